	.target	sm_90a

	.elftype	@"ET_EXEC"


//--------------------- .note.nv.tkinfo           --------------------------
	.section	.note.nv.tkinfo,"",@"SHT_NOTE"
	.sectionflags	@"SHF_NOTE_NV_TKINFO"
	.tkinfo
        /*0018*/ 	.word	0x00000002
        /*0030*/ 	.string	""
        /*0030*/ 	.string	"ptxas"
        /*0030*/ 	.string	"Cuda compilation tools, release 13.0, V13.0.88"
        /*0030*/ 	.string	"Build cuda_13.0.r13.0/compiler.36424714_0"
        /*0030*/ 	.string	"-arch sm_90a -m 64 "



//--------------------- .note.nv.cuinfo           --------------------------
	.section	.note.nv.cuinfo,"",@"SHT_NOTE"
	.sectionflags	@"SHF_NOTE_NV_CUINFO"
        /*0018*/ 	.short	0x0002
        /*001a*/ 	.short	0x005a
        /*001c*/ 	.short	0x0082
	.zero		2


//--------------------- .nv.info                  --------------------------
	.section	.nv.info,"",@"SHT_CUDA_INFO"
	.align	4


	//----- nvinfo : EIATTR_REGCOUNT
	.align		4
        /*0000*/ 	.byte	0x04, 0x2f
        /*0002*/ 	.short	(.L_1 - .L_0)
	.align		4
.L_0:
        /*0004*/ 	.word	index@(_ZN10layer_norm13ln_bwd_kernelINS_13Kernel_traitsIfffffjLj1280ELj1ELj4ELj1ELj16ENS_18Kernel_traits_baseILj1280EfffffjLj128EEEEELb1ELb1ELb1ELb1EEEvNS_9BwdParamsE)
        /*0008*/ 	.word	0x000000ff


	//----- nvinfo : EIATTR_FRAME_SIZE
	.align		4
.L_1:
        /*000c*/ 	.byte	0x04, 0x11
        /*000e*/ 	.short	(.L_3 - .L_2)
	.align		4
.L_2:
        /*0010*/ 	.word	index@(_ZN10layer_norm13ln_bwd_kernelINS_13Kernel_traitsIfffffjLj1280ELj1ELj4ELj1ELj16ENS_18Kernel_traits_baseILj1280EfffffjLj128EEEEELb1ELb1ELb1ELb1EEEvNS_9BwdParamsE)
        /*0014*/ 	.word	0x00000260


	//----- nvinfo : EIATTR_REGCOUNT
	.align		4
.L_3:
        /*0018*/ 	.byte	0x04, 0x2f
        /*001a*/ 	.short	(.L_5 - .L_4)
	.align		4
.L_4:
        /*001c*/ 	.word	index@(_ZN10layer_norm22ln_bwd_finalize_kernelINS_22Kernel_traits_finalizeILj1280EfffffjLb1ELj1024ELj4ENS_18Kernel_traits_baseILj1280EfffffjLj1024EEEEELb1ELb1EEEvNS_9BwdParamsE)
        /*0020*/ 	.word	0x00000020


	//----- nvinfo : EIATTR_FRAME_SIZE
	.align		4
.L_5:
        /*0024*/ 	.byte	0x04, 0x11
        /*0026*/ 	.short	(.L_7 - .L_6)
	.align		4
.L_6:
        /*0028*/ 	.word	index@(_ZN10layer_norm22ln_bwd_finalize_kernelINS_22Kernel_traits_finalizeILj1280EfffffjLb1ELj1024ELj4ENS_18Kernel_traits_baseILj1280EfffffjLj1024EEEEELb1ELb1EEEvNS_9BwdParamsE)
        /*002c*/ 	.word	0x00000000


	//----- nvinfo : EIATTR_REGCOUNT
	.align		4
.L_7:
        /*0030*/ 	.byte	0x04, 0x2f
        /*0032*/ 	.short	(.L_9 - .L_8)
	.align		4
.L_8:
        /*0034*/ 	.word	index@(_ZN10layer_norm13ln_bwd_kernelINS_13Kernel_traitsIfffffjLj1280ELj1ELj4ELj1ELj16ENS_18Kernel_traits_baseILj1280EfffffjLj128EEEEELb1ELb1ELb1ELb0EEEvNS_9BwdParamsE)
        /*0038*/ 	.word	0x000000ff


	//----- nvinfo : EIATTR_FRAME_SIZE
	.align		4
.L_9:
        /*003c*/ 	.byte	0x04, 0x11
        /*003e*/ 	.short	(.L_11 - .L_10)
	.align		4
.L_10:
        /*0040*/ 	.word	index@(_ZN10layer_norm13ln_bwd_kernelINS_13Kernel_traitsIfffffjLj1280ELj1ELj4ELj1ELj16ENS_18Kernel_traits_baseILj1280EfffffjLj128EEEEELb1ELb1ELb1ELb0EEEvNS_9BwdParamsE)
        /*0044*/ 	.word	0x000001c8


	//----- nvinfo : EIATTR_REGCOUNT
	.align		4
.L_11:
        /*0048*/ 	.byte	0x04, 0x2f
        /*004a*/ 	.short	(.L_13 - .L_12)
	.align		4
.L_12:
        /*004c*/ 	.word	index@(_ZN10layer_norm22ln_bwd_finalize_kernelINS_22Kernel_traits_finalizeILj1280EfffffjLb1ELj1024ELj4ENS_18Kernel_traits_baseILj1280EfffffjLj1024EEEEELb1ELb0EEEvNS_9BwdParamsE)
        /*0050*/ 	.word	0x00000020


	//----- nvinfo : EIATTR_FRAME_SIZE
	.align		4
.L_13:
        /*0054*/ 	.byte	0x04, 0x11
        /*0056*/ 	.short	(.L_15 - .L_14)
	.align		4
.L_14:
        /*0058*/ 	.word	index@(_ZN10layer_norm22ln_bwd_finalize_kernelINS_22Kernel_traits_finalizeILj1280EfffffjLb1ELj1024ELj4ENS_18Kernel_traits_baseILj1280EfffffjLj1024EEEEELb1ELb0EEEvNS_9BwdParamsE)
        /*005c*/ 	.word	0x00000000


	//----- nvinfo : EIATTR_REGCOUNT
	.align		4
.L_15:
        /*0060*/ 	.byte	0x04, 0x2f
        /*0062*/ 	.short	(.L_17 - .L_16)
	.align		4
.L_16:
        /*0064*/ 	.word	index@(_ZN10layer_norm13ln_bwd_kernelINS_13Kernel_traitsIfffffjLj1280ELj1ELj4ELj1ELj16ENS_18Kernel_traits_baseILj1280EfffffjLj128EEEEELb1ELb1ELb0ELb1EEEvNS_9BwdParamsE)
        /*0068*/ 	.word	0x000000ff


	//----- nvinfo : EIATTR_FRAME_SIZE
	.align		4
.L_17:
        /*006c*/ 	.byte	0x04, 0x11
        /*006e*/ 	.short	(.L_19 - .L_18)
	.align		4
.L_18:
        /*0070*/ 	.word	index@(_ZN10layer_norm13ln_bwd_kernelINS_13Kernel_traitsIfffffjLj1280ELj1ELj4ELj1ELj16ENS_18Kernel_traits_baseILj1280EfffffjLj128EEEEELb1ELb1ELb0ELb1EEEvNS_9BwdParamsE)
        /*0074*/ 	.word	0x00000218


	//----- nvinfo : EIATTR_REGCOUNT
	.align		4
.L_19:
        /*0078*/ 	.byte	0x04, 0x2f
        /*007a*/ 	.short	(.L_21 - .L_20)
	.align		4
.L_20:
        /*007c*/ 	.word	index@(_ZN10layer_norm13ln_bwd_kernelINS_13Kernel_traitsIfffffjLj1280ELj1ELj4ELj1ELj16ENS_18Kernel_traits_baseILj1280EfffffjLj128EEEEELb1ELb1ELb0ELb0EEEvNS_9BwdParamsE)
        /*0080*/ 	.word	0x000000ff


	//----- nvinfo : EIATTR_FRAME_SIZE
	.align		4
.L_21:
        /*0084*/ 	.byte	0x04, 0x11
        /*0086*/ 	.short	(.L_23 - .L_22)
	.align		4
.L_22:
        /*0088*/ 	.word	index@(_ZN10layer_norm13ln_bwd_kernelINS_13Kernel_traitsIfffffjLj1280ELj1ELj4ELj1ELj16ENS_18Kernel_traits_baseILj1280EfffffjLj128EEEEELb1ELb1ELb0ELb0EEEvNS_9BwdParamsE)
        /*008c*/ 	.word	0x000001a0


	//----- nvinfo : EIATTR_REGCOUNT
	.align		4
.L_23:
        /*0090*/ 	.byte	0x04, 0x2f
        /*0092*/ 	.short	(.L_25 - .L_24)
	.align		4
.L_24:
        /*0094*/ 	.word	index@(_ZN10layer_norm13ln_bwd_kernelINS_13Kernel_traitsIfffffjLj1280ELj1ELj4ELj1ELj16ENS_18Kernel_traits_baseILj1280EfffffjLj128EEEEELb1ELb0ELb1ELb1EEEvNS_9BwdParamsE)
        /*0098*/ 	.word	0x000000ff


	//----- nvinfo : EIATTR_FRAME_SIZE
	.align		4
.L_25:
        /*009c*/ 	.byte	0x04, 0x11
        /*009e*/ 	.short	(.L_27 - .L_26)
	.align		4
.L_26:
        /*00a0*/ 	.word	index@(_ZN10layer_norm13ln_bwd_kernelINS_13Kernel_traitsIfffffjLj1280ELj1ELj4ELj1ELj16ENS_18Kernel_traits_baseILj1280EfffffjLj128EEEEELb1ELb0ELb1ELb1EEEvNS_9BwdParamsE)
        /*00a4*/ 	.word	0x000000f0


	//----- nvinfo : EIATTR_REGCOUNT
	.align		4
.L_27:
        /*00a8*/ 	.byte	0x04, 0x2f
        /*00aa*/ 	.short	(.L_29 - .L_28)
	.align		4
.L_28:
        /*00ac*/ 	.word	index@(_ZN10layer_norm22ln_bwd_finalize_kernelINS_22Kernel_traits_finalizeILj1280EfffffjLb0ELj1024ELj4ENS_18Kernel_traits_baseILj1280EfffffjLj1024EEEEELb0ELb1EEEvNS_9BwdParamsE)
        /*00b0*/ 	.word	0x00000020


	//----- nvinfo : EIATTR_FRAME_SIZE
	.align		4
.L_29:
        /*00b4*/ 	.byte	0x04, 0x11
        /*00b6*/ 	.short	(.L_31 - .L_30)
	.align		4
.L_30:
        /*00b8*/ 	.word	index@(_ZN10layer_norm22ln_bwd_finalize_kernelINS_22Kernel_traits_finalizeILj1280EfffffjLb0ELj1024ELj4ENS_18Kernel_traits_baseILj1280EfffffjLj1024EEEEELb0ELb1EEEvNS_9BwdParamsE)
        /*00bc*/ 	.word	0x00000000


	//----- nvinfo : EIATTR_REGCOUNT
	.align		4
.L_31:
        /*00c0*/ 	.byte	0x04, 0x2f
        /*00c2*/ 	.short	(.L_33 - .L_32)
	.align		4
.L_32:
        /*00c4*/ 	.word	index@(_ZN10layer_norm13ln_bwd_kernelINS_13Kernel_traitsIfffffjLj1280ELj1ELj4ELj1ELj16ENS_18Kernel_traits_baseILj1280EfffffjLj128EEEEELb1ELb0ELb1ELb0EEEvNS_9BwdParamsE)
        /*00c8*/ 	.word	0x000000ff


	//----- nvinfo : EIATTR_FRAME_SIZE
	.align		4
.L_33:
        /*00cc*/ 	.byte	0x04, 0x11
        /*00ce*/ 	.short	(.L_35 - .L_34)
	.align		4
.L_34:
        /*00d0*/ 	.word	index@(_ZN10layer_norm13ln_bwd_kernelINS_13Kernel_traitsIfffffjLj1280ELj1ELj4ELj1ELj16ENS_18Kernel_traits_baseILj1280EfffffjLj128EEEEELb1ELb0ELb1ELb0EEEvNS_9BwdParamsE)
        /*00d4*/ 	.word	0x00000078


	//----- nvinfo : EIATTR_REGCOUNT
	.align		4
.L_35:
        /*00d8*/ 	.byte	0x04, 0x2f
        /*00da*/ 	.short	(.L_37 - .L_36)
	.align		4
.L_36:
        /*00dc*/ 	.word	index@(_ZN10layer_norm22ln_bwd_finalize_kernelINS_22Kernel_traits_finalizeILj1280EfffffjLb0ELj1024ELj4ENS_18Kernel_traits_baseILj1280EfffffjLj1024EEEEELb0ELb0EEEvNS_9BwdParamsE)
        /*00e0*/ 	.word	0x00000020


	//----- nvinfo : EIATTR_FRAME_SIZE
	.align		4
.L_37:
        /*00e4*/ 	.byte	0x04, 0x11
        /*00e6*/ 	.short	(.L_39 - .L_38)
	.align		4
.L_38:
        /*00e8*/ 	.word	index@(_ZN10layer_norm22ln_bwd_finalize_kernelINS_22Kernel_traits_finalizeILj1280EfffffjLb0ELj1024ELj4ENS_18Kernel_traits_baseILj1280EfffffjLj1024EEEEELb0ELb0EEEvNS_9BwdParamsE)
        /*00ec*/ 	.word	0x00000000


	//----- nvinfo : EIATTR_REGCOUNT
	.align		4
.L_39:
        /*00f0*/ 	.byte	0x04, 0x2f
        /*00f2*/ 	.short	(.L_41 - .L_40)
	.align		4
.L_40:
        /*00f4*/ 	.word	index@(_ZN10layer_norm13ln_bwd_kernelINS_13Kernel_traitsIfffffjLj1280ELj1ELj4ELj1ELj16ENS_18Kernel_traits_baseILj1280EfffffjLj128EEEEELb1ELb0ELb0ELb1EEEvNS_9BwdParamsE)
        /*00f8*/ 	.word	0x000000ff


	//----- nvinfo : EIATTR_FRAME_SIZE
	.align		4
.L_41:
        /*00fc*/ 	.byte	0x04, 0x11
        /*00fe*/ 	.short	(.L_43 - .L_42)
	.align		4
.L_42:
        /*0100*/ 	.word	index@(_ZN10layer_norm13ln_bwd_kernelINS_13Kernel_traitsIfffffjLj1280ELj1ELj4ELj1ELj16ENS_18Kernel_traits_baseILj1280EfffffjLj128EEEEELb1ELb0ELb0ELb1EEEvNS_9BwdParamsE)
        /*0104*/ 	.word	0x000000c0


	//----- nvinfo : EIATTR_REGCOUNT
	.align		4
.L_43:
        /*0108*/ 	.byte	0x04, 0x2f
        /*010a*/ 	.short	(.L_45 - .L_44)
	.align		4
.L_44:
        /*010c*/ 	.word	index@(_ZN10layer_norm13ln_bwd_kernelINS_13Kernel_traitsIfffffjLj1280ELj1ELj4ELj1ELj16ENS_18Kernel_traits_baseILj1280EfffffjLj128EEEEELb1ELb0ELb0ELb0EEEvNS_9BwdParamsE)
        /*0110*/ 	.word	0x000000ff


	//----- nvinfo : EIATTR_FRAME_SIZE
	.align		4
.L_45:
        /*0114*/ 	.byte	0x04, 0x11
        /*0116*/ 	.short	(.L_47 - .L_46)
	.align		4
.L_46:
        /*0118*/ 	.word	index@(_ZN10layer_norm13ln_bwd_kernelINS_13Kernel_traitsIfffffjLj1280ELj1ELj4ELj1ELj16ENS_18Kernel_traits_baseILj1280EfffffjLj128EEEEELb1ELb0ELb0ELb0EEEvNS_9BwdParamsE)
        /*011c*/ 	.word	0x00000060


	//----- nvinfo : EIATTR_REGCOUNT
	.align		4
.L_47:
        /*0120*/ 	.byte	0x04, 0x2f
        /*0122*/ 	.short	(.L_49 - .L_48)
	.align		4
.L_48:
        /*0124*/ 	.word	index@(_ZN10layer_norm13ln_bwd_kernelINS_13Kernel_traitsIfffffjLj1280ELj1ELj4ELj1ELj16ENS_18Kernel_traits_baseILj1280EfffffjLj128EEEEELb0ELb1ELb1ELb1EEEvNS_9BwdParamsE)
        /*0128*/ 	.word	0x000000ff


	//----- nvinfo : EIATTR_FRAME_SIZE
	.align		4
.L_49:
        /*012c*/ 	.byte	0x04, 0x11
        /*012e*/ 	.short	(.L_51 - .L_50)
	.align		4
.L_50:
        /*0130*/ 	.word	index@(_ZN10layer_norm13ln_bwd_kernelINS_13Kernel_traitsIfffffjLj1280ELj1ELj4ELj1ELj16ENS_18Kernel_traits_baseILj1280EfffffjLj128EEEEELb0ELb1ELb1ELb1EEEvNS_9BwdParamsE)
        /*0134*/ 	.word	0x00000230


	//----- nvinfo : EIATTR_REGCOUNT
	.align		4
.L_51:
        /*0138*/ 	.byte	0x04, 0x2f
        /*013a*/ 	.short	(.L_53 - .L_52)
	.align		4
.L_52:
        /*013c*/ 	.word	index@(_ZN10layer_norm13ln_bwd_kernelINS_13Kernel_traitsIfffffjLj1280ELj1ELj4ELj1ELj16ENS_18Kernel_traits_baseILj1280EfffffjLj128EEEEELb0ELb1ELb1ELb0EEEvNS_9BwdParamsE)
        /*0140*/ 	.word	0x000000ff


	//----- nvinfo : EIATTR_FRAME_SIZE
	.align		4
.L_53:
        /*0144*/ 	.byte	0x04, 0x11
        /*0146*/ 	.short	(.L_55 - .L_54)
	.align		4
.L_54:
        /*0148*/ 	.word	index@(_ZN10layer_norm13ln_bwd_kernelINS_13Kernel_traitsIfffffjLj1280ELj1ELj4ELj1ELj16ENS_18Kernel_traits_baseILj1280EfffffjLj128EEEEELb0ELb1ELb1ELb0EEEvNS_9BwdParamsE)
        /*014c*/ 	.word	0x00000198


	//----- nvinfo : EIATTR_REGCOUNT
	.align		4
.L_55:
        /*0150*/ 	.byte	0x04, 0x2f
        /*0152*/ 	.short	(.L_57 - .L_56)
	.align		4
.L_56:
        /*0154*/ 	.word	index@(_ZN10layer_norm13ln_bwd_kernelINS_13Kernel_traitsIfffffjLj1280ELj1ELj4ELj1ELj16ENS_18Kernel_traits_baseILj1280EfffffjLj128EEEEELb0ELb1ELb0ELb1EEEvNS_9BwdParamsE)
        /*0158*/ 	.word	0x000000ff


	//----- nvinfo : EIATTR_FRAME_SIZE
	.align		4
.L_57:
        /*015c*/ 	.byte	0x04, 0x11
        /*015e*/ 	.short	(.L_59 - .L_58)
	.align		4
.L_58:
        /*0160*/ 	.word	index@(_ZN10layer_norm13ln_bwd_kernelINS_13Kernel_traitsIfffffjLj1280ELj1ELj4ELj1ELj16ENS_18Kernel_traits_baseILj1280EfffffjLj128EEEEELb0ELb1ELb0ELb1EEEvNS_9BwdParamsE)
        /*0164*/ 	.word	0x000001d0


	//----- nvinfo : EIATTR_REGCOUNT
	.align		4
.L_59:
        /*0168*/ 	.byte	0x04, 0x2f
        /*016a*/ 	.short	(.L_61 - .L_60)
	.align		4
.L_60:
        /*016c*/ 	.word	index@(_ZN10layer_norm13ln_bwd_kernelINS_13Kernel_traitsIfffffjLj1280ELj1ELj4ELj1ELj16ENS_18Kernel_traits_baseILj1280EfffffjLj128EEEEELb0ELb1ELb0ELb0EEEvNS_9BwdParamsE)
        /*0170*/ 	.word	0x000000ff


	//----- nvinfo : EIATTR_FRAME_SIZE
	.align		4
.L_61:
        /*0174*/ 	.byte	0x04, 0x11
        /*0176*/ 	.short	(.L_63 - .L_62)
	.align		4
.L_62:
        /*0178*/ 	.word	index@(_ZN10layer_norm13ln_bwd_kernelINS_13Kernel_traitsIfffffjLj1280ELj1ELj4ELj1ELj16ENS_18Kernel_traits_baseILj1280EfffffjLj128EEEEELb0ELb1ELb0ELb0EEEvNS_9BwdParamsE)
        /*017c*/ 	.word	0x00000170


	//----- nvinfo : EIATTR_REGCOUNT
	.align		4
.L_63:
        /*0180*/ 	.byte	0x04, 0x2f
        /*0182*/ 	.short	(.L_65 - .L_64)
	.align		4
.L_64:
        /*0184*/ 	.word	index@(_ZN10layer_norm13ln_bwd_kernelINS_13Kernel_traitsIfffffjLj1280ELj1ELj4ELj1ELj16ENS_18Kernel_traits_baseILj1280EfffffjLj128EEEEELb0ELb0ELb1ELb1EEEvNS_9BwdParamsE)
        /*0188*/ 	.word	0x000000ff


	//----- nvinfo : EIATTR_FRAME_SIZE
	.align		4
.L_65:
        /*018c*/ 	.byte	0x04, 0x11
        /*018e*/ 	.short	(.L_67 - .L_66)
	.align		4
.L_66:
        /*0190*/ 	.word	index@(_ZN10layer_norm13ln_bwd_kernelINS_13Kernel_traitsIfffffjLj1280ELj1ELj4ELj1ELj16ENS_18Kernel_traits_baseILj1280EfffffjLj128EEEEELb0ELb0ELb1ELb1EEEvNS_9BwdParamsE)
        /*0194*/ 	.word	0x000000c8


	//----- nvinfo : EIATTR_REGCOUNT
	.align		4
.L_67:
        /*0198*/ 	.byte	0x04, 0x2f
        /*019a*/ 	.short	(.L_69 - .L_68)
	.align		4
.L_68:
        /*019c*/ 	.word	index@(_ZN10layer_norm13ln_bwd_kernelINS_13Kernel_traitsIfffffjLj1280ELj1ELj4ELj1ELj16ENS_18Kernel_traits_baseILj1280EfffffjLj128EEEEELb0ELb0ELb1ELb0EEEvNS_9BwdParamsE)
        /*01a0*/ 	.word	0x000000ff


	//----- nvinfo : EIATTR_FRAME_SIZE
	.align		4
.L_69:
        /*01a4*/ 	.byte	0x04, 0x11
        /*01a6*/ 	.short	(.L_71 - .L_70)
	.align		4
.L_70:
        /*01a8*/ 	.word	index@(_ZN10layer_norm13ln_bwd_kernelINS_13Kernel_traitsIfffffjLj1280ELj1ELj4ELj1ELj16ENS_18Kernel_traits_baseILj1280EfffffjLj128EEEEELb0ELb0ELb1ELb0EEEvNS_9BwdParamsE)
        /*01ac*/ 	.word	0x00000040


	//----- nvinfo : EIATTR_REGCOUNT
	.align		4
.L_71:
        /*01b0*/ 	.byte	0x04, 0x2f
        /*01b2*/ 	.short	(.L_73 - .L_72)
	.align		4
.L_72:
        /*01b4*/ 	.word	index@(_ZN10layer_norm13ln_bwd_kernelINS_13Kernel_traitsIfffffjLj1280ELj1ELj4ELj1ELj16ENS_18Kernel_traits_baseILj1280EfffffjLj128EEEEELb0ELb0ELb0ELb1EEEvNS_9BwdParamsE)
        /*01b8*/ 	.word	0x000000ff


	//----- nvinfo : EIATTR_FRAME_SIZE
	.align		4
.L_73:
        /*01bc*/ 	.byte	0x04, 0x11
        /*01be*/ 	.short	(.L_75 - .L_74)
	.align		4
.L_74:
        /*01c0*/ 	.word	index@(_ZN10layer_norm13ln_bwd_kernelINS_13Kernel_traitsIfffffjLj1280ELj1ELj4ELj1ELj16ENS_18Kernel_traits_baseILj1280EfffffjLj128EEEEELb0ELb0ELb0ELb1EEEvNS_9BwdParamsE)
        /*01c4*/ 	.word	0x00000070


	//----- nvinfo : EIATTR_REGCOUNT
	.align		4
.L_75:
        /*01c8*/ 	.byte	0x04, 0x2f
        /*01ca*/ 	.short	(.L_77 - .L_76)
	.align		4
.L_76:
        /*01cc*/ 	.word	index@(_ZN10layer_norm13ln_bwd_kernelINS_13Kernel_traitsIfffffjLj1280ELj1ELj4ELj1ELj16ENS_18Kernel_traits_baseILj1280EfffffjLj128EEEEELb0ELb0ELb0ELb0EEEvNS_9BwdParamsE)
        /*01d0*/ 	.word	0x000000ff


	//----- nvinfo : EIATTR_FRAME_SIZE
	.align		4
.L_77:
        /*01d4*/ 	.byte	0x04, 0x11
        /*01d6*/ 	.short	(.L_79 - .L_78)
	.align		4
.L_78:
        /*01d8*/ 	.word	index@(_ZN10layer_norm13ln_bwd_kernelINS_13Kernel_traitsIfffffjLj1280ELj1ELj4ELj1ELj16ENS_18Kernel_traits_baseILj1280EfffffjLj128EEEEELb0ELb0ELb0ELb0EEEvNS_9BwdParamsE)
        /*01dc*/ 	.word	0x00000030


	//----- nvinfo : EIATTR_REGCOUNT
	.align		4
.L_79:
        /*01e0*/ 	.byte	0x04, 0x2f
        /*01e2*/ 	.short	(.L_81 - .L_80)
	.align		4
.L_80:
        /*01e4*/ 	.word	index@(_ZN10layer_norm13ln_bwd_kernelINS_13Kernel_traitsI6__halfffffjLj1280ELj1ELj4ELj1ELj16ENS_18Kernel_traits_baseILj1280ES2_ffffjLj128EEEEELb1ELb1ELb1ELb1EEEvNS_9BwdParamsE)
        /*01e8*/ 	.word	0x000000ff


	//----- nvinfo : EIATTR_FRAME_SIZE
	.align		4
.L_81:
        /*01ec*/ 	.byte	0x04, 0x11
        /*01ee*/ 	.short	(.L_83 - .L_82)
	.align		4
.L_82:
        /*01f0*/ 	.word	index@(_ZN10layer_norm13ln_bwd_kernelINS_13Kernel_traitsI6__halfffffjLj1280ELj1ELj4ELj1ELj16ENS_18Kernel_traits_baseILj1280ES2_ffffjLj128EEEEELb1ELb1ELb1ELb1EEEvNS_9BwdParamsE)
        /*01f4*/ 	.word	0x00000248


	//----- nvinfo : EIATTR_REGCOUNT
	.align		4
.L_83:
        /*01f8*/ 	.byte	0x04, 0x2f
        /*01fa*/ 	.short	(.L_85 - .L_84)
	.align		4
.L_84:
        /*01fc*/ 	.word	index@(_ZN10layer_norm22ln_bwd_finalize_kernelINS_22Kernel_traits_finalizeILj1280E6__halfffffjLb1ELj1024ELj4ENS_18Kernel_traits_baseILj1280ES2_ffffjLj1024EEEEELb1ELb1EEEvNS_9BwdParamsE)
        /*0200*/ 	.word	0x00000020


	//----- nvinfo : EIATTR_FRAME_SIZE
	.align		4
.L_85:
        /*0204*/ 	.byte	0x04, 0x11
        /*0206*/ 	.short	(.L_87 - .L_86)
	.align		4
.L_86:
        /*0208*/ 	.word	index@(_ZN10layer_norm22ln_bwd_finalize_kernelINS_22Kernel_traits_finalizeILj1280E6__halfffffjLb1ELj1024ELj4ENS_18Kernel_traits_baseILj1280ES2_ffffjLj1024EEEEELb1ELb1EEEvNS_9BwdParamsE)
        /*020c*/ 	.word	0x00000000


	//----- nvinfo : EIATTR_REGCOUNT
	.align		4
.L_87:
        /*0210*/ 	.byte	0x04, 0x2f
        /*0212*/ 	.short	(.L_89 - .L_88)
	.align		4
.L_88:
        /*0214*/ 	.word	index@(_ZN10layer_norm13ln_bwd_kernelINS_13Kernel_traitsI6__halfffffjLj1280ELj1ELj4ELj1ELj16ENS_18Kernel_traits_baseILj1280ES2_ffffjLj128EEEEELb1ELb1ELb1ELb0EEEvNS_9BwdParamsE)
        /*0218*/ 	.word	0x000000ff


	//----- nvinfo : EIATTR_FRAME_SIZE
	.align		4
.L_89:
        /*021c*/ 	.byte	0x04, 0x11
        /*021e*/ 	.short	(.L_91 - .L_90)
	.align		4
.L_90:
        /*0220*/ 	.word	index@(_ZN10layer_norm13ln_bwd_kernelINS_13Kernel_traitsI6__halfffffjLj1280ELj1ELj4ELj1ELj16ENS_18Kernel_traits_baseILj1280ES2_ffffjLj128EEEEELb1ELb1ELb1ELb0EEEvNS_9BwdParamsE)
        /*0224*/ 	.word	0x000001c8


	//----- nvinfo : EIATTR_REGCOUNT
	.align		4
.L_91:
        /*0228*/ 	.byte	0x04, 0x2f
        /*022a*/ 	.short	(.L_93 - .L_92)
	.align		4
.L_92:
        /*022c*/ 	.word	index@(_ZN10layer_norm22ln_bwd_finalize_kernelINS_22Kernel_traits_finalizeILj1280E6__halfffffjLb1ELj1024ELj4ENS_18Kernel_traits_baseILj1280ES2_ffffjLj1024EEEEELb1ELb0EEEvNS_9BwdParamsE)
        /*0230*/ 	.word	0x00000020


	//----- nvinfo : EIATTR_FRAME_SIZE
	.align		4
.L_93:
        /*0234*/ 	.byte	0x04, 0x11
        /*0236*/ 	.short	(.L_95 - .L_94)
	.align		4
.L_94:
        /*0238*/ 	.word	index@(_ZN10layer_norm22ln_bwd_finalize_kernelINS_22Kernel_traits_finalizeILj1280E6__halfffffjLb1ELj1024ELj4ENS_18Kernel_traits_baseILj1280ES2_ffffjLj1024EEEEELb1ELb0EEEvNS_9BwdParamsE)
        /*023c*/ 	.word	0x00000000


	//----- nvinfo : EIATTR_REGCOUNT
	.align		4
.L_95:
        /*0240*/ 	.byte	0x04, 0x2f
        /*0242*/ 	.short	(.L_97 - .L_96)
	.align		4
.L_96:
        /*0244*/ 	.word	index@(_ZN10layer_norm13ln_bwd_kernelINS_13Kernel_traitsI6__halfffffjLj1280ELj1ELj4ELj1ELj16ENS_18Kernel_traits_baseILj1280ES2_ffffjLj128EEEEELb1ELb1ELb0ELb1EEEvNS_9BwdParamsE)
        /*0248*/ 	.word	0x000000ff


	//----- nvinfo : EIATTR_FRAME_SIZE
	.align		4
.L_97:
        /*024c*/ 	.byte	0x04, 0x11
        /*024e*/ 	.short	(.L_99 - .L_98)
	.align		4
.L_98:
        /*0250*/ 	.word	index@(_ZN10layer_norm13ln_bwd_kernelINS_13Kernel_traitsI6__halfffffjLj1280ELj1ELj4ELj1ELj16ENS_18Kernel_traits_baseILj1280ES2_ffffjLj128EEEEELb1ELb1ELb0ELb1EEEvNS_9BwdParamsE)
        /*0254*/ 	.word	0x00000200


	//----- nvinfo : EIATTR_REGCOUNT
	.align		4
.L_99:
        /*0258*/ 	.byte	0x04, 0x2f
        /*025a*/ 	.short	(.L_101 - .L_100)
	.align		4
.L_100:
        /*025c*/ 	.word	index@(_ZN10layer_norm13ln_bwd_kernelINS_13Kernel_traitsI6__halfffffjLj1280ELj1ELj4ELj1ELj16ENS_18Kernel_traits_baseILj1280ES2_ffffjLj128EEEEELb1ELb1ELb0ELb0EEEvNS_9BwdParamsE)
        /*0260*/ 	.word	0x000000ff


	//----- nvinfo : EIATTR_FRAME_SIZE
	.align		4
.L_101:
        /*0264*/ 	.byte	0x04, 0x11
        /*0266*/ 	.short	(.L_103 - .L_102)
	.align		4
.L_102:
        /*0268*/ 	.word	index@(_ZN10layer_norm13ln_bwd_kernelINS_13Kernel_traitsI6__halfffffjLj1280ELj1ELj4ELj1ELj16ENS_18Kernel_traits_baseILj1280ES2_ffffjLj128EEEEELb1ELb1ELb0ELb0EEEvNS_9BwdParamsE)
        /*026c*/ 	.word	0x000001a0


	//----- nvinfo : EIATTR_REGCOUNT
	.align		4
.L_103:
        /*0270*/ 	.byte	0x04, 0x2f
        /*0272*/ 	.short	(.L_105 - .L_104)
	.align		4
.L_104:
        /*0274*/ 	.word	index@(_ZN10layer_norm13ln_bwd_kernelINS_13Kernel_traitsI6__halfffffjLj1280ELj1ELj4ELj1ELj16ENS_18Kernel_traits_baseILj1280ES2_ffffjLj128EEEEELb1ELb0ELb1ELb1EEEvNS_9BwdParamsE)
        /*0278*/ 	.word	0x000000ff


	//----- nvinfo : EIATTR_FRAME_SIZE
	.align		4
.L_105:
        /*027c*/ 	.byte	0x04, 0x11
        /*027e*/ 	.short	(.L_107 - .L_106)
	.align		4
.L_106:
        /*0280*/ 	.word	index@(_ZN10layer_norm13ln_bwd_kernelINS_13Kernel_traitsI6__halfffffjLj1280ELj1ELj4ELj1ELj16ENS_18Kernel_traits_baseILj1280ES2_ffffjLj128EEEEELb1ELb0ELb1ELb1EEEvNS_9BwdParamsE)
        /*0284*/ 	.word	0x00000070


	//----- nvinfo : EIATTR_REGCOUNT
	.align		4
.L_107:
        /*0288*/ 	.byte	0x04, 0x2f
        /*028a*/ 	.short	(.L_109 - .L_108)
	.align		4
.L_108:
        /*028c*/ 	.word	index@(_ZN10layer_norm22ln_bwd_finalize_kernelINS_22Kernel_traits_finalizeILj1280E6__halfffffjLb0ELj1024ELj4ENS_18Kernel_traits_baseILj1280ES2_ffffjLj1024EEEEELb0ELb1EEEvNS_9BwdParamsE)
        /*0290*/ 	.word	0x00000020


	//----- nvinfo : EIATTR_FRAME_SIZE
	.align		4
.L_109:
        /*0294*/ 	.byte	0x04, 0x11
        /*0296*/ 	.short	(.L_111 - .L_110)
	.align		4
.L_110:
        /*0298*/ 	.word	index@(_ZN10layer_norm22ln_bwd_finalize_kernelINS_22Kernel_traits_finalizeILj1280E6__halfffffjLb0ELj1024ELj4ENS_18Kernel_traits_baseILj1280ES2_ffffjLj1024EEEEELb0ELb1EEEvNS_9BwdParamsE)
        /*029c*/ 	.word	0x00000000


	//----- nvinfo : EIATTR_REGCOUNT
	.align		4
.L_111:
        /*02a0*/ 	.byte	0x04, 0x2f
        /*02a2*/ 	.short	(.L_113 - .L_112)
	.align		4
.L_112:
        /*02a4*/ 	.word	index@(_ZN10layer_norm13ln_bwd_kernelINS_13Kernel_traitsI6__halfffffjLj1280ELj1ELj4ELj1ELj16ENS_18Kernel_traits_baseILj1280ES2_ffffjLj128EEEEELb1ELb0ELb1ELb0EEEvNS_9BwdParamsE)
        /*02a8*/ 	.word	0x000000ff


	//----- nvinfo : EIATTR_FRAME_SIZE
	.align		4
.L_113:
        /*02ac*/ 	.byte	0x04, 0x11
        /*02ae*/ 	.short	(.L_115 - .L_114)
	.align		4
.L_114:
        /*02b0*/ 	.word	index@(_ZN10layer_norm13ln_bwd_kernelINS_13Kernel_traitsI6__halfffffjLj1280ELj1ELj4ELj1ELj16ENS_18Kernel_traits_baseILj1280ES2_ffffjLj128EEEEELb1ELb0ELb1ELb0EEEvNS_9BwdParamsE)
        /*02b4*/ 	.word	0x00000080


	//----- nvinfo : EIATTR_REGCOUNT
	.align		4
.L_115:
        /*02b8*/ 	.byte	0x04, 0x2f
        /*02ba*/ 	.short	(.L_117 - .L_116)
	.align		4
.L_116:
        /*02bc*/ 	.word	index@(_ZN10layer_norm22ln_bwd_finalize_kernelINS_22Kernel_traits_finalizeILj1280E6__halfffffjLb0ELj1024ELj4ENS_18Kernel_traits_baseILj1280ES2_ffffjLj1024EEEEELb0ELb0EEEvNS_9BwdParamsE)
        /*02c0*/ 	.word	0x00000020


	//----- nvinfo : EIATTR_FRAME_SIZE
	.align		4
.L_117:
        /*02c4*/ 	.byte	0x04, 0x11
        /*02c6*/ 	.short	(.L_119 - .L_118)
	.align		4
.L_118:
        /*02c8*/ 	.word	index@(_ZN10layer_norm22ln_bwd_finalize_kernelINS_22Kernel_traits_finalizeILj1280E6__halfffffjLb0ELj1024ELj4ENS_18Kernel_traits_baseILj1280ES2_ffffjLj1024EEEEELb0ELb0EEEvNS_9BwdParamsE)
        /*02cc*/ 	.word	0x00000000


	//----- nvinfo : EIATTR_REGCOUNT
	.align		4
.L_119:
        /*02d0*/ 	.byte	0x04, 0x2f
        /*02d2*/ 	.short	(.L_121 - .L_120)
	.align		4
.L_120:
        /*02d4*/ 	.word	index@(_ZN10layer_norm13ln_bwd_kernelINS_13Kernel_traitsI6__halfffffjLj1280ELj1ELj4ELj1ELj16ENS_18Kernel_traits_baseILj1280ES2_ffffjLj128EEEEELb1ELb0ELb0ELb1EEEvNS_9BwdParamsE)
        /*02d8*/ 	.word	0x000000ff


	//----- nvinfo : EIATTR_FRAME_SIZE
	.align		4
.L_121:
        /*02dc*/ 	.byte	0x04, 0x11
        /*02de*/ 	.short	(.L_123 - .L_122)
	.align		4
.L_122:
        /*02e0*/ 	.word	index@(_ZN10layer_norm13ln_bwd_kernelINS_13Kernel_traitsI6__halfffffjLj1280ELj1ELj4ELj1ELj16ENS_18Kernel_traits_baseILj1280ES2_ffffjLj128EEEEELb1ELb0ELb0ELb1EEEvNS_9BwdParamsE)
        /*02e4*/ 	.word	0x000000c8


	//----- nvinfo : EIATTR_REGCOUNT
	.align		4
.L_123:
        /*02e8*/ 	.byte	0x04, 0x2f
        /*02ea*/ 	.short	(.L_125 - .L_124)
	.align		4
.L_124:
        /*02ec*/ 	.word	index@(_ZN10layer_norm13ln_bwd_kernelINS_13Kernel_traitsI6__halfffffjLj1280ELj1ELj4ELj1ELj16ENS_18Kernel_traits_baseILj1280ES2_ffffjLj128EEEEELb1ELb0ELb0ELb0EEEvNS_9BwdParamsE)
        /*02f0*/ 	.word	0x000000ff


	//----- nvinfo : EIATTR_FRAME_SIZE
	.align		4
.L_125:
        /*02f4*/ 	.byte	0x04, 0x11
        /*02f6*/ 	.short	(.L_127 - .L_126)
	.align		4
.L_126:
        /*02f8*/ 	.word	index@(_ZN10layer_norm13ln_bwd_kernelINS_13Kernel_traitsI6__halfffffjLj1280ELj1ELj4ELj1ELj16ENS_18Kernel_traits_baseILj1280ES2_ffffjLj128EEEEELb1ELb0ELb0ELb0EEEvNS_9BwdParamsE)
        /*02fc*/ 	.word	0x00000058


	//----- nvinfo : EIATTR_REGCOUNT
	.align		4
.L_127:
        /*0300*/ 	.byte	0x04, 0x2f
        /*0302*/ 	.short	(.L_129 - .L_128)
	.align		4
.L_128:
        /*0304*/ 	.word	index@(_ZN10layer_norm13ln_bwd_kernelINS_13Kernel_traitsI6__halfffffjLj1280ELj1ELj4ELj1ELj16ENS_18Kernel_traits_baseILj1280ES2_ffffjLj128EEEEELb0ELb1ELb1ELb1EEEvNS_9BwdParamsE)
        /*0308*/ 	.word	0x000000ff


	//----- nvinfo : EIATTR_FRAME_SIZE
	.align		4
.L_129:
        /*030c*/ 	.byte	0x04, 0x11
        /*030e*/ 	.short	(.L_131 - .L_130)
	.align		4
.L_130:
        /*0310*/ 	.word	index@(_ZN10layer_norm13ln_bwd_kernelINS_13Kernel_traitsI6__halfffffjLj1280ELj1ELj4ELj1ELj16ENS_18Kernel_traits_baseILj1280ES2_ffffjLj128EEEEELb0ELb1ELb1ELb1EEEvNS_9BwdParamsE)
        /*0314*/ 	.word	0x00000220


	//----- nvinfo : EIATTR_REGCOUNT
	.align		4
.L_131:
        /*0318*/ 	.byte	0x04, 0x2f
        /*031a*/ 	.short	(.L_133 - .L_132)
	.align		4
.L_132:
        /*031c*/ 	.word	index@(_ZN10layer_norm13ln_bwd_kernelINS_13Kernel_traitsI6__halfffffjLj1280ELj1ELj4ELj1ELj16ENS_18Kernel_traits_baseILj1280ES2_ffffjLj128EEEEELb0ELb1ELb1ELb0EEEvNS_9BwdParamsE)
        /*0320*/ 	.word	0x000000ff


	//----- nvinfo : EIATTR_FRAME_SIZE
	.align		4
.L_133:
        /*0324*/ 	.byte	0x04, 0x11
        /*0326*/ 	.short	(.L_135 - .L_134)
	.align		4
.L_134:
        /*0328*/ 	.word	index@(_ZN10layer_norm13ln_bwd_kernelINS_13Kernel_traitsI6__halfffffjLj1280ELj1ELj4ELj1ELj16ENS_18Kernel_traits_baseILj1280ES2_ffffjLj128EEEEELb0ELb1ELb1ELb0EEEvNS_9BwdParamsE)
        /*032c*/ 	.word	0x00000198


	//----- nvinfo : EIATTR_REGCOUNT
	.align		4
.L_135:
        /*0330*/ 	.byte	0x04, 0x2f
        /*0332*/ 	.short	(.L_137 - .L_136)
	.align		4
.L_136:
        /*0334*/ 	.word	index@(_ZN10layer_norm13ln_bwd_kernelINS_13Kernel_traitsI6__halfffffjLj1280ELj1ELj4ELj1ELj16ENS_18Kernel_traits_baseILj1280ES2_ffffjLj128EEEEELb0ELb1ELb0ELb1EEEvNS_9BwdParamsE)
        /*0338*/ 	.word	0x000000ff


	//----- nvinfo : EIATTR_FRAME_SIZE
	.align		4
.L_137:
        /*033c*/ 	.byte	0x04, 0x11
        /*033e*/ 	.short	(.L_139 - .L_138)
	.align		4
.L_138:
        /*0340*/ 	.word	index@(_ZN10layer_norm13ln_bwd_kernelINS_13Kernel_traitsI6__halfffffjLj1280ELj1ELj4ELj1ELj16ENS_18Kernel_traits_baseILj1280ES2_ffffjLj128EEEEELb0ELb1ELb0ELb1EEEvNS_9BwdParamsE)
        /*0344*/ 	.word	0x00000208


	//----- nvinfo : EIATTR_REGCOUNT
	.align		4
.L_139:
        /*0348*/ 	.byte	0x04, 0x2f
        /*034a*/ 	.short	(.L_141 - .L_140)
	.align		4
.L_140:
        /*034c*/ 	.word	index@(_ZN10layer_norm13ln_bwd_kernelINS_13Kernel_traitsI6__halfffffjLj1280ELj1ELj4ELj1ELj16ENS_18Kernel_traits_baseILj1280ES2_ffffjLj128EEEEELb0ELb1ELb0ELb0EEEvNS_9BwdParamsE)
        /*0350*/ 	.word	0x000000ff


	//----- nvinfo : EIATTR_FRAME_SIZE
	.align		4
.L_141:
        /*0354*/ 	.byte	0x04, 0x11
        /*0356*/ 	.short	(.L_143 - .L_142)
	.align		4
.L_142:
        /*0358*/ 	.word	index@(_ZN10layer_norm13ln_bwd_kernelINS_13Kernel_traitsI6__halfffffjLj1280ELj1ELj4ELj1ELj16ENS_18Kernel_traits_baseILj1280ES2_ffffjLj128EEEEELb0ELb1ELb0ELb0EEEvNS_9BwdParamsE)
        /*035c*/ 	.word	0x00000170


	//----- nvinfo : EIATTR_REGCOUNT
	.align		4
.L_143:
        /*0360*/ 	.byte	0x04, 0x2f
        /*0362*/ 	.short	(.L_145 - .L_144)
	.align		4
.L_144:
        /*0364*/ 	.word	index@(_ZN10layer_norm13ln_bwd_kernelINS_13Kernel_traitsI6__halfffffjLj1280ELj1ELj4ELj1ELj16ENS_18Kernel_traits_baseILj1280ES2_ffffjLj128EEEEELb0ELb0ELb1ELb1EEEvNS_9BwdParamsE)
        /*0368*/ 	.word	0x000000ff


	//----- nvinfo : EIATTR_FRAME_SIZE
	.align		4
.L_145:
        /*036c*/ 	.byte	0x04, 0x11
        /*036e*/ 	.short	(.L_147 - .L_146)
	.align		4
.L_146:
        /*0370*/ 	.word	index@(_ZN10layer_norm13ln_bwd_kernelINS_13Kernel_traitsI6__halfffffjLj1280ELj1ELj4ELj1ELj16ENS_18Kernel_traits_baseILj1280ES2_ffffjLj128EEEEELb0ELb0ELb1ELb1EEEvNS_9BwdParamsE)
        /*0374*/ 	.word	0x00000060


	//----- nvinfo : EIATTR_REGCOUNT
	.align		4
.L_147:
        /*0378*/ 	.byte	0x04, 0x2f
        /*037a*/ 	.short	(.L_149 - .L_148)
	.align		4
.L_148:
        /*037c*/ 	.word	index@(_ZN10layer_norm13ln_bwd_kernelINS_13Kernel_traitsI6__halfffffjLj1280ELj1ELj4ELj1ELj16ENS_18Kernel_traits_baseILj1280ES2_ffffjLj128EEEEELb0ELb0ELb1ELb0EEEvNS_9BwdParamsE)
        /*0380*/ 	.word	0x000000ff


	//----- nvinfo : EIATTR_FRAME_SIZE
	.align		4
.L_149:
        /*0384*/ 	.byte	0x04, 0x11
        /*0386*/ 	.short	(.L_151 - .L_150)
	.align		4
.L_150:
        /*0388*/ 	.word	index@(_ZN10layer_norm13ln_bwd_kernelINS_13Kernel_traitsI6__halfffffjLj1280ELj1ELj4ELj1ELj16ENS_18Kernel_traits_baseILj1280ES2_ffffjLj128EEEEELb0ELb0ELb1ELb0EEEvNS_9BwdParamsE)
        /*038c*/ 	.word	0x00000048


	//----- nvinfo : EIATTR_REGCOUNT
	.align		4
.L_151:
        /*0390*/ 	.byte	0x04, 0x2f
        /*0392*/ 	.short	(.L_153 - .L_152)
	.align		4
.L_152:
        /*0394*/ 	.word	index@(_ZN10layer_norm13ln_bwd_kernelINS_13Kernel_traitsI6__halfffffjLj1280ELj1ELj4ELj1ELj16ENS_18Kernel_traits_baseILj1280ES2_ffffjLj128EEEEELb0ELb0ELb0ELb1EEEvNS_9BwdParamsE)
        /*0398*/ 	.word	0x000000ff


	//----- nvinfo : EIATTR_FRAME_SIZE
	.align		4
.L_153:
        /*039c*/ 	.byte	0x04, 0x11
        /*039e*/ 	.short	(.L_155 - .L_154)
	.align		4
.L_154:
        /*03a0*/ 	.word	index@(_ZN10layer_norm13ln_bwd_kernelINS_13Kernel_traitsI6__halfffffjLj1280ELj1ELj4ELj1ELj16ENS_18Kernel_traits_baseILj1280ES2_ffffjLj128EEEEELb0ELb0ELb0ELb1EEEvNS_9BwdParamsE)
        /*03a4*/ 	.word	0x00000070


	//----- nvinfo : EIATTR_REGCOUNT
	.align		4
.L_155:
        /*03a8*/ 	.byte	0x04, 0x2f
        /*03aa*/ 	.short	(.L_157 - .L_156)
	.align		4
.L_156:
        /*03ac*/ 	.word	index@(_ZN10layer_norm13ln_bwd_kernelINS_13Kernel_traitsI6__halfffffjLj1280ELj1ELj4ELj1ELj16ENS_18Kernel_traits_baseILj1280ES2_ffffjLj128EEEEELb0ELb0ELb0ELb0EEEvNS_9BwdParamsE)
        /*03b0*/ 	.word	0x000000ff


	//----- nvinfo : EIATTR_FRAME_SIZE
	.align		4
.L_157:
        /*03b4*/ 	.byte	0x04, 0x11
        /*03b6*/ 	.short	(.L_159 - .L_158)
	.align		4
.L_158:
        /*03b8*/ 	.word	index@(_ZN10layer_norm13ln_bwd_kernelINS_13Kernel_traitsI6__halfffffjLj1280ELj1ELj4ELj1ELj16ENS_18Kernel_traits_baseILj1280ES2_ffffjLj128EEEEELb0ELb0ELb0ELb0EEEvNS_9BwdParamsE)
        /*03bc*/ 	.word	0x00000030


	//----- nvinfo : EIATTR_REGCOUNT
	.align		4
.L_159:
        /*03c0*/ 	.byte	0x04, 0x2f
        /*03c2*/ 	.short	(.L_161 - .L_160)
	.align		4
.L_160:
        /*03c4*/ 	.word	index@(_ZN10layer_norm13ln_bwd_kernelINS_13Kernel_traitsIf6__halffS2_fjLj1280ELj1ELj4ELj1ELj16ENS_18Kernel_traits_baseILj1280EfS2_fS2_fjLj128EEEEELb1ELb1ELb1ELb1EEEvNS_9BwdParamsE)
        /*03c8*/ 	.word	0x000000ff


	//----- nvinfo : EIATTR_FRAME_SIZE
	.align		4
.L_161:
        /*03cc*/ 	.byte	0x04, 0x11
        /*03ce*/ 	.short	(.L_163 - .L_162)
	.align		4
.L_162:
        /*03d0*/ 	.word	index@(_ZN10layer_norm13ln_bwd_kernelINS_13Kernel_traitsIf6__halffS2_fjLj1280ELj1ELj4ELj1ELj16ENS_18Kernel_traits_baseILj1280EfS2_fS2_fjLj128EEEEELb1ELb1ELb1ELb1EEEvNS_9BwdParamsE)
        /*03d4*/ 	.word	0x00000278


	//----- nvinfo : EIATTR_REGCOUNT
	.align		4
.L_163:
        /*03d8*/ 	.byte	0x04, 0x2f
        /*03da*/ 	.short	(.L_165 - .L_164)
	.align		4
.L_164:
        /*03dc*/ 	.word	index@(_ZN10layer_norm22ln_bwd_finalize_kernelINS_22Kernel_traits_finalizeILj1280Ef6__halffS2_fjLb1ELj1024ELj4ENS_18Kernel_traits_baseILj1280EfS2_fS2_fjLj1024EEEEELb1ELb1EEEvNS_9BwdParamsE)
        /*03e0*/ 	.word	0x00000020


	//----- nvinfo : EIATTR_FRAME_SIZE
	.align		4
.L_165:
        /*03e4*/ 	.byte	0x04, 0x11
        /*03e6*/ 	.short	(.L_167 - .L_166)
	.align		4
.L_166:
        /*03e8*/ 	.word	index@(_ZN10layer_norm22ln_bwd_finalize_kernelINS_22Kernel_traits_finalizeILj1280Ef6__halffS2_fjLb1ELj1024ELj4ENS_18Kernel_traits_baseILj1280EfS2_fS2_fjLj1024EEEEELb1ELb1EEEvNS_9BwdParamsE)
        /*03ec*/ 	.word	0x00000000


	//----- nvinfo : EIATTR_REGCOUNT
	.align		4
.L_167:
        /*03f0*/ 	.byte	0x04, 0x2f
        /*03f2*/ 	.short	(.L_169 - .L_168)
	.align		4
.L_168:
        /*03f4*/ 	.word	index@(_ZN10layer_norm13ln_bwd_kernelINS_13Kernel_traitsIf6__halffS2_fjLj1280ELj1ELj4ELj1ELj16ENS_18Kernel_traits_baseILj1280EfS2_fS2_fjLj128EEEEELb1ELb1ELb1ELb0EEEvNS_9BwdParamsE)
        /*03f8*/ 	.word	0x000000ff


	//----- nvinfo : EIATTR_FRAME_SIZE
	.align		4
.L_169:
        /*03fc*/ 	.byte	0x04, 0x11
        /*03fe*/ 	.short	(.L_171 - .L_170)
	.align		4
.L_170:
        /*0400*/ 	.word	index@(_ZN10layer_norm13ln_bwd_kernelINS_13Kernel_traitsIf6__halffS2_fjLj1280ELj1ELj4ELj1ELj16ENS_18Kernel_traits_baseILj1280EfS2_fS2_fjLj128EEEEELb1ELb1ELb1ELb0EEEvNS_9BwdParamsE)
        /*0404*/ 	.word	0x000001f8


	//----- nvinfo : EIATTR_REGCOUNT
	.align		4
.L_171:
        /*0408*/ 	.byte	0x04, 0x2f
        /*040a*/ 	.short	(.L_173 - .L_172)
	.align		4
.L_172:
        /*040c*/ 	.word	index@(_ZN10layer_norm22ln_bwd_finalize_kernelINS_22Kernel_traits_finalizeILj1280Ef6__halffS2_fjLb1ELj1024ELj4ENS_18Kernel_traits_baseILj1280EfS2_fS2_fjLj1024EEEEELb1ELb0EEEvNS_9BwdParamsE)
        /*0410*/ 	.word	0x00000020


	//----- nvinfo : EIATTR_FRAME_SIZE
	.align		4
.L_173:
        /*0414*/ 	.byte	0x04, 0x11
        /*0416*/ 	.short	(.L_175 - .L_174)
	.align		4
.L_174:
        /*0418*/ 	.word	index@(_ZN10layer_norm22ln_bwd_finalize_kernelINS_22Kernel_traits_finalizeILj1280Ef6__halffS2_fjLb1ELj1024ELj4ENS_18Kernel_traits_baseILj1280EfS2_fS2_fjLj1024EEEEELb1ELb0EEEvNS_9BwdParamsE)
        /*041c*/ 	.word	0x00000000


	//----- nvinfo : EIATTR_REGCOUNT
	.align		4
.L_175:
        /*0420*/ 	.byte	0x04, 0x2f
        /*0422*/ 	.short	(.L_177 - .L_176)
	.align		4
.L_176:
        /*0424*/ 	.word	index@(_ZN10layer_norm13ln_bwd_kernelINS_13Kernel_traitsIf6__halffS2_fjLj1280ELj1ELj4ELj1ELj16ENS_18Kernel_traits_baseILj1280EfS2_fS2_fjLj128EEEEELb1ELb1ELb0ELb1EEEvNS_9BwdParamsE)
        /*0428*/ 	.word	0x000000ff


	//----- nvinfo : EIATTR_FRAME_SIZE
	.align		4
.L_177:
        /*042c*/ 	.byte	0x04, 0x11
        /*042e*/ 	.short	(.L_179 - .L_178)
	.align		4
.L_178:
        /*0430*/ 	.word	index@(_ZN10layer_norm13ln_bwd_kernelINS_13Kernel_traitsIf6__halffS2_fjLj1280ELj1ELj4ELj1ELj16ENS_18Kernel_traits_baseILj1280EfS2_fS2_fjLj128EEEEELb1ELb1ELb0ELb1EEEvNS_9BwdParamsE)
        /*0434*/ 	.word	0x000001b0


	//----- nvinfo : EIATTR_REGCOUNT
	.align		4
.L_179:
        /*0438*/ 	.byte	0x04, 0x2f
        /*043a*/ 	.short	(.L_181 - .L_180)
	.align		4
.L_180:
        /*043c*/ 	.word	index@(_ZN10layer_norm13ln_bwd_kernelINS_13Kernel_traitsIf6__halffS2_fjLj1280ELj1ELj4ELj1ELj16ENS_18Kernel_traits_baseILj1280EfS2_fS2_fjLj128EEEEELb1ELb1ELb0ELb0EEEvNS_9BwdParamsE)
        /*0440*/ 	.word	0x000000ff


	//----- nvinfo : EIATTR_FRAME_SIZE
	.align		4
.L_181:
        /*0444*/ 	.byte	0x04, 0x11
        /*0446*/ 	.short	(.L_183 - .L_182)
	.align		4
.L_182:
        /*0448*/ 	.word	index@(_ZN10layer_norm13ln_bwd_kernelINS_13Kernel_traitsIf6__halffS2_fjLj1280ELj1ELj4ELj1ELj16ENS_18Kernel_traits_baseILj1280EfS2_fS2_fjLj128EEEEELb1ELb1ELb0ELb0EEEvNS_9BwdParamsE)
        /*044c*/ 	.word	0x000001c0


	//----- nvinfo : EIATTR_REGCOUNT
	.align		4
.L_183:
        /*0450*/ 	.byte	0x04, 0x2f
        /*0452*/ 	.short	(.L_185 - .L_184)
	.align		4
.L_184:
        /*0454*/ 	.word	index@(_ZN10layer_norm13ln_bwd_kernelINS_13Kernel_traitsIf6__halffS2_fjLj1280ELj1ELj4ELj1ELj16ENS_18Kernel_traits_baseILj1280EfS2_fS2_fjLj128EEEEELb1ELb0ELb1ELb1EEEvNS_9BwdParamsE)
        /*0458*/ 	.word	0x000000ff


	//----- nvinfo : EIATTR_FRAME_SIZE
	.align		4
.L_185:
        /*045c*/ 	.byte	0x04, 0x11
        /*045e*/ 	.short	(.L_187 - .L_186)
	.align		4
.L_186:
        /*0460*/ 	.word	index@(_ZN10layer_norm13ln_bwd_kernelINS_13Kernel_traitsIf6__halffS2_fjLj1280ELj1ELj4ELj1ELj16ENS_18Kernel_traits_baseILj1280EfS2_fS2_fjLj128EEEEELb1ELb0ELb1ELb1EEEvNS_9BwdParamsE)
        /*0464*/ 	.word	0x000000b8


	//----- nvinfo : EIATTR_REGCOUNT
	.align		4
.L_187:
        /*0468*/ 	.byte	0x04, 0x2f
        /*046a*/ 	.short	(.L_189 - .L_188)
	.align		4
.L_188:
        /*046c*/ 	.word	index@(_ZN10layer_norm22ln_bwd_finalize_kernelINS_22Kernel_traits_finalizeILj1280Ef6__halffS2_fjLb0ELj1024ELj4ENS_18Kernel_traits_baseILj1280EfS2_fS2_fjLj1024EEEEELb0ELb1EEEvNS_9BwdParamsE)
        /*0470*/ 	.word	0x00000020


	//----- nvinfo : EIATTR_FRAME_SIZE
	.align		4
.L_189:
        /*0474*/ 	.byte	0x04, 0x11
        /*0476*/ 	.short	(.L_191 - .L_190)
	.align		4
.L_190:
        /*0478*/ 	.word	index@(_ZN10layer_norm22ln_bwd_finalize_kernelINS_22Kernel_traits_finalizeILj1280Ef6__halffS2_fjLb0ELj1024ELj4ENS_18Kernel_traits_baseILj1280EfS2_fS2_fjLj1024EEEEELb0ELb1EEEvNS_9BwdParamsE)
        /*047c*/ 	.word	0x00000000


	//----- nvinfo : EIATTR_REGCOUNT
	.align		4
.L_191:
        /*0480*/ 	.byte	0x04, 0x2f
        /*0482*/ 	.short	(.L_193 - .L_192)
	.align		4
.L_192:
        /*0484*/ 	.word	index@(_ZN10layer_norm13ln_bwd_kernelINS_13Kernel_traitsIf6__halffS2_fjLj1280ELj1ELj4ELj1ELj16ENS_18Kernel_traits_baseILj1280EfS2_fS2_fjLj128EEEEELb1ELb0ELb1ELb0EEEvNS_9BwdParamsE)
        /*0488*/ 	.word	0x000000ff


	//----- nvinfo : EIATTR_FRAME_SIZE
	.align		4
.L_193:
        /*048c*/ 	.byte	0x04, 0x11
        /*048e*/ 	.short	(.L_195 - .L_194)
	.align		4
.L_194:
        /*0490*/ 	.word	index@(_ZN10layer_norm13ln_bwd_kernelINS_13Kernel_traitsIf6__halffS2_fjLj1280ELj1ELj4ELj1ELj16ENS_18Kernel_traits_baseILj1280EfS2_fS2_fjLj128EEEEELb1ELb0ELb1ELb0EEEvNS_9BwdParamsE)
        /*0494*/ 	.word	0x00000090


	//----- nvinfo : EIATTR_REGCOUNT
	.align		4
.L_195:
        /*0498*/ 	.byte	0x04, 0x2f
        /*049a*/ 	.short	(.L_197 - .L_196)
	.align		4
.L_196:
        /*049c*/ 	.word	index@(_ZN10layer_norm22ln_bwd_finalize_kernelINS_22Kernel_traits_finalizeILj1280Ef6__halffS2_fjLb0ELj1024ELj4ENS_18Kernel_traits_baseILj1280EfS2_fS2_fjLj1024EEEEELb0ELb0EEEvNS_9BwdParamsE)
        /*04a0*/ 	.word	0x00000020


	//----- nvinfo : EIATTR_FRAME_SIZE
	.align		4
.L_197:
        /*04a4*/ 	.byte	0x04, 0x11
        /*04a6*/ 	.short	(.L_199 - .L_198)
	.align		4
.L_198:
        /*04a8*/ 	.word	index@(_ZN10layer_norm22ln_bwd_finalize_kernelINS_22Kernel_traits_finalizeILj1280Ef6__halffS2_fjLb0ELj1024ELj4ENS_18Kernel_traits_baseILj1280EfS2_fS2_fjLj1024EEEEELb0ELb0EEEvNS_9BwdParamsE)
        /*04ac*/ 	.word	0x00000000


	//----- nvinfo : EIATTR_REGCOUNT
	.align		4
.L_199:
        /*04b0*/ 	.byte	0x04, 0x2f
        /*04b2*/ 	.short	(.L_201 - .L_200)
	.align		4
.L_200:
        /*04b4*/ 	.word	index@(_ZN10layer_norm13ln_bwd_kernelINS_13Kernel_traitsIf6__halffS2_fjLj1280ELj1ELj4ELj1ELj16ENS_18Kernel_traits_baseILj1280EfS2_fS2_fjLj128EEEEELb1ELb0ELb0ELb1EEEvNS_9BwdParamsE)
        /*04b8*/ 	.word	0x000000ff


	//----- nvinfo : EIATTR_FRAME_SIZE
	.align		4
.L_201:
        /*04bc*/ 	.byte	0x04, 0x11
        /*04be*/ 	.short	(.L_203 - .L_202)
	.align		4
.L_202:
        /*04c0*/ 	.word	index@(_ZN10layer_norm13ln_bwd_kernelINS_13Kernel_traitsIf6__halffS2_fjLj1280ELj1ELj4ELj1ELj16ENS_18Kernel_traits_baseILj1280EfS2_fS2_fjLj128EEEEELb1ELb0ELb0ELb1EEEvNS_9BwdParamsE)
        /*04c4*/ 	.word	0x00000060


	//----- nvinfo : EIATTR_REGCOUNT
	.align		4
.L_203:
        /*04c8*/ 	.byte	0x04, 0x2f
        /*04ca*/ 	.short	(.L_205 - .L_204)
	.align		4
.L_204:
        /*04cc*/ 	.word	index@(_ZN10layer_norm13ln_bwd_kernelINS_13Kernel_traitsIf6__halffS2_fjLj1280ELj1ELj4ELj1ELj16ENS_18Kernel_traits_baseILj1280EfS2_fS2_fjLj128EEEEELb1ELb0ELb0ELb0EEEvNS_9BwdParamsE)
        /*04d0*/ 	.word	0x000000ff


	//----- nvinfo : EIATTR_FRAME_SIZE
	.align		4
.L_205:
        /*04d4*/ 	.byte	0x04, 0x11
        /*04d6*/ 	.short	(.L_207 - .L_206)
	.align		4
.L_206:
        /*04d8*/ 	.word	index@(_ZN10layer_norm13ln_bwd_kernelINS_13Kernel_traitsIf6__halffS2_fjLj1280ELj1ELj4ELj1ELj16ENS_18Kernel_traits_baseILj1280EfS2_fS2_fjLj128EEEEELb1ELb0ELb0ELb0EEEvNS_9BwdParamsE)
        /*04dc*/ 	.word	0x00000078


	//----- nvinfo : EIATTR_REGCOUNT
	.align		4
.L_207:
        /*04e0*/ 	.byte	0x04, 0x2f
        /*04e2*/ 	.short	(.L_209 - .L_208)
	.align		4
.L_208:
        /*04e4*/ 	.word	index@(_ZN10layer_norm13ln_bwd_kernelINS_13Kernel_traitsIf6__halffS2_fjLj1280ELj1ELj4ELj1ELj16ENS_18Kernel_traits_baseILj1280EfS2_fS2_fjLj128EEEEELb0ELb1ELb1ELb1EEEvNS_9BwdParamsE)
        /*04e8*/ 	.word	0x000000ff


	//----- nvinfo : EIATTR_FRAME_SIZE
	.align		4
.L_209:
        /*04ec*/ 	.byte	0x04, 0x11
        /*04ee*/ 	.short	(.L_211 - .L_210)
	.align		4
.L_210:
        /*04f0*/ 	.word	index@(_ZN10layer_norm13ln_bwd_kernelINS_13Kernel_traitsIf6__halffS2_fjLj1280ELj1ELj4ELj1ELj16ENS_18Kernel_traits_baseILj1280EfS2_fS2_fjLj128EEEEELb0ELb1ELb1ELb1EEEvNS_9BwdParamsE)
        /*04f4*/ 	.word	0x00000240


	//----- nvinfo : EIATTR_REGCOUNT
	.align		4
.L_211:
        /*04f8*/ 	.byte	0x04, 0x2f
        /*04fa*/ 	.short	(.L_213 - .L_212)
	.align		4
.L_212:
        /*04fc*/ 	.word	index@(_ZN10layer_norm13ln_bwd_kernelINS_13Kernel_traitsIf6__halffS2_fjLj1280ELj1ELj4ELj1ELj16ENS_18Kernel_traits_baseILj1280EfS2_fS2_fjLj128EEEEELb0ELb1ELb1ELb0EEEvNS_9BwdParamsE)
        /*0500*/ 	.word	0x000000ff


	//----- nvinfo : EIATTR_FRAME_SIZE
	.align		4
.L_213:
        /*0504*/ 	.byte	0x04, 0x11
        /*0506*/ 	.short	(.L_215 - .L_214)
	.align		4
.L_214:
        /*0508*/ 	.word	index@(_ZN10layer_norm13ln_bwd_kernelINS_13Kernel_traitsIf6__halffS2_fjLj1280ELj1ELj4ELj1ELj16ENS_18Kernel_traits_baseILj1280EfS2_fS2_fjLj128EEEEELb0ELb1ELb1ELb0EEEvNS_9BwdParamsE)
        /*050c*/ 	.word	0x000001c8


	//----- nvinfo : EIATTR_REGCOUNT
	.align		4
.L_215:
        /*0510*/ 	.byte	0x04, 0x2f
        /*0512*/ 	.short	(.L_217 - .L_216)
	.align		4
.L_216:
        /*0514*/ 	.word	index@(_ZN10layer_norm13ln_bwd_kernelINS_13Kernel_traitsIf6__halffS2_fjLj1280ELj1ELj4ELj1ELj16ENS_18Kernel_traits_baseILj1280EfS2_fS2_fjLj128EEEEELb0ELb1ELb0ELb1EEEvNS_9BwdParamsE)
        /*0518*/ 	.word	0x000000ff


	//----- nvinfo : EIATTR_FRAME_SIZE
	.align		4
.L_217:
        /*051c*/ 	.byte	0x04, 0x11
        /*051e*/ 	.short	(.L_219 - .L_218)
	.align		4
.L_218:
        /*0520*/ 	.word	index@(_ZN10layer_norm13ln_bwd_kernelINS_13Kernel_traitsIf6__halffS2_fjLj1280ELj1ELj4ELj1ELj16ENS_18Kernel_traits_baseILj1280EfS2_fS2_fjLj128EEEEELb0ELb1ELb0ELb1EEEvNS_9BwdParamsE)
        /*0524*/ 	.word	0x000001a0


	//----- nvinfo : EIATTR_REGCOUNT
	.align		4
.L_219:
        /*0528*/ 	.byte	0x04, 0x2f
        /*052a*/ 	.short	(.L_221 - .L_220)
	.align		4
.L_220:
        /*052c*/ 	.word	index@(_ZN10layer_norm13ln_bwd_kernelINS_13Kernel_traitsIf6__halffS2_fjLj1280ELj1ELj4ELj1ELj16ENS_18Kernel_traits_baseILj1280EfS2_fS2_fjLj128EEEEELb0ELb1ELb0ELb0EEEvNS_9BwdParamsE)
        /*0530*/ 	.word	0x000000ff


	//----- nvinfo : EIATTR_FRAME_SIZE
	.align		4
.L_221:
        /*0534*/ 	.byte	0x04, 0x11
        /*0536*/ 	.short	(.L_223 - .L_222)
	.align		4
.L_222:
        /*0538*/ 	.word	index@(_ZN10layer_norm13ln_bwd_kernelINS_13Kernel_traitsIf6__halffS2_fjLj1280ELj1ELj4ELj1ELj16ENS_18Kernel_traits_baseILj1280EfS2_fS2_fjLj128EEEEELb0ELb1ELb0ELb0EEEvNS_9BwdParamsE)
        /*053c*/ 	.word	0x00000198


	//----- nvinfo : EIATTR_REGCOUNT
	.align		4
.L_223:
        /*0540*/ 	.byte	0x04, 0x2f
        /*0542*/ 	.short	(.L_225 - .L_224)
	.align		4
.L_224:
        /*0544*/ 	.word	index@(_ZN10layer_norm13ln_bwd_kernelINS_13Kernel_traitsIf6__halffS2_fjLj1280ELj1ELj4ELj1ELj16ENS_18Kernel_traits_baseILj1280EfS2_fS2_fjLj128EEEEELb0ELb0ELb1ELb1EEEvNS_9BwdParamsE)
        /*0548*/ 	.word	0x000000ff


	//----- nvinfo : EIATTR_FRAME_SIZE
	.align		4
.L_225:
        /*054c*/ 	.byte	0x04, 0x11
        /*054e*/ 	.short	(.L_227 - .L_226)
	.align		4
.L_226:
        /*0550*/ 	.word	index@(_ZN10layer_norm13ln_bwd_kernelINS_13Kernel_traitsIf6__halffS2_fjLj1280ELj1ELj4ELj1ELj16ENS_18Kernel_traits_baseILj1280EfS2_fS2_fjLj128EEEEELb0ELb0ELb1ELb1EEEvNS_9BwdParamsE)
        /*0554*/ 	.word	0x00000088


	//----- nvinfo : EIATTR_REGCOUNT
	.align		4
.L_227:
        /*0558*/ 	.byte	0x04, 0x2f
        /*055a*/ 	.short	(.L_229 - .L_228)
	.align		4
.L_228:
        /*055c*/ 	.word	index@(_ZN10layer_norm13ln_bwd_kernelINS_13Kernel_traitsIf6__halffS2_fjLj1280ELj1ELj4ELj1ELj16ENS_18Kernel_traits_baseILj1280EfS2_fS2_fjLj128EEEEELb0ELb0ELb1ELb0EEEvNS_9BwdParamsE)
        /*0560*/ 	.word	0x000000ff


	//----- nvinfo : EIATTR_FRAME_SIZE
	.align		4
.L_229:
        /*0564*/ 	.byte	0x04, 0x11
        /*0566*/ 	.short	(.L_231 - .L_230)
	.align		4
.L_230:
        /*0568*/ 	.word	index@(_ZN10layer_norm13ln_bwd_kernelINS_13Kernel_traitsIf6__halffS2_fjLj1280ELj1ELj4ELj1ELj16ENS_18Kernel_traits_baseILj1280EfS2_fS2_fjLj128EEEEELb0ELb0ELb1ELb0EEEvNS_9BwdParamsE)
        /*056c*/ 	.word	0x00000068


	//----- nvinfo : EIATTR_REGCOUNT
	.align		4
.L_231:
        /*0570*/ 	.byte	0x04, 0x2f
        /*0572*/ 	.short	(.L_233 - .L_232)
	.align		4
.L_232:
        /*0574*/ 	.word	index@(_ZN10layer_norm13ln_bwd_kernelINS_13Kernel_traitsIf6__halffS2_fjLj1280ELj1ELj4ELj1ELj16ENS_18Kernel_traits_baseILj1280EfS2_fS2_fjLj128EEEEELb0ELb0ELb0ELb1EEEvNS_9BwdParamsE)
        /*0578*/ 	.word	0x000000ff


	//----- nvinfo : EIATTR_FRAME_SIZE
	.align		4
.L_233:
        /*057c*/ 	.byte	0x04, 0x11
        /*057e*/ 	.short	(.L_235 - .L_234)
	.align		4
.L_234:
        /*0580*/ 	.word	index@(_ZN10layer_norm13ln_bwd_kernelINS_13Kernel_traitsIf6__halffS2_fjLj1280ELj1ELj4ELj1ELj16ENS_18Kernel_traits_baseILj1280EfS2_fS2_fjLj128EEEEELb0ELb0ELb0ELb1EEEvNS_9BwdParamsE)
        /*0584*/ 	.word	0x00000038


	//----- nvinfo : EIATTR_REGCOUNT
	.align		4
.L_235:
        /*0588*/ 	.byte	0x04, 0x2f
        /*058a*/ 	.short	(.L_237 - .L_236)
	.align		4
.L_236:
        /*058c*/ 	.word	index@(_ZN10layer_norm13ln_bwd_kernelINS_13Kernel_traitsIf6__halffS2_fjLj1280ELj1ELj4ELj1ELj16ENS_18Kernel_traits_baseILj1280EfS2_fS2_fjLj128EEEEELb0ELb0ELb0ELb0EEEvNS_9BwdParamsE)
        /*0590*/ 	.word	0x000000ff


	//----- nvinfo : EIATTR_FRAME_SIZE
	.align		4
.L_237:
        /*0594*/ 	.byte	0x04, 0x11
        /*0596*/ 	.short	(.L_239 - .L_238)
	.align		4
.L_238:
        /*0598*/ 	.word	index@(_ZN10layer_norm13ln_bwd_kernelINS_13Kernel_traitsIf6__halffS2_fjLj1280ELj1ELj4ELj1ELj16ENS_18Kernel_traits_baseILj1280EfS2_fS2_fjLj128EEEEELb0ELb0ELb0ELb0EEEvNS_9BwdParamsE)
        /*059c*/ 	.word	0x00000058


	//----- nvinfo : EIATTR_REGCOUNT
	.align		4
.L_239:
        /*05a0*/ 	.byte	0x04, 0x2f
        /*05a2*/ 	.short	(.L_241 - .L_240)
	.align		4
.L_240:
        /*05a4*/ 	.word	index@(_ZN10layer_norm13ln_bwd_kernelINS_13Kernel_traitsI6__halfS2_fS2_fjLj1280ELj1ELj4ELj1ELj16ENS_18Kernel_traits_baseILj1280ES2_S2_fS2_fjLj128EEEEELb1ELb1ELb1ELb1EEEvNS_9BwdParamsE)
        /*05a8*/ 	.word	0x000000ff


	//----- nvinfo : EIATTR_FRAME_SIZE
	.align		4
.L_241:
        /*05ac*/ 	.byte	0x04, 0x11
        /*05ae*/ 	.short	(.L_243 - .L_242)
	.align		4
.L_242:
        /*05b0*/ 	.word	index@(_ZN10layer_norm13ln_bwd_kernelINS_13Kernel_traitsI6__halfS2_fS2_fjLj1280ELj1ELj4ELj1ELj16ENS_18Kernel_traits_baseILj1280ES2_S2_fS2_fjLj128EEEEELb1ELb1ELb1ELb1EEEvNS_9BwdParamsE)
        /*05b4*/ 	.word	0x00000280


	//----- nvinfo : EIATTR_REGCOUNT
	.align		4
.L_243:
        /*05b8*/ 	.byte	0x04, 0x2f
        /*05ba*/ 	.short	(.L_245 - .L_244)
	.align		4
.L_244:
        /*05bc*/ 	.word	index@(_ZN10layer_norm22ln_bwd_finalize_kernelINS_22Kernel_traits_finalizeILj1280E6__halfS2_fS2_fjLb1ELj1024ELj4ENS_18Kernel_traits_baseILj1280ES2_S2_fS2_fjLj1024EEEEELb1ELb1EEEvNS_9BwdParamsE)
        /*05c0*/ 	.word	0x00000020


	//----- nvinfo : EIATTR_FRAME_SIZE
	.align		4
.L_245:
        /*05c4*/ 	.byte	0x04, 0x11
        /*05c6*/ 	.short	(.L_247 - .L_246)
	.align		4
.L_246:
        /*05c8*/ 	.word	index@(_ZN10layer_norm22ln_bwd_finalize_kernelINS_22Kernel_traits_finalizeILj1280E6__halfS2_fS2_fjLb1ELj1024ELj4ENS_18Kernel_traits_baseILj1280ES2_S2_fS2_fjLj1024EEEEELb1ELb1EEEvNS_9BwdParamsE)
        /*05cc*/ 	.word	0x00000000


	//----- nvinfo : EIATTR_REGCOUNT
	.align		4
.L_247:
        /*05d0*/ 	.byte	0x04, 0x2f
        /*05d2*/ 	.short	(.L_249 - .L_248)
	.align		4
.L_248:
        /*05d4*/ 	.word	index@(_ZN10layer_norm13ln_bwd_kernelINS_13Kernel_traitsI6__halfS2_fS2_fjLj1280ELj1ELj4ELj1ELj16ENS_18Kernel_traits_baseILj1280ES2_S2_fS2_fjLj128EEEEELb1ELb1ELb1ELb0EEEvNS_9BwdParamsE)
        /*05d8*/ 	.word	0x000000ff


	//----- nvinfo : EIATTR_FRAME_SIZE
	.align		4
.L_249:
        /*05dc*/ 	.byte	0x04, 0x11
        /*05de*/ 	.short	(.L_251 - .L_250)
	.align		4
.L_250:
        /*05e0*/ 	.word	index@(_ZN10layer_norm13ln_bwd_kernelINS_13Kernel_traitsI6__halfS2_fS2_fjLj1280ELj1ELj4ELj1ELj16ENS_18Kernel_traits_baseILj1280ES2_S2_fS2_fjLj128EEEEELb1ELb1ELb1ELb0EEEvNS_9BwdParamsE)
        /*05e4*/ 	.word	0x000001e8


	//----- nvinfo : EIATTR_REGCOUNT
	.align		4
.L_251:
        /*05e8*/ 	.byte	0x04, 0x2f
        /*05ea*/ 	.short	(.L_253 - .L_252)
	.align		4
.L_252:
        /*05ec*/ 	.word	index@(_ZN10layer_norm22ln_bwd_finalize_kernelINS_22Kernel_traits_finalizeILj1280E6__halfS2_fS2_fjLb1ELj1024ELj4ENS_18Kernel_traits_baseILj1280ES2_S2_fS2_fjLj1024EEEEELb1ELb0EEEvNS_9BwdParamsE)
        /*05f0*/ 	.word	0x00000020


	//----- nvinfo : EIATTR_FRAME_SIZE
	.align		4
.L_253:
        /*05f4*/ 	.byte	0x04, 0x11
        /*05f6*/ 	.short	(.L_255 - .L_254)
	.align		4
.L_254:
        /*05f8*/ 	.word	index@(_ZN10layer_norm22ln_bwd_finalize_kernelINS_22Kernel_traits_finalizeILj1280E6__halfS2_fS2_fjLb1ELj1024ELj4ENS_18Kernel_traits_baseILj1280ES2_S2_fS2_fjLj1024EEEEELb1ELb0EEEvNS_9BwdParamsE)
        /*05fc*/ 	.word	0x00000000


	//----- nvinfo : EIATTR_REGCOUNT
	.align		4
.L_255:
        /*0600*/ 	.byte	0x04, 0x2f
        /*0602*/ 	.short	(.L_257 - .L_256)
	.align		4
.L_256:
        /*0604*/ 	.word	index@(_ZN10layer_norm13ln_bwd_kernelINS_13Kernel_traitsI6__halfS2_fS2_fjLj1280ELj1ELj4ELj1ELj16ENS_18Kernel_traits_baseILj1280ES2_S2_fS2_fjLj128EEEEELb1ELb1ELb0ELb1EEEvNS_9BwdParamsE)
        /*0608*/ 	.word	0x000000ff


	//----- nvinfo : EIATTR_FRAME_SIZE
	.align		4
.L_257:
        /*060c*/ 	.byte	0x04, 0x11
        /*060e*/ 	.short	(.L_259 - .L_258)
	.align		4
.L_258:
        /*0610*/ 	.word	index@(_ZN10layer_norm13ln_bwd_kernelINS_13Kernel_traitsI6__halfS2_fS2_fjLj1280ELj1ELj4ELj1ELj16ENS_18Kernel_traits_baseILj1280ES2_S2_fS2_fjLj128EEEEELb1ELb1ELb0ELb1EEEvNS_9BwdParamsE)
        /*0614*/ 	.word	0x00000188


	//----- nvinfo : EIATTR_REGCOUNT
	.align		4
.L_259:
        /*0618*/ 	.byte	0x04, 0x2f
        /*061a*/ 	.short	(.L_261 - .L_260)
	.align		4
.L_260:
        /*061c*/ 	.word	index@(_ZN10layer_norm13ln_bwd_kernelINS_13Kernel_traitsI6__halfS2_fS2_fjLj1280ELj1ELj4ELj1ELj16ENS_18Kernel_traits_baseILj1280ES2_S2_fS2_fjLj128EEEEELb1ELb1ELb0ELb0EEEvNS_9BwdParamsE)
        /*0620*/ 	.word	0x000000ff


	//----- nvinfo : EIATTR_FRAME_SIZE
	.align		4
.L_261:
        /*0624*/ 	.byte	0x04, 0x11
        /*0626*/ 	.short	(.L_263 - .L_262)
	.align		4
.L_262:
        /*0628*/ 	.word	index@(_ZN10layer_norm13ln_bwd_kernelINS_13Kernel_traitsI6__halfS2_fS2_fjLj1280ELj1ELj4ELj1ELj16ENS_18Kernel_traits_baseILj1280ES2_S2_fS2_fjLj128EEEEELb1ELb1ELb0ELb0EEEvNS_9BwdParamsE)
        /*062c*/ 	.word	0x000001c0


	//----- nvinfo : EIATTR_REGCOUNT
	.align		4
.L_263:
        /*0630*/ 	.byte	0x04, 0x2f
        /*0632*/ 	.short	(.L_265 - .L_264)
	.align		4
.L_264:
        /*0634*/ 	.word	index@(_ZN10layer_norm13ln_bwd_kernelINS_13Kernel_traitsI6__halfS2_fS2_fjLj1280ELj1ELj4ELj1ELj16ENS_18Kernel_traits_baseILj1280ES2_S2_fS2_fjLj128EEEEELb1ELb0ELb1ELb1EEEvNS_9BwdParamsE)
        /*0638*/ 	.word	0x000000ff


	//----- nvinfo : EIATTR_FRAME_SIZE
	.align		4
.L_265:
        /*063c*/ 	.byte	0x04, 0x11
        /*063e*/ 	.short	(.L_267 - .L_266)
	.align		4
.L_266:
        /*0640*/ 	.word	index@(_ZN10layer_norm13ln_bwd_kernelINS_13Kernel_traitsI6__halfS2_fS2_fjLj1280ELj1ELj4ELj1ELj16ENS_18Kernel_traits_baseILj1280ES2_S2_fS2_fjLj128EEEEELb1ELb0ELb1ELb1EEEvNS_9BwdParamsE)
        /*0644*/ 	.word	0x000000a0


	//----- nvinfo : EIATTR_REGCOUNT
	.align		4
.L_267:
        /*0648*/ 	.byte	0x04, 0x2f
        /*064a*/ 	.short	(.L_269 - .L_268)
	.align		4
.L_268:
        /*064c*/ 	.word	index@(_ZN10layer_norm22ln_bwd_finalize_kernelINS_22Kernel_traits_finalizeILj1280E6__halfS2_fS2_fjLb0ELj1024ELj4ENS_18Kernel_traits_baseILj1280ES2_S2_fS2_fjLj1024EEEEELb0ELb1EEEvNS_9BwdParamsE)
        /*0650*/ 	.word	0x00000020


	//----- nvinfo : EIATTR_FRAME_SIZE
	.align		4
.L_269:
        /*0654*/ 	.byte	0x04, 0x11
        /*0656*/ 	.short	(.L_271 - .L_270)
	.align		4
.L_270:
        /*0658*/ 	.word	index@(_ZN10layer_norm22ln_bwd_finalize_kernelINS_22Kernel_traits_finalizeILj1280E6__halfS2_fS2_fjLb0ELj1024ELj4ENS_18Kernel_traits_baseILj1280ES2_S2_fS2_fjLj1024EEEEELb0ELb1EEEvNS_9BwdParamsE)
        /*065c*/ 	.word	0x00000000


	//----- nvinfo : EIATTR_REGCOUNT
	.align		4
.L_271:
        /*0660*/ 	.byte	0x04, 0x2f
        /*0662*/ 	.short	(.L_273 - .L_272)
	.align		4
.L_272:
        /*0664*/ 	.word	index@(_ZN10layer_norm13ln_bwd_kernelINS_13Kernel_traitsI6__halfS2_fS2_fjLj1280ELj1ELj4ELj1ELj16ENS_18Kernel_traits_baseILj1280ES2_S2_fS2_fjLj128EEEEELb1ELb0ELb1ELb0EEEvNS_9BwdParamsE)
        /*0668*/ 	.word	0x000000ff


	//----- nvinfo : EIATTR_FRAME_SIZE
	.align		4
.L_273:
        /*066c*/ 	.byte	0x04, 0x11
        /*066e*/ 	.short	(.L_275 - .L_274)
	.align		4
.L_274:
        /*0670*/ 	.word	index@(_ZN10layer_norm13ln_bwd_kernelINS_13Kernel_traitsI6__halfS2_fS2_fjLj1280ELj1ELj4ELj1ELj16ENS_18Kernel_traits_baseILj1280ES2_S2_fS2_fjLj128EEEEELb1ELb0ELb1ELb0EEEvNS_9BwdParamsE)
        /*0674*/ 	.word	0x00000090


	//----- nvinfo : EIATTR_REGCOUNT
	.align		4
.L_275:
        /*0678*/ 	.byte	0x04, 0x2f
        /*067a*/ 	.short	(.L_277 - .L_276)
	.align		4
.L_276:
        /*067c*/ 	.word	index@(_ZN10layer_norm22ln_bwd_finalize_kernelINS_22Kernel_traits_finalizeILj1280E6__halfS2_fS2_fjLb0ELj1024ELj4ENS_18Kernel_traits_baseILj1280ES2_S2_fS2_fjLj1024EEEEELb0ELb0EEEvNS_9BwdParamsE)
        /*0680*/ 	.word	0x00000020


	//----- nvinfo : EIATTR_FRAME_SIZE
	.align		4
.L_277:
        /*0684*/ 	.byte	0x04, 0x11
        /*0686*/ 	.short	(.L_279 - .L_278)
	.align		4
.L_278:
        /*0688*/ 	.word	index@(_ZN10layer_norm22ln_bwd_finalize_kernelINS_22Kernel_traits_finalizeILj1280E6__halfS2_fS2_fjLb0ELj1024ELj4ENS_18Kernel_traits_baseILj1280ES2_S2_fS2_fjLj1024EEEEELb0ELb0EEEvNS_9BwdParamsE)
        /*068c*/ 	.word	0x00000000


	//----- nvinfo : EIATTR_REGCOUNT
	.align		4
.L_279:
        /*0690*/ 	.byte	0x04, 0x2f
        /*0692*/ 	.short	(.L_281 - .L_280)
	.align		4
.L_280:
        /*0694*/ 	.word	index@(_ZN10layer_norm13ln_bwd_kernelINS_13Kernel_traitsI6__halfS2_fS2_fjLj1280ELj1ELj4ELj1ELj16ENS_18Kernel_traits_baseILj1280ES2_S2_fS2_fjLj128EEEEELb1ELb0ELb0ELb1EEEvNS_9BwdParamsE)
        /*0698*/ 	.word	0x000000ff


	//----- nvinfo : EIATTR_FRAME_SIZE
	.align		4
.L_281:
        /*069c*/ 	.byte	0x04, 0x11
        /*069e*/ 	.short	(.L_283 - .L_282)
	.align		4
.L_282:
        /*06a0*/ 	.word	index@(_ZN10layer_norm13ln_bwd_kernelINS_13Kernel_traitsI6__halfS2_fS2_fjLj1280ELj1ELj4ELj1ELj16ENS_18Kernel_traits_baseILj1280ES2_S2_fS2_fjLj128EEEEELb1ELb0ELb0ELb1EEEvNS_9BwdParamsE)
        /*06a4*/ 	.word	0x00000060


	//----- nvinfo : EIATTR_REGCOUNT
	.align		4
.L_283:
        /*06a8*/ 	.byte	0x04, 0x2f
        /*06aa*/ 	.short	(.L_285 - .L_284)
	.align		4
.L_284:
        /*06ac*/ 	.word	index@(_ZN10layer_norm13ln_bwd_kernelINS_13Kernel_traitsI6__halfS2_fS2_fjLj1280ELj1ELj4ELj1ELj16ENS_18Kernel_traits_baseILj1280ES2_S2_fS2_fjLj128EEEEELb1ELb0ELb0ELb0EEEvNS_9BwdParamsE)
        /*06b0*/ 	.word	0x000000ff


	//----- nvinfo : EIATTR_FRAME_SIZE
	.align		4
.L_285:
        /*06b4*/ 	.byte	0x04, 0x11
        /*06b6*/ 	.short	(.L_287 - .L_286)
	.align		4
.L_286:
        /*06b8*/ 	.word	index@(_ZN10layer_norm13ln_bwd_kernelINS_13Kernel_traitsI6__halfS2_fS2_fjLj1280ELj1ELj4ELj1ELj16ENS_18Kernel_traits_baseILj1280ES2_S2_fS2_fjLj128EEEEELb1ELb0ELb0ELb0EEEvNS_9BwdParamsE)
        /*06bc*/ 	.word	0x00000078


	//----- nvinfo : EIATTR_REGCOUNT
	.align		4
.L_287:
        /*06c0*/ 	.byte	0x04, 0x2f
        /*06c2*/ 	.short	(.L_289 - .L_288)
	.align		4
.L_288:
        /*06c4*/ 	.word	index@(_ZN10layer_norm13ln_bwd_kernelINS_13Kernel_traitsI6__halfS2_fS2_fjLj1280ELj1ELj4ELj1ELj16ENS_18Kernel_traits_baseILj1280ES2_S2_fS2_fjLj128EEEEELb0ELb1ELb1ELb1EEEvNS_9BwdParamsE)
        /*06c8*/ 	.word	0x000000ff


	//----- nvinfo : EIATTR_FRAME_SIZE
	.align		4
.L_289:
        /*06cc*/ 	.byte	0x04, 0x11
        /*06ce*/ 	.short	(.L_291 - .L_290)
	.align		4
.L_290:
        /*06d0*/ 	.word	index@(_ZN10layer_norm13ln_bwd_kernelINS_13Kernel_traitsI6__halfS2_fS2_fjLj1280ELj1ELj4ELj1ELj16ENS_18Kernel_traits_baseILj1280ES2_S2_fS2_fjLj128EEEEELb0ELb1ELb1ELb1EEEvNS_9BwdParamsE)
        /*06d4*/ 	.word	0x00000230


	//----- nvinfo : EIATTR_REGCOUNT
	.align		4
.L_291:
        /*06d8*/ 	.byte	0x04, 0x2f
        /*06da*/ 	.short	(.L_293 - .L_292)
	.align		4
.L_292:
        /*06dc*/ 	.word	index@(_ZN10layer_norm13ln_bwd_kernelINS_13Kernel_traitsI6__halfS2_fS2_fjLj1280ELj1ELj4ELj1ELj16ENS_18Kernel_traits_baseILj1280ES2_S2_fS2_fjLj128EEEEELb0ELb1ELb1ELb0EEEvNS_9BwdParamsE)
        /*06e0*/ 	.word	0x000000ff


	//----- nvinfo : EIATTR_FRAME_SIZE
	.align		4
.L_293:
        /*06e4*/ 	.byte	0x04, 0x11
        /*06e6*/ 	.short	(.L_295 - .L_294)
	.align		4
.L_294:
        /*06e8*/ 	.word	index@(_ZN10layer_norm13ln_bwd_kernelINS_13Kernel_traitsI6__halfS2_fS2_fjLj1280ELj1ELj4ELj1ELj16ENS_18Kernel_traits_baseILj1280ES2_S2_fS2_fjLj128EEEEELb0ELb1ELb1ELb0EEEvNS_9BwdParamsE)
        /*06ec*/ 	.word	0x000001c0


	//----- nvinfo : EIATTR_REGCOUNT
	.align		4
.L_295:
        /*06f0*/ 	.byte	0x04, 0x2f
        /*06f2*/ 	.short	(.L_297 - .L_296)
	.align		4
.L_296:
        /*06f4*/ 	.word	index@(_ZN10layer_norm13ln_bwd_kernelINS_13Kernel_traitsI6__halfS2_fS2_fjLj1280ELj1ELj4ELj1ELj16ENS_18Kernel_traits_baseILj1280ES2_S2_fS2_fjLj128EEEEELb0ELb1ELb0ELb1EEEvNS_9BwdParamsE)
        /*06f8*/ 	.word	0x000000ff


	//----- nvinfo : EIATTR_FRAME_SIZE
	.align		4
.L_297:
        /*06fc*/ 	.byte	0x04, 0x11
        /*06fe*/ 	.short	(.L_299 - .L_298)
	.align		4
.L_298:
        /*0700*/ 	.word	index@(_ZN10layer_norm13ln_bwd_kernelINS_13Kernel_traitsI6__halfS2_fS2_fjLj1280ELj1ELj4ELj1ELj16ENS_18Kernel_traits_baseILj1280ES2_S2_fS2_fjLj128EEEEELb0ELb1ELb0ELb1EEEvNS_9BwdParamsE)
        /*0704*/ 	.word	0x000001b0


	//----- nvinfo : EIATTR_REGCOUNT
	.align		4
.L_299:
        /*0708*/ 	.byte	0x04, 0x2f
        /*070a*/ 	.short	(.L_301 - .L_300)
	.align		4
.L_300:
        /*070c*/ 	.word	index@(_ZN10layer_norm13ln_bwd_kernelINS_13Kernel_traitsI6__halfS2_fS2_fjLj1280ELj1ELj4ELj1ELj16ENS_18Kernel_traits_baseILj1280ES2_S2_fS2_fjLj128EEEEELb0ELb1ELb0ELb0EEEvNS_9BwdParamsE)
        /*0710*/ 	.word	0x000000ff


	//----- nvinfo : EIATTR_FRAME_SIZE
	.align		4
.L_301:
        /*0714*/ 	.byte	0x04, 0x11
        /*0716*/ 	.short	(.L_303 - .L_302)
	.align		4
.L_302:
        /*0718*/ 	.word	index@(_ZN10layer_norm13ln_bwd_kernelINS_13Kernel_traitsI6__halfS2_fS2_fjLj1280ELj1ELj4ELj1ELj16ENS_18Kernel_traits_baseILj1280ES2_S2_fS2_fjLj128EEEEELb0ELb1ELb0ELb0EEEvNS_9BwdParamsE)
        /*071c*/ 	.word	0x00000198


	//----- nvinfo : EIATTR_REGCOUNT
	.align		4
.L_303:
        /*0720*/ 	.byte	0x04, 0x2f
        /*0722*/ 	.short	(.L_305 - .L_304)
	.align		4
.L_304:
        /*0724*/ 	.word	index@(_ZN10layer_norm13ln_bwd_kernelINS_13Kernel_traitsI6__halfS2_fS2_fjLj1280ELj1ELj4ELj1ELj16ENS_18Kernel_traits_baseILj1280ES2_S2_fS2_fjLj128EEEEELb0ELb0ELb1ELb1EEEvNS_9BwdParamsE)
        /*0728*/ 	.word	0x000000ff


	//----- nvinfo : EIATTR_FRAME_SIZE
	.align		4
.L_305:
        /*072c*/ 	.byte	0x04, 0x11
        /*072e*/ 	.short	(.L_307 - .L_306)
	.align		4
.L_306:
        /*0730*/ 	.word	index@(_ZN10layer_norm13ln_bwd_kernelINS_13Kernel_traitsI6__halfS2_fS2_fjLj1280ELj1ELj4ELj1ELj16ENS_18Kernel_traits_baseILj1280ES2_S2_fS2_fjLj128EEEEELb0ELb0ELb1ELb1EEEvNS_9BwdParamsE)
        /*0734*/ 	.word	0x00000058


	//----- nvinfo : EIATTR_REGCOUNT
	.align		4
.L_307:
        /*0738*/ 	.byte	0x04, 0x2f
        /*073a*/ 	.short	(.L_309 - .L_308)
	.align		4
.L_308:
        /*073c*/ 	.word	index@(_ZN10layer_norm13ln_bwd_kernelINS_13Kernel_traitsI6__halfS2_fS2_fjLj1280ELj1ELj4ELj1ELj16ENS_18Kernel_traits_baseILj1280ES2_S2_fS2_fjLj128EEEEELb0ELb0ELb1ELb0EEEvNS_9BwdParamsE)
        /*0740*/ 	.word	0x000000ff


	//----- nvinfo : EIATTR_FRAME_SIZE
	.align		4
.L_309:
        /*0744*/ 	.byte	0x04, 0x11
        /*0746*/ 	.short	(.L_311 - .L_310)
	.align		4
.L_310:
        /*0748*/ 	.word	index@(_ZN10layer_norm13ln_bwd_kernelINS_13Kernel_traitsI6__halfS2_fS2_fjLj1280ELj1ELj4ELj1ELj16ENS_18Kernel_traits_baseILj1280ES2_S2_fS2_fjLj128EEEEELb0ELb0ELb1ELb0EEEvNS_9BwdParamsE)
        /*074c*/ 	.word	0x00000068


	//----- nvinfo : EIATTR_REGCOUNT
	.align		4
.L_311:
        /*0750*/ 	.byte	0x04, 0x2f
        /*0752*/ 	.short	(.L_313 - .L_312)
	.align		4
.L_312:
        /*0754*/ 	.word	index@(_ZN10layer_norm13ln_bwd_kernelINS_13Kernel_traitsI6__halfS2_fS2_fjLj1280ELj1ELj4ELj1ELj16ENS_18Kernel_traits_baseILj1280ES2_S2_fS2_fjLj128EEEEELb0ELb0ELb0ELb1EEEvNS_9BwdParamsE)
        /*0758*/ 	.word	0x000000ff


	//----- nvinfo : EIATTR_FRAME_SIZE
	.align		4
.L_313:
        /*075c*/ 	.byte	0x04, 0x11
        /*075e*/ 	.short	(.L_315 - .L_314)
	.align		4
.L_314:
        /*0760*/ 	.word	index@(_ZN10layer_norm13ln_bwd_kernelINS_13Kernel_traitsI6__halfS2_fS2_fjLj1280ELj1ELj4ELj1ELj16ENS_18Kernel_traits_baseILj1280ES2_S2_fS2_fjLj128EEEEELb0ELb0ELb0ELb1EEEvNS_9BwdParamsE)
        /*0764*/ 	.word	0x00000038


	//----- nvinfo : EIATTR_REGCOUNT
	.align		4
.L_315:
        /*0768*/ 	.byte	0x04, 0x2f
        /*076a*/ 	.short	(.L_317 - .L_316)
	.align		4
.L_316:
        /*076c*/ 	.word	index@(_ZN10layer_norm13ln_bwd_kernelINS_13Kernel_traitsI6__halfS2_fS2_fjLj1280ELj1ELj4ELj1ELj16ENS_18Kernel_traits_baseILj1280ES2_S2_fS2_fjLj128EEEEELb0ELb0ELb0ELb0EEEvNS_9BwdParamsE)
        /*0770*/ 	.word	0x000000ff


	//----- nvinfo : EIATTR_FRAME_SIZE
	.align		4
.L_317:
        /*0774*/ 	.byte	0x04, 0x11
        /*0776*/ 	.short	(.L_319 - .L_318)
	.align		4
.L_318:
        /*0778*/ 	.word	index@(_ZN10layer_norm13ln_bwd_kernelINS_13Kernel_traitsI6__halfS2_fS2_fjLj1280ELj1ELj4ELj1ELj16ENS_18Kernel_traits_baseILj1280ES2_S2_fS2_fjLj128EEEEELb0ELb0ELb0ELb0EEEvNS_9BwdParamsE)
        /*077c*/ 	.word	0x00000050


	//----- nvinfo : EIATTR_REGCOUNT
	.align		4
.L_319:
        /*0780*/ 	.byte	0x04, 0x2f
        /*0782*/ 	.short	(.L_321 - .L_320)
	.align		4
.L_320:
        /*0784*/ 	.word	index@(_ZN10layer_norm13ln_bwd_kernelINS_13Kernel_traitsIf6__halfS2_S2_fjLj1280ELj1ELj4ELj1ELj16ENS_18Kernel_traits_baseILj1280EfS2_S2_S2_fjLj128EEEEELb1ELb1ELb1ELb1EEEvNS_9BwdParamsE)
        /*0788*/ 	.word	0x000000ff


	//----- nvinfo : EIATTR_FRAME_SIZE
	.align		4
.L_321:
        /*078c*/ 	.byte	0x04, 0x11
        /*078e*/ 	.short	(.L_323 - .L_322)
	.align		4
.L_322:
        /*0790*/ 	.word	index@(_ZN10layer_norm13ln_bwd_kernelINS_13Kernel_traitsIf6__halfS2_S2_fjLj1280ELj1ELj4ELj1ELj16ENS_18Kernel_traits_baseILj1280EfS2_S2_S2_fjLj128EEEEELb1ELb1ELb1ELb1EEEvNS_9BwdParamsE)
        /*0794*/ 	.word	0x000001a0


	//----- nvinfo : EIATTR_REGCOUNT
	.align		4
.L_323:
        /*0798*/ 	.byte	0x04, 0x2f
        /*079a*/ 	.short	(.L_325 - .L_324)
	.align		4
.L_324:
        /*079c*/ 	.word	index@(_ZN10layer_norm22ln_bwd_finalize_kernelINS_22Kernel_traits_finalizeILj1280Ef6__halfS2_S2_fjLb1ELj1024ELj4ENS_18Kernel_traits_baseILj1280EfS2_S2_S2_fjLj1024EEEEELb1ELb1EEEvNS_9BwdParamsE)
        /*07a0*/ 	.word	0x00000020


	//----- nvinfo : EIATTR_FRAME_SIZE
	.align		4
.L_325:
        /*07a4*/ 	.byte	0x04, 0x11
        /*07a6*/ 	.short	(.L_327 - .L_326)
	.align		4
.L_326:
        /*07a8*/ 	.word	index@(_ZN10layer_norm22ln_bwd_finalize_kernelINS_22Kernel_traits_finalizeILj1280Ef6__halfS2_S2_fjLb1ELj1024ELj4ENS_18Kernel_traits_baseILj1280EfS2_S2_S2_fjLj1024EEEEELb1ELb1EEEvNS_9BwdParamsE)
        /*07ac*/ 	.word	0x00000000


	//----- nvinfo : EIATTR_REGCOUNT
	.align		4
.L_327:
        /*07b0*/ 	.byte	0x04, 0x2f
        /*07b2*/ 	.short	(.L_329 - .L_328)
	.align		4
.L_328:
        /*07b4*/ 	.word	index@(_ZN10layer_norm13ln_bwd_kernelINS_13Kernel_traitsIf6__halfS2_S2_fjLj1280ELj1ELj4ELj1ELj16ENS_18Kernel_traits_baseILj1280EfS2_S2_S2_fjLj128EEEEELb1ELb1ELb1ELb0EEEvNS_9BwdParamsE)
        /*07b8*/ 	.word	0x000000ff


	//----- nvinfo : EIATTR_FRAME_SIZE
	.align		4
.L_329:
        /*07bc*/ 	.byte	0x04, 0x11
        /*07be*/ 	.short	(.L_331 - .L_330)
	.align		4
.L_330:
        /*07c0*/ 	.word	index@(_ZN10layer_norm13ln_bwd_kernelINS_13Kernel_traitsIf6__halfS2_S2_fjLj1280ELj1ELj4ELj1ELj16ENS_18Kernel_traits_baseILj1280EfS2_S2_S2_fjLj128EEEEELb1ELb1ELb1ELb0EEEvNS_9BwdParamsE)
        /*07c4*/ 	.word	0x00000190


	//----- nvinfo : EIATTR_REGCOUNT
	.align		4
.L_331:
        /*07c8*/ 	.byte	0x04, 0x2f
        /*07ca*/ 	.short	(.L_333 - .L_332)
	.align		4
.L_332:
        /*07cc*/ 	.word	index@(_ZN10layer_norm22ln_bwd_finalize_kernelINS_22Kernel_traits_finalizeILj1280Ef6__halfS2_S2_fjLb1ELj1024ELj4ENS_18Kernel_traits_baseILj1280EfS2_S2_S2_fjLj1024EEEEELb1ELb0EEEvNS_9BwdParamsE)
        /*07d0*/ 	.word	0x00000020


	//----- nvinfo : EIATTR_FRAME_SIZE
	.align		4
.L_333:
        /*07d4*/ 	.byte	0x04, 0x11
        /*07d6*/ 	.short	(.L_335 - .L_334)
	.align		4
.L_334:
        /*07d8*/ 	.word	index@(_ZN10layer_norm22ln_bwd_finalize_kernelINS_22Kernel_traits_finalizeILj1280Ef6__halfS2_S2_fjLb1ELj1024ELj4ENS_18Kernel_traits_baseILj1280EfS2_S2_S2_fjLj1024EEEEELb1ELb0EEEvNS_9BwdParamsE)
        /*07dc*/ 	.word	0x00000000


	//----- nvinfo : EIATTR_REGCOUNT
	.align		4
.L_335:
        /*07e0*/ 	.byte	0x04, 0x2f
        /*07e2*/ 	.short	(.L_337 - .L_336)
	.align		4
.L_336:
        /*07e4*/ 	.word	index@(_ZN10layer_norm13ln_bwd_kernelINS_13Kernel_traitsIf6__halfS2_S2_fjLj1280ELj1ELj4ELj1ELj16ENS_18Kernel_traits_baseILj1280EfS2_S2_S2_fjLj128EEEEELb1ELb1ELb0ELb1EEEvNS_9BwdParamsE)
        /*07e8*/ 	.word	0x000000ff


	//----- nvinfo : EIATTR_FRAME_SIZE
	.align		4
.L_337:
        /*07ec*/ 	.byte	0x04, 0x11
        /*07ee*/ 	.short	(.L_339 - .L_338)
	.align		4
.L_338:
        /*07f0*/ 	.word	index@(_ZN10layer_norm13ln_bwd_kernelINS_13Kernel_traitsIf6__halfS2_S2_fjLj1280ELj1ELj4ELj1ELj16ENS_18Kernel_traits_baseILj1280EfS2_S2_S2_fjLj128EEEEELb1ELb1ELb0ELb1EEEvNS_9BwdParamsE)
        /*07f4*/ 	.word	0x00000148


	//----- nvinfo : EIATTR_REGCOUNT
	.align		4
.L_339:
        /*07f8*/ 	.byte	0x04, 0x2f
        /*07fa*/ 	.short	(.L_341 - .L_340)
	.align		4
.L_340:
        /*07fc*/ 	.word	index@(_ZN10layer_norm13ln_bwd_kernelINS_13Kernel_traitsIf6__halfS2_S2_fjLj1280ELj1ELj4ELj1ELj16ENS_18Kernel_traits_baseILj1280EfS2_S2_S2_fjLj128EEEEELb1ELb1ELb0ELb0EEEvNS_9BwdParamsE)
        /*0800*/ 	.word	0x000000ff


	//----- nvinfo : EIATTR_FRAME_SIZE
	.align		4
.L_341:
        /*0804*/ 	.byte	0x04, 0x11
        /*0806*/ 	.short	(.L_343 - .L_342)
	.align		4
.L_342:
        /*0808*/ 	.word	index@(_ZN10layer_norm13ln_bwd_kernelINS_13Kernel_traitsIf6__halfS2_S2_fjLj1280ELj1ELj4ELj1ELj16ENS_18Kernel_traits_baseILj1280EfS2_S2_S2_fjLj128EEEEELb1ELb1ELb0ELb0EEEvNS_9BwdParamsE)
        /*080c*/ 	.word	0x00000160


	//----- nvinfo : EIATTR_REGCOUNT
	.align		4
.L_343:
        /*0810*/ 	.byte	0x04, 0x2f
        /*0812*/ 	.short	(.L_345 - .L_344)
	.align		4
.L_344:
        /*0814*/ 	.word	index@(_ZN10layer_norm13ln_bwd_kernelINS_13Kernel_traitsIf6__halfS2_S2_fjLj1280ELj1ELj4ELj1ELj16ENS_18Kernel_traits_baseILj1280EfS2_S2_S2_fjLj128EEEEELb1ELb0ELb1ELb1EEEvNS_9BwdParamsE)
        /*0818*/ 	.word	0x000000ff


	//----- nvinfo : EIATTR_FRAME_SIZE
	.align		4
.L_345:
        /*081c*/ 	.byte	0x04, 0x11
        /*081e*/ 	.short	(.L_347 - .L_346)
	.align		4
.L_346:
        /*0820*/ 	.word	index@(_ZN10layer_norm13ln_bwd_kernelINS_13Kernel_traitsIf6__halfS2_S2_fjLj1280ELj1ELj4ELj1ELj16ENS_18Kernel_traits_baseILj1280EfS2_S2_S2_fjLj128EEEEELb1ELb0ELb1ELb1EEEvNS_9BwdParamsE)
        /*0824*/ 	.word	0x00000020


	//----- nvinfo : EIATTR_REGCOUNT
	.align		4
.L_347:
        /*0828*/ 	.byte	0x04, 0x2f
        /*082a*/ 	.short	(.L_349 - .L_348)
	.align		4
.L_348:
        /*082c*/ 	.word	index@(_ZN10layer_norm22ln_bwd_finalize_kernelINS_22Kernel_traits_finalizeILj1280Ef6__halfS2_S2_fjLb0ELj1024ELj4ENS_18Kernel_traits_baseILj1280EfS2_S2_S2_fjLj1024EEEEELb0ELb1EEEvNS_9BwdParamsE)
        /*0830*/ 	.word	0x00000020


	//----- nvinfo : EIATTR_FRAME_SIZE
	.align		4
.L_349:
        /*0834*/ 	.byte	0x04, 0x11
        /*0836*/ 	.short	(.L_351 - .L_350)
	.align		4
.L_350:
        /*0838*/ 	.word	index@(_ZN10layer_norm22ln_bwd_finalize_kernelINS_22Kernel_traits_finalizeILj1280Ef6__halfS2_S2_fjLb0ELj1024ELj4ENS_18Kernel_traits_baseILj1280EfS2_S2_S2_fjLj1024EEEEELb0ELb1EEEvNS_9BwdParamsE)
        /*083c*/ 	.word	0x00000000


	//----- nvinfo : EIATTR_REGCOUNT
	.align		4
.L_351:
        /*0840*/ 	.byte	0x04, 0x2f
        /*0842*/ 	.short	(.L_353 - .L_352)
	.align		4
.L_352:
        /*0844*/ 	.word	index@(_ZN10layer_norm13ln_bwd_kernelINS_13Kernel_traitsIf6__halfS2_S2_fjLj1280ELj1ELj4ELj1ELj16ENS_18Kernel_traits_baseILj1280EfS2_S2_S2_fjLj128EEEEELb1ELb0ELb1ELb0EEEvNS_9BwdParamsE)
        /*0848*/ 	.word	0x000000ff


	//----- nvinfo : EIATTR_FRAME_SIZE
	.align		4
.L_353:
        /*084c*/ 	.byte	0x04, 0x11
        /*084e*/ 	.short	(.L_355 - .L_354)
	.align		4
.L_354:
        /*0850*/ 	.word	index@(_ZN10layer_norm13ln_bwd_kernelINS_13Kernel_traitsIf6__halfS2_S2_fjLj1280ELj1ELj4ELj1ELj16ENS_18Kernel_traits_baseILj1280EfS2_S2_S2_fjLj128EEEEELb1ELb0ELb1ELb0EEEvNS_9BwdParamsE)
        /*0854*/ 	.word	0x00000028


	//----- nvinfo : EIATTR_REGCOUNT
	.align		4
.L_355:
        /*0858*/ 	.byte	0x04, 0x2f
        /*085a*/ 	.short	(.L_357 - .L_356)
	.align		4
.L_356:
        /*085c*/ 	.word	index@(_ZN10layer_norm22ln_bwd_finalize_kernelINS_22Kernel_traits_finalizeILj1280Ef6__halfS2_S2_fjLb0ELj1024ELj4ENS_18Kernel_traits_baseILj1280EfS2_S2_S2_fjLj1024EEEEELb0ELb0EEEvNS_9BwdParamsE)
        /*0860*/ 	.word	0x00000020


	//----- nvinfo : EIATTR_FRAME_SIZE
	.align		4
.L_357:
        /*0864*/ 	.byte	0x04, 0x11
        /*0866*/ 	.short	(.L_359 - .L_358)
	.align		4
.L_358:
        /*0868*/ 	.word	index@(_ZN10layer_norm22ln_bwd_finalize_kernelINS_22Kernel_traits_finalizeILj1280Ef6__halfS2_S2_fjLb0ELj1024ELj4ENS_18Kernel_traits_baseILj1280EfS2_S2_S2_fjLj1024EEEEELb0ELb0EEEvNS_9BwdParamsE)
        /*086c*/ 	.word	0x00000000


	//----- nvinfo : EIATTR_REGCOUNT
	.align		4
.L_359:
        /*0870*/ 	.byte	0x04, 0x2f
        /*0872*/ 	.short	(.L_361 - .L_360)
	.align		4
.L_360:
        /*0874*/ 	.word	index@(_ZN10layer_norm13ln_bwd_kernelINS_13Kernel_traitsIf6__halfS2_S2_fjLj1280ELj1ELj4ELj1ELj16ENS_18Kernel_traits_baseILj1280EfS2_S2_S2_fjLj128EEEEELb1ELb0ELb0ELb1EEEvNS_9BwdParamsE)
        /*0878*/ 	.word	0x000000ff


	//----- nvinfo : EIATTR_FRAME_SIZE
	.align		4
.L_361:
        /*087c*/ 	.byte	0x04, 0x11
        /*087e*/ 	.short	(.L_363 - .L_362)
	.align		4
.L_362:
        /*0880*/ 	.word	index@(_ZN10layer_norm13ln_bwd_kernelINS_13Kernel_traitsIf6__halfS2_S2_fjLj1280ELj1ELj4ELj1ELj16ENS_18Kernel_traits_baseILj1280EfS2_S2_S2_fjLj128EEEEELb1ELb0ELb0ELb1EEEvNS_9BwdParamsE)
        /*0884*/ 	.word	0x00000000


	//----- nvinfo : EIATTR_REGCOUNT
	.align		4
.L_363:
        /*0888*/ 	.byte	0x04, 0x2f
        /*088a*/ 	.short	(.L_365 - .L_364)
	.align		4
.L_364:
        /*088c*/ 	.word	index@(_ZN10layer_norm13ln_bwd_kernelINS_13Kernel_traitsIf6__halfS2_S2_fjLj1280ELj1ELj4ELj1ELj16ENS_18Kernel_traits_baseILj1280EfS2_S2_S2_fjLj128EEEEELb1ELb0ELb0ELb0EEEvNS_9BwdParamsE)
        /*0890*/ 	.word	0x000000ff


	//----- nvinfo : EIATTR_FRAME_SIZE
	.align		4
.L_365:
        /*0894*/ 	.byte	0x04, 0x11
        /*0896*/ 	.short	(.L_367 - .L_366)
	.align		4
.L_366:
        /*0898*/ 	.word	index@(_ZN10layer_norm13ln_bwd_kernelINS_13Kernel_traitsIf6__halfS2_S2_fjLj1280ELj1ELj4ELj1ELj16ENS_18Kernel_traits_baseILj1280EfS2_S2_S2_fjLj128EEEEELb1ELb0ELb0ELb0EEEvNS_9BwdParamsE)
        /*089c*/ 	.word	0x00000008


	//----- nvinfo : EIATTR_REGCOUNT
	.align		4
.L_367:
        /*08a0*/ 	.byte	0x04, 0x2f
        /*08a2*/ 	.short	(.L_369 - .L_368)
	.align		4
.L_368:
        /*08a4*/ 	.word	index@(_ZN10layer_norm13ln_bwd_kernelINS_13Kernel_traitsIf6__halfS2_S2_fjLj1280ELj1ELj4ELj1ELj16ENS_18Kernel_traits_baseILj1280EfS2_S2_S2_fjLj128EEEEELb0ELb1ELb1ELb1EEEvNS_9BwdParamsE)
        /*08a8*/ 	.word	0x000000ff


	//----- nvinfo : EIATTR_FRAME_SIZE
	.align		4
.L_369:
        /*08ac*/ 	.byte	0x04, 0x11
        /*08ae*/ 	.short	(.L_371 - .L_370)
	.align		4
.L_370:
        /*08b0*/ 	.word	index@(_ZN10layer_norm13ln_bwd_kernelINS_13Kernel_traitsIf6__halfS2_S2_fjLj1280ELj1ELj4ELj1ELj16ENS_18Kernel_traits_baseILj1280EfS2_S2_S2_fjLj128EEEEELb0ELb1ELb1ELb1EEEvNS_9BwdParamsE)
        /*08b4*/ 	.word	0x00000140


	//----- nvinfo : EIATTR_REGCOUNT
	.align		4
.L_371:
        /*08b8*/ 	.byte	0x04, 0x2f
        /*08ba*/ 	.short	(.L_373 - .L_372)
	.align		4
.L_372:
        /*08bc*/ 	.word	index@(_ZN10layer_norm13ln_bwd_kernelINS_13Kernel_traitsIf6__halfS2_S2_fjLj1280ELj1ELj4ELj1ELj16ENS_18Kernel_traits_baseILj1280EfS2_S2_S2_fjLj128EEEEELb0ELb1ELb1ELb0EEEvNS_9BwdParamsE)
        /*08c0*/ 	.word	0x000000ff


	//----- nvinfo : EIATTR_FRAME_SIZE
	.align		4
.L_373:
        /*08c4*/ 	.byte	0x04, 0x11
        /*08c6*/ 	.short	(.L_375 - .L_374)
	.align		4
.L_374:
        /*08c8*/ 	.word	index@(_ZN10layer_norm13ln_bwd_kernelINS_13Kernel_traitsIf6__halfS2_S2_fjLj1280ELj1ELj4ELj1ELj16ENS_18Kernel_traits_baseILj1280EfS2_S2_S2_fjLj128EEEEELb0ELb1ELb1ELb0EEEvNS_9BwdParamsE)
        /*08cc*/ 	.word	0x00000148


	//----- nvinfo : EIATTR_REGCOUNT
	.align		4
.L_375:
        /*08d0*/ 	.byte	0x04, 0x2f
        /*08d2*/ 	.short	(.L_377 - .L_376)
	.align		4
.L_376:
        /*08d4*/ 	.word	index@(_ZN10layer_norm13ln_bwd_kernelINS_13Kernel_traitsIf6__halfS2_S2_fjLj1280ELj1ELj4ELj1ELj16ENS_18Kernel_traits_baseILj1280EfS2_S2_S2_fjLj128EEEEELb0ELb1ELb0ELb1EEEvNS_9BwdParamsE)
        /*08d8*/ 	.word	0x000000ff


	//----- nvinfo : EIATTR_FRAME_SIZE
	.align		4
.L_377:
        /*08dc*/ 	.byte	0x04, 0x11
        /*08de*/ 	.short	(.L_379 - .L_378)
	.align		4
.L_378:
        /*08e0*/ 	.word	index@(_ZN10layer_norm13ln_bwd_kernelINS_13Kernel_traitsIf6__halfS2_S2_fjLj1280ELj1ELj4ELj1ELj16ENS_18Kernel_traits_baseILj1280EfS2_S2_S2_fjLj128EEEEELb0ELb1ELb0ELb1EEEvNS_9BwdParamsE)
        /*08e4*/ 	.word	0x00000118


	//----- nvinfo : EIATTR_REGCOUNT
	.align		4
.L_379:
        /*08e8*/ 	.byte	0x04, 0x2f
        /*08ea*/ 	.short	(.L_381 - .L_380)
	.align		4
.L_380:
        /*08ec*/ 	.word	index@(_ZN10layer_norm13ln_bwd_kernelINS_13Kernel_traitsIf6__halfS2_S2_fjLj1280ELj1ELj4ELj1ELj16ENS_18Kernel_traits_baseILj1280EfS2_S2_S2_fjLj128EEEEELb0ELb1ELb0ELb0EEEvNS_9BwdParamsE)
        /*08f0*/ 	.word	0x000000ff


	//----- nvinfo : EIATTR_FRAME_SIZE
	.align		4
.L_381:
        /*08f4*/ 	.byte	0x04, 0x11
        /*08f6*/ 	.short	(.L_383 - .L_382)
	.align		4
.L_382:
        /*08f8*/ 	.word	index@(_ZN10layer_norm13ln_bwd_kernelINS_13Kernel_traitsIf6__halfS2_S2_fjLj1280ELj1ELj4ELj1ELj16ENS_18Kernel_traits_baseILj1280EfS2_S2_S2_fjLj128EEEEELb0ELb1ELb0ELb0EEEvNS_9BwdParamsE)
        /*08fc*/ 	.word	0x00000128


	//----- nvinfo : EIATTR_REGCOUNT
	.align		4
.L_383:
        /*0900*/ 	.byte	0x04, 0x2f
        /*0902*/ 	.short	(.L_385 - .L_384)
	.align		4
.L_384:
        /*0904*/ 	.word	index@(_ZN10layer_norm13ln_bwd_kernelINS_13Kernel_traitsIf6__halfS2_S2_fjLj1280ELj1ELj4ELj1ELj16ENS_18Kernel_traits_baseILj1280EfS2_S2_S2_fjLj128EEEEELb0ELb0ELb1ELb1EEEvNS_9BwdParamsE)
        /*0908*/ 	.word	0x000000ff


	//----- nvinfo : EIATTR_FRAME_SIZE
	.align		4
.L_385:
        /*090c*/ 	.byte	0x04, 0x11
        /*090e*/ 	.short	(.L_387 - .L_386)
	.align		4
.L_386:
        /*0910*/ 	.word	index@(_ZN10layer_norm13ln_bwd_kernelINS_13Kernel_traitsIf6__halfS2_S2_fjLj1280ELj1ELj4ELj1ELj16ENS_18Kernel_traits_baseILj1280EfS2_S2_S2_fjLj128EEEEELb0ELb0ELb1ELb1EEEvNS_9BwdParamsE)
        /*0914*/ 	.word	0x00000000


	//----- nvinfo : EIATTR_REGCOUNT
	.align		4
.L_387:
        /*0918*/ 	.byte	0x04, 0x2f
        /*091a*/ 	.short	(.L_389 - .L_388)
	.align		4
.L_388:
        /*091c*/ 	.word	index@(_ZN10layer_norm13ln_bwd_kernelINS_13Kernel_traitsIf6__halfS2_S2_fjLj1280ELj1ELj4ELj1ELj16ENS_18Kernel_traits_baseILj1280EfS2_S2_S2_fjLj128EEEEELb0ELb0ELb1ELb0EEEvNS_9BwdParamsE)
        /*0920*/ 	.word	0x000000ff


	//----- nvinfo : EIATTR_FRAME_SIZE
	.align		4
.L_389:
        /*0924*/ 	.byte	0x04, 0x11
        /*0926*/ 	.short	(.L_391 - .L_390)
	.align		4
.L_390:
        /*0928*/ 	.word	index@(_ZN10layer_norm13ln_bwd_kernelINS_13Kernel_traitsIf6__halfS2_S2_fjLj1280ELj1ELj4ELj1ELj16ENS_18Kernel_traits_baseILj1280EfS2_S2_S2_fjLj128EEEEELb0ELb0ELb1ELb0EEEvNS_9BwdParamsE)
        /*092c*/ 	.word	0x00000000


	//----- nvinfo : EIATTR_REGCOUNT
	.align		4
.L_391:
        /*0930*/ 	.byte	0x04, 0x2f
        /*0932*/ 	.short	(.L_393 - .L_392)
	.align		4
.L_392:
        /*0934*/ 	.word	index@(_ZN10layer_norm13ln_bwd_kernelINS_13Kernel_traitsIf6__halfS2_S2_fjLj1280ELj1ELj4ELj1ELj16ENS_18Kernel_traits_baseILj1280EfS2_S2_S2_fjLj128EEEEELb0ELb0ELb0ELb1EEEvNS_9BwdParamsE)
        /*0938*/ 	.word	0x000000fe


	//----- nvinfo : EIATTR_FRAME_SIZE
	.align		4
.L_393:
        /*093c*/ 	.byte	0x04, 0x11
        /*093e*/ 	.short	(.L_395 - .L_394)
	.align		4
.L_394:
        /*0940*/ 	.word	index@(_ZN10layer_norm13ln_bwd_kernelINS_13Kernel_traitsIf6__halfS2_S2_fjLj1280ELj1ELj4ELj1ELj16ENS_18Kernel_traits_baseILj1280EfS2_S2_S2_fjLj128EEEEELb0ELb0ELb0ELb1EEEvNS_9BwdParamsE)
        /*0944*/ 	.word	0x00000000


	//----- nvinfo : EIATTR_REGCOUNT
	.align		4
.L_395:
        /*0948*/ 	.byte	0x04, 0x2f
        /*094a*/ 	.short	(.L_397 - .L_396)
	.align		4
.L_396:
        /*094c*/ 	.word	index@(_ZN10layer_norm13ln_bwd_kernelINS_13Kernel_traitsIf6__halfS2_S2_fjLj1280ELj1ELj4ELj1ELj16ENS_18Kernel_traits_baseILj1280EfS2_S2_S2_fjLj128EEEEELb0ELb0ELb0ELb0EEEvNS_9BwdParamsE)
        /*0950*/ 	.word	0x000000fe


	//----- nvinfo : EIATTR_FRAME_SIZE
	.align		4
.L_397:
        /*0954*/ 	.byte	0x04, 0x11
        /*0956*/ 	.short	(.L_399 - .L_398)
	.align		4
.L_398:
        /*0958*/ 	.word	index@(_ZN10layer_norm13ln_bwd_kernelINS_13Kernel_traitsIf6__halfS2_S2_fjLj1280ELj1ELj4ELj1ELj16ENS_18Kernel_traits_baseILj1280EfS2_S2_S2_fjLj128EEEEELb0ELb0ELb0ELb0EEEvNS_9BwdParamsE)
        /*095c*/ 	.word	0x00000000


	//----- nvinfo : EIATTR_REGCOUNT
	.align		4
.L_399:
        /*0960*/ 	.byte	0x04, 0x2f
        /*0962*/ 	.short	(.L_401 - .L_400)
	.align		4
.L_400:
        /*0964*/ 	.word	index@(_ZN10layer_norm13ln_bwd_kernelINS_13Kernel_traitsIf13__nv_bfloat16fS2_fjLj1280ELj1ELj4ELj1ELj16ENS_18Kernel_traits_baseILj1280EfS2_fS2_fjLj128EEEEELb1ELb1ELb1ELb1EEEvNS_9BwdParamsE)
        /*0968*/ 	.word	0x000000ff


	//----- nvinfo : EIATTR_FRAME_SIZE
	.align		4
.L_401:
        /*096c*/ 	.byte	0x04, 0x11
        /*096e*/ 	.short	(.L_403 - .L_402)
	.align		4
.L_402:
        /*0970*/ 	.word	index@(_ZN10layer_norm13ln_bwd_kernelINS_13Kernel_traitsIf13__nv_bfloat16fS2_fjLj1280ELj1ELj4ELj1ELj16ENS_18Kernel_traits_baseILj1280EfS2_fS2_fjLj128EEEEELb1ELb1ELb1ELb1EEEvNS_9BwdParamsE)
        /*0974*/ 	.word	0x00000270


	//----- nvinfo : EIATTR_REGCOUNT
	.align		4
.L_403:
        /*0978*/ 	.byte	0x04, 0x2f
        /*097a*/ 	.short	(.L_405 - .L_404)
	.align		4
.L_404:
        /*097c*/ 	.word	index@(_ZN10layer_norm22ln_bwd_finalize_kernelINS_22Kernel_traits_finalizeILj1280Ef13__nv_bfloat16fS2_fjLb1ELj1024ELj4ENS_18Kernel_traits_baseILj1280EfS2_fS2_fjLj1024EEEEELb1ELb1EEEvNS_9BwdParamsE)
        /*0980*/ 	.word	0x00000020


	//----- nvinfo : EIATTR_FRAME_SIZE
	.align		4
.L_405:
        /*0984*/ 	.byte	0x04, 0x11
        /*0986*/ 	.short	(.L_407 - .L_406)
	.align		4
.L_406:
        /*0988*/ 	.word	index@(_ZN10layer_norm22ln_bwd_finalize_kernelINS_22Kernel_traits_finalizeILj1280Ef13__nv_bfloat16fS2_fjLb1ELj1024ELj4ENS_18Kernel_traits_baseILj1280EfS2_fS2_fjLj1024EEEEELb1ELb1EEEvNS_9BwdParamsE)
        /*098c*/ 	.word	0x00000000


	//----- nvinfo : EIATTR_REGCOUNT
	.align		4
.L_407:
        /*0990*/ 	.byte	0x04, 0x2f
        /*0992*/ 	.short	(.L_409 - .L_408)
	.align		4
.L_408:
        /*0994*/ 	.word	index@(_ZN10layer_norm13ln_bwd_kernelINS_13Kernel_traitsIf13__nv_bfloat16fS2_fjLj1280ELj1ELj4ELj1ELj16ENS_18Kernel_traits_baseILj1280EfS2_fS2_fjLj128EEEEELb1ELb1ELb1ELb0EEEvNS_9BwdParamsE)
        /*0998*/ 	.word	0x000000ff


	//----- nvinfo : EIATTR_FRAME_SIZE
	.align		4
.L_409:
        /*099c*/ 	.byte	0x04, 0x11
        /*099e*/ 	.short	(.L_411 - .L_410)
	.align		4
.L_410:
        /*09a0*/ 	.word	index@(_ZN10layer_norm13ln_bwd_kernelINS_13Kernel_traitsIf13__nv_bfloat16fS2_fjLj1280ELj1ELj4ELj1ELj16ENS_18Kernel_traits_baseILj1280EfS2_fS2_fjLj128EEEEELb1ELb1ELb1ELb0EEEvNS_9BwdParamsE)
        /*09a4*/ 	.word	0x000001f0


	//----- nvinfo : EIATTR_REGCOUNT
	.align		4
.L_411:
        /*09a8*/ 	.byte	0x04, 0x2f
        /*09aa*/ 	.short	(.L_413 - .L_412)
	.align		4
.L_412:
        /*09ac*/ 	.word	index@(_ZN10layer_norm22ln_bwd_finalize_kernelINS_22Kernel_traits_finalizeILj1280Ef13__nv_bfloat16fS2_fjLb1ELj1024ELj4ENS_18Kernel_traits_baseILj1280EfS2_fS2_fjLj1024EEEEELb1ELb0EEEvNS_9BwdParamsE)
        /*09b0*/ 	.word	0x00000020


	//----- nvinfo : EIATTR_FRAME_SIZE
	.align		4
.L_413:
        /*09b4*/ 	.byte	0x04, 0x11
        /*09b6*/ 	.short	(.L_415 - .L_414)
	.align		4
.L_414:
        /*09b8*/ 	.word	index@(_ZN10layer_norm22ln_bwd_finalize_kernelINS_22Kernel_traits_finalizeILj1280Ef13__nv_bfloat16fS2_fjLb1ELj1024ELj4ENS_18Kernel_traits_baseILj1280EfS2_fS2_fjLj1024EEEEELb1ELb0EEEvNS_9BwdParamsE)
        /*09bc*/ 	.word	0x00000000


	//----- nvinfo : EIATTR_REGCOUNT
	.align		4
.L_415:
        /*09c0*/ 	.byte	0x04, 0x2f
        /*09c2*/ 	.short	(.L_417 - .L_416)
	.align		4
.L_416:
        /*09c4*/ 	.word	index@(_ZN10layer_norm13ln_bwd_kernelINS_13Kernel_traitsIf13__nv_bfloat16fS2_fjLj1280ELj1ELj4ELj1ELj16ENS_18Kernel_traits_baseILj1280EfS2_fS2_fjLj128EEEEELb1ELb1ELb0ELb1EEEvNS_9BwdParamsE)
        /*09c8*/ 	.word	0x000000ff


	//----- nvinfo : EIATTR_FRAME_SIZE
	.align		4
.L_417:
        /*09cc*/ 	.byte	0x04, 0x11
        /*09ce*/ 	.short	(.L_419 - .L_418)
	.align		4
.L_418:
        /*09d0*/ 	.word	index@(_ZN10layer_norm13ln_bwd_kernelINS_13Kernel_traitsIf13__nv_bfloat16fS2_fjLj1280ELj1ELj4ELj1ELj16ENS_18Kernel_traits_baseILj1280EfS2_fS2_fjLj128EEEEELb1ELb1ELb0ELb1EEEvNS_9BwdParamsE)
        /*09d4*/ 	.word	0x000001a0


	//----- nvinfo : EIATTR_REGCOUNT
	.align		4
.L_419:
        /*09d8*/ 	.byte	0x04, 0x2f
        /*09da*/ 	.short	(.L_421 - .L_420)
	.align		4
.L_420:
        /*09dc*/ 	.word	index@(_ZN10layer_norm13ln_bwd_kernelINS_13Kernel_traitsIf13__nv_bfloat16fS2_fjLj1280ELj1ELj4ELj1ELj16ENS_18Kernel_traits_baseILj1280EfS2_fS2_fjLj128EEEEELb1ELb1ELb0ELb0EEEvNS_9BwdParamsE)
        /*09e0*/ 	.word	0x000000ff


	//----- nvinfo : EIATTR_FRAME_SIZE
	.align		4
.L_421:
        /*09e4*/ 	.byte	0x04, 0x11
        /*09e6*/ 	.short	(.L_423 - .L_422)
	.align		4
.L_422:
        /*09e8*/ 	.word	index@(_ZN10layer_norm13ln_bwd_kernelINS_13Kernel_traitsIf13__nv_bfloat16fS2_fjLj1280ELj1ELj4ELj1ELj16ENS_18Kernel_traits_baseILj1280EfS2_fS2_fjLj128EEEEELb1ELb1ELb0ELb0EEEvNS_9BwdParamsE)
        /*09ec*/ 	.word	0x000001c0


	//----- nvinfo : EIATTR_REGCOUNT
	.align		4
.L_423:
        /*09f0*/ 	.byte	0x04, 0x2f
        /*09f2*/ 	.short	(.L_425 - .L_424)
	.align		4
.L_424:
        /*09f4*/ 	.word	index@(_ZN10layer_norm13ln_bwd_kernelINS_13Kernel_traitsIf13__nv_bfloat16fS2_fjLj1280ELj1ELj4ELj1ELj16ENS_18Kernel_traits_baseILj1280EfS2_fS2_fjLj128EEEEELb1ELb0ELb1ELb1EEEvNS_9BwdParamsE)
        /*09f8*/ 	.word	0x000000ff


	//----- nvinfo : EIATTR_FRAME_SIZE
	.align		4
.L_425:
        /*09fc*/ 	.byte	0x04, 0x11
        /*09fe*/ 	.short	(.L_427 - .L_426)
	.align		4
.L_426:
        /*0a00*/ 	.word	index@(_ZN10layer_norm13ln_bwd_kernelINS_13Kernel_traitsIf13__nv_bfloat16fS2_fjLj1280ELj1ELj4ELj1ELj16ENS_18Kernel_traits_baseILj1280EfS2_fS2_fjLj128EEEEELb1ELb0ELb1ELb1EEEvNS_9BwdParamsE)
        /*0a04*/ 	.word	0x000000b0


	//----- nvinfo : EIATTR_REGCOUNT
	.align		4
.L_427:
        /*0a08*/ 	.byte	0x04, 0x2f
        /*0a0a*/ 	.short	(.L_429 - .L_428)
	.align		4
.L_428:
        /*0a0c*/ 	.word	index@(_ZN10layer_norm22ln_bwd_finalize_kernelINS_22Kernel_traits_finalizeILj1280Ef13__nv_bfloat16fS2_fjLb0ELj1024ELj4ENS_18Kernel_traits_baseILj1280EfS2_fS2_fjLj1024EEEEELb0ELb1EEEvNS_9BwdParamsE)
        /*0a10*/ 	.word	0x00000020


	//----- nvinfo : EIATTR_FRAME_SIZE
	.align		4
.L_429:
        /*0a14*/ 	.byte	0x04, 0x11
        /*0a16*/ 	.short	(.L_431 - .L_430)
	.align		4
.L_430:
        /*0a18*/ 	.word	index@(_ZN10layer_norm22ln_bwd_finalize_kernelINS_22Kernel_traits_finalizeILj1280Ef13__nv_bfloat16fS2_fjLb0ELj1024ELj4ENS_18Kernel_traits_baseILj1280EfS2_fS2_fjLj1024EEEEELb0ELb1EEEvNS_9BwdParamsE)
        /*0a1c*/ 	.word	0x00000000


	//----- nvinfo : EIATTR_REGCOUNT
	.align		4
.L_431:
        /*0a20*/ 	.byte	0x04, 0x2f
        /*0a22*/ 	.short	(.L_433 - .L_432)
	.align		4
.L_432:
        /*0a24*/ 	.word	index@(_ZN10layer_norm13ln_bwd_kernelINS_13Kernel_traitsIf13__nv_bfloat16fS2_fjLj1280ELj1ELj4ELj1ELj16ENS_18Kernel_traits_baseILj1280EfS2_fS2_fjLj128EEEEELb1ELb0ELb1ELb0EEEvNS_9BwdParamsE)
        /*0a28*/ 	.word	0x000000ff


	//----- nvinfo : EIATTR_FRAME_SIZE
	.align		4
.L_433:
        /*0a2c*/ 	.byte	0x04, 0x11
        /*0a2e*/ 	.short	(.L_435 - .L_434)
	.align		4
.L_434:
        /*0a30*/ 	.word	index@(_ZN10layer_norm13ln_bwd_kernelINS_13Kernel_traitsIf13__nv_bfloat16fS2_fjLj1280ELj1ELj4ELj1ELj16ENS_18Kernel_traits_baseILj1280EfS2_fS2_fjLj128EEEEELb1ELb0ELb1ELb0EEEvNS_9BwdParamsE)
        /*0a34*/ 	.word	0x00000090


	//----- nvinfo : EIATTR_REGCOUNT
	.align		4
.L_435:
        /*0a38*/ 	.byte	0x04, 0x2f
        /*0a3a*/ 	.short	(.L_437 - .L_436)
	.align		4
.L_436:
        /*0a3c*/ 	.word	index@(_ZN10layer_norm22ln_bwd_finalize_kernelINS_22Kernel_traits_finalizeILj1280Ef13__nv_bfloat16fS2_fjLb0ELj1024ELj4ENS_18Kernel_traits_baseILj1280EfS2_fS2_fjLj1024EEEEELb0ELb0EEEvNS_9BwdParamsE)
        /*0a40*/ 	.word	0x00000020


	//----- nvinfo : EIATTR_FRAME_SIZE
	.align		4
.L_437:
        /*0a44*/ 	.byte	0x04, 0x11
        /*0a46*/ 	.short	(.L_439 - .L_438)
	.align		4
.L_438:
        /*0a48*/ 	.word	index@(_ZN10layer_norm22ln_bwd_finalize_kernelINS_22Kernel_traits_finalizeILj1280Ef13__nv_bfloat16fS2_fjLb0ELj1024ELj4ENS_18Kernel_traits_baseILj1280EfS2_fS2_fjLj1024EEEEELb0ELb0EEEvNS_9BwdParamsE)
        /*0a4c*/ 	.word	0x00000000


	//----- nvinfo : EIATTR_REGCOUNT
	.align		4
.L_439:
        /*0a50*/ 	.byte	0x04, 0x2f
        /*0a52*/ 	.short	(.L_441 - .L_440)
	.align		4
.L_440:
        /*0a54*/ 	.word	index@(_ZN10layer_norm13ln_bwd_kernelINS_13Kernel_traitsIf13__nv_bfloat16fS2_fjLj1280ELj1ELj4ELj1ELj16ENS_18Kernel_traits_baseILj1280EfS2_fS2_fjLj128EEEEELb1ELb0ELb0ELb1EEEvNS_9BwdParamsE)
        /*0a58*/ 	.word	0x000000ff


	//----- nvinfo : EIATTR_FRAME_SIZE
	.align		4
.L_441:
        /*0a5c*/ 	.byte	0x04, 0x11
        /*0a5e*/ 	.short	(.L_443 - .L_442)
	.align		4
.L_442:
        /*0a60*/ 	.word	index@(_ZN10layer_norm13ln_bwd_kernelINS_13Kernel_traitsIf13__nv_bfloat16fS2_fjLj1280ELj1ELj4ELj1ELj16ENS_18Kernel_traits_baseILj1280EfS2_fS2_fjLj128EEEEELb1ELb0ELb0ELb1EEEvNS_9BwdParamsE)
        /*0a64*/ 	.word	0x00000060


	//----- nvinfo : EIATTR_REGCOUNT
	.align		4
.L_443:
        /*0a68*/ 	.byte	0x04, 0x2f
        /*0a6a*/ 	.short	(.L_445 - .L_444)
	.align		4
.L_444:
        /*0a6c*/ 	.word	index@(_ZN10layer_norm13ln_bwd_kernelINS_13Kernel_traitsIf13__nv_bfloat16fS2_fjLj1280ELj1ELj4ELj1ELj16ENS_18Kernel_traits_baseILj1280EfS2_fS2_fjLj128EEEEELb1ELb0ELb0ELb0EEEvNS_9BwdParamsE)
        /*0a70*/ 	.word	0x000000ff


	//----- nvinfo : EIATTR_FRAME_SIZE
	.align		4
.L_445:
        /*0a74*/ 	.byte	0x04, 0x11
        /*0a76*/ 	.short	(.L_447 - .L_446)
	.align		4
.L_446:
        /*0a78*/ 	.word	index@(_ZN10layer_norm13ln_bwd_kernelINS_13Kernel_traitsIf13__nv_bfloat16fS2_fjLj1280ELj1ELj4ELj1ELj16ENS_18Kernel_traits_baseILj1280EfS2_fS2_fjLj128EEEEELb1ELb0ELb0ELb0EEEvNS_9BwdParamsE)
        /*0a7c*/ 	.word	0x00000078


	//----- nvinfo : EIATTR_REGCOUNT
	.align		4
.L_447:
        /*0a80*/ 	.byte	0x04, 0x2f
        /*0a82*/ 	.short	(.L_449 - .L_448)
	.align		4
.L_448:
        /*0a84*/ 	.word	index@(_ZN10layer_norm13ln_bwd_kernelINS_13Kernel_traitsIf13__nv_bfloat16fS2_fjLj1280ELj1ELj4ELj1ELj16ENS_18Kernel_traits_baseILj1280EfS2_fS2_fjLj128EEEEELb0ELb1ELb1ELb1EEEvNS_9BwdParamsE)
        /*0a88*/ 	.word	0x000000ff


	//----- nvinfo : EIATTR_FRAME_SIZE
	.align		4
.L_449:
        /*0a8c*/ 	.byte	0x04, 0x11
        /*0a8e*/ 	.short	(.L_451 - .L_450)
	.align		4
.L_450:
        /*0a90*/ 	.word	index@(_ZN10layer_norm13ln_bwd_kernelINS_13Kernel_traitsIf13__nv_bfloat16fS2_fjLj1280ELj1ELj4ELj1ELj16ENS_18Kernel_traits_baseILj1280EfS2_fS2_fjLj128EEEEELb0ELb1ELb1ELb1EEEvNS_9BwdParamsE)
        /*0a94*/ 	.word	0x00000220


	//----- nvinfo : EIATTR_REGCOUNT
	.align		4
.L_451:
        /*0a98*/ 	.byte	0x04, 0x2f
        /*0a9a*/ 	.short	(.L_453 - .L_452)
	.align		4
.L_452:
        /*0a9c*/ 	.word	index@(_ZN10layer_norm13ln_bwd_kernelINS_13Kernel_traitsIf13__nv_bfloat16fS2_fjLj1280ELj1ELj4ELj1ELj16ENS_18Kernel_traits_baseILj1280EfS2_fS2_fjLj128EEEEELb0ELb1ELb1ELb0EEEvNS_9BwdParamsE)
        /*0aa0*/ 	.word	0x000000ff


	//----- nvinfo : EIATTR_FRAME_SIZE
	.align		4
.L_453:
        /*0aa4*/ 	.byte	0x04, 0x11
        /*0aa6*/ 	.short	(.L_455 - .L_454)
	.align		4
.L_454:
        /*0aa8*/ 	.word	index@(_ZN10layer_norm13ln_bwd_kernelINS_13Kernel_traitsIf13__nv_bfloat16fS2_fjLj1280ELj1ELj4ELj1ELj16ENS_18Kernel_traits_baseILj1280EfS2_fS2_fjLj128EEEEELb0ELb1ELb1ELb0EEEvNS_9BwdParamsE)
        /*0aac*/ 	.word	0x000001c0


	//----- nvinfo : EIATTR_REGCOUNT
	.align		4
.L_455:
        /*0ab0*/ 	.byte	0x04, 0x2f
        /*0ab2*/ 	.short	(.L_457 - .L_456)
	.align		4
.L_456:
        /*0ab4*/ 	.word	index@(_ZN10layer_norm13ln_bwd_kernelINS_13Kernel_traitsIf13__nv_bfloat16fS2_fjLj1280ELj1ELj4ELj1ELj16ENS_18Kernel_traits_baseILj1280EfS2_fS2_fjLj128EEEEELb0ELb1ELb0ELb1EEEvNS_9BwdParamsE)
        /*0ab8*/ 	.word	0x000000ff


	//----- nvinfo : EIATTR_FRAME_SIZE
	.align		4
.L_457:
        /*0abc*/ 	.byte	0x04, 0x11
        /*0abe*/ 	.short	(.L_459 - .L_458)
	.align		4
.L_458:
        /*0ac0*/ 	.word	index@(_ZN10layer_norm13ln_bwd_kernelINS_13Kernel_traitsIf13__nv_bfloat16fS2_fjLj1280ELj1ELj4ELj1ELj16ENS_18Kernel_traits_baseILj1280EfS2_fS2_fjLj128EEEEELb0ELb1ELb0ELb1EEEvNS_9BwdParamsE)
        /*0ac4*/ 	.word	0x00000180


	//----- nvinfo : EIATTR_REGCOUNT
	.align		4
.L_459:
        /*0ac8*/ 	.byte	0x04, 0x2f
        /*0aca*/ 	.short	(.L_461 - .L_460)
	.align		4
.L_460:
        /*0acc*/ 	.word	index@(_ZN10layer_norm13ln_bwd_kernelINS_13Kernel_traitsIf13__nv_bfloat16fS2_fjLj1280ELj1ELj4ELj1ELj16ENS_18Kernel_traits_baseILj1280EfS2_fS2_fjLj128EEEEELb0ELb1ELb0ELb0EEEvNS_9BwdParamsE)
        /*0ad0*/ 	.word	0x000000ff


	//----- nvinfo : EIATTR_FRAME_SIZE
	.align		4
.L_461:
        /*0ad4*/ 	.byte	0x04, 0x11
        /*0ad6*/ 	.short	(.L_463 - .L_462)
	.align		4
.L_462:
        /*0ad8*/ 	.word	index@(_ZN10layer_norm13ln_bwd_kernelINS_13Kernel_traitsIf13__nv_bfloat16fS2_fjLj1280ELj1ELj4ELj1ELj16ENS_18Kernel_traits_baseILj1280EfS2_fS2_fjLj128EEEEELb0ELb1ELb0ELb0EEEvNS_9BwdParamsE)
        /*0adc*/ 	.word	0x00000198


	//----- nvinfo : EIATTR_REGCOUNT
	.align		4
.L_463:
        /*0ae0*/ 	.byte	0x04, 0x2f
        /*0ae2*/ 	.short	(.L_465 - .L_464)
	.align		4
.L_464:
        /*0ae4*/ 	.word	index@(_ZN10layer_norm13ln_bwd_kernelINS_13Kernel_traitsIf13__nv_bfloat16fS2_fjLj1280ELj1ELj4ELj1ELj16ENS_18Kernel_traits_baseILj1280EfS2_fS2_fjLj128EEEEELb0ELb0ELb1ELb1EEEvNS_9BwdParamsE)
        /*0ae8*/ 	.word	0x000000ff


	//----- nvinfo : EIATTR_FRAME_SIZE
	.align		4
.L_465:
        /*0aec*/ 	.byte	0x04, 0x11
        /*0aee*/ 	.short	(.L_467 - .L_466)
	.align		4
.L_466:
        /*0af0*/ 	.word	index@(_ZN10layer_norm13ln_bwd_kernelINS_13Kernel_traitsIf13__nv_bfloat16fS2_fjLj1280ELj1ELj4ELj1ELj16ENS_18Kernel_traits_baseILj1280EfS2_fS2_fjLj128EEEEELb0ELb0ELb1ELb1EEEvNS_9BwdParamsE)
        /*0af4*/ 	.word	0x00000068


	//----- nvinfo : EIATTR_REGCOUNT
	.align		4
.L_467:
        /*0af8*/ 	.byte	0x04, 0x2f
        /*0afa*/ 	.short	(.L_469 - .L_468)
	.align		4
.L_468:
        /*0afc*/ 	.word	index@(_ZN10layer_norm13ln_bwd_kernelINS_13Kernel_traitsIf13__nv_bfloat16fS2_fjLj1280ELj1ELj4ELj1ELj16ENS_18Kernel_traits_baseILj1280EfS2_fS2_fjLj128EEEEELb0ELb0ELb1ELb0EEEvNS_9BwdParamsE)
        /*0b00*/ 	.word	0x000000ff


	//----- nvinfo : EIATTR_FRAME_SIZE
	.align		4
.L_469:
        /*0b04*/ 	.byte	0x04, 0x11
        /*0b06*/ 	.short	(.L_471 - .L_470)
	.align		4
.L_470:
        /*0b08*/ 	.word	index@(_ZN10layer_norm13ln_bwd_kernelINS_13Kernel_traitsIf13__nv_bfloat16fS2_fjLj1280ELj1ELj4ELj1ELj16ENS_18Kernel_traits_baseILj1280EfS2_fS2_fjLj128EEEEELb0ELb0ELb1ELb0EEEvNS_9BwdParamsE)
        /*0b0c*/ 	.word	0x00000068


	//----- nvinfo : EIATTR_REGCOUNT
	.align		4
.L_471:
        /*0b10*/ 	.byte	0x04, 0x2f
        /*0b12*/ 	.short	(.L_473 - .L_472)
	.align		4
.L_472:
        /*0b14*/ 	.word	index@(_ZN10layer_norm13ln_bwd_kernelINS_13Kernel_traitsIf13__nv_bfloat16fS2_fjLj1280ELj1ELj4ELj1ELj16ENS_18Kernel_traits_baseILj1280EfS2_fS2_fjLj128EEEEELb0ELb0ELb0ELb1EEEvNS_9BwdParamsE)
        /*0b18*/ 	.word	0x000000ff


	//----- nvinfo : EIATTR_FRAME_SIZE
	.align		4
.L_473:
        /*0b1c*/ 	.byte	0x04, 0x11
        /*0b1e*/ 	.short	(.L_475 - .L_474)
	.align		4
.L_474:
        /*0b20*/ 	.word	index@(_ZN10layer_norm13ln_bwd_kernelINS_13Kernel_traitsIf13__nv_bfloat16fS2_fjLj1280ELj1ELj4ELj1ELj16ENS_18Kernel_traits_baseILj1280EfS2_fS2_fjLj128EEEEELb0ELb0ELb0ELb1EEEvNS_9BwdParamsE)
        /*0b24*/ 	.word	0x00000038


	//----- nvinfo : EIATTR_REGCOUNT
	.align		4
.L_475:
        /*0b28*/ 	.byte	0x04, 0x2f
        /*0b2a*/ 	.short	(.L_477 - .L_476)
	.align		4
.L_476:
        /*0b2c*/ 	.word	index@(_ZN10layer_norm13ln_bwd_kernelINS_13Kernel_traitsIf13__nv_bfloat16fS2_fjLj1280ELj1ELj4ELj1ELj16ENS_18Kernel_traits_baseILj1280EfS2_fS2_fjLj128EEEEELb0ELb0ELb0ELb0EEEvNS_9BwdParamsE)
        /*0b30*/ 	.word	0x000000ff


	//----- nvinfo : EIATTR_FRAME_SIZE
	.align		4
.L_477:
        /*0b34*/ 	.byte	0x04, 0x11
        /*0b36*/ 	.short	(.L_479 - .L_478)
	.align		4
.L_478:
        /*0b38*/ 	.word	index@(_ZN10layer_norm13ln_bwd_kernelINS_13Kernel_traitsIf13__nv_bfloat16fS2_fjLj1280ELj1ELj4ELj1ELj16ENS_18Kernel_traits_baseILj1280EfS2_fS2_fjLj128EEEEELb0ELb0ELb0ELb0EEEvNS_9BwdParamsE)
        /*0b3c*/ 	.word	0x00000050


	//----- nvinfo : EIATTR_REGCOUNT
	.align		4
.L_479:
        /*0b40*/ 	.byte	0x04, 0x2f
        /*0b42*/ 	.short	(.L_481 - .L_480)
	.align		4
.L_480:
        /*0b44*/ 	.word	index@(_ZN10layer_norm13ln_bwd_kernelINS_13Kernel_traitsI13__nv_bfloat16S2_fS2_fjLj1280ELj1ELj4ELj1ELj16ENS_18Kernel_traits_baseILj1280ES2_S2_fS2_fjLj128EEEEELb1ELb1ELb1ELb1EEEvNS_9BwdParamsE)
        /*0b48*/ 	.word	0x000000ff


	//----- nvinfo : EIATTR_FRAME_SIZE
	.align		4
.L_481:
        /*0b4c*/ 	.byte	0x04, 0x11
        /*0b4e*/ 	.short	(.L_483 - .L_482)
	.align		4
.L_482:
        /*0b50*/ 	.word	index@(_ZN10layer_norm13ln_bwd_kernelINS_13Kernel_traitsI13__nv_bfloat16S2_fS2_fjLj1280ELj1ELj4ELj1ELj16ENS_18Kernel_traits_baseILj1280ES2_S2_fS2_fjLj128EEEEELb1ELb1ELb1ELb1EEEvNS_9BwdParamsE)
        /*0b54*/ 	.word	0x00000288


	//----- nvinfo : EIATTR_REGCOUNT
	.align		4
.L_483:
        /*0b58*/ 	.byte	0x04, 0x2f
        /*0b5a*/ 	.short	(.L_485 - .L_484)
	.align		4
.L_484:
        /*0b5c*/ 	.word	index@(_ZN10layer_norm22ln_bwd_finalize_kernelINS_22Kernel_traits_finalizeILj1280E13__nv_bfloat16S2_fS2_fjLb1ELj1024ELj4ENS_18Kernel_traits_baseILj1280ES2_S2_fS2_fjLj1024EEEEELb1ELb1EEEvNS_9BwdParamsE)
        /*0b60*/ 	.word	0x00000020


	//----- nvinfo : EIATTR_FRAME_SIZE
	.align		4
.L_485:
        /*0b64*/ 	.byte	0x04, 0x11
        /*0b66*/ 	.short	(.L_487 - .L_486)
	.align		4
.L_486:
        /*0b68*/ 	.word	index@(_ZN10layer_norm22ln_bwd_finalize_kernelINS_22Kernel_traits_finalizeILj1280E13__nv_bfloat16S2_fS2_fjLb1ELj1024ELj4ENS_18Kernel_traits_baseILj1280ES2_S2_fS2_fjLj1024EEEEELb1ELb1EEEvNS_9BwdParamsE)
        /*0b6c*/ 	.word	0x00000000


	//----- nvinfo : EIATTR_REGCOUNT
	.align		4
.L_487:
        /*0b70*/ 	.byte	0x04, 0x2f
        /*0b72*/ 	.short	(.L_489 - .L_488)
	.align		4
.L_488:
        /*0b74*/ 	.word	index@(_ZN10layer_norm13ln_bwd_kernelINS_13Kernel_traitsI13__nv_bfloat16S2_fS2_fjLj1280ELj1ELj4ELj1ELj16ENS_18Kernel_traits_baseILj1280ES2_S2_fS2_fjLj128EEEEELb1ELb1ELb1ELb0EEEvNS_9BwdParamsE)
        /*0b78*/ 	.word	0x000000ff


	//----- nvinfo : EIATTR_FRAME_SIZE
	.align		4
.L_489:
        /*0b7c*/ 	.byte	0x04, 0x11
        /*0b7e*/ 	.short	(.L_491 - .L_490)
	.align		4
.L_490:
        /*0b80*/ 	.word	index@(_ZN10layer_norm13ln_bwd_kernelINS_13Kernel_traitsI13__nv_bfloat16S2_fS2_fjLj1280ELj1ELj4ELj1ELj16ENS_18Kernel_traits_baseILj1280ES2_S2_fS2_fjLj128EEEEELb1ELb1ELb1ELb0EEEvNS_9BwdParamsE)
        /*0b84*/ 	.word	0x000001f0


	//----- nvinfo : EIATTR_REGCOUNT
	.align		4
.L_491:
        /*0b88*/ 	.byte	0x04, 0x2f
        /*0b8a*/ 	.short	(.L_493 - .L_492)
	.align		4
.L_492:
        /*0b8c*/ 	.word	index@(_ZN10layer_norm22ln_bwd_finalize_kernelINS_22Kernel_traits_finalizeILj1280E13__nv_bfloat16S2_fS2_fjLb1ELj1024ELj4ENS_18Kernel_traits_baseILj1280ES2_S2_fS2_fjLj1024EEEEELb1ELb0EEEvNS_9BwdParamsE)
        /*0b90*/ 	.word	0x00000020


	//----- nvinfo : EIATTR_FRAME_SIZE
	.align		4
.L_493:
        /*0b94*/ 	.byte	0x04, 0x11
        /*0b96*/ 	.short	(.L_495 - .L_494)
	.align		4
.L_494:
        /*0b98*/ 	.word	index@(_ZN10layer_norm22ln_bwd_finalize_kernelINS_22Kernel_traits_finalizeILj1280E13__nv_bfloat16S2_fS2_fjLb1ELj1024ELj4ENS_18Kernel_traits_baseILj1280ES2_S2_fS2_fjLj1024EEEEELb1ELb0EEEvNS_9BwdParamsE)
        /*0b9c*/ 	.word	0x00000000


	//----- nvinfo : EIATTR_REGCOUNT
	.align		4
.L_495:
        /*0ba0*/ 	.byte	0x04, 0x2f
        /*0ba2*/ 	.short	(.L_497 - .L_496)
	.align		4
.L_496:
        /*0ba4*/ 	.word	index@(_ZN10layer_norm13ln_bwd_kernelINS_13Kernel_traitsI13__nv_bfloat16S2_fS2_fjLj1280ELj1ELj4ELj1ELj16ENS_18Kernel_traits_baseILj1280ES2_S2_fS2_fjLj128EEEEELb1ELb1ELb0ELb1EEEvNS_9BwdParamsE)
        /*0ba8*/ 	.word	0x000000ff


	//----- nvinfo : EIATTR_FRAME_SIZE
	.align		4
.L_497:
        /*0bac*/ 	.byte	0x04, 0x11
        /*0bae*/ 	.short	(.L_499 - .L_498)
	.align		4
.L_498:
        /*0bb0*/ 	.word	index@(_ZN10layer_norm13ln_bwd_kernelINS_13Kernel_traitsI13__nv_bfloat16S2_fS2_fjLj1280ELj1ELj4ELj1ELj16ENS_18Kernel_traits_baseILj1280ES2_S2_fS2_fjLj128EEEEELb1ELb1ELb0ELb1EEEvNS_9BwdParamsE)
        /*0bb4*/ 	.word	0x00000160


	//----- nvinfo : EIATTR_REGCOUNT
	.align		4
.L_499:
        /*0bb8*/ 	.byte	0x04, 0x2f
        /*0bba*/ 	.short	(.L_501 - .L_500)
	.align		4
.L_500:
        /*0bbc*/ 	.word	index@(_ZN10layer_norm13ln_bwd_kernelINS_13Kernel_traitsI13__nv_bfloat16S2_fS2_fjLj1280ELj1ELj4ELj1ELj16ENS_18Kernel_traits_baseILj1280ES2_S2_fS2_fjLj128EEEEELb1ELb1ELb0ELb0EEEvNS_9BwdParamsE)
        /*0bc0*/ 	.word	0x000000ff


	//----- nvinfo : EIATTR_FRAME_SIZE
	.align		4
.L_501:
        /*0bc4*/ 	.byte	0x04, 0x11
        /*0bc6*/ 	.short	(.L_503 - .L_502)
	.align		4
.L_502:
        /*0bc8*/ 	.word	index@(_ZN10layer_norm13ln_bwd_kernelINS_13Kernel_traitsI13__nv_bfloat16S2_fS2_fjLj1280ELj1ELj4ELj1ELj16ENS_18Kernel_traits_baseILj1280ES2_S2_fS2_fjLj128EEEEELb1ELb1ELb0ELb0EEEvNS_9BwdParamsE)
        /*0bcc*/ 	.word	0x000001c0


	//----- nvinfo : EIATTR_REGCOUNT
	.align		4
.L_503:
        /*0bd0*/ 	.byte	0x04, 0x2f
        /*0bd2*/ 	.short	(.L_505 - .L_504)
	.align		4
.L_504:
        /*0bd4*/ 	.word	index@(_ZN10layer_norm13ln_bwd_kernelINS_13Kernel_traitsI13__nv_bfloat16S2_fS2_fjLj1280ELj1ELj4ELj1ELj16ENS_18Kernel_traits_baseILj1280ES2_S2_fS2_fjLj128EEEEELb1ELb0ELb1ELb1EEEvNS_9BwdParamsE)
        /*0bd8*/ 	.word	0x000000ff


	//----- nvinfo : EIATTR_FRAME_SIZE
	.align		4
.L_505:
        /*0bdc*/ 	.byte	0x04, 0x11
        /*0bde*/ 	.short	(.L_507 - .L_506)
	.align		4
.L_506:
        /*0be0*/ 	.word	index@(_ZN10layer_norm13ln_bwd_kernelINS_13Kernel_traitsI13__nv_bfloat16S2_fS2_fjLj1280ELj1ELj4ELj1ELj16ENS_18Kernel_traits_baseILj1280ES2_S2_fS2_fjLj128EEEEELb1ELb0ELb1ELb1EEEvNS_9BwdParamsE)
        /*0be4*/ 	.word	0x000000a0


	//----- nvinfo : EIATTR_REGCOUNT
	.align		4
.L_507:
        /*0be8*/ 	.byte	0x04, 0x2f
        /*0bea*/ 	.short	(.L_509 - .L_508)
	.align		4
.L_508:
        /*0bec*/ 	.word	index@(_ZN10layer_norm22ln_bwd_finalize_kernelINS_22Kernel_traits_finalizeILj1280E13__nv_bfloat16S2_fS2_fjLb0ELj1024ELj4ENS_18Kernel_traits_baseILj1280ES2_S2_fS2_fjLj1024EEEEELb0ELb1EEEvNS_9BwdParamsE)
        /*0bf0*/ 	.word	0x00000020


	//----- nvinfo : EIATTR_FRAME_SIZE
	.align		4
.L_509:
        /*0bf4*/ 	.byte	0x04, 0x11
        /*0bf6*/ 	.short	(.L_511 - .L_510)
	.align		4
.L_510:
        /*0bf8*/ 	.word	index@(_ZN10layer_norm22ln_bwd_finalize_kernelINS_22Kernel_traits_finalizeILj1280E13__nv_bfloat16S2_fS2_fjLb0ELj1024ELj4ENS_18Kernel_traits_baseILj1280ES2_S2_fS2_fjLj1024EEEEELb0ELb1EEEvNS_9BwdParamsE)
        /*0bfc*/ 	.word	0x00000000


	//----- nvinfo : EIATTR_REGCOUNT
	.align		4
.L_511:
        /*0c00*/ 	.byte	0x04, 0x2f
        /*0c02*/ 	.short	(.L_513 - .L_512)
	.align		4
.L_512:
        /*0c04*/ 	.word	index@(_ZN10layer_norm13ln_bwd_kernelINS_13Kernel_traitsI13__nv_bfloat16S2_fS2_fjLj1280ELj1ELj4ELj1ELj16ENS_18Kernel_traits_baseILj1280ES2_S2_fS2_fjLj128EEEEELb1ELb0ELb1ELb0EEEvNS_9BwdParamsE)
        /*0c08*/ 	.word	0x000000ff


	//----- nvinfo : EIATTR_FRAME_SIZE
	.align		4
.L_513:
        /*0c0c*/ 	.byte	0x04, 0x11
        /*0c0e*/ 	.short	(.L_515 - .L_514)
	.align		4
.L_514:
        /*0c10*/ 	.word	index@(_ZN10layer_norm13ln_bwd_kernelINS_13Kernel_traitsI13__nv_bfloat16S2_fS2_fjLj1280ELj1ELj4ELj1ELj16ENS_18Kernel_traits_baseILj1280ES2_S2_fS2_fjLj128EEEEELb1ELb0ELb1ELb0EEEvNS_9BwdParamsE)
        /*0c14*/ 	.word	0x00000090


	//----- nvinfo : EIATTR_REGCOUNT
	.align		4
.L_515:
        /*0c18*/ 	.byte	0x04, 0x2f
        /*0c1a*/ 	.short	(.L_517 - .L_516)
	.align		4
.L_516:
        /*0c1c*/ 	.word	index@(_ZN10layer_norm22ln_bwd_finalize_kernelINS_22Kernel_traits_finalizeILj1280E13__nv_bfloat16S2_fS2_fjLb0ELj1024ELj4ENS_18Kernel_traits_baseILj1280ES2_S2_fS2_fjLj1024EEEEELb0ELb0EEEvNS_9BwdParamsE)
        /*0c20*/ 	.word	0x00000020


	//----- nvinfo : EIATTR_FRAME_SIZE
	.align		4
.L_517:
        /*0c24*/ 	.byte	0x04, 0x11
        /*0c26*/ 	.short	(.L_519 - .L_518)
	.align		4
.L_518:
        /*0c28*/ 	.word	index@(_ZN10layer_norm22ln_bwd_finalize_kernelINS_22Kernel_traits_finalizeILj1280E13__nv_bfloat16S2_fS2_fjLb0ELj1024ELj4ENS_18Kernel_traits_baseILj1280ES2_S2_fS2_fjLj1024EEEEELb0ELb0EEEvNS_9BwdParamsE)
        /*0c2c*/ 	.word	0x00000000


	//----- nvinfo : EIATTR_REGCOUNT
	.align		4
.L_519:
        /*0c30*/ 	.byte	0x04, 0x2f
        /*0c32*/ 	.short	(.L_521 - .L_520)
	.align		4
.L_520:
        /*0c34*/ 	.word	index@(_ZN10layer_norm13ln_bwd_kernelINS_13Kernel_traitsI13__nv_bfloat16S2_fS2_fjLj1280ELj1ELj4ELj1ELj16ENS_18Kernel_traits_baseILj1280ES2_S2_fS2_fjLj128EEEEELb1ELb0ELb0ELb1EEEvNS_9BwdParamsE)
        /*0c38*/ 	.word	0x000000ff


	//----- nvinfo : EIATTR_FRAME_SIZE
	.align		4
.L_521:
        /*0c3c*/ 	.byte	0x04, 0x11
        /*0c3e*/ 	.short	(.L_523 - .L_522)
	.align		4
.L_522:
        /*0c40*/ 	.word	index@(_ZN10layer_norm13ln_bwd_kernelINS_13Kernel_traitsI13__nv_bfloat16S2_fS2_fjLj1280ELj1ELj4ELj1ELj16ENS_18Kernel_traits_baseILj1280ES2_S2_fS2_fjLj128EEEEELb1ELb0ELb0ELb1EEEvNS_9BwdParamsE)
        /*0c44*/ 	.word	0x00000078


	//----- nvinfo : EIATTR_REGCOUNT
	.align		4
.L_523:
        /*0c48*/ 	.byte	0x04, 0x2f
        /*0c4a*/ 	.short	(.L_525 - .L_524)
	.align		4
.L_524:
        /*0c4c*/ 	.word	index@(_ZN10layer_norm13ln_bwd_kernelINS_13Kernel_traitsI13__nv_bfloat16S2_fS2_fjLj1280ELj1ELj4ELj1ELj16ENS_18Kernel_traits_baseILj1280ES2_S2_fS2_fjLj128EEEEELb1ELb0ELb0ELb0EEEvNS_9BwdParamsE)
        /*0c50*/ 	.word	0x000000ff


	//----- nvinfo : EIATTR_FRAME_SIZE
	.align		4
.L_525:
        /*0c54*/ 	.byte	0x04, 0x11
        /*0c56*/ 	.short	(.L_527 - .L_526)
	.align		4
.L_526:
        /*0c58*/ 	.word	index@(_ZN10layer_norm13ln_bwd_kernelINS_13Kernel_traitsI13__nv_bfloat16S2_fS2_fjLj1280ELj1ELj4ELj1ELj16ENS_18Kernel_traits_baseILj1280ES2_S2_fS2_fjLj128EEEEELb1ELb0ELb0ELb0EEEvNS_9BwdParamsE)
        /*0c5c*/ 	.word	0x00000078


	//----- nvinfo : EIATTR_REGCOUNT
	.align		4
.L_527:
        /*0c60*/ 	.byte	0x04, 0x2f
        /*0c62*/ 	.short	(.L_529 - .L_528)
	.align		4
.L_528:
        /*0c64*/ 	.word	index@(_ZN10layer_norm13ln_bwd_kernelINS_13Kernel_traitsI13__nv_bfloat16S2_fS2_fjLj1280ELj1ELj4ELj1ELj16ENS_18Kernel_traits_baseILj1280ES2_S2_fS2_fjLj128EEEEELb0ELb1ELb1ELb1EEEvNS_9BwdParamsE)
        /*0c68*/ 	.word	0x000000ff


	//----- nvinfo : EIATTR_FRAME_SIZE
	.align		4
.L_529:
        /*0c6c*/ 	.byte	0x04, 0x11
        /*0c6e*/ 	.short	(.L_531 - .L_530)
	.align		4
.L_530:
        /*0c70*/ 	.word	index@(_ZN10layer_norm13ln_bwd_kernelINS_13Kernel_traitsI13__nv_bfloat16S2_fS2_fjLj1280ELj1ELj4ELj1ELj16ENS_18Kernel_traits_baseILj1280ES2_S2_fS2_fjLj128EEEEELb0ELb1ELb1ELb1EEEvNS_9BwdParamsE)
        /*0c74*/ 	.word	0x00000250


	//----- nvinfo : EIATTR_REGCOUNT
	.align		4
.L_531:
        /*0c78*/ 	.byte	0x04, 0x2f
        /*0c7a*/ 	.short	(.L_533 - .L_532)
	.align		4
.L_532:
        /*0c7c*/ 	.word	index@(_ZN10layer_norm13ln_bwd_kernelINS_13Kernel_traitsI13__nv_bfloat16S2_fS2_fjLj1280ELj1ELj4ELj1ELj16ENS_18Kernel_traits_baseILj1280ES2_S2_fS2_fjLj128EEEEELb0ELb1ELb1ELb0EEEvNS_9BwdParamsE)
        /*0c80*/ 	.word	0x000000ff


	//----- nvinfo : EIATTR_FRAME_SIZE
	.align		4
.L_533:
        /*0c84*/ 	.byte	0x04, 0x11
        /*0c86*/ 	.short	(.L_535 - .L_534)
	.align		4
.L_534:
        /*0c88*/ 	.word	index@(_ZN10layer_norm13ln_bwd_kernelINS_13Kernel_traitsI13__nv_bfloat16S2_fS2_fjLj1280ELj1ELj4ELj1ELj16ENS_18Kernel_traits_baseILj1280ES2_S2_fS2_fjLj128EEEEELb0ELb1ELb1ELb0EEEvNS_9BwdParamsE)
        /*0c8c*/ 	.word	0x000001c0


	//----- nvinfo : EIATTR_REGCOUNT
	.align		4
.L_535:
        /*0c90*/ 	.byte	0x04, 0x2f
        /*0c92*/ 	.short	(.L_537 - .L_536)
	.align		4
.L_536:
        /*0c94*/ 	.word	index@(_ZN10layer_norm13ln_bwd_kernelINS_13Kernel_traitsI13__nv_bfloat16S2_fS2_fjLj1280ELj1ELj4ELj1ELj16ENS_18Kernel_traits_baseILj1280ES2_S2_fS2_fjLj128EEEEELb0ELb1ELb0ELb1EEEvNS_9BwdParamsE)
        /*0c98*/ 	.word	0x000000ff


	//----- nvinfo : EIATTR_FRAME_SIZE
	.align		4
.L_537:
        /*0c9c*/ 	.byte	0x04, 0x11
        /*0c9e*/ 	.short	(.L_539 - .L_538)
	.align		4
.L_538:
        /*0ca0*/ 	.word	index@(_ZN10layer_norm13ln_bwd_kernelINS_13Kernel_traitsI13__nv_bfloat16S2_fS2_fjLj1280ELj1ELj4ELj1ELj16ENS_18Kernel_traits_baseILj1280ES2_S2_fS2_fjLj128EEEEELb0ELb1ELb0ELb1EEEvNS_9BwdParamsE)
        /*0ca4*/ 	.word	0x000001a0


	//----- nvinfo : EIATTR_REGCOUNT
	.align		4
.L_539:
        /*0ca8*/ 	.byte	0x04, 0x2f
        /*0caa*/ 	.short	(.L_541 - .L_540)
	.align		4
.L_540:
        /*0cac*/ 	.word	index@(_ZN10layer_norm13ln_bwd_kernelINS_13Kernel_traitsI13__nv_bfloat16S2_fS2_fjLj1280ELj1ELj4ELj1ELj16ENS_18Kernel_traits_baseILj1280ES2_S2_fS2_fjLj128EEEEELb0ELb1ELb0ELb0EEEvNS_9BwdParamsE)
        /*0cb0*/ 	.word	0x000000ff


	//----- nvinfo : EIATTR_FRAME_SIZE
	.align		4
.L_541:
        /*0cb4*/ 	.byte	0x04, 0x11
        /*0cb6*/ 	.short	(.L_543 - .L_542)
	.align		4
.L_542:
        /*0cb8*/ 	.word	index@(_ZN10layer_norm13ln_bwd_kernelINS_13Kernel_traitsI13__nv_bfloat16S2_fS2_fjLj1280ELj1ELj4ELj1ELj16ENS_18Kernel_traits_baseILj1280ES2_S2_fS2_fjLj128EEEEELb0ELb1ELb0ELb0EEEvNS_9BwdParamsE)
        /*0cbc*/ 	.word	0x00000190


	//----- nvinfo : EIATTR_REGCOUNT
	.align		4
.L_543:
        /*0cc0*/ 	.byte	0x04, 0x2f
        /*0cc2*/ 	.short	(.L_545 - .L_544)
	.align		4
.L_544:
        /*0cc4*/ 	.word	index@(_ZN10layer_norm13ln_bwd_kernelINS_13Kernel_traitsI13__nv_bfloat16S2_fS2_fjLj1280ELj1ELj4ELj1ELj16ENS_18Kernel_traits_baseILj1280ES2_S2_fS2_fjLj128EEEEELb0ELb0ELb1ELb1EEEvNS_9BwdParamsE)
        /*0cc8*/ 	.word	0x000000ff


	//----- nvinfo : EIATTR_FRAME_SIZE
	.align		4
.L_545:
        /*0ccc*/ 	.byte	0x04, 0x11
        /*0cce*/ 	.short	(.L_547 - .L_546)
	.align		4
.L_546:
        /*0cd0*/ 	.word	index@(_ZN10layer_norm13ln_bwd_kernelINS_13Kernel_traitsI13__nv_bfloat16S2_fS2_fjLj1280ELj1ELj4ELj1ELj16ENS_18Kernel_traits_baseILj1280ES2_S2_fS2_fjLj128EEEEELb0ELb0ELb1ELb1EEEvNS_9BwdParamsE)
        /*0cd4*/ 	.word	0x000000a0


	//----- nvinfo : EIATTR_REGCOUNT
	.align		4
.L_547:
        /*0cd8*/ 	.byte	0x04, 0x2f
        /*0cda*/ 	.short	(.L_549 - .L_548)
	.align		4
.L_548:
        /*0cdc*/ 	.word	index@(_ZN10layer_norm13ln_bwd_kernelINS_13Kernel_traitsI13__nv_bfloat16S2_fS2_fjLj1280ELj1ELj4ELj1ELj16ENS_18Kernel_traits_baseILj1280ES2_S2_fS2_fjLj128EEEEELb0ELb0ELb1ELb0EEEvNS_9BwdParamsE)
        /*0ce0*/ 	.word	0x000000ff


	//----- nvinfo : EIATTR_FRAME_SIZE
	.align		4
.L_549:
        /*0ce4*/ 	.byte	0x04, 0x11
        /*0ce6*/ 	.short	(.L_551 - .L_550)
	.align		4
.L_550:
        /*0ce8*/ 	.word	index@(_ZN10layer_norm13ln_bwd_kernelINS_13Kernel_traitsI13__nv_bfloat16S2_fS2_fjLj1280ELj1ELj4ELj1ELj16ENS_18Kernel_traits_baseILj1280ES2_S2_fS2_fjLj128EEEEELb0ELb0ELb1ELb0EEEvNS_9BwdParamsE)
        /*0cec*/ 	.word	0x00000068


	//----- nvinfo : EIATTR_REGCOUNT
	.align		4
.L_551:
        /*0cf0*/ 	.byte	0x04, 0x2f
        /*0cf2*/ 	.short	(.L_553 - .L_552)
	.align		4
.L_552:
        /*0cf4*/ 	.word	index@(_ZN10layer_norm13ln_bwd_kernelINS_13Kernel_traitsI13__nv_bfloat16S2_fS2_fjLj1280ELj1ELj4ELj1ELj16ENS_18Kernel_traits_baseILj1280ES2_S2_fS2_fjLj128EEEEELb0ELb0ELb0ELb1EEEvNS_9BwdParamsE)
        /*0cf8*/ 	.word	0x000000ff


	//----- nvinfo : EIATTR_FRAME_SIZE
	.align		4
.L_553:
        /*0cfc*/ 	.byte	0x04, 0x11
        /*0cfe*/ 	.short	(.L_555 - .L_554)
	.align		4
.L_554:
        /*0d00*/ 	.word	index@(_ZN10layer_norm13ln_bwd_kernelINS_13Kernel_traitsI13__nv_bfloat16S2_fS2_fjLj1280ELj1ELj4ELj1ELj16ENS_18Kernel_traits_baseILj1280ES2_S2_fS2_fjLj128EEEEELb0ELb0ELb0ELb1EEEvNS_9BwdParamsE)
        /*0d04*/ 	.word	0x00000038


	//----- nvinfo : EIATTR_REGCOUNT
	.align		4
.L_555:
        /*0d08*/ 	.byte	0x04, 0x2f
        /*0d0a*/ 	.short	(.L_557 - .L_556)
	.align		4
.L_556:
        /*0d0c*/ 	.word	index@(_ZN10layer_norm13ln_bwd_kernelINS_13Kernel_traitsI13__nv_bfloat16S2_fS2_fjLj1280ELj1ELj4ELj1ELj16ENS_18Kernel_traits_baseILj1280ES2_S2_fS2_fjLj128EEEEELb0ELb0ELb0ELb0EEEvNS_9BwdParamsE)
        /*0d10*/ 	.word	0x000000ff


	//----- nvinfo : EIATTR_FRAME_SIZE
	.align		4
.L_557:
        /*0d14*/ 	.byte	0x04, 0x11
        /*0d16*/ 	.short	(.L_559 - .L_558)
	.align		4
.L_558:
        /*0d18*/ 	.word	index@(_ZN10layer_norm13ln_bwd_kernelINS_13Kernel_traitsI13__nv_bfloat16S2_fS2_fjLj1280ELj1ELj4ELj1ELj16ENS_18Kernel_traits_baseILj1280ES2_S2_fS2_fjLj128EEEEELb0ELb0ELb0ELb0EEEvNS_9BwdParamsE)
        /*0d1c*/ 	.word	0x00000050


	//----- nvinfo : EIATTR_REGCOUNT
	.align		4
.L_559:
        /*0d20*/ 	.byte	0x04, 0x2f
        /*0d22*/ 	.short	(.L_561 - .L_560)
	.align		4
.L_560:
        /*0d24*/ 	.word	index@(_ZN10layer_norm13ln_bwd_kernelINS_13Kernel_traitsIf13__nv_bfloat16S2_S2_fjLj1280ELj1ELj4ELj1ELj16ENS_18Kernel_traits_baseILj1280EfS2_S2_S2_fjLj128EEEEELb1ELb1ELb1ELb1EEEvNS_9BwdParamsE)
        /*0d28*/ 	.word	0x000000ff


	//----- nvinfo : EIATTR_FRAME_SIZE
	.align		4
.L_561:
        /*0d2c*/ 	.byte	0x04, 0x11
        /*0d2e*/ 	.short	(.L_563 - .L_562)
	.align		4
.L_562:
        /*0d30*/ 	.word	index@(_ZN10layer_norm13ln_bwd_kernelINS_13Kernel_traitsIf13__nv_bfloat16S2_S2_fjLj1280ELj1ELj4ELj1ELj16ENS_18Kernel_traits_baseILj1280EfS2_S2_S2_fjLj128EEEEELb1ELb1ELb1ELb1EEEvNS_9BwdParamsE)
        /*0d34*/ 	.word	0x000001b0


	//----- nvinfo : EIATTR_REGCOUNT
	.align		4
.L_563:
        /*0d38*/ 	.byte	0x04, 0x2f
        /*0d3a*/ 	.short	(.L_565 - .L_564)
	.align		4
.L_564:
        /*0d3c*/ 	.word	index@(_ZN10layer_norm22ln_bwd_finalize_kernelINS_22Kernel_traits_finalizeILj1280Ef13__nv_bfloat16S2_S2_fjLb1ELj1024ELj4ENS_18Kernel_traits_baseILj1280EfS2_S2_S2_fjLj1024EEEEELb1ELb1EEEvNS_9BwdParamsE)
        /*0d40*/ 	.word	0x00000020


	//----- nvinfo : EIATTR_FRAME_SIZE
	.align		4
.L_565:
        /*0d44*/ 	.byte	0x04, 0x11
        /*0d46*/ 	.short	(.L_567 - .L_566)
	.align		4
.L_566:
        /*0d48*/ 	.word	index@(_ZN10layer_norm22ln_bwd_finalize_kernelINS_22Kernel_traits_finalizeILj1280Ef13__nv_bfloat16S2_S2_fjLb1ELj1024ELj4ENS_18Kernel_traits_baseILj1280EfS2_S2_S2_fjLj1024EEEEELb1ELb1EEEvNS_9BwdParamsE)
        /*0d4c*/ 	.word	0x00000000


	//----- nvinfo : EIATTR_REGCOUNT
	.align		4
.L_567:
        /*0d50*/ 	.byte	0x04, 0x2f
        /*0d52*/ 	.short	(.L_569 - .L_568)
	.align		4
.L_568:
        /*0d54*/ 	.word	index@(_ZN10layer_norm13ln_bwd_kernelINS_13Kernel_traitsIf13__nv_bfloat16S2_S2_fjLj1280ELj1ELj4ELj1ELj16ENS_18Kernel_traits_baseILj1280EfS2_S2_S2_fjLj128EEEEELb1ELb1ELb1ELb0EEEvNS_9BwdParamsE)
        /*0d58*/ 	.word	0x000000ff


	//----- nvinfo : EIATTR_FRAME_SIZE
	.align		4
.L_569:
        /*0d5c*/ 	.byte	0x04, 0x11
        /*0d5e*/ 	.short	(.L_571 - .L_570)
	.align		4
.L_570:
        /*0d60*/ 	.word	index@(_ZN10layer_norm13ln_bwd_kernelINS_13Kernel_traitsIf13__nv_bfloat16S2_S2_fjLj1280ELj1ELj4ELj1ELj16ENS_18Kernel_traits_baseILj1280EfS2_S2_S2_fjLj128EEEEELb1ELb1ELb1ELb0EEEvNS_9BwdParamsE)
        /*0d64*/ 	.word	0x00000188


	//----- nvinfo : EIATTR_REGCOUNT
	.align		4
.L_571:
        /*0d68*/ 	.byte	0x04, 0x2f
        /*0d6a*/ 	.short	(.L_573 - .L_572)
	.align		4
.L_572:
        /*0d6c*/ 	.word	index@(_ZN10layer_norm22ln_bwd_finalize_kernelINS_22Kernel_traits_finalizeILj1280Ef13__nv_bfloat16S2_S2_fjLb1ELj1024ELj4ENS_18Kernel_traits_baseILj1280EfS2_S2_S2_fjLj1024EEEEELb1ELb0EEEvNS_9BwdParamsE)
        /*0d70*/ 	.word	0x00000020


	//----- nvinfo : EIATTR_FRAME_SIZE
	.align		4
.L_573:
        /*0d74*/ 	.byte	0x04, 0x11
        /*0d76*/ 	.short	(.L_575 - .L_574)
	.align		4
.L_574:
        /*0d78*/ 	.word	index@(_ZN10layer_norm22ln_bwd_finalize_kernelINS_22Kernel_traits_finalizeILj1280Ef13__nv_bfloat16S2_S2_fjLb1ELj1024ELj4ENS_18Kernel_traits_baseILj1280EfS2_S2_S2_fjLj1024EEEEELb1ELb0EEEvNS_9BwdParamsE)
        /*0d7c*/ 	.word	0x00000000


	//----- nvinfo : EIATTR_REGCOUNT
	.align		4
.L_575:
        /*0d80*/ 	.byte	0x04, 0x2f
        /*0d82*/ 	.short	(.L_577 - .L_576)
	.align		4
.L_576:
        /*0d84*/ 	.word	index@(_ZN10layer_norm13ln_bwd_kernelINS_13Kernel_traitsIf13__nv_bfloat16S2_S2_fjLj1280ELj1ELj4ELj1ELj16ENS_18Kernel_traits_baseILj1280EfS2_S2_S2_fjLj128EEEEELb1ELb1ELb0ELb1EEEvNS_9BwdParamsE)
        /*0d88*/ 	.word	0x000000ff


	//----- nvinfo : EIATTR_FRAME_SIZE
	.align		4
.L_577:
        /*0d8c*/ 	.byte	0x04, 0x11
        /*0d8e*/ 	.short	(.L_579 - .L_578)
	.align		4
.L_578:
        /*0d90*/ 	.word	index@(_ZN10layer_norm13ln_bwd_kernelINS_13Kernel_traitsIf13__nv_bfloat16S2_S2_fjLj1280ELj1ELj4ELj1ELj16ENS_18Kernel_traits_baseILj1280EfS2_S2_S2_fjLj128EEEEELb1ELb1ELb0ELb1EEEvNS_9BwdParamsE)
        /*0d94*/ 	.word	0x00000150


	//----- nvinfo : EIATTR_REGCOUNT
	.align		4
.L_579:
        /*0d98*/ 	.byte	0x04, 0x2f
        /*0d9a*/ 	.short	(.L_581 - .L_580)
	.align		4
.L_580:
        /*0d9c*/ 	.word	index@(_ZN10layer_norm13ln_bwd_kernelINS_13Kernel_traitsIf13__nv_bfloat16S2_S2_fjLj1280ELj1ELj4ELj1ELj16ENS_18Kernel_traits_baseILj1280EfS2_S2_S2_fjLj128EEEEELb1ELb1ELb0ELb0EEEvNS_9BwdParamsE)
        /*0da0*/ 	.word	0x000000ff


	//----- nvinfo : EIATTR_FRAME_SIZE
	.align		4
.L_581:
        /*0da4*/ 	.byte	0x04, 0x11
        /*0da6*/ 	.short	(.L_583 - .L_582)
	.align		4
.L_582:
        /*0da8*/ 	.word	index@(_ZN10layer_norm13ln_bwd_kernelINS_13Kernel_traitsIf13__nv_bfloat16S2_S2_fjLj1280ELj1ELj4ELj1ELj16ENS_18Kernel_traits_baseILj1280EfS2_S2_S2_fjLj128EEEEELb1ELb1ELb0ELb0EEEvNS_9BwdParamsE)
        /*0dac*/ 	.word	0x00000168


	//----- nvinfo : EIATTR_REGCOUNT
	.align		4
.L_583:
        /*0db0*/ 	.byte	0x04, 0x2f
        /*0db2*/ 	.short	(.L_585 - .L_584)
	.align		4
.L_584:
        /*0db4*/ 	.word	index@(_ZN10layer_norm13ln_bwd_kernelINS_13Kernel_traitsIf13__nv_bfloat16S2_S2_fjLj1280ELj1ELj4ELj1ELj16ENS_18Kernel_traits_baseILj1280EfS2_S2_S2_fjLj128EEEEELb1ELb0ELb1ELb1EEEvNS_9BwdParamsE)
        /*0db8*/ 	.word	0x000000ff


	//----- nvinfo : EIATTR_FRAME_SIZE
	.align		4
.L_585:
        /*0dbc*/ 	.byte	0x04, 0x11
        /*0dbe*/ 	.short	(.L_587 - .L_586)
	.align		4
.L_586:
        /*0dc0*/ 	.word	index@(_ZN10layer_norm13ln_bwd_kernelINS_13Kernel_traitsIf13__nv_bfloat16S2_S2_fjLj1280ELj1ELj4ELj1ELj16ENS_18Kernel_traits_baseILj1280EfS2_S2_S2_fjLj128EEEEELb1ELb0ELb1ELb1EEEvNS_9BwdParamsE)
        /*0dc4*/ 	.word	0x00000020


	//----- nvinfo : EIATTR_REGCOUNT
	.align		4
.L_587:
        /*0dc8*/ 	.byte	0x04, 0x2f
        /*0dca*/ 	.short	(.L_589 - .L_588)
	.align		4
.L_588:
        /*0dcc*/ 	.word	index@(_ZN10layer_norm22ln_bwd_finalize_kernelINS_22Kernel_traits_finalizeILj1280Ef13__nv_bfloat16S2_S2_fjLb0ELj1024ELj4ENS_18Kernel_traits_baseILj1280EfS2_S2_S2_fjLj1024EEEEELb0ELb1EEEvNS_9BwdParamsE)
        /*0dd0*/ 	.word	0x00000020


	//----- nvinfo : EIATTR_FRAME_SIZE
	.align		4
.L_589:
        /*0dd4*/ 	.byte	0x04, 0x11
        /*0dd6*/ 	.short	(.L_591 - .L_590)
	.align		4
.L_590:
        /*0dd8*/ 	.word	index@(_ZN10layer_norm22ln_bwd_finalize_kernelINS_22Kernel_traits_finalizeILj1280Ef13__nv_bfloat16S2_S2_fjLb0ELj1024ELj4ENS_18Kernel_traits_baseILj1280EfS2_S2_S2_fjLj1024EEEEELb0ELb1EEEvNS_9BwdParamsE)
        /*0ddc*/ 	.word	0x00000000


	//----- nvinfo : EIATTR_REGCOUNT
	.align		4
.L_591:
        /*0de0*/ 	.byte	0x04, 0x2f
        /*0de2*/ 	.short	(.L_593 - .L_592)
	.align		4
.L_592:
        /*0de4*/ 	.word	index@(_ZN10layer_norm13ln_bwd_kernelINS_13Kernel_traitsIf13__nv_bfloat16S2_S2_fjLj1280ELj1ELj4ELj1ELj16ENS_18Kernel_traits_baseILj1280EfS2_S2_S2_fjLj128EEEEELb1ELb0ELb1ELb0EEEvNS_9BwdParamsE)
        /*0de8*/ 	.word	0x000000ff


	//----- nvinfo : EIATTR_FRAME_SIZE
	.align		4
.L_593:
        /*0dec*/ 	.byte	0x04, 0x11
        /*0dee*/ 	.short	(.L_595 - .L_594)
	.align		4
.L_594:
        /*0df0*/ 	.word	index@(_ZN10layer_norm13ln_bwd_kernelINS_13Kernel_traitsIf13__nv_bfloat16S2_S2_fjLj1280ELj1ELj4ELj1ELj16ENS_18Kernel_traits_baseILj1280EfS2_S2_S2_fjLj128EEEEELb1ELb0ELb1ELb0EEEvNS_9BwdParamsE)
        /*0df4*/ 	.word	0x00000028


	//----- nvinfo : EIATTR_REGCOUNT
	.align		4
.L_595:
        /*0df8*/ 	.byte	0x04, 0x2f
        /*0dfa*/ 	.short	(.L_597 - .L_596)
	.align		4
.L_596:
        /*0dfc*/ 	.word	index@(_ZN10layer_norm22ln_bwd_finalize_kernelINS_22Kernel_traits_finalizeILj1280Ef13__nv_bfloat16S2_S2_fjLb0ELj1024ELj4ENS_18Kernel_traits_baseILj1280EfS2_S2_S2_fjLj1024EEEEELb0ELb0EEEvNS_9BwdParamsE)
        /*0e00*/ 	.word	0x00000020


	//----- nvinfo : EIATTR_FRAME_SIZE
	.align		4
.L_597:
        /*0e04*/ 	.byte	0x04, 0x11
        /*0e06*/ 	.short	(.L_599 - .L_598)
	.align		4
.L_598:
        /*0e08*/ 	.word	index@(_ZN10layer_norm22ln_bwd_finalize_kernelINS_22Kernel_traits_finalizeILj1280Ef13__nv_bfloat16S2_S2_fjLb0ELj1024ELj4ENS_18Kernel_traits_baseILj1280EfS2_S2_S2_fjLj1024EEEEELb0ELb0EEEvNS_9BwdParamsE)
        /*0e0c*/ 	.word	0x00000000


	//----- nvinfo : EIATTR_REGCOUNT
	.align		4
.L_599:
        /*0e10*/ 	.byte	0x04, 0x2f
        /*0e12*/ 	.short	(.L_601 - .L_600)
	.align		4
.L_600:
        /*0e14*/ 	.word	index@(_ZN10layer_norm13ln_bwd_kernelINS_13Kernel_traitsIf13__nv_bfloat16S2_S2_fjLj1280ELj1ELj4ELj1ELj16ENS_18Kernel_traits_baseILj1280EfS2_S2_S2_fjLj128EEEEELb1ELb0ELb0ELb1EEEvNS_9BwdParamsE)
        /*0e18*/ 	.word	0x000000ff


	//----- nvinfo : EIATTR_FRAME_SIZE
	.align		4
.L_601:
        /*0e1c*/ 	.byte	0x04, 0x11
        /*0e1e*/ 	.short	(.L_603 - .L_602)
	.align		4
.L_602:
        /*0e20*/ 	.word	index@(_ZN10layer_norm13ln_bwd_kernelINS_13Kernel_traitsIf13__nv_bfloat16S2_S2_fjLj1280ELj1ELj4ELj1ELj16ENS_18Kernel_traits_baseILj1280EfS2_S2_S2_fjLj128EEEEELb1ELb0ELb0ELb1EEEvNS_9BwdParamsE)
        /*0e24*/ 	.word	0x00000000


	//----- nvinfo : EIATTR_REGCOUNT
	.align		4
.L_603:
        /*0e28*/ 	.byte	0x04, 0x2f
        /*0e2a*/ 	.short	(.L_605 - .L_604)
	.align		4
.L_604:
        /*0e2c*/ 	.word	index@(_ZN10layer_norm13ln_bwd_kernelINS_13Kernel_traitsIf13__nv_bfloat16S2_S2_fjLj1280ELj1ELj4ELj1ELj16ENS_18Kernel_traits_baseILj1280EfS2_S2_S2_fjLj128EEEEELb1ELb0ELb0ELb0EEEvNS_9BwdParamsE)
        /*0e30*/ 	.word	0x000000ff


	//----- nvinfo : EIATTR_FRAME_SIZE
	.align		4
.L_605:
        /*0e34*/ 	.byte	0x04, 0x11
        /*0e36*/ 	.short	(.L_607 - .L_606)
	.align		4
.L_606:
        /*0e38*/ 	.word	index@(_ZN10layer_norm13ln_bwd_kernelINS_13Kernel_traitsIf13__nv_bfloat16S2_S2_fjLj1280ELj1ELj4ELj1ELj16ENS_18Kernel_traits_baseILj1280EfS2_S2_S2_fjLj128EEEEELb1ELb0ELb0ELb0EEEvNS_9BwdParamsE)
        /*0e3c*/ 	.word	0x00000008


	//----- nvinfo : EIATTR_REGCOUNT
	.align		4
.L_607:
        /*0e40*/ 	.byte	0x04, 0x2f
        /*0e42*/ 	.short	(.L_609 - .L_608)
	.align		4
.L_608:
        /*0e44*/ 	.word	index@(_ZN10layer_norm13ln_bwd_kernelINS_13Kernel_traitsIf13__nv_bfloat16S2_S2_fjLj1280ELj1ELj4ELj1ELj16ENS_18Kernel_traits_baseILj1280EfS2_S2_S2_fjLj128EEEEELb0ELb1ELb1ELb1EEEvNS_9BwdParamsE)
        /*0e48*/ 	.word	0x000000ff


	//----- nvinfo : EIATTR_FRAME_SIZE
	.align		4
.L_609:
        /*0e4c*/ 	.byte	0x04, 0x11
        /*0e4e*/ 	.short	(.L_611 - .L_610)
	.align		4
.L_610:
        /*0e50*/ 	.word	index@(_ZN10layer_norm13ln_bwd_kernelINS_13Kernel_traitsIf13__nv_bfloat16S2_S2_fjLj1280ELj1ELj4ELj1ELj16ENS_18Kernel_traits_baseILj1280EfS2_S2_S2_fjLj128EEEEELb0ELb1ELb1ELb1EEEvNS_9BwdParamsE)
        /*0e54*/ 	.word	0x00000148


	//----- nvinfo : EIATTR_REGCOUNT
	.align		4
.L_611:
        /*0e58*/ 	.byte	0x04, 0x2f
        /*0e5a*/ 	.short	(.L_613 - .L_612)
	.align		4
.L_612:
        /*0e5c*/ 	.word	index@(_ZN10layer_norm13ln_bwd_kernelINS_13Kernel_traitsIf13__nv_bfloat16S2_S2_fjLj1280ELj1ELj4ELj1ELj16ENS_18Kernel_traits_baseILj1280EfS2_S2_S2_fjLj128EEEEELb0ELb1ELb1ELb0EEEvNS_9BwdParamsE)
        /*0e60*/ 	.word	0x000000ff


	//----- nvinfo : EIATTR_FRAME_SIZE
	.align		4
.L_613:
        /*0e64*/ 	.byte	0x04, 0x11
        /*0e66*/ 	.short	(.L_615 - .L_614)
	.align		4
.L_614:
        /*0e68*/ 	.word	index@(_ZN10layer_norm13ln_bwd_kernelINS_13Kernel_traitsIf13__nv_bfloat16S2_S2_fjLj1280ELj1ELj4ELj1ELj16ENS_18Kernel_traits_baseILj1280EfS2_S2_S2_fjLj128EEEEELb0ELb1ELb1ELb0EEEvNS_9BwdParamsE)
        /*0e6c*/ 	.word	0x00000140


	//----- nvinfo : EIATTR_REGCOUNT
	.align		4
.L_615:
        /*0e70*/ 	.byte	0x04, 0x2f
        /*0e72*/ 	.short	(.L_617 - .L_616)
	.align		4
.L_616:
        /*0e74*/ 	.word	index@(_ZN10layer_norm13ln_bwd_kernelINS_13Kernel_traitsIf13__nv_bfloat16S2_S2_fjLj1280ELj1ELj4ELj1ELj16ENS_18Kernel_traits_baseILj1280EfS2_S2_S2_fjLj128EEEEELb0ELb1ELb0ELb1EEEvNS_9BwdParamsE)
        /*0e78*/ 	.word	0x000000ff


	//----- nvinfo : EIATTR_FRAME_SIZE
	.align		4
.L_617:
        /*0e7c*/ 	.byte	0x04, 0x11
        /*0e7e*/ 	.short	(.L_619 - .L_618)
	.align		4
.L_618:
        /*0e80*/ 	.word	index@(_ZN10layer_norm13ln_bwd_kernelINS_13Kernel_traitsIf13__nv_bfloat16S2_S2_fjLj1280ELj1ELj4ELj1ELj16ENS_18Kernel_traits_baseILj1280EfS2_S2_S2_fjLj128EEEEELb0ELb1ELb0ELb1EEEvNS_9BwdParamsE)
        /*0e84*/ 	.word	0x00000118


	//----- nvinfo : EIATTR_REGCOUNT
	.align		4
.L_619:
        /*0e88*/ 	.byte	0x04, 0x2f
        /*0e8a*/ 	.short	(.L_621 - .L_620)
	.align		4
.L_620:
        /*0e8c*/ 	.word	index@(_ZN10layer_norm13ln_bwd_kernelINS_13Kernel_traitsIf13__nv_bfloat16S2_S2_fjLj1280ELj1ELj4ELj1ELj16ENS_18Kernel_traits_baseILj1280EfS2_S2_S2_fjLj128EEEEELb0ELb1ELb0ELb0EEEvNS_9BwdParamsE)
        /*0e90*/ 	.word	0x000000ff


	//----- nvinfo : EIATTR_FRAME_SIZE
	.align		4
.L_621:
        /*0e94*/ 	.byte	0x04, 0x11
        /*0e96*/ 	.short	(.L_623 - .L_622)
	.align		4
.L_622:
        /*0e98*/ 	.word	index@(_ZN10layer_norm13ln_bwd_kernelINS_13Kernel_traitsIf13__nv_bfloat16S2_S2_fjLj1280ELj1ELj4ELj1ELj16ENS_18Kernel_traits_baseILj1280EfS2_S2_S2_fjLj128EEEEELb0ELb1ELb0ELb0EEEvNS_9BwdParamsE)
        /*0e9c*/ 	.word	0x00000128


	//----- nvinfo : EIATTR_REGCOUNT
	.align		4
.L_623:
        /*0ea0*/ 	.byte	0x04, 0x2f
        /*0ea2*/ 	.short	(.L_625 - .L_624)
	.align		4
.L_624:
        /*0ea4*/ 	.word	index@(_ZN10layer_norm13ln_bwd_kernelINS_13Kernel_traitsIf13__nv_bfloat16S2_S2_fjLj1280ELj1ELj4ELj1ELj16ENS_18Kernel_traits_baseILj1280EfS2_S2_S2_fjLj128EEEEELb0ELb0ELb1ELb1EEEvNS_9BwdParamsE)
        /*0ea8*/ 	.word	0x000000ff


	//----- nvinfo : EIATTR_FRAME_SIZE
	.align		4
.L_625:
        /*0eac*/ 	.byte	0x04, 0x11
        /*0eae*/ 	.short	(.L_627 - .L_626)
	.align		4
.L_626:
        /*0eb0*/ 	.word	index@(_ZN10layer_norm13ln_bwd_kernelINS_13Kernel_traitsIf13__nv_bfloat16S2_S2_fjLj1280ELj1ELj4ELj1ELj16ENS_18Kernel_traits_baseILj1280EfS2_S2_S2_fjLj128EEEEELb0ELb0ELb1ELb1EEEvNS_9BwdParamsE)
        /*0eb4*/ 	.word	0x00000000


	//----- nvinfo : EIATTR_REGCOUNT
	.align		4
.L_627:
        /*0eb8*/ 	.byte	0x04, 0x2f
        /*0eba*/ 	.short	(.L_629 - .L_628)
	.align		4
.L_628:
        /*0ebc*/ 	.word	index@(_ZN10layer_norm13ln_bwd_kernelINS_13Kernel_traitsIf13__nv_bfloat16S2_S2_fjLj1280ELj1ELj4ELj1ELj16ENS_18Kernel_traits_baseILj1280EfS2_S2_S2_fjLj128EEEEELb0ELb0ELb1ELb0EEEvNS_9BwdParamsE)
        /*0ec0*/ 	.word	0x000000ff


	//----- nvinfo : EIATTR_FRAME_SIZE
	.align		4
.L_629:
        /*0ec4*/ 	.byte	0x04, 0x11
        /*0ec6*/ 	.short	(.L_631 - .L_630)
	.align		4
.L_630:
        /*0ec8*/ 	.word	index@(_ZN10layer_norm13ln_bwd_kernelINS_13Kernel_traitsIf13__nv_bfloat16S2_S2_fjLj1280ELj1ELj4ELj1ELj16ENS_18Kernel_traits_baseILj1280EfS2_S2_S2_fjLj128EEEEELb0ELb0ELb1ELb0EEEvNS_9BwdParamsE)
        /*0ecc*/ 	.word	0x00000000


	//----- nvinfo : EIATTR_REGCOUNT
	.align		4
.L_631:
        /*0ed0*/ 	.byte	0x04, 0x2f
        /*0ed2*/ 	.short	(.L_633 - .L_632)
	.align		4
.L_632:
        /*0ed4*/ 	.word	index@(_ZN10layer_norm13ln_bwd_kernelINS_13Kernel_traitsIf13__nv_bfloat16S2_S2_fjLj1280ELj1ELj4ELj1ELj16ENS_18Kernel_traits_baseILj1280EfS2_S2_S2_fjLj128EEEEELb0ELb0ELb0ELb1EEEvNS_9BwdParamsE)
        /*0ed8*/ 	.word	0x000000ff


	//----- nvinfo : EIATTR_FRAME_SIZE
	.align		4
.L_633:
        /*0edc*/ 	.byte	0x04, 0x11
        /*0ede*/ 	.short	(.L_635 - .L_634)
	.align		4
.L_634:
        /*0ee0*/ 	.word	index@(_ZN10layer_norm13ln_bwd_kernelINS_13Kernel_traitsIf13__nv_bfloat16S2_S2_fjLj1280ELj1ELj4ELj1ELj16ENS_18Kernel_traits_baseILj1280EfS2_S2_S2_fjLj128EEEEELb0ELb0ELb0ELb1EEEvNS_9BwdParamsE)
        /*0ee4*/ 	.word	0x00000000


	//----- nvinfo : EIATTR_REGCOUNT
	.align		4
.L_635:
        /*0ee8*/ 	.byte	0x04, 0x2f
        /*0eea*/ 	.short	(.L_637 - .L_636)
	.align		4
.L_636:
        /*0eec*/ 	.word	index@(_ZN10layer_norm13ln_bwd_kernelINS_13Kernel_traitsIf13__nv_bfloat16S2_S2_fjLj1280ELj1ELj4ELj1ELj16ENS_18Kernel_traits_baseILj1280EfS2_S2_S2_fjLj128EEEEELb0ELb0ELb0ELb0EEEvNS_9BwdParamsE)
        /*0ef0*/ 	.word	0x000000fe


	//----- nvinfo : EIATTR_FRAME_SIZE
	.align		4
.L_637:
        /*0ef4*/ 	.byte	0x04, 0x11
        /*0ef6*/ 	.short	(.L_639 - .L_638)
	.align		4
.L_638:
        /*0ef8*/ 	.word	index@(_ZN10layer_norm13ln_bwd_kernelINS_13Kernel_traitsIf13__nv_bfloat16S2_S2_fjLj1280ELj1ELj4ELj1ELj16ENS_18Kernel_traits_baseILj1280EfS2_S2_S2_fjLj128EEEEELb0ELb0ELb0ELb0EEEvNS_9BwdParamsE)
        /*0efc*/ 	.word	0x00000000


	//----- nvinfo : EIATTR_REGCOUNT
	.align		4
.L_639:
        /*0f00*/ 	.byte	0x04, 0x2f
        /*0f02*/ 	.short	(.L_641 - .L_640)
	.align		4
.L_640:
        /*0f04*/ 	.word	index@(_ZN10layer_norm13ln_bwd_kernelINS_13Kernel_traitsI6__halfS2_S2_S2_fjLj1280ELj1ELj4ELj1ELj16ENS_18Kernel_traits_baseILj1280ES2_S2_S2_S2_fjLj128EEEEELb1ELb1ELb1ELb1EEEvNS_9BwdParamsE)
        /*0f08*/ 	.word	0x000000ff


	//----- nvinfo : EIATTR_FRAME_SIZE
	.align		4
.L_641:
        /*0f0c*/ 	.byte	0x04, 0x11
        /*0f0e*/ 	.short	(.L_643 - .L_642)
	.align		4
.L_642:
        /*0f10*/ 	.word	index@(_ZN10layer_norm13ln_bwd_kernelINS_13Kernel_traitsI6__halfS2_S2_S2_fjLj1280ELj1ELj4ELj1ELj16ENS_18Kernel_traits_baseILj1280ES2_S2_S2_S2_fjLj128EEEEELb1ELb1ELb1ELb1EEEvNS_9BwdParamsE)
        /*0f14*/ 	.word	0x000001b0


	//----- nvinfo : EIATTR_REGCOUNT
	.align		4
.L_643:
        /*0f18*/ 	.byte	0x04, 0x2f
        /*0f1a*/ 	.short	(.L_645 - .L_644)
	.align		4
.L_644:
        /*0f1c*/ 	.word	index@(_ZN10layer_norm22ln_bwd_finalize_kernelINS_22Kernel_traits_finalizeILj1280E6__halfS2_S2_S2_fjLb1ELj1024ELj4ENS_18Kernel_traits_baseILj1280ES2_S2_S2_S2_fjLj1024EEEEELb1ELb1EEEvNS_9BwdParamsE)
        /*0f20*/ 	.word	0x00000020


	//----- nvinfo : EIATTR_FRAME_SIZE
	.align		4
.L_645:
        /*0f24*/ 	.byte	0x04, 0x11
        /*0f26*/ 	.short	(.L_647 - .L_646)
	.align		4
.L_646:
        /*0f28*/ 	.word	index@(_ZN10layer_norm22ln_bwd_finalize_kernelINS_22Kernel_traits_finalizeILj1280E6__halfS2_S2_S2_fjLb1ELj1024ELj4ENS_18Kernel_traits_baseILj1280ES2_S2_S2_S2_fjLj1024EEEEELb1ELb1EEEvNS_9BwdParamsE)
        /*0f2c*/ 	.word	0x00000000


	//----- nvinfo : EIATTR_REGCOUNT
	.align		4
.L_647:
        /*0f30*/ 	.byte	0x04, 0x2f
        /*0f32*/ 	.short	(.L_649 - .L_648)
	.align		4
.L_648:
        /*0f34*/ 	.word	index@(_ZN10layer_norm13ln_bwd_kernelINS_13Kernel_traitsI6__halfS2_S2_S2_fjLj1280ELj1ELj4ELj1ELj16ENS_18Kernel_traits_baseILj1280ES2_S2_S2_S2_fjLj128EEEEELb1ELb1ELb1ELb0EEEvNS_9BwdParamsE)
        /*0f38*/ 	.word	0x000000ff


	//----- nvinfo : EIATTR_FRAME_SIZE
	.align		4
.L_649:
        /*0f3c*/ 	.byte	0x04, 0x11
        /*0f3e*/ 	.short	(.L_651 - .L_650)
	.align		4
.L_650:
        /*0f40*/ 	.word	index@(_ZN10layer_norm13ln_bwd_kernelINS_13Kernel_traitsI6__halfS2_S2_S2_fjLj1280ELj1ELj4ELj1ELj16ENS_18Kernel_traits_baseILj1280ES2_S2_S2_S2_fjLj128EEEEELb1ELb1ELb1ELb0EEEvNS_9BwdParamsE)
        /*0f44*/ 	.word	0x00000188


	//----- nvinfo : EIATTR_REGCOUNT
	.align		4
.L_651:
        /*0f48*/ 	.byte	0x04, 0x2f
        /*0f4a*/ 	.short	(.L_653 - .L_652)
	.align		4
.L_652:
        /*0f4c*/ 	.word	index@(_ZN10layer_norm22ln_bwd_finalize_kernelINS_22Kernel_traits_finalizeILj1280E6__halfS2_S2_S2_fjLb1ELj1024ELj4ENS_18Kernel_traits_baseILj1280ES2_S2_S2_S2_fjLj1024EEEEELb1ELb0EEEvNS_9BwdParamsE)
        /*0f50*/ 	.word	0x00000020


	//----- nvinfo : EIATTR_FRAME_SIZE
	.align		4
.L_653:
        /*0f54*/ 	.byte	0x04, 0x11
        /*0f56*/ 	.short	(.L_655 - .L_654)
	.align		4
.L_654:
        /*0f58*/ 	.word	index@(_ZN10layer_norm22ln_bwd_finalize_kernelINS_22Kernel_traits_finalizeILj1280E6__halfS2_S2_S2_fjLb1ELj1024ELj4ENS_18Kernel_traits_baseILj1280ES2_S2_S2_S2_fjLj1024EEEEELb1ELb0EEEvNS_9BwdParamsE)
        /*0f5c*/ 	.word	0x00000000


	//----- nvinfo : EIATTR_REGCOUNT
	.align		4
.L_655:
        /*0f60*/ 	.byte	0x04, 0x2f
        /*0f62*/ 	.short	(.L_657 - .L_656)
	.align		4
.L_656:
        /*0f64*/ 	.word	index@(_ZN10layer_norm13ln_bwd_kernelINS_13Kernel_traitsI6__halfS2_S2_S2_fjLj1280ELj1ELj4ELj1ELj16ENS_18Kernel_traits_baseILj1280ES2_S2_S2_S2_fjLj128EEEEELb1ELb1ELb0ELb1EEEvNS_9BwdParamsE)
        /*0f68*/ 	.word	0x000000ff


	//----- nvinfo : EIATTR_FRAME_SIZE
	.align		4
.L_657:
        /*0f6c*/ 	.byte	0x04, 0x11
        /*0f6e*/ 	.short	(.L_659 - .L_658)
	.align		4
.L_658:
        /*0f70*/ 	.word	index@(_ZN10layer_norm13ln_bwd_kernelINS_13Kernel_traitsI6__halfS2_S2_S2_fjLj1280ELj1ELj4ELj1ELj16ENS_18Kernel_traits_baseILj1280ES2_S2_S2_S2_fjLj128EEEEELb1ELb1ELb0ELb1EEEvNS_9BwdParamsE)
        /*0f74*/ 	.word	0x000000f0


	//----- nvinfo : EIATTR_REGCOUNT
	.align		4
.L_659:
        /*0f78*/ 	.byte	0x04, 0x2f
        /*0f7a*/ 	.short	(.L_661 - .L_660)
	.align		4
.L_660:
        /*0f7c*/ 	.word	index@(_ZN10layer_norm13ln_bwd_kernelINS_13Kernel_traitsI6__halfS2_S2_S2_fjLj1280ELj1ELj4ELj1ELj16ENS_18Kernel_traits_baseILj1280ES2_S2_S2_S2_fjLj128EEEEELb1ELb1ELb0ELb0EEEvNS_9BwdParamsE)
        /*0f80*/ 	.word	0x000000ff


	//----- nvinfo : EIATTR_FRAME_SIZE
	.align		4
.L_661:
        /*0f84*/ 	.byte	0x04, 0x11
        /*0f86*/ 	.short	(.L_663 - .L_662)
	.align		4
.L_662:
        /*0f88*/ 	.word	index@(_ZN10layer_norm13ln_bwd_kernelINS_13Kernel_traitsI6__halfS2_S2_S2_fjLj1280ELj1ELj4ELj1ELj16ENS_18Kernel_traits_baseILj1280ES2_S2_S2_S2_fjLj128EEEEELb1ELb1ELb0ELb0EEEvNS_9BwdParamsE)
        /*0f8c*/ 	.word	0x00000150


	//----- nvinfo : EIATTR_REGCOUNT
	.align		4
.L_663:
        /*0f90*/ 	.byte	0x04, 0x2f
        /*0f92*/ 	.short	(.L_665 - .L_664)
	.align		4
.L_664:
        /*0f94*/ 	.word	index@(_ZN10layer_norm13ln_bwd_kernelINS_13Kernel_traitsI6__halfS2_S2_S2_fjLj1280ELj1ELj4ELj1ELj16ENS_18Kernel_traits_baseILj1280ES2_S2_S2_S2_fjLj128EEEEELb1ELb0ELb1ELb1EEEvNS_9BwdParamsE)
        /*0f98*/ 	.word	0x000000ff


	//----- nvinfo : EIATTR_FRAME_SIZE
	.align		4
.L_665:
        /*0f9c*/ 	.byte	0x04, 0x11
        /*0f9e*/ 	.short	(.L_667 - .L_666)
	.align		4
.L_666:
        /*0fa0*/ 	.word	index@(_ZN10layer_norm13ln_bwd_kernelINS_13Kernel_traitsI6__halfS2_S2_S2_fjLj1280ELj1ELj4ELj1ELj16ENS_18Kernel_traits_baseILj1280ES2_S2_S2_S2_fjLj128EEEEELb1ELb0ELb1ELb1EEEvNS_9BwdParamsE)
        /*0fa4*/ 	.word	0x00000020


	//----- nvinfo : EIATTR_REGCOUNT
	.align		4
.L_667:
        /*0fa8*/ 	.byte	0x04, 0x2f
        /*0faa*/ 	.short	(.L_669 - .L_668)
	.align		4
.L_668:
        /*0fac*/ 	.word	index@(_ZN10layer_norm22ln_bwd_finalize_kernelINS_22Kernel_traits_finalizeILj1280E6__halfS2_S2_S2_fjLb0ELj1024ELj4ENS_18Kernel_traits_baseILj1280ES2_S2_S2_S2_fjLj1024EEEEELb0ELb1EEEvNS_9BwdParamsE)
        /*0fb0*/ 	.word	0x00000020


	//----- nvinfo : EIATTR_FRAME_SIZE
	.align		4
.L_669:
        /*0fb4*/ 	.byte	0x04, 0x11
        /*0fb6*/ 	.short	(.L_671 - .L_670)
	.align		4
.L_670:
        /*0fb8*/ 	.word	index@(_ZN10layer_norm22ln_bwd_finalize_kernelINS_22Kernel_traits_finalizeILj1280E6__halfS2_S2_S2_fjLb0ELj1024ELj4ENS_18Kernel_traits_baseILj1280ES2_S2_S2_S2_fjLj1024EEEEELb0ELb1EEEvNS_9BwdParamsE)
        /*0fbc*/ 	.word	0x00000000


	//----- nvinfo : EIATTR_REGCOUNT
	.align		4
.L_671:
        /*0fc0*/ 	.byte	0x04, 0x2f
        /*0fc2*/ 	.short	(.L_673 - .L_672)
	.align		4
.L_672:
        /*0fc4*/ 	.word	index@(_ZN10layer_norm13ln_bwd_kernelINS_13Kernel_traitsI6__halfS2_S2_S2_fjLj1280ELj1ELj4ELj1ELj16ENS_18Kernel_traits_baseILj1280ES2_S2_S2_S2_fjLj128EEEEELb1ELb0ELb1ELb0EEEvNS_9BwdParamsE)
        /*0fc8*/ 	.word	0x000000ff


	//----- nvinfo : EIATTR_FRAME_SIZE
	.align		4
.L_673:
        /*0fcc*/ 	.byte	0x04, 0x11
        /*0fce*/ 	.short	(.L_675 - .L_674)
	.align		4
.L_674:
        /*0fd0*/ 	.word	index@(_ZN10layer_norm13ln_bwd_kernelINS_13Kernel_traitsI6__halfS2_S2_S2_fjLj1280ELj1ELj4ELj1ELj16ENS_18Kernel_traits_baseILj1280ES2_S2_S2_S2_fjLj128EEEEELb1ELb0ELb1ELb0EEEvNS_9BwdParamsE)
        /*0fd4*/ 	.word	0x00000028


	//----- nvinfo : EIATTR_REGCOUNT
	.align		4
.L_675:
        /*0fd8*/ 	.byte	0x04, 0x2f
        /*0fda*/ 	.short	(.L_677 - .L_676)
	.align		4
.L_676:
        /*0fdc*/ 	.word	index@(_ZN10layer_norm22ln_bwd_finalize_kernelINS_22Kernel_traits_finalizeILj1280E6__halfS2_S2_S2_fjLb0ELj1024ELj4ENS_18Kernel_traits_baseILj1280ES2_S2_S2_S2_fjLj1024EEEEELb0ELb0EEEvNS_9BwdParamsE)
        /*0fe0*/ 	.word	0x00000020


	//----- nvinfo : EIATTR_FRAME_SIZE
	.align		4
.L_677:
        /*0fe4*/ 	.byte	0x04, 0x11
        /*0fe6*/ 	.short	(.L_679 - .L_678)
	.align		4
.L_678:
        /*0fe8*/ 	.word	index@(_ZN10layer_norm22ln_bwd_finalize_kernelINS_22Kernel_traits_finalizeILj1280E6__halfS2_S2_S2_fjLb0ELj1024ELj4ENS_18Kernel_traits_baseILj1280ES2_S2_S2_S2_fjLj1024EEEEELb0ELb0EEEvNS_9BwdParamsE)
        /*0fec*/ 	.word	0x00000000


	//----- nvinfo : EIATTR_REGCOUNT
	.align		4
.L_679:
        /*0ff0*/ 	.byte	0x04, 0x2f
        /*0ff2*/ 	.short	(.L_681 - .L_680)
	.align		4
.L_680:
        /*0ff4*/ 	.word	index@(_ZN10layer_norm13ln_bwd_kernelINS_13Kernel_traitsI6__halfS2_S2_S2_fjLj1280ELj1ELj4ELj1ELj16ENS_18Kernel_traits_baseILj1280ES2_S2_S2_S2_fjLj128EEEEELb1ELb0ELb0ELb1EEEvNS_9BwdParamsE)
        /*0ff8*/ 	.word	0x000000ff


	//----- nvinfo : EIATTR_FRAME_SIZE
	.align		4
.L_681:
        /*0ffc*/ 	.byte	0x04, 0x11
        /*0ffe*/ 	.short	(.L_683 - .L_682)
	.align		4
.L_682:
        /*1000*/ 	.word	index@(_ZN10layer_norm13ln_bwd_kernelINS_13Kernel_traitsI6__halfS2_S2_S2_fjLj1280ELj1ELj4ELj1ELj16ENS_18Kernel_traits_baseILj1280ES2_S2_S2_S2_fjLj128EEEEELb1ELb0ELb0ELb1EEEvNS_9BwdParamsE)
        /*1004*/ 	.word	0x00000000


	//----- nvinfo : EIATTR_REGCOUNT
	.align		4
.L_683:
        /*1008*/ 	.byte	0x04, 0x2f
        /*100a*/ 	.short	(.L_685 - .L_684)
	.align		4
.L_684:
        /*100c*/ 	.word	index@(_ZN10layer_norm13ln_bwd_kernelINS_13Kernel_traitsI6__halfS2_S2_S2_fjLj1280ELj1ELj4ELj1ELj16ENS_18Kernel_traits_baseILj1280ES2_S2_S2_S2_fjLj128EEEEELb1ELb0ELb0ELb0EEEvNS_9BwdParamsE)
        /*1010*/ 	.word	0x000000ff


	//----- nvinfo : EIATTR_FRAME_SIZE
	.align		4
.L_685:
        /*1014*/ 	.byte	0x04, 0x11
        /*1016*/ 	.short	(.L_687 - .L_686)
	.align		4
.L_686:
        /*1018*/ 	.word	index@(_ZN10layer_norm13ln_bwd_kernelINS_13Kernel_traitsI6__halfS2_S2_S2_fjLj1280ELj1ELj4ELj1ELj16ENS_18Kernel_traits_baseILj1280ES2_S2_S2_S2_fjLj128EEEEELb1ELb0ELb0ELb0EEEvNS_9BwdParamsE)
        /*101c*/ 	.word	0x00000008


	//----- nvinfo : EIATTR_REGCOUNT
	.align		4
.L_687:
        /*1020*/ 	.byte	0x04, 0x2f
        /*1022*/ 	.short	(.L_689 - .L_688)
	.align		4
.L_688:
        /*1024*/ 	.word	index@(_ZN10layer_norm13ln_bwd_kernelINS_13Kernel_traitsI6__halfS2_S2_S2_fjLj1280ELj1ELj4ELj1ELj16ENS_18Kernel_traits_baseILj1280ES2_S2_S2_S2_fjLj128EEEEELb0ELb1ELb1ELb1EEEvNS_9BwdParamsE)
        /*1028*/ 	.word	0x000000ff


	//----- nvinfo : EIATTR_FRAME_SIZE
	.align		4
.L_689:
        /*102c*/ 	.byte	0x04, 0x11
        /*102e*/ 	.short	(.L_691 - .L_690)
	.align		4
.L_690:
        /*1030*/ 	.word	index@(_ZN10layer_norm13ln_bwd_kernelINS_13Kernel_traitsI6__halfS2_S2_S2_fjLj1280ELj1ELj4ELj1ELj16ENS_18Kernel_traits_baseILj1280ES2_S2_S2_S2_fjLj128EEEEELb0ELb1ELb1ELb1EEEvNS_9BwdParamsE)
        /*1034*/ 	.word	0x00000138


	//----- nvinfo : EIATTR_REGCOUNT
	.align		4
.L_691:
        /*1038*/ 	.byte	0x04, 0x2f
        /*103a*/ 	.short	(.L_693 - .L_692)
	.align		4
.L_692:
        /*103c*/ 	.word	index@(_ZN10layer_norm13ln_bwd_kernelINS_13Kernel_traitsI6__halfS2_S2_S2_fjLj1280ELj1ELj4ELj1ELj16ENS_18Kernel_traits_baseILj1280ES2_S2_S2_S2_fjLj128EEEEELb0ELb1ELb1ELb0EEEvNS_9BwdParamsE)
        /*1040*/ 	.word	0x000000ff


	//----- nvinfo : EIATTR_FRAME_SIZE
	.align		4
.L_693:
        /*1044*/ 	.byte	0x04, 0x11
        /*1046*/ 	.short	(.L_695 - .L_694)
	.align		4
.L_694:
        /*1048*/ 	.word	index@(_ZN10layer_norm13ln_bwd_kernelINS_13Kernel_traitsI6__halfS2_S2_S2_fjLj1280ELj1ELj4ELj1ELj16ENS_18Kernel_traits_baseILj1280ES2_S2_S2_S2_fjLj128EEEEELb0ELb1ELb1ELb0EEEvNS_9BwdParamsE)
        /*104c*/ 	.word	0x00000140


	//----- nvinfo : EIATTR_REGCOUNT
	.align		4
.L_695:
        /*1050*/ 	.byte	0x04, 0x2f
        /*1052*/ 	.short	(.L_697 - .L_696)
	.align		4
.L_696:
        /*1054*/ 	.word	index@(_ZN10layer_norm13ln_bwd_kernelINS_13Kernel_traitsI6__halfS2_S2_S2_fjLj1280ELj1ELj4ELj1ELj16ENS_18Kernel_traits_baseILj1280ES2_S2_S2_S2_fjLj128EEEEELb0ELb1ELb0ELb1EEEvNS_9BwdParamsE)
        /*1058*/ 	.word	0x000000ff


	//----- nvinfo : EIATTR_FRAME_SIZE
	.align		4
.L_697:
        /*105c*/ 	.byte	0x04, 0x11
        /*105e*/ 	.short	(.L_699 - .L_698)
	.align		4
.L_698:
        /*1060*/ 	.word	index@(_ZN10layer_norm13ln_bwd_kernelINS_13Kernel_traitsI6__halfS2_S2_S2_fjLj1280ELj1ELj4ELj1ELj16ENS_18Kernel_traits_baseILj1280ES2_S2_S2_S2_fjLj128EEEEELb0ELb1ELb0ELb1EEEvNS_9BwdParamsE)
        /*1064*/ 	.word	0x00000120


	//----- nvinfo : EIATTR_REGCOUNT
	.align		4
.L_699:
        /*1068*/ 	.byte	0x04, 0x2f
        /*106a*/ 	.short	(.L_701 - .L_700)
	.align		4
.L_700:
        /*106c*/ 	.word	index@(_ZN10layer_norm13ln_bwd_kernelINS_13Kernel_traitsI6__halfS2_S2_S2_fjLj1280ELj1ELj4ELj1ELj16ENS_18Kernel_traits_baseILj1280ES2_S2_S2_S2_fjLj128EEEEELb0ELb1ELb0ELb0EEEvNS_9BwdParamsE)
        /*1070*/ 	.word	0x000000ff


	//----- nvinfo : EIATTR_FRAME_SIZE
	.align		4
.L_701:
        /*1074*/ 	.byte	0x04, 0x11
        /*1076*/ 	.short	(.L_703 - .L_702)
	.align		4
.L_702:
        /*1078*/ 	.word	index@(_ZN10layer_norm13ln_bwd_kernelINS_13Kernel_traitsI6__halfS2_S2_S2_fjLj1280ELj1ELj4ELj1ELj16ENS_18Kernel_traits_baseILj1280ES2_S2_S2_S2_fjLj128EEEEELb0ELb1ELb0ELb0EEEvNS_9BwdParamsE)
        /*107c*/ 	.word	0x00000128


	//----- nvinfo : EIATTR_REGCOUNT
	.align		4
.L_703:
        /*1080*/ 	.byte	0x04, 0x2f
        /*1082*/ 	.short	(.L_705 - .L_704)
	.align		4
.L_704:
        /*1084*/ 	.word	index@(_ZN10layer_norm13ln_bwd_kernelINS_13Kernel_traitsI6__halfS2_S2_S2_fjLj1280ELj1ELj4ELj1ELj16ENS_18Kernel_traits_baseILj1280ES2_S2_S2_S2_fjLj128EEEEELb0ELb0ELb1ELb1EEEvNS_9BwdParamsE)
        /*1088*/ 	.word	0x000000ff


	//----- nvinfo : EIATTR_FRAME_SIZE
	.align		4
.L_705:
        /*108c*/ 	.byte	0x04, 0x11
        /*108e*/ 	.short	(.L_707 - .L_706)
	.align		4
.L_706:
        /*1090*/ 	.word	index@(_ZN10layer_norm13ln_bwd_kernelINS_13Kernel_traitsI6__halfS2_S2_S2_fjLj1280ELj1ELj4ELj1ELj16ENS_18Kernel_traits_baseILj1280ES2_S2_S2_S2_fjLj128EEEEELb0ELb0ELb1ELb1EEEvNS_9BwdParamsE)
        /*1094*/ 	.word	0x00000000


	//----- nvinfo : EIATTR_REGCOUNT
	.align		4
.L_707:
        /*1098*/ 	.byte	0x04, 0x2f
        /*109a*/ 	.short	(.L_709 - .L_708)
	.align		4
.L_708:
        /*109c*/ 	.word	index@(_ZN10layer_norm13ln_bwd_kernelINS_13Kernel_traitsI6__halfS2_S2_S2_fjLj1280ELj1ELj4ELj1ELj16ENS_18Kernel_traits_baseILj1280ES2_S2_S2_S2_fjLj128EEEEELb0ELb0ELb1ELb0EEEvNS_9BwdParamsE)
        /*10a0*/ 	.word	0x000000ff


	//----- nvinfo : EIATTR_FRAME_SIZE
	.align		4
.L_709:
        /*10a4*/ 	.byte	0x04, 0x11
        /*10a6*/ 	.short	(.L_711 - .L_710)
	.align		4
.L_710:
        /*10a8*/ 	.word	index@(_ZN10layer_norm13ln_bwd_kernelINS_13Kernel_traitsI6__halfS2_S2_S2_fjLj1280ELj1ELj4ELj1ELj16ENS_18Kernel_traits_baseILj1280ES2_S2_S2_S2_fjLj128EEEEELb0ELb0ELb1ELb0EEEvNS_9BwdParamsE)
        /*10ac*/ 	.word	0x00000000


	//----- nvinfo : EIATTR_REGCOUNT
	.align		4
.L_711:
        /*10b0*/ 	.byte	0x04, 0x2f
        /*10b2*/ 	.short	(.L_713 - .L_712)
	.align		4
.L_712:
        /*10b4*/ 	.word	index@(_ZN10layer_norm13ln_bwd_kernelINS_13Kernel_traitsI6__halfS2_S2_S2_fjLj1280ELj1ELj4ELj1ELj16ENS_18Kernel_traits_baseILj1280ES2_S2_S2_S2_fjLj128EEEEELb0ELb0ELb0ELb1EEEvNS_9BwdParamsE)
        /*10b8*/ 	.word	0x000000fe


	//----- nvinfo : EIATTR_FRAME_SIZE
	.align		4
.L_713:
        /*10bc*/ 	.byte	0x04, 0x11
        /*10be*/ 	.short	(.L_715 - .L_714)
	.align		4
.L_714:
        /*10c0*/ 	.word	index@(_ZN10layer_norm13ln_bwd_kernelINS_13Kernel_traitsI6__halfS2_S2_S2_fjLj1280ELj1ELj4ELj1ELj16ENS_18Kernel_traits_baseILj1280ES2_S2_S2_S2_fjLj128EEEEELb0ELb0ELb0ELb1EEEvNS_9BwdParamsE)
        /*10c4*/ 	.word	0x00000000


	//----- nvinfo : EIATTR_REGCOUNT
	.align		4
.L_715:
        /*10c8*/ 	.byte	0x04, 0x2f
        /*10ca*/ 	.short	(.L_717 - .L_716)
	.align		4
.L_716:
        /*10cc*/ 	.word	index@(_ZN10layer_norm13ln_bwd_kernelINS_13Kernel_traitsI6__halfS2_S2_S2_fjLj1280ELj1ELj4ELj1ELj16ENS_18Kernel_traits_baseILj1280ES2_S2_S2_S2_fjLj128EEEEELb0ELb0ELb0ELb0EEEvNS_9BwdParamsE)
        /*10d0*/ 	.word	0x000000fe


	//----- nvinfo : EIATTR_FRAME_SIZE
	.align		4
.L_717:
        /*10d4*/ 	.byte	0x04, 0x11
        /*10d6*/ 	.short	(.L_719 - .L_718)
	.align		4
.L_718:
        /*10d8*/ 	.word	index@(_ZN10layer_norm13ln_bwd_kernelINS_13Kernel_traitsI6__halfS2_S2_S2_fjLj1280ELj1ELj4ELj1ELj16ENS_18Kernel_traits_baseILj1280ES2_S2_S2_S2_fjLj128EEEEELb0ELb0ELb0ELb0EEEvNS_9BwdParamsE)
        /*10dc*/ 	.word	0x00000000


	//----- nvinfo : EIATTR_REGCOUNT
	.align		4
.L_719:
        /*10e0*/ 	.byte	0x04, 0x2f
        /*10e2*/ 	.short	(.L_721 - .L_720)
	.align		4
.L_720:
        /*10e4*/ 	.word	index@(_ZN10layer_norm13ln_bwd_kernelINS_13Kernel_traitsI13__nv_bfloat16S2_S2_S2_fjLj1280ELj1ELj4ELj1ELj16ENS_18Kernel_traits_baseILj1280ES2_S2_S2_S2_fjLj128EEEEELb1ELb1ELb1ELb1EEEvNS_9BwdParamsE)
        /*10e8*/ 	.word	0x000000ff


	//----- nvinfo : EIATTR_FRAME_SIZE
	.align		4
.L_721:
        /*10ec*/ 	.byte	0x04, 0x11
        /*10ee*/ 	.short	(.L_723 - .L_722)
	.align		4
.L_722:
        /*10f0*/ 	.word	index@(_ZN10layer_norm13ln_bwd_kernelINS_13Kernel_traitsI13__nv_bfloat16S2_S2_S2_fjLj1280ELj1ELj4ELj1ELj16ENS_18Kernel_traits_baseILj1280ES2_S2_S2_S2_fjLj128EEEEELb1ELb1ELb1ELb1EEEvNS_9BwdParamsE)
        /*10f4*/ 	.word	0x000001c0


	//----- nvinfo : EIATTR_REGCOUNT
	.align		4
.L_723:
        /*10f8*/ 	.byte	0x04, 0x2f
        /*10fa*/ 	.short	(.L_725 - .L_724)
	.align		4
.L_724:
        /*10fc*/ 	.word	index@(_ZN10layer_norm22ln_bwd_finalize_kernelINS_22Kernel_traits_finalizeILj1280E13__nv_bfloat16S2_S2_S2_fjLb1ELj1024ELj4ENS_18Kernel_traits_baseILj1280ES2_S2_S2_S2_fjLj1024EEEEELb1ELb1EEEvNS_9BwdParamsE)
        /*1100*/ 	.word	0x00000020


	//----- nvinfo : EIATTR_FRAME_SIZE
	.align		4
.L_725:
        /*1104*/ 	.byte	0x04, 0x11
        /*1106*/ 	.short	(.L_727 - .L_726)
	.align		4
.L_726:
        /*1108*/ 	.word	index@(_ZN10layer_norm22ln_bwd_finalize_kernelINS_22Kernel_traits_finalizeILj1280E13__nv_bfloat16S2_S2_S2_fjLb1ELj1024ELj4ENS_18Kernel_traits_baseILj1280ES2_S2_S2_S2_fjLj1024EEEEELb1ELb1EEEvNS_9BwdParamsE)
        /*110c*/ 	.word	0x00000000


	//----- nvinfo : EIATTR_REGCOUNT
	.align		4
.L_727:
        /*1110*/ 	.byte	0x04, 0x2f
        /*1112*/ 	.short	(.L_729 - .L_728)
	.align		4
.L_728:
        /*1114*/ 	.word	index@(_ZN10layer_norm13ln_bwd_kernelINS_13Kernel_traitsI13__nv_bfloat16S2_S2_S2_fjLj1280ELj1ELj4ELj1ELj16ENS_18Kernel_traits_baseILj1280ES2_S2_S2_S2_fjLj128EEEEELb1ELb1ELb1ELb0EEEvNS_9BwdParamsE)
        /*1118*/ 	.word	0x000000ff


	//----- nvinfo : EIATTR_FRAME_SIZE
	.align		4
.L_729:
        /*111c*/ 	.byte	0x04, 0x11
        /*111e*/ 	.short	(.L_731 - .L_730)
	.align		4
.L_730:
        /*1120*/ 	.word	index@(_ZN10layer_norm13ln_bwd_kernelINS_13Kernel_traitsI13__nv_bfloat16S2_S2_S2_fjLj1280ELj1ELj4ELj1ELj16ENS_18Kernel_traits_baseILj1280ES2_S2_S2_S2_fjLj128EEEEELb1ELb1ELb1ELb0EEEvNS_9BwdParamsE)
        /*1124*/ 	.word	0x00000180


	//----- nvinfo : EIATTR_REGCOUNT
	.align		4
.L_731:
        /*1128*/ 	.byte	0x04, 0x2f
        /*112a*/ 	.short	(.L_733 - .L_732)
	.align		4
.L_732:
        /*112c*/ 	.word	index@(_ZN10layer_norm22ln_bwd_finalize_kernelINS_22Kernel_traits_finalizeILj1280E13__nv_bfloat16S2_S2_S2_fjLb1ELj1024ELj4ENS_18Kernel_traits_baseILj1280ES2_S2_S2_S2_fjLj1024EEEEELb1ELb0EEEvNS_9BwdParamsE)
        /*1130*/ 	.word	0x00000020


	//----- nvinfo : EIATTR_FRAME_SIZE
	.align		4
.L_733:
        /*1134*/ 	.byte	0x04, 0x11
        /*1136*/ 	.short	(.L_735 - .L_734)
	.align		4
.L_734:
        /*1138*/ 	.word	index@(_ZN10layer_norm22ln_bwd_finalize_kernelINS_22Kernel_traits_finalizeILj1280E13__nv_bfloat16S2_S2_S2_fjLb1ELj1024ELj4ENS_18Kernel_traits_baseILj1280ES2_S2_S2_S2_fjLj1024EEEEELb1ELb0EEEvNS_9BwdParamsE)
        /*113c*/ 	.word	0x00000000


	//----- nvinfo : EIATTR_REGCOUNT
	.align		4
.L_735:
        /*1140*/ 	.byte	0x04, 0x2f
        /*1142*/ 	.short	(.L_737 - .L_736)
	.align		4
.L_736:
        /*1144*/ 	.word	index@(_ZN10layer_norm13ln_bwd_kernelINS_13Kernel_traitsI13__nv_bfloat16S2_S2_S2_fjLj1280ELj1ELj4ELj1ELj16ENS_18Kernel_traits_baseILj1280ES2_S2_S2_S2_fjLj128EEEEELb1ELb1ELb0ELb1EEEvNS_9BwdParamsE)
        /*1148*/ 	.word	0x000000ff


	//----- nvinfo : EIATTR_FRAME_SIZE
	.align		4
.L_737:
        /*114c*/ 	.byte	0x04, 0x11
        /*114e*/ 	.short	(.L_739 - .L_738)
	.align		4
.L_738:
        /*1150*/ 	.word	index@(_ZN10layer_norm13ln_bwd_kernelINS_13Kernel_traitsI13__nv_bfloat16S2_S2_S2_fjLj1280ELj1ELj4ELj1ELj16ENS_18Kernel_traits_baseILj1280ES2_S2_S2_S2_fjLj128EEEEELb1ELb1ELb0ELb1EEEvNS_9BwdParamsE)
        /*1154*/ 	.word	0x000000f0


	//----- nvinfo : EIATTR_REGCOUNT
	.align		4
.L_739:
        /*1158*/ 	.byte	0x04, 0x2f
        /*115a*/ 	.short	(.L_741 - .L_740)
	.align		4
.L_740:
        /*115c*/ 	.word	index@(_ZN10layer_norm13ln_bwd_kernelINS_13Kernel_traitsI13__nv_bfloat16S2_S2_S2_fjLj1280ELj1ELj4ELj1ELj16ENS_18Kernel_traits_baseILj1280ES2_S2_S2_S2_fjLj128EEEEELb1ELb1ELb0ELb0EEEvNS_9BwdParamsE)
        /*1160*/ 	.word	0x000000ff


	//----- nvinfo : EIATTR_FRAME_SIZE
	.align		4
.L_741:
        /*1164*/ 	.byte	0x04, 0x11
        /*1166*/ 	.short	(.L_743 - .L_742)
	.align		4
.L_742:
        /*1168*/ 	.word	index@(_ZN10layer_norm13ln_bwd_kernelINS_13Kernel_traitsI13__nv_bfloat16S2_S2_S2_fjLj1280ELj1ELj4ELj1ELj16ENS_18Kernel_traits_baseILj1280ES2_S2_S2_S2_fjLj128EEEEELb1ELb1ELb0ELb0EEEvNS_9BwdParamsE)
        /*116c*/ 	.word	0x00000150


	//----- nvinfo : EIATTR_REGCOUNT
	.align		4
.L_743:
        /*1170*/ 	.byte	0x04, 0x2f
        /*1172*/ 	.short	(.L_745 - .L_744)
	.align		4
.L_744:
        /*1174*/ 	.word	index@(_ZN10layer_norm13ln_bwd_kernelINS_13Kernel_traitsI13__nv_bfloat16S2_S2_S2_fjLj1280ELj1ELj4ELj1ELj16ENS_18Kernel_traits_baseILj1280ES2_S2_S2_S2_fjLj128EEEEELb1ELb0ELb1ELb1EEEvNS_9BwdParamsE)
        /*1178*/ 	.word	0x000000ff


	//----- nvinfo : EIATTR_FRAME_SIZE
	.align		4
.L_745:
        /*117c*/ 	.byte	0x04, 0x11
        /*117e*/ 	.short	(.L_747 - .L_746)
	.align		4
.L_746:
        /*1180*/ 	.word	index@(_ZN10layer_norm13ln_bwd_kernelINS_13Kernel_traitsI13__nv_bfloat16S2_S2_S2_fjLj1280ELj1ELj4ELj1ELj16ENS_18Kernel_traits_baseILj1280ES2_S2_S2_S2_fjLj128EEEEELb1ELb0ELb1ELb1EEEvNS_9BwdParamsE)
        /*1184*/ 	.word	0x00000038


	//----- nvinfo : EIATTR_REGCOUNT
	.align		4
.L_747:
        /*1188*/ 	.byte	0x04, 0x2f
        /*118a*/ 	.short	(.L_749 - .L_748)
	.align		4
.L_748:
        /*118c*/ 	.word	index@(_ZN10layer_norm22ln_bwd_finalize_kernelINS_22Kernel_traits_finalizeILj1280E13__nv_bfloat16S2_S2_S2_fjLb0ELj1024ELj4ENS_18Kernel_traits_baseILj1280ES2_S2_S2_S2_fjLj1024EEEEELb0ELb1EEEvNS_9BwdParamsE)
        /*1190*/ 	.word	0x00000020


	//----- nvinfo : EIATTR_FRAME_SIZE
	.align		4
.L_749:
        /*1194*/ 	.byte	0x04, 0x11
        /*1196*/ 	.short	(.L_751 - .L_750)
	.align		4
.L_750:
        /*1198*/ 	.word	index@(_ZN10layer_norm22ln_bwd_finalize_kernelINS_22Kernel_traits_finalizeILj1280E13__nv_bfloat16S2_S2_S2_fjLb0ELj1024ELj4ENS_18Kernel_traits_baseILj1280ES2_S2_S2_S2_fjLj1024EEEEELb0ELb1EEEvNS_9BwdParamsE)
        /*119c*/ 	.word	0x00000000


	//----- nvinfo : EIATTR_REGCOUNT
	.align		4
.L_751:
        /*11a0*/ 	.byte	0x04, 0x2f
        /*11a2*/ 	.short	(.L_753 - .L_752)
	.align		4
.L_752:
        /*11a4*/ 	.word	index@(_ZN10layer_norm13ln_bwd_kernelINS_13Kernel_traitsI13__nv_bfloat16S2_S2_S2_fjLj1280ELj1ELj4ELj1ELj16ENS_18Kernel_traits_baseILj1280ES2_S2_S2_S2_fjLj128EEEEELb1ELb0ELb1ELb0EEEvNS_9BwdParamsE)
        /*11a8*/ 	.word	0x000000ff


	//----- nvinfo : EIATTR_FRAME_SIZE
	.align		4
.L_753:
        /*11ac*/ 	.byte	0x04, 0x11
        /*11ae*/ 	.short	(.L_755 - .L_754)
	.align		4
.L_754:
        /*11b0*/ 	.word	index@(_ZN10layer_norm13ln_bwd_kernelINS_13Kernel_traitsI13__nv_bfloat16S2_S2_S2_fjLj1280ELj1ELj4ELj1ELj16ENS_18Kernel_traits_baseILj1280ES2_S2_S2_S2_fjLj128EEEEELb1ELb0ELb1ELb0EEEvNS_9BwdParamsE)
        /*11b4*/ 	.word	0x00000028


	//----- nvinfo : EIATTR_REGCOUNT
	.align		4
.L_755:
        /*11b8*/ 	.byte	0x04, 0x2f
        /*11ba*/ 	.short	(.L_757 - .L_756)
	.align		4
.L_756:
        /*11bc*/ 	.word	index@(_ZN10layer_norm22ln_bwd_finalize_kernelINS_22Kernel_traits_finalizeILj1280E13__nv_bfloat16S2_S2_S2_fjLb0ELj1024ELj4ENS_18Kernel_traits_baseILj1280ES2_S2_S2_S2_fjLj1024EEEEELb0ELb0EEEvNS_9BwdParamsE)
        /*11c0*/ 	.word	0x00000020


	//----- nvinfo : EIATTR_FRAME_SIZE
	.align		4
.L_757:
        /*11c4*/ 	.byte	0x04, 0x11
        /*11c6*/ 	.short	(.L_759 - .L_758)
	.align		4
.L_758:
        /*11c8*/ 	.word	index@(_ZN10layer_norm22ln_bwd_finalize_kernelINS_22Kernel_traits_finalizeILj1280E13__nv_bfloat16S2_S2_S2_fjLb0ELj1024ELj4ENS_18Kernel_traits_baseILj1280ES2_S2_S2_S2_fjLj1024EEEEELb0ELb0EEEvNS_9BwdParamsE)
        /*11cc*/ 	.word	0x00000000


	//----- nvinfo : EIATTR_REGCOUNT
	.align		4
.L_759:
        /*11d0*/ 	.byte	0x04, 0x2f
        /*11d2*/ 	.short	(.L_761 - .L_760)
	.align		4
.L_760:
        /*11d4*/ 	.word	index@(_ZN10layer_norm13ln_bwd_kernelINS_13Kernel_traitsI13__nv_bfloat16S2_S2_S2_fjLj1280ELj1ELj4ELj1ELj16ENS_18Kernel_traits_baseILj1280ES2_S2_S2_S2_fjLj128EEEEELb1ELb0ELb0ELb1EEEvNS_9BwdParamsE)
        /*11d8*/ 	.word	0x000000ff


	//----- nvinfo : EIATTR_FRAME_SIZE
	.align		4
.L_761:
        /*11dc*/ 	.byte	0x04, 0x11
        /*11de*/ 	.short	(.L_763 - .L_762)
	.align		4
.L_762:
        /*11e0*/ 	.word	index@(_ZN10layer_norm13ln_bwd_kernelINS_13Kernel_traitsI13__nv_bfloat16S2_S2_S2_fjLj1280ELj1ELj4ELj1ELj16ENS_18Kernel_traits_baseILj1280ES2_S2_S2_S2_fjLj128EEEEELb1ELb0ELb0ELb1EEEvNS_9BwdParamsE)
        /*11e4*/ 	.word	0x00000000


	//----- nvinfo : EIATTR_REGCOUNT
	.align		4
.L_763:
        /*11e8*/ 	.byte	0x04, 0x2f
        /*11ea*/ 	.short	(.L_765 - .L_764)
	.align		4
.L_764:
        /*11ec*/ 	.word	index@(_ZN10layer_norm13ln_bwd_kernelINS_13Kernel_traitsI13__nv_bfloat16S2_S2_S2_fjLj1280ELj1ELj4ELj1ELj16ENS_18Kernel_traits_baseILj1280ES2_S2_S2_S2_fjLj128EEEEELb1ELb0ELb0ELb0EEEvNS_9BwdParamsE)
        /*11f0*/ 	.word	0x000000ff


	//----- nvinfo : EIATTR_FRAME_SIZE
	.align		4
.L_765:
        /*11f4*/ 	.byte	0x04, 0x11
        /*11f6*/ 	.short	(.L_767 - .L_766)
	.align		4
.L_766:
        /*11f8*/ 	.word	index@(_ZN10layer_norm13ln_bwd_kernelINS_13Kernel_traitsI13__nv_bfloat16S2_S2_S2_fjLj1280ELj1ELj4ELj1ELj16ENS_18Kernel_traits_baseILj1280ES2_S2_S2_S2_fjLj128EEEEELb1ELb0ELb0ELb0EEEvNS_9BwdParamsE)
        /*11fc*/ 	.word	0x00000008


	//----- nvinfo : EIATTR_REGCOUNT
	.align		4
.L_767:
        /*1200*/ 	.byte	0x04, 0x2f
        /*1202*/ 	.short	(.L_769 - .L_768)
	.align		4
.L_768:
        /*1204*/ 	.word	index@(_ZN10layer_norm13ln_bwd_kernelINS_13Kernel_traitsI13__nv_bfloat16S2_S2_S2_fjLj1280ELj1ELj4ELj1ELj16ENS_18Kernel_traits_baseILj1280ES2_S2_S2_S2_fjLj128EEEEELb0ELb1ELb1ELb1EEEvNS_9BwdParamsE)
        /*1208*/ 	.word	0x000000ff


	//----- nvinfo : EIATTR_FRAME_SIZE
	.align		4
.L_769:
        /*120c*/ 	.byte	0x04, 0x11
        /*120e*/ 	.short	(.L_771 - .L_770)
	.align		4
.L_770:
        /*1210*/ 	.word	index@(_ZN10layer_norm13ln_bwd_kernelINS_13Kernel_traitsI13__nv_bfloat16S2_S2_S2_fjLj1280ELj1ELj4ELj1ELj16ENS_18Kernel_traits_baseILj1280ES2_S2_S2_S2_fjLj128EEEEELb0ELb1ELb1ELb1EEEvNS_9BwdParamsE)
        /*1214*/ 	.word	0x00000130


	//----- nvinfo : EIATTR_REGCOUNT
	.align		4
.L_771:
        /*1218*/ 	.byte	0x04, 0x2f
        /*121a*/ 	.short	(.L_773 - .L_772)
	.align		4
.L_772:
        /*121c*/ 	.word	index@(_ZN10layer_norm13ln_bwd_kernelINS_13Kernel_traitsI13__nv_bfloat16S2_S2_S2_fjLj1280ELj1ELj4ELj1ELj16ENS_18Kernel_traits_baseILj1280ES2_S2_S2_S2_fjLj128EEEEELb0ELb1ELb1ELb0EEEvNS_9BwdParamsE)
        /*1220*/ 	.word	0x000000ff


	//----- nvinfo : EIATTR_FRAME_SIZE
	.align		4
.L_773:
        /*1224*/ 	.byte	0x04, 0x11
        /*1226*/ 	.short	(.L_775 - .L_774)
	.align		4
.L_774:
        /*1228*/ 	.word	index@(_ZN10layer_norm13ln_bwd_kernelINS_13Kernel_traitsI13__nv_bfloat16S2_S2_S2_fjLj1280ELj1ELj4ELj1ELj16ENS_18Kernel_traits_baseILj1280ES2_S2_S2_S2_fjLj128EEEEELb0ELb1ELb1ELb0EEEvNS_9BwdParamsE)
        /*122c*/ 	.word	0x00000140


	//----- nvinfo : EIATTR_REGCOUNT
	.align		4
.L_775:
        /*1230*/ 	.byte	0x04, 0x2f
        /*1232*/ 	.short	(.L_777 - .L_776)
	.align		4
.L_776:
        /*1234*/ 	.word	index@(_ZN10layer_norm13ln_bwd_kernelINS_13Kernel_traitsI13__nv_bfloat16S2_S2_S2_fjLj1280ELj1ELj4ELj1ELj16ENS_18Kernel_traits_baseILj1280ES2_S2_S2_S2_fjLj128EEEEELb0ELb1ELb0ELb1EEEvNS_9BwdParamsE)
        /*1238*/ 	.word	0x000000ff


	//----- nvinfo : EIATTR_FRAME_SIZE
	.align		4
.L_777:
        /*123c*/ 	.byte	0x04, 0x11
        /*123e*/ 	.short	(.L_779 - .L_778)
	.align		4
.L_778:
        /*1240*/ 	.word	index@(_ZN10layer_norm13ln_bwd_kernelINS_13Kernel_traitsI13__nv_bfloat16S2_S2_S2_fjLj1280ELj1ELj4ELj1ELj16ENS_18Kernel_traits_baseILj1280ES2_S2_S2_S2_fjLj128EEEEELb0ELb1ELb0ELb1EEEvNS_9BwdParamsE)
        /*1244*/ 	.word	0x00000118


	//----- nvinfo : EIATTR_REGCOUNT
	.align		4
.L_779:
        /*1248*/ 	.byte	0x04, 0x2f
        /*124a*/ 	.short	(.L_781 - .L_780)
	.align		4
.L_780:
        /*124c*/ 	.word	index@(_ZN10layer_norm13ln_bwd_kernelINS_13Kernel_traitsI13__nv_bfloat16S2_S2_S2_fjLj1280ELj1ELj4ELj1ELj16ENS_18Kernel_traits_baseILj1280ES2_S2_S2_S2_fjLj128EEEEELb0ELb1ELb0ELb0EEEvNS_9BwdParamsE)
        /*1250*/ 	.word	0x000000ff


	//----- nvinfo : EIATTR_FRAME_SIZE
	.align		4
.L_781:
        /*1254*/ 	.byte	0x04, 0x11
        /*1256*/ 	.short	(.L_783 - .L_782)
	.align		4
.L_782:
        /*1258*/ 	.word	index@(_ZN10layer_norm13ln_bwd_kernelINS_13Kernel_traitsI13__nv_bfloat16S2_S2_S2_fjLj1280ELj1ELj4ELj1ELj16ENS_18Kernel_traits_baseILj1280ES2_S2_S2_S2_fjLj128EEEEELb0ELb1ELb0ELb0EEEvNS_9BwdParamsE)
        /*125c*/ 	.word	0x00000128


	//----- nvinfo : EIATTR_REGCOUNT
	.align		4
.L_783:
        /*1260*/ 	.byte	0x04, 0x2f
        /*1262*/ 	.short	(.L_785 - .L_784)
	.align		4
.L_784:
        /*1264*/ 	.word	index@(_ZN10layer_norm13ln_bwd_kernelINS_13Kernel_traitsI13__nv_bfloat16S2_S2_S2_fjLj1280ELj1ELj4ELj1ELj16ENS_18Kernel_traits_baseILj1280ES2_S2_S2_S2_fjLj128EEEEELb0ELb0ELb1ELb1EEEvNS_9BwdParamsE)
        /*1268*/ 	.word	0x000000ff


	//----- nvinfo : EIATTR_FRAME_SIZE
	.align		4
.L_785:
        /*126c*/ 	.byte	0x04, 0x11
        /*126e*/ 	.short	(.L_787 - .L_786)
	.align		4
.L_786:
        /*1270*/ 	.word	index@(_ZN10layer_norm13ln_bwd_kernelINS_13Kernel_traitsI13__nv_bfloat16S2_S2_S2_fjLj1280ELj1ELj4ELj1ELj16ENS_18Kernel_traits_baseILj1280ES2_S2_S2_S2_fjLj128EEEEELb0ELb0ELb1ELb1EEEvNS_9BwdParamsE)
        /*1274*/ 	.word	0x00000000


	//----- nvinfo : EIATTR_REGCOUNT
	.align		4
.L_787:
        /*1278*/ 	.byte	0x04, 0x2f
        /*127a*/ 	.short	(.L_789 - .L_788)
	.align		4
.L_788:
        /*127c*/ 	.word	index@(_ZN10layer_norm13ln_bwd_kernelINS_13Kernel_traitsI13__nv_bfloat16S2_S2_S2_fjLj1280ELj1ELj4ELj1ELj16ENS_18Kernel_traits_baseILj1280ES2_S2_S2_S2_fjLj128EEEEELb0ELb0ELb1ELb0EEEvNS_9BwdParamsE)
        /*1280*/ 	.word	0x000000ff


	//----- nvinfo : EIATTR_FRAME_SIZE
	.align		4
.L_789:
        /*1284*/ 	.byte	0x04, 0x11
        /*1286*/ 	.short	(.L_791 - .L_790)
	.align		4
.L_790:
        /*1288*/ 	.word	index@(_ZN10layer_norm13ln_bwd_kernelINS_13Kernel_traitsI13__nv_bfloat16S2_S2_S2_fjLj1280ELj1ELj4ELj1ELj16ENS_18Kernel_traits_baseILj1280ES2_S2_S2_S2_fjLj128EEEEELb0ELb0ELb1ELb0EEEvNS_9BwdParamsE)
        /*128c*/ 	.word	0x00000000


	//----- nvinfo : EIATTR_REGCOUNT
	.align		4
.L_791:
        /*1290*/ 	.byte	0x04, 0x2f
        /*1292*/ 	.short	(.L_793 - .L_792)
	.align		4
.L_792:
        /*1294*/ 	.word	index@(_ZN10layer_norm13ln_bwd_kernelINS_13Kernel_traitsI13__nv_bfloat16S2_S2_S2_fjLj1280ELj1ELj4ELj1ELj16ENS_18Kernel_traits_baseILj1280ES2_S2_S2_S2_fjLj128EEEEELb0ELb0ELb0ELb1EEEvNS_9BwdParamsE)
        /*1298*/ 	.word	0x000000fe


	//----- nvinfo : EIATTR_FRAME_SIZE
	.align		4
.L_793:
        /*129c*/ 	.byte	0x04, 0x11
        /*129e*/ 	.short	(.L_795 - .L_794)
	.align		4
.L_794:
        /*12a0*/ 	.word	index@(_ZN10layer_norm13ln_bwd_kernelINS_13Kernel_traitsI13__nv_bfloat16S2_S2_S2_fjLj1280ELj1ELj4ELj1ELj16ENS_18Kernel_traits_baseILj1280ES2_S2_S2_S2_fjLj128EEEEELb0ELb0ELb0ELb1EEEvNS_9BwdParamsE)
        /*12a4*/ 	.word	0x00000000


	//----- nvinfo : EIATTR_REGCOUNT
	.align		4
.L_795:
        /*12a8*/ 	.byte	0x04, 0x2f
        /*12aa*/ 	.short	(.L_797 - .L_796)
	.align		4
.L_796:
        /*12ac*/ 	.word	index@(_ZN10layer_norm13ln_bwd_kernelINS_13Kernel_traitsI13__nv_bfloat16S2_S2_S2_fjLj1280ELj1ELj4ELj1ELj16ENS_18Kernel_traits_baseILj1280ES2_S2_S2_S2_fjLj128EEEEELb0ELb0ELb0ELb0EEEvNS_9BwdParamsE)
        /*12b0*/ 	.word	0x000000fe


	//----- nvinfo : EIATTR_FRAME_SIZE
	.align		4
.L_797:
        /*12b4*/ 	.byte	0x04, 0x11
        /*12b6*/ 	.short	(.L_799 - .L_798)
	.align		4
.L_798:
        /*12b8*/ 	.word	index@(_ZN10layer_norm13ln_bwd_kernelINS_13Kernel_traitsI13__nv_bfloat16S2_S2_S2_fjLj1280ELj1ELj4ELj1ELj16ENS_18Kernel_traits_baseILj1280ES2_S2_S2_S2_fjLj128EEEEELb0ELb0ELb0ELb0EEEvNS_9BwdParamsE)
        /*12bc*/ 	.word	0x00000000


	//----- nvinfo : EIATTR_MIN_STACK_SIZE
	.align		4
.L_799:
        /*12c0*/ 	.byte	0x04, 0x12
        /*12c2*/ 	.short	(.L_801 - .L_800)
	.align		4
.L_800:
        /*12c4*/ 	.word	index@(_ZN10layer_norm13ln_bwd_kernelINS_13Kernel_traitsI13__nv_bfloat16S2_S2_S2_fjLj1280ELj1ELj4ELj1ELj16ENS_18Kernel_traits_baseILj1280ES2_S2_S2_S2_fjLj128EEEEELb0ELb0ELb0ELb0EEEvNS_9BwdParamsE)
        /*12c8*/ 	.word	0x00000000


	//----- nvinfo : EIATTR_MIN_STACK_SIZE
	.align		4
.L_801:
        /*12cc*/ 	.byte	0x04, 0x12
        /*12ce*/ 	.short	(.L_803 - .L_802)
	.align		4
.L_802:
        /*12d0*/ 	.word	index@(_ZN10layer_norm13ln_bwd_kernelINS_13Kernel_traitsI13__nv_bfloat16S2_S2_S2_fjLj1280ELj1ELj4ELj1ELj16ENS_18Kernel_traits_baseILj1280ES2_S2_S2_S2_fjLj128EEEEELb0ELb0ELb0ELb1EEEvNS_9BwdParamsE)
        /*12d4*/ 	.word	0x00000000


	//----- nvinfo : EIATTR_MIN_STACK_SIZE
	.align		4
.L_803:
        /*12d8*/ 	.byte	0x04, 0x12
        /*12da*/ 	.short	(.L_805 - .L_804)
	.align		4
.L_804:
        /*12dc*/ 	.word	index@(_ZN10layer_norm13ln_bwd_kernelINS_13Kernel_traitsI13__nv_bfloat16S2_S2_S2_fjLj1280ELj1ELj4ELj1ELj16ENS_18Kernel_traits_baseILj1280ES2_S2_S2_S2_fjLj128EEEEELb0ELb0ELb1ELb0EEEvNS_9BwdParamsE)
        /*12e0*/ 	.word	0x00000000


	//----- nvinfo : EIATTR_MIN_STACK_SIZE
	.align		4
.L_805:
        /*12e4*/ 	.byte	0x04, 0x12
        /*12e6*/ 	.short	(.L_807 - .L_806)
	.align		4
.L_806:
        /*12e8*/ 	.word	index@(_ZN10layer_norm13ln_bwd_kernelINS_13Kernel_traitsI13__nv_bfloat16S2_S2_S2_fjLj1280ELj1ELj4ELj1ELj16ENS_18Kernel_traits_baseILj1280ES2_S2_S2_S2_fjLj128EEEEELb0ELb0ELb1ELb1EEEvNS_9BwdParamsE)
        /*12ec*/ 	.word	0x00000000


	//----- nvinfo : EIATTR_MIN_STACK_SIZE
	.align		4
.L_807:
        /*12f0*/ 	.byte	0x04, 0x12
        /*12f2*/ 	.short	(.L_809 - .L_808)
	.align		4
.L_808:
        /*12f4*/ 	.word	index@(_ZN10layer_norm13ln_bwd_kernelINS_13Kernel_traitsI13__nv_bfloat16S2_S2_S2_fjLj1280ELj1ELj4ELj1ELj16ENS_18Kernel_traits_baseILj1280ES2_S2_S2_S2_fjLj128EEEEELb0ELb1ELb0ELb0EEEvNS_9BwdParamsE)
        /*12f8*/ 	.word	0x00000128


	//----- nvinfo : EIATTR_MIN_STACK_SIZE
	.align		4
.L_809:
        /*12fc*/ 	.byte	0x04, 0x12
        /*12fe*/ 	.short	(.L_811 - .L_810)
	.align		4
.L_810:
        /*1300*/ 	.word	index@(_ZN10layer_norm13ln_bwd_kernelINS_13Kernel_traitsI13__nv_bfloat16S2_S2_S2_fjLj1280ELj1ELj4ELj1ELj16ENS_18Kernel_traits_baseILj1280ES2_S2_S2_S2_fjLj128EEEEELb0ELb1ELb0ELb1EEEvNS_9BwdParamsE)
        /*1304*/ 	.word	0x00000118


	//----- nvinfo : EIATTR_MIN_STACK_SIZE
	.align		4
.L_811:
        /*1308*/ 	.byte	0x04, 0x12
        /*130a*/ 	.short	(.L_813 - .L_812)
	.align		4
.L_812:
        /*130c*/ 	.word	index@(_ZN10layer_norm13ln_bwd_kernelINS_13Kernel_traitsI13__nv_bfloat16S2_S2_S2_fjLj1280ELj1ELj4ELj1ELj16ENS_18Kernel_traits_baseILj1280ES2_S2_S2_S2_fjLj128EEEEELb0ELb1ELb1ELb0EEEvNS_9BwdParamsE)
        /*1310*/ 	.word	0x00000140


	//----- nvinfo : EIATTR_MIN_STACK_SIZE
	.align		4
.L_813:
        /*1314*/ 	.byte	0x04, 0x12
        /*1316*/ 	.short	(.L_815 - .L_814)
	.align		4
.L_814:
        /*1318*/ 	.word	index@(_ZN10layer_norm13ln_bwd_kernelINS_13Kernel_traitsI13__nv_bfloat16S2_S2_S2_fjLj1280ELj1ELj4ELj1ELj16ENS_18Kernel_traits_baseILj1280ES2_S2_S2_S2_fjLj128EEEEELb0ELb1ELb1ELb1EEEvNS_9BwdParamsE)
        /*131c*/ 	.word	0x00000130


	//----- nvinfo : EIATTR_MIN_STACK_SIZE
	.align		4
.L_815:
        /*1320*/ 	.byte	0x04, 0x12
        /*1322*/ 	.short	(.L_817 - .L_816)
	.align		4
.L_816:
        /*1324*/ 	.word	index@(_ZN10layer_norm13ln_bwd_kernelINS_13Kernel_traitsI13__nv_bfloat16S2_S2_S2_fjLj1280ELj1ELj4ELj1ELj16ENS_18Kernel_traits_baseILj1280ES2_S2_S2_S2_fjLj128EEEEELb1ELb0ELb0ELb0EEEvNS_9BwdParamsE)
        /*1328*/ 	.word	0x00000008


	//----- nvinfo : EIATTR_MIN_STACK_SIZE
	.align		4
.L_817:
        /*132c*/ 	.byte	0x04, 0x12
        /*132e*/ 	.short	(.L_819 - .L_818)
	.align		4
.L_818:
        /*1330*/ 	.word	index@(_ZN10layer_norm13ln_bwd_kernelINS_13Kernel_traitsI13__nv_bfloat16S2_S2_S2_fjLj1280ELj1ELj4ELj1ELj16ENS_18Kernel_traits_baseILj1280ES2_S2_S2_S2_fjLj128EEEEELb1ELb0ELb0ELb1EEEvNS_9BwdParamsE)
        /*1334*/ 	.word	0x00000000


	//----- nvinfo : EIATTR_MIN_STACK_SIZE
	.align		4
.L_819:
        /*1338*/ 	.byte	0x04, 0x12
        /*133a*/ 	.short	(.L_821 - .L_820)
	.align		4
.L_820:
        /*133c*/ 	.word	index@(_ZN10layer_norm22ln_bwd_finalize_kernelINS_22Kernel_traits_finalizeILj1280E13__nv_bfloat16S2_S2_S2_fjLb0ELj1024ELj4ENS_18Kernel_traits_baseILj1280ES2_S2_S2_S2_fjLj1024EEEEELb0ELb0EEEvNS_9BwdParamsE)
        /*1340*/ 	.word	0x00000000


	//----- nvinfo : EIATTR_MIN_STACK_SIZE
	.align		4
.L_821:
        /*1344*/ 	.byte	0x04, 0x12
        /*1346*/ 	.short	(.L_823 - .L_822)
	.align		4
.L_822:
        /*1348*/ 	.word	index@(_ZN10layer_norm13ln_bwd_kernelINS_13Kernel_traitsI13__nv_bfloat16S2_S2_S2_fjLj1280ELj1ELj4ELj1ELj16ENS_18Kernel_traits_baseILj1280ES2_S2_S2_S2_fjLj128EEEEELb1ELb0ELb1ELb0EEEvNS_9BwdParamsE)
        /*134c*/ 	.word	0x00000028


	//----- nvinfo : EIATTR_MIN_STACK_SIZE
	.align		4
.L_823:
        /*1350*/ 	.byte	0x04, 0x12
        /*1352*/ 	.short	(.L_825 - .L_824)
	.align		4
.L_824:
        /*1354*/ 	.word	index@(_ZN10layer_norm22ln_bwd_finalize_kernelINS_22Kernel_traits_finalizeILj1280E13__nv_bfloat16S2_S2_S2_fjLb0ELj1024ELj4ENS_18Kernel_traits_baseILj1280ES2_S2_S2_S2_fjLj1024EEEEELb0ELb1EEEvNS_9BwdParamsE)
        /*1358*/ 	.word	0x00000000


	//----- nvinfo : EIATTR_MIN_STACK_SIZE
	.align		4
.L_825:
        /*135c*/ 	.byte	0x04, 0x12
        /*135e*/ 	.short	(.L_827 - .L_826)
	.align		4
.L_826:
        /*1360*/ 	.word	index@(_ZN10layer_norm13ln_bwd_kernelINS_13Kernel_traitsI13__nv_bfloat16S2_S2_S2_fjLj1280ELj1ELj4ELj1ELj16ENS_18Kernel_traits_baseILj1280ES2_S2_S2_S2_fjLj128EEEEELb1ELb0ELb1ELb1EEEvNS_9BwdParamsE)
        /*1364*/ 	.word	0x00000038


	//----- nvinfo : EIATTR_MIN_STACK_SIZE
	.align		4
.L_827:
        /*1368*/ 	.byte	0x04, 0x12
        /*136a*/ 	.short	(.L_829 - .L_828)
	.align		4
.L_828:
        /*136c*/ 	.word	index@(_ZN10layer_norm13ln_bwd_kernelINS_13Kernel_traitsI13__nv_bfloat16S2_S2_S2_fjLj1280ELj1ELj4ELj1ELj16ENS_18Kernel_traits_baseILj1280ES2_S2_S2_S2_fjLj128EEEEELb1ELb1ELb0ELb0EEEvNS_9BwdParamsE)
        /*1370*/ 	.word	0x00000150


	//----- nvinfo : EIATTR_MIN_STACK_SIZE
	.align		4
.L_829:
        /*1374*/ 	.byte	0x04, 0x12
        /*1376*/ 	.short	(.L_831 - .L_830)
	.align		4
.L_830:
        /*1378*/ 	.word	index@(_ZN10layer_norm13ln_bwd_kernelINS_13Kernel_traitsI13__nv_bfloat16S2_S2_S2_fjLj1280ELj1ELj4ELj1ELj16ENS_18Kernel_traits_baseILj1280ES2_S2_S2_S2_fjLj128EEEEELb1ELb1ELb0ELb1EEEvNS_9BwdParamsE)
        /*137c*/ 	.word	0x000000f0


	//----- nvinfo : EIATTR_MIN_STACK_SIZE
	.align		4
.L_831:
        /*1380*/ 	.byte	0x04, 0x12
        /*1382*/ 	.short	(.L_833 - .L_832)
	.align		4
.L_832:
        /*1384*/ 	.word	index@(_ZN10layer_norm22ln_bwd_finalize_kernelINS_22Kernel_traits_finalizeILj1280E13__nv_bfloat16S2_S2_S2_fjLb1ELj1024ELj4ENS_18Kernel_traits_baseILj1280ES2_S2_S2_S2_fjLj1024EEEEELb1ELb0EEEvNS_9BwdParamsE)
        /*1388*/ 	.word	0x00000000


	//----- nvinfo : EIATTR_MIN_STACK_SIZE
	.align		4
.L_833:
        /*138c*/ 	.byte	0x04, 0x12
        /*138e*/ 	.short	(.L_835 - .L_834)
	.align		4
.L_834:
        /*1390*/ 	.word	index@(_ZN10layer_norm13ln_bwd_kernelINS_13Kernel_traitsI13__nv_bfloat16S2_S2_S2_fjLj1280ELj1ELj4ELj1ELj16ENS_18Kernel_traits_baseILj1280ES2_S2_S2_S2_fjLj128EEEEELb1ELb1ELb1ELb0EEEvNS_9BwdParamsE)
        /*1394*/ 	.word	0x00000180


	//----- nvinfo : EIATTR_MIN_STACK_SIZE
	.align		4
.L_835:
        /*1398*/ 	.byte	0x04, 0x12
        /*139a*/ 	.short	(.L_837 - .L_836)
	.align		4
.L_836:
        /*139c*/ 	.word	index@(_ZN10layer_norm22ln_bwd_finalize_kernelINS_22Kernel_traits_finalizeILj1280E13__nv_bfloat16S2_S2_S2_fjLb1ELj1024ELj4ENS_18Kernel_traits_baseILj1280ES2_S2_S2_S2_fjLj1024EEEEELb1ELb1EEEvNS_9BwdParamsE)
        /*13a0*/ 	.word	0x00000000


	//----- nvinfo : EIATTR_MIN_STACK_SIZE
	.align		4
.L_837:
        /*13a4*/ 	.byte	0x04, 0x12
        /*13a6*/ 	.short	(.L_839 - .L_838)
	.align		4
.L_838:
        /*13a8*/ 	.word	index@(_ZN10layer_norm13ln_bwd_kernelINS_13Kernel_traitsI13__nv_bfloat16S2_S2_S2_fjLj1280ELj1ELj4ELj1ELj16ENS_18Kernel_traits_baseILj1280ES2_S2_S2_S2_fjLj128EEEEELb1ELb1ELb1ELb1EEEvNS_9BwdParamsE)
        /*13ac*/ 	.word	0x000001c0


	//----- nvinfo : EIATTR_MIN_STACK_SIZE
	.align		4
.L_839:
        /*13b0*/ 	.byte	0x04, 0x12
        /*13b2*/ 	.short	(.L_841 - .L_840)
	.align		4
.L_840:
        /*13b4*/ 	.word	index@(_ZN10layer_norm13ln_bwd_kernelINS_13Kernel_traitsI6__halfS2_S2_S2_fjLj1280ELj1ELj4ELj1ELj16ENS_18Kernel_traits_baseILj1280ES2_S2_S2_S2_fjLj128EEEEELb0ELb0ELb0ELb0EEEvNS_9BwdParamsE)
        /*13b8*/ 	.word	0x00000000


	//----- nvinfo : EIATTR_MIN_STACK_SIZE
	.align		4
.L_841:
        /*13bc*/ 	.byte	0x04, 0x12
        /*13be*/ 	.short	(.L_843 - .L_842)
	.align		4
.L_842:
        /*13c0*/ 	.word	index@(_ZN10layer_norm13ln_bwd_kernelINS_13Kernel_traitsI6__halfS2_S2_S2_fjLj1280ELj1ELj4ELj1ELj16ENS_18Kernel_traits_baseILj1280ES2_S2_S2_S2_fjLj128EEEEELb0ELb0ELb0ELb1EEEvNS_9BwdParamsE)
        /*13c4*/ 	.word	0x00000000


	//----- nvinfo : EIATTR_MIN_STACK_SIZE
	.align		4
.L_843:
        /*13c8*/ 	.byte	0x04, 0x12
        /*13ca*/ 	.short	(.L_845 - .L_844)
	.align		4
.L_844:
        /*13cc*/ 	.word	index@(_ZN10layer_norm13ln_bwd_kernelINS_13Kernel_traitsI6__halfS2_S2_S2_fjLj1280ELj1ELj4ELj1ELj16ENS_18Kernel_traits_baseILj1280ES2_S2_S2_S2_fjLj128EEEEELb0ELb0ELb1ELb0EEEvNS_9BwdParamsE)
        /*13d0*/ 	.word	0x00000000


	//----- nvinfo : EIATTR_MIN_STACK_SIZE
	.align		4
.L_845:
        /*13d4*/ 	.byte	0x04, 0x12
        /*13d6*/ 	.short	(.L_847 - .L_846)
	.align		4
.L_846:
        /*13d8*/ 	.word	index@(_ZN10layer_norm13ln_bwd_kernelINS_13Kernel_traitsI6__halfS2_S2_S2_fjLj1280ELj1ELj4ELj1ELj16ENS_18Kernel_traits_baseILj1280ES2_S2_S2_S2_fjLj128EEEEELb0ELb0ELb1ELb1EEEvNS_9BwdParamsE)
        /*13dc*/ 	.word	0x00000000


	//----- nvinfo : EIATTR_MIN_STACK_SIZE
	.align		4
.L_847:
        /*13e0*/ 	.byte	0x04, 0x12
        /*13e2*/ 	.short	(.L_849 - .L_848)
	.align		4
.L_848:
        /*13e4*/ 	.word	index@(_ZN10layer_norm13ln_bwd_kernelINS_13Kernel_traitsI6__halfS2_S2_S2_fjLj1280ELj1ELj4ELj1ELj16ENS_18Kernel_traits_baseILj1280ES2_S2_S2_S2_fjLj128EEEEELb0ELb1ELb0ELb0EEEvNS_9BwdParamsE)
        /*13e8*/ 	.word	0x00000128


	//----- nvinfo : EIATTR_MIN_STACK_SIZE
	.align		4
.L_849:
        /*13ec*/ 	.byte	0x04, 0x12
        /*13ee*/ 	.short	(.L_851 - .L_850)
	.align		4
.L_850:
        /*13f0*/ 	.word	index@(_ZN10layer_norm13ln_bwd_kernelINS_13Kernel_traitsI6__halfS2_S2_S2_fjLj1280ELj1ELj4ELj1ELj16ENS_18Kernel_traits_baseILj1280ES2_S2_S2_S2_fjLj128EEEEELb0ELb1ELb0ELb1EEEvNS_9BwdParamsE)
        /*13f4*/ 	.word	0x00000120


	//----- nvinfo : EIATTR_MIN_STACK_SIZE
	.align		4
.L_851:
        /*13f8*/ 	.byte	0x04, 0x12
        /*13fa*/ 	.short	(.L_853 - .L_852)
	.align		4
.L_852:
        /*13fc*/ 	.word	index@(_ZN10layer_norm13ln_bwd_kernelINS_13Kernel_traitsI6__halfS2_S2_S2_fjLj1280ELj1ELj4ELj1ELj16ENS_18Kernel_traits_baseILj1280ES2_S2_S2_S2_fjLj128EEEEELb0ELb1ELb1ELb0EEEvNS_9BwdParamsE)
        /*1400*/ 	.word	0x00000140


	//----- nvinfo : EIATTR_MIN_STACK_SIZE
	.align		4
.L_853:
        /*1404*/ 	.byte	0x04, 0x12
        /*1406*/ 	.short	(.L_855 - .L_854)
	.align		4
.L_854:
        /*1408*/ 	.word	index@(_ZN10layer_norm13ln_bwd_kernelINS_13Kernel_traitsI6__halfS2_S2_S2_fjLj1280ELj1ELj4ELj1ELj16ENS_18Kernel_traits_baseILj1280ES2_S2_S2_S2_fjLj128EEEEELb0ELb1ELb1ELb1EEEvNS_9BwdParamsE)
        /*140c*/ 	.word	0x00000138


	//----- nvinfo : EIATTR_MIN_STACK_SIZE
	.align		4
.L_855:
        /*1410*/ 	.byte	0x04, 0x12
        /*1412*/ 	.short	(.L_857 - .L_856)
	.align		4
.L_856:
        /*1414*/ 	.word	index@(_ZN10layer_norm13ln_bwd_kernelINS_13Kernel_traitsI6__halfS2_S2_S2_fjLj1280ELj1ELj4ELj1ELj16ENS_18Kernel_traits_baseILj1280ES2_S2_S2_S2_fjLj128EEEEELb1ELb0ELb0ELb0EEEvNS_9BwdParamsE)
        /*1418*/ 	.word	0x00000008


	//----- nvinfo : EIATTR_MIN_STACK_SIZE
	.align		4
.L_857:
        /*141c*/ 	.byte	0x04, 0x12
        /*141e*/ 	.short	(.L_859 - .L_858)
	.align		4
.L_858:
        /*1420*/ 	.word	index@(_ZN10layer_norm13ln_bwd_kernelINS_13Kernel_traitsI6__halfS2_S2_S2_fjLj1280ELj1ELj4ELj1ELj16ENS_18Kernel_traits_baseILj1280ES2_S2_S2_S2_fjLj128EEEEELb1ELb0ELb0ELb1EEEvNS_9BwdParamsE)
        /*1424*/ 	.word	0x00000000


	//----- nvinfo : EIATTR_MIN_STACK_SIZE
	.align		4
.L_859:
        /*1428*/ 	.byte	0x04, 0x12
        /*142a*/ 	.short	(.L_861 - .L_860)
	.align		4
.L_860:
        /*142c*/ 	.word	index@(_ZN10layer_norm22ln_bwd_finalize_kernelINS_22Kernel_traits_finalizeILj1280E6__halfS2_S2_S2_fjLb0ELj1024ELj4ENS_18Kernel_traits_baseILj1280ES2_S2_S2_S2_fjLj1024EEEEELb0ELb0EEEvNS_9BwdParamsE)
        /*1430*/ 	.word	0x00000000


	//----- nvinfo : EIATTR_MIN_STACK_SIZE
	.align		4
.L_861:
        /*1434*/ 	.byte	0x04, 0x12
        /*1436*/ 	.short	(.L_863 - .L_862)
	.align		4
.L_862:
        /*1438*/ 	.word	index@(_ZN10layer_norm13ln_bwd_kernelINS_13Kernel_traitsI6__halfS2_S2_S2_fjLj1280ELj1ELj4ELj1ELj16ENS_18Kernel_traits_baseILj1280ES2_S2_S2_S2_fjLj128EEEEELb1ELb0ELb1ELb0EEEvNS_9BwdParamsE)
        /*143c*/ 	.word	0x00000028


	//----- nvinfo : EIATTR_MIN_STACK_SIZE
	.align		4
.L_863:
        /*1440*/ 	.byte	0x04, 0x12
        /*1442*/ 	.short	(.L_865 - .L_864)
	.align		4
.L_864:
        /*1444*/ 	.word	index@(_ZN10layer_norm22ln_bwd_finalize_kernelINS_22Kernel_traits_finalizeILj1280E6__halfS2_S2_S2_fjLb0ELj1024ELj4ENS_18Kernel_traits_baseILj1280ES2_S2_S2_S2_fjLj1024EEEEELb0ELb1EEEvNS_9BwdParamsE)
        /*1448*/ 	.word	0x00000000


	//----- nvinfo : EIATTR_MIN_STACK_SIZE
	.align		4
.L_865:
        /*144c*/ 	.byte	0x04, 0x12
        /*144e*/ 	.short	(.L_867 - .L_866)
	.align		4
.L_866:
        /*1450*/ 	.word	index@(_ZN10layer_norm13ln_bwd_kernelINS_13Kernel_traitsI6__halfS2_S2_S2_fjLj1280ELj1ELj4ELj1ELj16ENS_18Kernel_traits_baseILj1280ES2_S2_S2_S2_fjLj128EEEEELb1ELb0ELb1ELb1EEEvNS_9BwdParamsE)
        /*1454*/ 	.word	0x00000020


	//----- nvinfo : EIATTR_MIN_STACK_SIZE
	.align		4
.L_867:
        /*1458*/ 	.byte	0x04, 0x12
        /*145a*/ 	.short	(.L_869 - .L_868)
	.align		4
.L_868:
        /*145c*/ 	.word	index@(_ZN10layer_norm13ln_bwd_kernelINS_13Kernel_traitsI6__halfS2_S2_S2_fjLj1280ELj1ELj4ELj1ELj16ENS_18Kernel_traits_baseILj1280ES2_S2_S2_S2_fjLj128EEEEELb1ELb1ELb0ELb0EEEvNS_9BwdParamsE)
        /*1460*/ 	.word	0x00000150


	//----- nvinfo : EIATTR_MIN_STACK_SIZE
	.align		4
.L_869:
        /*1464*/ 	.byte	0x04, 0x12
        /*1466*/ 	.short	(.L_871 - .L_870)
	.align		4
.L_870:
        /*1468*/ 	.word	index@(_ZN10layer_norm13ln_bwd_kernelINS_13Kernel_traitsI6__halfS2_S2_S2_fjLj1280ELj1ELj4ELj1ELj16ENS_18Kernel_traits_baseILj1280ES2_S2_S2_S2_fjLj128EEEEELb1ELb1ELb0ELb1EEEvNS_9BwdParamsE)
        /*146c*/ 	.word	0x000000f0


	//----- nvinfo : EIATTR_MIN_STACK_SIZE
	.align		4
.L_871:
        /*1470*/ 	.byte	0x04, 0x12
        /*1472*/ 	.short	(.L_873 - .L_872)
	.align		4
.L_872:
        /*1474*/ 	.word	index@(_ZN10layer_norm22ln_bwd_finalize_kernelINS_22Kernel_traits_finalizeILj1280E6__halfS2_S2_S2_fjLb1ELj1024ELj4ENS_18Kernel_traits_baseILj1280ES2_S2_S2_S2_fjLj1024EEEEELb1ELb0EEEvNS_9BwdParamsE)
        /*1478*/ 	.word	0x00000000


	//----- nvinfo : EIATTR_MIN_STACK_SIZE
	.align		4
.L_873:
        /*147c*/ 	.byte	0x04, 0x12
        /*147e*/ 	.short	(.L_875 - .L_874)
	.align		4
.L_874:
        /*1480*/ 	.word	index@(_ZN10layer_norm13ln_bwd_kernelINS_13Kernel_traitsI6__halfS2_S2_S2_fjLj1280ELj1ELj4ELj1ELj16ENS_18Kernel_traits_baseILj1280ES2_S2_S2_S2_fjLj128EEEEELb1ELb1ELb1ELb0EEEvNS_9BwdParamsE)
        /*1484*/ 	.word	0x00000188


	//----- nvinfo : EIATTR_MIN_STACK_SIZE
	.align		4
.L_875:
        /*1488*/ 	.byte	0x04, 0x12
        /*148a*/ 	.short	(.L_877 - .L_876)
	.align		4
.L_876:
        /*148c*/ 	.word	index@(_ZN10layer_norm22ln_bwd_finalize_kernelINS_22Kernel_traits_finalizeILj1280E6__halfS2_S2_S2_fjLb1ELj1024ELj4ENS_18Kernel_traits_baseILj1280ES2_S2_S2_S2_fjLj1024EEEEELb1ELb1EEEvNS_9BwdParamsE)
        /*1490*/ 	.word	0x00000000


	//----- nvinfo : EIATTR_MIN_STACK_SIZE
	.align		4
.L_877:
        /*1494*/ 	.byte	0x04, 0x12
        /*1496*/ 	.short	(.L_879 - .L_878)
	.align		4
.L_878:
        /*1498*/ 	.word	index@(_ZN10layer_norm13ln_bwd_kernelINS_13Kernel_traitsI6__halfS2_S2_S2_fjLj1280ELj1ELj4ELj1ELj16ENS_18Kernel_traits_baseILj1280ES2_S2_S2_S2_fjLj128EEEEELb1ELb1ELb1ELb1EEEvNS_9BwdParamsE)
        /*149c*/ 	.word	0x000001b0


	//----- nvinfo : EIATTR_MIN_STACK_SIZE
	.align		4
.L_879:
        /*14a0*/ 	.byte	0x04, 0x12
        /*14a2*/ 	.short	(.L_881 - .L_880)
	.align		4
.L_880:
        /*14a4*/ 	.word	index@(_ZN10layer_norm13ln_bwd_kernelINS_13Kernel_traitsIf13__nv_bfloat16S2_S2_fjLj1280ELj1ELj4ELj1ELj16ENS_18Kernel_traits_baseILj1280EfS2_S2_S2_fjLj128EEEEELb0ELb0ELb0ELb0EEEvNS_9BwdParamsE)
        /*14a8*/ 	.word	0x00000000


	//----- nvinfo : EIATTR_MIN_STACK_SIZE
	.align		4
.L_881:
        /*14ac*/ 	.byte	0x04, 0x12
        /*14ae*/ 	.short	(.L_883 - .L_882)
	.align		4
.L_882:
        /*14b0*/ 	.word	index@(_ZN10layer_norm13ln_bwd_kernelINS_13Kernel_traitsIf13__nv_bfloat16S2_S2_fjLj1280ELj1ELj4ELj1ELj16ENS_18Kernel_traits_baseILj1280EfS2_S2_S2_fjLj128EEEEELb0ELb0ELb0ELb1EEEvNS_9BwdParamsE)
        /*14b4*/ 	.word	0x00000000


	//----- nvinfo : EIATTR_MIN_STACK_SIZE
	.align		4
.L_883:
        /*14b8*/ 	.byte	0x04, 0x12
        /*14ba*/ 	.short	(.L_885 - .L_884)
	.align		4
.L_884:
        /*14bc*/ 	.word	index@(_ZN10layer_norm13ln_bwd_kernelINS_13Kernel_traitsIf13__nv_bfloat16S2_S2_fjLj1280ELj1ELj4ELj1ELj16ENS_18Kernel_traits_baseILj1280EfS2_S2_S2_fjLj128EEEEELb0ELb0ELb1ELb0EEEvNS_9BwdParamsE)
        /*14c0*/ 	.word	0x00000000


	//----- nvinfo : EIATTR_MIN_STACK_SIZE
	.align		4
.L_885:
        /*14c4*/ 	.byte	0x04, 0x12
        /*14c6*/ 	.short	(.L_887 - .L_886)
	.align		4
.L_886:
        /*14c8*/ 	.word	index@(_ZN10layer_norm13ln_bwd_kernelINS_13Kernel_traitsIf13__nv_bfloat16S2_S2_fjLj1280ELj1ELj4ELj1ELj16ENS_18Kernel_traits_baseILj1280EfS2_S2_S2_fjLj128EEEEELb0ELb0ELb1ELb1EEEvNS_9BwdParamsE)
        /*14cc*/ 	.word	0x00000000


	//----- nvinfo : EIATTR_MIN_STACK_SIZE
	.align		4
.L_887:
        /*14d0*/ 	.byte	0x04, 0x12
        /*14d2*/ 	.short	(.L_889 - .L_888)
	.align		4
.L_888:
        /*14d4*/ 	.word	index@(_ZN10layer_norm13ln_bwd_kernelINS_13Kernel_traitsIf13__nv_bfloat16S2_S2_fjLj1280ELj1ELj4ELj1ELj16ENS_18Kernel_traits_baseILj1280EfS2_S2_S2_fjLj128EEEEELb0ELb1ELb0ELb0EEEvNS_9BwdParamsE)
        /*14d8*/ 	.word	0x00000128


	//----- nvinfo : EIATTR_MIN_STACK_SIZE
	.align		4
.L_889:
        /*14dc*/ 	.byte	0x04, 0x12
        /*14de*/ 	.short	(.L_891 - .L_890)
	.align		4
.L_890:
        /*14e0*/ 	.word	index@(_ZN10layer_norm13ln_bwd_kernelINS_13Kernel_traitsIf13__nv_bfloat16S2_S2_fjLj1280ELj1ELj4ELj1ELj16ENS_18Kernel_traits_baseILj1280EfS2_S2_S2_fjLj128EEEEELb0ELb1ELb0ELb1EEEvNS_9BwdParamsE)
        /*14e4*/ 	.word	0x00000118


	//----- nvinfo : EIATTR_MIN_STACK_SIZE
	.align		4
.L_891:
        /*14e8*/ 	.byte	0x04, 0x12
        /*14ea*/ 	.short	(.L_893 - .L_892)
	.align		4
.L_892:
        /*14ec*/ 	.word	index@(_ZN10layer_norm13ln_bwd_kernelINS_13Kernel_traitsIf13__nv_bfloat16S2_S2_fjLj1280ELj1ELj4ELj1ELj16ENS_18Kernel_traits_baseILj1280EfS2_S2_S2_fjLj128EEEEELb0ELb1ELb1ELb0EEEvNS_9BwdParamsE)
        /*14f0*/ 	.word	0x00000140


	//----- nvinfo : EIATTR_MIN_STACK_SIZE
	.align		4
.L_893:
        /*14f4*/ 	.byte	0x04, 0x12
        /*14f6*/ 	.short	(.L_895 - .L_894)
	.align		4
.L_894:
        /*14f8*/ 	.word	index@(_ZN10layer_norm13ln_bwd_kernelINS_13Kernel_traitsIf13__nv_bfloat16S2_S2_fjLj1280ELj1ELj4ELj1ELj16ENS_18Kernel_traits_baseILj1280EfS2_S2_S2_fjLj128EEEEELb0ELb1ELb1ELb1EEEvNS_9BwdParamsE)
        /*14fc*/ 	.word	0x00000148


	//----- nvinfo : EIATTR_MIN_STACK_SIZE
	.align		4
.L_895:
        /*1500*/ 	.byte	0x04, 0x12
        /*1502*/ 	.short	(.L_897 - .L_896)
	.align		4
.L_896:
        /*1504*/ 	.word	index@(_ZN10layer_norm13ln_bwd_kernelINS_13Kernel_traitsIf13__nv_bfloat16S2_S2_fjLj1280ELj1ELj4ELj1ELj16ENS_18Kernel_traits_baseILj1280EfS2_S2_S2_fjLj128EEEEELb1ELb0ELb0ELb0EEEvNS_9BwdParamsE)
        /*1508*/ 	.word	0x00000008


	//----- nvinfo : EIATTR_MIN_STACK_SIZE
	.align		4
.L_897:
        /*150c*/ 	.byte	0x04, 0x12
        /*150e*/ 	.short	(.L_899 - .L_898)
	.align		4
.L_898:
        /*1510*/ 	.word	index@(_ZN10layer_norm13ln_bwd_kernelINS_13Kernel_traitsIf13__nv_bfloat16S2_S2_fjLj1280ELj1ELj4ELj1ELj16ENS_18Kernel_traits_baseILj1280EfS2_S2_S2_fjLj128EEEEELb1ELb0ELb0ELb1EEEvNS_9BwdParamsE)
        /*1514*/ 	.word	0x00000000


	//----- nvinfo : EIATTR_MIN_STACK_SIZE
	.align		4
.L_899:
        /*1518*/ 	.byte	0x04, 0x12
        /*151a*/ 	.short	(.L_901 - .L_900)
	.align		4
.L_900:
        /*151c*/ 	.word	index@(_ZN10layer_norm22ln_bwd_finalize_kernelINS_22Kernel_traits_finalizeILj1280Ef13__nv_bfloat16S2_S2_fjLb0ELj1024ELj4ENS_18Kernel_traits_baseILj1280EfS2_S2_S2_fjLj1024EEEEELb0ELb0EEEvNS_9BwdParamsE)
        /*1520*/ 	.word	0x00000000


	//----- nvinfo : EIATTR_MIN_STACK_SIZE
	.align		4
.L_901:
        /*1524*/ 	.byte	0x04, 0x12
        /*1526*/ 	.short	(.L_903 - .L_902)
	.align		4
.L_902:
        /*1528*/ 	.word	index@(_ZN10layer_norm13ln_bwd_kernelINS_13Kernel_traitsIf13__nv_bfloat16S2_S2_fjLj1280ELj1ELj4ELj1ELj16ENS_18Kernel_traits_baseILj1280EfS2_S2_S2_fjLj128EEEEELb1ELb0ELb1ELb0EEEvNS_9BwdParamsE)
        /*152c*/ 	.word	0x00000028


	//----- nvinfo : EIATTR_MIN_STACK_SIZE
	.align		4
.L_903:
        /*1530*/ 	.byte	0x04, 0x12
        /*1532*/ 	.short	(.L_905 - .L_904)
	.align		4
.L_904:
        /*1534*/ 	.word	index@(_ZN10layer_norm22ln_bwd_finalize_kernelINS_22Kernel_traits_finalizeILj1280Ef13__nv_bfloat16S2_S2_fjLb0ELj1024ELj4ENS_18Kernel_traits_baseILj1280EfS2_S2_S2_fjLj1024EEEEELb0ELb1EEEvNS_9BwdParamsE)
        /*1538*/ 	.word	0x00000000


	//----- nvinfo : EIATTR_MIN_STACK_SIZE
	.align		4
.L_905:
        /*153c*/ 	.byte	0x04, 0x12
        /*153e*/ 	.short	(.L_907 - .L_906)
	.align		4
.L_906:
        /*1540*/ 	.word	index@(_ZN10layer_norm13ln_bwd_kernelINS_13Kernel_traitsIf13__nv_bfloat16S2_S2_fjLj1280ELj1ELj4ELj1ELj16ENS_18Kernel_traits_baseILj1280EfS2_S2_S2_fjLj128EEEEELb1ELb0ELb1ELb1EEEvNS_9BwdParamsE)
        /*1544*/ 	.word	0x00000020


	//----- nvinfo : EIATTR_MIN_STACK_SIZE
	.align		4
.L_907:
        /*1548*/ 	.byte	0x04, 0x12
        /*154a*/ 	.short	(.L_909 - .L_908)
	.align		4
.L_908:
        /*154c*/ 	.word	index@(_ZN10layer_norm13ln_bwd_kernelINS_13Kernel_traitsIf13__nv_bfloat16S2_S2_fjLj1280ELj1ELj4ELj1ELj16ENS_18Kernel_traits_baseILj1280EfS2_S2_S2_fjLj128EEEEELb1ELb1ELb0ELb0EEEvNS_9BwdParamsE)
        /*1550*/ 	.word	0x00000168


	//----- nvinfo : EIATTR_MIN_STACK_SIZE
	.align		4
.L_909:
        /*1554*/ 	.byte	0x04, 0x12
        /*1556*/ 	.short	(.L_911 - .L_910)
	.align		4
.L_910:
        /*1558*/ 	.word	index@(_ZN10layer_norm13ln_bwd_kernelINS_13Kernel_traitsIf13__nv_bfloat16S2_S2_fjLj1280ELj1ELj4ELj1ELj16ENS_18Kernel_traits_baseILj1280EfS2_S2_S2_fjLj128EEEEELb1ELb1ELb0ELb1EEEvNS_9BwdParamsE)
        /*155c*/ 	.word	0x00000150


	//----- nvinfo : EIATTR_MIN_STACK_SIZE
	.align		4
.L_911:
        /*1560*/ 	.byte	0x04, 0x12
        /*1562*/ 	.short	(.L_913 - .L_912)
	.align		4
.L_912:
        /*1564*/ 	.word	index@(_ZN10layer_norm22ln_bwd_finalize_kernelINS_22Kernel_traits_finalizeILj1280Ef13__nv_bfloat16S2_S2_fjLb1ELj1024ELj4ENS_18Kernel_traits_baseILj1280EfS2_S2_S2_fjLj1024EEEEELb1ELb0EEEvNS_9BwdParamsE)
        /*1568*/ 	.word	0x00000000


	//----- nvinfo : EIATTR_MIN_STACK_SIZE
	.align		4
.L_913:
        /*156c*/ 	.byte	0x04, 0x12
        /*156e*/ 	.short	(.L_915 - .L_914)
	.align		4
.L_914:
        /*1570*/ 	.word	index@(_ZN10layer_norm13ln_bwd_kernelINS_13Kernel_traitsIf13__nv_bfloat16S2_S2_fjLj1280ELj1ELj4ELj1ELj16ENS_18Kernel_traits_baseILj1280EfS2_S2_S2_fjLj128EEEEELb1ELb1ELb1ELb0EEEvNS_9BwdParamsE)
        /*1574*/ 	.word	0x00000188


	//----- nvinfo : EIATTR_MIN_STACK_SIZE
	.align		4
.L_915:
        /*1578*/ 	.byte	0x04, 0x12
        /*157a*/ 	.short	(.L_917 - .L_916)
	.align		4
.L_916:
        /*157c*/ 	.word	index@(_ZN10layer_norm22ln_bwd_finalize_kernelINS_22Kernel_traits_finalizeILj1280Ef13__nv_bfloat16S2_S2_fjLb1ELj1024ELj4ENS_18Kernel_traits_baseILj1280EfS2_S2_S2_fjLj1024EEEEELb1ELb1EEEvNS_9BwdParamsE)
        /*1580*/ 	.word	0x00000000


	//----- nvinfo : EIATTR_MIN_STACK_SIZE
	.align		4
.L_917:
        /*1584*/ 	.byte	0x04, 0x12
        /*1586*/ 	.short	(.L_919 - .L_918)
	.align		4
.L_918:
        /*1588*/ 	.word	index@(_ZN10layer_norm13ln_bwd_kernelINS_13Kernel_traitsIf13__nv_bfloat16S2_S2_fjLj1280ELj1ELj4ELj1ELj16ENS_18Kernel_traits_baseILj1280EfS2_S2_S2_fjLj128EEEEELb1ELb1ELb1ELb1EEEvNS_9BwdParamsE)
        /*158c*/ 	.word	0x000001b0


	//----- nvinfo : EIATTR_MIN_STACK_SIZE
	.align		4
.L_919:
        /*1590*/ 	.byte	0x04, 0x12
        /*1592*/ 	.short	(.L_921 - .L_920)
	.align		4
.L_920:
        /*1594*/ 	.word	index@(_ZN10layer_norm13ln_bwd_kernelINS_13Kernel_traitsI13__nv_bfloat16S2_fS2_fjLj1280ELj1ELj4ELj1ELj16ENS_18Kernel_traits_baseILj1280ES2_S2_fS2_fjLj128EEEEELb0ELb0ELb0ELb0EEEvNS_9BwdParamsE)
        /*1598*/ 	.word	0x00000050


	//----- nvinfo : EIATTR_MIN_STACK_SIZE
	.align		4
.L_921:
        /*159c*/ 	.byte	0x04, 0x12
        /*159e*/ 	.short	(.L_923 - .L_922)
	.align		4
.L_922:
        /*15a0*/ 	.word	index@(_ZN10layer_norm13ln_bwd_kernelINS_13Kernel_traitsI13__nv_bfloat16S2_fS2_fjLj1280ELj1ELj4ELj1ELj16ENS_18Kernel_traits_baseILj1280ES2_S2_fS2_fjLj128EEEEELb0ELb0ELb0ELb1EEEvNS_9BwdParamsE)
        /*15a4*/ 	.word	0x00000038


	//----- nvinfo : EIATTR_MIN_STACK_SIZE
	.align		4
.L_923:
        /*15a8*/ 	.byte	0x04, 0x12
        /*15aa*/ 	.short	(.L_925 - .L_924)
	.align		4
.L_924:
        /*15ac*/ 	.word	index@(_ZN10layer_norm13ln_bwd_kernelINS_13Kernel_traitsI13__nv_bfloat16S2_fS2_fjLj1280ELj1ELj4ELj1ELj16ENS_18Kernel_traits_baseILj1280ES2_S2_fS2_fjLj128EEEEELb0ELb0ELb1ELb0EEEvNS_9BwdParamsE)
        /*15b0*/ 	.word	0x00000068


	//----- nvinfo : EIATTR_MIN_STACK_SIZE
	.align		4
.L_925:
        /*15b4*/ 	.byte	0x04, 0x12
        /*15b6*/ 	.short	(.L_927 - .L_926)
	.align		4
.L_926:
        /*15b8*/ 	.word	index@(_ZN10layer_norm13ln_bwd_kernelINS_13Kernel_traitsI13__nv_bfloat16S2_fS2_fjLj1280ELj1ELj4ELj1ELj16ENS_18Kernel_traits_baseILj1280ES2_S2_fS2_fjLj128EEEEELb0ELb0ELb1ELb1EEEvNS_9BwdParamsE)
        /*15bc*/ 	.word	0x000000a0


	//----- nvinfo : EIATTR_MIN_STACK_SIZE
	.align		4
.L_927:
        /*15c0*/ 	.byte	0x04, 0x12
        /*15c2*/ 	.short	(.L_929 - .L_928)
	.align		4
.L_928:
        /*15c4*/ 	.word	index@(_ZN10layer_norm13ln_bwd_kernelINS_13Kernel_traitsI13__nv_bfloat16S2_fS2_fjLj1280ELj1ELj4ELj1ELj16ENS_18Kernel_traits_baseILj1280ES2_S2_fS2_fjLj128EEEEELb0ELb1ELb0ELb0EEEvNS_9BwdParamsE)
        /*15c8*/ 	.word	0x00000190


	//----- nvinfo : EIATTR_MIN_STACK_SIZE
	.align		4
.L_929:
        /*15cc*/ 	.byte	0x04, 0x12
        /*15ce*/ 	.short	(.L_931 - .L_930)
	.align		4
.L_930:
        /*15d0*/ 	.word	index@(_ZN10layer_norm13ln_bwd_kernelINS_13Kernel_traitsI13__nv_bfloat16S2_fS2_fjLj1280ELj1ELj4ELj1ELj16ENS_18Kernel_traits_baseILj1280ES2_S2_fS2_fjLj128EEEEELb0ELb1ELb0ELb1EEEvNS_9BwdParamsE)
        /*15d4*/ 	.word	0x000001a0


	//----- nvinfo : EIATTR_MIN_STACK_SIZE
	.align		4
.L_931:
        /*15d8*/ 	.byte	0x04, 0x12
        /*15da*/ 	.short	(.L_933 - .L_932)
	.align		4
.L_932:
        /*15dc*/ 	.word	index@(_ZN10layer_norm13ln_bwd_kernelINS_13Kernel_traitsI13__nv_bfloat16S2_fS2_fjLj1280ELj1ELj4ELj1ELj16ENS_18Kernel_traits_baseILj1280ES2_S2_fS2_fjLj128EEEEELb0ELb1ELb1ELb0EEEvNS_9BwdParamsE)
        /*15e0*/ 	.word	0x000001c0


	//----- nvinfo : EIATTR_MIN_STACK_SIZE
	.align		4
.L_933:
        /*15e4*/ 	.byte	0x04, 0x12
        /*15e6*/ 	.short	(.L_935 - .L_934)
	.align		4
.L_934:
        /*15e8*/ 	.word	index@(_ZN10layer_norm13ln_bwd_kernelINS_13Kernel_traitsI13__nv_bfloat16S2_fS2_fjLj1280ELj1ELj4ELj1ELj16ENS_18Kernel_traits_baseILj1280ES2_S2_fS2_fjLj128EEEEELb0ELb1ELb1ELb1EEEvNS_9BwdParamsE)
        /*15ec*/ 	.word	0x00000250


	//----- nvinfo : EIATTR_MIN_STACK_SIZE
	.align		4
.L_935:
        /*15f0*/ 	.byte	0x04, 0x12
        /*15f2*/ 	.short	(.L_937 - .L_936)
	.align		4
.L_936:
        /*15f4*/ 	.word	index@(_ZN10layer_norm13ln_bwd_kernelINS_13Kernel_traitsI13__nv_bfloat16S2_fS2_fjLj1280ELj1ELj4ELj1ELj16ENS_18Kernel_traits_baseILj1280ES2_S2_fS2_fjLj128EEEEELb1ELb0ELb0ELb0EEEvNS_9BwdParamsE)
        /*15f8*/ 	.word	0x00000078


	//----- nvinfo : EIATTR_MIN_STACK_SIZE
	.align		4
.L_937:
        /*15fc*/ 	.byte	0x04, 0x12
        /*15fe*/ 	.short	(.L_939 - .L_938)
	.align		4
.L_938:
        /*1600*/ 	.word	index@(_ZN10layer_norm13ln_bwd_kernelINS_13Kernel_traitsI13__nv_bfloat16S2_fS2_fjLj1280ELj1ELj4ELj1ELj16ENS_18Kernel_traits_baseILj1280ES2_S2_fS2_fjLj128EEEEELb1ELb0ELb0ELb1EEEvNS_9BwdParamsE)
        /*1604*/ 	.word	0x00000078


	//----- nvinfo : EIATTR_MIN_STACK_SIZE
	.align		4
.L_939:
        /*1608*/ 	.byte	0x04, 0x12
        /*160a*/ 	.short	(.L_941 - .L_940)
	.align		4
.L_940:
        /*160c*/ 	.word	index@(_ZN10layer_norm22ln_bwd_finalize_kernelINS_22Kernel_traits_finalizeILj1280E13__nv_bfloat16S2_fS2_fjLb0ELj1024ELj4ENS_18Kernel_traits_baseILj1280ES2_S2_fS2_fjLj1024EEEEELb0ELb0EEEvNS_9BwdParamsE)
        /*1610*/ 	.word	0x00000000


	//----- nvinfo : EIATTR_MIN_STACK_SIZE
	.align		4
.L_941:
        /*1614*/ 	.byte	0x04, 0x12
        /*1616*/ 	.short	(.L_943 - .L_942)
	.align		4
.L_942:
        /*1618*/ 	.word	index@(_ZN10layer_norm13ln_bwd_kernelINS_13Kernel_traitsI13__nv_bfloat16S2_fS2_fjLj1280ELj1ELj4ELj1ELj16ENS_18Kernel_traits_baseILj1280ES2_S2_fS2_fjLj128EEEEELb1ELb0ELb1ELb0EEEvNS_9BwdParamsE)
        /*161c*/ 	.word	0x00000090


	//----- nvinfo : EIATTR_MIN_STACK_SIZE
	.align		4
.L_943:
        /*1620*/ 	.byte	0x04, 0x12
        /*1622*/ 	.short	(.L_945 - .L_944)
	.align		4
.L_944:
        /*1624*/ 	.word	index@(_ZN10layer_norm22ln_bwd_finalize_kernelINS_22Kernel_traits_finalizeILj1280E13__nv_bfloat16S2_fS2_fjLb0ELj1024ELj4ENS_18Kernel_traits_baseILj1280ES2_S2_fS2_fjLj1024EEEEELb0ELb1EEEvNS_9BwdParamsE)
        /*1628*/ 	.word	0x00000000


	//----- nvinfo : EIATTR_MIN_STACK_SIZE
	.align		4
.L_945:
        /*162c*/ 	.byte	0x04, 0x12
        /*162e*/ 	.short	(.L_947 - .L_946)
	.align		4
.L_946:
        /*1630*/ 	.word	index@(_ZN10layer_norm13ln_bwd_kernelINS_13Kernel_traitsI13__nv_bfloat16S2_fS2_fjLj1280ELj1ELj4ELj1ELj16ENS_18Kernel_traits_baseILj1280ES2_S2_fS2_fjLj128EEEEELb1ELb0ELb1ELb1EEEvNS_9BwdParamsE)
        /*1634*/ 	.word	0x000000a0


	//----- nvinfo : EIATTR_MIN_STACK_SIZE
	.align		4
.L_947:
        /*1638*/ 	.byte	0x04, 0x12
        /*163a*/ 	.short	(.L_949 - .L_948)
	.align		4
.L_948:
        /*163c*/ 	.word	index@(_ZN10layer_norm13ln_bwd_kernelINS_13Kernel_traitsI13__nv_bfloat16S2_fS2_fjLj1280ELj1ELj4ELj1ELj16ENS_18Kernel_traits_baseILj1280ES2_S2_fS2_fjLj128EEEEELb1ELb1ELb0ELb0EEEvNS_9BwdParamsE)
        /*1640*/ 	.word	0x000001c0


	//----- nvinfo : EIATTR_MIN_STACK_SIZE
	.align		4
.L_949:
        /*1644*/ 	.byte	0x04, 0x12
        /*1646*/ 	.short	(.L_951 - .L_950)
	.align		4
.L_950:
        /*1648*/ 	.word	index@(_ZN10layer_norm13ln_bwd_kernelINS_13Kernel_traitsI13__nv_bfloat16S2_fS2_fjLj1280ELj1ELj4ELj1ELj16ENS_18Kernel_traits_baseILj1280ES2_S2_fS2_fjLj128EEEEELb1ELb1ELb0ELb1EEEvNS_9BwdParamsE)
        /*164c*/ 	.word	0x00000160


	//----- nvinfo : EIATTR_MIN_STACK_SIZE
	.align		4
.L_951:
        /*1650*/ 	.byte	0x04, 0x12
        /*1652*/ 	.short	(.L_953 - .L_952)
	.align		4
.L_952:
        /*1654*/ 	.word	index@(_ZN10layer_norm22ln_bwd_finalize_kernelINS_22Kernel_traits_finalizeILj1280E13__nv_bfloat16S2_fS2_fjLb1ELj1024ELj4ENS_18Kernel_traits_baseILj1280ES2_S2_fS2_fjLj1024EEEEELb1ELb0EEEvNS_9BwdParamsE)
        /*1658*/ 	.word	0x00000000


	//----- nvinfo : EIATTR_MIN_STACK_SIZE
	.align		4
.L_953:
        /*165c*/ 	.byte	0x04, 0x12
        /*165e*/ 	.short	(.L_955 - .L_954)
	.align		4
.L_954:
        /*1660*/ 	.word	index@(_ZN10layer_norm13ln_bwd_kernelINS_13Kernel_traitsI13__nv_bfloat16S2_fS2_fjLj1280ELj1ELj4ELj1ELj16ENS_18Kernel_traits_baseILj1280ES2_S2_fS2_fjLj128EEEEELb1ELb1ELb1ELb0EEEvNS_9BwdParamsE)
        /*1664*/ 	.word	0x000001f0


	//----- nvinfo : EIATTR_MIN_STACK_SIZE
	.align		4
.L_955:
        /*1668*/ 	.byte	0x04, 0x12
        /*166a*/ 	.short	(.L_957 - .L_956)
	.align		4
.L_956:
        /*166c*/ 	.word	index@(_ZN10layer_norm22ln_bwd_finalize_kernelINS_22Kernel_traits_finalizeILj1280E13__nv_bfloat16S2_fS2_fjLb1ELj1024ELj4ENS_18Kernel_traits_baseILj1280ES2_S2_fS2_fjLj1024EEEEELb1ELb1EEEvNS_9BwdParamsE)
        /*1670*/ 	.word	0x00000000


	//----- nvinfo : EIATTR_MIN_STACK_SIZE
	.align		4
.L_957:
        /*1674*/ 	.byte	0x04, 0x12
        /*1676*/ 	.short	(.L_959 - .L_958)
	.align		4
.L_958:
        /*1678*/ 	.word	index@(_ZN10layer_norm13ln_bwd_kernelINS_13Kernel_traitsI13__nv_bfloat16S2_fS2_fjLj1280ELj1ELj4ELj1ELj16ENS_18Kernel_traits_baseILj1280ES2_S2_fS2_fjLj128EEEEELb1ELb1ELb1ELb1EEEvNS_9BwdParamsE)
        /*167c*/ 	.word	0x00000288


	//----- nvinfo : EIATTR_MIN_STACK_SIZE
	.align		4
.L_959:
        /*1680*/ 	.byte	0x04, 0x12
        /*1682*/ 	.short	(.L_961 - .L_960)
	.align		4
.L_960:
        /*1684*/ 	.word	index@(_ZN10layer_norm13ln_bwd_kernelINS_13Kernel_traitsIf13__nv_bfloat16fS2_fjLj1280ELj1ELj4ELj1ELj16ENS_18Kernel_traits_baseILj1280EfS2_fS2_fjLj128EEEEELb0ELb0ELb0ELb0EEEvNS_9BwdParamsE)
        /*1688*/ 	.word	0x00000050


	//----- nvinfo : EIATTR_MIN_STACK_SIZE
	.align		4
.L_961:
        /*168c*/ 	.byte	0x04, 0x12
        /*168e*/ 	.short	(.L_963 - .L_962)
	.align		4
.L_962:
        /*1690*/ 	.word	index@(_ZN10layer_norm13ln_bwd_kernelINS_13Kernel_traitsIf13__nv_bfloat16fS2_fjLj1280ELj1ELj4ELj1ELj16ENS_18Kernel_traits_baseILj1280EfS2_fS2_fjLj128EEEEELb0ELb0ELb0ELb1EEEvNS_9BwdParamsE)
        /*1694*/ 	.word	0x00000038


	//----- nvinfo : EIATTR_MIN_STACK_SIZE
	.align		4
.L_963:
        /*1698*/ 	.byte	0x04, 0x12
        /*169a*/ 	.short	(.L_965 - .L_964)
	.align		4
.L_964:
        /*169c*/ 	.word	index@(_ZN10layer_norm13ln_bwd_kernelINS_13Kernel_traitsIf13__nv_bfloat16fS2_fjLj1280ELj1ELj4ELj1ELj16ENS_18Kernel_traits_baseILj1280EfS2_fS2_fjLj128EEEEELb0ELb0ELb1ELb0EEEvNS_9BwdParamsE)
        /*16a0*/ 	.word	0x00000068


	//----- nvinfo : EIATTR_MIN_STACK_SIZE
	.align		4
.L_965:
        /*16a4*/ 	.byte	0x04, 0x12
        /*16a6*/ 	.short	(.L_967 - .L_966)
	.align		4
.L_966:
        /*16a8*/ 	.word	index@(_ZN10layer_norm13ln_bwd_kernelINS_13Kernel_traitsIf13__nv_bfloat16fS2_fjLj1280ELj1ELj4ELj1ELj16ENS_18Kernel_traits_baseILj1280EfS2_fS2_fjLj128EEEEELb0ELb0ELb1ELb1EEEvNS_9BwdParamsE)
        /*16ac*/ 	.word	0x00000068


	//----- nvinfo : EIATTR_MIN_STACK_SIZE
	.align		4
.L_967:
        /*16b0*/ 	.byte	0x04, 0x12
        /*16b2*/ 	.short	(.L_969 - .L_968)
	.align		4
.L_968:
        /*16b4*/ 	.word	index@(_ZN10layer_norm13ln_bwd_kernelINS_13Kernel_traitsIf13__nv_bfloat16fS2_fjLj1280ELj1ELj4ELj1ELj16ENS_18Kernel_traits_baseILj1280EfS2_fS2_fjLj128EEEEELb0ELb1ELb0ELb0EEEvNS_9BwdParamsE)
        /*16b8*/ 	.word	0x00000198


	//----- nvinfo : EIATTR_MIN_STACK_SIZE
	.align		4
.L_969:
        /*16bc*/ 	.byte	0x04, 0x12
        /*16be*/ 	.short	(.L_971 - .L_970)
	.align		4
.L_970:
        /*16c0*/ 	.word	index@(_ZN10layer_norm13ln_bwd_kernelINS_13Kernel_traitsIf13__nv_bfloat16fS2_fjLj1280ELj1ELj4ELj1ELj16ENS_18Kernel_traits_baseILj1280EfS2_fS2_fjLj128EEEEELb0ELb1ELb0ELb1EEEvNS_9BwdParamsE)
        /*16c4*/ 	.word	0x00000180


	//----- nvinfo : EIATTR_MIN_STACK_SIZE
	.align		4
.L_971:
        /*16c8*/ 	.byte	0x04, 0x12
        /*16ca*/ 	.short	(.L_973 - .L_972)
	.align		4
.L_972:
        /*16cc*/ 	.word	index@(_ZN10layer_norm13ln_bwd_kernelINS_13Kernel_traitsIf13__nv_bfloat16fS2_fjLj1280ELj1ELj4ELj1ELj16ENS_18Kernel_traits_baseILj1280EfS2_fS2_fjLj128EEEEELb0ELb1ELb1ELb0EEEvNS_9BwdParamsE)
        /*16d0*/ 	.word	0x000001c0


	//----- nvinfo : EIATTR_MIN_STACK_SIZE
	.align		4
.L_973:
        /*16d4*/ 	.byte	0x04, 0x12
        /*16d6*/ 	.short	(.L_975 - .L_974)
	.align		4
.L_974:
        /*16d8*/ 	.word	index@(_ZN10layer_norm13ln_bwd_kernelINS_13Kernel_traitsIf13__nv_bfloat16fS2_fjLj1280ELj1ELj4ELj1ELj16ENS_18Kernel_traits_baseILj1280EfS2_fS2_fjLj128EEEEELb0ELb1ELb1ELb1EEEvNS_9BwdParamsE)
        /*16dc*/ 	.word	0x00000220


	//----- nvinfo : EIATTR_MIN_STACK_SIZE
	.align		4
.L_975:
        /*16e0*/ 	.byte	0x04, 0x12
        /*16e2*/ 	.short	(.L_977 - .L_976)
	.align		4
.L_976:
        /*16e4*/ 	.word	index@(_ZN10layer_norm13ln_bwd_kernelINS_13Kernel_traitsIf13__nv_bfloat16fS2_fjLj1280ELj1ELj4ELj1ELj16ENS_18Kernel_traits_baseILj1280EfS2_fS2_fjLj128EEEEELb1ELb0ELb0ELb0EEEvNS_9BwdParamsE)
        /*16e8*/ 	.word	0x00000078


	//----- nvinfo : EIATTR_MIN_STACK_SIZE
	.align		4
.L_977:
        /*16ec*/ 	.byte	0x04, 0x12
        /*16ee*/ 	.short	(.L_979 - .L_978)
	.align		4
.L_978:
        /*16f0*/ 	.word	index@(_ZN10layer_norm13ln_bwd_kernelINS_13Kernel_traitsIf13__nv_bfloat16fS2_fjLj1280ELj1ELj4ELj1ELj16ENS_18Kernel_traits_baseILj1280EfS2_fS2_fjLj128EEEEELb1ELb0ELb0ELb1EEEvNS_9BwdParamsE)
        /*16f4*/ 	.word	0x00000060


	//----- nvinfo : EIATTR_MIN_STACK_SIZE
	.align		4
.L_979:
        /*16f8*/ 	.byte	0x04, 0x12
        /*16fa*/ 	.short	(.L_981 - .L_980)
	.align		4
.L_980:
        /*16fc*/ 	.word	index@(_ZN10layer_norm22ln_bwd_finalize_kernelINS_22Kernel_traits_finalizeILj1280Ef13__nv_bfloat16fS2_fjLb0ELj1024ELj4ENS_18Kernel_traits_baseILj1280EfS2_fS2_fjLj1024EEEEELb0ELb0EEEvNS_9BwdParamsE)
        /*1700*/ 	.word	0x00000000


	//----- nvinfo : EIATTR_MIN_STACK_SIZE
	.align		4
.L_981:
        /*1704*/ 	.byte	0x04, 0x12
        /*1706*/ 	.short	(.L_983 - .L_982)
	.align		4
.L_982:
        /*1708*/ 	.word	index@(_ZN10layer_norm13ln_bwd_kernelINS_13Kernel_traitsIf13__nv_bfloat16fS2_fjLj1280ELj1ELj4ELj1ELj16ENS_18Kernel_traits_baseILj1280EfS2_fS2_fjLj128EEEEELb1ELb0ELb1ELb0EEEvNS_9BwdParamsE)
        /*170c*/ 	.word	0x00000090


	//----- nvinfo : EIATTR_MIN_STACK_SIZE
	.align		4
.L_983:
        /*1710*/ 	.byte	0x04, 0x12
        /*1712*/ 	.short	(.L_985 - .L_984)
	.align		4
.L_984:
        /*1714*/ 	.word	index@(_ZN10layer_norm22ln_bwd_finalize_kernelINS_22Kernel_traits_finalizeILj1280Ef13__nv_bfloat16fS2_fjLb0ELj1024ELj4ENS_18Kernel_traits_baseILj1280EfS2_fS2_fjLj1024EEEEELb0ELb1EEEvNS_9BwdParamsE)
        /*1718*/ 	.word	0x00000000


	//----- nvinfo : EIATTR_MIN_STACK_SIZE
	.align		4
.L_985:
        /*171c*/ 	.byte	0x04, 0x12
        /*171e*/ 	.short	(.L_987 - .L_986)
	.align		4
.L_986:
        /*1720*/ 	.word	index@(_ZN10layer_norm13ln_bwd_kernelINS_13Kernel_traitsIf13__nv_bfloat16fS2_fjLj1280ELj1ELj4ELj1ELj16ENS_18Kernel_traits_baseILj1280EfS2_fS2_fjLj128EEEEELb1ELb0ELb1ELb1EEEvNS_9BwdParamsE)
        /*1724*/ 	.word	0x000000b0


	//----- nvinfo : EIATTR_MIN_STACK_SIZE
	.align		4
.L_987:
        /*1728*/ 	.byte	0x04, 0x12
        /*172a*/ 	.short	(.L_989 - .L_988)
	.align		4
.L_988:
        /*172c*/ 	.word	index@(_ZN10layer_norm13ln_bwd_kernelINS_13Kernel_traitsIf13__nv_bfloat16fS2_fjLj1280ELj1ELj4ELj1ELj16ENS_18Kernel_traits_baseILj1280EfS2_fS2_fjLj128EEEEELb1ELb1ELb0ELb0EEEvNS_9BwdParamsE)
        /*1730*/ 	.word	0x000001c0


	//----- nvinfo : EIATTR_MIN_STACK_SIZE
	.align		4
.L_989:
        /*1734*/ 	.byte	0x04, 0x12
        /*1736*/ 	.short	(.L_991 - .L_990)
	.align		4
.L_990:
        /*1738*/ 	.word	index@(_ZN10layer_norm13ln_bwd_kernelINS_13Kernel_traitsIf13__nv_bfloat16fS2_fjLj1280ELj1ELj4ELj1ELj16ENS_18Kernel_traits_baseILj1280EfS2_fS2_fjLj128EEEEELb1ELb1ELb0ELb1EEEvNS_9BwdParamsE)
        /*173c*/ 	.word	0x000001a0


	//----- nvinfo : EIATTR_MIN_STACK_SIZE
	.align		4
.L_991:
        /*1740*/ 	.byte	0x04, 0x12
        /*1742*/ 	.short	(.L_993 - .L_992)
	.align		4
.L_992:
        /*1744*/ 	.word	index@(_ZN10layer_norm22ln_bwd_finalize_kernelINS_22Kernel_traits_finalizeILj1280Ef13__nv_bfloat16fS2_fjLb1ELj1024ELj4ENS_18Kernel_traits_baseILj1280EfS2_fS2_fjLj1024EEEEELb1ELb0EEEvNS_9BwdParamsE)
        /*1748*/ 	.word	0x00000000


	//----- nvinfo : EIATTR_MIN_STACK_SIZE
	.align		4
.L_993:
        /*174c*/ 	.byte	0x04, 0x12
        /*174e*/ 	.short	(.L_995 - .L_994)
	.align		4
.L_994:
        /*1750*/ 	.word	index@(_ZN10layer_norm13ln_bwd_kernelINS_13Kernel_traitsIf13__nv_bfloat16fS2_fjLj1280ELj1ELj4ELj1ELj16ENS_18Kernel_traits_baseILj1280EfS2_fS2_fjLj128EEEEELb1ELb1ELb1ELb0EEEvNS_9BwdParamsE)
        /*1754*/ 	.word	0x000001f0


	//----- nvinfo : EIATTR_MIN_STACK_SIZE
	.align		4
.L_995:
        /*1758*/ 	.byte	0x04, 0x12
        /*175a*/ 	.short	(.L_997 - .L_996)
	.align		4
.L_996:
        /*175c*/ 	.word	index@(_ZN10layer_norm22ln_bwd_finalize_kernelINS_22Kernel_traits_finalizeILj1280Ef13__nv_bfloat16fS2_fjLb1ELj1024ELj4ENS_18Kernel_traits_baseILj1280EfS2_fS2_fjLj1024EEEEELb1ELb1EEEvNS_9BwdParamsE)
        /*1760*/ 	.word	0x00000000


	//----- nvinfo : EIATTR_MIN_STACK_SIZE
	.align		4
.L_997:
        /*1764*/ 	.byte	0x04, 0x12
        /*1766*/ 	.short	(.L_999 - .L_998)
	.align		4
.L_998:
        /*1768*/ 	.word	index@(_ZN10layer_norm13ln_bwd_kernelINS_13Kernel_traitsIf13__nv_bfloat16fS2_fjLj1280ELj1ELj4ELj1ELj16ENS_18Kernel_traits_baseILj1280EfS2_fS2_fjLj128EEEEELb1ELb1ELb1ELb1EEEvNS_9BwdParamsE)
        /*176c*/ 	.word	0x00000270


	//----- nvinfo : EIATTR_MIN_STACK_SIZE
	.align		4
.L_999:
        /*1770*/ 	.byte	0x04, 0x12
        /*1772*/ 	.short	(.L_1001 - .L_1000)
	.align		4
.L_1000:
        /*1774*/ 	.word	index@(_ZN10layer_norm13ln_bwd_kernelINS_13Kernel_traitsIf6__halfS2_S2_fjLj1280ELj1ELj4ELj1ELj16ENS_18Kernel_traits_baseILj1280EfS2_S2_S2_fjLj128EEEEELb0ELb0ELb0ELb0EEEvNS_9BwdParamsE)
        /*1778*/ 	.word	0x00000000


	//----- nvinfo : EIATTR_MIN_STACK_SIZE
	.align		4
.L_1001:
        /*177c*/ 	.byte	0x04, 0x12
        /*177e*/ 	.short	(.L_1003 - .L_1002)
	.align		4
.L_1002:
        /*1780*/ 	.word	index@(_ZN10layer_norm13ln_bwd_kernelINS_13Kernel_traitsIf6__halfS2_S2_fjLj1280ELj1ELj4ELj1ELj16ENS_18Kernel_traits_baseILj1280EfS2_S2_S2_fjLj128EEEEELb0ELb0ELb0ELb1EEEvNS_9BwdParamsE)
        /*1784*/ 	.word	0x00000000


	//----- nvinfo : EIATTR_MIN_STACK_SIZE
	.align		4
.L_1003:
        /*1788*/ 	.byte	0x04, 0x12
        /*178a*/ 	.short	(.L_1005 - .L_1004)
	.align		4
.L_1004:
        /*178c*/ 	.word	index@(_ZN10layer_norm13ln_bwd_kernelINS_13Kernel_traitsIf6__halfS2_S2_fjLj1280ELj1ELj4ELj1ELj16ENS_18Kernel_traits_baseILj1280EfS2_S2_S2_fjLj128EEEEELb0ELb0ELb1ELb0EEEvNS_9BwdParamsE)
        /*1790*/ 	.word	0x00000000


	//----- nvinfo : EIATTR_MIN_STACK_SIZE
	.align		4
.L_1005:
        /*1794*/ 	.byte	0x04, 0x12
        /*1796*/ 	.short	(.L_1007 - .L_1006)
	.align		4
.L_1006:
        /*1798*/ 	.word	index@(_ZN10layer_norm13ln_bwd_kernelINS_13Kernel_traitsIf6__halfS2_S2_fjLj1280ELj1ELj4ELj1ELj16ENS_18Kernel_traits_baseILj1280EfS2_S2_S2_fjLj128EEEEELb0ELb0ELb1ELb1EEEvNS_9BwdParamsE)
        /*179c*/ 	.word	0x00000000


	//----- nvinfo : EIATTR_MIN_STACK_SIZE
	.align		4
.L_1007:
        /*17a0*/ 	.byte	0x04, 0x12
        /*17a2*/ 	.short	(.L_1009 - .L_1008)
	.align		4
.L_1008:
        /*17a4*/ 	.word	index@(_ZN10layer_norm13ln_bwd_kernelINS_13Kernel_traitsIf6__halfS2_S2_fjLj1280ELj1ELj4ELj1ELj16ENS_18Kernel_traits_baseILj1280EfS2_S2_S2_fjLj128EEEEELb0ELb1ELb0ELb0EEEvNS_9BwdParamsE)
        /*17a8*/ 	.word	0x00000128


	//----- nvinfo : EIATTR_MIN_STACK_SIZE
	.align		4
.L_1009:
        /*17ac*/ 	.byte	0x04, 0x12
        /*17ae*/ 	.short	(.L_1011 - .L_1010)
	.align		4
.L_1010:
        /*17b0*/ 	.word	index@(_ZN10layer_norm13ln_bwd_kernelINS_13Kernel_traitsIf6__halfS2_S2_fjLj1280ELj1ELj4ELj1ELj16ENS_18Kernel_traits_baseILj1280EfS2_S2_S2_fjLj128EEEEELb0ELb1ELb0ELb1EEEvNS_9BwdParamsE)
        /*17b4*/ 	.word	0x00000118


	//----- nvinfo : EIATTR_MIN_STACK_SIZE
	.align		4
.L_1011:
        /*17b8*/ 	.byte	0x04, 0x12
        /*17ba*/ 	.short	(.L_1013 - .L_1012)
	.align		4
.L_1012:
        /*17bc*/ 	.word	index@(_ZN10layer_norm13ln_bwd_kernelINS_13Kernel_traitsIf6__halfS2_S2_fjLj1280ELj1ELj4ELj1ELj16ENS_18Kernel_traits_baseILj1280EfS2_S2_S2_fjLj128EEEEELb0ELb1ELb1ELb0EEEvNS_9BwdParamsE)
        /*17c0*/ 	.word	0x00000148


	//----- nvinfo : EIATTR_MIN_STACK_SIZE
	.align		4
.L_1013:
        /*17c4*/ 	.byte	0x04, 0x12
        /*17c6*/ 	.short	(.L_1015 - .L_1014)
	.align		4
.L_1014:
        /*17c8*/ 	.word	index@(_ZN10layer_norm13ln_bwd_kernelINS_13Kernel_traitsIf6__halfS2_S2_fjLj1280ELj1ELj4ELj1ELj16ENS_18Kernel_traits_baseILj1280EfS2_S2_S2_fjLj128EEEEELb0ELb1ELb1ELb1EEEvNS_9BwdParamsE)
        /*17cc*/ 	.word	0x00000140


	//----- nvinfo : EIATTR_MIN_STACK_SIZE
	.align		4
.L_1015:
        /*17d0*/ 	.byte	0x04, 0x12
        /*17d2*/ 	.short	(.L_1017 - .L_1016)
	.align		4
.L_1016:
        /*17d4*/ 	.word	index@(_ZN10layer_norm13ln_bwd_kernelINS_13Kernel_traitsIf6__halfS2_S2_fjLj1280ELj1ELj4ELj1ELj16ENS_18Kernel_traits_baseILj1280EfS2_S2_S2_fjLj128EEEEELb1ELb0ELb0ELb0EEEvNS_9BwdParamsE)
        /*17d8*/ 	.word	0x00000008


	//----- nvinfo : EIATTR_MIN_STACK_SIZE
	.align		4
.L_1017:
        /*17dc*/ 	.byte	0x04, 0x12
        /*17de*/ 	.short	(.L_1019 - .L_1018)
	.align		4
.L_1018:
        /*17e0*/ 	.word	index@(_ZN10layer_norm13ln_bwd_kernelINS_13Kernel_traitsIf6__halfS2_S2_fjLj1280ELj1ELj4ELj1ELj16ENS_18Kernel_traits_baseILj1280EfS2_S2_S2_fjLj128EEEEELb1ELb0ELb0ELb1EEEvNS_9BwdParamsE)
        /*17e4*/ 	.word	0x00000000


	//----- nvinfo : EIATTR_MIN_STACK_SIZE
	.align		4
.L_1019:
        /*17e8*/ 	.byte	0x04, 0x12
        /*17ea*/ 	.short	(.L_1021 - .L_1020)
	.align		4
.L_1020:
        /*17ec*/ 	.word	index@(_ZN10layer_norm22ln_bwd_finalize_kernelINS_22Kernel_traits_finalizeILj1280Ef6__halfS2_S2_fjLb0ELj1024ELj4ENS_18Kernel_traits_baseILj1280EfS2_S2_S2_fjLj1024EEEEELb0ELb0EEEvNS_9BwdParamsE)
        /*17f0*/ 	.word	0x00000000


	//----- nvinfo : EIATTR_MIN_STACK_SIZE
	.align		4
.L_1021:
        /*17f4*/ 	.byte	0x04, 0x12
        /*17f6*/ 	.short	(.L_1023 - .L_1022)
	.align		4
.L_1022:
        /*17f8*/ 	.word	index@(_ZN10layer_norm13ln_bwd_kernelINS_13Kernel_traitsIf6__halfS2_S2_fjLj1280ELj1ELj4ELj1ELj16ENS_18Kernel_traits_baseILj1280EfS2_S2_S2_fjLj128EEEEELb1ELb0ELb1ELb0EEEvNS_9BwdParamsE)
        /*17fc*/ 	.word	0x00000028


	//----- nvinfo : EIATTR_MIN_STACK_SIZE
	.align		4
.L_1023:
        /*1800*/ 	.byte	0x04, 0x12
        /*1802*/ 	.short	(.L_1025 - .L_1024)
	.align		4
.L_1024:
        /*1804*/ 	.word	index@(_ZN10layer_norm22ln_bwd_finalize_kernelINS_22Kernel_traits_finalizeILj1280Ef6__halfS2_S2_fjLb0ELj1024ELj4ENS_18Kernel_traits_baseILj1280EfS2_S2_S2_fjLj1024EEEEELb0ELb1EEEvNS_9BwdParamsE)
        /*1808*/ 	.word	0x00000000


	//----- nvinfo : EIATTR_MIN_STACK_SIZE
	.align		4
.L_1025:
        /*180c*/ 	.byte	0x04, 0x12
        /*180e*/ 	.short	(.L_1027 - .L_1026)
	.align		4
.L_1026:
        /*1810*/ 	.word	index@(_ZN10layer_norm13ln_bwd_kernelINS_13Kernel_traitsIf6__halfS2_S2_fjLj1280ELj1ELj4ELj1ELj16ENS_18Kernel_traits_baseILj1280EfS2_S2_S2_fjLj128EEEEELb1ELb0ELb1ELb1EEEvNS_9BwdParamsE)
        /*1814*/ 	.word	0x00000020


	//----- nvinfo : EIATTR_MIN_STACK_SIZE
	.align		4
.L_1027:
        /*1818*/ 	.byte	0x04, 0x12
        /*181a*/ 	.short	(.L_1029 - .L_1028)
	.align		4
.L_1028:
        /*181c*/ 	.word	index@(_ZN10layer_norm13ln_bwd_kernelINS_13Kernel_traitsIf6__halfS2_S2_fjLj1280ELj1ELj4ELj1ELj16ENS_18Kernel_traits_baseILj1280EfS2_S2_S2_fjLj128EEEEELb1ELb1ELb0ELb0EEEvNS_9BwdParamsE)
        /*1820*/ 	.word	0x00000160


	//----- nvinfo : EIATTR_MIN_STACK_SIZE
	.align		4
.L_1029:
        /*1824*/ 	.byte	0x04, 0x12
        /*1826*/ 	.short	(.L_1031 - .L_1030)
	.align		4
.L_1030:
        /*1828*/ 	.word	index@(_ZN10layer_norm13ln_bwd_kernelINS_13Kernel_traitsIf6__halfS2_S2_fjLj1280ELj1ELj4ELj1ELj16ENS_18Kernel_traits_baseILj1280EfS2_S2_S2_fjLj128EEEEELb1ELb1ELb0ELb1EEEvNS_9BwdParamsE)
        /*182c*/ 	.word	0x00000148


	//----- nvinfo : EIATTR_MIN_STACK_SIZE
	.align		4
.L_1031:
        /*1830*/ 	.byte	0x04, 0x12
        /*1832*/ 	.short	(.L_1033 - .L_1032)
	.align		4
.L_1032:
        /*1834*/ 	.word	index@(_ZN10layer_norm22ln_bwd_finalize_kernelINS_22Kernel_traits_finalizeILj1280Ef6__halfS2_S2_fjLb1ELj1024ELj4ENS_18Kernel_traits_baseILj1280EfS2_S2_S2_fjLj1024EEEEELb1ELb0EEEvNS_9BwdParamsE)
        /*1838*/ 	.word	0x00000000


	//----- nvinfo : EIATTR_MIN_STACK_SIZE
	.align		4
.L_1033:
        /*183c*/ 	.byte	0x04, 0x12
        /*183e*/ 	.short	(.L_1035 - .L_1034)
	.align		4
.L_1034:
        /*1840*/ 	.word	index@(_ZN10layer_norm13ln_bwd_kernelINS_13Kernel_traitsIf6__halfS2_S2_fjLj1280ELj1ELj4ELj1ELj16ENS_18Kernel_traits_baseILj1280EfS2_S2_S2_fjLj128EEEEELb1ELb1ELb1ELb0EEEvNS_9BwdParamsE)
        /*1844*/ 	.word	0x00000190


	//----- nvinfo : EIATTR_MIN_STACK_SIZE
	.align		4
.L_1035:
        /*1848*/ 	.byte	0x04, 0x12
        /*184a*/ 	.short	(.L_1037 - .L_1036)
	.align		4
.L_1036:
        /*184c*/ 	.word	index@(_ZN10layer_norm22ln_bwd_finalize_kernelINS_22Kernel_traits_finalizeILj1280Ef6__halfS2_S2_fjLb1ELj1024ELj4ENS_18Kernel_traits_baseILj1280EfS2_S2_S2_fjLj1024EEEEELb1ELb1EEEvNS_9BwdParamsE)
        /*1850*/ 	.word	0x00000000


	//----- nvinfo : EIATTR_MIN_STACK_SIZE
	.align		4
.L_1037:
        /*1854*/ 	.byte	0x04, 0x12
        /*1856*/ 	.short	(.L_1039 - .L_1038)
	.align		4
.L_1038:
        /*1858*/ 	.word	index@(_ZN10layer_norm13ln_bwd_kernelINS_13Kernel_traitsIf6__halfS2_S2_fjLj1280ELj1ELj4ELj1ELj16ENS_18Kernel_traits_baseILj1280EfS2_S2_S2_fjLj128EEEEELb1ELb1ELb1ELb1EEEvNS_9BwdParamsE)
        /*185c*/ 	.word	0x000001a0


	//----- nvinfo : EIATTR_MIN_STACK_SIZE
	.align		4
.L_1039:
        /*1860*/ 	.byte	0x04, 0x12
        /*1862*/ 	.short	(.L_1041 - .L_1040)
	.align		4
.L_1040:
        /*1864*/ 	.word	index@(_ZN10layer_norm13ln_bwd_kernelINS_13Kernel_traitsI6__halfS2_fS2_fjLj1280ELj1ELj4ELj1ELj16ENS_18Kernel_traits_baseILj1280ES2_S2_fS2_fjLj128EEEEELb0ELb0ELb0ELb0EEEvNS_9BwdParamsE)
        /*1868*/ 	.word	0x00000050


	//----- nvinfo : EIATTR_MIN_STACK_SIZE
	.align		4
.L_1041:
        /*186c*/ 	.byte	0x04, 0x12
        /*186e*/ 	.short	(.L_1043 - .L_1042)
	.align		4
.L_1042:
        /*1870*/ 	.word	index@(_ZN10layer_norm13ln_bwd_kernelINS_13Kernel_traitsI6__halfS2_fS2_fjLj1280ELj1ELj4ELj1ELj16ENS_18Kernel_traits_baseILj1280ES2_S2_fS2_fjLj128EEEEELb0ELb0ELb0ELb1EEEvNS_9BwdParamsE)
        /*1874*/ 	.word	0x00000038


	//----- nvinfo : EIATTR_MIN_STACK_SIZE
	.align		4
.L_1043:
        /*1878*/ 	.byte	0x04, 0x12
        /*187a*/ 	.short	(.L_1045 - .L_1044)
	.align		4
.L_1044:
        /*187c*/ 	.word	index@(_ZN10layer_norm13ln_bwd_kernelINS_13Kernel_traitsI6__halfS2_fS2_fjLj1280ELj1ELj4ELj1ELj16ENS_18Kernel_traits_baseILj1280ES2_S2_fS2_fjLj128EEEEELb0ELb0ELb1ELb0EEEvNS_9BwdParamsE)
        /*1880*/ 	.word	0x00000068


	//----- nvinfo : EIATTR_MIN_STACK_SIZE
	.align		4
.L_1045:
        /*1884*/ 	.byte	0x04, 0x12
        /*1886*/ 	.short	(.L_1047 - .L_1046)
	.align		4
.L_1046:
        /*1888*/ 	.word	index@(_ZN10layer_norm13ln_bwd_kernelINS_13Kernel_traitsI6__halfS2_fS2_fjLj1280ELj1ELj4ELj1ELj16ENS_18Kernel_traits_baseILj1280ES2_S2_fS2_fjLj128EEEEELb0ELb0ELb1ELb1EEEvNS_9BwdParamsE)
        /*188c*/ 	.word	0x00000058


	//----- nvinfo : EIATTR_MIN_STACK_SIZE
	.align		4
.L_1047:
        /*1890*/ 	.byte	0x04, 0x12
        /*1892*/ 	.short	(.L_1049 - .L_1048)
	.align		4
.L_1048:
        /*1894*/ 	.word	index@(_ZN10layer_norm13ln_bwd_kernelINS_13Kernel_traitsI6__halfS2_fS2_fjLj1280ELj1ELj4ELj1ELj16ENS_18Kernel_traits_baseILj1280ES2_S2_fS2_fjLj128EEEEELb0ELb1ELb0ELb0EEEvNS_9BwdParamsE)
        /*1898*/ 	.word	0x00000198


	//----- nvinfo : EIATTR_MIN_STACK_SIZE
	.align		4
.L_1049:
        /*189c*/ 	.byte	0x04, 0x12
        /*189e*/ 	.short	(.L_1051 - .L_1050)
	.align		4
.L_1050:
        /*18a0*/ 	.word	index@(_ZN10layer_norm13ln_bwd_kernelINS_13Kernel_traitsI6__halfS2_fS2_fjLj1280ELj1ELj4ELj1ELj16ENS_18Kernel_traits_baseILj1280ES2_S2_fS2_fjLj128EEEEELb0ELb1ELb0ELb1EEEvNS_9BwdParamsE)
        /*18a4*/ 	.word	0x000001b0


	//----- nvinfo : EIATTR_MIN_STACK_SIZE
	.align		4
.L_1051:
        /*18a8*/ 	.byte	0x04, 0x12
        /*18aa*/ 	.short	(.L_1053 - .L_1052)
	.align		4
.L_1052:
        /*18ac*/ 	.word	index@(_ZN10layer_norm13ln_bwd_kernelINS_13Kernel_traitsI6__halfS2_fS2_fjLj1280ELj1ELj4ELj1ELj16ENS_18Kernel_traits_baseILj1280ES2_S2_fS2_fjLj128EEEEELb0ELb1ELb1ELb0EEEvNS_9BwdParamsE)
        /*18b0*/ 	.word	0x000001c0


	//----- nvinfo : EIATTR_MIN_STACK_SIZE
	.align		4
.L_1053:
        /*18b4*/ 	.byte	0x04, 0x12
        /*18b6*/ 	.short	(.L_1055 - .L_1054)
	.align		4
.L_1054:
        /*18b8*/ 	.word	index@(_ZN10layer_norm13ln_bwd_kernelINS_13Kernel_traitsI6__halfS2_fS2_fjLj1280ELj1ELj4ELj1ELj16ENS_18Kernel_traits_baseILj1280ES2_S2_fS2_fjLj128EEEEELb0ELb1ELb1ELb1EEEvNS_9BwdParamsE)
        /*18bc*/ 	.word	0x00000230


	//----- nvinfo : EIATTR_MIN_STACK_SIZE
	.align		4
.L_1055:
        /*18c0*/ 	.byte	0x04, 0x12
        /*18c2*/ 	.short	(.L_1057 - .L_1056)
	.align		4
.L_1056:
        /*18c4*/ 	.word	index@(_ZN10layer_norm13ln_bwd_kernelINS_13Kernel_traitsI6__halfS2_fS2_fjLj1280ELj1ELj4ELj1ELj16ENS_18Kernel_traits_baseILj1280ES2_S2_fS2_fjLj128EEEEELb1ELb0ELb0ELb0EEEvNS_9BwdParamsE)
        /*18c8*/ 	.word	0x00000078


	//----- nvinfo : EIATTR_MIN_STACK_SIZE
	.align		4
.L_1057:
        /*18cc*/ 	.byte	0x04, 0x12
        /*18ce*/ 	.short	(.L_1059 - .L_1058)
	.align		4
.L_1058:
        /*18d0*/ 	.word	index@(_ZN10layer_norm13ln_bwd_kernelINS_13Kernel_traitsI6__halfS2_fS2_fjLj1280ELj1ELj4ELj1ELj16ENS_18Kernel_traits_baseILj1280ES2_S2_fS2_fjLj128EEEEELb1ELb0ELb0ELb1EEEvNS_9BwdParamsE)
        /*18d4*/ 	.word	0x00000060


	//----- nvinfo : EIATTR_MIN_STACK_SIZE
	.align		4
.L_1059:
        /*18d8*/ 	.byte	0x04, 0x12
        /*18da*/ 	.short	(.L_1061 - .L_1060)
	.align		4
.L_1060:
        /*18dc*/ 	.word	index@(_ZN10layer_norm22ln_bwd_finalize_kernelINS_22Kernel_traits_finalizeILj1280E6__halfS2_fS2_fjLb0ELj1024ELj4ENS_18Kernel_traits_baseILj1280ES2_S2_fS2_fjLj1024EEEEELb0ELb0EEEvNS_9BwdParamsE)
        /*18e0*/ 	.word	0x00000000


	//----- nvinfo : EIATTR_MIN_STACK_SIZE
	.align		4
.L_1061:
        /*18e4*/ 	.byte	0x04, 0x12
        /*18e6*/ 	.short	(.L_1063 - .L_1062)
	.align		4
.L_1062:
        /*18e8*/ 	.word	index@(_ZN10layer_norm13ln_bwd_kernelINS_13Kernel_traitsI6__halfS2_fS2_fjLj1280ELj1ELj4ELj1ELj16ENS_18Kernel_traits_baseILj1280ES2_S2_fS2_fjLj128EEEEELb1ELb0ELb1ELb0EEEvNS_9BwdParamsE)
        /*18ec*/ 	.word	0x00000090


	//----- nvinfo : EIATTR_MIN_STACK_SIZE
	.align		4
.L_1063:
        /*18f0*/ 	.byte	0x04, 0x12
        /*18f2*/ 	.short	(.L_1065 - .L_1064)
	.align		4
.L_1064:
        /*18f4*/ 	.word	index@(_ZN10layer_norm22ln_bwd_finalize_kernelINS_22Kernel_traits_finalizeILj1280E6__halfS2_fS2_fjLb0ELj1024ELj4ENS_18Kernel_traits_baseILj1280ES2_S2_fS2_fjLj1024EEEEELb0ELb1EEEvNS_9BwdParamsE)
        /*18f8*/ 	.word	0x00000000


	//----- nvinfo : EIATTR_MIN_STACK_SIZE
	.align		4
.L_1065:
        /*18fc*/ 	.byte	0x04, 0x12
        /*18fe*/ 	.short	(.L_1067 - .L_1066)
	.align		4
.L_1066:
        /*1900*/ 	.word	index@(_ZN10layer_norm13ln_bwd_kernelINS_13Kernel_traitsI6__halfS2_fS2_fjLj1280ELj1ELj4ELj1ELj16ENS_18Kernel_traits_baseILj1280ES2_S2_fS2_fjLj128EEEEELb1ELb0ELb1ELb1EEEvNS_9BwdParamsE)
        /*1904*/ 	.word	0x000000a0


	//----- nvinfo : EIATTR_MIN_STACK_SIZE
	.align		4
.L_1067:
        /*1908*/ 	.byte	0x04, 0x12
        /*190a*/ 	.short	(.L_1069 - .L_1068)
	.align		4
.L_1068:
        /*190c*/ 	.word	index@(_ZN10layer_norm13ln_bwd_kernelINS_13Kernel_traitsI6__halfS2_fS2_fjLj1280ELj1ELj4ELj1ELj16ENS_18Kernel_traits_baseILj1280ES2_S2_fS2_fjLj128EEEEELb1ELb1ELb0ELb0EEEvNS_9BwdParamsE)
        /*1910*/ 	.word	0x000001c0


	//----- nvinfo : EIATTR_MIN_STACK_SIZE
	.align		4
.L_1069:
        /*1914*/ 	.byte	0x04, 0x12
        /*1916*/ 	.short	(.L_1071 - .L_1070)
	.align		4
.L_1070:
        /*1918*/ 	.word	index@(_ZN10layer_norm13ln_bwd_kernelINS_13Kernel_traitsI6__halfS2_fS2_fjLj1280ELj1ELj4ELj1ELj16ENS_18Kernel_traits_baseILj1280ES2_S2_fS2_fjLj128EEEEELb1ELb1ELb0ELb1EEEvNS_9BwdParamsE)
        /*191c*/ 	.word	0x00000188


	//----- nvinfo : EIATTR_MIN_STACK_SIZE
	.align		4
.L_1071:
        /*1920*/ 	.byte	0x04, 0x12
        /*1922*/ 	.short	(.L_1073 - .L_1072)
	.align		4
.L_1072:
        /*1924*/ 	.word	index@(_ZN10layer_norm22ln_bwd_finalize_kernelINS_22Kernel_traits_finalizeILj1280E6__halfS2_fS2_fjLb1ELj1024ELj4ENS_18Kernel_traits_baseILj1280ES2_S2_fS2_fjLj1024EEEEELb1ELb0EEEvNS_9BwdParamsE)
        /*1928*/ 	.word	0x00000000


	//----- nvinfo : EIATTR_MIN_STACK_SIZE
	.align		4
.L_1073:
        /*192c*/ 	.byte	0x04, 0x12
        /*192e*/ 	.short	(.L_1075 - .L_1074)
	.align		4
.L_1074:
        /*1930*/ 	.word	index@(_ZN10layer_norm13ln_bwd_kernelINS_13Kernel_traitsI6__halfS2_fS2_fjLj1280ELj1ELj4ELj1ELj16ENS_18Kernel_traits_baseILj1280ES2_S2_fS2_fjLj128EEEEELb1ELb1ELb1ELb0EEEvNS_9BwdParamsE)
        /*1934*/ 	.word	0x000001e8


	//----- nvinfo : EIATTR_MIN_STACK_SIZE
	.align		4
.L_1075:
        /*1938*/ 	.byte	0x04, 0x12
        /*193a*/ 	.short	(.L_1077 - .L_1076)
	.align		4
.L_1076:
        /*193c*/ 	.word	index@(_ZN10layer_norm22ln_bwd_finalize_kernelINS_22Kernel_traits_finalizeILj1280E6__halfS2_fS2_fjLb1ELj1024ELj4ENS_18Kernel_traits_baseILj1280ES2_S2_fS2_fjLj1024EEEEELb1ELb1EEEvNS_9BwdParamsE)
        /*1940*/ 	.word	0x00000000


	//----- nvinfo : EIATTR_MIN_STACK_SIZE
	.align		4
.L_1077:
        /*1944*/ 	.byte	0x04, 0x12
        /*1946*/ 	.short	(.L_1079 - .L_1078)
	.align		4
.L_1078:
        /*1948*/ 	.word	index@(_ZN10layer_norm13ln_bwd_kernelINS_13Kernel_traitsI6__halfS2_fS2_fjLj1280ELj1ELj4ELj1ELj16ENS_18Kernel_traits_baseILj1280ES2_S2_fS2_fjLj128EEEEELb1ELb1ELb1ELb1EEEvNS_9BwdParamsE)
        /*194c*/ 	.word	0x00000280


	//----- nvinfo : EIATTR_MIN_STACK_SIZE
	.align		4
.L_1079:
        /*1950*/ 	.byte	0x04, 0x12
        /*1952*/ 	.short	(.L_1081 - .L_1080)
	.align		4
.L_1080:
        /*1954*/ 	.word	index@(_ZN10layer_norm13ln_bwd_kernelINS_13Kernel_traitsIf6__halffS2_fjLj1280ELj1ELj4ELj1ELj16ENS_18Kernel_traits_baseILj1280EfS2_fS2_fjLj128EEEEELb0ELb0ELb0ELb0EEEvNS_9BwdParamsE)
        /*1958*/ 	.word	0x00000058


	//----- nvinfo : EIATTR_MIN_STACK_SIZE
	.align		4
.L_1081:
        /*195c*/ 	.byte	0x04, 0x12
        /*195e*/ 	.short	(.L_1083 - .L_1082)
	.align		4
.L_1082:
        /*1960*/ 	.word	index@(_ZN10layer_norm13ln_bwd_kernelINS_13Kernel_traitsIf6__halffS2_fjLj1280ELj1ELj4ELj1ELj16ENS_18Kernel_traits_baseILj1280EfS2_fS2_fjLj128EEEEELb0ELb0ELb0ELb1EEEvNS_9BwdParamsE)
        /*1964*/ 	.word	0x00000038


	//----- nvinfo : EIATTR_MIN_STACK_SIZE
	.align		4
.L_1083:
        /*1968*/ 	.byte	0x04, 0x12
        /*196a*/ 	.short	(.L_1085 - .L_1084)
	.align		4
.L_1084:
        /*196c*/ 	.word	index@(_ZN10layer_norm13ln_bwd_kernelINS_13Kernel_traitsIf6__halffS2_fjLj1280ELj1ELj4ELj1ELj16ENS_18Kernel_traits_baseILj1280EfS2_fS2_fjLj128EEEEELb0ELb0ELb1ELb0EEEvNS_9BwdParamsE)
        /*1970*/ 	.word	0x00000068


	//----- nvinfo : EIATTR_MIN_STACK_SIZE
	.align		4
.L_1085:
        /*1974*/ 	.byte	0x04, 0x12
        /*1976*/ 	.short	(.L_1087 - .L_1086)
	.align		4
.L_1086:
        /*1978*/ 	.word	index@(_ZN10layer_norm13ln_bwd_kernelINS_13Kernel_traitsIf6__halffS2_fjLj1280ELj1ELj4ELj1ELj16ENS_18Kernel_traits_baseILj1280EfS2_fS2_fjLj128EEEEELb0ELb0ELb1ELb1EEEvNS_9BwdParamsE)
        /*197c*/ 	.word	0x00000088


	//----- nvinfo : EIATTR_MIN_STACK_SIZE
	.align		4
.L_1087:
        /*1980*/ 	.byte	0x04, 0x12
        /*1982*/ 	.short	(.L_1089 - .L_1088)
	.align		4
.L_1088:
        /*1984*/ 	.word	index@(_ZN10layer_norm13ln_bwd_kernelINS_13Kernel_traitsIf6__halffS2_fjLj1280ELj1ELj4ELj1ELj16ENS_18Kernel_traits_baseILj1280EfS2_fS2_fjLj128EEEEELb0ELb1ELb0ELb0EEEvNS_9BwdParamsE)
        /*1988*/ 	.word	0x00000198


	//----- nvinfo : EIATTR_MIN_STACK_SIZE
	.align		4
.L_1089:
        /*198c*/ 	.byte	0x04, 0x12
        /*198e*/ 	.short	(.L_1091 - .L_1090)
	.align		4
.L_1090:
        /*1990*/ 	.word	index@(_ZN10layer_norm13ln_bwd_kernelINS_13Kernel_traitsIf6__halffS2_fjLj1280ELj1ELj4ELj1ELj16ENS_18Kernel_traits_baseILj1280EfS2_fS2_fjLj128EEEEELb0ELb1ELb0ELb1EEEvNS_9BwdParamsE)
        /*1994*/ 	.word	0x000001a0


	//----- nvinfo : EIATTR_MIN_STACK_SIZE
	.align		4
.L_1091:
        /*1998*/ 	.byte	0x04, 0x12
        /*199a*/ 	.short	(.L_1093 - .L_1092)
	.align		4
.L_1092:
        /*199c*/ 	.word	index@(_ZN10layer_norm13ln_bwd_kernelINS_13Kernel_traitsIf6__halffS2_fjLj1280ELj1ELj4ELj1ELj16ENS_18Kernel_traits_baseILj1280EfS2_fS2_fjLj128EEEEELb0ELb1ELb1ELb0EEEvNS_9BwdParamsE)
        /*19a0*/ 	.word	0x000001c8


	//----- nvinfo : EIATTR_MIN_STACK_SIZE
	.align		4
.L_1093:
        /*19a4*/ 	.byte	0x04, 0x12
        /*19a6*/ 	.short	(.L_1095 - .L_1094)
	.align		4
.L_1094:
        /*19a8*/ 	.word	index@(_ZN10layer_norm13ln_bwd_kernelINS_13Kernel_traitsIf6__halffS2_fjLj1280ELj1ELj4ELj1ELj16ENS_18Kernel_traits_baseILj1280EfS2_fS2_fjLj128EEEEELb0ELb1ELb1ELb1EEEvNS_9BwdParamsE)
        /*19ac*/ 	.word	0x00000240


	//----- nvinfo : EIATTR_MIN_STACK_SIZE
	.align		4
.L_1095:
        /*19b0*/ 	.byte	0x04, 0x12
        /*19b2*/ 	.short	(.L_1097 - .L_1096)
	.align		4
.L_1096:
        /*19b4*/ 	.word	index@(_ZN10layer_norm13ln_bwd_kernelINS_13Kernel_traitsIf6__halffS2_fjLj1280ELj1ELj4ELj1ELj16ENS_18Kernel_traits_baseILj1280EfS2_fS2_fjLj128EEEEELb1ELb0ELb0ELb0EEEvNS_9BwdParamsE)
        /*19b8*/ 	.word	0x00000078


	//----- nvinfo : EIATTR_MIN_STACK_SIZE
	.align		4
.L_1097:
        /*19bc*/ 	.byte	0x04, 0x12
        /*19be*/ 	.short	(.L_1099 - .L_1098)
	.align		4
.L_1098:
        /*19c0*/ 	.word	index@(_ZN10layer_norm13ln_bwd_kernelINS_13Kernel_traitsIf6__halffS2_fjLj1280ELj1ELj4ELj1ELj16ENS_18Kernel_traits_baseILj1280EfS2_fS2_fjLj128EEEEELb1ELb0ELb0ELb1EEEvNS_9BwdParamsE)
        /*19c4*/ 	.word	0x00000060


	//----- nvinfo : EIATTR_MIN_STACK_SIZE
	.align		4
.L_1099:
        /*19c8*/ 	.byte	0x04, 0x12
        /*19ca*/ 	.short	(.L_1101 - .L_1100)
	.align		4
.L_1100:
        /*19cc*/ 	.word	index@(_ZN10layer_norm22ln_bwd_finalize_kernelINS_22Kernel_traits_finalizeILj1280Ef6__halffS2_fjLb0ELj1024ELj4ENS_18Kernel_traits_baseILj1280EfS2_fS2_fjLj1024EEEEELb0ELb0EEEvNS_9BwdParamsE)
        /*19d0*/ 	.word	0x00000000


	//----- nvinfo : EIATTR_MIN_STACK_SIZE
	.align		4
.L_1101:
        /*19d4*/ 	.byte	0x04, 0x12
        /*19d6*/ 	.short	(.L_1103 - .L_1102)
	.align		4
.L_1102:
        /*19d8*/ 	.word	index@(_ZN10layer_norm13ln_bwd_kernelINS_13Kernel_traitsIf6__halffS2_fjLj1280ELj1ELj4ELj1ELj16ENS_18Kernel_traits_baseILj1280EfS2_fS2_fjLj128EEEEELb1ELb0ELb1ELb0EEEvNS_9BwdParamsE)
        /*19dc*/ 	.word	0x00000090


	//----- nvinfo : EIATTR_MIN_STACK_SIZE
	.align		4
.L_1103:
        /*19e0*/ 	.byte	0x04, 0x12
        /*19e2*/ 	.short	(.L_1105 - .L_1104)
	.align		4
.L_1104:
        /*19e4*/ 	.word	index@(_ZN10layer_norm22ln_bwd_finalize_kernelINS_22Kernel_traits_finalizeILj1280Ef6__halffS2_fjLb0ELj1024ELj4ENS_18Kernel_traits_baseILj1280EfS2_fS2_fjLj1024EEEEELb0ELb1EEEvNS_9BwdParamsE)
        /*19e8*/ 	.word	0x00000000


	//----- nvinfo : EIATTR_MIN_STACK_SIZE
	.align		4
.L_1105:
        /*19ec*/ 	.byte	0x04, 0x12
        /*19ee*/ 	.short	(.L_1107 - .L_1106)
	.align		4
.L_1106:
        /*19f0*/ 	.word	index@(_ZN10layer_norm13ln_bwd_kernelINS_13Kernel_traitsIf6__halffS2_fjLj1280ELj1ELj4ELj1ELj16ENS_18Kernel_traits_baseILj1280EfS2_fS2_fjLj128EEEEELb1ELb0ELb1ELb1EEEvNS_9BwdParamsE)
        /*19f4*/ 	.word	0x000000b8


	//----- nvinfo : EIATTR_MIN_STACK_SIZE
	.align		4
.L_1107:
        /*19f8*/ 	.byte	0x04, 0x12
        /*19fa*/ 	.short	(.L_1109 - .L_1108)
	.align		4
.L_1108:
        /*19fc*/ 	.word	index@(_ZN10layer_norm13ln_bwd_kernelINS_13Kernel_traitsIf6__halffS2_fjLj1280ELj1ELj4ELj1ELj16ENS_18Kernel_traits_baseILj1280EfS2_fS2_fjLj128EEEEELb1ELb1ELb0ELb0EEEvNS_9BwdParamsE)
        /*1a00*/ 	.word	0x000001c0


	//----- nvinfo : EIATTR_MIN_STACK_SIZE
	.align		4
.L_1109:
        /*1a04*/ 	.byte	0x04, 0x12
        /*1a06*/ 	.short	(.L_1111 - .L_1110)
	.align		4
.L_1110:
        /*1a08*/ 	.word	index@(_ZN10layer_norm13ln_bwd_kernelINS_13Kernel_traitsIf6__halffS2_fjLj1280ELj1ELj4ELj1ELj16ENS_18Kernel_traits_baseILj1280EfS2_fS2_fjLj128EEEEELb1ELb1ELb0ELb1EEEvNS_9BwdParamsE)
        /*1a0c*/ 	.word	0x000001b0


	//----- nvinfo : EIATTR_MIN_STACK_SIZE
	.align		4
.L_1111:
        /*1a10*/ 	.byte	0x04, 0x12
        /*1a12*/ 	.short	(.L_1113 - .L_1112)
	.align		4
.L_1112:
        /*1a14*/ 	.word	index@(_ZN10layer_norm22ln_bwd_finalize_kernelINS_22Kernel_traits_finalizeILj1280Ef6__halffS2_fjLb1ELj1024ELj4ENS_18Kernel_traits_baseILj1280EfS2_fS2_fjLj1024EEEEELb1ELb0EEEvNS_9BwdParamsE)
        /*1a18*/ 	.word	0x00000000


	//----- nvinfo : EIATTR_MIN_STACK_SIZE
	.align		4
.L_1113:
        /*1a1c*/ 	.byte	0x04, 0x12
        /*1a1e*/ 	.short	(.L_1115 - .L_1114)
	.align		4
.L_1114:
        /*1a20*/ 	.word	index@(_ZN10layer_norm13ln_bwd_kernelINS_13Kernel_traitsIf6__halffS2_fjLj1280ELj1ELj4ELj1ELj16ENS_18Kernel_traits_baseILj1280EfS2_fS2_fjLj128EEEEELb1ELb1ELb1ELb0EEEvNS_9BwdParamsE)
        /*1a24*/ 	.word	0x000001f8


	//----- nvinfo : EIATTR_MIN_STACK_SIZE
	.align		4
.L_1115:
        /*1a28*/ 	.byte	0x04, 0x12
        /*1a2a*/ 	.short	(.L_1117 - .L_1116)
	.align		4
.L_1116:
        /*1a2c*/ 	.word	index@(_ZN10layer_norm22ln_bwd_finalize_kernelINS_22Kernel_traits_finalizeILj1280Ef6__halffS2_fjLb1ELj1024ELj4ENS_18Kernel_traits_baseILj1280EfS2_fS2_fjLj1024EEEEELb1ELb1EEEvNS_9BwdParamsE)
        /*1a30*/ 	.word	0x00000000


	//----- nvinfo : EIATTR_MIN_STACK_SIZE
	.align		4
.L_1117:
        /*1a34*/ 	.byte	0x04, 0x12
        /*1a36*/ 	.short	(.L_1119 - .L_1118)
	.align		4
.L_1118:
        /*1a38*/ 	.word	index@(_ZN10layer_norm13ln_bwd_kernelINS_13Kernel_traitsIf6__halffS2_fjLj1280ELj1ELj4ELj1ELj16ENS_18Kernel_traits_baseILj1280EfS2_fS2_fjLj128EEEEELb1ELb1ELb1ELb1EEEvNS_9BwdParamsE)
        /*1a3c*/ 	.word	0x00000278


	//----- nvinfo : EIATTR_MIN_STACK_SIZE
	.align		4
.L_1119:
        /*1a40*/ 	.byte	0x04, 0x12
        /*1a42*/ 	.short	(.L_1121 - .L_1120)
	.align		4
.L_1120:
        /*1a44*/ 	.word	index@(_ZN10layer_norm13ln_bwd_kernelINS_13Kernel_traitsI6__halfffffjLj1280ELj1ELj4ELj1ELj16ENS_18Kernel_traits_baseILj1280ES2_ffffjLj128EEEEELb0ELb0ELb0ELb0EEEvNS_9BwdParamsE)
        /*1a48*/ 	.word	0x00000030


	//----- nvinfo : EIATTR_MIN_STACK_SIZE
	.align		4
.L_1121:
        /*1a4c*/ 	.byte	0x04, 0x12
        /*1a4e*/ 	.short	(.L_1123 - .L_1122)
	.align		4
.L_1122:
        /*1a50*/ 	.word	index@(_ZN10layer_norm13ln_bwd_kernelINS_13Kernel_traitsI6__halfffffjLj1280ELj1ELj4ELj1ELj16ENS_18Kernel_traits_baseILj1280ES2_ffffjLj128EEEEELb0ELb0ELb0ELb1EEEvNS_9BwdParamsE)
        /*1a54*/ 	.word	0x00000070


	//----- nvinfo : EIATTR_MIN_STACK_SIZE
	.align		4
.L_1123:
        /*1a58*/ 	.byte	0x04, 0x12
        /*1a5a*/ 	.short	(.L_1125 - .L_1124)
	.align		4
.L_1124:
        /*1a5c*/ 	.word	index@(_ZN10layer_norm13ln_bwd_kernelINS_13Kernel_traitsI6__halfffffjLj1280ELj1ELj4ELj1ELj16ENS_18Kernel_traits_baseILj1280ES2_ffffjLj128EEEEELb0ELb0ELb1ELb0EEEvNS_9BwdParamsE)
        /*1a60*/ 	.word	0x00000048


	//----- nvinfo : EIATTR_MIN_STACK_SIZE
	.align		4
.L_1125:
        /*1a64*/ 	.byte	0x04, 0x12
        /*1a66*/ 	.short	(.L_1127 - .L_1126)
	.align		4
.L_1126:
        /*1a68*/ 	.word	index@(_ZN10layer_norm13ln_bwd_kernelINS_13Kernel_traitsI6__halfffffjLj1280ELj1ELj4ELj1ELj16ENS_18Kernel_traits_baseILj1280ES2_ffffjLj128EEEEELb0ELb0ELb1ELb1EEEvNS_9BwdParamsE)
        /*1a6c*/ 	.word	0x00000060


	//----- nvinfo : EIATTR_MIN_STACK_SIZE
	.align		4
.L_1127:
        /*1a70*/ 	.byte	0x04, 0x12
        /*1a72*/ 	.short	(.L_1129 - .L_1128)
	.align		4
.L_1128:
        /*1a74*/ 	.word	index@(_ZN10layer_norm13ln_bwd_kernelINS_13Kernel_traitsI6__halfffffjLj1280ELj1ELj4ELj1ELj16ENS_18Kernel_traits_baseILj1280ES2_ffffjLj128EEEEELb0ELb1ELb0ELb0EEEvNS_9BwdParamsE)
        /*1a78*/ 	.word	0x00000170


	//----- nvinfo : EIATTR_MIN_STACK_SIZE
	.align		4
.L_1129:
        /*1a7c*/ 	.byte	0x04, 0x12
        /*1a7e*/ 	.short	(.L_1131 - .L_1130)
	.align		4
.L_1130:
        /*1a80*/ 	.word	index@(_ZN10layer_norm13ln_bwd_kernelINS_13Kernel_traitsI6__halfffffjLj1280ELj1ELj4ELj1ELj16ENS_18Kernel_traits_baseILj1280ES2_ffffjLj128EEEEELb0ELb1ELb0ELb1EEEvNS_9BwdParamsE)
        /*1a84*/ 	.word	0x00000208


	//----- nvinfo : EIATTR_MIN_STACK_SIZE
	.align		4
.L_1131:
        /*1a88*/ 	.byte	0x04, 0x12
        /*1a8a*/ 	.short	(.L_1133 - .L_1132)
	.align		4
.L_1132:
        /*1a8c*/ 	.word	index@(_ZN10layer_norm13ln_bwd_kernelINS_13Kernel_traitsI6__halfffffjLj1280ELj1ELj4ELj1ELj16ENS_18Kernel_traits_baseILj1280ES2_ffffjLj128EEEEELb0ELb1ELb1ELb0EEEvNS_9BwdParamsE)
        /*1a90*/ 	.word	0x00000198


	//----- nvinfo : EIATTR_MIN_STACK_SIZE
	.align		4
.L_1133:
        /*1a94*/ 	.byte	0x04, 0x12
        /*1a96*/ 	.short	(.L_1135 - .L_1134)
	.align		4
.L_1134:
        /*1a98*/ 	.word	index@(_ZN10layer_norm13ln_bwd_kernelINS_13Kernel_traitsI6__halfffffjLj1280ELj1ELj4ELj1ELj16ENS_18Kernel_traits_baseILj1280ES2_ffffjLj128EEEEELb0ELb1ELb1ELb1EEEvNS_9BwdParamsE)
        /*1a9c*/ 	.word	0x00000220


	//----- nvinfo : EIATTR_MIN_STACK_SIZE
	.align		4
.L_1135:
        /*1aa0*/ 	.byte	0x04, 0x12
        /*1aa2*/ 	.short	(.L_1137 - .L_1136)
	.align		4
.L_1136:
        /*1aa4*/ 	.word	index@(_ZN10layer_norm13ln_bwd_kernelINS_13Kernel_traitsI6__halfffffjLj1280ELj1ELj4ELj1ELj16ENS_18Kernel_traits_baseILj1280ES2_ffffjLj128EEEEELb1ELb0ELb0ELb0EEEvNS_9BwdParamsE)
        /*1aa8*/ 	.word	0x00000058


	//----- nvinfo : EIATTR_MIN_STACK_SIZE
	.align		4
.L_1137:
        /*1aac*/ 	.byte	0x04, 0x12
        /*1aae*/ 	.short	(.L_1139 - .L_1138)
	.align		4
.L_1138:
        /*1ab0*/ 	.word	index@(_ZN10layer_norm13ln_bwd_kernelINS_13Kernel_traitsI6__halfffffjLj1280ELj1ELj4ELj1ELj16ENS_18Kernel_traits_baseILj1280ES2_ffffjLj128EEEEELb1ELb0ELb0ELb1EEEvNS_9BwdParamsE)
        /*1ab4*/ 	.word	0x000000c8


	//----- nvinfo : EIATTR_MIN_STACK_SIZE
	.align		4
.L_1139:
        /*1ab8*/ 	.byte	0x04, 0x12
        /*1aba*/ 	.short	(.L_1141 - .L_1140)
	.align		4
.L_1140:
        /*1abc*/ 	.word	index@(_ZN10layer_norm22ln_bwd_finalize_kernelINS_22Kernel_traits_finalizeILj1280E6__halfffffjLb0ELj1024ELj4ENS_18Kernel_traits_baseILj1280ES2_ffffjLj1024EEEEELb0ELb0EEEvNS_9BwdParamsE)
        /*1ac0*/ 	.word	0x00000000


	//----- nvinfo : EIATTR_MIN_STACK_SIZE
	.align		4
.L_1141:
        /*1ac4*/ 	.byte	0x04, 0x12
        /*1ac6*/ 	.short	(.L_1143 - .L_1142)
	.align		4
.L_1142:
        /*1ac8*/ 	.word	index@(_ZN10layer_norm13ln_bwd_kernelINS_13Kernel_traitsI6__halfffffjLj1280ELj1ELj4ELj1ELj16ENS_18Kernel_traits_baseILj1280ES2_ffffjLj128EEEEELb1ELb0ELb1ELb0EEEvNS_9BwdParamsE)
        /*1acc*/ 	.word	0x00000080


	//----- nvinfo : EIATTR_MIN_STACK_SIZE
	.align		4
.L_1143:
        /*1ad0*/ 	.byte	0x04, 0x12
        /*1ad2*/ 	.short	(.L_1145 - .L_1144)
	.align		4
.L_1144:
        /*1ad4*/ 	.word	index@(_ZN10layer_norm22ln_bwd_finalize_kernelINS_22Kernel_traits_finalizeILj1280E6__halfffffjLb0ELj1024ELj4ENS_18Kernel_traits_baseILj1280ES2_ffffjLj1024EEEEELb0ELb1EEEvNS_9BwdParamsE)
        /*1ad8*/ 	.word	0x00000000


	//----- nvinfo : EIATTR_MIN_STACK_SIZE
	.align		4
.L_1145:
        /*1adc*/ 	.byte	0x04, 0x12
        /*1ade*/ 	.short	(.L_1147 - .L_1146)
	.align		4
.L_1146:
        /*1ae0*/ 	.word	index@(_ZN10layer_norm13ln_bwd_kernelINS_13Kernel_traitsI6__halfffffjLj1280ELj1ELj4ELj1ELj16ENS_18Kernel_traits_baseILj1280ES2_ffffjLj128EEEEELb1ELb0ELb1ELb1EEEvNS_9BwdParamsE)
        /*1ae4*/ 	.word	0x00000070


	//----- nvinfo : EIATTR_MIN_STACK_SIZE
	.align		4
.L_1147:
        /*1ae8*/ 	.byte	0x04, 0x12
        /*1aea*/ 	.short	(.L_1149 - .L_1148)
	.align		4
.L_1148:
        /*1aec*/ 	.word	index@(_ZN10layer_norm13ln_bwd_kernelINS_13Kernel_traitsI6__halfffffjLj1280ELj1ELj4ELj1ELj16ENS_18Kernel_traits_baseILj1280ES2_ffffjLj128EEEEELb1ELb1ELb0ELb0EEEvNS_9BwdParamsE)
        /*1af0*/ 	.word	0x000001a0


	//----- nvinfo : EIATTR_MIN_STACK_SIZE
	.align		4
.L_1149:
        /*1af4*/ 	.byte	0x04, 0x12
        /*1af6*/ 	.short	(.L_1151 - .L_1150)
	.align		4
.L_1150:
        /*1af8*/ 	.word	index@(_ZN10layer_norm13ln_bwd_kernelINS_13Kernel_traitsI6__halfffffjLj1280ELj1ELj4ELj1ELj16ENS_18Kernel_traits_baseILj1280ES2_ffffjLj128EEEEELb1ELb1ELb0ELb1EEEvNS_9BwdParamsE)
        /*1afc*/ 	.word	0x00000200


	//----- nvinfo : EIATTR_MIN_STACK_SIZE
	.align		4
.L_1151:
        /*1b00*/ 	.byte	0x04, 0x12
        /*1b02*/ 	.short	(.L_1153 - .L_1152)
	.align		4
.L_1152:
        /*1b04*/ 	.word	index@(_ZN10layer_norm22ln_bwd_finalize_kernelINS_22Kernel_traits_finalizeILj1280E6__halfffffjLb1ELj1024ELj4ENS_18Kernel_traits_baseILj1280ES2_ffffjLj1024EEEEELb1ELb0EEEvNS_9BwdParamsE)
        /*1b08*/ 	.word	0x00000000


	//----- nvinfo : EIATTR_MIN_STACK_SIZE
	.align		4
.L_1153:
        /*1b0c*/ 	.byte	0x04, 0x12
        /*1b0e*/ 	.short	(.L_1155 - .L_1154)
	.align		4
.L_1154:
        /*1b10*/ 	.word	index@(_ZN10layer_norm13ln_bwd_kernelINS_13Kernel_traitsI6__halfffffjLj1280ELj1ELj4ELj1ELj16ENS_18Kernel_traits_baseILj1280ES2_ffffjLj128EEEEELb1ELb1ELb1ELb0EEEvNS_9BwdParamsE)
        /*1b14*/ 	.word	0x000001c8


	//----- nvinfo : EIATTR_MIN_STACK_SIZE
	.align		4
.L_1155:
        /*1b18*/ 	.byte	0x04, 0x12
        /*1b1a*/ 	.short	(.L_1157 - .L_1156)
	.align		4
.L_1156:
        /*1b1c*/ 	.word	index@(_ZN10layer_norm22ln_bwd_finalize_kernelINS_22Kernel_traits_finalizeILj1280E6__halfffffjLb1ELj1024ELj4ENS_18Kernel_traits_baseILj1280ES2_ffffjLj1024EEEEELb1ELb1EEEvNS_9BwdParamsE)
        /*1b20*/ 	.word	0x00000000


	//----- nvinfo : EIATTR_MIN_STACK_SIZE
	.align		4
.L_1157:
        /*1b24*/ 	.byte	0x04, 0x12
        /*1b26*/ 	.short	(.L_1159 - .L_1158)
	.align		4
.L_1158:
        /*1b28*/ 	.word	index@(_ZN10layer_norm13ln_bwd_kernelINS_13Kernel_traitsI6__halfffffjLj1280ELj1ELj4ELj1ELj16ENS_18Kernel_traits_baseILj1280ES2_ffffjLj128EEEEELb1ELb1ELb1ELb1EEEvNS_9BwdParamsE)
        /*1b2c*/ 	.word	0x00000248


	//----- nvinfo : EIATTR_MIN_STACK_SIZE
	.align		4
.L_1159:
        /*1b30*/ 	.byte	0x04, 0x12
        /*1b32*/ 	.short	(.L_1161 - .L_1160)
	.align		4
.L_1160:
        /*1b34*/ 	.word	index@(_ZN10layer_norm13ln_bwd_kernelINS_13Kernel_traitsIfffffjLj1280ELj1ELj4ELj1ELj16ENS_18Kernel_traits_baseILj1280EfffffjLj128EEEEELb0ELb0ELb0ELb0EEEvNS_9BwdParamsE)
        /*1b38*/ 	.word	0x00000030


	//----- nvinfo : EIATTR_MIN_STACK_SIZE
	.align		4
.L_1161:
        /*1b3c*/ 	.byte	0x04, 0x12
        /*1b3e*/ 	.short	(.L_1163 - .L_1162)
	.align		4
.L_1162:
        /*1b40*/ 	.word	index@(_ZN10layer_norm13ln_bwd_kernelINS_13Kernel_traitsIfffffjLj1280ELj1ELj4ELj1ELj16ENS_18Kernel_traits_baseILj1280EfffffjLj128EEEEELb0ELb0ELb0ELb1EEEvNS_9BwdParamsE)
        /*1b44*/ 	.word	0x00000070


	//----- nvinfo : EIATTR_MIN_STACK_SIZE
	.align		4
.L_1163:
        /*1b48*/ 	.byte	0x04, 0x12
        /*1b4a*/ 	.short	(.L_1165 - .L_1164)
	.align		4
.L_1164:
        /*1b4c*/ 	.word	index@(_ZN10layer_norm13ln_bwd_kernelINS_13Kernel_traitsIfffffjLj1280ELj1ELj4ELj1ELj16ENS_18Kernel_traits_baseILj1280EfffffjLj128EEEEELb0ELb0ELb1ELb0EEEvNS_9BwdParamsE)
        /*1b50*/ 	.word	0x00000040


	//----- nvinfo : EIATTR_MIN_STACK_SIZE
	.align		4
.L_1165:
        /*1b54*/ 	.byte	0x04, 0x12
        /*1b56*/ 	.short	(.L_1167 - .L_1166)
	.align		4
.L_1166:
        /*1b58*/ 	.word	index@(_ZN10layer_norm13ln_bwd_kernelINS_13Kernel_traitsIfffffjLj1280ELj1ELj4ELj1ELj16ENS_18Kernel_traits_baseILj1280EfffffjLj128EEEEELb0ELb0ELb1ELb1EEEvNS_9BwdParamsE)
        /*1b5c*/ 	.word	0x000000c8


	//----- nvinfo : EIATTR_MIN_STACK_SIZE
	.align		4
.L_1167:
        /*1b60*/ 	.byte	0x04, 0x12
        /*1b62*/ 	.short	(.L_1169 - .L_1168)
	.align		4
.L_1168:
        /*1b64*/ 	.word	index@(_ZN10layer_norm13ln_bwd_kernelINS_13Kernel_traitsIfffffjLj1280ELj1ELj4ELj1ELj16ENS_18Kernel_traits_baseILj1280EfffffjLj128EEEEELb0ELb1ELb0ELb0EEEvNS_9BwdParamsE)
        /*1b68*/ 	.word	0x00000170


	//----- nvinfo : EIATTR_MIN_STACK_SIZE
	.align		4
.L_1169:
        /*1b6c*/ 	.byte	0x04, 0x12
        /*1b6e*/ 	.short	(.L_1171 - .L_1170)
	.align		4
.L_1170:
        /*1b70*/ 	.word	index@(_ZN10layer_norm13ln_bwd_kernelINS_13Kernel_traitsIfffffjLj1280ELj1ELj4ELj1ELj16ENS_18Kernel_traits_baseILj1280EfffffjLj128EEEEELb0ELb1ELb0ELb1EEEvNS_9BwdParamsE)
        /*1b74*/ 	.word	0x000001d0


	//----- nvinfo : EIATTR_MIN_STACK_SIZE
	.align		4
.L_1171:
        /*1b78*/ 	.byte	0x04, 0x12
        /*1b7a*/ 	.short	(.L_1173 - .L_1172)
	.align		4
.L_1172:
        /*1b7c*/ 	.word	index@(_ZN10layer_norm13ln_bwd_kernelINS_13Kernel_traitsIfffffjLj1280ELj1ELj4ELj1ELj16ENS_18Kernel_traits_baseILj1280EfffffjLj128EEEEELb0ELb1ELb1ELb0EEEvNS_9BwdParamsE)
        /*1b80*/ 	.word	0x00000198


	//----- nvinfo : EIATTR_MIN_STACK_SIZE
	.align		4
.L_1173:
        /*1b84*/ 	.byte	0x04, 0x12
        /*1b86*/ 	.short	(.L_1175 - .L_1174)
	.align		4
.L_1174:
        /*1b88*/ 	.word	index@(_ZN10layer_norm13ln_bwd_kernelINS_13Kernel_traitsIfffffjLj1280ELj1ELj4ELj1ELj16ENS_18Kernel_traits_baseILj1280EfffffjLj128EEEEELb0ELb1ELb1ELb1EEEvNS_9BwdParamsE)
        /*1b8c*/ 	.word	0x00000230


	//----- nvinfo : EIATTR_MIN_STACK_SIZE
	.align		4
.L_1175:
        /*1b90*/ 	.byte	0x04, 0x12
        /*1b92*/ 	.short	(.L_1177 - .L_1176)
	.align		4
.L_1176:
        /*1b94*/ 	.word	index@(_ZN10layer_norm13ln_bwd_kernelINS_13Kernel_traitsIfffffjLj1280ELj1ELj4ELj1ELj16ENS_18Kernel_traits_baseILj1280EfffffjLj128EEEEELb1ELb0ELb0ELb0EEEvNS_9BwdParamsE)
        /*1b98*/ 	.word	0x00000060


	//----- nvinfo : EIATTR_MIN_STACK_SIZE
	.align		4
.L_1177:
        /*1b9c*/ 	.byte	0x04, 0x12
        /*1b9e*/ 	.short	(.L_1179 - .L_1178)
	.align		4
.L_1178:
        /*1ba0*/ 	.word	index@(_ZN10layer_norm13ln_bwd_kernelINS_13Kernel_traitsIfffffjLj1280ELj1ELj4ELj1ELj16ENS_18Kernel_traits_baseILj1280EfffffjLj128EEEEELb1ELb0ELb0ELb1EEEvNS_9BwdParamsE)
        /*1ba4*/ 	.word	0x000000c0


	//----- nvinfo : EIATTR_MIN_STACK_SIZE
	.align		4
.L_1179:
        /*1ba8*/ 	.byte	0x04, 0x12
        /*1baa*/ 	.short	(.L_1181 - .L_1180)
	.align		4
.L_1180:
        /*1bac*/ 	.word	index@(_ZN10layer_norm22ln_bwd_finalize_kernelINS_22Kernel_traits_finalizeILj1280EfffffjLb0ELj1024ELj4ENS_18Kernel_traits_baseILj1280EfffffjLj1024EEEEELb0ELb0EEEvNS_9BwdParamsE)
        /*1bb0*/ 	.word	0x00000000


	//----- nvinfo : EIATTR_MIN_STACK_SIZE
	.align		4
.L_1181:
        /*1bb4*/ 	.byte	0x04, 0x12
        /*1bb6*/ 	.short	(.L_1183 - .L_1182)
	.align		4
.L_1182:
        /*1bb8*/ 	.word	index@(_ZN10layer_norm13ln_bwd_kernelINS_13Kernel_traitsIfffffjLj1280ELj1ELj4ELj1ELj16ENS_18Kernel_traits_baseILj1280EfffffjLj128EEEEELb1ELb0ELb1ELb0EEEvNS_9BwdParamsE)
        /*1bbc*/ 	.word	0x00000078


	//----- nvinfo : EIATTR_MIN_STACK_SIZE
	.align		4
.L_1183:
        /*1bc0*/ 	.byte	0x04, 0x12
        /*1bc2*/ 	.short	(.L_1185 - .L_1184)
	.align		4
.L_1184:
        /*1bc4*/ 	.word	index@(_ZN10layer_norm22ln_bwd_finalize_kernelINS_22Kernel_traits_finalizeILj1280EfffffjLb0ELj1024ELj4ENS_18Kernel_traits_baseILj1280EfffffjLj1024EEEEELb0ELb1EEEvNS_9BwdParamsE)
        /*1bc8*/ 	.word	0x00000000


	//----- nvinfo : EIATTR_MIN_STACK_SIZE
	.align		4
.L_1185:
        /*1bcc*/ 	.byte	0x04, 0x12
        /*1bce*/ 	.short	(.L_1187 - .L_1186)
	.align		4
.L_1186:
        /*1bd0*/ 	.word	index@(_ZN10layer_norm13ln_bwd_kernelINS_13Kernel_traitsIfffffjLj1280ELj1ELj4ELj1ELj16ENS_18Kernel_traits_baseILj1280EfffffjLj128EEEEELb1ELb0ELb1ELb1EEEvNS_9BwdParamsE)
        /*1bd4*/ 	.word	0x000000f0


	//----- nvinfo : EIATTR_MIN_STACK_SIZE
	.align		4
.L_1187:
        /*1bd8*/ 	.byte	0x04, 0x12
        /*1bda*/ 	.short	(.L_1189 - .L_1188)
	.align		4
.L_1188:
        /*1bdc*/ 	.word	index@(_ZN10layer_norm13ln_bwd_kernelINS_13Kernel_traitsIfffffjLj1280ELj1ELj4ELj1ELj16ENS_18Kernel_traits_baseILj1280EfffffjLj128EEEEELb1ELb1ELb0ELb0EEEvNS_9BwdParamsE)
        /*1be0*/ 	.word	0x000001a0


	//----- nvinfo : EIATTR_MIN_STACK_SIZE
	.align		4
.L_1189:
        /*1be4*/ 	.byte	0x04, 0x12
        /*1be6*/ 	.short	(.L_1191 - .L_1190)
	.align		4
.L_1190:
        /*1be8*/ 	.word	index@(_ZN10layer_norm13ln_bwd_kernelINS_13Kernel_traitsIfffffjLj1280ELj1ELj4ELj1ELj16ENS_18Kernel_traits_baseILj1280EfffffjLj128EEEEELb1ELb1ELb0ELb1EEEvNS_9BwdParamsE)
        /*1bec*/ 	.word	0x00000218


	//----- nvinfo : EIATTR_MIN_STACK_SIZE
	.align		4
.L_1191:
        /*1bf0*/ 	.byte	0x04, 0x12
        /*1bf2*/ 	.short	(.L_1193 - .L_1192)
	.align		4
.L_1192:
        /*1bf4*/ 	.word	index@(_ZN10layer_norm22ln_bwd_finalize_kernelINS_22Kernel_traits_finalizeILj1280EfffffjLb1ELj1024ELj4ENS_18Kernel_traits_baseILj1280EfffffjLj1024EEEEELb1ELb0EEEvNS_9BwdParamsE)
        /*1bf8*/ 	.word	0x00000000


	//----- nvinfo : EIATTR_MIN_STACK_SIZE
	.align		4
.L_1193:
        /*1bfc*/ 	.byte	0x04, 0x12
        /*1bfe*/ 	.short	(.L_1195 - .L_1194)
	.align		4
.L_1194:
        /*1c00*/ 	.word	index@(_ZN10layer_norm13ln_bwd_kernelINS_13Kernel_traitsIfffffjLj1280ELj1ELj4ELj1ELj16ENS_18Kernel_traits_baseILj1280EfffffjLj128EEEEELb1ELb1ELb1ELb0EEEvNS_9BwdParamsE)
        /*1c04*/ 	.word	0x000001c8


	//----- nvinfo : EIATTR_MIN_STACK_SIZE
	.align		4
.L_1195:
        /*1c08*/ 	.byte	0x04, 0x12
        /*1c0a*/ 	.short	(.L_1197 - .L_1196)
	.align		4
.L_1196:
        /*1c0c*/ 	.word	index@(_ZN10layer_norm22ln_bwd_finalize_kernelINS_22Kernel_traits_finalizeILj1280EfffffjLb1ELj1024ELj4ENS_18Kernel_traits_baseILj1280EfffffjLj1024EEEEELb1ELb1EEEvNS_9BwdParamsE)
        /*1c10*/ 	.word	0x00000000


	//----- nvinfo : EIATTR_MIN_STACK_SIZE
	.align		4
.L_1197:
        /*1c14*/ 	.byte	0x04, 0x12
        /*1c16*/ 	.short	(.L_1199 - .L_1198)
	.align		4
.L_1198:
        /*1c18*/ 	.word	index@(_ZN10layer_norm13ln_bwd_kernelINS_13Kernel_traitsIfffffjLj1280ELj1ELj4ELj1ELj16ENS_18Kernel_traits_baseILj1280EfffffjLj128EEEEELb1ELb1ELb1ELb1EEEvNS_9BwdParamsE)
        /*1c1c*/ 	.word	0x00000260
.L_1199:


//--------------------- .nv.compat                --------------------------
	.section	.nv.compat,"",@"SHT_CUDA_COMPAT_INFO"
	.align	4
        /*0000*/ 	.byte	0x02, 0x09, 0x01, 0x00, 0x02, 0x02, 0x01, 0x00, 0x02, 0x05, 0x05, 0x00, 0x03, 0x07, 0x01, 0x01
        /*0010*/ 	.byte	0x02, 0x03, 0x00, 0x00, 0x02, 0x06, 0x01, 0x00, 0x04, 0x0b, 0x08, 0x00, 0x00, 0x00, 0x00, 0x00
        /*0020*/ 	.byte	0x00, 0x00, 0x00, 0x00


//--------------------- .nv.info._ZN10layer_norm13ln_bwd_kernelINS_13Kernel_traitsI13__nv_bfloat16S2_S2_S2_fjLj1280ELj1ELj4ELj1ELj16ENS_18Kernel_traits_baseILj1280ES2_S2_S2_S2_fjLj128EEEEELb0ELb0ELb0ELb0EEEvNS_9BwdParamsE --------------------------
	.section	.nv.info._ZN10layer_norm13ln_bwd_kernelINS_13Kernel_traitsI13__nv_bfloat16S2_S2_S2_fjLj1280ELj1ELj4ELj1ELj16ENS_18Kernel_traits_baseILj1280ES2_S2_S2_S2_fjLj128EEEEELb0ELb0ELb0ELb0EEEvNS_9BwdParamsE,"",@"SHT_CUDA_INFO"
	.sectionflags	@""
	.align	4


	//----- nvinfo : EIATTR_CUDA_API_VERSION
	.align		4
        /*0000*/ 	.byte	0x04, 0x37
        /*0002*/ 	.short	(.L_1201 - .L_1200)
.L_1200:
        /*0004*/ 	.word	0x00000082


	//----- nvinfo : EIATTR_KPARAM_INFO
	.align		4
.L_1201:
        /*0008*/ 	.byte	0x04, 0x17
        /*000a*/ 	.short	(.L_1203 - .L_1202)
.L_1202:
        /*000c*/ 	.word	0x00000000
        /*0010*/ 	.short	0x0000
        /*0012*/ 	.short	0x0000
        /*0014*/ 	.byte	0x00, 0xf0, 0xa1, 0x04


	//----- nvinfo : EIATTR_SPARSE_MMA_MASK
	.align		4
.L_1203:
        /*0018*/ 	.byte	0x03, 0x50
        /*001a*/ 	.short	0x0000


	//----- nvinfo : EIATTR_MAXREG_COUNT
	.align		4
        /*001c*/ 	.byte	0x03, 0x1b
        /*001e*/ 	.short	0x00ff


	//----- nvinfo : EIATTR_NUM_BARRIERS
	.align		4
        /*0020*/ 	.byte	0x02, 0x4c
        /*0022*/ 	.byte	0x01
	.zero		1


	//----- nvinfo : EIATTR_MERCURY_ISA_VERSION
	.align		4
        /*0024*/ 	.byte	0x03, 0x5f
        /*0026*/ 	.short	0x0101


	//----- nvinfo : EIATTR_COOP_GROUP_MASK_REGIDS
	.align		4
        /*0028*/ 	.byte	0x04, 0x29
        /*002a*/ 	.short	(.L_1205 - .L_1204)


	//   ....[0]....
.L_1204:
        /*002c*/ 	.word	0xffffffff


	//   ....[1]....
        /*0030*/ 	.word	0xffffffff


	//   ....[2]....
        /*0034*/ 	.word	0xffffffff


	//   ....[3]....
        /*0038*/ 	.word	0xffffffff


	//   ....[4]....
        /*003c*/ 	.word	0xffffffff


	//   ....[5]....
        /*0040*/ 	.word	0xffffffff


	//   ....[6]....
        /*0044*/ 	.word	0xffffffff


	//   ....[7]....
        /*0048*/ 	.word	0xffffffff


	//   ....[8]....
        /*004c*/ 	.word	0xffffffff


	//   ....[9]....
        /*0050*/ 	.word	0xffffffff


	//   ....[10]....
        /*0054*/ 	.word	0x050000f1


	//   ....[11]....
        /*0058*/ 	.word	0x050000f1


	//   ....[12]....
        /*005c*/ 	.word	0x050000f1


	//   ....[13]....
        /*0060*/ 	.word	0x050000f1


	//   ....[14]....
        /*0064*/ 	.word	0x050000f1


	//   ....[15]....
        /*0068*/ 	.word	0x050000f1


	//   ....[16]....
        /*006c*/ 	.word	0x050000f1


	//   ....[17]....
        /*0070*/ 	.word	0x050000f1


	//   ....[18]....
        /*0074*/ 	.word	0x050000f1


	//   ....[19]....
        /*0078*/ 	.word	0x050000f1


	//----- nvinfo : EIATTR_COOP_GROUP_INSTR_OFFSETS
	.align		4
.L_1205:
        /*007c*/ 	.byte	0x04, 0x28
        /*007e*/ 	.short	(.L_1207 - .L_1206)


	//   ....[0]....
.L_1206:
        /*0080*/ 	.word	0x00002900


	//   ....[1]....
        /*0084*/ 	.word	0x00002910


	//   ....[2]....
        /*0088*/ 	.word	0x00002940


	//   ....[3]....
        /*008c*/ 	.word	0x00002950


	//   ....[4]....
        /*0090*/ 	.word	0x00002980


	//   ....[5]....
        /*0094*/ 	.word	0x00002990


	//   ....[6]....
        /*0098*/ 	.word	0x000029c0


	//   ....[7]....
        /*009c*/ 	.word	0x000029d0


	//   ....[8]....
        /*00a0*/ 	.word	0x00002a00


	//   ....[9]....
        /*00a4*/ 	.word	0x00002a10


	//   ....[10]....
        /*00a8*/ 	.word	0x00005a30


	//   ....[11]....
        /*00ac*/ 	.word	0x00005ac0


	//   ....[12]....
        /*00b0*/ 	.word	0x00005b30


	//   ....[13]....
        /*00b4*/ 	.word	0x00005b90


	//   ....[14]....
        /*00b8*/ 	.word	0x00005c00


	//   ....[15]....
        /*00bc*/ 	.word	0x00005c60


	//   ....[16]....
        /*00c0*/ 	.word	0x00005cd0


	//   ....[17]....
        /*00c4*/ 	.word	0x00005d30


	//   ....[18]....
        /*00c8*/ 	.word	0x00005da0


	//   ....[19]....
        /*00cc*/ 	.word	0x00005e00


	//----- nvinfo : EIATTR_EXIT_INSTR_OFFSETS
	.align		4
.L_1207:
        /*00d0*/ 	.byte	0x04, 0x1c
        /*00d2*/ 	.short	(.L_1209 - .L_1208)


	//   ....[0]....
.L_1208:
        /*00d4*/ 	.word	0x00005990


	//   ....[1]....
        /*00d8*/ 	.word	0x000059c0


	//----- nvinfo : EIATTR_MAX_THREADS
	.align		4
.L_1209:
        /*00dc*/ 	.byte	0x04, 0x05
        /*00de*/ 	.short	(.L_1211 - .L_1210)
.L_1210:
        /*00e0*/ 	.word	0x00000080
        /*00e4*/ 	.word	0x00000001
        /*00e8*/ 	.word	0x00000001


	//----- nvinfo : EIATTR_CRS_STACK_SIZE
	.align		4
.L_1211:
        /*00ec*/ 	.byte	0x04, 0x1e
        /*00ee*/ 	.short	(.L_1213 - .L_1212)
.L_1212:
        /*00f0*/ 	.word	0x00000000


	//----- nvinfo : EIATTR_CBANK_PARAM_SIZE
	.align		4
.L_1213:
        /*00f4*/ 	.byte	0x03, 0x19
        /*00f6*/ 	.short	0x0128


	//----- nvinfo : EIATTR_PARAM_CBANK
	.align		4
        /*00f8*/ 	.byte	0x04, 0x0a
        /*00fa*/ 	.short	(.L_1215 - .L_1214)
	.align		4
.L_1214:
        /*00fc*/ 	.word	index@(.nv.constant0._ZN10layer_norm13ln_bwd_kernelINS_13Kernel_traitsI13__nv_bfloat16S2_S2_S2_fjLj1280ELj1ELj4ELj1ELj16ENS_18Kernel_traits_baseILj1280ES2_S2_S2_S2_fjLj128EEEEELb0ELb0ELb0ELb0EEEvNS_9BwdParamsE)
        /*0100*/ 	.short	0x0210
        /*0102*/ 	.short	0x0128


	//----- nvinfo : EIATTR_SW_WAR
	.align		4
.L_1215:
        /*0104*/ 	.byte	0x04, 0x36
        /*0106*/ 	.short	(.L_1217 - .L_1216)
.L_1216:
        /*0108*/ 	.word	0x00000008
.L_1217:


//--------------------- .nv.info._ZN10layer_norm13ln_bwd_kernelINS_13Kernel_traitsI13__nv_bfloat16S2_S2_S2_fjLj1280ELj1ELj4ELj1ELj16ENS_18Kernel_traits_baseILj1280ES2_S2_S2_S2_fjLj128EEEEELb0ELb0ELb0ELb1EEEvNS_9BwdParamsE --------------------------
	.section	.nv.info._ZN10layer_norm13ln_bwd_kernelINS_13Kernel_traitsI13__nv_bfloat16S2_S2_S2_fjLj1280ELj1ELj4ELj1ELj16ENS_18Kernel_traits_baseILj1280ES2_S2_S2_S2_fjLj128EEEEELb0ELb0ELb0ELb1EEEvNS_9BwdParamsE,"",@"SHT_CUDA_INFO"
	.sectionflags	@""
	.align	4


	//----- nvinfo : EIATTR_CUDA_API_VERSION
	.align		4
        /*0000*/ 	.byte	0x04, 0x37
        /*0002*/ 	.short	(.L_1219 - .L_1218)
.L_1218:
        /*0004*/ 	.word	0x00000082


	//----- nvinfo : EIATTR_KPARAM_INFO
	.align		4
.L_1219:
        /*0008*/ 	.byte	0x04, 0x17
        /*000a*/ 	.short	(.L_1221 - .L_1220)
.L_1220:
        /*000c*/ 	.word	0x00000000
        /*0010*/ 	.short	0x0000
        /*0012*/ 	.short	0x0000
        /*0014*/ 	.byte	0x00, 0xf0, 0xa1, 0x04


	//----- nvinfo : EIATTR_SPARSE_MMA_MASK
	.align		4
.L_1221:
        /*0018*/ 	.byte	0x03, 0x50
        /*001a*/ 	.short	0x0000


	//----- nvinfo : EIATTR_MAXREG_COUNT
	.align		4
        /*001c*/ 	.byte	0x03, 0x1b
        /*001e*/ 	.short	0x00ff


	//----- nvinfo : EIATTR_NUM_BARRIERS
	.align		4
        /*0020*/ 	.byte	0x02, 0x4c
        /*0022*/ 	.byte	0x01
	.zero		1


	//----- nvinfo : EIATTR_MERCURY_ISA_VERSION
	.align		4
        /*0024*/ 	.byte	0x03, 0x5f
        /*0026*/ 	.short	0x0101


	//----- nvinfo : EIATTR_COOP_GROUP_MASK_REGIDS
	.align		4
        /*0028*/ 	.byte	0x04, 0x29
        /*002a*/ 	.short	(.L_1223 - .L_1222)


	//   ....[0]....
.L_1222:
        /*002c*/ 	.word	0xffffffff


	//   ....[1]....
        /*0030*/ 	.word	0xffffffff


	//   ....[2]....
        /*0034*/ 	.word	0xffffffff


	//   ....[3]....
        /*0038*/ 	.word	0xffffffff


	//   ....[4]....
        /*003c*/ 	.word	0xffffffff


	//   ....[5]....
        /*0040*/ 	.word	0xffffffff


	//   ....[6]....
        /*0044*/ 	.word	0xffffffff


	//   ....[7]....
        /*0048*/ 	.word	0xffffffff


	//   ....[8]....
        /*004c*/ 	.word	0xffffffff


	//   ....[9]....
        /*0050*/ 	.word	0xffffffff


	//   ....[10]....
        /*0054*/ 	.word	0x050000ef


	//   ....[11]....
        /*0058*/ 	.word	0x050000ef


	//   ....[12]....
        /*005c*/ 	.word	0x050000ef


	//   ....[13]....
        /*0060*/ 	.word	0x050000ef


	//   ....[14]....
        /*0064*/ 	.word	0x050000ef


	//   ....[15]....
        /*0068*/ 	.word	0x050000ef


	//   ....[16]....
        /*006c*/ 	.word	0x050000ef


	//   ....[17]....
        /*0070*/ 	.word	0x050000ef


	//   ....[18]....
        /*0074*/ 	.word	0x050000ef


	//   ....[19]....
        /*0078*/ 	.word	0x050000ef


	//----- nvinfo : EIATTR_COOP_GROUP_INSTR_OFFSETS
	.align		4
.L_1223:
        /*007c*/ 	.byte	0x04, 0x28
        /*007e*/ 	.short	(.L_1225 - .L_1224)


	//   ....[0]....
.L_1224:
        /*0080*/ 	.word	0x000027e0


	//   ....[1]....
        /*0084*/ 	.word	0x000027f0


	//   ....[2]....
        /*0088*/ 	.word	0x00002820


	//   ....[3]....
        /*008c*/ 	.word	0x00002830


	//   ....[4]....
        /*0090*/ 	.word	0x00002860


	//   ....[5]....
        /*0094*/ 	.word	0x00002870


	//   ....[6]....
        /*0098*/ 	.word	0x000028a0


	//   ....[7]....
        /*009c*/ 	.word	0x000028b0


	//   ....[8]....
        /*00a0*/ 	.word	0x000028e0


	//   ....[9]....
        /*00a4*/ 	.word	0x000028f0


	//   ....[10]....
        /*00a8*/ 	.word	0x00005560


	//   ....[11]....
        /*00ac*/ 	.word	0x000055f0


	//   ....[12]....
        /*00b0*/ 	.word	0x00005660


	//   ....[13]....
        /*00b4*/ 	.word	0x000056c0


	//   ....[14]....
        /*00b8*/ 	.word	0x00005720


	//   ....[15]....
        /*00bc*/ 	.word	0x00005780


	//   ....[16]....
        /*00c0*/ 	.word	0x000057f0


	//   ....[17]....
        /*00c4*/ 	.word	0x00005840


	//   ....[18]....
        /*00c8*/ 	.word	0x000058a0


	//   ....[19]....
        /*00cc*/ 	.word	0x00005900


	//----- nvinfo : EIATTR_EXIT_INSTR_OFFSETS
	.align		4
.L_1225:
        /*00d0*/ 	.byte	0x04, 0x1c
        /*00d2*/ 	.short	(.L_1227 - .L_1226)


	//   ....[0]....
.L_1226:
        /*00d4*/ 	.word	0x000054f0


	//----- nvinfo : EIATTR_MAX_THREADS
	.align		4
.L_1227:
        /*00d8*/ 	.byte	0x04, 0x05
        /*00da*/ 	.short	(.L_1229 - .L_1228)
.L_1228:
        /*00dc*/ 	.word	0x00000080
        /*00e0*/ 	.word	0x00000001
        /*00e4*/ 	.word	0x00000001


	//----- nvinfo : EIATTR_CRS_STACK_SIZE
	.align		4
.L_1229:
        /*00e8*/ 	.byte	0x04, 0x1e
        /*00ea*/ 	.short	(.L_1231 - .L_1230)
.L_1230:
        /*00ec*/ 	.word	0x00000000


	//----- nvinfo : EIATTR_CBANK_PARAM_SIZE
	.align		4
.L_1231:
        /*00f0*/ 	.byte	0x03, 0x19
        /*00f2*/ 	.short	0x0128


	//----- nvinfo : EIATTR_PARAM_CBANK
	.align		4
        /*00f4*/ 	.byte	0x04, 0x0a
        /*00f6*/ 	.short	(.L_1233 - .L_1232)
	.align		4
.L_1232:
        /*00f8*/ 	.word	index@(.nv.constant0._ZN10layer_norm13ln_bwd_kernelINS_13Kernel_traitsI13__nv_bfloat16S2_S2_S2_fjLj1280ELj1ELj4ELj1ELj16ENS_18Kernel_traits_baseILj1280ES2_S2_S2_S2_fjLj128EEEEELb0ELb0ELb0ELb1EEEvNS_9BwdParamsE)
        /*00fc*/ 	.short	0x0210
        /*00fe*/ 	.short	0x0128


	//----- nvinfo : EIATTR_SW_WAR
	.align		4
.L_1233:
        /*0100*/ 	.byte	0x04, 0x36
        /*0102*/ 	.short	(.L_1235 - .L_1234)
.L_1234:
        /*0104*/ 	.word	0x00000008
.L_1235:


//--------------------- .nv.info._ZN10layer_norm13ln_bwd_kernelINS_13Kernel_traitsI13__nv_bfloat16S2_S2_S2_fjLj1280ELj1ELj4ELj1ELj16ENS_18Kernel_traits_baseILj1280ES2_S2_S2_S2_fjLj128EEEEELb0ELb0ELb1ELb0EEEvNS_9BwdParamsE --------------------------
	.section	.nv.info._ZN10layer_norm13ln_bwd_kernelINS_13Kernel_traitsI13__nv_bfloat16S2_S2_S2_fjLj1280ELj1ELj4ELj1ELj16ENS_18Kernel_traits_baseILj1280ES2_S2_S2_S2_fjLj128EEEEELb0ELb0ELb1ELb0EEEvNS_9BwdParamsE,"",@"SHT_CUDA_INFO"
	.sectionflags	@""
	.align	4


	//----- nvinfo : EIATTR_CUDA_API_VERSION
	.align		4
        /*0000*/ 	.byte	0x04, 0x37
        /*0002*/ 	.short	(.L_1237 - .L_1236)
.L_1236:
        /*0004*/ 	.word	0x00000082


	//----- nvinfo : EIATTR_KPARAM_INFO
	.align		4
.L_1237:
        /*0008*/ 	.byte	0x04, 0x17
        /*000a*/ 	.short	(.L_1239 - .L_1238)
.L_1238:
        /*000c*/ 	.word	0x00000000
        /*0010*/ 	.short	0x0000
        /*0012*/ 	.short	0x0000
        /*0014*/ 	.byte	0x00, 0xf0, 0xa1, 0x04


	//----- nvinfo : EIATTR_SPARSE_MMA_MASK
	.align		4
.L_1239:
        /*0018*/ 	.byte	0x03, 0x50
        /*001a*/ 	.short	0x0000


	//----- nvinfo : EIATTR_MAXREG_COUNT
	.align		4
        /*001c*/ 	.byte	0x03, 0x1b
        /*001e*/ 	.short	0x00ff


	//----- nvinfo : EIATTR_NUM_BARRIERS
	.align		4
        /*0020*/ 	.byte	0x02, 0x4c
        /*0022*/ 	.byte	0x01
	.zero		1


	//----- nvinfo : EIATTR_MERCURY_ISA_VERSION
	.align		4
        /*0024*/ 	.byte	0x03, 0x5f
        /*0026*/ 	.short	0x0101


	//----- nvinfo : EIATTR_COOP_GROUP_MASK_REGIDS
	.align		4
        /*0028*/ 	.byte	0x04, 0x29
        /*002a*/ 	.short	(.L_1241 - .L_1240)


	//   ....[0]....
.L_1240:
        /*002c*/ 	.word	0xffffffff


	//   ....[1]....
        /*0030*/ 	.word	0xffffffff


	//   ....[2]....
        /*0034*/ 	.word	0xffffffff


	//   ....[3]....
        /*0038*/ 	.word	0xffffffff


	//   ....[4]....
        /*003c*/ 	.word	0xffffffff


	//   ....[5]....
        /*0040*/ 	.word	0xffffffff


	//   ....[6]....
        /*0044*/ 	.word	0xffffffff


	//   ....[7]....
        /*0048*/ 	.word	0xffffffff


	//   ....[8]....
        /*004c*/ 	.word	0xffffffff


	//   ....[9]....
        /*0050*/ 	.word	0xffffffff


	//   ....[10]....
        /*0054*/ 	.word	0x05000092


	//   ....[11]....
        /*0058*/ 	.word	0x05000092


	//   ....[12]....
        /*005c*/ 	.word	0x05000092


	//   ....[13]....
        /*0060*/ 	.word	0x05000092


	//   ....[14]....
        /*0064*/ 	.word	0x05000092


	//   ....[15]....
        /*0068*/ 	.word	0x05000092


	//   ....[16]....
        /*006c*/ 	.word	0x05000092


	//   ....[17]....
        /*0070*/ 	.word	0x05000092


	//   ....[18]....
        /*0074*/ 	.word	0x05000092


	//   ....[19]....
        /*0078*/ 	.word	0x05000092


	//----- nvinfo : EIATTR_COOP_GROUP_INSTR_OFFSETS
	.align		4
.L_1241:
        /*007c*/ 	.byte	0x04, 0x28
        /*007e*/ 	.short	(.L_1243 - .L_1242)


	//   ....[0]....
.L_1242:
        /*0080*/ 	.word	0x00002d20


	//   ....[1]....
        /*0084*/ 	.word	0x00002d30


	//   ....[2]....
        /*0088*/ 	.word	0x00002d60


	//   ....[3]....
        /*008c*/ 	.word	0x00002d70


	//   ....[4]....
        /*0090*/ 	.word	0x00002da0


	//   ....[5]....
        /*0094*/ 	.word	0x00002db0


	//   ....[6]....
        /*0098*/ 	.word	0x00002de0


	//   ....[7]....
        /*009c*/ 	.word	0x00002df0


	//   ....[8]....
        /*00a0*/ 	.word	0x00002e20


	//   ....[9]....
        /*00a4*/ 	.word	0x00002e30


	//   ....[10]....
        /*00a8*/ 	.word	0x000078b0


	//   ....[11]....
        /*00ac*/ 	.word	0x00007950


	//   ....[12]....
        /*00b0*/ 	.word	0x000079b0


	//   ....[13]....
        /*00b4*/ 	.word	0x00007a10


	//   ....[14]....
        /*00b8*/ 	.word	0x00007a80


	//   ....[15]....
        /*00bc*/ 	.word	0x00007ae0


	//   ....[16]....
        /*00c0*/ 	.word	0x00007b50


	//   ....[17]....
        /*00c4*/ 	.word	0x00007bb0


	//   ....[18]....
        /*00c8*/ 	.word	0x00007c20


	//   ....[19]....
        /*00cc*/ 	.word	0x00007c80


	//----- nvinfo : EIATTR_EXIT_INSTR_OFFSETS
	.align		4
.L_1243:
        /*00d0*/ 	.byte	0x04, 0x1c
        /*00d2*/ 	.short	(.L_1245 - .L_1244)


	//   ....[0]....
.L_1244:
        /*00d4*/ 	.word	0x00007820


	//   ....[1]....
        /*00d8*/ 	.word	0x00007850


	//----- nvinfo : EIATTR_MAX_THREADS
	.align		4
.L_1245:
        /*00dc*/ 	.byte	0x04, 0x05
        /*00de*/ 	.short	(.L_1247 - .L_1246)
.L_1246:
        /*00e0*/ 	.word	0x00000080
        /*00e4*/ 	.word	0x00000001
        /*00e8*/ 	.word	0x00000001


	//----- nvinfo : EIATTR_CRS_STACK_SIZE
	.align		4
.L_1247:
        /*00ec*/ 	.byte	0x04, 0x1e
        /*00ee*/ 	.short	(.L_1249 - .L_1248)
.L_1248:
        /*00f0*/ 	.word	0x00000000


	//----- nvinfo : EIATTR_CBANK_PARAM_SIZE
	.align		4
.L_1249:
        /*00f4*/ 	.byte	0x03, 0x19
        /*00f6*/ 	.short	0x0128


	//----- nvinfo : EIATTR_PARAM_CBANK
	.align		4
        /*00f8*/ 	.byte	0x04, 0x0a
        /*00fa*/ 	.short	(.L_1251 - .L_1250)
	.align		4
.L_1250:
        /*00fc*/ 	.word	index@(.nv.constant0._ZN10layer_norm13ln_bwd_kernelINS_13Kernel_traitsI13__nv_bfloat16S2_S2_S2_fjLj1280ELj1ELj4ELj1ELj16ENS_18Kernel_traits_baseILj1280ES2_S2_S2_S2_fjLj128EEEEELb0ELb0ELb1ELb0EEEvNS_9BwdParamsE)
        /*0100*/ 	.short	0x0210
        /*0102*/ 	.short	0x0128


	//----- nvinfo : EIATTR_SW_WAR
	.align		4
.L_1251:
        /*0104*/ 	.byte	0x04, 0x36
        /*0106*/ 	.short	(.L_1253 - .L_1252)
.L_1252:
        /*0108*/ 	.word	0x00000008
.L_1253:


//--------------------- .nv.info._ZN10layer_norm13ln_bwd_kernelINS_13Kernel_traitsI13__nv_bfloat16S2_S2_S2_fjLj1280ELj1ELj4ELj1ELj16ENS_18Kernel_traits_baseILj1280ES2_S2_S2_S2_fjLj128EEEEELb0ELb0ELb1ELb1EEEvNS_9BwdParamsE --------------------------
	.section	.nv.info._ZN10layer_norm13ln_bwd_kernelINS_13Kernel_traitsI13__nv_bfloat16S2_S2_S2_fjLj1280ELj1ELj4ELj1ELj16ENS_18Kernel_traits_baseILj1280ES2_S2_S2_S2_fjLj128EEEEELb0ELb0ELb1ELb1EEEvNS_9BwdParamsE,"",@"SHT_CUDA_INFO"
	.sectionflags	@""
	.align	4


	//----- nvinfo : EIATTR_CUDA_API_VERSION
	.align		4
        /*0000*/ 	.byte	0x04, 0x37
        /*0002*/ 	.short	(.L_1255 - .L_1254)
.L_1254:
        /*0004*/ 	.word	0x00000082


	//----- nvinfo : EIATTR_KPARAM_INFO
	.align		4
.L_1255:
        /*0008*/ 	.byte	0x04, 0x17
        /*000a*/ 	.short	(.L_1257 - .L_1256)
.L_1256:
        /*000c*/ 	.word	0x00000000
        /*0010*/ 	.short	0x0000
        /*0012*/ 	.short	0x0000
        /*0014*/ 	.byte	0x00, 0xf0, 0xa1, 0x04


	//----- nvinfo : EIATTR_SPARSE_MMA_MASK
	.align		4
.L_1257:
        /*0018*/ 	.byte	0x03, 0x50
        /*001a*/ 	.short	0x0000


	//----- nvinfo : EIATTR_MAXREG_COUNT
	.align		4
        /*001c*/ 	.byte	0x03, 0x1b
        /*001e*/ 	.short	0x00ff


	//----- nvinfo : EIATTR_NUM_BARRIERS
	.align		4
        /*0020*/ 	.byte	0x02, 0x4c
        /*0022*/ 	.byte	0x01
	.zero		1


	//----- nvinfo : EIATTR_MERCURY_ISA_VERSION
	.align		4
        /*0024*/ 	.byte	0x03, 0x5f
        /*0026*/ 	.short	0x0101


	//----- nvinfo : EIATTR_COOP_GROUP_MASK_REGIDS
	.align		4
        /*0028*/ 	.byte	0x04, 0x29
        /*002a*/ 	.short	(.L_1259 - .L_1258)


	//   ....[0]....
.L_1258:
        /*002c*/ 	.word	0xffffffff


	//   ....[1]....
        /*0030*/ 	.word	0xffffffff


	//   ....[2]....
        /*0034*/ 	.word	0xffffffff


	//   ....[3]....
        /*0038*/ 	.word	0xffffffff


	//   ....[4]....
        /*003c*/ 	.word	0xffffffff


	//   ....[5]....
        /*0040*/ 	.word	0xffffffff


	//   ....[6]....
        /*0044*/ 	.word	0xffffffff


	//   ....[7]....
        /*0048*/ 	.word	0xffffffff


	//   ....[8]....
        /*004c*/ 	.word	0xffffffff


	//   ....[9]....
        /*0050*/ 	.word	0xffffffff


	//   ....[10]....
        /*0054*/ 	.word	0x050000c4


	//   ....[11]....
        /*0058*/ 	.word	0x050000c4


	//   ....[12]....
        /*005c*/ 	.word	0x050000c4


	//   ....[13]....
        /*0060*/ 	.word	0x050000c4


	//   ....[14]....
        /*0064*/ 	.word	0x050000c4


	//   ....[15]....
        /*0068*/ 	.word	0x050000c4


	//   ....[16]....
        /*006c*/ 	.word	0x050000c4


	//   ....[17]....
        /*0070*/ 	.word	0x050000c4


	//   ....[18]....
        /*0074*/ 	.word	0x050000c4


	//   ....[19]....
        /*0078*/ 	.word	0x050000c4


	//----- nvinfo : EIATTR_COOP_GROUP_INSTR_OFFSETS
	.align		4
.L_1259:
        /*007c*/ 	.byte	0x04, 0x28
        /*007e*/ 	.short	(.L_1261 - .L_1260)


	//   ....[0]....
.L_1260:
        /*0080*/ 	.word	0x00002940


	//   ....[1]....
        /*0084*/ 	.word	0x00002950


	//   ....[2]....
        /*0088*/ 	.word	0x00002980


	//   ....[3]....
        /*008c*/ 	.word	0x00002990


	//   ....[4]....
        /*0090*/ 	.word	0x000029c0


	//   ....[5]....
        /*0094*/ 	.word	0x000029d0


	//   ....[6]....
        /*0098*/ 	.word	0x00002a00


	//   ....[7]....
        /*009c*/ 	.word	0x00002a10


	//   ....[8]....
        /*00a0*/ 	.word	0x00002a40


	//   ....[9]....
        /*00a4*/ 	.word	0x00002a50


	//   ....[10]....
        /*00a8*/ 	.word	0x00006c20


	//   ....[11]....
        /*00ac*/ 	.word	0x00006cb0


	//   ....[12]....
        /*00b0*/ 	.word	0x00006d30


	//   ....[13]....
        /*00b4*/ 	.word	0x00006da0


	//   ....[14]....
        /*00b8*/ 	.word	0x00006e20


	//   ....[15]....
        /*00bc*/ 	.word	0x00006e90


	//   ....[16]....
        /*00c0*/ 	.word	0x00006f10


	//   ....[17]....
        /*00c4*/ 	.word	0x00006f80


	//   ....[18]....
        /*00c8*/ 	.word	0x00007000


	//   ....[19]....
        /*00cc*/ 	.word	0x00007060


	//----- nvinfo : EIATTR_EXIT_INSTR_OFFSETS
	.align		4
.L_1261:
        /*00d0*/ 	.byte	0x04, 0x1c
        /*00d2*/ 	.short	(.L_1263 - .L_1262)


	//   ....[0]....
.L_1262:
        /*00d4*/ 	.word	0x00006bb0


	//----- nvinfo : EIATTR_MAX_THREADS
	.align		4
.L_1263:
        /*00d8*/ 	.byte	0x04, 0x05
        /*00da*/ 	.short	(.L_1265 - .L_1264)
.L_1264:
        /*00dc*/ 	.word	0x00000080
        /*00e0*/ 	.word	0x00000001
        /*00e4*/ 	.word	0x00000001


	//----- nvinfo : EIATTR_CRS_STACK_SIZE
	.align		4
.L_1265:
        /*00e8*/ 	.byte	0x04, 0x1e
        /*00ea*/ 	.short	(.L_1267 - .L_1266)
.L_1266:
        /*00ec*/ 	.word	0x00000000


	//----- nvinfo : EIATTR_CBANK_PARAM_SIZE
	.align		4
.L_1267:
        /*00f0*/ 	.byte	0x03, 0x19
        /*00f2*/ 	.short	0x0128


	//----- nvinfo : EIATTR_PARAM_CBANK
	.align		4
        /*00f4*/ 	.byte	0x04, 0x0a
        /*00f6*/ 	.short	(.L_1269 - .L_1268)
	.align		4
.L_1268:
        /*00f8*/ 	.word	index@(.nv.constant0._ZN10layer_norm13ln_bwd_kernelINS_13Kernel_traitsI13__nv_bfloat16S2_S2_S2_fjLj1280ELj1ELj4ELj1ELj16ENS_18Kernel_traits_baseILj1280ES2_S2_S2_S2_fjLj128EEEEELb0ELb0ELb1ELb1EEEvNS_9BwdParamsE)
        /*00fc*/ 	.short	0x0210
        /*00fe*/ 	.short	0x0128


	//----- nvinfo : EIATTR_SW_WAR
	.align		4
.L_1269:
        /*0100*/ 	.byte	0x04, 0x36
        /*0102*/ 	.short	(.L_1271 - .L_1270)
.L_1270:
        /*0104*/ 	.word	0x00000008
.L_1271:


//--------------------- .nv.info._ZN10layer_norm13ln_bwd_kernelINS_13Kernel_traitsI13__nv_bfloat16S2_S2_S2_fjLj1280ELj1ELj4ELj1ELj16ENS_18Kernel_traits_baseILj1280ES2_S2_S2_S2_fjLj128EEEEELb0ELb1ELb0ELb0EEEvNS_9BwdParamsE --------------------------
	.section	.nv.info._ZN10layer_norm13ln_bwd_kernelINS_13Kernel_traitsI13__nv_bfloat16S2_S2_S2_fjLj1280ELj1ELj4ELj1ELj16ENS_18Kernel_traits_baseILj1280ES2_S2_S2_S2_fjLj128EEEEELb0ELb1ELb0ELb0EEEvNS_9BwdParamsE,"",@"SHT_CUDA_INFO"
	.sectionflags	@""
	.align	4


	//----- nvinfo : EIATTR_CUDA_API_VERSION
	.align		4
        /*0000*/ 	.byte	0x04, 0x37
        /*0002*/ 	.short	(.L_1273 - .L_1272)
.L_1272:
        /*0004*/ 	.word	0x00000082


	//----- nvinfo : EIATTR_KPARAM_INFO
	.align		4
.L_1273:
        /*0008*/ 	.byte	0x04, 0x17
        /*000a*/ 	.short	(.L_1275 - .L_1274)
.L_1274:
        /*000c*/ 	.word	0x00000000
        /*0010*/ 	.short	0x0000
        /*0012*/ 	.short	0x0000
        /*0014*/ 	.byte	0x00, 0xf0, 0xa1, 0x04


	//----- nvinfo : EIATTR_SPARSE_MMA_MASK
	.align		4
.L_1275:
        /*0018*/ 	.byte	0x03, 0x50
        /*001a*/ 	.short	0x0000


	//----- nvinfo : EIATTR_MAXREG_COUNT
	.align		4
        /*001c*/ 	.byte	0x03, 0x1b
        /*001e*/ 	.short	0x00ff


	//----- nvinfo : EIATTR_NUM_BARRIERS
	.align		4
        /*0020*/ 	.byte	0x02, 0x4c
        /*0022*/ 	.byte	0x01
	.zero		1


	//----- nvinfo : EIATTR_ANNOTATIONS
	.align		4
        /*0024*/ 	.byte	0x04, 0x55
        /*0026*/ 	.short	(.L_1277 - .L_1276)


	//   ....[0]....
.L_1276:
        /*0028*/ 	.word	0x00000001
        /*002c*/ 	.byte	0x20, 0x08, 0x00, 0x00, 0x01, 0x00, 0x00, 0x00, 0x60, 0x08, 0x00, 0x00, 0x01, 0x00, 0x00, 0x00
        /* <DEDUP_REMOVED lines=71> */
        /*04ac*/ 	.byte	0x90, 0x54, 0x00, 0x00, 0x01, 0x00, 0x00, 0x00, 0x20, 0x5c, 0x00, 0x00


	//----- nvinfo : EIATTR_MERCURY_ISA_VERSION
	.align		4
.L_1277:
        /*04b8*/ 	.byte	0x03, 0x5f
        /*04ba*/ 	.short	0x0101


	//----- nvinfo : EIATTR_COOP_GROUP_MASK_REGIDS
	.align		4
        /*04bc*/ 	.byte	0x04, 0x29
        /*04be*/ 	.short	(.L_1279 - .L_1278)


	//   ....[0]....
.L_1278:
        /*04c0*/ 	.word	0xffffffff


	//   ....[1]....
        /*04c4*/ 	.word	0xffffffff


	//   ....[2]....
        /*04c8*/ 	.word	0xffffffff


	//   ....[3]....
        /*04cc*/ 	.word	0xffffffff


	//   ....[4]....
        /*04d0*/ 	.word	0xffffffff


	//   ....[5]....
        /*04d4*/ 	.word	0xffffffff


	//   ....[6]....
        /*04d8*/ 	.word	0xffffffff


	//   ....[7]....
        /*04dc*/ 	.word	0xffffffff


	//   ....[8]....
        /*04e0*/ 	.word	0xffffffff


	//   ....[9]....
        /*04e4*/ 	.word	0xffffffff


	//   ....[10]....
        /*04e8*/ 	.word	0x050000ac


	//   ....[11]....
        /*04ec*/ 	.word	0x050000ac


	//   ....[12]....
        /*04f0*/ 	.word	0x050000ac


	//   ....[13]....
        /*04f4*/ 	.word	0x050000ac


	//   ....[14]....
        /*04f8*/ 	.word	0x050000ac


	//   ....[15]....
        /*04fc*/ 	.word	0x050000ac


	//   ....[16]....
        /*0500*/ 	.word	0x050000ac


	//   ....[17]....
        /*0504*/ 	.word	0x050000ac


	//   ....[18]....
        /*0508*/ 	.word	0x050000ac


	//   ....[19]....
        /*050c*/ 	.word	0x050000ac


	//----- nvinfo : EIATTR_COOP_GROUP_INSTR_OFFSETS
	.align		4
.L_1279:
        /*0510*/ 	.byte	0x04, 0x28
        /*0512*/ 	.short	(.L_1281 - .L_1280)


	//   ....[0]....
.L_1280:
        /*0514*/ 	.word	0x00003630


	//   ....[1]....
        /*0518*/ 	.word	0x00003650


	//   ....[2]....
        /*051c*/ 	.word	0x00003670


	//   ....[3]....
        /*0520*/ 	.word	0x00003690


	//   ....[4]....
        /*0524*/ 	.word	0x000036b0


	//   ....[5]....
        /*0528*/ 	.word	0x000036d0


	//   ....[6]....
        /*052c*/ 	.word	0x000036f0


	//   ....[7]....
        /*0530*/ 	.word	0x00003710


	//   ....[8]....
        /*0534*/ 	.word	0x00003720


	//   ....[9]....
        /*0538*/ 	.word	0x00003740


	//   ....[10]....
        /*053c*/ 	.word	0x00007d40


	//   ....[11]....
        /*0540*/ 	.word	0x00007dd0


	//   ....[12]....
        /*0544*/ 	.word	0x00007e30


	//   ....[13]....
        /*0548*/ 	.word	0x00007e80


	//   ....[14]....
        /*054c*/ 	.word	0x00007ee0


	//   ....[15]....
        /*0550*/ 	.word	0x00007f30


	//   ....[16]....
        /*0554*/ 	.word	0x00007f90


	//   ....[17]....
        /*0558*/ 	.word	0x00007fe0


	//   ....[18]....
        /*055c*/ 	.word	0x00008040


	//   ....[19]....
        /*0560*/ 	.word	0x00008090


	//----- nvinfo : EIATTR_EXIT_INSTR_OFFSETS
	.align		4
.L_1281:
        /*0564*/ 	.byte	0x04, 0x1c
        /*0566*/ 	.short	(.L_1283 - .L_1282)


	//   ....[0]....
.L_1282:
        /*0568*/ 	.word	0x00007c50


	//   ....[1]....
        /*056c*/ 	.word	0x00007cd0


	//----- nvinfo : EIATTR_MAX_THREADS
	.align		4
.L_1283:
        /*0570*/ 	.byte	0x04, 0x05
        /*0572*/ 	.short	(.L_1285 - .L_1284)
.L_1284:
        /*0574*/ 	.word	0x00000080
        /*0578*/ 	.word	0x00000001
        /*057c*/ 	.word	0x00000001


	//----- nvinfo : EIATTR_CRS_STACK_SIZE
	.align		4
.L_1285:
        /*0580*/ 	.byte	0x04, 0x1e
        /*0582*/ 	.short	(.L_1287 - .L_1286)
.L_1286:
        /*0584*/ 	.word	0x00000000


	//----- nvinfo : EIATTR_CBANK_PARAM_SIZE
	.align		4
.L_1287:
        /*0588*/ 	.byte	0x03, 0x19
        /*058a*/ 	.short	0x0128


	//----- nvinfo : EIATTR_PARAM_CBANK
	.align		4
        /*058c*/ 	.byte	0x04, 0x0a
        /*058e*/ 	.short	(.L_1289 - .L_1288)
	.align		4
.L_1288:
        /*0590*/ 	.word	index@(.nv.constant0._ZN10layer_norm13ln_bwd_kernelINS_13Kernel_traitsI13__nv_bfloat16S2_S2_S2_fjLj1280ELj1ELj4ELj1ELj16ENS_18Kernel_traits_baseILj1280ES2_S2_S2_S2_fjLj128EEEEELb0ELb1ELb0ELb0EEEvNS_9BwdParamsE)
        /*0594*/ 	.short	0x0210
        /*0596*/ 	.short	0x0128


	//----- nvinfo : EIATTR_SW_WAR
	.align		4
.L_1289:
        /*0598*/ 	.byte	0x04, 0x36
        /*059a*/ 	.short	(.L_1291 - .L_1290)
.L_1290:
        /*059c*/ 	.word	0x00000008
.L_1291:


//--------------------- .nv.info._ZN10layer_norm13ln_bwd_kernelINS_13Kernel_traitsI13__nv_bfloat16S2_S2_S2_fjLj1280ELj1ELj4ELj1ELj16ENS_18Kernel_traits_baseILj1280ES2_S2_S2_S2_fjLj128EEEEELb0ELb1ELb0ELb1EEEvNS_9BwdParamsE --------------------------
	.section	.nv.info._ZN10layer_norm13ln_bwd_kernelINS_13Kernel_traitsI13__nv_bfloat16S2_S2_S2_fjLj1280ELj1ELj4ELj1ELj16ENS_18Kernel_traits_baseILj1280ES2_S2_S2_S2_fjLj128EEEEELb0ELb1ELb0ELb1EEEvNS_9BwdParamsE,"",@"SHT_CUDA_INFO"
	.sectionflags	@""
	.align	4


	//----- nvinfo : EIATTR_CUDA_API_VERSION
	.align		4
        /*0000*/ 	.byte	0x04, 0x37
        /*0002*/ 	.short	(.L_1293 - .L_1292)
.L_1292:
        /*0004*/ 	.word	0x00000082


	//----- nvinfo : EIATTR_KPARAM_INFO
	.align		4
.L_1293:
        /*0008*/ 	.byte	0x04, 0x17
        /*000a*/ 	.short	(.L_1295 - .L_1294)
.L_1294:
        /*000c*/ 	.word	0x00000000
        /*0010*/ 	.short	0x0000
        /*0012*/ 	.short	0x0000
        /*0014*/ 	.byte	0x00, 0xf0, 0xa1, 0x04


	//----- nvinfo : EIATTR_SPARSE_MMA_MASK
	.align		4
.L_1295:
        /*0018*/ 	.byte	0x03, 0x50
        /*001a*/ 	.short	0x0000


	//----- nvinfo : EIATTR_MAXREG_COUNT
	.align		4
        /*001c*/ 	.byte	0x03, 0x1b
        /*001e*/ 	.short	0x00ff


	//----- nvinfo : EIATTR_NUM_BARRIERS
	.align		4
        /*0020*/ 	.byte	0x02, 0x4c
        /*0022*/ 	.byte	0x01
	.zero		1


	//----- nvinfo : EIATTR_ANNOTATIONS
	.align		4
        /*0024*/ 	.byte	0x04, 0x55
        /*0026*/ 	.short	(.L_1297 - .L_1296)


	//   ....[0]....
.L_1296:
        /* <DEDUP_REMOVED lines=71> */


	//----- nvinfo : EIATTR_MERCURY_ISA_VERSION
	.align		4
.L_1297:
        /*0488*/ 	.byte	0x03, 0x5f
        /*048a*/ 	.short	0x0101


	//----- nvinfo : EIATTR_COOP_GROUP_MASK_REGIDS
	.align		4
        /*048c*/ 	.byte	0x04, 0x29
        /*048e*/ 	.short	(.L_1299 - .L_1298)


	//   ....[0]....
.L_1298:
        /*0490*/ 	.word	0xffffffff


	//   ....[1]....
        /*0494*/ 	.word	0xffffffff


	//   ....[2]....
        /*0498*/ 	.word	0xffffffff


	//   ....[3]....
        /*049c*/ 	.word	0xffffffff


	//   ....[4]....
        /*04a0*/ 	.word	0xffffffff


	//   ....[5]....
        /*04a4*/ 	.word	0xffffffff


	//   ....[6]....
        /*04a8*/ 	.word	0xffffffff


	//   ....[7]....
        /*04ac*/ 	.word	0xffffffff


	//   ....[8]....
        /*04b0*/ 	.word	0xffffffff


	//   ....[9]....
        /*04b4*/ 	.word	0xffffffff


	//   ....[10]....
        /*04b8*/ 	.word	0x0500004f


	//   ....[11]....
        /*04bc*/ 	.word	0x0500004f


	//   ....[12]....
        /*04c0*/ 	.word	0x0500004f


	//   ....[13]....
        /*04c4*/ 	.word	0x0500004f


	//   ....[14]....
        /*04c8*/ 	.word	0x0500004f


	//   ....[15]....
        /*04cc*/ 	.word	0x0500004f


	//   ....[16]....
        /*04d0*/ 	.word	0x0500004f


	//   ....[17]....
        /*04d4*/ 	.word	0x0500004f


	//   ....[18]....
        /*04d8*/ 	.word	0x0500004f


	//   ....[19]....
        /*04dc*/ 	.word	0x0500004f


	//----- nvinfo : EIATTR_COOP_GROUP_INSTR_OFFSETS
	.align		4
.L_1299:
        /*04e0*/ 	.byte	0x04, 0x28
        /*04e2*/ 	.short	(.L_1301 - .L_1300)


	//   ....[0]....
.L_1300:
        /*04e4*/ 	.word	0x000035c0


	//   ....[1]....
        /*04e8*/ 	.word	0x000035e0


	//   ....[2]....
        /*04ec*/ 	.word	0x00003600


	//   ....[3]....
        /*04f0*/ 	.word	0x00003620


	//   ....[4]....
        /*04f4*/ 	.word	0x00003640


	//   ....[5]....
        /*04f8*/ 	.word	0x00003660


	//   ....[6]....
        /*04fc*/ 	.word	0x00003680


	//   ....[7]....
        /*0500*/ 	.word	0x000036a0


	//   ....[8]....
        /*0504*/ 	.word	0x000036b0


	//   ....[9]....
        /*0508*/ 	.word	0x000036d0


	//   ....[10]....
        /*050c*/ 	.word	0x00007520


	//   ....[11]....
        /*0510*/ 	.word	0x000075b0


	//   ....[12]....
        /*0514*/ 	.word	0x00007610


	//   ....[13]....
        /*0518*/ 	.word	0x00007660


	//   ....[14]....
        /*051c*/ 	.word	0x000076c0


	//   ....[15]....
        /*0520*/ 	.word	0x00007710


	//   ....[16]....
        /*0524*/ 	.word	0x00007770


	//   ....[17]....
        /*0528*/ 	.word	0x000077c0


	//   ....[18]....
        /*052c*/ 	.word	0x00007820


	//   ....[19]....
        /*0530*/ 	.word	0x00007870


	//----- nvinfo : EIATTR_EXIT_INSTR_OFFSETS
	.align		4
.L_1301:
        /*0534*/ 	.byte	0x04, 0x1c
        /*0536*/ 	.short	(.L_1303 - .L_1302)


	//   ....[0]....
.L_1302:
        /*0538*/ 	.word	0x000074b0


	//----- nvinfo : EIATTR_MAX_THREADS
	.align		4
.L_1303:
        /*053c*/ 	.byte	0x04, 0x05
        /*053e*/ 	.short	(.L_1305 - .L_1304)
.L_1304:
        /*0540*/ 	.word	0x00000080
        /*0544*/ 	.word	0x00000001
        /*0548*/ 	.word	0x00000001


	//----- nvinfo : EIATTR_CRS_STACK_SIZE
	.align		4
.L_1305:
        /*054c*/ 	.byte	0x04, 0x1e
        /*054e*/ 	.short	(.L_1307 - .L_1306)
.L_1306:
        /*0550*/ 	.word	0x00000000


	//----- nvinfo : EIATTR_CBANK_PARAM_SIZE
	.align		4
.L_1307:
        /*0554*/ 	.byte	0x03, 0x19
        /*0556*/ 	.short	0x0128


	//----- nvinfo : EIATTR_PARAM_CBANK
	.align		4
        /*0558*/ 	.byte	0x04, 0x0a
        /*055a*/ 	.short	(.L_1309 - .L_1308)
	.align		4
.L_1308:
        /*055c*/ 	.word	index@(.nv.constant0._ZN10layer_norm13ln_bwd_kernelINS_13Kernel_traitsI13__nv_bfloat16S2_S2_S2_fjLj1280ELj1ELj4ELj1ELj16ENS_18Kernel_traits_baseILj1280ES2_S2_S2_S2_fjLj128EEEEELb0ELb1ELb0ELb1EEEvNS_9BwdParamsE)
        /*0560*/ 	.short	0x0210
        /*0562*/ 	.short	0x0128


	//----- nvinfo : EIATTR_SW_WAR
	.align		4
.L_1309:
        /*0564*/ 	.byte	0x04, 0x36
        /*0566*/ 	.short	(.L_1311 - .L_1310)
.L_1310:
        /*0568*/ 	.word	0x00000008
.L_1311:


//--------------------- .nv.info._ZN10layer_norm13ln_bwd_kernelINS_13Kernel_traitsI13__nv_bfloat16S2_S2_S2_fjLj1280ELj1ELj4ELj1ELj16ENS_18Kernel_traits_baseILj1280ES2_S2_S2_S2_fjLj128EEEEELb0ELb1ELb1ELb0EEEvNS_9BwdParamsE --------------------------
	.section	.nv.info._ZN10layer_norm13ln_bwd_kernelINS_13Kernel_traitsI13__nv_bfloat16S2_S2_S2_fjLj1280ELj1ELj4ELj1ELj16ENS_18Kernel_traits_baseILj1280ES2_S2_S2_S2_fjLj128EEEEELb0ELb1ELb1ELb0EEEvNS_9BwdParamsE,"",@"SHT_CUDA_INFO"
	.sectionflags	@""
	.align	4


	//----- nvinfo : EIATTR_CUDA_API_VERSION
	.align		4
        /*0000*/ 	.byte	0x04, 0x37
        /*0002*/ 	.short	(.L_1313 - .L_1312)
.L_1312:
        /*0004*/ 	.word	0x00000082


	//----- nvinfo : EIATTR_KPARAM_INFO
	.align		4
.L_1313:
        /*0008*/ 	.byte	0x04, 0x17
        /*000a*/ 	.short	(.L_1315 - .L_1314)
.L_1314:
        /*000c*/ 	.word	0x00000000
        /*0010*/ 	.short	0x0000
        /*0012*/ 	.short	0x0000
        /*0014*/ 	.byte	0x00, 0xf0, 0xa1, 0x04


	//----- nvinfo : EIATTR_SPARSE_MMA_MASK
	.align		4
.L_1315:
        /*0018*/ 	.byte	0x03, 0x50
        /*001a*/ 	.short	0x0000


	//----- nvinfo : EIATTR_MAXREG_COUNT
	.align		4
        /*001c*/ 	.byte	0x03, 0x1b
        /*001e*/ 	.short	0x00ff


	//----- nvinfo : EIATTR_NUM_BARRIERS
	.align		4
        /*0020*/ 	.byte	0x02, 0x4c
        /*0022*/ 	.byte	0x01
	.zero		1


	//----- nvinfo : EIATTR_ANNOTATIONS
	.align		4
        /*0024*/ 	.byte	0x04, 0x55
        /*0026*/ 	.short	(.L_1317 - .L_1316)


	//   ....[0]....
.L_1316:
        /* <DEDUP_REMOVED lines=81> */


	//----- nvinfo : EIATTR_MERCURY_ISA_VERSION
	.align		4
.L_1317:
        /*0528*/ 	.byte	0x03, 0x5f
        /*052a*/ 	.short	0x0101


	//----- nvinfo : EIATTR_COOP_GROUP_MASK_REGIDS
	.align		4
        /*052c*/ 	.byte	0x04, 0x29
        /*052e*/ 	.short	(.L_1319 - .L_1318)


	//   ....[0]....
.L_1318:
        /*0530*/ 	.word	0xffffffff


	//   ....[1]....
        /*0534*/ 	.word	0xffffffff


	//   ....[2]....
        /*0538*/ 	.word	0xffffffff


	//   ....[3]....
        /*053c*/ 	.word	0xffffffff


	//   ....[4]....
        /*0540*/ 	.word	0xffffffff


	//   ....[5]....
        /*0544*/ 	.word	0xffffffff


	//   ....[6]....
        /*0548*/ 	.word	0xffffffff


	//   ....[7]....
        /*054c*/ 	.word	0xffffffff


	//   ....[8]....
        /*0550*/ 	.word	0xffffffff


	//   ....[9]....
        /*0554*/ 	.word	0xffffffff


	//   ....[10]....
        /*0558*/ 	.word	0x050000b0


	//   ....[11]....
        /*055c*/ 	.word	0x050000b0


	//   ....[12]....
        /*0560*/ 	.word	0x050000b0


	//   ....[13]....
        /*0564*/ 	.word	0x050000b0


	//   ....[14]....
        /*0568*/ 	.word	0x050000b0


	//   ....[15]....
        /*056c*/ 	.word	0x050000b0


	//   ....[16]....
        /*0570*/ 	.word	0x050000b0


	//   ....[17]....
        /*0574*/ 	.word	0x050000b0


	//   ....[18]....
        /*0578*/ 	.word	0x050000b0


	//   ....[19]....
        /*057c*/ 	.word	0x050000b0


	//----- nvinfo : EIATTR_COOP_GROUP_INSTR_OFFSETS
	.align		4
.L_1319:
        /*0580*/ 	.byte	0x04, 0x28
        /*0582*/ 	.short	(.L_1321 - .L_1320)


	//   ....[0]....
.L_1320:
        /*0584*/ 	.word	0x00003b10


	//   ....[1]....
        /*0588*/ 	.word	0x00003b30


	//   ....[2]....
        /*058c*/ 	.word	0x00003b50


	//   ....[3]....
        /*0590*/ 	.word	0x00003b70


	//   ....[4]....
        /*0594*/ 	.word	0x00003b90


	//   ....[5]....
        /*0598*/ 	.word	0x00003bb0


	//   ....[6]....
        /*059c*/ 	.word	0x00003bd0


	//   ....[7]....
        /*05a0*/ 	.word	0x00003bf0


	//   ....[8]....
        /*05a4*/ 	.word	0x00003c00


	//   ....[9]....
        /*05a8*/ 	.word	0x00003c20


	//   ....[10]....
        /*05ac*/ 	.word	0x0000a5f0


	//   ....[11]....
        /*05b0*/ 	.word	0x0000a680


	//   ....[12]....
        /*05b4*/ 	.word	0x0000a6e0


	//   ....[13]....
        /*05b8*/ 	.word	0x0000a730


	//   ....[14]....
        /*05bc*/ 	.word	0x0000a790


	//   ....[15]....
        /*05c0*/ 	.word	0x0000a7e0


	//   ....[16]....
        /*05c4*/ 	.word	0x0000a840


	//   ....[17]....
        /*05c8*/ 	.word	0x0000a890


	//   ....[18]....
        /*05cc*/ 	.word	0x0000a8f0


	//   ....[19]....
        /*05d0*/ 	.word	0x0000a940


	//----- nvinfo : EIATTR_EXIT_INSTR_OFFSETS
	.align		4
.L_1321:
        /*05d4*/ 	.byte	0x04, 0x1c
        /*05d6*/ 	.short	(.L_1323 - .L_1322)


	//   ....[0]....
.L_1322:
        /*05d8*/ 	.word	0x0000a500


	//   ....[1]....
        /*05dc*/ 	.word	0x0000a580


	//----- nvinfo : EIATTR_MAX_THREADS
	.align		4
.L_1323:
        /*05e0*/ 	.byte	0x04, 0x05
        /*05e2*/ 	.short	(.L_1325 - .L_1324)
.L_1324:
        /*05e4*/ 	.word	0x00000080
        /*05e8*/ 	.word	0x00000001
        /*05ec*/ 	.word	0x00000001


	//----- nvinfo : EIATTR_CRS_STACK_SIZE
	.align		4
.L_1325:
        /*05f0*/ 	.byte	0x04, 0x1e
        /*05f2*/ 	.short	(.L_1327 - .L_1326)
.L_1326:
        /*05f4*/ 	.word	0x00000000


	//----- nvinfo : EIATTR_CBANK_PARAM_SIZE
	.align		4
.L_1327:
        /*05f8*/ 	.byte	0x03, 0x19
        /*05fa*/ 	.short	0x0128


	//----- nvinfo : EIATTR_PARAM_CBANK
	.align		4
        /*05fc*/ 	.byte	0x04, 0x0a
        /*05fe*/ 	.short	(.L_1329 - .L_1328)
	.align		4
.L_1328:
        /*0600*/ 	.word	index@(.nv.constant0._ZN10layer_norm13ln_bwd_kernelINS_13Kernel_traitsI13__nv_bfloat16S2_S2_S2_fjLj1280ELj1ELj4ELj1ELj16ENS_18Kernel_traits_baseILj1280ES2_S2_S2_S2_fjLj128EEEEELb0ELb1ELb1ELb0EEEvNS_9BwdParamsE)
        /*0604*/ 	.short	0x0210
        /*0606*/ 	.short	0x0128


	//----- nvinfo : EIATTR_SW_WAR
	.align		4
.L_1329:
        /*0608*/ 	.byte	0x04, 0x36
        /*060a*/ 	.short	(.L_1331 - .L_1330)
.L_1330:
        /*060c*/ 	.word	0x00000008
.L_1331:


//--------------------- .nv.info._ZN10layer_norm13ln_bwd_kernelINS_13Kernel_traitsI13__nv_bfloat16S2_S2_S2_fjLj1280ELj1ELj4ELj1ELj16ENS_18Kernel_traits_baseILj1280ES2_S2_S2_S2_fjLj128EEEEELb0ELb1ELb1ELb1EEEvNS_9BwdParamsE --------------------------
	.section	.nv.info._ZN10layer_norm13ln_bwd_kernelINS_13Kernel_traitsI13__nv_bfloat16S2_S2_S2_fjLj1280ELj1ELj4ELj1ELj16ENS_18Kernel_traits_baseILj1280ES2_S2_S2_S2_fjLj128EEEEELb0ELb1ELb1ELb1EEEvNS_9BwdParamsE,"",@"SHT_CUDA_INFO"
	.sectionflags	@""
	.align	4


	//----- nvinfo : EIATTR_CUDA_API_VERSION
	.align		4
        /*0000*/ 	.byte	0x04, 0x37
        /*0002*/ 	.short	(.L_1333 - .L_1332)
.L_1332:
        /*0004*/ 	.word	0x00000082


	//----- nvinfo : EIATTR_KPARAM_INFO
	.align		4
.L_1333:
        /*0008*/ 	.byte	0x04, 0x17
        /*000a*/ 	.short	(.L_1335 - .L_1334)
.L_1334:
        /*000c*/ 	.word	0x00000000
        /*0010*/ 	.short	0x0000
        /*0012*/ 	.short	0x0000
        /*0014*/ 	.byte	0x00, 0xf0, 0xa1, 0x04


	//----- nvinfo : EIATTR_SPARSE_MMA_MASK
	.align		4
.L_1335:
        /*0018*/ 	.byte	0x03, 0x50
        /*001a*/ 	.short	0x0000


	//----- nvinfo : EIATTR_MAXREG_COUNT
	.align		4
        /*001c*/ 	.byte	0x03, 0x1b
        /*001e*/ 	.short	0x00ff


	//----- nvinfo : EIATTR_NUM_BARRIERS
	.align		4
        /*0020*/ 	.byte	0x02, 0x4c
        /*0022*/ 	.byte	0x01
	.zero		1


	//----- nvinfo : EIATTR_ANNOTATIONS
	.align		4
        /*0024*/ 	.byte	0x04, 0x55
        /*0026*/ 	.short	(.L_1337 - .L_1336)


	//   ....[0]....
.L_1336:
        /* <DEDUP_REMOVED lines=76> */
        /*04dc*/ 	.byte	0xd0, 0x61, 0x00, 0x00


	//----- nvinfo : EIATTR_MERCURY_ISA_VERSION
	.align		4
.L_1337:
        /*04e0*/ 	.byte	0x03, 0x5f
        /*04e2*/ 	.short	0x0101


	//----- nvinfo : EIATTR_COOP_GROUP_MASK_REGIDS
	.align		4
        /*04e4*/ 	.byte	0x04, 0x29
        /*04e6*/ 	.short	(.L_1339 - .L_1338)


	//   ....[0]....
.L_1338:
        /*04e8*/ 	.word	0xffffffff


	//   ....[1]....
        /*04ec*/ 	.word	0xffffffff


	//   ....[2]....
        /*04f0*/ 	.word	0xffffffff


	//   ....[3]....
        /*04f4*/ 	.word	0xffffffff


	//   ....[4]....
        /*04f8*/ 	.word	0xffffffff


	//   ....[5]....
        /*04fc*/ 	.word	0xffffffff


	//   ....[6]....
        /*0500*/ 	.word	0xffffffff


	//   ....[7]....
        /*0504*/ 	.word	0xffffffff


	//   ....[8]....
        /*0508*/ 	.word	0xffffffff


	//   ....[9]....
        /*050c*/ 	.word	0xffffffff


	//   ....[10]....
        /*0510*/ 	.word	0x050000d2


	//   ....[11]....
        /*0514*/ 	.word	0x050000d2


	//   ....[12]....
        /*0518*/ 	.word	0x050000d2


	//   ....[13]....
        /*051c*/ 	.word	0x050000d2


	//   ....[14]....
        /*0520*/ 	.word	0x050000d2


	//   ....[15]....
        /*0524*/ 	.word	0x050000d2


	//   ....[16]....
        /*0528*/ 	.word	0x050000d2


	//   ....[17]....
        /*052c*/ 	.word	0x050000d2


	//   ....[18]....
        /*0530*/ 	.word	0x050000d2


	//   ....[19]....
        /*0534*/ 	.word	0x050000d2


	//----- nvinfo : EIATTR_COOP_GROUP_INSTR_OFFSETS
	.align		4
.L_1339:
        /*0538*/ 	.byte	0x04, 0x28
        /*053a*/ 	.short	(.L_1341 - .L_1340)


	//   ....[0]....
.L_1340:
        /*053c*/ 	.word	0x00003550


	//   ....[1]....
        /*0540*/ 	.word	0x00003570


	//   ....[2]....
        /*0544*/ 	.word	0x00003590


	//   ....[3]....
        /*0548*/ 	.word	0x000035b0


	//   ....[4]....
        /*054c*/ 	.word	0x000035d0


	//   ....[5]....
        /*0550*/ 	.word	0x000035f0


	//   ....[6]....
        /*0554*/ 	.word	0x00003610


	//   ....[7]....
        /*0558*/ 	.word	0x00003630


	//   ....[8]....
        /*055c*/ 	.word	0x00003640


	//   ....[9]....
        /*0560*/ 	.word	0x00003660


	//   ....[10]....
        /*0564*/ 	.word	0x000094e0


	//   ....[11]....
        /*0568*/ 	.word	0x00009570


	//   ....[12]....
        /*056c*/ 	.word	0x000095d0


	//   ....[13]....
        /*0570*/ 	.word	0x00009620


	//   ....[14]....
        /*0574*/ 	.word	0x00009680


	//   ....[15]....
        /*0578*/ 	.word	0x000096d0


	//   ....[16]....
        /*057c*/ 	.word	0x00009730


	//   ....[17]....
        /*0580*/ 	.word	0x00009780


	//   ....[18]....
        /*0584*/ 	.word	0x000097e0


	//   ....[19]....
        /*0588*/ 	.word	0x00009830


	//----- nvinfo : EIATTR_EXIT_INSTR_OFFSETS
	.align		4
.L_1341:
        /*058c*/ 	.byte	0x04, 0x1c
        /*058e*/ 	.short	(.L_1343 - .L_1342)


	//   ....[0]....
.L_1342:
        /*0590*/ 	.word	0x00009470


	//----- nvinfo : EIATTR_MAX_THREADS
	.align		4
.L_1343:
        /*0594*/ 	.byte	0x04, 0x05
        /*0596*/ 	.short	(.L_1345 - .L_1344)
.L_1344:
        /*0598*/ 	.word	0x00000080
        /*059c*/ 	.word	0x00000001
        /*05a0*/ 	.word	0x00000001


	//----- nvinfo : EIATTR_CRS_STACK_SIZE
	.align		4
.L_1345:
        /*05a4*/ 	.byte	0x04, 0x1e
        /*05a6*/ 	.short	(.L_1347 - .L_1346)
.L_1346:
        /*05a8*/ 	.word	0x00000000


	//----- nvinfo : EIATTR_CBANK_PARAM_SIZE
	.align		4
.L_1347:
        /*05ac*/ 	.byte	0x03, 0x19
        /*05ae*/ 	.short	0x0128


	//----- nvinfo : EIATTR_PARAM_CBANK
	.align		4
        /*05b0*/ 	.byte	0x04, 0x0a
        /*05b2*/ 	.short	(.L_1349 - .L_1348)
	.align		4
.L_1348:
        /*05b4*/ 	.word	index@(.nv.constant0._ZN10layer_norm13ln_bwd_kernelINS_13Kernel_traitsI13__nv_bfloat16S2_S2_S2_fjLj1280ELj1ELj4ELj1ELj16ENS_18Kernel_traits_baseILj1280ES2_S2_S2_S2_fjLj128EEEEELb0ELb1ELb1ELb1EEEvNS_9BwdParamsE)
        /*05b8*/ 	.short	0x0210
        /*05ba*/ 	.short	0x0128


	//----- nvinfo : EIATTR_SW_WAR
	.align		4
.L_1349:
        /*05bc*/ 	.byte	0x04, 0x36
        /*05be*/ 	.short	(.L_1351 - .L_1350)
.L_1350:
        /*05c0*/ 	.word	0x00000008
.L_1351:


//--------------------- .nv.info._ZN10layer_norm13ln_bwd_kernelINS_13Kernel_traitsI13__nv_bfloat16S2_S2_S2_fjLj1280ELj1ELj4ELj1ELj16ENS_18Kernel_traits_baseILj1280ES2_S2_S2_S2_fjLj128EEEEELb1ELb0ELb0ELb0EEEvNS_9BwdParamsE --------------------------
	.section	.nv.info._ZN10layer_norm13ln_bwd_kernelINS_13Kernel_traitsI13__nv_bfloat16S2_S2_S2_fjLj1280ELj1ELj4ELj1ELj16ENS_18Kernel_traits_baseILj1280ES2_S2_S2_S2_fjLj128EEEEELb1ELb0ELb0ELb0EEEvNS_9BwdParamsE,"",@"SHT_CUDA_INFO"
	.sectionflags	@""
	.align	4


	//----- nvinfo : EIATTR_CUDA_API_VERSION
	.align		4
        /*0000*/ 	.byte	0x04, 0x37
        /*0002*/ 	.short	(.L_1353 - .L_1352)
.L_1352:
        /*0004*/ 	.word	0x00000082


	//----- nvinfo : EIATTR_KPARAM_INFO
	.align		4
.L_1353:
        /*0008*/ 	.byte	0x04, 0x17
        /*000a*/ 	.short	(.L_1355 - .L_1354)
.L_1354:
        /*000c*/ 	.word	0x00000000
        /*0010*/ 	.short	0x0000
        /*0012*/ 	.short	0x0000
        /*0014*/ 	.byte	0x00, 0xf0, 0xa1, 0x04


	//----- nvinfo : EIATTR_SPARSE_MMA_MASK
	.align		4
.L_1355:
        /*0018*/ 	.byte	0x03, 0x50
        /*001a*/ 	.short	0x0000


	//----- nvinfo : EIATTR_MAXREG_COUNT
	.align		4
        /*001c*/ 	.byte	0x03, 0x1b
        /*001e*/ 	.short	0x00ff


	//----- nvinfo : EIATTR_NUM_BARRIERS
	.align		4
        /*0020*/ 	.byte	0x02, 0x4c
        /*0022*/ 	.byte	0x01
	.zero		1


	//----- nvinfo : EIATTR_ANNOTATIONS
	.align		4
        /*0024*/ 	.byte	0x04, 0x55
        /*0026*/ 	.short	(.L_1357 - .L_1356)


	//   ....[0]....
.L_1356:
        /*0028*/ 	.word	0x00000001
        /*002c*/ 	.byte	0x30, 0x06, 0x00, 0x00, 0x01, 0x00, 0x00, 0x00, 0x70, 0x06, 0x00, 0x00, 0x01, 0x00, 0x00, 0x00
        /*003c*/ 	.byte	0xb0, 0x0b, 0x00, 0x00, 0x01, 0x00, 0x00, 0x00, 0xd0, 0x0b, 0x00, 0x00


	//----- nvinfo : EIATTR_MERCURY_ISA_VERSION
	.align		4
.L_1357:
        /*0048*/ 	.byte	0x03, 0x5f
        /*004a*/ 	.short	0x0101


	//----- nvinfo : EIATTR_COOP_GROUP_MASK_REGIDS
	.align		4
        /*004c*/ 	.byte	0x04, 0x29
        /*004e*/ 	.short	(.L_1359 - .L_1358)


	//   ....[0]....
.L_1358:
        /*0050*/ 	.word	0xffffffff


	//   ....[1]....
        /*0054*/ 	.word	0xffffffff


	//   ....[2]....
        /*0058*/ 	.word	0xffffffff


	//   ....[3]....
        /*005c*/ 	.word	0xffffffff


	//   ....[4]....
        /*0060*/ 	.word	0xffffffff


	//   ....[5]....
        /*0064*/ 	.word	0xffffffff


	//   ....[6]....
        /*0068*/ 	.word	0xffffffff


	//   ....[7]....
        /*006c*/ 	.word	0xffffffff


	//   ....[8]....
        /*0070*/ 	.word	0xffffffff


	//   ....[9]....
        /*0074*/ 	.word	0xffffffff


	//   ....[10]....
        /*0078*/ 	.word	0x0500008c


	//   ....[11]....
        /*007c*/ 	.word	0x0500008c


	//   ....[12]....
        /*0080*/ 	.word	0x0500008c


	//   ....[13]....
        /*0084*/ 	.word	0x0500008c


	//   ....[14]....
        /*0088*/ 	.word	0x0500008c


	//   ....[15]....
        /*008c*/ 	.word	0x0500008c


	//   ....[16]....
        /*0090*/ 	.word	0x0500008c


	//   ....[17]....
        /*0094*/ 	.word	0x0500008c


	//   ....[18]....
        /*0098*/ 	.word	0x0500008c


	//   ....[19]....
        /*009c*/ 	.word	0x0500008c


	//----- nvinfo : EIATTR_COOP_GROUP_INSTR_OFFSETS
	.align		4
.L_1359:
        /*00a0*/ 	.byte	0x04, 0x28
        /*00a2*/ 	.short	(.L_1361 - .L_1360)


	//   ....[0]....
.L_1360:
        /*00a4*/ 	.word	0x00002b10


	//   ....[1]....
        /*00a8*/ 	.word	0x00002b20


	//   ....[2]....
        /*00ac*/ 	.word	0x00002b50


	//   ....[3]....
        /*00b0*/ 	.word	0x00002b60


	//   ....[4]....
        /*00b4*/ 	.word	0x00002b90


	//   ....[5]....
        /*00b8*/ 	.word	0x00002ba0


	//   ....[6]....
        /*00bc*/ 	.word	0x00002bd0


	//   ....[7]....
        /*00c0*/ 	.word	0x00002be0


	//   ....[8]....
        /*00c4*/ 	.word	0x00002c10


	//   ....[9]....
        /*00c8*/ 	.word	0x00002c20


	//   ....[10]....
        /*00cc*/ 	.word	0x00006440


	//   ....[11]....
        /*00d0*/ 	.word	0x000064d0


	//   ....[12]....
        /*00d4*/ 	.word	0x00006530


	//   ....[13]....
        /*00d8*/ 	.word	0x00006590


	//   ....[14]....
        /*00dc*/ 	.word	0x000065f0


	//   ....[15]....
        /*00e0*/ 	.word	0x00006650


	//   ....[16]....
        /*00e4*/ 	.word	0x000066b0


	//   ....[17]....
        /*00e8*/ 	.word	0x00006710


	//   ....[18]....
        /*00ec*/ 	.word	0x00006770


	//   ....[19]....
        /*00f0*/ 	.word	0x000067d0


	//----- nvinfo : EIATTR_EXIT_INSTR_OFFSETS
	.align		4
.L_1361:
        /*00f4*/ 	.byte	0x04, 0x1c
        /*00f6*/ 	.short	(.L_1363 - .L_1362)


	//   ....[0]....
.L_1362:
        /*00f8*/ 	.word	0x000063a0


	//   ....[1]....
        /*00fc*/ 	.word	0x000063d0


	//----- nvinfo : EIATTR_MAX_THREADS
	.align		4
.L_1363:
        /*0100*/ 	.byte	0x04, 0x05
        /*0102*/ 	.short	(.L_1365 - .L_1364)
.L_1364:
        /*0104*/ 	.word	0x00000080
        /*0108*/ 	.word	0x00000001
        /*010c*/ 	.word	0x00000001


	//----- nvinfo : EIATTR_CRS_STACK_SIZE
	.align		4
.L_1365:
        /*0110*/ 	.byte	0x04, 0x1e
        /*0112*/ 	.short	(.L_1367 - .L_1366)
.L_1366:
        /*0114*/ 	.word	0x00000000


	//----- nvinfo : EIATTR_CBANK_PARAM_SIZE
	.align		4
.L_1367:
        /*0118*/ 	.byte	0x03, 0x19
        /*011a*/ 	.short	0x0128


	//----- nvinfo : EIATTR_PARAM_CBANK
	.align		4
        /*011c*/ 	.byte	0x04, 0x0a
        /*011e*/ 	.short	(.L_1369 - .L_1368)
	.align		4
.L_1368:
        /*0120*/ 	.word	index@(.nv.constant0._ZN10layer_norm13ln_bwd_kernelINS_13Kernel_traitsI13__nv_bfloat16S2_S2_S2_fjLj1280ELj1ELj4ELj1ELj16ENS_18Kernel_traits_baseILj1280ES2_S2_S2_S2_fjLj128EEEEELb1ELb0ELb0ELb0EEEvNS_9BwdParamsE)
        /*0124*/ 	.short	0x0210
        /*0126*/ 	.short	0x0128


	//----- nvinfo : EIATTR_SW_WAR
	.align		4
.L_1369:
        /*0128*/ 	.byte	0x04, 0x36
        /*012a*/ 	.short	(.L_1371 - .L_1370)
.L_1370:
        /*012c*/ 	.word	0x00000008
.L_1371:


//--------------------- .nv.info._ZN10layer_norm13ln_bwd_kernelINS_13Kernel_traitsI13__nv_bfloat16S2_S2_S2_fjLj1280ELj1ELj4ELj1ELj16ENS_18Kernel_traits_baseILj1280ES2_S2_S2_S2_fjLj128EEEEELb1ELb0ELb0ELb1EEEvNS_9BwdParamsE --------------------------
	.section	.nv.info._ZN10layer_norm13ln_bwd_kernelINS_13Kernel_traitsI13__nv_bfloat16S2_S2_S2_fjLj1280ELj1ELj4ELj1ELj16ENS_18Kernel_traits_baseILj1280ES2_S2_S2_S2_fjLj128EEEEELb1ELb0ELb0ELb1EEEvNS_9BwdParamsE,"",@"SHT_CUDA_INFO"
	.sectionflags	@""
	.align	4


	//----- nvinfo : EIATTR_CUDA_API_VERSION
	.align		4
        /*0000*/ 	.byte	0x04, 0x37
        /*0002*/ 	.short	(.L_1373 - .L_1372)
.L_1372:
        /*0004*/ 	.word	0x00000082


	//----- nvinfo : EIATTR_KPARAM_INFO
	.align		4
.L_1373:
        /*0008*/ 	.byte	0x04, 0x17
        /*000a*/ 	.short	(.L_1375 - .L_1374)
.L_1374:
        /*000c*/ 	.word	0x00000000
        /*0010*/ 	.short	0x0000
        /*0012*/ 	.short	0x0000
        /*0014*/ 	.byte	0x00, 0xf0, 0xa1, 0x04


	//----- nvinfo : EIATTR_SPARSE_MMA_MASK
	.align		4
.L_1375:
        /*0018*/ 	.byte	0x03, 0x50
        /*001a*/ 	.short	0x0000


	//----- nvinfo : EIATTR_MAXREG_COUNT
	.align		4
        /*001c*/ 	.byte	0x03, 0x1b
        /*001e*/ 	.short	0x00ff


	//----- nvinfo : EIATTR_NUM_BARRIERS
	.align		4
        /*0020*/ 	.byte	0x02, 0x4c
        /*0022*/ 	.byte	0x01
	.zero		1


	//----- nvinfo : EIATTR_MERCURY_ISA_VERSION
	.align		4
        /*0024*/ 	.byte	0x03, 0x5f
        /*0026*/ 	.short	0x0101


	//----- nvinfo : EIATTR_COOP_GROUP_MASK_REGIDS
	.align		4
        /*0028*/ 	.byte	0x04, 0x29
        /*002a*/ 	.short	(.L_1377 - .L_1376)


	//   ....[0]....
.L_1376:
        /*002c*/ 	.word	0xffffffff


	//   ....[1]....
        /*0030*/ 	.word	0xffffffff


	//   ....[2]....
        /*0034*/ 	.word	0xffffffff


	//   ....[3]....
        /*0038*/ 	.word	0xffffffff


	//   ....[4]....
        /*003c*/ 	.word	0xffffffff


	//   ....[5]....
        /*0040*/ 	.word	0xffffffff


	//   ....[6]....
        /*0044*/ 	.word	0xffffffff


	//   ....[7]....
        /*0048*/ 	.word	0xffffffff


	//   ....[8]....
        /*004c*/ 	.word	0xffffffff


	//   ....[9]....
        /*0050*/ 	.word	0xffffffff


	//   ....[10]....
        /*0054*/ 	.word	0x050000fa


	//   ....[11]....
        /*0058*/ 	.word	0x050000fa


	//   ....[12]....
        /*005c*/ 	.word	0x050000fa


	//   ....[13]....
        /*0060*/ 	.word	0x050000fa


	//   ....[14]....
        /*0064*/ 	.word	0x050000fa


	//   ....[15]....
        /*0068*/ 	.word	0x050000fa


	//   ....[16]....
        /*006c*/ 	.word	0x050000fa


	//   ....[17]....
        /*0070*/ 	.word	0x050000fa


	//   ....[18]....
        /*0074*/ 	.word	0x050000fa


	//   ....[19]....
        /*0078*/ 	.word	0x050000fa


	//----- nvinfo : EIATTR_COOP_GROUP_INSTR_OFFSETS
	.align		4
.L_1377:
        /*007c*/ 	.byte	0x04, 0x28
        /*007e*/ 	.short	(.L_1379 - .L_1378)


	//   ....[0]....
.L_1378:
        /*0080*/ 	.word	0x000028a0


	//   ....[1]....
        /*0084*/ 	.word	0x000028b0


	//   ....[2]....
        /*0088*/ 	.word	0x000028e0


	//   ....[3]....
        /*008c*/ 	.word	0x000028f0


	//   ....[4]....
        /*0090*/ 	.word	0x00002920


	//   ....[5]....
        /*0094*/ 	.word	0x00002930


	//   ....[6]....
        /*0098*/ 	.word	0x00002960


	//   ....[7]....
        /*009c*/ 	.word	0x00002970


	//   ....[8]....
        /*00a0*/ 	.word	0x000029a0


	//   ....[9]....
        /*00a4*/ 	.word	0x000029b0


	//   ....[10]....
        /*00a8*/ 	.word	0x00005e10


	//   ....[11]....
        /*00ac*/ 	.word	0x00005ea0


	//   ....[12]....
        /*00b0*/ 	.word	0x00005f10


	//   ....[13]....
        /*00b4*/ 	.word	0x00005f70


	//   ....[14]....
        /*00b8*/ 	.word	0x00005fd0


	//   ....[15]....
        /*00bc*/ 	.word	0x00006020


	//   ....[16]....
        /*00c0*/ 	.word	0x00006090


	//   ....[17]....
        /*00c4*/ 	.word	0x000060e0


	//   ....[18]....
        /*00c8*/ 	.word	0x00006150


	//   ....[19]....
        /*00cc*/ 	.word	0x000061a0


	//----- nvinfo : EIATTR_EXIT_INSTR_OFFSETS
	.align		4
.L_1379:
        /*00d0*/ 	.byte	0x04, 0x1c
        /*00d2*/ 	.short	(.L_1381 - .L_1380)


	//   ....[0]....
.L_1380:
        /*00d4*/ 	.word	0x00005da0


	//----- nvinfo : EIATTR_MAX_THREADS
	.align		4
.L_1381:
        /*00d8*/ 	.byte	0x04, 0x05
        /*00da*/ 	.short	(.L_1383 - .L_1382)
.L_1382:
        /*00dc*/ 	.word	0x00000080
        /*00e0*/ 	.word	0x00000001
        /*00e4*/ 	.word	0x00000001


	//----- nvinfo : EIATTR_CRS_STACK_SIZE
	.align		4
.L_1383:
        /*00e8*/ 	.byte	0x04, 0x1e
        /*00ea*/ 	.short	(.L_1385 - .L_1384)
.L_1384:
        /*00ec*/ 	.word	0x00000000


	//----- nvinfo : EIATTR_CBANK_PARAM_SIZE
	.align		4
.L_1385:
        /*00f0*/ 	.byte	0x03, 0x19
        /*00f2*/ 	.short	0x0128


	//----- nvinfo : EIATTR_PARAM_CBANK
	.align		4
        /*00f4*/ 	.byte	0x04, 0x0a
        /*00f6*/ 	.short	(.L_1387 - .L_1386)
	.align		4
.L_1386:
        /*00f8*/ 	.word	index@(.nv.constant0._ZN10layer_norm13ln_bwd_kernelINS_13Kernel_traitsI13__nv_bfloat16S2_S2_S2_fjLj1280ELj1ELj4ELj1ELj16ENS_18Kernel_traits_baseILj1280ES2_S2_S2_S2_fjLj128EEEEELb1ELb0ELb0ELb1EEEvNS_9BwdParamsE)
        /*00fc*/ 	.short	0x0210
        /*00fe*/ 	.short	0x0128


	//----- nvinfo : EIATTR_SW_WAR
	.align		4
.L_1387:
        /*0100*/ 	.byte	0x04, 0x36
        /*0102*/ 	.short	(.L_1389 - .L_1388)
.L_1388:
        /*0104*/ 	.word	0x00000008
.L_1389:


//--------------------- .nv.info._ZN10layer_norm22ln_bwd_finalize_kernelINS_22Kernel_traits_finalizeILj1280E13__nv_bfloat16S2_S2_S2_fjLb0ELj1024ELj4ENS_18Kernel_traits_baseILj1280ES2_S2_S2_S2_fjLj1024EEEEELb0ELb0EEEvNS_9BwdParamsE --------------------------
	.section	.nv.info._ZN10layer_norm22ln_bwd_finalize_kernelINS_22Kernel_traits_finalizeILj1280E13__nv_bfloat16S2_S2_S2_fjLb0ELj1024ELj4ENS_18Kernel_traits_baseILj1280ES2_S2_S2_S2_fjLj1024EEEEELb0ELb0EEEvNS_9BwdParamsE,"",@"SHT_CUDA_INFO"
	.sectionflags	@""
	.align	4


	//----- nvinfo : EIATTR_CUDA_API_VERSION
	.align		4
        /*0000*/ 	.byte	0x04, 0x37
        /*0002*/ 	.short	(.L_1391 - .L_1390)
.L_1390:
        /*0004*/ 	.word	0x00000082


	//----- nvinfo : EIATTR_KPARAM_INFO
	.align		4
.L_1391:
        /*0008*/ 	.byte	0x04, 0x17
        /*000a*/ 	.short	(.L_1393 - .L_1392)
.L_1392:
        /*000c*/ 	.word	0x00000000
        /*0010*/ 	.short	0x0000
        /*0012*/ 	.short	0x0000
        /*0014*/ 	.byte	0x00, 0xf0, 0xa1, 0x04


	//----- nvinfo : EIATTR_SPARSE_MMA_MASK
	.align		4
.L_1393:
        /*0018*/ 	.byte	0x03, 0x50
        /*001a*/ 	.short	0x0000


	//----- nvinfo : EIATTR_MAXREG_COUNT
	.align		4
        /*001c*/ 	.byte	0x03, 0x1b
        /*001e*/ 	.short	0x0040


	//----- nvinfo : EIATTR_NUM_BARRIERS
	.align		4
        /*0020*/ 	.byte	0x02, 0x4c
        /*0022*/ 	.byte	0x01
	.zero		1


	//----- nvinfo : EIATTR_MERCURY_ISA_VERSION
	.align		4
        /*0024*/ 	.byte	0x03, 0x5f
        /*0026*/ 	.short	0x0101


	//----- nvinfo : EIATTR_COOP_GROUP_MASK_REGIDS
	.align		4
        /*0028*/ 	.byte	0x04, 0x29
        /*002a*/ 	.short	(.L_1395 - .L_1394)


	//   ....[0]....
.L_1394:
        /*002c*/ 	.word	0xffffffff


	//   ....[1]....
        /*0030*/ 	.word	0xffffffff


	//   ....[2]....
        /*0034*/ 	.word	0xffffffff


	//   ....[3]....
        /*0038*/ 	.word	0xffffffff


	//   ....[4]....
        /*003c*/ 	.word	0xffffffff


	//   ....[5]....
        /*0040*/ 	.word	0xffffffff


	//   ....[6]....
        /*0044*/ 	.word	0xffffffff


	//   ....[7]....
        /*0048*/ 	.word	0xffffffff


	//   ....[8]....
        /*004c*/ 	.word	0xffffffff


	//   ....[9]....
        /*0050*/ 	.word	0xffffffff


	//   ....[10]....
        /*0054*/ 	.word	0x05000013


	//   ....[11]....
        /*0058*/ 	.word	0x05000013


	//   ....[12]....
        /*005c*/ 	.word	0x05000013


	//   ....[13]....
        /*0060*/ 	.word	0x05000013


	//   ....[14]....
        /*0064*/ 	.word	0x05000013


	//   ....[15]....
        /*0068*/ 	.word	0x05000013


	//   ....[16]....
        /*006c*/ 	.word	0x05000013


	//   ....[17]....
        /*0070*/ 	.word	0x05000013


	//   ....[18]....
        /*0074*/ 	.word	0x05000013


	//   ....[19]....
        /*0078*/ 	.word	0x05000013


	//----- nvinfo : EIATTR_COOP_GROUP_INSTR_OFFSETS
	.align		4
.L_1395:
        /*007c*/ 	.byte	0x04, 0x28
        /*007e*/ 	.short	(.L_1397 - .L_1396)


	//   ....[0]....
.L_1396:
        /*0080*/ 	.word	0x000008e0


	//   ....[1]....
        /*0084*/ 	.word	0x000008f0


	//   ....[2]....
        /*0088*/ 	.word	0x00000920


	//   ....[3]....
        /*008c*/ 	.word	0x00000930


	//   ....[4]....
        /*0090*/ 	.word	0x00000960


	//   ....[5]....
        /*0094*/ 	.word	0x00000970


	//   ....[6]....
        /*0098*/ 	.word	0x000009a0


	//   ....[7]....
        /*009c*/ 	.word	0x000009b0


	//   ....[8]....
        /*00a0*/ 	.word	0x000009e0


	//   ....[9]....
        /*00a4*/ 	.word	0x000009f0


	//   ....[10]....
        /*00a8*/ 	.word	0x00000c10


	//   ....[11]....
        /*00ac*/ 	.word	0x00000c80


	//   ....[12]....
        /*00b0*/ 	.word	0x00000cf0


	//   ....[13]....
        /*00b4*/ 	.word	0x00000d60


	//   ....[14]....
        /*00b8*/ 	.word	0x00000dd0


	//   ....[15]....
        /*00bc*/ 	.word	0x00000e30


	//   ....[16]....
        /*00c0*/ 	.word	0x00000ea0


	//   ....[17]....
        /*00c4*/ 	.word	0x00000f10


	//   ....[18]....
        /*00c8*/ 	.word	0x00000f80


	//   ....[19]....
        /*00cc*/ 	.word	0x00000ff0


	//----- nvinfo : EIATTR_EXIT_INSTR_OFFSETS
	.align		4
.L_1397:
        /*00d0*/ 	.byte	0x04, 0x1c
        /*00d2*/ 	.short	(.L_1399 - .L_1398)


	//   ....[0]....
.L_1398:
        /*00d4*/ 	.word	0x00000070


	//   ....[1]....
        /*00d8*/ 	.word	0x00000bb0


	//----- nvinfo : EIATTR_MAX_THREADS
	.align		4
.L_1399:
        /*00dc*/ 	.byte	0x04, 0x05
        /*00de*/ 	.short	(.L_1401 - .L_1400)
.L_1400:
        /*00e0*/ 	.word	0x00000400
        /*00e4*/ 	.word	0x00000001
        /*00e8*/ 	.word	0x00000001


	//----- nvinfo : EIATTR_CRS_STACK_SIZE
	.align		4
.L_1401:
        /*00ec*/ 	.byte	0x04, 0x1e
        /*00ee*/ 	.short	(.L_1403 - .L_1402)
.L_1402:
        /*00f0*/ 	.word	0x00000000


	//----- nvinfo : EIATTR_CBANK_PARAM_SIZE
	.align		4
.L_1403:
        /*00f4*/ 	.byte	0x03, 0x19
        /*00f6*/ 	.short	0x0128


	//----- nvinfo : EIATTR_PARAM_CBANK
	.align		4
        /*00f8*/ 	.byte	0x04, 0x0a
        /*00fa*/ 	.short	(.L_1405 - .L_1404)
	.align		4
.L_1404:
        /*00fc*/ 	.word	index@(.nv.constant0._ZN10layer_norm22ln_bwd_finalize_kernelINS_22Kernel_traits_finalizeILj1280E13__nv_bfloat16S2_S2_S2_fjLb0ELj1024ELj4ENS_18Kernel_traits_baseILj1280ES2_S2_S2_S2_fjLj1024EEEEELb0ELb0EEEvNS_9BwdParamsE)
        /*0100*/ 	.short	0x0210
        /*0102*/ 	.short	0x0128


	//----- nvinfo : EIATTR_SW_WAR
	.align		4
.L_1405:
        /*0104*/ 	.byte	0x04, 0x36
        /*0106*/ 	.short	(.L_1407 - .L_1406)
.L_1406:
        /*0108*/ 	.word	0x00000008
.L_1407:


//--------------------- .nv.info._ZN10layer_norm13ln_bwd_kernelINS_13Kernel_traitsI13__nv_bfloat16S2_S2_S2_fjLj1280ELj1ELj4ELj1ELj16ENS_18Kernel_traits_baseILj1280ES2_S2_S2_S2_fjLj128EEEEELb1ELb0ELb1ELb0EEEvNS_9BwdParamsE --------------------------
	.section	.nv.info._ZN10layer_norm13ln_bwd_kernelINS_13Kernel_traitsI13__nv_bfloat16S2_S2_S2_fjLj1280ELj1ELj4ELj1ELj16ENS_18Kernel_traits_baseILj1280ES2_S2_S2_S2_fjLj128EEEEELb1ELb0ELb1ELb0EEEvNS_9BwdParamsE,"",@"SHT_CUDA_INFO"
	.sectionflags	@""
	.align	4


	//----- nvinfo : EIATTR_CUDA_API_VERSION
	.align		4
        /*0000*/ 	.byte	0x04, 0x37
        /*0002*/ 	.short	(.L_1409 - .L_1408)
.L_1408:
        /*0004*/ 	.word	0x00000082


	//----- nvinfo : EIATTR_KPARAM_INFO
	.align		4
.L_1409:
        /*0008*/ 	.byte	0x04, 0x17
        /*000a*/ 	.short	(.L_1411 - .L_1410)
.L_1410:
        /*000c*/ 	.word	0x00000000
        /*0010*/ 	.short	0x0000
        /*0012*/ 	.short	0x0000
        /*0014*/ 	.byte	0x00, 0xf0, 0xa1, 0x04


	//----- nvinfo : EIATTR_SPARSE_MMA_MASK
	.align		4
.L_1411:
        /*0018*/ 	.byte	0x03, 0x50
        /*001a*/ 	.short	0x0000


	//----- nvinfo : EIATTR_MAXREG_COUNT
	.align		4
        /*001c*/ 	.byte	0x03, 0x1b
        /*001e*/ 	.short	0x00ff


	//----- nvinfo : EIATTR_NUM_BARRIERS
	.align		4
        /*0020*/ 	.byte	0x02, 0x4c
        /*0022*/ 	.byte	0x01
	.zero		1


	//----- nvinfo : EIATTR_ANNOTATIONS
	.align		4
        /*0024*/ 	.byte	0x04, 0x55
        /*0026*/ 	.short	(.L_1413 - .L_1412)


	//   ....[0]....
.L_1412:
        /* <DEDUP_REMOVED lines=11> */


	//----- nvinfo : EIATTR_MERCURY_ISA_VERSION
	.align		4
.L_1413:
        /*00c8*/ 	.byte	0x03, 0x5f
        /*00ca*/ 	.short	0x0101


	//----- nvinfo : EIATTR_COOP_GROUP_MASK_REGIDS
	.align		4
        /*00cc*/ 	.byte	0x04, 0x29
        /*00ce*/ 	.short	(.L_1415 - .L_1414)


	//   ....[0]....
.L_1414:
        /*00d0*/ 	.word	0xffffffff


	//   ....[1]....
        /*00d4*/ 	.word	0xffffffff


	//   ....[2]....
        /*00d8*/ 	.word	0xffffffff


	//   ....[3]....
        /*00dc*/ 	.word	0xffffffff


	//   ....[4]....
        /*00e0*/ 	.word	0xffffffff


	//   ....[5]....
        /*00e4*/ 	.word	0xffffffff


	//   ....[6]....
        /*00e8*/ 	.word	0xffffffff


	//   ....[7]....
        /*00ec*/ 	.word	0xffffffff


	//   ....[8]....
        /*00f0*/ 	.word	0xffffffff


	//   ....[9]....
        /*00f4*/ 	.word	0xffffffff


	//   ....[10]....
        /*00f8*/ 	.word	0x05000090


	//   ....[11]....
        /*00fc*/ 	.word	0x05000090


	//   ....[12]....
        /*0100*/ 	.word	0x05000090


	//   ....[13]....
        /*0104*/ 	.word	0x05000090


	//   ....[14]....
        /*0108*/ 	.word	0x05000090


	//   ....[15]....
        /*010c*/ 	.word	0x05000090


	//   ....[16]....
        /*0110*/ 	.word	0x05000090


	//   ....[17]....
        /*0114*/ 	.word	0x05000090


	//   ....[18]....
        /*0118*/ 	.word	0x05000090


	//   ....[19]....
        /*011c*/ 	.word	0x05000090


	//----- nvinfo : EIATTR_COOP_GROUP_INSTR_OFFSETS
	.align		4
.L_1415:
        /*0120*/ 	.byte	0x04, 0x28
        /*0122*/ 	.short	(.L_1417 - .L_1416)


	//   ....[0]....
.L_1416:
        /*0124*/ 	.word	0x00003160


	//   ....[1]....
        /*0128*/ 	.word	0x00003180


	//   ....[2]....
        /*012c*/ 	.word	0x000031a0


	//   ....[3]....
        /*0130*/ 	.word	0x000031c0


	//   ....[4]....
        /*0134*/ 	.word	0x000031e0


	//   ....[5]....
        /*0138*/ 	.word	0x00003200


	//   ....[6]....
        /*013c*/ 	.word	0x00003220


	//   ....[7]....
        /*0140*/ 	.word	0x00003240


	//   ....[8]....
        /*0144*/ 	.word	0x00003250


	//   ....[9]....
        /*0148*/ 	.word	0x00003270


	//   ....[10]....
        /*014c*/ 	.word	0x00008960


	//   ....[11]....
        /*0150*/ 	.word	0x000089f0


	//   ....[12]....
        /*0154*/ 	.word	0x00008a50


	//   ....[13]....
        /*0158*/ 	.word	0x00008aa0


	//   ....[14]....
        /*015c*/ 	.word	0x00008b00


	//   ....[15]....
        /*0160*/ 	.word	0x00008b50


	//   ....[16]....
        /*0164*/ 	.word	0x00008bb0


	//   ....[17]....
        /*0168*/ 	.word	0x00008c00


	//   ....[18]....
        /*016c*/ 	.word	0x00008c60


	//   ....[19]....
        /*0170*/ 	.word	0x00008cb0


	//----- nvinfo : EIATTR_EXIT_INSTR_OFFSETS
	.align		4
.L_1417:
        /*0174*/ 	.byte	0x04, 0x1c
        /*0176*/ 	.short	(.L_1419 - .L_1418)


	//   ....[0]....
.L_1418:
        /*0178*/ 	.word	0x000088c0


	//   ....[1]....
        /*017c*/ 	.word	0x000088f0


	//----- nvinfo : EIATTR_MAX_THREADS
	.align		4
.L_1419:
        /*0180*/ 	.byte	0x04, 0x05
        /*0182*/ 	.short	(.L_1421 - .L_1420)
.L_1420:
        /*0184*/ 	.word	0x00000080
        /*0188*/ 	.word	0x00000001
        /*018c*/ 	.word	0x00000001


	//----- nvinfo : EIATTR_CRS_STACK_SIZE
	.align		4
.L_1421:
        /*0190*/ 	.byte	0x04, 0x1e
        /*0192*/ 	.short	(.L_1423 - .L_1422)
.L_1422:
        /*0194*/ 	.word	0x00000000


	//----- nvinfo : EIATTR_CBANK_PARAM_SIZE
	.align		4
.L_1423:
        /*0198*/ 	.byte	0x03, 0x19
        /*019a*/ 	.short	0x0128


	//----- nvinfo : EIATTR_PARAM_CBANK
	.align		4
        /*019c*/ 	.byte	0x04, 0x0a
        /*019e*/ 	.short	(.L_1425 - .L_1424)
	.align		4
.L_1424:
        /*01a0*/ 	.word	index@(.nv.constant0._ZN10layer_norm13ln_bwd_kernelINS_13Kernel_traitsI13__nv_bfloat16S2_S2_S2_fjLj1280ELj1ELj4ELj1ELj16ENS_18Kernel_traits_baseILj1280ES2_S2_S2_S2_fjLj128EEEEELb1ELb0ELb1ELb0EEEvNS_9BwdParamsE)
        /*01a4*/ 	.short	0x0210
        /*01a6*/ 	.short	0x0128


	//----- nvinfo : EIATTR_SW_WAR
	.align		4
.L_1425:
        /*01a8*/ 	.byte	0x04, 0x36
        /*01aa*/ 	.short	(.L_1427 - .L_1426)
.L_1426:
        /*01ac*/ 	.word	0x00000008
.L_1427:


//--------------------- .nv.info._ZN10layer_norm22ln_bwd_finalize_kernelINS_22Kernel_traits_finalizeILj1280E13__nv_bfloat16S2_S2_S2_fjLb0ELj1024ELj4ENS_18Kernel_traits_baseILj1280ES2_S2_S2_S2_fjLj1024EEEEELb0ELb1EEEvNS_9BwdParamsE --------------------------
	.section	.nv.info._ZN10layer_norm22ln_bwd_finalize_kernelINS_22Kernel_traits_finalizeILj1280E13__nv_bfloat16S2_S2_S2_fjLb0ELj1024ELj4ENS_18Kernel_traits_baseILj1280ES2_S2_S2_S2_fjLj1024EEEEELb0ELb1EEEvNS_9BwdParamsE,"",@"SHT_CUDA_INFO"
	.sectionflags	@""
	.align	4


	//----- nvinfo : EIATTR_CUDA_API_VERSION
	.align		4
        /*0000*/ 	.byte	0x04, 0x37
        /*0002*/ 	.short	(.L_1429 - .L_1428)
.L_1428:
        /*0004*/ 	.word	0x00000082


	//----- nvinfo : EIATTR_KPARAM_INFO
	.align		4
.L_1429:
        /*0008*/ 	.byte	0x04, 0x17
        /*000a*/ 	.short	(.L_1431 - .L_1430)
.L_1430:
        /*000c*/ 	.word	0x00000000
        /*0010*/ 	.short	0x0000
        /*0012*/ 	.short	0x0000
        /*0014*/ 	.byte	0x00, 0xf0, 0xa1, 0x04


	//----- nvinfo : EIATTR_SPARSE_MMA_MASK
	.align		4
.L_1431:
        /*0018*/ 	.byte	0x03, 0x50
        /*001a*/ 	.short	0x0000


	//----- nvinfo : EIATTR_MAXREG_COUNT
	.align		4
        /*001c*/ 	.byte	0x03, 0x1b
        /*001e*/ 	.short	0x0040


	//----- nvinfo : EIATTR_NUM_BARRIERS
	.align		4
        /*0020*/ 	.byte	0x02, 0x4c
        /*0022*/ 	.byte	0x01
	.zero		1


	//----- nvinfo : EIATTR_MERCURY_ISA_VERSION
	.align		4
        /*0024*/ 	.byte	0x03, 0x5f
        /*0026*/ 	.short	0x0101


	//----- nvinfo : EIATTR_COOP_GROUP_MASK_REGIDS
	.align		4
        /*0028*/ 	.byte	0x04, 0x29
        /*002a*/ 	.short	(.L_1433 - .L_1432)


	//   ....[0]....
.L_1432:
        /*002c*/ 	.word	0xffffffff


	//   ....[1]....
        /*0030*/ 	.word	0xffffffff


	//   ....[2]....
        /*0034*/ 	.word	0xffffffff


	//   ....[3]....
        /*0038*/ 	.word	0xffffffff


	//   ....[4]....
        /*003c*/ 	.word	0xffffffff


	//   ....[5]....
        /*0040*/ 	.word	0xffffffff


	//   ....[6]....
        /*0044*/ 	.word	0xffffffff


	//   ....[7]....
        /*0048*/ 	.word	0xffffffff


	//   ....[8]....
        /*004c*/ 	.word	0xffffffff


	//   ....[9]....
        /*0050*/ 	.word	0xffffffff


	//   ....[10]....
        /*0054*/ 	.word	0x05000011


	//   ....[11]....
        /*0058*/ 	.word	0x05000011


	//   ....[12]....
        /*005c*/ 	.word	0x05000011


	//   ....[13]....
        /*0060*/ 	.word	0x05000011


	//   ....[14]....
        /*0064*/ 	.word	0x05000011


	//   ....[15]....
        /*0068*/ 	.word	0x05000011


	//   ....[16]....
        /*006c*/ 	.word	0x05000011


	//   ....[17]....
        /*0070*/ 	.word	0x05000011


	//   ....[18]....
        /*0074*/ 	.word	0x05000011


	//   ....[19]....
        /*0078*/ 	.word	0x05000011


	//----- nvinfo : EIATTR_COOP_GROUP_INSTR_OFFSETS
	.align		4
.L_1433:
        /*007c*/ 	.byte	0x04, 0x28
        /*007e*/ 	.short	(.L_1435 - .L_1434)


	//   ....[0]....
.L_1434:
        /*0080*/ 	.word	0x000008e0


	//   ....[1]....
        /*0084*/ 	.word	0x000008f0


	//   ....[2]....
        /*0088*/ 	.word	0x00000920


	//   ....[3]....
        /*008c*/ 	.word	0x00000930


	//   ....[4]....
        /*0090*/ 	.word	0x00000960


	//   ....[5]....
        /*0094*/ 	.word	0x00000970


	//   ....[6]....
        /*0098*/ 	.word	0x000009a0


	//   ....[7]....
        /*009c*/ 	.word	0x000009b0


	//   ....[8]....
        /*00a0*/ 	.word	0x000009e0


	//   ....[9]....
        /*00a4*/ 	.word	0x000009f0


	//   ....[10]....
        /*00a8*/ 	.word	0x00000bf0


	//   ....[11]....
        /*00ac*/ 	.word	0x00000c60


	//   ....[12]....
        /*00b0*/ 	.word	0x00000cd0


	//   ....[13]....
        /*00b4*/ 	.word	0x00000d40


	//   ....[14]....
        /*00b8*/ 	.word	0x00000db0


	//   ....[15]....
        /*00bc*/ 	.word	0x00000e10


	//   ....[16]....
        /*00c0*/ 	.word	0x00000e80


	//   ....[17]....
        /*00c4*/ 	.word	0x00000ef0


	//   ....[18]....
        /*00c8*/ 	.word	0x00000f60


	//   ....[19]....
        /*00cc*/ 	.word	0x00000fd0


	//----- nvinfo : EIATTR_EXIT_INSTR_OFFSETS
	.align		4
.L_1435:
        /*00d0*/ 	.byte	0x04, 0x1c
        /*00d2*/ 	.short	(.L_1437 - .L_1436)


	//   ....[0]....
.L_1436:
        /*00d4*/ 	.word	0x00000070


	//   ....[1]....
        /*00d8*/ 	.word	0x00000b90


	//----- nvinfo : EIATTR_MAX_THREADS
	.align		4
.L_1437:
        /*00dc*/ 	.byte	0x04, 0x05
        /*00de*/ 	.short	(.L_1439 - .L_1438)
.L_1438:
        /*00e0*/ 	.word	0x00000400
        /*00e4*/ 	.word	0x00000001
        /*00e8*/ 	.word	0x00000001


	//----- nvinfo : EIATTR_CRS_STACK_SIZE
	.align		4
.L_1439:
        /*00ec*/ 	.byte	0x04, 0x1e
        /*00ee*/ 	.short	(.L_1441 - .L_1440)
.L_1440:
        /*00f0*/ 	.word	0x00000000


	//----- nvinfo : EIATTR_CBANK_PARAM_SIZE
	.align		4
.L_1441:
        /*00f4*/ 	.byte	0x03, 0x19
        /*00f6*/ 	.short	0x0128


	//----- nvinfo : EIATTR_PARAM_CBANK
	.align		4
        /*00f8*/ 	.byte	0x04, 0x0a
        /*00fa*/ 	.short	(.L_1443 - .L_1442)
	.align		4
.L_1442:
        /*00fc*/ 	.word	index@(.nv.constant0._ZN10layer_norm22ln_bwd_finalize_kernelINS_22Kernel_traits_finalizeILj1280E13__nv_bfloat16S2_S2_S2_fjLb0ELj1024ELj4ENS_18Kernel_traits_baseILj1280ES2_S2_S2_S2_fjLj1024EEEEELb0ELb1EEEvNS_9BwdParamsE)
        /*0100*/ 	.short	0x0210
        /*0102*/ 	.short	0x0128


	//----- nvinfo : EIATTR_SW_WAR
	.align		4
.L_1443:
        /*0104*/ 	.byte	0x04, 0x36
        /*0106*/ 	.short	(.L_1445 - .L_1444)
.L_1444:
        /*0108*/ 	.word	0x00000008
.L_1445:


//--------------------- .nv.info._ZN10layer_norm13ln_bwd_kernelINS_13Kernel_traitsI13__nv_bfloat16S2_S2_S2_fjLj1280ELj1ELj4ELj1ELj16ENS_18Kernel_traits_baseILj1280ES2_S2_S2_S2_fjLj128EEEEELb1ELb0ELb1ELb1EEEvNS_9BwdParamsE --------------------------
	.section	.nv.info._ZN10layer_norm13ln_bwd_kernelINS_13Kernel_traitsI13__nv_bfloat16S2_S2_S2_fjLj1280ELj1ELj4ELj1ELj16ENS_18Kernel_traits_baseILj1280ES2_S2_S2_S2_fjLj128EEEEELb1ELb0ELb1ELb1EEEvNS_9BwdParamsE,"",@"SHT_CUDA_INFO"
	.sectionflags	@""
	.align	4


	//----- nvinfo : EIATTR_CUDA_API_VERSION
	.align		4
        /*0000*/ 	.byte	0x04, 0x37
        /*0002*/ 	.short	(.L_1447 - .L_1446)
.L_1446:
        /*0004*/ 	.word	0x00000082


	//----- nvinfo : EIATTR_KPARAM_INFO
	.align		4
.L_1447:
        /*0008*/ 	.byte	0x04, 0x17
        /*000a*/ 	.short	(.L_1449 - .L_1448)
.L_1448:
        /*000c*/ 	.word	0x00000000
        /*0010*/ 	.short	0x0000
        /*0012*/ 	.short	0x0000
        /*0014*/ 	.byte	0x00, 0xf0, 0xa1, 0x04


	//----- nvinfo : EIATTR_SPARSE_MMA_MASK
	.align		4
.L_1449:
        /*0018*/ 	.byte	0x03, 0x50
        /*001a*/ 	.short	0x0000


	//----- nvinfo : EIATTR_MAXREG_COUNT
	.align		4
        /*001c*/ 	.byte	0x03, 0x1b
        /*001e*/ 	.short	0x00ff


	//----- nvinfo : EIATTR_NUM_BARRIERS
	.align		4
        /*0020*/ 	.byte	0x02, 0x4c
        /*0022*/ 	.byte	0x01
	.zero		1


	//----- nvinfo : EIATTR_ANNOTATIONS
	.align		4
        /*0024*/ 	.byte	0x04, 0x55
        /*0026*/ 	.short	(.L_1451 - .L_1450)


	//   ....[0]....
.L_1450:
        /* <DEDUP_REMOVED lines=14> */


	//----- nvinfo : EIATTR_MERCURY_ISA_VERSION
	.align		4
.L_1451:
        /*00f8*/ 	.byte	0x03, 0x5f
        /*00fa*/ 	.short	0x0101


	//----- nvinfo : EIATTR_COOP_GROUP_MASK_REGIDS
	.align		4
        /*00fc*/ 	.byte	0x04, 0x29
        /*00fe*/ 	.short	(.L_1453 - .L_1452)


	//   ....[0]....
.L_1452:
        /*0100*/ 	.word	0xffffffff


	//   ....[1]....
        /*0104*/ 	.word	0xffffffff


	//   ....[2]....
        /*0108*/ 	.word	0xffffffff


	//   ....[3]....
        /*010c*/ 	.word	0xffffffff


	//   ....[4]....
        /*0110*/ 	.word	0xffffffff


	//   ....[5]....
        /*0114*/ 	.word	0xffffffff


	//   ....[6]....
        /*0118*/ 	.word	0xffffffff


	//   ....[7]....
        /*011c*/ 	.word	0xffffffff


	//   ....[8]....
        /*0120*/ 	.word	0xffffffff


	//   ....[9]....
        /*0124*/ 	.word	0xffffffff


	//   ....[10]....
        /*0128*/ 	.word	0x050000bb


	//   ....[11]....
        /*012c*/ 	.word	0x050000bb


	//   ....[12]....
        /*0130*/ 	.word	0x050000bb


	//   ....[13]....
        /*0134*/ 	.word	0x050000bb


	//   ....[14]....
        /*0138*/ 	.word	0x050000bb


	//   ....[15]....
        /*013c*/ 	.word	0x050000bb


	//   ....[16]....
        /*0140*/ 	.word	0x050000bb


	//   ....[17]....
        /*0144*/ 	.word	0x050000bb


	//   ....[18]....
        /*0148*/ 	.word	0x050000bb


	//   ....[19]....
        /*014c*/ 	.word	0x050000bb


	//----- nvinfo : EIATTR_COOP_GROUP_INSTR_OFFSETS
	.align		4
.L_1453:
        /*0150*/ 	.byte	0x04, 0x28
        /*0152*/ 	.short	(.L_1455 - .L_1454)


	//   ....[0]....
.L_1454:
        /*0154*/ 	.word	0x00002df0


	//   ....[1]....
        /*0158*/ 	.word	0x00002e10


	//   ....[2]....
        /*015c*/ 	.word	0x00002e30


	//   ....[3]....
        /*0160*/ 	.word	0x00002e50


	//   ....[4]....
        /*0164*/ 	.word	0x00002e70


	//   ....[5]....
        /*0168*/ 	.word	0x00002e90


	//   ....[6]....
        /*016c*/ 	.word	0x00002eb0


	//   ....[7]....
        /*0170*/ 	.word	0x00002ed0


	//   ....[8]....
        /*0174*/ 	.word	0x00002ee0


	//   ....[9]....
        /*0178*/ 	.word	0x00002f00


	//   ....[10]....
        /*017c*/ 	.word	0x00007d60


	//   ....[11]....
        /*0180*/ 	.word	0x00007df0


	//   ....[12]....
        /*0184*/ 	.word	0x00007e50


	//   ....[13]....
        /*0188*/ 	.word	0x00007ea0


	//   ....[14]....
        /*018c*/ 	.word	0x00007f00


	//   ....[15]....
        /*0190*/ 	.word	0x00007f50


	//   ....[16]....
        /*0194*/ 	.word	0x00007fb0


	//   ....[17]....
        /*0198*/ 	.word	0x00008000


	//   ....[18]....
        /*019c*/ 	.word	0x00008060


	//   ....[19]....
        /*01a0*/ 	.word	0x000080b0


	//----- nvinfo : EIATTR_EXIT_INSTR_OFFSETS
	.align		4
.L_1455:
        /*01a4*/ 	.byte	0x04, 0x1c
        /*01a6*/ 	.short	(.L_1457 - .L_1456)


	//   ....[0]....
.L_1456:
        /*01a8*/ 	.word	0x00007cf0


	//----- nvinfo : EIATTR_MAX_THREADS
	.align		4
.L_1457:
        /*01ac*/ 	.byte	0x04, 0x05
        /*01ae*/ 	.short	(.L_1459 - .L_1458)
.L_1458:
        /*01b0*/ 	.word	0x00000080
        /*01b4*/ 	.word	0x00000001
        /*01b8*/ 	.word	0x00000001


	//----- nvinfo : EIATTR_CRS_STACK_SIZE
	.align		4
.L_1459:
        /*01bc*/ 	.byte	0x04, 0x1e
        /*01be*/ 	.short	(.L_1461 - .L_1460)
.L_1460:
        /*01c0*/ 	.word	0x00000000


	//----- nvinfo : EIATTR_CBANK_PARAM_SIZE
	.align		4
.L_1461:
        /*01c4*/ 	.byte	0x03, 0x19
        /*01c6*/ 	.short	0x0128


	//----- nvinfo : EIATTR_PARAM_CBANK
	.align		4
        /*01c8*/ 	.byte	0x04, 0x0a
        /*01ca*/ 	.short	(.L_1463 - .L_1462)
	.align		4
.L_1462:
        /*01cc*/ 	.word	index@(.nv.constant0._ZN10layer_norm13ln_bwd_kernelINS_13Kernel_traitsI13__nv_bfloat16S2_S2_S2_fjLj1280ELj1ELj4ELj1ELj16ENS_18Kernel_traits_baseILj1280ES2_S2_S2_S2_fjLj128EEEEELb1ELb0ELb1ELb1EEEvNS_9BwdParamsE)
        /*01d0*/ 	.short	0x0210
        /*01d2*/ 	.short	0x0128


	//----- nvinfo : EIATTR_SW_WAR
	.align		4
.L_1463:
        /*01d4*/ 	.byte	0x04, 0x36
        /*01d6*/ 	.short	(.L_1465 - .L_1464)
.L_1464:
        /*01d8*/ 	.word	0x00000008
.L_1465:


//--------------------- .nv.info._ZN10layer_norm13ln_bwd_kernelINS_13Kernel_traitsI13__nv_bfloat16S2_S2_S2_fjLj1280ELj1ELj4ELj1ELj16ENS_18Kernel_traits_baseILj1280ES2_S2_S2_S2_fjLj128EEEEELb1ELb1ELb0ELb0EEEvNS_9BwdParamsE --------------------------
	.section	.nv.info._ZN10layer_norm13ln_bwd_kernelINS_13Kernel_traitsI13__nv_bfloat16S2_S2_S2_fjLj1280ELj1ELj4ELj1ELj16ENS_18Kernel_traits_baseILj1280ES2_S2_S2_S2_fjLj128EEEEELb1ELb1ELb0ELb0EEEvNS_9BwdParamsE,"",@"SHT_CUDA_INFO"
	.sectionflags	@""
	.align	4


	//----- nvinfo : EIATTR_CUDA_API_VERSION
	.align		4
        /*0000*/ 	.byte	0x04, 0x37
        /*0002*/ 	.short	(.L_1467 - .L_1466)
.L_1466:
        /*0004*/ 	.word	0x00000082


	//----- nvinfo : EIATTR_KPARAM_INFO
	.align		4
.L_1467:
        /*0008*/ 	.byte	0x04, 0x17
        /*000a*/ 	.short	(.L_1469 - .L_1468)
.L_1468:
        /*000c*/ 	.word	0x00000000
        /*0010*/ 	.short	0x0000
        /*0012*/ 	.short	0x0000
        /*0014*/ 	.byte	0x00, 0xf0, 0xa1, 0x04


	//----- nvinfo : EIATTR_SPARSE_MMA_MASK
	.align		4
.L_1469:
        /*0018*/ 	.byte	0x03, 0x50
        /*001a*/ 	.short	0x0000


	//----- nvinfo : EIATTR_MAXREG_COUNT
	.align		4
        /*001c*/ 	.byte	0x03, 0x1b
        /*001e*/ 	.short	0x00ff


	//----- nvinfo : EIATTR_NUM_BARRIERS
	.align		4
        /*0020*/ 	.byte	0x02, 0x4c
        /*0022*/ 	.byte	0x01
	.zero		1


	//----- nvinfo : EIATTR_ANNOTATIONS
	.align		4
        /*0024*/ 	.byte	0x04, 0x55
        /*0026*/ 	.short	(.L_1471 - .L_1470)


	//   ....[0]....
.L_1470:
        /* <DEDUP_REMOVED lines=89> */


	//----- nvinfo : EIATTR_MERCURY_ISA_VERSION
	.align		4
.L_1471:
        /*05a8*/ 	.byte	0x03, 0x5f
        /*05aa*/ 	.short	0x0101


	//----- nvinfo : EIATTR_COOP_GROUP_MASK_REGIDS
	.align		4
        /*05ac*/ 	.byte	0x04, 0x29
        /*05ae*/ 	.short	(.L_1473 - .L_1472)


	//   ....[0]....
.L_1472:
        /*05b0*/ 	.word	0xffffffff


	//   ....[1]....
        /*05b4*/ 	.word	0xffffffff


	//   ....[2]....
        /*05b8*/ 	.word	0xffffffff


	//   ....[3]....
        /*05bc*/ 	.word	0xffffffff


	//   ....[4]....
        /*05c0*/ 	.word	0xffffffff


	//   ....[5]....
        /*05c4*/ 	.word	0xffffffff


	//   ....[6]....
        /*05c8*/ 	.word	0xffffffff


	//   ....[7]....
        /*05cc*/ 	.word	0xffffffff


	//   ....[8]....
        /*05d0*/ 	.word	0xffffffff


	//   ....[9]....
        /*05d4*/ 	.word	0xffffffff


	//   ....[10]....
        /*05d8*/ 	.word	0x050000b0


	//   ....[11]....
        /*05dc*/ 	.word	0x050000b0


	//   ....[12]....
        /*05e0*/ 	.word	0x050000b0


	//   ....[13]....
        /*05e4*/ 	.word	0x050000b0


	//   ....[14]....
        /*05e8*/ 	.word	0x050000b0


	//   ....[15]....
        /*05ec*/ 	.word	0x050000b0


	//   ....[16]....
        /*05f0*/ 	.word	0x050000b0


	//   ....[17]....
        /*05f4*/ 	.word	0x050000b0


	//   ....[18]....
        /*05f8*/ 	.word	0x050000b0


	//   ....[19]....
        /*05fc*/ 	.word	0x050000b0


	//----- nvinfo : EIATTR_COOP_GROUP_INSTR_OFFSETS
	.align		4
.L_1473:
        /*0600*/ 	.byte	0x04, 0x28
        /*0602*/ 	.short	(.L_1475 - .L_1474)


	//   ....[0]....
.L_1474:
        /*0604*/ 	.word	0x000038d0


	//   ....[1]....
        /*0608*/ 	.word	0x000038f0


	//   ....[2]....
        /*060c*/ 	.word	0x00003910


	//   ....[3]....
        /*0610*/ 	.word	0x00003930


	//   ....[4]....
        /*0614*/ 	.word	0x00003950


	//   ....[5]....
        /*0618*/ 	.word	0x00003970


	//   ....[6]....
        /*061c*/ 	.word	0x00003990


	//   ....[7]....
        /*0620*/ 	.word	0x000039b0


	//   ....[8]....
        /*0624*/ 	.word	0x000039c0


	//   ....[9]....
        /*0628*/ 	.word	0x000039e0


	//   ....[10]....
        /*062c*/ 	.word	0x00008ea0


	//   ....[11]....
        /*0630*/ 	.word	0x00008f30


	//   ....[12]....
        /*0634*/ 	.word	0x00008f90


	//   ....[13]....
        /*0638*/ 	.word	0x00008fe0


	//   ....[14]....
        /*063c*/ 	.word	0x00009040


	//   ....[15]....
        /*0640*/ 	.word	0x00009090


	//   ....[16]....
        /*0644*/ 	.word	0x000090f0


	//   ....[17]....
        /*0648*/ 	.word	0x00009140


	//   ....[18]....
        /*064c*/ 	.word	0x000091a0


	//   ....[19]....
        /*0650*/ 	.word	0x000091f0


	//----- nvinfo : EIATTR_EXIT_INSTR_OFFSETS
	.align		4
.L_1475:
        /*0654*/ 	.byte	0x04, 0x1c
        /*0656*/ 	.short	(.L_1477 - .L_1476)


	//   ....[0]....
.L_1476:
        /*0658*/ 	.word	0x00008db0


	//   ....[1]....
        /*065c*/ 	.word	0x00008e30


	//----- nvinfo : EIATTR_MAX_THREADS
	.align		4
.L_1477:
        /*0660*/ 	.byte	0x04, 0x05
        /*0662*/ 	.short	(.L_1479 - .L_1478)
.L_1478:
        /*0664*/ 	.word	0x00000080
        /*0668*/ 	.word	0x00000001
        /*066c*/ 	.word	0x00000001


	//----- nvinfo : EIATTR_CRS_STACK_SIZE
	.align		4
.L_1479:
        /*0670*/ 	.byte	0x04, 0x1e
        /*0672*/ 	.short	(.L_1481 - .L_1480)
.L_1480:
        /*0674*/ 	.word	0x00000000


	//----- nvinfo : EIATTR_CBANK_PARAM_SIZE
	.align		4
.L_1481:
        /*0678*/ 	.byte	0x03, 0x19
        /*067a*/ 	.short	0x0128


	//----- nvinfo : EIATTR_PARAM_CBANK
	.align		4
        /*067c*/ 	.byte	0x04, 0x0a
        /*067e*/ 	.short	(.L_1483 - .L_1482)
	.align		4
.L_1482:
        /*0680*/ 	.word	index@(.nv.constant0._ZN10layer_norm13ln_bwd_kernelINS_13Kernel_traitsI13__nv_bfloat16S2_S2_S2_fjLj1280ELj1ELj4ELj1ELj16ENS_18Kernel_traits_baseILj1280ES2_S2_S2_S2_fjLj128EEEEELb1ELb1ELb0ELb0EEEvNS_9BwdParamsE)
        /*0684*/ 	.short	0x0210
        /*0686*/ 	.short	0x0128


	//----- nvinfo : EIATTR_SW_WAR
	.align		4
.L_1483:
        /*0688*/ 	.byte	0x04, 0x36
        /*068a*/ 	.short	(.L_1485 - .L_1484)
.L_1484:
        /*068c*/ 	.word	0x00000008
.L_1485:


//--------------------- .nv.info._ZN10layer_norm13ln_bwd_kernelINS_13Kernel_traitsI13__nv_bfloat16S2_S2_S2_fjLj1280ELj1ELj4ELj1ELj16ENS_18Kernel_traits_baseILj1280ES2_S2_S2_S2_fjLj128EEEEELb1ELb1ELb0ELb1EEEvNS_9BwdParamsE --------------------------
	.section	.nv.info._ZN10layer_norm13ln_bwd_kernelINS_13Kernel_traitsI13__nv_bfloat16S2_S2_S2_fjLj1280ELj1ELj4ELj1ELj16ENS_18Kernel_traits_baseILj1280ES2_S2_S2_S2_fjLj128EEEEELb1ELb1ELb0ELb1EEEvNS_9BwdParamsE,"",@"SHT_CUDA_INFO"
	.sectionflags	@""
	.align	4


	//----- nvinfo : EIATTR_CUDA_API_VERSION
	.align		4
        /*0000*/ 	.byte	0x04, 0x37
        /*0002*/ 	.short	(.L_1487 - .L_1486)
.L_1486:
        /*0004*/ 	.word	0x00000082


	//----- nvinfo : EIATTR_KPARAM_INFO
	.align		4
.L_1487:
        /*0008*/ 	.byte	0x04, 0x17
        /*000a*/ 	.short	(.L_1489 - .L_1488)
.L_1488:
        /*000c*/ 	.word	0x00000000
        /*0010*/ 	.short	0x0000
        /*0012*/ 	.short	0x0000
        /*0014*/ 	.byte	0x00, 0xf0, 0xa1, 0x04


	//----- nvinfo : EIATTR_SPARSE_MMA_MASK
	.align		4
.L_1489:
        /*0018*/ 	.byte	0x03, 0x50
        /*001a*/ 	.short	0x0000


	//----- nvinfo : EIATTR_MAXREG_COUNT
	.align		4
        /*001c*/ 	.byte	0x03, 0x1b
        /*001e*/ 	.short	0x00ff


	//----- nvinfo : EIATTR_NUM_BARRIERS
	.align		4
        /*0020*/ 	.byte	0x02, 0x4c
        /*0022*/ 	.byte	0x01
	.zero		1


	//----- nvinfo : EIATTR_ANNOTATIONS
	.align		4
        /*0024*/ 	.byte	0x04, 0x55
        /*0026*/ 	.short	(.L_1491 - .L_1490)


	//   ....[0]....
.L_1490:
        /* <DEDUP_REMOVED lines=70> */


	//----- nvinfo : EIATTR_MERCURY_ISA_VERSION
	.align		4
.L_1491:
        /*0470*/ 	.byte	0x03, 0x5f
        /*0472*/ 	.short	0x0101


	//----- nvinfo : EIATTR_COOP_GROUP_MASK_REGIDS
	.align		4
        /*0474*/ 	.byte	0x04, 0x29
        /*0476*/ 	.short	(.L_1493 - .L_1492)


	//   ....[0]....
.L_1492:
        /*0478*/ 	.word	0xffffffff


	//   ....[1]....
        /*047c*/ 	.word	0xffffffff


	//   ....[2]....
        /*0480*/ 	.word	0xffffffff


	//   ....[3]....
        /*0484*/ 	.word	0xffffffff


	//   ....[4]....
        /*0488*/ 	.word	0xffffffff


	//   ....[5]....
        /*048c*/ 	.word	0xffffffff


	//   ....[6]....
        /*0490*/ 	.word	0xffffffff


	//   ....[7]....
        /*0494*/ 	.word	0xffffffff


	//   ....[8]....
        /*0498*/ 	.word	0xffffffff


	//   ....[9]....
        /*049c*/ 	.word	0xffffffff


	//   ....[10]....
        /*04a0*/ 	.word	0x05000058


	//   ....[11]....
        /*04a4*/ 	.word	0x05000058


	//   ....[12]....
        /*04a8*/ 	.word	0x05000058


	//   ....[13]....
        /*04ac*/ 	.word	0x05000058


	//   ....[14]....
        /*04b0*/ 	.word	0x05000058


	//   ....[15]....
        /*04b4*/ 	.word	0x05000058


	//   ....[16]....
        /*04b8*/ 	.word	0x05000058


	//   ....[17]....
        /*04bc*/ 	.word	0x05000058


	//   ....[18]....
        /*04c0*/ 	.word	0x05000058


	//   ....[19]....
        /*04c4*/ 	.word	0x05000058


	//----- nvinfo : EIATTR_COOP_GROUP_INSTR_OFFSETS
	.align		4
.L_1493:
        /*04c8*/ 	.byte	0x04, 0x28
        /*04ca*/ 	.short	(.L_1495 - .L_1494)


	//   ....[0]....
.L_1494:
        /*04cc*/ 	.word	0x00003160


	//   ....[1]....
        /*04d0*/ 	.word	0x00003180


	//   ....[2]....
        /*04d4*/ 	.word	0x000031a0


	//   ....[3]....
        /*04d8*/ 	.word	0x000031c0


	//   ....[4]....
        /*04dc*/ 	.word	0x000031e0


	//   ....[5]....
        /*04e0*/ 	.word	0x00003200


	//   ....[6]....
        /*04e4*/ 	.word	0x00003220


	//   ....[7]....
        /*04e8*/ 	.word	0x00003240


	//   ....[8]....
        /*04ec*/ 	.word	0x00003250


	//   ....[9]....
        /*04f0*/ 	.word	0x00003270


	//   ....[10]....
        /*04f4*/ 	.word	0x00008400


	//   ....[11]....
        /*04f8*/ 	.word	0x00008490


	//   ....[12]....
        /*04fc*/ 	.word	0x000084f0


	//   ....[13]....
        /*0500*/ 	.word	0x00008540


	//   ....[14]....
        /*0504*/ 	.word	0x000085a0


	//   ....[15]....
        /*0508*/ 	.word	0x000085f0


	//   ....[16]....
        /*050c*/ 	.word	0x00008650


	//   ....[17]....
        /*0510*/ 	.word	0x000086a0


	//   ....[18]....
        /*0514*/ 	.word	0x00008700


	//   ....[19]....
        /*0518*/ 	.word	0x00008750


	//----- nvinfo : EIATTR_EXIT_INSTR_OFFSETS
	.align		4
.L_1495:
        /*051c*/ 	.byte	0x04, 0x1c
        /*051e*/ 	.short	(.L_1497 - .L_1496)


	//   ....[0]....
.L_1496:
        /*0520*/ 	.word	0x00008390


	//----- nvinfo : EIATTR_MAX_THREADS
	.align		4
.L_1497:
        /*0524*/ 	.byte	0x04, 0x05
        /*0526*/ 	.short	(.L_1499 - .L_1498)
.L_1498:
        /*0528*/ 	.word	0x00000080
        /*052c*/ 	.word	0x00000001
        /*0530*/ 	.word	0x00000001


	//----- nvinfo : EIATTR_CRS_STACK_SIZE
	.align		4
.L_1499:
        /*0534*/ 	.byte	0x04, 0x1e
        /*0536*/ 	.short	(.L_1501 - .L_1500)
.L_1500:
        /*0538*/ 	.word	0x00000000


	//----- nvinfo : EIATTR_CBANK_PARAM_SIZE
	.align		4
.L_1501:
        /*053c*/ 	.byte	0x03, 0x19
        /*053e*/ 	.short	0x0128


	//----- nvinfo : EIATTR_PARAM_CBANK
	.align		4
        /*0540*/ 	.byte	0x04, 0x0a
        /*0542*/ 	.short	(.L_1503 - .L_1502)
	.align		4
.L_1502:
        /*0544*/ 	.word	index@(.nv.constant0._ZN10layer_norm13ln_bwd_kernelINS_13Kernel_traitsI13__nv_bfloat16S2_S2_S2_fjLj1280ELj1ELj4ELj1ELj16ENS_18Kernel_traits_baseILj1280ES2_S2_S2_S2_fjLj128EEEEELb1ELb1ELb0ELb1EEEvNS_9BwdParamsE)
        /*0548*/ 	.short	0x0210
        /*054a*/ 	.short	0x0128


	//----- nvinfo : EIATTR_SW_WAR
	.align		4
.L_1503:
        /*054c*/ 	.byte	0x04, 0x36
        /*054e*/ 	.short	(.L_1505 - .L_1504)
.L_1504:
        /*0550*/ 	.word	0x00000008
.L_1505:


//--------------------- .nv.info._ZN10layer_norm22ln_bwd_finalize_kernelINS_22Kernel_traits_finalizeILj1280E13__nv_bfloat16S2_S2_S2_fjLb1ELj1024ELj4ENS_18Kernel_traits_baseILj1280ES2_S2_S2_S2_fjLj1024EEEEELb1ELb0EEEvNS_9BwdParamsE --------------------------
	.section	.nv.info._ZN10layer_norm22ln_bwd_finalize_kernelINS_22Kernel_traits_finalizeILj1280E13__nv_bfloat16S2_S2_S2_fjLb1ELj1024ELj4ENS_18Kernel_traits_baseILj1280ES2_S2_S2_S2_fjLj1024EEEEELb1ELb0EEEvNS_9BwdParamsE,"",@"SHT_CUDA_INFO"
	.sectionflags	@""
	.align	4


	//----- nvinfo : EIATTR_CUDA_API_VERSION
	.align		4
        /*0000*/ 	.byte	0x04, 0x37
        /*0002*/ 	.short	(.L_1507 - .L_1506)
.L_1506:
        /*0004*/ 	.word	0x00000082


	//----- nvinfo : EIATTR_KPARAM_INFO
	.align		4
.L_1507:
        /*0008*/ 	.byte	0x04, 0x17
        /*000a*/ 	.short	(.L_1509 - .L_1508)
.L_1508:
        /*000c*/ 	.word	0x00000000
        /*0010*/ 	.short	0x0000
        /*0012*/ 	.short	0x0000
        /*0014*/ 	.byte	0x00, 0xf0, 0xa1, 0x04


	//----- nvinfo : EIATTR_SPARSE_MMA_MASK
	.align		4
.L_1509:
        /*0018*/ 	.byte	0x03, 0x50
        /*001a*/ 	.short	0x0000


	//----- nvinfo : EIATTR_MAXREG_COUNT
	.align		4
        /*001c*/ 	.byte	0x03, 0x1b
        /*001e*/ 	.short	0x0040


	//----- nvinfo : EIATTR_NUM_BARRIERS
	.align		4
        /*0020*/ 	.byte	0x02, 0x4c
        /*0022*/ 	.byte	0x01
	.zero		1


	//----- nvinfo : EIATTR_MERCURY_ISA_VERSION
	.align		4
        /*0024*/ 	.byte	0x03, 0x5f
        /*0026*/ 	.short	0x0101


	//----- nvinfo : EIATTR_COOP_GROUP_MASK_REGIDS
	.align		4
        /*0028*/ 	.byte	0x04, 0x29
        /*002a*/ 	.short	(.L_1511 - .L_1510)


	//   ....[0]....
.L_1510:
        /*002c*/ 	.word	0xffffffff


	//   ....[1]....
        /*0030*/ 	.word	0xffffffff


	//   ....[2]....
        /*0034*/ 	.word	0xffffffff


	//   ....[3]....
        /*0038*/ 	.word	0xffffffff


	//   ....[4]....
        /*003c*/ 	.word	0xffffffff


	//   ....[5]....
        /*0040*/ 	.word	0xffffffff


	//   ....[6]....
        /*0044*/ 	.word	0xffffffff


	//   ....[7]....
        /*0048*/ 	.word	0xffffffff


	//   ....[8]....
        /*004c*/ 	.word	0xffffffff


	//   ....[9]....
        /*0050*/ 	.word	0xffffffff


	//   ....[10]....
        /*0054*/ 	.word	0xffffffff


	//   ....[11]....
        /*0058*/ 	.word	0xffffffff


	//   ....[12]....
        /*005c*/ 	.word	0xffffffff


	//   ....[13]....
        /*0060*/ 	.word	0xffffffff


	//   ....[14]....
        /*0064*/ 	.word	0xffffffff


	//   ....[15]....
        /*0068*/ 	.word	0x05000014


	//   ....[16]....
        /*006c*/ 	.word	0x05000014


	//   ....[17]....
        /*0070*/ 	.word	0x05000014


	//   ....[18]....
        /*0074*/ 	.word	0x05000014


	//   ....[19]....
        /*0078*/ 	.word	0x05000014


	//   ....[20]....
        /*007c*/ 	.word	0x05000014


	//   ....[21]....
        /*0080*/ 	.word	0x05000014


	//   ....[22]....
        /*0084*/ 	.word	0x05000014


	//   ....[23]....
        /*0088*/ 	.word	0x05000014


	//   ....[24]....
        /*008c*/ 	.word	0x05000014


	//   ....[25]....
        /*0090*/ 	.word	0x05000014


	//   ....[26]....
        /*0094*/ 	.word	0x05000014


	//   ....[27]....
        /*0098*/ 	.word	0x05000014


	//   ....[28]....
        /*009c*/ 	.word	0x05000014


	//   ....[29]....
        /*00a0*/ 	.word	0x05000014


	//----- nvinfo : EIATTR_COOP_GROUP_INSTR_OFFSETS
	.align		4
.L_1511:
        /*00a4*/ 	.byte	0x04, 0x28
        /*00a6*/ 	.short	(.L_1513 - .L_1512)


	//   ....[0]....
.L_1512:
        /*00a8*/ 	.word	0x00000ad0


	//   ....[1]....
        /*00ac*/ 	.word	0x00000ae0


	//   ....[2]....
        /*00b0*/ 	.word	0x00000af0


	//   ....[3]....
        /*00b4*/ 	.word	0x00000b20


	//   ....[4]....
        /*00b8*/ 	.word	0x00000b40


	//   ....[5]....
        /*00bc*/ 	.word	0x00000b50


	//   ....[6]....
        /*00c0*/ 	.word	0x00000b90


	//   ....[7]....
        /*00c4*/ 	.word	0x00000ba0


	//   ....[8]....
        /*00c8*/ 	.word	0x00000bb0


	//   ....[9]....
        /*00cc*/ 	.word	0x00000be0


	//   ....[10]....
        /*00d0*/ 	.word	0x00000c00


	//   ....[11]....
        /*00d4*/ 	.word	0x00000c10


	//   ....[12]....
        /*00d8*/ 	.word	0x00000c40


	//   ....[13]....
        /*00dc*/ 	.word	0x00000c60


	//   ....[14]....
        /*00e0*/ 	.word	0x00000c70


	//   ....[15]....
        /*00e4*/ 	.word	0x00000f20


	//   ....[16]....
        /*00e8*/ 	.word	0x00000f90


	//   ....[17]....
        /*00ec*/ 	.word	0x00001000


	//   ....[18]....
        /*00f0*/ 	.word	0x00001070


	//   ....[19]....
        /*00f4*/ 	.word	0x000010e0


	//   ....[20]....
        /*00f8*/ 	.word	0x00001140


	//   ....[21]....
        /*00fc*/ 	.word	0x000011b0


	//   ....[22]....
        /*0100*/ 	.word	0x00001220


	//   ....[23]....
        /*0104*/ 	.word	0x00001290


	//   ....[24]....
        /*0108*/ 	.word	0x00001300


	//   ....[25]....
        /*010c*/ 	.word	0x00001360


	//   ....[26]....
        /*0110*/ 	.word	0x000013d0


	//   ....[27]....
        /*0114*/ 	.word	0x00001440


	//   ....[28]....
        /*0118*/ 	.word	0x000014b0


	//   ....[29]....
        /*011c*/ 	.word	0x00001520


	//----- nvinfo : EIATTR_EXIT_INSTR_OFFSETS
	.align		4
.L_1513:
        /*0120*/ 	.byte	0x04, 0x1c
        /*0122*/ 	.short	(.L_1515 - .L_1514)


	//   ....[0]....
.L_1514:
        /*0124*/ 	.word	0x00000070


	//   ....[1]....
        /*0128*/ 	.word	0x00000ec0


	//----- nvinfo : EIATTR_MAX_THREADS
	.align		4
.L_1515:
        /*012c*/ 	.byte	0x04, 0x05
        /*012e*/ 	.short	(.L_1517 - .L_1516)
.L_1516:
        /*0130*/ 	.word	0x00000400
        /*0134*/ 	.word	0x00000001
        /*0138*/ 	.word	0x00000001


	//----- nvinfo : EIATTR_CRS_STACK_SIZE
	.align		4
.L_1517:
        /*013c*/ 	.byte	0x04, 0x1e
        /*013e*/ 	.short	(.L_1519 - .L_1518)
.L_1518:
        /*0140*/ 	.word	0x00000000


	//----- nvinfo : EIATTR_CBANK_PARAM_SIZE
	.align		4
.L_1519:
        /*0144*/ 	.byte	0x03, 0x19
        /*0146*/ 	.short	0x0128


	//----- nvinfo : EIATTR_PARAM_CBANK
	.align		4
        /*0148*/ 	.byte	0x04, 0x0a
        /*014a*/ 	.short	(.L_1521 - .L_1520)
	.align		4
.L_1520:
        /*014c*/ 	.word	index@(.nv.constant0._ZN10layer_norm22ln_bwd_finalize_kernelINS_22Kernel_traits_finalizeILj1280E13__nv_bfloat16S2_S2_S2_fjLb1ELj1024ELj4ENS_18Kernel_traits_baseILj1280ES2_S2_S2_S2_fjLj1024EEEEELb1ELb0EEEvNS_9BwdParamsE)
        /*0150*/ 	.short	0x0210
        /*0152*/ 	.short	0x0128


	//----- nvinfo : EIATTR_SW_WAR
	.align		4
.L_1521:
        /*0154*/ 	.byte	0x04, 0x36
        /*0156*/ 	.short	(.L_1523 - .L_1522)
.L_1522:
        /*0158*/ 	.word	0x00000008
.L_1523:


//--------------------- .nv.info._ZN10layer_norm13ln_bwd_kernelINS_13Kernel_traitsI13__nv_bfloat16S2_S2_S2_fjLj1280ELj1ELj4ELj1ELj16ENS_18Kernel_traits_baseILj1280ES2_S2_S2_S2_fjLj128EEEEELb1ELb1ELb1ELb0EEEvNS_9BwdParamsE --------------------------
	.section	.nv.info._ZN10layer_norm13ln_bwd_kernelINS_13Kernel_traitsI13__nv_bfloat16S2_S2_S2_fjLj1280ELj1ELj4ELj1ELj16ENS_18Kernel_traits_baseILj1280ES2_S2_S2_S2_fjLj128EEEEELb1ELb1ELb1ELb0EEEvNS_9BwdParamsE,"",@"SHT_CUDA_INFO"
	.sectionflags	@""
	.align	4


	//----- nvinfo : EIATTR_CUDA_API_VERSION
	.align		4
        /*0000*/ 	.byte	0x04, 0x37
        /*0002*/ 	.short	(.L_1525 - .L_1524)
.L_1524:
        /*0004*/ 	.word	0x00000082


	//----- nvinfo : EIATTR_KPARAM_INFO
	.align		4
.L_1525:
        /*0008*/ 	.byte	0x04, 0x17
        /*000a*/ 	.short	(.L_1527 - .L_1526)
.L_1526:
        /*000c*/ 	.word	0x00000000
        /*0010*/ 	.short	0x0000
        /*0012*/ 	.short	0x0000
        /*0014*/ 	.byte	0x00, 0xf0, 0xa1, 0x04


	//----- nvinfo : EIATTR_SPARSE_MMA_MASK
	.align		4
.L_1527:
        /*0018*/ 	.byte	0x03, 0x50
        /*001a*/ 	.short	0x0000


	//----- nvinfo : EIATTR_MAXREG_COUNT
	.align		4
        /*001c*/ 	.byte	0x03, 0x1b
        /*001e*/ 	.short	0x00ff


	//----- nvinfo : EIATTR_NUM_BARRIERS
	.align		4
        /*0020*/ 	.byte	0x02, 0x4c
        /*0022*/ 	.byte	0x01
	.zero		1


	//----- nvinfo : EIATTR_ANNOTATIONS
	.align		4
        /*0024*/ 	.byte	0x04, 0x55
        /*0026*/ 	.short	(.L_1529 - .L_1528)


	//   ....[0]....
.L_1528:
        /* <DEDUP_REMOVED lines=100> */


	//----- nvinfo : EIATTR_MERCURY_ISA_VERSION
	.align		4
.L_1529:
        /*0658*/ 	.byte	0x03, 0x5f
        /*065a*/ 	.short	0x0101


	//----- nvinfo : EIATTR_COOP_GROUP_MASK_REGIDS
	.align		4
        /*065c*/ 	.byte	0x04, 0x29
        /*065e*/ 	.short	(.L_1531 - .L_1530)


	//   ....[0]....
.L_1530:
        /*0660*/ 	.word	0xffffffff


	//   ....[1]....
        /*0664*/ 	.word	0xffffffff


	//   ....[2]....
        /*0668*/ 	.word	0xffffffff


	//   ....[3]....
        /*066c*/ 	.word	0xffffffff


	//   ....[4]....
        /*0670*/ 	.word	0xffffffff


	//   ....[5]....
        /*0674*/ 	.word	0xffffffff


	//   ....[6]....
        /*0678*/ 	.word	0xffffffff


	//   ....[7]....
        /*067c*/ 	.word	0xffffffff


	//   ....[8]....
        /*0680*/ 	.word	0xffffffff


	//   ....[9]....
        /*0684*/ 	.word	0xffffffff


	//   ....[10]....
        /*0688*/ 	.word	0x05000008


	//   ....[11]....
        /*068c*/ 	.word	0x05000008


	//   ....[12]....
        /*0690*/ 	.word	0x05000008


	//   ....[13]....
        /*0694*/ 	.word	0x05000008


	//   ....[14]....
        /*0698*/ 	.word	0x05000008


	//   ....[15]....
        /*069c*/ 	.word	0x05000008


	//   ....[16]....
        /*06a0*/ 	.word	0x05000008


	//   ....[17]....
        /*06a4*/ 	.word	0x05000008


	//   ....[18]....
        /*06a8*/ 	.word	0x05000008


	//   ....[19]....
        /*06ac*/ 	.word	0x05000008


	//----- nvinfo : EIATTR_COOP_GROUP_INSTR_OFFSETS
	.align		4
.L_1531:
        /*06b0*/ 	.byte	0x04, 0x28
        /*06b2*/ 	.short	(.L_1533 - .L_1532)


	//   ....[0]....
.L_1532:
        /*06b4*/ 	.word	0x00003f90


	//   ....[1]....
        /*06b8*/ 	.word	0x00003fb0


	//   ....[2]....
        /*06bc*/ 	.word	0x00003fd0


	//   ....[3]....
        /*06c0*/ 	.word	0x00003ff0


	//   ....[4]....
        /*06c4*/ 	.word	0x00004010


	//   ....[5]....
        /*06c8*/ 	.word	0x00004030


	//   ....[6]....
        /*06cc*/ 	.word	0x00004050


	//   ....[7]....
        /*06d0*/ 	.word	0x00004070


	//   ....[8]....
        /*06d4*/ 	.word	0x00004080


	//   ....[9]....
        /*06d8*/ 	.word	0x000040a0


	//   ....[10]....
        /*06dc*/ 	.word	0x0000bcb0


	//   ....[11]....
        /*06e0*/ 	.word	0x0000bd40


	//   ....[12]....
        /*06e4*/ 	.word	0x0000bda0


	//   ....[13]....
        /*06e8*/ 	.word	0x0000bdf0


	//   ....[14]....
        /*06ec*/ 	.word	0x0000be50


	//   ....[15]....
        /*06f0*/ 	.word	0x0000bea0


	//   ....[16]....
        /*06f4*/ 	.word	0x0000bf00


	//   ....[17]....
        /*06f8*/ 	.word	0x0000bf50


	//   ....[18]....
        /*06fc*/ 	.word	0x0000bfb0


	//   ....[19]....
        /*0700*/ 	.word	0x0000c000


	//----- nvinfo : EIATTR_EXIT_INSTR_OFFSETS
	.align		4
.L_1533:
        /*0704*/ 	.byte	0x04, 0x1c
        /*0706*/ 	.short	(.L_1535 - .L_1534)


	//   ....[0]....
.L_1534:
        /*0708*/ 	.word	0x0000bbc0


	//   ....[1]....
        /*070c*/ 	.word	0x0000bc40


	//----- nvinfo : EIATTR_MAX_THREADS
	.align		4
.L_1535:
        /*0710*/ 	.byte	0x04, 0x05
        /*0712*/ 	.short	(.L_1537 - .L_1536)
.L_1536:
        /*0714*/ 	.word	0x00000080
        /*0718*/ 	.word	0x00000001
        /*071c*/ 	.word	0x00000001


	//----- nvinfo : EIATTR_CRS_STACK_SIZE
	.align		4
.L_1537:
        /*0720*/ 	.byte	0x04, 0x1e
        /*0722*/ 	.short	(.L_1539 - .L_1538)
.L_1538:
        /*0724*/ 	.word	0x00000000


	//----- nvinfo : EIATTR_CBANK_PARAM_SIZE
	.align		4
.L_1539:
        /*0728*/ 	.byte	0x03, 0x19
        /*072a*/ 	.short	0x0128


	//----- nvinfo : EIATTR_PARAM_CBANK
	.align		4
        /*072c*/ 	.byte	0x04, 0x0a
        /*072e*/ 	.short	(.L_1541 - .L_1540)
	.align		4
.L_1540:
        /*0730*/ 	.word	index@(.nv.constant0._ZN10layer_norm13ln_bwd_kernelINS_13Kernel_traitsI13__nv_bfloat16S2_S2_S2_fjLj1280ELj1ELj4ELj1ELj16ENS_18Kernel_traits_baseILj1280ES2_S2_S2_S2_fjLj128EEEEELb1ELb1ELb1ELb0EEEvNS_9BwdParamsE)
        /*0734*/ 	.short	0x0210
        /*0736*/ 	.short	0x0128


	//----- nvinfo : EIATTR_SW_WAR
	.align		4
.L_1541:
        /*0738*/ 	.byte	0x04, 0x36
        /*073a*/ 	.short	(.L_1543 - .L_1542)
.L_1542:
        /*073c*/ 	.word	0x00000008
.L_1543:


//--------------------- .nv.info._ZN10layer_norm22ln_bwd_finalize_kernelINS_22Kernel_traits_finalizeILj1280E13__nv_bfloat16S2_S2_S2_fjLb1ELj1024ELj4ENS_18Kernel_traits_baseILj1280ES2_S2_S2_S2_fjLj1024EEEEELb1ELb1EEEvNS_9BwdParamsE --------------------------
	.section	.nv.info._ZN10layer_norm22ln_bwd_finalize_kernelINS_22Kernel_traits_finalizeILj1280E13__nv_bfloat16S2_S2_S2_fjLb1ELj1024ELj4ENS_18Kernel_traits_baseILj1280ES2_S2_S2_S2_fjLj1024EEEEELb1ELb1EEEvNS_9BwdParamsE,"",@"SHT_CUDA_INFO"
	.sectionflags	@""
	.align	4


	//----- nvinfo : EIATTR_CUDA_API_VERSION
	.align		4
        /*0000*/ 	.byte	0x04, 0x37
        /*0002*/ 	.short	(.L_1545 - .L_1544)
.L_1544:
        /*0004*/ 	.word	0x00000082


	//----- nvinfo : EIATTR_KPARAM_INFO
	.align		4
.L_1545:
        /*0008*/ 	.byte	0x04, 0x17
        /*000a*/ 	.short	(.L_1547 - .L_1546)
.L_1546:
        /*000c*/ 	.word	0x00000000
        /*0010*/ 	.short	0x0000
        /*0012*/ 	.short	0x0000
        /*0014*/ 	.byte	0x00, 0xf0, 0xa1, 0x04


	//----- nvinfo : EIATTR_SPARSE_MMA_MASK
	.align		4
.L_1547:
        /*0018*/ 	.byte	0x03, 0x50
        /*001a*/ 	.short	0x0000


	//----- nvinfo : EIATTR_MAXREG_COUNT
	.align		4
        /*001c*/ 	.byte	0x03, 0x1b
        /*001e*/ 	.short	0x0040


	//----- nvinfo : EIATTR_NUM_BARRIERS
	.align		4
        /*0020*/ 	.byte	0x02, 0x4c
        /*0022*/ 	.byte	0x01
	.zero		1


	//----- nvinfo : EIATTR_MERCURY_ISA_VERSION
	.align		4
        /*0024*/ 	.byte	0x03, 0x5f
        /*0026*/ 	.short	0x0101


	//----- nvinfo : EIATTR_COOP_GROUP_MASK_REGIDS
	.align		4
        /*0028*/ 	.byte	0x04, 0x29
        /*002a*/ 	.short	(.L_1549 - .L_1548)


	//   ....[0]....
.L_1548:
        /*002c*/ 	.word	0xffffffff


	//   ....[1]....
        /*0030*/ 	.word	0xffffffff


	//   ....[2]....
        /*0034*/ 	.word	0xffffffff


	//   ....[3]....
        /*0038*/ 	.word	0xffffffff


	//   ....[4]....
        /*003c*/ 	.word	0xffffffff


	//   ....[5]....
        /*0040*/ 	.word	0xffffffff


	//   ....[6]....
        /*0044*/ 	.word	0xffffffff


	//   ....[7]....
        /*0048*/ 	.word	0xffffffff


	//   ....[8]....
        /*004c*/ 	.word	0xffffffff


	//   ....[9]....
        /*0050*/ 	.word	0xffffffff


	//   ....[10]....
        /*0054*/ 	.word	0xffffffff


	//   ....[11]....
        /*0058*/ 	.word	0xffffffff


	//   ....[12]....
        /*005c*/ 	.word	0xffffffff


	//   ....[13]....
        /*0060*/ 	.word	0xffffffff


	//   ....[14]....
        /*0064*/ 	.word	0xffffffff


	//   ....[15]....
        /*0068*/ 	.word	0x05000014


	//   ....[16]....
        /*006c*/ 	.word	0x05000014


	//   ....[17]....
        /*0070*/ 	.word	0x05000014


	//   ....[18]....
        /*0074*/ 	.word	0x05000014


	//   ....[19]....
        /*0078*/ 	.word	0x05000014


	//   ....[20]....
        /*007c*/ 	.word	0x05000014


	//   ....[21]....
        /*0080*/ 	.word	0x05000014


	//   ....[22]....
        /*0084*/ 	.word	0x05000014


	//   ....[23]....
        /*0088*/ 	.word	0x05000014


	//   ....[24]....
        /*008c*/ 	.word	0x05000014


	//   ....[25]....
        /*0090*/ 	.word	0x05000014


	//   ....[26]....
        /*0094*/ 	.word	0x05000014


	//   ....[27]....
        /*0098*/ 	.word	0x05000014


	//   ....[28]....
        /*009c*/ 	.word	0x05000014


	//   ....[29]....
        /*00a0*/ 	.word	0x05000014


	//----- nvinfo : EIATTR_COOP_GROUP_INSTR_OFFSETS
	.align		4
.L_1549:
        /*00a4*/ 	.byte	0x04, 0x28
        /*00a6*/ 	.short	(.L_1551 - .L_1550)


	//   ....[0]....
.L_1550:
        /*00a8*/ 	.word	0x00000ab0


	//   ....[1]....
        /*00ac*/ 	.word	0x00000ac0


	//   ....[2]....
        /*00b0*/ 	.word	0x00000ad0


	//   ....[3]....
        /*00b4*/ 	.word	0x00000b00


	//   ....[4]....
        /*00b8*/ 	.word	0x00000b20


	//   ....[5]....
        /*00bc*/ 	.word	0x00000b30


	//   ....[6]....
        /*00c0*/ 	.word	0x00000b60


	//   ....[7]....
        /*00c4*/ 	.word	0x00000b80


	//   ....[8]....
        /*00c8*/ 	.word	0x00000b90


	//   ....[9]....
        /*00cc*/ 	.word	0x00000bc0


	//   ....[10]....
        /*00d0*/ 	.word	0x00000be0


	//   ....[11]....
        /*00d4*/ 	.word	0x00000bf0


	//   ....[12]....
        /*00d8*/ 	.word	0x00000c20


	//   ....[13]....
        /*00dc*/ 	.word	0x00000c40


	//   ....[14]....
        /*00e0*/ 	.word	0x00000c50


	//   ....[15]....
        /*00e4*/ 	.word	0x00000ee0


	//   ....[16]....
        /*00e8*/ 	.word	0x00000f50


	//   ....[17]....
        /*00ec*/ 	.word	0x00000fc0


	//   ....[18]....
        /*00f0*/ 	.word	0x00001030


	//   ....[19]....
        /*00f4*/ 	.word	0x000010a0


	//   ....[20]....
        /*00f8*/ 	.word	0x00001100


	//   ....[21]....
        /*00fc*/ 	.word	0x00001170


	//   ....[22]....
        /*0100*/ 	.word	0x000011e0


	//   ....[23]....
        /*0104*/ 	.word	0x00001250


	//   ....[24]....
        /*0108*/ 	.word	0x000012c0


	//   ....[25]....
        /*010c*/ 	.word	0x00001320


	//   ....[26]....
        /*0110*/ 	.word	0x00001390


	//   ....[27]....
        /*0114*/ 	.word	0x00001400


	//   ....[28]....
        /*0118*/ 	.word	0x00001470


	//   ....[29]....
        /*011c*/ 	.word	0x000014e0


	//----- nvinfo : EIATTR_EXIT_INSTR_OFFSETS
	.align		4
.L_1551:
        /*0120*/ 	.byte	0x04, 0x1c
        /*0122*/ 	.short	(.L_1553 - .L_1552)


	//   ....[0]....
.L_1552:
        /*0124*/ 	.word	0x00000070


	//   ....[1]....
        /*0128*/ 	.word	0x00000e80


	//----- nvinfo : EIATTR_MAX_THREADS
	.align		4
.L_1553:
        /*012c*/ 	.byte	0x04, 0x05
        /*012e*/ 	.short	(.L_1555 - .L_1554)
.L_1554:
        /*0130*/ 	.word	0x00000400
        /*0134*/ 	.word	0x00000001
        /*0138*/ 	.word	0x00000001


	//----- nvinfo : EIATTR_CRS_STACK_SIZE
	.align		4
.L_1555:
        /*013c*/ 	.byte	0x04, 0x1e
        /*013e*/ 	.short	(.L_1557 - .L_1556)
.L_1556:
        /*0140*/ 	.word	0x00000000


	//----- nvinfo : EIATTR_CBANK_PARAM_SIZE
	.align		4
.L_1557:
        /*0144*/ 	.byte	0x03, 0x19
        /*0146*/ 	.short	0x0128


	//----- nvinfo : EIATTR_PARAM_CBANK
	.align		4
        /*0148*/ 	.byte	0x04, 0x0a
        /*014a*/ 	.short	(.L_1559 - .L_1558)
	.align		4
.L_1558:
        /*014c*/ 	.word	index@(.nv.constant0._ZN10layer_norm22ln_bwd_finalize_kernelINS_22Kernel_traits_finalizeILj1280E13__nv_bfloat16S2_S2_S2_fjLb1ELj1024ELj4ENS_18Kernel_traits_baseILj1280ES2_S2_S2_S2_fjLj1024EEEEELb1ELb1EEEvNS_9BwdParamsE)
        /*0150*/ 	.short	0x0210
        /*0152*/ 	.short	0x0128


	//----- nvinfo : EIATTR_SW_WAR
	.align		4
.L_1559:
        /*0154*/ 	.byte	0x04, 0x36
        /*0156*/ 	.short	(.L_1561 - .L_1560)
.L_1560:
        /*0158*/ 	.word	0x00000008
.L_1561:


//--------------------- .nv.info._ZN10layer_norm13ln_bwd_kernelINS_13Kernel_traitsI13__nv_bfloat16S2_S2_S2_fjLj1280ELj1ELj4ELj1ELj16ENS_18Kernel_traits_baseILj1280ES2_S2_S2_S2_fjLj128EEEEELb1ELb1ELb1ELb1EEEvNS_9BwdParamsE --------------------------
	.section	.nv.info._ZN10layer_norm13ln_bwd_kernelINS_13Kernel_traitsI13__nv_bfloat16S2_S2_S2_fjLj1280ELj1ELj4ELj1ELj16ENS_18Kernel_traits_baseILj1280ES2_S2_S2_S2_fjLj128EEEEELb1ELb1ELb1ELb1EEEvNS_9BwdParamsE,"",@"SHT_CUDA_INFO"
	.sectionflags	@""
	.align	4


	//----- nvinfo : EIATTR_CUDA_API_VERSION
	.align		4
        /*0000*/ 	.byte	0x04, 0x37
        /*0002*/ 	.short	(.L_1563 - .L_1562)
.L_1562:
        /*0004*/ 	.word	0x00000082


	//----- nvinfo : EIATTR_KPARAM_INFO
	.align		4
.L_1563:
        /*0008*/ 	.byte	0x04, 0x17
        /*000a*/ 	.short	(.L_1565 - .L_1564)
.L_1564:
        /*000c*/ 	.word	0x00000000
        /*0010*/ 	.short	0x0000
        /*0012*/ 	.short	0x0000
        /*0014*/ 	.byte	0x00, 0xf0, 0xa1, 0x04


	//----- nvinfo : EIATTR_SPARSE_MMA_MASK
	.align		4
.L_1565:
        /*0018*/ 	.byte	0x03, 0x50
        /*001a*/ 	.short	0x0000


	//----- nvinfo : EIATTR_MAXREG_COUNT
	.align		4
        /*001c*/ 	.byte	0x03, 0x1b
        /*001e*/ 	.short	0x00ff


	//----- nvinfo : EIATTR_NUM_BARRIERS
	.align		4
        /*0020*/ 	.byte	0x02, 0x4c
        /*0022*/ 	.byte	0x01
	.zero		1


	//----- nvinfo : EIATTR_ANNOTATIONS
	.align		4
        /*0024*/ 	.byte	0x04, 0x55
        /*0026*/ 	.short	(.L_1567 - .L_1566)


	//   ....[0]....
.L_1566:
        /* <DEDUP_REMOVED lines=114> */


	//----- nvinfo : EIATTR_MERCURY_ISA_VERSION
	.align		4
.L_1567:
        /*0730*/ 	.byte	0x03, 0x5f
        /*0732*/ 	.short	0x0101


	//----- nvinfo : EIATTR_COOP_GROUP_MASK_REGIDS
	.align		4
        /*0734*/ 	.byte	0x04, 0x29
        /*0736*/ 	.short	(.L_1569 - .L_1568)


	//   ....[0]....
.L_1568:
        /*0738*/ 	.word	0xffffffff


	//   ....[1]....
        /*073c*/ 	.word	0xffffffff


	//   ....[2]....
        /*0740*/ 	.word	0xffffffff


	//   ....[3]....
        /*0744*/ 	.word	0xffffffff


	//   ....[4]....
        /*0748*/ 	.word	0xffffffff


	//   ....[5]....
        /*074c*/ 	.word	0xffffffff


	//   ....[6]....
        /*0750*/ 	.word	0xffffffff


	//   ....[7]....
        /*0754*/ 	.word	0xffffffff


	//   ....[8]....
        /*0758*/ 	.word	0xffffffff


	//   ....[9]....
        /*075c*/ 	.word	0xffffffff


	//   ....[10]....
        /*0760*/ 	.word	0x050000f6


	//   ....[11]....
        /*0764*/ 	.word	0x050000f6


	//   ....[12]....
        /*0768*/ 	.word	0x050000f6


	//   ....[13]....
        /*076c*/ 	.word	0x050000f6


	//   ....[14]....
        /*0770*/ 	.word	0x050000f6


	//   ....[15]....
        /*0774*/ 	.word	0x050000f6


	//   ....[16]....
        /*0778*/ 	.word	0x050000f6


	//   ....[17]....
        /*077c*/ 	.word	0x050000f6


	//   ....[18]....
        /*0780*/ 	.word	0x050000f6


	//   ....[19]....
        /*0784*/ 	.word	0x050000f6


	//----- nvinfo : EIATTR_COOP_GROUP_INSTR_OFFSETS
	.align		4
.L_1569:
        /*0788*/ 	.byte	0x04, 0x28
        /*078a*/ 	.short	(.L_1571 - .L_1570)


	//   ....[0]....
.L_1570:
        /*078c*/ 	.word	0x00003bd0


	//   ....[1]....
        /*0790*/ 	.word	0x00003bf0


	//   ....[2]....
        /*0794*/ 	.word	0x00003c10


	//   ....[3]....
        /*0798*/ 	.word	0x00003c30


	//   ....[4]....
        /*079c*/ 	.word	0x00003c50


	//   ....[5]....
        /*07a0*/ 	.word	0x00003c70


	//   ....[6]....
        /*07a4*/ 	.word	0x00003c90


	//   ....[7]....
        /*07a8*/ 	.word	0x00003cb0


	//   ....[8]....
        /*07ac*/ 	.word	0x00003cc0


	//   ....[9]....
        /*07b0*/ 	.word	0x00003cf0


	//   ....[10]....
        /*07b4*/ 	.word	0x0000aea0


	//   ....[11]....
        /*07b8*/ 	.word	0x0000af30


	//   ....[12]....
        /*07bc*/ 	.word	0x0000af90


	//   ....[13]....
        /*07c0*/ 	.word	0x0000afe0


	//   ....[14]....
        /*07c4*/ 	.word	0x0000b040


	//   ....[15]....
        /*07c8*/ 	.word	0x0000b090


	//   ....[16]....
        /*07cc*/ 	.word	0x0000b0f0


	//   ....[17]....
        /*07d0*/ 	.word	0x0000b140


	//   ....[18]....
        /*07d4*/ 	.word	0x0000b1a0


	//   ....[19]....
        /*07d8*/ 	.word	0x0000b1f0


	//----- nvinfo : EIATTR_EXIT_INSTR_OFFSETS
	.align		4
.L_1571:
        /*07dc*/ 	.byte	0x04, 0x1c
        /*07de*/ 	.short	(.L_1573 - .L_1572)


	//   ....[0]....
.L_1572:
        /*07e0*/ 	.word	0x0000ae30


	//----- nvinfo : EIATTR_MAX_THREADS
	.align		4
.L_1573:
        /*07e4*/ 	.byte	0x04, 0x05
        /*07e6*/ 	.short	(.L_1575 - .L_1574)
.L_1574:
        /*07e8*/ 	.word	0x00000080
        /*07ec*/ 	.word	0x00000001
        /*07f0*/ 	.word	0x00000001


	//----- nvinfo : EIATTR_CRS_STACK_SIZE
	.align		4
.L_1575:
        /*07f4*/ 	.byte	0x04, 0x1e
        /*07f6*/ 	.short	(.L_1577 - .L_1576)
.L_1576:
        /*07f8*/ 	.word	0x00000000


	//----- nvinfo : EIATTR_CBANK_PARAM_SIZE
	.align		4
.L_1577:
        /*07fc*/ 	.byte	0x03, 0x19
        /*07fe*/ 	.short	0x0128


	//----- nvinfo : EIATTR_PARAM_CBANK
	.align		4
        /*0800*/ 	.byte	0x04, 0x0a
        /*0802*/ 	.short	(.L_1579 - .L_1578)
	.align		4
.L_1578:
        /*0804*/ 	.word	index@(.nv.constant0._ZN10layer_norm13ln_bwd_kernelINS_13Kernel_traitsI13__nv_bfloat16S2_S2_S2_fjLj1280ELj1ELj4ELj1ELj16ENS_18Kernel_traits_baseILj1280ES2_S2_S2_S2_fjLj128EEEEELb1ELb1ELb1ELb1EEEvNS_9BwdParamsE)
        /*0808*/ 	.short	0x0210
        /*080a*/ 	.short	0x0128


	//----- nvinfo : EIATTR_SW_WAR
	.align		4
.L_1579:
        /*080c*/ 	.byte	0x04, 0x36
        /*080e*/ 	.short	(.L_1581 - .L_1580)
.L_1580:
        /*0810*/ 	.word	0x00000008
.L_1581:


//--------------------- .nv.info._ZN10layer_norm13ln_bwd_kernelINS_13Kernel_traitsI6__halfS2_S2_S2_fjLj1280ELj1ELj4ELj1ELj16ENS_18Kernel_traits_baseILj1280ES2_S2_S2_S2_fjLj128EEEEELb0ELb0ELb0ELb0EEEvNS_9BwdParamsE --------------------------
	.section	.nv.info._ZN10layer_norm13ln_bwd_kernelINS_13Kernel_traitsI6__halfS2_S2_S2_fjLj1280ELj1ELj4ELj1ELj16ENS_18Kernel_traits_baseILj1280ES2_S2_S2_S2_fjLj128EEEEELb0ELb0ELb0ELb0EEEvNS_9BwdParamsE,"",@"SHT_CUDA_INFO"
	.sectionflags	@""
	.align	4


	//----- nvinfo : EIATTR_CUDA_API_VERSION
	.align		4
        /*0000*/ 	.byte	0x04, 0x37
        /*0002*/ 	.short	(.L_1583 - .L_1582)
.L_1582:
        /*0004*/ 	.word	0x00000082


	//----- nvinfo : EIATTR_KPARAM_INFO
	.align		4
.L_1583:
        /*0008*/ 	.byte	0x04, 0x17
        /*000a*/ 	.short	(.L_1585 - .L_1584)
.L_1584:
        /*000c*/ 	.word	0x00000000
        /*0010*/ 	.short	0x0000
        /*0012*/ 	.short	0x0000
        /*0014*/ 	.byte	0x00, 0xf0, 0xa1, 0x04


	//----- nvinfo : EIATTR_SPARSE_MMA_MASK
	.align		4
.L_1585:
        /*0018*/ 	.byte	0x03, 0x50
        /*001a*/ 	.short	0x0000


	//----- nvinfo : EIATTR_MAXREG_COUNT
	.align		4
        /*001c*/ 	.byte	0x03, 0x1b
        /*001e*/ 	.short	0x00ff


	//----- nvinfo : EIATTR_NUM_BARRIERS
	.align		4
        /*0020*/ 	.byte	0x02, 0x4c
        /*0022*/ 	.byte	0x01
	.zero		1


	//----- nvinfo : EIATTR_MERCURY_ISA_VERSION
	.align		4
        /*0024*/ 	.byte	0x03, 0x5f
        /*0026*/ 	.short	0x0101


	//----- nvinfo : EIATTR_COOP_GROUP_MASK_REGIDS
	.align		4
        /*0028*/ 	.byte	0x04, 0x29
        /*002a*/ 	.short	(.L_1587 - .L_1586)


	//   ....[0]....
.L_1586:
        /*002c*/ 	.word	0xffffffff


	//   ....[1]....
        /*0030*/ 	.word	0xffffffff


	//   ....[2]....
        /*0034*/ 	.word	0xffffffff


	//   ....[3]....
        /*0038*/ 	.word	0xffffffff


	//   ....[4]....
        /*003c*/ 	.word	0xffffffff


	//   ....[5]....
        /*0040*/ 	.word	0xffffffff


	//   ....[6]....
        /*0044*/ 	.word	0xffffffff


	//   ....[7]....
        /*0048*/ 	.word	0xffffffff


	//   ....[8]....
        /*004c*/ 	.word	0xffffffff


	//   ....[9]....
        /*0050*/ 	.word	0xffffffff


	//   ....[10]....
        /*0054*/ 	.word	0x050000f1


	//   ....[11]....
        /*0058*/ 	.word	0x050000f1


	//   ....[12]....
        /*005c*/ 	.word	0x050000f1


	//   ....[13]....
        /*0060*/ 	.word	0x050000f1


	//   ....[14]....
        /*0064*/ 	.word	0x050000f1


	//   ....[15]....
        /*0068*/ 	.word	0x050000f1


	//   ....[16]....
        /*006c*/ 	.word	0x050000f1


	//   ....[17]....
        /*0070*/ 	.word	0x050000f1


	//   ....[18]....
        /*0074*/ 	.word	0x050000f1


	//   ....[19]....
        /*0078*/ 	.word	0x050000f1


	//----- nvinfo : EIATTR_COOP_GROUP_INSTR_OFFSETS
	.align		4
.L_1587:
        /*007c*/ 	.byte	0x04, 0x28
        /*007e*/ 	.short	(.L_1589 - .L_1588)


	//   ....[0]....
.L_1588:
        /*0080*/ 	.word	0x00002540


	//   ....[1]....
        /*0084*/ 	.word	0x00002550


	//   ....[2]....
        /*0088*/ 	.word	0x00002580


	//   ....[3]....
        /*008c*/ 	.word	0x00002590


	//   ....[4]....
        /*0090*/ 	.word	0x000025c0


	//   ....[5]....
        /*0094*/ 	.word	0x000025d0


	//   ....[6]....
        /*0098*/ 	.word	0x00002600


	//   ....[7]....
        /*009c*/ 	.word	0x00002610


	//   ....[8]....
        /*00a0*/ 	.word	0x00002640


	//   ....[9]....
        /*00a4*/ 	.word	0x00002650


	//   ....[10]....
        /*00a8*/ 	.word	0x00005530


	//   ....[11]....
        /*00ac*/ 	.word	0x000055c0


	//   ....[12]....
        /*00b0*/ 	.word	0x00005630


	//   ....[13]....
        /*00b4*/ 	.word	0x00005690


	//   ....[14]....
        /*00b8*/ 	.word	0x00005700


	//   ....[15]....
        /*00bc*/ 	.word	0x00005760


	//   ....[16]....
        /*00c0*/ 	.word	0x000057d0


	//   ....[17]....
        /*00c4*/ 	.word	0x00005830


	//   ....[18]....
        /*00c8*/ 	.word	0x000058a0


	//   ....[19]....
        /*00cc*/ 	.word	0x00005900


	//----- nvinfo : EIATTR_EXIT_INSTR_OFFSETS
	.align		4
.L_1589:
        /*00d0*/ 	.byte	0x04, 0x1c
        /*00d2*/ 	.short	(.L_1591 - .L_1590)


	//   ....[0]....
.L_1590:
        /*00d4*/ 	.word	0x00005490


	//   ....[1]....
        /*00d8*/ 	.word	0x000054c0


	//----- nvinfo : EIATTR_MAX_THREADS
	.align		4
.L_1591:
        /*00dc*/ 	.byte	0x04, 0x05
        /*00de*/ 	.short	(.L_1593 - .L_1592)
.L_1592:
        /*00e0*/ 	.word	0x00000080
        /*00e4*/ 	.word	0x00000001
        /*00e8*/ 	.word	0x00000001


	//----- nvinfo : EIATTR_CRS_STACK_SIZE
	.align		4
.L_1593:
        /*00ec*/ 	.byte	0x04, 0x1e
        /*00ee*/ 	.short	(.L_1595 - .L_1594)
.L_1594:
        /*00f0*/ 	.word	0x00000000


	//----- nvinfo : EIATTR_CBANK_PARAM_SIZE
	.align		4
.L_1595:
        /*00f4*/ 	.byte	0x03, 0x19
        /*00f6*/ 	.short	0x0128


	//----- nvinfo : EIATTR_PARAM_CBANK
	.align		4
        /*00f8*/ 	.byte	0x04, 0x0a
        /*00fa*/ 	.short	(.L_1597 - .L_1596)
	.align		4
.L_1596:
        /*00fc*/ 	.word	index@(.nv.constant0._ZN10layer_norm13ln_bwd_kernelINS_13Kernel_traitsI6__halfS2_S2_S2_fjLj1280ELj1ELj4ELj1ELj16ENS_18Kernel_traits_baseILj1280ES2_S2_S2_S2_fjLj128EEEEELb0ELb0ELb0ELb0EEEvNS_9BwdParamsE)
        /*0100*/ 	.short	0x0210
        /*0102*/ 	.short	0x0128


	//----- nvinfo : EIATTR_SW_WAR
	.align		4
.L_1597:
        /*0104*/ 	.byte	0x04, 0x36
        /*0106*/ 	.short	(.L_1599 - .L_1598)
.L_1598:
        /*0108*/ 	.word	0x00000008
.L_1599:


//--------------------- .nv.info._ZN10layer_norm13ln_bwd_kernelINS_13Kernel_traitsI6__halfS2_S2_S2_fjLj1280ELj1ELj4ELj1ELj16ENS_18Kernel_traits_baseILj1280ES2_S2_S2_S2_fjLj128EEEEELb0ELb0ELb0ELb1EEEvNS_9BwdParamsE --------------------------
	.section	.nv.info._ZN10layer_norm13ln_bwd_kernelINS_13Kernel_traitsI6__halfS2_S2_S2_fjLj1280ELj1ELj4ELj1ELj16ENS_18Kernel_traits_baseILj1280ES2_S2_S2_S2_fjLj128EEEEELb0ELb0ELb0ELb1EEEvNS_9BwdParamsE,"",@"SHT_CUDA_INFO"
	.sectionflags	@""
	.align	4


	//----- nvinfo : EIATTR_CUDA_API_VERSION
	.align		4
        /*0000*/ 	.byte	0x04, 0x37
        /*0002*/ 	.short	(.L_1601 - .L_1600)
.L_1600:
        /*0004*/ 	.word	0x00000082


	//----- nvinfo : EIATTR_KPARAM_INFO
	.align		4
.L_1601:
        /*0008*/ 	.byte	0x04, 0x17
        /*000a*/ 	.short	(.L_1603 - .L_1602)
.L_1602:
        /*000c*/ 	.word	0x00000000
        /*0010*/ 	.short	0x0000
        /*0012*/ 	.short	0x0000
        /*0014*/ 	.byte	0x00, 0xf0, 0xa1, 0x04


	//----- nvinfo : EIATTR_SPARSE_MMA_MASK
	.align		4
.L_1603:
        /*0018*/ 	.byte	0x03, 0x50
        /*001a*/ 	.short	0x0000


	//----- nvinfo : EIATTR_MAXREG_COUNT
	.align		4
        /*001c*/ 	.byte	0x03, 0x1b
        /*001e*/ 	.short	0x00ff


	//----- nvinfo : EIATTR_NUM_BARRIERS
	.align		4
        /*0020*/ 	.byte	0x02, 0x4c
        /*0022*/ 	.byte	0x01
	.zero		1


	//----- nvinfo : EIATTR_MERCURY_ISA_VERSION
	.align		4
        /*0024*/ 	.byte	0x03, 0x5f
        /*0026*/ 	.short	0x0101


	//----- nvinfo : EIATTR_COOP_GROUP_MASK_REGIDS
	.align		4
        /*0028*/ 	.byte	0x04, 0x29
        /*002a*/ 	.short	(.L_1605 - .L_1604)


	//   ....[0]....
.L_1604:
        /*002c*/ 	.word	0xffffffff


	//   ....[1]....
        /*0030*/ 	.word	0xffffffff


	//   ....[2]....
        /*0034*/ 	.word	0xffffffff


	//   ....[3]....
        /*0038*/ 	.word	0xffffffff


	//   ....[4]....
        /*003c*/ 	.word	0xffffffff


	//   ....[5]....
        /*0040*/ 	.word	0xffffffff


	//   ....[6]....
        /*0044*/ 	.word	0xffffffff


	//   ....[7]....
        /*0048*/ 	.word	0xffffffff


	//   ....[8]....
        /*004c*/ 	.word	0xffffffff


	//   ....[9]....
        /*0050*/ 	.word	0xffffffff


	//   ....[10]....
        /*0054*/ 	.word	0x050000ee


	//   ....[11]....
        /*0058*/ 	.word	0x050000ee


	//   ....[12]....
        /*005c*/ 	.word	0x050000ee


	//   ....[13]....
        /*0060*/ 	.word	0x050000ee


	//   ....[14]....
        /*0064*/ 	.word	0x050000ee


	//   ....[15]....
        /*0068*/ 	.word	0x050000ee


	//   ....[16]....
        /*006c*/ 	.word	0x050000ee


	//   ....[17]....
        /*0070*/ 	.word	0x050000ee


	//   ....[18]....
        /*0074*/ 	.word	0x050000ee


	//   ....[19]....
        /*0078*/ 	.word	0x050000ee


	//----- nvinfo : EIATTR_COOP_GROUP_INSTR_OFFSETS
	.align		4
.L_1605:
        /*007c*/ 	.byte	0x04, 0x28
        /*007e*/ 	.short	(.L_1607 - .L_1606)


	//   ....[0]....
.L_1606:
        /*0080*/ 	.word	0x00002420


	//   ....[1]....
        /*0084*/ 	.word	0x00002430


	//   ....[2]....
        /*0088*/ 	.word	0x00002460


	//   ....[3]....
        /*008c*/ 	.word	0x00002470


	//   ....[4]....
        /*0090*/ 	.word	0x000024a0


	//   ....[5]....
        /*0094*/ 	.word	0x000024b0


	//   ....[6]....
        /*0098*/ 	.word	0x000024e0


	//   ....[7]....
        /*009c*/ 	.word	0x000024f0


	//   ....[8]....
        /*00a0*/ 	.word	0x00002520


	//   ....[9]....
        /*00a4*/ 	.word	0x00002530


	//   ....[10]....
        /*00a8*/ 	.word	0x00005040


	//   ....[11]....
        /*00ac*/ 	.word	0x000050d0


	//   ....[12]....
        /*00b0*/ 	.word	0x00005140


	//   ....[13]....
        /*00b4*/ 	.word	0x000051a0


	//   ....[14]....
        /*00b8*/ 	.word	0x00005210


	//   ....[15]....
        /*00bc*/ 	.word	0x00005270


	//   ....[16]....
        /*00c0*/ 	.word	0x000052e0


	//   ....[17]....
        /*00c4*/ 	.word	0x00005340


	//   ....[18]....
        /*00c8*/ 	.word	0x000053b0


	//   ....[19]....
        /*00cc*/ 	.word	0x00005410


	//----- nvinfo : EIATTR_EXIT_INSTR_OFFSETS
	.align		4
.L_1607:
        /*00d0*/ 	.byte	0x04, 0x1c
        /*00d2*/ 	.short	(.L_1609 - .L_1608)


	//   ....[0]....
.L_1608:
        /*00d4*/ 	.word	0x00004fd0


	//----- nvinfo : EIATTR_MAX_THREADS
	.align		4
.L_1609:
        /*00d8*/ 	.byte	0x04, 0x05
        /*00da*/ 	.short	(.L_1611 - .L_1610)
.L_1610:
        /*00dc*/ 	.word	0x00000080
        /*00e0*/ 	.word	0x00000001
        /*00e4*/ 	.word	0x00000001


	//----- nvinfo : EIATTR_CRS_STACK_SIZE
	.align		4
.L_1611:
        /*00e8*/ 	.byte	0x04, 0x1e
        /*00ea*/ 	.short	(.L_1613 - .L_1612)
.L_1612:
        /*00ec*/ 	.word	0x00000000


	//----- nvinfo : EIATTR_CBANK_PARAM_SIZE
	.align		4
.L_1613:
        /*00f0*/ 	.byte	0x03, 0x19
        /*00f2*/ 	.short	0x0128


	//----- nvinfo : EIATTR_PARAM_CBANK
	.align		4
        /*00f4*/ 	.byte	0x04, 0x0a
        /*00f6*/ 	.short	(.L_1615 - .L_1614)
	.align		4
.L_1614:
        /*00f8*/ 	.word	index@(.nv.constant0._ZN10layer_norm13ln_bwd_kernelINS_13Kernel_traitsI6__halfS2_S2_S2_fjLj1280ELj1ELj4ELj1ELj16ENS_18Kernel_traits_baseILj1280ES2_S2_S2_S2_fjLj128EEEEELb0ELb0ELb0ELb1EEEvNS_9BwdParamsE)
        /*00fc*/ 	.short	0x0210
        /*00fe*/ 	.short	0x0128


	//----- nvinfo : EIATTR_SW_WAR
	.align		4
.L_1615:
        /*0100*/ 	.byte	0x04, 0x36
        /*0102*/ 	.short	(.L_1617 - .L_1616)
.L_1616:
        /*0104*/ 	.word	0x00000008
.L_1617:


//--------------------- .nv.info._ZN10layer_norm13ln_bwd_kernelINS_13Kernel_traitsI6__halfS2_S2_S2_fjLj1280ELj1ELj4ELj1ELj16ENS_18Kernel_traits_baseILj1280ES2_S2_S2_S2_fjLj128EEEEELb0ELb0ELb1ELb0EEEvNS_9BwdParamsE --------------------------
	.section	.nv.info._ZN10layer_norm13ln_bwd_kernelINS_13Kernel_traitsI6__halfS2_S2_S2_fjLj1280ELj1ELj4ELj1ELj16ENS_18Kernel_traits_baseILj1280ES2_S2_S2_S2_fjLj128EEEEELb0ELb0ELb1ELb0EEEvNS_9BwdParamsE,"",@"SHT_CUDA_INFO"
	.sectionflags	@""
	.align	4


	//----- nvinfo : EIATTR_CUDA_API_VERSION
	.align		4
        /*0000*/ 	.byte	0x04, 0x37
        /*0002*/ 	.short	(.L_1619 - .L_1618)
.L_1618:
        /*0004*/ 	.word	0x00000082


	//----- nvinfo : EIATTR_KPARAM_INFO
	.align		4
.L_1619:
        /*0008*/ 	.byte	0x04, 0x17
        /*000a*/ 	.short	(.L_1621 - .L_1620)
.L_1620:
        /*000c*/ 	.word	0x00000000
        /*0010*/ 	.short	0x0000
        /*0012*/ 	.short	0x0000
        /*0014*/ 	.byte	0x00, 0xf0, 0xa1, 0x04


	//----- nvinfo : EIATTR_SPARSE_MMA_MASK
	.align		4
.L_1621:
        /*0018*/ 	.byte	0x03, 0x50
        /*001a*/ 	.short	0x0000


	//----- nvinfo : EIATTR_MAXREG_COUNT
	.align		4
        /*001c*/ 	.byte	0x03, 0x1b
        /*001e*/ 	.short	0x00ff


	//----- nvinfo : EIATTR_NUM_BARRIERS
	.align		4
        /*0020*/ 	.byte	0x02, 0x4c
        /*0022*/ 	.byte	0x01
	.zero		1


	//----- nvinfo : EIATTR_MERCURY_ISA_VERSION
	.align		4
        /*0024*/ 	.byte	0x03, 0x5f
        /*0026*/ 	.short	0x0101


	//----- nvinfo : EIATTR_COOP_GROUP_MASK_REGIDS
	.align		4
        /*0028*/ 	.byte	0x04, 0x29
        /*002a*/ 	.short	(.L_1623 - .L_1622)


	//   ....[0]....
.L_1622:
        /*002c*/ 	.word	0xffffffff


	//   ....[1]....
        /*0030*/ 	.word	0xffffffff


	//   ....[2]....
        /*0034*/ 	.word	0xffffffff


	//   ....[3]....
        /*0038*/ 	.word	0xffffffff


	//   ....[4]....
        /*003c*/ 	.word	0xffffffff


	//   ....[5]....
        /*0040*/ 	.word	0xffffffff


	//   ....[6]....
        /*0044*/ 	.word	0xffffffff


	//   ....[7]....
        /*0048*/ 	.word	0xffffffff


	//   ....[8]....
        /*004c*/ 	.word	0xffffffff


	//   ....[9]....
        /*0050*/ 	.word	0xffffffff


	//   ....[10]....
        /*0054*/ 	.word	0x05000092


	//   ....[11]....
        /*0058*/ 	.word	0x05000092


	//   ....[12]....
        /*005c*/ 	.word	0x05000092


	//   ....[13]....
        /*0060*/ 	.word	0x05000092


	//   ....[14]....
        /*0064*/ 	.word	0x05000092


	//   ....[15]....
        /*0068*/ 	.word	0x05000092


	//   ....[16]....
        /*006c*/ 	.word	0x05000092


	//   ....[17]....
        /*0070*/ 	.word	0x05000092


	//   ....[18]....
        /*0074*/ 	.word	0x05000092


	//   ....[19]....
        /*0078*/ 	.word	0x05000092


	//----- nvinfo : EIATTR_COOP_GROUP_INSTR_OFFSETS
	.align		4
.L_1623:
        /*007c*/ 	.byte	0x04, 0x28
        /*007e*/ 	.short	(.L_1625 - .L_1624)


	//   ....[0]....
.L_1624:
        /*0080*/ 	.word	0x00002960


	//   ....[1]....
        /*0084*/ 	.word	0x00002970


	//   ....[2]....
        /*0088*/ 	.word	0x000029a0


	//   ....[3]....
        /*008c*/ 	.word	0x000029b0


	//   ....[4]....
        /*0090*/ 	.word	0x000029e0


	//   ....[5]....
        /*0094*/ 	.word	0x000029f0


	//   ....[6]....
        /*0098*/ 	.word	0x00002a20


	//   ....[7]....
        /*009c*/ 	.word	0x00002a30


	//   ....[8]....
        /*00a0*/ 	.word	0x00002a60


	//   ....[9]....
        /*00a4*/ 	.word	0x00002a70


	//   ....[10]....
        /*00a8*/ 	.word	0x00007280


	//   ....[11]....
        /*00ac*/ 	.word	0x00007320


	//   ....[12]....
        /*00b0*/ 	.word	0x00007380


	//   ....[13]....
        /*00b4*/ 	.word	0x000073e0


	//   ....[14]....
        /*00b8*/ 	.word	0x00007450


	//   ....[15]....
        /*00bc*/ 	.word	0x000074b0


	//   ....[16]....
        /*00c0*/ 	.word	0x00007520


	//   ....[17]....
        /*00c4*/ 	.word	0x00007580


	//   ....[18]....
        /*00c8*/ 	.word	0x000075f0


	//   ....[19]....
        /*00cc*/ 	.word	0x00007650


	//----- nvinfo : EIATTR_EXIT_INSTR_OFFSETS
	.align		4
.L_1625:
        /*00d0*/ 	.byte	0x04, 0x1c
        /*00d2*/ 	.short	(.L_1627 - .L_1626)


	//   ....[0]....
.L_1626:
        /*00d4*/ 	.word	0x000071e0


	//   ....[1]....
        /*00d8*/ 	.word	0x00007210


	//----- nvinfo : EIATTR_MAX_THREADS
	.align		4
.L_1627:
        /*00dc*/ 	.byte	0x04, 0x05
        /*00de*/ 	.short	(.L_1629 - .L_1628)
.L_1628:
        /*00e0*/ 	.word	0x00000080
        /*00e4*/ 	.word	0x00000001
        /*00e8*/ 	.word	0x00000001


	//----- nvinfo : EIATTR_CRS_STACK_SIZE
	.align		4
.L_1629:
        /*00ec*/ 	.byte	0x04, 0x1e
        /*00ee*/ 	.short	(.L_1631 - .L_1630)
.L_1630:
        /*00f0*/ 	.word	0x00000000


	//----- nvinfo : EIATTR_CBANK_PARAM_SIZE
	.align		4
.L_1631:
        /*00f4*/ 	.byte	0x03, 0x19
        /*00f6*/ 	.short	0x0128


	//----- nvinfo : EIATTR_PARAM_CBANK
	.align		4
        /*00f8*/ 	.byte	0x04, 0x0a
        /*00fa*/ 	.short	(.L_1633 - .L_1632)
	.align		4
.L_1632:
        /*00fc*/ 	.word	index@(.nv.constant0._ZN10layer_norm13ln_bwd_kernelINS_13Kernel_traitsI6__halfS2_S2_S2_fjLj1280ELj1ELj4ELj1ELj16ENS_18Kernel_traits_baseILj1280ES2_S2_S2_S2_fjLj128EEEEELb0ELb0ELb1ELb0EEEvNS_9BwdParamsE)
        /*0100*/ 	.short	0x0210
        /*0102*/ 	.short	0x0128


	//----- nvinfo : EIATTR_SW_WAR
	.align		4
.L_1633:
        /*0104*/ 	.byte	0x04, 0x36
        /*0106*/ 	.short	(.L_1635 - .L_1634)
.L_1634:
        /*0108*/ 	.word	0x00000008
.L_1635:


//--------------------- .nv.info._ZN10layer_norm13ln_bwd_kernelINS_13Kernel_traitsI6__halfS2_S2_S2_fjLj1280ELj1ELj4ELj1ELj16ENS_18Kernel_traits_baseILj1280ES2_S2_S2_S2_fjLj128EEEEELb0ELb0ELb1ELb1EEEvNS_9BwdParamsE --------------------------
	.section	.nv.info._ZN10layer_norm13ln_bwd_kernelINS_13Kernel_traitsI6__halfS2_S2_S2_fjLj1280ELj1ELj4ELj1ELj16ENS_18Kernel_traits_baseILj1280ES2_S2_S2_S2_fjLj128EEEEELb0ELb0ELb1ELb1EEEvNS_9BwdParamsE,"",@"SHT_CUDA_INFO"
	.sectionflags	@""
	.align	4


	//----- nvinfo : EIATTR_CUDA_API_VERSION
	.align		4
        /*0000*/ 	.byte	0x04, 0x37
        /*0002*/ 	.short	(.L_1637 - .L_1636)
.L_1636:
        /*0004*/ 	.word	0x00000082


	//----- nvinfo : EIATTR_KPARAM_INFO
	.align		4
.L_1637:
        /*0008*/ 	.byte	0x04, 0x17
        /*000a*/ 	.short	(.L_1639 - .L_1638)
.L_1638:
        /*000c*/ 	.word	0x00000000
        /*0010*/ 	.short	0x0000
        /*0012*/ 	.short	0x0000
        /*0014*/ 	.byte	0x00, 0xf0, 0xa1, 0x04


	//----- nvinfo : EIATTR_SPARSE_MMA_MASK
	.align		4
.L_1639:
        /*0018*/ 	.byte	0x03, 0x50
        /*001a*/ 	.short	0x0000


	//----- nvinfo : EIATTR_MAXREG_COUNT
	.align		4
        /*001c*/ 	.byte	0x03, 0x1b
        /*001e*/ 	.short	0x00ff


	//----- nvinfo : EIATTR_NUM_BARRIERS
	.align		4
        /*0020*/ 	.byte	0x02, 0x4c
        /*0022*/ 	.byte	0x01
	.zero		1


	//----- nvinfo : EIATTR_MERCURY_ISA_VERSION
	.align		4
        /*0024*/ 	.byte	0x03, 0x5f
        /*0026*/ 	.short	0x0101


	//----- nvinfo : EIATTR_COOP_GROUP_MASK_REGIDS
	.align		4
        /*0028*/ 	.byte	0x04, 0x29
        /*002a*/ 	.short	(.L_1641 - .L_1640)


	//   ....[0]....
.L_1640:
        /*002c*/ 	.word	0xffffffff


	//   ....[1]....
        /*0030*/ 	.word	0xffffffff


	//   ....[2]....
        /*0034*/ 	.word	0xffffffff


	//   ....[3]....
        /*0038*/ 	.word	0xffffffff


	//   ....[4]....
        /*003c*/ 	.word	0xffffffff


	//   ....[5]....
        /*0040*/ 	.word	0xffffffff


	//   ....[6]....
        /*0044*/ 	.word	0xffffffff


	//   ....[7]....
        /*0048*/ 	.word	0xffffffff


	//   ....[8]....
        /*004c*/ 	.word	0xffffffff


	//   ....[9]....
        /*0050*/ 	.word	0xffffffff


	//   ....[10]....
        /*0054*/ 	.word	0x050000c4


	//   ....[11]....
        /*0058*/ 	.word	0x050000c4


	//   ....[12]....
        /*005c*/ 	.word	0x050000c4


	//   ....[13]....
        /*0060*/ 	.word	0x050000c4


	//   ....[14]....
        /*0064*/ 	.word	0x050000c4


	//   ....[15]....
        /*0068*/ 	.word	0x050000c4


	//   ....[16]....
        /*006c*/ 	.word	0x050000c4


	//   ....[17]....
        /*0070*/ 	.word	0x050000c4


	//   ....[18]....
        /*0074*/ 	.word	0x050000c4


	//   ....[19]....
        /*0078*/ 	.word	0x050000c4


	//----- nvinfo : EIATTR_COOP_GROUP_INSTR_OFFSETS
	.align		4
.L_1641:
        /*007c*/ 	.byte	0x04, 0x28
        /*007e*/ 	.short	(.L_1643 - .L_1642)


	//   ....[0]....
.L_1642:
        /*0080*/ 	.word	0x00002560


	//   ....[1]....
        /*0084*/ 	.word	0x00002570


	//   ....[2]....
        /*0088*/ 	.word	0x000025a0


	//   ....[3]....
        /*008c*/ 	.word	0x000025b0


	//   ....[4]....
        /*0090*/ 	.word	0x000025e0


	//   ....[5]....
        /*0094*/ 	.word	0x000025f0


	//   ....[6]....
        /*0098*/ 	.word	0x00002620


	//   ....[7]....
        /*009c*/ 	.word	0x00002630


	//   ....[8]....
        /*00a0*/ 	.word	0x00002660


	//   ....[9]....
        /*00a4*/ 	.word	0x00002670


	//   ....[10]....
        /*00a8*/ 	.word	0x000065c0


	//   ....[11]....
        /*00ac*/ 	.word	0x00006650


	//   ....[12]....
        /*00b0*/ 	.word	0x000066d0


	//   ....[13]....
        /*00b4*/ 	.word	0x00006740


	//   ....[14]....
        /*00b8*/ 	.word	0x000067c0


	//   ....[15]....
        /*00bc*/ 	.word	0x00006830


	//   ....[16]....
        /*00c0*/ 	.word	0x000068b0


	//   ....[17]....
        /*00c4*/ 	.word	0x00006920


	//   ....[18]....
        /*00c8*/ 	.word	0x000069a0


	//   ....[19]....
        /*00cc*/ 	.word	0x00006a00


	//----- nvinfo : EIATTR_EXIT_INSTR_OFFSETS
	.align		4
.L_1643:
        /*00d0*/ 	.byte	0x04, 0x1c
        /*00d2*/ 	.short	(.L_1645 - .L_1644)


	//   ....[0]....
.L_1644:
        /*00d4*/ 	.word	0x00006550


	//----- nvinfo : EIATTR_MAX_THREADS
	.align		4
.L_1645:
        /*00d8*/ 	.byte	0x04, 0x05
        /*00da*/ 	.short	(.L_1647 - .L_1646)
.L_1646:
        /*00dc*/ 	.word	0x00000080
        /*00e0*/ 	.word	0x00000001
        /*00e4*/ 	.word	0x00000001


	//----- nvinfo : EIATTR_CRS_STACK_SIZE
	.align		4
.L_1647:
        /*00e8*/ 	.byte	0x04, 0x1e
        /*00ea*/ 	.short	(.L_1649 - .L_1648)
.L_1648:
        /*00ec*/ 	.word	0x00000000


	//----- nvinfo : EIATTR_CBANK_PARAM_SIZE
	.align		4
.L_1649:
        /*00f0*/ 	.byte	0x03, 0x19
        /*00f2*/ 	.short	0x0128


	//----- nvinfo : EIATTR_PARAM_CBANK
	.align		4
        /*00f4*/ 	.byte	0x04, 0x0a
        /*00f6*/ 	.short	(.L_1651 - .L_1650)
	.align		4
.L_1650:
        /*00f8*/ 	.word	index@(.nv.constant0._ZN10layer_norm13ln_bwd_kernelINS_13Kernel_traitsI6__halfS2_S2_S2_fjLj1280ELj1ELj4ELj1ELj16ENS_18Kernel_traits_baseILj1280ES2_S2_S2_S2_fjLj128EEEEELb0ELb0ELb1ELb1EEEvNS_9BwdParamsE)
        /*00fc*/ 	.short	0x0210
        /*00fe*/ 	.short	0x0128


	//----- nvinfo : EIATTR_SW_WAR
	.align		4
.L_1651:
        /*0100*/ 	.byte	0x04, 0x36
        /*0102*/ 	.short	(.L_1653 - .L_1652)
.L_1652:
        /*0104*/ 	.word	0x00000008
.L_1653:


//--------------------- .nv.info._ZN10layer_norm13ln_bwd_kernelINS_13Kernel_traitsI6__halfS2_S2_S2_fjLj1280ELj1ELj4ELj1ELj16ENS_18Kernel_traits_baseILj1280ES2_S2_S2_S2_fjLj128EEEEELb0ELb1ELb0ELb0EEEvNS_9BwdParamsE --------------------------
	.section	.nv.info._ZN10layer_norm13ln_bwd_kernelINS_13Kernel_traitsI6__halfS2_S2_S2_fjLj1280ELj1ELj4ELj1ELj16ENS_18Kernel_traits_baseILj1280ES2_S2_S2_S2_fjLj128EEEEELb0ELb1ELb0ELb0EEEvNS_9BwdParamsE,"",@"SHT_CUDA_INFO"
	.sectionflags	@""
	.align	4


	//----- nvinfo : EIATTR_CUDA_API_VERSION
	.align		4
        /*0000*/ 	.byte	0x04, 0x37
        /*0002*/ 	.short	(.L_1655 - .L_1654)
.L_1654:
        /*0004*/ 	.word	0x00000082


	//----- nvinfo : EIATTR_KPARAM_INFO
	.align		4
.L_1655:
        /*0008*/ 	.byte	0x04, 0x17
        /*000a*/ 	.short	(.L_1657 - .L_1656)
.L_1656:
        /*000c*/ 	.word	0x00000000
        /*0010*/ 	.short	0x0000
        /*0012*/ 	.short	0x0000
        /*0014*/ 	.byte	0x00, 0xf0, 0xa1, 0x04


	//----- nvinfo : EIATTR_SPARSE_MMA_MASK
	.align		4
.L_1657:
        /*0018*/ 	.byte	0x03, 0x50
        /*001a*/ 	.short	0x0000


	//----- nvinfo : EIATTR_MAXREG_COUNT
	.align		4
        /*001c*/ 	.byte	0x03, 0x1b
        /*001e*/ 	.short	0x00ff


	//----- nvinfo : EIATTR_NUM_BARRIERS
	.align		4
        /*0020*/ 	.byte	0x02, 0x4c
        /*0022*/ 	.byte	0x01
	.zero		1


	//----- nvinfo : EIATTR_ANNOTATIONS
	.align		4
        /*0024*/ 	.byte	0x04, 0x55
        /*0026*/ 	.short	(.L_1659 - .L_1658)


	//   ....[0]....
.L_1658:
        /* <DEDUP_REMOVED lines=74> */


	//----- nvinfo : EIATTR_MERCURY_ISA_VERSION
	.align		4
.L_1659:
        /*04b8*/ 	.byte	0x03, 0x5f
        /*04ba*/ 	.short	0x0101


	//----- nvinfo : EIATTR_COOP_GROUP_MASK_REGIDS
	.align		4
        /*04bc*/ 	.byte	0x04, 0x29
        /*04be*/ 	.short	(.L_1661 - .L_1660)


	//   ....[0]....
.L_1660:
        /*04c0*/ 	.word	0xffffffff


	//   ....[1]....
        /*04c4*/ 	.word	0xffffffff


	//   ....[2]....
        /*04c8*/ 	.word	0xffffffff


	//   ....[3]....
        /*04cc*/ 	.word	0xffffffff


	//   ....[4]....
        /*04d0*/ 	.word	0xffffffff


	//   ....[5]....
        /*04d4*/ 	.word	0xffffffff


	//   ....[6]....
        /*04d8*/ 	.word	0xffffffff


	//   ....[7]....
        /*04dc*/ 	.word	0xffffffff


	//   ....[8]....
        /*04e0*/ 	.word	0xffffffff


	//   ....[9]....
        /*04e4*/ 	.word	0xffffffff


	//   ....[10]....
        /*04e8*/ 	.word	0x050000ac


	//   ....[11]....
        /*04ec*/ 	.word	0x050000ac


	//   ....[12]....
        /*04f0*/ 	.word	0x050000ac


	//   ....[13]....
        /*04f4*/ 	.word	0x050000ac


	//   ....[14]....
        /*04f8*/ 	.word	0x050000ac


	//   ....[15]....
        /*04fc*/ 	.word	0x050000ac


	//   ....[16]....
        /*0500*/ 	.word	0x050000ac


	//   ....[17]....
        /*0504*/ 	.word	0x050000ac


	//   ....[18]....
        /*0508*/ 	.word	0x050000ac


	//   ....[19]....
        /*050c*/ 	.word	0x050000ac


	//----- nvinfo : EIATTR_COOP_GROUP_INSTR_OFFSETS
	.align		4
.L_1661:
        /*0510*/ 	.byte	0x04, 0x28
        /*0512*/ 	.short	(.L_1663 - .L_1662)


	//   ....[0]....
.L_1662:
        /*0514*/ 	.word	0x00003130


	//   ....[1]....
        /*0518*/ 	.word	0x00003150


	//   ....[2]....
        /*051c*/ 	.word	0x00003170


	//   ....[3]....
        /*0520*/ 	.word	0x00003190


	//   ....[4]....
        /*0524*/ 	.word	0x000031b0


	//   ....[5]....
        /*0528*/ 	.word	0x000031d0


	//   ....[6]....
        /*052c*/ 	.word	0x000031f0


	//   ....[7]....
        /*0530*/ 	.word	0x00003210


	//   ....[8]....
        /*0534*/ 	.word	0x00003220


	//   ....[9]....
        /*0538*/ 	.word	0x00003240


	//   ....[10]....
        /*053c*/ 	.word	0x000075c0


	//   ....[11]....
        /*0540*/ 	.word	0x00007650


	//   ....[12]....
        /*0544*/ 	.word	0x000076b0


	//   ....[13]....
        /*0548*/ 	.word	0x00007700


	//   ....[14]....
        /*054c*/ 	.word	0x00007760


	//   ....[15]....
        /*0550*/ 	.word	0x000077b0


	//   ....[16]....
        /*0554*/ 	.word	0x00007810


	//   ....[17]....
        /*0558*/ 	.word	0x00007860


	//   ....[18]....
        /*055c*/ 	.word	0x000078c0


	//   ....[19]....
        /*0560*/ 	.word	0x00007910


	//----- nvinfo : EIATTR_EXIT_INSTR_OFFSETS
	.align		4
.L_1663:
        /*0564*/ 	.byte	0x04, 0x1c
        /*0566*/ 	.short	(.L_1665 - .L_1664)


	//   ....[0]....
.L_1664:
        /*0568*/ 	.word	0x000074d0


	//   ....[1]....
        /*056c*/ 	.word	0x00007550


	//----- nvinfo : EIATTR_MAX_THREADS
	.align		4
.L_1665:
        /*0570*/ 	.byte	0x04, 0x05
        /*0572*/ 	.short	(.L_1667 - .L_1666)
.L_1666:
        /*0574*/ 	.word	0x00000080
        /*0578*/ 	.word	0x00000001
        /*057c*/ 	.word	0x00000001


	//----- nvinfo : EIATTR_CRS_STACK_SIZE
	.align		4
.L_1667:
        /*0580*/ 	.byte	0x04, 0x1e
        /*0582*/ 	.short	(.L_1669 - .L_1668)
.L_1668:
        /*0584*/ 	.word	0x00000000


	//----- nvinfo : EIATTR_CBANK_PARAM_SIZE
	.align		4
.L_1669:
        /*0588*/ 	.byte	0x03, 0x19
        /*058a*/ 	.short	0x0128


	//----- nvinfo : EIATTR_PARAM_CBANK
	.align		4
        /*058c*/ 	.byte	0x04, 0x0a
        /*058e*/ 	.short	(.L_1671 - .L_1670)
	.align		4
.L_1670:
        /*0590*/ 	.word	index@(.nv.constant0._ZN10layer_norm13ln_bwd_kernelINS_13Kernel_traitsI6__halfS2_S2_S2_fjLj1280ELj1ELj4ELj1ELj16ENS_18Kernel_traits_baseILj1280ES2_S2_S2_S2_fjLj128EEEEELb0ELb1ELb0ELb0EEEvNS_9BwdParamsE)
        /*0594*/ 	.short	0x0210
        /*0596*/ 	.short	0x0128


	//----- nvinfo : EIATTR_SW_WAR
	.align		4
.L_1671:
        /*0598*/ 	.byte	0x04, 0x36
        /*059a*/ 	.short	(.L_1673 - .L_1672)
.L_1672:
        /*059c*/ 	.word	0x00000008
.L_1673:


//--------------------- .nv.info._ZN10layer_norm13ln_bwd_kernelINS_13Kernel_traitsI6__halfS2_S2_S2_fjLj1280ELj1ELj4ELj1ELj16ENS_18Kernel_traits_baseILj1280ES2_S2_S2_S2_fjLj128EEEEELb0ELb1ELb0ELb1EEEvNS_9BwdParamsE --------------------------
	.section	.nv.info._ZN10layer_norm13ln_bwd_kernelINS_13Kernel_traitsI6__halfS2_S2_S2_fjLj1280ELj1ELj4ELj1ELj16ENS_18Kernel_traits_baseILj1280ES2_S2_S2_S2_fjLj128EEEEELb0ELb1ELb0ELb1EEEvNS_9BwdParamsE,"",@"SHT_CUDA_INFO"
	.sectionflags	@""
	.align	4


	//----- nvinfo : EIATTR_CUDA_API_VERSION
	.align		4
        /*0000*/ 	.byte	0x04, 0x37
        /*0002*/ 	.short	(.L_1675 - .L_1674)
.L_1674:
        /*0004*/ 	.word	0x00000082


	//----- nvinfo : EIATTR_KPARAM_INFO
	.align		4
.L_1675:
        /*0008*/ 	.byte	0x04, 0x17
        /*000a*/ 	.short	(.L_1677 - .L_1676)
.L_1676:
        /*000c*/ 	.word	0x00000000
        /*0010*/ 	.short	0x0000
        /*0012*/ 	.short	0x0000
        /*0014*/ 	.byte	0x00, 0xf0, 0xa1, 0x04


	//----- nvinfo : EIATTR_SPARSE_MMA_MASK
	.align		4
.L_1677:
        /*0018*/ 	.byte	0x03, 0x50
        /*001a*/ 	.short	0x0000


	//----- nvinfo : EIATTR_MAXREG_COUNT
	.align		4
        /*001c*/ 	.byte	0x03, 0x1b
        /*001e*/ 	.short	0x00ff


	//----- nvinfo : EIATTR_NUM_BARRIERS
	.align		4
        /*0020*/ 	.byte	0x02, 0x4c
        /*0022*/ 	.byte	0x01
	.zero		1


	//----- nvinfo : EIATTR_ANNOTATIONS
	.align		4
        /*0024*/ 	.byte	0x04, 0x55
        /*0026*/ 	.short	(.L_1679 - .L_1678)


	//   ....[0]....
.L_1678:
        /* <DEDUP_REMOVED lines=72> */


	//----- nvinfo : EIATTR_MERCURY_ISA_VERSION
	.align		4
.L_1679:
        /*0498*/ 	.byte	0x03, 0x5f
        /*049a*/ 	.short	0x0101


	//----- nvinfo : EIATTR_COOP_GROUP_MASK_REGIDS
	.align		4
        /*049c*/ 	.byte	0x04, 0x29
        /*049e*/ 	.short	(.L_1681 - .L_1680)


	//   ....[0]....
.L_1680:
        /*04a0*/ 	.word	0xffffffff


	//   ....[1]....
        /*04a4*/ 	.word	0xffffffff


	//   ....[2]....
        /*04a8*/ 	.word	0xffffffff


	//   ....[3]....
        /*04ac*/ 	.word	0xffffffff


	//   ....[4]....
        /*04b0*/ 	.word	0xffffffff


	//   ....[5]....
        /*04b4*/ 	.word	0xffffffff


	//   ....[6]....
        /*04b8*/ 	.word	0xffffffff


	//   ....[7]....
        /*04bc*/ 	.word	0xffffffff


	//   ....[8]....
        /*04c0*/ 	.word	0xffffffff


	//   ....[9]....
        /*04c4*/ 	.word	0xffffffff


	//   ....[10]....
        /*04c8*/ 	.word	0x05000054


	//   ....[11]....
        /*04cc*/ 	.word	0x05000054


	//   ....[12]....
        /*04d0*/ 	.word	0x05000054


	//   ....[13]....
        /*04d4*/ 	.word	0x05000054


	//   ....[14]....
        /*04d8*/ 	.word	0x05000054


	//   ....[15]....
        /*04dc*/ 	.word	0x05000054


	//   ....[16]....
        /*04e0*/ 	.word	0x05000054


	//   ....[17]....
        /*04e4*/ 	.word	0x05000054


	//   ....[18]....
        /*04e8*/ 	.word	0x05000054


	//   ....[19]....
        /*04ec*/ 	.word	0x05000054


	//----- nvinfo : EIATTR_COOP_GROUP_INSTR_OFFSETS
	.align		4
.L_1681:
        /*04f0*/ 	.byte	0x04, 0x28
        /*04f2*/ 	.short	(.L_1683 - .L_1682)


	//   ....[0]....
.L_1682:
        /*04f4*/ 	.word	0x000030c0


	//   ....[1]....
        /*04f8*/ 	.word	0x000030e0


	//   ....[2]....
        /*04fc*/ 	.word	0x00003100


	//   ....[3]....
        /*0500*/ 	.word	0x00003120


	//   ....[4]....
        /*0504*/ 	.word	0x00003140


	//   ....[5]....
        /*0508*/ 	.word	0x00003160


	//   ....[6]....
        /*050c*/ 	.word	0x00003180


	//   ....[7]....
        /*0510*/ 	.word	0x000031a0


	//   ....[8]....
        /*0514*/ 	.word	0x000031b0


	//   ....[9]....
        /*0518*/ 	.word	0x000031d0


	//   ....[10]....
        /*051c*/ 	.word	0x00006db0


	//   ....[11]....
        /*0520*/ 	.word	0x00006e40


	//   ....[12]....
        /*0524*/ 	.word	0x00006ea0


	//   ....[13]....
        /*0528*/ 	.word	0x00006ef0


	//   ....[14]....
        /*052c*/ 	.word	0x00006f50


	//   ....[15]....
        /*0530*/ 	.word	0x00006fa0


	//   ....[16]....
        /*0534*/ 	.word	0x00007000


	//   ....[17]....
        /*0538*/ 	.word	0x00007050


	//   ....[18]....
        /*053c*/ 	.word	0x000070b0


	//   ....[19]....
        /*0540*/ 	.word	0x00007100


	//----- nvinfo : EIATTR_EXIT_INSTR_OFFSETS
	.align		4
.L_1683:
        /*0544*/ 	.byte	0x04, 0x1c
        /*0546*/ 	.short	(.L_1685 - .L_1684)


	//   ....[0]....
.L_1684:
        /*0548*/ 	.word	0x00006d40


	//----- nvinfo : EIATTR_MAX_THREADS
	.align		4
.L_1685:
        /*054c*/ 	.byte	0x04, 0x05
        /*054e*/ 	.short	(.L_1687 - .L_1686)
.L_1686:
        /*0550*/ 	.word	0x00000080
        /*0554*/ 	.word	0x00000001
        /*0558*/ 	.word	0x00000001


	//----- nvinfo : EIATTR_CRS_STACK_SIZE
	.align		4
.L_1687:
        /*055c*/ 	.byte	0x04, 0x1e
        /*055e*/ 	.short	(.L_1689 - .L_1688)
.L_1688:
        /*0560*/ 	.word	0x00000000


	//----- nvinfo : EIATTR_CBANK_PARAM_SIZE
	.align		4
.L_1689:
        /*0564*/ 	.byte	0x03, 0x19
        /*0566*/ 	.short	0x0128


	//----- nvinfo : EIATTR_PARAM_CBANK
	.align		4
        /*0568*/ 	.byte	0x04, 0x0a
        /*056a*/ 	.short	(.L_1691 - .L_1690)
	.align		4
.L_1690:
        /*056c*/ 	.word	index@(.nv.constant0._ZN10layer_norm13ln_bwd_kernelINS_13Kernel_traitsI6__halfS2_S2_S2_fjLj1280ELj1ELj4ELj1ELj16ENS_18Kernel_traits_baseILj1280ES2_S2_S2_S2_fjLj128EEEEELb0ELb1ELb0ELb1EEEvNS_9BwdParamsE)
        /*0570*/ 	.short	0x0210
        /*0572*/ 	.short	0x0128


	//----- nvinfo : EIATTR_SW_WAR
	.align		4
.L_1691:
        /*0574*/ 	.byte	0x04, 0x36
        /*0576*/ 	.short	(.L_1693 - .L_1692)
.L_1692:
        /*0578*/ 	.word	0x00000008
.L_1693:


//--------------------- .nv.info._ZN10layer_norm13ln_bwd_kernelINS_13Kernel_traitsI6__halfS2_S2_S2_fjLj1280ELj1ELj4ELj1ELj16ENS_18Kernel_traits_baseILj1280ES2_S2_S2_S2_fjLj128EEEEELb0ELb1ELb1ELb0EEEvNS_9BwdParamsE --------------------------
	.section	.nv.info._ZN10layer_norm13ln_bwd_kernelINS_13Kernel_traitsI6__halfS2_S2_S2_fjLj1280ELj1ELj4ELj1ELj16ENS_18Kernel_traits_baseILj1280ES2_S2_S2_S2_fjLj128EEEEELb0ELb1ELb1ELb0EEEvNS_9BwdParamsE,"",@"SHT_CUDA_INFO"
	.sectionflags	@""
	.align	4


	//----- nvinfo : EIATTR_CUDA_API_VERSION
	.align		4
        /*0000*/ 	.byte	0x04, 0x37
        /*0002*/ 	.short	(.L_1695 - .L_1694)
.L_1694:
        /*0004*/ 	.word	0x00000082


	//----- nvinfo : EIATTR_KPARAM_INFO
	.align		4
.L_1695:
        /*0008*/ 	.byte	0x04, 0x17
        /*000a*/ 	.short	(.L_1697 - .L_1696)
.L_1696:
        /*000c*/ 	.word	0x00000000
        /*0010*/ 	.short	0x0000
        /*0012*/ 	.short	0x0000
        /*0014*/ 	.byte	0x00, 0xf0, 0xa1, 0x04


	//----- nvinfo : EIATTR_SPARSE_MMA_MASK
	.align		4
.L_1697:
        /*0018*/ 	.byte	0x03, 0x50
        /*001a*/ 	.short	0x0000


	//----- nvinfo : EIATTR_MAXREG_COUNT
	.align		4
        /*001c*/ 	.byte	0x03, 0x1b
        /*001e*/ 	.short	0x00ff


	//----- nvinfo : EIATTR_NUM_BARRIERS
	.align		4
        /*0020*/ 	.byte	0x02, 0x4c
        /*0022*/ 	.byte	0x01
	.zero		1


	//----- nvinfo : EIATTR_ANNOTATIONS
	.align		4
        /*0024*/ 	.byte	0x04, 0x55
        /*0026*/ 	.short	(.L_1699 - .L_1698)


	//   ....[0]....
.L_1698:
        /* <DEDUP_REMOVED lines=81> */


	//----- nvinfo : EIATTR_MERCURY_ISA_VERSION
	.align		4
.L_1699:
        /*0528*/ 	.byte	0x03, 0x5f
        /*052a*/ 	.short	0x0101


	//----- nvinfo : EIATTR_COOP_GROUP_MASK_REGIDS
	.align		4
        /*052c*/ 	.byte	0x04, 0x29
        /*052e*/ 	.short	(.L_1701 - .L_1700)


	//   ....[0]....
.L_1700:
        /*0530*/ 	.word	0xffffffff


	//   ....[1]....
        /*0534*/ 	.word	0xffffffff


	//   ....[2]....
        /*0538*/ 	.word	0xffffffff


	//   ....[3]....
        /*053c*/ 	.word	0xffffffff


	//   ....[4]....
        /*0540*/ 	.word	0xffffffff


	//   ....[5]....
        /*0544*/ 	.word	0xffffffff


	//   ....[6]....
        /*0548*/ 	.word	0xffffffff


	//   ....[7]....
        /*054c*/ 	.word	0xffffffff


	//   ....[8]....
        /*0550*/ 	.word	0xffffffff


	//   ....[9]....
        /*0554*/ 	.word	0xffffffff


	//   ....[10]....
        /*0558*/ 	.word	0x050000b0


	//   ....[11]....
        /*055c*/ 	.word	0x050000b0


	//   ....[12]....
        /*0560*/ 	.word	0x050000b0


	//   ....[13]....
        /*0564*/ 	.word	0x050000b0


	//   ....[14]....
        /*0568*/ 	.word	0x050000b0


	//   ....[15]....
        /*056c*/ 	.word	0x050000b0


	//   ....[16]....
        /*0570*/ 	.word	0x050000b0


	//   ....[17]....
        /*0574*/ 	.word	0x050000b0


	//   ....[18]....
        /*0578*/ 	.word	0x050000b0


	//   ....[19]....
        /*057c*/ 	.word	0x050000b0


	//----- nvinfo : EIATTR_COOP_GROUP_INSTR_OFFSETS
	.align		4
.L_1701:
        /*0580*/ 	.byte	0x04, 0x28
        /*0582*/ 	.short	(.L_1703 - .L_1702)


	//   ....[0]....
.L_1702:
        /*0584*/ 	.word	0x00003610


	//   ....[1]....
        /*0588*/ 	.word	0x00003630


	//   ....[2]....
        /*058c*/ 	.word	0x00003650


	//   ....[3]....
        /*0590*/ 	.word	0x00003670


	//   ....[4]....
        /*0594*/ 	.word	0x00003690


	//   ....[5]....
        /*0598*/ 	.word	0x000036b0


	//   ....[6]....
        /*059c*/ 	.word	0x000036d0


	//   ....[7]....
        /*05a0*/ 	.word	0x000036f0


	//   ....[8]....
        /*05a4*/ 	.word	0x00003700


	//   ....[9]....
        /*05a8*/ 	.word	0x00003720


	//   ....[10]....
        /*05ac*/ 	.word	0x00009d30


	//   ....[11]....
        /*05b0*/ 	.word	0x00009dc0


	//   ....[12]....
        /*05b4*/ 	.word	0x00009e20


	//   ....[13]....
        /*05b8*/ 	.word	0x00009e70


	//   ....[14]....
        /*05bc*/ 	.word	0x00009ed0


	//   ....[15]....
        /*05c0*/ 	.word	0x00009f20


	//   ....[16]....
        /*05c4*/ 	.word	0x00009f80


	//   ....[17]....
        /*05c8*/ 	.word	0x00009fd0


	//   ....[18]....
        /*05cc*/ 	.word	0x0000a030


	//   ....[19]....
        /*05d0*/ 	.word	0x0000a080


	//----- nvinfo : EIATTR_EXIT_INSTR_OFFSETS
	.align		4
.L_1703:
        /*05d4*/ 	.byte	0x04, 0x1c
        /*05d6*/ 	.short	(.L_1705 - .L_1704)


	//   ....[0]....
.L_1704:
        /*05d8*/ 	.word	0x00009c40


	//   ....[1]....
        /*05dc*/ 	.word	0x00009cc0


	//----- nvinfo : EIATTR_MAX_THREADS
	.align		4
.L_1705:
        /*05e0*/ 	.byte	0x04, 0x05
        /*05e2*/ 	.short	(.L_1707 - .L_1706)
.L_1706:
        /*05e4*/ 	.word	0x00000080
        /*05e8*/ 	.word	0x00000001
        /*05ec*/ 	.word	0x00000001


	//----- nvinfo : EIATTR_CRS_STACK_SIZE
	.align		4
.L_1707:
        /*05f0*/ 	.byte	0x04, 0x1e
        /*05f2*/ 	.short	(.L_1709 - .L_1708)
.L_1708:
        /*05f4*/ 	.word	0x00000000


	//----- nvinfo : EIATTR_CBANK_PARAM_SIZE
	.align		4
.L_1709:
        /*05f8*/ 	.byte	0x03, 0x19
        /*05fa*/ 	.short	0x0128


	//----- nvinfo : EIATTR_PARAM_CBANK
	.align		4
        /*05fc*/ 	.byte	0x04, 0x0a
        /*05fe*/ 	.short	(.L_1711 - .L_1710)
	.align		4
.L_1710:
        /*0600*/ 	.word	index@(.nv.constant0._ZN10layer_norm13ln_bwd_kernelINS_13Kernel_traitsI6__halfS2_S2_S2_fjLj1280ELj1ELj4ELj1ELj16ENS_18Kernel_traits_baseILj1280ES2_S2_S2_S2_fjLj128EEEEELb0ELb1ELb1ELb0EEEvNS_9BwdParamsE)
        /*0604*/ 	.short	0x0210
        /*0606*/ 	.short	0x0128


	//----- nvinfo : EIATTR_SW_WAR
	.align		4
.L_1711:
        /*0608*/ 	.byte	0x04, 0x36
        /*060a*/ 	.short	(.L_1713 - .L_1712)
.L_1712:
        /*060c*/ 	.word	0x00000008
.L_1713:


//--------------------- .nv.info._ZN10layer_norm13ln_bwd_kernelINS_13Kernel_traitsI6__halfS2_S2_S2_fjLj1280ELj1ELj4ELj1ELj16ENS_18Kernel_traits_baseILj1280ES2_S2_S2_S2_fjLj128EEEEELb0ELb1ELb1ELb1EEEvNS_9BwdParamsE --------------------------
	.section	.nv.info._ZN10layer_norm13ln_bwd_kernelINS_13Kernel_traitsI6__halfS2_S2_S2_fjLj1280ELj1ELj4ELj1ELj16ENS_18Kernel_traits_baseILj1280ES2_S2_S2_S2_fjLj128EEEEELb0ELb1ELb1ELb1EEEvNS_9BwdParamsE,"",@"SHT_CUDA_INFO"
	.sectionflags	@""
	.align	4


	//----- nvinfo : EIATTR_CUDA_API_VERSION
	.align		4
        /*0000*/ 	.byte	0x04, 0x37
        /*0002*/ 	.short	(.L_1715 - .L_1714)
.L_1714:
        /*0004*/ 	.word	0x00000082


	//----- nvinfo : EIATTR_KPARAM_INFO
	.align		4
.L_1715:
        /*0008*/ 	.byte	0x04, 0x17
        /*000a*/ 	.short	(.L_1717 - .L_1716)
.L_1716:
        /*000c*/ 	.word	0x00000000
        /*0010*/ 	.short	0x0000
        /*0012*/ 	.short	0x0000
        /*0014*/ 	.byte	0x00, 0xf0, 0xa1, 0x04


	//----- nvinfo : EIATTR_SPARSE_MMA_MASK
	.align		4
.L_1717:
        /*0018*/ 	.byte	0x03, 0x50
        /*001a*/ 	.short	0x0000


	//----- nvinfo : EIATTR_MAXREG_COUNT
	.align		4
        /*001c*/ 	.byte	0x03, 0x1b
        /*001e*/ 	.short	0x00ff


	//----- nvinfo : EIATTR_NUM_BARRIERS
	.align		4
        /*0020*/ 	.byte	0x02, 0x4c
        /*0022*/ 	.byte	0x01
	.zero		1


	//----- nvinfo : EIATTR_ANNOTATIONS
	.align		4
        /*0024*/ 	.byte	0x04, 0x55
        /*0026*/ 	.short	(.L_1719 - .L_1718)


	//   ....[0]....
.L_1718:
        /* <DEDUP_REMOVED lines=80> */


	//----- nvinfo : EIATTR_MERCURY_ISA_VERSION
	.align		4
.L_1719:
        /*0510*/ 	.byte	0x03, 0x5f
        /*0512*/ 	.short	0x0101


	//----- nvinfo : EIATTR_COOP_GROUP_MASK_REGIDS
	.align		4
        /*0514*/ 	.byte	0x04, 0x29
        /*0516*/ 	.short	(.L_1721 - .L_1720)


	//   ....[0]....
.L_1720:
        /*0518*/ 	.word	0xffffffff


	//   ....[1]....
        /*051c*/ 	.word	0xffffffff


	//   ....[2]....
        /*0520*/ 	.word	0xffffffff


	//   ....[3]....
        /*0524*/ 	.word	0xffffffff


	//   ....[4]....
        /*0528*/ 	.word	0xffffffff


	//   ....[5]....
        /*052c*/ 	.word	0xffffffff


	//   ....[6]....
        /*0530*/ 	.word	0xffffffff


	//   ....[7]....
        /*0534*/ 	.word	0xffffffff


	//   ....[8]....
        /*0538*/ 	.word	0xffffffff


	//   ....[9]....
        /*053c*/ 	.word	0xffffffff


	//   ....[10]....
        /*0540*/ 	.word	0x050000d2


	//   ....[11]....
        /*0544*/ 	.word	0x050000d2


	//   ....[12]....
        /*0548*/ 	.word	0x050000d2


	//   ....[13]....
        /*054c*/ 	.word	0x050000d2


	//   ....[14]....
        /*0550*/ 	.word	0x050000d2


	//   ....[15]....
        /*0554*/ 	.word	0x050000d2


	//   ....[16]....
        /*0558*/ 	.word	0x050000d2


	//   ....[17]....
        /*055c*/ 	.word	0x050000d2


	//   ....[18]....
        /*0560*/ 	.word	0x050000d2


	//   ....[19]....
        /*0564*/ 	.word	0x050000d2


	//----- nvinfo : EIATTR_COOP_GROUP_INSTR_OFFSETS
	.align		4
.L_1721:
        /*0568*/ 	.byte	0x04, 0x28
        /*056a*/ 	.short	(.L_1723 - .L_1722)


	//   ....[0]....
.L_1722:
        /*056c*/ 	.word	0x000031d0


	//   ....[1]....
        /*0570*/ 	.word	0x000031f0


	//   ....[2]....
        /*0574*/ 	.word	0x00003210


	//   ....[3]....
        /*0578*/ 	.word	0x00003230


	//   ....[4]....
        /*057c*/ 	.word	0x00003250


	//   ....[5]....
        /*0580*/ 	.word	0x00003270


	//   ....[6]....
        /*0584*/ 	.word	0x00003290


	//   ....[7]....
        /*0588*/ 	.word	0x000032b0


	//   ....[8]....
        /*058c*/ 	.word	0x000032c0


	//   ....[9]....
        /*0590*/ 	.word	0x000032e0


	//   ....[10]....
        /*0594*/ 	.word	0x00008d20


	//   ....[11]....
        /*0598*/ 	.word	0x00008db0


	//   ....[12]....
        /*059c*/ 	.word	0x00008e10


	//   ....[13]....
        /*05a0*/ 	.word	0x00008e60


	//   ....[14]....
        /*05a4*/ 	.word	0x00008ec0


	//   ....[15]....
        /*05a8*/ 	.word	0x00008f10


	//   ....[16]....
        /*05ac*/ 	.word	0x00008f70


	//   ....[17]....
        /*05b0*/ 	.word	0x00008fc0


	//   ....[18]....
        /*05b4*/ 	.word	0x00009020


	//   ....[19]....
        /*05b8*/ 	.word	0x00009070


	//----- nvinfo : EIATTR_EXIT_INSTR_OFFSETS
	.align		4
.L_1723:
        /*05bc*/ 	.byte	0x04, 0x1c
        /*05be*/ 	.short	(.L_1725 - .L_1724)


	//   ....[0]....
.L_1724:
        /*05c0*/ 	.word	0x00008cb0


	//----- nvinfo : EIATTR_MAX_THREADS
	.align		4
.L_1725:
        /*05c4*/ 	.byte	0x04, 0x05
        /*05c6*/ 	.short	(.L_1727 - .L_1726)
.L_1726:
        /*05c8*/ 	.word	0x00000080
        /*05cc*/ 	.word	0x00000001
        /*05d0*/ 	.word	0x00000001


	//----- nvinfo : EIATTR_CRS_STACK_SIZE
	.align		4
.L_1727:
        /*05d4*/ 	.byte	0x04, 0x1e
        /*05d6*/ 	.short	(.L_1729 - .L_1728)
.L_1728:
        /*05d8*/ 	.word	0x00000000


	//----- nvinfo : EIATTR_CBANK_PARAM_SIZE
	.align		4
.L_1729:
        /*05dc*/ 	.byte	0x03, 0x19
        /*05de*/ 	.short	0x0128


	//----- nvinfo : EIATTR_PARAM_CBANK
	.align		4
        /*05e0*/ 	.byte	0x04, 0x0a
        /*05e2*/ 	.short	(.L_1731 - .L_1730)
	.align		4
.L_1730:
        /*05e4*/ 	.word	index@(.nv.constant0._ZN10layer_norm13ln_bwd_kernelINS_13Kernel_traitsI6__halfS2_S2_S2_fjLj1280ELj1ELj4ELj1ELj16ENS_18Kernel_traits_baseILj1280ES2_S2_S2_S2_fjLj128EEEEELb0ELb1ELb1ELb1EEEvNS_9BwdParamsE)
        /*05e8*/ 	.short	0x0210
        /*05ea*/ 	.short	0x0128


	//----- nvinfo : EIATTR_SW_WAR
	.align		4
.L_1731:
        /*05ec*/ 	.byte	0x04, 0x36
        /*05ee*/ 	.short	(.L_1733 - .L_1732)
.L_1732:
        /*05f0*/ 	.word	0x00000008
.L_1733:


//--------------------- .nv.info._ZN10layer_norm13ln_bwd_kernelINS_13Kernel_traitsI6__halfS2_S2_S2_fjLj1280ELj1ELj4ELj1ELj16ENS_18Kernel_traits_baseILj1280ES2_S2_S2_S2_fjLj128EEEEELb1ELb0ELb0ELb0EEEvNS_9BwdParamsE --------------------------
	.section	.nv.info._ZN10layer_norm13ln_bwd_kernelINS_13Kernel_traitsI6__halfS2_S2_S2_fjLj1280ELj1ELj4ELj1ELj16ENS_18Kernel_traits_baseILj1280ES2_S2_S2_S2_fjLj128EEEEELb1ELb0ELb0ELb0EEEvNS_9BwdParamsE,"",@"SHT_CUDA_INFO"
	.sectionflags	@""
	.align	4


	//----- nvinfo : EIATTR_CUDA_API_VERSION
	.align		4
        /*0000*/ 	.byte	0x04, 0x37
        /*0002*/ 	.short	(.L_1735 - .L_1734)
.L_1734:
        /*0004*/ 	.word	0x00000082


	//----- nvinfo : EIATTR_KPARAM_INFO
	.align		4
.L_1735:
        /*0008*/ 	.byte	0x04, 0x17
        /*000a*/ 	.short	(.L_1737 - .L_1736)
.L_1736:
        /*000c*/ 	.word	0x00000000
        /*0010*/ 	.short	0x0000
        /*0012*/ 	.short	0x0000
        /*0014*/ 	.byte	0x00, 0xf0, 0xa1, 0x04


	//----- nvinfo : EIATTR_SPARSE_MMA_MASK
	.align		4
.L_1737:
        /*0018*/ 	.byte	0x03, 0x50
        /*001a*/ 	.short	0x0000


	//----- nvinfo : EIATTR_MAXREG_COUNT
	.align		4
        /*001c*/ 	.byte	0x03, 0x1b
        /*001e*/ 	.short	0x00ff


	//----- nvinfo : EIATTR_NUM_BARRIERS
	.align		4
        /*0020*/ 	.byte	0x02, 0x4c
        /*0022*/ 	.byte	0x01
	.zero		1


	//----- nvinfo : EIATTR_ANNOTATIONS
	.align		4
        /*0024*/ 	.byte	0x04, 0x55
        /*0026*/ 	.short	(.L_1739 - .L_1738)


	//   ....[0]....
.L_1738:
        /*0028*/ 	.word	0x00000001
        /*002c*/ 	.byte	0x10, 0x06, 0x00, 0x00, 0x01, 0x00, 0x00, 0x00, 0x50, 0x06, 0x00, 0x00, 0x01, 0x00, 0x00, 0x00
        /*003c*/ 	.byte	0x80, 0x0a, 0x00, 0x00, 0x01, 0x00, 0x00, 0x00, 0xa0, 0x0a, 0x00, 0x00


	//----- nvinfo : EIATTR_MERCURY_ISA_VERSION
	.align		4
.L_1739:
        /*0048*/ 	.byte	0x03, 0x5f
        /*004a*/ 	.short	0x0101


	//----- nvinfo : EIATTR_COOP_GROUP_MASK_REGIDS
	.align		4
        /*004c*/ 	.byte	0x04, 0x29
        /*004e*/ 	.short	(.L_1741 - .L_1740)


	//   ....[0]....
.L_1740:
        /*0050*/ 	.word	0xffffffff


	//   ....[1]....
        /*0054*/ 	.word	0xffffffff


	//   ....[2]....
        /*0058*/ 	.word	0xffffffff


	//   ....[3]....
        /*005c*/ 	.word	0xffffffff


	//   ....[4]....
        /*0060*/ 	.word	0xffffffff


	//   ....[5]....
        /*0064*/ 	.word	0xffffffff


	//   ....[6]....
        /*0068*/ 	.word	0xffffffff


	//   ....[7]....
        /*006c*/ 	.word	0xffffffff


	//   ....[8]....
        /*0070*/ 	.word	0xffffffff


	//   ....[9]....
        /*0074*/ 	.word	0xffffffff


	//   ....[10]....
        /*0078*/ 	.word	0x0500008c


	//   ....[11]....
        /*007c*/ 	.word	0x0500008c


	//   ....[12]....
        /*0080*/ 	.word	0x0500008c


	//   ....[13]....
        /*0084*/ 	.word	0x0500008c


	//   ....[14]....
        /*0088*/ 	.word	0x0500008c


	//   ....[15]....
        /*008c*/ 	.word	0x0500008c


	//   ....[16]....
        /*0090*/ 	.word	0x0500008c


	//   ....[17]....
        /*0094*/ 	.word	0x0500008c


	//   ....[18]....
        /*0098*/ 	.word	0x0500008c


	//   ....[19]....
        /*009c*/ 	.word	0x0500008c


	//----- nvinfo : EIATTR_COOP_GROUP_INSTR_OFFSETS
	.align		4
.L_1741:
        /*00a0*/ 	.byte	0x04, 0x28
        /*00a2*/ 	.short	(.L_1743 - .L_1742)


	//   ....[0]....
.L_1742:
        /*00a4*/ 	.word	0x00002770


	//   ....[1]....
        /*00a8*/ 	.word	0x00002780


	//   ....[2]....
        /*00ac*/ 	.word	0x000027b0


	//   ....[3]....
        /*00b0*/ 	.word	0x000027c0


	//   ....[4]....
        /*00b4*/ 	.word	0x000027f0


	//   ....[5]....
        /*00b8*/ 	.word	0x00002800


	//   ....[6]....
        /*00bc*/ 	.word	0x00002830


	//   ....[7]....
        /*00c0*/ 	.word	0x00002840


	//   ....[8]....
        /*00c4*/ 	.word	0x00002870


	//   ....[9]....
        /*00c8*/ 	.word	0x00002880


	//   ....[10]....
        /*00cc*/ 	.word	0x00005f60


	//   ....[11]....
        /*00d0*/ 	.word	0x00005ff0


	//   ....[12]....
        /*00d4*/ 	.word	0x00006050


	//   ....[13]....
        /*00d8*/ 	.word	0x000060b0


	//   ....[14]....
        /*00dc*/ 	.word	0x00006110


	//   ....[15]....
        /*00e0*/ 	.word	0x00006170


	//   ....[16]....
        /*00e4*/ 	.word	0x000061d0


	//   ....[17]....
        /*00e8*/ 	.word	0x00006230


	//   ....[18]....
        /*00ec*/ 	.word	0x00006290


	//   ....[19]....
        /*00f0*/ 	.word	0x000062f0


	//----- nvinfo : EIATTR_EXIT_INSTR_OFFSETS
	.align		4
.L_1743:
        /*00f4*/ 	.byte	0x04, 0x1c
        /*00f6*/ 	.short	(.L_1745 - .L_1744)


	//   ....[0]....
.L_1744:
        /*00f8*/ 	.word	0x00005ec0


	//   ....[1]....
        /*00fc*/ 	.word	0x00005ef0


	//----- nvinfo : EIATTR_MAX_THREADS
	.align		4
.L_1745:
        /*0100*/ 	.byte	0x04, 0x05
        /*0102*/ 	.short	(.L_1747 - .L_1746)
.L_1746:
        /*0104*/ 	.word	0x00000080
        /*0108*/ 	.word	0x00000001
        /*010c*/ 	.word	0x00000001


	//----- nvinfo : EIATTR_CRS_STACK_SIZE
	.align		4
.L_1747:
        /*0110*/ 	.byte	0x04, 0x1e
        /*0112*/ 	.short	(.L_1749 - .L_1748)
.L_1748:
        /*0114*/ 	.word	0x00000000


	//----- nvinfo : EIATTR_CBANK_PARAM_SIZE
	.align		4
.L_1749:
        /*0118*/ 	.byte	0x03, 0x19
        /*011a*/ 	.short	0x0128


	//----- nvinfo : EIATTR_PARAM_CBANK
	.align		4
        /*011c*/ 	.byte	0x04, 0x0a
        /*011e*/ 	.short	(.L_1751 - .L_1750)
	.align		4
.L_1750:
        /*0120*/ 	.word	index@(.nv.constant0._ZN10layer_norm13ln_bwd_kernelINS_13Kernel_traitsI6__halfS2_S2_S2_fjLj1280ELj1ELj4ELj1ELj16ENS_18Kernel_traits_baseILj1280ES2_S2_S2_S2_fjLj128EEEEELb1ELb0ELb0ELb0EEEvNS_9BwdParamsE)
        /*0124*/ 	.short	0x0210
        /*0126*/ 	.short	0x0128


	//----- nvinfo : EIATTR_SW_WAR
	.align		4
.L_1751:
        /*0128*/ 	.byte	0x04, 0x36
        /*012a*/ 	.short	(.L_1753 - .L_1752)
.L_1752:
        /*012c*/ 	.word	0x00000008
.L_1753:


//--------------------- .nv.info._ZN10layer_norm13ln_bwd_kernelINS_13Kernel_traitsI6__halfS2_S2_S2_fjLj1280ELj1ELj4ELj1ELj16ENS_18Kernel_traits_baseILj1280ES2_S2_S2_S2_fjLj128EEEEELb1ELb0ELb0ELb1EEEvNS_9BwdParamsE --------------------------
	.section	.nv.info._ZN10layer_norm13ln_bwd_kernelINS_13Kernel_traitsI6__halfS2_S2_S2_fjLj1280ELj1ELj4ELj1ELj16ENS_18Kernel_traits_baseILj1280ES2_S2_S2_S2_fjLj128EEEEELb1ELb0ELb0ELb1EEEvNS_9BwdParamsE,"",@"SHT_CUDA_INFO"
	.sectionflags	@""
	.align	4


	//----- nvinfo : EIATTR_CUDA_API_VERSION
	.align		4
        /*0000*/ 	.byte	0x04, 0x37
        /*0002*/ 	.short	(.L_1755 - .L_1754)
.L_1754:
        /*0004*/ 	.word	0x00000082


	//----- nvinfo : EIATTR_KPARAM_INFO
	.align		4
.L_1755:
        /*0008*/ 	.byte	0x04, 0x17
        /*000a*/ 	.short	(.L_1757 - .L_1756)
.L_1756:
        /*000c*/ 	.word	0x00000000
        /*0010*/ 	.short	0x0000
        /*0012*/ 	.short	0x0000
        /*0014*/ 	.byte	0x00, 0xf0, 0xa1, 0x04


	//----- nvinfo : EIATTR_SPARSE_MMA_MASK
	.align		4
.L_1757:
        /*0018*/ 	.byte	0x03, 0x50
        /*001a*/ 	.short	0x0000


	//----- nvinfo : EIATTR_MAXREG_COUNT
	.align		4
        /*001c*/ 	.byte	0x03, 0x1b
        /*001e*/ 	.short	0x00ff


	//----- nvinfo : EIATTR_NUM_BARRIERS
	.align		4
        /*0020*/ 	.byte	0x02, 0x4c
        /*0022*/ 	.byte	0x01
	.zero		1


	//----- nvinfo : EIATTR_MERCURY_ISA_VERSION
	.align		4
        /*0024*/ 	.byte	0x03, 0x5f
        /*0026*/ 	.short	0x0101


	//----- nvinfo : EIATTR_COOP_GROUP_MASK_REGIDS
	.align		4
        /*0028*/ 	.byte	0x04, 0x29
        /*002a*/ 	.short	(.L_1759 - .L_1758)


	//   ....[0]....
.L_1758:
        /*002c*/ 	.word	0xffffffff


	//   ....[1]....
        /*0030*/ 	.word	0xffffffff


	//   ....[2]....
        /*0034*/ 	.word	0xffffffff


	//   ....[3]....
        /*0038*/ 	.word	0xffffffff


	//   ....[4]....
        /*003c*/ 	.word	0xffffffff


	//   ....[5]....
        /*0040*/ 	.word	0xffffffff


	//   ....[6]....
        /*0044*/ 	.word	0xffffffff


	//   ....[7]....
        /*0048*/ 	.word	0xffffffff


	//   ....[8]....
        /*004c*/ 	.word	0xffffffff


	//   ....[9]....
        /*0050*/ 	.word	0xffffffff


	//   ....[10]....
        /*0054*/ 	.word	0x050000fa


	//   ....[11]....
        /*0058*/ 	.word	0x050000fa


	//   ....[12]....
        /*005c*/ 	.word	0x050000fa


	//   ....[13]....
        /*0060*/ 	.word	0x050000fa


	//   ....[14]....
        /*0064*/ 	.word	0x050000fa


	//   ....[15]....
        /*0068*/ 	.word	0x050000fa


	//   ....[16]....
        /*006c*/ 	.word	0x050000fa


	//   ....[17]....
        /*0070*/ 	.word	0x050000fa


	//   ....[18]....
        /*0074*/ 	.word	0x050000fa


	//   ....[19]....
        /*0078*/ 	.word	0x050000fa


	//----- nvinfo : EIATTR_COOP_GROUP_INSTR_OFFSETS
	.align		4
.L_1759:
        /*007c*/ 	.byte	0x04, 0x28
        /*007e*/ 	.short	(.L_1761 - .L_1760)


	//   ....[0]....
.L_1760:
        /*0080*/ 	.word	0x000024e0


	//   ....[1]....
        /*0084*/ 	.word	0x000024f0


	//   ....[2]....
        /*0088*/ 	.word	0x00002520


	//   ....[3]....
        /*008c*/ 	.word	0x00002530


	//   ....[4]....
        /*0090*/ 	.word	0x00002560


	//   ....[5]....
        /*0094*/ 	.word	0x00002570


	//   ....[6]....
        /*0098*/ 	.word	0x000025a0


	//   ....[7]....
        /*009c*/ 	.word	0x000025b0


	//   ....[8]....
        /*00a0*/ 	.word	0x000025e0


	//   ....[9]....
        /*00a4*/ 	.word	0x000025f0


	//   ....[10]....
        /*00a8*/ 	.word	0x00005910


	//   ....[11]....
        /*00ac*/ 	.word	0x000059a0


	//   ....[12]....
        /*00b0*/ 	.word	0x00005a10


	//   ....[13]....
        /*00b4*/ 	.word	0x00005a70


	//   ....[14]....
        /*00b8*/ 	.word	0x00005ad0


	//   ....[15]....
        /*00bc*/ 	.word	0x00005b20


	//   ....[16]....
        /*00c0*/ 	.word	0x00005b90


	//   ....[17]....
        /*00c4*/ 	.word	0x00005be0


	//   ....[18]....
        /*00c8*/ 	.word	0x00005c50


	//   ....[19]....
        /*00cc*/ 	.word	0x00005ca0


	//----- nvinfo : EIATTR_EXIT_INSTR_OFFSETS
	.align		4
.L_1761:
        /*00d0*/ 	.byte	0x04, 0x1c
        /*00d2*/ 	.short	(.L_1763 - .L_1762)


	//   ....[0]....
.L_1762:
        /*00d4*/ 	.word	0x000058a0


	//----- nvinfo : EIATTR_MAX_THREADS
	.align		4
.L_1763:
        /*00d8*/ 	.byte	0x04, 0x05
        /*00da*/ 	.short	(.L_1765 - .L_1764)
.L_1764:
        /*00dc*/ 	.word	0x00000080
        /*00e0*/ 	.word	0x00000001
        /*00e4*/ 	.word	0x00000001


	//----- nvinfo : EIATTR_CRS_STACK_SIZE
	.align		4
.L_1765:
        /*00e8*/ 	.byte	0x04, 0x1e
        /*00ea*/ 	.short	(.L_1767 - .L_1766)
.L_1766:
        /*00ec*/ 	.word	0x00000000


	//----- nvinfo : EIATTR_CBANK_PARAM_SIZE
	.align		4
.L_1767:
        /*00f0*/ 	.byte	0x03, 0x19
        /*00f2*/ 	.short	0x0128


	//----- nvinfo : EIATTR_PARAM_CBANK
	.align		4
        /*00f4*/ 	.byte	0x04, 0x0a
        /*00f6*/ 	.short	(.L_1769 - .L_1768)
	.align		4
.L_1768:
        /*00f8*/ 	.word	index@(.nv.constant0._ZN10layer_norm13ln_bwd_kernelINS_13Kernel_traitsI6__halfS2_S2_S2_fjLj1280ELj1ELj4ELj1ELj16ENS_18Kernel_traits_baseILj1280ES2_S2_S2_S2_fjLj128EEEEELb1ELb0ELb0ELb1EEEvNS_9BwdParamsE)
        /*00fc*/ 	.short	0x0210
        /*00fe*/ 	.short	0x0128


	//----- nvinfo : EIATTR_SW_WAR
	.align		4
.L_1769:
        /*0100*/ 	.byte	0x04, 0x36
        /*0102*/ 	.short	(.L_1771 - .L_1770)
.L_1770:
        /*0104*/ 	.word	0x00000008
.L_1771:


//--------------------- .nv.info._ZN10layer_norm22ln_bwd_finalize_kernelINS_22Kernel_traits_finalizeILj1280E6__halfS2_S2_S2_fjLb0ELj1024ELj4ENS_18Kernel_traits_baseILj1280ES2_S2_S2_S2_fjLj1024EEEEELb0ELb0EEEvNS_9BwdParamsE --------------------------
	.section	.nv.info._ZN10layer_norm22ln_bwd_finalize_kernelINS_22Kernel_traits_finalizeILj1280E6__halfS2_S2_S2_fjLb0ELj1024ELj4ENS_18Kernel_traits_baseILj1280ES2_S2_S2_S2_fjLj1024EEEEELb0ELb0EEEvNS_9BwdParamsE,"",@"SHT_CUDA_INFO"
	.sectionflags	@""
	.align	4


	//----- nvinfo : EIATTR_CUDA_API_VERSION
	.align		4
        /*0000*/ 	.byte	0x04, 0x37
        /*0002*/ 	.short	(.L_1773 - .L_1772)
.L_1772:
        /*0004*/ 	.word	0x00000082


	//----- nvinfo : EIATTR_KPARAM_INFO
	.align		4
.L_1773:
        /*0008*/ 	.byte	0x04, 0x17
        /*000a*/ 	.short	(.L_1775 - .L_1774)
.L_1774:
        /*000c*/ 	.word	0x00000000
        /*0010*/ 	.short	0x0000
        /*0012*/ 	.short	0x0000
        /*0014*/ 	.byte	0x00, 0xf0, 0xa1, 0x04


	//----- nvinfo : EIATTR_SPARSE_MMA_MASK
	.align		4
.L_1775:
        /*0018*/ 	.byte	0x03, 0x50
        /*001a*/ 	.short	0x0000


	//----- nvinfo : EIATTR_MAXREG_COUNT
	.align		4
        /*001c*/ 	.byte	0x03, 0x1b
        /*001e*/ 	.short	0x0040


	//----- nvinfo : EIATTR_NUM_BARRIERS
	.align		4
        /*0020*/ 	.byte	0x02, 0x4c
        /*0022*/ 	.byte	0x01
	.zero		1


	//----- nvinfo : EIATTR_MERCURY_ISA_VERSION
	.align		4
        /*0024*/ 	.byte	0x03, 0x5f
        /*0026*/ 	.short	0x0101


	//----- nvinfo : EIATTR_COOP_GROUP_MASK_REGIDS
	.align		4
        /*0028*/ 	.byte	0x04, 0x29
        /*002a*/ 	.short	(.L_1777 - .L_1776)


	//   ....[0]....
.L_1776:
        /*002c*/ 	.word	0xffffffff


	//   ....[1]....
        /*0030*/ 	.word	0xffffffff


	//   ....[2]....
        /*0034*/ 	.word	0xffffffff


	//   ....[3]....
        /*0038*/ 	.word	0xffffffff


	//   ....[4]....
        /*003c*/ 	.word	0xffffffff


	//   ....[5]....
        /*0040*/ 	.word	0xffffffff


	//   ....[6]....
        /*0044*/ 	.word	0xffffffff


	//   ....[7]....
        /*0048*/ 	.word	0xffffffff


	//   ....[8]....
        /*004c*/ 	.word	0xffffffff


	//   ....[9]....
        /*0050*/ 	.word	0xffffffff


	//   ....[10]....
        /*0054*/ 	.word	0x05000013


	//   ....[11]....
        /*0058*/ 	.word	0x05000013


	//   ....[12]....
        /*005c*/ 	.word	0x05000013


	//   ....[13]....
        /*0060*/ 	.word	0x05000013


	//   ....[14]....
        /*0064*/ 	.word	0x05000013


	//   ....[15]....
        /*0068*/ 	.word	0x05000013


	//   ....[16]....
        /*006c*/ 	.word	0x05000013


	//   ....[17]....
        /*0070*/ 	.word	0x05000013


	//   ....[18]....
        /*0074*/ 	.word	0x05000013


	//   ....[19]....
        /*0078*/ 	.word	0x05000013


	//----- nvinfo : EIATTR_COOP_GROUP_INSTR_OFFSETS
	.align		4
.L_1777:
        /*007c*/ 	.byte	0x04, 0x28
        /*007e*/ 	.short	(.L_1779 - .L_1778)


	//   ....[0]....
.L_1778:
        /*0080*/ 	.word	0x000008e0


	//   ....[1]....
        /*0084*/ 	.word	0x000008f0


	//   ....[2]....
        /*0088*/ 	.word	0x00000920


	//   ....[3]....
        /*008c*/ 	.word	0x00000930


	//   ....[4]....
        /*0090*/ 	.word	0x00000960


	//   ....[5]....
        /*0094*/ 	.word	0x00000970


	//   ....[6]....
        /*0098*/ 	.word	0x000009a0


	//   ....[7]....
        /*009c*/ 	.word	0x000009b0


	//   ....[8]....
        /*00a0*/ 	.word	0x000009e0


	//   ....[9]....
        /*00a4*/ 	.word	0x000009f0


	//   ....[10]....
        /*00a8*/ 	.word	0x00000c10


	//   ....[11]....
        /*00ac*/ 	.word	0x00000c80


	//   ....[12]....
        /*00b0*/ 	.word	0x00000cf0


	//   ....[13]....
        /*00b4*/ 	.word	0x00000d60


	//   ....[14]....
        /*00b8*/ 	.word	0x00000dd0


	//   ....[15]....
        /*00bc*/ 	.word	0x00000e30


	//   ....[16]....
        /*00c0*/ 	.word	0x00000ea0


	//   ....[17]....
        /*00c4*/ 	.word	0x00000f10


	//   ....[18]....
        /*00c8*/ 	.word	0x00000f80


	//   ....[19]....
        /*00cc*/ 	.word	0x00000ff0


	//----- nvinfo : EIATTR_EXIT_INSTR_OFFSETS
	.align		4
.L_1779:
        /*00d0*/ 	.byte	0x04, 0x1c
        /*00d2*/ 	.short	(.L_1781 - .L_1780)


	//   ....[0]....
.L_1780:
        /*00d4*/ 	.word	0x00000070


	//   ....[1]....
        /*00d8*/ 	.word	0x00000bb0


	//----- nvinfo : EIATTR_MAX_THREADS
	.align		4
.L_1781:
        /*00dc*/ 	.byte	0x04, 0x05
        /*00de*/ 	.short	(.L_1783 - .L_1782)
.L_1782:
        /*00e0*/ 	.word	0x00000400
        /*00e4*/ 	.word	0x00000001
        /*00e8*/ 	.word	0x00000001


	//----- nvinfo : EIATTR_CRS_STACK_SIZE
	.align		4
.L_1783:
        /*00ec*/ 	.byte	0x04, 0x1e
        /*00ee*/ 	.short	(.L_1785 - .L_1784)
.L_1784:
        /*00f0*/ 	.word	0x00000000


	//----- nvinfo : EIATTR_CBANK_PARAM_SIZE
	.align		4
.L_1785:
        /*00f4*/ 	.byte	0x03, 0x19
        /*00f6*/ 	.short	0x0128


	//----- nvinfo : EIATTR_PARAM_CBANK
	.align		4
        /*00f8*/ 	.byte	0x04, 0x0a
        /*00fa*/ 	.short	(.L_1787 - .L_1786)
	.align		4
.L_1786:
        /*00fc*/ 	.word	index@(.nv.constant0._ZN10layer_norm22ln_bwd_finalize_kernelINS_22Kernel_traits_finalizeILj1280E6__halfS2_S2_S2_fjLb0ELj1024ELj4ENS_18Kernel_traits_baseILj1280ES2_S2_S2_S2_fjLj1024EEEEELb0ELb0EEEvNS_9BwdParamsE)
        /*0100*/ 	.short	0x0210
        /*0102*/ 	.short	0x0128


	//----- nvinfo : EIATTR_SW_WAR
	.align		4
.L_1787:
        /*0104*/ 	.byte	0x04, 0x36
        /*0106*/ 	.short	(.L_1789 - .L_1788)
.L_1788:
        /*0108*/ 	.word	0x00000008
.L_1789:


//--------------------- .nv.info._ZN10layer_norm13ln_bwd_kernelINS_13Kernel_traitsI6__halfS2_S2_S2_fjLj1280ELj1ELj4ELj1ELj16ENS_18Kernel_traits_baseILj1280ES2_S2_S2_S2_fjLj128EEEEELb1ELb0ELb1ELb0EEEvNS_9BwdParamsE --------------------------
	.section	.nv.info._ZN10layer_norm13ln_bwd_kernelINS_13Kernel_traitsI6__halfS2_S2_S2_fjLj1280ELj1ELj4ELj1ELj16ENS_18Kernel_traits_baseILj1280ES2_S2_S2_S2_fjLj128EEEEELb1ELb0ELb1ELb0EEEvNS_9BwdParamsE,"",@"SHT_CUDA_INFO"
	.sectionflags	@""
	.align	4


	//----- nvinfo : EIATTR_CUDA_API_VERSION
	.align		4
        /*0000*/ 	.byte	0x04, 0x37
        /*0002*/ 	.short	(.L_1791 - .L_1790)
.L_1790:
        /*0004*/ 	.word	0x00000082


	//----- nvinfo : EIATTR_KPARAM_INFO
	.align		4
.L_1791:
        /*0008*/ 	.byte	0x04, 0x17
        /*000a*/ 	.short	(.L_1793 - .L_1792)
.L_1792:
        /*000c*/ 	.word	0x00000000
        /*0010*/ 	.short	0x0000
        /*0012*/ 	.short	0x0000
        /*0014*/ 	.byte	0x00, 0xf0, 0xa1, 0x04


	//----- nvinfo : EIATTR_SPARSE_MMA_MASK
	.align		4
.L_1793:
        /*0018*/ 	.byte	0x03, 0x50
        /*001a*/ 	.short	0x0000


	//----- nvinfo : EIATTR_MAXREG_COUNT
	.align		4
        /*001c*/ 	.byte	0x03, 0x1b
        /*001e*/ 	.short	0x00ff


	//----- nvinfo : EIATTR_NUM_BARRIERS
	.align		4
        /*0020*/ 	.byte	0x02, 0x4c
        /*0022*/ 	.byte	0x01
	.zero		1


	//----- nvinfo : EIATTR_ANNOTATIONS
	.align		4
        /*0024*/ 	.byte	0x04, 0x55
        /*0026*/ 	.short	(.L_1795 - .L_1794)


	//   ....[0]....
.L_1794:
        /* <DEDUP_REMOVED lines=11> */


	//----- nvinfo : EIATTR_MERCURY_ISA_VERSION
	.align		4
.L_1795:
        /*00c8*/ 	.byte	0x03, 0x5f
        /*00ca*/ 	.short	0x0101


	//----- nvinfo : EIATTR_COOP_GROUP_MASK_REGIDS
	.align		4
        /*00cc*/ 	.byte	0x04, 0x29
        /*00ce*/ 	.short	(.L_1797 - .L_1796)


	//   ....[0]....
.L_1796:
        /*00d0*/ 	.word	0xffffffff


	//   ....[1]....
        /*00d4*/ 	.word	0xffffffff


	//   ....[2]....
        /*00d8*/ 	.word	0xffffffff


	//   ....[3]....
        /*00dc*/ 	.word	0xffffffff


	//   ....[4]....
        /*00e0*/ 	.word	0xffffffff


	//   ....[5]....
        /*00e4*/ 	.word	0xffffffff


	//   ....[6]....
        /*00e8*/ 	.word	0xffffffff


	//   ....[7]....
        /*00ec*/ 	.word	0xffffffff


	//   ....[8]....
        /*00f0*/ 	.word	0xffffffff


	//   ....[9]....
        /*00f4*/ 	.word	0xffffffff


	//   ....[10]....
        /*00f8*/ 	.word	0x05000090


	//   ....[11]....
        /*00fc*/ 	.word	0x05000090


	//   ....[12]....
        /*0100*/ 	.word	0x05000090


	//   ....[13]....
        /*0104*/ 	.word	0x05000090


	//   ....[14]....
        /*0108*/ 	.word	0x05000090


	//   ....[15]....
        /*010c*/ 	.word	0x05000090


	//   ....[16]....
        /*0110*/ 	.word	0x05000090


	//   ....[17]....
        /*0114*/ 	.word	0x05000090


	//   ....[18]....
        /*0118*/ 	.word	0x05000090


	//   ....[19]....
        /*011c*/ 	.word	0x05000090


	//----- nvinfo : EIATTR_COOP_GROUP_INSTR_OFFSETS
	.align		4
.L_1797:
        /*0120*/ 	.byte	0x04, 0x28
        /*0122*/ 	.short	(.L_1799 - .L_1798)


	//   ....[0]....
.L_1798:
        /*0124*/ 	.word	0x00002db0


	//   ....[1]....
        /*0128*/ 	.word	0x00002dd0


	//   ....[2]....
        /*012c*/ 	.word	0x00002df0


	//   ....[3]....
        /*0130*/ 	.word	0x00002e10


	//   ....[4]....
        /*0134*/ 	.word	0x00002e30


	//   ....[5]....
        /*0138*/ 	.word	0x00002e50


	//   ....[6]....
        /*013c*/ 	.word	0x00002e70


	//   ....[7]....
        /*0140*/ 	.word	0x00002e90


	//   ....[8]....
        /*0144*/ 	.word	0x00002ea0


	//   ....[9]....
        /*0148*/ 	.word	0x00002ec0


	//   ....[10]....
        /*014c*/ 	.word	0x00008330


	//   ....[11]....
        /*0150*/ 	.word	0x000083c0


	//   ....[12]....
        /*0154*/ 	.word	0x00008420


	//   ....[13]....
        /*0158*/ 	.word	0x00008470


	//   ....[14]....
        /*015c*/ 	.word	0x000084d0


	//   ....[15]....
        /*0160*/ 	.word	0x00008520


	//   ....[16]....
        /*0164*/ 	.word	0x00008580


	//   ....[17]....
        /*0168*/ 	.word	0x000085d0


	//   ....[18]....
        /*016c*/ 	.word	0x00008630


	//   ....[19]....
        /*0170*/ 	.word	0x00008680


	//----- nvinfo : EIATTR_EXIT_INSTR_OFFSETS
	.align		4
.L_1799:
        /*0174*/ 	.byte	0x04, 0x1c
        /*0176*/ 	.short	(.L_1801 - .L_1800)


	//   ....[0]....
.L_1800:
        /*0178*/ 	.word	0x00008290


	//   ....[1]....
        /*017c*/ 	.word	0x000082c0


	//----- nvinfo : EIATTR_MAX_THREADS
	.align		4
.L_1801:
        /*0180*/ 	.byte	0x04, 0x05
        /*0182*/ 	.short	(.L_1803 - .L_1802)
.L_1802:
        /*0184*/ 	.word	0x00000080
        /*0188*/ 	.word	0x00000001
        /*018c*/ 	.word	0x00000001


	//----- nvinfo : EIATTR_CRS_STACK_SIZE
	.align		4
.L_1803:
        /*0190*/ 	.byte	0x04, 0x1e
        /*0192*/ 	.short	(.L_1805 - .L_1804)
.L_1804:
        /*0194*/ 	.word	0x00000000


	//----- nvinfo : EIATTR_CBANK_PARAM_SIZE
	.align		4
.L_1805:
        /*0198*/ 	.byte	0x03, 0x19
        /*019a*/ 	.short	0x0128


	//----- nvinfo : EIATTR_PARAM_CBANK
	.align		4
        /*019c*/ 	.byte	0x04, 0x0a
        /*019e*/ 	.short	(.L_1807 - .L_1806)
	.align		4
.L_1806:
        /*01a0*/ 	.word	index@(.nv.constant0._ZN10layer_norm13ln_bwd_kernelINS_13Kernel_traitsI6__halfS2_S2_S2_fjLj1280ELj1ELj4ELj1ELj16ENS_18Kernel_traits_baseILj1280ES2_S2_S2_S2_fjLj128EEEEELb1ELb0ELb1ELb0EEEvNS_9BwdParamsE)
        /*01a4*/ 	.short	0x0210
        /*01a6*/ 	.short	0x0128


	//----- nvinfo : EIATTR_SW_WAR
	.align		4
.L_1807:
        /*01a8*/ 	.byte	0x04, 0x36
        /*01aa*/ 	.short	(.L_1809 - .L_1808)
.L_1808:
        /*01ac*/ 	.word	0x00000008
.L_1809:


//--------------------- .nv.info._ZN10layer_norm22ln_bwd_finalize_kernelINS_22Kernel_traits_finalizeILj1280E6__halfS2_S2_S2_fjLb0ELj1024ELj4ENS_18Kernel_traits_baseILj1280ES2_S2_S2_S2_fjLj1024EEEEELb0ELb1EEEvNS_9BwdParamsE --------------------------
	.section	.nv.info._ZN10layer_norm22ln_bwd_finalize_kernelINS_22Kernel_traits_finalizeILj1280E6__halfS2_S2_S2_fjLb0ELj1024ELj4ENS_18Kernel_traits_baseILj1280ES2_S2_S2_S2_fjLj1024EEEEELb0ELb1EEEvNS_9BwdParamsE,"",@"SHT_CUDA_INFO"
	.sectionflags	@""
	.align	4


	//----- nvinfo : EIATTR_CUDA_API_VERSION
	.align		4
        /*0000*/ 	.byte	0x04, 0x37
        /*0002*/ 	.short	(.L_1811 - .L_1810)
.L_1810:
        /*0004*/ 	.word	0x00000082


	//----- nvinfo : EIATTR_KPARAM_INFO
	.align		4
.L_1811:
        /*0008*/ 	.byte	0x04, 0x17
        /*000a*/ 	.short	(.L_1813 - .L_1812)
.L_1812:
        /*000c*/ 	.word	0x00000000
        /*0010*/ 	.short	0x0000
        /*0012*/ 	.short	0x0000
        /*0014*/ 	.byte	0x00, 0xf0, 0xa1, 0x04


	//----- nvinfo : EIATTR_SPARSE_MMA_MASK
	.align		4
.L_1813:
        /*0018*/ 	.byte	0x03, 0x50
        /*001a*/ 	.short	0x0000


	//----- nvinfo : EIATTR_MAXREG_COUNT
	.align		4
        /*001c*/ 	.byte	0x03, 0x1b
        /*001e*/ 	.short	0x0040


	//----- nvinfo : EIATTR_NUM_BARRIERS
	.align		4
        /*0020*/ 	.byte	0x02, 0x4c
        /*0022*/ 	.byte	0x01
	.zero		1


	//----- nvinfo : EIATTR_MERCURY_ISA_VERSION
	.align		4
        /*0024*/ 	.byte	0x03, 0x5f
        /*0026*/ 	.short	0x0101


	//----- nvinfo : EIATTR_COOP_GROUP_MASK_REGIDS
	.align		4
        /*0028*/ 	.byte	0x04, 0x29
        /*002a*/ 	.short	(.L_1815 - .L_1814)


	//   ....[0]....
.L_1814:
        /*002c*/ 	.word	0xffffffff


	//   ....[1]....
        /*0030*/ 	.word	0xffffffff


	//   ....[2]....
        /*0034*/ 	.word	0xffffffff


	//   ....[3]....
        /*0038*/ 	.word	0xffffffff


	//   ....[4]....
        /*003c*/ 	.word	0xffffffff


	//   ....[5]....
        /*0040*/ 	.word	0xffffffff


	//   ....[6]....
        /*0044*/ 	.word	0xffffffff


	//   ....[7]....
        /*0048*/ 	.word	0xffffffff


	//   ....[8]....
        /*004c*/ 	.word	0xffffffff


	//   ....[9]....
        /*0050*/ 	.word	0xffffffff


	//   ....[10]....
        /*0054*/ 	.word	0x05000011


	//   ....[11]....
        /*0058*/ 	.word	0x05000011


	//   ....[12]....
        /*005c*/ 	.word	0x05000011


	//   ....[13]....
        /*0060*/ 	.word	0x05000011


	//   ....[14]....
        /*0064*/ 	.word	0x05000011


	//   ....[15]....
        /*0068*/ 	.word	0x05000011


	//   ....[16]....
        /*006c*/ 	.word	0x05000011


	//   ....[17]....
        /*0070*/ 	.word	0x05000011


	//   ....[18]....
        /*0074*/ 	.word	0x05000011


	//   ....[19]....
        /*0078*/ 	.word	0x05000011


	//----- nvinfo : EIATTR_COOP_GROUP_INSTR_OFFSETS
	.align		4
.L_1815:
        /*007c*/ 	.byte	0x04, 0x28
        /*007e*/ 	.short	(.L_1817 - .L_1816)


	//   ....[0]....
.L_1816:
        /*0080*/ 	.word	0x000008e0


	//   ....[1]....
        /*0084*/ 	.word	0x000008f0


	//   ....[2]....
        /*0088*/ 	.word	0x00000920


	//   ....[3]....
        /*008c*/ 	.word	0x00000930


	//   ....[4]....
        /*0090*/ 	.word	0x00000960


	//   ....[5]....
        /*0094*/ 	.word	0x00000970


	//   ....[6]....
        /*0098*/ 	.word	0x000009a0


	//   ....[7]....
        /*009c*/ 	.word	0x000009b0


	//   ....[8]....
        /*00a0*/ 	.word	0x000009e0


	//   ....[9]....
        /*00a4*/ 	.word	0x000009f0


	//   ....[10]....
        /*00a8*/ 	.word	0x00000bf0


	//   ....[11]....
        /*00ac*/ 	.word	0x00000c60


	//   ....[12]....
        /*00b0*/ 	.word	0x00000cd0


	//   ....[13]....
        /*00b4*/ 	.word	0x00000d40


	//   ....[14]....
        /*00b8*/ 	.word	0x00000db0


	//   ....[15]....
        /*00bc*/ 	.word	0x00000e10


	//   ....[16]....
        /*00c0*/ 	.word	0x00000e80


	//   ....[17]....
        /*00c4*/ 	.word	0x00000ef0


	//   ....[18]....
        /*00c8*/ 	.word	0x00000f60


	//   ....[19]....
        /*00cc*/ 	.word	0x00000fd0


	//----- nvinfo : EIATTR_EXIT_INSTR_OFFSETS
	.align		4
.L_1817:
        /*00d0*/ 	.byte	0x04, 0x1c
        /*00d2*/ 	.short	(.L_1819 - .L_1818)


	//   ....[0]....
.L_1818:
        /*00d4*/ 	.word	0x00000070


	//   ....[1]....
        /*00d8*/ 	.word	0x00000b90


	//----- nvinfo : EIATTR_MAX_THREADS
	.align		4
.L_1819:
        /*00dc*/ 	.byte	0x04, 0x05
        /*00de*/ 	.short	(.L_1821 - .L_1820)
.L_1820:
        /*00e0*/ 	.word	0x00000400
        /*00e4*/ 	.word	0x00000001
        /*00e8*/ 	.word	0x00000001


	//----- nvinfo : EIATTR_CRS_STACK_SIZE
	.align		4
.L_1821:
        /*00ec*/ 	.byte	0x04, 0x1e
        /*00ee*/ 	.short	(.L_1823 - .L_1822)
.L_1822:
        /*00f0*/ 	.word	0x00000000


	//----- nvinfo : EIATTR_CBANK_PARAM_SIZE
	.align		4
.L_1823:
        /*00f4*/ 	.byte	0x03, 0x19
        /*00f6*/ 	.short	0x0128


	//----- nvinfo : EIATTR_PARAM_CBANK
	.align		4
        /*00f8*/ 	.byte	0x04, 0x0a
        /*00fa*/ 	.short	(.L_1825 - .L_1824)
	.align		4
.L_1824:
        /*00fc*/ 	.word	index@(.nv.constant0._ZN10layer_norm22ln_bwd_finalize_kernelINS_22Kernel_traits_finalizeILj1280E6__halfS2_S2_S2_fjLb0ELj1024ELj4ENS_18Kernel_traits_baseILj1280ES2_S2_S2_S2_fjLj1024EEEEELb0ELb1EEEvNS_9BwdParamsE)
        /*0100*/ 	.short	0x0210
        /*0102*/ 	.short	0x0128


	//----- nvinfo : EIATTR_SW_WAR
	.align		4
.L_1825:
        /*0104*/ 	.byte	0x04, 0x36
        /*0106*/ 	.short	(.L_1827 - .L_1826)
.L_1826:
        /*0108*/ 	.word	0x00000008
.L_1827:


//--------------------- .nv.info._ZN10layer_norm13ln_bwd_kernelINS_13Kernel_traitsI6__halfS2_S2_S2_fjLj1280ELj1ELj4ELj1ELj16ENS_18Kernel_traits_baseILj1280ES2_S2_S2_S2_fjLj128EEEEELb1ELb0ELb1ELb1EEEvNS_9BwdParamsE --------------------------
	.section	.nv.info._ZN10layer_norm13ln_bwd_kernelINS_13Kernel_traitsI6__halfS2_S2_S2_fjLj1280ELj1ELj4ELj1ELj16ENS_18Kernel_traits_baseILj1280ES2_S2_S2_S2_fjLj128EEEEELb1ELb0ELb1ELb1EEEvNS_9BwdParamsE,"",@"SHT_CUDA_INFO"
	.sectionflags	@""
	.align	4


	//----- nvinfo : EIATTR_CUDA_API_VERSION
	.align		4
        /*0000*/ 	.byte	0x04, 0x37
        /*0002*/ 	.short	(.L_1829 - .L_1828)
.L_1828:
        /*0004*/ 	.word	0x00000082


	//----- nvinfo : EIATTR_KPARAM_INFO
	.align		4
.L_1829:
        /*0008*/ 	.byte	0x04, 0x17
        /*000a*/ 	.short	(.L_1831 - .L_1830)
.L_1830:
        /*000c*/ 	.word	0x00000000
        /*0010*/ 	.short	0x0000
        /*0012*/ 	.short	0x0000
        /*0014*/ 	.byte	0x00, 0xf0, 0xa1, 0x04


	//----- nvinfo : EIATTR_SPARSE_MMA_MASK
	.align		4
.L_1831:
        /*0018*/ 	.byte	0x03, 0x50
        /*001a*/ 	.short	0x0000


	//----- nvinfo : EIATTR_MAXREG_COUNT
	.align		4
        /*001c*/ 	.byte	0x03, 0x1b
        /*001e*/ 	.short	0x00ff


	//----- nvinfo : EIATTR_NUM_BARRIERS
	.align		4
        /*0020*/ 	.byte	0x02, 0x4c
        /*0022*/ 	.byte	0x01
	.zero		1


	//----- nvinfo : EIATTR_ANNOTATIONS
	.align		4
        /*0024*/ 	.byte	0x04, 0x55
        /*0026*/ 	.short	(.L_1833 - .L_1832)


	//   ....[0]....
.L_1832:
        /*0028*/ 	.word	0x00000001
        /*002c*/ 	.byte	0xd0, 0x06, 0x00, 0x00, 0x01, 0x00, 0x00, 0x00, 0x00, 0x07, 0x00, 0x00, 0x01, 0x00, 0x00, 0x00
        /*003c*/ 	.byte	0x30, 0x07, 0x00, 0x00, 0x01, 0x00, 0x00, 0x00, 0x80, 0x07, 0x00, 0x00, 0x01, 0x00, 0x00, 0x00
        /*004c*/ 	.byte	0xb0, 0x07, 0x00, 0x00, 0x01, 0x00, 0x00, 0x00, 0xe0, 0x07, 0x00, 0x00, 0x01, 0x00, 0x00, 0x00
        /*005c*/ 	.byte	0x30, 0x08, 0x00, 0x00, 0x01, 0x00, 0x00, 0x00, 0xc0, 0x14, 0x00, 0x00, 0x01, 0x00, 0x00, 0x00
        /*006c*/ 	.byte	0x60, 0x15, 0x00, 0x00, 0x01, 0x00, 0x00, 0x00, 0xc0, 0x16, 0x00, 0x00, 0x01, 0x00, 0x00, 0x00
        /*007c*/ 	.byte	0xa0, 0x18, 0x00, 0x00, 0x01, 0x00, 0x00, 0x00, 0x00, 0x19, 0x00, 0x00, 0x01, 0x00, 0x00, 0x00
        /*008c*/ 	.byte	0x50, 0x19, 0x00, 0x00, 0x01, 0x00, 0x00, 0x00, 0x70, 0x19, 0x00, 0x00


	//----- nvinfo : EIATTR_MERCURY_ISA_VERSION
	.align		4
.L_1833:
        /*0098*/ 	.byte	0x03, 0x5f
        /*009a*/ 	.short	0x0101


	//----- nvinfo : EIATTR_COOP_GROUP_MASK_REGIDS
	.align		4
        /*009c*/ 	.byte	0x04, 0x29
        /*009e*/ 	.short	(.L_1835 - .L_1834)


	//   ....[0]....
.L_1834:
        /*00a0*/ 	.word	0xffffffff


	//   ....[1]....
        /*00a4*/ 	.word	0xffffffff


	//   ....[2]....
        /*00a8*/ 	.word	0xffffffff


	//   ....[3]....
        /*00ac*/ 	.word	0xffffffff


	//   ....[4]....
        /*00b0*/ 	.word	0xffffffff


	//   ....[5]....
        /*00b4*/ 	.word	0xffffffff


	//   ....[6]....
        /*00b8*/ 	.word	0xffffffff


	//   ....[7]....
        /*00bc*/ 	.word	0xffffffff


	//   ....[8]....
        /*00c0*/ 	.word	0xffffffff


	//   ....[9]....
        /*00c4*/ 	.word	0xffffffff


	//   ....[10]....
        /*00c8*/ 	.word	0x050000bb


	//   ....[11]....
        /*00cc*/ 	.word	0x050000bb


	//   ....[12]....
        /*00d0*/ 	.word	0x050000bb


	//   ....[13]....
        /*00d4*/ 	.word	0x050000bb


	//   ....[14]....
        /*00d8*/ 	.word	0x050000bb


	//   ....[15]....
        /*00dc*/ 	.word	0x050000bb


	//   ....[16]....
        /*00e0*/ 	.word	0x050000bb


	//   ....[17]....
        /*00e4*/ 	.word	0x050000bb


	//   ....[18]....
        /*00e8*/ 	.word	0x050000bb


	//   ....[19]....
        /*00ec*/ 	.word	0x050000bb


	//----- nvinfo : EIATTR_COOP_GROUP_INSTR_OFFSETS
	.align		4
.L_1835:
        /*00f0*/ 	.byte	0x04, 0x28
        /*00f2*/ 	.short	(.L_1837 - .L_1836)


	//   ....[0]....
.L_1836:
        /*00f4*/ 	.word	0x00002980


	//   ....[1]....
        /*00f8*/ 	.word	0x000029a0


	//   ....[2]....
        /*00fc*/ 	.word	0x000029c0


	//   ....[3]....
        /*0100*/ 	.word	0x000029e0


	//   ....[4]....
        /*0104*/ 	.word	0x00002a00


	//   ....[5]....
        /*0108*/ 	.word	0x00002a20


	//   ....[6]....
        /*010c*/ 	.word	0x00002a40


	//   ....[7]....
        /*0110*/ 	.word	0x00002a60


	//   ....[8]....
        /*0114*/ 	.word	0x00002a70


	//   ....[9]....
        /*0118*/ 	.word	0x00002a90


	//   ....[10]....
        /*011c*/ 	.word	0x00007670


	//   ....[11]....
        /*0120*/ 	.word	0x00007700


	//   ....[12]....
        /*0124*/ 	.word	0x00007770


	//   ....[13]....
        /*0128*/ 	.word	0x000077d0


	//   ....[14]....
        /*012c*/ 	.word	0x00007840


	//   ....[15]....
        /*0130*/ 	.word	0x000078a0


	//   ....[16]....
        /*0134*/ 	.word	0x00007910


	//   ....[17]....
        /*0138*/ 	.word	0x00007970


	//   ....[18]....
        /*013c*/ 	.word	0x000079e0


	//   ....[19]....
        /*0140*/ 	.word	0x00007a40


	//----- nvinfo : EIATTR_EXIT_INSTR_OFFSETS
	.align		4
.L_1837:
        /*0144*/ 	.byte	0x04, 0x1c
        /*0146*/ 	.short	(.L_1839 - .L_1838)


	//   ....[0]....
.L_1838:
        /*0148*/ 	.word	0x00007600


	//----- nvinfo : EIATTR_MAX_THREADS
	.align		4
.L_1839:
        /*014c*/ 	.byte	0x04, 0x05
        /*014e*/ 	.short	(.L_1841 - .L_1840)
.L_1840:
        /*0150*/ 	.word	0x00000080
        /*0154*/ 	.word	0x00000001
        /*0158*/ 	.word	0x00000001


	//----- nvinfo : EIATTR_CRS_STACK_SIZE
	.align		4
.L_1841:
        /*015c*/ 	.byte	0x04, 0x1e
        /*015e*/ 	.short	(.L_1843 - .L_1842)
.L_1842:
        /*0160*/ 	.word	0x00000000


	//----- nvinfo : EIATTR_CBANK_PARAM_SIZE
	.align		4
.L_1843:
        /*0164*/ 	.byte	0x03, 0x19
        /*0166*/ 	.short	0x0128


	//----- nvinfo : EIATTR_PARAM_CBANK
	.align		4
        /*0168*/ 	.byte	0x04, 0x0a
        /*016a*/ 	.short	(.L_1845 - .L_1844)
	.align		4
.L_1844:
        /*016c*/ 	.word	index@(.nv.constant0._ZN10layer_norm13ln_bwd_kernelINS_13Kernel_traitsI6__halfS2_S2_S2_fjLj1280ELj1ELj4ELj1ELj16ENS_18Kernel_traits_baseILj1280ES2_S2_S2_S2_fjLj128EEEEELb1ELb0ELb1ELb1EEEvNS_9BwdParamsE)
        /*0170*/ 	.short	0x0210
        /*0172*/ 	.short	0x0128


	//----- nvinfo : EIATTR_SW_WAR
	.align		4
.L_1845:
        /*0174*/ 	.byte	0x04, 0x36
        /*0176*/ 	.short	(.L_1847 - .L_1846)
.L_1846:
        /*0178*/ 	.word	0x00000008
.L_1847:


//--------------------- .nv.info._ZN10layer_norm13ln_bwd_kernelINS_13Kernel_traitsI6__halfS2_S2_S2_fjLj1280ELj1ELj4ELj1ELj16ENS_18Kernel_traits_baseILj1280ES2_S2_S2_S2_fjLj128EEEEELb1ELb1ELb0ELb0EEEvNS_9BwdParamsE --------------------------
	.section	.nv.info._ZN10layer_norm13ln_bwd_kernelINS_13Kernel_traitsI6__halfS2_S2_S2_fjLj1280ELj1ELj4ELj1ELj16ENS_18Kernel_traits_baseILj1280ES2_S2_S2_S2_fjLj128EEEEELb1ELb1ELb0ELb0EEEvNS_9BwdParamsE,"",@"SHT_CUDA_INFO"
	.sectionflags	@""
	.align	4


	//----- nvinfo : EIATTR_CUDA_API_VERSION
	.align		4
        /*0000*/ 	.byte	0x04, 0x37
        /*0002*/ 	.short	(.L_1849 - .L_1848)
.L_1848:
        /*0004*/ 	.word	0x00000082


	//----- nvinfo : EIATTR_KPARAM_INFO
	.align		4
.L_1849:
        /*0008*/ 	.byte	0x04, 0x17
        /*000a*/ 	.short	(.L_1851 - .L_1850)
.L_1850:
        /*000c*/ 	.word	0x00000000
        /*0010*/ 	.short	0x0000
        /*0012*/ 	.short	0x0000
        /*0014*/ 	.byte	0x00, 0xf0, 0xa1, 0x04


	//----- nvinfo : EIATTR_SPARSE_MMA_MASK
	.align		4
.L_1851:
        /*0018*/ 	.byte	0x03, 0x50
        /*001a*/ 	.short	0x0000


	//----- nvinfo : EIATTR_MAXREG_COUNT
	.align		4
        /*001c*/ 	.byte	0x03, 0x1b
        /*001e*/ 	.short	0x00ff


	//----- nvinfo : EIATTR_NUM_BARRIERS
	.align		4
        /*0020*/ 	.byte	0x02, 0x4c
        /*0022*/ 	.byte	0x01
	.zero		1


	//----- nvinfo : EIATTR_ANNOTATIONS
	.align		4
        /*0024*/ 	.byte	0x04, 0x55
        /*0026*/ 	.short	(.L_1853 - .L_1852)


	//   ....[0]....
.L_1852:
        /* <DEDUP_REMOVED lines=89> */


	//----- nvinfo : EIATTR_MERCURY_ISA_VERSION
	.align		4
.L_1853:
        /*05a8*/ 	.byte	0x03, 0x5f
        /*05aa*/ 	.short	0x0101


	//----- nvinfo : EIATTR_COOP_GROUP_MASK_REGIDS
	.align		4
        /*05ac*/ 	.byte	0x04, 0x29
        /*05ae*/ 	.short	(.L_1855 - .L_1854)


	//   ....[0]....
.L_1854:
        /*05b0*/ 	.word	0xffffffff


	//   ....[1]....
        /*05b4*/ 	.word	0xffffffff


	//   ....[2]....
        /*05b8*/ 	.word	0xffffffff


	//   ....[3]....
        /*05bc*/ 	.word	0xffffffff


	//   ....[4]....
        /*05c0*/ 	.word	0xffffffff


	//   ....[5]....
        /*05c4*/ 	.word	0xffffffff


	//   ....[6]....
        /*05c8*/ 	.word	0xffffffff


	//   ....[7]....
        /*05cc*/ 	.word	0xffffffff


	//   ....[8]....
        /*05d0*/ 	.word	0xffffffff


	//   ....[9]....
        /*05d4*/ 	.word	0xffffffff


	//   ....[10]....
        /*05d8*/ 	.word	0x050000b0


	//   ....[11]....
        /*05dc*/ 	.word	0x050000b0


	//   ....[12]....
        /*05e0*/ 	.word	0x050000b0


	//   ....[13]....
        /*05e4*/ 	.word	0x050000b0


	//   ....[14]....
        /*05e8*/ 	.word	0x050000b0


	//   ....[15]....
        /*05ec*/ 	.word	0x050000b0


	//   ....[16]....
        /*05f0*/ 	.word	0x050000b0


	//   ....[17]....
        /*05f4*/ 	.word	0x050000b0


	//   ....[18]....
        /*05f8*/ 	.word	0x050000b0


	//   ....[19]....
        /*05fc*/ 	.word	0x050000b0


	//----- nvinfo : EIATTR_COOP_GROUP_INSTR_OFFSETS
	.align		4
.L_1855:
        /*0600*/ 	.byte	0x04, 0x28
        /*0602*/ 	.short	(.L_1857 - .L_1856)


	//   ....[0]....
.L_1856:
        /*0604*/ 	.word	0x000033d0


	//   ....[1]....
        /*0608*/ 	.word	0x000033f0


	//   ....[2]....
        /*060c*/ 	.word	0x00003410


	//   ....[3]....
        /*0610*/ 	.word	0x00003430


	//   ....[4]....
        /*0614*/ 	.word	0x00003450


	//   ....[5]....
        /*0618*/ 	.word	0x00003470


	//   ....[6]....
        /*061c*/ 	.word	0x00003490


	//   ....[7]....
        /*0620*/ 	.word	0x000034b0


	//   ....[8]....
        /*0624*/ 	.word	0x000034c0


	//   ....[9]....
        /*0628*/ 	.word	0x000034e0


	//   ....[10]....
        /*062c*/ 	.word	0x00008720


	//   ....[11]....
        /*0630*/ 	.word	0x000087b0


	//   ....[12]....
        /*0634*/ 	.word	0x00008810


	//   ....[13]....
        /*0638*/ 	.word	0x00008860


	//   ....[14]....
        /*063c*/ 	.word	0x000088c0


	//   ....[15]....
        /*0640*/ 	.word	0x00008910


	//   ....[16]....
        /*0644*/ 	.word	0x00008970


	//   ....[17]....
        /*0648*/ 	.word	0x000089c0


	//   ....[18]....
        /*064c*/ 	.word	0x00008a20


	//   ....[19]....
        /*0650*/ 	.word	0x00008a70


	//----- nvinfo : EIATTR_EXIT_INSTR_OFFSETS
	.align		4
.L_1857:
        /*0654*/ 	.byte	0x04, 0x1c
        /*0656*/ 	.short	(.L_1859 - .L_1858)


	//   ....[0]....
.L_1858:
        /*0658*/ 	.word	0x00008630


	//   ....[1]....
        /*065c*/ 	.word	0x000086b0


	//----- nvinfo : EIATTR_MAX_THREADS
	.align		4
.L_1859:
        /*0660*/ 	.byte	0x04, 0x05
        /*0662*/ 	.short	(.L_1861 - .L_1860)
.L_1860:
        /*0664*/ 	.word	0x00000080
        /*0668*/ 	.word	0x00000001
        /*066c*/ 	.word	0x00000001


	//----- nvinfo : EIATTR_CRS_STACK_SIZE
	.align		4
.L_1861:
        /*0670*/ 	.byte	0x04, 0x1e
        /*0672*/ 	.short	(.L_1863 - .L_1862)
.L_1862:
        /*0674*/ 	.word	0x00000000


	//----- nvinfo : EIATTR_CBANK_PARAM_SIZE
	.align		4
.L_1863:
        /*0678*/ 	.byte	0x03, 0x19
        /*067a*/ 	.short	0x0128


	//----- nvinfo : EIATTR_PARAM_CBANK
	.align		4
        /*067c*/ 	.byte	0x04, 0x0a
        /*067e*/ 	.short	(.L_1865 - .L_1864)
	.align		4
.L_1864:
        /*0680*/ 	.word	index@(.nv.constant0._ZN10layer_norm13ln_bwd_kernelINS_13Kernel_traitsI6__halfS2_S2_S2_fjLj1280ELj1ELj4ELj1ELj16ENS_18Kernel_traits_baseILj1280ES2_S2_S2_S2_fjLj128EEEEELb1ELb1ELb0ELb0EEEvNS_9BwdParamsE)
        /*0684*/ 	.short	0x0210
        /*0686*/ 	.short	0x0128


	//----- nvinfo : EIATTR_SW_WAR
	.align		4
.L_1865:
        /*0688*/ 	.byte	0x04, 0x36
        /*068a*/ 	.short	(.L_1867 - .L_1866)
.L_1866:
        /*068c*/ 	.word	0x00000008
.L_1867:


//--------------------- .nv.info._ZN10layer_norm13ln_bwd_kernelINS_13Kernel_traitsI6__halfS2_S2_S2_fjLj1280ELj1ELj4ELj1ELj16ENS_18Kernel_traits_baseILj1280ES2_S2_S2_S2_fjLj128EEEEELb1ELb1ELb0ELb1EEEvNS_9BwdParamsE --------------------------
	.section	.nv.info._ZN10layer_norm13ln_bwd_kernelINS_13Kernel_traitsI6__halfS2_S2_S2_fjLj1280ELj1ELj4ELj1ELj16ENS_18Kernel_traits_baseILj1280ES2_S2_S2_S2_fjLj128EEEEELb1ELb1ELb0ELb1EEEvNS_9BwdParamsE,"",@"SHT_CUDA_INFO"
	.sectionflags	@""
	.align	4


	//----- nvinfo : EIATTR_CUDA_API_VERSION
	.align		4
        /*0000*/ 	.byte	0x04, 0x37
        /*0002*/ 	.short	(.L_1869 - .L_1868)
.L_1868:
        /*0004*/ 	.word	0x00000082


	//----- nvinfo : EIATTR_KPARAM_INFO
	.align		4
.L_1869:
        /*0008*/ 	.byte	0x04, 0x17
        /*000a*/ 	.short	(.L_1871 - .L_1870)
.L_1870:
        /*000c*/ 	.word	0x00000000
        /*0010*/ 	.short	0x0000
        /*0012*/ 	.short	0x0000
        /*0014*/ 	.byte	0x00, 0xf0, 0xa1, 0x04


	//----- nvinfo : EIATTR_SPARSE_MMA_MASK
	.align		4
.L_1871:
        /*0018*/ 	.byte	0x03, 0x50
        /*001a*/ 	.short	0x0000


	//----- nvinfo : EIATTR_MAXREG_COUNT
	.align		4
        /*001c*/ 	.byte	0x03, 0x1b
        /*001e*/ 	.short	0x00ff


	//----- nvinfo : EIATTR_NUM_BARRIERS
	.align		4
        /*0020*/ 	.byte	0x02, 0x4c
        /*0022*/ 	.byte	0x01
	.zero		1


	//----- nvinfo : EIATTR_ANNOTATIONS
	.align		4
        /*0024*/ 	.byte	0x04, 0x55
        /*0026*/ 	.short	(.L_1873 - .L_1872)


	//   ....[0]....
.L_1872:
        /* <DEDUP_REMOVED lines=70> */


	//----- nvinfo : EIATTR_MERCURY_ISA_VERSION
	.align		4
.L_1873:
        /*0470*/ 	.byte	0x03, 0x5f
        /*0472*/ 	.short	0x0101


	//----- nvinfo : EIATTR_COOP_GROUP_MASK_REGIDS
	.align		4
        /*0474*/ 	.byte	0x04, 0x29
        /*0476*/ 	.short	(.L_1875 - .L_1874)


	//   ....[0]....
.L_1874:
        /*0478*/ 	.word	0xffffffff


	//   ....[1]....
        /*047c*/ 	.word	0xffffffff


	//   ....[2]....
        /*0480*/ 	.word	0xffffffff


	//   ....[3]....
        /*0484*/ 	.word	0xffffffff


	//   ....[4]....
        /*0488*/ 	.word	0xffffffff


	//   ....[5]....
        /*048c*/ 	.word	0xffffffff


	//   ....[6]....
        /*0490*/ 	.word	0xffffffff


	//   ....[7]....
        /*0494*/ 	.word	0xffffffff


	//   ....[8]....
        /*0498*/ 	.word	0xffffffff


	//   ....[9]....
        /*049c*/ 	.word	0xffffffff


	//   ....[10]....
        /*04a0*/ 	.word	0x05000058


	//   ....[11]....
        /*04a4*/ 	.word	0x05000058


	//   ....[12]....
        /*04a8*/ 	.word	0x05000058


	//   ....[13]....
        /*04ac*/ 	.word	0x05000058


	//   ....[14]....
        /*04b0*/ 	.word	0x05000058


	//   ....[15]....
        /*04b4*/ 	.word	0x05000058


	//   ....[16]....
        /*04b8*/ 	.word	0x05000058


	//   ....[17]....
        /*04bc*/ 	.word	0x05000058


	//   ....[18]....
        /*04c0*/ 	.word	0x05000058


	//   ....[19]....
        /*04c4*/ 	.word	0x05000058


	//----- nvinfo : EIATTR_COOP_GROUP_INSTR_OFFSETS
	.align		4
.L_1875:
        /*04c8*/ 	.byte	0x04, 0x28
        /*04ca*/ 	.short	(.L_1877 - .L_1876)


	//   ....[0]....
.L_1876:
        /*04cc*/ 	.word	0x00002db0


	//   ....[1]....
        /*04d0*/ 	.word	0x00002dd0


	//   ....[2]....
        /*04d4*/ 	.word	0x00002df0


	//   ....[3]....
        /*04d8*/ 	.word	0x00002e10


	//   ....[4]....
        /*04dc*/ 	.word	0x00002e30


	//   ....[5]....
        /*04e0*/ 	.word	0x00002e50


	//   ....[6]....
        /*04e4*/ 	.word	0x00002e70


	//   ....[7]....
        /*04e8*/ 	.word	0x00002e90


	//   ....[8]....
        /*04ec*/ 	.word	0x00002ea0


	//   ....[9]....
        /*04f0*/ 	.word	0x00002ec0


	//   ....[10]....
        /*04f4*/ 	.word	0x00007ab0


	//   ....[11]....
        /*04f8*/ 	.word	0x00007b40


	//   ....[12]....
        /*04fc*/ 	.word	0x00007ba0


	//   ....[13]....
        /*0500*/ 	.word	0x00007bf0


	//   ....[14]....
        /*0504*/ 	.word	0x00007c50


	//   ....[15]....
        /*0508*/ 	.word	0x00007ca0


	//   ....[16]....
        /*050c*/ 	.word	0x00007d00


	//   ....[17]....
        /*0510*/ 	.word	0x00007d50


	//   ....[18]....
        /*0514*/ 	.word	0x00007db0


	//   ....[19]....
        /*0518*/ 	.word	0x00007e00


	//----- nvinfo : EIATTR_EXIT_INSTR_OFFSETS
	.align		4
.L_1877:
        /*051c*/ 	.byte	0x04, 0x1c
        /*051e*/ 	.short	(.L_1879 - .L_1878)


	//   ....[0]....
.L_1878:
        /*0520*/ 	.word	0x00007a40


	//----- nvinfo : EIATTR_MAX_THREADS
	.align		4
.L_1879:
        /*0524*/ 	.byte	0x04, 0x05
        /*0526*/ 	.short	(.L_1881 - .L_1880)
.L_1880:
        /*0528*/ 	.word	0x00000080
        /*052c*/ 	.word	0x00000001
        /*0530*/ 	.word	0x00000001


	//----- nvinfo : EIATTR_CRS_STACK_SIZE
	.align		4
.L_1881:
        /*0534*/ 	.byte	0x04, 0x1e
        /*0536*/ 	.short	(.L_1883 - .L_1882)
.L_1882:
        /*0538*/ 	.word	0x00000000


	//----- nvinfo : EIATTR_CBANK_PARAM_SIZE
	.align		4
.L_1883:
        /*053c*/ 	.byte	0x03, 0x19
        /*053e*/ 	.short	0x0128


	//----- nvinfo : EIATTR_PARAM_CBANK
	.align		4
        /*0540*/ 	.byte	0x04, 0x0a
        /*0542*/ 	.short	(.L_1885 - .L_1884)
	.align		4
.L_1884:
        /*0544*/ 	.word	index@(.nv.constant0._ZN10layer_norm13ln_bwd_kernelINS_13Kernel_traitsI6__halfS2_S2_S2_fjLj1280ELj1ELj4ELj1ELj16ENS_18Kernel_traits_baseILj1280ES2_S2_S2_S2_fjLj128EEEEELb1ELb1ELb0ELb1EEEvNS_9BwdParamsE)
        /*0548*/ 	.short	0x0210
        /*054a*/ 	.short	0x0128


	//----- nvinfo : EIATTR_SW_WAR
	.align		4
.L_1885:
        /*054c*/ 	.byte	0x04, 0x36
        /*054e*/ 	.short	(.L_1887 - .L_1886)
.L_1886:
        /*0550*/ 	.word	0x00000008
.L_1887:


//--------------------- .nv.info._ZN10layer_norm22ln_bwd_finalize_kernelINS_22Kernel_traits_finalizeILj1280E6__halfS2_S2_S2_fjLb1ELj1024ELj4ENS_18Kernel_traits_baseILj1280ES2_S2_S2_S2_fjLj1024EEEEELb1ELb0EEEvNS_9BwdParamsE --------------------------
	.section	.nv.info._ZN10layer_norm22ln_bwd_finalize_kernelINS_22Kernel_traits_finalizeILj1280E6__halfS2_S2_S2_fjLb1ELj1024ELj4ENS_18Kernel_traits_baseILj1280ES2_S2_S2_S2_fjLj1024EEEEELb1ELb0EEEvNS_9BwdParamsE,"",@"SHT_CUDA_INFO"
	.sectionflags	@""
	.align	4


	//----- nvinfo : EIATTR_CUDA_API_VERSION
	.align		4
        /*0000*/ 	.byte	0x04, 0x37
        /*0002*/ 	.short	(.L_1889 - .L_1888)
.L_1888:
        /*0004*/ 	.word	0x00000082


	//----- nvinfo : EIATTR_KPARAM_INFO
	.align		4
.L_1889:
        /*0008*/ 	.byte	0x04, 0x17
        /*000a*/ 	.short	(.L_1891 - .L_1890)
.L_1890:
        /*000c*/ 	.word	0x00000000
        /*0010*/ 	.short	0x0000
        /*0012*/ 	.short	0x0000
        /*0014*/ 	.byte	0x00, 0xf0, 0xa1, 0x04


	//----- nvinfo : EIATTR_SPARSE_MMA_MASK
	.align		4
.L_1891:
        /*0018*/ 	.byte	0x03, 0x50
        /*001a*/ 	.short	0x0000


	//----- nvinfo : EIATTR_MAXREG_COUNT
	.align		4
        /*001c*/ 	.byte	0x03, 0x1b
        /*001e*/ 	.short	0x0040


	//----- nvinfo : EIATTR_NUM_BARRIERS
	.align		4
        /*0020*/ 	.byte	0x02, 0x4c
        /*0022*/ 	.byte	0x01
	.zero		1


	//----- nvinfo : EIATTR_MERCURY_ISA_VERSION
	.align		4
        /*0024*/ 	.byte	0x03, 0x5f
        /*0026*/ 	.short	0x0101


	//----- nvinfo : EIATTR_COOP_GROUP_MASK_REGIDS
	.align		4
        /*0028*/ 	.byte	0x04, 0x29
        /*002a*/ 	.short	(.L_1893 - .L_1892)


	//   ....[0]....
.L_1892:
        /*002c*/ 	.word	0xffffffff


	//   ....[1]....
        /*0030*/ 	.word	0xffffffff


	//   ....[2]....
        /*0034*/ 	.word	0xffffffff


	//   ....[3]....
        /*0038*/ 	.word	0xffffffff


	//   ....[4]....
        /*003c*/ 	.word	0xffffffff


	//   ....[5]....
        /*0040*/ 	.word	0xffffffff


	//   ....[6]....
        /*0044*/ 	.word	0xffffffff


	//   ....[7]....
        /*0048*/ 	.word	0xffffffff


	//   ....[8]....
        /*004c*/ 	.word	0xffffffff


	//   ....[9]....
        /*0050*/ 	.word	0xffffffff


	//   ....[10]....
        /*0054*/ 	.word	0xffffffff


	//   ....[11]....
        /*0058*/ 	.word	0xffffffff


	//   ....[12]....
        /*005c*/ 	.word	0xffffffff


	//   ....[13]....
        /*0060*/ 	.word	0xffffffff


	//   ....[14]....
        /*0064*/ 	.word	0xffffffff


	//   ....[15]....
        /*0068*/ 	.word	0x05000014


	//   ....[16]....
        /*006c*/ 	.word	0x05000014


	//   ....[17]....
        /*0070*/ 	.word	0x05000014


	//   ....[18]....
        /*0074*/ 	.word	0x05000014


	//   ....[19]....
        /*0078*/ 	.word	0x05000014


	//   ....[20]....
        /*007c*/ 	.word	0x05000014


	//   ....[21]....
        /*0080*/ 	.word	0x05000014


	//   ....[22]....
        /*0084*/ 	.word	0x05000014


	//   ....[23]....
        /*0088*/ 	.word	0x05000014


	//   ....[24]....
        /*008c*/ 	.word	0x05000014


	//   ....[25]....
        /*0090*/ 	.word	0x05000014


	//   ....[26]....
        /*0094*/ 	.word	0x05000014


	//   ....[27]....
        /*0098*/ 	.word	0x05000014


	//   ....[28]....
        /*009c*/ 	.word	0x05000014


	//   ....[29]....
        /*00a0*/ 	.word	0x05000014


	//----- nvinfo : EIATTR_COOP_GROUP_INSTR_OFFSETS
	.align		4
.L_1893:
        /*00a4*/ 	.byte	0x04, 0x28
        /*00a6*/ 	.short	(.L_1895 - .L_1894)


	//   ....[0]....
.L_1894:
        /*00a8*/ 	.word	0x00000ad0


	//   ....[1]....
        /*00ac*/ 	.word	0x00000ae0


	//   ....[2]....
        /*00b0*/ 	.word	0x00000af0


	//   ....[3]....
        /*00b4*/ 	.word	0x00000b20


	//   ....[4]....
        /*00b8*/ 	.word	0x00000b40


	//   ....[5]....
        /*00bc*/ 	.word	0x00000b50


	//   ....[6]....
        /*00c0*/ 	.word	0x00000b90


	//   ....[7]....
        /*00c4*/ 	.word	0x00000ba0


	//   ....[8]....
        /*00c8*/ 	.word	0x00000bb0


	//   ....[9]....
        /*00cc*/ 	.word	0x00000be0


	//   ....[10]....
        /*00d0*/ 	.word	0x00000c00


	//   ....[11]....
        /*00d4*/ 	.word	0x00000c10


	//   ....[12]....
        /*00d8*/ 	.word	0x00000c40


	//   ....[13]....
        /*00dc*/ 	.word	0x00000c60


	//   ....[14]....
        /*00e0*/ 	.word	0x00000c70


	//   ....[15]....
        /*00e4*/ 	.word	0x00000f20


	//   ....[16]....
        /*00e8*/ 	.word	0x00000f90


	//   ....[17]....
        /*00ec*/ 	.word	0x00001000


	//   ....[18]....
        /*00f0*/ 	.word	0x00001070


	//   ....[19]....
        /*00f4*/ 	.word	0x000010e0


	//   ....[20]....
        /*00f8*/ 	.word	0x00001140


	//   ....[21]....
        /*00fc*/ 	.word	0x000011b0


	//   ....[22]....
        /*0100*/ 	.word	0x00001220


	//   ....[23]....
        /*0104*/ 	.word	0x00001290


	//   ....[24]....
        /*0108*/ 	.word	0x00001300


	//   ....[25]....
        /*010c*/ 	.word	0x00001360


	//   ....[26]....
        /*0110*/ 	.word	0x000013d0


	//   ....[27]....
        /*0114*/ 	.word	0x00001440


	//   ....[28]....
        /*0118*/ 	.word	0x000014b0


	//   ....[29]....
        /*011c*/ 	.word	0x00001520


	//----- nvinfo : EIATTR_EXIT_INSTR_OFFSETS
	.align		4
.L_1895:
        /*0120*/ 	.byte	0x04, 0x1c
        /*0122*/ 	.short	(.L_1897 - .L_1896)


	//   ....[0]....
.L_1896:
        /*0124*/ 	.word	0x00000070


	//   ....[1]....
        /*0128*/ 	.word	0x00000ec0


	//----- nvinfo : EIATTR_MAX_THREADS
	.align		4
.L_1897:
        /*012c*/ 	.byte	0x04, 0x05
        /*012e*/ 	.short	(.L_1899 - .L_1898)
.L_1898:
        /*0130*/ 	.word	0x00000400
        /*0134*/ 	.word	0x00000001
        /*0138*/ 	.word	0x00000001


	//----- nvinfo : EIATTR_CRS_STACK_SIZE
	.align		4
.L_1899:
        /*013c*/ 	.byte	0x04, 0x1e
        /*013e*/ 	.short	(.L_1901 - .L_1900)
.L_1900:
        /*0140*/ 	.word	0x00000000


	//----- nvinfo : EIATTR_CBANK_PARAM_SIZE
	.align		4
.L_1901:
        /*0144*/ 	.byte	0x03, 0x19
        /*0146*/ 	.short	0x0128


	//----- nvinfo : EIATTR_PARAM_CBANK
	.align		4
        /*0148*/ 	.byte	0x04, 0x0a
        /*014a*/ 	.short	(.L_1903 - .L_1902)
	.align		4
.L_1902:
        /*014c*/ 	.word	index@(.nv.constant0._ZN10layer_norm22ln_bwd_finalize_kernelINS_22Kernel_traits_finalizeILj1280E6__halfS2_S2_S2_fjLb1ELj1024ELj4ENS_18Kernel_traits_baseILj1280ES2_S2_S2_S2_fjLj1024EEEEELb1ELb0EEEvNS_9BwdParamsE)
        /*0150*/ 	.short	0x0210
        /*0152*/ 	.short	0x0128


	//----- nvinfo : EIATTR_SW_WAR
	.align		4
.L_1903:
        /*0154*/ 	.byte	0x04, 0x36
        /*0156*/ 	.short	(.L_1905 - .L_1904)
.L_1904:
        /*0158*/ 	.word	0x00000008
.L_1905:


//--------------------- .nv.info._ZN10layer_norm13ln_bwd_kernelINS_13Kernel_traitsI6__halfS2_S2_S2_fjLj1280ELj1ELj4ELj1ELj16ENS_18Kernel_traits_baseILj1280ES2_S2_S2_S2_fjLj128EEEEELb1ELb1ELb1ELb0EEEvNS_9BwdParamsE --------------------------
	.section	.nv.info._ZN10layer_norm13ln_bwd_kernelINS_13Kernel_traitsI6__halfS2_S2_S2_fjLj1280ELj1ELj4ELj1ELj16ENS_18Kernel_traits_baseILj1280ES2_S2_S2_S2_fjLj128EEEEELb1ELb1ELb1ELb0EEEvNS_9BwdParamsE,"",@"SHT_CUDA_INFO"
	.sectionflags	@""
	.align	4


	//----- nvinfo : EIATTR_CUDA_API_VERSION
	.align		4
        /*0000*/ 	.byte	0x04, 0x37
        /*0002*/ 	.short	(.L_1907 - .L_1906)
.L_1906:
        /*0004*/ 	.word	0x00000082


	//----- nvinfo : EIATTR_KPARAM_INFO
	.align		4
.L_1907:
        /*0008*/ 	.byte	0x04, 0x17
        /*000a*/ 	.short	(.L_1909 - .L_1908)
.L_1908:
        /*000c*/ 	.word	0x00000000
        /*0010*/ 	.short	0x0000
        /*0012*/ 	.short	0x0000
        /*0014*/ 	.byte	0x00, 0xf0, 0xa1, 0x04


	//----- nvinfo : EIATTR_SPARSE_MMA_MASK
	.align		4
.L_1909:
        /*0018*/ 	.byte	0x03, 0x50
        /*001a*/ 	.short	0x0000


	//----- nvinfo : EIATTR_MAXREG_COUNT
	.align		4
        /*001c*/ 	.byte	0x03, 0x1b
        /*001e*/ 	.short	0x00ff


	//----- nvinfo : EIATTR_NUM_BARRIERS
	.align		4
        /*0020*/ 	.byte	0x02, 0x4c
        /*0022*/ 	.byte	0x01
	.zero		1


	//----- nvinfo : EIATTR_ANNOTATIONS
	.align		4
        /*0024*/ 	.byte	0x04, 0x55
        /*0026*/ 	.short	(.L_1911 - .L_1910)


	//   ....[0]....
.L_1910:
        /* <DEDUP_REMOVED lines=102> */


	//----- nvinfo : EIATTR_MERCURY_ISA_VERSION
	.align		4
.L_1911:
        /*0678*/ 	.byte	0x03, 0x5f
        /*067a*/ 	.short	0x0101


	//----- nvinfo : EIATTR_COOP_GROUP_MASK_REGIDS
	.align		4
        /*067c*/ 	.byte	0x04, 0x29
        /*067e*/ 	.short	(.L_1913 - .L_1912)


	//   ....[0]....
.L_1912:
        /*0680*/ 	.word	0xffffffff


	//   ....[1]....
        /*0684*/ 	.word	0xffffffff


	//   ....[2]....
        /*0688*/ 	.word	0xffffffff


	//   ....[3]....
        /*068c*/ 	.word	0xffffffff


	//   ....[4]....
        /*0690*/ 	.word	0xffffffff


	//   ....[5]....
        /*0694*/ 	.word	0xffffffff


	//   ....[6]....
        /*0698*/ 	.word	0xffffffff


	//   ....[7]....
        /*069c*/ 	.word	0xffffffff


	//   ....[8]....
        /*06a0*/ 	.word	0xffffffff


	//   ....[9]....
        /*06a4*/ 	.word	0xffffffff


	//   ....[10]....
        /*06a8*/ 	.word	0x05000008


	//   ....[11]....
        /*06ac*/ 	.word	0x05000008


	//   ....[12]....
        /*06b0*/ 	.word	0x05000008


	//   ....[13]....
        /*06b4*/ 	.word	0x05000008


	//   ....[14]....
        /*06b8*/ 	.word	0x05000008


	//   ....[15]....
        /*06bc*/ 	.word	0x05000008


	//   ....[16]....
        /*06c0*/ 	.word	0x05000008


	//   ....[17]....
        /*06c4*/ 	.word	0x05000008


	//   ....[18]....
        /*06c8*/ 	.word	0x05000008


	//   ....[19]....
        /*06cc*/ 	.word	0x05000008


	//----- nvinfo : EIATTR_COOP_GROUP_INSTR_OFFSETS
	.align		4
.L_1913:
        /*06d0*/ 	.byte	0x04, 0x28
        /*06d2*/ 	.short	(.L_1915 - .L_1914)


	//   ....[0]....
.L_1914:
        /*06d4*/ 	.word	0x00003ac0


	//   ....[1]....
        /*06d8*/ 	.word	0x00003ae0


	//   ....[2]....
        /*06dc*/ 	.word	0x00003b00


	//   ....[3]....
        /*06e0*/ 	.word	0x00003b20


	//   ....[4]....
        /*06e4*/ 	.word	0x00003b40


	//   ....[5]....
        /*06e8*/ 	.word	0x00003b60


	//   ....[6]....
        /*06ec*/ 	.word	0x00003b80


	//   ....[7]....
        /*06f0*/ 	.word	0x00003ba0


	//   ....[8]....
        /*06f4*/ 	.word	0x00003bb0


	//   ....[9]....
        /*06f8*/ 	.word	0x00003bd0


	//   ....[10]....
        /*06fc*/ 	.word	0x0000b420


	//   ....[11]....
        /*0700*/ 	.word	0x0000b4b0


	//   ....[12]....
        /*0704*/ 	.word	0x0000b510


	//   ....[13]....
        /*0708*/ 	.word	0x0000b560


	//   ....[14]....
        /*070c*/ 	.word	0x0000b5c0


	//   ....[15]....
        /*0710*/ 	.word	0x0000b610


	//   ....[16]....
        /*0714*/ 	.word	0x0000b670


	//   ....[17]....
        /*0718*/ 	.word	0x0000b6c0


	//   ....[18]....
        /*071c*/ 	.word	0x0000b720


	//   ....[19]....
        /*0720*/ 	.word	0x0000b770


	//----- nvinfo : EIATTR_EXIT_INSTR_OFFSETS
	.align		4
.L_1915:
        /*0724*/ 	.byte	0x04, 0x1c
        /*0726*/ 	.short	(.L_1917 - .L_1916)


	//   ....[0]....
.L_1916:
        /*0728*/ 	.word	0x0000b330


	//   ....[1]....
        /*072c*/ 	.word	0x0000b3b0


	//----- nvinfo : EIATTR_MAX_THREADS
	.align		4
.L_1917:
        /*0730*/ 	.byte	0x04, 0x05
        /*0732*/ 	.short	(.L_1919 - .L_1918)
.L_1918:
        /*0734*/ 	.word	0x00000080
        /*0738*/ 	.word	0x00000001
        /*073c*/ 	.word	0x00000001


	//----- nvinfo : EIATTR_CRS_STACK_SIZE
	.align		4
.L_1919:
        /*0740*/ 	.byte	0x04, 0x1e
        /*0742*/ 	.short	(.L_1921 - .L_1920)
.L_1920:
        /*0744*/ 	.word	0x00000000


	//----- nvinfo : EIATTR_CBANK_PARAM_SIZE
	.align		4
.L_1921:
        /*0748*/ 	.byte	0x03, 0x19
        /*074a*/ 	.short	0x0128


	//----- nvinfo : EIATTR_PARAM_CBANK
	.align		4
        /*074c*/ 	.byte	0x04, 0x0a
        /*074e*/ 	.short	(.L_1923 - .L_1922)
	.align		4
.L_1922:
        /*0750*/ 	.word	index@(.nv.constant0._ZN10layer_norm13ln_bwd_kernelINS_13Kernel_traitsI6__halfS2_S2_S2_fjLj1280ELj1ELj4ELj1ELj16ENS_18Kernel_traits_baseILj1280ES2_S2_S2_S2_fjLj128EEEEELb1ELb1ELb1ELb0EEEvNS_9BwdParamsE)
        /*0754*/ 	.short	0x0210
        /*0756*/ 	.short	0x0128


	//----- nvinfo : EIATTR_SW_WAR
	.align		4
.L_1923:
        /*0758*/ 	.byte	0x04, 0x36
        /*075a*/ 	.short	(.L_1925 - .L_1924)
.L_1924:
        /*075c*/ 	.word	0x00000008
.L_1925:


//--------------------- .nv.info._ZN10layer_norm22ln_bwd_finalize_kernelINS_22Kernel_traits_finalizeILj1280E6__halfS2_S2_S2_fjLb1ELj1024ELj4ENS_18Kernel_traits_baseILj1280ES2_S2_S2_S2_fjLj1024EEEEELb1ELb1EEEvNS_9BwdParamsE --------------------------
	.section	.nv.info._ZN10layer_norm22ln_bwd_finalize_kernelINS_22Kernel_traits_finalizeILj1280E6__halfS2_S2_S2_fjLb1ELj1024ELj4ENS_18Kernel_traits_baseILj1280ES2_S2_S2_S2_fjLj1024EEEEELb1ELb1EEEvNS_9BwdParamsE,"",@"SHT_CUDA_INFO"
	.sectionflags	@""
	.align	4


	//----- nvinfo : EIATTR_CUDA_API_VERSION
	.align		4
        /*0000*/ 	.byte	0x04, 0x37
        /*0002*/ 	.short	(.L_1927 - .L_1926)
.L_1926:
        /*0004*/ 	.word	0x00000082


	//----- nvinfo : EIATTR_KPARAM_INFO
	.align		4
.L_1927:
        /*0008*/ 	.byte	0x04, 0x17
        /*000a*/ 	.short	(.L_1929 - .L_1928)
.L_1928:
        /*000c*/ 	.word	0x00000000
        /*0010*/ 	.short	0x0000
        /*0012*/ 	.short	0x0000
        /*0014*/ 	.byte	0x00, 0xf0, 0xa1, 0x04


	//----- nvinfo : EIATTR_SPARSE_MMA_MASK
	.align		4
.L_1929:
        /*0018*/ 	.byte	0x03, 0x50
        /*001a*/ 	.short	0x0000


	//----- nvinfo : EIATTR_MAXREG_COUNT
	.align		4
        /*001c*/ 	.byte	0x03, 0x1b
        /*001e*/ 	.short	0x0040


	//----- nvinfo : EIATTR_NUM_BARRIERS
	.align		4
        /*0020*/ 	.byte	0x02, 0x4c
        /*0022*/ 	.byte	0x01
	.zero		1


	//----- nvinfo : EIATTR_MERCURY_ISA_VERSION
	.align		4
        /*0024*/ 	.byte	0x03, 0x5f
        /*0026*/ 	.short	0x0101


	//----- nvinfo : EIATTR_COOP_GROUP_MASK_REGIDS
	.align		4
        /*0028*/ 	.byte	0x04, 0x29
        /*002a*/ 	.short	(.L_1931 - .L_1930)


	//   ....[0]....
.L_1930:
        /*002c*/ 	.word	0xffffffff


	//   ....[1]....
        /*0030*/ 	.word	0xffffffff


	//   ....[2]....
        /*0034*/ 	.word	0xffffffff


	//   ....[3]....
        /*0038*/ 	.word	0xffffffff


	//   ....[4]....
        /*003c*/ 	.word	0xffffffff


	//   ....[5]....
        /*0040*/ 	.word	0xffffffff


	//   ....[6]....
        /*0044*/ 	.word	0xffffffff


	//   ....[7]....
        /*0048*/ 	.word	0xffffffff


	//   ....[8]....
        /*004c*/ 	.word	0xffffffff


	//   ....[9]....
        /*0050*/ 	.word	0xffffffff


	//   ....[10]....
        /*0054*/ 	.word	0xffffffff


	//   ....[11]....
        /*0058*/ 	.word	0xffffffff


	//   ....[12]....
        /*005c*/ 	.word	0xffffffff


	//   ....[13]....
        /*0060*/ 	.word	0xffffffff


	//   ....[14]....
        /*0064*/ 	.word	0xffffffff


	//   ....[15]....
        /*0068*/ 	.word	0x05000014


	//   ....[16]....
        /*006c*/ 	.word	0x05000014


	//   ....[17]....
        /*0070*/ 	.word	0x05000014


	//   ....[18]....
        /*0074*/ 	.word	0x05000014


	//   ....[19]....
        /*0078*/ 	.word	0x05000014


	//   ....[20]....
        /*007c*/ 	.word	0x05000014


	//   ....[21]....
        /*0080*/ 	.word	0x05000014


	//   ....[22]....
        /*0084*/ 	.word	0x05000014


	//   ....[23]....
        /*0088*/ 	.word	0x05000014


	//   ....[24]....
        /*008c*/ 	.word	0x05000014


	//   ....[25]....
        /*0090*/ 	.word	0x05000014


	//   ....[26]....
        /*0094*/ 	.word	0x05000014


	//   ....[27]....
        /*0098*/ 	.word	0x05000014


	//   ....[28]....
        /*009c*/ 	.word	0x05000014


	//   ....[29]....
        /*00a0*/ 	.word	0x05000014


	//----- nvinfo : EIATTR_COOP_GROUP_INSTR_OFFSETS
	.align		4
.L_1931:
        /*00a4*/ 	.byte	0x04, 0x28
        /*00a6*/ 	.short	(.L_1933 - .L_1932)


	//   ....[0]....
.L_1932:
        /*00a8*/ 	.word	0x00000ab0


	//   ....[1]....
        /*00ac*/ 	.word	0x00000ac0


	//   ....[2]....
        /*00b0*/ 	.word	0x00000ad0


	//   ....[3]....
        /*00b4*/ 	.word	0x00000b00


	//   ....[4]....
        /*00b8*/ 	.word	0x00000b20


	//   ....[5]....
        /*00bc*/ 	.word	0x00000b30


	//   ....[6]....
        /*00c0*/ 	.word	0x00000b60


	//   ....[7]....
        /*00c4*/ 	.word	0x00000b80


	//   ....[8]....
        /*00c8*/ 	.word	0x00000b90


	//   ....[9]....
        /*00cc*/ 	.word	0x00000bc0


	//   ....[10]....
        /*00d0*/ 	.word	0x00000be0


	//   ....[11]....
        /*00d4*/ 	.word	0x00000bf0


	//   ....[12]....
        /*00d8*/ 	.word	0x00000c20


	//   ....[13]....
        /*00dc*/ 	.word	0x00000c40


	//   ....[14]....
        /*00e0*/ 	.word	0x00000c50


	//   ....[15]....
        /*00e4*/ 	.word	0x00000ee0


	//   ....[16]....
        /*00e8*/ 	.word	0x00000f50


	//   ....[17]....
        /*00ec*/ 	.word	0x00000fc0


	//   ....[18]....
        /*00f0*/ 	.word	0x00001030


	//   ....[19]....
        /*00f4*/ 	.word	0x000010a0


	//   ....[20]....
        /*00f8*/ 	.word	0x00001100


	//   ....[21]....
        /*00fc*/ 	.word	0x00001170


	//   ....[22]....
        /*0100*/ 	.word	0x000011e0


	//   ....[23]....
        /*0104*/ 	.word	0x00001250


	//   ....[24]....
        /*0108*/ 	.word	0x000012c0


	//   ....[25]....
        /*010c*/ 	.word	0x00001320


	//   ....[26]....
        /*0110*/ 	.word	0x00001390


	//   ....[27]....
        /*0114*/ 	.word	0x00001400


	//   ....[28]....
        /*0118*/ 	.word	0x00001470


	//   ....[29]....
        /*011c*/ 	.word	0x000014e0


	//----- nvinfo : EIATTR_EXIT_INSTR_OFFSETS
	.align		4
.L_1933:
        /*0120*/ 	.byte	0x04, 0x1c
        /*0122*/ 	.short	(.L_1935 - .L_1934)


	//   ....[0]....
.L_1934:
        /*0124*/ 	.word	0x00000070


	//   ....[1]....
        /*0128*/ 	.word	0x00000e80


	//----- nvinfo : EIATTR_MAX_THREADS
	.align		4
.L_1935:
        /*012c*/ 	.byte	0x04, 0x05
        /*012e*/ 	.short	(.L_1937 - .L_1936)
.L_1936:
        /*0130*/ 	.word	0x00000400
        /*0134*/ 	.word	0x00000001
        /*0138*/ 	.word	0x00000001


	//----- nvinfo : EIATTR_CRS_STACK_SIZE
	.align		4
.L_1937:
        /*013c*/ 	.byte	0x04, 0x1e
        /*013e*/ 	.short	(.L_1939 - .L_1938)
.L_1938:
        /*0140*/ 	.word	0x00000000


	//----- nvinfo : EIATTR_CBANK_PARAM_SIZE
	.align		4
.L_1939:
        /*0144*/ 	.byte	0x03, 0x19
        /*0146*/ 	.short	0x0128


	//----- nvinfo : EIATTR_PARAM_CBANK
	.align		4
        /*0148*/ 	.byte	0x04, 0x0a
        /*014a*/ 	.short	(.L_1941 - .L_1940)
	.align		4
.L_1940:
        /*014c*/ 	.word	index@(.nv.constant0._ZN10layer_norm22ln_bwd_finalize_kernelINS_22Kernel_traits_finalizeILj1280E6__halfS2_S2_S2_fjLb1ELj1024ELj4ENS_18Kernel_traits_baseILj1280ES2_S2_S2_S2_fjLj1024EEEEELb1ELb1EEEvNS_9BwdParamsE)
        /*0150*/ 	.short	0x0210
        /*0152*/ 	.short	0x0128


	//----- nvinfo : EIATTR_SW_WAR
	.align		4
.L_1941:
        /*0154*/ 	.byte	0x04, 0x36
        /*0156*/ 	.short	(.L_1943 - .L_1942)
.L_1942:
        /*0158*/ 	.word	0x00000008
.L_1943:


//--------------------- .nv.info._ZN10layer_norm13ln_bwd_kernelINS_13Kernel_traitsI6__halfS2_S2_S2_fjLj1280ELj1ELj4ELj1ELj16ENS_18Kernel_traits_baseILj1280ES2_S2_S2_S2_fjLj128EEEEELb1ELb1ELb1ELb1EEEvNS_9BwdParamsE --------------------------
	.section	.nv.info._ZN10layer_norm13ln_bwd_kernelINS_13Kernel_traitsI6__halfS2_S2_S2_fjLj1280ELj1ELj4ELj1ELj16ENS_18Kernel_traits_baseILj1280ES2_S2_S2_S2_fjLj128EEEEELb1ELb1ELb1ELb1EEEvNS_9BwdParamsE,"",@"SHT_CUDA_INFO"
	.sectionflags	@""
	.align	4


	//----- nvinfo : EIATTR_CUDA_API_VERSION
	.align		4
        /*0000*/ 	.byte	0x04, 0x37
        /*0002*/ 	.short	(.L_1945 - .L_1944)
.L_1944:
        /*0004*/ 	.word	0x00000082


	//----- nvinfo : EIATTR_KPARAM_INFO
	.align		4
.L_1945:
        /*0008*/ 	.byte	0x04, 0x17
        /*000a*/ 	.short	(.L_1947 - .L_1946)
.L_1946:
        /*000c*/ 	.word	0x00000000
        /*0010*/ 	.short	0x0000
        /*0012*/ 	.short	0x0000
        /*0014*/ 	.byte	0x00, 0xf0, 0xa1, 0x04


	//----- nvinfo : EIATTR_SPARSE_MMA_MASK
	.align		4
.L_1947:
        /*0018*/ 	.byte	0x03, 0x50
        /*001a*/ 	.short	0x0000


	//----- nvinfo : EIATTR_MAXREG_COUNT
	.align		4
        /*001c*/ 	.byte	0x03, 0x1b
        /*001e*/ 	.short	0x00ff


	//----- nvinfo : EIATTR_NUM_BARRIERS
	.align		4
        /*0020*/ 	.byte	0x02, 0x4c
        /*0022*/ 	.byte	0x01
	.zero		1


	//----- nvinfo : EIATTR_ANNOTATIONS
	.align		4
        /*0024*/ 	.byte	0x04, 0x55
        /*0026*/ 	.short	(.L_1949 - .L_1948)


	//   ....[0]....
.L_1948:
        /* <DEDUP_REMOVED lines=111> */


	//----- nvinfo : EIATTR_MERCURY_ISA_VERSION
	.align		4
.L_1949:
        /*0700*/ 	.byte	0x03, 0x5f
        /*0702*/ 	.short	0x0101


	//----- nvinfo : EIATTR_COOP_GROUP_MASK_REGIDS
	.align		4
        /*0704*/ 	.byte	0x04, 0x29
        /*0706*/ 	.short	(.L_1951 - .L_1950)


	//   ....[0]....
.L_1950:
        /*0708*/ 	.word	0xffffffff


	//   ....[1]....
        /*070c*/ 	.word	0xffffffff


	//   ....[2]....
        /*0710*/ 	.word	0xffffffff


	//   ....[3]....
        /*0714*/ 	.word	0xffffffff


	//   ....[4]....
        /*0718*/ 	.word	0xffffffff


	//   ....[5]....
        /*071c*/ 	.word	0xffffffff


	//   ....[6]....
        /*0720*/ 	.word	0xffffffff


	//   ....[7]....
        /*0724*/ 	.word	0xffffffff


	//   ....[8]....
        /*0728*/ 	.word	0xffffffff


	//   ....[9]....
        /*072c*/ 	.word	0xffffffff


	//   ....[10]....
        /*0730*/ 	.word	0x050000f6


	//   ....[11]....
        /*0734*/ 	.word	0x050000f6


	//   ....[12]....
        /*0738*/ 	.word	0x050000f6


	//   ....[13]....
        /*073c*/ 	.word	0x050000f6


	//   ....[14]....
        /*0740*/ 	.word	0x050000f6


	//   ....[15]....
        /*0744*/ 	.word	0x050000f6


	//   ....[16]....
        /*0748*/ 	.word	0x050000f6


	//   ....[17]....
        /*074c*/ 	.word	0x050000f6


	//   ....[18]....
        /*0750*/ 	.word	0x050000f6


	//   ....[19]....
        /*0754*/ 	.word	0x050000f6


	//----- nvinfo : EIATTR_COOP_GROUP_INSTR_OFFSETS
	.align		4
.L_1951:
        /*0758*/ 	.byte	0x04, 0x28
        /*075a*/ 	.short	(.L_1953 - .L_1952)


	//   ....[0]....
.L_1952:
        /*075c*/ 	.word	0x00003720


	//   ....[1]....
        /*0760*/ 	.word	0x00003740


	//   ....[2]....
        /*0764*/ 	.word	0x00003760


	//   ....[3]....
        /*0768*/ 	.word	0x00003780


	//   ....[4]....
        /*076c*/ 	.word	0x000037a0


	//   ....[5]....
        /*0770*/ 	.word	0x000037c0


	//   ....[6]....
        /*0774*/ 	.word	0x000037e0


	//   ....[7]....
        /*0778*/ 	.word	0x00003800


	//   ....[8]....
        /*077c*/ 	.word	0x00003810


	//   ....[9]....
        /*0780*/ 	.word	0x00003840


	//   ....[10]....
        /*0784*/ 	.word	0x0000a4f0


	//   ....[11]....
        /*0788*/ 	.word	0x0000a580


	//   ....[12]....
        /*078c*/ 	.word	0x0000a5e0


	//   ....[13]....
        /*0790*/ 	.word	0x0000a630


	//   ....[14]....
        /*0794*/ 	.word	0x0000a690


	//   ....[15]....
        /*0798*/ 	.word	0x0000a6e0


	//   ....[16]....
        /*079c*/ 	.word	0x0000a740


	//   ....[17]....
        /*07a0*/ 	.word	0x0000a790


	//   ....[18]....
        /*07a4*/ 	.word	0x0000a7f0


	//   ....[19]....
        /*07a8*/ 	.word	0x0000a840


	//----- nvinfo : EIATTR_EXIT_INSTR_OFFSETS
	.align		4
.L_1953:
        /*07ac*/ 	.byte	0x04, 0x1c
        /*07ae*/ 	.short	(.L_1955 - .L_1954)


	//   ....[0]....
.L_1954:
        /*07b0*/ 	.word	0x0000a480


	//----- nvinfo : EIATTR_MAX_THREADS
	.align		4
.L_1955:
        /*07b4*/ 	.byte	0x04, 0x05
        /*07b6*/ 	.short	(.L_1957 - .L_1956)
.L_1956:
        /*07b8*/ 	.word	0x00000080
        /*07bc*/ 	.word	0x00000001
        /*07c0*/ 	.word	0x00000001


	//----- nvinfo : EIATTR_CRS_STACK_SIZE
	.align		4
.L_1957:
        /*07c4*/ 	.byte	0x04, 0x1e
        /*07c6*/ 	.short	(.L_1959 - .L_1958)
.L_1958:
        /*07c8*/ 	.word	0x00000000


	//----- nvinfo : EIATTR_CBANK_PARAM_SIZE
	.align		4
.L_1959:
        /*07cc*/ 	.byte	0x03, 0x19
        /*07ce*/ 	.short	0x0128


	//----- nvinfo : EIATTR_PARAM_CBANK
	.align		4
        /*07d0*/ 	.byte	0x04, 0x0a
        /*07d2*/ 	.short	(.L_1961 - .L_1960)
	.align		4
.L_1960:
        /*07d4*/ 	.word	index@(.nv.constant0._ZN10layer_norm13ln_bwd_kernelINS_13Kernel_traitsI6__halfS2_S2_S2_fjLj1280ELj1ELj4ELj1ELj16ENS_18Kernel_traits_baseILj1280ES2_S2_S2_S2_fjLj128EEEEELb1ELb1ELb1ELb1EEEvNS_9BwdParamsE)
        /*07d8*/ 	.short	0x0210
        /*07da*/ 	.short	0x0128


	//----- nvinfo : EIATTR_SW_WAR
	.align		4
.L_1961:
        /*07dc*/ 	.byte	0x04, 0x36
        /*07de*/ 	.short	(.L_1963 - .L_1962)
.L_1962:
        /*07e0*/ 	.word	0x00000008
.L_1963:


//--------------------- .nv.info._ZN10layer_norm13ln_bwd_kernelINS_13Kernel_traitsIf13__nv_bfloat16S2_S2_fjLj1280ELj1ELj4ELj1ELj16ENS_18Kernel_traits_baseILj1280EfS2_S2_S2_fjLj128EEEEELb0ELb0ELb0ELb0EEEvNS_9BwdParamsE --------------------------
	.section	.nv.info._ZN10layer_norm13ln_bwd_kernelINS_13Kernel_traitsIf13__nv_bfloat16S2_S2_fjLj1280ELj1ELj4ELj1ELj16ENS_18Kernel_traits_baseILj1280EfS2_S2_S2_fjLj128EEEEELb0ELb0ELb0ELb0EEEvNS_9BwdParamsE,"",@"SHT_CUDA_INFO"
	.sectionflags	@""
	.align	4


	//----- nvinfo : EIATTR_CUDA_API_VERSION
	.align		4
        /*0000*/ 	.byte	0x04, 0x37
        /*0002*/ 	.short	(.L_1965 - .L_1964)
.L_1964:
        /*0004*/ 	.word	0x00000082


	//----- nvinfo : EIATTR_KPARAM_INFO
	.align		4
.L_1965:
        /*0008*/ 	.byte	0x04, 0x17
        /*000a*/ 	.short	(.L_1967 - .L_1966)
.L_1966:
        /*000c*/ 	.word	0x00000000
        /*0010*/ 	.short	0x0000
        /*0012*/ 	.short	0x0000
        /*0014*/ 	.byte	0x00, 0xf0, 0xa1, 0x04


	//----- nvinfo : EIATTR_SPARSE_MMA_MASK
	.align		4
.L_1967:
        /*0018*/ 	.byte	0x03, 0x50
        /*001a*/ 	.short	0x0000


	//----- nvinfo : EIATTR_MAXREG_COUNT
	.align		4
        /*001c*/ 	.byte	0x03, 0x1b
        /*001e*/ 	.short	0x00ff


	//----- nvinfo : EIATTR_NUM_BARRIERS
	.align		4
        /*0020*/ 	.byte	0x02, 0x4c
        /*0022*/ 	.byte	0x01
	.zero		1


	//----- nvinfo : EIATTR_MERCURY_ISA_VERSION
	.align		4
        /*0024*/ 	.byte	0x03, 0x5f
        /*0026*/ 	.short	0x0101


	//----- nvinfo : EIATTR_COOP_GROUP_MASK_REGIDS
	.align		4
        /*0028*/ 	.byte	0x04, 0x29
        /*002a*/ 	.short	(.L_1969 - .L_1968)


	//   ....[0]....
.L_1968:
        /*002c*/ 	.word	0xffffffff


	//   ....[1]....
        /*0030*/ 	.word	0xffffffff


	//   ....[2]....
        /*0034*/ 	.word	0xffffffff


	//   ....[3]....
        /*0038*/ 	.word	0xffffffff


	//   ....[4]....
        /*003c*/ 	.word	0xffffffff


	//   ....[5]....
        /*0040*/ 	.word	0xffffffff


	//   ....[6]....
        /*0044*/ 	.word	0xffffffff


	//   ....[7]....
        /*0048*/ 	.word	0xffffffff


	//   ....[8]....
        /*004c*/ 	.word	0xffffffff


	//   ....[9]....
        /*0050*/ 	.word	0xffffffff


	//   ....[10]....
        /*0054*/ 	.word	0x050000f1


	//   ....[11]....
        /*0058*/ 	.word	0x050000f1


	//   ....[12]....
        /*005c*/ 	.word	0x050000f1


	//   ....[13]....
        /*0060*/ 	.word	0x050000f1


	//   ....[14]....
        /*0064*/ 	.word	0x050000f1


	//   ....[15]....
        /*0068*/ 	.word	0x050000f1


	//   ....[16]....
        /*006c*/ 	.word	0x050000f1


	//   ....[17]....
        /*0070*/ 	.word	0x050000f1


	//   ....[18]....
        /*0074*/ 	.word	0x050000f1


	//   ....[19]....
        /*0078*/ 	.word	0x050000f1


	//----- nvinfo : EIATTR_COOP_GROUP_INSTR_OFFSETS
	.align		4
.L_1969:
        /*007c*/ 	.byte	0x04, 0x28
        /*007e*/ 	.short	(.L_1971 - .L_1970)


	//   ....[0]....
.L_1970:
        /*0080*/ 	.word	0x00002590


	//   ....[1]....
        /*0084*/ 	.word	0x000025a0


	//   ....[2]....
        /*0088*/ 	.word	0x000025d0


	//   ....[3]....
        /*008c*/ 	.word	0x000025e0


	//   ....[4]....
        /*0090*/ 	.word	0x00002610


	//   ....[5]....
        /*0094*/ 	.word	0x00002620


	//   ....[6]....
        /*0098*/ 	.word	0x00002650


	//   ....[7]....
        /*009c*/ 	.word	0x00002660


	//   ....[8]....
        /*00a0*/ 	.word	0x00002690


	//   ....[9]....
        /*00a4*/ 	.word	0x000026a0


	//   ....[10]....
        /*00a8*/ 	.word	0x000056c0


	//   ....[11]....
        /*00ac*/ 	.word	0x00005750


	//   ....[12]....
        /*00b0*/ 	.word	0x000057c0


	//   ....[13]....
        /*00b4*/ 	.word	0x00005820


	//   ....[14]....
        /*00b8*/ 	.word	0x00005890


	//   ....[15]....
        /*00bc*/ 	.word	0x000058f0


	//   ....[16]....
        /*00c0*/ 	.word	0x00005960


	//   ....[17]....
        /*00c4*/ 	.word	0x000059c0


	//   ....[18]....
        /*00c8*/ 	.word	0x00005a30


	//   ....[19]....
        /*00cc*/ 	.word	0x00005a90


	//----- nvinfo : EIATTR_EXIT_INSTR_OFFSETS
	.align		4
.L_1971:
        /*00d0*/ 	.byte	0x04, 0x1c
        /*00d2*/ 	.short	(.L_1973 - .L_1972)


	//   ....[0]....
.L_1972:
        /*00d4*/ 	.word	0x00005620


	//   ....[1]....
        /*00d8*/ 	.word	0x00005650


	//----- nvinfo : EIATTR_MAX_THREADS
	.align		4
.L_1973:
        /*00dc*/ 	.byte	0x04, 0x05
        /*00de*/ 	.short	(.L_1975 - .L_1974)
.L_1974:
        /*00e0*/ 	.word	0x00000080
        /*00e4*/ 	.word	0x00000001
        /*00e8*/ 	.word	0x00000001


	//----- nvinfo : EIATTR_CRS_STACK_SIZE
	.align		4
.L_1975:
        /*00ec*/ 	.byte	0x04, 0x1e
        /*00ee*/ 	.short	(.L_1977 - .L_1976)
.L_1976:
        /*00f0*/ 	.word	0x00000000


	//----- nvinfo : EIATTR_CBANK_PARAM_SIZE
	.align		4
.L_1977:
        /*00f4*/ 	.byte	0x03, 0x19
        /*00f6*/ 	.short	0x0128


	//----- nvinfo : EIATTR_PARAM_CBANK
	.align		4
        /*00f8*/ 	.byte	0x04, 0x0a
        /*00fa*/ 	.short	(.L_1979 - .L_1978)
	.align		4
.L_1978:
        /*00fc*/ 	.word	index@(.nv.constant0._ZN10layer_norm13ln_bwd_kernelINS_13Kernel_traitsIf13__nv_bfloat16S2_S2_fjLj1280ELj1ELj4ELj1ELj16ENS_18Kernel_traits_baseILj1280EfS2_S2_S2_fjLj128EEEEELb0ELb0ELb0ELb0EEEvNS_9BwdParamsE)
        /*0100*/ 	.short	0x0210
        /*0102*/ 	.short	0x0128


	//----- nvinfo : EIATTR_SW_WAR
	.align		4
.L_1979:
        /*0104*/ 	.byte	0x04, 0x36
        /*0106*/ 	.short	(.L_1981 - .L_1980)
.L_1980:
        /*0108*/ 	.word	0x00000008
.L_1981:


//--------------------- .nv.info._ZN10layer_norm13ln_bwd_kernelINS_13Kernel_traitsIf13__nv_bfloat16S2_S2_fjLj1280ELj1ELj4ELj1ELj16ENS_18Kernel_traits_baseILj1280EfS2_S2_S2_fjLj128EEEEELb0ELb0ELb0ELb1EEEvNS_9BwdParamsE --------------------------
	.section	.nv.info._ZN10layer_norm13ln_bwd_kernelINS_13Kernel_traitsIf13__nv_bfloat16S2_S2_fjLj1280ELj1ELj4ELj1ELj16ENS_18Kernel_traits_baseILj1280EfS2_S2_S2_fjLj128EEEEELb0ELb0ELb0ELb1EEEvNS_9BwdParamsE,"",@"SHT_CUDA_INFO"
	.sectionflags	@""
	.align	4


	//----- nvinfo : EIATTR_CUDA_API_VERSION
	.align		4
        /*0000*/ 	.byte	0x04, 0x37
        /*0002*/ 	.short	(.L_1983 - .L_1982)
.L_1982:
        /*0004*/ 	.word	0x00000082


	//----- nvinfo : EIATTR_KPARAM_INFO
	.align		4
.L_1983:
        /*0008*/ 	.byte	0x04, 0x17
        /*000a*/ 	.short	(.L_1985 - .L_1984)
.L_1984:
        /*000c*/ 	.word	0x00000000
        /*0010*/ 	.short	0x0000
        /*0012*/ 	.short	0x0000
        /*0014*/ 	.byte	0x00, 0xf0, 0xa1, 0x04


	//----- nvinfo : EIATTR_SPARSE_MMA_MASK
	.align		4
.L_1985:
        /*0018*/ 	.byte	0x03, 0x50
        /*001a*/ 	.short	0x0000


	//----- nvinfo : EIATTR_MAXREG_COUNT
	.align		4
        /*001c*/ 	.byte	0x03, 0x1b
        /*001e*/ 	.short	0x00ff


	//----- nvinfo : EIATTR_NUM_BARRIERS
	.align		4
        /*0020*/ 	.byte	0x02, 0x4c
        /*0022*/ 	.byte	0x01
	.zero		1


	//----- nvinfo : EIATTR_MERCURY_ISA_VERSION
	.align		4
        /*0024*/ 	.byte	0x03, 0x5f
        /*0026*/ 	.short	0x0101


	//----- nvinfo : EIATTR_COOP_GROUP_MASK_REGIDS
	.align		4
        /*0028*/ 	.byte	0x04, 0x29
        /*002a*/ 	.short	(.L_1987 - .L_1986)


	//   ....[0]....
.L_1986:
        /*002c*/ 	.word	0xffffffff


	//   ....[1]....
        /*0030*/ 	.word	0xffffffff


	//   ....[2]....
        /*0034*/ 	.word	0xffffffff


	//   ....[3]....
        /*0038*/ 	.word	0xffffffff


	//   ....[4]....
        /*003c*/ 	.word	0xffffffff


	//   ....[5]....
        /*0040*/ 	.word	0xffffffff


	//   ....[6]....
        /*0044*/ 	.word	0xffffffff


	//   ....[7]....
        /*0048*/ 	.word	0xffffffff


	//   ....[8]....
        /*004c*/ 	.word	0xffffffff


	//   ....[9]....
        /*0050*/ 	.word	0xffffffff


	//   ....[10]....
        /*0054*/ 	.word	0x050000cc


	//   ....[11]....
        /*0058*/ 	.word	0x050000cc


	//   ....[12]....
        /*005c*/ 	.word	0x050000cc


	//   ....[13]....
        /*0060*/ 	.word	0x050000cc


	//   ....[14]....
        /*0064*/ 	.word	0x050000cc


	//   ....[15]....
        /*0068*/ 	.word	0x050000cc


	//   ....[16]....
        /*006c*/ 	.word	0x050000cc


	//   ....[17]....
        /*0070*/ 	.word	0x050000cc


	//   ....[18]....
        /*0074*/ 	.word	0x050000cc


	//   ....[19]....
        /*0078*/ 	.word	0x050000cc


	//----- nvinfo : EIATTR_COOP_GROUP_INSTR_OFFSETS
	.align		4
.L_1987:
        /*007c*/ 	.byte	0x04, 0x28
        /*007e*/ 	.short	(.L_1989 - .L_1988)


	//   ....[0]....
.L_1988:
        /*0080*/ 	.word	0x00002470


	//   ....[1]....
        /*0084*/ 	.word	0x00002480


	//   ....[2]....
        /*0088*/ 	.word	0x000024b0


	//   ....[3]....
        /*008c*/ 	.word	0x000024c0


	//   ....[4]....
        /*0090*/ 	.word	0x000024f0


	//   ....[5]....
        /*0094*/ 	.word	0x00002500


	//   ....[6]....
        /*0098*/ 	.word	0x00002530


	//   ....[7]....
        /*009c*/ 	.word	0x00002540


	//   ....[8]....
        /*00a0*/ 	.word	0x00002570


	//   ....[9]....
        /*00a4*/ 	.word	0x00002580


	//   ....[10]....
        /*00a8*/ 	.word	0x000051e0


	//   ....[11]....
        /*00ac*/ 	.word	0x00005280


	//   ....[12]....
        /*00b0*/ 	.word	0x000052e0


	//   ....[13]....
        /*00b4*/ 	.word	0x00005340


	//   ....[14]....
        /*00b8*/ 	.word	0x000053a0


	//   ....[15]....
        /*00bc*/ 	.word	0x00005400


	//   ....[16]....
        /*00c0*/ 	.word	0x00005460


	//   ....[17]....
        /*00c4*/ 	.word	0x000054c0


	//   ....[18]....
        /*00c8*/ 	.word	0x00005520


	//   ....[19]....
        /*00cc*/ 	.word	0x00005580


	//----- nvinfo : EIATTR_EXIT_INSTR_OFFSETS
	.align		4
.L_1989:
        /*00d0*/ 	.byte	0x04, 0x1c
        /*00d2*/ 	.short	(.L_1991 - .L_1990)


	//   ....[0]....
.L_1990:
        /*00d4*/ 	.word	0x00005180


	//----- nvinfo : EIATTR_MAX_THREADS
	.align		4
.L_1991:
        /*00d8*/ 	.byte	0x04, 0x05
        /*00da*/ 	.short	(.L_1993 - .L_1992)
.L_1992:
        /*00dc*/ 	.word	0x00000080
        /*00e0*/ 	.word	0x00000001
        /*00e4*/ 	.word	0x00000001


	//----- nvinfo : EIATTR_CRS_STACK_SIZE
	.align		4
.L_1993:
        /*00e8*/ 	.byte	0x04, 0x1e
        /*00ea*/ 	.short	(.L_1995 - .L_1994)
.L_1994:
        /*00ec*/ 	.word	0x00000000


	//----- nvinfo : EIATTR_CBANK_PARAM_SIZE
	.align		4
.L_1995:
        /*00f0*/ 	.byte	0x03, 0x19
        /*00f2*/ 	.short	0x0128


	//----- nvinfo : EIATTR_PARAM_CBANK
	.align		4
        /*00f4*/ 	.byte	0x04, 0x0a
        /*00f6*/ 	.short	(.L_1997 - .L_1996)
	.align		4
.L_1996:
        /*00f8*/ 	.word	index@(.nv.constant0._ZN10layer_norm13ln_bwd_kernelINS_13Kernel_traitsIf13__nv_bfloat16S2_S2_fjLj1280ELj1ELj4ELj1ELj16ENS_18Kernel_traits_baseILj1280EfS2_S2_S2_fjLj128EEEEELb0ELb0ELb0ELb1EEEvNS_9BwdParamsE)
        /*00fc*/ 	.short	0x0210
        /*00fe*/ 	.short	0x0128


	//----- nvinfo : EIATTR_SW_WAR
	.align		4
.L_1997:
        /*0100*/ 	.byte	0x04, 0x36
        /*0102*/ 	.short	(.L_1999 - .L_1998)
.L_1998:
        /*0104*/ 	.word	0x00000008
.L_1999:


//--------------------- .nv.info._ZN10layer_norm13ln_bwd_kernelINS_13Kernel_traitsIf13__nv_bfloat16S2_S2_fjLj1280ELj1ELj4ELj1ELj16ENS_18Kernel_traits_baseILj1280EfS2_S2_S2_fjLj128EEEEELb0ELb0ELb1ELb0EEEvNS_9BwdParamsE --------------------------
	.section	.nv.info._ZN10layer_norm13ln_bwd_kernelINS_13Kernel_traitsIf13__nv_bfloat16S2_S2_fjLj1280ELj1ELj4ELj1ELj16ENS_18Kernel_traits_baseILj1280EfS2_S2_S2_fjLj128EEEEELb0ELb0ELb1ELb0EEEvNS_9BwdParamsE,"",@"SHT_CUDA_INFO"
	.sectionflags	@""
	.align	4


	//----- nvinfo : EIATTR_CUDA_API_VERSION
	.align		4
        /*0000*/ 	.byte	0x04, 0x37
        /*0002*/ 	.short	(.L_2001 - .L_2000)
.L_2000:
        /*0004*/ 	.word	0x00000082


	//----- nvinfo : EIATTR_KPARAM_INFO
	.align		4
.L_2001:
        /*0008*/ 	.byte	0x04, 0x17
        /*000a*/ 	.short	(.L_2003 - .L_2002)
.L_2002:
        /*000c*/ 	.word	0x00000000
        /*0010*/ 	.short	0x0000
        /*0012*/ 	.short	0x0000
        /*0014*/ 	.byte	0x00, 0xf0, 0xa1, 0x04


	//----- nvinfo : EIATTR_SPARSE_MMA_MASK
	.align		4
.L_2003:
        /*0018*/ 	.byte	0x03, 0x50
        /*001a*/ 	.short	0x0000


	//----- nvinfo : EIATTR_MAXREG_COUNT
	.align		4
        /*001c*/ 	.byte	0x03, 0x1b
        /*001e*/ 	.short	0x00ff


	//----- nvinfo : EIATTR_NUM_BARRIERS
	.align		4
        /*0020*/ 	.byte	0x02, 0x4c
        /*0022*/ 	.byte	0x01
	.zero		1


	//----- nvinfo : EIATTR_MERCURY_ISA_VERSION
	.align		4
        /*0024*/ 	.byte	0x03, 0x5f
        /*0026*/ 	.short	0x0101


	//----- nvinfo : EIATTR_COOP_GROUP_MASK_REGIDS
	.align		4
        /*0028*/ 	.byte	0x04, 0x29
        /*002a*/ 	.short	(.L_2005 - .L_2004)


	//   ....[0]....
.L_2004:
        /*002c*/ 	.word	0xffffffff


	//   ....[1]....
        /*0030*/ 	.word	0xffffffff


	//   ....[2]....
        /*0034*/ 	.word	0xffffffff


	//   ....[3]....
        /*0038*/ 	.word	0xffffffff


	//   ....[4]....
        /*003c*/ 	.word	0xffffffff


	//   ....[5]....
        /*0040*/ 	.word	0xffffffff


	//   ....[6]....
        /*0044*/ 	.word	0xffffffff


	//   ....[7]....
        /*0048*/ 	.word	0xffffffff


	//   ....[8]....
        /*004c*/ 	.word	0xffffffff


	//   ....[9]....
        /*0050*/ 	.word	0xffffffff


	//   ....[10]....
        /*0054*/ 	.word	0x050000ae


	//   ....[11]....
        /*0058*/ 	.word	0x050000ae


	//   ....[12]....
        /*005c*/ 	.word	0x050000ae


	//   ....[13]....
        /*0060*/ 	.word	0x050000ae


	//   ....[14]....
        /*0064*/ 	.word	0x050000ae


	//   ....[15]....
        /*0068*/ 	.word	0x050000ae


	//   ....[16]....
        /*006c*/ 	.word	0x050000ae


	//   ....[17]....
        /*0070*/ 	.word	0x050000ae


	//   ....[18]....
        /*0074*/ 	.word	0x050000ae


	//   ....[19]....
        /*0078*/ 	.word	0x050000ae


	//----- nvinfo : EIATTR_COOP_GROUP_INSTR_OFFSETS
	.align		4
.L_2005:
        /*007c*/ 	.byte	0x04, 0x28
        /*007e*/ 	.short	(.L_2007 - .L_2006)


	//   ....[0]....
.L_2006:
        /*0080*/ 	.word	0x00002990


	//   ....[1]....
        /*0084*/ 	.word	0x000029a0


	//   ....[2]....
        /*0088*/ 	.word	0x000029d0


	//   ....[3]....
        /*008c*/ 	.word	0x000029e0


	//   ....[4]....
        /*0090*/ 	.word	0x00002a10


	//   ....[5]....
        /*0094*/ 	.word	0x00002a20


	//   ....[6]....
        /*0098*/ 	.word	0x00002a50


	//   ....[7]....
        /*009c*/ 	.word	0x00002a60


	//   ....[8]....
        /*00a0*/ 	.word	0x00002a90


	//   ....[9]....
        /*00a4*/ 	.word	0x00002aa0


	//   ....[10]....
        /*00a8*/ 	.word	0x00007530


	//   ....[11]....
        /*00ac*/ 	.word	0x000075d0


	//   ....[12]....
        /*00b0*/ 	.word	0x00007630


	//   ....[13]....
        /*00b4*/ 	.word	0x00007690


	//   ....[14]....
        /*00b8*/ 	.word	0x00007700


	//   ....[15]....
        /*00bc*/ 	.word	0x00007760


	//   ....[16]....
        /*00c0*/ 	.word	0x000077d0


	//   ....[17]....
        /*00c4*/ 	.word	0x00007830


	//   ....[18]....
        /*00c8*/ 	.word	0x000078a0


	//   ....[19]....
        /*00cc*/ 	.word	0x00007900


	//----- nvinfo : EIATTR_EXIT_INSTR_OFFSETS
	.align		4
.L_2007:
        /*00d0*/ 	.byte	0x04, 0x1c
        /*00d2*/ 	.short	(.L_2009 - .L_2008)


	//   ....[0]....
.L_2008:
        /*00d4*/ 	.word	0x00007490


	//   ....[1]....
        /*00d8*/ 	.word	0x000074c0


	//----- nvinfo : EIATTR_MAX_THREADS
	.align		4
.L_2009:
        /*00dc*/ 	.byte	0x04, 0x05
        /*00de*/ 	.short	(.L_2011 - .L_2010)
.L_2010:
        /*00e0*/ 	.word	0x00000080
        /*00e4*/ 	.word	0x00000001
        /*00e8*/ 	.word	0x00000001


	//----- nvinfo : EIATTR_CRS_STACK_SIZE
	.align		4
.L_2011:
        /*00ec*/ 	.byte	0x04, 0x1e
        /*00ee*/ 	.short	(.L_2013 - .L_2012)
.L_2012:
        /*00f0*/ 	.word	0x00000000


	//----- nvinfo : EIATTR_CBANK_PARAM_SIZE
	.align		4
.L_2013:
        /*00f4*/ 	.byte	0x03, 0x19
        /*00f6*/ 	.short	0x0128


	//----- nvinfo : EIATTR_PARAM_CBANK
	.align		4
        /*00f8*/ 	.byte	0x04, 0x0a
        /*00fa*/ 	.short	(.L_2015 - .L_2014)
	.align		4
.L_2014:
        /*00fc*/ 	.word	index@(.nv.constant0._ZN10layer_norm13ln_bwd_kernelINS_13Kernel_traitsIf13__nv_bfloat16S2_S2_fjLj1280ELj1ELj4ELj1ELj16ENS_18Kernel_traits_baseILj1280EfS2_S2_S2_fjLj128EEEEELb0ELb0ELb1ELb0EEEvNS_9BwdParamsE)
        /*0100*/ 	.short	0x0210
        /*0102*/ 	.short	0x0128


	//----- nvinfo : EIATTR_SW_WAR
	.align		4
.L_2015:
        /*0104*/ 	.byte	0x04, 0x36
        /*0106*/ 	.short	(.L_2017 - .L_2016)
.L_2016:
        /*0108*/ 	.word	0x00000008
.L_2017:


//--------------------- .nv.info._ZN10layer_norm13ln_bwd_kernelINS_13Kernel_traitsIf13__nv_bfloat16S2_S2_fjLj1280ELj1ELj4ELj1ELj16ENS_18Kernel_traits_baseILj1280EfS2_S2_S2_fjLj128EEEEELb0ELb0ELb1ELb1EEEvNS_9BwdParamsE --------------------------
	.section	.nv.info._ZN10layer_norm13ln_bwd_kernelINS_13Kernel_traitsIf13__nv_bfloat16S2_S2_fjLj1280ELj1ELj4ELj1ELj16ENS_18Kernel_traits_baseILj1280EfS2_S2_S2_fjLj128EEEEELb0ELb0ELb1ELb1EEEvNS_9BwdParamsE,"",@"SHT_CUDA_INFO"
	.sectionflags	@""
	.align	4


	//----- nvinfo : EIATTR_CUDA_API_VERSION
	.align		4
        /*0000*/ 	.byte	0x04, 0x37
        /*0002*/ 	.short	(.L_2019 - .L_2018)
.L_2018:
        /*0004*/ 	.word	0x00000082


	//----- nvinfo : EIATTR_KPARAM_INFO
	.align		4
.L_2019:
        /*0008*/ 	.byte	0x04, 0x17
        /*000a*/ 	.short	(.L_2021 - .L_2020)
.L_2020:
        /*000c*/ 	.word	0x00000000
        /*0010*/ 	.short	0x0000
        /*0012*/ 	.short	0x0000
        /*0014*/ 	.byte	0x00, 0xf0, 0xa1, 0x04


	//----- nvinfo : EIATTR_SPARSE_MMA_MASK
	.align		4
.L_2021:
        /*0018*/ 	.byte	0x03, 0x50
        /*001a*/ 	.short	0x0000


	//----- nvinfo : EIATTR_MAXREG_COUNT
	.align		4
        /*001c*/ 	.byte	0x03, 0x1b
        /*001e*/ 	.short	0x00ff


	//----- nvinfo : EIATTR_NUM_BARRIERS
	.align		4
        /*0020*/ 	.byte	0x02, 0x4c
        /*0022*/ 	.byte	0x01
	.zero		1


	//----- nvinfo : EIATTR_MERCURY_ISA_VERSION
	.align		4
        /*0024*/ 	.byte	0x03, 0x5f
        /*0026*/ 	.short	0x0101


	//----- nvinfo : EIATTR_COOP_GROUP_MASK_REGIDS
	.align		4
        /*0028*/ 	.byte	0x04, 0x29
        /*002a*/ 	.short	(.L_2023 - .L_2022)


	//   ....[0]....
.L_2022:
        /*002c*/ 	.word	0xffffffff


	//   ....[1]....
        /*0030*/ 	.word	0xffffffff


	//   ....[2]....
        /*0034*/ 	.word	0xffffffff


	//   ....[3]....
        /*0038*/ 	.word	0xffffffff


	//   ....[4]....
        /*003c*/ 	.word	0xffffffff


	//   ....[5]....
        /*0040*/ 	.word	0xffffffff


	//   ....[6]....
        /*0044*/ 	.word	0xffffffff


	//   ....[7]....
        /*0048*/ 	.word	0xffffffff


	//   ....[8]....
        /*004c*/ 	.word	0xffffffff


	//   ....[9]....
        /*0050*/ 	.word	0xffffffff


	//   ....[10]....
        /*0054*/ 	.word	0x0500000e


	//   ....[11]....
        /*0058*/ 	.word	0x0500000e


	//   ....[12]....
        /*005c*/ 	.word	0x0500000e


	//   ....[13]....
        /*0060*/ 	.word	0x0500000e


	//   ....[14]....
        /*0064*/ 	.word	0x0500000e


	//   ....[15]....
        /*0068*/ 	.word	0x0500000e


	//   ....[16]....
        /*006c*/ 	.word	0x0500000e


	//   ....[17]....
        /*0070*/ 	.word	0x0500000e


	//   ....[18]....
        /*0074*/ 	.word	0x0500000e


	//   ....[19]....
        /*0078*/ 	.word	0x0500000e


	//----- nvinfo : EIATTR_COOP_GROUP_INSTR_OFFSETS
	.align		4
.L_2023:
        /*007c*/ 	.byte	0x04, 0x28
        /*007e*/ 	.short	(.L_2025 - .L_2024)


	//   ....[0]....
.L_2024:
        /*0080*/ 	.word	0x000025d0


	//   ....[1]....
        /*0084*/ 	.word	0x000025e0


	//   ....[2]....
        /*0088*/ 	.word	0x00002610


	//   ....[3]....
        /*008c*/ 	.word	0x00002620


	//   ....[4]....
        /*0090*/ 	.word	0x00002650


	//   ....[5]....
        /*0094*/ 	.word	0x00002660


	//   ....[6]....
        /*0098*/ 	.word	0x00002690


	//   ....[7]....
        /*009c*/ 	.word	0x000026a0


	//   ....[8]....
        /*00a0*/ 	.word	0x000026d0


	//   ....[9]....
        /*00a4*/ 	.word	0x000026e0


	//   ....[10]....
        /*00a8*/ 	.word	0x000068b0


	//   ....[11]....
        /*00ac*/ 	.word	0x00006940


	//   ....[12]....
        /*00b0*/ 	.word	0x000069c0


	//   ....[13]....
        /*00b4*/ 	.word	0x00006a30


	//   ....[14]....
        /*00b8*/ 	.word	0x00006ab0


	//   ....[15]....
        /*00bc*/ 	.word	0x00006b20


	//   ....[16]....
        /*00c0*/ 	.word	0x00006ba0


	//   ....[17]....
        /*00c4*/ 	.word	0x00006c10


	//   ....[18]....
        /*00c8*/ 	.word	0x00006c90


	//   ....[19]....
        /*00cc*/ 	.word	0x00006cf0


	//----- nvinfo : EIATTR_EXIT_INSTR_OFFSETS
	.align		4
.L_2025:
        /*00d0*/ 	.byte	0x04, 0x1c
        /*00d2*/ 	.short	(.L_2027 - .L_2026)


	//   ....[0]....
.L_2026:
        /*00d4*/ 	.word	0x00006840


	//----- nvinfo : EIATTR_MAX_THREADS
	.align		4
.L_2027:
        /*00d8*/ 	.byte	0x04, 0x05
        /*00da*/ 	.short	(.L_2029 - .L_2028)
.L_2028:
        /*00dc*/ 	.word	0x00000080
        /*00e0*/ 	.word	0x00000001
        /*00e4*/ 	.word	0x00000001


	//----- nvinfo : EIATTR_CRS_STACK_SIZE
	.align		4
.L_2029:
        /*00e8*/ 	.byte	0x04, 0x1e
        /*00ea*/ 	.short	(.L_2031 - .L_2030)
.L_2030:
        /*00ec*/ 	.word	0x00000000


	//----- nvinfo : EIATTR_CBANK_PARAM_SIZE
	.align		4
.L_2031:
        /*00f0*/ 	.byte	0x03, 0x19
        /*00f2*/ 	.short	0x0128


	//----- nvinfo : EIATTR_PARAM_CBANK
	.align		4
        /*00f4*/ 	.byte	0x04, 0x0a
        /*00f6*/ 	.short	(.L_2033 - .L_2032)
	.align		4
.L_2032:
        /*00f8*/ 	.word	index@(.nv.constant0._ZN10layer_norm13ln_bwd_kernelINS_13Kernel_traitsIf13__nv_bfloat16S2_S2_fjLj1280ELj1ELj4ELj1ELj16ENS_18Kernel_traits_baseILj1280EfS2_S2_S2_fjLj128EEEEELb0ELb0ELb1ELb1EEEvNS_9BwdParamsE)
        /*00fc*/ 	.short	0x0210
        /*00fe*/ 	.short	0x0128


	//----- nvinfo : EIATTR_SW_WAR
	.align		4
.L_2033:
        /*0100*/ 	.byte	0x04, 0x36
        /*0102*/ 	.short	(.L_2035 - .L_2034)
.L_2034:
        /*0104*/ 	.word	0x00000008
.L_2035:


//--------------------- .nv.info._ZN10layer_norm13ln_bwd_kernelINS_13Kernel_traitsIf13__nv_bfloat16S2_S2_fjLj1280ELj1ELj4ELj1ELj16ENS_18Kernel_traits_baseILj1280EfS2_S2_S2_fjLj128EEEEELb0ELb1ELb0ELb0EEEvNS_9BwdParamsE --------------------------
	.section	.nv.info._ZN10layer_norm13ln_bwd_kernelINS_13Kernel_traitsIf13__nv_bfloat16S2_S2_fjLj1280ELj1ELj4ELj1ELj16ENS_18Kernel_traits_baseILj1280EfS2_S2_S2_fjLj128EEEEELb0ELb1ELb0ELb0EEEvNS_9BwdParamsE,"",@"SHT_CUDA_INFO"
	.sectionflags	@""
	.align	4


	//----- nvinfo : EIATTR_CUDA_API_VERSION
	.align		4
        /*0000*/ 	.byte	0x04, 0x37
        /*0002*/ 	.short	(.L_2037 - .L_2036)
.L_2036:
        /*0004*/ 	.word	0x00000082


	//----- nvinfo : EIATTR_KPARAM_INFO
	.align		4
.L_2037:
        /*0008*/ 	.byte	0x04, 0x17
        /*000a*/ 	.short	(.L_2039 - .L_2038)
.L_2038:
        /*000c*/ 	.word	0x00000000
        /*0010*/ 	.short	0x0000
        /*0012*/ 	.short	0x0000
        /*0014*/ 	.byte	0x00, 0xf0, 0xa1, 0x04


	//----- nvinfo : EIATTR_SPARSE_MMA_MASK
	.align		4
.L_2039:
        /*0018*/ 	.byte	0x03, 0x50
        /*001a*/ 	.short	0x0000


	//----- nvinfo : EIATTR_MAXREG_COUNT
	.align		4
        /*001c*/ 	.byte	0x03, 0x1b
        /*001e*/ 	.short	0x00ff


	//----- nvinfo : EIATTR_NUM_BARRIERS
	.align		4
        /*0020*/ 	.byte	0x02, 0x4c
        /*0022*/ 	.byte	0x01
	.zero		1


	//----- nvinfo : EIATTR_ANNOTATIONS
	.align		4
        /*0024*/ 	.byte	0x04, 0x55
        /*0026*/ 	.short	(.L_2041 - .L_2040)


	//   ....[0]....
.L_2040:
        /* <DEDUP_REMOVED lines=76> */


	//----- nvinfo : EIATTR_MERCURY_ISA_VERSION
	.align		4
.L_2041:
        /*04d0*/ 	.byte	0x03, 0x5f
        /*04d2*/ 	.short	0x0101


	//----- nvinfo : EIATTR_COOP_GROUP_MASK_REGIDS
	.align		4
        /*04d4*/ 	.byte	0x04, 0x29
        /*04d6*/ 	.short	(.L_2043 - .L_2042)


	//   ....[0]....
.L_2042:
        /*04d8*/ 	.word	0xffffffff


	//   ....[1]....
        /*04dc*/ 	.word	0xffffffff


	//   ....[2]....
        /*04e0*/ 	.word	0xffffffff


	//   ....[3]....
        /*04e4*/ 	.word	0xffffffff


	//   ....[4]....
        /*04e8*/ 	.word	0xffffffff


	//   ....[5]....
        /*04ec*/ 	.word	0xffffffff


	//   ....[6]....
        /*04f0*/ 	.word	0xffffffff


	//   ....[7]....
        /*04f4*/ 	.word	0xffffffff


	//   ....[8]....
        /*04f8*/ 	.word	0xffffffff


	//   ....[9]....
        /*04fc*/ 	.word	0xffffffff


	//   ....[10]....
        /*0500*/ 	.word	0x050000b4


	//   ....[11]....
        /*0504*/ 	.word	0x050000b4


	//   ....[12]....
        /*0508*/ 	.word	0x050000b4


	//   ....[13]....
        /*050c*/ 	.word	0x050000b4


	//   ....[14]....
        /*0510*/ 	.word	0x050000b4


	//   ....[15]....
        /*0514*/ 	.word	0x050000b4


	//   ....[16]....
        /*0518*/ 	.word	0x050000b4


	//   ....[17]....
        /*051c*/ 	.word	0x050000b4


	//   ....[18]....
        /*0520*/ 	.word	0x050000b4


	//   ....[19]....
        /*0524*/ 	.word	0x050000b4


	//----- nvinfo : EIATTR_COOP_GROUP_INSTR_OFFSETS
	.align		4
.L_2043:
        /*0528*/ 	.byte	0x04, 0x28
        /*052a*/ 	.short	(.L_2045 - .L_2044)


	//   ....[0]....
.L_2044:
        /*052c*/ 	.word	0x00002f10


	//   ....[1]....
        /*0530*/ 	.word	0x00002f30


	//   ....[2]....
        /*0534*/ 	.word	0x00002f50


	//   ....[3]....
        /*0538*/ 	.word	0x00002f70


	//   ....[4]....
        /*053c*/ 	.word	0x00002f90


	//   ....[5]....
        /*0540*/ 	.word	0x00002fb0


	//   ....[6]....
        /*0544*/ 	.word	0x00002fd0


	//   ....[7]....
        /*0548*/ 	.word	0x00002ff0


	//   ....[8]....
        /*054c*/ 	.word	0x00003000


	//   ....[9]....
        /*0550*/ 	.word	0x00003020


	//   ....[10]....
        /*0554*/ 	.word	0x00007690


	//   ....[11]....
        /*0558*/ 	.word	0x00007730


	//   ....[12]....
        /*055c*/ 	.word	0x000077b0


	//   ....[13]....
        /*0560*/ 	.word	0x00007820


	//   ....[14]....
        /*0564*/ 	.word	0x000078a0


	//   ....[15]....
        /*0568*/ 	.word	0x00007910


	//   ....[16]....
        /*056c*/ 	.word	0x00007990


	//   ....[17]....
        /*0570*/ 	.word	0x00007a00


	//   ....[18]....
        /*0574*/ 	.word	0x00007a80


	//   ....[19]....
        /*0578*/ 	.word	0x00007ad0


	//----- nvinfo : EIATTR_EXIT_INSTR_OFFSETS
	.align		4
.L_2045:
        /*057c*/ 	.byte	0x04, 0x1c
        /*057e*/ 	.short	(.L_2047 - .L_2046)


	//   ....[0]....
.L_2046:
        /*0580*/ 	.word	0x000075a0


	//   ....[1]....
        /*0584*/ 	.word	0x00007620


	//----- nvinfo : EIATTR_MAX_THREADS
	.align		4
.L_2047:
        /*0588*/ 	.byte	0x04, 0x05
        /*058a*/ 	.short	(.L_2049 - .L_2048)
.L_2048:
        /*058c*/ 	.word	0x00000080
        /*0590*/ 	.word	0x00000001
        /*0594*/ 	.word	0x00000001


	//----- nvinfo : EIATTR_CRS_STACK_SIZE
	.align		4
.L_2049:
        /*0598*/ 	.byte	0x04, 0x1e
        /*059a*/ 	.short	(.L_2051 - .L_2050)
.L_2050:
        /*059c*/ 	.word	0x00000000


	//----- nvinfo : EIATTR_CBANK_PARAM_SIZE
	.align		4
.L_2051:
        /*05a0*/ 	.byte	0x03, 0x19
        /*05a2*/ 	.short	0x0128


	//----- nvinfo : EIATTR_PARAM_CBANK
	.align		4
        /*05a4*/ 	.byte	0x04, 0x0a
        /*05a6*/ 	.short	(.L_2053 - .L_2052)
	.align		4
.L_2052:
        /*05a8*/ 	.word	index@(.nv.constant0._ZN10layer_norm13ln_bwd_kernelINS_13Kernel_traitsIf13__nv_bfloat16S2_S2_fjLj1280ELj1ELj4ELj1ELj16ENS_18Kernel_traits_baseILj1280EfS2_S2_S2_fjLj128EEEEELb0ELb1ELb0ELb0EEEvNS_9BwdParamsE)
        /*05ac*/ 	.short	0x0210
        /*05ae*/ 	.short	0x0128


	//----- nvinfo : EIATTR_SW_WAR
	.align		4
.L_2053:
        /*05b0*/ 	.byte	0x04, 0x36
        /*05b2*/ 	.short	(.L_2055 - .L_2054)
.L_2054:
        /*05b4*/ 	.word	0x00000008
.L_2055:


//--------------------- .nv.info._ZN10layer_norm13ln_bwd_kernelINS_13Kernel_traitsIf13__nv_bfloat16S2_S2_fjLj1280ELj1ELj4ELj1ELj16ENS_18Kernel_traits_baseILj1280EfS2_S2_S2_fjLj128EEEEELb0ELb1ELb0ELb1EEEvNS_9BwdParamsE --------------------------
	.section	.nv.info._ZN10layer_norm13ln_bwd_kernelINS_13Kernel_traitsIf13__nv_bfloat16S2_S2_fjLj1280ELj1ELj4ELj1ELj16ENS_18Kernel_traits_baseILj1280EfS2_S2_S2_fjLj128EEEEELb0ELb1ELb0ELb1EEEvNS_9BwdParamsE,"",@"SHT_CUDA_INFO"
	.sectionflags	@""
	.align	4


	//----- nvinfo : EIATTR_CUDA_API_VERSION
	.align		4
        /*0000*/ 	.byte	0x04, 0x37
        /*0002*/ 	.short	(.L_2057 - .L_2056)
.L_2056:
        /*0004*/ 	.word	0x00000082


	//----- nvinfo : EIATTR_KPARAM_INFO
	.align		4
.L_2057:
        /*0008*/ 	.byte	0x04, 0x17
        /*000a*/ 	.short	(.L_2059 - .L_2058)
.L_2058:
        /*000c*/ 	.word	0x00000000
        /*0010*/ 	.short	0x0000
        /*0012*/ 	.short	0x0000
        /*0014*/ 	.byte	0x00, 0xf0, 0xa1, 0x04


	//----- nvinfo : EIATTR_SPARSE_MMA_MASK
	.align		4
.L_2059:
        /*0018*/ 	.byte	0x03, 0x50
        /*001a*/ 	.short	0x0000


	//----- nvinfo : EIATTR_MAXREG_COUNT
	.align		4
        /*001c*/ 	.byte	0x03, 0x1b
        /*001e*/ 	.short	0x00ff


	//----- nvinfo : EIATTR_NUM_BARRIERS
	.align		4
        /*0020*/ 	.byte	0x02, 0x4c
        /*0022*/ 	.byte	0x01
	.zero		1


	//----- nvinfo : EIATTR_ANNOTATIONS
	.align		4
        /*0024*/ 	.byte	0x04, 0x55
        /*0026*/ 	.short	(.L_2061 - .L_2060)


	//   ....[0]....
.L_2060:
        /* <DEDUP_REMOVED lines=122> */


	//----- nvinfo : EIATTR_MERCURY_ISA_VERSION
	.align		4
.L_2061:
        /*07b8*/ 	.byte	0x03, 0x5f
        /*07ba*/ 	.short	0x0101


	//----- nvinfo : EIATTR_COOP_GROUP_MASK_REGIDS
	.align		4
        /*07bc*/ 	.byte	0x04, 0x29
        /*07be*/ 	.short	(.L_2063 - .L_2062)


	//   ....[0]....
.L_2062:
        /*07c0*/ 	.word	0xffffffff


	//   ....[1]....
        /*07c4*/ 	.word	0xffffffff


	//   ....[2]....
        /*07c8*/ 	.word	0xffffffff


	//   ....[3]....
        /*07cc*/ 	.word	0xffffffff


	//   ....[4]....
        /*07d0*/ 	.word	0xffffffff


	//   ....[5]....
        /*07d4*/ 	.word	0xffffffff


	//   ....[6]....
        /*07d8*/ 	.word	0xffffffff


	//   ....[7]....
        /*07dc*/ 	.word	0xffffffff


	//   ....[8]....
        /*07e0*/ 	.word	0xffffffff


	//   ....[9]....
        /*07e4*/ 	.word	0xffffffff


	//   ....[10]....
        /*07e8*/ 	.word	0x050000ef


	//   ....[11]....
        /*07ec*/ 	.word	0x050000ef


	//   ....[12]....
        /*07f0*/ 	.word	0x050000ef


	//   ....[13]....
        /*07f4*/ 	.word	0x050000ef


	//   ....[14]....
        /*07f8*/ 	.word	0x050000ef


	//   ....[15]....
        /*07fc*/ 	.word	0x050000ef


	//   ....[16]....
        /*0800*/ 	.word	0x050000ef


	//   ....[17]....
        /*0804*/ 	.word	0x050000ef


	//   ....[18]....
        /*0808*/ 	.word	0x050000ef


	//   ....[19]....
        /*080c*/ 	.word	0x050000ef


	//----- nvinfo : EIATTR_COOP_GROUP_INSTR_OFFSETS
	.align		4
.L_2063:
        /*0810*/ 	.byte	0x04, 0x28
        /*0812*/ 	.short	(.L_2065 - .L_2064)


	//   ....[0]....
.L_2064:
        /*0814*/ 	.word	0x00002e10


	//   ....[1]....
        /*0818*/ 	.word	0x00002e30


	//   ....[2]....
        /*081c*/ 	.word	0x00002e50


	//   ....[3]....
        /*0820*/ 	.word	0x00002e70


	//   ....[4]....
        /*0824*/ 	.word	0x00002e90


	//   ....[5]....
        /*0828*/ 	.word	0x00002eb0


	//   ....[6]....
        /*082c*/ 	.word	0x00002ed0


	//   ....[7]....
        /*0830*/ 	.word	0x00002ef0


	//   ....[8]....
        /*0834*/ 	.word	0x00002f00


	//   ....[9]....
        /*0838*/ 	.word	0x00002f20


	//   ....[10]....
        /*083c*/ 	.word	0x000073a0


	//   ....[11]....
        /*0840*/ 	.word	0x00007430


	//   ....[12]....
        /*0844*/ 	.word	0x000074a0


	//   ....[13]....
        /*0848*/ 	.word	0x00007500


	//   ....[14]....
        /*084c*/ 	.word	0x00007570


	//   ....[15]....
        /*0850*/ 	.word	0x000075d0


	//   ....[16]....
        /*0854*/ 	.word	0x00007640


	//   ....[17]....
        /*0858*/ 	.word	0x000076a0


	//   ....[18]....
        /*085c*/ 	.word	0x00007710


	//   ....[19]....
        /*0860*/ 	.word	0x00007770


	//----- nvinfo : EIATTR_EXIT_INSTR_OFFSETS
	.align		4
.L_2065:
        /*0864*/ 	.byte	0x04, 0x1c
        /*0866*/ 	.short	(.L_2067 - .L_2066)


	//   ....[0]....
.L_2066:
        /*0868*/ 	.word	0x00007330


	//----- nvinfo : EIATTR_MAX_THREADS
	.align		4
.L_2067:
        /*086c*/ 	.byte	0x04, 0x05
        /*086e*/ 	.short	(.L_2069 - .L_2068)
.L_2068:
        /*0870*/ 	.word	0x00000080
        /*0874*/ 	.word	0x00000001
        /*0878*/ 	.word	0x00000001


	//----- nvinfo : EIATTR_CRS_STACK_SIZE
	.align		4
.L_2069:
        /*087c*/ 	.byte	0x04, 0x1e
        /*087e*/ 	.short	(.L_2071 - .L_2070)
.L_2070:
        /*0880*/ 	.word	0x00000000


	//----- nvinfo : EIATTR_CBANK_PARAM_SIZE
	.align		4
.L_2071:
        /*0884*/ 	.byte	0x03, 0x19
        /*0886*/ 	.short	0x0128


	//----- nvinfo : EIATTR_PARAM_CBANK
	.align		4
        /*0888*/ 	.byte	0x04, 0x0a
        /*088a*/ 	.short	(.L_2073 - .L_2072)
	.align		4
.L_2072:
        /*088c*/ 	.word	index@(.nv.constant0._ZN10layer_norm13ln_bwd_kernelINS_13Kernel_traitsIf13__nv_bfloat16S2_S2_fjLj1280ELj1ELj4ELj1ELj16ENS_18Kernel_traits_baseILj1280EfS2_S2_S2_fjLj128EEEEELb0ELb1ELb0ELb1EEEvNS_9BwdParamsE)
        /*0890*/ 	.short	0x0210
        /*0892*/ 	.short	0x0128


	//----- nvinfo : EIATTR_SW_WAR
	.align		4
.L_2073:
        /*0894*/ 	.byte	0x04, 0x36
        /*0896*/ 	.short	(.L_2075 - .L_2074)
.L_2074:
        /*0898*/ 	.word	0x00000008
.L_2075:


//--------------------- .nv.info._ZN10layer_norm13ln_bwd_kernelINS_13Kernel_traitsIf13__nv_bfloat16S2_S2_fjLj1280ELj1ELj4ELj1ELj16ENS_18Kernel_traits_baseILj1280EfS2_S2_S2_fjLj128EEEEELb0ELb1ELb1ELb0EEEvNS_9BwdParamsE --------------------------
	.section	.nv.info._ZN10layer_norm13ln_bwd_kernelINS_13Kernel_traitsIf13__nv_bfloat16S2_S2_fjLj1280ELj1ELj4ELj1ELj16ENS_18Kernel_traits_baseILj1280EfS2_S2_S2_fjLj128EEEEELb0ELb1ELb1ELb0EEEvNS_9BwdParamsE,"",@"SHT_CUDA_INFO"
	.sectionflags	@""
	.align	4


	//----- nvinfo : EIATTR_CUDA_API_VERSION
	.align		4
        /*0000*/ 	.byte	0x04, 0x37
        /*0002*/ 	.short	(.L_2077 - .L_2076)
.L_2076:
        /*0004*/ 	.word	0x00000082


	//----- nvinfo : EIATTR_KPARAM_INFO
	.align		4
.L_2077:
        /*0008*/ 	.byte	0x04, 0x17
        /*000a*/ 	.short	(.L_2079 - .L_2078)
.L_2078:
        /*000c*/ 	.word	0x00000000
        /*0010*/ 	.short	0x0000
        /*0012*/ 	.short	0x0000
        /*0014*/ 	.byte	0x00, 0xf0, 0xa1, 0x04


	//----- nvinfo : EIATTR_SPARSE_MMA_MASK
	.align		4
.L_2079:
        /*0018*/ 	.byte	0x03, 0x50
        /*001a*/ 	.short	0x0000


	//----- nvinfo : EIATTR_MAXREG_COUNT
	.align		4
        /*001c*/ 	.byte	0x03, 0x1b
        /*001e*/ 	.short	0x00ff


	//----- nvinfo : EIATTR_NUM_BARRIERS
	.align		4
        /*0020*/ 	.byte	0x02, 0x4c
        /*0022*/ 	.byte	0x01
	.zero		1


	//----- nvinfo : EIATTR_ANNOTATIONS
	.align		4
        /*0024*/ 	.byte	0x04, 0x55
        /*0026*/ 	.short	(.L_2081 - .L_2080)


	//   ....[0]....
.L_2080:
        /* <DEDUP_REMOVED lines=81> */


	//----- nvinfo : EIATTR_MERCURY_ISA_VERSION
	.align		4
.L_2081:
        /*0528*/ 	.byte	0x03, 0x5f
        /*052a*/ 	.short	0x0101


	//----- nvinfo : EIATTR_COOP_GROUP_MASK_REGIDS
	.align		4
        /*052c*/ 	.byte	0x04, 0x29
        /*052e*/ 	.short	(.L_2083 - .L_2082)


	//   ....[0]....
.L_2082:
        /*0530*/ 	.word	0xffffffff


	//   ....[1]....
        /*0534*/ 	.word	0xffffffff


	//   ....[2]....
        /*0538*/ 	.word	0xffffffff


	//   ....[3]....
        /*053c*/ 	.word	0xffffffff


	//   ....[4]....
        /*0540*/ 	.word	0xffffffff


	//   ....[5]....
        /*0544*/ 	.word	0xffffffff


	//   ....[6]....
        /*0548*/ 	.word	0xffffffff


	//   ....[7]....
        /*054c*/ 	.word	0xffffffff


	//   ....[8]....
        /*0550*/ 	.word	0xffffffff


	//   ....[9]....
        /*0554*/ 	.word	0xffffffff


	//   ....[10]....
        /*0558*/ 	.word	0x05000016


	//   ....[11]....
        /*055c*/ 	.word	0x05000016


	//   ....[12]....
        /*0560*/ 	.word	0x05000016


	//   ....[13]....
        /*0564*/ 	.word	0x05000016


	//   ....[14]....
        /*0568*/ 	.word	0x05000016


	//   ....[15]....
        /*056c*/ 	.word	0x05000016


	//   ....[16]....
        /*0570*/ 	.word	0x05000016


	//   ....[17]....
        /*0574*/ 	.word	0x05000016


	//   ....[18]....
        /*0578*/ 	.word	0x05000016


	//   ....[19]....
        /*057c*/ 	.word	0x05000016


	//----- nvinfo : EIATTR_COOP_GROUP_INSTR_OFFSETS
	.align		4
.L_2083:
        /*0580*/ 	.byte	0x04, 0x28
        /*0582*/ 	.short	(.L_2085 - .L_2084)


	//   ....[0]....
.L_2084:
        /*0584*/ 	.word	0x000033b0


	//   ....[1]....
        /*0588*/ 	.word	0x000033d0


	//   ....[2]....
        /*058c*/ 	.word	0x000033f0


	//   ....[3]....
        /*0590*/ 	.word	0x00003410


	//   ....[4]....
        /*0594*/ 	.word	0x00003430


	//   ....[5]....
        /*0598*/ 	.word	0x00003450


	//   ....[6]....
        /*059c*/ 	.word	0x00003470


	//   ....[7]....
        /*05a0*/ 	.word	0x00003490


	//   ....[8]....
        /*05a4*/ 	.word	0x000034a0


	//   ....[9]....
        /*05a8*/ 	.word	0x000034c0


	//   ....[10]....
        /*05ac*/ 	.word	0x00009f20


	//   ....[11]....
        /*05b0*/ 	.word	0x00009fc0


	//   ....[12]....
        /*05b4*/ 	.word	0x0000a040


	//   ....[13]....
        /*05b8*/ 	.word	0x0000a0b0


	//   ....[14]....
        /*05bc*/ 	.word	0x0000a130


	//   ....[15]....
        /*05c0*/ 	.word	0x0000a1a0


	//   ....[16]....
        /*05c4*/ 	.word	0x0000a220


	//   ....[17]....
        /*05c8*/ 	.word	0x0000a290


	//   ....[18]....
        /*05cc*/ 	.word	0x0000a310


	//   ....[19]....
        /*05d0*/ 	.word	0x0000a360


	//----- nvinfo : EIATTR_EXIT_INSTR_OFFSETS
	.align		4
.L_2085:
        /*05d4*/ 	.byte	0x04, 0x1c
        /*05d6*/ 	.short	(.L_2087 - .L_2086)


	//   ....[0]....
.L_2086:
        /*05d8*/ 	.word	0x00009e30


	//   ....[1]....
        /*05dc*/ 	.word	0x00009eb0


	//----- nvinfo : EIATTR_MAX_THREADS
	.align		4
.L_2087:
        /*05e0*/ 	.byte	0x04, 0x05
        /*05e2*/ 	.short	(.L_2089 - .L_2088)
.L_2088:
        /*05e4*/ 	.word	0x00000080
        /*05e8*/ 	.word	0x00000001
        /*05ec*/ 	.word	0x00000001


	//----- nvinfo : EIATTR_CRS_STACK_SIZE
	.align		4
.L_2089:
        /*05f0*/ 	.byte	0x04, 0x1e
        /*05f2*/ 	.short	(.L_2091 - .L_2090)
.L_2090:
        /*05f4*/ 	.word	0x00000000


	//----- nvinfo : EIATTR_CBANK_PARAM_SIZE
	.align		4
.L_2091:
        /*05f8*/ 	.byte	0x03, 0x19
        /*05fa*/ 	.short	0x0128


	//----- nvinfo : EIATTR_PARAM_CBANK
	.align		4
        /*05fc*/ 	.byte	0x04, 0x0a
        /*05fe*/ 	.short	(.L_2093 - .L_2092)
	.align		4
.L_2092:
        /*0600*/ 	.word	index@(.nv.constant0._ZN10layer_norm13ln_bwd_kernelINS_13Kernel_traitsIf13__nv_bfloat16S2_S2_fjLj1280ELj1ELj4ELj1ELj16ENS_18Kernel_traits_baseILj1280EfS2_S2_S2_fjLj128EEEEELb0ELb1ELb1ELb0EEEvNS_9BwdParamsE)
        /*0604*/ 	.short	0x0210
        /*0606*/ 	.short	0x0128


	//----- nvinfo : EIATTR_SW_WAR
	.align		4
.L_2093:
        /*0608*/ 	.byte	0x04, 0x36
        /*060a*/ 	.short	(.L_2095 - .L_2094)
.L_2094:
        /*060c*/ 	.word	0x00000008
.L_2095:


//--------------------- .nv.info._ZN10layer_norm13ln_bwd_kernelINS_13Kernel_traitsIf13__nv_bfloat16S2_S2_fjLj1280ELj1ELj4ELj1ELj16ENS_18Kernel_traits_baseILj1280EfS2_S2_S2_fjLj128EEEEELb0ELb1ELb1ELb1EEEvNS_9BwdParamsE --------------------------
	.section	.nv.info._ZN10layer_norm13ln_bwd_kernelINS_13Kernel_traitsIf13__nv_bfloat16S2_S2_fjLj1280ELj1ELj4ELj1ELj16ENS_18Kernel_traits_baseILj1280EfS2_S2_S2_fjLj128EEEEELb0ELb1ELb1ELb1EEEvNS_9BwdParamsE,"",@"SHT_CUDA_INFO"
	.sectionflags	@""
	.align	4


	//----- nvinfo : EIATTR_CUDA_API_VERSION
	.align		4
        /*0000*/ 	.byte	0x04, 0x37
        /*0002*/ 	.short	(.L_2097 - .L_2096)
.L_2096:
        /*0004*/ 	.word	0x00000082


	//----- nvinfo : EIATTR_KPARAM_INFO
	.align		4
.L_2097:
        /*0008*/ 	.byte	0x04, 0x17
        /*000a*/ 	.short	(.L_2099 - .L_2098)
.L_2098:
        /*000c*/ 	.word	0x00000000
        /*0010*/ 	.short	0x0000
        /*0012*/ 	.short	0x0000
        /*0014*/ 	.byte	0x00, 0xf0, 0xa1, 0x04


	//----- nvinfo : EIATTR_SPARSE_MMA_MASK
	.align		4
.L_2099:
        /*0018*/ 	.byte	0x03, 0x50
        /*001a*/ 	.short	0x0000


	//----- nvinfo : EIATTR_MAXREG_COUNT
	.align		4
        /*001c*/ 	.byte	0x03, 0x1b
        /*001e*/ 	.short	0x00ff


	//----- nvinfo : EIATTR_NUM_BARRIERS
	.align		4
        /*0020*/ 	.byte	0x02, 0x4c
        /*0022*/ 	.byte	0x01
	.zero		1


	//----- nvinfo : EIATTR_ANNOTATIONS
	.align		4
        /*0024*/ 	.byte	0x04, 0x55
        /*0026*/ 	.short	(.L_2101 - .L_2100)


	//   ....[0]....
.L_2100:
        /* <DEDUP_REMOVED lines=62> */


	//----- nvinfo : EIATTR_MERCURY_ISA_VERSION
	.align		4
.L_2101:
        /*03f8*/ 	.byte	0x03, 0x5f
        /*03fa*/ 	.short	0x0101


	//----- nvinfo : EIATTR_COOP_GROUP_MASK_REGIDS
	.align		4
        /*03fc*/ 	.byte	0x04, 0x29
        /*03fe*/ 	.short	(.L_2103 - .L_2102)


	//   ....[0]....
.L_2102:
        /*0400*/ 	.word	0xffffffff


	//   ....[1]....
        /*0404*/ 	.word	0xffffffff


	//   ....[2]....
        /*0408*/ 	.word	0xffffffff


	//   ....[3]....
        /*040c*/ 	.word	0xffffffff


	//   ....[4]....
        /*0410*/ 	.word	0xffffffff


	//   ....[5]....
        /*0414*/ 	.word	0xffffffff


	//   ....[6]....
        /*0418*/ 	.word	0xffffffff


	//   ....[7]....
        /*041c*/ 	.word	0xffffffff


	//   ....[8]....
        /*0420*/ 	.word	0xffffffff


	//   ....[9]....
        /*0424*/ 	.word	0xffffffff


	//   ....[10]....
        /*0428*/ 	.word	0x050000ca


	//   ....[11]....
        /*042c*/ 	.word	0x050000ca


	//   ....[12]....
        /*0430*/ 	.word	0x050000ca


	//   ....[13]....
        /*0434*/ 	.word	0x050000ca


	//   ....[14]....
        /*0438*/ 	.word	0x050000ca


	//   ....[15]....
        /*043c*/ 	.word	0x050000ca


	//   ....[16]....
        /*0440*/ 	.word	0x050000ca


	//   ....[17]....
        /*0444*/ 	.word	0x050000ca


	//   ....[18]....
        /*0448*/ 	.word	0x050000ca


	//   ....[19]....
        /*044c*/ 	.word	0x050000ca


	//----- nvinfo : EIATTR_COOP_GROUP_INSTR_OFFSETS
	.align		4
.L_2103:
        /*0450*/ 	.byte	0x04, 0x28
        /*0452*/ 	.short	(.L_2105 - .L_2104)


	//   ....[0]....
.L_2104:
        /*0454*/ 	.word	0x00002fc0


	//   ....[1]....
        /*0458*/ 	.word	0x00002fe0


	//   ....[2]....
        /*045c*/ 	.word	0x00003000


	//   ....[3]....
        /*0460*/ 	.word	0x00003020


	//   ....[4]....
        /*0464*/ 	.word	0x00003040


	//   ....[5]....
        /*0468*/ 	.word	0x00003060


	//   ....[6]....
        /*046c*/ 	.word	0x00003080


	//   ....[7]....
        /*0470*/ 	.word	0x000030a0


	//   ....[8]....
        /*0474*/ 	.word	0x000030b0


	//   ....[9]....
        /*0478*/ 	.word	0x000030d0


	//   ....[10]....
        /*047c*/ 	.word	0x00008cd0


	//   ....[11]....
        /*0480*/ 	.word	0x00008d70


	//   ....[12]....
        /*0484*/ 	.word	0x00008df0


	//   ....[13]....
        /*0488*/ 	.word	0x00008e60


	//   ....[14]....
        /*048c*/ 	.word	0x00008ee0


	//   ....[15]....
        /*0490*/ 	.word	0x00008f50


	//   ....[16]....
        /*0494*/ 	.word	0x00008fd0


	//   ....[17]....
        /*0498*/ 	.word	0x00009040


	//   ....[18]....
        /*049c*/ 	.word	0x000090c0


	//   ....[19]....
        /*04a0*/ 	.word	0x00009110


	//----- nvinfo : EIATTR_EXIT_INSTR_OFFSETS
	.align		4
.L_2105:
        /*04a4*/ 	.byte	0x04, 0x1c
        /*04a6*/ 	.short	(.L_2107 - .L_2106)


	//   ....[0]....
.L_2106:
        /*04a8*/ 	.word	0x00008c60


	//----- nvinfo : EIATTR_MAX_THREADS
	.align		4
.L_2107:
        /*04ac*/ 	.byte	0x04, 0x05
        /*04ae*/ 	.short	(.L_2109 - .L_2108)
.L_2108:
        /*04b0*/ 	.word	0x00000080
        /*04b4*/ 	.word	0x00000001
        /*04b8*/ 	.word	0x00000001


	//----- nvinfo : EIATTR_CRS_STACK_SIZE
	.align		4
.L_2109:
        /*04bc*/ 	.byte	0x04, 0x1e
        /*04be*/ 	.short	(.L_2111 - .L_2110)
.L_2110:
        /*04c0*/ 	.word	0x00000000


	//----- nvinfo : EIATTR_CBANK_PARAM_SIZE
	.align		4
.L_2111:
        /*04c4*/ 	.byte	0x03, 0x19
        /*04c6*/ 	.short	0x0128


	//----- nvinfo : EIATTR_PARAM_CBANK
	.align		4
        /*04c8*/ 	.byte	0x04, 0x0a
        /*04ca*/ 	.short	(.L_2113 - .L_2112)
	.align		4
.L_2112:
        /*04cc*/ 	.word	index@(.nv.constant0._ZN10layer_norm13ln_bwd_kernelINS_13Kernel_traitsIf13__nv_bfloat16S2_S2_fjLj1280ELj1ELj4ELj1ELj16ENS_18Kernel_traits_baseILj1280EfS2_S2_S2_fjLj128EEEEELb0ELb1ELb1ELb1EEEvNS_9BwdParamsE)
        /*04d0*/ 	.short	0x0210
        /*04d2*/ 	.short	0x0128


	//----- nvinfo : EIATTR_SW_WAR
	.align		4
.L_2113:
        /*04d4*/ 	.byte	0x04, 0x36
        /*04d6*/ 	.short	(.L_2115 - .L_2114)
.L_2114:
        /*04d8*/ 	.word	0x00000008
.L_2115:


//--------------------- .nv.info._ZN10layer_norm13ln_bwd_kernelINS_13Kernel_traitsIf13__nv_bfloat16S2_S2_fjLj1280ELj1ELj4ELj1ELj16ENS_18Kernel_traits_baseILj1280EfS2_S2_S2_fjLj128EEEEELb1ELb0ELb0ELb0EEEvNS_9BwdParamsE --------------------------
	.section	.nv.info._ZN10layer_norm13ln_bwd_kernelINS_13Kernel_traitsIf13__nv_bfloat16S2_S2_fjLj1280ELj1ELj4ELj1ELj16ENS_18Kernel_traits_baseILj1280EfS2_S2_S2_fjLj128EEEEELb1ELb0ELb0ELb0EEEvNS_9BwdParamsE,"",@"SHT_CUDA_INFO"
	.sectionflags	@""
	.align	4


	//----- nvinfo : EIATTR_CUDA_API_VERSION
	.align		4
        /*0000*/ 	.byte	0x04, 0x37
        /*0002*/ 	.short	(.L_2117 - .L_2116)
.L_2116:
        /*0004*/ 	.word	0x00000082


	//----- nvinfo : EIATTR_KPARAM_INFO
	.align		4
.L_2117:
        /*0008*/ 	.byte	0x04, 0x17
        /*000a*/ 	.short	(.L_2119 - .L_2118)
.L_2118:
        /*000c*/ 	.word	0x00000000
        /*0010*/ 	.short	0x0000
        /*0012*/ 	.short	0x0000
        /*0014*/ 	.byte	0x00, 0xf0, 0xa1, 0x04


	//----- nvinfo : EIATTR_SPARSE_MMA_MASK
	.align		4
.L_2119:
        /*0018*/ 	.byte	0x03, 0x50
        /*001a*/ 	.short	0x0000


	//----- nvinfo : EIATTR_MAXREG_COUNT
	.align		4
        /*001c*/ 	.byte	0x03, 0x1b
        /*001e*/ 	.short	0x00ff


	//----- nvinfo : EIATTR_NUM_BARRIERS
	.align		4
        /*0020*/ 	.byte	0x02, 0x4c
        /*0022*/ 	.byte	0x01
	.zero		1


	//----- nvinfo : EIATTR_ANNOTATIONS
	.align		4
        /*0024*/ 	.byte	0x04, 0x55
        /*0026*/ 	.short	(.L_2121 - .L_2120)


	//   ....[0]....
.L_2120:
        /*0028*/ 	.word	0x00000001
        /*002c*/ 	.byte	0xa0, 0x01, 0x00, 0x00, 0x01, 0x00, 0x00, 0x00, 0xd0, 0x01, 0x00, 0x00, 0x01, 0x00, 0x00, 0x00
        /*003c*/ 	.byte	0x70, 0x06, 0x00, 0x00, 0x01, 0x00, 0x00, 0x00, 0x40, 0x21, 0x00, 0x00, 0x01, 0x00, 0x00, 0x00
        /*004c*/ 	.byte	0xe0, 0x28, 0x00, 0x00, 0x01, 0x00, 0x00, 0x00, 0xb0, 0x45, 0x00, 0x00


	//----- nvinfo : EIATTR_MERCURY_ISA_VERSION
	.align		4
.L_2121:
        /*0058*/ 	.byte	0x03, 0x5f
        /*005a*/ 	.short	0x0101


	//----- nvinfo : EIATTR_COOP_GROUP_MASK_REGIDS
	.align		4
        /*005c*/ 	.byte	0x04, 0x29
        /*005e*/ 	.short	(.L_2123 - .L_2122)


	//   ....[0]....
.L_2122:
        /*0060*/ 	.word	0xffffffff


	//   ....[1]....
        /*0064*/ 	.word	0xffffffff


	//   ....[2]....
        /*0068*/ 	.word	0xffffffff


	//   ....[3]....
        /*006c*/ 	.word	0xffffffff


	//   ....[4]....
        /*0070*/ 	.word	0xffffffff


	//   ....[5]....
        /*0074*/ 	.word	0xffffffff


	//   ....[6]....
        /*0078*/ 	.word	0xffffffff


	//   ....[7]....
        /*007c*/ 	.word	0xffffffff


	//   ....[8]....
        /*0080*/ 	.word	0xffffffff


	//   ....[9]....
        /*0084*/ 	.word	0xffffffff


	//   ....[10]....
        /*0088*/ 	.word	0x050000ac


	//   ....[11]....
        /*008c*/ 	.word	0x050000ac


	//   ....[12]....
        /*0090*/ 	.word	0x050000ac


	//   ....[13]....
        /*0094*/ 	.word	0x050000ac


	//   ....[14]....
        /*0098*/ 	.word	0x050000ac


	//   ....[15]....
        /*009c*/ 	.word	0x050000ac


	//   ....[16]....
        /*00a0*/ 	.word	0x050000ac


	//   ....[17]....
        /*00a4*/ 	.word	0x050000ac


	//   ....[18]....
        /*00a8*/ 	.word	0x050000ac


	//   ....[19]....
        /*00ac*/ 	.word	0x050000ac


	//----- nvinfo : EIATTR_COOP_GROUP_INSTR_OFFSETS
	.align		4
.L_2123:
        /*00b0*/ 	.byte	0x04, 0x28
        /*00b2*/ 	.short	(.L_2125 - .L_2124)


	//   ....[0]....
.L_2124:
        /*00b4*/ 	.word	0x000027c0


	//   ....[1]....
        /*00b8*/ 	.word	0x000027d0


	//   ....[2]....
        /*00bc*/ 	.word	0x00002800


	//   ....[3]....
        /*00c0*/ 	.word	0x00002810


	//   ....[4]....
        /*00c4*/ 	.word	0x00002840


	//   ....[5]....
        /*00c8*/ 	.word	0x00002850


	//   ....[6]....
        /*00cc*/ 	.word	0x00002880


	//   ....[7]....
        /*00d0*/ 	.word	0x00002890


	//   ....[8]....
        /*00d4*/ 	.word	0x000028c0


	//   ....[9]....
        /*00d8*/ 	.word	0x000028d0


	//   ....[10]....
        /*00dc*/ 	.word	0x00006110


	//   ....[11]....
        /*00e0*/ 	.word	0x000061a0


	//   ....[12]....
        /*00e4*/ 	.word	0x00006200


	//   ....[13]....
        /*00e8*/ 	.word	0x00006260


	//   ....[14]....
        /*00ec*/ 	.word	0x000062c0


	//   ....[15]....
        /*00f0*/ 	.word	0x00006320


	//   ....[16]....
        /*00f4*/ 	.word	0x00006380


	//   ....[17]....
        /*00f8*/ 	.word	0x000063e0


	//   ....[18]....
        /*00fc*/ 	.word	0x00006440


	//   ....[19]....
        /*0100*/ 	.word	0x000064a0


	//----- nvinfo : EIATTR_EXIT_INSTR_OFFSETS
	.align		4
.L_2125:
        /*0104*/ 	.byte	0x04, 0x1c
        /*0106*/ 	.short	(.L_2127 - .L_2126)


	//   ....[0]....
.L_2126:
        /*0108*/ 	.word	0x00006070


	//   ....[1]....
        /*010c*/ 	.word	0x000060a0


	//----- nvinfo : EIATTR_MAX_THREADS
	.align		4
.L_2127:
        /*0110*/ 	.byte	0x04, 0x05
        /*0112*/ 	.short	(.L_2129 - .L_2128)
.L_2128:
        /*0114*/ 	.word	0x00000080
        /*0118*/ 	.word	0x00000001
        /*011c*/ 	.word	0x00000001


	//----- nvinfo : EIATTR_CRS_STACK_SIZE
	.align		4
.L_2129:
        /*0120*/ 	.byte	0x04, 0x1e
        /*0122*/ 	.short	(.L_2131 - .L_2130)
.L_2130:
        /*0124*/ 	.word	0x00000000


	//----- nvinfo : EIATTR_CBANK_PARAM_SIZE
	.align		4
.L_2131:
        /*0128*/ 	.byte	0x03, 0x19
        /*012a*/ 	.short	0x0128


	//----- nvinfo : EIATTR_PARAM_CBANK
	.align		4
        /*012c*/ 	.byte	0x04, 0x0a
        /*012e*/ 	.short	(.L_2133 - .L_2132)
	.align		4
.L_2132:
        /*0130*/ 	.word	index@(.nv.constant0._ZN10layer_norm13ln_bwd_kernelINS_13Kernel_traitsIf13__nv_bfloat16S2_S2_fjLj1280ELj1ELj4ELj1ELj16ENS_18Kernel_traits_baseILj1280EfS2_S2_S2_fjLj128EEEEELb1ELb0ELb0ELb0EEEvNS_9BwdParamsE)
        /*0134*/ 	.short	0x0210
        /*0136*/ 	.short	0x0128


	//----- nvinfo : EIATTR_SW_WAR
	.align		4
.L_2133:
        /*0138*/ 	.byte	0x04, 0x36
        /*013a*/ 	.short	(.L_2135 - .L_2134)
.L_2134:
        /*013c*/ 	.word	0x00000008
.L_2135:


//--------------------- .nv.info._ZN10layer_norm13ln_bwd_kernelINS_13Kernel_traitsIf13__nv_bfloat16S2_S2_fjLj1280ELj1ELj4ELj1ELj16ENS_18Kernel_traits_baseILj1280EfS2_S2_S2_fjLj128EEEEELb1ELb0ELb0ELb1EEEvNS_9BwdParamsE --------------------------
	.section	.nv.info._ZN10layer_norm13ln_bwd_kernelINS_13Kernel_traitsIf13__nv_bfloat16S2_S2_fjLj1280ELj1ELj4ELj1ELj16ENS_18Kernel_traits_baseILj1280EfS2_S2_S2_fjLj128EEEEELb1ELb0ELb0ELb1EEEvNS_9BwdParamsE,"",@"SHT_CUDA_INFO"
	.sectionflags	@""
	.align	4


	//----- nvinfo : EIATTR_CUDA_API_VERSION
	.align		4
        /*0000*/ 	.byte	0x04, 0x37
        /*0002*/ 	.short	(.L_2137 - .L_2136)
.L_2136:
        /*0004*/ 	.word	0x00000082


	//----- nvinfo : EIATTR_KPARAM_INFO
	.align		4
.L_2137:
        /*0008*/ 	.byte	0x04, 0x17
        /*000a*/ 	.short	(.L_2139 - .L_2138)
.L_2138:
        /*000c*/ 	.word	0x00000000
        /*0010*/ 	.short	0x0000
        /*0012*/ 	.short	0x0000
        /*0014*/ 	.byte	0x00, 0xf0, 0xa1, 0x04


	//----- nvinfo : EIATTR_SPARSE_MMA_MASK
	.align		4
.L_2139:
        /*0018*/ 	.byte	0x03, 0x50
        /*001a*/ 	.short	0x0000


	//----- nvinfo : EIATTR_MAXREG_COUNT
	.align		4
        /*001c*/ 	.byte	0x03, 0x1b
        /*001e*/ 	.short	0x00ff


	//----- nvinfo : EIATTR_NUM_BARRIERS
	.align		4
        /*0020*/ 	.byte	0x02, 0x4c
        /*0022*/ 	.byte	0x01
	.zero		1


	//----- nvinfo : EIATTR_MERCURY_ISA_VERSION
	.align		4
        /*0024*/ 	.byte	0x03, 0x5f
        /*0026*/ 	.short	0x0101


	//----- nvinfo : EIATTR_COOP_GROUP_MASK_REGIDS
	.align		4
        /*0028*/ 	.byte	0x04, 0x29
        /*002a*/ 	.short	(.L_2141 - .L_2140)


	//   ....[0]....
.L_2140:
        /*002c*/ 	.word	0xffffffff


	//   ....[1]....
        /*0030*/ 	.word	0xffffffff


	//   ....[2]....
        /*0034*/ 	.word	0xffffffff


	//   ....[3]....
        /*0038*/ 	.word	0xffffffff


	//   ....[4]....
        /*003c*/ 	.word	0xffffffff


	//   ....[5]....
        /*0040*/ 	.word	0xffffffff


	//   ....[6]....
        /*0044*/ 	.word	0xffffffff


	//   ....[7]....
        /*0048*/ 	.word	0xffffffff


	//   ....[8]....
        /*004c*/ 	.word	0xffffffff


	//   ....[9]....
        /*0050*/ 	.word	0xffffffff


	//   ....[10]....
        /*0054*/ 	.word	0x050000fa


	//   ....[11]....
        /*0058*/ 	.word	0x050000fa


	//   ....[12]....
        /*005c*/ 	.word	0x050000fa


	//   ....[13]....
        /*0060*/ 	.word	0x050000fa


	//   ....[14]....
        /*0064*/ 	.word	0x050000fa


	//   ....[15]....
        /*0068*/ 	.word	0x050000fa


	//   ....[16]....
        /*006c*/ 	.word	0x050000fa


	//   ....[17]....
        /*0070*/ 	.word	0x050000fa


	//   ....[18]....
        /*0074*/ 	.word	0x050000fa


	//   ....[19]....
        /*0078*/ 	.word	0x050000fa


	//----- nvinfo : EIATTR_COOP_GROUP_INSTR_OFFSETS
	.align		4
.L_2141:
        /*007c*/ 	.byte	0x04, 0x28
        /*007e*/ 	.short	(.L_2143 - .L_2142)


	//   ....[0]....
.L_2142:
        /*0080*/ 	.word	0x00002530


	//   ....[1]....
        /*0084*/ 	.word	0x00002540


	//   ....[2]....
        /*0088*/ 	.word	0x00002570


	//   ....[3]....
        /*008c*/ 	.word	0x00002580


	//   ....[4]....
        /*0090*/ 	.word	0x000025b0


	//   ....[5]....
        /*0094*/ 	.word	0x000025c0


	//   ....[6]....
        /*0098*/ 	.word	0x000025f0


	//   ....[7]....
        /*009c*/ 	.word	0x00002600


	//   ....[8]....
        /*00a0*/ 	.word	0x00002630


	//   ....[9]....
        /*00a4*/ 	.word	0x00002640


	//   ....[10]....
        /*00a8*/ 	.word	0x00005aa0


	//   ....[11]....
        /*00ac*/ 	.word	0x00005b30


	//   ....[12]....
        /*00b0*/ 	.word	0x00005ba0


	//   ....[13]....
        /*00b4*/ 	.word	0x00005c00


	//   ....[14]....
        /*00b8*/ 	.word	0x00005c60


	//   ....[15]....
        /*00bc*/ 	.word	0x00005cb0


	//   ....[16]....
        /*00c0*/ 	.word	0x00005d20


	//   ....[17]....
        /*00c4*/ 	.word	0x00005d70


	//   ....[18]....
        /*00c8*/ 	.word	0x00005de0


	//   ....[19]....
        /*00cc*/ 	.word	0x00005e30


	//----- nvinfo : EIATTR_EXIT_INSTR_OFFSETS
	.align		4
.L_2143:
        /*00d0*/ 	.byte	0x04, 0x1c
        /*00d2*/ 	.short	(.L_2145 - .L_2144)


	//   ....[0]....
.L_2144:
        /*00d4*/ 	.word	0x00005a30


	//----- nvinfo : EIATTR_MAX_THREADS
	.align		4
.L_2145:
        /*00d8*/ 	.byte	0x04, 0x05
        /*00da*/ 	.short	(.L_2147 - .L_2146)
.L_2146:
        /*00dc*/ 	.word	0x00000080
        /*00e0*/ 	.word	0x00000001
        /*00e4*/ 	.word	0x00000001


	//----- nvinfo : EIATTR_CRS_STACK_SIZE
	.align		4
.L_2147:
        /*00e8*/ 	.byte	0x04, 0x1e
        /*00ea*/ 	.short	(.L_2149 - .L_2148)
.L_2148:
        /*00ec*/ 	.word	0x00000000


	//----- nvinfo : EIATTR_CBANK_PARAM_SIZE
	.align		4
.L_2149:
        /*00f0*/ 	.byte	0x03, 0x19
        /*00f2*/ 	.short	0x0128


	//----- nvinfo : EIATTR_PARAM_CBANK
	.align		4
        /*00f4*/ 	.byte	0x04, 0x0a
        /*00f6*/ 	.short	(.L_2151 - .L_2150)
	.align		4
.L_2150:
        /*00f8*/ 	.word	index@(.nv.constant0._ZN10layer_norm13ln_bwd_kernelINS_13Kernel_traitsIf13__nv_bfloat16S2_S2_fjLj1280ELj1ELj4ELj1ELj16ENS_18Kernel_traits_baseILj1280EfS2_S2_S2_fjLj128EEEEELb1ELb0ELb0ELb1EEEvNS_9BwdParamsE)
        /*00fc*/ 	.short	0x0210
        /*00fe*/ 	.short	0x0128


	//----- nvinfo : EIATTR_SW_WAR
	.align		4
.L_2151:
        /*0100*/ 	.byte	0x04, 0x36
        /*0102*/ 	.short	(.L_2153 - .L_2152)
.L_2152:
        /*0104*/ 	.word	0x00000008
.L_2153:


//--------------------- .nv.info._ZN10layer_norm22ln_bwd_finalize_kernelINS_22Kernel_traits_finalizeILj1280Ef13__nv_bfloat16S2_S2_fjLb0ELj1024ELj4ENS_18Kernel_traits_baseILj1280EfS2_S2_S2_fjLj1024EEEEELb0ELb0EEEvNS_9BwdParamsE --------------------------
	.section	.nv.info._ZN10layer_norm22ln_bwd_finalize_kernelINS_22Kernel_traits_finalizeILj1280Ef13__nv_bfloat16S2_S2_fjLb0ELj1024ELj4ENS_18Kernel_traits_baseILj1280EfS2_S2_S2_fjLj1024EEEEELb0ELb0EEEvNS_9BwdParamsE,"",@"SHT_CUDA_INFO"
	.sectionflags	@""
	.align	4


	//----- nvinfo : EIATTR_CUDA_API_VERSION
	.align		4
        /*0000*/ 	.byte	0x04, 0x37
        /*0002*/ 	.short	(.L_2155 - .L_2154)
.L_2154:
        /*0004*/ 	.word	0x00000082


	//----- nvinfo : EIATTR_KPARAM_INFO
	.align		4
.L_2155:
        /*0008*/ 	.byte	0x04, 0x17
        /*000a*/ 	.short	(.L_2157 - .L_2156)
.L_2156:
        /*000c*/ 	.word	0x00000000
        /*0010*/ 	.short	0x0000
        /*0012*/ 	.short	0x0000
        /*0014*/ 	.byte	0x00, 0xf0, 0xa1, 0x04


	//----- nvinfo : EIATTR_SPARSE_MMA_MASK
	.align		4
.L_2157:
        /*0018*/ 	.byte	0x03, 0x50
        /*001a*/ 	.short	0x0000


	//----- nvinfo : EIATTR_MAXREG_COUNT
	.align		4
        /*001c*/ 	.byte	0x03, 0x1b
        /*001e*/ 	.short	0x0040


	//----- nvinfo : EIATTR_NUM_BARRIERS
	.align		4
        /*0020*/ 	.byte	0x02, 0x4c
        /*0022*/ 	.byte	0x01
	.zero		1


	//----- nvinfo : EIATTR_MERCURY_ISA_VERSION
	.align		4
        /*0024*/ 	.byte	0x03, 0x5f
        /*0026*/ 	.short	0x0101


	//----- nvinfo : EIATTR_COOP_GROUP_MASK_REGIDS
	.align		4
        /*0028*/ 	.byte	0x04, 0x29
        /*002a*/ 	.short	(.L_2159 - .L_2158)


	//   ....[0]....
.L_2158:
        /*002c*/ 	.word	0xffffffff


	//   ....[1]....
        /*0030*/ 	.word	0xffffffff


	//   ....[2]....
        /*0034*/ 	.word	0xffffffff


	//   ....[3]....
        /*0038*/ 	.word	0xffffffff


	//   ....[4]....
        /*003c*/ 	.word	0xffffffff


	//   ....[5]....
        /*0040*/ 	.word	0xffffffff


	//   ....[6]....
        /*0044*/ 	.word	0xffffffff


	//   ....[7]....
        /*0048*/ 	.word	0xffffffff


	//   ....[8]....
        /*004c*/ 	.word	0xffffffff


	//   ....[9]....
        /*0050*/ 	.word	0xffffffff


	//   ....[10]....
        /*0054*/ 	.word	0x05000013


	//   ....[11]....
        /*0058*/ 	.word	0x05000013


	//   ....[12]....
        /*005c*/ 	.word	0x05000013


	//   ....[13]....
        /*0060*/ 	.word	0x05000013


	//   ....[14]....
        /*0064*/ 	.word	0x05000013


	//   ....[15]....
        /*0068*/ 	.word	0x05000013


	//   ....[16]....
        /*006c*/ 	.word	0x05000013


	//   ....[17]....
        /*0070*/ 	.word	0x05000013


	//   ....[18]....
        /*0074*/ 	.word	0x05000013


	//   ....[19]....
        /*0078*/ 	.word	0x05000013


	//----- nvinfo : EIATTR_COOP_GROUP_INSTR_OFFSETS
	.align		4
.L_2159:
        /*007c*/ 	.byte	0x04, 0x28
        /*007e*/ 	.short	(.L_2161 - .L_2160)


	//   ....[0]....
.L_2160:
        /*0080*/ 	.word	0x000008e0


	//   ....[1]....
        /*0084*/ 	.word	0x000008f0


	//   ....[2]....
        /*0088*/ 	.word	0x00000920


	//   ....[3]....
        /*008c*/ 	.word	0x00000930


	//   ....[4]....
        /*0090*/ 	.word	0x00000960


	//   ....[5]....
        /*0094*/ 	.word	0x00000970


	//   ....[6]....
        /*0098*/ 	.word	0x000009a0


	//   ....[7]....
        /*009c*/ 	.word	0x000009b0


	//   ....[8]....
        /*00a0*/ 	.word	0x000009e0


	//   ....[9]....
        /*00a4*/ 	.word	0x000009f0


	//   ....[10]....
        /*00a8*/ 	.word	0x00000bf0


	//   ....[11]....
        /*00ac*/ 	.word	0x00000c60


	//   ....[12]....
        /*00b0*/ 	.word	0x00000cd0


	//   ....[13]....
        /*00b4*/ 	.word	0x00000d40


	//   ....[14]....
        /*00b8*/ 	.word	0x00000db0


	//   ....[15]....
        /*00bc*/ 	.word	0x00000e10


	//   ....[16]....
        /*00c0*/ 	.word	0x00000e80


	//   ....[17]....
        /*00c4*/ 	.word	0x00000ef0


	//   ....[18]....
        /*00c8*/ 	.word	0x00000f60


	//   ....[19]....
        /*00cc*/ 	.word	0x00000fd0


	//----- nvinfo : EIATTR_EXIT_INSTR_OFFSETS
	.align		4
.L_2161:
        /*00d0*/ 	.byte	0x04, 0x1c
        /*00d2*/ 	.short	(.L_2163 - .L_2162)


	//   ....[0]....
.L_2162:
        /*00d4*/ 	.word	0x00000070


	//   ....[1]....
        /*00d8*/ 	.word	0x00000b90


	//----- nvinfo : EIATTR_MAX_THREADS
	.align		4
.L_2163:
        /*00dc*/ 	.byte	0x04, 0x05
        /*00de*/ 	.short	(.L_2165 - .L_2164)
.L_2164:
        /*00e0*/ 	.word	0x00000400
        /*00e4*/ 	.word	0x00000001
        /*00e8*/ 	.word	0x00000001


	//----- nvinfo : EIATTR_CRS_STACK_SIZE
	.align		4
.L_2165:
        /*00ec*/ 	.byte	0x04, 0x1e
        /*00ee*/ 	.short	(.L_2167 - .L_2166)
.L_2166:
        /*00f0*/ 	.word	0x00000000


	//----- nvinfo : EIATTR_CBANK_PARAM_SIZE
	.align		4
.L_2167:
        /*00f4*/ 	.byte	0x03, 0x19
        /*00f6*/ 	.short	0x0128


	//----- nvinfo : EIATTR_PARAM_CBANK
	.align		4
        /*00f8*/ 	.byte	0x04, 0x0a
        /*00fa*/ 	.short	(.L_2169 - .L_2168)
	.align		4
.L_2168:
        /*00fc*/ 	.word	index@(.nv.constant0._ZN10layer_norm22ln_bwd_finalize_kernelINS_22Kernel_traits_finalizeILj1280Ef13__nv_bfloat16S2_S2_fjLb0ELj1024ELj4ENS_18Kernel_traits_baseILj1280EfS2_S2_S2_fjLj1024EEEEELb0ELb0EEEvNS_9BwdParamsE)
        /*0100*/ 	.short	0x0210
        /*0102*/ 	.short	0x0128


	//----- nvinfo : EIATTR_SW_WAR
	.align		4
.L_2169:
        /*0104*/ 	.byte	0x04, 0x36
        /*0106*/ 	.short	(.L_2171 - .L_2170)
.L_2170:
        /*0108*/ 	.word	0x00000008
.L_2171:


//--------------------- .nv.info._ZN10layer_norm13ln_bwd_kernelINS_13Kernel_traitsIf13__nv_bfloat16S2_S2_fjLj1280ELj1ELj4ELj1ELj16ENS_18Kernel_traits_baseILj1280EfS2_S2_S2_fjLj128EEEEELb1ELb0ELb1ELb0EEEvNS_9BwdParamsE --------------------------
	.section	.nv.info._ZN10layer_norm13ln_bwd_kernelINS_13Kernel_traitsIf13__nv_bfloat16S2_S2_fjLj1280ELj1ELj4ELj1ELj16ENS_18Kernel_traits_baseILj1280EfS2_S2_S2_fjLj128EEEEELb1ELb0ELb1ELb0EEEvNS_9BwdParamsE,"",@"SHT_CUDA_INFO"
	.sectionflags	@""
	.align	4


	//----- nvinfo : EIATTR_CUDA_API_VERSION
	.align		4
        /*0000*/ 	.byte	0x04, 0x37
        /*0002*/ 	.short	(.L_2173 - .L_2172)
.L_2172:
        /*0004*/ 	.word	0x00000082


	//----- nvinfo : EIATTR_KPARAM_INFO
	.align		4
.L_2173:
        /*0008*/ 	.byte	0x04, 0x17
        /*000a*/ 	.short	(.L_2175 - .L_2174)
.L_2174:
        /*000c*/ 	.word	0x00000000
        /*0010*/ 	.short	0x0000
        /*0012*/ 	.short	0x0000
        /*0014*/ 	.byte	0x00, 0xf0, 0xa1, 0x04


	//----- nvinfo : EIATTR_SPARSE_MMA_MASK
	.align		4
.L_2175:
        /*0018*/ 	.byte	0x03, 0x50
        /*001a*/ 	.short	0x0000


	//----- nvinfo : EIATTR_MAXREG_COUNT
	.align		4
        /*001c*/ 	.byte	0x03, 0x1b
        /*001e*/ 	.short	0x00ff


	//----- nvinfo : EIATTR_NUM_BARRIERS
	.align		4
        /*0020*/ 	.byte	0x02, 0x4c
        /*0022*/ 	.byte	0x01
	.zero		1


	//----- nvinfo : EIATTR_ANNOTATIONS
	.align		4
        /*0024*/ 	.byte	0x04, 0x55
        /*0026*/ 	.short	(.L_2177 - .L_2176)


	//   ....[0]....
.L_2176:
        /* <DEDUP_REMOVED lines=13> */


	//----- nvinfo : EIATTR_MERCURY_ISA_VERSION
	.align		4
.L_2177:
        /*00e8*/ 	.byte	0x03, 0x5f
        /*00ea*/ 	.short	0x0101


	//----- nvinfo : EIATTR_COOP_GROUP_MASK_REGIDS
	.align		4
        /*00ec*/ 	.byte	0x04, 0x29
        /*00ee*/ 	.short	(.L_2179 - .L_2178)


	//   ....[0]....
.L_2178:
        /*00f0*/ 	.word	0xffffffff


	//   ....[1]....
        /*00f4*/ 	.word	0xffffffff


	//   ....[2]....
        /*00f8*/ 	.word	0xffffffff


	//   ....[3]....
        /*00fc*/ 	.word	0xffffffff


	//   ....[4]....
        /*0100*/ 	.word	0xffffffff


	//   ....[5]....
        /*0104*/ 	.word	0xffffffff


	//   ....[6]....
        /*0108*/ 	.word	0xffffffff


	//   ....[7]....
        /*010c*/ 	.word	0xffffffff


	//   ....[8]....
        /*0110*/ 	.word	0xffffffff


	//   ....[9]....
        /*0114*/ 	.word	0xffffffff


	//   ....[10]....
        /*0118*/ 	.word	0x050000ac


	//   ....[11]....
        /*011c*/ 	.word	0x050000ac


	//   ....[12]....
        /*0120*/ 	.word	0x050000ac


	//   ....[13]....
        /*0124*/ 	.word	0x050000ac


	//   ....[14]....
        /*0128*/ 	.word	0x050000ac


	//   ....[15]....
        /*012c*/ 	.word	0x050000ac


	//   ....[16]....
        /*0130*/ 	.word	0x050000ac


	//   ....[17]....
        /*0134*/ 	.word	0x050000ac


	//   ....[18]....
        /*0138*/ 	.word	0x050000ac


	//   ....[19]....
        /*013c*/ 	.word	0x050000ac


	//----- nvinfo : EIATTR_COOP_GROUP_INSTR_OFFSETS
	.align		4
.L_2179:
        /*0140*/ 	.byte	0x04, 0x28
        /*0142*/ 	.short	(.L_2181 - .L_2180)


	//   ....[0]....
.L_2180:
        /*0144*/ 	.word	0x00002e20


	//   ....[1]....
        /*0148*/ 	.word	0x00002e40


	//   ....[2]....
        /*014c*/ 	.word	0x00002e60


	//   ....[3]....
        /*0150*/ 	.word	0x00002e80


	//   ....[4]....
        /*0154*/ 	.word	0x00002ea0


	//   ....[5]....
        /*0158*/ 	.word	0x00002ec0


	//   ....[6]....
        /*015c*/ 	.word	0x00002ee0


	//   ....[7]....
        /*0160*/ 	.word	0x00002f00


	//   ....[8]....
        /*0164*/ 	.word	0x00002f10


	//   ....[9]....
        /*0168*/ 	.word	0x00002f30


	//   ....[10]....
        /*016c*/ 	.word	0x00008900


	//   ....[11]....
        /*0170*/ 	.word	0x00008990


	//   ....[12]....
        /*0174*/ 	.word	0x000089f0


	//   ....[13]....
        /*0178*/ 	.word	0x00008a40


	//   ....[14]....
        /*017c*/ 	.word	0x00008aa0


	//   ....[15]....
        /*0180*/ 	.word	0x00008af0


	//   ....[16]....
        /*0184*/ 	.word	0x00008b50


	//   ....[17]....
        /*0188*/ 	.word	0x00008ba0


	//   ....[18]....
        /*018c*/ 	.word	0x00008c00


	//   ....[19]....
        /*0190*/ 	.word	0x00008c50


	//----- nvinfo : EIATTR_EXIT_INSTR_OFFSETS
	.align		4
.L_2181:
        /*0194*/ 	.byte	0x04, 0x1c
        /*0196*/ 	.short	(.L_2183 - .L_2182)


	//   ....[0]....
.L_2182:
        /*0198*/ 	.word	0x00008860


	//   ....[1]....
        /*019c*/ 	.word	0x00008890


	//----- nvinfo : EIATTR_MAX_THREADS
	.align		4
.L_2183:
        /*01a0*/ 	.byte	0x04, 0x05
        /*01a2*/ 	.short	(.L_2185 - .L_2184)
.L_2184:
        /*01a4*/ 	.word	0x00000080
        /*01a8*/ 	.word	0x00000001
        /*01ac*/ 	.word	0x00000001


	//----- nvinfo : EIATTR_CRS_STACK_SIZE
	.align		4
.L_2185:
        /*01b0*/ 	.byte	0x04, 0x1e
        /*01b2*/ 	.short	(.L_2187 - .L_2186)
.L_2186:
        /*01b4*/ 	.word	0x00000000


	//----- nvinfo : EIATTR_CBANK_PARAM_SIZE
	.align		4
.L_2187:
        /*01b8*/ 	.byte	0x03, 0x19
        /*01ba*/ 	.short	0x0128


	//----- nvinfo : EIATTR_PARAM_CBANK
	.align		4
        /*01bc*/ 	.byte	0x04, 0x0a
        /*01be*/ 	.short	(.L_2189 - .L_2188)
	.align		4
.L_2188:
        /*01c0*/ 	.word	index@(.nv.constant0._ZN10layer_norm13ln_bwd_kernelINS_13Kernel_traitsIf13__nv_bfloat16S2_S2_fjLj1280ELj1ELj4ELj1ELj16ENS_18Kernel_traits_baseILj1280EfS2_S2_S2_fjLj128EEEEELb1ELb0ELb1ELb0EEEvNS_9BwdParamsE)
        /*01c4*/ 	.short	0x0210
        /*01c6*/ 	.short	0x0128


	//----- nvinfo : EIATTR_SW_WAR
	.align		4
.L_2189:
        /*01c8*/ 	.byte	0x04, 0x36
        /*01ca*/ 	.short	(.L_2191 - .L_2190)
.L_2190:
        /*01cc*/ 	.word	0x00000008
.L_2191:


//--------------------- .nv.info._ZN10layer_norm22ln_bwd_finalize_kernelINS_22Kernel_traits_finalizeILj1280Ef13__nv_bfloat16S2_S2_fjLb0ELj1024ELj4ENS_18Kernel_traits_baseILj1280EfS2_S2_S2_fjLj1024EEEEELb0ELb1EEEvNS_9BwdParamsE --------------------------
	.section	.nv.info._ZN10layer_norm22ln_bwd_finalize_kernelINS_22Kernel_traits_finalizeILj1280Ef13__nv_bfloat16S2_S2_fjLb0ELj1024ELj4ENS_18Kernel_traits_baseILj1280EfS2_S2_S2_fjLj1024EEEEELb0ELb1EEEvNS_9BwdParamsE,"",@"SHT_CUDA_INFO"
	.sectionflags	@""
	.align	4


	//----- nvinfo : EIATTR_CUDA_API_VERSION
	.align		4
        /*0000*/ 	.byte	0x04, 0x37
        /*0002*/ 	.short	(.L_2193 - .L_2192)
.L_2192:
        /*0004*/ 	.word	0x00000082


	//----- nvinfo : EIATTR_KPARAM_INFO
	.align		4
.L_2193:
        /*0008*/ 	.byte	0x04, 0x17
        /*000a*/ 	.short	(.L_2195 - .L_2194)
.L_2194:
        /*000c*/ 	.word	0x00000000
        /*0010*/ 	.short	0x0000
        /*0012*/ 	.short	0x0000
        /*0014*/ 	.byte	0x00, 0xf0, 0xa1, 0x04


	//----- nvinfo : EIATTR_SPARSE_MMA_MASK
	.align		4
.L_2195:
        /*0018*/ 	.byte	0x03, 0x50
        /*001a*/ 	.short	0x0000


	//----- nvinfo : EIATTR_MAXREG_COUNT
	.align		4
        /*001c*/ 	.byte	0x03, 0x1b
        /*001e*/ 	.short	0x0040


	//----- nvinfo : EIATTR_NUM_BARRIERS
	.align		4
        /*0020*/ 	.byte	0x02, 0x4c
        /*0022*/ 	.byte	0x01
	.zero		1


	//----- nvinfo : EIATTR_MERCURY_ISA_VERSION
	.align		4
        /*0024*/ 	.byte	0x03, 0x5f
        /*0026*/ 	.short	0x0101


	//----- nvinfo : EIATTR_COOP_GROUP_MASK_REGIDS
	.align		4
        /*0028*/ 	.byte	0x04, 0x29
        /*002a*/ 	.short	(.L_2197 - .L_2196)


	//   ....[0]....
.L_2196:
        /*002c*/ 	.word	0xffffffff


	//   ....[1]....
        /*0030*/ 	.word	0xffffffff


	//   ....[2]....
        /*0034*/ 	.word	0xffffffff


	//   ....[3]....
        /*0038*/ 	.word	0xffffffff


	//   ....[4]....
        /*003c*/ 	.word	0xffffffff


	//   ....[5]....
        /*0040*/ 	.word	0xffffffff


	//   ....[6]....
        /*0044*/ 	.word	0xffffffff


	//   ....[7]....
        /*0048*/ 	.word	0xffffffff


	//   ....[8]....
        /*004c*/ 	.word	0xffffffff


	//   ....[9]....
        /*0050*/ 	.word	0xffffffff


	//   ....[10]....
        /*0054*/ 	.word	0x05000011


	//   ....[11]....
        /*0058*/ 	.word	0x05000011


	//   ....[12]....
        /*005c*/ 	.word	0x05000011


	//   ....[13]....
        /*0060*/ 	.word	0x05000011


	//   ....[14]....
        /*0064*/ 	.word	0x05000011


	//   ....[15]....
        /*0068*/ 	.word	0x05000011


	//   ....[16]....
        /*006c*/ 	.word	0x05000011


	//   ....[17]....
        /*0070*/ 	.word	0x05000011


	//   ....[18]....
        /*0074*/ 	.word	0x05000011


	//   ....[19]....
        /*0078*/ 	.word	0x05000011


	//----- nvinfo : EIATTR_COOP_GROUP_INSTR_OFFSETS
	.align		4
.L_2197:
        /*007c*/ 	.byte	0x04, 0x28
        /*007e*/ 	.short	(.L_2199 - .L_2198)


	//   ....[0]....
.L_2198:
        /*0080*/ 	.word	0x000008e0


	//   ....[1]....
        /*0084*/ 	.word	0x000008f0


	//   ....[2]....
        /*0088*/ 	.word	0x00000920


	//   ....[3]....
        /*008c*/ 	.word	0x00000930


	//   ....[4]....
        /*0090*/ 	.word	0x00000960


	//   ....[5]....
        /*0094*/ 	.word	0x00000970


	//   ....[6]....
        /*0098*/ 	.word	0x000009a0


	//   ....[7]....
        /*009c*/ 	.word	0x000009b0


	//   ....[8]....
        /*00a0*/ 	.word	0x000009e0


	//   ....[9]....
        /*00a4*/ 	.word	0x000009f0


	//   ....[10]....
        /*00a8*/ 	.word	0x00000ba0


	//   ....[11]....
        /*00ac*/ 	.word	0x00000c10


	//   ....[12]....
        /*00b0*/ 	.word	0x00000c80


	//   ....[13]....
        /*00b4*/ 	.word	0x00000cf0


	//   ....[14]....
        /*00b8*/ 	.word	0x00000d60


	//   ....[15]....
        /*00bc*/ 	.word	0x00000dc0


	//   ....[16]....
        /*00c0*/ 	.word	0x00000e30


	//   ....[17]....
        /*00c4*/ 	.word	0x00000ea0


	//   ....[18]....
        /*00c8*/ 	.word	0x00000f10


	//   ....[19]....
        /*00cc*/ 	.word	0x00000f80


	//----- nvinfo : EIATTR_EXIT_INSTR_OFFSETS
	.align		4
.L_2199:
        /*00d0*/ 	.byte	0x04, 0x1c
        /*00d2*/ 	.short	(.L_2201 - .L_2200)


	//   ....[0]....
.L_2200:
        /*00d4*/ 	.word	0x00000070


	//   ....[1]....
        /*00d8*/ 	.word	0x00000b40


	//----- nvinfo : EIATTR_MAX_THREADS
	.align		4
.L_2201:
        /*00dc*/ 	.byte	0x04, 0x05
        /*00de*/ 	.short	(.L_2203 - .L_2202)
.L_2202:
        /*00e0*/ 	.word	0x00000400
        /*00e4*/ 	.word	0x00000001
        /*00e8*/ 	.word	0x00000001


	//----- nvinfo : EIATTR_CRS_STACK_SIZE
	.align		4
.L_2203:
        /*00ec*/ 	.byte	0x04, 0x1e
        /*00ee*/ 	.short	(.L_2205 - .L_2204)
.L_2204:
        /*00f0*/ 	.word	0x00000000


	//----- nvinfo : EIATTR_CBANK_PARAM_SIZE
	.align		4
.L_2205:
        /*00f4*/ 	.byte	0x03, 0x19
        /*00f6*/ 	.short	0x0128


	//----- nvinfo : EIATTR_PARAM_CBANK
	.align		4
        /*00f8*/ 	.byte	0x04, 0x0a
        /*00fa*/ 	.short	(.L_2207 - .L_2206)
	.align		4
.L_2206:
        /*00fc*/ 	.word	index@(.nv.constant0._ZN10layer_norm22ln_bwd_finalize_kernelINS_22Kernel_traits_finalizeILj1280Ef13__nv_bfloat16S2_S2_fjLb0ELj1024ELj4ENS_18Kernel_traits_baseILj1280EfS2_S2_S2_fjLj1024EEEEELb0ELb1EEEvNS_9BwdParamsE)
        /*0100*/ 	.short	0x0210
        /*0102*/ 	.short	0x0128


	//----- nvinfo : EIATTR_SW_WAR
	.align		4
.L_2207:
        /*0104*/ 	.byte	0x04, 0x36
        /*0106*/ 	.short	(.L_2209 - .L_2208)
.L_2208:
        /*0108*/ 	.word	0x00000008
.L_2209:


//--------------------- .nv.info._ZN10layer_norm13ln_bwd_kernelINS_13Kernel_traitsIf13__nv_bfloat16S2_S2_fjLj1280ELj1ELj4ELj1ELj16ENS_18Kernel_traits_baseILj1280EfS2_S2_S2_fjLj128EEEEELb1ELb0ELb1ELb1EEEvNS_9BwdParamsE --------------------------
	.section	.nv.info._ZN10layer_norm13ln_bwd_kernelINS_13Kernel_traitsIf13__nv_bfloat16S2_S2_fjLj1280ELj1ELj4ELj1ELj16ENS_18Kernel_traits_baseILj1280EfS2_S2_S2_fjLj128EEEEELb1ELb0ELb1ELb1EEEvNS_9BwdParamsE,"",@"SHT_CUDA_INFO"
	.sectionflags	@""
	.align	4


	//----- nvinfo : EIATTR_CUDA_API_VERSION
	.align		4
        /*0000*/ 	.byte	0x04, 0x37
        /*0002*/ 	.short	(.L_2211 - .L_2210)
.L_2210:
        /*0004*/ 	.word	0x00000082


	//----- nvinfo : EIATTR_KPARAM_INFO
	.align		4
.L_2211:
        /*0008*/ 	.byte	0x04, 0x17
        /*000a*/ 	.short	(.L_2213 - .L_2212)
.L_2212:
        /*000c*/ 	.word	0x00000000
        /*0010*/ 	.short	0x0000
        /*0012*/ 	.short	0x0000
        /*0014*/ 	.byte	0x00, 0xf0, 0xa1, 0x04


	//----- nvinfo : EIATTR_SPARSE_MMA_MASK
	.align		4
.L_2213:
        /*0018*/ 	.byte	0x03, 0x50
        /*001a*/ 	.short	0x0000


	//----- nvinfo : EIATTR_MAXREG_COUNT
	.align		4
        /*001c*/ 	.byte	0x03, 0x1b
        /*001e*/ 	.short	0x00ff


	//----- nvinfo : EIATTR_NUM_BARRIERS
	.align		4
        /*0020*/ 	.byte	0x02, 0x4c
        /*0022*/ 	.byte	0x01
	.zero		1


	//----- nvinfo : EIATTR_ANNOTATIONS
	.align		4
        /*0024*/ 	.byte	0x04, 0x55
        /*0026*/ 	.short	(.L_2215 - .L_2214)


	//   ....[0]....
.L_2214:
        /*0028*/ 	.word	0x00000001
        /*002c*/ 	.byte	0xe0, 0x06, 0x00, 0x00, 0x01, 0x00, 0x00, 0x00, 0xf0, 0x06, 0x00, 0x00, 0x01, 0x00, 0x00, 0x00
        /*003c*/ 	.byte	0xa0, 0x14, 0x00, 0x00, 0x01, 0x00, 0x00, 0x00, 0x60, 0x15, 0x00, 0x00, 0x01, 0x00, 0x00, 0x00
        /*004c*/ 	.byte	0xd0, 0x15, 0x00, 0x00, 0x01, 0x00, 0x00, 0x00, 0xa0, 0x16, 0x00, 0x00, 0x01, 0x00, 0x00, 0x00
        /*005c*/ 	.byte	0x50, 0x2a, 0x00, 0x00, 0x01, 0x00, 0x00, 0x00, 0x60, 0x2a, 0x00, 0x00, 0x01, 0x00, 0x00, 0x00
        /*006c*/ 	.byte	0x70, 0x2a, 0x00, 0x00, 0x01, 0x00, 0x00, 0x00, 0xa0, 0x47, 0x00, 0x00, 0x01, 0x00, 0x00, 0x00
        /*007c*/ 	.byte	0xa0, 0x54, 0x00, 0x00, 0x01, 0x00, 0x00, 0x00, 0xb0, 0x61, 0x00, 0x00


	//----- nvinfo : EIATTR_MERCURY_ISA_VERSION
	.align		4
.L_2215:
        /*0088*/ 	.byte	0x03, 0x5f
        /*008a*/ 	.short	0x0101


	//----- nvinfo : EIATTR_COOP_GROUP_MASK_REGIDS
	.align		4
        /*008c*/ 	.byte	0x04, 0x29
        /*008e*/ 	.short	(.L_2217 - .L_2216)


	//   ....[0]....
.L_2216:
        /*0090*/ 	.word	0xffffffff


	//   ....[1]....
        /*0094*/ 	.word	0xffffffff


	//   ....[2]....
        /*0098*/ 	.word	0xffffffff


	//   ....[3]....
        /*009c*/ 	.word	0xffffffff


	//   ....[4]....
        /*00a0*/ 	.word	0xffffffff


	//   ....[5]....
        /*00a4*/ 	.word	0xffffffff


	//   ....[6]....
        /*00a8*/ 	.word	0xffffffff


	//   ....[7]....
        /*00ac*/ 	.word	0xffffffff


	//   ....[8]....
        /*00b0*/ 	.word	0xffffffff


	//   ....[9]....
        /*00b4*/ 	.word	0xffffffff


	//   ....[10]....
        /*00b8*/ 	.word	0x050000cc


	//   ....[11]....
        /*00bc*/ 	.word	0x050000cc


	//   ....[12]....
        /*00c0*/ 	.word	0x050000cc


	//   ....[13]....
        /*00c4*/ 	.word	0x050000cc


	//   ....[14]....
        /*00c8*/ 	.word	0x050000cc


	//   ....[15]....
        /*00cc*/ 	.word	0x050000cc


	//   ....[16]....
        /*00d0*/ 	.word	0x050000cc


	//   ....[17]....
        /*00d4*/ 	.word	0x050000cc


	//   ....[18]....
        /*00d8*/ 	.word	0x050000cc


	//   ....[19]....
        /*00dc*/ 	.word	0x050000cc


	//----- nvinfo : EIATTR_COOP_GROUP_INSTR_OFFSETS
	.align		4
.L_2217:
        /*00e0*/ 	.byte	0x04, 0x28
        /*00e2*/ 	.short	(.L_2219 - .L_2218)


	//   ....[0]....
.L_2218:
        /*00e4*/ 	.word	0x00002a90


	//   ....[1]....
        /*00e8*/ 	.word	0x00002ab0


	//   ....[2]....
        /*00ec*/ 	.word	0x00002ad0


	//   ....[3]....
        /*00f0*/ 	.word	0x00002af0


	//   ....[4]....
        /*00f4*/ 	.word	0x00002b10


	//   ....[5]....
        /*00f8*/ 	.word	0x00002b30


	//   ....[6]....
        /*00fc*/ 	.word	0x00002b50


	//   ....[7]....
        /*0100*/ 	.word	0x00002b70


	//   ....[8]....
        /*0104*/ 	.word	0x00002b80


	//   ....[9]....
        /*0108*/ 	.word	0x00002ba0


	//   ....[10]....
        /*010c*/ 	.word	0x00007cb0


	//   ....[11]....
        /*0110*/ 	.word	0x00007d40


	//   ....[12]....
        /*0114*/ 	.word	0x00007da0


	//   ....[13]....
        /*0118*/ 	.word	0x00007df0


	//   ....[14]....
        /*011c*/ 	.word	0x00007e50


	//   ....[15]....
        /*0120*/ 	.word	0x00007ea0


	//   ....[16]....
        /*0124*/ 	.word	0x00007f00


	//   ....[17]....
        /*0128*/ 	.word	0x00007f50


	//   ....[18]....
        /*012c*/ 	.word	0x00007fb0


	//   ....[19]....
        /*0130*/ 	.word	0x00008000


	//----- nvinfo : EIATTR_EXIT_INSTR_OFFSETS
	.align		4
.L_2219:
        /*0134*/ 	.byte	0x04, 0x1c
        /*0136*/ 	.short	(.L_2221 - .L_2220)


	//   ....[0]....
.L_2220:
        /*0138*/ 	.word	0x00007c40


	//----- nvinfo : EIATTR_MAX_THREADS
	.align		4
.L_2221:
        /*013c*/ 	.byte	0x04, 0x05
        /*013e*/ 	.short	(.L_2223 - .L_2222)
.L_2222:
        /*0140*/ 	.word	0x00000080
        /*0144*/ 	.word	0x00000001
        /*0148*/ 	.word	0x00000001


	//----- nvinfo : EIATTR_CRS_STACK_SIZE
	.align		4
.L_2223:
        /*014c*/ 	.byte	0x04, 0x1e
        /*014e*/ 	.short	(.L_2225 - .L_2224)
.L_2224:
        /*0150*/ 	.word	0x00000000


	//----- nvinfo : EIATTR_CBANK_PARAM_SIZE
	.align		4
.L_2225:
        /*0154*/ 	.byte	0x03, 0x19
        /*0156*/ 	.short	0x0128


	//----- nvinfo : EIATTR_PARAM_CBANK
	.align		4
        /*0158*/ 	.byte	0x04, 0x0a
        /*015a*/ 	.short	(.L_2227 - .L_2226)
	.align		4
.L_2226:
        /*015c*/ 	.word	index@(.nv.constant0._ZN10layer_norm13ln_bwd_kernelINS_13Kernel_traitsIf13__nv_bfloat16S2_S2_fjLj1280ELj1ELj4ELj1ELj16ENS_18Kernel_traits_baseILj1280EfS2_S2_S2_fjLj128EEEEELb1ELb0ELb1ELb1EEEvNS_9BwdParamsE)
        /*0160*/ 	.short	0x0210
        /*0162*/ 	.short	0x0128


	//----- nvinfo : EIATTR_SW_WAR
	.align		4
.L_2227:
        /*0164*/ 	.byte	0x04, 0x36
        /*0166*/ 	.short	(.L_2229 - .L_2228)
.L_2228:
        /*0168*/ 	.word	0x00000008
.L_2229:


//--------------------- .nv.info._ZN10layer_norm13ln_bwd_kernelINS_13Kernel_traitsIf13__nv_bfloat16S2_S2_fjLj1280ELj1ELj4ELj1ELj16ENS_18Kernel_traits_baseILj1280EfS2_S2_S2_fjLj128EEEEELb1ELb1ELb0ELb0EEEvNS_9BwdParamsE --------------------------
	.section	.nv.info._ZN10layer_norm13ln_bwd_kernelINS_13Kernel_traitsIf13__nv_bfloat16S2_S2_fjLj1280ELj1ELj4ELj1ELj16ENS_18Kernel_traits_baseILj1280EfS2_S2_S2_fjLj128EEEEELb1ELb1ELb0ELb0EEEvNS_9BwdParamsE,"",@"SHT_CUDA_INFO"
	.sectionflags	@""
	.align	4


	//----- nvinfo : EIATTR_CUDA_API_VERSION
	.align		4
        /*0000*/ 	.byte	0x04, 0x37
        /*0002*/ 	.short	(.L_2231 - .L_2230)
.L_2230:
        /*0004*/ 	.word	0x00000082


	//----- nvinfo : EIATTR_KPARAM_INFO
	.align		4
.L_2231:
        /*0008*/ 	.byte	0x04, 0x17
        /*000a*/ 	.short	(.L_2233 - .L_2232)
.L_2232:
        /*000c*/ 	.word	0x00000000
        /*0010*/ 	.short	0x0000
        /*0012*/ 	.short	0x0000
        /*0014*/ 	.byte	0x00, 0xf0, 0xa1, 0x04


	//----- nvinfo : EIATTR_SPARSE_MMA_MASK
	.align		4
.L_2233:
        /*0018*/ 	.byte	0x03, 0x50
        /*001a*/ 	.short	0x0000


	//----- nvinfo : EIATTR_MAXREG_COUNT
	.align		4
        /*001c*/ 	.byte	0x03, 0x1b
        /*001e*/ 	.short	0x00ff


	//----- nvinfo : EIATTR_NUM_BARRIERS
	.align		4
        /*0020*/ 	.byte	0x02, 0x4c
        /*0022*/ 	.byte	0x01
	.zero		1


	//----- nvinfo : EIATTR_ANNOTATIONS
	.align		4
        /*0024*/ 	.byte	0x04, 0x55
        /*0026*/ 	.short	(.L_2235 - .L_2234)


	//   ....[0]....
.L_2234:
        /* <DEDUP_REMOVED lines=98> */


	//----- nvinfo : EIATTR_MERCURY_ISA_VERSION
	.align		4
.L_2235:
        /*0630*/ 	.byte	0x03, 0x5f
        /*0632*/ 	.short	0x0101


	//----- nvinfo : EIATTR_COOP_GROUP_MASK_REGIDS
	.align		4
        /*0634*/ 	.byte	0x04, 0x29
        /*0636*/ 	.short	(.L_2237 - .L_2236)


	//   ....[0]....
.L_2236:
        /*0638*/ 	.word	0xffffffff


	//   ....[1]....
        /*063c*/ 	.word	0xffffffff


	//   ....[2]....
        /*0640*/ 	.word	0xffffffff


	//   ....[3]....
        /*0644*/ 	.word	0xffffffff


	//   ....[4]....
        /*0648*/ 	.word	0xffffffff


	//   ....[5]....
        /*064c*/ 	.word	0xffffffff


	//   ....[6]....
        /*0650*/ 	.word	0xffffffff


	//   ....[7]....
        /*0654*/ 	.word	0xffffffff


	//   ....[8]....
        /*0658*/ 	.word	0xffffffff


	//   ....[9]....
        /*065c*/ 	.word	0xffffffff


	//   ....[10]....
        /*0660*/ 	.word	0x050000ac


	//   ....[11]....
        /*0664*/ 	.word	0x050000ac


	//   ....[12]....
        /*0668*/ 	.word	0x050000ac


	//   ....[13]....
        /*066c*/ 	.word	0x050000ac


	//   ....[14]....
        /*0670*/ 	.word	0x050000ac


	//   ....[15]....
        /*0674*/ 	.word	0x050000ac


	//   ....[16]....
        /*0678*/ 	.word	0x050000ac


	//   ....[17]....
        /*067c*/ 	.word	0x050000ac


	//   ....[18]....
        /*0680*/ 	.word	0x050000ac


	//   ....[19]....
        /*0684*/ 	.word	0x050000ac


	//----- nvinfo : EIATTR_COOP_GROUP_INSTR_OFFSETS
	.align		4
.L_2237:
        /*0688*/ 	.byte	0x04, 0x28
        /*068a*/ 	.short	(.L_2239 - .L_2238)


	//   ....[0]....
.L_2238:
        /*068c*/ 	.word	0x000031a0


	//   ....[1]....
        /*0690*/ 	.word	0x000031c0


	//   ....[2]....
        /*0694*/ 	.word	0x000031e0


	//   ....[3]....
        /*0698*/ 	.word	0x00003200


	//   ....[4]....
        /*069c*/ 	.word	0x00003220


	//   ....[5]....
        /*06a0*/ 	.word	0x00003240


	//   ....[6]....
        /*06a4*/ 	.word	0x00003260


	//   ....[7]....
        /*06a8*/ 	.word	0x00003280


	//   ....[8]....
        /*06ac*/ 	.word	0x00003290


	//   ....[9]....
        /*06b0*/ 	.word	0x000032b0


	//   ....[10]....
        /*06b4*/ 	.word	0x00008850


	//   ....[11]....
        /*06b8*/ 	.word	0x000088f0


	//   ....[12]....
        /*06bc*/ 	.word	0x00008970


	//   ....[13]....
        /*06c0*/ 	.word	0x000089e0


	//   ....[14]....
        /*06c4*/ 	.word	0x00008a60


	//   ....[15]....
        /*06c8*/ 	.word	0x00008ad0


	//   ....[16]....
        /*06cc*/ 	.word	0x00008b50


	//   ....[17]....
        /*06d0*/ 	.word	0x00008bc0


	//   ....[18]....
        /*06d4*/ 	.word	0x00008c40


	//   ....[19]....
        /*06d8*/ 	.word	0x00008c90


	//----- nvinfo : EIATTR_EXIT_INSTR_OFFSETS
	.align		4
.L_2239:
        /*06dc*/ 	.byte	0x04, 0x1c
        /*06de*/ 	.short	(.L_2241 - .L_2240)


	//   ....[0]....
.L_2240:
        /*06e0*/ 	.word	0x00008760


	//   ....[1]....
        /*06e4*/ 	.word	0x000087e0


	//----- nvinfo : EIATTR_MAX_THREADS
	.align		4
.L_2241:
        /*06e8*/ 	.byte	0x04, 0x05
        /*06ea*/ 	.short	(.L_2243 - .L_2242)
.L_2242:
        /*06ec*/ 	.word	0x00000080
        /*06f0*/ 	.word	0x00000001
        /*06f4*/ 	.word	0x00000001


	//----- nvinfo : EIATTR_CRS_STACK_SIZE
	.align		4
.L_2243:
        /*06f8*/ 	.byte	0x04, 0x1e
        /*06fa*/ 	.short	(.L_2245 - .L_2244)
.L_2244:
        /*06fc*/ 	.word	0x00000000


	//----- nvinfo : EIATTR_CBANK_PARAM_SIZE
	.align		4
.L_2245:
        /*0700*/ 	.byte	0x03, 0x19
        /*0702*/ 	.short	0x0128


	//----- nvinfo : EIATTR_PARAM_CBANK
	.align		4
        /*0704*/ 	.byte	0x04, 0x0a
        /*0706*/ 	.short	(.L_2247 - .L_2246)
	.align		4
.L_2246:
        /*0708*/ 	.word	index@(.nv.constant0._ZN10layer_norm13ln_bwd_kernelINS_13Kernel_traitsIf13__nv_bfloat16S2_S2_fjLj1280ELj1ELj4ELj1ELj16ENS_18Kernel_traits_baseILj1280EfS2_S2_S2_fjLj128EEEEELb1ELb1ELb0ELb0EEEvNS_9BwdParamsE)
        /*070c*/ 	.short	0x0210
        /*070e*/ 	.short	0x0128


	//----- nvinfo : EIATTR_SW_WAR
	.align		4
.L_2247:
        /*0710*/ 	.byte	0x04, 0x36
        /*0712*/ 	.short	(.L_2249 - .L_2248)
.L_2248:
        /*0714*/ 	.word	0x00000008
.L_2249:


//--------------------- .nv.info._ZN10layer_norm13ln_bwd_kernelINS_13Kernel_traitsIf13__nv_bfloat16S2_S2_fjLj1280ELj1ELj4ELj1ELj16ENS_18Kernel_traits_baseILj1280EfS2_S2_S2_fjLj128EEEEELb1ELb1ELb0ELb1EEEvNS_9BwdParamsE --------------------------
	.section	.nv.info._ZN10layer_norm13ln_bwd_kernelINS_13Kernel_traitsIf13__nv_bfloat16S2_S2_fjLj1280ELj1ELj4ELj1ELj16ENS_18Kernel_traits_baseILj1280EfS2_S2_S2_fjLj128EEEEELb1ELb1ELb0ELb1EEEvNS_9BwdParamsE,"",@"SHT_CUDA_INFO"
	.sectionflags	@""
	.align	4


	//----- nvinfo : EIATTR_CUDA_API_VERSION
	.align		4
        /*0000*/ 	.byte	0x04, 0x37
        /*0002*/ 	.short	(.L_2251 - .L_2250)
.L_2250:
        /*0004*/ 	.word	0x00000082


	//----- nvinfo : EIATTR_KPARAM_INFO
	.align		4
.L_2251:
        /*0008*/ 	.byte	0x04, 0x17
        /*000a*/ 	.short	(.L_2253 - .L_2252)
.L_2252:
        /*000c*/ 	.word	0x00000000
        /*0010*/ 	.short	0x0000
        /*0012*/ 	.short	0x0000
        /*0014*/ 	.byte	0x00, 0xf0, 0xa1, 0x04


	//----- nvinfo : EIATTR_SPARSE_MMA_MASK
	.align		4
.L_2253:
        /*0018*/ 	.byte	0x03, 0x50
        /*001a*/ 	.short	0x0000


	//----- nvinfo : EIATTR_MAXREG_COUNT
	.align		4
        /*001c*/ 	.byte	0x03, 0x1b
        /*001e*/ 	.short	0x00ff


	//----- nvinfo : EIATTR_NUM_BARRIERS
	.align		4
        /*0020*/ 	.byte	0x02, 0x4c
        /*0022*/ 	.byte	0x01
	.zero		1


	//----- nvinfo : EIATTR_ANNOTATIONS
	.align		4
        /*0024*/ 	.byte	0x04, 0x55
        /*0026*/ 	.short	(.L_2255 - .L_2254)


	//   ....[0]....
.L_2254:
        /* <DEDUP_REMOVED lines=144> */


	//----- nvinfo : EIATTR_MERCURY_ISA_VERSION
	.align		4
.L_2255:
        /*0918*/ 	.byte	0x03, 0x5f
        /*091a*/ 	.short	0x0101


	//----- nvinfo : EIATTR_COOP_GROUP_MASK_REGIDS
	.align		4
        /*091c*/ 	.byte	0x04, 0x29
        /*091e*/ 	.short	(.L_2257 - .L_2256)


	//   ....[0]....
.L_2256:
        /*0920*/ 	.word	0xffffffff


	//   ....[1]....
        /*0924*/ 	.word	0xffffffff


	//   ....[2]....
        /*0928*/ 	.word	0xffffffff


	//   ....[3]....
        /*092c*/ 	.word	0xffffffff


	//   ....[4]....
        /*0930*/ 	.word	0xffffffff


	//   ....[5]....
        /*0934*/ 	.word	0xffffffff


	//   ....[6]....
        /*0938*/ 	.word	0xffffffff


	//   ....[7]....
        /*093c*/ 	.word	0xffffffff


	//   ....[8]....
        /*0940*/ 	.word	0xffffffff


	//   ....[9]....
        /*0944*/ 	.word	0xffffffff


	//   ....[10]....
        /*0948*/ 	.word	0x0500008a


	//   ....[11]....
        /*094c*/ 	.word	0x0500008a


	//   ....[12]....
        /*0950*/ 	.word	0x0500008a


	//   ....[13]....
        /*0954*/ 	.word	0x0500008a


	//   ....[14]....
        /*0958*/ 	.word	0x0500008a


	//   ....[15]....
        /*095c*/ 	.word	0x0500008a


	//   ....[16]....
        /*0960*/ 	.word	0x0500008a


	//   ....[17]....
        /*0964*/ 	.word	0x0500008a


	//   ....[18]....
        /*0968*/ 	.word	0x0500008a


	//   ....[19]....
        /*096c*/ 	.word	0x0500008a


	//----- nvinfo : EIATTR_COOP_GROUP_INSTR_OFFSETS
	.align		4
.L_2257:
        /*0970*/ 	.byte	0x04, 0x28
        /*0972*/ 	.short	(.L_2259 - .L_2258)


	//   ....[0]....
.L_2258:
        /*0974*/ 	.word	0x000030f0


	//   ....[1]....
        /*0978*/ 	.word	0x00003110


	//   ....[2]....
        /*097c*/ 	.word	0x00003130


	//   ....[3]....
        /*0980*/ 	.word	0x00003150


	//   ....[4]....
        /*0984*/ 	.word	0x00003170


	//   ....[5]....
        /*0988*/ 	.word	0x00003190


	//   ....[6]....
        /*098c*/ 	.word	0x000031b0


	//   ....[7]....
        /*0990*/ 	.word	0x000031d0


	//   ....[8]....
        /*0994*/ 	.word	0x000031e0


	//   ....[9]....
        /*0998*/ 	.word	0x00003200


	//   ....[10]....
        /*099c*/ 	.word	0x00008270


	//   ....[11]....
        /*09a0*/ 	.word	0x00008300


	//   ....[12]....
        /*09a4*/ 	.word	0x00008360


	//   ....[13]....
        /*09a8*/ 	.word	0x000083b0


	//   ....[14]....
        /*09ac*/ 	.word	0x00008410


	//   ....[15]....
        /*09b0*/ 	.word	0x00008460


	//   ....[16]....
        /*09b4*/ 	.word	0x000084c0


	//   ....[17]....
        /*09b8*/ 	.word	0x00008510


	//   ....[18]....
        /*09bc*/ 	.word	0x00008570


	//   ....[19]....
        /*09c0*/ 	.word	0x000085c0


	//----- nvinfo : EIATTR_EXIT_INSTR_OFFSETS
	.align		4
.L_2259:
        /*09c4*/ 	.byte	0x04, 0x1c
        /*09c6*/ 	.short	(.L_2261 - .L_2260)


	//   ....[0]....
.L_2260:
        /*09c8*/ 	.word	0x00008200


	//----- nvinfo : EIATTR_MAX_THREADS
	.align		4
.L_2261:
        /*09cc*/ 	.byte	0x04, 0x05
        /*09ce*/ 	.short	(.L_2263 - .L_2262)
.L_2262:
        /*09d0*/ 	.word	0x00000080
        /*09d4*/ 	.word	0x00000001
        /*09d8*/ 	.word	0x00000001


	//----- nvinfo : EIATTR_CRS_STACK_SIZE
	.align		4
.L_2263:
        /*09dc*/ 	.byte	0x04, 0x1e
        /*09de*/ 	.short	(.L_2265 - .L_2264)
.L_2264:
        /*09e0*/ 	.word	0x00000000


	//----- nvinfo : EIATTR_CBANK_PARAM_SIZE
	.align		4
.L_2265:
        /*09e4*/ 	.byte	0x03, 0x19
        /*09e6*/ 	.short	0x0128


	//----- nvinfo : EIATTR_PARAM_CBANK
	.align		4
        /*09e8*/ 	.byte	0x04, 0x0a
        /*09ea*/ 	.short	(.L_2267 - .L_2266)
	.align		4
.L_2266:
        /*09ec*/ 	.word	index@(.nv.constant0._ZN10layer_norm13ln_bwd_kernelINS_13Kernel_traitsIf13__nv_bfloat16S2_S2_fjLj1280ELj1ELj4ELj1ELj16ENS_18Kernel_traits_baseILj1280EfS2_S2_S2_fjLj128EEEEELb1ELb1ELb0ELb1EEEvNS_9BwdParamsE)
        /*09f0*/ 	.short	0x0210
        /*09f2*/ 	.short	0x0128


	//----- nvinfo : EIATTR_SW_WAR
	.align		4
.L_2267:
        /*09f4*/ 	.byte	0x04, 0x36
        /*09f6*/ 	.short	(.L_2269 - .L_2268)
.L_2268:
        /*09f8*/ 	.word	0x00000008
.L_2269:


//--------------------- .nv.info._ZN10layer_norm22ln_bwd_finalize_kernelINS_22Kernel_traits_finalizeILj1280Ef13__nv_bfloat16S2_S2_fjLb1ELj1024ELj4ENS_18Kernel_traits_baseILj1280EfS2_S2_S2_fjLj1024EEEEELb1ELb0EEEvNS_9BwdParamsE --------------------------
	.section	.nv.info._ZN10layer_norm22ln_bwd_finalize_kernelINS_22Kernel_traits_finalizeILj1280Ef13__nv_bfloat16S2_S2_fjLb1ELj1024ELj4ENS_18Kernel_traits_baseILj1280EfS2_S2_S2_fjLj1024EEEEELb1ELb0EEEvNS_9BwdParamsE,"",@"SHT_CUDA_INFO"
	.sectionflags	@""
	.align	4


	//----- nvinfo : EIATTR_CUDA_API_VERSION
	.align		4
        /*0000*/ 	.byte	0x04, 0x37
        /*0002*/ 	.short	(.L_2271 - .L_2270)
.L_2270:
        /*0004*/ 	.word	0x00000082


	//----- nvinfo : EIATTR_KPARAM_INFO
	.align		4
.L_2271:
        /*0008*/ 	.byte	0x04, 0x17
        /*000a*/ 	.short	(.L_2273 - .L_2272)
.L_2272:
        /*000c*/ 	.word	0x00000000
        /*0010*/ 	.short	0x0000
        /*0012*/ 	.short	0x0000
        /*0014*/ 	.byte	0x00, 0xf0, 0xa1, 0x04


	//----- nvinfo : EIATTR_SPARSE_MMA_MASK
	.align		4
.L_2273:
        /*0018*/ 	.byte	0x03, 0x50
        /*001a*/ 	.short	0x0000


	//----- nvinfo : EIATTR_MAXREG_COUNT
	.align		4
        /*001c*/ 	.byte	0x03, 0x1b
        /*001e*/ 	.short	0x0040


	//----- nvinfo : EIATTR_NUM_BARRIERS
	.align		4
        /*0020*/ 	.byte	0x02, 0x4c
        /*0022*/ 	.byte	0x01
	.zero		1


	//----- nvinfo : EIATTR_MERCURY_ISA_VERSION
	.align		4
        /*0024*/ 	.byte	0x03, 0x5f
        /*0026*/ 	.short	0x0101


	//----- nvinfo : EIATTR_COOP_GROUP_MASK_REGIDS
	.align		4
        /*0028*/ 	.byte	0x04, 0x29
        /*002a*/ 	.short	(.L_2275 - .L_2274)


	//   ....[0]....
.L_2274:
        /*002c*/ 	.word	0xffffffff


	//   ....[1]....
        /*0030*/ 	.word	0xffffffff


	//   ....[2]....
        /*0034*/ 	.word	0xffffffff


	//   ....[3]....
        /*0038*/ 	.word	0xffffffff


	//   ....[4]....
        /*003c*/ 	.word	0xffffffff


	//   ....[5]....
        /*0040*/ 	.word	0xffffffff


	//   ....[6]....
        /*0044*/ 	.word	0xffffffff


	//   ....[7]....
        /*0048*/ 	.word	0xffffffff


	//   ....[8]....
        /*004c*/ 	.word	0xffffffff


	//   ....[9]....
        /*0050*/ 	.word	0xffffffff


	//   ....[10]....
        /*0054*/ 	.word	0xffffffff


	//   ....[11]....
        /*0058*/ 	.word	0xffffffff


	//   ....[12]....
        /*005c*/ 	.word	0xffffffff


	//   ....[13]....
        /*0060*/ 	.word	0xffffffff


	//   ....[14]....
        /*0064*/ 	.word	0xffffffff


	//   ....[15]....
        /*0068*/ 	.word	0x05000014


	//   ....[16]....
        /*006c*/ 	.word	0x05000014


	//   ....[17]....
        /*0070*/ 	.word	0x05000014


	//   ....[18]....
        /*0074*/ 	.word	0x05000014


	//   ....[19]....
        /*0078*/ 	.word	0x05000014


	//   ....[20]....
        /*007c*/ 	.word	0x05000014


	//   ....[21]....
        /*0080*/ 	.word	0x05000014


	//   ....[22]....
        /*0084*/ 	.word	0x05000014


	//   ....[23]....
        /*0088*/ 	.word	0x05000014


	//   ....[24]....
        /*008c*/ 	.word	0x05000014


	//   ....[25]....
        /*0090*/ 	.word	0x05000014


	//   ....[26]....
        /*0094*/ 	.word	0x05000014


	//   ....[27]....
        /*0098*/ 	.word	0x05000014


	//   ....[28]....
        /*009c*/ 	.word	0x05000014


	//   ....[29]....
        /*00a0*/ 	.word	0x05000014


	//----- nvinfo : EIATTR_COOP_GROUP_INSTR_OFFSETS
	.align		4
.L_2275:
        /*00a4*/ 	.byte	0x04, 0x28
        /*00a6*/ 	.short	(.L_2277 - .L_2276)


	//   ....[0]....
.L_2276:
        /*00a8*/ 	.word	0x00000ad0


	//   ....[1]....
        /*00ac*/ 	.word	0x00000ae0


	//   ....[2]....
        /*00b0*/ 	.word	0x00000af0


	//   ....[3]....
        /*00b4*/ 	.word	0x00000b20


	//   ....[4]....
        /*00b8*/ 	.word	0x00000b40


	//   ....[5]....
        /*00bc*/ 	.word	0x00000b50


	//   ....[6]....
        /*00c0*/ 	.word	0x00000b90


	//   ....[7]....
        /*00c4*/ 	.word	0x00000ba0


	//   ....[8]....
        /*00c8*/ 	.word	0x00000bb0


	//   ....[9]....
        /*00cc*/ 	.word	0x00000be0


	//   ....[10]....
        /*00d0*/ 	.word	0x00000c00


	//   ....[11]....
        /*00d4*/ 	.word	0x00000c10


	//   ....[12]....
        /*00d8*/ 	.word	0x00000c40


	//   ....[13]....
        /*00dc*/ 	.word	0x00000c60


	//   ....[14]....
        /*00e0*/ 	.word	0x00000c70


	//   ....[15]....
        /*00e4*/ 	.word	0x00000ef0


	//   ....[16]....
        /*00e8*/ 	.word	0x00000f60


	//   ....[17]....
        /*00ec*/ 	.word	0x00000fd0


	//   ....[18]....
        /*00f0*/ 	.word	0x00001040


	//   ....[19]....
        /*00f4*/ 	.word	0x000010b0


	//   ....[20]....
        /*00f8*/ 	.word	0x00001110


	//   ....[21]....
        /*00fc*/ 	.word	0x00001180


	//   ....[22]....
        /*0100*/ 	.word	0x000011f0


	//   ....[23]....
        /*0104*/ 	.word	0x00001260


	//   ....[24]....
        /*0108*/ 	.word	0x000012d0


	//   ....[25]....
        /*010c*/ 	.word	0x00001330


	//   ....[26]....
        /*0110*/ 	.word	0x000013a0


	//   ....[27]....
        /*0114*/ 	.word	0x00001410


	//   ....[28]....
        /*0118*/ 	.word	0x00001480


	//   ....[29]....
        /*011c*/ 	.word	0x000014f0


	//----- nvinfo : EIATTR_EXIT_INSTR_OFFSETS
	.align		4
.L_2277:
        /*0120*/ 	.byte	0x04, 0x1c
        /*0122*/ 	.short	(.L_2279 - .L_2278)


	//   ....[0]....
.L_2278:
        /*0124*/ 	.word	0x00000070


	//   ....[1]....
        /*0128*/ 	.word	0x00000e90


	//----- nvinfo : EIATTR_MAX_THREADS
	.align		4
.L_2279:
        /*012c*/ 	.byte	0x04, 0x05
        /*012e*/ 	.short	(.L_2281 - .L_2280)
.L_2280:
        /*0130*/ 	.word	0x00000400
        /*0134*/ 	.word	0x00000001
        /*0138*/ 	.word	0x00000001


	//----- nvinfo : EIATTR_CRS_STACK_SIZE
	.align		4
.L_2281:
        /*013c*/ 	.byte	0x04, 0x1e
        /*013e*/ 	.short	(.L_2283 - .L_2282)
.L_2282:
        /*0140*/ 	.word	0x00000000


	//----- nvinfo : EIATTR_CBANK_PARAM_SIZE
	.align		4
.L_2283:
        /*0144*/ 	.byte	0x03, 0x19
        /*0146*/ 	.short	0x0128


	//----- nvinfo : EIATTR_PARAM_CBANK
	.align		4
        /*0148*/ 	.byte	0x04, 0x0a
        /*014a*/ 	.short	(.L_2285 - .L_2284)
	.align		4
.L_2284:
        /*014c*/ 	.word	index@(.nv.constant0._ZN10layer_norm22ln_bwd_finalize_kernelINS_22Kernel_traits_finalizeILj1280Ef13__nv_bfloat16S2_S2_fjLb1ELj1024ELj4ENS_18Kernel_traits_baseILj1280EfS2_S2_S2_fjLj1024EEEEELb1ELb0EEEvNS_9BwdParamsE)
        /*0150*/ 	.short	0x0210
        /*0152*/ 	.short	0x0128


	//----- nvinfo : EIATTR_SW_WAR
	.align		4
.L_2285:
        /*0154*/ 	.byte	0x04, 0x36
        /*0156*/ 	.short	(.L_2287 - .L_2286)
.L_2286:
        /*0158*/ 	.word	0x00000008
.L_2287:


//--------------------- .nv.info._ZN10layer_norm13ln_bwd_kernelINS_13Kernel_traitsIf13__nv_bfloat16S2_S2_fjLj1280ELj1ELj4ELj1ELj16ENS_18Kernel_traits_baseILj1280EfS2_S2_S2_fjLj128EEEEELb1ELb1ELb1ELb0EEEvNS_9BwdParamsE --------------------------
	.section	.nv.info._ZN10layer_norm13ln_bwd_kernelINS_13Kernel_traitsIf13__nv_bfloat16S2_S2_fjLj1280ELj1ELj4ELj1ELj16ENS_18Kernel_traits_baseILj1280EfS2_S2_S2_fjLj128EEEEELb1ELb1ELb1ELb0EEEvNS_9BwdParamsE,"",@"SHT_CUDA_INFO"
	.sectionflags	@""
	.align	4


	//----- nvinfo : EIATTR_CUDA_API_VERSION
	.align		4
        /*0000*/ 	.byte	0x04, 0x37
        /*0002*/ 	.short	(.L_2289 - .L_2288)
.L_2288:
        /*0004*/ 	.word	0x00000082


	//----- nvinfo : EIATTR_KPARAM_INFO
	.align		4
.L_2289:
        /*0008*/ 	.byte	0x04, 0x17
        /*000a*/ 	.short	(.L_2291 - .L_2290)
.L_2290:
        /*000c*/ 	.word	0x00000000
        /*0010*/ 	.short	0x0000
        /*0012*/ 	.short	0x0000
        /*0014*/ 	.byte	0x00, 0xf0, 0xa1, 0x04


	//----- nvinfo : EIATTR_SPARSE_MMA_MASK
	.align		4
.L_2291:
        /*0018*/ 	.byte	0x03, 0x50
        /*001a*/ 	.short	0x0000


	//----- nvinfo : EIATTR_MAXREG_COUNT
	.align		4
        /*001c*/ 	.byte	0x03, 0x1b
        /*001e*/ 	.short	0x00ff


	//----- nvinfo : EIATTR_NUM_BARRIERS
	.align		4
        /*0020*/ 	.byte	0x02, 0x4c
        /*0022*/ 	.byte	0x01
	.zero		1


	//----- nvinfo : EIATTR_ANNOTATIONS
	.align		4
        /*0024*/ 	.byte	0x04, 0x55
        /*0026*/ 	.short	(.L_2293 - .L_2292)


	//   ....[0]....
.L_2292:
        /* <DEDUP_REMOVED lines=101> */


	//----- nvinfo : EIATTR_MERCURY_ISA_VERSION
	.align		4
.L_2293:
        /*0668*/ 	.byte	0x03, 0x5f
        /*066a*/ 	.short	0x0101


	//----- nvinfo : EIATTR_COOP_GROUP_MASK_REGIDS
	.align		4
        /*066c*/ 	.byte	0x04, 0x29
        /*066e*/ 	.short	(.L_2295 - .L_2294)


	//   ....[0]....
.L_2294:
        /*0670*/ 	.word	0xffffffff


	//   ....[1]....
        /*0674*/ 	.word	0xffffffff


	//   ....[2]....
        /*0678*/ 	.word	0xffffffff


	//   ....[3]....
        /*067c*/ 	.word	0xffffffff


	//   ....[4]....
        /*0680*/ 	.word	0xffffffff


	//   ....[5]....
        /*0684*/ 	.word	0xffffffff


	//   ....[6]....
        /*0688*/ 	.word	0xffffffff


	//   ....[7]....
        /*068c*/ 	.word	0xffffffff


	//   ....[8]....
        /*0690*/ 	.word	0xffffffff


	//   ....[9]....
        /*0694*/ 	.word	0xffffffff


	//   ....[10]....
        /*0698*/ 	.word	0x05000008


	//   ....[11]....
        /*069c*/ 	.word	0x05000008


	//   ....[12]....
        /*06a0*/ 	.word	0x05000008


	//   ....[13]....
        /*06a4*/ 	.word	0x05000008


	//   ....[14]....
        /*06a8*/ 	.word	0x05000008


	//   ....[15]....
        /*06ac*/ 	.word	0x05000008


	//   ....[16]....
        /*06b0*/ 	.word	0x05000008


	//   ....[17]....
        /*06b4*/ 	.word	0x05000008


	//   ....[18]....
        /*06b8*/ 	.word	0x05000008


	//   ....[19]....
        /*06bc*/ 	.word	0x05000008


	//----- nvinfo : EIATTR_COOP_GROUP_INSTR_OFFSETS
	.align		4
.L_2295:
        /*06c0*/ 	.byte	0x04, 0x28
        /*06c2*/ 	.short	(.L_2297 - .L_2296)


	//   ....[0]....
.L_2296:
        /*06c4*/ 	.word	0x000038f0


	//   ....[1]....
        /*06c8*/ 	.word	0x00003910


	//   ....[2]....
        /*06cc*/ 	.word	0x00003930


	//   ....[3]....
        /*06d0*/ 	.word	0x00003950


	//   ....[4]....
        /*06d4*/ 	.word	0x00003970


	//   ....[5]....
        /*06d8*/ 	.word	0x00003990


	//   ....[6]....
        /*06dc*/ 	.word	0x000039b0


	//   ....[7]....
        /*06e0*/ 	.word	0x000039d0


	//   ....[8]....
        /*06e4*/ 	.word	0x000039e0


	//   ....[9]....
        /*06e8*/ 	.word	0x00003a00


	//   ....[10]....
        /*06ec*/ 	.word	0x0000b610


	//   ....[11]....
        /*06f0*/ 	.word	0x0000b6b0


	//   ....[12]....
        /*06f4*/ 	.word	0x0000b730


	//   ....[13]....
        /*06f8*/ 	.word	0x0000b7a0


	//   ....[14]....
        /*06fc*/ 	.word	0x0000b820


	//   ....[15]....
        /*0700*/ 	.word	0x0000b890


	//   ....[16]....
        /*0704*/ 	.word	0x0000b910


	//   ....[17]....
        /*0708*/ 	.word	0x0000b980


	//   ....[18]....
        /*070c*/ 	.word	0x0000ba00


	//   ....[19]....
        /*0710*/ 	.word	0x0000ba50


	//----- nvinfo : EIATTR_EXIT_INSTR_OFFSETS
	.align		4
.L_2297:
        /*0714*/ 	.byte	0x04, 0x1c
        /*0716*/ 	.short	(.L_2299 - .L_2298)


	//   ....[0]....
.L_2298:
        /*0718*/ 	.word	0x0000b520


	//   ....[1]....
        /*071c*/ 	.word	0x0000b5a0


	//----- nvinfo : EIATTR_MAX_THREADS
	.align		4
.L_2299:
        /*0720*/ 	.byte	0x04, 0x05
        /*0722*/ 	.short	(.L_2301 - .L_2300)
.L_2300:
        /*0724*/ 	.word	0x00000080
        /*0728*/ 	.word	0x00000001
        /*072c*/ 	.word	0x00000001


	//----- nvinfo : EIATTR_CRS_STACK_SIZE
	.align		4
.L_2301:
        /*0730*/ 	.byte	0x04, 0x1e
        /*0732*/ 	.short	(.L_2303 - .L_2302)
.L_2302:
        /*0734*/ 	.word	0x00000000


	//----- nvinfo : EIATTR_CBANK_PARAM_SIZE
	.align		4
.L_2303:
        /*0738*/ 	.byte	0x03, 0x19
        /*073a*/ 	.short	0x0128


	//----- nvinfo : EIATTR_PARAM_CBANK
	.align		4
        /*073c*/ 	.byte	0x04, 0x0a
        /*073e*/ 	.short	(.L_2305 - .L_2304)
	.align		4
.L_2304:
        /*0740*/ 	.word	index@(.nv.constant0._ZN10layer_norm13ln_bwd_kernelINS_13Kernel_traitsIf13__nv_bfloat16S2_S2_fjLj1280ELj1ELj4ELj1ELj16ENS_18Kernel_traits_baseILj1280EfS2_S2_S2_fjLj128EEEEELb1ELb1ELb1ELb0EEEvNS_9BwdParamsE)
        /*0744*/ 	.short	0x0210
        /*0746*/ 	.short	0x0128


	//----- nvinfo : EIATTR_SW_WAR
	.align		4
.L_2305:
        /*0748*/ 	.byte	0x04, 0x36
        /*074a*/ 	.short	(.L_2307 - .L_2306)
.L_2306:
        /*074c*/ 	.word	0x00000008
.L_2307:


//--------------------- .nv.info._ZN10layer_norm22ln_bwd_finalize_kernelINS_22Kernel_traits_finalizeILj1280Ef13__nv_bfloat16S2_S2_fjLb1ELj1024ELj4ENS_18Kernel_traits_baseILj1280EfS2_S2_S2_fjLj1024EEEEELb1ELb1EEEvNS_9BwdParamsE --------------------------
	.section	.nv.info._ZN10layer_norm22ln_bwd_finalize_kernelINS_22Kernel_traits_finalizeILj1280Ef13__nv_bfloat16S2_S2_fjLb1ELj1024ELj4ENS_18Kernel_traits_baseILj1280EfS2_S2_S2_fjLj1024EEEEELb1ELb1EEEvNS_9BwdParamsE,"",@"SHT_CUDA_INFO"
	.sectionflags	@""
	.align	4


	//----- nvinfo : EIATTR_CUDA_API_VERSION
	.align		4
        /*0000*/ 	.byte	0x04, 0x37
        /*0002*/ 	.short	(.L_2309 - .L_2308)
.L_2308:
        /*0004*/ 	.word	0x00000082


	//----- nvinfo : EIATTR_KPARAM_INFO
	.align		4
.L_2309:
        /*0008*/ 	.byte	0x04, 0x17
        /*000a*/ 	.short	(.L_2311 - .L_2310)
.L_2310:
        /*000c*/ 	.word	0x00000000
        /*0010*/ 	.short	0x0000
        /*0012*/ 	.short	0x0000
        /*0014*/ 	.byte	0x00, 0xf0, 0xa1, 0x04


	//----- nvinfo : EIATTR_SPARSE_MMA_MASK
	.align		4
.L_2311:
        /*0018*/ 	.byte	0x03, 0x50
        /*001a*/ 	.short	0x0000


	//----- nvinfo : EIATTR_MAXREG_COUNT
	.align		4
        /*001c*/ 	.byte	0x03, 0x1b
        /*001e*/ 	.short	0x0040


	//----- nvinfo : EIATTR_NUM_BARRIERS
	.align		4
        /*0020*/ 	.byte	0x02, 0x4c
        /*0022*/ 	.byte	0x01
	.zero		1


	//----- nvinfo : EIATTR_MERCURY_ISA_VERSION
	.align		4
        /*0024*/ 	.byte	0x03, 0x5f
        /*0026*/ 	.short	0x0101


	//----- nvinfo : EIATTR_COOP_GROUP_MASK_REGIDS
	.align		4
        /*0028*/ 	.byte	0x04, 0x29
        /*002a*/ 	.short	(.L_2313 - .L_2312)


	//   ....[0]....
.L_2312:
        /*002c*/ 	.word	0xffffffff


	//   ....[1]....
        /*0030*/ 	.word	0xffffffff


	//   ....[2]....
        /*0034*/ 	.word	0xffffffff


	//   ....[3]....
        /*0038*/ 	.word	0xffffffff


	//   ....[4]....
        /*003c*/ 	.word	0xffffffff


	//   ....[5]....
        /*0040*/ 	.word	0xffffffff


	//   ....[6]....
        /*0044*/ 	.word	0xffffffff


	//   ....[7]....
        /*0048*/ 	.word	0xffffffff


	//   ....[8]....
        /*004c*/ 	.word	0xffffffff


	//   ....[9]....
        /*0050*/ 	.word	0xffffffff


	//   ....[10]....
        /*0054*/ 	.word	0xffffffff


	//   ....[11]....
        /*0058*/ 	.word	0xffffffff


	//   ....[12]....
        /*005c*/ 	.word	0xffffffff


	//   ....[13]....
        /*0060*/ 	.word	0xffffffff


	//   ....[14]....
        /*0064*/ 	.word	0xffffffff


	//   ....[15]....
        /*0068*/ 	.word	0x05000014


	//   ....[16]....
        /*006c*/ 	.word	0x05000014


	//   ....[17]....
        /*0070*/ 	.word	0x05000014


	//   ....[18]....
        /*0074*/ 	.word	0x05000014


	//   ....[19]....
        /*0078*/ 	.word	0x05000014


	//   ....[20]....
        /*007c*/ 	.word	0x05000014


	//   ....[21]....
        /*0080*/ 	.word	0x05000014


	//   ....[22]....
        /*0084*/ 	.word	0x05000014


	//   ....[23]....
        /*0088*/ 	.word	0x05000014


	//   ....[24]....
        /*008c*/ 	.word	0x05000014


	//   ....[25]....
        /*0090*/ 	.word	0x05000014


	//   ....[26]....
        /*0094*/ 	.word	0x05000014


	//   ....[27]....
        /*0098*/ 	.word	0x05000014


	//   ....[28]....
        /*009c*/ 	.word	0x05000014


	//   ....[29]....
        /*00a0*/ 	.word	0x05000014


	//----- nvinfo : EIATTR_COOP_GROUP_INSTR_OFFSETS
	.align		4
.L_2313:
        /*00a4*/ 	.byte	0x04, 0x28
        /*00a6*/ 	.short	(.L_2315 - .L_2314)


	//   ....[0]....
.L_2314:
        /*00a8*/ 	.word	0x00000ab0


	//   ....[1]....
        /*00ac*/ 	.word	0x00000ac0


	//   ....[2]....
        /*00b0*/ 	.word	0x00000ad0


	//   ....[3]....
        /*00b4*/ 	.word	0x00000b00


	//   ....[4]....
        /*00b8*/ 	.word	0x00000b20


	//   ....[5]....
        /*00bc*/ 	.word	0x00000b30


	//   ....[6]....
        /*00c0*/ 	.word	0x00000b60


	//   ....[7]....
        /*00c4*/ 	.word	0x00000b80


	//   ....[8]....
        /*00c8*/ 	.word	0x00000b90


	//   ....[9]....
        /*00cc*/ 	.word	0x00000bc0


	//   ....[10]....
        /*00d0*/ 	.word	0x00000be0


	//   ....[11]....
        /*00d4*/ 	.word	0x00000bf0


	//   ....[12]....
        /*00d8*/ 	.word	0x00000c20


	//   ....[13]....
        /*00dc*/ 	.word	0x00000c40


	//   ....[14]....
        /*00e0*/ 	.word	0x00000c50


	//   ....[15]....
        /*00e4*/ 	.word	0x00000eb0


	//   ....[16]....
        /*00e8*/ 	.word	0x00000f20


	//   ....[17]....
        /*00ec*/ 	.word	0x00000f90


	//   ....[18]....
        /*00f0*/ 	.word	0x00001000


	//   ....[19]....
        /*00f4*/ 	.word	0x00001070


	//   ....[20]....
        /*00f8*/ 	.word	0x000010d0


	//   ....[21]....
        /*00fc*/ 	.word	0x00001140


	//   ....[22]....
        /*0100*/ 	.word	0x000011b0


	//   ....[23]....
        /*0104*/ 	.word	0x00001220


	//   ....[24]....
        /*0108*/ 	.word	0x00001290


	//   ....[25]....
        /*010c*/ 	.word	0x000012f0


	//   ....[26]....
        /*0110*/ 	.word	0x00001360


	//   ....[27]....
        /*0114*/ 	.word	0x000013d0


	//   ....[28]....
        /*0118*/ 	.word	0x00001440


	//   ....[29]....
        /*011c*/ 	.word	0x000014b0


	//----- nvinfo : EIATTR_EXIT_INSTR_OFFSETS
	.align		4
.L_2315:
        /*0120*/ 	.byte	0x04, 0x1c
        /*0122*/ 	.short	(.L_2317 - .L_2316)


	//   ....[0]....
.L_2316:
        /*0124*/ 	.word	0x00000070


	//   ....[1]....
        /*0128*/ 	.word	0x00000e50


	//----- nvinfo : EIATTR_MAX_THREADS
	.align		4
.L_2317:
        /*012c*/ 	.byte	0x04, 0x05
        /*012e*/ 	.short	(.L_2319 - .L_2318)
.L_2318:
        /*0130*/ 	.word	0x00000400
        /*0134*/ 	.word	0x00000001
        /*0138*/ 	.word	0x00000001


	//----- nvinfo : EIATTR_CRS_STACK_SIZE
	.align		4
.L_2319:
        /*013c*/ 	.byte	0x04, 0x1e
        /*013e*/ 	.short	(.L_2321 - .L_2320)
.L_2320:
        /*0140*/ 	.word	0x00000000


	//----- nvinfo : EIATTR_CBANK_PARAM_SIZE
	.align		4
.L_2321:
        /*0144*/ 	.byte	0x03, 0x19
        /*0146*/ 	.short	0x0128


	//----- nvinfo : EIATTR_PARAM_CBANK
	.align		4
        /*0148*/ 	.byte	0x04, 0x0a
        /*014a*/ 	.short	(.L_2323 - .L_2322)
	.align		4
.L_2322:
        /*014c*/ 	.word	index@(.nv.constant0._ZN10layer_norm22ln_bwd_finalize_kernelINS_22Kernel_traits_finalizeILj1280Ef13__nv_bfloat16S2_S2_fjLb1ELj1024ELj4ENS_18Kernel_traits_baseILj1280EfS2_S2_S2_fjLj1024EEEEELb1ELb1EEEvNS_9BwdParamsE)
        /*0150*/ 	.short	0x0210
        /*0152*/ 	.short	0x0128


	//----- nvinfo : EIATTR_SW_WAR
	.align		4
.L_2323:
        /*0154*/ 	.byte	0x04, 0x36
        /*0156*/ 	.short	(.L_2325 - .L_2324)
.L_2324:
        /*0158*/ 	.word	0x00000008
.L_2325:


//--------------------- .nv.info._ZN10layer_norm13ln_bwd_kernelINS_13Kernel_traitsIf13__nv_bfloat16S2_S2_fjLj1280ELj1ELj4ELj1ELj16ENS_18Kernel_traits_baseILj1280EfS2_S2_S2_fjLj128EEEEELb1ELb1ELb1ELb1EEEvNS_9BwdParamsE --------------------------
	.section	.nv.info._ZN10layer_norm13ln_bwd_kernelINS_13Kernel_traitsIf13__nv_bfloat16S2_S2_fjLj1280ELj1ELj4ELj1ELj16ENS_18Kernel_traits_baseILj1280EfS2_S2_S2_fjLj128EEEEELb1ELb1ELb1ELb1EEEvNS_9BwdParamsE,"",@"SHT_CUDA_INFO"
	.sectionflags	@""
	.align	4


	//----- nvinfo : EIATTR_CUDA_API_VERSION
	.align		4
        /*0000*/ 	.byte	0x04, 0x37
        /*0002*/ 	.short	(.L_2327 - .L_2326)
.L_2326:
        /*0004*/ 	.word	0x00000082


	//----- nvinfo : EIATTR_KPARAM_INFO
	.align		4
.L_2327:
        /*0008*/ 	.byte	0x04, 0x17
        /*000a*/ 	.short	(.L_2329 - .L_2328)
.L_2328:
        /*000c*/ 	.word	0x00000000
        /*0010*/ 	.short	0x0000
        /*0012*/ 	.short	0x0000
        /*0014*/ 	.byte	0x00, 0xf0, 0xa1, 0x04


	//----- nvinfo : EIATTR_SPARSE_MMA_MASK
	.align		4
.L_2329:
        /*0018*/ 	.byte	0x03, 0x50
        /*001a*/ 	.short	0x0000


	//----- nvinfo : EIATTR_MAXREG_COUNT
	.align		4
        /*001c*/ 	.byte	0x03, 0x1b
        /*001e*/ 	.short	0x00ff


	//----- nvinfo : EIATTR_NUM_BARRIERS
	.align		4
        /*0020*/ 	.byte	0x02, 0x4c
        /*0022*/ 	.byte	0x01
	.zero		1


	//----- nvinfo : EIATTR_ANNOTATIONS
	.align		4
        /*0024*/ 	.byte	0x04, 0x55
        /*0026*/ 	.short	(.L_2331 - .L_2330)


	//   ....[0]....
.L_2330:
        /* <DEDUP_REMOVED lines=89> */


	//----- nvinfo : EIATTR_MERCURY_ISA_VERSION
	.align		4
.L_2331:
        /*05a0*/ 	.byte	0x03, 0x5f
        /*05a2*/ 	.short	0x0101


	//----- nvinfo : EIATTR_COOP_GROUP_MASK_REGIDS
	.align		4
        /*05a4*/ 	.byte	0x04, 0x29
        /*05a6*/ 	.short	(.L_2333 - .L_2332)


	//   ....[0]....
.L_2332:
        /*05a8*/ 	.word	0xffffffff


	//   ....[1]....
        /*05ac*/ 	.word	0xffffffff


	//   ....[2]....
        /*05b0*/ 	.word	0xffffffff


	//   ....[3]....
        /*05b4*/ 	.word	0xffffffff


	//   ....[4]....
        /*05b8*/ 	.word	0xffffffff


	//   ....[5]....
        /*05bc*/ 	.word	0xffffffff


	//   ....[6]....
        /*05c0*/ 	.word	0xffffffff


	//   ....[7]....
        /*05c4*/ 	.word	0xffffffff


	//   ....[8]....
        /*05c8*/ 	.word	0xffffffff


	//   ....[9]....
        /*05cc*/ 	.word	0xffffffff


	//   ....[10]....
        /*05d0*/ 	.word	0x050000f6


	//   ....[11]....
        /*05d4*/ 	.word	0x050000f6


	//   ....[12]....
        /*05d8*/ 	.word	0x050000f6


	//   ....[13]....
        /*05dc*/ 	.word	0x050000f6


	//   ....[14]....
        /*05e0*/ 	.word	0x050000f6


	//   ....[15]....
        /*05e4*/ 	.word	0x050000f6


	//   ....[16]....
        /*05e8*/ 	.word	0x050000f6


	//   ....[17]....
        /*05ec*/ 	.word	0x050000f6


	//   ....[18]....
        /*05f0*/ 	.word	0x050000f6


	//   ....[19]....
        /*05f4*/ 	.word	0x050000f6


	//----- nvinfo : EIATTR_COOP_GROUP_INSTR_OFFSETS
	.align		4
.L_2333:
        /*05f8*/ 	.byte	0x04, 0x28
        /*05fa*/ 	.short	(.L_2335 - .L_2334)


	//   ....[0]....
.L_2334:
        /*05fc*/ 	.word	0x000034c0


	//   ....[1]....
        /*0600*/ 	.word	0x000034e0


	//   ....[2]....
        /*0604*/ 	.word	0x00003500


	//   ....[3]....
        /*0608*/ 	.word	0x00003520


	//   ....[4]....
        /*060c*/ 	.word	0x00003540


	//   ....[5]....
        /*0610*/ 	.word	0x00003560


	//   ....[6]....
        /*0614*/ 	.word	0x00003580


	//   ....[7]....
        /*0618*/ 	.word	0x000035a0


	//   ....[8]....
        /*061c*/ 	.word	0x000035b0


	//   ....[9]....
        /*0620*/ 	.word	0x000035e0


	//   ....[10]....
        /*0624*/ 	.word	0x0000a500


	//   ....[11]....
        /*0628*/ 	.word	0x0000a5a0


	//   ....[12]....
        /*062c*/ 	.word	0x0000a620


	//   ....[13]....
        /*0630*/ 	.word	0x0000a690


	//   ....[14]....
        /*0634*/ 	.word	0x0000a710


	//   ....[15]....
        /*0638*/ 	.word	0x0000a780


	//   ....[16]....
        /*063c*/ 	.word	0x0000a800


	//   ....[17]....
        /*0640*/ 	.word	0x0000a870


	//   ....[18]....
        /*0644*/ 	.word	0x0000a8f0


	//   ....[19]....
        /*0648*/ 	.word	0x0000a940


	//----- nvinfo : EIATTR_EXIT_INSTR_OFFSETS
	.align		4
.L_2335:
        /*064c*/ 	.byte	0x04, 0x1c
        /*064e*/ 	.short	(.L_2337 - .L_2336)


	//   ....[0]....
.L_2336:
        /*0650*/ 	.word	0x0000a490


	//----- nvinfo : EIATTR_MAX_THREADS
	.align		4
.L_2337:
        /*0654*/ 	.byte	0x04, 0x05
        /*0656*/ 	.short	(.L_2339 - .L_2338)
.L_2338:
        /*0658*/ 	.word	0x00000080
        /*065c*/ 	.word	0x00000001
        /*0660*/ 	.word	0x00000001


	//----- nvinfo : EIATTR_CRS_STACK_SIZE
	.align		4
.L_2339:
        /*0664*/ 	.byte	0x04, 0x1e
        /*0666*/ 	.short	(.L_2341 - .L_2340)
.L_2340:
        /*0668*/ 	.word	0x00000000


	//----- nvinfo : EIATTR_CBANK_PARAM_SIZE
	.align		4
.L_2341:
        /*066c*/ 	.byte	0x03, 0x19
        /*066e*/ 	.short	0x0128


	//----- nvinfo : EIATTR_PARAM_CBANK
	.align		4
        /*0670*/ 	.byte	0x04, 0x0a
        /*0672*/ 	.short	(.L_2343 - .L_2342)
	.align		4
.L_2342:
        /*0674*/ 	.word	index@(.nv.constant0._ZN10layer_norm13ln_bwd_kernelINS_13Kernel_traitsIf13__nv_bfloat16S2_S2_fjLj1280ELj1ELj4ELj1ELj16ENS_18Kernel_traits_baseILj1280EfS2_S2_S2_fjLj128EEEEELb1ELb1ELb1ELb1EEEvNS_9BwdParamsE)
        /*0678*/ 	.short	0x0210
        /*067a*/ 	.short	0x0128


	//----- nvinfo : EIATTR_SW_WAR
	.align		4
.L_2343:
        /*067c*/ 	.byte	0x04, 0x36
        /*067e*/ 	.short	(.L_2345 - .L_2344)
.L_2344:
        /*0680*/ 	.word	0x00000008
.L_2345:


//--------------------- .nv.info._ZN10layer_norm13ln_bwd_kernelINS_13Kernel_traitsI13__nv_bfloat16S2_fS2_fjLj1280ELj1ELj4ELj1ELj16ENS_18Kernel_traits_baseILj1280ES2_S2_fS2_fjLj128EEEEELb0ELb0ELb0ELb0EEEvNS_9BwdParamsE --------------------------
	.section	.nv.info._ZN10layer_norm13ln_bwd_kernelINS_13Kernel_traitsI13__nv_bfloat16S2_fS2_fjLj1280ELj1ELj4ELj1ELj16ENS_18Kernel_traits_baseILj1280ES2_S2_fS2_fjLj128EEEEELb0ELb0ELb0ELb0EEEvNS_9BwdParamsE,"",@"SHT_CUDA_INFO"
	.sectionflags	@""
	.align	4


	//----- nvinfo : EIATTR_CUDA_API_VERSION
	.align		4
        /*0000*/ 	.byte	0x04, 0x37
        /*0002*/ 	.short	(.L_2347 - .L_2346)
.L_2346:
        /*0004*/ 	.word	0x00000082


	//----- nvinfo : EIATTR_KPARAM_INFO
	.align		4
.L_2347:
        /*0008*/ 	.byte	0x04, 0x17
        /*000a*/ 	.short	(.L_2349 - .L_2348)
.L_2348:
        /*000c*/ 	.word	0x00000000
        /*0010*/ 	.short	0x0000
        /*0012*/ 	.short	0x0000
        /*0014*/ 	.byte	0x00, 0xf0, 0xa1, 0x04


	//----- nvinfo : EIATTR_SPARSE_MMA_MASK
	.align		4
.L_2349:
        /*0018*/ 	.byte	0x03, 0x50
        /*001a*/ 	.short	0x0000


	//----- nvinfo : EIATTR_MAXREG_COUNT
	.align		4
        /*001c*/ 	.byte	0x03, 0x1b
        /*001e*/ 	.short	0x00ff


	//----- nvinfo : EIATTR_NUM_BARRIERS
	.align		4
        /*0020*/ 	.byte	0x02, 0x4c
        /*0022*/ 	.byte	0x01
	.zero		1


	//----- nvinfo : EIATTR_ANNOTATIONS
	.align		4
        /*0024*/ 	.byte	0x04, 0x55
        /*0026*/ 	.short	(.L_2351 - .L_2350)


	//   ....[0]....
.L_2350:
        /* <DEDUP_REMOVED lines=21> */


	//----- nvinfo : EIATTR_MERCURY_ISA_VERSION
	.align		4
.L_2351:
        /*0168*/ 	.byte	0x03, 0x5f
        /*016a*/ 	.short	0x0101


	//----- nvinfo : EIATTR_COOP_GROUP_MASK_REGIDS
	.align		4
        /*016c*/ 	.byte	0x04, 0x29
        /*016e*/ 	.short	(.L_2353 - .L_2352)


	//   ....[0]....
.L_2352:
        /*0170*/ 	.word	0xffffffff


	//   ....[1]....
        /*0174*/ 	.word	0xffffffff


	//   ....[2]....
        /*0178*/ 	.word	0xffffffff


	//   ....[3]....
        /*017c*/ 	.word	0xffffffff


	//   ....[4]....
        /*0180*/ 	.word	0xffffffff


	//   ....[5]....
        /*0184*/ 	.word	0xffffffff


	//   ....[6]....
        /*0188*/ 	.word	0xffffffff


	//   ....[7]....
        /*018c*/ 	.word	0xffffffff


	//   ....[8]....
        /*0190*/ 	.word	0xffffffff


	//   ....[9]....
        /*0194*/ 	.word	0xffffffff


	//   ....[10]....
        /*0198*/ 	.word	0x0500009c


	//   ....[11]....
        /*019c*/ 	.word	0x0500009c


	//   ....[12]....
        /*01a0*/ 	.word	0x0500009c


	//   ....[13]....
        /*01a4*/ 	.word	0x0500009c


	//   ....[14]....
        /*01a8*/ 	.word	0x0500009c


	//   ....[15]....
        /*01ac*/ 	.word	0x0500009c


	//   ....[16]....
        /*01b0*/ 	.word	0x0500009c


	//   ....[17]....
        /*01b4*/ 	.word	0x0500009c


	//   ....[18]....
        /*01b8*/ 	.word	0x0500009c


	//   ....[19]....
        /*01bc*/ 	.word	0x0500009c


	//----- nvinfo : EIATTR_COOP_GROUP_INSTR_OFFSETS
	.align		4
.L_2353:
        /*01c0*/ 	.byte	0x04, 0x28
        /*01c2*/ 	.short	(.L_2355 - .L_2354)


	//   ....[0]....
.L_2354:
        /*01c4*/ 	.word	0x00002880


	//   ....[1]....
        /*01c8*/ 	.word	0x000028a0


	//   ....[2]....
        /*01cc*/ 	.word	0x000028c0


	//   ....[3]....
        /*01d0*/ 	.word	0x000028e0


	//   ....[4]....
        /*01d4*/ 	.word	0x00002900


	//   ....[5]....
        /*01d8*/ 	.word	0x00002920


	//   ....[6]....
        /*01dc*/ 	.word	0x00002940


	//   ....[7]....
        /*01e0*/ 	.word	0x00002960


	//   ....[8]....
        /*01e4*/ 	.word	0x00002970


	//   ....[9]....
        /*01e8*/ 	.word	0x00002990


	//   ....[10]....
        /*01ec*/ 	.word	0x00005330


	//   ....[11]....
        /*01f0*/ 	.word	0x000053c0


	//   ....[12]....
        /*01f4*/ 	.word	0x00005420


	//   ....[13]....
        /*01f8*/ 	.word	0x00005470


	//   ....[14]....
        /*01fc*/ 	.word	0x000054d0


	//   ....[15]....
        /*0200*/ 	.word	0x00005520


	//   ....[16]....
        /*0204*/ 	.word	0x00005580


	//   ....[17]....
        /*0208*/ 	.word	0x000055d0


	//   ....[18]....
        /*020c*/ 	.word	0x00005630


	//   ....[19]....
        /*0210*/ 	.word	0x00005680


	//----- nvinfo : EIATTR_EXIT_INSTR_OFFSETS
	.align		4
.L_2355:
        /*0214*/ 	.byte	0x04, 0x1c
        /*0216*/ 	.short	(.L_2357 - .L_2356)


	//   ....[0]....
.L_2356:
        /*0218*/ 	.word	0x00005290


	//   ....[1]....
        /*021c*/ 	.word	0x000052c0


	//----- nvinfo : EIATTR_MAX_THREADS
	.align		4
.L_2357:
        /*0220*/ 	.byte	0x04, 0x05
        /*0222*/ 	.short	(.L_2359 - .L_2358)
.L_2358:
        /*0224*/ 	.word	0x00000080
        /*0228*/ 	.word	0x00000001
        /*022c*/ 	.word	0x00000001


	//----- nvinfo : EIATTR_CRS_STACK_SIZE
	.align		4
.L_2359:
        /*0230*/ 	.byte	0x04, 0x1e
        /*0232*/ 	.short	(.L_2361 - .L_2360)
.L_2360:
        /*0234*/ 	.word	0x00000000


	//----- nvinfo : EIATTR_CBANK_PARAM_SIZE
	.align		4
.L_2361:
        /*0238*/ 	.byte	0x03, 0x19
        /*023a*/ 	.short	0x0128


	//----- nvinfo : EIATTR_PARAM_CBANK
	.align		4
        /*023c*/ 	.byte	0x04, 0x0a
        /*023e*/ 	.short	(.L_2363 - .L_2362)
	.align		4
.L_2362:
        /*0240*/ 	.word	index@(.nv.constant0._ZN10layer_norm13ln_bwd_kernelINS_13Kernel_traitsI13__nv_bfloat16S2_fS2_fjLj1280ELj1ELj4ELj1ELj16ENS_18Kernel_traits_baseILj1280ES2_S2_fS2_fjLj128EEEEELb0ELb0ELb0ELb0EEEvNS_9BwdParamsE)
        /*0244*/ 	.short	0x0210
        /*0246*/ 	.short	0x0128


	//----- nvinfo : EIATTR_SW_WAR
	.align		4
.L_2363:
        /*0248*/ 	.byte	0x04, 0x36
        /*024a*/ 	.short	(.L_2365 - .L_2364)
.L_2364:
        /*024c*/ 	.word	0x00000008
.L_2365:


//--------------------- .nv.info._ZN10layer_norm13ln_bwd_kernelINS_13Kernel_traitsI13__nv_bfloat16S2_fS2_fjLj1280ELj1ELj4ELj1ELj16ENS_18Kernel_traits_baseILj1280ES2_S2_fS2_fjLj128EEEEELb0ELb0ELb0ELb1EEEvNS_9BwdParamsE --------------------------
	.section	.nv.info._ZN10layer_norm13ln_bwd_kernelINS_13Kernel_traitsI13__nv_bfloat16S2_fS2_fjLj1280ELj1ELj4ELj1ELj16ENS_18Kernel_traits_baseILj1280ES2_S2_fS2_fjLj128EEEEELb0ELb0ELb0ELb1EEEvNS_9BwdParamsE,"",@"SHT_CUDA_INFO"
	.sectionflags	@""
	.align	4


	//----- nvinfo : EIATTR_CUDA_API_VERSION
	.align		4
        /*0000*/ 	.byte	0x04, 0x37
        /*0002*/ 	.short	(.L_2367 - .L_2366)
.L_2366:
        /*0004*/ 	.word	0x00000082


	//----- nvinfo : EIATTR_KPARAM_INFO
	.align		4
.L_2367:
        /*0008*/ 	.byte	0x04, 0x17
        /*000a*/ 	.short	(.L_2369 - .L_2368)
.L_2368:
        /*000c*/ 	.word	0x00000000
        /*0010*/ 	.short	0x0000
        /*0012*/ 	.short	0x0000
        /*0014*/ 	.byte	0x00, 0xf0, 0xa1, 0x04


	//----- nvinfo : EIATTR_SPARSE_MMA_MASK
	.align		4
.L_2369:
        /*0018*/ 	.byte	0x03, 0x50
        /*001a*/ 	.short	0x0000


	//----- nvinfo : EIATTR_MAXREG_COUNT
	.align		4
        /*001c*/ 	.byte	0x03, 0x1b
        /*001e*/ 	.short	0x00ff


	//----- nvinfo : EIATTR_NUM_BARRIERS
	.align		4
        /*0020*/ 	.byte	0x02, 0x4c
        /*0022*/ 	.byte	0x01
	.zero		1


	//----- nvinfo : EIATTR_ANNOTATIONS
	.align		4
        /*0024*/ 	.byte	0x04, 0x55
        /*0026*/ 	.short	(.L_2371 - .L_2370)


	//   ....[0]....
.L_2370:
        /* <DEDUP_REMOVED lines=14> */


	//----- nvinfo : EIATTR_MERCURY_ISA_VERSION
	.align		4
.L_2371:
        /*00f8*/ 	.byte	0x03, 0x5f
        /*00fa*/ 	.short	0x0101


	//----- nvinfo : EIATTR_COOP_GROUP_MASK_REGIDS
	.align		4
        /*00fc*/ 	.byte	0x04, 0x29
        /*00fe*/ 	.short	(.L_2373 - .L_2372)


	//   ....[0]....
.L_2372:
        /*0100*/ 	.word	0xffffffff


	//   ....[1]....
        /*0104*/ 	.word	0xffffffff


	//   ....[2]....
        /*0108*/ 	.word	0xffffffff


	//   ....[3]....
        /*010c*/ 	.word	0xffffffff


	//   ....[4]....
        /*0110*/ 	.word	0xffffffff


	//   ....[5]....
        /*0114*/ 	.word	0xffffffff


	//   ....[6]....
        /*0118*/ 	.word	0xffffffff


	//   ....[7]....
        /*011c*/ 	.word	0xffffffff


	//   ....[8]....
        /*0120*/ 	.word	0xffffffff


	//   ....[9]....
        /*0124*/ 	.word	0xffffffff


	//   ....[10]....
        /*0128*/ 	.word	0x050000ed


	//   ....[11]....
        /*012c*/ 	.word	0x050000ed


	//   ....[12]....
        /*0130*/ 	.word	0x050000ed


	//   ....[13]....
        /*0134*/ 	.word	0x050000ed


	//   ....[14]....
        /*0138*/ 	.word	0x050000ed


	//   ....[15]....
        /*013c*/ 	.word	0x050000ed


	//   ....[16]....
        /*0140*/ 	.word	0x050000ed


	//   ....[17]....
        /*0144*/ 	.word	0x050000ed


	//   ....[18]....
        /*0148*/ 	.word	0x050000ed


	//   ....[19]....
        /*014c*/ 	.word	0x050000ed


	//----- nvinfo : EIATTR_COOP_GROUP_INSTR_OFFSETS
	.align		4
.L_2373:
        /*0150*/ 	.byte	0x04, 0x28
        /*0152*/ 	.short	(.L_2375 - .L_2374)


	//   ....[0]....
.L_2374:
        /*0154*/ 	.word	0x00002660


	//   ....[1]....
        /*0158*/ 	.word	0x00002680


	//   ....[2]....
        /*015c*/ 	.word	0x000026a0


	//   ....[3]....
        /*0160*/ 	.word	0x000026c0


	//   ....[4]....
        /*0164*/ 	.word	0x000026e0


	//   ....[5]....
        /*0168*/ 	.word	0x00002700


	//   ....[6]....
        /*016c*/ 	.word	0x00002720


	//   ....[7]....
        /*0170*/ 	.word	0x00002740


	//   ....[8]....
        /*0174*/ 	.word	0x00002750


	//   ....[9]....
        /*0178*/ 	.word	0x00002770


	//   ....[10]....
        /*017c*/ 	.word	0x00004e00


	//   ....[11]....
        /*0180*/ 	.word	0x00004e90


	//   ....[12]....
        /*0184*/ 	.word	0x00004f00


	//   ....[13]....
        /*0188*/ 	.word	0x00004f60


	//   ....[14]....
        /*018c*/ 	.word	0x00004fd0


	//   ....[15]....
        /*0190*/ 	.word	0x00005030


	//   ....[16]....
        /*0194*/ 	.word	0x000050a0


	//   ....[17]....
        /*0198*/ 	.word	0x00005100


	//   ....[18]....
        /*019c*/ 	.word	0x00005170


	//   ....[19]....
        /*01a0*/ 	.word	0x000051d0


	//----- nvinfo : EIATTR_EXIT_INSTR_OFFSETS
	.align		4
.L_2375:
        /*01a4*/ 	.byte	0x04, 0x1c
        /*01a6*/ 	.short	(.L_2377 - .L_2376)


	//   ....[0]....
.L_2376:
        /*01a8*/ 	.word	0x00004d90


	//----- nvinfo : EIATTR_MAX_THREADS
	.align		4
.L_2377:
        /*01ac*/ 	.byte	0x04, 0x05
        /*01ae*/ 	.short	(.L_2379 - .L_2378)
.L_2378:
        /*01b0*/ 	.word	0x00000080
        /*01b4*/ 	.word	0x00000001
        /*01b8*/ 	.word	0x00000001


	//----- nvinfo : EIATTR_CRS_STACK_SIZE
	.align		4
.L_2379:
        /*01bc*/ 	.byte	0x04, 0x1e
        /*01be*/ 	.short	(.L_2381 - .L_2380)
.L_2380:
        /*01c0*/ 	.word	0x00000000


	//----- nvinfo : EIATTR_CBANK_PARAM_SIZE
	.align		4
.L_2381:
        /*01c4*/ 	.byte	0x03, 0x19
        /*01c6*/ 	.short	0x0128


	//----- nvinfo : EIATTR_PARAM_CBANK
	.align		4
        /*01c8*/ 	.byte	0x04, 0x0a
        /*01ca*/ 	.short	(.L_2383 - .L_2382)
	.align		4
.L_2382:
        /*01cc*/ 	.word	index@(.nv.constant0._ZN10layer_norm13ln_bwd_kernelINS_13Kernel_traitsI13__nv_bfloat16S2_fS2_fjLj1280ELj1ELj4ELj1ELj16ENS_18Kernel_traits_baseILj1280ES2_S2_fS2_fjLj128EEEEELb0ELb0ELb0ELb1EEEvNS_9BwdParamsE)
        /*01d0*/ 	.short	0x0210
        /*01d2*/ 	.short	0x0128


	//----- nvinfo : EIATTR_SW_WAR
	.align		4
.L_2383:
        /*01d4*/ 	.byte	0x04, 0x36
        /*01d6*/ 	.short	(.L_2385 - .L_2384)
.L_2384:
        /*01d8*/ 	.word	0x00000008
.L_2385:


//--------------------- .nv.info._ZN10layer_norm13ln_bwd_kernelINS_13Kernel_traitsI13__nv_bfloat16S2_fS2_fjLj1280ELj1ELj4ELj1ELj16ENS_18Kernel_traits_baseILj1280ES2_S2_fS2_fjLj128EEEEELb0ELb0ELb1ELb0EEEvNS_9BwdParamsE --------------------------
	.section	.nv.info._ZN10layer_norm13ln_bwd_kernelINS_13Kernel_traitsI13__nv_bfloat16S2_fS2_fjLj1280ELj1ELj4ELj1ELj16ENS_18Kernel_traits_baseILj1280ES2_S2_fS2_fjLj128EEEEELb0ELb0ELb1ELb0EEEvNS_9BwdParamsE,"",@"SHT_CUDA_INFO"
	.sectionflags	@""
	.align	4


	//----- nvinfo : EIATTR_CUDA_API_VERSION
	.align		4
        /*0000*/ 	.byte	0x04, 0x37
        /*0002*/ 	.short	(.L_2387 - .L_2386)
.L_2386:
        /*0004*/ 	.word	0x00000082


	//----- nvinfo : EIATTR_KPARAM_INFO
	.align		4
.L_2387:
        /*0008*/ 	.byte	0x04, 0x17
        /*000a*/ 	.short	(.L_2389 - .L_2388)
.L_2388:
        /*000c*/ 	.word	0x00000000
        /*0010*/ 	.short	0x0000
        /*0012*/ 	.short	0x0000
        /*0014*/ 	.byte	0x00, 0xf0, 0xa1, 0x04


	//----- nvinfo : EIATTR_SPARSE_MMA_MASK
	.align		4
.L_2389:
        /*0018*/ 	.byte	0x03, 0x50
        /*001a*/ 	.short	0x0000


	//----- nvinfo : EIATTR_MAXREG_COUNT
	.align		4
        /*001c*/ 	.byte	0x03, 0x1b
        /*001e*/ 	.short	0x00ff


	//----- nvinfo : EIATTR_NUM_BARRIERS
	.align		4
        /*0020*/ 	.byte	0x02, 0x4c
        /*0022*/ 	.byte	0x01
	.zero		1


	//----- nvinfo : EIATTR_ANNOTATIONS
	.align		4
        /*0024*/ 	.byte	0x04, 0x55
        /*0026*/ 	.short	(.L_2391 - .L_2390)


	//   ....[0]....
.L_2390:
        /* <DEDUP_REMOVED lines=27> */


	//----- nvinfo : EIATTR_MERCURY_ISA_VERSION
	.align		4
.L_2391:
        /*01c8*/ 	.byte	0x03, 0x5f
        /*01ca*/ 	.short	0x0101


	//----- nvinfo : EIATTR_COOP_GROUP_MASK_REGIDS
	.align		4
        /*01cc*/ 	.byte	0x04, 0x29
        /*01ce*/ 	.short	(.L_2393 - .L_2392)


	//   ....[0]....
.L_2392:
        /*01d0*/ 	.word	0xffffffff


	//   ....[1]....
        /*01d4*/ 	.word	0xffffffff


	//   ....[2]....
        /*01d8*/ 	.word	0xffffffff


	//   ....[3]....
        /*01dc*/ 	.word	0xffffffff


	//   ....[4]....
        /*01e0*/ 	.word	0xffffffff


	//   ....[5]....
        /*01e4*/ 	.word	0xffffffff


	//   ....[6]....
        /*01e8*/ 	.word	0xffffffff


	//   ....[7]....
        /*01ec*/ 	.word	0xffffffff


	//   ....[8]....
        /*01f0*/ 	.word	0xffffffff


	//   ....[9]....
        /*01f4*/ 	.word	0xffffffff


	//   ....[10]....
        /*01f8*/ 	.word	0x050000a0


	//   ....[11]....
        /*01fc*/ 	.word	0x050000a0


	//   ....[12]....
        /*0200*/ 	.word	0x050000a0


	//   ....[13]....
        /*0204*/ 	.word	0x050000a0


	//   ....[14]....
        /*0208*/ 	.word	0x050000a0


	//   ....[15]....
        /*020c*/ 	.word	0x050000a0


	//   ....[16]....
        /*0210*/ 	.word	0x050000a0


	//   ....[17]....
        /*0214*/ 	.word	0x050000a0


	//   ....[18]....
        /*0218*/ 	.word	0x050000a0


	//   ....[19]....
        /*021c*/ 	.word	0x050000a0


	//----- nvinfo : EIATTR_COOP_GROUP_INSTR_OFFSETS
	.align		4
.L_2393:
        /*0220*/ 	.byte	0x04, 0x28
        /*0222*/ 	.short	(.L_2395 - .L_2394)


	//   ....[0]....
.L_2394:
        /*0224*/ 	.word	0x00002dc0


	//   ....[1]....
        /*0228*/ 	.word	0x00002de0


	//   ....[2]....
        /*022c*/ 	.word	0x00002e00


	//   ....[3]....
        /*0230*/ 	.word	0x00002e20


	//   ....[4]....
        /*0234*/ 	.word	0x00002e40


	//   ....[5]....
        /*0238*/ 	.word	0x00002e60


	//   ....[6]....
        /*023c*/ 	.word	0x00002e80


	//   ....[7]....
        /*0240*/ 	.word	0x00002ea0


	//   ....[8]....
        /*0244*/ 	.word	0x00002eb0


	//   ....[9]....
        /*0248*/ 	.word	0x00002ed0


	//   ....[10]....
        /*024c*/ 	.word	0x000074c0


	//   ....[11]....
        /*0250*/ 	.word	0x00007550


	//   ....[12]....
        /*0254*/ 	.word	0x000075b0


	//   ....[13]....
        /*0258*/ 	.word	0x00007600


	//   ....[14]....
        /*025c*/ 	.word	0x00007660


	//   ....[15]....
        /*0260*/ 	.word	0x000076b0


	//   ....[16]....
        /*0264*/ 	.word	0x00007710


	//   ....[17]....
        /*0268*/ 	.word	0x00007760


	//   ....[18]....
        /*026c*/ 	.word	0x000077c0


	//   ....[19]....
        /*0270*/ 	.word	0x00007810


	//----- nvinfo : EIATTR_EXIT_INSTR_OFFSETS
	.align		4
.L_2395:
        /*0274*/ 	.byte	0x04, 0x1c
        /*0276*/ 	.short	(.L_2397 - .L_2396)


	//   ....[0]....
.L_2396:
        /*0278*/ 	.word	0x00007420


	//   ....[1]....
        /*027c*/ 	.word	0x00007450


	//----- nvinfo : EIATTR_MAX_THREADS
	.align		4
.L_2397:
        /*0280*/ 	.byte	0x04, 0x05
        /*0282*/ 	.short	(.L_2399 - .L_2398)
.L_2398:
        /*0284*/ 	.word	0x00000080
        /*0288*/ 	.word	0x00000001
        /*028c*/ 	.word	0x00000001


	//----- nvinfo : EIATTR_CRS_STACK_SIZE
	.align		4
.L_2399:
        /*0290*/ 	.byte	0x04, 0x1e
        /*0292*/ 	.short	(.L_2401 - .L_2400)
.L_2400:
        /*0294*/ 	.word	0x00000000


	//----- nvinfo : EIATTR_CBANK_PARAM_SIZE
	.align		4
.L_2401:
        /*0298*/ 	.byte	0x03, 0x19
        /*029a*/ 	.short	0x0128


	//----- nvinfo : EIATTR_PARAM_CBANK
	.align		4
        /*029c*/ 	.byte	0x04, 0x0a
        /*029e*/ 	.short	(.L_2403 - .L_2402)
	.align		4
.L_2402:
        /*02a0*/ 	.word	index@(.nv.constant0._ZN10layer_norm13ln_bwd_kernelINS_13Kernel_traitsI13__nv_bfloat16S2_fS2_fjLj1280ELj1ELj4ELj1ELj16ENS_18Kernel_traits_baseILj1280ES2_S2_fS2_fjLj128EEEEELb0ELb0ELb1ELb0EEEvNS_9BwdParamsE)
        /*02a4*/ 	.short	0x0210
        /*02a6*/ 	.short	0x0128


	//----- nvinfo : EIATTR_SW_WAR
	.align		4
.L_2403:
        /*02a8*/ 	.byte	0x04, 0x36
        /*02aa*/ 	.short	(.L_2405 - .L_2404)
.L_2404:
        /*02ac*/ 	.word	0x00000008
.L_2405:


//--------------------- .nv.info._ZN10layer_norm13ln_bwd_kernelINS_13Kernel_traitsI13__nv_bfloat16S2_fS2_fjLj1280ELj1ELj4ELj1ELj16ENS_18Kernel_traits_baseILj1280ES2_S2_fS2_fjLj128EEEEELb0ELb0ELb1ELb1EEEvNS_9BwdParamsE --------------------------
	.section	.nv.info._ZN10layer_norm13ln_bwd_kernelINS_13Kernel_traitsI13__nv_bfloat16S2_fS2_fjLj1280ELj1ELj4ELj1ELj16ENS_18Kernel_traits_baseILj1280ES2_S2_fS2_fjLj128EEEEELb0ELb0ELb1ELb1EEEvNS_9BwdParamsE,"",@"SHT_CUDA_INFO"
	.sectionflags	@""
	.align	4


	//----- nvinfo : EIATTR_CUDA_API_VERSION
	.align		4
        /*0000*/ 	.byte	0x04, 0x37
        /*0002*/ 	.short	(.L_2407 - .L_2406)
.L_2406:
        /*0004*/ 	.word	0x00000082


	//----- nvinfo : EIATTR_KPARAM_INFO
	.align		4
.L_2407:
        /*0008*/ 	.byte	0x04, 0x17
        /*000a*/ 	.short	(.L_2409 - .L_2408)
.L_2408:
        /*000c*/ 	.word	0x00000000
        /*0010*/ 	.short	0x0000
        /*0012*/ 	.short	0x0000
        /*0014*/ 	.byte	0x00, 0xf0, 0xa1, 0x04


	//----- nvinfo : EIATTR_SPARSE_MMA_MASK
	.align		4
.L_2409:
        /*0018*/ 	.byte	0x03, 0x50
        /*001a*/ 	.short	0x0000


	//----- nvinfo : EIATTR_MAXREG_COUNT
	.align		4
        /*001c*/ 	.byte	0x03, 0x1b
        /*001e*/ 	.short	0x00ff


	//----- nvinfo : EIATTR_NUM_BARRIERS
	.align		4
        /*0020*/ 	.byte	0x02, 0x4c
        /*0022*/ 	.byte	0x01
	.zero		1


	//----- nvinfo : EIATTR_ANNOTATIONS
	.align		4
        /*0024*/ 	.byte	0x04, 0x55
        /*0026*/ 	.short	(.L_2411 - .L_2410)


	//   ....[0]....
.L_2410:
        /* <DEDUP_REMOVED lines=41> */


	//----- nvinfo : EIATTR_MERCURY_ISA_VERSION
	.align		4
.L_2411:
        /*02a8*/ 	.byte	0x03, 0x5f
        /*02aa*/ 	.short	0x0101


	//----- nvinfo : EIATTR_COOP_GROUP_MASK_REGIDS
	.align		4
        /*02ac*/ 	.byte	0x04, 0x29
        /*02ae*/ 	.short	(.L_2413 - .L_2412)


	//   ....[0]....
.L_2412:
        /*02b0*/ 	.word	0xffffffff


	//   ....[1]....
        /*02b4*/ 	.word	0xffffffff


	//   ....[2]....
        /*02b8*/ 	.word	0xffffffff


	//   ....[3]....
        /*02bc*/ 	.word	0xffffffff


	//   ....[4]....
        /*02c0*/ 	.word	0xffffffff


	//   ....[5]....
        /*02c4*/ 	.word	0xffffffff


	//   ....[6]....
        /*02c8*/ 	.word	0xffffffff


	//   ....[7]....
        /*02cc*/ 	.word	0xffffffff


	//   ....[8]....
        /*02d0*/ 	.word	0xffffffff


	//   ....[9]....
        /*02d4*/ 	.word	0xffffffff


	//   ....[10]....
        /*02d8*/ 	.word	0x050000a7


	//   ....[11]....
        /*02dc*/ 	.word	0x050000a7


	//   ....[12]....
        /*02e0*/ 	.word	0x050000a7


	//   ....[13]....
        /*02e4*/ 	.word	0x050000a7


	//   ....[14]....
        /*02e8*/ 	.word	0x050000a7


	//   ....[15]....
        /*02ec*/ 	.word	0x050000a7


	//   ....[16]....
        /*02f0*/ 	.word	0x050000a7


	//   ....[17]....
        /*02f4*/ 	.word	0x050000a7


	//   ....[18]....
        /*02f8*/ 	.word	0x050000a7


	//   ....[19]....
        /*02fc*/ 	.word	0x050000a7


	//----- nvinfo : EIATTR_COOP_GROUP_INSTR_OFFSETS
	.align		4
.L_2413:
        /*0300*/ 	.byte	0x04, 0x28
        /*0302*/ 	.short	(.L_2415 - .L_2414)


	//   ....[0]....
.L_2414:
        /*0304*/ 	.word	0x00002c40


	//   ....[1]....
        /*0308*/ 	.word	0x00002c50


	//   ....[2]....
        /*030c*/ 	.word	0x00002c80


	//   ....[3]....
        /*0310*/ 	.word	0x00002ca0


	//   ....[4]....
        /*0314*/ 	.word	0x00002cc0


	//   ....[5]....
        /*0318*/ 	.word	0x00002ce0


	//   ....[6]....
        /*031c*/ 	.word	0x00002cf0


	//   ....[7]....
        /*0320*/ 	.word	0x00002d20


	//   ....[8]....
        /*0324*/ 	.word	0x00002d30


	//   ....[9]....
        /*0328*/ 	.word	0x00002d50


	//   ....[10]....
        /*032c*/ 	.word	0x00006aa0


	//   ....[11]....
        /*0330*/ 	.word	0x00006b40


	//   ....[12]....
        /*0334*/ 	.word	0x00006ba0


	//   ....[13]....
        /*0338*/ 	.word	0x00006bf0


	//   ....[14]....
        /*033c*/ 	.word	0x00006c50


	//   ....[15]....
        /*0340*/ 	.word	0x00006ca0


	//   ....[16]....
        /*0344*/ 	.word	0x00006d00


	//   ....[17]....
        /*0348*/ 	.word	0x00006d50


	//   ....[18]....
        /*034c*/ 	.word	0x00006dc0


	//   ....[19]....
        /*0350*/ 	.word	0x00006e20


	//----- nvinfo : EIATTR_EXIT_INSTR_OFFSETS
	.align		4
.L_2415:
        /*0354*/ 	.byte	0x04, 0x1c
        /*0356*/ 	.short	(.L_2417 - .L_2416)


	//   ....[0]....
.L_2416:
        /*0358*/ 	.word	0x00006a40


	//----- nvinfo : EIATTR_MAX_THREADS
	.align		4
.L_2417:
        /*035c*/ 	.byte	0x04, 0x05
        /*035e*/ 	.short	(.L_2419 - .L_2418)
.L_2418:
        /*0360*/ 	.word	0x00000080
        /*0364*/ 	.word	0x00000001
        /*0368*/ 	.word	0x00000001


	//----- nvinfo : EIATTR_CRS_STACK_SIZE
	.align		4
.L_2419:
        /*036c*/ 	.byte	0x04, 0x1e
        /*036e*/ 	.short	(.L_2421 - .L_2420)
.L_2420:
        /*0370*/ 	.word	0x00000000


	//----- nvinfo : EIATTR_CBANK_PARAM_SIZE
	.align		4
.L_2421:
        /*0374*/ 	.byte	0x03, 0x19
        /*0376*/ 	.short	0x0128


	//----- nvinfo : EIATTR_PARAM_CBANK
	.align		4
        /*0378*/ 	.byte	0x04, 0x0a
        /*037a*/ 	.short	(.L_2423 - .L_2422)
	.align		4
.L_2422:
        /*037c*/ 	.word	index@(.nv.constant0._ZN10layer_norm13ln_bwd_kernelINS_13Kernel_traitsI13__nv_bfloat16S2_fS2_fjLj1280ELj1ELj4ELj1ELj16ENS_18Kernel_traits_baseILj1280ES2_S2_fS2_fjLj128EEEEELb0ELb0ELb1ELb1EEEvNS_9BwdParamsE)
        /*0380*/ 	.short	0x0210
        /*0382*/ 	.short	0x0128


	//----- nvinfo : EIATTR_SW_WAR
	.align		4
.L_2423:
        /*0384*/ 	.byte	0x04, 0x36
        /*0386*/ 	.short	(.L_2425 - .L_2424)
.L_2424:
        /*0388*/ 	.word	0x00000008
.L_2425:


//--------------------- .nv.info._ZN10layer_norm13ln_bwd_kernelINS_13Kernel_traitsI13__nv_bfloat16S2_fS2_fjLj1280ELj1ELj4ELj1ELj16ENS_18Kernel_traits_baseILj1280ES2_S2_fS2_fjLj128EEEEELb0ELb1ELb0ELb0EEEvNS_9BwdParamsE --------------------------
	.section	.nv.info._ZN10layer_norm13ln_bwd_kernelINS_13Kernel_traitsI13__nv_bfloat16S2_fS2_fjLj1280ELj1ELj4ELj1ELj16ENS_18Kernel_traits_baseILj1280ES2_S2_fS2_fjLj128EEEEELb0ELb1ELb0ELb0EEEvNS_9BwdParamsE,"",@"SHT_CUDA_INFO"
	.sectionflags	@""
	.align	4


	//----- nvinfo : EIATTR_CUDA_API_VERSION
	.align		4
        /*0000*/ 	.byte	0x04, 0x37
        /*0002*/ 	.short	(.L_2427 - .L_2426)
.L_2426:
        /*0004*/ 	.word	0x00000082


	//----- nvinfo : EIATTR_KPARAM_INFO
	.align		4
.L_2427:
        /*0008*/ 	.byte	0x04, 0x17
        /*000a*/ 	.short	(.L_2429 - .L_2428)
.L_2428:
        /*000c*/ 	.word	0x00000000
        /*0010*/ 	.short	0x0000
        /*0012*/ 	.short	0x0000
        /*0014*/ 	.byte	0x00, 0xf0, 0xa1, 0x04


	//----- nvinfo : EIATTR_SPARSE_MMA_MASK
	.align		4
.L_2429:
        /*0018*/ 	.byte	0x03, 0x50
        /*001a*/ 	.short	0x0000


	//----- nvinfo : EIATTR_MAXREG_COUNT
	.align		4
        /*001c*/ 	.byte	0x03, 0x1b
        /*001e*/ 	.short	0x00ff


	//----- nvinfo : EIATTR_NUM_BARRIERS
	.align		4
        /*0020*/ 	.byte	0x02, 0x4c
        /*0022*/ 	.byte	0x01
	.zero		1


	//----- nvinfo : EIATTR_ANNOTATIONS
	.align		4
        /*0024*/ 	.byte	0x04, 0x55
        /*0026*/ 	.short	(.L_2431 - .L_2430)


	//   ....[0]....
.L_2430:
        /* <DEDUP_REMOVED lines=104> */


	//----- nvinfo : EIATTR_MERCURY_ISA_VERSION
	.align		4
.L_2431:
        /*0690*/ 	.byte	0x03, 0x5f
        /*0692*/ 	.short	0x0101


	//----- nvinfo : EIATTR_COOP_GROUP_MASK_REGIDS
	.align		4
        /*0694*/ 	.byte	0x04, 0x29
        /*0696*/ 	.short	(.L_2433 - .L_2432)


	//   ....[0]....
.L_2432:
        /*0698*/ 	.word	0xffffffff


	//   ....[1]....
        /*069c*/ 	.word	0xffffffff


	//   ....[2]....
        /*06a0*/ 	.word	0xffffffff


	//   ....[3]....
        /*06a4*/ 	.word	0xffffffff


	//   ....[4]....
        /*06a8*/ 	.word	0xffffffff


	//   ....[5]....
        /*06ac*/ 	.word	0xffffffff


	//   ....[6]....
        /*06b0*/ 	.word	0xffffffff


	//   ....[7]....
        /*06b4*/ 	.word	0xffffffff


	//   ....[8]....
        /*06b8*/ 	.word	0xffffffff


	//   ....[9]....
        /*06bc*/ 	.word	0xffffffff


	//   ....[10]....
        /*06c0*/ 	.word	0x050000bc


	//   ....[11]....
        /*06c4*/ 	.word	0x050000bc


	//   ....[12]....
        /*06c8*/ 	.word	0x050000bc


	//   ....[13]....
        /*06cc*/ 	.word	0x050000bc


	//   ....[14]....
        /*06d0*/ 	.word	0x050000bc


	//   ....[15]....
        /*06d4*/ 	.word	0x050000bc


	//   ....[16]....
        /*06d8*/ 	.word	0x050000bc


	//   ....[17]....
        /*06dc*/ 	.word	0x050000bc


	//   ....[18]....
        /*06e0*/ 	.word	0x050000bc


	//   ....[19]....
        /*06e4*/ 	.word	0x050000bc


	//----- nvinfo : EIATTR_COOP_GROUP_INSTR_OFFSETS
	.align		4
.L_2433:
        /*06e8*/ 	.byte	0x04, 0x28
        /*06ea*/ 	.short	(.L_2435 - .L_2434)


	//   ....[0]....
.L_2434:
        /*06ec*/ 	.word	0x00003510


	//   ....[1]....
        /*06f0*/ 	.word	0x00003530


	//   ....[2]....
        /*06f4*/ 	.word	0x00003550


	//   ....[3]....
        /*06f8*/ 	.word	0x00003570


	//   ....[4]....
        /*06fc*/ 	.word	0x00003590


	//   ....[5]....
        /*0700*/ 	.word	0x000035b0


	//   ....[6]....
        /*0704*/ 	.word	0x000035d0


	//   ....[7]....
        /*0708*/ 	.word	0x000035f0


	//   ....[8]....
        /*070c*/ 	.word	0x00003600


	//   ....[9]....
        /*0710*/ 	.word	0x00003620


	//   ....[10]....
        /*0714*/ 	.word	0x000078a0


	//   ....[11]....
        /*0718*/ 	.word	0x00007930


	//   ....[12]....
        /*071c*/ 	.word	0x00007990


	//   ....[13]....
        /*0720*/ 	.word	0x000079e0


	//   ....[14]....
        /*0724*/ 	.word	0x00007a40


	//   ....[15]....
        /*0728*/ 	.word	0x00007a90


	//   ....[16]....
        /*072c*/ 	.word	0x00007af0


	//   ....[17]....
        /*0730*/ 	.word	0x00007b40


	//   ....[18]....
        /*0734*/ 	.word	0x00007ba0


	//   ....[19]....
        /*0738*/ 	.word	0x00007bf0


	//----- nvinfo : EIATTR_EXIT_INSTR_OFFSETS
	.align		4
.L_2435:
        /*073c*/ 	.byte	0x04, 0x1c
        /*073e*/ 	.short	(.L_2437 - .L_2436)


	//   ....[0]....
.L_2436:
        /*0740*/ 	.word	0x000077b0


	//   ....[1]....
        /*0744*/ 	.word	0x00007830


	//----- nvinfo : EIATTR_MAX_THREADS
	.align		4
.L_2437:
        /*0748*/ 	.byte	0x04, 0x05
        /*074a*/ 	.short	(.L_2439 - .L_2438)
.L_2438:
        /*074c*/ 	.word	0x00000080
        /*0750*/ 	.word	0x00000001
        /*0754*/ 	.word	0x00000001


	//----- nvinfo : EIATTR_CRS_STACK_SIZE
	.align		4
.L_2439:
        /*0758*/ 	.byte	0x04, 0x1e
        /*075a*/ 	.short	(.L_2441 - .L_2440)
.L_2440:
        /*075c*/ 	.word	0x00000000


	//----- nvinfo : EIATTR_CBANK_PARAM_SIZE
	.align		4
.L_2441:
        /*0760*/ 	.byte	0x03, 0x19
        /*0762*/ 	.short	0x0128


	//----- nvinfo : EIATTR_PARAM_CBANK
	.align		4
        /*0764*/ 	.byte	0x04, 0x0a
        /*0766*/ 	.short	(.L_2443 - .L_2442)
	.align		4
.L_2442:
        /*0768*/ 	.word	index@(.nv.constant0._ZN10layer_norm13ln_bwd_kernelINS_13Kernel_traitsI13__nv_bfloat16S2_fS2_fjLj1280ELj1ELj4ELj1ELj16ENS_18Kernel_traits_baseILj1280ES2_S2_fS2_fjLj128EEEEELb0ELb1ELb0ELb0EEEvNS_9BwdParamsE)
        /*076c*/ 	.short	0x0210
        /*076e*/ 	.short	0x0128


	//----- nvinfo : EIATTR_SW_WAR
	.align		4
.L_2443:
        /*0770*/ 	.byte	0x04, 0x36
        /*0772*/ 	.short	(.L_2445 - .L_2444)
.L_2444:
        /*0774*/ 	.word	0x00000008
.L_2445:


//--------------------- .nv.info._ZN10layer_norm13ln_bwd_kernelINS_13Kernel_traitsI13__nv_bfloat16S2_fS2_fjLj1280ELj1ELj4ELj1ELj16ENS_18Kernel_traits_baseILj1280ES2_S2_fS2_fjLj128EEEEELb0ELb1ELb0ELb1EEEvNS_9BwdParamsE --------------------------
	.section	.nv.info._ZN10layer_norm13ln_bwd_kernelINS_13Kernel_traitsI13__nv_bfloat16S2_fS2_fjLj1280ELj1ELj4ELj1ELj16ENS_18Kernel_traits_baseILj1280ES2_S2_fS2_fjLj128EEEEELb0ELb1ELb0ELb1EEEvNS_9BwdParamsE,"",@"SHT_CUDA_INFO"
	.sectionflags	@""
	.align	4


	//----- nvinfo : EIATTR_CUDA_API_VERSION
	.align		4
        /*0000*/ 	.byte	0x04, 0x37
        /*0002*/ 	.short	(.L_2447 - .L_2446)
.L_2446:
        /*0004*/ 	.word	0x00000082


	//----- nvinfo : EIATTR_KPARAM_INFO
	.align		4
.L_2447:
        /*0008*/ 	.byte	0x04, 0x17
        /*000a*/ 	.short	(.L_2449 - .L_2448)
.L_2448:
        /*000c*/ 	.word	0x00000000
        /*0010*/ 	.short	0x0000
        /*0012*/ 	.short	0x0000
        /*0014*/ 	.byte	0x00, 0xf0, 0xa1, 0x04


	//----- nvinfo : EIATTR_SPARSE_MMA_MASK
	.align		4
.L_2449:
        /*0018*/ 	.byte	0x03, 0x50
        /*001a*/ 	.short	0x0000


	//----- nvinfo : EIATTR_MAXREG_COUNT
	.align		4
        /*001c*/ 	.byte	0x03, 0x1b
        /*001e*/ 	.short	0x00ff


	//----- nvinfo : EIATTR_NUM_BARRIERS
	.align		4
        /*0020*/ 	.byte	0x02, 0x4c
        /*0022*/ 	.byte	0x01
	.zero		1


	//----- nvinfo : EIATTR_ANNOTATIONS
	.align		4
        /*0024*/ 	.byte	0x04, 0x55
        /*0026*/ 	.short	(.L_2451 - .L_2450)


	//   ....[0]....
.L_2450:
        /* <DEDUP_REMOVED lines=116> */


	//----- nvinfo : EIATTR_MERCURY_ISA_VERSION
	.align		4
.L_2451:
        /*0750*/ 	.byte	0x03, 0x5f
        /*0752*/ 	.short	0x0101


	//----- nvinfo : EIATTR_COOP_GROUP_MASK_REGIDS
	.align		4
        /*0754*/ 	.byte	0x04, 0x29
        /*0756*/ 	.short	(.L_2453 - .L_2452)


	//   ....[0]....
.L_2452:
        /*0758*/ 	.word	0xffffffff


	//   ....[1]....
        /*075c*/ 	.word	0xffffffff


	//   ....[2]....
        /*0760*/ 	.word	0xffffffff


	//   ....[3]....
        /*0764*/ 	.word	0xffffffff


	//   ....[4]....
        /*0768*/ 	.word	0xffffffff


	//   ....[5]....
        /*076c*/ 	.word	0xffffffff


	//   ....[6]....
        /*0770*/ 	.word	0xffffffff


	//   ....[7]....
        /*0774*/ 	.word	0xffffffff


	//   ....[8]....
        /*0778*/ 	.word	0xffffffff


	//   ....[9]....
        /*077c*/ 	.word	0xffffffff


	//   ....[10]....
        /*0780*/ 	.word	0x0500007d


	//   ....[11]....
        /*0784*/ 	.word	0x0500007d


	//   ....[12]....
        /*0788*/ 	.word	0x0500007d


	//   ....[13]....
        /*078c*/ 	.word	0x0500007d


	//   ....[14]....
        /*0790*/ 	.word	0x0500007d


	//   ....[15]....
        /*0794*/ 	.word	0x0500007d


	//   ....[16]....
        /*0798*/ 	.word	0x0500007d


	//   ....[17]....
        /*079c*/ 	.word	0x0500007d


	//   ....[18]....
        /*07a0*/ 	.word	0x0500007d


	//   ....[19]....
        /*07a4*/ 	.word	0x0500007d


	//----- nvinfo : EIATTR_COOP_GROUP_INSTR_OFFSETS
	.align		4
.L_2453:
        /*07a8*/ 	.byte	0x04, 0x28
        /*07aa*/ 	.short	(.L_2455 - .L_2454)


	//   ....[0]....
.L_2454:
        /*07ac*/ 	.word	0x00003420


	//   ....[1]....
        /*07b0*/ 	.word	0x00003440


	//   ....[2]....
        /*07b4*/ 	.word	0x00003460


	//   ....[3]....
        /*07b8*/ 	.word	0x00003480


	//   ....[4]....
        /*07bc*/ 	.word	0x000034a0


	//   ....[5]....
        /*07c0*/ 	.word	0x000034c0


	//   ....[6]....
        /*07c4*/ 	.word	0x000034e0


	//   ....[7]....
        /*07c8*/ 	.word	0x00003500


	//   ....[8]....
        /*07cc*/ 	.word	0x00003510


	//   ....[9]....
        /*07d0*/ 	.word	0x00003530


	//   ....[10]....
        /*07d4*/ 	.word	0x00007380


	//   ....[11]....
        /*07d8*/ 	.word	0x00007410


	//   ....[12]....
        /*07dc*/ 	.word	0x00007470


	//   ....[13]....
        /*07e0*/ 	.word	0x000074c0


	//   ....[14]....
        /*07e4*/ 	.word	0x00007520


	//   ....[15]....
        /*07e8*/ 	.word	0x00007570


	//   ....[16]....
        /*07ec*/ 	.word	0x000075d0


	//   ....[17]....
        /*07f0*/ 	.word	0x00007620


	//   ....[18]....
        /*07f4*/ 	.word	0x00007680


	//   ....[19]....
        /*07f8*/ 	.word	0x000076d0


	//----- nvinfo : EIATTR_EXIT_INSTR_OFFSETS
	.align		4
.L_2455:
        /*07fc*/ 	.byte	0x04, 0x1c
        /*07fe*/ 	.short	(.L_2457 - .L_2456)


	//   ....[0]....
.L_2456:
        /*0800*/ 	.word	0x00007310


	//----- nvinfo : EIATTR_MAX_THREADS
	.align		4
.L_2457:
        /*0804*/ 	.byte	0x04, 0x05
        /*0806*/ 	.short	(.L_2459 - .L_2458)
.L_2458:
        /*0808*/ 	.word	0x00000080
        /*080c*/ 	.word	0x00000001
        /*0810*/ 	.word	0x00000001


	//----- nvinfo : EIATTR_CRS_STACK_SIZE
	.align		4
.L_2459:
        /*0814*/ 	.byte	0x04, 0x1e
        /*0816*/ 	.short	(.L_2461 - .L_2460)
.L_2460:
        /*0818*/ 	.word	0x00000000


	//----- nvinfo : EIATTR_CBANK_PARAM_SIZE
	.align		4
.L_2461:
        /*081c*/ 	.byte	0x03, 0x19
        /*081e*/ 	.short	0x0128


	//----- nvinfo : EIATTR_PARAM_CBANK
	.align		4
        /*0820*/ 	.byte	0x04, 0x0a
        /*0822*/ 	.short	(.L_2463 - .L_2462)
	.align		4
.L_2462:
        /*0824*/ 	.word	index@(.nv.constant0._ZN10layer_norm13ln_bwd_kernelINS_13Kernel_traitsI13__nv_bfloat16S2_fS2_fjLj1280ELj1ELj4ELj1ELj16ENS_18Kernel_traits_baseILj1280ES2_S2_fS2_fjLj128EEEEELb0ELb1ELb0ELb1EEEvNS_9BwdParamsE)
        /*0828*/ 	.short	0x0210
        /*082a*/ 	.short	0x0128


	//----- nvinfo : EIATTR_SW_WAR
	.align		4
.L_2463:
        /*082c*/ 	.byte	0x04, 0x36
        /*082e*/ 	.short	(.L_2465 - .L_2464)
.L_2464:
        /*0830*/ 	.word	0x00000008
.L_2465:


//--------------------- .nv.info._ZN10layer_norm13ln_bwd_kernelINS_13Kernel_traitsI13__nv_bfloat16S2_fS2_fjLj1280ELj1ELj4ELj1ELj16ENS_18Kernel_traits_baseILj1280ES2_S2_fS2_fjLj128EEEEELb0ELb1ELb1ELb0EEEvNS_9BwdParamsE --------------------------
	.section	.nv.info._ZN10layer_norm13ln_bwd_kernelINS_13Kernel_traitsI13__nv_bfloat16S2_fS2_fjLj1280ELj1ELj4ELj1ELj16ENS_18Kernel_traits_baseILj1280ES2_S2_fS2_fjLj128EEEEELb0ELb1ELb1ELb0EEEvNS_9BwdParamsE,"",@"SHT_CUDA_INFO"
	.sectionflags	@""
	.align	4


	//----- nvinfo : EIATTR_CUDA_API_VERSION
	.align		4
        /*0000*/ 	.byte	0x04, 0x37
        /*0002*/ 	.short	(.L_2467 - .L_2466)
.L_2466:
        /*0004*/ 	.word	0x00000082


	//----- nvinfo : EIATTR_KPARAM_INFO
	.align		4
.L_2467:
        /*0008*/ 	.byte	0x04, 0x17
        /*000a*/ 	.short	(.L_2469 - .L_2468)
.L_2468:
        /*000c*/ 	.word	0x00000000
        /*0010*/ 	.short	0x0000
        /*0012*/ 	.short	0x0000
        /*0014*/ 	.byte	0x00, 0xf0, 0xa1, 0x04


	//----- nvinfo : EIATTR_SPARSE_MMA_MASK
	.align		4
.L_2469:
        /*0018*/ 	.byte	0x03, 0x50
        /*001a*/ 	.short	0x0000


	//----- nvinfo : EIATTR_MAXREG_COUNT
	.align		4
        /*001c*/ 	.byte	0x03, 0x1b
        /*001e*/ 	.short	0x00ff


	//----- nvinfo : EIATTR_NUM_BARRIERS
	.align		4
        /*0020*/ 	.byte	0x02, 0x4c
        /*0022*/ 	.byte	0x01
	.zero		1


	//----- nvinfo : EIATTR_ANNOTATIONS
	.align		4
        /*0024*/ 	.byte	0x04, 0x55
        /*0026*/ 	.short	(.L_2471 - .L_2470)


	//   ....[0]....
.L_2470:
        /* <DEDUP_REMOVED lines=114> */


	//----- nvinfo : EIATTR_MERCURY_ISA_VERSION
	.align		4
.L_2471:
        /*0738*/ 	.byte	0x03, 0x5f
        /*073a*/ 	.short	0x0101


	//----- nvinfo : EIATTR_COOP_GROUP_MASK_REGIDS
	.align		4
        /*073c*/ 	.byte	0x04, 0x29
        /*073e*/ 	.short	(.L_2473 - .L_2472)


	//   ....[0]....
.L_2472:
        /*0740*/ 	.word	0xffffffff


	//   ....[1]....
        /*0744*/ 	.word	0xffffffff


	//   ....[2]....
        /*0748*/ 	.word	0xffffffff


	//   ....[3]....
        /*074c*/ 	.word	0xffffffff


	//   ....[4]....
        /*0750*/ 	.word	0xffffffff


	//   ....[5]....
        /*0754*/ 	.word	0xffffffff


	//   ....[6]....
        /*0758*/ 	.word	0xffffffff


	//   ....[7]....
        /*075c*/ 	.word	0xffffffff


	//   ....[8]....
        /*0760*/ 	.word	0xffffffff


	//   ....[9]....
        /*0764*/ 	.word	0xffffffff


	//   ....[10]....
        /*0768*/ 	.word	0x050000c0


	//   ....[11]....
        /*076c*/ 	.word	0x050000c0


	//   ....[12]....
        /*0770*/ 	.word	0x050000c0


	//   ....[13]....
        /*0774*/ 	.word	0x050000c0


	//   ....[14]....
        /*0778*/ 	.word	0x050000c0


	//   ....[15]....
        /*077c*/ 	.word	0x050000c0


	//   ....[16]....
        /*0780*/ 	.word	0x050000c0


	//   ....[17]....
        /*0784*/ 	.word	0x050000c0


	//   ....[18]....
        /*0788*/ 	.word	0x050000c0


	//   ....[19]....
        /*078c*/ 	.word	0x050000c0


	//----- nvinfo : EIATTR_COOP_GROUP_INSTR_OFFSETS
	.align		4
.L_2473:
        /*0790*/ 	.byte	0x04, 0x28
        /*0792*/ 	.short	(.L_2475 - .L_2474)


	//   ....[0]....
.L_2474:
        /*0794*/ 	.word	0x00003a60


	//   ....[1]....
        /*0798*/ 	.word	0x00003a80


	//   ....[2]....
        /*079c*/ 	.word	0x00003aa0


	//   ....[3]....
        /*07a0*/ 	.word	0x00003ac0


	//   ....[4]....
        /*07a4*/ 	.word	0x00003ae0


	//   ....[5]....
        /*07a8*/ 	.word	0x00003b00


	//   ....[6]....
        /*07ac*/ 	.word	0x00003b20


	//   ....[7]....
        /*07b0*/ 	.word	0x00003b40


	//   ....[8]....
        /*07b4*/ 	.word	0x00003b50


	//   ....[9]....
        /*07b8*/ 	.word	0x00003b70


	//   ....[10]....
        /*07bc*/ 	.word	0x0000a0c0


	//   ....[11]....
        /*07c0*/ 	.word	0x0000a150


	//   ....[12]....
        /*07c4*/ 	.word	0x0000a1b0


	//   ....[13]....
        /*07c8*/ 	.word	0x0000a200


	//   ....[14]....
        /*07cc*/ 	.word	0x0000a260


	//   ....[15]....
        /*07d0*/ 	.word	0x0000a2b0


	//   ....[16]....
        /*07d4*/ 	.word	0x0000a310


	//   ....[17]....
        /*07d8*/ 	.word	0x0000a360


	//   ....[18]....
        /*07dc*/ 	.word	0x0000a3c0


	//   ....[19]....
        /*07e0*/ 	.word	0x0000a410


	//----- nvinfo : EIATTR_EXIT_INSTR_OFFSETS
	.align		4
.L_2475:
        /*07e4*/ 	.byte	0x04, 0x1c
        /*07e6*/ 	.short	(.L_2477 - .L_2476)


	//   ....[0]....
.L_2476:
        /*07e8*/ 	.word	0x00009fd0


	//   ....[1]....
        /*07ec*/ 	.word	0x0000a050


	//----- nvinfo : EIATTR_MAX_THREADS
	.align		4
.L_2477:
        /*07f0*/ 	.byte	0x04, 0x05
        /*07f2*/ 	.short	(.L_2479 - .L_2478)
.L_2478:
        /*07f4*/ 	.word	0x00000080
        /*07f8*/ 	.word	0x00000001
        /*07fc*/ 	.word	0x00000001


	//----- nvinfo : EIATTR_CRS_STACK_SIZE
	.align		4
.L_2479:
        /*0800*/ 	.byte	0x04, 0x1e
        /*0802*/ 	.short	(.L_2481 - .L_2480)
.L_2480:
        /*0804*/ 	.word	0x00000000


	//----- nvinfo : EIATTR_CBANK_PARAM_SIZE
	.align		4
.L_2481:
        /*0808*/ 	.byte	0x03, 0x19
        /*080a*/ 	.short	0x0128


	//----- nvinfo : EIATTR_PARAM_CBANK
	.align		4
        /*080c*/ 	.byte	0x04, 0x0a
        /*080e*/ 	.short	(.L_2483 - .L_2482)
	.align		4
.L_2482:
        /*0810*/ 	.word	index@(.nv.constant0._ZN10layer_norm13ln_bwd_kernelINS_13Kernel_traitsI13__nv_bfloat16S2_fS2_fjLj1280ELj1ELj4ELj1ELj16ENS_18Kernel_traits_baseILj1280ES2_S2_fS2_fjLj128EEEEELb0ELb1ELb1ELb0EEEvNS_9BwdParamsE)
        /*0814*/ 	.short	0x0210
        /*0816*/ 	.short	0x0128


	//----- nvinfo : EIATTR_SW_WAR
	.align		4
.L_2483:
        /*0818*/ 	.byte	0x04, 0x36
        /*081a*/ 	.short	(.L_2485 - .L_2484)
.L_2484:
        /*081c*/ 	.word	0x00000008
.L_2485:


//--------------------- .nv.info._ZN10layer_norm13ln_bwd_kernelINS_13Kernel_traitsI13__nv_bfloat16S2_fS2_fjLj1280ELj1ELj4ELj1ELj16ENS_18Kernel_traits_baseILj1280ES2_S2_fS2_fjLj128EEEEELb0ELb1ELb1ELb1EEEvNS_9BwdParamsE --------------------------
	.section	.nv.info._ZN10layer_norm13ln_bwd_kernelINS_13Kernel_traitsI13__nv_bfloat16S2_fS2_fjLj1280ELj1ELj4ELj1ELj16ENS_18Kernel_traits_baseILj1280ES2_S2_fS2_fjLj128EEEEELb0ELb1ELb1ELb1EEEvNS_9BwdParamsE,"",@"SHT_CUDA_INFO"
	.sectionflags	@""
	.align	4


	//----- nvinfo : EIATTR_CUDA_API_VERSION
	.align		4
        /*0000*/ 	.byte	0x04, 0x37
        /*0002*/ 	.short	(.L_2487 - .L_2486)
.L_2486:
        /*0004*/ 	.word	0x00000082


	//----- nvinfo : EIATTR_KPARAM_INFO
	.align		4
.L_2487:
        /*0008*/ 	.byte	0x04, 0x17
        /*000a*/ 	.short	(.L_2489 - .L_2488)
.L_2488:
        /*000c*/ 	.word	0x00000000
        /*0010*/ 	.short	0x0000
        /*0012*/ 	.short	0x0000
        /*0014*/ 	.byte	0x00, 0xf0, 0xa1, 0x04


	//----- nvinfo : EIATTR_SPARSE_MMA_MASK
	.align		4
.L_2489:
        /*0018*/ 	.byte	0x03, 0x50
        /*001a*/ 	.short	0x0000


	//----- nvinfo : EIATTR_MAXREG_COUNT
	.align		4
        /*001c*/ 	.byte	0x03, 0x1b
        /*001e*/ 	.short	0x00ff


	//----- nvinfo : EIATTR_NUM_BARRIERS
	.align		4
        /*0020*/ 	.byte	0x02, 0x4c
        /*0022*/ 	.byte	0x01
	.zero		1


	//----- nvinfo : EIATTR_ANNOTATIONS
	.align		4
        /*0024*/ 	.byte	0x04, 0x55
        /*0026*/ 	.short	(.L_2491 - .L_2490)


	//   ....[0]....
.L_2490:
        /* <DEDUP_REMOVED lines=152> */


	//----- nvinfo : EIATTR_MERCURY_ISA_VERSION
	.align		4
.L_2491:
        /*0998*/ 	.byte	0x03, 0x5f
        /*099a*/ 	.short	0x0101


	//----- nvinfo : EIATTR_COOP_GROUP_MASK_REGIDS
	.align		4
        /*099c*/ 	.byte	0x04, 0x29
        /*099e*/ 	.short	(.L_2493 - .L_2492)


	//   ....[0]....
.L_2492:
        /*09a0*/ 	.word	0xffffffff


	//   ....[1]....
        /*09a4*/ 	.word	0xffffffff


	//   ....[2]....
        /*09a8*/ 	.word	0xffffffff


	//   ....[3]....
        /*09ac*/ 	.word	0xffffffff


	//   ....[4]....
        /*09b0*/ 	.word	0xffffffff


	//   ....[5]....
        /*09b4*/ 	.word	0xffffffff


	//   ....[6]....
        /*09b8*/ 	.word	0xffffffff


	//   ....[7]....
        /*09bc*/ 	.word	0xffffffff


	//   ....[8]....
        /*09c0*/ 	.word	0xffffffff


	//   ....[9]....
        /*09c4*/ 	.word	0xffffffff


	//   ....[10]....
        /*09c8*/ 	.word	0x050000de


	//   ....[11]....
        /*09cc*/ 	.word	0x050000de


	//   ....[12]....
        /*09d0*/ 	.word	0x050000de


	//   ....[13]....
        /*09d4*/ 	.word	0x050000de


	//   ....[14]....
        /*09d8*/ 	.word	0x050000de


	//   ....[15]....
        /*09dc*/ 	.word	0x050000de


	//   ....[16]....
        /*09e0*/ 	.word	0x050000de


	//   ....[17]....
        /*09e4*/ 	.word	0x050000de


	//   ....[18]....
        /*09e8*/ 	.word	0x050000de


	//   ....[19]....
        /*09ec*/ 	.word	0x050000de


	//----- nvinfo : EIATTR_COOP_GROUP_INSTR_OFFSETS
	.align		4
.L_2493:
        /*09f0*/ 	.byte	0x04, 0x28
        /*09f2*/ 	.short	(.L_2495 - .L_2494)


	//   ....[0]....
.L_2494:
        /*09f4*/ 	.word	0x00003980


	//   ....[1]....
        /*09f8*/ 	.word	0x000039a0


	//   ....[2]....
        /*09fc*/ 	.word	0x000039c0


	//   ....[3]....
        /*0a00*/ 	.word	0x000039e0


	//   ....[4]....
        /*0a04*/ 	.word	0x00003a00


	//   ....[5]....
        /*0a08*/ 	.word	0x00003a20


	//   ....[6]....
        /*0a0c*/ 	.word	0x00003a30


	//   ....[7]....
        /*0a10*/ 	.word	0x00003a60


	//   ....[8]....
        /*0a14*/ 	.word	0x00003a70


	//   ....[9]....
        /*0a18*/ 	.word	0x00003a90


	//   ....[10]....
        /*0a1c*/ 	.word	0x00009550


	//   ....[11]....
        /*0a20*/ 	.word	0x000095e0


	//   ....[12]....
        /*0a24*/ 	.word	0x00009640


	//   ....[13]....
        /*0a28*/ 	.word	0x00009690


	//   ....[14]....
        /*0a2c*/ 	.word	0x000096f0


	//   ....[15]....
        /*0a30*/ 	.word	0x00009740


	//   ....[16]....
        /*0a34*/ 	.word	0x000097a0


	//   ....[17]....
        /*0a38*/ 	.word	0x000097f0


	//   ....[18]....
        /*0a3c*/ 	.word	0x00009860


	//   ....[19]....
        /*0a40*/ 	.word	0x000098c0


	//----- nvinfo : EIATTR_EXIT_INSTR_OFFSETS
	.align		4
.L_2495:
        /*0a44*/ 	.byte	0x04, 0x1c
        /*0a46*/ 	.short	(.L_2497 - .L_2496)


	//   ....[0]....
.L_2496:
        /*0a48*/ 	.word	0x000094e0


	//----- nvinfo : EIATTR_MAX_THREADS
	.align		4
.L_2497:
        /*0a4c*/ 	.byte	0x04, 0x05
        /*0a4e*/ 	.short	(.L_2499 - .L_2498)
.L_2498:
        /*0a50*/ 	.word	0x00000080
        /*0a54*/ 	.word	0x00000001
        /*0a58*/ 	.word	0x00000001


	//----- nvinfo : EIATTR_CRS_STACK_SIZE
	.align		4
.L_2499:
        /*0a5c*/ 	.byte	0x04, 0x1e
        /*0a5e*/ 	.short	(.L_2501 - .L_2500)
.L_2500:
        /*0a60*/ 	.word	0x00000000


	//----- nvinfo : EIATTR_CBANK_PARAM_SIZE
	.align		4
.L_2501:
        /*0a64*/ 	.byte	0x03, 0x19
        /*0a66*/ 	.short	0x0128


	//----- nvinfo : EIATTR_PARAM_CBANK
	.align		4
        /*0a68*/ 	.byte	0x04, 0x0a
        /*0a6a*/ 	.short	(.L_2503 - .L_2502)
	.align		4
.L_2502:
        /*0a6c*/ 	.word	index@(.nv.constant0._ZN10layer_norm13ln_bwd_kernelINS_13Kernel_traitsI13__nv_bfloat16S2_fS2_fjLj1280ELj1ELj4ELj1ELj16ENS_18Kernel_traits_baseILj1280ES2_S2_fS2_fjLj128EEEEELb0ELb1ELb1ELb1EEEvNS_9BwdParamsE)
        /*0a70*/ 	.short	0x0210
        /*0a72*/ 	.short	0x0128


	//----- nvinfo : EIATTR_SW_WAR
	.align		4
.L_2503:
        /*0a74*/ 	.byte	0x04, 0x36
        /*0a76*/ 	.short	(.L_2505 - .L_2504)
.L_2504:
        /*0a78*/ 	.word	0x00000008
.L_2505:


//--------------------- .nv.info._ZN10layer_norm13ln_bwd_kernelINS_13Kernel_traitsI13__nv_bfloat16S2_fS2_fjLj1280ELj1ELj4ELj1ELj16ENS_18Kernel_traits_baseILj1280ES2_S2_fS2_fjLj128EEEEELb1ELb0ELb0ELb0EEEvNS_9BwdParamsE --------------------------
	.section	.nv.info._ZN10layer_norm13ln_bwd_kernelINS_13Kernel_traitsI13__nv_bfloat16S2_fS2_fjLj1280ELj1ELj4ELj1ELj16ENS_18Kernel_traits_baseILj1280ES2_S2_fS2_fjLj128EEEEELb1ELb0ELb0ELb0EEEvNS_9BwdParamsE,"",@"SHT_CUDA_INFO"
	.sectionflags	@""
	.align	4


	//----- nvinfo : EIATTR_CUDA_API_VERSION
	.align		4
        /*0000*/ 	.byte	0x04, 0x37
        /*0002*/ 	.short	(.L_2507 - .L_2506)
.L_2506:
        /*0004*/ 	.word	0x00000082


	//----- nvinfo : EIATTR_KPARAM_INFO
	.align		4
.L_2507:
        /*0008*/ 	.byte	0x04, 0x17
        /*000a*/ 	.short	(.L_2509 - .L_2508)
.L_2508:
        /*000c*/ 	.word	0x00000000
        /*0010*/ 	.short	0x0000
        /*0012*/ 	.short	0x0000
        /*0014*/ 	.byte	0x00, 0xf0, 0xa1, 0x04


	//----- nvinfo : EIATTR_SPARSE_MMA_MASK
	.align		4
.L_2509:
        /*0018*/ 	.byte	0x03, 0x50
        /*001a*/ 	.short	0x0000


	//----- nvinfo : EIATTR_MAXREG_COUNT
	.align		4
        /*001c*/ 	.byte	0x03, 0x1b
        /*001e*/ 	.short	0x00ff


	//----- nvinfo : EIATTR_NUM_BARRIERS
	.align		4
        /*0020*/ 	.byte	0x02, 0x4c
        /*0022*/ 	.byte	0x01
	.zero		1


	//----- nvinfo : EIATTR_ANNOTATIONS
	.align		4
        /*0024*/ 	.byte	0x04, 0x55
        /*0026*/ 	.short	(.L_2511 - .L_2510)


	//   ....[0]....
.L_2510:
        /* <DEDUP_REMOVED lines=31> */


	//----- nvinfo : EIATTR_MERCURY_ISA_VERSION
	.align		4
.L_2511:
        /*0208*/ 	.byte	0x03, 0x5f
        /*020a*/ 	.short	0x0101


	//----- nvinfo : EIATTR_COOP_GROUP_MASK_REGIDS
	.align		4
        /*020c*/ 	.byte	0x04, 0x29
        /*020e*/ 	.short	(.L_2513 - .L_2512)


	//   ....[0]....
.L_2512:
        /*0210*/ 	.word	0xffffffff


	//   ....[1]....
        /*0214*/ 	.word	0xffffffff


	//   ....[2]....
        /*0218*/ 	.word	0xffffffff


	//   ....[3]....
        /*021c*/ 	.word	0xffffffff


	//   ....[4]....
        /*0220*/ 	.word	0xffffffff


	//   ....[5]....
        /*0224*/ 	.word	0xffffffff


	//   ....[6]....
        /*0228*/ 	.word	0xffffffff


	//   ....[7]....
        /*022c*/ 	.word	0xffffffff


	//   ....[8]....
        /*0230*/ 	.word	0xffffffff


	//   ....[9]....
        /*0234*/ 	.word	0xffffffff


	//   ....[10]....
        /*0238*/ 	.word	0x050000a0


	//   ....[11]....
        /*023c*/ 	.word	0x050000a0


	//   ....[12]....
        /*0240*/ 	.word	0x050000a0


	//   ....[13]....
        /*0244*/ 	.word	0x050000a0


	//   ....[14]....
        /*0248*/ 	.word	0x050000a0


	//   ....[15]....
        /*024c*/ 	.word	0x050000a0


	//   ....[16]....
        /*0250*/ 	.word	0x050000a0


	//   ....[17]....
        /*0254*/ 	.word	0x050000a0


	//   ....[18]....
        /*0258*/ 	.word	0x050000a0


	//   ....[19]....
        /*025c*/ 	.word	0x050000a0


	//----- nvinfo : EIATTR_COOP_GROUP_INSTR_OFFSETS
	.align		4
.L_2513:
        /*0260*/ 	.byte	0x04, 0x28
        /*0262*/ 	.short	(.L_2515 - .L_2514)


	//   ....[0]....
.L_2514:
        /*0264*/ 	.word	0x00002b90


	//   ....[1]....
        /*0268*/ 	.word	0x00002bb0


	//   ....[2]....
        /*026c*/ 	.word	0x00002bd0


	//   ....[3]....
        /*0270*/ 	.word	0x00002bf0


	//   ....[4]....
        /*0274*/ 	.word	0x00002c10


	//   ....[5]....
        /*0278*/ 	.word	0x00002c30


	//   ....[6]....
        /*027c*/ 	.word	0x00002c50


	//   ....[7]....
        /*0280*/ 	.word	0x00002c70


	//   ....[8]....
        /*0284*/ 	.word	0x00002c80


	//   ....[9]....
        /*0288*/ 	.word	0x00002ca0


	//   ....[10]....
        /*028c*/ 	.word	0x00005e30


	//   ....[11]....
        /*0290*/ 	.word	0x00005ec0


	//   ....[12]....
        /*0294*/ 	.word	0x00005f20


	//   ....[13]....
        /*0298*/ 	.word	0x00005f70


	//   ....[14]....
        /*029c*/ 	.word	0x00005fd0


	//   ....[15]....
        /*02a0*/ 	.word	0x00006020


	//   ....[16]....
        /*02a4*/ 	.word	0x00006080


	//   ....[17]....
        /*02a8*/ 	.word	0x000060d0


	//   ....[18]....
        /*02ac*/ 	.word	0x00006130


	//   ....[19]....
        /*02b0*/ 	.word	0x00006180


	//----- nvinfo : EIATTR_EXIT_INSTR_OFFSETS
	.align		4
.L_2515:
        /*02b4*/ 	.byte	0x04, 0x1c
        /*02b6*/ 	.short	(.L_2517 - .L_2516)


	//   ....[0]....
.L_2516:
        /*02b8*/ 	.word	0x00005d90


	//   ....[1]....
        /*02bc*/ 	.word	0x00005dc0


	//----- nvinfo : EIATTR_MAX_THREADS
	.align		4
.L_2517:
        /*02c0*/ 	.byte	0x04, 0x05
        /*02c2*/ 	.short	(.L_2519 - .L_2518)
.L_2518:
        /*02c4*/ 	.word	0x00000080
        /*02c8*/ 	.word	0x00000001
        /*02cc*/ 	.word	0x00000001


	//----- nvinfo : EIATTR_CRS_STACK_SIZE
	.align		4
.L_2519:
        /*02d0*/ 	.byte	0x04, 0x1e
        /*02d2*/ 	.short	(.L_2521 - .L_2520)
.L_2520:
        /*02d4*/ 	.word	0x00000000


	//----- nvinfo : EIATTR_CBANK_PARAM_SIZE
	.align		4
.L_2521:
        /*02d8*/ 	.byte	0x03, 0x19
        /*02da*/ 	.short	0x0128


	//----- nvinfo : EIATTR_PARAM_CBANK
	.align		4
        /*02dc*/ 	.byte	0x04, 0x0a
        /*02de*/ 	.short	(.L_2523 - .L_2522)
	.align		4
.L_2522:
        /*02e0*/ 	.word	index@(.nv.constant0._ZN10layer_norm13ln_bwd_kernelINS_13Kernel_traitsI13__nv_bfloat16S2_fS2_fjLj1280ELj1ELj4ELj1ELj16ENS_18Kernel_traits_baseILj1280ES2_S2_fS2_fjLj128EEEEELb1ELb0ELb0ELb0EEEvNS_9BwdParamsE)
        /*02e4*/ 	.short	0x0210
        /*02e6*/ 	.short	0x0128


	//----- nvinfo : EIATTR_SW_WAR
	.align		4
.L_2523:
        /*02e8*/ 	.byte	0x04, 0x36
        /*02ea*/ 	.short	(.L_2525 - .L_2524)
.L_2524:
        /*02ec*/ 	.word	0x00000008
.L_2525:


//--------------------- .nv.info._ZN10layer_norm13ln_bwd_kernelINS_13Kernel_traitsI13__nv_bfloat16S2_fS2_fjLj1280ELj1ELj4ELj1ELj16ENS_18Kernel_traits_baseILj1280ES2_S2_fS2_fjLj128EEEEELb1ELb0ELb0ELb1EEEvNS_9BwdParamsE --------------------------
	.section	.nv.info._ZN10layer_norm13ln_bwd_kernelINS_13Kernel_traitsI13__nv_bfloat16S2_fS2_fjLj1280ELj1ELj4ELj1ELj16ENS_18Kernel_traits_baseILj1280ES2_S2_fS2_fjLj128EEEEELb1ELb0ELb0ELb1EEEvNS_9BwdParamsE,"",@"SHT_CUDA_INFO"
	.sectionflags	@""
	.align	4


	//----- nvinfo : EIATTR_CUDA_API_VERSION
	.align		4
        /*0000*/ 	.byte	0x04, 0x37
        /*0002*/ 	.short	(.L_2527 - .L_2526)
.L_2526:
        /*0004*/ 	.word	0x00000082


	//----- nvinfo : EIATTR_KPARAM_INFO
	.align		4
.L_2527:
        /*0008*/ 	.byte	0x04, 0x17
        /*000a*/ 	.short	(.L_2529 - .L_2528)
.L_2528:
        /*000c*/ 	.word	0x00000000
        /*0010*/ 	.short	0x0000
        /*0012*/ 	.short	0x0000
        /*0014*/ 	.byte	0x00, 0xf0, 0xa1, 0x04


	//----- nvinfo : EIATTR_SPARSE_MMA_MASK
	.align		4
.L_2529:
        /*0018*/ 	.byte	0x03, 0x50
        /*001a*/ 	.short	0x0000


	//----- nvinfo : EIATTR_MAXREG_COUNT
	.align		4
        /*001c*/ 	.byte	0x03, 0x1b
        /*001e*/ 	.short	0x00ff


	//----- nvinfo : EIATTR_NUM_BARRIERS
	.align		4
        /*0020*/ 	.byte	0x02, 0x4c
        /*0022*/ 	.byte	0x01
	.zero		1


	//----- nvinfo : EIATTR_ANNOTATIONS
	.align		4
        /*0024*/ 	.byte	0x04, 0x55
        /*0026*/ 	.short	(.L_2531 - .L_2530)


	//   ....[0]....
.L_2530:
        /* <DEDUP_REMOVED lines=30> */


	//----- nvinfo : EIATTR_MERCURY_ISA_VERSION
	.align		4
.L_2531:
        /*01f8*/ 	.byte	0x03, 0x5f
        /*01fa*/ 	.short	0x0101


	//----- nvinfo : EIATTR_COOP_GROUP_MASK_REGIDS
	.align		4
        /*01fc*/ 	.byte	0x04, 0x29
        /*01fe*/ 	.short	(.L_2533 - .L_2532)


	//   ....[0]....
.L_2532:
        /*0200*/ 	.word	0xffffffff


	//   ....[1]....
        /*0204*/ 	.word	0xffffffff


	//   ....[2]....
        /*0208*/ 	.word	0xffffffff


	//   ....[3]....
        /*020c*/ 	.word	0xffffffff


	//   ....[4]....
        /*0210*/ 	.word	0xffffffff


	//   ....[5]....
        /*0214*/ 	.word	0xffffffff


	//   ....[6]....
        /*0218*/ 	.word	0xffffffff


	//   ....[7]....
        /*021c*/ 	.word	0xffffffff


	//   ....[8]....
        /*0220*/ 	.word	0xffffffff


	//   ....[9]....
        /*0224*/ 	.word	0xffffffff


	//   ....[10]....
        /*0228*/ 	.word	0x050000d8


	//   ....[11]....
        /*022c*/ 	.word	0x050000d8


	//   ....[12]....
        /*0230*/ 	.word	0x050000d8


	//   ....[13]....
        /*0234*/ 	.word	0x050000d8


	//   ....[14]....
        /*0238*/ 	.word	0x050000d8


	//   ....[15]....
        /*023c*/ 	.word	0x050000d8


	//   ....[16]....
        /*0240*/ 	.word	0x050000d8


	//   ....[17]....
        /*0244*/ 	.word	0x050000d8


	//   ....[18]....
        /*0248*/ 	.word	0x050000d8


	//   ....[19]....
        /*024c*/ 	.word	0x050000d8


	//----- nvinfo : EIATTR_COOP_GROUP_INSTR_OFFSETS
	.align		4
.L_2533:
        /*0250*/ 	.byte	0x04, 0x28
        /*0252*/ 	.short	(.L_2535 - .L_2534)


	//   ....[0]....
.L_2534:
        /*0254*/ 	.word	0x00002930


	//   ....[1]....
        /*0258*/ 	.word	0x00002950


	//   ....[2]....
        /*025c*/ 	.word	0x00002970


	//   ....[3]....
        /*0260*/ 	.word	0x00002990


	//   ....[4]....
        /*0264*/ 	.word	0x000029b0


	//   ....[5]....
        /*0268*/ 	.word	0x000029d0


	//   ....[6]....
        /*026c*/ 	.word	0x000029f0


	//   ....[7]....
        /*0270*/ 	.word	0x00002a10


	//   ....[8]....
        /*0274*/ 	.word	0x00002a20


	//   ....[9]....
        /*0278*/ 	.word	0x00002a40


	//   ....[10]....
        /*027c*/ 	.word	0x000058d0


	//   ....[11]....
        /*0280*/ 	.word	0x00005960


	//   ....[12]....
        /*0284*/ 	.word	0x000059c0


	//   ....[13]....
        /*0288*/ 	.word	0x00005a10


	//   ....[14]....
        /*028c*/ 	.word	0x00005a70


	//   ....[15]....
        /*0290*/ 	.word	0x00005ac0


	//   ....[16]....
        /*0294*/ 	.word	0x00005b20


	//   ....[17]....
        /*0298*/ 	.word	0x00005b70


	//   ....[18]....
        /*029c*/ 	.word	0x00005bd0


	//   ....[19]....
        /*02a0*/ 	.word	0x00005c20


	//----- nvinfo : EIATTR_EXIT_INSTR_OFFSETS
	.align		4
.L_2535:
        /*02a4*/ 	.byte	0x04, 0x1c
        /*02a6*/ 	.short	(.L_2537 - .L_2536)


	//   ....[0]....
.L_2536:
        /*02a8*/ 	.word	0x00005860


	//----- nvinfo : EIATTR_MAX_THREADS
	.align		4
.L_2537:
        /*02ac*/ 	.byte	0x04, 0x05
        /*02ae*/ 	.short	(.L_2539 - .L_2538)
.L_2538:
        /*02b0*/ 	.word	0x00000080
        /*02b4*/ 	.word	0x00000001
        /*02b8*/ 	.word	0x00000001


	//----- nvinfo : EIATTR_CRS_STACK_SIZE
	.align		4
.L_2539:
        /*02bc*/ 	.byte	0x04, 0x1e
        /*02be*/ 	.short	(.L_2541 - .L_2540)
.L_2540:
        /*02c0*/ 	.word	0x00000000


	//----- nvinfo : EIATTR_CBANK_PARAM_SIZE
	.align		4
.L_2541:
        /*02c4*/ 	.byte	0x03, 0x19
        /*02c6*/ 	.short	0x0128


	//----- nvinfo : EIATTR_PARAM_CBANK
	.align		4
        /*02c8*/ 	.byte	0x04, 0x0a
        /*02ca*/ 	.short	(.L_2543 - .L_2542)
	.align		4
.L_2542:
        /*02cc*/ 	.word	index@(.nv.constant0._ZN10layer_norm13ln_bwd_kernelINS_13Kernel_traitsI13__nv_bfloat16S2_fS2_fjLj1280ELj1ELj4ELj1ELj16ENS_18Kernel_traits_baseILj1280ES2_S2_fS2_fjLj128EEEEELb1ELb0ELb0ELb1EEEvNS_9BwdParamsE)
        /*02d0*/ 	.short	0x0210
        /*02d2*/ 	.short	0x0128


	//----- nvinfo : EIATTR_SW_WAR
	.align		4
.L_2543:
        /*02d4*/ 	.byte	0x04, 0x36
        /*02d6*/ 	.short	(.L_2545 - .L_2544)
.L_2544:
        /*02d8*/ 	.word	0x00000008
.L_2545:


//--------------------- .nv.info._ZN10layer_norm22ln_bwd_finalize_kernelINS_22Kernel_traits_finalizeILj1280E13__nv_bfloat16S2_fS2_fjLb0ELj1024ELj4ENS_18Kernel_traits_baseILj1280ES2_S2_fS2_fjLj1024EEEEELb0ELb0EEEvNS_9BwdParamsE --------------------------
	.section	.nv.info._ZN10layer_norm22ln_bwd_finalize_kernelINS_22Kernel_traits_finalizeILj1280E13__nv_bfloat16S2_fS2_fjLb0ELj1024ELj4ENS_18Kernel_traits_baseILj1280ES2_S2_fS2_fjLj1024EEEEELb0ELb0EEEvNS_9BwdParamsE,"",@"SHT_CUDA_INFO"
	.sectionflags	@""
	.align	4


	//----- nvinfo : EIATTR_CUDA_API_VERSION
	.align		4
        /*0000*/ 	.byte	0x04, 0x37
        /*0002*/ 	.short	(.L_2547 - .L_2546)
.L_2546:
        /*0004*/ 	.word	0x00000082


	//----- nvinfo : EIATTR_KPARAM_INFO
	.align		4
.L_2547:
        /*0008*/ 	.byte	0x04, 0x17
        /*000a*/ 	.short	(.L_2549 - .L_2548)
.L_2548:
        /*000c*/ 	.word	0x00000000
        /*0010*/ 	.short	0x0000
        /*0012*/ 	.short	0x0000
        /*0014*/ 	.byte	0x00, 0xf0, 0xa1, 0x04


	//----- nvinfo : EIATTR_SPARSE_MMA_MASK
	.align		4
.L_2549:
        /*0018*/ 	.byte	0x03, 0x50
        /*001a*/ 	.short	0x0000


	//----- nvinfo : EIATTR_MAXREG_COUNT
	.align		4
        /*001c*/ 	.byte	0x03, 0x1b
        /*001e*/ 	.short	0x0040


	//----- nvinfo : EIATTR_NUM_BARRIERS
	.align		4
        /*0020*/ 	.byte	0x02, 0x4c
        /*0022*/ 	.byte	0x01
	.zero		1


	//----- nvinfo : EIATTR_MERCURY_ISA_VERSION
	.align		4
        /*0024*/ 	.byte	0x03, 0x5f
        /*0026*/ 	.short	0x0101


	//----- nvinfo : EIATTR_COOP_GROUP_MASK_REGIDS
	.align		4
        /*0028*/ 	.byte	0x04, 0x29
        /*002a*/ 	.short	(.L_2551 - .L_2550)


	//   ....[0]....
.L_2550:
        /*002c*/ 	.word	0xffffffff


	//   ....[1]....
        /*0030*/ 	.word	0xffffffff


	//   ....[2]....
        /*0034*/ 	.word	0xffffffff


	//   ....[3]....
        /*0038*/ 	.word	0xffffffff


	//   ....[4]....
        /*003c*/ 	.word	0xffffffff


	//   ....[5]....
        /*0040*/ 	.word	0xffffffff


	//   ....[6]....
        /*0044*/ 	.word	0xffffffff


	//   ....[7]....
        /*0048*/ 	.word	0xffffffff


	//   ....[8]....
        /*004c*/ 	.word	0xffffffff


	//   ....[9]....
        /*0050*/ 	.word	0xffffffff


	//   ....[10]....
        /*0054*/ 	.word	0x05000013


	//   ....[11]....
        /*0058*/ 	.word	0x05000013


	//   ....[12]....
        /*005c*/ 	.word	0x05000013


	//   ....[13]....
        /*0060*/ 	.word	0x05000013


	//   ....[14]....
        /*0064*/ 	.word	0x05000013


	//   ....[15]....
        /*0068*/ 	.word	0x05000013


	//   ....[16]....
        /*006c*/ 	.word	0x05000013


	//   ....[17]....
        /*0070*/ 	.word	0x05000013


	//   ....[18]....
        /*0074*/ 	.word	0x05000013


	//   ....[19]....
        /*0078*/ 	.word	0x05000013


	//----- nvinfo : EIATTR_COOP_GROUP_INSTR_OFFSETS
	.align		4
.L_2551:
        /*007c*/ 	.byte	0x04, 0x28
        /*007e*/ 	.short	(.L_2553 - .L_2552)


	//   ....[0]....
.L_2552:
        /*0080*/ 	.word	0x000008e0


	//   ....[1]....
        /*0084*/ 	.word	0x000008f0


	//   ....[2]....
        /*0088*/ 	.word	0x00000920


	//   ....[3]....
        /*008c*/ 	.word	0x00000930


	//   ....[4]....
        /*0090*/ 	.word	0x00000960


	//   ....[5]....
        /*0094*/ 	.word	0x00000970


	//   ....[6]....
        /*0098*/ 	.word	0x000009a0


	//   ....[7]....
        /*009c*/ 	.word	0x000009b0


	//   ....[8]....
        /*00a0*/ 	.word	0x000009e0


	//   ....[9]....
        /*00a4*/ 	.word	0x000009f0


	//   ....[10]....
        /*00a8*/ 	.word	0x00000c10


	//   ....[11]....
        /*00ac*/ 	.word	0x00000c80


	//   ....[12]....
        /*00b0*/ 	.word	0x00000cf0


	//   ....[13]....
        /*00b4*/ 	.word	0x00000d60


	//   ....[14]....
        /*00b8*/ 	.word	0x00000dd0


	//   ....[15]....
        /*00bc*/ 	.word	0x00000e30


	//   ....[16]....
        /*00c0*/ 	.word	0x00000ea0


	//   ....[17]....
        /*00c4*/ 	.word	0x00000f10


	//   ....[18]....
        /*00c8*/ 	.word	0x00000f80


	//   ....[19]....
        /*00cc*/ 	.word	0x00000ff0


	//----- nvinfo : EIATTR_EXIT_INSTR_OFFSETS
	.align		4
.L_2553:
        /*00d0*/ 	.byte	0x04, 0x1c
        /*00d2*/ 	.short	(.L_2555 - .L_2554)


	//   ....[0]....
.L_2554:
        /*00d4*/ 	.word	0x00000070


	//   ....[1]....
        /*00d8*/ 	.word	0x00000bb0


	//----- nvinfo : EIATTR_MAX_THREADS
	.align		4
.L_2555:
        /*00dc*/ 	.byte	0x04, 0x05
        /*00de*/ 	.short	(.L_2557 - .L_2556)
.L_2556:
        /*00e0*/ 	.word	0x00000400
        /*00e4*/ 	.word	0x00000001
        /*00e8*/ 	.word	0x00000001


	//----- nvinfo : EIATTR_CRS_STACK_SIZE
	.align		4
.L_2557:
        /*00ec*/ 	.byte	0x04, 0x1e
        /*00ee*/ 	.short	(.L_2559 - .L_2558)
.L_2558:
        /*00f0*/ 	.word	0x00000000


	//----- nvinfo : EIATTR_CBANK_PARAM_SIZE
	.align		4
.L_2559:
        /*00f4*/ 	.byte	0x03, 0x19
        /*00f6*/ 	.short	0x0128


	//----- nvinfo : EIATTR_PARAM_CBANK
	.align		4
        /*00f8*/ 	.byte	0x04, 0x0a
        /*00fa*/ 	.short	(.L_2561 - .L_2560)
	.align		4
.L_2560:
        /*00fc*/ 	.word	index@(.nv.constant0._ZN10layer_norm22ln_bwd_finalize_kernelINS_22Kernel_traits_finalizeILj1280E13__nv_bfloat16S2_fS2_fjLb0ELj1024ELj4ENS_18Kernel_traits_baseILj1280ES2_S2_fS2_fjLj1024EEEEELb0ELb0EEEvNS_9BwdParamsE)
        /*0100*/ 	.short	0x0210
        /*0102*/ 	.short	0x0128


	//----- nvinfo : EIATTR_SW_WAR
	.align		4
.L_2561:
        /*0104*/ 	.byte	0x04, 0x36
        /*0106*/ 	.short	(.L_2563 - .L_2562)
.L_2562:
        /*0108*/ 	.word	0x00000008
.L_2563:


//--------------------- .nv.info._ZN10layer_norm13ln_bwd_kernelINS_13Kernel_traitsI13__nv_bfloat16S2_fS2_fjLj1280ELj1ELj4ELj1ELj16ENS_18Kernel_traits_baseILj1280ES2_S2_fS2_fjLj128EEEEELb1ELb0ELb1ELb0EEEvNS_9BwdParamsE --------------------------
	.section	.nv.info._ZN10layer_norm13ln_bwd_kernelINS_13Kernel_traitsI13__nv_bfloat16S2_fS2_fjLj1280ELj1ELj4ELj1ELj16ENS_18Kernel_traits_baseILj1280ES2_S2_fS2_fjLj128EEEEELb1ELb0ELb1ELb0EEEvNS_9BwdParamsE,"",@"SHT_CUDA_INFO"
	.sectionflags	@""
	.align	4


	//----- nvinfo : EIATTR_CUDA_API_VERSION
	.align		4
        /*0000*/ 	.byte	0x04, 0x37
        /*0002*/ 	.short	(.L_2565 - .L_2564)
.L_2564:
        /*0004*/ 	.word	0x00000082


	//----- nvinfo : EIATTR_KPARAM_INFO
	.align		4
.L_2565:
        /*0008*/ 	.byte	0x04, 0x17
        /*000a*/ 	.short	(.L_2567 - .L_2566)
.L_2566:
        /*000c*/ 	.word	0x00000000
        /*0010*/ 	.short	0x0000
        /*0012*/ 	.short	0x0000
        /*0014*/ 	.byte	0x00, 0xf0, 0xa1, 0x04


	//----- nvinfo : EIATTR_SPARSE_MMA_MASK
	.align		4
.L_2567:
        /*0018*/ 	.byte	0x03, 0x50
        /*001a*/ 	.short	0x0000


	//----- nvinfo : EIATTR_MAXREG_COUNT
	.align		4
        /*001c*/ 	.byte	0x03, 0x1b
        /*001e*/ 	.short	0x00ff


	//----- nvinfo : EIATTR_NUM_BARRIERS
	.align		4
        /*0020*/ 	.byte	0x02, 0x4c
        /*0022*/ 	.byte	0x01
	.zero		1


	//----- nvinfo : EIATTR_ANNOTATIONS
	.align		4
        /*0024*/ 	.byte	0x04, 0x55
        /*0026*/ 	.short	(.L_2569 - .L_2568)


	//   ....[0]....
.L_2568:
        /* <DEDUP_REMOVED lines=37> */


	//----- nvinfo : EIATTR_MERCURY_ISA_VERSION
	.align		4
.L_2569:
        /*0268*/ 	.byte	0x03, 0x5f
        /*026a*/ 	.short	0x0101


	//----- nvinfo : EIATTR_COOP_GROUP_MASK_REGIDS
	.align		4
        /*026c*/ 	.byte	0x04, 0x29
        /*026e*/ 	.short	(.L_2571 - .L_2570)


	//   ....[0]....
.L_2570:
        /*0270*/ 	.word	0xffffffff


	//   ....[1]....
        /*0274*/ 	.word	0xffffffff


	//   ....[2]....
        /*0278*/ 	.word	0xffffffff


	//   ....[3]....
        /*027c*/ 	.word	0xffffffff


	//   ....[4]....
        /*0280*/ 	.word	0xffffffff


	//   ....[5]....
        /*0284*/ 	.word	0xffffffff


	//   ....[6]....
        /*0288*/ 	.word	0xffffffff


	//   ....[7]....
        /*028c*/ 	.word	0xffffffff


	//   ....[8]....
        /*0290*/ 	.word	0xffffffff


	//   ....[9]....
        /*0294*/ 	.word	0xffffffff


	//   ....[10]....
        /*0298*/ 	.word	0x05000002


	//   ....[11]....
        /*029c*/ 	.word	0x05000002


	//   ....[12]....
        /*02a0*/ 	.word	0x05000002


	//   ....[13]....
        /*02a4*/ 	.word	0x05000002


	//   ....[14]....
        /*02a8*/ 	.word	0x05000002


	//   ....[15]....
        /*02ac*/ 	.word	0x05000002


	//   ....[16]....
        /*02b0*/ 	.word	0x05000002


	//   ....[17]....
        /*02b4*/ 	.word	0x05000002


	//   ....[18]....
        /*02b8*/ 	.word	0x05000002


	//   ....[19]....
        /*02bc*/ 	.word	0x05000002


	//----- nvinfo : EIATTR_COOP_GROUP_INSTR_OFFSETS
	.align		4
.L_2571:
        /*02c0*/ 	.byte	0x04, 0x28
        /*02c2*/ 	.short	(.L_2573 - .L_2572)


	//   ....[0]....
.L_2572:
        /*02c4*/ 	.word	0x00003190


	//   ....[1]....
        /*02c8*/ 	.word	0x000031b0


	//   ....[2]....
        /*02cc*/ 	.word	0x000031d0


	//   ....[3]....
        /*02d0*/ 	.word	0x000031f0


	//   ....[4]....
        /*02d4*/ 	.word	0x00003210


	//   ....[5]....
        /*02d8*/ 	.word	0x00003230


	//   ....[6]....
        /*02dc*/ 	.word	0x00003250


	//   ....[7]....
        /*02e0*/ 	.word	0x00003270


	//   ....[8]....
        /*02e4*/ 	.word	0x00003280


	//   ....[9]....
        /*02e8*/ 	.word	0x000032a0


	//   ....[10]....
        /*02ec*/ 	.word	0x00008000


	//   ....[11]....
        /*02f0*/ 	.word	0x00008090


	//   ....[12]....
        /*02f4*/ 	.word	0x000080f0


	//   ....[13]....
        /*02f8*/ 	.word	0x00008140


	//   ....[14]....
        /*02fc*/ 	.word	0x000081a0


	//   ....[15]....
        /*0300*/ 	.word	0x000081f0


	//   ....[16]....
        /*0304*/ 	.word	0x00008250


	//   ....[17]....
        /*0308*/ 	.word	0x000082a0


	//   ....[18]....
        /*030c*/ 	.word	0x00008300


	//   ....[19]....
        /*0310*/ 	.word	0x00008350


	//----- nvinfo : EIATTR_EXIT_INSTR_OFFSETS
	.align		4
.L_2573:
        /*0314*/ 	.byte	0x04, 0x1c
        /*0316*/ 	.short	(.L_2575 - .L_2574)


	//   ....[0]....
.L_2574:
        /*0318*/ 	.word	0x00007f60


	//   ....[1]....
        /*031c*/ 	.word	0x00007f90


	//----- nvinfo : EIATTR_MAX_THREADS
	.align		4
.L_2575:
        /*0320*/ 	.byte	0x04, 0x05
        /*0322*/ 	.short	(.L_2577 - .L_2576)
.L_2576:
        /*0324*/ 	.word	0x00000080
        /*0328*/ 	.word	0x00000001
        /*032c*/ 	.word	0x00000001


	//----- nvinfo : EIATTR_CRS_STACK_SIZE
	.align		4
.L_2577:
        /*0330*/ 	.byte	0x04, 0x1e
        /*0332*/ 	.short	(.L_2579 - .L_2578)
.L_2578:
        /*0334*/ 	.word	0x00000000


	//----- nvinfo : EIATTR_CBANK_PARAM_SIZE
	.align		4
.L_2579:
        /*0338*/ 	.byte	0x03, 0x19
        /*033a*/ 	.short	0x0128


	//----- nvinfo : EIATTR_PARAM_CBANK
	.align		4
        /*033c*/ 	.byte	0x04, 0x0a
        /*033e*/ 	.short	(.L_2581 - .L_2580)
	.align		4
.L_2580:
        /*0340*/ 	.word	index@(.nv.constant0._ZN10layer_norm13ln_bwd_kernelINS_13Kernel_traitsI13__nv_bfloat16S2_fS2_fjLj1280ELj1ELj4ELj1ELj16ENS_18Kernel_traits_baseILj1280ES2_S2_fS2_fjLj128EEEEELb1ELb0ELb1ELb0EEEvNS_9BwdParamsE)
        /*0344*/ 	.short	0x0210
        /*0346*/ 	.short	0x0128


	//----- nvinfo : EIATTR_SW_WAR
	.align		4
.L_2581:
        /*0348*/ 	.byte	0x04, 0x36
        /*034a*/ 	.short	(.L_2583 - .L_2582)
.L_2582:
        /*034c*/ 	.word	0x00000008
.L_2583:


//--------------------- .nv.info._ZN10layer_norm22ln_bwd_finalize_kernelINS_22Kernel_traits_finalizeILj1280E13__nv_bfloat16S2_fS2_fjLb0ELj1024ELj4ENS_18Kernel_traits_baseILj1280ES2_S2_fS2_fjLj1024EEEEELb0ELb1EEEvNS_9BwdParamsE --------------------------
	.section	.nv.info._ZN10layer_norm22ln_bwd_finalize_kernelINS_22Kernel_traits_finalizeILj1280E13__nv_bfloat16S2_fS2_fjLb0ELj1024ELj4ENS_18Kernel_traits_baseILj1280ES2_S2_fS2_fjLj1024EEEEELb0ELb1EEEvNS_9BwdParamsE,"",@"SHT_CUDA_INFO"
	.sectionflags	@""
	.align	4


	//----- nvinfo : EIATTR_CUDA_API_VERSION
	.align		4
        /*0000*/ 	.byte	0x04, 0x37
        /*0002*/ 	.short	(.L_2585 - .L_2584)
.L_2584:
        /*0004*/ 	.word	0x00000082


	//----- nvinfo : EIATTR_KPARAM_INFO
	.align		4
.L_2585:
        /*0008*/ 	.byte	0x04, 0x17
        /*000a*/ 	.short	(.L_2587 - .L_2586)
.L_2586:
        /*000c*/ 	.word	0x00000000
        /*0010*/ 	.short	0x0000
        /*0012*/ 	.short	0x0000
        /*0014*/ 	.byte	0x00, 0xf0, 0xa1, 0x04


	//----- nvinfo : EIATTR_SPARSE_MMA_MASK
	.align		4
.L_2587:
        /*0018*/ 	.byte	0x03, 0x50
        /*001a*/ 	.short	0x0000


	//----- nvinfo : EIATTR_MAXREG_COUNT
	.align		4
        /*001c*/ 	.byte	0x03, 0x1b
        /*001e*/ 	.short	0x0040


	//----- nvinfo : EIATTR_NUM_BARRIERS
	.align		4
        /*0020*/ 	.byte	0x02, 0x4c
        /*0022*/ 	.byte	0x01
	.zero		1


	//----- nvinfo : EIATTR_MERCURY_ISA_VERSION
	.align		4
        /*0024*/ 	.byte	0x03, 0x5f
        /*0026*/ 	.short	0x0101


	//----- nvinfo : EIATTR_COOP_GROUP_MASK_REGIDS
	.align		4
        /*0028*/ 	.byte	0x04, 0x29
        /*002a*/ 	.short	(.L_2589 - .L_2588)


	//   ....[0]....
.L_2588:
        /*002c*/ 	.word	0xffffffff


	//   ....[1]....
        /*0030*/ 	.word	0xffffffff


	//   ....[2]....
        /*0034*/ 	.word	0xffffffff


	//   ....[3]....
        /*0038*/ 	.word	0xffffffff


	//   ....[4]....
        /*003c*/ 	.word	0xffffffff


	//   ....[5]....
        /*0040*/ 	.word	0xffffffff


	//   ....[6]....
        /*0044*/ 	.word	0xffffffff


	//   ....[7]....
        /*0048*/ 	.word	0xffffffff


	//   ....[8]....
        /*004c*/ 	.word	0xffffffff


	//   ....[9]....
        /*0050*/ 	.word	0xffffffff


	//   ....[10]....
        /*0054*/ 	.word	0x05000011


	//   ....[11]....
        /*0058*/ 	.word	0x05000011


	//   ....[12]....
        /*005c*/ 	.word	0x05000011


	//   ....[13]....
        /*0060*/ 	.word	0x05000011


	//   ....[14]....
        /*0064*/ 	.word	0x05000011


	//   ....[15]....
        /*0068*/ 	.word	0x05000011


	//   ....[16]....
        /*006c*/ 	.word	0x05000011


	//   ....[17]....
        /*0070*/ 	.word	0x05000011


	//   ....[18]....
        /*0074*/ 	.word	0x05000011


	//   ....[19]....
        /*0078*/ 	.word	0x05000011


	//----- nvinfo : EIATTR_COOP_GROUP_INSTR_OFFSETS
	.align		4
.L_2589:
        /*007c*/ 	.byte	0x04, 0x28
        /*007e*/ 	.short	(.L_2591 - .L_2590)


	//   ....[0]....
.L_2590:
        /*0080*/ 	.word	0x000008e0


	//   ....[1]....
        /*0084*/ 	.word	0x000008f0


	//   ....[2]....
        /*0088*/ 	.word	0x00000920


	//   ....[3]....
        /*008c*/ 	.word	0x00000930


	//   ....[4]....
        /*0090*/ 	.word	0x00000960


	//   ....[5]....
        /*0094*/ 	.word	0x00000970


	//   ....[6]....
        /*0098*/ 	.word	0x000009a0


	//   ....[7]....
        /*009c*/ 	.word	0x000009b0


	//   ....[8]....
        /*00a0*/ 	.word	0x000009e0


	//   ....[9]....
        /*00a4*/ 	.word	0x000009f0


	//   ....[10]....
        /*00a8*/ 	.word	0x00000bf0


	//   ....[11]....
        /*00ac*/ 	.word	0x00000c60


	//   ....[12]....
        /*00b0*/ 	.word	0x00000cd0


	//   ....[13]....
        /*00b4*/ 	.word	0x00000d40


	//   ....[14]....
        /*00b8*/ 	.word	0x00000db0


	//   ....[15]....
        /*00bc*/ 	.word	0x00000e10


	//   ....[16]....
        /*00c0*/ 	.word	0x00000e80


	//   ....[17]....
        /*00c4*/ 	.word	0x00000ef0


	//   ....[18]....
        /*00c8*/ 	.word	0x00000f60


	//   ....[19]....
        /*00cc*/ 	.word	0x00000fd0


	//----- nvinfo : EIATTR_EXIT_INSTR_OFFSETS
	.align		4
.L_2591:
        /*00d0*/ 	.byte	0x04, 0x1c
        /*00d2*/ 	.short	(.L_2593 - .L_2592)


	//   ....[0]....
.L_2592:
        /*00d4*/ 	.word	0x00000070


	//   ....[1]....
        /*00d8*/ 	.word	0x00000b90


	//----- nvinfo : EIATTR_MAX_THREADS
	.align		4
.L_2593:
        /*00dc*/ 	.byte	0x04, 0x05
        /*00de*/ 	.short	(.L_2595 - .L_2594)
.L_2594:
        /*00e0*/ 	.word	0x00000400
        /*00e4*/ 	.word	0x00000001
        /*00e8*/ 	.word	0x00000001


	//----- nvinfo : EIATTR_CRS_STACK_SIZE
	.align		4
.L_2595:
        /*00ec*/ 	.byte	0x04, 0x1e
        /*00ee*/ 	.short	(.L_2597 - .L_2596)
.L_2596:
        /*00f0*/ 	.word	0x00000000


	//----- nvinfo : EIATTR_CBANK_PARAM_SIZE
	.align		4
.L_2597:
        /*00f4*/ 	.byte	0x03, 0x19
        /*00f6*/ 	.short	0x0128


	//----- nvinfo : EIATTR_PARAM_CBANK
	.align		4
        /*00f8*/ 	.byte	0x04, 0x0a
        /*00fa*/ 	.short	(.L_2599 - .L_2598)
	.align		4
.L_2598:
        /*00fc*/ 	.word	index@(.nv.constant0._ZN10layer_norm22ln_bwd_finalize_kernelINS_22Kernel_traits_finalizeILj1280E13__nv_bfloat16S2_fS2_fjLb0ELj1024ELj4ENS_18Kernel_traits_baseILj1280ES2_S2_fS2_fjLj1024EEEEELb0ELb1EEEvNS_9BwdParamsE)
        /*0100*/ 	.short	0x0210
        /*0102*/ 	.short	0x0128


	//----- nvinfo : EIATTR_SW_WAR
	.align		4
.L_2599:
        /*0104*/ 	.byte	0x04, 0x36
        /*0106*/ 	.short	(.L_2601 - .L_2600)
.L_2600:
        /*0108*/ 	.word	0x00000008
.L_2601:


//--------------------- .nv.info._ZN10layer_norm13ln_bwd_kernelINS_13Kernel_traitsI13__nv_bfloat16S2_fS2_fjLj1280ELj1ELj4ELj1ELj16ENS_18Kernel_traits_baseILj1280ES2_S2_fS2_fjLj128EEEEELb1ELb0ELb1ELb1EEEvNS_9BwdParamsE --------------------------
	.section	.nv.info._ZN10layer_norm13ln_bwd_kernelINS_13Kernel_traitsI13__nv_bfloat16S2_fS2_fjLj1280ELj1ELj4ELj1ELj16ENS_18Kernel_traits_baseILj1280ES2_S2_fS2_fjLj128EEEEELb1ELb0ELb1ELb1EEEvNS_9BwdParamsE,"",@"SHT_CUDA_INFO"
	.sectionflags	@""
	.align	4


	//----- nvinfo : EIATTR_CUDA_API_VERSION
	.align		4
        /*0000*/ 	.byte	0x04, 0x37
        /*0002*/ 	.short	(.L_2603 - .L_2602)
.L_2602:
        /*0004*/ 	.word	0x00000082


	//----- nvinfo : EIATTR_KPARAM_INFO
	.align		4
.L_2603:
        /*0008*/ 	.byte	0x04, 0x17
        /*000a*/ 	.short	(.L_2605 - .L_2604)
.L_2604:
        /*000c*/ 	.word	0x00000000
        /*0010*/ 	.short	0x0000
        /*0012*/ 	.short	0x0000
        /*0014*/ 	.byte	0x00, 0xf0, 0xa1, 0x04


	//----- nvinfo : EIATTR_SPARSE_MMA_MASK
	.align		4
.L_2605:
        /*0018*/ 	.byte	0x03, 0x50
        /*001a*/ 	.short	0x0000


	//----- nvinfo : EIATTR_MAXREG_COUNT
	.align		4
        /*001c*/ 	.byte	0x03, 0x1b
        /*001e*/ 	.short	0x00ff


	//----- nvinfo : EIATTR_NUM_BARRIERS
	.align		4
        /*0020*/ 	.byte	0x02, 0x4c
        /*0022*/ 	.byte	0x01
	.zero		1


	//----- nvinfo : EIATTR_ANNOTATIONS
	.align		4
        /*0024*/ 	.byte	0x04, 0x55
        /*0026*/ 	.short	(.L_2607 - .L_2606)


	//   ....[0]....
.L_2606:
        /* <DEDUP_REMOVED lines=41> */


	//----- nvinfo : EIATTR_MERCURY_ISA_VERSION
	.align		4
.L_2607:
        /*02a8*/ 	.byte	0x03, 0x5f
        /*02aa*/ 	.short	0x0101


	//----- nvinfo : EIATTR_COOP_GROUP_MASK_REGIDS
	.align		4
        /*02ac*/ 	.byte	0x04, 0x29
        /*02ae*/ 	.short	(.L_2609 - .L_2608)


	//   ....[0]....
.L_2608:
        /*02b0*/ 	.word	0xffffffff


	//   ....[1]....
        /*02b4*/ 	.word	0xffffffff


	//   ....[2]....
        /*02b8*/ 	.word	0xffffffff


	//   ....[3]....
        /*02bc*/ 	.word	0xffffffff


	//   ....[4]....
        /*02c0*/ 	.word	0xffffffff


	//   ....[5]....
        /*02c4*/ 	.word	0xffffffff


	//   ....[6]....
        /*02c8*/ 	.word	0xffffffff


	//   ....[7]....
        /*02cc*/ 	.word	0xffffffff


	//   ....[8]....
        /*02d0*/ 	.word	0xffffffff


	//   ....[9]....
        /*02d4*/ 	.word	0xffffffff


	//   ....[10]....
        /*02d8*/ 	.word	0x050000a6


	//   ....[11]....
        /*02dc*/ 	.word	0x050000a6


	//   ....[12]....
        /*02e0*/ 	.word	0x050000a6


	//   ....[13]....
        /*02e4*/ 	.word	0x050000a6


	//   ....[14]....
        /*02e8*/ 	.word	0x050000a6


	//   ....[15]....
        /*02ec*/ 	.word	0x050000a6


	//   ....[16]....
        /*02f0*/ 	.word	0x050000a6


	//   ....[17]....
        /*02f4*/ 	.word	0x050000a6


	//   ....[18]....
        /*02f8*/ 	.word	0x050000a6


	//   ....[19]....
        /*02fc*/ 	.word	0x050000a6


	//----- nvinfo : EIATTR_COOP_GROUP_INSTR_OFFSETS
	.align		4
.L_2609:
        /*0300*/ 	.byte	0x04, 0x28
        /*0302*/ 	.short	(.L_2611 - .L_2610)


	//   ....[0]....
.L_2610:
        /*0304*/ 	.word	0x00002f00


	//   ....[1]....
        /*0308*/ 	.word	0x00002f20


	//   ....[2]....
        /*030c*/ 	.word	0x00002f40


	//   ....[3]....
        /*0310*/ 	.word	0x00002f60


	//   ....[4]....
        /*0314*/ 	.word	0x00002f80


	//   ....[5]....
        /*0318*/ 	.word	0x00002fa0


	//   ....[6]....
        /*031c*/ 	.word	0x00002fc0


	//   ....[7]....
        /*0320*/ 	.word	0x00002fe0


	//   ....[8]....
        /*0324*/ 	.word	0x00002ff0


	//   ....[9]....
        /*0328*/ 	.word	0x00003010


	//   ....[10]....
        /*032c*/ 	.word	0x000074d0


	//   ....[11]....
        /*0330*/ 	.word	0x00007560


	//   ....[12]....
        /*0334*/ 	.word	0x000075c0


	//   ....[13]....
        /*0338*/ 	.word	0x00007610


	//   ....[14]....
        /*033c*/ 	.word	0x00007670


	//   ....[15]....
        /*0340*/ 	.word	0x000076c0


	//   ....[16]....
        /*0344*/ 	.word	0x00007720


	//   ....[17]....
        /*0348*/ 	.word	0x00007770


	//   ....[18]....
        /*034c*/ 	.word	0x000077d0


	//   ....[19]....
        /*0350*/ 	.word	0x00007820


	//----- nvinfo : EIATTR_EXIT_INSTR_OFFSETS
	.align		4
.L_2611:
        /*0354*/ 	.byte	0x04, 0x1c
        /*0356*/ 	.short	(.L_2613 - .L_2612)


	//   ....[0]....
.L_2612:
        /*0358*/ 	.word	0x00007460


	//----- nvinfo : EIATTR_MAX_THREADS
	.align		4
.L_2613:
        /*035c*/ 	.byte	0x04, 0x05
        /*035e*/ 	.short	(.L_2615 - .L_2614)
.L_2614:
        /*0360*/ 	.word	0x00000080
        /*0364*/ 	.word	0x00000001
        /*0368*/ 	.word	0x00000001


	//----- nvinfo : EIATTR_CRS_STACK_SIZE
	.align		4
.L_2615:
        /*036c*/ 	.byte	0x04, 0x1e
        /*036e*/ 	.short	(.L_2617 - .L_2616)
.L_2616:
        /*0370*/ 	.word	0x00000000


	//----- nvinfo : EIATTR_CBANK_PARAM_SIZE
	.align		4
.L_2617:
        /*0374*/ 	.byte	0x03, 0x19
        /*0376*/ 	.short	0x0128


	//----- nvinfo : EIATTR_PARAM_CBANK
	.align		4
        /*0378*/ 	.byte	0x04, 0x0a
        /*037a*/ 	.short	(.L_2619 - .L_2618)
	.align		4
.L_2618:
        /*037c*/ 	.word	index@(.nv.constant0._ZN10layer_norm13ln_bwd_kernelINS_13Kernel_traitsI13__nv_bfloat16S2_fS2_fjLj1280ELj1ELj4ELj1ELj16ENS_18Kernel_traits_baseILj1280ES2_S2_fS2_fjLj128EEEEELb1ELb0ELb1ELb1EEEvNS_9BwdParamsE)
        /*0380*/ 	.short	0x0210
        /*0382*/ 	.short	0x0128


	//----- nvinfo : EIATTR_SW_WAR
	.align		4
.L_2619:
        /*0384*/ 	.byte	0x04, 0x36
        /*0386*/ 	.short	(.L_2621 - .L_2620)
.L_2620:
        /*0388*/ 	.word	0x00000008
.L_2621:


//--------------------- .nv.info._ZN10layer_norm13ln_bwd_kernelINS_13Kernel_traitsI13__nv_bfloat16S2_fS2_fjLj1280ELj1ELj4ELj1ELj16ENS_18Kernel_traits_baseILj1280ES2_S2_fS2_fjLj128EEEEELb1ELb1ELb0ELb0EEEvNS_9BwdParamsE --------------------------
	.section	.nv.info._ZN10layer_norm13ln_bwd_kernelINS_13Kernel_traitsI13__nv_bfloat16S2_fS2_fjLj1280ELj1ELj4ELj1ELj16ENS_18Kernel_traits_baseILj1280ES2_S2_fS2_fjLj128EEEEELb1ELb1ELb0ELb0EEEvNS_9BwdParamsE,"",@"SHT_CUDA_INFO"
	.sectionflags	@""
	.align	4


	//----- nvinfo : EIATTR_CUDA_API_VERSION
	.align		4
        /*0000*/ 	.byte	0x04, 0x37
        /*0002*/ 	.short	(.L_2623 - .L_2622)
.L_2622:
        /*0004*/ 	.word	0x00000082


	//----- nvinfo : EIATTR_KPARAM_INFO
	.align		4
.L_2623:
        /*0008*/ 	.byte	0x04, 0x17
        /*000a*/ 	.short	(.L_2625 - .L_2624)
.L_2624:
        /*000c*/ 	.word	0x00000000
        /*0010*/ 	.short	0x0000
        /*0012*/ 	.short	0x0000
        /*0014*/ 	.byte	0x00, 0xf0, 0xa1, 0x04


	//----- nvinfo : EIATTR_SPARSE_MMA_MASK
	.align		4
.L_2625:
        /*0018*/ 	.byte	0x03, 0x50
        /*001a*/ 	.short	0x0000


	//----- nvinfo : EIATTR_MAXREG_COUNT
	.align		4
        /*001c*/ 	.byte	0x03, 0x1b
        /*001e*/ 	.short	0x00ff


	//----- nvinfo : EIATTR_NUM_BARRIERS
	.align		4
        /*0020*/ 	.byte	0x02, 0x4c
        /*0022*/ 	.byte	0x01
	.zero		1


	//----- nvinfo : EIATTR_ANNOTATIONS
	.align		4
        /*0024*/ 	.byte	0x04, 0x55
        /*0026*/ 	.short	(.L_2627 - .L_2626)


	//   ....[0]....
.L_2626:
        /* <DEDUP_REMOVED lines=117> */


	//----- nvinfo : EIATTR_MERCURY_ISA_VERSION
	.align		4
.L_2627:
        /*0768*/ 	.byte	0x03, 0x5f
        /*076a*/ 	.short	0x0101


	//----- nvinfo : EIATTR_COOP_GROUP_MASK_REGIDS
	.align		4
        /*076c*/ 	.byte	0x04, 0x29
        /*076e*/ 	.short	(.L_2629 - .L_2628)


	//   ....[0]....
.L_2628:
        /*0770*/ 	.word	0xffffffff


	//   ....[1]....
        /*0774*/ 	.word	0xffffffff


	//   ....[2]....
        /*0778*/ 	.word	0xffffffff


	//   ....[3]....
        /*077c*/ 	.word	0xffffffff


	//   ....[4]....
        /*0780*/ 	.word	0xffffffff


	//   ....[5]....
        /*0784*/ 	.word	0xffffffff


	//   ....[6]....
        /*0788*/ 	.word	0xffffffff


	//   ....[7]....
        /*078c*/ 	.word	0xffffffff


	//   ....[8]....
        /*0790*/ 	.word	0xffffffff


	//   ....[9]....
        /*0794*/ 	.word	0xffffffff


	//   ....[10]....
        /*0798*/ 	.word	0x050000c0


	//   ....[11]....
        /*079c*/ 	.word	0x050000c0


	//   ....[12]....
        /*07a0*/ 	.word	0x050000c0


	//   ....[13]....
        /*07a4*/ 	.word	0x050000c0


	//   ....[14]....
        /*07a8*/ 	.word	0x050000c0


	//   ....[15]....
        /*07ac*/ 	.word	0x050000c0


	//   ....[16]....
        /*07b0*/ 	.word	0x050000c0


	//   ....[17]....
        /*07b4*/ 	.word	0x050000c0


	//   ....[18]....
        /*07b8*/ 	.word	0x050000c0


	//   ....[19]....
        /*07bc*/ 	.word	0x050000c0


	//----- nvinfo : EIATTR_COOP_GROUP_INSTR_OFFSETS
	.align		4
.L_2629:
        /*07c0*/ 	.byte	0x04, 0x28
        /*07c2*/ 	.short	(.L_2631 - .L_2630)


	//   ....[0]....
.L_2630:
        /*07c4*/ 	.word	0x00003780


	//   ....[1]....
        /*07c8*/ 	.word	0x000037a0


	//   ....[2]....
        /*07cc*/ 	.word	0x000037c0


	//   ....[3]....
        /*07d0*/ 	.word	0x000037e0


	//   ....[4]....
        /*07d4*/ 	.word	0x00003800


	//   ....[5]....
        /*07d8*/ 	.word	0x00003820


	//   ....[6]....
        /*07dc*/ 	.word	0x00003840


	//   ....[7]....
        /*07e0*/ 	.word	0x00003860


	//   ....[8]....
        /*07e4*/ 	.word	0x00003870


	//   ....[9]....
        /*07e8*/ 	.word	0x00003890


	//   ....[10]....
        /*07ec*/ 	.word	0x00008960


	//   ....[11]....
        /*07f0*/ 	.word	0x000089f0


	//   ....[12]....
        /*07f4*/ 	.word	0x00008a50


	//   ....[13]....
        /*07f8*/ 	.word	0x00008aa0


	//   ....[14]....
        /*07fc*/ 	.word	0x00008b00


	//   ....[15]....
        /*0800*/ 	.word	0x00008b50


	//   ....[16]....
        /*0804*/ 	.word	0x00008bb0


	//   ....[17]....
        /*0808*/ 	.word	0x00008c00


	//   ....[18]....
        /*080c*/ 	.word	0x00008c60


	//   ....[19]....
        /*0810*/ 	.word	0x00008cb0


	//----- nvinfo : EIATTR_EXIT_INSTR_OFFSETS
	.align		4
.L_2631:
        /*0814*/ 	.byte	0x04, 0x1c
        /*0816*/ 	.short	(.L_2633 - .L_2632)


	//   ....[0]....
.L_2632:
        /*0818*/ 	.word	0x00008870


	//   ....[1]....
        /*081c*/ 	.word	0x000088f0


	//----- nvinfo : EIATTR_MAX_THREADS
	.align		4
.L_2633:
        /*0820*/ 	.byte	0x04, 0x05
        /*0822*/ 	.short	(.L_2635 - .L_2634)
.L_2634:
        /*0824*/ 	.word	0x00000080
        /*0828*/ 	.word	0x00000001
        /*082c*/ 	.word	0x00000001


	//----- nvinfo : EIATTR_CRS_STACK_SIZE
	.align		4
.L_2635:
        /*0830*/ 	.byte	0x04, 0x1e
        /*0832*/ 	.short	(.L_2637 - .L_2636)
.L_2636:
        /*0834*/ 	.word	0x00000000


	//----- nvinfo : EIATTR_CBANK_PARAM_SIZE
	.align		4
.L_2637:
        /*0838*/ 	.byte	0x03, 0x19
        /*083a*/ 	.short	0x0128


	//----- nvinfo : EIATTR_PARAM_CBANK
	.align		4
        /*083c*/ 	.byte	0x04, 0x0a
        /*083e*/ 	.short	(.L_2639 - .L_2638)
	.align		4
.L_2638:
        /*0840*/ 	.word	index@(.nv.constant0._ZN10layer_norm13ln_bwd_kernelINS_13Kernel_traitsI13__nv_bfloat16S2_fS2_fjLj1280ELj1ELj4ELj1ELj16ENS_18Kernel_traits_baseILj1280ES2_S2_fS2_fjLj128EEEEELb1ELb1ELb0ELb0EEEvNS_9BwdParamsE)
        /*0844*/ 	.short	0x0210
        /*0846*/ 	.short	0x0128


	//----- nvinfo : EIATTR_SW_WAR
	.align		4
.L_2639:
        /*0848*/ 	.byte	0x04, 0x36
        /*084a*/ 	.short	(.L_2641 - .L_2640)
.L_2640:
        /*084c*/ 	.word	0x00000008
.L_2641:


//--------------------- .nv.info._ZN10layer_norm13ln_bwd_kernelINS_13Kernel_traitsI13__nv_bfloat16S2_fS2_fjLj1280ELj1ELj4ELj1ELj16ENS_18Kernel_traits_baseILj1280ES2_S2_fS2_fjLj128EEEEELb1ELb1ELb0ELb1EEEvNS_9BwdParamsE --------------------------
	.section	.nv.info._ZN10layer_norm13ln_bwd_kernelINS_13Kernel_traitsI13__nv_bfloat16S2_fS2_fjLj1280ELj1ELj4ELj1ELj16ENS_18Kernel_traits_baseILj1280ES2_S2_fS2_fjLj128EEEEELb1ELb1ELb0ELb1EEEvNS_9BwdParamsE,"",@"SHT_CUDA_INFO"
	.sectionflags	@""
	.align	4


	//----- nvinfo : EIATTR_CUDA_API_VERSION
	.align		4
        /*0000*/ 	.byte	0x04, 0x37
        /*0002*/ 	.short	(.L_2643 - .L_2642)
.L_2642:
        /*0004*/ 	.word	0x00000082


	//----- nvinfo : EIATTR_KPARAM_INFO
	.align		4
.L_2643:
        /*0008*/ 	.byte	0x04, 0x17
        /*000a*/ 	.short	(.L_2645 - .L_2644)
.L_2644:
        /*000c*/ 	.word	0x00000000
        /*0010*/ 	.short	0x0000
        /*0012*/ 	.short	0x0000
        /*0014*/ 	.byte	0x00, 0xf0, 0xa1, 0x04


	//----- nvinfo : EIATTR_SPARSE_MMA_MASK
	.align		4
.L_2645:
        /*0018*/ 	.byte	0x03, 0x50
        /*001a*/ 	.short	0x0000


	//----- nvinfo : EIATTR_MAXREG_COUNT
	.align		4
        /*001c*/ 	.byte	0x03, 0x1b
        /*001e*/ 	.short	0x00ff


	//----- nvinfo : EIATTR_NUM_BARRIERS
	.align		4
        /*0020*/ 	.byte	0x02, 0x4c
        /*0022*/ 	.byte	0x01
	.zero		1


	//----- nvinfo : EIATTR_ANNOTATIONS
	.align		4
        /*0024*/ 	.byte	0x04, 0x55
        /*0026*/ 	.short	(.L_2647 - .L_2646)


	//   ....[0]....
.L_2646:
        /* <DEDUP_REMOVED lines=117> */


	//----- nvinfo : EIATTR_MERCURY_ISA_VERSION
	.align		4
.L_2647:
        /*0768*/ 	.byte	0x03, 0x5f
        /*076a*/ 	.short	0x0101


	//----- nvinfo : EIATTR_COOP_GROUP_MASK_REGIDS
	.align		4
        /*076c*/ 	.byte	0x04, 0x29
        /*076e*/ 	.short	(.L_2649 - .L_2648)


	//   ....[0]....
.L_2648:
        /*0770*/ 	.word	0xffffffff


	//   ....[1]....
        /*0774*/ 	.word	0xffffffff


	//   ....[2]....
        /*0778*/ 	.word	0xffffffff


	//   ....[3]....
        /*077c*/ 	.word	0xffffffff


	//   ....[4]....
        /*0780*/ 	.word	0xffffffff


	//   ....[5]....
        /*0784*/ 	.word	0xffffffff


	//   ....[6]....
        /*0788*/ 	.word	0xffffffff


	//   ....[7]....
        /*078c*/ 	.word	0xffffffff


	//   ....[8]....
        /*0790*/ 	.word	0xffffffff


	//   ....[9]....
        /*0794*/ 	.word	0xffffffff


	//   ....[10]....
        /*0798*/ 	.word	0x05000066


	//   ....[11]....
        /*079c*/ 	.word	0x05000066


	//   ....[12]....
        /*07a0*/ 	.word	0x05000066


	//   ....[13]....
        /*07a4*/ 	.word	0x05000066


	//   ....[14]....
        /*07a8*/ 	.word	0x05000066


	//   ....[15]....
        /*07ac*/ 	.word	0x05000066


	//   ....[16]....
        /*07b0*/ 	.word	0x05000066


	//   ....[17]....
        /*07b4*/ 	.word	0x05000066


	//   ....[18]....
        /*07b8*/ 	.word	0x05000066


	//   ....[19]....
        /*07bc*/ 	.word	0x05000066


	//----- nvinfo : EIATTR_COOP_GROUP_INSTR_OFFSETS
	.align		4
.L_2649:
        /*07c0*/ 	.byte	0x04, 0x28
        /*07c2*/ 	.short	(.L_2651 - .L_2650)


	//   ....[0]....
.L_2650:
        /*07c4*/ 	.word	0x00003060


	//   ....[1]....
        /*07c8*/ 	.word	0x00003080


	//   ....[2]....
        /*07cc*/ 	.word	0x000030a0


	//   ....[3]....
        /*07d0*/ 	.word	0x000030c0


	//   ....[4]....
        /*07d4*/ 	.word	0x000030e0


	//   ....[5]....
        /*07d8*/ 	.word	0x00003100


	//   ....[6]....
        /*07dc*/ 	.word	0x00003120


	//   ....[7]....
        /*07e0*/ 	.word	0x00003140


	//   ....[8]....
        /*07e4*/ 	.word	0x00003150


	//   ....[9]....
        /*07e8*/ 	.word	0x00003170


	//   ....[10]....
        /*07ec*/ 	.word	0x00007fd0


	//   ....[11]....
        /*07f0*/ 	.word	0x00008060


	//   ....[12]....
        /*07f4*/ 	.word	0x000080c0


	//   ....[13]....
        /*07f8*/ 	.word	0x00008110


	//   ....[14]....
        /*07fc*/ 	.word	0x00008170


	//   ....[15]....
        /*0800*/ 	.word	0x000081c0


	//   ....[16]....
        /*0804*/ 	.word	0x00008220


	//   ....[17]....
        /*0808*/ 	.word	0x00008270


	//   ....[18]....
        /*080c*/ 	.word	0x000082d0


	//   ....[19]....
        /*0810*/ 	.word	0x00008320


	//----- nvinfo : EIATTR_EXIT_INSTR_OFFSETS
	.align		4
.L_2651:
        /*0814*/ 	.byte	0x04, 0x1c
        /*0816*/ 	.short	(.L_2653 - .L_2652)


	//   ....[0]....
.L_2652:
        /*0818*/ 	.word	0x00007f60


	//----- nvinfo : EIATTR_MAX_THREADS
	.align		4
.L_2653:
        /*081c*/ 	.byte	0x04, 0x05
        /*081e*/ 	.short	(.L_2655 - .L_2654)
.L_2654:
        /*0820*/ 	.word	0x00000080
        /*0824*/ 	.word	0x00000001
        /*0828*/ 	.word	0x00000001


	//----- nvinfo : EIATTR_CRS_STACK_SIZE
	.align		4
.L_2655:
        /*082c*/ 	.byte	0x04, 0x1e
        /*082e*/ 	.short	(.L_2657 - .L_2656)
.L_2656:
        /*0830*/ 	.word	0x00000000


	//----- nvinfo : EIATTR_CBANK_PARAM_SIZE
	.align		4
.L_2657:
        /*0834*/ 	.byte	0x03, 0x19
        /*0836*/ 	.short	0x0128


	//----- nvinfo : EIATTR_PARAM_CBANK
	.align		4
        /*0838*/ 	.byte	0x04, 0x0a
        /*083a*/ 	.short	(.L_2659 - .L_2658)
	.align		4
.L_2658:
        /*083c*/ 	.word	index@(.nv.constant0._ZN10layer_norm13ln_bwd_kernelINS_13Kernel_traitsI13__nv_bfloat16S2_fS2_fjLj1280ELj1ELj4ELj1ELj16ENS_18Kernel_traits_baseILj1280ES2_S2_fS2_fjLj128EEEEELb1ELb1ELb0ELb1EEEvNS_9BwdParamsE)
        /*0840*/ 	.short	0x0210
        /*0842*/ 	.short	0x0128


	//----- nvinfo : EIATTR_SW_WAR
	.align		4
.L_2659:
        /*0844*/ 	.byte	0x04, 0x36
        /*0846*/ 	.short	(.L_2661 - .L_2660)
.L_2660:
        /*0848*/ 	.word	0x00000008
.L_2661:


//--------------------- .nv.info._ZN10layer_norm22ln_bwd_finalize_kernelINS_22Kernel_traits_finalizeILj1280E13__nv_bfloat16S2_fS2_fjLb1ELj1024ELj4ENS_18Kernel_traits_baseILj1280ES2_S2_fS2_fjLj1024EEEEELb1ELb0EEEvNS_9BwdParamsE --------------------------
	.section	.nv.info._ZN10layer_norm22ln_bwd_finalize_kernelINS_22Kernel_traits_finalizeILj1280E13__nv_bfloat16S2_fS2_fjLb1ELj1024ELj4ENS_18Kernel_traits_baseILj1280ES2_S2_fS2_fjLj1024EEEEELb1ELb0EEEvNS_9BwdParamsE,"",@"SHT_CUDA_INFO"
	.sectionflags	@""
	.align	4


	//----- nvinfo : EIATTR_CUDA_API_VERSION
	.align		4
        /*0000*/ 	.byte	0x04, 0x37
        /*0002*/ 	.short	(.L_2663 - .L_2662)
.L_2662:
        /*0004*/ 	.word	0x00000082


	//----- nvinfo : EIATTR_KPARAM_INFO
	.align		4
.L_2663:
        /*0008*/ 	.byte	0x04, 0x17
        /*000a*/ 	.short	(.L_2665 - .L_2664)
.L_2664:
        /*000c*/ 	.word	0x00000000
        /*0010*/ 	.short	0x0000
        /*0012*/ 	.short	0x0000
        /*0014*/ 	.byte	0x00, 0xf0, 0xa1, 0x04


	//----- nvinfo : EIATTR_SPARSE_MMA_MASK
	.align		4
.L_2665:
        /*0018*/ 	.byte	0x03, 0x50
        /*001a*/ 	.short	0x0000


	//----- nvinfo : EIATTR_MAXREG_COUNT
	.align		4
        /*001c*/ 	.byte	0x03, 0x1b
        /*001e*/ 	.short	0x0040


	//----- nvinfo : EIATTR_NUM_BARRIERS
	.align		4
        /*0020*/ 	.byte	0x02, 0x4c
        /*0022*/ 	.byte	0x01
	.zero		1


	//----- nvinfo : EIATTR_MERCURY_ISA_VERSION
	.align		4
        /*0024*/ 	.byte	0x03, 0x5f
        /*0026*/ 	.short	0x0101


	//----- nvinfo : EIATTR_COOP_GROUP_MASK_REGIDS
	.align		4
        /*0028*/ 	.byte	0x04, 0x29
        /*002a*/ 	.short	(.L_2667 - .L_2666)


	//   ....[0]....
.L_2666:
        /*002c*/ 	.word	0xffffffff


	//   ....[1]....
        /*0030*/ 	.word	0xffffffff


	//   ....[2]....
        /*0034*/ 	.word	0xffffffff


	//   ....[3]....
        /*0038*/ 	.word	0xffffffff


	//   ....[4]....
        /*003c*/ 	.word	0xffffffff


	//   ....[5]....
        /*0040*/ 	.word	0xffffffff


	//   ....[6]....
        /*0044*/ 	.word	0xffffffff


	//   ....[7]....
        /*0048*/ 	.word	0xffffffff


	//   ....[8]....
        /*004c*/ 	.word	0xffffffff


	//   ....[9]....
        /*0050*/ 	.word	0xffffffff


	//   ....[10]....
        /*0054*/ 	.word	0xffffffff


	//   ....[11]....
        /*0058*/ 	.word	0xffffffff


	//   ....[12]....
        /*005c*/ 	.word	0xffffffff


	//   ....[13]....
        /*0060*/ 	.word	0xffffffff


	//   ....[14]....
        /*0064*/ 	.word	0xffffffff


	//   ....[15]....
        /*0068*/ 	.word	0x05000014


	//   ....[16]....
        /*006c*/ 	.word	0x05000014


	//   ....[17]....
        /*0070*/ 	.word	0x05000014


	//   ....[18]....
        /*0074*/ 	.word	0x05000014


	//   ....[19]....
        /*0078*/ 	.word	0x05000014


	//   ....[20]....
        /*007c*/ 	.word	0x05000014


	//   ....[21]....
        /*0080*/ 	.word	0x05000014


	//   ....[22]....
        /*0084*/ 	.word	0x05000014


	//   ....[23]....
        /*0088*/ 	.word	0x05000014


	//   ....[24]....
        /*008c*/ 	.word	0x05000014


	//   ....[25]....
        /*0090*/ 	.word	0x05000014


	//   ....[26]....
        /*0094*/ 	.word	0x05000014


	//   ....[27]....
        /*0098*/ 	.word	0x05000014


	//   ....[28]....
        /*009c*/ 	.word	0x05000014


	//   ....[29]....
        /*00a0*/ 	.word	0x05000014


	//----- nvinfo : EIATTR_COOP_GROUP_INSTR_OFFSETS
	.align		4
.L_2667:
        /*00a4*/ 	.byte	0x04, 0x28
        /*00a6*/ 	.short	(.L_2669 - .L_2668)


	//   ....[0]....
.L_2668:
        /*00a8*/ 	.word	0x00000ad0


	//   ....[1]....
        /*00ac*/ 	.word	0x00000ae0


	//   ....[2]....
        /*00b0*/ 	.word	0x00000af0


	//   ....[3]....
        /*00b4*/ 	.word	0x00000b20


	//   ....[4]....
        /*00b8*/ 	.word	0x00000b40


	//   ....[5]....
        /*00bc*/ 	.word	0x00000b50


	//   ....[6]....
        /*00c0*/ 	.word	0x00000b90


	//   ....[7]....
        /*00c4*/ 	.word	0x00000ba0


	//   ....[8]....
        /*00c8*/ 	.word	0x00000bb0


	//   ....[9]....
        /*00cc*/ 	.word	0x00000be0


	//   ....[10]....
        /*00d0*/ 	.word	0x00000c00


	//   ....[11]....
        /*00d4*/ 	.word	0x00000c10


	//   ....[12]....
        /*00d8*/ 	.word	0x00000c40


	//   ....[13]....
        /*00dc*/ 	.word	0x00000c60


	//   ....[14]....
        /*00e0*/ 	.word	0x00000c70


	//   ....[15]....
        /*00e4*/ 	.word	0x00000f20


	//   ....[16]....
        /*00e8*/ 	.word	0x00000f90


	//   ....[17]....
        /*00ec*/ 	.word	0x00001000


	//   ....[18]....
        /*00f0*/ 	.word	0x00001070


	//   ....[19]....
        /*00f4*/ 	.word	0x000010e0


	//   ....[20]....
        /*00f8*/ 	.word	0x00001140


	//   ....[21]....
        /*00fc*/ 	.word	0x000011b0


	//   ....[22]....
        /*0100*/ 	.word	0x00001220


	//   ....[23]....
        /*0104*/ 	.word	0x00001290


	//   ....[24]....
        /*0108*/ 	.word	0x00001300


	//   ....[25]....
        /*010c*/ 	.word	0x00001360


	//   ....[26]....
        /*0110*/ 	.word	0x000013d0


	//   ....[27]....
        /*0114*/ 	.word	0x00001440


	//   ....[28]....
        /*0118*/ 	.word	0x000014b0


	//   ....[29]....
        /*011c*/ 	.word	0x00001520


	//----- nvinfo : EIATTR_EXIT_INSTR_OFFSETS
	.align		4
.L_2669:
        /*0120*/ 	.byte	0x04, 0x1c
        /*0122*/ 	.short	(.L_2671 - .L_2670)


	//   ....[0]....
.L_2670:
        /*0124*/ 	.word	0x00000070


	//   ....[1]....
        /*0128*/ 	.word	0x00000ec0


	//----- nvinfo : EIATTR_MAX_THREADS
	.align		4
.L_2671:
        /*012c*/ 	.byte	0x04, 0x05
        /*012e*/ 	.short	(.L_2673 - .L_2672)
.L_2672:
        /*0130*/ 	.word	0x00000400
        /*0134*/ 	.word	0x00000001
        /*0138*/ 	.word	0x00000001


	//----- nvinfo : EIATTR_CRS_STACK_SIZE
	.align		4
.L_2673:
        /*013c*/ 	.byte	0x04, 0x1e
        /*013e*/ 	.short	(.L_2675 - .L_2674)
.L_2674:
        /*0140*/ 	.word	0x00000000


	//----- nvinfo : EIATTR_CBANK_PARAM_SIZE
	.align		4
.L_2675:
        /*0144*/ 	.byte	0x03, 0x19
        /*0146*/ 	.short	0x0128


	//----- nvinfo : EIATTR_PARAM_CBANK
	.align		4
        /*0148*/ 	.byte	0x04, 0x0a
        /*014a*/ 	.short	(.L_2677 - .L_2676)
	.align		4
.L_2676:
        /*014c*/ 	.word	index@(.nv.constant0._ZN10layer_norm22ln_bwd_finalize_kernelINS_22Kernel_traits_finalizeILj1280E13__nv_bfloat16S2_fS2_fjLb1ELj1024ELj4ENS_18Kernel_traits_baseILj1280ES2_S2_fS2_fjLj1024EEEEELb1ELb0EEEvNS_9BwdParamsE)
        /*0150*/ 	.short	0x0210
        /*0152*/ 	.short	0x0128


	//----- nvinfo : EIATTR_SW_WAR
	.align		4
.L_2677:
        /*0154*/ 	.byte	0x04, 0x36
        /*0156*/ 	.short	(.L_2679 - .L_2678)
.L_2678:
        /*0158*/ 	.word	0x00000008
.L_2679:


//--------------------- .nv.info._ZN10layer_norm13ln_bwd_kernelINS_13Kernel_traitsI13__nv_bfloat16S2_fS2_fjLj1280ELj1ELj4ELj1ELj16ENS_18Kernel_traits_baseILj1280ES2_S2_fS2_fjLj128EEEEELb1ELb1ELb1ELb0EEEvNS_9BwdParamsE --------------------------
	.section	.nv.info._ZN10layer_norm13ln_bwd_kernelINS_13Kernel_traitsI13__nv_bfloat16S2_fS2_fjLj1280ELj1ELj4ELj1ELj16ENS_18Kernel_traits_baseILj1280ES2_S2_fS2_fjLj128EEEEELb1ELb1ELb1ELb0EEEvNS_9BwdParamsE,"",@"SHT_CUDA_INFO"
	.sectionflags	@""
	.align	4


	//----- nvinfo : EIATTR_CUDA_API_VERSION
	.align		4
        /*0000*/ 	.byte	0x04, 0x37
        /*0002*/ 	.short	(.L_2681 - .L_2680)
.L_2680:
        /*0004*/ 	.word	0x00000082


	//----- nvinfo : EIATTR_KPARAM_INFO
	.align		4
.L_2681:
        /*0008*/ 	.byte	0x04, 0x17
        /*000a*/ 	.short	(.L_2683 - .L_2682)
.L_2682:
        /*000c*/ 	.word	0x00000000
        /*0010*/ 	.short	0x0000
        /*0012*/ 	.short	0x0000
        /*0014*/ 	.byte	0x00, 0xf0, 0xa1, 0x04


	//----- nvinfo : EIATTR_SPARSE_MMA_MASK
	.align		4
.L_2683:
        /*0018*/ 	.byte	0x03, 0x50
        /*001a*/ 	.short	0x0000


	//----- nvinfo : EIATTR_MAXREG_COUNT
	.align		4
        /*001c*/ 	.byte	0x03, 0x1b
        /*001e*/ 	.short	0x00ff


	//----- nvinfo : EIATTR_NUM_BARRIERS
	.align		4
        /*0020*/ 	.byte	0x02, 0x4c
        /*0022*/ 	.byte	0x01
	.zero		1


	//----- nvinfo : EIATTR_ANNOTATIONS
	.align		4
        /*0024*/ 	.byte	0x04, 0x55
        /*0026*/ 	.short	(.L_2685 - .L_2684)


	//   ....[0]....
.L_2684:
        /* <DEDUP_REMOVED lines=127> */


	//----- nvinfo : EIATTR_MERCURY_ISA_VERSION
	.align		4
.L_2685:
        /*0808*/ 	.byte	0x03, 0x5f
        /*080a*/ 	.short	0x0101


	//----- nvinfo : EIATTR_COOP_GROUP_MASK_REGIDS
	.align		4
        /*080c*/ 	.byte	0x04, 0x29
        /*080e*/ 	.short	(.L_2687 - .L_2686)


	//   ....[0]....
.L_2686:
        /*0810*/ 	.word	0xffffffff


	//   ....[1]....
        /*0814*/ 	.word	0xffffffff


	//   ....[2]....
        /*0818*/ 	.word	0xffffffff


	//   ....[3]....
        /*081c*/ 	.word	0xffffffff


	//   ....[4]....
        /*0820*/ 	.word	0xffffffff


	//   ....[5]....
        /*0824*/ 	.word	0xffffffff


	//   ....[6]....
        /*0828*/ 	.word	0xffffffff


	//   ....[7]....
        /*082c*/ 	.word	0xffffffff


	//   ....[8]....
        /*0830*/ 	.word	0xffffffff


	//   ....[9]....
        /*0834*/ 	.word	0xffffffff


	//   ....[10]....
        /*0838*/ 	.word	0x05000008


	//   ....[11]....
        /*083c*/ 	.word	0x05000008


	//   ....[12]....
        /*0840*/ 	.word	0x05000008


	//   ....[13]....
        /*0844*/ 	.word	0x05000008


	//   ....[14]....
        /*0848*/ 	.word	0x05000008


	//   ....[15]....
        /*084c*/ 	.word	0x05000008


	//   ....[16]....
        /*0850*/ 	.word	0x05000008


	//   ....[17]....
        /*0854*/ 	.word	0x05000008


	//   ....[18]....
        /*0858*/ 	.word	0x05000008


	//   ....[19]....
        /*085c*/ 	.word	0x05000008


	//----- nvinfo : EIATTR_COOP_GROUP_INSTR_OFFSETS
	.align		4
.L_2687:
        /*0860*/ 	.byte	0x04, 0x28
        /*0862*/ 	.short	(.L_2689 - .L_2688)


	//   ....[0]....
.L_2688:
        /*0864*/ 	.word	0x00003e40


	//   ....[1]....
        /*0868*/ 	.word	0x00003e50


	//   ....[2]....
        /*086c*/ 	.word	0x00003e80


	//   ....[3]....
        /*0870*/ 	.word	0x00003ea0


	//   ....[4]....
        /*0874*/ 	.word	0x00003ec0


	//   ....[5]....
        /*0878*/ 	.word	0x00003ee0


	//   ....[6]....
        /*087c*/ 	.word	0x00003f00


	//   ....[7]....
        /*0880*/ 	.word	0x00003f20


	//   ....[8]....
        /*0884*/ 	.word	0x00003f30


	//   ....[9]....
        /*0888*/ 	.word	0x00003f50


	//   ....[10]....
        /*088c*/ 	.word	0x0000b900


	//   ....[11]....
        /*0890*/ 	.word	0x0000b9a0


	//   ....[12]....
        /*0894*/ 	.word	0x0000ba00


	//   ....[13]....
        /*0898*/ 	.word	0x0000ba50


	//   ....[14]....
        /*089c*/ 	.word	0x0000bab0


	//   ....[15]....
        /*08a0*/ 	.word	0x0000bb00


	//   ....[16]....
        /*08a4*/ 	.word	0x0000bb60


	//   ....[17]....
        /*08a8*/ 	.word	0x0000bbb0


	//   ....[18]....
        /*08ac*/ 	.word	0x0000bc10


	//   ....[19]....
        /*08b0*/ 	.word	0x0000bc60


	//----- nvinfo : EIATTR_EXIT_INSTR_OFFSETS
	.align		4
.L_2689:
        /*08b4*/ 	.byte	0x04, 0x1c
        /*08b6*/ 	.short	(.L_2691 - .L_2690)


	//   ....[0]....
.L_2690:
        /*08b8*/ 	.word	0x0000b820


	//   ....[1]....
        /*08bc*/ 	.word	0x0000b8a0


	//----- nvinfo : EIATTR_MAX_THREADS
	.align		4
.L_2691:
        /*08c0*/ 	.byte	0x04, 0x05
        /*08c2*/ 	.short	(.L_2693 - .L_2692)
.L_2692:
        /*08c4*/ 	.word	0x00000080
        /*08c8*/ 	.word	0x00000001
        /*08cc*/ 	.word	0x00000001


	//----- nvinfo : EIATTR_CRS_STACK_SIZE
	.align		4
.L_2693:
        /*08d0*/ 	.byte	0x04, 0x1e
        /*08d2*/ 	.short	(.L_2695 - .L_2694)
.L_2694:
        /*08d4*/ 	.word	0x00000000


	//----- nvinfo : EIATTR_CBANK_PARAM_SIZE
	.align		4
.L_2695:
        /*08d8*/ 	.byte	0x03, 0x19
        /*08da*/ 	.short	0x0128


	//----- nvinfo : EIATTR_PARAM_CBANK
	.align		4
        /*08dc*/ 	.byte	0x04, 0x0a
        /*08de*/ 	.short	(.L_2697 - .L_2696)
	.align		4
.L_2696:
        /*08e0*/ 	.word	index@(.nv.constant0._ZN10layer_norm13ln_bwd_kernelINS_13Kernel_traitsI13__nv_bfloat16S2_fS2_fjLj1280ELj1ELj4ELj1ELj16ENS_18Kernel_traits_baseILj1280ES2_S2_fS2_fjLj128EEEEELb1ELb1ELb1ELb0EEEvNS_9BwdParamsE)
        /*08e4*/ 	.short	0x0210
        /*08e6*/ 	.short	0x0128


	//----- nvinfo : EIATTR_SW_WAR
	.align		4
.L_2697:
        /*08e8*/ 	.byte	0x04, 0x36
        /*08ea*/ 	.short	(.L_2699 - .L_2698)
.L_2698:
        /*08ec*/ 	.word	0x00000008
.L_2699:


//--------------------- .nv.info._ZN10layer_norm22ln_bwd_finalize_kernelINS_22Kernel_traits_finalizeILj1280E13__nv_bfloat16S2_fS2_fjLb1ELj1024ELj4ENS_18Kernel_traits_baseILj1280ES2_S2_fS2_fjLj1024EEEEELb1ELb1EEEvNS_9BwdParamsE --------------------------
	.section	.nv.info._ZN10layer_norm22ln_bwd_finalize_kernelINS_22Kernel_traits_finalizeILj1280E13__nv_bfloat16S2_fS2_fjLb1ELj1024ELj4ENS_18Kernel_traits_baseILj1280ES2_S2_fS2_fjLj1024EEEEELb1ELb1EEEvNS_9BwdParamsE,"",@"SHT_CUDA_INFO"
	.sectionflags	@""
	.align	4


	//----- nvinfo : EIATTR_CUDA_API_VERSION
	.align		4
        /*0000*/ 	.byte	0x04, 0x37
        /*0002*/ 	.short	(.L_2701 - .L_2700)
.L_2700:
        /*0004*/ 	.word	0x00000082


	//----- nvinfo : EIATTR_KPARAM_INFO
	.align		4
.L_2701:
        /*0008*/ 	.byte	0x04, 0x17
        /*000a*/ 	.short	(.L_2703 - .L_2702)
.L_2702:
        /*000c*/ 	.word	0x00000000
        /*0010*/ 	.short	0x0000
        /*0012*/ 	.short	0x0000
        /*0014*/ 	.byte	0x00, 0xf0, 0xa1, 0x04


	//----- nvinfo : EIATTR_SPARSE_MMA_MASK
	.align		4
.L_2703:
        /*0018*/ 	.byte	0x03, 0x50
        /*001a*/ 	.short	0x0000


	//----- nvinfo : EIATTR_MAXREG_COUNT
	.align		4
        /*001c*/ 	.byte	0x03, 0x1b
        /*001e*/ 	.short	0x0040


	//----- nvinfo : EIATTR_NUM_BARRIERS
	.align		4
        /*0020*/ 	.byte	0x02, 0x4c
        /*0022*/ 	.byte	0x01
	.zero		1


	//----- nvinfo : EIATTR_MERCURY_ISA_VERSION
	.align		4
        /*0024*/ 	.byte	0x03, 0x5f
        /*0026*/ 	.short	0x0101


	//----- nvinfo : EIATTR_COOP_GROUP_MASK_REGIDS
	.align		4
        /*0028*/ 	.byte	0x04, 0x29
        /*002a*/ 	.short	(.L_2705 - .L_2704)


	//   ....[0]....
.L_2704:
        /*002c*/ 	.word	0xffffffff


	//   ....[1]....
        /*0030*/ 	.word	0xffffffff


	//   ....[2]....
        /*0034*/ 	.word	0xffffffff


	//   ....[3]....
        /*0038*/ 	.word	0xffffffff


	//   ....[4]....
        /*003c*/ 	.word	0xffffffff


	//   ....[5]....
        /*0040*/ 	.word	0xffffffff


	//   ....[6]....
        /*0044*/ 	.word	0xffffffff


	//   ....[7]....
        /*0048*/ 	.word	0xffffffff


	//   ....[8]....
        /*004c*/ 	.word	0xffffffff


	//   ....[9]....
        /*0050*/ 	.word	0xffffffff


	//   ....[10]....
        /*0054*/ 	.word	0xffffffff


	//   ....[11]....
        /*0058*/ 	.word	0xffffffff


	//   ....[12]....
        /*005c*/ 	.word	0xffffffff


	//   ....[13]....
        /*0060*/ 	.word	0xffffffff


	//   ....[14]....
        /*0064*/ 	.word	0xffffffff


	//   ....[15]....
        /*0068*/ 	.word	0x05000014


	//   ....[16]....
        /*006c*/ 	.word	0x05000014


	//   ....[17]....
        /*0070*/ 	.word	0x05000014


	//   ....[18]....
        /*0074*/ 	.word	0x05000014


	//   ....[19]....
        /*0078*/ 	.word	0x05000014


	//   ....[20]....
        /*007c*/ 	.word	0x05000014


	//   ....[21]....
        /*0080*/ 	.word	0x05000014


	//   ....[22]....
        /*0084*/ 	.word	0x05000014


	//   ....[23]....
        /*0088*/ 	.word	0x05000014


	//   ....[24]....
        /*008c*/ 	.word	0x05000014


	//   ....[25]....
        /*0090*/ 	.word	0x05000014


	//   ....[26]....
        /*0094*/ 	.word	0x05000014


	//   ....[27]....
        /*0098*/ 	.word	0x05000014


	//   ....[28]....
        /*009c*/ 	.word	0x05000014


	//   ....[29]....
        /*00a0*/ 	.word	0x05000014


	//----- nvinfo : EIATTR_COOP_GROUP_INSTR_OFFSETS
	.align		4
.L_2705:
        /*00a4*/ 	.byte	0x04, 0x28
        /*00a6*/ 	.short	(.L_2707 - .L_2706)


	//   ....[0]....
.L_2706:
        /*00a8*/ 	.word	0x00000ab0


	//   ....[1]....
        /*00ac*/ 	.word	0x00000ac0


	//   ....[2]....
        /*00b0*/ 	.word	0x00000ad0


	//   ....[3]....
        /*00b4*/ 	.word	0x00000b00


	//   ....[4]....
        /*00b8*/ 	.word	0x00000b20


	//   ....[5]....
        /*00bc*/ 	.word	0x00000b30


	//   ....[6]....
        /*00c0*/ 	.word	0x00000b60


	//   ....[7]....
        /*00c4*/ 	.word	0x00000b80


	//   ....[8]....
        /*00c8*/ 	.word	0x00000b90


	//   ....[9]....
        /*00cc*/ 	.word	0x00000bc0


	//   ....[10]....
        /*00d0*/ 	.word	0x00000be0


	//   ....[11]....
        /*00d4*/ 	.word	0x00000bf0


	//   ....[12]....
        /*00d8*/ 	.word	0x00000c20


	//   ....[13]....
        /*00dc*/ 	.word	0x00000c40


	//   ....[14]....
        /*00e0*/ 	.word	0x00000c50


	//   ....[15]....
        /*00e4*/ 	.word	0x00000ee0


	//   ....[16]....
        /*00e8*/ 	.word	0x00000f50


	//   ....[17]....
        /*00ec*/ 	.word	0x00000fc0


	//   ....[18]....
        /*00f0*/ 	.word	0x00001030


	//   ....[19]....
        /*00f4*/ 	.word	0x000010a0


	//   ....[20]....
        /*00f8*/ 	.word	0x00001100


	//   ....[21]....
        /*00fc*/ 	.word	0x00001170


	//   ....[22]....
        /*0100*/ 	.word	0x000011e0


	//   ....[23]....
        /*0104*/ 	.word	0x00001250


	//   ....[24]....
        /*0108*/ 	.word	0x000012c0


	//   ....[25]....
        /*010c*/ 	.word	0x00001320


	//   ....[26]....
        /*0110*/ 	.word	0x00001390


	//   ....[27]....
        /*0114*/ 	.word	0x00001400


	//   ....[28]....
        /*0118*/ 	.word	0x00001470


	//   ....[29]....
        /*011c*/ 	.word	0x000014e0


	//----- nvinfo : EIATTR_EXIT_INSTR_OFFSETS
	.align		4
.L_2707:
        /*0120*/ 	.byte	0x04, 0x1c
        /*0122*/ 	.short	(.L_2709 - .L_2708)


	//   ....[0]....
.L_2708:
        /*0124*/ 	.word	0x00000070


	//   ....[1]....
        /*0128*/ 	.word	0x00000e80


	//----- nvinfo : EIATTR_MAX_THREADS
	.align		4
.L_2709:
        /*012c*/ 	.byte	0x04, 0x05
        /*012e*/ 	.short	(.L_2711 - .L_2710)
.L_2710:
        /*0130*/ 	.word	0x00000400
        /*0134*/ 	.word	0x00000001
        /*0138*/ 	.word	0x00000001


	//----- nvinfo : EIATTR_CRS_STACK_SIZE
	.align		4
.L_2711:
        /*013c*/ 	.byte	0x04, 0x1e
        /*013e*/ 	.short	(.L_2713 - .L_2712)
.L_2712:
        /*0140*/ 	.word	0x00000000


	//----- nvinfo : EIATTR_CBANK_PARAM_SIZE
	.align		4
.L_2713:
        /*0144*/ 	.byte	0x03, 0x19
        /*0146*/ 	.short	0x0128


	//----- nvinfo : EIATTR_PARAM_CBANK
	.align		4
        /*0148*/ 	.byte	0x04, 0x0a
        /*014a*/ 	.short	(.L_2715 - .L_2714)
	.align		4
.L_2714:
        /*014c*/ 	.word	index@(.nv.constant0._ZN10layer_norm22ln_bwd_finalize_kernelINS_22Kernel_traits_finalizeILj1280E13__nv_bfloat16S2_fS2_fjLb1ELj1024ELj4ENS_18Kernel_traits_baseILj1280ES2_S2_fS2_fjLj1024EEEEELb1ELb1EEEvNS_9BwdParamsE)
        /*0150*/ 	.short	0x0210
        /*0152*/ 	.short	0x0128


	//----- nvinfo : EIATTR_SW_WAR
	.align		4
.L_2715:
        /*0154*/ 	.byte	0x04, 0x36
        /*0156*/ 	.short	(.L_2717 - .L_2716)
.L_2716:
        /*0158*/ 	.word	0x00000008
.L_2717:


//--------------------- .nv.info._ZN10layer_norm13ln_bwd_kernelINS_13Kernel_traitsI13__nv_bfloat16S2_fS2_fjLj1280ELj1ELj4ELj1ELj16ENS_18Kernel_traits_baseILj1280ES2_S2_fS2_fjLj128EEEEELb1ELb1ELb1ELb1EEEvNS_9BwdParamsE --------------------------
	.section	.nv.info._ZN10layer_norm13ln_bwd_kernelINS_13Kernel_traitsI13__nv_bfloat16S2_fS2_fjLj1280ELj1ELj4ELj1ELj16ENS_18Kernel_traits_baseILj1280ES2_S2_fS2_fjLj128EEEEELb1ELb1ELb1ELb1EEEvNS_9BwdParamsE,"",@"SHT_CUDA_INFO"
	.sectionflags	@""
	.align	4


	//----- nvinfo : EIATTR_CUDA_API_VERSION
	.align		4
        /*0000*/ 	.byte	0x04, 0x37
        /*0002*/ 	.short	(.L_2719 - .L_2718)
.L_2718:
        /*0004*/ 	.word	0x00000082


	//----- nvinfo : EIATTR_KPARAM_INFO
	.align		4
.L_2719:
        /*0008*/ 	.byte	0x04, 0x17
        /*000a*/ 	.short	(.L_2721 - .L_2720)
.L_2720:
        /*000c*/ 	.word	0x00000000
        /*0010*/ 	.short	0x0000
        /*0012*/ 	.short	0x0000
        /*0014*/ 	.byte	0x00, 0xf0, 0xa1, 0x04


	//----- nvinfo : EIATTR_SPARSE_MMA_MASK
	.align		4
.L_2721:
        /*0018*/ 	.byte	0x03, 0x50
        /*001a*/ 	.short	0x0000


	//----- nvinfo : EIATTR_MAXREG_COUNT
	.align		4
        /*001c*/ 	.byte	0x03, 0x1b
        /*001e*/ 	.short	0x00ff


	//----- nvinfo : EIATTR_NUM_BARRIERS
	.align		4
        /*0020*/ 	.byte	0x02, 0x4c
        /*0022*/ 	.byte	0x01
	.zero		1


	//----- nvinfo : EIATTR_ANNOTATIONS
	.align		4
        /*0024*/ 	.byte	0x04, 0x55
        /*0026*/ 	.short	(.L_2723 - .L_2722)


	//   ....[0]....
.L_2722:
        /* <DEDUP_REMOVED lines=163> */


	//----- nvinfo : EIATTR_MERCURY_ISA_VERSION
	.align		4
.L_2723:
        /*0a48*/ 	.byte	0x03, 0x5f
        /*0a4a*/ 	.short	0x0101


	//----- nvinfo : EIATTR_COOP_GROUP_MASK_REGIDS
	.align		4
        /*0a4c*/ 	.byte	0x04, 0x29
        /*0a4e*/ 	.short	(.L_2725 - .L_2724)


	//   ....[0]....
.L_2724:
        /*0a50*/ 	.word	0xffffffff


	//   ....[1]....
        /*0a54*/ 	.word	0xffffffff


	//   ....[2]....
        /*0a58*/ 	.word	0xffffffff


	//   ....[3]....
        /*0a5c*/ 	.word	0xffffffff


	//   ....[4]....
        /*0a60*/ 	.word	0xffffffff


	//   ....[5]....
        /*0a64*/ 	.word	0xffffffff


	//   ....[6]....
        /*0a68*/ 	.word	0xffffffff


	//   ....[7]....
        /*0a6c*/ 	.word	0xffffffff


	//   ....[8]....
        /*0a70*/ 	.word	0xffffffff


	//   ....[9]....
        /*0a74*/ 	.word	0xffffffff


	//   ....[10]....
        /*0a78*/ 	.word	0x050000d6


	//   ....[11]....
        /*0a7c*/ 	.word	0x050000d6


	//   ....[12]....
        /*0a80*/ 	.word	0x050000d6


	//   ....[13]....
        /*0a84*/ 	.word	0x050000d6


	//   ....[14]....
        /*0a88*/ 	.word	0x050000d6


	//   ....[15]....
        /*0a8c*/ 	.word	0x050000d6


	//   ....[16]....
        /*0a90*/ 	.word	0x050000d6


	//   ....[17]....
        /*0a94*/ 	.word	0x050000d6


	//   ....[18]....
        /*0a98*/ 	.word	0x050000d6


	//   ....[19]....
        /*0a9c*/ 	.word	0x050000d6


	//----- nvinfo : EIATTR_COOP_GROUP_INSTR_OFFSETS
	.align		4
.L_2725:
        /*0aa0*/ 	.byte	0x04, 0x28
        /*0aa2*/ 	.short	(.L_2727 - .L_2726)


	//   ....[0]....
.L_2726:
        /*0aa4*/ 	.word	0x00003e40


	//   ....[1]....
        /*0aa8*/ 	.word	0x00003e60


	//   ....[2]....
        /*0aac*/ 	.word	0x00003e80


	//   ....[3]....
        /*0ab0*/ 	.word	0x00003ea0


	//   ....[4]....
        /*0ab4*/ 	.word	0x00003ec0


	//   ....[5]....
        /*0ab8*/ 	.word	0x00003ee0


	//   ....[6]....
        /*0abc*/ 	.word	0x00003f00


	//   ....[7]....
        /*0ac0*/ 	.word	0x00003f20


	//   ....[8]....
        /*0ac4*/ 	.word	0x00003f30


	//   ....[9]....
        /*0ac8*/ 	.word	0x00003f50


	//   ....[10]....
        /*0acc*/ 	.word	0x0000ae40


	//   ....[11]....
        /*0ad0*/ 	.word	0x0000aed0


	//   ....[12]....
        /*0ad4*/ 	.word	0x0000af30


	//   ....[13]....
        /*0ad8*/ 	.word	0x0000af80


	//   ....[14]....
        /*0adc*/ 	.word	0x0000afe0


	//   ....[15]....
        /*0ae0*/ 	.word	0x0000b030


	//   ....[16]....
        /*0ae4*/ 	.word	0x0000b090


	//   ....[17]....
        /*0ae8*/ 	.word	0x0000b0e0


	//   ....[18]....
        /*0aec*/ 	.word	0x0000b140


	//   ....[19]....
        /*0af0*/ 	.word	0x0000b190


	//----- nvinfo : EIATTR_EXIT_INSTR_OFFSETS
	.align		4
.L_2727:
        /*0af4*/ 	.byte	0x04, 0x1c
        /*0af6*/ 	.short	(.L_2729 - .L_2728)


	//   ....[0]....
.L_2728:
        /*0af8*/ 	.word	0x0000add0


	//----- nvinfo : EIATTR_MAX_THREADS
	.align		4
.L_2729:
        /*0afc*/ 	.byte	0x04, 0x05
        /*0afe*/ 	.short	(.L_2731 - .L_2730)
.L_2730:
        /*0b00*/ 	.word	0x00000080
        /*0b04*/ 	.word	0x00000001
        /*0b08*/ 	.word	0x00000001


	//----- nvinfo : EIATTR_CRS_STACK_SIZE
	.align		4
.L_2731:
        /*0b0c*/ 	.byte	0x04, 0x1e
        /*0b0e*/ 	.short	(.L_2733 - .L_2732)
.L_2732:
        /*0b10*/ 	.word	0x00000000


	//----- nvinfo : EIATTR_CBANK_PARAM_SIZE
	.align		4
.L_2733:
        /*0b14*/ 	.byte	0x03, 0x19
        /*0b16*/ 	.short	0x0128


	//----- nvinfo : EIATTR_PARAM_CBANK
	.align		4
        /*0b18*/ 	.byte	0x04, 0x0a
        /*0b1a*/ 	.short	(.L_2735 - .L_2734)
	.align		4
.L_2734:
        /*0b1c*/ 	.word	index@(.nv.constant0._ZN10layer_norm13ln_bwd_kernelINS_13Kernel_traitsI13__nv_bfloat16S2_fS2_fjLj1280ELj1ELj4ELj1ELj16ENS_18Kernel_traits_baseILj1280ES2_S2_fS2_fjLj128EEEEELb1ELb1ELb1ELb1EEEvNS_9BwdParamsE)
        /*0b20*/ 	.short	0x0210
        /*0b22*/ 	.short	0x0128


	//----- nvinfo : EIATTR_SW_WAR
	.align		4
.L_2735:
        /*0b24*/ 	.byte	0x04, 0x36
        /*0b26*/ 	.short	(.L_2737 - .L_2736)
.L_2736:
        /*0b28*/ 	.word	0x00000008
.L_2737:


//--------------------- .nv.info._ZN10layer_norm13ln_bwd_kernelINS_13Kernel_traitsIf13__nv_bfloat16fS2_fjLj1280ELj1ELj4ELj1ELj16ENS_18Kernel_traits_baseILj1280EfS2_fS2_fjLj128EEEEELb0ELb0ELb0ELb0EEEvNS_9BwdParamsE --------------------------
	.section	.nv.info._ZN10layer_norm13ln_bwd_kernelINS_13Kernel_traitsIf13__nv_bfloat16fS2_fjLj1280ELj1ELj4ELj1ELj16ENS_18Kernel_traits_baseILj1280EfS2_fS2_fjLj128EEEEELb0ELb0ELb0ELb0EEEvNS_9BwdParamsE,"",@"SHT_CUDA_INFO"
	.sectionflags	@""
	.align	4


	//----- nvinfo : EIATTR_CUDA_API_VERSION
	.align		4
        /*0000*/ 	.byte	0x04, 0x37
        /*0002*/ 	.short	(.L_2739 - .L_2738)
.L_2738:
        /*0004*/ 	.word	0x00000082


	//----- nvinfo : EIATTR_KPARAM_INFO
	.align		4
.L_2739:
        /*0008*/ 	.byte	0x04, 0x17
        /*000a*/ 	.short	(.L_2741 - .L_2740)
.L_2740:
        /*000c*/ 	.word	0x00000000
        /*0010*/ 	.short	0x0000
        /*0012*/ 	.short	0x0000
        /*0014*/ 	.byte	0x00, 0xf0, 0xa1, 0x04


	//----- nvinfo : EIATTR_SPARSE_MMA_MASK
	.align		4
.L_2741:
        /*0018*/ 	.byte	0x03, 0x50
        /*001a*/ 	.short	0x0000


	//----- nvinfo : EIATTR_MAXREG_COUNT
	.align		4
        /*001c*/ 	.byte	0x03, 0x1b
        /*001e*/ 	.short	0x00ff


	//----- nvinfo : EIATTR_NUM_BARRIERS
	.align		4
        /*0020*/ 	.byte	0x02, 0x4c
        /*0022*/ 	.byte	0x01
	.zero		1


	//----- nvinfo : EIATTR_ANNOTATIONS
	.align		4
        /*0024*/ 	.byte	0x04, 0x55
        /*0026*/ 	.short	(.L_2743 - .L_2742)


	//   ....[0]....
.L_2742:
        /* <DEDUP_REMOVED lines=23> */


	//----- nvinfo : EIATTR_MERCURY_ISA_VERSION
	.align		4
.L_2743:
        /*0188*/ 	.byte	0x03, 0x5f
        /*018a*/ 	.short	0x0101


	//----- nvinfo : EIATTR_COOP_GROUP_MASK_REGIDS
	.align		4
        /*018c*/ 	.byte	0x04, 0x29
        /*018e*/ 	.short	(.L_2745 - .L_2744)


	//   ....[0]....
.L_2744:
        /*0190*/ 	.word	0xffffffff


	//   ....[1]....
        /*0194*/ 	.word	0xffffffff


	//   ....[2]....
        /*0198*/ 	.word	0xffffffff


	//   ....[3]....
        /*019c*/ 	.word	0xffffffff


	//   ....[4]....
        /*01a0*/ 	.word	0xffffffff


	//   ....[5]....
        /*01a4*/ 	.word	0xffffffff


	//   ....[6]....
        /*01a8*/ 	.word	0xffffffff


	//   ....[7]....
        /*01ac*/ 	.word	0xffffffff


	//   ....[8]....
        /*01b0*/ 	.word	0xffffffff


	//   ....[9]....
        /*01b4*/ 	.word	0xffffffff


	//   ....[10]....
        /*01b8*/ 	.word	0x050000b4


	//   ....[11]....
        /*01bc*/ 	.word	0x050000b4


	//   ....[12]....
        /*01c0*/ 	.word	0x050000b4


	//   ....[13]....
        /*01c4*/ 	.word	0x050000b4


	//   ....[14]....
        /*01c8*/ 	.word	0x050000b4


	//   ....[15]....
        /*01cc*/ 	.word	0x050000b4


	//   ....[16]....
        /*01d0*/ 	.word	0x050000b4


	//   ....[17]....
        /*01d4*/ 	.word	0x050000b4


	//   ....[18]....
        /*01d8*/ 	.word	0x050000b4


	//   ....[19]....
        /*01dc*/ 	.word	0x050000b4


	//----- nvinfo : EIATTR_COOP_GROUP_INSTR_OFFSETS
	.align		4
.L_2745:
        /*01e0*/ 	.byte	0x04, 0x28
        /*01e2*/ 	.short	(.L_2747 - .L_2746)


	//   ....[0]....
.L_2746:
        /*01e4*/ 	.word	0x00002490


	//   ....[1]....
        /*01e8*/ 	.word	0x000024b0


	//   ....[2]....
        /*01ec*/ 	.word	0x000024d0


	//   ....[3]....
        /*01f0*/ 	.word	0x000024f0


	//   ....[4]....
        /*01f4*/ 	.word	0x00002510


	//   ....[5]....
        /*01f8*/ 	.word	0x00002530


	//   ....[6]....
        /*01fc*/ 	.word	0x00002550


	//   ....[7]....
        /*0200*/ 	.word	0x00002570


	//   ....[8]....
        /*0204*/ 	.word	0x00002580


	//   ....[9]....
        /*0208*/ 	.word	0x000025a0


	//   ....[10]....
        /*020c*/ 	.word	0x00005010


	//   ....[11]....
        /*0210*/ 	.word	0x000050b0


	//   ....[12]....
        /*0214*/ 	.word	0x00005130


	//   ....[13]....
        /*0218*/ 	.word	0x000051a0


	//   ....[14]....
        /*021c*/ 	.word	0x00005220


	//   ....[15]....
        /*0220*/ 	.word	0x00005290


	//   ....[16]....
        /*0224*/ 	.word	0x00005310


	//   ....[17]....
        /*0228*/ 	.word	0x00005380


	//   ....[18]....
        /*022c*/ 	.word	0x00005400


	//   ....[19]....
        /*0230*/ 	.word	0x00005450


	//----- nvinfo : EIATTR_EXIT_INSTR_OFFSETS
	.align		4
.L_2747:
        /*0234*/ 	.byte	0x04, 0x1c
        /*0236*/ 	.short	(.L_2749 - .L_2748)


	//   ....[0]....
.L_2748:
        /*0238*/ 	.word	0x00004f70


	//   ....[1]....
        /*023c*/ 	.word	0x00004fa0


	//----- nvinfo : EIATTR_MAX_THREADS
	.align		4
.L_2749:
        /*0240*/ 	.byte	0x04, 0x05
        /*0242*/ 	.short	(.L_2751 - .L_2750)
.L_2750:
        /*0244*/ 	.word	0x00000080
        /*0248*/ 	.word	0x00000001
        /*024c*/ 	.word	0x00000001


	//----- nvinfo : EIATTR_CRS_STACK_SIZE
	.align		4
.L_2751:
        /*0250*/ 	.byte	0x04, 0x1e
        /*0252*/ 	.short	(.L_2753 - .L_2752)
.L_2752:
        /*0254*/ 	.word	0x00000000


	//----- nvinfo : EIATTR_CBANK_PARAM_SIZE
	.align		4
.L_2753:
        /*0258*/ 	.byte	0x03, 0x19
        /*025a*/ 	.short	0x0128


	//----- nvinfo : EIATTR_PARAM_CBANK
	.align		4
        /*025c*/ 	.byte	0x04, 0x0a
        /*025e*/ 	.short	(.L_2755 - .L_2754)
	.align		4
.L_2754:
        /*0260*/ 	.word	index@(.nv.constant0._ZN10layer_norm13ln_bwd_kernelINS_13Kernel_traitsIf13__nv_bfloat16fS2_fjLj1280ELj1ELj4ELj1ELj16ENS_18Kernel_traits_baseILj1280EfS2_fS2_fjLj128EEEEELb0ELb0ELb0ELb0EEEvNS_9BwdParamsE)
        /*0264*/ 	.short	0x0210
        /*0266*/ 	.short	0x0128


	//----- nvinfo : EIATTR_SW_WAR
	.align		4
.L_2755:
        /*0268*/ 	.byte	0x04, 0x36
        /*026a*/ 	.short	(.L_2757 - .L_2756)
.L_2756:
        /*026c*/ 	.word	0x00000008
.L_2757:


//--------------------- .nv.info._ZN10layer_norm13ln_bwd_kernelINS_13Kernel_traitsIf13__nv_bfloat16fS2_fjLj1280ELj1ELj4ELj1ELj16ENS_18Kernel_traits_baseILj1280EfS2_fS2_fjLj128EEEEELb0ELb0ELb0ELb1EEEvNS_9BwdParamsE --------------------------
	.section	.nv.info._ZN10layer_norm13ln_bwd_kernelINS_13Kernel_traitsIf13__nv_bfloat16fS2_fjLj1280ELj1ELj4ELj1ELj16ENS_18Kernel_traits_baseILj1280EfS2_fS2_fjLj128EEEEELb0ELb0ELb0ELb1EEEvNS_9BwdParamsE,"",@"SHT_CUDA_INFO"
	.sectionflags	@""
	.align	4


	//----- nvinfo : EIATTR_CUDA_API_VERSION
	.align		4
        /*0000*/ 	.byte	0x04, 0x37
        /*0002*/ 	.short	(.L_2759 - .L_2758)
.L_2758:
        /*0004*/ 	.word	0x00000082


	//----- nvinfo : EIATTR_KPARAM_INFO
	.align		4
.L_2759:
        /*0008*/ 	.byte	0x04, 0x17
        /*000a*/ 	.short	(.L_2761 - .L_2760)
.L_2760:
        /*000c*/ 	.word	0x00000000
        /*0010*/ 	.short	0x0000
        /*0012*/ 	.short	0x0000
        /*0014*/ 	.byte	0x00, 0xf0, 0xa1, 0x04


	//----- nvinfo : EIATTR_SPARSE_MMA_MASK
	.align		4
.L_2761:
        /*0018*/ 	.byte	0x03, 0x50
        /*001a*/ 	.short	0x0000


	//----- nvinfo : EIATTR_MAXREG_COUNT
	.align		4
        /*001c*/ 	.byte	0x03, 0x1b
        /*001e*/ 	.short	0x00ff


	//----- nvinfo : EIATTR_NUM_BARRIERS
	.align		4
        /*0020*/ 	.byte	0x02, 0x4c
        /*0022*/ 	.byte	0x01
	.zero		1


	//----- nvinfo : EIATTR_ANNOTATIONS
	.align		4
        /*0024*/ 	.byte	0x04, 0x55
        /*0026*/ 	.short	(.L_2763 - .L_2762)


	//   ....[0]....
.L_2762:
        /* <DEDUP_REMOVED lines=27> */


	//----- nvinfo : EIATTR_MERCURY_ISA_VERSION
	.align		4
.L_2763:
        /*01c8*/ 	.byte	0x03, 0x5f
        /*01ca*/ 	.short	0x0101


	//----- nvinfo : EIATTR_COOP_GROUP_MASK_REGIDS
	.align		4
        /*01cc*/ 	.byte	0x04, 0x29
        /*01ce*/ 	.short	(.L_2765 - .L_2764)


	//   ....[0]....
.L_2764:
        /*01d0*/ 	.word	0xffffffff


	//   ....[1]....
        /*01d4*/ 	.word	0xffffffff


	//   ....[2]....
        /*01d8*/ 	.word	0xffffffff


	//   ....[3]....
        /*01dc*/ 	.word	0xffffffff


	//   ....[4]....
        /*01e0*/ 	.word	0xffffffff


	//   ....[5]....
        /*01e4*/ 	.word	0xffffffff


	//   ....[6]....
        /*01e8*/ 	.word	0xffffffff


	//   ....[7]....
        /*01ec*/ 	.word	0xffffffff


	//   ....[8]....
        /*01f0*/ 	.word	0xffffffff


	//   ....[9]....
        /*01f4*/ 	.word	0xffffffff


	//   ....[10]....
        /*01f8*/ 	.word	0x050000ef


	//   ....[11]....
        /*01fc*/ 	.word	0x050000ef


	//   ....[12]....
        /*0200*/ 	.word	0x050000ef


	//   ....[13]....
        /*0204*/ 	.word	0x050000ef


	//   ....[14]....
        /*0208*/ 	.word	0x050000ef


	//   ....[15]....
        /*020c*/ 	.word	0x050000ef


	//   ....[16]....
        /*0210*/ 	.word	0x050000ef


	//   ....[17]....
        /*0214*/ 	.word	0x050000ef


	//   ....[18]....
        /*0218*/ 	.word	0x050000ef


	//   ....[19]....
        /*021c*/ 	.word	0x050000ef


	//----- nvinfo : EIATTR_COOP_GROUP_INSTR_OFFSETS
	.align		4
.L_2765:
        /*0220*/ 	.byte	0x04, 0x28
        /*0222*/ 	.short	(.L_2767 - .L_2766)


	//   ....[0]....
.L_2766:
        /*0224*/ 	.word	0x00002390


	//   ....[1]....
        /*0228*/ 	.word	0x000023b0


	//   ....[2]....
        /*022c*/ 	.word	0x000023d0


	//   ....[3]....
        /*0230*/ 	.word	0x000023f0


	//   ....[4]....
        /*0234*/ 	.word	0x00002410


	//   ....[5]....
        /*0238*/ 	.word	0x00002430


	//   ....[6]....
        /*023c*/ 	.word	0x00002450


	//   ....[7]....
        /*0240*/ 	.word	0x00002470


	//   ....[8]....
        /*0244*/ 	.word	0x00002480


	//   ....[9]....
        /*0248*/ 	.word	0x000024a0


	//   ....[10]....
        /*024c*/ 	.word	0x00004b40


	//   ....[11]....
        /*0250*/ 	.word	0x00004bd0


	//   ....[12]....
        /*0254*/ 	.word	0x00004c40


	//   ....[13]....
        /*0258*/ 	.word	0x00004ca0


	//   ....[14]....
        /*025c*/ 	.word	0x00004d10


	//   ....[15]....
        /*0260*/ 	.word	0x00004d70


	//   ....[16]....
        /*0264*/ 	.word	0x00004de0


	//   ....[17]....
        /*0268*/ 	.word	0x00004e40


	//   ....[18]....
        /*026c*/ 	.word	0x00004eb0


	//   ....[19]....
        /*0270*/ 	.word	0x00004f10


	//----- nvinfo : EIATTR_EXIT_INSTR_OFFSETS
	.align		4
.L_2767:
        /*0274*/ 	.byte	0x04, 0x1c
        /*0276*/ 	.short	(.L_2769 - .L_2768)


	//   ....[0]....
.L_2768:
        /*0278*/ 	.word	0x00004ad0


	//----- nvinfo : EIATTR_MAX_THREADS
	.align		4
.L_2769:
        /*027c*/ 	.byte	0x04, 0x05
        /*027e*/ 	.short	(.L_2771 - .L_2770)
.L_2770:
        /*0280*/ 	.word	0x00000080
        /*0284*/ 	.word	0x00000001
        /*0288*/ 	.word	0x00000001


	//----- nvinfo : EIATTR_CRS_STACK_SIZE
	.align		4
.L_2771:
        /*028c*/ 	.byte	0x04, 0x1e
        /*028e*/ 	.short	(.L_2773 - .L_2772)
.L_2772:
        /*0290*/ 	.word	0x00000000


	//----- nvinfo : EIATTR_CBANK_PARAM_SIZE
	.align		4
.L_2773:
        /*0294*/ 	.byte	0x03, 0x19
        /*0296*/ 	.short	0x0128


	//----- nvinfo : EIATTR_PARAM_CBANK
	.align		4
        /*0298*/ 	.byte	0x04, 0x0a
        /*029a*/ 	.short	(.L_2775 - .L_2774)
	.align		4
.L_2774:
        /*029c*/ 	.word	index@(.nv.constant0._ZN10layer_norm13ln_bwd_kernelINS_13Kernel_traitsIf13__nv_bfloat16fS2_fjLj1280ELj1ELj4ELj1ELj16ENS_18Kernel_traits_baseILj1280EfS2_fS2_fjLj128EEEEELb0ELb0ELb0ELb1EEEvNS_9BwdParamsE)
        /*02a0*/ 	.short	0x0210
        /*02a2*/ 	.short	0x0128


	//----- nvinfo : EIATTR_SW_WAR
	.align		4
.L_2775:
        /*02a4*/ 	.byte	0x04, 0x36
        /*02a6*/ 	.short	(.L_2777 - .L_2776)
.L_2776:
        /*02a8*/ 	.word	0x00000008
.L_2777:


//--------------------- .nv.info._ZN10layer_norm13ln_bwd_kernelINS_13Kernel_traitsIf13__nv_bfloat16fS2_fjLj1280ELj1ELj4ELj1ELj16ENS_18Kernel_traits_baseILj1280EfS2_fS2_fjLj128EEEEELb0ELb0ELb1ELb0EEEvNS_9BwdParamsE --------------------------
	.section	.nv.info._ZN10layer_norm13ln_bwd_kernelINS_13Kernel_traitsIf13__nv_bfloat16fS2_fjLj1280ELj1ELj4ELj1ELj16ENS_18Kernel_traits_baseILj1280EfS2_fS2_fjLj128EEEEELb0ELb0ELb1ELb0EEEvNS_9BwdParamsE,"",@"SHT_CUDA_INFO"
	.sectionflags	@""
	.align	4


	//----- nvinfo : EIATTR_CUDA_API_VERSION
	.align		4
        /*0000*/ 	.byte	0x04, 0x37
        /*0002*/ 	.short	(.L_2779 - .L_2778)
.L_2778:
        /*0004*/ 	.word	0x00000082


	//----- nvinfo : EIATTR_KPARAM_INFO
	.align		4
.L_2779:
        /*0008*/ 	.byte	0x04, 0x17
        /*000a*/ 	.short	(.L_2781 - .L_2780)
.L_2780:
        /*000c*/ 	.word	0x00000000
        /*0010*/ 	.short	0x0000
        /*0012*/ 	.short	0x0000
        /*0014*/ 	.byte	0x00, 0xf0, 0xa1, 0x04


	//----- nvinfo : EIATTR_SPARSE_MMA_MASK
	.align		4
.L_2781:
        /*0018*/ 	.byte	0x03, 0x50
        /*001a*/ 	.short	0x0000


	//----- nvinfo : EIATTR_MAXREG_COUNT
	.align		4
        /*001c*/ 	.byte	0x03, 0x1b
        /*001e*/ 	.short	0x00ff


	//----- nvinfo : EIATTR_NUM_BARRIERS
	.align		4
        /*0020*/ 	.byte	0x02, 0x4c
        /*0022*/ 	.byte	0x01
	.zero		1


	//----- nvinfo : EIATTR_ANNOTATIONS
	.align		4
        /*0024*/ 	.byte	0x04, 0x55
        /*0026*/ 	.short	(.L_2783 - .L_2782)


	//   ....[0]....
.L_2782:
        /* <DEDUP_REMOVED lines=29> */


	//----- nvinfo : EIATTR_MERCURY_ISA_VERSION
	.align		4
.L_2783:
        /*01e0*/ 	.byte	0x03, 0x5f
        /*01e2*/ 	.short	0x0101


	//----- nvinfo : EIATTR_COOP_GROUP_MASK_REGIDS
	.align		4
        /*01e4*/ 	.byte	0x04, 0x29
        /*01e6*/ 	.short	(.L_2785 - .L_2784)


	//   ....[0]....
.L_2784:
        /*01e8*/ 	.word	0xffffffff


	//   ....[1]....
        /*01ec*/ 	.word	0xffffffff


	//   ....[2]....
        /*01f0*/ 	.word	0xffffffff


	//   ....[3]....
        /*01f4*/ 	.word	0xffffffff


	//   ....[4]....
        /*01f8*/ 	.word	0xffffffff


	//   ....[5]....
        /*01fc*/ 	.word	0xffffffff


	//   ....[6]....
        /*0200*/ 	.word	0xffffffff


	//   ....[7]....
        /*0204*/ 	.word	0xffffffff


	//   ....[8]....
        /*0208*/ 	.word	0xffffffff


	//   ....[9]....
        /*020c*/ 	.word	0xffffffff


	//   ....[10]....
        /*0210*/ 	.word	0x05000002


	//   ....[11]....
        /*0214*/ 	.word	0x05000002


	//   ....[12]....
        /*0218*/ 	.word	0x05000002


	//   ....[13]....
        /*021c*/ 	.word	0x05000002


	//   ....[14]....
        /*0220*/ 	.word	0x05000002


	//   ....[15]....
        /*0224*/ 	.word	0x05000002


	//   ....[16]....
        /*0228*/ 	.word	0x05000002


	//   ....[17]....
        /*022c*/ 	.word	0x05000002


	//   ....[18]....
        /*0230*/ 	.word	0x05000002


	//   ....[19]....
        /*0234*/ 	.word	0x05000002


	//----- nvinfo : EIATTR_COOP_GROUP_INSTR_OFFSETS
	.align		4
.L_2785:
        /*0238*/ 	.byte	0x04, 0x28
        /*023a*/ 	.short	(.L_2787 - .L_2786)


	//   ....[0]....
.L_2786:
        /*023c*/ 	.word	0x00002920


	//   ....[1]....
        /*0240*/ 	.word	0x00002940


	//   ....[2]....
        /*0244*/ 	.word	0x00002960


	//   ....[3]....
        /*0248*/ 	.word	0x00002980


	//   ....[4]....
        /*024c*/ 	.word	0x000029a0


	//   ....[5]....
        /*0250*/ 	.word	0x000029c0


	//   ....[6]....
        /*0254*/ 	.word	0x000029e0


	//   ....[7]....
        /*0258*/ 	.word	0x00002a00


	//   ....[8]....
        /*025c*/ 	.word	0x00002a10


	//   ....[9]....
        /*0260*/ 	.word	0x00002a30


	//   ....[10]....
        /*0264*/ 	.word	0x000070b0


	//   ....[11]....
        /*0268*/ 	.word	0x00007150


	//   ....[12]....
        /*026c*/ 	.word	0x000071d0


	//   ....[13]....
        /*0270*/ 	.word	0x00007240


	//   ....[14]....
        /*0274*/ 	.word	0x000072c0


	//   ....[15]....
        /*0278*/ 	.word	0x00007330


	//   ....[16]....
        /*027c*/ 	.word	0x000073b0


	//   ....[17]....
        /*0280*/ 	.word	0x00007420


	//   ....[18]....
        /*0284*/ 	.word	0x000074a0


	//   ....[19]....
        /*0288*/ 	.word	0x000074f0


	//----- nvinfo : EIATTR_EXIT_INSTR_OFFSETS
	.align		4
.L_2787:
        /*028c*/ 	.byte	0x04, 0x1c
        /*028e*/ 	.short	(.L_2789 - .L_2788)


	//   ....[0]....
.L_2788:
        /*0290*/ 	.word	0x00007020


	//   ....[1]....
        /*0294*/ 	.word	0x00007050


	//----- nvinfo : EIATTR_MAX_THREADS
	.align		4
.L_2789:
        /*0298*/ 	.byte	0x04, 0x05
        /*029a*/ 	.short	(.L_2791 - .L_2790)
.L_2790:
        /*029c*/ 	.word	0x00000080
        /*02a0*/ 	.word	0x00000001
        /*02a4*/ 	.word	0x00000001


	//----- nvinfo : EIATTR_CRS_STACK_SIZE
	.align		4
.L_2791:
        /*02a8*/ 	.byte	0x04, 0x1e
        /*02aa*/ 	.short	(.L_2793 - .L_2792)
.L_2792:
        /*02ac*/ 	.word	0x00000000


	//----- nvinfo : EIATTR_CBANK_PARAM_SIZE
	.align		4
.L_2793:
        /*02b0*/ 	.byte	0x03, 0x19
        /*02b2*/ 	.short	0x0128


	//----- nvinfo : EIATTR_PARAM_CBANK
	.align		4
        /*02b4*/ 	.byte	0x04, 0x0a
        /*02b6*/ 	.short	(.L_2795 - .L_2794)
	.align		4
.L_2794:
        /*02b8*/ 	.word	index@(.nv.constant0._ZN10layer_norm13ln_bwd_kernelINS_13Kernel_traitsIf13__nv_bfloat16fS2_fjLj1280ELj1ELj4ELj1ELj16ENS_18Kernel_traits_baseILj1280EfS2_fS2_fjLj128EEEEELb0ELb0ELb1ELb0EEEvNS_9BwdParamsE)
        /*02bc*/ 	.short	0x0210
        /*02be*/ 	.short	0x0128


	//----- nvinfo : EIATTR_SW_WAR
	.align		4
.L_2795:
        /*02c0*/ 	.byte	0x04, 0x36
        /*02c2*/ 	.short	(.L_2797 - .L_2796)
.L_2796:
        /*02c4*/ 	.word	0x00000008
.L_2797:


//--------------------- .nv.info._ZN10layer_norm13ln_bwd_kernelINS_13Kernel_traitsIf13__nv_bfloat16fS2_fjLj1280ELj1ELj4ELj1ELj16ENS_18Kernel_traits_baseILj1280EfS2_fS2_fjLj128EEEEELb0ELb0ELb1ELb1EEEvNS_9BwdParamsE --------------------------
	.section	.nv.info._ZN10layer_norm13ln_bwd_kernelINS_13Kernel_traitsIf13__nv_bfloat16fS2_fjLj1280ELj1ELj4ELj1ELj16ENS_18Kernel_traits_baseILj1280EfS2_fS2_fjLj128EEEEELb0ELb0ELb1ELb1EEEvNS_9BwdParamsE,"",@"SHT_CUDA_INFO"
	.sectionflags	@""
	.align	4


	//----- nvinfo : EIATTR_CUDA_API_VERSION
	.align		4
        /*0000*/ 	.byte	0x04, 0x37
        /*0002*/ 	.short	(.L_2799 - .L_2798)
.L_2798:
        /*0004*/ 	.word	0x00000082


	//----- nvinfo : EIATTR_KPARAM_INFO
	.align		4
.L_2799:
        /*0008*/ 	.byte	0x04, 0x17
        /*000a*/ 	.short	(.L_2801 - .L_2800)
.L_2800:
        /*000c*/ 	.word	0x00000000
        /*0010*/ 	.short	0x0000
        /*0012*/ 	.short	0x0000
        /*0014*/ 	.byte	0x00, 0xf0, 0xa1, 0x04


	//----- nvinfo : EIATTR_SPARSE_MMA_MASK
	.align		4
.L_2801:
        /*0018*/ 	.byte	0x03, 0x50
        /*001a*/ 	.short	0x0000


	//----- nvinfo : EIATTR_MAXREG_COUNT
	.align		4
        /*001c*/ 	.byte	0x03, 0x1b
        /*001e*/ 	.short	0x00ff


	//----- nvinfo : EIATTR_NUM_BARRIERS
	.align		4
        /*0020*/ 	.byte	0x02, 0x4c
        /*0022*/ 	.byte	0x01
	.zero		1


	//----- nvinfo : EIATTR_ANNOTATIONS
	.align		4
        /*0024*/ 	.byte	0x04, 0x55
        /*0026*/ 	.short	(.L_2803 - .L_2802)


	//   ....[0]....
.L_2802:
        /* <DEDUP_REMOVED lines=21> */


	//----- nvinfo : EIATTR_MERCURY_ISA_VERSION
	.align		4
.L_2803:
        /*0168*/ 	.byte	0x03, 0x5f
        /*016a*/ 	.short	0x0101


	//----- nvinfo : EIATTR_COOP_GROUP_MASK_REGIDS
	.align		4
        /*016c*/ 	.byte	0x04, 0x29
        /*016e*/ 	.short	(.L_2805 - .L_2804)


	//   ....[0]....
.L_2804:
        /*0170*/ 	.word	0xffffffff


	//   ....[1]....
        /*0174*/ 	.word	0xffffffff


	//   ....[2]....
        /*0178*/ 	.word	0xffffffff


	//   ....[3]....
        /*017c*/ 	.word	0xffffffff


	//   ....[4]....
        /*0180*/ 	.word	0xffffffff


	//   ....[5]....
        /*0184*/ 	.word	0xffffffff


	//   ....[6]....
        /*0188*/ 	.word	0xffffffff


	//   ....[7]....
        /*018c*/ 	.word	0xffffffff


	//   ....[8]....
        /*0190*/ 	.word	0xffffffff


	//   ....[9]....
        /*0194*/ 	.word	0xffffffff


	//   ....[10]....
        /*0198*/ 	.word	0x050000b3


	//   ....[11]....
        /*019c*/ 	.word	0x050000b3


	//   ....[12]....
        /*01a0*/ 	.word	0x050000b3


	//   ....[13]....
        /*01a4*/ 	.word	0x050000b3


	//   ....[14]....
        /*01a8*/ 	.word	0x050000b3


	//   ....[15]....
        /*01ac*/ 	.word	0x050000b3


	//   ....[16]....
        /*01b0*/ 	.word	0x050000b3


	//   ....[17]....
        /*01b4*/ 	.word	0x050000b3


	//   ....[18]....
        /*01b8*/ 	.word	0x050000b3


	//   ....[19]....
        /*01bc*/ 	.word	0x050000b3


	//----- nvinfo : EIATTR_COOP_GROUP_INSTR_OFFSETS
	.align		4
.L_2805:
        /*01c0*/ 	.byte	0x04, 0x28
        /*01c2*/ 	.short	(.L_2807 - .L_2806)


	//   ....[0]....
.L_2806:
        /*01c4*/ 	.word	0x00002680


	//   ....[1]....
        /*01c8*/ 	.word	0x00002690


	//   ....[2]....
        /*01cc*/ 	.word	0x000026c0


	//   ....[3]....
        /*01d0*/ 	.word	0x000026e0


	//   ....[4]....
        /*01d4*/ 	.word	0x00002700


	//   ....[5]....
        /*01d8*/ 	.word	0x00002720


	//   ....[6]....
        /*01dc*/ 	.word	0x00002740


	//   ....[7]....
        /*01e0*/ 	.word	0x00002760


	//   ....[8]....
        /*01e4*/ 	.word	0x00002770


	//   ....[9]....
        /*01e8*/ 	.word	0x00002790


	//   ....[10]....
        /*01ec*/ 	.word	0x000064f0


	//   ....[11]....
        /*01f0*/ 	.word	0x00006580


	//   ....[12]....
        /*01f4*/ 	.word	0x00006600


	//   ....[13]....
        /*01f8*/ 	.word	0x00006670


	//   ....[14]....
        /*01fc*/ 	.word	0x000066e0


	//   ....[15]....
        /*0200*/ 	.word	0x00006750


	//   ....[16]....
        /*0204*/ 	.word	0x000067c0


	//   ....[17]....
        /*0208*/ 	.word	0x00006830


	//   ....[18]....
        /*020c*/ 	.word	0x00006890


	//   ....[19]....
        /*0210*/ 	.word	0x000068f0


	//----- nvinfo : EIATTR_EXIT_INSTR_OFFSETS
	.align		4
.L_2807:
        /*0214*/ 	.byte	0x04, 0x1c
        /*0216*/ 	.short	(.L_2809 - .L_2808)


	//   ....[0]....
.L_2808:
        /*0218*/ 	.word	0x00006480


	//----- nvinfo : EIATTR_MAX_THREADS
	.align		4
.L_2809:
        /*021c*/ 	.byte	0x04, 0x05
        /*021e*/ 	.short	(.L_2811 - .L_2810)
.L_2810:
        /*0220*/ 	.word	0x00000080
        /*0224*/ 	.word	0x00000001
        /*0228*/ 	.word	0x00000001


	//----- nvinfo : EIATTR_CRS_STACK_SIZE
	.align		4
.L_2811:
        /*022c*/ 	.byte	0x04, 0x1e
        /*022e*/ 	.short	(.L_2813 - .L_2812)
.L_2812:
        /*0230*/ 	.word	0x00000000


	//----- nvinfo : EIATTR_CBANK_PARAM_SIZE
	.align		4
.L_2813:
        /*0234*/ 	.byte	0x03, 0x19
        /*0236*/ 	.short	0x0128


	//----- nvinfo : EIATTR_PARAM_CBANK
	.align		4
        /*0238*/ 	.byte	0x04, 0x0a
        /*023a*/ 	.short	(.L_2815 - .L_2814)
	.align		4
.L_2814:
        /*023c*/ 	.word	index@(.nv.constant0._ZN10layer_norm13ln_bwd_kernelINS_13Kernel_traitsIf13__nv_bfloat16fS2_fjLj1280ELj1ELj4ELj1ELj16ENS_18Kernel_traits_baseILj1280EfS2_fS2_fjLj128EEEEELb0ELb0ELb1ELb1EEEvNS_9BwdParamsE)
        /*0240*/ 	.short	0x0210
        /*0242*/ 	.short	0x0128


	//----- nvinfo : EIATTR_SW_WAR
	.align		4
.L_2815:
        /*0244*/ 	.byte	0x04, 0x36
        /*0246*/ 	.short	(.L_2817 - .L_2816)
.L_2816:
        /*0248*/ 	.word	0x00000008
.L_2817:


//--------------------- .nv.info._ZN10layer_norm13ln_bwd_kernelINS_13Kernel_traitsIf13__nv_bfloat16fS2_fjLj1280ELj1ELj4ELj1ELj16ENS_18Kernel_traits_baseILj1280EfS2_fS2_fjLj128EEEEELb0ELb1ELb0ELb0EEEvNS_9BwdParamsE --------------------------
	.section	.nv.info._ZN10layer_norm13ln_bwd_kernelINS_13Kernel_traitsIf13__nv_bfloat16fS2_fjLj1280ELj1ELj4ELj1ELj16ENS_18Kernel_traits_baseILj1280EfS2_fS2_fjLj128EEEEELb0ELb1ELb0ELb0EEEvNS_9BwdParamsE,"",@"SHT_CUDA_INFO"
	.sectionflags	@""
	.align	4


	//----- nvinfo : EIATTR_CUDA_API_VERSION
	.align		4
        /*0000*/ 	.byte	0x04, 0x37
        /*0002*/ 	.short	(.L_2819 - .L_2818)
.L_2818:
        /*0004*/ 	.word	0x00000082


	//----- nvinfo : EIATTR_KPARAM_INFO
	.align		4
.L_2819:
        /*0008*/ 	.byte	0x04, 0x17
        /*000a*/ 	.short	(.L_2821 - .L_2820)
.L_2820:
        /*000c*/ 	.word	0x00000000
        /*0010*/ 	.short	0x0000
        /*0012*/ 	.short	0x0000
        /*0014*/ 	.byte	0x00, 0xf0, 0xa1, 0x04


	//----- nvinfo : EIATTR_SPARSE_MMA_MASK
	.align		4
.L_2821:
        /*0018*/ 	.byte	0x03, 0x50
        /*001a*/ 	.short	0x0000


	//----- nvinfo : EIATTR_MAXREG_COUNT
	.align		4
        /*001c*/ 	.byte	0x03, 0x1b
        /*001e*/ 	.short	0x00ff


	//----- nvinfo : EIATTR_NUM_BARRIERS
	.align		4
        /*0020*/ 	.byte	0x02, 0x4c
        /*0022*/ 	.byte	0x01
	.zero		1


	//----- nvinfo : EIATTR_ANNOTATIONS
	.align		4
        /*0024*/ 	.byte	0x04, 0x55
        /*0026*/ 	.short	(.L_2823 - .L_2822)


	//   ....[0]....
.L_2822:
        /* <DEDUP_REMOVED lines=104> */


	//----- nvinfo : EIATTR_MERCURY_ISA_VERSION
	.align		4
.L_2823:
        /*0698*/ 	.byte	0x03, 0x5f
        /*069a*/ 	.short	0x0101


	//----- nvinfo : EIATTR_COOP_GROUP_MASK_REGIDS
	.align		4
        /*069c*/ 	.byte	0x04, 0x29
        /*069e*/ 	.short	(.L_2825 - .L_2824)


	//   ....[0]....
.L_2824:
        /*06a0*/ 	.word	0xffffffff


	//   ....[1]....
        /*06a4*/ 	.word	0xffffffff


	//   ....[2]....
        /*06a8*/ 	.word	0xffffffff


	//   ....[3]....
        /*06ac*/ 	.word	0xffffffff


	//   ....[4]....
        /*06b0*/ 	.word	0xffffffff


	//   ....[5]....
        /*06b4*/ 	.word	0xffffffff


	//   ....[6]....
        /*06b8*/ 	.word	0xffffffff


	//   ....[7]....
        /*06bc*/ 	.word	0xffffffff


	//   ....[8]....
        /*06c0*/ 	.word	0xffffffff


	//   ....[9]....
        /*06c4*/ 	.word	0xffffffff


	//   ....[10]....
        /*06c8*/ 	.word	0x050000bc


	//   ....[11]....
        /*06cc*/ 	.word	0x050000bc


	//   ....[12]....
        /*06d0*/ 	.word	0x050000bc


	//   ....[13]....
        /*06d4*/ 	.word	0x050000bc


	//   ....[14]....
        /*06d8*/ 	.word	0x050000bc


	//   ....[15]....
        /*06dc*/ 	.word	0x050000bc


	//   ....[16]....
        /*06e0*/ 	.word	0x050000bc


	//   ....[17]....
        /*06e4*/ 	.word	0x050000bc


	//   ....[18]....
        /*06e8*/ 	.word	0x050000bc


	//   ....[19]....
        /*06ec*/ 	.word	0x050000bc


	//----- nvinfo : EIATTR_COOP_GROUP_INSTR_OFFSETS
	.align		4
.L_2825:
        /*06f0*/ 	.byte	0x04, 0x28
        /*06f2*/ 	.short	(.L_2827 - .L_2826)


	//   ....[0]....
.L_2826:
        /*06f4*/ 	.word	0x00002e50


	//   ....[1]....
        /*06f8*/ 	.word	0x00002e70


	//   ....[2]....
        /*06fc*/ 	.word	0x00002e90


	//   ....[3]....
        /*0700*/ 	.word	0x00002eb0


	//   ....[4]....
        /*0704*/ 	.word	0x00002ed0


	//   ....[5]....
        /*0708*/ 	.word	0x00002ef0


	//   ....[6]....
        /*070c*/ 	.word	0x00002f10


	//   ....[7]....
        /*0710*/ 	.word	0x00002f30


	//   ....[8]....
        /*0714*/ 	.word	0x00002f40


	//   ....[9]....
        /*0718*/ 	.word	0x00002f60


	//   ....[10]....
        /*071c*/ 	.word	0x000071e0


	//   ....[11]....
        /*0720*/ 	.word	0x00007280


	//   ....[12]....
        /*0724*/ 	.word	0x00007300


	//   ....[13]....
        /*0728*/ 	.word	0x00007370


	//   ....[14]....
        /*072c*/ 	.word	0x000073f0


	//   ....[15]....
        /*0730*/ 	.word	0x00007460


	//   ....[16]....
        /*0734*/ 	.word	0x000074e0


	//   ....[17]....
        /*0738*/ 	.word	0x00007550


	//   ....[18]....
        /*073c*/ 	.word	0x000075d0


	//   ....[19]....
        /*0740*/ 	.word	0x00007620


	//----- nvinfo : EIATTR_EXIT_INSTR_OFFSETS
	.align		4
.L_2827:
        /*0744*/ 	.byte	0x04, 0x1c
        /*0746*/ 	.short	(.L_2829 - .L_2828)


	//   ....[0]....
.L_2828:
        /*0748*/ 	.word	0x000070f0


	//   ....[1]....
        /*074c*/ 	.word	0x00007170


	//----- nvinfo : EIATTR_MAX_THREADS
	.align		4
.L_2829:
        /*0750*/ 	.byte	0x04, 0x05
        /*0752*/ 	.short	(.L_2831 - .L_2830)
.L_2830:
        /*0754*/ 	.word	0x00000080
        /*0758*/ 	.word	0x00000001
        /*075c*/ 	.word	0x00000001


	//----- nvinfo : EIATTR_CRS_STACK_SIZE
	.align		4
.L_2831:
        /*0760*/ 	.byte	0x04, 0x1e
        /*0762*/ 	.short	(.L_2833 - .L_2832)
.L_2832:
        /*0764*/ 	.word	0x00000000


	//----- nvinfo : EIATTR_CBANK_PARAM_SIZE
	.align		4
.L_2833:
        /*0768*/ 	.byte	0x03, 0x19
        /*076a*/ 	.short	0x0128


	//----- nvinfo : EIATTR_PARAM_CBANK
	.align		4
        /*076c*/ 	.byte	0x04, 0x0a
        /*076e*/ 	.short	(.L_2835 - .L_2834)
	.align		4
.L_2834:
        /*0770*/ 	.word	index@(.nv.constant0._ZN10layer_norm13ln_bwd_kernelINS_13Kernel_traitsIf13__nv_bfloat16fS2_fjLj1280ELj1ELj4ELj1ELj16ENS_18Kernel_traits_baseILj1280EfS2_fS2_fjLj128EEEEELb0ELb1ELb0ELb0EEEvNS_9BwdParamsE)
        /*0774*/ 	.short	0x0210
        /*0776*/ 	.short	0x0128


	//----- nvinfo : EIATTR_SW_WAR
	.align		4
.L_2835:
        /*0778*/ 	.byte	0x04, 0x36
        /*077a*/ 	.short	(.L_2837 - .L_2836)
.L_2836:
        /*077c*/ 	.word	0x00000008
.L_2837:


//--------------------- .nv.info._ZN10layer_norm13ln_bwd_kernelINS_13Kernel_traitsIf13__nv_bfloat16fS2_fjLj1280ELj1ELj4ELj1ELj16ENS_18Kernel_traits_baseILj1280EfS2_fS2_fjLj128EEEEELb0ELb1ELb0ELb1EEEvNS_9BwdParamsE --------------------------
	.section	.nv.info._ZN10layer_norm13ln_bwd_kernelINS_13Kernel_traitsIf13__nv_bfloat16fS2_fjLj1280ELj1ELj4ELj1ELj16ENS_18Kernel_traits_baseILj1280EfS2_fS2_fjLj128EEEEELb0ELb1ELb0ELb1EEEvNS_9BwdParamsE,"",@"SHT_CUDA_INFO"
	.sectionflags	@""
	.align	4


	//----- nvinfo : EIATTR_CUDA_API_VERSION
	.align		4
        /*0000*/ 	.byte	0x04, 0x37
        /*0002*/ 	.short	(.L_2839 - .L_2838)
.L_2838:
        /*0004*/ 	.word	0x00000082


	//----- nvinfo : EIATTR_KPARAM_INFO
	.align		4
.L_2839:
        /*0008*/ 	.byte	0x04, 0x17
        /*000a*/ 	.short	(.L_2841 - .L_2840)
.L_2840:
        /*000c*/ 	.word	0x00000000
        /*0010*/ 	.short	0x0000
        /*0012*/ 	.short	0x0000
        /*0014*/ 	.byte	0x00, 0xf0, 0xa1, 0x04


	//----- nvinfo : EIATTR_SPARSE_MMA_MASK
	.align		4
.L_2841:
        /*0018*/ 	.byte	0x03, 0x50
        /*001a*/ 	.short	0x0000


	//----- nvinfo : EIATTR_MAXREG_COUNT
	.align		4
        /*001c*/ 	.byte	0x03, 0x1b
        /*001e*/ 	.short	0x00ff


	//----- nvinfo : EIATTR_NUM_BARRIERS
	.align		4
        /*0020*/ 	.byte	0x02, 0x4c
        /*0022*/ 	.byte	0x01
	.zero		1


	//----- nvinfo : EIATTR_ANNOTATIONS
	.align		4
        /*0024*/ 	.byte	0x04, 0x55
        /*0026*/ 	.short	(.L_2843 - .L_2842)


	//   ....[0]....
.L_2842:
        /* <DEDUP_REMOVED lines=177> */


	//----- nvinfo : EIATTR_MERCURY_ISA_VERSION
	.align		4
.L_2843:
        /*0b28*/ 	.byte	0x03, 0x5f
        /*0b2a*/ 	.short	0x0101


	//----- nvinfo : EIATTR_COOP_GROUP_MASK_REGIDS
	.align		4
        /*0b2c*/ 	.byte	0x04, 0x29
        /*0b2e*/ 	.short	(.L_2845 - .L_2844)


	//   ....[0]....
.L_2844:
        /*0b30*/ 	.word	0xffffffff


	//   ....[1]....
        /*0b34*/ 	.word	0xffffffff


	//   ....[2]....
        /*0b38*/ 	.word	0xffffffff


	//   ....[3]....
        /*0b3c*/ 	.word	0xffffffff


	//   ....[4]....
        /*0b40*/ 	.word	0xffffffff


	//   ....[5]....
        /*0b44*/ 	.word	0xffffffff


	//   ....[6]....
        /*0b48*/ 	.word	0xffffffff


	//   ....[7]....
        /*0b4c*/ 	.word	0xffffffff


	//   ....[8]....
        /*0b50*/ 	.word	0xffffffff


	//   ....[9]....
        /*0b54*/ 	.word	0xffffffff


	//   ....[10]....
        /*0b58*/ 	.word	0x050000ee


	//   ....[11]....
        /*0b5c*/ 	.word	0x050000ee


	//   ....[12]....
        /*0b60*/ 	.word	0x050000ee


	//   ....[13]....
        /*0b64*/ 	.word	0x050000ee


	//   ....[14]....
        /*0b68*/ 	.word	0x050000ee


	//   ....[15]....
        /*0b6c*/ 	.word	0x050000ee


	//   ....[16]....
        /*0b70*/ 	.word	0x050000ee


	//   ....[17]....
        /*0b74*/ 	.word	0x050000ee


	//   ....[18]....
        /*0b78*/ 	.word	0x050000ee


	//   ....[19]....
        /*0b7c*/ 	.word	0x050000ee


	//----- nvinfo : EIATTR_COOP_GROUP_INSTR_OFFSETS
	.align		4
.L_2845:
        /*0b80*/ 	.byte	0x04, 0x28
        /*0b82*/ 	.short	(.L_2847 - .L_2846)


	//   ....[0]....
.L_2846:
        /*0b84*/ 	.word	0x00002fc0


	//   ....[1]....
        /*0b88*/ 	.word	0x00002fe0


	//   ....[2]....
        /*0b8c*/ 	.word	0x00003000


	//   ....[3]....
        /*0b90*/ 	.word	0x00003020


	//   ....[4]....
        /*0b94*/ 	.word	0x00003040


	//   ....[5]....
        /*0b98*/ 	.word	0x00003060


	//   ....[6]....
        /*0b9c*/ 	.word	0x00003080


	//   ....[7]....
        /*0ba0*/ 	.word	0x000030a0


	//   ....[8]....
        /*0ba4*/ 	.word	0x000030b0


	//   ....[9]....
        /*0ba8*/ 	.word	0x000030d0


	//   ....[10]....
        /*0bac*/ 	.word	0x00006f70


	//   ....[11]....
        /*0bb0*/ 	.word	0x00007000


	//   ....[12]....
        /*0bb4*/ 	.word	0x00007060


	//   ....[13]....
        /*0bb8*/ 	.word	0x000070b0


	//   ....[14]....
        /*0bbc*/ 	.word	0x00007110


	//   ....[15]....
        /*0bc0*/ 	.word	0x00007160


	//   ....[16]....
        /*0bc4*/ 	.word	0x000071c0


	//   ....[17]....
        /*0bc8*/ 	.word	0x00007210


	//   ....[18]....
        /*0bcc*/ 	.word	0x00007270


	//   ....[19]....
        /*0bd0*/ 	.word	0x000072c0


	//----- nvinfo : EIATTR_EXIT_INSTR_OFFSETS
	.align		4
.L_2847:
        /*0bd4*/ 	.byte	0x04, 0x1c
        /*0bd6*/ 	.short	(.L_2849 - .L_2848)


	//   ....[0]....
.L_2848:
        /*0bd8*/ 	.word	0x00006f00


	//----- nvinfo : EIATTR_MAX_THREADS
	.align		4
.L_2849:
        /*0bdc*/ 	.byte	0x04, 0x05
        /*0bde*/ 	.short	(.L_2851 - .L_2850)
.L_2850:
        /*0be0*/ 	.word	0x00000080
        /*0be4*/ 	.word	0x00000001
        /*0be8*/ 	.word	0x00000001


	//----- nvinfo : EIATTR_CRS_STACK_SIZE
	.align		4
.L_2851:
        /*0bec*/ 	.byte	0x04, 0x1e
        /*0bee*/ 	.short	(.L_2853 - .L_2852)
.L_2852:
        /*0bf0*/ 	.word	0x00000000


	//----- nvinfo : EIATTR_CBANK_PARAM_SIZE
	.align		4
.L_2853:
        /*0bf4*/ 	.byte	0x03, 0x19
        /*0bf6*/ 	.short	0x0128


	//----- nvinfo : EIATTR_PARAM_CBANK
	.align		4
        /*0bf8*/ 	.byte	0x04, 0x0a
        /*0bfa*/ 	.short	(.L_2855 - .L_2854)
	.align		4
.L_2854:
        /*0bfc*/ 	.word	index@(.nv.constant0._ZN10layer_norm13ln_bwd_kernelINS_13Kernel_traitsIf13__nv_bfloat16fS2_fjLj1280ELj1ELj4ELj1ELj16ENS_18Kernel_traits_baseILj1280EfS2_fS2_fjLj128EEEEELb0ELb1ELb0ELb1EEEvNS_9BwdParamsE)
        /*0c00*/ 	.short	0x0210
        /*0c02*/ 	.short	0x0128


	//----- nvinfo : EIATTR_SW_WAR
	.align		4
.L_2855:
        /*0c04*/ 	.byte	0x04, 0x36
        /*0c06*/ 	.short	(.L_2857 - .L_2856)
.L_2856:
        /*0c08*/ 	.word	0x00000008
.L_2857:


//--------------------- .nv.info._ZN10layer_norm13ln_bwd_kernelINS_13Kernel_traitsIf13__nv_bfloat16fS2_fjLj1280ELj1ELj4ELj1ELj16ENS_18Kernel_traits_baseILj1280EfS2_fS2_fjLj128EEEEELb0ELb1ELb1ELb0EEEvNS_9BwdParamsE --------------------------
	.section	.nv.info._ZN10layer_norm13ln_bwd_kernelINS_13Kernel_traitsIf13__nv_bfloat16fS2_fjLj1280ELj1ELj4ELj1ELj16ENS_18Kernel_traits_baseILj1280EfS2_fS2_fjLj128EEEEELb0ELb1ELb1ELb0EEEvNS_9BwdParamsE,"",@"SHT_CUDA_INFO"
	.sectionflags	@""
	.align	4


	//----- nvinfo : EIATTR_CUDA_API_VERSION
	.align		4
        /*0000*/ 	.byte	0x04, 0x37
        /*0002*/ 	.short	(.L_2859 - .L_2858)
.L_2858:
        /*0004*/ 	.word	0x00000082


	//----- nvinfo : EIATTR_KPARAM_INFO
	.align		4
.L_2859:
        /*0008*/ 	.byte	0x04, 0x17
        /*000a*/ 	.short	(.L_2861 - .L_2860)
.L_2860:
        /*000c*/ 	.word	0x00000000
        /*0010*/ 	.short	0x0000
        /*0012*/ 	.short	0x0000
        /*0014*/ 	.byte	0x00, 0xf0, 0xa1, 0x04


	//----- nvinfo : EIATTR_SPARSE_MMA_MASK
	.align		4
.L_2861:
        /*0018*/ 	.byte	0x03, 0x50
        /*001a*/ 	.short	0x0000


	//----- nvinfo : EIATTR_MAXREG_COUNT
	.align		4
        /*001c*/ 	.byte	0x03, 0x1b
        /*001e*/ 	.short	0x00ff


	//----- nvinfo : EIATTR_NUM_BARRIERS
	.align		4
        /*0020*/ 	.byte	0x02, 0x4c
        /*0022*/ 	.byte	0x01
	.zero		1


	//----- nvinfo : EIATTR_ANNOTATIONS
	.align		4
        /*0024*/ 	.byte	0x04, 0x55
        /*0026*/ 	.short	(.L_2863 - .L_2862)


	//   ....[0]....
.L_2862:
        /* <DEDUP_REMOVED lines=115> */


	//----- nvinfo : EIATTR_MERCURY_ISA_VERSION
	.align		4
.L_2863:
        /*0748*/ 	.byte	0x03, 0x5f
        /*074a*/ 	.short	0x0101


	//----- nvinfo : EIATTR_COOP_GROUP_MASK_REGIDS
	.align		4
        /*074c*/ 	.byte	0x04, 0x29
        /*074e*/ 	.short	(.L_2865 - .L_2864)


	//   ....[0]....
.L_2864:
        /*0750*/ 	.word	0xffffffff


	//   ....[1]....
        /*0754*/ 	.word	0xffffffff


	//   ....[2]....
        /*0758*/ 	.word	0xffffffff


	//   ....[3]....
        /*075c*/ 	.word	0xffffffff


	//   ....[4]....
        /*0760*/ 	.word	0xffffffff


	//   ....[5]....
        /*0764*/ 	.word	0xffffffff


	//   ....[6]....
        /*0768*/ 	.word	0xffffffff


	//   ....[7]....
        /*076c*/ 	.word	0xffffffff


	//   ....[8]....
        /*0770*/ 	.word	0xffffffff


	//   ....[9]....
        /*0774*/ 	.word	0xffffffff


	//   ....[10]....
        /*0778*/ 	.word	0x05000007


	//   ....[11]....
        /*077c*/ 	.word	0x05000007


	//   ....[12]....
        /*0780*/ 	.word	0x05000007


	//   ....[13]....
        /*0784*/ 	.word	0x05000007


	//   ....[14]....
        /*0788*/ 	.word	0x05000007


	//   ....[15]....
        /*078c*/ 	.word	0x05000007


	//   ....[16]....
        /*0790*/ 	.word	0x05000007


	//   ....[17]....
        /*0794*/ 	.word	0x05000007


	//   ....[18]....
        /*0798*/ 	.word	0x05000007


	//   ....[19]....
        /*079c*/ 	.word	0x05000007


	//----- nvinfo : EIATTR_COOP_GROUP_INSTR_OFFSETS
	.align		4
.L_2865:
        /*07a0*/ 	.byte	0x04, 0x28
        /*07a2*/ 	.short	(.L_2867 - .L_2866)


	//   ....[0]....
.L_2866:
        /*07a4*/ 	.word	0x00003320


	//   ....[1]....
        /*07a8*/ 	.word	0x00003340


	//   ....[2]....
        /*07ac*/ 	.word	0x00003360


	//   ....[3]....
        /*07b0*/ 	.word	0x00003380


	//   ....[4]....
        /*07b4*/ 	.word	0x000033a0


	//   ....[5]....
        /*07b8*/ 	.word	0x000033c0


	//   ....[6]....
        /*07bc*/ 	.word	0x000033e0


	//   ....[7]....
        /*07c0*/ 	.word	0x00003400


	//   ....[8]....
        /*07c4*/ 	.word	0x00003410


	//   ....[9]....
        /*07c8*/ 	.word	0x00003430


	//   ....[10]....
        /*07cc*/ 	.word	0x00009980


	//   ....[11]....
        /*07d0*/ 	.word	0x00009a20


	//   ....[12]....
        /*07d4*/ 	.word	0x00009aa0


	//   ....[13]....
        /*07d8*/ 	.word	0x00009b10


	//   ....[14]....
        /*07dc*/ 	.word	0x00009b90


	//   ....[15]....
        /*07e0*/ 	.word	0x00009c00


	//   ....[16]....
        /*07e4*/ 	.word	0x00009c80


	//   ....[17]....
        /*07e8*/ 	.word	0x00009cf0


	//   ....[18]....
        /*07ec*/ 	.word	0x00009d70


	//   ....[19]....
        /*07f0*/ 	.word	0x00009dc0


	//----- nvinfo : EIATTR_EXIT_INSTR_OFFSETS
	.align		4
.L_2867:
        /*07f4*/ 	.byte	0x04, 0x1c
        /*07f6*/ 	.short	(.L_2869 - .L_2868)


	//   ....[0]....
.L_2868:
        /*07f8*/ 	.word	0x00009890


	//   ....[1]....
        /*07fc*/ 	.word	0x00009910


	//----- nvinfo : EIATTR_MAX_THREADS
	.align		4
.L_2869:
        /*0800*/ 	.byte	0x04, 0x05
        /*0802*/ 	.short	(.L_2871 - .L_2870)
.L_2870:
        /*0804*/ 	.word	0x00000080
        /*0808*/ 	.word	0x00000001
        /*080c*/ 	.word	0x00000001


	//----- nvinfo : EIATTR_CRS_STACK_SIZE
	.align		4
.L_2871:
        /*0810*/ 	.byte	0x04, 0x1e
        /*0812*/ 	.short	(.L_2873 - .L_2872)
.L_2872:
        /*0814*/ 	.word	0x00000000


	//----- nvinfo : EIATTR_CBANK_PARAM_SIZE
	.align		4
.L_2873:
        /*0818*/ 	.byte	0x03, 0x19
        /*081a*/ 	.short	0x0128


	//----- nvinfo : EIATTR_PARAM_CBANK
	.align		4
        /*081c*/ 	.byte	0x04, 0x0a
        /*081e*/ 	.short	(.L_2875 - .L_2874)
	.align		4
.L_2874:
        /*0820*/ 	.word	index@(.nv.constant0._ZN10layer_norm13ln_bwd_kernelINS_13Kernel_traitsIf13__nv_bfloat16fS2_fjLj1280ELj1ELj4ELj1ELj16ENS_18Kernel_traits_baseILj1280EfS2_fS2_fjLj128EEEEELb0ELb1ELb1ELb0EEEvNS_9BwdParamsE)
        /*0824*/ 	.short	0x0210
        /*0826*/ 	.short	0x0128


	//----- nvinfo : EIATTR_SW_WAR
	.align		4
.L_2875:
        /*0828*/ 	.byte	0x04, 0x36
        /*082a*/ 	.short	(.L_2877 - .L_2876)
.L_2876:
        /*082c*/ 	.word	0x00000008
.L_2877:


//--------------------- .nv.info._ZN10layer_norm13ln_bwd_kernelINS_13Kernel_traitsIf13__nv_bfloat16fS2_fjLj1280ELj1ELj4ELj1ELj16ENS_18Kernel_traits_baseILj1280EfS2_fS2_fjLj128EEEEELb0ELb1ELb1ELb1EEEvNS_9BwdParamsE --------------------------
	.section	.nv.info._ZN10layer_norm13ln_bwd_kernelINS_13Kernel_traitsIf13__nv_bfloat16fS2_fjLj1280ELj1ELj4ELj1ELj16ENS_18Kernel_traits_baseILj1280EfS2_fS2_fjLj128EEEEELb0ELb1ELb1ELb1EEEvNS_9BwdParamsE,"",@"SHT_CUDA_INFO"
	.sectionflags	@""
	.align	4


	//----- nvinfo : EIATTR_CUDA_API_VERSION
	.align		4
        /*0000*/ 	.byte	0x04, 0x37
        /*0002*/ 	.short	(.L_2879 - .L_2878)
.L_2878:
        /*0004*/ 	.word	0x00000082


	//----- nvinfo : EIATTR_KPARAM_INFO
	.align		4
.L_2879:
        /*0008*/ 	.byte	0x04, 0x17
        /*000a*/ 	.short	(.L_2881 - .L_2880)
.L_2880:
        /*000c*/ 	.word	0x00000000
        /*0010*/ 	.short	0x0000
        /*0012*/ 	.short	0x0000
        /*0014*/ 	.byte	0x00, 0xf0, 0xa1, 0x04


	//----- nvinfo : EIATTR_SPARSE_MMA_MASK
	.align		4
.L_2881:
        /*0018*/ 	.byte	0x03, 0x50
        /*001a*/ 	.short	0x0000


	//----- nvinfo : EIATTR_MAXREG_COUNT
	.align		4
        /*001c*/ 	.byte	0x03, 0x1b
        /*001e*/ 	.short	0x00ff


	//----- nvinfo : EIATTR_NUM_BARRIERS
	.align		4
        /*0020*/ 	.byte	0x02, 0x4c
        /*0022*/ 	.byte	0x01
	.zero		1


	//----- nvinfo : EIATTR_ANNOTATIONS
	.align		4
        /*0024*/ 	.byte	0x04, 0x55
        /*0026*/ 	.short	(.L_2883 - .L_2882)


	//   ....[0]....
.L_2882:
        /* <DEDUP_REMOVED lines=117> */


	//----- nvinfo : EIATTR_MERCURY_ISA_VERSION
	.align		4
.L_2883:
        /*0768*/ 	.byte	0x03, 0x5f
        /*076a*/ 	.short	0x0101


	//----- nvinfo : EIATTR_COOP_GROUP_MASK_REGIDS
	.align		4
        /*076c*/ 	.byte	0x04, 0x29
        /*076e*/ 	.short	(.L_2885 - .L_2884)


	//   ....[0]....
.L_2884:
        /*0770*/ 	.word	0xffffffff


	//   ....[1]....
        /*0774*/ 	.word	0xffffffff


	//   ....[2]....
        /*0778*/ 	.word	0xffffffff


	//   ....[3]....
        /*077c*/ 	.word	0xffffffff


	//   ....[4]....
        /*0780*/ 	.word	0xffffffff


	//   ....[5]....
        /*0784*/ 	.word	0xffffffff


	//   ....[6]....
        /*0788*/ 	.word	0xffffffff


	//   ....[7]....
        /*078c*/ 	.word	0xffffffff


	//   ....[8]....
        /*0790*/ 	.word	0xffffffff


	//   ....[9]....
        /*0794*/ 	.word	0xffffffff


	//   ....[10]....
        /*0798*/ 	.word	0x050000c7


	//   ....[11]....
        /*079c*/ 	.word	0x050000c7


	//   ....[12]....
        /*07a0*/ 	.word	0x050000c7


	//   ....[13]....
        /*07a4*/ 	.word	0x050000c7


	//   ....[14]....
        /*07a8*/ 	.word	0x050000c7


	//   ....[15]....
        /*07ac*/ 	.word	0x050000c7


	//   ....[16]....
        /*07b0*/ 	.word	0x050000c7


	//   ....[17]....
        /*07b4*/ 	.word	0x050000c7


	//   ....[18]....
        /*07b8*/ 	.word	0x050000c7


	//   ....[19]....
        /*07bc*/ 	.word	0x050000c7


	//----- nvinfo : EIATTR_COOP_GROUP_INSTR_OFFSETS
	.align		4
.L_2885:
        /*07c0*/ 	.byte	0x04, 0x28
        /*07c2*/ 	.short	(.L_2887 - .L_2886)


	//   ....[0]....
.L_2886:
        /*07c4*/ 	.word	0x00003030


	//   ....[1]....
        /*07c8*/ 	.word	0x00003050


	//   ....[2]....
        /*07cc*/ 	.word	0x00003070


	//   ....[3]....
        /*07d0*/ 	.word	0x00003090


	//   ....[4]....
        /*07d4*/ 	.word	0x000030b0


	//   ....[5]....
        /*07d8*/ 	.word	0x000030d0


	//   ....[6]....
        /*07dc*/ 	.word	0x000030f0


	//   ....[7]....
        /*07e0*/ 	.word	0x00003110


	//   ....[8]....
        /*07e4*/ 	.word	0x00003120


	//   ....[9]....
        /*07e8*/ 	.word	0x00003140


	//   ....[10]....
        /*07ec*/ 	.word	0x000088d0


	//   ....[11]....
        /*07f0*/ 	.word	0x00008970


	//   ....[12]....
        /*07f4*/ 	.word	0x000089e0


	//   ....[13]....
        /*07f8*/ 	.word	0x00008a50


	//   ....[14]....
        /*07fc*/ 	.word	0x00008ac0


	//   ....[15]....
        /*0800*/ 	.word	0x00008b30


	//   ....[16]....
        /*0804*/ 	.word	0x00008ba0


	//   ....[17]....
        /*0808*/ 	.word	0x00008c10


	//   ....[18]....
        /*080c*/ 	.word	0x00008c80


	//   ....[19]....
        /*0810*/ 	.word	0x00008cd0


	//----- nvinfo : EIATTR_EXIT_INSTR_OFFSETS
	.align		4
.L_2887:
        /*0814*/ 	.byte	0x04, 0x1c
        /*0816*/ 	.short	(.L_2889 - .L_2888)


	//   ....[0]....
.L_2888:
        /*0818*/ 	.word	0x00008860


	//----- nvinfo : EIATTR_MAX_THREADS
	.align		4
.L_2889:
        /*081c*/ 	.byte	0x04, 0x05
        /*081e*/ 	.short	(.L_2891 - .L_2890)
.L_2890:
        /*0820*/ 	.word	0x00000080
        /*0824*/ 	.word	0x00000001
        /*0828*/ 	.word	0x00000001


	//----- nvinfo : EIATTR_CRS_STACK_SIZE
	.align		4
.L_2891:
        /*082c*/ 	.byte	0x04, 0x1e
        /*082e*/ 	.short	(.L_2893 - .L_2892)
.L_2892:
        /*0830*/ 	.word	0x00000000


	//----- nvinfo : EIATTR_CBANK_PARAM_SIZE
	.align		4
.L_2893:
        /*0834*/ 	.byte	0x03, 0x19
        /*0836*/ 	.short	0x0128


	//----- nvinfo : EIATTR_PARAM_CBANK
	.align		4
        /*0838*/ 	.byte	0x04, 0x0a
        /*083a*/ 	.short	(.L_2895 - .L_2894)
	.align		4
.L_2894:
        /*083c*/ 	.word	index@(.nv.constant0._ZN10layer_norm13ln_bwd_kernelINS_13Kernel_traitsIf13__nv_bfloat16fS2_fjLj1280ELj1ELj4ELj1ELj16ENS_18Kernel_traits_baseILj1280EfS2_fS2_fjLj128EEEEELb0ELb1ELb1ELb1EEEvNS_9BwdParamsE)
        /*0840*/ 	.short	0x0210
        /*0842*/ 	.short	0x0128


	//----- nvinfo : EIATTR_SW_WAR
	.align		4
.L_2895:
        /*0844*/ 	.byte	0x04, 0x36
        /*0846*/ 	.short	(.L_2897 - .L_2896)
.L_2896:
        /*0848*/ 	.word	0x00000008
.L_2897:


//--------------------- .nv.info._ZN10layer_norm13ln_bwd_kernelINS_13Kernel_traitsIf13__nv_bfloat16fS2_fjLj1280ELj1ELj4ELj1ELj16ENS_18Kernel_traits_baseILj1280EfS2_fS2_fjLj128EEEEELb1ELb0ELb0ELb0EEEvNS_9BwdParamsE --------------------------
	.section	.nv.info._ZN10layer_norm13ln_bwd_kernelINS_13Kernel_traitsIf13__nv_bfloat16fS2_fjLj1280ELj1ELj4ELj1ELj16ENS_18Kernel_traits_baseILj1280EfS2_fS2_fjLj128EEEEELb1ELb0ELb0ELb0EEEvNS_9BwdParamsE,"",@"SHT_CUDA_INFO"
	.sectionflags	@""
	.align	4


	//----- nvinfo : EIATTR_CUDA_API_VERSION
	.align		4
        /*0000*/ 	.byte	0x04, 0x37
        /*0002*/ 	.short	(.L_2899 - .L_2898)
.L_2898:
        /*0004*/ 	.word	0x00000082


	//----- nvinfo : EIATTR_KPARAM_INFO
	.align		4
.L_2899:
        /*0008*/ 	.byte	0x04, 0x17
        /*000a*/ 	.short	(.L_2901 - .L_2900)
.L_2900:
        /*000c*/ 	.word	0x00000000
        /*0010*/ 	.short	0x0000
        /*0012*/ 	.short	0x0000
        /*0014*/ 	.byte	0x00, 0xf0, 0xa1, 0x04


	//----- nvinfo : EIATTR_SPARSE_MMA_MASK
	.align		4
.L_2901:
        /*0018*/ 	.byte	0x03, 0x50
        /*001a*/ 	.short	0x0000


	//----- nvinfo : EIATTR_MAXREG_COUNT
	.align		4
        /*001c*/ 	.byte	0x03, 0x1b
        /*001e*/ 	.short	0x00ff


	//----- nvinfo : EIATTR_NUM_BARRIERS
	.align		4
        /*0020*/ 	.byte	0x02, 0x4c
        /*0022*/ 	.byte	0x01
	.zero		1


	//----- nvinfo : EIATTR_ANNOTATIONS
	.align		4
        /*0024*/ 	.byte	0x04, 0x55
        /*0026*/ 	.short	(.L_2903 - .L_2902)


	//   ....[0]....
.L_2902:
        /* <DEDUP_REMOVED lines=33> */


	//----- nvinfo : EIATTR_MERCURY_ISA_VERSION
	.align		4
.L_2903:
        /*0228*/ 	.byte	0x03, 0x5f
        /*022a*/ 	.short	0x0101


	//----- nvinfo : EIATTR_COOP_GROUP_MASK_REGIDS
	.align		4
        /*022c*/ 	.byte	0x04, 0x29
        /*022e*/ 	.short	(.L_2905 - .L_2904)


	//   ....[0]....
.L_2904:
        /*0230*/ 	.word	0xffffffff


	//   ....[1]....
        /*0234*/ 	.word	0xffffffff


	//   ....[2]....
        /*0238*/ 	.word	0xffffffff


	//   ....[3]....
        /*023c*/ 	.word	0xffffffff


	//   ....[4]....
        /*0240*/ 	.word	0xffffffff


	//   ....[5]....
        /*0244*/ 	.word	0xffffffff


	//   ....[6]....
        /*0248*/ 	.word	0xffffffff


	//   ....[7]....
        /*024c*/ 	.word	0xffffffff


	//   ....[8]....
        /*0250*/ 	.word	0xffffffff


	//   ....[9]....
        /*0254*/ 	.word	0xffffffff


	//   ....[10]....
        /*0258*/ 	.word	0x050000b4


	//   ....[11]....
        /*025c*/ 	.word	0x050000b4


	//   ....[12]....
        /*0260*/ 	.word	0x050000b4


	//   ....[13]....
        /*0264*/ 	.word	0x050000b4


	//   ....[14]....
        /*0268*/ 	.word	0x050000b4


	//   ....[15]....
        /*026c*/ 	.word	0x050000b4


	//   ....[16]....
        /*0270*/ 	.word	0x050000b4


	//   ....[17]....
        /*0274*/ 	.word	0x050000b4


	//   ....[18]....
        /*0278*/ 	.word	0x050000b4


	//   ....[19]....
        /*027c*/ 	.word	0x050000b4


	//----- nvinfo : EIATTR_COOP_GROUP_INSTR_OFFSETS
	.align		4
.L_2905:
        /*0280*/ 	.byte	0x04, 0x28
        /*0282*/ 	.short	(.L_2907 - .L_2906)


	//   ....[0]....
.L_2906:
        /*0284*/ 	.word	0x00002790


	//   ....[1]....
        /*0288*/ 	.word	0x000027b0


	//   ....[2]....
        /*028c*/ 	.word	0x000027d0


	//   ....[3]....
        /*0290*/ 	.word	0x000027f0


	//   ....[4]....
        /*0294*/ 	.word	0x00002810


	//   ....[5]....
        /*0298*/ 	.word	0x00002830


	//   ....[6]....
        /*029c*/ 	.word	0x00002850


	//   ....[7]....
        /*02a0*/ 	.word	0x00002870


	//   ....[8]....
        /*02a4*/ 	.word	0x00002880


	//   ....[9]....
        /*02a8*/ 	.word	0x000028a0


	//   ....[10]....
        /*02ac*/ 	.word	0x00005b30


	//   ....[11]....
        /*02b0*/ 	.word	0x00005bd0


	//   ....[12]....
        /*02b4*/ 	.word	0x00005c50


	//   ....[13]....
        /*02b8*/ 	.word	0x00005cc0


	//   ....[14]....
        /*02bc*/ 	.word	0x00005d40


	//   ....[15]....
        /*02c0*/ 	.word	0x00005db0


	//   ....[16]....
        /*02c4*/ 	.word	0x00005e30


	//   ....[17]....
        /*02c8*/ 	.word	0x00005ea0


	//   ....[18]....
        /*02cc*/ 	.word	0x00005f20


	//   ....[19]....
        /*02d0*/ 	.word	0x00005f70


	//----- nvinfo : EIATTR_EXIT_INSTR_OFFSETS
	.align		4
.L_2907:
        /*02d4*/ 	.byte	0x04, 0x1c
        /*02d6*/ 	.short	(.L_2909 - .L_2908)


	//   ....[0]....
.L_2908:
        /*02d8*/ 	.word	0x00005a90


	//   ....[1]....
        /*02dc*/ 	.word	0x00005ac0


	//----- nvinfo : EIATTR_MAX_THREADS
	.align		4
.L_2909:
        /*02e0*/ 	.byte	0x04, 0x05
        /*02e2*/ 	.short	(.L_2911 - .L_2910)
.L_2910:
        /*02e4*/ 	.word	0x00000080
        /*02e8*/ 	.word	0x00000001
        /*02ec*/ 	.word	0x00000001


	//----- nvinfo : EIATTR_CRS_STACK_SIZE
	.align		4
.L_2911:
        /*02f0*/ 	.byte	0x04, 0x1e
        /*02f2*/ 	.short	(.L_2913 - .L_2912)
.L_2912:
        /*02f4*/ 	.word	0x00000000


	//----- nvinfo : EIATTR_CBANK_PARAM_SIZE
	.align		4
.L_2913:
        /*02f8*/ 	.byte	0x03, 0x19
        /*02fa*/ 	.short	0x0128


	//----- nvinfo : EIATTR_PARAM_CBANK
	.align		4
        /*02fc*/ 	.byte	0x04, 0x0a
        /*02fe*/ 	.short	(.L_2915 - .L_2914)
	.align		4
.L_2914:
        /*0300*/ 	.word	index@(.nv.constant0._ZN10layer_norm13ln_bwd_kernelINS_13Kernel_traitsIf13__nv_bfloat16fS2_fjLj1280ELj1ELj4ELj1ELj16ENS_18Kernel_traits_baseILj1280EfS2_fS2_fjLj128EEEEELb1ELb0ELb0ELb0EEEvNS_9BwdParamsE)
        /*0304*/ 	.short	0x0210
        /*0306*/ 	.short	0x0128


	//----- nvinfo : EIATTR_SW_WAR
	.align		4
.L_2915:
        /*0308*/ 	.byte	0x04, 0x36
        /*030a*/ 	.short	(.L_2917 - .L_2916)
.L_2916:
        /*030c*/ 	.word	0x00000008
.L_2917:


//--------------------- .nv.info._ZN10layer_norm13ln_bwd_kernelINS_13Kernel_traitsIf13__nv_bfloat16fS2_fjLj1280ELj1ELj4ELj1ELj16ENS_18Kernel_traits_baseILj1280EfS2_fS2_fjLj128EEEEELb1ELb0ELb0ELb1EEEvNS_9BwdParamsE --------------------------
	.section	.nv.info._ZN10layer_norm13ln_bwd_kernelINS_13Kernel_traitsIf13__nv_bfloat16fS2_fjLj1280ELj1ELj4ELj1ELj16ENS_18Kernel_traits_baseILj1280EfS2_fS2_fjLj128EEEEELb1ELb0ELb0ELb1EEEvNS_9BwdParamsE,"",@"SHT_CUDA_INFO"
	.sectionflags	@""
	.align	4


	//----- nvinfo : EIATTR_CUDA_API_VERSION
	.align		4
        /*0000*/ 	.byte	0x04, 0x37
        /*0002*/ 	.short	(.L_2919 - .L_2918)
.L_2918:
        /*0004*/ 	.word	0x00000082


	//----- nvinfo : EIATTR_KPARAM_INFO
	.align		4
.L_2919:
        /*0008*/ 	.byte	0x04, 0x17
        /*000a*/ 	.short	(.L_2921 - .L_2920)
.L_2920:
        /*000c*/ 	.word	0x00000000
        /*0010*/ 	.short	0x0000
        /*0012*/ 	.short	0x0000
        /*0014*/ 	.byte	0x00, 0xf0, 0xa1, 0x04


	//----- nvinfo : EIATTR_SPARSE_MMA_MASK
	.align		4
.L_2921:
        /*0018*/ 	.byte	0x03, 0x50
        /*001a*/ 	.short	0x0000


	//----- nvinfo : EIATTR_MAXREG_COUNT
	.align		4
        /*001c*/ 	.byte	0x03, 0x1b
        /*001e*/ 	.short	0x00ff


	//----- nvinfo : EIATTR_NUM_BARRIERS
	.align		4
        /*0020*/ 	.byte	0x02, 0x4c
        /*0022*/ 	.byte	0x01
	.zero		1


	//----- nvinfo : EIATTR_ANNOTATIONS
	.align		4
        /*0024*/ 	.byte	0x04, 0x55
        /*0026*/ 	.short	(.L_2923 - .L_2922)


	//   ....[0]....
.L_2922:
        /* <DEDUP_REMOVED lines=47> */


	//----- nvinfo : EIATTR_MERCURY_ISA_VERSION
	.align		4
.L_2923:
        /*0308*/ 	.byte	0x03, 0x5f
        /*030a*/ 	.short	0x0101


	//----- nvinfo : EIATTR_COOP_GROUP_MASK_REGIDS
	.align		4
        /*030c*/ 	.byte	0x04, 0x29
        /*030e*/ 	.short	(.L_2925 - .L_2924)


	//   ....[0]....
.L_2924:
        /*0310*/ 	.word	0xffffffff


	//   ....[1]....
        /*0314*/ 	.word	0xffffffff


	//   ....[2]....
        /*0318*/ 	.word	0xffffffff


	//   ....[3]....
        /*031c*/ 	.word	0xffffffff


	//   ....[4]....
        /*0320*/ 	.word	0xffffffff


	//   ....[5]....
        /*0324*/ 	.word	0xffffffff


	//   ....[6]....
        /*0328*/ 	.word	0xffffffff


	//   ....[7]....
        /*032c*/ 	.word	0xffffffff


	//   ....[8]....
        /*0330*/ 	.word	0xffffffff


	//   ....[9]....
        /*0334*/ 	.word	0xffffffff


	//   ....[10]....
        /*0338*/ 	.word	0x050000dc


	//   ....[11]....
        /*033c*/ 	.word	0x050000dc


	//   ....[12]....
        /*0340*/ 	.word	0x050000dc


	//   ....[13]....
        /*0344*/ 	.word	0x050000dc


	//   ....[14]....
        /*0348*/ 	.word	0x050000dc


	//   ....[15]....
        /*034c*/ 	.word	0x050000dc


	//   ....[16]....
        /*0350*/ 	.word	0x050000dc


	//   ....[17]....
        /*0354*/ 	.word	0x050000dc


	//   ....[18]....
        /*0358*/ 	.word	0x050000dc


	//   ....[19]....
        /*035c*/ 	.word	0x050000dc


	//----- nvinfo : EIATTR_COOP_GROUP_INSTR_OFFSETS
	.align		4
.L_2925:
        /*0360*/ 	.byte	0x04, 0x28
        /*0362*/ 	.short	(.L_2927 - .L_2926)


	//   ....[0]....
.L_2926:
        /*0364*/ 	.word	0x00002620


	//   ....[1]....
        /*0368*/ 	.word	0x00002640


	//   ....[2]....
        /*036c*/ 	.word	0x00002660


	//   ....[3]....
        /*0370*/ 	.word	0x00002680


	//   ....[4]....
        /*0374*/ 	.word	0x000026a0


	//   ....[5]....
        /*0378*/ 	.word	0x000026c0


	//   ....[6]....
        /*037c*/ 	.word	0x000026e0


	//   ....[7]....
        /*0380*/ 	.word	0x00002700


	//   ....[8]....
        /*0384*/ 	.word	0x00002710


	//   ....[9]....
        /*0388*/ 	.word	0x00002730


	//   ....[10]....
        /*038c*/ 	.word	0x000055a0


	//   ....[11]....
        /*0390*/ 	.word	0x00005630


	//   ....[12]....
        /*0394*/ 	.word	0x000056a0


	//   ....[13]....
        /*0398*/ 	.word	0x00005700


	//   ....[14]....
        /*039c*/ 	.word	0x00005770


	//   ....[15]....
        /*03a0*/ 	.word	0x000057d0


	//   ....[16]....
        /*03a4*/ 	.word	0x00005840


	//   ....[17]....
        /*03a8*/ 	.word	0x000058a0


	//   ....[18]....
        /*03ac*/ 	.word	0x00005910


	//   ....[19]....
        /*03b0*/ 	.word	0x00005970


	//----- nvinfo : EIATTR_EXIT_INSTR_OFFSETS
	.align		4
.L_2927:
        /*03b4*/ 	.byte	0x04, 0x1c
        /*03b6*/ 	.short	(.L_2929 - .L_2928)


	//   ....[0]....
.L_2928:
        /*03b8*/ 	.word	0x00005530


	//----- nvinfo : EIATTR_MAX_THREADS
	.align		4
.L_2929:
        /*03bc*/ 	.byte	0x04, 0x05
        /*03be*/ 	.short	(.L_2931 - .L_2930)
.L_2930:
        /*03c0*/ 	.word	0x00000080
        /*03c4*/ 	.word	0x00000001
        /*03c8*/ 	.word	0x00000001


	//----- nvinfo : EIATTR_CRS_STACK_SIZE
	.align		4
.L_2931:
        /*03cc*/ 	.byte	0x04, 0x1e
        /*03ce*/ 	.short	(.L_2933 - .L_2932)
.L_2932:
        /*03d0*/ 	.word	0x00000000


	//----- nvinfo : EIATTR_CBANK_PARAM_SIZE
	.align		4
.L_2933:
        /*03d4*/ 	.byte	0x03, 0x19
        /*03d6*/ 	.short	0x0128


	//----- nvinfo : EIATTR_PARAM_CBANK
	.align		4
        /*03d8*/ 	.byte	0x04, 0x0a
        /*03da*/ 	.short	(.L_2935 - .L_2934)
	.align		4
.L_2934:
        /*03dc*/ 	.word	index@(.nv.constant0._ZN10layer_norm13ln_bwd_kernelINS_13Kernel_traitsIf13__nv_bfloat16fS2_fjLj1280ELj1ELj4ELj1ELj16ENS_18Kernel_traits_baseILj1280EfS2_fS2_fjLj128EEEEELb1ELb0ELb0ELb1EEEvNS_9BwdParamsE)
        /*03e0*/ 	.short	0x0210
        /*03e2*/ 	.short	0x0128


	//----- nvinfo : EIATTR_SW_WAR
	.align		4
.L_2935:
        /*03e4*/ 	.byte	0x04, 0x36
        /*03e6*/ 	.short	(.L_2937 - .L_2936)
.L_2936:
        /*03e8*/ 	.word	0x00000008
.L_2937:


//--------------------- .nv.info._ZN10layer_norm22ln_bwd_finalize_kernelINS_22Kernel_traits_finalizeILj1280Ef13__nv_bfloat16fS2_fjLb0ELj1024ELj4ENS_18Kernel_traits_baseILj1280EfS2_fS2_fjLj1024EEEEELb0ELb0EEEvNS_9BwdParamsE --------------------------
	.section	.nv.info._ZN10layer_norm22ln_bwd_finalize_kernelINS_22Kernel_traits_finalizeILj1280Ef13__nv_bfloat16fS2_fjLb0ELj1024ELj4ENS_18Kernel_traits_baseILj1280EfS2_fS2_fjLj1024EEEEELb0ELb0EEEvNS_9BwdParamsE,"",@"SHT_CUDA_INFO"
	.sectionflags	@""
	.align	4


	//----- nvinfo : EIATTR_CUDA_API_VERSION
	.align		4
        /*0000*/ 	.byte	0x04, 0x37
        /*0002*/ 	.short	(.L_2939 - .L_2938)
.L_2938:
        /*0004*/ 	.word	0x00000082


	//----- nvinfo : EIATTR_KPARAM_INFO
	.align		4
.L_2939:
        /*0008*/ 	.byte	0x04, 0x17
        /*000a*/ 	.short	(.L_2941 - .L_2940)
.L_2940:
        /*000c*/ 	.word	0x00000000
        /*0010*/ 	.short	0x0000
        /*0012*/ 	.short	0x0000
        /*0014*/ 	.byte	0x00, 0xf0, 0xa1, 0x04


	//----- nvinfo : EIATTR_SPARSE_MMA_MASK
	.align		4
.L_2941:
        /*0018*/ 	.byte	0x03, 0x50
        /*001a*/ 	.short	0x0000


	//----- nvinfo : EIATTR_MAXREG_COUNT
	.align		4
        /*001c*/ 	.byte	0x03, 0x1b
        /*001e*/ 	.short	0x0040


	//----- nvinfo : EIATTR_NUM_BARRIERS
	.align		4
        /*0020*/ 	.byte	0x02, 0x4c
        /*0022*/ 	.byte	0x01
	.zero		1


	//----- nvinfo : EIATTR_MERCURY_ISA_VERSION
	.align		4
        /*0024*/ 	.byte	0x03, 0x5f
        /*0026*/ 	.short	0x0101


	//----- nvinfo : EIATTR_COOP_GROUP_MASK_REGIDS
	.align		4
        /*0028*/ 	.byte	0x04, 0x29
        /*002a*/ 	.short	(.L_2943 - .L_2942)


	//   ....[0]....
.L_2942:
        /*002c*/ 	.word	0xffffffff


	//   ....[1]....
        /*0030*/ 	.word	0xffffffff


	//   ....[2]....
        /*0034*/ 	.word	0xffffffff


	//   ....[3]....
        /*0038*/ 	.word	0xffffffff


	//   ....[4]....
        /*003c*/ 	.word	0xffffffff


	//   ....[5]....
        /*0040*/ 	.word	0xffffffff


	//   ....[6]....
        /*0044*/ 	.word	0xffffffff


	//   ....[7]....
        /*0048*/ 	.word	0xffffffff


	//   ....[8]....
        /*004c*/ 	.word	0xffffffff


	//   ....[9]....
        /*0050*/ 	.word	0xffffffff


	//   ....[10]....
        /*0054*/ 	.word	0x05000013


	//   ....[11]....
        /*0058*/ 	.word	0x05000013


	//   ....[12]....
        /*005c*/ 	.word	0x05000013


	//   ....[13]....
        /*0060*/ 	.word	0x05000013


	//   ....[14]....
        /*0064*/ 	.word	0x05000013


	//   ....[15]....
        /*0068*/ 	.word	0x05000013


	//   ....[16]....
        /*006c*/ 	.word	0x05000013


	//   ....[17]....
        /*0070*/ 	.word	0x05000013


	//   ....[18]....
        /*0074*/ 	.word	0x05000013


	//   ....[19]....
        /*0078*/ 	.word	0x05000013


	//----- nvinfo : EIATTR_COOP_GROUP_INSTR_OFFSETS
	.align		4
.L_2943:
        /*007c*/ 	.byte	0x04, 0x28
        /*007e*/ 	.short	(.L_2945 - .L_2944)


	//   ....[0]....
.L_2944:
        /*0080*/ 	.word	0x000008e0


	//   ....[1]....
        /*0084*/ 	.word	0x000008f0


	//   ....[2]....
        /*0088*/ 	.word	0x00000920


	//   ....[3]....
        /*008c*/ 	.word	0x00000930


	//   ....[4]....
        /*0090*/ 	.word	0x00000960


	//   ....[5]....
        /*0094*/ 	.word	0x00000970


	//   ....[6]....
        /*0098*/ 	.word	0x000009a0


	//   ....[7]....
        /*009c*/ 	.word	0x000009b0


	//   ....[8]....
        /*00a0*/ 	.word	0x000009e0


	//   ....[9]....
        /*00a4*/ 	.word	0x000009f0


	//   ....[10]....
        /*00a8*/ 	.word	0x00000bf0


	//   ....[11]....
        /*00ac*/ 	.word	0x00000c60


	//   ....[12]....
        /*00b0*/ 	.word	0x00000cd0


	//   ....[13]....
        /*00b4*/ 	.word	0x00000d40


	//   ....[14]....
        /*00b8*/ 	.word	0x00000db0


	//   ....[15]....
        /*00bc*/ 	.word	0x00000e10


	//   ....[16]....
        /*00c0*/ 	.word	0x00000e80


	//   ....[17]....
        /*00c4*/ 	.word	0x00000ef0


	//   ....[18]....
        /*00c8*/ 	.word	0x00000f60


	//   ....[19]....
        /*00cc*/ 	.word	0x00000fd0


	//----- nvinfo : EIATTR_EXIT_INSTR_OFFSETS
	.align		4
.L_2945:
        /*00d0*/ 	.byte	0x04, 0x1c
        /*00d2*/ 	.short	(.L_2947 - .L_2946)


	//   ....[0]....
.L_2946:
        /*00d4*/ 	.word	0x00000070


	//   ....[1]....
        /*00d8*/ 	.word	0x00000b90


	//----- nvinfo : EIATTR_MAX_THREADS
	.align		4
.L_2947:
        /*00dc*/ 	.byte	0x04, 0x05
        /*00de*/ 	.short	(.L_2949 - .L_2948)
.L_2948:
        /*00e0*/ 	.word	0x00000400
        /*00e4*/ 	.word	0x00000001
        /*00e8*/ 	.word	0x00000001


	//----- nvinfo : EIATTR_CRS_STACK_SIZE
	.align		4
.L_2949:
        /*00ec*/ 	.byte	0x04, 0x1e
        /*00ee*/ 	.short	(.L_2951 - .L_2950)
.L_2950:
        /*00f0*/ 	.word	0x00000000


	//----- nvinfo : EIATTR_CBANK_PARAM_SIZE
	.align		4
.L_2951:
        /*00f4*/ 	.byte	0x03, 0x19
        /*00f6*/ 	.short	0x0128


	//----- nvinfo : EIATTR_PARAM_CBANK
	.align		4
        /*00f8*/ 	.byte	0x04, 0x0a
        /*00fa*/ 	.short	(.L_2953 - .L_2952)
	.align		4
.L_2952:
        /*00fc*/ 	.word	index@(.nv.constant0._ZN10layer_norm22ln_bwd_finalize_kernelINS_22Kernel_traits_finalizeILj1280Ef13__nv_bfloat16fS2_fjLb0ELj1024ELj4ENS_18Kernel_traits_baseILj1280EfS2_fS2_fjLj1024EEEEELb0ELb0EEEvNS_9BwdParamsE)
        /*0100*/ 	.short	0x0210
        /*0102*/ 	.short	0x0128


	//----- nvinfo : EIATTR_SW_WAR
	.align		4
.L_2953:
        /*0104*/ 	.byte	0x04, 0x36
        /*0106*/ 	.short	(.L_2955 - .L_2954)
.L_2954:
        /*0108*/ 	.word	0x00000008
.L_2955:


//--------------------- .nv.info._ZN10layer_norm13ln_bwd_kernelINS_13Kernel_traitsIf13__nv_bfloat16fS2_fjLj1280ELj1ELj4ELj1ELj16ENS_18Kernel_traits_baseILj1280EfS2_fS2_fjLj128EEEEELb1ELb0ELb1ELb0EEEvNS_9BwdParamsE --------------------------
	.section	.nv.info._ZN10layer_norm13ln_bwd_kernelINS_13Kernel_traitsIf13__nv_bfloat16fS2_fjLj1280ELj1ELj4ELj1ELj16ENS_18Kernel_traits_baseILj1280EfS2_fS2_fjLj128EEEEELb1ELb0ELb1ELb0EEEvNS_9BwdParamsE,"",@"SHT_CUDA_INFO"
	.sectionflags	@""
	.align	4


	//----- nvinfo : EIATTR_CUDA_API_VERSION
	.align		4
        /*0000*/ 	.byte	0x04, 0x37
        /*0002*/ 	.short	(.L_2957 - .L_2956)
.L_2956:
        /*0004*/ 	.word	0x00000082


	//----- nvinfo : EIATTR_KPARAM_INFO
	.align		4
.L_2957:
        /*0008*/ 	.byte	0x04, 0x17
        /*000a*/ 	.short	(.L_2959 - .L_2958)
.L_2958:
        /*000c*/ 	.word	0x00000000
        /*0010*/ 	.short	0x0000
        /*0012*/ 	.short	0x0000
        /*0014*/ 	.byte	0x00, 0xf0, 0xa1, 0x04


	//----- nvinfo : EIATTR_SPARSE_MMA_MASK
	.align		4
.L_2959:
        /*0018*/ 	.byte	0x03, 0x50
        /*001a*/ 	.short	0x0000


	//----- nvinfo : EIATTR_MAXREG_COUNT
	.align		4
        /*001c*/ 	.byte	0x03, 0x1b
        /*001e*/ 	.short	0x00ff


	//----- nvinfo : EIATTR_NUM_BARRIERS
	.align		4
        /*0020*/ 	.byte	0x02, 0x4c
        /*0022*/ 	.byte	0x01
	.zero		1


	//----- nvinfo : EIATTR_ANNOTATIONS
	.align		4
        /*0024*/ 	.byte	0x04, 0x55
        /*0026*/ 	.short	(.L_2961 - .L_2960)


	//   ....[0]....
.L_2960:
        /* <DEDUP_REMOVED lines=39> */


	//----- nvinfo : EIATTR_MERCURY_ISA_VERSION
	.align		4
.L_2961:
        /*0288*/ 	.byte	0x03, 0x5f
        /*028a*/ 	.short	0x0101


	//----- nvinfo : EIATTR_COOP_GROUP_MASK_REGIDS
	.align		4
        /*028c*/ 	.byte	0x04, 0x29
        /*028e*/ 	.short	(.L_2963 - .L_2962)


	//   ....[0]....
.L_2962:
        /*0290*/ 	.word	0xffffffff


	//   ....[1]....
        /*0294*/ 	.word	0xffffffff


	//   ....[2]....
        /*0298*/ 	.word	0xffffffff


	//   ....[3]....
        /*029c*/ 	.word	0xffffffff


	//   ....[4]....
        /*02a0*/ 	.word	0xffffffff


	//   ....[5]....
        /*02a4*/ 	.word	0xffffffff


	//   ....[6]....
        /*02a8*/ 	.word	0xffffffff


	//   ....[7]....
        /*02ac*/ 	.word	0xffffffff


	//   ....[8]....
        /*02b0*/ 	.word	0xffffffff


	//   ....[9]....
        /*02b4*/ 	.word	0xffffffff


	//   ....[10]....
        /*02b8*/ 	.word	0x05000002


	//   ....[11]....
        /*02bc*/ 	.word	0x05000002


	//   ....[12]....
        /*02c0*/ 	.word	0x05000002


	//   ....[13]....
        /*02c4*/ 	.word	0x05000002


	//   ....[14]....
        /*02c8*/ 	.word	0x05000002


	//   ....[15]....
        /*02cc*/ 	.word	0x05000002


	//   ....[16]....
        /*02d0*/ 	.word	0x05000002


	//   ....[17]....
        /*02d4*/ 	.word	0x05000002


	//   ....[18]....
        /*02d8*/ 	.word	0x05000002


	//   ....[19]....
        /*02dc*/ 	.word	0x05000002


	//----- nvinfo : EIATTR_COOP_GROUP_INSTR_OFFSETS
	.align		4
.L_2963:
        /*02e0*/ 	.byte	0x04, 0x28
        /*02e2*/ 	.short	(.L_2965 - .L_2964)


	//   ....[0]....
.L_2964:
        /*02e4*/ 	.word	0x00002e30


	//   ....[1]....
        /*02e8*/ 	.word	0x00002e50


	//   ....[2]....
        /*02ec*/ 	.word	0x00002e70


	//   ....[3]....
        /*02f0*/ 	.word	0x00002e90


	//   ....[4]....
        /*02f4*/ 	.word	0x00002eb0


	//   ....[5]....
        /*02f8*/ 	.word	0x00002ed0


	//   ....[6]....
        /*02fc*/ 	.word	0x00002ef0


	//   ....[7]....
        /*0300*/ 	.word	0x00002f10


	//   ....[8]....
        /*0304*/ 	.word	0x00002f20


	//   ....[9]....
        /*0308*/ 	.word	0x00002f40


	//   ....[10]....
        /*030c*/ 	.word	0x00007d10


	//   ....[11]....
        /*0310*/ 	.word	0x00007db0


	//   ....[12]....
        /*0314*/ 	.word	0x00007e30


	//   ....[13]....
        /*0318*/ 	.word	0x00007ea0


	//   ....[14]....
        /*031c*/ 	.word	0x00007f20


	//   ....[15]....
        /*0320*/ 	.word	0x00007f90


	//   ....[16]....
        /*0324*/ 	.word	0x00008010


	//   ....[17]....
        /*0328*/ 	.word	0x00008080


	//   ....[18]....
        /*032c*/ 	.word	0x00008100


	//   ....[19]....
        /*0330*/ 	.word	0x00008150


	//----- nvinfo : EIATTR_EXIT_INSTR_OFFSETS
	.align		4
.L_2965:
        /*0334*/ 	.byte	0x04, 0x1c
        /*0336*/ 	.short	(.L_2967 - .L_2966)


	//   ....[0]....
.L_2966:
        /*0338*/ 	.word	0x00007c80


	//   ....[1]....
        /*033c*/ 	.word	0x00007cb0


	//----- nvinfo : EIATTR_MAX_THREADS
	.align		4
.L_2967:
        /*0340*/ 	.byte	0x04, 0x05
        /*0342*/ 	.short	(.L_2969 - .L_2968)
.L_2968:
        /*0344*/ 	.word	0x00000080
        /*0348*/ 	.word	0x00000001
        /*034c*/ 	.word	0x00000001


	//----- nvinfo : EIATTR_CRS_STACK_SIZE
	.align		4
.L_2969:
        /*0350*/ 	.byte	0x04, 0x1e
        /*0352*/ 	.short	(.L_2971 - .L_2970)
.L_2970:
        /*0354*/ 	.word	0x00000000


	//----- nvinfo : EIATTR_CBANK_PARAM_SIZE
	.align		4
.L_2971:
        /*0358*/ 	.byte	0x03, 0x19
        /*035a*/ 	.short	0x0128


	//----- nvinfo : EIATTR_PARAM_CBANK
	.align		4
        /*035c*/ 	.byte	0x04, 0x0a
        /*035e*/ 	.short	(.L_2973 - .L_2972)
	.align		4
.L_2972:
        /*0360*/ 	.word	index@(.nv.constant0._ZN10layer_norm13ln_bwd_kernelINS_13Kernel_traitsIf13__nv_bfloat16fS2_fjLj1280ELj1ELj4ELj1ELj16ENS_18Kernel_traits_baseILj1280EfS2_fS2_fjLj128EEEEELb1ELb0ELb1ELb0EEEvNS_9BwdParamsE)
        /*0364*/ 	.short	0x0210
        /*0366*/ 	.short	0x0128


	//----- nvinfo : EIATTR_SW_WAR
	.align		4
.L_2973:
        /*0368*/ 	.byte	0x04, 0x36
        /*036a*/ 	.short	(.L_2975 - .L_2974)
.L_2974:
        /*036c*/ 	.word	0x00000008
.L_2975:


//--------------------- .nv.info._ZN10layer_norm22ln_bwd_finalize_kernelINS_22Kernel_traits_finalizeILj1280Ef13__nv_bfloat16fS2_fjLb0ELj1024ELj4ENS_18Kernel_traits_baseILj1280EfS2_fS2_fjLj1024EEEEELb0ELb1EEEvNS_9BwdParamsE --------------------------
	.section	.nv.info._ZN10layer_norm22ln_bwd_finalize_kernelINS_22Kernel_traits_finalizeILj1280Ef13__nv_bfloat16fS2_fjLb0ELj1024ELj4ENS_18Kernel_traits_baseILj1280EfS2_fS2_fjLj1024EEEEELb0ELb1EEEvNS_9BwdParamsE,"",@"SHT_CUDA_INFO"
	.sectionflags	@""
	.align	4


	//----- nvinfo : EIATTR_CUDA_API_VERSION
	.align		4
        /*0000*/ 	.byte	0x04, 0x37
        /*0002*/ 	.short	(.L_2977 - .L_2976)
.L_2976:
        /*0004*/ 	.word	0x00000082


	//----- nvinfo : EIATTR_KPARAM_INFO
	.align		4
.L_2977:
        /*0008*/ 	.byte	0x04, 0x17
        /*000a*/ 	.short	(.L_2979 - .L_2978)
.L_2978:
        /*000c*/ 	.word	0x00000000
        /*0010*/ 	.short	0x0000
        /*0012*/ 	.short	0x0000
        /*0014*/ 	.byte	0x00, 0xf0, 0xa1, 0x04


	//----- nvinfo : EIATTR_SPARSE_MMA_MASK
	.align		4
.L_2979:
        /*0018*/ 	.byte	0x03, 0x50
        /*001a*/ 	.short	0x0000


	//----- nvinfo : EIATTR_MAXREG_COUNT
	.align		4
        /*001c*/ 	.byte	0x03, 0x1b
        /*001e*/ 	.short	0x0040


	//----- nvinfo : EIATTR_NUM_BARRIERS
	.align		4
        /*0020*/ 	.byte	0x02, 0x4c
        /*0022*/ 	.byte	0x01
	.zero		1


	//----- nvinfo : EIATTR_MERCURY_ISA_VERSION
	.align		4
        /*0024*/ 	.byte	0x03, 0x5f
        /*0026*/ 	.short	0x0101


	//----- nvinfo : EIATTR_COOP_GROUP_MASK_REGIDS
	.align		4
        /*0028*/ 	.byte	0x04, 0x29
        /*002a*/ 	.short	(.L_2981 - .L_2980)


	//   ....[0]....
.L_2980:
        /*002c*/ 	.word	0xffffffff


	//   ....[1]....
        /*0030*/ 	.word	0xffffffff


	//   ....[2]....
        /*0034*/ 	.word	0xffffffff


	//   ....[3]....
        /*0038*/ 	.word	0xffffffff


	//   ....[4]....
        /*003c*/ 	.word	0xffffffff


	//   ....[5]....
        /*0040*/ 	.word	0xffffffff


	//   ....[6]....
        /*0044*/ 	.word	0xffffffff


	//   ....[7]....
        /*0048*/ 	.word	0xffffffff


	//   ....[8]....
        /*004c*/ 	.word	0xffffffff


	//   ....[9]....
        /*0050*/ 	.word	0xffffffff


	//   ....[10]....
        /*0054*/ 	.word	0x05000011


	//   ....[11]....
        /*0058*/ 	.word	0x05000011


	//   ....[12]....
        /*005c*/ 	.word	0x05000011


	//   ....[13]....
        /*0060*/ 	.word	0x05000011


	//   ....[14]....
        /*0064*/ 	.word	0x05000011


	//   ....[15]....
        /*0068*/ 	.word	0x05000011


	//   ....[16]....
        /*006c*/ 	.word	0x05000011


	//   ....[17]....
        /*0070*/ 	.word	0x05000011


	//   ....[18]....
        /*0074*/ 	.word	0x05000011


	//   ....[19]....
        /*0078*/ 	.word	0x05000011


	//----- nvinfo : EIATTR_COOP_GROUP_INSTR_OFFSETS
	.align		4
.L_2981:
        /*007c*/ 	.byte	0x04, 0x28
        /*007e*/ 	.short	(.L_2983 - .L_2982)


	//   ....[0]....
.L_2982:
        /*0080*/ 	.word	0x000008e0


	//   ....[1]....
        /*0084*/ 	.word	0x000008f0


	//   ....[2]....
        /*0088*/ 	.word	0x00000920


	//   ....[3]....
        /*008c*/ 	.word	0x00000930


	//   ....[4]....
        /*0090*/ 	.word	0x00000960


	//   ....[5]....
        /*0094*/ 	.word	0x00000970


	//   ....[6]....
        /*0098*/ 	.word	0x000009a0


	//   ....[7]....
        /*009c*/ 	.word	0x000009b0


	//   ....[8]....
        /*00a0*/ 	.word	0x000009e0


	//   ....[9]....
        /*00a4*/ 	.word	0x000009f0


	//   ....[10]....
        /*00a8*/ 	.word	0x00000ba0


	//   ....[11]....
        /*00ac*/ 	.word	0x00000c10


	//   ....[12]....
        /*00b0*/ 	.word	0x00000c80


	//   ....[13]....
        /*00b4*/ 	.word	0x00000cf0


	//   ....[14]....
        /*00b8*/ 	.word	0x00000d60


	//   ....[15]....
        /*00bc*/ 	.word	0x00000dc0


	//   ....[16]....
        /*00c0*/ 	.word	0x00000e30


	//   ....[17]....
        /*00c4*/ 	.word	0x00000ea0


	//   ....[18]....
        /*00c8*/ 	.word	0x00000f10


	//   ....[19]....
        /*00cc*/ 	.word	0x00000f80


	//----- nvinfo : EIATTR_EXIT_INSTR_OFFSETS
	.align		4
.L_2983:
        /*00d0*/ 	.byte	0x04, 0x1c
        /*00d2*/ 	.short	(.L_2985 - .L_2984)


	//   ....[0]....
.L_2984:
        /*00d4*/ 	.word	0x00000070


	//   ....[1]....
        /*00d8*/ 	.word	0x00000b40


	//----- nvinfo : EIATTR_MAX_THREADS
	.align		4
.L_2985:
        /*00dc*/ 	.byte	0x04, 0x05
        /*00de*/ 	.short	(.L_2987 - .L_2986)
.L_2986:
        /*00e0*/ 	.word	0x00000400
        /*00e4*/ 	.word	0x00000001
        /*00e8*/ 	.word	0x00000001


	//----- nvinfo : EIATTR_CRS_STACK_SIZE
	.align		4
.L_2987:
        /*00ec*/ 	.byte	0x04, 0x1e
        /*00ee*/ 	.short	(.L_2989 - .L_2988)
.L_2988:
        /*00f0*/ 	.word	0x00000000


	//----- nvinfo : EIATTR_CBANK_PARAM_SIZE
	.align		4
.L_2989:
        /*00f4*/ 	.byte	0x03, 0x19
        /*00f6*/ 	.short	0x0128


	//----- nvinfo : EIATTR_PARAM_CBANK
	.align		4
        /*00f8*/ 	.byte	0x04, 0x0a
        /*00fa*/ 	.short	(.L_2991 - .L_2990)
	.align		4
.L_2990:
        /*00fc*/ 	.word	index@(.nv.constant0._ZN10layer_norm22ln_bwd_finalize_kernelINS_22Kernel_traits_finalizeILj1280Ef13__nv_bfloat16fS2_fjLb0ELj1024ELj4ENS_18Kernel_traits_baseILj1280EfS2_fS2_fjLj1024EEEEELb0ELb1EEEvNS_9BwdParamsE)
        /*0100*/ 	.short	0x0210
        /*0102*/ 	.short	0x0128


	//----- nvinfo : EIATTR_SW_WAR
	.align		4
.L_2991:
        /*0104*/ 	.byte	0x04, 0x36
        /*0106*/ 	.short	(.L_2993 - .L_2992)
.L_2992:
        /*0108*/ 	.word	0x00000008
.L_2993:


//--------------------- .nv.info._ZN10layer_norm13ln_bwd_kernelINS_13Kernel_traitsIf13__nv_bfloat16fS2_fjLj1280ELj1ELj4ELj1ELj16ENS_18Kernel_traits_baseILj1280EfS2_fS2_fjLj128EEEEELb1ELb0ELb1ELb1EEEvNS_9BwdParamsE --------------------------
	.section	.nv.info._ZN10layer_norm13ln_bwd_kernelINS_13Kernel_traitsIf13__nv_bfloat16fS2_fjLj1280ELj1ELj4ELj1ELj16ENS_18Kernel_traits_baseILj1280EfS2_fS2_fjLj128EEEEELb1ELb0ELb1ELb1EEEvNS_9BwdParamsE,"",@"SHT_CUDA_INFO"
	.sectionflags	@""
	.align	4


	//----- nvinfo : EIATTR_CUDA_API_VERSION
	.align		4
        /*0000*/ 	.byte	0x04, 0x37
        /*0002*/ 	.short	(.L_2995 - .L_2994)
.L_2994:
        /*0004*/ 	.word	0x00000082


	//----- nvinfo : EIATTR_KPARAM_INFO
	.align		4
.L_2995:
        /*0008*/ 	.byte	0x04, 0x17
        /*000a*/ 	.short	(.L_2997 - .L_2996)
.L_2996:
        /*000c*/ 	.word	0x00000000
        /*0010*/ 	.short	0x0000
        /*0012*/ 	.short	0x0000
        /*0014*/ 	.byte	0x00, 0xf0, 0xa1, 0x04


	//----- nvinfo : EIATTR_SPARSE_MMA_MASK
	.align		4
.L_2997:
        /*0018*/ 	.byte	0x03, 0x50
        /*001a*/ 	.short	0x0000


	//----- nvinfo : EIATTR_MAXREG_COUNT
	.align		4
        /*001c*/ 	.byte	0x03, 0x1b
        /*001e*/ 	.short	0x00ff


	//----- nvinfo : EIATTR_NUM_BARRIERS
	.align		4
        /*0020*/ 	.byte	0x02, 0x4c
        /*0022*/ 	.byte	0x01
	.zero		1


	//----- nvinfo : EIATTR_ANNOTATIONS
	.align		4
        /*0024*/ 	.byte	0x04, 0x55
        /*0026*/ 	.short	(.L_2999 - .L_2998)


	//   ....[0]....
.L_2998:
        /* <DEDUP_REMOVED lines=35> */


	//----- nvinfo : EIATTR_MERCURY_ISA_VERSION
	.align		4
.L_2999:
        /*0248*/ 	.byte	0x03, 0x5f
        /*024a*/ 	.short	0x0101


	//----- nvinfo : EIATTR_COOP_GROUP_MASK_REGIDS
	.align		4
        /*024c*/ 	.byte	0x04, 0x29
        /*024e*/ 	.short	(.L_3001 - .L_3000)


	//   ....[0]....
.L_3000:
        /*0250*/ 	.word	0xffffffff


	//   ....[1]....
        /*0254*/ 	.word	0xffffffff


	//   ....[2]....
        /*0258*/ 	.word	0xffffffff


	//   ....[3]....
        /*025c*/ 	.word	0xffffffff


	//   ....[4]....
        /*0260*/ 	.word	0xffffffff


	//   ....[5]....
        /*0264*/ 	.word	0xffffffff


	//   ....[6]....
        /*0268*/ 	.word	0xffffffff


	//   ....[7]....
        /*026c*/ 	.word	0xffffffff


	//   ....[8]....
        /*0270*/ 	.word	0xffffffff


	//   ....[9]....
        /*0274*/ 	.word	0xffffffff


	//   ....[10]....
        /*0278*/ 	.word	0x050000a6


	//   ....[11]....
        /*027c*/ 	.word	0x050000a6


	//   ....[12]....
        /*0280*/ 	.word	0x050000a6


	//   ....[13]....
        /*0284*/ 	.word	0x050000a6


	//   ....[14]....
        /*0288*/ 	.word	0x050000a6


	//   ....[15]....
        /*028c*/ 	.word	0x050000a6


	//   ....[16]....
        /*0290*/ 	.word	0x050000a6


	//   ....[17]....
        /*0294*/ 	.word	0x050000a6


	//   ....[18]....
        /*0298*/ 	.word	0x050000a6


	//   ....[19]....
        /*029c*/ 	.word	0x050000a6


	//----- nvinfo : EIATTR_COOP_GROUP_INSTR_OFFSETS
	.align		4
.L_3001:
        /*02a0*/ 	.byte	0x04, 0x28
        /*02a2*/ 	.short	(.L_3003 - .L_3002)


	//   ....[0]....
.L_3002:
        /*02a4*/ 	.word	0x00002a90


	//   ....[1]....
        /*02a8*/ 	.word	0x00002ab0


	//   ....[2]....
        /*02ac*/ 	.word	0x00002ad0


	//   ....[3]....
        /*02b0*/ 	.word	0x00002af0


	//   ....[4]....
        /*02b4*/ 	.word	0x00002b10


	//   ....[5]....
        /*02b8*/ 	.word	0x00002b30


	//   ....[6]....
        /*02bc*/ 	.word	0x00002b50


	//   ....[7]....
        /*02c0*/ 	.word	0x00002b70


	//   ....[8]....
        /*02c4*/ 	.word	0x00002b80


	//   ....[9]....
        /*02c8*/ 	.word	0x00002ba0


	//   ....[10]....
        /*02cc*/ 	.word	0x000070a0


	//   ....[11]....
        /*02d0*/ 	.word	0x00007140


	//   ....[12]....
        /*02d4*/ 	.word	0x000071c0


	//   ....[13]....
        /*02d8*/ 	.word	0x00007230


	//   ....[14]....
        /*02dc*/ 	.word	0x000072b0


	//   ....[15]....
        /*02e0*/ 	.word	0x00007320


	//   ....[16]....
        /*02e4*/ 	.word	0x000073a0


	//   ....[17]....
        /*02e8*/ 	.word	0x00007410


	//   ....[18]....
        /*02ec*/ 	.word	0x00007490


	//   ....[19]....
        /*02f0*/ 	.word	0x000074e0


	//----- nvinfo : EIATTR_EXIT_INSTR_OFFSETS
	.align		4
.L_3003:
        /*02f4*/ 	.byte	0x04, 0x1c
        /*02f6*/ 	.short	(.L_3005 - .L_3004)


	//   ....[0]....
.L_3004:
        /*02f8*/ 	.word	0x00007030


	//----- nvinfo : EIATTR_MAX_THREADS
	.align		4
.L_3005:
        /*02fc*/ 	.byte	0x04, 0x05
        /*02fe*/ 	.short	(.L_3007 - .L_3006)
.L_3006:
        /*0300*/ 	.word	0x00000080
        /*0304*/ 	.word	0x00000001
        /*0308*/ 	.word	0x00000001


	//----- nvinfo : EIATTR_CRS_STACK_SIZE
	.align		4
.L_3007:
        /*030c*/ 	.byte	0x04, 0x1e
        /*030e*/ 	.short	(.L_3009 - .L_3008)
.L_3008:
        /*0310*/ 	.word	0x00000000


	//----- nvinfo : EIATTR_CBANK_PARAM_SIZE
	.align		4
.L_3009:
        /*0314*/ 	.byte	0x03, 0x19
        /*0316*/ 	.short	0x0128


	//----- nvinfo : EIATTR_PARAM_CBANK
	.align		4
        /*0318*/ 	.byte	0x04, 0x0a
        /*031a*/ 	.short	(.L_3011 - .L_3010)
	.align		4
.L_3010:
        /*031c*/ 	.word	index@(.nv.constant0._ZN10layer_norm13ln_bwd_kernelINS_13Kernel_traitsIf13__nv_bfloat16fS2_fjLj1280ELj1ELj4ELj1ELj16ENS_18Kernel_traits_baseILj1280EfS2_fS2_fjLj128EEEEELb1ELb0ELb1ELb1EEEvNS_9BwdParamsE)
        /*0320*/ 	.short	0x0210
        /*0322*/ 	.short	0x0128


	//----- nvinfo : EIATTR_SW_WAR
	.align		4
.L_3011:
        /*0324*/ 	.byte	0x04, 0x36
        /*0326*/ 	.short	(.L_3013 - .L_3012)
.L_3012:
        /*0328*/ 	.word	0x00000008
.L_3013:


//--------------------- .nv.info._ZN10layer_norm13ln_bwd_kernelINS_13Kernel_traitsIf13__nv_bfloat16fS2_fjLj1280ELj1ELj4ELj1ELj16ENS_18Kernel_traits_baseILj1280EfS2_fS2_fjLj128EEEEELb1ELb1ELb0ELb0EEEvNS_9BwdParamsE --------------------------
	.section	.nv.info._ZN10layer_norm13ln_bwd_kernelINS_13Kernel_traitsIf13__nv_bfloat16fS2_fjLj1280ELj1ELj4ELj1ELj16ENS_18Kernel_traits_baseILj1280EfS2_fS2_fjLj128EEEEELb1ELb1ELb0ELb0EEEvNS_9BwdParamsE,"",@"SHT_CUDA_INFO"
	.sectionflags	@""
	.align	4


	//----- nvinfo : EIATTR_CUDA_API_VERSION
	.align		4
        /*0000*/ 	.byte	0x04, 0x37
        /*0002*/ 	.short	(.L_3015 - .L_3014)
.L_3014:
        /*0004*/ 	.word	0x00000082


	//----- nvinfo : EIATTR_KPARAM_INFO
	.align		4
.L_3015:
        /*0008*/ 	.byte	0x04, 0x17
        /*000a*/ 	.short	(.L_3017 - .L_3016)
.L_3016:
        /*000c*/ 	.word	0x00000000
        /*0010*/ 	.short	0x0000
        /*0012*/ 	.short	0x0000
        /*0014*/ 	.byte	0x00, 0xf0, 0xa1, 0x04


	//----- nvinfo : EIATTR_SPARSE_MMA_MASK
	.align		4
.L_3017:
        /*0018*/ 	.byte	0x03, 0x50
        /*001a*/ 	.short	0x0000


	//----- nvinfo : EIATTR_MAXREG_COUNT
	.align		4
        /*001c*/ 	.byte	0x03, 0x1b
        /*001e*/ 	.short	0x00ff


	//----- nvinfo : EIATTR_NUM_BARRIERS
	.align		4
        /*0020*/ 	.byte	0x02, 0x4c
        /*0022*/ 	.byte	0x01
	.zero		1


	//----- nvinfo : EIATTR_ANNOTATIONS
	.align		4
        /*0024*/ 	.byte	0x04, 0x55
        /*0026*/ 	.short	(.L_3019 - .L_3018)


	//   ....[0]....
.L_3018:
        /* <DEDUP_REMOVED lines=117> */


	//----- nvinfo : EIATTR_MERCURY_ISA_VERSION
	.align		4
.L_3019:
        /*0768*/ 	.byte	0x03, 0x5f
        /*076a*/ 	.short	0x0101


	//----- nvinfo : EIATTR_COOP_GROUP_MASK_REGIDS
	.align		4
        /*076c*/ 	.byte	0x04, 0x29
        /*076e*/ 	.short	(.L_3021 - .L_3020)


	//   ....[0]....
.L_3020:
        /*0770*/ 	.word	0xffffffff


	//   ....[1]....
        /*0774*/ 	.word	0xffffffff


	//   ....[2]....
        /*0778*/ 	.word	0xffffffff


	//   ....[3]....
        /*077c*/ 	.word	0xffffffff


	//   ....[4]....
        /*0780*/ 	.word	0xffffffff


	//   ....[5]....
        /*0784*/ 	.word	0xffffffff


	//   ....[6]....
        /*0788*/ 	.word	0xffffffff


	//   ....[7]....
        /*078c*/ 	.word	0xffffffff


	//   ....[8]....
        /*0790*/ 	.word	0xffffffff


	//   ....[9]....
        /*0794*/ 	.word	0xffffffff


	//   ....[10]....
        /*0798*/ 	.word	0x050000c4


	//   ....[11]....
        /*079c*/ 	.word	0x050000c4


	//   ....[12]....
        /*07a0*/ 	.word	0x050000c4


	//   ....[13]....
        /*07a4*/ 	.word	0x050000c4


	//   ....[14]....
        /*07a8*/ 	.word	0x050000c4


	//   ....[15]....
        /*07ac*/ 	.word	0x050000c4


	//   ....[16]....
        /*07b0*/ 	.word	0x050000c4


	//   ....[17]....
        /*07b4*/ 	.word	0x050000c4


	//   ....[18]....
        /*07b8*/ 	.word	0x050000c4


	//   ....[19]....
        /*07bc*/ 	.word	0x050000c4


	//----- nvinfo : EIATTR_COOP_GROUP_INSTR_OFFSETS
	.align		4
.L_3021:
        /*07c0*/ 	.byte	0x04, 0x28
        /*07c2*/ 	.short	(.L_3023 - .L_3022)


	//   ....[0]....
.L_3022:
        /*07c4*/ 	.word	0x000030e0


	//   ....[1]....
        /*07c8*/ 	.word	0x00003100


	//   ....[2]....
        /*07cc*/ 	.word	0x00003120


	//   ....[3]....
        /*07d0*/ 	.word	0x00003140


	//   ....[4]....
        /*07d4*/ 	.word	0x00003160


	//   ....[5]....
        /*07d8*/ 	.word	0x00003180


	//   ....[6]....
        /*07dc*/ 	.word	0x000031a0


	//   ....[7]....
        /*07e0*/ 	.word	0x000031c0


	//   ....[8]....
        /*07e4*/ 	.word	0x000031d0


	//   ....[9]....
        /*07e8*/ 	.word	0x000031f0


	//   ....[10]....
        /*07ec*/ 	.word	0x000082a0


	//   ....[11]....
        /*07f0*/ 	.word	0x00008340


	//   ....[12]....
        /*07f4*/ 	.word	0x000083c0


	//   ....[13]....
        /*07f8*/ 	.word	0x00008430


	//   ....[14]....
        /*07fc*/ 	.word	0x000084b0


	//   ....[15]....
        /*0800*/ 	.word	0x00008520


	//   ....[16]....
        /*0804*/ 	.word	0x000085a0


	//   ....[17]....
        /*0808*/ 	.word	0x00008610


	//   ....[18]....
        /*080c*/ 	.word	0x00008690


	//   ....[19]....
        /*0810*/ 	.word	0x000086e0


	//----- nvinfo : EIATTR_EXIT_INSTR_OFFSETS
	.align		4
.L_3023:
        /*0814*/ 	.byte	0x04, 0x1c
        /*0816*/ 	.short	(.L_3025 - .L_3024)


	//   ....[0]....
.L_3024:
        /*0818*/ 	.word	0x000081b0


	//   ....[1]....
        /*081c*/ 	.word	0x00008230


	//----- nvinfo : EIATTR_MAX_THREADS
	.align		4
.L_3025:
        /*0820*/ 	.byte	0x04, 0x05
        /*0822*/ 	.short	(.L_3027 - .L_3026)
.L_3026:
        /*0824*/ 	.word	0x00000080
        /*0828*/ 	.word	0x00000001
        /*082c*/ 	.word	0x00000001


	//----- nvinfo : EIATTR_CRS_STACK_SIZE
	.align		4
.L_3027:
        /*0830*/ 	.byte	0x04, 0x1e
        /*0832*/ 	.short	(.L_3029 - .L_3028)
.L_3028:
        /*0834*/ 	.word	0x00000000


	//----- nvinfo : EIATTR_CBANK_PARAM_SIZE
	.align		4
.L_3029:
        /*0838*/ 	.byte	0x03, 0x19
        /*083a*/ 	.short	0x0128


	//----- nvinfo : EIATTR_PARAM_CBANK
	.align		4
        /*083c*/ 	.byte	0x04, 0x0a
        /*083e*/ 	.short	(.L_3031 - .L_3030)
	.align		4
.L_3030:
        /*0840*/ 	.word	index@(.nv.constant0._ZN10layer_norm13ln_bwd_kernelINS_13Kernel_traitsIf13__nv_bfloat16fS2_fjLj1280ELj1ELj4ELj1ELj16ENS_18Kernel_traits_baseILj1280EfS2_fS2_fjLj128EEEEELb1ELb1ELb0ELb0EEEvNS_9BwdParamsE)
        /*0844*/ 	.short	0x0210
        /*0846*/ 	.short	0x0128


	//----- nvinfo : EIATTR_SW_WAR
	.align		4
.L_3031:
        /*0848*/ 	.byte	0x04, 0x36
        /*084a*/ 	.short	(.L_3033 - .L_3032)
.L_3032:
        /*084c*/ 	.word	0x00000008
.L_3033:


//--------------------- .nv.info._ZN10layer_norm13ln_bwd_kernelINS_13Kernel_traitsIf13__nv_bfloat16fS2_fjLj1280ELj1ELj4ELj1ELj16ENS_18Kernel_traits_baseILj1280EfS2_fS2_fjLj128EEEEELb1ELb1ELb0ELb1EEEvNS_9BwdParamsE --------------------------
	.section	.nv.info._ZN10layer_norm13ln_bwd_kernelINS_13Kernel_traitsIf13__nv_bfloat16fS2_fjLj1280ELj1ELj4ELj1ELj16ENS_18Kernel_traits_baseILj1280EfS2_fS2_fjLj128EEEEELb1ELb1ELb0ELb1EEEvNS_9BwdParamsE,"",@"SHT_CUDA_INFO"
	.sectionflags	@""
	.align	4


	//----- nvinfo : EIATTR_CUDA_API_VERSION
	.align		4
        /*0000*/ 	.byte	0x04, 0x37
        /*0002*/ 	.short	(.L_3035 - .L_3034)
.L_3034:
        /*0004*/ 	.word	0x00000082


	//----- nvinfo : EIATTR_KPARAM_INFO
	.align		4
.L_3035:
        /*0008*/ 	.byte	0x04, 0x17
        /*000a*/ 	.short	(.L_3037 - .L_3036)
.L_3036:
        /*000c*/ 	.word	0x00000000
        /*0010*/ 	.short	0x0000
        /*0012*/ 	.short	0x0000
        /*0014*/ 	.byte	0x00, 0xf0, 0xa1, 0x04


	//----- nvinfo : EIATTR_SPARSE_MMA_MASK
	.align		4
.L_3037:
        /*0018*/ 	.byte	0x03, 0x50
        /*001a*/ 	.short	0x0000


	//----- nvinfo : EIATTR_MAXREG_COUNT
	.align		4
        /*001c*/ 	.byte	0x03, 0x1b
        /*001e*/ 	.short	0x00ff


	//----- nvinfo : EIATTR_NUM_BARRIERS
	.align		4
        /*0020*/ 	.byte	0x02, 0x4c
        /*0022*/ 	.byte	0x01
	.zero		1


	//----- nvinfo : EIATTR_ANNOTATIONS
	.align		4
        /*0024*/ 	.byte	0x04, 0x55
        /*0026*/ 	.short	(.L_3039 - .L_3038)


	//   ....[0]....
.L_3038:
        /* <DEDUP_REMOVED lines=189> */


	//----- nvinfo : EIATTR_MERCURY_ISA_VERSION
	.align		4
.L_3039:
        /*0be8*/ 	.byte	0x03, 0x5f
        /*0bea*/ 	.short	0x0101


	//----- nvinfo : EIATTR_COOP_GROUP_MASK_REGIDS
	.align		4
        /*0bec*/ 	.byte	0x04, 0x29
        /*0bee*/ 	.short	(.L_3041 - .L_3040)


	//   ....[0]....
.L_3040:
        /*0bf0*/ 	.word	0xffffffff


	//   ....[1]....
        /*0bf4*/ 	.word	0xffffffff


	//   ....[2]....
        /*0bf8*/ 	.word	0xffffffff


	//   ....[3]....
        /*0bfc*/ 	.word	0xffffffff


	//   ....[4]....
        /*0c00*/ 	.word	0xffffffff


	//   ....[5]....
        /*0c04*/ 	.word	0xffffffff


	//   ....[6]....
        /*0c08*/ 	.word	0xffffffff


	//   ....[7]....
        /*0c0c*/ 	.word	0xffffffff


	//   ....[8]....
        /*0c10*/ 	.word	0xffffffff


	//   ....[9]....
        /*0c14*/ 	.word	0xffffffff


	//   ....[10]....
        /*0c18*/ 	.word	0x0500009d


	//   ....[11]....
        /*0c1c*/ 	.word	0x0500009d


	//   ....[12]....
        /*0c20*/ 	.word	0x0500009d


	//   ....[13]....
        /*0c24*/ 	.word	0x0500009d


	//   ....[14]....
        /*0c28*/ 	.word	0x0500009d


	//   ....[15]....
        /*0c2c*/ 	.word	0x0500009d


	//   ....[16]....
        /*0c30*/ 	.word	0x0500009d


	//   ....[17]....
        /*0c34*/ 	.word	0x0500009d


	//   ....[18]....
        /*0c38*/ 	.word	0x0500009d


	//   ....[19]....
        /*0c3c*/ 	.word	0x0500009d


	//----- nvinfo : EIATTR_COOP_GROUP_INSTR_OFFSETS
	.align		4
.L_3041:
        /*0c40*/ 	.byte	0x04, 0x28
        /*0c42*/ 	.short	(.L_3043 - .L_3042)


	//   ....[0]....
.L_3042:
        /*0c44*/ 	.word	0x000034c0


	//   ....[1]....
        /*0c48*/ 	.word	0x00003500


	//   ....[2]....
        /*0c4c*/ 	.word	0x00003520


	//   ....[3]....
        /*0c50*/ 	.word	0x00003540


	//   ....[4]....
        /*0c54*/ 	.word	0x00003560


	//   ....[5]....
        /*0c58*/ 	.word	0x00003580


	//   ....[6]....
        /*0c5c*/ 	.word	0x000035a0


	//   ....[7]....
        /*0c60*/ 	.word	0x000035c0


	//   ....[8]....
        /*0c64*/ 	.word	0x000035d0


	//   ....[9]....
        /*0c68*/ 	.word	0x000035f0


	//   ....[10]....
        /*0c6c*/ 	.word	0x000080f0


	//   ....[11]....
        /*0c70*/ 	.word	0x00008180


	//   ....[12]....
        /*0c74*/ 	.word	0x000081f0


	//   ....[13]....
        /*0c78*/ 	.word	0x00008250


	//   ....[14]....
        /*0c7c*/ 	.word	0x000082c0


	//   ....[15]....
        /*0c80*/ 	.word	0x00008320


	//   ....[16]....
        /*0c84*/ 	.word	0x00008390


	//   ....[17]....
        /*0c88*/ 	.word	0x000083f0


	//   ....[18]....
        /*0c8c*/ 	.word	0x00008460


	//   ....[19]....
        /*0c90*/ 	.word	0x000084c0


	//----- nvinfo : EIATTR_EXIT_INSTR_OFFSETS
	.align		4
.L_3043:
        /*0c94*/ 	.byte	0x04, 0x1c
        /*0c96*/ 	.short	(.L_3045 - .L_3044)


	//   ....[0]....
.L_3044:
        /*0c98*/ 	.word	0x00008080


	//----- nvinfo : EIATTR_MAX_THREADS
	.align		4
.L_3045:
        /*0c9c*/ 	.byte	0x04, 0x05
        /*0c9e*/ 	.short	(.L_3047 - .L_3046)
.L_3046:
        /*0ca0*/ 	.word	0x00000080
        /*0ca4*/ 	.word	0x00000001
        /*0ca8*/ 	.word	0x00000001


	//----- nvinfo : EIATTR_CRS_STACK_SIZE
	.align		4
.L_3047:
        /*0cac*/ 	.byte	0x04, 0x1e
        /*0cae*/ 	.short	(.L_3049 - .L_3048)
.L_3048:
        /*0cb0*/ 	.word	0x00000000


	//----- nvinfo : EIATTR_CBANK_PARAM_SIZE
	.align		4
.L_3049:
        /*0cb4*/ 	.byte	0x03, 0x19
        /*0cb6*/ 	.short	0x0128


	//----- nvinfo : EIATTR_PARAM_CBANK
	.align		4
        /*0cb8*/ 	.byte	0x04, 0x0a
        /*0cba*/ 	.short	(.L_3051 - .L_3050)
	.align		4
.L_3050:
        /*0cbc*/ 	.word	index@(.nv.constant0._ZN10layer_norm13ln_bwd_kernelINS_13Kernel_traitsIf13__nv_bfloat16fS2_fjLj1280ELj1ELj4ELj1ELj16ENS_18Kernel_traits_baseILj1280EfS2_fS2_fjLj128EEEEELb1ELb1ELb0ELb1EEEvNS_9BwdParamsE)
        /*0cc0*/ 	.short	0x0210
        /*0cc2*/ 	.short	0x0128


	//----- nvinfo : EIATTR_SW_WAR
	.align		4
.L_3051:
        /*0cc4*/ 	.byte	0x04, 0x36
        /*0cc6*/ 	.short	(.L_3053 - .L_3052)
.L_3052:
        /*0cc8*/ 	.word	0x00000008
.L_3053:


//--------------------- .nv.info._ZN10layer_norm22ln_bwd_finalize_kernelINS_22Kernel_traits_finalizeILj1280Ef13__nv_bfloat16fS2_fjLb1ELj1024ELj4ENS_18Kernel_traits_baseILj1280EfS2_fS2_fjLj1024EEEEELb1ELb0EEEvNS_9BwdParamsE --------------------------
	.section	.nv.info._ZN10layer_norm22ln_bwd_finalize_kernelINS_22Kernel_traits_finalizeILj1280Ef13__nv_bfloat16fS2_fjLb1ELj1024ELj4ENS_18Kernel_traits_baseILj1280EfS2_fS2_fjLj1024EEEEELb1ELb0EEEvNS_9BwdParamsE,"",@"SHT_CUDA_INFO"
	.sectionflags	@""
	.align	4


	//----- nvinfo : EIATTR_CUDA_API_VERSION
	.align		4
        /*0000*/ 	.byte	0x04, 0x37
        /*0002*/ 	.short	(.L_3055 - .L_3054)
.L_3054:
        /*0004*/ 	.word	0x00000082


	//----- nvinfo : EIATTR_KPARAM_INFO
	.align		4
.L_3055:
        /*0008*/ 	.byte	0x04, 0x17
        /*000a*/ 	.short	(.L_3057 - .L_3056)
.L_3056:
        /*000c*/ 	.word	0x00000000
        /*0010*/ 	.short	0x0000
        /*0012*/ 	.short	0x0000
        /*0014*/ 	.byte	0x00, 0xf0, 0xa1, 0x04


	//----- nvinfo : EIATTR_SPARSE_MMA_MASK
	.align		4
.L_3057:
        /*0018*/ 	.byte	0x03, 0x50
        /*001a*/ 	.short	0x0000


	//----- nvinfo : EIATTR_MAXREG_COUNT
	.align		4
        /*001c*/ 	.byte	0x03, 0x1b
        /*001e*/ 	.short	0x0040


	//----- nvinfo : EIATTR_NUM_BARRIERS
	.align		4
        /*0020*/ 	.byte	0x02, 0x4c
        /*0022*/ 	.byte	0x01
	.zero		1


	//----- nvinfo : EIATTR_MERCURY_ISA_VERSION
	.align		4
        /*0024*/ 	.byte	0x03, 0x5f
        /*0026*/ 	.short	0x0101


	//----- nvinfo : EIATTR_COOP_GROUP_MASK_REGIDS
	.align		4
        /*0028*/ 	.byte	0x04, 0x29
        /*002a*/ 	.short	(.L_3059 - .L_3058)


	//   ....[0]....
.L_3058:
        /*002c*/ 	.word	0xffffffff


	//   ....[1]....
        /*0030*/ 	.word	0xffffffff


	//   ....[2]....
        /*0034*/ 	.word	0xffffffff


	//   ....[3]....
        /*0038*/ 	.word	0xffffffff


	//   ....[4]....
        /*003c*/ 	.word	0xffffffff


	//   ....[5]....
        /*0040*/ 	.word	0xffffffff


	//   ....[6]....
        /*0044*/ 	.word	0xffffffff


	//   ....[7]....
        /*0048*/ 	.word	0xffffffff


	//   ....[8]....
        /*004c*/ 	.word	0xffffffff


	//   ....[9]....
        /*0050*/ 	.word	0xffffffff


	//   ....[10]....
        /*0054*/ 	.word	0xffffffff


	//   ....[11]....
        /*0058*/ 	.word	0xffffffff


	//   ....[12]....
        /*005c*/ 	.word	0xffffffff


	//   ....[13]....
        /*0060*/ 	.word	0xffffffff


	//   ....[14]....
        /*0064*/ 	.word	0xffffffff


	//   ....[15]....
        /*0068*/ 	.word	0x05000014


	//   ....[16]....
        /*006c*/ 	.word	0x05000014


	//   ....[17]....
        /*0070*/ 	.word	0x05000014


	//   ....[18]....
        /*0074*/ 	.word	0x05000014


	//   ....[19]....
        /*0078*/ 	.word	0x05000014


	//   ....[20]....
        /*007c*/ 	.word	0x05000014


	//   ....[21]....
        /*0080*/ 	.word	0x05000014


	//   ....[22]....
        /*0084*/ 	.word	0x05000014


	//   ....[23]....
        /*0088*/ 	.word	0x05000014


	//   ....[24]....
        /*008c*/ 	.word	0x05000014


	//   ....[25]....
        /*0090*/ 	.word	0x05000014


	//   ....[26]....
        /*0094*/ 	.word	0x05000014


	//   ....[27]....
        /*0098*/ 	.word	0x05000014


	//   ....[28]....
        /*009c*/ 	.word	0x05000014


	//   ....[29]....
        /*00a0*/ 	.word	0x05000014


	//----- nvinfo : EIATTR_COOP_GROUP_INSTR_OFFSETS
	.align		4
.L_3059:
        /*00a4*/ 	.byte	0x04, 0x28
        /*00a6*/ 	.short	(.L_3061 - .L_3060)


	//   ....[0]....
.L_3060:
        /*00a8*/ 	.word	0x00000ad0


	//   ....[1]....
        /*00ac*/ 	.word	0x00000ae0


	//   ....[2]....
        /*00b0*/ 	.word	0x00000af0


	//   ....[3]....
        /*00b4*/ 	.word	0x00000b20


	//   ....[4]....
        /*00b8*/ 	.word	0x00000b40


	//   ....[5]....
        /*00bc*/ 	.word	0x00000b50


	//   ....[6]....
        /*00c0*/ 	.word	0x00000b90


	//   ....[7]....
        /*00c4*/ 	.word	0x00000ba0


	//   ....[8]....
        /*00c8*/ 	.word	0x00000bb0


	//   ....[9]....
        /*00cc*/ 	.word	0x00000be0


	//   ....[10]....
        /*00d0*/ 	.word	0x00000c00


	//   ....[11]....
        /*00d4*/ 	.word	0x00000c10


	//   ....[12]....
        /*00d8*/ 	.word	0x00000c40


	//   ....[13]....
        /*00dc*/ 	.word	0x00000c60


	//   ....[14]....
        /*00e0*/ 	.word	0x00000c70


	//   ....[15]....
        /*00e4*/ 	.word	0x00000ef0


	//   ....[16]....
        /*00e8*/ 	.word	0x00000f60


	//   ....[17]....
        /*00ec*/ 	.word	0x00000fd0


	//   ....[18]....
        /*00f0*/ 	.word	0x00001040


	//   ....[19]....
        /*00f4*/ 	.word	0x000010b0


	//   ....[20]....
        /*00f8*/ 	.word	0x00001110


	//   ....[21]....
        /*00fc*/ 	.word	0x00001180


	//   ....[22]....
        /*0100*/ 	.word	0x000011f0


	//   ....[23]....
        /*0104*/ 	.word	0x00001260


	//   ....[24]....
        /*0108*/ 	.word	0x000012d0


	//   ....[25]....
        /*010c*/ 	.word	0x00001330


	//   ....[26]....
        /*0110*/ 	.word	0x000013a0


	//   ....[27]....
        /*0114*/ 	.word	0x00001410


	//   ....[28]....
        /*0118*/ 	.word	0x00001480


	//   ....[29]....
        /*011c*/ 	.word	0x000014f0


	//----- nvinfo : EIATTR_EXIT_INSTR_OFFSETS
	.align		4
.L_3061:
        /*0120*/ 	.byte	0x04, 0x1c
        /*0122*/ 	.short	(.L_3063 - .L_3062)


	//   ....[0]....
.L_3062:
        /*0124*/ 	.word	0x00000070


	//   ....[1]....
        /*0128*/ 	.word	0x00000e90


	//----- nvinfo : EIATTR_MAX_THREADS
	.align		4
.L_3063:
        /*012c*/ 	.byte	0x04, 0x05
        /*012e*/ 	.short	(.L_3065 - .L_3064)
.L_3064:
        /*0130*/ 	.word	0x00000400
        /*0134*/ 	.word	0x00000001
        /*0138*/ 	.word	0x00000001


	//----- nvinfo : EIATTR_CRS_STACK_SIZE
	.align		4
.L_3065:
        /*013c*/ 	.byte	0x04, 0x1e
        /*013e*/ 	.short	(.L_3067 - .L_3066)
.L_3066:
        /*0140*/ 	.word	0x00000000


	//----- nvinfo : EIATTR_CBANK_PARAM_SIZE
	.align		4
.L_3067:
        /*0144*/ 	.byte	0x03, 0x19
        /*0146*/ 	.short	0x0128


	//----- nvinfo : EIATTR_PARAM_CBANK
	.align		4
        /*0148*/ 	.byte	0x04, 0x0a
        /*014a*/ 	.short	(.L_3069 - .L_3068)
	.align		4
.L_3068:
        /*014c*/ 	.word	index@(.nv.constant0._ZN10layer_norm22ln_bwd_finalize_kernelINS_22Kernel_traits_finalizeILj1280Ef13__nv_bfloat16fS2_fjLb1ELj1024ELj4ENS_18Kernel_traits_baseILj1280EfS2_fS2_fjLj1024EEEEELb1ELb0EEEvNS_9BwdParamsE)
        /*0150*/ 	.short	0x0210
        /*0152*/ 	.short	0x0128


	//----- nvinfo : EIATTR_SW_WAR
	.align		4
.L_3069:
        /*0154*/ 	.byte	0x04, 0x36
        /*0156*/ 	.short	(.L_3071 - .L_3070)
.L_3070:
        /*0158*/ 	.word	0x00000008
.L_3071:


//--------------------- .nv.info._ZN10layer_norm13ln_bwd_kernelINS_13Kernel_traitsIf13__nv_bfloat16fS2_fjLj1280ELj1ELj4ELj1ELj16ENS_18Kernel_traits_baseILj1280EfS2_fS2_fjLj128EEEEELb1ELb1ELb1ELb0EEEvNS_9BwdParamsE --------------------------
	.section	.nv.info._ZN10layer_norm13ln_bwd_kernelINS_13Kernel_traitsIf13__nv_bfloat16fS2_fjLj1280ELj1ELj4ELj1ELj16ENS_18Kernel_traits_baseILj1280EfS2_fS2_fjLj128EEEEELb1ELb1ELb1ELb0EEEvNS_9BwdParamsE,"",@"SHT_CUDA_INFO"
	.sectionflags	@""
	.align	4


	//----- nvinfo : EIATTR_CUDA_API_VERSION
	.align		4
        /*0000*/ 	.byte	0x04, 0x37
        /*0002*/ 	.short	(.L_3073 - .L_3072)
.L_3072:
        /*0004*/ 	.word	0x00000082


	//----- nvinfo : EIATTR_KPARAM_INFO
	.align		4
.L_3073:
        /*0008*/ 	.byte	0x04, 0x17
        /*000a*/ 	.short	(.L_3075 - .L_3074)
.L_3074:
        /*000c*/ 	.word	0x00000000
        /*0010*/ 	.short	0x0000
        /*0012*/ 	.short	0x0000
        /*0014*/ 	.byte	0x00, 0xf0, 0xa1, 0x04


	//----- nvinfo : EIATTR_SPARSE_MMA_MASK
	.align		4
.L_3075:
        /*0018*/ 	.byte	0x03, 0x50
        /*001a*/ 	.short	0x0000


	//----- nvinfo : EIATTR_MAXREG_COUNT
	.align		4
        /*001c*/ 	.byte	0x03, 0x1b
        /*001e*/ 	.short	0x00ff


	//----- nvinfo : EIATTR_NUM_BARRIERS
	.align		4
        /*0020*/ 	.byte	0x02, 0x4c
        /*0022*/ 	.byte	0x01
	.zero		1


	//----- nvinfo : EIATTR_ANNOTATIONS
	.align		4
        /*0024*/ 	.byte	0x04, 0x55
        /*0026*/ 	.short	(.L_3077 - .L_3076)


	//   ....[0]....
.L_3076:
        /* <DEDUP_REMOVED lines=132> */


	//----- nvinfo : EIATTR_MERCURY_ISA_VERSION
	.align		4
.L_3077:
        /*0858*/ 	.byte	0x03, 0x5f
        /*085a*/ 	.short	0x0101


	//----- nvinfo : EIATTR_COOP_GROUP_MASK_REGIDS
	.align		4
        /*085c*/ 	.byte	0x04, 0x29
        /*085e*/ 	.short	(.L_3079 - .L_3078)


	//   ....[0]....
.L_3078:
        /*0860*/ 	.word	0xffffffff


	//   ....[1]....
        /*0864*/ 	.word	0xffffffff


	//   ....[2]....
        /*0868*/ 	.word	0xffffffff


	//   ....[3]....
        /*086c*/ 	.word	0xffffffff


	//   ....[4]....
        /*0870*/ 	.word	0xffffffff


	//   ....[5]....
        /*0874*/ 	.word	0xffffffff


	//   ....[6]....
        /*0878*/ 	.word	0xffffffff


	//   ....[7]....
        /*087c*/ 	.word	0xffffffff


	//   ....[8]....
        /*0880*/ 	.word	0xffffffff


	//   ....[9]....
        /*0884*/ 	.word	0xffffffff


	//   ....[10]....
        /*0888*/ 	.word	0x05000008


	//   ....[11]....
        /*088c*/ 	.word	0x05000008


	//   ....[12]....
        /*0890*/ 	.word	0x05000008


	//   ....[13]....
        /*0894*/ 	.word	0x05000008


	//   ....[14]....
        /*0898*/ 	.word	0x05000008


	//   ....[15]....
        /*089c*/ 	.word	0x05000008


	//   ....[16]....
        /*08a0*/ 	.word	0x05000008


	//   ....[17]....
        /*08a4*/ 	.word	0x05000008


	//   ....[18]....
        /*08a8*/ 	.word	0x05000008


	//   ....[19]....
        /*08ac*/ 	.word	0x05000008


	//----- nvinfo : EIATTR_COOP_GROUP_INSTR_OFFSETS
	.align		4
.L_3079:
        /*08b0*/ 	.byte	0x04, 0x28
        /*08b2*/ 	.short	(.L_3081 - .L_3080)


	//   ....[0]....
.L_3080:
        /*08b4*/ 	.word	0x00003840


	//   ....[1]....
        /*08b8*/ 	.word	0x00003860


	//   ....[2]....
        /*08bc*/ 	.word	0x00003880


	//   ....[3]....
        /*08c0*/ 	.word	0x000038a0


	//   ....[4]....
        /*08c4*/ 	.word	0x000038c0


	//   ....[5]....
        /*08c8*/ 	.word	0x000038e0


	//   ....[6]....
        /*08cc*/ 	.word	0x00003900


	//   ....[7]....
        /*08d0*/ 	.word	0x00003920


	//   ....[8]....
        /*08d4*/ 	.word	0x00003930


	//   ....[9]....
        /*08d8*/ 	.word	0x00003950


	//   ....[10]....
        /*08dc*/ 	.word	0x0000b300


	//   ....[11]....
        /*08e0*/ 	.word	0x0000b3a0


	//   ....[12]....
        /*08e4*/ 	.word	0x0000b420


	//   ....[13]....
        /*08e8*/ 	.word	0x0000b490


	//   ....[14]....
        /*08ec*/ 	.word	0x0000b510


	//   ....[15]....
        /*08f0*/ 	.word	0x0000b580


	//   ....[16]....
        /*08f4*/ 	.word	0x0000b600


	//   ....[17]....
        /*08f8*/ 	.word	0x0000b670


	//   ....[18]....
        /*08fc*/ 	.word	0x0000b6f0


	//   ....[19]....
        /*0900*/ 	.word	0x0000b740


	//----- nvinfo : EIATTR_EXIT_INSTR_OFFSETS
	.align		4
.L_3081:
        /*0904*/ 	.byte	0x04, 0x1c
        /*0906*/ 	.short	(.L_3083 - .L_3082)


	//   ....[0]....
.L_3082:
        /*0908*/ 	.word	0x0000b220


	//   ....[1]....
        /*090c*/ 	.word	0x0000b2a0


	//----- nvinfo : EIATTR_MAX_THREADS
	.align		4
.L_3083:
        /*0910*/ 	.byte	0x04, 0x05
        /*0912*/ 	.short	(.L_3085 - .L_3084)
.L_3084:
        /*0914*/ 	.word	0x00000080
        /*0918*/ 	.word	0x00000001
        /*091c*/ 	.word	0x00000001


	//----- nvinfo : EIATTR_CRS_STACK_SIZE
	.align		4
.L_3085:
        /*0920*/ 	.byte	0x04, 0x1e
        /*0922*/ 	.short	(.L_3087 - .L_3086)
.L_3086:
        /*0924*/ 	.word	0x00000000


	//----- nvinfo : EIATTR_CBANK_PARAM_SIZE
	.align		4
.L_3087:
        /*0928*/ 	.byte	0x03, 0x19
        /*092a*/ 	.short	0x0128


	//----- nvinfo : EIATTR_PARAM_CBANK
	.align		4
        /*092c*/ 	.byte	0x04, 0x0a
        /*092e*/ 	.short	(.L_3089 - .L_3088)
	.align		4
.L_3088:
        /*0930*/ 	.word	index@(.nv.constant0._ZN10layer_norm13ln_bwd_kernelINS_13Kernel_traitsIf13__nv_bfloat16fS2_fjLj1280ELj1ELj4ELj1ELj16ENS_18Kernel_traits_baseILj1280EfS2_fS2_fjLj128EEEEELb1ELb1ELb1ELb0EEEvNS_9BwdParamsE)
        /*0934*/ 	.short	0x0210
        /*0936*/ 	.short	0x0128


	//----- nvinfo : EIATTR_SW_WAR
	.align		4
.L_3089:
        /*0938*/ 	.byte	0x04, 0x36
        /*093a*/ 	.short	(.L_3091 - .L_3090)
.L_3090:
        /*093c*/ 	.word	0x00000008
.L_3091:


//--------------------- .nv.info._ZN10layer_norm22ln_bwd_finalize_kernelINS_22Kernel_traits_finalizeILj1280Ef13__nv_bfloat16fS2_fjLb1ELj1024ELj4ENS_18Kernel_traits_baseILj1280EfS2_fS2_fjLj1024EEEEELb1ELb1EEEvNS_9BwdParamsE --------------------------
	.section	.nv.info._ZN10layer_norm22ln_bwd_finalize_kernelINS_22Kernel_traits_finalizeILj1280Ef13__nv_bfloat16fS2_fjLb1ELj1024ELj4ENS_18Kernel_traits_baseILj1280EfS2_fS2_fjLj1024EEEEELb1ELb1EEEvNS_9BwdParamsE,"",@"SHT_CUDA_INFO"
	.sectionflags	@""
	.align	4


	//----- nvinfo : EIATTR_CUDA_API_VERSION
	.align		4
        /*0000*/ 	.byte	0x04, 0x37
        /*0002*/ 	.short	(.L_3093 - .L_3092)
.L_3092:
        /*0004*/ 	.word	0x00000082


	//----- nvinfo : EIATTR_KPARAM_INFO
	.align		4
.L_3093:
        /*0008*/ 	.byte	0x04, 0x17
        /*000a*/ 	.short	(.L_3095 - .L_3094)
.L_3094:
        /*000c*/ 	.word	0x00000000
        /*0010*/ 	.short	0x0000
        /*0012*/ 	.short	0x0000
        /*0014*/ 	.byte	0x00, 0xf0, 0xa1, 0x04


	//----- nvinfo : EIATTR_SPARSE_MMA_MASK
	.align		4
.L_3095:
        /*0018*/ 	.byte	0x03, 0x50
        /*001a*/ 	.short	0x0000


	//----- nvinfo : EIATTR_MAXREG_COUNT
	.align		4
        /*001c*/ 	.byte	0x03, 0x1b
        /*001e*/ 	.short	0x0040


	//----- nvinfo : EIATTR_NUM_BARRIERS
	.align		4
        /*0020*/ 	.byte	0x02, 0x4c
        /*0022*/ 	.byte	0x01
	.zero		1


	//----- nvinfo : EIATTR_MERCURY_ISA_VERSION
	.align		4
        /*0024*/ 	.byte	0x03, 0x5f
        /*0026*/ 	.short	0x0101


	//----- nvinfo : EIATTR_COOP_GROUP_MASK_REGIDS
	.align		4
        /*0028*/ 	.byte	0x04, 0x29
        /*002a*/ 	.short	(.L_3097 - .L_3096)


	//   ....[0]....
.L_3096:
        /*002c*/ 	.word	0xffffffff


	//   ....[1]....
        /*0030*/ 	.word	0xffffffff


	//   ....[2]....
        /*0034*/ 	.word	0xffffffff


	//   ....[3]....
        /*0038*/ 	.word	0xffffffff


	//   ....[4]....
        /*003c*/ 	.word	0xffffffff


	//   ....[5]....
        /*0040*/ 	.word	0xffffffff


	//   ....[6]....
        /*0044*/ 	.word	0xffffffff


	//   ....[7]....
        /*0048*/ 	.word	0xffffffff


	//   ....[8]....
        /*004c*/ 	.word	0xffffffff


	//   ....[9]....
        /*0050*/ 	.word	0xffffffff


	//   ....[10]....
        /*0054*/ 	.word	0xffffffff


	//   ....[11]....
        /*0058*/ 	.word	0xffffffff


	//   ....[12]....
        /*005c*/ 	.word	0xffffffff


	//   ....[13]....
        /*0060*/ 	.word	0xffffffff


	//   ....[14]....
        /*0064*/ 	.word	0xffffffff


	//   ....[15]....
        /*0068*/ 	.word	0x05000014


	//   ....[16]....
        /*006c*/ 	.word	0x05000014


	//   ....[17]....
        /*0070*/ 	.word	0x05000014


	//   ....[18]....
        /*0074*/ 	.word	0x05000014


	//   ....[19]....
        /*0078*/ 	.word	0x05000014


	//   ....[20]....
        /*007c*/ 	.word	0x05000014


	//   ....[21]....
        /*0080*/ 	.word	0x05000014


	//   ....[22]....
        /*0084*/ 	.word	0x05000014


	//   ....[23]....
        /*0088*/ 	.word	0x05000014


	//   ....[24]....
        /*008c*/ 	.word	0x05000014


	//   ....[25]....
        /*0090*/ 	.word	0x05000014


	//   ....[26]....
        /*0094*/ 	.word	0x05000014


	//   ....[27]....
        /*0098*/ 	.word	0x05000014


	//   ....[28]....
        /*009c*/ 	.word	0x05000014


	//   ....[29]....
        /*00a0*/ 	.word	0x05000014


	//----- nvinfo : EIATTR_COOP_GROUP_INSTR_OFFSETS
	.align		4
.L_3097:
        /*00a4*/ 	.byte	0x04, 0x28
        /*00a6*/ 	.short	(.L_3099 - .L_3098)


	//   ....[0]....
.L_3098:
        /*00a8*/ 	.word	0x00000ab0


	//   ....[1]....
        /*00ac*/ 	.word	0x00000ac0


	//   ....[2]....
        /*00b0*/ 	.word	0x00000ad0


	//   ....[3]....
        /*00b4*/ 	.word	0x00000b00


	//   ....[4]....
        /*00b8*/ 	.word	0x00000b20


	//   ....[5]....
        /*00bc*/ 	.word	0x00000b30


	//   ....[6]....
        /*00c0*/ 	.word	0x00000b60


	//   ....[7]....
        /*00c4*/ 	.word	0x00000b80


	//   ....[8]....
        /*00c8*/ 	.word	0x00000b90


	//   ....[9]....
        /*00cc*/ 	.word	0x00000bc0


	//   ....[10]....
        /*00d0*/ 	.word	0x00000be0


	//   ....[11]....
        /*00d4*/ 	.word	0x00000bf0


	//   ....[12]....
        /*00d8*/ 	.word	0x00000c20


	//   ....[13]....
        /*00dc*/ 	.word	0x00000c40


	//   ....[14]....
        /*00e0*/ 	.word	0x00000c50


	//   ....[15]....
        /*00e4*/ 	.word	0x00000eb0


	//   ....[16]....
        /*00e8*/ 	.word	0x00000f20


	//   ....[17]....
        /*00ec*/ 	.word	0x00000f90


	//   ....[18]....
        /*00f0*/ 	.word	0x00001000


	//   ....[19]....
        /*00f4*/ 	.word	0x00001070


	//   ....[20]....
        /*00f8*/ 	.word	0x000010d0


	//   ....[21]....
        /*00fc*/ 	.word	0x00001140


	//   ....[22]....
        /*0100*/ 	.word	0x000011b0


	//   ....[23]....
        /*0104*/ 	.word	0x00001220


	//   ....[24]....
        /*0108*/ 	.word	0x00001290


	//   ....[25]....
        /*010c*/ 	.word	0x000012f0


	//   ....[26]....
        /*0110*/ 	.word	0x00001360


	//   ....[27]....
        /*0114*/ 	.word	0x000013d0


	//   ....[28]....
        /*0118*/ 	.word	0x00001440


	//   ....[29]....
        /*011c*/ 	.word	0x000014b0


	//----- nvinfo : EIATTR_EXIT_INSTR_OFFSETS
	.align		4
.L_3099:
        /*0120*/ 	.byte	0x04, 0x1c
        /*0122*/ 	.short	(.L_3101 - .L_3100)


	//   ....[0]....
.L_3100:
        /*0124*/ 	.word	0x00000070


	//   ....[1]....
        /*0128*/ 	.word	0x00000e50


	//----- nvinfo : EIATTR_MAX_THREADS
	.align		4
.L_3101:
        /*012c*/ 	.byte	0x04, 0x05
        /*012e*/ 	.short	(.L_3103 - .L_3102)
.L_3102:
        /*0130*/ 	.word	0x00000400
        /*0134*/ 	.word	0x00000001
        /*0138*/ 	.word	0x00000001


	//----- nvinfo : EIATTR_CRS_STACK_SIZE
	.align		4
.L_3103:
        /*013c*/ 	.byte	0x04, 0x1e
        /*013e*/ 	.short	(.L_3105 - .L_3104)
.L_3104:
        /*0140*/ 	.word	0x00000000


	//----- nvinfo : EIATTR_CBANK_PARAM_SIZE
	.align		4
.L_3105:
        /*0144*/ 	.byte	0x03, 0x19
        /*0146*/ 	.short	0x0128


	//----- nvinfo : EIATTR_PARAM_CBANK
	.align		4
        /*0148*/ 	.byte	0x04, 0x0a
        /*014a*/ 	.short	(.L_3107 - .L_3106)
	.align		4
.L_3106:
        /*014c*/ 	.word	index@(.nv.constant0._ZN10layer_norm22ln_bwd_finalize_kernelINS_22Kernel_traits_finalizeILj1280Ef13__nv_bfloat16fS2_fjLb1ELj1024ELj4ENS_18Kernel_traits_baseILj1280EfS2_fS2_fjLj1024EEEEELb1ELb1EEEvNS_9BwdParamsE)
        /*0150*/ 	.short	0x0210
        /*0152*/ 	.short	0x0128


	//----- nvinfo : EIATTR_SW_WAR
	.align		4
.L_3107:
        /*0154*/ 	.byte	0x04, 0x36
        /*0156*/ 	.short	(.L_3109 - .L_3108)
.L_3108:
        /*0158*/ 	.word	0x00000008
.L_3109:


//--------------------- .nv.info._ZN10layer_norm13ln_bwd_kernelINS_13Kernel_traitsIf13__nv_bfloat16fS2_fjLj1280ELj1ELj4ELj1ELj16ENS_18Kernel_traits_baseILj1280EfS2_fS2_fjLj128EEEEELb1ELb1ELb1ELb1EEEvNS_9BwdParamsE --------------------------
	.section	.nv.info._ZN10layer_norm13ln_bwd_kernelINS_13Kernel_traitsIf13__nv_bfloat16fS2_fjLj1280ELj1ELj4ELj1ELj16ENS_18Kernel_traits_baseILj1280EfS2_fS2_fjLj128EEEEELb1ELb1ELb1ELb1EEEvNS_9BwdParamsE,"",@"SHT_CUDA_INFO"
	.sectionflags	@""
	.align	4


	//----- nvinfo : EIATTR_CUDA_API_VERSION
	.align		4
        /*0000*/ 	.byte	0x04, 0x37
        /*0002*/ 	.short	(.L_3111 - .L_3110)
.L_3110:
        /*0004*/ 	.word	0x00000082


	//----- nvinfo : EIATTR_KPARAM_INFO
	.align		4
.L_3111:
        /*0008*/ 	.byte	0x04, 0x17
        /*000a*/ 	.short	(.L_3113 - .L_3112)
.L_3112:
        /*000c*/ 	.word	0x00000000
        /*0010*/ 	.short	0x0000
        /*0012*/ 	.short	0x0000
        /*0014*/ 	.byte	0x00, 0xf0, 0xa1, 0x04


	//----- nvinfo : EIATTR_SPARSE_MMA_MASK
	.align		4
.L_3113:
        /*0018*/ 	.byte	0x03, 0x50
        /*001a*/ 	.short	0x0000


	//----- nvinfo : EIATTR_MAXREG_COUNT
	.align		4
        /*001c*/ 	.byte	0x03, 0x1b
        /*001e*/ 	.short	0x00ff


	//----- nvinfo : EIATTR_NUM_BARRIERS
	.align		4
        /*0020*/ 	.byte	0x02, 0x4c
        /*0022*/ 	.byte	0x01
	.zero		1


	//----- nvinfo : EIATTR_ANNOTATIONS
	.align		4
        /*0024*/ 	.byte	0x04, 0x55
        /*0026*/ 	.short	(.L_3115 - .L_3114)


	//   ....[0]....
.L_3114:
        /* <DEDUP_REMOVED lines=137> */


	//----- nvinfo : EIATTR_MERCURY_ISA_VERSION
	.align		4
.L_3115:
        /*08a8*/ 	.byte	0x03, 0x5f
        /*08aa*/ 	.short	0x0101


	//----- nvinfo : EIATTR_COOP_GROUP_MASK_REGIDS
	.align		4
        /*08ac*/ 	.byte	0x04, 0x29
        /*08ae*/ 	.short	(.L_3117 - .L_3116)


	//   ....[0]....
.L_3116:
        /*08b0*/ 	.word	0xffffffff


	//   ....[1]....
        /*08b4*/ 	.word	0xffffffff


	//   ....[2]....
        /*08b8*/ 	.word	0xffffffff


	//   ....[3]....
        /*08bc*/ 	.word	0xffffffff


	//   ....[4]....
        /*08c0*/ 	.word	0xffffffff


	//   ....[5]....
        /*08c4*/ 	.word	0xffffffff


	//   ....[6]....
        /*08c8*/ 	.word	0xffffffff


	//   ....[7]....
        /*08cc*/ 	.word	0xffffffff


	//   ....[8]....
        /*08d0*/ 	.word	0xffffffff


	//   ....[9]....
        /*08d4*/ 	.word	0xffffffff


	//   ....[10]....
        /*08d8*/ 	.word	0x050000c6


	//   ....[11]....
        /*08dc*/ 	.word	0x050000c6


	//   ....[12]....
        /*08e0*/ 	.word	0x050000c6


	//   ....[13]....
        /*08e4*/ 	.word	0x050000c6


	//   ....[14]....
        /*08e8*/ 	.word	0x050000c6


	//   ....[15]....
        /*08ec*/ 	.word	0x050000c6


	//   ....[16]....
        /*08f0*/ 	.word	0x050000c6


	//   ....[17]....
        /*08f4*/ 	.word	0x050000c6


	//   ....[18]....
        /*08f8*/ 	.word	0x050000c6


	//   ....[19]....
        /*08fc*/ 	.word	0x050000c6


	//----- nvinfo : EIATTR_COOP_GROUP_INSTR_OFFSETS
	.align		4
.L_3117:
        /*0900*/ 	.byte	0x04, 0x28
        /*0902*/ 	.short	(.L_3119 - .L_3118)


	//   ....[0]....
.L_3118:
        /*0904*/ 	.word	0x000035f0


	//   ....[1]....
        /*0908*/ 	.word	0x00003610


	//   ....[2]....
        /*090c*/ 	.word	0x00003630


	//   ....[3]....
        /*0910*/ 	.word	0x00003650


	//   ....[4]....
        /*0914*/ 	.word	0x00003670


	//   ....[5]....
        /*0918*/ 	.word	0x00003690


	//   ....[6]....
        /*091c*/ 	.word	0x000036b0


	//   ....[7]....
        /*0920*/ 	.word	0x000036d0


	//   ....[8]....
        /*0924*/ 	.word	0x000036e0


	//   ....[9]....
        /*0928*/ 	.word	0x00003700


	//   ....[10]....
        /*092c*/ 	.word	0x0000a340


	//   ....[11]....
        /*0930*/ 	.word	0x0000a3e0


	//   ....[12]....
        /*0934*/ 	.word	0x0000a460


	//   ....[13]....
        /*0938*/ 	.word	0x0000a4d0


	//   ....[14]....
        /*093c*/ 	.word	0x0000a550


	//   ....[15]....
        /*0940*/ 	.word	0x0000a5c0


	//   ....[16]....
        /*0944*/ 	.word	0x0000a640


	//   ....[17]....
        /*0948*/ 	.word	0x0000a6b0


	//   ....[18]....
        /*094c*/ 	.word	0x0000a730


	//   ....[19]....
        /*0950*/ 	.word	0x0000a780


	//----- nvinfo : EIATTR_EXIT_INSTR_OFFSETS
	.align		4
.L_3119:
        /*0954*/ 	.byte	0x04, 0x1c
        /*0956*/ 	.short	(.L_3121 - .L_3120)


	//   ....[0]....
.L_3120:
        /*0958*/ 	.word	0x0000a2d0


	//----- nvinfo : EIATTR_MAX_THREADS
	.align		4
.L_3121:
        /*095c*/ 	.byte	0x04, 0x05
        /*095e*/ 	.short	(.L_3123 - .L_3122)
.L_3122:
        /*0960*/ 	.word	0x00000080
        /*0964*/ 	.word	0x00000001
        /*0968*/ 	.word	0x00000001


	//----- nvinfo : EIATTR_CRS_STACK_SIZE
	.align		4
.L_3123:
        /*096c*/ 	.byte	0x04, 0x1e
        /*096e*/ 	.short	(.L_3125 - .L_3124)
.L_3124:
        /*0970*/ 	.word	0x00000000


	//----- nvinfo : EIATTR_CBANK_PARAM_SIZE
	.align		4
.L_3125:
        /*0974*/ 	.byte	0x03, 0x19
        /*0976*/ 	.short	0x0128


	//----- nvinfo : EIATTR_PARAM_CBANK
	.align		4
        /*0978*/ 	.byte	0x04, 0x0a
        /*097a*/ 	.short	(.L_3127 - .L_3126)
	.align		4
.L_3126:
        /*097c*/ 	.word	index@(.nv.constant0._ZN10layer_norm13ln_bwd_kernelINS_13Kernel_traitsIf13__nv_bfloat16fS2_fjLj1280ELj1ELj4ELj1ELj16ENS_18Kernel_traits_baseILj1280EfS2_fS2_fjLj128EEEEELb1ELb1ELb1ELb1EEEvNS_9BwdParamsE)
        /*0980*/ 	.short	0x0210
        /*0982*/ 	.short	0x0128


	//----- nvinfo : EIATTR_SW_WAR
	.align		4
.L_3127:
        /*0984*/ 	.byte	0x04, 0x36
        /*0986*/ 	.short	(.L_3129 - .L_3128)
.L_3128:
        /*0988*/ 	.word	0x00000008
.L_3129:


//--------------------- .nv.info._ZN10layer_norm13ln_bwd_kernelINS_13Kernel_traitsIf6__halfS2_S2_fjLj1280ELj1ELj4ELj1ELj16ENS_18Kernel_traits_baseILj1280EfS2_S2_S2_fjLj128EEEEELb0ELb0ELb0ELb0EEEvNS_9BwdParamsE --------------------------
	.section	.nv.info._ZN10layer_norm13ln_bwd_kernelINS_13Kernel_traitsIf6__halfS2_S2_fjLj1280ELj1ELj4ELj1ELj16ENS_18Kernel_traits_baseILj1280EfS2_S2_S2_fjLj128EEEEELb0ELb0ELb0ELb0EEEvNS_9BwdParamsE,"",@"SHT_CUDA_INFO"
	.sectionflags	@""
	.align	4


	//----- nvinfo : EIATTR_CUDA_API_VERSION
	.align		4
        /*0000*/ 	.byte	0x04, 0x37
        /*0002*/ 	.short	(.L_3131 - .L_3130)
.L_3130:
        /*0004*/ 	.word	0x00000082


	//----- nvinfo : EIATTR_KPARAM_INFO
	.align		4
.L_3131:
        /*0008*/ 	.byte	0x04, 0x17
        /*000a*/ 	.short	(.L_3133 - .L_3132)
.L_3132:
        /*000c*/ 	.word	0x00000000
        /*0010*/ 	.short	0x0000
        /*0012*/ 	.short	0x0000
        /*0014*/ 	.byte	0x00, 0xf0, 0xa1, 0x04


	//----- nvinfo : EIATTR_SPARSE_MMA_MASK
	.align		4
.L_3133:
        /*0018*/ 	.byte	0x03, 0x50
        /*001a*/ 	.short	0x0000


	//----- nvinfo : EIATTR_MAXREG_COUNT
	.align		4
        /*001c*/ 	.byte	0x03, 0x1b
        /*001e*/ 	.short	0x00ff


	//----- nvinfo : EIATTR_NUM_BARRIERS
	.align		4
        /*0020*/ 	.byte	0x02, 0x4c
        /*0022*/ 	.byte	0x01
	.zero		1


	//----- nvinfo : EIATTR_MERCURY_ISA_VERSION
	.align		4
        /*0024*/ 	.byte	0x03, 0x5f
        /*0026*/ 	.short	0x0101


	//----- nvinfo : EIATTR_COOP_GROUP_MASK_REGIDS
	.align		4
        /*0028*/ 	.byte	0x04, 0x29
        /*002a*/ 	.short	(.L_3135 - .L_3134)


	//   ....[0]....
.L_3134:
        /*002c*/ 	.word	0xffffffff


	//   ....[1]....
        /*0030*/ 	.word	0xffffffff


	//   ....[2]....
        /*0034*/ 	.word	0xffffffff


	//   ....[3]....
        /*0038*/ 	.word	0xffffffff


	//   ....[4]....
        /*003c*/ 	.word	0xffffffff


	//   ....[5]....
        /*0040*/ 	.word	0xffffffff


	//   ....[6]....
        /*0044*/ 	.word	0xffffffff


	//   ....[7]....
        /*0048*/ 	.word	0xffffffff


	//   ....[8]....
        /*004c*/ 	.word	0xffffffff


	//   ....[9]....
        /*0050*/ 	.word	0xffffffff


	//   ....[10]....
        /*0054*/ 	.word	0x050000f1


	//   ....[11]....
        /*0058*/ 	.word	0x050000f1


	//   ....[12]....
        /*005c*/ 	.word	0x050000f1


	//   ....[13]....
        /*0060*/ 	.word	0x050000f1


	//   ....[14]....
        /*0064*/ 	.word	0x050000f1


	//   ....[15]....
        /*0068*/ 	.word	0x050000f1


	//   ....[16]....
        /*006c*/ 	.word	0x050000f1


	//   ....[17]....
        /*0070*/ 	.word	0x050000f1


	//   ....[18]....
        /*0074*/ 	.word	0x050000f1


	//   ....[19]....
        /*0078*/ 	.word	0x050000f1


	//----- nvinfo : EIATTR_COOP_GROUP_INSTR_OFFSETS
	.align		4
.L_3135:
        /*007c*/ 	.byte	0x04, 0x28
        /*007e*/ 	.short	(.L_3137 - .L_3136)


	//   ....[0]....
.L_3136:
        /*0080*/ 	.word	0x00002320


	//   ....[1]....
        /*0084*/ 	.word	0x00002330


	//   ....[2]....
        /*0088*/ 	.word	0x00002360


	//   ....[3]....
        /*008c*/ 	.word	0x00002370


	//   ....[4]....
        /*0090*/ 	.word	0x000023a0


	//   ....[5]....
        /*0094*/ 	.word	0x000023b0


	//   ....[6]....
        /*0098*/ 	.word	0x000023e0


	//   ....[7]....
        /*009c*/ 	.word	0x000023f0


	//   ....[8]....
        /*00a0*/ 	.word	0x00002420


	//   ....[9]....
        /*00a4*/ 	.word	0x00002430


	//   ....[10]....
        /*00a8*/ 	.word	0x00005310


	//   ....[11]....
        /*00ac*/ 	.word	0x000053a0


	//   ....[12]....
        /*00b0*/ 	.word	0x00005410


	//   ....[13]....
        /*00b4*/ 	.word	0x00005470


	//   ....[14]....
        /*00b8*/ 	.word	0x000054e0


	//   ....[15]....
        /*00bc*/ 	.word	0x00005540


	//   ....[16]....
        /*00c0*/ 	.word	0x000055b0


	//   ....[17]....
        /*00c4*/ 	.word	0x00005610


	//   ....[18]....
        /*00c8*/ 	.word	0x00005680


	//   ....[19]....
        /*00cc*/ 	.word	0x000056e0


	//----- nvinfo : EIATTR_EXIT_INSTR_OFFSETS
	.align		4
.L_3137:
        /*00d0*/ 	.byte	0x04, 0x1c
        /*00d2*/ 	.short	(.L_3139 - .L_3138)


	//   ....[0]....
.L_3138:
        /*00d4*/ 	.word	0x00005270


	//   ....[1]....
        /*00d8*/ 	.word	0x000052a0


	//----- nvinfo : EIATTR_MAX_THREADS
	.align		4
.L_3139:
        /*00dc*/ 	.byte	0x04, 0x05
        /*00de*/ 	.short	(.L_3141 - .L_3140)
.L_3140:
        /*00e0*/ 	.word	0x00000080
        /*00e4*/ 	.word	0x00000001
        /*00e8*/ 	.word	0x00000001


	//----- nvinfo : EIATTR_CRS_STACK_SIZE
	.align		4
.L_3141:
        /*00ec*/ 	.byte	0x04, 0x1e
        /*00ee*/ 	.short	(.L_3143 - .L_3142)
.L_3142:
        /*00f0*/ 	.word	0x00000000


	//----- nvinfo : EIATTR_CBANK_PARAM_SIZE
	.align		4
.L_3143:
        /*00f4*/ 	.byte	0x03, 0x19
        /*00f6*/ 	.short	0x0128


	//----- nvinfo : EIATTR_PARAM_CBANK
	.align		4
        /*00f8*/ 	.byte	0x04, 0x0a
        /*00fa*/ 	.short	(.L_3145 - .L_3144)
	.align		4
.L_3144:
        /*00fc*/ 	.word	index@(.nv.constant0._ZN10layer_norm13ln_bwd_kernelINS_13Kernel_traitsIf6__halfS2_S2_fjLj1280ELj1ELj4ELj1ELj16ENS_18Kernel_traits_baseILj1280EfS2_S2_S2_fjLj128EEEEELb0ELb0ELb0ELb0EEEvNS_9BwdParamsE)
        /*0100*/ 	.short	0x0210
        /*0102*/ 	.short	0x0128


	//----- nvinfo : EIATTR_SW_WAR
	.align		4
.L_3145:
        /*0104*/ 	.byte	0x04, 0x36
        /*0106*/ 	.short	(.L_3147 - .L_3146)
.L_3146:
        /*0108*/ 	.word	0x00000008
.L_3147:


//--------------------- .nv.info._ZN10layer_norm13ln_bwd_kernelINS_13Kernel_traitsIf6__halfS2_S2_fjLj1280ELj1ELj4ELj1ELj16ENS_18Kernel_traits_baseILj1280EfS2_S2_S2_fjLj128EEEEELb0ELb0ELb0ELb1EEEvNS_9BwdParamsE --------------------------
	.section	.nv.info._ZN10layer_norm13ln_bwd_kernelINS_13Kernel_traitsIf6__halfS2_S2_fjLj1280ELj1ELj4ELj1ELj16ENS_18Kernel_traits_baseILj1280EfS2_S2_S2_fjLj128EEEEELb0ELb0ELb0ELb1EEEvNS_9BwdParamsE,"",@"SHT_CUDA_INFO"
	.sectionflags	@""
	.align	4


	//----- nvinfo : EIATTR_CUDA_API_VERSION
	.align		4
        /*0000*/ 	.byte	0x04, 0x37
        /*0002*/ 	.short	(.L_3149 - .L_3148)
.L_3148:
        /*0004*/ 	.word	0x00000082


	//----- nvinfo : EIATTR_KPARAM_INFO
	.align		4
.L_3149:
        /*0008*/ 	.byte	0x04, 0x17
        /*000a*/ 	.short	(.L_3151 - .L_3150)
.L_3150:
        /*000c*/ 	.word	0x00000000
        /*0010*/ 	.short	0x0000
        /*0012*/ 	.short	0x0000
        /*0014*/ 	.byte	0x00, 0xf0, 0xa1, 0x04


	//----- nvinfo : EIATTR_SPARSE_MMA_MASK
	.align		4
.L_3151:
        /*0018*/ 	.byte	0x03, 0x50
        /*001a*/ 	.short	0x0000


	//----- nvinfo : EIATTR_MAXREG_COUNT
	.align		4
        /*001c*/ 	.byte	0x03, 0x1b
        /*001e*/ 	.short	0x00ff


	//----- nvinfo : EIATTR_NUM_BARRIERS
	.align		4
        /*0020*/ 	.byte	0x02, 0x4c
        /*0022*/ 	.byte	0x01
	.zero		1


	//----- nvinfo : EIATTR_MERCURY_ISA_VERSION
	.align		4
        /*0024*/ 	.byte	0x03, 0x5f
        /*0026*/ 	.short	0x0101


	//----- nvinfo : EIATTR_COOP_GROUP_MASK_REGIDS
	.align		4
        /*0028*/ 	.byte	0x04, 0x29
        /*002a*/ 	.short	(.L_3153 - .L_3152)


	//   ....[0]....
.L_3152:
        /*002c*/ 	.word	0xffffffff


	//   ....[1]....
        /*0030*/ 	.word	0xffffffff


	//   ....[2]....
        /*0034*/ 	.word	0xffffffff


	//   ....[3]....
        /*0038*/ 	.word	0xffffffff


	//   ....[4]....
        /*003c*/ 	.word	0xffffffff


	//   ....[5]....
        /*0040*/ 	.word	0xffffffff


	//   ....[6]....
        /*0044*/ 	.word	0xffffffff


	//   ....[7]....
        /*0048*/ 	.word	0xffffffff


	//   ....[8]....
        /*004c*/ 	.word	0xffffffff


	//   ....[9]....
        /*0050*/ 	.word	0xffffffff


	//   ....[10]....
        /*0054*/ 	.word	0x050000ec


	//   ....[11]....
        /*0058*/ 	.word	0x050000ec


	//   ....[12]....
        /*005c*/ 	.word	0x050000ec


	//   ....[13]....
        /*0060*/ 	.word	0x050000ec


	//   ....[14]....
        /*0064*/ 	.word	0x050000ec


	//   ....[15]....
        /*0068*/ 	.word	0x050000ec


	//   ....[16]....
        /*006c*/ 	.word	0x050000ec


	//   ....[17]....
        /*0070*/ 	.word	0x050000ec


	//   ....[18]....
        /*0074*/ 	.word	0x050000ec


	//   ....[19]....
        /*0078*/ 	.word	0x050000ec


	//----- nvinfo : EIATTR_COOP_GROUP_INSTR_OFFSETS
	.align		4
.L_3153:
        /*007c*/ 	.byte	0x04, 0x28
        /*007e*/ 	.short	(.L_3155 - .L_3154)


	//   ....[0]....
.L_3154:
        /*0080*/ 	.word	0x000021f0


	//   ....[1]....
        /*0084*/ 	.word	0x00002200


	//   ....[2]....
        /*0088*/ 	.word	0x00002230


	//   ....[3]....
        /*008c*/ 	.word	0x00002240


	//   ....[4]....
        /*0090*/ 	.word	0x00002270


	//   ....[5]....
        /*0094*/ 	.word	0x00002280


	//   ....[6]....
        /*0098*/ 	.word	0x000022b0


	//   ....[7]....
        /*009c*/ 	.word	0x000022c0


	//   ....[8]....
        /*00a0*/ 	.word	0x000022f0


	//   ....[9]....
        /*00a4*/ 	.word	0x00002300


	//   ....[10]....
        /*00a8*/ 	.word	0x00004e20


	//   ....[11]....
        /*00ac*/ 	.word	0x00004eb0


	//   ....[12]....
        /*00b0*/ 	.word	0x00004f20


	//   ....[13]....
        /*00b4*/ 	.word	0x00004f80


	//   ....[14]....
        /*00b8*/ 	.word	0x00004ff0


	//   ....[15]....
        /*00bc*/ 	.word	0x00005050


	//   ....[16]....
        /*00c0*/ 	.word	0x000050c0


	//   ....[17]....
        /*00c4*/ 	.word	0x00005120


	//   ....[18]....
        /*00c8*/ 	.word	0x00005190


	//   ....[19]....
        /*00cc*/ 	.word	0x000051f0


	//----- nvinfo : EIATTR_EXIT_INSTR_OFFSETS
	.align		4
.L_3155:
        /*00d0*/ 	.byte	0x04, 0x1c
        /*00d2*/ 	.short	(.L_3157 - .L_3156)


	//   ....[0]....
.L_3156:
        /*00d4*/ 	.word	0x00004db0


	//----- nvinfo : EIATTR_MAX_THREADS
	.align		4
.L_3157:
        /*00d8*/ 	.byte	0x04, 0x05
        /*00da*/ 	.short	(.L_3159 - .L_3158)
.L_3158:
        /*00dc*/ 	.word	0x00000080
        /*00e0*/ 	.word	0x00000001
        /*00e4*/ 	.word	0x00000001


	//----- nvinfo : EIATTR_CRS_STACK_SIZE
	.align		4
.L_3159:
        /*00e8*/ 	.byte	0x04, 0x1e
        /*00ea*/ 	.short	(.L_3161 - .L_3160)
.L_3160:
        /*00ec*/ 	.word	0x00000000


	//----- nvinfo : EIATTR_CBANK_PARAM_SIZE
	.align		4
.L_3161:
        /*00f0*/ 	.byte	0x03, 0x19
        /*00f2*/ 	.short	0x0128


	//----- nvinfo : EIATTR_PARAM_CBANK
	.align		4
        /*00f4*/ 	.byte	0x04, 0x0a
        /*00f6*/ 	.short	(.L_3163 - .L_3162)
	.align		4
.L_3162:
        /*00f8*/ 	.word	index@(.nv.constant0._ZN10layer_norm13ln_bwd_kernelINS_13Kernel_traitsIf6__halfS2_S2_fjLj1280ELj1ELj4ELj1ELj16ENS_18Kernel_traits_baseILj1280EfS2_S2_S2_fjLj128EEEEELb0ELb0ELb0ELb1EEEvNS_9BwdParamsE)
        /*00fc*/ 	.short	0x0210
        /*00fe*/ 	.short	0x0128


	//----- nvinfo : EIATTR_SW_WAR
	.align		4
.L_3163:
        /*0100*/ 	.byte	0x04, 0x36
        /*0102*/ 	.short	(.L_3165 - .L_3164)
.L_3164:
        /*0104*/ 	.word	0x00000008
.L_3165:


//--------------------- .nv.info._ZN10layer_norm13ln_bwd_kernelINS_13Kernel_traitsIf6__halfS2_S2_fjLj1280ELj1ELj4ELj1ELj16ENS_18Kernel_traits_baseILj1280EfS2_S2_S2_fjLj128EEEEELb0ELb0ELb1ELb0EEEvNS_9BwdParamsE --------------------------
	.section	.nv.info._ZN10layer_norm13ln_bwd_kernelINS_13Kernel_traitsIf6__halfS2_S2_fjLj1280ELj1ELj4ELj1ELj16ENS_18Kernel_traits_baseILj1280EfS2_S2_S2_fjLj128EEEEELb0ELb0ELb1ELb0EEEvNS_9BwdParamsE,"",@"SHT_CUDA_INFO"
	.sectionflags	@""
	.align	4


	//----- nvinfo : EIATTR_CUDA_API_VERSION
	.align		4
        /*0000*/ 	.byte	0x04, 0x37
        /*0002*/ 	.short	(.L_3167 - .L_3166)
.L_3166:
        /*0004*/ 	.word	0x00000082


	//----- nvinfo : EIATTR_KPARAM_INFO
	.align		4
.L_3167:
        /*0008*/ 	.byte	0x04, 0x17
        /*000a*/ 	.short	(.L_3169 - .L_3168)
.L_3168:
        /*000c*/ 	.word	0x00000000
        /*0010*/ 	.short	0x0000
        /*0012*/ 	.short	0x0000
        /*0014*/ 	.byte	0x00, 0xf0, 0xa1, 0x04


	//----- nvinfo : EIATTR_SPARSE_MMA_MASK
	.align		4
.L_3169:
        /*0018*/ 	.byte	0x03, 0x50
        /*001a*/ 	.short	0x0000


	//----- nvinfo : EIATTR_MAXREG_COUNT
	.align		4
        /*001c*/ 	.byte	0x03, 0x1b
        /*001e*/ 	.short	0x00ff


	//----- nvinfo : EIATTR_NUM_BARRIERS
	.align		4
        /*0020*/ 	.byte	0x02, 0x4c
        /*0022*/ 	.byte	0x01
	.zero		1


	//----- nvinfo : EIATTR_MERCURY_ISA_VERSION
	.align		4
        /*0024*/ 	.byte	0x03, 0x5f
        /*0026*/ 	.short	0x0101


	//----- nvinfo : EIATTR_COOP_GROUP_MASK_REGIDS
	.align		4
        /*0028*/ 	.byte	0x04, 0x29
        /*002a*/ 	.short	(.L_3171 - .L_3170)


	//   ....[0]....
.L_3170:
        /*002c*/ 	.word	0xffffffff


	//   ....[1]....
        /*0030*/ 	.word	0xffffffff


	//   ....[2]....
        /*0034*/ 	.word	0xffffffff


	//   ....[3]....
        /*0038*/ 	.word	0xffffffff


	//   ....[4]....
        /*003c*/ 	.word	0xffffffff


	//   ....[5]....
        /*0040*/ 	.word	0xffffffff


	//   ....[6]....
        /*0044*/ 	.word	0xffffffff


	//   ....[7]....
        /*0048*/ 	.word	0xffffffff


	//   ....[8]....
        /*004c*/ 	.word	0xffffffff


	//   ....[9]....
        /*0050*/ 	.word	0xffffffff


	//   ....[10]....
        /*0054*/ 	.word	0x050000ae


	//   ....[11]....
        /*0058*/ 	.word	0x050000ae


	//   ....[12]....
        /*005c*/ 	.word	0x050000ae


	//   ....[13]....
        /*0060*/ 	.word	0x050000ae


	//   ....[14]....
        /*0064*/ 	.word	0x050000ae


	//   ....[15]....
        /*0068*/ 	.word	0x050000ae


	//   ....[16]....
        /*006c*/ 	.word	0x050000ae


	//   ....[17]....
        /*0070*/ 	.word	0x050000ae


	//   ....[18]....
        /*0074*/ 	.word	0x050000ae


	//   ....[19]....
        /*0078*/ 	.word	0x050000ae


	//----- nvinfo : EIATTR_COOP_GROUP_INSTR_OFFSETS
	.align		4
.L_3171:
        /*007c*/ 	.byte	0x04, 0x28
        /*007e*/ 	.short	(.L_3173 - .L_3172)


	//   ....[0]....
.L_3172:
        /*0080*/ 	.word	0x00002710


	//   ....[1]....
        /*0084*/ 	.word	0x00002720


	//   ....[2]....
        /*0088*/ 	.word	0x00002750


	//   ....[3]....
        /*008c*/ 	.word	0x00002760


	//   ....[4]....
        /*0090*/ 	.word	0x00002790


	//   ....[5]....
        /*0094*/ 	.word	0x000027a0


	//   ....[6]....
        /*0098*/ 	.word	0x000027d0


	//   ....[7]....
        /*009c*/ 	.word	0x000027e0


	//   ....[8]....
        /*00a0*/ 	.word	0x00002810


	//   ....[9]....
        /*00a4*/ 	.word	0x00002820


	//   ....[10]....
        /*00a8*/ 	.word	0x00007030


	//   ....[11]....
        /*00ac*/ 	.word	0x000070d0


	//   ....[12]....
        /*00b0*/ 	.word	0x00007130


	//   ....[13]....
        /*00b4*/ 	.word	0x00007190


	//   ....[14]....
        /*00b8*/ 	.word	0x00007200


	//   ....[15]....
        /*00bc*/ 	.word	0x00007260


	//   ....[16]....
        /*00c0*/ 	.word	0x000072d0


	//   ....[17]....
        /*00c4*/ 	.word	0x00007330


	//   ....[18]....
        /*00c8*/ 	.word	0x000073a0


	//   ....[19]....
        /*00cc*/ 	.word	0x00007400


	//----- nvinfo : EIATTR_EXIT_INSTR_OFFSETS
	.align		4
.L_3173:
        /*00d0*/ 	.byte	0x04, 0x1c
        /*00d2*/ 	.short	(.L_3175 - .L_3174)


	//   ....[0]....
.L_3174:
        /*00d4*/ 	.word	0x00006f90


	//   ....[1]....
        /*00d8*/ 	.word	0x00006fc0


	//----- nvinfo : EIATTR_MAX_THREADS
	.align		4
.L_3175:
        /*00dc*/ 	.byte	0x04, 0x05
        /*00de*/ 	.short	(.L_3177 - .L_3176)
.L_3176:
        /*00e0*/ 	.word	0x00000080
        /*00e4*/ 	.word	0x00000001
        /*00e8*/ 	.word	0x00000001


	//----- nvinfo : EIATTR_CRS_STACK_SIZE
	.align		4
.L_3177:
        /*00ec*/ 	.byte	0x04, 0x1e
        /*00ee*/ 	.short	(.L_3179 - .L_3178)
.L_3178:
        /*00f0*/ 	.word	0x00000000


	//----- nvinfo : EIATTR_CBANK_PARAM_SIZE
	.align		4
.L_3179:
        /*00f4*/ 	.byte	0x03, 0x19
        /*00f6*/ 	.short	0x0128


	//----- nvinfo : EIATTR_PARAM_CBANK
	.align		4
        /*00f8*/ 	.byte	0x04, 0x0a
        /*00fa*/ 	.short	(.L_3181 - .L_3180)
	.align		4
.L_3180:
        /*00fc*/ 	.word	index@(.nv.constant0._ZN10layer_norm13ln_bwd_kernelINS_13Kernel_traitsIf6__halfS2_S2_fjLj1280ELj1ELj4ELj1ELj16ENS_18Kernel_traits_baseILj1280EfS2_S2_S2_fjLj128EEEEELb0ELb0ELb1ELb0EEEvNS_9BwdParamsE)
        /*0100*/ 	.short	0x0210
        /*0102*/ 	.short	0x0128


	//----- nvinfo : EIATTR_SW_WAR
	.align		4
.L_3181:
        /*0104*/ 	.byte	0x04, 0x36
        /*0106*/ 	.short	(.L_3183 - .L_3182)
.L_3182:
        /*0108*/ 	.word	0x00000008
.L_3183:


//--------------------- .nv.info._ZN10layer_norm13ln_bwd_kernelINS_13Kernel_traitsIf6__halfS2_S2_fjLj1280ELj1ELj4ELj1ELj16ENS_18Kernel_traits_baseILj1280EfS2_S2_S2_fjLj128EEEEELb0ELb0ELb1ELb1EEEvNS_9BwdParamsE --------------------------
	.section	.nv.info._ZN10layer_norm13ln_bwd_kernelINS_13Kernel_traitsIf6__halfS2_S2_fjLj1280ELj1ELj4ELj1ELj16ENS_18Kernel_traits_baseILj1280EfS2_S2_S2_fjLj128EEEEELb0ELb0ELb1ELb1EEEvNS_9BwdParamsE,"",@"SHT_CUDA_INFO"
	.sectionflags	@""
	.align	4


	//----- nvinfo : EIATTR_CUDA_API_VERSION
	.align		4
        /*0000*/ 	.byte	0x04, 0x37
        /*0002*/ 	.short	(.L_3185 - .L_3184)
.L_3184:
        /*0004*/ 	.word	0x00000082


	//----- nvinfo : EIATTR_KPARAM_INFO
	.align		4
.L_3185:
        /*0008*/ 	.byte	0x04, 0x17
        /*000a*/ 	.short	(.L_3187 - .L_3186)
.L_3186:
        /*000c*/ 	.word	0x00000000
        /*0010*/ 	.short	0x0000
        /*0012*/ 	.short	0x0000
        /*0014*/ 	.byte	0x00, 0xf0, 0xa1, 0x04


	//----- nvinfo : EIATTR_SPARSE_MMA_MASK
	.align		4
.L_3187:
        /*0018*/ 	.byte	0x03, 0x50
        /*001a*/ 	.short	0x0000


	//----- nvinfo : EIATTR_MAXREG_COUNT
	.align		4
        /*001c*/ 	.byte	0x03, 0x1b
        /*001e*/ 	.short	0x00ff


	//----- nvinfo : EIATTR_NUM_BARRIERS
	.align		4
        /*0020*/ 	.byte	0x02, 0x4c
        /*0022*/ 	.byte	0x01
	.zero		1


	//----- nvinfo : EIATTR_MERCURY_ISA_VERSION
	.align		4
        /*0024*/ 	.byte	0x03, 0x5f
        /*0026*/ 	.short	0x0101


	//----- nvinfo : EIATTR_COOP_GROUP_MASK_REGIDS
	.align		4
        /*0028*/ 	.byte	0x04, 0x29
        /*002a*/ 	.short	(.L_3189 - .L_3188)


	//   ....[0]....
.L_3188:
        /*002c*/ 	.word	0xffffffff


	//   ....[1]....
        /*0030*/ 	.word	0xffffffff


	//   ....[2]....
        /*0034*/ 	.word	0xffffffff


	//   ....[3]....
        /*0038*/ 	.word	0xffffffff


	//   ....[4]....
        /*003c*/ 	.word	0xffffffff


	//   ....[5]....
        /*0040*/ 	.word	0xffffffff


	//   ....[6]....
        /*0044*/ 	.word	0xffffffff


	//   ....[7]....
        /*0048*/ 	.word	0xffffffff


	//   ....[8]....
        /*004c*/ 	.word	0xffffffff


	//   ....[9]....
        /*0050*/ 	.word	0xffffffff


	//   ....[10]....
        /*0054*/ 	.word	0x0500000e


	//   ....[11]....
        /*0058*/ 	.word	0x0500000e


	//   ....[12]....
        /*005c*/ 	.word	0x0500000e


	//   ....[13]....
        /*0060*/ 	.word	0x0500000e


	//   ....[14]....
        /*0064*/ 	.word	0x0500000e


	//   ....[15]....
        /*0068*/ 	.word	0x0500000e


	//   ....[16]....
        /*006c*/ 	.word	0x0500000e


	//   ....[17]....
        /*0070*/ 	.word	0x0500000e


	//   ....[18]....
        /*0074*/ 	.word	0x0500000e


	//   ....[19]....
        /*0078*/ 	.word	0x0500000e


	//----- nvinfo : EIATTR_COOP_GROUP_INSTR_OFFSETS
	.align		4
.L_3189:
        /*007c*/ 	.byte	0x04, 0x28
        /*007e*/ 	.short	(.L_3191 - .L_3190)


	//   ....[0]....
.L_3190:
        /*0080*/ 	.word	0x00002350


	//   ....[1]....
        /*0084*/ 	.word	0x00002360


	//   ....[2]....
        /*0088*/ 	.word	0x00002390


	//   ....[3]....
        /*008c*/ 	.word	0x000023a0


	//   ....[4]....
        /*0090*/ 	.word	0x000023d0


	//   ....[5]....
        /*0094*/ 	.word	0x000023e0


	//   ....[6]....
        /*0098*/ 	.word	0x00002410


	//   ....[7]....
        /*009c*/ 	.word	0x00002420


	//   ....[8]....
        /*00a0*/ 	.word	0x00002450


	//   ....[9]....
        /*00a4*/ 	.word	0x00002460


	//   ....[10]....
        /*00a8*/ 	.word	0x000063a0


	//   ....[11]....
        /*00ac*/ 	.word	0x00006430


	//   ....[12]....
        /*00b0*/ 	.word	0x000064b0


	//   ....[13]....
        /*00b4*/ 	.word	0x00006520


	//   ....[14]....
        /*00b8*/ 	.word	0x000065a0


	//   ....[15]....
        /*00bc*/ 	.word	0x00006610


	//   ....[16]....
        /*00c0*/ 	.word	0x00006690


	//   ....[17]....
        /*00c4*/ 	.word	0x00006700


	//   ....[18]....
        /*00c8*/ 	.word	0x00006780


	//   ....[19]....
        /*00cc*/ 	.word	0x000067e0


	//----- nvinfo : EIATTR_EXIT_INSTR_OFFSETS
	.align		4
.L_3191:
        /*00d0*/ 	.byte	0x04, 0x1c
        /*00d2*/ 	.short	(.L_3193 - .L_3192)


	//   ....[0]....
.L_3192:
        /*00d4*/ 	.word	0x00006340


	//----- nvinfo : EIATTR_MAX_THREADS
	.align		4
.L_3193:
        /*00d8*/ 	.byte	0x04, 0x05
        /*00da*/ 	.short	(.L_3195 - .L_3194)
.L_3194:
        /*00dc*/ 	.word	0x00000080
        /*00e0*/ 	.word	0x00000001
        /*00e4*/ 	.word	0x00000001


	//----- nvinfo : EIATTR_CRS_STACK_SIZE
	.align		4
.L_3195:
        /*00e8*/ 	.byte	0x04, 0x1e
        /*00ea*/ 	.short	(.L_3197 - .L_3196)
.L_3196:
        /*00ec*/ 	.word	0x00000000


	//----- nvinfo : EIATTR_CBANK_PARAM_SIZE
	.align		4
.L_3197:
        /*00f0*/ 	.byte	0x03, 0x19
        /*00f2*/ 	.short	0x0128


	//----- nvinfo : EIATTR_PARAM_CBANK
	.align		4
        /*00f4*/ 	.byte	0x04, 0x0a
        /*00f6*/ 	.short	(.L_3199 - .L_3198)
	.align		4
.L_3198:
        /*00f8*/ 	.word	index@(.nv.constant0._ZN10layer_norm13ln_bwd_kernelINS_13Kernel_traitsIf6__halfS2_S2_fjLj1280ELj1ELj4ELj1ELj16ENS_18Kernel_traits_baseILj1280EfS2_S2_S2_fjLj128EEEEELb0ELb0ELb1ELb1EEEvNS_9BwdParamsE)
        /*00fc*/ 	.short	0x0210
        /*00fe*/ 	.short	0x0128


	//----- nvinfo : EIATTR_SW_WAR
	.align		4
.L_3199:
        /*0100*/ 	.byte	0x04, 0x36
        /*0102*/ 	.short	(.L_3201 - .L_3200)
.L_3200:
        /*0104*/ 	.word	0x00000008
.L_3201:


//--------------------- .nv.info._ZN10layer_norm13ln_bwd_kernelINS_13Kernel_traitsIf6__halfS2_S2_fjLj1280ELj1ELj4ELj1ELj16ENS_18Kernel_traits_baseILj1280EfS2_S2_S2_fjLj128EEEEELb0ELb1ELb0ELb0EEEvNS_9BwdParamsE --------------------------
	.section	.nv.info._ZN10layer_norm13ln_bwd_kernelINS_13Kernel_traitsIf6__halfS2_S2_fjLj1280ELj1ELj4ELj1ELj16ENS_18Kernel_traits_baseILj1280EfS2_S2_S2_fjLj128EEEEELb0ELb1ELb0ELb0EEEvNS_9BwdParamsE,"",@"SHT_CUDA_INFO"
	.sectionflags	@""
	.align	4


	//----- nvinfo : EIATTR_CUDA_API_VERSION
	.align		4
        /*0000*/ 	.byte	0x04, 0x37
        /*0002*/ 	.short	(.L_3203 - .L_3202)
.L_3202:
        /*0004*/ 	.word	0x00000082


	//----- nvinfo : EIATTR_KPARAM_INFO
	.align		4
.L_3203:
        /*0008*/ 	.byte	0x04, 0x17
        /*000a*/ 	.short	(.L_3205 - .L_3204)
.L_3204:
        /*000c*/ 	.word	0x00000000
        /*0010*/ 	.short	0x0000
        /*0012*/ 	.short	0x0000
        /*0014*/ 	.byte	0x00, 0xf0, 0xa1, 0x04


	//----- nvinfo : EIATTR_SPARSE_MMA_MASK
	.align		4
.L_3205:
        /*0018*/ 	.byte	0x03, 0x50
        /*001a*/ 	.short	0x0000


	//----- nvinfo : EIATTR_MAXREG_COUNT
	.align		4
        /*001c*/ 	.byte	0x03, 0x1b
        /*001e*/ 	.short	0x00ff


	//----- nvinfo : EIATTR_NUM_BARRIERS
	.align		4
        /*0020*/ 	.byte	0x02, 0x4c
        /*0022*/ 	.byte	0x01
	.zero		1


	//----- nvinfo : EIATTR_ANNOTATIONS
	.align		4
        /*0024*/ 	.byte	0x04, 0x55
        /*0026*/ 	.short	(.L_3207 - .L_3206)


	//   ....[0]....
.L_3206:
        /* <DEDUP_REMOVED lines=75> */


	//----- nvinfo : EIATTR_MERCURY_ISA_VERSION
	.align		4
.L_3207:
        /*04c8*/ 	.byte	0x03, 0x5f
        /*04ca*/ 	.short	0x0101


	//----- nvinfo : EIATTR_COOP_GROUP_MASK_REGIDS
	.align		4
        /*04cc*/ 	.byte	0x04, 0x29
        /*04ce*/ 	.short	(.L_3209 - .L_3208)


	//   ....[0]....
.L_3208:
        /*04d0*/ 	.word	0xffffffff


	//   ....[1]....
        /*04d4*/ 	.word	0xffffffff


	//   ....[2]....
        /*04d8*/ 	.word	0xffffffff


	//   ....[3]....
        /*04dc*/ 	.word	0xffffffff


	//   ....[4]....
        /*04e0*/ 	.word	0xffffffff


	//   ....[5]....
        /*04e4*/ 	.word	0xffffffff


	//   ....[6]....
        /*04e8*/ 	.word	0xffffffff


	//   ....[7]....
        /*04ec*/ 	.word	0xffffffff


	//   ....[8]....
        /*04f0*/ 	.word	0xffffffff


	//   ....[9]....
        /*04f4*/ 	.word	0xffffffff


	//   ....[10]....
        /*04f8*/ 	.word	0x050000b4


	//   ....[11]....
        /*04fc*/ 	.word	0x050000b4


	//   ....[12]....
        /*0500*/ 	.word	0x050000b4


	//   ....[13]....
        /*0504*/ 	.word	0x050000b4


	//   ....[14]....
        /*0508*/ 	.word	0x050000b4


	//   ....[15]....
        /*050c*/ 	.word	0x050000b4


	//   ....[16]....
        /*0510*/ 	.word	0x050000b4


	//   ....[17]....
        /*0514*/ 	.word	0x050000b4


	//   ....[18]....
        /*0518*/ 	.word	0x050000b4


	//   ....[19]....
        /*051c*/ 	.word	0x050000b4


	//----- nvinfo : EIATTR_COOP_GROUP_INSTR_OFFSETS
	.align		4
.L_3209:
        /*0520*/ 	.byte	0x04, 0x28
        /*0522*/ 	.short	(.L_3211 - .L_3210)


	//   ....[0]....
.L_3210:
        /*0524*/ 	.word	0x00002ca0


	//   ....[1]....
        /*0528*/ 	.word	0x00002cc0


	//   ....[2]....
        /*052c*/ 	.word	0x00002ce0


	//   ....[3]....
        /*0530*/ 	.word	0x00002d00


	//   ....[4]....
        /*0534*/ 	.word	0x00002d20


	//   ....[5]....
        /*0538*/ 	.word	0x00002d40


	//   ....[6]....
        /*053c*/ 	.word	0x00002d60


	//   ....[7]....
        /*0540*/ 	.word	0x00002d80


	//   ....[8]....
        /*0544*/ 	.word	0x00002d90


	//   ....[9]....
        /*0548*/ 	.word	0x00002db0


	//   ....[10]....
        /*054c*/ 	.word	0x00007190


	//   ....[11]....
        /*0550*/ 	.word	0x00007230


	//   ....[12]....
        /*0554*/ 	.word	0x000072b0


	//   ....[13]....
        /*0558*/ 	.word	0x00007320


	//   ....[14]....
        /*055c*/ 	.word	0x000073a0


	//   ....[15]....
        /*0560*/ 	.word	0x00007410


	//   ....[16]....
        /*0564*/ 	.word	0x00007490


	//   ....[17]....
        /*0568*/ 	.word	0x00007500


	//   ....[18]....
        /*056c*/ 	.word	0x00007580


	//   ....[19]....
        /*0570*/ 	.word	0x000075d0


	//----- nvinfo : EIATTR_EXIT_INSTR_OFFSETS
	.align		4
.L_3211:
        /*0574*/ 	.byte	0x04, 0x1c
        /*0576*/ 	.short	(.L_3213 - .L_3212)


	//   ....[0]....
.L_3212:
        /*0578*/ 	.word	0x000070a0


	//   ....[1]....
        /*057c*/ 	.word	0x00007120


	//----- nvinfo : EIATTR_MAX_THREADS
	.align		4
.L_3213:
        /*0580*/ 	.byte	0x04, 0x05
        /*0582*/ 	.short	(.L_3215 - .L_3214)
.L_3214:
        /*0584*/ 	.word	0x00000080
        /*0588*/ 	.word	0x00000001
        /*058c*/ 	.word	0x00000001


	//----- nvinfo : EIATTR_CRS_STACK_SIZE
	.align		4
.L_3215:
        /*0590*/ 	.byte	0x04, 0x1e
        /*0592*/ 	.short	(.L_3217 - .L_3216)
.L_3216:
        /*0594*/ 	.word	0x00000000


	//----- nvinfo : EIATTR_CBANK_PARAM_SIZE
	.align		4
.L_3217:
        /*0598*/ 	.byte	0x03, 0x19
        /*059a*/ 	.short	0x0128


	//----- nvinfo : EIATTR_PARAM_CBANK
	.align		4
        /*059c*/ 	.byte	0x04, 0x0a
        /*059e*/ 	.short	(.L_3219 - .L_3218)
	.align		4
.L_3218:
        /*05a0*/ 	.word	index@(.nv.constant0._ZN10layer_norm13ln_bwd_kernelINS_13Kernel_traitsIf6__halfS2_S2_fjLj1280ELj1ELj4ELj1ELj16ENS_18Kernel_traits_baseILj1280EfS2_S2_S2_fjLj128EEEEELb0ELb1ELb0ELb0EEEvNS_9BwdParamsE)
        /*05a4*/ 	.short	0x0210
        /*05a6*/ 	.short	0x0128


	//----- nvinfo : EIATTR_SW_WAR
	.align		4
.L_3219:
        /*05a8*/ 	.byte	0x04, 0x36
        /*05aa*/ 	.short	(.L_3221 - .L_3220)
.L_3220:
        /*05ac*/ 	.word	0x00000008
.L_3221:


//--------------------- .nv.info._ZN10layer_norm13ln_bwd_kernelINS_13Kernel_traitsIf6__halfS2_S2_fjLj1280ELj1ELj4ELj1ELj16ENS_18Kernel_traits_baseILj1280EfS2_S2_S2_fjLj128EEEEELb0ELb1ELb0ELb1EEEvNS_9BwdParamsE --------------------------
	.section	.nv.info._ZN10layer_norm13ln_bwd_kernelINS_13Kernel_traitsIf6__halfS2_S2_fjLj1280ELj1ELj4ELj1ELj16ENS_18Kernel_traits_baseILj1280EfS2_S2_S2_fjLj128EEEEELb0ELb1ELb0ELb1EEEvNS_9BwdParamsE,"",@"SHT_CUDA_INFO"
	.sectionflags	@""
	.align	4


	//----- nvinfo : EIATTR_CUDA_API_VERSION
	.align		4
        /*0000*/ 	.byte	0x04, 0x37
        /*0002*/ 	.short	(.L_3223 - .L_3222)
.L_3222:
        /*0004*/ 	.word	0x00000082


	//----- nvinfo : EIATTR_KPARAM_INFO
	.align		4
.L_3223:
        /*0008*/ 	.byte	0x04, 0x17
        /*000a*/ 	.short	(.L_3225 - .L_3224)
.L_3224:
        /*000c*/ 	.word	0x00000000
        /*0010*/ 	.short	0x0000
        /*0012*/ 	.short	0x0000
        /*0014*/ 	.byte	0x00, 0xf0, 0xa1, 0x04


	//----- nvinfo : EIATTR_SPARSE_MMA_MASK
	.align		4
.L_3225:
        /*0018*/ 	.byte	0x03, 0x50
        /*001a*/ 	.short	0x0000


	//----- nvinfo : EIATTR_MAXREG_COUNT
	.align		4
        /*001c*/ 	.byte	0x03, 0x1b
        /*001e*/ 	.short	0x00ff


	//----- nvinfo : EIATTR_NUM_BARRIERS
	.align		4
        /*0020*/ 	.byte	0x02, 0x4c
        /*0022*/ 	.byte	0x01
	.zero		1


	//----- nvinfo : EIATTR_ANNOTATIONS
	.align		4
        /*0024*/ 	.byte	0x04, 0x55
        /*0026*/ 	.short	(.L_3227 - .L_3226)


	//   ....[0]....
.L_3226:
        /* <DEDUP_REMOVED lines=123> */


	//----- nvinfo : EIATTR_MERCURY_ISA_VERSION
	.align		4
.L_3227:
        /*07c8*/ 	.byte	0x03, 0x5f
        /*07ca*/ 	.short	0x0101


	//----- nvinfo : EIATTR_COOP_GROUP_MASK_REGIDS
	.align		4
        /*07cc*/ 	.byte	0x04, 0x29
        /*07ce*/ 	.short	(.L_3229 - .L_3228)


	//   ....[0]....
.L_3228:
        /*07d0*/ 	.word	0xffffffff


	//   ....[1]....
        /*07d4*/ 	.word	0xffffffff


	//   ....[2]....
        /*07d8*/ 	.word	0xffffffff


	//   ....[3]....
        /*07dc*/ 	.word	0xffffffff


	//   ....[4]....
        /*07e0*/ 	.word	0xffffffff


	//   ....[5]....
        /*07e4*/ 	.word	0xffffffff


	//   ....[6]....
        /*07e8*/ 	.word	0xffffffff


	//   ....[7]....
        /*07ec*/ 	.word	0xffffffff


	//   ....[8]....
        /*07f0*/ 	.word	0xffffffff


	//   ....[9]....
        /*07f4*/ 	.word	0xffffffff


	//   ....[10]....
        /*07f8*/ 	.word	0x050000ed


	//   ....[11]....
        /*07fc*/ 	.word	0x050000ed


	//   ....[12]....
        /*0800*/ 	.word	0x050000ed


	//   ....[13]....
        /*0804*/ 	.word	0x050000ed


	//   ....[14]....
        /*0808*/ 	.word	0x050000ed


	//   ....[15]....
        /*080c*/ 	.word	0x050000ed


	//   ....[16]....
        /*0810*/ 	.word	0x050000ed


	//   ....[17]....
        /*0814*/ 	.word	0x050000ed


	//   ....[18]....
        /*0818*/ 	.word	0x050000ed


	//   ....[19]....
        /*081c*/ 	.word	0x050000ed


	//----- nvinfo : EIATTR_COOP_GROUP_INSTR_OFFSETS
	.align		4
.L_3229:
        /*0820*/ 	.byte	0x04, 0x28
        /*0822*/ 	.short	(.L_3231 - .L_3230)


	//   ....[0]....
.L_3230:
        /*0824*/ 	.word	0x00002b60


	//   ....[1]....
        /*0828*/ 	.word	0x00002b80


	//   ....[2]....
        /*082c*/ 	.word	0x00002ba0


	//   ....[3]....
        /*0830*/ 	.word	0x00002bc0


	//   ....[4]....
        /*0834*/ 	.word	0x00002be0


	//   ....[5]....
        /*0838*/ 	.word	0x00002c00


	//   ....[6]....
        /*083c*/ 	.word	0x00002c20


	//   ....[7]....
        /*0840*/ 	.word	0x00002c40


	//   ....[8]....
        /*0844*/ 	.word	0x00002c50


	//   ....[9]....
        /*0848*/ 	.word	0x00002c70


	//   ....[10]....
        /*084c*/ 	.word	0x00006de0


	//   ....[11]....
        /*0850*/ 	.word	0x00006e70


	//   ....[12]....
        /*0854*/ 	.word	0x00006ed0


	//   ....[13]....
        /*0858*/ 	.word	0x00006f20


	//   ....[14]....
        /*085c*/ 	.word	0x00006f80


	//   ....[15]....
        /*0860*/ 	.word	0x00006fd0


	//   ....[16]....
        /*0864*/ 	.word	0x00007030


	//   ....[17]....
        /*0868*/ 	.word	0x00007080


	//   ....[18]....
        /*086c*/ 	.word	0x000070e0


	//   ....[19]....
        /*0870*/ 	.word	0x00007130


	//----- nvinfo : EIATTR_EXIT_INSTR_OFFSETS
	.align		4
.L_3231:
        /*0874*/ 	.byte	0x04, 0x1c
        /*0876*/ 	.short	(.L_3233 - .L_3232)


	//   ....[0]....
.L_3232:
        /*0878*/ 	.word	0x00006d70


	//----- nvinfo : EIATTR_MAX_THREADS
	.align		4
.L_3233:
        /*087c*/ 	.byte	0x04, 0x05
        /*087e*/ 	.short	(.L_3235 - .L_3234)
.L_3234:
        /*0880*/ 	.word	0x00000080
        /*0884*/ 	.word	0x00000001
        /*0888*/ 	.word	0x00000001


	//----- nvinfo : EIATTR_CRS_STACK_SIZE
	.align		4
.L_3235:
        /*088c*/ 	.byte	0x04, 0x1e
        /*088e*/ 	.short	(.L_3237 - .L_3236)
.L_3236:
        /*0890*/ 	.word	0x00000000


	//----- nvinfo : EIATTR_CBANK_PARAM_SIZE
	.align		4
.L_3237:
        /*0894*/ 	.byte	0x03, 0x19
        /*0896*/ 	.short	0x0128


	//----- nvinfo : EIATTR_PARAM_CBANK
	.align		4
        /*0898*/ 	.byte	0x04, 0x0a
        /*089a*/ 	.short	(.L_3239 - .L_3238)
	.align		4
.L_3238:
        /*089c*/ 	.word	index@(.nv.constant0._ZN10layer_norm13ln_bwd_kernelINS_13Kernel_traitsIf6__halfS2_S2_fjLj1280ELj1ELj4ELj1ELj16ENS_18Kernel_traits_baseILj1280EfS2_S2_S2_fjLj128EEEEELb0ELb1ELb0ELb1EEEvNS_9BwdParamsE)
        /*08a0*/ 	.short	0x0210
        /*08a2*/ 	.short	0x0128


	//----- nvinfo : EIATTR_SW_WAR
	.align		4
.L_3239:
        /*08a4*/ 	.byte	0x04, 0x36
        /*08a6*/ 	.short	(.L_3241 - .L_3240)
.L_3240:
        /*08a8*/ 	.word	0x00000008
.L_3241:


//--------------------- .nv.info._ZN10layer_norm13ln_bwd_kernelINS_13Kernel_traitsIf6__halfS2_S2_fjLj1280ELj1ELj4ELj1ELj16ENS_18Kernel_traits_baseILj1280EfS2_S2_S2_fjLj128EEEEELb0ELb1ELb1ELb0EEEvNS_9BwdParamsE --------------------------
	.section	.nv.info._ZN10layer_norm13ln_bwd_kernelINS_13Kernel_traitsIf6__halfS2_S2_fjLj1280ELj1ELj4ELj1ELj16ENS_18Kernel_traits_baseILj1280EfS2_S2_S2_fjLj128EEEEELb0ELb1ELb1ELb0EEEvNS_9BwdParamsE,"",@"SHT_CUDA_INFO"
	.sectionflags	@""
	.align	4


	//----- nvinfo : EIATTR_CUDA_API_VERSION
	.align		4
        /*0000*/ 	.byte	0x04, 0x37
        /*0002*/ 	.short	(.L_3243 - .L_3242)
.L_3242:
        /*0004*/ 	.word	0x00000082


	//----- nvinfo : EIATTR_KPARAM_INFO
	.align		4
.L_3243:
        /*0008*/ 	.byte	0x04, 0x17
        /*000a*/ 	.short	(.L_3245 - .L_3244)
.L_3244:
        /*000c*/ 	.word	0x00000000
        /*0010*/ 	.short	0x0000
        /*0012*/ 	.short	0x0000
        /*0014*/ 	.byte	0x00, 0xf0, 0xa1, 0x04


	//----- nvinfo : EIATTR_SPARSE_MMA_MASK
	.align		4
.L_3245:
        /*0018*/ 	.byte	0x03, 0x50
        /*001a*/ 	.short	0x0000


	//----- nvinfo : EIATTR_MAXREG_COUNT
	.align		4
        /*001c*/ 	.byte	0x03, 0x1b
        /*001e*/ 	.short	0x00ff


	//----- nvinfo : EIATTR_NUM_BARRIERS
	.align		4
        /*0020*/ 	.byte	0x02, 0x4c
        /*0022*/ 	.byte	0x01
	.zero		1


	//----- nvinfo : EIATTR_ANNOTATIONS
	.align		4
        /*0024*/ 	.byte	0x04, 0x55
        /*0026*/ 	.short	(.L_3247 - .L_3246)


	//   ....[0]....
.L_3246:
        /* <DEDUP_REMOVED lines=83> */


	//----- nvinfo : EIATTR_MERCURY_ISA_VERSION
	.align		4
.L_3247:
        /*0548*/ 	.byte	0x03, 0x5f
        /*054a*/ 	.short	0x0101


	//----- nvinfo : EIATTR_COOP_GROUP_MASK_REGIDS
	.align		4
        /*054c*/ 	.byte	0x04, 0x29
        /*054e*/ 	.short	(.L_3249 - .L_3248)


	//   ....[0]....
.L_3248:
        /*0550*/ 	.word	0xffffffff


	//   ....[1]....
        /*0554*/ 	.word	0xffffffff


	//   ....[2]....
        /*0558*/ 	.word	0xffffffff


	//   ....[3]....
        /*055c*/ 	.word	0xffffffff


	//   ....[4]....
        /*0560*/ 	.word	0xffffffff


	//   ....[5]....
        /*0564*/ 	.word	0xffffffff


	//   ....[6]....
        /*0568*/ 	.word	0xffffffff


	//   ....[7]....
        /*056c*/ 	.word	0xffffffff


	//   ....[8]....
        /*0570*/ 	.word	0xffffffff


	//   ....[9]....
        /*0574*/ 	.word	0xffffffff


	//   ....[10]....
        /*0578*/ 	.word	0x05000016


	//   ....[11]....
        /*057c*/ 	.word	0x05000016


	//   ....[12]....
        /*0580*/ 	.word	0x05000016


	//   ....[13]....
        /*0584*/ 	.word	0x05000016


	//   ....[14]....
        /*0588*/ 	.word	0x05000016


	//   ....[15]....
        /*058c*/ 	.word	0x05000016


	//   ....[16]....
        /*0590*/ 	.word	0x05000016


	//   ....[17]....
        /*0594*/ 	.word	0x05000016


	//   ....[18]....
        /*0598*/ 	.word	0x05000016


	//   ....[19]....
        /*059c*/ 	.word	0x05000016


	//----- nvinfo : EIATTR_COOP_GROUP_INSTR_OFFSETS
	.align		4
.L_3249:
        /*05a0*/ 	.byte	0x04, 0x28
        /*05a2*/ 	.short	(.L_3251 - .L_3250)


	//   ....[0]....
.L_3250:
        /*05a4*/ 	.word	0x00003180


	//   ....[1]....
        /*05a8*/ 	.word	0x000031a0


	//   ....[2]....
        /*05ac*/ 	.word	0x000031c0


	//   ....[3]....
        /*05b0*/ 	.word	0x000031e0


	//   ....[4]....
        /*05b4*/ 	.word	0x00003200


	//   ....[5]....
        /*05b8*/ 	.word	0x00003220


	//   ....[6]....
        /*05bc*/ 	.word	0x00003240


	//   ....[7]....
        /*05c0*/ 	.word	0x00003260


	//   ....[8]....
        /*05c4*/ 	.word	0x00003270


	//   ....[9]....
        /*05c8*/ 	.word	0x00003290


	//   ....[10]....
        /*05cc*/ 	.word	0x00009930


	//   ....[11]....
        /*05d0*/ 	.word	0x000099d0


	//   ....[12]....
        /*05d4*/ 	.word	0x00009a50


	//   ....[13]....
        /*05d8*/ 	.word	0x00009ac0


	//   ....[14]....
        /*05dc*/ 	.word	0x00009b40


	//   ....[15]....
        /*05e0*/ 	.word	0x00009bb0


	//   ....[16]....
        /*05e4*/ 	.word	0x00009c30


	//   ....[17]....
        /*05e8*/ 	.word	0x00009ca0


	//   ....[18]....
        /*05ec*/ 	.word	0x00009d20


	//   ....[19]....
        /*05f0*/ 	.word	0x00009d70


	//----- nvinfo : EIATTR_EXIT_INSTR_OFFSETS
	.align		4
.L_3251:
        /*05f4*/ 	.byte	0x04, 0x1c
        /*05f6*/ 	.short	(.L_3253 - .L_3252)


	//   ....[0]....
.L_3252:
        /*05f8*/ 	.word	0x00009840


	//   ....[1]....
        /*05fc*/ 	.word	0x000098c0


	//----- nvinfo : EIATTR_MAX_THREADS
	.align		4
.L_3253:
        /*0600*/ 	.byte	0x04, 0x05
        /*0602*/ 	.short	(.L_3255 - .L_3254)
.L_3254:
        /*0604*/ 	.word	0x00000080
        /*0608*/ 	.word	0x00000001
        /*060c*/ 	.word	0x00000001


	//----- nvinfo : EIATTR_CRS_STACK_SIZE
	.align		4
.L_3255:
        /*0610*/ 	.byte	0x04, 0x1e
        /*0612*/ 	.short	(.L_3257 - .L_3256)
.L_3256:
        /*0614*/ 	.word	0x00000000


	//----- nvinfo : EIATTR_CBANK_PARAM_SIZE
	.align		4
.L_3257:
        /*0618*/ 	.byte	0x03, 0x19
        /*061a*/ 	.short	0x0128


	//----- nvinfo : EIATTR_PARAM_CBANK
	.align		4
        /*061c*/ 	.byte	0x04, 0x0a
        /*061e*/ 	.short	(.L_3259 - .L_3258)
	.align		4
.L_3258:
        /*0620*/ 	.word	index@(.nv.constant0._ZN10layer_norm13ln_bwd_kernelINS_13Kernel_traitsIf6__halfS2_S2_fjLj1280ELj1ELj4ELj1ELj16ENS_18Kernel_traits_baseILj1280EfS2_S2_S2_fjLj128EEEEELb0ELb1ELb1ELb0EEEvNS_9BwdParamsE)
        /*0624*/ 	.short	0x0210
        /*0626*/ 	.short	0x0128


	//----- nvinfo : EIATTR_SW_WAR
	.align		4
.L_3259:
        /*0628*/ 	.byte	0x04, 0x36
        /*062a*/ 	.short	(.L_3261 - .L_3260)
.L_3260:
        /*062c*/ 	.word	0x00000008
.L_3261:


//--------------------- .nv.info._ZN10layer_norm13ln_bwd_kernelINS_13Kernel_traitsIf6__halfS2_S2_fjLj1280ELj1ELj4ELj1ELj16ENS_18Kernel_traits_baseILj1280EfS2_S2_S2_fjLj128EEEEELb0ELb1ELb1ELb1EEEvNS_9BwdParamsE --------------------------
	.section	.nv.info._ZN10layer_norm13ln_bwd_kernelINS_13Kernel_traitsIf6__halfS2_S2_fjLj1280ELj1ELj4ELj1ELj16ENS_18Kernel_traits_baseILj1280EfS2_S2_S2_fjLj128EEEEELb0ELb1ELb1ELb1EEEvNS_9BwdParamsE,"",@"SHT_CUDA_INFO"
	.sectionflags	@""
	.align	4


	//----- nvinfo : EIATTR_CUDA_API_VERSION
	.align		4
        /*0000*/ 	.byte	0x04, 0x37
        /*0002*/ 	.short	(.L_3263 - .L_3262)
.L_3262:
        /*0004*/ 	.word	0x00000082


	//----- nvinfo : EIATTR_KPARAM_INFO
	.align		4
.L_3263:
        /*0008*/ 	.byte	0x04, 0x17
        /*000a*/ 	.short	(.L_3265 - .L_3264)
.L_3264:
        /*000c*/ 	.word	0x00000000
        /*0010*/ 	.short	0x0000
        /*0012*/ 	.short	0x0000
        /*0014*/ 	.byte	0x00, 0xf0, 0xa1, 0x04


	//----- nvinfo : EIATTR_SPARSE_MMA_MASK
	.align		4
.L_3265:
        /*0018*/ 	.byte	0x03, 0x50
        /*001a*/ 	.short	0x0000


	//----- nvinfo : EIATTR_MAXREG_COUNT
	.align		4
        /*001c*/ 	.byte	0x03, 0x1b
        /*001e*/ 	.short	0x00ff


	//----- nvinfo : EIATTR_NUM_BARRIERS
	.align		4
        /*0020*/ 	.byte	0x02, 0x4c
        /*0022*/ 	.byte	0x01
	.zero		1


	//----- nvinfo : EIATTR_ANNOTATIONS
	.align		4
        /*0024*/ 	.byte	0x04, 0x55
        /*0026*/ 	.short	(.L_3267 - .L_3266)


	//   ....[0]....
.L_3266:
        /* <DEDUP_REMOVED lines=60> */


	//----- nvinfo : EIATTR_MERCURY_ISA_VERSION
	.align		4
.L_3267:
        /*03d8*/ 	.byte	0x03, 0x5f
        /*03da*/ 	.short	0x0101


	//----- nvinfo : EIATTR_COOP_GROUP_MASK_REGIDS
	.align		4
        /*03dc*/ 	.byte	0x04, 0x29
        /*03de*/ 	.short	(.L_3269 - .L_3268)


	//   ....[0]....
.L_3268:
        /*03e0*/ 	.word	0xffffffff


	//   ....[1]....
        /*03e4*/ 	.word	0xffffffff


	//   ....[2]....
        /*03e8*/ 	.word	0xffffffff


	//   ....[3]....
        /*03ec*/ 	.word	0xffffffff


	//   ....[4]....
        /*03f0*/ 	.word	0xffffffff


	//   ....[5]....
        /*03f4*/ 	.word	0xffffffff


	//   ....[6]....
        /*03f8*/ 	.word	0xffffffff


	//   ....[7]....
        /*03fc*/ 	.word	0xffffffff


	//   ....[8]....
        /*0400*/ 	.word	0xffffffff


	//   ....[9]....
        /*0404*/ 	.word	0xffffffff


	//   ....[10]....
        /*0408*/ 	.word	0x050000ca


	//   ....[11]....
        /*040c*/ 	.word	0x050000ca


	//   ....[12]....
        /*0410*/ 	.word	0x050000ca


	//   ....[13]....
        /*0414*/ 	.word	0x050000ca


	//   ....[14]....
        /*0418*/ 	.word	0x050000ca


	//   ....[15]....
        /*041c*/ 	.word	0x050000ca


	//   ....[16]....
        /*0420*/ 	.word	0x050000ca


	//   ....[17]....
        /*0424*/ 	.word	0x050000ca


	//   ....[18]....
        /*0428*/ 	.word	0x050000ca


	//   ....[19]....
        /*042c*/ 	.word	0x050000ca


	//----- nvinfo : EIATTR_COOP_GROUP_INSTR_OFFSETS
	.align		4
.L_3269:
        /*0430*/ 	.byte	0x04, 0x28
        /*0432*/ 	.short	(.L_3271 - .L_3270)


	//   ....[0]....
.L_3270:
        /*0434*/ 	.word	0x00002be0


	//   ....[1]....
        /*0438*/ 	.word	0x00002c00


	//   ....[2]....
        /*043c*/ 	.word	0x00002c20


	//   ....[3]....
        /*0440*/ 	.word	0x00002c40


	//   ....[4]....
        /*0444*/ 	.word	0x00002c60


	//   ....[5]....
        /*0448*/ 	.word	0x00002c80


	//   ....[6]....
        /*044c*/ 	.word	0x00002ca0


	//   ....[7]....
        /*0450*/ 	.word	0x00002cc0


	//   ....[8]....
        /*0454*/ 	.word	0x00002cd0


	//   ....[9]....
        /*0458*/ 	.word	0x00002cf0


	//   ....[10]....
        /*045c*/ 	.word	0x000085f0


	//   ....[11]....
        /*0460*/ 	.word	0x00008690


	//   ....[12]....
        /*0464*/ 	.word	0x00008710


	//   ....[13]....
        /*0468*/ 	.word	0x00008780


	//   ....[14]....
        /*046c*/ 	.word	0x00008800


	//   ....[15]....
        /*0470*/ 	.word	0x00008870


	//   ....[16]....
        /*0474*/ 	.word	0x000088f0


	//   ....[17]....
        /*0478*/ 	.word	0x00008960


	//   ....[18]....
        /*047c*/ 	.word	0x000089e0


	//   ....[19]....
        /*0480*/ 	.word	0x00008a30


	//----- nvinfo : EIATTR_EXIT_INSTR_OFFSETS
	.align		4
.L_3271:
        /*0484*/ 	.byte	0x04, 0x1c
        /*0486*/ 	.short	(.L_3273 - .L_3272)


	//   ....[0]....
.L_3272:
        /*0488*/ 	.word	0x00008580


	//----- nvinfo : EIATTR_MAX_THREADS
	.align		4
.L_3273:
        /*048c*/ 	.byte	0x04, 0x05
        /*048e*/ 	.short	(.L_3275 - .L_3274)
.L_3274:
        /*0490*/ 	.word	0x00000080
        /*0494*/ 	.word	0x00000001
        /*0498*/ 	.word	0x00000001


	//----- nvinfo : EIATTR_CRS_STACK_SIZE
	.align		4
.L_3275:
        /*049c*/ 	.byte	0x04, 0x1e
        /*049e*/ 	.short	(.L_3277 - .L_3276)
.L_3276:
        /*04a0*/ 	.word	0x00000000


	//----- nvinfo : EIATTR_CBANK_PARAM_SIZE
	.align		4
.L_3277:
        /*04a4*/ 	.byte	0x03, 0x19
        /*04a6*/ 	.short	0x0128


	//----- nvinfo : EIATTR_PARAM_CBANK
	.align		4
        /*04a8*/ 	.byte	0x04, 0x0a
        /*04aa*/ 	.short	(.L_3279 - .L_3278)
	.align		4
.L_3278:
        /*04ac*/ 	.word	index@(.nv.constant0._ZN10layer_norm13ln_bwd_kernelINS_13Kernel_traitsIf6__halfS2_S2_fjLj1280ELj1ELj4ELj1ELj16ENS_18Kernel_traits_baseILj1280EfS2_S2_S2_fjLj128EEEEELb0ELb1ELb1ELb1EEEvNS_9BwdParamsE)
        /*04b0*/ 	.short	0x0210
        /*04b2*/ 	.short	0x0128


	//----- nvinfo : EIATTR_SW_WAR
	.align		4
.L_3279:
        /*04b4*/ 	.byte	0x04, 0x36
        /*04b6*/ 	.short	(.L_3281 - .L_3280)
.L_3280:
        /*04b8*/ 	.word	0x00000008
.L_3281:


//--------------------- .nv.info._ZN10layer_norm13ln_bwd_kernelINS_13Kernel_traitsIf6__halfS2_S2_fjLj1280ELj1ELj4ELj1ELj16ENS_18Kernel_traits_baseILj1280EfS2_S2_S2_fjLj128EEEEELb1ELb0ELb0ELb0EEEvNS_9BwdParamsE --------------------------
	.section	.nv.info._ZN10layer_norm13ln_bwd_kernelINS_13Kernel_traitsIf6__halfS2_S2_fjLj1280ELj1ELj4ELj1ELj16ENS_18Kernel_traits_baseILj1280EfS2_S2_S2_fjLj128EEEEELb1ELb0ELb0ELb0EEEvNS_9BwdParamsE,"",@"SHT_CUDA_INFO"
	.sectionflags	@""
	.align	4


	//----- nvinfo : EIATTR_CUDA_API_VERSION
	.align		4
        /*0000*/ 	.byte	0x04, 0x37
        /*0002*/ 	.short	(.L_3283 - .L_3282)
.L_3282:
        /*0004*/ 	.word	0x00000082


	//----- nvinfo : EIATTR_KPARAM_INFO
	.align		4
.L_3283:
        /*0008*/ 	.byte	0x04, 0x17
        /*000a*/ 	.short	(.L_3285 - .L_3284)
.L_3284:
        /*000c*/ 	.word	0x00000000
        /*0010*/ 	.short	0x0000
        /*0012*/ 	.short	0x0000
        /*0014*/ 	.byte	0x00, 0xf0, 0xa1, 0x04


	//----- nvinfo : EIATTR_SPARSE_MMA_MASK
	.align		4
.L_3285:
        /*0018*/ 	.byte	0x03, 0x50
        /*001a*/ 	.short	0x0000


	//----- nvinfo : EIATTR_MAXREG_COUNT
	.align		4
        /*001c*/ 	.byte	0x03, 0x1b
        /*001e*/ 	.short	0x00ff


	//----- nvinfo : EIATTR_NUM_BARRIERS
	.align		4
        /*0020*/ 	.byte	0x02, 0x4c
        /*0022*/ 	.byte	0x01
	.zero		1


	//----- nvinfo : EIATTR_ANNOTATIONS
	.align		4
        /*0024*/ 	.byte	0x04, 0x55
        /*0026*/ 	.short	(.L_3287 - .L_3286)


	//   ....[0]....
.L_3286:
        /*0028*/ 	.word	0x00000001
        /*002c*/ 	.byte	0xa0, 0x01, 0x00, 0x00, 0x01, 0x00, 0x00, 0x00, 0xd0, 0x01, 0x00, 0x00, 0x01, 0x00, 0x00, 0x00
        /*003c*/ 	.byte	0x70, 0x06, 0x00, 0x00, 0x01, 0x00, 0x00, 0x00, 0x40, 0x1f, 0x00, 0x00, 0x01, 0x00, 0x00, 0x00
        /*004c*/ 	.byte	0x60, 0x26, 0x00, 0x00, 0x01, 0x00, 0x00, 0x00, 0x30, 0x42, 0x00, 0x00


	//----- nvinfo : EIATTR_MERCURY_ISA_VERSION
	.align		4
.L_3287:
        /*0058*/ 	.byte	0x03, 0x5f
        /*005a*/ 	.short	0x0101


	//----- nvinfo : EIATTR_COOP_GROUP_MASK_REGIDS
	.align		4
        /*005c*/ 	.byte	0x04, 0x29
        /*005e*/ 	.short	(.L_3289 - .L_3288)


	//   ....[0]....
.L_3288:
        /*0060*/ 	.word	0xffffffff


	//   ....[1]....
        /*0064*/ 	.word	0xffffffff


	//   ....[2]....
        /*0068*/ 	.word	0xffffffff


	//   ....[3]....
        /*006c*/ 	.word	0xffffffff


	//   ....[4]....
        /*0070*/ 	.word	0xffffffff


	//   ....[5]....
        /*0074*/ 	.word	0xffffffff


	//   ....[6]....
        /*0078*/ 	.word	0xffffffff


	//   ....[7]....
        /*007c*/ 	.word	0xffffffff


	//   ....[8]....
        /*0080*/ 	.word	0xffffffff


	//   ....[9]....
        /*0084*/ 	.word	0xffffffff


	//   ....[10]....
        /*0088*/ 	.word	0x050000ac


	//   ....[11]....
        /*008c*/ 	.word	0x050000ac


	//   ....[12]....
        /*0090*/ 	.word	0x050000ac


	//   ....[13]....
        /*0094*/ 	.word	0x050000ac


	//   ....[14]....
        /*0098*/ 	.word	0x050000ac


	//   ....[15]....
        /*009c*/ 	.word	0x050000ac


	//   ....[16]....
        /*00a0*/ 	.word	0x050000ac


	//   ....[17]....
        /*00a4*/ 	.word	0x050000ac


	//   ....[18]....
        /*00a8*/ 	.word	0x050000ac


	//   ....[19]....
        /*00ac*/ 	.word	0x050000ac


	//----- nvinfo : EIATTR_COOP_GROUP_INSTR_OFFSETS
	.align		4
.L_3289:
        /*00b0*/ 	.byte	0x04, 0x28
        /*00b2*/ 	.short	(.L_3291 - .L_3290)


	//   ....[0]....
.L_3290:
        /*00b4*/ 	.word	0x00002540


	//   ....[1]....
        /*00b8*/ 	.word	0x00002550


	//   ....[2]....
        /*00bc*/ 	.word	0x00002580


	//   ....[3]....
        /*00c0*/ 	.word	0x00002590


	//   ....[4]....
        /*00c4*/ 	.word	0x000025c0


	//   ....[5]....
        /*00c8*/ 	.word	0x000025d0


	//   ....[6]....
        /*00cc*/ 	.word	0x00002600


	//   ....[7]....
        /*00d0*/ 	.word	0x00002610


	//   ....[8]....
        /*00d4*/ 	.word	0x00002640


	//   ....[9]....
        /*00d8*/ 	.word	0x00002650


	//   ....[10]....
        /*00dc*/ 	.word	0x00005d50


	//   ....[11]....
        /*00e0*/ 	.word	0x00005de0


	//   ....[12]....
        /*00e4*/ 	.word	0x00005e40


	//   ....[13]....
        /*00e8*/ 	.word	0x00005ea0


	//   ....[14]....
        /*00ec*/ 	.word	0x00005f00


	//   ....[15]....
        /*00f0*/ 	.word	0x00005f60


	//   ....[16]....
        /*00f4*/ 	.word	0x00005fc0


	//   ....[17]....
        /*00f8*/ 	.word	0x00006020


	//   ....[18]....
        /*00fc*/ 	.word	0x00006080


	//   ....[19]....
        /*0100*/ 	.word	0x000060e0


	//----- nvinfo : EIATTR_EXIT_INSTR_OFFSETS
	.align		4
.L_3291:
        /*0104*/ 	.byte	0x04, 0x1c
        /*0106*/ 	.short	(.L_3293 - .L_3292)


	//   ....[0]....
.L_3292:
        /*0108*/ 	.word	0x00005cb0


	//   ....[1]....
        /*010c*/ 	.word	0x00005ce0


	//----- nvinfo : EIATTR_MAX_THREADS
	.align		4
.L_3293:
        /*0110*/ 	.byte	0x04, 0x05
        /*0112*/ 	.short	(.L_3295 - .L_3294)
.L_3294:
        /*0114*/ 	.word	0x00000080
        /*0118*/ 	.word	0x00000001
        /*011c*/ 	.word	0x00000001


	//----- nvinfo : EIATTR_CRS_STACK_SIZE
	.align		4
.L_3295:
        /*0120*/ 	.byte	0x04, 0x1e
        /*0122*/ 	.short	(.L_3297 - .L_3296)
.L_3296:
        /*0124*/ 	.word	0x00000000


	//----- nvinfo : EIATTR_CBANK_PARAM_SIZE
	.align		4
.L_3297:
        /*0128*/ 	.byte	0x03, 0x19
        /*012a*/ 	.short	0x0128


	//----- nvinfo : EIATTR_PARAM_CBANK
	.align		4
        /*012c*/ 	.byte	0x04, 0x0a
        /*012e*/ 	.short	(.L_3299 - .L_3298)
	.align		4
.L_3298:
        /*0130*/ 	.word	index@(.nv.constant0._ZN10layer_norm13ln_bwd_kernelINS_13Kernel_traitsIf6__halfS2_S2_fjLj1280ELj1ELj4ELj1ELj16ENS_18Kernel_traits_baseILj1280EfS2_S2_S2_fjLj128EEEEELb1ELb0ELb0ELb0EEEvNS_9BwdParamsE)
        /*0134*/ 	.short	0x0210
        /*0136*/ 	.short	0x0128


	//----- nvinfo : EIATTR_SW_WAR
	.align		4
.L_3299:
        /*0138*/ 	.byte	0x04, 0x36
        /*013a*/ 	.short	(.L_3301 - .L_3300)
.L_3300:
        /*013c*/ 	.word	0x00000008
.L_3301:


//--------------------- .nv.info._ZN10layer_norm13ln_bwd_kernelINS_13Kernel_traitsIf6__halfS2_S2_fjLj1280ELj1ELj4ELj1ELj16ENS_18Kernel_traits_baseILj1280EfS2_S2_S2_fjLj128EEEEELb1ELb0ELb0ELb1EEEvNS_9BwdParamsE --------------------------
	.section	.nv.info._ZN10layer_norm13ln_bwd_kernelINS_13Kernel_traitsIf6__halfS2_S2_fjLj1280ELj1ELj4ELj1ELj16ENS_18Kernel_traits_baseILj1280EfS2_S2_S2_fjLj128EEEEELb1ELb0ELb0ELb1EEEvNS_9BwdParamsE,"",@"SHT_CUDA_INFO"
	.sectionflags	@""
	.align	4


	//----- nvinfo : EIATTR_CUDA_API_VERSION
	.align		4
        /*0000*/ 	.byte	0x04, 0x37
        /*0002*/ 	.short	(.L_3303 - .L_3302)
.L_3302:
        /*0004*/ 	.word	0x00000082


	//----- nvinfo : EIATTR_KPARAM_INFO
	.align		4
.L_3303:
        /*0008*/ 	.byte	0x04, 0x17
        /*000a*/ 	.short	(.L_3305 - .L_3304)
.L_3304:
        /*000c*/ 	.word	0x00000000
        /*0010*/ 	.short	0x0000
        /*0012*/ 	.short	0x0000
        /*0014*/ 	.byte	0x00, 0xf0, 0xa1, 0x04


	//----- nvinfo : EIATTR_SPARSE_MMA_MASK
	.align		4
.L_3305:
        /*0018*/ 	.byte	0x03, 0x50
        /*001a*/ 	.short	0x0000


	//----- nvinfo : EIATTR_MAXREG_COUNT
	.align		4
        /*001c*/ 	.byte	0x03, 0x1b
        /*001e*/ 	.short	0x00ff


	//----- nvinfo : EIATTR_NUM_BARRIERS
	.align		4
        /*0020*/ 	.byte	0x02, 0x4c
        /*0022*/ 	.byte	0x01
	.zero		1


	//----- nvinfo : EIATTR_MERCURY_ISA_VERSION
	.align		4
        /*0024*/ 	.byte	0x03, 0x5f
        /*0026*/ 	.short	0x0101


	//----- nvinfo : EIATTR_COOP_GROUP_MASK_REGIDS
	.align		4
        /*0028*/ 	.byte	0x04, 0x29
        /*002a*/ 	.short	(.L_3307 - .L_3306)


	//   ....[0]....
.L_3306:
        /*002c*/ 	.word	0xffffffff


	//   ....[1]....
        /*0030*/ 	.word	0xffffffff


	//   ....[2]....
        /*0034*/ 	.word	0xffffffff


	//   ....[3]....
        /*0038*/ 	.word	0xffffffff


	//   ....[4]....
        /*003c*/ 	.word	0xffffffff


	//   ....[5]....
        /*0040*/ 	.word	0xffffffff


	//   ....[6]....
        /*0044*/ 	.word	0xffffffff


	//   ....[7]....
        /*0048*/ 	.word	0xffffffff


	//   ....[8]....
        /*004c*/ 	.word	0xffffffff


	//   ....[9]....
        /*0050*/ 	.word	0xffffffff


	//   ....[10]....
        /*0054*/ 	.word	0x050000fa


	//   ....[11]....
        /*0058*/ 	.word	0x050000fa


	//   ....[12]....
        /*005c*/ 	.word	0x050000fa


	//   ....[13]....
        /*0060*/ 	.word	0x050000fa


	//   ....[14]....
        /*0064*/ 	.word	0x050000fa


	//   ....[15]....
        /*0068*/ 	.word	0x050000fa


	//   ....[16]....
        /*006c*/ 	.word	0x050000fa


	//   ....[17]....
        /*0070*/ 	.word	0x050000fa


	//   ....[18]....
        /*0074*/ 	.word	0x050000fa


	//   ....[19]....
        /*0078*/ 	.word	0x050000fa


	//----- nvinfo : EIATTR_COOP_GROUP_INSTR_OFFSETS
	.align		4
.L_3307:
        /*007c*/ 	.byte	0x04, 0x28
        /*007e*/ 	.short	(.L_3309 - .L_3308)


	//   ....[0]....
.L_3308:
        /*0080*/ 	.word	0x000022b0


	//   ....[1]....
        /*0084*/ 	.word	0x000022c0


	//   ....[2]....
        /*0088*/ 	.word	0x000022f0


	//   ....[3]....
        /*008c*/ 	.word	0x00002300


	//   ....[4]....
        /*0090*/ 	.word	0x00002330


	//   ....[5]....
        /*0094*/ 	.word	0x00002340


	//   ....[6]....
        /*0098*/ 	.word	0x00002370


	//   ....[7]....
        /*009c*/ 	.word	0x00002380


	//   ....[8]....
        /*00a0*/ 	.word	0x000023b0


	//   ....[9]....
        /*00a4*/ 	.word	0x000023c0


	//   ....[10]....
        /*00a8*/ 	.word	0x000056e0


	//   ....[11]....
        /*00ac*/ 	.word	0x00005770


	//   ....[12]....
        /*00b0*/ 	.word	0x000057e0


	//   ....[13]....
        /*00b4*/ 	.word	0x00005840


	//   ....[14]....
        /*00b8*/ 	.word	0x000058a0


	//   ....[15]....
        /*00bc*/ 	.word	0x000058f0


	//   ....[16]....
        /*00c0*/ 	.word	0x00005960


	//   ....[17]....
        /*00c4*/ 	.word	0x000059b0


	//   ....[18]....
        /*00c8*/ 	.word	0x00005a20


	//   ....[19]....
        /*00cc*/ 	.word	0x00005a70


	//----- nvinfo : EIATTR_EXIT_INSTR_OFFSETS
	.align		4
.L_3309:
        /*00d0*/ 	.byte	0x04, 0x1c
        /*00d2*/ 	.short	(.L_3311 - .L_3310)


	//   ....[0]....
.L_3310:
        /*00d4*/ 	.word	0x00005670


	//----- nvinfo : EIATTR_MAX_THREADS
	.align		4
.L_3311:
        /*00d8*/ 	.byte	0x04, 0x05
        /*00da*/ 	.short	(.L_3313 - .L_3312)
.L_3312:
        /*00dc*/ 	.word	0x00000080
        /*00e0*/ 	.word	0x00000001
        /*00e4*/ 	.word	0x00000001


	//----- nvinfo : EIATTR_CRS_STACK_SIZE
	.align		4
.L_3313:
        /*00e8*/ 	.byte	0x04, 0x1e
        /*00ea*/ 	.short	(.L_3315 - .L_3314)
.L_3314:
        /*00ec*/ 	.word	0x00000000


	//----- nvinfo : EIATTR_CBANK_PARAM_SIZE
	.align		4
.L_3315:
        /*00f0*/ 	.byte	0x03, 0x19
        /*00f2*/ 	.short	0x0128


	//----- nvinfo : EIATTR_PARAM_CBANK
	.align		4
        /*00f4*/ 	.byte	0x04, 0x0a
        /*00f6*/ 	.short	(.L_3317 - .L_3316)
	.align		4
.L_3316:
        /*00f8*/ 	.word	index@(.nv.constant0._ZN10layer_norm13ln_bwd_kernelINS_13Kernel_traitsIf6__halfS2_S2_fjLj1280ELj1ELj4ELj1ELj16ENS_18Kernel_traits_baseILj1280EfS2_S2_S2_fjLj128EEEEELb1ELb0ELb0ELb1EEEvNS_9BwdParamsE)
        /*00fc*/ 	.short	0x0210
        /*00fe*/ 	.short	0x0128


	//----- nvinfo : EIATTR_SW_WAR
	.align		4
.L_3317:
        /*0100*/ 	.byte	0x04, 0x36
        /*0102*/ 	.short	(.L_3319 - .L_3318)
.L_3318:
        /*0104*/ 	.word	0x00000008
.L_3319:


//--------------------- .nv.info._ZN10layer_norm22ln_bwd_finalize_kernelINS_22Kernel_traits_finalizeILj1280Ef6__halfS2_S2_fjLb0ELj1024ELj4ENS_18Kernel_traits_baseILj1280EfS2_S2_S2_fjLj1024EEEEELb0ELb0EEEvNS_9BwdParamsE --------------------------
	.section	.nv.info._ZN10layer_norm22ln_bwd_finalize_kernelINS_22Kernel_traits_finalizeILj1280Ef6__halfS2_S2_fjLb0ELj1024ELj4ENS_18Kernel_traits_baseILj1280EfS2_S2_S2_fjLj1024EEEEELb0ELb0EEEvNS_9BwdParamsE,"",@"SHT_CUDA_INFO"
	.sectionflags	@""
	.align	4


	//----- nvinfo : EIATTR_CUDA_API_VERSION
	.align		4
        /*0000*/ 	.byte	0x04, 0x37
        /*0002*/ 	.short	(.L_3321 - .L_3320)
.L_3320:
        /*0004*/ 	.word	0x00000082


	//----- nvinfo : EIATTR_KPARAM_INFO
	.align		4
.L_3321:
        /*0008*/ 	.byte	0x04, 0x17
        /*000a*/ 	.short	(.L_3323 - .L_3322)
.L_3322:
        /*000c*/ 	.word	0x00000000
        /*0010*/ 	.short	0x0000
        /*0012*/ 	.short	0x0000
        /*0014*/ 	.byte	0x00, 0xf0, 0xa1, 0x04


	//----- nvinfo : EIATTR_SPARSE_MMA_MASK
	.align		4
.L_3323:
        /*0018*/ 	.byte	0x03, 0x50
        /*001a*/ 	.short	0x0000


	//----- nvinfo : EIATTR_MAXREG_COUNT
	.align		4
        /*001c*/ 	.byte	0x03, 0x1b
        /*001e*/ 	.short	0x0040


	//----- nvinfo : EIATTR_NUM_BARRIERS
	.align		4
        /*0020*/ 	.byte	0x02, 0x4c
        /*0022*/ 	.byte	0x01
	.zero		1


	//----- nvinfo : EIATTR_MERCURY_ISA_VERSION
	.align		4
        /*0024*/ 	.byte	0x03, 0x5f
        /*0026*/ 	.short	0x0101


	//----- nvinfo : EIATTR_COOP_GROUP_MASK_REGIDS
	.align		4
        /*0028*/ 	.byte	0x04, 0x29
        /*002a*/ 	.short	(.L_3325 - .L_3324)


	//   ....[0]....
.L_3324:
        /*002c*/ 	.word	0xffffffff


	//   ....[1]....
        /*0030*/ 	.word	0xffffffff


	//   ....[2]....
        /*0034*/ 	.word	0xffffffff


	//   ....[3]....
        /*0038*/ 	.word	0xffffffff


	//   ....[4]....
        /*003c*/ 	.word	0xffffffff


	//   ....[5]....
        /*0040*/ 	.word	0xffffffff


	//   ....[6]....
        /*0044*/ 	.word	0xffffffff


	//   ....[7]....
        /*0048*/ 	.word	0xffffffff


	//   ....[8]....
        /*004c*/ 	.word	0xffffffff


	//   ....[9]....
        /*0050*/ 	.word	0xffffffff


	//   ....[10]....
        /*0054*/ 	.word	0x05000013


	//   ....[11]....
        /*0058*/ 	.word	0x05000013


	//   ....[12]....
        /*005c*/ 	.word	0x05000013


	//   ....[13]....
        /*0060*/ 	.word	0x05000013


	//   ....[14]....
        /*0064*/ 	.word	0x05000013


	//   ....[15]....
        /*0068*/ 	.word	0x05000013


	//   ....[16]....
        /*006c*/ 	.word	0x05000013


	//   ....[17]....
        /*0070*/ 	.word	0x05000013


	//   ....[18]....
        /*0074*/ 	.word	0x05000013


	//   ....[19]....
        /*0078*/ 	.word	0x05000013


	//----- nvinfo : EIATTR_COOP_GROUP_INSTR_OFFSETS
	.align		4
.L_3325:
        /*007c*/ 	.byte	0x04, 0x28
        /*007e*/ 	.short	(.L_3327 - .L_3326)


	//   ....[0]....
.L_3326:
        /*0080*/ 	.word	0x000008e0


	//   ....[1]....
        /*0084*/ 	.word	0x000008f0


	//   ....[2]....
        /*0088*/ 	.word	0x00000920


	//   ....[3]....
        /*008c*/ 	.word	0x00000930


	//   ....[4]....
        /*0090*/ 	.word	0x00000960


	//   ....[5]....
        /*0094*/ 	.word	0x00000970


	//   ....[6]....
        /*0098*/ 	.word	0x000009a0


	//   ....[7]....
        /*009c*/ 	.word	0x000009b0


	//   ....[8]....
        /*00a0*/ 	.word	0x000009e0


	//   ....[9]....
        /*00a4*/ 	.word	0x000009f0


	//   ....[10]....
        /*00a8*/ 	.word	0x00000bf0


	//   ....[11]....
        /*00ac*/ 	.word	0x00000c60


	//   ....[12]....
        /*00b0*/ 	.word	0x00000cd0


	//   ....[13]....
        /*00b4*/ 	.word	0x00000d40


	//   ....[14]....
        /*00b8*/ 	.word	0x00000db0


	//   ....[15]....
        /*00bc*/ 	.word	0x00000e10


	//   ....[16]....
        /*00c0*/ 	.word	0x00000e80


	//   ....[17]....
        /*00c4*/ 	.word	0x00000ef0


	//   ....[18]....
        /*00c8*/ 	.word	0x00000f60


	//   ....[19]....
        /*00cc*/ 	.word	0x00000fd0


	//----- nvinfo : EIATTR_EXIT_INSTR_OFFSETS
	.align		4
.L_3327:
        /*00d0*/ 	.byte	0x04, 0x1c
        /*00d2*/ 	.short	(.L_3329 - .L_3328)


	//   ....[0]....
.L_3328:
        /*00d4*/ 	.word	0x00000070


	//   ....[1]....
        /*00d8*/ 	.word	0x00000b90


	//----- nvinfo : EIATTR_MAX_THREADS
	.align		4
.L_3329:
        /*00dc*/ 	.byte	0x04, 0x05
        /*00de*/ 	.short	(.L_3331 - .L_3330)
.L_3330:
        /*00e0*/ 	.word	0x00000400
        /*00e4*/ 	.word	0x00000001
        /*00e8*/ 	.word	0x00000001


	//----- nvinfo : EIATTR_CRS_STACK_SIZE
	.align		4
.L_3331:
        /*00ec*/ 	.byte	0x04, 0x1e
        /*00ee*/ 	.short	(.L_3333 - .L_3332)
.L_3332:
        /*00f0*/ 	.word	0x00000000


	//----- nvinfo : EIATTR_CBANK_PARAM_SIZE
	.align		4
.L_3333:
        /*00f4*/ 	.byte	0x03, 0x19
        /*00f6*/ 	.short	0x0128


	//----- nvinfo : EIATTR_PARAM_CBANK
	.align		4
        /*00f8*/ 	.byte	0x04, 0x0a
        /*00fa*/ 	.short	(.L_3335 - .L_3334)
	.align		4
.L_3334:
        /*00fc*/ 	.word	index@(.nv.constant0._ZN10layer_norm22ln_bwd_finalize_kernelINS_22Kernel_traits_finalizeILj1280Ef6__halfS2_S2_fjLb0ELj1024ELj4ENS_18Kernel_traits_baseILj1280EfS2_S2_S2_fjLj1024EEEEELb0ELb0EEEvNS_9BwdParamsE)
        /*0100*/ 	.short	0x0210
        /*0102*/ 	.short	0x0128


	//----- nvinfo : EIATTR_SW_WAR
	.align		4
.L_3335:
        /*0104*/ 	.byte	0x04, 0x36
        /*0106*/ 	.short	(.L_3337 - .L_3336)
.L_3336:
        /*0108*/ 	.word	0x00000008
.L_3337:


//--------------------- .nv.info._ZN10layer_norm13ln_bwd_kernelINS_13Kernel_traitsIf6__halfS2_S2_fjLj1280ELj1ELj4ELj1ELj16ENS_18Kernel_traits_baseILj1280EfS2_S2_S2_fjLj128EEEEELb1ELb0ELb1ELb0EEEvNS_9BwdParamsE --------------------------
	.section	.nv.info._ZN10layer_norm13ln_bwd_kernelINS_13Kernel_traitsIf6__halfS2_S2_fjLj1280ELj1ELj4ELj1ELj16ENS_18Kernel_traits_baseILj1280EfS2_S2_S2_fjLj128EEEEELb1ELb0ELb1ELb0EEEvNS_9BwdParamsE,"",@"SHT_CUDA_INFO"
	.sectionflags	@""
	.align	4


	//----- nvinfo : EIATTR_CUDA_API_VERSION
	.align		4
        /*0000*/ 	.byte	0x04, 0x37
        /*0002*/ 	.short	(.L_3339 - .L_3338)
.L_3338:
        /*0004*/ 	.word	0x00000082


	//----- nvinfo : EIATTR_KPARAM_INFO
	.align		4
.L_3339:
        /*0008*/ 	.byte	0x04, 0x17
        /*000a*/ 	.short	(.L_3341 - .L_3340)
.L_3340:
        /*000c*/ 	.word	0x00000000
        /*0010*/ 	.short	0x0000
        /*0012*/ 	.short	0x0000
        /*0014*/ 	.byte	0x00, 0xf0, 0xa1, 0x04


	//----- nvinfo : EIATTR_SPARSE_MMA_MASK
	.align		4
.L_3341:
        /*0018*/ 	.byte	0x03, 0x50
        /*001a*/ 	.short	0x0000


	//----- nvinfo : EIATTR_MAXREG_COUNT
	.align		4
        /*001c*/ 	.byte	0x03, 0x1b
        /*001e*/ 	.short	0x00ff


	//----- nvinfo : EIATTR_NUM_BARRIERS
	.align		4
        /*0020*/ 	.byte	0x02, 0x4c
        /*0022*/ 	.byte	0x01
	.zero		1


	//----- nvinfo : EIATTR_ANNOTATIONS
	.align		4
        /*0024*/ 	.byte	0x04, 0x55
        /*0026*/ 	.short	(.L_3343 - .L_3342)


	//   ....[0]....
.L_3342:
        /* <DEDUP_REMOVED lines=13> */


	//----- nvinfo : EIATTR_MERCURY_ISA_VERSION
	.align		4
.L_3343:
        /*00e8*/ 	.byte	0x03, 0x5f
        /*00ea*/ 	.short	0x0101


	//----- nvinfo : EIATTR_COOP_GROUP_MASK_REGIDS
	.align		4
        /*00ec*/ 	.byte	0x04, 0x29
        /*00ee*/ 	.short	(.L_3345 - .L_3344)


	//   ....[0]....
.L_3344:
        /*00f0*/ 	.word	0xffffffff


	//   ....[1]....
        /*00f4*/ 	.word	0xffffffff


	//   ....[2]....
        /*00f8*/ 	.word	0xffffffff


	//   ....[3]....
        /*00fc*/ 	.word	0xffffffff


	//   ....[4]....
        /*0100*/ 	.word	0xffffffff


	//   ....[5]....
        /*0104*/ 	.word	0xffffffff


	//   ....[6]....
        /*0108*/ 	.word	0xffffffff


	//   ....[7]....
        /*010c*/ 	.word	0xffffffff


	//   ....[8]....
        /*0110*/ 	.word	0xffffffff


	//   ....[9]....
        /*0114*/ 	.word	0xffffffff


	//   ....[10]....
        /*0118*/ 	.word	0x050000ac


	//   ....[11]....
        /*011c*/ 	.word	0x050000ac


	//   ....[12]....
        /*0120*/ 	.word	0x050000ac


	//   ....[13]....
        /*0124*/ 	.word	0x050000ac


	//   ....[14]....
        /*0128*/ 	.word	0x050000ac


	//   ....[15]....
        /*012c*/ 	.word	0x050000ac


	//   ....[16]....
        /*0130*/ 	.word	0x050000ac


	//   ....[17]....
        /*0134*/ 	.word	0x050000ac


	//   ....[18]....
        /*0138*/ 	.word	0x050000ac


	//   ....[19]....
        /*013c*/ 	.word	0x050000ac


	//----- nvinfo : EIATTR_COOP_GROUP_INSTR_OFFSETS
	.align		4
.L_3345:
        /*0140*/ 	.byte	0x04, 0x28
        /*0142*/ 	.short	(.L_3347 - .L_3346)


	//   ....[0]....
.L_3346:
        /*0144*/ 	.word	0x00002ba0


	//   ....[1]....
        /*0148*/ 	.word	0x00002bc0


	//   ....[2]....
        /*014c*/ 	.word	0x00002be0


	//   ....[3]....
        /*0150*/ 	.word	0x00002c00


	//   ....[4]....
        /*0154*/ 	.word	0x00002c20


	//   ....[5]....
        /*0158*/ 	.word	0x00002c40


	//   ....[6]....
        /*015c*/ 	.word	0x00002c60


	//   ....[7]....
        /*0160*/ 	.word	0x00002c80


	//   ....[8]....
        /*0164*/ 	.word	0x00002c90


	//   ....[9]....
        /*0168*/ 	.word	0x00002cb0


	//   ....[10]....
        /*016c*/ 	.word	0x000083f0


	//   ....[11]....
        /*0170*/ 	.word	0x00008480


	//   ....[12]....
        /*0174*/ 	.word	0x000084e0


	//   ....[13]....
        /*0178*/ 	.word	0x00008530


	//   ....[14]....
        /*017c*/ 	.word	0x00008590


	//   ....[15]....
        /*0180*/ 	.word	0x000085e0


	//   ....[16]....
        /*0184*/ 	.word	0x00008640


	//   ....[17]....
        /*0188*/ 	.word	0x00008690


	//   ....[18]....
        /*018c*/ 	.word	0x000086f0


	//   ....[19]....
        /*0190*/ 	.word	0x00008740


	//----- nvinfo : EIATTR_EXIT_INSTR_OFFSETS
	.align		4
.L_3347:
        /*0194*/ 	.byte	0x04, 0x1c
        /*0196*/ 	.short	(.L_3349 - .L_3348)


	//   ....[0]....
.L_3348:
        /*0198*/ 	.word	0x00008350


	//   ....[1]....
        /*019c*/ 	.word	0x00008380


	//----- nvinfo : EIATTR_MAX_THREADS
	.align		4
.L_3349:
        /*01a0*/ 	.byte	0x04, 0x05
        /*01a2*/ 	.short	(.L_3351 - .L_3350)
.L_3350:
        /*01a4*/ 	.word	0x00000080
        /*01a8*/ 	.word	0x00000001
        /*01ac*/ 	.word	0x00000001


	//----- nvinfo : EIATTR_CRS_STACK_SIZE
	.align		4
.L_3351:
        /*01b0*/ 	.byte	0x04, 0x1e
        /*01b2*/ 	.short	(.L_3353 - .L_3352)
.L_3352:
        /*01b4*/ 	.word	0x00000000


	//----- nvinfo : EIATTR_CBANK_PARAM_SIZE
	.align		4
.L_3353:
        /*01b8*/ 	.byte	0x03, 0x19
        /*01ba*/ 	.short	0x0128


	//----- nvinfo : EIATTR_PARAM_CBANK
	.align		4
        /*01bc*/ 	.byte	0x04, 0x0a
        /*01be*/ 	.short	(.L_3355 - .L_3354)
	.align		4
.L_3354:
        /*01c0*/ 	.word	index@(.nv.constant0._ZN10layer_norm13ln_bwd_kernelINS_13Kernel_traitsIf6__halfS2_S2_fjLj1280ELj1ELj4ELj1ELj16ENS_18Kernel_traits_baseILj1280EfS2_S2_S2_fjLj128EEEEELb1ELb0ELb1ELb0EEEvNS_9BwdParamsE)
        /*01c4*/ 	.short	0x0210
        /*01c6*/ 	.short	0x0128


	//----- nvinfo : EIATTR_SW_WAR
	.align		4
.L_3355:
        /*01c8*/ 	.byte	0x04, 0x36
        /*01ca*/ 	.short	(.L_3357 - .L_3356)
.L_3356:
        /*01cc*/ 	.word	0x00000008
.L_3357:


//--------------------- .nv.info._ZN10layer_norm22ln_bwd_finalize_kernelINS_22Kernel_traits_finalizeILj1280Ef6__halfS2_S2_fjLb0ELj1024ELj4ENS_18Kernel_traits_baseILj1280EfS2_S2_S2_fjLj1024EEEEELb0ELb1EEEvNS_9BwdParamsE --------------------------
	.section	.nv.info._ZN10layer_norm22ln_bwd_finalize_kernelINS_22Kernel_traits_finalizeILj1280Ef6__halfS2_S2_fjLb0ELj1024ELj4ENS_18Kernel_traits_baseILj1280EfS2_S2_S2_fjLj1024EEEEELb0ELb1EEEvNS_9BwdParamsE,"",@"SHT_CUDA_INFO"
	.sectionflags	@""
	.align	4


	//----- nvinfo : EIATTR_CUDA_API_VERSION
	.align		4
        /*0000*/ 	.byte	0x04, 0x37
        /*0002*/ 	.short	(.L_3359 - .L_3358)
.L_3358:
        /*0004*/ 	.word	0x00000082


	//----- nvinfo : EIATTR_KPARAM_INFO
	.align		4
.L_3359:
        /*0008*/ 	.byte	0x04, 0x17
        /*000a*/ 	.short	(.L_3361 - .L_3360)
.L_3360:
        /*000c*/ 	.word	0x00000000
        /*0010*/ 	.short	0x0000
        /*0012*/ 	.short	0x0000
        /*0014*/ 	.byte	0x00, 0xf0, 0xa1, 0x04


	//----- nvinfo : EIATTR_SPARSE_MMA_MASK
	.align		4
.L_3361:
        /*0018*/ 	.byte	0x03, 0x50
        /*001a*/ 	.short	0x0000


	//----- nvinfo : EIATTR_MAXREG_COUNT
	.align		4
        /*001c*/ 	.byte	0x03, 0x1b
        /*001e*/ 	.short	0x0040


	//----- nvinfo : EIATTR_NUM_BARRIERS
	.align		4
        /*0020*/ 	.byte	0x02, 0x4c
        /*0022*/ 	.byte	0x01
	.zero		1


	//----- nvinfo : EIATTR_MERCURY_ISA_VERSION
	.align		4
        /*0024*/ 	.byte	0x03, 0x5f
        /*0026*/ 	.short	0x0101


	//----- nvinfo : EIATTR_COOP_GROUP_MASK_REGIDS
	.align		4
        /*0028*/ 	.byte	0x04, 0x29
        /*002a*/ 	.short	(.L_3363 - .L_3362)


	//   ....[0]....
.L_3362:
        /*002c*/ 	.word	0xffffffff


	//   ....[1]....
        /*0030*/ 	.word	0xffffffff


	//   ....[2]....
        /*0034*/ 	.word	0xffffffff


	//   ....[3]....
        /*0038*/ 	.word	0xffffffff


	//   ....[4]....
        /*003c*/ 	.word	0xffffffff


	//   ....[5]....
        /*0040*/ 	.word	0xffffffff


	//   ....[6]....
        /*0044*/ 	.word	0xffffffff


	//   ....[7]....
        /*0048*/ 	.word	0xffffffff


	//   ....[8]....
        /*004c*/ 	.word	0xffffffff


	//   ....[9]....
        /*0050*/ 	.word	0xffffffff


	//   ....[10]....
        /*0054*/ 	.word	0x05000011


	//   ....[11]....
        /*0058*/ 	.word	0x05000011


	//   ....[12]....
        /*005c*/ 	.word	0x05000011


	//   ....[13]....
        /*0060*/ 	.word	0x05000011


	//   ....[14]....
        /*0064*/ 	.word	0x05000011


	//   ....[15]....
        /*0068*/ 	.word	0x05000011


	//   ....[16]....
        /*006c*/ 	.word	0x05000011


	//   ....[17]....
        /*0070*/ 	.word	0x05000011


	//   ....[18]....
        /*0074*/ 	.word	0x05000011


	//   ....[19]....
        /*0078*/ 	.word	0x05000011


	//----- nvinfo : EIATTR_COOP_GROUP_INSTR_OFFSETS
	.align		4
.L_3363:
        /*007c*/ 	.byte	0x04, 0x28
        /*007e*/ 	.short	(.L_3365 - .L_3364)


	//   ....[0]....
.L_3364:
        /*0080*/ 	.word	0x000008e0


	//   ....[1]....
        /*0084*/ 	.word	0x000008f0


	//   ....[2]....
        /*0088*/ 	.word	0x00000920


	//   ....[3]....
        /*008c*/ 	.word	0x00000930


	//   ....[4]....
        /*0090*/ 	.word	0x00000960


	//   ....[5]....
        /*0094*/ 	.word	0x00000970


	//   ....[6]....
        /*0098*/ 	.word	0x000009a0


	//   ....[7]....
        /*009c*/ 	.word	0x000009b0


	//   ....[8]....
        /*00a0*/ 	.word	0x000009e0


	//   ....[9]....
        /*00a4*/ 	.word	0x000009f0


	//   ....[10]....
        /*00a8*/ 	.word	0x00000ba0


	//   ....[11]....
        /*00ac*/ 	.word	0x00000c10


	//   ....[12]....
        /*00b0*/ 	.word	0x00000c80


	//   ....[13]....
        /*00b4*/ 	.word	0x00000cf0


	//   ....[14]....
        /*00b8*/ 	.word	0x00000d60


	//   ....[15]....
        /*00bc*/ 	.word	0x00000dc0


	//   ....[16]....
        /*00c0*/ 	.word	0x00000e30


	//   ....[17]....
        /*00c4*/ 	.word	0x00000ea0


	//   ....[18]....
        /*00c8*/ 	.word	0x00000f10


	//   ....[19]....
        /*00cc*/ 	.word	0x00000f80


	//----- nvinfo : EIATTR_EXIT_INSTR_OFFSETS
	.align		4
.L_3365:
        /*00d0*/ 	.byte	0x04, 0x1c
        /*00d2*/ 	.short	(.L_3367 - .L_3366)


	//   ....[0]....
.L_3366:
        /*00d4*/ 	.word	0x00000070


	//   ....[1]....
        /*00d8*/ 	.word	0x00000b40


	//----- nvinfo : EIATTR_MAX_THREADS
	.align		4
.L_3367:
        /*00dc*/ 	.byte	0x04, 0x05
        /*00de*/ 	.short	(.L_3369 - .L_3368)
.L_3368:
        /*00e0*/ 	.word	0x00000400
        /*00e4*/ 	.word	0x00000001
        /*00e8*/ 	.word	0x00000001


	//----- nvinfo : EIATTR_CRS_STACK_SIZE
	.align		4
.L_3369:
        /*00ec*/ 	.byte	0x04, 0x1e
        /*00ee*/ 	.short	(.L_3371 - .L_3370)
.L_3370:
        /*00f0*/ 	.word	0x00000000


	//----- nvinfo : EIATTR_CBANK_PARAM_SIZE
	.align		4
.L_3371:
        /*00f4*/ 	.byte	0x03, 0x19
        /*00f6*/ 	.short	0x0128


	//----- nvinfo : EIATTR_PARAM_CBANK
	.align		4
        /*00f8*/ 	.byte	0x04, 0x0a
        /*00fa*/ 	.short	(.L_3373 - .L_3372)
	.align		4
.L_3372:
        /*00fc*/ 	.word	index@(.nv.constant0._ZN10layer_norm22ln_bwd_finalize_kernelINS_22Kernel_traits_finalizeILj1280Ef6__halfS2_S2_fjLb0ELj1024ELj4ENS_18Kernel_traits_baseILj1280EfS2_S2_S2_fjLj1024EEEEELb0ELb1EEEvNS_9BwdParamsE)
        /*0100*/ 	.short	0x0210
        /*0102*/ 	.short	0x0128


	//----- nvinfo : EIATTR_SW_WAR
	.align		4
.L_3373:
        /*0104*/ 	.byte	0x04, 0x36
        /*0106*/ 	.short	(.L_3375 - .L_3374)
.L_3374:
        /*0108*/ 	.word	0x00000008
.L_3375:


//--------------------- .nv.info._ZN10layer_norm13ln_bwd_kernelINS_13Kernel_traitsIf6__halfS2_S2_fjLj1280ELj1ELj4ELj1ELj16ENS_18Kernel_traits_baseILj1280EfS2_S2_S2_fjLj128EEEEELb1ELb0ELb1ELb1EEEvNS_9BwdParamsE --------------------------
	.section	.nv.info._ZN10layer_norm13ln_bwd_kernelINS_13Kernel_traitsIf6__halfS2_S2_fjLj1280ELj1ELj4ELj1ELj16ENS_18Kernel_traits_baseILj1280EfS2_S2_S2_fjLj128EEEEELb1ELb0ELb1ELb1EEEvNS_9BwdParamsE,"",@"SHT_CUDA_INFO"
	.sectionflags	@""
	.align	4


	//----- nvinfo : EIATTR_CUDA_API_VERSION
	.align		4
        /*0000*/ 	.byte	0x04, 0x37
        /*0002*/ 	.short	(.L_3377 - .L_3376)
.L_3376:
        /*0004*/ 	.word	0x00000082


	//----- nvinfo : EIATTR_KPARAM_INFO
	.align		4
.L_3377:
        /*0008*/ 	.byte	0x04, 0x17
        /*000a*/ 	.short	(.L_3379 - .L_3378)
.L_3378:
        /*000c*/ 	.word	0x00000000
        /*0010*/ 	.short	0x0000
        /*0012*/ 	.short	0x0000
        /*0014*/ 	.byte	0x00, 0xf0, 0xa1, 0x04


	//----- nvinfo : EIATTR_SPARSE_MMA_MASK
	.align		4
.L_3379:
        /*0018*/ 	.byte	0x03, 0x50
        /*001a*/ 	.short	0x0000


	//----- nvinfo : EIATTR_MAXREG_COUNT
	.align		4
        /*001c*/ 	.byte	0x03, 0x1b
        /*001e*/ 	.short	0x00ff


	//----- nvinfo : EIATTR_NUM_BARRIERS
	.align		4
        /*0020*/ 	.byte	0x02, 0x4c
        /*0022*/ 	.byte	0x01
	.zero		1


	//----- nvinfo : EIATTR_ANNOTATIONS
	.align		4
        /*0024*/ 	.byte	0x04, 0x55
        /*0026*/ 	.short	(.L_3381 - .L_3380)


	//   ....[0]....
.L_3380:
        /*0028*/ 	.word	0x00000001
        /*002c*/ 	.byte	0xe0, 0x06, 0x00, 0x00, 0x01, 0x00, 0x00, 0x00, 0xf0, 0x06, 0x00, 0x00, 0x01, 0x00, 0x00, 0x00
        /*003c*/ 	.byte	0x30, 0x11, 0x00, 0x00, 0x01, 0x00, 0x00, 0x00, 0x40, 0x12, 0x00, 0x00, 0x01, 0x00, 0x00, 0x00
        /*004c*/ 	.byte	0x90, 0x12, 0x00, 0x00, 0x01, 0x00, 0x00, 0x00, 0xa0, 0x12, 0x00, 0x00, 0x01, 0x00, 0x00, 0x00
        /*005c*/ 	.byte	0xd0, 0x26, 0x00, 0x00, 0x01, 0x00, 0x00, 0x00, 0xe0, 0x26, 0x00, 0x00, 0x01, 0x00, 0x00, 0x00
        /*006c*/ 	.byte	0xf0, 0x26, 0x00, 0x00, 0x01, 0x00, 0x00, 0x00, 0x20, 0x43, 0x00, 0x00, 0x01, 0x00, 0x00, 0x00
        /*007c*/ 	.byte	0xa0, 0x4f, 0x00, 0x00, 0x01, 0x00, 0x00, 0x00, 0x30, 0x5c, 0x00, 0x00


	//----- nvinfo : EIATTR_MERCURY_ISA_VERSION
	.align		4
.L_3381:
        /*0088*/ 	.byte	0x03, 0x5f
        /*008a*/ 	.short	0x0101


	//----- nvinfo : EIATTR_COOP_GROUP_MASK_REGIDS
	.align		4
        /*008c*/ 	.byte	0x04, 0x29
        /*008e*/ 	.short	(.L_3383 - .L_3382)


	//   ....[0]....
.L_3382:
        /*0090*/ 	.word	0xffffffff


	//   ....[1]....
        /*0094*/ 	.word	0xffffffff


	//   ....[2]....
        /*0098*/ 	.word	0xffffffff


	//   ....[3]....
        /*009c*/ 	.word	0xffffffff


	//   ....[4]....
        /*00a0*/ 	.word	0xffffffff


	//   ....[5]....
        /*00a4*/ 	.word	0xffffffff


	//   ....[6]....
        /*00a8*/ 	.word	0xffffffff


	//   ....[7]....
        /*00ac*/ 	.word	0xffffffff


	//   ....[8]....
        /*00b0*/ 	.word	0xffffffff


	//   ....[9]....
        /*00b4*/ 	.word	0xffffffff


	//   ....[10]....
        /*00b8*/ 	.word	0x050000cc


	//   ....[11]....
        /*00bc*/ 	.word	0x050000cc


	//   ....[12]....
        /*00c0*/ 	.word	0x050000cc


	//   ....[13]....
        /*00c4*/ 	.word	0x050000cc


	//   ....[14]....
        /*00c8*/ 	.word	0x050000cc


	//   ....[15]....
        /*00cc*/ 	.word	0x050000cc


	//   ....[16]....
        /*00d0*/ 	.word	0x050000cc


	//   ....[17]....
        /*00d4*/ 	.word	0x050000cc


	//   ....[18]....
        /*00d8*/ 	.word	0x050000cc


	//   ....[19]....
        /*00dc*/ 	.word	0x050000cc


	//----- nvinfo : EIATTR_COOP_GROUP_INSTR_OFFSETS
	.align		4
.L_3383:
        /*00e0*/ 	.byte	0x04, 0x28
        /*00e2*/ 	.short	(.L_3385 - .L_3384)


	//   ....[0]....
.L_3384:
        /*00e4*/ 	.word	0x00002710


	//   ....[1]....
        /*00e8*/ 	.word	0x00002730


	//   ....[2]....
        /*00ec*/ 	.word	0x00002750


	//   ....[3]....
        /*00f0*/ 	.word	0x00002770


	//   ....[4]....
        /*00f4*/ 	.word	0x00002790


	//   ....[5]....
        /*00f8*/ 	.word	0x000027b0


	//   ....[6]....
        /*00fc*/ 	.word	0x000027d0


	//   ....[7]....
        /*0100*/ 	.word	0x000027f0


	//   ....[8]....
        /*0104*/ 	.word	0x00002800


	//   ....[9]....
        /*0108*/ 	.word	0x00002820


	//   ....[10]....
        /*010c*/ 	.word	0x000076b0


	//   ....[11]....
        /*0110*/ 	.word	0x00007740


	//   ....[12]....
        /*0114*/ 	.word	0x000077a0


	//   ....[13]....
        /*0118*/ 	.word	0x000077f0


	//   ....[14]....
        /*011c*/ 	.word	0x00007850


	//   ....[15]....
        /*0120*/ 	.word	0x000078a0


	//   ....[16]....
        /*0124*/ 	.word	0x00007900


	//   ....[17]....
        /*0128*/ 	.word	0x00007950


	//   ....[18]....
        /*012c*/ 	.word	0x000079b0


	//   ....[19]....
        /*0130*/ 	.word	0x00007a00


	//----- nvinfo : EIATTR_EXIT_INSTR_OFFSETS
	.align		4
.L_3385:
        /*0134*/ 	.byte	0x04, 0x1c
        /*0136*/ 	.short	(.L_3387 - .L_3386)


	//   ....[0]....
.L_3386:
        /*0138*/ 	.word	0x00007640


	//----- nvinfo : EIATTR_MAX_THREADS
	.align		4
.L_3387:
        /*013c*/ 	.byte	0x04, 0x05
        /*013e*/ 	.short	(.L_3389 - .L_3388)
.L_3388:
        /*0140*/ 	.word	0x00000080
        /*0144*/ 	.word	0x00000001
        /*0148*/ 	.word	0x00000001


	//----- nvinfo : EIATTR_CRS_STACK_SIZE
	.align		4
.L_3389:
        /*014c*/ 	.byte	0x04, 0x1e
        /*014e*/ 	.short	(.L_3391 - .L_3390)
.L_3390:
        /*0150*/ 	.word	0x00000000


	//----- nvinfo : EIATTR_CBANK_PARAM_SIZE
	.align		4
.L_3391:
        /*0154*/ 	.byte	0x03, 0x19
        /*0156*/ 	.short	0x0128


	//----- nvinfo : EIATTR_PARAM_CBANK
	.align		4
        /*0158*/ 	.byte	0x04, 0x0a
        /*015a*/ 	.short	(.L_3393 - .L_3392)
	.align		4
.L_3392:
        /*015c*/ 	.word	index@(.nv.constant0._ZN10layer_norm13ln_bwd_kernelINS_13Kernel_traitsIf6__halfS2_S2_fjLj1280ELj1ELj4ELj1ELj16ENS_18Kernel_traits_baseILj1280EfS2_S2_S2_fjLj128EEEEELb1ELb0ELb1ELb1EEEvNS_9BwdParamsE)
        /*0160*/ 	.short	0x0210
        /*0162*/ 	.short	0x0128


	//----- nvinfo : EIATTR_SW_WAR
	.align		4
.L_3393:
        /*0164*/ 	.byte	0x04, 0x36
        /*0166*/ 	.short	(.L_3395 - .L_3394)
.L_3394:
        /*0168*/ 	.word	0x00000008
.L_3395:


//--------------------- .nv.info._ZN10layer_norm13ln_bwd_kernelINS_13Kernel_traitsIf6__halfS2_S2_fjLj1280ELj1ELj4ELj1ELj16ENS_18Kernel_traits_baseILj1280EfS2_S2_S2_fjLj128EEEEELb1ELb1ELb0ELb0EEEvNS_9BwdParamsE --------------------------
	.section	.nv.info._ZN10layer_norm13ln_bwd_kernelINS_13Kernel_traitsIf6__halfS2_S2_fjLj1280ELj1ELj4ELj1ELj16ENS_18Kernel_traits_baseILj1280EfS2_S2_S2_fjLj128EEEEELb1ELb1ELb0ELb0EEEvNS_9BwdParamsE,"",@"SHT_CUDA_INFO"
	.sectionflags	@""
	.align	4


	//----- nvinfo : EIATTR_CUDA_API_VERSION
	.align		4
        /*0000*/ 	.byte	0x04, 0x37
        /*0002*/ 	.short	(.L_3397 - .L_3396)
.L_3396:
        /*0004*/ 	.word	0x00000082


	//----- nvinfo : EIATTR_KPARAM_INFO
	.align		4
.L_3397:
        /*0008*/ 	.byte	0x04, 0x17
        /*000a*/ 	.short	(.L_3399 - .L_3398)
.L_3398:
        /*000c*/ 	.word	0x00000000
        /*0010*/ 	.short	0x0000
        /*0012*/ 	.short	0x0000
        /*0014*/ 	.byte	0x00, 0xf0, 0xa1, 0x04


	//----- nvinfo : EIATTR_SPARSE_MMA_MASK
	.align		4
.L_3399:
        /*0018*/ 	.byte	0x03, 0x50
        /*001a*/ 	.short	0x0000


	//----- nvinfo : EIATTR_MAXREG_COUNT
	.align		4
        /*001c*/ 	.byte	0x03, 0x1b
        /*001e*/ 	.short	0x00ff


	//----- nvinfo : EIATTR_NUM_BARRIERS
	.align		4
        /*0020*/ 	.byte	0x02, 0x4c
        /*0022*/ 	.byte	0x01
	.zero		1


	//----- nvinfo : EIATTR_ANNOTATIONS
	.align		4
        /*0024*/ 	.byte	0x04, 0x55
        /*0026*/ 	.short	(.L_3401 - .L_3400)


	//   ....[0]....
.L_3400:
        /* <DEDUP_REMOVED lines=94> */


	//----- nvinfo : EIATTR_MERCURY_ISA_VERSION
	.align		4
.L_3401:
        /*05f0*/ 	.byte	0x03, 0x5f
        /*05f2*/ 	.short	0x0101


	//----- nvinfo : EIATTR_COOP_GROUP_MASK_REGIDS
	.align		4
        /*05f4*/ 	.byte	0x04, 0x29
        /*05f6*/ 	.short	(.L_3403 - .L_3402)


	//   ....[0]....
.L_3402:
        /*05f8*/ 	.word	0xffffffff


	//   ....[1]....
        /*05fc*/ 	.word	0xffffffff


	//   ....[2]....
        /*0600*/ 	.word	0xffffffff


	//   ....[3]....
        /*0604*/ 	.word	0xffffffff


	//   ....[4]....
        /*0608*/ 	.word	0xffffffff


	//   ....[5]....
        /*060c*/ 	.word	0xffffffff


	//   ....[6]....
        /*0610*/ 	.word	0xffffffff


	//   ....[7]....
        /*0614*/ 	.word	0xffffffff


	//   ....[8]....
        /*0618*/ 	.word	0xffffffff


	//   ....[9]....
        /*061c*/ 	.word	0xffffffff


	//   ....[10]....
        /*0620*/ 	.word	0x050000ac


	//   ....[11]....
        /*0624*/ 	.word	0x050000ac


	//   ....[12]....
        /*0628*/ 	.word	0x050000ac


	//   ....[13]....
        /*062c*/ 	.word	0x050000ac


	//   ....[14]....
        /*0630*/ 	.word	0x050000ac


	//   ....[15]....
        /*0634*/ 	.word	0x050000ac


	//   ....[16]....
        /*0638*/ 	.word	0x050000ac


	//   ....[17]....
        /*063c*/ 	.word	0x050000ac


	//   ....[18]....
        /*0640*/ 	.word	0x050000ac


	//   ....[19]....
        /*0644*/ 	.word	0x050000ac


	//----- nvinfo : EIATTR_COOP_GROUP_INSTR_OFFSETS
	.align		4
.L_3403:
        /*0648*/ 	.byte	0x04, 0x28
        /*064a*/ 	.short	(.L_3405 - .L_3404)


	//   ....[0]....
.L_3404:
        /*064c*/ 	.word	0x00002f30


	//   ....[1]....
        /*0650*/ 	.word	0x00002f50


	//   ....[2]....
        /*0654*/ 	.word	0x00002f70


	//   ....[3]....
        /*0658*/ 	.word	0x00002f90


	//   ....[4]....
        /*065c*/ 	.word	0x00002fb0


	//   ....[5]....
        /*0660*/ 	.word	0x00002fd0


	//   ....[6]....
        /*0664*/ 	.word	0x00002ff0


	//   ....[7]....
        /*0668*/ 	.word	0x00003010


	//   ....[8]....
        /*066c*/ 	.word	0x00003020


	//   ....[9]....
        /*0670*/ 	.word	0x00003040


	//   ....[10]....
        /*0674*/ 	.word	0x000082e0


	//   ....[11]....
        /*0678*/ 	.word	0x00008380


	//   ....[12]....
        /*067c*/ 	.word	0x00008400


	//   ....[13]....
        /*0680*/ 	.word	0x00008470


	//   ....[14]....
        /*0684*/ 	.word	0x000084f0


	//   ....[15]....
        /*0688*/ 	.word	0x00008560


	//   ....[16]....
        /*068c*/ 	.word	0x000085e0


	//   ....[17]....
        /*0690*/ 	.word	0x00008650


	//   ....[18]....
        /*0694*/ 	.word	0x000086d0


	//   ....[19]....
        /*0698*/ 	.word	0x00008720


	//----- nvinfo : EIATTR_EXIT_INSTR_OFFSETS
	.align		4
.L_3405:
        /*069c*/ 	.byte	0x04, 0x1c
        /*069e*/ 	.short	(.L_3407 - .L_3406)


	//   ....[0]....
.L_3406:
        /*06a0*/ 	.word	0x000081f0


	//   ....[1]....
        /*06a4*/ 	.word	0x00008270


	//----- nvinfo : EIATTR_MAX_THREADS
	.align		4
.L_3407:
        /*06a8*/ 	.byte	0x04, 0x05
        /*06aa*/ 	.short	(.L_3409 - .L_3408)
.L_3408:
        /*06ac*/ 	.word	0x00000080
        /*06b0*/ 	.word	0x00000001
        /*06b4*/ 	.word	0x00000001


	//----- nvinfo : EIATTR_CRS_STACK_SIZE
	.align		4
.L_3409:
        /*06b8*/ 	.byte	0x04, 0x1e
        /*06ba*/ 	.short	(.L_3411 - .L_3410)
.L_3410:
        /*06bc*/ 	.word	0x00000000


	//----- nvinfo : EIATTR_CBANK_PARAM_SIZE
	.align		4
.L_3411:
        /*06c0*/ 	.byte	0x03, 0x19
        /*06c2*/ 	.short	0x0128


	//----- nvinfo : EIATTR_PARAM_CBANK
	.align		4
        /*06c4*/ 	.byte	0x04, 0x0a
        /*06c6*/ 	.short	(.L_3413 - .L_3412)
	.align		4
.L_3412:
        /*06c8*/ 	.word	index@(.nv.constant0._ZN10layer_norm13ln_bwd_kernelINS_13Kernel_traitsIf6__halfS2_S2_fjLj1280ELj1ELj4ELj1ELj16ENS_18Kernel_traits_baseILj1280EfS2_S2_S2_fjLj128EEEEELb1ELb1ELb0ELb0EEEvNS_9BwdParamsE)
        /*06cc*/ 	.short	0x0210
        /*06ce*/ 	.short	0x0128


	//----- nvinfo : EIATTR_SW_WAR
	.align		4
.L_3413:
        /*06d0*/ 	.byte	0x04, 0x36
        /*06d2*/ 	.short	(.L_3415 - .L_3414)
.L_3414:
        /*06d4*/ 	.word	0x00000008
.L_3415:


//--------------------- .nv.info._ZN10layer_norm13ln_bwd_kernelINS_13Kernel_traitsIf6__halfS2_S2_fjLj1280ELj1ELj4ELj1ELj16ENS_18Kernel_traits_baseILj1280EfS2_S2_S2_fjLj128EEEEELb1ELb1ELb0ELb1EEEvNS_9BwdParamsE --------------------------
	.section	.nv.info._ZN10layer_norm13ln_bwd_kernelINS_13Kernel_traitsIf6__halfS2_S2_fjLj1280ELj1ELj4ELj1ELj16ENS_18Kernel_traits_baseILj1280EfS2_S2_S2_fjLj128EEEEELb1ELb1ELb0ELb1EEEvNS_9BwdParamsE,"",@"SHT_CUDA_INFO"
	.sectionflags	@""
	.align	4


	//----- nvinfo : EIATTR_CUDA_API_VERSION
	.align		4
        /*0000*/ 	.byte	0x04, 0x37
        /*0002*/ 	.short	(.L_3417 - .L_3416)
.L_3416:
        /*0004*/ 	.word	0x00000082


	//----- nvinfo : EIATTR_KPARAM_INFO
	.align		4
.L_3417:
        /*0008*/ 	.byte	0x04, 0x17
        /*000a*/ 	.short	(.L_3419 - .L_3418)
.L_3418:
        /*000c*/ 	.word	0x00000000
        /*0010*/ 	.short	0x0000
        /*0012*/ 	.short	0x0000
        /*0014*/ 	.byte	0x00, 0xf0, 0xa1, 0x04


	//----- nvinfo : EIATTR_SPARSE_MMA_MASK
	.align		4
.L_3419:
        /*0018*/ 	.byte	0x03, 0x50
        /*001a*/ 	.short	0x0000


	//----- nvinfo : EIATTR_MAXREG_COUNT
	.align		4
        /*001c*/ 	.byte	0x03, 0x1b
        /*001e*/ 	.short	0x00ff


	//----- nvinfo : EIATTR_NUM_BARRIERS
	.align		4
        /*0020*/ 	.byte	0x02, 0x4c
        /*0022*/ 	.byte	0x01
	.zero		1


	//----- nvinfo : EIATTR_ANNOTATIONS
	.align		4
        /*0024*/ 	.byte	0x04, 0x55
        /*0026*/ 	.short	(.L_3421 - .L_3420)


	//   ....[0]....
.L_3420:
        /* <DEDUP_REMOVED lines=143> */


	//----- nvinfo : EIATTR_MERCURY_ISA_VERSION
	.align		4
.L_3421:
        /*0908*/ 	.byte	0x03, 0x5f
        /*090a*/ 	.short	0x0101


	//----- nvinfo : EIATTR_COOP_GROUP_MASK_REGIDS
	.align		4
        /*090c*/ 	.byte	0x04, 0x29
        /*090e*/ 	.short	(.L_3423 - .L_3422)


	//   ....[0]....
.L_3422:
        /*0910*/ 	.word	0xffffffff


	//   ....[1]....
        /*0914*/ 	.word	0xffffffff


	//   ....[2]....
        /*0918*/ 	.word	0xffffffff


	//   ....[3]....
        /*091c*/ 	.word	0xffffffff


	//   ....[4]....
        /*0920*/ 	.word	0xffffffff


	//   ....[5]....
        /*0924*/ 	.word	0xffffffff


	//   ....[6]....
        /*0928*/ 	.word	0xffffffff


	//   ....[7]....
        /*092c*/ 	.word	0xffffffff


	//   ....[8]....
        /*0930*/ 	.word	0xffffffff


	//   ....[9]....
        /*0934*/ 	.word	0xffffffff


	//   ....[10]....
        /*0938*/ 	.word	0x0500008a


	//   ....[11]....
        /*093c*/ 	.word	0x0500008a


	//   ....[12]....
        /*0940*/ 	.word	0x0500008a


	//   ....[13]....
        /*0944*/ 	.word	0x0500008a


	//   ....[14]....
        /*0948*/ 	.word	0x0500008a


	//   ....[15]....
        /*094c*/ 	.word	0x0500008a


	//   ....[16]....
        /*0950*/ 	.word	0x0500008a


	//   ....[17]....
        /*0954*/ 	.word	0x0500008a


	//   ....[18]....
        /*0958*/ 	.word	0x0500008a


	//   ....[19]....
        /*095c*/ 	.word	0x0500008a


	//----- nvinfo : EIATTR_COOP_GROUP_INSTR_OFFSETS
	.align		4
.L_3423:
        /*0960*/ 	.byte	0x04, 0x28
        /*0962*/ 	.short	(.L_3425 - .L_3424)


	//   ....[0]....
.L_3424:
        /*0964*/ 	.word	0x00002df0


	//   ....[1]....
        /*0968*/ 	.word	0x00002e10


	//   ....[2]....
        /*096c*/ 	.word	0x00002e30


	//   ....[3]....
        /*0970*/ 	.word	0x00002e50


	//   ....[4]....
        /*0974*/ 	.word	0x00002e70


	//   ....[5]....
        /*0978*/ 	.word	0x00002e90


	//   ....[6]....
        /*097c*/ 	.word	0x00002eb0


	//   ....[7]....
        /*0980*/ 	.word	0x00002ed0


	//   ....[8]....
        /*0984*/ 	.word	0x00002ee0


	//   ....[9]....
        /*0988*/ 	.word	0x00002f00


	//   ....[10]....
        /*098c*/ 	.word	0x00007d00


	//   ....[11]....
        /*0990*/ 	.word	0x00007d90


	//   ....[12]....
        /*0994*/ 	.word	0x00007df0


	//   ....[13]....
        /*0998*/ 	.word	0x00007e40


	//   ....[14]....
        /*099c*/ 	.word	0x00007ea0


	//   ....[15]....
        /*09a0*/ 	.word	0x00007ef0


	//   ....[16]....
        /*09a4*/ 	.word	0x00007f50


	//   ....[17]....
        /*09a8*/ 	.word	0x00007fa0


	//   ....[18]....
        /*09ac*/ 	.word	0x00008000


	//   ....[19]....
        /*09b0*/ 	.word	0x00008050


	//----- nvinfo : EIATTR_EXIT_INSTR_OFFSETS
	.align		4
.L_3425:
        /*09b4*/ 	.byte	0x04, 0x1c
        /*09b6*/ 	.short	(.L_3427 - .L_3426)


	//   ....[0]....
.L_3426:
        /*09b8*/ 	.word	0x00007c90


	//----- nvinfo : EIATTR_MAX_THREADS
	.align		4
.L_3427:
        /*09bc*/ 	.byte	0x04, 0x05
        /*09be*/ 	.short	(.L_3429 - .L_3428)
.L_3428:
        /*09c0*/ 	.word	0x00000080
        /*09c4*/ 	.word	0x00000001
        /*09c8*/ 	.word	0x00000001


	//----- nvinfo : EIATTR_CRS_STACK_SIZE
	.align		4
.L_3429:
        /*09cc*/ 	.byte	0x04, 0x1e
        /*09ce*/ 	.short	(.L_3431 - .L_3430)
.L_3430:
        /*09d0*/ 	.word	0x00000000


	//----- nvinfo : EIATTR_CBANK_PARAM_SIZE
	.align		4
.L_3431:
        /*09d4*/ 	.byte	0x03, 0x19
        /*09d6*/ 	.short	0x0128


	//----- nvinfo : EIATTR_PARAM_CBANK
	.align		4
        /*09d8*/ 	.byte	0x04, 0x0a
        /*09da*/ 	.short	(.L_3433 - .L_3432)
	.align		4
.L_3432:
        /*09dc*/ 	.word	index@(.nv.constant0._ZN10layer_norm13ln_bwd_kernelINS_13Kernel_traitsIf6__halfS2_S2_fjLj1280ELj1ELj4ELj1ELj16ENS_18Kernel_traits_baseILj1280EfS2_S2_S2_fjLj128EEEEELb1ELb1ELb0ELb1EEEvNS_9BwdParamsE)
        /*09e0*/ 	.short	0x0210
        /*09e2*/ 	.short	0x0128


	//----- nvinfo : EIATTR_SW_WAR
	.align		4
.L_3433:
        /*09e4*/ 	.byte	0x04, 0x36
        /*09e6*/ 	.short	(.L_3435 - .L_3434)
.L_3434:
        /*09e8*/ 	.word	0x00000008
.L_3435:


//--------------------- .nv.info._ZN10layer_norm22ln_bwd_finalize_kernelINS_22Kernel_traits_finalizeILj1280Ef6__halfS2_S2_fjLb1ELj1024ELj4ENS_18Kernel_traits_baseILj1280EfS2_S2_S2_fjLj1024EEEEELb1ELb0EEEvNS_9BwdParamsE --------------------------
	.section	.nv.info._ZN10layer_norm22ln_bwd_finalize_kernelINS_22Kernel_traits_finalizeILj1280Ef6__halfS2_S2_fjLb1ELj1024ELj4ENS_18Kernel_traits_baseILj1280EfS2_S2_S2_fjLj1024EEEEELb1ELb0EEEvNS_9BwdParamsE,"",@"SHT_CUDA_INFO"
	.sectionflags	@""
	.align	4


	//----- nvinfo : EIATTR_CUDA_API_VERSION
	.align		4
        /*0000*/ 	.byte	0x04, 0x37
        /*0002*/ 	.short	(.L_3437 - .L_3436)
.L_3436:
        /*0004*/ 	.word	0x00000082


	//----- nvinfo : EIATTR_KPARAM_INFO
	.align		4
.L_3437:
        /*0008*/ 	.byte	0x04, 0x17
        /*000a*/ 	.short	(.L_3439 - .L_3438)
.L_3438:
        /*000c*/ 	.word	0x00000000
        /*0010*/ 	.short	0x0000
        /*0012*/ 	.short	0x0000
        /*0014*/ 	.byte	0x00, 0xf0, 0xa1, 0x04


	//----- nvinfo : EIATTR_SPARSE_MMA_MASK
	.align		4
.L_3439:
        /*0018*/ 	.byte	0x03, 0x50
        /*001a*/ 	.short	0x0000


	//----- nvinfo : EIATTR_MAXREG_COUNT
	.align		4
        /*001c*/ 	.byte	0x03, 0x1b
        /*001e*/ 	.short	0x0040


	//----- nvinfo : EIATTR_NUM_BARRIERS
	.align		4
        /*0020*/ 	.byte	0x02, 0x4c
        /*0022*/ 	.byte	0x01
	.zero		1


	//----- nvinfo : EIATTR_MERCURY_ISA_VERSION
	.align		4
        /*0024*/ 	.byte	0x03, 0x5f
        /*0026*/ 	.short	0x0101


	//----- nvinfo : EIATTR_COOP_GROUP_MASK_REGIDS
	.align		4
        /*0028*/ 	.byte	0x04, 0x29
        /*002a*/ 	.short	(.L_3441 - .L_3440)


	//   ....[0]....
.L_3440:
        /*002c*/ 	.word	0xffffffff


	//   ....[1]....
        /*0030*/ 	.word	0xffffffff


	//   ....[2]....
        /*0034*/ 	.word	0xffffffff


	//   ....[3]....
        /*0038*/ 	.word	0xffffffff


	//   ....[4]....
        /*003c*/ 	.word	0xffffffff


	//   ....[5]....
        /*0040*/ 	.word	0xffffffff


	//   ....[6]....
        /*0044*/ 	.word	0xffffffff


	//   ....[7]....
        /*0048*/ 	.word	0xffffffff


	//   ....[8]....
        /*004c*/ 	.word	0xffffffff


	//   ....[9]....
        /*0050*/ 	.word	0xffffffff


	//   ....[10]....
        /*0054*/ 	.word	0xffffffff


	//   ....[11]....
        /*0058*/ 	.word	0xffffffff


	//   ....[12]....
        /*005c*/ 	.word	0xffffffff


	//   ....[13]....
        /*0060*/ 	.word	0xffffffff


	//   ....[14]....
        /*0064*/ 	.word	0xffffffff


	//   ....[15]....
        /*0068*/ 	.word	0x05000014


	//   ....[16]....
        /*006c*/ 	.word	0x05000014


	//   ....[17]....
        /*0070*/ 	.word	0x05000014


	//   ....[18]....
        /*0074*/ 	.word	0x05000014


	//   ....[19]....
        /*0078*/ 	.word	0x05000014


	//   ....[20]....
        /*007c*/ 	.word	0x05000014


	//   ....[21]....
        /*0080*/ 	.word	0x05000014


	//   ....[22]....
        /*0084*/ 	.word	0x05000014


	//   ....[23]....
        /*0088*/ 	.word	0x05000014


	//   ....[24]....
        /*008c*/ 	.word	0x05000014


	//   ....[25]....
        /*0090*/ 	.word	0x05000014


	//   ....[26]....
        /*0094*/ 	.word	0x05000014


	//   ....[27]....
        /*0098*/ 	.word	0x05000014


	//   ....[28]....
        /*009c*/ 	.word	0x05000014


	//   ....[29]....
        /*00a0*/ 	.word	0x05000014


	//----- nvinfo : EIATTR_COOP_GROUP_INSTR_OFFSETS
	.align		4
.L_3441:
        /*00a4*/ 	.byte	0x04, 0x28
        /*00a6*/ 	.short	(.L_3443 - .L_3442)


	//   ....[0]....
.L_3442:
        /*00a8*/ 	.word	0x00000ad0


	//   ....[1]....
        /*00ac*/ 	.word	0x00000ae0


	//   ....[2]....
        /*00b0*/ 	.word	0x00000af0


	//   ....[3]....
        /*00b4*/ 	.word	0x00000b20


	//   ....[4]....
        /*00b8*/ 	.word	0x00000b40


	//   ....[5]....
        /*00bc*/ 	.word	0x00000b50


	//   ....[6]....
        /*00c0*/ 	.word	0x00000b90


	//   ....[7]....
        /*00c4*/ 	.word	0x00000ba0


	//   ....[8]....
        /*00c8*/ 	.word	0x00000bb0


	//   ....[9]....
        /*00cc*/ 	.word	0x00000be0


	//   ....[10]....
        /*00d0*/ 	.word	0x00000c00


	//   ....[11]....
        /*00d4*/ 	.word	0x00000c10


	//   ....[12]....
        /*00d8*/ 	.word	0x00000c40


	//   ....[13]....
        /*00dc*/ 	.word	0x00000c60


	//   ....[14]....
        /*00e0*/ 	.word	0x00000c70


	//   ....[15]....
        /*00e4*/ 	.word	0x00000ef0


	//   ....[16]....
        /*00e8*/ 	.word	0x00000f60


	//   ....[17]....
        /*00ec*/ 	.word	0x00000fd0


	//   ....[18]....
        /*00f0*/ 	.word	0x00001040


	//   ....[19]....
        /*00f4*/ 	.word	0x000010b0


	//   ....[20]....
        /*00f8*/ 	.word	0x00001110


	//   ....[21]....
        /*00fc*/ 	.word	0x00001180


	//   ....[22]....
        /*0100*/ 	.word	0x000011f0


	//   ....[23]....
        /*0104*/ 	.word	0x00001260


	//   ....[24]....
        /*0108*/ 	.word	0x000012d0


	//   ....[25]....
        /*010c*/ 	.word	0x00001330


	//   ....[26]....
        /*0110*/ 	.word	0x000013a0


	//   ....[27]....
        /*0114*/ 	.word	0x00001410


	//   ....[28]....
        /*0118*/ 	.word	0x00001480


	//   ....[29]....
        /*011c*/ 	.word	0x000014f0


	//----- nvinfo : EIATTR_EXIT_INSTR_OFFSETS
	.align		4
.L_3443:
        /*0120*/ 	.byte	0x04, 0x1c
        /*0122*/ 	.short	(.L_3445 - .L_3444)


	//   ....[0]....
.L_3444:
        /*0124*/ 	.word	0x00000070


	//   ....[1]....
        /*0128*/ 	.word	0x00000e90


	//----- nvinfo : EIATTR_MAX_THREADS
	.align		4
.L_3445:
        /*012c*/ 	.byte	0x04, 0x05
        /*012e*/ 	.short	(.L_3447 - .L_3446)
.L_3446:
        /*0130*/ 	.word	0x00000400
        /*0134*/ 	.word	0x00000001
        /*0138*/ 	.word	0x00000001


	//----- nvinfo : EIATTR_CRS_STACK_SIZE
	.align		4
.L_3447:
        /*013c*/ 	.byte	0x04, 0x1e
        /*013e*/ 	.short	(.L_3449 - .L_3448)
.L_3448:
        /*0140*/ 	.word	0x00000000


	//----- nvinfo : EIATTR_CBANK_PARAM_SIZE
	.align		4
.L_3449:
        /*0144*/ 	.byte	0x03, 0x19
        /*0146*/ 	.short	0x0128


	//----- nvinfo : EIATTR_PARAM_CBANK
	.align		4
        /*0148*/ 	.byte	0x04, 0x0a
        /*014a*/ 	.short	(.L_3451 - .L_3450)
	.align		4
.L_3450:
        /*014c*/ 	.word	index@(.nv.constant0._ZN10layer_norm22ln_bwd_finalize_kernelINS_22Kernel_traits_finalizeILj1280Ef6__halfS2_S2_fjLb1ELj1024ELj4ENS_18Kernel_traits_baseILj1280EfS2_S2_S2_fjLj1024EEEEELb1ELb0EEEvNS_9BwdParamsE)
        /*0150*/ 	.short	0x0210
        /*0152*/ 	.short	0x0128


	//----- nvinfo : EIATTR_SW_WAR
	.align		4
.L_3451:
        /*0154*/ 	.byte	0x04, 0x36
        /*0156*/ 	.short	(.L_3453 - .L_3452)
.L_3452:
        /*0158*/ 	.word	0x00000008
.L_3453:


//--------------------- .nv.info._ZN10layer_norm13ln_bwd_kernelINS_13Kernel_traitsIf6__halfS2_S2_fjLj1280ELj1ELj4ELj1ELj16ENS_18Kernel_traits_baseILj1280EfS2_S2_S2_fjLj128EEEEELb1ELb1ELb1ELb0EEEvNS_9BwdParamsE --------------------------
	.section	.nv.info._ZN10layer_norm13ln_bwd_kernelINS_13Kernel_traitsIf6__halfS2_S2_fjLj1280ELj1ELj4ELj1ELj16ENS_18Kernel_traits_baseILj1280EfS2_S2_S2_fjLj128EEEEELb1ELb1ELb1ELb0EEEvNS_9BwdParamsE,"",@"SHT_CUDA_INFO"
	.sectionflags	@""
	.align	4


	//----- nvinfo : EIATTR_CUDA_API_VERSION
	.align		4
        /*0000*/ 	.byte	0x04, 0x37
        /*0002*/ 	.short	(.L_3455 - .L_3454)
.L_3454:
        /*0004*/ 	.word	0x00000082


	//----- nvinfo : EIATTR_KPARAM_INFO
	.align		4
.L_3455:
        /*0008*/ 	.byte	0x04, 0x17
        /*000a*/ 	.short	(.L_3457 - .L_3456)
.L_3456:
        /*000c*/ 	.word	0x00000000
        /*0010*/ 	.short	0x0000
        /*0012*/ 	.short	0x0000
        /*0014*/ 	.byte	0x00, 0xf0, 0xa1, 0x04


	//----- nvinfo : EIATTR_SPARSE_MMA_MASK
	.align		4
.L_3457:
        /*0018*/ 	.byte	0x03, 0x50
        /*001a*/ 	.short	0x0000


	//----- nvinfo : EIATTR_MAXREG_COUNT
	.align		4
        /*001c*/ 	.byte	0x03, 0x1b
        /*001e*/ 	.short	0x00ff


	//----- nvinfo : EIATTR_NUM_BARRIERS
	.align		4
        /*0020*/ 	.byte	0x02, 0x4c
        /*0022*/ 	.byte	0x01
	.zero		1


	//----- nvinfo : EIATTR_ANNOTATIONS
	.align		4
        /*0024*/ 	.byte	0x04, 0x55
        /*0026*/ 	.short	(.L_3459 - .L_3458)


	//   ....[0]....
.L_3458:
        /* <DEDUP_REMOVED lines=102> */


	//----- nvinfo : EIATTR_MERCURY_ISA_VERSION
	.align		4
.L_3459:
        /*0678*/ 	.byte	0x03, 0x5f
        /*067a*/ 	.short	0x0101


	//----- nvinfo : EIATTR_COOP_GROUP_MASK_REGIDS
	.align		4
        /*067c*/ 	.byte	0x04, 0x29
        /*067e*/ 	.short	(.L_3461 - .L_3460)


	//   ....[0]....
.L_3460:
        /*0680*/ 	.word	0xffffffff


	//   ....[1]....
        /*0684*/ 	.word	0xffffffff


	//   ....[2]....
        /*0688*/ 	.word	0xffffffff


	//   ....[3]....
        /*068c*/ 	.word	0xffffffff


	//   ....[4]....
        /*0690*/ 	.word	0xffffffff


	//   ....[5]....
        /*0694*/ 	.word	0xffffffff


	//   ....[6]....
        /*0698*/ 	.word	0xffffffff


	//   ....[7]....
        /*069c*/ 	.word	0xffffffff


	//   ....[8]....
        /*06a0*/ 	.word	0xffffffff


	//   ....[9]....
        /*06a4*/ 	.word	0xffffffff


	//   ....[10]....
        /*06a8*/ 	.word	0x05000008


	//   ....[11]....
        /*06ac*/ 	.word	0x05000008


	//   ....[12]....
        /*06b0*/ 	.word	0x05000008


	//   ....[13]....
        /*06b4*/ 	.word	0x05000008


	//   ....[14]....
        /*06b8*/ 	.word	0x05000008


	//   ....[15]....
        /*06bc*/ 	.word	0x05000008


	//   ....[16]....
        /*06c0*/ 	.word	0x05000008


	//   ....[17]....
        /*06c4*/ 	.word	0x05000008


	//   ....[18]....
        /*06c8*/ 	.word	0x05000008


	//   ....[19]....
        /*06cc*/ 	.word	0x05000008


	//----- nvinfo : EIATTR_COOP_GROUP_INSTR_OFFSETS
	.align		4
.L_3461:
        /*06d0*/ 	.byte	0x04, 0x28
        /*06d2*/ 	.short	(.L_3463 - .L_3462)


	//   ....[0]....
.L_3462:
        /*06d4*/ 	.word	0x000036a0


	//   ....[1]....
        /*06d8*/ 	.word	0x000036c0


	//   ....[2]....
        /*06dc*/ 	.word	0x000036e0


	//   ....[3]....
        /*06e0*/ 	.word	0x00003700


	//   ....[4]....
        /*06e4*/ 	.word	0x00003720


	//   ....[5]....
        /*06e8*/ 	.word	0x00003740


	//   ....[6]....
        /*06ec*/ 	.word	0x00003760


	//   ....[7]....
        /*06f0*/ 	.word	0x00003780


	//   ....[8]....
        /*06f4*/ 	.word	0x00003790


	//   ....[9]....
        /*06f8*/ 	.word	0x000037b0


	//   ....[10]....
        /*06fc*/ 	.word	0x0000b000


	//   ....[11]....
        /*0700*/ 	.word	0x0000b0a0


	//   ....[12]....
        /*0704*/ 	.word	0x0000b120


	//   ....[13]....
        /*0708*/ 	.word	0x0000b190


	//   ....[14]....
        /*070c*/ 	.word	0x0000b210


	//   ....[15]....
        /*0710*/ 	.word	0x0000b280


	//   ....[16]....
        /*0714*/ 	.word	0x0000b300


	//   ....[17]....
        /*0718*/ 	.word	0x0000b370


	//   ....[18]....
        /*071c*/ 	.word	0x0000b3f0


	//   ....[19]....
        /*0720*/ 	.word	0x0000b440


	//----- nvinfo : EIATTR_EXIT_INSTR_OFFSETS
	.align		4
.L_3463:
        /*0724*/ 	.byte	0x04, 0x1c
        /*0726*/ 	.short	(.L_3465 - .L_3464)


	//   ....[0]....
.L_3464:
        /*0728*/ 	.word	0x0000af10


	//   ....[1]....
        /*072c*/ 	.word	0x0000af90


	//----- nvinfo : EIATTR_MAX_THREADS
	.align		4
.L_3465:
        /*0730*/ 	.byte	0x04, 0x05
        /*0732*/ 	.short	(.L_3467 - .L_3466)
.L_3466:
        /*0734*/ 	.word	0x00000080
        /*0738*/ 	.word	0x00000001
        /*073c*/ 	.word	0x00000001


	//----- nvinfo : EIATTR_CRS_STACK_SIZE
	.align		4
.L_3467:
        /*0740*/ 	.byte	0x04, 0x1e
        /*0742*/ 	.short	(.L_3469 - .L_3468)
.L_3468:
        /*0744*/ 	.word	0x00000000


	//----- nvinfo : EIATTR_CBANK_PARAM_SIZE
	.align		4
.L_3469:
        /*0748*/ 	.byte	0x03, 0x19
        /*074a*/ 	.short	0x0128


	//----- nvinfo : EIATTR_PARAM_CBANK
	.align		4
        /*074c*/ 	.byte	0x04, 0x0a
        /*074e*/ 	.short	(.L_3471 - .L_3470)
	.align		4
.L_3470:
        /*0750*/ 	.word	index@(.nv.constant0._ZN10layer_norm13ln_bwd_kernelINS_13Kernel_traitsIf6__halfS2_S2_fjLj1280ELj1ELj4ELj1ELj16ENS_18Kernel_traits_baseILj1280EfS2_S2_S2_fjLj128EEEEELb1ELb1ELb1ELb0EEEvNS_9BwdParamsE)
        /*0754*/ 	.short	0x0210
        /*0756*/ 	.short	0x0128


	//----- nvinfo : EIATTR_SW_WAR
	.align		4
.L_3471:
        /*0758*/ 	.byte	0x04, 0x36
        /*075a*/ 	.short	(.L_3473 - .L_3472)
.L_3472:
        /*075c*/ 	.word	0x00000008
.L_3473:


//--------------------- .nv.info._ZN10layer_norm22ln_bwd_finalize_kernelINS_22Kernel_traits_finalizeILj1280Ef6__halfS2_S2_fjLb1ELj1024ELj4ENS_18Kernel_traits_baseILj1280EfS2_S2_S2_fjLj1024EEEEELb1ELb1EEEvNS_9BwdParamsE --------------------------
	.section	.nv.info._ZN10layer_norm22ln_bwd_finalize_kernelINS_22Kernel_traits_finalizeILj1280Ef6__halfS2_S2_fjLb1ELj1024ELj4ENS_18Kernel_traits_baseILj1280EfS2_S2_S2_fjLj1024EEEEELb1ELb1EEEvNS_9BwdParamsE,"",@"SHT_CUDA_INFO"
	.sectionflags	@""
	.align	4


	//----- nvinfo : EIATTR_CUDA_API_VERSION
	.align		4
        /*0000*/ 	.byte	0x04, 0x37
        /*0002*/ 	.short	(.L_3475 - .L_3474)
.L_3474:
        /*0004*/ 	.word	0x00000082


	//----- nvinfo : EIATTR_KPARAM_INFO
	.align		4
.L_3475:
        /*0008*/ 	.byte	0x04, 0x17
        /*000a*/ 	.short	(.L_3477 - .L_3476)
.L_3476:
        /*000c*/ 	.word	0x00000000
        /*0010*/ 	.short	0x0000
        /*0012*/ 	.short	0x0000
        /*0014*/ 	.byte	0x00, 0xf0, 0xa1, 0x04


	//----- nvinfo : EIATTR_SPARSE_MMA_MASK
	.align		4
.L_3477:
        /*0018*/ 	.byte	0x03, 0x50
        /*001a*/ 	.short	0x0000


	//----- nvinfo : EIATTR_MAXREG_COUNT
	.align		4
        /*001c*/ 	.byte	0x03, 0x1b
        /*001e*/ 	.short	0x0040


	//----- nvinfo : EIATTR_NUM_BARRIERS
	.align		4
        /*0020*/ 	.byte	0x02, 0x4c
        /*0022*/ 	.byte	0x01
	.zero		1


	//----- nvinfo : EIATTR_MERCURY_ISA_VERSION
	.align		4
        /*0024*/ 	.byte	0x03, 0x5f
        /*0026*/ 	.short	0x0101


	//----- nvinfo : EIATTR_COOP_GROUP_MASK_REGIDS
	.align		4
        /*0028*/ 	.byte	0x04, 0x29
        /*002a*/ 	.short	(.L_3479 - .L_3478)


	//   ....[0]....
.L_3478:
        /*002c*/ 	.word	0xffffffff


	//   ....[1]....
        /*0030*/ 	.word	0xffffffff


	//   ....[2]....
        /*0034*/ 	.word	0xffffffff


	//   ....[3]....
        /*0038*/ 	.word	0xffffffff


	//   ....[4]....
        /*003c*/ 	.word	0xffffffff


	//   ....[5]....
        /*0040*/ 	.word	0xffffffff


	//   ....[6]....
        /*0044*/ 	.word	0xffffffff


	//   ....[7]....
        /*0048*/ 	.word	0xffffffff


	//   ....[8]....
        /*004c*/ 	.word	0xffffffff


	//   ....[9]....
        /*0050*/ 	.word	0xffffffff


	//   ....[10]....
        /*0054*/ 	.word	0xffffffff


	//   ....[11]....
        /*0058*/ 	.word	0xffffffff


	//   ....[12]....
        /*005c*/ 	.word	0xffffffff


	//   ....[13]....
        /*0060*/ 	.word	0xffffffff


	//   ....[14]....
        /*0064*/ 	.word	0xffffffff


	//   ....[15]....
        /*0068*/ 	.word	0x05000014


	//   ....[16]....
        /*006c*/ 	.word	0x05000014


	//   ....[17]....
        /*0070*/ 	.word	0x05000014


	//   ....[18]....
        /*0074*/ 	.word	0x05000014


	//   ....[19]....
        /*0078*/ 	.word	0x05000014


	//   ....[20]....
        /*007c*/ 	.word	0x05000014


	//   ....[21]....
        /*0080*/ 	.word	0x05000014


	//   ....[22]....
        /*0084*/ 	.word	0x05000014


	//   ....[23]....
        /*0088*/ 	.word	0x05000014


	//   ....[24]....
        /*008c*/ 	.word	0x05000014


	//   ....[25]....
        /*0090*/ 	.word	0x05000014


	//   ....[26]....
        /*0094*/ 	.word	0x05000014


	//   ....[27]....
        /*0098*/ 	.word	0x05000014


	//   ....[28]....
        /*009c*/ 	.word	0x05000014


	//   ....[29]....
        /*00a0*/ 	.word	0x05000014


	//----- nvinfo : EIATTR_COOP_GROUP_INSTR_OFFSETS
	.align		4
.L_3479:
        /*00a4*/ 	.byte	0x04, 0x28
        /*00a6*/ 	.short	(.L_3481 - .L_3480)


	//   ....[0]....
.L_3480:
        /*00a8*/ 	.word	0x00000ab0


	//   ....[1]....
        /*00ac*/ 	.word	0x00000ac0


	//   ....[2]....
        /*00b0*/ 	.word	0x00000ad0


	//   ....[3]....
        /*00b4*/ 	.word	0x00000b00


	//   ....[4]....
        /*00b8*/ 	.word	0x00000b20


	//   ....[5]....
        /*00bc*/ 	.word	0x00000b30


	//   ....[6]....
        /*00c0*/ 	.word	0x00000b60


	//   ....[7]....
        /*00c4*/ 	.word	0x00000b80


	//   ....[8]....
        /*00c8*/ 	.word	0x00000b90


	//   ....[9]....
        /*00cc*/ 	.word	0x00000bc0


	//   ....[10]....
        /*00d0*/ 	.word	0x00000be0


	//   ....[11]....
        /*00d4*/ 	.word	0x00000bf0


	//   ....[12]....
        /*00d8*/ 	.word	0x00000c20


	//   ....[13]....
        /*00dc*/ 	.word	0x00000c40


	//   ....[14]....
        /*00e0*/ 	.word	0x00000c50


	//   ....[15]....
        /*00e4*/ 	.word	0x00000eb0


	//   ....[16]....
        /*00e8*/ 	.word	0x00000f20


	//   ....[17]....
        /*00ec*/ 	.word	0x00000f90


	//   ....[18]....
        /*00f0*/ 	.word	0x00001000


	//   ....[19]....
        /*00f4*/ 	.word	0x00001070


	//   ....[20]....
        /*00f8*/ 	.word	0x000010d0


	//   ....[21]....
        /*00fc*/ 	.word	0x00001140


	//   ....[22]....
        /*0100*/ 	.word	0x000011b0


	//   ....[23]....
        /*0104*/ 	.word	0x00001220


	//   ....[24]....
        /*0108*/ 	.word	0x00001290


	//   ....[25]....
        /*010c*/ 	.word	0x000012f0


	//   ....[26]....
        /*0110*/ 	.word	0x00001360


	//   ....[27]....
        /*0114*/ 	.word	0x000013d0


	//   ....[28]....
        /*0118*/ 	.word	0x00001440


	//   ....[29]....
        /*011c*/ 	.word	0x000014b0


	//----- nvinfo : EIATTR_EXIT_INSTR_OFFSETS
	.align		4
.L_3481:
        /*0120*/ 	.byte	0x04, 0x1c
        /*0122*/ 	.short	(.L_3483 - .L_3482)


	//   ....[0]....
.L_3482:
        /*0124*/ 	.word	0x00000070


	//   ....[1]....
        /*0128*/ 	.word	0x00000e50


	//----- nvinfo : EIATTR_MAX_THREADS
	.align		4
.L_3483:
        /*012c*/ 	.byte	0x04, 0x05
        /*012e*/ 	.short	(.L_3485 - .L_3484)
.L_3484:
        /*0130*/ 	.word	0x00000400
        /*0134*/ 	.word	0x00000001
        /*0138*/ 	.word	0x00000001


	//----- nvinfo : EIATTR_CRS_STACK_SIZE
	.align		4
.L_3485:
        /*013c*/ 	.byte	0x04, 0x1e
        /*013e*/ 	.short	(.L_3487 - .L_3486)
.L_3486:
        /*0140*/ 	.word	0x00000000


	//----- nvinfo : EIATTR_CBANK_PARAM_SIZE
	.align		4
.L_3487:
        /*0144*/ 	.byte	0x03, 0x19
        /*0146*/ 	.short	0x0128


	//----- nvinfo : EIATTR_PARAM_CBANK
	.align		4
        /*0148*/ 	.byte	0x04, 0x0a
        /*014a*/ 	.short	(.L_3489 - .L_3488)
	.align		4
.L_3488:
        /*014c*/ 	.word	index@(.nv.constant0._ZN10layer_norm22ln_bwd_finalize_kernelINS_22Kernel_traits_finalizeILj1280Ef6__halfS2_S2_fjLb1ELj1024ELj4ENS_18Kernel_traits_baseILj1280EfS2_S2_S2_fjLj1024EEEEELb1ELb1EEEvNS_9BwdParamsE)
        /*0150*/ 	.short	0x0210
        /*0152*/ 	.short	0x0128


	//----- nvinfo : EIATTR_SW_WAR
	.align		4
.L_3489:
        /*0154*/ 	.byte	0x04, 0x36
        /*0156*/ 	.short	(.L_3491 - .L_3490)
.L_3490:
        /*0158*/ 	.word	0x00000008
.L_3491:


//--------------------- .nv.info._ZN10layer_norm13ln_bwd_kernelINS_13Kernel_traitsIf6__halfS2_S2_fjLj1280ELj1ELj4ELj1ELj16ENS_18Kernel_traits_baseILj1280EfS2_S2_S2_fjLj128EEEEELb1ELb1ELb1ELb1EEEvNS_9BwdParamsE --------------------------
	.section	.nv.info._ZN10layer_norm13ln_bwd_kernelINS_13Kernel_traitsIf6__halfS2_S2_fjLj1280ELj1ELj4ELj1ELj16ENS_18Kernel_traits_baseILj1280EfS2_S2_S2_fjLj128EEEEELb1ELb1ELb1ELb1EEEvNS_9BwdParamsE,"",@"SHT_CUDA_INFO"
	.sectionflags	@""
	.align	4


	//----- nvinfo : EIATTR_CUDA_API_VERSION
	.align		4
        /*0000*/ 	.byte	0x04, 0x37
        /*0002*/ 	.short	(.L_3493 - .L_3492)
.L_3492:
        /*0004*/ 	.word	0x00000082


	//----- nvinfo : EIATTR_KPARAM_INFO
	.align		4
.L_3493:
        /*0008*/ 	.byte	0x04, 0x17
        /*000a*/ 	.short	(.L_3495 - .L_3494)
.L_3494:
        /*000c*/ 	.word	0x00000000
        /*0010*/ 	.short	0x0000
        /*0012*/ 	.short	0x0000
        /*0014*/ 	.byte	0x00, 0xf0, 0xa1, 0x04


	//----- nvinfo : EIATTR_SPARSE_MMA_MASK
	.align		4
.L_3495:
        /*0018*/ 	.byte	0x03, 0x50
        /*001a*/ 	.short	0x0000


	//----- nvinfo : EIATTR_MAXREG_COUNT
	.align		4
        /*001c*/ 	.byte	0x03, 0x1b
        /*001e*/ 	.short	0x00ff


	//----- nvinfo : EIATTR_NUM_BARRIERS
	.align		4
        /*0020*/ 	.byte	0x02, 0x4c
        /*0022*/ 	.byte	0x01
	.zero		1


	//----- nvinfo : EIATTR_ANNOTATIONS
	.align		4
        /*0024*/ 	.byte	0x04, 0x55
        /*0026*/ 	.short	(.L_3497 - .L_3496)


	//   ....[0]....
.L_3496:
        /* <DEDUP_REMOVED lines=85> */


	//----- nvinfo : EIATTR_MERCURY_ISA_VERSION
	.align		4
.L_3497:
        /*0560*/ 	.byte	0x03, 0x5f
        /*0562*/ 	.short	0x0101


	//----- nvinfo : EIATTR_COOP_GROUP_MASK_REGIDS
	.align		4
        /*0564*/ 	.byte	0x04, 0x29
        /*0566*/ 	.short	(.L_3499 - .L_3498)


	//   ....[0]....
.L_3498:
        /*0568*/ 	.word	0xffffffff


	//   ....[1]....
        /*056c*/ 	.word	0xffffffff


	//   ....[2]....
        /*0570*/ 	.word	0xffffffff


	//   ....[3]....
        /*0574*/ 	.word	0xffffffff


	//   ....[4]....
        /*0578*/ 	.word	0xffffffff


	//   ....[5]....
        /*057c*/ 	.word	0xffffffff


	//   ....[6]....
        /*0580*/ 	.word	0xffffffff


	//   ....[7]....
        /*0584*/ 	.word	0xffffffff


	//   ....[8]....
        /*0588*/ 	.word	0xffffffff


	//   ....[9]....
        /*058c*/ 	.word	0xffffffff


	//   ....[10]....
        /*0590*/ 	.word	0x050000f6


	//   ....[11]....
        /*0594*/ 	.word	0x050000f6


	//   ....[12]....
        /*0598*/ 	.word	0x050000f6


	//   ....[13]....
        /*059c*/ 	.word	0x050000f6


	//   ....[14]....
        /*05a0*/ 	.word	0x050000f6


	//   ....[15]....
        /*05a4*/ 	.word	0x050000f6


	//   ....[16]....
        /*05a8*/ 	.word	0x050000f6


	//   ....[17]....
        /*05ac*/ 	.word	0x050000f6


	//   ....[18]....
        /*05b0*/ 	.word	0x050000f6


	//   ....[19]....
        /*05b4*/ 	.word	0x050000f6


	//----- nvinfo : EIATTR_COOP_GROUP_INSTR_OFFSETS
	.align		4
.L_3499:
        /*05b8*/ 	.byte	0x04, 0x28
        /*05ba*/ 	.short	(.L_3501 - .L_3500)


	//   ....[0]....
.L_3500:
        /*05bc*/ 	.word	0x00003110


	//   ....[1]....
        /*05c0*/ 	.word	0x00003130


	//   ....[2]....
        /*05c4*/ 	.word	0x00003150


	//   ....[3]....
        /*05c8*/ 	.word	0x00003170


	//   ....[4]....
        /*05cc*/ 	.word	0x00003190


	//   ....[5]....
        /*05d0*/ 	.word	0x000031b0


	//   ....[6]....
        /*05d4*/ 	.word	0x000031d0


	//   ....[7]....
        /*05d8*/ 	.word	0x000031f0


	//   ....[8]....
        /*05dc*/ 	.word	0x00003200


	//   ....[9]....
        /*05e0*/ 	.word	0x00003230


	//   ....[10]....
        /*05e4*/ 	.word	0x00009d90


	//   ....[11]....
        /*05e8*/ 	.word	0x00009e30


	//   ....[12]....
        /*05ec*/ 	.word	0x00009eb0


	//   ....[13]....
        /*05f0*/ 	.word	0x00009f20


	//   ....[14]....
        /*05f4*/ 	.word	0x00009fa0


	//   ....[15]....
        /*05f8*/ 	.word	0x0000a010


	//   ....[16]....
        /*05fc*/ 	.word	0x0000a090


	//   ....[17]....
        /*0600*/ 	.word	0x0000a100


	//   ....[18]....
        /*0604*/ 	.word	0x0000a180


	//   ....[19]....
        /*0608*/ 	.word	0x0000a1d0


	//----- nvinfo : EIATTR_EXIT_INSTR_OFFSETS
	.align		4
.L_3501:
        /*060c*/ 	.byte	0x04, 0x1c
        /*060e*/ 	.short	(.L_3503 - .L_3502)


	//   ....[0]....
.L_3502:
        /*0610*/ 	.word	0x00009d20


	//----- nvinfo : EIATTR_MAX_THREADS
	.align		4
.L_3503:
        /*0614*/ 	.byte	0x04, 0x05
        /*0616*/ 	.short	(.L_3505 - .L_3504)
.L_3504:
        /*0618*/ 	.word	0x00000080
        /*061c*/ 	.word	0x00000001
        /*0620*/ 	.word	0x00000001


	//----- nvinfo : EIATTR_CRS_STACK_SIZE
	.align		4
.L_3505:
        /*0624*/ 	.byte	0x04, 0x1e
        /*0626*/ 	.short	(.L_3507 - .L_3506)
.L_3506:
        /*0628*/ 	.word	0x00000000


	//----- nvinfo : EIATTR_CBANK_PARAM_SIZE
	.align		4
.L_3507:
        /*062c*/ 	.byte	0x03, 0x19
        /*062e*/ 	.short	0x0128


	//----- nvinfo : EIATTR_PARAM_CBANK
	.align		4
        /*0630*/ 	.byte	0x04, 0x0a
        /*0632*/ 	.short	(.L_3509 - .L_3508)
	.align		4
.L_3508:
        /*0634*/ 	.word	index@(.nv.constant0._ZN10layer_norm13ln_bwd_kernelINS_13Kernel_traitsIf6__halfS2_S2_fjLj1280ELj1ELj4ELj1ELj16ENS_18Kernel_traits_baseILj1280EfS2_S2_S2_fjLj128EEEEELb1ELb1ELb1ELb1EEEvNS_9BwdParamsE)
        /*0638*/ 	.short	0x0210
        /*063a*/ 	.short	0x0128


	//----- nvinfo : EIATTR_SW_WAR
	.align		4
.L_3509:
        /*063c*/ 	.byte	0x04, 0x36
        /*063e*/ 	.short	(.L_3511 - .L_3510)
.L_3510:
        /*0640*/ 	.word	0x00000008
.L_3511:


//--------------------- .nv.info._ZN10layer_norm13ln_bwd_kernelINS_13Kernel_traitsI6__halfS2_fS2_fjLj1280ELj1ELj4ELj1ELj16ENS_18Kernel_traits_baseILj1280ES2_S2_fS2_fjLj128EEEEELb0ELb0ELb0ELb0EEEvNS_9BwdParamsE --------------------------
	.section	.nv.info._ZN10layer_norm13ln_bwd_kernelINS_13Kernel_traitsI6__halfS2_fS2_fjLj1280ELj1ELj4ELj1ELj16ENS_18Kernel_traits_baseILj1280ES2_S2_fS2_fjLj128EEEEELb0ELb0ELb0ELb0EEEvNS_9BwdParamsE,"",@"SHT_CUDA_INFO"
	.sectionflags	@""
	.align	4


	//----- nvinfo : EIATTR_CUDA_API_VERSION
	.align		4
        /*0000*/ 	.byte	0x04, 0x37
        /*0002*/ 	.short	(.L_3513 - .L_3512)
.L_3512:
        /*0004*/ 	.word	0x00000082


	//----- nvinfo : EIATTR_KPARAM_INFO
	.align		4
.L_3513:
        /*0008*/ 	.byte	0x04, 0x17
        /*000a*/ 	.short	(.L_3515 - .L_3514)
.L_3514:
        /*000c*/ 	.word	0x00000000
        /*0010*/ 	.short	0x0000
        /*0012*/ 	.short	0x0000
        /*0014*/ 	.byte	0x00, 0xf0, 0xa1, 0x04


	//----- nvinfo : EIATTR_SPARSE_MMA_MASK
	.align		4
.L_3515:
        /*0018*/ 	.byte	0x03, 0x50
        /*001a*/ 	.short	0x0000


	//----- nvinfo : EIATTR_MAXREG_COUNT
	.align		4
        /*001c*/ 	.byte	0x03, 0x1b
        /*001e*/ 	.short	0x00ff


	//----- nvinfo : EIATTR_NUM_BARRIERS
	.align		4
        /*0020*/ 	.byte	0x02, 0x4c
        /*0022*/ 	.byte	0x01
	.zero		1


	//----- nvinfo : EIATTR_ANNOTATIONS
	.align		4
        /*0024*/ 	.byte	0x04, 0x55
        /*0026*/ 	.short	(.L_3517 - .L_3516)


	//   ....[0]....
.L_3516:
        /* <DEDUP_REMOVED lines=21> */


	//----- nvinfo : EIATTR_MERCURY_ISA_VERSION
	.align		4
.L_3517:
        /*0168*/ 	.byte	0x03, 0x5f
        /*016a*/ 	.short	0x0101


	//----- nvinfo : EIATTR_COOP_GROUP_MASK_REGIDS
	.align		4
        /*016c*/ 	.byte	0x04, 0x29
        /*016e*/ 	.short	(.L_3519 - .L_3518)


	//   ....[0]....
.L_3518:
        /*0170*/ 	.word	0xffffffff


	//   ....[1]....
        /*0174*/ 	.word	0xffffffff


	//   ....[2]....
        /*0178*/ 	.word	0xffffffff


	//   ....[3]....
        /*017c*/ 	.word	0xffffffff


	//   ....[4]....
        /*0180*/ 	.word	0xffffffff


	//   ....[5]....
        /*0184*/ 	.word	0xffffffff


	//   ....[6]....
        /*0188*/ 	.word	0xffffffff


	//   ....[7]....
        /*018c*/ 	.word	0xffffffff


	//   ....[8]....
        /*0190*/ 	.word	0xffffffff


	//   ....[9]....
        /*0194*/ 	.word	0xffffffff


	//   ....[10]....
        /*0198*/ 	.word	0x0500009c


	//   ....[11]....
        /*019c*/ 	.word	0x0500009c


	//   ....[12]....
        /*01a0*/ 	.word	0x0500009c


	//   ....[13]....
        /*01a4*/ 	.word	0x0500009c


	//   ....[14]....
        /*01a8*/ 	.word	0x0500009c


	//   ....[15]....
        /*01ac*/ 	.word	0x0500009c


	//   ....[16]....
        /*01b0*/ 	.word	0x0500009c


	//   ....[17]....
        /*01b4*/ 	.word	0x0500009c


	//   ....[18]....
        /*01b8*/ 	.word	0x0500009c


	//   ....[19]....
        /*01bc*/ 	.word	0x0500009c


	//----- nvinfo : EIATTR_COOP_GROUP_INSTR_OFFSETS
	.align		4
.L_3519:
        /*01c0*/ 	.byte	0x04, 0x28
        /*01c2*/ 	.short	(.L_3521 - .L_3520)


	//   ....[0]....
.L_3520:
        /*01c4*/ 	.word	0x00002610


	//   ....[1]....
        /*01c8*/ 	.word	0x00002630


	//   ....[2]....
        /*01cc*/ 	.word	0x00002650


	//   ....[3]....
        /*01d0*/ 	.word	0x00002670


	//   ....[4]....
        /*01d4*/ 	.word	0x00002690


	//   ....[5]....
        /*01d8*/ 	.word	0x000026b0


	//   ....[6]....
        /*01dc*/ 	.word	0x000026d0


	//   ....[7]....
        /*01e0*/ 	.word	0x000026f0


	//   ....[8]....
        /*01e4*/ 	.word	0x00002700


	//   ....[9]....
        /*01e8*/ 	.word	0x00002720


	//   ....[10]....
        /*01ec*/ 	.word	0x000050c0


	//   ....[11]....
        /*01f0*/ 	.word	0x00005150


	//   ....[12]....
        /*01f4*/ 	.word	0x000051b0


	//   ....[13]....
        /*01f8*/ 	.word	0x00005200


	//   ....[14]....
        /*01fc*/ 	.word	0x00005260


	//   ....[15]....
        /*0200*/ 	.word	0x000052b0


	//   ....[16]....
        /*0204*/ 	.word	0x00005310


	//   ....[17]....
        /*0208*/ 	.word	0x00005360


	//   ....[18]....
        /*020c*/ 	.word	0x000053c0


	//   ....[19]....
        /*0210*/ 	.word	0x00005410


	//----- nvinfo : EIATTR_EXIT_INSTR_OFFSETS
	.align		4
.L_3521:
        /*0214*/ 	.byte	0x04, 0x1c
        /*0216*/ 	.short	(.L_3523 - .L_3522)


	//   ....[0]....
.L_3522:
        /*0218*/ 	.word	0x00005020


	//   ....[1]....
        /*021c*/ 	.word	0x00005050


	//----- nvinfo : EIATTR_MAX_THREADS
	.align		4
.L_3523:
        /*0220*/ 	.byte	0x04, 0x05
        /*0222*/ 	.short	(.L_3525 - .L_3524)
.L_3524:
        /*0224*/ 	.word	0x00000080
        /*0228*/ 	.word	0x00000001
        /*022c*/ 	.word	0x00000001


	//----- nvinfo : EIATTR_CRS_STACK_SIZE
	.align		4
.L_3525:
        /*0230*/ 	.byte	0x04, 0x1e
        /*0232*/ 	.short	(.L_3527 - .L_3526)
.L_3526:
        /*0234*/ 	.word	0x00000000


	//----- nvinfo : EIATTR_CBANK_PARAM_SIZE
	.align		4
.L_3527:
        /*0238*/ 	.byte	0x03, 0x19
        /*023a*/ 	.short	0x0128


	//----- nvinfo : EIATTR_PARAM_CBANK
	.align		4
        /*023c*/ 	.byte	0x04, 0x0a
        /*023e*/ 	.short	(.L_3529 - .L_3528)
	.align		4
.L_3528:
        /*0240*/ 	.word	index@(.nv.constant0._ZN10layer_norm13ln_bwd_kernelINS_13Kernel_traitsI6__halfS2_fS2_fjLj1280ELj1ELj4ELj1ELj16ENS_18Kernel_traits_baseILj1280ES2_S2_fS2_fjLj128EEEEELb0ELb0ELb0ELb0EEEvNS_9BwdParamsE)
        /*0244*/ 	.short	0x0210
        /*0246*/ 	.short	0x0128


	//----- nvinfo : EIATTR_SW_WAR
	.align		4
.L_3529:
        /*0248*/ 	.byte	0x04, 0x36
        /*024a*/ 	.short	(.L_3531 - .L_3530)
.L_3530:
        /*024c*/ 	.word	0x00000008
.L_3531:


//--------------------- .nv.info._ZN10layer_norm13ln_bwd_kernelINS_13Kernel_traitsI6__halfS2_fS2_fjLj1280ELj1ELj4ELj1ELj16ENS_18Kernel_traits_baseILj1280ES2_S2_fS2_fjLj128EEEEELb0ELb0ELb0ELb1EEEvNS_9BwdParamsE --------------------------
	.section	.nv.info._ZN10layer_norm13ln_bwd_kernelINS_13Kernel_traitsI6__halfS2_fS2_fjLj1280ELj1ELj4ELj1ELj16ENS_18Kernel_traits_baseILj1280ES2_S2_fS2_fjLj128EEEEELb0ELb0ELb0ELb1EEEvNS_9BwdParamsE,"",@"SHT_CUDA_INFO"
	.sectionflags	@""
	.align	4


	//----- nvinfo : EIATTR_CUDA_API_VERSION
	.align		4
        /*0000*/ 	.byte	0x04, 0x37
        /*0002*/ 	.short	(.L_3533 - .L_3532)
.L_3532:
        /*0004*/ 	.word	0x00000082


	//----- nvinfo : EIATTR_KPARAM_INFO
	.align		4
.L_3533:
        /*0008*/ 	.byte	0x04, 0x17
        /*000a*/ 	.short	(.L_3535 - .L_3534)
.L_3534:
        /*000c*/ 	.word	0x00000000
        /*0010*/ 	.short	0x0000
        /*0012*/ 	.short	0x0000
        /*0014*/ 	.byte	0x00, 0xf0, 0xa1, 0x04


	//----- nvinfo : EIATTR_SPARSE_MMA_MASK
	.align		4
.L_3535:
        /*0018*/ 	.byte	0x03, 0x50
        /*001a*/ 	.short	0x0000


	//----- nvinfo : EIATTR_MAXREG_COUNT
	.align		4
        /*001c*/ 	.byte	0x03, 0x1b
        /*001e*/ 	.short	0x00ff


	//----- nvinfo : EIATTR_NUM_BARRIERS
	.align		4
        /*0020*/ 	.byte	0x02, 0x4c
        /*0022*/ 	.byte	0x01
	.zero		1


	//----- nvinfo : EIATTR_ANNOTATIONS
	.align		4
        /*0024*/ 	.byte	0x04, 0x55
        /*0026*/ 	.short	(.L_3537 - .L_3536)


	//   ....[0]....
.L_3536:
        /* <DEDUP_REMOVED lines=14> */


	//----- nvinfo : EIATTR_MERCURY_ISA_VERSION
	.align		4
.L_3537:
        /*00f8*/ 	.byte	0x03, 0x5f
        /*00fa*/ 	.short	0x0101


	//----- nvinfo : EIATTR_COOP_GROUP_MASK_REGIDS
	.align		4
        /*00fc*/ 	.byte	0x04, 0x29
        /*00fe*/ 	.short	(.L_3539 - .L_3538)


	//   ....[0]....
.L_3538:
        /*0100*/ 	.word	0xffffffff


	//   ....[1]....
        /*0104*/ 	.word	0xffffffff


	//   ....[2]....
        /*0108*/ 	.word	0xffffffff


	//   ....[3]....
        /*010c*/ 	.word	0xffffffff


	//   ....[4]....
        /*0110*/ 	.word	0xffffffff


	//   ....[5]....
        /*0114*/ 	.word	0xffffffff


	//   ....[6]....
        /*0118*/ 	.word	0xffffffff


	//   ....[7]....
        /*011c*/ 	.word	0xffffffff


	//   ....[8]....
        /*0120*/ 	.word	0xffffffff


	//   ....[9]....
        /*0124*/ 	.word	0xffffffff


	//   ....[10]....
        /*0128*/ 	.word	0x050000ed


	//   ....[11]....
        /*012c*/ 	.word	0x050000ed


	//   ....[12]....
        /*0130*/ 	.word	0x050000ed


	//   ....[13]....
        /*0134*/ 	.word	0x050000ed


	//   ....[14]....
        /*0138*/ 	.word	0x050000ed


	//   ....[15]....
        /*013c*/ 	.word	0x050000ed


	//   ....[16]....
        /*0140*/ 	.word	0x050000ed


	//   ....[17]....
        /*0144*/ 	.word	0x050000ed


	//   ....[18]....
        /*0148*/ 	.word	0x050000ed


	//   ....[19]....
        /*014c*/ 	.word	0x050000ed


	//----- nvinfo : EIATTR_COOP_GROUP_INSTR_OFFSETS
	.align		4
.L_3539:
        /*0150*/ 	.byte	0x04, 0x28
        /*0152*/ 	.short	(.L_3541 - .L_3540)


	//   ....[0]....
.L_3540:
        /*0154*/ 	.word	0x000023d0


	//   ....[1]....
        /*0158*/ 	.word	0x000023f0


	//   ....[2]....
        /*015c*/ 	.word	0x00002410


	//   ....[3]....
        /*0160*/ 	.word	0x00002430


	//   ....[4]....
        /*0164*/ 	.word	0x00002450


	//   ....[5]....
        /*0168*/ 	.word	0x00002470


	//   ....[6]....
        /*016c*/ 	.word	0x00002490


	//   ....[7]....
        /*0170*/ 	.word	0x000024b0


	//   ....[8]....
        /*0174*/ 	.word	0x000024c0


	//   ....[9]....
        /*0178*/ 	.word	0x000024e0


	//   ....[10]....
        /*017c*/ 	.word	0x00004b70


	//   ....[11]....
        /*0180*/ 	.word	0x00004c00


	//   ....[12]....
        /*0184*/ 	.word	0x00004c70


	//   ....[13]....
        /*0188*/ 	.word	0x00004cd0


	//   ....[14]....
        /*018c*/ 	.word	0x00004d40


	//   ....[15]....
        /*0190*/ 	.word	0x00004da0


	//   ....[16]....
        /*0194*/ 	.word	0x00004e10


	//   ....[17]....
        /*0198*/ 	.word	0x00004e70


	//   ....[18]....
        /*019c*/ 	.word	0x00004ee0


	//   ....[19]....
        /*01a0*/ 	.word	0x00004f40


	//----- nvinfo : EIATTR_EXIT_INSTR_OFFSETS
	.align		4
.L_3541:
        /*01a4*/ 	.byte	0x04, 0x1c
        /*01a6*/ 	.short	(.L_3543 - .L_3542)


	//   ....[0]....
.L_3542:
        /*01a8*/ 	.word	0x00004b00


	//----- nvinfo : EIATTR_MAX_THREADS
	.align		4
.L_3543:
        /*01ac*/ 	.byte	0x04, 0x05
        /*01ae*/ 	.short	(.L_3545 - .L_3544)
.L_3544:
        /*01b0*/ 	.word	0x00000080
        /*01b4*/ 	.word	0x00000001
        /*01b8*/ 	.word	0x00000001


	//----- nvinfo : EIATTR_CRS_STACK_SIZE
	.align		4
.L_3545:
        /*01bc*/ 	.byte	0x04, 0x1e
        /*01be*/ 	.short	(.L_3547 - .L_3546)
.L_3546:
        /*01c0*/ 	.word	0x00000000


	//----- nvinfo : EIATTR_CBANK_PARAM_SIZE
	.align		4
.L_3547:
        /*01c4*/ 	.byte	0x03, 0x19
        /*01c6*/ 	.short	0x0128


	//----- nvinfo : EIATTR_PARAM_CBANK
	.align		4
        /*01c8*/ 	.byte	0x04, 0x0a
        /*01ca*/ 	.short	(.L_3549 - .L_3548)
	.align		4
.L_3548:
        /*01cc*/ 	.word	index@(.nv.constant0._ZN10layer_norm13ln_bwd_kernelINS_13Kernel_traitsI6__halfS2_fS2_fjLj1280ELj1ELj4ELj1ELj16ENS_18Kernel_traits_baseILj1280ES2_S2_fS2_fjLj128EEEEELb0ELb0ELb0ELb1EEEvNS_9BwdParamsE)
        /*01d0*/ 	.short	0x0210
        /*01d2*/ 	.short	0x0128


	//----- nvinfo : EIATTR_SW_WAR
	.align		4
.L_3549:
        /*01d4*/ 	.byte	0x04, 0x36
        /*01d6*/ 	.short	(.L_3551 - .L_3550)
.L_3550:
        /*01d8*/ 	.word	0x00000008
.L_3551:


//--------------------- .nv.info._ZN10layer_norm13ln_bwd_kernelINS_13Kernel_traitsI6__halfS2_fS2_fjLj1280ELj1ELj4ELj1ELj16ENS_18Kernel_traits_baseILj1280ES2_S2_fS2_fjLj128EEEEELb0ELb0ELb1ELb0EEEvNS_9BwdParamsE --------------------------
	.section	.nv.info._ZN10layer_norm13ln_bwd_kernelINS_13Kernel_traitsI6__halfS2_fS2_fjLj1280ELj1ELj4ELj1ELj16ENS_18Kernel_traits_baseILj1280ES2_S2_fS2_fjLj128EEEEELb0ELb0ELb1ELb0EEEvNS_9BwdParamsE,"",@"SHT_CUDA_INFO"
	.sectionflags	@""
	.align	4


	//----- nvinfo : EIATTR_CUDA_API_VERSION
	.align		4
        /*0000*/ 	.byte	0x04, 0x37
        /*0002*/ 	.short	(.L_3553 - .L_3552)
.L_3552:
        /*0004*/ 	.word	0x00000082


	//----- nvinfo : EIATTR_KPARAM_INFO
	.align		4
.L_3553:
        /*0008*/ 	.byte	0x04, 0x17
        /*000a*/ 	.short	(.L_3555 - .L_3554)
.L_3554:
        /*000c*/ 	.word	0x00000000
        /*0010*/ 	.short	0x0000
        /*0012*/ 	.short	0x0000
        /*0014*/ 	.byte	0x00, 0xf0, 0xa1, 0x04


	//----- nvinfo : EIATTR_SPARSE_MMA_MASK
	.align		4
.L_3555:
        /*0018*/ 	.byte	0x03, 0x50
        /*001a*/ 	.short	0x0000


	//----- nvinfo : EIATTR_MAXREG_COUNT
	.align		4
        /*001c*/ 	.byte	0x03, 0x1b
        /*001e*/ 	.short	0x00ff


	//----- nvinfo : EIATTR_NUM_BARRIERS
	.align		4
        /*0020*/ 	.byte	0x02, 0x4c
        /*0022*/ 	.byte	0x01
	.zero		1


	//----- nvinfo : EIATTR_ANNOTATIONS
	.align		4
        /*0024*/ 	.byte	0x04, 0x55
        /*0026*/ 	.short	(.L_3557 - .L_3556)


	//   ....[0]....
.L_3556:
        /* <DEDUP_REMOVED lines=27> */


	//----- nvinfo : EIATTR_MERCURY_ISA_VERSION
	.align		4
.L_3557:
        /*01c8*/ 	.byte	0x03, 0x5f
        /*01ca*/ 	.short	0x0101


	//----- nvinfo : EIATTR_COOP_GROUP_MASK_REGIDS
	.align		4
        /*01cc*/ 	.byte	0x04, 0x29
        /*01ce*/ 	.short	(.L_3559 - .L_3558)


	//   ....[0]....
.L_3558:
        /*01d0*/ 	.word	0xffffffff


	//   ....[1]....
        /*01d4*/ 	.word	0xffffffff


	//   ....[2]....
        /*01d8*/ 	.word	0xffffffff


	//   ....[3]....
        /*01dc*/ 	.word	0xffffffff


	//   ....[4]....
        /*01e0*/ 	.word	0xffffffff


	//   ....[5]....
        /*01e4*/ 	.word	0xffffffff


	//   ....[6]....
        /*01e8*/ 	.word	0xffffffff


	//   ....[7]....
        /*01ec*/ 	.word	0xffffffff


	//   ....[8]....
        /*01f0*/ 	.word	0xffffffff


	//   ....[9]....
        /*01f4*/ 	.word	0xffffffff


	//   ....[10]....
        /*01f8*/ 	.word	0x050000a0


	//   ....[11]....
        /*01fc*/ 	.word	0x050000a0


	//   ....[12]....
        /*0200*/ 	.word	0x050000a0


	//   ....[13]....
        /*0204*/ 	.word	0x050000a0


	//   ....[14]....
        /*0208*/ 	.word	0x050000a0


	//   ....[15]....
        /*020c*/ 	.word	0x050000a0


	//   ....[16]....
        /*0210*/ 	.word	0x050000a0


	//   ....[17]....
        /*0214*/ 	.word	0x050000a0


	//   ....[18]....
        /*0218*/ 	.word	0x050000a0


	//   ....[19]....
        /*021c*/ 	.word	0x050000a0


	//----- nvinfo : EIATTR_COOP_GROUP_INSTR_OFFSETS
	.align		4
.L_3559:
        /*0220*/ 	.byte	0x04, 0x28
        /*0222*/ 	.short	(.L_3561 - .L_3560)


	//   ....[0]....
.L_3560:
        /*0224*/ 	.word	0x00002b30


	//   ....[1]....
        /*0228*/ 	.word	0x00002b50


	//   ....[2]....
        /*022c*/ 	.word	0x00002b70


	//   ....[3]....
        /*0230*/ 	.word	0x00002b90


	//   ....[4]....
        /*0234*/ 	.word	0x00002bb0


	//   ....[5]....
        /*0238*/ 	.word	0x00002bd0


	//   ....[6]....
        /*023c*/ 	.word	0x00002bf0


	//   ....[7]....
        /*0240*/ 	.word	0x00002c10


	//   ....[8]....
        /*0244*/ 	.word	0x00002c20


	//   ....[9]....
        /*0248*/ 	.word	0x00002c40


	//   ....[10]....
        /*024c*/ 	.word	0x00007230


	//   ....[11]....
        /*0250*/ 	.word	0x000072c0


	//   ....[12]....
        /*0254*/ 	.word	0x00007320


	//   ....[13]....
        /*0258*/ 	.word	0x00007370


	//   ....[14]....
        /*025c*/ 	.word	0x000073d0


	//   ....[15]....
        /*0260*/ 	.word	0x00007420


	//   ....[16]....
        /*0264*/ 	.word	0x00007480


	//   ....[17]....
        /*0268*/ 	.word	0x000074d0


	//   ....[18]....
        /*026c*/ 	.word	0x00007530


	//   ....[19]....
        /*0270*/ 	.word	0x00007580


	//----- nvinfo : EIATTR_EXIT_INSTR_OFFSETS
	.align		4
.L_3561:
        /*0274*/ 	.byte	0x04, 0x1c
        /*0276*/ 	.short	(.L_3563 - .L_3562)


	//   ....[0]....
.L_3562:
        /*0278*/ 	.word	0x00007190


	//   ....[1]....
        /*027c*/ 	.word	0x000071c0


	//----- nvinfo : EIATTR_MAX_THREADS
	.align		4
.L_3563:
        /*0280*/ 	.byte	0x04, 0x05
        /*0282*/ 	.short	(.L_3565 - .L_3564)
.L_3564:
        /*0284*/ 	.word	0x00000080
        /*0288*/ 	.word	0x00000001
        /*028c*/ 	.word	0x00000001


	//----- nvinfo : EIATTR_CRS_STACK_SIZE
	.align		4
.L_3565:
        /*0290*/ 	.byte	0x04, 0x1e
        /*0292*/ 	.short	(.L_3567 - .L_3566)
.L_3566:
        /*0294*/ 	.word	0x00000000


	//----- nvinfo : EIATTR_CBANK_PARAM_SIZE
	.align		4
.L_3567:
        /*0298*/ 	.byte	0x03, 0x19
        /*029a*/ 	.short	0x0128


	//----- nvinfo : EIATTR_PARAM_CBANK
	.align		4
        /*029c*/ 	.byte	0x04, 0x0a
        /*029e*/ 	.short	(.L_3569 - .L_3568)
	.align		4
.L_3568:
        /*02a0*/ 	.word	index@(.nv.constant0._ZN10layer_norm13ln_bwd_kernelINS_13Kernel_traitsI6__halfS2_fS2_fjLj1280ELj1ELj4ELj1ELj16ENS_18Kernel_traits_baseILj1280ES2_S2_fS2_fjLj128EEEEELb0ELb0ELb1ELb0EEEvNS_9BwdParamsE)
        /*02a4*/ 	.short	0x0210
        /*02a6*/ 	.short	0x0128


	//----- nvinfo : EIATTR_SW_WAR
	.align		4
.L_3569:
        /*02a8*/ 	.byte	0x04, 0x36
        /*02aa*/ 	.short	(.L_3571 - .L_3570)
.L_3570:
        /*02ac*/ 	.word	0x00000008
.L_3571:


//--------------------- .nv.info._ZN10layer_norm13ln_bwd_kernelINS_13Kernel_traitsI6__halfS2_fS2_fjLj1280ELj1ELj4ELj1ELj16ENS_18Kernel_traits_baseILj1280ES2_S2_fS2_fjLj128EEEEELb0ELb0ELb1ELb1EEEvNS_9BwdParamsE --------------------------
	.section	.nv.info._ZN10layer_norm13ln_bwd_kernelINS_13Kernel_traitsI6__halfS2_fS2_fjLj1280ELj1ELj4ELj1ELj16ENS_18Kernel_traits_baseILj1280ES2_S2_fS2_fjLj128EEEEELb0ELb0ELb1ELb1EEEvNS_9BwdParamsE,"",@"SHT_CUDA_INFO"
	.sectionflags	@""
	.align	4


	//----- nvinfo : EIATTR_CUDA_API_VERSION
	.align		4
        /*0000*/ 	.byte	0x04, 0x37
        /*0002*/ 	.short	(.L_3573 - .L_3572)
.L_3572:
        /*0004*/ 	.word	0x00000082


	//----- nvinfo : EIATTR_KPARAM_INFO
	.align		4
.L_3573:
        /*0008*/ 	.byte	0x04, 0x17
        /*000a*/ 	.short	(.L_3575 - .L_3574)
.L_3574:
        /*000c*/ 	.word	0x00000000
        /*0010*/ 	.short	0x0000
        /*0012*/ 	.short	0x0000
        /*0014*/ 	.byte	0x00, 0xf0, 0xa1, 0x04


	//----- nvinfo : EIATTR_SPARSE_MMA_MASK
	.align		4
.L_3575:
        /*0018*/ 	.byte	0x03, 0x50
        /*001a*/ 	.short	0x0000


	//----- nvinfo : EIATTR_MAXREG_COUNT
	.align		4
        /*001c*/ 	.byte	0x03, 0x1b
        /*001e*/ 	.short	0x00ff


	//----- nvinfo : EIATTR_NUM_BARRIERS
	.align		4
        /*0020*/ 	.byte	0x02, 0x4c
        /*0022*/ 	.byte	0x01
	.zero		1


	//----- nvinfo : EIATTR_ANNOTATIONS
	.align		4
        /*0024*/ 	.byte	0x04, 0x55
        /*0026*/ 	.short	(.L_3577 - .L_3576)


	//   ....[0]....
.L_3576:
        /* <DEDUP_REMOVED lines=22> */


	//----- nvinfo : EIATTR_MERCURY_ISA_VERSION
	.align		4
.L_3577:
        /*0178*/ 	.byte	0x03, 0x5f
        /*017a*/ 	.short	0x0101


	//----- nvinfo : EIATTR_COOP_GROUP_MASK_REGIDS
	.align		4
        /*017c*/ 	.byte	0x04, 0x29
        /*017e*/ 	.short	(.L_3579 - .L_3578)


	//   ....[0]....
.L_3578:
        /*0180*/ 	.word	0xffffffff


	//   ....[1]....
        /*0184*/ 	.word	0xffffffff


	//   ....[2]....
        /*0188*/ 	.word	0xffffffff


	//   ....[3]....
        /*018c*/ 	.word	0xffffffff


	//   ....[4]....
        /*0190*/ 	.word	0xffffffff


	//   ....[5]....
        /*0194*/ 	.word	0xffffffff


	//   ....[6]....
        /*0198*/ 	.word	0xffffffff


	//   ....[7]....
        /*019c*/ 	.word	0xffffffff


	//   ....[8]....
        /*01a0*/ 	.word	0xffffffff


	//   ....[9]....
        /*01a4*/ 	.word	0xffffffff


	//   ....[10]....
        /*01a8*/ 	.word	0x050000a7


	//   ....[11]....
        /*01ac*/ 	.word	0x050000a7


	//   ....[12]....
        /*01b0*/ 	.word	0x050000a7


	//   ....[13]....
        /*01b4*/ 	.word	0x050000a7


	//   ....[14]....
        /*01b8*/ 	.word	0x050000a7


	//   ....[15]....
        /*01bc*/ 	.word	0x050000a7


	//   ....[16]....
        /*01c0*/ 	.word	0x050000a7


	//   ....[17]....
        /*01c4*/ 	.word	0x050000a7


	//   ....[18]....
        /*01c8*/ 	.word	0x050000a7


	//   ....[19]....
        /*01cc*/ 	.word	0x050000a7


	//----- nvinfo : EIATTR_COOP_GROUP_INSTR_OFFSETS
	.align		4
.L_3579:
        /*01d0*/ 	.byte	0x04, 0x28
        /*01d2*/ 	.short	(.L_3581 - .L_3580)


	//   ....[0]....
.L_3580:
        /*01d4*/ 	.word	0x000026a0


	//   ....[1]....
        /*01d8*/ 	.word	0x000026b0


	//   ....[2]....
        /*01dc*/ 	.word	0x000026e0


	//   ....[3]....
        /*01e0*/ 	.word	0x00002700


	//   ....[4]....
        /*01e4*/ 	.word	0x00002720


	//   ....[5]....
        /*01e8*/ 	.word	0x00002740


	//   ....[6]....
        /*01ec*/ 	.word	0x00002750


	//   ....[7]....
        /*01f0*/ 	.word	0x00002780


	//   ....[8]....
        /*01f4*/ 	.word	0x00002790


	//   ....[9]....
        /*01f8*/ 	.word	0x000027b0


	//   ....[10]....
        /*01fc*/ 	.word	0x000064e0


	//   ....[11]....
        /*0200*/ 	.word	0x00006580


	//   ....[12]....
        /*0204*/ 	.word	0x000065e0


	//   ....[13]....
        /*0208*/ 	.word	0x00006630


	//   ....[14]....
        /*020c*/ 	.word	0x00006690


	//   ....[15]....
        /*0210*/ 	.word	0x000066e0


	//   ....[16]....
        /*0214*/ 	.word	0x00006740


	//   ....[17]....
        /*0218*/ 	.word	0x00006790


	//   ....[18]....
        /*021c*/ 	.word	0x00006800


	//   ....[19]....
        /*0220*/ 	.word	0x00006860


	//----- nvinfo : EIATTR_EXIT_INSTR_OFFSETS
	.align		4
.L_3581:
        /*0224*/ 	.byte	0x04, 0x1c
        /*0226*/ 	.short	(.L_3583 - .L_3582)


	//   ....[0]....
.L_3582:
        /*0228*/ 	.word	0x00006480


	//----- nvinfo : EIATTR_MAX_THREADS
	.align		4
.L_3583:
        /*022c*/ 	.byte	0x04, 0x05
        /*022e*/ 	.short	(.L_3585 - .L_3584)
.L_3584:
        /*0230*/ 	.word	0x00000080
        /*0234*/ 	.word	0x00000001
        /*0238*/ 	.word	0x00000001


	//----- nvinfo : EIATTR_CRS_STACK_SIZE
	.align		4
.L_3585:
        /*023c*/ 	.byte	0x04, 0x1e
        /*023e*/ 	.short	(.L_3587 - .L_3586)
.L_3586:
        /*0240*/ 	.word	0x00000000


	//----- nvinfo : EIATTR_CBANK_PARAM_SIZE
	.align		4
.L_3587:
        /*0244*/ 	.byte	0x03, 0x19
        /*0246*/ 	.short	0x0128


	//----- nvinfo : EIATTR_PARAM_CBANK
	.align		4
        /*0248*/ 	.byte	0x04, 0x0a
        /*024a*/ 	.short	(.L_3589 - .L_3588)
	.align		4
.L_3588:
        /*024c*/ 	.word	index@(.nv.constant0._ZN10layer_norm13ln_bwd_kernelINS_13Kernel_traitsI6__halfS2_fS2_fjLj1280ELj1ELj4ELj1ELj16ENS_18Kernel_traits_baseILj1280ES2_S2_fS2_fjLj128EEEEELb0ELb0ELb1ELb1EEEvNS_9BwdParamsE)
        /*0250*/ 	.short	0x0210
        /*0252*/ 	.short	0x0128


	//----- nvinfo : EIATTR_SW_WAR
	.align		4
.L_3589:
        /*0254*/ 	.byte	0x04, 0x36
        /*0256*/ 	.short	(.L_3591 - .L_3590)
.L_3590:
        /*0258*/ 	.word	0x00000008
.L_3591:


//--------------------- .nv.info._ZN10layer_norm13ln_bwd_kernelINS_13Kernel_traitsI6__halfS2_fS2_fjLj1280ELj1ELj4ELj1ELj16ENS_18Kernel_traits_baseILj1280ES2_S2_fS2_fjLj128EEEEELb0ELb1ELb0ELb0EEEvNS_9BwdParamsE --------------------------
	.section	.nv.info._ZN10layer_norm13ln_bwd_kernelINS_13Kernel_traitsI6__halfS2_fS2_fjLj1280ELj1ELj4ELj1ELj16ENS_18Kernel_traits_baseILj1280ES2_S2_fS2_fjLj128EEEEELb0ELb1ELb0ELb0EEEvNS_9BwdParamsE,"",@"SHT_CUDA_INFO"
	.sectionflags	@""
	.align	4


	//----- nvinfo : EIATTR_CUDA_API_VERSION
	.align		4
        /*0000*/ 	.byte	0x04, 0x37
        /*0002*/ 	.short	(.L_3593 - .L_3592)
.L_3592:
        /*0004*/ 	.word	0x00000082


	//----- nvinfo : EIATTR_KPARAM_INFO
	.align		4
.L_3593:
        /*0008*/ 	.byte	0x04, 0x17
        /*000a*/ 	.short	(.L_3595 - .L_3594)
.L_3594:
        /*000c*/ 	.word	0x00000000
        /*0010*/ 	.short	0x0000
        /*0012*/ 	.short	0x0000
        /*0014*/ 	.byte	0x00, 0xf0, 0xa1, 0x04


	//----- nvinfo : EIATTR_SPARSE_MMA_MASK
	.align		4
.L_3595:
        /*0018*/ 	.byte	0x03, 0x50
        /*001a*/ 	.short	0x0000


	//----- nvinfo : EIATTR_MAXREG_COUNT
	.align		4
        /*001c*/ 	.byte	0x03, 0x1b
        /*001e*/ 	.short	0x00ff


	//----- nvinfo : EIATTR_NUM_BARRIERS
	.align		4
        /*0020*/ 	.byte	0x02, 0x4c
        /*0022*/ 	.byte	0x01
	.zero		1


	//----- nvinfo : EIATTR_ANNOTATIONS
	.align		4
        /*0024*/ 	.byte	0x04, 0x55
        /*0026*/ 	.short	(.L_3597 - .L_3596)


	//   ....[0]....
.L_3596:
        /* <DEDUP_REMOVED lines=104> */


	//----- nvinfo : EIATTR_MERCURY_ISA_VERSION
	.align		4
.L_3597:
        /*0698*/ 	.byte	0x03, 0x5f
        /*069a*/ 	.short	0x0101


	//----- nvinfo : EIATTR_COOP_GROUP_MASK_REGIDS
	.align		4
        /*069c*/ 	.byte	0x04, 0x29
        /*069e*/ 	.short	(.L_3599 - .L_3598)


	//   ....[0]....
.L_3598:
        /*06a0*/ 	.word	0xffffffff


	//   ....[1]....
        /*06a4*/ 	.word	0xffffffff


	//   ....[2]....
        /*06a8*/ 	.word	0xffffffff


	//   ....[3]....
        /*06ac*/ 	.word	0xffffffff


	//   ....[4]....
        /*06b0*/ 	.word	0xffffffff


	//   ....[5]....
        /*06b4*/ 	.word	0xffffffff


	//   ....[6]....
        /*06b8*/ 	.word	0xffffffff


	//   ....[7]....
        /*06bc*/ 	.word	0xffffffff


	//   ....[8]....
        /*06c0*/ 	.word	0xffffffff


	//   ....[9]....
        /*06c4*/ 	.word	0xffffffff


	//   ....[10]....
        /*06c8*/ 	.word	0x050000bc


	//   ....[11]....
        /*06cc*/ 	.word	0x050000bc


	//   ....[12]....
        /*06d0*/ 	.word	0x050000bc


	//   ....[13]....
        /*06d4*/ 	.word	0x050000bc


	//   ....[14]....
        /*06d8*/ 	.word	0x050000bc


	//   ....[15]....
        /*06dc*/ 	.word	0x050000bc


	//   ....[16]....
        /*06e0*/ 	.word	0x050000bc


	//   ....[17]....
        /*06e4*/ 	.word	0x050000bc


	//   ....[18]....
        /*06e8*/ 	.word	0x050000bc


	//   ....[19]....
        /*06ec*/ 	.word	0x050000bc


	//----- nvinfo : EIATTR_COOP_GROUP_INSTR_OFFSETS
	.align		4
.L_3599:
        /*06f0*/ 	.byte	0x04, 0x28
        /*06f2*/ 	.short	(.L_3601 - .L_3600)


	//   ....[0]....
.L_3600:
        /*06f4*/ 	.word	0x00003160


	//   ....[1]....
        /*06f8*/ 	.word	0x00003180


	//   ....[2]....
        /*06fc*/ 	.word	0x000031a0


	//   ....[3]....
        /*0700*/ 	.word	0x000031c0


	//   ....[4]....
        /*0704*/ 	.word	0x000031e0


	//   ....[5]....
        /*0708*/ 	.word	0x00003200


	//   ....[6]....
        /*070c*/ 	.word	0x00003220


	//   ....[7]....
        /*0710*/ 	.word	0x00003240


	//   ....[8]....
        /*0714*/ 	.word	0x00003250


	//   ....[9]....
        /*0718*/ 	.word	0x00003270


	//   ....[10]....
        /*071c*/ 	.word	0x000073b0


	//   ....[11]....
        /*0720*/ 	.word	0x00007440


	//   ....[12]....
        /*0724*/ 	.word	0x000074a0


	//   ....[13]....
        /*0728*/ 	.word	0x000074f0


	//   ....[14]....
        /*072c*/ 	.word	0x00007550


	//   ....[15]....
        /*0730*/ 	.word	0x000075a0


	//   ....[16]....
        /*0734*/ 	.word	0x00007600


	//   ....[17]....
        /*0738*/ 	.word	0x00007650


	//   ....[18]....
        /*073c*/ 	.word	0x000076b0


	//   ....[19]....
        /*0740*/ 	.word	0x00007700


	//----- nvinfo : EIATTR_EXIT_INSTR_OFFSETS
	.align		4
.L_3601:
        /*0744*/ 	.byte	0x04, 0x1c
        /*0746*/ 	.short	(.L_3603 - .L_3602)


	//   ....[0]....
.L_3602:
        /*0748*/ 	.word	0x000072c0


	//   ....[1]....
        /*074c*/ 	.word	0x00007340


	//----- nvinfo : EIATTR_MAX_THREADS
	.align		4
.L_3603:
        /*0750*/ 	.byte	0x04, 0x05
        /*0752*/ 	.short	(.L_3605 - .L_3604)
.L_3604:
        /*0754*/ 	.word	0x00000080
        /*0758*/ 	.word	0x00000001
        /*075c*/ 	.word	0x00000001


	//----- nvinfo : EIATTR_CRS_STACK_SIZE
	.align		4
.L_3605:
        /*0760*/ 	.byte	0x04, 0x1e
        /*0762*/ 	.short	(.L_3607 - .L_3606)
.L_3606:
        /*0764*/ 	.word	0x00000000


	//----- nvinfo : EIATTR_CBANK_PARAM_SIZE
	.align		4
.L_3607:
        /*0768*/ 	.byte	0x03, 0x19
        /*076a*/ 	.short	0x0128


	//----- nvinfo : EIATTR_PARAM_CBANK
	.align		4
        /*076c*/ 	.byte	0x04, 0x0a
        /*076e*/ 	.short	(.L_3609 - .L_3608)
	.align		4
.L_3608:
        /*0770*/ 	.word	index@(.nv.constant0._ZN10layer_norm13ln_bwd_kernelINS_13Kernel_traitsI6__halfS2_fS2_fjLj1280ELj1ELj4ELj1ELj16ENS_18Kernel_traits_baseILj1280ES2_S2_fS2_fjLj128EEEEELb0ELb1ELb0ELb0EEEvNS_9BwdParamsE)
        /*0774*/ 	.short	0x0210
        /*0776*/ 	.short	0x0128


	//----- nvinfo : EIATTR_SW_WAR
	.align		4
.L_3609:
        /*0778*/ 	.byte	0x04, 0x36
        /*077a*/ 	.short	(.L_3611 - .L_3610)
.L_3610:
        /*077c*/ 	.word	0x00000008
.L_3611:


//--------------------- .nv.info._ZN10layer_norm13ln_bwd_kernelINS_13Kernel_traitsI6__halfS2_fS2_fjLj1280ELj1ELj4ELj1ELj16ENS_18Kernel_traits_baseILj1280ES2_S2_fS2_fjLj128EEEEELb0ELb1ELb0ELb1EEEvNS_9BwdParamsE --------------------------
	.section	.nv.info._ZN10layer_norm13ln_bwd_kernelINS_13Kernel_traitsI6__halfS2_fS2_fjLj1280ELj1ELj4ELj1ELj16ENS_18Kernel_traits_baseILj1280ES2_S2_fS2_fjLj128EEEEELb0ELb1ELb0ELb1EEEvNS_9BwdParamsE,"",@"SHT_CUDA_INFO"
	.sectionflags	@""
	.align	4


	//----- nvinfo : EIATTR_CUDA_API_VERSION
	.align		4
        /*0000*/ 	.byte	0x04, 0x37
        /*0002*/ 	.short	(.L_3613 - .L_3612)
.L_3612:
        /*0004*/ 	.word	0x00000082


	//----- nvinfo : EIATTR_KPARAM_INFO
	.align		4
.L_3613:
        /*0008*/ 	.byte	0x04, 0x17
        /*000a*/ 	.short	(.L_3615 - .L_3614)
.L_3614:
        /*000c*/ 	.word	0x00000000
        /*0010*/ 	.short	0x0000
        /*0012*/ 	.short	0x0000
        /*0014*/ 	.byte	0x00, 0xf0, 0xa1, 0x04


	//----- nvinfo : EIATTR_SPARSE_MMA_MASK
	.align		4
.L_3615:
        /*0018*/ 	.byte	0x03, 0x50
        /*001a*/ 	.short	0x0000


	//----- nvinfo : EIATTR_MAXREG_COUNT
	.align		4
        /*001c*/ 	.byte	0x03, 0x1b
        /*001e*/ 	.short	0x00ff


	//----- nvinfo : EIATTR_NUM_BARRIERS
	.align		4
        /*0020*/ 	.byte	0x02, 0x4c
        /*0022*/ 	.byte	0x01
	.zero		1


	//----- nvinfo : EIATTR_ANNOTATIONS
	.align		4
        /*0024*/ 	.byte	0x04, 0x55
        /*0026*/ 	.short	(.L_3617 - .L_3616)


	//   ....[0]....
.L_3616:
        /* <DEDUP_REMOVED lines=122> */


	//----- nvinfo : EIATTR_MERCURY_ISA_VERSION
	.align		4
.L_3617:
        /*07b0*/ 	.byte	0x03, 0x5f
        /*07b2*/ 	.short	0x0101


	//----- nvinfo : EIATTR_COOP_GROUP_MASK_REGIDS
	.align		4
        /*07b4*/ 	.byte	0x04, 0x29
        /*07b6*/ 	.short	(.L_3619 - .L_3618)


	//   ....[0]....
.L_3618:
        /*07b8*/ 	.word	0xffffffff


	//   ....[1]....
        /*07bc*/ 	.word	0xffffffff


	//   ....[2]....
        /*07c0*/ 	.word	0xffffffff


	//   ....[3]....
        /*07c4*/ 	.word	0xffffffff


	//   ....[4]....
        /*07c8*/ 	.word	0xffffffff


	//   ....[5]....
        /*07cc*/ 	.word	0xffffffff


	//   ....[6]....
        /*07d0*/ 	.word	0xffffffff


	//   ....[7]....
        /*07d4*/ 	.word	0xffffffff


	//   ....[8]....
        /*07d8*/ 	.word	0xffffffff


	//   ....[9]....
        /*07dc*/ 	.word	0xffffffff


	//   ....[10]....
        /*07e0*/ 	.word	0x05000070


	//   ....[11]....
        /*07e4*/ 	.word	0x05000070


	//   ....[12]....
        /*07e8*/ 	.word	0x05000070


	//   ....[13]....
        /*07ec*/ 	.word	0x05000070


	//   ....[14]....
        /*07f0*/ 	.word	0x05000070


	//   ....[15]....
        /*07f4*/ 	.word	0x05000070


	//   ....[16]....
        /*07f8*/ 	.word	0x05000070


	//   ....[17]....
        /*07fc*/ 	.word	0x05000070


	//   ....[18]....
        /*0800*/ 	.word	0x05000070


	//   ....[19]....
        /*0804*/ 	.word	0x05000070


	//----- nvinfo : EIATTR_COOP_GROUP_INSTR_OFFSETS
	.align		4
.L_3619:
        /*0808*/ 	.byte	0x04, 0x28
        /*080a*/ 	.short	(.L_3621 - .L_3620)


	//   ....[0]....
.L_3620:
        /*080c*/ 	.word	0x00003030


	//   ....[1]....
        /*0810*/ 	.word	0x00003050


	//   ....[2]....
        /*0814*/ 	.word	0x00003070


	//   ....[3]....
        /*0818*/ 	.word	0x00003090


	//   ....[4]....
        /*081c*/ 	.word	0x000030b0


	//   ....[5]....
        /*0820*/ 	.word	0x000030d0


	//   ....[6]....
        /*0824*/ 	.word	0x000030f0


	//   ....[7]....
        /*0828*/ 	.word	0x00003110


	//   ....[8]....
        /*082c*/ 	.word	0x00003120


	//   ....[9]....
        /*0830*/ 	.word	0x00003140


	//   ....[10]....
        /*0834*/ 	.word	0x00006e90


	//   ....[11]....
        /*0838*/ 	.word	0x00006f20


	//   ....[12]....
        /*083c*/ 	.word	0x00006f80


	//   ....[13]....
        /*0840*/ 	.word	0x00006fd0


	//   ....[14]....
        /*0844*/ 	.word	0x00007030


	//   ....[15]....
        /*0848*/ 	.word	0x00007080


	//   ....[16]....
        /*084c*/ 	.word	0x000070e0


	//   ....[17]....
        /*0850*/ 	.word	0x00007130


	//   ....[18]....
        /*0854*/ 	.word	0x00007190


	//   ....[19]....
        /*0858*/ 	.word	0x000071e0


	//----- nvinfo : EIATTR_EXIT_INSTR_OFFSETS
	.align		4
.L_3621:
        /*085c*/ 	.byte	0x04, 0x1c
        /*085e*/ 	.short	(.L_3623 - .L_3622)


	//   ....[0]....
.L_3622:
        /*0860*/ 	.word	0x00006e20


	//----- nvinfo : EIATTR_MAX_THREADS
	.align		4
.L_3623:
        /*0864*/ 	.byte	0x04, 0x05
        /*0866*/ 	.short	(.L_3625 - .L_3624)
.L_3624:
        /*0868*/ 	.word	0x00000080
        /*086c*/ 	.word	0x00000001
        /*0870*/ 	.word	0x00000001


	//----- nvinfo : EIATTR_CRS_STACK_SIZE
	.align		4
.L_3625:
        /*0874*/ 	.byte	0x04, 0x1e
        /*0876*/ 	.short	(.L_3627 - .L_3626)
.L_3626:
        /*0878*/ 	.word	0x00000000


	//----- nvinfo : EIATTR_CBANK_PARAM_SIZE
	.align		4
.L_3627:
        /*087c*/ 	.byte	0x03, 0x19
        /*087e*/ 	.short	0x0128


	//----- nvinfo : EIATTR_PARAM_CBANK
	.align		4
        /*0880*/ 	.byte	0x04, 0x0a
        /*0882*/ 	.short	(.L_3629 - .L_3628)
	.align		4
.L_3628:
        /*0884*/ 	.word	index@(.nv.constant0._ZN10layer_norm13ln_bwd_kernelINS_13Kernel_traitsI6__halfS2_fS2_fjLj1280ELj1ELj4ELj1ELj16ENS_18Kernel_traits_baseILj1280ES2_S2_fS2_fjLj128EEEEELb0ELb1ELb0ELb1EEEvNS_9BwdParamsE)
        /*0888*/ 	.short	0x0210
        /*088a*/ 	.short	0x0128


	//----- nvinfo : EIATTR_SW_WAR
	.align		4
.L_3629:
        /*088c*/ 	.byte	0x04, 0x36
        /*088e*/ 	.short	(.L_3631 - .L_3630)
.L_3630:
        /*0890*/ 	.word	0x00000008
.L_3631:


//--------------------- .nv.info._ZN10layer_norm13ln_bwd_kernelINS_13Kernel_traitsI6__halfS2_fS2_fjLj1280ELj1ELj4ELj1ELj16ENS_18Kernel_traits_baseILj1280ES2_S2_fS2_fjLj128EEEEELb0ELb1ELb1ELb0EEEvNS_9BwdParamsE --------------------------
	.section	.nv.info._ZN10layer_norm13ln_bwd_kernelINS_13Kernel_traitsI6__halfS2_fS2_fjLj1280ELj1ELj4ELj1ELj16ENS_18Kernel_traits_baseILj1280ES2_S2_fS2_fjLj128EEEEELb0ELb1ELb1ELb0EEEvNS_9BwdParamsE,"",@"SHT_CUDA_INFO"
	.sectionflags	@""
	.align	4


	//----- nvinfo : EIATTR_CUDA_API_VERSION
	.align		4
        /*0000*/ 	.byte	0x04, 0x37
        /*0002*/ 	.short	(.L_3633 - .L_3632)
.L_3632:
        /*0004*/ 	.word	0x00000082


	//----- nvinfo : EIATTR_KPARAM_INFO
	.align		4
.L_3633:
        /*0008*/ 	.byte	0x04, 0x17
        /*000a*/ 	.short	(.L_3635 - .L_3634)
.L_3634:
        /*000c*/ 	.word	0x00000000
        /*0010*/ 	.short	0x0000
        /*0012*/ 	.short	0x0000
        /*0014*/ 	.byte	0x00, 0xf0, 0xa1, 0x04


	//----- nvinfo : EIATTR_SPARSE_MMA_MASK
	.align		4
.L_3635:
        /*0018*/ 	.byte	0x03, 0x50
        /*001a*/ 	.short	0x0000


	//----- nvinfo : EIATTR_MAXREG_COUNT
	.align		4
        /*001c*/ 	.byte	0x03, 0x1b
        /*001e*/ 	.short	0x00ff


	//----- nvinfo : EIATTR_NUM_BARRIERS
	.align		4
        /*0020*/ 	.byte	0x02, 0x4c
        /*0022*/ 	.byte	0x01
	.zero		1


	//----- nvinfo : EIATTR_ANNOTATIONS
	.align		4
        /*0024*/ 	.byte	0x04, 0x55
        /*0026*/ 	.short	(.L_3637 - .L_3636)


	//   ....[0]....
.L_3636:
        /* <DEDUP_REMOVED lines=113> */


	//----- nvinfo : EIATTR_MERCURY_ISA_VERSION
	.align		4
.L_3637:
        /*0728*/ 	.byte	0x03, 0x5f
        /*072a*/ 	.short	0x0101


	//----- nvinfo : EIATTR_COOP_GROUP_MASK_REGIDS
	.align		4
        /*072c*/ 	.byte	0x04, 0x29
        /*072e*/ 	.short	(.L_3639 - .L_3638)


	//   ....[0]....
.L_3638:
        /*0730*/ 	.word	0xffffffff


	//   ....[1]....
        /*0734*/ 	.word	0xffffffff


	//   ....[2]....
        /*0738*/ 	.word	0xffffffff


	//   ....[3]....
        /*073c*/ 	.word	0xffffffff


	//   ....[4]....
        /*0740*/ 	.word	0xffffffff


	//   ....[5]....
        /*0744*/ 	.word	0xffffffff


	//   ....[6]....
        /*0748*/ 	.word	0xffffffff


	//   ....[7]....
        /*074c*/ 	.word	0xffffffff


	//   ....[8]....
        /*0750*/ 	.word	0xffffffff


	//   ....[9]....
        /*0754*/ 	.word	0xffffffff


	//   ....[10]....
        /*0758*/ 	.word	0x050000c0


	//   ....[11]....
        /*075c*/ 	.word	0x050000c0


	//   ....[12]....
        /*0760*/ 	.word	0x050000c0


	//   ....[13]....
        /*0764*/ 	.word	0x050000c0


	//   ....[14]....
        /*0768*/ 	.word	0x050000c0


	//   ....[15]....
        /*076c*/ 	.word	0x050000c0


	//   ....[16]....
        /*0770*/ 	.word	0x050000c0


	//   ....[17]....
        /*0774*/ 	.word	0x050000c0


	//   ....[18]....
        /*0778*/ 	.word	0x050000c0


	//   ....[19]....
        /*077c*/ 	.word	0x050000c0


	//----- nvinfo : EIATTR_COOP_GROUP_INSTR_OFFSETS
	.align		4
.L_3639:
        /*0780*/ 	.byte	0x04, 0x28
        /*0782*/ 	.short	(.L_3641 - .L_3640)


	//   ....[0]....
.L_3640:
        /*0784*/ 	.word	0x00003670


	//   ....[1]....
        /*0788*/ 	.word	0x00003690


	//   ....[2]....
        /*078c*/ 	.word	0x000036b0


	//   ....[3]....
        /*0790*/ 	.word	0x000036d0


	//   ....[4]....
        /*0794*/ 	.word	0x000036f0


	//   ....[5]....
        /*0798*/ 	.word	0x00003710


	//   ....[6]....
        /*079c*/ 	.word	0x00003730


	//   ....[7]....
        /*07a0*/ 	.word	0x00003750


	//   ....[8]....
        /*07a4*/ 	.word	0x00003760


	//   ....[9]....
        /*07a8*/ 	.word	0x00003780


	//   ....[10]....
        /*07ac*/ 	.word	0x00009b90


	//   ....[11]....
        /*07b0*/ 	.word	0x00009c20


	//   ....[12]....
        /*07b4*/ 	.word	0x00009c80


	//   ....[13]....
        /*07b8*/ 	.word	0x00009cd0


	//   ....[14]....
        /*07bc*/ 	.word	0x00009d30


	//   ....[15]....
        /*07c0*/ 	.word	0x00009d80


	//   ....[16]....
        /*07c4*/ 	.word	0x00009de0


	//   ....[17]....
        /*07c8*/ 	.word	0x00009e30


	//   ....[18]....
        /*07cc*/ 	.word	0x00009e90


	//   ....[19]....
        /*07d0*/ 	.word	0x00009ee0


	//----- nvinfo : EIATTR_EXIT_INSTR_OFFSETS
	.align		4
.L_3641:
        /*07d4*/ 	.byte	0x04, 0x1c
        /*07d6*/ 	.short	(.L_3643 - .L_3642)


	//   ....[0]....
.L_3642:
        /*07d8*/ 	.word	0x00009aa0


	//   ....[1]....
        /*07dc*/ 	.word	0x00009b20


	//----- nvinfo : EIATTR_MAX_THREADS
	.align		4
.L_3643:
        /*07e0*/ 	.byte	0x04, 0x05
        /*07e2*/ 	.short	(.L_3645 - .L_3644)
.L_3644:
        /*07e4*/ 	.word	0x00000080
        /*07e8*/ 	.word	0x00000001
        /*07ec*/ 	.word	0x00000001


	//----- nvinfo : EIATTR_CRS_STACK_SIZE
	.align		4
.L_3645:
        /*07f0*/ 	.byte	0x04, 0x1e
        /*07f2*/ 	.short	(.L_3647 - .L_3646)
.L_3646:
        /*07f4*/ 	.word	0x00000000


	//----- nvinfo : EIATTR_CBANK_PARAM_SIZE
	.align		4
.L_3647:
        /*07f8*/ 	.byte	0x03, 0x19
        /*07fa*/ 	.short	0x0128


	//----- nvinfo : EIATTR_PARAM_CBANK
	.align		4
        /*07fc*/ 	.byte	0x04, 0x0a
        /*07fe*/ 	.short	(.L_3649 - .L_3648)
	.align		4
.L_3648:
        /*0800*/ 	.word	index@(.nv.constant0._ZN10layer_norm13ln_bwd_kernelINS_13Kernel_traitsI6__halfS2_fS2_fjLj1280ELj1ELj4ELj1ELj16ENS_18Kernel_traits_baseILj1280ES2_S2_fS2_fjLj128EEEEELb0ELb1ELb1ELb0EEEvNS_9BwdParamsE)
        /*0804*/ 	.short	0x0210
        /*0806*/ 	.short	0x0128


	//----- nvinfo : EIATTR_SW_WAR
	.align		4
.L_3649:
        /*0808*/ 	.byte	0x04, 0x36
        /*080a*/ 	.short	(.L_3651 - .L_3650)
.L_3650:
        /*080c*/ 	.word	0x00000008
.L_3651:


//--------------------- .nv.info._ZN10layer_norm13ln_bwd_kernelINS_13Kernel_traitsI6__halfS2_fS2_fjLj1280ELj1ELj4ELj1ELj16ENS_18Kernel_traits_baseILj1280ES2_S2_fS2_fjLj128EEEEELb0ELb1ELb1ELb1EEEvNS_9BwdParamsE --------------------------
	.section	.nv.info._ZN10layer_norm13ln_bwd_kernelINS_13Kernel_traitsI6__halfS2_fS2_fjLj1280ELj1ELj4ELj1ELj16ENS_18Kernel_traits_baseILj1280ES2_S2_fS2_fjLj128EEEEELb0ELb1ELb1ELb1EEEvNS_9BwdParamsE,"",@"SHT_CUDA_INFO"
	.sectionflags	@""
	.align	4


	//----- nvinfo : EIATTR_CUDA_API_VERSION
	.align		4
        /*0000*/ 	.byte	0x04, 0x37
        /*0002*/ 	.short	(.L_3653 - .L_3652)
.L_3652:
        /*0004*/ 	.word	0x00000082


	//----- nvinfo : EIATTR_KPARAM_INFO
	.align		4
.L_3653:
        /*0008*/ 	.byte	0x04, 0x17
        /*000a*/ 	.short	(.L_3655 - .L_3654)
.L_3654:
        /*000c*/ 	.word	0x00000000
        /*0010*/ 	.short	0x0000
        /*0012*/ 	.short	0x0000
        /*0014*/ 	.byte	0x00, 0xf0, 0xa1, 0x04


	//----- nvinfo : EIATTR_SPARSE_MMA_MASK
	.align		4
.L_3655:
        /*0018*/ 	.byte	0x03, 0x50
        /*001a*/ 	.short	0x0000


	//----- nvinfo : EIATTR_MAXREG_COUNT
	.align		4
        /*001c*/ 	.byte	0x03, 0x1b
        /*001e*/ 	.short	0x00ff


	//----- nvinfo : EIATTR_NUM_BARRIERS
	.align		4
        /*0020*/ 	.byte	0x02, 0x4c
        /*0022*/ 	.byte	0x01
	.zero		1


	//----- nvinfo : EIATTR_ANNOTATIONS
	.align		4
        /*0024*/ 	.byte	0x04, 0x55
        /*0026*/ 	.short	(.L_3657 - .L_3656)


	//   ....[0]....
.L_3656:
        /* <DEDUP_REMOVED lines=153> */


	//----- nvinfo : EIATTR_MERCURY_ISA_VERSION
	.align		4
.L_3657:
        /*09a8*/ 	.byte	0x03, 0x5f
        /*09aa*/ 	.short	0x0101


	//----- nvinfo : EIATTR_COOP_GROUP_MASK_REGIDS
	.align		4
        /*09ac*/ 	.byte	0x04, 0x29
        /*09ae*/ 	.short	(.L_3659 - .L_3658)


	//   ....[0]....
.L_3658:
        /*09b0*/ 	.word	0xffffffff


	//   ....[1]....
        /*09b4*/ 	.word	0xffffffff


	//   ....[2]....
        /*09b8*/ 	.word	0xffffffff


	//   ....[3]....
        /*09bc*/ 	.word	0xffffffff


	//   ....[4]....
        /*09c0*/ 	.word	0xffffffff


	//   ....[5]....
        /*09c4*/ 	.word	0xffffffff


	//   ....[6]....
        /*09c8*/ 	.word	0xffffffff


	//   ....[7]....
        /*09cc*/ 	.word	0xffffffff


	//   ....[8]....
        /*09d0*/ 	.word	0xffffffff


	//   ....[9]....
        /*09d4*/ 	.word	0xffffffff


	//   ....[10]....
        /*09d8*/ 	.word	0x050000de


	//   ....[11]....
        /*09dc*/ 	.word	0x050000de


	//   ....[12]....
        /*09e0*/ 	.word	0x050000de


	//   ....[13]....
        /*09e4*/ 	.word	0x050000de


	//   ....[14]....
        /*09e8*/ 	.word	0x050000de


	//   ....[15]....
        /*09ec*/ 	.word	0x050000de


	//   ....[16]....
        /*09f0*/ 	.word	0x050000de


	//   ....[17]....
        /*09f4*/ 	.word	0x050000de


	//   ....[18]....
        /*09f8*/ 	.word	0x050000de


	//   ....[19]....
        /*09fc*/ 	.word	0x050000de


	//----- nvinfo : EIATTR_COOP_GROUP_INSTR_OFFSETS
	.align		4
.L_3659:
        /*0a00*/ 	.byte	0x04, 0x28
        /*0a02*/ 	.short	(.L_3661 - .L_3660)


	//   ....[0]....
.L_3660:
        /*0a04*/ 	.word	0x000035f0


	//   ....[1]....
        /*0a08*/ 	.word	0x00003610


	//   ....[2]....
        /*0a0c*/ 	.word	0x00003630


	//   ....[3]....
        /*0a10*/ 	.word	0x00003650


	//   ....[4]....
        /*0a14*/ 	.word	0x00003670


	//   ....[5]....
        /*0a18*/ 	.word	0x00003690


	//   ....[6]....
        /*0a1c*/ 	.word	0x000036a0


	//   ....[7]....
        /*0a20*/ 	.word	0x000036d0


	//   ....[8]....
        /*0a24*/ 	.word	0x000036e0


	//   ....[9]....
        /*0a28*/ 	.word	0x00003700


	//   ....[10]....
        /*0a2c*/ 	.word	0x000090a0


	//   ....[11]....
        /*0a30*/ 	.word	0x00009130


	//   ....[12]....
        /*0a34*/ 	.word	0x00009190


	//   ....[13]....
        /*0a38*/ 	.word	0x000091e0


	//   ....[14]....
        /*0a3c*/ 	.word	0x00009240


	//   ....[15]....
        /*0a40*/ 	.word	0x00009290


	//   ....[16]....
        /*0a44*/ 	.word	0x000092f0


	//   ....[17]....
        /*0a48*/ 	.word	0x00009340


	//   ....[18]....
        /*0a4c*/ 	.word	0x000093b0


	//   ....[19]....
        /*0a50*/ 	.word	0x00009410


	//----- nvinfo : EIATTR_EXIT_INSTR_OFFSETS
	.align		4
.L_3661:
        /*0a54*/ 	.byte	0x04, 0x1c
        /*0a56*/ 	.short	(.L_3663 - .L_3662)


	//   ....[0]....
.L_3662:
        /*0a58*/ 	.word	0x00009030


	//----- nvinfo : EIATTR_MAX_THREADS
	.align		4
.L_3663:
        /*0a5c*/ 	.byte	0x04, 0x05
        /*0a5e*/ 	.short	(.L_3665 - .L_3664)
.L_3664:
        /*0a60*/ 	.word	0x00000080
        /*0a64*/ 	.word	0x00000001
        /*0a68*/ 	.word	0x00000001


	//----- nvinfo : EIATTR_CRS_STACK_SIZE
	.align		4
.L_3665:
        /*0a6c*/ 	.byte	0x04, 0x1e
        /*0a6e*/ 	.short	(.L_3667 - .L_3666)
.L_3666:
        /*0a70*/ 	.word	0x00000000


	//----- nvinfo : EIATTR_CBANK_PARAM_SIZE
	.align		4
.L_3667:
        /*0a74*/ 	.byte	0x03, 0x19
        /*0a76*/ 	.short	0x0128


	//----- nvinfo : EIATTR_PARAM_CBANK
	.align		4
        /*0a78*/ 	.byte	0x04, 0x0a
        /*0a7a*/ 	.short	(.L_3669 - .L_3668)
	.align		4
.L_3668:
        /*0a7c*/ 	.word	index@(.nv.constant0._ZN10layer_norm13ln_bwd_kernelINS_13Kernel_traitsI6__halfS2_fS2_fjLj1280ELj1ELj4ELj1ELj16ENS_18Kernel_traits_baseILj1280ES2_S2_fS2_fjLj128EEEEELb0ELb1ELb1ELb1EEEvNS_9BwdParamsE)
        /*0a80*/ 	.short	0x0210
        /*0a82*/ 	.short	0x0128


	//----- nvinfo : EIATTR_SW_WAR
	.align		4
.L_3669:
        /*0a84*/ 	.byte	0x04, 0x36
        /*0a86*/ 	.short	(.L_3671 - .L_3670)
.L_3670:
        /*0a88*/ 	.word	0x00000008
.L_3671:


//--------------------- .nv.info._ZN10layer_norm13ln_bwd_kernelINS_13Kernel_traitsI6__halfS2_fS2_fjLj1280ELj1ELj4ELj1ELj16ENS_18Kernel_traits_baseILj1280ES2_S2_fS2_fjLj128EEEEELb1ELb0ELb0ELb0EEEvNS_9BwdParamsE --------------------------
	.section	.nv.info._ZN10layer_norm13ln_bwd_kernelINS_13Kernel_traitsI6__halfS2_fS2_fjLj1280ELj1ELj4ELj1ELj16ENS_18Kernel_traits_baseILj1280ES2_S2_fS2_fjLj128EEEEELb1ELb0ELb0ELb0EEEvNS_9BwdParamsE,"",@"SHT_CUDA_INFO"
	.sectionflags	@""
	.align	4


	//----- nvinfo : EIATTR_CUDA_API_VERSION
	.align		4
        /*0000*/ 	.byte	0x04, 0x37
        /*0002*/ 	.short	(.L_3673 - .L_3672)
.L_3672:
        /*0004*/ 	.word	0x00000082


	//----- nvinfo : EIATTR_KPARAM_INFO
	.align		4
.L_3673:
        /*0008*/ 	.byte	0x04, 0x17
        /*000a*/ 	.short	(.L_3675 - .L_3674)
.L_3674:
        /*000c*/ 	.word	0x00000000
        /*0010*/ 	.short	0x0000
        /*0012*/ 	.short	0x0000
        /*0014*/ 	.byte	0x00, 0xf0, 0xa1, 0x04


	//----- nvinfo : EIATTR_SPARSE_MMA_MASK
	.align		4
.L_3675:
        /*0018*/ 	.byte	0x03, 0x50
        /*001a*/ 	.short	0x0000


	//----- nvinfo : EIATTR_MAXREG_COUNT
	.align		4
        /*001c*/ 	.byte	0x03, 0x1b
        /*001e*/ 	.short	0x00ff


	//----- nvinfo : EIATTR_NUM_BARRIERS
	.align		4
        /*0020*/ 	.byte	0x02, 0x4c
        /*0022*/ 	.byte	0x01
	.zero		1


	//----- nvinfo : EIATTR_ANNOTATIONS
	.align		4
        /*0024*/ 	.byte	0x04, 0x55
        /*0026*/ 	.short	(.L_3677 - .L_3676)


	//   ....[0]....
.L_3676:
        /* <DEDUP_REMOVED lines=31> */


	//----- nvinfo : EIATTR_MERCURY_ISA_VERSION
	.align		4
.L_3677:
        /*0208*/ 	.byte	0x03, 0x5f
        /*020a*/ 	.short	0x0101


	//----- nvinfo : EIATTR_COOP_GROUP_MASK_REGIDS
	.align		4
        /*020c*/ 	.byte	0x04, 0x29
        /*020e*/ 	.short	(.L_3679 - .L_3678)


	//   ....[0]....
.L_3678:
        /*0210*/ 	.word	0xffffffff


	//   ....[1]....
        /*0214*/ 	.word	0xffffffff


	//   ....[2]....
        /*0218*/ 	.word	0xffffffff


	//   ....[3]....
        /*021c*/ 	.word	0xffffffff


	//   ....[4]....
        /*0220*/ 	.word	0xffffffff


	//   ....[5]....
        /*0224*/ 	.word	0xffffffff


	//   ....[6]....
        /*0228*/ 	.word	0xffffffff


	//   ....[7]....
        /*022c*/ 	.word	0xffffffff


	//   ....[8]....
        /*0230*/ 	.word	0xffffffff


	//   ....[9]....
        /*0234*/ 	.word	0xffffffff


	//   ....[10]....
        /*0238*/ 	.word	0x050000a0


	//   ....[11]....
        /*023c*/ 	.word	0x050000a0


	//   ....[12]....
        /*0240*/ 	.word	0x050000a0


	//   ....[13]....
        /*0244*/ 	.word	0x050000a0


	//   ....[14]....
        /*0248*/ 	.word	0x050000a0


	//   ....[15]....
        /*024c*/ 	.word	0x050000a0


	//   ....[16]....
        /*0250*/ 	.word	0x050000a0


	//   ....[17]....
        /*0254*/ 	.word	0x050000a0


	//   ....[18]....
        /*0258*/ 	.word	0x050000a0


	//   ....[19]....
        /*025c*/ 	.word	0x050000a0


	//----- nvinfo : EIATTR_COOP_GROUP_INSTR_OFFSETS
	.align		4
.L_3679:
        /*0260*/ 	.byte	0x04, 0x28
        /*0262*/ 	.short	(.L_3681 - .L_3680)


	//   ....[0]....
.L_3680:
        /*0264*/ 	.word	0x00002920


	//   ....[1]....
        /*0268*/ 	.word	0x00002940


	//   ....[2]....
        /*026c*/ 	.word	0x00002960


	//   ....[3]....
        /*0270*/ 	.word	0x00002980


	//   ....[4]....
        /*0274*/ 	.word	0x000029a0


	//   ....[5]....
        /*0278*/ 	.word	0x000029c0


	//   ....[6]....
        /*027c*/ 	.word	0x000029e0


	//   ....[7]....
        /*0280*/ 	.word	0x00002a00


	//   ....[8]....
        /*0284*/ 	.word	0x00002a10


	//   ....[9]....
        /*0288*/ 	.word	0x00002a30


	//   ....[10]....
        /*028c*/ 	.word	0x00005bc0


	//   ....[11]....
        /*0290*/ 	.word	0x00005c50


	//   ....[12]....
        /*0294*/ 	.word	0x00005cb0


	//   ....[13]....
        /*0298*/ 	.word	0x00005d00


	//   ....[14]....
        /*029c*/ 	.word	0x00005d60


	//   ....[15]....
        /*02a0*/ 	.word	0x00005db0


	//   ....[16]....
        /*02a4*/ 	.word	0x00005e10


	//   ....[17]....
        /*02a8*/ 	.word	0x00005e60


	//   ....[18]....
        /*02ac*/ 	.word	0x00005ec0


	//   ....[19]....
        /*02b0*/ 	.word	0x00005f10


	//----- nvinfo : EIATTR_EXIT_INSTR_OFFSETS
	.align		4
.L_3681:
        /*02b4*/ 	.byte	0x04, 0x1c
        /*02b6*/ 	.short	(.L_3683 - .L_3682)


	//   ....[0]....
.L_3682:
        /*02b8*/ 	.word	0x00005b20


	//   ....[1]....
        /*02bc*/ 	.word	0x00005b50


	//----- nvinfo : EIATTR_MAX_THREADS
	.align		4
.L_3683:
        /*02c0*/ 	.byte	0x04, 0x05
        /*02c2*/ 	.short	(.L_3685 - .L_3684)
.L_3684:
        /*02c4*/ 	.word	0x00000080
        /*02c8*/ 	.word	0x00000001
        /*02cc*/ 	.word	0x00000001


	//----- nvinfo : EIATTR_CRS_STACK_SIZE
	.align		4
.L_3685:
        /*02d0*/ 	.byte	0x04, 0x1e
        /*02d2*/ 	.short	(.L_3687 - .L_3686)
.L_3686:
        /*02d4*/ 	.word	0x00000000


	//----- nvinfo : EIATTR_CBANK_PARAM_SIZE
	.align		4
.L_3687:
        /*02d8*/ 	.byte	0x03, 0x19
        /*02da*/ 	.short	0x0128


	//----- nvinfo : EIATTR_PARAM_CBANK
	.align		4
        /*02dc*/ 	.byte	0x04, 0x0a
        /*02de*/ 	.short	(.L_3689 - .L_3688)
	.align		4
.L_3688:
        /*02e0*/ 	.word	index@(.nv.constant0._ZN10layer_norm13ln_bwd_kernelINS_13Kernel_traitsI6__halfS2_fS2_fjLj1280ELj1ELj4ELj1ELj16ENS_18Kernel_traits_baseILj1280ES2_S2_fS2_fjLj128EEEEELb1ELb0ELb0ELb0EEEvNS_9BwdParamsE)
        /*02e4*/ 	.short	0x0210
        /*02e6*/ 	.short	0x0128


	//----- nvinfo : EIATTR_SW_WAR
	.align		4
.L_3689:
        /*02e8*/ 	.byte	0x04, 0x36
        /*02ea*/ 	.short	(.L_3691 - .L_3690)
.L_3690:
        /*02ec*/ 	.word	0x00000008
.L_3691:


//--------------------- .nv.info._ZN10layer_norm13ln_bwd_kernelINS_13Kernel_traitsI6__halfS2_fS2_fjLj1280ELj1ELj4ELj1ELj16ENS_18Kernel_traits_baseILj1280ES2_S2_fS2_fjLj128EEEEELb1ELb0ELb0ELb1EEEvNS_9BwdParamsE --------------------------
	.section	.nv.info._ZN10layer_norm13ln_bwd_kernelINS_13Kernel_traitsI6__halfS2_fS2_fjLj1280ELj1ELj4ELj1ELj16ENS_18Kernel_traits_baseILj1280ES2_S2_fS2_fjLj128EEEEELb1ELb0ELb0ELb1EEEvNS_9BwdParamsE,"",@"SHT_CUDA_INFO"
	.sectionflags	@""
	.align	4


	//----- nvinfo : EIATTR_CUDA_API_VERSION
	.align		4
        /*0000*/ 	.byte	0x04, 0x37
        /*0002*/ 	.short	(.L_3693 - .L_3692)
.L_3692:
        /*0004*/ 	.word	0x00000082


	//----- nvinfo : EIATTR_KPARAM_INFO
	.align		4
.L_3693:
        /*0008*/ 	.byte	0x04, 0x17
        /*000a*/ 	.short	(.L_3695 - .L_3694)
.L_3694:
        /*000c*/ 	.word	0x00000000
        /*0010*/ 	.short	0x0000
        /*0012*/ 	.short	0x0000
        /*0014*/ 	.byte	0x00, 0xf0, 0xa1, 0x04


	//----- nvinfo : EIATTR_SPARSE_MMA_MASK
	.align		4
.L_3695:
        /*0018*/ 	.byte	0x03, 0x50
        /*001a*/ 	.short	0x0000


	//----- nvinfo : EIATTR_MAXREG_COUNT
	.align		4
        /*001c*/ 	.byte	0x03, 0x1b
        /*001e*/ 	.short	0x00ff


	//----- nvinfo : EIATTR_NUM_BARRIERS
	.align		4
        /*0020*/ 	.byte	0x02, 0x4c
        /*0022*/ 	.byte	0x01
	.zero		1


	//----- nvinfo : EIATTR_ANNOTATIONS
	.align		4
        /*0024*/ 	.byte	0x04, 0x55
        /*0026*/ 	.short	(.L_3697 - .L_3696)


	//   ....[0]....
.L_3696:
        /* <DEDUP_REMOVED lines=24> */


	//----- nvinfo : EIATTR_MERCURY_ISA_VERSION
	.align		4
.L_3697:
        /*0198*/ 	.byte	0x03, 0x5f
        /*019a*/ 	.short	0x0101


	//----- nvinfo : EIATTR_COOP_GROUP_MASK_REGIDS
	.align		4
        /*019c*/ 	.byte	0x04, 0x29
        /*019e*/ 	.short	(.L_3699 - .L_3698)


	//   ....[0]....
.L_3698:
        /*01a0*/ 	.word	0xffffffff


	//   ....[1]....
        /*01a4*/ 	.word	0xffffffff


	//   ....[2]....
        /*01a8*/ 	.word	0xffffffff


	//   ....[3]....
        /*01ac*/ 	.word	0xffffffff


	//   ....[4]....
        /*01b0*/ 	.word	0xffffffff


	//   ....[5]....
        /*01b4*/ 	.word	0xffffffff


	//   ....[6]....
        /*01b8*/ 	.word	0xffffffff


	//   ....[7]....
        /*01bc*/ 	.word	0xffffffff


	//   ....[8]....
        /*01c0*/ 	.word	0xffffffff


	//   ....[9]....
        /*01c4*/ 	.word	0xffffffff


	//   ....[10]....
        /*01c8*/ 	.word	0x0500005b


	//   ....[11]....
        /*01cc*/ 	.word	0x0500005b


	//   ....[12]....
        /*01d0*/ 	.word	0x0500005b


	//   ....[13]....
        /*01d4*/ 	.word	0x0500005b


	//   ....[14]....
        /*01d8*/ 	.word	0x0500005b


	//   ....[15]....
        /*01dc*/ 	.word	0x0500005b


	//   ....[16]....
        /*01e0*/ 	.word	0x0500005b


	//   ....[17]....
        /*01e4*/ 	.word	0x0500005b


	//   ....[18]....
        /*01e8*/ 	.word	0x0500005b


	//   ....[19]....
        /*01ec*/ 	.word	0x0500005b


	//----- nvinfo : EIATTR_COOP_GROUP_INSTR_OFFSETS
	.align		4
.L_3699:
        /*01f0*/ 	.byte	0x04, 0x28
        /*01f2*/ 	.short	(.L_3701 - .L_3700)


	//   ....[0]....
.L_3700:
        /*01f4*/ 	.word	0x000025e0


	//   ....[1]....
        /*01f8*/ 	.word	0x00002600


	//   ....[2]....
        /*01fc*/ 	.word	0x00002620


	//   ....[3]....
        /*0200*/ 	.word	0x00002640


	//   ....[4]....
        /*0204*/ 	.word	0x00002660


	//   ....[5]....
        /*0208*/ 	.word	0x00002680


	//   ....[6]....
        /*020c*/ 	.word	0x000026a0


	//   ....[7]....
        /*0210*/ 	.word	0x000026c0


	//   ....[8]....
        /*0214*/ 	.word	0x000026d0


	//   ....[9]....
        /*0218*/ 	.word	0x000026f0


	//   ....[10]....
        /*021c*/ 	.word	0x00005560


	//   ....[11]....
        /*0220*/ 	.word	0x000055f0


	//   ....[12]....
        /*0224*/ 	.word	0x00005660


	//   ....[13]....
        /*0228*/ 	.word	0x000056c0


	//   ....[14]....
        /*022c*/ 	.word	0x00005730


	//   ....[15]....
        /*0230*/ 	.word	0x00005790


	//   ....[16]....
        /*0234*/ 	.word	0x00005800


	//   ....[17]....
        /*0238*/ 	.word	0x00005860


	//   ....[18]....
        /*023c*/ 	.word	0x000058d0


	//   ....[19]....
        /*0240*/ 	.word	0x00005930


	//----- nvinfo : EIATTR_EXIT_INSTR_OFFSETS
	.align		4
.L_3701:
        /*0244*/ 	.byte	0x04, 0x1c
        /*0246*/ 	.short	(.L_3703 - .L_3702)


	//   ....[0]....
.L_3702:
        /*0248*/ 	.word	0x000054f0


	//----- nvinfo : EIATTR_MAX_THREADS
	.align		4
.L_3703:
        /*024c*/ 	.byte	0x04, 0x05
        /*024e*/ 	.short	(.L_3705 - .L_3704)
.L_3704:
        /*0250*/ 	.word	0x00000080
        /*0254*/ 	.word	0x00000001
        /*0258*/ 	.word	0x00000001


	//----- nvinfo : EIATTR_CRS_STACK_SIZE
	.align		4
.L_3705:
        /*025c*/ 	.byte	0x04, 0x1e
        /*025e*/ 	.short	(.L_3707 - .L_3706)
.L_3706:
        /*0260*/ 	.word	0x00000000


	//----- nvinfo : EIATTR_CBANK_PARAM_SIZE
	.align		4
.L_3707:
        /*0264*/ 	.byte	0x03, 0x19
        /*0266*/ 	.short	0x0128


	//----- nvinfo : EIATTR_PARAM_CBANK
	.align		4
        /*0268*/ 	.byte	0x04, 0x0a
        /*026a*/ 	.short	(.L_3709 - .L_3708)
	.align		4
.L_3708:
        /*026c*/ 	.word	index@(.nv.constant0._ZN10layer_norm13ln_bwd_kernelINS_13Kernel_traitsI6__halfS2_fS2_fjLj1280ELj1ELj4ELj1ELj16ENS_18Kernel_traits_baseILj1280ES2_S2_fS2_fjLj128EEEEELb1ELb0ELb0ELb1EEEvNS_9BwdParamsE)
        /*0270*/ 	.short	0x0210
        /*0272*/ 	.short	0x0128


	//----- nvinfo : EIATTR_SW_WAR
	.align		4
.L_3709:
        /*0274*/ 	.byte	0x04, 0x36
        /*0276*/ 	.short	(.L_3711 - .L_3710)
.L_3710:
        /*0278*/ 	.word	0x00000008
.L_3711:


//--------------------- .nv.info._ZN10layer_norm22ln_bwd_finalize_kernelINS_22Kernel_traits_finalizeILj1280E6__halfS2_fS2_fjLb0ELj1024ELj4ENS_18Kernel_traits_baseILj1280ES2_S2_fS2_fjLj1024EEEEELb0ELb0EEEvNS_9BwdParamsE --------------------------
	.section	.nv.info._ZN10layer_norm22ln_bwd_finalize_kernelINS_22Kernel_traits_finalizeILj1280E6__halfS2_fS2_fjLb0ELj1024ELj4ENS_18Kernel_traits_baseILj1280ES2_S2_fS2_fjLj1024EEEEELb0ELb0EEEvNS_9BwdParamsE,"",@"SHT_CUDA_INFO"
	.sectionflags	@""
	.align	4


	//----- nvinfo : EIATTR_CUDA_API_VERSION
	.align		4
        /*0000*/ 	.byte	0x04, 0x37
        /*0002*/ 	.short	(.L_3713 - .L_3712)
.L_3712:
        /*0004*/ 	.word	0x00000082


	//----- nvinfo : EIATTR_KPARAM_INFO
	.align		4
.L_3713:
        /*0008*/ 	.byte	0x04, 0x17
        /*000a*/ 	.short	(.L_3715 - .L_3714)
.L_3714:
        /*000c*/ 	.word	0x00000000
        /*0010*/ 	.short	0x0000
        /*0012*/ 	.short	0x0000
        /*0014*/ 	.byte	0x00, 0xf0, 0xa1, 0x04


	//----- nvinfo : EIATTR_SPARSE_MMA_MASK
	.align		4
.L_3715:
        /*0018*/ 	.byte	0x03, 0x50
        /*001a*/ 	.short	0x0000


	//----- nvinfo : EIATTR_MAXREG_COUNT
	.align		4
        /*001c*/ 	.byte	0x03, 0x1b
        /*001e*/ 	.short	0x0040


	//----- nvinfo : EIATTR_NUM_BARRIERS
	.align		4
        /*0020*/ 	.byte	0x02, 0x4c
        /*0022*/ 	.byte	0x01
	.zero		1


	//----- nvinfo : EIATTR_MERCURY_ISA_VERSION
	.align		4
        /*0024*/ 	.byte	0x03, 0x5f
        /*0026*/ 	.short	0x0101


	//----- nvinfo : EIATTR_COOP_GROUP_MASK_REGIDS
	.align		4
        /*0028*/ 	.byte	0x04, 0x29
        /*002a*/ 	.short	(.L_3717 - .L_3716)


	//   ....[0]....
.L_3716:
        /*002c*/ 	.word	0xffffffff


	//   ....[1]....
        /*0030*/ 	.word	0xffffffff


	//   ....[2]....
        /*0034*/ 	.word	0xffffffff


	//   ....[3]....
        /*0038*/ 	.word	0xffffffff


	//   ....[4]....
        /*003c*/ 	.word	0xffffffff


	//   ....[5]....
        /*0040*/ 	.word	0xffffffff


	//   ....[6]....
        /*0044*/ 	.word	0xffffffff


	//   ....[7]....
        /*0048*/ 	.word	0xffffffff


	//   ....[8]....
        /*004c*/ 	.word	0xffffffff


	//   ....[9]....
        /*0050*/ 	.word	0xffffffff


	//   ....[10]....
        /*0054*/ 	.word	0x05000013


	//   ....[11]....
        /*0058*/ 	.word	0x05000013


	//   ....[12]....
        /*005c*/ 	.word	0x05000013


	//   ....[13]....
        /*0060*/ 	.word	0x05000013


	//   ....[14]....
        /*0064*/ 	.word	0x05000013


	//   ....[15]....
        /*0068*/ 	.word	0x05000013


	//   ....[16]....
        /*006c*/ 	.word	0x05000013


	//   ....[17]....
        /*0070*/ 	.word	0x05000013


	//   ....[18]....
        /*0074*/ 	.word	0x05000013


	//   ....[19]....
        /*0078*/ 	.word	0x05000013


	//----- nvinfo : EIATTR_COOP_GROUP_INSTR_OFFSETS
	.align		4
.L_3717:
        /*007c*/ 	.byte	0x04, 0x28
        /*007e*/ 	.short	(.L_3719 - .L_3718)


	//   ....[0]....
.L_3718:
        /*0080*/ 	.word	0x000008e0


	//   ....[1]....
        /*0084*/ 	.word	0x000008f0


	//   ....[2]....
        /*0088*/ 	.word	0x00000920


	//   ....[3]....
        /*008c*/ 	.word	0x00000930


	//   ....[4]....
        /*0090*/ 	.word	0x00000960


	//   ....[5]....
        /*0094*/ 	.word	0x00000970


	//   ....[6]....
        /*0098*/ 	.word	0x000009a0


	//   ....[7]....
        /*009c*/ 	.word	0x000009b0


	//   ....[8]....
        /*00a0*/ 	.word	0x000009e0


	//   ....[9]....
        /*00a4*/ 	.word	0x000009f0


	//   ....[10]....
        /*00a8*/ 	.word	0x00000c10


	//   ....[11]....
        /*00ac*/ 	.word	0x00000c80


	//   ....[12]....
        /*00b0*/ 	.word	0x00000cf0


	//   ....[13]....
        /*00b4*/ 	.word	0x00000d60


	//   ....[14]....
        /*00b8*/ 	.word	0x00000dd0


	//   ....[15]....
        /*00bc*/ 	.word	0x00000e30


	//   ....[16]....
        /*00c0*/ 	.word	0x00000ea0


	//   ....[17]....
        /*00c4*/ 	.word	0x00000f10


	//   ....[18]....
        /*00c8*/ 	.word	0x00000f80


	//   ....[19]....
        /*00cc*/ 	.word	0x00000ff0


	//----- nvinfo : EIATTR_EXIT_INSTR_OFFSETS
	.align		4
.L_3719:
        /*00d0*/ 	.byte	0x04, 0x1c
        /*00d2*/ 	.short	(.L_3721 - .L_3720)


	//   ....[0]....
.L_3720:
        /*00d4*/ 	.word	0x00000070


	//   ....[1]....
        /*00d8*/ 	.word	0x00000bb0


	//----- nvinfo : EIATTR_MAX_THREADS
	.align		4
.L_3721:
        /*00dc*/ 	.byte	0x04, 0x05
        /*00de*/ 	.short	(.L_3723 - .L_3722)
.L_3722:
        /*00e0*/ 	.word	0x00000400
        /*00e4*/ 	.word	0x00000001
        /*00e8*/ 	.word	0x00000001


	//----- nvinfo : EIATTR_CRS_STACK_SIZE
	.align		4
.L_3723:
        /*00ec*/ 	.byte	0x04, 0x1e
        /*00ee*/ 	.short	(.L_3725 - .L_3724)
.L_3724:
        /*00f0*/ 	.word	0x00000000


	//----- nvinfo : EIATTR_CBANK_PARAM_SIZE
	.align		4
.L_3725:
        /*00f4*/ 	.byte	0x03, 0x19
        /*00f6*/ 	.short	0x0128


	//----- nvinfo : EIATTR_PARAM_CBANK
	.align		4
        /*00f8*/ 	.byte	0x04, 0x0a
        /*00fa*/ 	.short	(.L_3727 - .L_3726)
	.align		4
.L_3726:
        /*00fc*/ 	.word	index@(.nv.constant0._ZN10layer_norm22ln_bwd_finalize_kernelINS_22Kernel_traits_finalizeILj1280E6__halfS2_fS2_fjLb0ELj1024ELj4ENS_18Kernel_traits_baseILj1280ES2_S2_fS2_fjLj1024EEEEELb0ELb0EEEvNS_9BwdParamsE)
        /*0100*/ 	.short	0x0210
        /*0102*/ 	.short	0x0128


	//----- nvinfo : EIATTR_SW_WAR
	.align		4
.L_3727:
        /*0104*/ 	.byte	0x04, 0x36
        /*0106*/ 	.short	(.L_3729 - .L_3728)
.L_3728:
        /*0108*/ 	.word	0x00000008
.L_3729:


//--------------------- .nv.info._ZN10layer_norm13ln_bwd_kernelINS_13Kernel_traitsI6__halfS2_fS2_fjLj1280ELj1ELj4ELj1ELj16ENS_18Kernel_traits_baseILj1280ES2_S2_fS2_fjLj128EEEEELb1ELb0ELb1ELb0EEEvNS_9BwdParamsE --------------------------
	.section	.nv.info._ZN10layer_norm13ln_bwd_kernelINS_13Kernel_traitsI6__halfS2_fS2_fjLj1280ELj1ELj4ELj1ELj16ENS_18Kernel_traits_baseILj1280ES2_S2_fS2_fjLj128EEEEELb1ELb0ELb1ELb0EEEvNS_9BwdParamsE,"",@"SHT_CUDA_INFO"
	.sectionflags	@""
	.align	4


	//----- nvinfo : EIATTR_CUDA_API_VERSION
	.align		4
        /*0000*/ 	.byte	0x04, 0x37
        /*0002*/ 	.short	(.L_3731 - .L_3730)
.L_3730:
        /*0004*/ 	.word	0x00000082


	//----- nvinfo : EIATTR_KPARAM_INFO
	.align		4
.L_3731:
        /*0008*/ 	.byte	0x04, 0x17
        /*000a*/ 	.short	(.L_3733 - .L_3732)
.L_3732:
        /*000c*/ 	.word	0x00000000
        /*0010*/ 	.short	0x0000
        /*0012*/ 	.short	0x0000
        /*0014*/ 	.byte	0x00, 0xf0, 0xa1, 0x04


	//----- nvinfo : EIATTR_SPARSE_MMA_MASK
	.align		4
.L_3733:
        /*0018*/ 	.byte	0x03, 0x50
        /*001a*/ 	.short	0x0000


	//----- nvinfo : EIATTR_MAXREG_COUNT
	.align		4
        /*001c*/ 	.byte	0x03, 0x1b
        /*001e*/ 	.short	0x00ff


	//----- nvinfo : EIATTR_NUM_BARRIERS
	.align		4
        /*0020*/ 	.byte	0x02, 0x4c
        /*0022*/ 	.byte	0x01
	.zero		1


	//----- nvinfo : EIATTR_ANNOTATIONS
	.align		4
        /*0024*/ 	.byte	0x04, 0x55
        /*0026*/ 	.short	(.L_3735 - .L_3734)


	//   ....[0]....
.L_3734:
        /* <DEDUP_REMOVED lines=37> */


	//----- nvinfo : EIATTR_MERCURY_ISA_VERSION
	.align		4
.L_3735:
        /*0268*/ 	.byte	0x03, 0x5f
        /*026a*/ 	.short	0x0101


	//----- nvinfo : EIATTR_COOP_GROUP_MASK_REGIDS
	.align		4
        /*026c*/ 	.byte	0x04, 0x29
        /*026e*/ 	.short	(.L_3737 - .L_3736)


	//   ....[0]....
.L_3736:
        /*0270*/ 	.word	0xffffffff


	//   ....[1]....
        /*0274*/ 	.word	0xffffffff


	//   ....[2]....
        /*0278*/ 	.word	0xffffffff


	//   ....[3]....
        /*027c*/ 	.word	0xffffffff


	//   ....[4]....
        /*0280*/ 	.word	0xffffffff


	//   ....[5]....
        /*0284*/ 	.word	0xffffffff


	//   ....[6]....
        /*0288*/ 	.word	0xffffffff


	//   ....[7]....
        /*028c*/ 	.word	0xffffffff


	//   ....[8]....
        /*0290*/ 	.word	0xffffffff


	//   ....[9]....
        /*0294*/ 	.word	0xffffffff


	//   ....[10]....
        /*0298*/ 	.word	0x05000002


	//   ....[11]....
        /*029c*/ 	.word	0x05000002


	//   ....[12]....
        /*02a0*/ 	.word	0x05000002


	//   ....[13]....
        /*02a4*/ 	.word	0x05000002


	//   ....[14]....
        /*02a8*/ 	.word	0x05000002


	//   ....[15]....
        /*02ac*/ 	.word	0x05000002


	//   ....[16]....
        /*02b0*/ 	.word	0x05000002


	//   ....[17]....
        /*02b4*/ 	.word	0x05000002


	//   ....[18]....
        /*02b8*/ 	.word	0x05000002


	//   ....[19]....
        /*02bc*/ 	.word	0x05000002


	//----- nvinfo : EIATTR_COOP_GROUP_INSTR_OFFSETS
	.align		4
.L_3737:
        /*02c0*/ 	.byte	0x04, 0x28
        /*02c2*/ 	.short	(.L_3739 - .L_3738)


	//   ....[0]....
.L_3738:
        /*02c4*/ 	.word	0x00002f20


	//   ....[1]....
        /*02c8*/ 	.word	0x00002f40


	//   ....[2]....
        /*02cc*/ 	.word	0x00002f60


	//   ....[3]....
        /*02d0*/ 	.word	0x00002f80


	//   ....[4]....
        /*02d4*/ 	.word	0x00002fa0


	//   ....[5]....
        /*02d8*/ 	.word	0x00002fc0


	//   ....[6]....
        /*02dc*/ 	.word	0x00002fe0


	//   ....[7]....
        /*02e0*/ 	.word	0x00003000


	//   ....[8]....
        /*02e4*/ 	.word	0x00003010


	//   ....[9]....
        /*02e8*/ 	.word	0x00003030


	//   ....[10]....
        /*02ec*/ 	.word	0x00007d90


	//   ....[11]....
        /*02f0*/ 	.word	0x00007e20


	//   ....[12]....
        /*02f4*/ 	.word	0x00007e80


	//   ....[13]....
        /*02f8*/ 	.word	0x00007ed0


	//   ....[14]....
        /*02fc*/ 	.word	0x00007f30


	//   ....[15]....
        /*0300*/ 	.word	0x00007f80


	//   ....[16]....
        /*0304*/ 	.word	0x00007fe0


	//   ....[17]....
        /*0308*/ 	.word	0x00008030


	//   ....[18]....
        /*030c*/ 	.word	0x00008090


	//   ....[19]....
        /*0310*/ 	.word	0x000080e0


	//----- nvinfo : EIATTR_EXIT_INSTR_OFFSETS
	.align		4
.L_3739:
        /*0314*/ 	.byte	0x04, 0x1c
        /*0316*/ 	.short	(.L_3741 - .L_3740)


	//   ....[0]....
.L_3740:
        /*0318*/ 	.word	0x00007cf0


	//   ....[1]....
        /*031c*/ 	.word	0x00007d20


	//----- nvinfo : EIATTR_MAX_THREADS
	.align		4
.L_3741:
        /*0320*/ 	.byte	0x04, 0x05
        /*0322*/ 	.short	(.L_3743 - .L_3742)
.L_3742:
        /*0324*/ 	.word	0x00000080
        /*0328*/ 	.word	0x00000001
        /*032c*/ 	.word	0x00000001


	//----- nvinfo : EIATTR_CRS_STACK_SIZE
	.align		4
.L_3743:
        /*0330*/ 	.byte	0x04, 0x1e
        /*0332*/ 	.short	(.L_3745 - .L_3744)
.L_3744:
        /*0334*/ 	.word	0x00000000


	//----- nvinfo : EIATTR_CBANK_PARAM_SIZE
	.align		4
.L_3745:
        /*0338*/ 	.byte	0x03, 0x19
        /*033a*/ 	.short	0x0128


	//----- nvinfo : EIATTR_PARAM_CBANK
	.align		4
        /*033c*/ 	.byte	0x04, 0x0a
        /*033e*/ 	.short	(.L_3747 - .L_3746)
	.align		4
.L_3746:
        /*0340*/ 	.word	index@(.nv.constant0._ZN10layer_norm13ln_bwd_kernelINS_13Kernel_traitsI6__halfS2_fS2_fjLj1280ELj1ELj4ELj1ELj16ENS_18Kernel_traits_baseILj1280ES2_S2_fS2_fjLj128EEEEELb1ELb0ELb1ELb0EEEvNS_9BwdParamsE)
        /*0344*/ 	.short	0x0210
        /*0346*/ 	.short	0x0128


	//----- nvinfo : EIATTR_SW_WAR
	.align		4
.L_3747:
        /*0348*/ 	.byte	0x04, 0x36
        /*034a*/ 	.short	(.L_3749 - .L_3748)
.L_3748:
        /*034c*/ 	.word	0x00000008
.L_3749:


//--------------------- .nv.info._ZN10layer_norm22ln_bwd_finalize_kernelINS_22Kernel_traits_finalizeILj1280E6__halfS2_fS2_fjLb0ELj1024ELj4ENS_18Kernel_traits_baseILj1280ES2_S2_fS2_fjLj1024EEEEELb0ELb1EEEvNS_9BwdParamsE --------------------------
	.section	.nv.info._ZN10layer_norm22ln_bwd_finalize_kernelINS_22Kernel_traits_finalizeILj1280E6__halfS2_fS2_fjLb0ELj1024ELj4ENS_18Kernel_traits_baseILj1280ES2_S2_fS2_fjLj1024EEEEELb0ELb1EEEvNS_9BwdParamsE,"",@"SHT_CUDA_INFO"
	.sectionflags	@""
	.align	4


	//----- nvinfo : EIATTR_CUDA_API_VERSION
	.align		4
        /*0000*/ 	.byte	0x04, 0x37
        /*0002*/ 	.short	(.L_3751 - .L_3750)
.L_3750:
        /*0004*/ 	.word	0x00000082


	//----- nvinfo : EIATTR_KPARAM_INFO
	.align		4
.L_3751:
        /*0008*/ 	.byte	0x04, 0x17
        /*000a*/ 	.short	(.L_3753 - .L_3752)
.L_3752:
        /*000c*/ 	.word	0x00000000
        /*0010*/ 	.short	0x0000
        /*0012*/ 	.short	0x0000
        /*0014*/ 	.byte	0x00, 0xf0, 0xa1, 0x04


	//----- nvinfo : EIATTR_SPARSE_MMA_MASK
	.align		4
.L_3753:
        /*0018*/ 	.byte	0x03, 0x50
        /*001a*/ 	.short	0x0000


	//----- nvinfo : EIATTR_MAXREG_COUNT
	.align		4
        /*001c*/ 	.byte	0x03, 0x1b
        /*001e*/ 	.short	0x0040


	//----- nvinfo : EIATTR_NUM_BARRIERS
	.align		4
        /*0020*/ 	.byte	0x02, 0x4c
        /*0022*/ 	.byte	0x01
	.zero		1


	//----- nvinfo : EIATTR_MERCURY_ISA_VERSION
	.align		4
        /*0024*/ 	.byte	0x03, 0x5f
        /*0026*/ 	.short	0x0101


	//----- nvinfo : EIATTR_COOP_GROUP_MASK_REGIDS
	.align		4
        /*0028*/ 	.byte	0x04, 0x29
        /*002a*/ 	.short	(.L_3755 - .L_3754)


	//   ....[0]....
.L_3754:
        /*002c*/ 	.word	0xffffffff


	//   ....[1]....
        /*0030*/ 	.word	0xffffffff


	//   ....[2]....
        /*0034*/ 	.word	0xffffffff


	//   ....[3]....
        /*0038*/ 	.word	0xffffffff


	//   ....[4]....
        /*003c*/ 	.word	0xffffffff


	//   ....[5]....
        /*0040*/ 	.word	0xffffffff


	//   ....[6]....
        /*0044*/ 	.word	0xffffffff


	//   ....[7]....
        /*0048*/ 	.word	0xffffffff


	//   ....[8]....
        /*004c*/ 	.word	0xffffffff


	//   ....[9]....
        /*0050*/ 	.word	0xffffffff


	//   ....[10]....
        /*0054*/ 	.word	0x05000011


	//   ....[11]....
        /*0058*/ 	.word	0x05000011


	//   ....[12]....
        /*005c*/ 	.word	0x05000011


	//   ....[13]....
        /*0060*/ 	.word	0x05000011


	//   ....[14]....
        /*0064*/ 	.word	0x05000011


	//   ....[15]....
        /*0068*/ 	.word	0x05000011


	//   ....[16]....
        /*006c*/ 	.word	0x05000011


	//   ....[17]....
        /*0070*/ 	.word	0x05000011


	//   ....[18]....
        /*0074*/ 	.word	0x05000011


	//   ....[19]....
        /*0078*/ 	.word	0x05000011


	//----- nvinfo : EIATTR_COOP_GROUP_INSTR_OFFSETS
	.align		4
.L_3755:
        /*007c*/ 	.byte	0x04, 0x28
        /*007e*/ 	.short	(.L_3757 - .L_3756)


	//   ....[0]....
.L_3756:
        /*0080*/ 	.word	0x000008e0


	//   ....[1]....
        /*0084*/ 	.word	0x000008f0


	//   ....[2]....
        /*0088*/ 	.word	0x00000920


	//   ....[3]....
        /*008c*/ 	.word	0x00000930


	//   ....[4]....
        /*0090*/ 	.word	0x00000960


	//   ....[5]....
        /*0094*/ 	.word	0x00000970


	//   ....[6]....
        /*0098*/ 	.word	0x000009a0


	//   ....[7]....
        /*009c*/ 	.word	0x000009b0


	//   ....[8]....
        /*00a0*/ 	.word	0x000009e0


	//   ....[9]....
        /*00a4*/ 	.word	0x000009f0


	//   ....[10]....
        /*00a8*/ 	.word	0x00000bf0


	//   ....[11]....
        /*00ac*/ 	.word	0x00000c60


	//   ....[12]....
        /*00b0*/ 	.word	0x00000cd0


	//   ....[13]....
        /*00b4*/ 	.word	0x00000d40


	//   ....[14]....
        /*00b8*/ 	.word	0x00000db0


	//   ....[15]....
        /*00bc*/ 	.word	0x00000e10


	//   ....[16]....
        /*00c0*/ 	.word	0x00000e80


	//   ....[17]....
        /*00c4*/ 	.word	0x00000ef0


	//   ....[18]....
        /*00c8*/ 	.word	0x00000f60


	//   ....[19]....
        /*00cc*/ 	.word	0x00000fd0


	//----- nvinfo : EIATTR_EXIT_INSTR_OFFSETS
	.align		4
.L_3757:
        /*00d0*/ 	.byte	0x04, 0x1c
        /*00d2*/ 	.short	(.L_3759 - .L_3758)


	//   ....[0]....
.L_3758:
        /*00d4*/ 	.word	0x00000070


	//   ....[1]....
        /*00d8*/ 	.word	0x00000b90


	//----- nvinfo : EIATTR_MAX_THREADS
	.align		4
.L_3759:
        /*00dc*/ 	.byte	0x04, 0x05
        /*00de*/ 	.short	(.L_3761 - .L_3760)
.L_3760:
        /*00e0*/ 	.word	0x00000400
        /*00e4*/ 	.word	0x00000001
        /*00e8*/ 	.word	0x00000001


	//----- nvinfo : EIATTR_CRS_STACK_SIZE
	.align		4
.L_3761:
        /*00ec*/ 	.byte	0x04, 0x1e
        /*00ee*/ 	.short	(.L_3763 - .L_3762)
.L_3762:
        /*00f0*/ 	.word	0x00000000


	//----- nvinfo : EIATTR_CBANK_PARAM_SIZE
	.align		4
.L_3763:
        /*00f4*/ 	.byte	0x03, 0x19
        /*00f6*/ 	.short	0x0128


	//----- nvinfo : EIATTR_PARAM_CBANK
	.align		4
        /*00f8*/ 	.byte	0x04, 0x0a
        /*00fa*/ 	.short	(.L_3765 - .L_3764)
	.align		4
.L_3764:
        /*00fc*/ 	.word	index@(.nv.constant0._ZN10layer_norm22ln_bwd_finalize_kernelINS_22Kernel_traits_finalizeILj1280E6__halfS2_fS2_fjLb0ELj1024ELj4ENS_18Kernel_traits_baseILj1280ES2_S2_fS2_fjLj1024EEEEELb0ELb1EEEvNS_9BwdParamsE)
        /*0100*/ 	.short	0x0210
        /*0102*/ 	.short	0x0128


	//----- nvinfo : EIATTR_SW_WAR
	.align		4
.L_3765:
        /*0104*/ 	.byte	0x04, 0x36
        /*0106*/ 	.short	(.L_3767 - .L_3766)
.L_3766:
        /*0108*/ 	.word	0x00000008
.L_3767:


//--------------------- .nv.info._ZN10layer_norm13ln_bwd_kernelINS_13Kernel_traitsI6__halfS2_fS2_fjLj1280ELj1ELj4ELj1ELj16ENS_18Kernel_traits_baseILj1280ES2_S2_fS2_fjLj128EEEEELb1ELb0ELb1ELb1EEEvNS_9BwdParamsE --------------------------
	.section	.nv.info._ZN10layer_norm13ln_bwd_kernelINS_13Kernel_traitsI6__halfS2_fS2_fjLj1280ELj1ELj4ELj1ELj16ENS_18Kernel_traits_baseILj1280ES2_S2_fS2_fjLj128EEEEELb1ELb0ELb1ELb1EEEvNS_9BwdParamsE,"",@"SHT_CUDA_INFO"
	.sectionflags	@""
	.align	4


	//----- nvinfo : EIATTR_CUDA_API_VERSION
	.align		4
        /*0000*/ 	.byte	0x04, 0x37
        /*0002*/ 	.short	(.L_3769 - .L_3768)
.L_3768:
        /*0004*/ 	.word	0x00000082


	//----- nvinfo : EIATTR_KPARAM_INFO
	.align		4
.L_3769:
        /*0008*/ 	.byte	0x04, 0x17
        /*000a*/ 	.short	(.L_3771 - .L_3770)
.L_3770:
        /*000c*/ 	.word	0x00000000
        /*0010*/ 	.short	0x0000
        /*0012*/ 	.short	0x0000
        /*0014*/ 	.byte	0x00, 0xf0, 0xa1, 0x04


	//----- nvinfo : EIATTR_SPARSE_MMA_MASK
	.align		4
.L_3771:
        /*0018*/ 	.byte	0x03, 0x50
        /*001a*/ 	.short	0x0000


	//----- nvinfo : EIATTR_MAXREG_COUNT
	.align		4
        /*001c*/ 	.byte	0x03, 0x1b
        /*001e*/ 	.short	0x00ff


	//----- nvinfo : EIATTR_NUM_BARRIERS
	.align		4
        /*0020*/ 	.byte	0x02, 0x4c
        /*0022*/ 	.byte	0x01
	.zero		1


	//----- nvinfo : EIATTR_ANNOTATIONS
	.align		4
        /*0024*/ 	.byte	0x04, 0x55
        /*0026*/ 	.short	(.L_3773 - .L_3772)


	//   ....[0]....
.L_3772:
        /* <DEDUP_REMOVED lines=41> */


	//----- nvinfo : EIATTR_MERCURY_ISA_VERSION
	.align		4
.L_3773:
        /*02a8*/ 	.byte	0x03, 0x5f
        /*02aa*/ 	.short	0x0101


	//----- nvinfo : EIATTR_COOP_GROUP_MASK_REGIDS
	.align		4
        /*02ac*/ 	.byte	0x04, 0x29
        /*02ae*/ 	.short	(.L_3775 - .L_3774)


	//   ....[0]....
.L_3774:
        /*02b0*/ 	.word	0xffffffff


	//   ....[1]....
        /*02b4*/ 	.word	0xffffffff


	//   ....[2]....
        /*02b8*/ 	.word	0xffffffff


	//   ....[3]....
        /*02bc*/ 	.word	0xffffffff


	//   ....[4]....
        /*02c0*/ 	.word	0xffffffff


	//   ....[5]....
        /*02c4*/ 	.word	0xffffffff


	//   ....[6]....
        /*02c8*/ 	.word	0xffffffff


	//   ....[7]....
        /*02cc*/ 	.word	0xffffffff


	//   ....[8]....
        /*02d0*/ 	.word	0xffffffff


	//   ....[9]....
        /*02d4*/ 	.word	0xffffffff


	//   ....[10]....
        /*02d8*/ 	.word	0x050000a6


	//   ....[11]....
        /*02dc*/ 	.word	0x050000a6


	//   ....[12]....
        /*02e0*/ 	.word	0x050000a6


	//   ....[13]....
        /*02e4*/ 	.word	0x050000a6


	//   ....[14]....
        /*02e8*/ 	.word	0x050000a6


	//   ....[15]....
        /*02ec*/ 	.word	0x050000a6


	//   ....[16]....
        /*02f0*/ 	.word	0x050000a6


	//   ....[17]....
        /*02f4*/ 	.word	0x050000a6


	//   ....[18]....
        /*02f8*/ 	.word	0x050000a6


	//   ....[19]....
        /*02fc*/ 	.word	0x050000a6


	//----- nvinfo : EIATTR_COOP_GROUP_INSTR_OFFSETS
	.align		4
.L_3775:
        /*0300*/ 	.byte	0x04, 0x28
        /*0302*/ 	.short	(.L_3777 - .L_3776)


	//   ....[0]....
.L_3776:
        /*0304*/ 	.word	0x00002c70


	//   ....[1]....
        /*0308*/ 	.word	0x00002c90


	//   ....[2]....
        /*030c*/ 	.word	0x00002cb0


	//   ....[3]....
        /*0310*/ 	.word	0x00002cd0


	//   ....[4]....
        /*0314*/ 	.word	0x00002cf0


	//   ....[5]....
        /*0318*/ 	.word	0x00002d10


	//   ....[6]....
        /*031c*/ 	.word	0x00002d30


	//   ....[7]....
        /*0320*/ 	.word	0x00002d50


	//   ....[8]....
        /*0324*/ 	.word	0x00002d60


	//   ....[9]....
        /*0328*/ 	.word	0x00002d80


	//   ....[10]....
        /*032c*/ 	.word	0x00007240


	//   ....[11]....
        /*0330*/ 	.word	0x000072d0


	//   ....[12]....
        /*0334*/ 	.word	0x00007330


	//   ....[13]....
        /*0338*/ 	.word	0x00007380


	//   ....[14]....
        /*033c*/ 	.word	0x000073e0


	//   ....[15]....
        /*0340*/ 	.word	0x00007430


	//   ....[16]....
        /*0344*/ 	.word	0x00007490


	//   ....[17]....
        /*0348*/ 	.word	0x000074e0


	//   ....[18]....
        /*034c*/ 	.word	0x00007540


	//   ....[19]....
        /*0350*/ 	.word	0x00007590


	//----- nvinfo : EIATTR_EXIT_INSTR_OFFSETS
	.align		4
.L_3777:
        /*0354*/ 	.byte	0x04, 0x1c
        /*0356*/ 	.short	(.L_3779 - .L_3778)


	//   ....[0]....
.L_3778:
        /*0358*/ 	.word	0x000071d0


	//----- nvinfo : EIATTR_MAX_THREADS
	.align		4
.L_3779:
        /*035c*/ 	.byte	0x04, 0x05
        /*035e*/ 	.short	(.L_3781 - .L_3780)
.L_3780:
        /*0360*/ 	.word	0x00000080
        /*0364*/ 	.word	0x00000001
        /*0368*/ 	.word	0x00000001


	//----- nvinfo : EIATTR_CRS_STACK_SIZE
	.align		4
.L_3781:
        /*036c*/ 	.byte	0x04, 0x1e
        /*036e*/ 	.short	(.L_3783 - .L_3782)
.L_3782:
        /*0370*/ 	.word	0x00000000


	//----- nvinfo : EIATTR_CBANK_PARAM_SIZE
	.align		4
.L_3783:
        /*0374*/ 	.byte	0x03, 0x19
        /*0376*/ 	.short	0x0128


	//----- nvinfo : EIATTR_PARAM_CBANK
	.align		4
        /*0378*/ 	.byte	0x04, 0x0a
        /*037a*/ 	.short	(.L_3785 - .L_3784)
	.align		4
.L_3784:
        /*037c*/ 	.word	index@(.nv.constant0._ZN10layer_norm13ln_bwd_kernelINS_13Kernel_traitsI6__halfS2_fS2_fjLj1280ELj1ELj4ELj1ELj16ENS_18Kernel_traits_baseILj1280ES2_S2_fS2_fjLj128EEEEELb1ELb0ELb1ELb1EEEvNS_9BwdParamsE)
        /*0380*/ 	.short	0x0210
        /*0382*/ 	.short	0x0128


	//----- nvinfo : EIATTR_SW_WAR
	.align		4
.L_3785:
        /*0384*/ 	.byte	0x04, 0x36
        /*0386*/ 	.short	(.L_3787 - .L_3786)
.L_3786:
        /*0388*/ 	.word	0x00000008
.L_3787:


//--------------------- .nv.info._ZN10layer_norm13ln_bwd_kernelINS_13Kernel_traitsI6__halfS2_fS2_fjLj1280ELj1ELj4ELj1ELj16ENS_18Kernel_traits_baseILj1280ES2_S2_fS2_fjLj128EEEEELb1ELb1ELb0ELb0EEEvNS_9BwdParamsE --------------------------
	.section	.nv.info._ZN10layer_norm13ln_bwd_kernelINS_13Kernel_traitsI6__halfS2_fS2_fjLj1280ELj1ELj4ELj1ELj16ENS_18Kernel_traits_baseILj1280ES2_S2_fS2_fjLj128EEEEELb1ELb1ELb0ELb0EEEvNS_9BwdParamsE,"",@"SHT_CUDA_INFO"
	.sectionflags	@""
	.align	4


	//----- nvinfo : EIATTR_CUDA_API_VERSION
	.align		4
        /*0000*/ 	.byte	0x04, 0x37
        /*0002*/ 	.short	(.L_3789 - .L_3788)
.L_3788:
        /*0004*/ 	.word	0x00000082


	//----- nvinfo : EIATTR_KPARAM_INFO
	.align		4
.L_3789:
        /*0008*/ 	.byte	0x04, 0x17
        /*000a*/ 	.short	(.L_3791 - .L_3790)
.L_3790:
        /*000c*/ 	.word	0x00000000
        /*0010*/ 	.short	0x0000
        /*0012*/ 	.short	0x0000
        /*0014*/ 	.byte	0x00, 0xf0, 0xa1, 0x04


	//----- nvinfo : EIATTR_SPARSE_MMA_MASK
	.align		4
.L_3791:
        /*0018*/ 	.byte	0x03, 0x50
        /*001a*/ 	.short	0x0000


	//----- nvinfo : EIATTR_MAXREG_COUNT
	.align		4
        /*001c*/ 	.byte	0x03, 0x1b
        /*001e*/ 	.short	0x00ff


	//----- nvinfo : EIATTR_NUM_BARRIERS
	.align		4
        /*0020*/ 	.byte	0x02, 0x4c
        /*0022*/ 	.byte	0x01
	.zero		1


	//----- nvinfo : EIATTR_ANNOTATIONS
	.align		4
        /*0024*/ 	.byte	0x04, 0x55
        /*0026*/ 	.short	(.L_3793 - .L_3792)


	//   ....[0]....
.L_3792:
        /* <DEDUP_REMOVED lines=120> */


	//----- nvinfo : EIATTR_MERCURY_ISA_VERSION
	.align		4
.L_3793:
        /*0798*/ 	.byte	0x03, 0x5f
        /*079a*/ 	.short	0x0101


	//----- nvinfo : EIATTR_COOP_GROUP_MASK_REGIDS
	.align		4
        /*079c*/ 	.byte	0x04, 0x29
        /*079e*/ 	.short	(.L_3795 - .L_3794)


	//   ....[0]....
.L_3794:
        /*07a0*/ 	.word	0xffffffff


	//   ....[1]....
        /*07a4*/ 	.word	0xffffffff


	//   ....[2]....
        /*07a8*/ 	.word	0xffffffff


	//   ....[3]....
        /*07ac*/ 	.word	0xffffffff


	//   ....[4]....
        /*07b0*/ 	.word	0xffffffff


	//   ....[5]....
        /*07b4*/ 	.word	0xffffffff


	//   ....[6]....
        /*07b8*/ 	.word	0xffffffff


	//   ....[7]....
        /*07bc*/ 	.word	0xffffffff


	//   ....[8]....
        /*07c0*/ 	.word	0xffffffff


	//   ....[9]....
        /*07c4*/ 	.word	0xffffffff


	//   ....[10]....
        /*07c8*/ 	.word	0x050000c0


	//   ....[11]....
        /*07cc*/ 	.word	0x050000c0


	//   ....[12]....
        /*07d0*/ 	.word	0x050000c0


	//   ....[13]....
        /*07d4*/ 	.word	0x050000c0


	//   ....[14]....
        /*07d8*/ 	.word	0x050000c0


	//   ....[15]....
        /*07dc*/ 	.word	0x050000c0


	//   ....[16]....
        /*07e0*/ 	.word	0x050000c0


	//   ....[17]....
        /*07e4*/ 	.word	0x050000c0


	//   ....[18]....
        /*07e8*/ 	.word	0x050000c0


	//   ....[19]....
        /*07ec*/ 	.word	0x050000c0


	//----- nvinfo : EIATTR_COOP_GROUP_INSTR_OFFSETS
	.align		4
.L_3795:
        /*07f0*/ 	.byte	0x04, 0x28
        /*07f2*/ 	.short	(.L_3797 - .L_3796)


	//   ....[0]....
.L_3796:
        /*07f4*/ 	.word	0x000033e0


	//   ....[1]....
        /*07f8*/ 	.word	0x00003400


	//   ....[2]....
        /*07fc*/ 	.word	0x00003420


	//   ....[3]....
        /*0800*/ 	.word	0x00003440


	//   ....[4]....
        /*0804*/ 	.word	0x00003460


	//   ....[5]....
        /*0808*/ 	.word	0x00003480


	//   ....[6]....
        /*080c*/ 	.word	0x000034a0


	//   ....[7]....
        /*0810*/ 	.word	0x000034c0


	//   ....[8]....
        /*0814*/ 	.word	0x000034d0


	//   ....[9]....
        /*0818*/ 	.word	0x000034f0


	//   ....[10]....
        /*081c*/ 	.word	0x000084c0


	//   ....[11]....
        /*0820*/ 	.word	0x00008550


	//   ....[12]....
        /*0824*/ 	.word	0x000085b0


	//   ....[13]....
        /*0828*/ 	.word	0x00008600


	//   ....[14]....
        /*082c*/ 	.word	0x00008660


	//   ....[15]....
        /*0830*/ 	.word	0x000086b0


	//   ....[16]....
        /*0834*/ 	.word	0x00008710


	//   ....[17]....
        /*0838*/ 	.word	0x00008760


	//   ....[18]....
        /*083c*/ 	.word	0x000087c0


	//   ....[19]....
        /*0840*/ 	.word	0x00008810


	//----- nvinfo : EIATTR_EXIT_INSTR_OFFSETS
	.align		4
.L_3797:
        /*0844*/ 	.byte	0x04, 0x1c
        /*0846*/ 	.short	(.L_3799 - .L_3798)


	//   ....[0]....
.L_3798:
        /*0848*/ 	.word	0x000083d0


	//   ....[1]....
        /*084c*/ 	.word	0x00008450


	//----- nvinfo : EIATTR_MAX_THREADS
	.align		4
.L_3799:
        /*0850*/ 	.byte	0x04, 0x05
        /*0852*/ 	.short	(.L_3801 - .L_3800)
.L_3800:
        /*0854*/ 	.word	0x00000080
        /*0858*/ 	.word	0x00000001
        /*085c*/ 	.word	0x00000001


	//----- nvinfo : EIATTR_CRS_STACK_SIZE
	.align		4
.L_3801:
        /*0860*/ 	.byte	0x04, 0x1e
        /*0862*/ 	.short	(.L_3803 - .L_3802)
.L_3802:
        /*0864*/ 	.word	0x00000000


	//----- nvinfo : EIATTR_CBANK_PARAM_SIZE
	.align		4
.L_3803:
        /*0868*/ 	.byte	0x03, 0x19
        /*086a*/ 	.short	0x0128


	//----- nvinfo : EIATTR_PARAM_CBANK
	.align		4
        /*086c*/ 	.byte	0x04, 0x0a
        /*086e*/ 	.short	(.L_3805 - .L_3804)
	.align		4
.L_3804:
        /*0870*/ 	.word	index@(.nv.constant0._ZN10layer_norm13ln_bwd_kernelINS_13Kernel_traitsI6__halfS2_fS2_fjLj1280ELj1ELj4ELj1ELj16ENS_18Kernel_traits_baseILj1280ES2_S2_fS2_fjLj128EEEEELb1ELb1ELb0ELb0EEEvNS_9BwdParamsE)
        /*0874*/ 	.short	0x0210
        /*0876*/ 	.short	0x0128


	//----- nvinfo : EIATTR_SW_WAR
	.align		4
.L_3805:
        /*0878*/ 	.byte	0x04, 0x36
        /*087a*/ 	.short	(.L_3807 - .L_3806)
.L_3806:
        /*087c*/ 	.word	0x00000008
.L_3807:


//--------------------- .nv.info._ZN10layer_norm13ln_bwd_kernelINS_13Kernel_traitsI6__halfS2_fS2_fjLj1280ELj1ELj4ELj1ELj16ENS_18Kernel_traits_baseILj1280ES2_S2_fS2_fjLj128EEEEELb1ELb1ELb0ELb1EEEvNS_9BwdParamsE --------------------------
	.section	.nv.info._ZN10layer_norm13ln_bwd_kernelINS_13Kernel_traitsI6__halfS2_fS2_fjLj1280ELj1ELj4ELj1ELj16ENS_18Kernel_traits_baseILj1280ES2_S2_fS2_fjLj128EEEEELb1ELb1ELb0ELb1EEEvNS_9BwdParamsE,"",@"SHT_CUDA_INFO"
	.sectionflags	@""
	.align	4


	//----- nvinfo : EIATTR_CUDA_API_VERSION
	.align		4
        /*0000*/ 	.byte	0x04, 0x37
        /*0002*/ 	.short	(.L_3809 - .L_3808)
.L_3808:
        /*0004*/ 	.word	0x00000082


	//----- nvinfo : EIATTR_KPARAM_INFO
	.align		4
.L_3809:
        /*0008*/ 	.byte	0x04, 0x17
        /*000a*/ 	.short	(.L_3811 - .L_3810)
.L_3810:
        /*000c*/ 	.word	0x00000000
        /*0010*/ 	.short	0x0000
        /*0012*/ 	.short	0x0000
        /*0014*/ 	.byte	0x00, 0xf0, 0xa1, 0x04


	//----- nvinfo : EIATTR_SPARSE_MMA_MASK
	.align		4
.L_3811:
        /*0018*/ 	.byte	0x03, 0x50
        /*001a*/ 	.short	0x0000


	//----- nvinfo : EIATTR_MAXREG_COUNT
	.align		4
        /*001c*/ 	.byte	0x03, 0x1b
        /*001e*/ 	.short	0x00ff


	//----- nvinfo : EIATTR_NUM_BARRIERS
	.align		4
        /*0020*/ 	.byte	0x02, 0x4c
        /*0022*/ 	.byte	0x01
	.zero		1


	//----- nvinfo : EIATTR_ANNOTATIONS
	.align		4
        /*0024*/ 	.byte	0x04, 0x55
        /*0026*/ 	.short	(.L_3813 - .L_3812)


	//   ....[0]....
.L_3812:
        /* <DEDUP_REMOVED lines=137> */


	//----- nvinfo : EIATTR_MERCURY_ISA_VERSION
	.align		4
.L_3813:
        /*08a8*/ 	.byte	0x03, 0x5f
        /*08aa*/ 	.short	0x0101


	//----- nvinfo : EIATTR_COOP_GROUP_MASK_REGIDS
	.align		4
        /*08ac*/ 	.byte	0x04, 0x29
        /*08ae*/ 	.short	(.L_3815 - .L_3814)


	//   ....[0]....
.L_3814:
        /*08b0*/ 	.word	0xffffffff


	//   ....[1]....
        /*08b4*/ 	.word	0xffffffff


	//   ....[2]....
        /*08b8*/ 	.word	0xffffffff


	//   ....[3]....
        /*08bc*/ 	.word	0xffffffff


	//   ....[4]....
        /*08c0*/ 	.word	0xffffffff


	//   ....[5]....
        /*08c4*/ 	.word	0xffffffff


	//   ....[6]....
        /*08c8*/ 	.word	0xffffffff


	//   ....[7]....
        /*08cc*/ 	.word	0xffffffff


	//   ....[8]....
        /*08d0*/ 	.word	0xffffffff


	//   ....[9]....
        /*08d4*/ 	.word	0xffffffff


	//   ....[10]....
        /*08d8*/ 	.word	0x05000066


	//   ....[11]....
        /*08dc*/ 	.word	0x05000066


	//   ....[12]....
        /*08e0*/ 	.word	0x05000066


	//   ....[13]....
        /*08e4*/ 	.word	0x05000066


	//   ....[14]....
        /*08e8*/ 	.word	0x05000066


	//   ....[15]....
        /*08ec*/ 	.word	0x05000066


	//   ....[16]....
        /*08f0*/ 	.word	0x05000066


	//   ....[17]....
        /*08f4*/ 	.word	0x05000066


	//   ....[18]....
        /*08f8*/ 	.word	0x05000066


	//   ....[19]....
        /*08fc*/ 	.word	0x05000066


	//----- nvinfo : EIATTR_COOP_GROUP_INSTR_OFFSETS
	.align		4
.L_3815:
        /*0900*/ 	.byte	0x04, 0x28
        /*0902*/ 	.short	(.L_3817 - .L_3816)


	//   ....[0]....
.L_3816:
        /*0904*/ 	.word	0x00002f50


	//   ....[1]....
        /*0908*/ 	.word	0x00002f70


	//   ....[2]....
        /*090c*/ 	.word	0x00002f90


	//   ....[3]....
        /*0910*/ 	.word	0x00002fb0


	//   ....[4]....
        /*0914*/ 	.word	0x00002fd0


	//   ....[5]....
        /*0918*/ 	.word	0x00002ff0


	//   ....[6]....
        /*091c*/ 	.word	0x00003010


	//   ....[7]....
        /*0920*/ 	.word	0x00003030


	//   ....[8]....
        /*0924*/ 	.word	0x00003040


	//   ....[9]....
        /*0928*/ 	.word	0x00003060


	//   ....[10]....
        /*092c*/ 	.word	0x00007b80


	//   ....[11]....
        /*0930*/ 	.word	0x00007c10


	//   ....[12]....
        /*0934*/ 	.word	0x00007c70


	//   ....[13]....
        /*0938*/ 	.word	0x00007cc0


	//   ....[14]....
        /*093c*/ 	.word	0x00007d20


	//   ....[15]....
        /*0940*/ 	.word	0x00007d70


	//   ....[16]....
        /*0944*/ 	.word	0x00007dd0


	//   ....[17]....
        /*0948*/ 	.word	0x00007e20


	//   ....[18]....
        /*094c*/ 	.word	0x00007e80


	//   ....[19]....
        /*0950*/ 	.word	0x00007ed0


	//----- nvinfo : EIATTR_EXIT_INSTR_OFFSETS
	.align		4
.L_3817:
        /*0954*/ 	.byte	0x04, 0x1c
        /*0956*/ 	.short	(.L_3819 - .L_3818)


	//   ....[0]....
.L_3818:
        /*0958*/ 	.word	0x00007b10


	//----- nvinfo : EIATTR_MAX_THREADS
	.align		4
.L_3819:
        /*095c*/ 	.byte	0x04, 0x05
        /*095e*/ 	.short	(.L_3821 - .L_3820)
.L_3820:
        /*0960*/ 	.word	0x00000080
        /*0964*/ 	.word	0x00000001
        /*0968*/ 	.word	0x00000001


	//----- nvinfo : EIATTR_CRS_STACK_SIZE
	.align		4
.L_3821:
        /*096c*/ 	.byte	0x04, 0x1e
        /*096e*/ 	.short	(.L_3823 - .L_3822)
.L_3822:
        /*0970*/ 	.word	0x00000000


	//----- nvinfo : EIATTR_CBANK_PARAM_SIZE
	.align		4
.L_3823:
        /*0974*/ 	.byte	0x03, 0x19
        /*0976*/ 	.short	0x0128


	//----- nvinfo : EIATTR_PARAM_CBANK
	.align		4
        /*0978*/ 	.byte	0x04, 0x0a
        /*097a*/ 	.short	(.L_3825 - .L_3824)
	.align		4
.L_3824:
        /*097c*/ 	.word	index@(.nv.constant0._ZN10layer_norm13ln_bwd_kernelINS_13Kernel_traitsI6__halfS2_fS2_fjLj1280ELj1ELj4ELj1ELj16ENS_18Kernel_traits_baseILj1280ES2_S2_fS2_fjLj128EEEEELb1ELb1ELb0ELb1EEEvNS_9BwdParamsE)
        /*0980*/ 	.short	0x0210
        /*0982*/ 	.short	0x0128


	//----- nvinfo : EIATTR_SW_WAR
	.align		4
.L_3825:
        /*0984*/ 	.byte	0x04, 0x36
        /*0986*/ 	.short	(.L_3827 - .L_3826)
.L_3826:
        /*0988*/ 	.word	0x00000008
.L_3827:


//--------------------- .nv.info._ZN10layer_norm22ln_bwd_finalize_kernelINS_22Kernel_traits_finalizeILj1280E6__halfS2_fS2_fjLb1ELj1024ELj4ENS_18Kernel_traits_baseILj1280ES2_S2_fS2_fjLj1024EEEEELb1ELb0EEEvNS_9BwdParamsE --------------------------
	.section	.nv.info._ZN10layer_norm22ln_bwd_finalize_kernelINS_22Kernel_traits_finalizeILj1280E6__halfS2_fS2_fjLb1ELj1024ELj4ENS_18Kernel_traits_baseILj1280ES2_S2_fS2_fjLj1024EEEEELb1ELb0EEEvNS_9BwdParamsE,"",@"SHT_CUDA_INFO"
	.sectionflags	@""
	.align	4


	//----- nvinfo : EIATTR_CUDA_API_VERSION
	.align		4
        /*0000*/ 	.byte	0x04, 0x37
        /*0002*/ 	.short	(.L_3829 - .L_3828)
.L_3828:
        /*0004*/ 	.word	0x00000082


	//----- nvinfo : EIATTR_KPARAM_INFO
	.align		4
.L_3829:
        /*0008*/ 	.byte	0x04, 0x17
        /*000a*/ 	.short	(.L_3831 - .L_3830)
.L_3830:
        /*000c*/ 	.word	0x00000000
        /*0010*/ 	.short	0x0000
        /*0012*/ 	.short	0x0000
        /*0014*/ 	.byte	0x00, 0xf0, 0xa1, 0x04


	//----- nvinfo : EIATTR_SPARSE_MMA_MASK
	.align		4
.L_3831:
        /*0018*/ 	.byte	0x03, 0x50
        /*001a*/ 	.short	0x0000


	//----- nvinfo : EIATTR_MAXREG_COUNT
	.align		4
        /*001c*/ 	.byte	0x03, 0x1b
        /*001e*/ 	.short	0x0040


	//----- nvinfo : EIATTR_NUM_BARRIERS
	.align		4
        /*0020*/ 	.byte	0x02, 0x4c
        /*0022*/ 	.byte	0x01
	.zero		1


	//----- nvinfo : EIATTR_MERCURY_ISA_VERSION
	.align		4
        /*0024*/ 	.byte	0x03, 0x5f
        /*0026*/ 	.short	0x0101


	//----- nvinfo : EIATTR_COOP_GROUP_MASK_REGIDS
	.align		4
        /*0028*/ 	.byte	0x04, 0x29
        /*002a*/ 	.short	(.L_3833 - .L_3832)


	//   ....[0]....
.L_3832:
        /*002c*/ 	.word	0xffffffff


	//   ....[1]....
        /*0030*/ 	.word	0xffffffff


	//   ....[2]....
        /*0034*/ 	.word	0xffffffff


	//   ....[3]....
        /*0038*/ 	.word	0xffffffff


	//   ....[4]....
        /*003c*/ 	.word	0xffffffff


	//   ....[5]....
        /*0040*/ 	.word	0xffffffff


	//   ....[6]....
        /*0044*/ 	.word	0xffffffff


	//   ....[7]....
        /*0048*/ 	.word	0xffffffff


	//   ....[8]....
        /*004c*/ 	.word	0xffffffff


	//   ....[9]....
        /*0050*/ 	.word	0xffffffff


	//   ....[10]....
        /*0054*/ 	.word	0xffffffff


	//   ....[11]....
        /*0058*/ 	.word	0xffffffff


	//   ....[12]....
        /*005c*/ 	.word	0xffffffff


	//   ....[13]....
        /*0060*/ 	.word	0xffffffff


	//   ....[14]....
        /*0064*/ 	.word	0xffffffff


	//   ....[15]....
        /*0068*/ 	.word	0x05000014


	//   ....[16]....
        /*006c*/ 	.word	0x05000014


	//   ....[17]....
        /*0070*/ 	.word	0x05000014


	//   ....[18]....
        /*0074*/ 	.word	0x05000014


	//   ....[19]....
        /*0078*/ 	.word	0x05000014


	//   ....[20]....
        /*007c*/ 	.word	0x05000014


	//   ....[21]....
        /*0080*/ 	.word	0x05000014


	//   ....[22]....
        /*0084*/ 	.word	0x05000014


	//   ....[23]....
        /*0088*/ 	.word	0x05000014


	//   ....[24]....
        /*008c*/ 	.word	0x05000014


	//   ....[25]....
        /*0090*/ 	.word	0x05000014


	//   ....[26]....
        /*0094*/ 	.word	0x05000014


	//   ....[27]....
        /*0098*/ 	.word	0x05000014


	//   ....[28]....
        /*009c*/ 	.word	0x05000014


	//   ....[29]....
        /*00a0*/ 	.word	0x05000014


	//----- nvinfo : EIATTR_COOP_GROUP_INSTR_OFFSETS
	.align		4
.L_3833:
        /*00a4*/ 	.byte	0x04, 0x28
        /*00a6*/ 	.short	(.L_3835 - .L_3834)


	//   ....[0]....
.L_3834:
        /*00a8*/ 	.word	0x00000ad0


	//   ....[1]....
        /*00ac*/ 	.word	0x00000ae0


	//   ....[2]....
        /*00b0*/ 	.word	0x00000af0


	//   ....[3]....
        /*00b4*/ 	.word	0x00000b20


	//   ....[4]....
        /*00b8*/ 	.word	0x00000b40


	//   ....[5]....
        /*00bc*/ 	.word	0x00000b50


	//   ....[6]....
        /*00c0*/ 	.word	0x00000b90


	//   ....[7]....
        /*00c4*/ 	.word	0x00000ba0


	//   ....[8]....
        /*00c8*/ 	.word	0x00000bb0


	//   ....[9]....
        /*00cc*/ 	.word	0x00000be0


	//   ....[10]....
        /*00d0*/ 	.word	0x00000c00


	//   ....[11]....
        /*00d4*/ 	.word	0x00000c10


	//   ....[12]....
        /*00d8*/ 	.word	0x00000c40


	//   ....[13]....
        /*00dc*/ 	.word	0x00000c60


	//   ....[14]....
        /*00e0*/ 	.word	0x00000c70


	//   ....[15]....
        /*00e4*/ 	.word	0x00000f20


	//   ....[16]....
        /*00e8*/ 	.word	0x00000f90


	//   ....[17]....
        /*00ec*/ 	.word	0x00001000


	//   ....[18]....
        /*00f0*/ 	.word	0x00001070


	//   ....[19]....
        /*00f4*/ 	.word	0x000010e0


	//   ....[20]....
        /*00f8*/ 	.word	0x00001140


	//   ....[21]....
        /*00fc*/ 	.word	0x000011b0


	//   ....[22]....
        /*0100*/ 	.word	0x00001220


	//   ....[23]....
        /*0104*/ 	.word	0x00001290


	//   ....[24]....
        /*0108*/ 	.word	0x00001300


	//   ....[25]....
        /*010c*/ 	.word	0x00001360


	//   ....[26]....
        /*0110*/ 	.word	0x000013d0


	//   ....[27]....
        /*0114*/ 	.word	0x00001440


	//   ....[28]....
        /*0118*/ 	.word	0x000014b0


	//   ....[29]....
        /*011c*/ 	.word	0x00001520


	//----- nvinfo : EIATTR_EXIT_INSTR_OFFSETS
	.align		4
.L_3835:
        /*0120*/ 	.byte	0x04, 0x1c
        /*0122*/ 	.short	(.L_3837 - .L_3836)


	//   ....[0]....
.L_3836:
        /*0124*/ 	.word	0x00000070


	//   ....[1]....
        /*0128*/ 	.word	0x00000ec0


	//----- nvinfo : EIATTR_MAX_THREADS
	.align		4
.L_3837:
        /*012c*/ 	.byte	0x04, 0x05
        /*012e*/ 	.short	(.L_3839 - .L_3838)
.L_3838:
        /*0130*/ 	.word	0x00000400
        /*0134*/ 	.word	0x00000001
        /*0138*/ 	.word	0x00000001


	//----- nvinfo : EIATTR_CRS_STACK_SIZE
	.align		4
.L_3839:
        /*013c*/ 	.byte	0x04, 0x1e
        /*013e*/ 	.short	(.L_3841 - .L_3840)
.L_3840:
        /*0140*/ 	.word	0x00000000


	//----- nvinfo : EIATTR_CBANK_PARAM_SIZE
	.align		4
.L_3841:
        /*0144*/ 	.byte	0x03, 0x19
        /*0146*/ 	.short	0x0128


	//----- nvinfo : EIATTR_PARAM_CBANK
	.align		4
        /*0148*/ 	.byte	0x04, 0x0a
        /*014a*/ 	.short	(.L_3843 - .L_3842)
	.align		4
.L_3842:
        /*014c*/ 	.word	index@(.nv.constant0._ZN10layer_norm22ln_bwd_finalize_kernelINS_22Kernel_traits_finalizeILj1280E6__halfS2_fS2_fjLb1ELj1024ELj4ENS_18Kernel_traits_baseILj1280ES2_S2_fS2_fjLj1024EEEEELb1ELb0EEEvNS_9BwdParamsE)
        /*0150*/ 	.short	0x0210
        /*0152*/ 	.short	0x0128


	//----- nvinfo : EIATTR_SW_WAR
	.align		4
.L_3843:
        /*0154*/ 	.byte	0x04, 0x36
        /*0156*/ 	.short	(.L_3845 - .L_3844)
.L_3844:
        /*0158*/ 	.word	0x00000008
.L_3845:


//--------------------- .nv.info._ZN10layer_norm13ln_bwd_kernelINS_13Kernel_traitsI6__halfS2_fS2_fjLj1280ELj1ELj4ELj1ELj16ENS_18Kernel_traits_baseILj1280ES2_S2_fS2_fjLj128EEEEELb1ELb1ELb1ELb0EEEvNS_9BwdParamsE --------------------------
	.section	.nv.info._ZN10layer_norm13ln_bwd_kernelINS_13Kernel_traitsI6__halfS2_fS2_fjLj1280ELj1ELj4ELj1ELj16ENS_18Kernel_traits_baseILj1280ES2_S2_fS2_fjLj128EEEEELb1ELb1ELb1ELb0EEEvNS_9BwdParamsE,"",@"SHT_CUDA_INFO"
	.sectionflags	@""
	.align	4


	//----- nvinfo : EIATTR_CUDA_API_VERSION
	.align		4
        /*0000*/ 	.byte	0x04, 0x37
        /*0002*/ 	.short	(.L_3847 - .L_3846)
.L_3846:
        /*0004*/ 	.word	0x00000082


	//----- nvinfo : EIATTR_KPARAM_INFO
	.align		4
.L_3847:
        /*0008*/ 	.byte	0x04, 0x17
        /*000a*/ 	.short	(.L_3849 - .L_3848)
.L_3848:
        /*000c*/ 	.word	0x00000000
        /*0010*/ 	.short	0x0000
        /*0012*/ 	.short	0x0000
        /*0014*/ 	.byte	0x00, 0xf0, 0xa1, 0x04


	//----- nvinfo : EIATTR_SPARSE_MMA_MASK
	.align		4
.L_3849:
        /*0018*/ 	.byte	0x03, 0x50
        /*001a*/ 	.short	0x0000


	//----- nvinfo : EIATTR_MAXREG_COUNT
	.align		4
        /*001c*/ 	.byte	0x03, 0x1b
        /*001e*/ 	.short	0x00ff


	//----- nvinfo : EIATTR_NUM_BARRIERS
	.align		4
        /*0020*/ 	.byte	0x02, 0x4c
        /*0022*/ 	.byte	0x01
	.zero		1


	//----- nvinfo : EIATTR_ANNOTATIONS
	.align		4
        /*0024*/ 	.byte	0x04, 0x55
        /*0026*/ 	.short	(.L_3851 - .L_3850)


	//   ....[0]....
.L_3850:
        /* <DEDUP_REMOVED lines=123> */


	//----- nvinfo : EIATTR_MERCURY_ISA_VERSION
	.align		4
.L_3851:
        /*07c8*/ 	.byte	0x03, 0x5f
        /*07ca*/ 	.short	0x0101


	//----- nvinfo : EIATTR_COOP_GROUP_MASK_REGIDS
	.align		4
        /*07cc*/ 	.byte	0x04, 0x29
        /*07ce*/ 	.short	(.L_3853 - .L_3852)


	//   ....[0]....
.L_3852:
        /*07d0*/ 	.word	0xffffffff


	//   ....[1]....
        /*07d4*/ 	.word	0xffffffff


	//   ....[2]....
        /*07d8*/ 	.word	0xffffffff


	//   ....[3]....
        /*07dc*/ 	.word	0xffffffff


	//   ....[4]....
        /*07e0*/ 	.word	0xffffffff


	//   ....[5]....
        /*07e4*/ 	.word	0xffffffff


	//   ....[6]....
        /*07e8*/ 	.word	0xffffffff


	//   ....[7]....
        /*07ec*/ 	.word	0xffffffff


	//   ....[8]....
        /*07f0*/ 	.word	0xffffffff


	//   ....[9]....
        /*07f4*/ 	.word	0xffffffff


	//   ....[10]....
        /*07f8*/ 	.word	0x05000008


	//   ....[11]....
        /*07fc*/ 	.word	0x05000008


	//   ....[12]....
        /*0800*/ 	.word	0x05000008


	//   ....[13]....
        /*0804*/ 	.word	0x05000008


	//   ....[14]....
        /*0808*/ 	.word	0x05000008


	//   ....[15]....
        /*080c*/ 	.word	0x05000008


	//   ....[16]....
        /*0810*/ 	.word	0x05000008


	//   ....[17]....
        /*0814*/ 	.word	0x05000008


	//   ....[18]....
        /*0818*/ 	.word	0x05000008


	//   ....[19]....
        /*081c*/ 	.word	0x05000008


	//----- nvinfo : EIATTR_COOP_GROUP_INSTR_OFFSETS
	.align		4
.L_3853:
        /*0820*/ 	.byte	0x04, 0x28
        /*0822*/ 	.short	(.L_3855 - .L_3854)


	//   ....[0]....
.L_3854:
        /*0824*/ 	.word	0x00003a00


	//   ....[1]....
        /*0828*/ 	.word	0x00003a10


	//   ....[2]....
        /*082c*/ 	.word	0x00003a40


	//   ....[3]....
        /*0830*/ 	.word	0x00003a60


	//   ....[4]....
        /*0834*/ 	.word	0x00003a80


	//   ....[5]....
        /*0838*/ 	.word	0x00003aa0


	//   ....[6]....
        /*083c*/ 	.word	0x00003ac0


	//   ....[7]....
        /*0840*/ 	.word	0x00003ae0


	//   ....[8]....
        /*0844*/ 	.word	0x00003af0


	//   ....[9]....
        /*0848*/ 	.word	0x00003b10


	//   ....[10]....
        /*084c*/ 	.word	0x0000b380


	//   ....[11]....
        /*0850*/ 	.word	0x0000b420


	//   ....[12]....
        /*0854*/ 	.word	0x0000b480


	//   ....[13]....
        /*0858*/ 	.word	0x0000b4d0


	//   ....[14]....
        /*085c*/ 	.word	0x0000b530


	//   ....[15]....
        /*0860*/ 	.word	0x0000b580


	//   ....[16]....
        /*0864*/ 	.word	0x0000b5e0


	//   ....[17]....
        /*0868*/ 	.word	0x0000b630


	//   ....[18]....
        /*086c*/ 	.word	0x0000b690


	//   ....[19]....
        /*0870*/ 	.word	0x0000b6e0


	//----- nvinfo : EIATTR_EXIT_INSTR_OFFSETS
	.align		4
.L_3855:
        /*0874*/ 	.byte	0x04, 0x1c
        /*0876*/ 	.short	(.L_3857 - .L_3856)


	//   ....[0]....
.L_3856:
        /*0878*/ 	.word	0x0000b2a0


	//   ....[1]....
        /*087c*/ 	.word	0x0000b320


	//----- nvinfo : EIATTR_MAX_THREADS
	.align		4
.L_3857:
        /*0880*/ 	.byte	0x04, 0x05
        /*0882*/ 	.short	(.L_3859 - .L_3858)
.L_3858:
        /*0884*/ 	.word	0x00000080
        /*0888*/ 	.word	0x00000001
        /*088c*/ 	.word	0x00000001


	//----- nvinfo : EIATTR_CRS_STACK_SIZE
	.align		4
.L_3859:
        /*0890*/ 	.byte	0x04, 0x1e
        /*0892*/ 	.short	(.L_3861 - .L_3860)
.L_3860:
        /*0894*/ 	.word	0x00000000


	//----- nvinfo : EIATTR_CBANK_PARAM_SIZE
	.align		4
.L_3861:
        /*0898*/ 	.byte	0x03, 0x19
        /*089a*/ 	.short	0x0128


	//----- nvinfo : EIATTR_PARAM_CBANK
	.align		4
        /*089c*/ 	.byte	0x04, 0x0a
        /*089e*/ 	.short	(.L_3863 - .L_3862)
	.align		4
.L_3862:
        /*08a0*/ 	.word	index@(.nv.constant0._ZN10layer_norm13ln_bwd_kernelINS_13Kernel_traitsI6__halfS2_fS2_fjLj1280ELj1ELj4ELj1ELj16ENS_18Kernel_traits_baseILj1280ES2_S2_fS2_fjLj128EEEEELb1ELb1ELb1ELb0EEEvNS_9BwdParamsE)
        /*08a4*/ 	.short	0x0210
        /*08a6*/ 	.short	0x0128


	//----- nvinfo : EIATTR_SW_WAR
	.align		4
.L_3863:
        /*08a8*/ 	.byte	0x04, 0x36
        /*08aa*/ 	.short	(.L_3865 - .L_3864)
.L_3864:
        /*08ac*/ 	.word	0x00000008
.L_3865:


//--------------------- .nv.info._ZN10layer_norm22ln_bwd_finalize_kernelINS_22Kernel_traits_finalizeILj1280E6__halfS2_fS2_fjLb1ELj1024ELj4ENS_18Kernel_traits_baseILj1280ES2_S2_fS2_fjLj1024EEEEELb1ELb1EEEvNS_9BwdParamsE --------------------------
	.section	.nv.info._ZN10layer_norm22ln_bwd_finalize_kernelINS_22Kernel_traits_finalizeILj1280E6__halfS2_fS2_fjLb1ELj1024ELj4ENS_18Kernel_traits_baseILj1280ES2_S2_fS2_fjLj1024EEEEELb1ELb1EEEvNS_9BwdParamsE,"",@"SHT_CUDA_INFO"
	.sectionflags	@""
	.align	4


	//----- nvinfo : EIATTR_CUDA_API_VERSION
	.align		4
        /*0000*/ 	.byte	0x04, 0x37
        /*0002*/ 	.short	(.L_3867 - .L_3866)
.L_3866:
        /*0004*/ 	.word	0x00000082


	//----- nvinfo : EIATTR_KPARAM_INFO
	.align		4
.L_3867:
        /*0008*/ 	.byte	0x04, 0x17
        /*000a*/ 	.short	(.L_3869 - .L_3868)
.L_3868:
        /*000c*/ 	.word	0x00000000
        /*0010*/ 	.short	0x0000
        /*0012*/ 	.short	0x0000
        /*0014*/ 	.byte	0x00, 0xf0, 0xa1, 0x04


	//----- nvinfo : EIATTR_SPARSE_MMA_MASK
	.align		4
.L_3869:
        /*0018*/ 	.byte	0x03, 0x50
        /*001a*/ 	.short	0x0000


	//----- nvinfo : EIATTR_MAXREG_COUNT
	.align		4
        /*001c*/ 	.byte	0x03, 0x1b
        /*001e*/ 	.short	0x0040


	//----- nvinfo : EIATTR_NUM_BARRIERS
	.align		4
        /*0020*/ 	.byte	0x02, 0x4c
        /*0022*/ 	.byte	0x01
	.zero		1


	//----- nvinfo : EIATTR_MERCURY_ISA_VERSION
	.align		4
        /*0024*/ 	.byte	0x03, 0x5f
        /*0026*/ 	.short	0x0101


	//----- nvinfo : EIATTR_COOP_GROUP_MASK_REGIDS
	.align		4
        /*0028*/ 	.byte	0x04, 0x29
        /*002a*/ 	.short	(.L_3871 - .L_3870)


	//   ....[0]....
.L_3870:
        /*002c*/ 	.word	0xffffffff


	//   ....[1]....
        /*0030*/ 	.word	0xffffffff


	//   ....[2]....
        /*0034*/ 	.word	0xffffffff


	//   ....[3]....
        /*0038*/ 	.word	0xffffffff


	//   ....[4]....
        /*003c*/ 	.word	0xffffffff


	//   ....[5]....
        /*0040*/ 	.word	0xffffffff


	//   ....[6]....
        /*0044*/ 	.word	0xffffffff


	//   ....[7]....
        /*0048*/ 	.word	0xffffffff


	//   ....[8]....
        /*004c*/ 	.word	0xffffffff


	//   ....[9]....
        /*0050*/ 	.word	0xffffffff


	//   ....[10]....
        /*0054*/ 	.word	0xffffffff


	//   ....[11]....
        /*0058*/ 	.word	0xffffffff


	//   ....[12]....
        /*005c*/ 	.word	0xffffffff


	//   ....[13]....
        /*0060*/ 	.word	0xffffffff


	//   ....[14]....
        /*0064*/ 	.word	0xffffffff


	//   ....[15]....
        /*0068*/ 	.word	0x05000014


	//   ....[16]....
        /*006c*/ 	.word	0x05000014


	//   ....[17]....
        /*0070*/ 	.word	0x05000014


	//   ....[18]....
        /*0074*/ 	.word	0x05000014


	//   ....[19]....
        /*0078*/ 	.word	0x05000014


	//   ....[20]....
        /*007c*/ 	.word	0x05000014


	//   ....[21]....
        /*0080*/ 	.word	0x05000014


	//   ....[22]....
        /*0084*/ 	.word	0x05000014


	//   ....[23]....
        /*0088*/ 	.word	0x05000014


	//   ....[24]....
        /*008c*/ 	.word	0x05000014


	//   ....[25]....
        /*0090*/ 	.word	0x05000014


	//   ....[26]....
        /*0094*/ 	.word	0x05000014


	//   ....[27]....
        /*0098*/ 	.word	0x05000014


	//   ....[28]....
        /*009c*/ 	.word	0x05000014


	//   ....[29]....
        /*00a0*/ 	.word	0x05000014


	//----- nvinfo : EIATTR_COOP_GROUP_INSTR_OFFSETS
	.align		4
.L_3871:
        /*00a4*/ 	.byte	0x04, 0x28
        /*00a6*/ 	.short	(.L_3873 - .L_3872)


	//   ....[0]....
.L_3872:
        /*00a8*/ 	.word	0x00000ab0


	//   ....[1]....
        /*00ac*/ 	.word	0x00000ac0


	//   ....[2]....
        /*00b0*/ 	.word	0x00000ad0


	//   ....[3]....
        /*00b4*/ 	.word	0x00000b00


	//   ....[4]....
        /*00b8*/ 	.word	0x00000b20


	//   ....[5]....
        /*00bc*/ 	.word	0x00000b30


	//   ....[6]....
        /*00c0*/ 	.word	0x00000b60


	//   ....[7]....
        /*00c4*/ 	.word	0x00000b80


	//   ....[8]....
        /*00c8*/ 	.word	0x00000b90


	//   ....[9]....
        /*00cc*/ 	.word	0x00000bc0


	//   ....[10]....
        /*00d0*/ 	.word	0x00000be0


	//   ....[11]....
        /*00d4*/ 	.word	0x00000bf0


	//   ....[12]....
        /*00d8*/ 	.word	0x00000c20


	//   ....[13]....
        /*00dc*/ 	.word	0x00000c40


	//   ....[14]....
        /*00e0*/ 	.word	0x00000c50


	//   ....[15]....
        /*00e4*/ 	.word	0x00000ee0


	//   ....[16]....
        /*00e8*/ 	.word	0x00000f50


	//   ....[17]....
        /*00ec*/ 	.word	0x00000fc0


	//   ....[18]....
        /*00f0*/ 	.word	0x00001030


	//   ....[19]....
        /*00f4*/ 	.word	0x000010a0


	//   ....[20]....
        /*00f8*/ 	.word	0x00001100


	//   ....[21]....
        /*00fc*/ 	.word	0x00001170


	//   ....[22]....
        /*0100*/ 	.word	0x000011e0


	//   ....[23]....
        /*0104*/ 	.word	0x00001250


	//   ....[24]....
        /*0108*/ 	.word	0x000012c0


	//   ....[25]....
        /*010c*/ 	.word	0x00001320


	//   ....[26]....
        /*0110*/ 	.word	0x00001390


	//   ....[27]....
        /*0114*/ 	.word	0x00001400


	//   ....[28]....
        /*0118*/ 	.word	0x00001470


	//   ....[29]....
        /*011c*/ 	.word	0x000014e0


	//----- nvinfo : EIATTR_EXIT_INSTR_OFFSETS
	.align		4
.L_3873:
        /*0120*/ 	.byte	0x04, 0x1c
        /*0122*/ 	.short	(.L_3875 - .L_3874)


	//   ....[0]....
.L_3874:
        /*0124*/ 	.word	0x00000070


	//   ....[1]....
        /*0128*/ 	.word	0x00000e80


	//----- nvinfo : EIATTR_MAX_THREADS
	.align		4
.L_3875:
        /*012c*/ 	.byte	0x04, 0x05
        /*012e*/ 	.short	(.L_3877 - .L_3876)
.L_3876:
        /*0130*/ 	.word	0x00000400
        /*0134*/ 	.word	0x00000001
        /*0138*/ 	.word	0x00000001


	//----- nvinfo : EIATTR_CRS_STACK_SIZE
	.align		4
.L_3877:
        /*013c*/ 	.byte	0x04, 0x1e
        /*013e*/ 	.short	(.L_3879 - .L_3878)
.L_3878:
        /*0140*/ 	.word	0x00000000


	//----- nvinfo : EIATTR_CBANK_PARAM_SIZE
	.align		4
.L_3879:
        /*0144*/ 	.byte	0x03, 0x19
        /*0146*/ 	.short	0x0128


	//----- nvinfo : EIATTR_PARAM_CBANK
	.align		4
        /*0148*/ 	.byte	0x04, 0x0a
        /*014a*/ 	.short	(.L_3881 - .L_3880)
	.align		4
.L_3880:
        /*014c*/ 	.word	index@(.nv.constant0._ZN10layer_norm22ln_bwd_finalize_kernelINS_22Kernel_traits_finalizeILj1280E6__halfS2_fS2_fjLb1ELj1024ELj4ENS_18Kernel_traits_baseILj1280ES2_S2_fS2_fjLj1024EEEEELb1ELb1EEEvNS_9BwdParamsE)
        /*0150*/ 	.short	0x0210
        /*0152*/ 	.short	0x0128


	//----- nvinfo : EIATTR_SW_WAR
	.align		4
.L_3881:
        /*0154*/ 	.byte	0x04, 0x36
        /*0156*/ 	.short	(.L_3883 - .L_3882)
.L_3882:
        /*0158*/ 	.word	0x00000008
.L_3883:


//--------------------- .nv.info._ZN10layer_norm13ln_bwd_kernelINS_13Kernel_traitsI6__halfS2_fS2_fjLj1280ELj1ELj4ELj1ELj16ENS_18Kernel_traits_baseILj1280ES2_S2_fS2_fjLj128EEEEELb1ELb1ELb1ELb1EEEvNS_9BwdParamsE --------------------------
	.section	.nv.info._ZN10layer_norm13ln_bwd_kernelINS_13Kernel_traitsI6__halfS2_fS2_fjLj1280ELj1ELj4ELj1ELj16ENS_18Kernel_traits_baseILj1280ES2_S2_fS2_fjLj128EEEEELb1ELb1ELb1ELb1EEEvNS_9BwdParamsE,"",@"SHT_CUDA_INFO"
	.sectionflags	@""
	.align	4


	//----- nvinfo : EIATTR_CUDA_API_VERSION
	.align		4
        /*0000*/ 	.byte	0x04, 0x37
        /*0002*/ 	.short	(.L_3885 - .L_3884)
.L_3884:
        /*0004*/ 	.word	0x00000082


	//----- nvinfo : EIATTR_KPARAM_INFO
	.align		4
.L_3885:
        /*0008*/ 	.byte	0x04, 0x17
        /*000a*/ 	.short	(.L_3887 - .L_3886)
.L_3886:
        /*000c*/ 	.word	0x00000000
        /*0010*/ 	.short	0x0000
        /*0012*/ 	.short	0x0000
        /*0014*/ 	.byte	0x00, 0xf0, 0xa1, 0x04


	//----- nvinfo : EIATTR_SPARSE_MMA_MASK
	.align		4
.L_3887:
        /*0018*/ 	.byte	0x03, 0x50
        /*001a*/ 	.short	0x0000


	//----- nvinfo : EIATTR_MAXREG_COUNT
	.align		4
        /*001c*/ 	.byte	0x03, 0x1b
        /*001e*/ 	.short	0x00ff


	//----- nvinfo : EIATTR_NUM_BARRIERS
	.align		4
        /*0020*/ 	.byte	0x02, 0x4c
        /*0022*/ 	.byte	0x01
	.zero		1


	//----- nvinfo : EIATTR_ANNOTATIONS
	.align		4
        /*0024*/ 	.byte	0x04, 0x55
        /*0026*/ 	.short	(.L_3889 - .L_3888)


	//   ....[0]....
.L_3888:
        /* <DEDUP_REMOVED lines=160> */


	//----- nvinfo : EIATTR_MERCURY_ISA_VERSION
	.align		4
.L_3889:
        /*0a18*/ 	.byte	0x03, 0x5f
        /*0a1a*/ 	.short	0x0101


	//----- nvinfo : EIATTR_COOP_GROUP_MASK_REGIDS
	.align		4
        /*0a1c*/ 	.byte	0x04, 0x29
        /*0a1e*/ 	.short	(.L_3891 - .L_3890)


	//   ....[0]....
.L_3890:
        /*0a20*/ 	.word	0xffffffff


	//   ....[1]....
        /*0a24*/ 	.word	0xffffffff


	//   ....[2]....
        /*0a28*/ 	.word	0xffffffff


	//   ....[3]....
        /*0a2c*/ 	.word	0xffffffff


	//   ....[4]....
        /*0a30*/ 	.word	0xffffffff


	//   ....[5]....
        /*0a34*/ 	.word	0xffffffff


	//   ....[6]....
        /*0a38*/ 	.word	0xffffffff


	//   ....[7]....
        /*0a3c*/ 	.word	0xffffffff


	//   ....[8]....
        /*0a40*/ 	.word	0xffffffff


	//   ....[9]....
        /*0a44*/ 	.word	0xffffffff


	//   ....[10]....
        /*0a48*/ 	.word	0x050000d8


	//   ....[11]....
        /*0a4c*/ 	.word	0x050000d8


	//   ....[12]....
        /*0a50*/ 	.word	0x050000d8


	//   ....[13]....
        /*0a54*/ 	.word	0x050000d8


	//   ....[14]....
        /*0a58*/ 	.word	0x050000d8


	//   ....[15]....
        /*0a5c*/ 	.word	0x050000d8


	//   ....[16]....
        /*0a60*/ 	.word	0x050000d8


	//   ....[17]....
        /*0a64*/ 	.word	0x050000d8


	//   ....[18]....
        /*0a68*/ 	.word	0x050000d8


	//   ....[19]....
        /*0a6c*/ 	.word	0x050000d8


	//----- nvinfo : EIATTR_COOP_GROUP_INSTR_OFFSETS
	.align		4
.L_3891:
        /*0a70*/ 	.byte	0x04, 0x28
        /*0a72*/ 	.short	(.L_3893 - .L_3892)


	//   ....[0]....
.L_3892:
        /*0a74*/ 	.word	0x00003b40


	//   ....[1]....
        /*0a78*/ 	.word	0x00003b60


	//   ....[2]....
        /*0a7c*/ 	.word	0x00003b80


	//   ....[3]....
        /*0a80*/ 	.word	0x00003ba0


	//   ....[4]....
        /*0a84*/ 	.word	0x00003bc0


	//   ....[5]....
        /*0a88*/ 	.word	0x00003be0


	//   ....[6]....
        /*0a8c*/ 	.word	0x00003c00


	//   ....[7]....
        /*0a90*/ 	.word	0x00003c20


	//   ....[8]....
        /*0a94*/ 	.word	0x00003c30


	//   ....[9]....
        /*0a98*/ 	.word	0x00003c50


	//   ....[10]....
        /*0a9c*/ 	.word	0x0000a8e0


	//   ....[11]....
        /*0aa0*/ 	.word	0x0000a970


	//   ....[12]....
        /*0aa4*/ 	.word	0x0000a9d0


	//   ....[13]....
        /*0aa8*/ 	.word	0x0000aa20


	//   ....[14]....
        /*0aac*/ 	.word	0x0000aa80


	//   ....[15]....
        /*0ab0*/ 	.word	0x0000aad0


	//   ....[16]....
        /*0ab4*/ 	.word	0x0000ab30


	//   ....[17]....
        /*0ab8*/ 	.word	0x0000ab80


	//   ....[18]....
        /*0abc*/ 	.word	0x0000abe0


	//   ....[19]....
        /*0ac0*/ 	.word	0x0000ac30


	//----- nvinfo : EIATTR_EXIT_INSTR_OFFSETS
	.align		4
.L_3893:
        /*0ac4*/ 	.byte	0x04, 0x1c
        /*0ac6*/ 	.short	(.L_3895 - .L_3894)


	//   ....[0]....
.L_3894:
        /*0ac8*/ 	.word	0x0000a870


	//----- nvinfo : EIATTR_MAX_THREADS
	.align		4
.L_3895:
        /*0acc*/ 	.byte	0x04, 0x05
        /*0ace*/ 	.short	(.L_3897 - .L_3896)
.L_3896:
        /*0ad0*/ 	.word	0x00000080
        /*0ad4*/ 	.word	0x00000001
        /*0ad8*/ 	.word	0x00000001


	//----- nvinfo : EIATTR_CRS_STACK_SIZE
	.align		4
.L_3897:
        /*0adc*/ 	.byte	0x04, 0x1e
        /*0ade*/ 	.short	(.L_3899 - .L_3898)
.L_3898:
        /*0ae0*/ 	.word	0x00000000


	//----- nvinfo : EIATTR_CBANK_PARAM_SIZE
	.align		4
.L_3899:
        /*0ae4*/ 	.byte	0x03, 0x19
        /*0ae6*/ 	.short	0x0128


	//----- nvinfo : EIATTR_PARAM_CBANK
	.align		4
        /*0ae8*/ 	.byte	0x04, 0x0a
        /*0aea*/ 	.short	(.L_3901 - .L_3900)
	.align		4
.L_3900:
        /*0aec*/ 	.word	index@(.nv.constant0._ZN10layer_norm13ln_bwd_kernelINS_13Kernel_traitsI6__halfS2_fS2_fjLj1280ELj1ELj4ELj1ELj16ENS_18Kernel_traits_baseILj1280ES2_S2_fS2_fjLj128EEEEELb1ELb1ELb1ELb1EEEvNS_9BwdParamsE)
        /*0af0*/ 	.short	0x0210
        /*0af2*/ 	.short	0x0128


	//----- nvinfo : EIATTR_SW_WAR
	.align		4
.L_3901:
        /*0af4*/ 	.byte	0x04, 0x36
        /*0af6*/ 	.short	(.L_3903 - .L_3902)
.L_3902:
        /*0af8*/ 	.word	0x00000008
.L_3903:


//--------------------- .nv.info._ZN10layer_norm13ln_bwd_kernelINS_13Kernel_traitsIf6__halffS2_fjLj1280ELj1ELj4ELj1ELj16ENS_18Kernel_traits_baseILj1280EfS2_fS2_fjLj128EEEEELb0ELb0ELb0ELb0EEEvNS_9BwdParamsE --------------------------
	.section	.nv.info._ZN10layer_norm13ln_bwd_kernelINS_13Kernel_traitsIf6__halffS2_fjLj1280ELj1ELj4ELj1ELj16ENS_18Kernel_traits_baseILj1280EfS2_fS2_fjLj128EEEEELb0ELb0ELb0ELb0EEEvNS_9BwdParamsE,"",@"SHT_CUDA_INFO"
	.sectionflags	@""
	.align	4


	//----- nvinfo : EIATTR_CUDA_API_VERSION
	.align		4
        /*0000*/ 	.byte	0x04, 0x37
        /*0002*/ 	.short	(.L_3905 - .L_3904)
.L_3904:
        /*0004*/ 	.word	0x00000082


	//----- nvinfo : EIATTR_KPARAM_INFO
	.align		4
.L_3905:
        /*0008*/ 	.byte	0x04, 0x17
        /*000a*/ 	.short	(.L_3907 - .L_3906)
.L_3906:
        /*000c*/ 	.word	0x00000000
        /*0010*/ 	.short	0x0000
        /*0012*/ 	.short	0x0000
        /*0014*/ 	.byte	0x00, 0xf0, 0xa1, 0x04


	//----- nvinfo : EIATTR_SPARSE_MMA_MASK
	.align		4
.L_3907:
        /*0018*/ 	.byte	0x03, 0x50
        /*001a*/ 	.short	0x0000


	//----- nvinfo : EIATTR_MAXREG_COUNT
	.align		4
        /*001c*/ 	.byte	0x03, 0x1b
        /*001e*/ 	.short	0x00ff


	//----- nvinfo : EIATTR_NUM_BARRIERS
	.align		4
        /*0020*/ 	.byte	0x02, 0x4c
        /*0022*/ 	.byte	0x01
	.zero		1


	//----- nvinfo : EIATTR_ANNOTATIONS
	.align		4
        /*0024*/ 	.byte	0x04, 0x55
        /*0026*/ 	.short	(.L_3909 - .L_3908)


	//   ....[0]....
.L_3908:
        /* <DEDUP_REMOVED lines=23> */


	//----- nvinfo : EIATTR_MERCURY_ISA_VERSION
	.align		4
.L_3909:
        /*0188*/ 	.byte	0x03, 0x5f
        /*018a*/ 	.short	0x0101


	//----- nvinfo : EIATTR_COOP_GROUP_MASK_REGIDS
	.align		4
        /*018c*/ 	.byte	0x04, 0x29
        /*018e*/ 	.short	(.L_3911 - .L_3910)


	//   ....[0]....
.L_3910:
        /*0190*/ 	.word	0xffffffff


	//   ....[1]....
        /*0194*/ 	.word	0xffffffff


	//   ....[2]....
        /*0198*/ 	.word	0xffffffff


	//   ....[3]....
        /*019c*/ 	.word	0xffffffff


	//   ....[4]....
        /*01a0*/ 	.word	0xffffffff


	//   ....[5]....
        /*01a4*/ 	.word	0xffffffff


	//   ....[6]....
        /*01a8*/ 	.word	0xffffffff


	//   ....[7]....
        /*01ac*/ 	.word	0xffffffff


	//   ....[8]....
        /*01b0*/ 	.word	0xffffffff


	//   ....[9]....
        /*01b4*/ 	.word	0xffffffff


	//   ....[10]....
        /*01b8*/ 	.word	0x050000b4


	//   ....[11]....
        /*01bc*/ 	.word	0x050000b4


	//   ....[12]....
        /*01c0*/ 	.word	0x050000b4


	//   ....[13]....
        /*01c4*/ 	.word	0x050000b4


	//   ....[14]....
        /*01c8*/ 	.word	0x050000b4


	//   ....[15]....
        /*01cc*/ 	.word	0x050000b4


	//   ....[16]....
        /*01d0*/ 	.word	0x050000b4


	//   ....[17]....
        /*01d4*/ 	.word	0x050000b4


	//   ....[18]....
        /*01d8*/ 	.word	0x050000b4


	//   ....[19]....
        /*01dc*/ 	.word	0x050000b4


	//----- nvinfo : EIATTR_COOP_GROUP_INSTR_OFFSETS
	.align		4
.L_3911:
        /*01e0*/ 	.byte	0x04, 0x28
        /*01e2*/ 	.short	(.L_3913 - .L_3912)


	//   ....[0]....
.L_3912:
        /*01e4*/ 	.word	0x00002360


	//   ....[1]....
        /*01e8*/ 	.word	0x00002380


	//   ....[2]....
        /*01ec*/ 	.word	0x000023a0


	//   ....[3]....
        /*01f0*/ 	.word	0x000023c0


	//   ....[4]....
        /*01f4*/ 	.word	0x000023e0


	//   ....[5]....
        /*01f8*/ 	.word	0x00002400


	//   ....[6]....
        /*01fc*/ 	.word	0x00002420


	//   ....[7]....
        /*0200*/ 	.word	0x00002440


	//   ....[8]....
        /*0204*/ 	.word	0x00002450


	//   ....[9]....
        /*0208*/ 	.word	0x00002470


	//   ....[10]....
        /*020c*/ 	.word	0x00004ee0


	//   ....[11]....
        /*0210*/ 	.word	0x00004f80


	//   ....[12]....
        /*0214*/ 	.word	0x00005000


	//   ....[13]....
        /*0218*/ 	.word	0x00005070


	//   ....[14]....
        /*021c*/ 	.word	0x000050f0


	//   ....[15]....
        /*0220*/ 	.word	0x00005160


	//   ....[16]....
        /*0224*/ 	.word	0x000051e0


	//   ....[17]....
        /*0228*/ 	.word	0x00005250


	//   ....[18]....
        /*022c*/ 	.word	0x000052d0


	//   ....[19]....
        /*0230*/ 	.word	0x00005320


	//----- nvinfo : EIATTR_EXIT_INSTR_OFFSETS
	.align		4
.L_3913:
        /*0234*/ 	.byte	0x04, 0x1c
        /*0236*/ 	.short	(.L_3915 - .L_3914)


	//   ....[0]....
.L_3914:
        /*0238*/ 	.word	0x00004e40


	//   ....[1]....
        /*023c*/ 	.word	0x00004e70


	//----- nvinfo : EIATTR_MAX_THREADS
	.align		4
.L_3915:
        /*0240*/ 	.byte	0x04, 0x05
        /*0242*/ 	.short	(.L_3917 - .L_3916)
.L_3916:
        /*0244*/ 	.word	0x00000080
        /*0248*/ 	.word	0x00000001
        /*024c*/ 	.word	0x00000001


	//----- nvinfo : EIATTR_CRS_STACK_SIZE
	.align		4
.L_3917:
        /*0250*/ 	.byte	0x04, 0x1e
        /*0252*/ 	.short	(.L_3919 - .L_3918)
.L_3918:
        /*0254*/ 	.word	0x00000000


	//----- nvinfo : EIATTR_CBANK_PARAM_SIZE
	.align		4
.L_3919:
        /*0258*/ 	.byte	0x03, 0x19
        /*025a*/ 	.short	0x0128


	//----- nvinfo : EIATTR_PARAM_CBANK
	.align		4
        /*025c*/ 	.byte	0x04, 0x0a
        /*025e*/ 	.short	(.L_3921 - .L_3920)
	.align		4
.L_3920:
        /*0260*/ 	.word	index@(.nv.constant0._ZN10layer_norm13ln_bwd_kernelINS_13Kernel_traitsIf6__halffS2_fjLj1280ELj1ELj4ELj1ELj16ENS_18Kernel_traits_baseILj1280EfS2_fS2_fjLj128EEEEELb0ELb0ELb0ELb0EEEvNS_9BwdParamsE)
        /*0264*/ 	.short	0x0210
        /*0266*/ 	.short	0x0128


	//----- nvinfo : EIATTR_SW_WAR
	.align		4
.L_3921:
        /*0268*/ 	.byte	0x04, 0x36
        /*026a*/ 	.short	(.L_3923 - .L_3922)
.L_3922:
        /*026c*/ 	.word	0x00000008
.L_3923:


//--------------------- .nv.info._ZN10layer_norm13ln_bwd_kernelINS_13Kernel_traitsIf6__halffS2_fjLj1280ELj1ELj4ELj1ELj16ENS_18Kernel_traits_baseILj1280EfS2_fS2_fjLj128EEEEELb0ELb0ELb0ELb1EEEvNS_9BwdParamsE --------------------------
	.section	.nv.info._ZN10layer_norm13ln_bwd_kernelINS_13Kernel_traitsIf6__halffS2_fjLj1280ELj1ELj4ELj1ELj16ENS_18Kernel_traits_baseILj1280EfS2_fS2_fjLj128EEEEELb0ELb0ELb0ELb1EEEvNS_9BwdParamsE,"",@"SHT_CUDA_INFO"
	.sectionflags	@""
	.align	4


	//----- nvinfo : EIATTR_CUDA_API_VERSION
	.align		4
        /*0000*/ 	.byte	0x04, 0x37
        /*0002*/ 	.short	(.L_3925 - .L_3924)
.L_3924:
        /*0004*/ 	.word	0x00000082


	//----- nvinfo : EIATTR_KPARAM_INFO
	.align		4
.L_3925:
        /*0008*/ 	.byte	0x04, 0x17
        /*000a*/ 	.short	(.L_3927 - .L_3926)
.L_3926:
        /*000c*/ 	.word	0x00000000
        /*0010*/ 	.short	0x0000
        /*0012*/ 	.short	0x0000
        /*0014*/ 	.byte	0x00, 0xf0, 0xa1, 0x04


	//----- nvinfo : EIATTR_SPARSE_MMA_MASK
	.align		4
.L_3927:
        /*0018*/ 	.byte	0x03, 0x50
        /*001a*/ 	.short	0x0000


	//----- nvinfo : EIATTR_MAXREG_COUNT
	.align		4
        /*001c*/ 	.byte	0x03, 0x1b
        /*001e*/ 	.short	0x00ff


	//----- nvinfo : EIATTR_NUM_BARRIERS
	.align		4
        /*0020*/ 	.byte	0x02, 0x4c
        /*0022*/ 	.byte	0x01
	.zero		1


	//----- nvinfo : EIATTR_ANNOTATIONS
	.align		4
        /*0024*/ 	.byte	0x04, 0x55
        /*0026*/ 	.short	(.L_3929 - .L_3928)


	//   ....[0]....
.L_3928:
        /* <DEDUP_REMOVED lines=27> */


	//----- nvinfo : EIATTR_MERCURY_ISA_VERSION
	.align		4
.L_3929:
        /*01c8*/ 	.byte	0x03, 0x5f
        /*01ca*/ 	.short	0x0101


	//----- nvinfo : EIATTR_COOP_GROUP_MASK_REGIDS
	.align		4
        /*01cc*/ 	.byte	0x04, 0x29
        /*01ce*/ 	.short	(.L_3931 - .L_3930)


	//   ....[0]....
.L_3930:
        /*01d0*/ 	.word	0xffffffff


	//   ....[1]....
        /*01d4*/ 	.word	0xffffffff


	//   ....[2]....
        /*01d8*/ 	.word	0xffffffff


	//   ....[3]....
        /*01dc*/ 	.word	0xffffffff


	//   ....[4]....
        /*01e0*/ 	.word	0xffffffff


	//   ....[5]....
        /*01e4*/ 	.word	0xffffffff


	//   ....[6]....
        /*01e8*/ 	.word	0xffffffff


	//   ....[7]....
        /*01ec*/ 	.word	0xffffffff


	//   ....[8]....
        /*01f0*/ 	.word	0xffffffff


	//   ....[9]....
        /*01f4*/ 	.word	0xffffffff


	//   ....[10]....
        /*01f8*/ 	.word	0x050000ee


	//   ....[11]....
        /*01fc*/ 	.word	0x050000ee


	//   ....[12]....
        /*0200*/ 	.word	0x050000ee


	//   ....[13]....
        /*0204*/ 	.word	0x050000ee


	//   ....[14]....
        /*0208*/ 	.word	0x050000ee


	//   ....[15]....
        /*020c*/ 	.word	0x050000ee


	//   ....[16]....
        /*0210*/ 	.word	0x050000ee


	//   ....[17]....
        /*0214*/ 	.word	0x050000ee


	//   ....[18]....
        /*0218*/ 	.word	0x050000ee


	//   ....[19]....
        /*021c*/ 	.word	0x050000ee


	//----- nvinfo : EIATTR_COOP_GROUP_INSTR_OFFSETS
	.align		4
.L_3931:
        /*0220*/ 	.byte	0x04, 0x28
        /*0222*/ 	.short	(.L_3933 - .L_3932)


	//   ....[0]....
.L_3932:
        /*0224*/ 	.word	0x00002220


	//   ....[1]....
        /*0228*/ 	.word	0x00002240


	//   ....[2]....
        /*022c*/ 	.word	0x00002260


	//   ....[3]....
        /*0230*/ 	.word	0x00002280


	//   ....[4]....
        /*0234*/ 	.word	0x000022a0


	//   ....[5]....
        /*0238*/ 	.word	0x000022c0


	//   ....[6]....
        /*023c*/ 	.word	0x000022e0


	//   ....[7]....
        /*0240*/ 	.word	0x00002300


	//   ....[8]....
        /*0244*/ 	.word	0x00002310


	//   ....[9]....
        /*0248*/ 	.word	0x00002330


	//   ....[10]....
        /*024c*/ 	.word	0x000049a0


	//   ....[11]....
        /*0250*/ 	.word	0x00004a30


	//   ....[12]....
        /*0254*/ 	.word	0x00004aa0


	//   ....[13]....
        /*0258*/ 	.word	0x00004b00


	//   ....[14]....
        /*025c*/ 	.word	0x00004b70


	//   ....[15]....
        /*0260*/ 	.word	0x00004bd0


	//   ....[16]....
        /*0264*/ 	.word	0x00004c40


	//   ....[17]....
        /*0268*/ 	.word	0x00004ca0


	//   ....[18]....
        /*026c*/ 	.word	0x00004d10


	//   ....[19]....
        /*0270*/ 	.word	0x00004d70


	//----- nvinfo : EIATTR_EXIT_INSTR_OFFSETS
	.align		4
.L_3933:
        /*0274*/ 	.byte	0x04, 0x1c
        /*0276*/ 	.short	(.L_3935 - .L_3934)


	//   ....[0]....
.L_3934:
        /*0278*/ 	.word	0x00004930


	//----- nvinfo : EIATTR_MAX_THREADS
	.align		4
.L_3935:
        /*027c*/ 	.byte	0x04, 0x05
        /*027e*/ 	.short	(.L_3937 - .L_3936)
.L_3936:
        /*0280*/ 	.word	0x00000080
        /*0284*/ 	.word	0x00000001
        /*0288*/ 	.word	0x00000001


	//----- nvinfo : EIATTR_CRS_STACK_SIZE
	.align		4
.L_3937:
        /*028c*/ 	.byte	0x04, 0x1e
        /*028e*/ 	.short	(.L_3939 - .L_3938)
.L_3938:
        /*0290*/ 	.word	0x00000000


	//----- nvinfo : EIATTR_CBANK_PARAM_SIZE
	.align		4
.L_3939:
        /*0294*/ 	.byte	0x03, 0x19
        /*0296*/ 	.short	0x0128


	//----- nvinfo : EIATTR_PARAM_CBANK
	.align		4
        /*0298*/ 	.byte	0x04, 0x0a
        /*029a*/ 	.short	(.L_3941 - .L_3940)
	.align		4
.L_3940:
        /*029c*/ 	.word	index@(.nv.constant0._ZN10layer_norm13ln_bwd_kernelINS_13Kernel_traitsIf6__halffS2_fjLj1280ELj1ELj4ELj1ELj16ENS_18Kernel_traits_baseILj1280EfS2_fS2_fjLj128EEEEELb0ELb0ELb0ELb1EEEvNS_9BwdParamsE)
        /*02a0*/ 	.short	0x0210
        /*02a2*/ 	.short	0x0128


	//----- nvinfo : EIATTR_SW_WAR
	.align		4
.L_3941:
        /*02a4*/ 	.byte	0x04, 0x36
        /*02a6*/ 	.short	(.L_3943 - .L_3942)
.L_3942:
        /*02a8*/ 	.word	0x00000008
.L_3943:


//--------------------- .nv.info._ZN10layer_norm13ln_bwd_kernelINS_13Kernel_traitsIf6__halffS2_fjLj1280ELj1ELj4ELj1ELj16ENS_18Kernel_traits_baseILj1280EfS2_fS2_fjLj128EEEEELb0ELb0ELb1ELb0EEEvNS_9BwdParamsE --------------------------
	.section	.nv.info._ZN10layer_norm13ln_bwd_kernelINS_13Kernel_traitsIf6__halffS2_fjLj1280ELj1ELj4ELj1ELj16ENS_18Kernel_traits_baseILj1280EfS2_fS2_fjLj128EEEEELb0ELb0ELb1ELb0EEEvNS_9BwdParamsE,"",@"SHT_CUDA_INFO"
	.sectionflags	@""
	.align	4


	//----- nvinfo : EIATTR_CUDA_API_VERSION
	.align		4
        /*0000*/ 	.byte	0x04, 0x37
        /*0002*/ 	.short	(.L_3945 - .L_3944)
.L_3944:
        /*0004*/ 	.word	0x00000082


	//----- nvinfo : EIATTR_KPARAM_INFO
	.align		4
.L_3945:
        /*0008*/ 	.byte	0x04, 0x17
        /*000a*/ 	.short	(.L_3947 - .L_3946)
.L_3946:
        /*000c*/ 	.word	0x00000000
        /*0010*/ 	.short	0x0000
        /*0012*/ 	.short	0x0000
        /*0014*/ 	.byte	0x00, 0xf0, 0xa1, 0x04


	//----- nvinfo : EIATTR_SPARSE_MMA_MASK
	.align		4
.L_3947:
        /*0018*/ 	.byte	0x03, 0x50
        /*001a*/ 	.short	0x0000


	//----- nvinfo : EIATTR_MAXREG_COUNT
	.align		4
        /*001c*/ 	.byte	0x03, 0x1b
        /*001e*/ 	.short	0x00ff


	//----- nvinfo : EIATTR_NUM_BARRIERS
	.align		4
        /*0020*/ 	.byte	0x02, 0x4c
        /*0022*/ 	.byte	0x01
	.zero		1


	//----- nvinfo : EIATTR_ANNOTATIONS
	.align		4
        /*0024*/ 	.byte	0x04, 0x55
        /*0026*/ 	.short	(.L_3949 - .L_3948)


	//   ....[0]....
.L_3948:
        /* <DEDUP_REMOVED lines=29> */


	//----- nvinfo : EIATTR_MERCURY_ISA_VERSION
	.align		4
.L_3949:
        /*01e0*/ 	.byte	0x03, 0x5f
        /*01e2*/ 	.short	0x0101


	//----- nvinfo : EIATTR_COOP_GROUP_MASK_REGIDS
	.align		4
        /*01e4*/ 	.byte	0x04, 0x29
        /*01e6*/ 	.short	(.L_3951 - .L_3950)


	//   ....[0]....
.L_3950:
        /*01e8*/ 	.word	0xffffffff


	//   ....[1]....
        /*01ec*/ 	.word	0xffffffff


	//   ....[2]....
        /*01f0*/ 	.word	0xffffffff


	//   ....[3]....
        /*01f4*/ 	.word	0xffffffff


	//   ....[4]....
        /*01f8*/ 	.word	0xffffffff


	//   ....[5]....
        /*01fc*/ 	.word	0xffffffff


	//   ....[6]....
        /*0200*/ 	.word	0xffffffff


	//   ....[7]....
        /*0204*/ 	.word	0xffffffff


	//   ....[8]....
        /*0208*/ 	.word	0xffffffff


	//   ....[9]....
        /*020c*/ 	.word	0xffffffff


	//   ....[10]....
        /*0210*/ 	.word	0x05000002


	//   ....[11]....
        /*0214*/ 	.word	0x05000002


	//   ....[12]....
        /*0218*/ 	.word	0x05000002


	//   ....[13]....
        /*021c*/ 	.word	0x05000002


	//   ....[14]....
        /*0220*/ 	.word	0x05000002


	//   ....[15]....
        /*0224*/ 	.word	0x05000002


	//   ....[16]....
        /*0228*/ 	.word	0x05000002


	//   ....[17]....
        /*022c*/ 	.word	0x05000002


	//   ....[18]....
        /*0230*/ 	.word	0x05000002


	//   ....[19]....
        /*0234*/ 	.word	0x05000002


	//----- nvinfo : EIATTR_COOP_GROUP_INSTR_OFFSETS
	.align		4
.L_3951:
        /*0238*/ 	.byte	0x04, 0x28
        /*023a*/ 	.short	(.L_3953 - .L_3952)


	//   ....[0]....
.L_3952:
        /*023c*/ 	.word	0x000027e0


	//   ....[1]....
        /*0240*/ 	.word	0x00002800


	//   ....[2]....
        /*0244*/ 	.word	0x00002820


	//   ....[3]....
        /*0248*/ 	.word	0x00002840


	//   ....[4]....
        /*024c*/ 	.word	0x00002860


	//   ....[5]....
        /*0250*/ 	.word	0x00002880


	//   ....[6]....
        /*0254*/ 	.word	0x000028a0


	//   ....[7]....
        /*0258*/ 	.word	0x000028c0


	//   ....[8]....
        /*025c*/ 	.word	0x000028d0


	//   ....[9]....
        /*0260*/ 	.word	0x000028f0


	//   ....[10]....
        /*0264*/ 	.word	0x00006f70


	//   ....[11]....
        /*0268*/ 	.word	0x00007010


	//   ....[12]....
        /*026c*/ 	.word	0x00007090


	//   ....[13]....
        /*0270*/ 	.word	0x00007100


	//   ....[14]....
        /*0274*/ 	.word	0x00007180


	//   ....[15]....
        /*0278*/ 	.word	0x000071f0


	//   ....[16]....
        /*027c*/ 	.word	0x00007270


	//   ....[17]....
        /*0280*/ 	.word	0x000072e0


	//   ....[18]....
        /*0284*/ 	.word	0x00007360


	//   ....[19]....
        /*0288*/ 	.word	0x000073b0


	//----- nvinfo : EIATTR_EXIT_INSTR_OFFSETS
	.align		4
.L_3953:
        /*028c*/ 	.byte	0x04, 0x1c
        /*028e*/ 	.short	(.L_3955 - .L_3954)


	//   ....[0]....
.L_3954:
        /*0290*/ 	.word	0x00006ee0


	//   ....[1]....
        /*0294*/ 	.word	0x00006f10


	//----- nvinfo : EIATTR_MAX_THREADS
	.align		4
.L_3955:
        /*0298*/ 	.byte	0x04, 0x05
        /*029a*/ 	.short	(.L_3957 - .L_3956)
.L_3956:
        /*029c*/ 	.word	0x00000080
        /*02a0*/ 	.word	0x00000001
        /*02a4*/ 	.word	0x00000001


	//----- nvinfo : EIATTR_CRS_STACK_SIZE
	.align		4
.L_3957:
        /*02a8*/ 	.byte	0x04, 0x1e
        /*02aa*/ 	.short	(.L_3959 - .L_3958)
.L_3958:
        /*02ac*/ 	.word	0x00000000


	//----- nvinfo : EIATTR_CBANK_PARAM_SIZE
	.align		4
.L_3959:
        /*02b0*/ 	.byte	0x03, 0x19
        /*02b2*/ 	.short	0x0128


	//----- nvinfo : EIATTR_PARAM_CBANK
	.align		4
        /*02b4*/ 	.byte	0x04, 0x0a
        /*02b6*/ 	.short	(.L_3961 - .L_3960)
	.align		4
.L_3960:
        /*02b8*/ 	.word	index@(.nv.constant0._ZN10layer_norm13ln_bwd_kernelINS_13Kernel_traitsIf6__halffS2_fjLj1280ELj1ELj4ELj1ELj16ENS_18Kernel_traits_baseILj1280EfS2_fS2_fjLj128EEEEELb0ELb0ELb1ELb0EEEvNS_9BwdParamsE)
        /*02bc*/ 	.short	0x0210
        /*02be*/ 	.short	0x0128


	//----- nvinfo : EIATTR_SW_WAR
	.align		4
.L_3961:
        /*02c0*/ 	.byte	0x04, 0x36
        /*02c2*/ 	.short	(.L_3963 - .L_3962)
.L_3962:
        /*02c4*/ 	.word	0x00000008
.L_3963:


//--------------------- .nv.info._ZN10layer_norm13ln_bwd_kernelINS_13Kernel_traitsIf6__halffS2_fjLj1280ELj1ELj4ELj1ELj16ENS_18Kernel_traits_baseILj1280EfS2_fS2_fjLj128EEEEELb0ELb0ELb1ELb1EEEvNS_9BwdParamsE --------------------------
	.section	.nv.info._ZN10layer_norm13ln_bwd_kernelINS_13Kernel_traitsIf6__halffS2_fjLj1280ELj1ELj4ELj1ELj16ENS_18Kernel_traits_baseILj1280EfS2_fS2_fjLj128EEEEELb0ELb0ELb1ELb1EEEvNS_9BwdParamsE,"",@"SHT_CUDA_INFO"
	.sectionflags	@""
	.align	4


	//----- nvinfo : EIATTR_CUDA_API_VERSION
	.align		4
        /*0000*/ 	.byte	0x04, 0x37
        /*0002*/ 	.short	(.L_3965 - .L_3964)
.L_3964:
        /*0004*/ 	.word	0x00000082


	//----- nvinfo : EIATTR_KPARAM_INFO
	.align		4
.L_3965:
        /*0008*/ 	.byte	0x04, 0x17
        /*000a*/ 	.short	(.L_3967 - .L_3966)
.L_3966:
        /*000c*/ 	.word	0x00000000
        /*0010*/ 	.short	0x0000
        /*0012*/ 	.short	0x0000
        /*0014*/ 	.byte	0x00, 0xf0, 0xa1, 0x04


	//----- nvinfo : EIATTR_SPARSE_MMA_MASK
	.align		4
.L_3967:
        /*0018*/ 	.byte	0x03, 0x50
        /*001a*/ 	.short	0x0000


	//----- nvinfo : EIATTR_MAXREG_COUNT
	.align		4
        /*001c*/ 	.byte	0x03, 0x1b
        /*001e*/ 	.short	0x00ff


	//----- nvinfo : EIATTR_NUM_BARRIERS
	.align		4
        /*0020*/ 	.byte	0x02, 0x4c
        /*0022*/ 	.byte	0x01
	.zero		1


	//----- nvinfo : EIATTR_ANNOTATIONS
	.align		4
        /*0024*/ 	.byte	0x04, 0x55
        /*0026*/ 	.short	(.L_3969 - .L_3968)


	//   ....[0]....
.L_3968:
        /* <DEDUP_REMOVED lines=28> */


	//----- nvinfo : EIATTR_MERCURY_ISA_VERSION
	.align		4
.L_3969:
        /*01d8*/ 	.byte	0x03, 0x5f
        /*01da*/ 	.short	0x0101


	//----- nvinfo : EIATTR_COOP_GROUP_MASK_REGIDS
	.align		4
        /*01dc*/ 	.byte	0x04, 0x29
        /*01de*/ 	.short	(.L_3971 - .L_3970)


	//   ....[0]....
.L_3970:
        /*01e0*/ 	.word	0xffffffff


	//   ....[1]....
        /*01e4*/ 	.word	0xffffffff


	//   ....[2]....
        /*01e8*/ 	.word	0xffffffff


	//   ....[3]....
        /*01ec*/ 	.word	0xffffffff


	//   ....[4]....
        /*01f0*/ 	.word	0xffffffff


	//   ....[5]....
        /*01f4*/ 	.word	0xffffffff


	//   ....[6]....
        /*01f8*/ 	.word	0xffffffff


	//   ....[7]....
        /*01fc*/ 	.word	0xffffffff


	//   ....[8]....
        /*0200*/ 	.word	0xffffffff


	//   ....[9]....
        /*0204*/ 	.word	0xffffffff


	//   ....[10]....
        /*0208*/ 	.word	0x050000b3


	//   ....[11]....
        /*020c*/ 	.word	0x050000b3


	//   ....[12]....
        /*0210*/ 	.word	0x050000b3


	//   ....[13]....
        /*0214*/ 	.word	0x050000b3


	//   ....[14]....
        /*0218*/ 	.word	0x050000b3


	//   ....[15]....
        /*021c*/ 	.word	0x050000b3


	//   ....[16]....
        /*0220*/ 	.word	0x050000b3


	//   ....[17]....
        /*0224*/ 	.word	0x050000b3


	//   ....[18]....
        /*0228*/ 	.word	0x050000b3


	//   ....[19]....
        /*022c*/ 	.word	0x050000b3


	//----- nvinfo : EIATTR_COOP_GROUP_INSTR_OFFSETS
	.align		4
.L_3971:
        /*0230*/ 	.byte	0x04, 0x28
        /*0232*/ 	.short	(.L_3973 - .L_3972)


	//   ....[0]....
.L_3972:
        /*0234*/ 	.word	0x000025c0


	//   ....[1]....
        /*0238*/ 	.word	0x000025d0


	//   ....[2]....
        /*023c*/ 	.word	0x00002600


	//   ....[3]....
        /*0240*/ 	.word	0x00002620


	//   ....[4]....
        /*0244*/ 	.word	0x00002640


	//   ....[5]....
        /*0248*/ 	.word	0x00002660


	//   ....[6]....
        /*024c*/ 	.word	0x00002680


	//   ....[7]....
        /*0250*/ 	.word	0x000026a0


	//   ....[8]....
        /*0254*/ 	.word	0x000026b0


	//   ....[9]....
        /*0258*/ 	.word	0x000026d0


	//   ....[10]....
        /*025c*/ 	.word	0x00006430


	//   ....[11]....
        /*0260*/ 	.word	0x000064c0


	//   ....[12]....
        /*0264*/ 	.word	0x00006540


	//   ....[13]....
        /*0268*/ 	.word	0x000065b0


	//   ....[14]....
        /*026c*/ 	.word	0x00006620


	//   ....[15]....
        /*0270*/ 	.word	0x00006690


	//   ....[16]....
        /*0274*/ 	.word	0x00006700


	//   ....[17]....
        /*0278*/ 	.word	0x00006770


	//   ....[18]....
        /*027c*/ 	.word	0x000067d0


	//   ....[19]....
        /*0280*/ 	.word	0x00006830


	//----- nvinfo : EIATTR_EXIT_INSTR_OFFSETS
	.align		4
.L_3973:
        /*0284*/ 	.byte	0x04, 0x1c
        /*0286*/ 	.short	(.L_3975 - .L_3974)


	//   ....[0]....
.L_3974:
        /*0288*/ 	.word	0x000063c0


	//----- nvinfo : EIATTR_MAX_THREADS
	.align		4
.L_3975:
        /*028c*/ 	.byte	0x04, 0x05
        /*028e*/ 	.short	(.L_3977 - .L_3976)
.L_3976:
        /*0290*/ 	.word	0x00000080
        /*0294*/ 	.word	0x00000001
        /*0298*/ 	.word	0x00000001


	//----- nvinfo : EIATTR_CRS_STACK_SIZE
	.align		4
.L_3977:
        /*029c*/ 	.byte	0x04, 0x1e
        /*029e*/ 	.short	(.L_3979 - .L_3978)
.L_3978:
        /*02a0*/ 	.word	0x00000000


	//----- nvinfo : EIATTR_CBANK_PARAM_SIZE
	.align		4
.L_3979:
        /*02a4*/ 	.byte	0x03, 0x19
        /*02a6*/ 	.short	0x0128


	//----- nvinfo : EIATTR_PARAM_CBANK
	.align		4
        /*02a8*/ 	.byte	0x04, 0x0a
        /*02aa*/ 	.short	(.L_3981 - .L_3980)
	.align		4
.L_3980:
        /*02ac*/ 	.word	index@(.nv.constant0._ZN10layer_norm13ln_bwd_kernelINS_13Kernel_traitsIf6__halffS2_fjLj1280ELj1ELj4ELj1ELj16ENS_18Kernel_traits_baseILj1280EfS2_fS2_fjLj128EEEEELb0ELb0ELb1ELb1EEEvNS_9BwdParamsE)
        /*02b0*/ 	.short	0x0210
        /*02b2*/ 	.short	0x0128


	//----- nvinfo : EIATTR_SW_WAR
	.align		4
.L_3981:
        /*02b4*/ 	.byte	0x04, 0x36
        /*02b6*/ 	.short	(.L_3983 - .L_3982)
.L_3982:
        /*02b8*/ 	.word	0x00000008
.L_3983:


//--------------------- .nv.info._ZN10layer_norm13ln_bwd_kernelINS_13Kernel_traitsIf6__halffS2_fjLj1280ELj1ELj4ELj1ELj16ENS_18Kernel_traits_baseILj1280EfS2_fS2_fjLj128EEEEELb0ELb1ELb0ELb0EEEvNS_9BwdParamsE --------------------------
	.section	.nv.info._ZN10layer_norm13ln_bwd_kernelINS_13Kernel_traitsIf6__halffS2_fjLj1280ELj1ELj4ELj1ELj16ENS_18Kernel_traits_baseILj1280EfS2_fS2_fjLj128EEEEELb0ELb1ELb0ELb0EEEvNS_9BwdParamsE,"",@"SHT_CUDA_INFO"
	.sectionflags	@""
	.align	4


	//----- nvinfo : EIATTR_CUDA_API_VERSION
	.align		4
        /*0000*/ 	.byte	0x04, 0x37
        /*0002*/ 	.short	(.L_3985 - .L_3984)
.L_3984:
        /*0004*/ 	.word	0x00000082


	//----- nvinfo : EIATTR_KPARAM_INFO
	.align		4
.L_3985:
        /*0008*/ 	.byte	0x04, 0x17
        /*000a*/ 	.short	(.L_3987 - .L_3986)
.L_3986:
        /*000c*/ 	.word	0x00000000
        /*0010*/ 	.short	0x0000
        /*0012*/ 	.short	0x0000
        /*0014*/ 	.byte	0x00, 0xf0, 0xa1, 0x04


	//----- nvinfo : EIATTR_SPARSE_MMA_MASK
	.align		4
.L_3987:
        /*0018*/ 	.byte	0x03, 0x50
        /*001a*/ 	.short	0x0000


	//----- nvinfo : EIATTR_MAXREG_COUNT
	.align		4
        /*001c*/ 	.byte	0x03, 0x1b
        /*001e*/ 	.short	0x00ff


	//----- nvinfo : EIATTR_NUM_BARRIERS
	.align		4
        /*0020*/ 	.byte	0x02, 0x4c
        /*0022*/ 	.byte	0x01
	.zero		1


	//----- nvinfo : EIATTR_ANNOTATIONS
	.align		4
        /*0024*/ 	.byte	0x04, 0x55
        /*0026*/ 	.short	(.L_3989 - .L_3988)


	//   ....[0]....
.L_3988:
        /* <DEDUP_REMOVED lines=105> */


	//----- nvinfo : EIATTR_MERCURY_ISA_VERSION
	.align		4
.L_3989:
        /*06a8*/ 	.byte	0x03, 0x5f
        /*06aa*/ 	.short	0x0101


	//----- nvinfo : EIATTR_COOP_GROUP_MASK_REGIDS
	.align		4
        /*06ac*/ 	.byte	0x04, 0x29
        /*06ae*/ 	.short	(.L_3991 - .L_3990)


	//   ....[0]....
.L_3990:
        /*06b0*/ 	.word	0xffffffff


	//   ....[1]....
        /*06b4*/ 	.word	0xffffffff


	//   ....[2]....
        /*06b8*/ 	.word	0xffffffff


	//   ....[3]....
        /*06bc*/ 	.word	0xffffffff


	//   ....[4]....
        /*06c0*/ 	.word	0xffffffff


	//   ....[5]....
        /*06c4*/ 	.word	0xffffffff


	//   ....[6]....
        /*06c8*/ 	.word	0xffffffff


	//   ....[7]....
        /*06cc*/ 	.word	0xffffffff


	//   ....[8]....
        /*06d0*/ 	.word	0xffffffff


	//   ....[9]....
        /*06d4*/ 	.word	0xffffffff


	//   ....[10]....
        /*06d8*/ 	.word	0x050000bc


	//   ....[11]....
        /*06dc*/ 	.word	0x050000bc


	//   ....[12]....
        /*06e0*/ 	.word	0x050000bc


	//   ....[13]....
        /*06e4*/ 	.word	0x050000bc


	//   ....[14]....
        /*06e8*/ 	.word	0x050000bc


	//   ....[15]....
        /*06ec*/ 	.word	0x050000bc


	//   ....[16]....
        /*06f0*/ 	.word	0x050000bc


	//   ....[17]....
        /*06f4*/ 	.word	0x050000bc


	//   ....[18]....
        /*06f8*/ 	.word	0x050000bc


	//   ....[19]....
        /*06fc*/ 	.word	0x050000bc


	//----- nvinfo : EIATTR_COOP_GROUP_INSTR_OFFSETS
	.align		4
.L_3991:
        /*0700*/ 	.byte	0x04, 0x28
        /*0702*/ 	.short	(.L_3993 - .L_3992)


	//   ....[0]....
.L_3992:
        /*0704*/ 	.word	0x00002d20


	//   ....[1]....
        /*0708*/ 	.word	0x00002d40


	//   ....[2]....
        /*070c*/ 	.word	0x00002d60


	//   ....[3]....
        /*0710*/ 	.word	0x00002d80


	//   ....[4]....
        /*0714*/ 	.word	0x00002da0


	//   ....[5]....
        /*0718*/ 	.word	0x00002dc0


	//   ....[6]....
        /*071c*/ 	.word	0x00002de0


	//   ....[7]....
        /*0720*/ 	.word	0x00002e00


	//   ....[8]....
        /*0724*/ 	.word	0x00002e10


	//   ....[9]....
        /*0728*/ 	.word	0x00002e30


	//   ....[10]....
        /*072c*/ 	.word	0x00006f70


	//   ....[11]....
        /*0730*/ 	.word	0x00007010


	//   ....[12]....
        /*0734*/ 	.word	0x00007090


	//   ....[13]....
        /*0738*/ 	.word	0x00007100


	//   ....[14]....
        /*073c*/ 	.word	0x00007180


	//   ....[15]....
        /*0740*/ 	.word	0x000071f0


	//   ....[16]....
        /*0744*/ 	.word	0x00007270


	//   ....[17]....
        /*0748*/ 	.word	0x000072e0


	//   ....[18]....
        /*074c*/ 	.word	0x00007360


	//   ....[19]....
        /*0750*/ 	.word	0x000073b0


	//----- nvinfo : EIATTR_EXIT_INSTR_OFFSETS
	.align		4
.L_3993:
        /*0754*/ 	.byte	0x04, 0x1c
        /*0756*/ 	.short	(.L_3995 - .L_3994)


	//   ....[0]....
.L_3994:
        /*0758*/ 	.word	0x00006e80


	//   ....[1]....
        /*075c*/ 	.word	0x00006f00


	//----- nvinfo : EIATTR_MAX_THREADS
	.align		4
.L_3995:
        /*0760*/ 	.byte	0x04, 0x05
        /*0762*/ 	.short	(.L_3997 - .L_3996)
.L_3996:
        /*0764*/ 	.word	0x00000080
        /*0768*/ 	.word	0x00000001
        /*076c*/ 	.word	0x00000001


	//----- nvinfo : EIATTR_CRS_STACK_SIZE
	.align		4
.L_3997:
        /*0770*/ 	.byte	0x04, 0x1e
        /*0772*/ 	.short	(.L_3999 - .L_3998)
.L_3998:
        /*0774*/ 	.word	0x00000000


	//----- nvinfo : EIATTR_CBANK_PARAM_SIZE
	.align		4
.L_3999:
        /*0778*/ 	.byte	0x03, 0x19
        /*077a*/ 	.short	0x0128


	//----- nvinfo : EIATTR_PARAM_CBANK
	.align		4
        /*077c*/ 	.byte	0x04, 0x0a
        /*077e*/ 	.short	(.L_4001 - .L_4000)
	.align		4
.L_4000:
        /*0780*/ 	.word	index@(.nv.constant0._ZN10layer_norm13ln_bwd_kernelINS_13Kernel_traitsIf6__halffS2_fjLj1280ELj1ELj4ELj1ELj16ENS_18Kernel_traits_baseILj1280EfS2_fS2_fjLj128EEEEELb0ELb1ELb0ELb0EEEvNS_9BwdParamsE)
        /*0784*/ 	.short	0x0210
        /*0786*/ 	.short	0x0128


	//----- nvinfo : EIATTR_SW_WAR
	.align		4
.L_4001:
        /*0788*/ 	.byte	0x04, 0x36
        /*078a*/ 	.short	(.L_4003 - .L_4002)
.L_4002:
        /*078c*/ 	.word	0x00000008
.L_4003:


//--------------------- .nv.info._ZN10layer_norm13ln_bwd_kernelINS_13Kernel_traitsIf6__halffS2_fjLj1280ELj1ELj4ELj1ELj16ENS_18Kernel_traits_baseILj1280EfS2_fS2_fjLj128EEEEELb0ELb1ELb0ELb1EEEvNS_9BwdParamsE --------------------------
	.section	.nv.info._ZN10layer_norm13ln_bwd_kernelINS_13Kernel_traitsIf6__halffS2_fjLj1280ELj1ELj4ELj1ELj16ENS_18Kernel_traits_baseILj1280EfS2_fS2_fjLj128EEEEELb0ELb1ELb0ELb1EEEvNS_9BwdParamsE,"",@"SHT_CUDA_INFO"
	.sectionflags	@""
	.align	4


	//----- nvinfo : EIATTR_CUDA_API_VERSION
	.align		4
        /*0000*/ 	.byte	0x04, 0x37
        /*0002*/ 	.short	(.L_4005 - .L_4004)
.L_4004:
        /*0004*/ 	.word	0x00000082


	//----- nvinfo : EIATTR_KPARAM_INFO
	.align		4
.L_4005:
        /*0008*/ 	.byte	0x04, 0x17
        /*000a*/ 	.short	(.L_4007 - .L_4006)
.L_4006:
        /*000c*/ 	.word	0x00000000
        /*0010*/ 	.short	0x0000
        /*0012*/ 	.short	0x0000
        /*0014*/ 	.byte	0x00, 0xf0, 0xa1, 0x04


	//----- nvinfo : EIATTR_SPARSE_MMA_MASK
	.align		4
.L_4007:
        /*0018*/ 	.byte	0x03, 0x50
        /*001a*/ 	.short	0x0000


	//----- nvinfo : EIATTR_MAXREG_COUNT
	.align		4
        /*001c*/ 	.byte	0x03, 0x1b
        /*001e*/ 	.short	0x00ff


	//----- nvinfo : EIATTR_NUM_BARRIERS
	.align		4
        /*0020*/ 	.byte	0x02, 0x4c
        /*0022*/ 	.byte	0x01
	.zero		1


	//----- nvinfo : EIATTR_ANNOTATIONS
	.align		4
        /*0024*/ 	.byte	0x04, 0x55
        /*0026*/ 	.short	(.L_4009 - .L_4008)


	//   ....[0]....
.L_4008:
        /* <DEDUP_REMOVED lines=191> */


	//----- nvinfo : EIATTR_MERCURY_ISA_VERSION
	.align		4
.L_4009:
        /*0c00*/ 	.byte	0x03, 0x5f
        /*0c02*/ 	.short	0x0101


	//----- nvinfo : EIATTR_COOP_GROUP_MASK_REGIDS
	.align		4
        /*0c04*/ 	.byte	0x04, 0x29
        /*0c06*/ 	.short	(.L_4011 - .L_4010)


	//   ....[0]....
.L_4010:
        /*0c08*/ 	.word	0xffffffff


	//   ....[1]....
        /*0c0c*/ 	.word	0xffffffff


	//   ....[2]....
        /*0c10*/ 	.word	0xffffffff


	//   ....[3]....
        /*0c14*/ 	.word	0xffffffff


	//   ....[4]....
        /*0c18*/ 	.word	0xffffffff


	//   ....[5]....
        /*0c1c*/ 	.word	0xffffffff


	//   ....[6]....
        /*0c20*/ 	.word	0xffffffff


	//   ....[7]....
        /*0c24*/ 	.word	0xffffffff


	//   ....[8]....
        /*0c28*/ 	.word	0xffffffff


	//   ....[9]....
        /*0c2c*/ 	.word	0xffffffff


	//   ....[10]....
        /*0c30*/ 	.word	0x050000ee


	//   ....[11]....
        /*0c34*/ 	.word	0x050000ee


	//   ....[12]....
        /*0c38*/ 	.word	0x050000ee


	//   ....[13]....
        /*0c3c*/ 	.word	0x050000ee


	//   ....[14]....
        /*0c40*/ 	.word	0x050000ee


	//   ....[15]....
        /*0c44*/ 	.word	0x050000ee


	//   ....[16]....
        /*0c48*/ 	.word	0x050000ee


	//   ....[17]....
        /*0c4c*/ 	.word	0x050000ee


	//   ....[18]....
        /*0c50*/ 	.word	0x050000ee


	//   ....[19]....
        /*0c54*/ 	.word	0x050000ee


	//----- nvinfo : EIATTR_COOP_GROUP_INSTR_OFFSETS
	.align		4
.L_4011:
        /*0c58*/ 	.byte	0x04, 0x28
        /*0c5a*/ 	.short	(.L_4013 - .L_4012)


	//   ....[0]....
.L_4012:
        /*0c5c*/ 	.word	0x00002f50


	//   ....[1]....
        /*0c60*/ 	.word	0x00002f70


	//   ....[2]....
        /*0c64*/ 	.word	0x00002f90


	//   ....[3]....
        /*0c68*/ 	.word	0x00002fb0


	//   ....[4]....
        /*0c6c*/ 	.word	0x00002fd0


	//   ....[5]....
        /*0c70*/ 	.word	0x00002ff0


	//   ....[6]....
        /*0c74*/ 	.word	0x00003010


	//   ....[7]....
        /*0c78*/ 	.word	0x00003030


	//   ....[8]....
        /*0c7c*/ 	.word	0x00003040


	//   ....[9]....
        /*0c80*/ 	.word	0x00003060


	//   ....[10]....
        /*0c84*/ 	.word	0x00006dc0


	//   ....[11]....
        /*0c88*/ 	.word	0x00006e50


	//   ....[12]....
        /*0c8c*/ 	.word	0x00006eb0


	//   ....[13]....
        /*0c90*/ 	.word	0x00006f00


	//   ....[14]....
        /*0c94*/ 	.word	0x00006f60


	//   ....[15]....
        /*0c98*/ 	.word	0x00006fb0


	//   ....[16]....
        /*0c9c*/ 	.word	0x00007010


	//   ....[17]....
        /*0ca0*/ 	.word	0x00007060


	//   ....[18]....
        /*0ca4*/ 	.word	0x000070c0


	//   ....[19]....
        /*0ca8*/ 	.word	0x00007110


	//----- nvinfo : EIATTR_EXIT_INSTR_OFFSETS
	.align		4
.L_4013:
        /*0cac*/ 	.byte	0x04, 0x1c
        /*0cae*/ 	.short	(.L_4015 - .L_4014)


	//   ....[0]....
.L_4014:
        /*0cb0*/ 	.word	0x00006d50


	//----- nvinfo : EIATTR_MAX_THREADS
	.align		4
.L_4015:
        /*0cb4*/ 	.byte	0x04, 0x05
        /*0cb6*/ 	.short	(.L_4017 - .L_4016)
.L_4016:
        /*0cb8*/ 	.word	0x00000080
        /*0cbc*/ 	.word	0x00000001
        /*0cc0*/ 	.word	0x00000001


	//----- nvinfo : EIATTR_CRS_STACK_SIZE
	.align		4
.L_4017:
        /*0cc4*/ 	.byte	0x04, 0x1e
        /*0cc6*/ 	.short	(.L_4019 - .L_4018)
.L_4018:
        /*0cc8*/ 	.word	0x00000000


	//----- nvinfo : EIATTR_CBANK_PARAM_SIZE
	.align		4
.L_4019:
        /*0ccc*/ 	.byte	0x03, 0x19
        /*0cce*/ 	.short	0x0128


	//----- nvinfo : EIATTR_PARAM_CBANK
	.align		4
        /*0cd0*/ 	.byte	0x04, 0x0a
        /*0cd2*/ 	.short	(.L_4021 - .L_4020)
	.align		4
.L_4020:
        /*0cd4*/ 	.word	index@(.nv.constant0._ZN10layer_norm13ln_bwd_kernelINS_13Kernel_traitsIf6__halffS2_fjLj1280ELj1ELj4ELj1ELj16ENS_18Kernel_traits_baseILj1280EfS2_fS2_fjLj128EEEEELb0ELb1ELb0ELb1EEEvNS_9BwdParamsE)
        /*0cd8*/ 	.short	0x0210
        /*0cda*/ 	.short	0x0128


	//----- nvinfo : EIATTR_SW_WAR
	.align		4
.L_4021:
        /*0cdc*/ 	.byte	0x04, 0x36
        /*0cde*/ 	.short	(.L_4023 - .L_4022)
.L_4022:
        /*0ce0*/ 	.word	0x00000008
.L_4023:


//--------------------- .nv.info._ZN10layer_norm13ln_bwd_kernelINS_13Kernel_traitsIf6__halffS2_fjLj1280ELj1ELj4ELj1ELj16ENS_18Kernel_traits_baseILj1280EfS2_fS2_fjLj128EEEEELb0ELb1ELb1ELb0EEEvNS_9BwdParamsE --------------------------
	.section	.nv.info._ZN10layer_norm13ln_bwd_kernelINS_13Kernel_traitsIf6__halffS2_fjLj1280ELj1ELj4ELj1ELj16ENS_18Kernel_traits_baseILj1280EfS2_fS2_fjLj128EEEEELb0ELb1ELb1ELb0EEEvNS_9BwdParamsE,"",@"SHT_CUDA_INFO"
	.sectionflags	@""
	.align	4


	//----- nvinfo : EIATTR_CUDA_API_VERSION
	.align		4
        /*0000*/ 	.byte	0x04, 0x37
        /*0002*/ 	.short	(.L_4025 - .L_4024)
.L_4024:
        /*0004*/ 	.word	0x00000082


	//----- nvinfo : EIATTR_KPARAM_INFO
	.align		4
.L_4025:
        /*0008*/ 	.byte	0x04, 0x17
        /*000a*/ 	.short	(.L_4027 - .L_4026)
.L_4026:
        /*000c*/ 	.word	0x00000000
        /*0010*/ 	.short	0x0000
        /*0012*/ 	.short	0x0000
        /*0014*/ 	.byte	0x00, 0xf0, 0xa1, 0x04


	//----- nvinfo : EIATTR_SPARSE_MMA_MASK
	.align		4
.L_4027:
        /*0018*/ 	.byte	0x03, 0x50
        /*001a*/ 	.short	0x0000


	//----- nvinfo : EIATTR_MAXREG_COUNT
	.align		4
        /*001c*/ 	.byte	0x03, 0x1b
        /*001e*/ 	.short	0x00ff


	//----- nvinfo : EIATTR_NUM_BARRIERS
	.align		4
        /*0020*/ 	.byte	0x02, 0x4c
        /*0022*/ 	.byte	0x01
	.zero		1


	//----- nvinfo : EIATTR_ANNOTATIONS
	.align		4
        /*0024*/ 	.byte	0x04, 0x55
        /*0026*/ 	.short	(.L_4029 - .L_4028)


	//   ....[0]....
.L_4028:
        /* <DEDUP_REMOVED lines=117> */


	//----- nvinfo : EIATTR_MERCURY_ISA_VERSION
	.align		4
.L_4029:
        /*0768*/ 	.byte	0x03, 0x5f
        /*076a*/ 	.short	0x0101


	//----- nvinfo : EIATTR_COOP_GROUP_MASK_REGIDS
	.align		4
        /*076c*/ 	.byte	0x04, 0x29
        /*076e*/ 	.short	(.L_4031 - .L_4030)


	//   ....[0]....
.L_4030:
        /*0770*/ 	.word	0xffffffff


	//   ....[1]....
        /*0774*/ 	.word	0xffffffff


	//   ....[2]....
        /*0778*/ 	.word	0xffffffff


	//   ....[3]....
        /*077c*/ 	.word	0xffffffff


	//   ....[4]....
        /*0780*/ 	.word	0xffffffff


	//   ....[5]....
        /*0784*/ 	.word	0xffffffff


	//   ....[6]....
        /*0788*/ 	.word	0xffffffff


	//   ....[7]....
        /*078c*/ 	.word	0xffffffff


	//   ....[8]....
        /*0790*/ 	.word	0xffffffff


	//   ....[9]....
        /*0794*/ 	.word	0xffffffff


	//   ....[10]....
        /*0798*/ 	.word	0x05000007


	//   ....[11]....
        /*079c*/ 	.word	0x05000007


	//   ....[12]....
        /*07a0*/ 	.word	0x05000007


	//   ....[13]....
        /*07a4*/ 	.word	0x05000007


	//   ....[14]....
        /*07a8*/ 	.word	0x05000007


	//   ....[15]....
        /*07ac*/ 	.word	0x05000007


	//   ....[16]....
        /*07b0*/ 	.word	0x05000007


	//   ....[17]....
        /*07b4*/ 	.word	0x05000007


	//   ....[18]....
        /*07b8*/ 	.word	0x05000007


	//   ....[19]....
        /*07bc*/ 	.word	0x05000007


	//----- nvinfo : EIATTR_COOP_GROUP_INSTR_OFFSETS
	.align		4
.L_4031:
        /*07c0*/ 	.byte	0x04, 0x28
        /*07c2*/ 	.short	(.L_4033 - .L_4032)


	//   ....[0]....
.L_4032:
        /*07c4*/ 	.word	0x00003210


	//   ....[1]....
        /*07c8*/ 	.word	0x00003230


	//   ....[2]....
        /*07cc*/ 	.word	0x00003250


	//   ....[3]....
        /*07d0*/ 	.word	0x00003270


	//   ....[4]....
        /*07d4*/ 	.word	0x00003290


	//   ....[5]....
        /*07d8*/ 	.word	0x000032b0


	//   ....[6]....
        /*07dc*/ 	.word	0x000032d0


	//   ....[7]....
        /*07e0*/ 	.word	0x000032f0


	//   ....[8]....
        /*07e4*/ 	.word	0x00003300


	//   ....[9]....
        /*07e8*/ 	.word	0x00003320


	//   ....[10]....
        /*07ec*/ 	.word	0x00009730


	//   ....[11]....
        /*07f0*/ 	.word	0x000097d0


	//   ....[12]....
        /*07f4*/ 	.word	0x00009850


	//   ....[13]....
        /*07f8*/ 	.word	0x000098c0


	//   ....[14]....
        /*07fc*/ 	.word	0x00009940


	//   ....[15]....
        /*0800*/ 	.word	0x000099b0


	//   ....[16]....
        /*0804*/ 	.word	0x00009a30


	//   ....[17]....
        /*0808*/ 	.word	0x00009aa0


	//   ....[18]....
        /*080c*/ 	.word	0x00009b20


	//   ....[19]....
        /*0810*/ 	.word	0x00009b70


	//----- nvinfo : EIATTR_EXIT_INSTR_OFFSETS
	.align		4
.L_4033:
        /*0814*/ 	.byte	0x04, 0x1c
        /*0816*/ 	.short	(.L_4035 - .L_4034)


	//   ....[0]....
.L_4034:
        /*0818*/ 	.word	0x00009640


	//   ....[1]....
        /*081c*/ 	.word	0x000096c0


	//----- nvinfo : EIATTR_MAX_THREADS
	.align		4
.L_4035:
        /*0820*/ 	.byte	0x04, 0x05
        /*0822*/ 	.short	(.L_4037 - .L_4036)
.L_4036:
        /*0824*/ 	.word	0x00000080
        /*0828*/ 	.word	0x00000001
        /*082c*/ 	.word	0x00000001


	//----- nvinfo : EIATTR_CRS_STACK_SIZE
	.align		4
.L_4037:
        /*0830*/ 	.byte	0x04, 0x1e
        /*0832*/ 	.short	(.L_4039 - .L_4038)
.L_4038:
        /*0834*/ 	.word	0x00000000


	//----- nvinfo : EIATTR_CBANK_PARAM_SIZE
	.align		4
.L_4039:
        /*0838*/ 	.byte	0x03, 0x19
        /*083a*/ 	.short	0x0128


	//----- nvinfo : EIATTR_PARAM_CBANK
	.align		4
        /*083c*/ 	.byte	0x04, 0x0a
        /*083e*/ 	.short	(.L_4041 - .L_4040)
	.align		4
.L_4040:
        /*0840*/ 	.word	index@(.nv.constant0._ZN10layer_norm13ln_bwd_kernelINS_13Kernel_traitsIf6__halffS2_fjLj1280ELj1ELj4ELj1ELj16ENS_18Kernel_traits_baseILj1280EfS2_fS2_fjLj128EEEEELb0ELb1ELb1ELb0EEEvNS_9BwdParamsE)
        /*0844*/ 	.short	0x0210
        /*0846*/ 	.short	0x0128


	//----- nvinfo : EIATTR_SW_WAR
	.align		4
.L_4041:
        /*0848*/ 	.byte	0x04, 0x36
        /*084a*/ 	.short	(.L_4043 - .L_4042)
.L_4042:
        /*084c*/ 	.word	0x00000008
.L_4043:


//--------------------- .nv.info._ZN10layer_norm13ln_bwd_kernelINS_13Kernel_traitsIf6__halffS2_fjLj1280ELj1ELj4ELj1ELj16ENS_18Kernel_traits_baseILj1280EfS2_fS2_fjLj128EEEEELb0ELb1ELb1ELb1EEEvNS_9BwdParamsE --------------------------
	.section	.nv.info._ZN10layer_norm13ln_bwd_kernelINS_13Kernel_traitsIf6__halffS2_fjLj1280ELj1ELj4ELj1ELj16ENS_18Kernel_traits_baseILj1280EfS2_fS2_fjLj128EEEEELb0ELb1ELb1ELb1EEEvNS_9BwdParamsE,"",@"SHT_CUDA_INFO"
	.sectionflags	@""
	.align	4


	//----- nvinfo : EIATTR_CUDA_API_VERSION
	.align		4
        /*0000*/ 	.byte	0x04, 0x37
        /*0002*/ 	.short	(.L_4045 - .L_4044)
.L_4044:
        /*0004*/ 	.word	0x00000082


	//----- nvinfo : EIATTR_KPARAM_INFO
	.align		4
.L_4045:
        /*0008*/ 	.byte	0x04, 0x17
        /*000a*/ 	.short	(.L_4047 - .L_4046)
.L_4046:
        /*000c*/ 	.word	0x00000000
        /*0010*/ 	.short	0x0000
        /*0012*/ 	.short	0x0000
        /*0014*/ 	.byte	0x00, 0xf0, 0xa1, 0x04


	//----- nvinfo : EIATTR_SPARSE_MMA_MASK
	.align		4
.L_4047:
        /*0018*/ 	.byte	0x03, 0x50
        /*001a*/ 	.short	0x0000


	//----- nvinfo : EIATTR_MAXREG_COUNT
	.align		4
        /*001c*/ 	.byte	0x03, 0x1b
        /*001e*/ 	.short	0x00ff


	//----- nvinfo : EIATTR_NUM_BARRIERS
	.align		4
        /*0020*/ 	.byte	0x02, 0x4c
        /*0022*/ 	.byte	0x01
	.zero		1


	//----- nvinfo : EIATTR_ANNOTATIONS
	.align		4
        /*0024*/ 	.byte	0x04, 0x55
        /*0026*/ 	.short	(.L_4049 - .L_4048)


	//   ....[0]....
.L_4048:
        /* <DEDUP_REMOVED lines=129> */


	//----- nvinfo : EIATTR_MERCURY_ISA_VERSION
	.align		4
.L_4049:
        /*0828*/ 	.byte	0x03, 0x5f
        /*082a*/ 	.short	0x0101


	//----- nvinfo : EIATTR_COOP_GROUP_MASK_REGIDS
	.align		4
        /*082c*/ 	.byte	0x04, 0x29
        /*082e*/ 	.short	(.L_4051 - .L_4050)


	//   ....[0]....
.L_4050:
        /*0830*/ 	.word	0xffffffff


	//   ....[1]....
        /*0834*/ 	.word	0xffffffff


	//   ....[2]....
        /*0838*/ 	.word	0xffffffff


	//   ....[3]....
        /*083c*/ 	.word	0xffffffff


	//   ....[4]....
        /*0840*/ 	.word	0xffffffff


	//   ....[5]....
        /*0844*/ 	.word	0xffffffff


	//   ....[6]....
        /*0848*/ 	.word	0xffffffff


	//   ....[7]....
        /*084c*/ 	.word	0xffffffff


	//   ....[8]....
        /*0850*/ 	.word	0xffffffff


	//   ....[9]....
        /*0854*/ 	.word	0xffffffff


	//   ....[10]....
        /*0858*/ 	.word	0x050000c7


	//   ....[11]....
        /*085c*/ 	.word	0x050000c7


	//   ....[12]....
        /*0860*/ 	.word	0x050000c7


	//   ....[13]....
        /*0864*/ 	.word	0x050000c7


	//   ....[14]....
        /*0868*/ 	.word	0x050000c7


	//   ....[15]....
        /*086c*/ 	.word	0x050000c7


	//   ....[16]....
        /*0870*/ 	.word	0x050000c7


	//   ....[17]....
        /*0874*/ 	.word	0x050000c7


	//   ....[18]....
        /*0878*/ 	.word	0x050000c7


	//   ....[19]....
        /*087c*/ 	.word	0x050000c7


	//----- nvinfo : EIATTR_COOP_GROUP_INSTR_OFFSETS
	.align		4
.L_4051:
        /*0880*/ 	.byte	0x04, 0x28
        /*0882*/ 	.short	(.L_4053 - .L_4052)


	//   ....[0]....
.L_4052:
        /*0884*/ 	.word	0x00003000


	//   ....[1]....
        /*0888*/ 	.word	0x00003020


	//   ....[2]....
        /*088c*/ 	.word	0x00003040


	//   ....[3]....
        /*0890*/ 	.word	0x00003060


	//   ....[4]....
        /*0894*/ 	.word	0x00003080


	//   ....[5]....
        /*0898*/ 	.word	0x000030a0


	//   ....[6]....
        /*089c*/ 	.word	0x000030c0


	//   ....[7]....
        /*08a0*/ 	.word	0x000030e0


	//   ....[8]....
        /*08a4*/ 	.word	0x000030f0


	//   ....[9]....
        /*08a8*/ 	.word	0x00003110


	//   ....[10]....
        /*08ac*/ 	.word	0x000087f0


	//   ....[11]....
        /*08b0*/ 	.word	0x00008890


	//   ....[12]....
        /*08b4*/ 	.word	0x00008900


	//   ....[13]....
        /*08b8*/ 	.word	0x00008970


	//   ....[14]....
        /*08bc*/ 	.word	0x000089e0


	//   ....[15]....
        /*08c0*/ 	.word	0x00008a50


	//   ....[16]....
        /*08c4*/ 	.word	0x00008ac0


	//   ....[17]....
        /*08c8*/ 	.word	0x00008b30


	//   ....[18]....
        /*08cc*/ 	.word	0x00008ba0


	//   ....[19]....
        /*08d0*/ 	.word	0x00008bf0


	//----- nvinfo : EIATTR_EXIT_INSTR_OFFSETS
	.align		4
.L_4053:
        /*08d4*/ 	.byte	0x04, 0x1c
        /*08d6*/ 	.short	(.L_4055 - .L_4054)


	//   ....[0]....
.L_4054:
        /*08d8*/ 	.word	0x00008780


	//----- nvinfo : EIATTR_MAX_THREADS
	.align		4
.L_4055:
        /*08dc*/ 	.byte	0x04, 0x05
        /*08de*/ 	.short	(.L_4057 - .L_4056)
.L_4056:
        /*08e0*/ 	.word	0x00000080
        /*08e4*/ 	.word	0x00000001
        /*08e8*/ 	.word	0x00000001


	//----- nvinfo : EIATTR_CRS_STACK_SIZE
	.align		4
.L_4057:
        /*08ec*/ 	.byte	0x04, 0x1e
        /*08ee*/ 	.short	(.L_4059 - .L_4058)
.L_4058:
        /*08f0*/ 	.word	0x00000000


	//----- nvinfo : EIATTR_CBANK_PARAM_SIZE
	.align		4
.L_4059:
        /*08f4*/ 	.byte	0x03, 0x19
        /*08f6*/ 	.short	0x0128


	//----- nvinfo : EIATTR_PARAM_CBANK
	.align		4
        /*08f8*/ 	.byte	0x04, 0x0a
        /*08fa*/ 	.short	(.L_4061 - .L_4060)
	.align		4
.L_4060:
        /*08fc*/ 	.word	index@(.nv.constant0._ZN10layer_norm13ln_bwd_kernelINS_13Kernel_traitsIf6__halffS2_fjLj1280ELj1ELj4ELj1ELj16ENS_18Kernel_traits_baseILj1280EfS2_fS2_fjLj128EEEEELb0ELb1ELb1ELb1EEEvNS_9BwdParamsE)
        /*0900*/ 	.short	0x0210
        /*0902*/ 	.short	0x0128


	//----- nvinfo : EIATTR_SW_WAR
	.align		4
.L_4061:
        /*0904*/ 	.byte	0x04, 0x36
        /*0906*/ 	.short	(.L_4063 - .L_4062)
.L_4062:
        /*0908*/ 	.word	0x00000008
.L_4063:


//--------------------- .nv.info._ZN10layer_norm13ln_bwd_kernelINS_13Kernel_traitsIf6__halffS2_fjLj1280ELj1ELj4ELj1ELj16ENS_18Kernel_traits_baseILj1280EfS2_fS2_fjLj128EEEEELb1ELb0ELb0ELb0EEEvNS_9BwdParamsE --------------------------
	.section	.nv.info._ZN10layer_norm13ln_bwd_kernelINS_13Kernel_traitsIf6__halffS2_fjLj1280ELj1ELj4ELj1ELj16ENS_18Kernel_traits_baseILj1280EfS2_fS2_fjLj128EEEEELb1ELb0ELb0ELb0EEEvNS_9BwdParamsE,"",@"SHT_CUDA_INFO"
	.sectionflags	@""
	.align	4


	//----- nvinfo : EIATTR_CUDA_API_VERSION
	.align		4
        /*0000*/ 	.byte	0x04, 0x37
        /*0002*/ 	.short	(.L_4065 - .L_4064)
.L_4064:
        /*0004*/ 	.word	0x00000082


	//----- nvinfo : EIATTR_KPARAM_INFO
	.align		4
.L_4065:
        /*0008*/ 	.byte	0x04, 0x17
        /*000a*/ 	.short	(.L_4067 - .L_4066)
.L_4066:
        /*000c*/ 	.word	0x00000000
        /*0010*/ 	.short	0x0000
        /*0012*/ 	.short	0x0000
        /*0014*/ 	.byte	0x00, 0xf0, 0xa1, 0x04


	//----- nvinfo : EIATTR_SPARSE_MMA_MASK
	.align		4
.L_4067:
        /*0018*/ 	.byte	0x03, 0x50
        /*001a*/ 	.short	0x0000


	//----- nvinfo : EIATTR_MAXREG_COUNT
	.align		4
        /*001c*/ 	.byte	0x03, 0x1b
        /*001e*/ 	.short	0x00ff


	//----- nvinfo : EIATTR_NUM_BARRIERS
	.align		4
        /*0020*/ 	.byte	0x02, 0x4c
        /*0022*/ 	.byte	0x01
	.zero		1


	//----- nvinfo : EIATTR_ANNOTATIONS
	.align		4
        /*0024*/ 	.byte	0x04, 0x55
        /*0026*/ 	.short	(.L_4069 - .L_4068)


	//   ....[0]....
.L_4068:
        /* <DEDUP_REMOVED lines=33> */


	//----- nvinfo : EIATTR_MERCURY_ISA_VERSION
	.align		4
.L_4069:
        /*0228*/ 	.byte	0x03, 0x5f
        /*022a*/ 	.short	0x0101


	//----- nvinfo : EIATTR_COOP_GROUP_MASK_REGIDS
	.align		4
        /*022c*/ 	.byte	0x04, 0x29
        /*022e*/ 	.short	(.L_4071 - .L_4070)


	//   ....[0]....
.L_4070:
        /*0230*/ 	.word	0xffffffff


	//   ....[1]....
        /*0234*/ 	.word	0xffffffff


	//   ....[2]....
        /*0238*/ 	.word	0xffffffff


	//   ....[3]....
        /*023c*/ 	.word	0xffffffff


	//   ....[4]....
        /*0240*/ 	.word	0xffffffff


	//   ....[5]....
        /*0244*/ 	.word	0xffffffff


	//   ....[6]....
        /*0248*/ 	.word	0xffffffff


	//   ....[7]....
        /*024c*/ 	.word	0xffffffff


	//   ....[8]....
        /*0250*/ 	.word	0xffffffff


	//   ....[9]....
        /*0254*/ 	.word	0xffffffff


	//   ....[10]....
        /*0258*/ 	.word	0x050000b4


	//   ....[11]....
        /*025c*/ 	.word	0x050000b4


	//   ....[12]....
        /*0260*/ 	.word	0x050000b4


	//   ....[13]....
        /*0264*/ 	.word	0x050000b4


	//   ....[14]....
        /*0268*/ 	.word	0x050000b4


	//   ....[15]....
        /*026c*/ 	.word	0x050000b4


	//   ....[16]....
        /*0270*/ 	.word	0x050000b4


	//   ....[17]....
        /*0274*/ 	.word	0x050000b4


	//   ....[18]....
        /*0278*/ 	.word	0x050000b4


	//   ....[19]....
        /*027c*/ 	.word	0x050000b4


	//----- nvinfo : EIATTR_COOP_GROUP_INSTR_OFFSETS
	.align		4
.L_4071:
        /*0280*/ 	.byte	0x04, 0x28
        /*0282*/ 	.short	(.L_4073 - .L_4072)


	//   ....[0]....
.L_4072:
        /*0284*/ 	.word	0x00002640


	//   ....[1]....
        /*0288*/ 	.word	0x00002660


	//   ....[2]....
        /*028c*/ 	.word	0x00002680


	//   ....[3]....
        /*0290*/ 	.word	0x000026a0


	//   ....[4]....
        /*0294*/ 	.word	0x000026c0


	//   ....[5]....
        /*0298*/ 	.word	0x000026e0


	//   ....[6]....
        /*029c*/ 	.word	0x00002700


	//   ....[7]....
        /*02a0*/ 	.word	0x00002720


	//   ....[8]....
        /*02a4*/ 	.word	0x00002730


	//   ....[9]....
        /*02a8*/ 	.word	0x00002750


	//   ....[10]....
        /*02ac*/ 	.word	0x000059e0


	//   ....[11]....
        /*02b0*/ 	.word	0x00005a80


	//   ....[12]....
        /*02b4*/ 	.word	0x00005b00


	//   ....[13]....
        /*02b8*/ 	.word	0x00005b70


	//   ....[14]....
        /*02bc*/ 	.word	0x00005bf0


	//   ....[15]....
        /*02c0*/ 	.word	0x00005c60


	//   ....[16]....
        /*02c4*/ 	.word	0x00005ce0


	//   ....[17]....
        /*02c8*/ 	.word	0x00005d50


	//   ....[18]....
        /*02cc*/ 	.word	0x00005dd0


	//   ....[19]....
        /*02d0*/ 	.word	0x00005e20


	//----- nvinfo : EIATTR_EXIT_INSTR_OFFSETS
	.align		4
.L_4073:
        /*02d4*/ 	.byte	0x04, 0x1c
        /*02d6*/ 	.short	(.L_4075 - .L_4074)


	//   ....[0]....
.L_4074:
        /*02d8*/ 	.word	0x00005940


	//   ....[1]....
        /*02dc*/ 	.word	0x00005970


	//----- nvinfo : EIATTR_MAX_THREADS
	.align		4
.L_4075:
        /*02e0*/ 	.byte	0x04, 0x05
        /*02e2*/ 	.short	(.L_4077 - .L_4076)
.L_4076:
        /*02e4*/ 	.word	0x00000080
        /*02e8*/ 	.word	0x00000001
        /*02ec*/ 	.word	0x00000001


	//----- nvinfo : EIATTR_CRS_STACK_SIZE
	.align		4
.L_4077:
        /*02f0*/ 	.byte	0x04, 0x1e
        /*02f2*/ 	.short	(.L_4079 - .L_4078)
.L_4078:
        /*02f4*/ 	.word	0x00000000


	//----- nvinfo : EIATTR_CBANK_PARAM_SIZE
	.align		4
.L_4079:
        /*02f8*/ 	.byte	0x03, 0x19
        /*02fa*/ 	.short	0x0128


	//----- nvinfo : EIATTR_PARAM_CBANK
	.align		4
        /*02fc*/ 	.byte	0x04, 0x0a
        /*02fe*/ 	.short	(.L_4081 - .L_4080)
	.align		4
.L_4080:
        /*0300*/ 	.word	index@(.nv.constant0._ZN10layer_norm13ln_bwd_kernelINS_13Kernel_traitsIf6__halffS2_fjLj1280ELj1ELj4ELj1ELj16ENS_18Kernel_traits_baseILj1280EfS2_fS2_fjLj128EEEEELb1ELb0ELb0ELb0EEEvNS_9BwdParamsE)
        /*0304*/ 	.short	0x0210
        /*0306*/ 	.short	0x0128


	//----- nvinfo : EIATTR_SW_WAR
	.align		4
.L_4081:
        /*0308*/ 	.byte	0x04, 0x36
        /*030a*/ 	.short	(.L_4083 - .L_4082)
.L_4082:
        /*030c*/ 	.word	0x00000008
.L_4083:


//--------------------- .nv.info._ZN10layer_norm13ln_bwd_kernelINS_13Kernel_traitsIf6__halffS2_fjLj1280ELj1ELj4ELj1ELj16ENS_18Kernel_traits_baseILj1280EfS2_fS2_fjLj128EEEEELb1ELb0ELb0ELb1EEEvNS_9BwdParamsE --------------------------
	.section	.nv.info._ZN10layer_norm13ln_bwd_kernelINS_13Kernel_traitsIf6__halffS2_fjLj1280ELj1ELj4ELj1ELj16ENS_18Kernel_traits_baseILj1280EfS2_fS2_fjLj128EEEEELb1ELb0ELb0ELb1EEEvNS_9BwdParamsE,"",@"SHT_CUDA_INFO"
	.sectionflags	@""
	.align	4


	//----- nvinfo : EIATTR_CUDA_API_VERSION
	.align		4
        /*0000*/ 	.byte	0x04, 0x37
        /*0002*/ 	.short	(.L_4085 - .L_4084)
.L_4084:
        /*0004*/ 	.word	0x00000082


	//----- nvinfo : EIATTR_KPARAM_INFO
	.align		4
.L_4085:
        /*0008*/ 	.byte	0x04, 0x17
        /*000a*/ 	.short	(.L_4087 - .L_4086)
.L_4086:
        /*000c*/ 	.word	0x00000000
        /*0010*/ 	.short	0x0000
        /*0012*/ 	.short	0x0000
        /*0014*/ 	.byte	0x00, 0xf0, 0xa1, 0x04


	//----- nvinfo : EIATTR_SPARSE_MMA_MASK
	.align		4
.L_4087:
        /*0018*/ 	.byte	0x03, 0x50
        /*001a*/ 	.short	0x0000


	//----- nvinfo : EIATTR_MAXREG_COUNT
	.align		4
        /*001c*/ 	.byte	0x03, 0x1b
        /*001e*/ 	.short	0x00ff


	//----- nvinfo : EIATTR_NUM_BARRIERS
	.align		4
        /*0020*/ 	.byte	0x02, 0x4c
        /*0022*/ 	.byte	0x01
	.zero		1


	//----- nvinfo : EIATTR_ANNOTATIONS
	.align		4
        /*0024*/ 	.byte	0x04, 0x55
        /*0026*/ 	.short	(.L_4089 - .L_4088)


	//   ....[0]....
.L_4088:
        /* <DEDUP_REMOVED lines=47> */


	//----- nvinfo : EIATTR_MERCURY_ISA_VERSION
	.align		4
.L_4089:
        /*0308*/ 	.byte	0x03, 0x5f
        /*030a*/ 	.short	0x0101


	//----- nvinfo : EIATTR_COOP_GROUP_MASK_REGIDS
	.align		4
        /*030c*/ 	.byte	0x04, 0x29
        /*030e*/ 	.short	(.L_4091 - .L_4090)


	//   ....[0]....
.L_4090:
        /*0310*/ 	.word	0xffffffff


	//   ....[1]....
        /*0314*/ 	.word	0xffffffff


	//   ....[2]....
        /*0318*/ 	.word	0xffffffff


	//   ....[3]....
        /*031c*/ 	.word	0xffffffff


	//   ....[4]....
        /*0320*/ 	.word	0xffffffff


	//   ....[5]....
        /*0324*/ 	.word	0xffffffff


	//   ....[6]....
        /*0328*/ 	.word	0xffffffff


	//   ....[7]....
        /*032c*/ 	.word	0xffffffff


	//   ....[8]....
        /*0330*/ 	.word	0xffffffff


	//   ....[9]....
        /*0334*/ 	.word	0xffffffff


	//   ....[10]....
        /*0338*/ 	.word	0x050000ed


	//   ....[11]....
        /*033c*/ 	.word	0x050000ed


	//   ....[12]....
        /*0340*/ 	.word	0x050000ed


	//   ....[13]....
        /*0344*/ 	.word	0x050000ed


	//   ....[14]....
        /*0348*/ 	.word	0x050000ed


	//   ....[15]....
        /*034c*/ 	.word	0x050000ed


	//   ....[16]....
        /*0350*/ 	.word	0x050000ed


	//   ....[17]....
        /*0354*/ 	.word	0x050000ed


	//   ....[18]....
        /*0358*/ 	.word	0x050000ed


	//   ....[19]....
        /*035c*/ 	.word	0x050000ed


	//----- nvinfo : EIATTR_COOP_GROUP_INSTR_OFFSETS
	.align		4
.L_4091:
        /*0360*/ 	.byte	0x04, 0x28
        /*0362*/ 	.short	(.L_4093 - .L_4092)


	//   ....[0]....
.L_4092:
        /*0364*/ 	.word	0x00002470


	//   ....[1]....
        /*0368*/ 	.word	0x00002490


	//   ....[2]....
        /*036c*/ 	.word	0x000024b0


	//   ....[3]....
        /*0370*/ 	.word	0x000024d0


	//   ....[4]....
        /*0374*/ 	.word	0x000024f0


	//   ....[5]....
        /*0378*/ 	.word	0x00002510


	//   ....[6]....
        /*037c*/ 	.word	0x00002530


	//   ....[7]....
        /*0380*/ 	.word	0x00002550


	//   ....[8]....
        /*0384*/ 	.word	0x00002560


	//   ....[9]....
        /*0388*/ 	.word	0x00002580


	//   ....[10]....
        /*038c*/ 	.word	0x000053e0


	//   ....[11]....
        /*0390*/ 	.word	0x00005470


	//   ....[12]....
        /*0394*/ 	.word	0x000054e0


	//   ....[13]....
        /*0398*/ 	.word	0x00005540


	//   ....[14]....
        /*039c*/ 	.word	0x000055b0


	//   ....[15]....
        /*03a0*/ 	.word	0x00005610


	//   ....[16]....
        /*03a4*/ 	.word	0x00005680


	//   ....[17]....
        /*03a8*/ 	.word	0x000056e0


	//   ....[18]....
        /*03ac*/ 	.word	0x00005750


	//   ....[19]....
        /*03b0*/ 	.word	0x000057b0


	//----- nvinfo : EIATTR_EXIT_INSTR_OFFSETS
	.align		4
.L_4093:
        /*03b4*/ 	.byte	0x04, 0x1c
        /*03b6*/ 	.short	(.L_4095 - .L_4094)


	//   ....[0]....
.L_4094:
        /*03b8*/ 	.word	0x00005370


	//----- nvinfo : EIATTR_MAX_THREADS
	.align		4
.L_4095:
        /*03bc*/ 	.byte	0x04, 0x05
        /*03be*/ 	.short	(.L_4097 - .L_4096)
.L_4096:
        /*03c0*/ 	.word	0x00000080
        /*03c4*/ 	.word	0x00000001
        /*03c8*/ 	.word	0x00000001


	//----- nvinfo : EIATTR_CRS_STACK_SIZE
	.align		4
.L_4097:
        /*03cc*/ 	.byte	0x04, 0x1e
        /*03ce*/ 	.short	(.L_4099 - .L_4098)
.L_4098:
        /*03d0*/ 	.word	0x00000000


	//----- nvinfo : EIATTR_CBANK_PARAM_SIZE
	.align		4
.L_4099:
        /*03d4*/ 	.byte	0x03, 0x19
        /*03d6*/ 	.short	0x0128


	//----- nvinfo : EIATTR_PARAM_CBANK
	.align		4
        /*03d8*/ 	.byte	0x04, 0x0a
        /*03da*/ 	.short	(.L_4101 - .L_4100)
	.align		4
.L_4100:
        /*03dc*/ 	.word	index@(.nv.constant0._ZN10layer_norm13ln_bwd_kernelINS_13Kernel_traitsIf6__halffS2_fjLj1280ELj1ELj4ELj1ELj16ENS_18Kernel_traits_baseILj1280EfS2_fS2_fjLj128EEEEELb1ELb0ELb0ELb1EEEvNS_9BwdParamsE)
        /*03e0*/ 	.short	0x0210
        /*03e2*/ 	.short	0x0128


	//----- nvinfo : EIATTR_SW_WAR
	.align		4
.L_4101:
        /*03e4*/ 	.byte	0x04, 0x36
        /*03e6*/ 	.short	(.L_4103 - .L_4102)
.L_4102:
        /*03e8*/ 	.word	0x00000008
.L_4103:


//--------------------- .nv.info._ZN10layer_norm22ln_bwd_finalize_kernelINS_22Kernel_traits_finalizeILj1280Ef6__halffS2_fjLb0ELj1024ELj4ENS_18Kernel_traits_baseILj1280EfS2_fS2_fjLj1024EEEEELb0ELb0EEEvNS_9BwdParamsE --------------------------
	.section	.nv.info._ZN10layer_norm22ln_bwd_finalize_kernelINS_22Kernel_traits_finalizeILj1280Ef6__halffS2_fjLb0ELj1024ELj4ENS_18Kernel_traits_baseILj1280EfS2_fS2_fjLj1024EEEEELb0ELb0EEEvNS_9BwdParamsE,"",@"SHT_CUDA_INFO"
	.sectionflags	@""
	.align	4


	//----- nvinfo : EIATTR_CUDA_API_VERSION
	.align		4
        /*0000*/ 	.byte	0x04, 0x37
        /*0002*/ 	.short	(.L_4105 - .L_4104)
.L_4104:
        /*0004*/ 	.word	0x00000082


	//----- nvinfo : EIATTR_KPARAM_INFO
	.align		4
.L_4105:
        /*0008*/ 	.byte	0x04, 0x17
        /*000a*/ 	.short	(.L_4107 - .L_4106)
.L_4106:
        /*000c*/ 	.word	0x00000000
        /*0010*/ 	.short	0x0000
        /*0012*/ 	.short	0x0000
        /*0014*/ 	.byte	0x00, 0xf0, 0xa1, 0x04


	//----- nvinfo : EIATTR_SPARSE_MMA_MASK
	.align		4
.L_4107:
        /*0018*/ 	.byte	0x03, 0x50
        /*001a*/ 	.short	0x0000


	//----- nvinfo : EIATTR_MAXREG_COUNT
	.align		4
        /*001c*/ 	.byte	0x03, 0x1b
        /*001e*/ 	.short	0x0040


	//----- nvinfo : EIATTR_NUM_BARRIERS
	.align		4
        /*0020*/ 	.byte	0x02, 0x4c
        /*0022*/ 	.byte	0x01
	.zero		1


	//----- nvinfo : EIATTR_MERCURY_ISA_VERSION
	.align		4
        /*0024*/ 	.byte	0x03, 0x5f
        /*0026*/ 	.short	0x0101


	//----- nvinfo : EIATTR_COOP_GROUP_MASK_REGIDS
	.align		4
        /*0028*/ 	.byte	0x04, 0x29
        /*002a*/ 	.short	(.L_4109 - .L_4108)


	//   ....[0]....
.L_4108:
        /*002c*/ 	.word	0xffffffff


	//   ....[1]....
        /*0030*/ 	.word	0xffffffff


	//   ....[2]....
        /*0034*/ 	.word	0xffffffff


	//   ....[3]....
        /*0038*/ 	.word	0xffffffff


	//   ....[4]....
        /*003c*/ 	.word	0xffffffff


	//   ....[5]....
        /*0040*/ 	.word	0xffffffff


	//   ....[6]....
        /*0044*/ 	.word	0xffffffff


	//   ....[7]....
        /*0048*/ 	.word	0xffffffff


	//   ....[8]....
        /*004c*/ 	.word	0xffffffff


	//   ....[9]....
        /*0050*/ 	.word	0xffffffff


	//   ....[10]....
        /*0054*/ 	.word	0x05000013


	//   ....[11]....
        /*0058*/ 	.word	0x05000013


	//   ....[12]....
        /*005c*/ 	.word	0x05000013


	//   ....[13]....
        /*0060*/ 	.word	0x05000013


	//   ....[14]....
        /*0064*/ 	.word	0x05000013


	//   ....[15]....
        /*0068*/ 	.word	0x05000013


	//   ....[16]....
        /*006c*/ 	.word	0x05000013


	//   ....[17]....
        /*0070*/ 	.word	0x05000013


	//   ....[18]....
        /*0074*/ 	.word	0x05000013


	//   ....[19]....
        /*0078*/ 	.word	0x05000013


	//----- nvinfo : EIATTR_COOP_GROUP_INSTR_OFFSETS
	.align		4
.L_4109:
        /*007c*/ 	.byte	0x04, 0x28
        /*007e*/ 	.short	(.L_4111 - .L_4110)


	//   ....[0]....
.L_4110:
        /*0080*/ 	.word	0x000008e0


	//   ....[1]....
        /*0084*/ 	.word	0x000008f0


	//   ....[2]....
        /*0088*/ 	.word	0x00000920


	//   ....[3]....
        /*008c*/ 	.word	0x00000930


	//   ....[4]....
        /*0090*/ 	.word	0x00000960


	//   ....[5]....
        /*0094*/ 	.word	0x00000970


	//   ....[6]....
        /*0098*/ 	.word	0x000009a0


	//   ....[7]....
        /*009c*/ 	.word	0x000009b0


	//   ....[8]....
        /*00a0*/ 	.word	0x000009e0


	//   ....[9]....
        /*00a4*/ 	.word	0x000009f0


	//   ....[10]....
        /*00a8*/ 	.word	0x00000bf0


	//   ....[11]....
        /*00ac*/ 	.word	0x00000c60


	//   ....[12]....
        /*00b0*/ 	.word	0x00000cd0


	//   ....[13]....
        /*00b4*/ 	.word	0x00000d40


	//   ....[14]....
        /*00b8*/ 	.word	0x00000db0


	//   ....[15]....
        /*00bc*/ 	.word	0x00000e10


	//   ....[16]....
        /*00c0*/ 	.word	0x00000e80


	//   ....[17]....
        /*00c4*/ 	.word	0x00000ef0


	//   ....[18]....
        /*00c8*/ 	.word	0x00000f60


	//   ....[19]....
        /*00cc*/ 	.word	0x00000fd0


	//----- nvinfo : EIATTR_EXIT_INSTR_OFFSETS
	.align		4
.L_4111:
        /*00d0*/ 	.byte	0x04, 0x1c
        /*00d2*/ 	.short	(.L_4113 - .L_4112)


	//   ....[0]....
.L_4112:
        /*00d4*/ 	.word	0x00000070


	//   ....[1]....
        /*00d8*/ 	.word	0x00000b90


	//----- nvinfo : EIATTR_MAX_THREADS
	.align		4
.L_4113:
        /*00dc*/ 	.byte	0x04, 0x05
        /*00de*/ 	.short	(.L_4115 - .L_4114)
.L_4114:
        /*00e0*/ 	.word	0x00000400
        /*00e4*/ 	.word	0x00000001
        /*00e8*/ 	.word	0x00000001


	//----- nvinfo : EIATTR_CRS_STACK_SIZE
	.align		4
.L_4115:
        /*00ec*/ 	.byte	0x04, 0x1e
        /*00ee*/ 	.short	(.L_4117 - .L_4116)
.L_4116:
        /*00f0*/ 	.word	0x00000000


	//----- nvinfo : EIATTR_CBANK_PARAM_SIZE
	.align		4
.L_4117:
        /*00f4*/ 	.byte	0x03, 0x19
        /*00f6*/ 	.short	0x0128


	//----- nvinfo : EIATTR_PARAM_CBANK
	.align		4
        /*00f8*/ 	.byte	0x04, 0x0a
        /*00fa*/ 	.short	(.L_4119 - .L_4118)
	.align		4
.L_4118:
        /*00fc*/ 	.word	index@(.nv.constant0._ZN10layer_norm22ln_bwd_finalize_kernelINS_22Kernel_traits_finalizeILj1280Ef6__halffS2_fjLb0ELj1024ELj4ENS_18Kernel_traits_baseILj1280EfS2_fS2_fjLj1024EEEEELb0ELb0EEEvNS_9BwdParamsE)
        /*0100*/ 	.short	0x0210
        /*0102*/ 	.short	0x0128


	//----- nvinfo : EIATTR_SW_WAR
	.align		4
.L_4119:
        /*0104*/ 	.byte	0x04, 0x36
        /*0106*/ 	.short	(.L_4121 - .L_4120)
.L_4120:
        /*0108*/ 	.word	0x00000008
.L_4121:


//--------------------- .nv.info._ZN10layer_norm13ln_bwd_kernelINS_13Kernel_traitsIf6__halffS2_fjLj1280ELj1ELj4ELj1ELj16ENS_18Kernel_traits_baseILj1280EfS2_fS2_fjLj128EEEEELb1ELb0ELb1ELb0EEEvNS_9BwdParamsE --------------------------
	.section	.nv.info._ZN10layer_norm13ln_bwd_kernelINS_13Kernel_traitsIf6__halffS2_fjLj1280ELj1ELj4ELj1ELj16ENS_18Kernel_traits_baseILj1280EfS2_fS2_fjLj128EEEEELb1ELb0ELb1ELb0EEEvNS_9BwdParamsE,"",@"SHT_CUDA_INFO"
	.sectionflags	@""
	.align	4


	//----- nvinfo : EIATTR_CUDA_API_VERSION
	.align		4
        /*0000*/ 	.byte	0x04, 0x37
        /*0002*/ 	.short	(.L_4123 - .L_4122)
.L_4122:
        /*0004*/ 	.word	0x00000082


	//----- nvinfo : EIATTR_KPARAM_INFO
	.align		4
.L_4123:
        /*0008*/ 	.byte	0x04, 0x17
        /*000a*/ 	.short	(.L_4125 - .L_4124)
.L_4124:
        /*000c*/ 	.word	0x00000000
        /*0010*/ 	.short	0x0000
        /*0012*/ 	.short	0x0000
        /*0014*/ 	.byte	0x00, 0xf0, 0xa1, 0x04


	//----- nvinfo : EIATTR_SPARSE_MMA_MASK
	.align		4
.L_4125:
        /*0018*/ 	.byte	0x03, 0x50
        /*001a*/ 	.short	0x0000


	//----- nvinfo : EIATTR_MAXREG_COUNT
	.align		4
        /*001c*/ 	.byte	0x03, 0x1b
        /*001e*/ 	.short	0x00ff


	//----- nvinfo : EIATTR_NUM_BARRIERS
	.align		4
        /*0020*/ 	.byte	0x02, 0x4c
        /*0022*/ 	.byte	0x01
	.zero		1


	//----- nvinfo : EIATTR_ANNOTATIONS
	.align		4
        /*0024*/ 	.byte	0x04, 0x55
        /*0026*/ 	.short	(.L_4127 - .L_4126)


	//   ....[0]....
.L_4126:
        /* <DEDUP_REMOVED lines=39> */


	//----- nvinfo : EIATTR_MERCURY_ISA_VERSION
	.align		4
.L_4127:
        /*0288*/ 	.byte	0x03, 0x5f
        /*028a*/ 	.short	0x0101


	//----- nvinfo : EIATTR_COOP_GROUP_MASK_REGIDS
	.align		4
        /*028c*/ 	.byte	0x04, 0x29
        /*028e*/ 	.short	(.L_4129 - .L_4128)


	//   ....[0]....
.L_4128:
        /*0290*/ 	.word	0xffffffff


	//   ....[1]....
        /*0294*/ 	.word	0xffffffff


	//   ....[2]....
        /*0298*/ 	.word	0xffffffff


	//   ....[3]....
        /*029c*/ 	.word	0xffffffff


	//   ....[4]....
        /*02a0*/ 	.word	0xffffffff


	//   ....[5]....
        /*02a4*/ 	.word	0xffffffff


	//   ....[6]....
        /*02a8*/ 	.word	0xffffffff


	//   ....[7]....
        /*02ac*/ 	.word	0xffffffff


	//   ....[8]....
        /*02b0*/ 	.word	0xffffffff


	//   ....[9]....
        /*02b4*/ 	.word	0xffffffff


	//   ....[10]....
        /*02b8*/ 	.word	0x05000002


	//   ....[11]....
        /*02bc*/ 	.word	0x05000002


	//   ....[12]....
        /*02c0*/ 	.word	0x05000002


	//   ....[13]....
        /*02c4*/ 	.word	0x05000002


	//   ....[14]....
        /*02c8*/ 	.word	0x05000002


	//   ....[15]....
        /*02cc*/ 	.word	0x05000002


	//   ....[16]....
        /*02d0*/ 	.word	0x05000002


	//   ....[17]....
        /*02d4*/ 	.word	0x05000002


	//   ....[18]....
        /*02d8*/ 	.word	0x05000002


	//   ....[19]....
        /*02dc*/ 	.word	0x05000002


	//----- nvinfo : EIATTR_COOP_GROUP_INSTR_OFFSETS
	.align		4
.L_4129:
        /*02e0*/ 	.byte	0x04, 0x28
        /*02e2*/ 	.short	(.L_4131 - .L_4130)


	//   ....[0]....
.L_4130:
        /*02e4*/ 	.word	0x00002cf0


	//   ....[1]....
        /*02e8*/ 	.word	0x00002d10


	//   ....[2]....
        /*02ec*/ 	.word	0x00002d30


	//   ....[3]....
        /*02f0*/ 	.word	0x00002d50


	//   ....[4]....
        /*02f4*/ 	.word	0x00002d70


	//   ....[5]....
        /*02f8*/ 	.word	0x00002d90


	//   ....[6]....
        /*02fc*/ 	.word	0x00002db0


	//   ....[7]....
        /*0300*/ 	.word	0x00002dd0


	//   ....[8]....
        /*0304*/ 	.word	0x00002de0


	//   ....[9]....
        /*0308*/ 	.word	0x00002e00


	//   ....[10]....
        /*030c*/ 	.word	0x00007bd0


	//   ....[11]....
        /*0310*/ 	.word	0x00007c70


	//   ....[12]....
        /*0314*/ 	.word	0x00007cf0


	//   ....[13]....
        /*0318*/ 	.word	0x00007d60


	//   ....[14]....
        /*031c*/ 	.word	0x00007de0


	//   ....[15]....
        /*0320*/ 	.word	0x00007e50


	//   ....[16]....
        /*0324*/ 	.word	0x00007ed0


	//   ....[17]....
        /*0328*/ 	.word	0x00007f40


	//   ....[18]....
        /*032c*/ 	.word	0x00007fc0


	//   ....[19]....
        /*0330*/ 	.word	0x00008010


	//----- nvinfo : EIATTR_EXIT_INSTR_OFFSETS
	.align		4
.L_4131:
        /*0334*/ 	.byte	0x04, 0x1c
        /*0336*/ 	.short	(.L_4133 - .L_4132)


	//   ....[0]....
.L_4132:
        /*0338*/ 	.word	0x00007b40


	//   ....[1]....
        /*033c*/ 	.word	0x00007b70


	//----- nvinfo : EIATTR_MAX_THREADS
	.align		4
.L_4133:
        /*0340*/ 	.byte	0x04, 0x05
        /*0342*/ 	.short	(.L_4135 - .L_4134)
.L_4134:
        /*0344*/ 	.word	0x00000080
        /*0348*/ 	.word	0x00000001
        /*034c*/ 	.word	0x00000001


	//----- nvinfo : EIATTR_CRS_STACK_SIZE
	.align		4
.L_4135:
        /*0350*/ 	.byte	0x04, 0x1e
        /*0352*/ 	.short	(.L_4137 - .L_4136)
.L_4136:
        /*0354*/ 	.word	0x00000000


	//----- nvinfo : EIATTR_CBANK_PARAM_SIZE
	.align		4
.L_4137:
        /*0358*/ 	.byte	0x03, 0x19
        /*035a*/ 	.short	0x0128


	//----- nvinfo : EIATTR_PARAM_CBANK
	.align		4
        /*035c*/ 	.byte	0x04, 0x0a
        /*035e*/ 	.short	(.L_4139 - .L_4138)
	.align		4
.L_4138:
        /*0360*/ 	.word	index@(.nv.constant0._ZN10layer_norm13ln_bwd_kernelINS_13Kernel_traitsIf6__halffS2_fjLj1280ELj1ELj4ELj1ELj16ENS_18Kernel_traits_baseILj1280EfS2_fS2_fjLj128EEEEELb1ELb0ELb1ELb0EEEvNS_9BwdParamsE)
        /*0364*/ 	.short	0x0210
        /*0366*/ 	.short	0x0128


	//----- nvinfo : EIATTR_SW_WAR
	.align		4
.L_4139:
        /*0368*/ 	.byte	0x04, 0x36
        /*036a*/ 	.short	(.L_4141 - .L_4140)
.L_4140:
        /*036c*/ 	.word	0x00000008
.L_4141:


//--------------------- .nv.info._ZN10layer_norm22ln_bwd_finalize_kernelINS_22Kernel_traits_finalizeILj1280Ef6__halffS2_fjLb0ELj1024ELj4ENS_18Kernel_traits_baseILj1280EfS2_fS2_fjLj1024EEEEELb0ELb1EEEvNS_9BwdParamsE --------------------------
	.section	.nv.info._ZN10layer_norm22ln_bwd_finalize_kernelINS_22Kernel_traits_finalizeILj1280Ef6__halffS2_fjLb0ELj1024ELj4ENS_18Kernel_traits_baseILj1280EfS2_fS2_fjLj1024EEEEELb0ELb1EEEvNS_9BwdParamsE,"",@"SHT_CUDA_INFO"
	.sectionflags	@""
	.align	4


	//----- nvinfo : EIATTR_CUDA_API_VERSION
	.align		4
        /*0000*/ 	.byte	0x04, 0x37
        /*0002*/ 	.short	(.L_4143 - .L_4142)
.L_4142:
        /*0004*/ 	.word	0x00000082


	//----- nvinfo : EIATTR_KPARAM_INFO
	.align		4
.L_4143:
        /*0008*/ 	.byte	0x04, 0x17
        /*000a*/ 	.short	(.L_4145 - .L_4144)
.L_4144:
        /*000c*/ 	.word	0x00000000
        /*0010*/ 	.short	0x0000
        /*0012*/ 	.short	0x0000
        /*0014*/ 	.byte	0x00, 0xf0, 0xa1, 0x04


	//----- nvinfo : EIATTR_SPARSE_MMA_MASK
	.align		4
.L_4145:
        /*0018*/ 	.byte	0x03, 0x50
        /*001a*/ 	.short	0x0000


	//----- nvinfo : EIATTR_MAXREG_COUNT
	.align		4
        /*001c*/ 	.byte	0x03, 0x1b
        /*001e*/ 	.short	0x0040


	//----- nvinfo : EIATTR_NUM_BARRIERS
	.align		4
        /*0020*/ 	.byte	0x02, 0x4c
        /*0022*/ 	.byte	0x01
	.zero		1


	//----- nvinfo : EIATTR_MERCURY_ISA_VERSION
	.align		4
        /*0024*/ 	.byte	0x03, 0x5f
        /*0026*/ 	.short	0x0101


	//----- nvinfo : EIATTR_COOP_GROUP_MASK_REGIDS
	.align		4
        /*0028*/ 	.byte	0x04, 0x29
        /*002a*/ 	.short	(.L_4147 - .L_4146)


	//   ....[0]....
.L_4146:
        /*002c*/ 	.word	0xffffffff


	//   ....[1]....
        /*0030*/ 	.word	0xffffffff


	//   ....[2]....
        /*0034*/ 	.word	0xffffffff


	//   ....[3]....
        /*0038*/ 	.word	0xffffffff


	//   ....[4]....
        /*003c*/ 	.word	0xffffffff


	//   ....[5]....
        /*0040*/ 	.word	0xffffffff


	//   ....[6]....
        /*0044*/ 	.word	0xffffffff


	//   ....[7]....
        /*0048*/ 	.word	0xffffffff


	//   ....[8]....
        /*004c*/ 	.word	0xffffffff


	//   ....[9]....
        /*0050*/ 	.word	0xffffffff


	//   ....[10]....
        /*0054*/ 	.word	0x05000011


	//   ....[11]....
        /*0058*/ 	.word	0x05000011


	//   ....[12]....
        /*005c*/ 	.word	0x05000011


	//   ....[13]....
        /*0060*/ 	.word	0x05000011


	//   ....[14]....
        /*0064*/ 	.word	0x05000011


	//   ....[15]....
        /*0068*/ 	.word	0x05000011


	//   ....[16]....
        /*006c*/ 	.word	0x05000011


	//   ....[17]....
        /*0070*/ 	.word	0x05000011


	//   ....[18]....
        /*0074*/ 	.word	0x05000011


	//   ....[19]....
        /*0078*/ 	.word	0x05000011


	//----- nvinfo : EIATTR_COOP_GROUP_INSTR_OFFSETS
	.align		4
.L_4147:
        /*007c*/ 	.byte	0x04, 0x28
        /*007e*/ 	.short	(.L_4149 - .L_4148)


	//   ....[0]....
.L_4148:
        /*0080*/ 	.word	0x000008e0


	//   ....[1]....
        /*0084*/ 	.word	0x000008f0


	//   ....[2]....
        /*0088*/ 	.word	0x00000920


	//   ....[3]....
        /*008c*/ 	.word	0x00000930


	//   ....[4]....
        /*0090*/ 	.word	0x00000960


	//   ....[5]....
        /*0094*/ 	.word	0x00000970


	//   ....[6]....
        /*0098*/ 	.word	0x000009a0


	//   ....[7]....
        /*009c*/ 	.word	0x000009b0


	//   ....[8]....
        /*00a0*/ 	.word	0x000009e0


	//   ....[9]....
        /*00a4*/ 	.word	0x000009f0


	//   ....[10]....
        /*00a8*/ 	.word	0x00000ba0


	//   ....[11]....
        /*00ac*/ 	.word	0x00000c10


	//   ....[12]....
        /*00b0*/ 	.word	0x00000c80


	//   ....[13]....
        /*00b4*/ 	.word	0x00000cf0


	//   ....[14]....
        /*00b8*/ 	.word	0x00000d60


	//   ....[15]....
        /*00bc*/ 	.word	0x00000dc0


	//   ....[16]....
        /*00c0*/ 	.word	0x00000e30


	//   ....[17]....
        /*00c4*/ 	.word	0x00000ea0


	//   ....[18]....
        /*00c8*/ 	.word	0x00000f10


	//   ....[19]....
        /*00cc*/ 	.word	0x00000f80


	//----- nvinfo : EIATTR_EXIT_INSTR_OFFSETS
	.align		4
.L_4149:
        /*00d0*/ 	.byte	0x04, 0x1c
        /*00d2*/ 	.short	(.L_4151 - .L_4150)


	//   ....[0]....
.L_4150:
        /*00d4*/ 	.word	0x00000070


	//   ....[1]....
        /*00d8*/ 	.word	0x00000b40


	//----- nvinfo : EIATTR_MAX_THREADS
	.align		4
.L_4151:
        /*00dc*/ 	.byte	0x04, 0x05
        /*00de*/ 	.short	(.L_4153 - .L_4152)
.L_4152:
        /*00e0*/ 	.word	0x00000400
        /*00e4*/ 	.word	0x00000001
        /*00e8*/ 	.word	0x00000001


	//----- nvinfo : EIATTR_CRS_STACK_SIZE
	.align		4
.L_4153:
        /*00ec*/ 	.byte	0x04, 0x1e
        /*00ee*/ 	.short	(.L_4155 - .L_4154)
.L_4154:
        /*00f0*/ 	.word	0x00000000


	//----- nvinfo : EIATTR_CBANK_PARAM_SIZE
	.align		4
.L_4155:
        /*00f4*/ 	.byte	0x03, 0x19
        /*00f6*/ 	.short	0x0128


	//----- nvinfo : EIATTR_PARAM_CBANK
	.align		4
        /*00f8*/ 	.byte	0x04, 0x0a
        /*00fa*/ 	.short	(.L_4157 - .L_4156)
	.align		4
.L_4156:
        /*00fc*/ 	.word	index@(.nv.constant0._ZN10layer_norm22ln_bwd_finalize_kernelINS_22Kernel_traits_finalizeILj1280Ef6__halffS2_fjLb0ELj1024ELj4ENS_18Kernel_traits_baseILj1280EfS2_fS2_fjLj1024EEEEELb0ELb1EEEvNS_9BwdParamsE)
        /*0100*/ 	.short	0x0210
        /*0102*/ 	.short	0x0128


	//----- nvinfo : EIATTR_SW_WAR
	.align		4
.L_4157:
        /*0104*/ 	.byte	0x04, 0x36
        /*0106*/ 	.short	(.L_4159 - .L_4158)
.L_4158:
        /*0108*/ 	.word	0x00000008
.L_4159:


//--------------------- .nv.info._ZN10layer_norm13ln_bwd_kernelINS_13Kernel_traitsIf6__halffS2_fjLj1280ELj1ELj4ELj1ELj16ENS_18Kernel_traits_baseILj1280EfS2_fS2_fjLj128EEEEELb1ELb0ELb1ELb1EEEvNS_9BwdParamsE --------------------------
	.section	.nv.info._ZN10layer_norm13ln_bwd_kernelINS_13Kernel_traitsIf6__halffS2_fjLj1280ELj1ELj4ELj1ELj16ENS_18Kernel_traits_baseILj1280EfS2_fS2_fjLj128EEEEELb1ELb0ELb1ELb1EEEvNS_9BwdParamsE,"",@"SHT_CUDA_INFO"
	.sectionflags	@""
	.align	4


	//----- nvinfo : EIATTR_CUDA_API_VERSION
	.align		4
        /*0000*/ 	.byte	0x04, 0x37
        /*0002*/ 	.short	(.L_4161 - .L_4160)
.L_4160:
        /*0004*/ 	.word	0x00000082


	//----- nvinfo : EIATTR_KPARAM_INFO
	.align		4
.L_4161:
        /*0008*/ 	.byte	0x04, 0x17
        /*000a*/ 	.short	(.L_4163 - .L_4162)
.L_4162:
        /*000c*/ 	.word	0x00000000
        /*0010*/ 	.short	0x0000
        /*0012*/ 	.short	0x0000
        /*0014*/ 	.byte	0x00, 0xf0, 0xa1, 0x04


	//----- nvinfo : EIATTR_SPARSE_MMA_MASK
	.align		4
.L_4163:
        /*0018*/ 	.byte	0x03, 0x50
        /*001a*/ 	.short	0x0000


	//----- nvinfo : EIATTR_MAXREG_COUNT
	.align		4
        /*001c*/ 	.byte	0x03, 0x1b
        /*001e*/ 	.short	0x00ff


	//----- nvinfo : EIATTR_NUM_BARRIERS
	.align		4
        /*0020*/ 	.byte	0x02, 0x4c
        /*0022*/ 	.byte	0x01
	.zero		1


	//----- nvinfo : EIATTR_ANNOTATIONS
	.align		4
        /*0024*/ 	.byte	0x04, 0x55
        /*0026*/ 	.short	(.L_4165 - .L_4164)


	//   ....[0]....
.L_4164:
        /* <DEDUP_REMOVED lines=37> */


	//----- nvinfo : EIATTR_MERCURY_ISA_VERSION
	.align		4
.L_4165:
        /*0268*/ 	.byte	0x03, 0x5f
        /*026a*/ 	.short	0x0101


	//----- nvinfo : EIATTR_COOP_GROUP_MASK_REGIDS
	.align		4
        /*026c*/ 	.byte	0x04, 0x29
        /*026e*/ 	.short	(.L_4167 - .L_4166)


	//   ....[0]....
.L_4166:
        /*0270*/ 	.word	0xffffffff


	//   ....[1]....
        /*0274*/ 	.word	0xffffffff


	//   ....[2]....
        /*0278*/ 	.word	0xffffffff


	//   ....[3]....
        /*027c*/ 	.word	0xffffffff


	//   ....[4]....
        /*0280*/ 	.word	0xffffffff


	//   ....[5]....
        /*0284*/ 	.word	0xffffffff


	//   ....[6]....
        /*0288*/ 	.word	0xffffffff


	//   ....[7]....
        /*028c*/ 	.word	0xffffffff


	//   ....[8]....
        /*0290*/ 	.word	0xffffffff


	//   ....[9]....
        /*0294*/ 	.word	0xffffffff


	//   ....[10]....
        /*0298*/ 	.word	0x050000a6


	//   ....[11]....
        /*029c*/ 	.word	0x050000a6


	//   ....[12]....
        /*02a0*/ 	.word	0x050000a6


	//   ....[13]....
        /*02a4*/ 	.word	0x050000a6


	//   ....[14]....
        /*02a8*/ 	.word	0x050000a6


	//   ....[15]....
        /*02ac*/ 	.word	0x050000a6


	//   ....[16]....
        /*02b0*/ 	.word	0x050000a6


	//   ....[17]....
        /*02b4*/ 	.word	0x050000a6


	//   ....[18]....
        /*02b8*/ 	.word	0x050000a6


	//   ....[19]....
        /*02bc*/ 	.word	0x050000a6


	//----- nvinfo : EIATTR_COOP_GROUP_INSTR_OFFSETS
	.align		4
.L_4167:
        /*02c0*/ 	.byte	0x04, 0x28
        /*02c2*/ 	.short	(.L_4169 - .L_4168)


	//   ....[0]....
.L_4168:
        /*02c4*/ 	.word	0x000029e0


	//   ....[1]....
        /*02c8*/ 	.word	0x00002a00


	//   ....[2]....
        /*02cc*/ 	.word	0x00002a20


	//   ....[3]....
        /*02d0*/ 	.word	0x00002a40


	//   ....[4]....
        /*02d4*/ 	.word	0x00002a60


	//   ....[5]....
        /*02d8*/ 	.word	0x00002a80


	//   ....[6]....
        /*02dc*/ 	.word	0x00002aa0


	//   ....[7]....
        /*02e0*/ 	.word	0x00002ac0


	//   ....[8]....
        /*02e4*/ 	.word	0x00002ad0


	//   ....[9]....
        /*02e8*/ 	.word	0x00002af0


	//   ....[10]....
        /*02ec*/ 	.word	0x00006ff0


	//   ....[11]....
        /*02f0*/ 	.word	0x00007090


	//   ....[12]....
        /*02f4*/ 	.word	0x00007110


	//   ....[13]....
        /*02f8*/ 	.word	0x00007180


	//   ....[14]....
        /*02fc*/ 	.word	0x00007200


	//   ....[15]....
        /*0300*/ 	.word	0x00007270


	//   ....[16]....
        /*0304*/ 	.word	0x000072f0


	//   ....[17]....
        /*0308*/ 	.word	0x00007360


	//   ....[18]....
        /*030c*/ 	.word	0x000073e0


	//   ....[19]....
        /*0310*/ 	.word	0x00007430


	//----- nvinfo : EIATTR_EXIT_INSTR_OFFSETS
	.align		4
.L_4169:
        /*0314*/ 	.byte	0x04, 0x1c
        /*0316*/ 	.short	(.L_4171 - .L_4170)


	//   ....[0]....
.L_4170:
        /*0318*/ 	.word	0x00006f80


	//----- nvinfo : EIATTR_MAX_THREADS
	.align		4
.L_4171:
        /*031c*/ 	.byte	0x04, 0x05
        /*031e*/ 	.short	(.L_4173 - .L_4172)
.L_4172:
        /*0320*/ 	.word	0x00000080
        /*0324*/ 	.word	0x00000001
        /*0328*/ 	.word	0x00000001


	//----- nvinfo : EIATTR_CRS_STACK_SIZE
	.align		4
.L_4173:
        /*032c*/ 	.byte	0x04, 0x1e
        /*032e*/ 	.short	(.L_4175 - .L_4174)
.L_4174:
        /*0330*/ 	.word	0x00000000


	//----- nvinfo : EIATTR_CBANK_PARAM_SIZE
	.align		4
.L_4175:
        /*0334*/ 	.byte	0x03, 0x19
        /*0336*/ 	.short	0x0128


	//----- nvinfo : EIATTR_PARAM_CBANK
	.align		4
        /*0338*/ 	.byte	0x04, 0x0a
        /*033a*/ 	.short	(.L_4177 - .L_4176)
	.align		4
.L_4176:
        /*033c*/ 	.word	index@(.nv.constant0._ZN10layer_norm13ln_bwd_kernelINS_13Kernel_traitsIf6__halffS2_fjLj1280ELj1ELj4ELj1ELj16ENS_18Kernel_traits_baseILj1280EfS2_fS2_fjLj128EEEEELb1ELb0ELb1ELb1EEEvNS_9BwdParamsE)
        /*0340*/ 	.short	0x0210
        /*0342*/ 	.short	0x0128


	//----- nvinfo : EIATTR_SW_WAR
	.align		4
.L_4177:
        /*0344*/ 	.byte	0x04, 0x36
        /*0346*/ 	.short	(.L_4179 - .L_4178)
.L_4178:
        /*0348*/ 	.word	0x00000008
.L_4179:


//--------------------- .nv.info._ZN10layer_norm13ln_bwd_kernelINS_13Kernel_traitsIf6__halffS2_fjLj1280ELj1ELj4ELj1ELj16ENS_18Kernel_traits_baseILj1280EfS2_fS2_fjLj128EEEEELb1ELb1ELb0ELb0EEEvNS_9BwdParamsE --------------------------
	.section	.nv.info._ZN10layer_norm13ln_bwd_kernelINS_13Kernel_traitsIf6__halffS2_fjLj1280ELj1ELj4ELj1ELj16ENS_18Kernel_traits_baseILj1280EfS2_fS2_fjLj128EEEEELb1ELb1ELb0ELb0EEEvNS_9BwdParamsE,"",@"SHT_CUDA_INFO"
	.sectionflags	@""
	.align	4


	//----- nvinfo : EIATTR_CUDA_API_VERSION
	.align		4
        /*0000*/ 	.byte	0x04, 0x37
        /*0002*/ 	.short	(.L_4181 - .L_4180)
.L_4180:
        /*0004*/ 	.word	0x00000082


	//----- nvinfo : EIATTR_KPARAM_INFO
	.align		4
.L_4181:
        /*0008*/ 	.byte	0x04, 0x17
        /*000a*/ 	.short	(.L_4183 - .L_4182)
.L_4182:
        /*000c*/ 	.word	0x00000000
        /*0010*/ 	.short	0x0000
        /*0012*/ 	.short	0x0000
        /*0014*/ 	.byte	0x00, 0xf0, 0xa1, 0x04


	//----- nvinfo : EIATTR_SPARSE_MMA_MASK
	.align		4
.L_4183:
        /*0018*/ 	.byte	0x03, 0x50
        /*001a*/ 	.short	0x0000


	//----- nvinfo : EIATTR_MAXREG_COUNT
	.align		4
        /*001c*/ 	.byte	0x03, 0x1b
        /*001e*/ 	.short	0x00ff


	//----- nvinfo : EIATTR_NUM_BARRIERS
	.align		4
        /*0020*/ 	.byte	0x02, 0x4c
        /*0022*/ 	.byte	0x01
	.zero		1


	//----- nvinfo : EIATTR_ANNOTATIONS
	.align		4
        /*0024*/ 	.byte	0x04, 0x55
        /*0026*/ 	.short	(.L_4185 - .L_4184)


	//   ....[0]....
.L_4184:
        /* <DEDUP_REMOVED lines=116> */


	//----- nvinfo : EIATTR_MERCURY_ISA_VERSION
	.align		4
.L_4185:
        /*0758*/ 	.byte	0x03, 0x5f
        /*075a*/ 	.short	0x0101


	//----- nvinfo : EIATTR_COOP_GROUP_MASK_REGIDS
	.align		4
        /*075c*/ 	.byte	0x04, 0x29
        /*075e*/ 	.short	(.L_4187 - .L_4186)


	//   ....[0]....
.L_4186:
        /*0760*/ 	.word	0xffffffff


	//   ....[1]....
        /*0764*/ 	.word	0xffffffff


	//   ....[2]....
        /*0768*/ 	.word	0xffffffff


	//   ....[3]....
        /*076c*/ 	.word	0xffffffff


	//   ....[4]....
        /*0770*/ 	.word	0xffffffff


	//   ....[5]....
        /*0774*/ 	.word	0xffffffff


	//   ....[6]....
        /*0778*/ 	.word	0xffffffff


	//   ....[7]....
        /*077c*/ 	.word	0xffffffff


	//   ....[8]....
        /*0780*/ 	.word	0xffffffff


	//   ....[9]....
        /*0784*/ 	.word	0xffffffff


	//   ....[10]....
        /*0788*/ 	.word	0x050000c4


	//   ....[11]....
        /*078c*/ 	.word	0x050000c4


	//   ....[12]....
        /*0790*/ 	.word	0x050000c4


	//   ....[13]....
        /*0794*/ 	.word	0x050000c4


	//   ....[14]....
        /*0798*/ 	.word	0x050000c4


	//   ....[15]....
        /*079c*/ 	.word	0x050000c4


	//   ....[16]....
        /*07a0*/ 	.word	0x050000c4


	//   ....[17]....
        /*07a4*/ 	.word	0x050000c4


	//   ....[18]....
        /*07a8*/ 	.word	0x050000c4


	//   ....[19]....
        /*07ac*/ 	.word	0x050000c4


	//----- nvinfo : EIATTR_COOP_GROUP_INSTR_OFFSETS
	.align		4
.L_4187:
        /*07b0*/ 	.byte	0x04, 0x28
        /*07b2*/ 	.short	(.L_4189 - .L_4188)


	//   ....[0]....
.L_4188:
        /*07b4*/ 	.word	0x00002f60


	//   ....[1]....
        /*07b8*/ 	.word	0x00002f80


	//   ....[2]....
        /*07bc*/ 	.word	0x00002fa0


	//   ....[3]....
        /*07c0*/ 	.word	0x00002fc0


	//   ....[4]....
        /*07c4*/ 	.word	0x00002fe0


	//   ....[5]....
        /*07c8*/ 	.word	0x00003000


	//   ....[6]....
        /*07cc*/ 	.word	0x00003020


	//   ....[7]....
        /*07d0*/ 	.word	0x00003040


	//   ....[8]....
        /*07d4*/ 	.word	0x00003050


	//   ....[9]....
        /*07d8*/ 	.word	0x00003070


	//   ....[10]....
        /*07dc*/ 	.word	0x00007fc0


	//   ....[11]....
        /*07e0*/ 	.word	0x00008060


	//   ....[12]....
        /*07e4*/ 	.word	0x000080e0


	//   ....[13]....
        /*07e8*/ 	.word	0x00008150


	//   ....[14]....
        /*07ec*/ 	.word	0x000081d0


	//   ....[15]....
        /*07f0*/ 	.word	0x00008240


	//   ....[16]....
        /*07f4*/ 	.word	0x000082c0


	//   ....[17]....
        /*07f8*/ 	.word	0x00008330


	//   ....[18]....
        /*07fc*/ 	.word	0x000083b0


	//   ....[19]....
        /*0800*/ 	.word	0x00008400


	//----- nvinfo : EIATTR_EXIT_INSTR_OFFSETS
	.align		4
.L_4189:
        /*0804*/ 	.byte	0x04, 0x1c
        /*0806*/ 	.short	(.L_4191 - .L_4190)


	//   ....[0]....
.L_4190:
        /*0808*/ 	.word	0x00007ed0


	//   ....[1]....
        /*080c*/ 	.word	0x00007f50


	//----- nvinfo : EIATTR_MAX_THREADS
	.align		4
.L_4191:
        /*0810*/ 	.byte	0x04, 0x05
        /*0812*/ 	.short	(.L_4193 - .L_4192)
.L_4192:
        /*0814*/ 	.word	0x00000080
        /*0818*/ 	.word	0x00000001
        /*081c*/ 	.word	0x00000001


	//----- nvinfo : EIATTR_CRS_STACK_SIZE
	.align		4
.L_4193:
        /*0820*/ 	.byte	0x04, 0x1e
        /*0822*/ 	.short	(.L_4195 - .L_4194)
.L_4194:
        /*0824*/ 	.word	0x00000000


	//----- nvinfo : EIATTR_CBANK_PARAM_SIZE
	.align		4
.L_4195:
        /*0828*/ 	.byte	0x03, 0x19
        /*082a*/ 	.short	0x0128


	//----- nvinfo : EIATTR_PARAM_CBANK
	.align		4
        /*082c*/ 	.byte	0x04, 0x0a
        /*082e*/ 	.short	(.L_4197 - .L_4196)
	.align		4
.L_4196:
        /*0830*/ 	.word	index@(.nv.constant0._ZN10layer_norm13ln_bwd_kernelINS_13Kernel_traitsIf6__halffS2_fjLj1280ELj1ELj4ELj1ELj16ENS_18Kernel_traits_baseILj1280EfS2_fS2_fjLj128EEEEELb1ELb1ELb0ELb0EEEvNS_9BwdParamsE)
        /*0834*/ 	.short	0x0210
        /*0836*/ 	.short	0x0128


	//----- nvinfo : EIATTR_SW_WAR
	.align		4
.L_4197:
        /*0838*/ 	.byte	0x04, 0x36
        /*083a*/ 	.short	(.L_4199 - .L_4198)
.L_4198:
        /*083c*/ 	.word	0x00000008
.L_4199:


//--------------------- .nv.info._ZN10layer_norm13ln_bwd_kernelINS_13Kernel_traitsIf6__halffS2_fjLj1280ELj1ELj4ELj1ELj16ENS_18Kernel_traits_baseILj1280EfS2_fS2_fjLj128EEEEELb1ELb1ELb0ELb1EEEvNS_9BwdParamsE --------------------------
	.section	.nv.info._ZN10layer_norm13ln_bwd_kernelINS_13Kernel_traitsIf6__halffS2_fjLj1280ELj1ELj4ELj1ELj16ENS_18Kernel_traits_baseILj1280EfS2_fS2_fjLj128EEEEELb1ELb1ELb0ELb1EEEvNS_9BwdParamsE,"",@"SHT_CUDA_INFO"
	.sectionflags	@""
	.align	4


	//----- nvinfo : EIATTR_CUDA_API_VERSION
	.align		4
        /*0000*/ 	.byte	0x04, 0x37
        /*0002*/ 	.short	(.L_4201 - .L_4200)
.L_4200:
        /*0004*/ 	.word	0x00000082


	//----- nvinfo : EIATTR_KPARAM_INFO
	.align		4
.L_4201:
        /*0008*/ 	.byte	0x04, 0x17
        /*000a*/ 	.short	(.L_4203 - .L_4202)
.L_4202:
        /*000c*/ 	.word	0x00000000
        /*0010*/ 	.short	0x0000
        /*0012*/ 	.short	0x0000
        /*0014*/ 	.byte	0x00, 0xf0, 0xa1, 0x04


	//----- nvinfo : EIATTR_SPARSE_MMA_MASK
	.align		4
.L_4203:
        /*0018*/ 	.byte	0x03, 0x50
        /*001a*/ 	.short	0x0000


	//----- nvinfo : EIATTR_MAXREG_COUNT
	.align		4
        /*001c*/ 	.byte	0x03, 0x1b
        /*001e*/ 	.short	0x00ff


	//----- nvinfo : EIATTR_NUM_BARRIERS
	.align		4
        /*0020*/ 	.byte	0x02, 0x4c
        /*0022*/ 	.byte	0x01
	.zero		1


	//----- nvinfo : EIATTR_ANNOTATIONS
	.align		4
        /*0024*/ 	.byte	0x04, 0x55
        /*0026*/ 	.short	(.L_4205 - .L_4204)


	//   ....[0]....
.L_4204:
        /* <DEDUP_REMOVED lines=195> */


	//----- nvinfo : EIATTR_MERCURY_ISA_VERSION
	.align		4
.L_4205:
        /*0c48*/ 	.byte	0x03, 0x5f
        /*0c4a*/ 	.short	0x0101


	//----- nvinfo : EIATTR_COOP_GROUP_MASK_REGIDS
	.align		4
        /*0c4c*/ 	.byte	0x04, 0x29
        /*0c4e*/ 	.short	(.L_4207 - .L_4206)


	//   ....[0]....
.L_4206:
        /*0c50*/ 	.word	0xffffffff


	//   ....[1]....
        /*0c54*/ 	.word	0xffffffff


	//   ....[2]....
        /*0c58*/ 	.word	0xffffffff


	//   ....[3]....
        /*0c5c*/ 	.word	0xffffffff


	//   ....[4]....
        /*0c60*/ 	.word	0xffffffff


	//   ....[5]....
        /*0c64*/ 	.word	0xffffffff


	//   ....[6]....
        /*0c68*/ 	.word	0xffffffff


	//   ....[7]....
        /*0c6c*/ 	.word	0xffffffff


	//   ....[8]....
        /*0c70*/ 	.word	0xffffffff


	//   ....[9]....
        /*0c74*/ 	.word	0xffffffff


	//   ....[10]....
        /*0c78*/ 	.word	0x050000f3


	//   ....[11]....
        /*0c7c*/ 	.word	0x050000f3


	//   ....[12]....
        /*0c80*/ 	.word	0x050000f3


	//   ....[13]....
        /*0c84*/ 	.word	0x050000f3


	//   ....[14]....
        /*0c88*/ 	.word	0x050000f3


	//   ....[15]....
        /*0c8c*/ 	.word	0x050000f3


	//   ....[16]....
        /*0c90*/ 	.word	0x050000f3


	//   ....[17]....
        /*0c94*/ 	.word	0x050000f3


	//   ....[18]....
        /*0c98*/ 	.word	0x050000f3


	//   ....[19]....
        /*0c9c*/ 	.word	0x050000f3


	//----- nvinfo : EIATTR_COOP_GROUP_INSTR_OFFSETS
	.align		4
.L_4207:
        /*0ca0*/ 	.byte	0x04, 0x28
        /*0ca2*/ 	.short	(.L_4209 - .L_4208)


	//   ....[0]....
.L_4208:
        /*0ca4*/ 	.word	0x000030a0


	//   ....[1]....
        /*0ca8*/ 	.word	0x00003110


	//   ....[2]....
        /*0cac*/ 	.word	0x00003130


	//   ....[3]....
        /*0cb0*/ 	.word	0x00003150


	//   ....[4]....
        /*0cb4*/ 	.word	0x00003170


	//   ....[5]....
        /*0cb8*/ 	.word	0x00003190


	//   ....[6]....
        /*0cbc*/ 	.word	0x000031b0


	//   ....[7]....
        /*0cc0*/ 	.word	0x000031d0


	//   ....[8]....
        /*0cc4*/ 	.word	0x000031e0


	//   ....[9]....
        /*0cc8*/ 	.word	0x00003210


	//   ....[10]....
        /*0ccc*/ 	.word	0x00007ba0


	//   ....[11]....
        /*0cd0*/ 	.word	0x00007c50


	//   ....[12]....
        /*0cd4*/ 	.word	0x00007cb0


	//   ....[13]....
        /*0cd8*/ 	.word	0x00007d00


	//   ....[14]....
        /*0cdc*/ 	.word	0x00007d60


	//   ....[15]....
        /*0ce0*/ 	.word	0x00007db0


	//   ....[16]....
        /*0ce4*/ 	.word	0x00007e10


	//   ....[17]....
        /*0ce8*/ 	.word	0x00007e60


	//   ....[18]....
        /*0cec*/ 	.word	0x00007ec0


	//   ....[19]....
        /*0cf0*/ 	.word	0x00007f10


	//----- nvinfo : EIATTR_EXIT_INSTR_OFFSETS
	.align		4
.L_4209:
        /*0cf4*/ 	.byte	0x04, 0x1c
        /*0cf6*/ 	.short	(.L_4211 - .L_4210)


	//   ....[0]....
.L_4210:
        /*0cf8*/ 	.word	0x00007b30


	//----- nvinfo : EIATTR_MAX_THREADS
	.align		4
.L_4211:
        /*0cfc*/ 	.byte	0x04, 0x05
        /*0cfe*/ 	.short	(.L_4213 - .L_4212)
.L_4212:
        /*0d00*/ 	.word	0x00000080
        /*0d04*/ 	.word	0x00000001
        /*0d08*/ 	.word	0x00000001


	//----- nvinfo : EIATTR_CRS_STACK_SIZE
	.align		4
.L_4213:
        /*0d0c*/ 	.byte	0x04, 0x1e
        /*0d0e*/ 	.short	(.L_4215 - .L_4214)
.L_4214:
        /*0d10*/ 	.word	0x00000000


	//----- nvinfo : EIATTR_CBANK_PARAM_SIZE
	.align		4
.L_4215:
        /*0d14*/ 	.byte	0x03, 0x19
        /*0d16*/ 	.short	0x0128


	//----- nvinfo : EIATTR_PARAM_CBANK
	.align		4
        /*0d18*/ 	.byte	0x04, 0x0a
        /*0d1a*/ 	.short	(.L_4217 - .L_4216)
	.align		4
.L_4216:
        /*0d1c*/ 	.word	index@(.nv.constant0._ZN10layer_norm13ln_bwd_kernelINS_13Kernel_traitsIf6__halffS2_fjLj1280ELj1ELj4ELj1ELj16ENS_18Kernel_traits_baseILj1280EfS2_fS2_fjLj128EEEEELb1ELb1ELb0ELb1EEEvNS_9BwdParamsE)
        /*0d20*/ 	.short	0x0210
        /*0d22*/ 	.short	0x0128


	//----- nvinfo : EIATTR_SW_WAR
	.align		4
.L_4217:
        /*0d24*/ 	.byte	0x04, 0x36
        /*0d26*/ 	.short	(.L_4219 - .L_4218)
.L_4218:
        /*0d28*/ 	.word	0x00000008
.L_4219:


//--------------------- .nv.info._ZN10layer_norm22ln_bwd_finalize_kernelINS_22Kernel_traits_finalizeILj1280Ef6__halffS2_fjLb1ELj1024ELj4ENS_18Kernel_traits_baseILj1280EfS2_fS2_fjLj1024EEEEELb1ELb0EEEvNS_9BwdParamsE --------------------------
	.section	.nv.info._ZN10layer_norm22ln_bwd_finalize_kernelINS_22Kernel_traits_finalizeILj1280Ef6__halffS2_fjLb1ELj1024ELj4ENS_18Kernel_traits_baseILj1280EfS2_fS2_fjLj1024EEEEELb1ELb0EEEvNS_9BwdParamsE,"",@"SHT_CUDA_INFO"
	.sectionflags	@""
	.align	4


	//----- nvinfo : EIATTR_CUDA_API_VERSION
	.align		4
        /*0000*/ 	.byte	0x04, 0x37
        /*0002*/ 	.short	(.L_4221 - .L_4220)
.L_4220:
        /*0004*/ 	.word	0x00000082


	//----- nvinfo : EIATTR_KPARAM_INFO
	.align		4
.L_4221:
        /*0008*/ 	.byte	0x04, 0x17
        /*000a*/ 	.short	(.L_4223 - .L_4222)
.L_4222:
        /*000c*/ 	.word	0x00000000
        /*0010*/ 	.short	0x0000
        /*0012*/ 	.short	0x0000
        /*0014*/ 	.byte	0x00, 0xf0, 0xa1, 0x04


	//----- nvinfo : EIATTR_SPARSE_MMA_MASK
	.align		4
.L_4223:
        /*0018*/ 	.byte	0x03, 0x50
        /*001a*/ 	.short	0x0000


	//----- nvinfo : EIATTR_MAXREG_COUNT
	.align		4
        /*001c*/ 	.byte	0x03, 0x1b
        /*001e*/ 	.short	0x0040


	//----- nvinfo : EIATTR_NUM_BARRIERS
	.align		4
        /*0020*/ 	.byte	0x02, 0x4c
        /*0022*/ 	.byte	0x01
	.zero		1


	//----- nvinfo : EIATTR_MERCURY_ISA_VERSION
	.align		4
        /*0024*/ 	.byte	0x03, 0x5f
        /*0026*/ 	.short	0x0101


	//----- nvinfo : EIATTR_COOP_GROUP_MASK_REGIDS
	.align		4
        /*0028*/ 	.byte	0x04, 0x29
        /*002a*/ 	.short	(.L_4225 - .L_4224)


	//   ....[0]....
.L_4224:
        /*002c*/ 	.word	0xffffffff


	//   ....[1]....
        /*0030*/ 	.word	0xffffffff


	//   ....[2]....
        /*0034*/ 	.word	0xffffffff


	//   ....[3]....
        /*0038*/ 	.word	0xffffffff


	//   ....[4]....
        /*003c*/ 	.word	0xffffffff


	//   ....[5]....
        /*0040*/ 	.word	0xffffffff


	//   ....[6]....
        /*0044*/ 	.word	0xffffffff


	//   ....[7]....
        /*0048*/ 	.word	0xffffffff


	//   ....[8]....
        /*004c*/ 	.word	0xffffffff


	//   ....[9]....
        /*0050*/ 	.word	0xffffffff


	//   ....[10]....
        /*0054*/ 	.word	0xffffffff


	//   ....[11]....
        /*0058*/ 	.word	0xffffffff


	//   ....[12]....
        /*005c*/ 	.word	0xffffffff


	//   ....[13]....
        /*0060*/ 	.word	0xffffffff


	//   ....[14]....
        /*0064*/ 	.word	0xffffffff


	//   ....[15]....
        /*0068*/ 	.word	0x05000014


	//   ....[16]....
        /*006c*/ 	.word	0x05000014


	//   ....[17]....
        /*0070*/ 	.word	0x05000014


	//   ....[18]....
        /*0074*/ 	.word	0x05000014


	//   ....[19]....
        /*0078*/ 	.word	0x05000014


	//   ....[20]....
        /*007c*/ 	.word	0x05000014


	//   ....[21]....
        /*0080*/ 	.word	0x05000014


	//   ....[22]....
        /*0084*/ 	.word	0x05000014


	//   ....[23]....
        /*0088*/ 	.word	0x05000014


	//   ....[24]....
        /*008c*/ 	.word	0x05000014


	//   ....[25]....
        /*0090*/ 	.word	0x05000014


	//   ....[26]....
        /*0094*/ 	.word	0x05000014


	//   ....[27]....
        /*0098*/ 	.word	0x05000014


	//   ....[28]....
        /*009c*/ 	.word	0x05000014


	//   ....[29]....
        /*00a0*/ 	.word	0x05000014


	//----- nvinfo : EIATTR_COOP_GROUP_INSTR_OFFSETS
	.align		4
.L_4225:
        /*00a4*/ 	.byte	0x04, 0x28
        /*00a6*/ 	.short	(.L_4227 - .L_4226)


	//   ....[0]....
.L_4226:
        /*00a8*/ 	.word	0x00000ad0


	//   ....[1]....
        /*00ac*/ 	.word	0x00000ae0


	//   ....[2]....
        /*00b0*/ 	.word	0x00000af0


	//   ....[3]....
        /*00b4*/ 	.word	0x00000b20


	//   ....[4]....
        /*00b8*/ 	.word	0x00000b40


	//   ....[5]....
        /*00bc*/ 	.word	0x00000b50


	//   ....[6]....
        /*00c0*/ 	.word	0x00000b90


	//   ....[7]....
        /*00c4*/ 	.word	0x00000ba0


	//   ....[8]....
        /*00c8*/ 	.word	0x00000bb0


	//   ....[9]....
        /*00cc*/ 	.word	0x00000be0


	//   ....[10]....
        /*00d0*/ 	.word	0x00000c00


	//   ....[11]....
        /*00d4*/ 	.word	0x00000c10


	//   ....[12]....
        /*00d8*/ 	.word	0x00000c40


	//   ....[13]....
        /*00dc*/ 	.word	0x00000c60


	//   ....[14]....
        /*00e0*/ 	.word	0x00000c70


	//   ....[15]....
        /*00e4*/ 	.word	0x00000ef0


	//   ....[16]....
        /*00e8*/ 	.word	0x00000f60


	//   ....[17]....
        /*00ec*/ 	.word	0x00000fd0


	//   ....[18]....
        /*00f0*/ 	.word	0x00001040


	//   ....[19]....
        /*00f4*/ 	.word	0x000010b0


	//   ....[20]....
        /*00f8*/ 	.word	0x00001110


	//   ....[21]....
        /*00fc*/ 	.word	0x00001180


	//   ....[22]....
        /*0100*/ 	.word	0x000011f0


	//   ....[23]....
        /*0104*/ 	.word	0x00001260


	//   ....[24]....
        /*0108*/ 	.word	0x000012d0


	//   ....[25]....
        /*010c*/ 	.word	0x00001330


	//   ....[26]....
        /*0110*/ 	.word	0x000013a0


	//   ....[27]....
        /*0114*/ 	.word	0x00001410


	//   ....[28]....
        /*0118*/ 	.word	0x00001480


	//   ....[29]....
        /*011c*/ 	.word	0x000014f0


	//----- nvinfo : EIATTR_EXIT_INSTR_OFFSETS
	.align		4
.L_4227:
        /*0120*/ 	.byte	0x04, 0x1c
        /*0122*/ 	.short	(.L_4229 - .L_4228)


	//   ....[0]....
.L_4228:
        /*0124*/ 	.word	0x00000070


	//   ....[1]....
        /*0128*/ 	.word	0x00000e90


	//----- nvinfo : EIATTR_MAX_THREADS
	.align		4
.L_4229:
        /*012c*/ 	.byte	0x04, 0x05
        /*012e*/ 	.short	(.L_4231 - .L_4230)
.L_4230:
        /*0130*/ 	.word	0x00000400
        /*0134*/ 	.word	0x00000001
        /*0138*/ 	.word	0x00000001


	//----- nvinfo : EIATTR_CRS_STACK_SIZE
	.align		4
.L_4231:
        /*013c*/ 	.byte	0x04, 0x1e
        /*013e*/ 	.short	(.L_4233 - .L_4232)
.L_4232:
        /*0140*/ 	.word	0x00000000


	//----- nvinfo : EIATTR_CBANK_PARAM_SIZE
	.align		4
.L_4233:
        /*0144*/ 	.byte	0x03, 0x19
        /*0146*/ 	.short	0x0128


	//----- nvinfo : EIATTR_PARAM_CBANK
	.align		4
        /*0148*/ 	.byte	0x04, 0x0a
        /*014a*/ 	.short	(.L_4235 - .L_4234)
	.align		4
.L_4234:
        /*014c*/ 	.word	index@(.nv.constant0._ZN10layer_norm22ln_bwd_finalize_kernelINS_22Kernel_traits_finalizeILj1280Ef6__halffS2_fjLb1ELj1024ELj4ENS_18Kernel_traits_baseILj1280EfS2_fS2_fjLj1024EEEEELb1ELb0EEEvNS_9BwdParamsE)
        /*0150*/ 	.short	0x0210
        /*0152*/ 	.short	0x0128


	//----- nvinfo : EIATTR_SW_WAR
	.align		4
.L_4235:
        /*0154*/ 	.byte	0x04, 0x36
        /*0156*/ 	.short	(.L_4237 - .L_4236)
.L_4236:
        /*0158*/ 	.word	0x00000008
.L_4237:


//--------------------- .nv.info._ZN10layer_norm13ln_bwd_kernelINS_13Kernel_traitsIf6__halffS2_fjLj1280ELj1ELj4ELj1ELj16ENS_18Kernel_traits_baseILj1280EfS2_fS2_fjLj128EEEEELb1ELb1ELb1ELb0EEEvNS_9BwdParamsE --------------------------
	.section	.nv.info._ZN10layer_norm13ln_bwd_kernelINS_13Kernel_traitsIf6__halffS2_fjLj1280ELj1ELj4ELj1ELj16ENS_18Kernel_traits_baseILj1280EfS2_fS2_fjLj128EEEEELb1ELb1ELb1ELb0EEEvNS_9BwdParamsE,"",@"SHT_CUDA_INFO"
	.sectionflags	@""
	.align	4


	//----- nvinfo : EIATTR_CUDA_API_VERSION
	.align		4
        /*0000*/ 	.byte	0x04, 0x37
        /*0002*/ 	.short	(.L_4239 - .L_4238)
.L_4238:
        /*0004*/ 	.word	0x00000082


	//----- nvinfo : EIATTR_KPARAM_INFO
	.align		4
.L_4239:
        /*0008*/ 	.byte	0x04, 0x17
        /*000a*/ 	.short	(.L_4241 - .L_4240)
.L_4240:
        /*000c*/ 	.word	0x00000000
        /*0010*/ 	.short	0x0000
        /*0012*/ 	.short	0x0000
        /*0014*/ 	.byte	0x00, 0xf0, 0xa1, 0x04


	//----- nvinfo : EIATTR_SPARSE_MMA_MASK
	.align		4
.L_4241:
        /*0018*/ 	.byte	0x03, 0x50
        /*001a*/ 	.short	0x0000


	//----- nvinfo : EIATTR_MAXREG_COUNT
	.align		4
        /*001c*/ 	.byte	0x03, 0x1b
        /*001e*/ 	.short	0x00ff


	//----- nvinfo : EIATTR_NUM_BARRIERS
	.align		4
        /*0020*/ 	.byte	0x02, 0x4c
        /*0022*/ 	.byte	0x01
	.zero		1


	//----- nvinfo : EIATTR_ANNOTATIONS
	.align		4
        /*0024*/ 	.byte	0x04, 0x55
        /*0026*/ 	.short	(.L_4243 - .L_4242)


	//   ....[0]....
.L_4242:
        /* <DEDUP_REMOVED lines=130> */


	//----- nvinfo : EIATTR_MERCURY_ISA_VERSION
	.align		4
.L_4243:
        /*0838*/ 	.byte	0x03, 0x5f
        /*083a*/ 	.short	0x0101


	//----- nvinfo : EIATTR_COOP_GROUP_MASK_REGIDS
	.align		4
        /*083c*/ 	.byte	0x04, 0x29
        /*083e*/ 	.short	(.L_4245 - .L_4244)


	//   ....[0]....
.L_4244:
        /*0840*/ 	.word	0xffffffff


	//   ....[1]....
        /*0844*/ 	.word	0xffffffff


	//   ....[2]....
        /*0848*/ 	.word	0xffffffff


	//   ....[3]....
        /*084c*/ 	.word	0xffffffff


	//   ....[4]....
        /*0850*/ 	.word	0xffffffff


	//   ....[5]....
        /*0854*/ 	.word	0xffffffff


	//   ....[6]....
        /*0858*/ 	.word	0xffffffff


	//   ....[7]....
        /*085c*/ 	.word	0xffffffff


	//   ....[8]....
        /*0860*/ 	.word	0xffffffff


	//   ....[9]....
        /*0864*/ 	.word	0xffffffff


	//   ....[10]....
        /*0868*/ 	.word	0x05000008


	//   ....[11]....
        /*086c*/ 	.word	0x05000008


	//   ....[12]....
        /*0870*/ 	.word	0x05000008


	//   ....[13]....
        /*0874*/ 	.word	0x05000008


	//   ....[14]....
        /*0878*/ 	.word	0x05000008


	//   ....[15]....
        /*087c*/ 	.word	0x05000008


	//   ....[16]....
        /*0880*/ 	.word	0x05000008


	//   ....[17]....
        /*0884*/ 	.word	0x05000008


	//   ....[18]....
        /*0888*/ 	.word	0x05000008


	//   ....[19]....
        /*088c*/ 	.word	0x05000008


	//----- nvinfo : EIATTR_COOP_GROUP_INSTR_OFFSETS
	.align		4
.L_4245:
        /*0890*/ 	.byte	0x04, 0x28
        /*0892*/ 	.short	(.L_4247 - .L_4246)


	//   ....[0]....
.L_4246:
        /*0894*/ 	.word	0x00003680


	//   ....[1]....
        /*0898*/ 	.word	0x000036a0


	//   ....[2]....
        /*089c*/ 	.word	0x000036c0


	//   ....[3]....
        /*08a0*/ 	.word	0x000036e0


	//   ....[4]....
        /*08a4*/ 	.word	0x00003700


	//   ....[5]....
        /*08a8*/ 	.word	0x00003720


	//   ....[6]....
        /*08ac*/ 	.word	0x00003740


	//   ....[7]....
        /*08b0*/ 	.word	0x00003760


	//   ....[8]....
        /*08b4*/ 	.word	0x00003770


	//   ....[9]....
        /*08b8*/ 	.word	0x00003790


	//   ....[10]....
        /*08bc*/ 	.word	0x0000b000


	//   ....[11]....
        /*08c0*/ 	.word	0x0000b0a0


	//   ....[12]....
        /*08c4*/ 	.word	0x0000b120


	//   ....[13]....
        /*08c8*/ 	.word	0x0000b190


	//   ....[14]....
        /*08cc*/ 	.word	0x0000b210


	//   ....[15]....
        /*08d0*/ 	.word	0x0000b280


	//   ....[16]....
        /*08d4*/ 	.word	0x0000b300


	//   ....[17]....
        /*08d8*/ 	.word	0x0000b370


	//   ....[18]....
        /*08dc*/ 	.word	0x0000b3f0


	//   ....[19]....
        /*08e0*/ 	.word	0x0000b440


	//----- nvinfo : EIATTR_EXIT_INSTR_OFFSETS
	.align		4
.L_4247:
        /*08e4*/ 	.byte	0x04, 0x1c
        /*08e6*/ 	.short	(.L_4249 - .L_4248)


	//   ....[0]....
.L_4248:
        /*08e8*/ 	.word	0x0000af20


	//   ....[1]....
        /*08ec*/ 	.word	0x0000afa0


	//----- nvinfo : EIATTR_MAX_THREADS
	.align		4
.L_4249:
        /*08f0*/ 	.byte	0x04, 0x05
        /*08f2*/ 	.short	(.L_4251 - .L_4250)
.L_4250:
        /*08f4*/ 	.word	0x00000080
        /*08f8*/ 	.word	0x00000001
        /*08fc*/ 	.word	0x00000001


	//----- nvinfo : EIATTR_CRS_STACK_SIZE
	.align		4
.L_4251:
        /*0900*/ 	.byte	0x04, 0x1e
        /*0902*/ 	.short	(.L_4253 - .L_4252)
.L_4252:
        /*0904*/ 	.word	0x00000000


	//----- nvinfo : EIATTR_CBANK_PARAM_SIZE
	.align		4
.L_4253:
        /*0908*/ 	.byte	0x03, 0x19
        /*090a*/ 	.short	0x0128


	//----- nvinfo : EIATTR_PARAM_CBANK
	.align		4
        /*090c*/ 	.byte	0x04, 0x0a
        /*090e*/ 	.short	(.L_4255 - .L_4254)
	.align		4
.L_4254:
        /*0910*/ 	.word	index@(.nv.constant0._ZN10layer_norm13ln_bwd_kernelINS_13Kernel_traitsIf6__halffS2_fjLj1280ELj1ELj4ELj1ELj16ENS_18Kernel_traits_baseILj1280EfS2_fS2_fjLj128EEEEELb1ELb1ELb1ELb0EEEvNS_9BwdParamsE)
        /*0914*/ 	.short	0x0210
        /*0916*/ 	.short	0x0128


	//----- nvinfo : EIATTR_SW_WAR
	.align		4
.L_4255:
        /*0918*/ 	.byte	0x04, 0x36
        /*091a*/ 	.short	(.L_4257 - .L_4256)
.L_4256:
        /*091c*/ 	.word	0x00000008
.L_4257:


//--------------------- .nv.info._ZN10layer_norm22ln_bwd_finalize_kernelINS_22Kernel_traits_finalizeILj1280Ef6__halffS2_fjLb1ELj1024ELj4ENS_18Kernel_traits_baseILj1280EfS2_fS2_fjLj1024EEEEELb1ELb1EEEvNS_9BwdParamsE --------------------------
	.section	.nv.info._ZN10layer_norm22ln_bwd_finalize_kernelINS_22Kernel_traits_finalizeILj1280Ef6__halffS2_fjLb1ELj1024ELj4ENS_18Kernel_traits_baseILj1280EfS2_fS2_fjLj1024EEEEELb1ELb1EEEvNS_9BwdParamsE,"",@"SHT_CUDA_INFO"
	.sectionflags	@""
	.align	4


	//----- nvinfo : EIATTR_CUDA_API_VERSION
	.align		4
        /*0000*/ 	.byte	0x04, 0x37
        /*0002*/ 	.short	(.L_4259 - .L_4258)
.L_4258:
        /*0004*/ 	.word	0x00000082


	//----- nvinfo : EIATTR_KPARAM_INFO
	.align		4
.L_4259:
        /*0008*/ 	.byte	0x04, 0x17
        /*000a*/ 	.short	(.L_4261 - .L_4260)
.L_4260:
        /*000c*/ 	.word	0x00000000
        /*0010*/ 	.short	0x0000
        /*0012*/ 	.short	0x0000
        /*0014*/ 	.byte	0x00, 0xf0, 0xa1, 0x04


	//----- nvinfo : EIATTR_SPARSE_MMA_MASK
	.align		4
.L_4261:
        /*0018*/ 	.byte	0x03, 0x50
        /*001a*/ 	.short	0x0000


	//----- nvinfo : EIATTR_MAXREG_COUNT
	.align		4
        /*001c*/ 	.byte	0x03, 0x1b
        /*001e*/ 	.short	0x0040


	//----- nvinfo : EIATTR_NUM_BARRIERS
	.align		4
        /*0020*/ 	.byte	0x02, 0x4c
        /*0022*/ 	.byte	0x01
	.zero		1


	//----- nvinfo : EIATTR_MERCURY_ISA_VERSION
	.align		4
        /*0024*/ 	.byte	0x03, 0x5f
        /*0026*/ 	.short	0x0101


	//----- nvinfo : EIATTR_COOP_GROUP_MASK_REGIDS
	.align		4
        /*0028*/ 	.byte	0x04, 0x29
        /*002a*/ 	.short	(.L_4263 - .L_4262)


	//   ....[0]....
.L_4262:
        /*002c*/ 	.word	0xffffffff


	//   ....[1]....
        /*0030*/ 	.word	0xffffffff


	//   ....[2]....
        /*0034*/ 	.word	0xffffffff


	//   ....[3]....
        /*0038*/ 	.word	0xffffffff


	//   ....[4]....
        /*003c*/ 	.word	0xffffffff


	//   ....[5]....
        /*0040*/ 	.word	0xffffffff


	//   ....[6]....
        /*0044*/ 	.word	0xffffffff


	//   ....[7]....
        /*0048*/ 	.word	0xffffffff


	//   ....[8]....
        /*004c*/ 	.word	0xffffffff


	//   ....[9]....
        /*0050*/ 	.word	0xffffffff


	//   ....[10]....
        /*0054*/ 	.word	0xffffffff


	//   ....[11]....
        /*0058*/ 	.word	0xffffffff


	//   ....[12]....
        /*005c*/ 	.word	0xffffffff


	//   ....[13]....
        /*0060*/ 	.word	0xffffffff


	//   ....[14]....
        /*0064*/ 	.word	0xffffffff


	//   ....[15]....
        /*0068*/ 	.word	0x05000014


	//   ....[16]....
        /*006c*/ 	.word	0x05000014


	//   ....[17]....
        /*0070*/ 	.word	0x05000014


	//   ....[18]....
        /*0074*/ 	.word	0x05000014


	//   ....[19]....
        /*0078*/ 	.word	0x05000014


	//   ....[20]....
        /*007c*/ 	.word	0x05000014


	//   ....[21]....
        /*0080*/ 	.word	0x05000014


	//   ....[22]....
        /*0084*/ 	.word	0x05000014


	//   ....[23]....
        /*0088*/ 	.word	0x05000014


	//   ....[24]....
        /*008c*/ 	.word	0x05000014


	//   ....[25]....
        /*0090*/ 	.word	0x05000014


	//   ....[26]....
        /*0094*/ 	.word	0x05000014


	//   ....[27]....
        /*0098*/ 	.word	0x05000014


	//   ....[28]....
        /*009c*/ 	.word	0x05000014


	//   ....[29]....
        /*00a0*/ 	.word	0x05000014


	//----- nvinfo : EIATTR_COOP_GROUP_INSTR_OFFSETS
	.align		4
.L_4263:
        /*00a4*/ 	.byte	0x04, 0x28
        /*00a6*/ 	.short	(.L_4265 - .L_4264)


	//   ....[0]....
.L_4264:
        /*00a8*/ 	.word	0x00000ab0


	//   ....[1]....
        /*00ac*/ 	.word	0x00000ac0


	//   ....[2]....
        /*00b0*/ 	.word	0x00000ad0


	//   ....[3]....
        /*00b4*/ 	.word	0x00000b00


	//   ....[4]....
        /*00b8*/ 	.word	0x00000b20


	//   ....[5]....
        /*00bc*/ 	.word	0x00000b30


	//   ....[6]....
        /*00c0*/ 	.word	0x00000b60


	//   ....[7]....
        /*00c4*/ 	.word	0x00000b80


	//   ....[8]....
        /*00c8*/ 	.word	0x00000b90


	//   ....[9]....
        /*00cc*/ 	.word	0x00000bc0


	//   ....[10]....
        /*00d0*/ 	.word	0x00000be0


	//   ....[11]....
        /*00d4*/ 	.word	0x00000bf0


	//   ....[12]....
        /*00d8*/ 	.word	0x00000c20


	//   ....[13]....
        /*00dc*/ 	.word	0x00000c40


	//   ....[14]....
        /*00e0*/ 	.word	0x00000c50


	//   ....[15]....
        /*00e4*/ 	.word	0x00000eb0


	//   ....[16]....
        /*00e8*/ 	.word	0x00000f20


	//   ....[17]....
        /*00ec*/ 	.word	0x00000f90


	//   ....[18]....
        /*00f0*/ 	.word	0x00001000


	//   ....[19]....
        /*00f4*/ 	.word	0x00001070


	//   ....[20]....
        /*00f8*/ 	.word	0x000010d0


	//   ....[21]....
        /*00fc*/ 	.word	0x00001140


	//   ....[22]....
        /*0100*/ 	.word	0x000011b0


	//   ....[23]....
        /*0104*/ 	.word	0x00001220


	//   ....[24]....
        /*0108*/ 	.word	0x00001290


	//   ....[25]....
        /*010c*/ 	.word	0x000012f0


	//   ....[26]....
        /*0110*/ 	.word	0x00001360


	//   ....[27]....
        /*0114*/ 	.word	0x000013d0


	//   ....[28]....
        /*0118*/ 	.word	0x00001440


	//   ....[29]....
        /*011c*/ 	.word	0x000014b0


	//----- nvinfo : EIATTR_EXIT_INSTR_OFFSETS
	.align		4
.L_4265:
        /*0120*/ 	.byte	0x04, 0x1c
        /*0122*/ 	.short	(.L_4267 - .L_4266)


	//   ....[0]....
.L_4266:
        /*0124*/ 	.word	0x00000070


	//   ....[1]....
        /*0128*/ 	.word	0x00000e50


	//----- nvinfo : EIATTR_MAX_THREADS
	.align		4
.L_4267:
        /*012c*/ 	.byte	0x04, 0x05
        /*012e*/ 	.short	(.L_4269 - .L_4268)
.L_4268:
        /*0130*/ 	.word	0x00000400
        /*0134*/ 	.word	0x00000001
        /*0138*/ 	.word	0x00000001


	//----- nvinfo : EIATTR_CRS_STACK_SIZE
	.align		4
.L_4269:
        /*013c*/ 	.byte	0x04, 0x1e
        /*013e*/ 	.short	(.L_4271 - .L_4270)
.L_4270:
        /*0140*/ 	.word	0x00000000


	//----- nvinfo : EIATTR_CBANK_PARAM_SIZE
	.align		4
.L_4271:
        /*0144*/ 	.byte	0x03, 0x19
        /*0146*/ 	.short	0x0128


	//----- nvinfo : EIATTR_PARAM_CBANK
	.align		4
        /*0148*/ 	.byte	0x04, 0x0a
        /*014a*/ 	.short	(.L_4273 - .L_4272)
	.align		4
.L_4272:
        /*014c*/ 	.word	index@(.nv.constant0._ZN10layer_norm22ln_bwd_finalize_kernelINS_22Kernel_traits_finalizeILj1280Ef6__halffS2_fjLb1ELj1024ELj4ENS_18Kernel_traits_baseILj1280EfS2_fS2_fjLj1024EEEEELb1ELb1EEEvNS_9BwdParamsE)
        /*0150*/ 	.short	0x0210
        /*0152*/ 	.short	0x0128


	//----- nvinfo : EIATTR_SW_WAR
	.align		4
.L_4273:
        /*0154*/ 	.byte	0x04, 0x36
        /*0156*/ 	.short	(.L_4275 - .L_4274)
.L_4274:
        /*0158*/ 	.word	0x00000008
.L_4275:


//--------------------- .nv.info._ZN10layer_norm13ln_bwd_kernelINS_13Kernel_traitsIf6__halffS2_fjLj1280ELj1ELj4ELj1ELj16ENS_18Kernel_traits_baseILj1280EfS2_fS2_fjLj128EEEEELb1ELb1ELb1ELb1EEEvNS_9BwdParamsE --------------------------
	.section	.nv.info._ZN10layer_norm13ln_bwd_kernelINS_13Kernel_traitsIf6__halffS2_fjLj1280ELj1ELj4ELj1ELj16ENS_18Kernel_traits_baseILj1280EfS2_fS2_fjLj128EEEEELb1ELb1ELb1ELb1EEEvNS_9BwdParamsE,"",@"SHT_CUDA_INFO"
	.sectionflags	@""
	.align	4


	//----- nvinfo : EIATTR_CUDA_API_VERSION
	.align		4
        /*0000*/ 	.byte	0x04, 0x37
        /*0002*/ 	.short	(.L_4277 - .L_4276)
.L_4276:
        /*0004*/ 	.word	0x00000082


	//----- nvinfo : EIATTR_KPARAM_INFO
	.align		4
.L_4277:
        /*0008*/ 	.byte	0x04, 0x17
        /*000a*/ 	.short	(.L_4279 - .L_4278)
.L_4278:
        /*000c*/ 	.word	0x00000000
        /*0010*/ 	.short	0x0000
        /*0012*/ 	.short	0x0000
        /*0014*/ 	.byte	0x00, 0xf0, 0xa1, 0x04


	//----- nvinfo : EIATTR_SPARSE_MMA_MASK
	.align		4
.L_4279:
        /*0018*/ 	.byte	0x03, 0x50
        /*001a*/ 	.short	0x0000


	//----- nvinfo : EIATTR_MAXREG_COUNT
	.align		4
        /*001c*/ 	.byte	0x03, 0x1b
        /*001e*/ 	.short	0x00ff


	//----- nvinfo : EIATTR_NUM_BARRIERS
	.align		4
        /*0020*/ 	.byte	0x02, 0x4c
        /*0022*/ 	.byte	0x01
	.zero		1


	//----- nvinfo : EIATTR_ANNOTATIONS
	.align		4
        /*0024*/ 	.byte	0x04, 0x55
        /*0026*/ 	.short	(.L_4281 - .L_4280)


	//   ....[0]....
.L_4280:
        /* <DEDUP_REMOVED lines=138> */


	//----- nvinfo : EIATTR_MERCURY_ISA_VERSION
	.align		4
.L_4281:
        /*08b8*/ 	.byte	0x03, 0x5f
        /*08ba*/ 	.short	0x0101


	//----- nvinfo : EIATTR_COOP_GROUP_MASK_REGIDS
	.align		4
        /*08bc*/ 	.byte	0x04, 0x29
        /*08be*/ 	.short	(.L_4283 - .L_4282)


	//   ....[0]....
.L_4282:
        /*08c0*/ 	.word	0xffffffff


	//   ....[1]....
        /*08c4*/ 	.word	0xffffffff


	//   ....[2]....
        /*08c8*/ 	.word	0xffffffff


	//   ....[3]....
        /*08cc*/ 	.word	0xffffffff


	//   ....[4]....
        /*08d0*/ 	.word	0xffffffff


	//   ....[5]....
        /*08d4*/ 	.word	0xffffffff


	//   ....[6]....
        /*08d8*/ 	.word	0xffffffff


	//   ....[7]....
        /*08dc*/ 	.word	0xffffffff


	//   ....[8]....
        /*08e0*/ 	.word	0xffffffff


	//   ....[9]....
        /*08e4*/ 	.word	0xffffffff


	//   ....[10]....
        /*08e8*/ 	.word	0x050000c6


	//   ....[11]....
        /*08ec*/ 	.word	0x050000c6


	//   ....[12]....
        /*08f0*/ 	.word	0x050000c6


	//   ....[13]....
        /*08f4*/ 	.word	0x050000c6


	//   ....[14]....
        /*08f8*/ 	.word	0x050000c6


	//   ....[15]....
        /*08fc*/ 	.word	0x050000c6


	//   ....[16]....
        /*0900*/ 	.word	0x050000c6


	//   ....[17]....
        /*0904*/ 	.word	0x050000c6


	//   ....[18]....
        /*0908*/ 	.word	0x050000c6


	//   ....[19]....
        /*090c*/ 	.word	0x050000c6


	//----- nvinfo : EIATTR_COOP_GROUP_INSTR_OFFSETS
	.align		4
.L_4283:
        /*0910*/ 	.byte	0x04, 0x28
        /*0912*/ 	.short	(.L_4285 - .L_4284)


	//   ....[0]....
.L_4284:
        /*0914*/ 	.word	0x000034a0


	//   ....[1]....
        /*0918*/ 	.word	0x000034c0


	//   ....[2]....
        /*091c*/ 	.word	0x000034e0


	//   ....[3]....
        /*0920*/ 	.word	0x00003500


	//   ....[4]....
        /*0924*/ 	.word	0x00003520


	//   ....[5]....
        /*0928*/ 	.word	0x00003540


	//   ....[6]....
        /*092c*/ 	.word	0x00003560


	//   ....[7]....
        /*0930*/ 	.word	0x00003580


	//   ....[8]....
        /*0934*/ 	.word	0x00003590


	//   ....[9]....
        /*0938*/ 	.word	0x000035b0


	//   ....[10]....
        /*093c*/ 	.word	0x0000a0b0


	//   ....[11]....
        /*0940*/ 	.word	0x0000a150


	//   ....[12]....
        /*0944*/ 	.word	0x0000a1d0


	//   ....[13]....
        /*0948*/ 	.word	0x0000a240


	//   ....[14]....
        /*094c*/ 	.word	0x0000a2c0


	//   ....[15]....
        /*0950*/ 	.word	0x0000a330


	//   ....[16]....
        /*0954*/ 	.word	0x0000a3b0


	//   ....[17]....
        /*0958*/ 	.word	0x0000a420


	//   ....[18]....
        /*095c*/ 	.word	0x0000a4a0


	//   ....[19]....
        /*0960*/ 	.word	0x0000a4f0


	//----- nvinfo : EIATTR_EXIT_INSTR_OFFSETS
	.align		4
.L_4285:
        /*0964*/ 	.byte	0x04, 0x1c
        /*0966*/ 	.short	(.L_4287 - .L_4286)


	//   ....[0]....
.L_4286:
        /*0968*/ 	.word	0x0000a040


	//----- nvinfo : EIATTR_MAX_THREADS
	.align		4
.L_4287:
        /*096c*/ 	.byte	0x04, 0x05
        /*096e*/ 	.short	(.L_4289 - .L_4288)
.L_4288:
        /*0970*/ 	.word	0x00000080
        /*0974*/ 	.word	0x00000001
        /*0978*/ 	.word	0x00000001


	//----- nvinfo : EIATTR_CRS_STACK_SIZE
	.align		4
.L_4289:
        /*097c*/ 	.byte	0x04, 0x1e
        /*097e*/ 	.short	(.L_4291 - .L_4290)
.L_4290:
        /*0980*/ 	.word	0x00000000


	//----- nvinfo : EIATTR_CBANK_PARAM_SIZE
	.align		4
.L_4291:
        /*0984*/ 	.byte	0x03, 0x19
        /*0986*/ 	.short	0x0128


	//----- nvinfo : EIATTR_PARAM_CBANK
	.align		4
        /*0988*/ 	.byte	0x04, 0x0a
        /*098a*/ 	.short	(.L_4293 - .L_4292)
	.align		4
.L_4292:
        /*098c*/ 	.word	index@(.nv.constant0._ZN10layer_norm13ln_bwd_kernelINS_13Kernel_traitsIf6__halffS2_fjLj1280ELj1ELj4ELj1ELj16ENS_18Kernel_traits_baseILj1280EfS2_fS2_fjLj128EEEEELb1ELb1ELb1ELb1EEEvNS_9BwdParamsE)
        /*0990*/ 	.short	0x0210
        /*0992*/ 	.short	0x0128


	//----- nvinfo : EIATTR_SW_WAR
	.align		4
.L_4293:
        /*0994*/ 	.byte	0x04, 0x36
        /*0996*/ 	.short	(.L_4295 - .L_4294)
.L_4294:
        /*0998*/ 	.word	0x00000008
.L_4295:


//--------------------- .nv.info._ZN10layer_norm13ln_bwd_kernelINS_13Kernel_traitsI6__halfffffjLj1280ELj1ELj4ELj1ELj16ENS_18Kernel_traits_baseILj1280ES2_ffffjLj128EEEEELb0ELb0ELb0ELb0EEEvNS_9BwdParamsE --------------------------
	.section	.nv.info._ZN10layer_norm13ln_bwd_kernelINS_13Kernel_traitsI6__halfffffjLj1280ELj1ELj4ELj1ELj16ENS_18Kernel_traits_baseILj1280ES2_ffffjLj128EEEEELb0ELb0ELb0ELb0EEEvNS_9BwdParamsE,"",@"SHT_CUDA_INFO"
	.sectionflags	@""
	.align	4


	//----- nvinfo : EIATTR_CUDA_API_VERSION
	.align		4
        /*0000*/ 	.byte	0x04, 0x37
        /*0002*/ 	.short	(.L_4297 - .L_4296)
.L_4296:
        /*0004*/ 	.word	0x00000082


	//----- nvinfo : EIATTR_KPARAM_INFO
	.align		4
.L_4297:
        /*0008*/ 	.byte	0x04, 0x17
        /*000a*/ 	.short	(.L_4299 - .L_4298)
.L_4298:
        /*000c*/ 	.word	0x00000000
        /*0010*/ 	.short	0x0000
        /*0012*/ 	.short	0x0000
        /*0014*/ 	.byte	0x00, 0xf0, 0xa1, 0x04


	//----- nvinfo : EIATTR_SPARSE_MMA_MASK
	.align		4
.L_4299:
        /*0018*/ 	.byte	0x03, 0x50
        /*001a*/ 	.short	0x0000


	//----- nvinfo : EIATTR_MAXREG_COUNT
	.align		4
        /*001c*/ 	.byte	0x03, 0x1b
        /*001e*/ 	.short	0x00ff


	//----- nvinfo : EIATTR_NUM_BARRIERS
	.align		4
        /*0020*/ 	.byte	0x02, 0x4c
        /*0022*/ 	.byte	0x01
	.zero		1


	//----- nvinfo : EIATTR_ANNOTATIONS
	.align		4
        /*0024*/ 	.byte	0x04, 0x55
        /*0026*/ 	.short	(.L_4301 - .L_4300)


	//   ....[0]....
.L_4300:
        /* <DEDUP_REMOVED lines=12> */


	//----- nvinfo : EIATTR_MERCURY_ISA_VERSION
	.align		4
.L_4301:
        /*00d8*/ 	.byte	0x03, 0x5f
        /*00da*/ 	.short	0x0101


	//----- nvinfo : EIATTR_COOP_GROUP_MASK_REGIDS
	.align		4
        /*00dc*/ 	.byte	0x04, 0x29
        /*00de*/ 	.short	(.L_4303 - .L_4302)


	//   ....[0]....
.L_4302:
        /*00e0*/ 	.word	0xffffffff


	//   ....[1]....
        /*00e4*/ 	.word	0xffffffff


	//   ....[2]....
        /*00e8*/ 	.word	0xffffffff


	//   ....[3]....
        /*00ec*/ 	.word	0xffffffff


	//   ....[4]....
        /*00f0*/ 	.word	0xffffffff


	//   ....[5]....
        /*00f4*/ 	.word	0xffffffff


	//   ....[6]....
        /*00f8*/ 	.word	0xffffffff


	//   ....[7]....
        /*00fc*/ 	.word	0xffffffff


	//   ....[8]....
        /*0100*/ 	.word	0xffffffff


	//   ....[9]....
        /*0104*/ 	.word	0xffffffff


	//   ....[10]....
        /*0108*/ 	.word	0x0500009c


	//   ....[11]....
        /*010c*/ 	.word	0x0500009c


	//   ....[12]....
        /*0110*/ 	.word	0x0500009c


	//   ....[13]....
        /*0114*/ 	.word	0x0500009c


	//   ....[14]....
        /*0118*/ 	.word	0x0500009c


	//   ....[15]....
        /*011c*/ 	.word	0x0500009c


	//   ....[16]....
        /*0120*/ 	.word	0x0500009c


	//   ....[17]....
        /*0124*/ 	.word	0x0500009c


	//   ....[18]....
        /*0128*/ 	.word	0x0500009c


	//   ....[19]....
        /*012c*/ 	.word	0x0500009c


	//----- nvinfo : EIATTR_COOP_GROUP_INSTR_OFFSETS
	.align		4
.L_4303:
        /*0130*/ 	.byte	0x04, 0x28
        /*0132*/ 	.short	(.L_4305 - .L_4304)


	//   ....[0]....
.L_4304:
        /*0134*/ 	.word	0x00002d80


	//   ....[1]....
        /*0138*/ 	.word	0x00002da0


	//   ....[2]....
        /*013c*/ 	.word	0x00002dc0


	//   ....[3]....
        /*0140*/ 	.word	0x00002de0


	//   ....[4]....
        /*0144*/ 	.word	0x00002e00


	//   ....[5]....
        /*0148*/ 	.word	0x00002e20


	//   ....[6]....
        /*014c*/ 	.word	0x00002e40


	//   ....[7]....
        /*0150*/ 	.word	0x00002e60


	//   ....[8]....
        /*0154*/ 	.word	0x00002e70


	//   ....[9]....
        /*0158*/ 	.word	0x00002e90


	//   ....[10]....
        /*015c*/ 	.word	0x00005c80


	//   ....[11]....
        /*0160*/ 	.word	0x00005d10


	//   ....[12]....
        /*0164*/ 	.word	0x00005d70


	//   ....[13]....
        /*0168*/ 	.word	0x00005dc0


	//   ....[14]....
        /*016c*/ 	.word	0x00005e20


	//   ....[15]....
        /*0170*/ 	.word	0x00005e70


	//   ....[16]....
        /*0174*/ 	.word	0x00005ed0


	//   ....[17]....
        /*0178*/ 	.word	0x00005f20


	//   ....[18]....
        /*017c*/ 	.word	0x00005f80


	//   ....[19]....
        /*0180*/ 	.word	0x00005fd0


	//----- nvinfo : EIATTR_EXIT_INSTR_OFFSETS
	.align		4
.L_4305:
        /*0184*/ 	.byte	0x04, 0x1c
        /*0186*/ 	.short	(.L_4307 - .L_4306)


	//   ....[0]....
.L_4306:
        /*0188*/ 	.word	0x00005be0


	//   ....[1]....
        /*018c*/ 	.word	0x00005c10


	//----- nvinfo : EIATTR_MAX_THREADS
	.align		4
.L_4307:
        /*0190*/ 	.byte	0x04, 0x05
        /*0192*/ 	.short	(.L_4309 - .L_4308)
.L_4308:
        /*0194*/ 	.word	0x00000080
        /*0198*/ 	.word	0x00000001
        /*019c*/ 	.word	0x00000001


	//----- nvinfo : EIATTR_CRS_STACK_SIZE
	.align		4
.L_4309:
        /*01a0*/ 	.byte	0x04, 0x1e
        /*01a2*/ 	.short	(.L_4311 - .L_4310)
.L_4310:
        /*01a4*/ 	.word	0x00000000


	//----- nvinfo : EIATTR_CBANK_PARAM_SIZE
	.align		4
.L_4311:
        /*01a8*/ 	.byte	0x03, 0x19
        /*01aa*/ 	.short	0x0128


	//----- nvinfo : EIATTR_PARAM_CBANK
	.align		4
        /*01ac*/ 	.byte	0x04, 0x0a
        /*01ae*/ 	.short	(.L_4313 - .L_4312)
	.align		4
.L_4312:
        /*01b0*/ 	.word	index@(.nv.constant0._ZN10layer_norm13ln_bwd_kernelINS_13Kernel_traitsI6__halfffffjLj1280ELj1ELj4ELj1ELj16ENS_18Kernel_traits_baseILj1280ES2_ffffjLj128EEEEELb0ELb0ELb0ELb0EEEvNS_9BwdParamsE)
        /*01b4*/ 	.short	0x0210
        /*01b6*/ 	.short	0x0128


	//----- nvinfo : EIATTR_SW_WAR
	.align		4
.L_4313:
        /*01b8*/ 	.byte	0x04, 0x36
        /*01ba*/ 	.short	(.L_4315 - .L_4314)
.L_4314:
        /*01bc*/ 	.word	0x00000008
.L_4315:


//--------------------- .nv.info._ZN10layer_norm13ln_bwd_kernelINS_13Kernel_traitsI6__halfffffjLj1280ELj1ELj4ELj1ELj16ENS_18Kernel_traits_baseILj1280ES2_ffffjLj128EEEEELb0ELb0ELb0ELb1EEEvNS_9BwdParamsE --------------------------
	.section	.nv.info._ZN10layer_norm13ln_bwd_kernelINS_13Kernel_traitsI6__halfffffjLj1280ELj1ELj4ELj1ELj16ENS_18Kernel_traits_baseILj1280ES2_ffffjLj128EEEEELb0ELb0ELb0ELb1EEEvNS_9BwdParamsE,"",@"SHT_CUDA_INFO"
	.sectionflags	@""
	.align	4


	//----- nvinfo : EIATTR_CUDA_API_VERSION
	.align		4
        /*0000*/ 	.byte	0x04, 0x37
        /*0002*/ 	.short	(.L_4317 - .L_4316)
.L_4316:
        /*0004*/ 	.word	0x00000082


	//----- nvinfo : EIATTR_KPARAM_INFO
	.align		4
.L_4317:
        /*0008*/ 	.byte	0x04, 0x17
        /*000a*/ 	.short	(.L_4319 - .L_4318)
.L_4318:
        /*000c*/ 	.word	0x00000000
        /*0010*/ 	.short	0x0000
        /*0012*/ 	.short	0x0000
        /*0014*/ 	.byte	0x00, 0xf0, 0xa1, 0x04


	//----- nvinfo : EIATTR_SPARSE_MMA_MASK
	.align		4
.L_4319:
        /*0018*/ 	.byte	0x03, 0x50
        /*001a*/ 	.short	0x0000


	//----- nvinfo : EIATTR_MAXREG_COUNT
	.align		4
        /*001c*/ 	.byte	0x03, 0x1b
        /*001e*/ 	.short	0x00ff


	//----- nvinfo : EIATTR_NUM_BARRIERS
	.align		4
        /*0020*/ 	.byte	0x02, 0x4c
        /*0022*/ 	.byte	0x01
	.zero		1


	//----- nvinfo : EIATTR_ANNOTATIONS
	.align		4
        /*0024*/ 	.byte	0x04, 0x55
        /*0026*/ 	.short	(.L_4321 - .L_4320)


	//   ....[0]....
.L_4320:
        /* <DEDUP_REMOVED lines=28> */


	//----- nvinfo : EIATTR_MERCURY_ISA_VERSION
	.align		4
.L_4321:
        /*01d8*/ 	.byte	0x03, 0x5f
        /*01da*/ 	.short	0x0101


	//----- nvinfo : EIATTR_COOP_GROUP_MASK_REGIDS
	.align		4
        /*01dc*/ 	.byte	0x04, 0x29
        /*01de*/ 	.short	(.L_4323 - .L_4322)


	//   ....[0]....
.L_4322:
        /*01e0*/ 	.word	0xffffffff


	//   ....[1]....
        /*01e4*/ 	.word	0xffffffff


	//   ....[2]....
        /*01e8*/ 	.word	0xffffffff


	//   ....[3]....
        /*01ec*/ 	.word	0xffffffff


	//   ....[4]....
        /*01f0*/ 	.word	0xffffffff


	//   ....[5]....
        /*01f4*/ 	.word	0xffffffff


	//   ....[6]....
        /*01f8*/ 	.word	0xffffffff


	//   ....[7]....
        /*01fc*/ 	.word	0xffffffff


	//   ....[8]....
        /*0200*/ 	.word	0xffffffff


	//   ....[9]....
        /*0204*/ 	.word	0xffffffff


	//   ....[10]....
        /*0208*/ 	.word	0x0500006d


	//   ....[11]....
        /*020c*/ 	.word	0x0500006d


	//   ....[12]....
        /*0210*/ 	.word	0x0500006d


	//   ....[13]....
        /*0214*/ 	.word	0x0500006d


	//   ....[14]....
        /*0218*/ 	.word	0x0500006d


	//   ....[15]....
        /*021c*/ 	.word	0x0500006d


	//   ....[16]....
        /*0220*/ 	.word	0x0500006d


	//   ....[17]....
        /*0224*/ 	.word	0x0500006d


	//   ....[18]....
        /*0228*/ 	.word	0x0500006d


	//   ....[19]....
        /*022c*/ 	.word	0x0500006d


	//----- nvinfo : EIATTR_COOP_GROUP_INSTR_OFFSETS
	.align		4
.L_4323:
        /*0230*/ 	.byte	0x04, 0x28
        /*0232*/ 	.short	(.L_4325 - .L_4324)


	//   ....[0]....
.L_4324:
        /*0234*/ 	.word	0x00002880


	//   ....[1]....
        /*0238*/ 	.word	0x000028a0


	//   ....[2]....
        /*023c*/ 	.word	0x000028c0


	//   ....[3]....
        /*0240*/ 	.word	0x000028e0


	//   ....[4]....
        /*0244*/ 	.word	0x00002900


	//   ....[5]....
        /*0248*/ 	.word	0x00002920


	//   ....[6]....
        /*024c*/ 	.word	0x00002940


	//   ....[7]....
        /*0250*/ 	.word	0x00002960


	//   ....[8]....
        /*0254*/ 	.word	0x00002970


	//   ....[9]....
        /*0258*/ 	.word	0x00002990


	//   ....[10]....
        /*025c*/ 	.word	0x00005190


	//   ....[11]....
        /*0260*/ 	.word	0x00005220


	//   ....[12]....
        /*0264*/ 	.word	0x00005280


	//   ....[13]....
        /*0268*/ 	.word	0x000052d0


	//   ....[14]....
        /*026c*/ 	.word	0x00005330


	//   ....[15]....
        /*0270*/ 	.word	0x00005380


	//   ....[16]....
        /*0274*/ 	.word	0x000053e0


	//   ....[17]....
        /*0278*/ 	.word	0x00005430


	//   ....[18]....
        /*027c*/ 	.word	0x00005490


	//   ....[19]....
        /*0280*/ 	.word	0x000054e0


	//----- nvinfo : EIATTR_EXIT_INSTR_OFFSETS
	.align		4
.L_4325:
        /*0284*/ 	.byte	0x04, 0x1c
        /*0286*/ 	.short	(.L_4327 - .L_4326)


	//   ....[0]....
.L_4326:
        /*0288*/ 	.word	0x00005120


	//----- nvinfo : EIATTR_MAX_THREADS
	.align		4
.L_4327:
        /*028c*/ 	.byte	0x04, 0x05
        /*028e*/ 	.short	(.L_4329 - .L_4328)
.L_4328:
        /*0290*/ 	.word	0x00000080
        /*0294*/ 	.word	0x00000001
        /*0298*/ 	.word	0x00000001


	//----- nvinfo : EIATTR_CRS_STACK_SIZE
	.align		4
.L_4329:
        /*029c*/ 	.byte	0x04, 0x1e
        /*029e*/ 	.short	(.L_4331 - .L_4330)
.L_4330:
        /*02a0*/ 	.word	0x00000000


	//----- nvinfo : EIATTR_CBANK_PARAM_SIZE
	.align		4
.L_4331:
        /*02a4*/ 	.byte	0x03, 0x19
        /*02a6*/ 	.short	0x0128


	//----- nvinfo : EIATTR_PARAM_CBANK
	.align		4
        /*02a8*/ 	.byte	0x04, 0x0a
        /*02aa*/ 	.short	(.L_4333 - .L_4332)
	.align		4
.L_4332:
        /*02ac*/ 	.word	index@(.nv.constant0._ZN10layer_norm13ln_bwd_kernelINS_13Kernel_traitsI6__halfffffjLj1280ELj1ELj4ELj1ELj16ENS_18Kernel_traits_baseILj1280ES2_ffffjLj128EEEEELb0ELb0ELb0ELb1EEEvNS_9BwdParamsE)
        /*02b0*/ 	.short	0x0210
        /*02b2*/ 	.short	0x0128


	//----- nvinfo : EIATTR_SW_WAR
	.align		4
.L_4333:
        /*02b4*/ 	.byte	0x04, 0x36
        /*02b6*/ 	.short	(.L_4335 - .L_4334)
.L_4334:
        /*02b8*/ 	.word	0x00000008
.L_4335:


//--------------------- .nv.info._ZN10layer_norm13ln_bwd_kernelINS_13Kernel_traitsI6__halfffffjLj1280ELj1ELj4ELj1ELj16ENS_18Kernel_traits_baseILj1280ES2_ffffjLj128EEEEELb0ELb0ELb1ELb0EEEvNS_9BwdParamsE --------------------------
	.section	.nv.info._ZN10layer_norm13ln_bwd_kernelINS_13Kernel_traitsI6__halfffffjLj1280ELj1ELj4ELj1ELj16ENS_18Kernel_traits_baseILj1280ES2_ffffjLj128EEEEELb0ELb0ELb1ELb0EEEvNS_9BwdParamsE,"",@"SHT_CUDA_INFO"
	.sectionflags	@""
	.align	4


	//----- nvinfo : EIATTR_CUDA_API_VERSION
	.align		4
        /*0000*/ 	.byte	0x04, 0x37
        /*0002*/ 	.short	(.L_4337 - .L_4336)
.L_4336:
        /*0004*/ 	.word	0x00000082


	//----- nvinfo : EIATTR_KPARAM_INFO
	.align		4
.L_4337:
        /*0008*/ 	.byte	0x04, 0x17
        /*000a*/ 	.short	(.L_4339 - .L_4338)
.L_4338:
        /*000c*/ 	.word	0x00000000
        /*0010*/ 	.short	0x0000
        /*0012*/ 	.short	0x0000
        /*0014*/ 	.byte	0x00, 0xf0, 0xa1, 0x04


	//----- nvinfo : EIATTR_SPARSE_MMA_MASK
	.align		4
.L_4339:
        /*0018*/ 	.byte	0x03, 0x50
        /*001a*/ 	.short	0x0000


	//----- nvinfo : EIATTR_MAXREG_COUNT
	.align		4
        /*001c*/ 	.byte	0x03, 0x1b
        /*001e*/ 	.short	0x00ff


	//----- nvinfo : EIATTR_NUM_BARRIERS
	.align		4
        /*0020*/ 	.byte	0x02, 0x4c
        /*0022*/ 	.byte	0x01
	.zero		1


	//----- nvinfo : EIATTR_ANNOTATIONS
	.align		4
        /*0024*/ 	.byte	0x04, 0x55
        /*0026*/ 	.short	(.L_4341 - .L_4340)


	//   ....[0]....
.L_4340:
        /* <DEDUP_REMOVED lines=19> */


	//----- nvinfo : EIATTR_MERCURY_ISA_VERSION
	.align		4
.L_4341:
        /*0148*/ 	.byte	0x03, 0x5f
        /*014a*/ 	.short	0x0101


	//----- nvinfo : EIATTR_COOP_GROUP_MASK_REGIDS
	.align		4
        /*014c*/ 	.byte	0x04, 0x29
        /*014e*/ 	.short	(.L_4343 - .L_4342)


	//   ....[0]....
.L_4342:
        /*0150*/ 	.word	0xffffffff


	//   ....[1]....
        /*0154*/ 	.word	0xffffffff


	//   ....[2]....
        /*0158*/ 	.word	0xffffffff


	//   ....[3]....
        /*015c*/ 	.word	0xffffffff


	//   ....[4]....
        /*0160*/ 	.word	0xffffffff


	//   ....[5]....
        /*0164*/ 	.word	0xffffffff


	//   ....[6]....
        /*0168*/ 	.word	0xffffffff


	//   ....[7]....
        /*016c*/ 	.word	0xffffffff


	//   ....[8]....
        /*0170*/ 	.word	0xffffffff


	//   ....[9]....
        /*0174*/ 	.word	0xffffffff


	//   ....[10]....
        /*0178*/ 	.word	0x050000a0


	//   ....[11]....
        /*017c*/ 	.word	0x050000a0


	//   ....[12]....
        /*0180*/ 	.word	0x050000a0


	//   ....[13]....
        /*0184*/ 	.word	0x050000a0


	//   ....[14]....
        /*0188*/ 	.word	0x050000a0


	//   ....[15]....
        /*018c*/ 	.word	0x050000a0


	//   ....[16]....
        /*0190*/ 	.word	0x050000a0


	//   ....[17]....
        /*0194*/ 	.word	0x050000a0


	//   ....[18]....
        /*0198*/ 	.word	0x050000a0


	//   ....[19]....
        /*019c*/ 	.word	0x050000a0


	//----- nvinfo : EIATTR_COOP_GROUP_INSTR_OFFSETS
	.align		4
.L_4343:
        /*01a0*/ 	.byte	0x04, 0x28
        /*01a2*/ 	.short	(.L_4345 - .L_4344)


	//   ....[0]....
.L_4344:
        /*01a4*/ 	.word	0x00003530


	//   ....[1]....
        /*01a8*/ 	.word	0x00003550


	//   ....[2]....
        /*01ac*/ 	.word	0x00003570


	//   ....[3]....
        /*01b0*/ 	.word	0x00003590


	//   ....[4]....
        /*01b4*/ 	.word	0x000035b0


	//   ....[5]....
        /*01b8*/ 	.word	0x000035d0


	//   ....[6]....
        /*01bc*/ 	.word	0x000035f0


	//   ....[7]....
        /*01c0*/ 	.word	0x00003610


	//   ....[8]....
        /*01c4*/ 	.word	0x00003620


	//   ....[9]....
        /*01c8*/ 	.word	0x00003640


	//   ....[10]....
        /*01cc*/ 	.word	0x000080b0


	//   ....[11]....
        /*01d0*/ 	.word	0x00008140


	//   ....[12]....
        /*01d4*/ 	.word	0x000081a0


	//   ....[13]....
        /*01d8*/ 	.word	0x000081f0


	//   ....[14]....
        /*01dc*/ 	.word	0x00008250


	//   ....[15]....
        /*01e0*/ 	.word	0x000082a0


	//   ....[16]....
        /*01e4*/ 	.word	0x00008300


	//   ....[17]....
        /*01e8*/ 	.word	0x00008350


	//   ....[18]....
        /*01ec*/ 	.word	0x000083b0


	//   ....[19]....
        /*01f0*/ 	.word	0x00008400


	//----- nvinfo : EIATTR_EXIT_INSTR_OFFSETS
	.align		4
.L_4345:
        /*01f4*/ 	.byte	0x04, 0x1c
        /*01f6*/ 	.short	(.L_4347 - .L_4346)


	//   ....[0]....
.L_4346:
        /*01f8*/ 	.word	0x00008010


	//   ....[1]....
        /*01fc*/ 	.word	0x00008040


	//----- nvinfo : EIATTR_MAX_THREADS
	.align		4
.L_4347:
        /*0200*/ 	.byte	0x04, 0x05
        /*0202*/ 	.short	(.L_4349 - .L_4348)
.L_4348:
        /*0204*/ 	.word	0x00000080
        /*0208*/ 	.word	0x00000001
        /*020c*/ 	.word	0x00000001


	//----- nvinfo : EIATTR_CRS_STACK_SIZE
	.align		4
.L_4349:
        /*0210*/ 	.byte	0x04, 0x1e
        /*0212*/ 	.short	(.L_4351 - .L_4350)
.L_4350:
        /*0214*/ 	.word	0x00000000


	//----- nvinfo : EIATTR_CBANK_PARAM_SIZE
	.align		4
.L_4351:
        /*0218*/ 	.byte	0x03, 0x19
        /*021a*/ 	.short	0x0128


	//----- nvinfo : EIATTR_PARAM_CBANK
	.align		4
        /*021c*/ 	.byte	0x04, 0x0a
        /*021e*/ 	.short	(.L_4353 - .L_4352)
	.align		4
.L_4352:
        /*0220*/ 	.word	index@(.nv.constant0._ZN10layer_norm13ln_bwd_kernelINS_13Kernel_traitsI6__halfffffjLj1280ELj1ELj4ELj1ELj16ENS_18Kernel_traits_baseILj1280ES2_ffffjLj128EEEEELb0ELb0ELb1ELb0EEEvNS_9BwdParamsE)
        /*0224*/ 	.short	0x0210
        /*0226*/ 	.short	0x0128


	//----- nvinfo : EIATTR_SW_WAR
	.align		4
.L_4353:
        /*0228*/ 	.byte	0x04, 0x36
        /*022a*/ 	.short	(.L_4355 - .L_4354)
.L_4354:
        /*022c*/ 	.word	0x00000008
.L_4355:


//--------------------- .nv.info._ZN10layer_norm13ln_bwd_kernelINS_13Kernel_traitsI6__halfffffjLj1280ELj1ELj4ELj1ELj16ENS_18Kernel_traits_baseILj1280ES2_ffffjLj128EEEEELb0ELb0ELb1ELb1EEEvNS_9BwdParamsE --------------------------
	.section	.nv.info._ZN10layer_norm13ln_bwd_kernelINS_13Kernel_traitsI6__halfffffjLj1280ELj1ELj4ELj1ELj16ENS_18Kernel_traits_baseILj1280ES2_ffffjLj128EEEEELb0ELb0ELb1ELb1EEEvNS_9BwdParamsE,"",@"SHT_CUDA_INFO"
	.sectionflags	@""
	.align	4


	//----- nvinfo : EIATTR_CUDA_API_VERSION
	.align		4
        /*0000*/ 	.byte	0x04, 0x37
        /*0002*/ 	.short	(.L_4357 - .L_4356)
.L_4356:
        /*0004*/ 	.word	0x00000082


	//----- nvinfo : EIATTR_KPARAM_INFO
	.align		4
.L_4357:
        /*0008*/ 	.byte	0x04, 0x17
        /*000a*/ 	.short	(.L_4359 - .L_4358)
.L_4358:
        /*000c*/ 	.word	0x00000000
        /*0010*/ 	.short	0x0000
        /*0012*/ 	.short	0x0000
        /*0014*/ 	.byte	0x00, 0xf0, 0xa1, 0x04


	//----- nvinfo : EIATTR_SPARSE_MMA_MASK
	.align		4
.L_4359:
        /*0018*/ 	.byte	0x03, 0x50
        /*001a*/ 	.short	0x0000


	//----- nvinfo : EIATTR_MAXREG_COUNT
	.align		4
        /*001c*/ 	.byte	0x03, 0x1b
        /*001e*/ 	.short	0x00ff


	//----- nvinfo : EIATTR_NUM_BARRIERS
	.align		4
        /*0020*/ 	.byte	0x02, 0x4c
        /*0022*/ 	.byte	0x01
	.zero		1


	//----- nvinfo : EIATTR_ANNOTATIONS
	.align		4
        /*0024*/ 	.byte	0x04, 0x55
        /*0026*/ 	.short	(.L_4361 - .L_4360)


	//   ....[0]....
.L_4360:
        /* <DEDUP_REMOVED lines=24> */


	//----- nvinfo : EIATTR_MERCURY_ISA_VERSION
	.align		4
.L_4361:
        /*0198*/ 	.byte	0x03, 0x5f
        /*019a*/ 	.short	0x0101


	//----- nvinfo : EIATTR_COOP_GROUP_MASK_REGIDS
	.align		4
        /*019c*/ 	.byte	0x04, 0x29
        /*019e*/ 	.short	(.L_4363 - .L_4362)


	//   ....[0]....
.L_4362:
        /*01a0*/ 	.word	0xffffffff


	//   ....[1]....
        /*01a4*/ 	.word	0xffffffff


	//   ....[2]....
        /*01a8*/ 	.word	0xffffffff


	//   ....[3]....
        /*01ac*/ 	.word	0xffffffff


	//   ....[4]....
        /*01b0*/ 	.word	0xffffffff


	//   ....[5]....
        /*01b4*/ 	.word	0xffffffff


	//   ....[6]....
        /*01b8*/ 	.word	0xffffffff


	//   ....[7]....
        /*01bc*/ 	.word	0xffffffff


	//   ....[8]....
        /*01c0*/ 	.word	0xffffffff


	//   ....[9]....
        /*01c4*/ 	.word	0xffffffff


	//   ....[10]....
        /*01c8*/ 	.word	0x0500001c


	//   ....[11]....
        /*01cc*/ 	.word	0x0500001c


	//   ....[12]....
        /*01d0*/ 	.word	0x0500001c


	//   ....[13]....
        /*01d4*/ 	.word	0x0500001c


	//   ....[14]....
        /*01d8*/ 	.word	0x0500001c


	//   ....[15]....
        /*01dc*/ 	.word	0x0500001c


	//   ....[16]....
        /*01e0*/ 	.word	0x0500001c


	//   ....[17]....
        /*01e4*/ 	.word	0x0500001c


	//   ....[18]....
        /*01e8*/ 	.word	0x0500001c


	//   ....[19]....
        /*01ec*/ 	.word	0x0500001c


	//----- nvinfo : EIATTR_COOP_GROUP_INSTR_OFFSETS
	.align		4
.L_4363:
        /*01f0*/ 	.byte	0x04, 0x28
        /*01f2*/ 	.short	(.L_4365 - .L_4364)


	//   ....[0]....
.L_4364:
        /*01f4*/ 	.word	0x00002840


	//   ....[1]....
        /*01f8*/ 	.word	0x00002860


	//   ....[2]....
        /*01fc*/ 	.word	0x00002880


	//   ....[3]....
        /*0200*/ 	.word	0x000028a0


	//   ....[4]....
        /*0204*/ 	.word	0x000028b0


	//   ....[5]....
        /*0208*/ 	.word	0x000028e0


	//   ....[6]....
        /*020c*/ 	.word	0x000028f0


	//   ....[7]....
        /*0210*/ 	.word	0x00002920


	//   ....[8]....
        /*0214*/ 	.word	0x00002930


	//   ....[9]....
        /*0218*/ 	.word	0x00002950


	//   ....[10]....
        /*021c*/ 	.word	0x000066b0


	//   ....[11]....
        /*0220*/ 	.word	0x00006740


	//   ....[12]....
        /*0224*/ 	.word	0x000067a0


	//   ....[13]....
        /*0228*/ 	.word	0x000067f0


	//   ....[14]....
        /*022c*/ 	.word	0x00006850


	//   ....[15]....
        /*0230*/ 	.word	0x000068a0


	//   ....[16]....
        /*0234*/ 	.word	0x00006910


	//   ....[17]....
        /*0238*/ 	.word	0x00006970


	//   ....[18]....
        /*023c*/ 	.word	0x000069d0


	//   ....[19]....
        /*0240*/ 	.word	0x00006a20


	//----- nvinfo : EIATTR_EXIT_INSTR_OFFSETS
	.align		4
.L_4365:
        /*0244*/ 	.byte	0x04, 0x1c
        /*0246*/ 	.short	(.L_4367 - .L_4366)


	//   ....[0]....
.L_4366:
        /*0248*/ 	.word	0x00006640


	//----- nvinfo : EIATTR_MAX_THREADS
	.align		4
.L_4367:
        /*024c*/ 	.byte	0x04, 0x05
        /*024e*/ 	.short	(.L_4369 - .L_4368)
.L_4368:
        /*0250*/ 	.word	0x00000080
        /*0254*/ 	.word	0x00000001
        /*0258*/ 	.word	0x00000001


	//----- nvinfo : EIATTR_CRS_STACK_SIZE
	.align		4
.L_4369:
        /*025c*/ 	.byte	0x04, 0x1e
        /*025e*/ 	.short	(.L_4371 - .L_4370)
.L_4370:
        /*0260*/ 	.word	0x00000000


	//----- nvinfo : EIATTR_CBANK_PARAM_SIZE
	.align		4
.L_4371:
        /*0264*/ 	.byte	0x03, 0x19
        /*0266*/ 	.short	0x0128


	//----- nvinfo : EIATTR_PARAM_CBANK
	.align		4
        /*0268*/ 	.byte	0x04, 0x0a
        /*026a*/ 	.short	(.L_4373 - .L_4372)
	.align		4
.L_4372:
        /*026c*/ 	.word	index@(.nv.constant0._ZN10layer_norm13ln_bwd_kernelINS_13Kernel_traitsI6__halfffffjLj1280ELj1ELj4ELj1ELj16ENS_18Kernel_traits_baseILj1280ES2_ffffjLj128EEEEELb0ELb0ELb1ELb1EEEvNS_9BwdParamsE)
        /*0270*/ 	.short	0x0210
        /*0272*/ 	.short	0x0128


	//----- nvinfo : EIATTR_SW_WAR
	.align		4
.L_4373:
        /*0274*/ 	.byte	0x04, 0x36
        /*0276*/ 	.short	(.L_4375 - .L_4374)
.L_4374:
        /*0278*/ 	.word	0x00000008
.L_4375:


//--------------------- .nv.info._ZN10layer_norm13ln_bwd_kernelINS_13Kernel_traitsI6__halfffffjLj1280ELj1ELj4ELj1ELj16ENS_18Kernel_traits_baseILj1280ES2_ffffjLj128EEEEELb0ELb1ELb0ELb0EEEvNS_9BwdParamsE --------------------------
	.section	.nv.info._ZN10layer_norm13ln_bwd_kernelINS_13Kernel_traitsI6__halfffffjLj1280ELj1ELj4ELj1ELj16ENS_18Kernel_traits_baseILj1280ES2_ffffjLj128EEEEELb0ELb1ELb0ELb0EEEvNS_9BwdParamsE,"",@"SHT_CUDA_INFO"
	.sectionflags	@""
	.align	4


	//----- nvinfo : EIATTR_CUDA_API_VERSION
	.align		4
        /*0000*/ 	.byte	0x04, 0x37
        /*0002*/ 	.short	(.L_4377 - .L_4376)
.L_4376:
        /*0004*/ 	.word	0x00000082


	//----- nvinfo : EIATTR_KPARAM_INFO
	.align		4
.L_4377:
        /*0008*/ 	.byte	0x04, 0x17
        /*000a*/ 	.short	(.L_4379 - .L_4378)
.L_4378:
        /*000c*/ 	.word	0x00000000
        /*0010*/ 	.short	0x0000
        /*0012*/ 	.short	0x0000
        /*0014*/ 	.byte	0x00, 0xf0, 0xa1, 0x04


	//----- nvinfo : EIATTR_SPARSE_MMA_MASK
	.align		4
.L_4379:
        /*0018*/ 	.byte	0x03, 0x50
        /*001a*/ 	.short	0x0000


	//----- nvinfo : EIATTR_MAXREG_COUNT
	.align		4
        /*001c*/ 	.byte	0x03, 0x1b
        /*001e*/ 	.short	0x00ff


	//----- nvinfo : EIATTR_NUM_BARRIERS
	.align		4
        /*0020*/ 	.byte	0x02, 0x4c
        /*0022*/ 	.byte	0x01
	.zero		1


	//----- nvinfo : EIATTR_ANNOTATIONS
	.align		4
        /*0024*/ 	.byte	0x04, 0x55
        /*0026*/ 	.short	(.L_4381 - .L_4380)


	//   ....[0]....
.L_4380:
        /* <DEDUP_REMOVED lines=93> */


	//----- nvinfo : EIATTR_MERCURY_ISA_VERSION
	.align		4
.L_4381:
        /*05e8*/ 	.byte	0x03, 0x5f
        /*05ea*/ 	.short	0x0101


	//----- nvinfo : EIATTR_COOP_GROUP_MASK_REGIDS
	.align		4
        /*05ec*/ 	.byte	0x04, 0x29
        /*05ee*/ 	.short	(.L_4383 - .L_4382)


	//   ....[0]....
.L_4382:
        /*05f0*/ 	.word	0xffffffff


	//   ....[1]....
        /*05f4*/ 	.word	0xffffffff


	//   ....[2]....
        /*05f8*/ 	.word	0xffffffff


	//   ....[3]....
        /*05fc*/ 	.word	0xffffffff


	//   ....[4]....
        /*0600*/ 	.word	0xffffffff


	//   ....[5]....
        /*0604*/ 	.word	0xffffffff


	//   ....[6]....
        /*0608*/ 	.word	0xffffffff


	//   ....[7]....
        /*060c*/ 	.word	0xffffffff


	//   ....[8]....
        /*0610*/ 	.word	0xffffffff


	//   ....[9]....
        /*0614*/ 	.word	0xffffffff


	//   ....[10]....
        /*0618*/ 	.word	0x05000013


	//   ....[11]....
        /*061c*/ 	.word	0x05000013


	//   ....[12]....
        /*0620*/ 	.word	0x05000013


	//   ....[13]....
        /*0624*/ 	.word	0x05000013


	//   ....[14]....
        /*0628*/ 	.word	0x05000013


	//   ....[15]....
        /*062c*/ 	.word	0x05000013


	//   ....[16]....
        /*0630*/ 	.word	0x05000013


	//   ....[17]....
        /*0634*/ 	.word	0x05000013


	//   ....[18]....
        /*0638*/ 	.word	0x05000013


	//   ....[19]....
        /*063c*/ 	.word	0x05000013


	//----- nvinfo : EIATTR_COOP_GROUP_INSTR_OFFSETS
	.align		4
.L_4383:
        /*0640*/ 	.byte	0x04, 0x28
        /*0642*/ 	.short	(.L_4385 - .L_4384)


	//   ....[0]....
.L_4384:
        /*0644*/ 	.word	0x00003c80


	//   ....[1]....
        /*0648*/ 	.word	0x00003c90


	//   ....[2]....
        /*064c*/ 	.word	0x00003cc0


	//   ....[3]....
        /*0650*/ 	.word	0x00003ce0


	//   ....[4]....
        /*0654*/ 	.word	0x00003d00


	//   ....[5]....
        /*0658*/ 	.word	0x00003d20


	//   ....[6]....
        /*065c*/ 	.word	0x00003d40


	//   ....[7]....
        /*0660*/ 	.word	0x00003d60


	//   ....[8]....
        /*0664*/ 	.word	0x00003d70


	//   ....[9]....
        /*0668*/ 	.word	0x00003d90


	//   ....[10]....
        /*066c*/ 	.word	0x00008200


	//   ....[11]....
        /*0670*/ 	.word	0x000082a0


	//   ....[12]....
        /*0674*/ 	.word	0x00008300


	//   ....[13]....
        /*0678*/ 	.word	0x00008350


	//   ....[14]....
        /*067c*/ 	.word	0x000083b0


	//   ....[15]....
        /*0680*/ 	.word	0x00008400


	//   ....[16]....
        /*0684*/ 	.word	0x00008460


	//   ....[17]....
        /*0688*/ 	.word	0x000084b0


	//   ....[18]....
        /*068c*/ 	.word	0x00008510


	//   ....[19]....
        /*0690*/ 	.word	0x00008560


	//----- nvinfo : EIATTR_EXIT_INSTR_OFFSETS
	.align		4
.L_4385:
        /*0694*/ 	.byte	0x04, 0x1c
        /*0696*/ 	.short	(.L_4387 - .L_4386)


	//   ....[0]....
.L_4386:
        /*0698*/ 	.word	0x00008120


	//   ....[1]....
        /*069c*/ 	.word	0x000081a0


	//----- nvinfo : EIATTR_MAX_THREADS
	.align		4
.L_4387:
        /*06a0*/ 	.byte	0x04, 0x05
        /*06a2*/ 	.short	(.L_4389 - .L_4388)
.L_4388:
        /*06a4*/ 	.word	0x00000080
        /*06a8*/ 	.word	0x00000001
        /*06ac*/ 	.word	0x00000001


	//----- nvinfo : EIATTR_CRS_STACK_SIZE
	.align		4
.L_4389:
        /*06b0*/ 	.byte	0x04, 0x1e
        /*06b2*/ 	.short	(.L_4391 - .L_4390)
.L_4390:
        /*06b4*/ 	.word	0x00000000


	//----- nvinfo : EIATTR_CBANK_PARAM_SIZE
	.align		4
.L_4391:
        /*06b8*/ 	.byte	0x03, 0x19
        /*06ba*/ 	.short	0x0128


	//----- nvinfo : EIATTR_PARAM_CBANK
	.align		4
        /*06bc*/ 	.byte	0x04, 0x0a
        /*06be*/ 	.short	(.L_4393 - .L_4392)
	.align		4
.L_4392:
        /*06c0*/ 	.word	index@(.nv.constant0._ZN10layer_norm13ln_bwd_kernelINS_13Kernel_traitsI6__halfffffjLj1280ELj1ELj4ELj1ELj16ENS_18Kernel_traits_baseILj1280ES2_ffffjLj128EEEEELb0ELb1ELb0ELb0EEEvNS_9BwdParamsE)
        /*06c4*/ 	.short	0x0210
        /*06c6*/ 	.short	0x0128


	//----- nvinfo : EIATTR_SW_WAR
	.align		4
.L_4393:
        /*06c8*/ 	.byte	0x04, 0x36
        /*06ca*/ 	.short	(.L_4395 - .L_4394)
.L_4394:
        /*06cc*/ 	.word	0x00000008
.L_4395:


//--------------------- .nv.info._ZN10layer_norm13ln_bwd_kernelINS_13Kernel_traitsI6__halfffffjLj1280ELj1ELj4ELj1ELj16ENS_18Kernel_traits_baseILj1280ES2_ffffjLj128EEEEELb0ELb1ELb0ELb1EEEvNS_9BwdParamsE --------------------------
	.section	.nv.info._ZN10layer_norm13ln_bwd_kernelINS_13Kernel_traitsI6__halfffffjLj1280ELj1ELj4ELj1ELj16ENS_18Kernel_traits_baseILj1280ES2_ffffjLj128EEEEELb0ELb1ELb0ELb1EEEvNS_9BwdParamsE,"",@"SHT_CUDA_INFO"
	.sectionflags	@""
	.align	4


	//----- nvinfo : EIATTR_CUDA_API_VERSION
	.align		4
        /*0000*/ 	.byte	0x04, 0x37
        /*0002*/ 	.short	(.L_4397 - .L_4396)
.L_4396:
        /*0004*/ 	.word	0x00000082


	//----- nvinfo : EIATTR_KPARAM_INFO
	.align		4
.L_4397:
        /*0008*/ 	.byte	0x04, 0x17
        /*000a*/ 	.short	(.L_4399 - .L_4398)
.L_4398:
        /*000c*/ 	.word	0x00000000
        /*0010*/ 	.short	0x0000
        /*0012*/ 	.short	0x0000
        /*0014*/ 	.byte	0x00, 0xf0, 0xa1, 0x04


	//----- nvinfo : EIATTR_SPARSE_MMA_MASK
	.align		4
.L_4399:
        /*0018*/ 	.byte	0x03, 0x50
        /*001a*/ 	.short	0x0000


	//----- nvinfo : EIATTR_MAXREG_COUNT
	.align		4
        /*001c*/ 	.byte	0x03, 0x1b
        /*001e*/ 	.short	0x00ff


	//----- nvinfo : EIATTR_NUM_BARRIERS
	.align		4
        /*0020*/ 	.byte	0x02, 0x4c
        /*0022*/ 	.byte	0x01
	.zero		1


	//----- nvinfo : EIATTR_ANNOTATIONS
	.align		4
        /*0024*/ 	.byte	0x04, 0x55
        /*0026*/ 	.short	(.L_4401 - .L_4400)


	//   ....[0]....
.L_4400:
        /* <DEDUP_REMOVED lines=157> */


	//----- nvinfo : EIATTR_MERCURY_ISA_VERSION
	.align		4
.L_4401:
        /*09e8*/ 	.byte	0x03, 0x5f
        /*09ea*/ 	.short	0x0101


	//----- nvinfo : EIATTR_COOP_GROUP_MASK_REGIDS
	.align		4
        /*09ec*/ 	.byte	0x04, 0x29
        /*09ee*/ 	.short	(.L_4403 - .L_4402)


	//   ....[0]....
.L_4402:
        /*09f0*/ 	.word	0xffffffff


	//   ....[1]....
        /*09f4*/ 	.word	0xffffffff


	//   ....[2]....
        /*09f8*/ 	.word	0xffffffff


	//   ....[3]....
        /*09fc*/ 	.word	0xffffffff


	//   ....[4]....
        /*0a00*/ 	.word	0xffffffff


	//   ....[5]....
        /*0a04*/ 	.word	0xffffffff


	//   ....[6]....
        /*0a08*/ 	.word	0xffffffff


	//   ....[7]....
        /*0a0c*/ 	.word	0xffffffff


	//   ....[8]....
        /*0a10*/ 	.word	0xffffffff


	//   ....[9]....
        /*0a14*/ 	.word	0xffffffff


	//   ....[10]....
        /*0a18*/ 	.word	0x05000079


	//   ....[11]....
        /*0a1c*/ 	.word	0x05000079


	//   ....[12]....
        /*0a20*/ 	.word	0x05000079


	//   ....[13]....
        /*0a24*/ 	.word	0x05000079


	//   ....[14]....
        /*0a28*/ 	.word	0x05000079


	//   ....[15]....
        /*0a2c*/ 	.word	0x05000079


	//   ....[16]....
        /*0a30*/ 	.word	0x05000079


	//   ....[17]....
        /*0a34*/ 	.word	0x05000079


	//   ....[18]....
        /*0a38*/ 	.word	0x05000079


	//   ....[19]....
        /*0a3c*/ 	.word	0x05000079


	//----- nvinfo : EIATTR_COOP_GROUP_INSTR_OFFSETS
	.align		4
.L_4403:
        /*0a40*/ 	.byte	0x04, 0x28
        /*0a42*/ 	.short	(.L_4405 - .L_4404)


	//   ....[0]....
.L_4404:
        /*0a44*/ 	.word	0x000036a0


	//   ....[1]....
        /*0a48*/ 	.word	0x000036c0


	//   ....[2]....
        /*0a4c*/ 	.word	0x000036e0


	//   ....[3]....
        /*0a50*/ 	.word	0x00003700


	//   ....[4]....
        /*0a54*/ 	.word	0x00003720


	//   ....[5]....
        /*0a58*/ 	.word	0x00003740


	//   ....[6]....
        /*0a5c*/ 	.word	0x00003760


	//   ....[7]....
        /*0a60*/ 	.word	0x00003780


	//   ....[8]....
        /*0a64*/ 	.word	0x00003790


	//   ....[9]....
        /*0a68*/ 	.word	0x000037b0


	//   ....[10]....
        /*0a6c*/ 	.word	0x00007690


	//   ....[11]....
        /*0a70*/ 	.word	0x00007720


	//   ....[12]....
        /*0a74*/ 	.word	0x00007780


	//   ....[13]....
        /*0a78*/ 	.word	0x000077d0


	//   ....[14]....
        /*0a7c*/ 	.word	0x00007830


	//   ....[15]....
        /*0a80*/ 	.word	0x00007880


	//   ....[16]....
        /*0a84*/ 	.word	0x000078e0


	//   ....[17]....
        /*0a88*/ 	.word	0x00007930


	//   ....[18]....
        /*0a8c*/ 	.word	0x00007990


	//   ....[19]....
        /*0a90*/ 	.word	0x000079e0


	//----- nvinfo : EIATTR_EXIT_INSTR_OFFSETS
	.align		4
.L_4405:
        /*0a94*/ 	.byte	0x04, 0x1c
        /*0a96*/ 	.short	(.L_4407 - .L_4406)


	//   ....[0]....
.L_4406:
        /*0a98*/ 	.word	0x00007620


	//----- nvinfo : EIATTR_MAX_THREADS
	.align		4
.L_4407:
        /*0a9c*/ 	.byte	0x04, 0x05
        /*0a9e*/ 	.short	(.L_4409 - .L_4408)
.L_4408:
        /*0aa0*/ 	.word	0x00000080
        /*0aa4*/ 	.word	0x00000001
        /*0aa8*/ 	.word	0x00000001


	//----- nvinfo : EIATTR_CRS_STACK_SIZE
	.align		4
.L_4409:
        /*0aac*/ 	.byte	0x04, 0x1e
        /*0aae*/ 	.short	(.L_4411 - .L_4410)
.L_4410:
        /*0ab0*/ 	.word	0x00000000


	//----- nvinfo : EIATTR_CBANK_PARAM_SIZE
	.align		4
.L_4411:
        /*0ab4*/ 	.byte	0x03, 0x19
        /*0ab6*/ 	.short	0x0128


	//----- nvinfo : EIATTR_PARAM_CBANK
	.align		4
        /*0ab8*/ 	.byte	0x04, 0x0a
        /*0aba*/ 	.short	(.L_4413 - .L_4412)
	.align		4
.L_4412:
        /*0abc*/ 	.word	index@(.nv.constant0._ZN10layer_norm13ln_bwd_kernelINS_13Kernel_traitsI6__halfffffjLj1280ELj1ELj4ELj1ELj16ENS_18Kernel_traits_baseILj1280ES2_ffffjLj128EEEEELb0ELb1ELb0ELb1EEEvNS_9BwdParamsE)
        /*0ac0*/ 	.short	0x0210
        /*0ac2*/ 	.short	0x0128


	//----- nvinfo : EIATTR_SW_WAR
	.align		4
.L_4413:
        /*0ac4*/ 	.byte	0x04, 0x36
        /*0ac6*/ 	.short	(.L_4415 - .L_4414)
.L_4414:
        /*0ac8*/ 	.word	0x00000008
.L_4415:


//--------------------- .nv.info._ZN10layer_norm13ln_bwd_kernelINS_13Kernel_traitsI6__halfffffjLj1280ELj1ELj4ELj1ELj16ENS_18Kernel_traits_baseILj1280ES2_ffffjLj128EEEEELb0ELb1ELb1ELb0EEEvNS_9BwdParamsE --------------------------
	.section	.nv.info._ZN10layer_norm13ln_bwd_kernelINS_13Kernel_traitsI6__halfffffjLj1280ELj1ELj4ELj1ELj16ENS_18Kernel_traits_baseILj1280ES2_ffffjLj128EEEEELb0ELb1ELb1ELb0EEEvNS_9BwdParamsE,"",@"SHT_CUDA_INFO"
	.sectionflags	@""
	.align	4


	//----- nvinfo : EIATTR_CUDA_API_VERSION
	.align		4
        /*0000*/ 	.byte	0x04, 0x37
        /*0002*/ 	.short	(.L_4417 - .L_4416)
.L_4416:
        /*0004*/ 	.word	0x00000082


	//----- nvinfo : EIATTR_KPARAM_INFO
	.align		4
.L_4417:
        /*0008*/ 	.byte	0x04, 0x17
        /*000a*/ 	.short	(.L_4419 - .L_4418)
.L_4418:
        /*000c*/ 	.word	0x00000000
        /*0010*/ 	.short	0x0000
        /*0012*/ 	.short	0x0000
        /*0014*/ 	.byte	0x00, 0xf0, 0xa1, 0x04


	//----- nvinfo : EIATTR_SPARSE_MMA_MASK
	.align		4
.L_4419:
        /*0018*/ 	.byte	0x03, 0x50
        /*001a*/ 	.short	0x0000


	//----- nvinfo : EIATTR_MAXREG_COUNT
	.align		4
        /*001c*/ 	.byte	0x03, 0x1b
        /*001e*/ 	.short	0x00ff


	//----- nvinfo : EIATTR_NUM_BARRIERS
	.align		4
        /*0020*/ 	.byte	0x02, 0x4c
        /*0022*/ 	.byte	0x01
	.zero		1


	//----- nvinfo : EIATTR_ANNOTATIONS
	.align		4
        /*0024*/ 	.byte	0x04, 0x55
        /*0026*/ 	.short	(.L_4421 - .L_4420)


	//   ....[0]....
.L_4420:
        /* <DEDUP_REMOVED lines=103> */


	//----- nvinfo : EIATTR_MERCURY_ISA_VERSION
	.align		4
.L_4421:
        /*0680*/ 	.byte	0x03, 0x5f
        /*0682*/ 	.short	0x0101


	//----- nvinfo : EIATTR_COOP_GROUP_MASK_REGIDS
	.align		4
        /*0684*/ 	.byte	0x04, 0x29
        /*0686*/ 	.short	(.L_4423 - .L_4422)


	//   ....[0]....
.L_4422:
        /*0688*/ 	.word	0xffffffff


	//   ....[1]....
        /*068c*/ 	.word	0xffffffff


	//   ....[2]....
        /*0690*/ 	.word	0xffffffff


	//   ....[3]....
        /*0694*/ 	.word	0xffffffff


	//   ....[4]....
        /*0698*/ 	.word	0xffffffff


	//   ....[5]....
        /*069c*/ 	.word	0xffffffff


	//   ....[6]....
        /*06a0*/ 	.word	0xffffffff


	//   ....[7]....
        /*06a4*/ 	.word	0xffffffff


	//   ....[8]....
        /*06a8*/ 	.word	0xffffffff


	//   ....[9]....
        /*06ac*/ 	.word	0xffffffff


	//   ....[10]....
        /*06b0*/ 	.word	0x05000006


	//   ....[11]....
        /*06b4*/ 	.word	0x05000006


	//   ....[12]....
        /*06b8*/ 	.word	0x05000006


	//   ....[13]....
        /*06bc*/ 	.word	0x05000006


	//   ....[14]....
        /*06c0*/ 	.word	0x05000006


	//   ....[15]....
        /*06c4*/ 	.word	0x05000006


	//   ....[16]....
        /*06c8*/ 	.word	0x05000006


	//   ....[17]....
        /*06cc*/ 	.word	0x05000006


	//   ....[18]....
        /*06d0*/ 	.word	0x05000006


	//   ....[19]....
        /*06d4*/ 	.word	0x05000006


	//----- nvinfo : EIATTR_COOP_GROUP_INSTR_OFFSETS
	.align		4
.L_4423:
        /*06d8*/ 	.byte	0x04, 0x28
        /*06da*/ 	.short	(.L_4425 - .L_4424)


	//   ....[0]....
.L_4424:
        /*06dc*/ 	.word	0x000043a0


	//   ....[1]....
        /*06e0*/ 	.word	0x000043b0


	//   ....[2]....
        /*06e4*/ 	.word	0x000043e0


	//   ....[3]....
        /*06e8*/ 	.word	0x00004400


	//   ....[4]....
        /*06ec*/ 	.word	0x00004420


	//   ....[5]....
        /*06f0*/ 	.word	0x00004440


	//   ....[6]....
        /*06f4*/ 	.word	0x00004460


	//   ....[7]....
        /*06f8*/ 	.word	0x00004480


	//   ....[8]....
        /*06fc*/ 	.word	0x00004490


	//   ....[9]....
        /*0700*/ 	.word	0x000044b0


	//   ....[10]....
        /*0704*/ 	.word	0x0000a350


	//   ....[11]....
        /*0708*/ 	.word	0x0000a3f0


	//   ....[12]....
        /*070c*/ 	.word	0x0000a450


	//   ....[13]....
        /*0710*/ 	.word	0x0000a4a0


	//   ....[14]....
        /*0714*/ 	.word	0x0000a500


	//   ....[15]....
        /*0718*/ 	.word	0x0000a550


	//   ....[16]....
        /*071c*/ 	.word	0x0000a5b0


	//   ....[17]....
        /*0720*/ 	.word	0x0000a600


	//   ....[18]....
        /*0724*/ 	.word	0x0000a660


	//   ....[19]....
        /*0728*/ 	.word	0x0000a6b0


	//----- nvinfo : EIATTR_EXIT_INSTR_OFFSETS
	.align		4
.L_4425:
        /*072c*/ 	.byte	0x04, 0x1c
        /*072e*/ 	.short	(.L_4427 - .L_4426)


	//   ....[0]....
.L_4426:
        /*0730*/ 	.word	0x0000a270


	//   ....[1]....
        /*0734*/ 	.word	0x0000a2f0


	//----- nvinfo : EIATTR_MAX_THREADS
	.align		4
.L_4427:
        /*0738*/ 	.byte	0x04, 0x05
        /*073a*/ 	.short	(.L_4429 - .L_4428)
.L_4428:
        /*073c*/ 	.word	0x00000080
        /*0740*/ 	.word	0x00000001
        /*0744*/ 	.word	0x00000001


	//----- nvinfo : EIATTR_CRS_STACK_SIZE
	.align		4
.L_4429:
        /*0748*/ 	.byte	0x04, 0x1e
        /*074a*/ 	.short	(.L_4431 - .L_4430)
.L_4430:
        /*074c*/ 	.word	0x00000000


	//----- nvinfo : EIATTR_CBANK_PARAM_SIZE
	.align		4
.L_4431:
        /*0750*/ 	.byte	0x03, 0x19
        /*0752*/ 	.short	0x0128


	//----- nvinfo : EIATTR_PARAM_CBANK
	.align		4
        /*0754*/ 	.byte	0x04, 0x0a
        /*0756*/ 	.short	(.L_4433 - .L_4432)
	.align		4
.L_4432:
        /*0758*/ 	.word	index@(.nv.constant0._ZN10layer_norm13ln_bwd_kernelINS_13Kernel_traitsI6__halfffffjLj1280ELj1ELj4ELj1ELj16ENS_18Kernel_traits_baseILj1280ES2_ffffjLj128EEEEELb0ELb1ELb1ELb0EEEvNS_9BwdParamsE)
        /*075c*/ 	.short	0x0210
        /*075e*/ 	.short	0x0128


	//----- nvinfo : EIATTR_SW_WAR
	.align		4
.L_4433:
        /*0760*/ 	.byte	0x04, 0x36
        /*0762*/ 	.short	(.L_4435 - .L_4434)
.L_4434:
        /*0764*/ 	.word	0x00000008
.L_4435:


//--------------------- .nv.info._ZN10layer_norm13ln_bwd_kernelINS_13Kernel_traitsI6__halfffffjLj1280ELj1ELj4ELj1ELj16ENS_18Kernel_traits_baseILj1280ES2_ffffjLj128EEEEELb0ELb1ELb1ELb1EEEvNS_9BwdParamsE --------------------------
	.section	.nv.info._ZN10layer_norm13ln_bwd_kernelINS_13Kernel_traitsI6__halfffffjLj1280ELj1ELj4ELj1ELj16ENS_18Kernel_traits_baseILj1280ES2_ffffjLj128EEEEELb0ELb1ELb1ELb1EEEvNS_9BwdParamsE,"",@"SHT_CUDA_INFO"
	.sectionflags	@""
	.align	4


	//----- nvinfo : EIATTR_CUDA_API_VERSION
	.align		4
        /*0000*/ 	.byte	0x04, 0x37
        /*0002*/ 	.short	(.L_4437 - .L_4436)
.L_4436:
        /*0004*/ 	.word	0x00000082


	//----- nvinfo : EIATTR_KPARAM_INFO
	.align		4
.L_4437:
        /*0008*/ 	.byte	0x04, 0x17
        /*000a*/ 	.short	(.L_4439 - .L_4438)
.L_4438:
        /*000c*/ 	.word	0x00000000
        /*0010*/ 	.short	0x0000
        /*0012*/ 	.short	0x0000
        /*0014*/ 	.byte	0x00, 0xf0, 0xa1, 0x04


	//----- nvinfo : EIATTR_SPARSE_MMA_MASK
	.align		4
.L_4439:
        /*0018*/ 	.byte	0x03, 0x50
        /*001a*/ 	.short	0x0000


	//----- nvinfo : EIATTR_MAXREG_COUNT
	.align		4
        /*001c*/ 	.byte	0x03, 0x1b
        /*001e*/ 	.short	0x00ff


	//----- nvinfo : EIATTR_NUM_BARRIERS
	.align		4
        /*0020*/ 	.byte	0x02, 0x4c
        /*0022*/ 	.byte	0x01
	.zero		1


	//----- nvinfo : EIATTR_ANNOTATIONS
	.align		4
        /*0024*/ 	.byte	0x04, 0x55
        /*0026*/ 	.short	(.L_4441 - .L_4440)


	//   ....[0]....
.L_4440:
        /* <DEDUP_REMOVED lines=137> */


	//----- nvinfo : EIATTR_MERCURY_ISA_VERSION
	.align		4
.L_4441:
        /*08a8*/ 	.byte	0x03, 0x5f
        /*08aa*/ 	.short	0x0101


	//----- nvinfo : EIATTR_COOP_GROUP_MASK_REGIDS
	.align		4
        /*08ac*/ 	.byte	0x04, 0x29
        /*08ae*/ 	.short	(.L_4443 - .L_4442)


	//   ....[0]....
.L_4442:
        /*08b0*/ 	.word	0xffffffff


	//   ....[1]....
        /*08b4*/ 	.word	0xffffffff


	//   ....[2]....
        /*08b8*/ 	.word	0xffffffff


	//   ....[3]....
        /*08bc*/ 	.word	0xffffffff


	//   ....[4]....
        /*08c0*/ 	.word	0xffffffff


	//   ....[5]....
        /*08c4*/ 	.word	0xffffffff


	//   ....[6]....
        /*08c8*/ 	.word	0xffffffff


	//   ....[7]....
        /*08cc*/ 	.word	0xffffffff


	//   ....[8]....
        /*08d0*/ 	.word	0xffffffff


	//   ....[9]....
        /*08d4*/ 	.word	0xffffffff


	//   ....[10]....
        /*08d8*/ 	.word	0x050000d0


	//   ....[11]....
        /*08dc*/ 	.word	0x050000d0


	//   ....[12]....
        /*08e0*/ 	.word	0x050000d0


	//   ....[13]....
        /*08e4*/ 	.word	0x050000d0


	//   ....[14]....
        /*08e8*/ 	.word	0x050000d0


	//   ....[15]....
        /*08ec*/ 	.word	0x050000d0


	//   ....[16]....
        /*08f0*/ 	.word	0x050000d0


	//   ....[17]....
        /*08f4*/ 	.word	0x050000d0


	//   ....[18]....
        /*08f8*/ 	.word	0x050000d0


	//   ....[19]....
        /*08fc*/ 	.word	0x050000d0


	//----- nvinfo : EIATTR_COOP_GROUP_INSTR_OFFSETS
	.align		4
.L_4443:
        /*0900*/ 	.byte	0x04, 0x28
        /*0902*/ 	.short	(.L_4445 - .L_4444)


	//   ....[0]....
.L_4444:
        /*0904*/ 	.word	0x00003920


	//   ....[1]....
        /*0908*/ 	.word	0x00003930


	//   ....[2]....
        /*090c*/ 	.word	0x00003960


	//   ....[3]....
        /*0910*/ 	.word	0x00003980


	//   ....[4]....
        /*0914*/ 	.word	0x000039a0


	//   ....[5]....
        /*0918*/ 	.word	0x000039c0


	//   ....[6]....
        /*091c*/ 	.word	0x000039e0


	//   ....[7]....
        /*0920*/ 	.word	0x000039f0


	//   ....[8]....
        /*0924*/ 	.word	0x00003a20


	//   ....[9]....
        /*0928*/ 	.word	0x00003a30


	//   ....[10]....
        /*092c*/ 	.word	0x000086a0


	//   ....[11]....
        /*0930*/ 	.word	0x00008740


	//   ....[12]....
        /*0934*/ 	.word	0x000087a0


	//   ....[13]....
        /*0938*/ 	.word	0x000087f0


	//   ....[14]....
        /*093c*/ 	.word	0x00008850


	//   ....[15]....
        /*0940*/ 	.word	0x000088a0


	//   ....[16]....
        /*0944*/ 	.word	0x00008900


	//   ....[17]....
        /*0948*/ 	.word	0x00008950


	//   ....[18]....
        /*094c*/ 	.word	0x000089b0


	//   ....[19]....
        /*0950*/ 	.word	0x00008a10


	//----- nvinfo : EIATTR_EXIT_INSTR_OFFSETS
	.align		4
.L_4445:
        /*0954*/ 	.byte	0x04, 0x1c
        /*0956*/ 	.short	(.L_4447 - .L_4446)


	//   ....[0]....
.L_4446:
        /*0958*/ 	.word	0x00008640


	//----- nvinfo : EIATTR_MAX_THREADS
	.align		4
.L_4447:
        /*095c*/ 	.byte	0x04, 0x05
        /*095e*/ 	.short	(.L_4449 - .L_4448)
.L_4448:
        /*0960*/ 	.word	0x00000080
        /*0964*/ 	.word	0x00000001
        /*0968*/ 	.word	0x00000001


	//----- nvinfo : EIATTR_CRS_STACK_SIZE
	.align		4
.L_4449:
        /*096c*/ 	.byte	0x04, 0x1e
        /*096e*/ 	.short	(.L_4451 - .L_4450)
.L_4450:
        /*0970*/ 	.word	0x00000000


	//----- nvinfo : EIATTR_CBANK_PARAM_SIZE
	.align		4
.L_4451:
        /*0974*/ 	.byte	0x03, 0x19
        /*0976*/ 	.short	0x0128


	//----- nvinfo : EIATTR_PARAM_CBANK
	.align		4
        /*0978*/ 	.byte	0x04, 0x0a
        /*097a*/ 	.short	(.L_4453 - .L_4452)
	.align		4
.L_4452:
        /*097c*/ 	.word	index@(.nv.constant0._ZN10layer_norm13ln_bwd_kernelINS_13Kernel_traitsI6__halfffffjLj1280ELj1ELj4ELj1ELj16ENS_18Kernel_traits_baseILj1280ES2_ffffjLj128EEEEELb0ELb1ELb1ELb1EEEvNS_9BwdParamsE)
        /*0980*/ 	.short	0x0210
        /*0982*/ 	.short	0x0128


	//----- nvinfo : EIATTR_SW_WAR
	.align		4
.L_4453:
        /*0984*/ 	.byte	0x04, 0x36
        /*0986*/ 	.short	(.L_4455 - .L_4454)
.L_4454:
        /*0988*/ 	.word	0x00000008
.L_4455:


//--------------------- .nv.info._ZN10layer_norm13ln_bwd_kernelINS_13Kernel_traitsI6__halfffffjLj1280ELj1ELj4ELj1ELj16ENS_18Kernel_traits_baseILj1280ES2_ffffjLj128EEEEELb1ELb0ELb0ELb0EEEvNS_9BwdParamsE --------------------------
	.section	.nv.info._ZN10layer_norm13ln_bwd_kernelINS_13Kernel_traitsI6__halfffffjLj1280ELj1ELj4ELj1ELj16ENS_18Kernel_traits_baseILj1280ES2_ffffjLj128EEEEELb1ELb0ELb0ELb0EEEvNS_9BwdParamsE,"",@"SHT_CUDA_INFO"
	.sectionflags	@""
	.align	4


	//----- nvinfo : EIATTR_CUDA_API_VERSION
	.align		4
        /*0000*/ 	.byte	0x04, 0x37
        /*0002*/ 	.short	(.L_4457 - .L_4456)
.L_4456:
        /*0004*/ 	.word	0x00000082


	//----- nvinfo : EIATTR_KPARAM_INFO
	.align		4
.L_4457:
        /*0008*/ 	.byte	0x04, 0x17
        /*000a*/ 	.short	(.L_4459 - .L_4458)
.L_4458:
        /*000c*/ 	.word	0x00000000
        /*0010*/ 	.short	0x0000
        /*0012*/ 	.short	0x0000
        /*0014*/ 	.byte	0x00, 0xf0, 0xa1, 0x04


	//----- nvinfo : EIATTR_SPARSE_MMA_MASK
	.align		4
.L_4459:
        /*0018*/ 	.byte	0x03, 0x50
        /*001a*/ 	.short	0x0000


	//----- nvinfo : EIATTR_MAXREG_COUNT
	.align		4
        /*001c*/ 	.byte	0x03, 0x1b
        /*001e*/ 	.short	0x00ff


	//----- nvinfo : EIATTR_NUM_BARRIERS
	.align		4
        /*0020*/ 	.byte	0x02, 0x4c
        /*0022*/ 	.byte	0x01
	.zero		1


	//----- nvinfo : EIATTR_ANNOTATIONS
	.align		4
        /*0024*/ 	.byte	0x04, 0x55
        /*0026*/ 	.short	(.L_4461 - .L_4460)


	//   ....[0]....
.L_4460:
        /* <DEDUP_REMOVED lines=22> */


	//----- nvinfo : EIATTR_MERCURY_ISA_VERSION
	.align		4
.L_4461:
        /*0178*/ 	.byte	0x03, 0x5f
        /*017a*/ 	.short	0x0101


	//----- nvinfo : EIATTR_COOP_GROUP_MASK_REGIDS
	.align		4
        /*017c*/ 	.byte	0x04, 0x29
        /*017e*/ 	.short	(.L_4463 - .L_4462)


	//   ....[0]....
.L_4462:
        /*0180*/ 	.word	0xffffffff


	//   ....[1]....
        /*0184*/ 	.word	0xffffffff


	//   ....[2]....
        /*0188*/ 	.word	0xffffffff


	//   ....[3]....
        /*018c*/ 	.word	0xffffffff


	//   ....[4]....
        /*0190*/ 	.word	0xffffffff


	//   ....[5]....
        /*0194*/ 	.word	0xffffffff


	//   ....[6]....
        /*0198*/ 	.word	0xffffffff


	//   ....[7]....
        /*019c*/ 	.word	0xffffffff


	//   ....[8]....
        /*01a0*/ 	.word	0xffffffff


	//   ....[9]....
        /*01a4*/ 	.word	0xffffffff


	//   ....[10]....
        /*01a8*/ 	.word	0x0500009c


	//   ....[11]....
        /*01ac*/ 	.word	0x0500009c


	//   ....[12]....
        /*01b0*/ 	.word	0x0500009c


	//   ....[13]....
        /*01b4*/ 	.word	0x0500009c


	//   ....[14]....
        /*01b8*/ 	.word	0x0500009c


	//   ....[15]....
        /*01bc*/ 	.word	0x0500009c


	//   ....[16]....
        /*01c0*/ 	.word	0x0500009c


	//   ....[17]....
        /*01c4*/ 	.word	0x0500009c


	//   ....[18]....
        /*01c8*/ 	.word	0x0500009c


	//   ....[19]....
        /*01cc*/ 	.word	0x0500009c


	//----- nvinfo : EIATTR_COOP_GROUP_INSTR_OFFSETS
	.align		4
.L_4463:
        /*01d0*/ 	.byte	0x04, 0x28
        /*01d2*/ 	.short	(.L_4465 - .L_4464)


	//   ....[0]....
.L_4464:
        /*01d4*/ 	.word	0x000030c0


	//   ....[1]....
        /*01d8*/ 	.word	0x000030e0


	//   ....[2]....
        /*01dc*/ 	.word	0x00003100


	//   ....[3]....
        /*01e0*/ 	.word	0x00003120


	//   ....[4]....
        /*01e4*/ 	.word	0x00003140


	//   ....[5]....
        /*01e8*/ 	.word	0x00003160


	//   ....[6]....
        /*01ec*/ 	.word	0x00003180


	//   ....[7]....
        /*01f0*/ 	.word	0x000031a0


	//   ....[8]....
        /*01f4*/ 	.word	0x000031b0


	//   ....[9]....
        /*01f8*/ 	.word	0x000031d0


	//   ....[10]....
        /*01fc*/ 	.word	0x00006740


	//   ....[11]....
        /*0200*/ 	.word	0x000067d0


	//   ....[12]....
        /*0204*/ 	.word	0x00006830


	//   ....[13]....
        /*0208*/ 	.word	0x00006880


	//   ....[14]....
        /*020c*/ 	.word	0x000068e0


	//   ....[15]....
        /*0210*/ 	.word	0x00006930


	//   ....[16]....
        /*0214*/ 	.word	0x00006990


	//   ....[17]....
        /*0218*/ 	.word	0x000069e0


	//   ....[18]....
        /*021c*/ 	.word	0x00006a40


	//   ....[19]....
        /*0220*/ 	.word	0x00006a90


	//----- nvinfo : EIATTR_EXIT_INSTR_OFFSETS
	.align		4
.L_4465:
        /*0224*/ 	.byte	0x04, 0x1c
        /*0226*/ 	.short	(.L_4467 - .L_4466)


	//   ....[0]....
.L_4466:
        /*0228*/ 	.word	0x000066a0


	//   ....[1]....
        /*022c*/ 	.word	0x000066d0


	//----- nvinfo : EIATTR_MAX_THREADS
	.align		4
.L_4467:
        /*0230*/ 	.byte	0x04, 0x05
        /*0232*/ 	.short	(.L_4469 - .L_4468)
.L_4468:
        /*0234*/ 	.word	0x00000080
        /*0238*/ 	.word	0x00000001
        /*023c*/ 	.word	0x00000001


	//----- nvinfo : EIATTR_CRS_STACK_SIZE
	.align		4
.L_4469:
        /*0240*/ 	.byte	0x04, 0x1e
        /*0242*/ 	.short	(.L_4471 - .L_4470)
.L_4470:
        /*0244*/ 	.word	0x00000000


	//----- nvinfo : EIATTR_CBANK_PARAM_SIZE
	.align		4
.L_4471:
        /*0248*/ 	.byte	0x03, 0x19
        /*024a*/ 	.short	0x0128


	//----- nvinfo : EIATTR_PARAM_CBANK
	.align		4
        /*024c*/ 	.byte	0x04, 0x0a
        /*024e*/ 	.short	(.L_4473 - .L_4472)
	.align		4
.L_4472:
        /*0250*/ 	.word	index@(.nv.constant0._ZN10layer_norm13ln_bwd_kernelINS_13Kernel_traitsI6__halfffffjLj1280ELj1ELj4ELj1ELj16ENS_18Kernel_traits_baseILj1280ES2_ffffjLj128EEEEELb1ELb0ELb0ELb0EEEvNS_9BwdParamsE)
        /*0254*/ 	.short	0x0210
        /*0256*/ 	.short	0x0128


	//----- nvinfo : EIATTR_SW_WAR
	.align		4
.L_4473:
        /*0258*/ 	.byte	0x04, 0x36
        /*025a*/ 	.short	(.L_4475 - .L_4474)
.L_4474:
        /*025c*/ 	.word	0x00000008
.L_4475:


//--------------------- .nv.info._ZN10layer_norm13ln_bwd_kernelINS_13Kernel_traitsI6__halfffffjLj1280ELj1ELj4ELj1ELj16ENS_18Kernel_traits_baseILj1280ES2_ffffjLj128EEEEELb1ELb0ELb0ELb1EEEvNS_9BwdParamsE --------------------------
	.section	.nv.info._ZN10layer_norm13ln_bwd_kernelINS_13Kernel_traitsI6__halfffffjLj1280ELj1ELj4ELj1ELj16ENS_18Kernel_traits_baseILj1280ES2_ffffjLj128EEEEELb1ELb0ELb0ELb1EEEvNS_9BwdParamsE,"",@"SHT_CUDA_INFO"
	.sectionflags	@""
	.align	4


	//----- nvinfo : EIATTR_CUDA_API_VERSION
	.align		4
        /*0000*/ 	.byte	0x04, 0x37
        /*0002*/ 	.short	(.L_4477 - .L_4476)
.L_4476:
        /*0004*/ 	.word	0x00000082


	//----- nvinfo : EIATTR_KPARAM_INFO
	.align		4
.L_4477:
        /*0008*/ 	.byte	0x04, 0x17
        /*000a*/ 	.short	(.L_4479 - .L_4478)
.L_4478:
        /*000c*/ 	.word	0x00000000
        /*0010*/ 	.short	0x0000
        /*0012*/ 	.short	0x0000
        /*0014*/ 	.byte	0x00, 0xf0, 0xa1, 0x04


	//----- nvinfo : EIATTR_SPARSE_MMA_MASK
	.align		4
.L_4479:
        /*0018*/ 	.byte	0x03, 0x50
        /*001a*/ 	.short	0x0000


	//----- nvinfo : EIATTR_MAXREG_COUNT
	.align		4
        /*001c*/ 	.byte	0x03, 0x1b
        /*001e*/ 	.short	0x00ff


	//----- nvinfo : EIATTR_NUM_BARRIERS
	.align		4
        /*0020*/ 	.byte	0x02, 0x4c
        /*0022*/ 	.byte	0x01
	.zero		1


	//----- nvinfo : EIATTR_ANNOTATIONS
	.align		4
        /*0024*/ 	.byte	0x04, 0x55
        /*0026*/ 	.short	(.L_4481 - .L_4480)


	//   ....[0]....
.L_4480:
        /* <DEDUP_REMOVED lines=55> */


	//----- nvinfo : EIATTR_MERCURY_ISA_VERSION
	.align		4
.L_4481:
        /*0380*/ 	.byte	0x03, 0x5f
        /*0382*/ 	.short	0x0101


	//----- nvinfo : EIATTR_COOP_GROUP_MASK_REGIDS
	.align		4
        /*0384*/ 	.byte	0x04, 0x29
        /*0386*/ 	.short	(.L_4483 - .L_4482)


	//   ....[0]....
.L_4482:
        /*0388*/ 	.word	0xffffffff


	//   ....[1]....
        /*038c*/ 	.word	0xffffffff


	//   ....[2]....
        /*0390*/ 	.word	0xffffffff


	//   ....[3]....
        /*0394*/ 	.word	0xffffffff


	//   ....[4]....
        /*0398*/ 	.word	0xffffffff


	//   ....[5]....
        /*039c*/ 	.word	0xffffffff


	//   ....[6]....
        /*03a0*/ 	.word	0xffffffff


	//   ....[7]....
        /*03a4*/ 	.word	0xffffffff


	//   ....[8]....
        /*03a8*/ 	.word	0xffffffff


	//   ....[9]....
        /*03ac*/ 	.word	0xffffffff


	//   ....[10]....
        /*03b0*/ 	.word	0x050000c1


	//   ....[11]....
        /*03b4*/ 	.word	0x050000c1


	//   ....[12]....
        /*03b8*/ 	.word	0x050000c1


	//   ....[13]....
        /*03bc*/ 	.word	0x050000c1


	//   ....[14]....
        /*03c0*/ 	.word	0x050000c1


	//   ....[15]....
        /*03c4*/ 	.word	0x050000c1


	//   ....[16]....
        /*03c8*/ 	.word	0x050000c1


	//   ....[17]....
        /*03cc*/ 	.word	0x050000c1


	//   ....[18]....
        /*03d0*/ 	.word	0x050000c1


	//   ....[19]....
        /*03d4*/ 	.word	0x050000c1


	//----- nvinfo : EIATTR_COOP_GROUP_INSTR_OFFSETS
	.align		4
.L_4483:
        /*03d8*/ 	.byte	0x04, 0x28
        /*03da*/ 	.short	(.L_4485 - .L_4484)


	//   ....[0]....
.L_4484:
        /*03dc*/ 	.word	0x00002d90


	//   ....[1]....
        /*03e0*/ 	.word	0x00002db0


	//   ....[2]....
        /*03e4*/ 	.word	0x00002dd0


	//   ....[3]....
        /*03e8*/ 	.word	0x00002df0


	//   ....[4]....
        /*03ec*/ 	.word	0x00002e10


	//   ....[5]....
        /*03f0*/ 	.word	0x00002e30


	//   ....[6]....
        /*03f4*/ 	.word	0x00002e50


	//   ....[7]....
        /*03f8*/ 	.word	0x00002e70


	//   ....[8]....
        /*03fc*/ 	.word	0x00002e80


	//   ....[9]....
        /*0400*/ 	.word	0x00002ea0


	//   ....[10]....
        /*0404*/ 	.word	0x00005cc0


	//   ....[11]....
        /*0408*/ 	.word	0x00005d50


	//   ....[12]....
        /*040c*/ 	.word	0x00005db0


	//   ....[13]....
        /*0410*/ 	.word	0x00005e00


	//   ....[14]....
        /*0414*/ 	.word	0x00005e60


	//   ....[15]....
        /*0418*/ 	.word	0x00005eb0


	//   ....[16]....
        /*041c*/ 	.word	0x00005f10


	//   ....[17]....
        /*0420*/ 	.word	0x00005f60


	//   ....[18]....
        /*0424*/ 	.word	0x00005fc0


	//   ....[19]....
        /*0428*/ 	.word	0x00006010


	//----- nvinfo : EIATTR_EXIT_INSTR_OFFSETS
	.align		4
.L_4485:
        /*042c*/ 	.byte	0x04, 0x1c
        /*042e*/ 	.short	(.L_4487 - .L_4486)


	//   ....[0]....
.L_4486:
        /*0430*/ 	.word	0x00005c50


	//----- nvinfo : EIATTR_MAX_THREADS
	.align		4
.L_4487:
        /*0434*/ 	.byte	0x04, 0x05
        /*0436*/ 	.short	(.L_4489 - .L_4488)
.L_4488:
        /*0438*/ 	.word	0x00000080
        /*043c*/ 	.word	0x00000001
        /*0440*/ 	.word	0x00000001


	//----- nvinfo : EIATTR_CRS_STACK_SIZE
	.align		4
.L_4489:
        /*0444*/ 	.byte	0x04, 0x1e
        /*0446*/ 	.short	(.L_4491 - .L_4490)
.L_4490:
        /*0448*/ 	.word	0x00000000


	//----- nvinfo : EIATTR_CBANK_PARAM_SIZE
	.align		4
.L_4491:
        /*044c*/ 	.byte	0x03, 0x19
        /*044e*/ 	.short	0x0128


	//----- nvinfo : EIATTR_PARAM_CBANK
	.align		4
        /*0450*/ 	.byte	0x04, 0x0a
        /*0452*/ 	.short	(.L_4493 - .L_4492)
	.align		4
.L_4492:
        /*0454*/ 	.word	index@(.nv.constant0._ZN10layer_norm13ln_bwd_kernelINS_13Kernel_traitsI6__halfffffjLj1280ELj1ELj4ELj1ELj16ENS_18Kernel_traits_baseILj1280ES2_ffffjLj128EEEEELb1ELb0ELb0ELb1EEEvNS_9BwdParamsE)
        /*0458*/ 	.short	0x0210
        /*045a*/ 	.short	0x0128


	//----- nvinfo : EIATTR_SW_WAR
	.align		4
.L_4493:
        /*045c*/ 	.byte	0x04, 0x36
        /*045e*/ 	.short	(.L_4495 - .L_4494)
.L_4494:
        /*0460*/ 	.word	0x00000008
.L_4495:


//--------------------- .nv.info._ZN10layer_norm22ln_bwd_finalize_kernelINS_22Kernel_traits_finalizeILj1280E6__halfffffjLb0ELj1024ELj4ENS_18Kernel_traits_baseILj1280ES2_ffffjLj1024EEEEELb0ELb0EEEvNS_9BwdParamsE --------------------------
	.section	.nv.info._ZN10layer_norm22ln_bwd_finalize_kernelINS_22Kernel_traits_finalizeILj1280E6__halfffffjLb0ELj1024ELj4ENS_18Kernel_traits_baseILj1280ES2_ffffjLj1024EEEEELb0ELb0EEEvNS_9BwdParamsE,"",@"SHT_CUDA_INFO"
	.sectionflags	@""
	.align	4


	//----- nvinfo : EIATTR_CUDA_API_VERSION
	.align		4
        /*0000*/ 	.byte	0x04, 0x37
        /*0002*/ 	.short	(.L_4497 - .L_4496)
.L_4496:
        /*0004*/ 	.word	0x00000082


	//----- nvinfo : EIATTR_KPARAM_INFO
	.align		4
.L_4497:
        /*0008*/ 	.byte	0x04, 0x17
        /*000a*/ 	.short	(.L_4499 - .L_4498)
.L_4498:
        /*000c*/ 	.word	0x00000000
        /*0010*/ 	.short	0x0000
        /*0012*/ 	.short	0x0000
        /*0014*/ 	.byte	0x00, 0xf0, 0xa1, 0x04


	//----- nvinfo : EIATTR_SPARSE_MMA_MASK
	.align		4
.L_4499:
        /*0018*/ 	.byte	0x03, 0x50
        /*001a*/ 	.short	0x0000


	//----- nvinfo : EIATTR_MAXREG_COUNT
	.align		4
        /*001c*/ 	.byte	0x03, 0x1b
        /*001e*/ 	.short	0x0040


	//----- nvinfo : EIATTR_NUM_BARRIERS
	.align		4
        /*0020*/ 	.byte	0x02, 0x4c
        /*0022*/ 	.byte	0x01
	.zero		1


	//----- nvinfo : EIATTR_MERCURY_ISA_VERSION
	.align		4
        /*0024*/ 	.byte	0x03, 0x5f
        /*0026*/ 	.short	0x0101


	//----- nvinfo : EIATTR_COOP_GROUP_MASK_REGIDS
	.align		4
        /*0028*/ 	.byte	0x04, 0x29
        /*002a*/ 	.short	(.L_4501 - .L_4500)


	//   ....[0]....
.L_4500:
        /*002c*/ 	.word	0xffffffff


	//   ....[1]....
        /*0030*/ 	.word	0xffffffff


	//   ....[2]....
        /*0034*/ 	.word	0xffffffff


	//   ....[3]....
        /*0038*/ 	.word	0xffffffff


	//   ....[4]....
        /*003c*/ 	.word	0xffffffff


	//   ....[5]....
        /*0040*/ 	.word	0xffffffff


	//   ....[6]....
        /*0044*/ 	.word	0xffffffff


	//   ....[7]....
        /*0048*/ 	.word	0xffffffff


	//   ....[8]....
        /*004c*/ 	.word	0xffffffff


	//   ....[9]....
        /*0050*/ 	.word	0xffffffff


	//   ....[10]....
        /*0054*/ 	.word	0x05000013


	//   ....[11]....
        /*0058*/ 	.word	0x05000013


	//   ....[12]....
        /*005c*/ 	.word	0x05000013


	//   ....[13]....
        /*0060*/ 	.word	0x05000013


	//   ....[14]....
        /*0064*/ 	.word	0x05000013


	//   ....[15]....
        /*0068*/ 	.word	0x05000013


	//   ....[16]....
        /*006c*/ 	.word	0x05000013


	//   ....[17]....
        /*0070*/ 	.word	0x05000013


	//   ....[18]....
        /*0074*/ 	.word	0x05000013


	//   ....[19]....
        /*0078*/ 	.word	0x05000013


	//----- nvinfo : EIATTR_COOP_GROUP_INSTR_OFFSETS
	.align		4
.L_4501:
        /*007c*/ 	.byte	0x04, 0x28
        /*007e*/ 	.short	(.L_4503 - .L_4502)


	//   ....[0]....
.L_4502:
        /*0080*/ 	.word	0x000008e0


	//   ....[1]....
        /*0084*/ 	.word	0x000008f0


	//   ....[2]....
        /*0088*/ 	.word	0x00000920


	//   ....[3]....
        /*008c*/ 	.word	0x00000930


	//   ....[4]....
        /*0090*/ 	.word	0x00000960


	//   ....[5]....
        /*0094*/ 	.word	0x00000970


	//   ....[6]....
        /*0098*/ 	.word	0x000009a0


	//   ....[7]....
        /*009c*/ 	.word	0x000009b0


	//   ....[8]....
        /*00a0*/ 	.word	0x000009e0


	//   ....[9]....
        /*00a4*/ 	.word	0x000009f0


	//   ....[10]....
        /*00a8*/ 	.word	0x00000c10


	//   ....[11]....
        /*00ac*/ 	.word	0x00000c80


	//   ....[12]....
        /*00b0*/ 	.word	0x00000cf0


	//   ....[13]....
        /*00b4*/ 	.word	0x00000d60


	//   ....[14]....
        /*00b8*/ 	.word	0x00000dd0


	//   ....[15]....
        /*00bc*/ 	.word	0x00000e30


	//   ....[16]....
        /*00c0*/ 	.word	0x00000ea0


	//   ....[17]....
        /*00c4*/ 	.word	0x00000f10


	//   ....[18]....
        /*00c8*/ 	.word	0x00000f80


	//   ....[19]....
        /*00cc*/ 	.word	0x00000ff0


	//----- nvinfo : EIATTR_EXIT_INSTR_OFFSETS
	.align		4
.L_4503:
        /*00d0*/ 	.byte	0x04, 0x1c
        /*00d2*/ 	.short	(.L_4505 - .L_4504)


	//   ....[0]....
.L_4504:
        /*00d4*/ 	.word	0x00000070


	//   ....[1]....
        /*00d8*/ 	.word	0x00000bb0


	//----- nvinfo : EIATTR_MAX_THREADS
	.align		4
.L_4505:
        /*00dc*/ 	.byte	0x04, 0x05
        /*00de*/ 	.short	(.L_4507 - .L_4506)
.L_4506:
        /*00e0*/ 	.word	0x00000400
        /*00e4*/ 	.word	0x00000001
        /*00e8*/ 	.word	0x00000001


	//----- nvinfo : EIATTR_CRS_STACK_SIZE
	.align		4
.L_4507:
        /*00ec*/ 	.byte	0x04, 0x1e
        /*00ee*/ 	.short	(.L_4509 - .L_4508)
.L_4508:
        /*00f0*/ 	.word	0x00000000


	//----- nvinfo : EIATTR_CBANK_PARAM_SIZE
	.align		4
.L_4509:
        /*00f4*/ 	.byte	0x03, 0x19
        /*00f6*/ 	.short	0x0128


	//----- nvinfo : EIATTR_PARAM_CBANK
	.align		4
        /*00f8*/ 	.byte	0x04, 0x0a
        /*00fa*/ 	.short	(.L_4511 - .L_4510)
	.align		4
.L_4510:
        /*00fc*/ 	.word	index@(.nv.constant0._ZN10layer_norm22ln_bwd_finalize_kernelINS_22Kernel_traits_finalizeILj1280E6__halfffffjLb0ELj1024ELj4ENS_18Kernel_traits_baseILj1280ES2_ffffjLj1024EEEEELb0ELb0EEEvNS_9BwdParamsE)
        /*0100*/ 	.short	0x0210
        /*0102*/ 	.short	0x0128


	//----- nvinfo : EIATTR_SW_WAR
	.align		4
.L_4511:
        /*0104*/ 	.byte	0x04, 0x36
        /*0106*/ 	.short	(.L_4513 - .L_4512)
.L_4512:
        /*0108*/ 	.word	0x00000008
.L_4513:


//--------------------- .nv.info._ZN10layer_norm13ln_bwd_kernelINS_13Kernel_traitsI6__halfffffjLj1280ELj1ELj4ELj1ELj16ENS_18Kernel_traits_baseILj1280ES2_ffffjLj128EEEEELb1ELb0ELb1ELb0EEEvNS_9BwdParamsE --------------------------
	.section	.nv.info._ZN10layer_norm13ln_bwd_kernelINS_13Kernel_traitsI6__halfffffjLj1280ELj1ELj4ELj1ELj16ENS_18Kernel_traits_baseILj1280ES2_ffffjLj128EEEEELb1ELb0ELb1ELb0EEEvNS_9BwdParamsE,"",@"SHT_CUDA_INFO"
	.sectionflags	@""
	.align	4


	//----- nvinfo : EIATTR_CUDA_API_VERSION
	.align		4
        /*0000*/ 	.byte	0x04, 0x37
        /*0002*/ 	.short	(.L_4515 - .L_4514)
.L_4514:
        /*0004*/ 	.word	0x00000082


	//----- nvinfo : EIATTR_KPARAM_INFO
	.align		4
.L_4515:
        /*0008*/ 	.byte	0x04, 0x17
        /*000a*/ 	.short	(.L_4517 - .L_4516)
.L_4516:
        /*000c*/ 	.word	0x00000000
        /*0010*/ 	.short	0x0000
        /*0012*/ 	.short	0x0000
        /*0014*/ 	.byte	0x00, 0xf0, 0xa1, 0x04


	//----- nvinfo : EIATTR_SPARSE_MMA_MASK
	.align		4
.L_4517:
        /*0018*/ 	.byte	0x03, 0x50
        /*001a*/ 	.short	0x0000


	//----- nvinfo : EIATTR_MAXREG_COUNT
	.align		4
        /*001c*/ 	.byte	0x03, 0x1b
        /*001e*/ 	.short	0x00ff


	//----- nvinfo : EIATTR_NUM_BARRIERS
	.align		4
        /*0020*/ 	.byte	0x02, 0x4c
        /*0022*/ 	.byte	0x01
	.zero		1


	//----- nvinfo : EIATTR_ANNOTATIONS
	.align		4
        /*0024*/ 	.byte	0x04, 0x55
        /*0026*/ 	.short	(.L_4519 - .L_4518)


	//   ....[0]....
.L_4518:
        /* <DEDUP_REMOVED lines=32> */


	//----- nvinfo : EIATTR_MERCURY_ISA_VERSION
	.align		4
.L_4519:
        /*0218*/ 	.byte	0x03, 0x5f
        /*021a*/ 	.short	0x0101


	//----- nvinfo : EIATTR_COOP_GROUP_MASK_REGIDS
	.align		4
        /*021c*/ 	.byte	0x04, 0x29
        /*021e*/ 	.short	(.L_4521 - .L_4520)


	//   ....[0]....
.L_4520:
        /*0220*/ 	.word	0xffffffff


	//   ....[1]....
        /*0224*/ 	.word	0xffffffff


	//   ....[2]....
        /*0228*/ 	.word	0xffffffff


	//   ....[3]....
        /*022c*/ 	.word	0xffffffff


	//   ....[4]....
        /*0230*/ 	.word	0xffffffff


	//   ....[5]....
        /*0234*/ 	.word	0xffffffff


	//   ....[6]....
        /*0238*/ 	.word	0xffffffff


	//   ....[7]....
        /*023c*/ 	.word	0xffffffff


	//   ....[8]....
        /*0240*/ 	.word	0xffffffff


	//   ....[9]....
        /*0244*/ 	.word	0xffffffff


	//   ....[10]....
        /*0248*/ 	.word	0x050000a0


	//   ....[11]....
        /*024c*/ 	.word	0x050000a0


	//   ....[12]....
        /*0250*/ 	.word	0x050000a0


	//   ....[13]....
        /*0254*/ 	.word	0x050000a0


	//   ....[14]....
        /*0258*/ 	.word	0x050000a0


	//   ....[15]....
        /*025c*/ 	.word	0x050000a0


	//   ....[16]....
        /*0260*/ 	.word	0x050000a0


	//   ....[17]....
        /*0264*/ 	.word	0x050000a0


	//   ....[18]....
        /*0268*/ 	.word	0x050000a0


	//   ....[19]....
        /*026c*/ 	.word	0x050000a0


	//----- nvinfo : EIATTR_COOP_GROUP_INSTR_OFFSETS
	.align		4
.L_4521:
        /*0270*/ 	.byte	0x04, 0x28
        /*0272*/ 	.short	(.L_4523 - .L_4522)


	//   ....[0]....
.L_4522:
        /*0274*/ 	.word	0x00003b90


	//   ....[1]....
        /*0278*/ 	.word	0x00003bb0


	//   ....[2]....
        /*027c*/ 	.word	0x00003bd0


	//   ....[3]....
        /*0280*/ 	.word	0x00003bf0


	//   ....[4]....
        /*0284*/ 	.word	0x00003c10


	//   ....[5]....
        /*0288*/ 	.word	0x00003c30


	//   ....[6]....
        /*028c*/ 	.word	0x00003c50


	//   ....[7]....
        /*0290*/ 	.word	0x00003c70


	//   ....[8]....
        /*0294*/ 	.word	0x00003c80


	//   ....[9]....
        /*0298*/ 	.word	0x00003ca0


	//   ....[10]....
        /*029c*/ 	.word	0x00008d30


	//   ....[11]....
        /*02a0*/ 	.word	0x00008dc0


	//   ....[12]....
        /*02a4*/ 	.word	0x00008e20


	//   ....[13]....
        /*02a8*/ 	.word	0x00008e70


	//   ....[14]....
        /*02ac*/ 	.word	0x00008ed0


	//   ....[15]....
        /*02b0*/ 	.word	0x00008f20


	//   ....[16]....
        /*02b4*/ 	.word	0x00008f80


	//   ....[17]....
        /*02b8*/ 	.word	0x00008fd0


	//   ....[18]....
        /*02bc*/ 	.word	0x00009030


	//   ....[19]....
        /*02c0*/ 	.word	0x00009080


	//----- nvinfo : EIATTR_EXIT_INSTR_OFFSETS
	.align		4
.L_4523:
        /*02c4*/ 	.byte	0x04, 0x1c
        /*02c6*/ 	.short	(.L_4525 - .L_4524)


	//   ....[0]....
.L_4524:
        /*02c8*/ 	.word	0x00008c90


	//   ....[1]....
        /*02cc*/ 	.word	0x00008cc0


	//----- nvinfo : EIATTR_MAX_THREADS
	.align		4
.L_4525:
        /*02d0*/ 	.byte	0x04, 0x05
        /*02d2*/ 	.short	(.L_4527 - .L_4526)
.L_4526:
        /*02d4*/ 	.word	0x00000080
        /*02d8*/ 	.word	0x00000001
        /*02dc*/ 	.word	0x00000001


	//----- nvinfo : EIATTR_CRS_STACK_SIZE
	.align		4
.L_4527:
        /*02e0*/ 	.byte	0x04, 0x1e
        /*02e2*/ 	.short	(.L_4529 - .L_4528)
.L_4528:
        /*02e4*/ 	.word	0x00000000


	//----- nvinfo : EIATTR_CBANK_PARAM_SIZE
	.align		4
.L_4529:
        /*02e8*/ 	.byte	0x03, 0x19
        /*02ea*/ 	.short	0x0128


	//----- nvinfo : EIATTR_PARAM_CBANK
	.align		4
        /*02ec*/ 	.byte	0x04, 0x0a
        /*02ee*/ 	.short	(.L_4531 - .L_4530)
	.align		4
.L_4530:
        /*02f0*/ 	.word	index@(.nv.constant0._ZN10layer_norm13ln_bwd_kernelINS_13Kernel_traitsI6__halfffffjLj1280ELj1ELj4ELj1ELj16ENS_18Kernel_traits_baseILj1280ES2_ffffjLj128EEEEELb1ELb0ELb1ELb0EEEvNS_9BwdParamsE)
        /*02f4*/ 	.short	0x0210
        /*02f6*/ 	.short	0x0128


	//----- nvinfo : EIATTR_SW_WAR
	.align		4
.L_4531:
        /*02f8*/ 	.byte	0x04, 0x36
        /*02fa*/ 	.short	(.L_4533 - .L_4532)
.L_4532:
        /*02fc*/ 	.word	0x00000008
.L_4533:


//--------------------- .nv.info._ZN10layer_norm22ln_bwd_finalize_kernelINS_22Kernel_traits_finalizeILj1280E6__halfffffjLb0ELj1024ELj4ENS_18Kernel_traits_baseILj1280ES2_ffffjLj1024EEEEELb0ELb1EEEvNS_9BwdParamsE --------------------------
	.section	.nv.info._ZN10layer_norm22ln_bwd_finalize_kernelINS_22Kernel_traits_finalizeILj1280E6__halfffffjLb0ELj1024ELj4ENS_18Kernel_traits_baseILj1280ES2_ffffjLj1024EEEEELb0ELb1EEEvNS_9BwdParamsE,"",@"SHT_CUDA_INFO"
	.sectionflags	@""
	.align	4


	//----- nvinfo : EIATTR_CUDA_API_VERSION
	.align		4
        /*0000*/ 	.byte	0x04, 0x37
        /*0002*/ 	.short	(.L_4535 - .L_4534)
.L_4534:
        /*0004*/ 	.word	0x00000082


	//----- nvinfo : EIATTR_KPARAM_INFO
	.align		4
.L_4535:
        /*0008*/ 	.byte	0x04, 0x17
        /*000a*/ 	.short	(.L_4537 - .L_4536)
.L_4536:
        /*000c*/ 	.word	0x00000000
        /*0010*/ 	.short	0x0000
        /*0012*/ 	.short	0x0000
        /*0014*/ 	.byte	0x00, 0xf0, 0xa1, 0x04


	//----- nvinfo : EIATTR_SPARSE_MMA_MASK
	.align		4
.L_4537:
        /*0018*/ 	.byte	0x03, 0x50
        /*001a*/ 	.short	0x0000


	//----- nvinfo : EIATTR_MAXREG_COUNT
	.align		4
        /*001c*/ 	.byte	0x03, 0x1b
        /*001e*/ 	.short	0x0040


	//----- nvinfo : EIATTR_NUM_BARRIERS
	.align		4
        /*0020*/ 	.byte	0x02, 0x4c
        /*0022*/ 	.byte	0x01
	.zero		1


	//----- nvinfo : EIATTR_MERCURY_ISA_VERSION
	.align		4
        /*0024*/ 	.byte	0x03, 0x5f
        /*0026*/ 	.short	0x0101


	//----- nvinfo : EIATTR_COOP_GROUP_MASK_REGIDS
	.align		4
        /*0028*/ 	.byte	0x04, 0x29
        /*002a*/ 	.short	(.L_4539 - .L_4538)


	//   ....[0]....
.L_4538:
        /*002c*/ 	.word	0xffffffff


	//   ....[1]....
        /*0030*/ 	.word	0xffffffff


	//   ....[2]....
        /*0034*/ 	.word	0xffffffff


	//   ....[3]....
        /*0038*/ 	.word	0xffffffff


	//   ....[4]....
        /*003c*/ 	.word	0xffffffff


	//   ....[5]....
        /*0040*/ 	.word	0xffffffff


	//   ....[6]....
        /*0044*/ 	.word	0xffffffff


	//   ....[7]....
        /*0048*/ 	.word	0xffffffff


	//   ....[8]....
        /*004c*/ 	.word	0xffffffff


	//   ....[9]....
        /*0050*/ 	.word	0xffffffff


	//   ....[10]....
        /*0054*/ 	.word	0x05000011


	//   ....[11]....
        /*0058*/ 	.word	0x05000011


	//   ....[12]....
        /*005c*/ 	.word	0x05000011


	//   ....[13]....
        /*0060*/ 	.word	0x05000011


	//   ....[14]....
        /*0064*/ 	.word	0x05000011


	//   ....[15]....
        /*0068*/ 	.word	0x05000011


	//   ....[16]....
        /*006c*/ 	.word	0x05000011


	//   ....[17]....
        /*0070*/ 	.word	0x05000011


	//   ....[18]....
        /*0074*/ 	.word	0x05000011


	//   ....[19]....
        /*0078*/ 	.word	0x05000011


	//----- nvinfo : EIATTR_COOP_GROUP_INSTR_OFFSETS
	.align		4
.L_4539:
        /*007c*/ 	.byte	0x04, 0x28
        /*007e*/ 	.short	(.L_4541 - .L_4540)


	//   ....[0]....
.L_4540:
        /*0080*/ 	.word	0x000008e0


	//   ....[1]....
        /*0084*/ 	.word	0x000008f0


	//   ....[2]....
        /*0088*/ 	.word	0x00000920


	//   ....[3]....
        /*008c*/ 	.word	0x00000930


	//   ....[4]....
        /*0090*/ 	.word	0x00000960


	//   ....[5]....
        /*0094*/ 	.word	0x00000970


	//   ....[6]....
        /*0098*/ 	.word	0x000009a0


	//   ....[7]....
        /*009c*/ 	.word	0x000009b0


	//   ....[8]....
        /*00a0*/ 	.word	0x000009e0


	//   ....[9]....
        /*00a4*/ 	.word	0x000009f0


	//   ....[10]....
        /*00a8*/ 	.word	0x00000bf0


	//   ....[11]....
        /*00ac*/ 	.word	0x00000c60


	//   ....[12]....
        /*00b0*/ 	.word	0x00000cd0


	//   ....[13]....
        /*00b4*/ 	.word	0x00000d40


	//   ....[14]....
        /*00b8*/ 	.word	0x00000db0


	//   ....[15]....
        /*00bc*/ 	.word	0x00000e10


	//   ....[16]....
        /*00c0*/ 	.word	0x00000e80


	//   ....[17]....
        /*00c4*/ 	.word	0x00000ef0


	//   ....[18]....
        /*00c8*/ 	.word	0x00000f60


	//   ....[19]....
        /*00cc*/ 	.word	0x00000fd0


	//----- nvinfo : EIATTR_EXIT_INSTR_OFFSETS
	.align		4
.L_4541:
        /*00d0*/ 	.byte	0x04, 0x1c
        /*00d2*/ 	.short	(.L_4543 - .L_4542)


	//   ....[0]....
.L_4542:
        /*00d4*/ 	.word	0x00000070


	//   ....[1]....
        /*00d8*/ 	.word	0x00000b90


	//----- nvinfo : EIATTR_MAX_THREADS
	.align		4
.L_4543:
        /*00dc*/ 	.byte	0x04, 0x05
        /*00de*/ 	.short	(.L_4545 - .L_4544)
.L_4544:
        /*00e0*/ 	.word	0x00000400
        /*00e4*/ 	.word	0x00000001
        /*00e8*/ 	.word	0x00000001


	//----- nvinfo : EIATTR_CRS_STACK_SIZE
	.align		4
.L_4545:
        /*00ec*/ 	.byte	0x04, 0x1e
        /*00ee*/ 	.short	(.L_4547 - .L_4546)
.L_4546:
        /*00f0*/ 	.word	0x00000000


	//----- nvinfo : EIATTR_CBANK_PARAM_SIZE
	.align		4
.L_4547:
        /*00f4*/ 	.byte	0x03, 0x19
        /*00f6*/ 	.short	0x0128


	//----- nvinfo : EIATTR_PARAM_CBANK
	.align		4
        /*00f8*/ 	.byte	0x04, 0x0a
        /*00fa*/ 	.short	(.L_4549 - .L_4548)
	.align		4
.L_4548:
        /*00fc*/ 	.word	index@(.nv.constant0._ZN10layer_norm22ln_bwd_finalize_kernelINS_22Kernel_traits_finalizeILj1280E6__halfffffjLb0ELj1024ELj4ENS_18Kernel_traits_baseILj1280ES2_ffffjLj1024EEEEELb0ELb1EEEvNS_9BwdParamsE)
        /*0100*/ 	.short	0x0210
        /*0102*/ 	.short	0x0128


	//----- nvinfo : EIATTR_SW_WAR
	.align		4
.L_4549:
        /*0104*/ 	.byte	0x04, 0x36
        /*0106*/ 	.short	(.L_4551 - .L_4550)
.L_4550:
        /*0108*/ 	.word	0x00000008
.L_4551:


//--------------------- .nv.info._ZN10layer_norm13ln_bwd_kernelINS_13Kernel_traitsI6__halfffffjLj1280ELj1ELj4ELj1ELj16ENS_18Kernel_traits_baseILj1280ES2_ffffjLj128EEEEELb1ELb0ELb1ELb1EEEvNS_9BwdParamsE --------------------------
	.section	.nv.info._ZN10layer_norm13ln_bwd_kernelINS_13Kernel_traitsI6__halfffffjLj1280ELj1ELj4ELj1ELj16ENS_18Kernel_traits_baseILj1280ES2_ffffjLj128EEEEELb1ELb0ELb1ELb1EEEvNS_9BwdParamsE,"",@"SHT_CUDA_INFO"
	.sectionflags	@""
	.align	4


	//----- nvinfo : EIATTR_CUDA_API_VERSION
	.align		4
        /*0000*/ 	.byte	0x04, 0x37
        /*0002*/ 	.short	(.L_4553 - .L_4552)
.L_4552:
        /*0004*/ 	.word	0x00000082


	//----- nvinfo : EIATTR_KPARAM_INFO
	.align		4
.L_4553:
        /*0008*/ 	.byte	0x04, 0x17
        /*000a*/ 	.short	(.L_4555 - .L_4554)
.L_4554:
        /*000c*/ 	.word	0x00000000
        /*0010*/ 	.short	0x0000
        /*0012*/ 	.short	0x0000
        /*0014*/ 	.byte	0x00, 0xf0, 0xa1, 0x04


	//----- nvinfo : EIATTR_SPARSE_MMA_MASK
	.align		4
.L_4555:
        /*0018*/ 	.byte	0x03, 0x50
        /*001a*/ 	.short	0x0000


	//----- nvinfo : EIATTR_MAXREG_COUNT
	.align		4
        /*001c*/ 	.byte	0x03, 0x1b
        /*001e*/ 	.short	0x00ff


	//----- nvinfo : EIATTR_NUM_BARRIERS
	.align		4
        /*0020*/ 	.byte	0x02, 0x4c
        /*0022*/ 	.byte	0x01
	.zero		1


	//----- nvinfo : EIATTR_ANNOTATIONS
	.align		4
        /*0024*/ 	.byte	0x04, 0x55
        /*0026*/ 	.short	(.L_4557 - .L_4556)


	//   ....[0]....
.L_4556:
        /* <DEDUP_REMOVED lines=29> */


	//----- nvinfo : EIATTR_MERCURY_ISA_VERSION
	.align		4
.L_4557:
        /*01e8*/ 	.byte	0x03, 0x5f
        /*01ea*/ 	.short	0x0101


	//----- nvinfo : EIATTR_COOP_GROUP_MASK_REGIDS
	.align		4
        /*01ec*/ 	.byte	0x04, 0x29
        /*01ee*/ 	.short	(.L_4559 - .L_4558)


	//   ....[0]....
.L_4558:
        /*01f0*/ 	.word	0xffffffff


	//   ....[1]....
        /*01f4*/ 	.word	0xffffffff


	//   ....[2]....
        /*01f8*/ 	.word	0xffffffff


	//   ....[3]....
        /*01fc*/ 	.word	0xffffffff


	//   ....[4]....
        /*0200*/ 	.word	0xffffffff


	//   ....[5]....
        /*0204*/ 	.word	0xffffffff


	//   ....[6]....
        /*0208*/ 	.word	0xffffffff


	//   ....[7]....
        /*020c*/ 	.word	0xffffffff


	//   ....[8]....
        /*0210*/ 	.word	0xffffffff


	//   ....[9]....
        /*0214*/ 	.word	0xffffffff


	//   ....[10]....
        /*0218*/ 	.word	0x05000098


	//   ....[11]....
        /*021c*/ 	.word	0x05000098


	//   ....[12]....
        /*0220*/ 	.word	0x05000098


	//   ....[13]....
        /*0224*/ 	.word	0x05000098


	//   ....[14]....
        /*0228*/ 	.word	0x05000098


	//   ....[15]....
        /*022c*/ 	.word	0x05000098


	//   ....[16]....
        /*0230*/ 	.word	0x05000098


	//   ....[17]....
        /*0234*/ 	.word	0x05000098


	//   ....[18]....
        /*0238*/ 	.word	0x05000098


	//   ....[19]....
        /*023c*/ 	.word	0x05000098


	//----- nvinfo : EIATTR_COOP_GROUP_INSTR_OFFSETS
	.align		4
.L_4559:
        /*0240*/ 	.byte	0x04, 0x28
        /*0242*/ 	.short	(.L_4561 - .L_4560)


	//   ....[0]....
.L_4560:
        /*0244*/ 	.word	0x00002d80


	//   ....[1]....
        /*0248*/ 	.word	0x00002da0


	//   ....[2]....
        /*024c*/ 	.word	0x00002dc0


	//   ....[3]....
        /*0250*/ 	.word	0x00002de0


	//   ....[4]....
        /*0254*/ 	.word	0x00002e00


	//   ....[5]....
        /*0258*/ 	.word	0x00002e20


	//   ....[6]....
        /*025c*/ 	.word	0x00002e40


	//   ....[7]....
        /*0260*/ 	.word	0x00002e60


	//   ....[8]....
        /*0264*/ 	.word	0x00002e70


	//   ....[9]....
        /*0268*/ 	.word	0x00002e90


	//   ....[10]....
        /*026c*/ 	.word	0x00007080


	//   ....[11]....
        /*0270*/ 	.word	0x00007110


	//   ....[12]....
        /*0274*/ 	.word	0x00007170


	//   ....[13]....
        /*0278*/ 	.word	0x000071c0


	//   ....[14]....
        /*027c*/ 	.word	0x00007220


	//   ....[15]....
        /*0280*/ 	.word	0x00007270


	//   ....[16]....
        /*0284*/ 	.word	0x000072d0


	//   ....[17]....
        /*0288*/ 	.word	0x00007320


	//   ....[18]....
        /*028c*/ 	.word	0x00007380


	//   ....[19]....
        /*0290*/ 	.word	0x000073d0


	//----- nvinfo : EIATTR_EXIT_INSTR_OFFSETS
	.align		4
.L_4561:
        /*0294*/ 	.byte	0x04, 0x1c
        /*0296*/ 	.short	(.L_4563 - .L_4562)


	//   ....[0]....
.L_4562:
        /*0298*/ 	.word	0x00007010


	//----- nvinfo : EIATTR_MAX_THREADS
	.align		4
.L_4563:
        /*029c*/ 	.byte	0x04, 0x05
        /*029e*/ 	.short	(.L_4565 - .L_4564)
.L_4564:
        /*02a0*/ 	.word	0x00000080
        /*02a4*/ 	.word	0x00000001
        /*02a8*/ 	.word	0x00000001


	//----- nvinfo : EIATTR_CRS_STACK_SIZE
	.align		4
.L_4565:
        /*02ac*/ 	.byte	0x04, 0x1e
        /*02ae*/ 	.short	(.L_4567 - .L_4566)
.L_4566:
        /*02b0*/ 	.word	0x00000000


	//----- nvinfo : EIATTR_CBANK_PARAM_SIZE
	.align		4
.L_4567:
        /*02b4*/ 	.byte	0x03, 0x19
        /*02b6*/ 	.short	0x0128


	//----- nvinfo : EIATTR_PARAM_CBANK
	.align		4
        /*02b8*/ 	.byte	0x04, 0x0a
        /*02ba*/ 	.short	(.L_4569 - .L_4568)
	.align		4
.L_4568:
        /*02bc*/ 	.word	index@(.nv.constant0._ZN10layer_norm13ln_bwd_kernelINS_13Kernel_traitsI6__halfffffjLj1280ELj1ELj4ELj1ELj16ENS_18Kernel_traits_baseILj1280ES2_ffffjLj128EEEEELb1ELb0ELb1ELb1EEEvNS_9BwdParamsE)
        /*02c0*/ 	.short	0x0210
        /*02c2*/ 	.short	0x0128


	//----- nvinfo : EIATTR_SW_WAR
	.align		4
.L_4569:
        /*02c4*/ 	.byte	0x04, 0x36
        /*02c6*/ 	.short	(.L_4571 - .L_4570)
.L_4570:
        /*02c8*/ 	.word	0x00000008
.L_4571:


//--------------------- .nv.info._ZN10layer_norm13ln_bwd_kernelINS_13Kernel_traitsI6__halfffffjLj1280ELj1ELj4ELj1ELj16ENS_18Kernel_traits_baseILj1280ES2_ffffjLj128EEEEELb1ELb1ELb0ELb0EEEvNS_9BwdParamsE --------------------------
	.section	.nv.info._ZN10layer_norm13ln_bwd_kernelINS_13Kernel_traitsI6__halfffffjLj1280ELj1ELj4ELj1ELj16ENS_18Kernel_traits_baseILj1280ES2_ffffjLj128EEEEELb1ELb1ELb0ELb0EEEvNS_9BwdParamsE,"",@"SHT_CUDA_INFO"
	.sectionflags	@""
	.align	4


	//----- nvinfo : EIATTR_CUDA_API_VERSION
	.align		4
        /*0000*/ 	.byte	0x04, 0x37
        /*0002*/ 	.short	(.L_4573 - .L_4572)
.L_4572:
        /*0004*/ 	.word	0x00000082


	//----- nvinfo : EIATTR_KPARAM_INFO
	.align		4
.L_4573:
        /*0008*/ 	.byte	0x04, 0x17
        /*000a*/ 	.short	(.L_4575 - .L_4574)
.L_4574:
        /*000c*/ 	.word	0x00000000
        /*0010*/ 	.short	0x0000
        /*0012*/ 	.short	0x0000
        /*0014*/ 	.byte	0x00, 0xf0, 0xa1, 0x04


	//----- nvinfo : EIATTR_SPARSE_MMA_MASK
	.align		4
.L_4575:
        /*0018*/ 	.byte	0x03, 0x50
        /*001a*/ 	.short	0x0000


	//----- nvinfo : EIATTR_MAXREG_COUNT
	.align		4
        /*001c*/ 	.byte	0x03, 0x1b
        /*001e*/ 	.short	0x00ff


	//----- nvinfo : EIATTR_NUM_BARRIERS
	.align		4
        /*0020*/ 	.byte	0x02, 0x4c
        /*0022*/ 	.byte	0x01
	.zero		1


	//----- nvinfo : EIATTR_ANNOTATIONS
	.align		4
        /*0024*/ 	.byte	0x04, 0x55
        /*0026*/ 	.short	(.L_4577 - .L_4576)


	//   ....[0]....
.L_4576:
        /* <DEDUP_REMOVED lines=105> */


	//----- nvinfo : EIATTR_MERCURY_ISA_VERSION
	.align		4
.L_4577:
        /*06a8*/ 	.byte	0x03, 0x5f
        /*06aa*/ 	.short	0x0101


	//----- nvinfo : EIATTR_COOP_GROUP_MASK_REGIDS
	.align		4
        /*06ac*/ 	.byte	0x04, 0x29
        /*06ae*/ 	.short	(.L_4579 - .L_4578)


	//   ....[0]....
.L_4578:
        /*06b0*/ 	.word	0xffffffff


	//   ....[1]....
        /*06b4*/ 	.word	0xffffffff


	//   ....[2]....
        /*06b8*/ 	.word	0xffffffff


	//   ....[3]....
        /*06bc*/ 	.word	0xffffffff


	//   ....[4]....
        /*06c0*/ 	.word	0xffffffff


	//   ....[5]....
        /*06c4*/ 	.word	0xffffffff


	//   ....[6]....
        /*06c8*/ 	.word	0xffffffff


	//   ....[7]....
        /*06cc*/ 	.word	0xffffffff


	//   ....[8]....
        /*06d0*/ 	.word	0xffffffff


	//   ....[9]....
        /*06d4*/ 	.word	0xffffffff


	//   ....[10]....
        /*06d8*/ 	.word	0x050000b8


	//   ....[11]....
        /*06dc*/ 	.word	0x050000b8


	//   ....[12]....
        /*06e0*/ 	.word	0x050000b8


	//   ....[13]....
        /*06e4*/ 	.word	0x050000b8


	//   ....[14]....
        /*06e8*/ 	.word	0x050000b8


	//   ....[15]....
        /*06ec*/ 	.word	0x050000b8


	//   ....[16]....
        /*06f0*/ 	.word	0x050000b8


	//   ....[17]....
        /*06f4*/ 	.word	0x050000b8


	//   ....[18]....
        /*06f8*/ 	.word	0x050000b8


	//   ....[19]....
        /*06fc*/ 	.word	0x050000b8


	//----- nvinfo : EIATTR_COOP_GROUP_INSTR_OFFSETS
	.align		4
.L_4579:
        /*0700*/ 	.byte	0x04, 0x28
        /*0702*/ 	.short	(.L_4581 - .L_4580)


	//   ....[0]....
.L_4580:
        /*0704*/ 	.word	0x00003f30


	//   ....[1]....
        /*0708*/ 	.word	0x00003f50


	//   ....[2]....
        /*070c*/ 	.word	0x00003f70


	//   ....[3]....
        /*0710*/ 	.word	0x00003f90


	//   ....[4]....
        /*0714*/ 	.word	0x00003fb0


	//   ....[5]....
        /*0718*/ 	.word	0x00003fd0


	//   ....[6]....
        /*071c*/ 	.word	0x00003ff0


	//   ....[7]....
        /*0720*/ 	.word	0x00004010


	//   ....[8]....
        /*0724*/ 	.word	0x00004020


	//   ....[9]....
        /*0728*/ 	.word	0x00004040


	//   ....[10]....
        /*072c*/ 	.word	0x00009180


	//   ....[11]....
        /*0730*/ 	.word	0x00009210


	//   ....[12]....
        /*0734*/ 	.word	0x00009270


	//   ....[13]....
        /*0738*/ 	.word	0x000092c0


	//   ....[14]....
        /*073c*/ 	.word	0x00009320


	//   ....[15]....
        /*0740*/ 	.word	0x00009370


	//   ....[16]....
        /*0744*/ 	.word	0x000093d0


	//   ....[17]....
        /*0748*/ 	.word	0x00009420


	//   ....[18]....
        /*074c*/ 	.word	0x00009480


	//   ....[19]....
        /*0750*/ 	.word	0x000094d0


	//----- nvinfo : EIATTR_EXIT_INSTR_OFFSETS
	.align		4
.L_4581:
        /*0754*/ 	.byte	0x04, 0x1c
        /*0756*/ 	.short	(.L_4583 - .L_4582)


	//   ....[0]....
.L_4582:
        /*0758*/ 	.word	0x00009090


	//   ....[1]....
        /*075c*/ 	.word	0x00009110


	//----- nvinfo : EIATTR_MAX_THREADS
	.align		4
.L_4583:
        /*0760*/ 	.byte	0x04, 0x05
        /*0762*/ 	.short	(.L_4585 - .L_4584)
.L_4584:
        /*0764*/ 	.word	0x00000080
        /*0768*/ 	.word	0x00000001
        /*076c*/ 	.word	0x00000001


	//----- nvinfo : EIATTR_CRS_STACK_SIZE
	.align		4
.L_4585:
        /*0770*/ 	.byte	0x04, 0x1e
        /*0772*/ 	.short	(.L_4587 - .L_4586)
.L_4586:
        /*0774*/ 	.word	0x00000000


	//----- nvinfo : EIATTR_CBANK_PARAM_SIZE
	.align		4
.L_4587:
        /*0778*/ 	.byte	0x03, 0x19
        /*077a*/ 	.short	0x0128


	//----- nvinfo : EIATTR_PARAM_CBANK
	.align		4
        /*077c*/ 	.byte	0x04, 0x0a
        /*077e*/ 	.short	(.L_4589 - .L_4588)
	.align		4
.L_4588:
        /*0780*/ 	.word	index@(.nv.constant0._ZN10layer_norm13ln_bwd_kernelINS_13Kernel_traitsI6__halfffffjLj1280ELj1ELj4ELj1ELj16ENS_18Kernel_traits_baseILj1280ES2_ffffjLj128EEEEELb1ELb1ELb0ELb0EEEvNS_9BwdParamsE)
        /*0784*/ 	.short	0x0210
        /*0786*/ 	.short	0x0128


	//----- nvinfo : EIATTR_SW_WAR
	.align		4
.L_4589:
        /*0788*/ 	.byte	0x04, 0x36
        /*078a*/ 	.short	(.L_4591 - .L_4590)
.L_4590:
        /*078c*/ 	.word	0x00000008
.L_4591:


//--------------------- .nv.info._ZN10layer_norm13ln_bwd_kernelINS_13Kernel_traitsI6__halfffffjLj1280ELj1ELj4ELj1ELj16ENS_18Kernel_traits_baseILj1280ES2_ffffjLj128EEEEELb1ELb1ELb0ELb1EEEvNS_9BwdParamsE --------------------------
	.section	.nv.info._ZN10layer_norm13ln_bwd_kernelINS_13Kernel_traitsI6__halfffffjLj1280ELj1ELj4ELj1ELj16ENS_18Kernel_traits_baseILj1280ES2_ffffjLj128EEEEELb1ELb1ELb0ELb1EEEvNS_9BwdParamsE,"",@"SHT_CUDA_INFO"
	.sectionflags	@""
	.align	4


	//----- nvinfo : EIATTR_CUDA_API_VERSION
	.align		4
        /*0000*/ 	.byte	0x04, 0x37
        /*0002*/ 	.short	(.L_4593 - .L_4592)
.L_4592:
        /*0004*/ 	.word	0x00000082


	//----- nvinfo : EIATTR_KPARAM_INFO
	.align		4
.L_4593:
        /*0008*/ 	.byte	0x04, 0x17
        /*000a*/ 	.short	(.L_4595 - .L_4594)
.L_4594:
        /*000c*/ 	.word	0x00000000
        /*0010*/ 	.short	0x0000
        /*0012*/ 	.short	0x0000
        /*0014*/ 	.byte	0x00, 0xf0, 0xa1, 0x04


	//----- nvinfo : EIATTR_SPARSE_MMA_MASK
	.align		4
.L_4595:
        /*0018*/ 	.byte	0x03, 0x50
        /*001a*/ 	.short	0x0000


	//----- nvinfo : EIATTR_MAXREG_COUNT
	.align		4
        /*001c*/ 	.byte	0x03, 0x1b
        /*001e*/ 	.short	0x00ff


	//----- nvinfo : EIATTR_NUM_BARRIERS
	.align		4
        /*0020*/ 	.byte	0x02, 0x4c
        /*0022*/ 	.byte	0x01
	.zero		1


	//----- nvinfo : EIATTR_ANNOTATIONS
	.align		4
        /*0024*/ 	.byte	0x04, 0x55
        /*0026*/ 	.short	(.L_4597 - .L_4596)


	//   ....[0]....
.L_4596:
        /* <DEDUP_REMOVED lines=153> */


	//----- nvinfo : EIATTR_MERCURY_ISA_VERSION
	.align		4
.L_4597:
        /*09a8*/ 	.byte	0x03, 0x5f
        /*09aa*/ 	.short	0x0101


	//----- nvinfo : EIATTR_COOP_GROUP_MASK_REGIDS
	.align		4
        /*09ac*/ 	.byte	0x04, 0x29
        /*09ae*/ 	.short	(.L_4599 - .L_4598)


	//   ....[0]....
.L_4598:
        /*09b0*/ 	.word	0xffffffff


	//   ....[1]....
        /*09b4*/ 	.word	0xffffffff


	//   ....[2]....
        /*09b8*/ 	.word	0xffffffff


	//   ....[3]....
        /*09bc*/ 	.word	0xffffffff


	//   ....[4]....
        /*09c0*/ 	.word	0xffffffff


	//   ....[5]....
        /*09c4*/ 	.word	0xffffffff


	//   ....[6]....
        /*09c8*/ 	.word	0xffffffff


	//   ....[7]....
        /*09cc*/ 	.word	0xffffffff


	//   ....[8]....
        /*09d0*/ 	.word	0xffffffff


	//   ....[9]....
        /*09d4*/ 	.word	0xffffffff


	//   ....[10]....
        /*09d8*/ 	.word	0x0500004c


	//   ....[11]....
        /*09dc*/ 	.word	0x0500004c


	//   ....[12]....
        /*09e0*/ 	.word	0x0500004c


	//   ....[13]....
        /*09e4*/ 	.word	0x0500004c


	//   ....[14]....
        /*09e8*/ 	.word	0x0500004c


	//   ....[15]....
        /*09ec*/ 	.word	0x0500004c


	//   ....[16]....
        /*09f0*/ 	.word	0x0500004c


	//   ....[17]....
        /*09f4*/ 	.word	0x0500004c


	//   ....[18]....
        /*09f8*/ 	.word	0x0500004c


	//   ....[19]....
        /*09fc*/ 	.word	0x0500004c


	//----- nvinfo : EIATTR_COOP_GROUP_INSTR_OFFSETS
	.align		4
.L_4599:
        /*0a00*/ 	.byte	0x04, 0x28
        /*0a02*/ 	.short	(.L_4601 - .L_4600)


	//   ....[0]....
.L_4600:
        /*0a04*/ 	.word	0x00003850


	//   ....[1]....
        /*0a08*/ 	.word	0x00003870


	//   ....[2]....
        /*0a0c*/ 	.word	0x00003890


	//   ....[3]....
        /*0a10*/ 	.word	0x000038b0


	//   ....[4]....
        /*0a14*/ 	.word	0x000038d0


	//   ....[5]....
        /*0a18*/ 	.word	0x000038f0


	//   ....[6]....
        /*0a1c*/ 	.word	0x00003910


	//   ....[7]....
        /*0a20*/ 	.word	0x00003930


	//   ....[8]....
        /*0a24*/ 	.word	0x00003940


	//   ....[9]....
        /*0a28*/ 	.word	0x00003960


	//   ....[10]....
        /*0a2c*/ 	.word	0x000082b0


	//   ....[11]....
        /*0a30*/ 	.word	0x00008340


	//   ....[12]....
        /*0a34*/ 	.word	0x000083a0


	//   ....[13]....
        /*0a38*/ 	.word	0x000083f0


	//   ....[14]....
        /*0a3c*/ 	.word	0x00008450


	//   ....[15]....
        /*0a40*/ 	.word	0x000084a0


	//   ....[16]....
        /*0a44*/ 	.word	0x00008500


	//   ....[17]....
        /*0a48*/ 	.word	0x00008550


	//   ....[18]....
        /*0a4c*/ 	.word	0x000085b0


	//   ....[19]....
        /*0a50*/ 	.word	0x00008600


	//----- nvinfo : EIATTR_EXIT_INSTR_OFFSETS
	.align		4
.L_4601:
        /*0a54*/ 	.byte	0x04, 0x1c
        /*0a56*/ 	.short	(.L_4603 - .L_4602)


	//   ....[0]....
.L_4602:
        /*0a58*/ 	.word	0x00008240


	//----- nvinfo : EIATTR_MAX_THREADS
	.align		4
.L_4603:
        /*0a5c*/ 	.byte	0x04, 0x05
        /*0a5e*/ 	.short	(.L_4605 - .L_4604)
.L_4604:
        /*0a60*/ 	.word	0x00000080
        /*0a64*/ 	.word	0x00000001
        /*0a68*/ 	.word	0x00000001


	//----- nvinfo : EIATTR_CRS_STACK_SIZE
	.align		4
.L_4605:
        /*0a6c*/ 	.byte	0x04, 0x1e
        /*0a6e*/ 	.short	(.L_4607 - .L_4606)
.L_4606:
        /*0a70*/ 	.word	0x00000000


	//----- nvinfo : EIATTR_CBANK_PARAM_SIZE
	.align		4
.L_4607:
        /*0a74*/ 	.byte	0x03, 0x19
        /*0a76*/ 	.short	0x0128


	//----- nvinfo : EIATTR_PARAM_CBANK
	.align		4
        /*0a78*/ 	.byte	0x04, 0x0a
        /*0a7a*/ 	.short	(.L_4609 - .L_4608)
	.align		4
.L_4608:
        /*0a7c*/ 	.word	index@(.nv.constant0._ZN10layer_norm13ln_bwd_kernelINS_13Kernel_traitsI6__halfffffjLj1280ELj1ELj4ELj1ELj16ENS_18Kernel_traits_baseILj1280ES2_ffffjLj128EEEEELb1ELb1ELb0ELb1EEEvNS_9BwdParamsE)
        /*0a80*/ 	.short	0x0210
        /*0a82*/ 	.short	0x0128


	//----- nvinfo : EIATTR_SW_WAR
	.align		4
.L_4609:
        /*0a84*/ 	.byte	0x04, 0x36
        /*0a86*/ 	.short	(.L_4611 - .L_4610)
.L_4610:
        /*0a88*/ 	.word	0x00000008
.L_4611:


//--------------------- .nv.info._ZN10layer_norm22ln_bwd_finalize_kernelINS_22Kernel_traits_finalizeILj1280E6__halfffffjLb1ELj1024ELj4ENS_18Kernel_traits_baseILj1280ES2_ffffjLj1024EEEEELb1ELb0EEEvNS_9BwdParamsE --------------------------
	.section	.nv.info._ZN10layer_norm22ln_bwd_finalize_kernelINS_22Kernel_traits_finalizeILj1280E6__halfffffjLb1ELj1024ELj4ENS_18Kernel_traits_baseILj1280ES2_ffffjLj1024EEEEELb1ELb0EEEvNS_9BwdParamsE,"",@"SHT_CUDA_INFO"
	.sectionflags	@""
	.align	4


	//----- nvinfo : EIATTR_CUDA_API_VERSION
	.align		4
        /*0000*/ 	.byte	0x04, 0x37
        /*0002*/ 	.short	(.L_4613 - .L_4612)
.L_4612:
        /*0004*/ 	.word	0x00000082


	//----- nvinfo : EIATTR_KPARAM_INFO
	.align		4
.L_4613:
        /*0008*/ 	.byte	0x04, 0x17
        /*000a*/ 	.short	(.L_4615 - .L_4614)
.L_4614:
        /*000c*/ 	.word	0x00000000
        /*0010*/ 	.short	0x0000
        /*0012*/ 	.short	0x0000
        /*0014*/ 	.byte	0x00, 0xf0, 0xa1, 0x04


	//----- nvinfo : EIATTR_SPARSE_MMA_MASK
	.align		4
.L_4615:
        /*0018*/ 	.byte	0x03, 0x50
        /*001a*/ 	.short	0x0000


	//----- nvinfo : EIATTR_MAXREG_COUNT
	.align		4
        /*001c*/ 	.byte	0x03, 0x1b
        /*001e*/ 	.short	0x0040


	//----- nvinfo : EIATTR_NUM_BARRIERS
	.align		4
        /*0020*/ 	.byte	0x02, 0x4c
        /*0022*/ 	.byte	0x01
	.zero		1


	//----- nvinfo : EIATTR_MERCURY_ISA_VERSION
	.align		4
        /*0024*/ 	.byte	0x03, 0x5f
        /*0026*/ 	.short	0x0101


	//----- nvinfo : EIATTR_COOP_GROUP_MASK_REGIDS
	.align		4
        /*0028*/ 	.byte	0x04, 0x29
        /*002a*/ 	.short	(.L_4617 - .L_4616)


	//   ....[0]....
.L_4616:
        /*002c*/ 	.word	0xffffffff


	//   ....[1]....
        /*0030*/ 	.word	0xffffffff


	//   ....[2]....
        /*0034*/ 	.word	0xffffffff


	//   ....[3]....
        /*0038*/ 	.word	0xffffffff


	//   ....[4]....
        /*003c*/ 	.word	0xffffffff


	//   ....[5]....
        /*0040*/ 	.word	0xffffffff


	//   ....[6]....
        /*0044*/ 	.word	0xffffffff


	//   ....[7]....
        /*0048*/ 	.word	0xffffffff


	//   ....[8]....
        /*004c*/ 	.word	0xffffffff


	//   ....[9]....
        /*0050*/ 	.word	0xffffffff


	//   ....[10]....
        /*0054*/ 	.word	0xffffffff


	//   ....[11]....
        /*0058*/ 	.word	0xffffffff


	//   ....[12]....
        /*005c*/ 	.word	0xffffffff


	//   ....[13]....
        /*0060*/ 	.word	0xffffffff


	//   ....[14]....
        /*0064*/ 	.word	0xffffffff


	//   ....[15]....
        /*0068*/ 	.word	0x05000014


	//   ....[16]....
        /*006c*/ 	.word	0x05000014


	//   ....[17]....
        /*0070*/ 	.word	0x05000014


	//   ....[18]....
        /*0074*/ 	.word	0x05000014


	//   ....[19]....
        /*0078*/ 	.word	0x05000014


	//   ....[20]....
        /*007c*/ 	.word	0x05000014


	//   ....[21]....
        /*0080*/ 	.word	0x05000014


	//   ....[22]....
        /*0084*/ 	.word	0x05000014


	//   ....[23]....
        /*0088*/ 	.word	0x05000014


	//   ....[24]....
        /*008c*/ 	.word	0x05000014


	//   ....[25]....
        /*0090*/ 	.word	0x05000014


	//   ....[26]....
        /*0094*/ 	.word	0x05000014


	//   ....[27]....
        /*0098*/ 	.word	0x05000014


	//   ....[28]....
        /*009c*/ 	.word	0x05000014


	//   ....[29]....
        /*00a0*/ 	.word	0x05000014


	//----- nvinfo : EIATTR_COOP_GROUP_INSTR_OFFSETS
	.align		4
.L_4617:
        /*00a4*/ 	.byte	0x04, 0x28
        /*00a6*/ 	.short	(.L_4619 - .L_4618)


	//   ....[0]....
.L_4618:
        /*00a8*/ 	.word	0x00000ad0


	//   ....[1]....
        /*00ac*/ 	.word	0x00000ae0


	//   ....[2]....
        /*00b0*/ 	.word	0x00000af0


	//   ....[3]....
        /*00b4*/ 	.word	0x00000b20


	//   ....[4]....
        /*00b8*/ 	.word	0x00000b40


	//   ....[5]....
        /*00bc*/ 	.word	0x00000b50


	//   ....[6]....
        /*00c0*/ 	.word	0x00000b90


	//   ....[7]....
        /*00c4*/ 	.word	0x00000ba0


	//   ....[8]....
        /*00c8*/ 	.word	0x00000bb0


	//   ....[9]....
        /*00cc*/ 	.word	0x00000be0


	//   ....[10]....
        /*00d0*/ 	.word	0x00000c00


	//   ....[11]....
        /*00d4*/ 	.word	0x00000c10


	//   ....[12]....
        /*00d8*/ 	.word	0x00000c40


	//   ....[13]....
        /*00dc*/ 	.word	0x00000c60


	//   ....[14]....
        /*00e0*/ 	.word	0x00000c70


	//   ....[15]....
        /*00e4*/ 	.word	0x00000f20


	//   ....[16]....
        /*00e8*/ 	.word	0x00000f90


	//   ....[17]....
        /*00ec*/ 	.word	0x00001000


	//   ....[18]....
        /*00f0*/ 	.word	0x00001070


	//   ....[19]....
        /*00f4*/ 	.word	0x000010e0


	//   ....[20]....
        /*00f8*/ 	.word	0x00001140


	//   ....[21]....
        /*00fc*/ 	.word	0x000011b0


	//   ....[22]....
        /*0100*/ 	.word	0x00001220


	//   ....[23]....
        /*0104*/ 	.word	0x00001290


	//   ....[24]....
        /*0108*/ 	.word	0x00001300


	//   ....[25]....
        /*010c*/ 	.word	0x00001360


	//   ....[26]....
        /*0110*/ 	.word	0x000013d0


	//   ....[27]....
        /*0114*/ 	.word	0x00001440


	//   ....[28]....
        /*0118*/ 	.word	0x000014b0


	//   ....[29]....
        /*011c*/ 	.word	0x00001520


	//----- nvinfo : EIATTR_EXIT_INSTR_OFFSETS
	.align		4
.L_4619:
        /*0120*/ 	.byte	0x04, 0x1c
        /*0122*/ 	.short	(.L_4621 - .L_4620)


	//   ....[0]....
.L_4620:
        /*0124*/ 	.word	0x00000070


	//   ....[1]....
        /*0128*/ 	.word	0x00000ec0


	//----- nvinfo : EIATTR_MAX_THREADS
	.align		4
.L_4621:
        /*012c*/ 	.byte	0x04, 0x05
        /*012e*/ 	.short	(.L_4623 - .L_4622)
.L_4622:
        /*0130*/ 	.word	0x00000400
        /*0134*/ 	.word	0x00000001
        /*0138*/ 	.word	0x00000001


	//----- nvinfo : EIATTR_CRS_STACK_SIZE
	.align		4
.L_4623:
        /*013c*/ 	.byte	0x04, 0x1e
        /*013e*/ 	.short	(.L_4625 - .L_4624)
.L_4624:
        /*0140*/ 	.word	0x00000000


	//----- nvinfo : EIATTR_CBANK_PARAM_SIZE
	.align		4
.L_4625:
        /*0144*/ 	.byte	0x03, 0x19
        /*0146*/ 	.short	0x0128


	//----- nvinfo : EIATTR_PARAM_CBANK
	.align		4
        /*0148*/ 	.byte	0x04, 0x0a
        /*014a*/ 	.short	(.L_4627 - .L_4626)
	.align		4
.L_4626:
        /*014c*/ 	.word	index@(.nv.constant0._ZN10layer_norm22ln_bwd_finalize_kernelINS_22Kernel_traits_finalizeILj1280E6__halfffffjLb1ELj1024ELj4ENS_18Kernel_traits_baseILj1280ES2_ffffjLj1024EEEEELb1ELb0EEEvNS_9BwdParamsE)
        /*0150*/ 	.short	0x0210
        /*0152*/ 	.short	0x0128


	//----- nvinfo : EIATTR_SW_WAR
	.align		4
.L_4627:
        /*0154*/ 	.byte	0x04, 0x36
        /*0156*/ 	.short	(.L_4629 - .L_4628)
.L_4628:
        /*0158*/ 	.word	0x00000008
.L_4629:


//--------------------- .nv.info._ZN10layer_norm13ln_bwd_kernelINS_13Kernel_traitsI6__halfffffjLj1280ELj1ELj4ELj1ELj16ENS_18Kernel_traits_baseILj1280ES2_ffffjLj128EEEEELb1ELb1ELb1ELb0EEEvNS_9BwdParamsE --------------------------
	.section	.nv.info._ZN10layer_norm13ln_bwd_kernelINS_13Kernel_traitsI6__halfffffjLj1280ELj1ELj4ELj1ELj16ENS_18Kernel_traits_baseILj1280ES2_ffffjLj128EEEEELb1ELb1ELb1ELb0EEEvNS_9BwdParamsE,"",@"SHT_CUDA_INFO"
	.sectionflags	@""
	.align	4


	//----- nvinfo : EIATTR_CUDA_API_VERSION
	.align		4
        /*0000*/ 	.byte	0x04, 0x37
        /*0002*/ 	.short	(.L_4631 - .L_4630)
.L_4630:
        /*0004*/ 	.word	0x00000082


	//----- nvinfo : EIATTR_KPARAM_INFO
	.align		4
.L_4631:
        /*0008*/ 	.byte	0x04, 0x17
        /*000a*/ 	.short	(.L_4633 - .L_4632)
.L_4632:
        /*000c*/ 	.word	0x00000000
        /*0010*/ 	.short	0x0000
        /*0012*/ 	.short	0x0000
        /*0014*/ 	.byte	0x00, 0xf0, 0xa1, 0x04


	//----- nvinfo : EIATTR_SPARSE_MMA_MASK
	.align		4
.L_4633:
        /*0018*/ 	.byte	0x03, 0x50
        /*001a*/ 	.short	0x0000


	//----- nvinfo : EIATTR_MAXREG_COUNT
	.align		4
        /*001c*/ 	.byte	0x03, 0x1b
        /*001e*/ 	.short	0x00ff


	//----- nvinfo : EIATTR_NUM_BARRIERS
	.align		4
        /*0020*/ 	.byte	0x02, 0x4c
        /*0022*/ 	.byte	0x01
	.zero		1


	//----- nvinfo : EIATTR_ANNOTATIONS
	.align		4
        /*0024*/ 	.byte	0x04, 0x55
        /*0026*/ 	.short	(.L_4635 - .L_4634)


	//   ....[0]....
.L_4634:
        /* <DEDUP_REMOVED lines=114> */


	//----- nvinfo : EIATTR_MERCURY_ISA_VERSION
	.align		4
.L_4635:
        /*0738*/ 	.byte	0x03, 0x5f
        /*073a*/ 	.short	0x0101


	//----- nvinfo : EIATTR_COOP_GROUP_MASK_REGIDS
	.align		4
        /*073c*/ 	.byte	0x04, 0x29
        /*073e*/ 	.short	(.L_4637 - .L_4636)


	//   ....[0]....
.L_4636:
        /*0740*/ 	.word	0xffffffff


	//   ....[1]....
        /*0744*/ 	.word	0xffffffff


	//   ....[2]....
        /*0748*/ 	.word	0xffffffff


	//   ....[3]....
        /*074c*/ 	.word	0xffffffff


	//   ....[4]....
        /*0750*/ 	.word	0xffffffff


	//   ....[5]....
        /*0754*/ 	.word	0xffffffff


	//   ....[6]....
        /*0758*/ 	.word	0xffffffff


	//   ....[7]....
        /*075c*/ 	.word	0xffffffff


	//   ....[8]....
        /*0760*/ 	.word	0xffffffff


	//   ....[9]....
        /*0764*/ 	.word	0xffffffff


	//   ....[10]....
        /*0768*/ 	.word	0x05000003


	//   ....[11]....
        /*076c*/ 	.word	0x05000003


	//   ....[12]....
        /*0770*/ 	.word	0x05000003


	//   ....[13]....
        /*0774*/ 	.word	0x05000003


	//   ....[14]....
        /*0778*/ 	.word	0x05000003


	//   ....[15]....
        /*077c*/ 	.word	0x05000003


	//   ....[16]....
        /*0780*/ 	.word	0x05000003


	//   ....[17]....
        /*0784*/ 	.word	0x05000003


	//   ....[18]....
        /*0788*/ 	.word	0x05000003


	//   ....[19]....
        /*078c*/ 	.word	0x05000003


	//----- nvinfo : EIATTR_COOP_GROUP_INSTR_OFFSETS
	.align		4
.L_4637:
        /*0790*/ 	.byte	0x04, 0x28
        /*0792*/ 	.short	(.L_4639 - .L_4638)


	//   ....[0]....
.L_4638:
        /*0794*/ 	.word	0x000049d0


	//   ....[1]....
        /*0798*/ 	.word	0x000049e0


	//   ....[2]....
        /*079c*/ 	.word	0x00004a10


	//   ....[3]....
        /*07a0*/ 	.word	0x00004a30


	//   ....[4]....
        /*07a4*/ 	.word	0x00004a50


	//   ....[5]....
        /*07a8*/ 	.word	0x00004a70


	//   ....[6]....
        /*07ac*/ 	.word	0x00004a90


	//   ....[7]....
        /*07b0*/ 	.word	0x00004ab0


	//   ....[8]....
        /*07b4*/ 	.word	0x00004ac0


	//   ....[9]....
        /*07b8*/ 	.word	0x00004ae0


	//   ....[10]....
        /*07bc*/ 	.word	0x0000bbf0


	//   ....[11]....
        /*07c0*/ 	.word	0x0000bc90


	//   ....[12]....
        /*07c4*/ 	.word	0x0000bcf0


	//   ....[13]....
        /*07c8*/ 	.word	0x0000bd40


	//   ....[14]....
        /*07cc*/ 	.word	0x0000bda0


	//   ....[15]....
        /*07d0*/ 	.word	0x0000bdf0


	//   ....[16]....
        /*07d4*/ 	.word	0x0000be50


	//   ....[17]....
        /*07d8*/ 	.word	0x0000bea0


	//   ....[18]....
        /*07dc*/ 	.word	0x0000bf00


	//   ....[19]....
        /*07e0*/ 	.word	0x0000bf50


	//----- nvinfo : EIATTR_EXIT_INSTR_OFFSETS
	.align		4
.L_4639:
        /*07e4*/ 	.byte	0x04, 0x1c
        /*07e6*/ 	.short	(.L_4641 - .L_4640)


	//   ....[0]....
.L_4640:
        /*07e8*/ 	.word	0x0000bb10


	//   ....[1]....
        /*07ec*/ 	.word	0x0000bb90


	//----- nvinfo : EIATTR_MAX_THREADS
	.align		4
.L_4641:
        /*07f0*/ 	.byte	0x04, 0x05
        /*07f2*/ 	.short	(.L_4643 - .L_4642)
.L_4642:
        /*07f4*/ 	.word	0x00000080
        /*07f8*/ 	.word	0x00000001
        /*07fc*/ 	.word	0x00000001


	//----- nvinfo : EIATTR_CRS_STACK_SIZE
	.align		4
.L_4643:
        /*0800*/ 	.byte	0x04, 0x1e
        /*0802*/ 	.short	(.L_4645 - .L_4644)
.L_4644:
        /*0804*/ 	.word	0x00000000


	//----- nvinfo : EIATTR_CBANK_PARAM_SIZE
	.align		4
.L_4645:
        /*0808*/ 	.byte	0x03, 0x19
        /*080a*/ 	.short	0x0128


	//----- nvinfo : EIATTR_PARAM_CBANK
	.align		4
        /*080c*/ 	.byte	0x04, 0x0a
        /*080e*/ 	.short	(.L_4647 - .L_4646)
	.align		4
.L_4646:
        /*0810*/ 	.word	index@(.nv.constant0._ZN10layer_norm13ln_bwd_kernelINS_13Kernel_traitsI6__halfffffjLj1280ELj1ELj4ELj1ELj16ENS_18Kernel_traits_baseILj1280ES2_ffffjLj128EEEEELb1ELb1ELb1ELb0EEEvNS_9BwdParamsE)
        /*0814*/ 	.short	0x0210
        /*0816*/ 	.short	0x0128


	//----- nvinfo : EIATTR_SW_WAR
	.align		4
.L_4647:
        /*0818*/ 	.byte	0x04, 0x36
        /*081a*/ 	.short	(.L_4649 - .L_4648)
.L_4648:
        /*081c*/ 	.word	0x00000008
.L_4649:


//--------------------- .nv.info._ZN10layer_norm22ln_bwd_finalize_kernelINS_22Kernel_traits_finalizeILj1280E6__halfffffjLb1ELj1024ELj4ENS_18Kernel_traits_baseILj1280ES2_ffffjLj1024EEEEELb1ELb1EEEvNS_9BwdParamsE --------------------------
	.section	.nv.info._ZN10layer_norm22ln_bwd_finalize_kernelINS_22Kernel_traits_finalizeILj1280E6__halfffffjLb1ELj1024ELj4ENS_18Kernel_traits_baseILj1280ES2_ffffjLj1024EEEEELb1ELb1EEEvNS_9BwdParamsE,"",@"SHT_CUDA_INFO"
	.sectionflags	@""
	.align	4


	//----- nvinfo : EIATTR_CUDA_API_VERSION
	.align		4
        /*0000*/ 	.byte	0x04, 0x37
        /*0002*/ 	.short	(.L_4651 - .L_4650)
.L_4650:
        /*0004*/ 	.word	0x00000082


	//----- nvinfo : EIATTR_KPARAM_INFO
	.align		4
.L_4651:
        /*0008*/ 	.byte	0x04, 0x17
        /*000a*/ 	.short	(.L_4653 - .L_4652)
.L_4652:
        /*000c*/ 	.word	0x00000000
        /*0010*/ 	.short	0x0000
        /*0012*/ 	.short	0x0000
        /*0014*/ 	.byte	0x00, 0xf0, 0xa1, 0x04


	//----- nvinfo : EIATTR_SPARSE_MMA_MASK
	.align		4
.L_4653:
        /*0018*/ 	.byte	0x03, 0x50
        /*001a*/ 	.short	0x0000


	//----- nvinfo : EIATTR_MAXREG_COUNT
	.align		4
        /*001c*/ 	.byte	0x03, 0x1b
        /*001e*/ 	.short	0x0040


	//----- nvinfo : EIATTR_NUM_BARRIERS
	.align		4
        /*0020*/ 	.byte	0x02, 0x4c
        /*0022*/ 	.byte	0x01
	.zero		1


	//----- nvinfo : EIATTR_MERCURY_ISA_VERSION
	.align		4
        /*0024*/ 	.byte	0x03, 0x5f
        /*0026*/ 	.short	0x0101


	//----- nvinfo : EIATTR_COOP_GROUP_MASK_REGIDS
	.align		4
        /*0028*/ 	.byte	0x04, 0x29
        /*002a*/ 	.short	(.L_4655 - .L_4654)


	//   ....[0]....
.L_4654:
        /*002c*/ 	.word	0xffffffff


	//   ....[1]....
        /*0030*/ 	.word	0xffffffff


	//   ....[2]....
        /*0034*/ 	.word	0xffffffff


	//   ....[3]....
        /*0038*/ 	.word	0xffffffff


	//   ....[4]....
        /*003c*/ 	.word	0xffffffff


	//   ....[5]....
        /*0040*/ 	.word	0xffffffff


	//   ....[6]....
        /*0044*/ 	.word	0xffffffff


	//   ....[7]....
        /*0048*/ 	.word	0xffffffff


	//   ....[8]....
        /*004c*/ 	.word	0xffffffff


	//   ....[9]....
        /*0050*/ 	.word	0xffffffff


	//   ....[10]....
        /*0054*/ 	.word	0xffffffff


	//   ....[11]....
        /*0058*/ 	.word	0xffffffff


	//   ....[12]....
        /*005c*/ 	.word	0xffffffff


	//   ....[13]....
        /*0060*/ 	.word	0xffffffff


	//   ....[14]....
        /*0064*/ 	.word	0xffffffff


	//   ....[15]....
        /*0068*/ 	.word	0x05000014


	//   ....[16]....
        /*006c*/ 	.word	0x05000014


	//   ....[17]....
        /*0070*/ 	.word	0x05000014


	//   ....[18]....
        /*0074*/ 	.word	0x05000014


	//   ....[19]....
        /*0078*/ 	.word	0x05000014


	//   ....[20]....
        /*007c*/ 	.word	0x05000014


	//   ....[21]....
        /*0080*/ 	.word	0x05000014


	//   ....[22]....
        /*0084*/ 	.word	0x05000014


	//   ....[23]....
        /*0088*/ 	.word	0x05000014


	//   ....[24]....
        /*008c*/ 	.word	0x05000014


	//   ....[25]....
        /*0090*/ 	.word	0x05000014


	//   ....[26]....
        /*0094*/ 	.word	0x05000014


	//   ....[27]....
        /*0098*/ 	.word	0x05000014


	//   ....[28]....
        /*009c*/ 	.word	0x05000014


	//   ....[29]....
        /*00a0*/ 	.word	0x05000014


	//----- nvinfo : EIATTR_COOP_GROUP_INSTR_OFFSETS
	.align		4
.L_4655:
        /*00a4*/ 	.byte	0x04, 0x28
        /*00a6*/ 	.short	(.L_4657 - .L_4656)


	//   ....[0]....
.L_4656:
        /*00a8*/ 	.word	0x00000ab0


	//   ....[1]....
        /*00ac*/ 	.word	0x00000ac0


	//   ....[2]....
        /*00b0*/ 	.word	0x00000ad0


	//   ....[3]....
        /*00b4*/ 	.word	0x00000b00


	//   ....[4]....
        /*00b8*/ 	.word	0x00000b20


	//   ....[5]....
        /*00bc*/ 	.word	0x00000b30


	//   ....[6]....
        /*00c0*/ 	.word	0x00000b60


	//   ....[7]....
        /*00c4*/ 	.word	0x00000b80


	//   ....[8]....
        /*00c8*/ 	.word	0x00000b90


	//   ....[9]....
        /*00cc*/ 	.word	0x00000bc0


	//   ....[10]....
        /*00d0*/ 	.word	0x00000be0


	//   ....[11]....
        /*00d4*/ 	.word	0x00000bf0


	//   ....[12]....
        /*00d8*/ 	.word	0x00000c20


	//   ....[13]....
        /*00dc*/ 	.word	0x00000c40


	//   ....[14]....
        /*00e0*/ 	.word	0x00000c50


	//   ....[15]....
        /*00e4*/ 	.word	0x00000ee0


	//   ....[16]....
        /*00e8*/ 	.word	0x00000f50


	//   ....[17]....
        /*00ec*/ 	.word	0x00000fc0


	//   ....[18]....
        /*00f0*/ 	.word	0x00001030


	//   ....[19]....
        /*00f4*/ 	.word	0x000010a0


	//   ....[20]....
        /*00f8*/ 	.word	0x00001100


	//   ....[21]....
        /*00fc*/ 	.word	0x00001170


	//   ....[22]....
        /*0100*/ 	.word	0x000011e0


	//   ....[23]....
        /*0104*/ 	.word	0x00001250


	//   ....[24]....
        /*0108*/ 	.word	0x000012c0


	//   ....[25]....
        /*010c*/ 	.word	0x00001320


	//   ....[26]....
        /*0110*/ 	.word	0x00001390


	//   ....[27]....
        /*0114*/ 	.word	0x00001400


	//   ....[28]....
        /*0118*/ 	.word	0x00001470


	//   ....[29]....
        /*011c*/ 	.word	0x000014e0


	//----- nvinfo : EIATTR_EXIT_INSTR_OFFSETS
	.align		4
.L_4657:
        /*0120*/ 	.byte	0x04, 0x1c
        /*0122*/ 	.short	(.L_4659 - .L_4658)


	//   ....[0]....
.L_4658:
        /*0124*/ 	.word	0x00000070


	//   ....[1]....
        /*0128*/ 	.word	0x00000e80


	//----- nvinfo : EIATTR_MAX_THREADS
	.align		4
.L_4659:
        /*012c*/ 	.byte	0x04, 0x05
        /*012e*/ 	.short	(.L_4661 - .L_4660)
.L_4660:
        /*0130*/ 	.word	0x00000400
        /*0134*/ 	.word	0x00000001
        /*0138*/ 	.word	0x00000001


	//----- nvinfo : EIATTR_CRS_STACK_SIZE
	.align		4
.L_4661:
        /*013c*/ 	.byte	0x04, 0x1e
        /*013e*/ 	.short	(.L_4663 - .L_4662)
.L_4662:
        /*0140*/ 	.word	0x00000000


	//----- nvinfo : EIATTR_CBANK_PARAM_SIZE
	.align		4
.L_4663:
        /*0144*/ 	.byte	0x03, 0x19
        /*0146*/ 	.short	0x0128


	//----- nvinfo : EIATTR_PARAM_CBANK
	.align		4
        /*0148*/ 	.byte	0x04, 0x0a
        /*014a*/ 	.short	(.L_4665 - .L_4664)
	.align		4
.L_4664:
        /*014c*/ 	.word	index@(.nv.constant0._ZN10layer_norm22ln_bwd_finalize_kernelINS_22Kernel_traits_finalizeILj1280E6__halfffffjLb1ELj1024ELj4ENS_18Kernel_traits_baseILj1280ES2_ffffjLj1024EEEEELb1ELb1EEEvNS_9BwdParamsE)
        /*0150*/ 	.short	0x0210
        /*0152*/ 	.short	0x0128


	//----- nvinfo : EIATTR_SW_WAR
	.align		4
.L_4665:
        /*0154*/ 	.byte	0x04, 0x36
        /*0156*/ 	.short	(.L_4667 - .L_4666)
.L_4666:
        /*0158*/ 	.word	0x00000008
.L_4667:


//--------------------- .nv.info._ZN10layer_norm13ln_bwd_kernelINS_13Kernel_traitsI6__halfffffjLj1280ELj1ELj4ELj1ELj16ENS_18Kernel_traits_baseILj1280ES2_ffffjLj128EEEEELb1ELb1ELb1ELb1EEEvNS_9BwdParamsE --------------------------
	.section	.nv.info._ZN10layer_norm13ln_bwd_kernelINS_13Kernel_traitsI6__halfffffjLj1280ELj1ELj4ELj1ELj16ENS_18Kernel_traits_baseILj1280ES2_ffffjLj128EEEEELb1ELb1ELb1ELb1EEEvNS_9BwdParamsE,"",@"SHT_CUDA_INFO"
	.sectionflags	@""
	.align	4


	//----- nvinfo : EIATTR_CUDA_API_VERSION
	.align		4
        /*0000*/ 	.byte	0x04, 0x37
        /*0002*/ 	.short	(.L_4669 - .L_4668)
.L_4668:
        /*0004*/ 	.word	0x00000082


	//----- nvinfo : EIATTR_KPARAM_INFO
	.align		4
.L_4669:
        /*0008*/ 	.byte	0x04, 0x17
        /*000a*/ 	.short	(.L_4671 - .L_4670)
.L_4670:
        /*000c*/ 	.word	0x00000000
        /*0010*/ 	.short	0x0000
        /*0012*/ 	.short	0x0000
        /*0014*/ 	.byte	0x00, 0xf0, 0xa1, 0x04


	//----- nvinfo : EIATTR_SPARSE_MMA_MASK
	.align		4
.L_4671:
        /*0018*/ 	.byte	0x03, 0x50
        /*001a*/ 	.short	0x0000


	//----- nvinfo : EIATTR_MAXREG_COUNT
	.align		4
        /*001c*/ 	.byte	0x03, 0x1b
        /*001e*/ 	.short	0x00ff


	//----- nvinfo : EIATTR_NUM_BARRIERS
	.align		4
        /*0020*/ 	.byte	0x02, 0x4c
        /*0022*/ 	.byte	0x01
	.zero		1


	//----- nvinfo : EIATTR_ANNOTATIONS
	.align		4
        /*0024*/ 	.byte	0x04, 0x55
        /*0026*/ 	.short	(.L_4673 - .L_4672)


	//   ....[0]....
.L_4672:
        /* <DEDUP_REMOVED lines=167> */


	//----- nvinfo : EIATTR_MERCURY_ISA_VERSION
	.align		4
.L_4673:
        /*0a88*/ 	.byte	0x03, 0x5f
        /*0a8a*/ 	.short	0x0101


	//----- nvinfo : EIATTR_COOP_GROUP_MASK_REGIDS
	.align		4
        /*0a8c*/ 	.byte	0x04, 0x29
        /*0a8e*/ 	.short	(.L_4675 - .L_4674)


	//   ....[0]....
.L_4674:
        /*0a90*/ 	.word	0xffffffff


	//   ....[1]....
        /*0a94*/ 	.word	0xffffffff


	//   ....[2]....
        /*0a98*/ 	.word	0xffffffff


	//   ....[3]....
        /*0a9c*/ 	.word	0xffffffff


	//   ....[4]....
        /*0aa0*/ 	.word	0xffffffff


	//   ....[5]....
        /*0aa4*/ 	.word	0xffffffff


	//   ....[6]....
        /*0aa8*/ 	.word	0xffffffff


	//   ....[7]....
        /*0aac*/ 	.word	0xffffffff


	//   ....[8]....
        /*0ab0*/ 	.word	0xffffffff


	//   ....[9]....
        /*0ab4*/ 	.word	0xffffffff


	//   ....[10]....
        /*0ab8*/ 	.word	0x050000b4


	//   ....[11]....
        /*0abc*/ 	.word	0x050000b4


	//   ....[12]....
        /*0ac0*/ 	.word	0x050000b4


	//   ....[13]....
        /*0ac4*/ 	.word	0x050000b4


	//   ....[14]....
        /*0ac8*/ 	.word	0x050000b4


	//   ....[15]....
        /*0acc*/ 	.word	0x050000b4


	//   ....[16]....
        /*0ad0*/ 	.word	0x050000b4


	//   ....[17]....
        /*0ad4*/ 	.word	0x050000b4


	//   ....[18]....
        /*0ad8*/ 	.word	0x050000b4


	//   ....[19]....
        /*0adc*/ 	.word	0x050000b4


	//----- nvinfo : EIATTR_COOP_GROUP_INSTR_OFFSETS
	.align		4
.L_4675:
        /*0ae0*/ 	.byte	0x04, 0x28
        /*0ae2*/ 	.short	(.L_4677 - .L_4676)


	//   ....[0]....
.L_4676:
        /*0ae4*/ 	.word	0x00003f60


	//   ....[1]....
        /*0ae8*/ 	.word	0x00003f80


	//   ....[2]....
        /*0aec*/ 	.word	0x00003fa0


	//   ....[3]....
        /*0af0*/ 	.word	0x00003fc0


	//   ....[4]....
        /*0af4*/ 	.word	0x00003fe0


	//   ....[5]....
        /*0af8*/ 	.word	0x00004000


	//   ....[6]....
        /*0afc*/ 	.word	0x00004020


	//   ....[7]....
        /*0b00*/ 	.word	0x00004040


	//   ....[8]....
        /*0b04*/ 	.word	0x00004050


	//   ....[9]....
        /*0b08*/ 	.word	0x00004070


	//   ....[10]....
        /*0b0c*/ 	.word	0x0000a290


	//   ....[11]....
        /*0b10*/ 	.word	0x0000a320


	//   ....[12]....
        /*0b14*/ 	.word	0x0000a380


	//   ....[13]....
        /*0b18*/ 	.word	0x0000a3d0


	//   ....[14]....
        /*0b1c*/ 	.word	0x0000a430


	//   ....[15]....
        /*0b20*/ 	.word	0x0000a480


	//   ....[16]....
        /*0b24*/ 	.word	0x0000a4e0


	//   ....[17]....
        /*0b28*/ 	.word	0x0000a530


	//   ....[18]....
        /*0b2c*/ 	.word	0x0000a590


	//   ....[19]....
        /*0b30*/ 	.word	0x0000a5e0


	//----- nvinfo : EIATTR_EXIT_INSTR_OFFSETS
	.align		4
.L_4677:
        /*0b34*/ 	.byte	0x04, 0x1c
        /*0b36*/ 	.short	(.L_4679 - .L_4678)


	//   ....[0]....
.L_4678:
        /*0b38*/ 	.word	0x0000a220


	//----- nvinfo : EIATTR_MAX_THREADS
	.align		4
.L_4679:
        /*0b3c*/ 	.byte	0x04, 0x05
        /*0b3e*/ 	.short	(.L_4681 - .L_4680)
.L_4680:
        /*0b40*/ 	.word	0x00000080
        /*0b44*/ 	.word	0x00000001
        /*0b48*/ 	.word	0x00000001


	//----- nvinfo : EIATTR_CRS_STACK_SIZE
	.align		4
.L_4681:
        /*0b4c*/ 	.byte	0x04, 0x1e
        /*0b4e*/ 	.short	(.L_4683 - .L_4682)
.L_4682:
        /*0b50*/ 	.word	0x00000000


	//----- nvinfo : EIATTR_CBANK_PARAM_SIZE
	.align		4
.L_4683:
        /*0b54*/ 	.byte	0x03, 0x19
        /*0b56*/ 	.short	0x0128


	//----- nvinfo : EIATTR_PARAM_CBANK
	.align		4
        /*0b58*/ 	.byte	0x04, 0x0a
        /*0b5a*/ 	.short	(.L_4685 - .L_4684)
	.align		4
.L_4684:
        /*0b5c*/ 	.word	index@(.nv.constant0._ZN10layer_norm13ln_bwd_kernelINS_13Kernel_traitsI6__halfffffjLj1280ELj1ELj4ELj1ELj16ENS_18Kernel_traits_baseILj1280ES2_ffffjLj128EEEEELb1ELb1ELb1ELb1EEEvNS_9BwdParamsE)
        /*0b60*/ 	.short	0x0210
        /*0b62*/ 	.short	0x0128


	//----- nvinfo : EIATTR_SW_WAR
	.align		4
.L_4685:
        /*0b64*/ 	.byte	0x04, 0x36
        /*0b66*/ 	.short	(.L_4687 - .L_4686)
.L_4686:
        /*0b68*/ 	.word	0x00000008
.L_4687:


//--------------------- .nv.info._ZN10layer_norm13ln_bwd_kernelINS_13Kernel_traitsIfffffjLj1280ELj1ELj4ELj1ELj16ENS_18Kernel_traits_baseILj1280EfffffjLj128EEEEELb0ELb0ELb0ELb0EEEvNS_9BwdParamsE --------------------------
	.section	.nv.info._ZN10layer_norm13ln_bwd_kernelINS_13Kernel_traitsIfffffjLj1280ELj1ELj4ELj1ELj16ENS_18Kernel_traits_baseILj1280EfffffjLj128EEEEELb0ELb0ELb0ELb0EEEvNS_9BwdParamsE,"",@"SHT_CUDA_INFO"
	.sectionflags	@""
	.align	4


	//----- nvinfo : EIATTR_CUDA_API_VERSION
	.align		4
        /*0000*/ 	.byte	0x04, 0x37
        /*0002*/ 	.short	(.L_4689 - .L_4688)
.L_4688:
        /*0004*/ 	.word	0x00000082


	//----- nvinfo : EIATTR_KPARAM_INFO
	.align		4
.L_4689:
        /*0008*/ 	.byte	0x04, 0x17
        /*000a*/ 	.short	(.L_4691 - .L_4690)
.L_4690:
        /*000c*/ 	.word	0x00000000
        /*0010*/ 	.short	0x0000
        /*0012*/ 	.short	0x0000
        /*0014*/ 	.byte	0x00, 0xf0, 0xa1, 0x04


	//----- nvinfo : EIATTR_SPARSE_MMA_MASK
	.align		4
.L_4691:
        /*0018*/ 	.byte	0x03, 0x50
        /*001a*/ 	.short	0x0000


	//----- nvinfo : EIATTR_MAXREG_COUNT
	.align		4
        /*001c*/ 	.byte	0x03, 0x1b
        /*001e*/ 	.short	0x00ff


	//----- nvinfo : EIATTR_NUM_BARRIERS
	.align		4
        /*0020*/ 	.byte	0x02, 0x4c
        /*0022*/ 	.byte	0x01
	.zero		1


	//----- nvinfo : EIATTR_ANNOTATIONS
	.align		4
        /*0024*/ 	.byte	0x04, 0x55
        /*0026*/ 	.short	(.L_4693 - .L_4692)


	//   ....[0]....
.L_4692:
        /* <DEDUP_REMOVED lines=13> */


	//----- nvinfo : EIATTR_MERCURY_ISA_VERSION
	.align		4
.L_4693:
        /*00e8*/ 	.byte	0x03, 0x5f
        /*00ea*/ 	.short	0x0101


	//----- nvinfo : EIATTR_COOP_GROUP_MASK_REGIDS
	.align		4
        /*00ec*/ 	.byte	0x04, 0x29
        /*00ee*/ 	.short	(.L_4695 - .L_4694)


	//   ....[0]....
.L_4694:
        /*00f0*/ 	.word	0xffffffff


	//   ....[1]....
        /*00f4*/ 	.word	0xffffffff


	//   ....[2]....
        /*00f8*/ 	.word	0xffffffff


	//   ....[3]....
        /*00fc*/ 	.word	0xffffffff


	//   ....[4]....
        /*0100*/ 	.word	0xffffffff


	//   ....[5]....
        /*0104*/ 	.word	0xffffffff


	//   ....[6]....
        /*0108*/ 	.word	0xffffffff


	//   ....[7]....
        /*010c*/ 	.word	0xffffffff


	//   ....[8]....
        /*0110*/ 	.word	0xffffffff


	//   ....[9]....
        /*0114*/ 	.word	0xffffffff


	//   ....[10]....
        /*0118*/ 	.word	0x050000b8


	//   ....[11]....
        /*011c*/ 	.word	0x050000b8


	//   ....[12]....
        /*0120*/ 	.word	0x050000b8


	//   ....[13]....
        /*0124*/ 	.word	0x050000b8


	//   ....[14]....
        /*0128*/ 	.word	0x050000b8


	//   ....[15]....
        /*012c*/ 	.word	0x050000b8


	//   ....[16]....
        /*0130*/ 	.word	0x050000b8


	//   ....[17]....
        /*0134*/ 	.word	0x050000b8


	//   ....[18]....
        /*0138*/ 	.word	0x050000b8


	//   ....[19]....
        /*013c*/ 	.word	0x050000b8


	//----- nvinfo : EIATTR_COOP_GROUP_INSTR_OFFSETS
	.align		4
.L_4695:
        /*0140*/ 	.byte	0x04, 0x28
        /*0142*/ 	.short	(.L_4697 - .L_4696)


	//   ....[0]....
.L_4696:
        /*0144*/ 	.word	0x00002830


	//   ....[1]....
        /*0148*/ 	.word	0x00002840


	//   ....[2]....
        /*014c*/ 	.word	0x00002870


	//   ....[3]....
        /*0150*/ 	.word	0x00002890


	//   ....[4]....
        /*0154*/ 	.word	0x000028b0


	//   ....[5]....
        /*0158*/ 	.word	0x000028d0


	//   ....[6]....
        /*015c*/ 	.word	0x000028f0


	//   ....[7]....
        /*0160*/ 	.word	0x00002910


	//   ....[8]....
        /*0164*/ 	.word	0x00002920


	//   ....[9]....
        /*0168*/ 	.word	0x00002940


	//   ....[10]....
        /*016c*/ 	.word	0x000057a0


	//   ....[11]....
        /*0170*/ 	.word	0x00005840


	//   ....[12]....
        /*0174*/ 	.word	0x000058a0


	//   ....[13]....
        /*0178*/ 	.word	0x000058f0


	//   ....[14]....
        /*017c*/ 	.word	0x00005950


	//   ....[15]....
        /*0180*/ 	.word	0x000059a0


	//   ....[16]....
        /*0184*/ 	.word	0x00005a00


	//   ....[17]....
        /*0188*/ 	.word	0x00005a50


	//   ....[18]....
        /*018c*/ 	.word	0x00005ab0


	//   ....[19]....
        /*0190*/ 	.word	0x00005b00


	//----- nvinfo : EIATTR_EXIT_INSTR_OFFSETS
	.align		4
.L_4697:
        /*0194*/ 	.byte	0x04, 0x1c
        /*0196*/ 	.short	(.L_4699 - .L_4698)


	//   ....[0]....
.L_4698:
        /*0198*/ 	.word	0x00005710


	//   ....[1]....
        /*019c*/ 	.word	0x00005740


	//----- nvinfo : EIATTR_MAX_THREADS
	.align		4
.L_4699:
        /*01a0*/ 	.byte	0x04, 0x05
        /*01a2*/ 	.short	(.L_4701 - .L_4700)
.L_4700:
        /*01a4*/ 	.word	0x00000080
        /*01a8*/ 	.word	0x00000001
        /*01ac*/ 	.word	0x00000001


	//----- nvinfo : EIATTR_CRS_STACK_SIZE
	.align		4
.L_4701:
        /*01b0*/ 	.byte	0x04, 0x1e
        /*01b2*/ 	.short	(.L_4703 - .L_4702)
.L_4702:
        /*01b4*/ 	.word	0x00000000


	//----- nvinfo : EIATTR_CBANK_PARAM_SIZE
	.align		4
.L_4703:
        /*01b8*/ 	.byte	0x03, 0x19
        /*01ba*/ 	.short	0x0128


	//----- nvinfo : EIATTR_PARAM_CBANK
	.align		4
        /*01bc*/ 	.byte	0x04, 0x0a
        /*01be*/ 	.short	(.L_4705 - .L_4704)
	.align		4
.L_4704:
        /*01c0*/ 	.word	index@(.nv.constant0._ZN10layer_norm13ln_bwd_kernelINS_13Kernel_traitsIfffffjLj1280ELj1ELj4ELj1ELj16ENS_18Kernel_traits_baseILj1280EfffffjLj128EEEEELb0ELb0ELb0ELb0EEEvNS_9BwdParamsE)
        /*01c4*/ 	.short	0x0210
        /*01c6*/ 	.short	0x0128


	//----- nvinfo : EIATTR_SW_WAR
	.align		4
.L_4705:
        /*01c8*/ 	.byte	0x04, 0x36
        /*01ca*/ 	.short	(.L_4707 - .L_4706)
.L_4706:
        /*01cc*/ 	.word	0x00000008
.L_4707:


//--------------------- .nv.info._ZN10layer_norm13ln_bwd_kernelINS_13Kernel_traitsIfffffjLj1280ELj1ELj4ELj1ELj16ENS_18Kernel_traits_baseILj1280EfffffjLj128EEEEELb0ELb0ELb0ELb1EEEvNS_9BwdParamsE --------------------------
	.section	.nv.info._ZN10layer_norm13ln_bwd_kernelINS_13Kernel_traitsIfffffjLj1280ELj1ELj4ELj1ELj16ENS_18Kernel_traits_baseILj1280EfffffjLj128EEEEELb0ELb0ELb0ELb1EEEvNS_9BwdParamsE,"",@"SHT_CUDA_INFO"
	.sectionflags	@""
	.align	4


	//----- nvinfo : EIATTR_CUDA_API_VERSION
	.align		4
        /*0000*/ 	.byte	0x04, 0x37
        /*0002*/ 	.short	(.L_4709 - .L_4708)
.L_4708:
        /*0004*/ 	.word	0x00000082


	//----- nvinfo : EIATTR_KPARAM_INFO
	.align		4
.L_4709:
        /*0008*/ 	.byte	0x04, 0x17
        /*000a*/ 	.short	(.L_4711 - .L_4710)
.L_4710:
        /*000c*/ 	.word	0x00000000
        /*0010*/ 	.short	0x0000
        /*0012*/ 	.short	0x0000
        /*0014*/ 	.byte	0x00, 0xf0, 0xa1, 0x04


	//----- nvinfo : EIATTR_SPARSE_MMA_MASK
	.align		4
.L_4711:
        /*0018*/ 	.byte	0x03, 0x50
        /*001a*/ 	.short	0x0000


	//----- nvinfo : EIATTR_MAXREG_COUNT
	.align		4
        /*001c*/ 	.byte	0x03, 0x1b
        /*001e*/ 	.short	0x00ff


	//----- nvinfo : EIATTR_NUM_BARRIERS
	.align		4
        /*0020*/ 	.byte	0x02, 0x4c
        /*0022*/ 	.byte	0x01
	.zero		1


	//----- nvinfo : EIATTR_ANNOTATIONS
	.align		4
        /*0024*/ 	.byte	0x04, 0x55
        /*0026*/ 	.short	(.L_4713 - .L_4712)


	//   ....[0]....
.L_4712:
        /* <DEDUP_REMOVED lines=55> */


	//----- nvinfo : EIATTR_MERCURY_ISA_VERSION
	.align		4
.L_4713:
        /*0388*/ 	.byte	0x03, 0x5f
        /*038a*/ 	.short	0x0101


	//----- nvinfo : EIATTR_COOP_GROUP_MASK_REGIDS
	.align		4
        /*038c*/ 	.byte	0x04, 0x29
        /*038e*/ 	.short	(.L_4715 - .L_4714)


	//   ....[0]....
.L_4714:
        /*0390*/ 	.word	0xffffffff


	//   ....[1]....
        /*0394*/ 	.word	0xffffffff


	//   ....[2]....
        /*0398*/ 	.word	0xffffffff


	//   ....[3]....
        /*039c*/ 	.word	0xffffffff


	//   ....[4]....
        /*03a0*/ 	.word	0xffffffff


	//   ....[5]....
        /*03a4*/ 	.word	0xffffffff


	//   ....[6]....
        /*03a8*/ 	.word	0xffffffff


	//   ....[7]....
        /*03ac*/ 	.word	0xffffffff


	//   ....[8]....
        /*03b0*/ 	.word	0xffffffff


	//   ....[9]....
        /*03b4*/ 	.word	0xffffffff


	//   ....[10]....
        /*03b8*/ 	.word	0x0500008d


	//   ....[11]....
        /*03bc*/ 	.word	0x0500008d


	//   ....[12]....
        /*03c0*/ 	.word	0x0500008d


	//   ....[13]....
        /*03c4*/ 	.word	0x0500008d


	//   ....[14]....
        /*03c8*/ 	.word	0x0500008d


	//   ....[15]....
        /*03cc*/ 	.word	0x0500008d


	//   ....[16]....
        /*03d0*/ 	.word	0x0500008d


	//   ....[17]....
        /*03d4*/ 	.word	0x0500008d


	//   ....[18]....
        /*03d8*/ 	.word	0x0500008d


	//   ....[19]....
        /*03dc*/ 	.word	0x0500008d


	//----- nvinfo : EIATTR_COOP_GROUP_INSTR_OFFSETS
	.align		4
.L_4715:
        /*03e0*/ 	.byte	0x04, 0x28
        /*03e2*/ 	.short	(.L_4717 - .L_4716)


	//   ....[0]....
.L_4716:
        /*03e4*/ 	.word	0x000025a0


	//   ....[1]....
        /*03e8*/ 	.word	0x000025c0


	//   ....[2]....
        /*03ec*/ 	.word	0x000025e0


	//   ....[3]....
        /*03f0*/ 	.word	0x00002600


	//   ....[4]....
        /*03f4*/ 	.word	0x00002620


	//   ....[5]....
        /*03f8*/ 	.word	0x00002640


	//   ....[6]....
        /*03fc*/ 	.word	0x00002660


	//   ....[7]....
        /*0400*/ 	.word	0x00002680


	//   ....[8]....
        /*0404*/ 	.word	0x00002690


	//   ....[9]....
        /*0408*/ 	.word	0x000026b0


	//   ....[10]....
        /*040c*/ 	.word	0x00004eb0


	//   ....[11]....
        /*0410*/ 	.word	0x00004f40


	//   ....[12]....
        /*0414*/ 	.word	0x00004fa0


	//   ....[13]....
        /*0418*/ 	.word	0x00004ff0


	//   ....[14]....
        /*041c*/ 	.word	0x00005050


	//   ....[15]....
        /*0420*/ 	.word	0x000050a0


	//   ....[16]....
        /*0424*/ 	.word	0x00005100


	//   ....[17]....
        /*0428*/ 	.word	0x00005150


	//   ....[18]....
        /*042c*/ 	.word	0x000051b0


	//   ....[19]....
        /*0430*/ 	.word	0x00005200


	//----- nvinfo : EIATTR_EXIT_INSTR_OFFSETS
	.align		4
.L_4717:
        /*0434*/ 	.byte	0x04, 0x1c
        /*0436*/ 	.short	(.L_4719 - .L_4718)


	//   ....[0]....
.L_4718:
        /*0438*/ 	.word	0x00004e40


	//----- nvinfo : EIATTR_MAX_THREADS
	.align		4
.L_4719:
        /*043c*/ 	.byte	0x04, 0x05
        /*043e*/ 	.short	(.L_4721 - .L_4720)
.L_4720:
        /*0440*/ 	.word	0x00000080
        /*0444*/ 	.word	0x00000001
        /*0448*/ 	.word	0x00000001


	//----- nvinfo : EIATTR_CRS_STACK_SIZE
	.align		4
.L_4721:
        /*044c*/ 	.byte	0x04, 0x1e
        /*044e*/ 	.short	(.L_4723 - .L_4722)
.L_4722:
        /*0450*/ 	.word	0x00000000


	//----- nvinfo : EIATTR_CBANK_PARAM_SIZE
	.align		4
.L_4723:
        /*0454*/ 	.byte	0x03, 0x19
        /*0456*/ 	.short	0x0128


	//----- nvinfo : EIATTR_PARAM_CBANK
	.align		4
        /*0458*/ 	.byte	0x04, 0x0a
        /*045a*/ 	.short	(.L_4725 - .L_4724)
	.align		4
.L_4724:
        /*045c*/ 	.word	index@(.nv.constant0._ZN10layer_norm13ln_bwd_kernelINS_13Kernel_traitsIfffffjLj1280ELj1ELj4ELj1ELj16ENS_18Kernel_traits_baseILj1280EfffffjLj128EEEEELb0ELb0ELb0ELb1EEEvNS_9BwdParamsE)
        /*0460*/ 	.short	0x0210
        /*0462*/ 	.short	0x0128


	//----- nvinfo : EIATTR_SW_WAR
	.align		4
.L_4725:
        /*0464*/ 	.byte	0x04, 0x36
        /*0466*/ 	.short	(.L_4727 - .L_4726)
.L_4726:
        /*0468*/ 	.word	0x00000008
.L_4727:


//--------------------- .nv.info._ZN10layer_norm13ln_bwd_kernelINS_13Kernel_traitsIfffffjLj1280ELj1ELj4ELj1ELj16ENS_18Kernel_traits_baseILj1280EfffffjLj128EEEEELb0ELb0ELb1ELb0EEEvNS_9BwdParamsE --------------------------
	.section	.nv.info._ZN10layer_norm13ln_bwd_kernelINS_13Kernel_traitsIfffffjLj1280ELj1ELj4ELj1ELj16ENS_18Kernel_traits_baseILj1280EfffffjLj128EEEEELb0ELb0ELb1ELb0EEEvNS_9BwdParamsE,"",@"SHT_CUDA_INFO"
	.sectionflags	@""
	.align	4


	//----- nvinfo : EIATTR_CUDA_API_VERSION
	.align		4
        /*0000*/ 	.byte	0x04, 0x37
        /*0002*/ 	.short	(.L_4729 - .L_4728)
.L_4728:
        /*0004*/ 	.word	0x00000082


	//----- nvinfo : EIATTR_KPARAM_INFO
	.align		4
.L_4729:
        /*0008*/ 	.byte	0x04, 0x17
        /*000a*/ 	.short	(.L_4731 - .L_4730)
.L_4730:
        /*000c*/ 	.word	0x00000000
        /*0010*/ 	.short	0x0000
        /*0012*/ 	.short	0x0000
        /*0014*/ 	.byte	0x00, 0xf0, 0xa1, 0x04


	//----- nvinfo : EIATTR_SPARSE_MMA_MASK
	.align		4
.L_4731:
        /*0018*/ 	.byte	0x03, 0x50
        /*001a*/ 	.short	0x0000


	//----- nvinfo : EIATTR_MAXREG_COUNT
	.align		4
        /*001c*/ 	.byte	0x03, 0x1b
        /*001e*/ 	.short	0x00ff


	//----- nvinfo : EIATTR_NUM_BARRIERS
	.align		4
        /*0020*/ 	.byte	0x02, 0x4c
        /*0022*/ 	.byte	0x01
	.zero		1


	//----- nvinfo : EIATTR_ANNOTATIONS
	.align		4
        /*0024*/ 	.byte	0x04, 0x55
        /*0026*/ 	.short	(.L_4733 - .L_4732)


	//   ....[0]....
.L_4732:
        /* <DEDUP_REMOVED lines=17> */


	//----- nvinfo : EIATTR_MERCURY_ISA_VERSION
	.align		4
.L_4733:
        /*0128*/ 	.byte	0x03, 0x5f
        /*012a*/ 	.short	0x0101


	//----- nvinfo : EIATTR_COOP_GROUP_MASK_REGIDS
	.align		4
        /*012c*/ 	.byte	0x04, 0x29
        /*012e*/ 	.short	(.L_4735 - .L_4734)


	//   ....[0]....
.L_4734:
        /*0130*/ 	.word	0xffffffff


	//   ....[1]....
        /*0134*/ 	.word	0xffffffff


	//   ....[2]....
        /*0138*/ 	.word	0xffffffff


	//   ....[3]....
        /*013c*/ 	.word	0xffffffff


	//   ....[4]....
        /*0140*/ 	.word	0xffffffff


	//   ....[5]....
        /*0144*/ 	.word	0xffffffff


	//   ....[6]....
        /*0148*/ 	.word	0xffffffff


	//   ....[7]....
        /*014c*/ 	.word	0xffffffff


	//   ....[8]....
        /*0150*/ 	.word	0xffffffff


	//   ....[9]....
        /*0154*/ 	.word	0xffffffff


	//   ....[10]....
        /*0158*/ 	.word	0x05000012


	//   ....[11]....
        /*015c*/ 	.word	0x05000012


	//   ....[12]....
        /*0160*/ 	.word	0x05000012


	//   ....[13]....
        /*0164*/ 	.word	0x05000012


	//   ....[14]....
        /*0168*/ 	.word	0x05000012


	//   ....[15]....
        /*016c*/ 	.word	0x05000012


	//   ....[16]....
        /*0170*/ 	.word	0x05000012


	//   ....[17]....
        /*0174*/ 	.word	0x05000012


	//   ....[18]....
        /*0178*/ 	.word	0x05000012


	//   ....[19]....
        /*017c*/ 	.word	0x05000012


	//----- nvinfo : EIATTR_COOP_GROUP_INSTR_OFFSETS
	.align		4
.L_4735:
        /*0180*/ 	.byte	0x04, 0x28
        /*0182*/ 	.short	(.L_4737 - .L_4736)


	//   ....[0]....
.L_4736:
        /*0184*/ 	.word	0x00003060


	//   ....[1]....
        /*0188*/ 	.word	0x00003080


	//   ....[2]....
        /*018c*/ 	.word	0x000030a0


	//   ....[3]....
        /*0190*/ 	.word	0x000030c0


	//   ....[4]....
        /*0194*/ 	.word	0x000030e0


	//   ....[5]....
        /*0198*/ 	.word	0x00003100


	//   ....[6]....
        /*019c*/ 	.word	0x00003120


	//   ....[7]....
        /*01a0*/ 	.word	0x00003140


	//   ....[8]....
        /*01a4*/ 	.word	0x00003150


	//   ....[9]....
        /*01a8*/ 	.word	0x00003170


	//   ....[10]....
        /*01ac*/ 	.word	0x00007c10


	//   ....[11]....
        /*01b0*/ 	.word	0x00007cb0


	//   ....[12]....
        /*01b4*/ 	.word	0x00007d30


	//   ....[13]....
        /*01b8*/ 	.word	0x00007da0


	//   ....[14]....
        /*01bc*/ 	.word	0x00007e20


	//   ....[15]....
        /*01c0*/ 	.word	0x00007e90


	//   ....[16]....
        /*01c4*/ 	.word	0x00007f10


	//   ....[17]....
        /*01c8*/ 	.word	0x00007f80


	//   ....[18]....
        /*01cc*/ 	.word	0x00008000


	//   ....[19]....
        /*01d0*/ 	.word	0x00008050


	//----- nvinfo : EIATTR_EXIT_INSTR_OFFSETS
	.align		4
.L_4737:
        /*01d4*/ 	.byte	0x04, 0x1c
        /*01d6*/ 	.short	(.L_4739 - .L_4738)


	//   ....[0]....
.L_4738:
        /*01d8*/ 	.word	0x00007b80


	//   ....[1]....
        /*01dc*/ 	.word	0x00007bb0


	//----- nvinfo : EIATTR_MAX_THREADS
	.align		4
.L_4739:
        /*01e0*/ 	.byte	0x04, 0x05
        /*01e2*/ 	.short	(.L_4741 - .L_4740)
.L_4740:
        /*01e4*/ 	.word	0x00000080
        /*01e8*/ 	.word	0x00000001
        /*01ec*/ 	.word	0x00000001


	//----- nvinfo : EIATTR_CRS_STACK_SIZE
	.align		4
.L_4741:
        /*01f0*/ 	.byte	0x04, 0x1e
        /*01f2*/ 	.short	(.L_4743 - .L_4742)
.L_4742:
        /*01f4*/ 	.word	0x00000000


	//----- nvinfo : EIATTR_CBANK_PARAM_SIZE
	.align		4
.L_4743:
        /*01f8*/ 	.byte	0x03, 0x19
        /*01fa*/ 	.short	0x0128


	//----- nvinfo : EIATTR_PARAM_CBANK
	.align		4
        /*01fc*/ 	.byte	0x04, 0x0a
        /*01fe*/ 	.short	(.L_4745 - .L_4744)
	.align		4
.L_4744:
        /*0200*/ 	.word	index@(.nv.constant0._ZN10layer_norm13ln_bwd_kernelINS_13Kernel_traitsIfffffjLj1280ELj1ELj4ELj1ELj16ENS_18Kernel_traits_baseILj1280EfffffjLj128EEEEELb0ELb0ELb1ELb0EEEvNS_9BwdParamsE)
        /*0204*/ 	.short	0x0210
        /*0206*/ 	.short	0x0128


	//----- nvinfo : EIATTR_SW_WAR
	.align		4
.L_4745:
        /*0208*/ 	.byte	0x04, 0x36
        /*020a*/ 	.short	(.L_4747 - .L_4746)
.L_4746:
        /*020c*/ 	.word	0x00000008
.L_4747:


//--------------------- .nv.info._ZN10layer_norm13ln_bwd_kernelINS_13Kernel_traitsIfffffjLj1280ELj1ELj4ELj1ELj16ENS_18Kernel_traits_baseILj1280EfffffjLj128EEEEELb0ELb0ELb1ELb1EEEvNS_9BwdParamsE --------------------------
	.section	.nv.info._ZN10layer_norm13ln_bwd_kernelINS_13Kernel_traitsIfffffjLj1280ELj1ELj4ELj1ELj16ENS_18Kernel_traits_baseILj1280EfffffjLj128EEEEELb0ELb0ELb1ELb1EEEvNS_9BwdParamsE,"",@"SHT_CUDA_INFO"
	.sectionflags	@""
	.align	4


	//----- nvinfo : EIATTR_CUDA_API_VERSION
	.align		4
        /*0000*/ 	.byte	0x04, 0x37
        /*0002*/ 	.short	(.L_4749 - .L_4748)
.L_4748:
        /*0004*/ 	.word	0x00000082


	//----- nvinfo : EIATTR_KPARAM_INFO
	.align		4
.L_4749:
        /*0008*/ 	.byte	0x04, 0x17
        /*000a*/ 	.short	(.L_4751 - .L_4750)
.L_4750:
        /*000c*/ 	.word	0x00000000
        /*0010*/ 	.short	0x0000
        /*0012*/ 	.short	0x0000
        /*0014*/ 	.byte	0x00, 0xf0, 0xa1, 0x04


	//----- nvinfo : EIATTR_SPARSE_MMA_MASK
	.align		4
.L_4751:
        /*0018*/ 	.byte	0x03, 0x50
        /*001a*/ 	.short	0x0000


	//----- nvinfo : EIATTR_MAXREG_COUNT
	.align		4
        /*001c*/ 	.byte	0x03, 0x1b
        /*001e*/ 	.short	0x00ff


	//----- nvinfo : EIATTR_NUM_BARRIERS
	.align		4
        /*0020*/ 	.byte	0x02, 0x4c
        /*0022*/ 	.byte	0x01
	.zero		1


	//----- nvinfo : EIATTR_ANNOTATIONS
	.align		4
        /*0024*/ 	.byte	0x04, 0x55
        /*0026*/ 	.short	(.L_4753 - .L_4752)


	//   ....[0]....
.L_4752:
        /* <DEDUP_REMOVED lines=45> */


	//----- nvinfo : EIATTR_MERCURY_ISA_VERSION
	.align		4
.L_4753:
        /*02e8*/ 	.byte	0x03, 0x5f
        /*02ea*/ 	.short	0x0101


	//----- nvinfo : EIATTR_COOP_GROUP_MASK_REGIDS
	.align		4
        /*02ec*/ 	.byte	0x04, 0x29
        /*02ee*/ 	.short	(.L_4755 - .L_4754)


	//   ....[0]....
.L_4754:
        /*02f0*/ 	.word	0xffffffff


	//   ....[1]....
        /*02f4*/ 	.word	0xffffffff


	//   ....[2]....
        /*02f8*/ 	.word	0xffffffff


	//   ....[3]....
        /*02fc*/ 	.word	0xffffffff


	//   ....[4]....
        /*0300*/ 	.word	0xffffffff


	//   ....[5]....
        /*0304*/ 	.word	0xffffffff


	//   ....[6]....
        /*0308*/ 	.word	0xffffffff


	//   ....[7]....
        /*030c*/ 	.word	0xffffffff


	//   ....[8]....
        /*0310*/ 	.word	0xffffffff


	//   ....[9]....
        /*0314*/ 	.word	0xffffffff


	//   ....[10]....
        /*0318*/ 	.word	0x050000b6


	//   ....[11]....
        /*031c*/ 	.word	0x050000b6


	//   ....[12]....
        /*0320*/ 	.word	0x050000b6


	//   ....[13]....
        /*0324*/ 	.word	0x050000b6


	//   ....[14]....
        /*0328*/ 	.word	0x050000b6


	//   ....[15]....
        /*032c*/ 	.word	0x050000b6


	//   ....[16]....
        /*0330*/ 	.word	0x050000b6


	//   ....[17]....
        /*0334*/ 	.word	0x050000b6


	//   ....[18]....
        /*0338*/ 	.word	0x050000b6


	//   ....[19]....
        /*033c*/ 	.word	0x050000b6


	//----- nvinfo : EIATTR_COOP_GROUP_INSTR_OFFSETS
	.align		4
.L_4755:
        /*0340*/ 	.byte	0x04, 0x28
        /*0342*/ 	.short	(.L_4757 - .L_4756)


	//   ....[0]....
.L_4756:
        /*0344*/ 	.word	0x00002670


	//   ....[1]....
        /*0348*/ 	.word	0x00002690


	//   ....[2]....
        /*034c*/ 	.word	0x000026b0


	//   ....[3]....
        /*0350*/ 	.word	0x000026d0


	//   ....[4]....
        /*0354*/ 	.word	0x000026f0


	//   ....[5]....
        /*0358*/ 	.word	0x00002710


	//   ....[6]....
        /*035c*/ 	.word	0x00002730


	//   ....[7]....
        /*0360*/ 	.word	0x00002750


	//   ....[8]....
        /*0364*/ 	.word	0x00002760


	//   ....[9]....
        /*0368*/ 	.word	0x00002780


	//   ....[10]....
        /*036c*/ 	.word	0x00006600


	//   ....[11]....
        /*0370*/ 	.word	0x00006690


	//   ....[12]....
        /*0374*/ 	.word	0x00006700


	//   ....[13]....
        /*0378*/ 	.word	0x00006760


	//   ....[14]....
        /*037c*/ 	.word	0x000067d0


	//   ....[15]....
        /*0380*/ 	.word	0x00006830


	//   ....[16]....
        /*0384*/ 	.word	0x000068a0


	//   ....[17]....
        /*0388*/ 	.word	0x00006900


	//   ....[18]....
        /*038c*/ 	.word	0x00006970


	//   ....[19]....
        /*0390*/ 	.word	0x000069d0


	//----- nvinfo : EIATTR_EXIT_INSTR_OFFSETS
	.align		4
.L_4757:
        /*0394*/ 	.byte	0x04, 0x1c
        /*0396*/ 	.short	(.L_4759 - .L_4758)


	//   ....[0]....
.L_4758:
        /*0398*/ 	.word	0x00006590


	//----- nvinfo : EIATTR_MAX_THREADS
	.align		4
.L_4759:
        /*039c*/ 	.byte	0x04, 0x05
        /*039e*/ 	.short	(.L_4761 - .L_4760)
.L_4760:
        /*03a0*/ 	.word	0x00000080
        /*03a4*/ 	.word	0x00000001
        /*03a8*/ 	.word	0x00000001


	//----- nvinfo : EIATTR_CRS_STACK_SIZE
	.align		4
.L_4761:
        /*03ac*/ 	.byte	0x04, 0x1e
        /*03ae*/ 	.short	(.L_4763 - .L_4762)
.L_4762:
        /*03b0*/ 	.word	0x00000000


	//----- nvinfo : EIATTR_CBANK_PARAM_SIZE
	.align		4
.L_4763:
        /*03b4*/ 	.byte	0x03, 0x19
        /*03b6*/ 	.short	0x0128


	//----- nvinfo : EIATTR_PARAM_CBANK
	.align		4
        /*03b8*/ 	.byte	0x04, 0x0a
        /*03ba*/ 	.short	(.L_4765 - .L_4764)
	.align		4
.L_4764:
        /*03bc*/ 	.word	index@(.nv.constant0._ZN10layer_norm13ln_bwd_kernelINS_13Kernel_traitsIfffffjLj1280ELj1ELj4ELj1ELj16ENS_18Kernel_traits_baseILj1280EfffffjLj128EEEEELb0ELb0ELb1ELb1EEEvNS_9BwdParamsE)
        /*03c0*/ 	.short	0x0210
        /*03c2*/ 	.short	0x0128


	//----- nvinfo : EIATTR_SW_WAR
	.align		4
.L_4765:
        /*03c4*/ 	.byte	0x04, 0x36
        /*03c6*/ 	.short	(.L_4767 - .L_4766)
.L_4766:
        /*03c8*/ 	.word	0x00000008
.L_4767:


//--------------------- .nv.info._ZN10layer_norm13ln_bwd_kernelINS_13Kernel_traitsIfffffjLj1280ELj1ELj4ELj1ELj16ENS_18Kernel_traits_baseILj1280EfffffjLj128EEEEELb0ELb1ELb0ELb0EEEvNS_9BwdParamsE --------------------------
	.section	.nv.info._ZN10layer_norm13ln_bwd_kernelINS_13Kernel_traitsIfffffjLj1280ELj1ELj4ELj1ELj16ENS_18Kernel_traits_baseILj1280EfffffjLj128EEEEELb0ELb1ELb0ELb0EEEvNS_9BwdParamsE,"",@"SHT_CUDA_INFO"
	.sectionflags	@""
	.align	4


	//----- nvinfo : EIATTR_CUDA_API_VERSION
	.align		4
        /*0000*/ 	.byte	0x04, 0x37
        /*0002*/ 	.short	(.L_4769 - .L_4768)
.L_4768:
        /*0004*/ 	.word	0x00000082


	//----- nvinfo : EIATTR_KPARAM_INFO
	.align		4
.L_4769:
        /*0008*/ 	.byte	0x04, 0x17
        /*000a*/ 	.short	(.L_4771 - .L_4770)
.L_4770:
        /*000c*/ 	.word	0x00000000
        /*0010*/ 	.short	0x0000
        /*0012*/ 	.short	0x0000
        /*0014*/ 	.byte	0x00, 0xf0, 0xa1, 0x04


	//----- nvinfo : EIATTR_SPARSE_MMA_MASK
	.align		4
.L_4771:
        /*0018*/ 	.byte	0x03, 0x50
        /*001a*/ 	.short	0x0000


	//----- nvinfo : EIATTR_MAXREG_COUNT
	.align		4
        /*001c*/ 	.byte	0x03, 0x1b
        /*001e*/ 	.short	0x00ff


	//----- nvinfo : EIATTR_NUM_BARRIERS
	.align		4
        /*0020*/ 	.byte	0x02, 0x4c
        /*0022*/ 	.byte	0x01
	.zero		1


	//----- nvinfo : EIATTR_ANNOTATIONS
	.align		4
        /*0024*/ 	.byte	0x04, 0x55
        /*0026*/ 	.short	(.L_4773 - .L_4772)


	//   ....[0]....
.L_4772:
        /* <DEDUP_REMOVED lines=93> */


	//----- nvinfo : EIATTR_MERCURY_ISA_VERSION
	.align		4
.L_4773:
        /*05e8*/ 	.byte	0x03, 0x5f
        /*05ea*/ 	.short	0x0101


	//----- nvinfo : EIATTR_COOP_GROUP_MASK_REGIDS
	.align		4
        /*05ec*/ 	.byte	0x04, 0x29
        /*05ee*/ 	.short	(.L_4775 - .L_4774)


	//   ....[0]....
.L_4774:
        /*05f0*/ 	.word	0xffffffff


	//   ....[1]....
        /*05f4*/ 	.word	0xffffffff


	//   ....[2]....
        /*05f8*/ 	.word	0xffffffff


	//   ....[3]....
        /*05fc*/ 	.word	0xffffffff


	//   ....[4]....
        /*0600*/ 	.word	0xffffffff


	//   ....[5]....
        /*0604*/ 	.word	0xffffffff


	//   ....[6]....
        /*0608*/ 	.word	0xffffffff


	//   ....[7]....
        /*060c*/ 	.word	0xffffffff


	//   ....[8]....
        /*0610*/ 	.word	0xffffffff


	//   ....[9]....
        /*0614*/ 	.word	0xffffffff


	//   ....[10]....
        /*0618*/ 	.word	0x05000013


	//   ....[11]....
        /*061c*/ 	.word	0x05000013


	//   ....[12]....
        /*0620*/ 	.word	0x05000013


	//   ....[13]....
        /*0624*/ 	.word	0x05000013


	//   ....[14]....
        /*0628*/ 	.word	0x05000013


	//   ....[15]....
        /*062c*/ 	.word	0x05000013


	//   ....[16]....
        /*0630*/ 	.word	0x05000013


	//   ....[17]....
        /*0634*/ 	.word	0x05000013


	//   ....[18]....
        /*0638*/ 	.word	0x05000013


	//   ....[19]....
        /*063c*/ 	.word	0x05000013


	//----- nvinfo : EIATTR_COOP_GROUP_INSTR_OFFSETS
	.align		4
.L_4775:
        /*0640*/ 	.byte	0x04, 0x28
        /*0642*/ 	.short	(.L_4777 - .L_4776)


	//   ....[0]....
.L_4776:
        /*0644*/ 	.word	0x000032b0


	//   ....[1]....
        /*0648*/ 	.word	0x000032d0


	//   ....[2]....
        /*064c*/ 	.word	0x000032f0


	//   ....[3]....
        /*0650*/ 	.word	0x00003310


	//   ....[4]....
        /*0654*/ 	.word	0x00003330


	//   ....[5]....
        /*0658*/ 	.word	0x00003350


	//   ....[6]....
        /*065c*/ 	.word	0x00003370


	//   ....[7]....
        /*0660*/ 	.word	0x00003390


	//   ....[8]....
        /*0664*/ 	.word	0x000033a0


	//   ....[9]....
        /*0668*/ 	.word	0x000033c0


	//   ....[10]....
        /*066c*/ 	.word	0x000077a0


	//   ....[11]....
        /*0670*/ 	.word	0x00007840


	//   ....[12]....
        /*0674*/ 	.word	0x000078c0


	//   ....[13]....
        /*0678*/ 	.word	0x00007930


	//   ....[14]....
        /*067c*/ 	.word	0x000079b0


	//   ....[15]....
        /*0680*/ 	.word	0x00007a20


	//   ....[16]....
        /*0684*/ 	.word	0x00007aa0


	//   ....[17]....
        /*0688*/ 	.word	0x00007b10


	//   ....[18]....
        /*068c*/ 	.word	0x00007b90


	//   ....[19]....
        /*0690*/ 	.word	0x00007be0


	//----- nvinfo : EIATTR_EXIT_INSTR_OFFSETS
	.align		4
.L_4777:
        /*0694*/ 	.byte	0x04, 0x1c
        /*0696*/ 	.short	(.L_4779 - .L_4778)


	//   ....[0]....
.L_4778:
        /*0698*/ 	.word	0x000076c0


	//   ....[1]....
        /*069c*/ 	.word	0x00007740


	//----- nvinfo : EIATTR_MAX_THREADS
	.align		4
.L_4779:
        /*06a0*/ 	.byte	0x04, 0x05
        /*06a2*/ 	.short	(.L_4781 - .L_4780)
.L_4780:
        /*06a4*/ 	.word	0x00000080
        /*06a8*/ 	.word	0x00000001
        /*06ac*/ 	.word	0x00000001


	//----- nvinfo : EIATTR_CRS_STACK_SIZE
	.align		4
.L_4781:
        /*06b0*/ 	.byte	0x04, 0x1e
        /*06b2*/ 	.short	(.L_4783 - .L_4782)
.L_4782:
        /*06b4*/ 	.word	0x00000000


	//----- nvinfo : EIATTR_CBANK_PARAM_SIZE
	.align		4
.L_4783:
        /*06b8*/ 	.byte	0x03, 0x19
        /*06ba*/ 	.short	0x0128


	//----- nvinfo : EIATTR_PARAM_CBANK
	.align		4
        /*06bc*/ 	.byte	0x04, 0x0a
        /*06be*/ 	.short	(.L_4785 - .L_4784)
	.align		4
.L_4784:
        /*06c0*/ 	.word	index@(.nv.constant0._ZN10layer_norm13ln_bwd_kernelINS_13Kernel_traitsIfffffjLj1280ELj1ELj4ELj1ELj16ENS_18Kernel_traits_baseILj1280EfffffjLj128EEEEELb0ELb1ELb0ELb0EEEvNS_9BwdParamsE)
        /*06c4*/ 	.short	0x0210
        /*06c6*/ 	.short	0x0128


	//----- nvinfo : EIATTR_SW_WAR
	.align		4
.L_4785:
        /*06c8*/ 	.byte	0x04, 0x36
        /*06ca*/ 	.short	(.L_4787 - .L_4786)
.L_4786:
        /*06cc*/ 	.word	0x00000008
.L_4787:


//--------------------- .nv.info._ZN10layer_norm13ln_bwd_kernelINS_13Kernel_traitsIfffffjLj1280ELj1ELj4ELj1ELj16ENS_18Kernel_traits_baseILj1280EfffffjLj128EEEEELb0ELb1ELb0ELb1EEEvNS_9BwdParamsE --------------------------
	.section	.nv.info._ZN10layer_norm13ln_bwd_kernelINS_13Kernel_traitsIfffffjLj1280ELj1ELj4ELj1ELj16ENS_18Kernel_traits_baseILj1280EfffffjLj128EEEEELb0ELb1ELb0ELb1EEEvNS_9BwdParamsE,"",@"SHT_CUDA_INFO"
	.sectionflags	@""
	.align	4


	//----- nvinfo : EIATTR_CUDA_API_VERSION
	.align		4
        /*0000*/ 	.byte	0x04, 0x37
        /*0002*/ 	.short	(.L_4789 - .L_4788)
.L_4788:
        /*0004*/ 	.word	0x00000082


	//----- nvinfo : EIATTR_KPARAM_INFO
	.align		4
.L_4789:
        /*0008*/ 	.byte	0x04, 0x17
        /*000a*/ 	.short	(.L_4791 - .L_4790)
.L_4790:
        /*000c*/ 	.word	0x00000000
        /*0010*/ 	.short	0x0000
        /*0012*/ 	.short	0x0000
        /*0014*/ 	.byte	0x00, 0xf0, 0xa1, 0x04


	//----- nvinfo : EIATTR_SPARSE_MMA_MASK
	.align		4
.L_4791:
        /*0018*/ 	.byte	0x03, 0x50
        /*001a*/ 	.short	0x0000


	//----- nvinfo : EIATTR_MAXREG_COUNT
	.align		4
        /*001c*/ 	.byte	0x03, 0x1b
        /*001e*/ 	.short	0x00ff


	//----- nvinfo : EIATTR_NUM_BARRIERS
	.align		4
        /*0020*/ 	.byte	0x02, 0x4c
        /*0022*/ 	.byte	0x01
	.zero		1


	//----- nvinfo : EIATTR_ANNOTATIONS
	.align		4
        /*0024*/ 	.byte	0x04, 0x55
        /*0026*/ 	.short	(.L_4793 - .L_4792)


	//   ....[0]....
.L_4792:
        /* <DEDUP_REMOVED lines=213> */


	//----- nvinfo : EIATTR_MERCURY_ISA_VERSION
	.align		4
.L_4793:
        /*0d68*/ 	.byte	0x03, 0x5f
        /*0d6a*/ 	.short	0x0101


	//----- nvinfo : EIATTR_COOP_GROUP_MASK_REGIDS
	.align		4
        /*0d6c*/ 	.byte	0x04, 0x29
        /*0d6e*/ 	.short	(.L_4795 - .L_4794)


	//   ....[0]....
.L_4794:
        /*0d70*/ 	.word	0xffffffff


	//   ....[1]....
        /*0d74*/ 	.word	0xffffffff


	//   ....[2]....
        /*0d78*/ 	.word	0xffffffff


	//   ....[3]....
        /*0d7c*/ 	.word	0xffffffff


	//   ....[4]....
        /*0d80*/ 	.word	0xffffffff


	//   ....[5]....
        /*0d84*/ 	.word	0xffffffff


	//   ....[6]....
        /*0d88*/ 	.word	0xffffffff


	//   ....[7]....
        /*0d8c*/ 	.word	0xffffffff


	//   ....[8]....
        /*0d90*/ 	.word	0xffffffff


	//   ....[9]....
        /*0d94*/ 	.word	0xffffffff


	//   ....[10]....
        /*0d98*/ 	.word	0x050000b8


	//   ....[11]....
        /*0d9c*/ 	.word	0x050000b8


	//   ....[12]....
        /*0da0*/ 	.word	0x050000b8


	//   ....[13]....
        /*0da4*/ 	.word	0x050000b8


	//   ....[14]....
        /*0da8*/ 	.word	0x050000b8


	//   ....[15]....
        /*0dac*/ 	.word	0x050000b8


	//   ....[16]....
        /*0db0*/ 	.word	0x050000b8


	//   ....[17]....
        /*0db4*/ 	.word	0x050000b8


	//   ....[18]....
        /*0db8*/ 	.word	0x050000b8


	//   ....[19]....
        /*0dbc*/ 	.word	0x050000b8


	//----- nvinfo : EIATTR_COOP_GROUP_INSTR_OFFSETS
	.align		4
.L_4795:
        /*0dc0*/ 	.byte	0x04, 0x28
        /*0dc2*/ 	.short	(.L_4797 - .L_4796)


	//   ....[0]....
.L_4796:
        /*0dc4*/ 	.word	0x00003570


	//   ....[1]....
        /*0dc8*/ 	.word	0x000035c0


	//   ....[2]....
        /*0dcc*/ 	.word	0x000035e0


	//   ....[3]....
        /*0dd0*/ 	.word	0x00003600


	//   ....[4]....
        /*0dd4*/ 	.word	0x00003620


	//   ....[5]....
        /*0dd8*/ 	.word	0x00003640


	//   ....[6]....
        /*0ddc*/ 	.word	0x00003660


	//   ....[7]....
        /*0de0*/ 	.word	0x00003680


	//   ....[8]....
        /*0de4*/ 	.word	0x00003690


	//   ....[9]....
        /*0de8*/ 	.word	0x000036b0


	//   ....[10]....
        /*0dec*/ 	.word	0x00007310


	//   ....[11]....
        /*0df0*/ 	.word	0x000073c0


	//   ....[12]....
        /*0df4*/ 	.word	0x00007430


	//   ....[13]....
        /*0df8*/ 	.word	0x00007480


	//   ....[14]....
        /*0dfc*/ 	.word	0x000074e0


	//   ....[15]....
        /*0e00*/ 	.word	0x00007530


	//   ....[16]....
        /*0e04*/ 	.word	0x00007590


	//   ....[17]....
        /*0e08*/ 	.word	0x000075e0


	//   ....[18]....
        /*0e0c*/ 	.word	0x00007640


	//   ....[19]....
        /*0e10*/ 	.word	0x00007690


	//----- nvinfo : EIATTR_EXIT_INSTR_OFFSETS
	.align		4
.L_4797:
        /*0e14*/ 	.byte	0x04, 0x1c
        /*0e16*/ 	.short	(.L_4799 - .L_4798)


	//   ....[0]....
.L_4798:
        /*0e18*/ 	.word	0x000072a0


	//----- nvinfo : EIATTR_MAX_THREADS
	.align		4
.L_4799:
        /*0e1c*/ 	.byte	0x04, 0x05
        /*0e1e*/ 	.short	(.L_4801 - .L_4800)
.L_4800:
        /*0e20*/ 	.word	0x00000080
        /*0e24*/ 	.word	0x00000001
        /*0e28*/ 	.word	0x00000001


	//----- nvinfo : EIATTR_CRS_STACK_SIZE
	.align		4
.L_4801:
        /*0e2c*/ 	.byte	0x04, 0x1e
        /*0e2e*/ 	.short	(.L_4803 - .L_4802)
.L_4802:
        /*0e30*/ 	.word	0x00000000


	//----- nvinfo : EIATTR_CBANK_PARAM_SIZE
	.align		4
.L_4803:
        /*0e34*/ 	.byte	0x03, 0x19
        /*0e36*/ 	.short	0x0128


	//----- nvinfo : EIATTR_PARAM_CBANK
	.align		4
        /*0e38*/ 	.byte	0x04, 0x0a
        /*0e3a*/ 	.short	(.L_4805 - .L_4804)
	.align		4
.L_4804:
        /*0e3c*/ 	.word	index@(.nv.constant0._ZN10layer_norm13ln_bwd_kernelINS_13Kernel_traitsIfffffjLj1280ELj1ELj4ELj1ELj16ENS_18Kernel_traits_baseILj1280EfffffjLj128EEEEELb0ELb1ELb0ELb1EEEvNS_9BwdParamsE)
        /*0e40*/ 	.short	0x0210
        /*0e42*/ 	.short	0x0128


	//----- nvinfo : EIATTR_SW_WAR
	.align		4
.L_4805:
        /*0e44*/ 	.byte	0x04, 0x36
        /*0e46*/ 	.short	(.L_4807 - .L_4806)
.L_4806:
        /*0e48*/ 	.word	0x00000008
.L_4807:


//--------------------- .nv.info._ZN10layer_norm13ln_bwd_kernelINS_13Kernel_traitsIfffffjLj1280ELj1ELj4ELj1ELj16ENS_18Kernel_traits_baseILj1280EfffffjLj128EEEEELb0ELb1ELb1ELb0EEEvNS_9BwdParamsE --------------------------
	.section	.nv.info._ZN10layer_norm13ln_bwd_kernelINS_13Kernel_traitsIfffffjLj1280ELj1ELj4ELj1ELj16ENS_18Kernel_traits_baseILj1280EfffffjLj128EEEEELb0ELb1ELb1ELb0EEEvNS_9BwdParamsE,"",@"SHT_CUDA_INFO"
	.sectionflags	@""
	.align	4


	//----- nvinfo : EIATTR_CUDA_API_VERSION
	.align		4
        /*0000*/ 	.byte	0x04, 0x37
        /*0002*/ 	.short	(.L_4809 - .L_4808)
.L_4808:
        /*0004*/ 	.word	0x00000082


	//----- nvinfo : EIATTR_KPARAM_INFO
	.align		4
.L_4809:
        /*0008*/ 	.byte	0x04, 0x17
        /*000a*/ 	.short	(.L_4811 - .L_4810)
.L_4810:
        /*000c*/ 	.word	0x00000000
        /*0010*/ 	.short	0x0000
        /*0012*/ 	.short	0x0000
        /*0014*/ 	.byte	0x00, 0xf0, 0xa1, 0x04


	//----- nvinfo : EIATTR_SPARSE_MMA_MASK
	.align		4
.L_4811:
        /*0018*/ 	.byte	0x03, 0x50
        /*001a*/ 	.short	0x0000


	//----- nvinfo : EIATTR_MAXREG_COUNT
	.align		4
        /*001c*/ 	.byte	0x03, 0x1b
        /*001e*/ 	.short	0x00ff


	//----- nvinfo : EIATTR_NUM_BARRIERS
	.align		4
        /*0020*/ 	.byte	0x02, 0x4c
        /*0022*/ 	.byte	0x01
	.zero		1


	//----- nvinfo : EIATTR_ANNOTATIONS
	.align		4
        /*0024*/ 	.byte	0x04, 0x55
        /*0026*/ 	.short	(.L_4813 - .L_4812)


	//   ....[0]....
.L_4812:
        /* <DEDUP_REMOVED lines=102> */


	//----- nvinfo : EIATTR_MERCURY_ISA_VERSION
	.align		4
.L_4813:
        /*0678*/ 	.byte	0x03, 0x5f
        /*067a*/ 	.short	0x0101


	//----- nvinfo : EIATTR_COOP_GROUP_MASK_REGIDS
	.align		4
        /*067c*/ 	.byte	0x04, 0x29
        /*067e*/ 	.short	(.L_4815 - .L_4814)


	//   ....[0]....
.L_4814:
        /*0680*/ 	.word	0xffffffff


	//   ....[1]....
        /*0684*/ 	.word	0xffffffff


	//   ....[2]....
        /*0688*/ 	.word	0xffffffff


	//   ....[3]....
        /*068c*/ 	.word	0xffffffff


	//   ....[4]....
        /*0690*/ 	.word	0xffffffff


	//   ....[5]....
        /*0694*/ 	.word	0xffffffff


	//   ....[6]....
        /*0698*/ 	.word	0xffffffff


	//   ....[7]....
        /*069c*/ 	.word	0xffffffff


	//   ....[8]....
        /*06a0*/ 	.word	0xffffffff


	//   ....[9]....
        /*06a4*/ 	.word	0xffffffff


	//   ....[10]....
        /*06a8*/ 	.word	0x05000006


	//   ....[11]....
        /*06ac*/ 	.word	0x05000006


	//   ....[12]....
        /*06b0*/ 	.word	0x05000006


	//   ....[13]....
        /*06b4*/ 	.word	0x05000006


	//   ....[14]....
        /*06b8*/ 	.word	0x05000006


	//   ....[15]....
        /*06bc*/ 	.word	0x05000006


	//   ....[16]....
        /*06c0*/ 	.word	0x05000006


	//   ....[17]....
        /*06c4*/ 	.word	0x05000006


	//   ....[18]....
        /*06c8*/ 	.word	0x05000006


	//   ....[19]....
        /*06cc*/ 	.word	0x05000006


	//----- nvinfo : EIATTR_COOP_GROUP_INSTR_OFFSETS
	.align		4
.L_4815:
        /*06d0*/ 	.byte	0x04, 0x28
        /*06d2*/ 	.short	(.L_4817 - .L_4816)


	//   ....[0]....
.L_4816:
        /*06d4*/ 	.word	0x00003a50


	//   ....[1]....
        /*06d8*/ 	.word	0x00003a70


	//   ....[2]....
        /*06dc*/ 	.word	0x00003a90


	//   ....[3]....
        /*06e0*/ 	.word	0x00003ab0


	//   ....[4]....
        /*06e4*/ 	.word	0x00003ad0


	//   ....[5]....
        /*06e8*/ 	.word	0x00003af0


	//   ....[6]....
        /*06ec*/ 	.word	0x00003b10


	//   ....[7]....
        /*06f0*/ 	.word	0x00003b30


	//   ....[8]....
        /*06f4*/ 	.word	0x00003b40


	//   ....[9]....
        /*06f8*/ 	.word	0x00003b60


	//   ....[10]....
        /*06fc*/ 	.word	0x000099f0


	//   ....[11]....
        /*0700*/ 	.word	0x00009a90


	//   ....[12]....
        /*0704*/ 	.word	0x00009b10


	//   ....[13]....
        /*0708*/ 	.word	0x00009b80


	//   ....[14]....
        /*070c*/ 	.word	0x00009c00


	//   ....[15]....
        /*0710*/ 	.word	0x00009c70


	//   ....[16]....
        /*0714*/ 	.word	0x00009cf0


	//   ....[17]....
        /*0718*/ 	.word	0x00009d60


	//   ....[18]....
        /*071c*/ 	.word	0x00009de0


	//   ....[19]....
        /*0720*/ 	.word	0x00009e30


	//----- nvinfo : EIATTR_EXIT_INSTR_OFFSETS
	.align		4
.L_4817:
        /*0724*/ 	.byte	0x04, 0x1c
        /*0726*/ 	.short	(.L_4819 - .L_4818)


	//   ....[0]....
.L_4818:
        /*0728*/ 	.word	0x00009910


	//   ....[1]....
        /*072c*/ 	.word	0x00009990


	//----- nvinfo : EIATTR_MAX_THREADS
	.align		4
.L_4819:
        /*0730*/ 	.byte	0x04, 0x05
        /*0732*/ 	.short	(.L_4821 - .L_4820)
.L_4820:
        /*0734*/ 	.word	0x00000080
        /*0738*/ 	.word	0x00000001
        /*073c*/ 	.word	0x00000001


	//----- nvinfo : EIATTR_CRS_STACK_SIZE
	.align		4
.L_4821:
        /*0740*/ 	.byte	0x04, 0x1e
        /*0742*/ 	.short	(.L_4823 - .L_4822)
.L_4822:
        /*0744*/ 	.word	0x00000000


	//----- nvinfo : EIATTR_CBANK_PARAM_SIZE
	.align		4
.L_4823:
        /*0748*/ 	.byte	0x03, 0x19
        /*074a*/ 	.short	0x0128


	//----- nvinfo : EIATTR_PARAM_CBANK
	.align		4
        /*074c*/ 	.byte	0x04, 0x0a
        /*074e*/ 	.short	(.L_4825 - .L_4824)
	.align		4
.L_4824:
        /*0750*/ 	.word	index@(.nv.constant0._ZN10layer_norm13ln_bwd_kernelINS_13Kernel_traitsIfffffjLj1280ELj1ELj4ELj1ELj16ENS_18Kernel_traits_baseILj1280EfffffjLj128EEEEELb0ELb1ELb1ELb0EEEvNS_9BwdParamsE)
        /*0754*/ 	.short	0x0210
        /*0756*/ 	.short	0x0128


	//----- nvinfo : EIATTR_SW_WAR
	.align		4
.L_4825:
        /*0758*/ 	.byte	0x04, 0x36
        /*075a*/ 	.short	(.L_4827 - .L_4826)
.L_4826:
        /*075c*/ 	.word	0x00000008
.L_4827:


//--------------------- .nv.info._ZN10layer_norm13ln_bwd_kernelINS_13Kernel_traitsIfffffjLj1280ELj1ELj4ELj1ELj16ENS_18Kernel_traits_baseILj1280EfffffjLj128EEEEELb0ELb1ELb1ELb1EEEvNS_9BwdParamsE --------------------------
	.section	.nv.info._ZN10layer_norm13ln_bwd_kernelINS_13Kernel_traitsIfffffjLj1280ELj1ELj4ELj1ELj16ENS_18Kernel_traits_baseILj1280EfffffjLj128EEEEELb0ELb1ELb1ELb1EEEvNS_9BwdParamsE,"",@"SHT_CUDA_INFO"
	.sectionflags	@""
	.align	4


	//----- nvinfo : EIATTR_CUDA_API_VERSION
	.align		4
        /*0000*/ 	.byte	0x04, 0x37
        /*0002*/ 	.short	(.L_4829 - .L_4828)
.L_4828:
        /*0004*/ 	.word	0x00000082


	//----- nvinfo : EIATTR_KPARAM_INFO
	.align		4
.L_4829:
        /*0008*/ 	.byte	0x04, 0x17
        /*000a*/ 	.short	(.L_4831 - .L_4830)
.L_4830:
        /*000c*/ 	.word	0x00000000
        /*0010*/ 	.short	0x0000
        /*0012*/ 	.short	0x0000
        /*0014*/ 	.byte	0x00, 0xf0, 0xa1, 0x04


	//----- nvinfo : EIATTR_SPARSE_MMA_MASK
	.align		4
.L_4831:
        /*0018*/ 	.byte	0x03, 0x50
        /*001a*/ 	.short	0x0000


	//----- nvinfo : EIATTR_MAXREG_COUNT
	.align		4
        /*001c*/ 	.byte	0x03, 0x1b
        /*001e*/ 	.short	0x00ff


	//----- nvinfo : EIATTR_NUM_BARRIERS
	.align		4
        /*0020*/ 	.byte	0x02, 0x4c
        /*0022*/ 	.byte	0x01
	.zero		1


	//----- nvinfo : EIATTR_ANNOTATIONS
	.align		4
        /*0024*/ 	.byte	0x04, 0x55
        /*0026*/ 	.short	(.L_4833 - .L_4832)


	//   ....[0]....
.L_4832:
        /* <DEDUP_REMOVED lines=121> */


	//----- nvinfo : EIATTR_MERCURY_ISA_VERSION
	.align		4
.L_4833:
        /*07a8*/ 	.byte	0x03, 0x5f
        /*07aa*/ 	.short	0x0101


	//----- nvinfo : EIATTR_COOP_GROUP_MASK_REGIDS
	.align		4
        /*07ac*/ 	.byte	0x04, 0x29
        /*07ae*/ 	.short	(.L_4835 - .L_4834)


	//   ....[0]....
.L_4834:
        /*07b0*/ 	.word	0xffffffff


	//   ....[1]....
        /*07b4*/ 	.word	0xffffffff


	//   ....[2]....
        /*07b8*/ 	.word	0xffffffff


	//   ....[3]....
        /*07bc*/ 	.word	0xffffffff


	//   ....[4]....
        /*07c0*/ 	.word	0xffffffff


	//   ....[5]....
        /*07c4*/ 	.word	0xffffffff


	//   ....[6]....
        /*07c8*/ 	.word	0xffffffff


	//   ....[7]....
        /*07cc*/ 	.word	0xffffffff


	//   ....[8]....
        /*07d0*/ 	.word	0xffffffff


	//   ....[9]....
        /*07d4*/ 	.word	0xffffffff


	//   ....[10]....
        /*07d8*/ 	.word	0x050000d4


	//   ....[11]....
        /*07dc*/ 	.word	0x050000d4


	//   ....[12]....
        /*07e0*/ 	.word	0x050000d4


	//   ....[13]....
        /*07e4*/ 	.word	0x050000d4


	//   ....[14]....
        /*07e8*/ 	.word	0x050000d4


	//   ....[15]....
        /*07ec*/ 	.word	0x050000d4


	//   ....[16]....
        /*07f0*/ 	.word	0x050000d4


	//   ....[17]....
        /*07f4*/ 	.word	0x050000d4


	//   ....[18]....
        /*07f8*/ 	.word	0x050000d4


	//   ....[19]....
        /*07fc*/ 	.word	0x050000d4


	//----- nvinfo : EIATTR_COOP_GROUP_INSTR_OFFSETS
	.align		4
.L_4835:
        /*0800*/ 	.byte	0x04, 0x28
        /*0802*/ 	.short	(.L_4837 - .L_4836)


	//   ....[0]....
.L_4836:
        /*0804*/ 	.word	0x00002f40


	//   ....[1]....
        /*0808*/ 	.word	0x00002f60


	//   ....[2]....
        /*080c*/ 	.word	0x00002f80


	//   ....[3]....
        /*0810*/ 	.word	0x00002fa0


	//   ....[4]....
        /*0814*/ 	.word	0x00002fc0


	//   ....[5]....
        /*0818*/ 	.word	0x00002fe0


	//   ....[6]....
        /*081c*/ 	.word	0x00003000


	//   ....[7]....
        /*0820*/ 	.word	0x00003010


	//   ....[8]....
        /*0824*/ 	.word	0x00003040


	//   ....[9]....
        /*0828*/ 	.word	0x00003050


	//   ....[10]....
        /*082c*/ 	.word	0x00007d20


	//   ....[11]....
        /*0830*/ 	.word	0x00007dc0


	//   ....[12]....
        /*0834*/ 	.word	0x00007e30


	//   ....[13]....
        /*0838*/ 	.word	0x00007e90


	//   ....[14]....
        /*083c*/ 	.word	0x00007f00


	//   ....[15]....
        /*0840*/ 	.word	0x00007f60


	//   ....[16]....
        /*0844*/ 	.word	0x00007fd0


	//   ....[17]....
        /*0848*/ 	.word	0x00008030


	//   ....[18]....
        /*084c*/ 	.word	0x00008090


	//   ....[19]....
        /*0850*/ 	.word	0x000080f0


	//----- nvinfo : EIATTR_EXIT_INSTR_OFFSETS
	.align		4
.L_4837:
        /*0854*/ 	.byte	0x04, 0x1c
        /*0856*/ 	.short	(.L_4839 - .L_4838)


	//   ....[0]....
.L_4838:
        /*0858*/ 	.word	0x00007cc0


	//----- nvinfo : EIATTR_MAX_THREADS
	.align		4
.L_4839:
        /*085c*/ 	.byte	0x04, 0x05
        /*085e*/ 	.short	(.L_4841 - .L_4840)
.L_4840:
        /*0860*/ 	.word	0x00000080
        /*0864*/ 	.word	0x00000001
        /*0868*/ 	.word	0x00000001


	//----- nvinfo : EIATTR_CRS_STACK_SIZE
	.align		4
.L_4841:
        /*086c*/ 	.byte	0x04, 0x1e
        /*086e*/ 	.short	(.L_4843 - .L_4842)
.L_4842:
        /*0870*/ 	.word	0x00000000


	//----- nvinfo : EIATTR_CBANK_PARAM_SIZE
	.align		4
.L_4843:
        /*0874*/ 	.byte	0x03, 0x19
        /*0876*/ 	.short	0x0128


	//----- nvinfo : EIATTR_PARAM_CBANK
	.align		4
        /*0878*/ 	.byte	0x04, 0x0a
        /*087a*/ 	.short	(.L_4845 - .L_4844)
	.align		4
.L_4844:
        /*087c*/ 	.word	index@(.nv.constant0._ZN10layer_norm13ln_bwd_kernelINS_13Kernel_traitsIfffffjLj1280ELj1ELj4ELj1ELj16ENS_18Kernel_traits_baseILj1280EfffffjLj128EEEEELb0ELb1ELb1ELb1EEEvNS_9BwdParamsE)
        /*0880*/ 	.short	0x0210
        /*0882*/ 	.short	0x0128


	//----- nvinfo : EIATTR_SW_WAR
	.align		4
.L_4845:
        /*0884*/ 	.byte	0x04, 0x36
        /*0886*/ 	.short	(.L_4847 - .L_4846)
.L_4846:
        /*0888*/ 	.word	0x00000008
.L_4847:


//--------------------- .nv.info._ZN10layer_norm13ln_bwd_kernelINS_13Kernel_traitsIfffffjLj1280ELj1ELj4ELj1ELj16ENS_18Kernel_traits_baseILj1280EfffffjLj128EEEEELb1ELb0ELb0ELb0EEEvNS_9BwdParamsE --------------------------
	.section	.nv.info._ZN10layer_norm13ln_bwd_kernelINS_13Kernel_traitsIfffffjLj1280ELj1ELj4ELj1ELj16ENS_18Kernel_traits_baseILj1280EfffffjLj128EEEEELb1ELb0ELb0ELb0EEEvNS_9BwdParamsE,"",@"SHT_CUDA_INFO"
	.sectionflags	@""
	.align	4


	//----- nvinfo : EIATTR_CUDA_API_VERSION
	.align		4
        /*0000*/ 	.byte	0x04, 0x37
        /*0002*/ 	.short	(.L_4849 - .L_4848)
.L_4848:
        /*0004*/ 	.word	0x00000082


	//----- nvinfo : EIATTR_KPARAM_INFO
	.align		4
.L_4849:
        /*0008*/ 	.byte	0x04, 0x17
        /*000a*/ 	.short	(.L_4851 - .L_4850)
.L_4850:
        /*000c*/ 	.word	0x00000000
        /*0010*/ 	.short	0x0000
        /*0012*/ 	.short	0x0000
        /*0014*/ 	.byte	0x00, 0xf0, 0xa1, 0x04


	//----- nvinfo : EIATTR_SPARSE_MMA_MASK
	.align		4
.L_4851:
        /*0018*/ 	.byte	0x03, 0x50
        /*001a*/ 	.short	0x0000


	//----- nvinfo : EIATTR_MAXREG_COUNT
	.align		4
        /*001c*/ 	.byte	0x03, 0x1b
        /*001e*/ 	.short	0x00ff


	//----- nvinfo : EIATTR_NUM_BARRIERS
	.align		4
        /*0020*/ 	.byte	0x02, 0x4c
        /*0022*/ 	.byte	0x01
	.zero		1


	//----- nvinfo : EIATTR_ANNOTATIONS
	.align		4
        /*0024*/ 	.byte	0x04, 0x55
        /*0026*/ 	.short	(.L_4853 - .L_4852)


	//   ....[0]....
.L_4852:
        /* <DEDUP_REMOVED lines=25> */


	//----- nvinfo : EIATTR_MERCURY_ISA_VERSION
	.align		4
.L_4853:
        /*01a8*/ 	.byte	0x03, 0x5f
        /*01aa*/ 	.short	0x0101


	//----- nvinfo : EIATTR_COOP_GROUP_MASK_REGIDS
	.align		4
        /*01ac*/ 	.byte	0x04, 0x29
        /*01ae*/ 	.short	(.L_4855 - .L_4854)


	//   ....[0]....
.L_4854:
        /*01b0*/ 	.word	0xffffffff


	//   ....[1]....
        /*01b4*/ 	.word	0xffffffff


	//   ....[2]....
        /*01b8*/ 	.word	0xffffffff


	//   ....[3]....
        /*01bc*/ 	.word	0xffffffff


	//   ....[4]....
        /*01c0*/ 	.word	0xffffffff


	//   ....[5]....
        /*01c4*/ 	.word	0xffffffff


	//   ....[6]....
        /*01c8*/ 	.word	0xffffffff


	//   ....[7]....
        /*01cc*/ 	.word	0xffffffff


	//   ....[8]....
        /*01d0*/ 	.word	0xffffffff


	//   ....[9]....
        /*01d4*/ 	.word	0xffffffff


	//   ....[10]....
        /*01d8*/ 	.word	0x050000ac


	//   ....[11]....
        /*01dc*/ 	.word	0x050000ac


	//   ....[12]....
        /*01e0*/ 	.word	0x050000ac


	//   ....[13]....
        /*01e4*/ 	.word	0x050000ac


	//   ....[14]....
        /*01e8*/ 	.word	0x050000ac


	//   ....[15]....
        /*01ec*/ 	.word	0x050000ac


	//   ....[16]....
        /*01f0*/ 	.word	0x050000ac


	//   ....[17]....
        /*01f4*/ 	.word	0x050000ac


	//   ....[18]....
        /*01f8*/ 	.word	0x050000ac


	//   ....[19]....
        /*01fc*/ 	.word	0x050000ac


	//----- nvinfo : EIATTR_COOP_GROUP_INSTR_OFFSETS
	.align		4
.L_4855:
        /*0200*/ 	.byte	0x04, 0x28
        /*0202*/ 	.short	(.L_4857 - .L_4856)


	//   ....[0]....
.L_4856:
        /*0204*/ 	.word	0x00002b80


	//   ....[1]....
        /*0208*/ 	.word	0x00002ba0


	//   ....[2]....
        /*020c*/ 	.word	0x00002bc0


	//   ....[3]....
        /*0210*/ 	.word	0x00002be0


	//   ....[4]....
        /*0214*/ 	.word	0x00002c00


	//   ....[5]....
        /*0218*/ 	.word	0x00002c20


	//   ....[6]....
        /*021c*/ 	.word	0x00002c40


	//   ....[7]....
        /*0220*/ 	.word	0x00002c60


	//   ....[8]....
        /*0224*/ 	.word	0x00002c70


	//   ....[9]....
        /*0228*/ 	.word	0x00002c90


	//   ....[10]....
        /*022c*/ 	.word	0x00006280


	//   ....[11]....
        /*0230*/ 	.word	0x00006320


	//   ....[12]....
        /*0234*/ 	.word	0x000063a0


	//   ....[13]....
        /*0238*/ 	.word	0x00006410


	//   ....[14]....
        /*023c*/ 	.word	0x00006490


	//   ....[15]....
        /*0240*/ 	.word	0x00006500


	//   ....[16]....
        /*0244*/ 	.word	0x00006580


	//   ....[17]....
        /*0248*/ 	.word	0x000065f0


	//   ....[18]....
        /*024c*/ 	.word	0x00006670


	//   ....[19]....
        /*0250*/ 	.word	0x000066c0


	//----- nvinfo : EIATTR_EXIT_INSTR_OFFSETS
	.align		4
.L_4857:
        /*0254*/ 	.byte	0x04, 0x1c
        /*0256*/ 	.short	(.L_4859 - .L_4858)


	//   ....[0]....
.L_4858:
        /*0258*/ 	.word	0x000061e0


	//   ....[1]....
        /*025c*/ 	.word	0x00006210


	//----- nvinfo : EIATTR_MAX_THREADS
	.align		4
.L_4859:
        /*0260*/ 	.byte	0x04, 0x05
        /*0262*/ 	.short	(.L_4861 - .L_4860)
.L_4860:
        /*0264*/ 	.word	0x00000080
        /*0268*/ 	.word	0x00000001
        /*026c*/ 	.word	0x00000001


	//----- nvinfo : EIATTR_CRS_STACK_SIZE
	.align		4
.L_4861:
        /*0270*/ 	.byte	0x04, 0x1e
        /*0272*/ 	.short	(.L_4863 - .L_4862)
.L_4862:
        /*0274*/ 	.word	0x00000000


	//----- nvinfo : EIATTR_CBANK_PARAM_SIZE
	.align		4
.L_4863:
        /*0278*/ 	.byte	0x03, 0x19
        /*027a*/ 	.short	0x0128


	//----- nvinfo : EIATTR_PARAM_CBANK
	.align		4
        /*027c*/ 	.byte	0x04, 0x0a
        /*027e*/ 	.short	(.L_4865 - .L_4864)
	.align		4
.L_4864:
        /*0280*/ 	.word	index@(.nv.constant0._ZN10layer_norm13ln_bwd_kernelINS_13Kernel_traitsIfffffjLj1280ELj1ELj4ELj1ELj16ENS_18Kernel_traits_baseILj1280EfffffjLj128EEEEELb1ELb0ELb0ELb0EEEvNS_9BwdParamsE)
        /*0284*/ 	.short	0x0210
        /*0286*/ 	.short	0x0128


	//----- nvinfo : EIATTR_SW_WAR
	.align		4
.L_4865:
        /*0288*/ 	.byte	0x04, 0x36
        /*028a*/ 	.short	(.L_4867 - .L_4866)
.L_4866:
        /*028c*/ 	.word	0x00000008
.L_4867:


//--------------------- .nv.info._ZN10layer_norm13ln_bwd_kernelINS_13Kernel_traitsIfffffjLj1280ELj1ELj4ELj1ELj16ENS_18Kernel_traits_baseILj1280EfffffjLj128EEEEELb1ELb0ELb0ELb1EEEvNS_9BwdParamsE --------------------------
	.section	.nv.info._ZN10layer_norm13ln_bwd_kernelINS_13Kernel_traitsIfffffjLj1280ELj1ELj4ELj1ELj16ENS_18Kernel_traits_baseILj1280EfffffjLj128EEEEELb1ELb0ELb0ELb1EEEvNS_9BwdParamsE,"",@"SHT_CUDA_INFO"
	.sectionflags	@""
	.align	4


	//----- nvinfo : EIATTR_CUDA_API_VERSION
	.align		4
        /*0000*/ 	.byte	0x04, 0x37
        /*0002*/ 	.short	(.L_4869 - .L_4868)
.L_4868:
        /*0004*/ 	.word	0x00000082


	//----- nvinfo : EIATTR_KPARAM_INFO
	.align		4
.L_4869:
        /*0008*/ 	.byte	0x04, 0x17
        /*000a*/ 	.short	(.L_4871 - .L_4870)
.L_4870:
        /*000c*/ 	.word	0x00000000
        /*0010*/ 	.short	0x0000
        /*0012*/ 	.short	0x0000
        /*0014*/ 	.byte	0x00, 0xf0, 0xa1, 0x04


	//----- nvinfo : EIATTR_SPARSE_MMA_MASK
	.align		4
.L_4871:
        /*0018*/ 	.byte	0x03, 0x50
        /*001a*/ 	.short	0x0000


	//----- nvinfo : EIATTR_MAXREG_COUNT
	.align		4
        /*001c*/ 	.byte	0x03, 0x1b
        /*001e*/ 	.short	0x00ff


	//----- nvinfo : EIATTR_NUM_BARRIERS
	.align		4
        /*0020*/ 	.byte	0x02, 0x4c
        /*0022*/ 	.byte	0x01
	.zero		1


	//----- nvinfo : EIATTR_ANNOTATIONS
	.align		4
        /*0024*/ 	.byte	0x04, 0x55
        /*0026*/ 	.short	(.L_4873 - .L_4872)


	//   ....[0]....
.L_4872:
        /* <DEDUP_REMOVED lines=92> */


	//----- nvinfo : EIATTR_MERCURY_ISA_VERSION
	.align		4
.L_4873:
        /*05d0*/ 	.byte	0x03, 0x5f
        /*05d2*/ 	.short	0x0101


	//----- nvinfo : EIATTR_COOP_GROUP_MASK_REGIDS
	.align		4
        /*05d4*/ 	.byte	0x04, 0x29
        /*05d6*/ 	.short	(.L_4875 - .L_4874)


	//   ....[0]....
.L_4874:
        /*05d8*/ 	.word	0xffffffff


	//   ....[1]....
        /*05dc*/ 	.word	0xffffffff


	//   ....[2]....
        /*05e0*/ 	.word	0xffffffff


	//   ....[3]....
        /*05e4*/ 	.word	0xffffffff


	//   ....[4]....
        /*05e8*/ 	.word	0xffffffff


	//   ....[5]....
        /*05ec*/ 	.word	0xffffffff


	//   ....[6]....
        /*05f0*/ 	.word	0xffffffff


	//   ....[7]....
        /*05f4*/ 	.word	0xffffffff


	//   ....[8]....
        /*05f8*/ 	.word	0xffffffff


	//   ....[9]....
        /*05fc*/ 	.word	0xffffffff


	//   ....[10]....
        /*0600*/ 	.word	0x050000dd


	//   ....[11]....
        /*0604*/ 	.word	0x050000dd


	//   ....[12]....
        /*0608*/ 	.word	0x050000dd


	//   ....[13]....
        /*060c*/ 	.word	0x050000dd


	//   ....[14]....
        /*0610*/ 	.word	0x050000dd


	//   ....[15]....
        /*0614*/ 	.word	0x050000dd


	//   ....[16]....
        /*0618*/ 	.word	0x050000dd


	//   ....[17]....
        /*061c*/ 	.word	0x050000dd


	//   ....[18]....
        /*0620*/ 	.word	0x050000dd


	//   ....[19]....
        /*0624*/ 	.word	0x050000dd


	//----- nvinfo : EIATTR_COOP_GROUP_INSTR_OFFSETS
	.align		4
.L_4875:
        /*0628*/ 	.byte	0x04, 0x28
        /*062a*/ 	.short	(.L_4877 - .L_4876)


	//   ....[0]....
.L_4876:
        /*062c*/ 	.word	0x00002ab0


	//   ....[1]....
        /*0630*/ 	.word	0x00002ad0


	//   ....[2]....
        /*0634*/ 	.word	0x00002af0


	//   ....[3]....
        /*0638*/ 	.word	0x00002b10


	//   ....[4]....
        /*063c*/ 	.word	0x00002b30


	//   ....[5]....
        /*0640*/ 	.word	0x00002b50


	//   ....[6]....
        /*0644*/ 	.word	0x00002b70


	//   ....[7]....
        /*0648*/ 	.word	0x00002b90


	//   ....[8]....
        /*064c*/ 	.word	0x00002ba0


	//   ....[9]....
        /*0650*/ 	.word	0x00002bc0


	//   ....[10]....
        /*0654*/ 	.word	0x00005af0


	//   ....[11]....
        /*0658*/ 	.word	0x00005b80


	//   ....[12]....
        /*065c*/ 	.word	0x00005be0


	//   ....[13]....
        /*0660*/ 	.word	0x00005c30


	//   ....[14]....
        /*0664*/ 	.word	0x00005c90


	//   ....[15]....
        /*0668*/ 	.word	0x00005ce0


	//   ....[16]....
        /*066c*/ 	.word	0x00005d40


	//   ....[17]....
        /*0670*/ 	.word	0x00005d90


	//   ....[18]....
        /*0674*/ 	.word	0x00005df0


	//   ....[19]....
        /*0678*/ 	.word	0x00005e40


	//----- nvinfo : EIATTR_EXIT_INSTR_OFFSETS
	.align		4
.L_4877:
        /*067c*/ 	.byte	0x04, 0x1c
        /*067e*/ 	.short	(.L_4879 - .L_4878)


	//   ....[0]....
.L_4878:
        /*0680*/ 	.word	0x00005a80


	//----- nvinfo : EIATTR_MAX_THREADS
	.align		4
.L_4879:
        /*0684*/ 	.byte	0x04, 0x05
        /*0686*/ 	.short	(.L_4881 - .L_4880)
.L_4880:
        /*0688*/ 	.word	0x00000080
        /*068c*/ 	.word	0x00000001
        /*0690*/ 	.word	0x00000001


	//----- nvinfo : EIATTR_CRS_STACK_SIZE
	.align		4
.L_4881:
        /*0694*/ 	.byte	0x04, 0x1e
        /*0696*/ 	.short	(.L_4883 - .L_4882)
.L_4882:
        /*0698*/ 	.word	0x00000000


	//----- nvinfo : EIATTR_CBANK_PARAM_SIZE
	.align		4
.L_4883:
        /*069c*/ 	.byte	0x03, 0x19
        /*069e*/ 	.short	0x0128


	//----- nvinfo : EIATTR_PARAM_CBANK
	.align		4
        /*06a0*/ 	.byte	0x04, 0x0a
        /*06a2*/ 	.short	(.L_4885 - .L_4884)
	.align		4
.L_4884:
        /*06a4*/ 	.word	index@(.nv.constant0._ZN10layer_norm13ln_bwd_kernelINS_13Kernel_traitsIfffffjLj1280ELj1ELj4ELj1ELj16ENS_18Kernel_traits_baseILj1280EfffffjLj128EEEEELb1ELb0ELb0ELb1EEEvNS_9BwdParamsE)
        /*06a8*/ 	.short	0x0210
        /*06aa*/ 	.short	0x0128


	//----- nvinfo : EIATTR_SW_WAR
	.align		4
.L_4885:
        /*06ac*/ 	.byte	0x04, 0x36
        /*06ae*/ 	.short	(.L_4887 - .L_4886)
.L_4886:
        /*06b0*/ 	.word	0x00000008
.L_4887:


//--------------------- .nv.info._ZN10layer_norm22ln_bwd_finalize_kernelINS_22Kernel_traits_finalizeILj1280EfffffjLb0ELj1024ELj4ENS_18Kernel_traits_baseILj1280EfffffjLj1024EEEEELb0ELb0EEEvNS_9BwdParamsE --------------------------
	.section	.nv.info._ZN10layer_norm22ln_bwd_finalize_kernelINS_22Kernel_traits_finalizeILj1280EfffffjLb0ELj1024ELj4ENS_18Kernel_traits_baseILj1280EfffffjLj1024EEEEELb0ELb0EEEvNS_9BwdParamsE,"",@"SHT_CUDA_INFO"
	.sectionflags	@""
	.align	4


	//----- nvinfo : EIATTR_CUDA_API_VERSION
	.align		4
        /*0000*/ 	.byte	0x04, 0x37
        /*0002*/ 	.short	(.L_4889 - .L_4888)
.L_4888:
        /*0004*/ 	.word	0x00000082


	//----- nvinfo : EIATTR_KPARAM_INFO
	.align		4
.L_4889:
        /*0008*/ 	.byte	0x04, 0x17
        /*000a*/ 	.short	(.L_4891 - .L_4890)
.L_4890:
        /*000c*/ 	.word	0x00000000
        /*0010*/ 	.short	0x0000
        /*0012*/ 	.short	0x0000
        /*0014*/ 	.byte	0x00, 0xf0, 0xa1, 0x04


	//----- nvinfo : EIATTR_SPARSE_MMA_MASK
	.align		4
.L_4891:
        /*0018*/ 	.byte	0x03, 0x50
        /*001a*/ 	.short	0x0000


	//----- nvinfo : EIATTR_MAXREG_COUNT
	.align		4
        /*001c*/ 	.byte	0x03, 0x1b
        /*001e*/ 	.short	0x0040


	//----- nvinfo : EIATTR_NUM_BARRIERS
	.align		4
        /*0020*/ 	.byte	0x02, 0x4c
        /*0022*/ 	.byte	0x01
	.zero		1


	//----- nvinfo : EIATTR_MERCURY_ISA_VERSION
	.align		4
        /*0024*/ 	.byte	0x03, 0x5f
        /*0026*/ 	.short	0x0101


	//----- nvinfo : EIATTR_COOP_GROUP_MASK_REGIDS
	.align		4
        /*0028*/ 	.byte	0x04, 0x29
        /*002a*/ 	.short	(.L_4893 - .L_4892)


	//   ....[0]....
.L_4892:
        /*002c*/ 	.word	0xffffffff


	//   ....[1]....
        /*0030*/ 	.word	0xffffffff


	//   ....[2]....
        /*0034*/ 	.word	0xffffffff


	//   ....[3]....
        /*0038*/ 	.word	0xffffffff


	//   ....[4]....
        /*003c*/ 	.word	0xffffffff


	//   ....[5]....
        /*0040*/ 	.word	0xffffffff


	//   ....[6]....
        /*0044*/ 	.word	0xffffffff


	//   ....[7]....
        /*0048*/ 	.word	0xffffffff


	//   ....[8]....
        /*004c*/ 	.word	0xffffffff


	//   ....[9]....
        /*0050*/ 	.word	0xffffffff


	//   ....[10]....
        /*0054*/ 	.word	0x05000013


	//   ....[11]....
        /*0058*/ 	.word	0x05000013


	//   ....[12]....
        /*005c*/ 	.word	0x05000013


	//   ....[13]....
        /*0060*/ 	.word	0x05000013


	//   ....[14]....
        /*0064*/ 	.word	0x05000013


	//   ....[15]....
        /*0068*/ 	.word	0x05000013


	//   ....[16]....
        /*006c*/ 	.word	0x05000013


	//   ....[17]....
        /*0070*/ 	.word	0x05000013


	//   ....[18]....
        /*0074*/ 	.word	0x05000013


	//   ....[19]....
        /*0078*/ 	.word	0x05000013


	//----- nvinfo : EIATTR_COOP_GROUP_INSTR_OFFSETS
	.align		4
.L_4893:
        /*007c*/ 	.byte	0x04, 0x28
        /*007e*/ 	.short	(.L_4895 - .L_4894)


	//   ....[0]....
.L_4894:
        /*0080*/ 	.word	0x000008e0


	//   ....[1]....
        /*0084*/ 	.word	0x000008f0


	//   ....[2]....
        /*0088*/ 	.word	0x00000920


	//   ....[3]....
        /*008c*/ 	.word	0x00000930


	//   ....[4]....
        /*0090*/ 	.word	0x00000960


	//   ....[5]....
        /*0094*/ 	.word	0x00000970


	//   ....[6]....
        /*0098*/ 	.word	0x000009a0


	//   ....[7]....
        /*009c*/ 	.word	0x000009b0


	//   ....[8]....
        /*00a0*/ 	.word	0x000009e0


	//   ....[9]....
        /*00a4*/ 	.word	0x000009f0


	//   ....[10]....
        /*00a8*/ 	.word	0x00000bf0


	//   ....[11]....
        /*00ac*/ 	.word	0x00000c60


	//   ....[12]....
        /*00b0*/ 	.word	0x00000cd0


	//   ....[13]....
        /*00b4*/ 	.word	0x00000d40


	//   ....[14]....
        /*00b8*/ 	.word	0x00000db0


	//   ....[15]....
        /*00bc*/ 	.word	0x00000e10


	//   ....[16]....
        /*00c0*/ 	.word	0x00000e80


	//   ....[17]....
        /*00c4*/ 	.word	0x00000ef0


	//   ....[18]....
        /*00c8*/ 	.word	0x00000f60


	//   ....[19]....
        /*00cc*/ 	.word	0x00000fd0


	//----- nvinfo : EIATTR_EXIT_INSTR_OFFSETS
	.align		4
.L_4895:
        /*00d0*/ 	.byte	0x04, 0x1c
        /*00d2*/ 	.short	(.L_4897 - .L_4896)


	//   ....[0]....
.L_4896:
        /*00d4*/ 	.word	0x00000070


	//   ....[1]....
        /*00d8*/ 	.word	0x00000b90


	//----- nvinfo : EIATTR_MAX_THREADS
	.align		4
.L_4897:
        /*00dc*/ 	.byte	0x04, 0x05
        /*00de*/ 	.short	(.L_4899 - .L_4898)
.L_4898:
        /*00e0*/ 	.word	0x00000400
        /*00e4*/ 	.word	0x00000001
        /*00e8*/ 	.word	0x00000001


	//----- nvinfo : EIATTR_CRS_STACK_SIZE
	.align		4
.L_4899:
        /*00ec*/ 	.byte	0x04, 0x1e
        /*00ee*/ 	.short	(.L_4901 - .L_4900)
.L_4900:
        /*00f0*/ 	.word	0x00000000


	//----- nvinfo : EIATTR_CBANK_PARAM_SIZE
	.align		4
.L_4901:
        /*00f4*/ 	.byte	0x03, 0x19
        /*00f6*/ 	.short	0x0128


	//----- nvinfo : EIATTR_PARAM_CBANK
	.align		4
        /*00f8*/ 	.byte	0x04, 0x0a
        /*00fa*/ 	.short	(.L_4903 - .L_4902)
	.align		4
.L_4902:
        /*00fc*/ 	.word	index@(.nv.constant0._ZN10layer_norm22ln_bwd_finalize_kernelINS_22Kernel_traits_finalizeILj1280EfffffjLb0ELj1024ELj4ENS_18Kernel_traits_baseILj1280EfffffjLj1024EEEEELb0ELb0EEEvNS_9BwdParamsE)
        /*0100*/ 	.short	0x0210
        /*0102*/ 	.short	0x0128


	//----- nvinfo : EIATTR_SW_WAR
	.align		4
.L_4903:
        /*0104*/ 	.byte	0x04, 0x36
        /*0106*/ 	.short	(.L_4905 - .L_4904)
.L_4904:
        /*0108*/ 	.word	0x00000008
.L_4905:


//--------------------- .nv.info._ZN10layer_norm13ln_bwd_kernelINS_13Kernel_traitsIfffffjLj1280ELj1ELj4ELj1ELj16ENS_18Kernel_traits_baseILj1280EfffffjLj128EEEEELb1ELb0ELb1ELb0EEEvNS_9BwdParamsE --------------------------
	.section	.nv.info._ZN10layer_norm13ln_bwd_kernelINS_13Kernel_traitsIfffffjLj1280ELj1ELj4ELj1ELj16ENS_18Kernel_traits_baseILj1280EfffffjLj128EEEEELb1ELb0ELb1ELb0EEEvNS_9BwdParamsE,"",@"SHT_CUDA_INFO"
	.sectionflags	@""
	.align	4


	//----- nvinfo : EIATTR_CUDA_API_VERSION
	.align		4
        /*0000*/ 	.byte	0x04, 0x37
        /*0002*/ 	.short	(.L_4907 - .L_4906)
.L_4906:
        /*0004*/ 	.word	0x00000082


	//----- nvinfo : EIATTR_KPARAM_INFO
	.align		4
.L_4907:
        /*0008*/ 	.byte	0x04, 0x17
        /*000a*/ 	.short	(.L_4909 - .L_4908)
.L_4908:
        /*000c*/ 	.word	0x00000000
        /*0010*/ 	.short	0x0000
        /*0012*/ 	.short	0x0000
        /*0014*/ 	.byte	0x00, 0xf0, 0xa1, 0x04


	//----- nvinfo : EIATTR_SPARSE_MMA_MASK
	.align		4
.L_4909:
        /*0018*/ 	.byte	0x03, 0x50
        /*001a*/ 	.short	0x0000


	//----- nvinfo : EIATTR_MAXREG_COUNT
	.align		4
        /*001c*/ 	.byte	0x03, 0x1b
        /*001e*/ 	.short	0x00ff


	//----- nvinfo : EIATTR_NUM_BARRIERS
	.align		4
        /*0020*/ 	.byte	0x02, 0x4c
        /*0022*/ 	.byte	0x01
	.zero		1


	//----- nvinfo : EIATTR_ANNOTATIONS
	.align		4
        /*0024*/ 	.byte	0x04, 0x55
        /*0026*/ 	.short	(.L_4911 - .L_4910)


	//   ....[0]....
.L_4910:
        /* <DEDUP_REMOVED lines=31> */


	//----- nvinfo : EIATTR_MERCURY_ISA_VERSION
	.align		4
.L_4911:
        /*0208*/ 	.byte	0x03, 0x5f
        /*020a*/ 	.short	0x0101


	//----- nvinfo : EIATTR_COOP_GROUP_MASK_REGIDS
	.align		4
        /*020c*/ 	.byte	0x04, 0x29
        /*020e*/ 	.short	(.L_4913 - .L_4912)


	//   ....[0]....
.L_4912:
        /*0210*/ 	.word	0xffffffff


	//   ....[1]....
        /*0214*/ 	.word	0xffffffff


	//   ....[2]....
        /*0218*/ 	.word	0xffffffff


	//   ....[3]....
        /*021c*/ 	.word	0xffffffff


	//   ....[4]....
        /*0220*/ 	.word	0xffffffff


	//   ....[5]....
        /*0224*/ 	.word	0xffffffff


	//   ....[6]....
        /*0228*/ 	.word	0xffffffff


	//   ....[7]....
        /*022c*/ 	.word	0xffffffff


	//   ....[8]....
        /*0230*/ 	.word	0xffffffff


	//   ....[9]....
        /*0234*/ 	.word	0xffffffff


	//   ....[10]....
        /*0238*/ 	.word	0x05000019


	//   ....[11]....
        /*023c*/ 	.word	0x05000019


	//   ....[12]....
        /*0240*/ 	.word	0x05000019


	//   ....[13]....
        /*0244*/ 	.word	0x05000019


	//   ....[14]....
        /*0248*/ 	.word	0x05000019


	//   ....[15]....
        /*024c*/ 	.word	0x05000019


	//   ....[16]....
        /*0250*/ 	.word	0x05000019


	//   ....[17]....
        /*0254*/ 	.word	0x05000019


	//   ....[18]....
        /*0258*/ 	.word	0x05000019


	//   ....[19]....
        /*025c*/ 	.word	0x05000019


	//----- nvinfo : EIATTR_COOP_GROUP_INSTR_OFFSETS
	.align		4
.L_4913:
        /*0260*/ 	.byte	0x04, 0x28
        /*0262*/ 	.short	(.L_4915 - .L_4914)


	//   ....[0]....
.L_4914:
        /*0264*/ 	.word	0x00003680


	//   ....[1]....
        /*0268*/ 	.word	0x000036a0


	//   ....[2]....
        /*026c*/ 	.word	0x000036c0


	//   ....[3]....
        /*0270*/ 	.word	0x000036e0


	//   ....[4]....
        /*0274*/ 	.word	0x00003700


	//   ....[5]....
        /*0278*/ 	.word	0x00003720


	//   ....[6]....
        /*027c*/ 	.word	0x00003740


	//   ....[7]....
        /*0280*/ 	.word	0x00003760


	//   ....[8]....
        /*0284*/ 	.word	0x00003770


	//   ....[9]....
        /*0288*/ 	.word	0x00003790


	//   ....[10]....
        /*028c*/ 	.word	0x00008880


	//   ....[11]....
        /*0290*/ 	.word	0x00008920


	//   ....[12]....
        /*0294*/ 	.word	0x000089a0


	//   ....[13]....
        /*0298*/ 	.word	0x00008a10


	//   ....[14]....
        /*029c*/ 	.word	0x00008a90


	//   ....[15]....
        /*02a0*/ 	.word	0x00008b00


	//   ....[16]....
        /*02a4*/ 	.word	0x00008b80


	//   ....[17]....
        /*02a8*/ 	.word	0x00008bf0


	//   ....[18]....
        /*02ac*/ 	.word	0x00008c70


	//   ....[19]....
        /*02b0*/ 	.word	0x00008cc0


	//----- nvinfo : EIATTR_EXIT_INSTR_OFFSETS
	.align		4
.L_4915:
        /*02b4*/ 	.byte	0x04, 0x1c
        /*02b6*/ 	.short	(.L_4917 - .L_4916)


	//   ....[0]....
.L_4916:
        /*02b8*/ 	.word	0x000087e0


	//   ....[1]....
        /*02bc*/ 	.word	0x00008810


	//----- nvinfo : EIATTR_MAX_THREADS
	.align		4
.L_4917:
        /*02c0*/ 	.byte	0x04, 0x05
        /*02c2*/ 	.short	(.L_4919 - .L_4918)
.L_4918:
        /*02c4*/ 	.word	0x00000080
        /*02c8*/ 	.word	0x00000001
        /*02cc*/ 	.word	0x00000001


	//----- nvinfo : EIATTR_CRS_STACK_SIZE
	.align		4
.L_4919:
        /*02d0*/ 	.byte	0x04, 0x1e
        /*02d2*/ 	.short	(.L_4921 - .L_4920)
.L_4920:
        /*02d4*/ 	.word	0x00000000


	//----- nvinfo : EIATTR_CBANK_PARAM_SIZE
	.align		4
.L_4921:
        /*02d8*/ 	.byte	0x03, 0x19
        /*02da*/ 	.short	0x0128


	//----- nvinfo : EIATTR_PARAM_CBANK
	.align		4
        /*02dc*/ 	.byte	0x04, 0x0a
        /*02de*/ 	.short	(.L_4923 - .L_4922)
	.align		4
.L_4922:
        /*02e0*/ 	.word	index@(.nv.constant0._ZN10layer_norm13ln_bwd_kernelINS_13Kernel_traitsIfffffjLj1280ELj1ELj4ELj1ELj16ENS_18Kernel_traits_baseILj1280EfffffjLj128EEEEELb1ELb0ELb1ELb0EEEvNS_9BwdParamsE)
        /*02e4*/ 	.short	0x0210
        /*02e6*/ 	.short	0x0128


	//----- nvinfo : EIATTR_SW_WAR
	.align		4
.L_4923:
        /*02e8*/ 	.byte	0x04, 0x36
        /*02ea*/ 	.short	(.L_4925 - .L_4924)
.L_4924:
        /*02ec*/ 	.word	0x00000008
.L_4925:


//--------------------- .nv.info._ZN10layer_norm22ln_bwd_finalize_kernelINS_22Kernel_traits_finalizeILj1280EfffffjLb0ELj1024ELj4ENS_18Kernel_traits_baseILj1280EfffffjLj1024EEEEELb0ELb1EEEvNS_9BwdParamsE --------------------------
	.section	.nv.info._ZN10layer_norm22ln_bwd_finalize_kernelINS_22Kernel_traits_finalizeILj1280EfffffjLb0ELj1024ELj4ENS_18Kernel_traits_baseILj1280EfffffjLj1024EEEEELb0ELb1EEEvNS_9BwdParamsE,"",@"SHT_CUDA_INFO"
	.sectionflags	@""
	.align	4


	//----- nvinfo : EIATTR_CUDA_API_VERSION
	.align		4
        /*0000*/ 	.byte	0x04, 0x37
        /*0002*/ 	.short	(.L_4927 - .L_4926)
.L_4926:
        /*0004*/ 	.word	0x00000082


	//----- nvinfo : EIATTR_KPARAM_INFO
	.align		4
.L_4927:
        /*0008*/ 	.byte	0x04, 0x17
        /*000a*/ 	.short	(.L_4929 - .L_4928)
.L_4928:
        /*000c*/ 	.word	0x00000000
        /*0010*/ 	.short	0x0000
        /*0012*/ 	.short	0x0000
        /*0014*/ 	.byte	0x00, 0xf0, 0xa1, 0x04


	//----- nvinfo : EIATTR_SPARSE_MMA_MASK
	.align		4
.L_4929:
        /*0018*/ 	.byte	0x03, 0x50
        /*001a*/ 	.short	0x0000


	//----- nvinfo : EIATTR_MAXREG_COUNT
	.align		4
        /*001c*/ 	.byte	0x03, 0x1b
        /*001e*/ 	.short	0x0040


	//----- nvinfo : EIATTR_NUM_BARRIERS
	.align		4
        /*0020*/ 	.byte	0x02, 0x4c
        /*0022*/ 	.byte	0x01
	.zero		1


	//----- nvinfo : EIATTR_MERCURY_ISA_VERSION
	.align		4
        /*0024*/ 	.byte	0x03, 0x5f
        /*0026*/ 	.short	0x0101


	//----- nvinfo : EIATTR_COOP_GROUP_MASK_REGIDS
	.align		4
        /*0028*/ 	.byte	0x04, 0x29
        /*002a*/ 	.short	(.L_4931 - .L_4930)


	//   ....[0]....
.L_4930:
        /*002c*/ 	.word	0xffffffff


	//   ....[1]....
        /*0030*/ 	.word	0xffffffff


	//   ....[2]....
        /*0034*/ 	.word	0xffffffff


	//   ....[3]....
        /*0038*/ 	.word	0xffffffff


	//   ....[4]....
        /*003c*/ 	.word	0xffffffff


	//   ....[5]....
        /*0040*/ 	.word	0xffffffff


	//   ....[6]....
        /*0044*/ 	.word	0xffffffff


	//   ....[7]....
        /*0048*/ 	.word	0xffffffff


	//   ....[8]....
        /*004c*/ 	.word	0xffffffff


	//   ....[9]....
        /*0050*/ 	.word	0xffffffff


	//   ....[10]....
        /*0054*/ 	.word	0x05000011


	//   ....[11]....
        /*0058*/ 	.word	0x05000011


	//   ....[12]....
        /*005c*/ 	.word	0x05000011


	//   ....[13]....
        /*0060*/ 	.word	0x05000011


	//   ....[14]....
        /*0064*/ 	.word	0x05000011


	//   ....[15]....
        /*0068*/ 	.word	0x05000011


	//   ....[16]....
        /*006c*/ 	.word	0x05000011


	//   ....[17]....
        /*0070*/ 	.word	0x05000011


	//   ....[18]....
        /*0074*/ 	.word	0x05000011


	//   ....[19]....
        /*0078*/ 	.word	0x05000011


	//----- nvinfo : EIATTR_COOP_GROUP_INSTR_OFFSETS
	.align		4
.L_4931:
        /*007c*/ 	.byte	0x04, 0x28
        /*007e*/ 	.short	(.L_4933 - .L_4932)


	//   ....[0]....
.L_4932:
        /*0080*/ 	.word	0x000008e0


	//   ....[1]....
        /*0084*/ 	.word	0x000008f0


	//   ....[2]....
        /*0088*/ 	.word	0x00000920


	//   ....[3]....
        /*008c*/ 	.word	0x00000930


	//   ....[4]....
        /*0090*/ 	.word	0x00000960


	//   ....[5]....
        /*0094*/ 	.word	0x00000970


	//   ....[6]....
        /*0098*/ 	.word	0x000009a0


	//   ....[7]....
        /*009c*/ 	.word	0x000009b0


	//   ....[8]....
        /*00a0*/ 	.word	0x000009e0


	//   ....[9]....
        /*00a4*/ 	.word	0x000009f0


	//   ....[10]....
        /*00a8*/ 	.word	0x00000ba0


	//   ....[11]....
        /*00ac*/ 	.word	0x00000c10


	//   ....[12]....
        /*00b0*/ 	.word	0x00000c80


	//   ....[13]....
        /*00b4*/ 	.word	0x00000cf0


	//   ....[14]....
        /*00b8*/ 	.word	0x00000d60


	//   ....[15]....
        /*00bc*/ 	.word	0x00000dc0


	//   ....[16]....
        /*00c0*/ 	.word	0x00000e30


	//   ....[17]....
        /*00c4*/ 	.word	0x00000ea0


	//   ....[18]....
        /*00c8*/ 	.word	0x00000f10


	//   ....[19]....
        /*00cc*/ 	.word	0x00000f80


	//----- nvinfo : EIATTR_EXIT_INSTR_OFFSETS
	.align		4
.L_4933:
        /*00d0*/ 	.byte	0x04, 0x1c
        /*00d2*/ 	.short	(.L_4935 - .L_4934)


	//   ....[0]....
.L_4934:
        /*00d4*/ 	.word	0x00000070


	//   ....[1]....
        /*00d8*/ 	.word	0x00000b40


	//----- nvinfo : EIATTR_MAX_THREADS
	.align		4
.L_4935:
        /*00dc*/ 	.byte	0x04, 0x05
        /*00de*/ 	.short	(.L_4937 - .L_4936)
.L_4936:
        /*00e0*/ 	.word	0x00000400
        /*00e4*/ 	.word	0x00000001
        /*00e8*/ 	.word	0x00000001


	//----- nvinfo : EIATTR_CRS_STACK_SIZE
	.align		4
.L_4937:
        /*00ec*/ 	.byte	0x04, 0x1e
        /*00ee*/ 	.short	(.L_4939 - .L_4938)
.L_4938:
        /*00f0*/ 	.word	0x00000000


	//----- nvinfo : EIATTR_CBANK_PARAM_SIZE
	.align		4
.L_4939:
        /*00f4*/ 	.byte	0x03, 0x19
        /*00f6*/ 	.short	0x0128


	//----- nvinfo : EIATTR_PARAM_CBANK
	.align		4
        /*00f8*/ 	.byte	0x04, 0x0a
        /*00fa*/ 	.short	(.L_4941 - .L_4940)
	.align		4
.L_4940:
        /*00fc*/ 	.word	index@(.nv.constant0._ZN10layer_norm22ln_bwd_finalize_kernelINS_22Kernel_traits_finalizeILj1280EfffffjLb0ELj1024ELj4ENS_18Kernel_traits_baseILj1280EfffffjLj1024EEEEELb0ELb1EEEvNS_9BwdParamsE)
        /*0100*/ 	.short	0x0210
        /*0102*/ 	.short	0x0128


	//----- nvinfo : EIATTR_SW_WAR
	.align		4
.L_4941:
        /*0104*/ 	.byte	0x04, 0x36
        /*0106*/ 	.short	(.L_4943 - .L_4942)
.L_4942:
        /*0108*/ 	.word	0x00000008
.L_4943:


//--------------------- .nv.info._ZN10layer_norm13ln_bwd_kernelINS_13Kernel_traitsIfffffjLj1280ELj1ELj4ELj1ELj16ENS_18Kernel_traits_baseILj1280EfffffjLj128EEEEELb1ELb0ELb1ELb1EEEvNS_9BwdParamsE --------------------------
	.section	.nv.info._ZN10layer_norm13ln_bwd_kernelINS_13Kernel_traitsIfffffjLj1280ELj1ELj4ELj1ELj16ENS_18Kernel_traits_baseILj1280EfffffjLj128EEEEELb1ELb0ELb1ELb1EEEvNS_9BwdParamsE,"",@"SHT_CUDA_INFO"
	.sectionflags	@""
	.align	4


	//----- nvinfo : EIATTR_CUDA_API_VERSION
	.align		4
        /*0000*/ 	.byte	0x04, 0x37
        /*0002*/ 	.short	(.L_4945 - .L_4944)
.L_4944:
        /*0004*/ 	.word	0x00000082


	//----- nvinfo : EIATTR_KPARAM_INFO
	.align		4
.L_4945:
        /*0008*/ 	.byte	0x04, 0x17
        /*000a*/ 	.short	(.L_4947 - .L_4946)
.L_4946:
        /*000c*/ 	.word	0x00000000
        /*0010*/ 	.short	0x0000
        /*0012*/ 	.short	0x0000
        /*0014*/ 	.byte	0x00, 0xf0, 0xa1, 0x04


	//----- nvinfo : EIATTR_SPARSE_MMA_MASK
	.align		4
.L_4947:
        /*0018*/ 	.byte	0x03, 0x50
        /*001a*/ 	.short	0x0000


	//----- nvinfo : EIATTR_MAXREG_COUNT
	.align		4
        /*001c*/ 	.byte	0x03, 0x1b
        /*001e*/ 	.short	0x00ff


	//----- nvinfo : EIATTR_NUM_BARRIERS
	.align		4
        /*0020*/ 	.byte	0x02, 0x4c
        /*0022*/ 	.byte	0x01
	.zero		1


	//----- nvinfo : EIATTR_ANNOTATIONS
	.align		4
        /*0024*/ 	.byte	0x04, 0x55
        /*0026*/ 	.short	(.L_4949 - .L_4948)


	//   ....[0]....
.L_4948:
        /* <DEDUP_REMOVED lines=53> */


	//----- nvinfo : EIATTR_MERCURY_ISA_VERSION
	.align		4
.L_4949:
        /*0368*/ 	.byte	0x03, 0x5f
        /*036a*/ 	.short	0x0101


	//----- nvinfo : EIATTR_COOP_GROUP_MASK_REGIDS
	.align		4
        /*036c*/ 	.byte	0x04, 0x29
        /*036e*/ 	.short	(.L_4951 - .L_4950)


	//   ....[0]....
.L_4950:
        /*0370*/ 	.word	0xffffffff


	//   ....[1]....
        /*0374*/ 	.word	0xffffffff


	//   ....[2]....
        /*0378*/ 	.word	0xffffffff


	//   ....[3]....
        /*037c*/ 	.word	0xffffffff


	//   ....[4]....
        /*0380*/ 	.word	0xffffffff


	//   ....[5]....
        /*0384*/ 	.word	0xffffffff


	//   ....[6]....
        /*0388*/ 	.word	0xffffffff


	//   ....[7]....
        /*038c*/ 	.word	0xffffffff


	//   ....[8]....
        /*0390*/ 	.word	0xffffffff


	//   ....[9]....
        /*0394*/ 	.word	0xffffffff


	//   ....[10]....
        /*0398*/ 	.word	0x050000a4


	//   ....[11]....
        /*039c*/ 	.word	0x050000a4


	//   ....[12]....
        /*03a0*/ 	.word	0x050000a4


	//   ....[13]....
        /*03a4*/ 	.word	0x050000a4


	//   ....[14]....
        /*03a8*/ 	.word	0x050000a4


	//   ....[15]....
        /*03ac*/ 	.word	0x050000a4


	//   ....[16]....
        /*03b0*/ 	.word	0x050000a4


	//   ....[17]....
        /*03b4*/ 	.word	0x050000a4


	//   ....[18]....
        /*03b8*/ 	.word	0x050000a4


	//   ....[19]....
        /*03bc*/ 	.word	0x050000a4


	//----- nvinfo : EIATTR_COOP_GROUP_INSTR_OFFSETS
	.align		4
.L_4951:
        /*03c0*/ 	.byte	0x04, 0x28
        /*03c2*/ 	.short	(.L_4953 - .L_4952)


	//   ....[0]....
.L_4952:
        /*03c4*/ 	.word	0x00002b60


	//   ....[1]....
        /*03c8*/ 	.word	0x00002b80


	//   ....[2]....
        /*03cc*/ 	.word	0x00002ba0


	//   ....[3]....
        /*03d0*/ 	.word	0x00002bc0


	//   ....[4]....
        /*03d4*/ 	.word	0x00002be0


	//   ....[5]....
        /*03d8*/ 	.word	0x00002c00


	//   ....[6]....
        /*03dc*/ 	.word	0x00002c20


	//   ....[7]....
        /*03e0*/ 	.word	0x00002c40


	//   ....[8]....
        /*03e4*/ 	.word	0x00002c60


	//   ....[9]....
        /*03e8*/ 	.word	0x00002c70


	//   ....[10]....
        /*03ec*/ 	.word	0x00006fb0


	//   ....[11]....
        /*03f0*/ 	.word	0x00007050


	//   ....[12]....
        /*03f4*/ 	.word	0x000070d0


	//   ....[13]....
        /*03f8*/ 	.word	0x00007140


	//   ....[14]....
        /*03fc*/ 	.word	0x000071c0


	//   ....[15]....
        /*0400*/ 	.word	0x00007230


	//   ....[16]....
        /*0404*/ 	.word	0x000072b0


	//   ....[17]....
        /*0408*/ 	.word	0x00007300


	//   ....[18]....
        /*040c*/ 	.word	0x00007370


	//   ....[19]....
        /*0410*/ 	.word	0x000073d0


	//----- nvinfo : EIATTR_EXIT_INSTR_OFFSETS
	.align		4
.L_4953:
        /*0414*/ 	.byte	0x04, 0x1c
        /*0416*/ 	.short	(.L_4955 - .L_4954)


	//   ....[0]....
.L_4954:
        /*0418*/ 	.word	0x00006f40


	//----- nvinfo : EIATTR_MAX_THREADS
	.align		4
.L_4955:
        /*041c*/ 	.byte	0x04, 0x05
        /*041e*/ 	.short	(.L_4957 - .L_4956)
.L_4956:
        /*0420*/ 	.word	0x00000080
        /*0424*/ 	.word	0x00000001
        /*0428*/ 	.word	0x00000001


	//----- nvinfo : EIATTR_CRS_STACK_SIZE
	.align		4
.L_4957:
        /*042c*/ 	.byte	0x04, 0x1e
        /*042e*/ 	.short	(.L_4959 - .L_4958)
.L_4958:
        /*0430*/ 	.word	0x00000000


	//----- nvinfo : EIATTR_CBANK_PARAM_SIZE
	.align		4
.L_4959:
        /*0434*/ 	.byte	0x03, 0x19
        /*0436*/ 	.short	0x0128


	//----- nvinfo : EIATTR_PARAM_CBANK
	.align		4
        /*0438*/ 	.byte	0x04, 0x0a
        /*043a*/ 	.short	(.L_4961 - .L_4960)
	.align		4
.L_4960:
        /*043c*/ 	.word	index@(.nv.constant0._ZN10layer_norm13ln_bwd_kernelINS_13Kernel_traitsIfffffjLj1280ELj1ELj4ELj1ELj16ENS_18Kernel_traits_baseILj1280EfffffjLj128EEEEELb1ELb0ELb1ELb1EEEvNS_9BwdParamsE)
        /*0440*/ 	.short	0x0210
        /*0442*/ 	.short	0x0128


	//----- nvinfo : EIATTR_SW_WAR
	.align		4
.L_4961:
        /*0444*/ 	.byte	0x04, 0x36
        /*0446*/ 	.short	(.L_4963 - .L_4962)
.L_4962:
        /*0448*/ 	.word	0x00000008
.L_4963:


//--------------------- .nv.info._ZN10layer_norm13ln_bwd_kernelINS_13Kernel_traitsIfffffjLj1280ELj1ELj4ELj1ELj16ENS_18Kernel_traits_baseILj1280EfffffjLj128EEEEELb1ELb1ELb0ELb0EEEvNS_9BwdParamsE --------------------------
	.section	.nv.info._ZN10layer_norm13ln_bwd_kernelINS_13Kernel_traitsIfffffjLj1280ELj1ELj4ELj1ELj16ENS_18Kernel_traits_baseILj1280EfffffjLj128EEEEELb1ELb1ELb0ELb0EEEvNS_9BwdParamsE,"",@"SHT_CUDA_INFO"
	.sectionflags	@""
	.align	4


	//----- nvinfo : EIATTR_CUDA_API_VERSION
	.align		4
        /*0000*/ 	.byte	0x04, 0x37
        /*0002*/ 	.short	(.L_4965 - .L_4964)
.L_4964:
        /*0004*/ 	.word	0x00000082


	//----- nvinfo : EIATTR_KPARAM_INFO
	.align		4
.L_4965:
        /*0008*/ 	.byte	0x04, 0x17
        /*000a*/ 	.short	(.L_4967 - .L_4966)
.L_4966:
        /*000c*/ 	.word	0x00000000
        /*0010*/ 	.short	0x0000
        /*0012*/ 	.short	0x0000
        /*0014*/ 	.byte	0x00, 0xf0, 0xa1, 0x04


	//----- nvinfo : EIATTR_SPARSE_MMA_MASK
	.align		4
.L_4967:
        /*0018*/ 	.byte	0x03, 0x50
        /*001a*/ 	.short	0x0000


	//----- nvinfo : EIATTR_MAXREG_COUNT
	.align		4
        /*001c*/ 	.byte	0x03, 0x1b
        /*001e*/ 	.short	0x00ff


	//----- nvinfo : EIATTR_NUM_BARRIERS
	.align		4
        /*0020*/ 	.byte	0x02, 0x4c
        /*0022*/ 	.byte	0x01
	.zero		1


	//----- nvinfo : EIATTR_ANNOTATIONS
	.align		4
        /*0024*/ 	.byte	0x04, 0x55
        /*0026*/ 	.short	(.L_4969 - .L_4968)


	//   ....[0]....
.L_4968:
        /* <DEDUP_REMOVED lines=105> */


	//----- nvinfo : EIATTR_MERCURY_ISA_VERSION
	.align		4
.L_4969:
        /*06a8*/ 	.byte	0x03, 0x5f
        /*06aa*/ 	.short	0x0101


	//----- nvinfo : EIATTR_COOP_GROUP_MASK_REGIDS
	.align		4
        /*06ac*/ 	.byte	0x04, 0x29
        /*06ae*/ 	.short	(.L_4971 - .L_4970)


	//   ....[0]....
.L_4970:
        /*06b0*/ 	.word	0xffffffff


	//   ....[1]....
        /*06b4*/ 	.word	0xffffffff


	//   ....[2]....
        /*06b8*/ 	.word	0xffffffff


	//   ....[3]....
        /*06bc*/ 	.word	0xffffffff


	//   ....[4]....
        /*06c0*/ 	.word	0xffffffff


	//   ....[5]....
        /*06c4*/ 	.word	0xffffffff


	//   ....[6]....
        /*06c8*/ 	.word	0xffffffff


	//   ....[7]....
        /*06cc*/ 	.word	0xffffffff


	//   ....[8]....
        /*06d0*/ 	.word	0xffffffff


	//   ....[9]....
        /*06d4*/ 	.word	0xffffffff


	//   ....[10]....
        /*06d8*/ 	.word	0x050000b8


	//   ....[11]....
        /*06dc*/ 	.word	0x050000b8


	//   ....[12]....
        /*06e0*/ 	.word	0x050000b8


	//   ....[13]....
        /*06e4*/ 	.word	0x050000b8


	//   ....[14]....
        /*06e8*/ 	.word	0x050000b8


	//   ....[15]....
        /*06ec*/ 	.word	0x050000b8


	//   ....[16]....
        /*06f0*/ 	.word	0x050000b8


	//   ....[17]....
        /*06f4*/ 	.word	0x050000b8


	//   ....[18]....
        /*06f8*/ 	.word	0x050000b8


	//   ....[19]....
        /*06fc*/ 	.word	0x050000b8


	//----- nvinfo : EIATTR_COOP_GROUP_INSTR_OFFSETS
	.align		4
.L_4971:
        /*0700*/ 	.byte	0x04, 0x28
        /*0702*/ 	.short	(.L_4973 - .L_4972)


	//   ....[0]....
.L_4972:
        /*0704*/ 	.word	0x000035f0


	//   ....[1]....
        /*0708*/ 	.word	0x00003610


	//   ....[2]....
        /*070c*/ 	.word	0x00003630


	//   ....[3]....
        /*0710*/ 	.word	0x00003650


	//   ....[4]....
        /*0714*/ 	.word	0x00003670


	//   ....[5]....
        /*0718*/ 	.word	0x00003690


	//   ....[6]....
        /*071c*/ 	.word	0x000036b0


	//   ....[7]....
        /*0720*/ 	.word	0x000036d0


	//   ....[8]....
        /*0724*/ 	.word	0x000036e0


	//   ....[9]....
        /*0728*/ 	.word	0x00003700


	//   ....[10]....
        /*072c*/ 	.word	0x00008870


	//   ....[11]....
        /*0730*/ 	.word	0x00008910


	//   ....[12]....
        /*0734*/ 	.word	0x00008990


	//   ....[13]....
        /*0738*/ 	.word	0x00008a00


	//   ....[14]....
        /*073c*/ 	.word	0x00008a80


	//   ....[15]....
        /*0740*/ 	.word	0x00008af0


	//   ....[16]....
        /*0744*/ 	.word	0x00008b70


	//   ....[17]....
        /*0748*/ 	.word	0x00008be0


	//   ....[18]....
        /*074c*/ 	.word	0x00008c60


	//   ....[19]....
        /*0750*/ 	.word	0x00008cb0


	//----- nvinfo : EIATTR_EXIT_INSTR_OFFSETS
	.align		4
.L_4973:
        /*0754*/ 	.byte	0x04, 0x1c
        /*0756*/ 	.short	(.L_4975 - .L_4974)


	//   ....[0]....
.L_4974:
        /*0758*/ 	.word	0x00008780


	//   ....[1]....
        /*075c*/ 	.word	0x00008800


	//----- nvinfo : EIATTR_MAX_THREADS
	.align		4
.L_4975:
        /*0760*/ 	.byte	0x04, 0x05
        /*0762*/ 	.short	(.L_4977 - .L_4976)
.L_4976:
        /*0764*/ 	.word	0x00000080
        /*0768*/ 	.word	0x00000001
        /*076c*/ 	.word	0x00000001


	//----- nvinfo : EIATTR_CRS_STACK_SIZE
	.align		4
.L_4977:
        /*0770*/ 	.byte	0x04, 0x1e
        /*0772*/ 	.short	(.L_4979 - .L_4978)
.L_4978:
        /*0774*/ 	.word	0x00000000


	//----- nvinfo : EIATTR_CBANK_PARAM_SIZE
	.align		4
.L_4979:
        /*0778*/ 	.byte	0x03, 0x19
        /*077a*/ 	.short	0x0128


	//----- nvinfo : EIATTR_PARAM_CBANK
	.align		4
        /*077c*/ 	.byte	0x04, 0x0a
        /*077e*/ 	.short	(.L_4981 - .L_4980)
	.align		4
.L_4980:
        /*0780*/ 	.word	index@(.nv.constant0._ZN10layer_norm13ln_bwd_kernelINS_13Kernel_traitsIfffffjLj1280ELj1ELj4ELj1ELj16ENS_18Kernel_traits_baseILj1280EfffffjLj128EEEEELb1ELb1ELb0ELb0EEEvNS_9BwdParamsE)
        /*0784*/ 	.short	0x0210
        /*0786*/ 	.short	0x0128


	//----- nvinfo : EIATTR_SW_WAR
	.align		4
.L_4981:
        /*0788*/ 	.byte	0x04, 0x36
        /*078a*/ 	.short	(.L_4983 - .L_4982)
.L_4982:
        /*078c*/ 	.word	0x00000008
.L_4983:


//--------------------- .nv.info._ZN10layer_norm13ln_bwd_kernelINS_13Kernel_traitsIfffffjLj1280ELj1ELj4ELj1ELj16ENS_18Kernel_traits_baseILj1280EfffffjLj128EEEEELb1ELb1ELb0ELb1EEEvNS_9BwdParamsE --------------------------
	.section	.nv.info._ZN10layer_norm13ln_bwd_kernelINS_13Kernel_traitsIfffffjLj1280ELj1ELj4ELj1ELj16ENS_18Kernel_traits_baseILj1280EfffffjLj128EEEEELb1ELb1ELb0ELb1EEEvNS_9BwdParamsE,"",@"SHT_CUDA_INFO"
	.sectionflags	@""
	.align	4


	//----- nvinfo : EIATTR_CUDA_API_VERSION
	.align		4
        /*0000*/ 	.byte	0x04, 0x37
        /*0002*/ 	.short	(.L_4985 - .L_4984)
.L_4984:
        /*0004*/ 	.word	0x00000082


	//----- nvinfo : EIATTR_KPARAM_INFO
	.align		4
.L_4985:
        /*0008*/ 	.byte	0x04, 0x17
        /*000a*/ 	.short	(.L_4987 - .L_4986)
.L_4986:
        /*000c*/ 	.word	0x00000000
        /*0010*/ 	.short	0x0000
        /*0012*/ 	.short	0x0000
        /*0014*/ 	.byte	0x00, 0xf0, 0xa1, 0x04


	//----- nvinfo : EIATTR_SPARSE_MMA_MASK
	.align		4
.L_4987:
        /*0018*/ 	.byte	0x03, 0x50
        /*001a*/ 	.short	0x0000


	//----- nvinfo : EIATTR_MAXREG_COUNT
	.align		4
        /*001c*/ 	.byte	0x03, 0x1b
        /*001e*/ 	.short	0x00ff


	//----- nvinfo : EIATTR_NUM_BARRIERS
	.align		4
        /*0020*/ 	.byte	0x02, 0x4c
        /*0022*/ 	.byte	0x01
	.zero		1


	//----- nvinfo : EIATTR_ANNOTATIONS
	.align		4
        /*0024*/ 	.byte	0x04, 0x55
        /*0026*/ 	.short	(.L_4989 - .L_4988)


	//   ....[0]....
.L_4988:
        /* <DEDUP_REMOVED lines=230> */


	//----- nvinfo : EIATTR_MERCURY_ISA_VERSION
	.align		4
.L_4989:
        /*0e70*/ 	.byte	0x03, 0x5f
        /*0e72*/ 	.short	0x0101


	//----- nvinfo : EIATTR_COOP_GROUP_MASK_REGIDS
	.align		4
        /*0e74*/ 	.byte	0x04, 0x29
        /*0e76*/ 	.short	(.L_4991 - .L_4990)


	//   ....[0]....
.L_4990:
        /*0e78*/ 	.word	0xffffffff


	//   ....[1]....
        /*0e7c*/ 	.word	0xffffffff


	//   ....[2]....
        /*0e80*/ 	.word	0xffffffff


	//   ....[3]....
        /*0e84*/ 	.word	0xffffffff


	//   ....[4]....
        /*0e88*/ 	.word	0xffffffff


	//   ....[5]....
        /*0e8c*/ 	.word	0xffffffff


	//   ....[6]....
        /*0e90*/ 	.word	0xffffffff


	//   ....[7]....
        /*0e94*/ 	.word	0xffffffff


	//   ....[8]....
        /*0e98*/ 	.word	0xffffffff


	//   ....[9]....
        /*0e9c*/ 	.word	0xffffffff


	//   ....[10]....
        /*0ea0*/ 	.word	0x050000a1


	//   ....[11]....
        /*0ea4*/ 	.word	0x050000a1


	//   ....[12]....
        /*0ea8*/ 	.word	0x050000a1


	//   ....[13]....
        /*0eac*/ 	.word	0x050000a1


	//   ....[14]....
        /*0eb0*/ 	.word	0x050000a1


	//   ....[15]....
        /*0eb4*/ 	.word	0x050000a1


	//   ....[16]....
        /*0eb8*/ 	.word	0x050000a1


	//   ....[17]....
        /*0ebc*/ 	.word	0x050000a1


	//   ....[18]....
        /*0ec0*/ 	.word	0x050000a1


	//   ....[19]....
        /*0ec4*/ 	.word	0x050000a1


	//----- nvinfo : EIATTR_COOP_GROUP_INSTR_OFFSETS
	.align		4
.L_4991:
        /*0ec8*/ 	.byte	0x04, 0x28
        /*0eca*/ 	.short	(.L_4993 - .L_4992)


	//   ....[0]....
.L_4992:
        /*0ecc*/ 	.word	0x00003710


	//   ....[1]....
        /*0ed0*/ 	.word	0x000037b0


	//   ....[2]....
        /*0ed4*/ 	.word	0x000037d0


	//   ....[3]....
        /*0ed8*/ 	.word	0x000037f0


	//   ....[4]....
        /*0edc*/ 	.word	0x00003810


	//   ....[5]....
        /*0ee0*/ 	.word	0x00003830


	//   ....[6]....
        /*0ee4*/ 	.word	0x00003850


	//   ....[7]....
        /*0ee8*/ 	.word	0x00003870


	//   ....[8]....
        /*0eec*/ 	.word	0x00003880


	//   ....[9]....
        /*0ef0*/ 	.word	0x000038a0


	//   ....[10]....
        /*0ef4*/ 	.word	0x00008180


	//   ....[11]....
        /*0ef8*/ 	.word	0x00008260


	//   ....[12]....
        /*0efc*/ 	.word	0x000082f0


	//   ....[13]....
        /*0f00*/ 	.word	0x00008340


	//   ....[14]....
        /*0f04*/ 	.word	0x000083a0


	//   ....[15]....
        /*0f08*/ 	.word	0x000083f0


	//   ....[16]....
        /*0f0c*/ 	.word	0x00008450


	//   ....[17]....
        /*0f10*/ 	.word	0x000084a0


	//   ....[18]....
        /*0f14*/ 	.word	0x00008500


	//   ....[19]....
        /*0f18*/ 	.word	0x00008550


	//----- nvinfo : EIATTR_EXIT_INSTR_OFFSETS
	.align		4
.L_4993:
        /*0f1c*/ 	.byte	0x04, 0x1c
        /*0f1e*/ 	.short	(.L_4995 - .L_4994)


	//   ....[0]....
.L_4994:
        /*0f20*/ 	.word	0x00008110


	//----- nvinfo : EIATTR_MAX_THREADS
	.align		4
.L_4995:
        /*0f24*/ 	.byte	0x04, 0x05
        /*0f26*/ 	.short	(.L_4997 - .L_4996)
.L_4996:
        /*0f28*/ 	.word	0x00000080
        /*0f2c*/ 	.word	0x00000001
        /*0f30*/ 	.word	0x00000001


	//----- nvinfo : EIATTR_CRS_STACK_SIZE
	.align		4
.L_4997:
        /*0f34*/ 	.byte	0x04, 0x1e
        /*0f36*/ 	.short	(.L_4999 - .L_4998)
.L_4998:
        /*0f38*/ 	.word	0x00000000


	//----- nvinfo : EIATTR_CBANK_PARAM_SIZE
	.align		4
.L_4999:
        /*0f3c*/ 	.byte	0x03, 0x19
        /*0f3e*/ 	.short	0x0128


	//----- nvinfo : EIATTR_PARAM_CBANK
	.align		4
        /*0f40*/ 	.byte	0x04, 0x0a
        /*0f42*/ 	.short	(.L_5001 - .L_5000)
	.align		4
.L_5000:
        /*0f44*/ 	.word	index@(.nv.constant0._ZN10layer_norm13ln_bwd_kernelINS_13Kernel_traitsIfffffjLj1280ELj1ELj4ELj1ELj16ENS_18Kernel_traits_baseILj1280EfffffjLj128EEEEELb1ELb1ELb0ELb1EEEvNS_9BwdParamsE)
        /*0f48*/ 	.short	0x0210
        /*0f4a*/ 	.short	0x0128


	//----- nvinfo : EIATTR_SW_WAR
	.align		4
.L_5001:
        /*0f4c*/ 	.byte	0x04, 0x36
        /*0f4e*/ 	.short	(.L_5003 - .L_5002)
.L_5002:
        /*0f50*/ 	.word	0x00000008
.L_5003:


//--------------------- .nv.info._ZN10layer_norm22ln_bwd_finalize_kernelINS_22Kernel_traits_finalizeILj1280EfffffjLb1ELj1024ELj4ENS_18Kernel_traits_baseILj1280EfffffjLj1024EEEEELb1ELb0EEEvNS_9BwdParamsE --------------------------
	.section	.nv.info._ZN10layer_norm22ln_bwd_finalize_kernelINS_22Kernel_traits_finalizeILj1280EfffffjLb1ELj1024ELj4ENS_18Kernel_traits_baseILj1280EfffffjLj1024EEEEELb1ELb0EEEvNS_9BwdParamsE,"",@"SHT_CUDA_INFO"
	.sectionflags	@""
	.align	4


	//----- nvinfo : EIATTR_CUDA_API_VERSION
	.align		4
        /*0000*/ 	.byte	0x04, 0x37
        /*0002*/ 	.short	(.L_5005 - .L_5004)
.L_5004:
        /*0004*/ 	.word	0x00000082


	//----- nvinfo : EIATTR_KPARAM_INFO
	.align		4
.L_5005:
        /*0008*/ 	.byte	0x04, 0x17
        /*000a*/ 	.short	(.L_5007 - .L_5006)
.L_5006:
        /*000c*/ 	.word	0x00000000
        /*0010*/ 	.short	0x0000
        /*0012*/ 	.short	0x0000
        /*0014*/ 	.byte	0x00, 0xf0, 0xa1, 0x04


	//----- nvinfo : EIATTR_SPARSE_MMA_MASK
	.align		4
.L_5007:
        /*0018*/ 	.byte	0x03, 0x50
        /*001a*/ 	.short	0x0000


	//----- nvinfo : EIATTR_MAXREG_COUNT
	.align		4
        /*001c*/ 	.byte	0x03, 0x1b
        /*001e*/ 	.short	0x0040


	//----- nvinfo : EIATTR_NUM_BARRIERS
	.align		4
        /*0020*/ 	.byte	0x02, 0x4c
        /*0022*/ 	.byte	0x01
	.zero		1


	//----- nvinfo : EIATTR_MERCURY_ISA_VERSION
	.align		4
        /*0024*/ 	.byte	0x03, 0x5f
        /*0026*/ 	.short	0x0101


	//----- nvinfo : EIATTR_COOP_GROUP_MASK_REGIDS
	.align		4
        /*0028*/ 	.byte	0x04, 0x29
        /*002a*/ 	.short	(.L_5009 - .L_5008)


	//   ....[0]....
.L_5008:
        /*002c*/ 	.word	0xffffffff


	//   ....[1]....
        /*0030*/ 	.word	0xffffffff


	//   ....[2]....
        /*0034*/ 	.word	0xffffffff


	//   ....[3]....
        /*0038*/ 	.word	0xffffffff


	//   ....[4]....
        /*003c*/ 	.word	0xffffffff


	//   ....[5]....
        /*0040*/ 	.word	0xffffffff


	//   ....[6]....
        /*0044*/ 	.word	0xffffffff


	//   ....[7]....
        /*0048*/ 	.word	0xffffffff


	//   ....[8]....
        /*004c*/ 	.word	0xffffffff


	//   ....[9]....
        /*0050*/ 	.word	0xffffffff


	//   ....[10]....
        /*0054*/ 	.word	0xffffffff


	//   ....[11]....
        /*0058*/ 	.word	0xffffffff


	//   ....[12]....
        /*005c*/ 	.word	0xffffffff


	//   ....[13]....
        /*0060*/ 	.word	0xffffffff


	//   ....[14]....
        /*0064*/ 	.word	0xffffffff


	//   ....[15]....
        /*0068*/ 	.word	0x05000014


	//   ....[16]....
        /*006c*/ 	.word	0x05000014


	//   ....[17]....
        /*0070*/ 	.word	0x05000014


	//   ....[18]....
        /*0074*/ 	.word	0x05000014


	//   ....[19]....
        /*0078*/ 	.word	0x05000014


	//   ....[20]....
        /*007c*/ 	.word	0x05000014


	//   ....[21]....
        /*0080*/ 	.word	0x05000014


	//   ....[22]....
        /*0084*/ 	.word	0x05000014


	//   ....[23]....
        /*0088*/ 	.word	0x05000014


	//   ....[24]....
        /*008c*/ 	.word	0x05000014


	//   ....[25]....
        /*0090*/ 	.word	0x05000014


	//   ....[26]....
        /*0094*/ 	.word	0x05000014


	//   ....[27]....
        /*0098*/ 	.word	0x05000014


	//   ....[28]....
        /*009c*/ 	.word	0x05000014


	//   ....[29]....
        /*00a0*/ 	.word	0x05000014


	//----- nvinfo : EIATTR_COOP_GROUP_INSTR_OFFSETS
	.align		4
.L_5009:
        /*00a4*/ 	.byte	0x04, 0x28
        /*00a6*/ 	.short	(.L_5011 - .L_5010)


	//   ....[0]....
.L_5010:
        /*00a8*/ 	.word	0x00000ad0


	//   ....[1]....
        /*00ac*/ 	.word	0x00000ae0


	//   ....[2]....
        /*00b0*/ 	.word	0x00000af0


	//   ....[3]....
        /*00b4*/ 	.word	0x00000b20


	//   ....[4]....
        /*00b8*/ 	.word	0x00000b40


	//   ....[5]....
        /*00bc*/ 	.word	0x00000b50


	//   ....[6]....
        /*00c0*/ 	.word	0x00000b90


	//   ....[7]....
        /*00c4*/ 	.word	0x00000ba0


	//   ....[8]....
        /*00c8*/ 	.word	0x00000bb0


	//   ....[9]....
        /*00cc*/ 	.word	0x00000be0


	//   ....[10]....
        /*00d0*/ 	.word	0x00000c00


	//   ....[11]....
        /*00d4*/ 	.word	0x00000c10


	//   ....[12]....
        /*00d8*/ 	.word	0x00000c40


	//   ....[13]....
        /*00dc*/ 	.word	0x00000c60


	//   ....[14]....
        /*00e0*/ 	.word	0x00000c70


	//   ....[15]....
        /*00e4*/ 	.word	0x00000ef0


	//   ....[16]....
        /*00e8*/ 	.word	0x00000f60


	//   ....[17]....
        /*00ec*/ 	.word	0x00000fd0


	//   ....[18]....
        /*00f0*/ 	.word	0x00001040


	//   ....[19]....
        /*00f4*/ 	.word	0x000010b0


	//   ....[20]....
        /*00f8*/ 	.word	0x00001110


	//   ....[21]....
        /*00fc*/ 	.word	0x00001180


	//   ....[22]....
        /*0100*/ 	.word	0x000011f0


	//   ....[23]....
        /*0104*/ 	.word	0x00001260


	//   ....[24]....
        /*0108*/ 	.word	0x000012d0


	//   ....[25]....
        /*010c*/ 	.word	0x00001330


	//   ....[26]....
        /*0110*/ 	.word	0x000013a0


	//   ....[27]....
        /*0114*/ 	.word	0x00001410


	//   ....[28]....
        /*0118*/ 	.word	0x00001480


	//   ....[29]....
        /*011c*/ 	.word	0x000014f0


	//----- nvinfo : EIATTR_EXIT_INSTR_OFFSETS
	.align		4
.L_5011:
        /*0120*/ 	.byte	0x04, 0x1c
        /*0122*/ 	.short	(.L_5013 - .L_5012)


	//   ....[0]....
.L_5012:
        /*0124*/ 	.word	0x00000070


	//   ....[1]....
        /*0128*/ 	.word	0x00000e90


	//----- nvinfo : EIATTR_MAX_THREADS
	.align		4
.L_5013:
        /*012c*/ 	.byte	0x04, 0x05
        /*012e*/ 	.short	(.L_5015 - .L_5014)
.L_5014:
        /*0130*/ 	.word	0x00000400
        /*0134*/ 	.word	0x00000001
        /*0138*/ 	.word	0x00000001


	//----- nvinfo : EIATTR_CRS_STACK_SIZE
	.align		4
.L_5015:
        /*013c*/ 	.byte	0x04, 0x1e
        /*013e*/ 	.short	(.L_5017 - .L_5016)
.L_5016:
        /*0140*/ 	.word	0x00000000


	//----- nvinfo : EIATTR_CBANK_PARAM_SIZE
	.align		4
.L_5017:
        /*0144*/ 	.byte	0x03, 0x19
        /*0146*/ 	.short	0x0128


	//----- nvinfo : EIATTR_PARAM_CBANK
	.align		4
        /*0148*/ 	.byte	0x04, 0x0a
        /*014a*/ 	.short	(.L_5019 - .L_5018)
	.align		4
.L_5018:
        /*014c*/ 	.word	index@(.nv.constant0._ZN10layer_norm22ln_bwd_finalize_kernelINS_22Kernel_traits_finalizeILj1280EfffffjLb1ELj1024ELj4ENS_18Kernel_traits_baseILj1280EfffffjLj1024EEEEELb1ELb0EEEvNS_9BwdParamsE)
        /*0150*/ 	.short	0x0210
        /*0152*/ 	.short	0x0128


	//----- nvinfo : EIATTR_SW_WAR
	.align		4
.L_5019:
        /*0154*/ 	.byte	0x04, 0x36
        /*0156*/ 	.short	(.L_5021 - .L_5020)
.L_5020:
        /*0158*/ 	.word	0x00000008
.L_5021:


//--------------------- .nv.info._ZN10layer_norm13ln_bwd_kernelINS_13Kernel_traitsIfffffjLj1280ELj1ELj4ELj1ELj16ENS_18Kernel_traits_baseILj1280EfffffjLj128EEEEELb1ELb1ELb1ELb0EEEvNS_9BwdParamsE --------------------------
	.section	.nv.info._ZN10layer_norm13ln_bwd_kernelINS_13Kernel_traitsIfffffjLj1280ELj1ELj4ELj1ELj16ENS_18Kernel_traits_baseILj1280EfffffjLj128EEEEELb1ELb1ELb1ELb0EEEvNS_9BwdParamsE,"",@"SHT_CUDA_INFO"
	.sectionflags	@""
	.align	4


	//----- nvinfo : EIATTR_CUDA_API_VERSION
	.align		4
        /*0000*/ 	.byte	0x04, 0x37
        /*0002*/ 	.short	(.L_5023 - .L_5022)
.L_5022:
        /*0004*/ 	.word	0x00000082


	//----- nvinfo : EIATTR_KPARAM_INFO
	.align		4
.L_5023:
        /*0008*/ 	.byte	0x04, 0x17
        /*000a*/ 	.short	(.L_5025 - .L_5024)
.L_5024:
        /*000c*/ 	.word	0x00000000
        /*0010*/ 	.short	0x0000
        /*0012*/ 	.short	0x0000
        /*0014*/ 	.byte	0x00, 0xf0, 0xa1, 0x04


	//----- nvinfo : EIATTR_SPARSE_MMA_MASK
	.align		4
.L_5025:
        /*0018*/ 	.byte	0x03, 0x50
        /*001a*/ 	.short	0x0000


	//----- nvinfo : EIATTR_MAXREG_COUNT
	.align		4
        /*001c*/ 	.byte	0x03, 0x1b
        /*001e*/ 	.short	0x00ff


	//----- nvinfo : EIATTR_NUM_BARRIERS
	.align		4
        /*0020*/ 	.byte	0x02, 0x4c
        /*0022*/ 	.byte	0x01
	.zero		1


	//----- nvinfo : EIATTR_ANNOTATIONS
	.align		4
        /*0024*/ 	.byte	0x04, 0x55
        /*0026*/ 	.short	(.L_5027 - .L_5026)


	//   ....[0]....
.L_5026:
        /* <DEDUP_REMOVED lines=115> */


	//----- nvinfo : EIATTR_MERCURY_ISA_VERSION
	.align		4
.L_5027:
        /*0740*/ 	.byte	0x03, 0x5f
        /*0742*/ 	.short	0x0101


	//----- nvinfo : EIATTR_COOP_GROUP_MASK_REGIDS
	.align		4
        /*0744*/ 	.byte	0x04, 0x29
        /*0746*/ 	.short	(.L_5029 - .L_5028)


	//   ....[0]....
.L_5028:
        /*0748*/ 	.word	0xffffffff


	//   ....[1]....
        /*074c*/ 	.word	0xffffffff


	//   ....[2]....
        /*0750*/ 	.word	0xffffffff


	//   ....[3]....
        /*0754*/ 	.word	0xffffffff


	//   ....[4]....
        /*0758*/ 	.word	0xffffffff


	//   ....[5]....
        /*075c*/ 	.word	0xffffffff


	//   ....[6]....
        /*0760*/ 	.word	0xffffffff


	//   ....[7]....
        /*0764*/ 	.word	0xffffffff


	//   ....[8]....
        /*0768*/ 	.word	0xffffffff


	//   ....[9]....
        /*076c*/ 	.word	0xffffffff


	//   ....[10]....
        /*0770*/ 	.word	0x05000003


	//   ....[11]....
        /*0774*/ 	.word	0x05000003


	//   ....[12]....
        /*0778*/ 	.word	0x05000003


	//   ....[13]....
        /*077c*/ 	.word	0x05000003


	//   ....[14]....
        /*0780*/ 	.word	0x05000003


	//   ....[15]....
        /*0784*/ 	.word	0x05000003


	//   ....[16]....
        /*0788*/ 	.word	0x05000003


	//   ....[17]....
        /*078c*/ 	.word	0x05000003


	//   ....[18]....
        /*0790*/ 	.word	0x05000003


	//   ....[19]....
        /*0794*/ 	.word	0x05000003


	//----- nvinfo : EIATTR_COOP_GROUP_INSTR_OFFSETS
	.align		4
.L_5029:
        /*0798*/ 	.byte	0x04, 0x28
        /*079a*/ 	.short	(.L_5031 - .L_5030)


	//   ....[0]....
.L_5030:
        /*079c*/ 	.word	0x00004000


	//   ....[1]....
        /*07a0*/ 	.word	0x00004020


	//   ....[2]....
        /*07a4*/ 	.word	0x00004040


	//   ....[3]....
        /*07a8*/ 	.word	0x00004060


	//   ....[4]....
        /*07ac*/ 	.word	0x00004080


	//   ....[5]....
        /*07b0*/ 	.word	0x000040a0


	//   ....[6]....
        /*07b4*/ 	.word	0x000040c0


	//   ....[7]....
        /*07b8*/ 	.word	0x000040e0


	//   ....[8]....
        /*07bc*/ 	.word	0x000040f0


	//   ....[9]....
        /*07c0*/ 	.word	0x00004110


	//   ....[10]....
        /*07c4*/ 	.word	0x0000b220


	//   ....[11]....
        /*07c8*/ 	.word	0x0000b2c0


	//   ....[12]....
        /*07cc*/ 	.word	0x0000b340


	//   ....[13]....
        /*07d0*/ 	.word	0x0000b3b0


	//   ....[14]....
        /*07d4*/ 	.word	0x0000b430


	//   ....[15]....
        /*07d8*/ 	.word	0x0000b4a0


	//   ....[16]....
        /*07dc*/ 	.word	0x0000b520


	//   ....[17]....
        /*07e0*/ 	.word	0x0000b590


	//   ....[18]....
        /*07e4*/ 	.word	0x0000b610


	//   ....[19]....
        /*07e8*/ 	.word	0x0000b660


	//----- nvinfo : EIATTR_EXIT_INSTR_OFFSETS
	.align		4
.L_5031:
        /*07ec*/ 	.byte	0x04, 0x1c
        /*07ee*/ 	.short	(.L_5033 - .L_5032)


	//   ....[0]....
.L_5032:
        /*07f0*/ 	.word	0x0000b140


	//   ....[1]....
        /*07f4*/ 	.word	0x0000b1c0


	//----- nvinfo : EIATTR_MAX_THREADS
	.align		4
.L_5033:
        /*07f8*/ 	.byte	0x04, 0x05
        /*07fa*/ 	.short	(.L_5035 - .L_5034)
.L_5034:
        /*07fc*/ 	.word	0x00000080
        /*0800*/ 	.word	0x00000001
        /*0804*/ 	.word	0x00000001


	//----- nvinfo : EIATTR_CRS_STACK_SIZE
	.align		4
.L_5035:
        /*0808*/ 	.byte	0x04, 0x1e
        /*080a*/ 	.short	(.L_5037 - .L_5036)
.L_5036:
        /*080c*/ 	.word	0x00000000


	//----- nvinfo : EIATTR_CBANK_PARAM_SIZE
	.align		4
.L_5037:
        /*0810*/ 	.byte	0x03, 0x19
        /*0812*/ 	.short	0x0128


	//----- nvinfo : EIATTR_PARAM_CBANK
	.align		4
        /*0814*/ 	.byte	0x04, 0x0a
        /*0816*/ 	.short	(.L_5039 - .L_5038)
	.align		4
.L_5038:
        /*0818*/ 	.word	index@(.nv.constant0._ZN10layer_norm13ln_bwd_kernelINS_13Kernel_traitsIfffffjLj1280ELj1ELj4ELj1ELj16ENS_18Kernel_traits_baseILj1280EfffffjLj128EEEEELb1ELb1ELb1ELb0EEEvNS_9BwdParamsE)
        /*081c*/ 	.short	0x0210
        /*081e*/ 	.short	0x0128


	//----- nvinfo : EIATTR_SW_WAR
	.align		4
.L_5039:
        /*0820*/ 	.byte	0x04, 0x36
        /*0822*/ 	.short	(.L_5041 - .L_5040)
.L_5040:
        /*0824*/ 	.word	0x00000008
.L_5041:


//--------------------- .nv.info._ZN10layer_norm22ln_bwd_finalize_kernelINS_22Kernel_traits_finalizeILj1280EfffffjLb1ELj1024ELj4ENS_18Kernel_traits_baseILj1280EfffffjLj1024EEEEELb1ELb1EEEvNS_9BwdParamsE --------------------------
	.section	.nv.info._ZN10layer_norm22ln_bwd_finalize_kernelINS_22Kernel_traits_finalizeILj1280EfffffjLb1ELj1024ELj4ENS_18Kernel_traits_baseILj1280EfffffjLj1024EEEEELb1ELb1EEEvNS_9BwdParamsE,"",@"SHT_CUDA_INFO"
	.sectionflags	@""
	.align	4


	//----- nvinfo : EIATTR_CUDA_API_VERSION
	.align		4
        /*0000*/ 	.byte	0x04, 0x37
        /*0002*/ 	.short	(.L_5043 - .L_5042)
.L_5042:
        /*0004*/ 	.word	0x00000082


	//----- nvinfo : EIATTR_KPARAM_INFO
	.align		4
.L_5043:
        /*0008*/ 	.byte	0x04, 0x17
        /*000a*/ 	.short	(.L_5045 - .L_5044)
.L_5044:
        /*000c*/ 	.word	0x00000000
        /*0010*/ 	.short	0x0000
        /*0012*/ 	.short	0x0000
        /*0014*/ 	.byte	0x00, 0xf0, 0xa1, 0x04


	//----- nvinfo : EIATTR_SPARSE_MMA_MASK
	.align		4
.L_5045:
        /*0018*/ 	.byte	0x03, 0x50
        /*001a*/ 	.short	0x0000


	//----- nvinfo : EIATTR_MAXREG_COUNT
	.align		4
        /*001c*/ 	.byte	0x03, 0x1b
        /*001e*/ 	.short	0x0040


	//----- nvinfo : EIATTR_NUM_BARRIERS
	.align		4
        /*0020*/ 	.byte	0x02, 0x4c
        /*0022*/ 	.byte	0x01
	.zero		1


	//----- nvinfo : EIATTR_MERCURY_ISA_VERSION
	.align		4
        /*0024*/ 	.byte	0x03, 0x5f
        /*0026*/ 	.short	0x0101


	//----- nvinfo : EIATTR_COOP_GROUP_MASK_REGIDS
	.align		4
        /*0028*/ 	.byte	0x04, 0x29
        /*002a*/ 	.short	(.L_5047 - .L_5046)


	//   ....[0]....
.L_5046:
        /*002c*/ 	.word	0xffffffff


	//   ....[1]....
        /*0030*/ 	.word	0xffffffff


	//   ....[2]....
        /*0034*/ 	.word	0xffffffff


	//   ....[3]....
        /*0038*/ 	.word	0xffffffff


	//   ....[4]....
        /*003c*/ 	.word	0xffffffff


	//   ....[5]....
        /*0040*/ 	.word	0xffffffff


	//   ....[6]....
        /*0044*/ 	.word	0xffffffff


	//   ....[7]....
        /*0048*/ 	.word	0xffffffff


	//   ....[8]....
        /*004c*/ 	.word	0xffffffff


	//   ....[9]....
        /*0050*/ 	.word	0xffffffff


	//   ....[10]....
        /*0054*/ 	.word	0xffffffff


	//   ....[11]....
        /*0058*/ 	.word	0xffffffff


	//   ....[12]....
        /*005c*/ 	.word	0xffffffff


	//   ....[13]....
        /*0060*/ 	.word	0xffffffff


	//   ....[14]....
        /*0064*/ 	.word	0xffffffff


	//   ....[15]....
        /*0068*/ 	.word	0x05000014


	//   ....[16]....
        /*006c*/ 	.word	0x05000014


	//   ....[17]....
        /*0070*/ 	.word	0x05000014


	//   ....[18]....
        /*0074*/ 	.word	0x05000014


	//   ....[19]....
        /*0078*/ 	.word	0x05000014


	//   ....[20]....
        /*007c*/ 	.word	0x05000014


	//   ....[21]....
        /*0080*/ 	.word	0x05000014


	//   ....[22]....
        /*0084*/ 	.word	0x05000014


	//   ....[23]....
        /*0088*/ 	.word	0x05000014


	//   ....[24]....
        /*008c*/ 	.word	0x05000014


	//   ....[25]....
        /*0090*/ 	.word	0x05000014


	//   ....[26]....
        /*0094*/ 	.word	0x05000014


	//   ....[27]....
        /*0098*/ 	.word	0x05000014


	//   ....[28]....
        /*009c*/ 	.word	0x05000014


	//   ....[29]....
        /*00a0*/ 	.word	0x05000014


	//----- nvinfo : EIATTR_COOP_GROUP_INSTR_OFFSETS
	.align		4
.L_5047:
        /*00a4*/ 	.byte	0x04, 0x28
        /*00a6*/ 	.short	(.L_5049 - .L_5048)


	//   ....[0]....
.L_5048:
        /*00a8*/ 	.word	0x00000ab0


	//   ....[1]....
        /*00ac*/ 	.word	0x00000ac0


	//   ....[2]....
        /*00b0*/ 	.word	0x00000ad0


	//   ....[3]....
        /*00b4*/ 	.word	0x00000b00


	//   ....[4]....
        /*00b8*/ 	.word	0x00000b20


	//   ....[5]....
        /*00bc*/ 	.word	0x00000b30


	//   ....[6]....
        /*00c0*/ 	.word	0x00000b60


	//   ....[7]....
        /*00c4*/ 	.word	0x00000b80


	//   ....[8]....
        /*00c8*/ 	.word	0x00000b90


	//   ....[9]....
        /*00cc*/ 	.word	0x00000bc0


	//   ....[10]....
        /*00d0*/ 	.word	0x00000be0


	//   ....[11]....
        /*00d4*/ 	.word	0x00000bf0


	//   ....[12]....
        /*00d8*/ 	.word	0x00000c20


	//   ....[13]....
        /*00dc*/ 	.word	0x00000c40


	//   ....[14]....
        /*00e0*/ 	.word	0x00000c50


	//   ....[15]....
        /*00e4*/ 	.word	0x00000eb0


	//   ....[16]....
        /*00e8*/ 	.word	0x00000f20


	//   ....[17]....
        /*00ec*/ 	.word	0x00000f90


	//   ....[18]....
        /*00f0*/ 	.word	0x00001000


	//   ....[19]....
        /*00f4*/ 	.word	0x00001070


	//   ....[20]....
        /*00f8*/ 	.word	0x000010d0


	//   ....[21]....
        /*00fc*/ 	.word	0x00001140


	//   ....[22]....
        /*0100*/ 	.word	0x000011b0


	//   ....[23]....
        /*0104*/ 	.word	0x00001220


	//   ....[24]....
        /*0108*/ 	.word	0x00001290


	//   ....[25]....
        /*010c*/ 	.word	0x000012f0


	//   ....[26]....
        /*0110*/ 	.word	0x00001360


	//   ....[27]....
        /*0114*/ 	.word	0x000013d0


	//   ....[28]....
        /*0118*/ 	.word	0x00001440


	//   ....[29]....
        /*011c*/ 	.word	0x000014b0


	//----- nvinfo : EIATTR_EXIT_INSTR_OFFSETS
	.align		4
.L_5049:
        /*0120*/ 	.byte	0x04, 0x1c
        /*0122*/ 	.short	(.L_5051 - .L_5050)


	//   ....[0]....
.L_5050:
        /*0124*/ 	.word	0x00000070


	//   ....[1]....
        /*0128*/ 	.word	0x00000e50


	//----- nvinfo : EIATTR_MAX_THREADS
	.align		4
.L_5051:
        /*012c*/ 	.byte	0x04, 0x05
        /*012e*/ 	.short	(.L_5053 - .L_5052)
.L_5052:
        /*0130*/ 	.word	0x00000400
        /*0134*/ 	.word	0x00000001
        /*0138*/ 	.word	0x00000001


	//----- nvinfo : EIATTR_CRS_STACK_SIZE
	.align		4
.L_5053:
        /*013c*/ 	.byte	0x04, 0x1e
        /*013e*/ 	.short	(.L_5055 - .L_5054)
.L_5054:
        /*0140*/ 	.word	0x00000000


	//----- nvinfo : EIATTR_CBANK_PARAM_SIZE
	.align		4
.L_5055:
        /*0144*/ 	.byte	0x03, 0x19
        /*0146*/ 	.short	0x0128


	//----- nvinfo : EIATTR_PARAM_CBANK
	.align		4
        /*0148*/ 	.byte	0x04, 0x0a
        /*014a*/ 	.short	(.L_5057 - .L_5056)
	.align		4
.L_5056:
        /*014c*/ 	.word	index@(.nv.constant0._ZN10layer_norm22ln_bwd_finalize_kernelINS_22Kernel_traits_finalizeILj1280EfffffjLb1ELj1024ELj4ENS_18Kernel_traits_baseILj1280EfffffjLj1024EEEEELb1ELb1EEEvNS_9BwdParamsE)
        /*0150*/ 	.short	0x0210
        /*0152*/ 	.short	0x0128


	//----- nvinfo : EIATTR_SW_WAR
	.align		4
.L_5057:
        /*0154*/ 	.byte	0x04, 0x36
        /*0156*/ 	.short	(.L_5059 - .L_5058)
.L_5058:
        /*0158*/ 	.word	0x00000008
.L_5059:


//--------------------- .nv.info._ZN10layer_norm13ln_bwd_kernelINS_13Kernel_traitsIfffffjLj1280ELj1ELj4ELj1ELj16ENS_18Kernel_traits_baseILj1280EfffffjLj128EEEEELb1ELb1ELb1ELb1EEEvNS_9BwdParamsE --------------------------
	.section	.nv.info._ZN10layer_norm13ln_bwd_kernelINS_13Kernel_traitsIfffffjLj1280ELj1ELj4ELj1ELj16ENS_18Kernel_traits_baseILj1280EfffffjLj128EEEEELb1ELb1ELb1ELb1EEEvNS_9BwdParamsE,"",@"SHT_CUDA_INFO"
	.sectionflags	@""
	.align	4


	//----- nvinfo : EIATTR_CUDA_API_VERSION
	.align		4
        /*0000*/ 	.byte	0x04, 0x37
        /*0002*/ 	.short	(.L_5061 - .L_5060)
.L_5060:
        /*0004*/ 	.word	0x00000082


	//----- nvinfo : EIATTR_KPARAM_INFO
	.align		4
.L_5061:
        /*0008*/ 	.byte	0x04, 0x17
        /*000a*/ 	.short	(.L_5063 - .L_5062)
.L_5062:
        /*000c*/ 	.word	0x00000000
        /*0010*/ 	.short	0x0000
        /*0012*/ 	.short	0x0000
        /*0014*/ 	.byte	0x00, 0xf0, 0xa1, 0x04


	//----- nvinfo : EIATTR_SPARSE_MMA_MASK
	.align		4
.L_5063:
        /*0018*/ 	.byte	0x03, 0x50
        /*001a*/ 	.short	0x0000


	//----- nvinfo : EIATTR_MAXREG_COUNT
	.align		4
        /*001c*/ 	.byte	0x03, 0x1b
        /*001e*/ 	.short	0x00ff


	//----- nvinfo : EIATTR_NUM_BARRIERS
	.align		4
        /*0020*/ 	.byte	0x02, 0x4c
        /*0022*/ 	.byte	0x01
	.zero		1


	//----- nvinfo : EIATTR_ANNOTATIONS
	.align		4
        /*0024*/ 	.byte	0x04, 0x55
        /*0026*/ 	.short	(.L_5065 - .L_5064)


	//   ....[0]....
.L_5064:
        /* <DEDUP_REMOVED lines=152> */


	//----- nvinfo : EIATTR_MERCURY_ISA_VERSION
	.align		4
.L_5065:
        /*0990*/ 	.byte	0x03, 0x5f
        /*0992*/ 	.short	0x0101


	//----- nvinfo : EIATTR_COOP_GROUP_MASK_REGIDS
	.align		4
        /*0994*/ 	.byte	0x04, 0x29
        /*0996*/ 	.short	(.L_5067 - .L_5066)


	//   ....[0]....
.L_5066:
        /*0998*/ 	.word	0xffffffff


	//   ....[1]....
        /*099c*/ 	.word	0xffffffff


	//   ....[2]....
        /*09a0*/ 	.word	0xffffffff


	//   ....[3]....
        /*09a4*/ 	.word	0xffffffff


	//   ....[4]....
        /*09a8*/ 	.word	0xffffffff


	//   ....[5]....
        /*09ac*/ 	.word	0xffffffff


	//   ....[6]....
        /*09b0*/ 	.word	0xffffffff


	//   ....[7]....
        /*09b4*/ 	.word	0xffffffff


	//   ....[8]....
        /*09b8*/ 	.word	0xffffffff


	//   ....[9]....
        /*09bc*/ 	.word	0xffffffff


	//   ....[10]....
        /*09c0*/ 	.word	0x050000c9


	//   ....[11]....
        /*09c4*/ 	.word	0x050000c9


	//   ....[12]....
        /*09c8*/ 	.word	0x050000c9


	//   ....[13]....
        /*09cc*/ 	.word	0x050000c9


	//   ....[14]....
        /*09d0*/ 	.word	0x050000c9


	//   ....[15]....
        /*09d4*/ 	.word	0x050000c9


	//   ....[16]....
        /*09d8*/ 	.word	0x050000c9


	//   ....[17]....
        /*09dc*/ 	.word	0x050000c9


	//   ....[18]....
        /*09e0*/ 	.word	0x050000c9


	//   ....[19]....
        /*09e4*/ 	.word	0x050000c9


	//----- nvinfo : EIATTR_COOP_GROUP_INSTR_OFFSETS
	.align		4
.L_5067:
        /*09e8*/ 	.byte	0x04, 0x28
        /*09ea*/ 	.short	(.L_5069 - .L_5068)


	//   ....[0]....
.L_5068:
        /*09ec*/ 	.word	0x00003540


	//   ....[1]....
        /*09f0*/ 	.word	0x00003560


	//   ....[2]....
        /*09f4*/ 	.word	0x00003580


	//   ....[3]....
        /*09f8*/ 	.word	0x000035a0


	//   ....[4]....
        /*09fc*/ 	.word	0x000035c0


	//   ....[5]....
        /*0a00*/ 	.word	0x000035e0


	//   ....[6]....
        /*0a04*/ 	.word	0x00003600


	//   ....[7]....
        /*0a08*/ 	.word	0x00003620


	//   ....[8]....
        /*0a0c*/ 	.word	0x00003640


	//   ....[9]....
        /*0a10*/ 	.word	0x00003650


	//   ....[10]....
        /*0a14*/ 	.word	0x000098d0


	//   ....[11]....
        /*0a18*/ 	.word	0x00009970


	//   ....[12]....
        /*0a1c*/ 	.word	0x000099e0


	//   ....[13]....
        /*0a20*/ 	.word	0x00009a50


	//   ....[14]....
        /*0a24*/ 	.word	0x00009ac0


	//   ....[15]....
        /*0a28*/ 	.word	0x00009b30


	//   ....[16]....
        /*0a2c*/ 	.word	0x00009ba0


	//   ....[17]....
        /*0a30*/ 	.word	0x00009bf0


	//   ....[18]....
        /*0a34*/ 	.word	0x00009c60


	//   ....[19]....
        /*0a38*/ 	.word	0x00009cc0


	//----- nvinfo : EIATTR_EXIT_INSTR_OFFSETS
	.align		4
.L_5069:
        /*0a3c*/ 	.byte	0x04, 0x1c
        /*0a3e*/ 	.short	(.L_5071 - .L_5070)


	//   ....[0]....
.L_5070:
        /*0a40*/ 	.word	0x00009860


	//----- nvinfo : EIATTR_MAX_THREADS
	.align		4
.L_5071:
        /*0a44*/ 	.byte	0x04, 0x05
        /*0a46*/ 	.short	(.L_5073 - .L_5072)
.L_5072:
        /*0a48*/ 	.word	0x00000080
        /*0a4c*/ 	.word	0x00000001
        /*0a50*/ 	.word	0x00000001


	//----- nvinfo : EIATTR_CRS_STACK_SIZE
	.align		4
.L_5073:
        /*0a54*/ 	.byte	0x04, 0x1e
        /*0a56*/ 	.short	(.L_5075 - .L_5074)
.L_5074:
        /*0a58*/ 	.word	0x00000000


	//----- nvinfo : EIATTR_CBANK_PARAM_SIZE
	.align		4
.L_5075:
        /*0a5c*/ 	.byte	0x03, 0x19
        /*0a5e*/ 	.short	0x0128


	//----- nvinfo : EIATTR_PARAM_CBANK
	.align		4
        /*0a60*/ 	.byte	0x04, 0x0a
        /*0a62*/ 	.short	(.L_5077 - .L_5076)
	.align		4
.L_5076:
        /*0a64*/ 	.word	index@(.nv.constant0._ZN10layer_norm13ln_bwd_kernelINS_13Kernel_traitsIfffffjLj1280ELj1ELj4ELj1ELj16ENS_18Kernel_traits_baseILj1280EfffffjLj128EEEEELb1ELb1ELb1ELb1EEEvNS_9BwdParamsE)
        /*0a68*/ 	.short	0x0210
        /*0a6a*/ 	.short	0x0128


	//----- nvinfo : EIATTR_SW_WAR
	.align		4
.L_5077:
        /*0a6c*/ 	.byte	0x04, 0x36
        /*0a6e*/ 	.short	(.L_5079 - .L_5078)
.L_5078:
        /*0a70*/ 	.word	0x00000008
.L_5079:


//--------------------- .nv.callgraph             --------------------------
	.section	.nv.callgraph,"",@"SHT_CUDA_CALLGRAPH"
	.align	4
	.sectionentsize	8
	.align		4
        /*0000*/ 	.word	0x00000000
	.align		4
        /*0004*/ 	.word	0xffffffff
	.align		4
        /*0008*/ 	.word	0x00000000
	.align		4
        /*000c*/ 	.word	0xfffffffe
	.align		4
        /*0010*/ 	.word	0x00000000
	.align		4
        /*0014*/ 	.word	0xfffffffd
	.align		4
        /*0018*/ 	.word	0x00000000
	.align		4
        /*001c*/ 	.word	0xfffffffc


//--------------------- .text._ZN10layer_norm13ln_bwd_kernelINS_13Kernel_traitsI13__nv_bfloat16S2_S2_S2_fjLj1280ELj1ELj4ELj1ELj16ENS_18Kernel_traits_baseILj1280ES2_S2_S2_S2_fjLj128EEEEELb0ELb0ELb0ELb0EEEvNS_9BwdParamsE --------------------------
	.section	.text._ZN10layer_norm13ln_bwd_kernelINS_13Kernel_traitsI13__nv_bfloat16S2_S2_S2_fjLj1280ELj1ELj4ELj1ELj16ENS_18Kernel_traits_baseILj1280ES2_S2_S2_S2_fjLj128EEEEELb0ELb0ELb0ELb0EEEvNS_9BwdParamsE,"ax",@progbits
	.align	128
        .global         _ZN10layer_norm13ln_bwd_kernelINS_13Kernel_traitsI13__nv_bfloat16S2_S2_S2_fjLj1280ELj1ELj4ELj1ELj16ENS_18Kernel_traits_baseILj1280ES2_S2_S2_S2_fjLj128EEEEELb0ELb0ELb0ELb0EEEvNS_9BwdParamsE
        .type           _ZN10layer_norm13ln_bwd_kernelINS_13Kernel_traitsI13__nv_bfloat16S2_S2_S2_fjLj1280ELj1ELj4ELj1ELj16ENS_18Kernel_traits_baseILj1280ES2_S2_S2_S2_fjLj128EEEEELb0ELb0ELb0ELb0EEEvNS_9BwdParamsE,@function
        .size           _ZN10layer_norm13ln_bwd_kernelINS_13Kernel_traitsI13__nv_bfloat16S2_S2_S2_fjLj1280ELj1ELj4ELj1ELj16ENS_18Kernel_traits_baseILj1280ES2_S2_S2_S2_fjLj128EEEEELb0ELb0ELb0ELb0EEEvNS_9BwdParamsE,(.L_x_16862 - _ZN10layer_norm13ln_bwd_kernelINS_13Kernel_traitsI13__nv_bfloat16S2_S2_S2_fjLj1280ELj1ELj4ELj1ELj16ENS_18Kernel_traits_baseILj1280ES2_S2_S2_S2_fjLj128EEEEELb0ELb0ELb0ELb0EEEvNS_9BwdParamsE)
        .other          _ZN10layer_norm13ln_bwd_kernelINS_13Kernel_traitsI13__nv_bfloat16S2_S2_S2_fjLj1280ELj1ELj4ELj1ELj16ENS_18Kernel_traits_baseILj1280ES2_S2_S2_S2_fjLj128EEEEELb0ELb0ELb0ELb0EEEvNS_9BwdParamsE,@"STO_CUDA_ENTRY STV_DEFAULT"
_ZN10layer_norm13ln_bwd_kernelINS_13Kernel_traitsI13__nv_bfloat16S2_S2_S2_fjLj1280ELj1ELj4ELj1ELj16ENS_18Kernel_traits_baseILj1280ES2_S2_S2_S2_fjLj128EEEEELb0ELb0ELb0ELb0EEEvNS_9BwdParamsE:
.text._ZN10layer_norm13ln_bwd_kernelINS_13Kernel_traitsI13__nv_bfloat16S2_S2_S2_fjLj1280ELj1ELj4ELj1ELj16ENS_18Kernel_traits_baseILj1280ES2_S2_S2_S2_fjLj128EEEEELb0ELb0ELb0ELb0EEEvNS_9BwdParamsE:
[----:B------:R-:W-:Y:S01]  /*0000*/  LDC R1, c[0x0][0x28] ;  /* 0x00000a00ff017b82 */ /* 0x000fe20000000800 */
[----:B------:R-:W0:Y:S01]  /*0010*/  S2R R156, SR_TID.X ;  /* 0x00000000009c7919 */ /* 0x000e220000002100 */
[----:B------:R-:W-:Y:S01]  /*0020*/  ULDC UR4, c[0x0][0x218] ;  /* 0x0000860000047ab9 */ /* 0x000fe20000000800 */
[----:B------:R-:W-:Y:S01]  /*0030*/  ULDC UR6, c[0x0][0x214] ;  /* 0x0000850000067ab9 */ /* 0x000fe20000000800 */
[----:B------:R-:W-:Y:S01]  /*0040*/  MOV R158, UR4 ;  /* 0x00000004009e7c02 */ /* 0x000fe20008000f00 */
[----:B------:R-:W-:Y:S01]  /*0050*/  ULDC.64 UR4, c[0x0][0x208] ;  /* 0x0000820000047ab9 */ /* 0x000fe20000000a00 */
[----:B------:R-:W-:Y:S01]  /*0060*/  ULDC UR13, c[0x0][0x218] ;  /* 0x00008600000d7ab9 */ /* 0x000fe20000000800 */
[----:B------:R-:W-:Y:S01]  /*0070*/  ULDC UR12, c[0x0][0x290] ;  /* 0x0000a400000c7ab9 */ /* 0x000fe20000000800 */
[----:B------:R-:W-:Y:S01]  /*0080*/  SHF.R.S32.HI R3, RZ, 0x1f, R158 ;  /* 0x0000001fff037819 */ /* 0x000fe2000001149e */
[----:B------:R-:W-:Y:S01]  /*0090*/  ULDC.64 UR8, c[0x0][0x2c8] ;  /* 0x0000b20000087ab9 */ /* 0x000fe20000000a00 */
[----:B------:R-:W-:Y:S01]  /*00a0*/  ULDC.64 UR10, c[0x0][0x238] ;  /* 0x00008e00000a7ab9 */ /* 0x000fe20000000a00 */
[----:B------:R-:W-:Y:S01]  /*00b0*/  ULDC.64 UR14, c[0x0][0x308] ;  /* 0x0000c200000e7ab9 */ /* 0x000fe20000000a00 */
[----:B------:R-:W-:-:S02]  /*00c0*/  LEA.HI R3, R3, R158, RZ, 0x3 ;  /* 0x0000009e03037211 */ /* 0x000fc400078f18ff */
[----:B0-----:R-:W-:-:S04]  /*00d0*/  LOP3.LUT R157, R156, 0x1f, RZ, 0xc0, !PT ;  /* 0x0000001f9c9d7812 */ /* 0x001fc800078ec0ff */
[----:B------:R-:W-:Y:S02]  /*00e0*/  LOP3.LUT R0, R157, 0x1f, RZ, 0x3c, !PT ;  /* 0x0000001f9d007812 */ /* 0x000fe400078e3cff */
[----:B------:R-:W-:Y:S02]  /*00f0*/  MOV R27, R157 ;  /* 0x0000009d001b7202 */ /* 0x000fe40000000f00 */
[----:B------:R-:W-:-:S04]  /*0100*/  LEA.HI.SX32 R0, R3, R0, 0x1d ;  /* 0x0000000003007211 */ /* 0x000fc800078feaff */
[C---:B------:R-:W-:Y:S02]  /*0110*/  LOP3.LUT P0, RZ, R0.reuse, 0xffffffe0, RZ, 0xc0, !PT ;  /* 0xffffffe000ff7812 */ /* 0x040fe4000780c0ff */
[C---:B------:R-:W-:Y:S02]  /*0120*/  ISETP.GE.U32.AND P1, PT, R0.reuse, 0x40, PT ;  /* 0x000000400000780c */ /* 0x040fe40003f26070 */
[C---:B------:R-:W-:Y:S02]  /*0130*/  ISETP.GE.U32.AND P2, PT, R0.reuse, 0x60, PT ;  /* 0x000000600000780c */ /* 0x040fe40003f46070 */
[C---:B------:R-:W-:Y:S02]  /*0140*/  ISETP.GE.U32.AND P3, PT, R0.reuse, 0x80, PT ;  /* 0x000000800000780c */ /* 0x040fe40003f66070 */
[----:B------:R-:W-:Y:S01]  /*0150*/  ISETP.GE.U32.AND P5, PT, R0, 0xa0, PT ;  /* 0x000000a00000780c */ /* 0x000fe20003fa6070 */
[----:B------:R-:W-:Y:S01]  /*0160*/  BSSY B0, `(.L_x_0) ;  /* 0x000044e000007945 */ /* 0x000fe20003800000 */
[----:B------:R-:W-:-:S02]  /*0170*/  CS2R R36, SRZ ;  /* 0x0000000000247805 */ /* 0x000fc4000001ff00 */
[----:B------:R-:W-:Y:S02]  /*0180*/  CS2R R38, SRZ ;  /* 0x0000000000267805 */ /* 0x000fe4000001ff00 */
[----:B------:R-:W-:Y:S01]  /*0190*/  P2R R0, PR, RZ, 0x20 ;  /* 0x00000020ff007803 */ /* 0x000fe20000000000 */
[----:B------:R-:W0:Y:S08]  /*01a0*/  @P0 LDC.64 R2, c[0x0][0x260] ;  /* 0x00009800ff020b82 */ /* 0x000e300000000a00 */
[----:B------:R-:W1:Y:S08]  /*01b0*/  @P1 LDC.64 R16, c[0x0][0x260] ;  /* 0x00009800ff101b82 */ /* 0x000e700000000a00 */
[----:B------:R-:W2:Y:S08]  /*01c0*/  @P2 LDC.64 R20, c[0x0][0x260] ;  /* 0x00009800ff142b82 */ /* 0x000eb00000000a00 */
[----:B------:R-:W3:Y:S01]  /*01d0*/  @P3 LDC.64 R22, c[0x0][0x260] ;  /* 0x00009800ff163b82 */ /* 0x000ee20000000a00 */
[C---:B0-----:R-:W-:Y:S01]  /*01e0*/  @P0 IMAD.WIDE.U32 R2, R27.reuse, 0x10, R2 ;  /* 0x000000101b020825 */ /* 0x041fe200078e0002 */
[----:B------:R-:W-:-:S04]  /*01f0*/  @P0 LOP3.LUT R27, R27, 0x20, RZ, 0xfc, !PT ;  /* 0x000000201b1b0812 */ /* 0x000fc800078efcff */
[----:B------:R-:W5:Y:S02]  /*0200*/  @P0 LDG.E.128 R28, desc[UR4][R2.64] ;  /* 0x00000004021c0981 */ /* 0x000f64000c1e1d00 */
[----:B------:R-:W0:Y:S01]  /*0210*/  @P5 LDC.64 R24, c[0x0][0x260] ;  /* 0x00009800ff185b82 */ /* 0x000e220000000a00 */
[C---:B-1----:R-:W-:Y:S01]  /*0220*/  @P1 IMAD.WIDE.U32 R18, R27.reuse, 0x10, R16 ;  /* 0x000000101b121825 */ /* 0x042fe200078e0010 */
[----:B------:R-:W-:-:S04]  /*0230*/  @P1 IADD3 R27, R27, 0x20, RZ ;  /* 0x000000201b1b1810 */ /* 0x000fc80007ffe0ff */
[----:B------:R-:W5:Y:S01]  /*0240*/  @P1 LDG.E.128 R32, desc[UR4][R18.64] ;  /* 0x0000000412201981 */ /* 0x000f62000c1e1d00 */
[C---:B--2---:R-:W-:Y:S01]  /*0250*/  @P2 IMAD.WIDE.U32 R20, R27.reuse, 0x10, R20 ;  /* 0x000000101b142825 */ /* 0x044fe200078e0014 */
[----:B------:R-:W-:-:S04]  /*0260*/  @P2 IADD3 R27, R27, 0x20, RZ ;  /* 0x000000201b1b2810 */ /* 0x000fc80007ffe0ff */
[----:B------:R-:W5:Y:S01]  /*0270*/  @P2 LDG.E.128 R12, desc[UR4][R20.64] ;  /* 0x00000004140c2981 */ /* 0x000f62000c1e1d00 */
[C---:B---3--:R-:W-:Y:S01]  /*0280*/  @P3 IMAD.WIDE.U32 R22, R27.reuse, 0x10, R22 ;  /* 0x000000101b163825 */ /* 0x048fe200078e0016 */
[----:B------:R-:W-:-:S04]  /*0290*/  @P3 IADD3 R27, R27, 0x20, RZ ;  /* 0x000000201b1b3810 */ /* 0x000fc80007ffe0ff */
[----:B------:R1:W5:Y:S01]  /*02a0*/  @P3 LDG.E.128 R8, desc[UR4][R22.64] ;  /* 0x0000000416083981 */ /* 0x000362000c1e1d00 */
[----:B0-----:R-:W-:-:S05]  /*02b0*/  @P5 IMAD.WIDE.U32 R16, R27, 0x10, R24 ;  /* 0x000000101b105825 */ /* 0x001fca00078e0018 */
[----:B------:R0:W5:Y:S01]  /*02c0*/  @P5 LDG.E.128 R4, desc[UR4][R16.64] ;  /* 0x0000000410045981 */ /* 0x000162000c1e1d00 */
[----:B------:R-:W1:Y:S01]  /*02d0*/  S2R R25, SR_CTAID.X ;  /* 0x0000000000197919 */ /* 0x000e620000002500 */
[----:B------:R-:W-:Y:S02]  /*02e0*/  SHF.R.U32.HI R24, RZ, 0x5, R156 ;  /* 0x00000005ff187819 */ /* 0x000fe4000001169c */
[----:B------:R-:W-:Y:S02]  /*02f0*/  CS2R R40, SRZ ;  /* 0x0000000000287805 */ /* 0x000fe4000001ff00 */
[----:B------:R-:W-:Y:S02]  /*0300*/  CS2R R42, SRZ ;  /* 0x00000000002a7805 */ /* 0x000fe4000001ff00 */
[----:B------:R-:W-:Y:S02]  /*0310*/  CS2R R88, SRZ ;  /* 0x0000000000587805 */ /* 0x000fe4000001ff00 */
[----:B------:R-:W-:-:S02]  /*0320*/  CS2R R90, SRZ ;  /* 0x00000000005a7805 */ /* 0x000fc4000001ff00 */
[----:B------:R-:W-:Y:S02]  /*0330*/  CS2R R52, SRZ ;  /* 0x0000000000347805 */ /* 0x000fe4000001ff00 */
[----:B------:R-:W-:Y:S02]  /*0340*/  CS2R R54, SRZ ;  /* 0x0000000000367805 */ /* 0x000fe4000001ff00 */
[----:B------:R-:W-:Y:S02]  /*0350*/  CS2R R56, SRZ ;  /* 0x0000000000387805 */ /* 0x000fe4000001ff00 */
[----:B------:R-:W-:Y:S02]  /*0360*/  CS2R R58, SRZ ;  /* 0x00000000003a7805 */ /* 0x000fe4000001ff00 */
[----:B------:R-:W-:Y:S02]  /*0370*/  CS2R R60, SRZ ;  /* 0x00000000003c7805 */ /* 0x000fe4000001ff00 */
[----:B------:R-:W-:-:S02]  /*0380*/  CS2R R62, SRZ ;  /* 0x00000000003e7805 */ /* 0x000fc4000001ff00 */
[----:B------:R-:W-:Y:S02]  /*0390*/  CS2R R64, SRZ ;  /* 0x0000000000407805 */ /* 0x000fe4000001ff00 */
[----:B------:R-:W-:Y:S02]  /*03a0*/  CS2R R66, SRZ ;  /* 0x0000000000427805 */ /* 0x000fe4000001ff00 */
[----:B-1----:R-:W-:-:S04]  /*03b0*/  LEA R23, R25, R24, 0x2 ;  /* 0x0000001819177211 */ /* 0x002fc800078e10ff */
[----:B------:R-:W-:Y:S02]  /*03c0*/  ISETP.GE.AND P4, PT, R23, UR6, PT ;  /* 0x0000000617007c0c */ /* 0x000fe4000bf86270 */
[----:B------:R-:W-:Y:S02]  /*03d0*/  CS2R R68, SRZ ;  /* 0x0000000000447805 */ /* 0x000fe4000001ff00 */
        /* <DEDUP_REMOVED lines=24> */
[----:B------:R-:W-:Y:S01]  /*0560*/  CS2R R114, SRZ ;  /* 0x0000000000727805 */ /* 0x000fe2000001ff00 */
[----:B0-----:R-:W-:Y:S06]  /*0570*/  @P4 BRA `(.L_x_1) ;  /* 0x0000004000304947 */ /* 0x001fec0003800000 */
[----:B------:R-:W-:Y:S01]  /*0580*/  ULDC.64 UR6, c[0x0][0x270] ;  /* 0x00009c0000067ab9 */ /* 0x000fe20000000a00 */
[C---:B-----5:R-:W-:Y:S01]  /*0590*/  @P0 PRMT R19, R31.reuse, 0x7632, R19 ;  /* 0x000076321f130816 */ /* 0x060fe20000000013 */
[----:B------:R-:W-:Y:S01]  /*05a0*/  HFMA2.MMA R37, -RZ, RZ, 0, 0 ;  /* 0x00000000ff257435 */ /* 0x000fe200000001ff */
[----:B------:R-:W-:Y:S02]  /*05b0*/  SHF.L.U32 R152, R31, 0x10, RZ ;  /* 0x000000101f987819 */ /* 0x000fe400000006ff */
[C---:B------:R-:W-:Y:S02]  /*05c0*/  @P1 PRMT R2, R35.reuse, 0x7632, R2 ;  /* 0x0000763223021816 */ /* 0x040fe40000000002 */
[----:B------:R-:W-:Y:S02]  /*05d0*/  SHF.L.U32 R148, R35, 0x10, RZ ;  /* 0x0000001023947819 */ /* 0x000fe400000006ff */
[----:B------:R-:W-:Y:S01]  /*05e0*/  ISETP.NE.U32.AND P4, PT, RZ, UR6, PT ;  /* 0x00000006ff007c0c */ /* 0x000fe2000bf85070 */
[----:B------:R-:W-:Y:S01]  /*05f0*/  ULDC.U8 UR6, c[0x0][0x2a0] ;  /* 0x0000a80000067ab9 */ /* 0x000fe20000000000 */
[----:B------:R-:W-:-:S02]  /*0600*/  @P2 PRMT R3, R12, 0x7632, R3 ;  /* 0x000076320c032816 */ /* 0x000fc40000000003 */
[----:B------:R-:W-:Y:S02]  /*0610*/  SHF.L.U32 R35, R12, 0x10, RZ ;  /* 0x000000100c237819 */ /* 0x000fe400000006ff */
[C---:B------:R-:W-:Y:S02]  /*0620*/  @P3 PRMT R50, R8.reuse, 0x7632, R50 ;  /* 0x0000763208323816 */ /* 0x040fe40000000032 */
[----:B------:R-:W-:Y:S02]  /*0630*/  SHF.L.U32 R31, R8, 0x10, RZ ;  /* 0x00000010081f7819 */ /* 0x000fe400000006ff */
[C---:B------:R-:W-:Y:S02]  /*0640*/  @P5 PRMT R117, R4.reuse, 0x7632, R117 ;  /* 0x0000763204755816 */ /* 0x040fe40000000075 */
[----:B------:R-:W-:Y:S02]  /*0650*/  SHF.L.U32 R27, R4, 0x10, RZ ;  /* 0x00000010041b7819 */ /* 0x000fe400000006ff */
[----:B------:R-:W-:-:S02]  /*0660*/  @P0 PRMT R20, R30, 0x7632, R20 ;  /* 0x000076321e140816 */ /* 0x000fc40000000014 */
[----:B------:R-:W-:Y:S02]  /*0670*/  @P2 PRMT R12, R13, 0x7632, R12 ;  /* 0x000076320d0c2816 */ /* 0x000fe4000000000c */
[----:B------:R-:W-:Y:S01]  /*0680*/  @P3 PRMT R8, R9, 0x7632, R8 ;  /* 0x0000763209083816 */ /* 0x000fe20000000008 */
[----:B------:R-:W-:Y:S01]  /*0690*/  IMAD.U32 R20, R20, 0x10000, RZ ;  /* 0x0001000014147824 */ /* 0x000fe200078e00ff */
[----:B------:R-:W-:Y:S02]  /*06a0*/  @P5 PRMT R4, R5, 0x7632, R4 ;  /* 0x0000763205045816 */ /* 0x000fe40000000004 */
[----:B------:R-:W-:Y:S02]  /*06b0*/  @P5 PRMT R118, R6, 0x7632, R118 ;  /* 0x0000763206765816 */ /* 0x000fe40000000076 */
[----:B------:R-:W-:Y:S02]  /*06c0*/  @P5 PRMT R119, R7, 0x7632, R119 ;  /* 0x0000763207775816 */ /* 0x000fe40000000077 */
[----:B------:R-:W-:-:S02]  /*06d0*/  @P0 PRMT R22, R28, 0x7632, R22 ;  /* 0x000076321c160816 */ /* 0x000fc40000000016 */
[----:B------:R-:W-:Y:S02]  /*06e0*/  @P0 PRMT R21, R29, 0x7632, R21 ;  /* 0x000076321d150816 */ /* 0x000fe40000000015 */
[----:B------:R-:W-:Y:S02]  /*06f0*/  @P1 PRMT R18, R32, 0x7632, R18 ;  /* 0x0000763220121816 */ /* 0x000fe40000000012 */
[----:B------:R-:W-:Y:S02]  /*0700*/  @P1 PRMT R17, R33, 0x7632, R17 ;  /* 0x0000763221111816 */ /* 0x000fe40000000011 */
[----:B------:R-:W-:Y:S02]  /*0710*/  @P1 PRMT R16, R34, 0x7632, R16 ;  /* 0x0000763222101816 */ /* 0x000fe40000000010 */
[----:B------:R-:W-:Y:S02]  /*0720*/  @P2 PRMT R48, R14, 0x7632, R48 ;  /* 0x000076320e302816 */ /* 0x000fe40000000030 */
[----:B------:R-:W-:-:S02]  /*0730*/  @P2 PRMT R49, R15, 0x7632, R49 ;  /* 0x000076320f312816 */ /* 0x000fc40000000031 */
[----:B------:R-:W-:Y:S02]  /*0740*/  @P3 PRMT R51, R10, 0x7632, R51 ;  /* 0x000076320a333816 */ /* 0x000fe40000000033 */
[----:B------:R-:W-:Y:S02]  /*0750*/  @P3 PRMT R116, R11, 0x7632, R116 ;  /* 0x000076320b743816 */ /* 0x000fe40000000074 */
[----:B------:R-:W-:Y:S02]  /*0760*/  ISETP.NE.AND P5, PT, RZ, UR6, PT ;  /* 0x00000006ff007c0c */ /* 0x000fe4000bfa5270 */
[----:B------:R-:W-:Y:S02]  /*0770*/  SHF.L.U32 R153, R30, 0x10, RZ ;  /* 0x000000101e997819 */ /* 0x000fe400000006ff */
[----:B------:R-:W-:Y:S02]  /*0780*/  SHF.L.U32 R151, R32, 0x10, RZ ;  /* 0x0000001020977819 */ /* 0x000fe400000006ff */
[----:B------:R-:W-:-:S02]  /*0790*/  SHF.L.U32 R150, R33, 0x10, RZ ;  /* 0x0000001021967819 */ /* 0x000fc400000006ff */
[----:B------:R-:W-:Y:S02]  /*07a0*/  SHF.L.U32 R149, R34, 0x10, RZ ;  /* 0x0000001022957819 */ /* 0x000fe400000006ff */
[----:B------:R-:W-:Y:S02]  /*07b0*/  SHF.L.U32 R155, R28, 0x10, RZ ;  /* 0x000000101c9b7819 */ /* 0x000fe400000006ff */
[----:B------:R-:W-:Y:S02]  /*07c0*/  SHF.L.U32 R154, R29, 0x10, RZ ;  /* 0x000000101d9a7819 */ /* 0x000fe400000006ff */
        /* <DEDUP_REMOVED lines=14> */
[----:B------:R-:W-:-:S02]  /*08b0*/  ISETP.NE.AND.EX P4, PT, RZ, UR7, PT, P4 ;  /* 0x00000007ff007c0c */ /* 0x000fc4000bf85340 */
        /* <DEDUP_REMOVED lines=11> */
[----:B------:R-:W-:-:S02]  /*0970*/  P2R R2, PR, RZ, 0x20 ;  /* 0x00000020ff027803 */ /* 0x000fc40000000000 */
[----:B------:R-:W-:Y:S02]  /*0980*/  SHF.L.U32 R6, R117, 0x10, RZ ;  /* 0x0000001075067819 */ /* 0x000fe400000006ff */
[----:B------:R-:W-:Y:S02]  /*0990*/  SHF.L.U32 R4, R118, 0x10, RZ ;  /* 0x0000001076047819 */ /* 0x000fe400000006ff */
[----:B------:R-:W-:-:S07]  /*09a0*/  SHF.L.U32 R3, R119, 0x10, RZ ;  /* 0x0000001077037819 */ /* 0x000fce00000006ff */
.L_x_23:
[----:B------:R-:W0:Y:S01]  /*09b0*/  @P4 LDC.64 R140, c[0x0][0x270] ;  /* 0x00009c00ff8c4b82 */ /* 0x000e220000000a00 */
[----:B------:R-:W-:Y:S02]  /*09c0*/  SHF.R.S32.HI R144, RZ, 0x1f, R23 ;  /* 0x0000001fff907819 */ /* 0x000fe40000011417 */
[----:B------:R-:W-:Y:S02]  /*09d0*/  ISETP.NE.AND P6, PT, R2, RZ, PT ;  /* 0x000000ff0200720c */ /* 0x000fe40003fc5270 */
[----:B0-----:R-:W-:-:S04]  /*09e0*/  @P4 LEA R142, P5, R23, R140, 0x1 ;  /* 0x0000008c178e4211 */ /* 0x001fc800078a08ff */
[C---:B------:R-:W-:Y:S02]  /*09f0*/  @P4 LEA.HI.X R143, R23.reuse, R141, R144, 0x1, P5 ;  /* 0x0000008d178f4211 */ /* 0x040fe400028f0c90 */
[----:B------:R-:W0:Y:S03]  /*0a00*/  LDC.64 R140, c[0x0][0x250] ;  /* 0x00009400ff8c7b82 */ /* 0x000e260000000a00 */
[----:B------:R1:W5:Y:S01]  /*0a10*/  @P4 LDG.E.U16 R242, desc[UR4][R142.64] ;  /* 0x000000048ef24981 */ /* 0x000362000c1e1500 */
[----:B0-----:R-:W-:-:S04]  /*0a20*/  IMAD.WIDE R144, R23, 0x4, R140 ;  /* 0x0000000417907825 */ /* 0x001fc800078e028c */
[----:B------:R-:W0:Y:S02]  /*0a30*/  LDC.64 R140, c[0x0][0x258] ;  /* 0x00009600ff8c7b82 */ /* 0x000e240000000a00 */
[----:B------:R-:W2:Y:S01]  /*0a40*/  LDG.E R144, desc[UR4][R144.64] ;  /* 0x0000000490907981 */ /* 0x000ea2000c1e1900 */
[----:B0-----:R-:W-:-:S05]  /*0a50*/  IMAD.WIDE R140, R23, 0x4, R140 ;  /* 0x00000004178c7825 */ /* 0x001fca00078e028c */
[----:B------:R1:W5:Y:S01]  /*0a60*/  LDG.E R240, desc[UR4][R140.64] ;  /* 0x000000048cf07981 */ /* 0x000362000c1e1900 */
[----:B------:R-:W-:-:S05]  /*0a70*/  MOV R158, UR13 ;  /* 0x0000000d009e7c02 */ /* 0x000fca0008000f00 */
[----:B------:R-:W-:Y:S01]  /*0a80*/  IMAD R146, R23, R158, RZ ;  /* 0x0000009e17927224 */ /* 0x000fe200078e02ff */
[----:B------:R-:W-:-:S04]  /*0a90*/  LOP3.LUT R157, R156, 0x1f, RZ, 0xc0, !PT ;  /* 0x0000001f9c9d7812 */ /* 0x000fc800078ec0ff */
[----:B------:R-:W-:-:S04]  /*0aa0*/  SHF.R.S32.HI R147, RZ, 0x1f, R146 ;  /* 0x0000001fff937819 */ /* 0x000fc80000011492 */
[----:B------:R-:W-:Y:S01]  /*0ab0*/  LEA.HI R146, R147, R146, RZ, 0x3 ;  /* 0x0000009293927211 */ /* 0x000fe200078f18ff */
[----:B------:R-:W-:Y:S03]  /*0ac0*/  BSSY B1, `(.L_x_2) ;  /* 0x0000063000017945 */ /* 0x000fe60003800000 */
[----:B------:R-:W-:Y:S02]  /*0ad0*/  LEA.HI.SX32 R159, R146, R157, 0x1d ;  /* 0x0000009d929f7211 */ /* 0x000fe400078feaff */
[----:B------:R-:W-:Y:S02]  /*0ae0*/  MOV R243, RZ ;  /* 0x000000ff00f37202 */ /* 0x000fe40000000f00 */
[----:B------:R-:W-:Y:S02]  /*0af0*/  MOV R244, RZ ;  /* 0x000000ff00f47202 */ /* 0x000fe40000000f00 */
[----:B------:R-:W-:-:S02]  /*0b00*/  MOV R245, R159 ;  /* 0x0000009f00f57202 */ /* 0x000fc40000000f00 */
[----:B--2---:R-:W-:Y:S01]  /*0b10*/  FSEL R241, R144, RZ, !P6 ;  /* 0x000000ff90f17208 */ /* 0x004fe20007000000 */
[----:B-1----:R-:W-:Y:S06]  /*0b20*/  @!P0 BRA `(.L_x_3) ;  /* 0x0000000400708947 */ /* 0x002fec0003800000 */
[----:B------:R-:W-:Y:S01]  /*0b30*/  ISETP.NE.U32.AND P5, PT, RZ, UR8, PT ;  /* 0x00000008ff007c0c */ /* 0x000fe2000bfa5070 */
[----:B------:R-:W0:Y:S03]  /*0b40*/  LDC.64 R144, c[0x0][0x2b8] ;  /* 0x0000ae00ff907b82 */ /* 0x000e260000000a00 */
[----:B------:R-:W-:-:S13]  /*0b50*/  ISETP.NE.AND.EX P5, PT, RZ, UR9, PT, P5 ;  /* 0x00000009ff007c0c */ /* 0x000fda000bfa5350 */
[----:B------:R-:W-:-:S04]  /*0b60*/  @P5 LEA R224, P6, R159, UR8, 0x4 ;  /* 0x000000089fe05c11 */ /* 0x000fc8000f8c20ff */
[C---:B------:R-:W-:Y:S02]  /*0b70*/  @P5 LEA.HI.X R225, R159.reuse, UR9, RZ, 0x4, P6 ;  /* 0x000000099fe15c11 */ /* 0x040fe4000b0f24ff */
[C---:B------:R-:W-:Y:S01]  /*0b80*/  LEA R140, P6, R159.reuse, UR10, 0x4 ;  /* 0x0000000a9f8c7c11 */ /* 0x040fe2000f8c20ff */
[C---:B0-----:R-:W-:Y:S02]  /*0b90*/  IMAD.WIDE.U32 R144, R159.reuse, 0x10, R144 ;  /* 0x000000109f907825 */ /* 0x041fe400078e0090 */
[----:B------:R0:W5:Y:S01]  /*0ba0*/  @P5 LDG.E.128 R116, desc[UR4][R224.64] ;  /* 0x00000004e0745981 */ /* 0x000162000c1e1d00 */
[----:B------:R-:W-:-:S03]  /*0bb0*/  LEA.HI.X R141, R159, UR11, RZ, 0x4, P6 ;  /* 0x0000000b9f8d7c11 */ /* 0x000fc6000b0f24ff */
[----:B------:R-:W2:Y:S04]  /*0bc0*/  LDG.E.128 R144, desc[UR4][R144.64] ;  /* 0x0000000490907981 */ /* 0x000ea8000c1e1d00 */
[----:B------:R-:W3:Y:S01]  /*0bd0*/  LDG.E.128 R140, desc[UR4][R140.64] ;  /* 0x000000048c8c7981 */ /* 0x000ee2000c1e1d00 */
[----:B------:R-:W-:Y:S02]  /*0be0*/  IADD3 R245, R159, 0x20, RZ ;  /* 0x000000209ff57810 */ /* 0x000fe40007ffe0ff */
[----:B---3--:R-:W-:Y:S02]  /*0bf0*/  SHF.L.U32 R232, R141, 0x10, RZ ;  /* 0x000000108de87819 */ /* 0x008fe400000006ff */
[C---:B------:R-:W-:Y:S02]  /*0c00*/  PRMT R227, R140.reuse, 0x7632, R227 ;  /* 0x000076328ce37816 */ /* 0x040fe400000000e3 */
[----:B------:R-:W-:-:S02]  /*0c10*/  SHF.L.U32 R230, R140, 0x10, RZ ;  /* 0x000000108ce67819 */ /* 0x000fc400000006ff */
[----:B------:R-:W-:Y:S02]  /*0c20*/  PRMT R228, R141, 0x7632, R228 ;  /* 0x000076328de47816 */ /* 0x000fe400000000e4 */
[----:B--2---:R-:W-:Y:S02]  /*0c30*/  PRMT R140, R145, 0x7632, R140 ;  /* 0x00007632918c7816 */ /* 0x004fe4000000008c */
[----:B0-----:R-:W-:Y:S02]  /*0c40*/  SHF.L.U32 R224, R143, 0x10, RZ ;  /* 0x000000108fe07819 */ /* 0x001fe400000006ff */
[----:B------:R-:W-:Y:S01]  /*0c50*/  PRMT R141, R146, 0x7632, R141 ;  /* 0x00007632928d7816 */ /* 0x000fe2000000008d */
[----:B------:R-:W-:Y:S01]  /*0c60*/  FADD.FTZ R235, -R241, R232 ;  /* 0x000000e8f1eb7221 */ /* 0x000fe20000010100 */
[----:B------:R-:W-:Y:S02]  /*0c70*/  SHF.L.U32 R232, R140, 0x10, RZ ;  /* 0x000000108ce87819 */ /* 0x000fe400000006ff */
[----:B------:R-:W-:-:S02]  /*0c80*/  PRMT R236, R144, 0x7632, R236 ;  /* 0x0000763290ec7816 */ /* 0x000fc400000000ec */
[----:B------:R-:W-:Y:S02]  /*0c90*/  SHF.L.U32 R237, R144, 0x10, RZ ;  /* 0x0000001090ed7819 */ /* 0x000fe400000006ff */
[----:B------:R-:W-:Y:S01]  /*0ca0*/  SHF.L.U32 R140, R141, 0x10, RZ ;  /* 0x000000108d8c7819 */ /* 0x000fe200000006ff */
[----:B------:R-:W-:Y:S01]  /*0cb0*/  FADD.FTZ R141, -R241, R224 ;  /* 0x000000e0f18d7221 */ /* 0x000fe20000010100 */
[----:B------:R-:W-:Y:S01]  /*0cc0*/  SHF.L.U32 R144, R227, 0x10, RZ ;  /* 0x00000010e3907819 */ /* 0x000fe200000006ff */
[C---:B------:R-:W-:Y:S01]  /*0cd0*/  FADD.FTZ R239, -R241.reuse, R230 ;  /* 0x000000e6f1ef7221 */ /* 0x040fe20000010100 */
[----:B------:R-:W-:Y:S01]  /*0ce0*/  SHF.L.U32 R234, R142, 0x10, RZ ;  /* 0x000000108eea7819 */ /* 0x000fe200000006ff */
[----:B-----5:R-:W-:Y:S01]  /*0cf0*/  FMUL.FTZ R227, R240, R141 ;  /* 0x0000008df0e37220 */ /* 0x020fe20000410000 */
[----:B------:R-:W-:Y:S01]  /*0d00*/  SHF.L.U32 R228, R228, 0x10, RZ ;  /* 0x00000010e4e47819 */ /* 0x000fe200000006ff */
[C---:B------:R-:W-:Y:S01]  /*0d10*/  FADD.FTZ R141, -R241.reuse, R144 ;  /* 0x00000090f18d7221 */ /* 0x040fe20000010100 */
[----:B------:R-:W-:Y:S01]  /*0d20*/  FMUL.FTZ R239, R240, R239 ;  /* 0x000000eff0ef7220 */ /* 0x000fe20000410000 */
[----:B------:R-:W-:Y:S01]  /*0d30*/  PRMT R226, R142, 0x7632, R226 ;  /* 0x000076328ee27816 */ /* 0x000fe200000000e2 */
[----:B------:R-:W-:Y:S01]  /*0d40*/  FADD.FTZ R231, -R241, R234 ;  /* 0x000000eaf1e77221 */ /* 0x000fe20000010100 */
[----:B------:R-:W-:Y:S01]  /*0d50*/  PRMT R142, R143, 0x7632, R142 ;  /* 0x000076328f8e7816 */ /* 0x000fe2000000008e */
[----:B------:R-:W-:Y:S01]  /*0d60*/  FMUL.FTZ R238, R240, R141 ;  /* 0x0000008df0ee7220 */ /* 0x000fe20000410000 */
[----:B------:R-:W-:Y:S01]  /*0d70*/  SHF.L.U32 R236, R236, 0x10, RZ ;  /* 0x00000010ecec7819 */ /* 0x000fe200000006ff */
[----:B------:R-:W-:Y:S01]  /*0d80*/  FADD.FTZ R80, R80, R237 ;  /* 0x000000ed50507221 */ /* 0x000fe20000010000 */
[----:B------:R-:W-:Y:S01]  /*0d90*/  PRMT R143, R147, 0x7632, R143 ;  /* 0x00007632938f7816 */ /* 0x000fe2000000008f */
[-C--:B------:R-:W-:Y:S01]  /*0da0*/  FFMA.FTZ R36, R239, R237.reuse, R36 ;  /* 0x000000edef247223 */ /* 0x080fe20000010024 */
[----:B------:R-:W-:Y:S01]  /*0db0*/  FADD.FTZ R141, -R241, R228 ;  /* 0x000000e4f18d7221 */ /* 0x000fe20000010100 */
[----:B------:R-:W-:Y:S01]  /*0dc0*/  FMUL.FTZ R237, R155, R237 ;  /* 0x000000ed9bed7220 */ /* 0x000fe20000410000 */
[----:B------:R-:W-:Y:S01]  /*0dd0*/  SHF.L.U32 R146, R146, 0x10, RZ ;  /* 0x0000001092927819 */ /* 0x000fe200000006ff */
[----:B------:R-:W-:Y:S01]  /*0de0*/  FMUL.FTZ R231, R240, R231 ;  /* 0x000000e7f0e77220 */ /* 0x000fe20000410000 */
[----:B------:R-:W-:Y:S01]  /*0df0*/  SHF.L.U32 R224, R143, 0x10, RZ ;  /* 0x000000108fe07819 */ /* 0x000fe200000006ff */
[----:B------:R-:W-:Y:S01]  /*0e00*/  FADD.FTZ R81, R81, R236 ;  /* 0x000000ec51517221 */ /* 0x000fe20000010000 */
[----:B------:R-:W-:Y:S01]  /*0e10*/  FFMA.FTZ R37, R238, R236, R37 ;  /* 0x000000ecee257223 */ /* 0x000fe20000010025 */
[----:B------:R-:W-:Y:S01]  /*0e20*/  FMUL.FTZ R234, R240, R141 ;  /* 0x0000008df0ea7220 */ /* 0x000fe20000410000 */
[----:B------:R-:W-:-:S02]  /*0e30*/  IMAD.U32 R145, R145, 0x10000, RZ ;  /* 0x0001000091917824 */ /* 0x000fc400078e00ff */
[----:B------:R-:W-:Y:S01]  /*0e40*/  FMUL.FTZ R236, R22, R236 ;  /* 0x000000ec16ec7220 */ /* 0x000fe20000410000 */
[----:B------:R-:W-:Y:S01]  /*0e50*/  FADD.FTZ R141, RZ, R237 ;  /* 0x000000edff8d7221 */ /* 0x000fe20000010000 */
[----:B------:R-:W-:Y:S01]  /*0e60*/  FFMA.FTZ R143, R239, R237, RZ ;  /* 0x000000edef8f7223 */ /* 0x000fe200000100ff */
[----:B------:R-:W-:Y:S01]  /*0e70*/  FADD.FTZ R84, R84, R146 ;  /* 0x0000009254547221 */ /* 0x000fe20000010000 */
[-C--:B------:R-:W-:Y:S01]  /*0e80*/  FFMA.FTZ R40, R231, R146.reuse, R40 ;  /* 0x00000092e7287223 */ /* 0x080fe20000010028 */
[----:B------:R-:W-:Y:S01]  /*0e90*/  FMUL.FTZ R229, R153, R146 ;  /* 0x0000009299e57220 */ /* 0x000fe20000410000 */
[----:B------:R-:W-:Y:S01]  /*0ea0*/  SHF.L.U32 R146, R142, 0x10, RZ ;  /* 0x000000108e927819 */ /* 0x000fe200000006ff */
[----:B------:R-:W-:Y:S01]  /*0eb0*/  FMUL.FTZ R235, R240, R235 ;  /* 0x000000ebf0eb7220 */ /* 0x000fe20000410000 */
[----:B------:R-:W-:Y:S01]  /*0ec0*/  FMUL.FTZ R233, R154, R145 ;  /* 0x000000919ae97220 */ /* 0x000fe20000410000 */
[----:B------:R-:W-:Y:S01]  /*0ed0*/  FADD.FTZ R142, R141, R236 ;  /* 0x000000ec8d8e7221 */ /* 0x000fe20000010000 */
[----:B------:R-:W-:Y:S01]  /*0ee0*/  FFMA.FTZ R144, R238, R236, R143 ;  /* 0x000000ecee907223 */ /* 0x000fe2000001008f */
[----:B------:R-:W-:Y:S01]  /*0ef0*/  SHF.L.U32 R226, R226, 0x10, RZ ;  /* 0x00000010e2e27819 */ /* 0x000fe200000006ff */
[----:B------:R-:W-:Y:S01]  /*0f00*/  FADD.FTZ R83, R83, R232 ;  /* 0x000000e853537221 */ /* 0x000fe20000010000 */
[-C--:B------:R-:W-:Y:S01]  /*0f10*/  FFMA.FTZ R39, R234, R232.reuse, R39 ;  /* 0x000000e8ea277223 */ /* 0x080fe20000010027 */
[----:B------:R-:W-:Y:S01]  /*0f20*/  FMUL.FTZ R232, R21, R232 ;  /* 0x000000e815e87220 */ /* 0x000fe20000410000 */
[----:B------:R-:W-:Y:S01]  /*0f30*/  FADD.FTZ R141, R142, R233 ;  /* 0x000000e98e8d7221 */ /* 0x000fe20000010000 */
[C---:B------:R-:W-:Y:S01]  /*0f40*/  FFMA.FTZ R143, R235.reuse, R233, R144 ;  /* 0x000000e9eb8f7223 */ /* 0x040fe20000010090 */
[----:B------:R-:W-:Y:S01]  /*0f50*/  FADD.FTZ R82, R82, R145 ;  /* 0x0000009152527221 */ /* 0x000fe20000010000 */
[----:B------:R-:W-:Y:S01]  /*0f60*/  FFMA.FTZ R38, R235, R145, R38 ;  /* 0x00000091eb267223 */ /* 0x000fe20000010026 */
[----:B------:R-:W-:Y:S01]  /*0f70*/  FADD.FTZ R145, -R241, R226 ;  /* 0x000000e2f1917221 */ /* 0x000fe20000010100 */
[----:B------:R-:W-:Y:S01]  /*0f80*/  FADD.FTZ R142, R141, R232 ;  /* 0x000000e88d8e7221 */ /* 0x000fe20000010000 */
[----:B------:R-:W-:Y:S01]  /*0f90*/  FFMA.FTZ R144, R234, R232, R143 ;  /* 0x000000e8ea907223 */ /* 0x000fe2000001008f */
[----:B------:R-:W-:Y:S01]  /*0fa0*/  SHF.L.U32 R147, R147, 0x10, RZ ;  /* 0x0000001093937819 */ /* 0x000fe200000006ff */
[----:B------:R-:W-:Y:S01]  /*0fb0*/  FMUL.FTZ R230, R240, R145 ;  /* 0x00000091f0e67220 */ /* 0x000fe20000410000 */
[----:B------:R-:W-:Y:S01]  /*0fc0*/  FADD.FTZ R145, -R241, R146 ;  /* 0x00000092f1917221 */ /* 0x000fe20000010100 */
[-C--:B------:R-:W-:Y:S01]  /*0fd0*/  FMUL.FTZ R228, R20, R140.reuse ;  /* 0x0000008c14e47220 */ /* 0x080fe20000410000 */
[----:B------:R-:W-:Y:S01]  /*0fe0*/  FADD.FTZ R141, R142, R229 ;  /* 0x000000e58e8d7221 */ /* 0x000fe20000010000 */
[----:B------:R-:W-:Y:S01]  /*0ff0*/  FFMA.FTZ R143, R231, R229, R144 ;  /* 0x000000e5e78f7223 */ /* 0x000fe20000010090 */
[----:B------:R-:W-:Y:S01]  /*1000*/  FADD.FTZ R85, R85, R140 ;  /* 0x0000008c55557221 */ /* 0x000fe20000010000 */
[----:B------:R-:W-:Y:S01]  /*1010*/  FFMA.FTZ R41, R230, R140, R41 ;  /* 0x0000008ce6297223 */ /* 0x000fe20000010029 */
[----:B------:R-:W-:Y:S01]  /*1020*/  FMUL.FTZ R226, R240, R145 ;  /* 0x00000091f0e27220 */ /* 0x000fe20000410000 */
[----:B------:R-:W-:Y:S01]  /*1030*/  FMUL.FTZ R225, R152, R147 ;  /* 0x0000009398e17220 */ /* 0x000fe20000410000 */
[----:B------:R-:W-:Y:S01]  /*1040*/  FADD.FTZ R140, R141, R228 ;  /* 0x000000e48d8c7221 */ /* 0x000fe20000010000 */
[----:B------:R-:W-:Y:S01]  /*1050*/  FFMA.FTZ R142, R230, R228, R143 ;  /* 0x000000e4e68e7223 */ /* 0x000fe2000001008f */
[----:B------:R-:W-:Y:S01]  /*1060*/  FADD.FTZ R87, R87, R224 ;  /* 0x000000e057577221 */ /* 0x000fe20000010000 */
[-C--:B------:R-:W-:Y:S01]  /*1070*/  FFMA.FTZ R43, R226, R224.reuse, R43 ;  /* 0x000000e0e22b7223 */ /* 0x080fe2000001002b */
[----:B------:R-:W-:Y:S01]  /*1080*/  FMUL.FTZ R224, R19, R224 ;  /* 0x000000e013e07220 */ /* 0x000fe20000410000 */
[----:B------:R-:W-:Y:S01]  /*1090*/  FADD.FTZ R243, R140, R225 ;  /* 0x000000e18cf37221 */ /* 0x000fe20000010000 */
[C---:B------:R-:W-:Y:S01]  /*10a0*/  FFMA.FTZ R141, R227.reuse, R225, R142 ;  /* 0x000000e1e38d7223 */ /* 0x040fe2000001008e */
[----:B------:R-:W-:Y:S01]  /*10b0*/  FADD.FTZ R86, R86, R147 ;  /* 0x0000009356567221 */ /* 0x000fe20000010000 */
[----:B------:R-:W-:Y:S01]  /*10c0*/  FFMA.FTZ R42, R227, R147, R42 ;  /* 0x00000093e32a7223 */ /* 0x000fe2000001002a */
[----:B------:R-:W-:Y:S01]  /*10d0*/  FADD.FTZ R243, R243, R224 ;  /* 0x000000e0f3f37221 */ /* 0x000fe20000010000 */
[----:B------:R-:W-:-:S07]  /*10e0*/  FFMA.FTZ R244, R226, R224, R141 ;  /* 0x000000e0e2f47223 */ /* 0x000fce000001008d */
.L_x_3:
[----:B------:R-:W-:Y:S05]  /*10f0*/  BSYNC B1 ;  /* 0x0000000000017941 */ /* 0x000fea0003800000 */
.L_x_2:
[----:B------:R-:W-:Y:S04]  /*1100*/  BSSY B1, `(.L_x_4) ;  /* 0x000005e000017945 */ /* 0x000fe80003800000 */
[----:B------:R-:W-:Y:S05]  /*1110*/  @!P1 BRA `(.L_x_5) ;  /* 0x0000000400709947 */ /* 0x000fea0003800000 */
        /* <DEDUP_REMOVED lines=12> */
[C---:B---3--:R-:W-:Y:S02]  /*11e0*/  PRMT R214, R140.reuse, 0x7632, R214 ;  /* 0x000076328cd67816 */ /* 0x048fe400000000d6 */
[----:B------:R-:W-:Y:S02]  /*11f0*/  SHF.L.U32 R216, R140, 0x10, RZ ;  /* 0x000000108cd87819 */ /* 0x000fe400000006ff */
[----:B------:R-:W-:-:S02]  /*1200*/  PRMT R212, R141, 0x7632, R212 ;  /* 0x000076328dd47816 */ /* 0x000fc400000000d4 */
[----:B------:R-:W-:Y:S02]  /*1210*/  SHF.L.U32 R218, R141, 0x10, RZ ;  /* 0x000000108dda7819 */ /* 0x000fe400000006ff */
[----:B--2---:R-:W-:Y:S01]  /*1220*/  PRMT R140, R145, 0x7632, R140 ;  /* 0x00007632918c7816 */ /* 0x004fe2000000008c */
[----:B------:R-:W-:Y:S01]  /*1230*/  FADD.FTZ R223, -R241, R216 ;  /* 0x000000d8f1df7221 */ /* 0x000fe20000010100 */
[----:B------:R-:W-:Y:S02]  /*1240*/  PRMT R141, R146, 0x7632, R141 ;  /* 0x00007632928d7816 */ /* 0x000fe4000000008d */
[----:B------:R-:W-:Y:S02]  /*1250*/  SHF.L.U32 R214, R214, 0x10, RZ ;  /* 0x00000010d6d67819 */ /* 0x000fe400000006ff */
[----:B------:R-:W-:Y:S02]  /*1260*/  SHF.L.U32 R222, R142, 0x10, RZ ;  /* 0x000000108ede7819 */ /* 0x000fe400000006ff */
[----:B------:R-:W-:Y:S01]  /*1270*/  SHF.L.U32 R216, R140, 0x10, RZ ;  /* 0x000000108cd87819 */ /* 0x000fe200000006ff */
[----:B-----5:R-:W-:Y:S01]  /*1280*/  FMUL.FTZ R223, R240, R223 ;  /* 0x000000dff0df7220 */ /* 0x020fe20000410000 */
[----:B------:R-:W-:-:S02]  /*1290*/  PRMT R220, R144, 0x7632, R220 ;  /* 0x0000763290dc7816 */ /* 0x000fc400000000dc */
[----:B------:R-:W-:Y:S02]  /*12a0*/  SHF.L.U32 R221, R144, 0x10, RZ ;  /* 0x0000001090dd7819 */ /* 0x000fe400000006ff */
[----:B------:R-:W-:Y:S01]  /*12b0*/  SHF.L.U32 R140, R141, 0x10, RZ ;  /* 0x000000108d8c7819 */ /* 0x000fe200000006ff */
[----:B------:R-:W-:Y:S01]  /*12c0*/  FADD.FTZ R141, -R241, R214 ;  /* 0x000000d6f18d7221 */ /* 0x000fe20000010100 */
[----:B------:R-:W-:Y:S02]  /*12d0*/  PRMT R210, R142, 0x7632, R210 ;  /* 0x000076328ed27816 */ /* 0x000fe400000000d2 */
[----:B0-----:R-:W-:Y:S01]  /*12e0*/  SHF.L.U32 R208, R143, 0x10, RZ ;  /* 0x000000108fd07819 */ /* 0x001fe200000006ff */
[----:B------:R-:W-:Y:S01]  /*12f0*/  FADD.FTZ R215, -R241, R222 ;  /* 0x000000def1d77221 */ /* 0x000fe20000010100 */
[----:B------:R-:W-:Y:S01]  /*1300*/  PRMT R142, R143, 0x7632, R142 ;  /* 0x000076328f8e7816 */ /* 0x000fe2000000008e */
[----:B------:R-:W-:Y:S01]  /*1310*/  FADD.FTZ R124, R124, R221 ;  /* 0x000000dd7c7c7221 */ /* 0x000fe20000010000 */
[----:B------:R-:W-:Y:S01]  /*1320*/  PRMT R143, R147, 0x7632, R143 ;  /* 0x00007632938f7816 */ /* 0x000fe2000000008f */
[----:B------:R-:W-:Y:S01]  /*1330*/  FFMA.FTZ R88, R223, R221, R88 ;  /* 0x000000dddf587223 */ /* 0x000fe20000010058 */
[----:B------:R-:W-:Y:S01]  /*1340*/  SHF.L.U32 R220, R220, 0x10, RZ ;  /* 0x00000010dcdc7819 */ /* 0x000fe200000006ff */
[----:B------:R-:W-:Y:S01]  /*1350*/  FMUL.FTZ R222, R240, R141 ;  /* 0x0000008df0de7220 */ /* 0x000fe20000410000 */
[----:B------:R-:W-:Y:S01]  /*1360*/  SHF.L.U32 R212, R212, 0x10, RZ ;  /* 0x00000010d4d47819 */ /* 0x000fe200000006ff */
[----:B------:R-:W-:Y:S01]  /*1370*/  FMUL.FTZ R221, R151, R221 ;  /* 0x000000dd97dd7220 */ /* 0x000fe20000410000 */
[----:B------:R-:W-:Y:S01]  /*1380*/  SHF.L.U32 R146, R146, 0x10, RZ ;  /* 0x0000001092927819 */ /* 0x000fe200000006ff */
[----:B------:R-:W-:Y:S01]  /*1390*/  FADD.FTZ R211, -R241, R208 ;  /* 0x000000d0f1d37221 */ /* 0x000fe20000010100 */
[----:B------:R-:W-:Y:S01]  /*13a0*/  FMUL.FTZ R215, R240, R215 ;  /* 0x000000d7f0d77220 */ /* 0x000fe20000410000 */
[----:B------:R-:W-:Y:S01]  /*13b0*/  SHF.L.U32 R208, R143, 0x10, RZ ;  /* 0x000000108fd07819 */ /* 0x000fe200000006ff */
[----:B------:R-:W-:Y:S01]  /*13c0*/  FADD.FTZ R143, -R241, R212 ;  /* 0x000000d4f18f7221 */ /* 0x000fe20000010100 */
[----:B------:R-:W-:Y:S01]  /*13d0*/  SHF.L.U32 R145, R145, 0x10, RZ ;  /* 0x0000001091917819 */ /* 0x000fe200000006ff */
[----:B------:R-:W-:Y:S01]  /*13e0*/  FADD.FTZ R125, R125, R220 ;  /* 0x000000dc7d7d7221 */ /* 0x000fe20000010000 */
[-C--:B------:R-:W-:Y:S01]  /*13f0*/  FFMA.FTZ R89, R222, R220.reuse, R89 ;  /* 0x000000dcde597223 */ /* 0x080fe20000010059 */
[----:B------:R-:W-:Y:S01]  /*1400*/  FADD.FTZ R219, -R241, R218 ;  /* 0x000000daf1db7221 */ /* 0x000fe20000010100 */
[----:B------:R-:W-:Y:S01]  /*1410*/  FADD.FTZ R243, R243, R221 ;  /* 0x000000ddf3f37221 */ /* 0x000fe20000010000 */
[----:B------:R-:W-:Y:S01]  /*1420*/  FMUL.FTZ R220, R18, R220 ;  /* 0x000000dc12dc7220 */ /* 0x000fe20000410000 */
[----:B------:R-:W-:Y:S01]  /*1430*/  FFMA.FTZ R141, R223, R221, R244 ;  /* 0x000000dddf8d7223 */ /* 0x000fe200000100f4 */
[----:B------:R-:W-:Y:S01]  /*1440*/  FADD.FTZ R44, R44, R146 ;  /* 0x000000922c2c7221 */ /* 0x000fe20000010000 */
[-C--:B------:R-:W-:Y:S01]  /*1450*/  FFMA.FTZ R52, R215, R146.reuse, R52 ;  /* 0x00000092d7347223 */ /* 0x080fe20000010034 */
[----:B------:R-:W-:Y:S01]  /*1460*/  FMUL.FTZ R213, R149, R146 ;  /* 0x0000009295d57220 */ /* 0x000fe20000410000 */
[----:B------:R-:W-:-:S02]  /*1470*/  IMAD.U32 R146, R142, 0x10000, RZ ;  /* 0x000100008e927824 */ /* 0x000fc400078e00ff */
[C---:B------:R-:W-:Y:S01]  /*1480*/  FMUL.FTZ R218, R240.reuse, R143 ;  /* 0x0000008ff0da7220 */ /* 0x040fe20000410000 */
        /* <DEDUP_REMOVED lines=23> */
[C---:B------:R-:W-:Y:S01]  /*1600*/  FMUL.FTZ R210, R240.reuse, R145 ;  /* 0x00000091f0d27220 */ /* 0x040fe20000410000 */
        /* <DEDUP_REMOVED lines=13> */
.L_x_5:
[----:B------:R-:W-:Y:S05]  /*16e0*/  BSYNC B1 ;  /* 0x0000000000017941 */ /* 0x000fea0003800000 */
.L_x_4:
        /* <DEDUP_REMOVED lines=16> */
[----:B------:R-:W-:Y:S01]  /*17f0*/  SHF.L.U32 R164, R140, 0x10, RZ ;  /* 0x000000108ca47819 */ /* 0x000fe200000006ff */
[----:B------:R-:W-:Y:S01]  /*1800*/  FADD.FTZ R165, -R241, R172 ;  /* 0x000000acf1a57221 */ /* 0x000fe20000010100 */
[----:B------:R-:W-:-:S02]  /*1810*/  SHF.L.U32 R170, R141, 0x10, RZ ;  /* 0x000000108daa7819 */ /* 0x000fc400000006ff */
[----:B------:R-:W-:Y:S01]  /*1820*/  SHF.L.U32 R168, R168, 0x10, RZ ;  /* 0x00000010a8a87819 */ /* 0x000fe200000006ff */
[----:B------:R-:W-:Y:S01]  /*1830*/  FADD.FTZ R207, -R241, R164 ;  /* 0x000000a4f1cf7221 */ /* 0x000fe20000010100 */
[----:B0-----:R-:W-:Y:S02]  /*1840*/  SHF.L.U32 R162, R143, 0x10, RZ ;  /* 0x000000108fa27819 */ /* 0x001fe400000006ff */
[----:B--2---:R-:W-:Y:S01]  /*1850*/  PRMT R171, R146, 0x7632, R171 ;  /* 0x0000763292ab7816 */ /* 0x004fe200000000ab */
[----:B-----5:R-:W-:Y:S01]  /*1860*/  FMUL.FTZ R165, R240, R165 ;  /* 0x000000a5f0a57220 */ /* 0x020fe20000410000 */
[----:B------:R-:W-:Y:S01]  /*1870*/  SHF.L.U32 R146, R146, 0x10, RZ ;  /* 0x0000001092927819 */ /* 0x000fe200000006ff */
[----:B------:R-:W-:Y:S01]  /*1880*/  FADD.FTZ R167, -R241, R170 ;  /* 0x000000aaf1a77221 */ /* 0x000fe20000010100 */
[----:B------:R-:W-:Y:S02]  /*1890*/  PRMT R160, R141, 0x7632, R160 ;  /* 0x000076328da07816 */ /* 0x000fe400000000a0 */
[----:B------:R-:W-:Y:S01]  /*18a0*/  PRMT R166, R142, 0x7632, R166 ;  /* 0x000076328ea67816 */ /* 0x000fe200000000a6 */
[----:B------:R-:W-:Y:S01]  /*18b0*/  FMUL.FTZ R207, R240, R207 ;  /* 0x000000cff0cf7220 */ /* 0x000fe20000410000 */
[----:B------:R-:W-:Y:S01]  /*18c0*/  PRMT R142, R143, 0x7632, R142 ;  /* 0x000076328f8e7816 */ /* 0x000fe2000000008e */
[----:B------:R-:W-:Y:S01]  /*18d0*/  FADD.FTZ R143, -R241, R168 ;  /* 0x000000a8f18f7221 */ /* 0x000fe20000010100 */
[----:B------:R-:W-:-:S02]  /*18e0*/  PRMT R141, R144, 0x7632, R141 ;  /* 0x00007632908d7816 */ /* 0x000fc4000000008d */
[----:B------:R-:W-:Y:S01]  /*18f0*/  SHF.L.U32 R205, R144, 0x10, RZ ;  /* 0x0000001090cd7819 */ /* 0x000fe200000006ff */
[----:B------:R-:W-:Y:S01]  /*1900*/  FADD.FTZ R163, -R241, R162 ;  /* 0x000000a2f1a37221 */ /* 0x000fe20000010100 */
[C---:B------:R-:W-:Y:S01]  /*1910*/  PRMT R144, R145.reuse, 0x7632, R144 ;  /* 0x0000763291907816 */ /* 0x040fe20000000090 */
[----:B------:R-:W-:Y:S01]  /*1920*/  FADD.FTZ R96, R96, R146 ;  /* 0x0000009260607221 */ /* 0x000fe20000010000 */
[----:B------:R-:W-:Y:S01]  /*1930*/  SHF.L.U32 R145, R145, 0x10, RZ ;  /* 0x0000001091917819 */ /* 0x000fe200000006ff */
[-C--:B------:R-:W-:Y:S01]  /*1940*/  FFMA.FTZ R60, R165, R146.reuse, R60 ;  /* 0x00000092a53c7223 */ /* 0x080fe2000001003c */
[----:B------:R-:W-:Y:S01]  /*1950*/  FMUL.FTZ R162, R33, R146 ;  /* 0x0000009221a27220 */ /* 0x000fe20000410000 */
[----:B------:R-:W-:Y:S01]  /*1960*/  SHF.L.U32 R141, R141, 0x10, RZ ;  /* 0x000000108d8d7819 */ /* 0x000fe200000006ff */
[----:B------:R-:W-:Y:S01]  /*1970*/  FMUL.FTZ R167, R240, R167 ;  /* 0x000000a7f0a77220 */ /* 0x000fe20000410000 */
[----:B------:R-:W-:Y:S01]  /*1980*/  SHF.L.U32 R146, R160, 0x10, RZ ;  /* 0x00000010a0927819 */ /* 0x000fe200000006ff */
[----:B------:R-:W-:Y:S01]  /*1990*/  FADD.FTZ R92, R92, R205 ;  /* 0x000000cd5c5c7221 */ /* 0x000fe20000010000 */
[----:B------:R-:W-:Y:S01]  /*19a0*/  FFMA.FTZ R56, R207, R205, R56 ;  /* 0x000000cdcf387223 */ /* 0x000fe20000010038 */
[----:B------:R-:W-:Y:S01]  /*19b0*/  FMUL.FTZ R206, R240, R143 ;  /* 0x0000008ff0ce7220 */ /* 0x000fe20000410000 */
[----:B------:R-:W-:Y:S01]  /*19c0*/  FMUL.FTZ R205, R35, R205 ;  /* 0x000000cd23cd7220 */ /* 0x000fe20000410000 */
[----:B------:R-:W-:Y:S01]  /*19d0*/  FADD.FTZ R94, R94, R145 ;  /* 0x000000915e5e7221 */ /* 0x000fe20000010000 */
[-C--:B------:R-:W-:Y:S01]  /*19e0*/  FFMA.FTZ R58, R167, R145.reuse, R58 ;  /* 0x00000091a73a7223 */ /* 0x080fe2000001003a */
[----:B------:R-:W-:Y:S01]  /*19f0*/  FMUL.FTZ R164, R34, R145 ;  /* 0x0000009122a47220 */ /* 0x000fe20000410000 */
[----:B------:R-:W-:Y:S01]  /*1a00*/  FADD.FTZ R145, -R241, R146 ;  /* 0x00000092f1917221 */ /* 0x000fe20000010100 */
[----:B------:R-:W-:Y:S01]  /*1a10*/  FADD.FTZ R93, R93, R141 ;  /* 0x0000008d5d5d7221 */ /* 0x000fe20000010000 */
[-C--:B------:R-:W-:Y:S01]  /*1a20*/  FFMA.FTZ R57, R206, R141.reuse, R57 ;  /* 0x0000008dce397223 */ /* 0x080fe20000010039 */
[----:B------:R-:W-:Y:S01]  /*1a30*/  FMUL.FTZ R168, R14, R141 ;  /* 0x0000008d0ea87220 */ /* 0x000fe20000410000 */
[----:B------:R-:W-:Y:S01]  /*1a40*/  FADD.FTZ R243, R243, R205 ;  /* 0x000000cdf3f37221 */ /* 0x000fe20000010000 */
[----:B------:R-:W-:Y:S01]  /*1a50*/  FFMA.FTZ R141, R207, R205, R244 ;  /* 0x000000cdcf8d7223 */ /* 0x000fe200000100f4 */
[----:B------:R-:W-:-:S02]  /*1a60*/  SHF.L.U32 R144, R144, 0x10, RZ ;  /* 0x0000001090907819 */ /* 0x000fc400000006ff */
[----:B------:R-:W-:Y:S01]  /*1a70*/  SHF.L.U32 R170, R166, 0x10, RZ ;  /* 0x00000010a6aa7819 */ /* 0x000fe200000006ff */
[----:B------:R-:W-:Y:S01]  /*1a80*/  FMUL.FTZ R166, R240, R145 ;  /* 0x00000091f0a67220 */ /* 0x000fe20000410000 */
[----:B------:R-:W-:Y:S01]  /*1a90*/  SHF.L.U32 R172, R142, 0x10, RZ ;  /* 0x000000108eac7819 */ /* 0x000fe200000006ff */
[----:B------:R-:W-:Y:S01]  /*1aa0*/  FADD.FTZ R243, R243, R168 ;  /* 0x000000a8f3f37221 */ /* 0x000fe20000010000 */
[----:B------:R-:W-:Y:S01]  /*1ab0*/  FFMA.FTZ R142, R206, R168, R141 ;  /* 0x000000a8ce8e7223 */ /* 0x000fe2000001008d */
[----:B------:R-:W-:Y:S01]  /*1ac0*/  FADD.FTZ R95, R95, R144 ;  /* 0x000000905f5f7221 */ /* 0x000fe20000010000 */
[-C--:B------:R-:W-:Y:S01]  /*1ad0*/  FFMA.FTZ R59, R166, R144.reuse, R59 ;  /* 0x00000090a63b7223 */ /* 0x080fe2000001003b */
[----:B------:R-:W-:Y:S01]  /*1ae0*/  FMUL.FTZ R169, R13, R144 ;  /* 0x000000900da97220 */ /* 0x000fe20000410000 */
[----:B------:R-:W-:Y:S01]  /*1af0*/  FADD.FTZ R143, -R241, R170 ;  /* 0x000000aaf18f7221 */ /* 0x000fe20000010100 */
[----:B------:R-:W-:Y:S01]  /*1b00*/  FADD.FTZ R144, R243, R164 ;  /* 0x000000a4f3907221 */ /* 0x000fe20000010000 */
[----:B------:R-:W-:Y:S01]  /*1b10*/  FFMA.FTZ R141, R167, R164, R142 ;  /* 0x000000a4a78d7223 */ /* 0x000fe2000001008e */
[----:B------:R-:W-:Y:S01]  /*1b20*/  SHF.L.U32 R171, R171, 0x10, RZ ;  /* 0x00000010abab7819 */ /* 0x000fe200000006ff */
[----:B------:R-:W-:Y:S01]  /*1b30*/  FMUL.FTZ R170, R240, R143 ;  /* 0x0000008ff0aa7220 */ /* 0x000fe20000410000 */
[----:B------:R-:W-:Y:S01]  /*1b40*/  FADD.FTZ R143, R144, R169 ;  /* 0x000000a9908f7221 */ /* 0x000fe20000010000 */
[----:B------:R-:W-:Y:S01]  /*1b50*/  FFMA.FTZ R142, R166, R169, R141 ;  /* 0x000000a9a68e7223 */ /* 0x000fe2000001008d */
[----:B------:R-:W-:Y:S01]  /*1b60*/  PRMT R140, R147, 0x7632, R140 ;  /* 0x00007632938c7816 */ /* 0x000fe2000000008c */
[----:B------:R-:W-:Y:S01]  /*1b70*/  FADD.FTZ R97, R97, R171 ;  /* 0x000000ab61617221 */ /* 0x000fe20000010000 */
[----:B------:R-:W-:Y:S01]  /*1b80*/  SHF.L.U32 R147, R147, 0x10, RZ ;  /* 0x0000001093937819 */ /* 0x000fe200000006ff */
[----:B------:R-:W-:Y:S01]  /*1b90*/  FADD.FTZ R145, -R241, R172 ;  /* 0x000000acf1917221 */ /* 0x000fe20000010100 */
[-C--:B------:R-:W-:Y:S01]  /*1ba0*/  FFMA.FTZ R61, R170, R171.reuse, R61 ;  /* 0x000000abaa3d7223 */ /* 0x080fe2000001003d */
[----:B------:R-:W-:Y:S01]  /*1bb0*/  FMUL.FTZ R171, R12, R171 ;  /* 0x000000ab0cab7220 */ /* 0x000fe20000410000 */
[----:B------:R-:W-:Y:S01]  /*1bc0*/  FADD.FTZ R144, R143, R162 ;  /* 0x000000a28f907221 */ /* 0x000fe20000010000 */
[----:B------:R-:W-:Y:S01]  /*1bd0*/  FFMA.FTZ R141, R165, R162, R142 ;  /* 0x000000a2a58d7223 */ /* 0x000fe2000001008e */
[----:B------:R-:W-:Y:S01]  /*1be0*/  SHF.L.U32 R140, R140, 0x10, RZ ;  /* 0x000000108c8c7819 */ /* 0x000fe200000006ff */
        /* <DEDUP_REMOVED lines=14> */
.L_x_7:
[----:B------:R-:W-:Y:S05]  /*1cd0*/  BSYNC B1 ;  /* 0x0000000000017941 */ /* 0x000fea0003800000 */
.L_x_6:
        /* <DEDUP_REMOVED lines=15> */
[----:B------:R-:W-:-:S03]  /*1dd0*/  SHF.L.U32 R178, R141, 0x10, RZ ;  /* 0x000000108db27819 */ /* 0x000fc600000006ff */
[C---:B------:R-:W-:Y:S01]  /*1de0*/  FADD.FTZ R179, -R241.reuse, R184 ;  /* 0x000000b8f1b37221 */ /* 0x040fe20000010100 */
[C---:B--2---:R-:W-:Y:S02]  /*1df0*/  PRMT R187, R146.reuse, 0x7632, R187 ;  /* 0x0000763292bb7816 */ /* 0x044fe400000000bb */
[----:B------:R-:W-:Y:S01]  /*1e00*/  SHF.L.U32 R146, R146, 0x10, RZ ;  /* 0x0000001092927819 */ /* 0x000fe200000006ff */
[----:B-----5:R-:W-:Y:S01]  /*1e10*/  FMUL.FTZ R179, R240, R179 ;  /* 0x000000b3f0b37220 */ /* 0x020fe20000410000 */
[C---:B------:R-:W-:Y:S02]  /*1e20*/  SHF.L.U32 R176, R140.reuse, 0x10, RZ ;  /* 0x000000108cb07819 */ /* 0x040fe400000006ff */
[----:B------:R-:W-:Y:S01]  /*1e30*/  PRMT R183, R140, 0x7632, R183 ;  /* 0x000076328cb77816 */ /* 0x000fe200000000b7 */
[----:B------:R-:W-:Y:S01]  /*1e40*/  FADD.FTZ R177, -R241, R178 ;  /* 0x000000b2f1b17221 */ /* 0x000fe20000010100 */
[----:B------:R-:W-:Y:S01]  /*1e50*/  FADD.FTZ R104, R104, R146 ;  /* 0x0000009268687221 */ /* 0x000fe20000010000 */
[-C--:B------:R-:W-:Y:S01]  /*1e60*/  FFMA.FTZ R68, R179, R146.reuse, R68 ;  /* 0x00000092b3447223 */ /* 0x080fe20000010044 */
[----:B------:R-:W-:Y:S01]  /*1e70*/  FMUL.FTZ R178, R29, R146 ;  /* 0x000000921db27220 */ /* 0x000fe20000410000 */
[----:B0-----:R-:W-:Y:S01]  /*1e80*/  FADD.FTZ R175, -R241, R176 ;  /* 0x000000b0f1af7221 */ /* 0x001fe20000010100 */
[----:B------:R-:W-:-:S02]  /*1e90*/  SHF.L.U32 R146, R183, 0x10, RZ ;  /* 0x00000010b7927819 */ /* 0x000fc400000006ff */
[----:B------:R-:W-:Y:S01]  /*1ea0*/  PRMT R180, R141, 0x7632, R180 ;  /* 0x000076328db47816 */ /* 0x000fe200000000b4 */
[----:B------:R-:W-:Y:S01]  /*1eb0*/  FMUL.FTZ R175, R240, R175 ;  /* 0x000000aff0af7220 */ /* 0x000fe20000410000 */
[----:B------:R-:W-:Y:S02]  /*1ec0*/  PRMT R182, R142, 0x7632, R182 ;  /* 0x000076328eb67816 */ /* 0x000fe400000000b6 */
[C---:B------:R-:W-:Y:S02]  /*1ed0*/  SHF.L.U32 R174, R144.reuse, 0x10, RZ ;  /* 0x0000001090ae7819 */ /* 0x040fe400000006ff */
[C---:B------:R-:W-:Y:S02]  /*1ee0*/  PRMT R142, R143.reuse, 0x7632, R142 ;  /* 0x000076328f8e7816 */ /* 0x040fe4000000008e */
[----:B------:R-:W-:Y:S01]  /*1ef0*/  SHF.L.U32 R186, R143, 0x10, RZ ;  /* 0x000000108fba7819 */ /* 0x000fe200000006ff */
[----:B------:R-:W-:Y:S01]  /*1f00*/  FADD.FTZ R143, -R241, R146 ;  /* 0x00000092f18f7221 */ /* 0x000fe20000010100 */
[----:B------:R-:W-:-:S02]  /*1f10*/  PRMT R141, R144, 0x7632, R141 ;  /* 0x00007632908d7816 */ /* 0x000fc4000000008d */
[C---:B------:R-:W-:Y:S01]  /*1f20*/  PRMT R144, R145.reuse, 0x7632, R144 ;  /* 0x0000763291907816 */ /* 0x040fe20000000090 */
[----:B------:R-:W-:Y:S01]  /*1f30*/  FADD.FTZ R100, R100, R174 ;  /* 0x000000ae64647221 */ /* 0x000fe20000010000 */
[----:B------:R-:W-:Y:S01]  /*1f40*/  SHF.L.U32 R145, R145, 0x10, RZ ;  /* 0x0000001091917819 */ /* 0x000fe200000006ff */
[-C--:B------:R-:W-:Y:S01]  /*1f50*/  FFMA.FTZ R64, R175, R174.reuse, R64 ;  /* 0x000000aeaf407223 */ /* 0x080fe20000010040 */
[----:B------:R-:W-:Y:S01]  /*1f60*/  FMUL.FTZ R177, R240, R177 ;  /* 0x000000b1f0b17220 */ /* 0x000fe20000410000 */
[----:B------:R-:W-:Y:S01]  /*1f70*/  SHF.L.U32 R184, R180, 0x10, RZ ;  /* 0x00000010b4b87819 */ /* 0x000fe200000006ff */
[----:B------:R-:W-:Y:S01]  /*1f80*/  IMAD.U32 R141, R141, 0x10000, RZ ;  /* 0x000100008d8d7824 */ /* 0x000fe200078e00ff */
[----:B------:R-:W-:Y:S01]  /*1f90*/  SHF.L.U32 R146, R182, 0x10, RZ ;  /* 0x00000010b6927819 */ /* 0x000fe200000006ff */
[----:B------:R-:W-:Y:S01]  /*1fa0*/  FMUL.FTZ R174, R31, R174 ;  /* 0x000000ae1fae7220 */ /* 0x000fe20000410000 */
[----:B------:R-:W-:Y:S01]  /*1fb0*/  FMUL.FTZ R182, R240, R143 ;  /* 0x0000008ff0b67220 */ /* 0x000fe20000410000 */
[----:B------:R-:W-:Y:S01]  /*1fc0*/  FADD.FTZ R102, R102, R145 ;  /* 0x0000009166667221 */ /* 0x000fe20000010000 */
[-C--:B------:R-:W-:Y:S01]  /*1fd0*/  FFMA.FTZ R66, R177, R145.reuse, R66 ;  /* 0x00000091b1427223 */ /* 0x080fe20000010042 */
[----:B------:R-:W-:Y:S01]  /*1fe0*/  FMUL.FTZ R176, R30, R145 ;  /* 0x000000911eb07220 */ /* 0x000fe20000410000 */
[----:B------:R-:W-:Y:S01]  /*1ff0*/  SHF.L.U32 R188, R142, 0x10, RZ ;  /* 0x000000108ebc7819 */ /* 0x000fe200000006ff */
[----:B------:R-:W-:Y:S01]  /*2000*/  FADD.FTZ R145, -R241, R184 ;  /* 0x000000b8f1917221 */ /* 0x000fe20000010100 */
[----:B------:R-:W-:Y:S01]  /*2010*/  FADD.FTZ R142, R243, R174 ;  /* 0x000000aef38e7221 */ /* 0x000fe20000010000 */
[----:B------:R-:W-:Y:S01]  /*2020*/  FADD.FTZ R101, R101, R141 ;  /* 0x0000008d65657221 */ /* 0x000fe20000010000 */
[-C--:B------:R-:W-:Y:S01]  /*2030*/  FFMA.FTZ R65, R182, R141.reuse, R65 ;  /* 0x0000008db6417223 */ /* 0x080fe20000010041 */
[----:B------:R-:W-:Y:S01]  /*2040*/  FMUL.FTZ R183, R10, R141 ;  /* 0x0000008d0ab77220 */ /* 0x000fe20000410000 */
[----:B------:R-:W-:Y:S01]  /*2050*/  FFMA.FTZ R141, R175, R174, R244 ;  /* 0x000000aeaf8d7223 */ /* 0x000fe200000100f4 */
[----:B------:R-:W-:Y:S01]  /*2060*/  SHF.L.U32 R144, R144, 0x10, RZ ;  /* 0x0000001090907819 */ /* 0x000fe200000006ff */
[----:B------:R-:W-:Y:S01]  /*2070*/  FMUL.FTZ R184, R240, R145 ;  /* 0x00000091f0b87220 */ /* 0x000fe20000410000 */
[----:B------:R-:W-:Y:S01]  /*2080*/  FADD.FTZ R143, R142, R183 ;  /* 0x000000b78e8f7221 */ /* 0x000fe20000010000 */
[----:B------:R-:W-:Y:S01]  /*2090*/  FFMA.FTZ R142, R182, R183, R141 ;  /* 0x000000b7b68e7223 */ /* 0x000fe2000001008d */
[----:B------:R-:W-:Y:S01]  /*20a0*/  FADD.FTZ R145, -R241, R146 ;  /* 0x00000092f1917221 */ /* 0x000fe20000010100 */
[----:B------:R-:W-:Y:S01]  /*20b0*/  FADD.FTZ R103, R103, R144 ;  /* 0x0000009067677221 */ /* 0x000fe20000010000 */
[-C--:B------:R-:W-:Y:S01]  /*20c0*/  FFMA.FTZ R67, R184, R144.reuse, R67 ;  /* 0x00000090b8437223 */ /* 0x080fe20000010043 */
[----:B------:R-:W-:Y:S01]  /*20d0*/  FMUL.FTZ R185, R9, R144 ;  /* 0x0000009009b97220 */ /* 0x000fe20000410000 */
[----:B------:R-:W-:Y:S01]  /*20e0*/  FADD.FTZ R144, R143, R176 ;  /* 0x000000b08f907221 */ /* 0x000fe20000010000 */
[----:B------:R-:W-:Y:S01]  /*20f0*/  FFMA.FTZ R141, R177, R176, R142 ;  /* 0x000000b0b18d7223 */ /* 0x000fe2000001008e */
[----:B------:R-:W-:Y:S01]  /*2100*/  SHF.L.U32 R187, R187, 0x10, RZ ;  /* 0x00000010bbbb7819 */ /* 0x000fe200000006ff */
[----:B------:R-:W-:Y:S01]  /*2110*/  FADD.FTZ R181, -R241, R186 ;  /* 0x000000baf1b57221 */ /* 0x000fe20000010100 */
        /* <DEDUP_REMOVED lines=26> */
.L_x_9:
[----:B------:R-:W-:Y:S05]  /*22c0*/  BSYNC B1 ;  /* 0x0000000000017941 */ /* 0x000fea0003800000 */
.L_x_8:
[----:B------:R-:W-:Y:S01]  /*22d0*/  ISETP.NE.AND P5, PT, R0, RZ, PT ;  /* 0x000000ff0000720c */ /* 0x000fe20003fa5270 */
[----:B------:R-:W-:-:S12]  /*22e0*/  BSSY B1, `(.L_x_10) ;  /* 0x000005d000017945 */ /* 0x000fd80003800000 */
        /* <DEDUP_REMOVED lines=11> */
[----:B------:R-:W3:Y:S02]  /*23a0*/  LDG.E.128 R140, desc[UR4][R140.64] ;  /* 0x000000048c8c7981 */ /* 0x000ee4000c1e1d00 */
[C---:B---3--:R-:W-:Y:S02]  /*23b0*/  PRMT R161, R140.reuse, 0x7632, R161 ;  /* 0x000076328ca17816 */ /* 0x048fe400000000a1 */
[----:B------:R-:W-:Y:S02]  /*23c0*/  SHF.L.U32 R192, R140, 0x10, RZ ;  /* 0x000000108cc07819 */ /* 0x000fe400000006ff */
[----:B------:R-:W-:-:S02]  /*23d0*/  PRMT R193, R141, 0x7632, R193 ;  /* 0x000076328dc17816 */ /* 0x000fc400000000c1 */
[C---:B------:R-:W-:Y:S02]  /*23e0*/  PRMT R195, R142.reuse, 0x7632, R195 ;  /* 0x000076328ec37816 */ /* 0x040fe400000000c3 */
[----:B------:R-:W-:Y:S02]  /*23f0*/  SHF.L.U32 R140, R161, 0x10, RZ ;  /* 0x00000010a18c7819 */ /* 0x000fe400000006ff */
[----:B------:R-:W-:Y:S02]  /*2400*/  SHF.L.U32 R196, R142, 0x10, RZ ;  /* 0x000000108ec47819 */ /* 0x000fe400000006ff */
[----:B------:R-:W-:Y:S02]  /*2410*/  SHF.L.U32 R142, R193, 0x10, RZ ;  /* 0x00000010c18e7819 */ /* 0x000fe400000006ff */
[----:B0-----:R-:W-:Y:S01]  /*2420*/  SHF.L.U32 R190, R195, 0x10, RZ ;  /* 0x00000010c3be7819 */ /* 0x001fe200000006ff */
[----:B------:R-:W-:Y:S01]  /*2430*/  FADD.FTZ R195, -R241, R140 ;  /* 0x0000008cf1c37221 */ /* 0x000fe20000010100 */
[----:B------:R-:W-:Y:S01]  /*2440*/  PRMT R198, R143, 0x7632, R198 ;  /* 0x000076328fc67816 */ /* 0x000fe200000000c6 */
[----:B------:R-:W-:Y:S01]  /*2450*/  FADD.FTZ R191, -R241, R192 ;  /* 0x000000c0f1bf7221 */ /* 0x000fe20000010100 */
[----:B--2---:R-:W-:-:S02]  /*2460*/  PRMT R140, R144, 0x7632, R140 ;  /* 0x00007632908c7816 */ /* 0x004fc4000000008c */
[----:B------:R-:W-:Y:S01]  /*2470*/  SHF.L.U32 R144, R144, 0x10, RZ ;  /* 0x0000001090907819 */ /* 0x000fe200000006ff */
[----:B------:R-:W-:Y:S01]  /*2480*/  FADD.FTZ R193, -R241, R196 ;  /* 0x000000c4f1c17221 */ /* 0x000fe20000010100 */
[----:B------:R-:W-:Y:S01]  /*2490*/  SHF.L.U32 R200, R143, 0x10, RZ ;  /* 0x000000108fc87819 */ /* 0x000fe200000006ff */
[----:B------:R-:W-:Y:S01]  /*24a0*/  FADD.FTZ R143, -R241, R142 ;  /* 0x0000008ef18f7221 */ /* 0x000fe20000010100 */
[----:B------:R-:W-:Y:S01]  /*24b0*/  SHF.L.U32 R194, R141, 0x10, RZ ;  /* 0x000000108dc27819 */ /* 0x000fe200000006ff */
[----:B-----5:R-:W-:Y:S01]  /*24c0*/  FMUL.FTZ R161, R240, R191 ;  /* 0x000000bff0a17220 */ /* 0x020fe20000410000 */
[----:B------:R-:W-:Y:S01]  /*24d0*/  SHF.L.U32 R198, R198, 0x10, RZ ;  /* 0x00000010c6c67819 */ /* 0x000fe200000006ff */
[----:B------:R-:W-:Y:S01]  /*24e0*/  FADD.FTZ R141, -R241, R190 ;  /* 0x000000bef18d7221 */ /* 0x000fe20000010100 */
[C---:B------:R-:W-:Y:S02]  /*24f0*/  PRMT R142, R145.reuse, 0x7632, R142 ;  /* 0x00007632918e7816 */ /* 0x040fe4000000008e */
[----:B------:R-:W-:-:S02]  /*2500*/  SHF.L.U32 R201, R145, 0x10, RZ ;  /* 0x0000001091c97819 */ /* 0x000fc400000006ff */
[----:B------:R-:W-:Y:S01]  /*2510*/  PRMT R196, R147, 0x7632, R196 ;  /* 0x0000763293c47816 */ /* 0x000fe200000000c4 */
[-C--:B------:R-:W-:Y:S01]  /*2520*/  FMUL.FTZ R190, R27, R144.reuse ;  /* 0x000000901bbe7220 */ /* 0x080fe20000410000 */
[----:B------:R-:W-:Y:S01]  /*2530*/  SHF.L.U32 R145, R140, 0x10, RZ ;  /* 0x000000108c917819 */ /* 0x000fe200000006ff */
[C---:B------:R-:W-:Y:S01]  /*2540*/  FADD.FTZ R197, -R241.reuse, R194 ;  /* 0x000000c2f1c57221 */ /* 0x040fe20000010100 */
[----:B------:R-:W-:Y:S01]  /*2550*/  FADD.FTZ R199, -R241, R200 ;  /* 0x000000c8f1c77221 */ /* 0x000fe20000010100 */
[----:B------:R-:W-:Y:S01]  /*2560*/  FADD.FTZ R108, R108, R144 ;  /* 0x000000906c6c7221 */ /* 0x000fe20000010000 */
[----:B------:R-:W-:Y:S01]  /*2570*/  FFMA.FTZ R72, R161, R144, R72 ;  /* 0x00000090a1487223 */ /* 0x000fe20000010048 */
[----:B------:R-:W-:Y:S01]  /*2580*/  SHF.L.U32 R140, R196, 0x10, RZ ;  /* 0x00000010c48c7819 */ /* 0x000fe200000006ff */
[----:B------:R-:W-:Y:S01]  /*2590*/  FADD.FTZ R241, -R241, R198 ;  /* 0x000000c6f1f17221 */ /* 0x000fe20000010100 */
[----:B------:R-:W-:Y:S01]  /*25a0*/  SHF.L.U32 R144, R142, 0x10, RZ ;  /* 0x000000108e907819 */ /* 0x000fe200000006ff */
[----:B------:R-:W-:Y:S01]  /*25b0*/  FMUL.FTZ R196, R240, R195 ;  /* 0x000000c3f0c47220 */ /* 0x000fe20000410000 */
[----:B------:R-:W-:Y:S01]  /*25c0*/  FADD.FTZ R142, R243, R190 ;  /* 0x000000bef38e7221 */ /* 0x000fe20000010000 */
[----:B------:R-:W-:Y:S01]  /*25d0*/  FMUL.FTZ R195, R6, R145 ;  /* 0x0000009106c37220 */ /* 0x000fe20000410000 */
[----:B------:R-:W-:Y:S01]  /*25e0*/  FMUL.FTZ R198, R240, R143 ;  /* 0x0000008ff0c67220 */ /* 0x000fe20000410000 */
[----:B------:R-:W-:Y:S01]  /*25f0*/  FFMA.FTZ R143, R161, R190, R244 ;  /* 0x000000bea18f7223 */ /* 0x000fe200000100f4 */
[----:B------:R-:W-:Y:S01]  /*2600*/  FADD.FTZ R109, R109, R145 ;  /* 0x000000916d6d7221 */ /* 0x000fe20000010000 */
[----:B------:R-:W-:Y:S01]  /*2610*/  FFMA.FTZ R73, R196, R145, R73 ;  /* 0x00000091c4497223 */ /* 0x000fe20000010049 */
[----:B------:R-:W-:Y:S01]  /*2620*/  FADD.FTZ R145, R142, R195 ;  /* 0x000000c38e917221 */ /* 0x000fe20000010000 */
[----:B------:R-:W-:Y:S01]  /*2630*/  FMUL.FTZ R191, R240, R197 ;  /* 0x000000c5f0bf7220 */ /* 0x000fe20000410000 */
[----:B------:R-:W-:Y:S01]  /*2640*/  FMUL.FTZ R192, R26, R201 ;  /* 0x000000c91ac07220 */ /* 0x000fe20000410000 */
[----:B------:R-:W-:Y:S01]  /*2650*/  FFMA.FTZ R142, R196, R195, R143 ;  /* 0x000000c3c48e7223 */ /* 0x000fe2000001008f */
[C---:B------:R-:W-:Y:S01]  /*2660*/  PRMT R194, R146.reuse, 0x7632, R194 ;  /* 0x0000763292c27816 */ /* 0x040fe200000000c2 */
[----:B------:R-:W-:Y:S01]  /*2670*/  FADD.FTZ R111, R111, R144 ;  /* 0x000000906f6f7221 */ /* 0x000fe20000010000 */
[----:B------:R-:W-:Y:S01]  /*2680*/  SHF.L.U32 R146, R146, 0x10, RZ ;  /* 0x0000001092927819 */ /* 0x000fe200000006ff */
[-C--:B------:R-:W-:Y:S01]  /*2690*/  FFMA.FTZ R75, R198, R144.reuse, R75 ;  /* 0x00000090c64b7223 */ /* 0x080fe2000001004b */
[----:B------:R-:W-:Y:S01]  /*26a0*/  FMUL.FTZ R197, R5, R144 ;  /* 0x0000009005c57220 */ /* 0x000fe20000410000 */
[----:B------:R-:W-:Y:S01]  /*26b0*/  FMUL.FTZ R200, R240, R141 ;  /* 0x0000008df0c87220 */ /* 0x000fe20000410000 */
[----:B------:R-:W-:Y:S01]  /*26c0*/  FADD.FTZ R144, R145, R192 ;  /* 0x000000c091907221 */ /* 0x000fe20000010000 */
[C---:B------:R-:W-:Y:S01]  /*26d0*/  FFMA.FTZ R141, R191.reuse, R192, R142 ;  /* 0x000000c0bf8d7223 */ /* 0x040fe2000001008e */
[----:B------:R-:W-:Y:S01]  /*26e0*/  FADD.FTZ R110, R110, R201 ;  /* 0x000000c96e6e7221 */ /* 0x000fe20000010000 */
[----:B------:R-:W-:Y:S01]  /*26f0*/  FFMA.FTZ R74, R191, R201, R74 ;  /* 0x000000c9bf4a7223 */ /* 0x000fe2000001004a */
        /* <DEDUP_REMOVED lines=10> */
[----:B------:R-:W-:Y:S01]  /*27a0*/  FFMA.FTZ R141, R193, R194, R142 ;  /* 0x000000c2c18d7223 */ /* 0x000fe2000001008e */
[----:B------:R-:W-:Y:S01]  /*27b0*/  FMUL.FTZ R199, R240, R199 ;  /* 0x000000c7f0c77220 */ /* 0x000fe20000410000 */
[----:B------:R-:W-:Y:S01]  /*27c0*/  FMUL.FTZ R202, R24, R147 ;  /* 0x0000009318ca7220 */ /* 0x000fe20000410000 */
[----:B------:R-:W-:Y:S01]  /*27d0*/  FADD.FTZ R143, R144, R201 ;  /* 0x000000c9908f7221 */ /* 0x000fe20000010000 */
[----:B------:R-:W-:Y:S01]  /*27e0*/  FFMA.FTZ R142, R200, R201, R141 ;  /* 0x000000c9c88e7223 */ /* 0x000fe2000001008d */
[----:B------:R-:W-:Y:S01]  /*27f0*/  FMUL.FTZ R204, R240, R241 ;  /* 0x000000f1f0cc7220 */ /* 0x000fe20000410000 */
[----:B------:R-:W-:Y:S01]  /*2800*/  FMUL.FTZ R203, R3, R140 ;  /* 0x0000008c03cb7220 */ /* 0x000fe20000410000 */
[----:B------:R-:W-:Y:S01]  /*2810*/  FADD.FTZ R144, R143, R202 ;  /* 0x000000ca8f907221 */ /* 0x000fe20000010000 */
[----:B------:R-:W-:Y:S01]  /*2820*/  FFMA.FTZ R142, R199, R202, R142 ;  /* 0x000000cac78e7223 */ /* 0x000fe2000001008e */
[----:B------:R-:W-:Y:S01]  /*2830*/  FADD.FTZ R112, R112, R146 ;  /* 0x0000009270707221 */ /* 0x000fe20000010000 */
[----:B------:R-:W-:Y:S01]  /*2840*/  FFMA.FTZ R76, R193, R146, R76 ;  /* 0x00000092c14c7223 */ /* 0x000fe2000001004c */
[----:B------:R-:W-:Y:S01]  /*2850*/  FADD.FTZ R114, R114, R147 ;  /* 0x0000009372727221 */ /* 0x000fe20000010000 */
[----:B------:R-:W-:Y:S01]  /*2860*/  FFMA.FTZ R78, R199, R147, R78 ;  /* 0x00000093c74e7223 */ /* 0x000fe2000001004e */
[----:B------:R-:W-:Y:S01]  /*2870*/  FADD.FTZ R115, R115, R140 ;  /* 0x0000008c73737221 */ /* 0x000fe20000010000 */
[----:B------:R-:W-:Y:S01]  /*2880*/  FFMA.FTZ R79, R204, R140, R79 ;  /* 0x0000008ccc4f7223 */ /* 0x000fe2000001004f */
[----:B------:R-:W-:Y:S01]  /*2890*/  FADD.FTZ R243, R144, R203 ;  /* 0x000000cb90f37221 */ /* 0x000fe20000010000 */
[----:B------:R-:W-:-:S07]  /*28a0*/  FFMA.FTZ R244, R204, R203, R142 ;  /* 0x000000cbccf47223 */ /* 0x000fce000001008e */
.L_x_11:
[----:B------:R-:W-:Y:S05]  /*28b0*/  BSYNC B1 ;  /* 0x0000000000017941 */ /* 0x000fea0003800000 */
.L_x_10:
[----:B------:R-:W-:Y:S01]  /*28c0*/  UMOV UR6, 0xffffffff ;  /* 0xffffffff00067882 */ /* 0x000fe20000000000 */
[----:B------:R-:W-:Y:S02]  /*28d0*/  MOV R144, 0x3f800000 ;  /* 0x3f80000000907802 */ /* 0x000fe40000000f00 */
[----:B-----5:R-:W-:Y:S01]  /*28e0*/  @P4 SHF.L.U32 R144, R242, 0x10, RZ ;  /* 0x00000010f2904819 */ /* 0x020fe200000006ff */
[----:B------:R-:W-:Y:S06]  /*28f0*/  BRA.DIV UR6, `(.L_x_12) ;  /* 0x0000003206347947 */ /* 0x000fec000b800000 */
[----:B------:R-:W0:Y:S04]  /*2900*/  SHFL.BFLY PT, R140, R243, 0x1, 0x1f ;  /* 0x0c201f00f38c7f89 */ /* 0x000e2800000e0000 */
[----:B------:R-:W1:Y:S01]  /*2910*/  SHFL.BFLY PT, R141, R244, 0x1, 0x1f ;  /* 0x0c201f00f48d7f89 */ /* 0x000e6200000e0000 */
[----:B0-----:R-:W-:Y:S01]  /*2920*/  FADD.FTZ R140, R140, R243 ;  /* 0x000000f38c8c7221 */ /* 0x001fe20000010000 */
[----:B-1----:R-:W-:-:S04]  /*2930*/  FADD.FTZ R141, R141, R244 ;  /* 0x000000f48d8d7221 */ /* 0x002fc80000010000 */
        /* <DEDUP_REMOVED lines=12> */
[----:B------:R0:W1:Y:S04]  /*2a00*/  SHFL.BFLY PT, R140, R147, 0x10, 0x1f ;  /* 0x0e001f00938c7f89 */ /* 0x00006800000e0000 */
[----:B------:R0:W2:Y:S02]  /*2a10*/  SHFL.BFLY PT, R141, R242, 0x10, 0x1f ;  /* 0x0e001f00f28d7f89 */ /* 0x0000a400000e0000 */
.L_x_35:
[----:B-1----:R-:W-:Y:S01]  /*2a20*/  FADD.FTZ R140, R147, R140 ;  /* 0x0000008c938c7221 */ /* 0x002fe20000010000 */
[----:B------:R-:W-:Y:S01]  /*2a30*/  ISETP.NE.AND P5, PT, R2, RZ, PT ;  /* 0x000000ff0200720c */ /* 0x000fe20003fa5270 */
[----:B--2---:R-:W-:Y:S01]  /*2a40*/  FADD.FTZ R141, R242, R141 ;  /* 0x0000008df28d7221 */ /* 0x004fe20000010000 */
[----:B------:R-:W-:Y:S01]  /*2a50*/  BSSY B1, `(.L_x_13) ;  /* 0x000005a000017945 */ /* 0x000fe20003800000 */
[----:B------:R-:W-:Y:S02]  /*2a60*/  FMUL.FTZ R140, R140, UR12 ;  /* 0x0000000c8c8c7c20 */ /* 0x000fe40008410000 */
[----:B------:R-:W-:-:S03]  /*2a70*/  FMUL.FTZ R145, R141, UR12 ;  /* 0x0000000c8d917c20 */ /* 0x000fc60008410000 */
[----:B------:R-:W-:Y:S01]  /*2a80*/  FSEL R146, R140, RZ, !P5 ;  /* 0x000000ff8c927208 */ /* 0x000fe20006800000 */
[----:B------:R-:W-:Y:S06]  /*2a90*/  @!P0 BRA `(.L_x_14) ;  /* 0x0000000400548947 */ /* 0x000fec0003800000 */
[----:B------:R-:W-:Y:S01]  /*2aa0*/  ISETP.NE.U32.AND P5, PT, RZ, UR8, PT ;  /* 0x00000008ff007c0c */ /* 0x000fe2000bfa5070 */
[-CC-:B------:R-:W-:Y:S01]  /*2ab0*/  FFMA.FTZ R141, R230, R145.reuse, R146.reuse ;  /* 0x00000091e68d7223 */ /* 0x180fe20000010092 */
[-CC-:B------:R-:W-:Y:S01]  /*2ac0*/  FFMA.FTZ R143, R234, R145.reuse, R146.reuse ;  /* 0x00000091ea8f7223 */ /* 0x180fe20000010092 */
[----:B0-----:R-:W-:Y:S01]  /*2ad0*/  FFMA.FTZ R242, R227, R145, R146 ;  /* 0x00000091e3f27223 */ /* 0x001fe20000010092 */
[----:B------:R-:W-:Y:S01]  /*2ae0*/  ISETP.NE.AND.EX P5, PT, RZ, UR9, PT, P5 ;  /* 0x00000009ff007c0c */ /* 0x000fe2000bfa5350 */
[----:B------:R-:W-:Y:S01]  /*2af0*/  FADD.FTZ R141, R228, -R141 ;  /* 0x8000008de48d7221 */ /* 0x000fe20000010000 */
[----:B------:R-:W-:Y:S01]  /*2b00*/  FADD.FTZ R143, R232, -R143 ;  /* 0x8000008fe88f7221 */ /* 0x000fe20000010000 */
[----:B------:R-:W-:Y:S02]  /*2b10*/  FADD.FTZ R251, R225, -R242 ;  /* 0x800000f2e1fb7221 */ /* 0x000fe40000010000 */
[----:B------:R-:W-:Y:S01]  /*2b20*/  FMUL.FTZ R249, R240, R141 ;  /* 0x0000008df0f97220 */ /* 0x000fe20000410000 */
[----:B------:R-:W-:Y:S01]  /*2b30*/  FFMA.FTZ R141, R238, R145, R146 ;  /* 0x00000091ee8d7223 */ /* 0x000fe20000010092 */
[C---:B------:R-:W-:Y:S01]  /*2b40*/  FMUL.FTZ R245, R240.reuse, R143 ;  /* 0x0000008ff0f57220 */ /* 0x040fe20000410000 */
[----:B------:R-:W-:-:S02]  /*2b50*/  FMUL.FTZ R251, R240, R251 ;  /* 0x000000fbf0fb7220 */ /* 0x000fc40000410000 */
[----:B------:R-:W-:-:S03]  /*2b60*/  FADD.FTZ R141, R236, -R141 ;  /* 0x8000008dec8d7221 */ /* 0x000fc60000010000 */
[----:B------:R-:W-:Y:S01]  /*2b70*/  @P5 PRMT R140, R118, 0x7632, R140 ;  /* 0x00007632768c5816 */ /* 0x000fe2000000008c */
[----:B------:R-:W-:Y:S01]  /*2b80*/  FMUL.FTZ R143, R240, R141 ;  /* 0x0000008df08f7220 */ /* 0x000fe20000410000 */
[----:B------:R-:W-:Y:S01]  /*2b90*/  @P5 PRMT R142, R117, 0x7632, R142 ;  /* 0x00007632758e5816 */ /* 0x000fe2000000008e */
[----:B------:R-:W-:Y:S02]  /*2ba0*/  FFMA.FTZ R141, R226, R145, R146 ;  /* 0x00000091e28d7223 */ /* 0x000fe40000010092 */
[----:B------:R-:W-:Y:S01]  /*2bb0*/  @P5 IMAD.U32 R140, R140, 0x10000, RZ ;  /* 0x000100008c8c5824 */ /* 0x000fe200078e00ff */
[----:B------:R-:W-:Y:S01]  /*2bc0*/  @P5 SHF.L.U32 R142, R142, 0x10, RZ ;  /* 0x000000108e8e5819 */ /* 0x000fe200000006ff */
[----:B------:R-:W-:Y:S02]  /*2bd0*/  FADD.FTZ R141, R224, -R141 ;  /* 0x8000008de08d7221 */ /* 0x000fe40000010000 */
[--C-:B------:R-:W-:Y:S01]  /*2be0*/  @P5 FADD.FTZ R249, R249, R140.reuse ;  /* 0x0000008cf9f95221 */ /* 0x100fe20000010000 */
[----:B------:R-:W-:Y:S01]  /*2bf0*/  @P5 PRMT R140, R116, 0x7632, R140 ;  /* 0x00007632748c5816 */ /* 0x000fe2000000008c */
[--C-:B------:R-:W-:Y:S01]  /*2c00*/  @P5 FADD.FTZ R245, R245, R142.reuse ;  /* 0x0000008ef5f55221 */ /* 0x100fe20000010000 */
[----:B------:R-:W-:Y:S01]  /*2c10*/  @P5 PRMT R142, R119, 0x7632, R142 ;  /* 0x00007632778e5816 */ /* 0x000fe2000000008e */
[----:B------:R-:W-:Y:S01]  /*2c20*/  FMUL.FTZ R147, R240, R141 ;  /* 0x0000008df0937220 */ /* 0x000fe20000410000 */
[----:B------:R-:W-:Y:S01]  /*2c30*/  @P5 SHF.L.U32 R140, R140, 0x10, RZ ;  /* 0x000000108c8c5819 */ /* 0x000fe200000006ff */
[----:B------:R-:W-:Y:S01]  /*2c40*/  FMUL.FTZ R246, R245, R144 ;  /* 0x00000090f5f67220 */ /* 0x000fe20000410000 */
[----:B------:R-:W-:-:S03]  /*2c50*/  @P5 SHF.L.U32 R142, R142, 0x10, RZ ;  /* 0x000000108e8e5819 */ /* 0x000fc600000006ff */
[----:B------:R-:W-:Y:S01]  /*2c60*/  @P5 FADD.FTZ R143, R143, R140 ;  /* 0x0000008c8f8f5221 */ /* 0x000fe20000010000 */
[-C--:B------:R-:W-:Y:S01]  /*2c70*/  FFMA.FTZ R140, R231, R145.reuse, R146 ;  /* 0x00000091e78c7223 */ /* 0x080fe20000010092 */
[----:B------:R-:W-:Y:S01]  /*2c80*/  @P5 FADD.FTZ R147, R147, R142 ;  /* 0x0000008e93935221 */ /* 0x000fe20000010000 */
[----:B------:R-:W-:Y:S02]  /*2c90*/  @P5 SHF.L.U32 R142, R118, 0x10, RZ ;  /* 0x00000010768e5819 */ /* 0x000fe400000006ff */
[----:B------:R-:W-:Y:S01]  /*2ca0*/  FADD.FTZ R247, R229, -R140 ;  /* 0x8000008ce5f77221 */ /* 0x000fe20000010000 */
[----:B------:R-:W-:Y:S01]  /*2cb0*/  FFMA.FTZ R140, R235, R145, R146 ;  /* 0x00000091eb8c7223 */ /* 0x000fe20000010092 */
[----:B------:R-:W-:Y:S02]  /*2cc0*/  FMUL.FTZ R248, R147, R144 ;  /* 0x0000009093f87220 */ /* 0x000fe40000410000 */
[----:B------:R-:W-:Y:S01]  /*2cd0*/  FMUL.FTZ R247, R240, R247 ;  /* 0x000000f7f0f77220 */ /* 0x000fe20000410000 */
[----:B------:R-:W-:Y:S01]  /*2ce0*/  FADD.FTZ R241, R233, -R140 ;  /* 0x8000008ce9f17221 */ /* 0x000fe20000010000 */
[----:B------:R-:W-:-:S02]  /*2cf0*/  FFMA.FTZ R140, R239, R145, R146 ;  /* 0x00000091ef8c7223 */ /* 0x000fc40000010092 */
[----:B------:R-:W-:Y:S01]  /*2d00*/  @P5 FADD.FTZ R247, R247, R142 ;  /* 0x0000008ef7f75221 */ /* 0x000fe20000010000 */
[----:B------:R-:W-:Y:S01]  /*2d10*/  @P5 SHF.L.U32 R142, R117, 0x10, RZ ;  /* 0x00000010758e5819 */ /* 0x000fe200000006ff */
[----:B------:R-:W-:Y:S01]  /*2d20*/  FADD.FTZ R141, R237, -R140 ;  /* 0x8000008ced8d7221 */ /* 0x000fe20000010000 */
[----:B------:R-:W-:Y:S01]  /*2d30*/  @P5 SHF.L.U32 R140, R119, 0x10, RZ ;  /* 0x00000010778c5819 */ /* 0x000fe200000006ff */
[C---:B------:R-:W-:Y:S02]  /*2d40*/  FMUL.FTZ R241, R240.reuse, R241 ;  /* 0x000000f1f0f17220 */ /* 0x040fe40000410000 */
[----:B------:R-:W-:Y:S01]  /*2d50*/  FMUL.FTZ R244, R240, R141 ;  /* 0x0000008df0f47220 */ /* 0x000fe20000410000 */
[----:B------:R-:W-:Y:S01]  /*2d60*/  @P5 SHF.L.U32 R141, R116, 0x10, RZ ;  /* 0x00000010748d5819 */ /* 0x000fe200000006ff */
[----:B------:R-:W-:Y:S01]  /*2d70*/  @P5 FADD.FTZ R241, R241, R142 ;  /* 0x0000008ef1f15221 */ /* 0x000fe20000010000 */
[----:B------:R-:W-:-:S03]  /*2d80*/  @P5 FADD.FTZ R251, R251, R140 ;  /* 0x0000008cfbfb5221 */ /* 0x000fc60000010000 */
[----:B------:R-:W-:Y:S01]  /*2d90*/  @P5 FADD.FTZ R244, R244, R141 ;  /* 0x0000008df4f45221 */ /* 0x000fe20000010000 */
[----:B------:R-:W-:-:S04]  /*2da0*/  ISETP.NE.U32.AND P5, PT, RZ, UR14, PT ;  /* 0x0000000eff007c0c */ /* 0x000fc8000bfa5070 */
[----:B------:R-:W-:-:S13]  /*2db0*/  ISETP.NE.AND.EX P5, PT, RZ, UR15, PT, P5 ;  /* 0x0000000fff007c0c */ /* 0x000fda000bfa5350 */
[----:B------:R-:W-:Y:S02]  /*2dc0*/  @P5 F2FP.BF16.F32.PACK_AB R142, RZ, R247 ;  /* 0x000000f7ff8e523e */ /* 0x000fe400000010ff */
[----:B------:R-:W-:Y:S01]  /*2dd0*/  @P5 F2FP.BF16.F32.PACK_AB R141, RZ, R241 ;  /* 0x000000f1ff8d523e */ /* 0x000fe200000010ff */
[----:B------:R-:W-:Y:S01]  /*2de0*/  FMUL.FTZ R241, R241, R144 ;  /* 0x00000090f1f17220 */ /* 0x000fe20000410000 */
[----:B------:R-:W-:Y:S01]  /*2df0*/  @P5 F2FP.BF16.F32.PACK_AB R140, RZ, R244 ;  /* 0x000000f4ff8c523e */ /* 0x000fe200000010ff */
[-C--:B------:R-:W-:Y:S01]  /*2e00*/  FMUL.FTZ R244, R244, R144.reuse ;  /* 0x00000090f4f47220 */ /* 0x080fe20000410000 */
[----:B------:R-:W-:Y:S01]  /*2e10*/  @P5 F2FP.BF16.F32.PACK_AB R242, RZ, R251 ;  /* 0x000000fbfff2523e */ /* 0x000fe200000010ff */
[----:B------:R-:W-:Y:S01]  /*2e20*/  FMUL.FTZ R251, R251, R144 ;  /* 0x00000090fbfb7220 */ /* 0x000fe20000410000 */
[----:B------:R-:W-:Y:S02]  /*2e30*/  @P5 PRMT R50, R142, 0x7610, R50 ;  /* 0x000076108e325816 */ /* 0x000fe40000000032 */
[----:B------:R-:W-:-:S02]  /*2e40*/  @P5 PRMT R49, R141, 0x7610, R49 ;  /* 0x000076108d315816 */ /* 0x000fc40000000031 */
[----:B------:R-:W-:Y:S02]  /*2e50*/  @P5 PRMT R48, R140, 0x7610, R48 ;  /* 0x000076108c305816 */ /* 0x000fe40000000030 */
[----:B------:R-:W-:Y:S01]  /*2e60*/  @P5 F2FP.BF16.F32.PACK_AB R142, RZ, R249 ;  /* 0x000000f9ff8e523e */ /* 0x000fe200000010ff */
[-C--:B------:R-:W-:Y:S01]  /*2e70*/  FMUL.FTZ R249, R249, R144.reuse ;  /* 0x00000090f9f97220 */ /* 0x080fe20000410000 */
[----:B------:R-:W-:Y:S02]  /*2e80*/  @P5 F2FP.BF16.F32.PACK_AB R141, RZ, R245 ;  /* 0x000000f5ff8d523e */ /* 0x000fe400000010ff */
[----:B------:R-:W-:Y:S01]  /*2e90*/  @P5 F2FP.BF16.F32.PACK_AB R140, RZ, R143 ;  /* 0x0000008fff8c523e */ /* 0x000fe200000010ff */
[----:B------:R-:W-:Y:S01]  /*2ea0*/  FMUL.FTZ R143, R143, R144 ;  /* 0x000000908f8f7220 */ /* 0x000fe20000410000 */
[----:B------:R-:W-:Y:S02]  /*2eb0*/  @P5 F2FP.BF16.F32.PACK_AB R243, RZ, R147 ;  /* 0x00000093fff3523e */ /* 0x000fe400000010ff */
[----:B------:R-:W-:-:S02]  /*2ec0*/  @P5 PRMT R51, R242, 0x7610, R51 ;  /* 0x00007610f2335816 */ /* 0x000fc40000000033 */
[----:B------:R-:W-:Y:S01]  /*2ed0*/  @P5 PRMT R50, R50, 0x5410, R142 ;  /* 0x0000541032325816 */ /* 0x000fe2000000008e */
[----:B------:R-:W-:Y:S01]  /*2ee0*/  FMUL.FTZ R142, R247, R144 ;  /* 0x00000090f78e7220 */ /* 0x000fe20000410000 */
[----:B------:R-:W-:Y:S02]  /*2ef0*/  @P5 PRMT R49, R49, 0x5410, R141 ;  /* 0x0000541031315816 */ /* 0x000fe4000000008d */
[----:B------:R-:W-:Y:S02]  /*2f00*/  @P5 PRMT R48, R48, 0x5410, R140 ;  /* 0x0000541030305816 */ /* 0x000fe4000000008c */
[----:B------:R-:W-:Y:S02]  /*2f10*/  @P5 PRMT R51, R51, 0x5410, R243 ;  /* 0x0000541033335816 */ /* 0x000fe400000000f3 */
[----:B------:R-:W-:Y:S01]  /*2f20*/  ISETP.NE.U32.AND P5, PT, RZ, UR14, PT ;  /* 0x0000000eff007c0c */ /* 0x000fe2000bfa5070 */
[----:B------:R-:W0:Y:S01]  /*2f30*/  LDC.64 R242, c[0x0][0x2f8] ;  /* 0x0000be00fff27b82 */ /* 0x000e220000000a00 */
[----:B------:R-:W-:-:S02]  /*2f40*/  F2FP.BF16.F32.PACK_AB R142, R249, R142 ;  /* 0x0000008ef98e723e */ /* 0x000fc400000010ff */
[----:B------:R-:W-:-:S13]  /*2f50*/  ISETP.NE.AND.EX P5, PT, RZ, UR15, PT, P5 ;  /* 0x0000000fff007c0c */ /* 0x000fda000bfa5350 */
[----:B------:R-:W1:Y:S01]  /*2f60*/  @P5 LDC.64 R140, c[0x0][0x308] ;  /* 0x0000c200ff8c5b82 */ /* 0x000e620000000a00 */
[----:B0-----:R-:W-:-:S04]  /*2f70*/  IMAD.WIDE.U32 R242, R159, 0x10, R242 ;  /* 0x000000109ff27825 */ /* 0x001fc800078e00f2 */
[C---:B-1----:R-:W-:Y:S01]  /*2f80*/  @P5 IMAD.WIDE.U32 R140, R159.reuse, 0x10, R140 ;  /* 0x000000109f8c5825 */ /* 0x042fe200078e008c */
[----:B------:R-:W-:-:S04]  /*2f90*/  IADD3 R159, R159, 0x20, RZ ;  /* 0x000000209f9f7810 */ /* 0x000fc80007ffe0ff */
[----:B------:R0:W-:Y:S02]  /*2fa0*/  @P5 STG.E.128 desc[UR4][R140.64], R48 ;  /* 0x000000308c005986 */ /* 0x0001e4000c101d04 */
[----:B0-----:R-:W-:Y:S02]  /*2fb0*/  F2FP.BF16.F32.PACK_AB R140, R143, R244 ;  /* 0x000000f48f8c723e */ /* 0x001fe400000010ff */
[----:B------:R-:W-:Y:S02]  /*2fc0*/  F2FP.BF16.F32.PACK_AB R141, R246, R241 ;  /* 0x000000f1f68d723e */ /* 0x000fe400000010ff */
[----:B------:R-:W-:-:S05]  /*2fd0*/  F2FP.BF16.F32.PACK_AB R143, R248, R251 ;  /* 0x000000fbf88f723e */ /* 0x000fca00000010ff */
[----:B------:R1:W-:Y:S02]  /*2fe0*/  STG.E.128 desc[UR4][R242.64], R140 ;  /* 0x0000008cf2007986 */ /* 0x0003e4000c101d04 */
.L_x_14:
[----:B------:R-:W-:Y:S05]  /*2ff0*/  BSYNC B1 ;  /* 0x0000000000017941 */ /* 0x000fea0003800000 */
.L_x_13:
[----:B------:R-:W-:Y:S04]  /*3000*/  BSSY B1, `(.L_x_15) ;  /* 0x0000057000017945 */ /* 0x000fe80003800000 */
[----:B------:R-:W-:Y:S05]  /*3010*/  @!P1 BRA `(.L_x_16) ;  /* 0x0000000400549947 */ /* 0x000fea0003800000 */
[----:B------:R-:W-:Y:S01]  /*3020*/  ISETP.NE.U32.AND P5, PT, RZ, UR8, PT ;  /* 0x00000008ff007c0c */ /* 0x000fe2000bfa5070 */
[-CC-:B-1----:R-:W-:Y:S01]  /*3030*/  FFMA.FTZ R141, R214, R145.reuse, R146.reuse ;  /* 0x00000091d68d7223 */ /* 0x182fe20000010092 */
        /* <DEDUP_REMOVED lines=14> */
[----:B------:R-:W-:Y:S01]  /*3120*/  FFMA.FTZ R141, R210, R145, R146 ;  /* 0x00000091d28d7223 */ /* 0x000fe20000010092 */
[----:B------:R-:W-:Y:S02]  /*3130*/  @P5 SHF.L.U32 R140, R140, 0x10, RZ ;  /* 0x000000108c8c5819 */ /* 0x000fe400000006ff */
        /* <DEDUP_REMOVED lines=67> */
.L_x_16:
[----:B------:R-:W-:Y:S05]  /*3570*/  BSYNC B1 ;  /* 0x0000000000017941 */ /* 0x000fea0003800000 */
.L_x_15:
[----:B------:R-:W-:Y:S04]  /*3580*/  BSSY B1, `(.L_x_17) ;  /* 0x0000057000017945 */ /* 0x000fe80003800000 */
[----:B------:R-:W-:Y:S05]  /*3590*/  @!P2 BRA `(.L_x_18) ;  /* 0x000000040054a947 */ /* 0x000fea0003800000 */
[----:B------:R-:W-:Y:S01]  /*35a0*/  ISETP.NE.U32.AND P5, PT, RZ, UR8, PT ;  /* 0x00000008ff007c0c */ /* 0x000fe2000bfa5070 */
[-CC-:B-12---:R-:W-:Y:S01]  /*35b0*/  FFMA.FTZ R140, R170, R145.reuse, R146.reuse ;  /* 0x00000091aa8c7223 */ /* 0x186fe20000010092 */
[-CC-:B------:R-:W-:Y:S01]  /*35c0*/  FFMA.FTZ R141, R206, R145.reuse, R146.reuse ;  /* 0x00000091ce8d7223 */ /* 0x180fe20000010092 */
[----:B------:R-:W-:Y:S01]  /*35d0*/  FFMA.FTZ R243, R163, R145, R146 ;  /* 0x00000091a3f37223 */ /* 0x000fe20000010092 */
[----:B------:R-:W-:Y:S01]  /*35e0*/  ISETP.NE.AND.EX P5, PT, RZ, UR9, PT, P5 ;  /* 0x00000009ff007c0c */ /* 0x000fe2000bfa5350 */
[----:B------:R-:W-:Y:S01]  /*35f0*/  FADD.FTZ R249, R171, -R140 ;  /* 0x8000008cabf97221 */ /* 0x000fe20000010000 */
[----:B------:R-:W-:Y:S01]  /*3600*/  FADD.FTZ R141, R168, -R141 ;  /* 0x8000008da88d7221 */ /* 0x000fe20000010000 */
[----:B------:R-:W-:Y:S02]  /*3610*/  FADD.FTZ R243, R160, -R243 ;  /* 0x800000f3a0f37221 */ /* 0x000fe40000010000 */
[C---:B------:R-:W-:Y:S01]  /*3620*/  FMUL.FTZ R249, R240.reuse, R249 ;  /* 0x000000f9f0f97220 */ /* 0x040fe20000410000 */
[C---:B------:R-:W-:Y:S01]  /*3630*/  FMUL.FTZ R143, R240.reuse, R141 ;  /* 0x0000008df08f7220 */ /* 0x040fe20000410000 */
[----:B------:R-:W-:Y:S01]  /*3640*/  FFMA.FTZ R141, R165, R145, R146 ;  /* 0x00000091a58d7223 */ /* 0x000fe20000010092 */
[----:B------:R-:W-:-:S03]  /*3650*/  FMUL.FTZ R251, R240, R243 ;  /* 0x000000f3f0fb7220 */ /* 0x000fc60000410000 */
[----:B------:R-:W-:Y:S02]  /*3660*/  FADD.FTZ R141, R162, -R141 ;  /* 0x8000008da28d7221 */ /* 0x000fe40000010000 */
[----:B------:R-:W-:Y:S02]  /*3670*/  @P5 PRMT R140, R130, 0x7632, R140 ;  /* 0x00007632828c5816 */ /* 0x000fe4000000008c */
[----:B------:R-:W-:Y:S01]  /*3680*/  FMUL.FTZ R247, R240, R141 ;  /* 0x0000008df0f77220 */ /* 0x000fe20000410000 */
[-C--:B------:R-:W-:Y:S01]  /*3690*/  FFMA.FTZ R141, R167, R145.reuse, R146 ;  /* 0x00000091a78d7223 */ /* 0x080fe20000010092 */
[----:B------:R-:W-:Y:S02]  /*36a0*/  @P5 SHF.L.U32 R140, R140, 0x10, RZ ;  /* 0x000000108c8c5819 */ /* 0x000fe400000006ff */
[----:B------:R-:W-:Y:S01]  /*36b0*/  @P5 PRMT R142, R129, 0x7632, R142 ;  /* 0x00007632818e5816 */ /* 0x000fe2000000008e */
[----:B------:R-:W-:Y:S02]  /*36c0*/  FADD.FTZ R141, R164, -R141 ;  /* 0x8000008da48d7221 */ /* 0x000fe40000010000 */
[----:B------:R-:W-:Y:S01]  /*36d0*/  @P5 FADD.FTZ R249, R249, R140 ;  /* 0x0000008cf9f95221 */ /* 0x000fe20000010000 */
[----:B------:R-:W-:Y:S01]  /*36e0*/  FFMA.FTZ R140, R166, R145, R146 ;  /* 0x00000091a68c7223 */ /* 0x000fe20000010092 */
[----:B------:R-:W-:Y:S01]  /*36f0*/  @P5 SHF.L.U32 R142, R142, 0x10, RZ ;  /* 0x000000108e8e5819 */ /* 0x000fe200000006ff */
[----:B------:R-:W-:-:S02]  /*3700*/  FMUL.FTZ R241, R240, R141 ;  /* 0x0000008df0f17220 */ /* 0x000fc40000410000 */
[--C-:B------:R-:W-:Y:S01]  /*3710*/  FADD.FTZ R245, R169, -R140.reuse ;  /* 0x8000008ca9f57221 */ /* 0x100fe20000010000 */
[----:B------:R-:W-:-:S03]  /*3720*/  @P5 PRMT R140, R128, 0x7632, R140 ;  /* 0x00007632808c5816 */ /* 0x000fc6000000008c */
[----:B------:R-:W-:Y:S01]  /*3730*/  FMUL.FTZ R245, R240, R245 ;  /* 0x000000f5f0f57220 */ /* 0x000fe20000410000 */
[----:B------:R-:W-:-:S03]  /*3740*/  @P5 SHF.L.U32 R140, R140, 0x10, RZ ;  /* 0x000000108c8c5819 */ /* 0x000fc600000006ff */
[----:B------:R-:W-:Y:S01]  /*3750*/  @P5 FADD.FTZ R245, R245, R142 ;  /* 0x0000008ef5f55221 */ /* 0x000fe20000010000 */
[----:B------:R-:W-:Y:S01]  /*3760*/  @P5 SHF.L.U32 R142, R129, 0x10, RZ ;  /* 0x00000010818e5819 */ /* 0x000fe200000006ff */
[----:B------:R-:W-:Y:S01]  /*3770*/  @P5 FADD.FTZ R143, R143, R140 ;  /* 0x0000008c8f8f5221 */ /* 0x000fe20000010000 */
[----:B------:R-:W-:Y:S01]  /*3780*/  FFMA.FTZ R140, R172, R145, R146 ;  /* 0x00000091ac8c7223 */ /* 0x000fe20000010092 */
[----:B------:R-:W-:Y:S02]  /*3790*/  FMUL.FTZ R246, R245, R144 ;  /* 0x00000090f5f67220 */ /* 0x000fe40000410000 */
[----:B------:R-:W-:Y:S01]  /*37a0*/  @P5 FADD.FTZ R241, R241, R142 ;  /* 0x0000008ef1f15221 */ /* 0x000fe20000010000 */
[--C-:B0-----:R-:W-:Y:S01]  /*37b0*/  FADD.FTZ R147, R173, -R140.reuse ;  /* 0x8000008cad937221 */ /* 0x101fe20000010000 */
[----:B------:R-:W-:-:S03]  /*37c0*/  @P5 PRMT R140, R131, 0x7632, R140 ;  /* 0x00007632838c5816 */ /* 0x000fc6000000008c */
[----:B------:R-:W-:Y:S01]  /*37d0*/  FMUL.FTZ R147, R240, R147 ;  /* 0x00000093f0937220 */ /* 0x000fe20000410000 */
[----:B------:R-:W-:-:S05]  /*37e0*/  @P5 SHF.L.U32 R140, R140, 0x10, RZ ;  /* 0x000000108c8c5819 */ /* 0x000fca00000006ff */
[----:B------:R-:W-:Y:S01]  /*37f0*/  @P5 FADD.FTZ R147, R147, R140 ;  /* 0x0000008c93935221 */ /* 0x000fe20000010000 */
[----:B------:R-:W-:-:S03]  /*3800*/  @P5 SHF.L.U32 R140, R130, 0x10, RZ ;  /* 0x00000010828c5819 */ /* 0x000fc600000006ff */
[----:B------:R-:W-:Y:S02]  /*3810*/  FMUL.FTZ R248, R147, R144 ;  /* 0x0000009093f87220 */ /* 0x000fe40000410000 */
[----:B------:R-:W-:Y:S01]  /*3820*/  @P5 FADD.FTZ R247, R247, R140 ;  /* 0x0000008cf7f75221 */ /* 0x000fe20000010000 */
[----:B------:R-:W-:-:S04]  /*3830*/  FFMA.FTZ R140, R207, R145, R146 ;  /* 0x00000091cf8c7223 */ /* 0x000fc80000010092 */
[----:B------:R-:W-:Y:S01]  /*3840*/  FADD.FTZ R141, R205, -R140 ;  /* 0x8000008ccd8d7221 */ /* 0x000fe20000010000 */
[----:B------:R-:W-:-:S03]  /*3850*/  @P5 SHF.L.U32 R140, R131, 0x10, RZ ;  /* 0x00000010838c5819 */ /* 0x000fc600000006ff */
[----:B------:R-:W-:Y:S01]  /*3860*/  FMUL.FTZ R244, R240, R141 ;  /* 0x0000008df0f47220 */ /* 0x000fe20000410000 */
[----:B------:R-:W-:Y:S01]  /*3870*/  @P5 SHF.L.U32 R141, R128, 0x10, RZ ;  /* 0x00000010808d5819 */ /* 0x000fe200000006ff */
[----:B------:R-:W-:-:S04]  /*3880*/  @P5 FADD.FTZ R251, R251, R140 ;  /* 0x0000008cfbfb5221 */ /* 0x000fc80000010000 */
        /* <DEDUP_REMOVED lines=38> */
.L_x_18:
[----:B------:R-:W-:Y:S05]  /*3af0*/  BSYNC B1 ;  /* 0x0000000000017941 */ /* 0x000fea0003800000 */
.L_x_17:
[----:B------:R-:W-:Y:S04]  /*3b00*/  BSSY B1, `(.L_x_19) ;  /* 0x0000057000017945 */ /* 0x000fe80003800000 */
[----:B------:R-:W-:Y:S05]  /*3b10*/  @!P3 BRA `(.L_x_20) ;  /* 0x000000040054b947 */ /* 0x000fea0003800000 */
[----:B------:R-:W-:Y:S01]  /*3b20*/  ISETP.NE.U32.AND P5, PT, RZ, UR8, PT ;  /* 0x00000008ff007c0c */ /* 0x000fe2000bfa5070 */
[-CC-:B-123--:R-:W-:Y:S01]  /*3b30*/  FFMA.FTZ R140, R186, R145.reuse, R146.reuse ;  /* 0x00000091ba8c7223 */ /* 0x18efe20000010092 */
        /* <DEDUP_REMOVED lines=8> */
[----:B------:R-:W-:-:S06]  /*3bc0*/  FMUL.FTZ R251, R240, R243 ;  /* 0x000000f3f0fb7220 */ /* 0x000fcc0000410000 */
[----:B------:R-:W-:Y:S02]  /*3bd0*/  @P5 PRMT R140, R134, 0x7632, R140 ;  /* 0x00007632868c5816 */ /* 0x000fe4000000008c */
[----:B------:R-:W-:-:S03]  /*3be0*/  @P5 PRMT R141, R133, 0x7632, R141 ;  /* 0x00007632858d5816 */ /* 0x000fc6000000008d */
[----:B------:R-:W-:Y:S01]  /*3bf0*/  @P5 IMAD.U32 R140, R140, 0x10000, RZ ;  /* 0x000100008c8c5824 */ /* 0x000fe200078e00ff */
[----:B------:R-:W-:Y:S01]  /*3c00*/  @P5 SHF.L.U32 R142, R141, 0x10, RZ ;  /* 0x000000108d8e5819 */ /* 0x000fe200000006ff */
[-C--:B------:R-:W-:Y:S02]  /*3c10*/  FFMA.FTZ R141, R179, R145.reuse, R146 ;  /* 0x00000091b38d7223 */ /* 0x080fe40000010092 */
[----:B------:R-:W-:Y:S01]  /*3c20*/  @P5 FADD.FTZ R249, R249, R140 ;  /* 0x0000008cf9f95221 */ /* 0x000fe20000010000 */
[----:B------:R-:W-:Y:S01]  /*3c30*/  FFMA.FTZ R140, R182, R145, R146 ;  /* 0x00000091b68c7223 */ /* 0x000fe20000010092 */
[----:B------:R-:W-:Y:S01]  /*3c40*/  FADD.FTZ R141, R178, -R141 ;  /* 0x8000008db28d7221 */ /* 0x000fe20000010000 */
[----:B------:R-:W-:Y:S02]  /*3c50*/  @P5 FADD.FTZ R245, R245, R142 ;  /* 0x0000008ef5f55221 */ /* 0x000fe40000010000 */
[--C-:B------:R-:W-:Y:S01]  /*3c60*/  FADD.FTZ R143, R183, -R140.reuse ;  /* 0x8000008cb78f7221 */ /* 0x100fe20000010000 */
[----:B------:R-:W-:Y:S01]  /*3c70*/  @P5 PRMT R140, R132, 0x7632, R140 ;  /* 0x00007632848c5816 */ /* 0x000fe2000000008c */
[C---:B------:R-:W-:Y:S01]  /*3c80*/  FMUL.FTZ R247, R240.reuse, R141 ;  /* 0x0000008df0f77220 */ /* 0x040fe20000410000 */
[----:B------:R-:W-:Y:S01]  /*3c90*/  FFMA.FTZ R141, R177, R145, R146 ;  /* 0x00000091b18d7223 */ /* 0x000fe20000010092 */
[----:B------:R-:W-:Y:S01]  /*3ca0*/  FMUL.FTZ R143, R240, R143 ;  /* 0x0000008ff08f7220 */ /* 0x000fe20000410000 */
[----:B------:R-:W-:Y:S01]  /*3cb0*/  @P5 SHF.L.U32 R140, R140, 0x10, RZ ;  /* 0x000000108c8c5819 */ /* 0x000fe200000006ff */
[----:B------:R-:W-:Y:S01]  /*3cc0*/  FMUL.FTZ R246, R245, R144 ;  /* 0x00000090f5f67220 */ /* 0x000fe20000410000 */
[----:B------:R-:W-:-:S03]  /*3cd0*/  FADD.FTZ R141, R176, -R141 ;  /* 0x8000008db08d7221 */ /* 0x000fc60000010000 */
[----:B------:R-:W-:Y:S01]  /*3ce0*/  @P5 FADD.FTZ R143, R143, R140 ;  /* 0x0000008c8f8f5221 */ /* 0x000fe20000010000 */
[--C-:B------:R-:W-:Y:S01]  /*3cf0*/  FFMA.FTZ R140, R188, R145, R146.reuse ;  /* 0x00000091bc8c7223 */ /* 0x100fe20000010092 */
[----:B------:R-:W-:Y:S01]  /*3d00*/  FMUL.FTZ R241, R240, R141 ;  /* 0x0000008df0f17220 */ /* 0x000fe20000410000 */
[----:B------:R-:W-:Y:S02]  /*3d10*/  FFMA.FTZ R141, R175, R145, R146 ;  /* 0x00000091af8d7223 */ /* 0x000fe40000010092 */
[--C-:B0-----:R-:W-:Y:S01]  /*3d20*/  FADD.FTZ R147, R189, -R140.reuse ;  /* 0x8000008cbd937221 */ /* 0x101fe20000010000 */
[----:B------:R-:W-:Y:S01]  /*3d30*/  @P5 PRMT R140, R135, 0x7632, R140 ;  /* 0x00007632878c5816 */ /* 0x000fe2000000008c */
[----:B------:R-:W-:Y:S02]  /*3d40*/  FADD.FTZ R141, R174, -R141 ;  /* 0x8000008dae8d7221 */ /* 0x000fe40000010000 */
[----:B------:R-:W-:Y:S01]  /*3d50*/  FMUL.FTZ R147, R240, R147 ;  /* 0x00000093f0937220 */ /* 0x000fe20000410000 */
[----:B------:R-:W-:Y:S01]  /*3d60*/  @P5 SHF.L.U32 R140, R140, 0x10, RZ ;  /* 0x000000108c8c5819 */ /* 0x000fe200000006ff */
[----:B------:R-:W-:Y:S01]  /*3d70*/  FMUL.FTZ R244, R240, R141 ;  /* 0x0000008df0f47220 */ /* 0x000fe20000410000 */
[----:B------:R-:W-:-:S03]  /*3d80*/  @P5 SHF.L.U32 R141, R132, 0x10, RZ ;  /* 0x00000010848d5819 */ /* 0x000fc600000006ff */
[----:B------:R-:W-:Y:S01]  /*3d90*/  @P5 FADD.FTZ R147, R147, R140 ;  /* 0x0000008c93935221 */ /* 0x000fe20000010000 */
[----:B------:R-:W-:Y:S01]  /*3da0*/  @P5 SHF.L.U32 R140, R134, 0x10, RZ ;  /* 0x00000010868c5819 */ /* 0x000fe200000006ff */
[----:B------:R-:W-:Y:S02]  /*3db0*/  @P5 FADD.FTZ R244, R244, R141 ;  /* 0x0000008df4f45221 */ /* 0x000fe40000010000 */
[----:B------:R-:W-:Y:S02]  /*3dc0*/  FMUL.FTZ R248, R147, R144 ;  /* 0x0000009093f87220 */ /* 0x000fe40000410000 */
[----:B------:R-:W-:Y:S01]  /*3dd0*/  @P5 FADD.FTZ R247, R247, R140 ;  /* 0x0000008cf7f75221 */ /* 0x000fe20000010000 */
[----:B------:R-:W-:-:S05]  /*3de0*/  @P5 SHF.L.U32 R140, R133, 0x10, RZ ;  /* 0x00000010858c5819 */ /* 0x000fca00000006ff */
[----:B------:R-:W-:Y:S01]  /*3df0*/  @P5 FADD.FTZ R241, R241, R140 ;  /* 0x0000008cf1f15221 */ /* 0x000fe20000010000 */
[----:B------:R-:W-:-:S05]  /*3e00*/  @P5 SHF.L.U32 R140, R135, 0x10, RZ ;  /* 0x00000010878c5819 */ /* 0x000fca00000006ff */
        /* <DEDUP_REMOVED lines=38> */
.L_x_20:
[----:B------:R-:W-:Y:S05]  /*4070*/  BSYNC B1 ;  /* 0x0000000000017941 */ /* 0x000fea0003800000 */
.L_x_19:
[----:B------:R-:W-:Y:S01]  /*4080*/  ISETP.NE.AND P5, PT, R0, RZ, PT ;  /* 0x000000ff0000720c */ /* 0x000fe20003fa5270 */
[----:B------:R-:W-:-:S12]  /*4090*/  BSSY B1, `(.L_x_21) ;  /* 0x0000056000017945 */ /* 0x000fd80003800000 */
[----:B------:R-:W-:Y:S05]  /*40a0*/  @!P5 BRA `(.L_x_22) ;  /* 0x000000040050d947 */ /* 0x000fea0003800000 */
[----:B------:R-:W-:Y:S01]  /*40b0*/  ISETP.NE.U32.AND P5, PT, RZ, UR8, PT ;  /* 0x00000008ff007c0c */ /* 0x000fe2000bfa5070 */
[-CC-:B-1234-:R-:W-:Y:S01]  /*40c0*/  FFMA.FTZ R140, R196, R145.reuse, R146.reuse ;  /* 0x00000091c48c7223 */ /* 0x19efe20000010092 */
[-CC-:B------:R-:W-:Y:S01]  /*40d0*/  FFMA.FTZ R141, R161, R145.reuse, R146.reuse ;  /* 0x00000091a18d7223 */ /* 0x180fe20000010092 */
[-CC-:B------:R-:W-:Y:S01]  /*40e0*/  FFMA.FTZ R143, R191, R145.reuse, R146.reuse ;  /* 0x00000091bf8f7223 */ /* 0x180fe20000010092 */
[----:B------:R-:W-:Y:S01]  /*40f0*/  ISETP.NE.AND.EX P5, PT, RZ, UR9, PT, P5 ;  /* 0x00000009ff007c0c */ /* 0x000fe2000bfa5350 */
[-CC-:B------:R-:W-:Y:S01]  /*4100*/  FFMA.FTZ R142, R198, R145.reuse, R146.reuse ;  /* 0x00000091c68e7223 */ /* 0x180fe20000010092 */
[-CC-:B0-----:R-:W-:Y:S01]  /*4110*/  FFMA.FTZ R147, R193, R145.reuse, R146.reuse ;  /* 0x00000091c1937223 */ /* 0x181fe20000010092 */
[-CC-:B------:R-:W-:Y:S01]  /*4120*/  FFMA.FTZ R242, R200, R145.reuse, R146.reuse ;  /* 0x00000091c8f27223 */ /* 0x180fe20000010092 */
[-CC-:B------:R-:W-:Y:S01]  /*4130*/  FFMA.FTZ R241, R199, R145.reuse, R146.reuse ;  /* 0x00000091c7f17223 */ /* 0x180fe20000010092 */
[----:B------:R-:W-:Y:S01]  /*4140*/  FFMA.FTZ R146, R204, R145, R146 ;  /* 0x00000091cc927223 */ /* 0x000fe20000010092 */
[----:B------:R-:W-:Y:S01]  /*4150*/  FADD.FTZ R145, R195, -R140 ;  /* 0x8000008cc3917221 */ /* 0x000fe20000010000 */
[----:B------:R-:W-:Y:S01]  /*4160*/  FADD.FTZ R245, R201, -R242 ;  /* 0x800000f2c9f57221 */ /* 0x000fe20000010000 */
[----:B------:R-:W-:Y:S01]  /*4170*/  FADD.FTZ R141, R190, -R141 ;  /* 0x8000008dbe8d7221 */ /* 0x000fe20000010000 */
[----:B------:R-:W-:Y:S01]  /*4180*/  FADD.FTZ R249, R192, -R143 ;  /* 0x8000008fc0f97221 */ /* 0x000fe20000010000 */
[----:B------:R-:W-:Y:S01]  /*4190*/  FADD.FTZ R243, R197, -R142 ;  /* 0x8000008ec5f37221 */ /* 0x000fe20000010000 */
[C---:B------:R-:W-:Y:S01]  /*41a0*/  FMUL.FTZ R245, R240.reuse, R245 ;  /* 0x000000f5f0f57220 */ /* 0x040fe20000410000 */
[----:B------:R-:W-:Y:S01]  /*41b0*/  FMUL.FTZ R143, R240, R141 ;  /* 0x0000008df08f7220 */ /* 0x000fe20000410000 */
[----:B------:R-:W-:Y:S01]  /*41c0*/  @P5 PRMT R140, R138, 0x7632, R140 ;  /* 0x000076328a8c5816 */ /* 0x000fe2000000008c */
[C---:B------:R-:W-:Y:S01]  /*41d0*/  FMUL.FTZ R145, R240.reuse, R145 ;  /* 0x00000091f0917220 */ /* 0x040fe20000410000 */
[----:B------:R-:W-:Y:S01]  /*41e0*/  @P5 PRMT R141, R137, 0x7632, R141 ;  /* 0x00007632898d5816 */ /* 0x000fe2000000008d */
[----:B------:R-:W-:Y:S01]  /*41f0*/  FMUL.FTZ R243, R240, R243 ;  /* 0x000000f3f0f37220 */ /* 0x000fe20000410000 */
[----:B------:R-:W-:Y:S01]  /*4200*/  @P5 SHF.L.U32 R140, R140, 0x10, RZ ;  /* 0x000000108c8c5819 */ /* 0x000fe200000006ff */
[----:B------:R-:W-:Y:S01]  /*4210*/  FADD.FTZ R147, R194, -R147 ;  /* 0x80000093c2937221 */ /* 0x000fe20000010000 */
[----:B------:R-:W-:Y:S01]  /*4220*/  @P5 SHF.L.U32 R142, R141, 0x10, RZ ;  /* 0x000000108d8e5819 */ /* 0x000fe200000006ff */
[----:B------:R-:W-:Y:S01]  /*4230*/  FADD.FTZ R247, R202, -R241 ;  /* 0x800000f1caf77221 */ /* 0x000fe20000010000 */
[----:B------:R-:W-:Y:S01]  /*4240*/  FADD.FTZ R251, R203, -R146 ;  /* 0x80000092cbfb7221 */ /* 0x000fe20000010000 */
[--C-:B------:R-:W-:Y:S01]  /*4250*/  @P5 FADD.FTZ R245, R245, R140.reuse ;  /* 0x0000008cf5f55221 */ /* 0x100fe20000010000 */
[----:B------:R-:W-:Y:S01]  /*4260*/  @P5 PRMT R140, R136, 0x7632, R140 ;  /* 0x00007632888c5816 */ /* 0x000fe2000000008c */
[----:B------:R-:W-:Y:S01]  /*4270*/  @P5 FADD.FTZ R243, R243, R142 ;  /* 0x0000008ef3f35221 */ /* 0x000fe20000010000 */
[----:B------:R-:W-:Y:S01]  /*4280*/  @P5 SHF.L.U32 R142, R138, 0x10, RZ ;  /* 0x000000108a8e5819 */ /* 0x000fe200000006ff */
[----:B------:R-:W-:Y:S01]  /*4290*/  FMUL.FTZ R249, R240, R249 ;  /* 0x000000f9f0f97220 */ /* 0x000fe20000410000 */
[----:B------:R-:W-:Y:S01]  /*42a0*/  @P5 SHF.L.U32 R140, R140, 0x10, RZ ;  /* 0x000000108c8c5819 */ /* 0x000fe200000006ff */
[C---:B------:R-:W-:Y:S01]  /*42b0*/  FMUL.FTZ R241, R240.reuse, R147 ;  /* 0x00000093f0f17220 */ /* 0x040fe20000410000 */
[----:B------:R-:W-:Y:S01]  /*42c0*/  @P5 PRMT R146, R139, 0x7632, R146 ;  /* 0x000076328b925816 */ /* 0x000fe20000000092 */
[C---:B------:R-:W-:Y:S01]  /*42d0*/  FMUL.FTZ R247, R240.reuse, R247 ;  /* 0x000000f7f0f77220 */ /* 0x040fe20000410000 */
[----:B------:R-:W-:Y:S01]  /*42e0*/  FMUL.FTZ R251, R240, R251 ;  /* 0x000000fbf0fb7220 */ /* 0x000fe20000410000 */
[----:B------:R-:W-:Y:S01]  /*42f0*/  @P5 FADD.FTZ R145, R145, R140 ;  /* 0x0000008c91915221 */ /* 0x000fe20000010000 */
[----:B------:R-:W-:Y:S01]  /*4300*/  @P5 SHF.L.U32 R140, R137, 0x10, RZ ;  /* 0x00000010898c5819 */ /* 0x000fe200000006ff */
[----:B------:R-:W-:Y:S01]  /*4310*/  @P5 FADD.FTZ R241, R241, R142 ;  /* 0x0000008ef1f15221 */ /* 0x000fe20000010000 */
[----:B------:R-:W-:Y:S01]  /*4320*/  @P5 SHF.L.U32 R146, R146, 0x10, RZ ;  /* 0x0000001092925819 */ /* 0x000fe200000006ff */
[-C--:B------:R-:W-:Y:S01]  /*4330*/  FMUL.FTZ R242, R243, R144.reuse ;  /* 0x00000090f3f27220 */ /* 0x080fe20000410000 */
[----:B------:R-:W-:Y:S01]  /*4340*/  @P5 SHF.L.U32 R142, R139, 0x10, RZ ;  /* 0x000000108b8e5819 */ /* 0x000fe200000006ff */
[----:B------:R-:W-:Y:S01]  /*4350*/  @P5 FADD.FTZ R249, R249, R140 ;  /* 0x0000008cf9f95221 */ /* 0x000fe20000010000 */
[----:B------:R-:W-:Y:S01]  /*4360*/  @P5 SHF.L.U32 R140, R136, 0x10, RZ ;  /* 0x00000010888c5819 */ /* 0x000fe200000006ff */
[----:B------:R-:W-:Y:S01]  /*4370*/  @P5 FADD.FTZ R251, R251, R146 ;  /* 0x00000092fbfb5221 */ /* 0x000fe20000010000 */
[----:B------:R-:W-:Y:S01]  /*4380*/  FMUL.FTZ R240, R145, R144 ;  /* 0x0000009091f07220 */ /* 0x000fe20000410000 */
[----:B------:R-:W-:-:S02]  /*4390*/  @P5 FADD.FTZ R247, R247, R142 ;  /* 0x0000008ef7f75221 */ /* 0x000fc40000010000 */
[----:B------:R-:W-:Y:S01]  /*43a0*/  @P5 FADD.FTZ R143, R143, R140 ;  /* 0x0000008c8f8f5221 */ /* 0x000fe20000010000 */
[----:B------:R-:W-:-:S04]  /*43b0*/  ISETP.NE.U32.AND P5, PT, RZ, UR14, PT ;  /* 0x0000000eff007c0c */ /* 0x000fc8000bfa5070 */
[----:B------:R-:W-:-:S13]  /*43c0*/  ISETP.NE.AND.EX P5, PT, RZ, UR15, PT, P5 ;  /* 0x0000000fff007c0c */ /* 0x000fda000bfa5350 */
[----:B------:R-:W-:Y:S02]  /*43d0*/  @P5 F2FP.BF16.F32.PACK_AB R142, RZ, R241 ;  /* 0x000000f1ff8e523e */ /* 0x000fe400000010ff */
[----:B------:R-:W-:Y:S01]  /*43e0*/  @P5 F2FP.BF16.F32.PACK_AB R141, RZ, R249 ;  /* 0x000000f9ff8d523e */ /* 0x000fe200000010ff */
[-C--:B------:R-:W-:Y:S01]  /*43f0*/  FMUL.FTZ R249, R249, R144.reuse ;  /* 0x00000090f9f97220 */ /* 0x080fe20000410000 */
        /* <DEDUP_REMOVED lines=8> */
[----:B------:R-:W-:Y:S01]  /*4480*/  FMUL.FTZ R245, R245, R144 ;  /* 0x00000090f5f57220 */ /* 0x000fe20000410000 */
[----:B------:R-:W-:Y:S02]  /*4490*/  @P5 F2FP.BF16.F32.PACK_AB R141, RZ, R243 ;  /* 0x000000f3ff8d523e */ /* 0x000fe400000010ff */
[----:B------:R-:W-:Y:S02]  /*44a0*/  @P5 F2FP.BF16.F32.PACK_AB R140, RZ, R145 ;  /* 0x00000091ff8c523e */ /* 0x000fe400000010ff */
[----:B------:R-:W-:Y:S02]  /*44b0*/  @P5 F2FP.BF16.F32.PACK_AB R147, RZ, R251 ;  /* 0x000000fbff93523e */ /* 0x000fe400000010ff */
[----:B------:R-:W-:-:S02]  /*44c0*/  @P5 PRMT R51, R146, 0x7610, R51 ;  /* 0x0000761092335816 */ /* 0x000fc40000000033 */
[----:B------:R-:W-:Y:S01]  /*44d0*/  @P5 PRMT R50, R50, 0x5410, R142 ;  /* 0x0000541032325816 */ /* 0x000fe2000000008e */
[-C--:B------:R-:W-:Y:S01]  /*44e0*/  FMUL.FTZ R142, R241, R144.reuse ;  /* 0x00000090f18e7220 */ /* 0x080fe20000410000 */
[----:B------:R-:W-:Y:S01]  /*44f0*/  @P5 PRMT R49, R49, 0x5410, R141 ;  /* 0x0000541031315816 */ /* 0x000fe2000000008d */
[----:B------:R-:W-:Y:S01]  /*4500*/  FMUL.FTZ R144, R251, R144 ;  /* 0x00000090fb907220 */ /* 0x000fe20000410000 */
        /* <DEDUP_REMOVED lines=8> */
[----:B-1----:R-:W-:-:S05]  /*4590*/  @P5 IMAD.WIDE.U32 R140, R159, 0x10, R140 ;  /* 0x000000109f8c5825 */ /* 0x002fca00078e008c */
[----:B------:R0:W-:Y:S02]  /*45a0*/  @P5 STG.E.128 desc[UR4][R140.64], R48 ;  /* 0x000000308c005986 */ /* 0x0001e4000c101d04 */
[----:B0-----:R-:W-:Y:S02]  /*45b0*/  F2FP.BF16.F32.PACK_AB R140, R240, R143 ;  /* 0x0000008ff08c723e */ /* 0x001fe400000010ff */
[----:B------:R-:W-:Y:S02]  /*45c0*/  F2FP.BF16.F32.PACK_AB R141, R242, R249 ;  /* 0x000000f9f28d723e */ /* 0x000fe400000010ff */
[----:B------:R-:W-:-:S05]  /*45d0*/  F2FP.BF16.F32.PACK_AB R143, R144, R247 ;  /* 0x000000f7908f723e */ /* 0x000fca00000010ff */
[----:B------:R0:W-:Y:S02]  /*45e0*/  STG.E.128 desc[UR4][R146.64], R140 ;  /* 0x0000008c92007986 */ /* 0x0001e4000c101d04 */
.L_x_22:
[----:B------:R-:W-:Y:S05]  /*45f0*/  BSYNC B1 ;  /* 0x0000000000017941 */ /* 0x000fea0003800000 */
.L_x_21:
[----:B01234-:R-:W0:Y:S02]  /*4600*/  LDC.64 R140, c[0x0][0x210] ;  /* 0x00008400ff8c7b82 */ /* 0x01fe240000000a00 */
[----:B0-----:R-:W-:-:S04]  /*4610*/  LEA R23, R140, R23, 0x2 ;  /* 0x000000178c177211 */ /* 0x001fc800078e10ff */
[----:B------:R-:W-:-:S13]  /*4620*/  ISETP.GE.AND P5, PT, R23, R141, PT ;  /* 0x0000008d1700720c */ /* 0x000fda0003fa6270 */
[----:B------:R-:W-:Y:S05]  /*4630*/  @!P5 BRA `(.L_x_23) ;  /* 0xffffffc000dcd947 */ /* 0x000fea000383ffff */
.L_x_1:
[----:B------:R-:W-:Y:S05]  /*4640*/  BSYNC B0 ;  /* 0x0000000000007941 */ /* 0x000fea0003800000 */
.L_x_0:
[----:B------:R-:W0:Y:S01]  /*4650*/  S2R R3, SR_CgaCtaId ;  /* 0x0000000000037919 */ /* 0x000e220000008800 */
[----:B------:R-:W-:Y:S01]  /*4660*/  SHF.R.U32.HI R2, RZ, 0x5, R156 ;  /* 0x00000005ff027819 */ /* 0x000fe2000001169c */
[----:B------:R-:W-:Y:S05]  /*4670*/  WARPSYNC.ALL ;  /* 0x0000000000007948 */ /* 0x000fea0003800000 */
[----:B------:R-:W-:Y:S01]  /*4680*/  MOV R0, 0x400 ;  /* 0x0000040000007802 */ /* 0x000fe20000000f00 */
[----:B------:R-:W-:Y:S01]  /*4690*/  IMAD R157, R2, 0xa0, R157 ;  /* 0x000000a0029d7824 */ /* 0x000fe200078e029d */
[----:B------:R-:W-:Y:S01]  /*46a0*/  ULDC.64 UR6, c[0x0][0x2d8] ;  /* 0x0000b60000067ab9 */ /* 0x000fe20000000a00 */
[----:B------:R-:W-:Y:S01]  /*46b0*/  ULDC.64 UR16, c[0x0][0x2d0] ;  /* 0x0000b40000107ab9 */ /* 0x000fe20000000a00 */
[----:B0-----:R-:W-:-:S04]  /*46c0*/  LEA R0, R3, R0, 0x18 ;  /* 0x0000000003007211 */ /* 0x001fc800078ec0ff */
[-C--:B------:R-:W-:Y:S02]  /*46d0*/  LEA R157, R157, R0.reuse, 0x5 ;  /* 0x000000009d9d7211 */ /* 0x080fe400078e28ff */
[----:B------:R-:W-:-:S03]  /*46e0*/  LEA R0, R156, R0, 0x2 ;  /* 0x000000009c007211 */ /* 0x000fc600078e10ff */
[----:B------:R0:W-:Y:S04]  /*46f0*/  STS.128 [R157], R80 ;  /* 0x000000509d007388 */ /* 0x0001e80000000c00 */
[----:B------:R-:W-:Y:S04]  /*4700*/  STS.128 [R157+0x10], R84 ;  /* 0x000010549d007388 */ /* 0x000fe80000000c00 */
[----:B------:R-:W-:Y:S04]  /*4710*/  STS.128 [R157+0x400], R124 ;  /* 0x0004007c9d007388 */ /* 0x000fe80000000c00 */
[----:B------:R-:W-:Y:S04]  /*4720*/  STS.128 [R157+0x410], R44 ;  /* 0x0004102c9d007388 */ /* 0x000fe80000000c00 */
[----:B------:R-:W-:Y:S04]  /*4730*/  STS.128 [R157+0x800], R92 ;  /* 0x0008005c9d007388 */ /* 0x000fe80000000c00 */
[----:B------:R-:W-:Y:S04]  /*4740*/  STS.128 [R157+0x810], R96 ;  /* 0x000810609d007388 */ /* 0x000fe80000000c00 */
[----:B------:R-:W-:Y:S04]  /*4750*/  STS.128 [R157+0xc00], R100 ;  /* 0x000c00649d007388 */ /* 0x000fe80000000c00 */
[----:B------:R-:W-:Y:S04]  /*4760*/  STS.128 [R157+0xc10], R104 ;  /* 0x000c10689d007388 */ /* 0x000fe80000000c00 */
[----:B------:R-:W-:Y:S04]  /*4770*/  STS.128 [R157+0x1000], R108 ;  /* 0x0010006c9d007388 */ /* 0x000fe80000000c00 */
[----:B------:R-:W-:Y:S01]  /*4780*/  STS.128 [R157+0x1010], R112 ;  /* 0x001010709d007388 */ /* 0x000fe20000000c00 */
[----:B------:R-:W-:Y:S06]  /*4790*/  BAR.SYNC.DEFER_BLOCKING 0x0 ;  /* 0x0000000000007b1d */ /* 0x000fec0000010000 */
[----:B0-----:R-:W0:Y:S01]  /*47a0*/  S2R R83, SR_CTAID.X ;  /* 0x0000000000537919 */ /* 0x001e220000002500 */
[----:B------:R-:W1:Y:S04]  /*47b0*/  LDS R2, [R0] ;  /* 0x0000000000027984 */ /* 0x000e680000000800 */
[----:B-----5:R-:W2:Y:S04]  /*47c0*/  LDS R5, [R0+0x1400] ;  /* 0x0014000000057984 */ /* 0x020ea80000000800 */
[----:B------:R-:W3:Y:S04]  /*47d0*/  LDS R3, [R0+0x200] ;  /* 0x0002000000037984 */ /* 0x000ee80000000800 */
[----:B------:R-:W4:Y:S04]  /*47e0*/  LDS R14, [R0+0x1600] ;  /* 0x00160000000e7984 */ /* 0x000f280000000800 */
[----:B------:R-:W4:Y:S01]  /*47f0*/  LDS R4, [R0+0x400] ;  /* 0x0004000000047984 */ /* 0x000f220000000800 */
[----:B0-----:R-:W-:Y:S01]  /*4800*/  IMAD R83, R83, R158, RZ ;  /* 0x0000009e53537224 */ /* 0x001fe200078e02ff */
[----:B------:R-:W-:-:S02]  /*4810*/  IADD3 R158, R158, 0x7f, -R156 ;  /* 0x0000007f9e9e7810 */ /* 0x000fc40007ffe89c */
[----:B------:R-:W0:Y:S02]  /*4820*/  LDS R13, [R0+0x1800] ;  /* 0x00180000000d7984 */ /* 0x000e240000000800 */
[----:B------:R-:W-:Y:S02]  /*4830*/  IADD3 R156, P0, R83, R156, RZ ;  /* 0x0000009c539c7210 */ /* 0x000fe40007f1e0ff */
[----:B------:R-:W0:Y:S01]  /*4840*/  LDS R6, [R0+0x600] ;  /* 0x0006000000067984 */ /* 0x000e220000000800 */
[C---:B------:R-:W-:Y:S02]  /*4850*/  ISETP.GE.U32.AND P5, PT, R158.reuse, 0x180, PT ;  /* 0x000001809e00780c */ /* 0x040fe40003fa6070 */
[----:B------:R-:W-:Y:S01]  /*4860*/  ISETP.GE.U32.AND P4, PT, R158, 0x280, PT ;  /* 0x000002809e00780c */ /* 0x000fe20003f86070 */
[----:B------:R-:W0:Y:S04]  /*4870*/  LDS R15, [R0+0x1a00] ;  /* 0x001a0000000f7984 */ /* 0x000e280000000800 */
[----:B------:R-:W0:Y:S04]  /*4880*/  LDS R7, [R0+0x800] ;  /* 0x0008000000077984 */ /* 0x000e280000000800 */
[----:B------:R-:W0:Y:S04]  /*4890*/  LDS R16, [R0+0x1c00] ;  /* 0x001c000000107984 */ /* 0x000e280000000800 */
[----:B------:R-:W0:Y:S01]  /*48a0*/  LDS R8, [R0+0xa00] ;  /* 0x000a000000087984 */ /* 0x000e220000000800 */
[----:B-1----:R-:W-:-:S03]  /*48b0*/  FADD.FTZ R2, RZ, R2 ;  /* 0x00000002ff027221 */ /* 0x002fc60000010000 */
[----:B------:R-:W1:Y:S01]  /*48c0*/  LDS R17, [R0+0x1e00] ;  /* 0x001e000000117984 */ /* 0x000e620000000800 */
[----:B--2---:R-:W-:-:S03]  /*48d0*/  FADD.FTZ R2, R2, R5 ;  /* 0x0000000502027221 */ /* 0x004fc60000010000 */
[----:B------:R-:W2:Y:S01]  /*48e0*/  LDS R9, [R0+0xc00] ;  /* 0x000c000000097984 */ /* 0x000ea20000000800 */
[----:B---3--:R-:W-:-:S03]  /*48f0*/  FADD.FTZ R3, RZ, R3 ;  /* 0x00000003ff037221 */ /* 0x008fc60000010000 */
[----:B------:R-:W3:Y:S01]  /*4900*/  LDS R18, [R0+0x2000] ;  /* 0x0020000000127984 */ /* 0x000ee20000000800 */
[----:B----4-:R-:W-:-:S03]  /*4910*/  FADD.FTZ R3, R3, R14 ;  /* 0x0000000e03037221 */ /* 0x010fc60000010000 */
[----:B------:R-:W4:Y:S01]  /*4920*/  LDS R10, [R0+0xe00] ;  /* 0x000e0000000a7984 */ /* 0x000f220000000800 */
[----:B------:R-:W-:-:S03]  /*4930*/  FADD.FTZ R4, RZ, R4 ;  /* 0x00000004ff047221 */ /* 0x000fc60000010000 */
[----:B------:R-:W4:Y:S01]  /*4940*/  LDS R19, [R0+0x2200] ;  /* 0x0022000000137984 */ /* 0x000f220000000800 */
[----:B0-----:R-:W-:Y:S01]  /*4950*/  FADD.FTZ R4, R4, R13 ;  /* 0x0000000d04047221 */ /* 0x001fe20000010000 */
[----:B------:R-:W-:Y:S02]  /*4960*/  IADD3.X R13, RZ, RZ, RZ, P0, !PT ;  /* 0x000000ffff0d7210 */ /* 0x000fe400007fe4ff */
[----:B------:R-:W0:Y:S01]  /*4970*/  LDS R11, [R0+0x1000] ;  /* 0x00100000000b7984 */ /* 0x000e220000000800 */
[----:B------:R-:W-:Y:S01]  /*4980*/  LOP3.LUT P0, RZ, R158, 0xffffff80, RZ, 0xc0, !PT ;  /* 0xffffff809eff7812 */ /* 0x000fe2000780c0ff */
[----:B------:R-:W-:Y:S01]  /*4990*/  FADD.FTZ R6, RZ, R6 ;  /* 0x00000006ff067221 */ /* 0x000fe20000010000 */
[----:B------:R-:W-:Y:S01]  /*49a0*/  SHF.L.U64.HI R48, R156, 0x2, R13 ;  /* 0x000000029c307819 */ /* 0x000fe2000001020d */
[----:B------:R-:W0:Y:S02]  /*49b0*/  LDS R20, [R0+0x2400] ;  /* 0x0024000000147984 */ /* 0x000e240000000800 */
[----:B------:R-:W-:-:S02]  /*49c0*/  FADD.FTZ R6, R6, R15 ;  /* 0x0000000f06067221 */ /* 0x000fc40000010000 */
[----:B------:R-:W0:Y:S01]  /*49d0*/  LDS R12, [R0+0x1200] ;  /* 0x00120000000c7984 */ /* 0x000e220000000800 */
[----:B------:R-:W-:-:S03]  /*49e0*/  FADD.FTZ R7, RZ, R7 ;  /* 0x00000007ff077221 */ /* 0x000fc60000010000 */
[----:B------:R-:W0:Y:S01]  /*49f0*/  LDS R21, [R0+0x2600] ;  /* 0x0026000000157984 */ /* 0x000e220000000800 */
[----:B------:R-:W-:-:S03]  /*4a00*/  FADD.FTZ R7, R7, R16 ;  /* 0x0000001007077221 */ /* 0x000fc60000010000 */
[----:B------:R-:W0:Y:S01]  /*4a10*/  LDS R23, [R0+0x2800] ;  /* 0x0028000000177984 */ /* 0x000e220000000800 */
[----:B------:R-:W-:-:S03]  /*4a20*/  FADD.FTZ R8, RZ, R8 ;  /* 0x00000008ff087221 */ /* 0x000fc60000010000 */
[----:B------:R-:W0:Y:S01]  /*4a30*/  LDS R22, [R0+0x2a00] ;  /* 0x002a000000167984 */ /* 0x000e220000000800 */
[----:B-1----:R-:W-:-:S03]  /*4a40*/  FADD.FTZ R8, R8, R17 ;  /* 0x0000001108087221 */ /* 0x002fc60000010000 */
[----:B------:R-:W1:Y:S01]  /*4a50*/  LDS R25, [R0+0x2c00] ;  /* 0x002c000000197984 */ /* 0x000e620000000800 */
[----:B--2---:R-:W-:-:S03]  /*4a60*/  FADD.FTZ R9, RZ, R9 ;  /* 0x00000009ff097221 */ /* 0x004fc60000010000 */
[----:B------:R-:W2:Y:S01]  /*4a70*/  LDS R27, [R0+0x2e00] ;  /* 0x002e0000001b7984 */ /* 0x000ea20000000800 */
[----:B---3--:R-:W-:-:S03]  /*4a80*/  FADD.FTZ R9, R9, R18 ;  /* 0x0000001209097221 */ /* 0x008fc60000010000 */
[----:B------:R-:W3:Y:S01]  /*4a90*/  LDS R24, [R0+0x3000] ;  /* 0x0030000000187984 */ /* 0x000ee20000000800 */
[----:B----4-:R-:W-:-:S03]  /*4aa0*/  FADD.FTZ R10, RZ, R10 ;  /* 0x0000000aff0a7221 */ /* 0x010fc60000010000 */
[----:B------:R-:W4:Y:S01]  /*4ab0*/  LDS R29, [R0+0x3200] ;  /* 0x00320000001d7984 */ /* 0x000f220000000800 */
[----:B------:R-:W-:-:S03]  /*4ac0*/  FADD.FTZ R10, R10, R19 ;  /* 0x000000130a0a7221 */ /* 0x000fc60000010000 */
[----:B------:R-:W4:Y:S01]  /*4ad0*/  LDS R26, [R0+0x3400] ;  /* 0x00340000001a7984 */ /* 0x000f220000000800 */
[----:B0-----:R-:W-:-:S03]  /*4ae0*/  FADD.FTZ R11, RZ, R11 ;  /* 0x0000000bff0b7221 */ /* 0x001fc60000010000 */
[----:B------:R-:W0:Y:S01]  /*4af0*/  LDS R31, [R0+0x3600] ;  /* 0x00360000001f7984 */ /* 0x000e220000000800 */
[----:B------:R-:W-:-:S03]  /*4b00*/  FADD.FTZ R11, R11, R20 ;  /* 0x000000140b0b7221 */ /* 0x000fc60000010000 */
[----:B------:R-:W0:Y:S01]  /*4b10*/  LDS R28, [R0+0x3800] ;  /* 0x00380000001c7984 */ /* 0x000e220000000800 */
[----:B------:R-:W-:-:S03]  /*4b20*/  FADD.FTZ R12, RZ, R12 ;  /* 0x0000000cff0c7221 */ /* 0x000fc60000010000 */
[----:B------:R-:W0:Y:S01]  /*4b30*/  LDS R33, [R0+0x3a00] ;  /* 0x003a000000217984 */ /* 0x000e220000000800 */
[----:B------:R-:W-:-:S03]  /*4b40*/  FADD.FTZ R12, R12, R21 ;  /* 0x000000150c0c7221 */ /* 0x000fc60000010000 */
[----:B------:R-:W0:Y:S01]  /*4b50*/  LDS R35, [R0+0x3c00] ;  /* 0x003c000000237984 */ /* 0x000e220000000800 */
[----:B------:R-:W-:-:S03]  /*4b60*/  FADD.FTZ R2, R2, R23 ;  /* 0x0000001702027221 */ /* 0x000fc60000010000 */
[----:B------:R-:W0:Y:S01]  /*4b70*/  LDS R30, [R0+0x3e00] ;  /* 0x003e0000001e7984 */ /* 0x000e220000000800 */
[----:B------:R-:W-:-:S03]  /*4b80*/  FADD.FTZ R3, R3, R22 ;  /* 0x0000001603037221 */ /* 0x000fc60000010000 */
[----:B------:R-:W0:Y:S01]  /*4b90*/  LDS R45, [R0+0x4000] ;  /* 0x00400000002d7984 */ /* 0x000e220000000800 */
[----:B-1----:R-:W-:-:S03]  /*4ba0*/  FADD.FTZ R4, R4, R25 ;  /* 0x0000001904047221 */ /* 0x002fc60000010000 */
[----:B------:R-:W1:Y:S01]  /*4bb0*/  LDS R47, [R0+0x4200] ;  /* 0x00420000002f7984 */ /* 0x000e620000000800 */
[----:B--2---:R-:W-:-:S03]  /*4bc0*/  FADD.FTZ R6, R6, R27 ;  /* 0x0000001b06067221 */ /* 0x004fc60000010000 */
[----:B------:R-:W2:Y:S01]  /*4bd0*/  LDS R32, [R0+0x4400] ;  /* 0x0044000000207984 */ /* 0x000ea20000000800 */
[----:B---3--:R-:W-:-:S03]  /*4be0*/  FADD.FTZ R7, R7, R24 ;  /* 0x0000001807077221 */ /* 0x008fc60000010000 */
[----:B------:R-:W3:Y:S01]  /*4bf0*/  LDS R49, [R0+0x4600] ;  /* 0x0046000000317984 */ /* 0x000ee20000000800 */
[----:B----4-:R-:W-:-:S03]  /*4c00*/  FADD.FTZ R8, R8, R29 ;  /* 0x0000001d08087221 */ /* 0x010fc60000010000 */
[----:B------:R-:W4:Y:S01]  /*4c10*/  LDS R34, [R0+0x4800] ;  /* 0x0048000000227984 */ /* 0x000f220000000800 */
[----:B------:R-:W-:-:S03]  /*4c20*/  FADD.FTZ R9, R9, R26 ;  /* 0x0000001a09097221 */ /* 0x000fc60000010000 */
[----:B------:R-:W4:Y:S01]  /*4c30*/  LDS R51, [R0+0x4a00] ;  /* 0x004a000000337984 */ /* 0x000f220000000800 */
[----:B0-----:R-:W-:-:S03]  /*4c40*/  FADD.FTZ R10, R10, R31 ;  /* 0x0000001f0a0a7221 */ /* 0x001fc60000010000 */
[----:B------:R-:W0:Y:S01]  /*4c50*/  LDS R44, [R0+0x4c00] ;  /* 0x004c0000002c7984 */ /* 0x000e220000000800 */
[----:B------:R-:W-:-:S03]  /*4c60*/  FADD.FTZ R11, R11, R28 ;  /* 0x0000001c0b0b7221 */ /* 0x000fc60000010000 */
[----:B------:R-:W0:Y:S01]  /*4c70*/  LDS R81, [R0+0x4e00] ;  /* 0x004e000000517984 */ /* 0x000e220000000800 */
[----:B------:R-:W-:Y:S01]  /*4c80*/  FADD.FTZ R12, R12, R33 ;  /* 0x000000210c0c7221 */ /* 0x000fe20000010000 */
[----:B------:R-:W-:Y:S01]  /*4c90*/  BAR.SYNC.DEFER_BLOCKING 0x0 ;  /* 0x0000000000007b1d */ /* 0x000fe20000010000 */
[----:B------:R-:W-:Y:S01]  /*4ca0*/  FADD.FTZ R35, R2, R35 ;  /* 0x0000002302237221 */ /* 0x000fe20000010000 */
[----:B------:R-:W-:Y:S01]  /*4cb0*/  FADD.FTZ R13, R3, R30 ;  /* 0x0000001e030d7221 */ /* 0x000fe20000010000 */
[----:B------:R-:W-:Y:S01]  /*4cc0*/  FADD.FTZ R45, R4, R45 ;  /* 0x0000002d042d7221 */ /* 0x000fe20000010000 */
[----:B-1----:R-:W-:Y:S01]  /*4cd0*/  FADD.FTZ R47, R6, R47 ;  /* 0x0000002f062f7221 */ /* 0x002fe20000010000 */
[----:B--2---:R-:W-:Y:S01]  /*4ce0*/  FADD.FTZ R7, R7, R32 ;  /* 0x0000002007077221 */ /* 0x004fe20000010000 */
[----:B---3--:R-:W-:Y:S01]  /*4cf0*/  FADD.FTZ R49, R8, R49 ;  /* 0x0000003108317221 */ /* 0x008fe20000010000 */
[----:B------:R-:W-:Y:S01]  /*4d00*/  STS.128 [R157], R36 ;  /* 0x000000249d007388 */ /* 0x000fe20000000c00 */
[----:B----4-:R-:W-:-:S03]  /*4d10*/  FADD.FTZ R9, R9, R34 ;  /* 0x0000002209097221 */ /* 0x010fc60000010000 */
[----:B------:R-:W-:Y:S01]  /*4d20*/  STS.128 [R157+0x10], R40 ;  /* 0x000010289d007388 */ /* 0x000fe20000000c00 */
[----:B------:R-:W-:-:S03]  /*4d30*/  FADD.FTZ R51, R10, R51 ;  /* 0x000000330a337221 */ /* 0x000fc60000010000 */
[----:B------:R-:W-:Y:S01]  /*4d40*/  STS.128 [R157+0x400], R88 ;  /* 0x000400589d007388 */ /* 0x000fe20000000c00 */
[----:B0-----:R-:W-:-:S03]  /*4d50*/  FADD.FTZ R11, R11, R44 ;  /* 0x0000002c0b0b7221 */ /* 0x001fc60000010000 */
[----:B------:R-:W-:Y:S01]  /*4d60*/  STS.128 [R157+0x410], R52 ;  /* 0x000410349d007388 */ /* 0x000fe20000000c00 */
[----:B------:R-:W-:-:S03]  /*4d70*/  FADD.FTZ R81, R12, R81 ;  /* 0x000000510c517221 */ /* 0x000fc60000010000 */
[----:B------:R-:W-:Y:S04]  /*4d80*/  STS.128 [R157+0x800], R56 ;  /* 0x000800389d007388 */ /* 0x000fe80000000c00 */
[----:B------:R-:W-:Y:S04]  /*4d90*/  STS.128 [R157+0x810], R60 ;  /* 0x0008103c9d007388 */ /* 0x000fe80000000c00 */
[----:B------:R-:W-:Y:S04]  /*4da0*/  STS.128 [R157+0xc00], R64 ;  /* 0x000c00409d007388 */ /* 0x000fe80000000c00 */
[----:B------:R-:W-:Y:S04]  /*4db0*/  STS.128 [R157+0xc10], R68 ;  /* 0x000c10449d007388 */ /* 0x000fe80000000c00 */
[----:B------:R-:W-:Y:S04]  /*4dc0*/  STS.128 [R157+0x1000], R72 ;  /* 0x001000489d007388 */ /* 0x000fe80000000c00 */
[----:B------:R-:W-:Y:S01]  /*4dd0*/  STS.128 [R157+0x1010], R76 ;  /* 0x0010104c9d007388 */ /* 0x000fe20000000c00 */
[----:B------:R-:W-:Y:S06]  /*4de0*/  BAR.SYNC.DEFER_BLOCKING 0x0 ;  /* 0x0000000000007b1d */ /* 0x000fec0000010000 */
[----:B------:R-:W0:Y:S04]  /*4df0*/  LDS R36, [R0] ;  /* 0x0000000000247984 */ /* 0x000e280000000800 */
[----:B------:R-:W1:Y:S04]  /*4e00*/  LDS R39, [R0+0x1400] ;  /* 0x0014000000277984 */ /* 0x000e680000000800 */
[----:B------:R-:W2:Y:S04]  /*4e10*/  LDS R41, [R0+0x2800] ;  /* 0x0028000000297984 */ /* 0x000ea80000000800 */
[----:B------:R-:W3:Y:S04]  /*4e20*/  LDS R43, [R0+0x3c00] ;  /* 0x003c0000002b7984 */ /* 0x000ee80000000800 */
[----:B------:R-:W4:Y:S04]  /*4e30*/  LDS R37, [R0+0x200] ;  /* 0x0002000000257984 */ /* 0x000f280000000800 */
[----:B------:R-:W4:Y:S04]  /*4e40*/  LDS R40, [R0+0x1600] ;  /* 0x0016000000287984 */ /* 0x000f280000000800 */
[----:B------:R-:W4:Y:S04]  /*4e50*/  LDS R38, [R0+0x400] ;  /* 0x0004000000267984 */ /* 0x000f280000000800 */
[----:B------:R-:W4:Y:S04]  /*4e60*/  LDS R42, [R0+0x2a00] ;  /* 0x002a0000002a7984 */ /* 0x000f280000000800 */
[----:B------:R-:W4:Y:S04]  /*4e70*/  LDS R5, [R0+0x1800] ;  /* 0x0018000000057984 */ /* 0x000f280000000800 */
[----:B------:R-:W4:Y:S04]  /*4e80*/  LDS R46, [R0+0x3e00] ;  /* 0x003e0000002e7984 */ /* 0x000f280000000800 */
[----:B------:R-:W4:Y:S01]  /*4e90*/  LDS R14, [R0+0x2c00] ;  /* 0x002c0000000e7984 */ /* 0x000f220000000800 */
[----:B0-----:R-:W-:-:S03]  /*4ea0*/  FADD.FTZ R36, RZ, R36 ;  /* 0x00000024ff247221 */ /* 0x001fc60000010000 */
[----:B------:R-:W0:Y:S01]  /*4eb0*/  LDS R23, [R0+0x4000] ;  /* 0x0040000000177984 */ /* 0x000e220000000800 */
[----:B-1----:R-:W-:Y:S01]  /*4ec0*/  FADD.FTZ R36, R36, R39 ;  /* 0x0000002724247221 */ /* 0x002fe20000010000 */
[----:B------:R-:W-:Y:S02]  /*4ed0*/  SHF.L.U32 R39, R156, 0x2, RZ ;  /* 0x000000029c277819 */ /* 0x000fe400000006ff */
[----:B------:R-:W-:Y:S01]  /*4ee0*/  LDS R22, [R0+0x1a00] ;  /* 0x001a000000167984 */ /* 0x000fe20000000800 */
[----:B--2---:R-:W-:Y:S01]  /*4ef0*/  FADD.FTZ R36, R36, R41 ;  /* 0x0000002924247221 */ /* 0x004fe20000010000 */
[----:B------:R-:W-:Y:S02]  /*4f00*/  IADD3 R50, P1, R39, UR6, RZ ;  /* 0x0000000627327c10 */ /* 0x000fe4000ff3e0ff */
[----:B------:R-:W-:Y:S01]  /*4f10*/  LDS R30, [R0+0x2e00] ;  /* 0x002e0000001e7984 */ /* 0x000fe20000000800 */
[----:B---3--:R-:W-:Y:S01]  /*4f20*/  FADD.FTZ R43, R36, R43 ;  /* 0x0000002b242b7221 */ /* 0x008fe20000010000 */
[----:B------:R-:W-:-:S02]  /*4f30*/  IADD3.X R41, R48, UR7, RZ, P1, !PT ;  /* 0x0000000730297c10 */ /* 0x000fc40008ffe4ff */
[----:B------:R-:W-:Y:S01]  /*4f40*/  IADD3 R39, P1, R39, UR16, RZ ;  /* 0x0000001027277c10 */ /* 0x000fe2000ff3e0ff */
[----:B----4-:R-:W-:Y:S01]  /*4f50*/  FADD.FTZ R37, RZ, R37 ;  /* 0x00000025ff257221 */ /* 0x010fe20000010000 */
[----:B------:R-:W-:Y:S01]  /*4f60*/  @P0 MOV R2, R50 ;  /* 0x0000003200020202 */ /* 0x000fe20000000f00 */
[----:B------:R-:W-:Y:S01]  /*4f70*/  LDS R36, [R0+0x4200] ;  /* 0x0042000000247984 */ /* 0x000fe20000000800 */
[----:B------:R-:W-:Y:S01]  /*4f80*/  @P0 MOV R3, R41 ;  /* 0x0000002900030202 */ /* 0x000fe20000000f00 */
[----:B------:R-:W-:Y:S01]  /*4f90*/  FADD.FTZ R37, R37, R40 ;  /* 0x0000002825257221 */ /* 0x000fe20000010000 */
[----:B------:R-:W-:Y:S01]  /*4fa0*/  IADD3.X R48, R48, UR17, RZ, P1, !PT ;  /* 0x0000001130307c10 */ /* 0x000fe20008ffe4ff */
[----:B------:R-:W1:Y:S01]  /*4fb0*/  LDS R15, [R0+0xa00] ;  /* 0x000a0000000f7984 */ /* 0x000e620000000800 */
[----:B------:R-:W-:Y:S01]  /*4fc0*/  ISETP.GE.U32.AND P1, PT, R158, 0x100, PT ;  /* 0x000001009e00780c */ /* 0x000fe20003f26070 */
[----:B------:R-:W-:Y:S01]  /*4fd0*/  FADD.FTZ R38, RZ, R38 ;  /* 0x00000026ff267221 */ /* 0x000fe20000010000 */
[----:B------:R-:W-:Y:S01]  /*4fe0*/  @P0 IADD3 R50, P2, R50, 0x200, RZ ;  /* 0x0000020032320810 */ /* 0x000fe20007f5e0ff */
[----:B------:R2:W-:Y:S01]  /*4ff0*/  @P0 STG.E desc[UR4][R2.64], R43 ;  /* 0x0000002b02000986 */ /* 0x0005e2000c101904 */
[----:B------:R-:W-:-:S02]  /*5000*/  FADD.FTZ R37, R37, R42 ;  /* 0x0000002a25257221 */ /* 0x000fc40000010000 */
[----:B------:R-:W-:Y:S01]  /*5010*/  @P0 IADD3.X R41, RZ, R41, RZ, P2, !PT ;  /* 0x00000029ff290210 */ /* 0x000fe200017fe4ff */
[----:B------:R-:W-:Y:S01]  /*5020*/  LDS R25, [R0+0x3000] ;  /* 0x0030000000197984 */ /* 0x000fe20000000800 */
[----:B------:R-:W-:-:S03]  /*5030*/  FADD.FTZ R5, R38, R5 ;  /* 0x0000000526057221 */ /* 0x000fc60000010000 */
[----:B------:R-:W3:Y:S01]  /*5040*/  LDS R18, [R0+0x1e00] ;  /* 0x001e000000127984 */ /* 0x000ee20000000800 */
[----:B------:R-:W-:Y:S01]  /*5050*/  FADD.FTZ R37, R37, R46 ;  /* 0x0000002e25257221 */ /* 0x000fe20000010000 */
[----:B--2---:R-:W-:Y:S01]  /*5060*/  @P0 MOV R2, R39 ;  /* 0x0000002700020202 */ /* 0x004fe20000000f00 */
[----:B------:R-:W-:Y:S01]  /*5070*/  FADD.FTZ R14, R5, R14 ;  /* 0x0000000e050e7221 */ /* 0x000fe20000010000 */
[----:B------:R-:W-:Y:S01]  /*5080*/  @P0 IADD3 R39, P3, R39, 0x200, RZ ;  /* 0x0000020027270810 */ /* 0x000fe20007f7e0ff */
[----:B------:R-:W2:Y:S01]  /*5090*/  LDS R20, [R0+0x3200] ;  /* 0x0032000000147984 */ /* 0x000ea20000000800 */
[----:B------:R-:W-:Y:S01]  /*50a0*/  @P0 MOV R3, R48 ;  /* 0x0000003000030202 */ /* 0x000fe20000000f00 */
[----:B0-----:R-:W-:Y:S01]  /*50b0*/  FADD.FTZ R23, R14, R23 ;  /* 0x000000170e177221 */ /* 0x001fe20000010000 */
[----:B------:R-:W-:Y:S01]  /*50c0*/  @P1 MOV R4, R39 ;  /* 0x0000002700041202 */ /* 0x000fe20000000f00 */
[----:B------:R-:W-:Y:S01]  /*50d0*/  @P0 IMAD.X R48, RZ, RZ, R48, P3 ;  /* 0x000000ffff300224 */ /* 0x000fe200018e0630 */
[----:B------:R-:W0:Y:S01]  /*50e0*/  LDS R14, [R0+0x800] ;  /* 0x00080000000e7984 */ /* 0x000e220000000800 */
[----:B------:R-:W-:-:S02]  /*50f0*/  @P1 IADD3 R39, P2, R39, 0x200, RZ ;  /* 0x0000020027271810 */ /* 0x000fc40007f5e0ff */
[C---:B------:R-:W-:Y:S01]  /*5100*/  ISETP.GE.U32.AND P3, PT, R158.reuse, 0x300, PT ;  /* 0x000003009e00780c */ /* 0x040fe20003f66070 */
[----:B------:R4:W-:Y:S01]  /*5110*/  @P0 STG.E desc[UR4][R2.64], R35 ;  /* 0x0000002302000986 */ /* 0x0009e2000c101904 */
[-C--:B------:R-:W-:Y:S02]  /*5120*/  @P1 MOV R5, R48.reuse ;  /* 0x0000003000051202 */ /* 0x080fe40000000f00 */
[----:B------:R-:W-:Y:S01]  /*5130*/  @P1 IADD3.X R48, RZ, R48, RZ, P2, !PT ;  /* 0x00000030ff301210 */ /* 0x000fe200017fe4ff */
[----:B------:R-:W-:Y:S01]  /*5140*/  LDS R35, [R0+0x4400] ;  /* 0x0044000000237984 */ /* 0x000fe20000000800 */
[----:B------:R-:W-:-:S03]  /*5150*/  ISETP.GE.U32.AND P2, PT, R158, 0x380, PT ;  /* 0x000003809e00780c */ /* 0x000fc60003f46070 */
[----:B------:R-:W-:Y:S01]  /*5160*/  LDS R24, [R0+0x4600] ;  /* 0x0046000000187984 */ /* 0x000fe20000000800 */
[----:B----4-:R-:W-:-:S03]  /*5170*/  @P1 MOV R2, R50 ;  /* 0x0000003200021202 */ /* 0x010fc60000000f00 */
[----:B------:R-:W4:Y:S01]  /*5180*/  LDS R16, [R0+0xc00] ;  /* 0x000c000000107984 */ /* 0x000f220000000800 */
[-C--:B------:R-:W-:Y:S01]  /*5190*/  @P1 MOV R3, R41.reuse ;  /* 0x0000002900031202 */ /* 0x080fe20000000f00 */
[----:B-1----:R-:W-:Y:S01]  /*51a0*/  FADD.FTZ R15, RZ, R15 ;  /* 0x0000000fff0f7221 */ /* 0x002fe20000010000 */
[----:B------:R-:W-:Y:S01]  /*51b0*/  @P1 IADD3 R50, P0, R50, 0x200, RZ ;  /* 0x0000020032321810 */ /* 0x000fe20007f1e0ff */
[----:B------:R-:W1:Y:S03]  /*51c0*/  LDS R17, [R0+0x2000] ;  /* 0x0020000000117984 */ /* 0x000e660000000800 */
[----:B------:R-:W-:Y:S01]  /*51d0*/  @P1 IADD3.X R41, RZ, R41, RZ, P0, !PT ;  /* 0x00000029ff291210 */ /* 0x000fe200007fe4ff */
[----:B------:R0:W-:Y:S01]  /*51e0*/  @P1 STG.E desc[UR4][R2.64], R37 ;  /* 0x0000002502001986 */ /* 0x0001e2000c101904 */
[----:B------:R-:W-:Y:S01]  /*51f0*/  ISETP.GE.U32.AND P0, PT, R158, 0x200, PT ;  /* 0x000002009e00780c */ /* 0x000fe20003f06070 */
[----:B---3--:R-:W-:-:S02]  /*5200*/  FADD.FTZ R15, R15, R18 ;  /* 0x000000120f0f7221 */ /* 0x008fc40000010000 */
[----:B------:R-:W-:Y:S04]  /*5210*/  @P1 STG.E desc[UR4][R4.64], R13 ;  /* 0x0000000d04001986 */ /* 0x000fe8000c101904 */
[----:B------:R-:W3:Y:S01]  /*5220*/  LDS R13, [R0+0x600] ;  /* 0x00060000000d7984 */ /* 0x000ee20000000800 */
[----:B--2---:R-:W-:Y:S01]  /*5230*/  FADD.FTZ R15, R15, R20 ;  /* 0x000000140f0f7221 */ /* 0x004fe20000010000 */
[----:B0-----:R-:W-:Y:S02]  /*5240*/  @P5 MOV R2, R50 ;  /* 0x0000003200025202 */ /* 0x001fe40000000f00 */
[----:B------:R-:W0:Y:S01]  /*5250*/  LDS R21, [R0+0x3400] ;  /* 0x0034000000157984 */ /* 0x000e220000000800 */
[-C--:B------:R-:W-:Y:S01]  /*5260*/  @P5 MOV R3, R41.reuse ;  /* 0x0000002900035202 */ /* 0x080fe20000000f00 */
[----:B------:R-:W-:Y:S01]  /*5270*/  FADD.FTZ R14, RZ, R14 ;  /* 0x0000000eff0e7221 */ /* 0x000fe20000010000 */
[----:B------:R-:W-:Y:S01]  /*5280*/  @P5 IADD3 R50, P1, R50, 0x200, RZ ;  /* 0x0000020032325810 */ /* 0x000fe20007f3e0ff */
[----:B------:R-:W2:Y:S03]  /*5290*/  LDS R27, [R0+0x4800] ;  /* 0x00480000001b7984 */ /* 0x000ea60000000800 */
[----:B------:R-:W-:Y:S01]  /*52a0*/  @P5 IADD3.X R41, RZ, R41, RZ, P1, !PT ;  /* 0x00000029ff295210 */ /* 0x000fe20000ffe4ff */
[----:B------:R1:W-:Y:S01]  /*52b0*/  @P5 STG.E desc[UR4][R2.64], R23 ;  /* 0x0000001702005986 */ /* 0x0003e2000c101904 */
[----:B------:R-:W-:-:S03]  /*52c0*/  ISETP.GE.U32.AND P1, PT, R158, 0x400, PT ;  /* 0x000004009e00780c */ /* 0x000fc60003f26070 */
[----:B------:R-:W2:Y:S04]  /*52d0*/  LDS R23, [R0+0x1c00] ;  /* 0x001c000000177984 */ /* 0x000ea80000000800 */
[----:B------:R-:W2:Y:S01]  /*52e0*/  LDS R6, [R0+0xe00] ;  /* 0x000e000000067984 */ /* 0x000ea20000000800 */
[----:B----4-:R-:W-:Y:S01]  /*52f0*/  FADD.FTZ R16, RZ, R16 ;  /* 0x00000010ff107221 */ /* 0x010fe20000010000 */
[----:B-1----:R-:W-:Y:S02]  /*5300*/  @P5 MOV R2, R39 ;  /* 0x0000002700025202 */ /* 0x002fe40000000f00 */
[----:B------:R-:W1:Y:S01]  /*5310*/  LDS R8, [R0+0x1000] ;  /* 0x0010000000087984 */ /* 0x000e620000000800 */
[-C--:B------:R-:W-:Y:S01]  /*5320*/  @P5 MOV R3, R48.reuse ;  /* 0x0000003000035202 */ /* 0x080fe20000000f00 */
[----:B------:R-:W-:Y:S01]  /*5330*/  FADD.FTZ R16, R16, R17 ;  /* 0x0000001110107221 */ /* 0x000fe20000010000 */
[----:B------:R-:W-:Y:S01]  /*5340*/  @P5 IADD3 R39, P6, R39, 0x200, RZ ;  /* 0x0000020027275810 */ /* 0x000fe20007fde0ff */
[----:B------:R-:W-:Y:S03]  /*5350*/  LDS R29, [R0+0x4a00] ;  /* 0x004a0000001d7984 */ /* 0x000fe60000000800 */
[----:B------:R-:W-:Y:S01]  /*5360*/  @P5 IADD3.X R48, RZ, R48, RZ, P6, !PT ;  /* 0x00000030ff305210 */ /* 0x000fe200037fe4ff */
[----:B------:R4:W-:Y:S01]  /*5370*/  @P5 STG.E desc[UR4][R2.64], R45 ;  /* 0x0000002d02005986 */ /* 0x0009e2000c101904 */
[----:B------:R-:W-:-:S02]  /*5380*/  @P0 MOV R4, R39 ;  /* 0x0000002700040202 */ /* 0x000fc40000000f00 */
[----:B------:R-:W-:Y:S01]  /*5390*/  @P0 MOV R5, R48 ;  /* 0x0000003000050202 */ /* 0x000fe20000000f00 */
[----:B------:R-:W1:Y:S01]  /*53a0*/  LDS R10, [R0+0x1200] ;  /* 0x00120000000a7984 */ /* 0x000e620000000800 */
[----:B------:R-:W-:Y:S01]  /*53b0*/  ISETP.GE.U32.AND P5, PT, R158, 0x480, PT ;  /* 0x000004809e00780c */ /* 0x000fe20003fa6070 */
[----:B---3--:R-:W-:Y:S02]  /*53c0*/  FADD.FTZ R13, RZ, R13 ;  /* 0x0000000dff0d7221 */ /* 0x008fe40000010000 */
[----:B------:R-:W-:Y:S02]  /*53d0*/  LDS R31, [R0+0x4c00] ;  /* 0x004c0000001f7984 */ /* 0x000fe40000000800 */
[----:B------:R-:W-:Y:S01]  /*53e0*/  FADD.FTZ R13, R13, R22 ;  /* 0x000000160d0d7221 */ /* 0x000fe20000010000 */
[----:B0-----:R-:W-:Y:S01]  /*53f0*/  FADD.FTZ R16, R16, R21 ;  /* 0x0000001510107221 */ /* 0x001fe20000010000 */
[----:B----4-:R-:W-:Y:S01]  /*5400*/  @P0 MOV R2, R50 ;  /* 0x0000003200020202 */ /* 0x010fe20000000f00 */
[----:B------:R-:W-:Y:S01]  /*5410*/  LDS R17, [R0+0x3a00] ;  /* 0x003a000000117984 */ /* 0x000fe20000000800 */
[----:B------:R-:W-:Y:S01]  /*5420*/  FADD.FTZ R13, R13, R30 ;  /* 0x0000001e0d0d7221 */ /* 0x000fe20000010000 */
[-C--:B------:R-:W-:Y:S01]  /*5430*/  @P0 MOV R3, R41.reuse ;  /* 0x0000002900030202 */ /* 0x080fe20000000f00 */
[----:B--2---:R-:W-:Y:S01]  /*5440*/  FADD.FTZ R27, R16, R27 ;  /* 0x0000001b101b7221 */ /* 0x004fe20000010000 */
[----:B------:R-:W-:Y:S01]  /*5450*/  @P0 IADD3 R50, P6, R50, 0x200, RZ ;  /* 0x0000020032320810 */ /* 0x000fe20007fde0ff */
[----:B------:R-:W-:Y:S01]  /*5460*/  FADD.FTZ R19, R13, R36 ;  /* 0x000000240d137221 */ /* 0x000fe20000010000 */
[----:B------:R-:W-:Y:S02]  /*5470*/  LDS R21, [R0+0x4e00] ;  /* 0x004e000000157984 */ /* 0x000fe40000000800 */
[----:B------:R-:W-:-:S02]  /*5480*/  @P0 IADD3.X R41, RZ, R41, RZ, P6, !PT ;  /* 0x00000029ff290210 */ /* 0x000fc400037fe4ff */
[----:B------:R-:W0:Y:S01]  /*5490*/  LDS R13, [R0+0x2200] ;  /* 0x00220000000d7984 */ /* 0x000e220000000800 */
[----:B------:R-:W-:Y:S01]  /*54a0*/  FADD.FTZ R14, R14, R23 ;  /* 0x000000170e0e7221 */ /* 0x000fe20000010000 */
[----:B------:R-:W-:Y:S02]  /*54b0*/  @P0 IADD3 R39, P6, R39, 0x200, RZ ;  /* 0x0000020027270810 */ /* 0x000fe40007fde0ff */
[----:B------:R-:W2:Y:S01]  /*54c0*/  LDS R23, [R0+0x3600] ;  /* 0x0036000000177984 */ /* 0x000ea20000000800 */
[----:B------:R-:W-:Y:S01]  /*54d0*/  FADD.FTZ R14, R14, R25 ;  /* 0x000000190e0e7221 */ /* 0x000fe20000010000 */
[----:B------:R-:W-:Y:S01]  /*54e0*/  @P0 IADD3.X R48, RZ, R48, RZ, P6, !PT ;  /* 0x00000030ff300210 */ /* 0x000fe200037fe4ff */
[----:B------:R-:W-:Y:S01]  /*54f0*/  FADD.FTZ R6, RZ, R6 ;  /* 0x00000006ff067221 */ /* 0x000fe20000010000 */
[----:B------:R3:W-:Y:S01]  /*5500*/  @P0 STG.E desc[UR4][R2.64], R19 ;  /* 0x0000001302000986 */ /* 0x0007e2000c101904 */
[----:B------:R-:W-:Y:S01]  /*5510*/  FADD.FTZ R35, R14, R35 ;  /* 0x000000230e237221 */ /* 0x000fe20000010000 */
[----:B-1----:R-:W-:Y:S01]  /*5520*/  FADD.FTZ R8, RZ, R8 ;  /* 0x00000008ff087221 */ /* 0x002fe20000010000 */
[----:B------:R-:W-:Y:S01]  /*5530*/  ISETP.GE.U32.AND P6, PT, R158, 0x500, PT ;  /* 0x000005009e00780c */ /* 0x000fe20003fc6070 */
[----:B------:R-:W1:Y:S04]  /*5540*/  LDS R19, [R0+0x2400] ;  /* 0x0024000000137984 */ /* 0x000e680000000800 */
[----:B------:R-:W4:Y:S01]  /*5550*/  LDS R25, [R0+0x3800] ;  /* 0x0038000000197984 */ /* 0x000f220000000800 */
[----:B---3--:R-:W-:-:S03]  /*5560*/  @P4 MOV R2, R50 ;  /* 0x0000003200024202 */ /* 0x008fc60000000f00 */
[----:B------:R3:W-:Y:S01]  /*5570*/  @P0 STG.E desc[UR4][R4.64], R47 ;  /* 0x0000002f04000986 */ /* 0x0007e2000c101904 */
[----:B------:R-:W-:Y:S01]  /*5580*/  @P4 MOV R3, R41 ;  /* 0x0000002900034202 */ /* 0x000fe20000000f00 */
[----:B------:R-:W-:Y:S01]  /*5590*/  FADD.FTZ R10, RZ, R10 ;  /* 0x0000000aff0a7221 */ /* 0x000fe20000010000 */
[----:B------:R-:W-:-:S03]  /*55a0*/  @P4 IADD3 R50, P0, R50, 0x200, RZ ;  /* 0x0000020032324810 */ /* 0x000fc60007f1e0ff */
[----:B------:R0:W-:Y:S01]  /*55b0*/  @P4 STG.E desc[UR4][R2.64], R35 ;  /* 0x0000002302004986 */ /* 0x0001e2000c101904 */
[----:B------:R-:W-:Y:S01]  /*55c0*/  @P4 IADD3.X R41, RZ, R41, RZ, P0, !PT ;  /* 0x00000029ff294210 */ /* 0x000fe200007fe4ff */
[----:B---3--:R-:W-:Y:S02]  /*55d0*/  FADD.FTZ R5, R15, R24 ;  /* 0x000000180f057221 */ /* 0x008fe40000010000 */
[----:B------:R-:W3:Y:S01]  /*55e0*/  LDS R15, [R0+0x2600] ;  /* 0x00260000000f7984 */ /* 0x000ee20000000800 */
[----:B0-----:R-:W-:Y:S01]  /*55f0*/  @P4 MOV R2, R39 ;  /* 0x0000002700024202 */ /* 0x001fe20000000f00 */
[----:B------:R-:W-:Y:S01]  /*5600*/  FADD.FTZ R6, R6, R13 ;  /* 0x0000000d06067221 */ /* 0x000fe20000010000 */
[----:B------:R-:W-:Y:S02]  /*5610*/  @P4 MOV R3, R48 ;  /* 0x0000003000034202 */ /* 0x000fe40000000f00 */
[----:B------:R-:W-:Y:S01]  /*5620*/  @P4 IADD3 R39, P0, R39, 0x200, RZ ;  /* 0x0000020027274810 */ /* 0x000fe20007f1e0ff */
[----:B--2---:R-:W-:-:S02]  /*5630*/  FADD.FTZ R6, R6, R23 ;  /* 0x0000001706067221 */ /* 0x004fc40000010000 */
[----:B------:R0:W-:Y:S01]  /*5640*/  @P4 STG.E desc[UR4][R2.64], R7 ;  /* 0x0000000702004986 */ /* 0x0001e2000c101904 */
[----:B------:R-:W-:Y:S01]  /*5650*/  @P4 IADD3.X R48, RZ, R48, RZ, P0, !PT ;  /* 0x00000030ff304210 */ /* 0x000fe200007fe4ff */
[----:B------:R-:W-:Y:S01]  /*5660*/  FADD.FTZ R29, R6, R29 ;  /* 0x0000001d061d7221 */ /* 0x000fe20000010000 */
[----:B-1----:R-:W-:-:S04]  /*5670*/  FADD.FTZ R8, R8, R19 ;  /* 0x0000001308087221 */ /* 0x002fc80000010000 */
[----:B----4-:R-:W-:Y:S01]  /*5680*/  FADD.FTZ R8, R8, R25 ;  /* 0x0000001908087221 */ /* 0x010fe20000010000 */
[----:B0-----:R-:W-:Y:S02]  /*5690*/  @P3 MOV R2, R50 ;  /* 0x0000003200023202 */ /* 0x001fe40000000f00 */
[----:B------:R-:W-:Y:S01]  /*56a0*/  @P3 MOV R3, R41 ;  /* 0x0000002900033202 */ /* 0x000fe20000000f00 */
[----:B------:R-:W-:Y:S01]  /*56b0*/  FADD.FTZ R31, R8, R31 ;  /* 0x0000001f081f7221 */ /* 0x000fe20000010000 */
[----:B------:R-:W-:-:S03]  /*56c0*/  @P3 IADD3 R50, P0, R50, 0x200, RZ ;  /* 0x0000020032323810 */ /* 0x000fc60007f1e0ff */
[----:B------:R0:W-:Y:S01]  /*56d0*/  @P3 STG.E desc[UR4][R2.64], R5 ;  /* 0x0000000502003986 */ /* 0x0001e2000c101904 */
[----:B------:R-:W-:Y:S01]  /*56e0*/  @P3 IADD3.X R41, RZ, R41, RZ, P0, !PT ;  /* 0x00000029ff293210 */ /* 0x000fe200007fe4ff */
[----:B---3--:R-:W-:Y:S01]  /*56f0*/  FADD.FTZ R10, R10, R15 ;  /* 0x0000000f0a0a7221 */ /* 0x008fe20000010000 */
[----:B0-----:R-:W-:Y:S01]  /*5700*/  @P3 IMAD.MOV.U32 R2, RZ, RZ, R39 ;  /* 0x000000ffff023224 */ /* 0x001fe200078e0027 */
[-C--:B------:R-:W-:Y:S02]  /*5710*/  @P3 MOV R3, R48.reuse ;  /* 0x0000003000033202 */ /* 0x080fe40000000f00 */
[----:B------:R-:W-:Y:S01]  /*5720*/  FADD.FTZ R10, R10, R17 ;  /* 0x000000110a0a7221 */ /* 0x000fe20000010000 */
[----:B------:R-:W-:Y:S02]  /*5730*/  @P3 IADD3 R39, P4, R39, 0x200, RZ ;  /* 0x0000020027273810 */ /* 0x000fe40007f9e0ff */
[----:B------:R0:W-:Y:S02]  /*5740*/  @P3 STG.E desc[UR4][R2.64], R49 ;  /* 0x0000003102003986 */ /* 0x0001e4000c101904 */
[----:B------:R-:W-:Y:S01]  /*5750*/  @P3 IADD3.X R48, RZ, R48, RZ, P4, !PT ;  /* 0x00000030ff303210 */ /* 0x000fe200027fe4ff */
[----:B------:R-:W-:Y:S01]  /*5760*/  FADD.FTZ R21, R10, R21 ;  /* 0x000000150a157221 */ /* 0x000fe20000010000 */
[----:B0-----:R-:W-:-:S02]  /*5770*/  @P2 MOV R2, R50 ;  /* 0x0000003200022202 */ /* 0x001fc40000000f00 */
[----:B------:R-:W-:Y:S02]  /*5780*/  @P2 MOV R3, R41 ;  /* 0x0000002900032202 */ /* 0x000fe40000000f00 */
[----:B------:R-:W-:-:S03]  /*5790*/  @P2 IADD3 R50, P0, R50, 0x200, RZ ;  /* 0x0000020032322810 */ /* 0x000fc60007f1e0ff */
[----:B------:R0:W-:Y:S01]  /*57a0*/  @P2 STG.E desc[UR4][R2.64], R27 ;  /* 0x0000001b02002986 */ /* 0x0001e2000c101904 */
[----:B------:R-:W-:Y:S02]  /*57b0*/  @P2 IADD3.X R41, RZ, R41, RZ, P0, !PT ;  /* 0x00000029ff292210 */ /* 0x000fe400007fe4ff */
[----:B0-----:R-:W-:Y:S02]  /*57c0*/  @P2 MOV R2, R39 ;  /* 0x0000002700022202 */ /* 0x001fe40000000f00 */
[----:B------:R-:W-:Y:S02]  /*57d0*/  @P2 MOV R3, R48 ;  /* 0x0000003000032202 */ /* 0x000fe40000000f00 */
[----:B------:R-:W-:-:S03]  /*57e0*/  @P2 IADD3 R39, P3, R39, 0x200, RZ ;  /* 0x0000020027272810 */ /* 0x000fc60007f7e0ff */
[----:B------:R0:W-:Y:S01]  /*57f0*/  @P2 STG.E desc[UR4][R2.64], R9 ;  /* 0x0000000902002986 */ /* 0x0001e2000c101904 */
[----:B------:R-:W-:Y:S02]  /*5800*/  @P2 IADD3.X R48, RZ, R48, RZ, P3, !PT ;  /* 0x00000030ff302210 */ /* 0x000fe40001ffe4ff */
[----:B------:R-:W-:Y:S02]  /*5810*/  @P1 MOV R4, R39 ;  /* 0x0000002700041202 */ /* 0x000fe40000000f00 */
[----:B------:R-:W-:Y:S02]  /*5820*/  @P1 IADD3 R39, P2, R39, 0x200, RZ ;  /* 0x0000020027271810 */ /* 0x000fe40007f5e0ff */
[-C--:B------:R-:W-:Y:S02]  /*5830*/  @P1 MOV R5, R48.reuse ;  /* 0x0000003000051202 */ /* 0x080fe40000000f00 */
[----:B------:R-:W-:Y:S02]  /*5840*/  @P1 IADD3.X R48, RZ, R48, RZ, P2, !PT ;  /* 0x00000030ff301210 */ /* 0x000fe400017fe4ff */
[----:B------:R-:W-:-:S02]  /*5850*/  @P5 MOV R6, R39 ;  /* 0x0000002700065202 */ /* 0x000fc40000000f00 */
[----:B0-----:R-:W-:Y:S02]  /*5860*/  @P1 MOV R2, R50 ;  /* 0x0000003200021202 */ /* 0x001fe40000000f00 */
[----:B------:R-:W-:Y:S02]  /*5870*/  @P1 IADD3 R50, P0, R50, 0x200, RZ ;  /* 0x0000020032321810 */ /* 0x000fe40007f1e0ff */
[-C--:B------:R-:W-:Y:S02]  /*5880*/  @P1 MOV R3, R41.reuse ;  /* 0x0000002900031202 */ /* 0x080fe40000000f00 */
[----:B------:R-:W-:Y:S02]  /*5890*/  @P1 IADD3.X R41, RZ, R41, RZ, P0, !PT ;  /* 0x00000029ff291210 */ /* 0x000fe400007fe4ff */
[----:B------:R-:W-:Y:S01]  /*58a0*/  @P5 MOV R7, R48 ;  /* 0x0000003000075202 */ /* 0x000fe20000000f00 */
[----:B------:R0:W-:Y:S01]  /*58b0*/  @P1 STG.E desc[UR4][R2.64], R29 ;  /* 0x0000001d02001986 */ /* 0x0001e2000c101904 */
[----:B------:R-:W-:-:S03]  /*58c0*/  @P5 IADD3 R39, P2, R39, 0x200, RZ ;  /* 0x0000020027275810 */ /* 0x000fc60007f5e0ff */
[----:B------:R1:W-:Y:S01]  /*58d0*/  @P1 STG.E desc[UR4][R4.64], R51 ;  /* 0x0000003304001986 */ /* 0x0003e2000c101904 */
[----:B------:R-:W-:Y:S02]  /*58e0*/  @P5 IADD3.X R48, RZ, R48, RZ, P2, !PT ;  /* 0x00000030ff305210 */ /* 0x000fe400017fe4ff */
[----:B0-----:R-:W-:Y:S02]  /*58f0*/  @P5 MOV R2, R50 ;  /* 0x0000003200025202 */ /* 0x001fe40000000f00 */
[----:B------:R-:W-:Y:S02]  /*5900*/  @P5 MOV R3, R41 ;  /* 0x0000002900035202 */ /* 0x000fe40000000f00 */
[----:B------:R-:W-:Y:S02]  /*5910*/  @P5 IADD3 R50, P0, R50, 0x200, RZ ;  /* 0x0000020032325810 */ /* 0x000fe40007f1e0ff */
[----:B-1----:R-:W-:Y:S01]  /*5920*/  MOV R4, R39 ;  /* 0x0000002700047202 */ /* 0x002fe20000000f00 */
[----:B------:R0:W-:Y:S01]  /*5930*/  @P5 STG.E desc[UR4][R2.64], R31 ;  /* 0x0000001f02005986 */ /* 0x0001e2000c101904 */
[----:B------:R-:W-:-:S02]  /*5940*/  @P5 IADD3.X R41, RZ, R41, RZ, P0, !PT ;  /* 0x00000029ff295210 */ /* 0x000fc400007fe4ff */
[----:B------:R-:W-:Y:S01]  /*5950*/  MOV R5, R48 ;  /* 0x0000003000057202 */ /* 0x000fe20000000f00 */
[----:B------:R1:W-:Y:S01]  /*5960*/  @P5 STG.E desc[UR4][R6.64], R11 ;  /* 0x0000000b06005986 */ /* 0x0003e2000c101904 */
[----:B0-----:R-:W-:Y:S02]  /*5970*/  MOV R2, R50 ;  /* 0x0000003200027202 */ /* 0x001fe40000000f00 */
[----:B------:R-:W-:Y:S01]  /*5980*/  MOV R3, R41 ;  /* 0x0000002900037202 */ /* 0x000fe20000000f00 */
[----:B------:R-:W-:Y:S06]  /*5990*/  @!P6 EXIT ;  /* 0x000000000000e94d */ /* 0x000fec0003800000 */
[----:B------:R-:W-:Y:S04]  /*59a0*/  STG.E desc[UR4][R2.64], R21 ;  /* 0x0000001502007986 */ /* 0x000fe8000c101904 */
[----:B------:R-:W-:Y:S01]  /*59b0*/  STG.E desc[UR4][R4.64], R81 ;  /* 0x0000005104007986 */ /* 0x000fe2000c101904 */
[----:B------:R-:W-:Y:S05]  /*59c0*/  EXIT ;  /* 0x000000000000794d */ /* 0x000fea0003800000 */
.L_x_12:
[----:B------:R-:W-:Y:S01]  /*59d0*/  HFMA2.MMA R247, -RZ, RZ, 0, 5.9604644775390625e-08 ;  /* 0x00000001fff77435 */ /* 0x000fe200000001ff */
[----:B------:R-:W-:Y:S01]  /*59e0*/  BSSY B1, `(.L_x_24) ;  /* 0x0000007000017945 */ /* 0x000fe20003800000 */
[----:B------:R-:W-:Y:S01]  /*59f0*/  MOV R246, R243 ;  /* 0x000000f300f67202 */ /* 0x000fe20000000f00 */
[----:B------:R-:W-:Y:S01]  /*5a00*/  IMAD.MOV.U32 R248, RZ, RZ, 0x1f ;  /* 0x0000001ffff87424 */ /* 0x000fe200078e00ff */
[----:B------:R-:W-:-:S07]  /*5a10*/  MOV R241, 0xffffffff ;  /* 0xffffffff00f17802 */ /* 0x000fce0000000f00 */
[----:B------:R-:W-:Y:S05]  /*5a20*/  WARPSYNC.COLLECTIVE R241, `(.L_x_25) ;  /* 0x00000000f1087348 */ /* 0x000fea0003c00000 */
[----:B------:R0:W1:Y:S02]  /*5a30*/  SHFL.BFLY P5, R245, R246, R247, R248 ;  /* 0x0c0000f7f6f57389 */ /* 0x00006400000a00f8 */
[----:B01----:R-:W-:Y:S01]  /*5a40*/  ENDCOLLECTIVE ;  /* 0x000000000000791b */ /* 0x003fe20003800000 */
.L_x_25:
[----:B------:R-:W-:Y:S05]  /*5a50*/  BSYNC B1 ;  /* 0x0000000000017941 */ /* 0x000fea0003800000 */
.L_x_24:
[----:B------:R-:W-:Y:S01]  /*5a60*/  HFMA2.MMA R247, -RZ, RZ, 0, 5.9604644775390625e-08 ;  /* 0x00000001fff77435 */ /* 0x000fe200000001ff */
[----:B------:R-:W-:Y:S02]  /*5a70*/  MOV R246, R244 ;  /* 0x000000f400f67202 */ /* 0x000fe40000000f00 */
[----:B------:R-:W-:Y:S02]  /*5a80*/  MOV R248, 0x1f ;  /* 0x0000001f00f87802 */ /* 0x000fe40000000f00 */
[----:B------:R-:W-:Y:S02]  /*5a90*/  MOV R241, 0xffffffff ;  /* 0xffffffff00f17802 */ /* 0x000fe40000000f00 */
[----:B------:R-:W-:-:S07]  /*5aa0*/  MOV R140, R245 ;  /* 0x000000f5008c7202 */ /* 0x000fce0000000f00 */
[----:B------:R-:W-:Y:S05]  /*5ab0*/  WARPSYNC.COLLECTIVE R241, `(.L_x_26) ;  /* 0x00000000f1087348 */ /* 0x000fea0003c00000 */
[----:B------:R0:W1:Y:S02]  /*5ac0*/  SHFL.BFLY P5, R245, R246, R247, R248 ;  /* 0x0c0000f7f6f57389 */ /* 0x00006400000a00f8 */
[----:B01----:R-:W-:Y:S01]  /*5ad0*/  ENDCOLLECTIVE ;  /* 0x000000000000791b */ /* 0x003fe20003800000 */
.L_x_26:
[----:B------:R-:W-:Y:S01]  /*5ae0*/  FADD.FTZ R140, R140, R243 ;  /* 0x000000f38c8c7221 */ /* 0x000fe20000010000 */
[----:B------:R-:W-:-:S04]  /*5af0*/  HFMA2.MMA R247, -RZ, RZ, 0, 1.1920928955078125e-07 ;  /* 0x00000002fff77435 */ /* 0x000fc800000001ff */
[----:B------:R-:W-:Y:S02]  /*5b00*/  MOV R246, R140 ;  /* 0x0000008c00f67202 */ /* 0x000fe40000000f00 */
[----:B------:R-:W-:-:S07]  /*5b10*/  MOV R141, R245 ;  /* 0x000000f5008d7202 */ /* 0x000fce0000000f00 */
[----:B------:R-:W-:Y:S05]  /*5b20*/  WARPSYNC.COLLECTIVE R241, `(.L_x_27) ;  /* 0x00000000f1087348 */ /* 0x000fea0003c00000 */
[----:B------:R0:W1:Y:S02]  /*5b30*/  SHFL.BFLY P5, R245, R246, R247, R248 ;  /* 0x0c0000f7f6f57389 */ /* 0x00006400000a00f8 */
[----:B01----:R-:W-:Y:S01]  /*5b40*/  ENDCOLLECTIVE ;  /* 0x000000000000791b */ /* 0x003fe20003800000 */
.L_x_27:
[----:B------:R-:W-:-:S05]  /*5b50*/  FADD.FTZ R141, R141, R244 ;  /* 0x000000f48d8d7221 */ /* 0x000fca0000010000 */
[----:B------:R-:W-:Y:S02]  /*5b60*/  MOV R246, R141 ;  /* 0x0000008d00f67202 */ /* 0x000fe40000000f00 */
[----:B------:R-:W-:-:S07]  /*5b70*/  MOV R143, R245 ;  /* 0x000000f5008f7202 */ /* 0x000fce0000000f00 */
[----:B------:R-:W-:Y:S05]  /*5b80*/  WARPSYNC.COLLECTIVE R241, `(.L_x_28) ;  /* 0x00000000f1087348 */ /* 0x000fea0003c00000 */
[----:B------:R0:W1:Y:S02]  /*5b90*/  SHFL.BFLY P5, R245, R246, R247, R248 ;  /* 0x0c0000f7f6f57389 */ /* 0x00006400000a00f8 */
[----:B01----:R-:W-:Y:S01]  /*5ba0*/  ENDCOLLECTIVE ;  /* 0x000000000000791b */ /* 0x003fe20003800000 */
.L_x_28:
[----:B------:R-:W-:Y:S01]  /*5bb0*/  FADD.FTZ R143, R140, R143 ;  /* 0x0000008f8c8f7221 */ /* 0x000fe20000010000 */
[----:B------:R-:W-:-:S04]  /*5bc0*/  HFMA2.MMA R247, -RZ, RZ, 0, 2.384185791015625e-07 ;  /* 0x00000004fff77435 */ /* 0x000fc800000001ff */
[----:B------:R-:W-:Y:S02]  /*5bd0*/  MOV R246, R143 ;  /* 0x0000008f00f67202 */ /* 0x000fe40000000f00 */
[----:B------:R-:W-:-:S07]  /*5be0*/  MOV R142, R245 ;  /* 0x000000f5008e7202 */ /* 0x000fce0000000f00 */
[----:B------:R-:W-:Y:S05]  /*5bf0*/  WARPSYNC.COLLECTIVE R241, `(.L_x_29) ;  /* 0x00000000f1087348 */ /* 0x000fea0003c00000 */
[----:B------:R0:W1:Y:S02]  /*5c00*/  SHFL.BFLY P5, R245, R246, R247, R248 ;  /* 0x0c0000f7f6f57389 */ /* 0x00006400000a00f8 */
[----:B01----:R-:W-:Y:S01]  /*5c10*/  ENDCOLLECTIVE ;  /* 0x000000000000791b */ /* 0x003fe20003800000 */
.L_x_29:
[----:B------:R-:W-:-:S05]  /*5c20*/  FADD.FTZ R142, R141, R142 ;  /* 0x0000008e8d8e7221 */ /* 0x000fca0000010000 */
[----:B------:R-:W-:Y:S02]  /*5c30*/  MOV R246, R142 ;  /* 0x0000008e00f67202 */ /* 0x000fe40000000f00 */
[----:B------:R-:W-:-:S07]  /*5c40*/  MOV R146, R245 ;  /* 0x000000f500927202 */ /* 0x000fce0000000f00 */
[----:B------:R-:W-:Y:S05]  /*5c50*/  WARPSYNC.COLLECTIVE R241, `(.L_x_30) ;  /* 0x00000000f1087348 */ /* 0x000fea0003c00000 */
[----:B------:R0:W1:Y:S02]  /*5c60*/  SHFL.BFLY P5, R245, R246, R247, R248 ;  /* 0x0c0000f7f6f57389 */ /* 0x00006400000a00f8 */
[----:B01----:R-:W-:Y:S01]  /*5c70*/  ENDCOLLECTIVE ;  /* 0x000000000000791b */ /* 0x003fe20003800000 */
.L_x_30:
[----:B------:R-:W-:Y:S01]  /*5c80*/  FADD.FTZ R146, R143, R146 ;  /* 0x000000928f927221 */ /* 0x000fe20000010000 */
[----:B------:R-:W-:-:S04]  /*5c90*/  HFMA2.MMA R247, -RZ, RZ, 0, 4.76837158203125e-07 ;  /* 0x00000008fff77435 */ /* 0x000fc800000001ff */
[----:B------:R-:W-:Y:S02]  /*5ca0*/  MOV R246, R146 ;  /* 0x0000009200f67202 */ /* 0x000fe40000000f00 */
[----:B------:R-:W-:-:S07]  /*5cb0*/  MOV R145, R245 ;  /* 0x000000f500917202 */ /* 0x000fce0000000f00 */
[----:B------:R-:W-:Y:S05]  /*5cc0*/  WARPSYNC.COLLECTIVE R241, `(.L_x_31) ;  /* 0x00000000f1087348 */ /* 0x000fea0003c00000 */
[----:B------:R0:W1:Y:S02]  /*5cd0*/  SHFL.BFLY P5, R245, R246, R247, R248 ;  /* 0x0c0000f7f6f57389 */ /* 0x00006400000a00f8 */
[----:B01----:R-:W-:Y:S01]  /*5ce0*/  ENDCOLLECTIVE ;  /* 0x000000000000791b */ /* 0x003fe20003800000 */
.L_x_31:
[----:B------:R-:W-:-:S05]  /*5cf0*/  FADD.FTZ R145, R142, R145 ;  /* 0x000000918e917221 */ /* 0x000fca0000010000 */
[----:B------:R-:W-:Y:S02]  /*5d00*/  MOV R246, R145 ;  /* 0x0000009100f67202 */ /* 0x000fe40000000f00 */
[----:B------:R-:W-:-:S07]  /*5d10*/  MOV R147, R245 ;  /* 0x000000f500937202 */ /* 0x000fce0000000f00 */
[----:B------:R-:W-:Y:S05]  /*5d20*/  WARPSYNC.COLLECTIVE R241, `(.L_x_32) ;  /* 0x00000000f1087348 */ /* 0x000fea0003c00000 */
[----:B------:R0:W1:Y:S02]  /*5d30*/  SHFL.BFLY P5, R245, R246, R247, R248 ;  /* 0x0c0000f7f6f57389 */ /* 0x00006400000a00f8 */
[----:B01----:R-:W-:Y:S01]  /*5d40*/  ENDCOLLECTIVE ;  /* 0x000000000000791b */ /* 0x003fe20003800000 */
.L_x_32:
[----:B------:R-:W-:Y:S01]  /*5d50*/  FADD.FTZ R147, R146, R147 ;  /* 0x0000009392937221 */ /* 0x000fe20000010000 */
[----:B------:R-:W-:-:S04]  /*5d60*/  HFMA2.MMA R247, -RZ, RZ, 0, 9.5367431640625e-07 ;  /* 0x00000010fff77435 */ /* 0x000fc800000001ff */
[----:B------:R-:W-:Y:S02]  /*5d70*/  MOV R246, R147 ;  /* 0x0000009300f67202 */ /* 0x000fe40000000f00 */
[----:B------:R-:W-:-:S07]  /*5d80*/  MOV R242, R245 ;  /* 0x000000f500f27202 */ /* 0x000fce0000000f00 */
[----:B------:R-:W-:Y:S05]  /*5d90*/  WARPSYNC.COLLECTIVE R241, `(.L_x_33) ;  /* 0x00000000f1087348 */ /* 0x000fea0003c00000 */
[----:B------:R0:W1:Y:S02]  /*5da0*/  SHFL.BFLY P5, R245, R246, R247, R248 ;  /* 0x0c0000f7f6f57389 */ /* 0x00006400000a00f8 */
[----:B01----:R-:W-:Y:S01]  /*5db0*/  ENDCOLLECTIVE ;  /* 0x000000000000791b */ /* 0x003fe20003800000 */
.L_x_33:
[----:B------:R-:W-:-:S05]  /*5dc0*/  FADD.FTZ R242, R145, R242 ;  /* 0x000000f291f27221 */ /* 0x000fca0000010000 */
[----:B------:R-:W-:Y:S02]  /*5dd0*/  MOV R246, R242 ;  /* 0x000000f200f67202 */ /* 0x000fe40000000f00 */
[----:B------:R-:W-:-:S07]  /*5de0*/  MOV R140, R245 ;  /* 0x000000f5008c7202 */ /* 0x000fce0000000f00 */
[----:B------:R-:W-:Y:S05]  /*5df0*/  WARPSYNC.COLLECTIVE R241, `(.L_x_34) ;  /* 0x00000000f1087348 */ /* 0x000fea0003c00000 */
[----:B------:R0:W1:Y:S02]  /*5e00*/  SHFL.BFLY P5, R245, R246, R247, R248 ;  /* 0x0c0000f7f6f57389 */ /* 0x00006400000a00f8 */
[----:B01----:R-:W-:Y:S01]  /*5e10*/  ENDCOLLECTIVE ;  /* 0x000000000000791b */ /* 0x003fe20003800000 */
.L_x_34:
[----:B------:R-:W-:Y:S01]  /*5e20*/  MOV R141, R245 ;  /* 0x000000f5008d7202 */ /* 0x000fe20000000f00 */
[----:B------:R-:W-:Y:S06]  /*5e30*/  BRA `(.L_x_35) ;  /* 0xffffffc800f87947 */ /* 0x000fec000383ffff */
.L_x_36:
[----:B------:R-:W-:-:S00]  /*5e40*/  BRA `(.L_x_36) ;  /* 0xfffffffc00fc7947 */ /* 0x000fc0000383ffff */
[----:B------:R-:W-:-:S00]  /*5e50*/  NOP ;  /* 0x0000000000007918 */ /* 0x000fc00000000000 */
        /* <DEDUP_REMOVED lines=10> */
.L_x_16862:


//--------------------- .text._ZN10layer_norm13ln_bwd_kernelINS_13Kernel_traitsI13__nv_bfloat16S2_S2_S2_fjLj1280ELj1ELj4ELj1ELj16ENS_18Kernel_traits_baseILj1280ES2_S2_S2_S2_fjLj128EEEEELb0ELb0ELb0ELb1EEEvNS_9BwdParamsE --------------------------
	.section	.text._ZN10layer_norm13ln_bwd_kernelINS_13Kernel_traitsI13__nv_bfloat16S2_S2_S2_fjLj1280ELj1ELj4ELj1ELj16ENS_18Kernel_traits_baseILj1280ES2_S2_S2_S2_fjLj128EEEEELb0ELb0ELb0ELb1EEEvNS_9BwdParamsE,"ax",@progbits
	.align	128
        .global         _ZN10layer_norm13ln_bwd_kernelINS_13Kernel_traitsI13__nv_bfloat16S2_S2_S2_fjLj1280ELj1ELj4ELj1ELj16ENS_18Kernel_traits_baseILj1280ES2_S2_S2_S2_fjLj128EEEEELb0ELb0ELb0ELb1EEEvNS_9BwdParamsE
        .type           _ZN10layer_norm13ln_bwd_kernelINS_13Kernel_traitsI13__nv_bfloat16S2_S2_S2_fjLj1280ELj1ELj4ELj1ELj16ENS_18Kernel_traits_baseILj1280ES2_S2_S2_S2_fjLj128EEEEELb0ELb0ELb0ELb1EEEvNS_9BwdParamsE,@function
        .size           _ZN10layer_norm13ln_bwd_kernelINS_13Kernel_traitsI13__nv_bfloat16S2_S2_S2_fjLj1280ELj1ELj4ELj1ELj16ENS_18Kernel_traits_baseILj1280ES2_S2_S2_S2_fjLj128EEEEELb0ELb0ELb0ELb1EEEvNS_9BwdParamsE,(.L_x_16863 - _ZN10layer_norm13ln_bwd_kernelINS_13Kernel_traitsI13__nv_bfloat16S2_S2_S2_fjLj1280ELj1ELj4ELj1ELj16ENS_18Kernel_traits_baseILj1280ES2_S2_S2_S2_fjLj128EEEEELb0ELb0ELb0ELb1EEEvNS_9BwdParamsE)
        .other          _ZN10layer_norm13ln_bwd_kernelINS_13Kernel_traitsI13__nv_bfloat16S2_S2_S2_fjLj1280ELj1ELj4ELj1ELj16ENS_18Kernel_traits_baseILj1280ES2_S2_S2_S2_fjLj128EEEEELb0ELb0ELb0ELb1EEEvNS_9BwdParamsE,@"STO_CUDA_ENTRY STV_DEFAULT"
_ZN10layer_norm13ln_bwd_kernelINS_13Kernel_traitsI13__nv_bfloat16S2_S2_S2_fjLj1280ELj1ELj4ELj1ELj16ENS_18Kernel_traits_baseILj1280ES2_S2_S2_S2_fjLj128EEEEELb0ELb0ELb0ELb1EEEvNS_9BwdParamsE:
.text._ZN10layer_norm13ln_bwd_kernelINS_13Kernel_traitsI13__nv_bfloat16S2_S2_S2_fjLj1280ELj1ELj4ELj1ELj16ENS_18Kernel_traits_baseILj1280ES2_S2_S2_S2_fjLj128EEEEELb0ELb0ELb0ELb1EEEvNS_9BwdParamsE:
[----:B------:R-:W-:Y:S01]  /*0000*/  LDC R1, c[0x0][0x28] ;  /* 0x00000a00ff017b82 */ /* 0x000fe20000000800 */
[----:B------:R-:W0:Y:S01]  /*0010*/  S2R R2, SR_TID.X ;  /* 0x0000000000027919 */ /* 0x000e220000002100 */
[----:B------:R-:W-:Y:S01]  /*0020*/  ULDC UR4, c[0x0][0x214] ;  /* 0x0000850000047ab9 */ /* 0x000fe20000000800 */
[----:B------:R-:W-:Y:S01]  /*0030*/  ULDC UR8, c[0x0][0x218] ;  /* 0x0000860000087ab9 */ /* 0x000fe20000000800 */
[----:B------:R-:W-:Y:S01]  /*0040*/  ULDC UR9, c[0x0][0x290] ;  /* 0x0000a40000097ab9 */ /* 0x000fe20000000800 */
[----:B------:R-:W1:Y:S01]  /*0050*/  S2R R3, SR_CTAID.X ;  /* 0x0000000000037919 */ /* 0x000e620000002500 */
[----:B------:R-:W-:Y:S01]  /*0060*/  ULDC.64 UR10, c[0x0][0x2c8] ;  /* 0x0000b200000a7ab9 */ /* 0x000fe20000000a00 */
[----:B------:R-:W-:Y:S01]  /*0070*/  ULDC.64 UR12, c[0x0][0x308] ;  /* 0x0000c200000c7ab9 */ /* 0x000fe20000000a00 */
[----:B------:R-:W-:Y:S01]  /*0080*/  BSSY B0, `(.L_x_37) ;  /* 0x0000465000007945 */ /* 0x000fe20003800000 */
[----:B0-----:R-:W-:-:S04]  /*0090*/  SHF.R.U32.HI R146, RZ, 0x5, R2 ;  /* 0x00000005ff927819 */ /* 0x001fc80000011602 */
[----:B-1----:R-:W-:-:S04]  /*00a0*/  LEA R146, R3, R146, 0x2 ;  /* 0x0000009203927211 */ /* 0x002fc800078e10ff */
[----:B------:R-:W-:Y:S01]  /*00b0*/  ISETP.GE.AND P0, PT, R146, UR4, PT ;  /* 0x0000000492007c0c */ /* 0x000fe2000bf06270 */
[----:B------:R-:W-:-:S12]  /*00c0*/  ULDC.64 UR4, c[0x0][0x208] ;  /* 0x0000820000047ab9 */ /* 0x000fd80000000a00 */
[----:B------:R-:W-:Y:S05]  /*00d0*/  @!P0 BRA `(.L_x_38) ;  /* 0x0000000000a48947 */ /* 0x000fea0003800000 */
        /* <DEDUP_REMOVED lines=39> */
[----:B------:R-:W-:Y:S01]  /*0350*/  CS2R R48, SRZ ;  /* 0x0000000000307805 */ /* 0x000fe2000001ff00 */
[----:B------:R-:W-:Y:S06]  /*0360*/  BRA `(.L_x_39) ;  /* 0x0000004000d87947 */ /* 0x000fec0003800000 */
.L_x_38:
[----:B------:R-:W-:Y:S01]  /*0370*/  SHF.L.U32 R0, R2, 0x4, RZ ;  /* 0x0000000402007819 */ /* 0x000fe200000006ff */
[----:B------:R-:W-:Y:S01]  /*0380*/  ULDC.64 UR6, c[0x0][0x260] ;  /* 0x0000980000067ab9 */ /* 0x000fe20000000a00 */
[----:B------:R-:W0:Y:S02]  /*0390*/  LDC.U8 R168, c[0x0][0x2a0] ;  /* 0x0000a800ffa87b82 */ /* 0x000e240000000000 */
[----:B------:R-:W-:-:S04]  /*03a0*/  LOP3.LUT R0, R0, 0x1f0, RZ, 0xc0, !PT ;  /* 0x000001f000007812 */ /* 0x000fc800078ec0ff */
[----:B------:R-:W-:-:S04]  /*03b0*/  IADD3 R4, P0, R0, UR6, RZ ;  /* 0x0000000600047c10 */ /* 0x000fc8000ff1e0ff */
[----:B------:R-:W-:Y:S01]  /*03c0*/  IADD3.X R5, RZ, UR7, RZ, P0, !PT ;  /* 0x00000007ff057c10 */ /* 0x000fe200087fe4ff */
[----:B------:R-:W-:-:S04]  /*03d0*/  ULDC.64 UR6, c[0x0][0x270] ;  /* 0x00009c0000067ab9 */ /* 0x000fc80000000a00 */
[----:B------:R-:W2:Y:S04]  /*03e0*/  LDG.E.128 R148, desc[UR4][R4.64] ;  /* 0x0000000404947981 */ /* 0x000ea8000c1e1d00 */
[----:B------:R-:W3:Y:S04]  /*03f0*/  LDG.E.128 R152, desc[UR4][R4.64+0x200] ;  /* 0x0002000404987981 */ /* 0x000ee8000c1e1d00 */
[----:B------:R-:W4:Y:S04]  /*0400*/  LDG.E.128 R156, desc[UR4][R4.64+0x400] ;  /* 0x00040004049c7981 */ /* 0x000f28000c1e1d00 */
[----:B------:R-:W5:Y:S04]  /*0410*/  LDG.E.128 R160, desc[UR4][R4.64+0x600] ;  /* 0x0006000404a07981 */ /* 0x000f68000c1e1d00 */
[----:B------:R1:W5:Y:S01]  /*0420*/  LDG.E.128 R164, desc[UR4][R4.64+0x800] ;  /* 0x0008000404a47981 */ /* 0x000362000c1e1d00 */
[----:B------:R-:W-:Y:S01]  /*0430*/  ISETP.NE.U32.AND P0, PT, RZ, UR6, PT ;  /* 0x00000006ff007c0c */ /* 0x000fe2000bf05070 */
[----:B------:R-:W-:Y:S01]  /*0440*/  HFMA2.MMA R3, -RZ, RZ, 0, 0 ;  /* 0x00000000ff037435 */ /* 0x000fe200000001ff */
[----:B------:R-:W-:Y:S01]  /*0450*/  BSSY B1, `(.L_x_40) ;  /* 0x00003d9000017945 */ /* 0x000fe20003800000 */
[----:B------:R-:W-:-:S02]  /*0460*/  CS2R R44, SRZ ;  /* 0x00000000002c7805 */ /* 0x000fc4000001ff00 */
[----:B------:R-:W-:Y:S02]  /*0470*/  ISETP.NE.AND.EX P0, PT, RZ, UR7, PT, P0 ;  /* 0x00000007ff007c0c */ /* 0x000fe4000bf05300 */
        /* <DEDUP_REMOVED lines=32> */
[----:B-1----:R-:W-:Y:S02]  /*0680*/  CS2R R4, SRZ ;  /* 0x0000000000047805 */ /* 0x002fe4000001ff00 */
[----:B------:R-:W-:Y:S02]  /*0690*/  CS2R R6, SRZ ;  /* 0x0000000000067805 */ /* 0x000fe4000001ff00 */
[----:B------:R-:W-:-:S02]  /*06a0*/  CS2R R8, SRZ ;  /* 0x0000000000087805 */ /* 0x000fc4000001ff00 */
[----:B------:R-:W-:Y:S02]  /*06b0*/  CS2R R40, SRZ ;  /* 0x0000000000287805 */ /* 0x000fe4000001ff00 */
[----:B------:R-:W-:Y:S02]  /*06c0*/  CS2R R10, SRZ ;  /* 0x00000000000a7805 */ /* 0x000fe4000001ff00 */
[----:B------:R-:W-:Y:S02]  /*06d0*/  CS2R R12, SRZ ;  /* 0x00000000000c7805 */ /* 0x000fe4000001ff00 */
[----:B------:R-:W-:Y:S02]  /*06e0*/  MOV R147, RZ ;  /* 0x000000ff00937202 */ /* 0x000fe40000000f00 */
[----:B--2---:R-:W-:Y:S02]  /*06f0*/  PRMT R169, R148, 0x7632, R169 ;  /* 0x0000763294a97816 */ /* 0x004fe400000000a9 */
[----:B------:R-:W-:-:S02]  /*0700*/  PRMT R170, R149, 0x7632, R170 ;  /* 0x0000763295aa7816 */ /* 0x000fc400000000aa */
[----:B------:R-:W-:Y:S02]  /*0710*/  PRMT R171, R150, 0x7632, R171 ;  /* 0x0000763296ab7816 */ /* 0x000fe400000000ab */
[----:B------:R-:W-:Y:S02]  /*0720*/  PRMT R172, R151, 0x7632, R172 ;  /* 0x0000763297ac7816 */ /* 0x000fe400000000ac */
[----:B---3--:R-:W-:Y:S02]  /*0730*/  PRMT R173, R152, 0x7632, R173 ;  /* 0x0000763298ad7816 */ /* 0x008fe400000000ad */
[----:B------:R-:W-:Y:S02]  /*0740*/  PRMT R174, R153, 0x7632, R174 ;  /* 0x0000763299ae7816 */ /* 0x000fe400000000ae */
[----:B------:R-:W-:Y:S02]  /*0750*/  PRMT R175, R154, 0x7632, R175 ;  /* 0x000076329aaf7816 */ /* 0x000fe400000000af */
[----:B------:R-:W-:-:S02]  /*0760*/  PRMT R176, R155, 0x7632, R176 ;  /* 0x000076329bb07816 */ /* 0x000fc400000000b0 */
[----:B----4-:R-:W-:Y:S02]  /*0770*/  PRMT R177, R156, 0x7632, R177 ;  /* 0x000076329cb17816 */ /* 0x010fe400000000b1 */
[----:B------:R-:W-:Y:S02]  /*0780*/  PRMT R178, R157, 0x7632, R178 ;  /* 0x000076329db27816 */ /* 0x000fe400000000b2 */
[----:B------:R-:W-:Y:S02]  /*0790*/  PRMT R179, R158, 0x7632, R179 ;  /* 0x000076329eb37816 */ /* 0x000fe400000000b3 */
[----:B------:R-:W-:Y:S02]  /*07a0*/  PRMT R180, R159, 0x7632, R180 ;  /* 0x000076329fb47816 */ /* 0x000fe400000000b4 */
[----:B-----5:R-:W-:Y:S02]  /*07b0*/  PRMT R181, R160, 0x7632, R181 ;  /* 0x00007632a0b57816 */ /* 0x020fe400000000b5 */
[----:B------:R-:W-:-:S02]  /*07c0*/  PRMT R182, R161, 0x7632, R182 ;  /* 0x00007632a1b67816 */ /* 0x000fc400000000b6 */
[----:B------:R-:W-:Y:S02]  /*07d0*/  PRMT R183, R162, 0x7632, R183 ;  /* 0x00007632a2b77816 */ /* 0x000fe400000000b7 */
[----:B------:R-:W-:Y:S02]  /*07e0*/  PRMT R184, R163, 0x7632, R184 ;  /* 0x00007632a3b87816 */ /* 0x000fe400000000b8 */
[----:B------:R-:W-:Y:S02]  /*07f0*/  PRMT R185, R164, 0x7632, R185 ;  /* 0x00007632a4b97816 */ /* 0x000fe400000000b9 */
[----:B------:R-:W-:Y:S02]  /*0800*/  PRMT R186, R165, 0x7632, R186 ;  /* 0x00007632a5ba7816 */ /* 0x000fe400000000ba */
[----:B------:R-:W-:Y:S02]  /*0810*/  PRMT R187, R166, 0x7632, R187 ;  /* 0x00007632a6bb7816 */ /* 0x000fe400000000bb */
[----:B------:R-:W-:-:S02]  /*0820*/  PRMT R188, R167, 0x7632, R188 ;  /* 0x00007632a7bc7816 */ /* 0x000fc400000000bc */
        /* <DEDUP_REMOVED lines=39> */
[----:B0-----:R-:W-:-:S07]  /*0aa0*/  SHF.L.U32 R188, R188, 0x10, RZ ;  /* 0x00000010bcbc7819 */ /* 0x001fce00000006ff */
.L_x_42:
[----:B0-----:R-:W0:Y:S01]  /*0ab0*/  LDC.64 R74, c[0x0][0x2b8] ;  /* 0x0000ae00ff4a7b82 */ /* 0x001e220000000a00 */
[----:B------:R-:W-:Y:S01]  /*0ac0*/  IMAD R0, R146, UR8, RZ ;  /* 0x0000000892007c24 */ /* 0x000fe2000f8e02ff */
[----:B------:R-:W-:-:S04]  /*0ad0*/  LOP3.LUT R192, R2, 0x1f, RZ, 0xc0, !PT ;  /* 0x0000001f02c07812 */ /* 0x000fc800078ec0ff */
[----:B------:R-:W-:Y:S02]  /*0ae0*/  SHF.R.S32.HI R77, RZ, 0x1f, R0 ;  /* 0x0000001fff4d7819 */ /* 0x000fe40000011400 */
[----:B------:R-:W1:Y:S02]  /*0af0*/  LDC.64 R108, c[0x0][0x238] ;  /* 0x00008e00ff6c7b82 */ /* 0x000e640000000a00 */
[----:B------:R-:W-:Y:S02]  /*0b00*/  LEA.HI R77, R77, R0, RZ, 0x3 ;  /* 0x000000004d4d7211 */ /* 0x000fe400078f18ff */
[----:B------:R-:W-:Y:S02]  /*0b10*/  SHF.R.S32.HI R0, RZ, 0x1f, R146 ;  /* 0x0000001fff007819 */ /* 0x000fe40000011492 */
[----:B------:R-:W-:Y:S02]  /*0b20*/  LEA.HI.SX32 R192, R77, R192, 0x1d ;  /* 0x000000c04dc07211 */ /* 0x000fe400078feaff */
[----:B------:R-:W2:Y:S08]  /*0b30*/  @P0 LDC.64 R72, c[0x0][0x270] ;  /* 0x00009c00ff480b82 */ /* 0x000eb00000000a00 */
[----:B------:R-:W3:Y:S01]  /*0b40*/  LDC.64 R198, c[0x0][0x250] ;  /* 0x00009400ffc67b82 */ /* 0x000ee20000000a00 */
[----:B------:R-:W-:-:S02]  /*0b50*/  IADD3 R194, R192, 0x40, RZ ;  /* 0x00000040c0c27810 */ /* 0x000fc40007ffe0ff */
[C---:B------:R-:W-:Y:S02]  /*0b60*/  IADD3 R101, R192.reuse, 0x60, RZ ;  /* 0x00000060c0657810 */ /* 0x040fe40007ffe0ff */
[----:B------:R-:W-:Y:S01]  /*0b70*/  IADD3 R191, R192, 0x60, RZ ;  /* 0x00000060c0bf7810 */ /* 0x000fe20007ffe0ff */
[----:B0-----:R-:W-:Y:S01]  /*0b80*/  IMAD.WIDE.U32 R96, R194, 0x10, R74 ;  /* 0x00000010c2607825 */ /* 0x001fe200078e004a */
[C---:B------:R-:W-:Y:S01]  /*0b90*/  IADD3 R193, R192.reuse, 0x20, RZ ;  /* 0x00000020c0c17810 */ /* 0x040fe20007ffe0ff */
[----:B------:R-:W0:Y:S02]  /*0ba0*/  LDC.64 R196, c[0x0][0x258] ;  /* 0x00009600ffc47b82 */ /* 0x000e240000000a00 */
[----:B-1----:R-:W-:Y:S01]  /*0bb0*/  IMAD.WIDE.U32 R100, R101, 0x10, R108 ;  /* 0x0000001065647825 */ /* 0x002fe200078e006c */
[C---:B------:R-:W-:Y:S01]  /*0bc0*/  IADD3 R195, R192.reuse, 0x80, RZ ;  /* 0x00000080c0c37810 */ /* 0x040fe20007ffe0ff */
[----:B------:R-:W4:Y:S02]  /*0bd0*/  LDG.E.128 R96, desc[UR4][R96.64] ;  /* 0x0000000460607981 */ /* 0x000f24000c1e1d00 */
[--C-:B------:R-:W-:Y:S01]  /*0be0*/  IMAD.WIDE.U32 R80, R192, 0x10, R74.reuse ;  /* 0x00000010c0507825 */ /* 0x100fe200078e004a */
[C---:B--2---:R-:W-:Y:S01]  /*0bf0*/  @P0 LEA R72, P1, R146.reuse, R72, 0x1 ;  /* 0x0000004892480211 */ /* 0x044fe200078208ff */
[----:B------:R-:W2:Y:S02]  /*0c00*/  LDG.E.128 R100, desc[UR4][R100.64] ;  /* 0x0000000464647981 */ /* 0x000ea4000c1e1d00 */
[----:B------:R-:W-:Y:S01]  /*0c10*/  IMAD.WIDE.U32 R104, R191, 0x10, R74 ;  /* 0x00000010bf687825 */ /* 0x000fe200078e004a */
[----:B------:R-:W-:Y:S01]  /*0c20*/  @P0 LEA.HI.X R73, R146, R73, R0, 0x1, P1 ;  /* 0x0000004992490211 */ /* 0x000fe200008f0c00 */
[----:B------:R-:W2:Y:S02]  /*0c30*/  LDG.E.128 R80, desc[UR4][R80.64] ;  /* 0x0000000450507981 */ /* 0x000ea4000c1e1d00 */
[----:B------:R-:W-:-:S02]  /*0c40*/  IMAD.WIDE.U32 R76, R192, 0x10, R108 ;  /* 0x00000010c04c7825 */ /* 0x000fc400078e006c */
[----:B------:R-:W2:Y:S02]  /*0c50*/  @P0 LDG.E.U16 R202, desc[UR4][R72.64] ;  /* 0x0000000448ca0981 */ /* 0x000ea4000c1e1500 */
[--C-:B------:R-:W-:Y:S02]  /*0c60*/  IMAD.WIDE.U32 R84, R193, 0x10, R108.reuse ;  /* 0x00000010c1547825 */ /* 0x100fe400078e006c */
[----:B------:R-:W2:Y:S02]  /*0c70*/  LDG.E.128 R104, desc[UR4][R104.64] ;  /* 0x0000000468687981 */ /* 0x000ea4000c1e1d00 */
[----:B------:R-:W-:Y:S02]  /*0c80*/  IMAD.WIDE.U32 R92, R194, 0x10, R108 ;  /* 0x00000010c25c7825 */ /* 0x000fe400078e006c */
[----:B------:R-:W2:Y:S02]  /*0c90*/  LDG.E.128 R76, desc[UR4][R76.64] ;  /* 0x000000044c4c7981 */ /* 0x000ea4000c1e1d00 */
[----:B---3--:R-:W-:-:S02]  /*0ca0*/  IMAD.WIDE R198, R146, 0x4, R198 ;  /* 0x0000000492c67825 */ /* 0x008fc400078e02c6 */
[----:B------:R-:W3:Y:S02]  /*0cb0*/  LDG.E.128 R84, desc[UR4][R84.64] ;  /* 0x0000000454547981 */ /* 0x000ee4000c1e1d00 */
[----:B------:R-:W-:Y:S02]  /*0cc0*/  IMAD.WIDE.U32 R108, R195, 0x10, R108 ;  /* 0x00000010c36c7825 */ /* 0x000fe400078e006c */
[----:B------:R-:W3:Y:S02]  /*0cd0*/  LDG.E R0, desc[UR4][R198.64] ;  /* 0x00000004c6007981 */ /* 0x000ee4000c1e1900 */
[----:B------:R-:W-:Y:S02]  /*0ce0*/  IMAD.WIDE.U32 R88, R193, 0x10, R74 ;  /* 0x00000010c1587825 */ /* 0x000fe400078e004a */
[----:B------:R-:W3:Y:S04]  /*0cf0*/  LDG.E.128 R108, desc[UR4][R108.64] ;  /* 0x000000046c6c7981 */ /* 0x000ee8000c1e1d00 */
[----:B------:R-:W3:Y:S04]  /*0d00*/  LDG.E.128 R88, desc[UR4][R88.64] ;  /* 0x0000000458587981 */ /* 0x000ee8000c1e1d00 */
[----:B------:R-:W3:Y:S01]  /*0d10*/  LDG.E.128 R92, desc[UR4][R92.64] ;  /* 0x000000045c5c7981 */ /* 0x000ee2000c1e1d00 */
[----:B------:R-:W-:Y:S01]  /*0d20*/  IADD3 R190, R192, 0x80, RZ ;  /* 0x00000080c0be7810 */ /* 0x000fe20007ffe0ff */
[----:B0-----:R-:W-:-:S04]  /*0d30*/  IMAD.WIDE R200, R146, 0x4, R196 ;  /* 0x0000000492c87825 */ /* 0x001fc800078e02c4 */
[----:B------:R-:W-:Y:S01]  /*0d40*/  IMAD.WIDE.U32 R74, R190, 0x10, R74 ;  /* 0x00000010be4a7825 */ /* 0x000fe200078e004a */
[----:B------:R-:W3:Y:S05]  /*0d50*/  LDG.E R196, desc[UR4][R200.64] ;  /* 0x00000004c8c47981 */ /* 0x000eea000c1e1900 */
[----:B------:R-:W3:Y:S01]  /*0d60*/  LDG.E.128 R72, desc[UR4][R74.64] ;  /* 0x000000044a487981 */ /* 0x000ee2000c1e1d00 */
[----:B------:R-:W-:-:S04]  /*0d70*/  ISETP.NE.U32.AND P1, PT, RZ, UR10, PT ;  /* 0x0000000aff007c0c */ /* 0x000fc8000bf25070 */
[----:B------:R-:W-:-:S13]  /*0d80*/  ISETP.NE.AND.EX P1, PT, RZ, UR11, PT, P1 ;  /* 0x0000000bff007c0c */ /* 0x000fda000bf25310 */
[----:B------:R-:W0:Y:S08]  /*0d90*/  @P1 LDC.64 R228, c[0x0][0x2c8] ;  /* 0x0000b200ffe41b82 */ /* 0x000e300000000a00 */
[----:B------:R-:W1:Y:S08]  /*0da0*/  @P1 LDC.64 R230, c[0x0][0x2c8] ;  /* 0x0000b200ffe61b82 */ /* 0x000e700000000a00 */
[----:B------:R-:W1:Y:S01]  /*0db0*/  @P1 LDC.64 R232, c[0x0][0x2c8] ;  /* 0x0000b200ffe81b82 */ /* 0x000e620000000a00 */
[----:B------:R-:W-:-:S02]  /*0dc0*/  MOV R189, 0x3f800000 ;  /* 0x3f80000000bd7802 */ /* 0x000fc40000000f00 */
[----:B------:R-:W-:Y:S01]  /*0dd0*/  ISETP.NE.AND P2, PT, R168, RZ, PT ;  /* 0x000000ffa800720c */ /* 0x000fe20003f45270 */
[----:B0-----:R-:W-:-:S04]  /*0de0*/  @P1 IMAD.WIDE.U32 R228, R192, 0x10, R228 ;  /* 0x00000010c0e41825 */ /* 0x001fc800078e00e4 */
[----:B------:R-:W0:Y:S01]  /*0df0*/  @P1 LDC.64 R242, c[0x0][0x2c8] ;  /* 0x0000b200fff21b82 */ /* 0x000e220000000a00 */
[----:B------:R2:W5:Y:S01]  /*0e00*/  @P1 LDG.E.128 R64, desc[UR4][R228.64] ;  /* 0x00000004e4401981 */ /* 0x000562000c1e1d00 */
[----:B-1----:R-:W-:-:S06]  /*0e10*/  @P1 IMAD.WIDE.U32 R230, R194, 0x10, R230 ;  /* 0x00000010c2e61825 */ /* 0x002fcc00078e00e6 */
[----:B------:R-:W1:Y:S01]  /*0e20*/  @P1 LDC.64 R240, c[0x0][0x2c8] ;  /* 0x0000b200fff01b82 */ /* 0x000e620000000a00 */
[----:B------:R2:W5:Y:S01]  /*0e30*/  @P1 LDG.E.128 R56, desc[UR4][R230.64] ;  /* 0x00000004e6381981 */ /* 0x000562000c1e1d00 */
[----:B------:R-:W-:-:S05]  /*0e40*/  @P1 IMAD.WIDE.U32 R232, R193, 0x10, R232 ;  /* 0x00000010c1e81825 */ /* 0x000fca00078e00e8 */
[----:B------:R3:W5:Y:S01]  /*0e50*/  @P1 LDG.E.128 R60, desc[UR4][R232.64] ;  /* 0x00000004e83c1981 */ /* 0x000762000c1e1d00 */
[----:B0-----:R-:W-:-:S05]  /*0e60*/  @P1 IMAD.WIDE.U32 R242, R191, 0x10, R242 ;  /* 0x00000010bff21825 */ /* 0x001fca00078e00f2 */
[----:B------:R-:W5:Y:S01]  /*0e70*/  @P1 LDG.E.128 R52, desc[UR4][R242.64] ;  /* 0x00000004f2341981 */ /* 0x000f62000c1e1d00 */
[----:B-1----:R-:W-:-:S05]  /*0e80*/  @P1 IMAD.WIDE.U32 R240, R190, 0x10, R240 ;  /* 0x00000010bef01825 */ /* 0x002fca00078e00f0 */
[----:B------:R0:W5:Y:S01]  /*0e90*/  @P1 LDG.E.128 R48, desc[UR4][R240.64] ;  /* 0x00000004f0301981 */ /* 0x000162000c1e1d00 */
[C---:B----4-:R-:W-:Y:S02]  /*0ea0*/  PRMT R219, R99.reuse, 0x7632, R219 ;  /* 0x0000763263db7816 */ /* 0x050fe400000000db */
[----:B------:R-:W-:Y:S02]  /*0eb0*/  SHF.L.U32 R222, R99, 0x10, RZ ;  /* 0x0000001063de7819 */ /* 0x000fe400000006ff */
[C---:B--2---:R-:W-:Y:S02]  /*0ec0*/  PRMT R99, R100.reuse, 0x7632, R99 ;  /* 0x0000763264637816 */ /* 0x044fe40000000063 */
[----:B------:R-:W-:Y:S02]  /*0ed0*/  SHF.L.U32 R221, R100, 0x10, RZ ;  /* 0x0000001064dd7819 */ /* 0x000fe400000006ff */
[C---:B------:R-:W-:Y:S02]  /*0ee0*/  PRMT R100, R101.reuse, 0x7632, R100 ;  /* 0x0000763265647816 */ /* 0x040fe40000000064 */
[----:B------:R-:W-:-:S02]  /*0ef0*/  SHF.L.U32 R223, R101, 0x10, RZ ;  /* 0x0000001065df7819 */ /* 0x000fc400000006ff */
[C---:B------:R-:W-:Y:S02]  /*0f00*/  PRMT R101, R102.reuse, 0x7632, R101 ;  /* 0x0000763266657816 */ /* 0x040fe40000000065 */
[----:B------:R-:W-:Y:S02]  /*0f10*/  SHF.L.U32 R224, R102, 0x10, RZ ;  /* 0x0000001066e07819 */ /* 0x000fe400000006ff */
[C---:B------:R-:W-:Y:S02]  /*0f20*/  PRMT R102, R103.reuse, 0x7632, R102 ;  /* 0x0000763267667816 */ /* 0x040fe40000000066 */
[----:B------:R-:W-:Y:S02]  /*0f30*/  SHF.L.U32 R226, R103, 0x10, RZ ;  /* 0x0000001067e27819 */ /* 0x000fe400000006ff */
[----:B------:R-:W-:Y:S02]  /*0f40*/  @P0 SHF.L.U32 R189, R202, 0x10, RZ ;  /* 0x00000010cabd0819 */ /* 0x000fe400000006ff */
[----:B------:R-:W-:-:S02]  /*0f50*/  PRMT R103, R104, 0x7632, R103 ;  /* 0x0000763268677816 */ /* 0x000fc40000000067 */
[----:B------:R-:W-:Y:S02]  /*0f60*/  SHF.L.U32 R225, R104, 0x10, RZ ;  /* 0x0000001068e17819 */ /* 0x000fe400000006ff */
[C---:B------:R-:W-:Y:S02]  /*0f70*/  PRMT R202, R81.reuse, 0x7632, R202 ;  /* 0x0000763251ca7816 */ /* 0x040fe400000000ca */
[----:B------:R-:W-:Y:S02]  /*0f80*/  SHF.L.U32 R204, R81, 0x10, RZ ;  /* 0x0000001051cc7819 */ /* 0x000fe400000006ff */
[C---:B------:R-:W-:Y:S02]  /*0f90*/  PRMT R104, R105.reuse, 0x7632, R104 ;  /* 0x0000763269687816 */ /* 0x040fe40000000068 */
[----:B------:R-:W-:Y:S02]  /*0fa0*/  SHF.L.U32 R228, R105, 0x10, RZ ;  /* 0x0000001069e47819 */ /* 0x000fe400000006ff */
        /* <DEDUP_REMOVED lines=12> */
[----:B---3--:R-:W-:-:S02]  /*1070*/  PRMT R83, R84, 0x7632, R83 ;  /* 0x0000763254537816 */ /* 0x008fc40000000053 */
[----:B------:R-:W-:Y:S02]  /*1080*/  SHF.L.U32 R205, R84, 0x10, RZ ;  /* 0x0000001054cd7819 */ /* 0x000fe400000006ff */
[----:B------:R-:W-:Y:S02]  /*1090*/  FSEL R107, R0, RZ, !P2 ;  /* 0x000000ff006b7208 */ /* 0x000fe40005000000 */
[----:B------:R-:W-:Y:S02]  /*10a0*/  PRMT R77, R78, 0x7632, R77 ;  /* 0x000076324e4d7816 */ /* 0x000fe4000000004d */
[C---:B------:R-:W-:Y:S02]  /*10b0*/  PRMT R84, R85.reuse, 0x7632, R84 ;  /* 0x0000763255547816 */ /* 0x040fe40000000054 */
[----:B------:R-:W-:Y:S02]  /*10c0*/  SHF.L.U32 R207, R85, 0x10, RZ ;  /* 0x0000001055cf7819 */ /* 0x000fe400000006ff */
[----:B------:R-:W-:-:S02]  /*10d0*/  PRMT R0, R108, 0x7632, R0 ;  /* 0x000076326c007816 */ /* 0x000fc40000000000 */
[----:B------:R-:W-:Y:S02]  /*10e0*/  SHF.L.U32 R232, R108, 0x10, RZ ;  /* 0x000000106ce87819 */ /* 0x000fe400000006ff */
[----:B------:R-:W-:Y:S02]  /*10f0*/  SHF.L.U32 R78, R78, 0x10, RZ ;  /* 0x000000104e4e7819 */ /* 0x000fe400000006ff */
[C---:B------:R-:W-:Y:S02]  /*1100*/  PRMT R85, R86.reuse, 0x7632, R85 ;  /* 0x0000763256557816 */ /* 0x040fe40000000055 */
[----:B------:R-:W-:Y:S02]  /*1110*/  SHF.L.U32 R208, R86, 0x10, RZ ;  /* 0x0000001056d07819 */ /* 0x000fe400000006ff */
[C---:B------:R-:W-:Y:S02]  /*1120*/  PRMT R108, R109.reuse, 0x7632, R108 ;  /* 0x000076326d6c7816 */ /* 0x040fe4000000006c */
[----:B------:R-:W-:-:S02]  /*1130*/  SHF.L.U32 R234, R109, 0x10, RZ ;  /* 0x000000106dea7819 */ /* 0x000fc400000006ff */
[C---:B------:R-:W-:Y:S02]  /*1140*/  PRMT R86, R87.reuse, 0x7632, R86 ;  /* 0x0000763257567816 */ /* 0x040fe40000000056 */
[----:B------:R-:W-:Y:S02]  /*1150*/  SHF.L.U32 R210, R87, 0x10, RZ ;  /* 0x0000001057d27819 */ /* 0x000fe400000006ff */
[C---:B------:R-:W-:Y:S02]  /*1160*/  PRMT R109, R110.reuse, 0x7632, R109 ;  /* 0x000076326e6d7816 */ /* 0x040fe4000000006d */
[----:B------:R-:W-:Y:S02]  /*1170*/  SHF.L.U32 R236, R110, 0x10, RZ ;  /* 0x000000106eec7819 */ /* 0x000fe400000006ff */
[C---:B------:R-:W-:Y:S02]  /*1180*/  PRMT R87, R88.reuse, 0x7632, R87 ;  /* 0x0000763258577816 */ /* 0x040fe40000000057 */
[----:B------:R-:W-:-:S02]  /*1190*/  SHF.L.U32 R209, R88, 0x10, RZ ;  /* 0x0000001058d17819 */ /* 0x000fc400000006ff */
[C---:B------:R-:W-:Y:S02]  /*11a0*/  PRMT R110, R111.reuse, 0x7632, R110 ;  /* 0x000076326f6e7816 */ /* 0x040fe4000000006e */
[----:B------:R-:W-:Y:S01]  /*11b0*/  SHF.L.U32 R238, R111, 0x10, RZ ;  /* 0x000000106fee7819 */ /* 0x000fe200000006ff */
[----:B------:R-:W-:Y:S01]  /*11c0*/  FADD.FTZ R111, -R107, R198 ;  /* 0x000000c66b6f7221 */ /* 0x000fe20000010100 */
[C---:B------:R-:W-:Y:S02]  /*11d0*/  PRMT R88, R89.reuse, 0x7632, R88 ;  /* 0x0000763259587816 */ /* 0x040fe40000000058 */
[----:B------:R-:W-:Y:S02]  /*11e0*/  SHF.L.U32 R212, R89, 0x10, RZ ;  /* 0x0000001059d47819 */ /* 0x000fe400000006ff */
[C---:B------:R-:W-:Y:S02]  /*11f0*/  PRMT R89, R90.reuse, 0x7632, R89 ;  /* 0x000076325a597816 */ /* 0x040fe40000000059 */
[----:B------:R-:W-:-:S02]  /*1200*/  SHF.L.U32 R211, R90, 0x10, RZ ;  /* 0x000000105ad37819 */ /* 0x000fc400000006ff */
[----:B------:R-:W-:Y:S01]  /*1210*/  SHF.L.U32 R198, R197, 0x10, RZ ;  /* 0x00000010c5c67819 */ /* 0x000fe200000006ff */
[----:B------:R-:W-:Y:S01]  /*1220*/  FADD.FTZ R197, -R107, R78 ;  /* 0x0000004e6bc57221 */ /* 0x000fe20000010100 */
[C---:B------:R-:W-:Y:S02]  /*1230*/  PRMT R90, R91.reuse, 0x7632, R90 ;  /* 0x000076325b5a7816 */ /* 0x040fe4000000005a */
[----:B------:R-:W-:Y:S02]  /*1240*/  SHF.L.U32 R214, R91, 0x10, RZ ;  /* 0x000000105bd67819 */ /* 0x000fe400000006ff */
[----:B------:R-:W-:Y:S02]  /*1250*/  PRMT R200, R79, 0x7632, R200 ;  /* 0x000076324fc87816 */ /* 0x000fe400000000c8 */
[C---:B------:R-:W-:Y:S02]  /*1260*/  PRMT R91, R92.reuse, 0x7632, R91 ;  /* 0x000076325c5b7816 */ /* 0x040fe4000000005b */
[----:B------:R-:W-:-:S02]  /*1270*/  SHF.L.U32 R213, R92, 0x10, RZ ;  /* 0x000000105cd57819 */ /* 0x000fc400000006ff */
[----:B------:R-:W-:Y:S02]  /*1280*/  SHF.L.U32 R78, R77, 0x10, RZ ;  /* 0x000000104d4e7819 */ /* 0x000fe400000006ff */
[C---:B------:R-:W-:Y:S02]  /*1290*/  PRMT R92, R93.reuse, 0x7632, R92 ;  /* 0x000076325d5c7816 */ /* 0x040fe4000000005c */
[----:B------:R-:W-:Y:S02]  /*12a0*/  SHF.L.U32 R215, R93, 0x10, RZ ;  /* 0x000000105dd77819 */ /* 0x000fe400000006ff */
[C---:B------:R-:W-:Y:S02]  /*12b0*/  PRMT R93, R94.reuse, 0x7632, R93 ;  /* 0x000076325e5d7816 */ /* 0x040fe4000000005d */
[----:B------:R-:W-:Y:S02]  /*12c0*/  SHF.L.U32 R216, R94, 0x10, RZ ;  /* 0x000000105ed87819 */ /* 0x000fe400000006ff */
[----:B------:R-:W-:-:S02]  /*12d0*/  SHF.L.U32 R76, R76, 0x10, RZ ;  /* 0x000000104c4c7819 */ /* 0x000fc400000006ff */
[----:B------:R-:W-:Y:S02]  /*12e0*/  SHF.L.U32 R201, R79, 0x10, RZ ;  /* 0x000000104fc97819 */ /* 0x000fe400000006ff */
[----:B------:R-:W-:Y:S01]  /*12f0*/  PRMT R94, R95, 0x7632, R94 ;  /* 0x000076325f5e7816 */ /* 0x000fe2000000005e */
[C---:B------:R-:W-:Y:S01]  /*1300*/  FADD.FTZ R229, -R107.reuse, R78 ;  /* 0x0000004e6be57221 */ /* 0x040fe20000010100 */
[----:B------:R-:W-:Y:S01]  /*1310*/  SHF.L.U32 R200, R200, 0x10, RZ ;  /* 0x00000010c8c87819 */ /* 0x000fe200000006ff */
[----:B------:R-:W-:Y:S01]  /*1320*/  FADD.FTZ R77, -R107, R198 ;  /* 0x000000c66b4d7221 */ /* 0x000fe20000010100 */
[----:B------:R-:W-:Y:S01]  /*1330*/  SHF.L.U32 R78, R85, 0x10, RZ ;  /* 0x00000010554e7819 */ /* 0x000fe200000006ff */
        /* <DEDUP_REMOVED lines=11> */
[----:B------:R-:W-:-:S02]  /*13f0*/  SHF.L.U32 R84, R84, 0x10, RZ ;  /* 0x0000001054547819 */ /* 0x000fc400000006ff */
[----:B------:R-:W-:Y:S02]  /*1400*/  SHF.L.U32 R92, R92, 0x10, RZ ;  /* 0x000000105c5c7819 */ /* 0x000fe400000006ff */
[----:B------:R-:W-:Y:S02]  /*1410*/  SHF.L.U32 R100, R100, 0x10, RZ ;  /* 0x0000001064647819 */ /* 0x000fe400000006ff */
[----:B------:R-:W-:Y:S01]  /*1420*/  SHF.L.U32 R108, R108, 0x10, RZ ;  /* 0x000000106c6c7819 */ /* 0x000fe200000006ff */
[----:B------:R-:W-:Y:S01]  /*1430*/  FADD.FTZ R245, -R107, R78 ;  /* 0x0000004e6bf57221 */ /* 0x000fe20000010100 */
[----:B------:R-:W-:Y:S02]  /*1440*/  SHF.L.U32 R218, R95, 0x10, RZ ;  /* 0x000000105fda7819 */ /* 0x000fe400000006ff */
[----:B------:R-:W-:Y:S02]  /*1450*/  SHF.L.U32 R200, R93, 0x10, RZ ;  /* 0x000000105dc87819 */ /* 0x000fe400000006ff */
[----:B------:R-:W-:-:S02]  /*1460*/  SHF.L.U32 R208, R99, 0x10, RZ ;  /* 0x0000001063d07819 */ /* 0x000fc400000006ff */
[----:B------:R-:W-:Y:S02]  /*1470*/  SHF.L.U32 R210, R101, 0x10, RZ ;  /* 0x0000001065d27819 */ /* 0x000fe400000006ff */
[----:B------:R-:W-:Y:S02]  /*1480*/  SHF.L.U32 R0, R0, 0x10, RZ ;  /* 0x0000001000007819 */ /* 0x000fe400000006ff */
[----:B------:R-:W-:Y:S01]  /*1490*/  SHF.L.U32 R216, R109, 0x10, RZ ;  /* 0x000000106dd87819 */ /* 0x000fe200000006ff */
[C---:B------:R-:W-:Y:S01]  /*14a0*/  FADD.FTZ R205, -R107.reuse, R205 ;  /* 0x000000cd6bcd7221 */ /* 0x040fe20000010100 */
[----:B------:R-:W-:Y:S01]  /*14b0*/  PRMT R79, R80, 0x7632, R79 ;  /* 0x00007632504f7816 */ /* 0x000fe2000000004f */
[C---:B------:R-:W-:Y:S01]  /*14c0*/  FADD.FTZ R78, -R107.reuse, R94 ;  /* 0x0000005e6b4e7221 */ /* 0x040fe20000010100 */
[----:B------:R-:W-:Y:S01]  /*14d0*/  SHF.L.U32 R110, R110, 0x10, RZ ;  /* 0x000000106e6e7819 */ /* 0x000fe200000006ff */
[C---:B------:R-:W-:Y:S01]  /*14e0*/  FADD.FTZ R247, -R107.reuse, R86 ;  /* 0x000000566bf77221 */ /* 0x040fe20000010100 */
[----:B------:R-:W-:Y:S01]  /*14f0*/  SHF.L.U32 R80, R80, 0x10, RZ ;  /* 0x0000001050507819 */ /* 0x000fe200000006ff */
[C---:B------:R-:W-:Y:S01]  /*1500*/  FADD.FTZ R94, -R107.reuse, R102 ;  /* 0x000000666b5e7221 */ /* 0x040fe20000010100 */
[C---:B0-----:R-:W-:Y:S01]  /*1510*/  FADD.FTZ R241, -R107.reuse, R76 ;  /* 0x0000004c6bf17221 */ /* 0x041fe20000010100 */
[C---:B------:R-:W-:Y:S01]  /*1520*/  FADD.FTZ R243, -R107.reuse, R84 ;  /* 0x000000546bf37221 */ /* 0x040fe20000010100 */
        /* <DEDUP_REMOVED lines=22> */
[--C-:B------:R-:W-:Y:S01]  /*1690*/  FADD.FTZ R107, -R107, R110.reuse ;  /* 0x0000006e6b6b7221 */ /* 0x100fe20000010100 */
[----:B------:R-:W-:Y:S01]  /*16a0*/  SHF.L.U32 R208, R79, 0x10, RZ ;  /* 0x000000104fd07819 */ /* 0x000fe200000006ff */
[----:B------:R-:W-:Y:S01]  /*16b0*/  FMUL.FTZ R205, R196, R205 ;  /* 0x000000cdc4cd7220 */ /* 0x000fe20000410000 */
[----:B------:R-:W-:Y:S01]  /*16c0*/  PRMT R110, R72, 0x7632, R110 ;  /* 0x00007632486e7816 */ /* 0x000fe2000000006e */
[----:B------:R-:W-:Y:S01]  /*16d0*/  FMUL.FTZ R79, R148, R80 ;  /* 0x00000050944f7220 */ /* 0x000fe20000410000 */
[C---:B------:R-:W-:Y:S01]  /*16e0*/  FMUL.FTZ R0, R196.reuse, R111 ;  /* 0x0000006fc4007220 */ /* 0x040fe20000410000 */
[----:B------:R-:W-:Y:S01]  /*16f0*/  SHF.L.U32 R210, R81, 0x10, RZ ;  /* 0x0000001051d27819 */ /* 0x000fe200000006ff */
[C---:B------:R-:W-:Y:S01]  /*1700*/  FMUL.FTZ R199, R196.reuse, R199 ;  /* 0x000000c7c4c77220 */ /* 0x040fe20000410000 */
[----:B------:R-:W-:Y:S01]  /*1710*/  FMUL.FTZ R197, R196, R197 ;  /* 0x000000c5c4c57220 */ /* 0x000fe20000410000 */
[----:B------:R-:W-:Y:S01]  /*1720*/  SHF.L.U32 R81, R82, 0x10, RZ ;  /* 0x0000001052517819 */ /* 0x000fe200000006ff */
[----:B------:R-:W-:Y:S01]  /*1730*/  FMUL.FTZ R77, R196, R77 ;  /* 0x0000004dc44d7220 */ /* 0x000fe20000410000 */
[----:B------:R-:W-:Y:S01]  /*1740*/  FADD.FTZ R129, R209, R129 ;  /* 0x00000081d1817221 */ /* 0x000fe20000010000 */
[-C--:B------:R-:W-:Y:S01]  /*1750*/  FFMA.FTZ R130, R205, R209.reuse, R130 ;  /* 0x000000d1cd827223 */ /* 0x080fe20000010082 */
[----:B------:R-:W-:Y:S01]  /*1760*/  FMUL.FTZ R216, R152, R209 ;  /* 0x000000d198d87220 */ /* 0x000fe20000410000 */
[C---:B------:R-:W-:Y:S01]  /*1770*/  FMUL.FTZ R234, R196.reuse, R101 ;  /* 0x00000065c4ea7220 */ /* 0x040fe20000410000 */
[----:B------:R-:W-:Y:S01]  /*1780*/  PRMT R198, R73, 0x7632, R198 ;  /* 0x0000763249c67816 */ /* 0x000fe200000000c6 */
[----:B------:R-:W-:Y:S01]  /*1790*/  FMUL.FTZ R82, R169, R208 ;  /* 0x000000d0a9527220 */ /* 0x000fe20000410000 */
[----:B------:R-:W-:Y:S01]  /*17a0*/  FMUL.FTZ R229, R196, R229 ;  /* 0x000000e5c4e57220 */ /* 0x000fe20000410000 */
[----:B------:R-:W-:Y:S01]  /*17b0*/  SHF.L.U32 R101, R110, 0x10, RZ ;  /* 0x000000106e657819 */ /* 0x000fe200000006ff */
[----:B------:R-:W-:Y:S01]  /*17c0*/  FADD.FTZ R209, RZ, R79 ;  /* 0x0000004fffd17221 */ /* 0x000fe20000010000 */
[----:B------:R-:W-:Y:S01]  /*17d0*/  FFMA.FTZ R110, R0, R79, RZ ;  /* 0x0000004f006e7223 */ /* 0x000fe200000100ff */
[----:B------:R-:W-:Y:S01]  /*17e0*/  FADD.FTZ R145, R80, R145 ;  /* 0x0000009150917221 */ /* 0x000fe20000010000 */
[----:B------:R-:W-:Y:S01]  /*17f0*/  FFMA.FTZ R147, R0, R80, R147 ;  /* 0x0000005000937223 */ /* 0x000fe20000010093 */
[----:B------:R-:W-:Y:S01]  /*1800*/  SHF.L.U32 R202, R202, 0x10, RZ ;  /* 0x00000010caca7819 */ /* 0x000fe200000006ff */
[----:B------:R-:W-:Y:S01]  /*1810*/  FADD.FTZ R141, R204, R141 ;  /* 0x0000008dcc8d7221 */ /* 0x000fe20000010000 */
[----:B------:R-:W-:Y:S01]  /*1820*/  FFMA.FTZ R142, R199, R204, R142 ;  /* 0x000000ccc78e7223 */ /* 0x000fe2000001008e */
[----:B------:R-:W-:Y:S01]  /*1830*/  FADD.FTZ R137, R203, R137 ;  /* 0x00000089cb897221 */ /* 0x000fe20000010000 */
[-C--:B------:R-:W-:Y:S01]  /*1840*/  FFMA.FTZ R138, R197, R203.reuse, R138 ;  /* 0x000000cbc58a7223 */ /* 0x080fe2000001008a */
[----:B------:R-:W-:Y:S01]  /*1850*/  FMUL.FTZ R80, R150, R203 ;  /* 0x000000cb96507220 */ /* 0x000fe20000410000 */
[----:B------:R-:W-:Y:S01]  /*1860*/  FADD.FTZ R143, R208, R143 ;  /* 0x0000008fd08f7221 */ /* 0x000fe20000010000 */
[----:B------:R-:W-:Y:S01]  /*1870*/  FMUL.FTZ R231, R196, R231 ;  /* 0x000000e7c4e77220 */ /* 0x000fe20000410000 */
[----:B------:R-:W-:Y:S01]  /*1880*/  FFMA.FTZ R144, R77, R208, R144 ;  /* 0x000000d04d907223 */ /* 0x000fe20000010090 */
[----:B------:R-:W-:Y:S01]  /*1890*/  FMUL.FTZ R204, R149, R204 ;  /* 0x000000cc95cc7220 */ /* 0x000fe20000410000 */
[----:B------:R-:W-:Y:S01]  /*18a0*/  FADD.FTZ R135, R210, R135 ;  /* 0x00000087d2877221 */ /* 0x000fe20000010000 */
[-C--:B------:R-:W-:Y:S01]  /*18b0*/  FFMA.FTZ R136, R229, R210.reuse, R136 ;  /* 0x000000d2e5887223 */ /* 0x080fe20000010088 */
[----:B------:R-:W-:Y:S01]  /*18c0*/  FMUL.FTZ R208, R171, R210 ;  /* 0x000000d2abd07220 */ /* 0x000fe20000410000 */
[----:B------:R-:W-:Y:S01]  /*18d0*/  SHF.L.U32 R203, R198, 0x10, RZ ;  /* 0x00000010c6cb7819 */ /* 0x000fe200000006ff */
[----:B------:R-:W-:Y:S01]  /*18e0*/  FADD.FTZ R209, R209, R82 ;  /* 0x00000052d1d17221 */ /* 0x000fe20000010000 */
[C---:B------:R-:W-:Y:S01]  /*18f0*/  PRMT R95, R96.reuse, 0x7632, R95 ;  /* 0x00007632605f7816 */ /* 0x040fe2000000005f */
[----:B------:R-:W-:Y:S01]  /*1900*/  FFMA.FTZ R198, R77, R82, R110 ;  /* 0x000000524dc67223 */ /* 0x000fe2000001006e */
[----:B------:R-:W-:-:S02]  /*1910*/  SHF.L.U32 R217, R96, 0x10, RZ ;  /* 0x0000001060d97819 */ /* 0x000fc400000006ff */
[----:B------:R-:W-:Y:S01]  /*1920*/  SHF.L.U32 R210, R87, 0x10, RZ ;  /* 0x0000001057d27819 */ /* 0x000fe200000006ff */
[----:B------:R-:W-:Y:S01]  /*1930*/  FADD.FTZ R139, R202, R139 ;  /* 0x0000008bca8b7221 */ /* 0x000fe20000010000 */
[----:B------:R-:W-:Y:S01]  /*1940*/  PRMT R96, R97, 0x7632, R96 ;  /* 0x0000763261607816 */ /* 0x000fe20000000060 */
[-C--:B------:R-:W-:Y:S01]  /*1950*/  FFMA.FTZ R140, R231, R202.reuse, R140 ;  /* 0x000000cae78c7223 */ /* 0x080fe2000001008c */
[----:B------:R-:W-:Y:S01]  /*1960*/  SHF.L.U32 R87, R88, 0x10, RZ ;  /* 0x0000001058577819 */ /* 0x000fe200000006ff */
[----:B------:R-:W-:Y:S01]  /*1970*/  FMUL.FTZ R202, R170, R202 ;  /* 0x000000caaaca7220 */ /* 0x000fe20000410000 */
[----:B------:R-:W-:Y:S01]  /*1980*/  SHF.L.U32 R88, R89, 0x10, RZ ;  /* 0x0000001059587819 */ /* 0x000fe200000006ff */
[----:B------:R-:W-:Y:S01]  /*1990*/  FADD.FTZ R209, R209, R204 ;  /* 0x000000ccd1d17221 */ /* 0x000fe20000010000 */
[----:B------:R-:W-:Y:S01]  /*19a0*/  SHF.L.U32 R220, R97, 0x10, RZ ;  /* 0x0000001061dc7819 */ /* 0x000fe200000006ff */
[----:B------:R-:W-:Y:S01]  /*19b0*/  FFMA.FTZ R198, R199, R204, R198 ;  /* 0x000000ccc7c67223 */ /* 0x000fe200000100c6 */
[----:B------:R-:W-:-:S02]  /*19c0*/  SHF.L.U32 R89, R90, 0x10, RZ ;  /* 0x000000105a597819 */ /* 0x000fc400000006ff */
[C---:B------:R-:W-:Y:S02]  /*19d0*/  PRMT R97, R98.reuse, 0x7632, R97 ;  /* 0x0000763262617816 */ /* 0x040fe40000000061 */
[----:B------:R-:W-:Y:S02]  /*19e0*/  SHF.L.U32 R90, R95, 0x10, RZ ;  /* 0x000000105f5a7819 */ /* 0x000fe400000006ff */
[----:B------:R-:W-:Y:S02]  /*19f0*/  SHF.L.U32 R98, R98, 0x10, RZ ;  /* 0x0000001062627819 */ /* 0x000fe400000006ff */
[----:B------:R-:W-:Y:S01]  /*1a00*/  SHF.L.U32 R95, R96, 0x10, RZ ;  /* 0x00000010605f7819 */ /* 0x000fe200000006ff */
[C---:B------:R-:W-:Y:S01]  /*1a10*/  FMUL.FTZ R96, R196.reuse, R91 ;  /* 0x0000005bc4607220 */ /* 0x040fe20000410000 */
[----:B------:R-:W-:Y:S01]  /*1a20*/  FADD.FTZ R209, R209, R202 ;  /* 0x000000cad1d17221 */ /* 0x000fe20000010000 */
[----:B------:R-:W-:Y:S01]  /*1a30*/  FFMA.FTZ R198, R231, R202, R198 ;  /* 0x000000cae7c67223 */ /* 0x000fe200000100c6 */
[----:B------:R-:W-:Y:S01]  /*1a40*/  FMUL.FTZ R233, R196, R233 ;  /* 0x000000e9c4e97220 */ /* 0x000fe20000410000 */
[----:B------:R-:W-:Y:S01]  /*1a50*/  FADD.FTZ R27, R98, R27 ;  /* 0x0000001b621b7221 */ /* 0x000fe20000010000 */
[-C--:B------:R-:W-:Y:S01]  /*1a60*/  FFMA.FTZ R41, R96, R98.reuse, R41 ;  /* 0x0000006260297223 */ /* 0x080fe20000010029 */
[----:B------:R-:W-:Y:S01]  /*1a70*/  FMUL.FTZ R91, R158, R98 ;  /* 0x000000629e5b7220 */ /* 0x000fe20000410000 */
[----:B------:R-:W-:Y:S01]  /*1a80*/  SHF.L.U32 R98, R103, 0x10, RZ ;  /* 0x0000001067627819 */ /* 0x000fe200000006ff */
[----:B------:R-:W-:Y:S01]  /*1a90*/  FADD.FTZ R209, R209, R80 ;  /* 0x00000050d1d17221 */ /* 0x000fe20000010000 */
[----:B------:R-:W-:Y:S01]  /*1aa0*/  SHF.L.U32 R103, R104, 0x10, RZ ;  /* 0x0000001068677819 */ /* 0x000fe200000006ff */
[----:B------:R-:W-:Y:S01]  /*1ab0*/  FFMA.FTZ R198, R197, R80, R198 ;  /* 0x00000050c5c67223 */ /* 0x000fe200000100c6 */
[----:B------:R-:W-:Y:S01]  /*1ac0*/  FMUL.FTZ R104, R196, R99 ;  /* 0x00000063c4687220 */ /* 0x000fe20000410000 */
[----:B------:R-:W-:Y:S01]  /*1ad0*/  SHF.L.U32 R72, R72, 0x10, RZ ;  /* 0x0000001048487819 */ /* 0x000fe200000006ff */
[----:B------:R-:W-:Y:S01]  /*1ae0*/  FADD.FTZ R133, R206, R133 ;  /* 0x00000085ce857221 */ /* 0x000fe20000010000 */
[----:B------:R-:W-:Y:S01]  /*1af0*/  FFMA.FTZ R134, R233, R206, R134 ;  /* 0x000000cee9867223 */ /* 0x000fe20000010086 */
[----:B------:R-:W-:Y:S01]  /*1b00*/  FMUL.FTZ R201, R196, R201 ;  /* 0x000000c9c4c97220 */ /* 0x000fe20000410000 */
[----:B------:R-:W-:Y:S01]  /*1b10*/  FADD.FTZ R19, R230, R19 ;  /* 0x00000013e6137221 */ /* 0x000fe20000010000 */
[-C--:B------:R-:W-:Y:S01]  /*1b20*/  FFMA.FTZ R3, R234, R230.reuse, R3 ;  /* 0x000000e6ea037223 */ /* 0x080fe20000010003 */
[----:B------:R-:W-:Y:S01]  /*1b30*/  FMUL.FTZ R99, R163, R230 ;  /* 0x000000e6a3637220 */ /* 0x000fe20000410000 */
[----:B------:R-:W-:Y:S01]  /*1b40*/  SHF.L.U32 R73, R73, 0x10, RZ ;  /* 0x0000001049497819 */ /* 0x000fe200000006ff */
[----:B------:R-:W-:Y:S01]  /*1b50*/  FMUL.FTZ R206, R151, R206 ;  /* 0x000000ce97ce7220 */ /* 0x000fe20000410000 */
[----:B------:R-:W-:Y:S01]  /*1b60*/  PRMT R200, R74, 0x7632, R200 ;  /* 0x000076324ac87816 */ /* 0x000fe200000000c8 */
[----:B------:R-:W-:Y:S01]  /*1b70*/  FMUL.FTZ R230, R196, R235 ;  /* 0x000000ebc4e67220 */ /* 0x000fe20000410000 */
[----:B------:R-:W-:Y:S01]  /*1b80*/  FADD.FTZ R209, R209, R208 ;  /* 0x000000d0d1d17221 */ /* 0x000fe20000010000 */
[----:B------:R-:W-:Y:S01]  /*1b90*/  SHF.L.U32 R74, R74, 0x10, RZ ;  /* 0x000000104a4a7819 */ /* 0x000fe200000006ff */
[C---:B------:R-:W-:Y:S01]  /*1ba0*/  FMUL.FTZ R237, R196.reuse, R237 ;  /* 0x000000edc4ed7220 */ /* 0x040fe20000410000 */
[----:B------:R-:W-:Y:S01]  /*1bb0*/  PRMT R111, R75, 0x7632, R111 ;  /* 0x000076324b6f7816 */ /* 0x000fe2000000006f */
[----:B------:R-:W-:Y:S01]  /*1bc0*/  FFMA.FTZ R198, R229, R208, R198 ;  /* 0x000000d0e5c67223 */ /* 0x000fe200000100c6 */
[----:B------:R-:W-:Y:S01]  /*1bd0*/  SHF.L.U32 R75, R75, 0x10, RZ ;  /* 0x000000104b4b7819 */ /* 0x000fe200000006ff */
[C---:B------:R-:W-:Y:S01]  /*1be0*/  FMUL.FTZ R110, R196.reuse, R239 ;  /* 0x000000efc46e7220 */ /* 0x040fe20000410000 */
[----:B------:R-:W-:Y:S01]  /*1bf0*/  FADD.FTZ R131, R81, R131 ;  /* 0x0000008351837221 */ /* 0x000fe20000010000 */
[----:B------:R-:W-:Y:S01]  /*1c00*/  FFMA.FTZ R132, R201, R81, R132 ;  /* 0x00000051c9847223 */ /* 0x000fe20000010084 */
[----:B------:R-:W-:Y:S01]  /*1c10*/  SHF.L.U32 R232, R105, 0x10, RZ ;  /* 0x0000001069e87819 */ /* 0x000fe200000006ff */
[----:B------:R-:W-:Y:S01]  /*1c20*/  FMUL.FTZ R109, R196, R109 ;  /* 0x0000006dc46d7220 */ /* 0x000fe20000410000 */
[----:B------:R-:W-:Y:S01]  /*1c30*/  FMUL.FTZ R81, R172, R81 ;  /* 0x00000051ac517220 */ /* 0x000fe20000410000 */
[----:B------:R-:W-:Y:S01]  /*1c40*/  FADD.FTZ R39, R72, R39 ;  /* 0x0000002748277221 */ /* 0x000fe20000010000 */
[-C--:B------:R-:W-:Y:S01]  /*1c50*/  FFMA.FTZ R45, R230, R72.reuse, R45 ;  /* 0x00000048e62d7223 */ /* 0x080fe2000001002d */
[----:B------:R-:W-:Y:S01]  /*1c60*/  FMUL.FTZ R105, R164, R72 ;  /* 0x00000048a4697220 */ /* 0x000fe20000410000 */
[----:B------:R-:W-:Y:S01]  /*1c70*/  FADD.FTZ R236, R209, R206 ;  /* 0x000000ced1ec7221 */ /* 0x000fe20000010000 */
[----:B------:R-:W-:Y:S01]  /*1c80*/  FADD.FTZ R30, R73, R30 ;  /* 0x0000001e491e7221 */ /* 0x000fe20000010000 */
[-C--:B------:R-:W-:Y:S01]  /*1c90*/  FFMA.FTZ R112, R237, R73.reuse, R112 ;  /* 0x00000049ed707223 */ /* 0x080fe20000010070 */
[----:B------:R-:W-:Y:S01]  /*1ca0*/  FMUL.FTZ R72, R165, R73 ;  /* 0x00000049a5487220 */ /* 0x000fe20000410000 */
[----:B------:R-:W-:Y:S01]  /*1cb0*/  FFMA.FTZ R198, R233, R206, R198 ;  /* 0x000000cee9c67223 */ /* 0x000fe200000100c6 */
[----:B------:R-:W-:Y:S01]  /*1cc0*/  FADD.FTZ R32, R74, R32 ;  /* 0x000000204a207221 */ /* 0x000fe20000010000 */
[-C--:B------:R-:W-:Y:S01]  /*1cd0*/  FFMA.FTZ R113, R110, R74.reuse, R113 ;  /* 0x0000004a6e717223 */ /* 0x080fe20000010071 */
[----:B------:R-:W-:Y:S01]  /*1ce0*/  FMUL.FTZ R73, R166, R74 ;  /* 0x0000004aa6497220 */ /* 0x000fe20000410000 */
[----:B------:R-:W-:Y:S01]  /*1cf0*/  FADD.FTZ R44, R75, R44 ;  /* 0x0000002c4b2c7221 */ /* 0x000fe20000010000 */
[-C--:B------:R-:W-:Y:S01]  /*1d00*/  FFMA.FTZ R14, R109, R75.reuse, R14 ;  /* 0x0000004b6d0e7223 */ /* 0x080fe2000001000e */
[----:B------:R-:W-:Y:S01]  /*1d10*/  FMUL.FTZ R74, R167, R75 ;  /* 0x0000004ba74a7220 */ /* 0x000fe20000410000 */
[----:B------:R-:W-:Y:S01]  /*1d20*/  FMUL.FTZ R241, R196, R241 ;  /* 0x000000f1c4f17220 */ /* 0x000fe20000410000 */
[----:B------:R-:W-:Y:S01]  /*1d30*/  FADD.FTZ R75, R236, R81 ;  /* 0x00000051ec4b7221 */ /* 0x000fe20000010000 */
[----:B------:R-:W-:Y:S01]  /*1d40*/  FFMA.FTZ R198, R201, R81, R198 ;  /* 0x00000051c9c67223 */ /* 0x000fe200000100c6 */
[----:B------:R-:W-:Y:S01]  /*1d50*/  FMUL.FTZ R207, R196, R207 ;  /* 0x000000cfc4cf7220 */ /* 0x000fe20000410000 */
[----:B------:R-:W-:Y:S01]  /*1d60*/  FADD.FTZ R127, R210, R127 ;  /* 0x0000007fd27f7221 */ /* 0x000fe20000010000 */
[-C--:B------:R-:W-:Y:S01]  /*1d70*/  FFMA.FTZ R128, R241, R210.reuse, R128 ;  /* 0x000000d2f1807223 */ /* 0x080fe20000010080 */
[----:B------:R-:W-:Y:S01]  /*1d80*/  FMUL.FTZ R210, R173, R210 ;  /* 0x000000d2add27220 */ /* 0x000fe20000410000 */
[----:B------:R-:W-:Y:S01]  /*1d90*/  FADD.FTZ R75, R75, R216 ;  /* 0x000000d84b4b7221 */ /* 0x000fe20000010000 */
[----:B------:R-:W-:Y:S01]  /*1da0*/  FFMA.FTZ R198, R205, R216, R198 ;  /* 0x000000d8cdc67223 */ /* 0x000fe200000100c6 */
[----:B------:R-:W-:Y:S01]  /*1db0*/  FADD.FTZ R125, R212, R125 ;  /* 0x0000007dd47d7221 */ /* 0x000fe20000010000 */
[-C--:B------:R-:W-:Y:S01]  /*1dc0*/  FFMA.FTZ R126, R207, R212.reuse, R126 ;  /* 0x000000d4cf7e7223 */ /* 0x080fe2000001007e */
[----:B------:R-:W-:Y:S01]  /*1dd0*/  FMUL.FTZ R212, R153, R212 ;  /* 0x000000d499d47220 */ /* 0x000fe20000410000 */
[----:B------:R-:W-:Y:S01]  /*1de0*/  FADD.FTZ R75, R75, R210 ;  /* 0x000000d24b4b7221 */ /* 0x000fe20000010000 */
[----:B------:R-:W-:Y:S01]  /*1df0*/  FFMA.FTZ R236, R241, R210, R198 ;  /* 0x000000d2f1ec7223 */ /* 0x000fe200000100c6 */
[----:B------:R-:W-:Y:S01]  /*1e00*/  FMUL.FTZ R198, R174, R87 ;  /* 0x00000057aec67220 */ /* 0x000fe20000410000 */
[C---:B------:R-:W-:Y:S01]  /*1e10*/  FMUL.FTZ R243, R196.reuse, R243 ;  /* 0x000000f3c4f37220 */ /* 0x040fe20000410000 */
[----:B------:R-:W-:Y:S01]  /*1e20*/  FADD.FTZ R75, R75, R212 ;  /* 0x000000d44b4b7221 */ /* 0x000fe20000010000 */
[----:B------:R-:W-:Y:S01]  /*1e30*/  FFMA.FTZ R236, R207, R212, R236 ;  /* 0x000000d4cfec7223 */ /* 0x000fe200000100ec */
[----:B------:R-:W-:Y:S01]  /*1e40*/  FMUL.FTZ R245, R196, R245 ;  /* 0x000000f5c4f57220 */ /* 0x000fe20000410000 */
[----:B------:R-:W-:Y:S01]  /*1e50*/  FMUL.FTZ R218, R154, R211 ;  /* 0x000000d39ada7220 */ /* 0x000fe20000410000 */
[----:B------:R-:W-:Y:S01]  /*1e60*/  FADD.FTZ R75, R75, R198 ;  /* 0x000000c64b4b7221 */ /* 0x000fe20000010000 */
[C---:B------:R-:W-:Y:S01]  /*1e70*/  FMUL.FTZ R83, R196.reuse, R83 ;  /* 0x00000053c4537220 */ /* 0x040fe20000410000 */
        /* <DEDUP_REMOVED lines=18> */
[----:B------:R-:W-:Y:S01]  /*1fa0*/  FMUL.FTZ R224, R156, R217 ;  /* 0x000000d99ce07220 */ /* 0x000fe20000410000 */
[----:B------:R-:W-:Y:S01]  /*1fb0*/  FADD.FTZ R87, R75, R236 ;  /* 0x000000ec4b577221 */ /* 0x000fe20000010000 */
[C---:B------:R-:W-:Y:S01]  /*1fc0*/  FMUL.FTZ R213, R196.reuse, R213 ;  /* 0x000000d5c4d57220 */ /* 0x040fe20000410000 */
[----:B------:R-:W-:Y:S01]  /*1fd0*/  FFMA.FTZ R242, R247, R236, R240 ;  /* 0x000000ecf7f27223 */ /* 0x000fe200000100f0 */
[C---:B------:R-:W-:Y:S01]  /*1fe0*/  FMUL.FTZ R238, R196.reuse, R249 ;  /* 0x000000f9c4ee7220 */ /* 0x040fe20000410000 */
[----:B------:R-:W-:Y:S01]  /*1ff0*/  FMUL.FTZ R215, R196, R215 ;  /* 0x000000d7c4d77220 */ /* 0x000fe20000410000 */
[----:B------:R-:W-:Y:S01]  /*2000*/  FMUL.FTZ R75, R177, R90 ;  /* 0x0000005ab14b7220 */ /* 0x000fe20000410000 */
[----:B------:R-:W-:Y:S01]  /*2010*/  FADD.FTZ R240, R87, R224 ;  /* 0x000000e057f07221 */ /* 0x000fe20000010000 */
[----:B------:R-:W-:Y:S01]  /*2020*/  FFMA.FTZ R87, R213, R224, R242 ;  /* 0x000000e0d5577223 */ /* 0x000fe200000100f2 */
[----:B------:R-:W-:Y:S01]  /*2030*/  FADD.FTZ R17, R90, R17 ;  /* 0x000000115a117221 */ /* 0x000fe20000010000 */
[----:B------:R-:W-:Y:S01]  /*2040*/  FFMA.FTZ R13, R238, R90, R13 ;  /* 0x0000005aee0d7223 */ /* 0x000fe2000001000d */
[----:B------:R-:W-:Y:S01]  /*2050*/  FADD.FTZ R29, R220, R29 ;  /* 0x0000001ddc1d7221 */ /* 0x000fe20000010000 */
[-C--:B------:R-:W-:Y:S01]  /*2060*/  FFMA.FTZ R12, R215, R220.reuse, R12 ;  /* 0x000000dcd70c7223 */ /* 0x080fe2000001000c */
        /* <DEDUP_REMOVED lines=11> */
[----:B------:R-:W-:Y:S01]  /*2120*/  SHF.L.U32 R97, R97, 0x10, RZ ;  /* 0x0000001061617819 */ /* 0x000fe200000006ff */
[----:B------:R-:W-:Y:S01]  /*2130*/  FMUL.FTZ R87, R196, R76 ;  /* 0x0000004cc4577220 */ /* 0x000fe20000410000 */
[----:B------:R-:W-:Y:S01]  /*2140*/  FADD.FTZ R242, R242, R95 ;  /* 0x0000005ff2f27221 */ /* 0x000fe20000010000 */
[----:B------:R-:W-:-:S02]  /*2150*/  FFMA.FTZ R89, R90, R95, R89 ;  /* 0x0000005f5a597223 */ /* 0x000fc40000010059 */
[----:B------:R-:W-:Y:S01]  /*2160*/  FADD.FTZ R36, R97, R36 ;  /* 0x0000002461247221 */ /* 0x000fe20000010000 */
[-C--:B------:R-:W-:Y:S01]  /*2170*/  FFMA.FTZ R10, R87, R97.reuse, R10 ;  /* 0x00000061570a7223 */ /* 0x080fe2000001000a */
[----:B------:R-:W-:Y:S01]  /*2180*/  FMUL.FTZ R76, R179, R97 ;  /* 0x00000061b34c7220 */ /* 0x000fe20000410000 */
[----:B------:R-:W-:Y:S01]  /*2190*/  FADD.FTZ R97, R242, R91 ;  /* 0x0000005bf2617221 */ /* 0x000fe20000010000 */
[----:B------:R-:W-:Y:S01]  /*21a0*/  FFMA.FTZ R240, R96, R91, R89 ;  /* 0x0000005b60f07223 */ /* 0x000fe20000010059 */
[C---:B------:R-:W-:Y:S01]  /*21b0*/  FMUL.FTZ R226, R196.reuse, R93 ;  /* 0x0000005dc4e27220 */ /* 0x040fe20000410000 */
[----:B------:R-:W-:Y:S01]  /*21c0*/  SHF.L.U32 R219, R219, 0x10, RZ ;  /* 0x00000010dbdb7819 */ /* 0x000fe200000006ff */
        /* <DEDUP_REMOVED lines=43> */
[----:B------:R-:W-:Y:S01]  /*2480*/  FMUL.FTZ R232, R183, R232 ;  /* 0x000000e8b7e87220 */ /* 0x000fe20000410000 */
[----:B------:R-:W-:Y:S01]  /*2490*/  FADD.FTZ R217, R240, R227 ;  /* 0x000000e3f0d97221 */ /* 0x000fe20000010000 */
[----:B------:R-:W-:Y:S01]  /*24a0*/  FFMA.FTZ R92, R104, R227, R211 ;  /* 0x000000e3685c7223 */ /* 0x000fe200000100d3 */
[----:B------:R-:W-:-:S02]  /*24b0*/  SHF.L.U32 R106, R106, 0x10, RZ ;  /* 0x000000106a6a7819 */ /* 0x000fc400000006ff */
[----:B------:R-:W-:Y:S01]  /*24c0*/  FADD.FTZ R98, R217, R232 ;  /* 0x000000e8d9627221 */ /* 0x000fe20000010000 */
[----:B------:R-:W-:Y:S01]  /*24d0*/  FFMA.FTZ R217, R209, R232, R92 ;  /* 0x000000e8d1d97223 */ /* 0x000fe2000001005c */
[----:B------:R-:W-:Y:S01]  /*24e0*/  FADD.FTZ R16, R219, R16 ;  /* 0x00000010db107221 */ /* 0x000fe20000010000 */
[----:B------:R-:W-:Y:S01]  /*24f0*/  FFMA.FTZ R8, R89, R219, R8 ;  /* 0x000000db59087223 */ /* 0x000fe20000010008 */
[----:B------:R-:W-:Y:S01]  /*2500*/  FMUL.FTZ R211, R184, R106 ;  /* 0x0000006ab8d37220 */ /* 0x000fe20000410000 */
[----:B------:R-:W-:Y:S01]  /*2510*/  FADD.FTZ R98, R98, R99 ;  /* 0x0000006362627221 */ /* 0x000fe20000010000 */
[----:B------:R-:W-:Y:S01]  /*2520*/  FMUL.FTZ R94, R196, R94 ;  /* 0x0000005ec45e7220 */ /* 0x000fe20000410000 */
        /* <DEDUP_REMOVED lines=9> */
[----:B------:R-:W-:-:S02]  /*25c0*/  FADD.FTZ R28, R101, R28 ;  /* 0x0000001c651c7221 */ /* 0x000fc40000010000 */
[----:B------:R-:W-:Y:S01]  /*25d0*/  FADD.FTZ R219, R219, R92 ;  /* 0x0000005cdbdb7221 */ /* 0x000fe20000010000 */
[C---:B------:R-:W-:Y:S01]  /*25e0*/  FFMA.FTZ R100, R217.reuse, R92, R98 ;  /* 0x0000005cd9647223 */ /* 0x040fe20000010062 */
[----:B------:R-:W-:Y:S01]  /*25f0*/  FFMA.FTZ R24, R217, R101, R24 ;  /* 0x00000065d9187223 */ /* 0x000fe20000010018 */
[----:B------:R-:W-:Y:S01]  /*2600*/  FMUL.FTZ R101, R196, R102 ;  /* 0x00000066c4657220 */ /* 0x000fe20000410000 */
[-C--:B------:R-:W-:Y:S01]  /*2610*/  FMUL.FTZ R98, R186, R203.reuse ;  /* 0x000000cbba627220 */ /* 0x080fe20000410000 */
[----:B------:R-:W-:Y:S01]  /*2620*/  FADD.FTZ R219, R219, R72 ;  /* 0x00000048dbdb7221 */ /* 0x000fe20000010000 */
[----:B------:R-:W-:Y:S01]  /*2630*/  FFMA.FTZ R100, R237, R72, R100 ;  /* 0x00000048ed647223 */ /* 0x000fe20000010064 */
[----:B------:R-:W-:Y:S01]  /*2640*/  SHF.L.U32 R200, R200, 0x10, RZ ;  /* 0x00000010c8c87819 */ /* 0x000fe200000006ff */
[----:B------:R-:W-:Y:S01]  /*2650*/  FADD.FTZ R22, R203, R22 ;  /* 0x00000016cb167221 */ /* 0x000fe20000010000 */
[----:B------:R-:W-:Y:S01]  /*2660*/  FFMA.FTZ R18, R101, R203, R18 ;  /* 0x000000cb65127223 */ /* 0x000fe20000010012 */
        /* <DEDUP_REMOVED lines=11> */
[----:B------:R-:W-:Y:S01]  /*2720*/  UMOV UR6, 0xffffffff ;  /* 0xffffffff00067882 */ /* 0x000fe20000000000 */
[----:B------:R-:W-:Y:S01]  /*2730*/  FMUL.FTZ R107, R196, R107 ;  /* 0x0000006bc46b7220 */ /* 0x000fe20000410000 */
[-C--:B------:R-:W-:Y:S01]  /*2740*/  FMUL.FTZ R100, R188, R111.reuse ;  /* 0x0000006fbc647220 */ /* 0x080fe20000410000 */
        /* <DEDUP_REMOVED lines=27> */
.L_x_54:
[----:B-1----:R-:W-:Y:S01]  /*2900*/  FADD.FTZ R111, R102, R111 ;  /* 0x0000006f666f7221 */ /* 0x002fe20000010000 */
[----:B--2---:R-:W-:-:S03]  /*2910*/  FADD.FTZ R219, R106, R219 ;  /* 0x000000db6adb7221 */ /* 0x004fc60000010000 */
[----:B0-----:R-:W-:Y:S01]  /*2920*/  FMUL.FTZ R102, R111, UR9 ;  /* 0x000000096f667c20 */ /* 0x001fe20008410000 */
[----:B------:R-:W-:-:S04]  /*2930*/  FMUL.FTZ R111, R219, UR9 ;  /* 0x00000009db6f7c20 */ /* 0x000fc80008410000 */
[----:B------:R-:W-:Y:S02]  /*2940*/  FSEL R102, R102, RZ, !P2 ;  /* 0x000000ff66667208 */ /* 0x000fe40005000000 */
[----:B------:R-:W-:-:S03]  /*2950*/  ISETP.NE.U32.AND P2, PT, RZ, UR12, PT ;  /* 0x0000000cff007c0c */ /* 0x000fc6000bf45070 */
[-CC-:B------:R-:W-:Y:S01]  /*2960*/  FFMA.FTZ R238, R238, R111.reuse, R102.reuse ;  /* 0x0000006feeee7223 */ /* 0x180fe20000010066 */
[-CC-:B------:R-:W-:Y:S01]  /*2970*/  FFMA.FTZ R197, R197, R111.reuse, R102.reuse ;  /* 0x0000006fc5c57223 */ /* 0x180fe20000010066 */
[-CC-:B------:R-:W-:Y:S01]  /*2980*/  FFMA.FTZ R241, R241, R111.reuse, R102.reuse ;  /* 0x0000006ff1f17223 */ /* 0x180fe20000010066 */
[-CC-:B------:R-:W-:Y:S01]  /*2990*/  FFMA.FTZ R77, R77, R111.reuse, R102.reuse ;  /* 0x0000006f4d4d7223 */ /* 0x180fe20000010066 */
[-CC-:B------:R-:W-:Y:S01]  /*29a0*/  FFMA.FTZ R233, R233, R111.reuse, R102.reuse ;  /* 0x0000006fe9e97223 */ /* 0x180fe20000010066 */
[-C--:B------:R-:W-:Y:S01]  /*29b0*/  FFMA.FTZ R237, R237, R111.reuse, R102 ;  /* 0x0000006feded7223 */ /* 0x080fe20000010066 */
[----:B------:R-:W-:Y:S01]  /*29c0*/  FADD.FTZ R75, R75, -R238 ;  /* 0x800000ee4b4b7221 */ /* 0x000fe20000010000 */
[-CC-:B------:R-:W-:Y:S01]  /*29d0*/  FFMA.FTZ R229, R229, R111.reuse, R102.reuse ;  /* 0x0000006fe5e57223 */ /* 0x180fe20000010066 */
[-CC-:B------:R-:W-:Y:S01]  /*29e0*/  FFMA.FTZ R110, R110, R111.reuse, R102.reuse ;  /* 0x0000006f6e6e7223 */ /* 0x180fe20000010066 */
[----:B------:R-:W-:Y:S01]  /*29f0*/  FADD.FTZ R197, R80, -R197 ;  /* 0x800000c550c57221 */ /* 0x000fe20000010000 */
[-CC-:B------:R-:W-:Y:S01]  /*2a00*/  FFMA.FTZ R89, R89, R111.reuse, R102.reuse ;  /* 0x0000006f59597223 */ /* 0x180fe20000010066 */
[--C-:B------:R-:W-:Y:S01]  /*2a10*/  FFMA.FTZ R209, R209, R111, R102.reuse ;  /* 0x0000006fd1d17223 */ /* 0x100fe20000010066 */
[----:B------:R-:W-:Y:S01]  /*2a20*/  FADD.FTZ R241, R210, -R241 ;  /* 0x800000f1d2f17221 */ /* 0x000fe20000010000 */
[----:B------:R-:W-:Y:S01]  /*2a30*/  FADD.FTZ R77, R82, -R77 ;  /* 0x8000004d524d7221 */ /* 0x000fe20000010000 */
[----:B------:R-:W-:Y:S01]  /*2a40*/  FADD.FTZ R233, R206, -R233 ;  /* 0x800000e9cee97221 */ /* 0x000fe20000010000 */
[----:B------:R-:W-:Y:S01]  /*2a50*/  FADD.FTZ R237, R72, -R237 ;  /* 0x800000ed48ed7221 */ /* 0x000fe20000010000 */
[----:B------:R-:W-:Y:S01]  /*2a60*/  FMUL.FTZ R210, R196, R75 ;  /* 0x0000004bc4d27220 */ /* 0x000fe20000410000 */
[-CC-:B------:R-:W-:Y:S01]  /*2a70*/  FFMA.FTZ R106, R201, R111.reuse, R102.reuse ;  /* 0x0000006fc96a7223 */ /* 0x180fe20000010066 */
[-C--:B------:R-:W-:Y:S01]  /*2a80*/  FFMA.FTZ R84, R84, R111.reuse, R102 ;  /* 0x0000006f54547223 */ /* 0x080fe20000010066 */
[----:B-----5:R-:W-:Y:S01]  /*2a90*/  @P1 PRMT R72, R66, 0x7632, R72 ;  /* 0x0000763242481816 */ /* 0x020fe20000000048 */
[-CC-:B------:R-:W-:Y:S01]  /*2aa0*/  FFMA.FTZ R0, R0, R111.reuse, R102.reuse ;  /* 0x0000006f00007223 */ /* 0x180fe20000010066 */
[----:B------:R-:W-:Y:S01]  /*2ab0*/  @P1 SHF.L.U32 R75, R66, 0x10, RZ ;  /* 0x00000010424b1819 */ /* 0x000fe200000006ff */
[-CC-:B------:R-:W-:Y:S01]  /*2ac0*/  FFMA.FTZ R199, R199, R111.reuse, R102.reuse ;  /* 0x0000006fc7c77223 */ /* 0x180fe20000010066 */
        /* <DEDUP_REMOVED lines=25> */
[----:B------:R-:W-:Y:S01]  /*2c60*/  FFMA.FTZ R107, R107, R111, R102 ;  /* 0x0000006f6b6b7223 */ /* 0x000fe20000010066 */
[----:B------:R-:W-:Y:S01]  /*2c70*/  FADD.FTZ R229, R208, -R229 ;  /* 0x800000e5d0e57221 */ /* 0x000fe20000010000 */
[----:B------:R-:W-:Y:S01]  /*2c80*/  FADD.FTZ R201, R73, -R110 ;  /* 0x8000006e49c97221 */ /* 0x000fe20000010000 */
[----:B------:R-:W-:Y:S01]  /*2c90*/  FMUL.FTZ R82, R196, R197 ;  /* 0x000000c5c4527220 */ /* 0x000fe20000410000 */
[----:B------:R-:W-:Y:S01]  /*2ca0*/  FADD.FTZ R111, R78, -R89 ;  /* 0x800000594e6f7221 */ /* 0x000fe20000010000 */
[----:B------:R-:W-:Y:S01]  /*2cb0*/  FADD.FTZ R209, R232, -R209 ;  /* 0x800000d1e8d17221 */ /* 0x000fe20000010000 */
[----:B------:R-:W-:Y:S01]  /*2cc0*/  @P1 SHF.L.U32 R73, R67, 0x10, RZ ;  /* 0x0000001043491819 */ /* 0x000fe200000006ff */
[C---:B------:R-:W-:Y:S01]  /*2cd0*/  FMUL.FTZ R78, R196.reuse, R77 ;  /* 0x0000004dc44e7220 */ /* 0x040fe20000410000 */
[----:B------:R-:W-:Y:S01]  /*2ce0*/  FMUL.FTZ R232, R196, R233 ;  /* 0x000000e9c4e87220 */ /* 0x000fe20000410000 */
[----:B------:R-:W-:Y:S01]  /*2cf0*/  FADD.FTZ R97, R97, -R84 ;  /* 0x8000005461617221 */ /* 0x000fe20000010000 */
[----:B------:R-:W-:Y:S01]  /*2d00*/  @P1 SHF.L.U32 R77, R72, 0x10, RZ ;  /* 0x00000010484d1819 */ /* 0x000fe200000006ff */
[----:B------:R-:W-:Y:S01]  /*2d10*/  FADD.FTZ R199, R204, -R199 ;  /* 0x800000c7ccc77221 */ /* 0x000fe20000010000 */
[----:B------:R-:W-:Y:S01]  /*2d20*/  FMUL.FTZ R84, R196, R229 ;  /* 0x000000e5c4547220 */ /* 0x000fe20000410000 */
[--C-:B------:R-:W-:Y:S01]  /*2d30*/  @P1 FADD.FTZ R82, R82, R75.reuse ;  /* 0x0000004b52521221 */ /* 0x100fe20000010000 */
[C---:B------:R-:W-:Y:S01]  /*2d40*/  @P1 PRMT R75, R65.reuse, 0x7632, R75 ;  /* 0x00007632414b1816 */ /* 0x040fe2000000004b */
[----:B------:R-:W-:Y:S01]  /*2d50*/  @P1 FADD.FTZ R232, R232, R73 ;  /* 0x00000049e8e81221 */ /* 0x000fe20000010000 */
[----:B------:R-:W-:Y:S01]  /*2d60*/  @P1 PRMT R72, R64, 0x7632, R72 ;  /* 0x0000763240481816 */ /* 0x000fe20000000048 */
[----:B------:R-:W-:Y:S01]  /*2d70*/  FADD.FTZ R109, R74, -R109 ;  /* 0x8000006d4a6d7221 */ /* 0x000fe20000010000 */
[----:B------:R-:W-:Y:S01]  /*2d80*/  @P1 SHF.L.U32 R73, R65, 0x10, RZ ;  /* 0x0000001041491819 */ /* 0x000fe200000006ff */
[----:B------:R-:W-:Y:S01]  /*2d90*/  FMUL.FTZ R74, R196, R199 ;  /* 0x000000c7c44a7220 */ /* 0x000fe20000410000 */
[----:B------:R-:W-:Y:S01]  /*2da0*/  @P1 FADD.FTZ R84, R84, R77 ;  /* 0x0000004d54541221 */ /* 0x000fe20000010000 */
[----:B------:R-:W-:Y:S01]  /*2db0*/  FADD.FTZ R79, R79, -R0 ;  /* 0x800000004f4f7221 */ /* 0x000fe20000010000 */
[----:B------:R-:W-:Y:S01]  /*2dc0*/  @P1 SHF.L.U32 R77, R75, 0x10, RZ ;  /* 0x000000104b4d1819 */ /* 0x000fe200000006ff */
[----:B------:R-:W-:Y:S01]  /*2dd0*/  FADD.FTZ R85, R214, -R85 ;  /* 0x80000055d6557221 */ /* 0x000fe20000010000 */
[----:B------:R-:W-:Y:S01]  /*2de0*/  @P1 SHF.L.U32 R75, R72, 0x10, RZ ;  /* 0x00000010484b1819 */ /* 0x000fe200000006ff */
[----:B------:R-:W-:Y:S01]  /*2df0*/  FADD.FTZ R87, R76, -R87 ;  /* 0x800000574c577221 */ /* 0x000fe20000010000 */
[----:B------:R-:W-:Y:S01]  /*2e00*/  @P1 FADD.FTZ R74, R74, R73 ;  /* 0x000000494a4a1221 */ /* 0x000fe20000010000 */
[----:B------:R-:W-:Y:S01]  /*2e10*/  FMUL.FTZ R76, R196, R79 ;  /* 0x0000004fc44c7220 */ /* 0x000fe20000410000 */
[----:B------:R-:W-:Y:S01]  /*2e20*/  @P1 SHF.L.U32 R73, R64, 0x10, RZ ;  /* 0x0000001040491819 */ /* 0x000fe200000006ff */
[----:B------:R-:W-:Y:S01]  /*2e30*/  FADD.FTZ R223, R228, -R223 ;  /* 0x800000dfe4df7221 */ /* 0x000fe20000010000 */
[----:B------:R-:W-:Y:S01]  /*2e40*/  @P1 SHF.L.U32 R79, R63, 0x10, RZ ;  /* 0x000000103f4f1819 */ /* 0x000fe200000006ff */
[----:B------:R-:W-:Y:S01]  /*2e50*/  FADD.FTZ R231, R202, -R231 ;  /* 0x800000e7cae77221 */ /* 0x000fe20000010000 */
[----:B------:R-:W-:Y:S01]  /*2e60*/  FMUL.FTZ R228, R196, R85 ;  /* 0x00000055c4e47220 */ /* 0x000fe20000410000 */
[----:B------:R-:W-:Y:S01]  /*2e70*/  @P1 FADD.FTZ R78, R78, R75 ;  /* 0x0000004b4e4e1221 */ /* 0x000fe20000010000 */
[----:B------:R-:W-:Y:S01]  /*2e80*/  FADD.FTZ R83, R218, -R83 ;  /* 0x80000053da537221 */ /* 0x000fe20000010000 */
[----:B------:R-:W-:Y:S01]  /*2e90*/  @P1 PRMT R75, R62, 0x7632, R75 ;  /* 0x000076323e4b1816 */ /* 0x000fe2000000004b */
[----:B------:R-:W-:Y:S01]  /*2ea0*/  FADD.FTZ R207, R212, -R207 ;  /* 0x800000cfd4cf7221 */ /* 0x000fe20000010000 */
[----:B------:R-:W-:Y:S01]  /*2eb0*/  @P1 FADD.FTZ R76, R76, R73 ;  /* 0x000000494c4c1221 */ /* 0x000fe20000010000 */
[----:B------:R-:W-:Y:S01]  /*2ec0*/  FADD.FTZ R213, R224, -R213 ;  /* 0x800000d5e0d57221 */ /* 0x000fe20000010000 */
[----:B------:R-:W-:Y:S01]  /*2ed0*/  FMUL.FTZ R80, R196, R231 ;  /* 0x000000e7c4507220 */ /* 0x000fe20000410000 */
[----:B------:R-:W-:Y:S01]  /*2ee0*/  @P1 FADD.FTZ R228, R228, R79 ;  /* 0x0000004fe4e41221 */ /* 0x000fe20000010000 */
[----:B------:R-:W-:Y:S01]  /*2ef0*/  @P1 SHF.L.U32 R73, R62, 0x10, RZ ;  /* 0x000000103e491819 */ /* 0x000fe200000006ff */
[----:B------:R-:W-:Y:S01]  /*2f00*/  FMUL.FTZ R224, R196, R83 ;  /* 0x00000053c4e07220 */ /* 0x000fe20000410000 */
[----:B------:R-:W-:Y:S01]  /*2f10*/  @P1 PRMT R72, R61, 0x7632, R72 ;  /* 0x000076323d481816 */ /* 0x000fe20000000048 */
[----:B------:R-:W-:Y:S01]  /*2f20*/  FADD.FTZ R243, R198, -R243 ;  /* 0x800000f3c6f37221 */ /* 0x000fe20000010000 */
[----:B------:R-:W-:Y:S01]  /*2f30*/  @P1 SHF.L.U32 R79, R75, 0x10, RZ ;  /* 0x000000104b4f1819 */ /* 0x000fe200000006ff */
[----:B------:R-:W-:Y:S01]  /*2f40*/  FADD.FTZ R95, R95, -R90 ;  /* 0x8000005a5f5f7221 */ /* 0x000fe20000010000 */
[----:B------:R-:W-:Y:S01]  /*2f50*/  @P1 SHF.L.U32 R75, R61, 0x10, RZ ;  /* 0x000000103d4b1819 */ /* 0x000fe200000006ff */
[----:B------:R-:W-:Y:S01]  /*2f60*/  FADD.FTZ R205, R216, -R205 ;  /* 0x800000cdd8cd7221 */ /* 0x000fe20000010000 */
[----:B------:R-:W-:Y:S01]  /*2f70*/  FADD.FTZ R245, R88, -R245 ;  /* 0x800000f558f57221 */ /* 0x000fe20000010000 */
[----:B------:R-:W-:Y:S01]  /*2f80*/  FMUL.FTZ R90, R196, R207 ;  /* 0x000000cfc45a7220 */ /* 0x000fe20000410000 */
[----:B------:R-:W-:Y:S01]  /*2f90*/  @P1 FADD.FTZ R80, R80, R77 ;  /* 0x0000004d50501221 */ /* 0x000fe20000010000 */
[----:B------:R-:W-:Y:S01]  /*2fa0*/  FADD.FTZ R217, R92, -R217 ;  /* 0x800000d95cd97221 */ /* 0x000fe20000010000 */
[----:B------:R-:W-:Y:S01]  /*2fb0*/  @P1 FADD.FTZ R224, R224, R73 ;  /* 0x00000049e0e01221 */ /* 0x000fe20000010000 */
[----:B------:R-:W-:Y:S01]  /*2fc0*/  @P1 SHF.L.U32 R77, R72, 0x10, RZ ;  /* 0x00000010484d1819 */ /* 0x000fe200000006ff */
[----:B------:R-:W-:Y:S01]  /*2fd0*/  FADD.FTZ R93, R93, -R226 ;  /* 0x800000e25d5d7221 */ /* 0x000fe20000010000 */
[----:B------:R-:W-:Y:S01]  /*2fe0*/  FADD.FTZ R103, R103, -R86 ;  /* 0x8000005667677221 */ /* 0x000fe20000010000 */
[----:B------:R-:W-:Y:S01]  /*2ff0*/  FMUL.FTZ R92, R196, R243 ;  /* 0x000000f3c45c7220 */ /* 0x000fe20000410000 */
[----:B------:R-:W-:Y:S01]  /*3000*/  @P1 SHF.L.U32 R73, R60, 0x10, RZ ;  /* 0x000000103c491819 */ /* 0x000fe200000006ff */
[C---:B------:R-:W-:Y:S01]  /*3010*/  FMUL.FTZ R86, R196.reuse, R205 ;  /* 0x000000cdc4567220 */ /* 0x040fe20000410000 */
[----:B------:R-:W-:Y:S01]  /*3020*/  FMUL.FTZ R226, R196, R245 ;  /* 0x000000f5c4e27220 */ /* 0x000fe20000410000 */
[--C-:B------:R-:W-:Y:S01]  /*3030*/  @P1 FADD.FTZ R90, R90, R75.reuse ;  /* 0x0000004b5a5a1221 */ /* 0x100fe20000010000 */
[----:B------:R-:W-:Y:S01]  /*3040*/  @P1 PRMT R72, R60, 0x7632, R72 ;  /* 0x000076323c481816 */ /* 0x000fe20000000048 */
[----:B------:R-:W-:Y:S01]  /*3050*/  FADD.FTZ R91, R91, -R96 ;  /* 0x800000605b5b7221 */ /* 0x000fe20000010000 */
[C---:B------:R-:W-:Y:S01]  /*3060*/  @P1 PRMT R75, R59.reuse, 0x7632, R75 ;  /* 0x000076323b4b1816 */ /* 0x040fe2000000004b */
[----:B------:R-:W-:Y:S01]  /*3070*/  @P1 FADD.FTZ R92, R92, R77 ;  /* 0x0000004d5c5c1221 */ /* 0x000fe20000010000 */
[----:B------:R-:W-:Y:S01]  /*3080*/  FADD.FTZ R215, R220, -R215 ;  /* 0x800000d7dcd77221 */ /* 0x000fe20000010000 */
[----:B------:R-:W-:Y:S01]  /*3090*/  @P1 FADD.FTZ R226, R226, R79 ;  /* 0x0000004fe2e21221 */ /* 0x000fe20000010000 */
[----:B------:R-:W-:Y:S01]  /*30a0*/  @P1 FADD.FTZ R86, R86, R73 ;  /* 0x0000004956561221 */ /* 0x000fe20000010000 */
[----:B------:R-:W-:Y:S01]  /*30b0*/  @P1 SHF.L.U32 R77, R59, 0x10, RZ ;  /* 0x000000103b4d1819 */ /* 0x000fe200000006ff */
[----:B------:R-:W-:Y:S01]  /*30c0*/  FMUL.FTZ R220, R196, R93 ;  /* 0x0000005dc4dc7220 */ /* 0x000fe20000410000 */
[----:B------:R-:W-:Y:S01]  /*30d0*/  @P1 SHF.L.U32 R73, R72, 0x10, RZ ;  /* 0x0000001048491819 */ /* 0x000fe200000006ff */
[C---:B------:R-:W-:Y:S01]  /*30e0*/  FMUL.FTZ R88, R196.reuse, R241 ;  /* 0x000000f1c4587220 */ /* 0x040fe20000410000 */
[----:B------:R-:W-:Y:S01]  /*30f0*/  @P1 SHF.L.U32 R79, R75, 0x10, RZ ;  /* 0x000000104b4f1819 */ /* 0x000fe200000006ff */
[----:B------:R-:W-:Y:S01]  /*3100*/  FMUL.FTZ R216, R196, R91 ;  /* 0x0000005bc4d87220 */ /* 0x000fe20000410000 */
[----:B------:R-:W-:Y:S01]  /*3110*/  @P1 PRMT R72, R58, 0x7632, R72 ;  /* 0x000076323a481816 */ /* 0x000fe20000000048 */
[----:B------:R-:W-:Y:S01]  /*3120*/  @P1 FADD.FTZ R220, R220, R77 ;  /* 0x0000004ddcdc1221 */ /* 0x000fe20000010000 */
[----:B------:R-:W-:Y:S01]  /*3130*/  @P1 SHF.L.U32 R75, R58, 0x10, RZ ;  /* 0x000000103a4b1819 */ /* 0x000fe200000006ff */
[----:B------:R-:W-:Y:S01]  /*3140*/  FMUL.FTZ R218, R196, R87 ;  /* 0x00000057c4da7220 */ /* 0x000fe20000410000 */
[----:B------:R-:W-:Y:S01]  /*3150*/  @P1 SHF.L.U32 R77, R72, 0x10, RZ ;  /* 0x00000010484d1819 */ /* 0x000fe200000006ff */
[--C-:B------:R-:W-:Y:S01]  /*3160*/  @P1 FADD.FTZ R88, R88, R73.reuse ;  /* 0x0000004958581221 */ /* 0x100fe20000010000 */
[C---:B------:R-:W-:Y:S01]  /*3170*/  @P1 PRMT R73, R57.reuse, 0x7632, R73 ;  /* 0x0000763239491816 */ /* 0x040fe20000000049 */
[----:B------:R-:W-:Y:S01]  /*3180*/  @P1 FADD.FTZ R216, R216, R75 ;  /* 0x0000004bd8d81221 */ /* 0x000fe20000010000 */
[----:B------:R-:W-:Y:S01]  /*3190*/  @P1 SHF.L.U32 R75, R57, 0x10, RZ ;  /* 0x00000010394b1819 */ /* 0x000fe200000006ff */
[----:B------:R-:W-:Y:S01]  /*31a0*/  FMUL.FTZ R212, R196, R215 ;  /* 0x000000d7c4d47220 */ /* 0x000fe20000410000 */
[----:B------:R-:W-:Y:S01]  /*31b0*/  @P1 PRMT R72, R56, 0x7632, R72 ;  /* 0x0000763238481816 */ /* 0x000fe20000000048 */
[----:B------:R-:W-:Y:S01]  /*31c0*/  @P1 FADD.FTZ R218, R218, R77 ;  /* 0x0000004ddada1221 */ /* 0x000fe20000010000 */
[----:B------:R-:W-:Y:S01]  /*31d0*/  @P1 SHF.L.U32 R77, R73, 0x10, RZ ;  /* 0x00000010494d1819 */ /* 0x000fe200000006ff */
[----:B------:R-:W-:Y:S01]  /*31e0*/  @P1 FADD.FTZ R212, R212, R75 ;  /* 0x0000004bd4d41221 */ /* 0x000fe20000010000 */
[----:B------:R-:W-:Y:S01]  /*31f0*/  @P1 SHF.L.U32 R73, R56, 0x10, RZ ;  /* 0x0000001038491819 */ /* 0x000fe200000006ff */
[----:B------:R-:W-:Y:S01]  /*3200*/  FMUL.FTZ R208, R196, R213 ;  /* 0x000000d5c4d07220 */ /* 0x000fe20000410000 */
[----:B------:R-:W-:Y:S01]  /*3210*/  @P1 SHF.L.U32 R75, R72, 0x10, RZ ;  /* 0x00000010484b1819 */ /* 0x000fe200000006ff */
[----:B------:R-:W-:Y:S01]  /*3220*/  FADD.FTZ R221, R222, -R221 ;  /* 0x800000dddedd7221 */ /* 0x000fe20000010000 */
[----:B------:R-:W-:Y:S01]  /*3230*/  @P1 PRMT R72, R52, 0x7632, R72 ;  /* 0x0000763234481816 */ /* 0x000fe20000000048 */
[----:B------:R-:W-:Y:S01]  /*3240*/  FMUL.FTZ R222, R196, R111 ;  /* 0x0000006fc4de7220 */ /* 0x000fe20000410000 */
[----:B------:R-:W-:Y:S01]  /*3250*/  @P1 FADD.FTZ R208, R208, R73 ;  /* 0x00000049d0d01221 */ /* 0x000fe20000010000 */
[----:B------:R-:W-:Y:S01]  /*3260*/  FMUL.FTZ R108, R196, R97 ;  /* 0x00000061c46c7220 */ /* 0x000fe20000410000 */
[----:B------:R-:W-:Y:S01]  /*3270*/  @P1 SHF.L.U32 R73, R72, 0x10, RZ ;  /* 0x0000001048491819 */ /* 0x000fe200000006ff */
[----:B------:R-:W-:Y:S01]  /*3280*/  @P1 FADD.FTZ R222, R222, R79 ;  /* 0x0000004fdede1221 */ /* 0x000fe20000010000 */
[----:B------:R-:W-:Y:S01]  /*3290*/  FADD.FTZ R81, R81, -R106 ;  /* 0x8000006a51517221 */ /* 0x000fe20000010000 */
[----:B------:R-:W-:Y:S01]  /*32a0*/  @P1 SHF.L.U32 R79, R52, 0x10, RZ ;  /* 0x00000010344f1819 */ /* 0x000fe200000006ff */
[----:B------:R-:W-:Y:S01]  /*32b0*/  FMUL.FTZ R106, R196, R221 ;  /* 0x000000ddc46a7220 */ /* 0x000fe20000410000 */
[----:B------:R-:W-:Y:S01]  /*32c0*/  @P1 PRMT R72, R54, 0x7632, R72 ;  /* 0x0000763236481816 */ /* 0x000fe20000000048 */
[----:B------:R-:W-:Y:S01]  /*32d0*/  FADD.FTZ R227, R227, -R104 ;  /* 0x80000068e3e37221 */ /* 0x000fe20000010000 */
[----:B------:R-:W-:Y:S01]  /*32e0*/  @P1 FADD.FTZ R108, R108, R73 ;  /* 0x000000496c6c1221 */ /* 0x000fe20000010000 */
[----:B------:R-:W-:Y:S01]  /*32f0*/  ISETP.NE.AND.EX P2, PT, RZ, UR13, PT, P2 ;  /* 0x0000000dff007c0c */ /* 0x000fe2000bf45320 */
[----:B------:R-:W-:Y:S01]  /*3300*/  FMUL.FTZ R202, R196, R209 ;  /* 0x000000d1c4ca7220 */ /* 0x000fe20000410000 */
[----:B------:R-:W-:Y:S01]  /*3310*/  @P1 SHF.L.U32 R73, R72, 0x10, RZ ;  /* 0x0000001048491819 */ /* 0x000fe200000006ff */
[----:B------:R-:W-:Y:S01]  /*3320*/  @P1 FADD.FTZ R106, R106, R79 ;  /* 0x0000004f6a6a1221 */ /* 0x000fe20000010000 */
[----:B------:R-:W-:Y:S01]  /*3330*/  FADD.FTZ R203, R200, -R203 ;  /* 0x800000cbc8cb7221 */ /* 0x000fe20000010000 */
[----:B------:R-:W-:Y:S01]  /*3340*/  @P1 SHF.L.U32 R79, R54, 0x10, RZ ;  /* 0x00000010364f1819 */ /* 0x000fe200000006ff */
[----:B------:R-:W-:Y:S01]  /*3350*/  FADD.FTZ R99, R99, -R234 ;  /* 0x800000ea63637221 */ /* 0x000fe20000010000 */
[----:B------:R-:W-:Y:S01]  /*3360*/  FMUL.FTZ R200, R196, R227 ;  /* 0x000000e3c4c87220 */ /* 0x000fe20000410000 */
[----:B------:R-:W-:Y:S01]  /*3370*/  @P1 FADD.FTZ R210, R210, R75 ;  /* 0x0000004bd2d21221 */ /* 0x000fe20000010000 */
[----:B------:R-:W-:Y:S01]  /*3380*/  FMUL.FTZ R214, R196, R95 ;  /* 0x0000005fc4d67220 */ /* 0x000fe20000410000 */
[----:B------:R-:W-:Y:S01]  /*3390*/  @P1 SHF.L.U32 R75, R53, 0x10, RZ ;  /* 0x00000010354b1819 */ /* 0x000fe200000006ff */
[----:B------:R-:W-:Y:S01]  /*33a0*/  @P1 FADD.FTZ R202, R202, R73 ;  /* 0x00000049caca1221 */ /* 0x000fe20000010000 */
[C---:B------:R-:W-:Y:S01]  /*33b0*/  FMUL.FTZ R110, R196.reuse, R223 ;  /* 0x000000dfc46e7220 */ /* 0x040fe20000410000 */
[C---:B------:R-:W-:Y:S01]  /*33c0*/  @P1 PRMT R72, R55.reuse, 0x7632, R72 ;  /* 0x0000763237481816 */ /* 0x040fe20000000048 */
[----:B------:R-:W-:Y:S01]  /*33d0*/  FMUL.FTZ R204, R196, R99 ;  /* 0x00000063c4cc7220 */ /* 0x000fe20000410000 */
[----:B------:R-:W-:Y:S01]  /*33e0*/  @P1 SHF.L.U32 R73, R55, 0x10, RZ ;  /* 0x0000001037491819 */ /* 0x000fe200000006ff */
[--C-:B------:R-:W-:Y:S01]  /*33f0*/  @P1 FADD.FTZ R200, R200, R79.reuse ;  /* 0x0000004fc8c81221 */ /* 0x100fe20000010000 */
[----:B------:R-:W-:Y:S01]  /*3400*/  @P1 PRMT R79, R48, 0x7632, R79 ;  /* 0x00007632304f1816 */ /* 0x000fe2000000004f */
[----:B------:R-:W-:Y:S01]  /*3410*/  FADD.FTZ R211, R211, -R94 ;  /* 0x8000005ed3d37221 */ /* 0x000fe20000010000 */
[----:B------:R-:W-:Y:S01]  /*3420*/  FMUL.FTZ R234, R196, R81 ;  /* 0x00000051c4ea7220 */ /* 0x000fe20000410000 */
[----:B------:R-:W-:Y:S01]  /*3430*/  @P1 FADD.FTZ R214, R214, R77 ;  /* 0x0000004dd6d61221 */ /* 0x000fe20000010000 */
[----:B------:R-:W-:Y:S01]  /*3440*/  @P1 PRMT R81, R63, 0x7632, R81 ;  /* 0x000076323f511816 */ /* 0x000fe20000000051 */
[----:B------:R-:W-:Y:S01]  /*3450*/  @P1 FADD.FTZ R110, R110, R75 ;  /* 0x0000004b6e6e1221 */ /* 0x000fe20000010000 */
[----:B------:R-:W-:Y:S01]  /*3460*/  @P1 PRMT R77, R53, 0x7632, R77 ;  /* 0x00007632354d1816 */ /* 0x000fe2000000004d */
[----:B------:R-:W-:Y:S01]  /*3470*/  FADD.FTZ R247, R236, -R247 ;  /* 0x800000f7ecf77221 */ /* 0x000fe20000010000 */
[----:B------:R-:W-:Y:S01]  /*3480*/  @P1 SHF.L.U32 R75, R72, 0x10, RZ ;  /* 0x00000010484b1819 */ /* 0x000fe200000006ff */
[----:B------:R-:W-:Y:S01]  /*3490*/  @P1 FADD.FTZ R204, R204, R73 ;  /* 0x00000049cccc1221 */ /* 0x000fe20000010000 */
[----:B------:R-:W-:Y:S01]  /*34a0*/  @P1 SHF.L.U32 R79, R79, 0x10, RZ ;  /* 0x000000104f4f1819 */ /* 0x000fe200000006ff */
[----:B------:R-:W0:Y:S01]  /*34b0*/  @P2 LDC.64 R72, c[0x0][0x308] ;  /* 0x0000c200ff482b82 */ /* 0x000e220000000a00 */
[C---:B------:R-:W-:Y:S01]  /*34c0*/  FMUL.FTZ R206, R196.reuse, R211 ;  /* 0x000000d3c4ce7220 */ /* 0x040fe20000410000 */
[C---:B------:R-:W-:Y:S01]  /*34d0*/  FMUL.FTZ R102, R196.reuse, R217 ;  /* 0x000000d9c4667220 */ /* 0x040fe20000410000 */
[----:B------:R-:W-:Y:S01]  /*34e0*/  FADD.FTZ R105, R105, -R230 ;  /* 0x800000e669697221 */ /* 0x000fe20000010000 */
[----:B------:R-:W-:Y:S01]  /*34f0*/  @P1 SHF.L.U32 R81, R81, 0x10, RZ ;  /* 0x0000001051511819 */ /* 0x000fe200000006ff */
[C---:B------:R-:W-:Y:S01]  /*3500*/  FMUL.FTZ R230, R196.reuse, R247 ;  /* 0x000000f7c4e67220 */ /* 0x040fe20000410000 */
[----:B------:R-:W-:Y:S01]  /*3510*/  @P1 SHF.L.U32 R77, R77, 0x10, RZ ;  /* 0x000000104d4d1819 */ /* 0x000fe200000006ff */
[----:B------:R-:W-:Y:S01]  /*3520*/  FMUL.FTZ R198, R196, R103 ;  /* 0x00000067c4c67220 */ /* 0x000fe20000410000 */
[----:B------:R-:W-:Y:S01]  /*3530*/  @P1 FADD.FTZ R206, R206, R75 ;  /* 0x0000004bcece1221 */ /* 0x000fe20000010000 */
[----:B------:R-:W-:Y:S01]  /*3540*/  @P1 FADD.FTZ R102, R102, R79 ;  /* 0x0000004f66661221 */ /* 0x000fe20000010000 */
[----:B------:R-:W-:Y:S01]  /*3550*/  FADD.FTZ R101, R98, -R101 ;  /* 0x8000006562657221 */ /* 0x000fe20000010000 */
[----:B------:R-:W-:Y:S01]  /*3560*/  @P1 PRMT R89, R67, 0x7632, R89 ;  /* 0x0000763243591816 */ /* 0x000fe20000000059 */
[----:B------:R-:W-:Y:S01]  /*3570*/  FADD.FTZ R107, R100, -R107 ;  /* 0x8000006b646b7221 */ /* 0x000fe20000010000 */
[----:B------:R-:W-:Y:S01]  /*3580*/  @P1 PRMT R75, R49, 0x7632, R75 ;  /* 0x00007632314b1816 */ /* 0x000fe2000000004b */
[----:B------:R-:W-:Y:S01]  /*3590*/  @P1 FADD.FTZ R230, R230, R81 ;  /* 0x00000051e6e61221 */ /* 0x000fe20000010000 */
[----:B------:R-:W-:Y:S01]  /*35a0*/  @P1 PRMT R79, R50, 0x7632, R79 ;  /* 0x00007632324f1816 */ /* 0x000fe2000000004f */
[----:B------:R-:W-:Y:S01]  /*35b0*/  @P1 FADD.FTZ R198, R198, R77 ;  /* 0x0000004dc6c61221 */ /* 0x000fe20000010000 */
[----:B------:R-:W-:Y:S01]  /*35c0*/  @P1 PRMT R83, R51, 0x7632, R83 ;  /* 0x0000763233531816 */ /* 0x000fe20000000053 */
[----:B------:R-:W-:Y:S01]  /*35d0*/  FMUL.FTZ R94, R196, R105 ;  /* 0x00000069c45e7220 */ /* 0x000fe20000410000 */
[----:B------:R-:W-:Y:S01]  /*35e0*/  @P1 SHF.L.U32 R77, R48, 0x10, RZ ;  /* 0x00000010304d1819 */ /* 0x000fe200000006ff */
[C---:B------:R-:W-:Y:S01]  /*35f0*/  FMUL.FTZ R96, R196.reuse, R237 ;  /* 0x000000edc4607220 */ /* 0x040fe20000410000 */
[----:B------:R-:W-:Y:S01]  /*3600*/  @P1 SHF.L.U32 R81, R49, 0x10, RZ ;  /* 0x0000001031511819 */ /* 0x000fe200000006ff */
[C---:B------:R-:W-:Y:S01]  /*3610*/  FMUL.FTZ R0, R196.reuse, R101 ;  /* 0x00000065c4007220 */ /* 0x040fe20000410000 */
[C---:B------:R-:W-:Y:S01]  /*3620*/  FMUL.FTZ R98, R196.reuse, R201 ;  /* 0x000000c9c4627220 */ /* 0x040fe20000410000 */
[C---:B------:R-:W-:Y:S01]  /*3630*/  FMUL.FTZ R100, R196.reuse, R203 ;  /* 0x000000cbc4647220 */ /* 0x040fe20000410000 */
[C---:B------:R-:W-:Y:S01]  /*3640*/  FMUL.FTZ R104, R196.reuse, R109 ;  /* 0x0000006dc4687220 */ /* 0x040fe20000410000 */
[----:B------:R-:W-:Y:S01]  /*3650*/  @P1 SHF.L.U32 R89, R89, 0x10, RZ ;  /* 0x0000001059591819 */ /* 0x000fe200000006ff */
[----:B------:R-:W-:Y:S01]  /*3660*/  FMUL.FTZ R196, R196, R107 ;  /* 0x0000006bc4c47220 */ /* 0x000fe20000410000 */
[----:B------:R-:W-:Y:S01]  /*3670*/  @P1 SHF.L.U32 R75, R75, 0x10, RZ ;  /* 0x000000104b4b1819 */ /* 0x000fe200000006ff */
[----:B------:R-:W-:Y:S01]  /*3680*/  @P1 FADD.FTZ R94, R94, R77 ;  /* 0x0000004d5e5e1221 */ /* 0x000fe20000010000 */
        /* <DEDUP_REMOVED lines=8> */
[----:B------:R-:W-:Y:S01]  /*3710*/  @P1 FADD.FTZ R196, R196, R83 ;  /* 0x00000053c4c41221 */ /* 0x000fe20000010000 */
[----:B------:R-:W-:Y:S01]  /*3720*/  @P2 F2FP.BF16.F32.PACK_AB R87, RZ, R232 ;  /* 0x000000e8ff57223e */ /* 0x000fe200000010ff */
[----:B------:R-:W-:Y:S01]  /*3730*/  @P1 FADD.FTZ R98, R98, R77 ;  /* 0x0000004d62621221 */ /* 0x000fe20000010000 */
[----:B------:R-:W-:Y:S01]  /*3740*/  @P2 F2FP.BF16.F32.PACK_AB R83, RZ, R82 ;  /* 0x00000052ff53223e */ /* 0x000fe200000010ff */
[----:B------:R-:W-:Y:S01]  /*3750*/  @P1 FADD.FTZ R104, R104, R81 ;  /* 0x0000005168681221 */ /* 0x000fe20000010000 */
[----:B------:R-:W-:Y:S01]  /*3760*/  @P2 F2FP.BF16.F32.PACK_AB R79, RZ, R74 ;  /* 0x0000004aff4f223e */ /* 0x000fe200000010ff */
[----:B0-----:R-:W-:Y:S01]  /*3770*/  @P2 IMAD.WIDE.U32 R72, R192, 0x10, R72 ;  /* 0x00000010c0482825 */ /* 0x001fe200078e0048 */
[----:B------:R-:W-:-:S03]  /*3780*/  @P2 F2FP.BF16.F32.PACK_AB R75, RZ, R76 ;  /* 0x0000004cff4b223e */ /* 0x000fc600000010ff */
[-C--:B------:R-:W-:Y:S01]  /*3790*/  FMUL.FTZ R82, R82, R189.reuse ;  /* 0x000000bd52527220 */ /* 0x080fe20000410000 */
[----:B------:R-:W-:Y:S01]  /*37a0*/  @P2 F2FP.BF16.F32.PACK_AB R89, RZ, R234 ;  /* 0x000000eaff59223e */ /* 0x000fe200000010ff */
[-C--:B------:R-:W-:Y:S01]  /*37b0*/  FMUL.FTZ R234, R234, R189.reuse ;  /* 0x000000bdeaea7220 */ /* 0x080fe20000410000 */
[----:B------:R-:W-:Y:S01]  /*37c0*/  @P2 F2FP.BF16.F32.PACK_AB R85, RZ, R84 ;  /* 0x00000054ff55223e */ /* 0x000fe200000010ff */
[-C--:B------:R-:W-:Y:S01]  /*37d0*/  FMUL.FTZ R107, R226, R189.reuse ;  /* 0x000000bde26b7220 */ /* 0x080fe20000410000 */
[----:B------:R-:W-:Y:S01]  /*37e0*/  @P2 F2FP.BF16.F32.PACK_AB R81, RZ, R80 ;  /* 0x00000050ff51223e */ /* 0x000fe200000010ff */
[-C--:B------:R-:W-:Y:S01]  /*37f0*/  FMUL.FTZ R80, R80, R189.reuse ;  /* 0x000000bd50507220 */ /* 0x080fe20000410000 */
[----:B------:R-:W-:Y:S01]  /*3800*/  @P2 F2FP.BF16.F32.PACK_AB R77, RZ, R78 ;  /* 0x0000004eff4d223e */ /* 0x000fe200000010ff */
[-C--:B------:R-:W-:Y:S01]  /*3810*/  FMUL.FTZ R105, R92, R189.reuse ;  /* 0x000000bd5c697220 */ /* 0x080fe20000410000 */
[----:B------:R-:W-:Y:S01]  /*3820*/  @P2 PRMT R71, R87, 0x7610, R71 ;  /* 0x0000761057472816 */ /* 0x000fe20000000047 */
[----:B------:R-:W-:Y:S01]  /*3830*/  FMUL.FTZ R103, R88, R189 ;  /* 0x000000bd58677220 */ /* 0x000fe20000410000 */
[----:B------:R-:W-:-:S02]  /*3840*/  @P2 PRMT R70, R83, 0x7610, R70 ;  /* 0x0000761053462816 */ /* 0x000fc40000000046 */
[----:B------:R-:W-:Y:S01]  /*3850*/  @P2 PRMT R69, R79, 0x7610, R69 ;  /* 0x000076104f452816 */ /* 0x000fe20000000045 */
[-C--:B------:R-:W-:Y:S01]  /*3860*/  FMUL.FTZ R79, R228, R189.reuse ;  /* 0x000000bde44f7220 */ /* 0x080fe20000410000 */
[----:B------:R-:W-:Y:S01]  /*3870*/  @P2 PRMT R68, R75, 0x7610, R68 ;  /* 0x000076104b442816 */ /* 0x000fe20000000044 */
[-C--:B------:R-:W-:Y:S01]  /*3880*/  FMUL.FTZ R75, R232, R189.reuse ;  /* 0x000000bde84b7220 */ /* 0x080fe20000410000 */
[----:B------:R-:W-:Y:S02]  /*3890*/  @P2 PRMT R71, R71, 0x5410, R89 ;  /* 0x0000541047472816 */ /* 0x000fe40000000059 */
[----:B------:R-:W-:Y:S02]  /*38a0*/  @P2 PRMT R70, R70, 0x5410, R85 ;  /* 0x0000541046462816 */ /* 0x000fe40000000055 */
[----:B------:R-:W-:Y:S02]  /*38b0*/  @P2 PRMT R69, R69, 0x5410, R81 ;  /* 0x0000541045452816 */ /* 0x000fe40000000051 */
[----:B------:R-:W-:Y:S01]  /*38c0*/  @P2 PRMT R68, R68, 0x5410, R77 ;  /* 0x0000541044442816 */ /* 0x000fe2000000004d */
[-C--:B------:R-:W-:Y:S01]  /*38d0*/  FMUL.FTZ R77, R84, R189.reuse ;  /* 0x000000bd544d7220 */ /* 0x080fe20000410000 */
[----:B------:R-:W-:Y:S01]  /*38e0*/  @P2 F2FP.BF16.F32.PACK_AB R99, RZ, R228 ;  /* 0x000000e4ff63223e */ /* 0x000fe200000010ff */
[----:B------:R-:W0:Y:S01]  /*38f0*/  LDC.64 R84, c[0x0][0x2f8] ;  /* 0x0000be00ff547b82 */ /* 0x000e220000000a00 */
[----:B------:R-:W-:Y:S01]  /*3900*/  @P2 F2FP.BF16.F32.PACK_AB R95, RZ, R224 ;  /* 0x000000e0ff5f223e */ /* 0x000fe200000010ff */
[----:B------:R1:W-:Y:S01]  /*3910*/  @P2 STG.E.128 desc[UR4][R72.64], R68 ;  /* 0x0000004448002986 */ /* 0x0003e2000c101d04 */
[----:B------:R-:W-:Y:S01]  /*3920*/  @P2 F2FP.BF16.F32.PACK_AB R89, RZ, R90 ;  /* 0x0000005aff59223e */ /* 0x000fe200000010ff */
[----:B------:R-:W-:Y:S01]  /*3930*/  FMUL.FTZ R90, R90, R189 ;  /* 0x000000bd5a5a7220 */ /* 0x000fe20000410000 */
[----:B------:R-:W-:-:S02]  /*3940*/  @P2 F2FP.BF16.F32.PACK_AB R87, RZ, R86 ;  /* 0x00000056ff57223e */ /* 0x000fc400000010ff */
[----:B------:R-:W-:Y:S01]  /*3950*/  @P2 F2FP.BF16.F32.PACK_AB R101, RZ, R230 ;  /* 0x000000e6ff65223e */ /* 0x000fe200000010ff */
[----:B------:R-:W-:Y:S01]  /*3960*/  FMUL.FTZ R230, R230, R189 ;  /* 0x000000bde6e67220 */ /* 0x000fe20000410000 */
[----:B------:R-:W-:Y:S02]  /*3970*/  @P2 F2FP.BF16.F32.PACK_AB R97, RZ, R226 ;  /* 0x000000e2ff61223e */ /* 0x000fe400000010ff */
[----:B------:R-:W-:Y:S02]  /*3980*/  @P2 F2FP.BF16.F32.PACK_AB R93, RZ, R92 ;  /* 0x0000005cff5d223e */ /* 0x000fe400000010ff */
[----:B------:R-:W-:Y:S02]  /*3990*/  @P2 F2FP.BF16.F32.PACK_AB R91, RZ, R88 ;  /* 0x00000058ff5b223e */ /* 0x000fe400000010ff */
[----:B------:R-:W-:Y:S02]  /*39a0*/  F2FP.BF16.F32.PACK_AB R75, R234, R75 ;  /* 0x0000004bea4b723e */ /* 0x000fe400000010ff */
[----:B------:R-:W-:Y:S01]  /*39b0*/  F2FP.BF16.F32.PACK_AB R79, R230, R79 ;  /* 0x0000004fe64f723e */ /* 0x000fe200000010ff */
[-C--:B-1----:R-:W-:Y:S01]  /*39c0*/  FMUL.FTZ R73, R74, R189.reuse ;  /* 0x000000bd4a497220 */ /* 0x082fe20000410000 */
[----:B------:R-:W-:Y:S01]  /*39d0*/  F2FP.BF16.F32.PACK_AB R74, R77, R82 ;  /* 0x000000524d4a723e */ /* 0x000fe200000010ff */
[-C--:B------:R-:W-:Y:S01]  /*39e0*/  FMUL.FTZ R72, R76, R189.reuse ;  /* 0x000000bd4c487220 */ /* 0x080fe20000410000 */
[----:B------:R-:W1:Y:S01]  /*39f0*/  @P2 LDC.64 R82, c[0x0][0x308] ;  /* 0x0000c200ff522b82 */ /* 0x000e620000000a00 */
[-C--:B------:R-:W-:Y:S01]  /*3a00*/  FMUL.FTZ R77, R78, R189.reuse ;  /* 0x000000bd4e4d7220 */ /* 0x080fe20000410000 */
[-C--:B------:R-:W-:Y:S01]  /*3a10*/  FMUL.FTZ R78, R224, R189.reuse ;  /* 0x000000bde04e7220 */ /* 0x080fe20000410000 */
[-C--:B------:R-:W-:Y:S01]  /*3a20*/  FMUL.FTZ R76, R86, R189.reuse ;  /* 0x000000bd564c7220 */ /* 0x080fe20000410000 */
[----:B------:R-:W-:Y:S01]  /*3a30*/  @P2 PRMT R71, R99, 0x7610, R71 ;  /* 0x0000761063472816 */ /* 0x000fe20000000047 */
[----:B------:R-:W-:Y:S01]  /*3a40*/  FMUL.FTZ R99, R218, R189 ;  /* 0x000000bdda637220 */ /* 0x000fe20000410000 */
[----:B------:R-:W-:-:S02]  /*3a50*/  @P2 PRMT R70, R95, 0x7610, R70 ;  /* 0x000076105f462816 */ /* 0x000fc40000000046 */
[----:B------:R-:W-:Y:S01]  /*3a60*/  @P2 PRMT R69, R89, 0x7610, R69 ;  /* 0x0000761059452816 */ /* 0x000fe20000000045 */
[----:B0-----:R-:W-:Y:S01]  /*3a70*/  IMAD.WIDE.U32 R88, R193, 0x10, R84 ;  /* 0x00000010c1587825 */ /* 0x001fe200078e0054 */
[----:B------:R-:W-:Y:S02]  /*3a80*/  @P2 PRMT R68, R87, 0x7610, R68 ;  /* 0x0000761057442816 */ /* 0x000fe40000000044 */
[----:B------:R-:W-:Y:S01]  /*3a90*/  F2FP.BF16.F32.PACK_AB R73, R80, R73 ;  /* 0x000000495049723e */ /* 0x000fe200000010ff */
[----:B------:R-:W-:Y:S01]  /*3aa0*/  IMAD.WIDE.U32 R86, R192, 0x10, R84 ;  /* 0x00000010c0567825 */ /* 0x000fe200078e0054 */
[----:B------:R-:W-:Y:S01]  /*3ab0*/  F2FP.BF16.F32.PACK_AB R72, R77, R72 ;  /* 0x000000484d48723e */ /* 0x000fe200000010ff */
[----:B------:R-:W0:Y:S01]  /*3ac0*/  @P2 LDC.64 R80, c[0x0][0x308] ;  /* 0x0000c200ff502b82 */ /* 0x000e220000000a00 */
[----:B------:R-:W-:Y:S02]  /*3ad0*/  @P2 PRMT R71, R71, 0x5410, R101 ;  /* 0x0000541047472816 */ /* 0x000fe40000000065 */
[----:B------:R-:W-:Y:S01]  /*3ae0*/  @P2 PRMT R70, R70, 0x5410, R97 ;  /* 0x0000541046462816 */ /* 0x000fe20000000061 */
[----:B------:R2:W-:Y:S01]  /*3af0*/  STG.E.128 desc[UR4][R86.64], R72 ;  /* 0x0000004856007986 */ /* 0x0005e2000c101d04 */
[----:B------:R-:W-:-:S02]  /*3b00*/  @P2 PRMT R69, R69, 0x5410, R93 ;  /* 0x0000541045452816 */ /* 0x000fc4000000005d */
[----:B------:R-:W-:Y:S01]  /*3b10*/  @P2 PRMT R68, R68, 0x5410, R91 ;  /* 0x0000541044442816 */ /* 0x000fe2000000005b */
[----:B-1----:R-:W-:Y:S01]  /*3b20*/  @P2 IMAD.WIDE.U32 R82, R193, 0x10, R82 ;  /* 0x00000010c1522825 */ /* 0x002fe200078e0052 */
[----:B------:R-:W-:Y:S02]  /*3b30*/  F2FP.BF16.F32.PACK_AB R78, R107, R78 ;  /* 0x0000004e6b4e723e */ /* 0x000fe400000010ff */
[----:B------:R-:W-:Y:S01]  /*3b40*/  F2FP.BF16.F32.PACK_AB R77, R105, R90 ;  /* 0x0000005a694d723e */ /* 0x000fe200000010ff */
[----:B------:R-:W-:Y:S01]  /*3b50*/  IMAD.WIDE.U32 R90, R195, 0x10, R84 ;  /* 0x00000010c35a7825 */ /* 0x000fe200078e0054 */
[----:B------:R-:W-:Y:S01]  /*3b60*/  F2FP.BF16.F32.PACK_AB R76, R103, R76 ;  /* 0x0000004c674c723e */ /* 0x000fe200000010ff */
[----:B------:R1:W-:Y:S01]  /*3b70*/  @P2 STG.E.128 desc[UR4][R82.64], R68 ;  /* 0x0000004452002986 */ /* 0x0003e2000c101d04 */
[----:B------:R-:W-:Y:S02]  /*3b80*/  @P2 F2FP.BF16.F32.PACK_AB R95, RZ, R220 ;  /* 0x000000dcff5f223e */ /* 0x000fe400000010ff */
[----:B------:R-:W-:Y:S01]  /*3b90*/  @P2 F2FP.BF16.F32.PACK_AB R97, RZ, R222 ;  /* 0x000000deff61223e */ /* 0x000fe200000010ff */
[----:B------:R3:W-:Y:S01]  /*3ba0*/  STG.E.128 desc[UR4][R88.64], R76 ;  /* 0x0000004c58007986 */ /* 0x0007e2000c101d04 */
[----:B------:R-:W-:Y:S01]  /*3bb0*/  IADD3 R93, R192, 0x60, RZ ;  /* 0x00000060c05d7810 */ /* 0x000fe20007ffe0ff */
[-C--:B------:R-:W-:Y:S01]  /*3bc0*/  FMUL.FTZ R222, R222, R189.reuse ;  /* 0x000000bddede7220 */ /* 0x080fe20000410000 */
[-C--:B--2---:R-:W-:Y:S01]  /*3bd0*/  FMUL.FTZ R72, R208, R189.reuse ;  /* 0x000000bdd0487220 */ /* 0x084fe20000410000 */
[----:B------:R-:W-:Y:S01]  /*3be0*/  @P2 F2FP.BF16.F32.PACK_AB R87, RZ, R216 ;  /* 0x000000d8ff57223e */ /* 0x000fe200000010ff */
[-C--:B------:R-:W-:Y:S01]  /*3bf0*/  FMUL.FTZ R75, R220, R189.reuse ;  /* 0x000000bddc4b7220 */ /* 0x080fe20000410000 */
[-C--:B------:R-:W-:Y:S01]  /*3c00*/  FMUL.FTZ R74, R216, R189.reuse ;  /* 0x000000bdd84a7220 */ /* 0x080fe20000410000 */
[----:B------:R-:W-:Y:S01]  /*3c10*/  FMUL.FTZ R73, R212, R189 ;  /* 0x000000bdd4497220 */ /* 0x000fe20000410000 */
[----:B0-----:R-:W-:Y:S01]  /*3c20*/  @P2 IMAD.WIDE.U32 R80, R194, 0x10, R80 ;  /* 0x00000010c2502825 */ /* 0x001fe200078e0050 */
[----:B------:R-:W-:-:S02]  /*3c30*/  @P2 F2FP.BF16.F32.PACK_AB R86, RZ, R200 ;  /* 0x000000c8ff56223e */ /* 0x000fc400000010ff */
[----:B------:R-:W-:Y:S01]  /*3c40*/  F2FP.BF16.F32.PACK_AB R75, R222, R75 ;  /* 0x0000004bde4b723e */ /* 0x000fe200000010ff */
[--C-:B------:R-:W-:Y:S01]  /*3c50*/  IMAD.WIDE.U32 R92, R93, 0x10, R84.reuse ;  /* 0x000000105d5c7825 */ /* 0x100fe200078e0054 */
[----:B------:R-:W-:Y:S02]  /*3c60*/  F2FP.BF16.F32.PACK_AB R74, R99, R74 ;  /* 0x0000004a634a723e */ /* 0x000fe400000010ff */
[----:B-1----:R-:W-:Y:S01]  /*3c70*/  @P2 F2FP.BF16.F32.PACK_AB R83, RZ, R212 ;  /* 0x000000d4ff53223e */ /* 0x002fe200000010ff */
[----:B------:R-:W-:Y:S01]  /*3c80*/  IMAD.WIDE.U32 R84, R194, 0x10, R84 ;  /* 0x00000010c2547825 */ /* 0x000fe200078e0054 */
[----:B------:R-:W-:Y:S01]  /*3c90*/  @P2 F2FP.BF16.F32.PACK_AB R82, RZ, R214 ;  /* 0x000000d6ff52223e */ /* 0x000fe200000010ff */
[----:B---3--:R-:W0:Y:S02]  /*3ca0*/  @P2 LDC.64 R76, c[0x0][0x308] ;  /* 0x0000c200ff4c2b82 */ /* 0x008e240000000a00 */
[-C--:B------:R-:W-:Y:S01]  /*3cb0*/  FMUL.FTZ R79, R210, R189.reuse ;  /* 0x000000bdd24f7220 */ /* 0x080fe20000410000 */
[----:B------:R-:W-:Y:S01]  /*3cc0*/  @P2 F2FP.BF16.F32.PACK_AB R78, RZ, R208 ;  /* 0x000000d0ff4e223e */ /* 0x000fe200000010ff */
[----:B------:R-:W-:Y:S01]  /*3cd0*/  FMUL.FTZ R214, R214, R189 ;  /* 0x000000bdd6d67220 */ /* 0x000fe20000410000 */
[----:B------:R-:W-:-:S02]  /*3ce0*/  @P2 F2FP.BF16.F32.PACK_AB R89, RZ, R218 ;  /* 0x000000daff59223e */ /* 0x000fc400000010ff */
[----:B------:R-:W-:Y:S02]  /*3cf0*/  F2FP.BF16.F32.PACK_AB R72, R79, R72 ;  /* 0x000000484f48723e */ /* 0x000fe400000010ff */
[----:B------:R-:W-:Y:S02]  /*3d00*/  @P2 PRMT R68, R78, 0x7610, R68 ;  /* 0x000076104e442816 */ /* 0x000fe40000000044 */
[----:B------:R-:W-:Y:S02]  /*3d10*/  @P2 F2FP.BF16.F32.PACK_AB R210, RZ, R210 ;  /* 0x000000d2ffd2223e */ /* 0x000fe400000010ff */
[----:B------:R-:W-:Y:S01]  /*3d20*/  @P2 PRMT R71, R95, 0x7610, R71 ;  /* 0x000076105f472816 */ /* 0x000fe20000000047 */
[----:B------:R-:W-:Y:S01]  /*3d30*/  FMUL.FTZ R95, R202, R189 ;  /* 0x000000bdca5f7220 */ /* 0x000fe20000410000 */
[----:B------:R-:W-:Y:S02]  /*3d40*/  @P2 PRMT R70, R87, 0x7610, R70 ;  /* 0x0000761057462816 */ /* 0x000fe40000000046 */
[----:B------:R-:W-:-:S02]  /*3d50*/  @P2 PRMT R69, R83, 0x7610, R69 ;  /* 0x0000761053452816 */ /* 0x000fc40000000045 */
[----:B------:R-:W-:Y:S02]  /*3d60*/  @P2 PRMT R71, R71, 0x5410, R97 ;  /* 0x0000541047472816 */ /* 0x000fe40000000061 */
[----:B------:R-:W-:Y:S01]  /*3d70*/  @P2 PRMT R70, R70, 0x5410, R89 ;  /* 0x0000541046462816 */ /* 0x000fe20000000059 */
[----:B------:R-:W-:Y:S01]  /*3d80*/  FMUL.FTZ R89, R108, R189 ;  /* 0x000000bd6c597220 */ /* 0x000fe20000410000 */
[----:B------:R-:W-:Y:S01]  /*3d90*/  @P2 PRMT R69, R69, 0x5410, R82 ;  /* 0x0000541045452816 */ /* 0x000fe20000000052 */
[----:B0-----:R-:W-:Y:S01]  /*3da0*/  @P2 IMAD.WIDE.U32 R78, R191, 0x10, R76 ;  /* 0x00000010bf4e2825 */ /* 0x001fe200078e004c */
[----:B------:R-:W-:Y:S01]  /*3db0*/  @P2 PRMT R68, R68, 0x5410, R210 ;  /* 0x0000541044442816 */ /* 0x000fe200000000d2 */
[----:B------:R-:W0:Y:S01]  /*3dc0*/  @P2 LDC.64 R76, c[0x0][0x308] ;  /* 0x0000c200ff4c2b82 */ /* 0x000e220000000a00 */
[----:B------:R-:W-:Y:S02]  /*3dd0*/  F2FP.BF16.F32.PACK_AB R73, R214, R73 ;  /* 0x00000049d649723e */ /* 0x000fe400000010ff */
[----:B------:R-:W-:Y:S01]  /*3de0*/  @P2 F2FP.BF16.F32.PACK_AB R83, RZ, R110 ;  /* 0x0000006eff53223e */ /* 0x000fe200000010ff */
[----:B------:R1:W-:Y:S01]  /*3df0*/  @P2 STG.E.128 desc[UR4][R80.64], R68 ;  /* 0x0000004450002986 */ /* 0x0003e2000c101d04 */
[----:B------:R-:W-:-:S02]  /*3e00*/  @P2 F2FP.BF16.F32.PACK_AB R88, RZ, R204 ;  /* 0x000000ccff58223e */ /* 0x000fc400000010ff */
[----:B------:R-:W-:Y:S01]  /*3e10*/  @P2 F2FP.BF16.F32.PACK_AB R82, RZ, R108 ;  /* 0x0000006cff52223e */ /* 0x000fe200000010ff */
[----:B------:R2:W-:Y:S01]  /*3e20*/  STG.E.128 desc[UR4][R84.64], R72 ;  /* 0x0000004854007986 */ /* 0x0005e2000c101d04 */
[----:B------:R-:W-:Y:S02]  /*3e30*/  @P2 F2FP.BF16.F32.PACK_AB R87, RZ, R202 ;  /* 0x000000caff57223e */ /* 0x000fe400000010ff */
[----:B-1----:R-:W-:Y:S01]  /*3e40*/  @P2 F2FP.BF16.F32.PACK_AB R81, RZ, R106 ;  /* 0x0000006aff51223e */ /* 0x002fe200000010ff */
[----:B------:R-:W-:Y:S01]  /*3e50*/  FMUL.FTZ R106, R106, R189 ;  /* 0x000000bd6a6a7220 */ /* 0x000fe20000410000 */
[----:B------:R-:W-:Y:S01]  /*3e60*/  @P2 PRMT R69, R83, 0x7610, R69 ;  /* 0x0000761053452816 */ /* 0x000fe20000000045 */
[----:B0-----:R-:W-:Y:S01]  /*3e70*/  @P2 IMAD.WIDE.U32 R190, R190, 0x10, R76 ;  /* 0x00000010bebe2825 */ /* 0x001fe200078e004c */
[----:B--2---:R-:W-:-:S03]  /*3e80*/  @P2 F2FP.BF16.F32.PACK_AB R85, RZ, R198 ;  /* 0x000000c6ff55223e */ /* 0x004fc600000010ff */
[-C--:B------:R-:W-:Y:S01]  /*3e90*/  FMUL.FTZ R75, R204, R189.reuse ;  /* 0x000000bdcc4b7220 */ /* 0x080fe20000410000 */
[-C--:B------:R-:W-:Y:S01]  /*3ea0*/  FMUL.FTZ R72, R206, R189.reuse ;  /* 0x000000bdce487220 */ /* 0x080fe20000410000 */
[-C--:B------:R-:W-:Y:S01]  /*3eb0*/  FMUL.FTZ R73, R110, R189.reuse ;  /* 0x000000bd6e497220 */ /* 0x080fe20000410000 */
[-C--:B------:R-:W-:Y:S01]  /*3ec0*/  FMUL.FTZ R74, R200, R189.reuse ;  /* 0x000000bdc84a7220 */ /* 0x080fe20000410000 */
[----:B------:R-:W-:Y:S01]  /*3ed0*/  FMUL.FTZ R198, R198, R189 ;  /* 0x000000bdc6c67220 */ /* 0x000fe20000410000 */
[----:B------:R-:W-:Y:S01]  /*3ee0*/  @P2 F2FP.BF16.F32.PACK_AB R206, RZ, R206 ;  /* 0x000000ceffce223e */ /* 0x000fe200000010ff */
[----:B------:R-:W0:Y:S01]  /*3ef0*/  LDC.64 R76, c[0x0][0x210] ;  /* 0x00008400ff4c7b82 */ /* 0x000e220000000a00 */
[----:B------:R-:W-:Y:S02]  /*3f00*/  @P2 PRMT R68, R81, 0x7610, R68 ;  /* 0x0000761051442816 */ /* 0x000fe40000000044 */
[----:B------:R-:W-:Y:S02]  /*3f10*/  @P2 PRMT R70, R86, 0x7610, R70 ;  /* 0x0000761056462816 */ /* 0x000fe40000000046 */
[----:B------:R-:W-:-:S02]  /*3f20*/  @P2 PRMT R71, R88, 0x7610, R71 ;  /* 0x0000761058472816 */ /* 0x000fc40000000047 */
[----:B------:R-:W-:Y:S02]  /*3f30*/  F2FP.BF16.F32.PACK_AB R75, R72, R75 ;  /* 0x0000004b484b723e */ /* 0x000fe400000010ff */
[----:B------:R-:W-:Y:S02]  /*3f40*/  @P2 PRMT R68, R68, 0x5410, R82 ;  /* 0x0000541044442816 */ /* 0x000fe40000000052 */
[----:B------:R-:W-:Y:S01]  /*3f50*/  @P2 PRMT R69, R69, 0x5410, R85 ;  /* 0x0000541045452816 */ /* 0x000fe20000000055 */
[----:B------:R-:W-:Y:S01]  /*3f60*/  FMUL.FTZ R85, R102, R189 ;  /* 0x000000bd66557220 */ /* 0x000fe20000410000 */
[----:B------:R-:W-:Y:S02]  /*3f70*/  @P2 PRMT R70, R70, 0x5410, R87 ;  /* 0x0000541046462816 */ /* 0x000fe40000000057 */
[----:B------:R-:W-:Y:S02]  /*3f80*/  @P2 PRMT R71, R71, 0x5410, R206 ;  /* 0x0000541047472816 */ /* 0x000fe400000000ce */
[----:B------:R-:W-:-:S02]  /*3f90*/  F2FP.BF16.F32.PACK_AB R74, R95, R74 ;  /* 0x0000004a5f4a723e */ /* 0x000fc400000010ff */
[----:B------:R-:W-:Y:S01]  /*3fa0*/  F2FP.BF16.F32.PACK_AB R73, R198, R73 ;  /* 0x00000049c649723e */ /* 0x000fe200000010ff */
[----:B------:R1:W-:Y:S01]  /*3fb0*/  @P2 STG.E.128 desc[UR4][R78.64], R68 ;  /* 0x000000444e002986 */ /* 0x0003e2000c101d04 */
[----:B------:R-:W-:Y:S02]  /*3fc0*/  F2FP.BF16.F32.PACK_AB R72, R89, R106 ;  /* 0x0000006a5948723e */ /* 0x000fe400000010ff */
[----:B------:R-:W-:Y:S01]  /*3fd0*/  @P2 F2FP.BF16.F32.PACK_AB R81, RZ, R96 ;  /* 0x00000060ff51223e */ /* 0x000fe200000010ff */
[----:B------:R-:W-:Y:S01]  /*3fe0*/  FMUL.FTZ R96, R96, R189 ;  /* 0x000000bd60607220 */ /* 0x000fe20000410000 */
[----:B------:R-:W-:Y:S01]  /*3ff0*/  @P2 F2FP.BF16.F32.PACK_AB R83, RZ, R98 ;  /* 0x00000062ff53223e */ /* 0x000fe200000010ff */
[----:B------:R2:W-:Y:S01]  /*4000*/  STG.E.128 desc[UR4][R92.64], R72 ;  /* 0x000000485c007986 */ /* 0x0005e2000c101d04 */
[----:B------:R-:W-:Y:S02]  /*4010*/  @P2 F2FP.BF16.F32.PACK_AB R82, RZ, R0 ;  /* 0x00000000ff52223e */ /* 0x000fe400000010ff */
[----:B------:R-:W-:-:S02]  /*4020*/  @P2 F2FP.BF16.F32.PACK_AB R80, RZ, R102 ;  /* 0x00000066ff50223e */ /* 0x000fc400000010ff */
[----:B0-----:R-:W-:-:S04]  /*4030*/  LEA R146, R76, R146, 0x2 ;  /* 0x000000924c927211 */ /* 0x001fc800078e10ff */
[----:B------:R-:W-:Y:S02]  /*4040*/  ISETP.GE.AND P1, PT, R146, R77, PT ;  /* 0x0000004d9200720c */ /* 0x000fe40003f26270 */
[----:B-1----:R-:W-:Y:S01]  /*4050*/  @P2 F2FP.BF16.F32.PACK_AB R79, RZ, R94 ;  /* 0x0000005eff4f223e */ /* 0x002fe200000010ff */
[-C--:B------:R-:W-:Y:S01]  /*4060*/  FMUL.FTZ R94, R94, R189.reuse ;  /* 0x000000bd5e5e7220 */ /* 0x080fe20000410000 */
[----:B------:R-:W-:Y:S02]  /*4070*/  @P2 PRMT R69, R81, 0x7610, R69 ;  /* 0x0000761051452816 */ /* 0x000fe40000000045 */
[----:B------:R-:W-:Y:S01]  /*4080*/  @P2 PRMT R68, R79, 0x7610, R68 ;  /* 0x000076104f442816 */ /* 0x000fe20000000044 */
[-C--:B--2---:R-:W-:Y:S01]  /*4090*/  FMUL.FTZ R75, R104, R189.reuse ;  /* 0x000000bd684b7220 */ /* 0x084fe20000410000 */
[----:B------:R-:W-:Y:S01]  /*40a0*/  @P2 F2FP.BF16.F32.PACK_AB R104, RZ, R104 ;  /* 0x00000068ff68223e */ /* 0x000fe200000010ff */
[-C--:B------:R-:W-:Y:S01]  /*40b0*/  FMUL.FTZ R73, R0, R189.reuse ;  /* 0x000000bd00497220 */ /* 0x080fe20000410000 */
[-C--:B------:R-:W-:Y:S01]  /*40c0*/  FMUL.FTZ R74, R98, R189.reuse ;  /* 0x000000bd624a7220 */ /* 0x080fe20000410000 */
[-C--:B------:R-:W-:Y:S01]  /*40d0*/  FMUL.FTZ R0, R196, R189.reuse ;  /* 0x000000bdc4007220 */ /* 0x080fe20000410000 */
[----:B------:R-:W-:Y:S01]  /*40e0*/  FMUL.FTZ R189, R100, R189 ;  /* 0x000000bd64bd7220 */ /* 0x000fe20000410000 */
[----:B------:R-:W-:-:S02]  /*40f0*/  @P2 F2FP.BF16.F32.PACK_AB R100, RZ, R100 ;  /* 0x00000064ff64223e */ /* 0x000fc400000010ff */
[----:B------:R-:W-:Y:S02]  /*4100*/  @P2 F2FP.BF16.F32.PACK_AB R196, RZ, R196 ;  /* 0x000000c4ffc4223e */ /* 0x000fe400000010ff */
[----:B------:R-:W-:Y:S02]  /*4110*/  @P2 PRMT R70, R83, 0x7610, R70 ;  /* 0x0000761053462816 */ /* 0x000fe40000000046 */
[----:B------:R-:W-:Y:S02]  /*4120*/  @P2 PRMT R71, R104, 0x7610, R71 ;  /* 0x0000761068472816 */ /* 0x000fe40000000047 */
[----:B------:R-:W-:Y:S02]  /*4130*/  @P2 PRMT R68, R68, 0x5410, R80 ;  /* 0x0000541044442816 */ /* 0x000fe40000000050 */
[----:B------:R-:W-:Y:S02]  /*4140*/  @P2 PRMT R69, R69, 0x5410, R82 ;  /* 0x0000541045452816 */ /* 0x000fe40000000052 */
[----:B------:R-:W-:-:S02]  /*4150*/  @P2 PRMT R70, R70, 0x5410, R100 ;  /* 0x0000541046462816 */ /* 0x000fc40000000064 */
[----:B------:R-:W-:Y:S02]  /*4160*/  @P2 PRMT R71, R71, 0x5410, R196 ;  /* 0x0000541047472816 */ /* 0x000fe400000000c4 */
[----:B------:R-:W-:Y:S02]  /*4170*/  F2FP.BF16.F32.PACK_AB R75, R0, R75 ;  /* 0x0000004b004b723e */ /* 0x000fe400000010ff */
[----:B------:R-:W-:Y:S01]  /*4180*/  F2FP.BF16.F32.PACK_AB R74, R189, R74 ;  /* 0x0000004abd4a723e */ /* 0x000fe200000010ff */
[----:B------:R0:W-:Y:S01]  /*4190*/  @P2 STG.E.128 desc[UR4][R190.64], R68 ;  /* 0x00000044be002986 */ /* 0x0001e2000c101d04 */
[----:B------:R-:W-:Y:S02]  /*41a0*/  F2FP.BF16.F32.PACK_AB R73, R73, R96 ;  /* 0x000000604949723e */ /* 0x000fe400000010ff */
[----:B------:R-:W-:-:S05]  /*41b0*/  F2FP.BF16.F32.PACK_AB R72, R85, R94 ;  /* 0x0000005e5548723e */ /* 0x000fca00000010ff */
[----:B------:R0:W-:Y:S01]  /*41c0*/  STG.E.128 desc[UR4][R90.64], R72 ;  /* 0x000000485a007986 */ /* 0x0001e2000c101d04 */
[----:B------:R-:W-:Y:S05]  /*41d0*/  @!P1 BRA `(.L_x_42) ;  /* 0xffffffc800349947 */ /* 0x000fea000383ffff */
[----:B------:R-:W-:Y:S05]  /*41e0*/  BSYNC B1 ;  /* 0x0000000000017941 */ /* 0x000fea0003800000 */
.L_x_40:
[----:B------:R-:W-:Y:S02]  /*41f0*/  MOV R80, R40 ;  /* 0x0000002800507202 */ /* 0x000fe40000000f00 */
[----:B------:R-:W-:Y:S02]  /*4200*/  MOV R81, R13 ;  /* 0x0000000d00517202 */ /* 0x000fe40000000f00 */
[----:B------:R-:W-:Y:S02]  /*4210*/  MOV R83, R11 ;  /* 0x0000000b00537202 */ /* 0x000fe40000000f00 */
[----:B------:R-:W-:Y:S02]  /*4220*/  MOV R88, R41 ;  /* 0x0000002900587202 */ /* 0x000fe40000000f00 */
[----:B------:R-:W-:Y:S02]  /*4230*/  MOV R89, R10 ;  /* 0x0000000a00597202 */ /* 0x000fe40000000f00 */
[----:B0-----:R-:W-:-:S02]  /*4240*/  MOV R90, R9 ;  /* 0x00000009005a7202 */ /* 0x001fc40000000f00 */
[----:B------:R-:W-:Y:S02]  /*4250*/  MOV R91, R8 ;  /* 0x00000008005b7202 */ /* 0x000fe40000000f00 */
[----:B------:R-:W-:Y:S02]  /*4260*/  MOV R40, R43 ;  /* 0x0000002b00287202 */ /* 0x000fe40000000f00 */
[----:B------:R-:W-:Y:S02]  /*4270*/  MOV R82, R12 ;  /* 0x0000000c00527202 */ /* 0x000fe40000000f00 */
[----:B------:R-:W-:Y:S02]  /*4280*/  MOV R8, R42 ;  /* 0x0000002a00087202 */ /* 0x000fe40000000f00 */
[----:B------:R-:W-:Y:S02]  /*4290*/  MOV R9, R7 ;  /* 0x0000000700097202 */ /* 0x000fe40000000f00 */
[----:B------:R-:W-:-:S02]  /*42a0*/  MOV R10, R6 ;  /* 0x00000006000a7202 */ /* 0x000fc40000000f00 */
        /* <DEDUP_REMOVED lines=65> */
[----:B------:R-:W-:-:S07]  /*46c0*/  MOV R35, R37 ;  /* 0x0000002500237202 */ /* 0x000fce0000000f00 */
.L_x_39:
[----:B------:R-:W-:Y:S05]  /*46d0*/  BSYNC B0 ;  /* 0x0000000000007941 */ /* 0x000fea0003800000 */
.L_x_37:
[----:B------:R-:W0:Y:S01]  /*46e0*/  S2R R16, SR_CgaCtaId ;  /* 0x0000000000107919 */ /* 0x000e220000008800 */
[----:B------:R-:W-:Y:S01]  /*46f0*/  SHF.R.U32.HI R0, RZ, 0x5, R2 ;  /* 0x00000005ff007819 */ /* 0x000fe20000011602 */
[----:B------:R-:W-:Y:S05]  /*4700*/  WARPSYNC.ALL ;  /* 0x0000000000007948 */ /* 0x000fea0003800000 */
[----:B------:R-:W-:Y:S01]  /*4710*/  LOP3.LUT R17, R2, 0x1f, RZ, 0xc0, !PT ;  /* 0x0000001f02117812 */ /* 0x000fe200078ec0ff */
[----:B------:R-:W1:Y:S01]  /*4720*/  S2R R21, SR_CTAID.X ;  /* 0x0000000000157919 */ /* 0x000e620000002500 */
[----:B------:R-:W-:Y:S01]  /*4730*/  MOV R3, 0x400 ;  /* 0x0000040000037802 */ /* 0x000fe20000000f00 */
[----:B------:R-:W-:-:S02]  /*4740*/  ULDC UR6, c[0x0][0x218] ;  /* 0x0000860000067ab9 */ /* 0x000fc40000000800 */
[----:B------:R-:W-:Y:S01]  /*4750*/  IMAD R0, R0, 0xa0, R17 ;  /* 0x000000a000007824 */ /* 0x000fe200078e0211 */
[----:B0-----:R-:W-:-:S04]  /*4760*/  LEA R3, R16, R3, 0x18 ;  /* 0x0000000310037211 */ /* 0x001fc800078ec0ff */
[-C--:B------:R-:W-:Y:S02]  /*4770*/  LEA R0, R0, R3.reuse, 0x5 ;  /* 0x0000000300007211 */ /* 0x080fe400078e28ff */
[----:B------:R-:W-:Y:S01]  /*4780*/  LEA R16, R2, R3, 0x2 ;  /* 0x0000000302107211 */ /* 0x000fe200078e10ff */
[----:B-1----:R-:W-:Y:S02]  /*4790*/  IMAD R21, R21, UR6, RZ ;  /* 0x0000000615157c24 */ /* 0x002fe4000f8e02ff */
[----:B------:R-:W-:Y:S01]  /*47a0*/  STS.128 [R0], R64 ;  /* 0x0000004000007388 */ /* 0x000fe20000000c00 */
[----:B------:R-:W-:-:S03]  /*47b0*/  ULDC.64 UR6, c[0x0][0x2d8] ;  /* 0x0000b60000067ab9 */ /* 0x000fc60000000a00 */
[----:B------:R0:W-:Y:S04]  /*47c0*/  STS.128 [R0+0x10], R68 ;  /* 0x0000104400007388 */ /* 0x0001e80000000c00 */
[----:B------:R-:W-:Y:S04]  /*47d0*/  STS.128 [R0+0x400], R72 ;  /* 0x0004004800007388 */ /* 0x000fe80000000c00 */
[----:B------:R-:W-:Y:S04]  /*47e0*/  STS.128 [R0+0x410], R76 ;  /* 0x0004104c00007388 */ /* 0x000fe80000000c00 */
[----:B------:R-:W-:Y:S04]  /*47f0*/  STS.128 [R0+0x800], R84 ;  /* 0x0008005400007388 */ /* 0x000fe80000000c00 */
[----:B------:R-:W-:Y:S01]  /*4800*/  STS.128 [R0+0x810], R92 ;  /* 0x0008105c00007388 */ /* 0x000fe20000000c00 */
[----:B0-----:R-:W-:-:S03]  /*4810*/  IADD3 R71, P0, R21, R2, RZ ;  /* 0x0000000215477210 */ /* 0x001fc60007f1e0ff */
        /* <DEDUP_REMOVED lines=10> */
[----:B------:R-:W5:Y:S04]  /*48c0*/  LDS R19, [R16+0x1800] ;  /* 0x0018000010137984 */ /* 0x000f680000000800 */
[----:B------:R-:W5:Y:S04]  /*48d0*/  LDS R2, [R16+0x600] ;  /* 0x0006000010027984 */ /* 0x000f680000000800 */
[----:B------:R-:W5:Y:S04]  /*48e0*/  LDS R25, [R16+0x1a00] ;  /* 0x001a000010197984 */ /* 0x000f680000000800 */
[----:B------:R-:W-:Y:S04]  /*48f0*/  LDS R26, [R16+0x1c00] ;  /* 0x001c0000101a7984 */ /* 0x000fe80000000800 */
[----:B------:R-:W-:Y:S01]  /*4900*/  LDS R28, [R16+0x1e00] ;  /* 0x001e0000101c7984 */ /* 0x000fe20000000800 */
[----:B0-----:R-:W-:-:S03]  /*4910*/  FADD.FTZ R3, RZ, R3 ;  /* 0x00000003ff037221 */ /* 0x001fc60000010000 */
[----:B------:R-:W-:Y:S01]  /*4920*/  LDS R27, [R16+0x2000] ;  /* 0x00200000101b7984 */ /* 0x000fe20000000800 */
[----:B-1----:R-:W-:-:S03]  /*4930*/  FADD.FTZ R17, RZ, R17 ;  /* 0x00000011ff117221 */ /* 0x002fc60000010000 */
[----:B------:R-:W-:Y:S01]  /*4940*/  LDS R30, [R16+0x2200] ;  /* 0x00220000101e7984 */ /* 0x000fe20000000800 */
[----:B--2---:R-:W-:-:S03]  /*4950*/  FADD.FTZ R18, RZ, R18 ;  /* 0x00000012ff127221 */ /* 0x004fc60000010000 */
[----:B------:R-:W-:Y:S01]  /*4960*/  LDS R29, [R16+0x2400] ;  /* 0x00240000101d7984 */ /* 0x000fe20000000800 */
[----:B---3--:R-:W-:-:S03]  /*4970*/  FADD.FTZ R22, R3, R20 ;  /* 0x0000001403167221 */ /* 0x008fc60000010000 */
[----:B------:R-:W0:Y:S01]  /*4980*/  LDS R21, [R16+0x1200] ;  /* 0x0012000010157984 */ /* 0x000e220000000800 */
[----:B----4-:R-:W-:-:S03]  /*4990*/  FADD.FTZ R24, R17, R24 ;  /* 0x0000001811187221 */ /* 0x010fc60000010000 */
[----:B------:R-:W1:Y:S01]  /*49a0*/  LDS R3, [R16+0x800] ;  /* 0x0008000010037984 */ /* 0x000e620000000800 */
[----:B-----5:R-:W-:-:S03]  /*49b0*/  FADD.FTZ R23, R18, R19 ;  /* 0x0000001312177221 */ /* 0x020fc60000010000 */
[----:B------:R-:W2:Y:S01]  /*49c0*/  LDS R17, [R16+0xa00] ;  /* 0x000a000010117984 */ /* 0x000ea20000000800 */
[----:B------:R-:W-:-:S03]  /*49d0*/  FADD.FTZ R2, RZ, R2 ;  /* 0x00000002ff027221 */ /* 0x000fc60000010000 */
[----:B------:R-:W3:Y:S01]  /*49e0*/  LDS R18, [R16+0xc00] ;  /* 0x000c000010127984 */ /* 0x000ee20000000800 */
[----:B------:R-:W-:-:S03]  /*49f0*/  FADD.FTZ R2, R2, R25 ;  /* 0x0000001902027221 */ /* 0x000fc60000010000 */
[----:B------:R-:W4:Y:S04]  /*4a00*/  LDS R19, [R16+0xe00] ;  /* 0x000e000010137984 */ /* 0x000f280000000800 */
[----:B------:R-:W5:Y:S04]  /*4a10*/  LDS R20, [R16+0x1000] ;  /* 0x0010000010147984 */ /* 0x000f680000000800 */
[----:B------:R-:W5:Y:S04]  /*4a20*/  LDS R32, [R16+0x2600] ;  /* 0x0026000010207984 */ /* 0x000f680000000800 */
[----:B------:R-:W5:Y:S04]  /*4a30*/  LDS R31, [R16+0x2800] ;  /* 0x00280000101f7984 */ /* 0x000f680000000800 */
[----:B------:R-:W5:Y:S04]  /*4a40*/  LDS R33, [R16+0x2a00] ;  /* 0x002a000010217984 */ /* 0x000f680000000800 */
[----:B------:R-:W5:Y:S04]  /*4a50*/  LDS R34, [R16+0x2c00] ;  /* 0x002c000010227984 */ /* 0x000f680000000800 */
[----:B------:R-:W5:Y:S01]  /*4a60*/  LDS R35, [R16+0x2e00] ;  /* 0x002e000010237984 */ /* 0x000f620000000800 */
[----:B0-----:R-:W-:-:S03]  /*4a70*/  FADD.FTZ R21, RZ, R21 ;  /* 0x00000015ff157221 */ /* 0x001fc60000010000 */
[----:B------:R-:W0:Y:S01]  /*4a80*/  LDS R36, [R16+0x3000] ;  /* 0x0030000010247984 */ /* 0x000e220000000800 */
[----:B-1----:R-:W-:-:S03]  /*4a90*/  FADD.FTZ R3, RZ, R3 ;  /* 0x00000003ff037221 */ /* 0x002fc60000010000 */
[----:B------:R-:W1:Y:S01]  /*4aa0*/  LDS R38, [R16+0x3200] ;  /* 0x0032000010267984 */ /* 0x000e620000000800 */
[----:B------:R-:W-:Y:S01]  /*4ab0*/  FADD.FTZ R3, R3, R26 ;  /* 0x0000001a03037221 */ /* 0x000fe20000010000 */
[----:B--2---:R-:W-:Y:S02]  /*4ac0*/  FADD.FTZ R17, RZ, R17 ;  /* 0x00000011ff117221 */ /* 0x004fe40000010000 */
[----:B------:R-:W2:Y:S01]  /*4ad0*/  LDS R37, [R16+0x3400] ;  /* 0x0034000010257984 */ /* 0x000ea20000000800 */
[----:B---3--:R-:W-:Y:S01]  /*4ae0*/  FADD.FTZ R18, RZ, R18 ;  /* 0x00000012ff127221 */ /* 0x008fe20000010000 */
[----:B------:R-:W-:Y:S02]  /*4af0*/  FADD.FTZ R17, R17, R28 ;  /* 0x0000001c11117221 */ /* 0x000fe40000010000 */
[----:B------:R-:W3:Y:S01]  /*4b00*/  LDS R44, [R16+0x3600] ;  /* 0x00360000102c7984 */ /* 0x000ee20000000800 */
[----:B------:R-:W-:Y:S01]  /*4b10*/  FADD.FTZ R18, R18, R27 ;  /* 0x0000001b12127221 */ /* 0x000fe20000010000 */
[----:B----4-:R-:W-:-:S02]  /*4b20*/  FADD.FTZ R19, RZ, R19 ;  /* 0x00000013ff137221 */ /* 0x010fc40000010000 */
[----:B------:R-:W4:Y:S01]  /*4b30*/  LDS R39, [R16+0x3800] ;  /* 0x0038000010277984 */ /* 0x000f220000000800 */
[----:B-----5:R-:W-:Y:S01]  /*4b40*/  FADD.FTZ R20, RZ, R20 ;  /* 0x00000014ff147221 */ /* 0x020fe20000010000 */
[----:B------:R-:W-:Y:S02]  /*4b50*/  FADD.FTZ R19, R19, R30 ;  /* 0x0000001e13137221 */ /* 0x000fe40000010000 */
[----:B------:R-:W5:Y:S01]  /*4b60*/  LDS R46, [R16+0x3a00] ;  /* 0x003a0000102e7984 */ /* 0x000f620000000800 */
[----:B------:R-:W-:Y:S01]  /*4b70*/  FADD.FTZ R20, R20, R29 ;  /* 0x0000001d14147221 */ /* 0x000fe20000010000 */
[----:B------:R-:W-:Y:S02]  /*4b80*/  FADD.FTZ R21, R21, R32 ;  /* 0x0000002015157221 */ /* 0x000fe40000010000 */
[----:B------:R-:W5:Y:S01]  /*4b90*/  LDS R45, [R16+0x3c00] ;  /* 0x003c0000102d7984 */ /* 0x000f620000000800 */
[----:B------:R-:W-:-:S03]  /*4ba0*/  FADD.FTZ R22, R22, R31 ;  /* 0x0000001f16167221 */ /* 0x000fc60000010000 */
[----:B------:R-:W5:Y:S01]  /*4bb0*/  LDS R47, [R16+0x3e00] ;  /* 0x003e0000102f7984 */ /* 0x000f620000000800 */
[----:B------:R-:W-:-:S03]  /*4bc0*/  FADD.FTZ R24, R24, R33 ;  /* 0x0000002118187221 */ /* 0x000fc60000010000 */
[----:B------:R-:W5:Y:S01]  /*4bd0*/  LDS R64, [R16+0x4000] ;  /* 0x0040000010407984 */ /* 0x000f620000000800 */
[----:B------:R-:W-:-:S03]  /*4be0*/  FADD.FTZ R23, R23, R34 ;  /* 0x0000002217177221 */ /* 0x000fc60000010000 */
[----:B------:R-:W5:Y:S01]  /*4bf0*/  LDS R65, [R16+0x4200] ;  /* 0x0042000010417984 */ /* 0x000f620000000800 */
[----:B------:R-:W-:-:S03]  /*4c00*/  FADD.FTZ R2, R2, R35 ;  /* 0x0000002302027221 */ /* 0x000fc60000010000 */
[----:B------:R-:W-:Y:S01]  /*4c10*/  LDS R66, [R16+0x4400] ;  /* 0x0044000010427984 */ /* 0x000fe20000000800 */
[----:B0-----:R-:W-:-:S03]  /*4c20*/  FADD.FTZ R3, R3, R36 ;  /* 0x0000002403037221 */ /* 0x001fc60000010000 */
        /* <DEDUP_REMOVED lines=9> */
[----:B-----5:R-:W-:Y:S01]  /*4cc0*/  FADD.FTZ R21, R21, R46 ;  /* 0x0000002e15157221 */ /* 0x020fe20000010000 */
[----:B------:R-:W-:Y:S01]  /*4cd0*/  BAR.SYNC.DEFER_BLOCKING 0x0 ;  /* 0x0000000000007b1d */ /* 0x000fe20000010000 */
[----:B------:R-:W-:Y:S01]  /*4ce0*/  FADD.FTZ R45, R22, R45 ;  /* 0x0000002d162d7221 */ /* 0x000fe20000010000 */
[----:B------:R-:W-:Y:S01]  /*4cf0*/  FADD.FTZ R47, R24, R47 ;  /* 0x0000002f182f7221 */ /* 0x000fe20000010000 */
[----:B------:R-:W-:Y:S01]  /*4d00*/  FADD.FTZ R23, R23, R64 ;  /* 0x0000004017177221 */ /* 0x000fe20000010000 */
[----:B------:R-:W-:Y:S01]  /*4d10*/  FADD.FTZ R65, R2, R65 ;  /* 0x0000004102417221 */ /* 0x000fe20000010000 */
[----:B0-----:R-:W-:Y:S01]  /*4d20*/  FADD.FTZ R17, R17, R68 ;  /* 0x0000004411117221 */ /* 0x001fe20000010000 */
[----:B------:R-:W-:Y:S01]  /*4d30*/  STS.128 [R0], R48 ;  /* 0x0000003000007388 */ /* 0x000fe20000000c00 */
[----:B-1----:R-:W-:Y:S01]  /*4d40*/  FADD.FTZ R67, R18, R67 ;  /* 0x0000004312437221 */ /* 0x002fe20000010000 */
[----:B------:R-:W-:-:S02]  /*4d50*/  IADD3.X R18, RZ, RZ, RZ, P0, !PT ;  /* 0x000000ffff127210 */ /* 0x000fc400007fe4ff */
[----:B------:R-:W-:Y:S01]  /*4d60*/  STS.128 [R0+0x10], R52 ;  /* 0x0000103400007388 */ /* 0x000fe20000000c00 */
[----:B--2---:R-:W-:Y:S01]  /*4d70*/  FADD.FTZ R19, R19, R70 ;  /* 0x0000004613137221 */ /* 0x004fe20000010000 */
[----:B------:R-:W-:Y:S02]  /*4d80*/  SHF.L.U64.HI R18, R71, 0x2, R18 ;  /* 0x0000000247127819 */ /* 0x000fe40000010212 */
[----:B------:R-:W-:Y:S01]  /*4d90*/  STS.128 [R0+0x400], R56 ;  /* 0x0004003800007388 */ /* 0x000fe20000000c00 */
[----:B---3--:R-:W-:-:S03]  /*4da0*/  FADD.FTZ R69, R20, R69 ;  /* 0x0000004514457221 */ /* 0x008fc60000010000 */
[----:B------:R-:W-:Y:S01]  /*4db0*/  STS.128 [R0+0x410], R60 ;  /* 0x0004103c00007388 */ /* 0x000fe20000000c00 */
[----:B----4-:R-:W-:-:S03]  /*4dc0*/  FADD.FTZ R21, R21, R72 ;  /* 0x0000004815157221 */ /* 0x010fc60000010000 */
[----:B------:R-:W-:Y:S04]  /*4dd0*/  STS.128 [R0+0x800], R80 ;  /* 0x0008005000007388 */ /* 0x000fe80000000c00 */
[----:B------:R-:W-:Y:S04]  /*4de0*/  STS.128 [R0+0x810], R88 ;  /* 0x0008105800007388 */ /* 0x000fe80000000c00 */
[----:B------:R0:W-:Y:S04]  /*4df0*/  STS.128 [R0+0xc00], R8 ;  /* 0x000c000800007388 */ /* 0x0001e80000000c00 */
[----:B------:R-:W-:Y:S04]  /*4e00*/  STS.128 [R0+0xc10], R40 ;  /* 0x000c102800007388 */ /* 0x000fe80000000c00 */
[----:B------:R1:W-:Y:S04]  /*4e10*/  STS.128 [R0+0x1000], R4 ;  /* 0x0010000400007388 */ /* 0x0003e80000000c00 */
[----:B------:R-:W-:Y:S01]  /*4e20*/  STS.128 [R0+0x1010], R12 ;  /* 0x0010100c00007388 */ /* 0x000fe20000000c00 */
[----:B------:R-:W-:Y:S01]  /*4e30*/  BAR.SYNC.DEFER_BLOCKING 0x0 ;  /* 0x0000000000007b1d */ /* 0x000fe20000010000 */
[----:B0-----:R-:W-:-:S04]  /*4e40*/  SHF.L.U32 R10, R71, 0x2, RZ ;  /* 0x00000002470a7819 */ /* 0x001fc800000006ff */
[----:B------:R-:W-:Y:S01]  /*4e50*/  IADD3 R2, P0, R10, UR6, RZ ;  /* 0x000000060a027c10 */ /* 0x000fe2000ff1e0ff */
[----:B-1----:R-:W-:-:S03]  /*4e60*/  FADD.FTZ R7, R3, R66 ;  /* 0x0000004203077221 */ /* 0x002fc60000010000 */
[----:B------:R-:W-:Y:S01]  /*4e70*/  IADD3.X R3, R18, UR7, RZ, P0, !PT ;  /* 0x0000000712037c10 */ /* 0x000fe200087fe4ff */
[----:B------:R-:W-:Y:S01]  /*4e80*/  ULDC.64 UR6, c[0x0][0x2d0] ;  /* 0x0000b40000067ab9 */ /* 0x000fe20000000a00 */
        /* <DEDUP_REMOVED lines=14> */
[----:B--2---:R-:W-:-:S03]  /*4f70*/  FADD.FTZ R48, R48, R51 ;  /* 0x0000003330307221 */ /* 0x004fc60000010000 */
[----:B------:R-:W2:Y:S01]  /*4f80*/  LDS R33, [R16+0x2c00] ;  /* 0x002c000010217984 */ /* 0x000ea20000000800 */
[----:B---3--:R-:W-:-:S03]  /*4f90*/  FADD.FTZ R8, R49, R8 ;  /* 0x0000000831087221 */ /* 0x008fc60000010000 */
[----:B------:R-:W-:Y:S01]  /*4fa0*/  LDS R27, [R16+0x1c00] ;  /* 0x001c0000101b7984 */ /* 0x000fe20000000800 */
[----:B----4-:R-:W-:-:S03]  /*4fb0*/  FADD.FTZ R5, R48, R5 ;  /* 0x0000000530057221 */ /* 0x010fc60000010000 */
[----:B------:R-:W3:Y:S01]  /*4fc0*/  LDS R35, [R16+0x2e00] ;  /* 0x002e000010237984 */ /* 0x000ee20000000800 */
[----:B-----5:R-:W-:-:S03]  /*4fd0*/  FADD.FTZ R11, R8, R9 ;  /* 0x00000009080b7221 */ /* 0x020fc60000010000 */
[----:B------:R-:W-:Y:S01]  /*4fe0*/  LDS R14, [R16+0x1e00] ;  /* 0x001e0000100e7984 */ /* 0x000fe20000000800 */
[----:B------:R-:W-:-:S03]  /*4ff0*/  FADD.FTZ R13, R5, R4 ;  /* 0x00000004050d7221 */ /* 0x000fc60000010000 */
[----:B------:R-:W4:Y:S01]  /*5000*/  LDS R8, [R16+0x800] ;  /* 0x0008000010087984 */ /* 0x000f220000000800 */
[----:B------:R-:W-:Y:S01]  /*5010*/  IADD3 R4, P0, R10, UR6, RZ ;  /* 0x000000060a047c10 */ /* 0x000fe2000ff1e0ff */
[----:B------:R-:W-:Y:S02]  /*5020*/  FADD.FTZ R41, R11, R12 ;  /* 0x0000000c0b297221 */ /* 0x000fe40000010000 */
[----:B------:R-:W5:Y:S01]  /*5030*/  LDS R9, [R16+0xa00] ;  /* 0x000a000010097984 */ /* 0x000f620000000800 */
[----:B------:R-:W-:Y:S01]  /*5040*/  IADD3.X R5, R18, UR7, RZ, P0, !PT ;  /* 0x0000000712057c10 */ /* 0x000fe200087fe4ff */
[----:B------:R-:W-:Y:S02]  /*5050*/  FADD.FTZ R0, RZ, R0 ;  /* 0x00000000ff007221 */ /* 0x000fe40000010000 */
[----:B------:R-:W5:Y:S02]  /*5060*/  LDS R10, [R16+0xc00] ;  /* 0x000c0000100a7984 */ /* 0x000f640000000800 */
[----:B------:R-:W-:-:S02]  /*5070*/  FADD.FTZ R0, R0, R15 ;  /* 0x0000000f00007221 */ /* 0x000fc40000010000 */
[----:B------:R-:W5:Y:S04]  /*5080*/  LDS R11, [R16+0xe00] ;  /* 0x000e0000100b7984 */ /* 0x000f680000000800 */
[----:B------:R-:W5:Y:S01]  /*5090*/  LDS R43, [R16+0x4000] ;  /* 0x00400000102b7984 */ /* 0x000f620000000800 */
[----:B0-----:R-:W-:-:S03]  /*50a0*/  FADD.FTZ R6, RZ, R6 ;  /* 0x00000006ff067221 */ /* 0x001fc60000010000 */
[----:B------:R-:W0:Y:S01]  /*50b0*/  LDS R37, [R16+0x3000] ;  /* 0x0030000010257984 */ /* 0x000e220000000800 */
[----:B-1----:R-:W-:-:S03]  /*50c0*/  FADD.FTZ R6, R6, R25 ;  /* 0x0000001906067221 */ /* 0x002fc60000010000 */
[----:B------:R-:W1:Y:S01]  /*50d0*/  LDS R29, [R16+0x2000] ;  /* 0x00200000101d7984 */ /* 0x000e620000000800 */
[----:B--2---:R-:W-:-:S03]  /*50e0*/  FADD.FTZ R0, R0, R33 ;  /* 0x0000002100007221 */ /* 0x004fc60000010000 */
[----:B------:R-:W2:Y:S04]  /*50f0*/  LDS R12, [R16+0x1000] ;  /* 0x00100000100c7984 */ /* 0x000ea80000000800 */
[----:B------:R-:W-:Y:S01]  /*5100*/  STG.E desc[UR4][R2.64], R13 ;  /* 0x0000000d02007986 */ /* 0x000fe2000c101904 */
[----:B---3--:R-:W-:-:S03]  /*5110*/  FADD.FTZ R6, R6, R35 ;  /* 0x0000002306067221 */ /* 0x008fc60000010000 */
[----:B------:R-:W3:Y:S04]  /*5120*/  LDS R49, [R16+0x4200] ;  /* 0x0042000010317984 */ /* 0x000ee80000000800 */
[----:B------:R-:W3:Y:S01]  /*5130*/  LDS R22, [R16+0x3200] ;  /* 0x0032000010167984 */ /* 0x000ee20000000800 */
[----:B----4-:R-:W-:-:S03]  /*5140*/  FADD.FTZ R8, RZ, R8 ;  /* 0x00000008ff087221 */ /* 0x010fc60000010000 */
[----:B------:R-:W4:Y:S01]  /*5150*/  LDS R18, [R16+0x2200] ;  /* 0x0022000010127984 */ /* 0x000f220000000800 */
[----:B-----5:R-:W-:Y:S01]  /*5160*/  FADD.FTZ R9, RZ, R9 ;  /* 0x00000009ff097221 */ /* 0x020fe20000010000 */
[----:B------:R-:W-:Y:S02]  /*5170*/  FADD.FTZ R8, R8, R27 ;  /* 0x0000001b08087221 */ /* 0x000fe40000010000 */
[----:B------:R-:W5:Y:S01]  /*5180*/  LDS R13, [R16+0x1200] ;  /* 0x00120000100d7984 */ /* 0x000f620000000800 */
[----:B------:R-:W-:Y:S01]  /*5190*/  FADD.FTZ R10, RZ, R10 ;  /* 0x0000000aff0a7221 */ /* 0x000fe20000010000 */
[----:B------:R-:W-:Y:S02]  /*51a0*/  FADD.FTZ R9, R9, R14 ;  /* 0x0000000e09097221 */ /* 0x000fe40000010000 */
[----:B------:R-:W5:Y:S01]  /*51b0*/  LDS R51, [R16+0x4400] ;  /* 0x0044000010337984 */ /* 0x000f620000000800 */
[----:B------:R-:W-:-:S03]  /*51c0*/  FADD.FTZ R11, RZ, R11 ;  /* 0x0000000bff0b7221 */ /* 0x000fc60000010000 */
[----:B------:R-:W5:Y:S01]  /*51d0*/  LDS R39, [R16+0x3400] ;  /* 0x0034000010277984 */ /* 0x000f620000000800 */
[----:B------:R-:W-:-:S03]  /*51e0*/  FADD.FTZ R43, R0, R43 ;  /* 0x0000002b002b7221 */ /* 0x000fc60000010000 */
[----:B------:R-:W5:Y:S01]  /*51f0*/  LDS R31, [R16+0x2400] ;  /* 0x00240000101f7984 */ /* 0x000f620000000800 */
[----:B0-----:R-:W-:-:S03]  /*5200*/  FADD.FTZ R8, R8, R37 ;  /* 0x0000002508087221 */ /* 0x001fc60000010000 */
[----:B------:R-:W0:Y:S01]  /*5210*/  LDS R28, [R16+0x4600] ;  /* 0x00460000101c7984 */ /* 0x000e220000000800 */
[----:B-1----:R-:W-:-:S03]  /*5220*/  FADD.FTZ R10, R10, R29 ;  /* 0x0000001d0a0a7221 */ /* 0x002fc60000010000 */
[----:B------:R-:W1:Y:S01]  /*5230*/  LDS R24, [R16+0x3600] ;  /* 0x0036000010187984 */ /* 0x000e620000000800 */
[----:B--2---:R-:W-:-:S03]  /*5240*/  FADD.FTZ R12, RZ, R12 ;  /* 0x0000000cff0c7221 */ /* 0x004fc60000010000 */
[----:B------:R-:W2:Y:S04]  /*5250*/  LDS R20, [R16+0x2600] ;  /* 0x0026000010147984 */ /* 0x000ea80000000800 */
[----:B------:R-:W2:Y:S01]  /*5260*/  LDS R53, [R16+0x4800] ;  /* 0x0048000010357984 */ /* 0x000ea20000000800 */
[----:B---3--:R-:W-:-:S03]  /*5270*/  FADD.FTZ R49, R6, R49 ;  /* 0x0000003106317221 */ /* 0x008fc60000010000 */
[----:B------:R-:W3:Y:S01]  /*5280*/  LDS R15, [R16+0x3800] ;  /* 0x00380000100f7984 */ /* 0x000ee20000000800 */
[----:B------:R-:W-:-:S03]  /*5290*/  FADD.FTZ R9, R9, R22 ;  /* 0x0000001609097221 */ /* 0x000fc60000010000 */
[----:B------:R-:W3:Y:S01]  /*52a0*/  LDS R30, [R16+0x4a00] ;  /* 0x004a0000101e7984 */ /* 0x000ee20000000800 */
[----:B----4-:R-:W-:-:S03]  /*52b0*/  FADD.FTZ R11, R11, R18 ;  /* 0x000000120b0b7221 */ /* 0x010fc60000010000 */
[----:B------:R-:W4:Y:S01]  /*52c0*/  LDS R26, [R16+0x3a00] ;  /* 0x003a0000101a7984 */ /* 0x000f220000000800 */
[----:B-----5:R-:W-:-:S03]  /*52d0*/  FADD.FTZ R13, RZ, R13 ;  /* 0x0000000dff0d7221 */ /* 0x020fc60000010000 */
[----:B------:R-:W-:Y:S01]  /*52e0*/  STG.E desc[UR4][R4.64], R45 ;  /* 0x0000002d04007986 */ /* 0x000fe2000c101904 */
[----:B------:R-:W-:-:S03]  /*52f0*/  FADD.FTZ R51, R8, R51 ;  /* 0x0000003308337221 */ /* 0x000fc60000010000 */
[----:B------:R-:W5:Y:S01]  /*5300*/  LDS R45, [R16+0x4c00] ;  /* 0x004c0000102d7984 */ /* 0x000f620000000800 */
[----:B------:R-:W-:-:S03]  /*5310*/  FADD.FTZ R10, R10, R39 ;  /* 0x000000270a0a7221 */ /* 0x000fc60000010000 */
[----:B------:R-:W5:Y:S01]  /*5320*/  LDS R32, [R16+0x4e00] ;  /* 0x004e000010207984 */ /* 0x000f620000000800 */
[----:B------:R-:W-:-:S03]  /*5330*/  FADD.FTZ R12, R12, R31 ;  /* 0x0000001f0c0c7221 */ /* 0x000fc60000010000 */
[----:B------:R-:W-:Y:S01]  /*5340*/  STG.E desc[UR4][R2.64+0x200], R41 ;  /* 0x0002002902007986 */ /* 0x000fe2000c101904 */
[----:B0-----:R-:W-:-:S03]  /*5350*/  FADD.FTZ R9, R9, R28 ;  /* 0x0000001c09097221 */ /* 0x001fc60000010000 */
[----:B------:R-:W-:Y:S01]  /*5360*/  STG.E desc[UR4][R4.64+0x200], R47 ;  /* 0x0002002f04007986 */ /* 0x000fe2000c101904 */
[----:B-1----:R-:W-:-:S03]  /*5370*/  FADD.FTZ R11, R11, R24 ;  /* 0x000000180b0b7221 */ /* 0x002fc60000010000 */
[----:B------:R-:W-:Y:S01]  /*5380*/  STG.E desc[UR4][R2.64+0x400], R43 ;  /* 0x0004002b02007986 */ /* 0x000fe2000c101904 */
[----:B--2---:R-:W-:-:S03]  /*5390*/  FADD.FTZ R13, R13, R20 ;  /* 0x000000140d0d7221 */ /* 0x004fc60000010000 */
[----:B------:R-:W-:Y:S01]  /*53a0*/  STG.E desc[UR4][R4.64+0x400], R23 ;  /* 0x0004001704007986 */ /* 0x000fe2000c101904 */
[----:B------:R-:W-:-:S03]  /*53b0*/  FADD.FTZ R53, R10, R53 ;  /* 0x000000350a357221 */ /* 0x000fc60000010000 */
[----:B------:R-:W-:Y:S01]  /*53c0*/  STG.E desc[UR4][R2.64+0x600], R49 ;  /* 0x0006003102007986 */ /* 0x000fe2000c101904 */
[----:B---3--:R-:W-:-:S03]  /*53d0*/  FADD.FTZ R12, R12, R15 ;  /* 0x0000000f0c0c7221 */ /* 0x008fc60000010000 */
[----:B------:R-:W-:Y:S01]  /*53e0*/  STG.E desc[UR4][R4.64+0x600], R65 ;  /* 0x0006004104007986 */ /* 0x000fe2000c101904 */
[----:B------:R-:W-:-:S03]  /*53f0*/  FADD.FTZ R11, R11, R30 ;  /* 0x0000001e0b0b7221 */ /* 0x000fc60000010000 */
[----:B------:R-:W-:Y:S01]  /*5400*/  STG.E desc[UR4][R2.64+0x800], R51 ;  /* 0x0008003302007986 */ /* 0x000fe2000c101904 */
[----:B----4-:R-:W-:-:S03]  /*5410*/  FADD.FTZ R13, R13, R26 ;  /* 0x0000001a0d0d7221 */ /* 0x010fc60000010000 */
[----:B------:R-:W-:Y:S04]  /*5420*/  STG.E desc[UR4][R4.64+0x800], R7 ;  /* 0x0008000704007986 */ /* 0x000fe8000c101904 */
[----:B------:R-:W-:Y:S01]  /*5430*/  STG.E desc[UR4][R2.64+0xa00], R9 ;  /* 0x000a000902007986 */ /* 0x000fe2000c101904 */
[----:B-----5:R-:W-:-:S03]  /*5440*/  FADD.FTZ R45, R12, R45 ;  /* 0x0000002d0c2d7221 */ /* 0x020fc60000010000 */
[----:B------:R-:W-:Y:S01]  /*5450*/  STG.E desc[UR4][R4.64+0xa00], R17 ;  /* 0x000a001104007986 */ /* 0x000fe2000c101904 */
[----:B------:R-:W-:-:S03]  /*5460*/  FADD.FTZ R13, R13, R32 ;  /* 0x000000200d0d7221 */ /* 0x000fc60000010000 */
[----:B------:R-:W-:Y:S04]  /*5470*/  STG.E desc[UR4][R2.64+0xc00], R53 ;  /* 0x000c003502007986 */ /* 0x000fe8000c101904 */
[----:B------:R-:W-:Y:S04]  /*5480*/  STG.E desc[UR4][R4.64+0xc00], R67 ;  /* 0x000c004304007986 */ /* 0x000fe8000c101904 */
[----:B------:R-:W-:Y:S04]  /*5490*/  STG.E desc[UR4][R2.64+0xe00], R11 ;  /* 0x000e000b02007986 */ /* 0x000fe8000c101904 */
[----:B------:R-:W-:Y:S04]  /*54a0*/  STG.E desc[UR4][R4.64+0xe00], R19 ;  /* 0x000e001304007986 */ /* 0x000fe8000c101904 */
[----:B------:R-:W-:Y:S04]  /*54b0*/  STG.E desc[UR4][R2.64+0x1000], R45 ;  /* 0x0010002d02007986 */ /* 0x000fe8000c101904 */
[----:B------:R-:W-:Y:S04]  /*54c0*/  STG.E desc[UR4][R4.64+0x1000], R69 ;  /* 0x0010004504007986 */ /* 0x000fe8000c101904 */
[----:B------:R-:W-:Y:S04]  /*54d0*/  STG.E desc[UR4][R2.64+0x1200], R13 ;  /* 0x0012000d02007986 */ /* 0x000fe8000c101904 */
[----:B------:R-:W-:Y:S01]  /*54e0*/  STG.E desc[UR4][R4.64+0x1200], R21 ;  /* 0x0012001504007986 */ /* 0x000fe2000c101904 */
[----:B------:R-:W-:Y:S05]  /*54f0*/  EXIT ;  /* 0x000000000000794d */ /* 0x000fea0003800000 */
.L_x_41:
[----:B------:R-:W-:Y:S01]  /*5500*/  HFMA2.MMA R246, -RZ, RZ, 0, 5.9604644775390625e-08 ;  /* 0x00000001fff67435 */ /* 0x000fe200000001ff */
[----:B------:R-:W-:Y:S01]  /*5510*/  BSSY B2, `(.L_x_43) ;  /* 0x0000007000027945 */ /* 0x000fe20003800000 */
[----:B------:R-:W-:Y:S02]  /*5520*/  MOV R244, R225 ;  /* 0x000000e100f47202 */ /* 0x000fe40000000f00 */
[----:B------:R-:W-:Y:S02]  /*5530*/  MOV R249, 0x1f ;  /* 0x0000001f00f97802 */ /* 0x000fe40000000f00 */
[----:B------:R-:W-:-:S07]  /*5540*/  MOV R239, 0xffffffff ;  /* 0xffffffff00ef7802 */ /* 0x000fce0000000f00 */
[----:B-----5:R-:W-:Y:S05]  /*5550*/  WARPSYNC.COLLECTIVE R239, `(.L_x_44) ;  /* 0x00000000ef087348 */ /* 0x020fea0003c00000 */
[----:B------:R0:W1:Y:S02]  /*5560*/  SHFL.BFLY P3, R219, R244, R246, R249 ;  /* 0x0c0000f6f4db7389 */ /* 0x00006400000600f9 */
[----:B01---5:R-:W-:Y:S01]  /*5570*/  ENDCOLLECTIVE ;  /* 0x000000000000791b */ /* 0x023fe20003800000 */
.L_x_44:
[----:B------:R-:W-:Y:S05]  /*5580*/  BSYNC B2 ;  /* 0x0000000000027941 */ /* 0x000fea0003800000 */
.L_x_43:
        /* <DEDUP_REMOVED lines=8> */
.L_x_45:
[----:B------:R-:W-:Y:S01]  /*5610*/  FADD.FTZ R106, R225, R106 ;  /* 0x0000006ae16a7221 */ /* 0x000fe20000010000 */
[----:B------:R-:W-:-:S04]  /*5620*/  HFMA2.MMA R246, -RZ, RZ, 0, 1.1920928955078125e-07 ;  /* 0x00000002fff67435 */ /* 0x000fc800000001ff */
[----:B------:R-:W-:Y:S02]  /*5630*/  MOV R244, R106 ;  /* 0x0000006a00f47202 */ /* 0x000fe40000000f00 */
[----:B------:R-:W-:-:S07]  /*5640*/  MOV R111, R219 ;  /* 0x000000db006f7202 */ /* 0x000fce0000000f00 */
[----:B------:R-:W-:Y:S05]  /*5650*/  WARPSYNC.COLLECTIVE R239, `(.L_x_46) ;  /* 0x00000000ef087348 */ /* 0x000fea0003c00000 */
[----:B------:R0:W1:Y:S02]  /*5660*/  SHFL.BFLY P3, R219, R244, R246, R249 ;  /* 0x0c0000f6f4db7389 */ /* 0x00006400000600f9 */
[----:B01----:R-:W-:Y:S01]  /*5670*/  ENDCOLLECTIVE ;  /* 0x000000000000791b */ /* 0x003fe20003800000 */
.L_x_46:
[----:B------:R-:W-:-:S05]  /*5680*/  FADD.FTZ R111, R102, R111 ;  /* 0x0000006f666f7221 */ /* 0x000fca0000010000 */
[----:B------:R-:W-:Y:S01]  /*5690*/  MOV R244, R111 ;  /* 0x0000006f00f47202 */ /* 0x000fe20000000f00 */
[----:B------:R-:W-:-:S07]  /*56a0*/  FADD.FTZ R235, R106, R219 ;  /* 0x000000db6aeb7221 */ /* 0x000fce0000010000 */
[----:B------:R-:W-:Y:S05]  /*56b0*/  WARPSYNC.COLLECTIVE R239, `(.L_x_47) ;  /* 0x00000000ef087348 */ /* 0x000fea0003c00000 */
[----:B------:R0:W1:Y:S02]  /*56c0*/  SHFL.BFLY P3, R219, R244, R246, R249 ;  /* 0x0c0000f6f4db7389 */ /* 0x00006400000600f9 */
[----:B01----:R-:W-:Y:S01]  /*56d0*/  ENDCOLLECTIVE ;  /* 0x000000000000791b */ /* 0x003fe20003800000 */
.L_x_47:
[----:B------:R-:W-:Y:S01]  /*56e0*/  HFMA2.MMA R246, -RZ, RZ, 0, 2.384185791015625e-07 ;  /* 0x00000004fff67435 */ /* 0x000fe200000001ff */
[----:B------:R-:W-:Y:S02]  /*56f0*/  MOV R244, R235 ;  /* 0x000000eb00f47202 */ /* 0x000fe40000000f00 */
[----:B------:R-:W-:-:S08]  /*5700*/  MOV R108, R219 ;  /* 0x000000db006c7202 */ /* 0x000fd00000000f00 */
[----:B------:R-:W-:Y:S05]  /*5710*/  WARPSYNC.COLLECTIVE R239, `(.L_x_48) ;  /* 0x00000000ef087348 */ /* 0x000fea0003c00000 */
[----:B------:R0:W1:Y:S02]  /*5720*/  SHFL.BFLY P3, R219, R244, R246, R249 ;  /* 0x0c0000f6f4db7389 */ /* 0x00006400000600f9 */
[----:B01----:R-:W-:Y:S01]  /*5730*/  ENDCOLLECTIVE ;  /* 0x000000000000791b */ /* 0x003fe20003800000 */
.L_x_48:
[----:B------:R-:W-:-:S05]  /*5740*/  FADD.FTZ R108, R111, R108 ;  /* 0x0000006c6f6c7221 */ /* 0x000fca0000010000 */
[----:B------:R-:W-:Y:S02]  /*5750*/  MOV R244, R108 ;  /* 0x0000006c00f47202 */ /* 0x000fe40000000f00 */
[----:B------:R-:W-:-:S07]  /*5760*/  MOV R240, R219 ;  /* 0x000000db00f07202 */ /* 0x000fce0000000f00 */
[----:B------:R-:W-:Y:S05]  /*5770*/  WARPSYNC.COLLECTIVE R239, `(.L_x_49) ;  /* 0x00000000ef087348 */ /* 0x000fea0003c00000 */
[----:B------:R0:W1:Y:S02]  /*5780*/  SHFL.BFLY P3, R219, R244, R246, R249 ;  /* 0x0c0000f6f4db7389 */ /* 0x00006400000600f9 */
[----:B01----:R-:W-:Y:S01]  /*5790*/  ENDCOLLECTIVE ;  /* 0x000000000000791b */ /* 0x003fe20003800000 */
.L_x_49:
[----:B------:R-:W-:Y:S01]  /*57a0*/  FADD.FTZ R240, R235, R240 ;  /* 0x000000f0ebf07221 */ /* 0x000fe20000010000 */
[----:B------:R-:W-:-:S04]  /*57b0*/  HFMA2.MMA R246, -RZ, RZ, 0, 4.76837158203125e-07 ;  /* 0x00000008fff67435 */ /* 0x000fc800000001ff */
[----:B------:R-:W-:Y:S01]  /*57c0*/  MOV R244, R240 ;  /* 0x000000f000f47202 */ /* 0x000fe20000000f00 */
[----:B------:R-:W-:-:S07]  /*57d0*/  FADD.FTZ R225, R108, R219 ;  /* 0x000000db6ce17221 */ /* 0x000fce0000010000 */
[----:B------:R-:W-:Y:S05]  /*57e0*/  WARPSYNC.COLLECTIVE R239, `(.L_x_50) ;  /* 0x00000000ef087348 */ /* 0x000fea0003c00000 */
[----:B------:R0:W1:Y:S02]  /*57f0*/  SHFL.BFLY P3, R219, R244, R246, R249 ;  /* 0x0c0000f6f4db7389 */ /* 0x00006400000600f9 */
[----:B01----:R-:W-:Y:S01]  /*5800*/  ENDCOLLECTIVE ;  /* 0x000000000000791b */ /* 0x003fe20003800000 */
.L_x_50:
[----:B------:R-:W-:Y:S01]  /*5810*/  MOV R244, R225 ;  /* 0x000000e100f47202 */ /* 0x000fe20000000f00 */
[----:B------:R-:W-:-:S07]  /*5820*/  FADD.FTZ R102, R240, R219 ;  /* 0x000000dbf0667221 */ /* 0x000fce0000010000 */
[----:B------:R-:W-:Y:S05]  /*5830*/  WARPSYNC.COLLECTIVE R239, `(.L_x_51) ;  /* 0x00000000ef087348 */ /* 0x000fea0003c00000 */
[----:B------:R0:W1:Y:S02]  /*5840*/  SHFL.BFLY P3, R219, R244, R246, R249 ;  /* 0x0c0000f6f4db7389 */ /* 0x00006400000600f9 */
[----:B01----:R-:W-:Y:S01]  /*5850*/  ENDCOLLECTIVE ;  /* 0x000000000000791b */ /* 0x003fe20003800000 */
.L_x_51:
[----:B------:R-:W-:Y:S01]  /*5860*/  HFMA2.MMA R246, -RZ, RZ, 0, 9.5367431640625e-07 ;  /* 0x00000010fff67435 */ /* 0x000fe200000001ff */
[----:B------:R-:W-:Y:S02]  /*5870*/  MOV R244, R102 ;  /* 0x0000006600f47202 */ /* 0x000fe40000000f00 */
[----:B------:R-:W-:-:S08]  /*5880*/  MOV R242, R219 ;  /* 0x000000db00f27202 */ /* 0x000fd00000000f00 */
[----:B------:R-:W-:Y:S05]  /*5890*/  WARPSYNC.COLLECTIVE R239, `(.L_x_52) ;  /* 0x00000000ef087348 */ /* 0x000fea0003c00000 */
[----:B------:R0:W1:Y:S02]  /*58a0*/  SHFL.BFLY P3, R219, R244, R246, R249 ;  /* 0x0c0000f6f4db7389 */ /* 0x00006400000600f9 */
[----:B01----:R-:W-:Y:S01]  /*58b0*/  ENDCOLLECTIVE ;  /* 0x000000000000791b */ /* 0x003fe20003800000 */
.L_x_52:
[----:B------:R-:W-:-:S05]  /*58c0*/  FADD.FTZ R106, R225, R242 ;  /* 0x000000f2e16a7221 */ /* 0x000fca0000010000 */
[----:B------:R-:W-:Y:S02]  /*58d0*/  MOV R244, R106 ;  /* 0x0000006a00f47202 */ /* 0x000fe40000000f00 */
[----:B------:R-:W-:-:S07]  /*58e0*/  MOV R111, R219 ;  /* 0x000000db006f7202 */ /* 0x000fce0000000f00 */
[----:B------:R-:W-:Y:S05]  /*58f0*/  WARPSYNC.COLLECTIVE R239, `(.L_x_53) ;  /* 0x00000000ef087348 */ /* 0x000fea0003c00000 */
[----:B------:R0:W1:Y:S02]  /*5900*/  SHFL.BFLY P3, R219, R244, R246, R249 ;  /* 0x0c0000f6f4db7389 */ /* 0x00006400000600f9 */
[----:B01----:R-:W-:Y:S01]  /*5910*/  ENDCOLLECTIVE ;  /* 0x000000000000791b */ /* 0x003fe20003800000 */
.L_x_53:
[----:B------:R-:W-:Y:S05]  /*5920*/  BRA `(.L_x_54) ;  /* 0xffffffcc00f47947 */ /* 0x000fea000383ffff */
.L_x_55:
        /* <DEDUP_REMOVED lines=13> */
.L_x_16863:


//--------------------- .text._ZN10layer_norm13ln_bwd_kernelINS_13Kernel_traitsI13__nv_bfloat16S2_S2_S2_fjLj1280ELj1ELj4ELj1ELj16ENS_18Kernel_traits_baseILj1280ES2_S2_S2_S2_fjLj128EEEEELb0ELb0ELb1ELb0EEEvNS_9BwdParamsE --------------------------
	.section	.text._ZN10layer_norm13ln_bwd_kernelINS_13Kernel_traitsI13__nv_bfloat16S2_S2_S2_fjLj1280ELj1ELj4ELj1ELj16ENS_18Kernel_traits_baseILj1280ES2_S2_S2_S2_fjLj128EEEEELb0ELb0ELb1ELb0EEEvNS_9BwdParamsE,"ax",@progbits
	.align	128
        .global         _ZN10layer_norm13ln_bwd_kernelINS_13Kernel_traitsI13__nv_bfloat16S2_S2_S2_fjLj1280ELj1ELj4ELj1ELj16ENS_18Kernel_traits_baseILj1280ES2_S2_S2_S2_fjLj128EEEEELb0ELb0ELb1ELb0EEEvNS_9BwdParamsE
        .type           _ZN10layer_norm13ln_bwd_kernelINS_13Kernel_traitsI13__nv_bfloat16S2_S2_S2_fjLj1280ELj1ELj4ELj1ELj16ENS_18Kernel_traits_baseILj1280ES2_S2_S2_S2_fjLj128EEEEELb0ELb0ELb1ELb0EEEvNS_9BwdParamsE,@function
        .size           _ZN10layer_norm13ln_bwd_kernelINS_13Kernel_traitsI13__nv_bfloat16S2_S2_S2_fjLj1280ELj1ELj4ELj1ELj16ENS_18Kernel_traits_baseILj1280ES2_S2_S2_S2_fjLj128EEEEELb0ELb0ELb1ELb0EEEvNS_9BwdParamsE,(.L_x_16864 - _ZN10layer_norm13ln_bwd_kernelINS_13Kernel_traitsI13__nv_bfloat16S2_S2_S2_fjLj1280ELj1ELj4ELj1ELj16ENS_18Kernel_traits_baseILj1280ES2_S2_S2_S2_fjLj128EEEEELb0ELb0ELb1ELb0EEEvNS_9BwdParamsE)
        .other          _ZN10layer_norm13ln_bwd_kernelINS_13Kernel_traitsI13__nv_bfloat16S2_S2_S2_fjLj1280ELj1ELj4ELj1ELj16ENS_18Kernel_traits_baseILj1280ES2_S2_S2_S2_fjLj128EEEEELb0ELb0ELb1ELb0EEEvNS_9BwdParamsE,@"STO_CUDA_ENTRY STV_DEFAULT"
_ZN10layer_norm13ln_bwd_kernelINS_13Kernel_traitsI13__nv_bfloat16S2_S2_S2_fjLj1280ELj1ELj4ELj1ELj16ENS_18Kernel_traits_baseILj1280ES2_S2_S2_S2_fjLj128EEEEELb0ELb0ELb1ELb0EEEvNS_9BwdParamsE:
.text._ZN10layer_norm13ln_bwd_kernelINS_13Kernel_traitsI13__nv_bfloat16S2_S2_S2_fjLj1280ELj1ELj4ELj1ELj16ENS_18Kernel_traits_baseILj1280ES2_S2_S2_S2_fjLj128EEEEELb0ELb0ELb1ELb0EEEvNS_9BwdParamsE:
[----:B------:R-:W-:Y:S01]  /*0000*/  LDC R1, c[0x0][0x28] ;  /* 0x00000a00ff017b82 */ /* 0x000fe20000000800 */
[----:B------:R-:W0:Y:S01]  /*0010*/  S2R R252, SR_TID.X ;  /* 0x0000000000fc7919 */ /* 0x000e220000002100 */
[----:B------:R-:W-:Y:S01]  /*0020*/  ULDC UR4, c[0x0][0x218] ;  /* 0x0000860000047ab9 */ /* 0x000fe20000000800 */
[----:B------:R-:W-:Y:S01]  /*0030*/  LOP3.LUT R3, R3, 0xfffffffd, RZ, 0xc0, !PT ;  /* 0xfffffffd03037812 */ /* 0x000fe200078ec0ff */
[----:B------:R-:W-:Y:S01]  /*0040*/  ULDC UR6, c[0x0][0x214] ;  /* 0x0000850000067ab9 */ /* 0x000fe20000000800 */
[----:B------:R-:W-:Y:S01]  /*0050*/  MOV R5, UR4 ;  /* 0x0000000400057c02 */ /* 0x000fe20008000f00 */
[----:B------:R-:W-:Y:S01]  /*0060*/  ULDC.64 UR4, c[0x0][0x208] ;  /* 0x0000820000047ab9 */ /* 0x000fe20000000a00 */
[----:B------:R-:W-:Y:S01]  /*0070*/  ULDC UR9, c[0x0][0x218] ;  /* 0x0000860000097ab9 */ /* 0x000fe20000000800 */
[----:B------:R-:W-:Y:S01]  /*0080*/  ULDC UR8, c[0x0][0x290] ;  /* 0x0000a40000087ab9 */ /* 0x000fe20000000800 */
[----:B------:R-:W-:Y:S01]  /*0090*/  SHF.R.S32.HI R0, RZ, 0x1f, R5 ;  /* 0x0000001fff007819 */ /* 0x000fe20000011405 */
[----:B------:R-:W-:Y:S01]  /*00a0*/  ULDC.64 UR14, c[0x0][0x2c8] ;  /* 0x0000b200000e7ab9 */ /* 0x000fe20000000a00 */
[----:B------:R-:W-:-:S02]  /*00b0*/  ULDC.64 UR10, c[0x0][0x308] ;  /* 0x0000c200000a7ab9 */ /* 0x000fc40000000a00 */
[----:B------:R-:W-:Y:S02]  /*00c0*/  LEA.HI R0, R0, R5, RZ, 0x3 ;  /* 0x0000000500007211 */ /* 0x000fe400078f18ff */
[----:B0-----:R-:W-:-:S04]  /*00d0*/  LOP3.LUT R6, R252, 0x1f, RZ, 0xc0, !PT ;  /* 0x0000001ffc067812 */ /* 0x001fc800078ec0ff */
[----:B------:R-:W-:-:S04]  /*00e0*/  LOP3.LUT R7, R6, 0x1f, RZ, 0x3c, !PT ;  /* 0x0000001f06077812 */ /* 0x000fc800078e3cff */
[----:B------:R-:W-:Y:S02]  /*00f0*/  LEA.HI.SX32 R0, R0, R7, 0x1d ;  /* 0x0000000700007211 */ /* 0x000fe400078feaff */
[----:B------:R-:W-:Y:S02]  /*0100*/  MOV R7, R6 ;  /* 0x0000000600077202 */ /* 0x000fe40000000f00 */
[C---:B------:R-:W-:Y:S02]  /*0110*/  LOP3.LUT P5, RZ, R0.reuse, 0xffffffe0, RZ, 0xc0, !PT ;  /* 0xffffffe000ff7812 */ /* 0x040fe400078ac0ff */
[C---:B------:R-:W-:Y:S02]  /*0120*/  ISETP.GE.U32.AND P4, PT, R0.reuse, 0x40, PT ;  /* 0x000000400000780c */ /* 0x040fe40003f86070 */
[C---:B------:R-:W-:Y:S02]  /*0130*/  ISETP.GE.U32.AND P0, PT, R0.reuse, 0x60, PT ;  /* 0x000000600000780c */ /* 0x040fe40003f06070 */
[----:B------:R-:W-:-:S02]  /*0140*/  ISETP.GE.U32.AND P1, PT, R0, 0x80, PT ;  /* 0x000000800000780c */ /* 0x000fc40003f26070 */
[----:B------:R-:W-:-:S05]  /*0150*/  ISETP.GE.U32.AND P3, PT, R0, 0xa0, PT ;  /* 0x000000a00000780c */ /* 0x000fca0003f66070 */
[----:B------:R-:W0:Y:S01]  /*0160*/  @P5 LDC.64 R20, c[0x0][0x260] ;  /* 0x00009800ff145b82 */ /* 0x000e220000000a00 */
[----:B------:R-:W-:Y:S02]  /*0170*/  SHF.R.U32.HI R2, RZ, 0x5, R252 ;  /* 0x00000005ff027819 */ /* 0x000fe400000116fc */
[----:B------:R-:W-:-:S04]  /*0180*/  @P5 LOP3.LUT R3, R3, 0x2, RZ, 0xfc, !PT ;  /* 0x0000000203035812 */ /* 0x000fc800078efcff */
[----:B------:R-:W-:Y:S01]  /*0190*/  LOP3.LUT R3, R3, 0xfffffffe, RZ, 0xc0, !PT ;  /* 0xfffffffe03037812 */ /* 0x000fe200078ec0ff */
[----:B------:R-:W1:Y:S03]  /*01a0*/  @P4 LDC.64 R22, c[0x0][0x260] ;  /* 0x00009800ff164b82 */ /* 0x000e660000000a00 */
[----:B------:R-:W-:Y:S01]  /*01b0*/  @P4 LOP3.LUT R3, R3, 0x1, RZ, 0xfc, !PT ;  /* 0x0000000103034812 */ /* 0x000fe200078efcff */
[----:B------:R-:W-:Y:S03]  /*01c0*/  BSSY B0, `(.L_x_56) ;  /* 0x0000631000007945 */ /* 0x000fe60003800000 */
[----:B------:R-:W-:Y:S01]  /*01d0*/  LOP3.LUT R3, R3, 0xfffffffb, RZ, 0xc0, !PT ;  /* 0xfffffffb03037812 */ /* 0x000fe200078ec0ff */
[----:B------:R-:W2:Y:S01]  /*01e0*/  @P0 LDC.64 R26, c[0x0][0x260] ;  /* 0x00009800ff1a0b82 */ /* 0x000ea20000000a00 */
[----:B------:R-:W-:-:S02]  /*01f0*/  CS2R R36, SRZ ;  /* 0x0000000000247805 */ /* 0x000fc4000001ff00 */
[----:B------:R-:W-:Y:S02]  /*0200*/  CS2R R38, SRZ ;  /* 0x0000000000267805 */ /* 0x000fe4000001ff00 */
[----:B------:R-:W-:-:S03]  /*0210*/  @P3 LOP3.LUT R3, R3, 0x4, RZ, 0xfc, !PT ;  /* 0x0000000403033812 */ /* 0x000fc600078efcff */
[----:B------:R-:W3:Y:S01]  /*0220*/  @P1 LDC.64 R28, c[0x0][0x260] ;  /* 0x00009800ff1c1b82 */ /* 0x000ee20000000a00 */
[C---:B0-----:R-:W-:Y:S01]  /*0230*/  @P5 IMAD.WIDE.U32 R20, R7.reuse, 0x10, R20 ;  /* 0x0000001007145825 */ /* 0x041fe200078e0014 */
[----:B------:R-:W-:-:S04]  /*0240*/  @P5 LOP3.LUT R7, R7, 0x20, RZ, 0xfc, !PT ;  /* 0x0000002007075812 */ /* 0x000fc800078efcff */
[----:B------:R0:W5:Y:S02]  /*0250*/  @P5 LDG.E.128 R248, desc[UR4][R20.64] ;  /* 0x0000000414f85981 */ /* 0x000164000c1e1d00 */
[----:B------:R-:W4:Y:S01]  /*0260*/  @P3 LDC.64 R30, c[0x0][0x260] ;  /* 0x00009800ff1e3b82 */ /* 0x000f220000000a00 */
[C---:B-1----:R-:W-:Y:S01]  /*0270*/  @P4 IMAD.WIDE.U32 R24, R7.reuse, 0x10, R22 ;  /* 0x0000001007184825 */ /* 0x042fe200078e0016 */
[----:B------:R-:W-:-:S04]  /*0280*/  @P4 IADD3 R7, R7, 0x20, RZ ;  /* 0x0000002007074810 */ /* 0x000fc80007ffe0ff */
[----:B------:R0:W5:Y:S01]  /*0290*/  @P4 LDG.E.128 R32, desc[UR4][R24.64] ;  /* 0x0000000418204981 */ /* 0x000162000c1e1d00 */
[----:B--2---:R-:W-:-:S04]  /*02a0*/  @P0 IMAD.WIDE.U32 R26, R7, 0x10, R26 ;  /* 0x00000010071a0825 */ /* 0x004fc800078e001a */
[----:B------:R-:W-:Y:S01]  /*02b0*/  @P0 VIADD R7, R7, 0x20 ;  /* 0x0000002007070836 */ /* 0x000fe20000000000 */
[----:B------:R0:W5:Y:S03]  /*02c0*/  @P0 LDG.E.128 R16, desc[UR4][R26.64] ;  /* 0x000000041a100981 */ /* 0x000166000c1e1d00 */
[C---:B---3--:R-:W-:Y:S01]  /*02d0*/  @P1 IMAD.WIDE.U32 R28, R7.reuse, 0x10, R28 ;  /* 0x00000010071c1825 */ /* 0x048fe200078e001c */
[----:B------:R-:W-:-:S04]  /*02e0*/  @P1 IADD3 R7, R7, 0x20, RZ ;  /* 0x0000002007071810 */ /* 0x000fc80007ffe0ff */
[----:B------:R0:W5:Y:S01]  /*02f0*/  @P1 LDG.E.128 R12, desc[UR4][R28.64] ;  /* 0x000000041c0c1981 */ /* 0x000162000c1e1d00 */
[----:B----4-:R-:W-:-:S05]  /*0300*/  @P3 IMAD.WIDE.U32 R22, R7, 0x10, R30 ;  /* 0x0000001007163825 */ /* 0x010fca00078e001e */
[----:B------:R0:W5:Y:S01]  /*0310*/  @P3 LDG.E.128 R8, desc[UR4][R22.64] ;  /* 0x0000000416083981 */ /* 0x000162000c1e1d00 */
[----:B------:R-:W1:Y:S01]  /*0320*/  S2R R7, SR_CTAID.X ;  /* 0x0000000000077919 */ /* 0x000e620000002500 */
        /* <DEDUP_REMOVED lines=39> */
[----:B------:R-:W-:Y:S01]  /*05a0*/  CS2R R74, SRZ ;  /* 0x00000000004a7805 */ /* 0x000fe2000001ff00 */
[----:B0-----:R-:W-:Y:S06]  /*05b0*/  @P2 BRA `(.L_x_57) ;  /* 0x0000005c00c42947 */ /* 0x001fec0003800000 */
[----:B------:R-:W-:Y:S01]  /*05c0*/  ULDC.64 UR6, c[0x0][0x2c8] ;  /* 0x0000b20000067ab9 */ /* 0x000fe20000000a00 */
[C---:B-----5:R-:W-:Y:S01]  /*05d0*/  @P5 PRMT R245, R249.reuse, 0x7632, R245 ;  /* 0x00007632f9f55816 */ /* 0x060fe200000000f5 */
[----:B------:R-:W-:Y:S01]  /*05e0*/  IMAD.U32 R246, R249, 0x10000, RZ ;  /* 0x00010000f9f67824 */ /* 0x000fe200078e00ff */
[----:B------:R-:W-:Y:S01]  /*05f0*/  ISETP.NE.U32.AND P2, PT, RZ, UR6, PT ;  /* 0x00000006ff007c0c */ /* 0x000fe2000bf45070 */
[----:B------:R-:W0:Y:S01]  /*0600*/  LDC.U8 R249, c[0x0][0x2a0] ;  /* 0x0000a800fff97b82 */ /* 0x000e220000000000 */
[----:B------:R-:W-:Y:S01]  /*0610*/  @P5 PRMT R247, R248, 0x7632, R247 ;  /* 0x00007632f8f75816 */ /* 0x000fe200000000f7 */
[----:B------:R-:W-:Y:S01]  /*0620*/  HFMA2.MMA R37, -RZ, RZ, 0, 0 ;  /* 0x00000000ff257435 */ /* 0x000fe200000001ff */
[----:B------:R-:W-:Y:S01]  /*0630*/  ISETP.NE.AND.EX P2, PT, RZ, UR7, PT, P2 ;  /* 0x00000007ff007c0c */ /* 0x000fe2000bf45320 */
[----:B------:R-:W-:Y:S01]  /*0640*/  IMAD.U32 R238, R33, 0x10000, RZ ;  /* 0x0001000021ee7824 */ /* 0x000fe200078e00ff */
[----:B------:R-:W-:Y:S01]  /*0650*/  @P4 PRMT R239, R32, 0x7632, R239 ;  /* 0x0000763220ef4816 */ /* 0x000fe200000000ef */
[----:B------:R-:W-:Y:S01]  /*0660*/  IMAD.U32 R230, R17, 0x10000, RZ ;  /* 0x0001000011e67824 */ /* 0x000fe200078e00ff */
[----:B------:R-:W-:Y:S01]  /*0670*/  ISETP.LT.U32.OR P2, PT, R0, 0xa0, !P2 ;  /* 0x000000a00000780c */ /* 0x000fe20005741470 */
[----:B------:R-:W-:Y:S01]  /*0680*/  IMAD.U32 R222, R13, 0x10000, RZ ;  /* 0x000100000dde7824 */ /* 0x000fe200078e00ff */
[----:B------:R-:W-:Y:S01]  /*0690*/  @P0 PRMT R231, R16, 0x7632, R231 ;  /* 0x0000763210e70816 */ /* 0x000fe200000000e7 */
        /* <DEDUP_REMOVED lines=22> */
[----:B------:R-:W-:Y:S02]  /*0800*/  LOP3.LUT R3, R3, 0xfffffff7, RZ, 0xc0, !PT ;  /* 0xfffffff703037812 */ /* 0x000fe400078ec0ff */
        /* <DEDUP_REMOVED lines=15> */
[----:B------:R-:W-:Y:S02]  /*0900*/  @P2 LOP3.LUT R3, R3, 0x8, RZ, 0xfc, !PT ;  /* 0x0000000803032812 */ /* 0x000fe400078efcff */
        /* <DEDUP_REMOVED lines=14> */
[----:B0-----:R-:W-:-:S07]  /*09f0*/  SHF.L.U32 R208, R208, 0x10, RZ ;  /* 0x00000010d0d07819 */ /* 0x001fce00000006ff */
.L_x_212:
[----:B0-----:R-:W0:Y:S08]  /*0a00*/  LDC.64 R4, c[0x0][0x288] ;  /* 0x0000a200ff047b82 */ /* 0x001e300000000a00 */
[----:B------:R-:W1:Y:S08]  /*0a10*/  LDC.64 R6, c[0x0][0x250] ;  /* 0x00009400ff067b82 */ /* 0x000e700000000a00 */
[----:B------:R-:W2:Y:S01]  /*0a20*/  LDC.64 R148, c[0x0][0x280] ;  /* 0x0000a000ff947b82 */ /* 0x000ea20000000a00 */
[----:B0-----:R-:W-:-:S07]  /*0a30*/  IMAD.WIDE R4, R2, 0x4, R4 ;  /* 0x0000000402047825 */ /* 0x001fce00078e0204 */
[----:B------:R-:W0:Y:S01]  /*0a40*/  LDC.64 R144, c[0x0][0x258] ;  /* 0x00009600ff907b82 */ /* 0x000e220000000a00 */
[----:B------:R1:W3:Y:S07]  /*0a50*/  LDG.E R146, desc[UR4][R4.64] ;  /* 0x0000000404927981 */ /* 0x0002ee000c1e1900 */
[----:B------:R-:W4:Y:S01]  /*0a60*/  LDC.64 R250, c[0x0][0x2c8] ;  /* 0x0000b200fffa7b82 */ /* 0x000f220000000a00 */
[----:B-1----:R-:W-:-:S04]  /*0a70*/  IMAD.WIDE R4, R2, 0x4, R6 ;  /* 0x0000000402047825 */ /* 0x002fc800078e0206 */
[C---:B--2---:R-:W-:Y:S01]  /*0a80*/  IMAD.WIDE R6, R2.reuse, 0x4, R148 ;  /* 0x0000000402067825 */ /* 0x044fe200078e0294 */
[----:B------:R1:W5:Y:S04]  /*0a90*/  LDG.E R199, desc[UR4][R4.64] ;  /* 0x0000000404c77981 */ /* 0x000368000c1e1900 */
[----:B------:R2:W5:Y:S01]  /*0aa0*/  LDG.E R207, desc[UR4][R6.64] ;  /* 0x0000000406cf7981 */ /* 0x000562000c1e1900 */
[----:B0-----:R-:W-:-:S04]  /*0ab0*/  IMAD.WIDE R144, R2, 0x4, R144 ;  /* 0x0000000402907825 */ /* 0x001fc800078e0290 */
[----:B-1----:R-:W-:Y:S01]  /*0ac0*/  IMAD.U32 R5, RZ, RZ, UR9 ;  /* 0x00000009ff057e24 */ /* 0x002fe2000f8e00ff */
[----:B------:R-:W-:Y:S01]  /*0ad0*/  BSSY B1, `(.L_x_58) ;  /* 0x0000222000017945 */ /* 0x000fe20003800000 */
[----:B------:R4:W5:Y:S02]  /*0ae0*/  LDG.E R4, desc[UR4][R144.64] ;  /* 0x0000000490047981 */ /* 0x000964000c1e1900 */
[----:B------:R-:W-:Y:S01]  /*0af0*/  IMAD R147, R2, R5, RZ ;  /* 0x0000000502937224 */ /* 0x000fe200078e02ff */
[----:B--2---:R-:W-:-:S04]  /*0b00*/  LOP3.LUT R6, R252, 0x1f, RZ, 0xc0, !PT ;  /* 0x0000001ffc067812 */ /* 0x004fc800078ec0ff */
[----:B------:R-:W-:-:S04]  /*0b10*/  SHF.R.S32.HI R148, RZ, 0x1f, R147 ;  /* 0x0000001fff947819 */ /* 0x000fc80000011493 */
[----:B------:R-:W-:-:S04]  /*0b20*/  LEA.HI R147, R148, R147, RZ, 0x3 ;  /* 0x0000009394937211 */ /* 0x000fc800078f18ff */
[----:B------:R-:W-:-:S05]  /*0b30*/  LEA.HI.SX32 R7, R147, R6, 0x1d ;  /* 0x0000000693077211 */ /* 0x000fca00078feaff */
[----:B----4-:R-:W-:Y:S01]  /*0b40*/  IMAD.WIDE.U32 R144, R7, 0x10, R250 ;  /* 0x0000001007907825 */ /* 0x010fe200078e00fa */
[----:B---3--:R-:W-:-:S13]  /*0b50*/  ISETP.GT.AND P2, PT, R146, RZ, PT ;  /* 0x000000ff9200720c */ /* 0x008fda0003f44270 */
[----:B------:R-:W-:Y:S05]  /*0b60*/  @P2 BRA `(.L_x_59) ;  /* 0x0000000000b42947 */ /* 0x000fea0003800000 */
[----:B------:R-:W-:Y:S01]  /*0b70*/  LOP3.LUT P3, RZ, R3, 0x2, RZ, 0xc0, !PT ;  /* 0x0000000203ff7812 */ /* 0x000fe2000786c0ff */
[----:B------:R-:W-:Y:S01]  /*0b80*/  BSSY B2, `(.L_x_60) ;  /* 0x0000008000027945 */ /* 0x000fe20003800000 */
[----:B------:R-:W-:-:S11]  /*0b90*/  MOV R147, R7 ;  /* 0x0000000700937202 */ /* 0x000fd60000000f00 */
[----:B------:R-:W-:Y:S05]  /*0ba0*/  @!P3 BRA `(.L_x_61) ;  /* 0x000000000014b947 */ /* 0x000fea0003800000 */
[----:B------:R-:W-:-:S04]  /*0bb0*/  ISETP.NE.U32.AND P3, PT, RZ, UR14, PT ;  /* 0x0000000eff007c0c */ /* 0x000fc8000bf65070 */
[----:B------:R-:W-:-:S13]  /*0bc0*/  ISETP.NE.AND.EX P3, PT, RZ, UR15, PT, P3 ;  /* 0x0000000fff007c0c */ /* 0x000fda000bf65330 */
[----:B------:R-:W-:Y:S05]  /*0bd0*/  @!P3 BRA `(.L_x_62) ;  /* 0x000000000004b947 */ /* 0x000fea0003800000 */
[----:B------:R0:W5:Y:S02]  /*0be0*/  LDG.E.128 R120, desc[UR4][R144.64] ;  /* 0x0000000490787981 */ /* 0x000164000c1e1d00 */
.L_x_62:
[----:B------:R-:W-:-:S07]  /*0bf0*/  IADD3 R147, R7, 0x20, RZ ;  /* 0x0000002007937810 */ /* 0x000fce0007ffe0ff */
.L_x_61:
[----:B------:R-:W-:Y:S05]  /*0c00*/  BSYNC B2 ;  /* 0x0000000000027941 */ /* 0x000fea0003800000 */
.L_x_60:
[----:B------:R-:W-:Y:S01]  /*0c10*/  LOP3.LUT P3, RZ, R3, 0x1, RZ, 0xc0, !PT ;  /* 0x0000000103ff7812 */ /* 0x000fe2000786c0ff */
[----:B------:R-:W-:-:S12]  /*0c20*/  BSSY B2, `(.L_x_63) ;  /* 0x0000008000027945 */ /* 0x000fd80003800000 */
[----:B------:R-:W-:Y:S05]  /*0c30*/  @!P3 BRA `(.L_x_64) ;  /* 0x000000000018b947 */ /* 0x000fea0003800000 */
[----:B------:R-:W-:-:S04]  /*0c40*/  ISETP.NE.U32.AND P3, PT, RZ, UR14, PT ;  /* 0x0000000eff007c0c */ /* 0x000fc8000bf65070 */
[----:B------:R-:W-:-:S13]  /*0c50*/  ISETP.NE.AND.EX P3, PT, RZ, UR15, PT, P3 ;  /* 0x0000000fff007c0c */ /* 0x000fda000bf65330 */
[----:B------:R-:W-:Y:S05]  /*0c60*/  @!P3 BRA `(.L_x_65) ;  /* 0x000000000008b947 */ /* 0x000fea0003800000 */
[----:B------:R-:W-:-:S06]  /*0c70*/  IMAD.WIDE.U32 R124, R147, 0x10, R250 ;  /* 0x00000010937c7825 */ /* 0x000fcc00078e00fa */
[----:B------:R-:W5:Y:S02]  /*0c80*/  LDG.E.128 R124, desc[UR4][R124.64] ;  /* 0x000000047c7c7981 */ /* 0x000f64000c1e1d00 */
.L_x_65:
[----:B------:R-:W-:-:S07]  /*0c90*/  IADD3 R147, R147, 0x20, RZ ;  /* 0x0000002093937810 */ /* 0x000fce0007ffe0ff */
.L_x_64:
[----:B------:R-:W-:Y:S05]  /*0ca0*/  BSYNC B2 ;  /* 0x0000000000027941 */ /* 0x000fea0003800000 */
.L_x_63:
[----:B------:R-:W-:Y:S04]  /*0cb0*/  BSSY B2, `(.L_x_66) ;  /* 0x0000008000027945 */ /* 0x000fe80003800000 */
[----:B------:R-:W-:Y:S05]  /*0cc0*/  @!P0 BRA `(.L_x_67) ;  /* 0x0000000000188947 */ /* 0x000fea0003800000 */
[----:B------:R-:W-:-:S04]  /*0cd0*/  ISETP.NE.U32.AND P3, PT, RZ, UR14, PT ;  /* 0x0000000eff007c0c */ /* 0x000fc8000bf65070 */
[----:B------:R-:W-:-:S13]  /*0ce0*/  ISETP.NE.AND.EX P3, PT, RZ, UR15, PT, P3 ;  /* 0x0000000fff007c0c */ /* 0x000fda000bf65330 */
[----:B------:R-:W-:Y:S05]  /*0cf0*/  @!P3 BRA `(.L_x_68) ;  /* 0x000000000008b947 */ /* 0x000fea0003800000 */
[----:B------:R-:W-:-:S06]  /*0d00*/  IMAD.WIDE.U32 R128, R147, 0x10, R250 ;  /* 0x0000001093807825 */ /* 0x000fcc00078e00fa */
[----:B------:R-:W5:Y:S02]  /*0d10*/  LDG.E.128 R128, desc[UR4][R128.64] ;  /* 0x0000000480807981 */ /* 0x000f64000c1e1d00 */
.L_x_68:
[----:B------:R-:W-:-:S07]  /*0d20*/  VIADD R147, R147, 0x20 ;  /* 0x0000002093937836 */ /* 0x000fce0000000000 */
.L_x_67:
[----:B------:R-:W-:Y:S05]  /*0d30*/  BSYNC B2 ;  /* 0x0000000000027941 */ /* 0x000fea0003800000 */
.L_x_66:
[----:B------:R-:W-:Y:S04]  /*0d40*/  BSSY B2, `(.L_x_69) ;  /* 0x0000008000027945 */ /* 0x000fe80003800000 */
[----:B------:R-:W-:Y:S05]  /*0d50*/  @!P1 BRA `(.L_x_70) ;  /* 0x0000000000189947 */ /* 0x000fea0003800000 */
[----:B------:R-:W-:-:S04]  /*0d60*/  ISETP.NE.U32.AND P3, PT, RZ, UR14, PT ;  /* 0x0000000eff007c0c */ /* 0x000fc8000bf65070 */
[----:B------:R-:W-:-:S13]  /*0d70*/  ISETP.NE.AND.EX P3, PT, RZ, UR15, PT, P3 ;  /* 0x0000000fff007c0c */ /* 0x000fda000bf65330 */
[----:B------:R-:W-:Y:S05]  /*0d80*/  @!P3 BRA `(.L_x_71) ;  /* 0x000000000008b947 */ /* 0x000fea0003800000 */
[----:B------:R-:W-:-:S06]  /*0d90*/  IMAD.WIDE.U32 R132, R147, 0x10, R250 ;  /* 0x0000001093847825 */ /* 0x000fcc00078e00fa */
[----:B------:R-:W5:Y:S02]  /*0da0*/  LDG.E.128 R132, desc[UR4][R132.64] ;  /* 0x0000000484847981 */ /* 0x000f64000c1e1d00 */
.L_x_71:
[----:B------:R-:W-:-:S07]  /*0db0*/  IADD3 R147, R147, 0x20, RZ ;  /* 0x0000002093937810 */ /* 0x000fce0007ffe0ff */
.L_x_70:
[----:B------:R-:W-:Y:S05]  /*0dc0*/  BSYNC B2 ;  /* 0x0000000000027941 */ /* 0x000fea0003800000 */
.L_x_69:
[----:B------:R-:W-:Y:S01]  /*0dd0*/  LOP3.LUT P3, RZ, R3, 0x8, RZ, 0xc0, !PT ;  /* 0x0000000803ff7812 */ /* 0x000fe2000786c0ff */
[----:B------:R-:W-:Y:S01]  /*0de0*/  HFMA2.MMA R201, -RZ, RZ, 0, 0 ;  /* 0x00000000ffc97435 */ /* 0x000fe200000001ff */
[----:B------:R-:W-:-:S11]  /*0df0*/  MOV R202, RZ ;  /* 0x000000ff00ca7202 */ /* 0x000fd60000000f00 */
[----:B------:R-:W-:Y:S05]  /*0e00*/  @P3 BRA `(.L_x_72) ;  /* 0x0000001c00b83947 */ /* 0x000fea0003800000 */
[----:B------:R-:W-:-:S06]  /*0e10*/  IMAD.WIDE.U32 R136, R147, 0x10, R250 ;  /* 0x0000001093887825 */ /* 0x000fcc00078e00fa */
[----:B------:R-:W5:Y:S01]  /*0e20*/  LDG.E.128 R136, desc[UR4][R136.64] ;  /* 0x0000000488887981 */ /* 0x000f62000c1e1d00 */
[----:B------:R-:W-:Y:S05]  /*0e30*/  BRA `(.L_x_72) ;  /* 0x0000001c00ac7947 */ /* 0x000fea0003800000 */
.L_x_59:
[----:B------:R-:W-:Y:S01]  /*0e40*/  VIADD R146, R146, 0xffffffff ;  /* 0xffffffff92927836 */ /* 0x000fe20000000000 */
[----:B------:R-:W-:Y:S01]  /*0e50*/  LOP3.LUT P3, RZ, R3, 0x2, RZ, 0xc0, !PT ;  /* 0x0000000203ff7812 */ /* 0x000fe2000786c0ff */
[----:B------:R-:W-:Y:S01]  /*0e60*/  BSSY B2, `(.L_x_73) ;  /* 0x0000066000027945 */ /* 0x000fe20003800000 */
[----:B------:R-:W-:Y:S01]  /*0e70*/  HFMA2.MMA R201, -RZ, RZ, 0, 0 ;  /* 0x00000000ffc97435 */ /* 0x000fe200000001ff */
[----:B------:R-:W-:Y:S01]  /*0e80*/  IMAD R146, R146, R5, RZ ;  /* 0x0000000592927224 */ /* 0x000fe200078e02ff */
[----:B------:R-:W-:Y:S02]  /*0e90*/  MOV R202, RZ ;  /* 0x000000ff00ca7202 */ /* 0x000fe40000000f00 */
[----:B------:R-:W-:Y:S02]  /*0ea0*/  MOV R213, R7 ;  /* 0x0000000700d57202 */ /* 0x000fe40000000f00 */
[----:B------:R-:W-:-:S04]  /*0eb0*/  SHF.R.S32.HI R147, RZ, 0x1f, R146 ;  /* 0x0000001fff937819 */ /* 0x000fc80000011492 */
[----:B------:R-:W-:-:S04]  /*0ec0*/  LEA.HI R147, R147, R146, RZ, 0x3 ;  /* 0x0000009293937211 */ /* 0x000fc800078f18ff */
[----:B------:R-:W-:Y:S01]  /*0ed0*/  LEA.HI.SX32 R200, R147, R6, 0x1d ;  /* 0x0000000693c87211 */ /* 0x000fe200078feaff */
[----:B------:R-:W-:Y:S06]  /*0ee0*/  @!P3 BRA `(.L_x_74) ;  /* 0x000000040074b947 */ /* 0x000fec0003800000 */
[----:B------:R-:W-:Y:S01]  /*0ef0*/  ISETP.NE.AND P3, PT, R249, RZ, PT ;  /* 0x000000fff900720c */ /* 0x000fe20003f65270 */
[----:B------:R-:W0:Y:S03]  /*0f00*/  LDC.64 R12, c[0x0][0x2b8] ;  /* 0x0000ae00ff0c7b82 */ /* 0x000e260000000a00 */
[----:B-----5:R-:W-:Y:S02]  /*0f10*/  FSEL R17, R199, RZ, !P3 ;  /* 0x000000ffc7117208 */ /* 0x020fe40005800000 */
[----:B------:R-:W-:-:S04]  /*0f20*/  ISETP.NE.U32.AND P3, PT, RZ, UR14, PT ;  /* 0x0000000eff007c0c */ /* 0x000fc8000bf65070 */
[----:B------:R-:W-:-:S13]  /*0f30*/  ISETP.NE.AND.EX P3, PT, RZ, UR15, PT, P3 ;  /* 0x0000000fff007c0c */ /* 0x000fda000bf65330 */
[----:B------:R1:W5:Y:S02]  /*0f40*/  @P3 LDG.E.128 R120, desc[UR4][R144.64] ;  /* 0x0000000490783981 */ /* 0x000364000c1e1d00 */
[----:B-1----:R-:W1:Y:S01]  /*0f50*/  LDC.64 R144, c[0x0][0x238] ;  /* 0x00008e00ff907b82 */ /* 0x002e620000000a00 */
[----:B0-----:R-:W-:-:S06]  /*0f60*/  IMAD.WIDE.U32 R12, R200, 0x10, R12 ;  /* 0x00000010c80c7825 */ /* 0x001fcc00078e000c */
[----:B------:R-:W2:Y:S01]  /*0f70*/  LDG.E.128 R12, desc[UR4][R12.64] ;  /* 0x000000040c0c7981 */ /* 0x000ea2000c1e1d00 */
[----:B-1----:R-:W-:-:S06]  /*0f80*/  IMAD.WIDE.U32 R144, R7, 0x10, R144 ;  /* 0x0000001007907825 */ /* 0x002fcc00078e0090 */
[----:B------:R-:W3:Y:S01]  /*0f90*/  LDG.E.128 R144, desc[UR4][R144.64] ;  /* 0x0000000490907981 */ /* 0x000ee2000c1e1d00 */
[----:B------:R-:W-:Y:S01]  /*0fa0*/  VIADD R200, R200, 0x20 ;  /* 0x00000020c8c87836 */ /* 0x000fe20000000000 */
[C---:B--2---:R-:W-:Y:S02]  /*0fb0*/  PRMT R204, R13.reuse, 0x7632, R204 ;  /* 0x000076320dcc7816 */ /* 0x044fe400000000cc */
[----:B------:R-:W-:Y:S02]  /*0fc0*/  SHF.L.U32 R13, R13, 0x10, RZ ;  /* 0x000000100d0d7819 */ /* 0x000fe400000006ff */
[C---:B------:R-:W-:Y:S01]  /*0fd0*/  PRMT R206, R12.reuse, 0x7632, R206 ;  /* 0x000076320cce7816 */ /* 0x040fe200000000ce */
[----:B------:R-:W-:Y:S01]  /*0fe0*/  IMAD.U32 R203, R12, 0x10000, RZ ;  /* 0x000100000ccb7824 */ /* 0x000fe200078e00ff */
[----:B------:R-:W-:Y:S01]  /*0ff0*/  PRMT R196, R14, 0x7632, R196 ;  /* 0x000076320ec47816 */ /* 0x000fe200000000c4 */
[----:B------:R-:W-:Y:S01]  /*1000*/  FADD.FTZ R82, R82, R13 ;  /* 0x0000000d52527221 */ /* 0x000fe20000010000 */
[----:B------:R-:W-:Y:S01]  /*1010*/  FMUL.FTZ R205, R246, R13 ;  /* 0x0000000df6cd7220 */ /* 0x000fe20000410000 */
[----:B------:R-:W-:-:S02]  /*1020*/  SHF.L.U32 R213, R14, 0x10, RZ ;  /* 0x000000100ed57819 */ /* 0x000fc400000006ff */
[----:B---3--:R-:W-:Y:S02]  /*1030*/  SHF.L.U32 R148, R145, 0x10, RZ ;  /* 0x0000001091947819 */ /* 0x008fe400000006ff */
[C---:B------:R-:W-:Y:S01]  /*1040*/  PRMT R0, R144.reuse, 0x7632, R0 ;  /* 0x0000763290007816 */ /* 0x040fe20000000000 */
[----:B------:R-:W-:Y:S01]  /*1050*/  IMAD.U32 R10, R144, 0x10000, RZ ;  /* 0x00010000900a7824 */ /* 0x000fe200078e00ff */
[----:B------:R-:W-:Y:S01]  /*1060*/  SHF.L.U32 R194, R147, 0x10, RZ ;  /* 0x0000001093c27819 */ /* 0x000fe200000006ff */
[----:B------:R-:W-:Y:S01]  /*1070*/  FADD.FTZ R11, -R17, R148 ;  /* 0x00000094110b7221 */ /* 0x000fe20000010100 */
[----:B------:R-:W-:Y:S01]  /*1080*/  PRMT R16, R145, 0x7632, R16 ;  /* 0x0000763291107816 */ /* 0x000fe20000000010 */
[----:B------:R-:W-:Y:S01]  /*1090*/  IMAD.U32 R0, R0, 0x10000, RZ ;  /* 0x0001000000007824 */ /* 0x000fe200078e00ff */
[C---:B------:R-:W-:Y:S01]  /*10a0*/  PRMT R149, R146.reuse, 0x7632, R149 ;  /* 0x0000763292957816 */ /* 0x040fe20000000095 */
[C---:B------:R-:W-:Y:S01]  /*10b0*/  FADD.FTZ R201, -R17.reuse, R10 ;  /* 0x0000000a11c97221 */ /* 0x040fe20000010100 */
[----:B------:R-:W-:Y:S01]  /*10c0*/  SHF.L.U32 R146, R146, 0x10, RZ ;  /* 0x0000001092927819 */ /* 0x000fe200000006ff */
[----:B------:R-:W-:Y:S01]  /*10d0*/  FMUL.FTZ R11, R4, R11 ;  /* 0x0000000b040b7220 */ /* 0x000fe20000410000 */
[----:B------:R-:W-:Y:S01]  /*10e0*/  SHF.L.U32 R16, R16, 0x10, RZ ;  /* 0x0000001010107819 */ /* 0x000fe200000006ff */
[----:B------:R-:W-:Y:S01]  /*10f0*/  FADD.FTZ R151, -R17, R194 ;  /* 0x000000c211977221 */ /* 0x000fe20000010100 */
[----:B------:R-:W-:Y:S01]  /*1100*/  SHF.L.U32 R10, R149, 0x10, RZ ;  /* 0x00000010950a7819 */ /* 0x000fe200000006ff */
[----:B------:R-:W-:Y:S01]  /*1110*/  FADD.FTZ R149, -R17, R0 ;  /* 0x0000000011957221 */ /* 0x000fe20000010100 */
[----:B------:R-:W-:Y:S01]  /*1120*/  PRMT R194, R15, 0x7632, R194 ;  /* 0x000076320fc27816 */ /* 0x000fe200000000c2 */
[----:B------:R-:W-:Y:S01]  /*1130*/  FADD.FTZ R195, -R17, R146 ;  /* 0x0000009211c37221 */ /* 0x000fe20000010100 */
[----:B------:R-:W-:Y:S01]  /*1140*/  SHF.L.U32 R15, R15, 0x10, RZ ;  /* 0x000000100f0f7819 */ /* 0x000fe200000006ff */
[----:B------:R-:W-:Y:S01]  /*1150*/  FFMA.FTZ R38, R11, R13, R38 ;  /* 0x0000000d0b267223 */ /* 0x000fe20000010026 */
[----:B------:R-:W-:Y:S01]  /*1160*/  PRMT R150, R147, 0x7632, R150 ;  /* 0x0000763293967816 */ /* 0x000fe20000000096 */
[----:B------:R-:W-:Y:S01]  /*1170*/  FMUL.FTZ R13, R4, R151 ;  /* 0x00000097040d7220 */ /* 0x000fe20000410000 */
[C---:B------:R-:W-:Y:S01]  /*1180*/  FADD.FTZ R147, -R17.reuse, R16 ;  /* 0x0000001011937221 */ /* 0x040fe20000010100 */
[----:B------:R-:W-:Y:S01]  /*1190*/  FADD.FTZ R145, -R17, R10 ;  /* 0x0000000a11917221 */ /* 0x000fe20000010100 */
[----:B------:R-:W-:-:S02]  /*11a0*/  IMAD.U32 R206, R206, 0x10000, RZ ;  /* 0x00010000cece7824 */ /* 0x000fc400078e00ff */
[C---:B------:R-:W-:Y:S01]  /*11b0*/  FMUL.FTZ R14, R4.reuse, R149 ;  /* 0x00000095040e7220 */ /* 0x040fe20000410000 */
[----:B------:R-:W-:Y:S01]  /*11c0*/  FMUL.FTZ R0, R4, R201 ;  /* 0x000000c904007220 */ /* 0x000fe20000410000 */
[----:B------:R-:W-:Y:S01]  /*11d0*/  FMUL.FTZ R10, R248, R203 ;  /* 0x000000cbf80a7220 */ /* 0x000fe20000410000 */
[----:B------:R-:W-:Y:S01]  /*11e0*/  FMUL.FTZ R12, R4, R195 ;  /* 0x000000c3040c7220 */ /* 0x000fe20000410000 */
[----:B------:R-:W-:Y:S01]  /*11f0*/  FADD.FTZ R86, R86, R15 ;  /* 0x0000000f56567221 */ /* 0x000fe20000010000 */
[-C--:B------:R-:W-:Y:S01]  /*1200*/  FFMA.FTZ R42, R13, R15.reuse, R42 ;  /* 0x0000000f0d2a7223 */ /* 0x080fe2000001002a */
[----:B------:R-:W-:Y:S01]  /*1210*/  FMUL.FTZ R195, R242, R15 ;  /* 0x0000000ff2c37220 */ /* 0x000fe20000410000 */
[----:B------:R-:W-:Y:S01]  /*1220*/  FADD.FTZ R81, R81, R206 ;  /* 0x000000ce51517221 */ /* 0x000fe20000010000 */
[-C--:B------:R-:W-:Y:S01]  /*1230*/  FFMA.FTZ R37, R14, R206.reuse, R37 ;  /* 0x000000ce0e257223 */ /* 0x080fe20000010025 */
[----:B------:R-:W-:Y:S01]  /*1240*/  FMUL.FTZ R15, R4, R147 ;  /* 0x00000093040f7220 */ /* 0x000fe20000410000 */
[----:B------:R-:W-:Y:S01]  /*1250*/  FMUL.FTZ R206, R247, R206 ;  /* 0x000000cef7ce7220 */ /* 0x000fe20000410000 */
[----:B------:R-:W-:Y:S01]  /*1260*/  FADD.FTZ R147, RZ, R10 ;  /* 0x0000000aff937221 */ /* 0x000fe20000010000 */
[----:B------:R-:W-:Y:S01]  /*1270*/  FFMA.FTZ R149, R0, R10, RZ ;  /* 0x0000000a00957223 */ /* 0x000fe200000100ff */
[----:B------:R-:W-:-:S02]  /*1280*/  SHF.L.U32 R204, R204, 0x10, RZ ;  /* 0x00000010cccc7819 */ /* 0x000fc400000006ff */
[----:B------:R-:W-:Y:S01]  /*1290*/  FADD.FTZ R16, R147, R206 ;  /* 0x000000ce93107221 */ /* 0x000fe20000010000 */
[----:B------:R-:W-:Y:S02]  /*12a0*/  FFMA.FTZ R144, R14, R206, R149 ;  /* 0x000000ce0e907223 */ /* 0x000fe40000010095 */
[----:B------:R-:W-:Y:S01]  /*12b0*/  FADD.FTZ R83, R83, R204 ;  /* 0x000000cc53537221 */ /* 0x000fe20000010000 */
[-C--:B------:R-:W-:Y:S01]  /*12c0*/  FFMA.FTZ R39, R15, R204.reuse, R39 ;  /* 0x000000cc0f277223 */ /* 0x080fe20000010027 */
[----:B------:R-:W-:Y:S01]  /*12d0*/  FMUL.FTZ R204, R245, R204 ;  /* 0x000000ccf5cc7220 */ /* 0x000fe20000410000 */
[----:B------:R-:W-:Y:S01]  /*12e0*/  FADD.FTZ R147, R16, R205 ;  /* 0x000000cd10937221 */ /* 0x000fe20000010000 */
[----:B------:R-:W-:Y:S01]  /*12f0*/  FFMA.FTZ R144, R11, R205, R144 ;  /* 0x000000cd0b907223 */ /* 0x000fe20000010090 */
[----:B------:R-:W-:Y:S01]  /*1300*/  SHF.L.U32 R150, R150, 0x10, RZ ;  /* 0x0000001096967819 */ /* 0x000fe200000006ff */
[----:B------:R-:W-:Y:S01]  /*1310*/  FADD.FTZ R80, R80, R203 ;  /* 0x000000cb50507221 */ /* 0x000fe20000010000 */
[----:B------:R-:W-:Y:S01]  /*1320*/  SHF.L.U32 R196, R196, 0x10, RZ ;  /* 0x00000010c4c47819 */ /* 0x000fe200000006ff */
[----:B------:R-:W-:Y:S01]  /*1330*/  FFMA.FTZ R36, R0, R203, R36 ;  /* 0x000000cb00247223 */ /* 0x000fe20000010024 */
[----:B------:R-:W-:Y:S01]  /*1340*/  FMUL.FTZ R16, R4, R145 ;  /* 0x0000009104107220 */ /* 0x000fe20000410000 */
        /* <DEDUP_REMOVED lines=22> */
[----:B------:R-:W-:-:S07]  /*14b0*/  IADD3 R213, R7, 0x20, RZ ;  /* 0x0000002007d57810 */ /* 0x000fce0007ffe0ff */
.L_x_74:
[----:B------:R-:W-:Y:S05]  /*14c0*/  BSYNC B2 ;  /* 0x0000000000027941 */ /* 0x000fea0003800000 */
.L_x_73:
[----:B------:R-:W-:Y:S01]  /*14d0*/  LOP3.LUT P3, RZ, R3, 0x1, RZ, 0xc0, !PT ;  /* 0x0000000103ff7812 */ /* 0x000fe2000786c0ff */
[----:B------:R-:W-:-:S12]  /*14e0*/  BSSY B2, `(.L_x_75) ;  /* 0x0000060000027945 */ /* 0x000fd80003800000 */
[----:B------:R-:W-:Y:S05]  /*14f0*/  @!P3 BRA `(.L_x_76) ;  /* 0x000000040078b947 */ /* 0x000fea0003800000 */
[----:B------:R-:W0:Y:S01]  /*1500*/  LDC.64 R144, c[0x0][0x238] ;  /* 0x00008e00ff907b82 */ /* 0x000e220000000a00 */
[----:B------:R-:W-:-:S04]  /*1510*/  ISETP.NE.AND P3, PT, R249, RZ, PT ;  /* 0x000000fff900720c */ /* 0x000fc80003f65270 */
[----:B-----5:R-:W-:Y:S02]  /*1520*/  FSEL R25, R199, RZ, !P3 ;  /* 0x000000ffc7197208 */ /* 0x020fe40005800000 */
[----:B------:R-:W-:Y:S01]  /*1530*/  ISETP.NE.U32.AND P3, PT, RZ, UR14, PT ;  /* 0x0000000eff007c0c */ /* 0x000fe2000bf65070 */
[----:B------:R-:W1:Y:S03]  /*1540*/  LDC.64 R20, c[0x0][0x2b8] ;  /* 0x0000ae00ff147b82 */ /* 0x000e660000000a00 */
[----:B------:R-:W-:Y:S01]  /*1550*/  ISETP.NE.AND.EX P3, PT, RZ, UR15, PT, P3 ;  /* 0x0000000fff007c0c */ /* 0x000fe2000bf65330 */
[----:B0-----:R-:W-:-:S12]  /*1560*/  IMAD.WIDE.U32 R144, R213, 0x10, R144 ;  /* 0x00000010d5907825 */ /* 0x001fd800078e0090 */
[----:B------:R-:W-:Y:S01]  /*1570*/  @P3 IMAD.WIDE.U32 R18, R213, 0x10, R250 ;  /* 0x00000010d5123825 */ /* 0x000fe200078e00fa */
[----:B------:R-:W2:Y:S03]  /*1580*/  LDG.E.128 R144, desc[UR4][R144.64] ;  /* 0x0000000490907981 */ /* 0x000ea6000c1e1d00 */
[C---:B-1----:R-:W-:Y:S01]  /*1590*/  IMAD.WIDE.U32 R20, R200.reuse, 0x10, R20 ;  /* 0x00000010c8147825 */ /* 0x042fe200078e0014 */
[----:B------:R2:W5:Y:S05]  /*15a0*/  @P3 LDG.E.128 R124, desc[UR4][R18.64] ;  /* 0x00000004127c3981 */ /* 0x00056a000c1e1d00 */
[----:B------:R-:W3:Y:S01]  /*15b0*/  LDG.E.128 R20, desc[UR4][R20.64] ;  /* 0x0000000414147981 */ /* 0x000ee2000c1e1d00 */
[----:B------:R-:W-:-:S02]  /*15c0*/  IADD3 R200, R200, 0x20, RZ ;  /* 0x00000020c8c87810 */ /* 0x000fc40007ffe0ff */
[----:B------:R-:W-:Y:S02]  /*15d0*/  IADD3 R213, R213, 0x20, RZ ;  /* 0x00000020d5d57810 */ /* 0x000fe40007ffe0ff */
[----:B--2---:R-:W-:Y:S02]  /*15e0*/  PRMT R18, R146, 0x7632, R18 ;  /* 0x0000763292127816 */ /* 0x004fe40000000012 */
[----:B------:R-:W-:-:S03]  /*15f0*/  SHF.L.U32 R150, R145, 0x10, RZ ;  /* 0x0000001091967819 */ /* 0x000fc600000006ff */
[----:B------:R-:W-:Y:S01]  /*1600*/  IMAD.U32 R18, R18, 0x10000, RZ ;  /* 0x0001000012127824 */ /* 0x000fe200078e00ff */
[C---:B------:R-:W-:Y:S02]  /*1610*/  PRMT R8, R144.reuse, 0x7632, R8 ;  /* 0x0000763290087816 */ /* 0x040fe40000000008 */
[----:B------:R-:W-:Y:S02]  /*1620*/  SHF.L.U32 R190, R147, 0x10, RZ ;  /* 0x0000001093be7819 */ /* 0x000fe400000006ff */
[----:B------:R-:W-:Y:S02]  /*1630*/  SHF.L.U32 R24, R144, 0x10, RZ ;  /* 0x0000001090187819 */ /* 0x000fe400000006ff */
[----:B------:R-:W-:Y:S01]  /*1640*/  PRMT R148, R145, 0x7632, R148 ;  /* 0x0000763291947816 */ /* 0x000fe20000000094 */
[C-C-:B------:R-:W-:Y:S01]  /*1650*/  FADD.FTZ R145, -R25.reuse, R18.reuse ;  /* 0x0000001219917221 */ /* 0x140fe20000010100 */
[----:B---3--:R-:W-:Y:S01]  /*1660*/  PRMT R18, R20, 0x7632, R18 ;  /* 0x0000763214127816 */ /* 0x008fe20000000012 */
[----:B------:R-:W-:Y:S01]  /*1670*/  FADD.FTZ R189, -R25, R150 ;  /* 0x0000009619bd7221 */ /* 0x000fe20000010100 */
[----:B------:R-:W-:Y:S01]  /*1680*/  PRMT R149, R147, 0x7632, R149 ;  /* 0x0000763293957816 */ /* 0x000fe20000000095 */
[C---:B------:R-:W-:Y:S01]  /*1690*/  FADD.FTZ R151, -R25.reuse, R190 ;  /* 0x000000be19977221 */ /* 0x040fe20000010100 */
[----:B------:R-:W-:Y:S01]  /*16a0*/  SHF.L.U32 R8, R8, 0x10, RZ ;  /* 0x0000001008087819 */ /* 0x000fe200000006ff */
[----:B------:R-:W-:Y:S01]  /*16b0*/  FADD.FTZ R193, -R25, R24 ;  /* 0x0000001819c17221 */ /* 0x000fe20000010100 */
[----:B------:R-:W-:Y:S01]  /*16c0*/  SHF.L.U32 R197, R20, 0x10, RZ ;  /* 0x0000001014c57819 */ /* 0x000fe200000006ff */
[----:B------:R-:W-:Y:S01]  /*16d0*/  IMAD.U32 R191, R22, 0x10000, RZ ;  /* 0x0001000016bf7824 */ /* 0x000fe200078e00ff */
[----:B------:R-:W-:-:S02]  /*16e0*/  PRMT R192, R21, 0x7632, R192 ;  /* 0x0000763215c07816 */ /* 0x000fc400000000c0 */
[----:B------:R-:W-:Y:S02]  /*16f0*/  PRMT R190, R22, 0x7632, R190 ;  /* 0x0000763216be7816 */ /* 0x000fe400000000be */
[----:B------:R-:W-:Y:S02]  /*1700*/  SHF.L.U32 R21, R21, 0x10, RZ ;  /* 0x0000001015157819 */ /* 0x000fe400000006ff */
[----:B------:R-:W-:Y:S01]  /*1710*/  SHF.L.U32 R22, R18, 0x10, RZ ;  /* 0x0000001012167819 */ /* 0x000fe200000006ff */
[----:B------:R-:W-:Y:S01]  /*1720*/  FMUL.FTZ R18, R4, R189 ;  /* 0x000000bd04127220 */ /* 0x000fe20000410000 */
[----:B------:R-:W-:Y:S01]  /*1730*/  SHF.L.U32 R148, R148, 0x10, RZ ;  /* 0x0000001094947819 */ /* 0x000fe200000006ff */
[----:B------:R-:W-:Y:S01]  /*1740*/  IMAD.U32 R146, R146, 0x10000, RZ ;  /* 0x0001000092927824 */ /* 0x000fe200078e00ff */
[----:B------:R-:W-:Y:S01]  /*1750*/  SHF.L.U32 R24, R149, 0x10, RZ ;  /* 0x0000001095187819 */ /* 0x000fe200000006ff */
[C---:B------:R-:W-:Y:S01]  /*1760*/  FADD.FTZ R149, -R25.reuse, R8 ;  /* 0x0000000819957221 */ /* 0x040fe20000010100 */
[----:B------:R-:W-:Y:S01]  /*1770*/  FMUL.FTZ R8, R4, R193 ;  /* 0x000000c104087220 */ /* 0x000fe20000410000 */
[----:B------:R-:W-:Y:S01]  /*1780*/  FMUL.FTZ R198, R240, R197 ;  /* 0x000000c5f0c67220 */ /* 0x000fe20000410000 */
[----:B------:R-:W-:Y:S01]  /*1790*/  FADD.FTZ R90, R90, R21 ;  /* 0x000000155a5a7221 */ /* 0x000fe20000010000 */
[-C--:B------:R-:W-:Y:S01]  /*17a0*/  FFMA.FTZ R46, R18, R21.reuse, R46 ;  /* 0x00000015122e7223 */ /* 0x080fe2000001002e */
[----:B------:R-:W-:Y:S01]  /*17b0*/  FMUL.FTZ R193, R238, R21 ;  /* 0x00000015eec17220 */ /* 0x000fe20000410000 */
[C---:B------:R-:W-:Y:S01]  /*17c0*/  FADD.FTZ R19, -R25.reuse, R146 ;  /* 0x0000009219137221 */ /* 0x040fe20000010100 */
[----:B------:R-:W-:Y:S01]  /*17d0*/  FADD.FTZ R147, -R25, R148 ;  /* 0x0000009419937221 */ /* 0x000fe20000010100 */
[----:B------:R-:W-:Y:S01]  /*17e0*/  PRMT R144, R23, 0x7632, R144 ;  /* 0x0000763217907816 */ /* 0x000fe20000000090 */
[----:B------:R-:W-:Y:S01]  /*17f0*/  FMUL.FTZ R21, R4, R149 ;  /* 0x0000009504157220 */ /* 0x000fe20000410000 */
[----:B------:R-:W-:Y:S01]  /*1800*/  FADD.FTZ R25, -R25, R24 ;  /* 0x0000001819197221 */ /* 0x000fe20000010100 */
[----:B------:R-:W-:Y:S01]  /*1810*/  SHF.L.U32 R23, R23, 0x10, RZ ;  /* 0x0000001017177819 */ /* 0x000fe200000006ff */
[----:B------:R-:W-:Y:S01]  /*1820*/  FADD.FTZ R88, R88, R197 ;  /* 0x000000c558587221 */ /* 0x000fe20000010000 */
[----:B------:R-:W-:Y:S01]  /*1830*/  FFMA.FTZ R44, R8, R197, R44 ;  /* 0x000000c5082c7223 */ /* 0x000fe2000001002c */
[----:B------:R-:W-:Y:S01]  /*1840*/  FMUL.FTZ R20, R4, R151 ;  /* 0x0000009704147220 */ /* 0x000fe20000410000 */
[----:B------:R-:W-:Y:S01]  /*1850*/  FADD.FTZ R24, R201, R198 ;  /* 0x000000c6c9187221 */ /* 0x000fe20000010000 */
[----:B------:R-:W-:Y:S01]  /*1860*/  FMUL.FTZ R197, R239, R22 ;  /* 0x00000016efc57220 */ /* 0x000fe20000410000 */
[----:B------:R-:W-:Y:S01]  /*1870*/  FFMA.FTZ R202, R8, R198, R202 ;  /* 0x000000c608ca7223 */ /* 0x000fe200000100ca */
[----:B------:R-:W-:Y:S01]  /*1880*/  SHF.L.U32 R192, R192, 0x10, RZ ;  /* 0x00000010c0c07819 */ /* 0x000fe200000006ff */
[----:B------:R-:W-:Y:S01]  /*1890*/  FADD.FTZ R89, R89, R22 ;  /* 0x0000001659597221 */ /* 0x000fe20000010000 */
[C---:B------:R-:W-:Y:S01]  /*18a0*/  FFMA.FTZ R45, R21.reuse, R22, R45 ;  /* 0x00000016152d7223 */ /* 0x040fe2000001002d */
[----:B------:R-:W-:Y:S01]  /*18b0*/  FMUL.FTZ R22, R4, R147 ;  /* 0x0000009304167220 */ /* 0x000fe20000410000 */
[----:B------:R-:W-:Y:S01]  /*18c0*/  FADD.FTZ R94, R94, R23 ;  /* 0x000000175e5e7221 */ /* 0x000fe20000010000 */
[-C--:B------:R-:W-:Y:S01]  /*18d0*/  FFMA.FTZ R50, R20, R23.reuse, R50 ;  /* 0x0000001714327223 */ /* 0x080fe20000010032 */
        /* <DEDUP_REMOVED lines=9> */
[----:B------:R-:W-:-:S02]  /*1970*/  IMAD.U32 R190, R190, 0x10000, RZ ;  /* 0x00010000bebe7824 */ /* 0x000fc400078e00ff */
        /* <DEDUP_REMOVED lines=14> */
[----:B------:R-:W-:Y:S01]  /*1a60*/  FMUL.FTZ R24, R4, R25 ;  /* 0x0000001904187220 */ /* 0x000fe20000410000 */
[-C--:B------:R-:W-:Y:S01]  /*1a70*/  FMUL.FTZ R25, R233, R144.reuse ;  /* 0x00000090e9197220 */ /* 0x080fe20000410000 */
[----:B------:R-:W-:Y:S01]  /*1a80*/  FADD.FTZ R148, R148, R189 ;  /* 0x000000bd94947221 */ /* 0x000fe20000010000 */
[----:B------:R-:W-:Y:S01]  /*1a90*/  FFMA.FTZ R145, R20, R189, R145 ;  /* 0x000000bd14917223 */ /* 0x000fe20000010091 */
[----:B------:R-:W-:Y:S01]  /*1aa0*/  FADD.FTZ R95, R95, R144 ;  /* 0x000000905f5f7221 */ /* 0x000fe20000010000 */
[----:B------:R-:W-:Y:S01]  /*1ab0*/  FFMA.FTZ R51, R24, R144, R51 ;  /* 0x0000009018337223 */ /* 0x000fe20000010033 */
[----:B------:R-:W-:Y:S01]  /*1ac0*/  FADD.FTZ R201, R148, R25 ;  /* 0x0000001994c97221 */ /* 0x000fe20000010000 */
[----:B------:R-:W-:-:S07]  /*1ad0*/  FFMA.FTZ R202, R24, R25, R145 ;  /* 0x0000001918ca7223 */ /* 0x000fce0000010091 */
.L_x_76:
[----:B------:R-:W-:Y:S05]  /*1ae0*/  BSYNC B2 ;  /* 0x0000000000027941 */ /* 0x000fea0003800000 */
.L_x_75:
[----:B------:R-:W-:Y:S04]  /*1af0*/  BSSY B2, `(.L_x_77) ;  /* 0x0000060000027945 */ /* 0x000fe80003800000 */
        /* <DEDUP_REMOVED lines=8> */
[C---:B------:R-:W-:Y:S01]  /*1b80*/  @P3 IMAD.WIDE.U32 R26, R213.reuse, 0x10, R250 ;  /* 0x00000010d51a3825 */ /* 0x040fe200078e00fa */
[----:B------:R-:W2:Y:S03]  /*1b90*/  LDG.E.128 R32, desc[UR4][R32.64] ;  /* 0x0000000420207981 */ /* 0x000ea6000c1e1d00 */
[C---:B-1----:R-:W-:Y:S01]  /*1ba0*/  IMAD.WIDE.U32 R28, R200.reuse, 0x10, R28 ;  /* 0x00000010c81c7825 */ /* 0x042fe200078e001c */
[----:B------:R0:W5:Y:S05]  /*1bb0*/  @P3 LDG.E.128 R128, desc[UR4][R26.64] ;  /* 0x000000041a803981 */ /* 0x00016a000c1e1d00 */
[----:B------:R-:W3:Y:S01]  /*1bc0*/  LDG.E.128 R28, desc[UR4][R28.64] ;  /* 0x000000041c1c7981 */ /* 0x000ee2000c1e1d00 */
[----:B------:R-:W-:Y:S01]  /*1bd0*/  VIADD R200, R200, 0x20 ;  /* 0x00000020c8c87836 */ /* 0x000fe20000000000 */
[----:B------:R-:W-:-:S02]  /*1be0*/  IADD3 R213, R213, 0x20, RZ ;  /* 0x00000020d5d57810 */ /* 0x000fc40007ffe0ff */
[----:B--2---:R-:W-:Y:S01]  /*1bf0*/  PRMT R145, R33, 0x7632, R145 ;  /* 0x0000763221917816 */ /* 0x004fe20000000091 */
[C---:B------:R-:W-:Y:S01]  /*1c00*/  IMAD.U32 R146, R32.reuse, 0x10000, RZ ;  /* 0x0001000020927824 */ /* 0x040fe200078e00ff */
[----:B------:R-:W-:Y:S02]  /*1c10*/  PRMT R144, R32, 0x7632, R144 ;  /* 0x0000763220907816 */ /* 0x000fe40000000090 */
[C---:B------:R-:W-:Y:S02]  /*1c20*/  PRMT R147, R34.reuse, 0x7632, R147 ;  /* 0x0000763222937816 */ /* 0x040fe40000000093 */
[----:B------:R-:W-:Y:S02]  /*1c30*/  SHF.L.U32 R34, R34, 0x10, RZ ;  /* 0x0000001022227819 */ /* 0x000fe400000006ff */
[----:B0-----:R-:W-:Y:S01]  /*1c40*/  SHF.L.U32 R26, R145, 0x10, RZ ;  /* 0x00000010911a7819 */ /* 0x001fe200000006ff */
[----:B------:R-:W-:Y:S01]  /*1c50*/  FADD.FTZ R9, -R155, R146 ;  /* 0x000000929b097221 */ /* 0x000fe20000010100 */
[----:B------:R-:W-:Y:S01]  /*1c60*/  IMAD.U32 R144, R144, 0x10000, RZ ;  /* 0x0001000090907824 */ /* 0x000fe200078e00ff */
[----:B------:R-:W-:Y:S01]  /*1c70*/  PRMT R150, R35, 0x7632, R150 ;  /* 0x0000763223967816 */ /* 0x000fe20000000096 */
[----:B------:R-:W-:Y:S01]  /*1c80*/  FADD.FTZ R149, -R155, R34 ;  /* 0x000000229b957221 */ /* 0x000fe20000010100 */
[----:B------:R-:W-:Y:S01]  /*1c90*/  SHF.L.U32 R152, R35, 0x10, RZ ;  /* 0x0000001023987819 */ /* 0x000fe200000006ff */
[----:B------:R-:W-:Y:S01]  /*1ca0*/  FADD.FTZ R35, -R155, R26 ;  /* 0x0000001a9b237221 */ /* 0x000fe20000010100 */
[----:B------:R-:W-:Y:S01]  /*1cb0*/  SHF.L.U32 R32, R147, 0x10, RZ ;  /* 0x0000001093207819 */ /* 0x000fe200000006ff */
[C---:B---3--:R-:W-:Y:S01]  /*1cc0*/  IMAD.U32 R26, R28.reuse, 0x10000, RZ ;  /* 0x000100001c1a7824 */ /* 0x048fe200078e00ff */
[----:B------:R-:W-:Y:S01]  /*1cd0*/  SHF.L.U32 R148, R33, 0x10, RZ ;  /* 0x0000001021947819 */ /* 0x000fe200000006ff */
[C---:B------:R-:W-:Y:S01]  /*1ce0*/  FADD.FTZ R33, -R155.reuse, R144 ;  /* 0x000000909b217221 */ /* 0x040fe20000010100 */
[----:B------:R-:W-:Y:S01]  /*1cf0*/  PRMT R34, R28, 0x7632, R34 ;  /* 0x000076321c227816 */ /* 0x000fe20000000022 */
[----:B------:R-:W-:Y:S01]  /*1d00*/  FMUL.FTZ R9, R4, R9 ;  /* 0x0000000904097220 */ /* 0x000fe20000410000 */
[C---:B------:R-:W-:Y:S01]  /*1d10*/  FADD.FTZ R153, -R155.reuse, R32 ;  /* 0x000000209b997221 */ /* 0x040fe20000010100 */
[C---:B------:R-:W-:Y:S01]  /*1d20*/  FADD.FTZ R27, -R155.reuse, R148 ;  /* 0x000000949b1b7221 */ /* 0x040fe20000010100 */
[----:B------:R-:W-:Y:S01]  /*1d30*/  FADD.FTZ R145, -R155, R152 ;  /* 0x000000989b917221 */ /* 0x000fe20000010100 */
[----:B------:R-:W-:-:S02]  /*1d40*/  IMAD.U32 R34, R34, 0x10000, RZ ;  /* 0x0001000022227824 */ /* 0x000fc400078e00ff */
[----:B------:R-:W-:Y:S01]  /*1d50*/  FADD.FTZ R96, R96, R26 ;  /* 0x0000001a60607221 */ /* 0x000fe20000010000 */
[-C--:B------:R-:W-:Y:S01]  /*1d60*/  FFMA.FTZ R52, R9, R26.reuse, R52 ;  /* 0x0000001a09347223 */ /* 0x080fe20000010034 */
[----:B------:R-:W-:Y:S01]  /*1d70*/  FMUL.FTZ R32, R4, R33 ;  /* 0x0000002104207220 */ /* 0x000fe20000410000 */
[----:B------:R-:W-:Y:S01]  /*1d80*/  FMUL.FTZ R26, R232, R26 ;  /* 0x0000001ae81a7220 */ /* 0x000fe20000410000 */
[C---:B------:R-:W-:Y:S01]  /*1d90*/  PRMT R152, R29.reuse, 0x7632, R152 ;  /* 0x000076321d987816 */ /* 0x040fe20000000098 */
[----:B------:R-:W-:Y:S01]  /*1da0*/  FMUL.FTZ R27, R4, R27 ;  /* 0x0000001b041b7220 */ /* 0x000fe20000410000 */
[----:B------:R-:W-:Y:S01]  /*1db0*/  SHF.L.U32 R29, R29, 0x10, RZ ;  /* 0x000000101d1d7819 */ /* 0x000fe200000006ff */
[----:B------:R-:W-:Y:S01]  /*1dc0*/  FADD.FTZ R97, R97, R34 ;  /* 0x0000002261617221 */ /* 0x000fe20000010000 */
[C---:B------:R-:W-:Y:S01]  /*1dd0*/  PRMT R156, R31.reuse, 0x7632, R156 ;  /* 0x000076321f9c7816 */ /* 0x040fe2000000009c */
[-C--:B------:R-:W-:Y:S01]  /*1de0*/  FFMA.FTZ R53, R32, R34.reuse, R53 ;  /* 0x0000002220357223 */ /* 0x080fe20000010035 */
[----:B------:R-:W-:Y:S01]  /*1df0*/  SHF.L.U32 R147, R31, 0x10, RZ ;  /* 0x000000101f937819 */ /* 0x000fe200000006ff */
[----:B------:R-:W-:Y:S01]  /*1e00*/  FMUL.FTZ R31, R4, R145 ;  /* 0x00000091041f7220 */ /* 0x000fe20000410000 */
[----:B------:R-:W-:Y:S01]  /*1e10*/  FADD.FTZ R201, R201, R26 ;  /* 0x0000001ac9c97221 */ /* 0x000fe20000010000 */
[----:B------:R-:W-:Y:S01]  /*1e20*/  FMUL.FTZ R34, R231, R34 ;  /* 0x00000022e7227220 */ /* 0x000fe20000410000 */
[----:B------:R-:W-:Y:S01]  /*1e30*/  FFMA.FTZ R145, R9, R26, R202 ;  /* 0x0000001a09917223 */ /* 0x000fe200000100ca */
[----:B------:R-:W-:Y:S01]  /*1e40*/  SHF.L.U32 R152, R152, 0x10, RZ ;  /* 0x0000001098987819 */ /* 0x000fe200000006ff */
[----:B------:R-:W-:Y:S01]  /*1e50*/  FADD.FTZ R98, R98, R29 ;  /* 0x0000001d62627221 */ /* 0x000fe20000010000 */
[----:B------:R-:W-:Y:S01]  /*1e60*/  FFMA.FTZ R54, R27, R29, R54 ;  /* 0x0000001d1b367223 */ /* 0x000fe20000010036 */
[----:B------:R-:W-:Y:S01]  /*1e70*/  FMUL.FTZ R35, R4, R35 ;  /* 0x0000002304237220 */ /* 0x000fe20000410000 */
[----:B------:R-:W-:Y:S01]  /*1e80*/  FMUL.FTZ R29, R230, R29 ;  /* 0x0000001de61d7220 */ /* 0x000fe20000410000 */
[----:B------:R-:W-:Y:S01]  /*1e90*/  FADD.FTZ R144, R201, R34 ;  /* 0x00000022c9907221 */ /* 0x000fe20000010000 */
[----:B------:R-:W-:Y:S01]  /*1ea0*/  FFMA.FTZ R146, R32, R34, R145 ;  /* 0x0000002220927223 */ /* 0x000fe20000010091 */
[C---:B------:R-:W-:Y:S01]  /*1eb0*/  PRMT R154, R30.reuse, 0x7632, R154 ;  /* 0x000076321e9a7816 */ /* 0x040fe2000000009a */
[----:B------:R-:W-:Y:S01]  /*1ec0*/  FADD.FTZ R99, R99, R152 ;  /* 0x0000009863637221 */ /* 0x000fe20000010000 */
[----:B------:R-:W-:Y:S01]  /*1ed0*/  SHF.L.U32 R151, R30, 0x10, RZ ;  /* 0x000000101e977819 */ /* 0x000fe200000006ff */
[-C--:B------:R-:W-:Y:S01]  /*1ee0*/  FFMA.FTZ R55, R35, R152.reuse, R55 ;  /* 0x0000009823377223 */ /* 0x080fe20000010037 */
[----:B------:R-:W-:Y:S01]  /*1ef0*/  FMUL.FTZ R152, R229, R152 ;  /* 0x00000098e5987220 */ /* 0x000fe20000410000 */
[----:B------:R-:W-:Y:S01]  /*1f00*/  FADD.FTZ R145, R144, R29 ;  /* 0x0000001d90917221 */ /* 0x000fe20000010000 */
[----:B------:R-:W-:Y:S01]  /*1f10*/  FFMA.FTZ R146, R27, R29, R146 ;  /* 0x0000001d1b927223 */ /* 0x000fe20000010092 */
[----:B------:R-:W-:Y:S01]  /*1f20*/  SHF.L.U32 R150, R150, 0x10, RZ ;  /* 0x0000001096967819 */ /* 0x000fe200000006ff */
[----:B------:R-:W-:Y:S01]  /*1f30*/  FADD.FTZ R102, R102, R147 ;  /* 0x0000009366667221 */ /* 0x000fe20000010000 */
[----:B------:R-:W-:Y:S01]  /*1f40*/  SHF.L.U32 R154, R154, 0x10, RZ ;  /* 0x000000109a9a7819 */ /* 0x000fe200000006ff */
[-C--:B------:R-:W-:Y:S01]  /*1f50*/  FFMA.FTZ R58, R31, R147.reuse, R58 ;  /* 0x000000931f3a7223 */ /* 0x080fe2000001003a */
[----:B------:R-:W-:Y:S01]  /*1f60*/  FMUL.FTZ R33, R226, R147 ;  /* 0x00000093e2217220 */ /* 0x000fe20000410000 */
[C---:B------:R-:W-:Y:S01]  /*1f70*/  FMUL.FTZ R153, R4.reuse, R153 ;  /* 0x0000009904997220 */ /* 0x040fe20000410000 */
        /* <DEDUP_REMOVED lines=22> */
[----:B------:R-:W-:-:S07]  /*20e0*/  FFMA.FTZ R202, R155, R156, R144 ;  /* 0x0000009c9bca7223 */ /* 0x000fce0000010090 */
.L_x_78:
[----:B------:R-:W-:Y:S05]  /*20f0*/  BSYNC B2 ;  /* 0x0000000000027941 */ /* 0x000fea0003800000 */
.L_x_77:
[----:B------:R-:W-:Y:S04]  /*2100*/  BSSY B2, `(.L_x_79) ;  /* 0x0000060000027945 */ /* 0x000fe80003800000 */
[----:B------:R-:W-:Y:S05]  /*2110*/  @!P1 BRA `(.L_x_80) ;  /* 0x0000000400789947 */ /* 0x000fea0003800000 */
[----:B------:R-:W-:Y:S01]  /*2120*/  ISETP.NE.AND P3, PT, R249, RZ, PT ;  /* 0x000000fff900720c */ /* 0x000fe20003f65270 */
[----:B------:R-:W0:Y:S03]  /*2130*/  LDC.64 R148, c[0x0][0x2b8] ;  /* 0x0000ae00ff947b82 */ /* 0x000e260000000a00 */
[----:B-----5:R-:W-:Y:S02]  /*2140*/  FSEL R157, R199, RZ, !P3 ;  /* 0x000000ffc79d7208 */ /* 0x020fe40005800000 */
[----:B------:R-:W-:-:S04]  /*2150*/  ISETP.NE.U32.AND P3, PT, RZ, UR14, PT ;  /* 0x0000000eff007c0c */ /* 0x000fc8000bf65070 */
[----:B------:R-:W-:-:S13]  /*2160*/  ISETP.NE.AND.EX P3, PT, RZ, UR15, PT, P3 ;  /* 0x0000000fff007c0c */ /* 0x000fda000bf65330 */
[----:B------:R-:W-:-:S05]  /*2170*/  @P3 IMAD.WIDE.U32 R144, R213, 0x10, R250 ;  /* 0x00000010d5903825 */ /* 0x000fca00078e00fa */
[----:B------:R1:W5:Y:S02]  /*2180*/  @P3 LDG.E.128 R132, desc[UR4][R144.64] ;  /* 0x0000000490843981 */ /* 0x000364000c1e1d00 */
[----:B-1----:R-:W1:Y:S01]  /*2190*/  LDC.64 R144, c[0x0][0x238] ;  /* 0x00008e00ff907b82 */ /* 0x002e620000000a00 */
[----:B0-----:R-:W-:-:S06]  /*21a0*/  IMAD.WIDE.U32 R148, R200, 0x10, R148 ;  /* 0x00000010c8947825 */ /* 0x001fcc00078e0094 */
[----:B------:R-:W2:Y:S01]  /*21b0*/  LDG.E.128 R148, desc[UR4][R148.64] ;  /* 0x0000000494947981 */ /* 0x000ea2000c1e1d00 */
[----:B-1----:R-:W-:-:S06]  /*21c0*/  IMAD.WIDE.U32 R144, R213, 0x10, R144 ;  /* 0x00000010d5907825 */ /* 0x002fcc00078e0090 */
[----:B------:R-:W3:Y:S01]  /*21d0*/  LDG.E.128 R144, desc[UR4][R144.64] ;  /* 0x0000000490907981 */ /* 0x000ee2000c1e1d00 */
[----:B------:R-:W-:Y:S02]  /*21e0*/  IADD3 R200, R200, 0x20, RZ ;  /* 0x00000020c8c87810 */ /* 0x000fe40007ffe0ff */
[----:B------:R-:W-:Y:S02]  /*21f0*/  IADD3 R213, R213, 0x20, RZ ;  /* 0x00000020d5d57810 */ /* 0x000fe40007ffe0ff */
[----:B--2---:R-:W-:Y:S02]  /*2200*/  SHF.L.U32 R173, R148, 0x10, RZ ;  /* 0x0000001094ad7819 */ /* 0x004fe400000006ff */
[C---:B---3--:R-:W-:Y:S02]  /*2210*/  PRMT R160, R144.reuse, 0x7632, R160 ;  /* 0x0000763290a07816 */ /* 0x048fe400000000a0 */
[----:B------:R-:W-:Y:S02]  /*2220*/  SHF.L.U32 R162, R144, 0x10, RZ ;  /* 0x0000001090a27819 */ /* 0x000fe400000006ff */
[----:B------:R-:W-:-:S02]  /*2230*/  PRMT R161, R145, 0x7632, R161 ;  /* 0x0000763291a17816 */ /* 0x000fc400000000a1 */
[C---:B------:R-:W-:Y:S01]  /*2240*/  PRMT R163, R146.reuse, 0x7632, R163 ;  /* 0x0000763292a37816 */ /* 0x040fe200000000a3 */
[----:B------:R-:W-:Y:S01]  /*2250*/  IMAD.U32 R146, R146, 0x10000, RZ ;  /* 0x0001000092927824 */ /* 0x000fe200078e00ff */
[----:B------:R-:W-:Y:S02]  /*2260*/  PRMT R165, R147, 0x7632, R165 ;  /* 0x0000763293a57816 */ /* 0x000fe400000000a5 */
[----:B------:R-:W-:Y:S01]  /*2270*/  SHF.L.U32 R160, R160, 0x10, RZ ;  /* 0x00000010a0a07819 */ /* 0x000fe200000006ff */
[----:B------:R-:W-:Y:S01]  /*2280*/  FADD.FTZ R159, -R157, R162 ;  /* 0x000000a29d9f7221 */ /* 0x000fe20000010100 */
[----:B------:R-:W-:Y:S01]  /*2290*/  SHF.L.U32 R144, R161, 0x10, RZ ;  /* 0x00000010a1907819 */ /* 0x000fe200000006ff */
[----:B------:R-:W-:Y:S01]  /*22a0*/  FADD.FTZ R161, -R157, R146 ;  /* 0x000000929da17221 */ /* 0x000fe20000010100 */
[----:B------:R-:W-:Y:S01]  /*22b0*/  SHF.L.U32 R164, R145, 0x10, RZ ;  /* 0x0000001091a47819 */ /* 0x000fe200000006ff */
[----:B------:R-:W-:Y:S01]  /*22c0*/  IMAD.U32 R146, R163, 0x10000, RZ ;  /* 0x00010000a3927824 */ /* 0x000fe200078e00ff */
[----:B------:R-:W-:-:S02]  /*22d0*/  SHF.L.U32 R166, R147, 0x10, RZ ;  /* 0x0000001093a67819 */ /* 0x000fc400000006ff */
[----:B------:R-:W-:Y:S01]  /*22e0*/  SHF.L.U32 R162, R165, 0x10, RZ ;  /* 0x00000010a5a27819 */ /* 0x000fe200000006ff */
[C-C-:B------:R-:W-:Y:S01]  /*22f0*/  FADD.FTZ R165, -R157.reuse, R160.reuse ;  /* 0x000000a09da57221 */ /* 0x140fe20000010100 */
[----:B------:R-:W-:Y:S01]  /*2300*/  PRMT R160, R148, 0x7632, R160 ;  /* 0x0000763294a07816 */ /* 0x000fe200000000a0 */
[C---:B------:R-:W-:Y:S01]  /*2310*/  FADD.FTZ R147, -R157.reuse, R146 ;  /* 0x000000929d937221 */ /* 0x040fe20000010100 */
[C---:B------:R-:W-:Y:S01]  /*2320*/  FADD.FTZ R171, -R157.reuse, R164 ;  /* 0x000000a49dab7221 */ /* 0x040fe20000010100 */
[C---:B------:R-:W-:Y:S01]  /*2330*/  FADD.FTZ R167, -R157.reuse, R166 ;  /* 0x000000a69da77221 */ /* 0x040fe20000010100 */
[C---:B------:R-:W-:Y:S01]  /*2340*/  FADD.FTZ R169, -R157.reuse, R144 ;  /* 0x000000909da97221 */ /* 0x040fe20000010100 */
[----:B------:R-:W-:Y:S01]  /*2350*/  FADD.FTZ R145, -R157, R162 ;  /* 0x000000a29d917221 */ /* 0x000fe20000010100 */
[C---:B------:R-:W-:Y:S01]  /*2360*/  PRMT R146, R150.reuse, 0x7632, R146 ;  /* 0x0000763296927816 */ /* 0x040fe20000000092 */
[----:B------:R-:W-:Y:S02]  /*2370*/  IMAD.U32 R163, R150, 0x10000, RZ ;  /* 0x0001000096a37824 */ /* 0x000fe400078e00ff */
[----:B------:R-:W-:Y:S01]  /*2380*/  FMUL.FTZ R157, R4, R159 ;  /* 0x0000009f049d7220 */ /* 0x000fe20000410000 */
[----:B------:R-:W-:Y:S01]  /*2390*/  SHF.L.U32 R150, R160, 0x10, RZ ;  /* 0x00000010a0967819 */ /* 0x000fe200000006ff */
[----:B------:R-:W-:Y:S01]  /*23a0*/  FMUL.FTZ R159, R224, R173 ;  /* 0x000000ade09f7220 */ /* 0x000fe20000410000 */
[----:B------:R-:W-:-:S02]  /*23b0*/  PRMT R148, R149, 0x7632, R148 ;  /* 0x0000763295947816 */ /* 0x000fc40000000094 */
[----:B------:R-:W-:Y:S01]  /*23c0*/  PRMT R144, R151, 0x7632, R144 ;  /* 0x0000763297907816 */ /* 0x000fe20000000090 */
[C---:B------:R-:W-:Y:S01]  /*23d0*/  FMUL.FTZ R160, R4.reuse, R171 ;  /* 0x000000ab04a07220 */ /* 0x040fe20000410000 */
[----:B------:R-:W-:Y:S01]  /*23e0*/  SHF.L.U32 R149, R149, 0x10, RZ ;  /* 0x0000001095957819 */ /* 0x000fe200000006ff */
[C---:B------:R-:W-:Y:S01]  /*23f0*/  FMUL.FTZ R164, R4.reuse, R167 ;  /* 0x000000a704a47220 */ /* 0x040fe20000410000 */
[----:B------:R-:W-:Y:S01]  /*2400*/  SHF.L.U32 R151, R151, 0x10, RZ ;  /* 0x0000001097977819 */ /* 0x000fe200000006ff */
[----:B------:R-:W-:Y:S01]  /*2410*/  FMUL.FTZ R165, R4, R165 ;  /* 0x000000a504a57220 */ /* 0x000fe20000410000 */
[----:B------:R-:W-:Y:S01]  /*2420*/  FADD.FTZ R170, R201, R159 ;  /* 0x0000009fc9aa7221 */ /* 0x000fe20000010000 */
[----:B------:R-:W-:Y:S01]  /*2430*/  FMUL.FTZ R167, R223, R150 ;  /* 0x00000096dfa77220 */ /* 0x000fe20000410000 */
[----:B------:R-:W-:Y:S01]  /*2440*/  FFMA.FTZ R202, R157, R159, R202 ;  /* 0x0000009f9dca7223 */ /* 0x000fe200000100ca */
[----:B------:R-:W-:Y:S01]  /*2450*/  SHF.L.U32 R148, R148, 0x10, RZ ;  /* 0x0000001094947819 */ /* 0x000fe200000006ff */
        /* <DEDUP_REMOVED lines=19> */
[----:B------:R-:W-:-:S02]  /*2590*/  IMAD.U32 R146, R146, 0x10000, RZ ;  /* 0x0001000092927824 */ /* 0x000fc400078e00ff */
[----:B------:R-:W-:Y:S01]  /*25a0*/  FMUL.FTZ R163, R220, R163 ;  /* 0x000000a3dca37220 */ /* 0x000fe20000410000 */
[----:B------:R-:W-:Y:S01]  /*25b0*/  FADD.FTZ R148, R148, R169 ;  /* 0x000000a994947221 */ /* 0x000fe20000010000 */
[----:B------:R-:W-:Y:S01]  /*25c0*/  FFMA.FTZ R150, R168, R169, R151 ;  /* 0x000000a9a8967223 */ /* 0x000fe20000010097 */
[----:B------:R-:W-:Y:S01]  /*25d0*/  FMUL.FTZ R170, R4, R147 ;  /* 0x0000009304aa7220 */ /* 0x000fe20000410000 */
[----:B------:R-:W-:Y:S01]  /*25e0*/  FMUL.FTZ R171, R219, R146 ;  /* 0x00000092dbab7220 */ /* 0x000fe20000410000 */
[----:B------:R-:W-:Y:S01]  /*25f0*/  FADD.FTZ R148, R148, R163 ;  /* 0x000000a394947221 */ /* 0x000fe20000010000 */
[----:B------:R-:W-:Y:S01]  /*2600*/  FFMA.FTZ R147, R161, R163, R150 ;  /* 0x000000a3a1937223 */ /* 0x000fe20000010096 */
[----:B------:R-:W-:Y:S01]  /*2610*/  SHF.L.U32 R144, R144, 0x10, RZ ;  /* 0x0000001090907819 */ /* 0x000fe200000006ff */
        /* <DEDUP_REMOVED lines=14> */
.L_x_80:
[----:B------:R-:W-:Y:S05]  /*2700*/  BSYNC B2 ;  /* 0x0000000000027941 */ /* 0x000fea0003800000 */
.L_x_79:
[----:B------:R-:W-:-:S13]  /*2710*/  LOP3.LUT P3, RZ, R3, 0x4, RZ, 0xc0, !PT ;  /* 0x0000000403ff7812 */ /* 0x000fda000786c0ff */
        /* <DEDUP_REMOVED lines=13> */
[----:B--2---:R-:W-:Y:S01]  /*27f0*/  IMAD.U32 R181, R148, 0x10000, RZ ;  /* 0x0001000094b57824 */ /* 0x004fe200078e00ff */
[C---:B------:R-:W-:Y:S02]  /*2800*/  PRMT R184, R149.reuse, 0x7632, R184 ;  /* 0x0000763295b87816 */ /* 0x040fe400000000b8 */
[----:B------:R-:W-:Y:S02]  /*2810*/  SHF.L.U32 R149, R149, 0x10, RZ ;  /* 0x0000001095957819 */ /* 0x000fe400000006ff */
[----:B---3--:R-:W-:Y:S01]  /*2820*/  PRMT R179, R146, 0x7632, R179 ;  /* 0x0000763292b37816 */ /* 0x008fe200000000b3 */
[C---:B------:R-:W-:Y:S01]  /*2830*/  IMAD.U32 R174, R144.reuse, 0x10000, RZ ;  /* 0x0001000090ae7824 */ /* 0x040fe200078e00ff */
[----:B------:R-:W-:Y:S02]  /*2840*/  PRMT R158, R144, 0x7632, R158 ;  /* 0x00007632909e7816 */ /* 0x000fe4000000009e */
[----:B------:R-:W-:-:S02]  /*2850*/  SHF.L.U32 R144, R179, 0x10, RZ ;  /* 0x00000010b3907819 */ /* 0x000fc400000006ff */
[----:B------:R-:W-:Y:S01]  /*2860*/  PRMT R180, R147, 0x7632, R180 ;  /* 0x0000763293b47816 */ /* 0x000fe200000000b4 */
[----:B------:R-:W-:Y:S01]  /*2870*/  IMAD.U32 R158, R158, 0x10000, RZ ;  /* 0x000100009e9e7824 */ /* 0x000fe200078e00ff */
[----:B------:R-:W-:Y:S01]  /*2880*/  PRMT R176, R145, 0x7632, R176 ;  /* 0x0000763291b07816 */ /* 0x000fe200000000b0 */
[C-C-:B------:R-:W-:Y:S01]  /*2890*/  FADD.FTZ R185, -R199.reuse, R144.reuse ;  /* 0x00000090c7b97221 */ /* 0x140fe20000010100 */
[----:B------:R-:W-:Y:S01]  /*28a0*/  PRMT R144, R148, 0x7632, R144 ;  /* 0x0000763294907816 */ /* 0x000fe20000000090 */
[----:B------:R-:W-:Y:S01]  /*28b0*/  FADD.FTZ R177, -R199, R174 ;  /* 0x000000aec7b17221 */ /* 0x000fe20000010100 */
[----:B------:R-:W-:Y:S02]  /*28c0*/  SHF.L.U32 R180, R180, 0x10, RZ ;  /* 0x00000010b4b47819 */ /* 0x000fe400000006ff */
[----:B------:R-:W-:Y:S01]  /*28d0*/  SHF.L.U32 R178, R145, 0x10, RZ ;  /* 0x0000001091b27819 */ /* 0x000fe200000006ff */
[----:B------:R-:W-:Y:S01]  /*28e0*/  FADD.FTZ R145, -R199, R158 ;  /* 0x0000009ec7917221 */ /* 0x000fe20000010100 */
[----:B------:R-:W-:-:S02]  /*28f0*/  SHF.L.U32 R182, R147, 0x10, RZ ;  /* 0x0000001093b67819 */ /* 0x000fc400000006ff */
[----:B------:R-:W-:Y:S01]  /*2900*/  SHF.L.U32 R176, R176, 0x10, RZ ;  /* 0x00000010b0b07819 */ /* 0x000fe200000006ff */
[----:B------:R-:W-:Y:S01]  /*2910*/  FMUL.FTZ R158, R4, R177 ;  /* 0x000000b1049e7220 */ /* 0x000fe20000410000 */
[----:B------:R-:W-:Y:S02]  /*2920*/  IMAD.U32 R144, R144, 0x10000, RZ ;  /* 0x0001000090907824 */ /* 0x000fe400078e00ff */
[----:B------:R-:W-:Y:S01]  /*2930*/  FMUL.FTZ R174, R216, R181 ;  /* 0x000000b5d8ae7220 */ /* 0x000fe20000410000 */
[----:B------:R-:W-:Y:S01]  /*2940*/  SHF.L.U32 R146, R146, 0x10, RZ ;  /* 0x0000001092927819 */ /* 0x000fe200000006ff */
[C---:B------:R-:W-:Y:S01]  /*2950*/  FADD.FTZ R187, -R199.reuse, R180 ;  /* 0x000000b4c7bb7221 */ /* 0x040fe20000010100 */
[C---:B------:R-:W-:Y:S01]  /*2960*/  FADD.FTZ R179, -R199.reuse, R182 ;  /* 0x000000b6c7b37221 */ /* 0x040fe20000010100 */
[C---:B------:R-:W-:Y:S01]  /*2970*/  FADD.FTZ R183, -R199.reuse, R176 ;  /* 0x000000b0c7b77221 */ /* 0x040fe20000010100 */
[----:B------:R-:W-:Y:S01]  /*2980*/  FMUL.FTZ R180, R4, R145 ;  /* 0x0000009104b47220 */ /* 0x000fe20000410000 */
[----:B------:R-:W-:Y:S01]  /*2990*/  FADD.FTZ R175, -R199, R178 ;  /* 0x000000b2c7af7221 */ /* 0x000fe20000010100 */
[----:B------:R-:W-:Y:S01]  /*29a0*/  FADD.FTZ R201, R201, R174 ;  /* 0x000000aec9c97221 */ /* 0x000fe20000010000 */
[----:B------:R-:W-:Y:S01]  /*29b0*/  FMUL.FTZ R182, R215, R144 ;  /* 0x00000090d7b67220 */ /* 0x000fe20000410000 */
[----:B------:R-:W-:Y:S01]  /*29c0*/  FFMA.FTZ R145, R158, R174, R202 ;  /* 0x000000ae9e917223 */ /* 0x000fe200000100ca */
[----:B------:R-:W-:Y:S01]  /*29d0*/  SHF.L.U32 R184, R184, 0x10, RZ ;  /* 0x00000010b8b87819 */ /* 0x000fe200000006ff */
[----:B------:R-:W-:Y:S01]  /*29e0*/  FADD.FTZ R147, -R199, R146 ;  /* 0x00000092c7937221 */ /* 0x000fe20000010100 */
[----:B------:R-:W-:Y:S01]  /*29f0*/  FADD.FTZ R69, R69, R144 ;  /* 0x0000009045457221 */ /* 0x000fe20000010000 */
[----:B------:R-:W-:Y:S01]  /*2a00*/  FFMA.FTZ R113, R180, R144, R113 ;  /* 0x00000090b4717223 */ /* 0x000fe20000010071 */
[C---:B------:R-:W-:Y:S01]  /*2a10*/  FMUL.FTZ R183, R4.reuse, R183 ;  /* 0x000000b704b77220 */ /* 0x040fe20000410000 */
        /* <DEDUP_REMOVED lines=17> */
[----:B------:R-:W-:Y:S01]  /*2b30*/  PRMT R188, R151, 0x7632, R188 ;  /* 0x0000763297bc7816 */ /* 0x000fe200000000bc */
        /* <DEDUP_REMOVED lines=27> */
.L_x_72:
[----:B------:R-:W-:Y:S05]  /*2cf0*/  BSYNC B1 ;  /* 0x0000000000017941 */ /* 0x000fea0003800000 */
.L_x_58:
[----:B------:R-:W-:-:S03]  /*2d00*/  UMOV UR6, 0xffffffff ;  /* 0xffffffff00067882 */ /* 0x000fc60000000000 */
[----:B------:R-:W-:Y:S05]  /*2d10*/  BRA.DIV UR6, `(.L_x_81) ;  /* 0x0000004a06d07947 */ /* 0x000fea000b800000 */
[----:B0-----:R-:W0:Y:S04]  /*2d20*/  SHFL.BFLY PT, R144, R201, 0x1, 0x1f ;  /* 0x0c201f00c9907f89 */ /* 0x001e2800000e0000 */
        /* <DEDUP_REMOVED lines=11> */
[----:B-----5:R-:W0:Y:S04]  /*2de0*/  SHFL.BFLY PT, R199, R200, 0x8, 0x1f ;  /* 0x0d001f00c8c77f89 */ /* 0x020e2800000e0000 */
[----:B------:R-:W1:Y:S01]  /*2df0*/  SHFL.BFLY PT, R202, R151, 0x8, 0x1f ;  /* 0x0d001f0097ca7f89 */ /* 0x000e6200000e0000 */
[----:B0-----:R-:W-:Y:S01]  /*2e00*/  FADD.FTZ R199, R200, R199 ;  /* 0x000000c7c8c77221 */ /* 0x001fe20000010000 */
[----:B-1----:R-:W-:-:S04]  /*2e10*/  FADD.FTZ R202, R151, R202 ;  /* 0x000000ca97ca7221 */ /* 0x002fc80000010000 */
[----:B------:R0:W1:Y:S04]  /*2e20*/  SHFL.BFLY PT, R148, R199, 0x10, 0x1f ;  /* 0x0e001f00c7947f89 */ /* 0x00006800000e0000 */
[----:B------:R0:W2:Y:S02]  /*2e30*/  SHFL.BFLY PT, R147, R202, 0x10, 0x1f ;  /* 0x0e001f00ca937f89 */ /* 0x0000a400000e0000 */
.L_x_224:
[----:B-1----:R-:W-:Y:S01]  /*2e40*/  FADD.FTZ R148, R199, R148 ;  /* 0x00000094c7947221 */ /* 0x002fe20000010000 */
[----:B------:R-:W-:Y:S01]  /*2e50*/  ISETP.NE.AND P3, PT, R249, RZ, PT ;  /* 0x000000fff900720c */ /* 0x000fe20003f65270 */
[----:B------:R-:W-:Y:S01]  /*2e60*/  HFMA2.MMA R146, -RZ, RZ, 0, 0 ;  /* 0x00000000ff927435 */ /* 0x000fe200000001ff */
[----:B------:R-:W-:Y:S01]  /*2e70*/  LOP3.LUT P4, RZ, R3, 0x2, RZ, 0xc0, !PT ;  /* 0x0000000203ff7812 */ /* 0x000fe2000788c0ff */
[----:B------:R-:W-:Y:S01]  /*2e80*/  FMUL.FTZ R148, R148, UR8 ;  /* 0x0000000894947c20 */ /* 0x000fe20008410000 */
[----:B--2---:R-:W-:Y:S01]  /*2e90*/  FADD.FTZ R147, R202, R147 ;  /* 0x00000093ca937221 */ /* 0x004fe20000010000 */
[----:B------:R-:W-:Y:S03]  /*2ea0*/  BSSY B1, `(.L_x_82) ;  /* 0x00000b2000017945 */ /* 0x000fe60003800000 */
[----:B------:R-:W-:Y:S01]  /*2eb0*/  FSEL R148, R148, RZ, !P3 ;  /* 0x000000ff94947208 */ /* 0x000fe20005800000 */
[----:B------:R-:W-:Y:S01]  /*2ec0*/  FMUL.FTZ R147, R147, UR8 ;  /* 0x0000000893937c20 */ /* 0x000fe20008410000 */
[----:B------:R-:W-:-:S13]  /*2ed0*/  ISETP.GE.AND P3, PT, R207, 0x1, PT ;  /* 0x00000001cf00780c */ /* 0x000fda0003f66270 */
[----:B------:R-:W-:-:S04]  /*2ee0*/  @P3 VIADD R144, R207, 0xffffffff ;  /* 0xffffffffcf903836 */ /* 0x000fc80000000000 */
[----:B------:R-:W-:-:S05]  /*2ef0*/  @P3 IMAD R144, R144, R5, RZ ;  /* 0x0000000590903224 */ /* 0x000fca00078e02ff */
[----:B------:R-:W-:-:S04]  /*2f00*/  @P3 SHF.R.S32.HI R145, RZ, 0x1f, R144 ;  /* 0x0000001fff913819 */ /* 0x000fc80000011490 */
[----:B------:R-:W-:-:S04]  /*2f10*/  @P3 LEA.HI R145, R145, R144, RZ, 0x3 ;  /* 0x0000009091913211 */ /* 0x000fc800078f18ff */
[----:B------:R-:W-:Y:S01]  /*2f20*/  @P3 LEA.HI.SX32 R146, R145, R6, 0x1d ;  /* 0x0000000691923211 */ /* 0x000fe200078feaff */
[----:B------:R-:W-:Y:S06]  /*2f30*/  @!P4 BRA `(.L_x_83) ;  /* 0x0000000800a0c947 */ /* 0x000fec0003800000 */
[----:B------:R-:W-:Y:S04]  /*2f40*/  BSSY B2, `(.L_x_84) ;  /* 0x0000011000027945 */ /* 0x000fe80003800000 */
[----:B------:R-:W-:Y:S05]  /*2f50*/  @P2 BRA `(.L_x_85) ;  /* 0x00000000001c2947 */ /* 0x000fea0003800000 */
[----:B------:R-:W-:Y:S01]  /*2f60*/  UISETP.NE.U32.AND UP0, UPT, UR14, URZ, UPT ;  /* 0x0000003f0e00728c */ /* 0x000fe2000bf05070 */
[----:B------:R-:W-:-:S03]  /*2f70*/  MOV R145, RZ ;  /* 0x000000ff00917202 */ /* 0x000fc60000000f00 */
[----:B------:R-:W-:-:S06]  /*2f80*/  UISETP.NE.AND.EX UP0, UPT, UR15, URZ, UPT, UP0 ;  /* 0x0000003f0f00728c */ /* 0x000fcc000bf05300 */
[----:B------:R-:W-:-:S13]  /*2f90*/  PLOP3.LUT P4, PT, PT, PT, UP0, 0x80, 0x0 ;  /* 0x000000000000781c */ /* 0x000fda0003f8f008 */
[----:B------:R-:W-:Y:S05]  /*2fa0*/  @!P4 BRA `(.L_x_86) ;  /* 0x000000000028c947 */ /* 0x000fea0003800000 */
[----:B------:R-:W-:Y:S01]  /*2fb0*/  SHF.L.U32 R145, R120, 0x10, RZ ;  /* 0x0000001078917819 */ /* 0x000fe200000006ff */
[----:B------:R-:W-:Y:S06]  /*2fc0*/  BRA `(.L_x_86) ;  /* 0x0000000000207947 */ /* 0x000fec0003800000 */
.L_x_85:
[----:B------:R-:W-:Y:S01]  /*2fd0*/  UISETP.NE.U32.AND UP0, UPT, UR14, URZ, UPT ;  /* 0x0000003f0e00728c */ /* 0x000fe2000bf05070 */
[----:B------:R-:W-:-:S03]  /*2fe0*/  FFMA.FTZ R145, R0, R147, R148 ;  /* 0x0000009300917223 */ /* 0x000fc60000010094 */
[----:B------:R-:W-:Y:S01]  /*2ff0*/  UISETP.NE.AND.EX UP0, UPT, UR15, URZ, UPT, UP0 ;  /* 0x0000003f0f00728c */ /* 0x000fe2000bf05300 */
[----:B------:R-:W-:-:S04]  /*3000*/  FADD.FTZ R145, R10, -R145 ;  /* 0x800000910a917221 */ /* 0x000fc80000010000 */
[----:B------:R-:W-:Y:S01]  /*3010*/  FMUL.FTZ R145, R4, R145 ;  /* 0x0000009104917220 */ /* 0x000fe20000410000 */
[----:B------:R-:W-:-:S13]  /*3020*/  PLOP3.LUT P4, PT, PT, PT, UP0, 0x80, 0x0 ;  /* 0x000000000000781c */ /* 0x000fda0003f8f008 */
[----:B------:R-:W-:-:S04]  /*3030*/  @P4 IMAD.U32 R144, R120, 0x10000, RZ ;  /* 0x0001000078904824 */ /* 0x000fc800078e00ff */
[----:B------:R-:W-:-:S07]  /*3040*/  @P4 FADD.FTZ R145, R145, R144 ;  /* 0x0000009091914221 */ /* 0x000fce0000010000 */
.L_x_86:
[----:B------:R-:W-:Y:S05]  /*3050*/  BSYNC B2 ;  /* 0x0000000000027941 */ /* 0x000fea0003800000 */
.L_x_84:
[----:B------:R-:W1:Y:S01]  /*3060*/  @P3 LDC R144, c[0x0][0x29c] ;  /* 0x0000a700ff903b82 */ /* 0x000e620000000800 */
[----:B------:R-:W-:Y:S01]  /*3070*/  ISETP.NE.U32.AND P5, PT, RZ, UR10, PT ;  /* 0x0000000aff007c0c */ /* 0x000fe2000bfa5070 */
[----:B------:R-:W-:Y:S03]  /*3080*/  BSSY B2, `(.L_x_87) ;  /* 0x0000013000027945 */ /* 0x000fe60003800000 */
[----:B------:R-:W-:Y:S01]  /*3090*/  ISETP.NE.AND.EX P5, PT, RZ, UR11, PT, P5 ;  /* 0x0000000bff007c0c */ /* 0x000fe2000bfa5350 */
[----:B-1----:R-:W-:-:S12]  /*30a0*/  @P3 FMUL.FTZ R144, R145, R144 ;  /* 0x0000009091903220 */ /* 0x002fd80000410000 */
[----:B------:R-:W-:Y:S02]  /*30b0*/  @P5 F2FP.BF16.F32.PACK_AB R145, RZ, R145 ;  /* 0x00000091ff91523e */ /* 0x000fe400000010ff */
[----:B------:R-:W-:Y:S02]  /*30c0*/  @P3 F2FP.BF16.F32.PACK_AB R144, RZ, R144 ;  /* 0x00000090ff90323e */ /* 0x000fe400000010ff */
[----:B------:R-:W-:Y:S02]  /*30d0*/  @P5 PRMT R76, R145, 0x7610, R76 ;  /* 0x00007610914c5816 */ /* 0x000fe4000000004c */
[----:B------:R-:W-:Y:S01]  /*30e0*/  @P3 PRMT R140, R144, 0x7610, R140 ;  /* 0x00007610908c3816 */ /* 0x000fe2000000008c */
[----:B------:R-:W-:Y:S06]  /*30f0*/  @P2 BRA `(.L_x_88) ;  /* 0x0000000000142947 */ /* 0x000fec0003800000 */
[----:B------:R-:W-:Y:S01]  /*3100*/  HFMA2.MMA R145, -RZ, RZ, 0, 0 ;  /* 0x00000000ff917435 */ /* 0x000fe200000001ff */
[----:B------:R-:W-:Y:S10]  /*3110*/  @!P4 BRA `(.L_x_89) ;  /* 0x000000000024c947 */ /* 0x000ff40003800000 */
[----:B------:R-:W-:-:S04]  /*3120*/  PRMT R145, R120, 0x7632, R145 ;  /* 0x0000763278917816 */ /* 0x000fc80000000091 */
[----:B------:R-:W-:Y:S01]  /*3130*/  SHF.L.U32 R145, R145, 0x10, RZ ;  /* 0x0000001091917819 */ /* 0x000fe200000006ff */
[----:B------:R-:W-:Y:S06]  /*3140*/  BRA `(.L_x_89) ;  /* 0x0000000000187947 */ /* 0x000fec0003800000 */
.L_x_88:
[----:B------:R-:W-:Y:S01]  /*3150*/  FFMA.FTZ R145, R14, R147, R148 ;  /* 0x000000930e917223 */ /* 0x000fe20000010094 */
[----:B------:R-:W-:-:S03]  /*3160*/  @P4 PRMT R144, R120, 0x7632, R144 ;  /* 0x0000763278904816 */ /* 0x000fc60000000090 */
[----:B------:R-:W-:Y:S01]  /*3170*/  FADD.FTZ R145, R206, -R145 ;  /* 0x80000091ce917221 */ /* 0x000fe20000010000 */
[----:B------:R-:W-:-:S03]  /*3180*/  @P4 SHF.L.U32 R144, R144, 0x10, RZ ;  /* 0x0000001090904819 */ /* 0x000fc600000006ff */
[----:B------:R-:W-:-:S04]  /*3190*/  FMUL.FTZ R145, R4, R145 ;  /* 0x0000009104917220 */ /* 0x000fc80000410000 */
[----:B------:R-:W-:-:S07]  /*31a0*/  @P4 FADD.FTZ R145, R145, R144 ;  /* 0x0000009091914221 */ /* 0x000fce0000010000 */
.L_x_89:
[----:B------:R-:W-:Y:S05]  /*31b0*/  BSYNC B2 ;  /* 0x0000000000027941 */ /* 0x000fea0003800000 */
.L_x_87:
[----:B------:R-:W1:Y:S01]  /*31c0*/  @P3 LDC R144, c[0x0][0x29c] ;  /* 0x0000a700ff903b82 */ /* 0x000e620000000800 */
[----:B------:R-:W-:Y:S01]  /*31d0*/  BSSY B2, `(.L_x_90) ;  /* 0x0000010000027945 */ /* 0x000fe20003800000 */
[----:B-1----:R-:W-:Y:S01]  /*31e0*/  @P3 FMUL.FTZ R144, R145, R144 ;  /* 0x0000009091903220 */ /* 0x002fe20000410000 */
[----:B------:R-:W-:-:S04]  /*31f0*/  @P5 F2FP.BF16.F32.PACK_AB R145, RZ, R145 ;  /* 0x00000091ff91523e */ /* 0x000fc800000010ff */
[----:B------:R-:W-:Y:S02]  /*3200*/  @P3 F2FP.BF16.F32.PACK_AB R144, RZ, R144 ;  /* 0x00000090ff90323e */ /* 0x000fe400000010ff */
[----:B------:R-:W-:Y:S02]  /*3210*/  @P5 PRMT R76, R76, 0x5410, R145 ;  /* 0x000054104c4c5816 */ /* 0x000fe40000000091 */
[----:B------:R-:W-:Y:S01]  /*3220*/  @P3 PRMT R140, R140, 0x5410, R144 ;  /* 0x000054108c8c3816 */ /* 0x000fe20000000090 */
[----:B------:R-:W-:Y:S06]  /*3230*/  @P2 BRA `(.L_x_91) ;  /* 0x0000000000102947 */ /* 0x000fec0003800000 */
[----:B------:R-:W-:Y:S01]  /*3240*/  IMAD.MOV.U32 R145, RZ, RZ, RZ ;  /* 0x000000ffff917224 */ /* 0x000fe200078e00ff */
[----:B------:R-:W-:Y:S06]  /*3250*/  @!P4 BRA `(.L_x_92) ;  /* 0x00000000001cc947 */ /* 0x000fec0003800000 */
[----:B------:R-:W-:Y:S01]  /*3260*/  SHF.L.U32 R145, R121, 0x10, RZ ;  /* 0x0000001079917819 */ /* 0x000fe200000006ff */
[----:B------:R-:W-:Y:S06]  /*3270*/  BRA `(.L_x_92) ;  /* 0x0000000000147947 */ /* 0x000fec0003800000 */
.L_x_91:
[----:B------:R-:W-:-:S04]  /*3280*/  FFMA.FTZ R144, R11, R147, R148 ;  /* 0x000000930b907223 */ /* 0x000fc80000010094 */
[----:B------:R-:W-:Y:S01]  /*3290*/  FADD.FTZ R145, R205, -R144 ;  /* 0x80000090cd917221 */ /* 0x000fe20000010000 */
[----:B------:R-:W-:-:S03]  /*32a0*/  @P4 SHF.L.U32 R144, R121, 0x10, RZ ;  /* 0x0000001079904819 */ /* 0x000fc600000006ff */
[----:B------:R-:W-:-:S04]  /*32b0*/  FMUL.FTZ R145, R4, R145 ;  /* 0x0000009104917220 */ /* 0x000fc80000410000 */
[----:B------:R-:W-:-:S07]  /*32c0*/  @P4 FADD.FTZ R145, R145, R144 ;  /* 0x0000009091914221 */ /* 0x000fce0000010000 */
.L_x_92:
[----:B------:R-:W-:Y:S05]  /*32d0*/  BSYNC B2 ;  /* 0x0000000000027941 */ /* 0x000fea0003800000 */
.L_x_90:
        /* <DEDUP_REMOVED lines=8> */
[----:B------:R-:W-:Y:S01]  /*3360*/  MOV R145, RZ ;  /* 0x000000ff00917202 */ /* 0x000fe20000000f00 */
[----:B------:R-:W-:Y:S06]  /*3370*/  @!P4 BRA `(.L_x_95) ;  /* 0x000000000024c947 */ /* 0x000fec0003800000 */
[----:B------:R-:W-:-:S05]  /*3380*/  PRMT R145, R121, 0x7632, R145 ;  /* 0x0000763279917816 */ /* 0x000fca0000000091 */
[----:B------:R-:W-:Y:S01]  /*3390*/  IMAD.U32 R145, R145, 0x10000, RZ ;  /* 0x0001000091917824 */ /* 0x000fe200078e00ff */
[----:B------:R-:W-:Y:S06]  /*33a0*/  BRA `(.L_x_95) ;  /* 0x0000000000187947 */ /* 0x000fec0003800000 */
.L_x_94:
[----:B------:R-:W-:Y:S01]  /*33b0*/  FFMA.FTZ R145, R15, R147, R148 ;  /* 0x000000930f917223 */ /* 0x000fe20000010094 */
[----:B------:R-:W-:-:S03]  /*33c0*/  @P4 PRMT R144, R121, 0x7632, R144 ;  /* 0x0000763279904816 */ /* 0x000fc60000000090 */
[----:B------:R-:W-:Y:S01]  /*33d0*/  FADD.FTZ R145, R204, -R145 ;  /* 0x80000091cc917221 */ /* 0x000fe20000010000 */
[----:B------:R-:W-:-:S03]  /*33e0*/  @P4 SHF.L.U32 R144, R144, 0x10, RZ ;  /* 0x0000001090904819 */ /* 0x000fc600000006ff */
[----:B------:R-:W-:-:S04]  /*33f0*/  FMUL.FTZ R145, R4, R145 ;  /* 0x0000009104917220 */ /* 0x000fc80000410000 */
[----:B------:R-:W-:-:S07]  /*3400*/  @P4 FADD.FTZ R145, R145, R144 ;  /* 0x0000009091914221 */ /* 0x000fce0000010000 */
.L_x_95:
[----:B------:R-:W-:Y:S05]  /*3410*/  BSYNC B2 ;  /* 0x0000000000027941 */ /* 0x000fea0003800000 */
.L_x_93:
        /* <DEDUP_REMOVED lines=8> */
[----:B------:R-:W-:Y:S01]  /*34a0*/  HFMA2.MMA R145, -RZ, RZ, 0, 0 ;  /* 0x00000000ff917435 */ /* 0x000fe200000001ff */
[----:B------:R-:W-:Y:S10]  /*34b0*/  @!P4 BRA `(.L_x_98) ;  /* 0x00000000001cc947 */ /* 0x000ff40003800000 */
[----:B------:R-:W-:Y:S01]  /*34c0*/  SHF.L.U32 R145, R122, 0x10, RZ ;  /* 0x000000107a917819 */ /* 0x000fe200000006ff */
[----:B------:R-:W-:Y:S06]  /*34d0*/  BRA `(.L_x_98) ;  /* 0x0000000000147947 */ /* 0x000fec0003800000 */
.L_x_97:
[----:B------:R-:W-:-:S04]  /*34e0*/  FFMA.FTZ R144, R12, R147, R148 ;  /* 0x000000930c907223 */ /* 0x000fc80000010094 */
[----:B------:R-:W-:Y:S01]  /*34f0*/  FADD.FTZ R145, R203, -R144 ;  /* 0x80000090cb917221 */ /* 0x000fe20000010000 */
[----:B------:R-:W-:-:S03]  /*3500*/  @P4 IMAD.U32 R144, R122, 0x10000, RZ ;  /* 0x000100007a904824 */ /* 0x000fc600078e00ff */
[----:B------:R-:W-:-:S04]  /*3510*/  FMUL.FTZ R145, R4, R145 ;  /* 0x0000009104917220 */ /* 0x000fc80000410000 */
[----:B------:R-:W-:-:S07]  /*3520*/  @P4 FADD.FTZ R145, R145, R144 ;  /* 0x0000009091914221 */ /* 0x000fce0000010000 */
.L_x_98:
[----:B------:R-:W-:Y:S05]  /*3530*/  BSYNC B2 ;  /* 0x0000000000027941 */ /* 0x000fea0003800000 */
.L_x_96:
        /* <DEDUP_REMOVED lines=10> */
[----:B------:R-:W-:-:S04]  /*35e0*/  PRMT R145, R122, 0x7632, R145 ;  /* 0x000076327a917816 */ /* 0x000fc80000000091 */
[----:B------:R-:W-:Y:S01]  /*35f0*/  SHF.L.U32 R145, R145, 0x10, RZ ;  /* 0x0000001091917819 */ /* 0x000fe200000006ff */
[----:B------:R-:W-:Y:S06]  /*3600*/  BRA `(.L_x_101) ;  /* 0x0000000000187947 */ /* 0x000fec0003800000 */
.L_x_100:
[----:B------:R-:W-:Y:S01]  /*3610*/  FFMA.FTZ R145, R16, R147, R148 ;  /* 0x0000009310917223 */ /* 0x000fe20000010094 */
[----:B------:R-:W-:-:S03]  /*3620*/  @P4 PRMT R144, R122, 0x7632, R144 ;  /* 0x000076327a904816 */ /* 0x000fc60000000090 */
[----:B------:R-:W-:Y:S01]  /*3630*/  FADD.FTZ R145, R196, -R145 ;  /* 0x80000091c4917221 */ /* 0x000fe20000010000 */
[----:B------:R-:W-:-:S03]  /*3640*/  @P4 SHF.L.U32 R144, R144, 0x10, RZ ;  /* 0x0000001090904819 */ /* 0x000fc600000006ff */
[----:B------:R-:W-:-:S04]  /*3650*/  FMUL.FTZ R145, R4, R145 ;  /* 0x0000009104917220 */ /* 0x000fc80000410000 */
[----:B------:R-:W-:-:S07]  /*3660*/  @P4 FADD.FTZ R145, R145, R144 ;  /* 0x0000009091914221 */ /* 0x000fce0000010000 */
.L_x_101:
[----:B------:R-:W-:Y:S05]  /*3670*/  BSYNC B2 ;  /* 0x0000000000027941 */ /* 0x000fea0003800000 */
.L_x_99:
        /* <DEDUP_REMOVED lines=12> */
.L_x_103:
[----:B------:R-:W-:-:S04]  /*3740*/  FFMA.FTZ R144, R13, R147, R148 ;  /* 0x000000930d907223 */ /* 0x000fc80000010094 */
[----:B------:R-:W-:Y:S01]  /*3750*/  FADD.FTZ R145, R195, -R144 ;  /* 0x80000090c3917221 */ /* 0x000fe20000010000 */
[----:B------:R-:W-:-:S03]  /*3760*/  @P4 SHF.L.U32 R144, R123, 0x10, RZ ;  /* 0x000000107b904819 */ /* 0x000fc600000006ff */
[----:B------:R-:W-:-:S04]  /*3770*/  FMUL.FTZ R145, R4, R145 ;  /* 0x0000009104917220 */ /* 0x000fc80000410000 */
[----:B------:R-:W-:-:S07]  /*3780*/  @P4 FADD.FTZ R145, R145, R144 ;  /* 0x0000009091914221 */ /* 0x000fce0000010000 */
.L_x_104:
[----:B------:R-:W-:Y:S05]  /*3790*/  BSYNC B2 ;  /* 0x0000000000027941 */ /* 0x000fea0003800000 */
.L_x_102:
        /* <DEDUP_REMOVED lines=10> */
[----:B------:R-:W-:-:S05]  /*3840*/  PRMT R149, R123, 0x7632, R149 ;  /* 0x000076327b957816 */ /* 0x000fca0000000095 */
[----:B------:R-:W-:Y:S01]  /*3850*/  IMAD.U32 R149, R149, 0x10000, RZ ;  /* 0x0001000095957824 */ /* 0x000fe200078e00ff */
[----:B------:R-:W-:Y:S06]  /*3860*/  BRA `(.L_x_107) ;  /* 0x0000000000187947 */ /* 0x000fec0003800000 */
.L_x_106:
[----:B------:R-:W-:Y:S01]  /*3870*/  FFMA.FTZ R145, R17, R147, R148 ;  /* 0x0000009311917223 */ /* 0x000fe20000010094 */
[----:B------:R-:W-:-:S03]  /*3880*/  @P4 PRMT R144, R123, 0x7632, R144 ;  /* 0x000076327b904816 */ /* 0x000fc60000000090 */
[----:B------:R-:W-:Y:S01]  /*3890*/  FADD.FTZ R145, R194, -R145 ;  /* 0x80000091c2917221 */ /* 0x000fe20000010000 */
[----:B------:R-:W-:-:S03]  /*38a0*/  @P4 SHF.L.U32 R144, R144, 0x10, RZ ;  /* 0x0000001090904819 */ /* 0x000fc600000006ff */
[----:B------:R-:W-:-:S04]  /*38b0*/  FMUL.FTZ R149, R4, R145 ;  /* 0x0000009104957220 */ /* 0x000fc80000410000 */
[----:B------:R-:W-:-:S07]  /*38c0*/  @P4 FADD.FTZ R149, R149, R144 ;  /* 0x0000009095954221 */ /* 0x000fce0000010000 */
.L_x_107:
[----:B------:R-:W-:Y:S05]  /*38d0*/  BSYNC B2 ;  /* 0x0000000000027941 */ /* 0x000fea0003800000 */
.L_x_105:
[----:B------:R-:W1:Y:S01]  /*38e0*/  @P5 LDC.64 R144, c[0x0][0x308] ;  /* 0x0000c200ff905b82 */ /* 0x000e620000000a00 */
[----:B------:R-:W-:-:S04]  /*38f0*/  @P5 F2FP.BF16.F32.PACK_AB R150, RZ, R149 ;  /* 0x00000095ff96523e */ /* 0x000fc800000010ff */
[----:B------:R-:W-:-:S03]  /*3900*/  @P5 PRMT R79, R79, 0x5410, R150 ;  /* 0x000054104f4f5816 */ /* 0x000fc60000000096 */
[----:B------:R-:W2:Y:S01]  /*3910*/  @P3 LDC R150, c[0x0][0x29c] ;  /* 0x0000a700ff963b82 */ /* 0x000ea20000000800 */
[C---:B-1----:R-:W-:Y:S01]  /*3920*/  @P5 IMAD.WIDE.U32 R144, R7.reuse, 0x10, R144 ;  /* 0x0000001007905825 */ /* 0x042fe200078e0090 */
[----:B------:R-:W-:-:S04]  /*3930*/  IADD3 R7, R7, 0x20, RZ ;  /* 0x0000002007077810 */ /* 0x000fc80007ffe0ff */
[----:B------:R1:W-:Y:S01]  /*3940*/  @P5 STG.E.128 desc[UR4][R144.64], R76 ;  /* 0x0000004c90005986 */ /* 0x0003e2000c101d04 */
[----:B--2---:R-:W-:-:S05]  /*3950*/  @P3 FMUL.FTZ R149, R149, R150 ;  /* 0x0000009695953220 */ /* 0x004fca0000410000 */
[----:B------:R-:W-:-:S04]  /*3960*/  @P3 F2FP.BF16.F32.PACK_AB R149, RZ, R149 ;  /* 0x00000095ff95323e */ /* 0x000fc800000010ff */
[----:B------:R-:W-:Y:S01]  /*3970*/  @P3 PRMT R143, R143, 0x5410, R149 ;  /* 0x000054108f8f3816 */ /* 0x000fe20000000095 */
[----:B-1----:R-:W1:Y:S02]  /*3980*/  @P3 LDC.64 R144, c[0x0][0x2f8] ;  /* 0x0000be00ff903b82 */ /* 0x002e640000000a00 */
[C---:B-1----:R-:W-:Y:S01]  /*3990*/  @P3 IMAD.WIDE.U32 R144, R146.reuse, 0x10, R144 ;  /* 0x0000001092903825 */ /* 0x042fe200078e0090 */
[----:B------:R-:W-:-:S04]  /*39a0*/  IADD3 R146, R146, 0x20, RZ ;  /* 0x0000002092927810 */ /* 0x000fc80007ffe0ff */
[----:B------:R1:W-:Y:S03]  /*39b0*/  @P3 STG.E.128 desc[UR4][R144.64], R140 ;  /* 0x0000008c90003986 */ /* 0x0003e6000c101d04 */
.L_x_83:
[----:B------:R-:W-:Y:S05]  /*39c0*/  BSYNC B1 ;  /* 0x0000000000017941 */ /* 0x000fea0003800000 */
.L_x_82:
[----:B------:R-:W-:Y:S01]  /*39d0*/  LOP3.LUT P4, RZ, R3, 0x1, RZ, 0xc0, !PT ;  /* 0x0000000103ff7812 */ /* 0x000fe2000788c0ff */
[----:B------:R-:W-:-:S12]  /*39e0*/  BSSY B1, `(.L_x_108) ;  /* 0x00000aa000017945 */ /* 0x000fd80003800000 */
[----:B------:R-:W-:Y:S05]  /*39f0*/  @!P4 BRA `(.L_x_109) ;  /* 0x0000000800a0c947 */ /* 0x000fea0003800000 */
[----:B------:R-:W-:Y:S04]  /*3a00*/  BSSY B2, `(.L_x_110) ;  /* 0x0000011000027945 */ /* 0x000fe80003800000 */
[----:B------:R-:W-:Y:S05]  /*3a10*/  @P2 BRA `(.L_x_111) ;  /* 0x00000000001c2947 */ /* 0x000fea0003800000 */
[----:B------:R-:W-:Y:S01]  /*3a20*/  UISETP.NE.U32.AND UP0, UPT, UR14, URZ, UPT ;  /* 0x0000003f0e00728c */ /* 0x000fe2000bf05070 */
[----:B-1----:R-:W-:-:S03]  /*3a30*/  IMAD.MOV.U32 R145, RZ, RZ, RZ ;  /* 0x000000ffff917224 */ /* 0x002fc600078e00ff */
[----:B------:R-:W-:-:S06]  /*3a40*/  UISETP.NE.AND.EX UP0, UPT, UR15, URZ, UPT, UP0 ;  /* 0x0000003f0f00728c */ /* 0x000fcc000bf05300 */
[----:B------:R-:W-:-:S13]  /*3a50*/  PLOP3.LUT P4, PT, PT, PT, UP0, 0x80, 0x0 ;  /* 0x000000000000781c */ /* 0x000fda0003f8f008 */
[----:B------:R-:W-:Y:S05]  /*3a60*/  @!P4 BRA `(.L_x_112) ;  /* 0x000000000028c947 */ /* 0x000fea0003800000 */
[----:B------:R-:W-:Y:S01]  /*3a70*/  SHF.L.U32 R145, R124, 0x10, RZ ;  /* 0x000000107c917819 */ /* 0x000fe200000006ff */
[----:B------:R-:W-:Y:S06]  /*3a80*/  BRA `(.L_x_112) ;  /* 0x0000000000207947 */ /* 0x000fec0003800000 */
.L_x_111:
[----:B------:R-:W-:Y:S01]  /*3a90*/  UISETP.NE.U32.AND UP0, UPT, UR14, URZ, UPT ;  /* 0x0000003f0e00728c */ /* 0x000fe2000bf05070 */
[----:B-1----:R-:W-:-:S03]  /*3aa0*/  FFMA.FTZ R145, R8, R147, R148 ;  /* 0x0000009308917223 */ /* 0x002fc60000010094 */
[----:B------:R-:W-:Y:S01]  /*3ab0*/  UISETP.NE.AND.EX UP0, UPT, UR15, URZ, UPT, UP0 ;  /* 0x0000003f0f00728c */ /* 0x000fe2000bf05300 */
[----:B------:R-:W-:-:S04]  /*3ac0*/  FADD.FTZ R145, R198, -R145 ;  /* 0x80000091c6917221 */ /* 0x000fc80000010000 */
[----:B------:R-:W-:Y:S01]  /*3ad0*/  FMUL.FTZ R145, R4, R145 ;  /* 0x0000009104917220 */ /* 0x000fe20000410000 */
[----:B------:R-:W-:-:S13]  /*3ae0*/  PLOP3.LUT P4, PT, PT, PT, UP0, 0x80, 0x0 ;  /* 0x000000000000781c */ /* 0x000fda0003f8f008 */
[----:B------:R-:W-:-:S05]  /*3af0*/  @P4 SHF.L.U32 R144, R124, 0x10, RZ ;  /* 0x000000107c904819 */ /* 0x000fca00000006ff */
[----:B------:R-:W-:-:S07]  /*3b00*/  @P4 FADD.FTZ R145, R145, R144 ;  /* 0x0000009091914221 */ /* 0x000fce0000010000 */
.L_x_112:
[----:B------:R-:W-:Y:S05]  /*3b10*/  BSYNC B2 ;  /* 0x0000000000027941 */ /* 0x000fea0003800000 */
.L_x_110:
        /* <DEDUP_REMOVED lines=15> */
.L_x_114:
[----:B------:R-:W-:-:S04]  /*3c10*/  FFMA.FTZ R144, R21, R147, R148 ;  /* 0x0000009315907223 */ /* 0x000fc80000010094 */
[--C-:B------:R-:W-:Y:S01]  /*3c20*/  FADD.FTZ R145, R197, -R144.reuse ;  /* 0x80000090c5917221 */ /* 0x100fe20000010000 */
[----:B------:R-:W-:-:S03]  /*3c30*/  @P4 PRMT R144, R124, 0x7632, R144 ;  /* 0x000076327c904816 */ /* 0x000fc60000000090 */
[----:B------:R-:W-:Y:S01]  /*3c40*/  FMUL.FTZ R145, R4, R145 ;  /* 0x0000009104917220 */ /* 0x000fe20000410000 */
[----:B------:R-:W-:-:S05]  /*3c50*/  @P4 SHF.L.U32 R144, R144, 0x10, RZ ;  /* 0x0000001090904819 */ /* 0x000fca00000006ff */
[----:B------:R-:W-:-:S07]  /*3c60*/  @P4 FADD.FTZ R145, R145, R144 ;  /* 0x0000009091914221 */ /* 0x000fce0000010000 */
.L_x_115:
[----:B------:R-:W-:Y:S05]  /*3c70*/  BSYNC B2 ;  /* 0x0000000000027941 */ /* 0x000fea0003800000 */
.L_x_113:
        /* <DEDUP_REMOVED lines=12> */
.L_x_117:
[----:B------:R-:W-:-:S04]  /*3d40*/  FFMA.FTZ R144, R18, R147, R148 ;  /* 0x0000009312907223 */ /* 0x000fc80000010094 */
[----:B------:R-:W-:Y:S01]  /*3d50*/  FADD.FTZ R145, R193, -R144 ;  /* 0x80000090c1917221 */ /* 0x000fe20000010000 */
[----:B------:R-:W-:-:S03]  /*3d60*/  @P4 IMAD.U32 R144, R125, 0x10000, RZ ;  /* 0x000100007d904824 */ /* 0x000fc600078e00ff */
[----:B------:R-:W-:-:S04]  /*3d70*/  FMUL.FTZ R145, R4, R145 ;  /* 0x0000009104917220 */ /* 0x000fc80000410000 */
[----:B------:R-:W-:-:S07]  /*3d80*/  @P4 FADD.FTZ R145, R145, R144 ;  /* 0x0000009091914221 */ /* 0x000fce0000010000 */
.L_x_118:
[----:B------:R-:W-:Y:S05]  /*3d90*/  BSYNC B2 ;  /* 0x0000000000027941 */ /* 0x000fea0003800000 */
.L_x_116:
        /* <DEDUP_REMOVED lines=13> */
.L_x_120:
[----:B------:R-:W-:Y:S01]  /*3e70*/  FFMA.FTZ R145, R22, R147, R148 ;  /* 0x0000009316917223 */ /* 0x000fe20000010094 */
[----:B------:R-:W-:-:S03]  /*3e80*/  @P4 PRMT R144, R125, 0x7632, R144 ;  /* 0x000076327d904816 */ /* 0x000fc60000000090 */
[----:B------:R-:W-:Y:S01]  /*3e90*/  FADD.FTZ R145, R192, -R145 ;  /* 0x80000091c0917221 */ /* 0x000fe20000010000 */
[----:B------:R-:W-:-:S03]  /*3ea0*/  @P4 SHF.L.U32 R144, R144, 0x10, RZ ;  /* 0x0000001090904819 */ /* 0x000fc600000006ff */
[----:B------:R-:W-:-:S04]  /*3eb0*/  FMUL.FTZ R145, R4, R145 ;  /* 0x0000009104917220 */ /* 0x000fc80000410000 */
[----:B------:R-:W-:-:S07]  /*3ec0*/  @P4 FADD.FTZ R145, R145, R144 ;  /* 0x0000009091914221 */ /* 0x000fce0000010000 */
.L_x_121:
[----:B------:R-:W-:Y:S05]  /*3ed0*/  BSYNC B2 ;  /* 0x0000000000027941 */ /* 0x000fea0003800000 */
.L_x_119:
        /* <DEDUP_REMOVED lines=12> */
.L_x_123:
[----:B------:R-:W-:-:S04]  /*3fa0*/  FFMA.FTZ R144, R19, R147, R148 ;  /* 0x0000009313907223 */ /* 0x000fc80000010094 */
[----:B------:R-:W-:Y:S01]  /*3fb0*/  FADD.FTZ R145, R191, -R144 ;  /* 0x80000090bf917221 */ /* 0x000fe20000010000 */
[----:B------:R-:W-:-:S03]  /*3fc0*/  @P4 SHF.L.U32 R144, R126, 0x10, RZ ;  /* 0x000000107e904819 */ /* 0x000fc600000006ff */
[----:B------:R-:W-:-:S04]  /*3fd0*/  FMUL.FTZ R145, R4, R145 ;  /* 0x0000009104917220 */ /* 0x000fc80000410000 */
[----:B------:R-:W-:-:S07]  /*3fe0*/  @P4 FADD.FTZ R145, R145, R144 ;  /* 0x0000009091914221 */ /* 0x000fce0000010000 */
.L_x_124:
[----:B------:R-:W-:Y:S05]  /*3ff0*/  BSYNC B2 ;  /* 0x0000000000027941 */ /* 0x000fea0003800000 */
.L_x_122:
        /* <DEDUP_REMOVED lines=13> */
.L_x_126:
[----:B------:R-:W-:Y:S01]  /*40d0*/  FFMA.FTZ R145, R23, R147, R148 ;  /* 0x0000009317917223 */ /* 0x000fe20000010094 */
[----:B------:R-:W-:-:S03]  /*40e0*/  @P4 PRMT R144, R126, 0x7632, R144 ;  /* 0x000076327e904816 */ /* 0x000fc60000000090 */
[----:B------:R-:W-:Y:S01]  /*40f0*/  FADD.FTZ R145, R190, -R145 ;  /* 0x80000091be917221 */ /* 0x000fe20000010000 */
[----:B------:R-:W-:-:S03]  /*4100*/  @P4 SHF.L.U32 R144, R144, 0x10, RZ ;  /* 0x0000001090904819 */ /* 0x000fc600000006ff */
[----:B------:R-:W-:-:S04]  /*4110*/  FMUL.FTZ R145, R4, R145 ;  /* 0x0000009104917220 */ /* 0x000fc80000410000 */
[----:B------:R-:W-:-:S07]  /*4120*/  @P4 FADD.FTZ R145, R145, R144 ;  /* 0x0000009091914221 */ /* 0x000fce0000010000 */
.L_x_127:
[----:B------:R-:W-:Y:S05]  /*4130*/  BSYNC B2 ;  /* 0x0000000000027941 */ /* 0x000fea0003800000 */
.L_x_125:
        /* <DEDUP_REMOVED lines=10> */
[----:B------:R-:W-:Y:S01]  /*41e0*/  SHF.L.U32 R145, R127, 0x10, RZ ;  /* 0x000000107f917819 */ /* 0x000fe200000006ff */
[----:B------:R-:W-:Y:S06]  /*41f0*/  BRA `(.L_x_130) ;  /* 0x0000000000147947 */ /* 0x000fec0003800000 */
.L_x_129:
[----:B------:R-:W-:-:S04]  /*4200*/  FFMA.FTZ R144, R20, R147, R148 ;  /* 0x0000009314907223 */ /* 0x000fc80000010094 */
[----:B------:R-:W-:Y:S01]  /*4210*/  FADD.FTZ R145, R189, -R144 ;  /* 0x80000090bd917221 */ /* 0x000fe20000010000 */
[----:B------:R-:W-:-:S03]  /*4220*/  @P4 IMAD.U32 R144, R127, 0x10000, RZ ;  /* 0x000100007f904824 */ /* 0x000fc600078e00ff */
[----:B------:R-:W-:-:S04]  /*4230*/  FMUL.FTZ R145, R4, R145 ;  /* 0x0000009104917220 */ /* 0x000fc80000410000 */
[----:B------:R-:W-:-:S07]  /*4240*/  @P4 FADD.FTZ R145, R145, R144 ;  /* 0x0000009091914221 */ /* 0x000fce0000010000 */
.L_x_130:
[----:B------:R-:W-:Y:S05]  /*4250*/  BSYNC B2 ;  /* 0x0000000000027941 */ /* 0x000fea0003800000 */
.L_x_128:
        /* <DEDUP_REMOVED lines=13> */
.L_x_132:
[----:B------:R-:W-:-:S04]  /*4330*/  FFMA.FTZ R144, R24, R147, R148 ;  /* 0x0000009318907223 */ /* 0x000fc80000010094 */
[--C-:B------:R-:W-:Y:S01]  /*4340*/  FADD.FTZ R145, R25, -R144.reuse ;  /* 0x8000009019917221 */ /* 0x100fe20000010000 */
[----:B------:R-:W-:-:S03]  /*4350*/  @P4 PRMT R144, R127, 0x7632, R144 ;  /* 0x000076327f904816 */ /* 0x000fc60000000090 */
[----:B------:R-:W-:Y:S01]  /*4360*/  FMUL.FTZ R149, R4, R145 ;  /* 0x0000009104957220 */ /* 0x000fe20000410000 */
[----:B------:R-:W-:-:S05]  /*4370*/  @P4 SHF.L.U32 R144, R144, 0x10, RZ ;  /* 0x0000001090904819 */ /* 0x000fca00000006ff */
[----:B------:R-:W-:-:S07]  /*4380*/  @P4 FADD.FTZ R149, R149, R144 ;  /* 0x0000009095954221 */ /* 0x000fce0000010000 */
.L_x_133:
[----:B------:R-:W-:Y:S05]  /*4390*/  BSYNC B2 ;  /* 0x0000000000027941 */ /* 0x000fea0003800000 */
.L_x_131:
[----:B------:R-:W1:Y:S01]  /*43a0*/  @P5 LDC.64 R144, c[0x0][0x308] ;  /* 0x0000c200ff905b82 */ /* 0x000e620000000a00 */
[----:B------:R-:W-:-:S04]  /*43b0*/  @P5 F2FP.BF16.F32.PACK_AB R150, RZ, R149 ;  /* 0x00000095ff96523e */ /* 0x000fc800000010ff */
[----:B------:R-:W-:-:S03]  /*43c0*/  @P5 PRMT R79, R79, 0x5410, R150 ;  /* 0x000054104f4f5816 */ /* 0x000fc60000000096 */
[----:B------:R-:W2:Y:S01]  /*43d0*/  @P3 LDC R150, c[0x0][0x29c] ;  /* 0x0000a700ff963b82 */ /* 0x000ea20000000800 */
[----:B-1----:R-:W-:-:S04]  /*43e0*/  @P5 IMAD.WIDE.U32 R144, R7, 0x10, R144 ;  /* 0x0000001007905825 */ /* 0x002fc800078e0090 */
[----:B------:R-:W-:Y:S01]  /*43f0*/  VIADD R7, R7, 0x20 ;  /* 0x0000002007077836 */ /* 0x000fe20000000000 */
        /* <DEDUP_REMOVED lines=8> */
.L_x_109:
[----:B------:R-:W-:Y:S05]  /*4480*/  BSYNC B1 ;  /* 0x0000000000017941 */ /* 0x000fea0003800000 */
.L_x_108:
[----:B------:R-:W-:Y:S04]  /*4490*/  BSSY B1, `(.L_x_134) ;  /* 0x00000aa000017945 */ /* 0x000fe80003800000 */
[----:B------:R-:W-:Y:S05]  /*44a0*/  @!P0 BRA `(.L_x_135) ;  /* 0x0000000800a08947 */ /* 0x000fea0003800000 */
[----:B------:R-:W-:Y:S04]  /*44b0*/  BSSY B2, `(.L_x_136) ;  /* 0x0000011000027945 */ /* 0x000fe80003800000 */
[----:B------:R-:W-:Y:S05]  /*44c0*/  @P2 BRA `(.L_x_137) ;  /* 0x00000000001c2947 */ /* 0x000fea0003800000 */
[----:B------:R-:W-:Y:S01]  /*44d0*/  UISETP.NE.U32.AND UP0, UPT, UR14, URZ, UPT ;  /* 0x0000003f0e00728c */ /* 0x000fe2000bf05070 */
[----:B-12---:R-:W-:-:S03]  /*44e0*/  MOV R145, RZ ;  /* 0x000000ff00917202 */ /* 0x006fc60000000f00 */
[----:B------:R-:W-:-:S06]  /*44f0*/  UISETP.NE.AND.EX UP0, UPT, UR15, URZ, UPT, UP0 ;  /* 0x0000003f0f00728c */ /* 0x000fcc000bf05300 */
[----:B------:R-:W-:-:S13]  /*4500*/  PLOP3.LUT P4, PT, PT, PT, UP0, 0x80, 0x0 ;  /* 0x000000000000781c */ /* 0x000fda0003f8f008 */
[----:B------:R-:W-:Y:S05]  /*4510*/  @!P4 BRA `(.L_x_138) ;  /* 0x000000000028c947 */ /* 0x000fea0003800000 */
[----:B------:R-:W-:Y:S01]  /*4520*/  SHF.L.U32 R145, R128, 0x10, RZ ;  /* 0x0000001080917819 */ /* 0x000fe200000006ff */
[----:B------:R-:W-:Y:S06]  /*4530*/  BRA `(.L_x_138) ;  /* 0x0000000000207947 */ /* 0x000fec0003800000 */
.L_x_137:
[----:B------:R-:W-:Y:S01]  /*4540*/  UISETP.NE.U32.AND UP0, UPT, UR14, URZ, UPT ;  /* 0x0000003f0e00728c */ /* 0x000fe2000bf05070 */
[----:B-12---:R-:W-:-:S03]  /*4550*/  FFMA.FTZ R145, R9, R147, R148 ;  /* 0x0000009309917223 */ /* 0x006fc60000010094 */
[----:B------:R-:W-:Y:S01]  /*4560*/  UISETP.NE.AND.EX UP0, UPT, UR15, URZ, UPT, UP0 ;  /* 0x0000003f0f00728c */ /* 0x000fe2000bf05300 */
[----:B------:R-:W-:-:S04]  /*4570*/  FADD.FTZ R145, R26, -R145 ;  /* 0x800000911a917221 */ /* 0x000fc80000010000 */
[----:B------:R-:W-:Y:S01]  /*4580*/  FMUL.FTZ R145, R4, R145 ;  /* 0x0000009104917220 */ /* 0x000fe20000410000 */
[----:B------:R-:W-:-:S13]  /*4590*/  PLOP3.LUT P4, PT, PT, PT, UP0, 0x80, 0x0 ;  /* 0x000000000000781c */ /* 0x000fda0003f8f008 */
[----:B------:R-:W-:-:S04]  /*45a0*/  @P4 IMAD.U32 R144, R128, 0x10000, RZ ;  /* 0x0001000080904824 */ /* 0x000fc800078e00ff */
[----:B------:R-:W-:-:S07]  /*45b0*/  @P4 FADD.FTZ R145, R145, R144 ;  /* 0x0000009091914221 */ /* 0x000fce0000010000 */
.L_x_138:
[----:B------:R-:W-:Y:S05]  /*45c0*/  BSYNC B2 ;  /* 0x0000000000027941 */ /* 0x000fea0003800000 */
.L_x_136:
        /* <DEDUP_REMOVED lines=15> */
.L_x_140:
[----:B------:R-:W-:Y:S01]  /*46c0*/  FFMA.FTZ R145, R32, R147, R148 ;  /* 0x0000009320917223 */ /* 0x000fe20000010094 */
[----:B------:R-:W-:-:S03]  /*46d0*/  @P4 PRMT R144, R128, 0x7632, R144 ;  /* 0x0000763280904816 */ /* 0x000fc60000000090 */
[----:B------:R-:W-:Y:S01]  /*46e0*/  FADD.FTZ R145, R34, -R145 ;  /* 0x8000009122917221 */ /* 0x000fe20000010000 */
[----:B------:R-:W-:-:S03]  /*46f0*/  @P4 SHF.L.U32 R144, R144, 0x10, RZ ;  /* 0x0000001090904819 */ /* 0x000fc600000006ff */
[----:B------:R-:W-:-:S04]  /*4700*/  FMUL.FTZ R145, R4, R145 ;  /* 0x0000009104917220 */ /* 0x000fc80000410000 */
[----:B------:R-:W-:-:S07]  /*4710*/  @P4 FADD.FTZ R145, R145, R144 ;  /* 0x0000009091914221 */ /* 0x000fce0000010000 */
.L_x_141:
[----:B------:R-:W-:Y:S05]  /*4720*/  BSYNC B2 ;  /* 0x0000000000027941 */ /* 0x000fea0003800000 */
.L_x_139:
        /* <DEDUP_REMOVED lines=12> */
.L_x_143:
[----:B------:R-:W-:-:S04]  /*47f0*/  FFMA.FTZ R144, R27, R147, R148 ;  /* 0x000000931b907223 */ /* 0x000fc80000010094 */
[----:B------:R-:W-:Y:S01]  /*4800*/  FADD.FTZ R145, R29, -R144 ;  /* 0x800000901d917221 */ /* 0x000fe20000010000 */
[----:B------:R-:W-:-:S03]  /*4810*/  @P4 SHF.L.U32 R144, R129, 0x10, RZ ;  /* 0x0000001081904819 */ /* 0x000fc600000006ff */
[----:B------:R-:W-:-:S04]  /*4820*/  FMUL.FTZ R145, R4, R145 ;  /* 0x0000009104917220 */ /* 0x000fc80000410000 */
[----:B------:R-:W-:-:S07]  /*4830*/  @P4 FADD.FTZ R145, R145, R144 ;  /* 0x0000009091914221 */ /* 0x000fce0000010000 */
.L_x_144:
[----:B------:R-:W-:Y:S05]  /*4840*/  BSYNC B2 ;  /* 0x0000000000027941 */ /* 0x000fea0003800000 */
.L_x_142:
        /* <DEDUP_REMOVED lines=13> */
.L_x_146:
[----:B------:R-:W-:Y:S01]  /*4920*/  FFMA.FTZ R145, R35, R147, R148 ;  /* 0x0000009323917223 */ /* 0x000fe20000010094 */
[----:B------:R-:W-:-:S03]  /*4930*/  @P4 PRMT R144, R129, 0x7632, R144 ;  /* 0x0000763281904816 */ /* 0x000fc60000000090 */
[----:B------:R-:W-:Y:S01]  /*4940*/  FADD.FTZ R145, R152, -R145 ;  /* 0x8000009198917221 */ /* 0x000fe20000010000 */
[----:B------:R-:W-:-:S03]  /*4950*/  @P4 SHF.L.U32 R144, R144, 0x10, RZ ;  /* 0x0000001090904819 */ /* 0x000fc600000006ff */
[----:B------:R-:W-:-:S04]  /*4960*/  FMUL.FTZ R145, R4, R145 ;  /* 0x0000009104917220 */ /* 0x000fc80000410000 */
[----:B------:R-:W-:-:S07]  /*4970*/  @P4 FADD.FTZ R145, R145, R144 ;  /* 0x0000009091914221 */ /* 0x000fce0000010000 */
.L_x_147:
[----:B------:R-:W-:Y:S05]  /*4980*/  BSYNC B2 ;  /* 0x0000000000027941 */ /* 0x000fea0003800000 */
.L_x_145:
        /* <DEDUP_REMOVED lines=12> */
.L_x_149:
[----:B------:R-:W-:Y:S01]  /*4a50*/  FFMA.FTZ R145, R28, R147, R148 ;  /* 0x000000931c917223 */ /* 0x000fe20000010094 */
[----:B------:R-:W-:-:S03]  /*4a60*/  @P4 IMAD.U32 R144, R130, 0x10000, RZ ;  /* 0x0001000082904824 */ /* 0x000fc600078e00ff */
[----:B------:R-:W-:-:S04]  /*4a70*/  FADD.FTZ R145, R30, -R145 ;  /* 0x800000911e917221 */ /* 0x000fc80000010000 */
[----:B------:R-:W-:-:S04]  /*4a80*/  FMUL.FTZ R145, R4, R145 ;  /* 0x0000009104917220 */ /* 0x000fc80000410000 */
[----:B------:R-:W-:-:S07]  /*4a90*/  @P4 FADD.FTZ R145, R145, R144 ;  /* 0x0000009091914221 */ /* 0x000fce0000010000 */
.L_x_150:
[----:B------:R-:W-:Y:S05]  /*4aa0*/  BSYNC B2 ;  /* 0x0000000000027941 */ /* 0x000fea0003800000 */
.L_x_148:
        /* <DEDUP_REMOVED lines=13> */
.L_x_152:
[----:B------:R-:W-:Y:S01]  /*4b80*/  FFMA.FTZ R145, R153, R147, R148 ;  /* 0x0000009399917223 */ /* 0x000fe20000010094 */
[----:B------:R-:W-:-:S03]  /*4b90*/  @P4 PRMT R144, R130, 0x7632, R144 ;  /* 0x0000763282904816 */ /* 0x000fc60000000090 */
[----:B------:R-:W-:Y:S01]  /*4ba0*/  FADD.FTZ R145, R154, -R145 ;  /* 0x800000919a917221 */ /* 0x000fe20000010000 */
[----:B------:R-:W-:-:S03]  /*4bb0*/  @P4 SHF.L.U32 R144, R144, 0x10, RZ ;  /* 0x0000001090904819 */ /* 0x000fc600000006ff */
[----:B------:R-:W-:-:S04]  /*4bc0*/  FMUL.FTZ R145, R4, R145 ;  /* 0x0000009104917220 */ /* 0x000fc80000410000 */
[----:B------:R-:W-:-:S07]  /*4bd0*/  @P4 FADD.FTZ R145, R145, R144 ;  /* 0x0000009091914221 */ /* 0x000fce0000010000 */
.L_x_153:
[----:B------:R-:W-:Y:S05]  /*4be0*/  BSYNC B2 ;  /* 0x0000000000027941 */ /* 0x000fea0003800000 */
.L_x_151:
        /* <DEDUP_REMOVED lines=12> */
.L_x_155:
[----:B------:R-:W-:-:S04]  /*4cb0*/  FFMA.FTZ R144, R31, R147, R148 ;  /* 0x000000931f907223 */ /* 0x000fc80000010094 */
[----:B------:R-:W-:Y:S01]  /*4cc0*/  FADD.FTZ R145, R33, -R144 ;  /* 0x8000009021917221 */ /* 0x000fe20000010000 */
[----:B------:R-:W-:-:S03]  /*4cd0*/  @P4 SHF.L.U32 R144, R131, 0x10, RZ ;  /* 0x0000001083904819 */ /* 0x000fc600000006ff */
[----:B------:R-:W-:-:S04]  /*4ce0*/  FMUL.FTZ R145, R4, R145 ;  /* 0x0000009104917220 */ /* 0x000fc80000410000 */
[----:B------:R-:W-:-:S07]  /*4cf0*/  @P4 FADD.FTZ R145, R145, R144 ;  /* 0x0000009091914221 */ /* 0x000fce0000010000 */
.L_x_156:
[----:B------:R-:W-:Y:S05]  /*4d00*/  BSYNC B2 ;  /* 0x0000000000027941 */ /* 0x000fea0003800000 */
.L_x_154:
        /* <DEDUP_REMOVED lines=13> */
.L_x_158:
[----:B------:R-:W-:Y:S01]  /*4de0*/  FFMA.FTZ R145, R155, R147, R148 ;  /* 0x000000939b917223 */ /* 0x000fe20000010094 */
[----:B------:R-:W-:-:S03]  /*4df0*/  @P4 PRMT R144, R131, 0x7632, R144 ;  /* 0x0000763283904816 */ /* 0x000fc60000000090 */
[----:B------:R-:W-:Y:S01]  /*4e00*/  FADD.FTZ R145, R156, -R145 ;  /* 0x800000919c917221 */ /* 0x000fe20000010000 */
[----:B------:R-:W-:-:S03]  /*4e10*/  @P4 SHF.L.U32 R144, R144, 0x10, RZ ;  /* 0x0000001090904819 */ /* 0x000fc600000006ff */
[----:B------:R-:W-:-:S04]  /*4e20*/  FMUL.FTZ R149, R4, R145 ;  /* 0x0000009104957220 */ /* 0x000fc80000410000 */
[----:B------:R-:W-:-:S07]  /*4e30*/  @P4 FADD.FTZ R149, R149, R144 ;  /* 0x0000009095954221 */ /* 0x000fce0000010000 */
.L_x_159:
[----:B------:R-:W-:Y:S05]  /*4e40*/  BSYNC B2 ;  /* 0x0000000000027941 */ /* 0x000fea0003800000 */
.L_x_157:
        /* <DEDUP_REMOVED lines=14> */
.L_x_135:
[----:B------:R-:W-:Y:S05]  /*4f30*/  BSYNC B1 ;  /* 0x0000000000017941 */ /* 0x000fea0003800000 */
.L_x_134:
[----:B------:R-:W-:Y:S04]  /*4f40*/  BSSY B1, `(.L_x_160) ;  /* 0x00000aa000017945 */ /* 0x000fe80003800000 */
[----:B------:R-:W-:Y:S05]  /*4f50*/  @!P1 BRA `(.L_x_161) ;  /* 0x0000000800a09947 */ /* 0x000fea0003800000 */
[----:B------:R-:W-:Y:S04]  /*4f60*/  BSSY B2, `(.L_x_162) ;  /* 0x0000011000027945 */ /* 0x000fe80003800000 */
[----:B------:R-:W-:Y:S05]  /*4f70*/  @P2 BRA `(.L_x_163) ;  /* 0x00000000001c2947 */ /* 0x000fea0003800000 */
[----:B------:R-:W-:Y:S01]  /*4f80*/  UISETP.NE.U32.AND UP0, UPT, UR14, URZ, UPT ;  /* 0x0000003f0e00728c */ /* 0x000fe2000bf05070 */
[----:B-123--:R-:W-:-:S03]  /*4f90*/  IMAD.MOV.U32 R145, RZ, RZ, RZ ;  /* 0x000000ffff917224 */ /* 0x00efc600078e00ff */
[----:B------:R-:W-:-:S06]  /*4fa0*/  UISETP.NE.AND.EX UP0, UPT, UR15, URZ, UPT, UP0 ;  /* 0x0000003f0f00728c */ /* 0x000fcc000bf05300 */
[----:B------:R-:W-:-:S13]  /*4fb0*/  PLOP3.LUT P4, PT, PT, PT, UP0, 0x80, 0x0 ;  /* 0x000000000000781c */ /* 0x000fda0003f8f008 */
[----:B------:R-:W-:Y:S05]  /*4fc0*/  @!P4 BRA `(.L_x_164) ;  /* 0x000000000028c947 */ /* 0x000fea0003800000 */
[----:B------:R-:W-:Y:S01]  /*4fd0*/  SHF.L.U32 R145, R132, 0x10, RZ ;  /* 0x0000001084917819 */ /* 0x000fe200000006ff */
[----:B------:R-:W-:Y:S06]  /*4fe0*/  BRA `(.L_x_164) ;  /* 0x0000000000207947 */ /* 0x000fec0003800000 */
.L_x_163:
[----:B------:R-:W-:Y:S01]  /*4ff0*/  UISETP.NE.U32.AND UP0, UPT, UR14, URZ, UPT ;  /* 0x0000003f0e00728c */ /* 0x000fe2000bf05070 */
[----:B-123--:R-:W-:-:S03]  /*5000*/  FFMA.FTZ R144, R157, R147, R148 ;  /* 0x000000939d907223 */ /* 0x00efc60000010094 */
[----:B------:R-:W-:Y:S01]  /*5010*/  UISETP.NE.AND.EX UP0, UPT, UR15, URZ, UPT, UP0 ;  /* 0x0000003f0f00728c */ /* 0x000fe2000bf05300 */
[----:B------:R-:W-:-:S04]  /*5020*/  FADD.FTZ R145, R159, -R144 ;  /* 0x800000909f917221 */ /* 0x000fc80000010000 */
[----:B------:R-:W-:Y:S01]  /*5030*/  FMUL.FTZ R145, R4, R145 ;  /* 0x0000009104917220 */ /* 0x000fe20000410000 */
[----:B------:R-:W-:-:S13]  /*5040*/  PLOP3.LUT P4, PT, PT, PT, UP0, 0x80, 0x0 ;  /* 0x000000000000781c */ /* 0x000fda0003f8f008 */
[----:B------:R-:W-:-:S05]  /*5050*/  @P4 SHF.L.U32 R144, R132, 0x10, RZ ;  /* 0x0000001084904819 */ /* 0x000fca00000006ff */
[----:B------:R-:W-:-:S07]  /*5060*/  @P4 FADD.FTZ R145, R145, R144 ;  /* 0x0000009091914221 */ /* 0x000fce0000010000 */
.L_x_164:
[----:B------:R-:W-:Y:S05]  /*5070*/  BSYNC B2 ;  /* 0x0000000000027941 */ /* 0x000fea0003800000 */
.L_x_162:
        /* <DEDUP_REMOVED lines=15> */
.L_x_166:
[----:B------:R-:W-:-:S04]  /*5170*/  FFMA.FTZ R144, R165, R147, R148 ;  /* 0x00000093a5907223 */ /* 0x000fc80000010094 */
[--C-:B------:R-:W-:Y:S01]  /*5180*/  FADD.FTZ R145, R167, -R144.reuse ;  /* 0x80000090a7917221 */ /* 0x100fe20000010000 */
[----:B------:R-:W-:-:S03]  /*5190*/  @P4 PRMT R144, R132, 0x7632, R144 ;  /* 0x0000763284904816 */ /* 0x000fc60000000090 */
[----:B------:R-:W-:Y:S01]  /*51a0*/  FMUL.FTZ R145, R4, R145 ;  /* 0x0000009104917220 */ /* 0x000fe20000410000 */
[----:B------:R-:W-:-:S05]  /*51b0*/  @P4 SHF.L.U32 R144, R144, 0x10, RZ ;  /* 0x0000001090904819 */ /* 0x000fca00000006ff */
[----:B------:R-:W-:-:S07]  /*51c0*/  @P4 FADD.FTZ R145, R145, R144 ;  /* 0x0000009091914221 */ /* 0x000fce0000010000 */
.L_x_167:
[----:B------:R-:W-:Y:S05]  /*51d0*/  BSYNC B2 ;  /* 0x0000000000027941 */ /* 0x000fea0003800000 */
.L_x_165:
        /* <DEDUP_REMOVED lines=12> */
.L_x_169:
[----:B------:R-:W-:Y:S01]  /*52a0*/  FFMA.FTZ R145, R160, R147, R148 ;  /* 0x00000093a0917223 */ /* 0x000fe20000010094 */
[----:B------:R-:W-:-:S03]  /*52b0*/  @P4 IMAD.U32 R144, R133, 0x10000, RZ ;  /* 0x0001000085904824 */ /* 0x000fc600078e00ff */
[----:B------:R-:W-:-:S04]  /*52c0*/  FADD.FTZ R145, R162, -R145 ;  /* 0x80000091a2917221 */ /* 0x000fc80000010000 */
[----:B------:R-:W-:-:S04]  /*52d0*/  FMUL.FTZ R145, R4, R145 ;  /* 0x0000009104917220 */ /* 0x000fc80000410000 */
[----:B------:R-:W-:-:S07]  /*52e0*/  @P4 FADD.FTZ R145, R145, R144 ;  /* 0x0000009091914221 */ /* 0x000fce0000010000 */
.L_x_170:
[----:B------:R-:W-:Y:S05]  /*52f0*/  BSYNC B2 ;  /* 0x0000000000027941 */ /* 0x000fea0003800000 */
.L_x_168:
        /* <DEDUP_REMOVED lines=13> */
.L_x_172:
[----:B------:R-:W-:-:S04]  /*53d0*/  FFMA.FTZ R144, R168, R147, R148 ;  /* 0x00000093a8907223 */ /* 0x000fc80000010094 */
[--C-:B------:R-:W-:Y:S01]  /*53e0*/  FADD.FTZ R145, R169, -R144.reuse ;  /* 0x80000090a9917221 */ /* 0x100fe20000010000 */
[----:B------:R-:W-:-:S03]  /*53f0*/  @P4 PRMT R144, R133, 0x7632, R144 ;  /* 0x0000763285904816 */ /* 0x000fc60000000090 */
[----:B------:R-:W-:Y:S01]  /*5400*/  FMUL.FTZ R145, R4, R145 ;  /* 0x0000009104917220 */ /* 0x000fe20000410000 */
[----:B------:R-:W-:-:S05]  /*5410*/  @P4 SHF.L.U32 R144, R144, 0x10, RZ ;  /* 0x0000001090904819 */ /* 0x000fca00000006ff */
[----:B------:R-:W-:-:S07]  /*5420*/  @P4 FADD.FTZ R145, R145, R144 ;  /* 0x0000009091914221 */ /* 0x000fce0000010000 */
.L_x_173:
[----:B------:R-:W-:Y:S05]  /*5430*/  BSYNC B2 ;  /* 0x0000000000027941 */ /* 0x000fea0003800000 */
.L_x_171:
        /* <DEDUP_REMOVED lines=12> */
.L_x_175:
[----:B------:R-:W-:-:S04]  /*5500*/  FFMA.FTZ R144, R161, R147, R148 ;  /* 0x00000093a1907223 */ /* 0x000fc80000010094 */
[----:B------:R-:W-:Y:S01]  /*5510*/  FADD.FTZ R145, R163, -R144 ;  /* 0x80000090a3917221 */ /* 0x000fe20000010000 */
[----:B------:R-:W-:-:S03]  /*5520*/  @P4 SHF.L.U32 R144, R134, 0x10, RZ ;  /* 0x0000001086904819 */ /* 0x000fc600000006ff */
[----:B------:R-:W-:-:S04]  /*5530*/  FMUL.FTZ R145, R4, R145 ;  /* 0x0000009104917220 */ /* 0x000fc80000410000 */
[----:B------:R-:W-:-:S07]  /*5540*/  @P4 FADD.FTZ R145, R145, R144 ;  /* 0x0000009091914221 */ /* 0x000fce0000010000 */
.L_x_176:
[----:B------:R-:W-:Y:S05]  /*5550*/  BSYNC B2 ;  /* 0x0000000000027941 */ /* 0x000fea0003800000 */
.L_x_174:
        /* <DEDUP_REMOVED lines=13> */
.L_x_178:
[----:B------:R-:W-:-:S04]  /*5630*/  FFMA.FTZ R144, R170, R147, R148 ;  /* 0x00000093aa907223 */ /* 0x000fc80000010094 */
[--C-:B------:R-:W-:Y:S01]  /*5640*/  FADD.FTZ R145, R171, -R144.reuse ;  /* 0x80000090ab917221 */ /* 0x100fe20000010000 */
[----:B------:R-:W-:-:S03]  /*5650*/  @P4 PRMT R144, R134, 0x7632, R144 ;  /* 0x0000763286904816 */ /* 0x000fc60000000090 */
[----:B------:R-:W-:Y:S01]  /*5660*/  FMUL.FTZ R145, R4, R145 ;  /* 0x0000009104917220 */ /* 0x000fe20000410000 */
[----:B------:R-:W-:-:S05]  /*5670*/  @P4 SHF.L.U32 R144, R144, 0x10, RZ ;  /* 0x0000001090904819 */ /* 0x000fca00000006ff */
[----:B------:R-:W-:-:S07]  /*5680*/  @P4 FADD.FTZ R145, R145, R144 ;  /* 0x0000009091914221 */ /* 0x000fce0000010000 */
.L_x_179:
[----:B------:R-:W-:Y:S05]  /*5690*/  BSYNC B2 ;  /* 0x0000000000027941 */ /* 0x000fea0003800000 */
.L_x_177:
        /* <DEDUP_REMOVED lines=12> */
.L_x_181:
[----:B------:R-:W-:Y:S01]  /*5760*/  FFMA.FTZ R145, R164, R147, R148 ;  /* 0x00000093a4917223 */ /* 0x000fe20000010094 */
[----:B------:R-:W-:-:S03]  /*5770*/  @P4 IMAD.U32 R144, R135, 0x10000, RZ ;  /* 0x0001000087904824 */ /* 0x000fc600078e00ff */
[----:B------:R-:W-:-:S04]  /*5780*/  FADD.FTZ R145, R166, -R145 ;  /* 0x80000091a6917221 */ /* 0x000fc80000010000 */
[----:B------:R-:W-:-:S04]  /*5790*/  FMUL.FTZ R145, R4, R145 ;  /* 0x0000009104917220 */ /* 0x000fc80000410000 */
[----:B------:R-:W-:-:S07]  /*57a0*/  @P4 FADD.FTZ R145, R145, R144 ;  /* 0x0000009091914221 */ /* 0x000fce0000010000 */
.L_x_182:
[----:B------:R-:W-:Y:S05]  /*57b0*/  BSYNC B2 ;  /* 0x0000000000027941 */ /* 0x000fea0003800000 */
.L_x_180:
        /* <DEDUP_REMOVED lines=13> */
.L_x_184:
[----:B------:R-:W-:-:S04]  /*5890*/  FFMA.FTZ R144, R172, R147, R148 ;  /* 0x00000093ac907223 */ /* 0x000fc80000010094 */
[--C-:B------:R-:W-:Y:S01]  /*58a0*/  FADD.FTZ R145, R173, -R144.reuse ;  /* 0x80000090ad917221 */ /* 0x100fe20000010000 */
[----:B------:R-:W-:-:S03]  /*58b0*/  @P4 PRMT R144, R135, 0x7632, R144 ;  /* 0x0000763287904816 */ /* 0x000fc60000000090 */
[----:B------:R-:W-:Y:S01]  /*58c0*/  FMUL.FTZ R149, R4, R145 ;  /* 0x0000009104957220 */ /* 0x000fe20000410000 */
[----:B------:R-:W-:-:S05]  /*58d0*/  @P4 SHF.L.U32 R144, R144, 0x10, RZ ;  /* 0x0000001090904819 */ /* 0x000fca00000006ff */
[----:B------:R-:W-:-:S07]  /*58e0*/  @P4 FADD.FTZ R149, R149, R144 ;  /* 0x0000009095954221 */ /* 0x000fce0000010000 */
.L_x_185:
[----:B------:R-:W-:Y:S05]  /*58f0*/  BSYNC B2 ;  /* 0x0000000000027941 */ /* 0x000fea0003800000 */
.L_x_183:
        /* <DEDUP_REMOVED lines=14> */
.L_x_161:
[----:B------:R-:W-:Y:S05]  /*59e0*/  BSYNC B1 ;  /* 0x0000000000017941 */ /* 0x000fea0003800000 */
.L_x_160:
[----:B------:R-:W-:Y:S01]  /*59f0*/  LOP3.LUT P4, RZ, R3, 0x4, RZ, 0xc0, !PT ;  /* 0x0000000403ff7812 */ /* 0x000fe2000788c0ff */
[----:B------:R-:W-:-:S12]  /*5a00*/  BSSY B1, `(.L_x_186) ;  /* 0x00000a8000017945 */ /* 0x000fd80003800000 */
[----:B------:R-:W-:Y:S05]  /*5a10*/  @!P4 BRA `(.L_x_187) ;  /* 0x000000080098c947 */ /* 0x000fea0003800000 */
[----:B------:R-:W-:Y:S04]  /*5a20*/  BSSY B2, `(.L_x_188) ;  /* 0x0000011000027945 */ /* 0x000fe80003800000 */
[----:B------:R-:W-:Y:S05]  /*5a30*/  @P2 BRA `(.L_x_189) ;  /* 0x00000000001c2947 */ /* 0x000fea0003800000 */
[----:B------:R-:W-:Y:S01]  /*5a40*/  UISETP.NE.U32.AND UP0, UPT, UR14, URZ, UPT ;  /* 0x0000003f0e00728c */ /* 0x000fe2000bf05070 */
[----:B-1234-:R-:W-:-:S03]  /*5a50*/  MOV R145, RZ ;  /* 0x000000ff00917202 */ /* 0x01efc60000000f00 */
[----:B------:R-:W-:-:S06]  /*5a60*/  UISETP.NE.AND.EX UP0, UPT, UR15, URZ, UPT, UP0 ;  /* 0x0000003f0f00728c */ /* 0x000fcc000bf05300 */
[----:B------:R-:W-:-:S13]  /*5a70*/  PLOP3.LUT P4, PT, PT, PT, UP0, 0x80, 0x0 ;  /* 0x000000000000781c */ /* 0x000fda0003f8f008 */
[----:B------:R-:W-:Y:S05]  /*5a80*/  @!P4 BRA `(.L_x_190) ;  /* 0x000000000028c947 */ /* 0x000fea0003800000 */
[----:B------:R-:W-:Y:S01]  /*5a90*/  SHF.L.U32 R145, R136, 0x10, RZ ;  /* 0x0000001088917819 */ /* 0x000fe200000006ff */
[----:B------:R-:W-:Y:S06]  /*5aa0*/  BRA `(.L_x_190) ;  /* 0x0000000000207947 */ /* 0x000fec0003800000 */
.L_x_189:
[----:B------:R-:W-:Y:S01]  /*5ab0*/  UISETP.NE.U32.AND UP0, UPT, UR14, URZ, UPT ;  /* 0x0000003f0e00728c */ /* 0x000fe2000bf05070 */
[----:B-1234-:R-:W-:-:S03]  /*5ac0*/  FFMA.FTZ R145, R158, R147, R148 ;  /* 0x000000939e917223 */ /* 0x01efc60000010094 */
[----:B------:R-:W-:Y:S01]  /*5ad0*/  UISETP.NE.AND.EX UP0, UPT, UR15, URZ, UPT, UP0 ;  /* 0x0000003f0f00728c */ /* 0x000fe2000bf05300 */
[----:B------:R-:W-:-:S04]  /*5ae0*/  FADD.FTZ R145, R174, -R145 ;  /* 0x80000091ae917221 */ /* 0x000fc80000010000 */
[----:B------:R-:W-:Y:S01]  /*5af0*/  FMUL.FTZ R145, R4, R145 ;  /* 0x0000009104917220 */ /* 0x000fe20000410000 */
[----:B------:R-:W-:-:S13]  /*5b00*/  PLOP3.LUT P4, PT, PT, PT, UP0, 0x80, 0x0 ;  /* 0x000000000000781c */ /* 0x000fda0003f8f008 */
[----:B------:R-:W-:-:S04]  /*5b10*/  @P4 IMAD.U32 R144, R136, 0x10000, RZ ;  /* 0x0001000088904824 */ /* 0x000fc800078e00ff */
[----:B------:R-:W-:-:S07]  /*5b20*/  @P4 FADD.FTZ R145, R145, R144 ;  /* 0x0000009091914221 */ /* 0x000fce0000010000 */
.L_x_190:
[----:B------:R-:W-:Y:S05]  /*5b30*/  BSYNC B2 ;  /* 0x0000000000027941 */ /* 0x000fea0003800000 */
.L_x_188:
        /* <DEDUP_REMOVED lines=15> */
.L_x_192:
[----:B------:R-:W-:Y:S01]  /*5c30*/  FFMA.FTZ R145, R180, R147, R148 ;  /* 0x00000093b4917223 */ /* 0x000fe20000010094 */
[----:B------:R-:W-:-:S03]  /*5c40*/  @P4 PRMT R144, R136, 0x7632, R144 ;  /* 0x0000763288904816 */ /* 0x000fc60000000090 */
[----:B------:R-:W-:Y:S01]  /*5c50*/  FADD.FTZ R145, R182, -R145 ;  /* 0x80000091b6917221 */ /* 0x000fe20000010000 */
[----:B------:R-:W-:-:S03]  /*5c60*/  @P4 SHF.L.U32 R144, R144, 0x10, RZ ;  /* 0x0000001090904819 */ /* 0x000fc600000006ff */
[----:B------:R-:W-:-:S04]  /*5c70*/  FMUL.FTZ R145, R4, R145 ;  /* 0x0000009104917220 */ /* 0x000fc80000410000 */
[----:B------:R-:W-:-:S07]  /*5c80*/  @P4 FADD.FTZ R145, R145, R144 ;  /* 0x0000009091914221 */ /* 0x000fce0000010000 */
.L_x_193:
[----:B------:R-:W-:Y:S05]  /*5c90*/  BSYNC B2 ;  /* 0x0000000000027941 */ /* 0x000fea0003800000 */
.L_x_191:
        /* <DEDUP_REMOVED lines=12> */
.L_x_195:
[----:B------:R-:W-:-:S04]  /*5d60*/  FFMA.FTZ R144, R175, R147, R148 ;  /* 0x00000093af907223 */ /* 0x000fc80000010094 */
[----:B------:R-:W-:Y:S01]  /*5d70*/  FADD.FTZ R145, R177, -R144 ;  /* 0x80000090b1917221 */ /* 0x000fe20000010000 */
[----:B------:R-:W-:-:S03]  /*5d80*/  @P4 SHF.L.U32 R144, R137, 0x10, RZ ;  /* 0x0000001089904819 */ /* 0x000fc600000006ff */
[----:B------:R-:W-:-:S04]  /*5d90*/  FMUL.FTZ R145, R4, R145 ;  /* 0x0000009104917220 */ /* 0x000fc80000410000 */
[----:B------:R-:W-:-:S07]  /*5da0*/  @P4 FADD.FTZ R145, R145, R144 ;  /* 0x0000009091914221 */ /* 0x000fce0000010000 */
.L_x_196:
[----:B------:R-:W-:Y:S05]  /*5db0*/  BSYNC B2 ;  /* 0x0000000000027941 */ /* 0x000fea0003800000 */
.L_x_194:
        /* <DEDUP_REMOVED lines=13> */
.L_x_198:
[----:B------:R-:W-:Y:S01]  /*5e90*/  FFMA.FTZ R145, R183, R147, R148 ;  /* 0x00000093b7917223 */ /* 0x000fe20000010094 */
[----:B------:R-:W-:-:S03]  /*5ea0*/  @P4 PRMT R144, R137, 0x7632, R144 ;  /* 0x0000763289904816 */ /* 0x000fc60000000090 */
[----:B------:R-:W-:Y:S01]  /*5eb0*/  FADD.FTZ R145, R184, -R145 ;  /* 0x80000091b8917221 */ /* 0x000fe20000010000 */
[----:B------:R-:W-:-:S03]  /*5ec0*/  @P4 SHF.L.U32 R144, R144, 0x10, RZ ;  /* 0x0000001090904819 */ /* 0x000fc600000006ff */
[----:B------:R-:W-:-:S04]  /*5ed0*/  FMUL.FTZ R145, R4, R145 ;  /* 0x0000009104917220 */ /* 0x000fc80000410000 */
[----:B------:R-:W-:-:S07]  /*5ee0*/  @P4 FADD.FTZ R145, R145, R144 ;  /* 0x0000009091914221 */ /* 0x000fce0000010000 */
.L_x_199:
[----:B------:R-:W-:Y:S05]  /*5ef0*/  BSYNC B2 ;  /* 0x0000000000027941 */ /* 0x000fea0003800000 */
.L_x_197:
        /* <DEDUP_REMOVED lines=12> */
.L_x_201:
[----:B------:R-:W-:Y:S01]  /*5fc0*/  FFMA.FTZ R145, R176, R147, R148 ;  /* 0x00000093b0917223 */ /* 0x000fe20000010094 */
[----:B------:R-:W-:-:S03]  /*5fd0*/  @P4 IMAD.U32 R144, R138, 0x10000, RZ ;  /* 0x000100008a904824 */ /* 0x000fc600078e00ff */
[----:B------:R-:W-:-:S04]  /*5fe0*/  FADD.FTZ R145, R178, -R145 ;  /* 0x80000091b2917221 */ /* 0x000fc80000010000 */
[----:B------:R-:W-:-:S04]  /*5ff0*/  FMUL.FTZ R145, R4, R145 ;  /* 0x0000009104917220 */ /* 0x000fc80000410000 */
[----:B------:R-:W-:-:S07]  /*6000*/  @P4 FADD.FTZ R145, R145, R144 ;  /* 0x0000009091914221 */ /* 0x000fce0000010000 */
.L_x_202:
[----:B------:R-:W-:Y:S05]  /*6010*/  BSYNC B2 ;  /* 0x0000000000027941 */ /* 0x000fea0003800000 */
.L_x_200:
        /* <DEDUP_REMOVED lines=13> */
.L_x_204:
[----:B------:R-:W-:Y:S01]  /*60f0*/  FFMA.FTZ R145, R185, R147, R148 ;  /* 0x00000093b9917223 */ /* 0x000fe20000010094 */
[----:B------:R-:W-:-:S03]  /*6100*/  @P4 PRMT R144, R138, 0x7632, R144 ;  /* 0x000076328a904816 */ /* 0x000fc60000000090 */
[----:B------:R-:W-:Y:S01]  /*6110*/  FADD.FTZ R145, R186, -R145 ;  /* 0x80000091ba917221 */ /* 0x000fe20000010000 */
[----:B------:R-:W-:-:S03]  /*6120*/  @P4 SHF.L.U32 R144, R144, 0x10, RZ ;  /* 0x0000001090904819 */ /* 0x000fc600000006ff */
[----:B------:R-:W-:-:S04]  /*6130*/  FMUL.FTZ R145, R4, R145 ;  /* 0x0000009104917220 */ /* 0x000fc80000410000 */
[----:B------:R-:W-:-:S07]  /*6140*/  @P4 FADD.FTZ R145, R145, R144 ;  /* 0x0000009091914221 */ /* 0x000fce0000010000 */
.L_x_205:
[----:B------:R-:W-:Y:S05]  /*6150*/  BSYNC B2 ;  /* 0x0000000000027941 */ /* 0x000fea0003800000 */
.L_x_203:
        /* <DEDUP_REMOVED lines=12> */
.L_x_207:
[----:B------:R-:W-:-:S04]  /*6220*/  FFMA.FTZ R144, R179, R147, R148 ;  /* 0x00000093b3907223 */ /* 0x000fc80000010094 */
[----:B------:R-:W-:Y:S01]  /*6230*/  FADD.FTZ R145, R181, -R144 ;  /* 0x80000090b5917221 */ /* 0x000fe20000010000 */
[----:B------:R-:W-:-:S03]  /*6240*/  @P4 SHF.L.U32 R144, R139, 0x10, RZ ;  /* 0x000000108b904819 */ /* 0x000fc600000006ff */
[----:B------:R-:W-:-:S04]  /*6250*/  FMUL.FTZ R145, R4, R145 ;  /* 0x0000009104917220 */ /* 0x000fc80000410000 */
[----:B------:R-:W-:-:S07]  /*6260*/  @P4 FADD.FTZ R145, R145, R144 ;  /* 0x0000009091914221 */ /* 0x000fce0000010000 */
.L_x_208:
[----:B------:R-:W-:Y:S05]  /*6270*/  BSYNC B2 ;  /* 0x0000000000027941 */ /* 0x000fea0003800000 */
.L_x_206:
        /* <DEDUP_REMOVED lines=13> */
.L_x_210:
[----:B------:R-:W-:Y:S01]  /*6350*/  FFMA.FTZ R147, R187, R147, R148 ;  /* 0x00000093bb937223 */ /* 0x000fe20000010094 */
[----:B------:R-:W-:-:S03]  /*6360*/  @P4 PRMT R144, R139, 0x7632, R144 ;  /* 0x000076328b904816 */ /* 0x000fc60000000090 */
[----:B------:R-:W-:Y:S01]  /*6370*/  FADD.FTZ R147, R188, -R147 ;  /* 0x80000093bc937221 */ /* 0x000fe20000010000 */
[----:B------:R-:W-:-:S03]  /*6380*/  @P4 SHF.L.U32 R145, R144, 0x10, RZ ;  /* 0x0000001090914819 */ /* 0x000fc600000006ff */
[----:B------:R-:W-:-:S04]  /*6390*/  FMUL.FTZ R4, R4, R147 ;  /* 0x0000009304047220 */ /* 0x000fc80000410000 */
[----:B------:R-:W-:-:S07]  /*63a0*/  @P4 FADD.FTZ R4, R4, R145 ;  /* 0x0000009104044221 */ /* 0x000fce0000010000 */
.L_x_211:
[----:B------:R-:W-:Y:S05]  /*63b0*/  BSYNC B2 ;  /* 0x0000000000027941 */ /* 0x000fea0003800000 */
.L_x_209:
[----:B------:R-:W1:Y:S02]  /*63c0*/  @P5 LDC.64 R144, c[0x0][0x308] ;  /* 0x0000c200ff905b82 */ /* 0x000e640000000a00 */
[----:B-1----:R-:W-:Y:S01]  /*63d0*/  @P5 IMAD.WIDE.U32 R144, R7, 0x10, R144 ;  /* 0x0000001007905825 */ /* 0x002fe200078e0090 */
[----:B------:R-:W-:-:S04]  /*63e0*/  @P5 F2FP.BF16.F32.PACK_AB R7, RZ, R4 ;  /* 0x00000004ff07523e */ /* 0x000fc800000010ff */
[----:B------:R-:W-:Y:S02]  /*63f0*/  @P5 PRMT R79, R79, 0x5410, R7 ;  /* 0x000054104f4f5816 */ /* 0x000fe40000000007 */
[----:B------:R-:W1:Y:S03]  /*6400*/  @P3 LDC R7, c[0x0][0x29c] ;  /* 0x0000a700ff073b82 */ /* 0x000e660000000800 */
[----:B------:R2:W-:Y:S05]  /*6410*/  @P5 STG.E.128 desc[UR4][R144.64], R76 ;  /* 0x0000004c90005986 */ /* 0x0005ea000c101d04 */
[----:B--2---:R-:W2:Y:S01]  /*6420*/  @P3 LDC.64 R144, c[0x0][0x2f8] ;  /* 0x0000be00ff903b82 */ /* 0x004ea20000000a00 */
[----:B-1----:R-:W-:-:S05]  /*6430*/  @P3 FMUL.FTZ R4, R4, R7 ;  /* 0x0000000704043220 */ /* 0x002fca0000410000 */
[----:B------:R-:W-:-:S04]  /*6440*/  @P3 F2FP.BF16.F32.PACK_AB R4, RZ, R4 ;  /* 0x00000004ff04323e */ /* 0x000fc800000010ff */
[----:B------:R-:W-:Y:S01]  /*6450*/  @P3 PRMT R143, R143, 0x5410, R4 ;  /* 0x000054108f8f3816 */ /* 0x000fe20000000004 */
[----:B--2---:R-:W-:-:S05]  /*6460*/  @P3 IMAD.WIDE.U32 R144, R146, 0x10, R144 ;  /* 0x0000001092903825 */ /* 0x004fca00078e0090 */
[----:B------:R1:W-:Y:S02]  /*6470*/  @P3 STG.E.128 desc[UR4][R144.64], R140 ;  /* 0x0000008c90003986 */ /* 0x0003e4000c101d04 */
.L_x_187:
[----:B------:R-:W-:Y:S05]  /*6480*/  BSYNC B1 ;  /* 0x0000000000017941 */ /* 0x000fea0003800000 */
.L_x_186:
[----:B-1234-:R-:W1:Y:S02]  /*6490*/  LDC.64 R144, c[0x0][0x210] ;  /* 0x00008400ff907b82 */ /* 0x01ee640000000a00 */
[----:B-1----:R-:W-:-:S04]  /*64a0*/  LEA R2, R144, R2, 0x2 ;  /* 0x0000000290027211 */ /* 0x002fc800078e10ff */
[----:B------:R-:W-:-:S13]  /*64b0*/  ISETP.GE.AND P2, PT, R2, R145, PT ;  /* 0x000000910200720c */ /* 0x000fda0003f46270 */
[----:B------:R-:W-:Y:S05]  /*64c0*/  @!P2 BRA `(.L_x_212) ;  /* 0xffffffa4004ca947 */ /* 0x000fea000383ffff */
.L_x_57:
[----:B------:R-:W-:Y:S05]  /*64d0*/  BSYNC B0 ;  /* 0x0000000000007941 */ /* 0x000fea0003800000 */
.L_x_56:
[----:B------:R-:W1:Y:S01]  /*64e0*/  S2R R3, SR_CgaCtaId ;  /* 0x0000000000037919 */ /* 0x000e620000008800 */
[----:B------:R-:W-:Y:S01]  /*64f0*/  SHF.R.U32.HI R7, RZ, 0x5, R252 ;  /* 0x00000005ff077819 */ /* 0x000fe200000116fc */
[----:B------:R-:W-:Y:S05]  /*6500*/  WARPSYNC.ALL ;  /* 0x0000000000007948 */ /* 0x000fea0003800000 */
[----:B------:R-:W-:Y:S01]  /*6510*/  MOV R0, 0x400 ;  /* 0x0000040000007802 */ /* 0x000fe20000000f00 */
[----:B------:R-:W-:Y:S01]  /*6520*/  IMAD R6, R7, 0xa0, R6 ;  /* 0x000000a007067824 */ /* 0x000fe200078e0206 */
[----:B------:R-:W2:Y:S01]  /*6530*/  S2R R76, SR_CTAID.X ;  /* 0x00000000004c7919 */ /* 0x000ea20000002500 */
[----:B------:R-:W-:Y:S01]  /*6540*/  ULDC.64 UR6, c[0x0][0x2d8] ;  /* 0x0000b60000067ab9 */ /* 0x000fe20000000a00 */
[----:B------:R-:W-:Y:S01]  /*6550*/  ULDC.64 UR12, c[0x0][0x2d0] ;  /* 0x0000b400000c7ab9 */ /* 0x000fe20000000a00 */
[----:B-1----:R-:W-:-:S04]  /*6560*/  LEA R3, R3, R0, 0x18 ;  /* 0x0000000003037211 */ /* 0x002fc800078ec0ff */
[----:B------:R-:W-:Y:S01]  /*6570*/  LEA R6, R6, R3, 0x5 ;  /* 0x0000000306067211 */ /* 0x000fe200078e28ff */
[----:B------:R-:W-:-:S04]  /*6580*/  IMAD R0, R252, 0x4, R3 ;  /* 0x00000004fc007824 */ /* 0x000fc800078e0203 */
[----:B------:R-:W-:Y:S04]  /*6590*/  STS.128 [R6], R80 ;  /* 0x0000005006007388 */ /* 0x000fe80000000c00 */
        /* <DEDUP_REMOVED lines=10> */
[----:B------:R-:W1:Y:S04]  /*6640*/  LDS R2, [R0] ;  /* 0x0000000000027984 */ /* 0x000e680000000800 */
[----:B-----5:R-:W3:Y:S04]  /*6650*/  LDS R15, [R0+0x1400] ;  /* 0x00140000000f7984 */ /* 0x020ee80000000800 */
[----:B------:R-:W4:Y:S04]  /*6660*/  LDS R3, [R0+0x200] ;  /* 0x0002000000037984 */ /* 0x000f280000000800 */
[----:B------:R-:W0:Y:S04]  /*6670*/  LDS R14, [R0+0x1600] ;  /* 0x00160000000e7984 */ /* 0x000e280000000800 */
[----:B------:R-:W0:Y:S04]  /*6680*/  LDS R4, [R0+0x400] ;  /* 0x0004000000047984 */ /* 0x000e280000000800 */
[----:B------:R-:W0:Y:S04]  /*6690*/  LDS R17, [R0+0x1800] ;  /* 0x0018000000117984 */ /* 0x000e280000000800 */
[----:B------:R-:W0:Y:S04]  /*66a0*/  LDS R7, [R0+0x600] ;  /* 0x0006000000077984 */ /* 0x000e280000000800 */
[----:B------:R-:W0:Y:S04]  /*66b0*/  LDS R16, [R0+0x1a00] ;  /* 0x001a000000107984 */ /* 0x000e280000000800 */
[----:B------:R-:W0:Y:S04]  /*66c0*/  LDS R8, [R0+0x800] ;  /* 0x0008000000087984 */ /* 0x000e280000000800 */
[----:B------:R-:W0:Y:S04]  /*66d0*/  LDS R19, [R0+0x1c00] ;  /* 0x001c000000137984 */ /* 0x000e280000000800 */
[----:B------:R-:W0:Y:S01]  /*66e0*/  LDS R9, [R0+0xa00] ;  /* 0x000a000000097984 */ /* 0x000e220000000800 */
[----:B-1----:R-:W-:-:S03]  /*66f0*/  FADD.FTZ R2, RZ, R2 ;  /* 0x00000002ff027221 */ /* 0x002fc60000010000 */
[----:B------:R-:W1:Y:S01]  /*6700*/  LDS R18, [R0+0x1e00] ;  /* 0x001e000000127984 */ /* 0x000e620000000800 */
[----:B---3--:R-:W-:Y:S01]  /*6710*/  FADD.FTZ R2, R2, R15 ;  /* 0x0000000f02027221 */ /* 0x008fe20000010000 */
[----:B--2---:R-:W-:Y:S02]  /*6720*/  IMAD R15, R76, R5, RZ ;  /* 0x000000054c0f7224 */ /* 0x004fe400078e02ff */
[----:B------:R-:W2:Y:S01]  /*6730*/  LDS R10, [R0+0xc00] ;  /* 0x000c0000000a7984 */ /* 0x000ea20000000800 */
[----:B----4-:R-:W-:-:S03]  /*6740*/  FADD.FTZ R3, RZ, R3 ;  /* 0x00000003ff037221 */ /* 0x010fc60000010000 */
[----:B------:R-:W3:Y:S01]  /*6750*/  LDS R21, [R0+0x2000] ;  /* 0x0020000000157984 */ /* 0x000ee20000000800 */
[----:B0-----:R-:W-:-:S03]  /*6760*/  FADD.FTZ R3, R3, R14 ;  /* 0x0000000e03037221 */ /* 0x001fc60000010000 */
[----:B------:R-:W0:Y:S01]  /*6770*/  LDS R11, [R0+0xe00] ;  /* 0x000e0000000b7984 */ /* 0x000e220000000800 */
[----:B------:R-:W-:-:S03]  /*6780*/  FADD.FTZ R4, RZ, R4 ;  /* 0x00000004ff047221 */ /* 0x000fc60000010000 */
[----:B------:R-:W4:Y:S01]  /*6790*/  LDS R20, [R0+0x2200] ;  /* 0x0022000000147984 */ /* 0x000f220000000800 */
[----:B------:R-:W-:-:S03]  /*67a0*/  FADD.FTZ R4, R4, R17 ;  /* 0x0000001104047221 */ /* 0x000fc60000010000 */
[----:B------:R-:W4:Y:S01]  /*67b0*/  LDS R12, [R0+0x1000] ;  /* 0x00100000000c7984 */ /* 0x000f220000000800 */
        /* <DEDUP_REMOVED lines=10> */
[----:B-1----:R-:W-:-:S03]  /*6860*/  FADD.FTZ R9, R9, R18 ;  /* 0x0000001209097221 */ /* 0x002fc60000010000 */
[----:B------:R-:W1:Y:S01]  /*6870*/  LDS R27, [R0+0x2c00] ;  /* 0x002c0000001b7984 */ /* 0x000e620000000800 */
[----:B--2---:R-:W-:-:S03]  /*6880*/  FADD.FTZ R10, RZ, R10 ;  /* 0x0000000aff0a7221 */ /* 0x004fc60000010000 */
[----:B------:R-:W2:Y:S01]  /*6890*/  LDS R26, [R0+0x2e00] ;  /* 0x002e0000001a7984 */ /* 0x000ea20000000800 */
[----:B---3--:R-:W-:-:S03]  /*68a0*/  FADD.FTZ R10, R10, R21 ;  /* 0x000000150a0a7221 */ /* 0x008fc60000010000 */
[----:B------:R-:W3:Y:S01]  /*68b0*/  LDS R29, [R0+0x3000] ;  /* 0x00300000001d7984 */ /* 0x000ee20000000800 */
[----:B0-----:R-:W-:-:S03]  /*68c0*/  FADD.FTZ R11, RZ, R11 ;  /* 0x0000000bff0b7221 */ /* 0x001fc60000010000 */
[----:B------:R-:W0:Y:S01]  /*68d0*/  LDS R28, [R0+0x3200] ;  /* 0x00320000001c7984 */ /* 0x000e220000000800 */
[----:B----4-:R-:W-:-:S03]  /*68e0*/  FADD.FTZ R11, R11, R20 ;  /* 0x000000140b0b7221 */ /* 0x010fc60000010000 */
        /* <DEDUP_REMOVED lines=9> */
[----:B------:R-:W-:-:S03]  /*6980*/  FADD.FTZ R2, R2, R25 ;  /* 0x0000001902027221 */ /* 0x000fc60000010000 */
[----:B------:R-:W-:Y:S01]  /*6990*/  LDS R34, [R0+0x3e00] ;  /* 0x003e000000227984 */ /* 0x000fe20000000800 */
[----:B------:R-:W-:-:S03]  /*69a0*/  FADD.FTZ R3, R3, R24 ;  /* 0x0000001803037221 */ /* 0x000fc60000010000 */
[----:B------:R-:W4:Y:S01]  /*69b0*/  LDS R69, [R0+0x4000] ;  /* 0x0040000000457984 */ /* 0x000f220000000800 */
[----:B-1----:R-:W-:-:S03]  /*69c0*/  FADD.FTZ R4, R4, R27 ;  /* 0x0000001b04047221 */ /* 0x002fc60000010000 */
[----:B------:R-:W1:Y:S01]  /*69d0*/  LDS R68, [R0+0x4200] ;  /* 0x0042000000447984 */ /* 0x000e620000000800 */
[----:B--2---:R-:W-:-:S03]  /*69e0*/  FADD.FTZ R7, R7, R26 ;  /* 0x0000001a07077221 */ /* 0x004fc60000010000 */
[----:B------:R-:W2:Y:S01]  /*69f0*/  LDS R71, [R0+0x4400] ;  /* 0x0044000000477984 */ /* 0x000ea20000000800 */
[----:B---3--:R-:W-:-:S03]  /*6a00*/  FADD.FTZ R8, R8, R29 ;  /* 0x0000001d08087221 */ /* 0x008fc60000010000 */
[----:B------:R-:W3:Y:S01]  /*6a10*/  LDS R70, [R0+0x4600] ;  /* 0x0046000000467984 */ /* 0x000ee20000000800 */
[----:B0-----:R-:W-:-:S03]  /*6a20*/  FADD.FTZ R9, R9, R28 ;  /* 0x0000001c09097221 */ /* 0x001fc60000010000 */
[----:B------:R-:W0:Y:S01]  /*6a30*/  LDS R73, [R0+0x4800] ;  /* 0x0048000000497984 */ /* 0x000e220000000800 */
[----:B----4-:R-:W-:-:S03]  /*6a40*/  FADD.FTZ R10, R10, R31 ;  /* 0x0000001f0a0a7221 */ /* 0x010fc60000010000 */
[----:B------:R-:W4:Y:S01]  /*6a50*/  LDS R72, [R0+0x4a00] ;  /* 0x004a000000487984 */ /* 0x000f220000000800 */
[----:B------:R-:W-:-:S03]  /*6a60*/  FADD.FTZ R11, R11, R30 ;  /* 0x0000001e0b0b7221 */ /* 0x000fc60000010000 */
[----:B------:R-:W4:Y:S01]  /*6a70*/  LDS R75, [R0+0x4c00] ;  /* 0x004c0000004b7984 */ /* 0x000f220000000800 */
[----:B------:R-:W-:-:S03]  /*6a80*/  FADD.FTZ R12, R12, R33 ;  /* 0x000000210c0c7221 */ /* 0x000fc60000010000 */
[----:B------:R-:W4:Y:S01]  /*6a90*/  LDS R74, [R0+0x4e00] ;  /* 0x004e0000004a7984 */ /* 0x000f220000000800 */
[----:B------:R-:W-:Y:S01]  /*6aa0*/  FADD.FTZ R13, R13, R32 ;  /* 0x000000200d0d7221 */ /* 0x000fe20000010000 */
[----:B------:R-:W-:Y:S01]  /*6ab0*/  BAR.SYNC.DEFER_BLOCKING 0x0 ;  /* 0x0000000000007b1d */ /* 0x000fe20000010000 */
[----:B------:R-:W-:Y:S01]  /*6ac0*/  FADD.FTZ R35, R2, R35 ;  /* 0x0000002302237221 */ /* 0x000fe20000010000 */
[----:B------:R-:W-:Y:S01]  /*6ad0*/  FADD.FTZ R69, R4, R69 ;  /* 0x0000004504457221 */ /* 0x000fe20000010000 */
[----:B-1----:R-:W-:Y:S01]  /*6ae0*/  FADD.FTZ R7, R7, R68 ;  /* 0x0000004407077221 */ /* 0x002fe20000010000 */
[----:B--2---:R-:W-:Y:S01]  /*6af0*/  FADD.FTZ R71, R8, R71 ;  /* 0x0000004708477221 */ /* 0x004fe20000010000 */
[----:B---3--:R-:W-:Y:S01]  /*6b00*/  FADD.FTZ R9, R9, R70 ;  /* 0x0000004609097221 */ /* 0x008fe20000010000 */
[----:B------:R-:W-:Y:S01]  /*6b10*/  STS.128 [R6], R36 ;  /* 0x0000002406007388 */ /* 0x000fe20000000c00 */
[----:B0-----:R-:W-:-:S03]  /*6b20*/  FADD.FTZ R73, R10, R73 ;  /* 0x000000490a497221 */ /* 0x001fc60000010000 */
[----:B------:R0:W-:Y:S01]  /*6b30*/  STS.128 [R6+0x10], R40 ;  /* 0x0000102806007388 */ /* 0x0001e20000000c00 */
[----:B----4-:R-:W-:-:S03]  /*6b40*/  FADD.FTZ R11, R11, R72 ;  /* 0x000000480b0b7221 */ /* 0x010fc60000010000 */
[----:B------:R1:W-:Y:S01]  /*6b50*/  STS.128 [R6+0x400], R44 ;  /* 0x0004002c06007388 */ /* 0x0003e20000000c00 */
[----:B------:R-:W-:-:S03]  /*6b60*/  FADD.FTZ R75, R12, R75 ;  /* 0x0000004b0c4b7221 */ /* 0x000fc60000010000 */
[----:B------:R-:W-:Y:S01]  /*6b70*/  STS.128 [R6+0x410], R48 ;  /* 0x0004103006007388 */ /* 0x000fe20000000c00 */
[----:B------:R-:W-:-:S03]  /*6b80*/  FADD.FTZ R13, R13, R74 ;  /* 0x0000004a0d0d7221 */ /* 0x000fc60000010000 */
[----:B------:R-:W-:Y:S04]  /*6b90*/  STS.128 [R6+0x800], R52 ;  /* 0x0008003406007388 */ /* 0x000fe80000000c00 */
[----:B------:R-:W-:Y:S01]  /*6ba0*/  STS.128 [R6+0x810], R56 ;  /* 0x0008103806007388 */ /* 0x000fe20000000c00 */
[----:B0-----:R-:W-:Y:S02]  /*6bb0*/  IADD3 R42, R5, 0x7f, -R252 ;  /* 0x0000007f052a7810 */ /* 0x001fe40007ffe8fc */
[----:B------:R-:W-:Y:S01]  /*6bc0*/  IADD3 R252, P0, R15, R252, RZ ;  /* 0x000000fc0ffc7210 */ /* 0x000fe20007f1e0ff */
[----:B------:R-:W-:Y:S01]  /*6bd0*/  STS.128 [R6+0xc00], R60 ;  /* 0x000c003c06007388 */ /* 0x000fe20000000c00 */
[----:B------:R-:W-:Y:S02]  /*6be0*/  ISETP.GE.U32.AND P5, PT, R42, 0x180, PT ;  /* 0x000001802a00780c */ /* 0x000fe40003fa6070 */
[----:B------:R-:W-:Y:S01]  /*6bf0*/  IADD3.X R15, RZ, RZ, RZ, P0, !PT ;  /* 0x000000ffff0f7210 */ /* 0x000fe200007fe4ff */
[----:B------:R-:W-:Y:S01]  /*6c00*/  STS.128 [R6+0xc10], R64 ;  /* 0x000c104006007388 */ /* 0x000fe20000000c00 */
[----:B------:R-:W-:-:S02]  /*6c10*/  SHF.L.U32 R24, R252, 0x2, RZ ;  /* 0x00000002fc187819 */ /* 0x000fc400000006ff */
[----:B------:R-:W-:Y:S01]  /*6c20*/  LOP3.LUT P0, RZ, R42, 0xffffff80, RZ, 0xc0, !PT ;  /* 0xffffff802aff7812 */ /* 0x000fe2000780c0ff */
[----:B------:R-:W-:Y:S01]  /*6c30*/  STS.128 [R6+0x1000], R112 ;  /* 0x0010007006007388 */ /* 0x000fe20000000c00 */
[----:B-1----:R-:W-:Y:S02]  /*6c40*/  IADD3 R44, P1, R24, UR6, RZ ;  /* 0x00000006182c7c10 */ /* 0x002fe4000ff3e0ff */
[----:B------:R-:W-:Y:S01]  /*6c50*/  ISETP.GE.U32.AND P4, PT, R42, 0x280, PT ;  /* 0x000002802a00780c */ /* 0x000fe20003f86070 */
[----:B------:R-:W-:Y:S01]  /*6c60*/  STS.128 [R6+0x1010], R116 ;  /* 0x0010107406007388 */ /* 0x000fe20000000c00 */
[----:B------:R-:W-:Y:S07]  /*6c70*/  BAR.SYNC.DEFER_BLOCKING 0x0 ;  /* 0x0000000000007b1d */ /* 0x000fee0000010000 */
[----:B------:R-:W-:-:S02]  /*6c80*/  @P0 MOV R2, R44 ;  /* 0x0000002c00020202 */ /* 0x000fc40000000f00 */
[----:B------:R-:W-:Y:S01]  /*6c90*/  @P0 IADD3 R44, P2, R44, 0x200, RZ ;  /* 0x000002002c2c0810 */ /* 0x000fe20007f5e0ff */
        /* <DEDUP_REMOVED lines=14> */
[----:B------:R-:W-:Y:S01]  /*6d80*/  SHF.L.U64.HI R39, R252, 0x2, R15 ;  /* 0x00000002fc277819 */ /* 0x000fe2000001020f */
[----:B------:R-:W-:Y:S01]  /*6d90*/  FADD.FTZ R15, R3, R34 ;  /* 0x00000022030f7221 */ /* 0x000fe20000010000 */
[----:B------:R-:W-:Y:S01]  /*6da0*/  LDS R27, [R0+0x2e00] ;  /* 0x002e0000001b7984 */ /* 0x000fe20000000800 */
[----:B--2---:R-:W-:Y:S01]  /*6db0*/  FADD.FTZ R36, R36, R43 ;  /* 0x0000002b24247221 */ /* 0x004fe20000010000 */
[C---:B------:R-:W-:Y:S02]  /*6dc0*/  IADD3.X R43, R39.reuse, UR7, RZ, P1, !PT ;  /* 0x00000007272b7c10 */ /* 0x040fe40008ffe4ff */
[----:B------:R-:W-:Y:S01]  /*6dd0*/  IADD3 R24, P1, R24, UR12, RZ ;  /* 0x0000000c18187c10 */ /* 0x000fe2000ff3e0ff */
[----:B---3--:R-:W-:Y:S01]  /*6de0*/  FADD.FTZ R45, R36, R45 ;  /* 0x0000002d242d7221 */ /* 0x008fe20000010000 */
[----:B------:R-:W-:Y:S01]  /*6df0*/  LDS R25, [R0+0x1c00] ;  /* 0x001c000000197984 */ /* 0x000fe20000000800 */
[----:B------:R-:W-:Y:S01]  /*6e00*/  @P0 IMAD.MOV.U32 R3, RZ, RZ, R43 ;  /* 0x000000ffff030224 */ /* 0x000fe200078e002b */
[----:B------:R-:W-:Y:S01]  /*6e10*/  IADD3.X R39, R39, UR13, RZ, P1, !PT ;  /* 0x0000000d27277c10 */ /* 0x000fe20008ffe4ff */
[----:B----4-:R-:W-:Y:S01]  /*6e20*/  FADD.FTZ R37, RZ, R37 ;  /* 0x00000025ff257221 */ /* 0x010fe20000010000 */
[----:B------:R-:W-:Y:S01]  /*6e30*/  ISETP.GE.U32.AND P1, PT, R42, 0x100, PT ;  /* 0x000001002a00780c */ /* 0x000fe20003f26070 */
[----:B------:R-:W-:Y:S01]  /*6e40*/  LDS R21, [R0+0x4400] ;  /* 0x0044000000157984 */ /* 0x000fe20000000800 */
[----:B------:R-:W-:Y:S01]  /*6e50*/  @P0 IADD3.X R43, RZ, R43, RZ, P2, !PT ;  /* 0x0000002bff2b0210 */ /* 0x000fe200017fe4ff */
[----:B------:R-:W-:-:S02]  /*6e60*/  FADD.FTZ R37, R37, R38 ;  /* 0x0000002625257221 */ /* 0x000fc40000010000 */
[----:B------:R1:W-:Y:S01]  /*6e70*/  @P0 STG.E desc[UR4][R2.64], R45 ;  /* 0x0000002d02000986 */ /* 0x0003e2000c101904 */
[----:B------:R-:W-:-:S03]  /*6e80*/  FADD.FTZ R6, RZ, R6 ;  /* 0x00000006ff067221 */ /* 0x000fc60000010000 */
[----:B------:R-:W-:Y:S01]  /*6e90*/  LDS R18, [R0+0x1e00] ;  /* 0x001e000000127984 */ /* 0x000fe20000000800 */
[----:B------:R-:W-:-:S03]  /*6ea0*/  FADD.FTZ R37, R37, R40 ;  /* 0x0000002825257221 */ /* 0x000fc60000010000 */
[----:B------:R-:W-:Y:S01]  /*6eb0*/  LDS R20, [R0+0x3200] ;  /* 0x0032000000147984 */ /* 0x000fe20000000800 */
[----:B------:R-:W-:Y:S01]  /*6ec0*/  FADD.FTZ R6, R6, R41 ;  /* 0x0000002906067221 */ /* 0x000fe20000010000 */
[----:B-1----:R-:W-:Y:S01]  /*6ed0*/  @P0 MOV R2, R24 ;  /* 0x0000001800020202 */ /* 0x002fe20000000f00 */
[----:B------:R-:W-:Y:S01]  /*6ee0*/  FADD.FTZ R37, R37, R14 ;  /* 0x0000000e25257221 */ /* 0x000fe20000010000 */
[----:B------:R-:W-:Y:S01]  /*6ef0*/  @P0 MOV R3, R39 ;  /* 0x0000002700030202 */ /* 0x000fe20000000f00 */
[----:B------:R-:W1:Y:S01]  /*6f00*/  LDS R14, [R0+0x800] ;  /* 0x00080000000e7984 */ /* 0x000e620000000800 */
[----:B------:R-:W-:Y:S01]  /*6f10*/  @P0 IADD3 R24, P3, R24, 0x200, RZ ;  /* 0x0000020018180810 */ /* 0x000fe20007f7e0ff */
[----:B------:R-:W-:Y:S02]  /*6f20*/  FADD.FTZ R6, R6, R5 ;  /* 0x0000000506067221 */ /* 0x000fe40000010000 */
[----:B------:R2:W-:Y:S01]  /*6f30*/  @P0 STG.E desc[UR4][R2.64], R35 ;  /* 0x0000002302000986 */ /* 0x0005e2000c101904 */
[----:B------:R-:W-:Y:S01]  /*6f40*/  @P1 MOV R4, R24 ;  /* 0x0000001800041202 */ /* 0x000fe20000000f00 */
[----:B------:R-:W-:-:S02]  /*6f50*/  @P0 IMAD.X R39, RZ, RZ, R39, P3 ;  /* 0x000000ffff270224 */ /* 0x000fc400018e0627 */
[----:B0-----:R-:W-:Y:S01]  /*6f60*/  FADD.FTZ R17, R6, R17 ;  /* 0x0000001106117221 */ /* 0x001fe20000010000 */
[----:B------:R-:W0:Y:S01]  /*6f70*/  LDS R35, [R0+0x3000] ;  /* 0x0030000000237984 */ /* 0x000e220000000800 */
[----:B------:R-:W-:Y:S01]  /*6f80*/  @P1 IADD3 R24, P2, R24, 0x200, RZ ;  /* 0x0000020018181810 */ /* 0x000fe20007f5e0ff */
[----:B------:R-:W-:Y:S01]  /*6f90*/  @P1 IMAD.MOV.U32 R5, RZ, RZ, R39 ;  /* 0x000000ffff051224 */ /* 0x000fe200078e0027 */
[C---:B------:R-:W-:Y:S01]  /*6fa0*/  ISETP.GE.U32.AND P3, PT, R42.reuse, 0x300, PT ;  /* 0x000003002a00780c */ /* 0x040fe20003f66070 */
[----:B------:R-:W3:Y:S01]  /*6fb0*/  LDS R6, [R0+0x600] ;  /* 0x0006000000067984 */ /* 0x000ee20000000800 */
[----:B------:R-:W-:Y:S02]  /*6fc0*/  @P1 IADD3.X R39, RZ, R39, RZ, P2, !PT ;  /* 0x00000027ff271210 */ /* 0x000fe400017fe4ff */
[----:B------:R-:W-:Y:S01]  /*6fd0*/  ISETP.GE.U32.AND P2, PT, R42, 0x380, PT ;  /* 0x000003802a00780c */ /* 0x000fe20003f46070 */
[----:B------:R-:W-:Y:S01]  /*6fe0*/  LDS R22, [R0+0x4600] ;  /* 0x0046000000167984 */ /* 0x000fe20000000800 */
[----:B--2---:R-:W-:-:S02]  /*6ff0*/  @P1 MOV R2, R44 ;  /* 0x0000002c00021202 */ /* 0x004fc40000000f00 */
[----:B------:R-:W-:Y:S01]  /*7000*/  @P1 IADD3 R44, P0, R44, 0x200, RZ ;  /* 0x000002002c2c1810 */ /* 0x000fe20007f1e0ff */
[----:B------:R-:W2:Y:S01]  /*7010*/  LDS R16, [R0+0xc00] ;  /* 0x000c000000107984 */ /* 0x000ea20000000800 */
[-C--:B------:R-:W-:Y:S02]  /*7020*/  @P1 MOV R3, R43.reuse ;  /* 0x0000002b00031202 */ /* 0x080fe40000000f00 */
[----:B------:R-:W-:Y:S01]  /*7030*/  @P1 IADD3.X R43, RZ, R43, RZ, P0, !PT ;  /* 0x0000002bff2b1210 */ /* 0x000fe200007fe4ff */
[----:B------:R-:W-:Y:S01]  /*7040*/  LDS R23, [R0+0x3400] ;  /* 0x0034000000177984 */ /* 0x000fe20000000800 */
[----:B------:R-:W-:-:S03]  /*7050*/  ISETP.GE.U32.AND P0, PT, R42, 0x200, PT ;  /* 0x000002002a00780c */ /* 0x000fc60003f06070 */
[----:B------:R4:W-:Y:S04]  /*7060*/  @P1 STG.E desc[UR4][R2.64], R37 ;  /* 0x0000002502001986 */ /* 0x0009e8000c101904 */
[----:B------:R-:W-:Y:S04]  /*7070*/  @P1 STG.E desc[UR4][R4.64], R15 ;  /* 0x0000000f04001986 */ /* 0x000fe8000c101904 */
[----:B------:R-:W-:Y:S01]  /*7080*/  LDS R37, [R0+0x4200] ;  /* 0x0042000000257984 */ /* 0x000fe20000000800 */
[----:B----4-:R-:W-:Y:S01]  /*7090*/  @P5 MOV R2, R44 ;  /* 0x0000002c00025202 */ /* 0x010fe20000000f00 */
[----:B------:R-:W-:-:S02]  /*70a0*/  @P5 IMAD.MOV.U32 R3, RZ, RZ, R43 ;  /* 0x000000ffff035224 */ /* 0x000fc400078e002b */
[----:B------:R-:W4:Y:S01]  /*70b0*/  LDS R15, [R0+0xa00] ;  /* 0x000a0000000f7984 */ /* 0x000f220000000800 */
[----:B-1----:R-:W-:Y:S01]  /*70c0*/  FADD.FTZ R14, RZ, R14 ;  /* 0x0000000eff0e7221 */ /* 0x002fe20000010000 */
[----:B------:R-:W-:Y:S02]  /*70d0*/  @P5 IADD3 R44, P1, R44, 0x200, RZ ;  /* 0x000002002c2c5810 */ /* 0x000fe40007f3e0ff */
[----:B------:R1:W-:Y:S01]  /*70e0*/  @P5 STG.E desc[UR4][R2.64], R17 ;  /* 0x0000001102005986 */ /* 0x0003e2000c101904 */
[----:B------:R-:W-:Y:S01]  /*70f0*/  FADD.FTZ R14, R14, R25 ;  /* 0x000000190e0e7221 */ /* 0x000fe20000010000 */
[----:B------:R-:W-:Y:S02]  /*7100*/  @P5 IADD3.X R43, RZ, R43, RZ, P1, !PT ;  /* 0x0000002bff2b5210 */ /* 0x000fe40000ffe4ff */
[----:B------:R-:W4:Y:S01]  /*7110*/  LDS R17, [R0+0x1a00] ;  /* 0x001a000000117984 */ /* 0x000f220000000800 */
[----:B0-----:R-:W-:Y:S01]  /*7120*/  FADD.FTZ R14, R14, R35 ;  /* 0x000000230e0e7221 */ /* 0x001fe20000010000 */
[----:B---3--:R-:W-:Y:S01]  /*7130*/  FADD.FTZ R6, RZ, R6 ;  /* 0x00000006ff067221 */ /* 0x008fe20000010000 */
[----:B------:R-:W-:Y:S01]  /*7140*/  ISETP.GE.U32.AND P1, PT, R42, 0x400, PT ;  /* 0x000004002a00780c */ /* 0x000fe20003f26070 */
[----:B------:R-:W-:Y:S01]  /*7150*/  LDS R31, [R0+0x4800] ;  /* 0x00480000001f7984 */ /* 0x000fe20000000800 */
[----:B------:R-:W-:Y:S01]  /*7160*/  FADD.FTZ R29, R14, R21 ;  /* 0x000000150e1d7221 */ /* 0x000fe20000010000 */
[----:B-1----:R-:W-:-:S02]  /*7170*/  @P5 MOV R2, R24 ;  /* 0x0000001800025202 */ /* 0x002fc40000000f00 */
[----:B------:R-:W-:Y:S01]  /*7180*/  LDS R19, [R0+0x2200] ;  /* 0x0022000000137984 */ /* 0x000fe20000000800 */
[----:B------:R-:W-:Y:S01]  /*7190*/  @P5 MOV R3, R39 ;  /* 0x0000002700035202 */ /* 0x000fe20000000f00 */
[----:B--2---:R-:W-:Y:S01]  /*71a0*/  FADD.FTZ R16, RZ, R16 ;  /* 0x00000010ff107221 */ /* 0x004fe20000010000 */
[----:B------:R-:W-:Y:S01]  /*71b0*/  @P5 IADD3 R24, P6, R24, 0x200, RZ ;  /* 0x0000020018185810 */ /* 0x000fe20007fde0ff */
[----:B------:R-:W0:Y:S03]  /*71c0*/  LDS R8, [R0+0x1000] ;  /* 0x0010000000087984 */ /* 0x000e260000000800 */
[----:B------:R-:W-:Y:S01]  /*71d0*/  @P0 MOV R4, R24 ;  /* 0x0000001800040202 */ /* 0x000fe20000000f00 */
[----:B------:R1:W-:Y:S01]  /*71e0*/  @P5 STG.E desc[UR4][R2.64], R69 ;  /* 0x0000004502005986 */ /* 0x0003e2000c101904 */
[----:B------:R-:W-:Y:S01]  /*71f0*/  @P5 IMAD.X R39, RZ, RZ, R39, P6 ;  /* 0x000000ffff275224 */ /* 0x000fe200030e0627 */
[----:B------:R-:W-:-:S02]  /*7200*/  ISETP.GE.U32.AND P5, PT, R42, 0x480, PT ;  /* 0x000004802a00780c */ /* 0x000fc40003fa6070 */
[----:B------:R-:W-:Y:S01]  /*7210*/  LDS R25, [R0+0x3600] ;  /* 0x0036000000197984 */ /* 0x000fe20000000800 */
[----:B------:R-:W-:-:S03]  /*7220*/  @P0 IMAD.MOV.U32 R5, RZ, RZ, R39 ;  /* 0x000000ffff050224 */ /* 0x000fc600078e0027 */
[----:B------:R-:W2:Y:S01]  /*7230*/  LDS R21, [R0+0x2400] ;  /* 0x0024000000157984 */ /* 0x000ea20000000800 */
[----:B-1----:R-:W-:-:S03]  /*7240*/  @P0 MOV R2, R44 ;  /* 0x0000002c00020202 */ /* 0x002fc60000000f00 */
[----:B------:R-:W-:Y:S01]  /*7250*/  LDS R33, [R0+0x4a00] ;  /* 0x004a000000217984 */ /* 0x000fe20000000800 */
[----:B------:R-:W-:Y:S01]  /*7260*/  @P0 IADD3 R44, P6, R44, 0x200, RZ ;  /* 0x000002002c2c0810 */ /* 0x000fe20007fde0ff */
[----:B----4-:R-:W-:Y:S01]  /*7270*/  FADD.FTZ R15, RZ, R15 ;  /* 0x0000000fff0f7221 */ /* 0x010fe20000010000 */
[-C--:B------:R-:W-:Y:S01]  /*7280*/  @P0 MOV R3, R43.reuse ;  /* 0x0000002b00030202 */ /* 0x080fe20000000f00 */
[----:B------:R-:W-:Y:S01]  /*7290*/  LDS R10, [R0+0x2600] ;  /* 0x00260000000a7984 */ /* 0x000fe20000000800 */
[----:B------:R-:W-:Y:S01]  /*72a0*/  @P0 IADD3.X R43, RZ, R43, RZ, P6, !PT ;  /* 0x0000002bff2b0210 */ /* 0x000fe200037fe4ff */
[----:B------:R-:W-:Y:S01]  /*72b0*/  FADD.FTZ R15, R15, R18 ;  /* 0x000000120f0f7221 */ /* 0x000fe20000010000 */
[----:B------:R-:W-:Y:S01]  /*72c0*/  @P0 IADD3 R24, P6, R24, 0x200, RZ ;  /* 0x0000020018180810 */ /* 0x000fe20007fde0ff */
[----:B------:R-:W-:-:S03]  /*72d0*/  FADD.FTZ R6, R6, R17 ;  /* 0x0000001106067221 */ /* 0x000fc60000010000 */
[----:B------:R-:W-:Y:S01]  /*72e0*/  @P0 IADD3.X R39, RZ, R39, RZ, P6, !PT ;  /* 0x00000027ff270210 */ /* 0x000fe200037fe4ff */
[----:B------:R-:W1:Y:S01]  /*72f0*/  LDS R17, [R0+0x2000] ;  /* 0x0020000000117984 */ /* 0x000e620000000800 */
[----:B------:R-:W-:Y:S01]  /*7300*/  FADD.FTZ R15, R15, R20 ;  /* 0x000000140f0f7221 */ /* 0x000fe20000010000 */
[----:B------:R-:W-:Y:S01]  /*7310*/  FADD.FTZ R6, R6, R27 ;  /* 0x0000001b06067221 */ /* 0x000fe20000010000 */
[----:B------:R-:W-:Y:S01]  /*7320*/  ISETP.GE.U32.AND P6, PT, R42, 0x500, PT ;  /* 0x000005002a00780c */ /* 0x000fe20003fc6070 */
[----:B------:R-:W3:Y:S02]  /*7330*/  LDS R27, [R0+0x3800] ;  /* 0x00380000001b7984 */ /* 0x000ee40000000800 */
[----:B------:R-:W-:Y:S02]  /*7340*/  FADD.FTZ R37, R6, R37 ;  /* 0x0000002506257221 */ /* 0x000fe40000010000 */
[----:B------:R-:W4:Y:S01]  /*7350*/  LDS R6, [R0+0xe00] ;  /* 0x000e000000067984 */ /* 0x000f220000000800 */
[----:B0-----:R-:W-:-:S03]  /*7360*/  FADD.FTZ R8, RZ, R8 ;  /* 0x00000008ff087221 */ /* 0x001fc60000010000 */
[----:B------:R0:W-:Y:S04]  /*7370*/  @P0 STG.E desc[UR4][R2.64], R37 ;  /* 0x0000002502000986 */ /* 0x0001e8000c101904 */
[----:B------:R0:W-:Y:S04]  /*7380*/  @P0 STG.E desc[UR4][R4.64], R7 ;  /* 0x0000000704000986 */ /* 0x0001e8000c101904 */
[----:B------:R-:W4:Y:S01]  /*7390*/  LDS R7, [R0+0x1200] ;  /* 0x0012000000077984 */ /* 0x000f220000000800 */
[----:B--2---:R-:W-:Y:S01]  /*73a0*/  FADD.FTZ R8, R8, R21 ;  /* 0x0000001508087221 */ /* 0x004fe20000010000 */
[----:B0-----:R-:W-:Y:S01]  /*73b0*/  @P4 MOV R2, R44 ;  /* 0x0000002c00024202 */ /* 0x001fe20000000f00 */
[----:B------:R-:W-:Y:S01]  /*73c0*/  @P4 IMAD.MOV.U32 R3, RZ, RZ, R43 ;  /* 0x000000ffff034224 */ /* 0x000fe200078e002b */
[----:B------:R-:W-:Y:S01]  /*73d0*/  @P4 IADD3 R44, P0, R44, 0x200, RZ ;  /* 0x000002002c2c4810 */ /* 0x000fe20007f1e0ff */
[----:B------:R-:W-:-:S03]  /*73e0*/  FADD.FTZ R5, R15, R22 ;  /* 0x000000160f057221 */ /* 0x000fc60000010000 */
[----:B------:R0:W-:Y:S01]  /*73f0*/  @P4 STG.E desc[UR4][R2.64], R29 ;  /* 0x0000001d02004986 */ /* 0x0001e2000c101904 */
[----:B------:R-:W-:-:S03]  /*7400*/  @P4 IADD3.X R43, RZ, R43, RZ, P0, !PT ;  /* 0x0000002bff2b4210 */ /* 0x000fc600007fe4ff */
[----:B------:R-:W2:Y:S04]  /*7410*/  LDS R29, [R0+0x4c00] ;  /* 0x004c0000001d7984 */ /* 0x000ea80000000800 */
[----:B------:R-:W2:Y:S01]  /*7420*/  LDS R15, [R0+0x3a00] ;  /* 0x003a0000000f7984 */ /* 0x000ea20000000800 */
[----:B-1----:R-:W-:Y:S01]  /*7430*/  FADD.FTZ R16, R16, R17 ;  /* 0x0000001110107221 */ /* 0x002fe20000010000 */
[----:B0-----:R-:W-:Y:S02]  /*7440*/  @P4 MOV R2, R24 ;  /* 0x0000001800024202 */ /* 0x001fe40000000f00 */
[----:B------:R-:W0:Y:S01]  /*7450*/  LDS R17, [R0+0x4e00] ;  /* 0x004e000000117984 */ /* 0x000e220000000800 */
[-C--:B------:R-:W-:Y:S01]  /*7460*/  @P4 MOV R3, R39.reuse ;  /* 0x0000002700034202 */ /* 0x080fe20000000f00 */
[----:B------:R-:W-:Y:S01]  /*7470*/  FADD.FTZ R16, R16, R23 ;  /* 0x0000001710107221 */ /* 0x000fe20000010000 */
[----:B------:R-:W-:Y:S01]  /*7480*/  @P4 IADD3 R24, P0, R24, 0x200, RZ ;  /* 0x0000020018184810 */ /* 0x000fe20007f1e0ff */
[----:B---3--:R-:W-:Y:S01]  /*7490*/  FADD.FTZ R8, R8, R27 ;  /* 0x0000001b08087221 */ /* 0x008fe20000010000 */
[----:B----4-:R-:W-:Y:S01]  /*74a0*/  FADD.FTZ R6, RZ, R6 ;  /* 0x00000006ff067221 */ /* 0x010fe20000010000 */
[----:B------:R1:W-:Y:S01]  /*74b0*/  @P4 STG.E desc[UR4][R2.64], R71 ;  /* 0x0000004702004986 */ /* 0x0003e2000c101904 */
[----:B------:R-:W-:Y:S01]  /*74c0*/  @P4 IADD3.X R39, RZ, R39, RZ, P0, !PT ;  /* 0x00000027ff274210 */ /* 0x000fe200007fe4ff */
[----:B------:R-:W-:Y:S01]  /*74d0*/  FADD.FTZ R31, R16, R31 ;  /* 0x0000001f101f7221 */ /* 0x000fe20000010000 */
[----:B------:R-:W-:-:S04]  /*74e0*/  FADD.FTZ R6, R6, R19 ;  /* 0x0000001306067221 */ /* 0x000fc80000010000 */
[----:B------:R-:W-:-:S04]  /*74f0*/  FADD.FTZ R6, R6, R25 ;  /* 0x0000001906067221 */ /* 0x000fc80000010000 */
[----:B------:R-:W-:Y:S01]  /*7500*/  FADD.FTZ R33, R6, R33 ;  /* 0x0000002106217221 */ /* 0x000fe20000010000 */
[----:B-1----:R-:W-:Y:S01]  /*7510*/  @P3 IMAD.MOV.U32 R2, RZ, RZ, R44 ;  /* 0x000000ffff023224 */ /* 0x002fe200078e002c */
[----:B------:R-:W-:Y:S01]  /*7520*/  @P3 MOV R3, R43 ;  /* 0x0000002b00033202 */ /* 0x000fe20000000f00 */
[----:B------:R-:W-:Y:S01]  /*7530*/  FADD.FTZ R7, RZ, R7 ;  /* 0x00000007ff077221 */ /* 0x000fe20000010000 */
[----:B------:R-:W-:-:S03]  /*7540*/  @P3 IADD3 R44, P0, R44, 0x200, RZ ;  /* 0x000002002c2c3810 */ /* 0x000fc60007f1e0ff */
[----:B------:R1:W-:Y:S01]  /*7550*/  @P3 STG.E desc[UR4][R2.64], R5 ;  /* 0x0000000502003986 */ /* 0x0003e2000c101904 */
[----:B------:R-:W-:Y:S01]  /*7560*/  @P3 IADD3.X R43, RZ, R43, RZ, P0, !PT ;  /* 0x0000002bff2b3210 */ /* 0x000fe200007fe4ff */
[----:B------:R-:W-:Y:S01]  /*7570*/  FADD.FTZ R10, R7, R10 ;  /* 0x0000000a070a7221 */ /* 0x000fe20000010000 */
[----:B--2---:R-:W-:-:S03]  /*7580*/  FADD.FTZ R29, R8, R29 ;  /* 0x0000001d081d7221 */ /* 0x004fc60000010000 */
[----:B------:R-:W-:Y:S01]  /*7590*/  FADD.FTZ R10, R10, R15 ;  /* 0x0000000f0a0a7221 */ /* 0x000fe20000010000 */
[----:B-1----:R-:W-:Y:S01]  /*75a0*/  @P3 MOV R2, R24 ;  /* 0x0000001800023202 */ /* 0x002fe20000000f00 */
[----:B------:R-:W-:Y:S01]  /*75b0*/  @P3 IMAD.MOV.U32 R3, RZ, RZ, R39 ;  /* 0x000000ffff033224 */ /* 0x000fe200078e0027 */
[----:B------:R-:W-:Y:S01]  /*75c0*/  @P3 IADD3 R24, P4, R24, 0x200, RZ ;  /* 0x0000020018183810 */ /* 0x000fe20007f9e0ff */
[----:B0-----:R-:W-:-:S03]  /*75d0*/  FADD.FTZ R17, R10, R17 ;  /* 0x000000110a117221 */ /* 0x001fc60000010000 */
[----:B------:R0:W-:Y:S01]  /*75e0*/  @P3 STG.E desc[UR4][R2.64], R9 ;  /* 0x0000000902003986 */ /* 0x0001e2000c101904 */
[----:B------:R-:W-:Y:S02]  /*75f0*/  @P3 IADD3.X R39, RZ, R39, RZ, P4, !PT ;  /* 0x00000027ff273210 */ /* 0x000fe400027fe4ff */
[----:B0-----:R-:W-:Y:S01]  /*7600*/  @P2 MOV R2, R44 ;  /* 0x0000002c00022202 */ /* 0x001fe20000000f00 */
[----:B------:R-:W-:Y:S01]  /*7610*/  @P2 IMAD.MOV.U32 R3, RZ, RZ, R43 ;  /* 0x000000ffff032224 */ /* 0x000fe200078e002b */
[----:B------:R-:W-:-:S04]  /*7620*/  @P2 IADD3 R44, P0, R44, 0x200, RZ ;  /* 0x000002002c2c2810 */ /* 0x000fc80007f1e0ff */
[----:B------:R0:W-:Y:S01]  /*7630*/  @P2 STG.E desc[UR4][R2.64], R31 ;  /* 0x0000001f02002986 */ /* 0x0001e2000c101904 */
[----:B------:R-:W-:Y:S02]  /*7640*/  @P2 IADD3.X R43, RZ, R43, RZ, P0, !PT ;  /* 0x0000002bff2b2210 */ /* 0x000fe400007fe4ff */
[----:B0-----:R-:W-:Y:S02]  /*7650*/  @P2 MOV R2, R24 ;  /* 0x0000001800022202 */ /* 0x001fe40000000f00 */
[----:B------:R-:W-:Y:S02]  /*7660*/  @P2 MOV R3, R39 ;  /* 0x0000002700032202 */ /* 0x000fe40000000f00 */
[----:B------:R-:W-:-:S03]  /*7670*/  @P2 IADD3 R24, P3, R24, 0x200, RZ ;  /* 0x0000020018182810 */ /* 0x000fc60007f7e0ff */
[----:B------:R0:W-:Y:S01]  /*7680*/  @P2 STG.E desc[UR4][R2.64], R73 ;  /* 0x0000004902002986 */ /* 0x0001e2000c101904 */
[----:B------:R-:W-:Y:S01]  /*7690*/  @P1 MOV R4, R24 ;  /* 0x0000001800041202 */ /* 0x000fe20000000f00 */
[----:B------:R-:W-:Y:S01]  /*76a0*/  @P2 IMAD.X R39, RZ, RZ, R39, P3 ;  /* 0x000000ffff272224 */ /* 0x000fe200018e0627 */
[----:B------:R-:W-:-:S03]  /*76b0*/  @P1 IADD3 R24, P2, R24, 0x200, RZ ;  /* 0x0000020018181810 */ /* 0x000fc60007f5e0ff */
[----:B------:R-:W-:Y:S01]  /*76c0*/  @P1 IMAD.MOV.U32 R5, RZ, RZ, R39 ;  /* 0x000000ffff051224 */ /* 0x000fe200078e0027 */
[----:B------:R-:W-:Y:S02]  /*76d0*/  @P1 IADD3.X R39, RZ, R39, RZ, P2, !PT ;  /* 0x00000027ff271210 */ /* 0x000fe400017fe4ff */
[----:B------:R-:W-:Y:S02]  /*76e0*/  @P5 MOV R6, R24 ;  /* 0x0000001800065202 */ /* 0x000fe40000000f00 */
[----:B------:R-:W-:Y:S02]  /*76f0*/  @P5 IADD3 R24, P2, R24, 0x200, RZ ;  /* 0x0000020018185810 */ /* 0x000fe40007f5e0ff */
[----:B0-----:R-:W-:Y:S02]  /*7700*/  @P1 MOV R2, R44 ;  /* 0x0000002c00021202 */ /* 0x001fe40000000f00 */
[----:B------:R-:W-:Y:S02]  /*7710*/  @P1 IADD3 R44, P0, R44, 0x200, RZ ;  /* 0x000002002c2c1810 */ /* 0x000fe40007f1e0ff */
[----:B------:R-:W-:-:S02]  /*7720*/  @P1 MOV R3, R43 ;  /* 0x0000002b00031202 */ /* 0x000fc40000000f00 */
[----:B------:R-:W-:Y:S02]  /*7730*/  @P1 IADD3.X R43, RZ, R43, RZ, P0, !PT ;  /* 0x0000002bff2b1210 */ /* 0x000fe400007fe4ff */
[----:B------:R-:W-:Y:S01]  /*7740*/  @P5 MOV R7, R39 ;  /* 0x0000002700075202 */ /* 0x000fe20000000f00 */
[----:B------:R0:W-:Y:S01]  /*7750*/  @P1 STG.E desc[UR4][R2.64], R33 ;  /* 0x0000002102001986 */ /* 0x0001e2000c101904 */
[----:B------:R-:W-:-:S03]  /*7760*/  @P5 IMAD.X R39, RZ, RZ, R39, P2 ;  /* 0x000000ffff275224 */ /* 0x000fc600010e0627 */
[----:B------:R1:W-:Y:S01]  /*7770*/  @P1 STG.E desc[UR4][R4.64], R11 ;  /* 0x0000000b04001986 */ /* 0x0003e2000c101904 */
[----:B0-----:R-:W-:Y:S01]  /*7780*/  @P5 MOV R2, R44 ;  /* 0x0000002c00025202 */ /* 0x001fe20000000f00 */
[----:B------:R-:W-:Y:S01]  /*7790*/  @P5 IMAD.MOV.U32 R3, RZ, RZ, R43 ;  /* 0x000000ffff035224 */ /* 0x000fe200078e002b */
[----:B------:R-:W-:Y:S02]  /*77a0*/  @P5 IADD3 R44, P0, R44, 0x200, RZ ;  /* 0x000002002c2c5810 */ /* 0x000fe40007f1e0ff */
[----:B-1----:R-:W-:Y:S01]  /*77b0*/  MOV R4, R24 ;  /* 0x0000001800047202 */ /* 0x002fe20000000f00 */
[----:B------:R-:W-:Y:S01]  /*77c0*/  IMAD.MOV.U32 R5, RZ, RZ, R39 ;  /* 0x000000ffff057224 */ /* 0x000fe200078e0027 */
[----:B------:R-:W-:Y:S01]  /*77d0*/  @P5 IADD3.X R43, RZ, R43, RZ, P0, !PT ;  /* 0x0000002bff2b5210 */ /* 0x000fe200007fe4ff */
[----:B------:R0:W-:Y:S04]  /*77e0*/  @P5 STG.E desc[UR4][R2.64], R29 ;  /* 0x0000001d02005986 */ /* 0x0001e8000c101904 */
[----:B------:R1:W-:Y:S01]  /*77f0*/  @P5 STG.E desc[UR4][R6.64], R75 ;  /* 0x0000004b06005986 */ /* 0x0003e2000c101904 */
[----:B0-----:R-:W-:-:S02]  /*7800*/  MOV R2, R44 ;  /* 0x0000002c00027202 */ /* 0x001fc40000000f00 */
[----:B------:R-:W-:Y:S01]  /*7810*/  MOV R3, R43 ;  /* 0x0000002b00037202 */ /* 0x000fe20000000f00 */
[----:B------:R-:W-:Y:S06]  /*7820*/  @!P6 EXIT ;  /* 0x000000000000e94d */ /* 0x000fec0003800000 */
[----:B------:R-:W-:Y:S04]  /*7830*/  STG.E desc[UR4][R2.64], R17 ;  /* 0x0000001102007986 */ /* 0x000fe8000c101904 */
[----:B------:R-:W-:Y:S01]  /*7840*/  STG.E desc[UR4][R4.64], R13 ;  /* 0x0000000d04007986 */ /* 0x000fe2000c101904 */
[----:B------:R-:W-:Y:S05]  /*7850*/  EXIT ;  /* 0x000000000000794d */ /* 0x000fea0003800000 */
.L_x_81:
[----:B0-----:R-:W-:Y:S01]  /*7860*/  HFMA2.MMA R144, -RZ, RZ, 0, 5.9604644775390625e-08 ;  /* 0x00000001ff907435 */ /* 0x001fe200000001ff */
[----:B------:R-:W-:Y:S01]  /*7870*/  BSSY B1, `(.L_x_213) ;  /* 0x0000006000017945 */ /* 0x000fe20003800000 */
[----:B------:R-:W-:Y:S02]  /*7880*/  MOV R145, 0x1f ;  /* 0x0000001f00917802 */ /* 0x000fe40000000f00 */
[----:B------:R-:W-:-:S07]  /*7890*/  MOV R146, 0xffffffff ;  /* 0xffffffff00927802 */ /* 0x000fce0000000f00 */
[----:B-----5:R-:W-:Y:S05]  /*78a0*/  WARPSYNC.COLLECTIVE R146, `(.L_x_214) ;  /* 0x0000000092087348 */ /* 0x020fea0003c00000 */
[----:B------:R0:W1:Y:S02]  /*78b0*/  SHFL.BFLY P3, R213, R201, R144, R145 ;  /* 0x0c000090c9d57389 */ /* 0x0000640000060091 */
[----:B01---5:R-:W-:Y:S01]  /*78c0*/  ENDCOLLECTIVE ;  /* 0x000000000000791b */ /* 0x023fe20003800000 */
.L_x_214:
[----:B------:R-:W-:Y:S05]  /*78d0*/  BSYNC B1 ;  /* 0x0000000000017941 */ /* 0x000fea0003800000 */
.L_x_213:
[----:B------:R-:W-:Y:S02]  /*78e0*/  MOV R144, R213 ;  /* 0x000000d500907202 */ /* 0x000fe40000000f00 */
[----:B------:R-:W-:Y:S02]  /*78f0*/  MOV R145, 0x1f ;  /* 0x0000001f00917802 */ /* 0x000fe40000000f00 */
[----:B------:R-:W-:Y:S01]  /*7900*/  MOV R146, 0xffffffff ;  /* 0xffffffff00927802 */ /* 0x000fe20000000f00 */
[----:B------:R-:W-:Y:S01]  /*7910*/  FADD.FTZ R148, R144, R201 ;  /* 0x000000c990947221 */ /* 0x000fe20000010000 */
[----:B------:R-:W-:Y:S01]  /*7920*/  HFMA2.MMA R144, -RZ, RZ, 0, 5.9604644775390625e-08 ;  /* 0x00000001ff907435 */ /* 0x000fe200000001ff */
[----:B------:R-:W-:-:S10]  /*7930*/  IMAD.MOV.U32 R201, RZ, RZ, R202 ;  /* 0x000000ffffc97224 */ /* 0x000fd400078e00ca */
[----:B------:R-:W-:Y:S05]  /*7940*/  WARPSYNC.COLLECTIVE R146, `(.L_x_215) ;  /* 0x0000000092087348 */ /* 0x000fea0003c00000 */
[----:B------:R0:W1:Y:S02]  /*7950*/  SHFL.BFLY P3, R213, R201, R144, R145 ;  /* 0x0c000090c9d57389 */ /* 0x0000640000060091 */
[----:B01----:R-:W-:Y:S01]  /*7960*/  ENDCOLLECTIVE ;  /* 0x000000000000791b */ /* 0x003fe20003800000 */
.L_x_215:
[----:B------:R-:W-:Y:S01]  /*7970*/  HFMA2.MMA R144, -RZ, RZ, 0, 1.1920928955078125e-07 ;  /* 0x00000002ff907435 */ /* 0x000fe200000001ff */
[----:B------:R-:W-:Y:S01]  /*7980*/  IMAD.MOV.U32 R201, RZ, RZ, R148 ;  /* 0x000000ffffc97224 */ /* 0x000fe200078e0094 */
[----:B------:R-:W-:-:S09]  /*7990*/  MOV R147, R213 ;  /* 0x000000d500937202 */ /* 0x000fd20000000f00 */
[----:B------:R-:W-:Y:S05]  /*79a0*/  WARPSYNC.COLLECTIVE R146, `(.L_x_216) ;  /* 0x0000000092087348 */ /* 0x000fea0003c00000 */
[----:B------:R0:W1:Y:S02]  /*79b0*/  SHFL.BFLY P3, R213, R201, R144, R145 ;  /* 0x0c000090c9d57389 */ /* 0x0000640000060091 */
[----:B01----:R-:W-:Y:S01]  /*79c0*/  ENDCOLLECTIVE ;  /* 0x000000000000791b */ /* 0x003fe20003800000 */
.L_x_216:
[----:B------:R-:W-:-:S05]  /*79d0*/  FADD.FTZ R147, R147, R202 ;  /* 0x000000ca93937221 */ /* 0x000fca0000010000 */
[----:B------:R-:W-:Y:S02]  /*79e0*/  MOV R201, R147 ;  /* 0x0000009300c97202 */ /* 0x000fe40000000f00 */
[----:B------:R-:W-:-:S07]  /*79f0*/  MOV R149, R213 ;  /* 0x000000d500957202 */ /* 0x000fce0000000f00 */
[----:B------:R-:W-:Y:S05]  /*7a00*/  WARPSYNC.COLLECTIVE R146, `(.L_x_217) ;  /* 0x0000000092087348 */ /* 0x000fea0003c00000 */
[----:B------:R0:W1:Y:S02]  /*7a10*/  SHFL.BFLY P3, R213, R201, R144, R145 ;  /* 0x0c000090c9d57389 */ /* 0x0000640000060091 */
[----:B01----:R-:W-:Y:S01]  /*7a20*/  ENDCOLLECTIVE ;  /* 0x000000000000791b */ /* 0x003fe20003800000 */
.L_x_217:
[----:B------:R-:W-:Y:S01]  /*7a30*/  FADD.FTZ R149, R148, R149 ;  /* 0x0000009594957221 */ /* 0x000fe20000010000 */
[----:B------:R-:W-:-:S03]  /*7a40*/  HFMA2.MMA R144, -RZ, RZ, 0, 2.384185791015625e-07 ;  /* 0x00000004ff907435 */ /* 0x000fc600000001ff */
[----:B------:R-:W-:Y:S01]  /*7a50*/  IMAD.MOV.U32 R201, RZ, RZ, R149 ;  /* 0x000000ffffc97224 */ /* 0x000fe200078e0095 */
[----:B------:R-:W-:-:S07]  /*7a60*/  MOV R150, R213 ;  /* 0x000000d500967202 */ /* 0x000fce0000000f00 */
[----:B------:R-:W-:Y:S05]  /*7a70*/  WARPSYNC.COLLECTIVE R146, `(.L_x_218) ;  /* 0x0000000092087348 */ /* 0x000fea0003c00000 */
[----:B------:R0:W1:Y:S02]  /*7a80*/  SHFL.BFLY P3, R213, R201, R144, R145 ;  /* 0x0c000090c9d57389 */ /* 0x0000640000060091 */
[----:B01----:R-:W-:Y:S01]  /*7a90*/  ENDCOLLECTIVE ;  /* 0x000000000000791b */ /* 0x003fe20003800000 */
.L_x_218:
[----:B------:R-:W-:-:S05]  /*7aa0*/  FADD.FTZ R150, R147, R150 ;  /* 0x0000009693967221 */ /* 0x000fca0000010000 */
[----:B------:R-:W-:Y:S02]  /*7ab0*/  MOV R201, R150 ;  /* 0x0000009600c97202 */ /* 0x000fe40000000f00 */
[----:B------:R-:W-:-:S07]  /*7ac0*/  MOV R200, R213 ;  /* 0x000000d500c87202 */ /* 0x000fce0000000f00 */
[----:B------:R-:W-:Y:S05]  /*7ad0*/  WARPSYNC.COLLECTIVE R146, `(.L_x_219) ;  /* 0x0000000092087348 */ /* 0x000fea0003c00000 */
[----:B------:R0:W1:Y:S02]  /*7ae0*/  SHFL.BFLY P3, R213, R201, R144, R145 ;  /* 0x0c000090c9d57389 */ /* 0x0000640000060091 */
[----:B01----:R-:W-:Y:S01]  /*7af0*/  ENDCOLLECTIVE ;  /* 0x000000000000791b */ /* 0x003fe20003800000 */
.L_x_219:
[----:B------:R-:W-:Y:S01]  /*7b00*/  FADD.FTZ R200, R149, R200 ;  /* 0x000000c895c87221 */ /* 0x000fe20000010000 */
[----:B------:R-:W-:-:S03]  /*7b10*/  HFMA2.MMA R144, -RZ, RZ, 0, 4.76837158203125e-07 ;  /* 0x00000008ff907435 */ /* 0x000fc600000001ff */
[----:B------:R-:W-:Y:S01]  /*7b20*/  IMAD.MOV.U32 R201, RZ, RZ, R200 ;  /* 0x000000ffffc97224 */ /* 0x000fe200078e00c8 */
[----:B------:R-:W-:-:S07]  /*7b30*/  MOV R151, R213 ;  /* 0x000000d500977202 */ /* 0x000fce0000000f00 */
[----:B------:R-:W-:Y:S05]  /*7b40*/  WARPSYNC.COLLECTIVE R146, `(.L_x_220) ;  /* 0x0000000092087348 */ /* 0x000fea0003c00000 */
[----:B------:R0:W1:Y:S02]  /*7b50*/  SHFL.BFLY P3, R213, R201, R144, R145 ;  /* 0x0c000090c9d57389 */ /* 0x0000640000060091 */
[----:B01----:R-:W-:Y:S01]  /*7b60*/  ENDCOLLECTIVE ;  /* 0x000000000000791b */ /* 0x003fe20003800000 */
.L_x_220:
[----:B------:R-:W-:-:S05]  /*7b70*/  FADD.FTZ R151, R150, R151 ;  /* 0x0000009796977221 */ /* 0x000fca0000010000 */
[----:B------:R-:W-:Y:S02]  /*7b80*/  MOV R201, R151 ;  /* 0x0000009700c97202 */ /* 0x000fe40000000f00 */
[----:B------:R-:W-:-:S07]  /*7b90*/  MOV R199, R213 ;  /* 0x000000d500c77202 */ /* 0x000fce0000000f00 */
[----:B------:R-:W-:Y:S05]  /*7ba0*/  WARPSYNC.COLLECTIVE R146, `(.L_x_221) ;  /* 0x0000000092087348 */ /* 0x000fea0003c00000 */
[----:B------:R0:W1:Y:S02]  /*7bb0*/  SHFL.BFLY P3, R213, R201, R144, R145 ;  /* 0x0c000090c9d57389 */ /* 0x0000640000060091 */
[----:B01----:R-:W-:Y:S01]  /*7bc0*/  ENDCOLLECTIVE ;  /* 0x000000000000791b */ /* 0x003fe20003800000 */
.L_x_221:
[----:B------:R-:W-:Y:S01]  /*7bd0*/  FADD.FTZ R199, R200, R199 ;  /* 0x000000c7c8c77221 */ /* 0x000fe20000010000 */
[----:B------:R-:W-:-:S03]  /*7be0*/  HFMA2.MMA R144, -RZ, RZ, 0, 9.5367431640625e-07 ;  /* 0x00000010ff907435 */ /* 0x000fc600000001ff */
[----:B------:R-:W-:Y:S01]  /*7bf0*/  IMAD.MOV.U32 R201, RZ, RZ, R199 ;  /* 0x000000ffffc97224 */ /* 0x000fe200078e00c7 */
[----:B------:R-:W-:-:S07]  /*7c00*/  MOV R202, R213 ;  /* 0x000000d500ca7202 */ /* 0x000fce0000000f00 */
[----:B------:R-:W-:Y:S05]  /*7c10*/  WARPSYNC.COLLECTIVE R146, `(.L_x_222) ;  /* 0x0000000092087348 */ /* 0x000fea0003c00000 */
[----:B------:R0:W1:Y:S02]  /*7c20*/  SHFL.BFLY P3, R213, R201, R144, R145 ;  /* 0x0c000090c9d57389 */ /* 0x0000640000060091 */
[----:B01----:R-:W-:Y:S01]  /*7c30*/  ENDCOLLECTIVE ;  /* 0x000000000000791b */ /* 0x003fe20003800000 */
.L_x_222:
[----:B------:R-:W-:-:S05]  /*7c40*/  FADD.FTZ R202, R151, R202 ;  /* 0x000000ca97ca7221 */ /* 0x000fca0000010000 */
[----:B------:R-:W-:Y:S02]  /*7c50*/  MOV R201, R202 ;  /* 0x000000ca00c97202 */ /* 0x000fe40000000f00 */
[----:B------:R-:W-:-:S07]  /*7c60*/  MOV R148, R213 ;  /* 0x000000d500947202 */ /* 0x000fce0000000f00 */
[----:B------:R-:W-:Y:S05]  /*7c70*/  WARPSYNC.COLLECTIVE R146, `(.L_x_223) ;  /* 0x0000000092087348 */ /* 0x000fea0003c00000 */
[----:B------:R0:W1:Y:S02]  /*7c80*/  SHFL.BFLY P3, R213, R201, R144, R145 ;  /* 0x0c000090c9d57389 */ /* 0x0000640000060091 */
[----:B01----:R-:W-:Y:S01]  /*7c90*/  ENDCOLLECTIVE ;  /* 0x000000000000791b */ /* 0x003fe20003800000 */
.L_x_223:
[----:B------:R-:W-:Y:S01]  /*7ca0*/  MOV R147, R213 ;  /* 0x000000d500937202 */ /* 0x000fe20000000f00 */
[----:B------:R-:W-:Y:S06]  /*7cb0*/  BRA `(.L_x_224) ;  /* 0xffffffb000607947 */ /* 0x000fec000383ffff */
.L_x_225:
        /* <DEDUP_REMOVED lines=12> */
.L_x_16864:


//--------------------- .text._ZN10layer_norm13ln_bwd_kernelINS_13Kernel_traitsI13__nv_bfloat16S2_S2_S2_fjLj1280ELj1ELj4ELj1ELj16ENS_18Kernel_traits_baseILj1280ES2_S2_S2_S2_fjLj128EEEEELb0ELb0ELb1ELb1EEEvNS_9BwdParamsE --------------------------
	.section	.text._ZN10layer_norm13ln_bwd_kernelINS_13Kernel_traitsI13__nv_bfloat16S2_S2_S2_fjLj1280ELj1ELj4ELj1ELj16ENS_18Kernel_traits_baseILj1280ES2_S2_S2_S2_fjLj128EEEEELb0ELb0ELb1ELb1EEEvNS_9BwdParamsE,"ax",@progbits
	.align	128
        .global         _ZN10layer_norm13ln_bwd_kernelINS_13Kernel_traitsI13__nv_bfloat16S2_S2_S2_fjLj1280ELj1ELj4ELj1ELj16ENS_18Kernel_traits_baseILj1280ES2_S2_S2_S2_fjLj128EEEEELb0ELb0ELb1ELb1EEEvNS_9BwdParamsE
        .type           _ZN10layer_norm13ln_bwd_kernelINS_13Kernel_traitsI13__nv_bfloat16S2_S2_S2_fjLj1280ELj1ELj4ELj1ELj16ENS_18Kernel_traits_baseILj1280ES2_S2_S2_S2_fjLj128EEEEELb0ELb0ELb1ELb1EEEvNS_9BwdParamsE,@function
        .size           _ZN10layer_norm13ln_bwd_kernelINS_13Kernel_traitsI13__nv_bfloat16S2_S2_S2_fjLj1280ELj1ELj4ELj1ELj16ENS_18Kernel_traits_baseILj1280ES2_S2_S2_S2_fjLj128EEEEELb0ELb0ELb1ELb1EEEvNS_9BwdParamsE,(.L_x_16865 - _ZN10layer_norm13ln_bwd_kernelINS_13Kernel_traitsI13__nv_bfloat16S2_S2_S2_fjLj1280ELj1ELj4ELj1ELj16ENS_18Kernel_traits_baseILj1280ES2_S2_S2_S2_fjLj128EEEEELb0ELb0ELb1ELb1EEEvNS_9BwdParamsE)
        .other          _ZN10layer_norm13ln_bwd_kernelINS_13Kernel_traitsI13__nv_bfloat16S2_S2_S2_fjLj1280ELj1ELj4ELj1ELj16ENS_18Kernel_traits_baseILj1280ES2_S2_S2_S2_fjLj128EEEEELb0ELb0ELb1ELb1EEEvNS_9BwdParamsE,@"STO_CUDA_ENTRY STV_DEFAULT"
_ZN10layer_norm13ln_bwd_kernelINS_13Kernel_traitsI13__nv_bfloat16S2_S2_S2_fjLj1280ELj1ELj4ELj1ELj16ENS_18Kernel_traits_baseILj1280ES2_S2_S2_S2_fjLj128EEEEELb0ELb0ELb1ELb1EEEvNS_9BwdParamsE:
.text._ZN10layer_norm13ln_bwd_kernelINS_13Kernel_traitsI13__nv_bfloat16S2_S2_S2_fjLj1280ELj1ELj4ELj1ELj16ENS_18Kernel_traits_baseILj1280ES2_S2_S2_S2_fjLj128EEEEELb0ELb0ELb1ELb1EEEvNS_9BwdParamsE:
[----:B------:R-:W-:Y:S01]  /*0000*/  LDC R1, c[0x0][0x28] ;  /* 0x00000a00ff017b82 */ /* 0x000fe20000000800 */
[----:B------:R-:W0:Y:S01]  /*0010*/  S2R R208, SR_TID.X ;  /* 0x0000000000d07919 */ /* 0x000e220000002100 */
[----:B------:R-:W-:Y:S01]  /*0020*/  ULDC UR4, c[0x0][0x214] ;  /* 0x0000850000047ab9 */ /* 0x000fe20000000800 */
[----:B------:R-:W-:Y:S01]  /*0030*/  ULDC UR8, c[0x0][0x290] ;  /* 0x0000a40000087ab9 */ /* 0x000fe20000000800 */
[----:B------:R-:W-:Y:S01]  /*0040*/  ULDC.64 UR12, c[0x0][0x2c8] ;  /* 0x0000b200000c7ab9 */ /* 0x000fe20000000a00 */
[----:B------:R-:W1:Y:S01]  /*0050*/  S2R R0, SR_CTAID.X ;  /* 0x0000000000007919 */ /* 0x000e620000002500 */
        /* <DEDUP_REMOVED lines=48> */
.L_x_227:
[----:B------:R-:W-:Y:S01]  /*0360*/  SHF.L.U32 R0, R208, 0x4, RZ ;  /* 0x00000004d0007819 */ /* 0x000fe200000006ff */
[----:B------:R-:W-:Y:S01]  /*0370*/  ULDC.64 UR6, c[0x0][0x260] ;  /* 0x0000980000067ab9 */ /* 0x000fe20000000a00 */
[----:B------:R-:W0:Y:S02]  /*0380*/  LDC.U8 R179, c[0x0][0x2a0] ;  /* 0x0000a800ffb37b82 */ /* 0x000e240000000000 */
[----:B------:R-:W-:-:S04]  /*0390*/  LOP3.LUT R0, R0, 0x1f0, RZ, 0xc0, !PT ;  /* 0x000001f000007812 */ /* 0x000fc800078ec0ff */
[----:B------:R-:W-:-:S04]  /*03a0*/  IADD3 R2, P0, R0, UR6, RZ ;  /* 0x0000000600027c10 */ /* 0x000fc8000ff1e0ff */
[----:B------:R-:W-:-:S05]  /*03b0*/  IADD3.X R3, RZ, UR7, RZ, P0, !PT ;  /* 0x00000007ff037c10 */ /* 0x000fca00087fe4ff */
[----:B------:R-:W2:Y:S04]  /*03c0*/  LDG.E.128 R4, desc[UR4][R2.64] ;  /* 0x0000000402047981 */ /* 0x000ea8000c1e1d00 */
[----:B------:R-:W3:Y:S04]  /*03d0*/  LDG.E.128 R12, desc[UR4][R2.64+0x400] ;  /* 0x00040004020c7981 */ /* 0x000ee8000c1e1d00 */
[----:B------:R-:W4:Y:S04]  /*03e0*/  LDG.E.128 R8, desc[UR4][R2.64+0x200] ;  /* 0x0002000402087981 */ /* 0x000f28000c1e1d00 */
[----:B------:R-:W5:Y:S04]  /*03f0*/  LDG.E.128 R16, desc[UR4][R2.64+0x600] ;  /* 0x0006000402107981 */ /* 0x000f68000c1e1d00 */
[----:B------:R1:W4:Y:S01]  /*0400*/  LDG.E.128 R20, desc[UR4][R2.64+0x800] ;  /* 0x0008000402147981 */ /* 0x000322000c1e1d00 */
        /* <DEDUP_REMOVED lines=40> */
[C---:B--2---:R-:W-:Y:S02]  /*0690*/  PRMT R178, R4.reuse, 0x7632, R178 ;  /* 0x0000763204b27816 */ /* 0x044fe400000000b2 */
[----:B------:R-:W-:Y:S02]  /*06a0*/  SHF.L.U32 R207, R4, 0x10, RZ ;  /* 0x0000001004cf7819 */ /* 0x000fe400000006ff */
[----:B------:R-:W-:-:S02]  /*06b0*/  PRMT R177, R5, 0x7632, R177 ;  /* 0x0000763205b17816 */ /* 0x000fc400000000b1 */
[----:B------:R-:W-:Y:S02]  /*06c0*/  SHF.L.U32 R206, R5, 0x10, RZ ;  /* 0x0000001005ce7819 */ /* 0x000fe400000006ff */
[C---:B------:R-:W-:Y:S02]  /*06d0*/  PRMT R176, R6.reuse, 0x7632, R176 ;  /* 0x0000763206b07816 */ /* 0x040fe400000000b0 */
[----:B------:R-:W-:Y:S02]  /*06e0*/  SHF.L.U32 R205, R6, 0x10, RZ ;  /* 0x0000001006cd7819 */ /* 0x000fe400000006ff */
[----:B---3--:R-:W-:Y:S01]  /*06f0*/  PRMT R4, R14, 0x7632, R4 ;  /* 0x000076320e047816 */ /* 0x008fe20000000004 */
[----:B-----5:R-:W-:Y:S01]  /*0700*/  IMAD.U32 R187, R16, 0x10000, RZ ;  /* 0x0001000010bb7824 */ /* 0x020fe200078e00ff */
[----:B------:R-:W-:Y:S02]  /*0710*/  SHF.L.U32 R189, R14, 0x10, RZ ;  /* 0x000000100ebd7819 */ /* 0x000fe400000006ff */
[----:B------:R-:W-:-:S02]  /*0720*/  PRMT R27, R7, 0x7632, R27 ;  /* 0x00007632071b7816 */ /* 0x000fc4000000001b */
[----:B------:R-:W-:Y:S02]  /*0730*/  SHF.L.U32 R204, R7, 0x10, RZ ;  /* 0x0000001007cc7819 */ /* 0x000fe400000006ff */
[C---:B----4-:R-:W-:Y:S02]  /*0740*/  PRMT R0, R11.reuse, 0x7632, R0 ;  /* 0x000076320b007816 */ /* 0x050fe40000000000 */
[----:B------:R-:W-:Y:S02]  /*0750*/  SHF.L.U32 R192, R11, 0x10, RZ ;  /* 0x000000100bc07819 */ /* 0x000fe400000006ff */
[C---:B-1----:R-:W-:Y:S02]  /*0760*/  PRMT R2, R12.reuse, 0x7632, R2 ;  /* 0x000076320c027816 */ /* 0x042fe40000000002 */
[----:B------:R-:W-:Y:S02]  /*0770*/  SHF.L.U32 R191, R12, 0x10, RZ ;  /* 0x000000100cbf7819 */ /* 0x000fe400000006ff */
[----:B------:R-:W-:-:S02]  /*0780*/  PRMT R3, R13, 0x7632, R3 ;  /* 0x000076320d037816 */ /* 0x000fc40000000003 */
[----:B------:R-:W-:Y:S02]  /*0790*/  SHF.L.U32 R190, R13, 0x10, RZ ;  /* 0x000000100dbe7819 */ /* 0x000fe400000006ff */
[C---:B------:R-:W-:Y:S02]  /*07a0*/  PRMT R5, R15.reuse, 0x7632, R5 ;  /* 0x000076320f057816 */ /* 0x040fe40000000005 */
[----:B------:R-:W-:Y:S02]  /*07b0*/  SHF.L.U32 R188, R15, 0x10, RZ ;  /* 0x000000100fbc7819 */ /* 0x000fe400000006ff */
[----:B------:R-:W-:Y:S02]  /*07c0*/  PRMT R6, R16, 0x7632, R6 ;  /* 0x0000763210067816 */ /* 0x000fe40000000006 */
[----:B------:R-:W-:Y:S02]  /*07d0*/  PRMT R14, R20, 0x7632, R14 ;  /* 0x00007632140e7816 */ /* 0x000fe4000000000e */
[----:B------:R-:W-:-:S02]  /*07e0*/  PRMT R26, R8, 0x7632, R26 ;  /* 0x00007632081a7816 */ /* 0x000fc4000000001a */
[----:B------:R-:W-:Y:S02]  /*07f0*/  PRMT R25, R9, 0x7632, R25 ;  /* 0x0000763209197816 */ /* 0x000fe40000000019 */
[----:B------:R-:W-:Y:S02]  /*0800*/  PRMT R24, R10, 0x7632, R24 ;  /* 0x000076320a187816 */ /* 0x000fe40000000018 */
[----:B------:R-:W-:Y:S02]  /*0810*/  PRMT R7, R17, 0x7632, R7 ;  /* 0x0000763211077816 */ /* 0x000fe40000000007 */
[----:B------:R-:W-:Y:S02]  /*0820*/  PRMT R16, R18, 0x7632, R16 ;  /* 0x0000763212107816 */ /* 0x000fe40000000010 */
[----:B------:R-:W-:Y:S02]  /*0830*/  PRMT R15, R19, 0x7632, R15 ;  /* 0x00007632130f7816 */ /* 0x000fe4000000000f */
[----:B------:R-:W-:-:S02]  /*0840*/  PRMT R13, R21, 0x7632, R13 ;  /* 0x00007632150d7816 */ /* 0x000fc4000000000d */
[----:B------:R-:W-:Y:S02]  /*0850*/  PRMT R12, R22, 0x7632, R12 ;  /* 0x00007632160c7816 */ /* 0x000fe4000000000c */
[----:B------:R-:W-:Y:S01]  /*0860*/  PRMT R11, R23, 0x7632, R11 ;  /* 0x00007632170b7816 */ /* 0x000fe2000000000b */
[----:B------:R-:W-:Y:S01]  /*0870*/  IMAD.U32 R195, R8, 0x10000, RZ ;  /* 0x0001000008c37824 */ /* 0x000fe200078e00ff */
[----:B------:R-:W-:Y:S01]  /*0880*/  SHF.L.U32 R186, R17, 0x10, RZ ;  /* 0x0000001011ba7819 */ /* 0x000fe200000006ff */
[----:B------:R-:W-:Y:S01]  /*0890*/  IMAD.U32 R178, R178, 0x10000, RZ ;  /* 0x00010000b2b27824 */ /* 0x000fe200078e00ff */
[----:B------:R-:W-:Y:S01]  /*08a0*/  SHF.L.U32 R185, R18, 0x10, RZ ;  /* 0x0000001012b97819 */ /* 0x000fe200000006ff */
[----:B------:R-:W-:Y:S01]  /*08b0*/  IMAD.U32 R14, R14, 0x10000, RZ ;  /* 0x000100000e0e7824 */ /* 0x000fe200078e00ff */
[----:B------:R-:W-:Y:S02]  /*08c0*/  SHF.L.U32 R184, R19, 0x10, RZ ;  /* 0x0000001013b87819 */ /* 0x000fe400000006ff */
[----:B------:R-:W-:-:S02]  /*08d0*/  SHF.L.U32 R183, R20, 0x10, RZ ;  /* 0x0000001014b77819 */ /* 0x000fc400000006ff */
[----:B------:R-:W-:Y:S02]  /*08e0*/  SHF.L.U32 R182, R21, 0x10, RZ ;  /* 0x0000001015b67819 */ /* 0x000fe400000006ff */
[----:B------:R-:W-:Y:S01]  /*08f0*/  SHF.L.U32 R181, R22, 0x10, RZ ;  /* 0x0000001016b57819 */ /* 0x000fe200000006ff */
[----:B------:R-:W-:Y:S01]  /*0900*/  IMAD.U32 R22, R2, 0x10000, RZ ;  /* 0x0001000002167824 */ /* 0x000fe200078e00ff */
        /* <DEDUP_REMOVED lines=20> */
.L_x_353:
[----:B------:R-:W0:Y:S08]  /*0a50*/  LDC.64 R4, c[0x0][0x288] ;  /* 0x0000a200ff047b82 */ /* 0x000e300000000a00 */
[----:B------:R-:W1:Y:S08]  /*0a60*/  LDC R8, c[0x0][0x218] ;  /* 0x00008600ff087b82 */ /* 0x000e700000000800 */
[----:B------:R-:W2:Y:S01]  /*0a70*/  LDC.64 R200, c[0x0][0x258] ;  /* 0x00009600ffc87b82 */ /* 0x000ea20000000a00 */
[----:B0-----:R-:W-:-:S07]  /*0a80*/  IMAD.WIDE R4, R209, 0x4, R4 ;  /* 0x00000004d1047825 */ /* 0x001fce00078e0204 */
[----:B------:R-:W0:Y:S01]  /*0a90*/  LDC.64 R198, c[0x0][0x280] ;  /* 0x0000a000ffc67b82 */ /* 0x000e220000000a00 */
[----:B------:R3:W4:Y:S01]  /*0aa0*/  LDG.E R0, desc[UR4][R4.64] ;  /* 0x0000000404007981 */ /* 0x000722000c1e1900 */
[----:B-1----:R-:W-:-:S06]  /*0ab0*/  IMAD R2, R209, R8, RZ ;  /* 0x00000008d1027224 */ /* 0x002fcc00078e02ff */
[----:B------:R-:W1:Y:S01]  /*0ac0*/  LDC.64 R196, c[0x0][0x2c8] ;  /* 0x0000b200ffc47b82 */ /* 0x000e620000000a00 */
[----:B------:R-:W-:Y:S01]  /*0ad0*/  SHF.R.S32.HI R7, RZ, 0x1f, R2 ;  /* 0x0000001fff077819 */ /* 0x000fe20000011402 */
[----:B--2---:R-:W-:-:S03]  /*0ae0*/  IMAD.WIDE R200, R209, 0x4, R200 ;  /* 0x00000004d1c87825 */ /* 0x004fc600078e02c8 */
[----:B------:R-:W-:Y:S02]  /*0af0*/  LEA.HI R6, R7, R2, RZ, 0x3 ;  /* 0x0000000207067211 */ /* 0x000fe400078f18ff */
[----:B------:R-:W-:Y:S01]  /*0b00*/  LOP3.LUT R7, R208, 0x1f, RZ, 0xc0, !PT ;  /* 0x0000001fd0077812 */ /* 0x000fe200078ec0ff */
[----:B------:R-:W-:Y:S01]  /*0b10*/  BSSY B1, `(.L_x_229) ;  /* 0x00001e0000017945 */ /* 0x000fe20003800000 */
[----:B------:R1:W5:Y:S02]  /*0b20*/  LDG.E R10, desc[UR4][R200.64] ;  /* 0x00000004c80a7981 */ /* 0x000364000c1e1900 */
[----:B------:R-:W-:Y:S01]  /*0b30*/  LEA.HI.SX32 R6, R6, R7, 0x1d ;  /* 0x0000000706067211 */ /* 0x000fe200078feaff */
[----:B0-----:R-:W-:-:S03]  /*0b40*/  IMAD.WIDE R198, R209, 0x4, R198 ;  /* 0x00000004d1c67825 */ /* 0x001fc600078e02c6 */
[C---:B---3--:R-:W-:Y:S02]  /*0b50*/  IADD3 R5, R6.reuse, 0x20, RZ ;  /* 0x0000002006057810 */ /* 0x048fe40007ffe0ff */
[----:B------:R-:W-:Y:S01]  /*0b60*/  IADD3 R4, R6, 0x40, RZ ;  /* 0x0000004006047810 */ /* 0x000fe20007ffe0ff */
[----:B------:R0:W5:Y:S02]  /*0b70*/  LDG.E R9, desc[UR4][R198.64] ;  /* 0x00000004c6097981 */ /* 0x000164000c1e1900 */
[----:B-1----:R-:W-:-:S04]  /*0b80*/  IMAD.WIDE.U32 R200, R5, 0x10, R196 ;  /* 0x0000001005c87825 */ /* 0x002fc800078e00c4 */
[----:B------:R-:W-:-:S04]  /*0b90*/  IMAD.WIDE.U32 R202, R4, 0x10, R196 ;  /* 0x0000001004ca7825 */ /* 0x000fc800078e00c4 */
[----:B0-----:R-:W-:Y:S01]  /*0ba0*/  IMAD.WIDE.U32 R198, R6, 0x10, R196 ;  /* 0x0000001006c67825 */ /* 0x001fe200078e00c4 */
[----:B----4-:R-:W-:-:S13]  /*0bb0*/  ISETP.GT.AND P1, PT, R0, RZ, PT ;  /* 0x000000ff0000720c */ /* 0x010fda0003f24270 */
[----:B------:R-:W-:Y:S05]  /*0bc0*/  @P1 BRA `(.L_x_230) ;  /* 0x00000000004c1947 */ /* 0x000fea0003800000 */
[----:B------:R-:W-:Y:S01]  /*0bd0*/  MOV R2, UR12 ;  /* 0x0000000c00027c02 */ /* 0x000fe20008000f00 */
[----:B------:R-:W-:Y:S01]  /*0be0*/  HFMA2.MMA R242, -RZ, RZ, 0, 0 ;  /* 0x00000000fff27435 */ /* 0x000fe200000001ff */
[----:B------:R-:W-:Y:S01]  /*0bf0*/  MOV R0, UR13 ;  /* 0x0000000d00007c02 */ /* 0x000fe20008000f00 */
[----:B------:R-:W-:Y:S01]  /*0c00*/  IMAD.MOV.U32 R244, RZ, RZ, RZ ;  /* 0x000000fffff47224 */ /* 0x000fe200078e00ff */
[----:B------:R-:W-:-:S04]  /*0c10*/  ISETP.NE.U32.AND P0, PT, R2, RZ, PT ;  /* 0x000000ff0200720c */ /* 0x000fc80003f05070 */
[----:B------:R-:W-:-:S13]  /*0c20*/  ISETP.NE.AND.EX P0, PT, R0, RZ, PT, P0 ;  /* 0x000000ff0000720c */ /* 0x000fda0003f05300 */
[----:B------:R-:W-:Y:S05]  /*0c30*/  @!P0 BRA `(.L_x_231) ;  /* 0x0000001c00348947 */ /* 0x000fea0003800000 */
[C---:B------:R-:W-:Y:S01]  /*0c40*/  IADD3 R33, R6.reuse, 0x60, RZ ;  /* 0x0000006006217810 */ /* 0x040fe20007ffe0ff */
[----:B------:R0:W5:Y:S01]  /*0c50*/  LDG.E.128 R44, desc[UR4][R198.64] ;  /* 0x00000004c62c7981 */ /* 0x000162000c1e1d00 */
[----:B------:R-:W-:-:S03]  /*0c60*/  IADD3 R29, R6, 0x80, RZ ;  /* 0x00000080061d7810 */ /* 0x000fc60007ffe0ff */
[--C-:B------:R-:W-:Y:S01]  /*0c70*/  IMAD.WIDE.U32 R32, R33, 0x10, R196.reuse ;  /* 0x0000001021207825 */ /* 0x100fe200078e00c4 */
[----:B------:R0:W5:Y:S03]  /*0c80*/  LDG.E.128 R40, desc[UR4][R200.64] ;  /* 0x00000004c8287981 */ /* 0x000166000c1e1d00 */
[----:B------:R-:W-:Y:S01]  /*0c90*/  IMAD.WIDE.U32 R28, R29, 0x10, R196 ;  /* 0x000000101d1c7825 */ /* 0x000fe200078e00c4 */
[----:B------:R0:W5:Y:S04]  /*0ca0*/  LDG.E.128 R36, desc[UR4][R202.64] ;  /* 0x00000004ca247981 */ /* 0x000168000c1e1d00 */
[----:B------:R-:W5:Y:S04]  /*0cb0*/  LDG.E.128 R32, desc[UR4][R32.64] ;  /* 0x0000000420207981 */ /* 0x000f68000c1e1d00 */
[----:B------:R-:W5:Y:S01]  /*0cc0*/  LDG.E.128 R28, desc[UR4][R28.64] ;  /* 0x000000041c1c7981 */ /* 0x000f62000c1e1d00 */
[----:B------:R-:W-:-:S02]  /*0cd0*/  MOV R244, RZ ;  /* 0x000000ff00f47202 */ /* 0x000fc40000000f00 */
[----:B------:R-:W-:Y:S01]  /*0ce0*/  MOV R242, RZ ;  /* 0x000000ff00f27202 */ /* 0x000fe20000000f00 */
[----:B0-----:R-:W-:Y:S06]  /*0cf0*/  BRA `(.L_x_231) ;  /* 0x0000001c00047947 */ /* 0x001fec0003800000 */
.L_x_230:
[----:B------:R-:W0:Y:S01]  /*0d00*/  LDC.64 R164, c[0x0][0x238] ;  /* 0x00008e00ffa47b82 */ /* 0x000e220000000a00 */
[----:B------:R-:W-:-:S05]  /*0d10*/  IADD3 R137, R0, -0x1, RZ ;  /* 0xffffffff00897810 */ /* 0x000fca0007ffe0ff */
[----:B------:R-:W-:Y:S02]  /*0d20*/  IMAD R137, R137, R8, RZ ;  /* 0x0000000889897224 */ /* 0x000fe400078e02ff */
[----:B------:R-:W1:Y:S03]  /*0d30*/  LDC.64 R210, c[0x0][0x250] ;  /* 0x00009400ffd27b82 */ /* 0x000e660000000a00 */
[----:B------:R-:W-:-:S04]  /*0d40*/  SHF.R.S32.HI R0, RZ, 0x1f, R137 ;  /* 0x0000001fff007819 */ /* 0x000fc80000011489 */
[----:B------:R-:W-:Y:S01]  /*0d50*/  LEA.HI R0, R0, R137, RZ, 0x3 ;  /* 0x0000008900007211 */ /* 0x000fe200078f18ff */
[----:B------:R-:W2:Y:S01]  /*0d60*/  LDC.64 R2, c[0x0][0x2b8] ;  /* 0x0000ae00ff027b82 */ /* 0x000ea20000000a00 */
[----:B------:R-:W-:Y:S02]  /*0d70*/  IADD3 R213, R6, 0x60, RZ ;  /* 0x0000006006d57810 */ /* 0x000fe40007ffe0ff */
[----:B------:R-:W-:Y:S02]  /*0d80*/  LEA.HI.SX32 R173, R0, R7, 0x1d ;  /* 0x0000000700ad7211 */ /* 0x000fe400078feaff */
[C---:B------:R-:W-:Y:S01]  /*0d90*/  IADD3 R215, R6.reuse, 0x80, RZ ;  /* 0x0000008006d77810 */ /* 0x040fe20007ffe0ff */
[----:B0-----:R-:W-:-:S04]  /*0da0*/  IMAD.WIDE.U32 R136, R6, 0x10, R164 ;  /* 0x0000001006887825 */ /* 0x001fc800078e00a4 */
[----:B------:R-:W-:-:S04]  /*0db0*/  IMAD.WIDE.U32 R144, R5, 0x10, R164 ;  /* 0x0000001005907825 */ /* 0x000fc800078e00a4 */
[----:B------:R-:W-:Y:S01]  /*0dc0*/  IMAD.WIDE.U32 R152, R4, 0x10, R164 ;  /* 0x0000001004987825 */ /* 0x000fe200078e00a4 */
[----:B------:R-:W3:Y:S03]  /*0dd0*/  LDG.E.128 R136, desc[UR4][R136.64] ;  /* 0x0000000488887981 */ /* 0x000ee6000c1e1d00 */
[----:B------:R-:W-:Y:S02]  /*0de0*/  VIADD R157, R173, 0x40 ;  /* 0x00000040ad9d7836 */ /* 0x000fe40000000000 */
[----:B-1----:R-:W-:-:S04]  /*0df0*/  IMAD.WIDE R210, R209, 0x4, R210 ;  /* 0x00000004d1d27825 */ /* 0x002fc800078e02d2 */
[--C-:B------:R-:W-:Y:S01]  /*0e00*/  IMAD.WIDE.U32 R160, R213, 0x10, R164.reuse ;  /* 0x00000010d5a07825 */ /* 0x100fe200078e00a4 */
[----:B------:R-:W-:Y:S01]  /*0e10*/  IADD3 R149, R173, 0x20, RZ ;  /* 0x00000020ad957810 */ /* 0x000fe20007ffe0ff */
[----:B------:R-:W4:Y:S02]  /*0e20*/  LDG.E.128 R144, desc[UR4][R144.64] ;  /* 0x0000000490907981 */ /* 0x000f24000c1e1d00 */
[----:B------:R-:W-:Y:S01]  /*0e30*/  IMAD.WIDE.U32 R164, R215, 0x10, R164 ;  /* 0x00000010d7a47825 */ /* 0x000fe200078e00a4 */
[----:B------:R-:W-:Y:S01]  /*0e40*/  IADD3 R169, R173, 0x60, RZ ;  /* 0x00000060ada97810 */ /* 0x000fe20007ffe0ff */
[----:B------:R-:W4:Y:S02]  /*0e50*/  LDG.E.128 R152, desc[UR4][R152.64] ;  /* 0x0000000498987981 */ /* 0x000f24000c1e1d00 */
[--C-:B--2---:R-:W-:Y:S02]  /*0e60*/  IMAD.WIDE.U32 R156, R157, 0x10, R2.reuse ;  /* 0x000000109d9c7825 */ /* 0x104fe400078e0002 */
[----:B------:R0:W2:Y:S02]  /*0e70*/  LDG.E R214, desc[UR4][R210.64] ;  /* 0x00000004d2d67981 */ /* 0x0000a4000c1e1900 */
[C-C-:B------:R-:W-:Y:S01]  /*0e80*/  IMAD.WIDE.U32 R140, R173.reuse, 0x10, R2.reuse ;  /* 0x00000010ad8c7825 */ /* 0x140fe200078e0002 */
[----:B------:R-:W-:Y:S01]  /*0e90*/  IADD3 R173, R173, 0x80, RZ ;  /* 0x00000080adad7810 */ /* 0x000fe20007ffe0ff */
[----:B------:R-:W2:Y:S04]  /*0ea0*/  LDG.E.128 R164, desc[UR4][R164.64] ;  /* 0x00000004a4a47981 */ /* 0x000ea8000c1e1d00 */
[----:B------:R-:W2:Y:S01]  /*0eb0*/  LDG.E.128 R156, desc[UR4][R156.64] ;  /* 0x000000049c9c7981 */ /* 0x000ea2000c1e1d00 */
[----:B------:R-:W-:-:S03]  /*0ec0*/  IMAD.WIDE.U32 R172, R173, 0x10, R2 ;  /* 0x00000010adac7825 */ /* 0x000fc600078e0002 */
[----:B------:R-:W2:Y:S01]  /*0ed0*/  LDG.E.128 R160, desc[UR4][R160.64] ;  /* 0x00000004a0a07981 */ /* 0x000ea2000c1e1d00 */
[----:B------:R-:W-:-:S03]  /*0ee0*/  IMAD.WIDE.U32 R168, R169, 0x10, R2 ;  /* 0x00000010a9a87825 */ /* 0x000fc600078e0002 */
[----:B------:R-:W2:Y:S01]  /*0ef0*/  LDG.E.128 R140, desc[UR4][R140.64] ;  /* 0x000000048c8c7981 */ /* 0x000ea2000c1e1d00 */
[----:B------:R-:W-:-:S03]  /*0f00*/  IMAD.WIDE.U32 R148, R149, 0x10, R2 ;  /* 0x0000001095947825 */ /* 0x000fc600078e0002 */
[----:B------:R-:W2:Y:S04]  /*0f10*/  LDG.E.128 R172, desc[UR4][R172.64] ;  /* 0x00000004acac7981 */ /* 0x000ea8000c1e1d00 */
[----:B------:R-:W2:Y:S04]  /*0f20*/  LDG.E.128 R168, desc[UR4][R168.64] ;  /* 0x00000004a8a87981 */ /* 0x000ea8000c1e1d00 */
[----:B------:R-:W2:Y:S01]  /*0f30*/  LDG.E.128 R148, desc[UR4][R148.64] ;  /* 0x0000000494947981 */ /* 0x000ea2000c1e1d00 */
[----:B------:R-:W-:Y:S02]  /*0f40*/  MOV R2, UR12 ;  /* 0x0000000c00027c02 */ /* 0x000fe40008000f00 */
[----:B------:R-:W-:-:S02]  /*0f50*/  MOV R0, UR13 ;  /* 0x0000000d00007c02 */ /* 0x000fc40008000f00 */
[----:B------:R-:W-:-:S04]  /*0f60*/  ISETP.NE.U32.AND P0, PT, R2, RZ, PT ;  /* 0x000000ff0200720c */ /* 0x000fc80003f05070 */
[----:B------:R-:W-:-:S13]  /*0f70*/  ISETP.NE.AND.EX P0, PT, R0, RZ, PT, P0 ;  /* 0x000000ff0000720c */ /* 0x000fda0003f05300 */
[--C-:B0-----:R-:W-:Y:S01]  /*0f80*/  @P0 IMAD.WIDE.U32 R210, R213, 0x10, R196.reuse ;  /* 0x00000010d5d20825 */ /* 0x101fe200078e00c4 */
[----:B------:R2:W5:Y:S03]  /*0f90*/  @P0 LDG.E.128 R44, desc[UR4][R198.64] ;  /* 0x00000004c62c0981 */ /* 0x000566000c1e1d00 */
[----:B------:R-:W-:Y:S01]  /*0fa0*/  @P0 IMAD.WIDE.U32 R212, R215, 0x10, R196 ;  /* 0x00000010d7d40825 */ /* 0x000fe200078e00c4 */
[----:B------:R-:W5:Y:S04]  /*0fb0*/  @P0 LDG.E.128 R40, desc[UR4][R200.64] ;  /* 0x00000004c8280981 */ /* 0x000f68000c1e1d00 */
[----:B------:R0:W5:Y:S04]  /*0fc0*/  @P0 LDG.E.128 R36, desc[UR4][R202.64] ;  /* 0x00000004ca240981 */ /* 0x000168000c1e1d00 */
[----:B------:R1:W5:Y:S04]  /*0fd0*/  @P0 LDG.E.128 R32, desc[UR4][R210.64] ;  /* 0x00000004d2200981 */ /* 0x000368000c1e1d00 */
[----:B------:R1:W5:Y:S01]  /*0fe0*/  @P0 LDG.E.128 R28, desc[UR4][R212.64] ;  /* 0x00000004d41c0981 */ /* 0x000362000c1e1d00 */
[----:B------:R-:W-:-:S02]  /*0ff0*/  ISETP.NE.AND P0, PT, R179, RZ, PT ;  /* 0x000000ffb300720c */ /* 0x000fc40003f05270 */
[----:B---3--:R-:W-:Y:S02]  /*1000*/  PRMT R196, R136, 0x7632, R196 ;  /* 0x0000763288c47816 */ /* 0x008fe400000000c4 */
[----:B------:R-:W-:Y:S02]  /*1010*/  PRMT R215, R137, 0x7632, R215 ;  /* 0x0000763289d77816 */ /* 0x000fe400000000d7 */
[----:B------:R-:W-:Y:S02]  /*1020*/  PRMT R217, R139, 0x7632, R217 ;  /* 0x000076328bd97816 */ /* 0x000fe400000000d9 */
[----:B------:R-:W-:Y:S02]  /*1030*/  PRMT R216, R138, 0x7632, R216 ;  /* 0x000076328ad87816 */ /* 0x000fe400000000d8 */
[----:B----4-:R-:W-:Y:S02]  /*1040*/  PRMT R218, R144, 0x7632, R218 ;  /* 0x0000763290da7816 */ /* 0x010fe400000000da */
[----:B------:R-:W-:-:S02]  /*1050*/  PRMT R219, R145, 0x7632, R219 ;  /* 0x0000763291db7816 */ /* 0x000fc400000000db */
[----:B------:R-:W-:Y:S01]  /*1060*/  SHF.L.U32 R235, R152, 0x10, RZ ;  /* 0x0000001098eb7819 */ /* 0x000fe200000006ff */
[----:B------:R-:W-:Y:S01]  /*1070*/  IMAD.U32 R237, R153, 0x10000, RZ ;  /* 0x0001000099ed7824 */ /* 0x000fe200078e00ff */
[----:B------:R-:W-:Y:S02]  /*1080*/  PRMT R220, R146, 0x7632, R220 ;  /* 0x0000763292dc7816 */ /* 0x000fe400000000dc */
[----:B--2---:R-:W-:Y:S02]  /*1090*/  FSEL R198, R214, RZ, !P0 ;  /* 0x000000ffd6c67208 */ /* 0x004fe40004000000 */
[----:B------:R-:W-:Y:S02]  /*10a0*/  SHF.L.U32 R233, R147, 0x10, RZ ;  /* 0x0000001093e97819 */ /* 0x000fe400000006ff */
[----:B------:R-:W-:Y:S02]  /*10b0*/  PRMT R224, R152, 0x7632, R224 ;  /* 0x0000763298e07816 */ /* 0x000fe400000000e0 */
[----:B------:R-:W-:-:S02]  /*10c0*/  PRMT R226, R153, 0x7632, R226 ;  /* 0x0000763299e27816 */ /* 0x000fc400000000e2 */
[----:B0-----:R-:W-:Y:S02]  /*10d0*/  SHF.L.U32 R203, R164, 0x10, RZ ;  /* 0x00000010a4cb7819 */ /* 0x001fe400000006ff */
[----:B------:R-:W-:Y:S02]  /*10e0*/  PRMT R222, R147, 0x7632, R222 ;  /* 0x0000763293de7816 */ /* 0x000fe400000000de */
[C---:B------:R-:W-:Y:S01]  /*10f0*/  PRMT R228, R154.reuse, 0x7632, R228 ;  /* 0x000076329ae47816 */ /* 0x040fe200000000e4 */
[----:B------:R-:W-:Y:S01]  /*1100*/  IMAD.U32 R243, R161, 0x10000, RZ ;  /* 0x00010000a1f37824 */ /* 0x000fe200078e00ff */
[----:B------:R-:W-:Y:S02]  /*1110*/  SHF.L.U32 R239, R154, 0x10, RZ ;  /* 0x000000109aef7819 */ /* 0x000fe400000006ff */
[C---:B------:R-:W-:Y:S02]  /*1120*/  PRMT R230, R155.reuse, 0x7632, R230 ;  /* 0x000076329be67816 */ /* 0x040fe400000000e6 */
[----:B------:R-:W-:-:S02]  /*1130*/  SHF.L.U32 R241, R155, 0x10, RZ ;  /* 0x000000109bf17819 */ /* 0x000fc400000006ff */
[----:B------:R-:W-:Y:S01]  /*1140*/  SHF.L.U32 R251, R196, 0x10, RZ ;  /* 0x00000010c4fb7819 */ /* 0x000fe200000006ff */
[----:B------:R-:W-:Y:S01]  /*1150*/  IMAD.U32 R196, R215, 0x10000, RZ ;  /* 0x00010000d7c47824 */ /* 0x000fe200078e00ff */
[----:B-1----:R-:W-:Y:S01]  /*1160*/  SHF.L.U32 R210, R217, 0x10, RZ ;  /* 0x00000010d9d27819 */ /* 0x002fe200000006ff */
[----:B------:R-:W-:Y:S01]  /*1170*/  FADD.FTZ R217, -R198, R235 ;  /* 0x000000ebc6d97221 */ /* 0x000fe20000010100 */
[----:B------:R-:W-:Y:S01]  /*1180*/  SHF.L.U32 R218, R218, 0x10, RZ ;  /* 0x00000010dada7819 */ /* 0x000fe200000006ff */
[----:B------:R-:W-:Y:S01]  /*1190*/  IMAD.U32 R231, R137, 0x10000, RZ ;  /* 0x0001000089e77824 */ /* 0x000fe200078e00ff */
[----:B------:R-:W-:Y:S01]  /*11a0*/  SHF.L.U32 R3, R136, 0x10, RZ ;  /* 0x0000001088037819 */ /* 0x000fe200000006ff */
[----:B------:R-:W-:Y:S01]  /*11b0*/  FADD.FTZ R215, -R198, R237 ;  /* 0x000000edc6d77221 */ /* 0x000fe20000010100 */
[C---:B------:R-:W-:Y:S02]  /*11c0*/  PRMT R154, R158.reuse, 0x7632, R154 ;  /* 0x000076329e9a7816 */ /* 0x040fe4000000009a */
[----:B------:R-:W-:-:S02]  /*11d0*/  SHF.L.U32 R155, R158, 0x10, RZ ;  /* 0x000000109e9b7819 */ /* 0x000fc400000006ff */
[----:B------:R-:W-:Y:S02]  /*11e0*/  PRMT R200, R164, 0x7632, R200 ;  /* 0x00007632a4c87816 */ /* 0x000fe400000000c8 */
[----:B------:R-:W-:Y:S02]  /*11f0*/  SHF.L.U32 R212, R219, 0x10, RZ ;  /* 0x00000010dbd47819 */ /* 0x000fe400000006ff */
[----:B------:R-:W-:Y:S01]  /*1200*/  SHF.L.U32 R214, R220, 0x10, RZ ;  /* 0x00000010dcd67819 */ /* 0x000fe200000006ff */
[----:B------:R-:W-:Y:S01]  /*1210*/  FADD.FTZ R219, -R198, R233 ;  /* 0x000000e9c6db7221 */ /* 0x000fe20000010100 */
[----:B------:R-:W-:Y:S01]  /*1220*/  PRMT R158, R160, 0x7632, R158 ;  /* 0x00007632a09e7816 */ /* 0x000fe2000000009e */
[----:B------:R-:W-:Y:S01]  /*1230*/  IMAD.U32 R237, R226, 0x10000, RZ ;  /* 0x00010000e2ed7824 */ /* 0x000fe200078e00ff */
[----:B------:R-:W-:Y:S02]  /*1240*/  SHF.L.U32 R199, R160, 0x10, RZ ;  /* 0x00000010a0c77819 */ /* 0x000fe400000006ff */
[----:B------:R-:W-:-:S02]  /*1250*/  SHF.L.U32 R245, R162, 0x10, RZ ;  /* 0x00000010a2f57819 */ /* 0x000fc400000006ff */
[----:B------:R-:W-:Y:S02]  /*1260*/  SHF.L.U32 R235, R224, 0x10, RZ ;  /* 0x00000010e0eb7819 */ /* 0x000fe400000006ff */
[----:B------:R-:W-:Y:S02]  /*1270*/  PRMT R160, R161, 0x7632, R160 ;  /* 0x00007632a1a07816 */ /* 0x000fe400000000a0 */
[C---:B------:R-:W-:Y:S02]  /*1280*/  PRMT R202, R167.reuse, 0x7632, R202 ;  /* 0x00007632a7ca7816 */ /* 0x040fe400000000ca */
[----:B------:R-:W-:Y:S01]  /*1290*/  SHF.L.U32 R249, R167, 0x10, RZ ;  /* 0x00000010a7f97819 */ /* 0x000fe200000006ff */
[----:B------:R-:W-:Y:S01]  /*12a0*/  FADD.FTZ R167, -R198, R203 ;  /* 0x000000cbc6a77221 */ /* 0x000fe20000010100 */
[----:B------:R-:W-:Y:S01]  /*12b0*/  SHF.L.U32 R225, R144, 0x10, RZ ;  /* 0x0000001090e17819 */ /* 0x000fe200000006ff */
[----:B------:R-:W-:Y:S01]  /*12c0*/  FADD.FTZ R213, -R198, R239 ;  /* 0x000000efc6d57221 */ /* 0x000fe20000010100 */
[----:B------:R-:W-:Y:S01]  /*12d0*/  PRMT R161, R162, 0x7632, R161 ;  /* 0x00007632a2a17816 */ /* 0x000fe200000000a1 */
[----:B------:R-:W-:Y:S01]  /*12e0*/  FADD.FTZ R242, -R198, R243 ;  /* 0x000000f3c6f27221 */ /* 0x000fe20000010100 */
[----:B------:R-:W-:-:S02]  /*12f0*/  SHF.L.U32 R216, R216, 0x10, RZ ;  /* 0x00000010d8d87819 */ /* 0x000fc400000006ff */
[----:B------:R-:W-:Y:S01]  /*1300*/  SHF.L.U32 R233, R222, 0x10, RZ ;  /* 0x00000010dee97819 */ /* 0x000fe200000006ff */
[C---:B------:R-:W-:Y:S01]  /*1310*/  FADD.FTZ R222, -R198.reuse, R218 ;  /* 0x000000dac6de7221 */ /* 0x040fe20000010100 */
[----:B------:R-:W-:Y:S01]  /*1320*/  SHF.L.U32 R227, R139, 0x10, RZ ;  /* 0x000000108be37819 */ /* 0x000fe200000006ff */
[----:B------:R-:W-:Y:S01]  /*1330*/  FADD.FTZ R3, -R198, R3 ;  /* 0x00000003c6037221 */ /* 0x000fe20000010100 */
[----:B------:R-:W-:Y:S01]  /*1340*/  SHF.L.U32 R203, R200, 0x10, RZ ;  /* 0x00000010c8cb7819 */ /* 0x000fe200000006ff */
[C---:B------:R-:W-:Y:S01]  /*1350*/  FADD.FTZ R231, -R198.reuse, R231 ;  /* 0x000000e7c6e77221 */ /* 0x040fe20000010100 */
[----:B------:R-:W-:Y:S01]  /*1360*/  PRMT R137, R141, 0x7632, R137 ;  /* 0x000076328d897816 */ /* 0x000fe20000000089 */
[----:B------:R-:W-:Y:S01]  /*1370*/  FADD.FTZ R220, -R198, R212 ;  /* 0x000000d4c6dc7221 */ /* 0x000fe20000010100 */
[----:B------:R-:W-:Y:S01]  /*1380*/  SHF.L.U32 R239, R228, 0x10, RZ ;  /* 0x00000010e4ef7819 */ /* 0x000fe200000006ff */
[C---:B------:R-:W-:Y:S01]  /*1390*/  FADD.FTZ R218, -R198.reuse, R214 ;  /* 0x000000d6c6da7221 */ /* 0x040fe20000010100 */
[C---:B------:R-:W-:Y:S01]  /*13a0*/  FADD.FTZ R240, -R198.reuse, R245 ;  /* 0x000000f5c6f07221 */ /* 0x040fe20000010100 */
[C---:B------:R-:W-:Y:S01]  /*13b0*/  FADD.FTZ R228, -R198.reuse, R196 ;  /* 0x000000c4c6e47221 */ /* 0x040fe20000010100 */
[C---:B------:R-:W-:Y:S01]  /*13c0*/  FADD.FTZ R214, -R198.reuse, R235 ;  /* 0x000000ebc6d67221 */ /* 0x040fe20000010100 */
[----:B------:R-:W-:Y:S01]  /*13d0*/  FADD.FTZ R212, -R198, R237 ;  /* 0x000000edc6d47221 */ /* 0x000fe20000010100 */
[----:B------:R-:W-:Y:S01]  /*13e0*/  PRMT R136, R140, 0x7632, R136 ;  /* 0x000076328c887816 */ /* 0x000fe20000000088 */
[C---:B------:R-:W-:Y:S01]  /*13f0*/  FADD.FTZ R211, -R198.reuse, R241 ;  /* 0x000000f1c6d37221 */ /* 0x040fe20000010100 */
[----:B------:R-:W-:Y:S01]  /*1400*/  PRMT R164, R165, 0x7632, R164 ;  /* 0x00007632a5a47816 */ /* 0x000fe200000000a4 */
[----:B------:R-:W-:Y:S01]  /*1410*/  IMAD.U32 R237, R173, 0x10000, RZ ;  /* 0x00010000aded7824 */ /* 0x000fe200078e00ff */
[----:B------:R-:W-:Y:S01]  /*1420*/  SHF.L.U32 R245, R161, 0x10, RZ ;  /* 0x00000010a1f57819 */ /* 0x000fe200000006ff */
[C---:B------:R-:W-:Y:S01]  /*1430*/  FADD.FTZ R225, -R198.reuse, R225 ;  /* 0x000000e1c6e17221 */ /* 0x040fe20000010100 */
[----:B------:R-:W-:Y:S01]  /*1440*/  PRMT R235, R173, 0x7632, R235 ;  /* 0x00007632adeb7816 */ /* 0x000fe200000000eb */
[----:B------:R-:W-:Y:S01]  /*1450*/  FADD.FTZ R161, -R198, R249 ;  /* 0x000000f9c6a17221 */ /* 0x000fe20000010100 */
[----:B------:R-:W-:Y:S01]  /*1460*/  SHF.L.U32 R140, R140, 0x10, RZ ;  /* 0x000000108c8c7819 */ /* 0x000fe200000006ff */
[----:B------:R-:W-:Y:S01]  /*1470*/  FADD.FTZ R226, -R198, R216 ;  /* 0x000000d8c6e27221 */ /* 0x000fe20000010100 */
[----:B------:R-:W-:Y:S01]  /*1480*/  SHF.L.U32 R141, R141, 0x10, RZ ;  /* 0x000000108d8d7819 */ /* 0x000fe200000006ff */
[----:B-----5:R-:W-:Y:S01]  /*1490*/  FMUL.FTZ R173, R10, R242 ;  /* 0x000000f20aad7220 */ /* 0x020fe20000410000 */
[----:B------:R-:W-:Y:S01]  /*14a0*/  SHF.L.U32 R241, R230, 0x10, RZ ;  /* 0x00000010e6f17819 */ /* 0x000fe200000006ff */
[----:B------:R-:W-:Y:S01]  /*14b0*/  FADD.FTZ R227, -R198, R227 ;  /* 0x000000e3c6e37221 */ /* 0x000fe20000010100 */
[----:B------:R-:W-:Y:S01]  /*14c0*/  SHF.L.U32 R229, R138, 0x10, RZ ;  /* 0x000000108ae57819 */ /* 0x000fe200000006ff */
[C---:B------:R-:W-:Y:S01]  /*14d0*/  FADD.FTZ R216, -R198.reuse, R233 ;  /* 0x000000e9c6d87221 */ /* 0x040fe20000010100 */
[----:B------:R-:W-:Y:S01]  /*14e0*/  FADD.FTZ R249, -R198, R203 ;  /* 0x000000cbc6f97221 */ /* 0x000fe20000010100 */
[C---:B------:R-:W-:Y:S01]  /*14f0*/  FMUL.FTZ R3, R10.reuse, R3 ;  /* 0x000000030a037220 */ /* 0x040fe20000410000 */
[----:B------:R-:W-:Y:S01]  /*1500*/  FMUL.FTZ R231, R10, R231 ;  /* 0x000000e70ae77220 */ /* 0x000fe20000410000 */
[----:B------:R-:W-:Y:S01]  /*1510*/  SHF.L.U32 R242, R137, 0x10, RZ ;  /* 0x0000001089f27819 */ /* 0x000fe200000006ff */
[----:B------:R-:W-:Y:S01]  /*1520*/  IMAD.U32 R223, R145, 0x10000, RZ ;  /* 0x0001000091df7824 */ /* 0x000fe200078e00ff */
[----:B------:R-:W-:Y:S01]  /*1530*/  PRMT R138, R142, 0x7632, R138 ;  /* 0x000076328e8a7816 */ /* 0x000fe2000000008a */
[----:B------:R-:W-:Y:S01]  /*1540*/  FMUL.FTZ R228, R10, R228 ;  /* 0x000000e40ae47220 */ /* 0x000fe20000410000 */
[----:B------:R-:W-:Y:S01]  /*1550*/  SHF.L.U32 R139, R142, 0x10, RZ ;  /* 0x000000108e8b7819 */ /* 0x000fe200000006ff */
[----:B------:R-:W-:Y:S01]  /*1560*/  FADD.FTZ R244, -R198, R199 ;  /* 0x000000c7c6f47221 */ /* 0x000fe20000010100 */
[----:B------:R-:W-:-:S02]  /*1570*/  PRMT R203, R171, 0x7632, R203 ;  /* 0x00007632abcb7816 */ /* 0x000fc400000000cb */
[----:B------:R-:W-:Y:S01]  /*1580*/  SHF.L.U32 R233, R171, 0x10, RZ ;  /* 0x00000010abe97819 */ /* 0x000fe200000006ff */
[----:B------:R-:W-:Y:S01]  /*1590*/  FMUL.FTZ R171, R10, R240 ;  /* 0x000000f00aab7220 */ /* 0x000fe20000410000 */
[C---:B------:R-:W-:Y:S01]  /*15a0*/  PRMT R142, R143.reuse, 0x7632, R142 ;  /* 0x000076328f8e7816 */ /* 0x040fe2000000008e */
[----:B------:R-:W-:Y:S01]  /*15b0*/  IMAD.U32 R200, R164, 0x10000, RZ ;  /* 0x00010000a4c87824 */ /* 0x000fe200078e00ff */
[----:B------:R-:W-:Y:S01]  /*15c0*/  PRMT R144, R148, 0x7632, R144 ;  /* 0x0000763294907816 */ /* 0x000fe20000000090 */
[----:B------:R-:W-:Y:S01]  /*15d0*/  FADD.FTZ R224, -R198, R210 ;  /* 0x000000d2c6e07221 */ /* 0x000fe20000010100 */
[----:B------:R-:W-:Y:S01]  /*15e0*/  SHF.L.U32 R145, R148, 0x10, RZ ;  /* 0x0000001094917819 */ /* 0x000fe200000006ff */
[----:B------:R-:W-:Y:S01]  /*15f0*/  FMUL.FTZ R225, R10, R225 ;  /* 0x000000e10ae17220 */ /* 0x000fe20000410000 */
[----:B------:R-:W-:Y:S01]  /*1600*/  SHF.L.U32 R143, R143, 0x10, RZ ;  /* 0x000000108f8f7819 */ /* 0x000fe200000006ff */
[----:B------:R-:W-:Y:S01]  /*1610*/  FADD.FTZ R210, -R198, R239 ;  /* 0x000000efc6d27221 */ /* 0x000fe20000010100 */
[----:B------:R-:W-:Y:S01]  /*1620*/  PRMT R147, R150, 0x7632, R147 ;  /* 0x0000763296937816 */ /* 0x000fe20000000093 */
[----:B------:R-:W-:Y:S01]  /*1630*/  FADD.FTZ R164, -R198, R241 ;  /* 0x000000f1c6a47221 */ /* 0x000fe20000010100 */
[----:B------:R-:W-:Y:S01]  /*1640*/  SHF.L.U32 R197, R150, 0x10, RZ ;  /* 0x0000001096c57819 */ /* 0x000fe200000006ff */
[----:B------:R-:W-:Y:S01]  /*1650*/  FMUL.FTZ R227, R10, R227 ;  /* 0x000000e30ae37220 */ /* 0x000fe20000410000 */
[----:B------:R-:W-:Y:S01]  /*1660*/  SHF.L.U32 R240, R136, 0x10, RZ ;  /* 0x0000001088f07819 */ /* 0x000fe200000006ff */
[-C--:B------:R-:W-:Y:S01]  /*1670*/  FFMA.FTZ R48, R3, R140.reuse, R48 ;  /* 0x0000008c03307223 */ /* 0x080fe20000010030 */
[----:B------:R-:W-:Y:S01]  /*1680*/  PRMT R148, R151, 0x7632, R148 ;  /* 0x0000763297947816 */ /* 0x000fe20000000094 */
[----:B------:R-:W-:Y:S01]  /*1690*/  FADD.FTZ R124, R124, R140 ;  /* 0x0000008c7c7c7221 */ /* 0x000fe20000010000 */
[C---:B------:R-:W-:Y:S01]  /*16a0*/  PRMT R150, R156.reuse, 0x7632, R150 ;  /* 0x000076329c967816 */ /* 0x040fe20000000096 */
[-C--:B------:R-:W-:Y:S01]  /*16b0*/  FFMA.FTZ R50, R231, R141.reuse, R50 ;  /* 0x0000008de7327223 */ /* 0x080fe20000010032 */
[----:B------:R-:W-:Y:S01]  /*16c0*/  SHF.L.U32 R153, R156, 0x10, RZ ;  /* 0x000000109c997819 */ /* 0x000fe200000006ff */
[----:B------:R-:W-:Y:S01]  /*16d0*/  FADD.FTZ R126, R126, R141 ;  /* 0x0000008d7e7e7221 */ /* 0x000fe20000010000 */
[----:B------:R-:W-:Y:S01]  /*16e0*/  FMUL.FTZ R136, R206, R141 ;  /* 0x0000008dce887220 */ /* 0x000fe20000410000 */
[----:B------:R-:W-:Y:S01]  /*16f0*/  SHF.L.U32 R151, R151, 0x10, RZ ;  /* 0x0000001097977819 */ /* 0x000fe200000006ff */
[----:B------:R-:W-:Y:S01]  /*1700*/  FMUL.FTZ R217, R10, R217 ;  /* 0x000000d90ad97220 */ /* 0x000fe20000410000 */
[----:B------:R-:W-:Y:S01]  /*1710*/  PRMT R239, R175, 0x7632, R239 ;  /* 0x00007632afef7816 */ /* 0x000fe200000000ef */
[----:B------:R-:W-:Y:S01]  /*1720*/  FMUL.FTZ R140, R207, R140 ;  /* 0x0000008ccf8c7220 */ /* 0x000fe20000410000 */
[----:B------:R-:W-:Y:S01]  /*1730*/  SHF.L.U32 R241, R175, 0x10, RZ ;  /* 0x00000010aff17819 */ /* 0x000fe200000006ff */
[-C--:B------:R-:W-:Y:S01]  /*1740*/  FFMA.FTZ R51, R228, R242.reuse, R51 ;  /* 0x000000f2e4337223 */ /* 0x080fe20000010033 */
[----:B------:R-:W-:Y:S01]  /*1750*/  FADD.FTZ R127, R127, R242 ;  /* 0x000000f27f7f7221 */ /* 0x000fe20000010000 */
[----:B------:R-:W-:Y:S01]  /*1760*/  FMUL.FTZ R141, R177, R242 ;  /* 0x000000f2b18d7220 */ /* 0x000fe20000410000 */
[----:B------:R-:W-:Y:S01]  /*1770*/  FADD.FTZ R230, -R198, R251 ;  /* 0x000000fbc6e67221 */ /* 0x000fe20000010100 */
[C---:B------:R-:W-:Y:S01]  /*1780*/  FMUL.FTZ R219, R10.reuse, R219 ;  /* 0x000000db0adb7220 */ /* 0x040fe20000410000 */
[----:B------:R-:W-:Y:S01]  /*1790*/  FMUL.FTZ R175, R10, R244 ;  /* 0x000000f40aaf7220 */ /* 0x000fe20000410000 */
[----:B------:R-:W-:Y:S01]  /*17a0*/  SHF.L.U32 R242, R144, 0x10, RZ ;  /* 0x0000001090f27819 */ /* 0x000fe200000006ff */
[-C--:B------:R-:W-:Y:S01]  /*17b0*/  FFMA.FTZ R56, R225, R145.reuse, R56 ;  /* 0x00000091e1387223 */ /* 0x080fe20000010038 */
[----:B------:R-:W-:Y:S01]  /*17c0*/  SHF.L.U32 R244, R142, 0x10, RZ ;  /* 0x000000108ef47819 */ /* 0x000fe200000006ff */
[----:B------:R-:W-:Y:S01]  /*17d0*/  FADD.FTZ R116, R116, R145 ;  /* 0x0000009174747221 */ /* 0x000fe20000010000 */
[----:B------:R-:W-:Y:S01]  /*17e0*/  FMUL.FTZ R144, R195, R145 ;  /* 0x00000091c3907220 */ /* 0x000fe20000410000 */
[----:B------:R-:W-:Y:S01]  /*17f0*/  FMUL.FTZ R213, R10, R213 ;  /* 0x000000d50ad57220 */ /* 0x000fe20000410000 */
[-C--:B------:R-:W-:Y:S01]  /*1800*/  FFMA.FTZ R54, R227, R143.reuse, R54 ;  /* 0x0000008fe3367223 */ /* 0x080fe20000010036 */
[----:B------:R-:W-:Y:S01]  /*1810*/  FADD.FTZ R122, R122, R143 ;  /* 0x0000008f7a7a7221 */ /* 0x000fe20000010000 */
[----:B------:R-:W-:Y:S01]  /*1820*/  FMUL.FTZ R142, R204, R143 ;  /* 0x0000008fcc8e7220 */ /* 0x000fe20000410000 */
[----:B------:R-:W-:Y:S01]  /*1830*/  SHF.L.U32 R145, R150, 0x10, RZ ;  /* 0x0000001096917819 */ /* 0x000fe200000006ff */
[----:B------:R-:W-:Y:S01]  /*1840*/  FMUL.FTZ R143, R178, R240 ;  /* 0x000000f0b28f7220 */ /* 0x000fe20000410000 */
[----:B------:R-:W-:Y:S01]  /*1850*/  SHF.L.U32 R248, R148, 0x10, RZ ;  /* 0x0000001094f87819 */ /* 0x000fe200000006ff */
[-C--:B------:R-:W-:Y:S01]  /*1860*/  FFMA.FTZ R64, R217, R153.reuse, R64 ;  /* 0x00000099d9407223 */ /* 0x080fe20000010040 */
[----:B------:R-:W-:Y:S01]  /*1870*/  FADD.FTZ R108, R108, R153 ;  /* 0x000000996c6c7221 */ /* 0x000fe20000010000 */
[----:B------:R-:W-:Y:S01]  /*1880*/  FMUL.FTZ R150, R191, R153 ;  /* 0x00000099bf967220 */ /* 0x000fe20000410000 */
[----:B------:R-:W-:Y:S01]  /*1890*/  FADD.FTZ R250, RZ, R140 ;  /* 0x0000008cfffa7221 */ /* 0x000fe20000010000 */
[----:B------:R-:W-:Y:S01]  /*18a0*/  FMUL.FTZ R230, R10, R230 ;  /* 0x000000e60ae67220 */ /* 0x000fe20000410000 */
[-C--:B------:R-:W-:Y:S01]  /*18b0*/  FFMA.FTZ R62, R219, R151.reuse, R62 ;  /* 0x00000097db3e7223 */ /* 0x080fe2000001003e */
[----:B------:R-:W-:Y:S01]  /*18c0*/  FADD.FTZ R114, R114, R151 ;  /* 0x0000009772727221 */ /* 0x000fe20000010000 */
[----:B------:R-:W-:Y:S01]  /*18d0*/  FMUL.FTZ R148, R192, R151 ;  /* 0x00000097c0947220 */ /* 0x000fe20000410000 */
[----:B------:R-:W-:Y:S01]  /*18e0*/  FFMA.FTZ R153, R3, R140, RZ ;  /* 0x0000008c03997223 */ /* 0x000fe200000100ff */
[----:B------:R-:W-:Y:S01]  /*18f0*/  SHF.L.U32 R151, R154, 0x10, RZ ;  /* 0x000000109a977819 */ /* 0x000fe200000006ff */
[-C--:B------:R-:W-:Y:S01]  /*1900*/  FFMA.FTZ R76, R213, R155.reuse, R76 ;  /* 0x0000009bd54c7223 */ /* 0x080fe2000001004c */
[----:B------:R-:W-:Y:S01]  /*1910*/  FADD.FTZ R104, R104, R155 ;  /* 0x0000009b68687221 */ /* 0x000fe20000010000 */
[----:B------:R-:W-:Y:S01]  /*1920*/  FMUL.FTZ R154, R189, R155 ;  /* 0x0000009bbd9a7220 */ /* 0x000fe20000410000 */
[----:B------:R-:W-:Y:S01]  /*1930*/  FADD.FTZ R155, R250, R143 ;  /* 0x0000008ffa9b7221 */ /* 0x000fe20000010000 */
[----:B------:R-:W-:Y:S01]  /*1940*/  FFMA.FTZ R252, R230, R143, R153 ;  /* 0x0000008fe6fc7223 */ /* 0x000fe20000010099 */
[----:B------:R-:W-:-:S02]  /*1950*/  FADD.FTZ R229, -R198, R229 ;  /* 0x000000e5c6e57221 */ /* 0x000fc40000010100 */
[----:B------:R-:W-:Y:S01]  /*1960*/  FADD.FTZ R155, R155, R136 ;  /* 0x000000889b9b7221 */ /* 0x000fe20000010000 */
[----:B------:R-:W-:Y:S01]  /*1970*/  FFMA.FTZ R153, R231, R136, R252 ;  /* 0x00000088e7997223 */ /* 0x000fe200000100fc */
[----:B------:R-:W-:Y:S01]  /*1980*/  FMUL.FTZ R229, R10, R229 ;  /* 0x000000e50ae57220 */ /* 0x000fe20000410000 */
[----:B------:R-:W-:Y:S01]  /*1990*/  SHF.L.U32 R137, R138, 0x10, RZ ;  /* 0x000000108a897819 */ /* 0x000fe200000006ff */
[----:B------:R-:W-:Y:S01]  /*19a0*/  FMUL.FTZ R138, R205, R139 ;  /* 0x0000008bcd8a7220 */ /* 0x000fe20000410000 */
[----:B------:R-:W-:Y:S01]  /*19b0*/  FADD.FTZ R155, R155, R141 ;  /* 0x0000008d9b9b7221 */ /* 0x000fe20000010000 */
[----:B------:R-:W-:Y:S01]  /*19c0*/  FFMA.FTZ R153, R228, R141, R153 ;  /* 0x0000008de4997223 */ /* 0x000fe20000010099 */
[----:B------:R-:W-:Y:S01]  /*19d0*/  FFMA.FTZ R52, R229, R139, R52 ;  /* 0x0000008be5347223 */ /* 0x000fe20000010034 */
[----:B------:R-:W-:Y:S01]  /*19e0*/  FADD.FTZ R120, R120, R139 ;  /* 0x0000008b78787221 */ /* 0x000fe20000010000 */
[----:B------:R-:W-:Y:S01]  /*19f0*/  FADD.FTZ R223, -R198, R223 ;  /* 0x000000dfc6df7221 */ /* 0x000fe20000010100 */
[----:B------:R-:W-:Y:S01]  /*1a00*/  FMUL.FTZ R139, R176, R137 ;  /* 0x00000089b08b7220 */ /* 0x000fe20000410000 */
[----:B------:R-:W-:Y:S01]  /*1a10*/  FADD.FTZ R155, R155, R138 ;  /* 0x0000008a9b9b7221 */ /* 0x000fe20000010000 */
[----:B------:R-:W-:Y:S01]  /*1a20*/  SHF.L.U32 R221, R146, 0x10, RZ ;  /* 0x0000001092dd7819 */ /* 0x000fe200000006ff */
[C---:B------:R-:W-:Y:S01]  /*1a30*/  FMUL.FTZ R226, R10.reuse, R226 ;  /* 0x000000e20ae27220 */ /* 0x040fe20000410000 */
[----:B------:R-:W-:Y:S01]  /*1a40*/  PRMT R162, R163, 0x7632, R162 ;  /* 0x00007632a3a27816 */ /* 0x000fe200000000a2 */
[----:B------:R-:W-:Y:S01]  /*1a50*/  FFMA.FTZ R153, R229, R138, R153 ;  /* 0x0000008ae5997223 */ /* 0x000fe20000010099 */
[C---:B------:R-:W-:Y:S01]  /*1a60*/  PRMT R146, R149.reuse, 0x7632, R146 ;  /* 0x0000763295927816 */ /* 0x040fe20000000092 */
[C---:B------:R-:W-:Y:S01]  /*1a70*/  FMUL.FTZ R224, R10.reuse, R224 ;  /* 0x000000e00ae07220 */ /* 0x040fe20000410000 */
[----:B------:R-:W-:Y:S01]  /*1a80*/  SHF.L.U32 R149, R149, 0x10, RZ ;  /* 0x0000001095957819 */ /* 0x000fe200000006ff */
[----:B------:R-:W-:Y:S01]  /*1a90*/  FMUL.FTZ R223, R10, R223 ;  /* 0x000000df0adf7220 */ /* 0x000fe20000410000 */
[----:B------:R-:W-:Y:S01]  /*1aa0*/  PRMT R152, R157, 0x7632, R152 ;  /* 0x000076329d987816 */ /* 0x000fe20000000098 */
[----:B------:R-:W-:Y:S01]  /*1ab0*/  FADD.FTZ R155, R155, R139 ;  /* 0x0000008b9b9b7221 */ /* 0x000fe20000010000 */
[----:B------:R-:W-:Y:S01]  /*1ac0*/  SHF.L.U32 R157, R157, 0x10, RZ ;  /* 0x000000109d9d7819 */ /* 0x000fe200000006ff */
[----:B------:R-:W-:Y:S01]  /*1ad0*/  FFMA.FTZ R53, R226, R137, R53 ;  /* 0x00000089e2357223 */ /* 0x000fe20000010035 */
[----:B------:R-:W-:Y:S01]  /*1ae0*/  SHF.L.U32 R232, R162, 0x10, RZ ;  /* 0x00000010a2e87819 */ /* 0x000fe200000006ff */
[----:B------:R-:W-:Y:S01]  /*1af0*/  FADD.FTZ R121, R121, R137 ;  /* 0x0000008979797221 */ /* 0x000fe20000010000 */
[----:B------:R-:W-:Y:S01]  /*1b00*/  FFMA.FTZ R153, R226, R139, R153 ;  /* 0x0000008be2997223 */ /* 0x000fe20000010099 */
[----:B------:R-:W-:Y:S01]  /*1b10*/  PRMT R156, R159, 0x7632, R156 ;  /* 0x000076329f9c7816 */ /* 0x000fe2000000009c */
[----:B------:R-:W-:Y:S01]  /*1b20*/  FADD.FTZ R221, -R198, R221 ;  /* 0x000000ddc6dd7221 */ /* 0x000fe20000010100 */
[----:B------:R-:W-:Y:S01]  /*1b30*/  FMUL.FTZ R215, R10, R215 ;  /* 0x000000d70ad77220 */ /* 0x000fe20000410000 */
[-C--:B------:R-:W-:Y:S01]  /*1b40*/  FFMA.FTZ R55, R224, R244.reuse, R55 ;  /* 0x000000f4e0377223 */ /* 0x080fe20000010037 */
[----:B------:R-:W-:Y:S01]  /*1b50*/  FADD.FTZ R123, R123, R244 ;  /* 0x000000f47b7b7221 */ /* 0x000fe20000010000 */
[----:B------:R-:W-:Y:S01]  /*1b60*/  FMUL.FTZ R137, R27, R244 ;  /* 0x000000f41b897220 */ /* 0x000fe20000410000 */
[----:B------:R-:W-:Y:S01]  /*1b70*/  SHF.L.U32 R159, R159, 0x10, RZ ;  /* 0x000000109f9f7819 */ /* 0x000fe200000006ff */
[----:B------:R-:W-:-:S02]  /*1b80*/  IMAD.U32 R244, R146, 0x10000, RZ ;  /* 0x0001000092f47824 */ /* 0x000fc400078e00ff */
[----:B------:R-:W-:Y:S01]  /*1b90*/  FMUL.FTZ R211, R10, R211 ;  /* 0x000000d30ad37220 */ /* 0x000fe20000410000 */
[-C--:B------:R-:W-:Y:S01]  /*1ba0*/  FFMA.FTZ R58, R223, R149.reuse, R58 ;  /* 0x00000095df3a7223 */ /* 0x080fe2000001003a */
[----:B------:R-:W-:Y:S01]  /*1bb0*/  FADD.FTZ R118, R118, R149 ;  /* 0x0000009576767221 */ /* 0x000fe20000010000 */
[----:B------:R-:W-:Y:S01]  /*1bc0*/  FMUL.FTZ R146, R194, R149 ;  /* 0x00000095c2927220 */ /* 0x000fe20000410000 */
[----:B------:R-:W-:Y:S01]  /*1bd0*/  FADD.FTZ R155, R155, R142 ;  /* 0x0000008e9b9b7221 */ /* 0x000fe20000010000 */
[----:B------:R-:W-:Y:S01]  /*1be0*/  SHF.L.U32 R149, R152, 0x10, RZ ;  /* 0x0000001098957819 */ /* 0x000fe200000006ff */
[----:B------:R-:W-:Y:S01]  /*1bf0*/  FFMA.FTZ R153, R227, R142, R153 ;  /* 0x0000008ee3997223 */ /* 0x000fe20000010099 */
[----:B------:R-:W-:Y:S01]  /*1c00*/  FADD.FTZ R251, -R198, R232 ;  /* 0x000000e8c6fb7221 */ /* 0x000fe20000010100 */
[----:B------:R-:W-:Y:S01]  /*1c10*/  FMUL.FTZ R221, R10, R221 ;  /* 0x000000dd0add7220 */ /* 0x000fe20000410000 */
[-C--:B------:R-:W-:Y:S01]  /*1c20*/  FFMA.FTZ R66, R215, R157.reuse, R66 ;  /* 0x0000009dd7427223 */ /* 0x080fe20000010042 */
[----:B------:R-:W-:Y:S01]  /*1c30*/  FADD.FTZ R110, R110, R157 ;  /* 0x0000009d6e6e7221 */ /* 0x000fe20000010000 */
[----:B------:R-:W-:Y:S01]  /*1c40*/  FMUL.FTZ R152, R190, R157 ;  /* 0x0000009dbe987220 */ /* 0x000fe20000410000 */
[----:B------:R-:W-:Y:S01]  /*1c50*/  PRMT R201, R166, 0x7632, R201 ;  /* 0x00007632a6c97816 */ /* 0x000fe200000000c9 */
[-C--:B------:R-:W-:Y:S01]  /*1c60*/  FFMA.FTZ R78, R211, R159.reuse, R78 ;  /* 0x0000009fd34e7223 */ /* 0x080fe2000001004e */
[----:B------:R-:W-:Y:S01]  /*1c70*/  PRMT R232, R172, 0x7632, R232 ;  /* 0x00007632ace87816 */ /* 0x000fe200000000e8 */
[----:B------:R-:W-:Y:S01]  /*1c80*/  FADD.FTZ R106, R106, R159 ;  /* 0x0000009f6a6a7221 */ /* 0x000fe20000010000 */
[----:B------:R-:W-:Y:S01]  /*1c90*/  SHF.L.U32 R157, R156, 0x10, RZ ;  /* 0x000000109c9d7819 */ /* 0x000fe200000006ff */
[----:B------:R-:W-:Y:S01]  /*1ca0*/  FMUL.FTZ R156, R188, R159 ;  /* 0x0000009fbc9c7220 */ /* 0x000fe20000410000 */
[----:B------:R-:W-:Y:S01]  /*1cb0*/  FADD.FTZ R155, R155, R137 ;  /* 0x000000899b9b7221 */ /* 0x000fe20000010000 */
[----:B------:R-:W-:Y:S01]  /*1cc0*/  SHF.L.U32 R163, R163, 0x10, RZ ;  /* 0x00000010a3a37819 */ /* 0x000fe200000006ff */
[----:B------:R-:W-:Y:S01]  /*1cd0*/  FFMA.FTZ R49, R230, R240, R49 ;  /* 0x000000f0e6317223 */ /* 0x000fe20000010031 */
[----:B------:R-:W-:Y:S01]  /*1ce0*/  FADD.FTZ R125, R125, R240 ;  /* 0x000000f07d7d7221 */ /* 0x000fe20000010000 */
[----:B------:R-:W-:Y:S01]  /*1cf0*/  FFMA.FTZ R159, R224, R137, R153 ;  /* 0x00000089e09f7223 */ /* 0x000fe20000010099 */
[----:B------:R-:W-:Y:S01]  /*1d00*/  SHF.L.U32 R247, R166, 0x10, RZ ;  /* 0x00000010a6f77819 */ /* 0x000fe200000006ff */
[-C--:B------:R-:W-:Y:S01]  /*1d10*/  FFMA.FTZ R60, R221, R197.reuse, R60 ;  /* 0x000000c5dd3c7223 */ /* 0x080fe2000001003c */
[----:B------:R-:W-:Y:S01]  /*1d20*/  SHF.L.U32 R243, R160, 0x10, RZ ;  /* 0x00000010a0f37819 */ /* 0x000fe200000006ff */
[----:B------:R-:W-:Y:S01]  /*1d30*/  FADD.FTZ R112, R112, R197 ;  /* 0x000000c570707221 */ /* 0x000fe20000010000 */
[----:B------:R-:W-:Y:S01]  /*1d40*/  FMUL.FTZ R240, R193, R197 ;  /* 0x000000c5c1f07220 */ /* 0x000fe20000410000 */
[----:B------:R-:W-:Y:S01]  /*1d50*/  SHF.L.U32 R165, R165, 0x10, RZ ;  /* 0x00000010a5a57819 */ /* 0x000fe200000006ff */
[----:B------:R-:W-:Y:S01]  /*1d60*/  FMUL.FTZ R153, R26, R242 ;  /* 0x000000f21a997220 */ /* 0x000fe20000410000 */
[----:B------:R-:W-:-:S02]  /*1d70*/  SHF.L.U32 R199, R158, 0x10, RZ ;  /* 0x000000109ec77819 */ /* 0x000fc400000006ff */
[----:B------:R-:W-:Y:S02]  /*1d80*/  SHF.L.U32 R201, R201, 0x10, RZ ;  /* 0x00000010c9c97819 */ /* 0x000fe400000006ff */
[----:B------:R-:W-:Y:S02]  /*1d90*/  SHF.L.U32 R202, R202, 0x10, RZ ;  /* 0x00000010caca7819 */ /* 0x000fe400000006ff */
[----:B------:R-:W-:Y:S01]  /*1da0*/  SHF.L.U32 R197, R232, 0x10, RZ ;  /* 0x00000010e8c57819 */ /* 0x000fe200000006ff */
[----:B------:R-:W-:Y:S01]  /*1db0*/  FADD.FTZ R232, R155, R144 ;  /* 0x000000909be87221 */ /* 0x000fe20000010000 */
[----:B------:R-:W-:Y:S01]  /*1dc0*/  FMUL.FTZ R222, R10, R222 ;  /* 0x000000de0ade7220 */ /* 0x000fe20000410000 */
[----:B------:R-:W-:Y:S01]  /*1dd0*/  FFMA.FTZ R155, R225, R144, R159 ;  /* 0x00000090e19b7223 */ /* 0x000fe2000001009f */
        /* <DEDUP_REMOVED lines=8> */
[----:B------:R-:W-:Y:S01]  /*1e60*/  FADD.FTZ R243, -R198, R202 ;  /* 0x000000cac6f37221 */ /* 0x000fe20000010100 */
[----:B------:R-:W-:Y:S01]  /*1e70*/  FADD.FTZ R159, R232, R153 ;  /* 0x00000099e89f7221 */ /* 0x000fe20000010000 */
[----:B------:R-:W-:Y:S01]  /*1e80*/  SHF.L.U32 R198, R168, 0x10, RZ ;  /* 0x00000010a8c67819 */ /* 0x000fe200000006ff */
[C---:B------:R-:W-:Y:S01]  /*1e90*/  FFMA.FTZ R232, R222.reuse, R153, R155 ;  /* 0x00000099dee87223 */ /* 0x040fe2000001009b */
[----:B------:R-:W-:Y:S01]  /*1ea0*/  PRMT R199, R169, 0x7632, R199 ;  /* 0x00007632a9c77816 */ /* 0x000fe200000000c7 */
[----:B------:R-:W-:Y:S01]  /*1eb0*/  FFMA.FTZ R57, R222, R242, R57 ;  /* 0x000000f2de397223 */ /* 0x000fe20000010039 */
[----:B------:R-:W-:Y:S01]  /*1ec0*/  FADD.FTZ R117, R117, R242 ;  /* 0x000000f275757221 */ /* 0x000fe20000010000 */
[----:B------:R-:W-:Y:S01]  /*1ed0*/  FMUL.FTZ R155, R25, R244 ;  /* 0x000000f4199b7220 */ /* 0x000fe20000410000 */
[----:B------:R-:W-:Y:S01]  /*1ee0*/  FADD.FTZ R242, R159, R146 ;  /* 0x000000929ff27221 */ /* 0x000fe20000010000 */
[----:B------:R-:W-:Y:S01]  /*1ef0*/  FMUL.FTZ R220, R10, R220 ;  /* 0x000000dc0adc7220 */ /* 0x000fe20000410000 */
[----:B------:R-:W-:Y:S01]  /*1f00*/  FFMA.FTZ R159, R223, R146, R232 ;  /* 0x00000092df9f7223 */ /* 0x000fe200000100e8 */
[----:B------:R-:W-:Y:S01]  /*1f10*/  SHF.L.U32 R147, R147, 0x10, RZ ;  /* 0x0000001093937819 */ /* 0x000fe200000006ff */
[-C--:B------:R-:W-:Y:S01]  /*1f20*/  FFMA.FTZ R80, R175, R198.reuse, R80 ;  /* 0x000000c6af507223 */ /* 0x080fe20000010050 */
[----:B------:R-:W-:Y:S01]  /*1f30*/  FADD.FTZ R100, R100, R198 ;  /* 0x000000c664647221 */ /* 0x000fe20000010000 */
[----:B------:R-:W-:Y:S01]  /*1f40*/  FMUL.FTZ R246, R187, R198 ;  /* 0x000000c6bbf67220 */ /* 0x000fe20000410000 */
[----:B------:R-:W-:Y:S01]  /*1f50*/  FMUL.FTZ R218, R10, R218 ;  /* 0x000000da0ada7220 */ /* 0x000fe20000410000 */
[----:B------:R-:W-:-:S02]  /*1f60*/  IMAD.U32 R198, R199, 0x10000, RZ ;  /* 0x00010000c7c67824 */ /* 0x000fc400078e00ff */
[----:B------:R-:W-:Y:S01]  /*1f70*/  FADD.FTZ R199, R242, R155 ;  /* 0x0000009bf2c77221 */ /* 0x000fe20000010000 */
[----:B------:R-:W-:Y:S01]  /*1f80*/  FFMA.FTZ R232, R220, R155, R159 ;  /* 0x0000009bdce87223 */ /* 0x000fe2000001009f */
[-C--:B------:R-:W-:Y:S01]  /*1f90*/  FFMA.FTZ R61, R218, R147.reuse, R61 ;  /* 0x00000093da3d7223 */ /* 0x080fe2000001003d */
[----:B------:R-:W-:Y:S01]  /*1fa0*/  FADD.FTZ R113, R113, R147 ;  /* 0x0000009371717221 */ /* 0x000fe20000010000 */
[----:B------:R-:W-:Y:S01]  /*1fb0*/  FMUL.FTZ R147, R24, R147 ;  /* 0x0000009318937220 */ /* 0x000fe20000410000 */
[----:B------:R-:W-:Y:S01]  /*1fc0*/  FADD.FTZ R242, R199, R240 ;  /* 0x000000f0c7f27221 */ /* 0x000fe20000010000 */
[----:B------:R-:W-:Y:S01]  /*1fd0*/  FFMA.FTZ R159, R221, R240, R232 ;  /* 0x000000f0dd9f7223 */ /* 0x000fe200000100e8 */
[----:B------:R-:W-:Y:S02]  /*1fe0*/  SHF.L.U32 R201, R169, 0x10, RZ ;  /* 0x00000010a9c97819 */ /* 0x000fe400000006ff */
[----:B------:R-:W-:Y:S01]  /*1ff0*/  FADD.FTZ R199, R242, R147 ;  /* 0x00000093f2c77221 */ /* 0x000fe20000010000 */
[----:B------:R-:W-:Y:S01]  /*2000*/  FFMA.FTZ R232, R218, R147, R159 ;  /* 0x00000093dae87223 */ /* 0x000fe2000001009f */
[----:B------:R-:W-:Y:S01]  /*2010*/  FFMA.FTZ R59, R220, R244, R59 ;  /* 0x000000f4dc3b7223 */ /* 0x000fe2000001003b */
[----:B------:R-:W-:Y:S01]  /*2020*/  FADD.FTZ R119, R119, R244 ;  /* 0x000000f477777221 */ /* 0x000fe20000010000 */
[----:B------:R-:W-:Y:S01]  /*2030*/  FMUL.FTZ R159, R23, R248 ;  /* 0x000000f8179f7220 */ /* 0x000fe20000410000 */
[----:B------:R-:W-:Y:S01]  /*2040*/  FADD.FTZ R244, R199, R148 ;  /* 0x00000094c7f47221 */ /* 0x000fe20000010000 */
[C---:B------:R-:W-:Y:S01]  /*2050*/  FMUL.FTZ R216, R10.reuse, R216 ;  /* 0x000000d80ad87220 */ /* 0x040fe20000410000 */
[----:B------:R-:W-:Y:S01]  /*2060*/  FFMA.FTZ R199, R219, R148, R232 ;  /* 0x00000094dbc77223 */ /* 0x000fe200000100e8 */
[----:B------:R-:W-:Y:S01]  /*2070*/  FMUL.FTZ R214, R10, R214 ;  /* 0x000000d60ad67220 */ /* 0x000fe20000410000 */
[-C--:B------:R-:W-:Y:S01]  /*2080*/  FFMA.FTZ R82, R173, R201.reuse, R82 ;  /* 0x000000c9ad527223 */ /* 0x080fe20000010052 */
[----:B------:R-:W-:Y:S01]  /*2090*/  FADD.FTZ R102, R102, R201 ;  /* 0x000000c966667221 */ /* 0x000fe20000010000 */
[----:B------:R-:W-:Y:S01]  /*20a0*/  FMUL.FTZ R250, R186, R201 ;  /* 0x000000c9bafa7220 */ /* 0x000fe20000410000 */
[----:B------:R-:W-:Y:S01]  /*20b0*/  FADD.FTZ R201, R244, R159 ;  /* 0x0000009ff4c97221 */ /* 0x000fe20000010000 */
[----:B------:R-:W-:Y:S01]  /*20c0*/  FFMA.FTZ R244, R216, R159, R199 ;  /* 0x0000009fd8f47223 */ /* 0x000fe200000100c7 */
[-C--:B------:R-:W-:Y:S01]  /*20d0*/  FFMA.FTZ R65, R214, R145.reuse, R65 ;  /* 0x00000091d6417223 */ /* 0x080fe20000010041 */
[----:B------:R-:W-:Y:S01]  /*20e0*/  FADD.FTZ R109, R109, R145 ;  /* 0x000000916d6d7221 */ /* 0x000fe20000010000 */
[----:B------:R-:W-:Y:S01]  /*20f0*/  FMUL.FTZ R145, R22, R145 ;  /* 0x0000009116917220 */ /* 0x000fe20000410000 */
[----:B------:R-:W-:Y:S01]  /*2100*/  FADD.FTZ R232, R201, R150 ;  /* 0x00000096c9e87221 */ /* 0x000fe20000010000 */
[----:B------:R-:W-:Y:S01]  /*2110*/  FFMA.FTZ R199, R217, R150, R244 ;  /* 0x00000096d9c77223 */ /* 0x000fe200000100f4 */
[----:B------:R-:W-:-:S02]  /*2120*/  FMUL.FTZ R212, R10, R212 ;  /* 0x000000d40ad47220 */ /* 0x000fc40000410000 */
[----:B------:R-:W-:Y:S01]  /*2130*/  FADD.FTZ R201, R232, R145 ;  /* 0x00000091e8c97221 */ /* 0x000fe20000010000 */
[----:B------:R-:W-:Y:S01]  /*2140*/  FFMA.FTZ R232, R214, R145, R199 ;  /* 0x00000091d6e87223 */ /* 0x000fe200000100c7 */
[-C--:B------:R-:W-:Y:S01]  /*2150*/  FFMA.FTZ R67, R212, R149.reuse, R67 ;  /* 0x00000095d4437223 */ /* 0x080fe20000010043 */
[----:B------:R-:W-:Y:S01]  /*2160*/  FADD.FTZ R111, R111, R149 ;  /* 0x000000956f6f7221 */ /* 0x000fe20000010000 */
[----:B------:R-:W-:Y:S01]  /*2170*/  FMUL.FTZ R149, R21, R149 ;  /* 0x0000009515957220 */ /* 0x000fe20000410000 */
[----:B------:R-:W-:Y:S01]  /*2180*/  FADD.FTZ R244, R201, R152 ;  /* 0x00000098c9f47221 */ /* 0x000fe20000010000 */
[----:B------:R-:W-:Y:S01]  /*2190*/  FFMA.FTZ R199, R215, R152, R232 ;  /* 0x00000098d7c77223 */ /* 0x000fe200000100e8 */
[----:B------:R-:W-:Y:S02]  /*21a0*/  FMUL.FTZ R210, R10, R210 ;  /* 0x000000d20ad27220 */ /* 0x000fe40000410000 */
[----:B------:R-:W-:Y:S01]  /*21b0*/  FADD.FTZ R201, R244, R149 ;  /* 0x00000095f4c97221 */ /* 0x000fe20000010000 */
[----:B------:R-:W-:Y:S01]  /*21c0*/  FFMA.FTZ R232, R212, R149, R199 ;  /* 0x00000095d4e87223 */ /* 0x000fe200000100c7 */
[-C--:B------:R-:W-:Y:S01]  /*21d0*/  FFMA.FTZ R77, R210, R151.reuse, R77 ;  /* 0x00000097d24d7223 */ /* 0x080fe2000001004d */
[----:B------:R-:W-:Y:S01]  /*21e0*/  FADD.FTZ R105, R105, R151 ;  /* 0x0000009769697221 */ /* 0x000fe20000010000 */
[----:B------:R-:W-:Y:S01]  /*21f0*/  FMUL.FTZ R151, R20, R151 ;  /* 0x0000009714977220 */ /* 0x000fe20000410000 */
[----:B------:R-:W-:Y:S01]  /*2200*/  FADD.FTZ R244, R201, R154 ;  /* 0x0000009ac9f47221 */ /* 0x000fe20000010000 */
[----:B------:R-:W-:Y:S01]  /*2210*/  FFMA.FTZ R199, R213, R154, R232 ;  /* 0x0000009ad5c77223 */ /* 0x000fe200000100e8 */
[----:B------:R-:W-:-:S02]  /*2220*/  PRMT R236, R174, 0x7632, R236 ;  /* 0x00007632aeec7816 */ /* 0x000fc400000000ec */
[----:B------:R-:W-:Y:S01]  /*2230*/  SHF.L.U32 R238, R174, 0x10, RZ ;  /* 0x00000010aeee7819 */ /* 0x000fe200000006ff */
[----:B------:R-:W-:Y:S01]  /*2240*/  FMUL.FTZ R174, R10, R164 ;  /* 0x000000a40aae7220 */ /* 0x000fe20000410000 */
[----:B------:R-:W-:Y:S01]  /*2250*/  FADD.FTZ R201, R244, R151 ;  /* 0x00000097f4c97221 */ /* 0x000fe20000010000 */
[----:B------:R-:W-:Y:S01]  /*2260*/  FFMA.FTZ R244, R210, R151, R199 ;  /* 0x00000097d2f47223 */ /* 0x000fe200000100c7 */
[----:B------:R-:W-:Y:S01]  /*2270*/  PRMT R196, R168, 0x7632, R196 ;  /* 0x00007632a8c47816 */ /* 0x000fe200000000c4 */
[----:B------:R-:W-:Y:S01]  /*2280*/  FFMA.FTZ R63, R216, R248, R63 ;  /* 0x000000f8d83f7223 */ /* 0x000fe2000001003f */
[----:B------:R-:W-:Y:S01]  /*2290*/  FADD.FTZ R115, R115, R248 ;  /* 0x000000f873737221 */ /* 0x000fe20000010000 */
[-C--:B------:R-:W-:Y:S01]  /*22a0*/  FFMA.FTZ R79, R174, R157.reuse, R79 ;  /* 0x0000009dae4f7223 */ /* 0x080fe2000001004f */
[----:B------:R-:W-:Y:S01]  /*22b0*/  FADD.FTZ R107, R107, R157 ;  /* 0x0000009d6b6b7221 */ /* 0x000fe20000010000 */
[----:B------:R-:W-:Y:S01]  /*22c0*/  FMUL.FTZ R157, R19, R157 ;  /* 0x0000009d139d7220 */ /* 0x000fe20000410000 */
[----:B------:R-:W-:Y:S01]  /*22d0*/  FADD.FTZ R248, R201, R156 ;  /* 0x0000009cc9f87221 */ /* 0x000fe20000010000 */
[----:B------:R-:W-:Y:S01]  /*22e0*/  FFMA.FTZ R199, R211, R156, R244 ;  /* 0x0000009cd3c77223 */ /* 0x000fe200000100f4 */
[----:B------:R-:W-:Y:S01]  /*22f0*/  SHF.L.U32 R234, R172, 0x10, RZ ;  /* 0x00000010acea7819 */ /* 0x000fe200000006ff */
[----:B------:R-:W-:Y:S01]  /*2300*/  FMUL.FTZ R172, R10, R162 ;  /* 0x000000a20aac7220 */ /* 0x000fe20000410000 */
[----:B------:R-:W-:Y:S01]  /*2310*/  SHF.L.U32 R196, R196, 0x10, RZ ;  /* 0x00000010c4c47819 */ /* 0x000fe200000006ff */
[----:B------:R-:W-:Y:S01]  /*2320*/  FADD.FTZ R201, R248, R157 ;  /* 0x0000009df8c97221 */ /* 0x000fe20000010000 */
[----:B------:R-:W-:Y:S01]  /*2330*/  FFMA.FTZ R244, R174, R157, R199 ;  /* 0x0000009daef47223 */ /* 0x000fe200000100c7 */
[----:B------:R-:W-:-:S02]  /*2340*/  SHF.L.U32 R242, R235, 0x10, RZ ;  /* 0x00000010ebf27819 */ /* 0x000fc400000006ff */
[-C--:B------:R-:W-:Y:S01]  /*2350*/  FFMA.FTZ R81, R172, R196.reuse, R81 ;  /* 0x000000c4ac517223 */ /* 0x080fe20000010051 */
[----:B------:R-:W-:Y:S01]  /*2360*/  FADD.FTZ R101, R101, R196 ;  /* 0x000000c465657221 */ /* 0x000fe20000010000 */
[----:B------:R-:W-:Y:S01]  /*2370*/  FMUL.FTZ R235, R18, R196 ;  /* 0x000000c412eb7220 */ /* 0x000fe20000410000 */
[----:B------:R-:W-:Y:S01]  /*2380*/  FADD.FTZ R196, R201, R246 ;  /* 0x000000f6c9c47221 */ /* 0x000fe20000010000 */
[----:B------:R-:W-:Y:S01]  /*2390*/  FFMA.FTZ R199, R175, R246, R244 ;  /* 0x000000f6afc77223 */ /* 0x000fe200000100f4 */
[----:B------:R-:W-:Y:S01]  /*23a0*/  PRMT R200, R170, 0x7632, R200 ;  /* 0x00007632aac87816 */ /* 0x000fe200000000c8 */
[----:B------:R-:W-:Y:S01]  /*23b0*/  FMUL.FTZ R165, R10, R165 ;  /* 0x000000a50aa57220 */ /* 0x000fe20000410000 */
[----:B------:R-:W-:Y:S01]  /*23c0*/  SHF.L.U32 R202, R170, 0x10, RZ ;  /* 0x00000010aaca7819 */ /* 0x000fe200000006ff */
[----:B------:R-:W-:Y:S01]  /*23d0*/  FMUL.FTZ R170, R10, R160 ;  /* 0x000000a00aaa7220 */ /* 0x000fe20000410000 */
[----:B------:R-:W-:Y:S01]  /*23e0*/  FADD.FTZ R201, R196, R235 ;  /* 0x000000ebc4c97221 */ /* 0x000fe20000010000 */
[----:B------:R-:W-:Y:S01]  /*23f0*/  FFMA.FTZ R196, R172, R235, R199 ;  /* 0x000000ebacc47223 */ /* 0x000fe200000100c7 */
[-C--:B------:R-:W-:Y:S01]  /*2400*/  FFMA.FTZ R130, R165, R237.reuse, R130 ;  /* 0x000000eda5827223 */ /* 0x080fe20000010082 */
[----:B------:R-:W-:Y:S01]  /*2410*/  FADD.FTZ R134, R134, R237 ;  /* 0x000000ed86867221 */ /* 0x000fe20000010000 */
[----:B------:R-:W-:Y:S01]  /*2420*/  FMUL.FTZ R232, R182, R237 ;  /* 0x000000edb6e87220 */ /* 0x000fe20000410000 */
[-C--:B------:R-:W-:Y:S01]  /*2430*/  FFMA.FTZ R83, R170, R198.reuse, R83 ;  /* 0x000000c6aa537223 */ /* 0x080fe20000010053 */
[----:B------:R-:W-:Y:S01]  /*2440*/  FADD.FTZ R103, R103, R198 ;  /* 0x000000c667677221 */ /* 0x000fe20000010000 */
[----:B------:R-:W-:Y:S01]  /*2450*/  FMUL.FTZ R237, R17, R198 ;  /* 0x000000c611ed7220 */ /* 0x000fe20000410000 */
[----:B------:R-:W-:Y:S01]  /*2460*/  FADD.FTZ R198, R201, R250 ;  /* 0x000000fac9c67221 */ /* 0x000fe20000010000 */
[----:B------:R-:W-:Y:S01]  /*2470*/  FFMA.FTZ R199, R173, R250, R196 ;  /* 0x000000faadc77223 */ /* 0x000fe200000100c4 */
[----:B------:R-:W-:Y:S01]  /*2480*/  SHF.L.U32 R200, R200, 0x10, RZ ;  /* 0x00000010c8c87819 */ /* 0x000fe200000006ff */
[----:B------:R-:W-:Y:S01]  /*2490*/  FMUL.FTZ R252, R185, R202 ;  /* 0x000000cab9fc7220 */ /* 0x000fe20000410000 */
[----:B------:R-:W-:Y:S01]  /*24a0*/  FADD.FTZ R201, R198, R237 ;  /* 0x000000edc6c97221 */ /* 0x000fe20000010000 */
[----:B------:R-:W-:Y:S01]  /*24b0*/  FFMA.FTZ R196, R170, R237, R199 ;  /* 0x000000edaac47223 */ /* 0x000fe200000100c7 */
[C---:B------:R-:W-:Y:S01]  /*24c0*/  FMUL.FTZ R168, R10.reuse, R158 ;  /* 0x0000009e0aa87220 */ /* 0x040fe20000410000 */
[C---:B------:R-:W-:Y:S01]  /*24d0*/  FMUL.FTZ R169, R10.reuse, R166 ;  /* 0x000000a60aa97220 */ /* 0x040fe20000410000 */
[----:B------:R-:W-:Y:S01]  /*24e0*/  FMUL.FTZ R158, R10, R243 ;  /* 0x000000f30a9e7220 */ /* 0x000fe20000410000 */
[----:B------:R-:W-:Y:S01]  /*24f0*/  FMUL.FTZ R243, R16, R200 ;  /* 0x000000c810f37220 */ /* 0x000fe20000410000 */
[----:B------:R-:W-:Y:S01]  /*2500*/  FADD.FTZ R198, R201, R252 ;  /* 0x000000fcc9c67221 */ /* 0x000fe20000010000 */
[C---:B------:R-:W-:Y:S01]  /*2510*/  FFMA.FTZ R199, R171.reuse, R252, R196 ;  /* 0x000000fcabc77223 */ /* 0x040fe200000100c4 */
[----:B------:R-:W-:Y:S01]  /*2520*/  FFMA.FTZ R84, R171, R202, R84 ;  /* 0x000000caab547223 */ /* 0x000fe20000010054 */
[----:B------:R-:W-:Y:S01]  /*2530*/  FADD.FTZ R96, R96, R202 ;  /* 0x000000ca60607221 */ /* 0x000fe20000010000 */
[----:B------:R-:W-:Y:S01]  /*2540*/  SHF.L.U32 R202, R203, 0x10, RZ ;  /* 0x00000010cbca7819 */ /* 0x000fe200000006ff */
[-C--:B------:R-:W-:Y:S01]  /*2550*/  FFMA.FTZ R86, R169, R233.reuse, R86 ;  /* 0x000000e9a9567223 */ /* 0x080fe20000010056 */
[----:B------:R-:W-:Y:S01]  /*2560*/  FADD.FTZ R98, R98, R233 ;  /* 0x000000e962627221 */ /* 0x000fe20000010000 */
[----:B------:R-:W-:Y:S01]  /*2570*/  FMUL.FTZ R233, R184, R233 ;  /* 0x000000e9b8e97220 */ /* 0x000fe20000410000 */
[----:B------:R-:W-:Y:S01]  /*2580*/  FADD.FTZ R198, R198, R243 ;  /* 0x000000f3c6c67221 */ /* 0x000fe20000010000 */
[----:B------:R-:W-:Y:S01]  /*2590*/  FFMA.FTZ R196, R168, R243, R199 ;  /* 0x000000f3a8c47223 */ /* 0x000fe200000100c7 */
[C---:B------:R-:W-:Y:S01]  /*25a0*/  FMUL.FTZ R167, R10.reuse, R167 ;  /* 0x000000a70aa77220 */ /* 0x040fe20000410000 */
[----:B------:R-:W-:Y:S01]  /*25b0*/  FMUL.FTZ R160, R10, R245 ;  /* 0x000000f50aa07220 */ /* 0x000fe20000410000 */
[----:B------:R-:W-:Y:S01]  /*25c0*/  FMUL.FTZ R245, R15, R202 ;  /* 0x000000ca0ff57220 */ /* 0x000fe20000410000 */
[----:B------:R-:W-:Y:S01]  /*25d0*/  FADD.FTZ R198, R198, R233 ;  /* 0x000000e9c6c67221 */ /* 0x000fe20000010000 */
[----:B------:R-:W-:Y:S01]  /*25e0*/  FMUL.FTZ R166, R10, R251 ;  /* 0x000000fb0aa67220 */ /* 0x000fe20000410000 */
[----:B------:R-:W-:Y:S01]  /*25f0*/  FFMA.FTZ R199, R169, R233, R196 ;  /* 0x000000e9a9c77223 */ /* 0x000fe200000100c4 */
[-C--:B------:R-:W-:Y:S01]  /*2600*/  FFMA.FTZ R128, R167, R234.reuse, R128 ;  /* 0x000000eaa7807223 */ /* 0x080fe20000010080 */
[----:B------:R-:W-:Y:S01]  /*2610*/  FADD.FTZ R132, R132, R234 ;  /* 0x000000ea84847221 */ /* 0x000fe20000010000 */
[----:B------:R-:W-:Y:S01]  /*2620*/  FMUL.FTZ R164, R10, R249 ;  /* 0x000000f90aa47220 */ /* 0x000fe20000410000 */
[----:B------:R-:W-:Y:S01]  /*2630*/  FMUL.FTZ R234, R183, R234 ;  /* 0x000000eab7ea7220 */ /* 0x000fe20000410000 */
[----:B------:R-:W-:Y:S01]  /*2640*/  FFMA.FTZ R85, R168, R200, R85 ;  /* 0x000000c8a8557223 */ /* 0x000fe20000010055 */
[----:B------:R-:W-:Y:S01]  /*2650*/  FADD.FTZ R97, R97, R200 ;  /* 0x000000c861617221 */ /* 0x000fe20000010000 */
[----:B------:R-:W-:Y:S01]  /*2660*/  FADD.FTZ R201, R198, R245 ;  /* 0x000000f5c6c97221 */ /* 0x000fe20000010000 */
[----:B------:R-:W-:Y:S01]  /*2670*/  FFMA.FTZ R200, R166, R245, R199 ;  /* 0x000000f5a6c87223 */ /* 0x000fe200000100c7 */
[-C--:B------:R-:W-:Y:S01]  /*2680*/  FFMA.FTZ R129, R164, R197.reuse, R129 ;  /* 0x000000c5a4817223 */ /* 0x080fe20000010081 */
[----:B------:R-:W-:Y:S01]  /*2690*/  FADD.FTZ R133, R133, R197 ;  /* 0x000000c585857221 */ /* 0x000fe20000010000 */
[----:B------:R-:W-:Y:S01]  /*26a0*/  FMUL.FTZ R249, R14, R197 ;  /* 0x000000c50ef97220 */ /* 0x000fe20000410000 */
[----:B------:R-:W-:Y:S01]  /*26b0*/  FADD.FTZ R198, R201, R234 ;  /* 0x000000eac9c67221 */ /* 0x000fe20000010000 */
[----:B------:R-:W-:-:S03]  /*26c0*/  FFMA.FTZ R197, R167, R234, R200 ;  /* 0x000000eaa7c57223 */ /* 0x000fc600000100c8 */
[----:B------:R-:W-:Y:S01]  /*26d0*/  FADD.FTZ R199, R198, R249 ;  /* 0x000000f9c6c77221 */ /* 0x000fe20000010000 */
[----:B------:R-:W-:Y:S01]  /*26e0*/  FFMA.FTZ R198, R164, R249, R197 ;  /* 0x000000f9a4c67223 */ /* 0x000fe200000100c5 */
[C---:B------:R-:W-:Y:S01]  /*26f0*/  FMUL.FTZ R163, R10.reuse, R163 ;  /* 0x000000a30aa37220 */ /* 0x040fe20000410000 */
[----:B------:R-:W-:Y:S01]  /*2700*/  FMUL.FTZ R162, R10, R247 ;  /* 0x000000f70aa27220 */ /* 0x000fe20000410000 */
[----:B------:R-:W-:Y:S01]  /*2710*/  FMUL.FTZ R247, R13, R242 ;  /* 0x000000f20df77220 */ /* 0x000fe20000410000 */
[----:B------:R-:W-:Y:S01]  /*2720*/  FADD.FTZ R200, R199, R232 ;  /* 0x000000e8c7c87221 */ /* 0x000fe20000010000 */
[----:B------:R-:W-:Y:S01]  /*2730*/  FFMA.FTZ R197, R165, R232, R198 ;  /* 0x000000e8a5c57223 */ /* 0x000fe200000100c6 */
[----:B------:R-:W-:Y:S01]  /*2740*/  SHF.L.U32 R236, R236, 0x10, RZ ;  /* 0x00000010ecec7819 */ /* 0x000fe200000006ff */
        /* <DEDUP_REMOVED lines=9> */
[----:B------:R-:W-:Y:S01]  /*27e0*/  FMUL.FTZ R161, R10, R161 ;  /* 0x000000a10aa17220 */ /* 0x000fe20000410000 */
[----:B------:R-:W-:Y:S01]  /*27f0*/  FFMA.FTZ R69, R160, R236, R69 ;  /* 0x000000eca0457223 */ /* 0x000fe20000010045 */
[----:B------:R-:W-:Y:S01]  /*2800*/  FADD.FTZ R73, R73, R236 ;  /* 0x000000ec49497221 */ /* 0x000fe20000010000 */
[----:B------:R-:W-:Y:S01]  /*2810*/  FMUL.FTZ R236, R180, R241 ;  /* 0x000000f1b4ec7220 */ /* 0x000fe20000410000 */
[----:B------:R-:W-:Y:S01]  /*2820*/  FADD.FTZ R199, R200, R239 ;  /* 0x000000efc8c77221 */ /* 0x000fe20000010000 */
[----:B------:R-:W-:Y:S01]  /*2830*/  FFMA.FTZ R198, R160, R239, R197 ;  /* 0x000000efa0c67223 */ /* 0x000fe200000100c5 */
[----:B------:R-:W-:Y:S01]  /*2840*/  FFMA.FTZ R70, R161, R241, R70 ;  /* 0x000000f1a1467223 */ /* 0x000fe20000010046 */
[----:B------:R-:W-:Y:S01]  /*2850*/  FFMA.FTZ R131, R162, R242, R131 ;  /* 0x000000f2a2837223 */ /* 0x000fe20000010083 */
[----:B------:R-:W-:Y:S01]  /*2860*/  FADD.FTZ R135, R135, R242 ;  /* 0x000000f287877221 */ /* 0x000fe20000010000 */
[----:B------:R-:W-:Y:S01]  /*2870*/  FADD.FTZ R74, R74, R241 ;  /* 0x000000f14a4a7221 */ /* 0x000fe20000010000 */
[----:B------:R-:W-:Y:S01]  /*2880*/  FMUL.FTZ R241, R11, R196 ;  /* 0x000000c40bf17220 */ /* 0x000fe20000410000 */
[----:B------:R-:W-:Y:S01]  /*2890*/  FADD.FTZ R242, R199, R236 ;  /* 0x000000ecc7f27221 */ /* 0x000fe20000010000 */
[----:B------:R-:W-:Y:S01]  /*28a0*/  FFMA.FTZ R197, R161, R236, R198 ;  /* 0x000000eca1c57223 */ /* 0x000fe200000100c6 */
[----:B------:R-:W-:Y:S01]  /*28b0*/  FFMA.FTZ R87, R166, R202, R87 ;  /* 0x000000caa6577223 */ /* 0x000fe20000010057 */
[----:B------:R-:W-:Y:S01]  /*28c0*/  FADD.FTZ R99, R99, R202 ;  /* 0x000000ca63637221 */ /* 0x000fe20000010000 */
[----:B------:R-:W-:Y:S01]  /*28d0*/  FFMA.FTZ R71, R158, R196, R71 ;  /* 0x000000c49e477223 */ /* 0x000fe20000010047 */
[----:B------:R-:W-:Y:S01]  /*28e0*/  FADD.FTZ R75, R75, R196 ;  /* 0x000000c44b4b7221 */ /* 0x000fe20000010000 */
[----:B------:R-:W-:Y:S01]  /*28f0*/  FADD.FTZ R242, R242, R241 ;  /* 0x000000f1f2f27221 */ /* 0x000fe20000010000 */
[----:B------:R-:W-:-:S07]  /*2900*/  FFMA.FTZ R244, R158, R241, R197 ;  /* 0x000000f19ef47223 */ /* 0x000fce00000100c5 */
.L_x_231:
[----:B------:R-:W-:Y:S05]  /*2910*/  BSYNC B1 ;  /* 0x0000000000017941 */ /* 0x000fea0003800000 */
.L_x_229:
[----:B------:R-:W-:-:S03]  /*2920*/  UMOV UR6, 0xffffffff ;  /* 0xffffffff00067882 */ /* 0x000fc60000000000 */
[----:B------:R-:W-:Y:S05]  /*2930*/  BRA.DIV UR6, `(.L_x_232) ;  /* 0x0000004206a07947 */ /* 0x000fea000b800000 */
        /* <DEDUP_REMOVED lines=18> */
.L_x_365:
[----:B-----5:R-:W-:Y:S01]  /*2a60*/  ISETP.GE.AND P3, PT, R9, 0x1, PT ;  /* 0x000000010900780c */ /* 0x020fe20003f66270 */
[----:B-1----:R-:W-:Y:S01]  /*2a70*/  FADD.FTZ R203, R200, R203 ;  /* 0x000000cbc8cb7221 */ /* 0x002fe20000010000 */
[----:B------:R-:W-:Y:S01]  /*2a80*/  IMAD.MOV.U32 R199, RZ, RZ, RZ ;  /* 0x000000ffffc77224 */ /* 0x000fe200078e00ff */
[----:B------:R-:W-:Y:S01]  /*2a90*/  ISETP.NE.AND P0, PT, R179, RZ, PT ;  /* 0x000000ffb300720c */ /* 0x000fe20003f05270 */
[----:B------:R-:W-:Y:S01]  /*2aa0*/  BSSY B1, `(.L_x_233) ;  /* 0x0000018000017945 */ /* 0x000fe20003800000 */
[----:B------:R-:W-:-:S05]  /*2ab0*/  FMUL.FTZ R198, R203, UR8 ;  /* 0x00000008cbc67c20 */ /* 0x000fca0008410000 */
[----:B------:R-:W-:-:S03]  /*2ac0*/  FSEL R198, R198, RZ, !P0 ;  /* 0x000000ffc6c67208 */ /* 0x000fc60004000000 */
[----:B------:R-:W-:-:S05]  /*2ad0*/  @P3 IADD3 R9, R9, -0x1, RZ ;  /* 0xffffffff09093810 */ /* 0x000fca0007ffe0ff */
[----:B------:R-:W-:-:S05]  /*2ae0*/  @P3 IMAD R9, R9, R8, RZ ;  /* 0x0000000809093224 */ /* 0x000fca00078e02ff */
[----:B------:R-:W-:-:S04]  /*2af0*/  @P3 SHF.R.S32.HI R8, RZ, 0x1f, R9 ;  /* 0x0000001fff083819 */ /* 0x000fc80000011409 */
[----:B------:R-:W-:-:S04]  /*2b00*/  @P3 LEA.HI R8, R8, R9, RZ, 0x3 ;  /* 0x0000000908083211 */ /* 0x000fc800078f18ff */
[----:B------:R-:W-:Y:S01]  /*2b10*/  @P3 LEA.HI.SX32 R199, R8, R7, 0x1d ;  /* 0x0000000708c73211 */ /* 0x000fe200078feaff */
[----:B--2---:R-:W-:-:S04]  /*2b20*/  FADD.FTZ R7, R201, R202 ;  /* 0x000000cac9077221 */ /* 0x004fc80000010000 */
[----:B------:R-:W-:Y:S01]  /*2b30*/  FMUL.FTZ R7, R7, UR8 ;  /* 0x0000000807077c20 */ /* 0x000fe20008410000 */
[----:B------:R-:W-:Y:S06]  /*2b40*/  @P1 BRA `(.L_x_234) ;  /* 0x0000000000181947 */ /* 0x000fec0003800000 */
[----:B------:R-:W-:Y:S01]  /*2b50*/  ISETP.NE.U32.AND P0, PT, R2, RZ, PT ;  /* 0x000000ff0200720c */ /* 0x000fe20003f05070 */
[----:B------:R-:W-:-:S03]  /*2b60*/  HFMA2.MMA R9, -RZ, RZ, 0, 0 ;  /* 0x00000000ff097435 */ /* 0x000fc600000001ff */
[----:B------:R-:W-:-:S13]  /*2b70*/  ISETP.NE.AND.EX P0, PT, R0, RZ, PT, P0 ;  /* 0x000000ff0000720c */ /* 0x000fda0003f05300 */
[----:B------:R-:W-:Y:S05]  /*2b80*/  @!P0 BRA `(.L_x_235) ;  /* 0x0000000000248947 */ /* 0x000fea0003800000 */
[----:B------:R-:W-:Y:S01]  /*2b90*/  SHF.L.U32 R9, R44, 0x10, RZ ;  /* 0x000000102c097819 */ /* 0x000fe200000006ff */
[----:B------:R-:W-:Y:S06]  /*2ba0*/  BRA `(.L_x_235) ;  /* 0x00000000001c7947 */ /* 0x000fec0003800000 */
.L_x_234:
[----:B------:R-:W-:Y:S01]  /*2bb0*/  ISETP.NE.U32.AND P0, PT, R2, RZ, PT ;  /* 0x000000ff0200720c */ /* 0x000fe20003f05070 */
[----:B------:R-:W-:-:S03]  /*2bc0*/  FFMA.FTZ R9, R3, R7, R198 ;  /* 0x0000000703097223 */ /* 0x000fc600000100c6 */
[----:B------:R-:W-:Y:S01]  /*2bd0*/  ISETP.NE.AND.EX P0, PT, R0, RZ, PT, P0 ;  /* 0x000000ff0000720c */ /* 0x000fe20003f05300 */
[----:B------:R-:W-:-:S04]  /*2be0*/  FADD.FTZ R9, R140, -R9 ;  /* 0x800000098c097221 */ /* 0x000fc80000010000 */
[----:B------:R-:W-:-:S08]  /*2bf0*/  FMUL.FTZ R9, R10, R9 ;  /* 0x000000090a097220 */ /* 0x000fd00000410000 */
[----:B------:R-:W-:-:S05]  /*2c00*/  @P0 SHF.L.U32 R0, R44, 0x10, RZ ;  /* 0x000000102c000819 */ /* 0x000fca00000006ff */
[----:B------:R-:W-:-:S07]  /*2c10*/  @P0 FADD.FTZ R9, R9, R0 ;  /* 0x0000000009090221 */ /* 0x000fce0000010000 */
.L_x_235:
[----:B------:R-:W-:Y:S05]  /*2c20*/  BSYNC B1 ;  /* 0x0000000000017941 */ /* 0x000fea0003800000 */
.L_x_233:
        /* <DEDUP_REMOVED lines=15> */
.L_x_237:
[----:B------:R-:W-:-:S04]  /*2d20*/  FFMA.FTZ R0, R230, R7, R198 ;  /* 0x00000007e6007223 */ /* 0x000fc800000100c6 */
[--C-:B------:R-:W-:Y:S01]  /*2d30*/  FADD.FTZ R9, R143, -R0.reuse ;  /* 0x800000008f097221 */ /* 0x100fe20000010000 */
[----:B------:R-:W-:-:S03]  /*2d40*/  @P0 PRMT R0, R44, 0x7632, R0 ;  /* 0x000076322c000816 */ /* 0x000fc60000000000 */
[----:B------:R-:W-:Y:S01]  /*2d50*/  FMUL.FTZ R9, R10, R9 ;  /* 0x000000090a097220 */ /* 0x000fe20000410000 */
[----:B------:R-:W-:-:S05]  /*2d60*/  @P0 SHF.L.U32 R0, R0, 0x10, RZ ;  /* 0x0000001000000819 */ /* 0x000fca00000006ff */
[----:B------:R-:W-:-:S07]  /*2d70*/  @P0 FADD.FTZ R9, R9, R0 ;  /* 0x0000000009090221 */ /* 0x000fce0000010000 */
.L_x_238:
[----:B------:R-:W-:Y:S05]  /*2d80*/  BSYNC B1 ;  /* 0x0000000000017941 */ /* 0x000fea0003800000 */
.L_x_236:
        /* <DEDUP_REMOVED lines=10> */
[----:B------:R-:W-:Y:S01]  /*2e30*/  IMAD.U32 R9, R45, 0x10000, RZ ;  /* 0x000100002d097824 */ /* 0x000fe200078e00ff */
[----:B------:R-:W-:Y:S06]  /*2e40*/  BRA `(.L_x_241) ;  /* 0x0000000000147947 */ /* 0x000fec0003800000 */
.L_x_240:
[----:B------:R-:W-:Y:S01]  /*2e50*/  FFMA.FTZ R9, R231, R7, R198 ;  /* 0x00000007e7097223 */ /* 0x000fe200000100c6 */
[----:B------:R-:W-:-:S03]  /*2e60*/  @P0 SHF.L.U32 R0, R45, 0x10, RZ ;  /* 0x000000102d000819 */ /* 0x000fc600000006ff */
[----:B------:R-:W-:-:S04]  /*2e70*/  FADD.FTZ R9, R136, -R9 ;  /* 0x8000000988097221 */ /* 0x000fc80000010000 */
[----:B------:R-:W-:-:S04]  /*2e80*/  FMUL.FTZ R9, R10, R9 ;  /* 0x000000090a097220 */ /* 0x000fc80000410000 */
[----:B------:R-:W-:-:S07]  /*2e90*/  @P0 FADD.FTZ R9, R9, R0 ;  /* 0x0000000009090221 */ /* 0x000fce0000010000 */
.L_x_241:
[----:B------:R-:W-:Y:S05]  /*2ea0*/  BSYNC B1 ;  /* 0x0000000000017941 */ /* 0x000fea0003800000 */
.L_x_239:
        /* <DEDUP_REMOVED lines=13> */
.L_x_243:
[----:B------:R-:W-:-:S04]  /*2f80*/  FFMA.FTZ R0, R228, R7, R198 ;  /* 0x00000007e4007223 */ /* 0x000fc800000100c6 */
[--C-:B------:R-:W-:Y:S01]  /*2f90*/  FADD.FTZ R9, R141, -R0.reuse ;  /* 0x800000008d097221 */ /* 0x100fe20000010000 */
[----:B------:R-:W-:-:S03]  /*2fa0*/  @P0 PRMT R0, R45, 0x7632, R0 ;  /* 0x000076322d000816 */ /* 0x000fc60000000000 */
[----:B------:R-:W-:Y:S01]  /*2fb0*/  FMUL.FTZ R9, R10, R9 ;  /* 0x000000090a097220 */ /* 0x000fe20000410000 */
[----:B------:R-:W-:-:S05]  /*2fc0*/  @P0 SHF.L.U32 R0, R0, 0x10, RZ ;  /* 0x0000001000000819 */ /* 0x000fca00000006ff */
[----:B------:R-:W-:-:S07]  /*2fd0*/  @P0 FADD.FTZ R9, R9, R0 ;  /* 0x0000000009090221 */ /* 0x000fce0000010000 */
.L_x_244:
[----:B------:R-:W-:Y:S05]  /*2fe0*/  BSYNC B1 ;  /* 0x0000000000017941 */ /* 0x000fea0003800000 */
.L_x_242:
        /* <DEDUP_REMOVED lines=12> */
.L_x_246:
[----:B------:R-:W-:Y:S01]  /*30b0*/  FFMA.FTZ R9, R229, R7, R198 ;  /* 0x00000007e5097223 */ /* 0x000fe200000100c6 */
[----:B------:R-:W-:-:S03]  /*30c0*/  @P0 SHF.L.U32 R0, R46, 0x10, RZ ;  /* 0x000000102e000819 */ /* 0x000fc600000006ff */
[----:B------:R-:W-:-:S04]  /*30d0*/  FADD.FTZ R9, R138, -R9 ;  /* 0x800000098a097221 */ /* 0x000fc80000010000 */
[----:B------:R-:W-:-:S04]  /*30e0*/  FMUL.FTZ R9, R10, R9 ;  /* 0x000000090a097220 */ /* 0x000fc80000410000 */
[----:B------:R-:W-:-:S07]  /*30f0*/  @P0 FADD.FTZ R9, R9, R0 ;  /* 0x0000000009090221 */ /* 0x000fce0000010000 */
.L_x_247:
[----:B------:R-:W-:Y:S05]  /*3100*/  BSYNC B1 ;  /* 0x0000000000017941 */ /* 0x000fea0003800000 */
.L_x_245:
        /* <DEDUP_REMOVED lines=10> */
[----:B------:R-:W-:-:S04]  /*31b0*/  PRMT R9, R46, 0x7632, R9 ;  /* 0x000076322e097816 */ /* 0x000fc80000000009 */
[----:B------:R-:W-:Y:S01]  /*31c0*/  SHF.L.U32 R9, R9, 0x10, RZ ;  /* 0x0000001009097819 */ /* 0x000fe200000006ff */
[----:B------:R-:W-:Y:S06]  /*31d0*/  BRA `(.L_x_250) ;  /* 0x0000000000187947 */ /* 0x000fec0003800000 */
.L_x_249:
[----:B------:R-:W-:-:S04]  /*31e0*/  FFMA.FTZ R0, R226, R7, R198 ;  /* 0x00000007e2007223 */ /* 0x000fc800000100c6 */
[--C-:B------:R-:W-:Y:S01]  /*31f0*/  FADD.FTZ R9, R139, -R0.reuse ;  /* 0x800000008b097221 */ /* 0x100fe20000010000 */
[----:B------:R-:W-:-:S03]  /*3200*/  @P0 PRMT R0, R46, 0x7632, R0 ;  /* 0x000076322e000816 */ /* 0x000fc60000000000 */
[----:B------:R-:W-:Y:S01]  /*3210*/  FMUL.FTZ R9, R10, R9 ;  /* 0x000000090a097220 */ /* 0x000fe20000410000 */
[----:B------:R-:W-:-:S05]  /*3220*/  @P0 SHF.L.U32 R0, R0, 0x10, RZ ;  /* 0x0000001000000819 */ /* 0x000fca00000006ff */
[----:B------:R-:W-:-:S07]  /*3230*/  @P0 FADD.FTZ R9, R9, R0 ;  /* 0x0000000009090221 */ /* 0x000fce0000010000 */
.L_x_250:
[----:B------:R-:W-:Y:S05]  /*3240*/  BSYNC B1 ;  /* 0x0000000000017941 */ /* 0x000fea0003800000 */
.L_x_248:
        /* <DEDUP_REMOVED lines=12> */
.L_x_252:
[----:B------:R-:W-:Y:S01]  /*3310*/  FFMA.FTZ R9, R227, R7, R198 ;  /* 0x00000007e3097223 */ /* 0x000fe200000100c6 */
[----:B------:R-:W-:-:S03]  /*3320*/  @P0 SHF.L.U32 R0, R47, 0x10, RZ ;  /* 0x000000102f000819 */ /* 0x000fc600000006ff */
[----:B------:R-:W-:-:S04]  /*3330*/  FADD.FTZ R9, R142, -R9 ;  /* 0x800000098e097221 */ /* 0x000fc80000010000 */
[----:B------:R-:W-:-:S04]  /*3340*/  FMUL.FTZ R9, R10, R9 ;  /* 0x000000090a097220 */ /* 0x000fc80000410000 */
[----:B------:R-:W-:-:S07]  /*3350*/  @P0 FADD.FTZ R9, R9, R0 ;  /* 0x0000000009090221 */ /* 0x000fce0000010000 */
.L_x_253:
[----:B------:R-:W-:Y:S05]  /*3360*/  BSYNC B1 ;  /* 0x0000000000017941 */ /* 0x000fea0003800000 */
.L_x_251:
        /* <DEDUP_REMOVED lines=13> */
.L_x_255:
[----:B------:R-:W-:-:S04]  /*3440*/  FFMA.FTZ R0, R224, R7, R198 ;  /* 0x00000007e0007223 */ /* 0x000fc800000100c6 */
[--C-:B------:R-:W-:Y:S01]  /*3450*/  FADD.FTZ R9, R137, -R0.reuse ;  /* 0x8000000089097221 */ /* 0x100fe20000010000 */
[----:B------:R-:W-:-:S05]  /*3460*/  @P0 PRMT R0, R47, 0x7632, R0 ;  /* 0x000076322f000816 */ /* 0x000fca0000000000 */
[----:B------:R-:W-:Y:S02]  /*3470*/  @P0 IMAD.U32 R197, R0, 0x10000, RZ ;  /* 0x0001000000c50824 */ /* 0x000fe400078e00ff */
[----:B------:R-:W-:-:S04]  /*3480*/  FMUL.FTZ R0, R10, R9 ;  /* 0x000000090a007220 */ /* 0x000fc80000410000 */
[----:B------:R-:W-:-:S07]  /*3490*/  @P0 FADD.FTZ R0, R0, R197 ;  /* 0x000000c500000221 */ /* 0x000fce0000010000 */
.L_x_256:
[----:B------:R-:W-:Y:S05]  /*34a0*/  BSYNC B1 ;  /* 0x0000000000017941 */ /* 0x000fea0003800000 */
.L_x_254:
[----:B0-----:R-:W0:Y:S01]  /*34b0*/  @P3 LDC R201, c[0x0][0x29c] ;  /* 0x0000a700ffc93b82 */ /* 0x001e220000000800 */
[----:B------:R-:W-:Y:S07]  /*34c0*/  BSSY B1, `(.L_x_257) ;  /* 0x0000016000017945 */ /* 0x000fee0003800000 */
[----:B------:R-:W1:Y:S08]  /*34d0*/  @P2 LDC.64 R196, c[0x0][0x308] ;  /* 0x0000c200ffc42b82 */ /* 0x000e700000000a00 */
[----:B------:R-:W2:Y:S01]  /*34e0*/  @P3 LDC.64 R8, c[0x0][0x2f8] ;  /* 0x0000be00ff083b82 */ /* 0x000ea20000000a00 */
[----:B0-----:R-:W-:Y:S01]  /*34f0*/  @P3 FMUL.FTZ R2, R0, R201 ;  /* 0x000000c900023220 */ /* 0x001fe20000410000 */
[----:B------:R-:W-:-:S04]  /*3500*/  @P2 F2FP.BF16.F32.PACK_AB R0, RZ, R0 ;  /* 0x00000000ff00223e */ /* 0x000fc800000010ff */
[----:B------:R-:W-:Y:S02]  /*3510*/  @P3 F2FP.BF16.F32.PACK_AB R2, RZ, R2 ;  /* 0x00000002ff02323e */ /* 0x000fe400000010ff */
[----:B------:R-:W-:Y:S01]  /*3520*/  @P2 PRMT R91, R91, 0x5410, R0 ;  /* 0x000054105b5b2816 */ /* 0x000fe20000000000 */
[----:B-1----:R-:W-:Y:S01]  /*3530*/  @P2 IMAD.WIDE.U32 R196, R6, 0x10, R196 ;  /* 0x0000001006c42825 */ /* 0x002fe200078e00c4 */
[----:B------:R-:W-:-:S04]  /*3540*/  @P3 PRMT R95, R95, 0x5410, R2 ;  /* 0x000054105f5f3816 */ /* 0x000fc80000000002 */
[----:B------:R0:W-:Y:S01]  /*3550*/  @P2 STG.E.128 desc[UR4][R196.64], R88 ;  /* 0x00000058c4002986 */ /* 0x0001e2000c101d04 */
[----:B--2---:R-:W-:-:S05]  /*3560*/  @P3 IMAD.WIDE.U32 R8, R199, 0x10, R8 ;  /* 0x00000010c7083825 */ /* 0x004fca00078e0008 */
[----:B------:R0:W-:Y:S01]  /*3570*/  @P3 STG.E.128 desc[UR4][R8.64], R92 ;  /* 0x0000005c08003986 */ /* 0x0001e2000c101d04 */
[----:B------:R-:W-:Y:S05]  /*3580*/  @P1 BRA `(.L_x_258) ;  /* 0x0000000000101947 */ /* 0x000fea0003800000 */
[----:B0-----:R-:W-:Y:S01]  /*3590*/  MOV R9, RZ ;  /* 0x000000ff00097202 */ /* 0x001fe20000000f00 */
[----:B------:R-:W-:Y:S06]  /*35a0*/  @!P0 BRA `(.L_x_259) ;  /* 0x00000000001c8947 */ /* 0x000fec0003800000 */
[----:B------:R-:W-:Y:S01]  /*35b0*/  SHF.L.U32 R9, R40, 0x10, RZ ;  /* 0x0000001028097819 */ /* 0x000fe200000006ff */
[----:B------:R-:W-:Y:S06]  /*35c0*/  BRA `(.L_x_259) ;  /* 0x0000000000147947 */ /* 0x000fec0003800000 */
.L_x_258:
[----:B0-----:R-:W-:Y:S01]  /*35d0*/  FFMA.FTZ R9, R225, R7, R198 ;  /* 0x00000007e1097223 */ /* 0x001fe200000100c6 */
[----:B------:R-:W-:-:S03]  /*35e0*/  @P0 SHF.L.U32 R0, R40, 0x10, RZ ;  /* 0x0000001028000819 */ /* 0x000fc600000006ff */
[----:B------:R-:W-:-:S04]  /*35f0*/  FADD.FTZ R9, R144, -R9 ;  /* 0x8000000990097221 */ /* 0x000fc80000010000 */
[----:B------:R-:W-:-:S04]  /*3600*/  FMUL.FTZ R9, R10, R9 ;  /* 0x000000090a097220 */ /* 0x000fc80000410000 */
[----:B------:R-:W-:-:S07]  /*3610*/  @P0 FADD.FTZ R9, R9, R0 ;  /* 0x0000000009090221 */ /* 0x000fce0000010000 */
.L_x_259:
[----:B------:R-:W-:Y:S05]  /*3620*/  BSYNC B1 ;  /* 0x0000000000017941 */ /* 0x000fea0003800000 */
.L_x_257:
[----:B------:R-:W0:Y:S01]  /*3630*/  @P3 LDC R0, c[0x0][0x29c] ;  /* 0x0000a700ff003b82 */ /* 0x000e220000000800 */
[----:B------:R-:W-:Y:S01]  /*3640*/  BSSY B1, `(.L_x_260) ;  /* 0x0000012000017945 */ /* 0x000fe20003800000 */
[----:B0-----:R-:W-:Y:S01]  /*3650*/  @P3 FMUL.FTZ R0, R9, R0 ;  /* 0x0000000009003220 */ /* 0x001fe20000410000 */
        /* <DEDUP_REMOVED lines=10> */
.L_x_261:
[----:B------:R-:W-:-:S04]  /*3700*/  FFMA.FTZ R0, R222, R7, R198 ;  /* 0x00000007de007223 */ /* 0x000fc800000100c6 */
[--C-:B------:R-:W-:Y:S01]  /*3710*/  FADD.FTZ R9, R153, -R0.reuse ;  /* 0x8000000099097221 */ /* 0x100fe20000010000 */
[----:B------:R-:W-:-:S03]  /*3720*/  @P0 PRMT R0, R40, 0x7632, R0 ;  /* 0x0000763228000816 */ /* 0x000fc60000000000 */
[----:B------:R-:W-:Y:S01]  /*3730*/  FMUL.FTZ R9, R10, R9 ;  /* 0x000000090a097220 */ /* 0x000fe20000410000 */
[----:B------:R-:W-:-:S05]  /*3740*/  @P0 SHF.L.U32 R0, R0, 0x10, RZ ;  /* 0x0000001000000819 */ /* 0x000fca00000006ff */
[----:B------:R-:W-:-:S07]  /*3750*/  @P0 FADD.FTZ R9, R9, R0 ;  /* 0x0000000009090221 */ /* 0x000fce0000010000 */
.L_x_262:
[----:B------:R-:W-:Y:S05]  /*3760*/  BSYNC B1 ;  /* 0x0000000000017941 */ /* 0x000fea0003800000 */
.L_x_260:
        /* <DEDUP_REMOVED lines=8> */
[----:B------:R-:W-:Y:S01]  /*37f0*/  MOV R9, RZ ;  /* 0x000000ff00097202 */ /* 0x000fe20000000f00 */
[----:B------:R-:W-:Y:S06]  /*3800*/  @!P0 BRA `(.L_x_265) ;  /* 0x00000000001c8947 */ /* 0x000fec0003800000 */
[----:B------:R-:W-:Y:S01]  /*3810*/  IMAD.U32 R9, R41, 0x10000, RZ ;  /* 0x0001000029097824 */ /* 0x000fe200078e00ff */
[----:B------:R-:W-:Y:S06]  /*3820*/  BRA `(.L_x_265) ;  /* 0x0000000000147947 */ /* 0x000fec0003800000 */
.L_x_264:
[----:B------:R-:W-:Y:S01]  /*3830*/  FFMA.FTZ R9, R223, R7, R198 ;  /* 0x00000007df097223 */ /* 0x000fe200000100c6 */
[----:B------:R-:W-:-:S03]  /*3840*/  @P0 SHF.L.U32 R0, R41, 0x10, RZ ;  /* 0x0000001029000819 */ /* 0x000fc600000006ff */
[----:B------:R-:W-:-:S04]  /*3850*/  FADD.FTZ R9, R146, -R9 ;  /* 0x8000000992097221 */ /* 0x000fc80000010000 */
[----:B------:R-:W-:-:S04]  /*3860*/  FMUL.FTZ R9, R10, R9 ;  /* 0x000000090a097220 */ /* 0x000fc80000410000 */
[----:B------:R-:W-:-:S07]  /*3870*/  @P0 FADD.FTZ R9, R9, R0 ;  /* 0x0000000009090221 */ /* 0x000fce0000010000 */
.L_x_265:
[----:B------:R-:W-:Y:S05]  /*3880*/  BSYNC B1 ;  /* 0x0000000000017941 */ /* 0x000fea0003800000 */
.L_x_263:
        /* <DEDUP_REMOVED lines=13> */
.L_x_267:
[----:B------:R-:W-:-:S04]  /*3960*/  FFMA.FTZ R0, R220, R7, R198 ;  /* 0x00000007dc007223 */ /* 0x000fc800000100c6 */
[--C-:B------:R-:W-:Y:S01]  /*3970*/  FADD.FTZ R9, R155, -R0.reuse ;  /* 0x800000009b097221 */ /* 0x100fe20000010000 */
[----:B------:R-:W-:-:S03]  /*3980*/  @P0 PRMT R0, R41, 0x7632, R0 ;  /* 0x0000763229000816 */ /* 0x000fc60000000000 */
[----:B------:R-:W-:Y:S01]  /*3990*/  FMUL.FTZ R9, R10, R9 ;  /* 0x000000090a097220 */ /* 0x000fe20000410000 */
[----:B------:R-:W-:-:S05]  /*39a0*/  @P0 SHF.L.U32 R0, R0, 0x10, RZ ;  /* 0x0000001000000819 */ /* 0x000fca00000006ff */
[----:B------:R-:W-:-:S07]  /*39b0*/  @P0 FADD.FTZ R9, R9, R0 ;  /* 0x0000000009090221 */ /* 0x000fce0000010000 */
.L_x_268:
[----:B------:R-:W-:Y:S05]  /*39c0*/  BSYNC B1 ;  /* 0x0000000000017941 */ /* 0x000fea0003800000 */
.L_x_266:
        /* <DEDUP_REMOVED lines=12> */
.L_x_270:
[----:B------:R-:W-:Y:S01]  /*3a90*/  FFMA.FTZ R9, R221, R7, R198 ;  /* 0x00000007dd097223 */ /* 0x000fe200000100c6 */
[----:B------:R-:W-:-:S03]  /*3aa0*/  @P0 SHF.L.U32 R0, R42, 0x10, RZ ;  /* 0x000000102a000819 */ /* 0x000fc600000006ff */
[----:B------:R-:W-:-:S04]  /*3ab0*/  FADD.FTZ R9, R240, -R9 ;  /* 0x80000009f0097221 */ /* 0x000fc80000010000 */
[----:B------:R-:W-:-:S04]  /*3ac0*/  FMUL.FTZ R9, R10, R9 ;  /* 0x000000090a097220 */ /* 0x000fc80000410000 */
[----:B------:R-:W-:-:S07]  /*3ad0*/  @P0 FADD.FTZ R9, R9, R0 ;  /* 0x0000000009090221 */ /* 0x000fce0000010000 */
.L_x_271:
[----:B------:R-:W-:Y:S05]  /*3ae0*/  BSYNC B1 ;  /* 0x0000000000017941 */ /* 0x000fea0003800000 */
.L_x_269:
        /* <DEDUP_REMOVED lines=13> */
.L_x_273:
[----:B------:R-:W-:-:S04]  /*3bc0*/  FFMA.FTZ R0, R218, R7, R198 ;  /* 0x00000007da007223 */ /* 0x000fc800000100c6 */
[--C-:B------:R-:W-:Y:S01]  /*3bd0*/  FADD.FTZ R9, R147, -R0.reuse ;  /* 0x8000000093097221 */ /* 0x100fe20000010000 */
[----:B------:R-:W-:-:S03]  /*3be0*/  @P0 PRMT R0, R42, 0x7632, R0 ;  /* 0x000076322a000816 */ /* 0x000fc60000000000 */
[----:B------:R-:W-:Y:S01]  /*3bf0*/  FMUL.FTZ R9, R10, R9 ;  /* 0x000000090a097220 */ /* 0x000fe20000410000 */
[----:B------:R-:W-:-:S05]  /*3c00*/  @P0 SHF.L.U32 R0, R0, 0x10, RZ ;  /* 0x0000001000000819 */ /* 0x000fca00000006ff */
[----:B------:R-:W-:-:S07]  /*3c10*/  @P0 FADD.FTZ R9, R9, R0 ;  /* 0x0000000009090221 */ /* 0x000fce0000010000 */
.L_x_274:
[----:B------:R-:W-:Y:S05]  /*3c20*/  BSYNC B1 ;  /* 0x0000000000017941 */ /* 0x000fea0003800000 */
.L_x_272:
        /* <DEDUP_REMOVED lines=12> */
.L_x_276:
[----:B------:R-:W-:Y:S01]  /*3cf0*/  FFMA.FTZ R9, R219, R7, R198 ;  /* 0x00000007db097223 */ /* 0x000fe200000100c6 */
[----:B------:R-:W-:-:S03]  /*3d00*/  @P0 SHF.L.U32 R0, R43, 0x10, RZ ;  /* 0x000000102b000819 */ /* 0x000fc600000006ff */
[----:B------:R-:W-:-:S04]  /*3d10*/  FADD.FTZ R9, R148, -R9 ;  /* 0x8000000994097221 */ /* 0x000fc80000010000 */
[----:B------:R-:W-:-:S04]  /*3d20*/  FMUL.FTZ R9, R10, R9 ;  /* 0x000000090a097220 */ /* 0x000fc80000410000 */
[----:B------:R-:W-:-:S07]  /*3d30*/  @P0 FADD.FTZ R9, R9, R0 ;  /* 0x0000000009090221 */ /* 0x000fce0000010000 */
.L_x_277:
[----:B------:R-:W-:Y:S05]  /*3d40*/  BSYNC B1 ;  /* 0x0000000000017941 */ /* 0x000fea0003800000 */
.L_x_275:
        /* <DEDUP_REMOVED lines=13> */
.L_x_279:
[----:B------:R-:W-:-:S04]  /*3e20*/  FFMA.FTZ R0, R216, R7, R198 ;  /* 0x00000007d8007223 */ /* 0x000fc800000100c6 */
[--C-:B------:R-:W-:Y:S01]  /*3e30*/  FADD.FTZ R9, R159, -R0.reuse ;  /* 0x800000009f097221 */ /* 0x100fe20000010000 */
[----:B------:R-:W-:-:S05]  /*3e40*/  @P0 PRMT R0, R43, 0x7632, R0 ;  /* 0x000076322b000816 */ /* 0x000fca0000000000 */
[----:B------:R-:W-:Y:S02]  /*3e50*/  @P0 IMAD.U32 R197, R0, 0x10000, RZ ;  /* 0x0001000000c50824 */ /* 0x000fe400078e00ff */
[----:B------:R-:W-:-:S04]  /*3e60*/  FMUL.FTZ R0, R10, R9 ;  /* 0x000000090a007220 */ /* 0x000fc80000410000 */
[----:B------:R-:W-:-:S07]  /*3e70*/  @P0 FADD.FTZ R0, R0, R197 ;  /* 0x000000c500000221 */ /* 0x000fce0000010000 */
.L_x_280:
[----:B------:R-:W-:Y:S05]  /*3e80*/  BSYNC B1 ;  /* 0x0000000000017941 */ /* 0x000fea0003800000 */
.L_x_278:
[----:B------:R-:W0:Y:S01]  /*3e90*/  @P3 LDC R201, c[0x0][0x29c] ;  /* 0x0000a700ffc93b82 */ /* 0x000e220000000800 */
        /* <DEDUP_REMOVED lines=8> */
[----:B------:R-:W-:Y:S02]  /*3f20*/  @P3 IADD3 R5, R199, 0x20, RZ ;  /* 0x00000020c7053810 */ /* 0x000fe40007ffe0ff */
[----:B------:R-:W-:Y:S02]  /*3f30*/  @P3 PRMT R95, R95, 0x5410, R2 ;  /* 0x000054105f5f3816 */ /* 0x000fe40000000002 */
[----:B------:R0:W-:Y:S01]  /*3f40*/  @P2 STG.E.128 desc[UR4][R196.64], R88 ;  /* 0x00000058c4002986 */ /* 0x0001e2000c101d04 */
[----:B--2---:R-:W-:-:S05]  /*3f50*/  @P3 IMAD.WIDE.U32 R8, R5, 0x10, R8 ;  /* 0x0000001005083825 */ /* 0x004fca00078e0008 */
[----:B------:R0:W-:Y:S01]  /*3f60*/  @P3 STG.E.128 desc[UR4][R8.64], R92 ;  /* 0x0000005c08003986 */ /* 0x0001e2000c101d04 */
[----:B------:R-:W-:Y:S05]  /*3f70*/  @P1 BRA `(.L_x_282) ;  /* 0x0000000000101947 */ /* 0x000fea0003800000 */
[----:B------:R-:W-:Y:S01]  /*3f80*/  HFMA2.MMA R5, -RZ, RZ, 0, 0 ;  /* 0x00000000ff057435 */ /* 0x000fe200000001ff */
[----:B------:R-:W-:Y:S10]  /*3f90*/  @!P0 BRA `(.L_x_283) ;  /* 0x00000000001c8947 */ /* 0x000ff40003800000 */
[----:B------:R-:W-:Y:S01]  /*3fa0*/  SHF.L.U32 R5, R36, 0x10, RZ ;  /* 0x0000001024057819 */ /* 0x000fe200000006ff */
[----:B------:R-:W-:Y:S06]  /*3fb0*/  BRA `(.L_x_283) ;  /* 0x0000000000147947 */ /* 0x000fec0003800000 */
.L_x_282:
[----:B------:R-:W-:Y:S01]  /*3fc0*/  FFMA.FTZ R5, R217, R7, R198 ;  /* 0x00000007d9057223 */ /* 0x000fe200000100c6 */
[----:B------:R-:W-:-:S03]  /*3fd0*/  @P0 SHF.L.U32 R0, R36, 0x10, RZ ;  /* 0x0000001024000819 */ /* 0x000fc600000006ff */
[----:B------:R-:W-:-:S04]  /*3fe0*/  FADD.FTZ R5, R150, -R5 ;  /* 0x8000000596057221 */ /* 0x000fc80000010000 */
[----:B------:R-:W-:-:S04]  /*3ff0*/  FMUL.FTZ R5, R10, R5 ;  /* 0x000000050a057220 */ /* 0x000fc80000410000 */
[----:B------:R-:W-:-:S07]  /*4000*/  @P0 FADD.FTZ R5, R5, R0 ;  /* 0x0000000005050221 */ /* 0x000fce0000010000 */
.L_x_283:
[----:B------:R-:W-:Y:S05]  /*4010*/  BSYNC B1 ;  /* 0x0000000000017941 */ /* 0x000fea0003800000 */
.L_x_281:
[----:B------:R-:W1:Y:S01]  /*4020*/  @P3 LDC R0, c[0x0][0x29c] ;  /* 0x0000a700ff003b82 */ /* 0x000e620000000800 */
[----:B------:R-:W-:Y:S01]  /*4030*/  BSSY B1, `(.L_x_284) ;  /* 0x0000012000017945 */ /* 0x000fe20003800000 */
[----:B-1----:R-:W-:Y:S01]  /*4040*/  @P3 FMUL.FTZ R0, R5, R0 ;  /* 0x0000000005003220 */ /* 0x002fe20000410000 */
[----:B------:R-:W-:-:S04]  /*4050*/  @P2 F2FP.BF16.F32.PACK_AB R5, RZ, R5 ;  /* 0x00000005ff05223e */ /* 0x000fc800000010ff */
[----:B------:R-:W-:Y:S02]  /*4060*/  @P3 F2FP.BF16.F32.PACK_AB R0, RZ, R0 ;  /* 0x00000000ff00323e */ /* 0x000fe400000010ff */
[----:B0-----:R-:W-:Y:S02]  /*4070*/  @P2 PRMT R88, R5, 0x7610, R88 ;  /* 0x0000761005582816 */ /* 0x001fe40000000058 */
[----:B------:R-:W-:Y:S01]  /*4080*/  @P3 PRMT R92, R0, 0x7610, R92 ;  /* 0x00007610005c3816 */ /* 0x000fe2000000005c */
[----:B------:R-:W-:Y:S06]  /*4090*/  @P1 BRA `(.L_x_285) ;  /* 0x0000000000141947 */ /* 0x000fec0003800000 */
[----:B------:R-:W-:Y:S01]  /*40a0*/  MOV R5, RZ ;  /* 0x000000ff00057202 */ /* 0x000fe20000000f00 */
[----:B------:R-:W-:Y:S06]  /*40b0*/  @!P0 BRA `(.L_x_286) ;  /* 0x0000000000248947 */ /* 0x000fec0003800000 */
[----:B------:R-:W-:-:S04]  /*40c0*/  PRMT R5, R36, 0x7632, R5 ;  /* 0x0000763224057816 */ /* 0x000fc80000000005 */
[----:B------:R-:W-:Y:S01]  /*40d0*/  SHF.L.U32 R5, R5, 0x10, RZ ;  /* 0x0000001005057819 */ /* 0x000fe200000006ff */
[----:B------:R-:W-:Y:S06]  /*40e0*/  BRA `(.L_x_286) ;  /* 0x0000000000187947 */ /* 0x000fec0003800000 */
.L_x_285:
[----:B------:R-:W-:-:S04]  /*40f0*/  FFMA.FTZ R0, R214, R7, R198 ;  /* 0x00000007d6007223 */ /* 0x000fc800000100c6 */
[--C-:B------:R-:W-:Y:S01]  /*4100*/  FADD.FTZ R5, R145, -R0.reuse ;  /* 0x8000000091057221 */ /* 0x100fe20000010000 */
[----:B------:R-:W-:-:S03]  /*4110*/  @P0 PRMT R0, R36, 0x7632, R0 ;  /* 0x0000763224000816 */ /* 0x000fc60000000000 */
[----:B------:R-:W-:Y:S01]  /*4120*/  FMUL.FTZ R5, R10, R5 ;  /* 0x000000050a057220 */ /* 0x000fe20000410000 */
[----:B------:R-:W-:-:S05]  /*4130*/  @P0 SHF.L.U32 R0, R0, 0x10, RZ ;  /* 0x0000001000000819 */ /* 0x000fca00000006ff */
[----:B------:R-:W-:-:S07]  /*4140*/  @P0 FADD.FTZ R5, R5, R0 ;  /* 0x0000000005050221 */ /* 0x000fce0000010000 */
.L_x_286:
[----:B------:R-:W-:Y:S05]  /*4150*/  BSYNC B1 ;  /* 0x0000000000017941 */ /* 0x000fea0003800000 */
.L_x_284:
        /* <DEDUP_REMOVED lines=12> */
.L_x_288:
[----:B------:R-:W-:Y:S01]  /*4220*/  FFMA.FTZ R5, R215, R7, R198 ;  /* 0x00000007d7057223 */ /* 0x000fe200000100c6 */
[----:B------:R-:W-:-:S03]  /*4230*/  @P0 SHF.L.U32 R0, R37, 0x10, RZ ;  /* 0x0000001025000819 */ /* 0x000fc600000006ff */
[----:B------:R-:W-:-:S04]  /*4240*/  FADD.FTZ R5, R152, -R5 ;  /* 0x8000000598057221 */ /* 0x000fc80000010000 */
[----:B------:R-:W-:-:S04]  /*4250*/  FMUL.FTZ R5, R10, R5 ;  /* 0x000000050a057220 */ /* 0x000fc80000410000 */
[----:B------:R-:W-:-:S07]  /*4260*/  @P0 FADD.FTZ R5, R5, R0 ;  /* 0x0000000005050221 */ /* 0x000fce0000010000 */
.L_x_289:
[----:B------:R-:W-:Y:S05]  /*4270*/  BSYNC B1 ;  /* 0x0000000000017941 */ /* 0x000fea0003800000 */
.L_x_287:
        /* <DEDUP_REMOVED lines=13> */
.L_x_291:
[----:B------:R-:W-:-:S04]  /*4350*/  FFMA.FTZ R0, R212, R7, R198 ;  /* 0x00000007d4007223 */ /* 0x000fc800000100c6 */
[--C-:B------:R-:W-:Y:S01]  /*4360*/  FADD.FTZ R5, R149, -R0.reuse ;  /* 0x8000000095057221 */ /* 0x100fe20000010000 */
[----:B------:R-:W-:-:S03]  /*4370*/  @P0 PRMT R0, R37, 0x7632, R0 ;  /* 0x0000763225000816 */ /* 0x000fc60000000000 */
[----:B------:R-:W-:Y:S01]  /*4380*/  FMUL.FTZ R5, R10, R5 ;  /* 0x000000050a057220 */ /* 0x000fe20000410000 */
[----:B------:R-:W-:-:S05]  /*4390*/  @P0 SHF.L.U32 R0, R0, 0x10, RZ ;  /* 0x0000001000000819 */ /* 0x000fca00000006ff */
[----:B------:R-:W-:-:S07]  /*43a0*/  @P0 FADD.FTZ R5, R5, R0 ;  /* 0x0000000005050221 */ /* 0x000fce0000010000 */
.L_x_292:
[----:B------:R-:W-:Y:S05]  /*43b0*/  BSYNC B1 ;  /* 0x0000000000017941 */ /* 0x000fea0003800000 */
.L_x_290:
        /* <DEDUP_REMOVED lines=12> */
.L_x_294:
[----:B------:R-:W-:Y:S01]  /*4480*/  FFMA.FTZ R5, R213, R7, R198 ;  /* 0x00000007d5057223 */ /* 0x000fe200000100c6 */
[----:B------:R-:W-:-:S03]  /*4490*/  @P0 IMAD.U32 R0, R38, 0x10000, RZ ;  /* 0x0001000026000824 */ /* 0x000fc600078e00ff */
[----:B------:R-:W-:-:S04]  /*44a0*/  FADD.FTZ R5, R154, -R5 ;  /* 0x800000059a057221 */ /* 0x000fc80000010000 */
[----:B------:R-:W-:-:S04]  /*44b0*/  FMUL.FTZ R5, R10, R5 ;  /* 0x000000050a057220 */ /* 0x000fc80000410000 */
[----:B------:R-:W-:-:S07]  /*44c0*/  @P0 FADD.FTZ R5, R5, R0 ;  /* 0x0000000005050221 */ /* 0x000fce0000010000 */
.L_x_295:
[----:B------:R-:W-:Y:S05]  /*44d0*/  BSYNC B1 ;  /* 0x0000000000017941 */ /* 0x000fea0003800000 */
.L_x_293:
        /* <DEDUP_REMOVED lines=13> */
.L_x_297:
[----:B------:R-:W-:-:S04]  /*45b0*/  FFMA.FTZ R0, R210, R7, R198 ;  /* 0x00000007d2007223 */ /* 0x000fc800000100c6 */
[--C-:B------:R-:W-:Y:S01]  /*45c0*/  FADD.FTZ R5, R151, -R0.reuse ;  /* 0x8000000097057221 */ /* 0x100fe20000010000 */
[----:B------:R-:W-:-:S03]  /*45d0*/  @P0 PRMT R0, R38, 0x7632, R0 ;  /* 0x0000763226000816 */ /* 0x000fc60000000000 */
[----:B------:R-:W-:Y:S01]  /*45e0*/  FMUL.FTZ R5, R10, R5 ;  /* 0x000000050a057220 */ /* 0x000fe20000410000 */
[----:B------:R-:W-:-:S05]  /*45f0*/  @P0 SHF.L.U32 R0, R0, 0x10, RZ ;  /* 0x0000001000000819 */ /* 0x000fca00000006ff */
[----:B------:R-:W-:-:S07]  /*4600*/  @P0 FADD.FTZ R5, R5, R0 ;  /* 0x0000000005050221 */ /* 0x000fce0000010000 */
.L_x_298:
[----:B------:R-:W-:Y:S05]  /*4610*/  BSYNC B1 ;  /* 0x0000000000017941 */ /* 0x000fea0003800000 */
.L_x_296:
        /* <DEDUP_REMOVED lines=12> */
.L_x_300:
[----:B------:R-:W-:Y:S01]  /*46e0*/  FFMA.FTZ R5, R211, R7, R198 ;  /* 0x00000007d3057223 */ /* 0x000fe200000100c6 */
[----:B------:R-:W-:-:S03]  /*46f0*/  @P0 SHF.L.U32 R0, R39, 0x10, RZ ;  /* 0x0000001027000819 */ /* 0x000fc600000006ff */
[----:B------:R-:W-:-:S04]  /*4700*/  FADD.FTZ R5, R156, -R5 ;  /* 0x800000059c057221 */ /* 0x000fc80000010000 */
[----:B------:R-:W-:-:S04]  /*4710*/  FMUL.FTZ R5, R10, R5 ;  /* 0x000000050a057220 */ /* 0x000fc80000410000 */
[----:B------:R-:W-:-:S07]  /*4720*/  @P0 FADD.FTZ R5, R5, R0 ;  /* 0x0000000005050221 */ /* 0x000fce0000010000 */
.L_x_301:
[----:B------:R-:W-:Y:S05]  /*4730*/  BSYNC B1 ;  /* 0x0000000000017941 */ /* 0x000fea0003800000 */
.L_x_299:
        /* <DEDUP_REMOVED lines=13> */
.L_x_303:
[----:B------:R-:W-:-:S04]  /*4810*/  FFMA.FTZ R0, R174, R7, R198 ;  /* 0x00000007ae007223 */ /* 0x000fc800000100c6 */
[--C-:B------:R-:W-:Y:S01]  /*4820*/  FADD.FTZ R5, R157, -R0.reuse ;  /* 0x800000009d057221 */ /* 0x100fe20000010000 */
[----:B------:R-:W-:-:S03]  /*4830*/  @P0 PRMT R0, R39, 0x7632, R0 ;  /* 0x0000763227000816 */ /* 0x000fc60000000000 */
[----:B------:R-:W-:Y:S01]  /*4840*/  FMUL.FTZ R5, R10, R5 ;  /* 0x000000050a057220 */ /* 0x000fe20000410000 */
[----:B------:R-:W-:-:S05]  /*4850*/  @P0 SHF.L.U32 R0, R0, 0x10, RZ ;  /* 0x0000001000000819 */ /* 0x000fca00000006ff */
[----:B------:R-:W-:-:S07]  /*4860*/  @P0 FADD.FTZ R5, R5, R0 ;  /* 0x0000000005050221 */ /* 0x000fce0000010000 */
.L_x_304:
[----:B------:R-:W-:Y:S05]  /*4870*/  BSYNC B1 ;  /* 0x0000000000017941 */ /* 0x000fea0003800000 */
.L_x_302:
[----:B------:R-:W0:Y:S01]  /*4880*/  @P3 LDC R0, c[0x0][0x29c] ;  /* 0x0000a700ff003b82 */ /* 0x000e220000000800 */
[----:B------:R-:W-:Y:S01]  /*4890*/  @P3 IADD3 R201, R199, 0x40, RZ ;  /* 0x00000040c7c93810 */ /* 0x000fe20007ffe0ff */
[----:B------:R-:W-:Y:S06]  /*48a0*/  BSSY B1, `(.L_x_305) ;  /* 0x0000016000017945 */ /* 0x000fec0003800000 */
        /* <DEDUP_REMOVED lines=12> */
[----:B------:R-:W-:Y:S01]  /*4970*/  MOV R5, RZ ;  /* 0x000000ff00057202 */ /* 0x000fe20000000f00 */
[----:B------:R-:W-:Y:S06]  /*4980*/  @!P0 BRA `(.L_x_307) ;  /* 0x00000000001c8947 */ /* 0x000fec0003800000 */
[----:B------:R-:W-:Y:S01]  /*4990*/  SHF.L.U32 R5, R32, 0x10, RZ ;  /* 0x0000001020057819 */ /* 0x000fe200000006ff */
[----:B------:R-:W-:Y:S06]  /*49a0*/  BRA `(.L_x_307) ;  /* 0x0000000000147947 */ /* 0x000fec0003800000 */
.L_x_306:
[----:B------:R-:W-:Y:S01]  /*49b0*/  FFMA.FTZ R5, R175, R7, R198 ;  /* 0x00000007af057223 */ /* 0x000fe200000100c6 */
[----:B------:R-:W-:-:S03]  /*49c0*/  @P0 SHF.L.U32 R0, R32, 0x10, RZ ;  /* 0x0000001020000819 */ /* 0x000fc600000006ff */
[----:B------:R-:W-:-:S04]  /*49d0*/  FADD.FTZ R5, R246, -R5 ;  /* 0x80000005f6057221 */ /* 0x000fc80000010000 */
[----:B------:R-:W-:-:S04]  /*49e0*/  FMUL.FTZ R5, R10, R5 ;  /* 0x000000050a057220 */ /* 0x000fc80000410000 */
[----:B------:R-:W-:-:S07]  /*49f0*/  @P0 FADD.FTZ R5, R5, R0 ;  /* 0x0000000005050221 */ /* 0x000fce0000010000 */
.L_x_307:
[----:B------:R-:W-:Y:S05]  /*4a00*/  BSYNC B1 ;  /* 0x0000000000017941 */ /* 0x000fea0003800000 */
.L_x_305:
        /* <DEDUP_REMOVED lines=8> */
[----:B------:R-:W-:Y:S01]  /*4a90*/  HFMA2.MMA R5, -RZ, RZ, 0, 0 ;  /* 0x00000000ff057435 */ /* 0x000fe200000001ff */
[----:B------:R-:W-:Y:S10]  /*4aa0*/  @!P0 BRA `(.L_x_310) ;  /* 0x0000000000248947 */ /* 0x000ff40003800000 */
[----:B------:R-:W-:-:S04]  /*4ab0*/  PRMT R5, R32, 0x7632, R5 ;  /* 0x0000763220057816 */ /* 0x000fc80000000005 */
[----:B------:R-:W-:Y:S01]  /*4ac0*/  SHF.L.U32 R5, R5, 0x10, RZ ;  /* 0x0000001005057819 */ /* 0x000fe200000006ff */
[----:B------:R-:W-:Y:S06]  /*4ad0*/  BRA `(.L_x_310) ;  /* 0x0000000000187947 */ /* 0x000fec0003800000 */
.L_x_309:
[----:B------:R-:W-:-:S04]  /*4ae0*/  FFMA.FTZ R0, R172, R7, R198 ;  /* 0x00000007ac007223 */ /* 0x000fc800000100c6 */
[--C-:B------:R-:W-:Y:S01]  /*4af0*/  FADD.FTZ R5, R235, -R0.reuse ;  /* 0x80000000eb057221 */ /* 0x100fe20000010000 */
[----:B------:R-:W-:-:S03]  /*4b00*/  @P0 PRMT R0, R32, 0x7632, R0 ;  /* 0x0000763220000816 */ /* 0x000fc60000000000 */
[----:B------:R-:W-:Y:S02]  /*4b10*/  FMUL.FTZ R5, R10, R5 ;  /* 0x000000050a057220 */ /* 0x000fe40000410000 */
[----:B------:R-:W-:-:S04]  /*4b20*/  @P0 IMAD.U32 R0, R0, 0x10000, RZ ;  /* 0x0001000000000824 */ /* 0x000fc800078e00ff */
[----:B------:R-:W-:-:S07]  /*4b30*/  @P0 FADD.FTZ R5, R5, R0 ;  /* 0x0000000005050221 */ /* 0x000fce0000010000 */
.L_x_310:
[----:B------:R-:W-:Y:S05]  /*4b40*/  BSYNC B1 ;  /* 0x0000000000017941 */ /* 0x000fea0003800000 */
.L_x_308:
        /* <DEDUP_REMOVED lines=12> */
.L_x_312:
[----:B------:R-:W-:Y:S01]  /*4c10*/  FFMA.FTZ R5, R173, R7, R198 ;  /* 0x00000007ad057223 */ /* 0x000fe200000100c6 */
[----:B------:R-:W-:-:S03]  /*4c20*/  @P0 SHF.L.U32 R0, R33, 0x10, RZ ;  /* 0x0000001021000819 */ /* 0x000fc600000006ff */
[----:B------:R-:W-:-:S04]  /*4c30*/  FADD.FTZ R5, R250, -R5 ;  /* 0x80000005fa057221 */ /* 0x000fc80000010000 */
[----:B------:R-:W-:-:S04]  /*4c40*/  FMUL.FTZ R5, R10, R5 ;  /* 0x000000050a057220 */ /* 0x000fc80000410000 */
[----:B------:R-:W-:-:S07]  /*4c50*/  @P0 FADD.FTZ R5, R5, R0 ;  /* 0x0000000005050221 */ /* 0x000fce0000010000 */
.L_x_313:
[----:B------:R-:W-:Y:S05]  /*4c60*/  BSYNC B1 ;  /* 0x0000000000017941 */ /* 0x000fea0003800000 */
.L_x_311:
        /* <DEDUP_REMOVED lines=13> */
.L_x_315:
[----:B------:R-:W-:-:S04]  /*4d40*/  FFMA.FTZ R0, R170, R7, R198 ;  /* 0x00000007aa007223 */ /* 0x000fc800000100c6 */
[--C-:B------:R-:W-:Y:S01]  /*4d50*/  FADD.FTZ R5, R237, -R0.reuse ;  /* 0x80000000ed057221 */ /* 0x100fe20000010000 */
[----:B------:R-:W-:-:S03]  /*4d60*/  @P0 PRMT R0, R33, 0x7632, R0 ;  /* 0x0000763221000816 */ /* 0x000fc60000000000 */
[----:B------:R-:W-:Y:S01]  /*4d70*/  FMUL.FTZ R5, R10, R5 ;  /* 0x000000050a057220 */ /* 0x000fe20000410000 */
[----:B------:R-:W-:-:S05]  /*4d80*/  @P0 SHF.L.U32 R0, R0, 0x10, RZ ;  /* 0x0000001000000819 */ /* 0x000fca00000006ff */
[----:B------:R-:W-:-:S07]  /*4d90*/  @P0 FADD.FTZ R5, R5, R0 ;  /* 0x0000000005050221 */ /* 0x000fce0000010000 */
.L_x_316:
[----:B------:R-:W-:Y:S05]  /*4da0*/  BSYNC B1 ;  /* 0x0000000000017941 */ /* 0x000fea0003800000 */
.L_x_314:
        /* <DEDUP_REMOVED lines=12> */
.L_x_318:
[----:B------:R-:W-:Y:S01]  /*4e70*/  FFMA.FTZ R5, R171, R7, R198 ;  /* 0x00000007ab057223 */ /* 0x000fe200000100c6 */
[----:B------:R-:W-:-:S03]  /*4e80*/  @P0 SHF.L.U32 R0, R34, 0x10, RZ ;  /* 0x0000001022000819 */ /* 0x000fc600000006ff */
[----:B------:R-:W-:-:S04]  /*4e90*/  FADD.FTZ R5, R252, -R5 ;  /* 0x80000005fc057221 */ /* 0x000fc80000010000 */
[----:B------:R-:W-:-:S04]  /*4ea0*/  FMUL.FTZ R5, R10, R5 ;  /* 0x000000050a057220 */ /* 0x000fc80000410000 */
[----:B------:R-:W-:-:S07]  /*4eb0*/  @P0 FADD.FTZ R5, R5, R0 ;  /* 0x0000000005050221 */ /* 0x000fce0000010000 */
.L_x_319:
[----:B------:R-:W-:Y:S05]  /*4ec0*/  BSYNC B1 ;  /* 0x0000000000017941 */ /* 0x000fea0003800000 */
.L_x_317:
        /* <DEDUP_REMOVED lines=13> */
.L_x_321:
[----:B------:R-:W-:-:S04]  /*4fa0*/  FFMA.FTZ R0, R168, R7, R198 ;  /* 0x00000007a8007223 */ /* 0x000fc800000100c6 */
[--C-:B------:R-:W-:Y:S01]  /*4fb0*/  FADD.FTZ R5, R243, -R0.reuse ;  /* 0x80000000f3057221 */ /* 0x100fe20000010000 */
[----:B------:R-:W-:-:S03]  /*4fc0*/  @P0 PRMT R0, R34, 0x7632, R0 ;  /* 0x0000763222000816 */ /* 0x000fc60000000000 */
[----:B------:R-:W-:Y:S01]  /*4fd0*/  FMUL.FTZ R5, R10, R5 ;  /* 0x000000050a057220 */ /* 0x000fe20000410000 */
[----:B------:R-:W-:-:S05]  /*4fe0*/  @P0 SHF.L.U32 R0, R0, 0x10, RZ ;  /* 0x0000001000000819 */ /* 0x000fca00000006ff */
[----:B------:R-:W-:-:S07]  /*4ff0*/  @P0 FADD.FTZ R5, R5, R0 ;  /* 0x0000000005050221 */ /* 0x000fce0000010000 */
.L_x_322:
[----:B------:R-:W-:Y:S05]  /*5000*/  BSYNC B1 ;  /* 0x0000000000017941 */ /* 0x000fea0003800000 */
.L_x_320:
        /* <DEDUP_REMOVED lines=12> */
.L_x_324:
[----:B------:R-:W-:-:S04]  /*50d0*/  FFMA.FTZ R0, R169, R7, R198 ;  /* 0x00000007a9007223 */ /* 0x000fc800000100c6 */
[----:B------:R-:W-:Y:S01]  /*50e0*/  FADD.FTZ R5, R233, -R0 ;  /* 0x80000000e9057221 */ /* 0x000fe20000010000 */
[----:B------:R-:W-:-:S03]  /*50f0*/  @P0 SHF.L.U32 R0, R35, 0x10, RZ ;  /* 0x0000001023000819 */ /* 0x000fc600000006ff */
[----:B------:R-:W-:-:S04]  /*5100*/  FMUL.FTZ R5, R10, R5 ;  /* 0x000000050a057220 */ /* 0x000fc80000410000 */
[----:B------:R-:W-:-:S07]  /*5110*/  @P0 FADD.FTZ R5, R5, R0 ;  /* 0x0000000005050221 */ /* 0x000fce0000010000 */
.L_x_325:
[----:B------:R-:W-:Y:S05]  /*5120*/  BSYNC B1 ;  /* 0x0000000000017941 */ /* 0x000fea0003800000 */
.L_x_323:
        /* <DEDUP_REMOVED lines=13> */
.L_x_327:
[----:B------:R-:W-:-:S04]  /*5200*/  FFMA.FTZ R0, R166, R7, R198 ;  /* 0x00000007a6007223 */ /* 0x000fc800000100c6 */
[--C-:B------:R-:W-:Y:S01]  /*5210*/  FADD.FTZ R5, R245, -R0.reuse ;  /* 0x80000000f5057221 */ /* 0x100fe20000010000 */
[----:B------:R-:W-:-:S04]  /*5220*/  @P0 PRMT R0, R35, 0x7632, R0 ;  /* 0x0000763223000816 */ /* 0x000fc80000000000 */
[----:B------:R-:W-:Y:S01]  /*5230*/  @P0 SHF.L.U32 R9, R0, 0x10, RZ ;  /* 0x0000001000090819 */ /* 0x000fe200000006ff */
[----:B------:R-:W-:-:S04]  /*5240*/  FMUL.FTZ R0, R10, R5 ;  /* 0x000000050a007220 */ /* 0x000fc80000410000 */
[----:B------:R-:W-:-:S07]  /*5250*/  @P0 FADD.FTZ R0, R0, R9 ;  /* 0x0000000900000221 */ /* 0x000fce0000010000 */
.L_x_328:
[----:B------:R-:W-:Y:S05]  /*5260*/  BSYNC B1 ;  /* 0x0000000000017941 */ /* 0x000fea0003800000 */
.L_x_326:
[----:B------:R-:W0:Y:S01]  /*5270*/  @P3 LDC R197, c[0x0][0x29c] ;  /* 0x0000a700ffc53b82 */ /* 0x000e220000000800 */
[----:B------:R-:W-:Y:S07]  /*5280*/  BSSY B1, `(.L_x_329) ;  /* 0x0000018000017945 */ /* 0x000fee0003800000 */
[----:B------:R-:W1:Y:S08]  /*5290*/  @P2 LDC.64 R8, c[0x0][0x308] ;  /* 0x0000c200ff082b82 */ /* 0x000e700000000a00 */
[----:B------:R-:W2:Y:S01]  /*52a0*/  @P3 LDC.64 R4, c[0x0][0x2f8] ;  /* 0x0000be00ff043b82 */ /* 0x000ea20000000a00 */
[----:B0-----:R-:W-:Y:S01]  /*52b0*/  @P3 FMUL.FTZ R2, R0, R197 ;  /* 0x000000c500023220 */ /* 0x001fe20000410000 */
[----:B------:R-:W-:-:S02]  /*52c0*/  @P2 IADD3 R197, R6, 0x60, RZ ;  /* 0x0000006006c52810 */ /* 0x000fc40007ffe0ff */
[----:B------:R-:W-:Y:S02]  /*52d0*/  @P2 F2FP.BF16.F32.PACK_AB R0, RZ, R0 ;  /* 0x00000000ff00223e */ /* 0x000fe400000010ff */
        /* <DEDUP_REMOVED lines=9> */
[----:B0-----:R-:W-:Y:S01]  /*5370*/  HFMA2.MMA R5, -RZ, RZ, 0, 0 ;  /* 0x00000000ff057435 */ /* 0x001fe200000001ff */
[----:B------:R-:W-:Y:S10]  /*5380*/  @!P0 BRA `(.L_x_331) ;  /* 0x00000000001c8947 */ /* 0x000ff40003800000 */
[----:B------:R-:W-:Y:S01]  /*5390*/  SHF.L.U32 R5, R28, 0x10, RZ ;  /* 0x000000101c057819 */ /* 0x000fe200000006ff */
[----:B------:R-:W-:Y:S06]  /*53a0*/  BRA `(.L_x_331) ;  /* 0x0000000000147947 */ /* 0x000fec0003800000 */
.L_x_330:
[----:B0-----:R-:W-:Y:S01]  /*53b0*/  FFMA.FTZ R5, R167, R7, R198 ;  /* 0x00000007a7057223 */ /* 0x001fe200000100c6 */
[----:B------:R-:W-:-:S03]  /*53c0*/  @P0 SHF.L.U32 R0, R28, 0x10, RZ ;  /* 0x000000101c000819 */ /* 0x000fc600000006ff */
[----:B------:R-:W-:-:S04]  /*53d0*/  FADD.FTZ R5, R234, -R5 ;  /* 0x80000005ea057221 */ /* 0x000fc80000010000 */
[----:B------:R-:W-:-:S04]  /*53e0*/  FMUL.FTZ R5, R10, R5 ;  /* 0x000000050a057220 */ /* 0x000fc80000410000 */
[----:B------:R-:W-:-:S07]  /*53f0*/  @P0 FADD.FTZ R5, R5, R0 ;  /* 0x0000000005050221 */ /* 0x000fce0000010000 */
.L_x_331:
[----:B------:R-:W-:Y:S05]  /*5400*/  BSYNC B1 ;  /* 0x0000000000017941 */ /* 0x000fea0003800000 */
.L_x_329:
        /* <DEDUP_REMOVED lines=13> */
.L_x_333:
[----:B------:R-:W-:-:S04]  /*54e0*/  FFMA.FTZ R0, R164, R7, R198 ;  /* 0x00000007a4007223 */ /* 0x000fc800000100c6 */
[--C-:B------:R-:W-:Y:S01]  /*54f0*/  FADD.FTZ R5, R249, -R0.reuse ;  /* 0x80000000f9057221 */ /* 0x100fe20000010000 */
[----:B------:R-:W-:-:S03]  /*5500*/  @P0 PRMT R0, R28, 0x7632, R0 ;  /* 0x000076321c000816 */ /* 0x000fc60000000000 */
[----:B------:R-:W-:Y:S01]  /*5510*/  FMUL.FTZ R5, R10, R5 ;  /* 0x000000050a057220 */ /* 0x000fe20000410000 */
[----:B------:R-:W-:-:S05]  /*5520*/  @P0 SHF.L.U32 R0, R0, 0x10, RZ ;  /* 0x0000001000000819 */ /* 0x000fca00000006ff */
[----:B------:R-:W-:-:S07]  /*5530*/  @P0 FADD.FTZ R5, R5, R0 ;  /* 0x0000000005050221 */ /* 0x000fce0000010000 */
.L_x_334:
[----:B------:R-:W-:Y:S05]  /*5540*/  BSYNC B1 ;  /* 0x0000000000017941 */ /* 0x000fea0003800000 */
.L_x_332:
        /* <DEDUP_REMOVED lines=12> */
.L_x_336:
[----:B------:R-:W-:Y:S01]  /*5610*/  FFMA.FTZ R5, R165, R7, R198 ;  /* 0x00000007a5057223 */ /* 0x000fe200000100c6 */
[----:B------:R-:W-:-:S03]  /*5620*/  @P0 SHF.L.U32 R0, R29, 0x10, RZ ;  /* 0x000000101d000819 */ /* 0x000fc600000006ff */
[----:B------:R-:W-:-:S04]  /*5630*/  FADD.FTZ R5, R232, -R5 ;  /* 0x80000005e8057221 */ /* 0x000fc80000010000 */
[----:B------:R-:W-:-:S04]  /*5640*/  FMUL.FTZ R5, R10, R5 ;  /* 0x000000050a057220 */ /* 0x000fc80000410000 */
[----:B------:R-:W-:-:S07]  /*5650*/  @P0 FADD.FTZ R5, R5, R0 ;  /* 0x0000000005050221 */ /* 0x000fce0000010000 */
.L_x_337:
[----:B------:R-:W-:Y:S05]  /*5660*/  BSYNC B1 ;  /* 0x0000000000017941 */ /* 0x000fea0003800000 */
.L_x_335:
        /* <DEDUP_REMOVED lines=13> */
.L_x_339:
[----:B------:R-:W-:-:S04]  /*5740*/  FFMA.FTZ R0, R162, R7, R198 ;  /* 0x00000007a2007223 */ /* 0x000fc800000100c6 */
[--C-:B------:R-:W-:Y:S01]  /*5750*/  FADD.FTZ R5, R247, -R0.reuse ;  /* 0x80000000f7057221 */ /* 0x100fe20000010000 */
[----:B------:R-:W-:-:S03]  /*5760*/  @P0 PRMT R0, R29, 0x7632, R0 ;  /* 0x000076321d000816 */ /* 0x000fc60000000000 */
[----:B------:R-:W-:Y:S02]  /*5770*/  FMUL.FTZ R5, R10, R5 ;  /* 0x000000050a057220 */ /* 0x000fe40000410000 */
[----:B------:R-:W-:-:S04]  /*5780*/  @P0 IMAD.U32 R0, R0, 0x10000, RZ ;  /* 0x0001000000000824 */ /* 0x000fc800078e00ff */
[----:B------:R-:W-:-:S07]  /*5790*/  @P0 FADD.FTZ R5, R5, R0 ;  /* 0x0000000005050221 */ /* 0x000fce0000010000 */
.L_x_340:
[----:B------:R-:W-:Y:S05]  /*57a0*/  BSYNC B1 ;  /* 0x0000000000017941 */ /* 0x000fea0003800000 */
.L_x_338:
        /* <DEDUP_REMOVED lines=12> */
.L_x_342:
[----:B------:R-:W-:Y:S01]  /*5870*/  FFMA.FTZ R5, R163, R7, R198 ;  /* 0x00000007a3057223 */ /* 0x000fe200000100c6 */
[----:B------:R-:W-:-:S03]  /*5880*/  @P0 SHF.L.U32 R0, R30, 0x10, RZ ;  /* 0x000000101e000819 */ /* 0x000fc600000006ff */
[----:B------:R-:W-:-:S04]  /*5890*/  FADD.FTZ R5, R238, -R5 ;  /* 0x80000005ee057221 */ /* 0x000fc80000010000 */
[----:B------:R-:W-:-:S04]  /*58a0*/  FMUL.FTZ R5, R10, R5 ;  /* 0x000000050a057220 */ /* 0x000fc80000410000 */
[----:B------:R-:W-:-:S07]  /*58b0*/  @P0 FADD.FTZ R5, R5, R0 ;  /* 0x0000000005050221 */ /* 0x000fce0000010000 */
.L_x_343:
[----:B------:R-:W-:Y:S05]  /*58c0*/  BSYNC B1 ;  /* 0x0000000000017941 */ /* 0x000fea0003800000 */
.L_x_341:
        /* <DEDUP_REMOVED lines=13> */
.L_x_345:
[----:B------:R-:W-:-:S04]  /*59a0*/  FFMA.FTZ R0, R160, R7, R198 ;  /* 0x00000007a0007223 */ /* 0x000fc800000100c6 */
[--C-:B------:R-:W-:Y:S01]  /*59b0*/  FADD.FTZ R5, R239, -R0.reuse ;  /* 0x80000000ef057221 */ /* 0x100fe20000010000 */
[----:B------:R-:W-:-:S03]  /*59c0*/  @P0 PRMT R0, R30, 0x7632, R0 ;  /* 0x000076321e000816 */ /* 0x000fc60000000000 */
[----:B------:R-:W-:Y:S01]  /*59d0*/  FMUL.FTZ R5, R10, R5 ;  /* 0x000000050a057220 */ /* 0x000fe20000410000 */
[----:B------:R-:W-:-:S05]  /*59e0*/  @P0 SHF.L.U32 R0, R0, 0x10, RZ ;  /* 0x0000001000000819 */ /* 0x000fca00000006ff */
[----:B------:R-:W-:-:S07]  /*59f0*/  @P0 FADD.FTZ R5, R5, R0 ;  /* 0x0000000005050221 */ /* 0x000fce0000010000 */
.L_x_346:
[----:B------:R-:W-:Y:S05]  /*5a00*/  BSYNC B1 ;  /* 0x0000000000017941 */ /* 0x000fea0003800000 */
.L_x_344:
        /* <DEDUP_REMOVED lines=12> */
.L_x_348:
[----:B------:R-:W-:Y:S01]  /*5ad0*/  FFMA.FTZ R5, R161, R7, R198 ;  /* 0x00000007a1057223 */ /* 0x000fe200000100c6 */
[----:B------:R-:W-:-:S03]  /*5ae0*/  @P0 SHF.L.U32 R0, R31, 0x10, RZ ;  /* 0x000000101f000819 */ /* 0x000fc600000006ff */
[----:B------:R-:W-:-:S04]  /*5af0*/  FADD.FTZ R5, R236, -R5 ;  /* 0x80000005ec057221 */ /* 0x000fc80000010000 */
[----:B------:R-:W-:-:S04]  /*5b00*/  FMUL.FTZ R5, R10, R5 ;  /* 0x000000050a057220 */ /* 0x000fc80000410000 */
[----:B------:R-:W-:-:S07]  /*5b10*/  @P0 FADD.FTZ R5, R5, R0 ;  /* 0x0000000005050221 */ /* 0x000fce0000010000 */
.L_x_349:
[----:B------:R-:W-:Y:S05]  /*5b20*/  BSYNC B1 ;  /* 0x0000000000017941 */ /* 0x000fea0003800000 */
.L_x_347:
        /* <DEDUP_REMOVED lines=13> */
.L_x_351:
[----:B------:R-:W-:Y:S01]  /*5c00*/  FFMA.FTZ R198, R158, R7, R198 ;  /* 0x000000079ec67223 */ /* 0x000fe200000100c6 */
[----:B------:R-:W-:-:S03]  /*5c10*/  @P0 PRMT R0, R31, 0x7632, R0 ;  /* 0x000076321f000816 */ /* 0x000fc60000000000 */
[----:B------:R-:W-:-:S04]  /*5c20*/  FADD.FTZ R5, R241, -R198 ;  /* 0x800000c6f1057221 */ /* 0x000fc80000010000 */
[----:B------:R-:W-:Y:S01]  /*5c30*/  FMUL.FTZ R10, R10, R5 ;  /* 0x000000050a0a7220 */ /* 0x000fe20000410000 */
[----:B------:R-:W-:-:S05]  /*5c40*/  @P0 SHF.L.U32 R5, R0, 0x10, RZ ;  /* 0x0000001000050819 */ /* 0x000fca00000006ff */
[----:B------:R-:W-:-:S07]  /*5c50*/  @P0 FADD.FTZ R10, R10, R5 ;  /* 0x000000050a0a0221 */ /* 0x000fce0000010000 */
.L_x_352:
[----:B------:R-:W-:Y:S05]  /*5c60*/  BSYNC B1 ;  /* 0x0000000000017941 */ /* 0x000fea0003800000 */
.L_x_350:
[----:B------:R-:W0:Y:S01]  /*5c70*/  @P3 LDC R7, c[0x0][0x29c] ;  /* 0x0000a700ff073b82 */ /* 0x000e220000000800 */
[----:B------:R-:W-:Y:S02]  /*5c80*/  @P2 IADD3 R201, R6, 0x80, RZ ;  /* 0x0000008006c92810 */ /* 0x000fe40007ffe0ff */
[----:B------:R-:W-:-:S05]  /*5c90*/  @P3 IADD3 R199, R199, 0x80, RZ ;  /* 0x00000080c7c73810 */ /* 0x000fca0007ffe0ff */
[----:B------:R-:W1:Y:S08]  /*5ca0*/  @P2 LDC.64 R196, c[0x0][0x308] ;  /* 0x0000c200ffc42b82 */ /* 0x000e700000000a00 */
[----:B------:R-:W2:Y:S08]  /*5cb0*/  @P3 LDC.64 R8, c[0x0][0x2f8] ;  /* 0x0000be00ff083b82 */ /* 0x000eb00000000a00 */
[----:B------:R-:W3:Y:S01]  /*5cc0*/  LDC.64 R4, c[0x0][0x210] ;  /* 0x00008400ff047b82 */ /* 0x000ee20000000a00 */
[----:B0-----:R-:W-:Y:S01]  /*5cd0*/  @P3 FMUL.FTZ R0, R10, R7 ;  /* 0x000000070a003220 */ /* 0x001fe20000410000 */
[----:B------:R-:W-:-:S04]  /*5ce0*/  @P2 F2FP.BF16.F32.PACK_AB R10, RZ, R10 ;  /* 0x0000000aff0a223e */ /* 0x000fc800000010ff */
[----:B------:R-:W-:Y:S01]  /*5cf0*/  @P3 F2FP.BF16.F32.PACK_AB R0, RZ, R0 ;  /* 0x00000000ff00323e */ /* 0x000fe200000010ff */
[----:B-1----:R-:W-:Y:S01]  /*5d00*/  @P2 IMAD.WIDE.U32 R196, R201, 0x10, R196 ;  /* 0x00000010c9c42825 */ /* 0x002fe200078e00c4 */
[----:B------:R-:W-:Y:S02]  /*5d10*/  @P2 PRMT R91, R91, 0x5410, R10 ;  /* 0x000054105b5b2816 */ /* 0x000fe4000000000a */
[----:B------:R-:W-:-:S03]  /*5d20*/  @P3 PRMT R95, R95, 0x5410, R0 ;  /* 0x000054105f5f3816 */ /* 0x000fc60000000000 */
[----:B------:R0:W-:Y:S01]  /*5d30*/  @P2 STG.E.128 desc[UR4][R196.64], R88 ;  /* 0x00000058c4002986 */ /* 0x0001e2000c101d04 */
[----:B--2---:R-:W-:-:S05]  /*5d40*/  @P3 IMAD.WIDE.U32 R8, R199, 0x10, R8 ;  /* 0x00000010c7083825 */ /* 0x004fca00078e0008 */
[----:B------:R0:W-:Y:S01]  /*5d50*/  @P3 STG.E.128 desc[UR4][R8.64], R92 ;  /* 0x0000005c08003986 */ /* 0x0001e2000c101d04 */
[----:B---3--:R-:W-:-:S04]  /*5d60*/  LEA R209, R4, R209, 0x2 ;  /* 0x000000d104d17211 */ /* 0x008fc800078e10ff */
[----:B------:R-:W-:-:S13]  /*5d70*/  ISETP.GE.AND P0, PT, R209, R5, PT ;  /* 0x00000005d100720c */ /* 0x000fda0003f06270 */
[----:B0-----:R-:W-:Y:S05]  /*5d80*/  @!P0 BRA `(.L_x_353) ;  /* 0xffffffac00308947 */ /* 0x001fea000383ffff */
.L_x_228:
[----:B------:R-:W-:Y:S05]  /*5d90*/  BSYNC B0 ;  /* 0x0000000000007941 */ /* 0x000fea0003800000 */
.L_x_226:
        /* <DEDUP_REMOVED lines=9> */
[----:B------:R-:W-:Y:S01]  /*5e30*/  LEA R6, R208, R3, 0x2 ;  /* 0x00000003d0067211 */ /* 0x000fe200078e10ff */
[----:B------:R-:W-:Y:S02]  /*5e40*/  IMAD R0, R0, 0x20, R3 ;  /* 0x0000002000007824 */ /* 0x000fe400078e0203 */
[----:B-1----:R-:W-:Y:S01]  /*5e50*/  IMAD R9, R9, UR6, RZ ;  /* 0x0000000609097c24 */ /* 0x002fe2000f8e02ff */
[----:B------:R-:W-:Y:S02]  /*5e60*/  ULDC.64 UR6, c[0x0][0x2d8] ;  /* 0x0000b60000067ab9 */ /* 0x000fe40000000a00 */
[----:B------:R-:W-:Y:S02]  /*5e70*/  STS.128 [R0], R124 ;  /* 0x0000007c00007388 */ /* 0x000fe40000000c00 */
[----:B------:R-:W-:Y:S02]  /*5e80*/  IADD3 R208, P0, R9, R208, RZ ;  /* 0x000000d009d07210 */ /* 0x000fe40007f1e0ff */
        /* <DEDUP_REMOVED lines=16> */
[----:B------:R-:W-:Y:S04]  /*5f90*/  LDS R13, [R6+0x1a00] ;  /* 0x001a0000060d7984 */ /* 0x000fe80000000800 */
[----:B------:R-:W-:Y:S04]  /*5fa0*/  LDS R14, [R6+0x1c00] ;  /* 0x001c0000060e7984 */ /* 0x000fe80000000800 */
[----:B------:R-:W-:Y:S04]  /*5fb0*/  LDS R15, [R6+0x1e00] ;  /* 0x001e0000060f7984 */ /* 0x000fe80000000800 */
[----:B------:R-:W-:Y:S01]  /*5fc0*/  LDS R16, [R6+0x2000] ;  /* 0x0020000006107984 */ /* 0x000fe20000000800 */
[----:B0-----:R-:W-:-:S03]  /*5fd0*/  FADD.FTZ R2, RZ, R2 ;  /* 0x00000002ff027221 */ /* 0x001fc60000010000 */
[----:B------:R-:W-:Y:S01]  /*5fe0*/  LDS R18, [R6+0x2200] ;  /* 0x0022000006127984 */ /* 0x000fe20000000800 */
[----:B-1----:R-:W-:-:S03]  /*5ff0*/  FADD.FTZ R3, RZ, R3 ;  /* 0x00000003ff037221 */ /* 0x002fc60000010000 */
[----:B------:R-:W-:Y:S01]  /*6000*/  LDS R17, [R6+0x2400] ;  /* 0x0024000006117984 */ /* 0x000fe20000000800 */
[----:B--2---:R-:W-:-:S03]  /*6010*/  FADD.FTZ R4, RZ, R4 ;  /* 0x00000004ff047221 */ /* 0x004fc60000010000 */
[----:B------:R-:W0:Y:S01]  /*6020*/  LDS R9, [R6+0x1200] ;  /* 0x0012000006097984 */ /* 0x000e220000000800 */
[----:B---3--:R-:W-:-:S03]  /*6030*/  FADD.FTZ R10, R2, R5 ;  /* 0x00000005020a7221 */ /* 0x008fc60000010000 */
[----:B------:R-:W1:Y:S01]  /*6040*/  LDS R20, [R6+0x2600] ;  /* 0x0026000006147984 */ /* 0x000e620000000800 */
[----:B----4-:R-:W-:-:S03]  /*6050*/  FADD.FTZ R11, R3, R8 ;  /* 0x00000008030b7221 */ /* 0x010fc60000010000 */
[----:B------:R-:W2:Y:S01]  /*6060*/  LDS R2, [R6+0x600] ;  /* 0x0006000006027984 */ /* 0x000ea20000000800 */
[----:B-----5:R-:W-:-:S03]  /*6070*/  FADD.FTZ R12, R4, R7 ;  /* 0x00000007040c7221 */ /* 0x020fc60000010000 */
[----:B------:R-:W3:Y:S04]  /*6080*/  LDS R3, [R6+0x800] ;  /* 0x0008000006037984 */ /* 0x000ee80000000800 */
        /* <DEDUP_REMOVED lines=9> */
[----:B-1----:R-:W-:-:S03]  /*6120*/  FADD.FTZ R9, R9, R20 ;  /* 0x0000001409097221 */ /* 0x002fc60000010000 */
[----:B------:R-:W1:Y:S01]  /*6130*/  LDS R24, [R6+0x3000] ;  /* 0x0030000006187984 */ /* 0x000e620000000800 */
[----:B--2---:R-:W-:-:S03]  /*6140*/  FADD.FTZ R2, RZ, R2 ;  /* 0x00000002ff027221 */ /* 0x004fc60000010000 */
[----:B------:R-:W2:Y:S01]  /*6150*/  LDS R25, [R6+0x3200] ;  /* 0x0032000006197984 */ /* 0x000ea20000000800 */
[----:B---3--:R-:W-:Y:S01]  /*6160*/  FADD.FTZ R3, RZ, R3 ;  /* 0x00000003ff037221 */ /* 0x008fe20000010000 */
[----:B------:R-:W-:Y:S02]  /*6170*/  FADD.FTZ R2, R2, R13 ;  /* 0x0000000d02027221 */ /* 0x000fe40000010000 */
[----:B------:R-:W3:Y:S01]  /*6180*/  LDS R26, [R6+0x3400] ;  /* 0x00340000061a7984 */ /* 0x000ee20000000800 */
[----:B------:R-:W-:Y:S01]  /*6190*/  FADD.FTZ R3, R3, R14 ;  /* 0x0000000e03037221 */ /* 0x000fe20000010000 */
[----:B----4-:R-:W-:Y:S02]  /*61a0*/  FADD.FTZ R4, RZ, R4 ;  /* 0x00000004ff047221 */ /* 0x010fe40000010000 */
[----:B------:R-:W4:Y:S01]  /*61b0*/  LDS R28, [R6+0x3600] ;  /* 0x00360000061c7984 */ /* 0x000f220000000800 */
[----:B-----5:R-:W-:Y:S01]  /*61c0*/  FADD.FTZ R5, RZ, R5 ;  /* 0x00000005ff057221 */ /* 0x020fe20000010000 */
[----:B------:R-:W-:-:S02]  /*61d0*/  FADD.FTZ R4, R4, R15 ;  /* 0x0000000f04047221 */ /* 0x000fc40000010000 */
[----:B------:R-:W5:Y:S01]  /*61e0*/  LDS R27, [R6+0x3800] ;  /* 0x00380000061b7984 */ /* 0x000f620000000800 */
[----:B------:R-:W-:Y:S01]  /*61f0*/  FADD.FTZ R5, R5, R16 ;  /* 0x0000001005057221 */ /* 0x000fe20000010000 */
[----:B------:R-:W-:Y:S02]  /*6200*/  FADD.FTZ R7, RZ, R7 ;  /* 0x00000007ff077221 */ /* 0x000fe40000010000 */
[----:B------:R-:W5:Y:S01]  /*6210*/  LDS R30, [R6+0x3a00] ;  /* 0x003a0000061e7984 */ /* 0x000f620000000800 */
[----:B------:R-:W-:Y:S01]  /*6220*/  FADD.FTZ R8, RZ, R8 ;  /* 0x00000008ff087221 */ /* 0x000fe20000010000 */
[----:B------:R-:W-:Y:S02]  /*6230*/  FADD.FTZ R7, R7, R18 ;  /* 0x0000001207077221 */ /* 0x000fe40000010000 */
[----:B------:R-:W5:Y:S01]  /*6240*/  LDS R29, [R6+0x3c00] ;  /* 0x003c0000061d7984 */ /* 0x000f620000000800 */
[----:B------:R-:W-:Y:S01]  /*6250*/  FADD.FTZ R10, R10, R19 ;  /* 0x000000130a0a7221 */ /* 0x000fe20000010000 */
[----:B------:R-:W-:-:S02]  /*6260*/  FADD.FTZ R8, R8, R17 ;  /* 0x0000001108087221 */ /* 0x000fc40000010000 */
[----:B------:R-:W5:Y:S01]  /*6270*/  LDS R32, [R6+0x3e00] ;  /* 0x003e000006207984 */ /* 0x000f620000000800 */
[----:B------:R-:W-:-:S03]  /*6280*/  FADD.FTZ R11, R11, R22 ;  /* 0x000000160b0b7221 */ /* 0x000fc60000010000 */
[----:B------:R-:W5:Y:S01]  /*6290*/  LDS R31, [R6+0x4000] ;  /* 0x00400000061f7984 */ /* 0x000f620000000800 */
[----:B------:R-:W-:-:S03]  /*62a0*/  FADD.FTZ R12, R12, R21 ;  /* 0x000000150c0c7221 */ /* 0x000fc60000010000 */
[----:B------:R-:W5:Y:S01]  /*62b0*/  LDS R33, [R6+0x4200] ;  /* 0x0042000006217984 */ /* 0x000f620000000800 */
        /* <DEDUP_REMOVED lines=10> */
[----:B-----5:R-:W-:-:S03]  /*6360*/  FADD.FTZ R8, R8, R27 ;  /* 0x0000001b08087221 */ /* 0x020fc60000010000 */
[----:B------:R-:W5:Y:S01]  /*6370*/  LDS R40, [R6+0x4e00] ;  /* 0x004e000006287984 */ /* 0x000f620000000800 */
[----:B------:R-:W-:Y:S01]  /*6380*/  FADD.FTZ R9, R9, R30 ;  /* 0x0000001e09097221 */ /* 0x000fe20000010000 */
[----:B------:R-:W-:Y:S01]  /*6390*/  BAR.SYNC.DEFER_BLOCKING 0x0 ;  /* 0x0000000000007b1d */ /* 0x000fe20000010000 */
[----:B------:R-:W-:Y:S01]  /*63a0*/  FADD.FTZ R29, R10, R29 ;  /* 0x0000001d0a1d7221 */ /* 0x000fe20000010000 */
[----:B------:R-:W-:Y:S01]  /*63b0*/  FADD.FTZ R11, R11, R32 ;  /* 0x000000200b0b7221 */ /* 0x000fe20000010000 */
[----:B------:R-:W-:Y:S01]  /*63c0*/  FADD.FTZ R31, R12, R31 ;  /* 0x0000001f0c1f7221 */ /* 0x000fe20000010000 */
[----:B------:R-:W-:Y:S01]  /*63d0*/  FADD.FTZ R33, R2, R33 ;  /* 0x0000002102217221 */ /* 0x000fe20000010000 */
[----:B0-----:R-:W-:Y:S01]  /*63e0*/  FADD.FTZ R13, R3, R34 ;  /* 0x00000022030d7221 */ /* 0x001fe20000010000 */
[----:B-1----:R-:W-:Y:S01]  /*63f0*/  FADD.FTZ R35, R4, R35 ;  /* 0x0000002304237221 */ /* 0x002fe20000010000 */
[----:B------:R-:W-:Y:S01]  /*6400*/  SHF.L.U32 R4, R208, 0x2, RZ ;  /* 0x00000002d0047819 */ /* 0x000fe200000006ff */
[----:B------:R-:W-:Y:S01]  /*6410*/  STS.128 [R0], R48 ;  /* 0x0000003000007388 */ /* 0x000fe20000000c00 */
[----:B--2---:R-:W-:Y:S01]  /*6420*/  FADD.FTZ R15, R5, R36 ;  /* 0x00000024050f7221 */ /* 0x004fe20000010000 */
[----:B------:R-:W-:-:S02]  /*6430*/  IADD3.X R5, RZ, RZ, RZ, P0, !PT ;  /* 0x000000ffff057210 */ /* 0x000fc400007fe4ff */
[----:B------:R-:W-:Y:S01]  /*6440*/  STS.128 [R0+0x10], R52 ;  /* 0x0000103400007388 */ /* 0x000fe20000000c00 */
[----:B------:R-:W-:Y:S01]  /*6450*/  IADD3 R2, P0, R4, UR6, RZ ;  /* 0x0000000604027c10 */ /* 0x000fe2000ff1e0ff */
[----:B---3--:R-:W-:Y:S01]  /*6460*/  FADD.FTZ R7, R7, R38 ;  /* 0x0000002607077221 */ /* 0x008fe20000010000 */
[----:B------:R-:W-:Y:S01]  /*6470*/  SHF.L.U64.HI R5, R208, 0x2, R5 ;  /* 0x00000002d0057819 */ /* 0x000fe20000010205 */
[----:B------:R-:W-:Y:S01]  /*6480*/  STS.128 [R0+0x400], R56 ;  /* 0x0004003800007388 */ /* 0x000fe20000000c00 */
[----:B----4-:R-:W-:Y:S02]  /*6490*/  FADD.FTZ R37, R8, R37 ;  /* 0x0000002508257221 */ /* 0x010fe40000010000 */
[----:B------:R-:W-:Y:S01]  /*64a0*/  IADD3.X R3, R5, UR7, RZ, P0, !PT ;  /* 0x0000000705037c10 */ /* 0x000fe200087fe4ff */
[----:B------:R-:W-:Y:S01]  /*64b0*/  STS.128 [R0+0x410], R60 ;  /* 0x0004103c00007388 */ /* 0x000fe20000000c00 */
[----:B------:R-:W-:Y:S01]  /*64c0*/  ULDC.64 UR6, c[0x0][0x2d0] ;  /* 0x0000b40000067ab9 */ /* 0x000fe20000000a00 */
[----:B-----5:R-:W-:Y:S01]  /*64d0*/  FADD.FTZ R9, R9, R40 ;  /* 0x0000002809097221 */ /* 0x020fe20000010000 */
[----:B------:R-:W-:Y:S01]  /*64e0*/  IADD3 R4, P0, R4, UR6, RZ ;  /* 0x0000000604047c10 */ /* 0x000fe2000ff1e0ff */
[----:B------:R-:W-:Y:S03]  /*64f0*/  STS.128 [R0+0x800], R64 ;  /* 0x0008004000007388 */ /* 0x000fe60000000c00 */
[----:B------:R-:W-:Y:S01]  /*6500*/  IADD3.X R5, R5, UR7, RZ, P0, !PT ;  /* 0x0000000705057c10 */ /* 0x000fe200087fe4ff */
[----:B------:R-:W-:Y:S04]  /*6510*/  STS.128 [R0+0x810], R76 ;  /* 0x0008104c00007388 */ /* 0x000fe80000000c00 */
[----:B------:R-:W-:Y:S04]  /*6520*/  STS.128 [R0+0xc00], R80 ;  /* 0x000c005000007388 */ /* 0x000fe80000000c00 */
[----:B------:R-:W-:Y:S04]  /*6530*/  STS.128 [R0+0xc10], R84 ;  /* 0x000c105400007388 */ /* 0x000fe80000000c00 */
[----:B------:R-:W-:Y:S04]  /*6540*/  STS.128 [R0+0x1000], R128 ;  /* 0x0010008000007388 */ /* 0x000fe80000000c00 */
[----:B------:R-:W-:Y:S01]  /*6550*/  STS.128 [R0+0x1010], R68 ;  /* 0x0010104400007388 */ /* 0x000fe20000000c00 */
[----:B------:R-:W-:Y:S06]  /*6560*/  BAR.SYNC.DEFER_BLOCKING 0x0 ;  /* 0x0000000000007b1d */ /* 0x000fec0000010000 */
[----:B------:R-:W0:Y:S04]  /*6570*/  LDS R41, [R6+0x200] ;  /* 0x0002000006297984 */ /* 0x000e280000000800 */
[----:B------:R-:W1:Y:S04]  /*6580*/  LDS R39, [R6] ;  /* 0x0000000006277984 */ /* 0x000e680000000800 */
[----:B------:R-:W2:Y:S04]  /*6590*/  LDS R44, [R6+0x1600] ;  /* 0x00160000062c7984 */ /* 0x000ea80000000800 */
        /* <DEDUP_REMOVED lines=8> */
[----:B0-----:R-:W-:Y:S01]  /*6620*/  FADD.FTZ R41, RZ, R41 ;  /* 0x00000029ff297221 */ /* 0x001fe20000010000 */
[----:B-1----:R-:W-:-:S02]  /*6630*/  FADD.FTZ R39, RZ, R39 ;  /* 0x00000027ff277221 */ /* 0x002fc40000010000 */
[----:B------:R-:W0:Y:S01]  /*6640*/  LDS R8, [R6+0x600] ;  /* 0x0006000006087984 */ /* 0x000e220000000800 */
[----:B--2---:R-:W-:-:S03]  /*6650*/  FADD.FTZ R41, R41, R44 ;  /* 0x0000002c29297221 */ /* 0x004fc60000010000 */
[----:B------:R-:W1:Y:S01]  /*6660*/  LDS R10, [R6+0x800] ;  /* 0x00080000060a7984 */ /* 0x000e620000000800 */
[----:B---3--:R-:W-:-:S03]  /*6670*/  FADD.FTZ R39, R39, R42 ;  /* 0x0000002a27277221 */ /* 0x008fc60000010000 */
[----:B------:R-:W2:Y:S01]  /*6680*/  LDS R21, [R6+0x1a00] ;  /* 0x001a000006157984 */ /* 0x000ea20000000800 */
[----:B----4-:R-:W-:-:S03]  /*6690*/  FADD.FTZ R41, R41, R14 ;  /* 0x0000000e29297221 */ /* 0x010fc60000010000 */
[----:B------:R-:W3:Y:S01]  /*66a0*/  LDS R12, [R6+0xa00] ;  /* 0x000a0000060c7984 */ /* 0x000ee20000000800 */
[----:B-----5:R-:W-:-:S03]  /*66b0*/  FADD.FTZ R39, R39, R46 ;  /* 0x0000002e27277221 */ /* 0x020fc60000010000 */
[----:B------:R-:W4:Y:S01]  /*66c0*/  LDS R23, [R6+0x1c00] ;  /* 0x001c000006177984 */ /* 0x000f220000000800 */
[----:B------:R-:W-:-:S03]  /*66d0*/  FADD.FTZ R53, R41, R16 ;  /* 0x0000001029357221 */ /* 0x000fc60000010000 */
[----:B------:R-:W5:Y:S01]  /*66e0*/  LDS R14, [R6+0xc00] ;  /* 0x000c0000060e7984 */ /* 0x000f620000000800 */
[----:B------:R-:W-:-:S03]  /*66f0*/  FADD.FTZ R51, R39, R48 ;  /* 0x0000003027337221 */ /* 0x000fc60000010000 */
[----:B------:R-:W5:Y:S01]  /*6700*/  LDS R45, [R6+0x2e00] ;  /* 0x002e0000062d7984 */ /* 0x000f620000000800 */
[----:B------:R-:W-:-:S03]  /*6710*/  FADD.FTZ R0, RZ, R0 ;  /* 0x00000000ff007221 */ /* 0x000fc60000010000 */
[----:B------:R-:W5:Y:S01]  /*6720*/  LDS R25, [R6+0x1e00] ;  /* 0x001e000006197984 */ /* 0x000f620000000800 */
[----:B------:R-:W-:-:S03]  /*6730*/  FADD.FTZ R0, R0, R19 ;  /* 0x0000001300007221 */ /* 0x000fc60000010000 */
[----:B------:R-:W5:Y:S01]  /*6740*/  LDS R16, [R6+0xe00] ;  /* 0x000e000006107984 */ /* 0x000f620000000800 */
[----:B------:R-:W-:-:S03]  /*6750*/  FADD.FTZ R0, R0, R43 ;  /* 0x0000002b00007221 */ /* 0x000fc60000010000 */
        /* <DEDUP_REMOVED lines=12> */
[----:B-----5:R-:W-:-:S03]  /*6820*/  FADD.FTZ R14, RZ, R14 ;  /* 0x0000000eff0e7221 */ /* 0x020fc60000010000 */
[----:B------:R-:W5:Y:S01]  /*6830*/  LDS R18, [R6+0x1200] ;  /* 0x0012000006127984 */ /* 0x000f620000000800 */
[----:B------:R-:W-:-:S03]  /*6840*/  FADD.FTZ R8, R8, R45 ;  /* 0x0000002d08087221 */ /* 0x000fc60000010000 */
[----:B------:R-:W5:Y:S01]  /*6850*/  LDS R59, [R6+0x4400] ;  /* 0x00440000063b7984 */ /* 0x000f620000000800 */
[----:B------:R-:W-:-:S03]  /*6860*/  FADD.FTZ R12, R12, R25 ;  /* 0x000000190c0c7221 */ /* 0x000fc60000010000 */
[----:B------:R-:W-:Y:S01]  /*6870*/  STG.E desc[UR4][R2.64], R51 ;  /* 0x0000003302007986 */ /* 0x000fe2000c101904 */
[----:B------:R-:W-:-:S03]  /*6880*/  FADD.FTZ R16, RZ, R16 ;  /* 0x00000010ff107221 */ /* 0x000fc60000010000 */
[----:B------:R-:W5:Y:S01]  /*6890*/  LDS R41, [R6+0x3400] ;  /* 0x0034000006297984 */ /* 0x000f620000000800 */
[----:B------:R-:W-:-:S03]  /*68a0*/  FADD.FTZ R55, R0, R55 ;  /* 0x0000003700377221 */ /* 0x000fc60000010000 */
[----:B------:R-:W5:Y:S01]  /*68b0*/  LDS R20, [R6+0x2400] ;  /* 0x0024000006147984 */ /* 0x000f620000000800 */
[----:B------:R-:W-:-:S03]  /*68c0*/  FADD.FTZ R10, R10, R47 ;  /* 0x0000002f0a0a7221 */ /* 0x000fc60000010000 */
[----:B------:R-:W-:Y:S01]  /*68d0*/  STG.E desc[UR4][R4.64], R29 ;  /* 0x0000001d04007986 */ /* 0x000fe2000c101904 */
[----:B0-----:R-:W-:-:S03]  /*68e0*/  FADD.FTZ R14, R14, R27 ;  /* 0x0000001b0e0e7221 */ /* 0x001fc60000010000 */
[----:B------:R-:W0:Y:S01]  /*68f0*/  LDS R61, [R6+0x4600] ;  /* 0x00460000063d7984 */ /* 0x000e220000000800 */
[----:B-1----:R-:W-:-:S03]  /*6900*/  FADD.FTZ R17, RZ, R17 ;  /* 0x00000011ff117221 */ /* 0x002fc60000010000 */
[----:B------:R-:W1:Y:S01]  /*6910*/  LDS R51, [R6+0x3600] ;  /* 0x0036000006337984 */ /* 0x000e620000000800 */
[----:B--2---:R-:W-:-:S03]  /*6920*/  FADD.FTZ R57, R8, R57 ;  /* 0x0000003908397221 */ /* 0x004fc60000010000 */
[----:B------:R-:W2:Y:S01]  /*6930*/  LDS R29, [R6+0x2600] ;  /* 0x00260000061d7984 */ /* 0x000ea20000000800 */
[----:B---3--:R-:W-:-:S03]  /*6940*/  FADD.FTZ R12, R12, R49 ;  /* 0x000000310c0c7221 */ /* 0x008fc60000010000 */
[----:B------:R-:W3:Y:S01]  /*6950*/  LDS R63, [R6+0x4800] ;  /* 0x00480000063f7984 */ /* 0x000ee20000000800 */
[----:B----4-:R-:W-:-:S03]  /*6960*/  FADD.FTZ R16, R16, R39 ;  /* 0x0000002710107221 */ /* 0x010fc60000010000 */
[----:B------:R-:W4:Y:S01]  /*6970*/  LDS R22, [R6+0x3800] ;  /* 0x0038000006167984 */ /* 0x000f220000000800 */
[----:B-----5:R-:W-:-:S03]  /*6980*/  FADD.FTZ R18, RZ, R18 ;  /* 0x00000012ff127221 */ /* 0x020fc60000010000 */
[----:B------:R-:W5:Y:S01]  /*6990*/  LDS R65, [R6+0x4a00] ;  /* 0x004a000006417984 */ /* 0x000f620000000800 */
[----:B------:R-:W-:-:S03]  /*69a0*/  FADD.FTZ R59, R10, R59 ;  /* 0x0000003b0a3b7221 */ /* 0x000fc60000010000 */
[----:B------:R-:W5:Y:S04]  /*69b0*/  LDS R19, [R6+0x3a00] ;  /* 0x003a000006137984 */ /* 0x000f680000000800 */
[----:B------:R-:W5:Y:S01]  /*69c0*/  LDS R24, [R6+0x4c00] ;  /* 0x004c000006187984 */ /* 0x000f620000000800 */
[----:B------:R-:W-:-:S03]  /*69d0*/  FADD.FTZ R14, R14, R41 ;  /* 0x000000290e0e7221 */ /* 0x000fc60000010000 */
[----:B------:R-:W5:Y:S01]  /*69e0*/  LDS R43, [R6+0x4e00] ;  /* 0x004e0000062b7984 */ /* 0x000f620000000800 */
[----:B------:R-:W-:-:S03]  /*69f0*/  FADD.FTZ R17, R17, R20 ;  /* 0x0000001411117221 */ /* 0x000fc60000010000 */
[----:B------:R-:W-:Y:S04]  /*6a00*/  STG.E desc[UR4][R2.64+0x200], R53 ;  /* 0x0002003502007986 */ /* 0x000fe8000c101904 */
[----:B------:R-:W-:Y:S01]  /*6a10*/  STG.E desc[UR4][R4.64+0x200], R11 ;  /* 0x0002000b04007986 */ /* 0x000fe2000c101904 */
[----:B0-----:R-:W-:-:S03]  /*6a20*/  FADD.FTZ R61, R12, R61 ;  /* 0x0000003d0c3d7221 */ /* 0x001fc60000010000 */
[----:B------:R-:W-:Y:S01]  /*6a30*/  STG.E desc[UR4][R2.64+0x400], R55 ;  /* 0x0004003702007986 */ /* 0x000fe2000c101904 */
[----:B-1----:R-:W-:-:S03]  /*6a40*/  FADD.FTZ R16, R16, R51 ;  /* 0x0000003310107221 */ /* 0x002fc60000010000 */
[----:B------:R-:W-:Y:S01]  /*6a50*/  STG.E desc[UR4][R4.64+0x400], R31 ;  /* 0x0004001f04007986 */ /* 0x000fe2000c101904 */
[----:B--2---:R-:W-:-:S03]  /*6a60*/  FADD.FTZ R18, R18, R29 ;  /* 0x0000001d12127221 */ /* 0x004fc60000010000 */
[----:B------:R-:W-:Y:S01]  /*6a70*/  STG.E desc[UR4][R2.64+0x600], R57 ;  /* 0x0006003902007986 */ /* 0x000fe2000c101904 */
[----:B---3--:R-:W-:-:S03]  /*6a80*/  FADD.FTZ R63, R14, R63 ;  /* 0x0000003f0e3f7221 */ /* 0x008fc60000010000 */
[----:B------:R-:W-:Y:S01]  /*6a90*/  STG.E desc[UR4][R4.64+0x600], R33 ;  /* 0x0006002104007986 */ /* 0x000fe2000c101904 */
[----:B----4-:R-:W-:-:S03]  /*6aa0*/  FADD.FTZ R17, R17, R22 ;  /* 0x0000001611117221 */ /* 0x010fc60000010000 */
[----:B------:R-:W-:Y:S01]  /*6ab0*/  STG.E desc[UR4][R2.64+0x800], R59 ;  /* 0x0008003b02007986 */ /* 0x000fe2000c101904 */
[----:B-----5:R-:W-:-:S03]  /*6ac0*/  FADD.FTZ R65, R16, R65 ;  /* 0x0000004110417221 */ /* 0x020fc60000010000 */
[----:B------:R-:W-:Y:S01]  /*6ad0*/  STG.E desc[UR4][R4.64+0x800], R13 ;  /* 0x0008000d04007986 */ /* 0x000fe2000c101904 */
[----:B------:R-:W-:-:S03]  /*6ae0*/  FADD.FTZ R18, R18, R19 ;  /* 0x0000001312127221 */ /* 0x000fc60000010000 */
[----:B------:R-:W-:Y:S01]  /*6af0*/  STG.E desc[UR4][R2.64+0xa00], R61 ;  /* 0x000a003d02007986 */ /* 0x000fe2000c101904 */
[----:B------:R-:W-:-:S03]  /*6b00*/  FADD.FTZ R17, R17, R24 ;  /* 0x0000001811117221 */ /* 0x000fc60000010000 */
        /* <DEDUP_REMOVED lines=11> */
.L_x_232:
        /* <DEDUP_REMOVED lines=8> */
.L_x_355:
[----:B------:R-:W-:Y:S05]  /*6c40*/  BSYNC B1 ;  /* 0x0000000000017941 */ /* 0x000fea0003800000 */
.L_x_354:
[----:B------:R-:W-:Y:S01]  /*6c50*/  FADD.FTZ R202, R197, R242 ;  /* 0x000000f2c5ca7221 */ /* 0x000fe20000010000 */
[----:B------:R-:W-:Y:S01]  /*6c60*/  HFMA2.MMA R198, -RZ, RZ, 0, 5.9604644775390625e-08 ;  /* 0x00000001ffc67435 */ /* 0x000fe200000001ff */
[----:B------:R-:W-:Y:S01]  /*6c70*/  MOV R197, 0x1f ;  /* 0x0000001f00c57802 */ /* 0x000fe20000000f00 */
[----:B------:R-:W-:Y:S01]  /*6c80*/  IMAD.MOV.U32 R199, RZ, RZ, R244 ;  /* 0x000000ffffc77224 */ /* 0x000fe200078e00f4 */
[----:B------:R-:W-:-:S08]  /*6c90*/  MOV R196, 0xffffffff ;  /* 0xffffffff00c47802 */ /* 0x000fd00000000f00 */
[----:B------:R-:W-:Y:S05]  /*6ca0*/  WARPSYNC.COLLECTIVE R196, `(.L_x_356) ;  /* 0x00000000c4087348 */ /* 0x000fea0003c00000 */
[----:B------:R0:W1:Y:S02]  /*6cb0*/  SHFL.BFLY P0, R197, R199, R198, R197 ;  /* 0x0c0000c6c7c57389 */ /* 0x00006400000000c5 */
[----:B01----:R-:W-:Y:S01]  /*6cc0*/  ENDCOLLECTIVE ;  /* 0x000000000000791b */ /* 0x003fe20003800000 */
.L_x_356:
[----:B------:R-:W-:Y:S01]  /*6cd0*/  HFMA2.MMA R198, -RZ, RZ, 0, 1.1920928955078125e-07 ;  /* 0x00000002ffc67435 */ /* 0x000fe200000001ff */
[----:B------:R-:W-:Y:S02]  /*6ce0*/  MOV R199, R202 ;  /* 0x000000ca00c77202 */ /* 0x000fe40000000f00 */
[----:B------:R-:W-:Y:S02]  /*6cf0*/  MOV R201, R197 ;  /* 0x000000c500c97202 */ /* 0x000fe40000000f00 */
[----:B------:R-:W-:-:S03]  /*6d00*/  MOV R197, 0x1f ;  /* 0x0000001f00c57802 */ /* 0x000fc60000000f00 */
[----:B------:R-:W-:-:S07]  /*6d10*/  FADD.FTZ R203, R201, R244 ;  /* 0x000000f4c9cb7221 */ /* 0x000fce0000010000 */
[----:B------:R-:W-:Y:S05]  /*6d20*/  WARPSYNC.COLLECTIVE R196, `(.L_x_357) ;  /* 0x00000000c4087348 */ /* 0x000fea0003c00000 */
[----:B------:R0:W1:Y:S02]  /*6d30*/  SHFL.BFLY P0, R197, R199, R198, R197 ;  /* 0x0c0000c6c7c57389 */ /* 0x00006400000000c5 */
[----:B01----:R-:W-:Y:S01]  /*6d40*/  ENDCOLLECTIVE ;  /* 0x000000000000791b */ /* 0x003fe20003800000 */
.L_x_357:
[----:B------:R-:W-:Y:S01]  /*6d50*/  MOV R199, R203 ;  /* 0x000000cb00c77202 */ /* 0x000fe20000000f00 */
[----:B------:R-:W-:Y:S01]  /*6d60*/  IMAD.MOV.U32 R201, RZ, RZ, R197 ;  /* 0x000000ffffc97224 */ /* 0x000fe200078e00c5 */
[----:B------:R-:W-:-:S03]  /*6d70*/  HFMA2.MMA R197, -RZ, RZ, 0, 1.847743988037109375e-06 ;  /* 0x0000001fffc57435 */ /* 0x000fc600000001ff */
[----:B------:R-:W-:-:S08]  /*6d80*/  FADD.FTZ R248, R202, R201 ;  /* 0x000000c9caf87221 */ /* 0x000fd00000010000 */
[----:B------:R-:W-:Y:S05]  /*6d90*/  WARPSYNC.COLLECTIVE R196, `(.L_x_358) ;  /* 0x00000000c4087348 */ /* 0x000fea0003c00000 */
[----:B------:R0:W1:Y:S02]  /*6da0*/  SHFL.BFLY P0, R197, R199, R198, R197 ;  /* 0x0c0000c6c7c57389 */ /* 0x00006400000000c5 */
[----:B01----:R-:W-:Y:S01]  /*6db0*/  ENDCOLLECTIVE ;  /* 0x000000000000791b */ /* 0x003fe20003800000 */
.L_x_358:
[----:B------:R-:W-:Y:S01]  /*6dc0*/  HFMA2.MMA R198, -RZ, RZ, 0, 2.384185791015625e-07 ;  /* 0x00000004ffc67435 */ /* 0x000fe200000001ff */
[----:B------:R-:W-:Y:S02]  /*6dd0*/  MOV R199, R248 ;  /* 0x000000f800c77202 */ /* 0x000fe40000000f00 */
[----:B------:R-:W-:Y:S02]  /*6de0*/  MOV R200, R197 ;  /* 0x000000c500c87202 */ /* 0x000fe40000000f00 */
[----:B------:R-:W-:-:S03]  /*6df0*/  MOV R197, 0x1f ;  /* 0x0000001f00c57802 */ /* 0x000fc60000000f00 */
[----:B------:R-:W-:-:S07]  /*6e00*/  FADD.FTZ R251, R203, R200 ;  /* 0x000000c8cbfb7221 */ /* 0x000fce0000010000 */
[----:B------:R-:W-:Y:S05]  /*6e10*/  WARPSYNC.COLLECTIVE R196, `(.L_x_359) ;  /* 0x00000000c4087348 */ /* 0x000fea0003c00000 */
[----:B------:R0:W1:Y:S02]  /*6e20*/  SHFL.BFLY P0, R197, R199, R198, R197 ;  /* 0x0c0000c6c7c57389 */ /* 0x00006400000000c5 */
[----:B01----:R-:W-:Y:S01]  /*6e30*/  ENDCOLLECTIVE ;  /* 0x000000000000791b */ /* 0x003fe20003800000 */
.L_x_359:
[----:B------:R-:W-:Y:S01]  /*6e40*/  IMAD.MOV.U32 R199, RZ, RZ, R251 ;  /* 0x000000ffffc77224 */ /* 0x000fe200078e00fb */
[----:B------:R-:W-:Y:S01]  /*6e50*/  MOV R201, R197 ;  /* 0x000000c500c97202 */ /* 0x000fe20000000f00 */
[----:B------:R-:W-:-:S04]  /*6e60*/  HFMA2.MMA R197, -RZ, RZ, 0, 1.847743988037109375e-06 ;  /* 0x0000001fffc57435 */ /* 0x000fc800000001ff */
[----:B------:R-:W-:-:S07]  /*6e70*/  FADD.FTZ R201, R248, R201 ;  /* 0x000000c9f8c97221 */ /* 0x000fce0000010000 */
[----:B------:R-:W-:Y:S05]  /*6e80*/  WARPSYNC.COLLECTIVE R196, `(.L_x_360) ;  /* 0x00000000c4087348 */ /* 0x000fea0003c00000 */
[----:B------:R0:W1:Y:S02]  /*6e90*/  SHFL.BFLY P0, R197, R199, R198, R197 ;  /* 0x0c0000c6c7c57389 */ /* 0x00006400000000c5 */
[----:B01----:R-:W-:Y:S01]  /*6ea0*/  ENDCOLLECTIVE ;  /* 0x000000000000791b */ /* 0x003fe20003800000 */
.L_x_360:
[----:B------:R-:W-:Y:S01]  /*6eb0*/  HFMA2.MMA R198, -RZ, RZ, 0, 4.76837158203125e-07 ;  /* 0x00000008ffc67435 */ /* 0x000fe200000001ff */
[----:B------:R-:W-:Y:S02]  /*6ec0*/  MOV R199, R201 ;  /* 0x000000c900c77202 */ /* 0x000fe40000000f00 */
[----:B------:R-:W-:Y:S02]  /*6ed0*/  MOV R200, R197 ;  /* 0x000000c500c87202 */ /* 0x000fe40000000f00 */
[----:B------:R-:W-:-:S03]  /*6ee0*/  MOV R197, 0x1f ;  /* 0x0000001f00c57802 */ /* 0x000fc60000000f00 */
[----:B------:R-:W-:-:S07]  /*6ef0*/  FADD.FTZ R242, R251, R200 ;  /* 0x000000c8fbf27221 */ /* 0x000fce0000010000 */
[----:B------:R-:W-:Y:S05]  /*6f00*/  WARPSYNC.COLLECTIVE R196, `(.L_x_361) ;  /* 0x00000000c4087348 */ /* 0x000fea0003c00000 */
[----:B------:R0:W1:Y:S02]  /*6f10*/  SHFL.BFLY P0, R197, R199, R198, R197 ;  /* 0x0c0000c6c7c57389 */ /* 0x00006400000000c5 */
[----:B01----:R-:W-:Y:S01]  /*6f20*/  ENDCOLLECTIVE ;  /* 0x000000000000791b */ /* 0x003fe20003800000 */
.L_x_361:
[----:B------:R-:W-:Y:S02]  /*6f30*/  MOV R199, R242 ;  /* 0x000000f200c77202 */ /* 0x000fe40000000f00 */
[----:B------:R-:W-:Y:S01]  /*6f40*/  MOV R200, R197 ;  /* 0x000000c500c87202 */ /* 0x000fe20000000f00 */
[----:B------:R-:W-:-:S04]  /*6f50*/  IMAD.MOV.U32 R197, RZ, RZ, 0x1f ;  /* 0x0000001fffc57424 */ /* 0x000fc800078e00ff */
[----:B------:R-:W-:-:S07]  /*6f60*/  FADD.FTZ R200, R201, R200 ;  /* 0x000000c8c9c87221 */ /* 0x000fce0000010000 */
[----:B------:R-:W-:Y:S05]  /*6f70*/  WARPSYNC.COLLECTIVE R196, `(.L_x_362) ;  /* 0x00000000c4087348 */ /* 0x000fea0003c00000 */
[----:B------:R0:W1:Y:S02]  /*6f80*/  SHFL.BFLY P0, R197, R199, R198, R197 ;  /* 0x0c0000c6c7c57389 */ /* 0x00006400000000c5 */
[----:B01----:R-:W-:Y:S01]  /*6f90*/  ENDCOLLECTIVE ;  /* 0x000000000000791b */ /* 0x003fe20003800000 */
.L_x_362:
[----:B------:R-:W-:Y:S01]  /*6fa0*/  HFMA2.MMA R198, -RZ, RZ, 0, 9.5367431640625e-07 ;  /* 0x00000010ffc67435 */ /* 0x000fe200000001ff */
[----:B------:R-:W-:Y:S02]  /*6fb0*/  MOV R199, R200 ;  /* 0x000000c800c77202 */ /* 0x000fe40000000f00 */
[----:B------:R-:W-:Y:S02]  /*6fc0*/  MOV R244, R197 ;  /* 0x000000c500f47202 */ /* 0x000fe40000000f00 */
[----:B------:R-:W-:-:S03]  /*6fd0*/  MOV R197, 0x1f ;  /* 0x0000001f00c57802 */ /* 0x000fc60000000f00 */
[----:B------:R-:W-:-:S07]  /*6fe0*/  FADD.FTZ R201, R242, R244 ;  /* 0x000000f4f2c97221 */ /* 0x000fce0000010000 */
[----:B------:R-:W-:Y:S05]  /*6ff0*/  WARPSYNC.COLLECTIVE R196, `(.L_x_363) ;  /* 0x00000000c4087348 */ /* 0x000fea0003c00000 */
[----:B------:R0:W1:Y:S02]  /*7000*/  SHFL.BFLY P0, R197, R199, R198, R197 ;  /* 0x0c0000c6c7c57389 */ /* 0x00006400000000c5 */
[----:B01----:R-:W-:Y:S01]  /*7010*/  ENDCOLLECTIVE ;  /* 0x000000000000791b */ /* 0x003fe20003800000 */
.L_x_363:
[----:B------:R-:W-:Y:S02]  /*7020*/  MOV R199, R201 ;  /* 0x000000c900c77202 */ /* 0x000fe40000000f00 */
[----:B------:R-:W-:Y:S01]  /*7030*/  MOV R203, R197 ;  /* 0x000000c500cb7202 */ /* 0x000fe20000000f00 */
[----:B------:R-:W-:-:S11]  /*7040*/  HFMA2.MMA R197, -RZ, RZ, 0, 1.847743988037109375e-06 ;  /* 0x0000001fffc57435 */ /* 0x000fd600000001ff */
[----:B------:R-:W-:Y:S05]  /*7050*/  WARPSYNC.COLLECTIVE R196, `(.L_x_364) ;  /* 0x00000000c4087348 */ /* 0x000fea0003c00000 */
[----:B------:R0:W1:Y:S02]  /*7060*/  SHFL.BFLY P0, R197, R199, R198, R197 ;  /* 0x0c0000c6c7c57389 */ /* 0x00006400000000c5 */
[----:B01----:R-:W-:Y:S01]  /*7070*/  ENDCOLLECTIVE ;  /* 0x000000000000791b */ /* 0x003fe20003800000 */
.L_x_364:
[----:B------:R-:W-:Y:S01]  /*7080*/  MOV R202, R197 ;  /* 0x000000c500ca7202 */ /* 0x000fe20000000f00 */
[----:B------:R-:W-:Y:S06]  /*7090*/  BRA `(.L_x_365) ;  /* 0xffffffb800707947 */ /* 0x000fec000383ffff */
.L_x_366:
        /* <DEDUP_REMOVED lines=14> */
.L_x_16865:


//--------------------- .text._ZN10layer_norm13ln_bwd_kernelINS_13Kernel_traitsI13__nv_bfloat16S2_S2_S2_fjLj1280ELj1ELj4ELj1ELj16ENS_18Kernel_traits_baseILj1280ES2_S2_S2_S2_fjLj128EEEEELb0ELb1ELb0ELb0EEEvNS_9BwdParamsE --------------------------
	.section	.text._ZN10layer_norm13ln_bwd_kernelINS_13Kernel_traitsI13__nv_bfloat16S2_S2_S2_fjLj1280ELj1ELj4ELj1ELj16ENS_18Kernel_traits_baseILj1280ES2_S2_S2_S2_fjLj128EEEEELb0ELb1ELb0ELb0EEEvNS_9BwdParamsE,"ax",@progbits
	.align	128
        .global         _ZN10layer_norm13ln_bwd_kernelINS_13Kernel_traitsI13__nv_bfloat16S2_S2_S2_fjLj1280ELj1ELj4ELj1ELj16ENS_18Kernel_traits_baseILj1280ES2_S2_S2_S2_fjLj128EEEEELb0ELb1ELb0ELb0EEEvNS_9BwdParamsE
        .type           _ZN10layer_norm13ln_bwd_kernelINS_13Kernel_traitsI13__nv_bfloat16S2_S2_S2_fjLj1280ELj1ELj4ELj1ELj16ENS_18Kernel_traits_baseILj1280ES2_S2_S2_S2_fjLj128EEEEELb0ELb1ELb0ELb0EEEvNS_9BwdParamsE,@function
        .size           _ZN10layer_norm13ln_bwd_kernelINS_13Kernel_traitsI13__nv_bfloat16S2_S2_S2_fjLj1280ELj1ELj4ELj1ELj16ENS_18Kernel_traits_baseILj1280ES2_S2_S2_S2_fjLj128EEEEELb0ELb1ELb0ELb0EEEvNS_9BwdParamsE,(.L_x_16866 - _ZN10layer_norm13ln_bwd_kernelINS_13Kernel_traitsI13__nv_bfloat16S2_S2_S2_fjLj1280ELj1ELj4ELj1ELj16ENS_18Kernel_traits_baseILj1280ES2_S2_S2_S2_fjLj128EEEEELb0ELb1ELb0ELb0EEEvNS_9BwdParamsE)
        .other          _ZN10layer_norm13ln_bwd_kernelINS_13Kernel_traitsI13__nv_bfloat16S2_S2_S2_fjLj1280ELj1ELj4ELj1ELj16ENS_18Kernel_traits_baseILj1280ES2_S2_S2_S2_fjLj128EEEEELb0ELb1ELb0ELb0EEEvNS_9BwdParamsE,@"STO_CUDA_ENTRY STV_DEFAULT"
_ZN10layer_norm13ln_bwd_kernelINS_13Kernel_traitsI13__nv_bfloat16S2_S2_S2_fjLj1280ELj1ELj4ELj1ELj16ENS_18Kernel_traits_baseILj1280ES2_S2_S2_S2_fjLj128EEEEELb0ELb1ELb0ELb0EEEvNS_9BwdParamsE:
.text._ZN10layer_norm13ln_bwd_kernelINS_13Kernel_traitsI13__nv_bfloat16S2_S2_S2_fjLj1280ELj1ELj4ELj1ELj16ENS_18Kernel_traits_baseILj1280ES2_S2_S2_S2_fjLj128EEEEELb0ELb1ELb0ELb0EEEvNS_9BwdParamsE:
[----:B------:R-:W0:Y:S01]  /*0000*/  LDC R1, c[0x0][0x28] ;  /* 0x00000a00ff017b82 */ /* 0x000e220000000800 */
[----:B------:R-:W1:Y:S01]  /*0010*/  S2R R50, SR_TID.X ;  /* 0x0000000000327919 */ /* 0x000e620000002100 */
        /* <DEDUP_REMOVED lines=10> */
[----:B------:R-:W-:Y:S01]  /*00c0*/  LEA.HI R0, R0, R241, RZ, 0x3 ;  /* 0x000000f100007211 */ /* 0x000fe200078f18ff */
[----:B------:R-:W-:Y:S01]  /*00d0*/  ULDC.64 UR16, c[0x0][0x2f8] ;  /* 0x0000be0000107ab9 */ /* 0x000fe20000000a00 */
[----:B0-----:R-:W-:-:S02]  /*00e0*/  IADD3 R1, R1, -0x128, RZ ;  /* 0xfffffed801017810 */ /* 0x001fc40007ffe0ff */
[----:B-1----:R-:W-:-:S04]  /*00f0*/  LOP3.LUT R242, R50, 0x1f, RZ, 0xc0, !PT ;  /* 0x0000001f32f27812 */ /* 0x002fc800078ec0ff */
[----:B------:R-:W-:Y:S02]  /*0100*/  LOP3.LUT R3, R242, 0x1f, RZ, 0x3c, !PT ;  /* 0x0000001ff2037812 */ /* 0x000fe400078e3cff */
[----:B------:R-:W-:Y:S02]  /*0110*/  MOV R51, R242 ;  /* 0x000000f200337202 */ /* 0x000fe40000000f00 */
[----:B------:R-:W-:-:S04]  /*0120*/  LEA.HI.SX32 R0, R0, R3, 0x1d ;  /* 0x0000000300007211 */ /* 0x000fc800078feaff */
[C---:B------:R-:W-:Y:S02]  /*0130*/  LOP3.LUT P0, RZ, R0.reuse, 0xffffffe0, RZ, 0xc0, !PT ;  /* 0xffffffe000ff7812 */ /* 0x040fe4000780c0ff */
[C---:B------:R-:W-:Y:S02]  /*0140*/  ISETP.GE.U32.AND P1, PT, R0.reuse, 0x40, PT ;  /* 0x000000400000780c */ /* 0x040fe40003f26070 */
[C---:B------:R-:W-:Y:S02]  /*0150*/  ISETP.GE.U32.AND P2, PT, R0.reuse, 0x60, PT ;  /* 0x000000600000780c */ /* 0x040fe40003f46070 */
[C---:B------:R-:W-:Y:S02]  /*0160*/  ISETP.GE.U32.AND P3, PT, R0.reuse, 0x80, PT ;  /* 0x000000800000780c */ /* 0x040fe40003f66070 */
[----:B------:R-:W-:-:S05]  /*0170*/  ISETP.GE.U32.AND P5, PT, R0, 0xa0, PT ;  /* 0x000000a00000780c */ /* 0x000fca0003fa6070 */
[----:B------:R-:W0:Y:S08]  /*0180*/  @P0 LDC.64 R2, c[0x0][0x260] ;  /* 0x00009800ff020b82 */ /* 0x000e300000000a00 */
[----:B------:R-:W1:Y:S08]  /*0190*/  @P0 LDC.64 R28, c[0x0][0x278] ;  /* 0x00009e00ff1c0b82 */ /* 0x000e700000000a00 */
[----:B------:R-:W2:Y:S08]  /*01a0*/  @P1 LDC.64 R30, c[0x0][0x260] ;  /* 0x00009800ff1e1b82 */ /* 0x000eb00000000a00 */
[----:B------:R-:W3:Y:S01]  /*01b0*/  @P1 LDC.64 R32, c[0x0][0x278] ;  /* 0x00009e00ff201b82 */ /* 0x000ee20000000a00 */
[----:B0-----:R-:W-:-:S07]  /*01c0*/  @P0 IMAD.WIDE.U32 R2, R51, 0x10, R2 ;  /* 0x0000001033020825 */ /* 0x001fce00078e0002 */
[----:B------:R-:W0:Y:S01]  /*01d0*/  @P2 LDC.64 R38, c[0x0][0x260] ;  /* 0x00009800ff262b82 */ /* 0x000e220000000a00 */
[----:B------:R4:W5:Y:S01]  /*01e0*/  @P0 LDG.E.128 R160, desc[UR4][R2.64] ;  /* 0x0000000402a00981 */ /* 0x000962000c1e1d00 */
[C---:B-1----:R-:W-:Y:S01]  /*01f0*/  @P0 IMAD.WIDE.U32 R28, R51.reuse, 0x10, R28 ;  /* 0x00000010331c0825 */ /* 0x042fe200078e001c */
[----:B------:R-:W-:-:S05]  /*0200*/  @P0 LOP3.LUT R51, R51, 0x20, RZ, 0xfc, !PT ;  /* 0x0000002033330812 */ /* 0x000fca00078efcff */
[----:B------:R-:W1:Y:S01]  /*0210*/  @P2 LDC.64 R40, c[0x0][0x278] ;  /* 0x00009e00ff282b82 */ /* 0x000e620000000a00 */
[----:B--2---:R-:W-:-:S07]  /*0220*/  @P1 IMAD.WIDE.U32 R34, R51, 0x10, R30 ;  /* 0x0000001033221825 */ /* 0x004fce00078e001e */
[----:B------:R-:W2:Y:S01]  /*0230*/  @P3 LDC.64 R42, c[0x0][0x260] ;  /* 0x00009800ff2a3b82 */ /* 0x000ea20000000a00 */
[----:B----4-:R-:W4:Y:S01]  /*0240*/  S2R R3, SR_CTAID.X ;  /* 0x0000000000037919 */ /* 0x010f220000002500 */
[C---:B---3--:R-:W-:Y:S01]  /*0250*/  @P1 IMAD.WIDE.U32 R36, R51.reuse, 0x10, R32 ;  /* 0x0000001033241825 */ /* 0x048fe200078e0020 */
[----:B------:R-:W-:-:S05]  /*0260*/  @P1 IADD3 R51, R51, 0x20, RZ ;  /* 0x0000002033331810 */ /* 0x000fca0007ffe0ff */
[----:B------:R-:W3:Y:S01]  /*0270*/  @P3 LDC.64 R44, c[0x0][0x278] ;  /* 0x00009e00ff2c3b82 */ /* 0x000ee20000000a00 */
[----:B------:R-:W-:Y:S01]  /*0280*/  SHF.R.U32.HI R0, RZ, 0x5, R50 ;  /* 0x00000005ff007819 */ /* 0x000fe20000011632 */
[----:B0-----:R-:W-:Y:S01]  /*0290*/  @P2 IMAD.WIDE.U32 R38, R51, 0x10, R38 ;  /* 0x0000001033262825 */ /* 0x001fe200078e0026 */
[----:B------:R-:W-:Y:S01]  /*02a0*/  BSSY B0, `(.L_x_367) ;  /* 0x00005bf000007945 */ /* 0x000fe20003800000 */
[----:B------:R0:W5:Y:S01]  /*02b0*/  @P0 LDG.E.128 R20, desc[UR4][R28.64] ;  /* 0x000000041c140981 */ /* 0x000162000c1e1d00 */
[----:B------:R-:W-:-:S03]  /*02c0*/  P2R R244, PR, RZ, 0x20 ;  /* 0x00000020fff47803 */ /* 0x000fc60000000000 */
[----:B------:R-:W0:Y:S01]  /*02d0*/  @P5 LDC.64 R46, c[0x0][0x260] ;  /* 0x00009800ff2e5b82 */ /* 0x000e220000000a00 */
[C---:B-1----:R-:W-:Y:S01]  /*02e0*/  @P2 IMAD.WIDE.U32 R40, R51.reuse, 0x10, R40 ;  /* 0x0000001033282825 */ /* 0x042fe200078e0028 */
[----:B------:R-:W-:Y:S01]  /*02f0*/  @P2 IADD3 R51, R51, 0x20, RZ ;  /* 0x0000002033332810 */ /* 0x000fe20007ffe0ff */
[----:B------:R1:W5:Y:S01]  /*0300*/  @P1 LDG.E.128 R156, desc[UR4][R34.64] ;  /* 0x00000004229c1981 */ /* 0x000362000c1e1d00 */
[----:B------:R-:W-:Y:S02]  /*0310*/  CS2R R52, SRZ ;  /* 0x0000000000347805 */ /* 0x000fe4000001ff00 */
[----:B------:R-:W-:Y:S02]  /*0320*/  CS2R R54, SRZ ;  /* 0x0000000000367805 */ /* 0x000fe4000001ff00 */
[----:B------:R-:W-:Y:S01]  /*0330*/  CS2R R56, SRZ ;  /* 0x0000000000387805 */ /* 0x000fe2000001ff00 */
[----:B------:R1:W5:Y:S01]  /*0340*/  @P1 LDG.E.128 R16, desc[UR4][R36.64] ;  /* 0x0000000424101981 */ /* 0x000362000c1e1d00 */
[----:B------:R-:W1:Y:S01]  /*0350*/  @P5 LDC.64 R48, c[0x0][0x278] ;  /* 0x00009e00ff305b82 */ /* 0x000e620000000a00 */
[----:B--2---:R-:W-:Y:S01]  /*0360*/  @P3 IMAD.WIDE.U32 R42, R51, 0x10, R42 ;  /* 0x00000010332a3825 */ /* 0x004fe200078e002a */
[----:B----4-:R-:W-:-:S03]  /*0370*/  LEA R2, R3, R0, 0x2 ;  /* 0x0000000003027211 */ /* 0x010fc600078e10ff */
[C---:B---3--:R-:W-:Y:S01]  /*0380*/  @P3 IMAD.WIDE.U32 R44, R51.reuse, 0x10, R44 ;  /* 0x00000010332c3825 */ /* 0x048fe200078e002c */
[----:B------:R-:W-:Y:S01]  /*0390*/  @P3 IADD3 R51, R51, 0x20, RZ ;  /* 0x0000002033333810 */ /* 0x000fe20007ffe0ff */
[----:B------:R2:W5:Y:S01]  /*03a0*/  @P2 LDG.E.128 R152, desc[UR4][R38.64] ;  /* 0x0000000426982981 */ /* 0x000562000c1e1d00 */
[----:B------:R-:W-:-:S03]  /*03b0*/  ISETP.GE.AND P4, PT, R2, UR6, PT ;  /* 0x0000000602007c0c */ /* 0x000fc6000bf86270 */
[C---:B0-----:R-:W-:Y:S01]  /*03c0*/  @P5 IMAD.WIDE.U32 R30, R51.reuse, 0x10, R46 ;  /* 0x00000010331e5825 */ /* 0x041fe200078e002e */
[----:B------:R0:W5:Y:S01]  /*03d0*/  @P2 LDG.E.128 R12, desc[UR4][R40.64] ;  /* 0x00000004280c2981 */ /* 0x000162000c1e1d00 */
[----:B------:R-:W-:Y:S02]  /*03e0*/  CS2R R28, SRZ ;  /* 0x00000000001c7805 */ /* 0x000fe4000001ff00 */
[----:B-1----:R-:W-:Y:S02]  /*03f0*/  CS2R R34, SRZ ;  /* 0x0000000000227805 */ /* 0x002fe4000001ff00 */
[----:B------:R-:W-:Y:S01]  /*0400*/  CS2R R36, SRZ ;  /* 0x0000000000247805 */ /* 0x000fe2000001ff00 */
[----:B------:R1:W5:Y:S01]  /*0410*/  @P3 LDG.E.128 R64, desc[UR4][R42.64] ;  /* 0x000000042a403981 */ /* 0x000362000c1e1d00 */
[----:B------:R-:W-:-:S03]  /*0420*/  @P5 IMAD.WIDE.U32 R32, R51, 0x10, R48 ;  /* 0x0000001033205825 */ /* 0x000fc600078e0030 */
[----:B------:R3:W5:Y:S01]  /*0430*/  @P3 LDG.E.128 R8, desc[UR4][R44.64] ;  /* 0x000000042c083981 */ /* 0x000762000c1e1d00 */
[----:B--2---:R-:W-:Y:S02]  /*0440*/  CS2R R38, SRZ ;  /* 0x0000000000267805 */ /* 0x004fe4000001ff00 */
[----:B0-----:R-:W-:Y:S02]  /*0450*/  CS2R R40, SRZ ;  /* 0x0000000000287805 */ /* 0x001fe4000001ff00 */
[----:B------:R-:W-:Y:S01]  /*0460*/  CS2R R46, SRZ ;  /* 0x00000000002e7805 */ /* 0x000fe2000001ff00 */
[----:B------:R0:W5:Y:S01]  /*0470*/  @P5 LDG.E.128 R24, desc[UR4][R30.64] ;  /* 0x000000041e185981 */ /* 0x000162000c1e1d00 */
[----:B------:R-:W-:Y:S02]  /*0480*/  CS2R R48, SRZ ;  /* 0x0000000000307805 */ /* 0x000fe4000001ff00 */
[----:B-1----:R-:W-:Y:S02]  /*0490*/  CS2R R42, SRZ ;  /* 0x00000000002a7805 */ /* 0x002fe4000001ff00 */
[----:B------:R-:W-:Y:S01]  /*04a0*/  CS2R R50, SRZ ;  /* 0x0000000000327805 */ /* 0x000fe2000001ff00 */
[----:B------:R1:W5:Y:S01]  /*04b0*/  @P5 LDG.E.128 R4, desc[UR4][R32.64] ;  /* 0x0000000420045981 */ /* 0x000362000c1e1d00 */
[----:B------:R-:W-:-:S02]  /*04c0*/  CS2R R58, SRZ ;  /* 0x00000000003a7805 */ /* 0x000fc4000001ff00 */
[----:B---3--:R-:W-:Y:S02]  /*04d0*/  CS2R R44, SRZ ;  /* 0x00000000002c7805 */ /* 0x008fe4000001ff00 */
[----:B------:R-:W-:Y:S02]  /*04e0*/  CS2R R104, SRZ ;  /* 0x0000000000687805 */ /* 0x000fe4000001ff00 */
[----:B------:R-:W-:Y:S02]  /*04f0*/  CS2R R106, SRZ ;  /* 0x00000000006a7805 */ /* 0x000fe4000001ff00 */
[----:B------:R-:W-:Y:S02]  /*0500*/  CS2R R108, SRZ ;  /* 0x00000000006c7805 */ /* 0x000fe4000001ff00 */
[----:B0-----:R-:W-:Y:S02]  /*0510*/  CS2R R30, SRZ ;  /* 0x00000000001e7805 */ /* 0x001fe4000001ff00 */
[----:B------:R-:W-:-:S02]  /*0520*/  CS2R R110, SRZ ;  /* 0x00000000006e7805 */ /* 0x000fc4000001ff00 */
[----:B------:R-:W-:Y:S02]  /*0530*/  CS2R R72, SRZ ;  /* 0x0000000000487805 */ /* 0x000fe4000001ff00 */
[----:B------:R-:W-:Y:S02]  /*0540*/  CS2R R74, SRZ ;  /* 0x00000000004a7805 */ /* 0x000fe4000001ff00 */
[----:B-1----:R-:W-:Y:S02]  /*0550*/  CS2R R32, SRZ ;  /* 0x0000000000207805 */ /* 0x002fe4000001ff00 */
        /* <DEDUP_REMOVED lines=37> */
[----:B------:R-:W-:Y:S01]  /*07b0*/  CS2R R150, SRZ ;  /* 0x0000000000967805 */ /* 0x000fe2000001ff00 */
[----:B------:R-:W-:Y:S06]  /*07c0*/  @P4 BRA `(.L_x_368) ;  /* 0x0000005400b04947 */ /* 0x000fec0003800000 */
[C---:B-----5:R-:W-:Y:S01]  /*07d0*/  SHF.L.U32 R164, R160.reuse, 0x10, RZ ;  /* 0x00000010a0a47819 */ /* 0x060fe200000006ff */
[C---:B------:R-:W-:Y:S01]  /*07e0*/  IMAD.U32 R29, R161.reuse, 0x10000, RZ ;  /* 0x00010000a11d7824 */ /* 0x040fe200078e00ff */
[----:B------:R-:W-:Y:S01]  /*07f0*/  @P0 PRMT R3, R161, 0x7632, R3 ;  /* 0x00007632a1030816 */ /* 0x000fe20000000003 */
[----:B------:R-:W-:Y:S01]  /*0800*/  ULDC.64 UR6, c[0x0][0x270] ;  /* 0x00009c0000067ab9 */ /* 0x000fe20000000a00 */
[----:B------:R-:W-:Y:S01]  /*0810*/  @P0 PRMT R161, R163, 0x7632, R161 ;  /* 0x00007632a3a10816 */ /* 0x000fe200000000a1 */
[----:B------:R0:W-:Y:S01]  /*0820*/  STL [R1+0x120], R164 ;  /* 0x000120a401007387 */ /* 0x0001e20000100800 */
[----:B------:R-:W-:Y:S01]  /*0830*/  @P0 PRMT R0, R160, 0x7632, R0 ;  /* 0x00007632a0000816 */ /* 0x000fe20000000000 */
[----:B------:R-:W-:Y:S01]  /*0840*/  IMAD.U32 R250, R5, 0x10000, RZ ;  /* 0x0001000005fa7824 */ /* 0x000fe200078e00ff */
[----:B------:R-:W-:Y:S01]  /*0850*/  @P0 PRMT R160, R162, 0x7632, R160 ;  /* 0x00007632a2a00816 */ /* 0x000fe200000000a0 */
[----:B------:R1:W-:Y:S01]  /*0860*/  STL [R1+0x11c], R29 ;  /* 0x00011c1d01007387 */ /* 0x0003e20000100800 */
[----:B------:R-:W-:-:S02]  /*0870*/  @P5 PRMT R252, R4, 0x7632, R252 ;  /* 0x0000763204fc5816 */ /* 0x000fc400000000fc */
[----:B------:R-:W-:Y:S02]  /*0880*/  SHF.L.U32 R4, R4, 0x10, RZ ;  /* 0x0000001004047819 */ /* 0x000fe400000006ff */
[----:B------:R-:W-:Y:S02]  /*0890*/  SHF.L.U32 R0, R0, 0x10, RZ ;  /* 0x0000001000007819 */ /* 0x000fe400000006ff */
[----:B0-----:R-:W-:Y:S02]  /*08a0*/  SHF.L.U32 R164, R162, 0x10, RZ ;  /* 0x00000010a2a47819 */ /* 0x001fe400000006ff */
[----:B------:R-:W-:Y:S02]  /*08b0*/  @P1 PRMT R162, R156, 0x7632, R162 ;  /* 0x000076329ca21816 */ /* 0x000fe400000000a2 */
[----:B-1----:R-:W-:Y:S01]  /*08c0*/  SHF.L.U32 R29, R163, 0x10, RZ ;  /* 0x00000010a31d7819 */ /* 0x002fe200000006ff */
[----:B------:R0:W-:Y:S01]  /*08d0*/  STL [R1+0x118], R164 ;  /* 0x000118a401007387 */ /* 0x0001e20000100800 */
[----:B------:R-:W-:-:S02]  /*08e0*/  @P5 PRMT R163, R25, 0x7632, R163 ;  /* 0x0000763219a35816 */ /* 0x000fc400000000a3 */
[----:B------:R-:W-:Y:S01]  /*08f0*/  ISETP.NE.U32.AND P4, PT, RZ, UR6, PT ;  /* 0x00000006ff007c0c */ /* 0x000fe2000bf85070 */
[----:B------:R1:W-:Y:S01]  /*0900*/  STL [R1+0x114], R29 ;  /* 0x0001141d01007387 */ /* 0x0003e20000100800 */
[----:B------:R-:W-:Y:S01]  /*0910*/  ULDC.U8 UR6, c[0x0][0x2a0] ;  /* 0x0000a80000067ab9 */ /* 0x000fe20000000000 */
[----:B------:R-:W-:Y:S02]  /*0920*/  @P5 PRMT R249, R5, 0x7632, R249 ;  /* 0x0000763205f95816 */ /* 0x000fe400000000f9 */
[----:B------:R-:W-:Y:S02]  /*0930*/  @P5 PRMT R247, R6, 0x7632, R247 ;  /* 0x0000763206f75816 */ /* 0x000fe400000000f7 */
[----:B0-----:R-:W-:Y:S02]  /*0940*/  SHF.L.U32 R164, R156, 0x10, RZ ;  /* 0x000000109ca47819 */ /* 0x001fe400000006ff */
[C---:B------:R-:W-:Y:S02]  /*0950*/  @P1 PRMT R156, R157.reuse, 0x7632, R156 ;  /* 0x000076329d9c1816 */ /* 0x040fe4000000009c */
[----:B-1----:R-:W-:Y:S01]  /*0960*/  SHF.L.U32 R29, R157, 0x10, RZ ;  /* 0x000000109d1d7819 */ /* 0x002fe200000006ff */
[----:B------:R0:W-:Y:S01]  /*0970*/  STL [R1+0x110], R164 ;  /* 0x000110a401007387 */ /* 0x0001e20000100800 */
[----:B------:R-:W-:-:S02]  /*0980*/  @P1 PRMT R157, R158, 0x7632, R157 ;  /* 0x000076329e9d1816 */ /* 0x000fc4000000009d */
[C---:B------:R-:W-:Y:S01]  /*0990*/  @P5 PRMT R245, R7.reuse, 0x7632, R245 ;  /* 0x0000763207f55816 */ /* 0x040fe200000000f5 */
[----:B------:R1:W-:Y:S01]  /*09a0*/  STL [R1+0x10c], R29 ;  /* 0x00010c1d01007387 */ /* 0x0003e20000100800 */
[----:B------:R-:W-:Y:S02]  /*09b0*/  SHF.L.U32 R248, R6, 0x10, RZ ;  /* 0x0000001006f87819 */ /* 0x000fe400000006ff */
[----:B------:R-:W-:Y:S02]  /*09c0*/  SHF.L.U32 R246, R7, 0x10, RZ ;  /* 0x0000001007f67819 */ /* 0x000fe400000006ff */
[----:B------:R-:W-:Y:S02]  /*09d0*/  ISETP.NE.AND.EX P4, PT, RZ, UR7, PT, P4 ;  /* 0x00000007ff007c0c */ /* 0x000fe4000bf85340 */
[----:B0-----:R-:W-:Y:S02]  /*09e0*/  SHF.L.U32 R164, R158, 0x10, RZ ;  /* 0x000000109ea47819 */ /* 0x001fe400000006ff */
[----:B------:R-:W-:-:S02]  /*09f0*/  @P1 PRMT R158, R159, 0x7632, R158 ;  /* 0x000076329f9e1816 */ /* 0x000fc4000000009e */
[----:B-1----:R-:W-:Y:S01]  /*0a00*/  SHF.L.U32 R29, R159, 0x10, RZ ;  /* 0x000000109f1d7819 */ /* 0x002fe200000006ff */
[----:B------:R0:W-:Y:S01]  /*0a10*/  STL [R1+0x108], R164 ;  /* 0x000108a401007387 */ /* 0x0001e20000100800 */
[----:B------:R-:W-:Y:S02]  /*0a20*/  @P2 PRMT R159, R152, 0x7632, R159 ;  /* 0x00007632989f2816 */ /* 0x000fe4000000009f */
[----:B------:R-:W-:Y:S01]  /*0a30*/  SHF.L.U32 R252, R252, 0x10, RZ ;  /* 0x00000010fcfc7819 */ /* 0x000fe200000006ff */
[----:B------:R1:W-:Y:S01]  /*0a40*/  STL [R1+0x104], R29 ;  /* 0x0001041d01007387 */ /* 0x0003e20000100800 */
[----:B------:R-:W-:Y:S02]  /*0a50*/  SHF.L.U32 R249, R249, 0x10, RZ ;  /* 0x00000010f9f97819 */ /* 0x000fe400000006ff */
[----:B------:R-:W-:Y:S02]  /*0a60*/  SHF.L.U32 R247, R247, 0x10, RZ ;  /* 0x00000010f7f77819 */ /* 0x000fe400000006ff */
[----:B------:R-:W-:-:S02]  /*0a70*/  SHF.L.U32 R245, R245, 0x10, RZ ;  /* 0x00000010f5f57819 */ /* 0x000fc400000006ff */
[----:B0-----:R-:W-:Y:S02]  /*0a80*/  SHF.L.U32 R164, R152, 0x10, RZ ;  /* 0x0000001098a47819 */ /* 0x001fe400000006ff */
[C---:B------:R-:W-:Y:S02]  /*0a90*/  @P2 PRMT R152, R153.reuse, 0x7632, R152 ;  /* 0x0000763299982816 */ /* 0x040fe40000000098 */
[----:B-1----:R-:W-:Y:S01]  /*0aa0*/  SHF.L.U32 R29, R153, 0x10, RZ ;  /* 0x00000010991d7819 */ /* 0x002fe200000006ff */
[----:B------:R0:W-:Y:S01]  /*0ab0*/  STL [R1+0x100], R164 ;  /* 0x000100a401007387 */ /* 0x0001e20000100800 */
[----:B------:R-:W-:-:S03]  /*0ac0*/  @P2 PRMT R153, R154, 0x7632, R153 ;  /* 0x000076329a992816 */ /* 0x000fc60000000099 */
[----:B------:R1:W-:Y:S01]  /*0ad0*/  STL [R1+0xfc], R29 ;  /* 0x0000fc1d01007387 */ /* 0x0003e20000100800 */
[----:B0-----:R-:W-:Y:S01]  /*0ae0*/  IMAD.U32 R164, R154, 0x10000, RZ ;  /* 0x000100009aa47824 */ /* 0x001fe200078e00ff */
[C---:B------:R-:W-:Y:S02]  /*0af0*/  @P2 PRMT R154, R155.reuse, 0x7632, R154 ;  /* 0x000076329b9a2816 */ /* 0x040fe4000000009a */
[----:B-1----:R-:W-:Y:S02]  /*0b00*/  SHF.L.U32 R29, R155, 0x10, RZ ;  /* 0x000000109b1d7819 */ /* 0x002fe400000006ff */
[----:B------:R0:W-:Y:S01]  /*0b10*/  STL [R1+0xf8], R164 ;  /* 0x0000f8a401007387 */ /* 0x0001e20000100800 */
[----:B------:R-:W-:-:S03]  /*0b20*/  @P3 PRMT R155, R64, 0x7632, R155 ;  /* 0x00007632409b3816 */ /* 0x000fc6000000009b */
[----:B------:R1:W-:Y:S01]  /*0b30*/  STL [R1+0xc8], R29 ;  /* 0x0000c81d01007387 */ /* 0x0003e20000100800 */
[----:B0-----:R-:W-:Y:S02]  /*0b40*/  SHF.L.U32 R164, R64, 0x10, RZ ;  /* 0x0000001040a47819 */ /* 0x001fe400000006ff */
[C---:B------:R-:W-:Y:S02]  /*0b50*/  @P3 PRMT R64, R65.reuse, 0x7632, R64 ;  /* 0x0000763241403816 */ /* 0x040fe40000000040 */
[----:B-1----:R-:W-:Y:S01]  /*0b60*/  SHF.L.U32 R29, R65, 0x10, RZ ;  /* 0x00000010411d7819 */ /* 0x002fe200000006ff */
        /* <DEDUP_REMOVED lines=10> */
[----:B------:R-:W-:Y:S02]  /*0c10*/  @P0 PRMT R24, R20, 0x7632, R24 ;  /* 0x0000763214180816 */ /* 0x000fe40000000018 */
[----:B-1----:R-:W-:Y:S01]  /*0c20*/  SHF.L.U32 R29, R25, 0x10, RZ ;  /* 0x00000010191d7819 */ /* 0x002fe200000006ff */
[----:B------:R0:W-:Y:S01]  /*0c30*/  STL [R1+0xa0], R164 ;  /* 0x0000a0a401007387 */ /* 0x0001e20000100800 */
[----:B------:R-:W-:-:S03]  /*0c40*/  @P5 PRMT R25, R26, 0x7632, R25 ;  /* 0x000076321a195816 */ /* 0x000fc60000000019 */
[----:B------:R1:W-:Y:S01]  /*0c50*/  STL [R1+0x98], R29 ;  /* 0x0000981d01007387 */ /* 0x0003e20000100800 */
[----:B0-----:R-:W-:Y:S02]  /*0c60*/  SHF.L.U32 R164, R26, 0x10, RZ ;  /* 0x000000101aa47819 */ /* 0x001fe400000006ff */
[C---:B------:R-:W-:Y:S01]  /*0c70*/  @P5 PRMT R26, R27.reuse, 0x7632, R26 ;  /* 0x000076321b1a5816 */ /* 0x040fe2000000001a */
[----:B-1----:R-:W-:Y:S01]  /*0c80*/  IMAD.U32 R29, R27, 0x10000, RZ ;  /* 0x000100001b1d7824 */ /* 0x002fe200078e00ff */
[----:B------:R-:W-:Y:S01]  /*0c90*/  SHF.L.U32 R27, R20, 0x10, RZ ;  /* 0x00000010141b7819 */ /* 0x000fe200000006ff */
[----:B------:R-:W-:Y:S01]  /*0ca0*/  STL [R1+0x90], R164 ;  /* 0x000090a401007387 */ /* 0x000fe20000100800 */
[C---:B------:R-:W-:Y:S02]  /*0cb0*/  @P0 PRMT R20, R21.reuse, 0x7632, R20 ;  /* 0x0000763215140816 */ /* 0x040fe40000000014 */
[----:B------:R-:W-:Y:S01]  /*0cc0*/  ISETP.NE.AND P5, PT, RZ, UR6, PT ;  /* 0x00000006ff007c0c */ /* 0x000fe2000bfa5270 */
[----:B------:R0:W-:Y:S03]  /*0cd0*/  STL [R1+0x88], R29 ;  /* 0x0000881d01007387 */ /* 0x0001e60000100800 */
[----:B------:R-:W-:Y:S01]  /*0ce0*/  P2R R243, PR, RZ, 0x20 ;  /* 0x00000020fff37803 */ /* 0x000fe20000000000 */
[----:B------:R1:W-:Y:S01]  /*0cf0*/  STL [R1+0x80], R27 ;  /* 0x0000801b01007387 */ /* 0x0003e20000100800 */
[----:B0-----:R-:W-:-:S02]  /*0d00*/  SHF.L.U32 R29, R21, 0x10, RZ ;  /* 0x00000010151d7819 */ /* 0x001fc400000006ff */
        /* <DEDUP_REMOVED lines=18> */
[C---:B------:R-:W-:Y:S01]  /*0e30*/  @P2 PRMT R19, R12.reuse, 0x7632, R19 ;  /* 0x000076320c132816 */ /* 0x040fe20000000013 */
[----:B-1----:R-:W-:Y:S02]  /*0e40*/  IMAD.U32 R27, R12, 0x10000, RZ ;  /* 0x000100000c1b7824 */ /* 0x002fe400078e00ff */
        /* <DEDUP_REMOVED lines=19> */
[C---:B------:R-:W-:Y:S02]  /*0f80*/  @P3 PRMT R10, R11.reuse, 0x7632, R10 ;  /* 0x000076320b0a3816 */ /* 0x040fe4000000000a */
[----:B------:R-:W-:Y:S01]  /*0f90*/  SHF.L.U32 R11, R11, 0x10, RZ ;  /* 0x000000100b0b7819 */ /* 0x000fe200000006ff */
[----:B------:R-:W-:Y:S04]  /*0fa0*/  STL [R1+0x10], R27 ;  /* 0x0000101b01007387 */ /* 0x000fe80000100800 */
[----:B------:R-:W-:Y:S01]  /*0fb0*/  STL [R1+0x8], R11 ;  /* 0x0000080b01007387 */ /* 0x000fe20000100800 */
[----:B0-----:R-:W-:-:S03]  /*0fc0*/  HFMA2.MMA R29, -RZ, RZ, 0, 0 ;  /* 0x00000000ff1d7435 */ /* 0x001fc600000001ff */
[----:B------:R0:W-:Y:S04]  /*0fd0*/  STL [R1], R4 ;  /* 0x0000000401007387 */ /* 0x0001e80000100800 */
[----:B------:R1:W-:Y:S01]  /*0fe0*/  STL [R1+0xf4], R0 ;  /* 0x0000f40001007387 */ /* 0x0003e20000100800 */
[----:B0-----:R-:W-:Y:S02]  /*0ff0*/  SHF.L.U32 R4, R3, 0x10, RZ ;  /* 0x0000001003047819 */ /* 0x001fe400000006ff */
[----:B------:R-:W-:Y:S02]  /*1000*/  SHF.L.U32 R3, R160, 0x10, RZ ;  /* 0x00000010a0037819 */ /* 0x000fe400000006ff */
[----:B-1----:R-:W-:Y:S01]  /*1010*/  SHF.L.U32 R0, R161, 0x10, RZ ;  /* 0x00000010a1007819 */ /* 0x002fe200000006ff */
[----:B------:R0:W-:Y:S04]  /*1020*/  STL [R1+0xf0], R4 ;  /* 0x0000f00401007387 */ /* 0x0001e80000100800 */
[----:B------:R1:W-:Y:S04]  /*1030*/  STL [R1+0xec], R3 ;  /* 0x0000ec0301007387 */ /* 0x0003e80000100800 */
[----:B------:R2:W-:Y:S01]  /*1040*/  STL [R1+0xe8], R0 ;  /* 0x0000e80001007387 */ /* 0x0005e20000100800 */
[----:B0-----:R-:W-:Y:S01]  /*1050*/  SHF.L.U32 R4, R162, 0x10, RZ ;  /* 0x00000010a2047819 */ /* 0x001fe200000006ff */
[----:B-1----:R-:W-:-:S04]  /*1060*/  IMAD.U32 R3, R156, 0x10000, RZ ;  /* 0x000100009c037824 */ /* 0x002fc800078e00ff */
[----:B------:R0:W-:Y:S01]  /*1070*/  STL [R1+0xe4], R4 ;  /* 0x0000e40401007387 */ /* 0x0001e20000100800 */
[----:B--2---:R-:W-:-:S03]  /*1080*/  SHF.L.U32 R0, R157, 0x10, RZ ;  /* 0x000000109d007819 */ /* 0x004fc600000006ff */
[----:B------:R1:W-:Y:S04]  /*1090*/  STL [R1+0xe0], R3 ;  /* 0x0000e00301007387 */ /* 0x0003e80000100800 */
[----:B------:R2:W-:Y:S01]  /*10a0*/  STL [R1+0xdc], R0 ;  /* 0x0000dc0001007387 */ /* 0x0005e20000100800 */
[----:B0-----:R-:W-:Y:S02]  /*10b0*/  SHF.L.U32 R4, R158, 0x10, RZ ;  /* 0x000000109e047819 */ /* 0x001fe400000006ff */
[----:B-1----:R-:W-:-:S03]  /*10c0*/  SHF.L.U32 R3, R159, 0x10, RZ ;  /* 0x000000109f037819 */ /* 0x002fc600000006ff */
        /* <DEDUP_REMOVED lines=48> */
[----:B------:R-:W-:Y:S01]  /*13d0*/  STL [R1+0x24], R4 ;  /* 0x0000240401007387 */ /* 0x000fe20000100800 */
[----:B--2---:R-:W-:-:S03]  /*13e0*/  SHF.L.U32 R0, R8, 0x10, RZ ;  /* 0x0000001008007819 */ /* 0x004fc600000006ff */
[----:B------:R0:W-:Y:S04]  /*13f0*/  STL [R1+0x1c], R3 ;  /* 0x00001c0301007387 */ /* 0x0001e80000100800 */
[----:B------:R1:W-:Y:S01]  /*1400*/  STL [R1+0x14], R0 ;  /* 0x0000140001007387 */ /* 0x0003e20000100800 */
[----:B0-----:R-:W-:Y:S02]  /*1410*/  SHF.L.U32 R3, R9, 0x10, RZ ;  /* 0x0000001009037819 */ /* 0x001fe400000006ff */
[----:B-1----:R-:W-:-:S03]  /*1420*/  SHF.L.U32 R0, R10, 0x10, RZ ;  /* 0x000000100a007819 */ /* 0x002fc600000006ff */
[----:B------:R0:W-:Y:S04]  /*1430*/  STL [R1+0xc], R3 ;  /* 0x00000c0301007387 */ /* 0x0001e80000100800 */
[----:B------:R0:W-:Y:S02]  /*1440*/  STL [R1+0x4], R0 ;  /* 0x0000040001007387 */ /* 0x0001e40000100800 */
.L_x_390:
[----:B-1----:R-:W1:Y:S01]  /*1450*/  @P4 LDC.64 R26, c[0x0][0x270] ;  /* 0x00009c00ff1a4b82 */ /* 0x002e620000000a00 */
[----:B---34-:R-:W-:Y:S02]  /*1460*/  SHF.R.S32.HI R172, RZ, 0x1f, R2 ;  /* 0x0000001fffac7819 */ /* 0x018fe40000011402 */
[----:B------:R-:W-:-:S05]  /*1470*/  ISETP.NE.AND P6, PT, R243, RZ, PT ;  /* 0x000000fff300720c */ /* 0x000fca0003fc5270 */
[----:B--2---:R-:W2:Y:S01]  /*1480*/  LDC.64 R174, c[0x0][0x250] ;  /* 0x00009400ffae7b82 */ /* 0x004ea20000000a00 */
[----:B-1----:R-:W-:-:S04]  /*1490*/  @P4 LEA R26, P5, R2, R26, 0x1 ;  /* 0x0000001a021a4211 */ /* 0x002fc800078a08ff */
[----:B------:R-:W-:-:S05]  /*14a0*/  @P4 LEA.HI.X R27, R2, R27, R172, 0x1, P5 ;  /* 0x0000001b021b4211 */ /* 0x000fca00028f0cac */
[----:B------:R2:W3:Y:S02]  /*14b0*/  @P4 LDG.E.U16 R172, desc[UR4][R26.64] ;  /* 0x000000041aac4981 */ /* 0x0004e4000c1e1500 */
[----:B--2---:R-:W-:-:S05]  /*14c0*/  IMAD.WIDE R26, R2, 0x4, R174 ;  /* 0x00000004021a7825 */ /* 0x004fca00078e02ae */
[----:B------:R1:W2:Y:S02]  /*14d0*/  LDG.E R202, desc[UR4][R26.64] ;  /* 0x000000041aca7981 */ /* 0x0002a4000c1e1900 */
[----:B-1----:R-:W1:Y:S01]  /*14e0*/  LDC.64 R26, c[0x0][0x258] ;  /* 0x00009600ff1a7b82 */ /* 0x002e620000000a00 */
[----:B------:R-:W4:Y:S01]  /*14f0*/  S2R R173, SR_TID.X ;  /* 0x0000000000ad7919 */ /* 0x000f220000002100 */
[----:B------:R-:W-:Y:S01]  /*1500*/  MOV R241, UR13 ;  /* 0x0000000d00f17c02 */ /* 0x000fe20008000f00 */
[----:B------:R-:W-:Y:S01]  /*1510*/  BSSY B1, `(.L_x_369) ;  /* 0x0000073000017945 */ /* 0x000fe20003800000 */
[----:B-1----:R-:W-:-:S05]  /*1520*/  IMAD.WIDE R26, R2, 0x4, R26 ;  /* 0x00000004021a7825 */ /* 0x002fca00078e021a */
[----:B-----5:R1:W5:Y:S01]  /*1530*/  LDG.E R180, desc[UR4][R26.64] ;  /* 0x000000041ab47981 */ /* 0x020362000c1e1900 */
[----:B------:R-:W-:Y:S02]  /*1540*/  MOV R216, RZ ;  /* 0x000000ff00d87202 */ /* 0x000fe40000000f00 */
[----:B------:R-:W-:Y:S02]  /*1550*/  MOV R203, RZ ;  /* 0x000000ff00cb7202 */ /* 0x000fe40000000f00 */
[----:B----4-:R-:W-:Y:S01]  /*1560*/  LOP3.LUT R242, R173, 0x1f, RZ, 0xc0, !PT ;  /* 0x0000001fadf27812 */ /* 0x010fe200078ec0ff */
[----:B-1----:R-:W-:Y:S01]  /*1570*/  IMAD R26, R2, R241, RZ ;  /* 0x000000f1021a7224 */ /* 0x002fe200078e02ff */
[----:B------:R-:W-:Y:S01]  /*1580*/  MOV R27, 0x3f800000 ;  /* 0x3f800000001b7802 */ /* 0x000fe20000000f00 */
[----:B---3--:R-:W-:-:S03]  /*1590*/  @P4 IMAD.U32 R27, R172, 0x10000, RZ ;  /* 0x00010000ac1b4824 */ /* 0x008fc600078e00ff */
[----:B------:R-:W-:-:S04]  /*15a0*/  SHF.R.S32.HI R172, RZ, 0x1f, R26 ;  /* 0x0000001fffac7819 */ /* 0x000fc8000001141a */
[----:B------:R-:W-:-:S04]  /*15b0*/  LEA.HI R26, R172, R26, RZ, 0x3 ;  /* 0x0000001aac1a7211 */ /* 0x000fc800078f18ff */
[----:B------:R-:W-:-:S04]  /*15c0*/  LEA.HI.SX32 R26, R26, R242, 0x1d ;  /* 0x000000f21a1a7211 */ /* 0x000fc800078feaff */
[----:B------:R-:W-:Y:S02]  /*15d0*/  MOV R218, R26 ;  /* 0x0000001a00da7202 */ /* 0x000fe40000000f00 */
[----:B--2---:R-:W-:Y:S01]  /*15e0*/  FSEL R202, R202, RZ, !P6 ;  /* 0x000000ffcaca7208 */ /* 0x004fe20007000000 */
[----:B------:R-:W-:Y:S06]  /*15f0*/  @!P0 BRA `(.L_x_370) ;  /* 0x0000000400908947 */ /* 0x000fec0003800000 */
[----:B------:R-:W-:Y:S01]  /*1600*/  ISETP.NE.U32.AND P5, PT, RZ, UR8, PT ;  /* 0x00000008ff007c0c */ /* 0x000fe2000bfa5070 */
[----:B------:R-:W1:Y:S01]  /*1610*/  LDC.64 R172, c[0x0][0x2b8] ;  /* 0x0000ae00ffac7b82 */ /* 0x000e620000000a00 */
[----:B------:R-:W2:Y:S02]  /*1620*/  LDL R179, [R1+0x120] ;  /* 0x0001200001b37983 */ /* 0x000ea40000100800 */
[----:B------:R-:W-:Y:S02]  /*1630*/  ISETP.NE.AND.EX P5, PT, RZ, UR9, PT, P5 ;  /* 0x00000009ff007c0c */ /* 0x000fe4000bfa5350 */
[----:B------:R-:W3:Y:S04]  /*1640*/  LDL R178, [R1+0x118] ;  /* 0x0001180001b27983 */ /* 0x000ee80000100800 */
[----:B------:R-:W4:Y:S04]  /*1650*/  LDL R177, [R1+0x114] ;  /* 0x0001140001b17983 */ /* 0x000f280000100800 */
[----:B------:R-:W4:Y:S03]  /*1660*/  LDL R251, [R1+0x11c] ;  /* 0x00011c0001fb7983 */ /* 0x000f260000100800 */
[C---:B------:R-:W-:Y:S01]  /*1670*/  @P5 LEA R4, P6, R26.reuse, UR8, 0x4 ;  /* 0x000000081a045c11 */ /* 0x040fe2000f8c20ff */
[----:B------:R-:W4:Y:S03]  /*1680*/  LDL R203, [R1+0xf4] ;  /* 0x0000f40001cb7983 */ /* 0x000f260000100800 */
[----:B------:R-:W-:-:S05]  /*1690*/  @P5 LEA.HI.X R5, R26, UR9, RZ, 0x4, P6 ;  /* 0x000000091a055c11 */ /* 0x000fca000b0f24ff */
[----:B------:R0:W5:Y:S02]  /*16a0*/  @P5 LDG.E.128 R152, desc[UR4][R4.64] ;  /* 0x0000000404985981 */ /* 0x000164000c1e1d00 */
[----:B0-----:R-:W-:-:S04]  /*16b0*/  LEA R4, P5, R26, UR10, 0x4 ;  /* 0x0000000a1a047c11 */ /* 0x001fc8000f8a20ff */
[C---:B------:R-:W-:Y:S01]  /*16c0*/  LEA.HI.X R5, R26.reuse, UR11, RZ, 0x4, P5 ;  /* 0x0000000b1a057c11 */ /* 0x040fe2000a8f24ff */
[----:B-1----:R-:W-:-:S05]  /*16d0*/  IMAD.WIDE.U32 R172, R26, 0x10, R172 ;  /* 0x000000101aac7825 */ /* 0x002fca00078e00ac */
[----:B------:R-:W2:Y:S04]  /*16e0*/  LDG.E.128 R4, desc[UR4][R4.64] ;  /* 0x0000000404047981 */ /* 0x000ea8000c1e1d00 */
[----:B------:R-:W3:Y:S01]  /*16f0*/  LDG.E.128 R172, desc[UR4][R172.64] ;  /* 0x00000004acac7981 */ /* 0x000ee2000c1e1d00 */
[C---:B--2---:R-:W-:Y:S02]  /*1700*/  SHF.L.U32 R0, R4.reuse, 0x10, RZ ;  /* 0x0000001004007819 */ /* 0x044fe400000006ff */
[----:B------:R-:W-:-:S03]  /*1710*/  PRMT R3, R4, 0x7632, R3 ;  /* 0x0000763204037816 */ /* 0x000fc60000000003 */
[----:B------:R-:W-:Y:S01]  /*1720*/  FADD.FTZ R0, -R202, R0 ;  /* 0x00000000ca007221 */ /* 0x000fe20000010100 */
[C---:B------:R-:W-:Y:S02]  /*1730*/  PRMT R9, R6.reuse, 0x7632, R9 ;  /* 0x0000763206097816 */ /* 0x040fe40000000009 */
[----:B------:R-:W-:Y:S01]  /*1740*/  SHF.L.U32 R4, R6, 0x10, RZ ;  /* 0x0000001006047819 */ /* 0x000fe200000006ff */
[----:B---3--:R-:W-:Y:S02]  /*1750*/  IMAD.U32 R6, R172, 0x10000, RZ ;  /* 0x00010000ac067824 */ /* 0x008fe400078e00ff */
[----:B-----5:R-:W-:Y:S02]  /*1760*/  FMUL.FTZ R0, R180, R0 ;  /* 0x00000000b4007220 */ /* 0x020fe40000410000 */
[----:B------:R-:W-:Y:S02]  /*1770*/  FADD.FTZ R72, R72, R6 ;  /* 0x0000000648487221 */ /* 0x000fe40000010000 */
[-C--:B------:R-:W-:Y:S01]  /*1780*/  FFMA.FTZ R28, R0, R6.reuse, R28 ;  /* 0x00000006001c7223 */ /* 0x080fe2000001001c */
[----:B------:R-:W-:Y:S01]  /*1790*/  FMUL.FTZ R6, R179, R6 ;  /* 0x00000006b3067220 */ /* 0x000fe20000410000 */
[C---:B------:R-:W-:Y:S01]  /*17a0*/  PRMT R235, R174.reuse, 0x7632, R235 ;  /* 0x00007632aeeb7816 */ /* 0x040fe200000000eb */
[----:B------:R-:W2:Y:S01]  /*17b0*/  LDL R179, [R1+0xf0] ;  /* 0x0000f00001b37983 */ /* 0x000ea20000100800 */
[----:B------:R-:W-:-:S02]  /*17c0*/  SHF.L.U32 R174, R174, 0x10, RZ ;  /* 0x00000010aeae7819 */ /* 0x000fc400000006ff */
[----:B------:R-:W-:-:S03]  /*17d0*/  PRMT R233, R175, 0x7632, R233 ;  /* 0x00007632afe97816 */ /* 0x000fc600000000e9 */
[----:B------:R-:W-:Y:S02]  /*17e0*/  FMUL.FTZ R236, R178, R174 ;  /* 0x000000aeb2ec7220 */ /* 0x000fe40000410000 */
[----:B------:R-:W3:Y:S01]  /*17f0*/  LDL R178, [R1+0xec] ;  /* 0x0000ec0001b27983 */ /* 0x000ee20000100800 */
[----:B------:R-:W-:-:S05]  /*1800*/  SHF.L.U32 R175, R175, 0x10, RZ ;  /* 0x00000010afaf7819 */ /* 0x000fca00000006ff */
[----:B----4-:R-:W-:Y:S02]  /*1810*/  FMUL.FTZ R234, R177, R175 ;  /* 0x000000afb1ea7220 */ /* 0x010fe40000410000 */
[----:B------:R-:W4:Y:S01]  /*1820*/  LDL R177, [R1+0xe8] ;  /* 0x0000e80001b17983 */ /* 0x000f220000100800 */
[C---:B------:R-:W-:Y:S02]  /*1830*/  PRMT R8, R5.reuse, 0x7632, R8 ;  /* 0x0000763205087816 */ /* 0x040fe40000000008 */
[----:B------:R-:W-:Y:S02]  /*1840*/  PRMT R239, R172, 0x7632, R239 ;  /* 0x00007632acef7816 */ /* 0x000fe400000000ef */
[----:B------:R-:W-:Y:S02]  /*1850*/  SHF.L.U32 R5, R5, 0x10, RZ ;  /* 0x0000001005057819 */ /* 0x000fe400000006ff */
[----:B------:R-:W-:Y:S02]  /*1860*/  SHF.L.U32 R172, R3, 0x10, RZ ;  /* 0x0000001003ac7819 */ /* 0x000fe400000006ff */
[----:B------:R-:W-:-:S02]  /*1870*/  PRMT R176, R7, 0x7632, R176 ;  /* 0x0000763207b07816 */ /* 0x000fc400000000b0 */
[----:B------:R-:W-:Y:S01]  /*1880*/  SHF.L.U32 R7, R7, 0x10, RZ ;  /* 0x0000001007077819 */ /* 0x000fe200000006ff */
[C---:B------:R-:W-:Y:S01]  /*1890*/  FADD.FTZ R5, -R202.reuse, R5 ;  /* 0x00000005ca057221 */ /* 0x040fe20000010100 */
[C---:B------:R-:W-:Y:S01]  /*18a0*/  FADD.FTZ R4, -R202.reuse, R4 ;  /* 0x00000004ca047221 */ /* 0x040fe20000010100 */
[C---:B------:R-:W-:Y:S01]  /*18b0*/  FADD.FTZ R172, -R202.reuse, R172 ;  /* 0x000000accaac7221 */ /* 0x040fe20000010100 */
[C---:B------:R-:W-:Y:S01]  /*18c0*/  PRMT R237, R173.reuse, 0x7632, R237 ;  /* 0x00007632aded7816 */ /* 0x040fe200000000ed */
[----:B------:R-:W-:Y:S01]  /*18d0*/  FADD.FTZ R7, -R202, R7 ;  /* 0x00000007ca077221 */ /* 0x000fe20000010100 */
[----:B------:R-:W-:Y:S01]  /*18e0*/  SHF.L.U32 R173, R173, 0x10, RZ ;  /* 0x00000010adad7819 */ /* 0x000fe200000006ff */
[C---:B------:R-:W-:Y:S01]  /*18f0*/  FMUL.FTZ R5, R180.reuse, R5 ;  /* 0x00000005b4057220 */ /* 0x040fe20000410000 */
[----:B------:R-:W-:Y:S01]  /*1900*/  SHF.L.U32 R239, R239, 0x10, RZ ;  /* 0x00000010efef7819 */ /* 0x000fe200000006ff */
[----:B------:R-:W-:Y:S01]  /*1910*/  FMUL.FTZ R4, R180, R4 ;  /* 0x00000004b4047220 */ /* 0x000fe20000410000 */
[----:B------:R-:W-:-:S02]  /*1920*/  IMAD.U32 R8, R8, 0x10000, RZ ;  /* 0x0001000008087824 */ /* 0x000fc400078e00ff */
[C---:B------:R-:W-:Y:S01]  /*1930*/  FMUL.FTZ R189, R180.reuse, R172 ;  /* 0x000000acb4bd7220 */ /* 0x040fe20000410000 */
[----:B------:R-:W-:Y:S01]  /*1940*/  FMUL.FTZ R3, R180, R7 ;  /* 0x00000007b4037220 */ /* 0x000fe20000410000 */
[----:B------:R-:W-:Y:S01]  /*1950*/  FADD.FTZ R74, R74, R173 ;  /* 0x000000ad4a4a7221 */ /* 0x000fe20000010000 */
[-C--:B------:R-:W-:Y:S01]  /*1960*/  FFMA.FTZ R30, R5, R173.reuse, R30 ;  /* 0x000000ad051e7223 */ /* 0x080fe2000001001e */
[----:B------:R-:W-:Y:S01]  /*1970*/  FMUL.FTZ R238, R251, R173 ;  /* 0x000000adfbee7220 */ /* 0x000fe20000410000 */
[----:B------:R-:W-:Y:S01]  /*1980*/  FADD.FTZ R76, R76, R174 ;  /* 0x000000ae4c4c7221 */ /* 0x000fe20000010000 */
[----:B------:R-:W-:Y:S01]  /*1990*/  FFMA.FTZ R32, R4, R174, R32 ;  /* 0x000000ae04207223 */ /* 0x000fe20000010020 */
[----:B------:R-:W-:Y:S01]  /*19a0*/  FADD.FTZ R7, -R202, R8 ;  /* 0x00000008ca077221 */ /* 0x000fe20000010100 */
[----:B------:R-:W-:Y:S01]  /*19b0*/  FADD.FTZ R73, R73, R239 ;  /* 0x000000ef49497221 */ /* 0x000fe20000010000 */
[-C--:B------:R-:W-:Y:S01]  /*19c0*/  FFMA.FTZ R29, R189, R239.reuse, R29 ;  /* 0x000000efbd1d7223 */ /* 0x080fe2000001001d */
[----:B------:R-:W-:Y:S01]  /*19d0*/  FMUL.FTZ R239, R203, R239 ;  /* 0x000000efcbef7220 */ /* 0x000fe20000410000 */
[----:B------:R-:W-:Y:S01]  /*19e0*/  FADD.FTZ R174, RZ, R6 ;  /* 0x00000006ffae7221 */ /* 0x000fe20000010000 */
[----:B------:R-:W-:Y:S01]  /*19f0*/  FFMA.FTZ R173, R0, R6, RZ ;  /* 0x0000000600ad7223 */ /* 0x000fe200000100ff */
[----:B------:R-:W-:Y:S01]  /*1a00*/  SHF.L.U32 R237, R237, 0x10, RZ ;  /* 0x00000010eded7819 */ /* 0x000fe200000006ff */
[----:B------:R-:W-:Y:S01]  /*1a10*/  FMUL.FTZ R7, R180, R7 ;  /* 0x00000007b4077220 */ /* 0x000fe20000410000 */
[----:B------:R-:W-:Y:S01]  /*1a20*/  SHF.L.U32 R9, R9, 0x10, RZ ;  /* 0x0000001009097819 */ /* 0x000fe200000006ff */
[----:B------:R-:W-:Y:S01]  /*1a30*/  FADD.FTZ R174, R174, R239 ;  /* 0x000000efaeae7221 */ /* 0x000fe20000010000 */
[----:B------:R-:W-:Y:S01]  /*1a40*/  FFMA.FTZ R173, R189, R239, R173 ;  /* 0x000000efbdad7223 */ /* 0x000fe200000100ad */
[----:B------:R-:W-:Y:S01]  /*1a50*/  FADD.FTZ R75, R75, R237 ;  /* 0x000000ed4b4b7221 */ /* 0x000fe20000010000 */
[----:B------:R-:W-:Y:S01]  /*1a60*/  FFMA.FTZ R31, R7, R237, R31 ;  /* 0x000000ed071f7223 */ /* 0x000fe2000001001f */
[----:B------:R-:W-:Y:S01]  /*1a70*/  FADD.FTZ R8, -R202, R9 ;  /* 0x00000009ca087221 */ /* 0x000fe20000010100 */
[----:B------:R-:W-:Y:S01]  /*1a80*/  FADD.FTZ R9, R174, R238 ;  /* 0x000000eeae097221 */ /* 0x000fe20000010000 */
[----:B------:R-:W-:Y:S01]  /*1a90*/  FFMA.FTZ R173, R5, R238, R173 ;  /* 0x000000ee05ad7223 */ /* 0x000fe200000100ad */
[----:B------:R-:W-:Y:S01]  /*1aa0*/  SHF.L.U32 R235, R235, 0x10, RZ ;  /* 0x00000010ebeb7819 */ /* 0x000fe200000006ff */
[----:B------:R-:W-:Y:S01]  /*1ab0*/  FMUL.FTZ R8, R180, R8 ;  /* 0x00000008b4087220 */ /* 0x000fe20000410000 */
[----:B------:R-:W-:-:S03]  /*1ac0*/  SHF.L.U32 R172, R176, 0x10, RZ ;  /* 0x00000010b0ac7819 */ /* 0x000fc600000006ff */
[----:B------:R-:W-:Y:S01]  /*1ad0*/  FADD.FTZ R77, R77, R235 ;  /* 0x000000eb4d4d7221 */ /* 0x000fe20000010000 */
[----:B------:R-:W-:Y:S01]  /*1ae0*/  FFMA.FTZ R33, R8, R235, R33 ;  /* 0x000000eb08217223 */ /* 0x000fe20000010021 */
[----:B------:R-:W-:Y:S01]  /*1af0*/  FADD.FTZ R172, -R202, R172 ;  /* 0x000000accaac7221 */ /* 0x000fe20000010100 */
[----:B------:R-:W-:-:S05]  /*1b00*/  SHF.L.U32 R233, R233, 0x10, RZ ;  /* 0x00000010e9e97819 */ /* 0x000fca00000006ff */
[----:B------:R-:W-:Y:S01]  /*1b10*/  FADD.FTZ R79, R79, R233 ;  /* 0x000000e94f4f7221 */ /* 0x000fe20000010000 */
[----:B------:R-:W-:Y:S01]  /*1b20*/  FADD.FTZ R78, R78, R175 ;  /* 0x000000af4e4e7221 */ /* 0x000fe20000010000 */
[----:B------:R-:W-:Y:S01]  /*1b30*/  FFMA.FTZ R34, R3, R175, R34 ;  /* 0x000000af03227223 */ /* 0x000fe20000010022 */
[----:B------:R-:W-:Y:S01]  /*1b40*/  IADD3 R218, R26, 0x20, RZ ;  /* 0x000000201ada7810 */ /* 0x000fe20007ffe0ff */
[----:B--2---:R-:W-:-:S04]  /*1b50*/  FMUL.FTZ R237, R179, R237 ;  /* 0x000000edb3ed7220 */ /* 0x004fc80000410000 */
[----:B------:R-:W-:Y:S01]  /*1b60*/  FADD.FTZ R9, R9, R237 ;  /* 0x000000ed09097221 */ /* 0x000fe20000010000 */
[----:B------:R-:W-:Y:S01]  /*1b70*/  FFMA.FTZ R173, R7, R237, R173 ;  /* 0x000000ed07ad7223 */ /* 0x000fe200000100ad */
[----:B---3--:R-:W-:Y:S02]  /*1b80*/  FMUL.FTZ R235, R178, R235 ;  /* 0x000000ebb2eb7220 */ /* 0x008fe40000410000 */
[----:B------:R-:W-:Y:S01]  /*1b90*/  FADD.FTZ R174, R9, R236 ;  /* 0x000000ec09ae7221 */ /* 0x000fe20000010000 */
[----:B------:R-:W-:Y:S01]  /*1ba0*/  FFMA.FTZ R173, R4, R236, R173 ;  /* 0x000000ec04ad7223 */ /* 0x000fe200000100ad */
[----:B------:R-:W-:Y:S02]  /*1bb0*/  FMUL.FTZ R9, R180, R172 ;  /* 0x000000acb4097220 */ /* 0x000fe40000410000 */
[----:B------:R-:W-:Y:S01]  /*1bc0*/  FADD.FTZ R174, R174, R235 ;  /* 0x000000ebaeae7221 */ /* 0x000fe20000010000 */
[----:B------:R-:W-:Y:S01]  /*1bd0*/  FFMA.FTZ R173, R8, R235, R173 ;  /* 0x000000eb08ad7223 */ /* 0x000fe200000100ad */
[-C--:B------:R-:W-:Y:S01]  /*1be0*/  FFMA.FTZ R35, R9, R233.reuse, R35 ;  /* 0x000000e909237223 */ /* 0x080fe20000010023 */
[----:B----4-:R-:W-:Y:S01]  /*1bf0*/  FMUL.FTZ R233, R177, R233 ;  /* 0x000000e9b1e97220 */ /* 0x010fe20000410000 */
[----:B------:R-:W-:Y:S01]  /*1c00*/  FADD.FTZ R174, R174, R234 ;  /* 0x000000eaaeae7221 */ /* 0x000fe20000010000 */
[----:B------:R-:W-:-:S03]  /*1c10*/  FFMA.FTZ R173, R3, R234, R173 ;  /* 0x000000ea03ad7223 */ /* 0x000fc600000100ad */
[----:B------:R-:W-:Y:S01]  /*1c20*/  FADD.FTZ R216, R174, R233 ;  /* 0x000000e9aed87221 */ /* 0x000fe20000010000 */
[----:B------:R-:W-:-:S07]  /*1c30*/  FFMA.FTZ R203, R9, R233, R173 ;  /* 0x000000e909cb7223 */ /* 0x000fce00000100ad */
.L_x_370:
[----:B------:R-:W-:Y:S05]  /*1c40*/  BSYNC B1 ;  /* 0x0000000000017941 */ /* 0x000fea0003800000 */
.L_x_369:
[----:B------:R-:W-:Y:S04]  /*1c50*/  BSSY B1, `(.L_x_371) ;  /* 0x0000066000017945 */ /* 0x000fe80003800000 */
[----:B------:R-:W-:Y:S05]  /*1c60*/  @!P1 BRA `(.L_x_372) ;  /* 0x0000000400909947 */ /* 0x000fea0003800000 */
[----:B------:R-:W1:Y:S01]  /*1c70*/  LDC.64 R172, c[0x0][0x2b8] ;  /* 0x0000ae00ffac7b82 */ /* 0x000e620000000a00 */
[----:B------:R-:W-:Y:S01]  /*1c80*/  ISETP.NE.U32.AND P5, PT, RZ, UR8, PT ;  /* 0x00000008ff007c0c */ /* 0x000fe2000bfa5070 */
[----:B------:R-:W2:Y:S03]  /*1c90*/  LDL R179, [R1+0x110] ;  /* 0x0001100001b37983 */ /* 0x000ea60000100800 */
[----:B------:R-:W-:Y:S01]  /*1ca0*/  ISETP.NE.AND.EX P5, PT, RZ, UR9, PT, P5 ;  /* 0x00000009ff007c0c */ /* 0x000fe2000bfa5350 */
[----:B------:R-:W3:Y:S04]  /*1cb0*/  LDL R178, [R1+0x10c] ;  /* 0x00010c0001b27983 */ /* 0x000ee80000100800 */
[----:B------:R-:W4:Y:S04]  /*1cc0*/  LDL R177, [R1+0x108] ;  /* 0x0001080001b17983 */ /* 0x000f280000100800 */
[----:B------:R-:W4:Y:S04]  /*1cd0*/  LDL R226, [R1+0x104] ;  /* 0x0001040001e27983 */ /* 0x000f280000100800 */
[----:B------:R-:W-:-:S04]  /*1ce0*/  @P5 LEA R10, P6, R218, UR8, 0x4 ;  /* 0x00000008da0a5c11 */ /* 0x000fc8000f8c20ff */
[C---:B------:R-:W-:Y:S01]  /*1cf0*/  @P5 LEA.HI.X R11, R218.reuse, UR9, RZ, 0x4, P6 ;  /* 0x00000009da0b5c11 */ /* 0x040fe2000b0f24ff */
[----:B-1----:R-:W-:-:S04]  /*1d00*/  IMAD.WIDE.U32 R172, R218, 0x10, R172 ;  /* 0x00000010daac7825 */ /* 0x002fc800078e00ac */
[----:B------:R1:W5:Y:S01]  /*1d10*/  @P5 LDG.E.128 R156, desc[UR4][R10.64] ;  /* 0x000000040a9c5981 */ /* 0x000362000c1e1d00 */
[----:B------:R-:W-:-:S03]  /*1d20*/  LEA R12, P5, R218, UR10, 0x4 ;  /* 0x0000000ada0c7c11 */ /* 0x000fc6000f8a20ff */
[----:B------:R-:W2:Y:S01]  /*1d30*/  LDG.E.128 R172, desc[UR4][R172.64] ;  /* 0x00000004acac7981 */ /* 0x000ea2000c1e1d00 */
[----:B------:R-:W-:-:S06]  /*1d40*/  LEA.HI.X R13, R218, UR11, RZ, 0x4, P5 ;  /* 0x0000000bda0d7c11 */ /* 0x000fcc000a8f24ff */
[----:B------:R-:W3:Y:S01]  /*1d50*/  LDG.E.128 R12, desc[UR4][R12.64] ;  /* 0x000000040c0c7981 */ /* 0x000ee2000c1e1d00 */
[C---:B--2---:R-:W-:Y:S02]  /*1d60*/  PRMT R231, R172.reuse, 0x7632, R231 ;  /* 0x00007632ace77816 */ /* 0x044fe400000000e7 */
[----:B------:R-:W-:Y:S02]  /*1d70*/  SHF.L.U32 R172, R172, 0x10, RZ ;  /* 0x00000010acac7819 */ /* 0x000fe400000006ff */
[----:B------:R-:W-:-:S03]  /*1d80*/  PRMT R229, R173, 0x7632, R229 ;  /* 0x00007632ade57816 */ /* 0x000fc600000000e5 */
[----:B------:R-:W-:Y:S02]  /*1d90*/  FMUL.FTZ R232, R179, R172 ;  /* 0x000000acb3e87220 */ /* 0x000fe40000410000 */
[----:B------:R-:W2:Y:S01]  /*1da0*/  LDL R179, [R1+0xe4] ;  /* 0x0000e40001b37983 */ /* 0x000ea20000100800 */
[----:B------:R-:W-:Y:S01]  /*1db0*/  IMAD.U32 R173, R173, 0x10000, RZ ;  /* 0x00010000adad7824 */ /* 0x000fe200078e00ff */
[----:B---3--:R-:W-:-:S03]  /*1dc0*/  PRMT R176, R13, 0x7632, R176 ;  /* 0x000076320db07816 */ /* 0x008fc600000000b0 */
[----:B------:R-:W-:Y:S01]  /*1dd0*/  FMUL.FTZ R230, R178, R173 ;  /* 0x000000adb2e67220 */ /* 0x000fe20000410000 */
[C---:B------:R-:W-:Y:S01]  /*1de0*/  PRMT R227, R174.reuse, 0x7632, R227 ;  /* 0x00007632aee37816 */ /* 0x040fe200000000e3 */
[----:B------:R-:W3:Y:S01]  /*1df0*/  LDL R178, [R1+0xe0] ;  /* 0x0000e00001b27983 */ /* 0x000ee20000100800 */
[----:B------:R-:W-:Y:S02]  /*1e00*/  SHF.L.U32 R13, R13, 0x10, RZ ;  /* 0x000000100d0d7819 */ /* 0x000fe400000006ff */
[----:B------:R-:W-:-:S03]  /*1e10*/  SHF.L.U32 R174, R174, 0x10, RZ ;  /* 0x00000010aeae7819 */ /* 0x000fc600000006ff */
[----:B-1----:R-:W-:Y:S02]  /*1e20*/  FADD.FTZ R11, -R202, R13 ;  /* 0x0000000dca0b7221 */ /* 0x002fe40000010100 */
[----:B----4-:R-:W-:Y:S02]  /*1e30*/  FMUL.FTZ R228, R177, R174 ;  /* 0x000000aeb1e47220 */ /* 0x010fe40000410000 */
[----:B------:R-:W4:Y:S01]  /*1e40*/  LDL R177, [R1+0xdc] ;  /* 0x0000dc0001b17983 */ /* 0x000f220000100800 */
[----:B-----5:R-:W-:Y:S01]  /*1e50*/  FMUL.FTZ R11, R180, R11 ;  /* 0x0000000bb40b7220 */ /* 0x020fe20000410000 */
[----:B------:R-:W-:-:S03]  /*1e60*/  FADD.FTZ R82, R82, R173 ;  /* 0x000000ad52527221 */ /* 0x000fc60000010000 */
[----:B------:R-:W-:Y:S02]  /*1e70*/  FFMA.FTZ R38, R11, R173, R38 ;  /* 0x000000ad0b267223 */ /* 0x000fe40000010026 */
[----:B------:R-:W4:Y:S01]  /*1e80*/  LDL R173, [R1+0xd8] ;  /* 0x0000d80001ad7983 */ /* 0x000f220000100800 */
[C---:B------:R-:W-:Y:S02]  /*1e90*/  PRMT R16, R12.reuse, 0x7632, R16 ;  /* 0x000076320c107816 */ /* 0x040fe40000000010 */
[----:B------:R-:W-:Y:S02]  /*1ea0*/  SHF.L.U32 R10, R12, 0x10, RZ ;  /* 0x000000100c0a7819 */ /* 0x000fe400000006ff */
[C---:B------:R-:W-:Y:S02]  /*1eb0*/  PRMT R17, R14.reuse, 0x7632, R17 ;  /* 0x000076320e117816 */ /* 0x040fe40000000011 */
[----:B------:R-:W-:Y:S02]  /*1ec0*/  SHF.L.U32 R12, R14, 0x10, RZ ;  /* 0x000000100e0c7819 */ /* 0x000fe400000006ff */
[----:B------:R-:W-:-:S02]  /*1ed0*/  PRMT R14, R15, 0x7632, R14 ;  /* 0x000076320f0e7816 */ /* 0x000fc4000000000e */
[----:B------:R-:W-:Y:S01]  /*1ee0*/  SHF.L.U32 R15, R15, 0x10, RZ ;  /* 0x000000100f0f7819 */ /* 0x000fe200000006ff */
[----:B------:R-:W-:-:S04]  /*1ef0*/  FADD.FTZ R10, -R202, R10 ;  /* 0x0000000aca0a7221 */ /* 0x000fc80000010100 */
[----:B------:R-:W-:Y:S01]  /*1f00*/  FADD.FTZ R13, -R202, R15 ;  /* 0x0000000fca0d7221 */ /* 0x000fe20000010100 */
[----:B------:R-:W-:Y:S01]  /*1f10*/  SHF.L.U32 R15, R16, 0x10, RZ ;  /* 0x00000010100f7819 */ /* 0x000fe200000006ff */
[----:B------:R-:W-:Y:S01]  /*1f20*/  FMUL.FTZ R10, R180, R10 ;  /* 0x0000000ab40a7220 */ /* 0x000fe20000410000 */
[----:B------:R-:W-:-:S03]  /*1f30*/  FADD.FTZ R80, R80, R172 ;  /* 0x000000ac50507221 */ /* 0x000fc60000010000 */
[----:B------:R-:W-:Y:S01]  /*1f40*/  FADD.FTZ R15, -R202, R15 ;  /* 0x0000000fca0f7221 */ /* 0x000fe20000010100 */
[----:B------:R-:W-:Y:S01]  /*1f50*/  FFMA.FTZ R36, R10, R172, R36 ;  /* 0x000000ac0a247223 */ /* 0x000fe20000010024 */
[----:B------:R-:W-:Y:S01]  /*1f60*/  SHF.L.U32 R231, R231, 0x10, RZ ;  /* 0x00000010e7e77819 */ /* 0x000fe200000006ff */
[----:B------:R-:W-:Y:S01]  /*1f70*/  IMAD.U32 R172, R14, 0x10000, RZ ;  /* 0x000100000eac7824 */ /* 0x000fe200078e00ff */
[----:B------:R-:W-:Y:S01]  /*1f80*/  SHF.L.U32 R176, R176, 0x10, RZ ;  /* 0x00000010b0b07819 */ /* 0x000fe200000006ff */
[----:B------:R-:W-:Y:S01]  /*1f90*/  FMUL.FTZ R14, R180, R15 ;  /* 0x0000000fb40e7220 */ /* 0x000fe20000410000 */
[----:B------:R-:W-:Y:S01]  /*1fa0*/  FADD.FTZ R216, R216, R232 ;  /* 0x000000e8d8d87221 */ /* 0x000fe20000010000 */
[----:B------:R-:W-:Y:S01]  /*1fb0*/  FADD.FTZ R81, R81, R231 ;  /* 0x000000e751517221 */ /* 0x000fe20000010000 */
[----:B------:R-:W-:Y:S01]  /*1fc0*/  FFMA.FTZ R203, R10, R232, R203 ;  /* 0x000000e80acb7223 */ /* 0x000fe200000100cb */
[----:B------:R-:W-:Y:S01]  /*1fd0*/  FADD.FTZ R176, -R202, R176 ;  /* 0x000000b0cab07221 */ /* 0x000fe20000010100 */
[----:B------:R-:W-:Y:S01]  /*1fe0*/  FFMA.FTZ R37, R14, R231, R37 ;  /* 0x000000e70e257223 */ /* 0x000fe20000010025 */
[----:B------:R-:W-:-:S02]  /*1ff0*/  SHF.L.U32 R229, R229, 0x10, RZ ;  /* 0x00000010e5e57819 */ /* 0x000fc400000006ff */
[----:B------:R-:W-:Y:S01]  /*2000*/  SHF.L.U32 R17, R17, 0x10, RZ ;  /* 0x0000001011117819 */ /* 0x000fe200000006ff */
[----:B------:R-:W-:Y:S01]  /*2010*/  FMUL.FTZ R15, R180, R176 ;  /* 0x000000b0b40f7220 */ /* 0x000fe20000410000 */
[C---:B------:R-:W-:Y:S01]  /*2020*/  FADD.FTZ R12, -R202.reuse, R12 ;  /* 0x0000000cca0c7221 */ /* 0x040fe20000010100 */
[----:B------:R-:W-:Y:S02]  /*2030*/  FADD.FTZ R83, R83, R229 ;  /* 0x000000e553537221 */ /* 0x000fe40000010000 */
[----:B------:R-:W-:Y:S01]  /*2040*/  FFMA.FTZ R39, R15, R229, R39 ;  /* 0x000000e50f277223 */ /* 0x000fe20000010027 */
[----:B------:R-:W-:Y:S01]  /*2050*/  FADD.FTZ R16, -R202, R17 ;  /* 0x00000011ca107221 */ /* 0x000fe20000010100 */
[----:B------:R-:W-:Y:S01]  /*2060*/  SHF.L.U32 R227, R227, 0x10, RZ ;  /* 0x00000010e3e37819 */ /* 0x000fe200000006ff */
[C---:B------:R-:W-:Y:S02]  /*2070*/  FMUL.FTZ R12, R180.reuse, R12 ;  /* 0x0000000cb40c7220 */ /* 0x040fe40000410000 */
[----:B------:R-:W-:Y:S01]  /*2080*/  FMUL.FTZ R16, R180, R16 ;  /* 0x00000010b4107220 */ /* 0x000fe20000410000 */
[----:B------:R-:W-:Y:S01]  /*2090*/  PRMT R225, R175, 0x7632, R225 ;  /* 0x00007632afe17816 */ /* 0x000fe200000000e1 */
[----:B------:R-:W-:Y:S01]  /*20a0*/  FADD.FTZ R85, R85, R227 ;  /* 0x000000e355557221 */ /* 0x000fe20000010000 */
[----:B------:R-:W-:Y:S01]  /*20b0*/  SHF.L.U32 R175, R175, 0x10, RZ ;  /* 0x00000010afaf7819 */ /* 0x000fe200000006ff */
[----:B------:R-:W-:Y:S01]  /*20c0*/  FADD.FTZ R17, -R202, R172 ;  /* 0x000000acca117221 */ /* 0x000fe20000010100 */
[----:B------:R-:W-:Y:S01]  /*20d0*/  FFMA.FTZ R41, R16, R227, R41 ;  /* 0x000000e310297223 */ /* 0x000fe20000010029 */
[----:B------:R-:W-:Y:S01]  /*20e0*/  SHF.L.U32 R225, R225, 0x10, RZ ;  /* 0x00000010e1e17819 */ /* 0x000fe200000006ff */
[C---:B------:R-:W-:Y:S01]  /*20f0*/  FMUL.FTZ R13, R180.reuse, R13 ;  /* 0x0000000db40d7220 */ /* 0x040fe20000410000 */
[----:B------:R-:W-:Y:S01]  /*2100*/  FMUL.FTZ R17, R180, R17 ;  /* 0x00000011b4117220 */ /* 0x000fe20000410000 */
[----:B------:R-:W-:-:S02]  /*2110*/  FMUL.FTZ R226, R226, R175 ;  /* 0x000000afe2e27220 */ /* 0x000fc40000410000 */
[----:B------:R-:W-:Y:S01]  /*2120*/  FADD.FTZ R87, R87, R225 ;  /* 0x000000e157577221 */ /* 0x000fe20000010000 */
[----:B------:R-:W-:Y:S01]  /*2130*/  FFMA.FTZ R43, R17, R225, R43 ;  /* 0x000000e1112b7223 */ /* 0x000fe2000001002b */
[----:B------:R-:W-:Y:S01]  /*2140*/  FADD.FTZ R84, R84, R174 ;  /* 0x000000ae54547221 */ /* 0x000fe20000010000 */
[----:B------:R-:W-:Y:S01]  /*2150*/  FFMA.FTZ R40, R12, R174, R40 ;  /* 0x000000ae0c287223 */ /* 0x000fe20000010028 */
        /* <DEDUP_REMOVED lines=8> */
[----:B------:R-:W-:-:S03]  /*21e0*/  FFMA.FTZ R203, R11, R230, R203 ;  /* 0x000000e60bcb7223 */ /* 0x000fc600000100cb */
[----:B------:R-:W-:Y:S01]  /*21f0*/  FADD.FTZ R216, R216, R229 ;  /* 0x000000e5d8d87221 */ /* 0x000fe20000010000 */
[----:B------:R-:W-:-:S03]  /*2200*/  FFMA.FTZ R203, R15, R229, R203 ;  /* 0x000000e50fcb7223 */ /* 0x000fc600000100cb */
[----:B------:R-:W-:Y:S01]  /*2210*/  FADD.FTZ R216, R216, R228 ;  /* 0x000000e4d8d87221 */ /* 0x000fe20000010000 */
[----:B----4-:R-:W-:Y:S01]  /*2220*/  FMUL.FTZ R227, R177, R227 ;  /* 0x000000e3b1e37220 */ /* 0x010fe20000410000 */
[----:B------:R-:W-:-:S03]  /*2230*/  FFMA.FTZ R203, R12, R228, R203 ;  /* 0x000000e40ccb7223 */ /* 0x000fc600000100cb */
[----:B------:R-:W-:Y:S01]  /*2240*/  FADD.FTZ R216, R216, R227 ;  /* 0x000000e3d8d87221 */ /* 0x000fe20000010000 */
[----:B------:R-:W-:Y:S01]  /*2250*/  FFMA.FTZ R203, R16, R227, R203 ;  /* 0x000000e310cb7223 */ /* 0x000fe200000100cb */
[----:B------:R-:W-:Y:S02]  /*2260*/  FMUL.FTZ R225, R173, R225 ;  /* 0x000000e1ade17220 */ /* 0x000fe40000410000 */
[----:B------:R-:W-:Y:S01]  /*2270*/  FADD.FTZ R216, R216, R226 ;  /* 0x000000e2d8d87221 */ /* 0x000fe20000010000 */
[----:B------:R-:W-:-:S03]  /*2280*/  FFMA.FTZ R203, R13, R226, R203 ;  /* 0x000000e20dcb7223 */ /* 0x000fc600000100cb */
[----:B------:R-:W-:Y:S01]  /*2290*/  FADD.FTZ R216, R216, R225 ;  /* 0x000000e1d8d87221 */ /* 0x000fe20000010000 */
[----:B------:R-:W-:-:S07]  /*22a0*/  FFMA.FTZ R203, R17, R225, R203 ;  /* 0x000000e111cb7223 */ /* 0x000fce00000100cb */
.L_x_372:
[----:B------:R-:W-:Y:S05]  /*22b0*/  BSYNC B1 ;  /* 0x0000000000017941 */ /* 0x000fea0003800000 */
.L_x_371:
        /* <DEDUP_REMOVED lines=22> */
[----:B------:R-:W-:Y:S02]  /*2420*/  SHF.L.U32 R173, R173, 0x10, RZ ;  /* 0x00000010adad7819 */ /* 0x000fe400000006ff */
        /* <DEDUP_REMOVED lines=31> */
[----:B------:R-:W-:Y:S01]  /*2620*/  FADD.FTZ R176, -R202, R176 ;  /* 0x000000b0cab07221 */ /* 0x000fe20000010100 */
[----:B------:R-:W-:Y:S01]  /*2630*/  FADD.FTZ R89, R89, R223 ;  /* 0x000000df59597221 */ /* 0x000fe20000010000 */
[----:B------:R-:W-:Y:S01]  /*2640*/  FFMA.FTZ R45, R22, R223, R45 ;  /* 0x000000df162d7223 */ /* 0x000fe2000001002d */
[----:B------:R-:W-:Y:S01]  /*2650*/  FFMA.FTZ R203, R18, R224, R203 ;  /* 0x000000e012cb7223 */ /* 0x000fe200000100cb */
[----:B------:R-:W-:Y:S01]  /*2660*/  SHF.L.U32 R221, R221, 0x10, RZ ;  /* 0x00000010dddd7819 */ /* 0x000fe200000006ff */
[----:B------:R-:W-:Y:S01]  /*2670*/  FMUL.FTZ R23, R180, R176 ;  /* 0x000000b0b4177220 */ /* 0x000fe20000410000 */
[----:B------:R-:W-:Y:S01]  /*2680*/  SHF.L.U32 R25, R25, 0x10, RZ ;  /* 0x0000001019197819 */ /* 0x000fe200000006ff */
[----:B------:R-:W-:-:S02]  /*2690*/  FADD.FTZ R20, -R202, R20 ;  /* 0x00000014ca147221 */ /* 0x000fc40000010100 */
[----:B------:R-:W-:Y:S01]  /*26a0*/  FADD.FTZ R91, R91, R221 ;  /* 0x000000dd5b5b7221 */ /* 0x000fe20000010000 */
        /* <DEDUP_REMOVED lines=39> */
.L_x_374:
[----:B------:R-:W-:Y:S05]  /*2920*/  BSYNC B1 ;  /* 0x0000000000017941 */ /* 0x000fea0003800000 */
.L_x_373:
        /* <DEDUP_REMOVED lines=12> */
[----:B------:R1:W5:Y:S04]  /*29f0*/  @P5 LDG.E.128 R164, desc[UR4][R172.64] ;  /* 0x00000004aca45981 */ /* 0x000368000c1e1d00 */
[----:B------:R-:W2:Y:S01]  /*2a00*/  LDG.E.128 R176, desc[UR4][R176.64] ;  /* 0x00000004b0b07981 */ /* 0x000ea2000c1e1d00 */
[----:B-1----:R-:W-:-:S04]  /*2a10*/  LEA R172, P5, R218, UR10, 0x4 ;  /* 0x0000000adaac7c11 */ /* 0x002fc8000f8a20ff */
        /* <DEDUP_REMOVED lines=8> */
[----:B---3--:R-:W-:-:S03]  /*2aa0*/  SHF.L.U32 R181, R172, 0x10, RZ ;  /* 0x00000010acb57819 */ /* 0x008fc600000006ff */
[-C--:B------:R-:W-:Y:S02]  /*2ab0*/  FMUL.FTZ R220, R187, R176.reuse ;  /* 0x000000b0bbdc7220 */ /* 0x080fe40000410000 */
[----:B------:R-:W3:Y:S01]  /*2ac0*/  LDL R187, [R1+0xb4] ;  /* 0x0000b40001bb7983 */ /* 0x000ee20000100800 */
[----:B------:R-:W-:Y:S01]  /*2ad0*/  FADD.FTZ R181, -R202, R181 ;  /* 0x000000b5cab57221 */ /* 0x000fe20000010100 */
[----:B------:R-:W-:Y:S02]  /*2ae0*/  PRMT R185, R172, 0x7632, R185 ;  /* 0x00007632acb97816 */ /* 0x000fe400000000b9 */
[----:B------:R-:W-:Y:S01]  /*2af0*/  PRMT R172, R174, 0x7632, R172 ;  /* 0x00007632aeac7816 */ /* 0x000fe200000000ac */
[----:B-----5:R-:W-:Y:S01]  /*2b00*/  FMUL.FTZ R181, R180, R181 ;  /* 0x000000b5b4b57220 */ /* 0x020fe20000410000 */
[----:B------:R-:W-:Y:S01]  /*2b10*/  SHF.L.U32 R174, R174, 0x10, RZ ;  /* 0x00000010aeae7819 */ /* 0x000fe200000006ff */
[----:B------:R-:W-:Y:S02]  /*2b20*/  FADD.FTZ R96, R96, R176 ;  /* 0x000000b060607221 */ /* 0x000fe40000010000 */
[----:B------:R-:W-:-:S02]  /*2b30*/  FFMA.FTZ R52, R181, R176, R52 ;  /* 0x000000b0b5347223 */ /* 0x000fc40000010034 */
[----:B------:R-:W3:Y:S01]  /*2b40*/  LDL R176, [R1+0xac] ;  /* 0x0000ac0001b07983 */ /* 0x000ee20000100800 */
[----:B------:R-:W-:-:S04]  /*2b50*/  FADD.FTZ R174, -R202, R174 ;  /* 0x000000aecaae7221 */ /* 0x000fc80000010100 */
[----:B------:R-:W-:Y:S02]  /*2b60*/  FMUL.FTZ R183, R180, R174 ;  /* 0x000000aeb4b77220 */ /* 0x000fe40000410000 */
[----:B------:R-:W3:Y:S01]  /*2b70*/  LDL R174, [R1+0xa4] ;  /* 0x0000a40001ae7983 */ /* 0x000ee20000100800 */
[----:B------:R-:W-:Y:S02]  /*2b80*/  SHF.L.U32 R185, R185, 0x10, RZ ;  /* 0x00000010b9b97819 */ /* 0x000fe400000006ff */
[----:B------:R-:W-:-:S03]  /*2b90*/  PRMT R186, R173, 0x7632, R186 ;  /* 0x00007632adba7816 */ /* 0x000fc600000000ba */
[----:B------:R-:W-:Y:S01]  /*2ba0*/  FADD.FTZ R185, -R202, R185 ;  /* 0x000000b9cab97221 */ /* 0x000fe20000010100 */
[----:B------:R-:W-:Y:S02]  /*2bb0*/  SHF.L.U32 R217, R217, 0x10, RZ ;  /* 0x00000010d9d97819 */ /* 0x000fe400000006ff */
[----:B------:R-:W-:Y:S01]  /*2bc0*/  SHF.L.U32 R186, R186, 0x10, RZ ;  /* 0x00000010baba7819 */ /* 0x000fe200000006ff */
[----:B------:R-:W-:Y:S01]  /*2bd0*/  FMUL.FTZ R185, R180, R185 ;  /* 0x000000b9b4b97220 */ /* 0x000fe20000410000 */
[----:B------:R-:W-:Y:S02]  /*2be0*/  IMAD.U32 R182, R173, 0x10000, RZ ;  /* 0x00010000adb67824 */ /* 0x000fe400078e00ff */
[----:B------:R-:W-:Y:S01]  /*2bf0*/  FADD.FTZ R97, R97, R217 ;  /* 0x000000d961617221 */ /* 0x000fe20000010000 */
[----:B------:R-:W-:Y:S01]  /*2c00*/  FADD.FTZ R216, R216, R220 ;  /* 0x000000dcd8d87221 */ /* 0x000fe20000010000 */
[C---:B------:R-:W-:Y:S01]  /*2c10*/  FADD.FTZ R186, -R202.reuse, R186 ;  /* 0x000000bacaba7221 */ /* 0x040fe20000010100 */
[----:B------:R-:W-:Y:S01]  /*2c20*/  FFMA.FTZ R53, R185, R217, R53 ;  /* 0x000000d9b9357223 */ /* 0x000fe20000010035 */
[----:B------:R-:W-:Y:S01]  /*2c30*/  FADD.FTZ R182, -R202, R182 ;  /* 0x000000b6cab67221 */ /* 0x000fe20000010100 */
[----:B------:R-:W-:Y:S01]  /*2c40*/  FFMA.FTZ R203, R181, R220, R203 ;  /* 0x000000dcb5cb7223 */ /* 0x000fe200000100cb */
[----:B------:R-:W-:Y:S01]  /*2c50*/  SHF.L.U32 R210, R210, 0x10, RZ ;  /* 0x00000010d2d27819 */ /* 0x000fe200000006ff */
[----:B------:R-:W-:Y:S01]  /*2c60*/  FMUL.FTZ R186, R180, R186 ;  /* 0x000000bab4ba7220 */ /* 0x000fe20000410000 */
[----:B------:R-:W-:Y:S01]  /*2c70*/  SHF.L.U32 R172, R172, 0x10, RZ ;  /* 0x00000010acac7819 */ /* 0x000fe200000006ff */
[----:B------:R-:W-:Y:S01]  /*2c80*/  FMUL.FTZ R182, R180, R182 ;  /* 0x000000b6b4b67220 */ /* 0x000fe20000410000 */
[----:B------:R-:W-:Y:S01]  /*2c90*/  PRMT R173, R175, 0x7632, R173 ;  /* 0x00007632afad7816 */ /* 0x000fe200000000ad */
[----:B------:R-:W-:Y:S01]  /*2ca0*/  FADD.FTZ R99, R99, R210 ;  /* 0x000000d263637221 */ /* 0x000fe20000010000 */
[----:B------:R-:W-:Y:S01]  /*2cb0*/  PRMT R208, R178, 0x7632, R208 ;  /* 0x00007632b2d07816 */ /* 0x000fe200000000d0 */
[----:B------:R-:W-:Y:S01]  /*2cc0*/  FFMA.FTZ R55, R186, R210, R55 ;  /* 0x000000d2ba377223 */ /* 0x000fe20000010037 */
[----:B------:R-:W-:Y:S01]  /*2cd0*/  SHF.L.U32 R178, R178, 0x10, RZ ;  /* 0x00000010b2b27819 */ /* 0x000fe200000006ff */
[----:B------:R-:W-:Y:S01]  /*2ce0*/  FADD.FTZ R172, -R202, R172 ;  /* 0x000000accaac7221 */ /* 0x000fe20000010100 */
[----:B------:R-:W-:-:S02]  /*2cf0*/  SHF.L.U32 R208, R208, 0x10, RZ ;  /* 0x00000010d0d07819 */ /* 0x000fc400000006ff */
[----:B------:R-:W-:Y:S01]  /*2d00*/  SHF.L.U32 R173, R173, 0x10, RZ ;  /* 0x00000010adad7819 */ /* 0x000fe200000006ff */
[-C--:B----4-:R-:W-:Y:S01]  /*2d10*/  FMUL.FTZ R209, R251, R178.reuse ;  /* 0x000000b2fbd17220 */ /* 0x090fe20000410000 */
[----:B------:R-:W-:Y:S01]  /*2d20*/  SHF.L.U32 R175, R175, 0x10, RZ ;  /* 0x00000010afaf7819 */ /* 0x000fe200000006ff */
[----:B------:R-:W-:Y:S01]  /*2d30*/  FADD.FTZ R101, R101, R208 ;  /* 0x000000d065657221 */ /* 0x000fe20000010000 */
[C---:B------:R-:W-:Y:S01]  /*2d40*/  PRMT R206, R179.reuse, 0x7632, R206 ;  /* 0x00007632b3ce7816 */ /* 0x040fe200000000ce */
[C---:B------:R-:W-:Y:S01]  /*2d50*/  FADD.FTZ R173, -R202.reuse, R173 ;  /* 0x000000adcaad7221 */ /* 0x040fe20000010100 */
[----:B------:R-:W-:Y:S01]  /*2d60*/  SHF.L.U32 R179, R179, 0x10, RZ ;  /* 0x00000010b3b37819 */ /* 0x000fe200000006ff */
[----:B------:R-:W-:Y:S02]  /*2d70*/  FADD.FTZ R175, -R202, R175 ;  /* 0x000000afcaaf7221 */ /* 0x000fe40000010100 */
[----:B------:R-:W-:Y:S02]  /*2d80*/  IMAD.U32 R206, R206, 0x10000, RZ ;  /* 0x00010000cece7824 */ /* 0x000fe400078e00ff */
[----:B------:R-:W-:Y:S01]  /*2d90*/  FMUL.FTZ R184, R180, R175 ;  /* 0x000000afb4b87220 */ /* 0x000fe20000410000 */
[----:B------:R-:W-:Y:S01]  /*2da0*/  FMUL.FTZ R207, R207, R179 ;  /* 0x000000b3cfcf7220 */ /* 0x000fe20000410000 */
[----:B------:R-:W-:Y:S01]  /*2db0*/  FADD.FTZ R103, R103, R206 ;  /* 0x000000ce67677221 */ /* 0x000fe20000010000 */
        /* <DEDUP_REMOVED lines=9> */
[----:B------:R-:W-:-:S03]  /*2e50*/  FFMA.FTZ R203, R185, R217, R203 ;  /* 0x000000d9b9cb7223 */ /* 0x000fc600000100cb */
[----:B------:R-:W-:Y:S01]  /*2e60*/  FADD.FTZ R216, R216, R211 ;  /* 0x000000d3d8d87221 */ /* 0x000fe20000010000 */
[----:B------:R-:W-:Y:S01]  /*2e70*/  FFMA.FTZ R203, R182, R211, R203 ;  /* 0x000000d3b6cb7223 */ /* 0x000fe200000100cb */
[----:B---3--:R-:W-:Y:S01]  /*2e80*/  FMUL.FTZ R210, R187, R210 ;  /* 0x000000d2bbd27220 */ /* 0x008fe20000410000 */
[----:B------:R-:W-:-:S03]  /*2e90*/  FMUL.FTZ R187, R180, R172 ;  /* 0x000000acb4bb7220 */ /* 0x000fc60000410000 */
[----:B------:R-:W-:Y:S01]  /*2ea0*/  FADD.FTZ R216, R216, R210 ;  /* 0x000000d2d8d87221 */ /* 0x000fe20000010000 */
[----:B------:R-:W-:Y:S01]  /*2eb0*/  FFMA.FTZ R203, R186, R210, R203 ;  /* 0x000000d2bacb7223 */ /* 0x000fe200000100cb */
[-C--:B------:R-:W-:Y:S02]  /*2ec0*/  FFMA.FTZ R57, R187, R208.reuse, R57 ;  /* 0x000000d0bb397223 */ /* 0x080fe40000010039 */
[----:B------:R-:W-:Y:S01]  /*2ed0*/  FADD.FTZ R216, R216, R209 ;  /* 0x000000d1d8d87221 */ /* 0x000fe20000010000 */
[----:B------:R-:W-:Y:S01]  /*2ee0*/  FFMA.FTZ R203, R183, R209, R203 ;  /* 0x000000d1b7cb7223 */ /* 0x000fe200000100cb */
[----:B------:R-:W-:Y:S01]  /*2ef0*/  FMUL.FTZ R208, R176, R208 ;  /* 0x000000d0b0d07220 */ /* 0x000fe20000410000 */
[----:B------:R-:W-:-:S03]  /*2f00*/  FMUL.FTZ R188, R180, R173 ;  /* 0x000000adb4bc7220 */ /* 0x000fc60000410000 */
[----:B------:R-:W-:Y:S01]  /*2f10*/  FADD.FTZ R216, R216, R208 ;  /* 0x000000d0d8d87221 */ /* 0x000fe20000010000 */
[----:B------:R-:W-:Y:S01]  /*2f20*/  FFMA.FTZ R203, R187, R208, R203 ;  /* 0x000000d0bbcb7223 */ /* 0x000fe200000100cb */
[-C--:B------:R-:W-:Y:S01]  /*2f30*/  FFMA.FTZ R59, R188, R206.reuse, R59 ;  /* 0x000000cebc3b7223 */ /* 0x080fe2000001003b */
[----:B------:R-:W-:Y:S01]  /*2f40*/  FMUL.FTZ R206, R174, R206 ;  /* 0x000000ceaece7220 */ /* 0x000fe20000410000 */
[----:B------:R-:W-:Y:S01]  /*2f50*/  FADD.FTZ R216, R216, R207 ;  /* 0x000000cfd8d87221 */ /* 0x000fe20000010000 */
[----:B------:R-:W-:-:S03]  /*2f60*/  FFMA.FTZ R203, R184, R207, R203 ;  /* 0x000000cfb8cb7223 */ /* 0x000fc600000100cb */
[----:B------:R-:W-:Y:S01]  /*2f70*/  FADD.FTZ R216, R216, R206 ;  /* 0x000000ced8d87221 */ /* 0x000fe20000010000 */
[----:B------:R-:W-:-:S07]  /*2f80*/  FFMA.FTZ R203, R188, R206, R203 ;  /* 0x000000cebccb7223 */ /* 0x000fce00000100cb */
.L_x_376:
[----:B------:R-:W-:Y:S05]  /*2f90*/  BSYNC B1 ;  /* 0x0000000000017941 */ /* 0x000fea0003800000 */
.L_x_375:
[----:B------:R-:W-:Y:S01]  /*2fa0*/  ISETP.NE.AND P5, PT, R244, RZ, PT ;  /* 0x000000fff400720c */ /* 0x000fe20003fa5270 */
[----:B------:R-:W-:-:S12]  /*2fb0*/  BSSY B1, `(.L_x_377) ;  /* 0x0000065000017945 */ /* 0x000fd80003800000 */
[----:B------:R-:W-:Y:S05]  /*2fc0*/  @!P5 BRA `(.L_x_378) ;  /* 0x00000004008cd947 */ /* 0x000fea0003800000 */
[----:B------:R-:W-:Y:S01]  /*2fd0*/  ISETP.NE.U32.AND P5, PT, RZ, UR8, PT ;  /* 0x00000008ff007c0c */ /* 0x000fe2000bfa5070 */
[----:B------:R-:W1:Y:S01]  /*2fe0*/  LDC.64 R176, c[0x0][0x2b8] ;  /* 0x0000ae00ffb07b82 */ /* 0x000e620000000a00 */
[----:B------:R-:W2:Y:S02]  /*2ff0*/  LDL R200, [R1+0xa0] ;  /* 0x0000a00001c87983 */ /* 0x000ea40000100800 */
[----:B------:R-:W-:Y:S02]  /*3000*/  ISETP.NE.AND.EX P5, PT, RZ, UR9, PT, P5 ;  /* 0x00000009ff007c0c */ /* 0x000fe4000bfa5350 */
[----:B------:R-:W3:Y:S04]  /*3010*/  LDL R196, [R1+0x98] ;  /* 0x0000980001c47983 */ /* 0x000ee80000100800 */
[----:B------:R-:W4:Y:S04]  /*3020*/  LDL R192, [R1+0x90] ;  /* 0x0000900001c07983 */ /* 0x000f280000100800 */
[----:B------:R-:W4:Y:S03]  /*3030*/  LDL R251, [R1+0x88] ;  /* 0x0000880001fb7983 */ /* 0x000f260000100800 */
[----:B------:R-:W-:-:S04]  /*3040*/  @P5 LEA R172, P6, R218, UR8, 0x4 ;  /* 0x00000008daac5c11 */ /* 0x000fc8000f8c20ff */
[----:B------:R-:W-:-:S05]  /*3050*/  @P5 LEA.HI.X R173, R218, UR9, RZ, 0x4, P6 ;  /* 0x00000009daad5c11 */ /* 0x000fca000b0f24ff */
[----:B------:R0:W5:Y:S02]  /*3060*/  @P5 LDG.E.128 R168, desc[UR4][R172.64] ;  /* 0x00000004aca85981 */ /* 0x000164000c1e1d00 */
[----:B0-----:R-:W-:-:S04]  /*3070*/  LEA R172, P5, R218, UR10, 0x4 ;  /* 0x0000000adaac7c11 */ /* 0x001fc8000f8a20ff */
[----:B------:R-:W-:-:S06]  /*3080*/  LEA.HI.X R173, R218, UR11, RZ, 0x4, P5 ;  /* 0x0000000bdaad7c11 */ /* 0x000fcc000a8f24ff */
[----:B------:R-:W2:Y:S01]  /*3090*/  LDG.E.128 R172, desc[UR4][R172.64] ;  /* 0x00000004acac7981 */ /* 0x000ea2000c1e1d00 */
[----:B-1----:R-:W-:-:S06]  /*30a0*/  IMAD.WIDE.U32 R176, R218, 0x10, R176 ;  /* 0x00000010dab07825 */ /* 0x002fcc00078e00b0 */
[----:B------:R-:W3:Y:S01]  /*30b0*/  LDG.E.128 R176, desc[UR4][R176.64] ;  /* 0x00000004b0b07981 */ /* 0x000ee2000c1e1d00 */
[C---:B--2---:R-:W-:Y:S02]  /*30c0*/  PRMT R191, R175.reuse, 0x7632, R191 ;  /* 0x00007632afbf7816 */ /* 0x044fe400000000bf */
[----:B------:R-:W-:Y:S02]  /*30d0*/  SHF.L.U32 R193, R175, 0x10, RZ ;  /* 0x00000010afc17819 */ /* 0x000fe400000006ff */
[----:B------:R-:W2:Y:S01]  /*30e0*/  LDL R175, [R1+0x9c] ;  /* 0x00009c0001af7983 */ /* 0x000ea20000100800 */
[C---:B------:R-:W-:Y:S02]  /*30f0*/  PRMT R195, R174.reuse, 0x7632, R195 ;  /* 0x00007632aec37816 */ /* 0x040fe400000000c3 */
[----:B------:R-:W-:Y:S01]  /*3100*/  SHF.L.U32 R197, R174, 0x10, RZ ;  /* 0x00000010aec57819 */ /* 0x000fe200000006ff */
[----:B------:R-:W-:Y:S01]  /*3110*/  FADD.FTZ R193, -R202, R193 ;  /* 0x000000c1cac17221 */ /* 0x000fe20000010100 */
[----:B------:R-:W2:Y:S01]  /*3120*/  LDL R174, [R1+0x94] ;  /* 0x0000940001ae7983 */ /* 0x000ea20000100800 */
[----:B------:R-:W-:-:S02]  /*3130*/  PRMT R199, R173, 0x7632, R199 ;  /* 0x00007632adc77816 */ /* 0x000fc400000000c7 */
[----:B------:R-:W-:Y:S01]  /*3140*/  SHF.L.U32 R201, R173, 0x10, RZ ;  /* 0x00000010adc97819 */ /* 0x000fe200000006ff */
[----:B------:R-:W-:Y:S01]  /*3150*/  FADD.FTZ R197, -R202, R197 ;  /* 0x000000c5cac57221 */ /* 0x000fe20000010100 */
[----:B------:R-:W2:Y:S01]  /*3160*/  LDL R173, [R1+0x8c] ;  /* 0x00008c0001ad7983 */ /* 0x000ea20000100800 */
[C---:B------:R-:W-:Y:S02]  /*3170*/  PRMT R205, R172.reuse, 0x7632, R205 ;  /* 0x00007632accd7816 */ /* 0x040fe400000000cd */
[----:B------:R-:W-:Y:S01]  /*3180*/  SHF.L.U32 R240, R172, 0x10, RZ ;  /* 0x00000010acf07819 */ /* 0x000fe200000006ff */
[----:B------:R-:W-:Y:S01]  /*3190*/  FADD.FTZ R201, -R202, R201 ;  /* 0x000000c9cac97221 */ /* 0x000fe20000010100 */
[----:B------:R-:W2:Y:S01]  /*31a0*/  LDL R172, [R1+0x84] ;  /* 0x0000840001ac7983 */ /* 0x000ea20000100800 */
[----:B------:R-:W-:Y:S01]  /*31b0*/  IMAD.U32 R205, R205, 0x10000, RZ ;  /* 0x00010000cdcd7824 */ /* 0x000fe200078e00ff */
[----:B---3--:R-:W-:Y:S01]  /*31c0*/  PRMT R204, R176, 0x7632, R204 ;  /* 0x00007632b0cc7816 */ /* 0x008fe200000000cc */
[----:B------:R-:W-:Y:S01]  /*31d0*/  FADD.FTZ R240, -R202, R240 ;  /* 0x000000f0caf07221 */ /* 0x000fe20000010100 */
[----:B------:R-:W-:Y:S01]  /*31e0*/  SHF.L.U32 R176, R176, 0x10, RZ ;  /* 0x00000010b0b07819 */ /* 0x000fe200000006ff */
[----:B------:R-:W-:Y:S01]  /*31f0*/  FADD.FTZ R205, -R202, R205 ;  /* 0x000000cdcacd7221 */ /* 0x000fe20000010100 */
[----:B------:R-:W-:Y:S01]  /*3200*/  SHF.L.U32 R199, R199, 0x10, RZ ;  /* 0x00000010c7c77819 */ /* 0x000fe200000006ff */
[----:B-----5:R-:W-:Y:S01]  /*3210*/  FMUL.FTZ R240, R180, R240 ;  /* 0x000000f0b4f07220 */ /* 0x020fe20000410000 */
[----:B------:R-:W-:Y:S01]  /*3220*/  SHF.L.U32 R204, R204, 0x10, RZ ;  /* 0x00000010cccc7819 */ /* 0x000fe200000006ff */
[----:B------:R-:W-:Y:S01]  /*3230*/  FMUL.FTZ R205, R180, R205 ;  /* 0x000000cdb4cd7220 */ /* 0x000fe20000410000 */
[----:B------:R-:W-:Y:S01]  /*3240*/  FMUL.FTZ R219, R200, R176 ;  /* 0x000000b0c8db7220 */ /* 0x000fe20000410000 */
[C---:B------:R-:W-:Y:S01]  /*3250*/  PRMT R198, R177.reuse, 0x7632, R198 ;  /* 0x00007632b1c67816 */ /* 0x040fe200000000c6 */
[----:B------:R-:W-:Y:S01]  /*3260*/  FADD.FTZ R199, -R202, R199 ;  /* 0x000000c7cac77221 */ /* 0x000fe20000010100 */
[----:B------:R-:W-:Y:S01]  /*3270*/  SHF.L.U32 R177, R177, 0x10, RZ ;  /* 0x00000010b1b17819 */ /* 0x000fe200000006ff */
[----:B------:R-:W-:Y:S01]  /*3280*/  FADD.FTZ R61, R61, R204 ;  /* 0x000000cc3d3d7221 */ /* 0x000fe20000010000 */
[----:B------:R-:W-:Y:S01]  /*3290*/  FFMA.FTZ R105, R205, R204, R105 ;  /* 0x000000cccd697223 */ /* 0x000fe20000010069 */
[----:B------:R-:W-:Y:S01]  /*32a0*/  FADD.FTZ R216, R216, R219 ;  /* 0x000000dbd8d87221 */ /* 0x000fe20000010000 */
[----:B------:R-:W-:Y:S01]  /*32b0*/  FFMA.FTZ R203, R240, R219, R203 ;  /* 0x000000dbf0cb7223 */ /* 0x000fe200000100cb */
[----:B------:R-:W-:Y:S01]  /*32c0*/  SHF.L.U32 R195, R195, 0x10, RZ ;  /* 0x00000010c3c37819 */ /* 0x000fe200000006ff */
[----:B------:R-:W-:Y:S01]  /*32d0*/  FMUL.FTZ R199, R180, R199 ;  /* 0x000000c7b4c77220 */ /* 0x000fe20000410000 */
[----:B------:R-:W-:Y:S01]  /*32e0*/  SHF.L.U32 R198, R198, 0x10, RZ ;  /* 0x00000010c6c67819 */ /* 0x000fe200000006ff */
[----:B------:R-:W-:Y:S01]  /*32f0*/  FMUL.FTZ R201, R180, R201 ;  /* 0x000000c9b4c97220 */ /* 0x000fe20000410000 */
[----:B------:R-:W-:Y:S01]  /*3300*/  FMUL.FTZ R200, R196, R177 ;  /* 0x000000b1c4c87220 */ /* 0x000fe20000410000 */
[----:B------:R-:W-:Y:S01]  /*3310*/  PRMT R194, R178, 0x7632, R194 ;  /* 0x00007632b2c27816 */ /* 0x000fe200000000c2 */
[----:B------:R-:W-:Y:S01]  /*3320*/  FADD.FTZ R195, -R202, R195 ;  /* 0x000000c3cac37221 */ /* 0x000fe20000010100 */
[----:B------:R-:W-:Y:S01]  /*3330*/  SHF.L.U32 R178, R178, 0x10, RZ ;  /* 0x00000010b2b27819 */ /* 0x000fe200000006ff */
[----:B------:R-:W-:Y:S01]  /*3340*/  FADD.FTZ R63, R63, R198 ;  /* 0x000000c63f3f7221 */ /* 0x000fe20000010000 */
[----:B------:R-:W-:Y:S01]  /*3350*/  FFMA.FTZ R107, R199, R198, R107 ;  /* 0x000000c6c76b7223 */ /* 0x000fe2000001006b */
[----:B------:R-:W-:Y:S01]  /*3360*/  SHF.L.U32 R191, R191, 0x10, RZ ;  /* 0x00000010bfbf7819 */ /* 0x000fe200000006ff */
[----:B------:R-:W-:-:S02]  /*3370*/  IMAD.U32 R194, R194, 0x10000, RZ ;  /* 0x00010000c2c27824 */ /* 0x000fc400078e00ff */
[C---:B------:R-:W-:Y:S01]  /*3380*/  FMUL.FTZ R195, R180.reuse, R195 ;  /* 0x000000c3b4c37220 */ /* 0x040fe20000410000 */
[----:B------:R-:W-:Y:S01]  /*3390*/  FMUL.FTZ R197, R180, R197 ;  /* 0x000000c5b4c57220 */ /* 0x000fe20000410000 */
[----:B----4-:R-:W-:Y:S01]  /*33a0*/  FMUL.FTZ R196, R192, R178 ;  /* 0x000000b2c0c47220 */ /* 0x010fe20000410000 */
[C---:B------:R-:W-:Y:S01]  /*33b0*/  PRMT R190, R179.reuse, 0x7632, R190 ;  /* 0x00007632b3be7816 */ /* 0x040fe200000000be */
[----:B------:R-:W-:Y:S01]  /*33c0*/  FADD.FTZ R191, -R202, R191 ;  /* 0x000000bfcabf7221 */ /* 0x000fe20000010100 */
[----:B------:R-:W-:Y:S01]  /*33d0*/  SHF.L.U32 R179, R179, 0x10, RZ ;  /* 0x00000010b3b37819 */ /* 0x000fe200000006ff */
[----:B------:R-:W-:Y:S01]  /*33e0*/  FADD.FTZ R69, R69, R194 ;  /* 0x000000c245457221 */ /* 0x000fe20000010000 */
[----:B------:R-:W-:Y:S01]  /*33f0*/  FFMA.FTZ R109, R195, R194, R109 ;  /* 0x000000c2c36d7223 */ /* 0x000fe2000001006d */
[----:B------:R-:W-:Y:S01]  /*3400*/  SHF.L.U32 R190, R190, 0x10, RZ ;  /* 0x00000010bebe7819 */ /* 0x000fe200000006ff */
[C---:B------:R-:W-:Y:S01]  /*3410*/  FMUL.FTZ R191, R180.reuse, R191 ;  /* 0x000000bfb4bf7220 */ /* 0x040fe20000410000 */
[----:B------:R-:W-:Y:S01]  /*3420*/  FMUL.FTZ R193, R180, R193 ;  /* 0x000000c1b4c17220 */ /* 0x000fe20000410000 */
[----:B------:R-:W-:Y:S01]  /*3430*/  FMUL.FTZ R192, R251, R179 ;  /* 0x000000b3fbc07220 */ /* 0x000fe20000410000 */
[----:B------:R-:W-:Y:S01]  /*3440*/  FADD.FTZ R60, R60, R176 ;  /* 0x000000b03c3c7221 */ /* 0x000fe20000010000 */
[----:B------:R-:W-:Y:S01]  /*3450*/  FADD.FTZ R71, R71, R190 ;  /* 0x000000be47477221 */ /* 0x000fe20000010000 */
[----:B------:R-:W-:Y:S01]  /*3460*/  FFMA.FTZ R111, R191, R190, R111 ;  /* 0x000000bebf6f7223 */ /* 0x000fe2000001006f */
[----:B------:R-:W-:Y:S01]  /*3470*/  FFMA.FTZ R104, R240, R176, R104 ;  /* 0x000000b0f0687223 */ /* 0x000fe20000010068 */
[----:B------:R-:W-:Y:S01]  /*3480*/  FADD.FTZ R62, R62, R177 ;  /* 0x000000b13e3e7221 */ /* 0x000fe20000010000 */
[----:B------:R-:W-:Y:S01]  /*3490*/  FFMA.FTZ R106, R201, R177, R106 ;  /* 0x000000b1c96a7223 */ /* 0x000fe2000001006a */
[----:B------:R-:W-:Y:S01]  /*34a0*/  FADD.FTZ R68, R68, R178 ;  /* 0x000000b244447221 */ /* 0x000fe20000010000 */
[----:B------:R-:W-:Y:S01]  /*34b0*/  FFMA.FTZ R108, R197, R178, R108 ;  /* 0x000000b2c56c7223 */ /* 0x000fe2000001006c */
[----:B------:R-:W-:Y:S01]  /*34c0*/  FADD.FTZ R70, R70, R179 ;  /* 0x000000b346467221 */ /* 0x000fe20000010000 */
[----:B------:R-:W-:Y:S01]  /*34d0*/  FFMA.FTZ R110, R193, R179, R110 ;  /* 0x000000b3c16e7223 */ /* 0x000fe2000001006e */
[----:B--2---:R-:W-:-:S04]  /*34e0*/  FMUL.FTZ R204, R175, R204 ;  /* 0x000000ccafcc7220 */ /* 0x004fc80000410000 */
[----:B------:R-:W-:Y:S01]  /*34f0*/  FADD.FTZ R216, R216, R204 ;  /* 0x000000ccd8d87221 */ /* 0x000fe20000010000 */
[----:B------:R-:W-:Y:S01]  /*3500*/  FFMA.FTZ R203, R205, R204, R203 ;  /* 0x000000cccdcb7223 */ /* 0x000fe200000100cb */
[----:B------:R-:W-:Y:S02]  /*3510*/  FMUL.FTZ R198, R174, R198 ;  /* 0x000000c6aec67220 */ /* 0x000fe40000410000 */
[----:B------:R-:W-:Y:S01]  /*3520*/  FADD.FTZ R216, R216, R200 ;  /* 0x000000c8d8d87221 */ /* 0x000fe20000010000 */
[----:B------:R-:W-:-:S03]  /*3530*/  FFMA.FTZ R203, R201, R200, R203 ;  /* 0x000000c8c9cb7223 */ /* 0x000fc600000100cb */
        /* <DEDUP_REMOVED lines=12> */
.L_x_378:
[----:B------:R-:W-:Y:S05]  /*3600*/  BSYNC B1 ;  /* 0x0000000000017941 */ /* 0x000fea0003800000 */
.L_x_377:
[----:B------:R-:W-:-:S03]  /*3610*/  UMOV UR6, 0xffffffff ;  /* 0xffffffff00067882 */ /* 0x000fc60000000000 */
[----:B------:R-:W-:Y:S05]  /*3620*/  BRA.DIV UR6, `(.L_x_379) ;  /* 0x0000004606ac7947 */ /* 0x000fea000b800000 */
[----:B------:R-:W1:Y:S02]  /*3630*/  SHFL.BFLY PT, R176, R216, 0x1, 0x1f ;  /* 0x0c201f00d8b07f89 */ /* 0x000e6400000e0000 */
[----:B-1----:R-:W-:Y:S02]  /*3640*/  FADD.FTZ R216, R176, R216 ;  /* 0x000000d8b0d87221 */ /* 0x002fe40000010000 */
[----:B------:R-:W1:Y:S02]  /*3650*/  SHFL.BFLY PT, R176, R203, 0x1, 0x1f ;  /* 0x0c201f00cbb07f89 */ /* 0x000e6400000e0000 */
[----:B-1----:R-:W-:Y:S02]  /*3660*/  FADD.FTZ R203, R176, R203 ;  /* 0x000000cbb0cb7221 */ /* 0x002fe40000010000 */
[----:B------:R-:W1:Y:S02]  /*3670*/  SHFL.BFLY PT, R176, R216, 0x2, 0x1f ;  /* 0x0c401f00d8b07f89 */ /* 0x000e6400000e0000 */
[----:B-1----:R-:W-:-:S02]  /*3680*/  FADD.FTZ R216, R216, R176 ;  /* 0x000000b0d8d87221 */ /* 0x002fc40000010000 */
        /* <DEDUP_REMOVED lines=8> */
[----:B------:R-:W1:Y:S04]  /*3710*/  SHFL.BFLY PT, R176, R203, 0x8, 0x1f ;  /* 0x0d001f00cbb07f89 */ /* 0x000e6800000e0000 */
[----:B------:R2:W3:Y:S01]  /*3720*/  SHFL.BFLY PT, R177, R216, 0x10, 0x1f ;  /* 0x0e001f00d8b17f89 */ /* 0x0004e200000e0000 */
[----:B-1----:R-:W-:-:S05]  /*3730*/  FADD.FTZ R203, R203, R176 ;  /* 0x000000b0cbcb7221 */ /* 0x002fca0000010000 */
[----:B---3--:R2:W1:Y:S02]  /*3740*/  SHFL.BFLY PT, R172, R203, 0x10, 0x1f ;  /* 0x0e001f00cbac7f89 */ /* 0x00846400000e0000 */
.L_x_420:
[----:B------:R-:W-:Y:S01]  /*3750*/  FADD.FTZ R177, R216, R177 ;  /* 0x000000b1d8b17221 */ /* 0x000fe20000010000 */
[----:B------:R-:W-:Y:S01]  /*3760*/  ISETP.NE.AND P5, PT, R243, RZ, PT ;  /* 0x000000fff300720c */ /* 0x000fe20003fa5270 */
[----:B-1----:R-:W-:Y:S01]  /*3770*/  FADD.FTZ R172, R203, R172 ;  /* 0x000000accbac7221 */ /* 0x002fe20000010000 */
[----:B------:R-:W-:Y:S01]  /*3780*/  BSSY B1, `(.L_x_380) ;  /* 0x000007f000017945 */ /* 0x000fe20003800000 */
[----:B------:R-:W-:Y:S02]  /*3790*/  FMUL.FTZ R177, R177, UR12 ;  /* 0x0000000cb1b17c20 */ /* 0x000fe40008410000 */
[----:B------:R-:W-:-:S03]  /*37a0*/  FMUL.FTZ R178, R172, UR12 ;  /* 0x0000000cacb27c20 */ /* 0x000fc60008410000 */
[----:B------:R-:W-:Y:S01]  /*37b0*/  FSEL R179, R177, RZ, !P5 ;  /* 0x000000ffb1b37208 */ /* 0x000fe20006800000 */
[----:B------:R-:W-:Y:S06]  /*37c0*/  @!P0 BRA `(.L_x_381) ;  /* 0x0000000400e88947 */ /* 0x000fec0003800000 */
[----:B------:R-:W-:Y:S01]  /*37d0*/  ISETP.NE.U32.AND P5, PT, RZ, UR8, PT ;  /* 0x00000008ff007c0c */ /* 0x000fe2000bfa5070 */
[----:B--2---:R-:W1:Y:S01]  /*37e0*/  LDC.64 R202, c[0x0][0x220] ;  /* 0x00008800ffca7b82 */ /* 0x004e620000000a00 */
[----:B------:R-:W-:Y:S01]  /*37f0*/  ISETP.NE.U32.AND P6, PT, RZ, UR14, PT ;  /* 0x0000000eff007c0c */ /* 0x000fe2000bfc5070 */
[-CC-:B------:R-:W-:Y:S01]  /*3800*/  FFMA.FTZ R176, R4, R178.reuse, R179.reuse ;  /* 0x000000b204b07223 */ /* 0x180fe200000100b3 */
[----:B------:R-:W-:Y:S01]  /*3810*/  ISETP.NE.AND.EX P5, PT, RZ, UR9, PT, P5 ;  /* 0x00000009ff007c0c */ /* 0x000fe2000bfa5350 */
[----:B------:R-:W-:Y:S01]  /*3820*/  FFMA.FTZ R177, R8, R178, R179 ;  /* 0x000000b208b17223 */ /* 0x000fe200000100b3 */
[----:B------:R-:W-:Y:S01]  /*3830*/  ISETP.NE.AND.EX P6, PT, RZ, UR15, PT, P6 ;  /* 0x0000000fff007c0c */ /* 0x000fe2000bfc5360 */
[----:B------:R-:W-:Y:S01]  /*3840*/  FADD.FTZ R176, R236, -R176 ;  /* 0x800000b0ecb07221 */ /* 0x000fe20000010000 */
[----:B------:R-:W2:Y:S01]  /*3850*/  LDL R218, [R1+0x6c] ;  /* 0x00006c0001da7983 */ /* 0x000ea20000100800 */
[----:B------:R-:W-:Y:S02]  /*3860*/  FADD.FTZ R177, R235, -R177 ;  /* 0x800000b1ebb17221 */ /* 0x000fe40000010000 */
[----:B-----5:R-:W-:Y:S01]  /*3870*/  FMUL.FTZ R176, R180, R176 ;  /* 0x000000b0b4b07220 */ /* 0x020fe20000410000 */
[----:B------:R-:W3:Y:S04]  /*3880*/  LDL R251, [R1+0x70] ;  /* 0x0000700001fb7983 */ /* 0x000ee80000100800 */
[----:B------:R-:W4:Y:S01]  /*3890*/  LDL R216, [R1+0x80] ;  /* 0x0000800001d87983 */ /* 0x000f220000100800 */
[----:B------:R-:W-:-:S02]  /*38a0*/  @P5 PRMT R172, R154, 0x7632, R172 ;  /* 0x000076329aac5816 */ /* 0x000fc400000000ac */
[----:B------:R-:W-:Y:S01]  /*38b0*/  @P5 SHF.L.U32 R173, R154, 0x10, RZ ;  /* 0x000000109aad5819 */ /* 0x000fe200000006ff */
[----:B------:R-:W-:Y:S01]  /*38c0*/  FMUL.FTZ R177, R180, R177 ;  /* 0x000000b1b4b17220 */ /* 0x000fe20000410000 */
[----:B------:R-:W-:-:S03]  /*38d0*/  @P5 SHF.L.U32 R172, R172, 0x10, RZ ;  /* 0x00000010acac5819 */ /* 0x000fc600000006ff */
[----:B------:R-:W-:Y:S02]  /*38e0*/  @P5 FADD.FTZ R176, R176, R173 ;  /* 0x000000adb0b05221 */ /* 0x000fe40000010000 */
[----:B------:R-:W-:-:S03]  /*38f0*/  @P5 FADD.FTZ R177, R177, R172 ;  /* 0x000000acb1b15221 */ /* 0x000fc60000010000 */
[----:B------:R-:W-:Y:S01]  /*3900*/  @P6 F2FP.BF16.F32.PACK_AB R174, RZ, R176 ;  /* 0x000000b0ffae623e */ /* 0x000fe200000010ff */
[----:B-1----:R-:W-:Y:S01]  /*3910*/  IMAD.WIDE.U32 R172, R26, 0x10, R202 ;  /* 0x000000101aac7825 */ /* 0x002fe200078e00ca */
[----:B------:R-:W-:Y:S02]  /*3920*/  @P6 F2FP.BF16.F32.PACK_AB R175, RZ, R177 ;  /* 0x000000b1ffaf623e */ /* 0x000fe400000010ff */
[----:B------:R-:W-:-:S04]  /*3930*/  @P6 PRMT R66, R174, 0x7610, R66 ;  /* 0x00007610ae426816 */ /* 0x000fc80000000042 */
[----:B------:R-:W-:Y:S02]  /*3940*/  @P6 PRMT R66, R66, 0x5410, R175 ;  /* 0x0000541042426816 */ /* 0x000fe400000000af */
[----:B------:R-:W2:Y:S01]  /*3950*/  LDG.E.128 R172, desc[UR4][R172.64] ;  /* 0x00000004acac7981 */ /* 0x000ea2000c1e1d00 */
[-C--:B------:R-:W-:Y:S01]  /*3960*/  FMUL.FTZ R177, R177, R27.reuse ;  /* 0x0000001bb1b17220 */ /* 0x080fe20000410000 */
[----:B------:R-:W-:Y:S01]  /*3970*/  FMUL.FTZ R176, R176, R27 ;  /* 0x0000001bb0b07220 */ /* 0x000fe20000410000 */
[----:B------:R-:W-:-:S04]  /*3980*/  FFMA.FTZ R203, R7, R178, R179 ;  /* 0x000000b207cb7223 */ /* 0x000fc800000100b3 */
[----:B------:R-:W-:-:S04]  /*3990*/  FADD.FTZ R203, R237, -R203 ;  /* 0x800000cbedcb7221 */ /* 0x000fc80000010000 */
[----:B------:R-:W-:Y:S01]  /*39a0*/  FMUL.FTZ R203, R180, R203 ;  /* 0x000000cbb4cb7220 */ /* 0x000fe20000410000 */
[C---:B--2---:R-:W-:Y:S02]  /*39b0*/  SHF.L.U32 R202, R174.reuse, 0x10, RZ ;  /* 0x00000010aeca7819 */ /* 0x044fe400000006ff */
[----:B------:R-:W-:-:S04]  /*39c0*/  PRMT R174, R174, 0x7632, R174 ;  /* 0x00007632aeae7816 */ /* 0x000fc800000000ae */
[----:B------:R-:W-:-:S05]  /*39d0*/  SHF.L.U32 R174, R174, 0x10, RZ ;  /* 0x00000010aeae7819 */ /* 0x000fca00000006ff */
[-C--:B------:R-:W-:Y:S01]  /*39e0*/  FFMA.FTZ R117, R174, R177.reuse, R117 ;  /* 0x000000b1ae757223 */ /* 0x080fe20000010075 */
[----:B------:R-:W-:Y:S02]  /*39f0*/  FMUL.FTZ R177, R218, R177 ;  /* 0x000000b1dab17220 */ /* 0x000fe40000410000 */
[----:B------:R-:W2:Y:S01]  /*3a00*/  LDL R218, [R1+0x74] ;  /* 0x0000740001da7983 */ /* 0x000ea20000100800 */
[----:B------:R-:W-:Y:S01]  /*3a10*/  FFMA.FTZ R174, R0, R178, R179 ;  /* 0x000000b200ae7223 */ /* 0x000fe200000100b3 */
[----:B------:R-:W-:-:S03]  /*3a20*/  FFMA.FTZ R116, R202, R176, R116 ;  /* 0x000000b0ca747223 */ /* 0x000fc60000010074 */
[----:B------:R-:W-:-:S04]  /*3a30*/  FADD.FTZ R174, R6, -R174 ;  /* 0x800000ae06ae7221 */ /* 0x000fc80000010000 */
[----:B------:R-:W-:Y:S01]  /*3a40*/  FMUL.FTZ R202, R180, R174 ;  /* 0x000000aeb4ca7220 */ /* 0x000fe20000410000 */
[----:B------:R-:W-:-:S05]  /*3a50*/  @P5 SHF.L.U32 R174, R152, 0x10, RZ ;  /* 0x0000001098ae5819 */ /* 0x000fca00000006ff */
[----:B------:R-:W-:Y:S01]  /*3a60*/  @P5 FADD.FTZ R202, R202, R174 ;  /* 0x000000aecaca5221 */ /* 0x000fe20000010000 */
[----:B---3--:R-:W-:Y:S02]  /*3a70*/  FMUL.FTZ R176, R251, R176 ;  /* 0x000000b0fbb07220 */ /* 0x008fe40000410000 */
[----:B------:R-:W3:Y:S02]  /*3a80*/  LDL R251, [R1+0x7c] ;  /* 0x00007c0001fb7983 */ /* 0x000ee40000100800 */
[----:B------:R-:W-:-:S04]  /*3a90*/  @P6 F2FP.BF16.F32.PACK_AB R174, RZ, R202 ;  /* 0x000000caffae623e */ /* 0x000fc800000010ff */
[----:B------:R-:W-:Y:S02]  /*3aa0*/  @P6 PRMT R64, R174, 0x7610, R64 ;  /* 0x00007610ae406816 */ /* 0x000fe40000000040 */
[----:B------:R-:W-:Y:S01]  /*3ab0*/  F2FP.BF16.F32.PACK_AB R174, R177, R176 ;  /* 0x000000b0b1ae723e */ /* 0x000fe200000010ff */
[----:B------:R-:W-:Y:S01]  /*3ac0*/  FFMA.FTZ R177, R189, R178, R179 ;  /* 0x000000b2bdb17223 */ /* 0x000fe200000100b3 */
[----:B------:R-:W-:-:S03]  /*3ad0*/  @P5 PRMT R176, R152, 0x7632, R176 ;  /* 0x0000763298b05816 */ /* 0x000fc600000000b0 */
[----:B------:R-:W-:Y:S01]  /*3ae0*/  FADD.FTZ R177, R239, -R177 ;  /* 0x800000b1efb17221 */ /* 0x000fe20000010000 */
[----:B------:R-:W-:-:S03]  /*3af0*/  @P5 SHF.L.U32 R176, R176, 0x10, RZ ;  /* 0x00000010b0b05819 */ /* 0x000fc600000006ff */
[----:B------:R-:W-:-:S04]  /*3b00*/  FMUL.FTZ R177, R180, R177 ;  /* 0x000000b1b4b17220 */ /* 0x000fc80000410000 */
[----:B------:R-:W-:-:S05]  /*3b10*/  @P5 FADD.FTZ R177, R177, R176 ;  /* 0x000000b0b1b15221 */ /* 0x000fca0000010000 */
[----:B------:R-:W-:-:S04]  /*3b20*/  @P6 F2FP.BF16.F32.PACK_AB R176, RZ, R177 ;  /* 0x000000b1ffb0623e */ /* 0x000fc800000010ff */
[----:B------:R-:W-:Y:S01]  /*3b30*/  @P6 PRMT R64, R64, 0x5410, R176 ;  /* 0x0000541040406816 */ /* 0x000fe200000000b0 */
[----:B------:R-:W-:Y:S01]  /*3b40*/  FMUL.FTZ R176, R202, R27 ;  /* 0x0000001bcab07220 */ /* 0x000fe20000410000 */
[----:B------:R-:W-:-:S05]  /*3b50*/  SHF.L.U32 R202, R172, 0x10, RZ ;  /* 0x00000010acca7819 */ /* 0x000fca00000006ff */
[----:B------:R-:W-:Y:S01]  /*3b60*/  FFMA.FTZ R112, R202, R176, R112 ;  /* 0x000000b0ca707223 */ /* 0x000fe20000010070 */
[----:B------:R-:W-:Y:S01]  /*3b70*/  PRMT R202, R172, 0x7632, R202 ;  /* 0x00007632acca7816 */ /* 0x000fe200000000ca */
[----:B------:R-:W-:Y:S01]  /*3b80*/  FMUL.FTZ R172, R177, R27 ;  /* 0x0000001bb1ac7220 */ /* 0x000fe20000410000 */
[----:B------:R-:W-:Y:S02]  /*3b90*/  FFMA.FTZ R177, R5, R178, R179 ;  /* 0x000000b205b17223 */ /* 0x000fe400000100b3 */
[----:B------:R-:W-:Y:S02]  /*3ba0*/  SHF.L.U32 R202, R202, 0x10, RZ ;  /* 0x00000010caca7819 */ /* 0x000fe400000006ff */
[----:B------:R-:W-:-:S03]  /*3bb0*/  FADD.FTZ R177, R238, -R177 ;  /* 0x800000b1eeb17221 */ /* 0x000fc60000010000 */
[----:B------:R-:W-:Y:S01]  /*3bc0*/  FFMA.FTZ R113, R202, R172, R113 ;  /* 0x000000acca717223 */ /* 0x000fe20000010071 */
[----:B------:R-:W-:Y:S01]  /*3bd0*/  FMUL.FTZ R202, R180, R177 ;  /* 0x000000b1b4ca7220 */ /* 0x000fe20000410000 */
[----:B------:R-:W-:-:S04]  /*3be0*/  @P5 IMAD.U32 R177, R153, 0x10000, RZ ;  /* 0x0001000099b15824 */ /* 0x000fc800078e00ff */
[----:B------:R-:W-:-:S05]  /*3bf0*/  @P5 FADD.FTZ R202, R202, R177 ;  /* 0x000000b1caca5221 */ /* 0x000fca0000010000 */
[----:B------:R-:W-:-:S04]  /*3c00*/  @P6 F2FP.BF16.F32.PACK_AB R177, RZ, R202 ;  /* 0x000000caffb1623e */ /* 0x000fc800000010ff */
[----:B------:R-:W-:Y:S02]  /*3c10*/  @P6 PRMT R65, R177, 0x7610, R65 ;  /* 0x00007610b1416816 */ /* 0x000fe40000000041 */
[----:B------:R-:W-:-:S04]  /*3c20*/  @P5 PRMT R177, R153, 0x7632, R177 ;  /* 0x0000763299b15816 */ /* 0x000fc800000000b1 */
[----:B------:R-:W-:-:S05]  /*3c30*/  @P5 SHF.L.U32 R177, R177, 0x10, RZ ;  /* 0x00000010b1b15819 */ /* 0x000fca00000006ff */
[----:B------:R-:W-:-:S05]  /*3c40*/  @P5 FADD.FTZ R203, R203, R177 ;  /* 0x000000b1cbcb5221 */ /* 0x000fca0000010000 */
[----:B------:R-:W-:Y:S01]  /*3c50*/  @P6 F2FP.BF16.F32.PACK_AB R177, RZ, R203 ;  /* 0x000000cbffb1623e */ /* 0x000fe200000010ff */
[----:B------:R-:W-:-:S03]  /*3c60*/  FMUL.FTZ R202, R202, R27 ;  /* 0x0000001bcaca7220 */ /* 0x000fc60000410000 */
[----:B------:R-:W-:Y:S02]  /*3c70*/  @P6 PRMT R65, R65, 0x5410, R177 ;  /* 0x0000541041416816 */ /* 0x000fe400000000b1 */
[----:B------:R-:W-:-:S05]  /*3c80*/  SHF.L.U32 R177, R173, 0x10, RZ ;  /* 0x00000010adb17819 */ /* 0x000fca00000006ff */
[----:B------:R-:W-:Y:S02]  /*3c90*/  FFMA.FTZ R114, R177, R202, R114 ;  /* 0x000000cab1727223 */ /* 0x000fe40000010072 */
[----:B------:R-:W3:Y:S01]  /*3ca0*/  LDL R177, [R1+0x78] ;  /* 0x0000780001b17983 */ /* 0x000ee20000100800 */
[----:B------:R-:W-:Y:S01]  /*3cb0*/  PRMT R173, R173, 0x7632, R173 ;  /* 0x00007632adad7816 */ /* 0x000fe200000000ad */
[----:B------:R-:W-:-:S03]  /*3cc0*/  FMUL.FTZ R203, R203, R27 ;  /* 0x0000001bcbcb7220 */ /* 0x000fc60000410000 */
[----:B------:R-:W-:Y:S01]  /*3cd0*/  SHF.L.U32 R173, R173, 0x10, RZ ;  /* 0x00000010adad7819 */ /* 0x000fe200000006ff */
[----:B----4-:R-:W-:Y:S02]  /*3ce0*/  FMUL.FTZ R176, R216, R176 ;  /* 0x000000b0d8b07220 */ /* 0x010fe40000410000 */
[----:B------:R-:W4:Y:S02]  /*3cf0*/  LDL R216, [R1+0x64] ;  /* 0x0000640001d87983 */ /* 0x000f240000100800 */
[-C--:B------:R-:W-:Y:S01]  /*3d00*/  FFMA.FTZ R115, R173, R203.reuse, R115 ;  /* 0x000000cbad737223 */ /* 0x080fe20000010073 */
[----:B--2---:R-:W-:Y:S02]  /*3d10*/  FMUL.FTZ R203, R218, R203 ;  /* 0x000000cbdacb7220 */ /* 0x004fe40000410000 */
[----:B------:R-:W2:Y:S01]  /*3d20*/  LDL R218, [R1+0x68] ;  /* 0x0000680001da7983 */ /* 0x000ea20000100800 */
[----:B---3--:R-:W-:-:S05]  /*3d30*/  FMUL.FTZ R172, R251, R172 ;  /* 0x000000acfbac7220 */ /* 0x008fca0000410000 */
[----:B------:R-:W-:Y:S02]  /*3d40*/  F2FP.BF16.F32.PACK_AB R172, R172, R176 ;  /* 0x000000b0acac723e */ /* 0x000fe400000010ff */
[----:B------:R-:W-:Y:S01]  /*3d50*/  SHF.L.U32 R176, R175, 0x10, RZ ;  /* 0x00000010afb07819 */ /* 0x000fe200000006ff */
[----:B------:R-:W-:Y:S01]  /*3d60*/  FMUL.FTZ R173, R177, R202 ;  /* 0x000000cab1ad7220 */ /* 0x000fe20000410000 */
[----:B------:R-:W-:-:S04]  /*3d70*/  FFMA.FTZ R177, R3, R178, R179 ;  /* 0x000000b203b17223 */ /* 0x000fc800000100b3 */
[----:B------:R-:W-:-:S04]  /*3d80*/  FADD.FTZ R177, R234, -R177 ;  /* 0x800000b1eab17221 */ /* 0x000fc80000010000 */
[----:B------:R-:W-:Y:S01]  /*3d90*/  FMUL.FTZ R202, R180, R177 ;  /* 0x000000b1b4ca7220 */ /* 0x000fe20000410000 */
[----:B------:R-:W-:-:S05]  /*3da0*/  @P5 SHF.L.U32 R177, R155, 0x10, RZ ;  /* 0x000000109bb15819 */ /* 0x000fca00000006ff */
[----:B------:R-:W-:Y:S01]  /*3db0*/  @P5 FADD.FTZ R202, R202, R177 ;  /* 0x000000b1caca5221 */ /* 0x000fe20000010000 */
[----:B------:R-:W-:Y:S01]  /*3dc0*/  F2FP.BF16.F32.PACK_AB R173, R203, R173 ;  /* 0x000000adcbad723e */ /* 0x000fe200000010ff */
[----:B------:R-:W-:-:S03]  /*3dd0*/  FFMA.FTZ R203, R9, R178, R179 ;  /* 0x000000b209cb7223 */ /* 0x000fc600000100b3 */
[----:B------:R-:W-:Y:S01]  /*3de0*/  @P6 F2FP.BF16.F32.PACK_AB R177, RZ, R202 ;  /* 0x000000caffb1623e */ /* 0x000fe200000010ff */
[----:B------:R-:W-:Y:S01]  /*3df0*/  FMUL.FTZ R202, R202, R27 ;  /* 0x0000001bcaca7220 */ /* 0x000fe20000410000 */
[----:B------:R-:W-:-:S03]  /*3e00*/  FADD.FTZ R203, R233, -R203 ;  /* 0x800000cbe9cb7221 */ /* 0x000fc60000010000 */
[----:B------:R-:W-:Y:S01]  /*3e10*/  FFMA.FTZ R118, R176, R202, R118 ;  /* 0x000000cab0767223 */ /* 0x000fe20000010076 */
[----:B------:R-:W-:Y:S01]  /*3e20*/  @P5 PRMT R176, R155, 0x7632, R176 ;  /* 0x000076329bb05816 */ /* 0x000fe200000000b0 */
[----:B------:R-:W-:-:S03]  /*3e30*/  FMUL.FTZ R203, R180, R203 ;  /* 0x000000cbb4cb7220 */ /* 0x000fc60000410000 */
[----:B------:R-:W-:-:S05]  /*3e40*/  @P5 SHF.L.U32 R176, R176, 0x10, RZ ;  /* 0x00000010b0b05819 */ /* 0x000fca00000006ff */
[----:B------:R-:W-:Y:S01]  /*3e50*/  @P5 FADD.FTZ R203, R203, R176 ;  /* 0x000000b0cbcb5221 */ /* 0x000fe20000010000 */
[----:B------:R-:W-:-:S04]  /*3e60*/  @P6 PRMT R67, R177, 0x7610, R67 ;  /* 0x00007610b1436816 */ /* 0x000fc80000000043 */
[----:B------:R-:W-:-:S04]  /*3e70*/  @P6 F2FP.BF16.F32.PACK_AB R176, RZ, R203 ;  /* 0x000000cbffb0623e */ /* 0x000fc800000010ff */
[----:B------:R-:W-:Y:S02]  /*3e80*/  @P6 PRMT R67, R67, 0x5410, R176 ;  /* 0x0000541043436816 */ /* 0x000fe400000000b0 */
[----:B------:R-:W1:Y:S01]  /*3e90*/  @P6 LDC.64 R176, c[0x0][0x308] ;  /* 0x0000c200ffb06b82 */ /* 0x000e620000000a00 */
[----:B------:R-:W-:Y:S01]  /*3ea0*/  PRMT R175, R175, 0x7632, R175 ;  /* 0x00007632afaf7816 */ /* 0x000fe200000000af */
[----:B------:R-:W-:-:S03]  /*3eb0*/  FMUL.FTZ R203, R203, R27 ;  /* 0x0000001bcbcb7220 */ /* 0x000fc60000410000 */
[----:B------:R-:W-:Y:S01]  /*3ec0*/  SHF.L.U32 R175, R175, 0x10, RZ ;  /* 0x00000010afaf7819 */ /* 0x000fe200000006ff */
[----:B-1----:R-:W-:-:S05]  /*3ed0*/  @P6 IMAD.WIDE.U32 R176, R26, 0x10, R176 ;  /* 0x000000101ab06825 */ /* 0x002fca00078e00b0 */
[----:B------:R1:W-:Y:S02]  /*3ee0*/  @P6 STG.E.128 desc[UR4][R176.64], R64 ;  /* 0x00000040b0006986 */ /* 0x0003e4000c101d04 */
[----:B-1----:R-:W1:Y:S01]  /*3ef0*/  LDC.64 R176, c[0x0][0x2f8] ;  /* 0x0000be00ffb07b82 */ /* 0x002e620000000a00 */
[-C--:B------:R-:W-:Y:S01]  /*3f00*/  FFMA.FTZ R119, R175, R203.reuse, R119 ;  /* 0x000000cbaf777223 */ /* 0x080fe20000010077 */
[----:B----4-:R-:W-:Y:S01]  /*3f10*/  FMUL.FTZ R203, R216, R203 ;  /* 0x000000cbd8cb7220 */ /* 0x010fe20000410000 */
[C---:B-1----:R-:W-:Y:S01]  /*3f20*/  IMAD.WIDE.U32 R176, R26.reuse, 0x10, R176 ;  /* 0x000000101ab07825 */ /* 0x042fe200078e00b0 */
[----:B------:R-:W-:-:S03]  /*3f30*/  IADD3 R26, R26, 0x20, RZ ;  /* 0x000000201a1a7810 */ /* 0x000fc60007ffe0ff */
[----:B--2---:R-:W-:-:S05]  /*3f40*/  FMUL.FTZ R175, R218, R202 ;  /* 0x000000cadaaf7220 */ /* 0x004fca0000410000 */
[----:B------:R-:W-:-:S05]  /*3f50*/  F2FP.BF16.F32.PACK_AB R175, R203, R175 ;  /* 0x000000afcbaf723e */ /* 0x000fca00000010ff */
[----:B------:R1:W-:Y:S02]  /*3f60*/  STG.E.128 desc[UR4][R176.64], R172 ;  /* 0x000000acb0007986 */ /* 0x0003e4000c101d04 */
.L_x_381:
[----:B------:R-:W-:Y:S05]  /*3f70*/  BSYNC B1 ;  /* 0x0000000000017941 */ /* 0x000fea0003800000 */
.L_x_380:
[----:B------:R-:W-:Y:S04]  /*3f80*/  BSSY B1, `(.L_x_382) ;  /* 0x000007c000017945 */ /* 0x000fe80003800000 */
[----:B------:R-:W-:Y:S05]  /*3f90*/  @!P1 BRA `(.L_x_383) ;  /* 0x0000000400e89947 */ /* 0x000fea0003800000 */
[----:B------:R-:W-:Y:S01]  /*3fa0*/  ISETP.NE.U32.AND P5, PT, RZ, UR8, PT ;  /* 0x00000008ff007c0c */ /* 0x000fe2000bfa5070 */
[----:B--2---:R-:W2:Y:S01]  /*3fb0*/  LDC.64 R202, c[0x0][0x220] ;  /* 0x00008800ffca7b82 */ /* 0x004ea20000000a00 */
[----:B------:R-:W-:Y:S01]  /*3fc0*/  ISETP.NE.U32.AND P6, PT, RZ, UR14, PT ;  /* 0x0000000eff007c0c */ /* 0x000fe2000bfc5070 */
[-CC-:B-1----:R-:W-:Y:S01]  /*3fd0*/  FFMA.FTZ R176, R12, R178.reuse, R179.reuse ;  /* 0x000000b20cb07223 */ /* 0x182fe200000100b3 */
[----:B------:R-:W-:Y:S01]  /*3fe0*/  ISETP.NE.AND.EX P5, PT, RZ, UR9, PT, P5 ;  /* 0x00000009ff007c0c */ /* 0x000fe2000bfa5350 */
[----:B------:R-:W-:Y:S01]  /*3ff0*/  FFMA.FTZ R177, R16, R178, R179 ;  /* 0x000000b210b17223 */ /* 0x000fe200000100b3 */
[----:B------:R-:W-:Y:S01]  /*4000*/  ISETP.NE.AND.EX P6, PT, RZ, UR15, PT, P6 ;  /* 0x0000000fff007c0c */ /* 0x000fe2000bfc5360 */
[----:B------:R-:W-:Y:S01]  /*4010*/  FADD.FTZ R176, R228, -R176 ;  /* 0x800000b0e4b07221 */ /* 0x000fe20000010000 */
[----:B------:R-:W3:Y:S01]  /*4020*/  LDL R218, [R1+0x50] ;  /* 0x0000500001da7983 */ /* 0x000ee20000100800 */
[----:B------:R-:W-:Y:S02]  /*4030*/  FADD.FTZ R177, R227, -R177 ;  /* 0x800000b1e3b17221 */ /* 0x000fe40000010000 */
[C---:B-----5:R-:W-:Y:S01]  /*4040*/  FMUL.FTZ R176, R180.reuse, R176 ;  /* 0x000000b0b4b07220 */ /* 0x060fe20000410000 */
[----:B------:R-:W4:Y:S01]  /*4050*/  LDL R216, [R1+0x4c] ;  /* 0x00004c0001d87983 */ /* 0x000f220000100800 */
[----:B------:R-:W-:-:S03]  /*4060*/  FMUL.FTZ R177, R180, R177 ;  /* 0x000000b1b4b17220 */ /* 0x000fc60000410000 */
[----:B------:R-:W4:Y:S01]  /*4070*/  LDL R251, [R1+0x5c] ;  /* 0x00005c0001fb7983 */ /* 0x000f220000100800 */
[C---:B------:R-:W-:Y:S01]  /*4080*/  @P5 PRMT R172, R158.reuse, 0x7632, R172 ;  /* 0x000076329eac5816 */ /* 0x040fe200000000ac */
[----:B------:R-:W-:-:S03]  /*4090*/  @P5 IMAD.U32 R173, R158, 0x10000, RZ ;  /* 0x000100009ead5824 */ /* 0x000fc600078e00ff */
[----:B------:R-:W-:Y:S01]  /*40a0*/  @P5 SHF.L.U32 R172, R172, 0x10, RZ ;  /* 0x00000010acac5819 */ /* 0x000fe200000006ff */
[----:B------:R-:W-:-:S04]  /*40b0*/  @P5 FADD.FTZ R176, R176, R173 ;  /* 0x000000adb0b05221 */ /* 0x000fc80000010000 */
[----:B------:R-:W-:Y:S01]  /*40c0*/  @P5 FADD.FTZ R177, R177, R172 ;  /* 0x000000acb1b15221 */ /* 0x000fe20000010000 */
[----:B------:R-:W-:Y:S01]  /*40d0*/  @P6 F2FP.BF16.F32.PACK_AB R174, RZ, R176 ;  /* 0x000000b0ffae623e */ /* 0x000fe200000010ff */
[----:B--2---:R-:W-:-:S03]  /*40e0*/  IMAD.WIDE.U32 R172, R26, 0x10, R202 ;  /* 0x000000101aac7825 */ /* 0x004fc600078e00ca */
        /* <DEDUP_REMOVED lines=10> */
[----:B------:R-:W-:-:S03]  /*4190*/  PRMT R174, R174, 0x7632, R174 ;  /* 0x00007632aeae7816 */ /* 0x000fc600000000ae */
[-C--:B------:R-:W-:Y:S01]  /*41a0*/  FFMA.FTZ R124, R202, R176.reuse, R124 ;  /* 0x000000b0ca7c7223 */ /* 0x080fe2000001007c */
[----:B------:R-:W-:Y:S01]  /*41b0*/  SHF.L.U32 R174, R174, 0x10, RZ ;  /* 0x00000010aeae7819 */ /* 0x000fe200000006ff */
[----:B---3--:R-:W-:Y:S02]  /*41c0*/  FMUL.FTZ R176, R218, R176 ;  /* 0x000000b0dab07220 */ /* 0x008fe40000410000 */
[----:B------:R-:W2:Y:S02]  /*41d0*/  LDL R218, [R1+0x54] ;  /* 0x0000540001da7983 */ /* 0x000ea40000100800 */
[-C--:B------:R-:W-:Y:S01]  /*41e0*/  FFMA.FTZ R125, R174, R177.reuse, R125 ;  /* 0x000000b1ae7d7223 */ /* 0x080fe2000001007d */
[----:B----4-:R-:W-:Y:S01]  /*41f0*/  FMUL.FTZ R177, R216, R177 ;  /* 0x000000b1d8b17220 */ /* 0x010fe20000410000 */
[----:B------:R-:W-:Y:S01]  /*4200*/  FFMA.FTZ R174, R10, R178, R179 ;  /* 0x000000b20aae7223 */ /* 0x000fe200000100b3 */
[----:B------:R-:W3:Y:S03]  /*4210*/  LDL R216, [R1+0x60] ;  /* 0x0000600001d87983 */ /* 0x000ee60000100800 */
[----:B------:R-:W-:-:S04]  /*4220*/  FADD.FTZ R174, R232, -R174 ;  /* 0x800000aee8ae7221 */ /* 0x000fc80000010000 */
[----:B------:R-:W-:Y:S01]  /*4230*/  FMUL.FTZ R202, R180, R174 ;  /* 0x000000aeb4ca7220 */ /* 0x000fe20000410000 */
[----:B------:R-:W-:-:S05]  /*4240*/  @P5 SHF.L.U32 R174, R156, 0x10, RZ ;  /* 0x000000109cae5819 */ /* 0x000fca00000006ff */
[----:B------:R-:W-:-:S05]  /*4250*/  @P5 FADD.FTZ R202, R202, R174 ;  /* 0x000000aecaca5221 */ /* 0x000fca0000010000 */
        /* <DEDUP_REMOVED lines=21> */
[----:B------:R-:W-:-:S05]  /*43b0*/  @P5 SHF.L.U32 R177, R157, 0x10, RZ ;  /* 0x000000109db15819 */ /* 0x000fca00000006ff */
        /* <DEDUP_REMOVED lines=11> */
[----:B------:R-:W4:Y:S01]  /*4470*/  LDL R177, [R1+0x58] ;  /* 0x0000580001b17983 */ /* 0x000f220000100800 */
[----:B------:R-:W-:Y:S01]  /*4480*/  PRMT R173, R173, 0x7632, R173 ;  /* 0x00007632adad7816 */ /* 0x000fe200000000ad */
[----:B------:R-:W-:-:S04]  /*4490*/  FMUL.FTZ R203, R203, R27 ;  /* 0x0000001bcbcb7220 */ /* 0x000fc80000410000 */
[----:B------:R-:W-:-:S04]  /*44a0*/  IMAD.U32 R173, R173, 0x10000, RZ ;  /* 0x00010000adad7824 */ /* 0x000fc800078e00ff */
[-C--:B------:R-:W-:Y:S01]  /*44b0*/  FFMA.FTZ R123, R173, R203.reuse, R123 ;  /* 0x000000cbad7b7223 */ /* 0x080fe2000001007b */
[----:B--2---:R-:W-:Y:S02]  /*44c0*/  FMUL.FTZ R203, R218, R203 ;  /* 0x000000cbdacb7220 */ /* 0x004fe40000410000 */
[----:B------:R-:W2:Y:S01]  /*44d0*/  LDL R218, [R1+0x48] ;  /* 0x0000480001da7983 */ /* 0x000ea20000100800 */
[----:B---3--:R-:W-:-:S03]  /*44e0*/  FMUL.FTZ R176, R216, R176 ;  /* 0x000000b0d8b07220 */ /* 0x008fc60000410000 */
[----:B------:R-:W3:Y:S01]  /*44f0*/  LDL R216, [R1+0x44] ;  /* 0x0000440001d87983 */ /* 0x000ee20000100800 */
[----:B------:R-:W-:-:S05]  /*4500*/  FMUL.FTZ R172, R251, R172 ;  /* 0x000000acfbac7220 */ /* 0x000fca0000410000 */
[----:B------:R-:W-:Y:S02]  /*4510*/  F2FP.BF16.F32.PACK_AB R172, R172, R176 ;  /* 0x000000b0acac723e */ /* 0x000fe400000010ff */
[C---:B------:R-:W-:Y:S02]  /*4520*/  SHF.L.U32 R176, R175.reuse, 0x10, RZ ;  /* 0x00000010afb07819 */ /* 0x040fe400000006ff */
[----:B------:R-:W-:-:S04]  /*4530*/  PRMT R175, R175, 0x7632, R175 ;  /* 0x00007632afaf7816 */ /* 0x000fc800000000af */
[----:B------:R-:W-:Y:S01]  /*4540*/  SHF.L.U32 R175, R175, 0x10, RZ ;  /* 0x00000010afaf7819 */ /* 0x000fe200000006ff */
[----:B----4-:R-:W-:Y:S01]  /*4550*/  FMUL.FTZ R173, R177, R202 ;  /* 0x000000cab1ad7220 */ /* 0x010fe20000410000 */
        /* <DEDUP_REMOVED lines=18> */
[----:B------:R-:W-:Y:S01]  /*4680*/  @P6 LEA R176, P5, R26, UR14, 0x4 ;  /* 0x0000000e1ab06c11 */ /* 0x000fe2000f8a20ff */
[----:B------:R-:W-:-:S03]  /*4690*/  FMUL.FTZ R203, R203, R27 ;  /* 0x0000001bcbcb7220 */ /* 0x000fc60000410000 */
[----:B------:R-:W-:Y:S01]  /*46a0*/  @P6 LEA.HI.X R177, R26, UR15, RZ, 0x4, P5 ;  /* 0x0000000f1ab16c11 */ /* 0x000fe2000a8f24ff */
[----:B------:R-:W-:-:S04]  /*46b0*/  FFMA.FTZ R127, R175, R203, R127 ;  /* 0x000000cbaf7f7223 */ /* 0x000fc8000001007f */
[----:B------:R1:W-:Y:S02]  /*46c0*/  @P6 STG.E.128 desc[UR4][R176.64], R64 ;  /* 0x00000040b0006986 */ /* 0x0003e4000c101d04 */
[----:B-1----:R-:W-:-:S04]  /*46d0*/  LEA R176, P5, R26, UR16, 0x4 ;  /* 0x000000101ab07c11 */ /* 0x002fc8000f8a20ff */
[C---:B------:R-:W-:Y:S02]  /*46e0*/  LEA.HI.X R177, R26.reuse, UR17, RZ, 0x4, P5 ;  /* 0x000000111ab17c11 */ /* 0x040fe4000a8f24ff */
[----:B------:R-:W-:Y:S01]  /*46f0*/  IADD3 R26, R26, 0x20, RZ ;  /* 0x000000201a1a7810 */ /* 0x000fe20007ffe0ff */
[----:B--2---:R-:W-:Y:S01]  /*4700*/  FMUL.FTZ R175, R218, R202 ;  /* 0x000000cadaaf7220 */ /* 0x004fe20000410000 */
[----:B---3--:R-:W-:-:S05]  /*4710*/  FMUL.FTZ R203, R216, R203 ;  /* 0x000000cbd8cb7220 */ /* 0x008fca0000410000 */
[----:B------:R-:W-:-:S05]  /*4720*/  F2FP.BF16.F32.PACK_AB R175, R203, R175 ;  /* 0x000000afcbaf723e */ /* 0x000fca00000010ff */
[----:B------:R3:W-:Y:S02]  /*4730*/  STG.E.128 desc[UR4][R176.64], R172 ;  /* 0x000000acb0007986 */ /* 0x0007e4000c101d04 */
.L_x_383:
[----:B------:R-:W-:Y:S05]  /*4740*/  BSYNC B1 ;  /* 0x0000000000017941 */ /* 0x000fea0003800000 */
.L_x_382:
[----:B------:R-:W-:Y:S04]  /*4750*/  BSSY B1, `(.L_x_384) ;  /* 0x000007c000017945 */ /* 0x000fe80003800000 */
[----:B------:R-:W-:Y:S05]  /*4760*/  @!P2 BRA `(.L_x_385) ;  /* 0x0000000400e8a947 */ /* 0x000fea0003800000 */
[----:B------:R-:W-:Y:S01]  /*4770*/  ISETP.NE.U32.AND P5, PT, RZ, UR8, PT ;  /* 0x00000008ff007c0c */ /* 0x000fe2000bfa5070 */
[----:B--2---:R-:W2:Y:S01]  /*4780*/  LDC.64 R202, c[0x0][0x220] ;  /* 0x00008800ffca7b82 */ /* 0x004ea20000000a00 */
[----:B------:R-:W-:Y:S01]  /*4790*/  ISETP.NE.U32.AND P6, PT, RZ, UR14, PT ;  /* 0x0000000eff007c0c */ /* 0x000fe2000bfc5070 */
[-CC-:B-1-3--:R-:W-:Y:S01]  /*47a0*/  FFMA.FTZ R176, R20, R178.reuse, R179.reuse ;  /* 0x000000b214b07223 */ /* 0x18afe200000100b3 */
        /* <DEDUP_REMOVED lines=10> */
[C---:B------:R-:W-:Y:S02]  /*4850*/  @P5 PRMT R172, R162.reuse, 0x7632, R172 ;  /* 0x00007632a2ac5816 */ /* 0x040fe400000000ac */
[----:B------:R-:W-:Y:S02]  /*4860*/  @P5 SHF.L.U32 R173, R162, 0x10, RZ ;  /* 0x00000010a2ad5819 */ /* 0x000fe400000006ff */
[----:B------:R-:W-:-:S03]  /*4870*/  @P5 SHF.L.U32 R172, R172, 0x10, RZ ;  /* 0x00000010acac5819 */ /* 0x000fc600000006ff */
[----:B------:R-:W-:Y:S02]  /*4880*/  @P5 FADD.FTZ R176, R176, R173 ;  /* 0x000000adb0b05221 */ /* 0x000fe40000010000 */
[----:B------:R-:W-:Y:S01]  /*4890*/  @P5 FADD.FTZ R177, R177, R172 ;  /* 0x000000acb1b15221 */ /* 0x000fe20000010000 */
[----:B--2---:R-:W-:Y:S02]  /*48a0*/  IMAD.WIDE.U32 R172, R26, 0x10, R202 ;  /* 0x000000101aac7825 */ /* 0x004fe400078e00ca */
[----:B------:R-:W-:Y:S02]  /*48b0*/  @P6 F2FP.BF16.F32.PACK_AB R174, RZ, R176 ;  /* 0x000000b0ffae623e */ /* 0x000fe400000010ff */
        /* <DEDUP_REMOVED lines=21> */
[----:B------:R-:W-:-:S04]  /*4a10*/  @P5 IMAD.U32 R174, R160, 0x10000, RZ ;  /* 0x00010000a0ae5824 */ /* 0x000fc800078e00ff */
        /* <DEDUP_REMOVED lines=36> */
[----:B------:R-:W-:-:S03]  /*4c60*/  FMUL.FTZ R203, R203, R27 ;  /* 0x0000001bcbcb7220 */ /* 0x000fc60000410000 */
[----:B------:R-:W-:-:S05]  /*4c70*/  SHF.L.U32 R173, R173, 0x10, RZ ;  /* 0x00000010adad7819 */ /* 0x000fca00000006ff */
        /* <DEDUP_REMOVED lines=23> */
[----:B------:R-:W-:-:S04]  /*4df0*/  FMUL.FTZ R203, R180, R203 ;  /* 0x000000cbb4cb7220 */ /* 0x000fc80000410000 */
[----:B------:R-:W-:-:S04]  /*4e00*/  @P5 IMAD.U32 R176, R176, 0x10000, RZ ;  /* 0x00010000b0b05824 */ /* 0x000fc800078e00ff */
        /* <DEDUP_REMOVED lines=16> */
.L_x_385:
[----:B------:R-:W-:Y:S05]  /*4f10*/  BSYNC B1 ;  /* 0x0000000000017941 */ /* 0x000fea0003800000 */
.L_x_384:
[----:B------:R-:W-:Y:S04]  /*4f20*/  BSSY B1, `(.L_x_386) ;  /* 0x000007c000017945 */ /* 0x000fe80003800000 */
[----:B------:R-:W-:Y:S05]  /*4f30*/  @!P3 BRA `(.L_x_387) ;  /* 0x0000000400e8b947 */ /* 0x000fea0003800000 */
[----:B------:R-:W-:Y:S01]  /*4f40*/  ISETP.NE.U32.AND P5, PT, RZ, UR8, PT ;  /* 0x00000008ff007c0c */ /* 0x000fe2000bfa5070 */
[----:B--2---:R-:W2:Y:S01]  /*4f50*/  LDC.64 R202, c[0x0][0x220] ;  /* 0x00008800ffca7b82 */ /* 0x004ea20000000a00 */
[----:B------:R-:W-:Y:S01]  /*4f60*/  ISETP.NE.U32.AND P6, PT, RZ, UR14, PT ;  /* 0x0000000eff007c0c */ /* 0x000fe2000bfc5070 */
[-CC-:B-1-34-:R-:W-:Y:S01]  /*4f70*/  FFMA.FTZ R176, R183, R178.reuse, R179.reuse ;  /* 0x000000b2b7b07223 */ /* 0x19afe200000100b3 */
        /* <DEDUP_REMOVED lines=56> */
[----:B------:R-:W-:-:S03]  /*5300*/  FFMA.FTZ R177, R182, R178, R179 ;  /* 0x000000b2b6b17223 */ /* 0x000fc600000100b3 */
[----:B------:R-:W-:Y:S02]  /*5310*/  IMAD.U32 R202, R202, 0x10000, RZ ;  /* 0x00010000caca7824 */ /* 0x000fe400078e00ff */
[----:B------:R-:W-:Y:S02]  /*5320*/  FADD.FTZ R177, R211, -R177 ;  /* 0x800000b1d3b17221 */ /* 0x000fe40000010000 */
[----:B------:R-:W-:Y:S02]  /*5330*/  FFMA.FTZ R137, R202, R172, R137 ;  /* 0x000000acca897223 */ /* 0x000fe40000010089 */
        /* <DEDUP_REMOVED lines=58> */
.L_x_387:
[----:B------:R-:W-:Y:S05]  /*56e0*/  BSYNC B1 ;  /* 0x0000000000017941 */ /* 0x000fea0003800000 */
.L_x_386:
[----:B------:R-:W-:Y:S01]  /*56f0*/  ISETP.NE.AND P5, PT, R244, RZ, PT ;  /* 0x000000fff400720c */ /* 0x000fe20003fa5270 */
[----:B------:R-:W-:-:S12]  /*5700*/  BSSY B1, `(.L_x_388) ;  /* 0x0000074000017945 */ /* 0x000fd80003800000 */
[----:B------:R-:W-:Y:S05]  /*5710*/  @!P5 BRA `(.L_x_389) ;  /* 0x0000000400c8d947 */ /* 0x000fea0003800000 */
[----:B------:R-:W-:Y:S01]  /*5720*/  ISETP.NE.U32.AND P5, PT, RZ, UR8, PT ;  /* 0x00000008ff007c0c */ /* 0x000fe2000bfa5070 */
[-CC-:B-1-34-:R-:W-:Y:S01]  /*5730*/  FFMA.FTZ R177, R205, R178.reuse, R179.reuse ;  /* 0x000000b2cdb17223 */ /* 0x19afe200000100b3 */
[-CC-:B------:R-:W-:Y:S01]  /*5740*/  FFMA.FTZ R175, R240, R178.reuse, R179.reuse ;  /* 0x000000b2f0af7223 */ /* 0x180fe200000100b3 */
[-CC-:B------:R-:W-:Y:S01]  /*5750*/  FFMA.FTZ R174, R201, R178.reuse, R179.reuse ;  /* 0x000000b2c9ae7223 */ /* 0x180fe200000100b3 */
[----:B------:R-:W-:Y:S01]  /*5760*/  ISETP.NE.AND.EX P5, PT, RZ, UR9, PT, P5 ;  /* 0x00000009ff007c0c */ /* 0x000fe2000bfa5350 */
[-CC-:B------:R-:W-:Y:S01]  /*5770*/  FFMA.FTZ R173, R199, R178.reuse, R179.reuse ;  /* 0x000000b2c7ad7223 */ /* 0x180fe200000100b3 */
[-CC-:B------:R-:W-:Y:S01]  /*5780*/  FFMA.FTZ R176, R197, R178.reuse, R179.reuse ;  /* 0x000000b2c5b07223 */ /* 0x180fe200000100b3 */
[-CC-:B------:R-:W-:Y:S01]  /*5790*/  FFMA.FTZ R202, R195, R178.reuse, R179.reuse ;  /* 0x000000b2c3ca7223 */ /* 0x180fe200000100b3 */
[-CC-:B--2---:R-:W-:Y:S01]  /*57a0*/  FFMA.FTZ R216, R193, R178.reuse, R179.reuse ;  /* 0x000000b2c1d87223 */ /* 0x184fe200000100b3 */
[----:B------:R-:W-:Y:S01]  /*57b0*/  FFMA.FTZ R172, R191, R178, R179 ;  /* 0x000000b2bfac7223 */ /* 0x000fe200000100b3 */
[----:B------:R-:W-:Y:S01]  /*57c0*/  FADD.FTZ R177, R204, -R177 ;  /* 0x800000b1ccb17221 */ /* 0x000fe20000010000 */
[----:B------:R-:W-:Y:S01]  /*57d0*/  FADD.FTZ R175, R219, -R175 ;  /* 0x800000afdbaf7221 */ /* 0x000fe20000010000 */
[----:B------:R-:W-:Y:S01]  /*57e0*/  FADD.FTZ R179, R200, -R174 ;  /* 0x800000aec8b37221 */ /* 0x000fe20000010000 */
[----:B------:R-:W-:Y:S01]  /*57f0*/  FADD.FTZ R176, R196, -R176 ;  /* 0x800000b0c4b07221 */ /* 0x000fe20000010000 */
[----:B-----5:R-:W-:Y:S01]  /*5800*/  FMUL.FTZ R177, R180, R177 ;  /* 0x000000b1b4b17220 */ /* 0x020fe20000410000 */
[----:B------:R-:W-:Y:S01]  /*5810*/  FADD.FTZ R202, R194, -R202 ;  /* 0x800000cac2ca7221 */ /* 0x000fe20000010000 */
[----:B------:R-:W-:Y:S01]  /*5820*/  FADD.FTZ R216, R192, -R216 ;  /* 0x800000d8c0d87221 */ /* 0x000fe20000010000 */
[----:B------:R-:W-:Y:S01]  /*5830*/  @P5 PRMT R178, R168, 0x7632, R178 ;  /* 0x00007632a8b25816 */ /* 0x000fe200000000b2 */
[----:B------:R-:W-:Y:S01]  /*5840*/  FADD.FTZ R172, R190, -R172 ;  /* 0x800000acbeac7221 */ /* 0x000fe20000010000 */
[C---:B------:R-:W-:Y:S01]  /*5850*/  FMUL.FTZ R218, R180.reuse, R175 ;  /* 0x000000afb4da7220 */ /* 0x040fe20000410000 */
[C---:B------:R-:W-:Y:S01]  /*5860*/  FMUL.FTZ R179, R180.reuse, R179 ;  /* 0x000000b3b4b37220 */ /* 0x040fe20000410000 */
[----:B------:R-:W-:Y:S01]  /*5870*/  FMUL.FTZ R176, R180, R176 ;  /* 0x000000b0b4b07220 */ /* 0x000fe20000410000 */
[----:B------:R-:W-:-:S02]  /*5880*/  @P5 IMAD.U32 R178, R178, 0x10000, RZ ;  /* 0x00010000b2b25824 */ /* 0x000fc400078e00ff */
[C---:B------:R-:W-:Y:S01]  /*5890*/  FMUL.FTZ R202, R180.reuse, R202 ;  /* 0x000000cab4ca7220 */ /* 0x040fe20000410000 */
[----:B------:R-:W-:Y:S01]  /*58a0*/  FMUL.FTZ R216, R180, R216 ;  /* 0x000000d8b4d87220 */ /* 0x000fe20000410000 */
[----:B------:R-:W-:Y:S01]  /*58b0*/  ISETP.NE.U32.AND P6, PT, RZ, UR14, PT ;  /* 0x0000000eff007c0c */ /* 0x000fe2000bfc5070 */
[----:B------:R-:W-:Y:S01]  /*58c0*/  @P5 FADD.FTZ R177, R177, R178 ;  /* 0x000000b2b1b15221 */ /* 0x000fe20000010000 */
[----:B------:R-:W-:Y:S01]  /*58d0*/  FADD.FTZ R178, R198, -R173 ;  /* 0x800000adc6b27221 */ /* 0x000fe20000010000 */
[----:B------:R-:W-:Y:S02]  /*58e0*/  @P5 SHF.L.U32 R175, R168, 0x10, RZ ;  /* 0x00000010a8af5819 */ /* 0x000fe400000006ff */
[----:B------:R-:W-:Y:S01]  /*58f0*/  ISETP.NE.AND.EX P6, PT, RZ, UR15, PT, P6 ;  /* 0x0000000fff007c0c */ /* 0x000fe2000bfc5360 */
[C---:B------:R-:W-:Y:S01]  /*5900*/  FMUL.FTZ R178, R180.reuse, R178 ;  /* 0x000000b2b4b27220 */ /* 0x040fe20000410000 */
[----:B------:R-:W-:Y:S01]  /*5910*/  FMUL.FTZ R180, R180, R172 ;  /* 0x000000acb4b47220 */ /* 0x000fe20000410000 */
[----:B------:R-:W-:Y:S01]  /*5920*/  @P5 FADD.FTZ R218, R218, R175 ;  /* 0x000000afdada5221 */ /* 0x000fe20000010000 */
[----:B------:R-:W1:Y:S09]  /*5930*/  LDC.64 R172, c[0x0][0x220] ;  /* 0x00008800ffac7b82 */ /* 0x000e720000000a00 */
[----:B------:R-:W-:-:S02]  /*5940*/  @P6 F2FP.BF16.F32.PACK_AB R174, RZ, R218 ;  /* 0x000000daffae623e */ /* 0x000fc400000010ff */
[----:B------:R-:W-:Y:S02]  /*5950*/  @P6 F2FP.BF16.F32.PACK_AB R175, RZ, R177 ;  /* 0x000000b1ffaf623e */ /* 0x000fe400000010ff */
[----:B------:R-:W-:-:S04]  /*5960*/  @P6 PRMT R64, R174, 0x7610, R64 ;  /* 0x00007610ae406816 */ /* 0x000fc80000000040 */
[----:B------:R-:W-:Y:S01]  /*5970*/  @P6 PRMT R64, R64, 0x5410, R175 ;  /* 0x0000541040406816 */ /* 0x000fe200000000af */
[----:B-1----:R-:W-:-:S06]  /*5980*/  IMAD.WIDE.U32 R172, R26, 0x10, R172 ;  /* 0x000000101aac7825 */ /* 0x002fcc00078e00ac */
[----:B------:R-:W2:Y:S01]  /*5990*/  LDG.E.128 R172, desc[UR4][R172.64] ;  /* 0x00000004acac7981 */ /* 0x000ea2000c1e1d00 */
[----:B------:R-:W-:Y:S01]  /*59a0*/  FMUL.FTZ R218, R218, R27 ;  /* 0x0000001bdada7220 */ /* 0x000fe20000410000 */
[----:B--2---:R-:W-:-:S05]  /*59b0*/  SHF.L.U32 R203, R172, 0x10, RZ ;  /* 0x00000010accb7819 */ /* 0x004fca00000006ff */
[----:B------:R-:W-:Y:S01]  /*59c0*/  FFMA.FTZ R144, R203, R218, R144 ;  /* 0x000000dacb907223 */ /* 0x000fe20000010090 */
[----:B------:R-:W-:Y:S01]  /*59d0*/  PRMT R203, R172, 0x7632, R203 ;  /* 0x00007632accb7816 */ /* 0x000fe200000000cb */
[----:B------:R-:W-:Y:S01]  /*59e0*/  FMUL.FTZ R172, R177, R27 ;  /* 0x0000001bb1ac7220 */ /* 0x000fe20000410000 */
[----:B------:R-:W-:Y:S02]  /*59f0*/  @P5 SHF.L.U32 R177, R170, 0x10, RZ ;  /* 0x00000010aab15819 */ /* 0x000fe400000006ff */
[----:B------:R-:W-:-:S03]  /*5a00*/  SHF.L.U32 R203, R203, 0x10, RZ ;  /* 0x00000010cbcb7819 */ /* 0x000fc600000006ff */
[----:B------:R-:W-:Y:S02]  /*5a10*/  @P5 FADD.FTZ R176, R176, R177 ;  /* 0x000000b1b0b05221 */ /* 0x000fe40000010000 */
[----:B------:R-:W-:Y:S02]  /*5a20*/  FFMA.FTZ R145, R203, R172, R145 ;  /* 0x000000accb917223 */ /* 0x000fe40000010091 */
[----:B------:R-:W-:Y:S01]  /*5a30*/  FMUL.FTZ R251, R176, R27 ;  /* 0x0000001bb0fb7220 */ /* 0x000fe20000410000 */
[----:B------:R-:W-:Y:S02]  /*5a40*/  @P6 F2FP.BF16.F32.PACK_AB R177, RZ, R176 ;  /* 0x000000b0ffb1623e */ /* 0x000fe400000010ff */
[----:B------:R-:W-:Y:S02]  /*5a50*/  SHF.L.U32 R176, R174, 0x10, RZ ;  /* 0x00000010aeb07819 */ /* 0x000fe400000006ff */
[----:B------:R-:W-:Y:S02]  /*5a60*/  @P6 PRMT R66, R177, 0x7610, R66 ;  /* 0x00007610b1426816 */ /* 0x000fe40000000042 */
[----:B------:R-:W-:Y:S01]  /*5a70*/  @P5 PRMT R177, R170, 0x7632, R177 ;  /* 0x00007632aab15816 */ /* 0x000fe200000000b1 */
[----:B------:R-:W-:Y:S01]  /*5a80*/  FFMA.FTZ R148, R176, R251, R148 ;  /* 0x000000fbb0947223 */ /* 0x000fe20000010094 */
[----:B------:R-:W-:-:S02]  /*5a90*/  @P5 SHF.L.U32 R176, R169, 0x10, RZ ;  /* 0x00000010a9b05819 */ /* 0x000fc400000006ff */
[----:B------:R-:W-:-:S03]  /*5aa0*/  @P5 SHF.L.U32 R177, R177, 0x10, RZ ;  /* 0x00000010b1b15819 */ /* 0x000fc600000006ff */
[----:B------:R-:W-:Y:S02]  /*5ab0*/  @P5 FADD.FTZ R179, R179, R176 ;  /* 0x000000b0b3b35221 */ /* 0x000fe40000010000 */
[----:B------:R-:W-:-:S03]  /*5ac0*/  @P5 FADD.FTZ R202, R202, R177 ;  /* 0x000000b1caca5221 */ /* 0x000fc60000010000 */
[----:B------:R-:W-:Y:S02]  /*5ad0*/  @P6 F2FP.BF16.F32.PACK_AB R176, RZ, R179 ;  /* 0x000000b3ffb0623e */ /* 0x000fe400000010ff */
[----:B------:R-:W-:Y:S02]  /*5ae0*/  @P6 F2FP.BF16.F32.PACK_AB R177, RZ, R202 ;  /* 0x000000caffb1623e */ /* 0x000fe400000010ff */
[----:B------:R-:W-:Y:S02]  /*5af0*/  @P6 PRMT R65, R176, 0x7610, R65 ;  /* 0x00007610b0416816 */ /* 0x000fe40000000041 */
[----:B------:R-:W-:Y:S02]  /*5b00*/  @P5 PRMT R176, R169, 0x7632, R176 ;  /* 0x00007632a9b05816 */ /* 0x000fe400000000b0 */
[----:B------:R-:W-:Y:S02]  /*5b10*/  @P6 PRMT R66, R66, 0x5410, R177 ;  /* 0x0000541042426816 */ /* 0x000fe400000000b1 */
[----:B------:R-:W-:-:S05]  /*5b20*/  @P5 SHF.L.U32 R176, R176, 0x10, RZ ;  /* 0x00000010b0b05819 */ /* 0x000fca00000006ff */
[----:B------:R-:W-:-:S05]  /*5b30*/  @P5 FADD.FTZ R178, R178, R176 ;  /* 0x000000b0b2b25221 */ /* 0x000fca0000010000 */
[----:B------:R-:W-:-:S04]  /*5b40*/  @P6 F2FP.BF16.F32.PACK_AB R176, RZ, R178 ;  /* 0x000000b2ffb0623e */ /* 0x000fc800000010ff */
[----:B------:R-:W-:Y:S02]  /*5b50*/  @P6 PRMT R65, R65, 0x5410, R176 ;  /* 0x0000541041416816 */ /* 0x000fe400000000b0 */
[----:B------:R-:W-:-:S05]  /*5b60*/  @P5 SHF.L.U32 R176, R171, 0x10, RZ ;  /* 0x00000010abb05819 */ /* 0x000fca00000006ff */
[----:B------:R-:W-:-:S05]  /*5b70*/  @P5 FADD.FTZ R216, R216, R176 ;  /* 0x000000b0d8d85221 */ /* 0x000fca0000010000 */
[----:B------:R-:W-:-:S04]  /*5b80*/  @P6 F2FP.BF16.F32.PACK_AB R176, RZ, R216 ;  /* 0x000000d8ffb0623e */ /* 0x000fc800000010ff */
[----:B------:R-:W-:Y:S02]  /*5b90*/  @P6 PRMT R67, R176, 0x7610, R67 ;  /* 0x00007610b0436816 */ /* 0x000fe40000000043 */
[----:B------:R-:W-:-:S05]  /*5ba0*/  @P5 PRMT R176, R171, 0x7632, R176 ;  /* 0x00007632abb05816 */ /* 0x000fca00000000b0 */
[----:B------:R-:W-:-:S04]  /*5bb0*/  @P5 IMAD.U32 R176, R176, 0x10000, RZ ;  /* 0x00010000b0b05824 */ /* 0x000fc800078e00ff */
[----:B------:R-:W-:-:S05]  /*5bc0*/  @P5 FADD.FTZ R180, R180, R176 ;  /* 0x000000b0b4b45221 */ /* 0x000fca0000010000 */
[----:B------:R-:W-:-:S04]  /*5bd0*/  @P6 F2FP.BF16.F32.PACK_AB R176, RZ, R180 ;  /* 0x000000b4ffb0623e */ /* 0x000fc800000010ff */
[----:B------:R-:W-:Y:S02]  /*5be0*/  @P6 PRMT R67, R67, 0x5410, R176 ;  /* 0x0000541043436816 */ /* 0x000fe400000000b0 */
[----:B------:R-:W-:-:S04]  /*5bf0*/  @P6 LEA R176, P5, R26, UR14, 0x4 ;  /* 0x0000000e1ab06c11 */ /* 0x000fc8000f8a20ff */
[----:B------:R-:W-:-:S05]  /*5c00*/  @P6 LEA.HI.X R177, R26, UR15, RZ, 0x4, P5 ;  /* 0x0000000f1ab16c11 */ /* 0x000fca000a8f24ff */
[----:B------:R1:W-:Y:S04]  /*5c10*/  @P6 STG.E.128 desc[UR4][R176.64], R64 ;  /* 0x00000040b0006986 */ /* 0x0003e8000c101d04 */
[----:B-1----:R-:W2:Y:S01]  /*5c20*/  LDL R177, [R1] ;  /* 0x0000000001b17983 */ /* 0x002ea20000100800 */
[----:B------:R-:W-:Y:S01]  /*5c30*/  PRMT R176, R174, 0x7632, R176 ;  /* 0x00007632aeb07816 */ /* 0x000fe200000000b0 */
[----:B------:R-:W-:Y:S01]  /*5c40*/  FMUL.FTZ R174, R202, R27 ;  /* 0x0000001bcaae7220 */ /* 0x000fe20000410000 */
[----:B------:R-:W-:Y:S01]  /*5c50*/  FMUL.FTZ R172, R252, R172 ;  /* 0x000000acfcac7220 */ /* 0x000fe20000410000 */
[----:B------:R-:W-:Y:S01]  /*5c60*/  LEA R202, P5, R26, UR16, 0x4 ;  /* 0x000000101aca7c11 */ /* 0x000fe2000f8a20ff */
[----:B------:R-:W-:Y:S01]  /*5c70*/  FMUL.FTZ R251, R248, R251 ;  /* 0x000000fbf8fb7220 */ /* 0x000fe20000410000 */
[----:B------:R-:W-:Y:S01]  /*5c80*/  SHF.L.U32 R176, R176, 0x10, RZ ;  /* 0x00000010b0b07819 */ /* 0x000fe200000006ff */
[-C--:B------:R-:W-:Y:S01]  /*5c90*/  FMUL.FTZ R179, R179, R27.reuse ;  /* 0x0000001bb3b37220 */ /* 0x080fe20000410000 */
[----:B------:R-:W-:Y:S01]  /*5ca0*/  LEA.HI.X R203, R26, UR17, RZ, 0x4, P5 ;  /* 0x000000111acb7c11 */ /* 0x000fe2000a8f24ff */
[-C--:B------:R-:W-:Y:S01]  /*5cb0*/  FMUL.FTZ R216, R216, R27.reuse ;  /* 0x0000001bd8d87220 */ /* 0x080fe20000410000 */
[-C--:B------:R-:W-:Y:S01]  /*5cc0*/  FMUL.FTZ R26, R178, R27.reuse ;  /* 0x0000001bb21a7220 */ /* 0x080fe20000410000 */
[-C--:B------:R-:W-:Y:S01]  /*5cd0*/  FFMA.FTZ R149, R176, R174.reuse, R149 ;  /* 0x000000aeb0957223 */ /* 0x080fe20000010095 */
[----:B------:R-:W-:Y:S01]  /*5ce0*/  FMUL.FTZ R174, R247, R174 ;  /* 0x000000aef7ae7220 */ /* 0x000fe20000410000 */
[----:B------:R-:W-:-:S04]  /*5cf0*/  FMUL.FTZ R27, R180, R27 ;  /* 0x0000001bb41b7220 */ /* 0x000fc80000410000 */
[----:B------:R-:W-:Y:S01]  /*5d00*/  F2FP.BF16.F32.PACK_AB R178, R174, R251 ;  /* 0x000000fbaeb2723e */ /* 0x000fe200000010ff */
[----:B------:R-:W-:Y:S01]  /*5d10*/  FMUL.FTZ R174, R249, R26 ;  /* 0x0000001af9ae7220 */ /* 0x000fe20000410000 */
[----:B--2---:R-:W-:Y:S01]  /*5d20*/  FMUL.FTZ R176, R177, R218 ;  /* 0x000000dab1b07220 */ /* 0x004fe20000410000 */
[----:B------:R-:W-:-:S04]  /*5d30*/  FMUL.FTZ R177, R250, R179 ;  /* 0x000000b3fab17220 */ /* 0x000fc80000410000 */
[----:B------:R-:W-:Y:S02]  /*5d40*/  F2FP.BF16.F32.PACK_AB R176, R172, R176 ;  /* 0x000000b0acb0723e */ /* 0x000fe400000010ff */
[----:B------:R-:W-:Y:S02]  /*5d50*/  SHF.L.U32 R172, R173, 0x10, RZ ;  /* 0x00000010adac7819 */ /* 0x000fe400000006ff */
[----:B------:R-:W-:-:S03]  /*5d60*/  F2FP.BF16.F32.PACK_AB R177, R174, R177 ;  /* 0x000000b1aeb1723e */ /* 0x000fc600000010ff */
[----:B------:R-:W-:Y:S01]  /*5d70*/  FFMA.FTZ R146, R172, R179, R146 ;  /* 0x000000b3ac927223 */ /* 0x000fe20000010092 */
[----:B------:R-:W-:Y:S01]  /*5d80*/  FMUL.FTZ R179, R246, R216 ;  /* 0x000000d8f6b37220 */ /* 0x000fe20000410000 */
[----:B------:R-:W-:-:S05]  /*5d90*/  FMUL.FTZ R172, R245, R27 ;  /* 0x0000001bf5ac7220 */ /* 0x000fca0000410000 */
[----:B------:R-:W-:Y:S02]  /*5da0*/  F2FP.BF16.F32.PACK_AB R179, R172, R179 ;  /* 0x000000b3acb3723e */ /* 0x000fe400000010ff */
[C---:B------:R-:W-:Y:S02]  /*5db0*/  SHF.L.U32 R172, R175.reuse, 0x10, RZ ;  /* 0x00000010afac7819 */ /* 0x040fe400000006ff */
[----:B------:R-:W-:Y:S01]  /*5dc0*/  PRMT R175, R175, 0x7632, R175 ;  /* 0x00007632afaf7816 */ /* 0x000fe200000000af */
[----:B------:R1:W-:Y:S02]  /*5dd0*/  STG.E.128 desc[UR4][R202.64], R176 ;  /* 0x000000b0ca007986 */ /* 0x0003e4000c101d04 */
[----:B------:R-:W-:Y:S01]  /*5de0*/  FFMA.FTZ R150, R172, R216, R150 ;  /* 0x000000d8ac967223 */ /* 0x000fe20000010096 */
[----:B------:R-:W-:Y:S02]  /*5df0*/  PRMT R172, R173, 0x7632, R172 ;  /* 0x00007632adac7816 */ /* 0x000fe400000000ac */
[----:B------:R-:W-:-:S02]  /*5e00*/  SHF.L.U32 R175, R175, 0x10, RZ ;  /* 0x00000010afaf7819 */ /* 0x000fc400000006ff */
[----:B------:R-:W-:-:S03]  /*5e10*/  SHF.L.U32 R172, R172, 0x10, RZ ;  /* 0x00000010acac7819 */ /* 0x000fc600000006ff */
[----:B------:R-:W-:Y:S02]  /*5e20*/  FFMA.FTZ R151, R175, R27, R151 ;  /* 0x0000001baf977223 */ /* 0x000fe40000010097 */
[----:B------:R-:W-:-:S07]  /*5e30*/  FFMA.FTZ R147, R172, R26, R147 ;  /* 0x0000001aac937223 */ /* 0x000fce0000010093 */
.L_x_389:
[----:B------:R-:W-:Y:S05]  /*5e40*/  BSYNC B1 ;  /* 0x0000000000017941 */ /* 0x000fea0003800000 */
.L_x_388:
[----:B------:R-:W0:Y:S02]  /*5e50*/  LDC.64 R26, c[0x0][0x210] ;  /* 0x00008400ff1a7b82 */ /* 0x000e240000000a00 */
[----:B0-----:R-:W-:-:S04]  /*5e60*/  LEA R2, R26, R2, 0x2 ;  /* 0x000000021a027211 */ /* 0x001fc800078e10ff */
[----:B------:R-:W-:-:S13]  /*5e70*/  ISETP.GE.AND P5, PT, R2, R27, PT ;  /* 0x0000001b0200720c */ /* 0x000fda0003fa6270 */
[----:B------:R-:W-:Y:S05]  /*5e80*/  @!P5 BRA `(.L_x_390) ;  /* 0xffffffb40070d947 */ /* 0x000fea000383ffff */
.L_x_368:
[----:B------:R-:W-:Y:S05]  /*5e90*/  BSYNC B0 ;  /* 0x0000000000007941 */ /* 0x000fea0003800000 */
.L_x_367:
[----:B-1-34-:R-:W0:Y:S01]  /*5ea0*/  S2R R172, SR_TID.X ;  /* 0x0000000000ac7919 */ /* 0x01ae220000002100 */
[----:B------:R-:W-:Y:S01]  /*5eb0*/  MOV R0, 0x400 ;  /* 0x0000040000007802 */ /* 0x000fe20000000f00 */
[----:B------:R-:W-:Y:S05]  /*5ec0*/  WARPSYNC.ALL ;  /* 0x0000000000007948 */ /* 0x000fea0003800000 */
[----:B------:R-:W1:Y:S01]  /*5ed0*/  S2R R3, SR_CgaCtaId ;  /* 0x0000000000037919 */ /* 0x000e620000008800 */
[----:B------:R-:W-:Y:S01]  /*5ee0*/  ULDC UR6, c[0x0][0x218] ;  /* 0x0000860000067ab9 */ /* 0x000fe20000000800 */
[----:B------:R-:W-:Y:S01]  /*5ef0*/  ULDC.64 UR18, c[0x0][0x2d0] ;  /* 0x0000b40000127ab9 */ /* 0x000fe20000000a00 */
[----:B------:R-:W-:Y:S01]  /*5f00*/  ULDC.64 UR20, c[0x0][0x2f0] ;  /* 0x0000bc0000147ab9 */ /* 0x000fe20000000a00 */
[----:B------:R-:W-:Y:S01]  /*5f10*/  BSSY B0, `(.L_x_391) ;  /* 0x00000ca000007945 */ /* 0x000fe20003800000 */
[----:B0----5:R-:W-:-:S02]  /*5f20*/  SHF.R.U32.HI R5, RZ, 0x5, R172 ;  /* 0x00000005ff057819 */ /* 0x021fc400000116ac */
[----:B------:R-:W-:-:S03]  /*5f30*/  IADD3 R241, R241, 0x7f, -R172 ;  /* 0x0000007ff1f17810 */ /* 0x000fc60007ffe8ac */
[----:B------:R-:W-:Y:S01]  /*5f40*/  IMAD R242, R5, 0xa0, R242 ;  /* 0x000000a005f27824 */ /* 0x000fe200078e02f2 */
[----:B------:R-:W-:Y:S02]  /*5f50*/  LOP3.LUT P4, RZ, R241, 0xffffff80, RZ, 0xc0, !PT ;  /* 0xffffff80f1ff7812 */ /* 0x000fe4000788c0ff */
[----:B-1----:R-:W-:Y:S02]  /*5f60*/  LEA R3, R3, R0, 0x18 ;  /* 0x0000000003037211 */ /* 0x002fe400078ec0ff */
[----:B------:R-:W-:Y:S02]  /*5f70*/  ISETP.GE.U32.AND P3, PT, R241, 0x180, PT ;  /* 0x00000180f100780c */ /* 0x000fe40003f66070 */
[-C--:B------:R-:W-:Y:S02]  /*5f80*/  LEA R242, R242, R3.reuse, 0x5 ;  /* 0x00000003f2f27211 */ /* 0x080fe400078e28ff */
[----:B------:R-:W-:-:S03]  /*5f90*/  LEA R0, R172, R3, 0x2 ;  /* 0x00000003ac007211 */ /* 0x000fc600078e10ff */
[----:B------:R-:W-:Y:S04]  /*5fa0*/  STS.128 [R242], R72 ;  /* 0x00000048f2007388 */ /* 0x000fe80000000c00 */
[----:B------:R-:W-:Y:S04]  /*5fb0*/  STS.128 [R242+0x10], R76 ;  /* 0x0000104cf2007388 */ /* 0x000fe80000000c00 */
[----:B------:R-:W-:Y:S04]  /*5fc0*/  STS.128 [R242+0x400], R80 ;  /* 0x00040050f2007388 */ /* 0x000fe80000000c00 */
[----:B------:R0:W-:Y:S04]  /*5fd0*/  STS.128 [R242+0x410], R84 ;  /* 0x00041054f2007388 */ /* 0x0001e80000000c00 */
        /* <DEDUP_REMOVED lines=9> */
[----:B------:R-:W3:Y:S04]  /*6070*/  LDS R75, [R0+0x1400] ;  /* 0x00140000004b7984 */ /* 0x000ee80000000800 */
[----:B------:R-:W4:Y:S04]  /*6080*/  LDS R65, [R0+0x200] ;  /* 0x0002000000417984 */ /* 0x000f280000000800 */
[----:B------:R-:W2:Y:S04]  /*6090*/  LDS R74, [R0+0x1600] ;  /* 0x00160000004a7984 */ /* 0x000ea80000000800 */
[----:B------:R-:W2:Y:S01]  /*60a0*/  LDS R66, [R0+0x400] ;  /* 0x0004000000427984 */ /* 0x000ea20000000800 */
[----:B0-----:R-:W-:Y:S01]  /*60b0*/  IMAD R84, R84, UR6, RZ ;  /* 0x0000000654547c24 */ /* 0x001fe2000f8e02ff */
[----:B------:R-:W-:-:S02]  /*60c0*/  ULDC.64 UR6, c[0x0][0x2d8] ;  /* 0x0000b60000067ab9 */ /* 0x000fc40000000a00 */
[----:B------:R-:W0:Y:S04]  /*60d0*/  LDS R77, [R0+0x1800] ;  /* 0x00180000004d7984 */ /* 0x000e280000000800 */
[----:B------:R-:W-:Y:S04]  /*60e0*/  LDS R67, [R0+0x600] ;  /* 0x0006000000437984 */ /* 0x000fe80000000800 */
[----:B------:R-:W-:Y:S04]  /*60f0*/  LDS R76, [R0+0x1a00] ;  /* 0x001a0000004c7984 */ /* 0x000fe80000000800 */
[----:B------:R-:W-:Y:S04]  /*6100*/  LDS R68, [R0+0x800] ;  /* 0x0008000000447984 */ /* 0x000fe80000000800 */
[----:B------:R-:W-:Y:S04]  /*6110*/  LDS R79, [R0+0x1c00] ;  /* 0x001c0000004f7984 */ /* 0x000fe80000000800 */
[----:B------:R-:W-:Y:S01]  /*6120*/  LDS R69, [R0+0xa00] ;  /* 0x000a000000457984 */ /* 0x000fe20000000800 */
[----:B-1----:R-:W-:-:S03]  /*6130*/  FADD.FTZ R64, RZ, R64 ;  /* 0x00000040ff407221 */ /* 0x002fc60000010000 */
[----:B------:R-:W-:Y:S01]  /*6140*/  LDS R78, [R0+0x1e00] ;  /* 0x001e0000004e7984 */ /* 0x000fe20000000800 */
[----:B---3--:R-:W-:-:S03]  /*6150*/  FADD.FTZ R64, R64, R75 ;  /* 0x0000004b40407221 */ /* 0x008fc60000010000 */
[----:B------:R-:W-:Y:S01]  /*6160*/  LDS R70, [R0+0xc00] ;  /* 0x000c000000467984 */ /* 0x000fe20000000800 */
[----:B----4-:R-:W-:-:S03]  /*6170*/  FADD.FTZ R65, RZ, R65 ;  /* 0x00000041ff417221 */ /* 0x010fc60000010000 */
[----:B------:R-:W-:Y:S01]  /*6180*/  LDS R63, [R0+0x2000] ;  /* 0x00200000003f7984 */ /* 0x000fe20000000800 */
[----:B--2---:R-:W-:Y:S01]  /*6190*/  FADD.FTZ R65, R65, R74 ;  /* 0x0000004a41417221 */ /* 0x004fe20000010000 */
[----:B------:R-:W-:Y:S02]  /*61a0*/  IADD3 R74, P0, R84, R172, RZ ;  /* 0x000000ac544a7210 */ /* 0x000fe40007f1e0ff */
[----:B------:R-:W-:Y:S01]  /*61b0*/  LDS R71, [R0+0xe00] ;  /* 0x000e000000477984 */ /* 0x000fe20000000800 */
[----:B------:R-:W-:-:S03]  /*61c0*/  FADD.FTZ R66, RZ, R66 ;  /* 0x00000042ff427221 */ /* 0x000fc60000010000 */
[----:B------:R-:W-:Y:S01]  /*61d0*/  LDS R62, [R0+0x2200] ;  /* 0x00220000003e7984 */ /* 0x000fe20000000800 */
[----:B0-----:R-:W-:-:S03]  /*61e0*/  FADD.FTZ R66, R66, R77 ;  /* 0x0000004d42427221 */ /* 0x001fc60000010000 */
[----:B------:R-:W-:Y:S04]  /*61f0*/  LDS R72, [R0+0x1000] ;  /* 0x0010000000487984 */ /* 0x000fe80000000800 */
[----:B------:R-:W-:Y:S04]  /*6200*/  LDS R61, [R0+0x2400] ;  /* 0x00240000003d7984 */ /* 0x000fe80000000800 */
[----:B------:R-:W-:Y:S04]  /*6210*/  LDS R73, [R0+0x1200] ;  /* 0x0012000000497984 */ /* 0x000fe80000000800 */
[----:B------:R-:W-:Y:S04]  /*6220*/  LDS R60, [R0+0x2600] ;  /* 0x00260000003c7984 */ /* 0x000fe80000000800 */
[----:B------:R-:W0:Y:S04]  /*6230*/  LDS R81, [R0+0x2800] ;  /* 0x0028000000517984 */ /* 0x000e280000000800 */
[----:B------:R-:W1:Y:S04]  /*6240*/  LDS R80, [R0+0x2a00] ;  /* 0x002a000000507984 */ /* 0x000e680000000800 */
[----:B------:R-:W2:Y:S04]  /*6250*/  LDS R83, [R0+0x2c00] ;  /* 0x002c000000537984 */ /* 0x000ea80000000800 */
[----:B------:R-:W-:Y:S04]  /*6260*/  LDS R27, [R0+0x2e00] ;  /* 0x002e0000001b7984 */ /* 0x000fe80000000800 */
[----:B------:R-:W-:Y:S04]  /*6270*/  LDS R26, [R0+0x3000] ;  /* 0x00300000001a7984 */ /* 0x000fe80000000800 */
[----:B------:R-:W-:Y:S04]  /*6280*/  LDS R25, [R0+0x3200] ;  /* 0x0032000000197984 */ /* 0x000fe80000000800 */
[----:B------:R-:W-:Y:S04]  /*6290*/  LDS R24, [R0+0x3400] ;  /* 0x0034000000187984 */ /* 0x000fe80000000800 */
[----:B------:R-:W-:Y:S04]  /*62a0*/  LDS R23, [R0+0x3600] ;  /* 0x0036000000177984 */ /* 0x000fe80000000800 */
[----:B------:R-:W-:Y:S04]  /*62b0*/  LDS R22, [R0+0x3800] ;  /* 0x0038000000167984 */ /* 0x000fe80000000800 */
[----:B------:R-:W-:Y:S04]  /*62c0*/  LDS R21, [R0+0x3a00] ;  /* 0x003a000000157984 */ /* 0x000fe80000000800 */
[----:B------:R-:W3:Y:S01]  /*62d0*/  LDS R85, [R0+0x3c00] ;  /* 0x003c000000557984 */ /* 0x000ee20000000800 */
[----:B0-----:R-:W-:Y:S01]  /*62e0*/  FADD.FTZ R64, R64, R81 ;  /* 0x0000005140407221 */ /* 0x001fe20000010000 */
[----:B------:R-:W-:-:S02]  /*62f0*/  IADD3.X R81, RZ, RZ, RZ, P0, !PT ;  /* 0x000000ffff517210 */ /* 0x000fc400007fe4ff */
[----:B------:R-:W0:Y:S01]  /*6300*/  LDS R82, [R0+0x3e00] ;  /* 0x003e000000527984 */ /* 0x000e220000000800 */
[----:B-1----:R-:W-:Y:S01]  /*6310*/  FADD.FTZ R65, R65, R80 ;  /* 0x0000005041417221 */ /* 0x002fe20000010000 */
[----:B------:R-:W-:Y:S02]  /*6320*/  SHF.L.U64.HI R81, R74, 0x2, R81 ;  /* 0x000000024a517819 */ /* 0x000fe40000010251 */
[----:B------:R-:W1:Y:S01]  /*6330*/  LDS R87, [R0+0x4000] ;  /* 0x0040000000577984 */ /* 0x000e620000000800 */
[----:B--2---:R-:W-:-:S03]  /*6340*/  FADD.FTZ R66, R66, R83 ;  /* 0x0000005342427221 */ /* 0x004fc60000010000 */
[----:B------:R-:W-:Y:S04]  /*6350*/  LDS R20, [R0+0x4200] ;  /* 0x0042000000147984 */ /* 0x000fe80000000800 */
[----:B------:R-:W-:Y:S04]  /*6360*/  LDS R19, [R0+0x4400] ;  /* 0x0044000000137984 */ /* 0x000fe80000000800 */
[----:B------:R-:W-:Y:S04]  /*6370*/  LDS R18, [R0+0x4600] ;  /* 0x0046000000127984 */ /* 0x000fe80000000800 */
[----:B------:R-:W-:Y:S04]  /*6380*/  LDS R17, [R0+0x4800] ;  /* 0x0048000000117984 */ /* 0x000fe80000000800 */
[----:B------:R-:W-:Y:S04]  /*6390*/  LDS R16, [R0+0x4a00] ;  /* 0x004a000000107984 */ /* 0x000fe80000000800 */
[----:B------:R-:W-:Y:S04]  /*63a0*/  LDS R14, [R0+0x4c00] ;  /* 0x004c0000000e7984 */ /* 0x000fe80000000800 */
[----:B------:R-:W-:Y:S01]  /*63b0*/  LDS R12, [R0+0x4e00] ;  /* 0x004e0000000c7984 */ /* 0x000fe20000000800 */
[----:B------:R-:W-:Y:S01]  /*63c0*/  BAR.SYNC.DEFER_BLOCKING 0x0 ;  /* 0x0000000000007b1d */ /* 0x000fe20000010000 */
[----:B---3--:R-:W-:Y:S01]  /*63d0*/  FADD.FTZ R85, R64, R85 ;  /* 0x0000005540557221 */ /* 0x008fe20000010000 */
[----:B0-----:R-:W-:Y:S01]  /*63e0*/  FADD.FTZ R65, R65, R82 ;  /* 0x0000005241417221 */ /* 0x001fe20000010000 */
[----:B-1----:R-:W-:-:S03]  /*63f0*/  FADD.FTZ R87, R66, R87 ;  /* 0x0000005742577221 */ /* 0x002fc60000010000 */
        /* <DEDUP_REMOVED lines=17> */
[----:B------:R-:W-:Y:S04]  /*6510*/  LDS R34, [R0+0x600] ;  /* 0x0006000000227984 */ /* 0x000fe80000000800 */
[----:B------:R-:W-:Y:S04]  /*6520*/  LDS R41, [R0+0x1a00] ;  /* 0x001a000000297984 */ /* 0x000fe80000000800 */
[----:B------:R-:W-:Y:S04]  /*6530*/  LDS R35, [R0+0x800] ;  /* 0x0008000000237984 */ /* 0x000fe80000000800 */
[----:B------:R-:W-:Y:S04]  /*6540*/  LDS R42, [R0+0x1c00] ;  /* 0x001c0000002a7984 */ /* 0x000fe80000000800 */
[----:B------:R-:W-:Y:S01]  /*6550*/  LDS R36, [R0+0xa00] ;  /* 0x000a000000247984 */ /* 0x000fe20000000800 */
[----:B0-----:R-:W-:-:S03]  /*6560*/  FADD.FTZ R28, RZ, R28 ;  /* 0x0000001cff1c7221 */ /* 0x001fc60000010000 */
[----:B------:R-:W-:Y:S01]  /*6570*/  LDS R43, [R0+0x1e00] ;  /* 0x001e0000002b7984 */ /* 0x000fe20000000800 */
[----:B-1----:R-:W-:-:S03]  /*6580*/  FADD.FTZ R28, R28, R31 ;  /* 0x0000001f1c1c7221 */ /* 0x002fc60000010000 */
[----:B------:R-:W-:Y:S01]  /*6590*/  LDS R37, [R0+0xc00] ;  /* 0x000c000000257984 */ /* 0x000fe20000000800 */
[----:B--2---:R-:W-:-:S03]  /*65a0*/  FADD.FTZ R29, RZ, R29 ;  /* 0x0000001dff1d7221 */ /* 0x004fc60000010000 */
[----:B------:R-:W-:Y:S01]  /*65b0*/  LDS R44, [R0+0x2000] ;  /* 0x00200000002c7984 */ /* 0x000fe20000000800 */
[----:B---3--:R-:W-:-:S03]  /*65c0*/  FADD.FTZ R29, R29, R32 ;  /* 0x000000201d1d7221 */ /* 0x008fc60000010000 */
[----:B------:R-:W-:Y:S01]  /*65d0*/  LDS R38, [R0+0xe00] ;  /* 0x000e000000267984 */ /* 0x000fe20000000800 */
[----:B----4-:R-:W-:-:S03]  /*65e0*/  FADD.FTZ R30, RZ, R30 ;  /* 0x0000001eff1e7221 */ /* 0x010fc60000010000 */
[----:B------:R-:W-:Y:S01]  /*65f0*/  LDS R45, [R0+0x2200] ;  /* 0x00220000002d7984 */ /* 0x000fe20000000800 */
[----:B------:R-:W-:-:S03]  /*6600*/  FADD.FTZ R30, R30, R33 ;  /* 0x000000211e1e7221 */ /* 0x000fc60000010000 */
        /* <DEDUP_REMOVED lines=15> */
[----:B0-----:R-:W-:-:S03]  /*6700*/  FADD.FTZ R28, R28, R49 ;  /* 0x000000311c1c7221 */ /* 0x001fc60000010000 */
[----:B------:R-:W0:Y:S01]  /*6710*/  LDS R52, [R0+0x3e00] ;  /* 0x003e000000347984 */ /* 0x000e220000000800 */
[----:B-1----:R-:W-:Y:S01]  /*6720*/  FADD.FTZ R29, R29, R48 ;  /* 0x000000301d1d7221 */ /* 0x002fe20000010000 */
[----:B------:R-:W-:Y:S02]  /*6730*/  IMAD.SHL.U32 R48, R74, 0x4, RZ ;  /* 0x000000044a307824 */ /* 0x000fe400078e00ff */
[----:B------:R-:W1:Y:S01]  /*6740*/  LDS R57, [R0+0x4000] ;  /* 0x0040000000397984 */ /* 0x000e620000000800 */
[----:B--2---:R-:W-:Y:S02]  /*6750*/  FADD.FTZ R30, R30, R51 ;  /* 0x000000331e1e7221 */ /* 0x004fe40000010000 */
[----:B------:R-:W-:Y:S01]  /*6760*/  IADD3 R64, P0, R48, UR6, RZ ;  /* 0x0000000630407c10 */ /* 0x000fe2000ff1e0ff */
        /* <DEDUP_REMOVED lines=10> */
[----:B------:R-:W-:-:S02]  /*6810*/  IADD3 R52, P1, R48, UR18, RZ ;  /* 0x0000001230347c10 */ /* 0x000fc4000ff3e0ff */
[----:B------:R-:W-:Y:S01]  /*6820*/  IADD3 R48, P2, R48, UR20, RZ ;  /* 0x0000001430307c10 */ /* 0x000fe2000ff5e0ff */
[----:B-1----:R-:W-:Y:S01]  /*6830*/  FADD.FTZ R57, R30, R57 ;  /* 0x000000391e397221 */ /* 0x002fe20000010000 */
[----:B------:R-:W-:Y:S02]  /*6840*/  IADD3.X R83, R81, UR19, RZ, P1, !PT ;  /* 0x0000001351537c10 */ /* 0x000fe40008ffe4ff */
[----:B------:R-:W-:Y:S01]  /*6850*/  ISETP.GE.U32.AND P1, PT, R241, 0x280, PT ;  /* 0x00000280f100780c */ /* 0x000fe20003f26070 */
        /* <DEDUP_REMOVED lines=21> */
[----:B------:R2:W4:Y:S01]  /*69b0*/  LDS R51, [R0+0x3e00] ;  /* 0x003e000000337984 */ /* 0x0005220000000800 */
[----:B0-----:R-:W-:-:S03]  /*69c0*/  FADD.FTZ R54, RZ, R54 ;  /* 0x00000036ff367221 */ /* 0x001fc60000010000 */
[----:B------:R0:W0:Y:S01]  /*69d0*/  LDS R77, [R0+0x4000] ;  /* 0x00400000004d7984 */ /* 0x0000220000000800 */
[----:B-1----:R-:W-:Y:S01]  /*69e0*/  FADD.FTZ R56, RZ, R56 ;  /* 0x00000038ff387221 */ /* 0x002fe20000010000 */
[----:B--2---:R-:W-:Y:S01]  /*69f0*/  FADD.FTZ R58, RZ, R58 ;  /* 0x0000003aff3a7221 */ /* 0x004fe20000010000 */
[----:B---3--:R-:W-:Y:S02]  /*6a00*/  FADD.FTZ R54, R54, R59 ;  /* 0x0000003b36367221 */ /* 0x008fe40000010000 */
[----:B----4-:R-:W-:Y:S01]  /*6a10*/  FADD.FTZ R56, R56, R89 ;  /* 0x0000005938387221 */ /* 0x010fe20000010000 */
[C---:B------:R-:W-:Y:S02]  /*6a20*/  IADD3.X R89, R81.reuse, UR7, RZ, P0, !PT ;  /* 0x0000000751597c10 */ /* 0x040fe400087fe4ff */
[----:B------:R-:W-:Y:S01]  /*6a30*/  IADD3.X R81, R81, UR21, RZ, P2, !PT ;  /* 0x0000001551517c10 */ /* 0x000fe200097fe4ff */
[----:B------:R-:W-:Y:S01]  /*6a40*/  FADD.FTZ R58, R58, R91 ;  /* 0x0000005b3a3a7221 */ /* 0x000fe20000010000 */
[----:B------:R-:W-:-:S02]  /*6a50*/  ISETP.GE.U32.AND P2, PT, R241, 0x100, PT ;  /* 0x00000100f100780c */ /* 0x000fc40003f46070 */
[----:B------:R-:W-:Y:S01]  /*6a60*/  ISETP.GE.U32.AND P0, PT, R241, 0x200, PT ;  /* 0x00000200f100780c */ /* 0x000fe20003f06070 */
[----:B------:R-:W-:Y:S01]  /*6a70*/  FADD.FTZ R54, R54, R93 ;  /* 0x0000005d36367221 */ /* 0x000fe20000010000 */
[----:B------:R-:W-:Y:S01]  /*6a80*/  FADD.FTZ R56, R56, R95 ;  /* 0x0000005f38387221 */ /* 0x000fe20000010000 */
[----:B------:R-:W-:Y:S02]  /*6a90*/  FADD.FTZ R58, R58, R97 ;  /* 0x000000613a3a7221 */ /* 0x000fe40000010000 */
[----:B------:R-:W-:Y:S01]  /*6aa0*/  FADD.FTZ R75, R54, R75 ;  /* 0x0000004b364b7221 */ /* 0x000fe20000010000 */
[----:B------:R-:W-:Y:S07]  /*6ab0*/  @!P4 BRA `(.L_x_392) ;  /* 0x00000000003cc947 */ /* 0x000fee0003800000 */
[----:B------:R-:W-:Y:S02]  /*6ac0*/  MOV R28, R64 ;  /* 0x00000040001c7202 */ /* 0x000fe40000000f00 */
[----:B------:R-:W-:Y:S02]  /*6ad0*/  MOV R29, R89 ;  /* 0x00000059001d7202 */ /* 0x000fe40000000f00 */
[----:B------:R-:W-:Y:S02]  /*6ae0*/  MOV R30, R52 ;  /* 0x00000034001e7202 */ /* 0x000fe40000000f00 */
[----:B------:R-:W-:Y:S01]  /*6af0*/  MOV R31, R83 ;  /* 0x00000053001f7202 */ /* 0x000fe20000000f00 */
[----:B------:R1:W-:Y:S01]  /*6b00*/  STG.E desc[UR4][R28.64], R55 ;  /* 0x000000371c007986 */ /* 0x0003e2000c101904 */
[----:B------:R-:W-:Y:S02]  /*6b10*/  MOV R32, R48 ;  /* 0x0000003000207202 */ /* 0x000fe40000000f00 */
[----:B------:R-:W-:Y:S01]  /*6b20*/  MOV R33, R81 ;  /* 0x0000005100217202 */ /* 0x000fe20000000f00 */
[----:B------:R1:W-:Y:S01]  /*6b30*/  STG.E desc[UR4][R30.64], R85 ;  /* 0x000000551e007986 */ /* 0x0003e2000c101904 */
[----:B------:R-:W-:-:S02]  /*6b40*/  IADD3 R64, P4, R64, 0x200, RZ ;  /* 0x0000020040407810 */ /* 0x000fc40007f9e0ff */
[----:B------:R-:W-:Y:S01]  /*6b50*/  IADD3 R52, P5, R52, 0x200, RZ ;  /* 0x0000020034347810 */ /* 0x000fe20007fbe0ff */
[----:B------:R1:W-:Y:S01]  /*6b60*/  STG.E desc[UR4][R32.64], R75 ;  /* 0x0000004b20007986 */ /* 0x0003e2000c101904 */
[----:B------:R-:W-:Y:S02]  /*6b70*/  IADD3 R48, P6, R48, 0x200, RZ ;  /* 0x0000020030307810 */ /* 0x000fe40007fde0ff */
[----:B------:R-:W-:Y:S02]  /*6b80*/  IADD3.X R89, RZ, R89, RZ, P4, !PT ;  /* 0x00000059ff597210 */ /* 0x000fe400027fe4ff */
[----:B------:R-:W-:Y:S02]  /*6b90*/  IADD3.X R83, RZ, R83, RZ, P5, !PT ;  /* 0x00000053ff537210 */ /* 0x000fe40002ffe4ff */
[----:B------:R-:W-:-:S07]  /*6ba0*/  IADD3.X R81, RZ, R81, RZ, P6, !PT ;  /* 0x00000051ff517210 */ /* 0x000fce00037fe4ff */
.L_x_392:
[----:B------:R-:W-:Y:S05]  /*6bb0*/  BSYNC B0 ;  /* 0x0000000000007941 */ /* 0x000fea0003800000 */
.L_x_391:
[----:B------:R-:W-:Y:S01]  /*6bc0*/  BSSY B0, `(.L_x_393) ;  /* 0x0000012000007945 */ /* 0x000fe20003800000 */
[----:B------:R-:W-:-:S03]  /*6bd0*/  FADD.FTZ R51, R56, R51 ;  /* 0x0000003338337221 */ /* 0x000fc60000010000 */
[----:B------:R-:W-:Y:S05]  /*6be0*/  @!P2 BRA `(.L_x_394) ;  /* 0x00000000003ca947 */ /* 0x000fea0003800000 */
[----:B-1----:R-:W-:Y:S01]  /*6bf0*/  IMAD.MOV.U32 R28, RZ, RZ, R64 ;  /* 0x000000ffff1c7224 */ /* 0x002fe200078e0040 */
        /* <DEDUP_REMOVED lines=14> */
.L_x_394:
[----:B------:R-:W-:Y:S05]  /*6ce0*/  BSYNC B0 ;  /* 0x0000000000007941 */ /* 0x000fea0003800000 */
.L_x_393:
[----:B------:R-:W-:Y:S01]  /*6cf0*/  BSSY B0, `(.L_x_395) ;  /* 0x0000012000007945 */ /* 0x000fe20003800000 */
[----:B0-----:R-:W-:-:S03]  /*6d00*/  FADD.FTZ R77, R58, R77 ;  /* 0x0000004d3a4d7221 */ /* 0x001fc60000010000 */
[----:B------:R-:W-:Y:S05]  /*6d10*/  @!P3 BRA `(.L_x_396) ;  /* 0x00000000003cb947 */ /* 0x000fea0003800000 */
[----:B-12---:R-:W-:Y:S01]  /*6d20*/  MOV R28, R64 ;  /* 0x00000040001c7202 */ /* 0x006fe20000000f00 */
[----:B------:R-:W-:Y:S01]  /*6d30*/  IMAD.MOV.U32 R29, RZ, RZ, R89 ;  /* 0x000000ffff1d7224 */ /* 0x000fe200078e0059 */
[----:B------:R-:W-:Y:S02]  /*6d40*/  MOV R30, R52 ;  /* 0x00000034001e7202 */ /* 0x000fe40000000f00 */
[----:B------:R-:W-:Y:S02]  /*6d50*/  MOV R31, R83 ;  /* 0x00000053001f7202 */ /* 0x000fe40000000f00 */
[----:B------:R-:W-:Y:S01]  /*6d60*/  MOV R32, R48 ;  /* 0x0000003000207202 */ /* 0x000fe20000000f00 */
[----:B------:R0:W-:Y:S01]  /*6d70*/  STG.E desc[UR4][R28.64], R57 ;  /* 0x000000391c007986 */ /* 0x0001e2000c101904 */
[----:B------:R-:W-:Y:S02]  /*6d80*/  MOV R33, R81 ;  /* 0x0000005100217202 */ /* 0x000fe40000000f00 */
[----:B------:R-:W-:Y:S01]  /*6d90*/  IADD3 R64, P2, R64, 0x200, RZ ;  /* 0x0000020040407810 */ /* 0x000fe20007f5e0ff */
[----:B------:R0:W-:Y:S01]  /*6da0*/  STG.E desc[UR4][R30.64], R87 ;  /* 0x000000571e007986 */ /* 0x0001e2000c101904 */
[----:B------:R-:W-:-:S02]  /*6db0*/  IADD3 R52, P3, R52, 0x200, RZ ;  /* 0x0000020034347810 */ /* 0x000fc40007f7e0ff */
[----:B------:R-:W-:Y:S01]  /*6dc0*/  IADD3 R48, P4, R48, 0x200, RZ ;  /* 0x0000020030307810 */ /* 0x000fe20007f9e0ff */
[----:B------:R0:W-:Y:S01]  /*6dd0*/  STG.E desc[UR4][R32.64], R77 ;  /* 0x0000004d20007986 */ /* 0x0001e2000c101904 */
[----:B------:R-:W-:Y:S02]  /*6de0*/  IADD3.X R89, RZ, R89, RZ, P2, !PT ;  /* 0x00000059ff597210 */ /* 0x000fe400017fe4ff */
[----:B------:R-:W-:Y:S02]  /*6df0*/  IADD3.X R83, RZ, R83, RZ, P3, !PT ;  /* 0x00000053ff537210 */ /* 0x000fe40001ffe4ff */
[----:B------:R-:W-:-:S07]  /*6e00*/  IADD3.X R81, RZ, R81, RZ, P4, !PT ;  /* 0x00000051ff517210 */ /* 0x000fce00027fe4ff */
.L_x_396:
[----:B------:R-:W-:Y:S05]  /*6e10*/  BSYNC B0 ;  /* 0x0000000000007941 */ /* 0x000fea0003800000 */
.L_x_395:
[----:B------:R-:W-:Y:S01]  /*6e20*/  FADD.FTZ R70, RZ, R70 ;  /* 0x00000046ff467221 */ /* 0x000fe20000010000 */
[----:B------:R-:W-:Y:S01]  /*6e30*/  FADD.FTZ R73, RZ, R73 ;  /* 0x00000049ff497221 */ /* 0x000fe20000010000 */
[----:B------:R-:W-:Y:S01]  /*6e40*/  FADD.FTZ R67, RZ, R67 ;  /* 0x00000043ff437221 */ /* 0x000fe20000010000 */
[----:B------:R-:W-:Y:S01]  /*6e50*/  FADD.FTZ R69, RZ, R69 ;  /* 0x00000045ff457221 */ /* 0x000fe20000010000 */
[----:B------:R-:W-:Y:S01]  /*6e60*/  FADD.FTZ R63, R70, R63 ;  /* 0x0000003f463f7221 */ /* 0x000fe20000010000 */
[----:B------:R-:W-:Y:S01]  /*6e70*/  FADD.FTZ R71, RZ, R71 ;  /* 0x00000047ff477221 */ /* 0x000fe20000010000 */
[----:B------:R-:W-:Y:S01]  /*6e80*/  FADD.FTZ R72, RZ, R72 ;  /* 0x00000048ff487221 */ /* 0x000fe20000010000 */
[----:B------:R-:W-:Y:S01]  /*6e90*/  FADD.FTZ R60, R73, R60 ;  /* 0x0000003c493c7221 */ /* 0x000fe20000010000 */
[----:B------:R-:W-:Y:S01]  /*6ea0*/  FADD.FTZ R24, R63, R24 ;  /* 0x000000183f187221 */ /* 0x000fe20000010000 */
[----:B------:R-:W-:Y:S01]  /*6eb0*/  FADD.FTZ R76, R67, R76 ;  /* 0x0000004c434c7221 */ /* 0x000fe20000010000 */
[----:B------:R-:W-:Y:S01]  /*6ec0*/  FADD.FTZ R78, R69, R78 ;  /* 0x0000004e454e7221 */ /* 0x000fe20000010000 */
[----:B------:R-:W-:Y:S01]  /*6ed0*/  FADD.FTZ R62, R71, R62 ;  /* 0x0000003e473e7221 */ /* 0x000fe20000010000 */
[----:B------:R-:W-:Y:S01]  /*6ee0*/  FADD.FTZ R61, R72, R61 ;  /* 0x0000003d483d7221 */ /* 0x000fe20000010000 */
[----:B------:R-:W-:Y:S01]  /*6ef0*/  FADD.FTZ R21, R60, R21 ;  /* 0x000000153c157221 */ /* 0x000fe20000010000 */
[----:B------:R-:W-:Y:S01]  /*6f00*/  FADD.FTZ R35, RZ, R35 ;  /* 0x00000023ff237221 */ /* 0x000fe20000010000 */
[----:B------:R-:W-:Y:S01]  /*6f10*/  FADD.FTZ R27, R76, R27 ;  /* 0x0000001b4c1b7221 */ /* 0x000fe20000010000 */
[----:B------:R-:W-:Y:S01]  /*6f20*/  FADD.FTZ R25, R78, R25 ;  /* 0x000000194e197221 */ /* 0x000fe20000010000 */
[----:B------:R-:W-:Y:S01]  /*6f30*/  FADD.FTZ R23, R62, R23 ;  /* 0x000000173e177221 */ /* 0x000fe20000010000 */
[----:B------:R-:W-:Y:S01]  /*6f40*/  FADD.FTZ R61, R61, R22 ;  /* 0x000000163d3d7221 */ /* 0x000fe20000010000 */
[----:B------:R-:W-:Y:S01]  /*6f50*/  FADD.FTZ R17, R24, R17 ;  /* 0x0000001118117221 */ /* 0x000fe20000010000 */
[----:B------:R-:W-:Y:S01]  /*6f60*/  FADD.FTZ R21, R21, R12 ;  /* 0x0000000c15157221 */ /* 0x000fe20000010000 */
[----:B------:R-:W3:Y:S01]  /*6f70*/  LDS R24, [R0+0x1200] ;  /* 0x0012000000187984 */ /* 0x000ee20000000800 */
[----:B------:R-:W-:Y:S01]  /*6f80*/  FADD.FTZ R37, RZ, R37 ;  /* 0x00000025ff257221 */ /* 0x000fe20000010000 */
[----:B------:R-:W-:Y:S01]  /*6f90*/  FADD.FTZ R35, R35, R42 ;  /* 0x0000002a23237221 */ /* 0x000fe20000010000 */
[----:B------:R-:W-:Y:S01]  /*6fa0*/  FADD.FTZ R27, R27, R20 ;  /* 0x000000141b1b7221 */ /* 0x000fe20000010000 */
[----:B------:R-:W4:Y:S01]  /*6fb0*/  LDS R12, [R0+0x600] ;  /* 0x00060000000c7984 */ /* 0x000f220000000800 */
[----:B------:R-:W-:Y:S01]  /*6fc0*/  FADD.FTZ R25, R25, R18 ;  /* 0x0000001219197221 */ /* 0x000fe20000010000 */
[----:B------:R-:W-:Y:S01]  /*6fd0*/  FADD.FTZ R23, R23, R16 ;  /* 0x0000001017177221 */ /* 0x000fe20000010000 */
[----:B------:R-:W-:Y:S01]  /*6fe0*/  FADD.FTZ R61, R61, R14 ;  /* 0x0000000e3d3d7221 */ /* 0x000fe20000010000 */
[----:B------:R-:W-:Y:S01]  /*6ff0*/  FADD.FTZ R34, RZ, R34 ;  /* 0x00000022ff227221 */ /* 0x000fe20000010000 */
[----:B------:R-:W-:Y:S01]  /*7000*/  FADD.FTZ R36, RZ, R36 ;  /* 0x00000024ff247221 */ /* 0x000fe20000010000 */
[----:B------:R-:W-:Y:S01]  /*7010*/  FADD.FTZ R38, RZ, R38 ;  /* 0x00000026ff267221 */ /* 0x000fe20000010000 */
[----:B------:R-:W-:Y:S01]  /*7020*/  FADD.FTZ R40, RZ, R40 ;  /* 0x00000028ff287221 */ /* 0x000fe20000010000 */
[----:B012---:R-:W0:Y:S01]  /*7030*/  LDS R29, [R0+0x2600] ;  /* 0x00260000001d7984 */ /* 0x007e220000000800 */
[----:B------:R-:W-:Y:S01]  /*7040*/  FADD.FTZ R34, R34, R41 ;  /* 0x0000002922227221 */ /* 0x000fe20000010000 */
[----:B------:R-:W-:Y:S01]  /*7050*/  FADD.FTZ R36, R36, R43 ;  /* 0x0000002b24247221 */ /* 0x000fe20000010000 */
[----:B------:R-:W-:Y:S01]  /*7060*/  FADD.FTZ R44, R37, R44 ;  /* 0x0000002c252c7221 */ /* 0x000fe20000010000 */
[----:B------:R-:W1:Y:S01]  /*7070*/  LDS R14, [R0+0x800] ;  /* 0x00080000000e7984 */ /* 0x000e620000000800 */
[----:B------:R-:W-:Y:S01]  /*7080*/  FADD.FTZ R38, R38, R45 ;  /* 0x0000002d26267221 */ /* 0x000fe20000010000 */
[----:B------:R-:W-:Y:S01]  /*7090*/  FADD.FTZ R40, R40, R47 ;  /* 0x0000002f28287221 */ /* 0x000fe20000010000 */
[----:B------:R-:W-:Y:S01]  /*70a0*/  FADD.FTZ R50, R35, R50 ;  /* 0x0000003223327221 */ /* 0x000fe20000010000 */
[----:B------:R-:W2:Y:S01]  /*70b0*/  LDS R33, [R0+0x1a00] ;  /* 0x001a000000217984 */ /* 0x000ea20000000800 */
[----:B------:R-:W-:Y:S01]  /*70c0*/  FADD.FTZ R68, RZ, R68 ;  /* 0x00000044ff447221 */ /* 0x000fe20000010000 */
[----:B------:R-:W-:Y:S01]  /*70d0*/  FADD.FTZ R39, RZ, R39 ;  /* 0x00000027ff277221 */ /* 0x000fe20000010000 */
[----:B------:R-:W-:Y:S01]  /*70e0*/  FADD.FTZ R53, R34, R53 ;  /* 0x0000003522357221 */ /* 0x000fe20000010000 */
[----:B------:R-:W5:Y:S01]  /*70f0*/  LDS R16, [R0+0xa00] ;  /* 0x000a000000107984 */ /* 0x000f620000000800 */
[----:B------:R-:W-:Y:S01]  /*7100*/  FADD.FTZ R79, R68, R79 ;  /* 0x0000004f444f7221 */ /* 0x000fe20000010000 */
[----:B------:R-:W-:Y:S01]  /*7110*/  FADD.FTZ R39, R39, R46 ;  /* 0x0000002e27277221 */ /* 0x000fe20000010000 */
        /* <DEDUP_REMOVED lines=8> */
[----:B------:R-:W-:Y:S01]  /*71a0*/  BSSY B0, `(.L_x_397) ;  /* 0x0000049000007945 */ /* 0x000fe20003800000 */
[----:B------:R-:W5:Y:S01]  /*71b0*/  LDS R22, [R0+0x1000] ;  /* 0x0010000000167984 */ /* 0x000f620000000800 */
[C---:B------:R-:W-:Y:S01]  /*71c0*/  ISETP.GE.U32.AND P2, PT, R241.reuse, 0x300, PT ;  /* 0x00000300f100780c */ /* 0x040fe20003f46070 */
[----:B------:R-:W-:Y:S01]  /*71d0*/  FADD.FTZ R19, R26, R19 ;  /* 0x000000131a137221 */ /* 0x000fe20000010000 */
[C---:B------:R-:W-:Y:S01]  /*71e0*/  ISETP.GE.U32.AND P3, PT, R241.reuse, 0x380, PT ;  /* 0x00000380f100780c */ /* 0x040fe20003f66070 */
[----:B------:R-:W5:Y:S01]  /*71f0*/  LDS R63, [R0+0x3a00] ;  /* 0x003a0000003f7984 */ /* 0x000f620000000800 */
[----:B---3--:R-:W-:Y:S01]  /*7200*/  FADD.FTZ R24, RZ, R24 ;  /* 0x00000018ff187221 */ /* 0x008fe20000010000 */
[----:B------:R-:W-:Y:S01]  /*7210*/  ISETP.GE.U32.AND P4, PT, R241, 0x400, PT ;  /* 0x00000400f100780c */ /* 0x000fe20003f86070 */
[----:B------:R-:W-:Y:S01]  /*7220*/  FADD.FTZ R53, R53, R8 ;  /* 0x0000000835357221 */ /* 0x000fe20000010000 */
[----:B------:R-:W3:Y:S01]  /*7230*/  LDS R35, [R0+0x1c00] ;  /* 0x001c000000237984 */ /* 0x000ee20000000800 */
[----:B----4-:R-:W-:Y:S01]  /*7240*/  FADD.FTZ R12, RZ, R12 ;  /* 0x0000000cff0c7221 */ /* 0x010fe20000010000 */
[C---:B------:R-:W-:Y:S01]  /*7250*/  ISETP.GE.U32.AND P5, PT, R241.reuse, 0x480, PT ;  /* 0x00000480f100780c */ /* 0x040fe20003fa6070 */
[----:B------:R-:W-:Y:S01]  /*7260*/  FADD.FTZ R13, R50, R7 ;  /* 0x00000007320d7221 */ /* 0x000fe20000010000 */
[----:B------:R-:W4:Y:S01]  /*7270*/  LDS R37, [R0+0x1e00] ;  /* 0x001e000000257984 */ /* 0x000f220000000800 */
[----:B------:R-:W-:Y:S01]  /*7280*/  ISETP.GE.U32.AND P6, PT, R241, 0x500, PT ;  /* 0x00000500f100780c */ /* 0x000fe20003fc6070 */
[----:B------:R-:W-:Y:S01]  /*7290*/  FADD.FTZ R15, R15, R6 ;  /* 0x000000060f0f7221 */ /* 0x000fe20000010000 */
[----:B------:R-:W-:Y:S01]  /*72a0*/  FADD.FTZ R11, R11, R4 ;  /* 0x000000040b0b7221 */ /* 0x000fe20000010000 */
[----:B------:R-:W4:Y:S01]  /*72b0*/  LDS R41, [R0+0x2000] ;  /* 0x0020000000297984 */ /* 0x000f220000000800 */
[----:B0-----:R-:W-:Y:S01]  /*72c0*/  FADD.FTZ R24, R24, R29 ;  /* 0x0000001d18187221 */ /* 0x001fe20000010000 */
[----:B------:R-:W-:Y:S01]  /*72d0*/  FADD.FTZ R29, R44, R5 ;  /* 0x000000052c1d7221 */ /* 0x000fe20000010000 */
[----:B------:R-:W-:Y:S01]  /*72e0*/  FADD.FTZ R31, R10, R3 ;  /* 0x000000030a1f7221 */ /* 0x000fe20000010000 */
[----:B------:R-:W0:Y:S01]  /*72f0*/  LDS R43, [R0+0x2200] ;  /* 0x00220000002b7984 */ /* 0x000e220000000800 */
[----:B-1----:R-:W-:Y:S01]  /*7300*/  FADD.FTZ R14, RZ, R14 ;  /* 0x0000000eff0e7221 */ /* 0x002fe20000010000 */
[----:B------:R-:W-:-:S02]  /*7310*/  FADD.FTZ R9, R9, R2 ;  /* 0x0000000209097221 */ /* 0x000fc40000010000 */
[----:B------:R-:W1:Y:S01]  /*7320*/  LDS R45, [R0+0x2400] ;  /* 0x00240000002d7984 */ /* 0x000e620000000800 */
[----:B--2---:R-:W-:-:S03]  /*7330*/  FADD.FTZ R12, R12, R33 ;  /* 0x000000210c0c7221 */ /* 0x004fc60000010000 */
[----:B------:R-:W2:Y:S01]  /*7340*/  LDS R47, [R0+0x2e00] ;  /* 0x002e0000002f7984 */ /* 0x000ea20000000800 */
[----:B-----5:R-:W-:-:S03]  /*7350*/  FADD.FTZ R16, RZ, R16 ;  /* 0x00000010ff107221 */ /* 0x020fc60000010000 */
[----:B------:R-:W5:Y:S01]  /*7360*/  LDS R77, [R0+0x4e00] ;  /* 0x004e0000004d7984 */ /* 0x000f620000000800 */
[----:B------:R-:W-:-:S03]  /*7370*/  FADD.FTZ R18, RZ, R18 ;  /* 0x00000012ff127221 */ /* 0x000fc60000010000 */
[----:B------:R-:W5:Y:S01]  /*7380*/  LDS R49, [R0+0x3000] ;  /* 0x0030000000317984 */ /* 0x000f620000000800 */
[----:B------:R-:W-:-:S03]  /*7390*/  FADD.FTZ R20, RZ, R20 ;  /* 0x00000014ff147221 */ /* 0x000fc60000010000 */
[----:B------:R-:W5:Y:S01]  /*73a0*/  LDS R51, [R0+0x3200] ;  /* 0x0032000000337984 */ /* 0x000f620000000800 */
[----:B------:R-:W-:-:S03]  /*73b0*/  FADD.FTZ R22, RZ, R22 ;  /* 0x00000016ff167221 */ /* 0x000fc60000010000 */
[----:B------:R-:W5:Y:S01]  /*73c0*/  LDS R55, [R0+0x3400] ;  /* 0x0034000000377984 */ /* 0x000f620000000800 */
[----:B------:R-:W-:-:S03]  /*73d0*/  FADD.FTZ R24, R24, R63 ;  /* 0x0000003f18187221 */ /* 0x000fc60000010000 */
[----:B------:R-:W5:Y:S01]  /*73e0*/  LDS R57, [R0+0x3600] ;  /* 0x0036000000397984 */ /* 0x000f620000000800 */
[----:B---3--:R-:W-:-:S03]  /*73f0*/  FADD.FTZ R14, R14, R35 ;  /* 0x000000230e0e7221 */ /* 0x008fc60000010000 */
[----:B------:R-:W3:Y:S01]  /*7400*/  LDS R59, [R0+0x3800] ;  /* 0x00380000003b7984 */ /* 0x000ee20000000800 */
[----:B----4-:R-:W-:-:S03]  /*7410*/  FADD.FTZ R16, R16, R37 ;  /* 0x0000002510107221 */ /* 0x010fc60000010000 */
[----:B------:R-:W4:Y:S01]  /*7420*/  LDS R65, [R0+0x4200] ;  /* 0x0042000000417984 */ /* 0x000f220000000800 */
[----:B------:R-:W-:-:S03]  /*7430*/  FADD.FTZ R18, R18, R41 ;  /* 0x0000002912127221 */ /* 0x000fc60000010000 */
[----:B------:R2:W4:Y:S01]  /*7440*/  LDS R67, [R0+0x4400] ;  /* 0x0044000000437984 */ /* 0x0005220000000800 */
[----:B0-----:R-:W-:-:S03]  /*7450*/  FADD.FTZ R20, R20, R43 ;  /* 0x0000002b14147221 */ /* 0x001fc60000010000 */
[----:B------:R0:W0:Y:S01]  /*7460*/  LDS R69, [R0+0x4600] ;  /* 0x0046000000457984 */ /* 0x0000220000000800 */
[----:B-1----:R-:W-:-:S03]  /*7470*/  FADD.FTZ R22, R22, R45 ;  /* 0x0000002d16167221 */ /* 0x002fc60000010000 */
[----:B------:R1:W0:Y:S01]  /*7480*/  LDS R71, [R0+0x4800] ;  /* 0x0048000000477984 */ /* 0x0002220000000800 */
[----:B--2---:R-:W-:-:S03]  /*7490*/  FADD.FTZ R12, R12, R47 ;  /* 0x0000002f0c0c7221 */ /* 0x004fc60000010000 */
[----:B------:R1:W2:Y:S01]  /*74a0*/  LDS R73, [R0+0x4a00] ;  /* 0x004a000000497984 */ /* 0x0002a20000000800 */
[----:B-----5:R-:W-:-:S03]  /*74b0*/  FADD.FTZ R77, R24, R77 ;  /* 0x0000004d184d7221 */ /* 0x020fc60000010000 */
[----:B------:R1:W0:Y:S01]  /*74c0*/  LDS R75, [R0+0x4c00] ;  /* 0x004c0000004b7984 */ /* 0x0002220000000800 */
[----:B------:R-:W-:Y:S01]  /*74d0*/  FADD.FTZ R14, R14, R49 ;  /* 0x000000310e0e7221 */ /* 0x000fe20000010000 */
[----:B------:R-:W-:Y:S01]  /*74e0*/  FADD.FTZ R16, R16, R51 ;  /* 0x0000003310107221 */ /* 0x000fe20000010000 */
[----:B------:R-:W-:Y:S01]  /*74f0*/  FADD.FTZ R18, R18, R55 ;  /* 0x0000003712127221 */ /* 0x000fe20000010000 */
[----:B------:R-:W-:Y:S01]  /*7500*/  FADD.FTZ R20, R20, R57 ;  /* 0x0000003914147221 */ /* 0x000fe20000010000 */
[----:B---3--:R-:W-:Y:S01]  /*7510*/  FADD.FTZ R22, R22, R59 ;  /* 0x0000003b16167221 */ /* 0x008fe20000010000 */
[----:B----4-:R-:W-:Y:S01]  /*7520*/  FADD.FTZ R65, R12, R65 ;  /* 0x000000410c417221 */ /* 0x010fe20000010000 */
[----:B-1----:R-:W-:Y:S06]  /*7530*/  @!P0 BRA `(.L_x_398) ;  /* 0x00000000003c8947 */ /* 0x002fec0003800000 */
[----:B------:R-:W-:Y:S01]  /*7540*/  MOV R2, R64 ;  /* 0x0000004000027202 */ /* 0x000fe20000000f00 */
[----:B------:R-:W-:Y:S01]  /*7550*/  IMAD.MOV.U32 R4, RZ, RZ, R52 ;  /* 0x000000ffff047224 */ /* 0x000fe200078e0034 */
[----:B------:R-:W-:Y:S02]  /*7560*/  MOV R3, R89 ;  /* 0x0000005900037202 */ /* 0x000fe40000000f00 */
[----:B------:R-:W-:Y:S02]  /*7570*/  MOV R5, R83 ;  /* 0x0000005300057202 */ /* 0x000fe40000000f00 */
[----:B------:R-:W-:Y:S01]  /*7580*/  MOV R6, R48 ;  /* 0x0000003000067202 */ /* 0x000fe20000000f00 */
[----:B------:R1:W-:Y:S01]  /*7590*/  STG.E desc[UR4][R2.64], R53 ;  /* 0x0000003502007986 */ /* 0x0003e2000c101904 */
[----:B------:R-:W-:Y:S02]  /*75a0*/  MOV R7, R81 ;  /* 0x0000005100077202 */ /* 0x000fe40000000f00 */
[----:B------:R-:W-:Y:S01]  /*75b0*/  IADD3 R64, P0, R64, 0x200, RZ ;  /* 0x0000020040407810 */ /* 0x000fe20007f1e0ff */
[----:B------:R1:W-:Y:S03]  /*75c0*/  STG.E desc[UR4][R4.64], R27 ;  /* 0x0000001b04007986 */ /* 0x0003e6000c101904 */
[----:B------:R-:W-:Y:S01]  /*75d0*/  IADD3.X R89, RZ, R89, RZ, P0, !PT ;  /* 0x00000059ff597210 */ /* 0x000fe200007fe4ff */
[----:B------:R1:W-:Y:S01]  /*75e0*/  STG.E desc[UR4][R6.64], R65 ;  /* 0x0000004106007986 */ /* 0x0003e2000c101904 */
[----:B------:R-:W-:-:S04]  /*75f0*/  IADD3 R52, P0, R52, 0x200, RZ ;  /* 0x0000020034347810 */ /* 0x000fc80007f1e0ff */
[----:B------:R-:W-:Y:S02]  /*7600*/  IADD3.X R83, RZ, R83, RZ, P0, !PT ;  /* 0x00000053ff537210 */ /* 0x000fe400007fe4ff */
[----:B------:R-:W-:-:S04]  /*7610*/  IADD3 R48, P0, R48, 0x200, RZ ;  /* 0x0000020030307810 */ /* 0x000fc80007f1e0ff */
[----:B------:R-:W-:-:S09]  /*7620*/  IADD3.X R81, RZ, R81, RZ, P0, !PT ;  /* 0x00000051ff517210 */ /* 0x000fd200007fe4ff */
.L_x_398:
[----:B------:R-:W-:Y:S05]  /*7630*/  BSYNC B0 ;  /* 0x0000000000007941 */ /* 0x000fea0003800000 */
.L_x_397:
[----:B------:R-:W-:Y:S01]  /*7640*/  BSSY B0, `(.L_x_399) ;  /* 0x0000012000007945 */ /* 0x000fe20003800000 */
[----:B------:R-:W-:-:S03]  /*7650*/  FADD.FTZ R67, R14, R67 ;  /* 0x000000430e437221 */ /* 0x000fc60000010000 */
[----:B------:R-:W-:Y:S05]  /*7660*/  @!P1 BRA `(.L_x_400) ;  /* 0x00000000003c9947 */ /* 0x000fea0003800000 */
[----:B-1----:R-:W-:Y:S01]  /*7670*/  MOV R2, R64 ;  /* 0x0000004000027202 */ /* 0x002fe20000000f00 */
        /* <DEDUP_REMOVED lines=9> */
[----:B------:R-:W-:Y:S01]  /*7710*/  IADD3.X R89, RZ, R89, RZ, P1, !PT ;  /* 0x00000059ff597210 */ /* 0x000fe20000ffe4ff */
[----:B------:R3:W-:Y:S01]  /*7720*/  STG.E desc[UR4][R6.64], R67 ;  /* 0x0000004306007986 */ /* 0x0007e2000c101904 */
[----:B------:R-:W-:Y:S02]  /*7730*/  IADD3 R48, P1, R48, 0x200, RZ ;  /* 0x0000020030307810 */ /* 0x000fe40007f3e0ff */
[----:B------:R-:W-:Y:S02]  /*7740*/  IADD3.X R83, RZ, R83, RZ, P0, !PT ;  /* 0x00000053ff537210 */ /* 0x000fe400007fe4ff */
[----:B------:R-:W-:-:S09]  /*7750*/  IADD3.X R81, RZ, R81, RZ, P1, !PT ;  /* 0x00000051ff517210 */ /* 0x000fd20000ffe4ff */
.L_x_400:
[----:B------:R-:W-:Y:S05]  /*7760*/  BSYNC B0 ;  /* 0x0000000000007941 */ /* 0x000fea0003800000 */
.L_x_399:
[----:B------:R-:W-:Y:S01]  /*7770*/  BSSY B0, `(.L_x_401) ;  /* 0x0000012000007945 */ /* 0x000fe20003800000 */
[----:B0-----:R-:W-:-:S03]  /*7780*/  FADD.FTZ R69, R16, R69 ;  /* 0x0000004510457221 */ /* 0x001fc60000010000 */
[----:B------:R-:W-:Y:S05]  /*7790*/  @!P2 BRA `(.L_x_402) ;  /* 0x00000000003ca947 */ /* 0x000fea0003800000 */
[----:B-1-3--:R-:W-:Y:S01]  /*77a0*/  MOV R2, R64 ;  /* 0x0000004000027202 */ /* 0x00afe20000000f00 */
        /* <DEDUP_REMOVED lines=14> */
.L_x_402:
[----:B------:R-:W-:Y:S05]  /*7890*/  BSYNC B0 ;  /* 0x0000000000007941 */ /* 0x000fea0003800000 */
.L_x_401:
[----:B------:R-:W-:Y:S01]  /*78a0*/  BSSY B0, `(.L_x_403) ;  /* 0x0000012000007945 */ /* 0x000fe20003800000 */
[----:B------:R-:W-:-:S03]  /*78b0*/  FADD.FTZ R71, R18, R71 ;  /* 0x0000004712477221 */ /* 0x000fc60000010000 */
[----:B------:R-:W-:Y:S05]  /*78c0*/  @!P3 BRA `(.L_x_404) ;  /* 0x00000000003cb947 */ /* 0x000fea0003800000 */
[----:B01-3--:R-:W-:Y:S01]  /*78d0*/  MOV R2, R64 ;  /* 0x0000004000027202 */ /* 0x00bfe20000000f00 */
        /* <DEDUP_REMOVED lines=14> */
.L_x_404:
[----:B------:R-:W-:Y:S05]  /*79c0*/  BSYNC B0 ;  /* 0x0000000000007941 */ /* 0x000fea0003800000 */
.L_x_403:
[----:B------:R-:W-:Y:S01]  /*79d0*/  BSSY B0, `(.L_x_405) ;  /* 0x0000012000007945 */ /* 0x000fe20003800000 */
[----:B--2---:R-:W-:-:S03]  /*79e0*/  FADD.FTZ R73, R20, R73 ;  /* 0x0000004914497221 */ /* 0x004fc60000010000 */
[----:B------:R-:W-:Y:S05]  /*79f0*/  @!P4 BRA `(.L_x_406) ;  /* 0x00000000003cc947 */ /* 0x000fea0003800000 */
[----:B01-34-:R-:W-:Y:S02]  /*7a00*/  MOV R2, R64 ;  /* 0x0000004000027202 */ /* 0x01bfe40000000f00 */
        /* <DEDUP_REMOVED lines=10> */
[----:B------:R-:W-:Y:S01]  /*7ab0*/  IADD3 R48, P2, R48, 0x200, RZ ;  /* 0x0000020030307810 */ /* 0x000fe20007f5e0ff */
[----:B------:R-:W-:Y:S01]  /*7ac0*/  IMAD.X R89, RZ, RZ, R89, P0 ;  /* 0x000000ffff597224 */ /* 0x000fe200000e0659 */
[----:B------:R-:W-:Y:S02]  /*7ad0*/  IADD3.X R83, RZ, R83, RZ, P1, !PT ;  /* 0x00000053ff537210 */ /* 0x000fe40000ffe4ff */
[----:B------:R-:W-:-:S09]  /*7ae0*/  IADD3.X R81, RZ, R81, RZ, P2, !PT ;  /* 0x00000051ff517210 */ /* 0x000fd200017fe4ff */
.L_x_406:
[----:B------:R-:W-:Y:S05]  /*7af0*/  BSYNC B0 ;  /* 0x0000000000007941 */ /* 0x000fea0003800000 */
.L_x_405:
[----:B------:R-:W-:Y:S01]  /*7b00*/  BSSY B0, `(.L_x_407) ;  /* 0x0000012000007945 */ /* 0x000fe20003800000 */
[----:B------:R-:W-:-:S03]  /*7b10*/  FADD.FTZ R75, R22, R75 ;  /* 0x0000004b164b7221 */ /* 0x000fc60000010000 */
[----:B------:R-:W-:Y:S05]  /*7b20*/  @!P5 BRA `(.L_x_408) ;  /* 0x00000000003cd947 */ /* 0x000fea0003800000 */
[----:B01234-:R-:W-:Y:S02]  /*7b30*/  MOV R2, R64 ;  /* 0x0000004000027202 */ /* 0x01ffe40000000f00 */
        /* <DEDUP_REMOVED lines=14> */
.L_x_408:
[----:B------:R-:W-:Y:S05]  /*7c20*/  BSYNC B0 ;  /* 0x0000000000007941 */ /* 0x000fea0003800000 */
.L_x_407:
[----:B01234-:R-:W-:Y:S02]  /*7c30*/  MOV R2, R64 ;  /* 0x0000004000027202 */ /* 0x01ffe40000000f00 */
[----:B------:R-:W-:Y:S01]  /*7c40*/  MOV R3, R89 ;  /* 0x0000005900037202 */ /* 0x000fe20000000f00 */
[----:B------:R-:W-:Y:S06]  /*7c50*/  @!P6 EXIT ;  /* 0x000000000000e94d */ /* 0x000fec0003800000 */
[----:B------:R0:W-:Y:S01]  /*7c60*/  STG.E desc[UR4][R2.64], R9 ;  /* 0x0000000902007986 */ /* 0x0001e2000c101904 */
[----:B------:R-:W-:Y:S02]  /*7c70*/  MOV R4, R48 ;  /* 0x0000003000047202 */ /* 0x000fe40000000f00 */
[----:B------:R-:W-:Y:S02]  /*7c80*/  MOV R5, R81 ;  /* 0x0000005100057202 */ /* 0x000fe40000000f00 */
[----:B0-----:R-:W-:Y:S02]  /*7c90*/  MOV R2, R52 ;  /* 0x0000003400027202 */ /* 0x001fe40000000f00 */
[----:B------:R-:W-:-:S05]  /*7ca0*/  MOV R3, R83 ;  /* 0x0000005300037202 */ /* 0x000fca0000000f00 */
[----:B------:R-:W-:Y:S04]  /*7cb0*/  STG.E desc[UR4][R2.64], R21 ;  /* 0x0000001502007986 */ /* 0x000fe8000c101904 */
[----:B------:R-:W-:Y:S01]  /*7cc0*/  STG.E desc[UR4][R4.64], R77 ;  /* 0x0000004d04007986 */ /* 0x000fe2000c101904 */
[----:B------:R-:W-:Y:S05]  /*7cd0*/  EXIT ;  /* 0x000000000000794d */ /* 0x000fea0003800000 */
.L_x_379:
[----:B------:R-:W-:Y:S01]  /*7ce0*/  HFMA2.MMA R174, -RZ, RZ, 0, 5.9604644775390625e-08 ;  /* 0x00000001ffae7435 */ /* 0x000fe200000001ff */
[----:B------:R-:W-:Y:S01]  /*7cf0*/  BSSY B1, `(.L_x_409) ;  /* 0x0000007000017945 */ /* 0x000fe20003800000 */
[----:B------:R-:W-:Y:S01]  /*7d00*/  MOV R175, R216 ;  /* 0x000000d800af7202 */ /* 0x000fe20000000f00 */
[----:B------:R-:W-:Y:S01]  /*7d10*/  IMAD.MOV.U32 R173, RZ, RZ, 0x1f ;  /* 0x0000001fffad7424 */ /* 0x000fe200078e00ff */
[----:B------:R-:W-:-:S07]  /*7d20*/  MOV R172, 0xffffffff ;  /* 0xffffffff00ac7802 */ /* 0x000fce0000000f00 */
[----:B0----5:R-:W-:Y:S05]  /*7d30*/  WARPSYNC.COLLECTIVE R172, `(.L_x_410) ;  /* 0x00000000ac087348 */ /* 0x021fea0003c00000 */
[----:B------:R1:W2:Y:S02]  /*7d40*/  SHFL.BFLY P5, R176, R175, R174, R173 ;  /* 0x0c0000aeafb07389 */ /* 0x0002a400000a00ad */
[----:B012--5:R-:W-:Y:S01]  /*7d50*/  ENDCOLLECTIVE ;  /* 0x000000000000791b */ /* 0x027fe20003800000 */
.L_x_410:
[----:B------:R-:W-:Y:S05]  /*7d60*/  BSYNC B1 ;  /* 0x0000000000017941 */ /* 0x000fea0003800000 */
.L_x_409:
[----:B------:R-:W-:Y:S01]  /*7d70*/  HFMA2.MMA R174, -RZ, RZ, 0, 5.9604644775390625e-08 ;  /* 0x00000001ffae7435 */ /* 0x000fe200000001ff */
[----:B------:R-:W-:Y:S01]  /*7d80*/  MOV R175, R203 ;  /* 0x000000cb00af7202 */ /* 0x000fe20000000f00 */
[----:B------:R-:W-:Y:S01]  /*7d90*/  FADD.FTZ R216, R176, R216 ;  /* 0x000000d8b0d87221 */ /* 0x000fe20000010000 */
[----:B------:R-:W-:Y:S02]  /*7da0*/  MOV R173, 0x1f ;  /* 0x0000001f00ad7802 */ /* 0x000fe40000000f00 */
[----:B------:R-:W-:-:S07]  /*7db0*/  MOV R172, 0xffffffff ;  /* 0xffffffff00ac7802 */ /* 0x000fce0000000f00 */
[----:B------:R-:W-:Y:S05]  /*7dc0*/  WARPSYNC.COLLECTIVE R172, `(.L_x_411) ;  /* 0x00000000ac087348 */ /* 0x000fea0003c00000 */
[----:B------:R0:W1:Y:S02]  /*7dd0*/  SHFL.BFLY P5, R176, R175, R174, R173 ;  /* 0x0c0000aeafb07389 */ /* 0x00006400000a00ad */
[----:B01----:R-:W-:Y:S01]  /*7de0*/  ENDCOLLECTIVE ;  /* 0x000000000000791b */ /* 0x003fe20003800000 */
.L_x_411:
[----:B------:R-:W-:Y:S01]  /*7df0*/  HFMA2.MMA R174, -RZ, RZ, 0, 1.1920928955078125e-07 ;  /* 0x00000002ffae7435 */ /* 0x000fe200000001ff */
[----:B------:R-:W-:Y:S01]  /*7e00*/  MOV R175, R216 ;  /* 0x000000d800af7202 */ /* 0x000fe20000000f00 */
[----:B------:R-:W-:-:S09]  /*7e10*/  FADD.FTZ R203, R176, R203 ;  /* 0x000000cbb0cb7221 */ /* 0x000fd20000010000 */
[----:B------:R-:W-:Y:S05]  /*7e20*/  WARPSYNC.COLLECTIVE R172, `(.L_x_412) ;  /* 0x00000000ac087348 */ /* 0x000fea0003c00000 */
[----:B------:R0:W1:Y:S02]  /*7e30*/  SHFL.BFLY P5, R176, R175, R174, R173 ;  /* 0x0c0000aeafb07389 */ /* 0x00006400000a00ad */
[----:B01----:R-:W-:Y:S01]  /*7e40*/  ENDCOLLECTIVE ;  /* 0x000000000000791b */ /* 0x003fe20003800000 */
.L_x_412:
[----:B------:R-:W-:Y:S01]  /*7e50*/  MOV R175, R203 ;  /* 0x000000cb00af7202 */ /* 0x000fe20000000f00 */
[----:B------:R-:W-:-:S07]  /*7e60*/  FADD.FTZ R216, R216, R176 ;  /* 0x000000b0d8d87221 */ /* 0x000fce0000010000 */
[----:B------:R-:W-:Y:S05]  /*7e70*/  WARPSYNC.COLLECTIVE R172, `(.L_x_413) ;  /* 0x00000000ac087348 */ /* 0x000fea0003c00000 */
[----:B------:R0:W1:Y:S02]  /*7e80*/  SHFL.BFLY P5, R176, R175, R174, R173 ;  /* 0x0c0000aeafb07389 */ /* 0x00006400000a00ad */
[----:B01----:R-:W-:Y:S01]  /*7e90*/  ENDCOLLECTIVE ;  /* 0x000000000000791b */ /* 0x003fe20003800000 */
.L_x_413:
[----:B------:R-:W-:Y:S01]  /*7ea0*/  MOV R175, R216 ;  /* 0x000000d800af7202 */ /* 0x000fe20000000f00 */
[----:B------:R-:W-:Y:S02]  /*7eb0*/  IMAD.MOV.U32 R174, RZ, RZ, 0x4 ;  /* 0x00000004ffae7424 */ /* 0x000fe400078e00ff */
[----:B------:R-:W-:-:S07]  /*7ec0*/  FADD.FTZ R203, R203, R176 ;  /* 0x000000b0cbcb7221 */ /* 0x000fce0000010000 */
[----:B------:R-:W-:Y:S05]  /*7ed0*/  WARPSYNC.COLLECTIVE R172, `(.L_x_414) ;  /* 0x00000000ac087348 */ /* 0x000fea0003c00000 */
[----:B------:R0:W1:Y:S02]  /*7ee0*/  SHFL.BFLY P5, R176, R175, R174, R173 ;  /* 0x0c0000aeafb07389 */ /* 0x00006400000a00ad */
[----:B01----:R-:W-:Y:S01]  /*7ef0*/  ENDCOLLECTIVE ;  /* 0x000000000000791b */ /* 0x003fe20003800000 */
.L_x_414:
[----:B------:R-:W-:Y:S01]  /*7f00*/  MOV R175, R203 ;  /* 0x000000cb00af7202 */ /* 0x000fe20000000f00 */
[----:B------:R-:W-:-:S07]  /*7f10*/  FADD.FTZ R216, R216, R176 ;  /* 0x000000b0d8d87221 */ /* 0x000fce0000010000 */
[----:B------:R-:W-:Y:S05]  /*7f20*/  WARPSYNC.COLLECTIVE R172, `(.L_x_415) ;  /* 0x00000000ac087348 */ /* 0x000fea0003c00000 */
[----:B------:R0:W1:Y:S02]  /*7f30*/  SHFL.BFLY P5, R176, R175, R174, R173 ;  /* 0x0c0000aeafb07389 */ /* 0x00006400000a00ad */
[----:B01----:R-:W-:Y:S01]  /*7f40*/  ENDCOLLECTIVE ;  /* 0x000000000000791b */ /* 0x003fe20003800000 */
.L_x_415:
[----:B------:R-:W-:Y:S01]  /*7f50*/  HFMA2.MMA R174, -RZ, RZ, 0, 4.76837158203125e-07 ;  /* 0x00000008ffae7435 */ /* 0x000fe200000001ff */
[----:B------:R-:W-:Y:S01]  /*7f60*/  MOV R175, R216 ;  /* 0x000000d800af7202 */ /* 0x000fe20000000f00 */
[----:B------:R-:W-:-:S09]  /*7f70*/  FADD.FTZ R203, R203, R176 ;  /* 0x000000b0cbcb7221 */ /* 0x000fd20000010000 */
[----:B------:R-:W-:Y:S05]  /*7f80*/  WARPSYNC.COLLECTIVE R172, `(.L_x_416) ;  /* 0x00000000ac087348 */ /* 0x000fea0003c00000 */
[----:B------:R0:W1:Y:S02]  /*7f90*/  SHFL.BFLY P5, R176, R175, R174, R173 ;  /* 0x0c0000aeafb07389 */ /* 0x00006400000a00ad */
[----:B01----:R-:W-:Y:S01]  /*7fa0*/  ENDCOLLECTIVE ;  /* 0x000000000000791b */ /* 0x003fe20003800000 */
.L_x_416:
[----:B------:R-:W-:Y:S01]  /*7fb0*/  MOV R175, R203 ;  /* 0x000000cb00af7202 */ /* 0x000fe20000000f00 */
[----:B------:R-:W-:-:S07]  /*7fc0*/  FADD.FTZ R216, R216, R176 ;  /* 0x000000b0d8d87221 */ /* 0x000fce0000010000 */
[----:B------:R-:W-:Y:S05]  /*7fd0*/  WARPSYNC.COLLECTIVE R172, `(.L_x_417) ;  /* 0x00000000ac087348 */ /* 0x000fea0003c00000 */
[----:B------:R0:W1:Y:S02]  /*7fe0*/  SHFL.BFLY P5, R176, R175, R174, R173 ;  /* 0x0c0000aeafb07389 */ /* 0x00006400000a00ad */
[----:B01----:R-:W-:Y:S01]  /*7ff0*/  ENDCOLLECTIVE ;  /* 0x000000000000791b */ /* 0x003fe20003800000 */
.L_x_417:
[----:B------:R-:W-:Y:S01]  /*8000*/  HFMA2.MMA R174, -RZ, RZ, 0, 9.5367431640625e-07 ;  /* 0x00000010ffae7435 */ /* 0x000fe200000001ff */
[----:B------:R-:W-:Y:S01]  /*8010*/  MOV R175, R216 ;  /* 0x000000d800af7202 */ /* 0x000fe20000000f00 */
[----:B------:R-:W-:-:S09]  /*8020*/  FADD.FTZ R203, R203, R176 ;  /* 0x000000b0cbcb7221 */ /* 0x000fd20000010000 */
[----:B------:R-:W-:Y:S05]  /*8030*/  WARPSYNC.COLLECTIVE R172, `(.L_x_418) ;  /* 0x00000000ac087348 */ /* 0x000fea0003c00000 */
[----:B------:R0:W1:Y:S02]  /*8040*/  SHFL.BFLY P5, R176, R175, R174, R173 ;  /* 0x0c0000aeafb07389 */ /* 0x00006400000a00ad */
[----:B01----:R-:W-:Y:S01]  /*8050*/  ENDCOLLECTIVE ;  /* 0x000000000000791b */ /* 0x003fe20003800000 */
.L_x_418:
[----:B------:R-:W-:Y:S02]  /*8060*/  MOV R175, R203 ;  /* 0x000000cb00af7202 */ /* 0x000fe40000000f00 */
[----:B------:R-:W-:-:S07]  /*8070*/  MOV R177, R176 ;  /* 0x000000b000b17202 */ /* 0x000fce0000000f00 */
[----:B------:R-:W-:Y:S05]  /*8080*/  WARPSYNC.COLLECTIVE R172, `(.L_x_419) ;  /* 0x00000000ac087348 */ /* 0x000fea0003c00000 */
[----:B------:R0:W1:Y:S02]  /*8090*/  SHFL.BFLY P5, R176, R175, R174, R173 ;  /* 0x0c0000aeafb07389 */ /* 0x00006400000a00ad */
[----:B01----:R-:W-:Y:S01]  /*80a0*/  ENDCOLLECTIVE ;  /* 0x000000000000791b */ /* 0x003fe20003800000 */
.L_x_419:
[----:B------:R-:W-:Y:S01]  /*80b0*/  MOV R172, R176 ;  /* 0x000000b000ac7202 */ /* 0x000fe20000000f00 */
[----:B------:R-:W-:Y:S06]  /*80c0*/  BRA `(.L_x_420) ;  /* 0xffffffb400a07947 */ /* 0x000fec000383ffff */
.L_x_421:
        /* <DEDUP_REMOVED lines=11> */
.L_x_16866:


//--------------------- .text._ZN10layer_norm13ln_bwd_kernelINS_13Kernel_traitsI13__nv_bfloat16S2_S2_S2_fjLj1280ELj1ELj4ELj1ELj16ENS_18Kernel_traits_baseILj1280ES2_S2_S2_S2_fjLj128EEEEELb0ELb1ELb0ELb1EEEvNS_9BwdParamsE --------------------------
	.section	.text._ZN10layer_norm13ln_bwd_kernelINS_13Kernel_traitsI13__nv_bfloat16S2_S2_S2_fjLj1280ELj1ELj4ELj1ELj16ENS_18Kernel_traits_baseILj1280ES2_S2_S2_S2_fjLj128EEEEELb0ELb1ELb0ELb1EEEvNS_9BwdParamsE,"ax",@progbits
	.align	128
        .global         _ZN10layer_norm13ln_bwd_kernelINS_13Kernel_traitsI13__nv_bfloat16S2_S2_S2_fjLj1280ELj1ELj4ELj1ELj16ENS_18Kernel_traits_baseILj1280ES2_S2_S2_S2_fjLj128EEEEELb0ELb1ELb0ELb1EEEvNS_9BwdParamsE
        .type           _ZN10layer_norm13ln_bwd_kernelINS_13Kernel_traitsI13__nv_bfloat16S2_S2_S2_fjLj1280ELj1ELj4ELj1ELj16ENS_18Kernel_traits_baseILj1280ES2_S2_S2_S2_fjLj128EEEEELb0ELb1ELb0ELb1EEEvNS_9BwdParamsE,@function
        .size           _ZN10layer_norm13ln_bwd_kernelINS_13Kernel_traitsI13__nv_bfloat16S2_S2_S2_fjLj1280ELj1ELj4ELj1ELj16ENS_18Kernel_traits_baseILj1280ES2_S2_S2_S2_fjLj128EEEEELb0ELb1ELb0ELb1EEEvNS_9BwdParamsE,(.L_x_16867 - _ZN10layer_norm13ln_bwd_kernelINS_13Kernel_traitsI13__nv_bfloat16S2_S2_S2_fjLj1280ELj1ELj4ELj1ELj16ENS_18Kernel_traits_baseILj1280ES2_S2_S2_S2_fjLj128EEEEELb0ELb1ELb0ELb1EEEvNS_9BwdParamsE)
        .other          _ZN10layer_norm13ln_bwd_kernelINS_13Kernel_traitsI13__nv_bfloat16S2_S2_S2_fjLj1280ELj1ELj4ELj1ELj16ENS_18Kernel_traits_baseILj1280ES2_S2_S2_S2_fjLj128EEEEELb0ELb1ELb0ELb1EEEvNS_9BwdParamsE,@"STO_CUDA_ENTRY STV_DEFAULT"
_ZN10layer_norm13ln_bwd_kernelINS_13Kernel_traitsI13__nv_bfloat16S2_S2_S2_fjLj1280ELj1ELj4ELj1ELj16ENS_18Kernel_traits_baseILj1280ES2_S2_S2_S2_fjLj128EEEEELb0ELb1ELb0ELb1EEEvNS_9BwdParamsE:
.text._ZN10layer_norm13ln_bwd_kernelINS_13Kernel_traitsI13__nv_bfloat16S2_S2_S2_fjLj1280ELj1ELj4ELj1ELj16ENS_18Kernel_traits_baseILj1280ES2_S2_S2_S2_fjLj128EEEEELb0ELb1ELb0ELb1EEEvNS_9BwdParamsE:
[----:B------:R-:W0:Y:S01]  /*0000*/  LDC R1, c[0x0][0x28] ;  /* 0x00000a00ff017b82 */ /* 0x000e220000000800 */
[----:B------:R-:W1:Y:S01]  /*0010*/  S2R R0, SR_TID.X ;  /* 0x0000000000007919 */ /* 0x000e620000002100 */
[----:B------:R-:W-:Y:S01]  /*0020*/  ULDC UR4, c[0x0][0x214] ;  /* 0x0000850000047ab9 */ /* 0x000fe20000000800 */
[----:B------:R-:W-:Y:S01]  /*0030*/  ULDC UR8, c[0x0][0x218] ;  /* 0x0000860000087ab9 */ /* 0x000fe20000000800 */
[----:B------:R-:W-:Y:S01]  /*0040*/  ULDC UR9, c[0x0][0x290] ;  /* 0x0000a40000097ab9 */ /* 0x000fe20000000800 */
[----:B------:R-:W2:Y:S01]  /*0050*/  S2R R3, SR_CTAID.X ;  /* 0x0000000000037919 */ /* 0x000ea20000002500 */
[----:B------:R-:W-:Y:S01]  /*0060*/  ULDC.64 UR10, c[0x0][0x2c8] ;  /* 0x0000b200000a7ab9 */ /* 0x000fe20000000a00 */
[----:B------:R-:W-:Y:S01]  /*0070*/  ULDC.64 UR12, c[0x0][0x308] ;  /* 0x0000c200000c7ab9 */ /* 0x000fe20000000a00 */
[----:B------:R-:W-:Y:S01]  /*0080*/  ULDC.64 UR14, c[0x0][0x2f8] ;  /* 0x0000be00000e7ab9 */ /* 0x000fe20000000a00 */
[----:B------:R-:W-:Y:S01]  /*0090*/  BSSY B0, `(.L_x_422) ;  /* 0x00005f6000007945 */ /* 0x000fe20003800000 */
[----:B0-----:R-:W-:-:S02]  /*00a0*/  IADD3 R1, R1, -0x118, RZ ;  /* 0xfffffee801017810 */ /* 0x001fc40007ffe0ff */
[----:B-1----:R-:W-:-:S04]  /*00b0*/  SHF.R.U32.HI R172, RZ, 0x5, R0 ;  /* 0x00000005ffac7819 */ /* 0x002fc80000011600 */
[----:B--2---:R-:W-:-:S04]  /*00c0*/  LEA R172, R3, R172, 0x2 ;  /* 0x000000ac03ac7211 */ /* 0x004fc800078e10ff */
        /* <DEDUP_REMOVED lines=62> */
[----:B------:R-:W-:Y:S01]  /*04b0*/  CS2R R60, SRZ ;  /* 0x00000000003c7805 */ /* 0x000fe2000001ff00 */
[----:B------:R-:W-:Y:S06]  /*04c0*/  BRA `(.L_x_424) ;  /* 0x0000005800c87947 */ /* 0x000fec0003800000 */
.L_x_423:
[----:B------:R-:W-:Y:S01]  /*04d0*/  SHF.L.U32 R0, R0, 0x4, RZ ;  /* 0x0000000400007819 */ /* 0x000fe200000006ff */
[----:B------:R-:W-:-:S03]  /*04e0*/  ULDC.64 UR6, c[0x0][0x260] ;  /* 0x0000980000067ab9 */ /* 0x000fc60000000a00 */
[----:B------:R-:W-:-:S04]  /*04f0*/  LOP3.LUT R0, R0, 0x1f0, RZ, 0xc0, !PT ;  /* 0x000001f000007812 */ /* 0x000fc800078ec0ff */
[----:B------:R-:W-:-:S04]  /*0500*/  IADD3 R2, P0, R0, UR6, RZ ;  /* 0x0000000600027c10 */ /* 0x000fc8000ff1e0ff */
[----:B------:R-:W-:Y:S01]  /*0510*/  IADD3.X R3, RZ, UR7, RZ, P0, !PT ;  /* 0x00000007ff037c10 */ /* 0x000fe200087fe4ff */
[----:B------:R-:W-:-:S04]  /*0520*/  ULDC.64 UR6, c[0x0][0x278] ;  /* 0x00009e0000067ab9 */ /* 0x000fc80000000a00 */
[----:B------:R-:W2:Y:S04]  /*0530*/  LDG.E.128 R20, desc[UR4][R2.64] ;  /* 0x0000000402147981 */ /* 0x000ea8000c1e1d00 */
[----:B------:R-:W3:Y:S04]  /*0540*/  LDG.E.128 R28, desc[UR4][R2.64+0x200] ;  /* 0x00020004021c7981 */ /* 0x000ee8000c1e1d00 */
[----:B------:R-:W4:Y:S04]  /*0550*/  LDG.E.128 R32, desc[UR4][R2.64+0x400] ;  /* 0x0004000402207981 */ /* 0x000f28000c1e1d00 */
[----:B------:R-:W5:Y:S01]  /*0560*/  LDG.E.128 R36, desc[UR4][R2.64+0x600] ;  /* 0x0006000402247981 */ /* 0x000f62000c1e1d00 */
[----:B------:R-:W-:-:S03]  /*0570*/  IADD3 R16, P0, R0, UR6, RZ ;  /* 0x0000000600107c10 */ /* 0x000fc6000ff1e0ff */
[----:B------:R-:W5:Y:S01]  /*0580*/  LDG.E.128 R40, desc[UR4][R2.64+0x800] ;  /* 0x0008000402287981 */ /* 0x000f62000c1e1d00 */
[----:B------:R-:W-:Y:S01]  /*0590*/  IADD3.X R17, RZ, UR7, RZ, P0, !PT ;  /* 0x00000007ff117c10 */ /* 0x000fe200087fe4ff */
[----:B------:R-:W-:-:S04]  /*05a0*/  ULDC.64 UR6, c[0x0][0x270] ;  /* 0x00009c0000067ab9 */ /* 0x000fc80000000a00 */
[----:B------:R-:W5:Y:S04]  /*05b0*/  LDG.E.128 R24, desc[UR4][R16.64] ;  /* 0x0000000410187981 */ /* 0x000f68000c1e1d00 */
[----:B------:R-:W5:Y:S04]  /*05c0*/  LDG.E.128 R12, desc[UR4][R16.64+0x200] ;  /* 0x00020004100c7981 */ /* 0x000f68000c1e1d00 */
[----:B------:R-:W5:Y:S04]  /*05d0*/  LDG.E.128 R8, desc[UR4][R16.64+0x400] ;  /* 0x0004000410087981 */ /* 0x000f68000c1e1d00 */
[----:B------:R-:W5:Y:S04]  /*05e0*/  LDG.E.128 R4, desc[UR4][R16.64+0x600] ;  /* 0x0006000410047981 */ /* 0x000f68000c1e1d00 */
[----:B------:R0:W5:Y:S01]  /*05f0*/  LDG.E.128 R244, desc[UR4][R16.64+0x800] ;  /* 0x0008000410f47981 */ /* 0x000162000c1e1d00 */
[----:B------:R-:W-:Y:S01]  /*0600*/  ISETP.NE.U32.AND P0, PT, RZ, UR6, PT ;  /* 0x00000006ff007c0c */ /* 0x000fe2000bf05070 */
[----:B------:R-:W-:Y:S01]  /*0610*/  HFMA2.MMA R242, -RZ, RZ, 0, 0 ;  /* 0x00000000fff27435 */ /* 0x000fe200000001ff */
[----:B------:R-:W-:Y:S01]  /*0620*/  BSSY B1, `(.L_x_425) ;  /* 0x0000552000017945 */ /* 0x000fe20003800000 */
[----:B------:R-:W-:Y:S01]  /*0630*/  HFMA2.MMA R174, -RZ, RZ, 0, 0 ;  /* 0x00000000ffae7435 */ /* 0x000fe200000001ff */
[----:B------:R-:W-:-:S02]  /*0640*/  ISETP.NE.AND.EX P0, PT, RZ, UR7, PT, P0 ;  /* 0x00000007ff007c0c */ /* 0x000fc4000bf05300 */
[----:B------:R-:W-:Y:S02]  /*0650*/  CS2R R238, SRZ ;  /* 0x0000000000ee7805 */ /* 0x000fe4000001ff00 */
[----:B------:R-:W-:Y:S02]  /*0660*/  CS2R R188, SRZ ;  /* 0x0000000000bc7805 */ /* 0x000fe4000001ff00 */
[----:B------:R-:W-:Y:S02]  /*0670*/  MOV R187, RZ ;  /* 0x000000ff00bb7202 */ /* 0x000fe40000000f00 */
[----:B------:R-:W-:Y:S02]  /*0680*/  CS2R R184, SRZ ;  /* 0x0000000000b87805 */ /* 0x000fe4000001ff00 */
[----:B------:R-:W-:Y:S02]  /*0690*/  CS2R R182, SRZ ;  /* 0x0000000000b67805 */ /* 0x000fe4000001ff00 */
[----:B------:R-:W-:-:S02]  /*06a0*/  CS2R R180, SRZ ;  /* 0x0000000000b47805 */ /* 0x000fc4000001ff00 */
[----:B------:R-:W-:Y:S02]  /*06b0*/  CS2R R176, SRZ ;  /* 0x0000000000b07805 */ /* 0x000fe4000001ff00 */
[----:B------:R-:W-:Y:S02]  /*06c0*/  MOV R173, RZ ;  /* 0x000000ff00ad7202 */ /* 0x000fe40000000f00 */
[----:B0-----:R-:W-:Y:S02]  /*06d0*/  CS2R R16, SRZ ;  /* 0x0000000000107805 */ /* 0x001fe4000001ff00 */
        /* <DEDUP_REMOVED lines=32> */
[----:B--2---:R-:W-:-:S02]  /*08e0*/  SHF.L.U32 R3, R20, 0x10, RZ ;  /* 0x0000001014037819 */ /* 0x004fc400000006ff */
[C---:B------:R-:W-:Y:S02]  /*08f0*/  SHF.L.U32 R2, R21.reuse, 0x10, RZ ;  /* 0x0000001015027819 */ /* 0x040fe400000006ff */
[----:B------:R-:W-:Y:S01]  /*0900*/  PRMT R0, R20, 0x7632, R0 ;  /* 0x0000763214007816 */ /* 0x000fe20000000000 */
[----:B------:R0:W-:Y:S01]  /*0910*/  STL [R1+0x114], R3 ;  /* 0x0001140301007387 */ /* 0x0001e20000100800 */
[----:B------:R-:W-:Y:S02]  /*0920*/  PRMT R48, R21, 0x7632, R48 ;  /* 0x0000763215307816 */ /* 0x000fe40000000030 */
[----:B------:R-:W-:Y:S02]  /*0930*/  CS2R R20, SRZ ;  /* 0x0000000000147805 */ /* 0x000fe4000001ff00 */
[----:B------:R-:W-:Y:S01]  /*0940*/  SHF.L.U32 R83, R0, 0x10, RZ ;  /* 0x0000001000537819 */ /* 0x000fe200000006ff */
[----:B------:R1:W-:Y:S01]  /*0950*/  STL [R1+0x10c], R2 ;  /* 0x00010c0201007387 */ /* 0x0003e20000100800 */
[----:B------:R-:W-:-:S02]  /*0960*/  PRMT R49, R22, 0x7632, R49 ;  /* 0x0000763216317816 */ /* 0x000fc40000000031 */
[----:B------:R-:W-:Y:S02]  /*0970*/  SHF.L.U32 R0, R48, 0x10, RZ ;  /* 0x0000001030007819 */ /* 0x000fe400000006ff */
[C---:B------:R-:W-:Y:S02]  /*0980*/  PRMT R50, R23.reuse, 0x7632, R50 ;  /* 0x0000763217327816 */ /* 0x040fe40000000032 */
[----:B0-----:R-:W-:Y:S02]  /*0990*/  SHF.L.U32 R3, R22, 0x10, RZ ;  /* 0x0000001016037819 */ /* 0x001fe400000006ff */
[----:B---3--:R-:W-:Y:S02]  /*09a0*/  PRMT R51, R28, 0x7632, R51 ;  /* 0x000076321c337816 */ /* 0x008fe40000000033 */
[----:B-1----:R-:W-:Y:S01]  /*09b0*/  SHF.L.U32 R2, R23, 0x10, RZ ;  /* 0x0000001017027819 */ /* 0x002fe200000006ff */
[----:B------:R0:W-:Y:S01]  /*09c0*/  STL [R1+0x104], R3 ;  /* 0x0001040301007387 */ /* 0x0001e20000100800 */
[----:B------:R-:W-:-:S02]  /*09d0*/  SHF.L.U32 R49, R49, 0x10, RZ ;  /* 0x0000001031317819 */ /* 0x000fc400000006ff */
[----:B------:R-:W-:Y:S02]  /*09e0*/  CS2R R22, SRZ ;  /* 0x0000000000167805 */ /* 0x000fe4000001ff00 */
[----:B------:R-:W-:Y:S01]  /*09f0*/  SHF.L.U32 R48, R50, 0x10, RZ ;  /* 0x0000001032307819 */ /* 0x000fe200000006ff */
[----:B------:R1:W-:Y:S01]  /*0a00*/  STL [R1+0xfc], R2 ;  /* 0x0000fc0201007387 */ /* 0x0003e20000100800 */
[----:B------:R-:W-:Y:S02]  /*0a10*/  PRMT R52, R29, 0x7632, R52 ;  /* 0x000076321d347816 */ /* 0x000fe40000000034 */
[----:B------:R-:W-:Y:S02]  /*0a20*/  PRMT R53, R30, 0x7632, R53 ;  /* 0x000076321e357816 */ /* 0x000fe40000000035 */
[----:B------:R-:W-:Y:S02]  /*0a30*/  PRMT R54, R31, 0x7632, R54 ;  /* 0x000076321f367816 */ /* 0x000fe40000000036 */
[----:B0-----:R-:W-:-:S02]  /*0a40*/  SHF.L.U32 R3, R28, 0x10, RZ ;  /* 0x000000101c037819 */ /* 0x001fc400000006ff */
[----:B----4-:R-:W-:Y:S02]  /*0a50*/  PRMT R55, R32, 0x7632, R55 ;  /* 0x0000763220377816 */ /* 0x010fe40000000037 */
[----:B-1----:R-:W-:Y:S01]  /*0a60*/  SHF.L.U32 R2, R29, 0x10, RZ ;  /* 0x000000101d027819 */ /* 0x002fe200000006ff */
[----:B------:R0:W-:Y:S01]  /*0a70*/  STL [R1+0xf4], R3 ;  /* 0x0000f40301007387 */ /* 0x0001e20000100800 */
[----:B------:R-:W-:Y:S02]  /*0a80*/  PRMT R56, R33, 0x7632, R56 ;  /* 0x0000763221387816 */ /* 0x000fe40000000038 */
[----:B------:R-:W-:Y:S02]  /*0a90*/  CS2R R28, SRZ ;  /* 0x00000000001c7805 */ /* 0x000fe4000001ff00 */
[----:B------:R-:W-:Y:S01]  /*0aa0*/  PRMT R57, R34, 0x7632, R57 ;  /* 0x0000763222397816 */ /* 0x000fe20000000039 */
[----:B------:R1:W-:Y:S01]  /*0ab0*/  STL [R1+0xec], R2 ;  /* 0x0000ec0201007387 */ /* 0x0003e20000100800 */
[----:B------:R-:W-:-:S02]  /*0ac0*/  PRMT R58, R35, 0x7632, R58 ;  /* 0x00007632233a7816 */ /* 0x000fc4000000003a */
[----:B-----5:R-:W-:Y:S02]  /*0ad0*/  PRMT R59, R36, 0x7632, R59 ;  /* 0x00007632243b7816 */ /* 0x020fe4000000003b */
[----:B------:R-:W-:Y:S02]  /*0ae0*/  PRMT R60, R37, 0x7632, R60 ;  /* 0x00007632253c7816 */ /* 0x000fe4000000003c */
[----:B0-----:R-:W-:Y:S02]  /*0af0*/  SHF.L.U32 R3, R30, 0x10, RZ ;  /* 0x000000101e037819 */ /* 0x001fe400000006ff */
[----:B------:R-:W-:Y:S02]  /*0b00*/  PRMT R61, R38, 0x7632, R61 ;  /* 0x00007632263d7816 */ /* 0x000fe4000000003d */
[----:B-1----:R-:W-:Y:S01]  /*0b10*/  SHF.L.U32 R2, R31, 0x10, RZ ;  /* 0x000000101f027819 */ /* 0x002fe200000006ff */
[----:B------:R0:W-:Y:S01]  /*0b20*/  STL [R1+0xe4], R3 ;  /* 0x0000e40301007387 */ /* 0x0001e20000100800 */
[----:B------:R-:W-:-:S02]  /*0b30*/  PRMT R62, R39, 0x7632, R62 ;  /* 0x00007632273e7816 */ /* 0x000fc4000000003e */
[----:B------:R-:W-:Y:S02]  /*0b40*/  CS2R R30, SRZ ;  /* 0x00000000001e7805 */ /* 0x000fe4000001ff00 */
[----:B------:R-:W-:Y:S01]  /*0b50*/  PRMT R63, R40, 0x7632, R63 ;  /* 0x00007632283f7816 */ /* 0x000fe2000000003f */
[----:B------:R1:W-:Y:S01]  /*0b60*/  STL [R1+0xdc], R2 ;  /* 0x0000dc0201007387 */ /* 0x0003e20000100800 */
[----:B------:R-:W-:Y:S02]  /*0b70*/  PRMT R64, R41, 0x7632, R64 ;  /* 0x0000763229407816 */ /* 0x000fe40000000040 */
[----:B------:R-:W-:Y:S02]  /*0b80*/  PRMT R65, R42, 0x7632, R65 ;  /* 0x000076322a417816 */ /* 0x000fe40000000041 */
[----:B------:R-:W-:Y:S02]  /*0b90*/  PRMT R66, R43, 0x7632, R66 ;  /* 0x000076322b427816 */ /* 0x000fe40000000042 */
[----:B0-----:R-:W-:-:S02]  /*0ba0*/  SHF.L.U32 R3, R32, 0x10, RZ ;  /* 0x0000001020037819 */ /* 0x001fc400000006ff */
[----:B------:R-:W-:Y:S02]  /*0bb0*/  PRMT R67, R24, 0x7632, R67 ;  /* 0x0000763218437816 */ /* 0x000fe40000000043 */
[----:B-1----:R-:W-:Y:S01]  /*0bc0*/  SHF.L.U32 R2, R33, 0x10, RZ ;  /* 0x0000001021027819 */ /* 0x002fe200000006ff */
[----:B------:R0:W-:Y:S01]  /*0bd0*/  STL [R1+0xd4], R3 ;  /* 0x0000d40301007387 */ /* 0x0001e20000100800 */
[----:B------:R-:W-:Y:S02]  /*0be0*/  PRMT R68, R25, 0x7632, R68 ;  /* 0x0000763219447816 */ /* 0x000fe40000000044 */
[----:B------:R-:W-:Y:S02]  /*0bf0*/  CS2R R32, SRZ ;  /* 0x0000000000207805 */ /* 0x000fe4000001ff00 */
[----:B------:R-:W-:Y:S01]  /*0c00*/  PRMT R69, R26, 0x7632, R69 ;  /* 0x000076321a457816 */ /* 0x000fe20000000045 */
[----:B------:R1:W-:Y:S01]  /*0c10*/  STL [R1+0xcc], R2 ;  /* 0x0000cc0201007387 */ /* 0x0003e20000100800 */
[----:B------:R-:W-:-:S02]  /*0c20*/  PRMT R70, R27, 0x7632, R70 ;  /* 0x000076321b467816 */ /* 0x000fc40000000046 */
[----:B------:R-:W-:Y:S02]  /*0c30*/  PRMT R71, R12, 0x7632, R71 ;  /* 0x000076320c477816 */ /* 0x000fe40000000047 */
        /* <DEDUP_REMOVED lines=21> */
[----:B------:R-:W-:Y:S02]  /*0d90*/  SHF.L.U32 R248, R245, 0x10, RZ ;  /* 0x00000010f5f87819 */ /* 0x000fe400000006ff */
        /* <DEDUP_REMOVED lines=9> */
[----:B------:R-:W-:Y:S02]  /*0e30*/  SHF.L.U32 R250, R244, 0x10, RZ ;  /* 0x00000010f4fa7819 */ /* 0x000fe400000006ff */
[----:B------:R-:W-:Y:S02]  /*0e40*/  SHF.L.U32 R252, R7, 0x10, RZ ;  /* 0x0000001007fc7819 */ /* 0x000fe400000006ff */
[----:B------:R-:W-:Y:S02]  /*0e50*/  SHF.L.U32 R244, R247, 0x10, RZ ;  /* 0x00000010f7f47819 */ /* 0x000fe400000006ff */
[----:B0-----:R-:W-:-:S02]  /*0e60*/  SHF.L.U32 R3, R40, 0x10, RZ ;  /* 0x0000001028037819 */ /* 0x001fc400000006ff */
[----:B------:R-:W-:Y:S02]  /*0e70*/  SHF.L.U32 R246, R246, 0x10, RZ ;  /* 0x00000010f6f67819 */ /* 0x000fe400000006ff */
[----:B-1----:R-:W-:Y:S01]  /*0e80*/  SHF.L.U32 R2, R41, 0x10, RZ ;  /* 0x0000001029027819 */ /* 0x002fe200000006ff */
[----:B------:R0:W-:Y:S01]  /*0e90*/  STL [R1+0x94], R3 ;  /* 0x0000940301007387 */ /* 0x0001e20000100800 */
[----:B------:R-:W-:Y:S02]  /*0ea0*/  CS2R R40, SRZ ;  /* 0x0000000000287805 */ /* 0x000fe4000001ff00 */
[----:B------:R-:W-:Y:S01]  /*0eb0*/  SHF.L.U32 R251, R251, 0x10, RZ ;  /* 0x00000010fbfb7819 */ /* 0x000fe200000006ff */
[----:B------:R1:W-:Y:S01]  /*0ec0*/  STL [R1+0x8c], R2 ;  /* 0x00008c0201007387 */ /* 0x0003e20000100800 */
[----:B------:R-:W-:Y:S02]  /*0ed0*/  SHF.L.U32 R249, R249, 0x10, RZ ;  /* 0x00000010f9f97819 */ /* 0x000fe400000006ff */
[----:B------:R-:W-:-:S02]  /*0ee0*/  SHF.L.U32 R247, R82, 0x10, RZ ;  /* 0x0000001052f77819 */ /* 0x000fc400000006ff */
[----:B------:R-:W-:Y:S02]  /*0ef0*/  SHF.L.U32 R245, R245, 0x10, RZ ;  /* 0x00000010f5f57819 */ /* 0x000fe400000006ff */
[----:B0-----:R-:W-:Y:S02]  /*0f00*/  SHF.L.U32 R3, R42, 0x10, RZ ;  /* 0x000000102a037819 */ /* 0x001fe400000006ff */
[----:B------:R-:W-:Y:S02]  /*0f10*/  SHF.L.U32 R243, R243, 0x10, RZ ;  /* 0x00000010f3f37819 */ /* 0x000fe400000006ff */
[----:B-1----:R-:W-:Y:S01]  /*0f20*/  SHF.L.U32 R2, R43, 0x10, RZ ;  /* 0x000000102b027819 */ /* 0x002fe200000006ff */
[----:B------:R0:W-:Y:S01]  /*0f30*/  STL [R1+0x84], R3 ;  /* 0x0000840301007387 */ /* 0x0001e20000100800 */
[----:B------:R-:W-:-:S03]  /*0f40*/  CS2R R42, SRZ ;  /* 0x00000000002a7805 */ /* 0x000fc6000001ff00 */
[----:B------:R1:W-:Y:S01]  /*0f50*/  STL [R1+0x7c], R2 ;  /* 0x00007c0201007387 */ /* 0x0003e20000100800 */
[----:B0-----:R-:W-:Y:S02]  /*0f60*/  SHF.L.U32 R3, R24, 0x10, RZ ;  /* 0x0000001018037819 */ /* 0x001fe400000006ff */
[----:B-1----:R-:W-:-:S03]  /*0f70*/  SHF.L.U32 R2, R25, 0x10, RZ ;  /* 0x0000001019027819 */ /* 0x002fc600000006ff */
        /* <DEDUP_REMOVED lines=29> */
[----:B-1----:R-:W-:Y:S02]  /*1150*/  SHF.L.U32 R2, R4, 0x10, RZ ;  /* 0x0000001004027819 */ /* 0x002fe400000006ff */
[----:B------:R-:W-:-:S03]  /*1160*/  CS2R R4, SRZ ;  /* 0x0000000000047805 */ /* 0x000fc6000001ff00 */
[----:B------:R0:W-:Y:S04]  /*1170*/  STL [R1+0x14], R2 ;  /* 0x0000140201007387 */ /* 0x0001e80000100800 */
[----:B------:R-:W-:Y:S01]  /*1180*/  STL [R1+0xc], R3 ;  /* 0x00000c0301007387 */ /* 0x000fe20000100800 */
[----:B0-----:R-:W-:Y:S02]  /*1190*/  SHF.L.U32 R2, R6, 0x10, RZ ;  /* 0x0000001006027819 */ /* 0x001fe400000006ff */
[----:B------:R-:W-:-:S03]  /*11a0*/  CS2R R6, SRZ ;  /* 0x0000000000067805 */ /* 0x000fc6000001ff00 */
[----:B------:R0:W-:Y:S04]  /*11b0*/  STL [R1+0x4], R2 ;  /* 0x0000040201007387 */ /* 0x0001e80000100800 */
[----:B------:R-:W-:Y:S04]  /*11c0*/  STL [R1+0x110], R83 ;  /* 0x0001105301007387 */ /* 0x000fe80000100800 */
[----:B------:R1:W-:Y:S01]  /*11d0*/  STL [R1+0x108], R0 ;  /* 0x0001080001007387 */ /* 0x0003e20000100800 */
[----:B0-----:R-:W-:-:S03]  /*11e0*/  CS2R R2, SRZ ;  /* 0x0000000000027805 */ /* 0x001fc6000001ff00 */
[----:B------:R0:W-:Y:S04]  /*11f0*/  STL [R1+0x100], R49 ;  /* 0x0001003101007387 */ /* 0x0001e80000100800 */
[----:B------:R2:W-:Y:S01]  /*1200*/  STL [R1+0xf8], R48 ;  /* 0x0000f83001007387 */ /* 0x0005e20000100800 */
[----:B-1----:R-:W-:Y:S02]  /*1210*/  SHF.L.U32 R0, R51, 0x10, RZ ;  /* 0x0000001033007819 */ /* 0x002fe400000006ff */
[----:B0-----:R-:W-:-:S03]  /*1220*/  SHF.L.U32 R49, R52, 0x10, RZ ;  /* 0x0000001034317819 */ /* 0x001fc600000006ff */
        /* <DEDUP_REMOVED lines=58> */
[----:B0-----:R-:W-:-:S05]  /*15d0*/  SHF.L.U32 R0, R81, 0x10, RZ ;  /* 0x0000001051007819 */ /* 0x001fca00000006ff */
[----:B------:R1:W-:Y:S02]  /*15e0*/  STL [R1], R0 ;  /* 0x0000000001007387 */ /* 0x0003e40000100800 */
.L_x_427:
[----:B------:R-:W0:Y:S01]  /*15f0*/  S2R R74, SR_TID.X ;  /* 0x00000000004a7919 */ /* 0x000e220000002100 */
[----:B------:R-:W2:Y:S01]  /*1600*/  @P0 LDC.64 R72, c[0x0][0x270] ;  /* 0x00009c00ff480b82 */ /* 0x000ea20000000a00 */
[----:B-1----:R-:W-:-:S05]  /*1610*/  IMAD R0, R172, UR8, RZ ;  /* 0x00000008ac007c24 */ /* 0x002fca000f8e02ff */
[----:B------:R-:W-:Y:S02]  /*1620*/  SHF.R.S32.HI R75, RZ, 0x1f, R0 ;  /* 0x0000001fff4b7819 */ /* 0x000fe40000011400 */
[----:B------:R-:W1:Y:S02]  /*1630*/  LDC.64 R88, c[0x0][0x238] ;  /* 0x00008e00ff587b82 */ /* 0x000e640000000a00 */
[----:B------:R-:W-:-:S06]  /*1640*/  LEA.HI R75, R75, R0, RZ, 0x3 ;  /* 0x000000004b4b7211 */ /* 0x000fcc00078f18ff */
[----:B------:R-:W3:Y:S01]  /*1650*/  LDC.64 R92, c[0x0][0x250] ;  /* 0x00009400ff5c7b82 */ /* 0x000ee20000000a00 */
[----:B--2---:R-:W-:-:S07]  /*1660*/  @P0 LEA R72, P1, R172, R72, 0x1 ;  /* 0x00000048ac480211 */ /* 0x004fce00078208ff */
[----:B------:R-:W2:Y:S01]  /*1670*/  LDC.64 R108, c[0x0][0x2b8] ;  /* 0x0000ae00ff6c7b82 */ /* 0x000ea20000000a00 */
[----:B0-----:R-:W-:Y:S02]  /*1680*/  LOP3.LUT R0, R74, 0x1f, RZ, 0xc0, !PT ;  /* 0x0000001f4a007812 */ /* 0x001fe400078ec0ff */
[----:B------:R-:W-:-:S05]  /*1690*/  SHF.R.S32.HI R74, RZ, 0x1f, R172 ;  /* 0x0000001fff4a7819 */ /* 0x000fca00000114ac */
[----:B------:R-:W0:Y:S01]  /*16a0*/  LDC.64 R158, c[0x0][0x258] ;  /* 0x00009600ff9e7b82 */ /* 0x000e220000000a00 */
[----:B------:R-:W-:Y:S02]  /*16b0*/  LEA.HI.SX32 R191, R75, R0, 0x1d ;  /* 0x000000004bbf7211 */ /* 0x000fe400078feaff */
[----:B------:R-:W-:-:S03]  /*16c0*/  @P0 LEA.HI.X R73, R172, R73, R74, 0x1, P1 ;  /* 0x00000049ac490211 */ /* 0x000fc600008f0c4a */
[C---:B-1----:R-:W-:Y:S01]  /*16d0*/  IMAD.WIDE.U32 R74, R191.reuse, 0x10, R88 ;  /* 0x00000010bf4a7825 */ /* 0x042fe200078e0058 */
[C---:B------:R-:W-:Y:S01]  /*16e0*/  IADD3 R190, R191.reuse, 0x20, RZ ;  /* 0x00000020bfbe7810 */ /* 0x040fe20007ffe0ff */
[----:B------:R-:W4:Y:S01]  /*16f0*/  @P0 LDG.E.U16 R193, desc[UR4][R72.64] ;  /* 0x0000000448c10981 */ /* 0x000f22000c1e1500 */
[----:B------:R-:W-:Y:S01]  /*1700*/  IADD3 R175, R191, 0x60, RZ ;  /* 0x00000060bfaf7810 */ /* 0x000fe20007ffe0ff */
[----:B---3--:R-:W-:Y:S01]  /*1710*/  IMAD.WIDE R92, R172, 0x4, R92 ;  /* 0x00000004ac5c7825 */ /* 0x008fe200078e025c */
[----:B------:R-:W1:Y:S03]  /*1720*/  LDC.U8 R216, c[0x0][0x2a0] ;  /* 0x0000a800ffd87b82 */ /* 0x000e660000000000 */
[--C-:B------:R-:W-:Y:S01]  /*1730*/  IMAD.WIDE.U32 R76, R190, 0x10, R88.reuse ;  /* 0x00000010be4c7825 */ /* 0x100fe200078e0058 */
[----:B------:R3:W4:Y:S04]  /*1740*/  LDG.E R192, desc[UR4][R92.64] ;  /* 0x000000045cc07981 */ /* 0x000728000c1e1900 */
[----:B------:R-:W4:Y:S01]  /*1750*/  LDG.E.128 R72, desc[UR4][R74.64] ;  /* 0x000000044a487981 */ /* 0x000f22000c1e1d00 */
[----:B------:R-:W-:Y:S01]  /*1760*/  IMAD.WIDE.U32 R84, R175, 0x10, R88 ;  /* 0x00000010af547825 */ /* 0x000fe200078e0058 */
[----:B------:R-:W-:-:S02]  /*1770*/  IADD3 R179, R191, 0x40, RZ ;  /* 0x00000040bfb37810 */ /* 0x000fc40007ffe0ff */
[----:B------:R-:W4:Y:S01]  /*1780*/  LDG.E.128 R76, desc[UR4][R76.64] ;  /* 0x000000044c4c7981 */ /* 0x000f22000c1e1d00 */
[----:B------:R-:W-:Y:S02]  /*1790*/  IADD3 R0, R191, 0x80, RZ ;  /* 0x00000080bf007810 */ /* 0x000fe40007ffe0ff */
[--C-:B------:R-:W-:Y:S01]  /*17a0*/  IMAD.WIDE.U32 R80, R179, 0x10, R88.reuse ;  /* 0x00000010b3507825 */ /* 0x100fe200078e0058 */
[----:B------:R-:W4:Y:S03]  /*17b0*/  LDG.E.128 R84, desc[UR4][R84.64] ;  /* 0x0000000454547981 */ /* 0x000f26000c1e1d00 */
[----:B------:R-:W-:Y:S02]  /*17c0*/  IMAD.WIDE.U32 R88, R0, 0x10, R88 ;  /* 0x0000001000587825 */ /* 0x000fe400078e0058 */
[----:B------:R-:W4:Y:S01]  /*17d0*/  LDG.E.128 R80, desc[UR4][R80.64] ;  /* 0x0000000450507981 */ /* 0x000f22000c1e1d00 */
[----:B------:R-:W-:-:S03]  /*17e0*/  IADD3 R186, R191, 0x60, RZ ;  /* 0x00000060bfba7810 */ /* 0x000fc60007ffe0ff */
[----:B------:R-:W4:Y:S01]  /*17f0*/  LDG.E.128 R88, desc[UR4][R88.64] ;  /* 0x0000000458587981 */ /* 0x000f22000c1e1d00 */
[----:B--2---:R-:W-:-:S04]  /*1800*/  IMAD.WIDE.U32 R100, R179, 0x10, R108 ;  /* 0x00000010b3647825 */ /* 0x004fc800078e006c */
[--C-:B------:R-:W-:Y:S02]  /*1810*/  IMAD.WIDE.U32 R104, R186, 0x10, R108.reuse ;  /* 0x00000010ba687825 */ /* 0x100fe400078e006c */
[----:B------:R-:W2:Y:S04]  /*1820*/  LDG.E.128 R100, desc[UR4][R100.64] ;  /* 0x0000000464647981 */ /* 0x000ea8000c1e1d00 */
[----:B------:R-:W2:Y:S01]  /*1830*/  LDG.E.128 R104, desc[UR4][R104.64] ;  /* 0x0000000468687981 */ /* 0x000ea2000c1e1d00 */
[----:B---3--:R-:W-:-:S06]  /*1840*/  IMAD.WIDE.U32 R92, R191, 0x10, R108 ;  /* 0x00000010bf5c7825 */ /* 0x008fcc00078e006c */
[----:B------:R-:W3:Y:S01]  /*1850*/  LDG.E.128 R92, desc[UR4][R92.64] ;  /* 0x000000045c5c7981 */ /* 0x000ee2000c1e1d00 */
[----:B------:R-:W-:-:S04]  /*1860*/  ISETP.NE.U32.AND P1, PT, RZ, UR10, PT ;  /* 0x0000000aff007c0c */ /* 0x000fc8000bf25070 */
[----:B------:R-:W-:Y:S01]  /*1870*/  ISETP.NE.AND.EX P1, PT, RZ, UR11, PT, P1 ;  /* 0x0000000bff007c0c */ /* 0x000fe2000bf25310 */
[----:B0-----:R-:W-:Y:S01]  /*1880*/  IMAD.WIDE R158, R172, 0x4, R158 ;  /* 0x00000004ac9e7825 */ /* 0x001fe200078e029e */
[----:B-1----:R-:W-:-:S05]  /*1890*/  ISETP.NE.AND P2, PT, R216, RZ, PT ;  /* 0x000000ffd800720c */ /* 0x002fca0003f45270 */
[----:B------:R0:W3:Y:S06]  /*18a0*/  LDG.E R159, desc[UR4][R158.64] ;  /* 0x000000049e9f7981 */ /* 0x0000ec000c1e1900 */
[----:B------:R-:W1:Y:S01]  /*18b0*/  @P1 LDC.64 R224, c[0x0][0x2c8] ;  /* 0x0000b200ffe01b82 */ /* 0x000e620000000a00 */
[----:B0-----:R-:W-:Y:S02]  /*18c0*/  MOV R158, 0x3f800000 ;  /* 0x3f800000009e7802 */ /* 0x001fe40000000f00 */
[----:B------:R-:W-:-:S05]  /*18d0*/  IADD3 R178, R191, 0x80, RZ ;  /* 0x00000080bfb27810 */ /* 0x000fca0007ffe0ff */
[----:B------:R-:W0:Y:S01]  /*18e0*/  @P1 LDC.64 R234, c[0x0][0x2c8] ;  /* 0x0000b200ffea1b82 */ /* 0x000e220000000a00 */
[----:B------:R-:W-:-:S04]  /*18f0*/  IMAD.WIDE.U32 R96, R190, 0x10, R108 ;  /* 0x00000010be607825 */ /* 0x000fc800078e006c */
[----:B------:R-:W-:Y:S02]  /*1900*/  IMAD.WIDE.U32 R108, R178, 0x10, R108 ;  /* 0x00000010b26c7825 */ /* 0x000fe400078e006c */
[----:B------:R-:W3:Y:S04]  /*1910*/  LDG.E.128 R96, desc[UR4][R96.64] ;  /* 0x0000000460607981 */ /* 0x000ee8000c1e1d00 */
[----:B------:R-:W3:Y:S01]  /*1920*/  LDG.E.128 R108, desc[UR4][R108.64] ;  /* 0x000000046c6c7981 */ /* 0x000ee2000c1e1d00 */
[----:B----4-:R-:W-:Y:S02]  /*1930*/  @P0 SHF.L.U32 R158, R193, 0x10, RZ ;  /* 0x00000010c19e0819 */ /* 0x010fe400000006ff */
[C---:B------:R-:W-:Y:S02]  /*1940*/  PRMT R198, R72.reuse, 0x7632, R198 ;  /* 0x0000763248c67816 */ /* 0x040fe400000000c6 */
[----:B------:R-:W-:-:S02]  /*1950*/  SHF.L.U32 R197, R72, 0x10, RZ ;  /* 0x0000001048c57819 */ /* 0x000fc400000006ff */
[C---:B------:R-:W-:Y:S02]  /*1960*/  PRMT R196, R73.reuse, 0x7632, R196 ;  /* 0x0000763249c47816 */ /* 0x040fe400000000c4 */
[----:B------:R-:W-:Y:S02]  /*1970*/  SHF.L.U32 R236, R73, 0x10, RZ ;  /* 0x0000001049ec7819 */ /* 0x000fe400000006ff */
[----:B------:R-:W4:Y:S01]  /*1980*/  @P1 LDC.64 R72, c[0x0][0x2c8] ;  /* 0x0000b200ff481b82 */ /* 0x000f220000000a00 */
[C---:B------:R-:W-:Y:S02]  /*1990*/  PRMT R194, R74.reuse, 0x7632, R194 ;  /* 0x000076324ac27816 */ /* 0x040fe400000000c2 */
[----:B------:R-:W-:Y:S02]  /*19a0*/  SHF.L.U32 R221, R74, 0x10, RZ ;  /* 0x000000104add7819 */ /* 0x000fe400000006ff */
[C---:B------:R-:W-:Y:S02]  /*19b0*/  PRMT R220, R75.reuse, 0x7632, R220 ;  /* 0x000076324bdc7816 */ /* 0x040fe400000000dc */
[----:B------:R-:W-:-:S02]  /*19c0*/  SHF.L.U32 R222, R75, 0x10, RZ ;  /* 0x000000104bde7819 */ /* 0x000fc400000006ff */
[C---:B------:R-:W-:Y:S01]  /*19d0*/  PRMT R193, R76.reuse, 0x7632, R193 ;  /* 0x000076324cc17816 */ /* 0x040fe200000000c1 */
[----:B------:R-:W1:Y:S01]  /*19e0*/  @P1 LDC.64 R74, c[0x0][0x2c8] ;  /* 0x0000b200ff4a1b82 */ /* 0x000e620000000a00 */
[----:B------:R-:W-:Y:S02]  /*19f0*/  SHF.L.U32 R199, R76, 0x10, RZ ;  /* 0x000000104cc77819 */ /* 0x000fe400000006ff */
[----:B------:R-:W-:Y:S01]  /*1a00*/  FSEL R76, R192, RZ, !P2 ;  /* 0x000000ffc04c7208 */ /* 0x000fe20005000000 */
[----:B------:R-:W-:Y:S01]  /*1a10*/  IMAD.U32 R192, R196, 0x10000, RZ ;  /* 0x00010000c4c07824 */ /* 0x000fe200078e00ff */
[C---:B------:R-:W-:Y:S02]  /*1a20*/  PRMT R205, R86.reuse, 0x7632, R205 ;  /* 0x0000763256cd7816 */ /* 0x040fe400000000cd */
[----:B------:R-:W-:Y:S01]  /*1a30*/  SHF.L.U32 R214, R86, 0x10, RZ ;  /* 0x0000001056d67819 */ /* 0x000fe200000006ff */
[----:B------:R-:W-:Y:S01]  /*1a40*/  FADD.FTZ R196, -R76, R221 ;  /* 0x000000dd4cc47221 */ /* 0x000fe20000010100 */
[----:B------:R-:W-:-:S02]  /*1a50*/  SHF.L.U32 R86, R220, 0x10, RZ ;  /* 0x00000010dc567819 */ /* 0x000fc400000006ff */
[----:B------:R-:W0:Y:S01]  /*1a60*/  @P1 LDC.64 R220, c[0x0][0x2c8] ;  /* 0x0000b200ffdc1b82 */ /* 0x000e220000000a00 */
[----:B----4-:R-:W-:Y:S01]  /*1a70*/  @P1 IMAD.WIDE.U32 R72, R191, 0x10, R72 ;  /* 0x00000010bf481825 */ /* 0x010fe200078e0048 */
[C---:B------:R-:W-:Y:S02]  /*1a80*/  PRMT R195, R77.reuse, 0x7632, R195 ;  /* 0x000076324dc37816 */ /* 0x040fe400000000c3 */
[----:B------:R-:W-:Y:S02]  /*1a90*/  SHF.L.U32 R200, R77, 0x10, RZ ;  /* 0x000000104dc87819 */ /* 0x000fe400000006ff */
[----:B------:R1:W5:Y:S01]  /*1aa0*/  @P1 LDG.E.128 R48, desc[UR4][R72.64] ;  /* 0x0000000448301981 */ /* 0x000362000c1e1d00 */
[C---:B------:R-:W-:Y:S02]  /*1ab0*/  PRMT R77, R78.reuse, 0x7632, R77 ;  /* 0x000076324e4d7816 */ /* 0x040fe4000000004d */
[----:B------:R-:W-:Y:S02]  /*1ac0*/  SHF.L.U32 R208, R78, 0x10, RZ ;  /* 0x000000104ed07819 */ /* 0x000fe400000006ff */
[----:B------:R-:W-:-:S02]  /*1ad0*/  SHF.L.U32 R209, R79, 0x10, RZ ;  /* 0x000000104fd17819 */ /* 0x000fc400000006ff */
[C---:B------:R-:W-:Y:S02]  /*1ae0*/  PRMT R206, R87.reuse, 0x7632, R206 ;  /* 0x0000763257ce7816 */ /* 0x040fe400000000ce */
[----:B------:R-:W-:Y:S01]  /*1af0*/  SHF.L.U32 R215, R87, 0x10, RZ ;  /* 0x0000001057d77819 */ /* 0x000fe200000006ff */
[----:B-1----:R-:W-:Y:S01]  /*1b00*/  @P1 IMAD.WIDE.U32 R72, R190, 0x10, R74 ;  /* 0x00000010be481825 */ /* 0x002fe200078e004a */
[----:B------:R-:W-:Y:S02]  /*1b10*/  PRMT R78, R79, 0x7632, R78 ;  /* 0x000076324f4e7816 */ /* 0x000fe4000000004e */
[----:B------:R-:W-:Y:S01]  /*1b20*/  SHF.L.U32 R210, R80, 0x10, RZ ;  /* 0x0000001050d27819 */ /* 0x000fe200000006ff */
[----:B------:R-:W-:Y:S01]  /*1b30*/  @P1 IMAD.WIDE.U32 R74, R179, 0x10, R224 ;  /* 0x00000010b34a1825 */ /* 0x000fe200078e00e0 */
[----:B------:R-:W-:Y:S02]  /*1b40*/  SHF.L.U32 R212, R84, 0x10, RZ ;  /* 0x0000001054d47819 */ /* 0x000fe400000006ff */
[----:B------:R-:W-:-:S02]  /*1b50*/  SHF.L.U32 R230, R88, 0x10, RZ ;  /* 0x0000001058e67819 */ /* 0x000fc400000006ff */
[----:B------:R-:W-:Y:S01]  /*1b60*/  SHF.L.U32 R223, R89, 0x10, RZ ;  /* 0x0000001059df7819 */ /* 0x000fe200000006ff */
[----:B------:R0:W5:Y:S01]  /*1b70*/  @P1 LDG.E.128 R56, desc[UR4][R74.64] ;  /* 0x000000044a381981 */ /* 0x000162000c1e1d00 */
[----:B------:R-:W-:Y:S02]  /*1b80*/  PRMT R87, R88, 0x7632, R87 ;  /* 0x0000763258577816 */ /* 0x000fe40000000057 */
[----:B------:R-:W-:Y:S02]  /*1b90*/  PRMT R79, R80, 0x7632, R79 ;  /* 0x00007632504f7816 */ /* 0x000fe4000000004f */
[----:B------:R-:W-:Y:S02]  /*1ba0*/  PRMT R201, R82, 0x7632, R201 ;  /* 0x0000763252c97816 */ /* 0x000fe400000000c9 */
[----:B------:R-:W-:Y:S02]  /*1bb0*/  PRMT R202, R83, 0x7632, R202 ;  /* 0x0000763253ca7816 */ /* 0x000fe400000000ca */
[----:B------:R-:W-:-:S02]  /*1bc0*/  PRMT R203, R84, 0x7632, R203 ;  /* 0x0000763254cb7816 */ /* 0x000fc400000000cb */
[C---:B------:R-:W-:Y:S02]  /*1bd0*/  PRMT R204, R85.reuse, 0x7632, R204 ;  /* 0x0000763255cc7816 */ /* 0x040fe400000000cc */
[----:B------:R-:W-:Y:S02]  /*1be0*/  SHF.L.U32 R213, R85, 0x10, RZ ;  /* 0x0000001055d57819 */ /* 0x000fe400000006ff */
[----:B------:R-:W-:Y:S02]  /*1bf0*/  PRMT R207, R91, 0x7632, R207 ;  /* 0x000076325bcf7816 */ /* 0x000fe400000000cf */
[----:B------:R-:W-:Y:S02]  /*1c00*/  SHF.L.U32 R211, R81, 0x10, RZ ;  /* 0x0000001051d37819 */ /* 0x000fe400000006ff */
[----:B------:R-:W-:Y:S02]  /*1c10*/  SHF.L.U32 R218, R82, 0x10, RZ ;  /* 0x0000001052da7819 */ /* 0x000fe400000006ff */
[----:B------:R-:W-:-:S02]  /*1c20*/  SHF.L.U32 R217, R91, 0x10, RZ ;  /* 0x000000105bd97819 */ /* 0x000fc400000006ff */
[----:B------:R-:W-:Y:S02]  /*1c30*/  SHF.L.U32 R216, R90, 0x10, RZ ;  /* 0x000000105ad87819 */ /* 0x000fe400000006ff */
[----:B------:R-:W-:Y:S02]  /*1c40*/  SHF.L.U32 R219, R83, 0x10, RZ ;  /* 0x0000001053db7819 */ /* 0x000fe400000006ff */
[----:B------:R-:W-:Y:S02]  /*1c50*/  SHF.L.U32 R198, R198, 0x10, RZ ;  /* 0x00000010c6c67819 */ /* 0x000fe400000006ff */
[----:B------:R-:W-:Y:S01]  /*1c60*/  SHF.L.U32 R193, R193, 0x10, RZ ;  /* 0x00000010c1c17819 */ /* 0x000fe200000006ff */
[C---:B------:R-:W-:Y:S01]  /*1c70*/  FADD.FTZ R197, -R76.reuse, R197 ;  /* 0x000000c54cc57221 */ /* 0x040fe20000010100 */
[----:B------:R-:W-:Y:S01]  /*1c80*/  PRMT R88, R89, 0x7632, R88 ;  /* 0x0000763259587816 */ /* 0x000fe20000000058 */
[C---:B------:R-:W-:Y:S01]  /*1c90*/  FADD.FTZ R85, -R76.reuse, R200 ;  /* 0x000000c84c557221 */ /* 0x040fe20000010100 */
[----:B------:R-:W-:Y:S01]  /*1ca0*/  PRMT R80, R81, 0x7632, R80 ;  /* 0x0000763251507816 */ /* 0x000fe20000000050 */
[----:B------:R-:W-:Y:S01]  /*1cb0*/  FADD.FTZ R236, -R76, R236 ;  /* 0x000000ec4cec7221 */ /* 0x000fe20000010100 */
        /* <DEDUP_REMOVED lines=9> */
[----:B0-----:R-:W-:Y:S01]  /*1d50*/  @P1 IMAD.WIDE.U32 R74, R178, 0x10, R220 ;  /* 0x00000010b24a1825 */ /* 0x001fe200078e00dc */
[----:B------:R-:W-:-:S03]  /*1d60*/  SHF.L.U32 R195, R195, 0x10, RZ ;  /* 0x00000010c3c37819 */ /* 0x000fc600000006ff */
[----:B------:R-:W-:Y:S01]  /*1d70*/  FADD.FTZ R192, -R76, R192 ;  /* 0x000000c04cc07221 */ /* 0x000fe20000010100 */
[----:B------:R-:W-:Y:S01]  /*1d80*/  SHF.L.U32 R80, R80, 0x10, RZ ;  /* 0x0000001050507819 */ /* 0x000fe200000006ff */
[----:B------:R-:W-:Y:S01]  /*1d90*/  FADD.FTZ R86, -R76, R86 ;  /* 0x000000564c567221 */ /* 0x000fe20000010100 */
[----:B------:R-:W-:Y:S01]  /*1da0*/  SHF.L.U32 R201, R201, 0x10, RZ ;  /* 0x00000010c9c97819 */ /* 0x000fe200000006ff */
[----:B------:R0:W5:Y:S01]  /*1db0*/  @P1 LDG.E.128 R52, desc[UR4][R72.64] ;  /* 0x0000000448341981 */ /* 0x000162000c1e1d00 */
        /* <DEDUP_REMOVED lines=8> */
[----:B------:R-:W-:Y:S01]  /*1e40*/  SHF.L.U32 R207, R207, 0x10, RZ ;  /* 0x00000010cfcf7819 */ /* 0x000fe200000006ff */
        /* <DEDUP_REMOVED lines=29> */
[----:B------:R-:W5:Y:S01]  /*2020*/  @P1 LDG.E.128 R64, desc[UR4][R74.64] ;  /* 0x000000044a401981 */ /* 0x000f62000c1e1d00 */
[----:B------:R-:W-:Y:S01]  /*2030*/  FADD.FTZ R76, -R76, R207 ;  /* 0x000000cf4c4c7221 */ /* 0x000fe20000010100 */
[----:B--2---:R-:W-:-:S02]  /*2040*/  PRMT R227, R102, 0x7632, R227 ;  /* 0x0000763266e37816 */ /* 0x004fc400000000e3 */
[----:B------:R-:W-:Y:S02]  /*2050*/  SHF.L.U32 R220, R102, 0x10, RZ ;  /* 0x0000001066dc7819 */ /* 0x000fe400000006ff */
[C---:B------:R-:W-:Y:S02]  /*2060*/  PRMT R102, R104.reuse, 0x7632, R102 ;  /* 0x0000763268667816 */ /* 0x040fe40000000066 */
[----:B------:R-:W-:Y:S01]  /*2070*/  SHF.L.U32 R207, R104, 0x10, RZ ;  /* 0x0000001068cf7819 */ /* 0x000fe200000006ff */
[----:B------:R-:W2:Y:S04]  /*2080*/  LDL R75, [R1+0x10c] ;  /* 0x00010c00014b7983 */ /* 0x000ea80000100800 */
[----:B------:R-:W4:Y:S01]  /*2090*/  LDL R104, [R1+0x110] ;  /* 0x0001100001687983 */ /* 0x000f220000100800 */
[----:B0-----:R-:W-:Y:S01]  /*20a0*/  @P1 IMAD.WIDE.U32 R72, R175, 0x10, R234 ;  /* 0x00000010af481825 */ /* 0x001fe200078e00ea */
[----:B---3--:R-:W-:-:S02]  /*20b0*/  PRMT R195, R94, 0x7632, R195 ;  /* 0x000076325ec37816 */ /* 0x008fc400000000c3 */
[----:B------:R-:W-:Y:S01]  /*20c0*/  SHF.L.U32 R217, R94, 0x10, RZ ;  /* 0x000000105ed97819 */ /* 0x000fe200000006ff */
[----:B------:R-:W3:Y:S01]  /*20d0*/  LDL R74, [R1+0x114] ;  /* 0x00011400014a7983 */ /* 0x000ee20000100800 */
[C---:B------:R-:W-:Y:S02]  /*20e0*/  PRMT R215, R106.reuse, 0x7632, R215 ;  /* 0x000076326ad77816 */ /* 0x040fe400000000d7 */
[----:B------:R-:W-:Y:S01]  /*20f0*/  SHF.L.U32 R94, R106, 0x10, RZ ;  /* 0x000000106a5e7819 */ /* 0x000fe200000006ff */
[----:B------:R0:W5:Y:S04]  /*2100*/  @P1 LDG.E.128 R60, desc[UR4][R72.64] ;  /* 0x00000004483c1981 */ /* 0x000168000c1e1d00 */
[----:B------:R-:W3:Y:S04]  /*2110*/  LDL R106, [R1+0xfc] ;  /* 0x0000fc00016a7983 */ /* 0x000ee80000100800 */
[----:B------:R-:W3:Y:S01]  /*2120*/  LDL R73, [R1+0x104] ;  /* 0x0001040001497983 */ /* 0x000ee20000100800 */
[----:B------:R-:W-:Y:S01]  /*2130*/  PRMT R221, R92, 0x7632, R221 ;  /* 0x000076325cdd7816 */ /* 0x000fe200000000dd */
[----:B------:R-:W-:Y:S01]  /*2140*/  FMUL.FTZ R236, R159, R236 ;  /* 0x000000ec9fec7220 */ /* 0x000fe20000410000 */
[----:B------:R-:W-:-:S02]  /*2150*/  SHF.L.U32 R235, R93, 0x10, RZ ;  /* 0x000000105deb7819 */ /* 0x000fc400000006ff */
[----:B------:R-:W-:Y:S01]  /*2160*/  SHF.L.U32 R221, R221, 0x10, RZ ;  /* 0x00000010dddd7819 */ /* 0x000fe200000006ff */
[----:B0-----:R-:W-:Y:S02]  /*2170*/  FMUL.FTZ R72, R159, R197 ;  /* 0x000000c59f487220 */ /* 0x001fe40000410000 */
[----:B------:R-:W-:Y:S01]  /*2180*/  FADD.FTZ R126, R235, R126 ;  /* 0x0000007eeb7e7221 */ /* 0x000fe20000010000 */
[----:B------:R-:W-:Y:S01]  /*2190*/  FFMA.FTZ R168, R236, R235, R168 ;  /* 0x000000ebeca87223 */ /* 0x000fe200000100a8 */
[----:B------:R-:W-:Y:S01]  /*21a0*/  SHF.L.U32 R237, R92, 0x10, RZ ;  /* 0x000000105ced7819 */ /* 0x000fe200000006ff */
[----:B------:R-:W-:Y:S01]  /*21b0*/  FMUL.FTZ R194, R159, R194 ;  /* 0x000000c29fc27220 */ /* 0x000fe20000410000 */
[----:B------:R-:W-:Y:S01]  /*21c0*/  SHF.L.U32 R193, R95, 0x10, RZ ;  /* 0x000000105fc17819 */ /* 0x000fe200000006ff */
[----:B------:R-:W-:Y:S02]  /*21d0*/  FMUL.FTZ R196, R159, R196 ;  /* 0x000000c49fc47220 */ /* 0x000fe40000410000 */
[----:B------:R-:W-:Y:S01]  /*21e0*/  FADD.FTZ R128, R237, R128 ;  /* 0x00000080ed807221 */ /* 0x000fe20000010000 */
[----:B------:R-:W-:Y:S01]  /*21f0*/  FFMA.FTZ R170, R72, R237, R170 ;  /* 0x000000ed48aa7223 */ /* 0x000fe200000100aa */
[----:B------:R-:W-:Y:S01]  /*2200*/  FADD.FTZ R122, R193, R122 ;  /* 0x0000007ac17a7221 */ /* 0x000fe20000010000 */
[----:B------:R-:W-:Y:S01]  /*2210*/  FFMA.FTZ R164, R194, R193, R164 ;  /* 0x000000c1c2a47223 */ /* 0x000fe200000100a4 */
[----:B------:R-:W-:Y:S01]  /*2220*/  FADD.FTZ R124, R217, R124 ;  /* 0x0000007cd97c7221 */ /* 0x000fe20000010000 */
[----:B------:R-:W-:Y:S01]  /*2230*/  FFMA.FTZ R166, R196, R217, R166 ;  /* 0x000000d9c4a67223 */ /* 0x000fe200000100a6 */
[----:B------:R-:W-:-:S02]  /*2240*/  PRMT R206, R93, 0x7632, R206 ;  /* 0x000076325dce7816 */ /* 0x000fc400000000ce */
[----:B------:R-:W-:Y:S02]  /*2250*/  PRMT R80, R95, 0x7632, R80 ;  /* 0x000076325f507816 */ /* 0x000fe40000000050 */
        /* <DEDUP_REMOVED lines=8> */
[C---:B------:R-:W-:Y:S01]  /*22e0*/  PRMT R241, R109.reuse, 0x7632, R241 ;  /* 0x000076326df17816 */ /* 0x040fe200000000f1 */
[----:B------:R-:W3:Y:S01]  /*22f0*/  LDL R108, [R1+0x100] ;  /* 0x00010000016c7983 */ /* 0x000ee20000100800 */
[----:B------:R-:W-:Y:S02]  /*2300*/  SHF.L.U32 R97, R109, 0x10, RZ ;  /* 0x000000106d617819 */ /* 0x000fe400000006ff */
[----:B------:R-:W-:-:S02]  /*2310*/  PRMT R225, R101, 0x7632, R225 ;  /* 0x0000763265e17816 */ /* 0x000fc400000000e1 */
[----:B------:R-:W-:Y:S02]  /*2320*/  SHF.L.U32 R89, R101, 0x10, RZ ;  /* 0x0000001065597819 */ /* 0x000fe400000006ff */
[C---:B------:R-:W-:Y:S02]  /*2330*/  PRMT R109, R110.reuse, 0x7632, R109 ;  /* 0x000076326e6d7816 */ /* 0x040fe4000000006d */
[----:B------:R-:W-:Y:S02]  /*2340*/  SHF.L.U32 R99, R110, 0x10, RZ ;  /* 0x000000106e637819 */ /* 0x000fe400000006ff */
[C---:B------:R-:W-:Y:S02]  /*2350*/  PRMT R110, R111.reuse, 0x7632, R110 ;  /* 0x000076326f6e7816 */ /* 0x040fe4000000006e */
[----:B------:R-:W-:Y:S02]  /*2360*/  SHF.L.U32 R101, R111, 0x10, RZ ;  /* 0x000000106f657819 */ /* 0x000fe400000006ff */
[----:B------:R-:W3:Y:S01]  /*2370*/  LDL R111, [R1+0xe4] ;  /* 0x0000e400016f7983 */ /* 0x000ee20000100800 */
[----:B--2---:R-:W-:-:S03]  /*2380*/  FMUL.FTZ R235, R75, R235 ;  /* 0x000000eb4beb7220 */ /* 0x004fc60000410000 */
[----:B------:R-:W2:Y:S01]  /*2390*/  LDL R75, [R1+0x108] ;  /* 0x00010800014b7983 */ /* 0x000ea20000100800 */
[----:B----4-:R-:W-:-:S03]  /*23a0*/  FMUL.FTZ R197, R104, R221 ;  /* 0x000000dd68c57220 */ /* 0x010fc60000410000 */
[----:B------:R-:W4:Y:S01]  /*23b0*/  LDL R104, [R1+0xf4] ;  /* 0x0000f40001687983 */ /* 0x000f220000100800 */
[----:B---3--:R-:W-:Y:S01]  /*23c0*/  FMUL.FTZ R237, R74, R237 ;  /* 0x000000ed4aed7220 */ /* 0x008fe20000410000 */
[----:B------:R-:W-:Y:S01]  /*23d0*/  SHF.L.U32 R74, R195, 0x10, RZ ;  /* 0x00000010c34a7819 */ /* 0x000fe200000006ff */
[----:B------:R-:W-:Y:S02]  /*23e0*/  FMUL.FTZ R193, R106, R193 ;  /* 0x000000c16ac17220 */ /* 0x000fe40000410000 */
[----:B------:R-:W3:Y:S01]  /*23f0*/  LDL R106, [R1+0xf8] ;  /* 0x0000f800016a7983 */ /* 0x000ee20000100800 */
[----:B------:R-:W-:-:S03]  /*2400*/  FMUL.FTZ R195, R73, R217 ;  /* 0x000000d949c37220 */ /* 0x000fc60000410000 */
[----:B------:R-:W3:Y:S01]  /*2410*/  LDL R217, [R1+0xec] ;  /* 0x0000ec0001d97983 */ /* 0x000ee20000100800 */
[----:B------:R-:W-:Y:S02]  /*2420*/  SHF.L.U32 R206, R206, 0x10, RZ ;  /* 0x00000010cece7819 */ /* 0x000fe400000006ff */
[----:B------:R-:W-:Y:S01]  /*2430*/  SHF.L.U32 R73, R80, 0x10, RZ ;  /* 0x0000001050497819 */ /* 0x000fe200000006ff */
[----:B------:R-:W-:Y:S01]  /*2440*/  FMUL.FTZ R84, R159, R84 ;  /* 0x000000549f547220 */ /* 0x000fe20000410000 */
[----:B------:R-:W-:-:S03]  /*2450*/  FADD.FTZ R120, R95, R120 ;  /* 0x000000785f787221 */ /* 0x000fc60000010000 */
[----:B------:R-:W-:Y:S01]  /*2460*/  FFMA.FTZ R162, R84, R95, R162 ;  /* 0x0000005f54a27223 */ /* 0x000fe200000100a2 */
[----:B------:R-:W-:Y:S01]  /*2470*/  FMUL.FTZ R85, R159, R85 ;  /* 0x000000559f557220 */ /* 0x000fe20000410000 */
[----:B------:R-:W-:Y:S01]  /*2480*/  FADD.FTZ R123, R73, R123 ;  /* 0x0000007b497b7221 */ /* 0x000fe20000010000 */
[----:B------:R-:W-:Y:S01]  /*2490*/  FMUL.FTZ R81, R159, R81 ;  /* 0x000000519f517220 */ /* 0x000fe20000410000 */
[C---:B------:R-:W-:Y:S01]  /*24a0*/  PRMT R232, R98.reuse, 0x7632, R232 ;  /* 0x0000763262e87816 */ /* 0x040fe200000000e8 */
[----:B------:R-:W-:Y:S01]  /*24b0*/  FADD.FTZ R118, R93, R118 ;  /* 0x000000765d767221 */ /* 0x000fe20000010000 */
[----:B------:R-:W-:Y:S01]  /*24c0*/  SHF.L.U32 R98, R98, 0x10, RZ ;  /* 0x0000001062627819 */ /* 0x000fe200000006ff */
[----:B------:R-:W-:Y:S01]  /*24d0*/  FFMA.FTZ R160, R85, R93, R160 ;  /* 0x0000005d55a07223 */ /* 0x000fe200000100a0 */
[----:B------:R-:W-:Y:S01]  /*24e0*/  FMUL.FTZ R199, R159, R199 ;  /* 0x000000c79fc77220 */ /* 0x000fe20000410000 */
[----:B------:R-:W-:Y:S01]  /*24f0*/  FADD.FTZ R125, R74, R125 ;  /* 0x0000007d4a7d7221 */ /* 0x000fe20000010000 */
[----:B------:R-:W-:Y:S01]  /*2500*/  FFMA.FTZ R167, R81, R74, R167 ;  /* 0x0000004a51a77223 */ /* 0x000fe200000100a7 */
[----:B------:R-:W-:Y:S01]  /*2510*/  FADD.FTZ R116, R98, R116 ;  /* 0x0000007462747221 */ /* 0x000fe20000010000 */
[----:B------:R-:W-:Y:S01]  /*2520*/  FFMA.FTZ R156, R199, R98, R156 ;  /* 0x00000062c79c7223 */ /* 0x000fe2000001009c */
[----:B------:R-:W-:Y:S01]  /*2530*/  FMUL.FTZ R74, R108, R74 ;  /* 0x0000004a6c4a7220 */ /* 0x000fe20000410000 */
[----:B------:R-:W-:Y:S01]  /*2540*/  SHF.L.U32 R108, R201, 0x10, RZ ;  /* 0x00000010c96c7819 */ /* 0x000fe200000006ff */
[----:B------:R-:W-:-:S02]  /*2550*/  FMUL.FTZ R201, R111, R98 ;  /* 0x000000626fc97220 */ /* 0x000fc40000410000 */
[----:B------:R-:W3:Y:S01]  /*2560*/  LDL R98, [R1+0xa4] ;  /* 0x0000a40001627983 */ /* 0x000ee20000100800 */
[C---:B------:R-:W-:Y:S01]  /*2570*/  FMUL.FTZ R200, R159.reuse, R200 ;  /* 0x000000c89fc87220 */ /* 0x040fe20000410000 */
[----:B------:R-:W-:Y:S01]  /*2580*/  PRMT R92, R100, 0x7632, R92 ;  /* 0x00007632645c7816 */ /* 0x000fe2000000005c */
[----:B------:R-:W-:Y:S01]  /*2590*/  FMUL.FTZ R192, R159, R192 ;  /* 0x000000c09fc07220 */ /* 0x000fe20000410000 */
[----:B------:R-:W-:Y:S01]  /*25a0*/  PRMT R229, R103, 0x7632, R229 ;  /* 0x0000763267e57816 */ /* 0x000fe200000000e5 */
[----:B--2---:R-:W-:Y:S01]  /*25b0*/  FMUL.FTZ R80, R75, R206 ;  /* 0x000000ce4b507220 */ /* 0x004fe20000410000 */
[C---:B------:R-:W-:Y:S01]  /*25c0*/  FMUL.FTZ R75, R159.reuse, R86 ;  /* 0x000000569f4b7220 */ /* 0x040fe20000410000 */
[----:B------:R-:W-:Y:S01]  /*25d0*/  FMUL.FTZ R198, R159, R198 ;  /* 0x000000c69fc67220 */ /* 0x000fe20000410000 */
[----:B------:R-:W-:Y:S01]  /*25e0*/  FADD.FTZ R114, R202, R114 ;  /* 0x00000072ca727221 */ /* 0x000fe20000010000 */
[----:B----4-:R-:W-:Y:S01]  /*25f0*/  FMUL.FTZ R86, R104, R95 ;  /* 0x0000005f68567220 */ /* 0x010fe20000410000 */
[----:B------:R-:W-:Y:S01]  /*2600*/  FADD.FTZ R127, R206, R127 ;  /* 0x0000007fce7f7221 */ /* 0x000fe20000010000 */
[----:B------:R-:W2:Y:S04]  /*2610*/  LDL R104, [R1+0xdc] ;  /* 0x0000dc0001687983 */ /* 0x000ea80000100800 */
[----:B------:R-:W4:Y:S01]  /*2620*/  LDL R95, [R1+0xbc] ;  /* 0x0000bc00015f7983 */ /* 0x000f220000100800 */
[----:B------:R-:W-:Y:S01]  /*2630*/  FFMA.FTZ R165, R75, R73, R165 ;  /* 0x000000494ba57223 */ /* 0x000fe200000100a5 */
[----:B------:R-:W-:Y:S01]  /*2640*/  FADD.FTZ R129, R221, R129 ;  /* 0x00000081dd817221 */ /* 0x000fe20000010000 */
[----:B------:R-:W-:Y:S01]  /*2650*/  FMUL.FTZ R209, R159, R209 ;  /* 0x000000d19fd17220 */ /* 0x000fe20000410000 */
[----:B------:R-:W-:Y:S01]  /*2660*/  FADD.FTZ R40, R207, R40 ;  /* 0x00000028cf287221 */ /* 0x000fe20000010000 */
[----:B------:R-:W-:Y:S01]  /*2670*/  FADD.FTZ R36, R94, R36 ;  /* 0x000000245e247221 */ /* 0x000fe20000010000 */
[----:B------:R-:W-:Y:S01]  /*2680*/  SHF.L.U32 R88, R100, 0x10, RZ ;  /* 0x0000001064587819 */ /* 0x000fe200000006ff */
[----:B---3--:R-:W-:Y:S01]  /*2690*/  FMUL.FTZ R73, R106, R73 ;  /* 0x000000496a497220 */ /* 0x008fe20000410000 */
[----:B------:R-:W-:Y:S01]  /*26a0*/  SHF.L.U32 R106, R87, 0x10, RZ ;  /* 0x00000010576a7819 */ /* 0x000fe200000006ff */
[----:B------:R-:W-:Y:S01]  /*26b0*/  FMUL.FTZ R83, R159, R83 ;  /* 0x000000539f537220 */ /* 0x000fe20000410000 */
[----:B------:R-:W-:Y:S01]  /*26c0*/  PRMT R213, R105, 0x7632, R213 ;  /* 0x0000763269d57816 */ /* 0x000fe200000000d5 */
[C---:B------:R-:W-:Y:S01]  /*26d0*/  FMUL.FTZ R82, R159.reuse, R82 ;  /* 0x000000529f527220 */ /* 0x040fe20000410000 */
[----:B------:R-:W-:Y:S01]  /*26e0*/  FMUL.FTZ R219, R159, R219 ;  /* 0x000000db9fdb7220 */ /* 0x000fe20000410000 */
[----:B------:R-:W-:Y:S01]  /*26f0*/  FMUL.FTZ R87, R217, R93 ;  /* 0x0000005dd9577220 */ /* 0x000fe20000410000 */
[----:B------:R-:W-:Y:S01]  /*2700*/  FADD.FTZ R46, R89, R46 ;  /* 0x0000002e592e7221 */ /* 0x000fe20000010000 */
[----:B------:R-:W3:Y:S01]  /*2710*/  LDL R93, [R1+0xb4] ;  /* 0x0000b400015d7983 */ /* 0x000ee20000100800 */
[----:B------:R-:W-:Y:S01]  /*2720*/  SHF.L.U32 R103, R103, 0x10, RZ ;  /* 0x0000001067677819 */ /* 0x000fe200000006ff */
[----:B------:R-:W-:Y:S01]  /*2730*/  FFMA.FTZ R154, R200, R202, R154 ;  /* 0x000000cac89a7223 */ /* 0x000fe2000001009a */
[----:B------:R-:W-:Y:S01]  /*2740*/  FFMA.FTZ R169, R192, R206, R169 ;  /* 0x000000cec0a97223 */ /* 0x000fe200000100a9 */
[----:B------:R-:W-:Y:S01]  /*2750*/  FFMA.FTZ R171, R198, R221, R171 ;  /* 0x000000ddc6ab7223 */ /* 0x000fe200000100ab */
[----:B------:R-:W3:Y:S04]  /*2760*/  LDL R206, [R1+0xcc] ;  /* 0x0000cc0001ce7983 */ /* 0x000ee80000100800 */
[----:B------:R-:W3:Y:S01]  /*2770*/  LDL R217, [R1+0xd4] ;  /* 0x0000d40001d97983 */ /* 0x000ee20000100800 */
[----:B------:R-:W-:Y:S01]  /*2780*/  FFMA.FTZ R144, R209, R207, R144 ;  /* 0x000000cfd1907223 */ /* 0x000fe20000010090 */
[----:B------:R-:W-:Y:S01]  /*2790*/  FADD.FTZ R26, R101, R26 ;  /* 0x0000001a651a7221 */ /* 0x000fe20000010000 */
[----:B------:R-:W-:Y:S01]  /*27a0*/  FADD.FTZ R30, R97, R30 ;  /* 0x0000001e611e7221 */ /* 0x000fe20000010000 */
[----:B------:R-:W-:Y:S01]  /*27b0*/  FADD.FTZ R28, R99, R28 ;  /* 0x0000001c631c7221 */ /* 0x000fe20000010000 */
[----:B------:R-:W-:Y:S01]  /*27c0*/  FMUL.FTZ R205, R159, R205 ;  /* 0x000000cd9fcd7220 */ /* 0x000fe20000410000 */
[----:B------:R-:W3:Y:S01]  /*27d0*/  LDL R111, [R1+0xc4] ;  /* 0x0000c400016f7983 */ /* 0x000ee20000100800 */
[----:B--2---:R-:W-:Y:S01]  /*27e0*/  FMUL.FTZ R202, R104, R202 ;  /* 0x000000ca68ca7220 */ /* 0x004fe20000410000 */
[----:B------:R-:W-:-:S02]  /*27f0*/  SHF.L.U32 R104, R92, 0x10, RZ ;  /* 0x000000105c687819 */ /* 0x000fc400000006ff */
[----:B------:R-:W2:Y:S01]  /*2800*/  LDL R92, [R1+0xac] ;  /* 0x0000ac00015c7983 */ /* 0x000ea20000100800 */
[----:B----4-:R-:W-:-:S03]  /*2810*/  FMUL.FTZ R221, R95, R103 ;  /* 0x000000675fdd7220 */ /* 0x010fc60000410000 */
[----:B------:R-:W4:Y:S01]  /*2820*/  LDL R95, [R1+0x9c] ;  /* 0x00009c00015f7983 */ /* 0x000f220000100800 */
[----:B---3--:R-:W-:Y:S01]  /*2830*/  FMUL.FTZ R207, R93, R207 ;  /* 0x000000cf5dcf7220 */ /* 0x008fe20000410000 */
[----:B------:R-:W-:Y:S01]  /*2840*/  FMUL.FTZ R93, R159, R91 ;  /* 0x0000005b9f5d7220 */ /* 0x000fe20000410000 */
[-C--:B------:R-:W-:Y:S01]  /*2850*/  FMUL.FTZ R91, R98, R94.reuse ;  /* 0x0000005e625b7220 */ /* 0x080fe20000410000 */
[----:B------:R-:W-:Y:S01]  /*2860*/  SHF.L.U32 R105, R105, 0x10, RZ ;  /* 0x0000001069697819 */ /* 0x000fe200000006ff */
[----:B------:R-:W3:Y:S01]  /*2870*/  LDL R98, [R1+0x8c] ;  /* 0x00008c0001627983 */ /* 0x000ee20000100800 */
[----:B------:R-:W-:Y:S01]  /*2880*/  FFMA.FTZ R140, R93, R94, R140 ;  /* 0x0000005e5d8c7223 */ /* 0x000fe2000001008c */
[----:B------:R-:W-:Y:S02]  /*2890*/  FMUL.FTZ R94, R159, R230 ;  /* 0x000000e69f5e7220 */ /* 0x000fe40000410000 */
[----:B------:R-:W3:Y:S01]  /*28a0*/  LDL R230, [R1+0x7c] ;  /* 0x00007c0001e67983 */ /* 0x000ee20000100800 */
[----:B------:R-:W-:Y:S01]  /*28b0*/  PRMT R100, R107, 0x7632, R100 ;  /* 0x000076326b647816 */ /* 0x000fe20000000064 */
[-C--:B------:R-:W-:Y:S01]  /*28c0*/  FFMA.FTZ R150, R83, R89.reuse, R150 ;  /* 0x0000005953967223 */ /* 0x080fe20000010096 */
[----:B------:R-:W-:Y:S01]  /*28d0*/  SHF.L.U32 R107, R107, 0x10, RZ ;  /* 0x000000106b6b7819 */ /* 0x000fe200000006ff */
[----:B------:R-:W-:Y:S01]  /*28e0*/  FADD.FTZ R112, R88, R112 ;  /* 0x0000007058707221 */ /* 0x000fe20000010000 */
[-C--:B------:R-:W-:Y:S01]  /*28f0*/  FFMA.FTZ R152, R82, R88.reuse, R152 ;  /* 0x0000005852987223 */ /* 0x080fe20000010098 */
[----:B------:R-:W-:Y:S01]  /*2900*/  FMUL.FTZ R89, R206, R89 ;  /* 0x00000059ce597220 */ /* 0x000fe20000410000 */
[----:B------:R-:W-:Y:S01]  /*2910*/  FADD.FTZ R42, R103, R42 ;  /* 0x0000002a672a7221 */ /* 0x000fe20000010000 */
[----:B------:R-:W-:Y:S01]  /*2920*/  FFMA.FTZ R146, R219, R103, R146 ;  /* 0x00000067db927223 */ /* 0x000fe20000010092 */
[----:B------:R-:W-:Y:S01]  /*2930*/  FMUL.FTZ R88, R217, R88 ;  /* 0x00000058d9587220 */ /* 0x000fe20000410000 */
[----:B------:R-:W-:-:S02]  /*2940*/  SHF.L.U32 R103, R240, 0x10, RZ ;  /* 0x00000010f0677819 */ /* 0x000fc400000006ff */
[----:B------:R-:W-:Y:S01]  /*2950*/  SHF.L.U32 R217, R100, 0x10, RZ ;  /* 0x0000001064d97819 */ /* 0x000fe200000006ff */
[----:B------:R-:W3:Y:S01]  /*2960*/  LDL R240, [R1+0x84] ;  /* 0x0000840001f07983 */ /* 0x000ee20000100800 */
[----:B------:R-:W-:-:S04]  /*2970*/  FFMA.FTZ R100, R72, R237, RZ ;  /* 0x000000ed48647223 */ /* 0x000fc800000100ff */
[----:B------:R-:W-:-:S04]  /*2980*/  FFMA.FTZ R100, R198, R197, R100 ;  /* 0x000000c5c6647223 */ /* 0x000fc80000010064 */
[----:B------:R-:W-:Y:S01]  /*2990*/  FFMA.FTZ R100, R236, R235, R100 ;  /* 0x000000ebec647223 */ /* 0x000fe20000010064 */
[----:B------:R-:W-:-:S03]  /*29a0*/  FADD.FTZ R34, R107, R34 ;  /* 0x000000226b227221 */ /* 0x000fc60000010000 */
[----:B------:R-:W-:Y:S01]  /*29b0*/  FFMA.FTZ R100, R192, R80, R100 ;  /* 0x00000050c0647223 */ /* 0x000fe20000010064 */
[----:B--2---:R-:W-:Y:S01]  /*29c0*/  FMUL.FTZ R206, R92, R105 ;  /* 0x000000695cce7220 */ /* 0x004fe20000410000 */
[----:B------:R-:W-:Y:S01]  /*29d0*/  FMUL.FTZ R92, R159, R90 ;  /* 0x0000005a9f5c7220 */ /* 0x000fe20000410000 */
[----:B----4-:R-:W-:Y:S01]  /*29e0*/  FMUL.FTZ R90, R95, R107 ;  /* 0x0000006b5f5a7220 */ /* 0x010fe20000410000 */
[----:B------:R-:W-:Y:S02]  /*29f0*/  FMUL.FTZ R95, R159, R223 ;  /* 0x000000df9f5f7220 */ /* 0x000fe40000410000 */
[----:B------:R-:W2:Y:S01]  /*2a00*/  LDL R223, [R1+0xf0] ;  /* 0x0000f00001df7983 */ /* 0x000ea20000100800 */
[----:B------:R-:W-:Y:S01]  /*2a10*/  FFMA.FTZ R138, R92, R107, R138 ;  /* 0x0000006b5c8a7223 */ /* 0x000fe2000001008a */
[----:B------:R-:W-:Y:S02]  /*2a20*/  SHF.L.U32 R107, R109, 0x10, RZ ;  /* 0x000000106d6b7819 */ /* 0x000fe400000006ff */
[----:B------:R-:W-:Y:S01]  /*2a30*/  SHF.L.U32 R109, R110, 0x10, RZ ;  /* 0x000000106e6d7819 */ /* 0x000fe200000006ff */
[----:B------:R-:W-:Y:S01]  /*2a40*/  FFMA.FTZ R110, R196, R195, R100 ;  /* 0x000000c3c46e7223 */ /* 0x000fe20000010064 */
[----:B------:R-:W-:-:S04]  /*2a50*/  FMUL.FTZ R100, R159, R204 ;  /* 0x000000cc9f647220 */ /* 0x000fc80000410000 */
[-C--:B------:R-:W-:Y:S01]  /*2a60*/  FFMA.FTZ R130, R100, R101.reuse, R130 ;  /* 0x0000006564827223 */ /* 0x080fe20000010082 */
[----:B---3--:R-:W-:Y:S02]  /*2a70*/  FMUL.FTZ R101, R230, R101 ;  /* 0x00000065e6657220 */ /* 0x008fe40000410000 */
[----:B------:R-:W3:Y:S01]  /*2a80*/  LDL R230, [R1+0xe8] ;  /* 0x0000e80001e67983 */ /* 0x000ee20000100800 */
[-C--:B------:R-:W-:Y:S01]  /*2a90*/  FFMA.FTZ R134, R95, R97.reuse, R134 ;  /* 0x000000615f867223 */ /* 0x080fe20000010086 */
[----:B------:R-:W-:Y:S01]  /*2aa0*/  FMUL.FTZ R97, R98, R97 ;  /* 0x0000006162617220 */ /* 0x000fe20000410000 */
[----:B------:R-:W-:Y:S02]  /*2ab0*/  FMUL.FTZ R98, R159, R211 ;  /* 0x000000d39f627220 */ /* 0x000fe40000410000 */
[----:B------:R-:W4:Y:S02]  /*2ac0*/  LDL R211, [R1+0xd0] ;  /* 0x0000d00001d37983 */ /* 0x000f240000100800 */
[-C--:B------:R-:W-:Y:S01]  /*2ad0*/  FFMA.FTZ R132, R98, R99.reuse, R132 ;  /* 0x0000006362847223 */ /* 0x080fe20000010084 */
[----:B------:R-:W-:-:S02]  /*2ae0*/  FMUL.FTZ R99, R240, R99 ;  /* 0x00000063f0637220 */ /* 0x000fc40000410000 */
[----:B------:R-:W4:Y:S01]  /*2af0*/  LDL R240, [R1+0xe0] ;  /* 0x0000e00001f07983 */ /* 0x000f220000100800 */
[----:B------:R-:W-:Y:S01]  /*2b00*/  FADD.FTZ R119, R106, R119 ;  /* 0x000000776a777221 */ /* 0x000fe20000010000 */
[----:B------:R-:W-:Y:S01]  /*2b10*/  FFMA.FTZ R161, R205, R106, R161 ;  /* 0x0000006acda17223 */ /* 0x000fe200000100a1 */
[----:B--2---:R-:W-:Y:S02]  /*2b20*/  FMUL.FTZ R204, R223, R108 ;  /* 0x0000006cdfcc7220 */ /* 0x004fe40000410000 */
[----:B------:R-:W2:Y:S01]  /*2b30*/  LDL R223, [R1+0xd8] ;  /* 0x0000d80001df7983 */ /* 0x000ea20000100800 */
[----:B---3--:R-:W-:-:S03]  /*2b40*/  FMUL.FTZ R230, R230, R106 ;  /* 0x0000006ae6e67220 */ /* 0x008fc60000410000 */
[----:B------:R-:W3:Y:S01]  /*2b50*/  LDL R106, [R1+0xc8] ;  /* 0x0000c800016a7983 */ /* 0x000ee20000100800 */
[----:B------:R-:W-:Y:S01]  /*2b60*/  SHF.L.U32 R232, R232, 0x10, RZ ;  /* 0x00000010e8e87819 */ /* 0x000fe200000006ff */
[C---:B------:R-:W-:Y:S01]  /*2b70*/  FMUL.FTZ R231, R159.reuse, R231 ;  /* 0x000000e79fe77220 */ /* 0x040fe20000410000 */
[----:B------:R-:W-:Y:S01]  /*2b80*/  SHF.L.U32 R234, R234, 0x10, RZ ;  /* 0x00000010eaea7819 */ /* 0x000fe200000006ff */
[----:B------:R-:W-:Y:S02]  /*2b90*/  FMUL.FTZ R233, R159, R233 ;  /* 0x000000e99fe97220 */ /* 0x000fe40000410000 */
[----:B------:R-:W-:Y:S01]  /*2ba0*/  FADD.FTZ R117, R232, R117 ;  /* 0x00000075e8757221 */ /* 0x000fe20000010000 */
[-C--:B------:R-:W-:Y:S01]  /*2bb0*/  FFMA.FTZ R157, R231, R232.reuse, R157 ;  /* 0x000000e8e79d7223 */ /* 0x080fe2000001009d */
[----:B------:R-:W-:Y:S01]  /*2bc0*/  FMUL.FTZ R203, R159, R203 ;  /* 0x000000cb9fcb7220 */ /* 0x000fe20000410000 */
[----:B------:R-:W-:Y:S01]  /*2bd0*/  FADD.FTZ R115, R234, R115 ;  /* 0x00000073ea737221 */ /* 0x000fe20000010000 */
[----:B----4-:R-:W-:Y:S01]  /*2be0*/  FMUL.FTZ R232, R240, R232 ;  /* 0x000000e8f0e87220 */ /* 0x010fe20000410000 */
[----:B------:R-:W-:Y:S01]  /*2bf0*/  FFMA.FTZ R155, R233, R234, R155 ;  /* 0x000000eae99b7223 */ /* 0x000fe2000001009b */
[----:B------:R-:W4:Y:S01]  /*2c00*/  LDL R240, [R1+0xc0] ;  /* 0x0000c00001f07983 */ /* 0x000f220000100800 */
[----:B------:R-:W-:Y:S01]  /*2c10*/  FADD.FTZ R121, R108, R121 ;  /* 0x000000796c797221 */ /* 0x000fe20000010000 */
[----:B------:R-:W-:-:S02]  /*2c20*/  FFMA.FTZ R163, R203, R108, R163 ;  /* 0x0000006ccba37223 */ /* 0x000fc400000100a3 */
[----:B------:R-:W4:Y:S01]  /*2c30*/  LDL R108, [R1+0xb0] ;  /* 0x0000b000016c7983 */ /* 0x000f220000100800 */
[----:B------:R-:W-:Y:S01]  /*2c40*/  SHF.L.U32 R225, R225, 0x10, RZ ;  /* 0x00000010e1e17819 */ /* 0x000fe200000006ff */
[----:B------:R-:W-:-:S04]  /*2c50*/  FMUL.FTZ R224, R159, R224 ;  /* 0x000000e09fe07220 */ /* 0x000fc80000410000 */
[----:B------:R-:W-:Y:S01]  /*2c60*/  FADD.FTZ R47, R225, R47 ;  /* 0x0000002fe12f7221 */ /* 0x000fe20000010000 */
[----:B------:R-:W-:Y:S01]  /*2c70*/  FFMA.FTZ R151, R224, R225, R151 ;  /* 0x000000e1e0977223 */ /* 0x000fe20000010097 */
[----:B------:R-:W-:Y:S01]  /*2c80*/  FMUL.FTZ R222, R159, R222 ;  /* 0x000000de9fde7220 */ /* 0x000fe20000410000 */
[----:B------:R-:W-:-:S03]  /*2c90*/  FADD.FTZ R113, R104, R113 ;  /* 0x0000007168717221 */ /* 0x000fc60000010000 */
[----:B------:R-:W-:Y:S01]  /*2ca0*/  FFMA.FTZ R153, R222, R104, R153 ;  /* 0x00000068de997223 */ /* 0x000fe20000010099 */
[----:B------:R-:W-:Y:S01]  /*2cb0*/  FMUL.FTZ R218, R159, R218 ;  /* 0x000000da9fda7220 */ /* 0x000fe20000410000 */
[----:B------:R-:W-:-:S03]  /*2cc0*/  FADD.FTZ R44, R220, R44 ;  /* 0x0000002cdc2c7221 */ /* 0x000fc60000010000 */
[-C--:B------:R-:W-:Y:S01]  /*2cd0*/  FFMA.FTZ R148, R218, R220.reuse, R148 ;  /* 0x000000dcda947223 */ /* 0x080fe20000010094 */
[----:B------:R-:W-:Y:S02]  /*2ce0*/  FMUL.FTZ R220, R111, R220 ;  /* 0x000000dc6fdc7220 */ /* 0x000fe40000410000 */
[----:B------:R-:W4:Y:S01]  /*2cf0*/  LDL R111, [R1+0x94] ;  /* 0x00009400016f7983 */ /* 0x000f220000100800 */
[----:B------:R-:W-:Y:S01]  /*2d00*/  FFMA.FTZ R110, R81, R74, R110 ;  /* 0x0000004a516e7223 */ /* 0x000fe2000001006e */
[----:B--2---:R-:W-:Y:S01]  /*2d10*/  FMUL.FTZ R234, R223, R234 ;  /* 0x000000eadfea7220 */ /* 0x004fe20000410000 */
[----:B------:R-:W-:Y:S02]  /*2d20*/  FMUL.FTZ R223, R211, R104 ;  /* 0x00000068d3df7220 */ /* 0x000fe40000410000 */
[----:B------:R-:W2:Y:S04]  /*2d30*/  LDL R211, [R1+0xb8] ;  /* 0x0000b80001d37983 */ /* 0x000ea80000100800 */
[----:B------:R-:W2:Y:S01]  /*2d40*/  LDL R104, [R1+0xa0] ;  /* 0x0000a00001687983 */ /* 0x000ea20000100800 */
[----:B---3--:R-:W-:-:S03]  /*2d50*/  FMUL.FTZ R225, R106, R225 ;  /* 0x000000e16ae17220 */ /* 0x008fc60000410000 */
[----:B------:R-:W3:Y:S01]  /*2d60*/  LDL R106, [R1+0xa8] ;  /* 0x0000a800016a7983 */ /* 0x000ee20000100800 */
[----:B------:R-:W-:-:S04]  /*2d70*/  FFMA.FTZ R110, R194, R193, R110 ;  /* 0x000000c1c26e7223 */ /* 0x000fc8000001006e */
        /* <DEDUP_REMOVED lines=10> */
[----:B------:R-:W-:Y:S01]  /*2e20*/  FFMA.FTZ R110, R222, R223, R110 ;  /* 0x000000dfde6e7223 */ /* 0x000fe2000001006e */
[----:B------:R-:W-:-:S03]  /*2e30*/  SHF.L.U32 R227, R227, 0x10, RZ ;  /* 0x00000010e3e37819 */ /* 0x000fc600000006ff */
[----:B------:R-:W-:Y:S01]  /*2e40*/  FFMA.FTZ R110, R83, R89, R110 ;  /* 0x00000059536e7223 */ /* 0x000fe2000001006e */
[----:B------:R-:W-:Y:S01]  /*2e50*/  FMUL.FTZ R226, R159, R226 ;  /* 0x000000e29fe27220 */ /* 0x000fe20000410000 */
[----:B------:R-:W-:Y:S02]  /*2e60*/  SHF.L.U32 R229, R229, 0x10, RZ ;  /* 0x00000010e5e57819 */ /* 0x000fe400000006ff */
[----:B------:R-:W-:Y:S01]  /*2e70*/  FFMA.FTZ R110, R224, R225, R110 ;  /* 0x000000e1e06e7223 */ /* 0x000fe2000001006e */
[----:B------:R-:W-:Y:S01]  /*2e80*/  FADD.FTZ R45, R227, R45 ;  /* 0x0000002de32d7221 */ /* 0x000fe20000010000 */
[-C--:B------:R-:W-:Y:S01]  /*2e90*/  FFMA.FTZ R149, R226, R227.reuse, R149 ;  /* 0x000000e3e2957223 */ /* 0x080fe20000010095 */
[C---:B------:R-:W-:Y:S01]  /*2ea0*/  FMUL.FTZ R228, R159.reuse, R228 ;  /* 0x000000e49fe47220 */ /* 0x040fe20000410000 */
[----:B------:R-:W-:Y:S01]  /*2eb0*/  SHF.L.U32 R102, R102, 0x10, RZ ;  /* 0x0000001066667819 */ /* 0x000fe200000006ff */
[----:B----4-:R-:W-:Y:S01]  /*2ec0*/  FMUL.FTZ R227, R240, R227 ;  /* 0x000000e3f0e37220 */ /* 0x010fe20000410000 */
[----:B------:R-:W-:Y:S01]  /*2ed0*/  FFMA.FTZ R110, R218, R220, R110 ;  /* 0x000000dcda6e7223 */ /* 0x000fe2000001006e */
[----:B------:R-:W-:Y:S01]  /*2ee0*/  FMUL.FTZ R210, R159, R210 ;  /* 0x000000d29fd27220 */ /* 0x000fe20000410000 */
[----:B------:R-:W-:Y:S01]  /*2ef0*/  FADD.FTZ R43, R229, R43 ;  /* 0x0000002be52b7221 */ /* 0x000fe20000010000 */
[----:B------:R-:W-:Y:S01]  /*2f00*/  FFMA.FTZ R147, R228, R229, R147 ;  /* 0x000000e5e4937223 */ /* 0x000fe20000010093 */
[----:B------:R-:W-:Y:S01]  /*2f10*/  FFMA.FTZ R110, R226, R227, R110 ;  /* 0x000000e3e26e7223 */ /* 0x000fe2000001006e */
[----:B------:R-:W-:Y:S01]  /*2f20*/  FADD.FTZ R41, R102, R41 ;  /* 0x0000002966297221 */ /* 0x000fe20000010000 */
[----:B------:R-:W-:Y:S01]  /*2f30*/  FFMA.FTZ R145, R210, R102, R145 ;  /* 0x00000066d2917223 */ /* 0x000fe20000010091 */
[----:B------:R-:W-:Y:S01]  /*2f40*/  FMUL.FTZ R208, R159, R208 ;  /* 0x000000d09fd07220 */ /* 0x000fe20000410000 */
[----:B------:R-:W-:Y:S01]  /*2f50*/  FFMA.FTZ R110, R219, R221, R110 ;  /* 0x000000dddb6e7223 */ /* 0x000fe2000001006e */
[----:B------:R-:W-:Y:S01]  /*2f60*/  FADD.FTZ R38, R105, R38 ;  /* 0x0000002669267221 */ /* 0x000fe20000010000 */
[----:B------:R-:W-:Y:S01]  /*2f70*/  SHF.L.U32 R213, R213, 0x10, RZ ;  /* 0x00000010d5d57819 */ /* 0x000fe200000006ff */
[----:B------:R-:W-:Y:S01]  /*2f80*/  FFMA.FTZ R142, R208, R105, R142 ;  /* 0x00000069d08e7223 */ /* 0x000fe2000001008e */
[----:B------:R-:W-:Y:S01]  /*2f90*/  SHF.L.U32 R105, R241, 0x10, RZ ;  /* 0x00000010f1697819 */ /* 0x000fe200000006ff */
[----:B------:R-:W-:Y:S01]  /*2fa0*/  FMUL.FTZ R212, R159, R212 ;  /* 0x000000d49fd47220 */ /* 0x000fe20000410000 */
[----:B------:R-:W4:Y:S01]  /*2fb0*/  LDL R241, [R1+0x90] ;  /* 0x0000900001f17983 */ /* 0x000f220000100800 */
[----:B------:R-:W-:-:S02]  /*2fc0*/  FADD.FTZ R39, R213, R39 ;  /* 0x00000027d5277221 */ /* 0x000fc40000010000 */
[----:B------:R-:W-:Y:S01]  /*2fd0*/  FFMA.FTZ R143, R212, R213, R143 ;  /* 0x000000d5d48f7223 */ /* 0x000fe2000001008f */
[----:B------:R-:W4:Y:S01]  /*2fe0*/  LDL R240, [R1+0x88] ;  /* 0x0000880001f07983 */ /* 0x000f220000100800 */
[----:B------:R-:W-:Y:S01]  /*2ff0*/  SHF.L.U32 R215, R215, 0x10, RZ ;  /* 0x00000010d7d77819 */ /* 0x000fe200000006ff */
[----:B------:R-:W-:-:S04]  /*3000*/  FMUL.FTZ R214, R159, R214 ;  /* 0x000000d69fd67220 */ /* 0x000fc80000410000 */
[----:B------:R-:W-:Y:S01]  /*3010*/  FADD.FTZ R37, R215, R37 ;  /* 0x00000025d7257221 */ /* 0x000fe20000010000 */
[----:B------:R-:W-:Y:S01]  /*3020*/  FFMA.FTZ R141, R214, R215, R141 ;  /* 0x000000d7d68d7223 */ /* 0x000fe2000001008d */
[----:B------:R-:W-:Y:S01]  /*3030*/  FADD.FTZ R32, R96, R32 ;  /* 0x0000002060207221 */ /* 0x000fe20000010000 */
[-C--:B------:R-:W-:Y:S01]  /*3040*/  FFMA.FTZ R136, R94, R96.reuse, R136 ;  /* 0x000000605e887223 */ /* 0x080fe20000010088 */
[----:B------:R-:W-:Y:S01]  /*3050*/  FMUL.FTZ R96, R111, R96 ;  /* 0x000000606f607220 */ /* 0x000fe20000410000 */
[----:B------:R-:W-:-:S04]  /*3060*/  FADD.FTZ R111, RZ, R237 ;  /* 0x000000edff6f7221 */ /* 0x000fc80000010000 */
[----:B------:R-:W-:Y:S01]  /*3070*/  FADD.FTZ R111, R111, R197 ;  /* 0x000000c56f6f7221 */ /* 0x000fe20000010000 */
[----:B--2---:R-:W-:Y:S01]  /*3080*/  FMUL.FTZ R229, R211, R229 ;  /* 0x000000e5d3e57220 */ /* 0x004fe20000410000 */
[----:B------:R-:W-:Y:S02]  /*3090*/  FMUL.FTZ R211, R108, R102 ;  /* 0x000000666cd37220 */ /* 0x000fe40000410000 */
[----:B------:R-:W2:Y:S01]  /*30a0*/  LDL R102, [R1+0x98] ;  /* 0x0000980001667983 */ /* 0x000ea20000100800 */
[----:B------:R-:W-:-:S03]  /*30b0*/  FFMA.FTZ R110, R228, R229, R110 ;  /* 0x000000e5e46e7223 */ /* 0x000fc6000001006e */
[----:B------:R-:W4:Y:S01]  /*30c0*/  LDL R108, [R1+0x80] ;  /* 0x00008000016c7983 */ /* 0x000f220000100800 */
[----:B------:R-:W-:-:S04]  /*30d0*/  FFMA.FTZ R110, R209, R207, R110 ;  /* 0x000000cfd16e7223 */ /* 0x000fc8000001006e */
[----:B------:R-:W-:-:S04]  /*30e0*/  FFMA.FTZ R110, R210, R211, R110 ;  /* 0x000000d3d26e7223 */ /* 0x000fc8000001006e */
[----:B------:R-:W-:Y:S01]  /*30f0*/  FFMA.FTZ R110, R208, R206, R110 ;  /* 0x000000ced06e7223 */ /* 0x000fe2000001006e */
[----:B---3--:R-:W-:-:S04]  /*3100*/  FMUL.FTZ R213, R106, R213 ;  /* 0x000000d56ad57220 */ /* 0x008fc80000410000 */
[----:B------:R-:W-:Y:S01]  /*3110*/  FFMA.FTZ R110, R212, R213, R110 ;  /* 0x000000d5d46e7223 */ /* 0x000fe2000001006e */
[----:B------:R-:W-:-:S03]  /*3120*/  FMUL.FTZ R215, R104, R215 ;  /* 0x000000d768d77220 */ /* 0x000fc60000410000 */
[----:B------:R-:W-:-:S04]  /*3130*/  FFMA.FTZ R110, R93, R91, R110 ;  /* 0x0000005b5d6e7223 */ /* 0x000fc8000001006e */
[----:B------:R-:W-:Y:S02]  /*3140*/  FFMA.FTZ R106, R214, R215, R110 ;  /* 0x000000d7d66a7223 */ /* 0x000fe4000001006e */
[----:B------:R-:W3:Y:S01]  /*3150*/  LDL R110, [R1+0x78] ;  /* 0x00007800016e7983 */ /* 0x000ee20000100800 */
[----:B------:R-:W-:-:S04]  /*3160*/  FADD.FTZ R111, R111, R235 ;  /* 0x000000eb6f6f7221 */ /* 0x000fc80000010000 */
        /* <DEDUP_REMOVED lines=24> */
[----:B------:R-:W-:Y:S01]  /*32f0*/  FADD.FTZ R111, R111, R213 ;  /* 0x000000d56f6f7221 */ /* 0x000fe20000010000 */
[----:B------:R-:W-:-:S03]  /*3300*/  FMUL.FTZ R216, R159, R216 ;  /* 0x000000d89fd87220 */ /* 0x000fc60000410000 */
[----:B------:R-:W-:Y:S01]  /*3310*/  FADD.FTZ R111, R111, R91 ;  /* 0x0000005b6f6f7221 */ /* 0x000fe20000010000 */
[----:B------:R-:W-:-:S03]  /*3320*/  FADD.FTZ R35, R217, R35 ;  /* 0x00000023d9237221 */ /* 0x000fc60000010000 */
[----:B------:R-:W-:Y:S01]  /*3330*/  FADD.FTZ R104, R111, R215 ;  /* 0x000000d76f687221 */ /* 0x000fe20000010000 */
[-C--:B------:R-:W-:Y:S01]  /*3340*/  FFMA.FTZ R139, R216, R217.reuse, R139 ;  /* 0x000000d9d88b7223 */ /* 0x080fe2000001008b */
[----:B------:R-:W-:Y:S02]  /*3350*/  FFMA.FTZ R106, R92, R90, R106 ;  /* 0x0000005a5c6a7223 */ /* 0x000fe4000001006a */
[----:B------:R-:W-:Y:S01]  /*3360*/  FADD.FTZ R104, R104, R90 ;  /* 0x0000005a68687221 */ /* 0x000fe20000010000 */
[----:B------:R-:W-:Y:S01]  /*3370*/  FADD.FTZ R33, R103, R33 ;  /* 0x0000002167217221 */ /* 0x000fe20000010000 */
[----:B------:R-:W-:Y:S01]  /*3380*/  FADD.FTZ R31, R105, R31 ;  /* 0x0000001f691f7221 */ /* 0x000fe20000010000 */
[----:B------:R-:W-:Y:S01]  /*3390*/  FADD.FTZ R29, R107, R29 ;  /* 0x0000001d6b1d7221 */ /* 0x000fe20000010000 */
[----:B------:R-:W-:Y:S01]  /*33a0*/  FADD.FTZ R27, R109, R27 ;  /* 0x0000001b6d1b7221 */ /* 0x000fe20000010000 */
[----:B------:R-:W-:Y:S01]  /*33b0*/  UMOV UR6, 0xffffffff ;  /* 0xffffffff00067882 */ /* 0x000fe20000000000 */
[----:B--2---:R-:W-:Y:S01]  /*33c0*/  FMUL.FTZ R217, R102, R217 ;  /* 0x000000d966d97220 */ /* 0x004fe20000410000 */
[----:B------:R-:W-:-:S03]  /*33d0*/  FMUL.FTZ R102, R159, R79 ;  /* 0x0000004f9f667220 */ /* 0x000fc60000410000 */
[----:B------:R-:W-:Y:S01]  /*33e0*/  FADD.FTZ R79, R104, R217 ;  /* 0x000000d9684f7221 */ /* 0x000fe20000010000 */
[----:B------:R-:W-:Y:S01]  /*33f0*/  FFMA.FTZ R106, R216, R217, R106 ;  /* 0x000000d9d86a7223 */ /* 0x000fe2000001006a */
[-C--:B------:R-:W-:Y:S01]  /*3400*/  FFMA.FTZ R137, R102, R103.reuse, R137 ;  /* 0x0000006766897223 */ /* 0x080fe20000010089 */
[----:B----4-:R-:W-:Y:S01]  /*3410*/  FMUL.FTZ R103, R241, R103 ;  /* 0x00000067f1677220 */ /* 0x010fe20000410000 */
[----:B------:R-:W-:Y:S01]  /*3420*/  FADD.FTZ R79, R79, R96 ;  /* 0x000000604f4f7221 */ /* 0x000fe20000010000 */
[----:B------:R-:W-:Y:S01]  /*3430*/  FFMA.FTZ R106, R94, R96, R106 ;  /* 0x000000605e6a7223 */ /* 0x000fe2000001006a */
[----:B------:R-:W-:Y:S02]  /*3440*/  FMUL.FTZ R104, R159, R78 ;  /* 0x0000004e9f687220 */ /* 0x000fe40000410000 */
[----:B------:R-:W-:Y:S01]  /*3450*/  FADD.FTZ R79, R79, R103 ;  /* 0x000000674f4f7221 */ /* 0x000fe20000010000 */
[----:B------:R-:W-:Y:S01]  /*3460*/  FFMA.FTZ R78, R102, R103, R106 ;  /* 0x00000067664e7223 */ /* 0x000fe2000001006a */
[-C--:B------:R-:W-:Y:S01]  /*3470*/  FFMA.FTZ R135, R104, R105.reuse, R135 ;  /* 0x0000006968877223 */ /* 0x080fe20000010087 */
[----:B------:R-:W-:Y:S01]  /*3480*/  FMUL.FTZ R105, R240, R105 ;  /* 0x00000069f0697220 */ /* 0x000fe20000410000 */
[----:B------:R-:W-:Y:S01]  /*3490*/  FADD.FTZ R79, R79, R97 ;  /* 0x000000614f4f7221 */ /* 0x000fe20000010000 */
[----:B------:R-:W-:Y:S01]  /*34a0*/  FFMA.FTZ R78, R95, R97, R78 ;  /* 0x000000615f4e7223 */ /* 0x000fe2000001004e */
[----:B------:R-:W-:-:S02]  /*34b0*/  FMUL.FTZ R106, R159, R77 ;  /* 0x0000004d9f6a7220 */ /* 0x000fc40000410000 */
[----:B------:R-:W-:Y:S01]  /*34c0*/  FADD.FTZ R79, R79, R105 ;  /* 0x000000694f4f7221 */ /* 0x000fe20000010000 */
[----:B------:R-:W-:Y:S01]  /*34d0*/  FFMA.FTZ R78, R104, R105, R78 ;  /* 0x00000069684e7223 */ /* 0x000fe2000001004e */
[-C--:B------:R-:W-:Y:S01]  /*34e0*/  FFMA.FTZ R133, R106, R107.reuse, R133 ;  /* 0x0000006b6a857223 */ /* 0x080fe20000010085 */
[----:B------:R-:W-:Y:S01]  /*34f0*/  FMUL.FTZ R107, R108, R107 ;  /* 0x0000006b6c6b7220 */ /* 0x000fe20000410000 */
[----:B------:R-:W-:Y:S01]  /*3500*/  FADD.FTZ R79, R79, R99 ;  /* 0x000000634f4f7221 */ /* 0x000fe20000010000 */
[----:B------:R-:W-:Y:S01]  /*3510*/  FFMA.FTZ R78, R98, R99, R78 ;  /* 0x00000063624e7223 */ /* 0x000fe2000001004e */
[----:B------:R-:W-:Y:S02]  /*3520*/  FMUL.FTZ R108, R159, R76 ;  /* 0x0000004c9f6c7220 */ /* 0x000fe40000410000 */
[----:B------:R-:W-:Y:S01]  /*3530*/  FADD.FTZ R79, R79, R107 ;  /* 0x0000006b4f4f7221 */ /* 0x000fe20000010000 */
[----:B------:R-:W-:Y:S01]  /*3540*/  FFMA.FTZ R78, R106, R107, R78 ;  /* 0x0000006b6a4e7223 */ /* 0x000fe2000001004e */
[-C--:B------:R-:W-:Y:S01]  /*3550*/  FFMA.FTZ R131, R108, R109.reuse, R131 ;  /* 0x0000006d6c837223 */ /* 0x080fe20000010083 */
[----:B---3--:R-:W-:Y:S01]  /*3560*/  FMUL.FTZ R109, R110, R109 ;  /* 0x0000006d6e6d7220 */ /* 0x008fe20000410000 */
[----:B------:R-:W-:Y:S01]  /*3570*/  FADD.FTZ R76, R79, R101 ;  /* 0x000000654f4c7221 */ /* 0x000fe20000010000 */
[----:B------:R-:W-:-:S03]  /*3580*/  FFMA.FTZ R77, R100, R101, R78 ;  /* 0x00000065644d7223 */ /* 0x000fc6000001004e */
[----:B------:R-:W-:Y:S01]  /*3590*/  FADD.FTZ R76, R76, R109 ;  /* 0x0000006d4c4c7221 */ /* 0x000fe20000010000 */
[----:B------:R-:W-:Y:S01]  /*35a0*/  FFMA.FTZ R77, R108, R109, R77 ;  /* 0x0000006d6c4d7223 */ /* 0x000fe2000001004d */
[----:B------:R-:W-:Y:S06]  /*35b0*/  BRA.DIV UR6, `(.L_x_426) ;  /* 0x0000003e06c07947 */ /* 0x000fec000b800000 */
[----:B------:R-:W0:Y:S02]  /*35c0*/  SHFL.BFLY PT, R241, R76, 0x1, 0x1f ;  /* 0x0c201f004cf17f89 */ /* 0x000e2400000e0000 */
[----:B0-----:R-:W-:Y:S02]  /*35d0*/  FADD.FTZ R76, R76, R241 ;  /* 0x000000f14c4c7221 */ /* 0x001fe40000010000 */
[----:B------:R-:W0:Y:S02]  /*35e0*/  SHFL.BFLY PT, R241, R77, 0x1, 0x1f ;  /* 0x0c201f004df17f89 */ /* 0x000e2400000e0000 */
[----:B0-----:R-:W-:Y:S02]  /*35f0*/  FADD.FTZ R77, R77, R241 ;  /* 0x000000f14d4d7221 */ /* 0x001fe40000010000 */
[----:B------:R-:W0:Y:S02]  /*3600*/  SHFL.BFLY PT, R241, R76, 0x2, 0x1f ;  /* 0x0c401f004cf17f89 */ /* 0x000e2400000e0000 */
[----:B0-----:R-:W-:-:S02]  /*3610*/  FADD.FTZ R76, R76, R241 ;  /* 0x000000f14c4c7221 */ /* 0x001fc40000010000 */
        /* <DEDUP_REMOVED lines=8> */
[----:B------:R-:W0:Y:S04]  /*36a0*/  SHFL.BFLY PT, R241, R77, 0x8, 0x1f ;  /* 0x0d001f004df17f89 */ /* 0x000e2800000e0000 */
[----:B------:R1:W2:Y:S01]  /*36b0*/  SHFL.BFLY PT, R78, R76, 0x10, 0x1f ;  /* 0x0e001f004c4e7f89 */ /* 0x0002a200000e0000 */
[----:B0-----:R-:W-:-:S05]  /*36c0*/  FADD.FTZ R77, R77, R241 ;  /* 0x000000f14d4d7221 */ /* 0x001fca0000010000 */
[----:B--2---:R1:W0:Y:S02]  /*36d0*/  SHFL.BFLY PT, R79, R77, 0x10, 0x1f ;  /* 0x0e001f004d4f7f89 */ /* 0x00422400000e0000 */
.L_x_439:
[----:B------:R-:W-:Y:S01]  /*36e0*/  FADD.FTZ R78, R76, R78 ;  /* 0x0000004e4c4e7221 */ /* 0x000fe20000010000 */
[----:B0-----:R-:W-:Y:S01]  /*36f0*/  FADD.FTZ R79, R77, R79 ;  /* 0x0000004f4d4f7221 */ /* 0x001fe20000010000 */
[----:B------:R-:W1:Y:S02]  /*3700*/  LDC.64 R240, c[0x0][0x220] ;  /* 0x00008800fff07b82 */ /* 0x000e640000000a00 */
[----:B------:R-:W-:Y:S01]  /*3710*/  FMUL.FTZ R78, R78, UR9 ;  /* 0x000000094e4e7c20 */ /* 0x000fe20008410000 */
[----:B------:R-:W-:-:S04]  /*3720*/  FMUL.FTZ R111, R79, UR9 ;  /* 0x000000094f6f7c20 */ /* 0x000fc80008410000 */
[----:B------:R-:W-:-:S05]  /*3730*/  FSEL R110, R78, RZ, !P2 ;  /* 0x000000ff4e6e7208 */ /* 0x000fca0005000000 */
[-CC-:B------:R-:W-:Y:S01]  /*3740*/  FFMA.FTZ R75, R75, R111.reuse, R110.reuse ;  /* 0x0000006f4b4b7223 */ /* 0x180fe2000001006e */
[-CC-:B------:R-:W-:Y:S01]  /*3750*/  FFMA.FTZ R198, R198, R111.reuse, R110.reuse ;  /* 0x0000006fc6c67223 */ /* 0x180fe2000001006e */
[-CC-:B------:R-:W-:Y:S01]  /*3760*/  FFMA.FTZ R72, R72, R111.reuse, R110.reuse ;  /* 0x0000006f48487223 */ /* 0x180fe2000001006e */
[-C--:B------:R-:W-:Y:S01]  /*3770*/  FFMA.FTZ R236, R236, R111.reuse, R110 ;  /* 0x0000006fecec7223 */ /* 0x080fe2000001006e */
[----:B------:R-:W-:Y:S01]  /*3780*/  FADD.FTZ R75, R73, -R75 ;  /* 0x8000004b494b7221 */ /* 0x000fe20000010000 */
[----:B-----5:R-:W-:Y:S01]  /*3790*/  @P1 PRMT R73, R48, 0x7632, R73 ;  /* 0x0000763230491816 */ /* 0x020fe20000000049 */
[----:B------:R-:W-:Y:S01]  /*37a0*/  FADD.FTZ R197, R197, -R198 ;  /* 0x800000c6c5c57221 */ /* 0x000fe20000010000 */
[----:B------:R-:W-:Y:S01]  /*37b0*/  FADD.FTZ R237, R237, -R72 ;  /* 0x80000048eded7221 */ /* 0x000fe20000010000 */
[----:B------:R-:W-:Y:S01]  /*37c0*/  ISETP.NE.U32.AND P2, PT, RZ, UR12, PT ;  /* 0x0000000cff007c0c */ /* 0x000fe2000bf45070 */
[--C-:B------:R-:W-:Y:S01]  /*37d0*/  FFMA.FTZ R192, R192, R111, R110.reuse ;  /* 0x0000006fc0c07223 */ /* 0x100fe2000001006e */
[----:B------:R-:W-:Y:S01]  /*37e0*/  @P1 SHF.L.U32 R73, R73, 0x10, RZ ;  /* 0x0000001049491819 */ /* 0x000fe200000006ff */
[----:B------:R-:W-:Y:S01]  /*37f0*/  FMUL.FTZ R198, R159, R197 ;  /* 0x000000c59fc67220 */ /* 0x000fe20000410000 */
[----:B------:R-:W-:Y:S01]  /*3800*/  FFMA.FTZ R196, R196, R111, R110 ;  /* 0x0000006fc4c47223 */ /* 0x000fe2000001006e */
[----:B------:R-:W-:Y:S01]  /*3810*/  FADD.FTZ R235, R235, -R236 ;  /* 0x800000ecebeb7221 */ /* 0x000fe20000010000 */
[----:B-1----:R-:W-:-:S04]  /*3820*/  IMAD.WIDE.U32 R76, R191, 0x10, R240 ;  /* 0x00000010bf4c7825 */ /* 0x002fc800078e00f0 */
[----:B------:R-:W-:Y:S01]  /*3830*/  @P1 FADD.FTZ R198, R198, R73 ;  /* 0x00000049c6c61221 */ /* 0x000fe20000010000 */
[----:B------:R-:W-:Y:S01]  /*3840*/  @P1 SHF.L.U32 R73, R48, 0x10, RZ ;  /* 0x0000001030491819 */ /* 0x000fe200000006ff */
[----:B------:R-:W-:Y:S01]  /*3850*/  FMUL.FTZ R197, R159, R237 ;  /* 0x000000ed9fc57220 */ /* 0x000fe20000410000 */
[----:B------:R-:W-:Y:S01]  /*3860*/  ISETP.NE.AND.EX P2, PT, RZ, UR13, PT, P2 ;  /* 0x0000000dff007c0c */ /* 0x000fe2000bf45320 */
[----:B------:R-:W-:Y:S01]  /*3870*/  FADD.FTZ R192, R80, -R192 ;  /* 0x800000c050c07221 */ /* 0x000fe20000010000 */
[----:B------:R-:W-:Y:S01]  /*3880*/  FADD.FTZ R196, R195, -R196 ;  /* 0x800000c4c3c47221 */ /* 0x000fe20000010000 */
[----:B------:R-:W-:Y:S01]  /*3890*/  FFMA.FTZ R194, R194, R111, R110 ;  /* 0x0000006fc2c27223 */ /* 0x000fe2000001006e */
[----:B------:R-:W-:Y:S01]  /*38a0*/  @P1 SHF.L.U32 R80, R49, 0x10, RZ ;  /* 0x0000001031501819 */ /* 0x000fe200000006ff */
[--C-:B------:R-:W-:Y:S01]  /*38b0*/  @P1 FADD.FTZ R197, R197, R73.reuse ;  /* 0x00000049c5c51221 */ /* 0x100fe20000010000 */
[----:B------:R-:W-:Y:S01]  /*38c0*/  FMUL.FTZ R195, R159, R235 ;  /* 0x000000eb9fc37220 */ /* 0x000fe20000410000 */
[----:B------:R-:W-:Y:S01]  /*38d0*/  @P1 PRMT R73, R49, 0x7632, R73 ;  /* 0x0000763231491816 */ /* 0x000fe20000000049 */
[----:B------:R-:W-:Y:S01]  /*38e0*/  FADD.FTZ R193, R193, -R194 ;  /* 0x800000c2c1c17221 */ /* 0x000fe20000010000 */
[----:B------:R-:W-:Y:S01]  /*38f0*/  FMUL.FTZ R194, R159, R75 ;  /* 0x0000004b9fc27220 */ /* 0x000fe20000410000 */
[----:B------:R-:W-:Y:S01]  /*3900*/  @P1 FADD.FTZ R195, R195, R80 ;  /* 0x00000050c3c31221 */ /* 0x000fe20000010000 */
[----:B------:R-:W-:Y:S01]  /*3910*/  FMUL.FTZ R75, R159, R196 ;  /* 0x000000c49f4b7220 */ /* 0x000fe20000410000 */
[----:B------:R-:W-:Y:S01]  /*3920*/  @P1 SHF.L.U32 R73, R73, 0x10, RZ ;  /* 0x0000001049491819 */ /* 0x000fe200000006ff */
[----:B------:R-:W-:Y:S01]  /*3930*/  FMUL.FTZ R196, R159, R192 ;  /* 0x000000c09fc47220 */ /* 0x000fe20000410000 */
[----:B------:R-:W2:Y:S01]  /*3940*/  LDG.E.128 R76, desc[UR4][R76.64] ;  /* 0x000000044c4c7981 */ /* 0x000ea2000c1e1d00 */
[----:B------:R-:W-:Y:S01]  /*3950*/  @P2 F2FP.BF16.F32.PACK_AB R80, RZ, R195 ;  /* 0x000000c3ff50223e */ /* 0x000fe200000010ff */
[----:B------:R-:W-:Y:S01]  /*3960*/  FFMA.FTZ R81, R81, R111, R110 ;  /* 0x0000006f51517223 */ /* 0x000fe2000001006e */
[----:B------:R-:W-:Y:S01]  /*3970*/  @P1 FADD.FTZ R196, R196, R73 ;  /* 0x00000049c4c41221 */ /* 0x000fe20000010000 */
[----:B------:R-:W-:Y:S01]  /*3980*/  @P2 F2FP.BF16.F32.PACK_AB R73, RZ, R197 ;  /* 0x000000c5ff49223e */ /* 0x000fe200000010ff */
[----:B------:R-:W3:Y:S01]  /*3990*/  LDL R235, [R1+0x64] ;  /* 0x0000640001eb7983 */ /* 0x000ee20000100800 */
[----:B------:R-:W-:Y:S01]  /*39a0*/  @P2 PRMT R69, R80, 0x7610, R69 ;  /* 0x0000761050452816 */ /* 0x000fe20000000045 */
[----:B------:R-:W-:Y:S01]  /*39b0*/  FADD.FTZ R74, R74, -R81 ;  /* 0x800000514a4a7221 */ /* 0x000fe20000010000 */
[----:B------:R-:W-:Y:S01]  /*39c0*/  @P2 F2FP.BF16.F32.PACK_AB R80, RZ, R198 ;  /* 0x000000c6ff50223e */ /* 0x000fe200000010ff */
[----:B------:R-:W0:Y:S01]  /*39d0*/  @P2 LDC.64 R236, c[0x0][0x308] ;  /* 0x0000c200ffec2b82 */ /* 0x000e220000000a00 */
[----:B------:R-:W-:Y:S01]  /*39e0*/  @P2 PRMT R68, R73, 0x7610, R68 ;  /* 0x0000761049442816 */ /* 0x000fe20000000044 */
[C---:B------:R-:W-:Y:S01]  /*39f0*/  FMUL.FTZ R74, R159.reuse, R74 ;  /* 0x0000004a9f4a7220 */ /* 0x040fe20000410000 */
[----:B------:R-:W-:Y:S01]  /*3a00*/  @P1 PRMT R72, R50, 0x7632, R72 ;  /* 0x0000763232481816 */ /* 0x000fe20000000048 */
[----:B------:R-:W-:Y:S01]  /*3a10*/  FMUL.FTZ R193, R159, R193 ;  /* 0x000000c19fc17220 */ /* 0x000fe20000410000 */
[----:B------:R-:W-:-:S02]  /*3a20*/  @P2 PRMT R68, R68, 0x5410, R80 ;  /* 0x0000541044442816 */ /* 0x000fc40000000050 */
[----:B------:R-:W4:Y:S01]  /*3a30*/  LDL R80, [R1+0x60] ;  /* 0x0000600001507983 */ /* 0x000f220000100800 */
[----:B------:R-:W-:-:S05]  /*3a40*/  @P1 SHF.L.U32 R72, R72, 0x10, RZ ;  /* 0x0000001048481819 */ /* 0x000fca00000006ff */
[--C-:B------:R-:W-:Y:S01]  /*3a50*/  @P1 FADD.FTZ R74, R74, R72.reuse ;  /* 0x000000484a4a1221 */ /* 0x100fe20000010000 */
[----:B------:R-:W-:-:S04]  /*3a60*/  @P1 PRMT R72, R51, 0x7632, R72 ;  /* 0x0000763233481816 */ /* 0x000fc80000000048 */
[----:B------:R-:W-:-:S05]  /*3a70*/  @P1 SHF.L.U32 R72, R72, 0x10, RZ ;  /* 0x0000001048481819 */ /* 0x000fca00000006ff */
[----:B------:R-:W-:Y:S01]  /*3a80*/  @P1 FADD.FTZ R194, R194, R72 ;  /* 0x00000048c2c21221 */ /* 0x000fe20000010000 */
[----:B------:R-:W-:-:S05]  /*3a90*/  @P1 SHF.L.U32 R72, R50, 0x10, RZ ;  /* 0x0000001032481819 */ /* 0x000fca00000006ff */
[----:B------:R-:W-:Y:S01]  /*3aa0*/  @P1 FADD.FTZ R75, R75, R72 ;  /* 0x000000484b4b1221 */ /* 0x000fe20000010000 */
[----:B------:R-:W-:-:S05]  /*3ab0*/  @P1 SHF.L.U32 R72, R51, 0x10, RZ ;  /* 0x0000001033481819 */ /* 0x000fca00000006ff */
[----:B------:R-:W-:Y:S01]  /*3ac0*/  @P1 FADD.FTZ R193, R193, R72 ;  /* 0x00000048c1c11221 */ /* 0x000fe20000010000 */
[----:B------:R-:W-:Y:S02]  /*3ad0*/  @P2 F2FP.BF16.F32.PACK_AB R72, RZ, R75 ;  /* 0x0000004bff48223e */ /* 0x000fe400000010ff */
[----:B------:R-:W-:Y:S02]  /*3ae0*/  @P2 F2FP.BF16.F32.PACK_AB R81, RZ, R74 ;  /* 0x0000004aff51223e */ /* 0x000fe400000010ff */
[----:B------:R-:W-:Y:S02]  /*3af0*/  @P2 PRMT R70, R72, 0x7610, R70 ;  /* 0x0000761048462816 */ /* 0x000fe40000000046 */
[----:B------:R-:W-:Y:S02]  /*3b00*/  @P2 F2FP.BF16.F32.PACK_AB R72, RZ, R193 ;  /* 0x000000c1ff48223e */ /* 0x000fe400000010ff */
[----:B------:R-:W-:Y:S02]  /*3b10*/  @P2 PRMT R70, R70, 0x5410, R81 ;  /* 0x0000541046462816 */ /* 0x000fe40000000051 */
[----:B------:R-:W-:-:S02]  /*3b20*/  @P2 F2FP.BF16.F32.PACK_AB R192, RZ, R194 ;  /* 0x000000c2ffc0223e */ /* 0x000fc400000010ff */
[----:B------:R-:W-:Y:S02]  /*3b30*/  @P2 PRMT R71, R72, 0x7610, R71 ;  /* 0x0000761048472816 */ /* 0x000fe40000000047 */
[----:B------:R-:W-:Y:S01]  /*3b40*/  @P2 F2FP.BF16.F32.PACK_AB R81, RZ, R196 ;  /* 0x000000c4ff51223e */ /* 0x000fe200000010ff */
[----:B0-----:R-:W-:Y:S01]  /*3b50*/  @P2 IMAD.WIDE.U32 R72, R191, 0x10, R236 ;  /* 0x00000010bf482825 */ /* 0x001fe200078e00ec */
[----:B------:R-:W-:Y:S02]  /*3b60*/  @P2 PRMT R71, R71, 0x5410, R192 ;  /* 0x0000541047472816 */ /* 0x000fe400000000c0 */
[----:B------:R-:W-:Y:S01]  /*3b70*/  @P2 PRMT R69, R69, 0x5410, R81 ;  /* 0x0000541045452816 */ /* 0x000fe20000000051 */
[-C--:B------:R-:W-:Y:S01]  /*3b80*/  FMUL.FTZ R75, R75, R158.reuse ;  /* 0x0000009e4b4b7220 */ /* 0x080fe20000410000 */
[----:B------:R-:W-:Y:S01]  /*3b90*/  FMUL.FTZ R192, R74, R158 ;  /* 0x0000009e4ac07220 */ /* 0x000fe20000410000 */
[----:B------:R-:W4:Y:S04]  /*3ba0*/  LDL R237, [R1+0x68] ;  /* 0x0000680001ed7983 */ /* 0x000f280000100800 */
[----:B------:R0:W-:Y:S04]  /*3bb0*/  @P2 STG.E.128 desc[UR4][R72.64], R68 ;  /* 0x0000004448002986 */ /* 0x0001e8000c101d04 */
[----:B------:R-:W4:Y:S04]  /*3bc0*/  LDL R236, [R1+0x74] ;  /* 0x0000740001ec7983 */ /* 0x000f280000100800 */
[----:B0-----:R-:W4:Y:S01]  /*3bd0*/  LDL R73, [R1+0x6c] ;  /* 0x00006c0001497983 */ /* 0x001f220000100800 */
[-CC-:B------:R-:W-:Y:S01]  /*3be0*/  FFMA.FTZ R203, R203, R111.reuse, R110.reuse ;  /* 0x0000006fcbcb7223 */ /* 0x180fe2000001006e */
[----:B------:R-:W-:-:S03]  /*3bf0*/  FFMA.FTZ R205, R205, R111, R110 ;  /* 0x0000006fcdcd7223 */ /* 0x000fc6000001006e */
[----:B------:R-:W-:Y:S01]  /*3c00*/  FADD.FTZ R203, R204, -R203 ;  /* 0x800000cbcccb7221 */ /* 0x000fe20000010000 */
[----:B------:R-:W-:Y:S02]  /*3c10*/  FADD.FTZ R204, R230, -R205 ;  /* 0x800000cde6cc7221 */ /* 0x000fe40000010000 */
[----:B------:R-:W4:Y:S01]  /*3c20*/  LDL R230, [R1+0x40] ;  /* 0x0000400001e67983 */ /* 0x000f220000100800 */
[----:B--2---:R-:W-:-:S05]  /*3c30*/  SHF.L.U32 R72, R78, 0x10, RZ ;  /* 0x000000104e487819 */ /* 0x004fca00000006ff */
[-C--:B------:R-:W-:Y:S01]  /*3c40*/  FFMA.FTZ R20, R72, R75.reuse, R20 ;  /* 0x0000004b48147223 */ /* 0x080fe20000010014 */
[----:B---3--:R-:W-:Y:S02]  /*3c50*/  FMUL.FTZ R74, R235, R75 ;  /* 0x0000004beb4a7220 */ /* 0x008fe40000410000 */
[----:B------:R-:W2:Y:S04]  /*3c60*/  LDL R75, [R1+0x5c] ;  /* 0x00005c00014b7983 */ /* 0x000ea80000100800 */
[----:B------:R-:W3:Y:S01]  /*3c70*/  LDL R235, [R1+0x70] ;  /* 0x0000700001eb7983 */ /* 0x000ee20000100800 */
[----:B----4-:R-:W-:Y:S02]  /*3c80*/  FMUL.FTZ R72, R80, R192 ;  /* 0x000000c050487220 */ /* 0x010fe40000410000 */
[----:B------:R-:W0:Y:S03]  /*3c90*/  LDC.64 R80, c[0x0][0x2f8] ;  /* 0x0000be00ff507b82 */ /* 0x000e260000000a00 */
[----:B------:R-:W-:-:S02]  /*3ca0*/  F2FP.BF16.F32.PACK_AB R74, R72, R74 ;  /* 0x0000004a484a723e */ /* 0x000fc400000010ff */
[----:B------:R-:W4:Y:S01]  /*3cb0*/  LDL R72, [R1+0x58] ;  /* 0x0000580001487983 */ /* 0x000f220000100800 */
[-C--:B------:R-:W-:Y:S01]  /*3cc0*/  FMUL.FTZ R193, R193, R158.reuse ;  /* 0x0000009ec1c17220 */ /* 0x080fe20000410000 */
[-C--:B------:R-:W-:Y:S01]  /*3cd0*/  FMUL.FTZ R194, R194, R158.reuse ;  /* 0x0000009ec2c27220 */ /* 0x080fe20000410000 */
[-C--:B------:R-:W-:Y:S01]  /*3ce0*/  FMUL.FTZ R195, R195, R158.reuse ;  /* 0x0000009ec3c37220 */ /* 0x080fe20000410000 */
[-C--:B------:R-:W-:Y:S01]  /*3cf0*/  FMUL.FTZ R196, R196, R158.reuse ;  /* 0x0000009ec4c47220 */ /* 0x080fe20000410000 */
[-C--:B------:R-:W-:Y:S01]  /*3d00*/  FMUL.FTZ R197, R197, R158.reuse ;  /* 0x0000009ec5c57220 */ /* 0x080fe20000410000 */
[----:B------:R-:W-:Y:S01]  /*3d10*/  FMUL.FTZ R198, R198, R158 ;  /* 0x0000009ec6c67220 */ /* 0x000fe20000410000 */
[----:B------:R-:W-:Y:S01]  /*3d20*/  FFMA.FTZ R231, R231, R111, R110 ;  /* 0x0000006fe7e77223 */ /* 0x000fe2000001006e */
[----:B0-----:R-:W-:-:S04]  /*3d30*/  IMAD.WIDE.U32 R80, R191, 0x10, R80 ;  /* 0x00000010bf507825 */ /* 0x001fc800078e0050 */
[-CC-:B------:R-:W-:Y:S01]  /*3d40*/  FFMA.FTZ R191, R199, R111.reuse, R110.reuse ;  /* 0x0000006fc7bf7223 */ /* 0x180fe2000001006e */
[-CC-:B------:R-:W-:Y:S01]  /*3d50*/  FFMA.FTZ R199, R200, R111.reuse, R110.reuse ;  /* 0x0000006fc8c77223 */ /* 0x180fe2000001006e */
[----:B------:R-:W-:Y:S01]  /*3d60*/  FFMA.FTZ R200, R233, R111, R110 ;  /* 0x0000006fe9c87223 */ /* 0x000fe2000001006e */
[----:B------:R-:W-:Y:S01]  /*3d70*/  FADD.FTZ R231, R232, -R231 ;  /* 0x800000e7e8e77221 */ /* 0x000fe20000010000 */
[----:B------:R-:W3:Y:S02]  /*3d80*/  LDL R233, [R1+0x3c] ;  /* 0x00003c0001e97983 */ /* 0x000ee40000100800 */
[----:B------:R-:W-:Y:S02]  /*3d90*/  FADD.FTZ R200, R234, -R200 ;  /* 0x800000c8eac87221 */ /* 0x000fe40000010000 */
[----:B------:R-:W3:Y:S04]  /*3da0*/  LDL R234, [R1+0x44] ;  /* 0x0000440001ea7983 */ /* 0x000ee80000100800 */
[----:B------:R-:W3:Y:S01]  /*3db0*/  LDL R232, [R1+0x38] ;  /* 0x0000380001e87983 */ /* 0x000ee20000100800 */
[----:B------:R-:W-:Y:S01]  /*3dc0*/  FMUL.FTZ R73, R73, R195 ;  /* 0x000000c349497220 */ /* 0x000fe20000410000 */
[C---:B------:R-:W-:Y:S01]  /*3dd0*/  FMUL.FTZ R205, R159.reuse, R203 ;  /* 0x000000cb9fcd7220 */ /* 0x040fe20000410000 */
[----:B------:R-:W-:Y:S01]  /*3de0*/  FMUL.FTZ R204, R159, R204 ;  /* 0x000000cc9fcc7220 */ /* 0x000fe20000410000 */
[-CC-:B------:R-:W-:Y:S01]  /*3df0*/  FFMA.FTZ R84, R84, R111.reuse, R110.reuse ;  /* 0x0000006f54547223 */ /* 0x180fe2000001006e */
[----:B------:R-:W-:Y:S01]  /*3e00*/  FFMA.FTZ R85, R85, R111, R110 ;  /* 0x0000006f55557223 */ /* 0x000fe2000001006e */
[----:B------:R-:W-:Y:S01]  /*3e10*/  FADD.FTZ R191, R201, -R191 ;  /* 0x800000bfc9bf7221 */ /* 0x000fe20000010000 */
[C---:B------:R-:W-:Y:S01]  /*3e20*/  FMUL.FTZ R201, R159.reuse, R231 ;  /* 0x000000e79fc97220 */ /* 0x040fe20000410000 */
[----:B------:R-:W-:Y:S01]  /*3e30*/  FMUL.FTZ R200, R159, R200 ;  /* 0x000000c89fc87220 */ /* 0x000fe20000410000 */
[----:B------:R-:W-:Y:S01]  /*3e40*/  FADD.FTZ R86, R86, -R84 ;  /* 0x8000005456567221 */ /* 0x000fe20000010000 */
[----:B------:R-:W-:Y:S01]  /*3e50*/  FADD.FTZ R87, R87, -R85 ;  /* 0x8000005557577221 */ /* 0x000fe20000010000 */
[----:B------:R-:W-:Y:S01]  /*3e60*/  FADD.FTZ R199, R202, -R199 ;  /* 0x800000c7cac77221 */ /* 0x000fe20000010000 */
[----:B------:R-:W0:Y:S01]  /*3e70*/  @P2 LDC.64 R84, c[0x0][0x308] ;  /* 0x0000c200ff542b82 */ /* 0x000e220000000a00 */
[C---:B------:R-:W-:Y:S01]  /*3e80*/  FMUL.FTZ R202, R159.reuse, R86 ;  /* 0x000000569fca7220 */ /* 0x040fe20000410000 */
[C---:B------:R-:W-:Y:S01]  /*3e90*/  FMUL.FTZ R203, R159.reuse, R87 ;  /* 0x000000579fcb7220 */ /* 0x040fe20000410000 */
[C---:B------:R-:W-:Y:S01]  /*3ea0*/  FMUL.FTZ R191, R159.reuse, R191 ;  /* 0x000000bf9fbf7220 */ /* 0x040fe20000410000 */
[----:B------:R-:W-:Y:S01]  /*3eb0*/  FMUL.FTZ R199, R159, R199 ;  /* 0x000000c79fc77220 */ /* 0x000fe20000410000 */
[----:B------:R-:W3:Y:S01]  /*3ec0*/  LDL R231, [R1+0x28] ;  /* 0x0000280001e77983 */ /* 0x000ee20000100800 */
[----:B--2---:R-:W-:Y:S01]  /*3ed0*/  FMUL.FTZ R75, R75, R193 ;  /* 0x000000c14b4b7220 */ /* 0x004fe20000410000 */
[----:B----4-:R-:W-:-:S05]  /*3ee0*/  FMUL.FTZ R72, R72, R194 ;  /* 0x000000c248487220 */ /* 0x010fca0000410000 */
[----:B------:R-:W-:Y:S01]  /*3ef0*/  F2FP.BF16.F32.PACK_AB R75, R72, R75 ;  /* 0x0000004b484b723e */ /* 0x000fe200000010ff */
[----:B------:R-:W-:Y:S01]  /*3f00*/  FMUL.FTZ R72, R237, R196 ;  /* 0x000000c4ed487220 */ /* 0x000fe20000410000 */
[----:B---3--:R-:W-:Y:S01]  /*3f10*/  FMUL.FTZ R235, R235, R198 ;  /* 0x000000c6ebeb7220 */ /* 0x008fe20000410000 */
[----:B------:R-:W2:Y:S03]  /*3f20*/  LDL R237, [R1+0x48] ;  /* 0x0000480001ed7983 */ /* 0x000ea60000100800 */
[----:B------:R-:W-:Y:S01]  /*3f30*/  F2FP.BF16.F32.PACK_AB R73, R72, R73 ;  /* 0x000000494849723e */ /* 0x000fe200000010ff */
[----:B------:R-:W-:Y:S02]  /*3f40*/  FMUL.FTZ R72, R236, R197 ;  /* 0x000000c5ec487220 */ /* 0x000fe40000410000 */
[----:B------:R-:W3:Y:S03]  /*3f50*/  LDL R236, [R1+0x50] ;  /* 0x0000500001ec7983 */ /* 0x000ee60000100800 */
[----:B------:R-:W-:-:S02]  /*3f60*/  F2FP.BF16.F32.PACK_AB R72, R235, R72 ;  /* 0x00000048eb48723e */ /* 0x000fc400000010ff */
[----:B------:R-:W4:Y:S04]  /*3f70*/  LDL R235, [R1+0x4c] ;  /* 0x00004c0001eb7983 */ /* 0x000f280000100800 */
[----:B------:R1:W-:Y:S04]  /*3f80*/  STG.E.128 desc[UR4][R80.64], R72 ;  /* 0x0000004850007986 */ /* 0x0003e8000c101d04 */
[----:B-1----:R-:W2:Y:S01]  /*3f90*/  LDL R81, [R1+0x54] ;  /* 0x0000540001517983 */ /* 0x002ea20000100800 */
[----:B------:R-:W-:Y:S02]  /*3fa0*/  @P1 PRMT R72, R52, 0x7632, R72 ;  /* 0x0000763234481816 */ /* 0x000fe40000000048 */
[----:B------:R-:W-:-:S02]  /*3fb0*/  @P1 PRMT R73, R53, 0x7632, R73 ;  /* 0x0000763235491816 */ /* 0x000fc40000000049 */
[----:B------:R-:W-:Y:S02]  /*3fc0*/  @P1 SHF.L.U32 R72, R72, 0x10, RZ ;  /* 0x0000001048481819 */ /* 0x000fe400000006ff */
[----:B------:R-:W-:-:S03]  /*3fd0*/  @P1 SHF.L.U32 R73, R73, 0x10, RZ ;  /* 0x0000001049491819 */ /* 0x000fc600000006ff */
[--C-:B------:R-:W-:Y:S01]  /*3fe0*/  @P1 FADD.FTZ R205, R205, R72.reuse ;  /* 0x00000048cdcd1221 */ /* 0x100fe20000010000 */
[----:B------:R-:W-:Y:S01]  /*3ff0*/  @P1 PRMT R72, R54, 0x7632, R72 ;  /* 0x0000763236481816 */ /* 0x000fe20000000048 */
[--C-:B------:R-:W-:Y:S01]  /*4000*/  @P1 FADD.FTZ R204, R204, R73.reuse ;  /* 0x00000049cccc1221 */ /* 0x100fe20000010000 */
[----:B------:R-:W-:Y:S02]  /*4010*/  @P1 PRMT R73, R55, 0x7632, R73 ;  /* 0x0000763237491816 */ /* 0x000fe40000000049 */
[----:B------:R-:W-:Y:S02]  /*4020*/  @P1 SHF.L.U32 R72, R72, 0x10, RZ ;  /* 0x0000001048481819 */ /* 0x000fe400000006ff */
[----:B------:R-:W-:-:S03]  /*4030*/  @P1 SHF.L.U32 R73, R73, 0x10, RZ ;  /* 0x0000001049491819 */ /* 0x000fc600000006ff */
[----:B------:R-:W-:Y:S01]  /*4040*/  @P1 FADD.FTZ R201, R201, R72 ;  /* 0x00000048c9c91221 */ /* 0x000fe20000010000 */
[----:B------:R-:W-:Y:S01]  /*4050*/  @P1 SHF.L.U32 R72, R52, 0x10, RZ ;  /* 0x0000001034481819 */ /* 0x000fe200000006ff */
[----:B------:R-:W-:Y:S01]  /*4060*/  @P1 FADD.FTZ R200, R200, R73 ;  /* 0x00000049c8c81221 */ /* 0x000fe20000010000 */
[----:B------:R-:W-:-:S03]  /*4070*/  @P1 SHF.L.U32 R73, R53, 0x10, RZ ;  /* 0x0000001035491819 */ /* 0x000fc600000006ff */
[----:B------:R-:W-:Y:S01]  /*4080*/  @P1 FADD.FTZ R202, R202, R72 ;  /* 0x00000048caca1221 */ /* 0x000fe20000010000 */
[----:B------:R-:W-:Y:S01]  /*4090*/  @P1 SHF.L.U32 R72, R54, 0x10, RZ ;  /* 0x0000001036481819 */ /* 0x000fe200000006ff */
[----:B------:R-:W-:Y:S01]  /*40a0*/  @P1 FADD.FTZ R203, R203, R73 ;  /* 0x00000049cbcb1221 */ /* 0x000fe20000010000 */
[----:B------:R-:W-:-:S03]  /*40b0*/  @P1 SHF.L.U32 R73, R55, 0x10, RZ ;  /* 0x0000001037491819 */ /* 0x000fc600000006ff */
[----:B------:R-:W-:Y:S01]  /*40c0*/  @P1 FADD.FTZ R191, R191, R72 ;  /* 0x00000048bfbf1221 */ /* 0x000fe20000010000 */
[----:B------:R-:W-:Y:S01]  /*40d0*/  @P2 F2FP.BF16.F32.PACK_AB R72, RZ, R202 ;  /* 0x000000caff48223e */ /* 0x000fe200000010ff */
[----:B------:R-:W-:Y:S01]  /*40e0*/  @P1 FADD.FTZ R199, R199, R73 ;  /* 0x00000049c7c71221 */ /* 0x000fe20000010000 */
[----:B------:R-:W-:Y:S02]  /*40f0*/  @P2 F2FP.BF16.F32.PACK_AB R73, RZ, R203 ;  /* 0x000000cbff49223e */ /* 0x000fe400000010ff */
[----:B------:R-:W-:Y:S02]  /*4100*/  @P2 F2FP.BF16.F32.PACK_AB R74, RZ, R191 ;  /* 0x000000bfff4a223e */ /* 0x000fe400000010ff */
[----:B------:R-:W-:Y:S02]  /*4110*/  @P2 PRMT R68, R72, 0x7610, R68 ;  /* 0x0000761048442816 */ /* 0x000fe40000000044 */
[----:B------:R-:W-:Y:S02]  /*4120*/  @P2 PRMT R69, R73, 0x7610, R69 ;  /* 0x0000761049452816 */ /* 0x000fe40000000045 */
[----:B------:R-:W-:-:S02]  /*4130*/  @P2 F2FP.BF16.F32.PACK_AB R72, RZ, R199 ;  /* 0x000000c7ff48223e */ /* 0x000fc400000010ff */
[----:B------:R-:W-:Y:S02]  /*4140*/  @P2 F2FP.BF16.F32.PACK_AB R73, RZ, R205 ;  /* 0x000000cdff49223e */ /* 0x000fe400000010ff */
[----:B------:R-:W-:Y:S02]  /*4150*/  @P2 PRMT R70, R74, 0x7610, R70 ;  /* 0x000076104a462816 */ /* 0x000fe40000000046 */
[----:B------:R-:W-:Y:S02]  /*4160*/  @P2 F2FP.BF16.F32.PACK_AB R74, RZ, R204 ;  /* 0x000000ccff4a223e */ /* 0x000fe400000010ff */
[----:B------:R-:W-:Y:S02]  /*4170*/  @P2 F2FP.BF16.F32.PACK_AB R75, RZ, R201 ;  /* 0x000000c9ff4b223e */ /* 0x000fe400000010ff */
[----:B------:R-:W-:Y:S02]  /*4180*/  @P2 F2FP.BF16.F32.PACK_AB R80, RZ, R200 ;  /* 0x000000c8ff50223e */ /* 0x000fe400000010ff */
[----:B------:R-:W-:-:S02]  /*4190*/  @P2 PRMT R71, R72, 0x7610, R71 ;  /* 0x0000761048472816 */ /* 0x000fc40000000047 */
[----:B------:R-:W-:Y:S01]  /*41a0*/  @P2 PRMT R68, R68, 0x5410, R73 ;  /* 0x0000541044442816 */ /* 0x000fe20000000049 */
[----:B0-----:R-:W-:Y:S01]  /*41b0*/  @P2 IMAD.WIDE.U32 R72, R190, 0x10, R84 ;  /* 0x00000010be482825 */ /* 0x001fe200078e0054 */
[----:B------:R-:W-:-:S03]  /*41c0*/  @P2 PRMT R69, R69, 0x5410, R74 ;  /* 0x0000541045452816 */ /* 0x000fc6000000004a */
[----:B------:R-:W-:Y:S01]  /*41d0*/  IMAD.WIDE.U32 R84, R190, 0x10, R240 ;  /* 0x00000010be547825 */ /* 0x000fe200078e00f0 */
[----:B------:R-:W-:Y:S02]  /*41e0*/  @P2 PRMT R70, R70, 0x5410, R75 ;  /* 0x0000541046462816 */ /* 0x000fe4000000004b */
[----:B------:R-:W-:Y:S01]  /*41f0*/  @P2 PRMT R71, R71, 0x5410, R80 ;  /* 0x0000541047472816 */ /* 0x000fe20000000050 */
[----:B------:R-:W-:Y:S02]  /*4200*/  FMUL.FTZ R201, R201, R158 ;  /* 0x0000009ec9c97220 */ /* 0x000fe40000410000 */
[----:B------:R-:W2:Y:S04]  /*4210*/  LDG.E.128 R84, desc[UR4][R84.64] ;  /* 0x0000000454547981 */ /* 0x000ea8000c1e1d00 */
[----:B------:R0:W-:Y:S02]  /*4220*/  @P2 STG.E.128 desc[UR4][R72.64], R68 ;  /* 0x0000004448002986 */ /* 0x0001e4000c101d04 */
[----:B0-----:R-:W-:-:S02]  /*4230*/  FMUL.FTZ R72, R230, R201 ;  /* 0x000000c9e6487220 */ /* 0x001fc40000410000 */
[----:B------:R-:W2:Y:S01]  /*4240*/  LDL R230, [R1+0x30] ;  /* 0x0000300001e67983 */ /* 0x000ea20000100800 */
[-C--:B------:R-:W-:Y:S01]  /*4250*/  FMUL.FTZ R191, R191, R158.reuse ;  /* 0x0000009ebfbf7220 */ /* 0x080fe20000410000 */
[-C--:B------:R-:W-:Y:S01]  /*4260*/  FMUL.FTZ R199, R199, R158.reuse ;  /* 0x0000009ec7c77220 */ /* 0x080fe20000410000 */
[-C--:B------:R-:W-:Y:S02]  /*4270*/  FMUL.FTZ R200, R200, R158.reuse ;  /* 0x0000009ec8c87220 */ /* 0x080fe40000410000 */
[----:B------:R-:W-:Y:S01]  /*4280*/  FMUL.FTZ R74, R234, R191 ;  /* 0x000000bfea4a7220 */ /* 0x000fe20000410000 */
[-C--:B------:R-:W-:Y:S01]  /*4290*/  FMUL.FTZ R202, R202, R158.reuse ;  /* 0x0000009ecaca7220 */ /* 0x080fe20000410000 */
[----:B------:R-:W-:Y:S01]  /*42a0*/  FMUL.FTZ R204, R204, R158 ;  /* 0x0000009ecccc7220 */ /* 0x000fe20000410000 */
[----:B------:R-:W-:Y:S01]  /*42b0*/  FMUL.FTZ R75, R233, R199 ;  /* 0x000000c7e94b7220 */ /* 0x000fe20000410000 */
[----:B------:R-:W-:Y:S01]  /*42c0*/  FMUL.FTZ R73, R232, R200 ;  /* 0x000000c8e8497220 */ /* 0x000fe20000410000 */
[----:B------:R-:W-:Y:S01]  /*42d0*/  F2FP.BF16.F32.PACK_AB R74, R72, R74 ;  /* 0x0000004a484a723e */ /* 0x000fe200000010ff */
[-C--:B------:R-:W-:Y:S01]  /*42e0*/  FMUL.FTZ R203, R203, R158.reuse ;  /* 0x0000009ecbcb7220 */ /* 0x080fe20000410000 */
[----:B------:R-:W-:Y:S01]  /*42f0*/  FMUL.FTZ R205, R205, R158 ;  /* 0x0000009ecdcd7220 */ /* 0x000fe20000410000 */
[----:B------:R-:W2:Y:S01]  /*4300*/  LDL R234, [R1+0x20] ;  /* 0x0000200001ea7983 */ /* 0x000ea20000100800 */
[----:B------:R-:W-:-:S03]  /*4310*/  F2FP.BF16.F32.PACK_AB R75, R73, R75 ;  /* 0x0000004b494b723e */ /* 0x000fc600000010ff */
[----:B------:R-:W2:Y:S04]  /*4320*/  LDL R233, [R1+0x34] ;  /* 0x0000340001e97983 */ /* 0x000ea80000100800 */
[----:B------:R-:W2:Y:S01]  /*4330*/  LDL R232, [R1+0x2c] ;  /* 0x00002c0001e87983 */ /* 0x000ea20000100800 */
[-CC-:B------:R-:W-:Y:S01]  /*4340*/  FFMA.FTZ R222, R222, R111.reuse, R110.reuse ;  /* 0x0000006fdede7223 */ /* 0x180fe2000001006e */
[----:B------:R-:W-:-:S03]  /*4350*/  FFMA.FTZ R224, R224, R111, R110 ;  /* 0x0000006fe0e07223 */ /* 0x000fc6000001006e */
[----:B------:R-:W-:Y:S01]  /*4360*/  FADD.FTZ R222, R223, -R222 ;  /* 0x800000dedfde7221 */ /* 0x000fe20000010000 */
[----:B------:R-:W-:Y:S01]  /*4370*/  FADD.FTZ R223, R225, -R224 ;  /* 0x800000e0e1df7221 */ /* 0x000fe20000010000 */
[-CC-:B------:R-:W-:Y:S01]  /*4380*/  FFMA.FTZ R83, R83, R111.reuse, R110.reuse ;  /* 0x0000006f53537223 */ /* 0x180fe2000001006e */
[-CC-:B------:R-:W-:Y:S01]  /*4390*/  FFMA.FTZ R82, R82, R111.reuse, R110.reuse ;  /* 0x0000006f52527223 */ /* 0x180fe2000001006e */
[----:B------:R-:W-:Y:S01]  /*43a0*/  FFMA.FTZ R226, R226, R111, R110 ;  /* 0x0000006fe2e27223 */ /* 0x000fe2000001006e */
[----:B------:R-:W-:Y:S01]  /*43b0*/  FMUL.FTZ R223, R159, R223 ;  /* 0x000000df9fdf7220 */ /* 0x000fe20000410000 */
[----:B------:R-:W-:Y:S01]  /*43c0*/  FADD.FTZ R89, R89, -R83 ;  /* 0x8000005359597221 */ /* 0x000fe20000010000 */
[C---:B------:R-:W-:Y:S01]  /*43d0*/  FMUL.FTZ R224, R159.reuse, R222 ;  /* 0x000000de9fe07220 */ /* 0x040fe20000410000 */
[----:B------:R-:W2:Y:S02]  /*43e0*/  LDL R225, [R1+0x10] ;  /* 0x0000100001e17983 */ /* 0x000ea40000100800 */
[----:B------:R-:W-:Y:S01]  /*43f0*/  FMUL.FTZ R222, R159, R89 ;  /* 0x000000599fde7220 */ /* 0x000fe20000410000 */
[----:B------:R-:W-:Y:S01]  /*4400*/  FADD.FTZ R88, R88, -R82 ;  /* 0x8000005258587221 */ /* 0x000fe20000010000 */
[----:B------:R-:W-:Y:S01]  /*4410*/  FADD.FTZ R226, R227, -R226 ;  /* 0x800000e2e3e27221 */ /* 0x000fe20000010000 */
[----:B------:R-:W0:Y:S01]  /*4420*/  @P2 LDC.64 R82, c[0x0][0x308] ;  /* 0x0000c200ff522b82 */ /* 0x000e220000000a00 */
[----:B------:R-:W2:Y:S01]  /*4430*/  LDL R227, [R1+0xc] ;  /* 0x00000c0001e37983 */ /* 0x000ea20000100800 */
[----:B---3--:R-:W-:-:S03]  /*4440*/  FMUL.FTZ R80, R236, R205 ;  /* 0x000000cdec507220 */ /* 0x008fc60000410000 */
[----:B------:R-:W3:Y:S01]  /*4450*/  LDL R236, [R1+0x1c] ;  /* 0x00001c0001ec7983 */ /* 0x000ee20000100800 */
[----:B----4-:R-:W-:-:S03]  /*4460*/  FMUL.FTZ R73, R235, R203 ;  /* 0x000000cbeb497220 */ /* 0x010fc60000410000 */
[----:B------:R-:W4:Y:S01]  /*4470*/  LDL R235, [R1+0x18] ;  /* 0x0000180001eb7983 */ /* 0x000f220000100800 */
[----:B--2---:R-:W-:Y:S01]  /*4480*/  FMUL.FTZ R72, R81, R202 ;  /* 0x000000ca51487220 */ /* 0x004fe20000410000 */
[----:B------:R-:W-:Y:S02]  /*4490*/  FMUL.FTZ R81, R237, R204 ;  /* 0x000000cced517220 */ /* 0x000fe40000410000 */
[----:B------:R-:W2:Y:S02]  /*44a0*/  LDL R237, [R1+0x24] ;  /* 0x0000240001ed7983 */ /* 0x000ea40000100800 */
[----:B------:R-:W-:Y:S02]  /*44b0*/  F2FP.BF16.F32.PACK_AB R72, R80, R72 ;  /* 0x000000485048723e */ /* 0x000fe400000010ff */
[----:B------:R-:W-:Y:S02]  /*44c0*/  LEA R80, P3, R190, UR14, 0x4 ;  /* 0x0000000ebe507c11 */ /* 0x000fe4000f8620ff */
[----:B------:R-:W-:-:S02]  /*44d0*/  F2FP.BF16.F32.PACK_AB R73, R81, R73 ;  /* 0x000000495149723e */ /* 0x000fc400000010ff */
[----:B------:R-:W-:-:S05]  /*44e0*/  LEA.HI.X R81, R190, UR15, RZ, 0x4, P3 ;  /* 0x0000000fbe517c11 */ /* 0x000fca00098f24ff */
[----:B------:R1:W-:Y:S01]  /*44f0*/  STG.E.128 desc[UR4][R80.64], R72 ;  /* 0x0000004850007986 */ /* 0x0003e2000c101d04 */
[-CC-:B------:R-:W-:Y:S01]  /*4500*/  FFMA.FTZ R190, R218, R111.reuse, R110.reuse ;  /* 0x0000006fdabe7223 */ /* 0x180fe2000001006e */
[-CC-:B------:R-:W-:Y:S01]  /*4510*/  FFMA.FTZ R218, R219, R111.reuse, R110.reuse ;  /* 0x0000006fdbda7223 */ /* 0x180fe2000001006e */
[----:B------:R-:W-:Y:S02]  /*4520*/  FFMA.FTZ R219, R228, R111, R110 ;  /* 0x0000006fe4db7223 */ /* 0x000fe4000001006e */
[----:B------:R-:W2:Y:S02]  /*4530*/  LDL R228, [R1+0x14] ;  /* 0x0000140001e47983 */ /* 0x000ea40000100800 */
[----:B------:R-:W-:Y:S01]  /*4540*/  FADD.FTZ R219, R229, -R219 ;  /* 0x800000dbe5db7221 */ /* 0x000fe20000010000 */
[----:B-1----:R-:W-:Y:S01]  /*4550*/  @P1 PRMT R73, R57, 0x7632, R73 ;  /* 0x0000763239491816 */ /* 0x002fe20000000049 */
[----:B------:R-:W-:Y:S01]  /*4560*/  FADD.FTZ R218, R221, -R218 ;  /* 0x800000daddda7221 */ /* 0x000fe20000010000 */
[----:B------:R-:W-:Y:S01]  /*4570*/  @P1 PRMT R72, R56, 0x7632, R72 ;  /* 0x0000763238481816 */ /* 0x000fe20000000048 */
[----:B------:R-:W2:Y:S01]  /*4580*/  LDL R229, [R1] ;  /* 0x0000000001e57983 */ /* 0x000ea20000100800 */
[----:B------:R-:W-:-:S05]  /*4590*/  @P1 SHF.L.U32 R73, R73, 0x10, RZ ;  /* 0x0000001049491819 */ /* 0x000fca00000006ff */
[--C-:B------:R-:W-:Y:S01]  /*45a0*/  @P1 FADD.FTZ R223, R223, R73.reuse ;  /* 0x00000049dfdf1221 */ /* 0x100fe20000010000 */
[----:B------:R-:W-:Y:S01]  /*45b0*/  @P1 PRMT R73, R59, 0x7632, R73 ;  /* 0x000076323b491816 */ /* 0x000fe20000000049 */
[----:B------:R-:W-:-:S03]  /*45c0*/  FMUL.FTZ R219, R159, R219 ;  /* 0x000000db9fdb7220 */ /* 0x000fc60000410000 */
[----:B------:R-:W-:-:S05]  /*45d0*/  @P1 SHF.L.U32 R73, R73, 0x10, RZ ;  /* 0x0000001049491819 */ /* 0x000fca00000006ff */
[----:B------:R-:W-:Y:S01]  /*45e0*/  @P1 FADD.FTZ R219, R219, R73 ;  /* 0x00000049dbdb1221 */ /* 0x000fe20000010000 */
[----:B------:R-:W-:Y:S01]  /*45f0*/  @P1 SHF.L.U32 R73, R57, 0x10, RZ ;  /* 0x0000001039491819 */ /* 0x000fe200000006ff */
[----:B------:R-:W-:Y:S01]  /*4600*/  FMUL.FTZ R218, R159, R218 ;  /* 0x000000da9fda7220 */ /* 0x000fe20000410000 */
[----:B------:R-:W-:-:S03]  /*4610*/  @P1 SHF.L.U32 R72, R72, 0x10, RZ ;  /* 0x0000001048481819 */ /* 0x000fc600000006ff */
[----:B------:R-:W-:Y:S01]  /*4620*/  @P1 FADD.FTZ R222, R222, R73 ;  /* 0x00000049dede1221 */ /* 0x000fe20000010000 */
[----:B------:R-:W-:Y:S01]  /*4630*/  @P1 SHF.L.U32 R73, R59, 0x10, RZ ;  /* 0x000000103b491819 */ /* 0x000fe200000006ff */
[----:B------:R-:W-:-:S04]  /*4640*/  @P1 FADD.FTZ R224, R224, R72 ;  /* 0x00000048e0e01221 */ /* 0x000fc80000010000 */
[----:B------:R-:W-:Y:S01]  /*4650*/  @P1 FADD.FTZ R218, R218, R73 ;  /* 0x00000049dada1221 */ /* 0x000fe20000010000 */
[----:B------:R-:W-:-:S04]  /*4660*/  @P2 F2FP.BF16.F32.PACK_AB R73, RZ, R222 ;  /* 0x000000deff49223e */ /* 0x000fc800000010ff */
[----:B------:R-:W-:Y:S02]  /*4670*/  @P2 PRMT R69, R73, 0x7610, R69 ;  /* 0x0000761049452816 */ /* 0x000fe40000000045 */
[----:B------:R-:W-:Y:S01]  /*4680*/  @P2 F2FP.BF16.F32.PACK_AB R73, RZ, R224 ;  /* 0x000000e0ff49223e */ /* 0x000fe200000010ff */
[----:B------:R-:W-:Y:S01]  /*4690*/  FMUL.FTZ R224, R224, R158 ;  /* 0x0000009ee0e07220 */ /* 0x000fe20000410000 */
[C---:B------:R-:W-:Y:S01]  /*46a0*/  FMUL.FTZ R221, R159.reuse, R88 ;  /* 0x000000589fdd7220 */ /* 0x040fe20000410000 */
[----:B------:R-:W-:Y:S01]  /*46b0*/  FADD.FTZ R190, R220, -R190 ;  /* 0x800000bedcbe7221 */ /* 0x000fe20000010000 */
[----:B------:R-:W-:Y:S02]  /*46c0*/  FMUL.FTZ R220, R159, R226 ;  /* 0x000000e29fdc7220 */ /* 0x000fe40000410000 */
[----:B------:R-:W2:Y:S01]  /*46d0*/  LDL R226, [R1+0x8] ;  /* 0x0000080001e27983 */ /* 0x000ea20000100800 */
[----:B------:R-:W-:-:S03]  /*46e0*/  FMUL.FTZ R88, R230, R224 ;  /* 0x000000e0e6587220 */ /* 0x000fc60000410000 */
[----:B------:R-:W2:Y:S01]  /*46f0*/  LDL R230, [R1+0x4] ;  /* 0x0000040001e67983 */ /* 0x000ea20000100800 */
[----:B------:R-:W-:-:S04]  /*4700*/  @P1 PRMT R72, R58, 0x7632, R72 ;  /* 0x000076323a481816 */ /* 0x000fc80000000048 */
[----:B------:R-:W-:-:S05]  /*4710*/  @P1 SHF.L.U32 R72, R72, 0x10, RZ ;  /* 0x0000001048481819 */ /* 0x000fca00000006ff */
[----:B------:R-:W-:Y:S01]  /*4720*/  @P1 FADD.FTZ R220, R220, R72 ;  /* 0x00000048dcdc1221 */ /* 0x000fe20000010000 */
[----:B------:R-:W-:Y:S02]  /*4730*/  @P1 IMAD.U32 R72, R56, 0x10000, RZ ;  /* 0x0001000038481824 */ /* 0x000fe400078e00ff */
[----:B------:R-:W-:Y:S02]  /*4740*/  FMUL.FTZ R190, R159, R190 ;  /* 0x000000be9fbe7220 */ /* 0x000fe40000410000 */
[----:B------:R-:W-:Y:S01]  /*4750*/  @P1 FADD.FTZ R221, R221, R72 ;  /* 0x00000048dddd1221 */ /* 0x000fe20000010000 */
[----:B------:R-:W-:-:S05]  /*4760*/  @P1 SHF.L.U32 R72, R58, 0x10, RZ ;  /* 0x000000103a481819 */ /* 0x000fca00000006ff */
[----:B------:R-:W-:Y:S01]  /*4770*/  @P1 FADD.FTZ R190, R190, R72 ;  /* 0x00000048bebe1221 */ /* 0x000fe20000010000 */
[----:B------:R-:W-:-:S04]  /*4780*/  @P2 F2FP.BF16.F32.PACK_AB R72, RZ, R221 ;  /* 0x000000ddff48223e */ /* 0x000fc800000010ff */
[----:B------:R-:W-:Y:S02]  /*4790*/  @P2 PRMT R68, R72, 0x7610, R68 ;  /* 0x0000761048442816 */ /* 0x000fe40000000044 */
[----:B------:R-:W-:Y:S02]  /*47a0*/  @P2 F2FP.BF16.F32.PACK_AB R74, RZ, R190 ;  /* 0x000000beff4a223e */ /* 0x000fe400000010ff */
[----:B------:R-:W-:Y:S02]  /*47b0*/  @P2 F2FP.BF16.F32.PACK_AB R72, RZ, R218 ;  /* 0x000000daff48223e */ /* 0x000fe400000010ff */
[----:B------:R-:W-:Y:S02]  /*47c0*/  @P2 PRMT R70, R74, 0x7610, R70 ;  /* 0x000076104a462816 */ /* 0x000fe40000000046 */
[----:B------:R-:W-:Y:S02]  /*47d0*/  @P2 F2FP.BF16.F32.PACK_AB R80, RZ, R219 ;  /* 0x000000dbff50223e */ /* 0x000fe400000010ff */
[----:B------:R-:W-:-:S02]  /*47e0*/  @P2 PRMT R71, R72, 0x7610, R71 ;  /* 0x0000761048472816 */ /* 0x000fc40000000047 */
[----:B------:R-:W-:Y:S02]  /*47f0*/  @P2 F2FP.BF16.F32.PACK_AB R74, RZ, R223 ;  /* 0x000000dfff4a223e */ /* 0x000fe400000010ff */
[----:B------:R-:W-:Y:S02]  /*4800*/  @P2 F2FP.BF16.F32.PACK_AB R75, RZ, R220 ;  /* 0x000000dcff4b223e */ /* 0x000fe400000010ff */
[----:B------:R-:W-:Y:S01]  /*4810*/  @P2 PRMT R68, R68, 0x5410, R73 ;  /* 0x0000541044442816 */ /* 0x000fe20000000049 */
[----:B------:R-:W-:Y:S01]  /*4820*/  IMAD.WIDE.U32 R72, R179, 0x10, R240 ;  /* 0x00000010b3487825 */ /* 0x000fe200078e00f0 */
[----:B------:R-:W-:Y:S02]  /*4830*/  @P2 PRMT R71, R71, 0x5410, R80 ;  /* 0x0000541047472816 */ /* 0x000fe40000000050 */
[----:B------:R-:W-:Y:S01]  /*4840*/  @P2 PRMT R69, R69, 0x5410, R74 ;  /* 0x0000541045452816 */ /* 0x000fe2000000004a */
[----:B0-----:R-:W-:Y:S01]  /*4850*/  @P2 IMAD.WIDE.U32 R80, R179, 0x10, R82 ;  /* 0x00000010b3502825 */ /* 0x001fe200078e0052 */
[----:B------:R-:W-:-:S03]  /*4860*/  @P2 PRMT R70, R70, 0x5410, R75 ;  /* 0x0000541046462816 */ /* 0x000fc6000000004b */
[-C--:B------:R-:W-:Y:S01]  /*4870*/  FMUL.FTZ R190, R190, R158.reuse ;  /* 0x0000009ebebe7220 */ /* 0x080fe20000410000 */
[-C--:B------:R-:W-:Y:S01]  /*4880*/  FMUL.FTZ R220, R220, R158.reuse ;  /* 0x0000009edcdc7220 */ /* 0x080fe20000410000 */
[----:B------:R-:W2:Y:S01]  /*4890*/  LDG.E.128 R72, desc[UR4][R72.64] ;  /* 0x0000000448487981 */ /* 0x000ea2000c1e1d00 */
[-C--:B------:R-:W-:Y:S01]  /*48a0*/  FMUL.FTZ R218, R218, R158.reuse ;  /* 0x0000009edada7220 */ /* 0x080fe20000410000 */
[-C--:B------:R-:W-:Y:S02]  /*48b0*/  FMUL.FTZ R219, R219, R158.reuse ;  /* 0x0000009edbdb7220 */ /* 0x080fe40000410000 */
[----:B------:R0:W-:Y:S01]  /*48c0*/  @P2 STG.E.128 desc[UR4][R80.64], R68 ;  /* 0x0000004450002986 */ /* 0x0001e2000c101d04 */
[-C--:B------:R-:W-:Y:S01]  /*48d0*/  FMUL.FTZ R221, R221, R158.reuse ;  /* 0x0000009edddd7220 */ /* 0x080fe20000410000 */
[-C--:B------:R-:W-:Y:S01]  /*48e0*/  FMUL.FTZ R222, R222, R158.reuse ;  /* 0x0000009edede7220 */ /* 0x080fe20000410000 */
[----:B------:R-:W-:-:S04]  /*48f0*/  FMUL.FTZ R223, R223, R158 ;  /* 0x0000009edfdf7220 */ /* 0x000fc80000410000 */
[----:B------:R-:W-:Y:S01]  /*4900*/  FMUL.FTZ R89, R231, R223 ;  /* 0x000000dfe7597220 */ /* 0x000fe20000410000 */
[----:B0-----:R-:W-:Y:S01]  /*4910*/  FMUL.FTZ R80, R234, R220 ;  /* 0x000000dcea507220 */ /* 0x001fe20000410000 */
[-CC-:B------:R-:W-:Y:S01]  /*4920*/  FFMA.FTZ R209, R209, R111.reuse, R110.reuse ;  /* 0x0000006fd1d17223 */ /* 0x180fe2000001006e */
[-CC-:B------:R-:W-:Y:S01]  /*4930*/  FFMA.FTZ R208, R208, R111.reuse, R110.reuse ;  /* 0x0000006fd0d07223 */ /* 0x180fe2000001006e */
[-CC-:B------:R-:W-:Y:S01]  /*4940*/  FFMA.FTZ R210, R210, R111.reuse, R110.reuse ;  /* 0x0000006fd2d27223 */ /* 0x180fe2000001006e */
[-C--:B------:R-:W-:Y:S01]  /*4950*/  FFMA.FTZ R212, R212, R111.reuse, R110 ;  /* 0x0000006fd4d47223 */ /* 0x080fe2000001006e */
[----:B------:R-:W-:Y:S01]  /*4960*/  FADD.FTZ R209, R207, -R209 ;  /* 0x800000d1cfd17221 */ /* 0x000fe20000010000 */
[----:B------:R-:W-:Y:S01]  /*4970*/  FADD.FTZ R206, R206, -R208 ;  /* 0x800000d0cece7221 */ /* 0x000fe20000010000 */
[----:B------:R-:W-:Y:S01]  /*4980*/  FADD.FTZ R210, R211, -R210 ;  /* 0x800000d2d3d27221 */ /* 0x000fe20000010000 */
[----:B------:R-:W-:Y:S01]  /*4990*/  FADD.FTZ R213, R213, -R212 ;  /* 0x800000d4d5d57221 */ /* 0x000fe20000010000 */
[-CC-:B------:R-:W-:Y:S01]  /*49a0*/  FFMA.FTZ R93, R93, R111.reuse, R110.reuse ;  /* 0x0000006f5d5d7223 */ /* 0x180fe2000001006e */
[----:B------:R-:W-:Y:S01]  /*49b0*/  FFMA.FTZ R92, R92, R111, R110 ;  /* 0x0000006f5c5c7223 */ /* 0x000fe2000001006e */
[C---:B------:R-:W-:Y:S01]  /*49c0*/  FMUL.FTZ R208, R159.reuse, R209 ;  /* 0x000000d19fd07220 */ /* 0x040fe20000410000 */
[C---:B------:R-:W-:Y:S01]  /*49d0*/  FMUL.FTZ R209, R159.reuse, R206 ;  /* 0x000000ce9fd17220 */ /* 0x040fe20000410000 */
[----:B------:R-:W-:Y:S01]  /*49e0*/  FMUL.FTZ R211, R159, R210 ;  /* 0x000000d29fd37220 */ /* 0x000fe20000410000 */
[----:B------:R-:W-:Y:S01]  /*49f0*/  FADD.FTZ R91, R91, -R93 ;  /* 0x8000005d5b5b7221 */ /* 0x000fe20000010000 */
[----:B------:R-:W-:Y:S01]  /*4a00*/  FADD.FTZ R90, R90, -R92 ;  /* 0x8000005c5a5a7221 */ /* 0x000fe20000010000 */
[C---:B------:R-:W-:Y:S01]  /*4a10*/  FMUL.FTZ R210, R159.reuse, R213 ;  /* 0x000000d59fd27220 */ /* 0x040fe20000410000 */
[-CC-:B------:R-:W-:Y:S01]  /*4a20*/  FFMA.FTZ R207, R214, R111.reuse, R110.reuse ;  /* 0x0000006fd6cf7223 */ /* 0x180fe2000001006e */
[----:B------:R-:W-:Y:S01]  /*4a30*/  FFMA.FTZ R216, R216, R111, R110 ;  /* 0x0000006fd8d87223 */ /* 0x000fe2000001006e */
[----:B------:R-:W-:-:S02]  /*4a40*/  FMUL.FTZ R90, R159, R90 ;  /* 0x0000005a9f5a7220 */ /* 0x000fc40000410000 */
[----:B------:R-:W-:Y:S01]  /*4a50*/  FADD.FTZ R207, R215, -R207 ;  /* 0x800000cfd7cf7221 */ /* 0x000fe20000010000 */
[----:B------:R-:W-:Y:S01]  /*4a60*/  FADD.FTZ R217, R217, -R216 ;  /* 0x800000d8d9d97221 */ /* 0x000fe20000010000 */
[----:B------:R-:W0:Y:S02]  /*4a70*/  @P2 LDC.64 R214, c[0x0][0x308] ;  /* 0x0000c200ffd62b82 */ /* 0x000e240000000a00 */
[C---:B------:R-:W-:Y:S01]  /*4a80*/  FMUL.FTZ R207, R159.reuse, R207 ;  /* 0x000000cf9fcf7220 */ /* 0x040fe20000410000 */
[----:B------:R-:W-:Y:S01]  /*4a90*/  FMUL.FTZ R206, R159, R217 ;  /* 0x000000d99fce7220 */ /* 0x000fe20000410000 */
[----:B---3--:R-:W-:Y:S01]  /*4aa0*/  FMUL.FTZ R83, R236, R218 ;  /* 0x000000daec537220 */ /* 0x008fe20000410000 */
[----:B----4-:R-:W-:-:S05]  /*4ab0*/  FMUL.FTZ R81, R235, R219 ;  /* 0x000000dbeb517220 */ /* 0x010fca0000410000 */
[----:B------:R-:W-:Y:S01]  /*4ac0*/  F2FP.BF16.F32.PACK_AB R83, R81, R83 ;  /* 0x000000535153723e */ /* 0x000fe200000010ff */
[----:B------:R-:W-:Y:S01]  /*4ad0*/  FMUL.FTZ R81, R232, R222 ;  /* 0x000000dee8517220 */ /* 0x000fe20000410000 */
[----:B--2---:R-:W-:-:S05]  /*4ae0*/  FMUL.FTZ R82, R237, R190 ;  /* 0x000000beed527220 */ /* 0x004fca0000410000 */
[----:B------:R-:W-:Y:S01]  /*4af0*/  F2FP.BF16.F32.PACK_AB R82, R80, R82 ;  /* 0x000000525052723e */ /* 0x000fe200000010ff */
[----:B------:R-:W-:Y:S01]  /*4b00*/  FMUL.FTZ R80, R233, R221 ;  /* 0x000000dde9507220 */ /* 0x000fe20000410000 */
[----:B------:R-:W-:-:S04]  /*4b10*/  F2FP.BF16.F32.PACK_AB R81, R89, R81 ;  /* 0x000000515951723e */ /* 0x000fc800000010ff */
[----:B------:R-:W-:Y:S02]  /*4b20*/  F2FP.BF16.F32.PACK_AB R80, R88, R80 ;  /* 0x000000505850723e */ /* 0x000fe400000010ff */
[----:B------:R-:W-:-:S04]  /*4b30*/  LEA R88, P3, R179, UR14, 0x4 ;  /* 0x0000000eb3587c11 */ /* 0x000fc8000f8620ff */
[----:B------:R-:W-:-:S05]  /*4b40*/  LEA.HI.X R89, R179, UR15, RZ, 0x4, P3 ;  /* 0x0000000fb3597c11 */ /* 0x000fca00098f24ff */
[----:B------:R1:W-:Y:S01]  /*4b50*/  STG.E.128 desc[UR4][R88.64], R80 ;  /* 0x0000005058007986 */ /* 0x0003e2000c101d04 */
[----:B------:R-:W-:Y:S01]  /*4b60*/  FMUL.FTZ R179, R159, R91 ;  /* 0x0000005b9fb37220 */ /* 0x000fe20000410000 */
[C---:B-1----:R-:W-:Y:S02]  /*4b70*/  @P1 PRMT R82, R60.reuse, 0x7632, R82 ;  /* 0x000076323c521816 */ /* 0x042fe40000000052 */
[C---:B------:R-:W-:Y:S02]  /*4b80*/  @P1 PRMT R83, R61.reuse, 0x7632, R83 ;  /* 0x000076323d531816 */ /* 0x040fe40000000053 */
[----:B------:R-:W-:Y:S02]  /*4b90*/  @P1 SHF.L.U32 R80, R60, 0x10, RZ ;  /* 0x000000103c501819 */ /* 0x000fe400000006ff */
[----:B------:R-:W-:Y:S02]  /*4ba0*/  @P1 SHF.L.U32 R81, R61, 0x10, RZ ;  /* 0x000000103d511819 */ /* 0x000fe400000006ff */
[----:B------:R-:W-:-:S02]  /*4bb0*/  @P1 SHF.L.U32 R82, R82, 0x10, RZ ;  /* 0x0000001052521819 */ /* 0x000fc400000006ff */
[----:B------:R-:W-:Y:S01]  /*4bc0*/  @P1 SHF.L.U32 R83, R83, 0x10, RZ ;  /* 0x0000001053531819 */ /* 0x000fe200000006ff */
[----:B------:R-:W-:Y:S01]  /*4bd0*/  @P1 FADD.FTZ R208, R208, R80 ;  /* 0x00000050d0d01221 */ /* 0x000fe20000010000 */
[----:B------:R-:W-:Y:S01]  /*4be0*/  @P1 FADD.FTZ R209, R209, R81 ;  /* 0x00000051d1d11221 */ /* 0x000fe20000010000 */
[----:B------:R-:W-:Y:S01]  /*4bf0*/  @P1 SHF.L.U32 R80, R62, 0x10, RZ ;  /* 0x000000103e501819 */ /* 0x000fe200000006ff */
[--C-:B------:R-:W-:Y:S01]  /*4c00*/  @P1 FADD.FTZ R211, R211, R82.reuse ;  /* 0x00000052d3d31221 */ /* 0x100fe20000010000 */
[C---:B------:R-:W-:Y:S01]  /*4c10*/  @P1 SHF.L.U32 R81, R63.reuse, 0x10, RZ ;  /* 0x000000103f511819 */ /* 0x040fe200000006ff */
[--C-:B------:R-:W-:Y:S01]  /*4c20*/  @P1 FADD.FTZ R210, R210, R83.reuse ;  /* 0x00000053d2d21221 */ /* 0x100fe20000010000 */
[----:B------:R-:W-:Y:S02]  /*4c30*/  @P1 PRMT R82, R62, 0x7632, R82 ;  /* 0x000076323e521816 */ /* 0x000fe40000000052 */
[----:B------:R-:W-:Y:S01]  /*4c40*/  @P1 PRMT R83, R63, 0x7632, R83 ;  /* 0x000076323f531816 */ /* 0x000fe20000000053 */
[----:B------:R-:W-:Y:S01]  /*4c50*/  @P1 FADD.FTZ R179, R179, R80 ;  /* 0x00000050b3b31221 */ /* 0x000fe20000010000 */
[----:B------:R-:W-:Y:S01]  /*4c60*/  @P1 FADD.FTZ R90, R90, R81 ;  /* 0x000000515a5a1221 */ /* 0x000fe20000010000 */
[----:B------:R-:W-:Y:S01]  /*4c70*/  @P1 SHF.L.U32 R82, R82, 0x10, RZ ;  /* 0x0000001052521819 */ /* 0x000fe200000006ff */
[----:B------:R-:W-:Y:S01]  /*4c80*/  IMAD.WIDE.U32 R80, R175, 0x10, R240 ;  /* 0x00000010af507825 */ /* 0x000fe200078e00f0 */
[----:B------:R-:W-:-:S03]  /*4c90*/  @P1 SHF.L.U32 R83, R83, 0x10, RZ ;  /* 0x0000001053531819 */ /* 0x000fc600000006ff */
[----:B------:R-:W-:Y:S02]  /*4ca0*/  @P1 FADD.FTZ R207, R207, R82 ;  /* 0x00000052cfcf1221 */ /* 0x000fe40000010000 */
[----:B------:R-:W-:Y:S02]  /*4cb0*/  @P1 FADD.FTZ R206, R206, R83 ;  /* 0x00000053cece1221 */ /* 0x000fe40000010000 */
[----:B------:R-:W2:Y:S01]  /*4cc0*/  LDG.E.128 R80, desc[UR4][R80.64] ;  /* 0x0000000450507981 */ /* 0x000ea2000c1e1d00 */
[----:B------:R-:W-:Y:S02]  /*4cd0*/  @P2 F2FP.BF16.F32.PACK_AB R91, RZ, R179 ;  /* 0x000000b3ff5b223e */ /* 0x000fe400000010ff */
[----:B------:R-:W-:Y:S02]  /*4ce0*/  @P2 F2FP.BF16.F32.PACK_AB R92, RZ, R90 ;  /* 0x0000005aff5c223e */ /* 0x000fe400000010ff */
[----:B------:R-:W-:Y:S02]  /*4cf0*/  @P2 F2FP.BF16.F32.PACK_AB R88, RZ, R208 ;  /* 0x000000d0ff58223e */ /* 0x000fe400000010ff */
[----:B------:R-:W-:-:S02]  /*4d00*/  @P2 F2FP.BF16.F32.PACK_AB R89, RZ, R209 ;  /* 0x000000d1ff59223e */ /* 0x000fc400000010ff */
[----:B------:R-:W-:Y:S02]  /*4d10*/  @P2 PRMT R70, R91, 0x7610, R70 ;  /* 0x000076105b462816 */ /* 0x000fe40000000046 */
[----:B------:R-:W-:Y:S02]  /*4d20*/  @P2 PRMT R71, R92, 0x7610, R71 ;  /* 0x000076105c472816 */ /* 0x000fe40000000047 */
[----:B------:R-:W-:Y:S02]  /*4d30*/  @P2 PRMT R68, R88, 0x7610, R68 ;  /* 0x0000761058442816 */ /* 0x000fe40000000044 */
[----:B------:R-:W-:Y:S02]  /*4d40*/  @P2 PRMT R69, R89, 0x7610, R69 ;  /* 0x0000761059452816 */ /* 0x000fe40000000045 */
[----:B------:R-:W-:Y:S02]  /*4d50*/  @P2 F2FP.BF16.F32.PACK_AB R91, RZ, R211 ;  /* 0x000000d3ff5b223e */ /* 0x000fe400000010ff */
[----:B------:R-:W-:-:S02]  /*4d60*/  @P2 F2FP.BF16.F32.PACK_AB R92, RZ, R210 ;  /* 0x000000d2ff5c223e */ /* 0x000fc400000010ff */
[----:B------:R-:W-:Y:S02]  /*4d70*/  @P2 F2FP.BF16.F32.PACK_AB R93, RZ, R207 ;  /* 0x000000cfff5d223e */ /* 0x000fe400000010ff */
[----:B------:R-:W-:Y:S01]  /*4d80*/  @P2 F2FP.BF16.F32.PACK_AB R212, RZ, R206 ;  /* 0x000000ceffd4223e */ /* 0x000fe200000010ff */
[----:B0-----:R-:W-:Y:S01]  /*4d90*/  @P2 IMAD.WIDE.U32 R88, R186, 0x10, R214 ;  /* 0x00000010ba582825 */ /* 0x001fe200078e00d6 */
[----:B------:R-:W-:Y:S02]  /*4da0*/  @P2 PRMT R68, R68, 0x5410, R91 ;  /* 0x0000541044442816 */ /* 0x000fe4000000005b */
[----:B------:R-:W-:Y:S02]  /*4db0*/  @P2 PRMT R69, R69, 0x5410, R92 ;  /* 0x0000541045452816 */ /* 0x000fe4000000005c */
[----:B------:R-:W-:Y:S02]  /*4dc0*/  @P2 PRMT R70, R70, 0x5410, R93 ;  /* 0x0000541046462816 */ /* 0x000fe4000000005d */
[----:B------:R-:W-:Y:S01]  /*4dd0*/  @P2 PRMT R71, R71, 0x5410, R212 ;  /* 0x0000541047472816 */ /* 0x000fe200000000d4 */
[-C--:B------:R-:W-:Y:S01]  /*4de0*/  FMUL.FTZ R179, R179, R158.reuse ;  /* 0x0000009eb3b37220 */ /* 0x080fe20000410000 */
[-C--:B------:R-:W-:Y:S01]  /*4df0*/  FMUL.FTZ R207, R207, R158.reuse ;  /* 0x0000009ecfcf7220 */ /* 0x080fe20000410000 */
[-C--:B------:R-:W-:Y:S01]  /*4e00*/  FMUL.FTZ R186, R90, R158.reuse ;  /* 0x0000009e5aba7220 */ /* 0x080fe20000410000 */
[-C--:B------:R-:W-:Y:S01]  /*4e10*/  FMUL.FTZ R206, R206, R158.reuse ;  /* 0x0000009ecece7220 */ /* 0x080fe20000410000 */
[----:B------:R0:W-:Y:S01]  /*4e20*/  @P2 STG.E.128 desc[UR4][R88.64], R68 ;  /* 0x0000004458002986 */ /* 0x0001e2000c101d04 */
[----:B------:R-:W-:Y:S01]  /*4e30*/  FMUL.FTZ R90, R230, R179 ;  /* 0x000000b3e65a7220 */ /* 0x000fe20000410000 */
[-C--:B------:R-:W-:Y:S01]  /*4e40*/  FMUL.FTZ R208, R208, R158.reuse ;  /* 0x0000009ed0d07220 */ /* 0x080fe20000410000 */
[----:B------:R-:W-:Y:S01]  /*4e50*/  FMUL.FTZ R211, R211, R158 ;  /* 0x0000009ed3d37220 */ /* 0x000fe20000410000 */
[----:B------:R-:W-:Y:S01]  /*4e60*/  FMUL.FTZ R91, R252, R186 ;  /* 0x000000bafc5b7220 */ /* 0x000fe20000410000 */
[-C--:B------:R-:W-:Y:S01]  /*4e70*/  FMUL.FTZ R209, R209, R158.reuse ;  /* 0x0000009ed1d17220 */ /* 0x080fe20000410000 */
[----:B------:R-:W-:Y:S01]  /*4e80*/  FMUL.FTZ R210, R210, R158 ;  /* 0x0000009ed2d27220 */ /* 0x000fe20000410000 */
[----:B------:R-:W-:Y:S01]  /*4e90*/  FMUL.FTZ R92, R225, R211 ;  /* 0x000000d3e15c7220 */ /* 0x000fe20000410000 */
[----:B0-----:R-:W-:Y:S01]  /*4ea0*/  FMUL.FTZ R88, R229, R207 ;  /* 0x000000cfe5587220 */ /* 0x001fe20000410000 */
[----:B------:R-:W-:-:S04]  /*4eb0*/  FMUL.FTZ R89, R251, R206 ;  /* 0x000000cefb597220 */ /* 0x000fc80000410000 */
[----:B------:R-:W-:Y:S01]  /*4ec0*/  F2FP.BF16.F32.PACK_AB R90, R88, R90 ;  /* 0x0000005a585a723e */ /* 0x000fe200000010ff */
[----:B------:R-:W-:Y:S01]  /*4ed0*/  FMUL.FTZ R88, R228, R208 ;  /* 0x000000d0e4587220 */ /* 0x000fe20000410000 */
[----:B------:R-:W-:Y:S01]  /*4ee0*/  F2FP.BF16.F32.PACK_AB R91, R89, R91 ;  /* 0x0000005b595b723e */ /* 0x000fe200000010ff */
[----:B------:R-:W-:Y:S01]  /*4ef0*/  FMUL.FTZ R89, R227, R209 ;  /* 0x000000d1e3597220 */ /* 0x000fe20000410000 */
[----:B------:R-:W-:Y:S02]  /*4f00*/  FMUL.FTZ R93, R226, R210 ;  /* 0x000000d2e25d7220 */ /* 0x000fe40000410000 */
[----:B------:R-:W-:Y:S02]  /*4f10*/  F2FP.BF16.F32.PACK_AB R88, R92, R88 ;  /* 0x000000585c58723e */ /* 0x000fe400000010ff */
[----:B------:R-:W-:Y:S02]  /*4f20*/  LEA R92, P3, R175, UR14, 0x4 ;  /* 0x0000000eaf5c7c11 */ /* 0x000fe4000f8620ff */
[----:B------:R-:W-:-:S02]  /*4f30*/  F2FP.BF16.F32.PACK_AB R89, R93, R89 ;  /* 0x000000595d59723e */ /* 0x000fc400000010ff */
[----:B------:R-:W-:-:S05]  /*4f40*/  LEA.HI.X R93, R175, UR15, RZ, 0x4, P3 ;  /* 0x0000000faf5d7c11 */ /* 0x000fca00098f24ff */
[----:B------:R0:W-:Y:S02]  /*4f50*/  STG.E.128 desc[UR4][R92.64], R88 ;  /* 0x000000585c007986 */ /* 0x0001e4000c101d04 */
[----:B0-----:R-:W-:-:S06]  /*4f60*/  IMAD.WIDE.U32 R88, R0, 0x10, R240 ;  /* 0x0000001000587825 */ /* 0x001fcc00078e00f0 */
[----:B------:R-:W3:Y:S01]  /*4f70*/  LDG.E.128 R88, desc[UR4][R88.64] ;  /* 0x0000000458587981 */ /* 0x000ee2000c1e1d00 */
[----:B------:R-:W-:Y:S01]  /*4f80*/  FFMA.FTZ R94, R94, R111, R110 ;  /* 0x0000006f5e5e7223 */ /* 0x000fe2000001006e */
[----:B------:R-:W-:-:S03]  /*4f90*/  @P1 SHF.L.U32 R92, R64, 0x10, RZ ;  /* 0x00000010405c1819 */ /* 0x000fc600000006ff */
[----:B------:R-:W-:Y:S01]  /*4fa0*/  FADD.FTZ R94, R96, -R94 ;  /* 0x8000005e605e7221 */ /* 0x000fe20000010000 */
[----:B------:R-:W-:Y:S01]  /*4fb0*/  @P1 PRMT R78, R65, 0x7632, R78 ;  /* 0x00007632414e1816 */ /* 0x000fe2000000004e */
[-C--:B------:R-:W-:Y:S02]  /*4fc0*/  FFMA.FTZ R104, R104, R111.reuse, R110 ;  /* 0x0000006f68687223 */ /* 0x080fe4000001006e */
[----:B------:R-:W-:Y:S02]  /*4fd0*/  FMUL.FTZ R94, R159, R94 ;  /* 0x0000005e9f5e7220 */ /* 0x000fe40000410000 */
[----:B------:R-:W-:Y:S02]  /*4fe0*/  FADD.FTZ R104, R105, -R104 ;  /* 0x8000006869687221 */ /* 0x000fe40000010000 */
[----:B------:R-:W-:Y:S01]  /*4ff0*/  @P1 FADD.FTZ R94, R94, R92 ;  /* 0x0000005c5e5e1221 */ /* 0x000fe20000010000 */
[C---:B------:R-:W-:Y:S02]  /*5000*/  @P1 SHF.L.U32 R92, R78.reuse, 0x10, RZ ;  /* 0x000000104e5c1819 */ /* 0x040fe400000006ff */
[----:B------:R-:W-:Y:S01]  /*5010*/  PRMT R78, R78, 0x7632, R78 ;  /* 0x000076324e4e7816 */ /* 0x000fe2000000004e */
[----:B------:R-:W-:Y:S01]  /*5020*/  FMUL.FTZ R104, R159, R104 ;  /* 0x000000689f687220 */ /* 0x000fe20000410000 */
[----:B------:R-:W-:-:S02]  /*5030*/  FFMA.FTZ R108, R108, R111, R110 ;  /* 0x0000006f6c6c7223 */ /* 0x000fc4000001006e */
[----:B------:R-:W-:Y:S01]  /*5040*/  SHF.L.U32 R78, R78, 0x10, RZ ;  /* 0x000000104e4e7819 */ /* 0x000fe200000006ff */
[--C-:B------:R-:W-:Y:S01]  /*5050*/  @P1 FADD.FTZ R104, R104, R92.reuse ;  /* 0x0000005c68681221 */ /* 0x100fe20000010000 */
[----:B------:R-:W-:Y:S01]  /*5060*/  @P1 PRMT R92, R67, 0x7632, R92 ;  /* 0x00007632435c1816 */ /* 0x000fe2000000005c */
[----:B------:R-:W-:Y:S02]  /*5070*/  FADD.FTZ R108, R109, -R108 ;  /* 0x8000006c6d6c7221 */ /* 0x000fe40000010000 */
[----:B------:R-:W-:Y:S01]  /*5080*/  FFMA.FTZ R21, R78, R192, R21 ;  /* 0x000000c04e157223 */ /* 0x000fe20000010015 */
[----:B------:R-:W-:Y:S01]  /*5090*/  SHF.L.U32 R78, R79, 0x10, RZ ;  /* 0x000000104f4e7819 */ /* 0x000fe200000006ff */
[----:B------:R-:W-:Y:S01]  /*50a0*/  FMUL.FTZ R108, R159, R108 ;  /* 0x0000006c9f6c7220 */ /* 0x000fe20000410000 */
[----:B------:R-:W-:Y:S02]  /*50b0*/  @P1 SHF.L.U32 R92, R92, 0x10, RZ ;  /* 0x000000105c5c1819 */ /* 0x000fe400000006ff */
[----:B------:R-:W-:Y:S01]  /*50c0*/  PRMT R79, R79, 0x7632, R79 ;  /* 0x000076324f4f7816 */ /* 0x000fe2000000004f */
[----:B------:R-:W-:Y:S01]  /*50d0*/  FFMA.FTZ R18, R78, R193, R18 ;  /* 0x000000c14e127223 */ /* 0x000fe20000010012 */
[----:B------:R-:W-:Y:S01]  /*50e0*/  PRMT R78, R77, 0x7632, R78 ;  /* 0x000076324d4e7816 */ /* 0x000fe2000000004e */
[--C-:B------:R-:W-:Y:S01]  /*50f0*/  @P1 FADD.FTZ R108, R108, R92.reuse ;  /* 0x0000005c6c6c1221 */ /* 0x100fe20000010000 */
[----:B------:R-:W-:-:S02]  /*5100*/  PRMT R92, R76, 0x7632, R92 ;  /* 0x000076324c5c7816 */ /* 0x000fc4000000005c */
[----:B------:R-:W-:Y:S02]  /*5110*/  SHF.L.U32 R79, R79, 0x10, RZ ;  /* 0x000000104f4f7819 */ /* 0x000fe400000006ff */
[----:B------:R-:W-:Y:S02]  /*5120*/  SHF.L.U32 R76, R76, 0x10, RZ ;  /* 0x000000104c4c7819 */ /* 0x000fe400000006ff */
[----:B------:R-:W-:Y:S02]  /*5130*/  SHF.L.U32 R77, R77, 0x10, RZ ;  /* 0x000000104d4d7819 */ /* 0x000fe400000006ff */
[----:B------:R-:W-:Y:S01]  /*5140*/  SHF.L.U32 R78, R78, 0x10, RZ ;  /* 0x000000104e4e7819 */ /* 0x000fe200000006ff */
[----:B------:R-:W-:Y:S01]  /*5150*/  FFMA.FTZ R95, R95, R111, R110 ;  /* 0x0000006f5f5f7223 */ /* 0x000fe2000001006e */
[----:B------:R-:W-:Y:S01]  /*5160*/  FFMA.FTZ R19, R79, R194, R19 ;  /* 0x000000c24f137223 */ /* 0x000fe20000010013 */
[----:B------:R-:W-:Y:S01]  /*5170*/  FFMA.FTZ R24, R76, R197, R24 ;  /* 0x000000c54c187223 */ /* 0x000fe20000010018 */
[----:B------:R-:W-:Y:S01]  /*5180*/  FFMA.FTZ R22, R77, R195, R22 ;  /* 0x000000c34d167223 */ /* 0x000fe20000010016 */
[----:B------:R-:W-:Y:S01]  /*5190*/  FFMA.FTZ R23, R78, R196, R23 ;  /* 0x000000c44e177223 */ /* 0x000fe20000010017 */
[----:B------:R-:W-:Y:S01]  /*51a0*/  SHF.L.U32 R76, R84, 0x10, RZ ;  /* 0x00000010544c7819 */ /* 0x000fe200000006ff */
[----:B------:R-:W-:Y:S01]  /*51b0*/  FFMA.FTZ R102, R102, R111, R110 ;  /* 0x0000006f66667223 */ /* 0x000fe2000001006e */
[----:B------:R-:W-:-:S02]  /*51c0*/  SHF.L.U32 R77, R85, 0x10, RZ ;  /* 0x00000010554d7819 */ /* 0x000fc400000006ff */
[----:B------:R-:W-:Y:S02]  /*51d0*/  SHF.L.U32 R78, R86, 0x10, RZ ;  /* 0x00000010564e7819 */ /* 0x000fe400000006ff */
[----:B------:R-:W-:Y:S01]  /*51e0*/  SHF.L.U32 R79, R87, 0x10, RZ ;  /* 0x00000010574f7819 */ /* 0x000fe200000006ff */
[----:B------:R-:W-:Y:S01]  /*51f0*/  FADD.FTZ R95, R97, -R95 ;  /* 0x8000005f615f7221 */ /* 0x000fe20000010000 */
[----:B------:R-:W-:Y:S01]  /*5200*/  @P1 PRMT R96, R64, 0x7632, R96 ;  /* 0x0000763240601816 */ /* 0x000fe20000000060 */
[----:B------:R-:W-:Y:S01]  /*5210*/  FFMA.FTZ R98, R98, R111, R110 ;  /* 0x0000006f62627223 */ /* 0x000fe2000001006e */
[----:B------:R-:W-:Y:S01]  /*5220*/  FADD.FTZ R102, R103, -R102 ;  /* 0x8000006667667221 */ /* 0x000fe20000010000 */
[----:B------:R-:W-:Y:S01]  /*5230*/  FFMA.FTZ R16, R76, R202, R16 ;  /* 0x000000ca4c107223 */ /* 0x000fe20000010010 */
[----:B------:R-:W-:Y:S01]  /*5240*/  FFMA.FTZ R14, R77, R203, R14 ;  /* 0x000000cb4d0e7223 */ /* 0x000fe2000001000e */
[----:B------:R-:W-:Y:S01]  /*5250*/  FFMA.FTZ R12, R78, R191, R12 ;  /* 0x000000bf4e0c7223 */ /* 0x000fe2000001000c */
[----:B------:R-:W-:Y:S01]  /*5260*/  FFMA.FTZ R10, R79, R199, R10 ;  /* 0x000000c74f0a7223 */ /* 0x000fe2000001000a */
[----:B------:R-:W-:Y:S01]  /*5270*/  @P1 SHF.L.U32 R93, R65, 0x10, RZ ;  /* 0x00000010415d1819 */ /* 0x000fe200000006ff */
[----:B------:R-:W-:Y:S01]  /*5280*/  FMUL.FTZ R95, R159, R95 ;  /* 0x0000005f9f5f7220 */ /* 0x000fe20000410000 */
[----:B------:R-:W-:-:S02]  /*5290*/  SHF.L.U32 R76, R72, 0x10, RZ ;  /* 0x00000010484c7819 */ /* 0x000fc400000006ff */
[----:B------:R-:W-:Y:S02]  /*52a0*/  SHF.L.U32 R77, R73, 0x10, RZ ;  /* 0x00000010494d7819 */ /* 0x000fe400000006ff */
[----:B------:R-:W-:Y:S02]  /*52b0*/  SHF.L.U32 R78, R74, 0x10, RZ ;  /* 0x000000104a4e7819 */ /* 0x000fe400000006ff */
[----:B------:R-:W-:Y:S02]  /*52c0*/  SHF.L.U32 R79, R75, 0x10, RZ ;  /* 0x000000104b4f7819 */ /* 0x000fe400000006ff */
[----:B------:R-:W-:Y:S02]  /*52d0*/  PRMT R72, R72, 0x7632, R72 ;  /* 0x0000763248487816 */ /* 0x000fe40000000048 */
[----:B------:R-:W-:Y:S02]  /*52e0*/  PRMT R73, R73, 0x7632, R73 ;  /* 0x0000763249497816 */ /* 0x000fe40000000049 */
[----:B------:R-:W-:-:S02]  /*52f0*/  PRMT R74, R74, 0x7632, R74 ;  /* 0x000076324a4a7816 */ /* 0x000fc4000000004a */
[----:B------:R-:W-:Y:S01]  /*5300*/  PRMT R75, R75, 0x7632, R75 ;  /* 0x000076324b4b7816 */ /* 0x000fe2000000004b */
[----:B------:R-:W-:Y:S01]  /*5310*/  FADD.FTZ R98, R99, -R98 ;  /* 0x8000006263627221 */ /* 0x000fe20000010000 */
[----:B------:R-:W-:Y:S01]  /*5320*/  @P1 SHF.L.U32 R96, R96, 0x10, RZ ;  /* 0x0000001060601819 */ /* 0x000fe200000006ff */
[----:B------:R-:W-:Y:S01]  /*5330*/  FMUL.FTZ R102, R159, R102 ;  /* 0x000000669f667220 */ /* 0x000fe20000410000 */
[-CC-:B------:R-:W-:Y:S01]  /*5340*/  FFMA.FTZ R106, R106, R111.reuse, R110.reuse ;  /* 0x0000006f6a6a7223 */ /* 0x180fe2000001006e */
[----:B------:R-:W-:Y:S01]  /*5350*/  FFMA.FTZ R100, R100, R111, R110 ;  /* 0x0000006f64647223 */ /* 0x000fe2000001006e */
[----:B------:R-:W-:Y:S01]  /*5360*/  @P1 FADD.FTZ R95, R95, R93 ;  /* 0x0000005d5f5f1221 */ /* 0x000fe20000010000 */
[----:B------:R-:W-:Y:S02]  /*5370*/  SHF.L.U32 R72, R72, 0x10, RZ ;  /* 0x0000001048487819 */ /* 0x000fe400000006ff */
[----:B------:R-:W-:Y:S02]  /*5380*/  SHF.L.U32 R73, R73, 0x10, RZ ;  /* 0x0000001049497819 */ /* 0x000fe400000006ff */
[----:B------:R-:W-:-:S02]  /*5390*/  SHF.L.U32 R74, R74, 0x10, RZ ;  /* 0x000000104a4a7819 */ /* 0x000fc400000006ff */
[----:B------:R-:W-:Y:S01]  /*53a0*/  SHF.L.U32 R75, R75, 0x10, RZ ;  /* 0x000000104b4b7819 */ /* 0x000fe200000006ff */
[----:B------:R-:W-:Y:S01]  /*53b0*/  FMUL.FTZ R98, R159, R98 ;  /* 0x000000629f627220 */ /* 0x000fe20000410000 */
[----:B------:R-:W-:Y:S01]  /*53c0*/  @P1 SHF.L.U32 R93, R66, 0x10, RZ ;  /* 0x00000010425d1819 */ /* 0x000fe200000006ff */
[--C-:B------:R-:W-:Y:S01]  /*53d0*/  @P1 FADD.FTZ R102, R102, R96.reuse ;  /* 0x0000006066661221 */ /* 0x100fe20000010000 */
[----:B------:R-:W-:Y:S01]  /*53e0*/  @P1 PRMT R96, R66, 0x7632, R96 ;  /* 0x0000763242601816 */ /* 0x000fe20000000060 */
[----:B------:R-:W-:Y:S01]  /*53f0*/  FADD.FTZ R106, R107, -R106 ;  /* 0x8000006a6b6a7221 */ /* 0x000fe20000010000 */
[----:B------:R-:W-:Y:S01]  /*5400*/  FADD.FTZ R100, R101, -R100 ;  /* 0x8000006465647221 */ /* 0x000fe20000010000 */
[----:B------:R-:W-:Y:S01]  /*5410*/  FFMA.FTZ R9, R72, R224, R9 ;  /* 0x000000e048097223 */ /* 0x000fe20000010009 */
[----:B------:R-:W-:Y:S01]  /*5420*/  FFMA.FTZ R7, R73, R223, R7 ;  /* 0x000000df49077223 */ /* 0x000fe20000010007 */
[----:B------:R-:W-:Y:S01]  /*5430*/  FFMA.FTZ R5, R74, R220, R5 ;  /* 0x000000dc4a057223 */ /* 0x000fe20000010005 */
[----:B------:R-:W-:Y:S01]  /*5440*/  FFMA.FTZ R3, R75, R219, R3 ;  /* 0x000000db4b037223 */ /* 0x000fe20000010003 */
[----:B------:R-:W-:Y:S01]  /*5450*/  @P1 FADD.FTZ R98, R98, R93 ;  /* 0x0000005d62621221 */ /* 0x000fe20000010000 */
[----:B------:R-:W-:Y:S01]  /*5460*/  @P1 SHF.L.U32 R96, R96, 0x10, RZ ;  /* 0x0000001060601819 */ /* 0x000fe200000006ff */
[----:B------:R-:W-:Y:S01]  /*5470*/  FMUL.FTZ R106, R159, R106 ;  /* 0x0000006a9f6a7220 */ /* 0x000fe20000410000 */
[----:B------:R-:W-:Y:S01]  /*5480*/  @P1 SHF.L.U32 R93, R67, 0x10, RZ ;  /* 0x00000010435d1819 */ /* 0x000fe200000006ff */
[----:B------:R-:W-:Y:S01]  /*5490*/  FMUL.FTZ R100, R159, R100 ;  /* 0x000000649f647220 */ /* 0x000fe20000410000 */
[----:B------:R-:W-:-:S02]  /*54a0*/  PRMT R84, R84, 0x7632, R84 ;  /* 0x0000763254547816 */ /* 0x000fc40000000054 */
[----:B------:R-:W-:Y:S02]  /*54b0*/  PRMT R85, R85, 0x7632, R85 ;  /* 0x0000763255557816 */ /* 0x000fe40000000055 */
[----:B------:R-:W-:Y:S01]  /*54c0*/  PRMT R86, R86, 0x7632, R86 ;  /* 0x0000763256567816 */ /* 0x000fe20000000056 */
[----:B------:R-:W-:Y:S01]  /*54d0*/  @P1 FADD.FTZ R106, R106, R96 ;  /* 0x000000606a6a1221 */ /* 0x000fe20000010000 */
[----:B------:R-:W-:Y:S01]  /*54e0*/  SHF.L.U32 R84, R84, 0x10, RZ ;  /* 0x0000001054547819 */ /* 0x000fe200000006ff */
[----:B------:R-:W-:Y:S01]  /*54f0*/  @P1 FADD.FTZ R100, R100, R93 ;  /* 0x0000005d64641221 */ /* 0x000fe20000010000 */
[----:B------:R-:W-:Y:S02]  /*5500*/  SHF.L.U32 R85, R85, 0x10, RZ ;  /* 0x0000001055557819 */ /* 0x000fe400000006ff */
[----:B------:R-:W-:Y:S01]  /*5510*/  SHF.L.U32 R86, R86, 0x10, RZ ;  /* 0x0000001056567819 */ /* 0x000fe200000006ff */
[----:B------:R-:W-:Y:S01]  /*5520*/  FFMA.FTZ R17, R84, R205, R17 ;  /* 0x000000cd54117223 */ /* 0x000fe20000010011 */
[----:B------:R-:W-:Y:S01]  /*5530*/  @P2 F2FP.BF16.F32.PACK_AB R84, RZ, R106 ;  /* 0x0000006aff54223e */ /* 0x000fe200000010ff */
[----:B------:R-:W-:Y:S01]  /*5540*/  FFMA.FTZ R15, R85, R204, R15 ;  /* 0x000000cc550f7223 */ /* 0x000fe2000001000f */
[----:B------:R-:W-:Y:S01]  /*5550*/  @P2 F2FP.BF16.F32.PACK_AB R85, RZ, R100 ;  /* 0x00000064ff55223e */ /* 0x000fe200000010ff */
[----:B------:R-:W-:Y:S01]  /*5560*/  FFMA.FTZ R13, R86, R201, R13 ;  /* 0x000000c9560d7223 */ /* 0x000fe2000001000d */
[----:B------:R-:W-:Y:S01]  /*5570*/  @P2 F2FP.BF16.F32.PACK_AB R86, RZ, R95 ;  /* 0x0000005fff56223e */ /* 0x000fe200000010ff */
[-C--:B------:R-:W-:Y:S01]  /*5580*/  FMUL.FTZ R95, R95, R158.reuse ;  /* 0x0000009e5f5f7220 */ /* 0x080fe20000410000 */
[-C--:B------:R-:W-:Y:S01]  /*5590*/  FMUL.FTZ R106, R106, R158.reuse ;  /* 0x0000009e6a6a7220 */ /* 0x080fe20000410000 */
[----:B------:R-:W-:Y:S01]  /*55a0*/  FMUL.FTZ R100, R100, R158 ;  /* 0x0000009e64647220 */ /* 0x000fe20000410000 */
[----:B------:R-:W-:Y:S01]  /*55b0*/  FFMA.FTZ R4, R78, R190, R4 ;  /* 0x000000be4e047223 */ /* 0x000fe20000010004 */
[----:B------:R-:W-:Y:S01]  /*55c0*/  FFMA.FTZ R2, R79, R218, R2 ;  /* 0x000000da4f027223 */ /* 0x000fe20000010002 */
[----:B------:R-:W-:Y:S01]  /*55d0*/  FMUL.FTZ R78, R245, R106 ;  /* 0x0000006af54e7220 */ /* 0x000fe20000410000 */
[----:B------:R-:W-:Y:S01]  /*55e0*/  FFMA.FTZ R8, R76, R221, R8 ;  /* 0x000000dd4c087223 */ /* 0x000fe20000010008 */
[----:B------:R-:W-:-:S02]  /*55f0*/  FFMA.FTZ R6, R77, R222, R6 ;  /* 0x000000de4d067223 */ /* 0x000fc40000010006 */
[----:B------:R-:W0:Y:S01]  /*5600*/  @P2 LDC.64 R76, c[0x0][0x308] ;  /* 0x0000c200ff4c2b82 */ /* 0x000e220000000a00 */
[----:B------:R-:W-:Y:S02]  /*5610*/  PRMT R87, R87, 0x7632, R87 ;  /* 0x0000763257577816 */ /* 0x000fe40000000057 */
[----:B------:R-:W-:Y:S02]  /*5620*/  SHF.L.U32 R92, R92, 0x10, RZ ;  /* 0x000000105c5c7819 */ /* 0x000fe400000006ff */
[----:B------:R-:W-:Y:S02]  /*5630*/  SHF.L.U32 R87, R87, 0x10, RZ ;  /* 0x0000001057577819 */ /* 0x000fe400000006ff */
[----:B------:R-:W-:Y:S01]  /*5640*/  @P2 PRMT R69, R86, 0x7610, R69 ;  /* 0x0000761056452816 */ /* 0x000fe20000000045 */
[----:B------:R-:W-:Y:S01]  /*5650*/  FFMA.FTZ R25, R92, R198, R25 ;  /* 0x000000c65c197223 */ /* 0x000fe20000010019 */
[----:B------:R-:W-:Y:S01]  /*5660*/  @P2 PRMT R71, R85, 0x7610, R71 ;  /* 0x0000761055472816 */ /* 0x000fe20000000047 */
[----:B------:R-:W-:Y:S01]  /*5670*/  FFMA.FTZ R11, R87, R200, R11 ;  /* 0x000000c8570b7223 */ /* 0x000fe2000001000b */
[----:B--2---:R-:W-:-:S02]  /*5680*/  SHF.L.U32 R72, R80, 0x10, RZ ;  /* 0x0000001050487819 */ /* 0x004fc400000006ff */
[----:B------:R-:W-:Y:S02]  /*5690*/  SHF.L.U32 R73, R81, 0x10, RZ ;  /* 0x0000001051497819 */ /* 0x000fe400000006ff */
[----:B------:R-:W-:Y:S02]  /*56a0*/  SHF.L.U32 R74, R82, 0x10, RZ ;  /* 0x00000010524a7819 */ /* 0x000fe400000006ff */
[----:B------:R-:W-:Y:S02]  /*56b0*/  SHF.L.U32 R75, R83, 0x10, RZ ;  /* 0x00000010534b7819 */ /* 0x000fe400000006ff */
[----:B------:R-:W-:Y:S02]  /*56c0*/  PRMT R80, R80, 0x7632, R80 ;  /* 0x0000763250507816 */ /* 0x000fe40000000050 */
[----:B------:R-:W-:Y:S02]  /*56d0*/  PRMT R81, R81, 0x7632, R81 ;  /* 0x0000763251517816 */ /* 0x000fe40000000051 */
[----:B------:R-:W-:-:S02]  /*56e0*/  PRMT R82, R82, 0x7632, R82 ;  /* 0x0000763252527816 */ /* 0x000fc40000000052 */
[----:B------:R-:W-:Y:S02]  /*56f0*/  PRMT R83, R83, 0x7632, R83 ;  /* 0x0000763253537816 */ /* 0x000fe40000000053 */
[----:B------:R-:W-:Y:S02]  /*5700*/  SHF.L.U32 R80, R80, 0x10, RZ ;  /* 0x0000001050507819 */ /* 0x000fe400000006ff */
[----:B------:R-:W-:Y:S02]  /*5710*/  SHF.L.U32 R81, R81, 0x10, RZ ;  /* 0x0000001051517819 */ /* 0x000fe400000006ff */
[----:B------:R-:W-:Y:S02]  /*5720*/  SHF.L.U32 R82, R82, 0x10, RZ ;  /* 0x0000001052527819 */ /* 0x000fe400000006ff */
[----:B------:R-:W-:Y:S01]  /*5730*/  SHF.L.U32 R83, R83, 0x10, RZ ;  /* 0x0000001053537819 */ /* 0x000fe200000006ff */
[----:B------:R-:W-:Y:S01]  /*5740*/  FFMA.FTZ R173, R80, R211, R173 ;  /* 0x000000d350ad7223 */ /* 0x000fe200000100ad */
[----:B------:R-:W-:Y:S01]  /*5750*/  FFMA.FTZ R176, R81, R210, R176 ;  /* 0x000000d251b07223 */ /* 0x000fe200000100b0 */
[----:B------:R-:W-:Y:S01]  /*5760*/  FFMA.FTZ R180, R82, R207, R180 ;  /* 0x000000cf52b47223 */ /* 0x000fe200000100b4 */
[----:B------:R-:W-:Y:S01]  /*5770*/  @P2 F2FP.BF16.F32.PACK_AB R80, RZ, R94 ;  /* 0x0000005eff50223e */ /* 0x000fe200000010ff */
[----:B------:R-:W-:Y:S01]  /*5780*/  FFMA.FTZ R182, R83, R206, R182 ;  /* 0x000000ce53b67223 */ /* 0x000fe200000100b6 */
[----:B------:R-:W-:Y:S01]  /*5790*/  @P2 F2FP.BF16.F32.PACK_AB R81, RZ, R102 ;  /* 0x00000066ff51223e */ /* 0x000fe200000010ff */
[----:B------:R-:W-:Y:S01]  /*57a0*/  FMUL.FTZ R94, R94, R158 ;  /* 0x0000009e5e5e7220 */ /* 0x000fe20000410000 */
[----:B------:R-:W-:Y:S01]  /*57b0*/  @P2 F2FP.BF16.F32.PACK_AB R82, RZ, R104 ;  /* 0x00000068ff52223e */ /* 0x000fe200000010ff */
[----:B------:R-:W-:Y:S01]  /*57c0*/  FMUL.FTZ R102, R102, R158 ;  /* 0x0000009e66667220 */ /* 0x000fe20000410000 */
[----:B------:R-:W-:Y:S01]  /*57d0*/  @P2 F2FP.BF16.F32.PACK_AB R83, RZ, R98 ;  /* 0x00000062ff53223e */ /* 0x000fe200000010ff */
[-C--:B------:R-:W-:Y:S01]  /*57e0*/  FMUL.FTZ R104, R104, R158.reuse ;  /* 0x0000009e68687220 */ /* 0x080fe20000410000 */
[-C--:B------:R-:W-:Y:S01]  /*57f0*/  FMUL.FTZ R98, R98, R158.reuse ;  /* 0x0000009e62627220 */ /* 0x080fe20000410000 */
[----:B------:R-:W-:Y:S01]  /*5800*/  FMUL.FTZ R158, R108, R158 ;  /* 0x0000009e6c9e7220 */ /* 0x000fe20000410000 */
[----:B------:R-:W-:Y:S01]  /*5810*/  FFMA.FTZ R181, R74, R179, R181 ;  /* 0x000000b34ab57223 */ /* 0x000fe200000100b5 */
[----:B------:R-:W-:Y:S01]  /*5820*/  FFMA.FTZ R183, R75, R186, R183 ;  /* 0x000000ba4bb77223 */ /* 0x000fe200000100b7 */
[----:B------:R-:W-:Y:S01]  /*5830*/  FMUL.FTZ R74, R246, R98 ;  /* 0x00000062f64a7220 */ /* 0x000fe20000410000 */
[----:B------:R-:W-:Y:S01]  /*5840*/  FMUL.FTZ R75, R244, R100 ;  /* 0x00000064f44b7220 */ /* 0x000fe20000410000 */
[----:B------:R-:W-:-:S03]  /*5850*/  FMUL.FTZ R79, R243, R158 ;  /* 0x0000009ef34f7220 */ /* 0x000fc60000410000 */
[----:B------:R-:W-:Y:S02]  /*5860*/  F2FP.BF16.F32.PACK_AB R74, R78, R74 ;  /* 0x0000004a4e4a723e */ /* 0x000fe400000010ff */
[----:B------:R-:W-:Y:S02]  /*5870*/  F2FP.BF16.F32.PACK_AB R75, R79, R75 ;  /* 0x0000004b4f4b723e */ /* 0x000fe400000010ff */
[----:B------:R-:W1:Y:S01]  /*5880*/  LDC.64 R78, c[0x0][0x210] ;  /* 0x00008400ff4e7b82 */ /* 0x000e620000000a00 */
[----:B------:R-:W-:Y:S02]  /*5890*/  @P2 PRMT R68, R80, 0x7610, R68 ;  /* 0x0000761050442816 */ /* 0x000fe40000000044 */
[----:B------:R-:W-:Y:S01]  /*58a0*/  LEA R80, P1, R0, UR14, 0x4 ;  /* 0x0000000e00507c11 */ /* 0x000fe2000f8220ff */
[----:B------:R-:W-:Y:S01]  /*58b0*/  FFMA.FTZ R174, R72, R208, R174 ;  /* 0x000000d048ae7223 */ /* 0x000fe200000100ae */
[----:B------:R-:W-:Y:S01]  /*58c0*/  FFMA.FTZ R177, R73, R209, R177 ;  /* 0x000000d149b17223 */ /* 0x000fe200000100b1 */
[----:B------:R-:W-:Y:S01]  /*58d0*/  @P2 PRMT R68, R68, 0x5410, R81 ;  /* 0x0000541044442816 */ /* 0x000fe20000000051 */
[----:B------:R-:W-:Y:S01]  /*58e0*/  FMUL.FTZ R72, R250, R94 ;  /* 0x0000005efa487220 */ /* 0x000fe20000410000 */
[----:B------:R-:W-:Y:S01]  /*58f0*/  @P2 F2FP.BF16.F32.PACK_AB R108, RZ, R108 ;  /* 0x0000006cff6c223e */ /* 0x000fe200000010ff */
[----:B------:R-:W-:Y:S01]  /*5900*/  FMUL.FTZ R73, R248, R95 ;  /* 0x0000005ff8497220 */ /* 0x000fe20000410000 */
[----:B------:R-:W-:Y:S01]  /*5910*/  FMUL.FTZ R92, R247, R104 ;  /* 0x00000068f75c7220 */ /* 0x000fe20000410000 */
[----:B------:R-:W-:Y:S01]  /*5920*/  FMUL.FTZ R87, R249, R102 ;  /* 0x00000066f9577220 */ /* 0x000fe20000410000 */
[----:B------:R-:W-:-:S02]  /*5930*/  @P2 PRMT R70, R83, 0x7610, R70 ;  /* 0x0000761053462816 */ /* 0x000fc40000000046 */
[----:B------:R-:W-:Y:S01]  /*5940*/  LEA.HI.X R81, R0, UR15, RZ, 0x4, P1 ;  /* 0x0000000f00517c11 */ /* 0x000fe200088f24ff */
[----:B0-----:R-:W-:Y:S01]  /*5950*/  @P2 IMAD.WIDE.U32 R76, R178, 0x10, R76 ;  /* 0x00000010b24c2825 */ /* 0x001fe200078e004c */
[----:B------:R-:W-:Y:S02]  /*5960*/  @P2 PRMT R69, R69, 0x5410, R82 ;  /* 0x0000541045452816 */ /* 0x000fe40000000052 */
[----:B-1----:R-:W-:-:S04]  /*5970*/  LEA R172, R78, R172, 0x2 ;  /* 0x000000ac4eac7211 */ /* 0x002fc800078e10ff */
[----:B------:R-:W-:Y:S02]  /*5980*/  ISETP.GE.AND P1, PT, R172, R79, PT ;  /* 0x0000004fac00720c */ /* 0x000fe40003f26270 */
[----:B------:R-:W-:Y:S02]  /*5990*/  @P2 PRMT R70, R70, 0x5410, R84 ;  /* 0x0000541046462816 */ /* 0x000fe40000000054 */
[----:B------:R-:W-:Y:S02]  /*59a0*/  @P2 PRMT R71, R71, 0x5410, R108 ;  /* 0x0000541047472816 */ /* 0x000fe4000000006c */
[----:B------:R-:W-:Y:S02]  /*59b0*/  F2FP.BF16.F32.PACK_AB R73, R92, R73 ;  /* 0x000000495c49723e */ /* 0x000fe400000010ff */
[----:B------:R-:W-:Y:S01]  /*59c0*/  F2FP.BF16.F32.PACK_AB R72, R87, R72 ;  /* 0x000000485748723e */ /* 0x000fe200000010ff */
[----:B------:R-:W-:Y:S04]  /*59d0*/  @P2 STG.E.128 desc[UR4][R76.64], R68 ;  /* 0x000000444c002986 */ /* 0x000fe8000c101d04 */
[----:B------:R0:W-:Y:S01]  /*59e0*/  STG.E.128 desc[UR4][R80.64], R72 ;  /* 0x0000004850007986 */ /* 0x0001e2000c101d04 */
[----:B---3--:R-:W-:-:S02]  /*59f0*/  SHF.L.U32 R0, R88, 0x10, RZ ;  /* 0x0000001058007819 */ /* 0x008fc400000006ff */
[----:B------:R-:W-:Y:S02]  /*5a00*/  SHF.L.U32 R83, R89, 0x10, RZ ;  /* 0x0000001059537819 */ /* 0x000fe400000006ff */
[----:B------:R-:W-:Y:S02]  /*5a10*/  SHF.L.U32 R85, R90, 0x10, RZ ;  /* 0x000000105a557819 */ /* 0x000fe400000006ff */
[----:B------:R-:W-:Y:S02]  /*5a20*/  SHF.L.U32 R87, R91, 0x10, RZ ;  /* 0x000000105b577819 */ /* 0x000fe400000006ff */
[----:B------:R-:W-:Y:S02]  /*5a30*/  PRMT R88, R88, 0x7632, R88 ;  /* 0x0000763258587816 */ /* 0x000fe40000000058 */
[----:B------:R-:W-:Y:S02]  /*5a40*/  PRMT R89, R89, 0x7632, R89 ;  /* 0x0000763259597816 */ /* 0x000fe40000000059 */
[----:B------:R-:W-:-:S02]  /*5a50*/  PRMT R90, R90, 0x7632, R90 ;  /* 0x000076325a5a7816 */ /* 0x000fc4000000005a */
[----:B------:R-:W-:Y:S01]  /*5a60*/  PRMT R91, R91, 0x7632, R91 ;  /* 0x000076325b5b7816 */ /* 0x000fe2000000005b */
[----:B------:R-:W-:Y:S01]  /*5a70*/  FFMA.FTZ R185, R0, R94, R185 ;  /* 0x0000005e00b97223 */ /* 0x000fe200000100b9 */
[----:B0-----:R-:W-:Y:S02]  /*5a80*/  SHF.L.U32 R73, R88, 0x10, RZ ;  /* 0x0000001058497819 */ /* 0x001fe400000006ff */
        /* <DEDUP_REMOVED lines=8> */
[----:B------:R-:W-:Y:S01]  /*5b10*/  FFMA.FTZ R189, R90, R106, R189 ;  /* 0x0000006a5abd7223 */ /* 0x000fe200000100bd */
[----:B------:R-:W-:Y:S01]  /*5b20*/  FFMA.FTZ R239, R72, R158, R239 ;  /* 0x0000009e48ef7223 */ /* 0x000fe200000100ef */
[----:B------:R-:W-:Y:S06]  /*5b30*/  @!P1 BRA `(.L_x_427) ;  /* 0xffffffb800ac9947 */ /* 0x000fec000383ffff */
[----:B------:R-:W-:Y:S05]  /*5b40*/  BSYNC B1 ;  /* 0x0000000000017941 */ /* 0x000fea0003800000 */
.L_x_425:
[----:B------:R-:W-:Y:S01]  /*5b50*/  MOV R58, R126 ;  /* 0x0000007e003a7202 */ /* 0x000fe20000000f00 */
[----:B------:R-:W-:Y:S01]  /*5b60*/  IMAD.MOV.U32 R158, RZ, RZ, R154 ;  /* 0x000000ffff9e7224 */ /* 0x000fe200078e009a */
        /* <DEDUP_REMOVED lines=71> */
[----:B------:R-:W-:-:S07]  /*5fe0*/  MOV R191, R239 ;  /* 0x000000ef00bf7202 */ /* 0x000fce0000000f00 */
.L_x_424:
[----:B------:R-:W-:Y:S05]  /*5ff0*/  BSYNC B0 ;  /* 0x0000000000007941 */ /* 0x000fea0003800000 */
.L_x_422:
[----:B------:R-:W0:Y:S01]  /*6000*/  S2R R72, SR_TID.X ;  /* 0x0000000000487919 */ /* 0x000e220000002100 */
[----:B------:R-:W-:Y:S01]  /*6010*/  MOV R0, 0x400 ;  /* 0x0000040000007802 */ /* 0x000fe20000000f00 */
[----:B------:R-:W-:Y:S05]  /*6020*/  WARPSYNC.ALL ;  /* 0x0000000000007948 */ /* 0x000fea0003800000 */
[----:B------:R-:W1:Y:S01]  /*6030*/  S2R R3, SR_CgaCtaId ;  /* 0x0000000000037919 */ /* 0x000e620000008800 */
[----:B------:R-:W-:Y:S01]  /*6040*/  ULDC UR6, c[0x0][0x218] ;  /* 0x0000860000067ab9 */ /* 0x000fe20000000800 */
[----:B------:R-:W-:Y:S01]  /*6050*/  ULDC.64 UR16, c[0x0][0x2d0] ;  /* 0x0000b40000107ab9 */ /* 0x000fe20000000a00 */
[----:B0-----:R-:W-:-:S02]  /*6060*/  SHF.R.U32.HI R2, RZ, 0x5, R72 ;  /* 0x00000005ff027819 */ /* 0x001fc40000011648 */
[----:B------:R-:W-:-:S05]  /*6070*/  LOP3.LUT R73, R72, 0x1f, RZ, 0xc0, !PT ;  /* 0x0000001f48497812 */ /* 0x000fca00078ec0ff */
[----:B------:R-:W-:Y:S01]  /*6080*/  IMAD R2, R2, 0xa0, R73 ;  /* 0x000000a002027824 */ /* 0x000fe200078e0249 */
[----:B-1----:R-:W-:-:S04]  /*6090*/  LEA R3, R3, R0, 0x18 ;  /* 0x0000000003037211 */ /* 0x002fc800078ec0ff */
[-C--:B------:R-:W-:Y:S02]  /*60a0*/  LEA R2, R2, R3.reuse, 0x5 ;  /* 0x0000000302027211 */ /* 0x080fe400078e28ff */
[----:B------:R-:W-:-:S03]  /*60b0*/  LEA R0, R72, R3, 0x2 ;  /* 0x0000000348007211 */ /* 0x000fc600078e10ff */
[----:B------:R-:W-:Y:S04]  /*60c0*/  STS.128 [R2], R56 ;  /* 0x0000003802007388 */ /* 0x000fe80000000c00 */
[----:B------:R-:W-:Y:S04]  /*60d0*/  STS.128 [R2+0x10], R124 ;  /* 0x0000107c02007388 */ /* 0x000fe80000000c00 */
[----:B------:R-:W-:Y:S04]  /*60e0*/  STS.128 [R2+0x400], R120 ;  /* 0x0004007802007388 */ /* 0x000fe80000000c00 */
[----:B------:R-:W-:Y:S04]  /*60f0*/  STS.128 [R2+0x410], R116 ;  /* 0x0004107402007388 */ /* 0x000fe80000000c00 */
[----:B------:R-:W-:Y:S04]  /*6100*/  STS.128 [R2+0x800], R112 ;  /* 0x0008007002007388 */ /* 0x000fe80000000c00 */
[----:B------:R-:W-:Y:S04]  /*6110*/  STS.128 [R2+0x810], R44 ;  /* 0x0008102c02007388 */ /* 0x000fe80000000c00 */
[----:B------:R0:W-:Y:S04]  /*6120*/  STS.128 [R2+0xc00], R40 ;  /* 0x000c002802007388 */ /* 0x0001e80000000c00 */
[----:B------:R-:W-:Y:S04]  /*6130*/  STS.128 [R2+0xc10], R36 ;  /* 0x000c102402007388 */ /* 0x000fe80000000c00 */
[----:B------:R-:W-:Y:S04]  /*6140*/  STS.128 [R2+0x1000], R32 ;  /* 0x0010002002007388 */ /* 0x000fe80000000c00 */
[----:B------:R-:W-:Y:S01]  /*6150*/  STS.128 [R2+0x1010], R28 ;  /* 0x0010101c02007388 */ /* 0x000fe20000000c00 */
[----:B------:R-:W-:Y:S06]  /*6160*/  BAR.SYNC.DEFER_BLOCKING 0x0 ;  /* 0x0000000000007b1d */ /* 0x000fec0000010000 */
[----:B0-----:R-:W0:Y:S01]  /*6170*/  S2R R40, SR_CTAID.X ;  /* 0x0000000000287919 */ /* 0x001e220000002500 */
[----:B------:R-:W1:Y:S04]  /*6180*/  LDS R3, [R0] ;  /* 0x0000000000037984 */ /* 0x000e680000000800 */
[----:B------:R-:W2:Y:S04]  /*6190*/  LDS R56, [R0+0x200] ;  /* 0x0002000000387984 */ /* 0x000ea80000000800 */
[----:B------:R-:W3:Y:S04]  /*61a0*/  LDS R58, [R0+0x1400] ;  /* 0x00140000003a7984 */ /* 0x000ee80000000800 */
[----:B------:R-:W4:Y:S01]  /*61b0*/  LDS R45, [R0+0x1600] ;  /* 0x00160000002d7984 */ /* 0x000f220000000800 */
[----:B0-----:R-:W-:-:S03]  /*61c0*/  IMAD R40, R40, UR6, RZ ;  /* 0x0000000628287c24 */ /* 0x001fc6000f8e02ff */
[----:B------:R-:W-:Y:S01]  /*61d0*/  LDS R36, [R0+0x1800] ;  /* 0x0018000000247984 */ /* 0x000fe20000000800 */
[----:B------:R-:W-:Y:S01]  /*61e0*/  ULDC.64 UR6, c[0x0][0x2d8] ;  /* 0x0000b60000067ab9 */ /* 0x000fe20000000a00 */
[----:B------:R-:W-:Y:S02]  /*61f0*/  IADD3 R86, P0, R40, R72, RZ ;  /* 0x0000004828567210 */ /* 0x000fe40007f1e0ff */
[----:B------:R-:W0:Y:S04]  /*6200*/  LDS R28, [R0+0x600] ;  /* 0x00060000001c7984 */ /* 0x000e280000000800 */
[----:B------:R-:W5:Y:S04]  /*6210*/  LDS R35, [R0+0x1a00] ;  /* 0x001a000000237984 */ /* 0x000f680000000800 */
[----:B------:R-:W5:Y:S04]  /*6220*/  LDS R29, [R0+0x800] ;  /* 0x00080000001d7984 */ /* 0x000f680000000800 */
[----:B------:R-:W5:Y:S04]  /*6230*/  LDS R38, [R0+0x1c00] ;  /* 0x001c000000267984 */ /* 0x000f680000000800 */
[----:B------:R-:W5:Y:S01]  /*6240*/  LDS R30, [R0+0xa00] ;  /* 0x000a0000001e7984 */ /* 0x000f620000000800 */
[----:B-1----:R-:W-:-:S03]  /*6250*/  FADD.FTZ R3, RZ, R3 ;  /* 0x00000003ff037221 */ /* 0x002fc60000010000 */
[----:B------:R-:W1:Y:S01]  /*6260*/  LDS R37, [R0+0x1e00] ;  /* 0x001e000000257984 */ /* 0x000e620000000800 */
[----:B--2---:R-:W-:-:S03]  /*6270*/  FADD.FTZ R56, RZ, R56 ;  /* 0x00000038ff387221 */ /* 0x004fc60000010000 */
[----:B------:R-:W2:Y:S01]  /*6280*/  LDS R31, [R0+0xc00] ;  /* 0x000c0000001f7984 */ /* 0x000ea20000000800 */
[----:B---3--:R-:W-:-:S03]  /*6290*/  FADD.FTZ R58, R3, R58 ;  /* 0x0000003a033a7221 */ /* 0x008fc60000010000 */
[----:B------:R-:W3:Y:S01]  /*62a0*/  LDS R3, [R0+0x400] ;  /* 0x0004000000037984 */ /* 0x000ee20000000800 */
[----:B----4-:R-:W-:-:S03]  /*62b0*/  FADD.FTZ R45, R56, R45 ;  /* 0x0000002d382d7221 */ /* 0x010fc60000010000 */
[----:B------:R-:W4:Y:S04]  /*62c0*/  LDS R40, [R0+0x2000] ;  /* 0x0020000000287984 */ /* 0x000f280000000800 */
[----:B------:R-:W4:Y:S04]  /*62d0*/  LDS R32, [R0+0xe00] ;  /* 0x000e000000207984 */ /* 0x000f280000000800 */
[----:B------:R-:W4:Y:S01]  /*62e0*/  LDS R39, [R0+0x2200] ;  /* 0x0022000000277984 */ /* 0x000f220000000800 */
[----:B0-----:R-:W-:-:S03]  /*62f0*/  FADD.FTZ R28, RZ, R28 ;  /* 0x0000001cff1c7221 */ /* 0x001fc60000010000 */
[----:B------:R-:W0:Y:S01]  /*6300*/  LDS R33, [R0+0x1000] ;  /* 0x0010000000217984 */ /* 0x000e220000000800 */
[----:B-----5:R-:W-:-:S03]  /*6310*/  FADD.FTZ R28, R28, R35 ;  /* 0x000000231c1c7221 */ /* 0x020fc60000010000 */
[----:B------:R-:W5:Y:S01]  /*6320*/  LDS R42, [R0+0x2400] ;  /* 0x00240000002a7984 */ /* 0x000f620000000800 */
[----:B------:R-:W-:-:S03]  /*6330*/  FADD.FTZ R29, RZ, R29 ;  /* 0x0000001dff1d7221 */ /* 0x000fc60000010000 */
[----:B------:R-:W5:Y:S01]  /*6340*/  LDS R34, [R0+0x1200] ;  /* 0x0012000000227984 */ /* 0x000f620000000800 */
[----:B------:R-:W-:-:S03]  /*6350*/  FADD.FTZ R29, R29, R38 ;  /* 0x000000261d1d7221 */ /* 0x000fc60000010000 */
[----:B------:R-:W5:Y:S01]  /*6360*/  LDS R41, [R0+0x2600] ;  /* 0x0026000000297984 */ /* 0x000f620000000800 */
[----:B------:R-:W-:-:S03]  /*6370*/  FADD.FTZ R30, RZ, R30 ;  /* 0x0000001eff1e7221 */ /* 0x000fc60000010000 */
[----:B------:R-:W5:Y:S01]  /*6380*/  LDS R43, [R0+0x2800] ;  /* 0x00280000002b7984 */ /* 0x000f620000000800 */
[----:B-1----:R-:W-:-:S03]  /*6390*/  FADD.FTZ R30, R30, R37 ;  /* 0x000000251e1e7221 */ /* 0x002fc60000010000 */
[----:B------:R-:W1:Y:S01]  /*63a0*/  LDS R44, [R0+0x2a00] ;  /* 0x002a0000002c7984 */ /* 0x000e620000000800 */
[----:B--2---:R-:W-:-:S03]  /*63b0*/  FADD.FTZ R31, RZ, R31 ;  /* 0x0000001fff1f7221 */ /* 0x004fc60000010000 */
[----:B------:R-:W2:Y:S01]  /*63c0*/  LDS R46, [R0+0x2c00] ;  /* 0x002c0000002e7984 */ /* 0x000ea20000000800 */
[----:B---3--:R-:W-:-:S03]  /*63d0*/  FADD.FTZ R3, RZ, R3 ;  /* 0x00000003ff037221 */ /* 0x008fc60000010000 */
[----:B------:R-:W3:Y:S01]  /*63e0*/  LDS R47, [R0+0x2e00] ;  /* 0x002e0000002f7984 */ /* 0x000ee20000000800 */
[----:B------:R-:W-:Y:S01]  /*63f0*/  FADD.FTZ R3, R3, R36 ;  /* 0x0000002403037221 */ /* 0x000fe20000010000 */
[----:B----4-:R-:W-:Y:S02]  /*6400*/  FADD.FTZ R31, R31, R40 ;  /* 0x000000281f1f7221 */ /* 0x010fe40000010000 */
[----:B------:R-:W4:Y:S01]  /*6410*/  LDS R56, [R0+0x3000] ;  /* 0x0030000000387984 */ /* 0x000f220000000800 */
[----:B------:R-:W-:-:S03]  /*6420*/  FADD.FTZ R32, RZ, R32 ;  /* 0x00000020ff207221 */ /* 0x000fc60000010000 */
[----:B------:R-:W4:Y:S01]  /*6430*/  LDS R57, [R0+0x3200] ;  /* 0x0032000000397984 */ /* 0x000f220000000800 */
[----:B------:R-:W-:-:S03]  /*6440*/  FADD.FTZ R32, R32, R39 ;  /* 0x0000002720207221 */ /* 0x000fc60000010000 */
        /* <DEDUP_REMOVED lines=9> */
[----:B------:R-:W-:-:S03]  /*64e0*/  FADD.FTZ R43, R58, R43 ;  /* 0x0000002b3a2b7221 */ /* 0x000fc60000010000 */
[----:B------:R-:W5:Y:S01]  /*64f0*/  LDS R75, [R0+0x3e00] ;  /* 0x003e0000004b7984 */ /* 0x000f620000000800 */
        /* <DEDUP_REMOVED lines=10> */
[----:B------:R-:W-:-:S03]  /*65a0*/  FADD.FTZ R31, R31, R72 ;  /* 0x000000481f1f7221 */ /* 0x000fc60000010000 */
[----:B------:R-:W4:Y:S01]  /*65b0*/  LDS R81, [R0+0x4a00] ;  /* 0x004a000000517984 */ /* 0x000f220000000800 */
[----:B0-----:R-:W-:-:S03]  /*65c0*/  FADD.FTZ R32, R32, R59 ;  /* 0x0000003b20207221 */ /* 0x001fc60000010000 */
[----:B------:R-:W0:Y:S01]  /*65d0*/  LDS R84, [R0+0x4c00] ;  /* 0x004c000000547984 */ /* 0x000e220000000800 */
[----:B-----5:R-:W-:-:S03]  /*65e0*/  FADD.FTZ R33, R33, R74 ;  /* 0x0000004a21217221 */ /* 0x020fc60000010000 */
[----:B------:R-:W5:Y:S01]  /*65f0*/  LDS R83, [R0+0x4e00] ;  /* 0x004e000000537984 */ /* 0x000f620000000800 */
[----:B------:R-:W-:Y:S01]  /*6600*/  FADD.FTZ R34, R34, R73 ;  /* 0x0000004922227221 */ /* 0x000fe20000010000 */
[----:B------:R-:W-:Y:S01]  /*6610*/  BAR.SYNC.DEFER_BLOCKING 0x0 ;  /* 0x0000000000007b1d */ /* 0x000fe20000010000 */
[----:B------:R-:W-:Y:S01]  /*6620*/  FADD.FTZ R43, R43, R76 ;  /* 0x0000004c2b2b7221 */ /* 0x000fe20000010000 */
[----:B------:R-:W-:Y:S01]  /*6630*/  FADD.FTZ R75, R44, R75 ;  /* 0x0000004b2c4b7221 */ /* 0x000fe20000010000 */
[----:B-1----:R-:W-:Y:S01]  /*6640*/  FADD.FTZ R35, R3, R78 ;  /* 0x0000004e03237221 */ /* 0x002fe20000010000 */
[----:B--2---:R-:W-:Y:S01]  /*6650*/  FADD.FTZ R77, R28, R77 ;  /* 0x0000004d1c4d7221 */ /* 0x004fe20000010000 */
[----:B---3--:R-:W-:Y:S01]  /*6660*/  FADD.FTZ R29, R29, R80 ;  /* 0x000000501d1d7221 */ /* 0x008fe20000010000 */
[----:B----4-:R-:W-:Y:S01]  /*6670*/  FADD.FTZ R79, R30, R79 ;  /* 0x0000004f1e4f7221 */ /* 0x010fe20000010000 */
[----:B------:R-:W-:Y:S01]  /*6680*/  STS.128 [R2], R60 ;  /* 0x0000003c02007388 */ /* 0x000fe20000000c00 */
[----:B------:R-:W-:-:S03]  /*6690*/  FADD.FTZ R31, R31, R82 ;  /* 0x000000521f1f7221 */ /* 0x000fc60000010000 */
[----:B------:R-:W-:Y:S01]  /*66a0*/  STS.128 [R2+0x10], R52 ;  /* 0x0000103402007388 */ /* 0x000fe20000000c00 */
[----:B------:R-:W-:-:S03]  /*66b0*/  FADD.FTZ R81, R32, R81 ;  /* 0x0000005120517221 */ /* 0x000fc60000010000 */
[----:B------:R-:W-:Y:S01]  /*66c0*/  STS.128 [R2+0x400], R48 ;  /* 0x0004003002007388 */ /* 0x000fe20000000c00 */
[----:B0-----:R-:W-:-:S03]  /*66d0*/  FADD.FTZ R33, R33, R84 ;  /* 0x0000005421217221 */ /* 0x001fc60000010000 */
[----:B------:R-:W-:Y:S01]  /*66e0*/  STS.128 [R2+0x410], R156 ;  /* 0x0004109c02007388 */ /* 0x000fe20000000c00 */
[----:B-----5:R-:W-:-:S03]  /*66f0*/  FADD.FTZ R83, R34, R83 ;  /* 0x0000005322537221 */ /* 0x020fc60000010000 */
        /* <DEDUP_REMOVED lines=24> */
[----:B------:R-:W3:Y:S01]  /*6880*/  LDS R39, [R0+0x2000] ;  /* 0x0020000000277984 */ /* 0x000ee20000000800 */
[----:B----4-:R-:W-:-:S03]  /*6890*/  FADD.FTZ R49, RZ, R49 ;  /* 0x00000031ff317221 */ /* 0x010fc60000010000 */
[----:B------:R-:W4:Y:S01]  /*68a0*/  LDS R32, [R0+0xe00] ;  /* 0x000e000000207984 */ /* 0x000f220000000800 */
[----:B-----5:R-:W-:-:S03]  /*68b0*/  FADD.FTZ R51, RZ, R51 ;  /* 0x00000033ff337221 */ /* 0x020fc60000010000 */
[----:B------:R-:W5:Y:S01]  /*68c0*/  LDS R41, [R0+0x2200] ;  /* 0x0022000000297984 */ /* 0x000f620000000800 */
[----:B------:R-:W-:-:S03]  /*68d0*/  FADD.FTZ R49, R49, R52 ;  /* 0x0000003431317221 */ /* 0x000fc60000010000 */
[----:B------:R-:W5:Y:S01]  /*68e0*/  LDS R34, [R0+0x1000] ;  /* 0x0010000000227984 */ /* 0x000f620000000800 */
[----:B------:R-:W-:-:S03]  /*68f0*/  FADD.FTZ R51, R51, R54 ;  /* 0x0000003633337221 */ /* 0x000fc60000010000 */
[----:B------:R-:W5:Y:S01]  /*6900*/  LDS R45, [R0+0x2400] ;  /* 0x00240000002d7984 */ /* 0x000f620000000800 */
[----:B------:R-:W-:-:S03]  /*6910*/  FADD.FTZ R3, RZ, R3 ;  /* 0x00000003ff037221 */ /* 0x000fc60000010000 */
[----:B------:R-:W5:Y:S01]  /*6920*/  LDS R36, [R0+0x1200] ;  /* 0x0012000000247984 */ /* 0x000f620000000800 */
[----:B------:R-:W-:-:S03]  /*6930*/  FADD.FTZ R3, R3, R38 ;  /* 0x0000002603037221 */ /* 0x000fc60000010000 */
        /* <DEDUP_REMOVED lines=29> */
[----:B------:R-:W-:Y:S01]  /*6b10*/  LDS R46, [R0+0x4400] ;  /* 0x00440000002e7984 */ /* 0x000fe20000000800 */
        /* <DEDUP_REMOVED lines=10> */
[----:B------:R-:W-:Y:S01]  /*6bc0*/  FADD.FTZ R36, R36, R73 ;  /* 0x0000004924247221 */ /* 0x000fe20000010000 */
[----:B------:R-:W-:Y:S01]  /*6bd0*/  BAR.SYNC.DEFER_BLOCKING 0x0 ;  /* 0x0000000000007b1d */ /* 0x000fe20000010000 */
[----:B------:R-:W-:Y:S01]  /*6be0*/  FADD.FTZ R85, R48, R85 ;  /* 0x0000005530557221 */ /* 0x000fe20000010000 */
[----:B------:R-:W-:Y:S01]  /*6bf0*/  FADD.FTZ R87, R40, R87 ;  /* 0x0000005728577221 */ /* 0x000fe20000010000 */
[----:B0-----:R-:W-:Y:S01]  /*6c00*/  FADD.FTZ R89, R50, R89 ;  /* 0x0000005932597221 */ /* 0x001fe20000010000 */
[----:B-1----:R-:W-:Y:S01]  /*6c10*/  FADD.FTZ R91, R42, R91 ;  /* 0x0000005b2a5b7221 */ /* 0x002fe20000010000 */
[----:B--2---:R-:W-:Y:S01]  /*6c20*/  FADD.FTZ R93, R28, R93 ;  /* 0x0000005d1c5d7221 */ /* 0x004fe20000010000 */
[----:B------:R-:W-:Y:S01]  /*6c30*/  STS.128 [R2], R24 ;  /* 0x0000001802007388 */ /* 0x000fe20000000c00 */
[----:B---3--:R-:W-:-:S03]  /*6c40*/  FADD.FTZ R95, R30, R95 ;  /* 0x0000005f1e5f7221 */ /* 0x008fc60000010000 */
[----:B------:R-:W-:Y:S01]  /*6c50*/  STS.128 [R2+0x10], R20 ;  /* 0x0000101402007388 */ /* 0x000fe20000000c00 */
[----:B----4-:R-:W-:-:S03]  /*6c60*/  FADD.FTZ R97, R32, R97 ;  /* 0x0000006120617221 */ /* 0x010fc60000010000 */
[----:B------:R-:W-:Y:S01]  /*6c70*/  STS.128 [R2+0x400], R16 ;  /* 0x0004001002007388 */ /* 0x000fe20000000c00 */
[----:B-----5:R-:W-:-:S03]  /*6c80*/  FADD.FTZ R99, R34, R99 ;  /* 0x0000006322637221 */ /* 0x020fc60000010000 */
[----:B------:R-:W-:Y:S01]  /*6c90*/  STS.128 [R2+0x410], R12 ;  /* 0x0004100c02007388 */ /* 0x000fe20000000c00 */
[----:B------:R-:W-:-:S03]  /*6ca0*/  FADD.FTZ R101, R36, R101 ;  /* 0x0000006524657221 */ /* 0x000fc60000010000 */
[----:B------:R0:W-:Y:S04]  /*6cb0*/  STS.128 [R2+0x800], R8 ;  /* 0x0008000802007388 */ /* 0x0001e80000000c00 */
[----:B------:R1:W-:Y:S04]  /*6cc0*/  STS.128 [R2+0x810], R4 ;  /* 0x0008100402007388 */ /* 0x0003e80000000c00 */
[----:B------:R-:W-:Y:S04]  /*6cd0*/  STS.128 [R2+0xc00], R172 ;  /* 0x000c00ac02007388 */ /* 0x000fe80000000c00 */
[----:B------:R-:W-:Y:S04]  /*6ce0*/  STS.128 [R2+0xc10], R64 ;  /* 0x000c104002007388 */ /* 0x000fe80000000c00 */
[----:B------:R-:W-:Y:S01]  /*6cf0*/  STS.128 [R2+0x1000], R68 ;  /* 0x0010004402007388 */ /* 0x000fe20000000c00 */
[----:B0-----:R-:W-:Y:S01]  /*6d00*/  IADD3.X R11, RZ, RZ, RZ, P0, !PT ;  /* 0x000000ffff0b7210 */ /* 0x001fe200007fe4ff */
[----:B------:R-:W-:-:S02]  /*6d10*/  FADD.FTZ R9, R3, R46 ;  /* 0x0000002e03097221 */ /* 0x000fc40000010000 */
[----:B------:R0:W-:Y:S01]  /*6d20*/  STS.128 [R2+0x1010], R188 ;  /* 0x001010bc02007388 */ /* 0x0001e20000000c00 */
[C---:B-1----:R-:W-:Y:S02]  /*6d30*/  SHF.L.U32 R6, R86.reuse, 0x2, RZ ;  /* 0x0000000256067819 */ /* 0x042fe400000006ff */
[----:B------:R-:W-:Y:S01]  /*6d40*/  SHF.L.U64.HI R11, R86, 0x2, R11 ;  /* 0x00000002560b7819 */ /* 0x000fe2000001020b */
[----:B------:R-:W-:Y:S01]  /*6d50*/  BAR.SYNC.DEFER_BLOCKING 0x0 ;  /* 0x0000000000007b1d */ /* 0x000fe20000010000 */
[C---:B------:R-:W-:Y:S02]  /*6d60*/  IADD3 R4, P1, R6.reuse, UR16, RZ ;  /* 0x0000001006047c10 */ /* 0x040fe4000ff3e0ff */
[----:B0-----:R-:W-:-:S04]  /*6d70*/  IADD3 R2, P0, R6, UR6, RZ ;  /* 0x0000000606027c10 */ /* 0x001fc8000ff1e0ff */
[----:B------:R-:W-:Y:S01]  /*6d80*/  IADD3.X R3, R11, UR7, RZ, P0, !PT ;  /* 0x000000070b037c10 */ /* 0x000fe200087fe4ff */
[----:B------:R-:W-:Y:S02]  /*6d90*/  ULDC.64 UR6, c[0x0][0x2f0] ;  /* 0x0000bc0000067ab9 */ /* 0x000fe40000000a00 */
[----:B------:R-:W-:Y:S01]  /*6da0*/  IADD3 R6, P0, R6, UR6, RZ ;  /* 0x0000000606067c10 */ /* 0x000fe2000ff1e0ff */
        /* <DEDUP_REMOVED lines=14> */
[C---:B------:R-:W-:Y:S01]  /*6e90*/  IADD3.X R5, R11.reuse, UR17, RZ, P1, !PT ;  /* 0x000000110b057c10 */ /* 0x040fe20008ffe4ff */
[----:B--2---:R-:W-:Y:S01]  /*6ea0*/  FADD.FTZ R16, R16, R7 ;  /* 0x0000000710107221 */ /* 0x004fe20000010000 */
[----:B------:R-:W-:Y:S01]  /*6eb0*/  IADD3.X R7, R11, UR7, RZ, P0, !PT ;  /* 0x000000070b077c10 */ /* 0x000fe200087fe4ff */
[----:B------:R-:W-:Y:S02]  /*6ec0*/  LDS R22, [R0+0x2e00] ;  /* 0x002e000000167984 */ /* 0x000fe40000000800 */
[----:B---3--:R-:W-:Y:S02]  /*6ed0*/  FADD.FTZ R21, R16, R17 ;  /* 0x0000001110157221 */ /* 0x008fe40000010000 */
[----:B------:R-:W2:Y:S01]  /*6ee0*/  LDS R11, [R0+0x600] ;  /* 0x00060000000b7984 */ /* 0x000ea20000000800 */
[----:B----4-:R-:W-:-:S03]  /*6ef0*/  FADD.FTZ R8, RZ, R8 ;  /* 0x00000008ff087221 */ /* 0x010fc60000010000 */
[----:B------:R-:W3:Y:S01]  /*6f00*/  LDS R16, [R0+0x1a00] ;  /* 0x001a000000107984 */ /* 0x000ee20000000800 */
[----:B-----5:R-:W-:-:S03]  /*6f10*/  FADD.FTZ R13, R8, R13 ;  /* 0x0000000d080d7221 */ /* 0x020fc60000010000 */
[----:B------:R-:W4:Y:S01]  /*6f20*/  LDS R12, [R0+0x800] ;  /* 0x00080000000c7984 */ /* 0x000f220000000800 */
        /* <DEDUP_REMOVED lines=11> */
[----:B------:R-:W1:Y:S04]  /*6fe0*/  LDS R28, [R0+0x4200] ;  /* 0x00420000001c7984 */ /* 0x000e680000000800 */
[----:B------:R-:W1:Y:S04]  /*6ff0*/  LDS R10, [R0+0xe00] ;  /* 0x000e0000000a7984 */ /* 0x000e680000000800 */
[----:B------:R-:W-:Y:S01]  /*7000*/  STG.E desc[UR4][R2.64], R85 ;  /* 0x0000005502007986 */ /* 0x000fe2000c101904 */
[----:B--2---:R-:W-:-:S03]  /*7010*/  FADD.FTZ R11, RZ, R11 ;  /* 0x0000000bff0b7221 */ /* 0x004fc60000010000 */
[----:B------:R-:W2:Y:S01]  /*7020*/  LDS R18, [R0+0x2000] ;  /* 0x0020000000127984 */ /* 0x000ea20000000800 */
[----:B---3--:R-:W-:-:S03]  /*7030*/  FADD.FTZ R11, R11, R16 ;  /* 0x000000100b0b7221 */ /* 0x008fc60000010000 */
[----:B------:R-:W-:Y:S01]  /*7040*/  STG.E desc[UR4][R4.64], R43 ;  /* 0x0000002b04007986 */ /* 0x000fe2000c101904 */
[----:B------:R-:W-:Y:S01]  /*7050*/  FADD.FTZ R11, R11, R22 ;  /* 0x000000160b0b7221 */ /* 0x000fe20000010000 */
[----:B----4-:R-:W-:Y:S02]  /*7060*/  FADD.FTZ R12, RZ, R12 ;  /* 0x0000000cff0c7221 */ /* 0x010fe40000010000 */
[----:B------:R-:W3:Y:S01]  /*7070*/  LDS R27, [R0+0x3200] ;  /* 0x00320000001b7984 */ /* 0x000ee20000000800 */
[----:B-----5:R-:W-:-:S03]  /*7080*/  FADD.FTZ R8, RZ, R8 ;  /* 0x00000008ff087221 */ /* 0x020fc60000010000 */
[----:B------:R-:W-:Y:S01]  /*7090*/  STG.E desc[UR4][R6.64], R21 ;  /* 0x0000001506007986 */ /* 0x000fe2000c101904 */
[----:B------:R-:W-:-:S03]  /*70a0*/  FADD.FTZ R12, R12, R17 ;  /* 0x000000110c0c7221 */ /* 0x000fc60000010000 */
[----:B------:R-:W4:Y:S01]  /*70b0*/  LDS R41, [R0+0x4400] ;  /* 0x0044000000297984 */ /* 0x000f220000000800 */
[----:B------:R-:W-:-:S03]  /*70c0*/  FADD.FTZ R13, RZ, R13 ;  /* 0x0000000dff0d7221 */ /* 0x000fc60000010000 */
[----:B------:R-:W5:Y:S01]  /*70d0*/  LDS R14, [R0+0x1000] ;  /* 0x00100000000e7984 */ /* 0x000f620000000800 */
[----:B------:R-:W-:-:S03]  /*70e0*/  FADD.FTZ R8, R8, R19 ;  /* 0x0000001308087221 */ /* 0x000fc60000010000 */
[----:B------:R-:W-:Y:S01]  /*70f0*/  STG.E desc[UR4][R2.64+0x200], R87 ;  /* 0x0002005702007986 */ /* 0x000fe2000c101904 */
[----:B0-----:R-:W-:-:S03]  /*7100*/  FADD.FTZ R12, R12, R25 ;  /* 0x000000190c0c7221 */ /* 0x001fc60000010000 */
[----:B------:R-:W0:Y:S01]  /*7110*/  LDS R21, [R0+0x2200] ;  /* 0x0022000000157984 */ /* 0x000e220000000800 */
[----:B-1----:R-:W-:-:S03]  /*7120*/  FADD.FTZ R11, R11, R28 ;  /* 0x0000001c0b0b7221 */ /* 0x002fc60000010000 */
[----:B------:R-:W-:Y:S01]  /*7130*/  STG.E desc[UR4][R4.64+0x200], R75 ;  /* 0x0002004b04007986 */ /* 0x000fe2000c101904 */
[----:B------:R-:W-:-:S03]  /*7140*/  FADD.FTZ R10, RZ, R10 ;  /* 0x0000000aff0a7221 */ /* 0x000fc60000010000 */
[----:B------:R-:W1:Y:S04]  /*7150*/  LDS R24, [R0+0x3400] ;  /* 0x0034000000187984 */ /* 0x000e680000000800 */
[----:B------:R-:W-:Y:S01]  /*7160*/  STG.E desc[UR4][R6.64+0x200], R23 ;  /* 0x0002001706007986 */ /* 0x000fe2000c101904 */
[----:B--2---:R-:W-:-:S03]  /*7170*/  FADD.FTZ R13, R13, R18 ;  /* 0x000000120d0d7221 */ /* 0x004fc60000010000 */
[----:B------:R-:W2:Y:S04]  /*7180*/  LDS R43, [R0+0x4600] ;  /* 0x00460000002b7984 */ /* 0x000ea80000000800 */
[----:B------:R-:W2:Y:S01]  /*7190*/  LDS R15, [R0+0x1200] ;  /* 0x00120000000f7984 */ /* 0x000ea20000000800 */
[----:B---3--:R-:W-:-:S03]  /*71a0*/  FADD.FTZ R8, R8, R27 ;  /* 0x0000001b08087221 */ /* 0x008fc60000010000 */
[----:B------:R-:W3:Y:S04]  /*71b0*/  LDS R23, [R0+0x2400] ;  /* 0x0024000000177984 */ /* 0x000ee80000000800 */
[----:B------:R-:W3:Y:S01]  /*71c0*/  LDS R37, [R0+0x3600] ;  /* 0x0036000000257984 */ /* 0x000ee20000000800 */
[----:B----4-:R-:W-:-:S03]  /*71d0*/  FADD.FTZ R41, R12, R41 ;  /* 0x000000290c297221 */ /* 0x010fc60000010000 */
[----:B------:R-:W-:Y:S01]  /*71e0*/  STG.E desc[UR4][R2.64+0x400], R89 ;  /* 0x0004005902007986 */ /* 0x000fe2000c101904 */
[----:B-----5:R-:W-:-:S03]  /*71f0*/  FADD.FTZ R14, RZ, R14 ;  /* 0x0000000eff0e7221 */ /* 0x020fc60000010000 */
[----:B------:R-:W4:Y:S04]  /*7200*/  LDS R30, [R0+0x4800] ;  /* 0x00480000001e7984 */ /* 0x000f280000000800 */
[----:B------:R-:W-:Y:S01]  /*7210*/  STG.E desc[UR4][R4.64+0x400], R35 ;  /* 0x0004002304007986 */ /* 0x000fe2000c101904 */
[----:B0-----:R-:W-:-:S03]  /*7220*/  FADD.FTZ R10, R10, R21 ;  /* 0x000000150a0a7221 */ /* 0x001fc60000010000 */
[----:B------:R-:W0:Y:S04]  /*7230*/  LDS R20, [R0+0x2600] ;  /* 0x0026000000147984 */ /* 0x000e280000000800 */
[----:B------:R-:W5:Y:S01]  /*7240*/  LDS R35, [R0+0x3800] ;  /* 0x0038000000237984 */ /* 0x000f620000000800 */
[----:B-1----:R-:W-:-:S03]  /*7250*/  FADD.FTZ R13, R13, R24 ;  /* 0x000000180d0d7221 */ /* 0x002fc60000010000 */
[----:B------:R-:W1:Y:S04]  /*7260*/  LDS R45, [R0+0x4a00] ;  /* 0x004a0000002d7984 */ /* 0x000e680000000800 */
[----:B------:R-:W1:Y:S01]  /*7270*/  LDS R16, [R0+0x3a00] ;  /* 0x003a000000107984 */ /* 0x000e620000000800 */
[----:B--2---:R-:W-:-:S03]  /*7280*/  FADD.FTZ R43, R8, R43 ;  /* 0x0000002b082b7221 */ /* 0x004fc60000010000 */
[----:B------:R-:W2:Y:S01]  /*7290*/  LDS R47, [R0+0x4c00] ;  /* 0x004c0000002f7984 */ /* 0x000ea20000000800 */
[----:B------:R-:W-:-:S03]  /*72a0*/  FADD.FTZ R15, RZ, R15 ;  /* 0x0000000fff0f7221 */ /* 0x000fc60000010000 */
[----:B------:R-:W2:Y:S01]  /*72b0*/  LDS R22, [R0+0x4e00] ;  /* 0x004e000000167984 */ /* 0x000ea20000000800 */
[----:B---3--:R-:W-:-:S03]  /*72c0*/  FADD.FTZ R14, R14, R23 ;  /* 0x000000170e0e7221 */ /* 0x008fc60000010000 */
[----:B------:R-:W-:Y:S01]  /*72d0*/  STG.E desc[UR4][R6.64+0x400], R39 ;  /* 0x0004002706007986 */ /* 0x000fe2000c101904 */
[----:B------:R-:W-:-:S03]  /*72e0*/  FADD.FTZ R10, R10, R37 ;  /* 0x000000250a0a7221 */ /* 0x000fc60000010000 */
[----:B------:R-:W-:Y:S04]  /*72f0*/  STG.E desc[UR4][R2.64+0x600], R91 ;  /* 0x0006005b02007986 */ /* 0x000fe8000c101904 */
[----:B------:R-:W-:Y:S01]  /*7300*/  STG.E desc[UR4][R4.64+0x600], R77 ;  /* 0x0006004d04007986 */ /* 0x000fe2000c101904 */
[----:B----4-:R-:W-:-:S03]  /*7310*/  FADD.FTZ R13, R13, R30 ;  /* 0x0000001e0d0d7221 */ /* 0x010fc60000010000 */
[----:B------:R-:W-:Y:S04]  /*7320*/  STG.E desc[UR4][R6.64+0x600], R11 ;  /* 0x0006000b06007986 */ /* 0x000fe8000c101904 */
[----:B------:R-:W-:Y:S01]  /*7330*/  STG.E desc[UR4][R2.64+0x800], R9 ;  /* 0x0008000902007986 */ /* 0x000fe2000c101904 */
[----:B0-----:R-:W-:-:S03]  /*7340*/  FADD.FTZ R15, R15, R20 ;  /* 0x000000140f0f7221 */ /* 0x001fc60000010000 */
[----:B------:R-:W-:Y:S01]  /*7350*/  STG.E desc[UR4][R4.64+0x800], R29 ;  /* 0x0008001d04007986 */ /* 0x000fe2000c101904 */
[----:B-----5:R-:W-:-:S03]  /*7360*/  FADD.FTZ R14, R14, R35 ;  /* 0x000000230e0e7221 */ /* 0x020fc60000010000 */
[----:B------:R-:W-:Y:S01]  /*7370*/  STG.E desc[UR4][R6.64+0x800], R41 ;  /* 0x0008002906007986 */ /* 0x000fe2000c101904 */
[----:B-1----:R-:W-:-:S03]  /*7380*/  FADD.FTZ R45, R10, R45 ;  /* 0x0000002d0a2d7221 */ /* 0x002fc60000010000 */
[----:B------:R-:W-:Y:S01]  /*7390*/  STG.E desc[UR4][R2.64+0xa00], R93 ;  /* 0x000a005d02007986 */ /* 0x000fe2000c101904 */
[----:B------:R-:W-:-:S03]  /*73a0*/  FADD.FTZ R15, R15, R16 ;  /* 0x000000100f0f7221 */ /* 0x000fc60000010000 */
[----:B------:R-:W-:Y:S01]  /*73b0*/  STG.E desc[UR4][R4.64+0xa00], R79 ;  /* 0x000a004f04007986 */ /* 0x000fe2000c101904 */
[----:B--2---:R-:W-:-:S03]  /*73c0*/  FADD.FTZ R47, R14, R47 ;  /* 0x0000002f0e2f7221 */ /* 0x004fc60000010000 */
        /* <DEDUP_REMOVED lines=15> */
.L_x_426:
        /* <DEDUP_REMOVED lines=8> */
.L_x_429:
[----:B------:R-:W-:Y:S05]  /*7540*/  BSYNC B2 ;  /* 0x0000000000027941 */ /* 0x000fea0003800000 */
.L_x_428:
        /* <DEDUP_REMOVED lines=8> */
.L_x_430:
[----:B------:R-:W-:Y:S01]  /*75d0*/  HFMA2.MMA R111, -RZ, RZ, 0, 1.1920928955078125e-07 ;  /* 0x00000002ff6f7435 */ /* 0x000fe200000001ff */
[----:B------:R-:W-:Y:S01]  /*75e0*/  MOV R240, R76 ;  /* 0x0000004c00f07202 */ /* 0x000fe20000000f00 */
[----:B------:R-:W-:-:S09]  /*75f0*/  FADD.FTZ R77, R77, R241 ;  /* 0x000000f14d4d7221 */ /* 0x000fd20000010000 */
[----:B------:R-:W-:Y:S05]  /*7600*/  WARPSYNC.COLLECTIVE R79, `(.L_x_431) ;  /* 0x000000004f087348 */ /* 0x000fea0003c00000 */
[----:B------:R0:W1:Y:S02]  /*7610*/  SHFL.BFLY P3, R241, R240, R111, R110 ;  /* 0x0c00006ff0f17389 */ /* 0x000064000006006e */
[----:B01----:R-:W-:Y:S01]  /*7620*/  ENDCOLLECTIVE ;  /* 0x000000000000791b */ /* 0x003fe20003800000 */
.L_x_431:
[----:B------:R-:W-:Y:S01]  /*7630*/  MOV R240, R77 ;  /* 0x0000004d00f07202 */ /* 0x000fe20000000f00 */
[----:B------:R-:W-:-:S07]  /*7640*/  FADD.FTZ R76, R76, R241 ;  /* 0x000000f14c4c7221 */ /* 0x000fce0000010000 */
[----:B------:R-:W-:Y:S05]  /*7650*/  WARPSYNC.COLLECTIVE R79, `(.L_x_432) ;  /* 0x000000004f087348 */ /* 0x000fea0003c00000 */
[----:B------:R0:W1:Y:S02]  /*7660*/  SHFL.BFLY P3, R241, R240, R111, R110 ;  /* 0x0c00006ff0f17389 */ /* 0x000064000006006e */
[----:B01----:R-:W-:Y:S01]  /*7670*/  ENDCOLLECTIVE ;  /* 0x000000000000791b */ /* 0x003fe20003800000 */
.L_x_432:
[----:B------:R-:W-:Y:S01]  /*7680*/  HFMA2.MMA R111, -RZ, RZ, 0, 2.384185791015625e-07 ;  /* 0x00000004ff6f7435 */ /* 0x000fe200000001ff */
[----:B------:R-:W-:Y:S01]  /*7690*/  MOV R240, R76 ;  /* 0x0000004c00f07202 */ /* 0x000fe20000000f00 */
[----:B------:R-:W-:-:S09]  /*76a0*/  FADD.FTZ R77, R77, R241 ;  /* 0x000000f14d4d7221 */ /* 0x000fd20000010000 */
[----:B------:R-:W-:Y:S05]  /*76b0*/  WARPSYNC.COLLECTIVE R79, `(.L_x_433) ;  /* 0x000000004f087348 */ /* 0x000fea0003c00000 */
[----:B------:R0:W1:Y:S02]  /*76c0*/  SHFL.BFLY P3, R241, R240, R111, R110 ;  /* 0x0c00006ff0f17389 */ /* 0x000064000006006e */
[----:B01----:R-:W-:Y:S01]  /*76d0*/  ENDCOLLECTIVE ;  /* 0x000000000000791b */ /* 0x003fe20003800000 */
.L_x_433:
[----:B------:R-:W-:Y:S01]  /*76e0*/  MOV R240, R77 ;  /* 0x0000004d00f07202 */ /* 0x000fe20000000f00 */
[----:B------:R-:W-:-:S07]  /*76f0*/  FADD.FTZ R76, R76, R241 ;  /* 0x000000f14c4c7221 */ /* 0x000fce0000010000 */
[----:B------:R-:W-:Y:S05]  /*7700*/  WARPSYNC.COLLECTIVE R79, `(.L_x_434) ;  /* 0x000000004f087348 */ /* 0x000fea0003c00000 */
[----:B------:R0:W1:Y:S02]  /*7710*/  SHFL.BFLY P3, R241, R240, R111, R110 ;  /* 0x0c00006ff0f17389 */ /* 0x000064000006006e */
[----:B01----:R-:W-:Y:S01]  /*7720*/  ENDCOLLECTIVE ;  /* 0x000000000000791b */ /* 0x003fe20003800000 */
.L_x_434:
[----:B------:R-:W-:Y:S01]  /*7730*/  HFMA2.MMA R111, -RZ, RZ, 0, 4.76837158203125e-07 ;  /* 0x00000008ff6f7435 */ /* 0x000fe200000001ff */
[----:B------:R-:W-:Y:S01]  /*7740*/  MOV R240, R76 ;  /* 0x0000004c00f07202 */ /* 0x000fe20000000f00 */
[----:B------:R-:W-:-:S09]  /*7750*/  FADD.FTZ R77, R77, R241 ;  /* 0x000000f14d4d7221 */ /* 0x000fd20000010000 */
[----:B------:R-:W-:Y:S05]  /*7760*/  WARPSYNC.COLLECTIVE R79, `(.L_x_435) ;  /* 0x000000004f087348 */ /* 0x000fea0003c00000 */
[----:B------:R0:W1:Y:S02]  /*7770*/  SHFL.BFLY P3, R241, R240, R111, R110 ;  /* 0x0c00006ff0f17389 */ /* 0x000064000006006e */
[----:B01----:R-:W-:Y:S01]  /*7780*/  ENDCOLLECTIVE ;  /* 0x000000000000791b */ /* 0x003fe20003800000 */
.L_x_435:
[----:B------:R-:W-:Y:S01]  /*7790*/  MOV R240, R77 ;  /* 0x0000004d00f07202 */ /* 0x000fe20000000f00 */
[----:B------:R-:W-:-:S07]  /*77a0*/  FADD.FTZ R76, R76, R241 ;  /* 0x000000f14c4c7221 */ /* 0x000fce0000010000 */
[----:B------:R-:W-:Y:S05]  /*77b0*/  WARPSYNC.COLLECTIVE R79, `(.L_x_436) ;  /* 0x000000004f087348 */ /* 0x000fea0003c00000 */
[----:B------:R0:W1:Y:S02]  /*77c0*/  SHFL.BFLY P3, R241, R240, R111, R110 ;  /* 0x0c00006ff0f17389 */ /* 0x000064000006006e */
[----:B01----:R-:W-:Y:S01]  /*77d0*/  ENDCOLLECTIVE ;  /* 0x000000000000791b */ /* 0x003fe20003800000 */
.L_x_436:
[----:B------:R-:W-:Y:S01]  /*77e0*/  HFMA2.MMA R111, -RZ, RZ, 0, 9.5367431640625e-07 ;  /* 0x00000010ff6f7435 */ /* 0x000fe200000001ff */
[----:B------:R-:W-:Y:S01]  /*77f0*/  MOV R240, R76 ;  /* 0x0000004c00f07202 */ /* 0x000fe20000000f00 */
[----:B------:R-:W-:-:S09]  /*7800*/  FADD.FTZ R77, R77, R241 ;  /* 0x000000f14d4d7221 */ /* 0x000fd20000010000 */
[----:B------:R-:W-:Y:S05]  /*7810*/  WARPSYNC.COLLECTIVE R79, `(.L_x_437) ;  /* 0x000000004f087348 */ /* 0x000fea0003c00000 */
[----:B------:R0:W1:Y:S02]  /*7820*/  SHFL.BFLY P3, R241, R240, R111, R110 ;  /* 0x0c00006ff0f17389 */ /* 0x000064000006006e */
[----:B01----:R-:W-:Y:S01]  /*7830*/  ENDCOLLECTIVE ;  /* 0x000000000000791b */ /* 0x003fe20003800000 */
.L_x_437:
[----:B------:R-:W-:Y:S02]  /*7840*/  MOV R240, R77 ;  /* 0x0000004d00f07202 */ /* 0x000fe40000000f00 */
[----:B------:R-:W-:-:S07]  /*7850*/  MOV R78, R241 ;  /* 0x000000f1004e7202 */ /* 0x000fce0000000f00 */
[----:B------:R-:W-:Y:S05]  /*7860*/  WARPSYNC.COLLECTIVE R79, `(.L_x_438) ;  /* 0x000000004f087348 */ /* 0x000fea0003c00000 */
[----:B------:R0:W1:Y:S02]  /*7870*/  SHFL.BFLY P3, R241, R240, R111, R110 ;  /* 0x0c00006ff0f17389 */ /* 0x000064000006006e */
[----:B01----:R-:W-:Y:S01]  /*7880*/  ENDCOLLECTIVE ;  /* 0x000000000000791b */ /* 0x003fe20003800000 */
.L_x_438:
[----:B------:R-:W-:Y:S01]  /*7890*/  MOV R79, R241 ;  /* 0x000000f1004f7202 */ /* 0x000fe20000000f00 */
[----:B------:R-:W-:Y:S06]  /*78a0*/  BRA `(.L_x_439) ;  /* 0xffffffbc008c7947 */ /* 0x000fec000383ffff */
.L_x_440:
        /* <DEDUP_REMOVED lines=13> */
.L_x_16867:


//--------------------- .text._ZN10layer_norm13ln_bwd_kernelINS_13Kernel_traitsI13__nv_bfloat16S2_S2_S2_fjLj1280ELj1ELj4ELj1ELj16ENS_18Kernel_traits_baseILj1280ES2_S2_S2_S2_fjLj128EEEEELb0ELb1ELb1ELb0EEEvNS_9BwdParamsE --------------------------
	.section	.text._ZN10layer_norm13ln_bwd_kernelINS_13Kernel_traitsI13__nv_bfloat16S2_S2_S2_fjLj1280ELj1ELj4ELj1ELj16ENS_18Kernel_traits_baseILj1280ES2_S2_S2_S2_fjLj128EEEEELb0ELb1ELb1ELb0EEEvNS_9BwdParamsE,"ax",@progbits
	.align	128
        .global         _ZN10layer_norm13ln_bwd_kernelINS_13Kernel_traitsI13__nv_bfloat16S2_S2_S2_fjLj1280ELj1ELj4ELj1ELj16ENS_18Kernel_traits_baseILj1280ES2_S2_S2_S2_fjLj128EEEEELb0ELb1ELb1ELb0EEEvNS_9BwdParamsE
        .type           _ZN10layer_norm13ln_bwd_kernelINS_13Kernel_traitsI13__nv_bfloat16S2_S2_S2_fjLj1280ELj1ELj4ELj1ELj16ENS_18Kernel_traits_baseILj1280ES2_S2_S2_S2_fjLj128EEEEELb0ELb1ELb1ELb0EEEvNS_9BwdParamsE,@function
        .size           _ZN10layer_norm13ln_bwd_kernelINS_13Kernel_traitsI13__nv_bfloat16S2_S2_S2_fjLj1280ELj1ELj4ELj1ELj16ENS_18Kernel_traits_baseILj1280ES2_S2_S2_S2_fjLj128EEEEELb0ELb1ELb1ELb0EEEvNS_9BwdParamsE,(.L_x_16868 - _ZN10layer_norm13ln_bwd_kernelINS_13Kernel_traitsI13__nv_bfloat16S2_S2_S2_fjLj1280ELj1ELj4ELj1ELj16ENS_18Kernel_traits_baseILj1280ES2_S2_S2_S2_fjLj128EEEEELb0ELb1ELb1ELb0EEEvNS_9BwdParamsE)
        .other          _ZN10layer_norm13ln_bwd_kernelINS_13Kernel_traitsI13__nv_bfloat16S2_S2_S2_fjLj1280ELj1ELj4ELj1ELj16ENS_18Kernel_traits_baseILj1280ES2_S2_S2_S2_fjLj128EEEEELb0ELb1ELb1ELb0EEEvNS_9BwdParamsE,@"STO_CUDA_ENTRY STV_DEFAULT"
_ZN10layer_norm13ln_bwd_kernelINS_13Kernel_traitsI13__nv_bfloat16S2_S2_S2_fjLj1280ELj1ELj4ELj1ELj16ENS_18Kernel_traits_baseILj1280ES2_S2_S2_S2_fjLj128EEEEELb0ELb1ELb1ELb0EEEvNS_9BwdParamsE:
.text._ZN10layer_norm13ln_bwd_kernelINS_13Kernel_traitsI13__nv_bfloat16S2_S2_S2_fjLj1280ELj1ELj4ELj1ELj16ENS_18Kernel_traits_baseILj1280ES2_S2_S2_S2_fjLj128EEEEELb0ELb1ELb1ELb0EEEvNS_9BwdParamsE:
[----:B------:R-:W0:Y:S01]  /*0000*/  LDC R1, c[0x0][0x28] ;  /* 0x00000a00ff017b82 */ /* 0x000e220000000800 */
[----:B------:R-:W1:Y:S01]  /*0010*/  S2R R4, SR_TID.X ;  /* 0x0000000000047919 */ /* 0x000e620000002100 */
        /* <DEDUP_REMOVED lines=10> */
[----:B0-----:R-:W-:-:S02]  /*00c0*/  IADD3 R1, R1, -0x140, RZ ;  /* 0xfffffec001017810 */ /* 0x001fc40007ffe0ff */
[----:B------:R-:W-:Y:S02]  /*00d0*/  LEA.HI R0, R7, R2, RZ, 0x3 ;  /* 0x0000000207007211 */ /* 0x000fe400078f18ff */
[----:B-1----:R-:W-:-:S04]  /*00e0*/  LOP3.LUT R3, R4, 0x1f, RZ, 0xc0, !PT ;  /* 0x0000001f04037812 */ /* 0x002fc800078ec0ff */
[----:B------:R-:W-:Y:S01]  /*00f0*/  LOP3.LUT R25, R3, 0x1f, RZ, 0x3c, !PT ;  /* 0x0000001f03197812 */ /* 0x000fe200078e3cff */
[----:B------:R-:W-:-:S03]  /*0100*/  IMAD.MOV.U32 R47, RZ, RZ, R3 ;  /* 0x000000ffff2f7224 */ /* 0x000fc600078e0003 */
[----:B------:R-:W-:-:S04]  /*0110*/  LEA.HI.SX32 R0, R0, R25, 0x1d ;  /* 0x0000001900007211 */ /* 0x000fc800078feaff */
[C---:B------:R-:W-:Y:S02]  /*0120*/  LOP3.LUT P5, RZ, R0.reuse, 0xffffffe0, RZ, 0xc0, !PT ;  /* 0xffffffe000ff7812 */ /* 0x040fe400078ac0ff */
[C---:B------:R-:W-:Y:S02]  /*0130*/  ISETP.GE.U32.AND P4, PT, R0.reuse, 0x40, PT ;  /* 0x000000400000780c */ /* 0x040fe40003f86070 */
[C---:B------:R-:W-:Y:S02]  /*0140*/  ISETP.GE.U32.AND P0, PT, R0.reuse, 0x60, PT ;  /* 0x000000600000780c */ /* 0x040fe40003f06070 */
[C---:B------:R-:W-:Y:S02]  /*0150*/  ISETP.GE.U32.AND P1, PT, R0.reuse, 0x80, PT ;  /* 0x000000800000780c */ /* 0x040fe40003f26070 */
        /* <DEDUP_REMOVED lines=12> */
[----:B------:R-:W-:Y:S01]  /*0220*/  @P3 LOP3.LUT R5, R5, 0x4, RZ, 0xfc, !PT ;  /* 0x0000000405053812 */ /* 0x000fe200078efcff */
[C---:B0-----:R-:W-:Y:S02]  /*0230*/  @P5 IMAD.WIDE.U32 R6, R47.reuse, 0x10, R6 ;  /* 0x000000102f065825 */ /* 0x041fe400078e0006 */
[----:B------:R-:W0:Y:S03]  /*0240*/  @P4 LDC.64 R28, c[0x0][0x278] ;  /* 0x00009e00ff1c4b82 */ /* 0x000e260000000a00 */
[----:B------:R3:W5:Y:S01]  /*0250*/  @P5 LDG.E.128 R164, desc[UR4][R6.64] ;  /* 0x0000000406a45981 */ /* 0x000762000c1e1d00 */
[----:B-1----:R-:W-:-:S04]  /*0260*/  @P5 IMAD.WIDE.U32 R24, R47, 0x10, R24 ;  /* 0x000000102f185825 */ /* 0x002fc800078e0018 */
[----:B------:R-:W1:Y:S01]  /*0270*/  @P0 LDC.64 R30, c[0x0][0x260] ;  /* 0x00009800ff1e0b82 */ /* 0x000e620000000a00 */
[----:B------:R-:W-:Y:S02]  /*0280*/  @P5 LOP3.LUT R47, R47, 0x20, RZ, 0xfc, !PT ;  /* 0x000000202f2f5812 */ /* 0x000fe400078efcff */
[----:B------:R-:W-:Y:S02]  /*0290*/  CS2R R52, SRZ ;  /* 0x0000000000347805 */ /* 0x000fe4000001ff00 */
[----:B------:R-:W-:Y:S01]  /*02a0*/  CS2R R54, SRZ ;  /* 0x0000000000367805 */ /* 0x000fe2000001ff00 */
[----:B------:R4:W5:Y:S01]  /*02b0*/  @P5 LDG.E.128 R64, desc[UR4][R24.64] ;  /* 0x0000000418405981 */ /* 0x000962000c1e1d00 */
[----:B--2---:R-:W-:Y:S01]  /*02c0*/  @P4 IMAD.WIDE.U32 R26, R47, 0x10, R26 ;  /* 0x000000102f1a4825 */ /* 0x004fe200078e001a */
[----:B---3--:R-:W2:Y:S01]  /*02d0*/  S2R R7, SR_CTAID.X ;  /* 0x0000000000077919 */ /* 0x008ea20000002500 */
[----:B------:R-:W3:Y:S01]  /*02e0*/  @P0 LDC.64 R36, c[0x0][0x278] ;  /* 0x00009e00ff240b82 */ /* 0x000ee20000000a00 */
[----:B------:R-:W-:-:S02]  /*02f0*/  CS2R R100, SRZ ;  /* 0x0000000000647805 */ /* 0x000fc4000001ff00 */
[----:B------:R-:W-:Y:S01]  /*0300*/  CS2R R102, SRZ ;  /* 0x0000000000667805 */ /* 0x000fe2000001ff00 */
[----:B------:R4:W5:Y:S01]  /*0310*/  @P4 LDG.E.128 R160, desc[UR4][R26.64] ;  /* 0x000000041aa04981 */ /* 0x000962000c1e1d00 */
[----:B0-----:R-:W-:-:S03]  /*0320*/  @P4 IMAD.WIDE.U32 R32, R47, 0x10, R28 ;  /* 0x000000102f204825 */ /* 0x001fc600078e001c */
[----:B------:R-:W0:Y:S01]  /*0330*/  @P1 LDC.64 R38, c[0x0][0x260] ;  /* 0x00009800ff261b82 */ /* 0x000e220000000a00 */
[----:B------:R-:W-:-:S07]  /*0340*/  @P4 IADD3 R47, R47, 0x20, RZ ;  /* 0x000000202f2f4810 */ /* 0x000fce0007ffe0ff */
[----:B------:R-:W4:Y:S01]  /*0350*/  @P1 LDC.64 R40, c[0x0][0x278] ;  /* 0x00009e00ff281b82 */ /* 0x000f220000000a00 */
[C---:B-1----:R-:W-:Y:S01]  /*0360*/  @P0 IMAD.WIDE.U32 R34, R47.reuse, 0x10, R30 ;  /* 0x000000102f220825 */ /* 0x042fe200078e001e */
[----:B------:R1:W5:Y:S06]  /*0370*/  @P4 LDG.E.128 R20, desc[UR4][R32.64] ;  /* 0x0000000420144981 */ /* 0x00036c000c1e1d00 */
[----:B------:R-:W1:Y:S01]  /*0380*/  @P3 LDC.64 R42, c[0x0][0x260] ;  /* 0x00009800ff2a3b82 */ /* 0x000e620000000a00 */
[C---:B---3--:R-:W-:Y:S01]  /*0390*/  @P0 IMAD.WIDE.U32 R36, R47.reuse, 0x10, R36 ;  /* 0x000000102f240825 */ /* 0x048fe200078e0024 */
[----:B------:R-:W-:Y:S01]  /*03a0*/  @P0 IADD3 R47, R47, 0x20, RZ ;  /* 0x000000202f2f0810 */ /* 0x000fe20007ffe0ff */
[----:B------:R3:W5:Y:S05]  /*03b0*/  @P0 LDG.E.128 R156, desc[UR4][R34.64] ;  /* 0x00000004229c0981 */ /* 0x00076a000c1e1d00 */
[----:B------:R-:W3:Y:S01]  /*03c0*/  @P3 LDC.64 R44, c[0x0][0x278] ;  /* 0x00009e00ff2c3b82 */ /* 0x000ee20000000a00 */
[----:B--2---:R-:W-:Y:S01]  /*03d0*/  LEA R4, R7, R4, 0x2 ;  /* 0x0000000407047211 */ /* 0x004fe200078e10ff */
[C---:B0-----:R-:W-:Y:S01]  /*03e0*/  @P1 IMAD.WIDE.U32 R38, R47.reuse, 0x10, R38 ;  /* 0x000000102f261825 */ /* 0x041fe200078e0026 */
[----:B------:R0:W5:Y:S02]  /*03f0*/  @P0 LDG.E.128 R16, desc[UR4][R36.64] ;  /* 0x0000000424100981 */ /* 0x000164000c1e1d00 */
[----:B------:R-:W-:Y:S01]  /*0400*/  ISETP.GE.AND P2, PT, R4, UR6, PT ;  /* 0x0000000604007c0c */ /* 0x000fe2000bf46270 */
[C---:B----4-:R-:W-:Y:S01]  /*0410*/  @P1 IMAD.WIDE.U32 R40, R47.reuse, 0x10, R40 ;  /* 0x000000102f281825 */ /* 0x050fe200078e0028 */
[----:B------:R2:W5:Y:S03]  /*0420*/  @P1 LDG.E.128 R152, desc[UR4][R38.64] ;  /* 0x0000000426981981 */ /* 0x000566000c1e1d00 */
[----:B------:R-:W-:Y:S01]  /*0430*/  @P1 VIADD R47, R47, 0x20 ;  /* 0x000000202f2f1836 */ /* 0x000fe20000000000 */
[----:B------:R4:W5:Y:S03]  /*0440*/  @P1 LDG.E.128 R12, desc[UR4][R40.64] ;  /* 0x00000004280c1981 */ /* 0x000966000c1e1d00 */
[----:B-1----:R-:W-:Y:S01]  /*0450*/  @P3 IMAD.WIDE.U32 R28, R47, 0x10, R42 ;  /* 0x000000102f1c3825 */ /* 0x002fe200078e002a */
[----:B------:R-:W-:-:S02]  /*0460*/  CS2R R24, SRZ ;  /* 0x0000000000187805 */ /* 0x000fc4000001ff00 */
[----:B------:R-:W-:Y:S01]  /*0470*/  CS2R R26, SRZ ;  /* 0x00000000001a7805 */ /* 0x000fe2000001ff00 */
[----:B---3--:R-:W-:Y:S01]  /*0480*/  @P3 IMAD.WIDE.U32 R30, R47, 0x10, R44 ;  /* 0x000000102f1e3825 */ /* 0x008fe200078e002c */
[----:B------:R1:W5:Y:S01]  /*0490*/  @P3 LDG.E.128 R148, desc[UR4][R28.64] ;  /* 0x000000041c943981 */ /* 0x000362000c1e1d00 */
[----:B------:R-:W-:Y:S02]  /*04a0*/  CS2R R32, SRZ ;  /* 0x0000000000207805 */ /* 0x000fe4000001ff00 */
[----:B------:R-:W-:Y:S02]  /*04b0*/  CS2R R34, SRZ ;  /* 0x0000000000227805 */ /* 0x000fe4000001ff00 */
[----:B0-----:R-:W-:Y:S01]  /*04c0*/  CS2R R36, SRZ ;  /* 0x0000000000247805 */ /* 0x001fe2000001ff00 */
[----:B------:R0:W5:Y:S01]  /*04d0*/  @P3 LDG.E.128 R8, desc[UR4][R30.64] ;  /* 0x000000041e083981 */ /* 0x000162000c1e1d00 */
[----:B--2---:R-:W-:Y:S02]  /*04e0*/  CS2R R38, SRZ ;  /* 0x0000000000267805 */ /* 0x004fe4000001ff00 */
[----:B----4-:R-:W-:-:S02]  /*04f0*/  CS2R R40, SRZ ;  /* 0x0000000000287805 */ /* 0x010fc4000001ff00 */
[----:B------:R-:W-:Y:S02]  /*0500*/  CS2R R42, SRZ ;  /* 0x00000000002a7805 */ /* 0x000fe4000001ff00 */
[----:B------:R-:W-:Y:S02]  /*0510*/  CS2R R44, SRZ ;  /* 0x00000000002c7805 */ /* 0x000fe4000001ff00 */
[----:B------:R-:W-:Y:S02]  /*0520*/  CS2R R46, SRZ ;  /* 0x00000000002e7805 */ /* 0x000fe4000001ff00 */
[----:B-1----:R-:W-:Y:S02]  /*0530*/  CS2R R28, SRZ ;  /* 0x00000000001c7805 */ /* 0x002fe4000001ff00 */
[----:B------:R-:W-:Y:S02]  /*0540*/  CS2R R104, SRZ ;  /* 0x0000000000687805 */ /* 0x000fe4000001ff00 */
[----:B------:R-:W-:-:S02]  /*0550*/  CS2R R106, SRZ ;  /* 0x00000000006a7805 */ /* 0x000fc4000001ff00 */
[----:B------:R-:W-:Y:S02]  /*0560*/  CS2R R68, SRZ ;  /* 0x0000000000447805 */ /* 0x000fe4000001ff00 */
[----:B0-----:R-:W-:Y:S02]  /*0570*/  CS2R R30, SRZ ;  /* 0x00000000001e7805 */ /* 0x001fe4000001ff00 */
        /* <DEDUP_REMOVED lines=46> */
[----:B------:R-:W-:Y:S02]  /*0860*/  @P5 PRMT R165, R166, 0x7632, R165 ;  /* 0x00007632a6a55816 */ /* 0x000fe400000000a5 */
[C---:B------:R-:W-:Y:S01]  /*0870*/  @P5 PRMT R3, R66.reuse, 0x7632, R3 ;  /* 0x0000763242035816 */ /* 0x040fe20000000003 */
[----:B------:R1:W-:Y:S01]  /*0880*/  STL [R1+0x138], R25 ;  /* 0x0001381901007387 */ /* 0x0003e20000100800 */
[----:B------:R-:W-:Y:S01]  /*0890*/  IMAD.U32 R66, R66, 0x10000, RZ ;  /* 0x0001000042427824 */ /* 0x000fe200078e00ff */
[----:B------:R-:W-:-:S02]  /*08a0*/  @P5 PRMT R7, R64, 0x7632, R7 ;  /* 0x0000763240075816 */ /* 0x000fc40000000007 */
[----:B------:R-:W-:Y:S02]  /*08b0*/  ISETP.NE.U32.AND P2, PT, RZ, UR6, PT ;  /* 0x00000006ff007c0c */ /* 0x000fe4000bf45070 */
[----:B0-----:R-:W-:Y:S01]  /*08c0*/  SHF.L.U32 R169, R166, 0x10, RZ ;  /* 0x00000010a6a97819 */ /* 0x001fe200000006ff */
[----:B------:R-:W-:Y:S01]  /*08d0*/  IMAD.U32 R7, R7, 0x10000, RZ ;  /* 0x0001000007077824 */ /* 0x000fe200078e00ff */
[C---:B------:R-:W-:Y:S02]  /*08e0*/  @P5 PRMT R166, R167.reuse, 0x7632, R166 ;  /* 0x00007632a7a65816 */ /* 0x040fe400000000a6 */
[----:B-1----:R-:W-:Y:S01]  /*08f0*/  SHF.L.U32 R25, R167, 0x10, RZ ;  /* 0x00000010a7197819 */ /* 0x002fe200000006ff */
[----:B------:R0:W-:Y:S01]  /*0900*/  STL [R1+0x134], R169 ;  /* 0x000134a901007387 */ /* 0x0001e20000100800 */
[----:B------:R-:W-:Y:S02]  /*0910*/  @P4 PRMT R167, R160, 0x7632, R167 ;  /* 0x00007632a0a74816 */ /* 0x000fe400000000a7 */
[----:B------:R-:W-:Y:S01]  /*0920*/  ISETP.NE.AND.EX P2, PT, RZ, UR7, PT, P2 ;  /* 0x00000007ff007c0c */ /* 0x000fe2000bf45320 */
[----:B------:R1:W-:Y:S01]  /*0930*/  STL [R1+0x130], R25 ;  /* 0x0001301901007387 */ /* 0x0003e20000100800 */
[----:B------:R-:W-:-:S02]  /*0940*/  @P5 PRMT R6, R65, 0x7632, R6 ;  /* 0x0000763241065816 */ /* 0x000fc40000000006 */
[----:B------:R-:W-:Y:S02]  /*0950*/  ISETP.LT.U32.OR P2, PT, R0, 0xa0, !P2 ;  /* 0x000000a00000780c */ /* 0x000fe40005741470 */
[----:B------:R-:W-:Y:S01]  /*0960*/  SHF.L.U32 R0, R168, 0x10, RZ ;  /* 0x00000010a8007819 */ /* 0x000fe200000006ff */
[----:B0-----:R-:W-:Y:S01]  /*0970*/  IMAD.U32 R169, R160, 0x10000, RZ ;  /* 0x00010000a0a97824 */ /* 0x001fe200078e00ff */
[----:B------:R-:W-:Y:S02]  /*0980*/  @P4 PRMT R160, R161, 0x7632, R160 ;  /* 0x00007632a1a04816 */ /* 0x000fe400000000a0 */
[----:B------:R-:W-:Y:S02]  /*0990*/  @P5 PRMT R2, R67, 0x7632, R2 ;  /* 0x0000763243025816 */ /* 0x000fe40000000002 */
[----:B-1----:R-:W-:Y:S01]  /*09a0*/  SHF.L.U32 R25, R161, 0x10, RZ ;  /* 0x00000010a1197819 */ /* 0x002fe200000006ff */
[----:B------:R0:W-:Y:S01]  /*09b0*/  STL [R1+0x12c], R169 ;  /* 0x00012ca901007387 */ /* 0x0001e20000100800 */
[----:B------:R-:W-:Y:S01]  /*09c0*/  @P4 PRMT R161, R162, 0x7632, R161 ;  /* 0x00007632a2a14816 */ /* 0x000fe200000000a1 */
[----:B------:R-:W-:Y:S01]  /*09d0*/  IMAD.U32 R2, R2, 0x10000, RZ ;  /* 0x0001000002027824 */ /* 0x000fe200078e00ff */
[----:B------:R-:W-:Y:S01]  /*09e0*/  SHF.L.U32 R3, R3, 0x10, RZ ;  /* 0x0000001003037819 */ /* 0x000fe200000006ff */
[----:B------:R1:W-:Y:S01]  /*09f0*/  STL [R1+0x128], R25 ;  /* 0x0001281901007387 */ /* 0x0003e20000100800 */
[----:B------:R-:W-:-:S04]  /*0a00*/  LOP3.LUT R5, R5, 0xfffffff7, RZ, 0xc0, !PT ;  /* 0xfffffff705057812 */ /* 0x000fc800078ec0ff */
[----:B------:R-:W-:Y:S02]  /*0a10*/  @P2 LOP3.LUT R5, R5, 0x8, RZ, 0xfc, !PT ;  /* 0x0000000805052812 */ /* 0x000fe400078efcff */
[----:B0-----:R-:W-:Y:S02]  /*0a20*/  SHF.L.U32 R169, R162, 0x10, RZ ;  /* 0x00000010a2a97819 */ /* 0x001fe400000006ff */
[C---:B------:R-:W-:Y:S01]  /*0a30*/  @P4 PRMT R162, R163.reuse, 0x7632, R162 ;  /* 0x00007632a3a24816 */ /* 0x040fe200000000a2 */
[----:B-1----:R-:W-:Y:S01]  /*0a40*/  IMAD.U32 R25, R163, 0x10000, RZ ;  /* 0x00010000a3197824 */ /* 0x002fe200078e00ff */
[C---:B------:R-:W-:Y:S01]  /*0a50*/  @P0 PRMT R163, R156.reuse, 0x7632, R163 ;  /* 0x000076329ca30816 */ /* 0x040fe200000000a3 */
[----:B------:R0:W-:Y:S04]  /*0a60*/  STL [R1+0x124], R169 ;  /* 0x000124a901007387 */ /* 0x0001e80000100800 */
[----:B------:R1:W-:Y:S01]  /*0a70*/  STL [R1+0x120], R25 ;  /* 0x0001201901007387 */ /* 0x0003e20000100800 */
[----:B0-----:R-:W-:-:S02]  /*0a80*/  SHF.L.U32 R169, R156, 0x10, RZ ;  /* 0x000000109ca97819 */ /* 0x001fc400000006ff */
        /* <DEDUP_REMOVED lines=32> */
[----:B------:R-:W-:Y:S01]  /*0c90*/  STL [R1+0xac], R169 ;  /* 0x0000aca901007387 */ /* 0x000fe20000100800 */
[----:B------:R-:W-:Y:S02]  /*0ca0*/  SHF.L.U32 R151, R64, 0x10, RZ ;  /* 0x0000001040977819 */ /* 0x000fe400000006ff */
[----:B------:R-:W-:Y:S01]  /*0cb0*/  @P4 PRMT R64, R21, 0x7632, R64 ;  /* 0x0000763215404816 */ /* 0x000fe20000000040 */
[----:B------:R0:W-:Y:S04]  /*0cc0*/  STL [R1+0xa4], R25 ;  /* 0x0000a41901007387 */ /* 0x0001e80000100800 */
[----:B------:R-:W-:Y:S01]  /*0cd0*/  STL [R1+0x9c], R151 ;  /* 0x00009c9701007387 */ /* 0x000fe20000100800 */
[----:B0-----:R-:W-:-:S02]  /*0ce0*/  SHF.L.U32 R25, R65, 0x10, RZ ;  /* 0x0000001041197819 */ /* 0x001fc400000006ff */
[----:B------:R-:W-:-:S03]  /*0cf0*/  @P4 PRMT R65, R20, 0x7632, R65 ;  /* 0x0000763214414816 */ /* 0x000fc60000000041 */
[----:B------:R0:W-:Y:S04]  /*0d00*/  STL [R1+0x94], R25 ;  /* 0x0000941901007387 */ /* 0x0001e80000100800 */
[----:B------:R1:W-:Y:S01]  /*0d10*/  STL [R1+0x8c], R66 ;  /* 0x00008c4201007387 */ /* 0x0003e20000100800 */
[----:B0-----:R-:W-:Y:S02]  /*0d20*/  SHF.L.U32 R25, R67, 0x10, RZ ;  /* 0x0000001043197819 */ /* 0x001fe400000006ff */
[----:B-1----:R-:W-:-:S03]  /*0d30*/  SHF.L.U32 R66, R20, 0x10, RZ ;  /* 0x0000001014427819 */ /* 0x002fc600000006ff */
        /* <DEDUP_REMOVED lines=34> */
[----:B------:R-:W-:Y:S01]  /*0f60*/  @P3 PRMT R15, R8, 0x7632, R15 ;  /* 0x00007632080f3816 */ /* 0x000fe2000000000f */
[----:B-1----:R-:W-:Y:S02]  /*0f70*/  IMAD.U32 R66, R9, 0x10000, RZ ;  /* 0x0001000009427824 */ /* 0x002fe400078e00ff */
[----:B------:R0:W-:Y:S01]  /*0f80*/  STL [R1+0x24], R25 ;  /* 0x0000241901007387 */ /* 0x0001e20000100800 */
[----:B------:R-:W-:Y:S02]  /*0f90*/  @P3 PRMT R9, R10, 0x7632, R9 ;  /* 0x000076320a093816 */ /* 0x000fe40000000009 */
[----:B0-----:R-:W-:Y:S02]  /*0fa0*/  SHF.L.U32 R25, R8, 0x10, RZ ;  /* 0x0000001008197819 */ /* 0x001fe400000006ff */
[----:B------:R-:W-:-:S03]  /*0fb0*/  @P3 PRMT R8, R11, 0x7632, R8 ;  /* 0x000076320b083816 */ /* 0x000fc60000000008 */
[----:B------:R0:W-:Y:S04]  /*0fc0*/  STL [R1+0x1c], R25 ;  /* 0x00001c1901007387 */ /* 0x0001e80000100800 */
[----:B------:R-:W-:Y:S01]  /*0fd0*/  STL [R1+0x14], R66 ;  /* 0x0000144201007387 */ /* 0x000fe20000100800 */
[----:B0-----:R-:W-:Y:S02]  /*0fe0*/  SHF.L.U32 R25, R10, 0x10, RZ ;  /* 0x000000100a197819 */ /* 0x001fe400000006ff */
[----:B------:R-:W-:Y:S01]  /*0ff0*/  SHF.L.U32 R10, R11, 0x10, RZ ;  /* 0x000000100b0a7819 */ /* 0x000fe200000006ff */
[----:B------:R-:W-:Y:S02]  /*1000*/  IMAD.U32 R11, R165, 0x10000, RZ ;  /* 0x00010000a50b7824 */ /* 0x000fe400078e00ff */
[----:B------:R0:W-:Y:S04]  /*1010*/  STL [R1+0xc], R25 ;  /* 0x00000c1901007387 */ /* 0x0001e80000100800 */
[----:B------:R1:W-:Y:S04]  /*1020*/  STL [R1+0x4], R10 ;  /* 0x0000040a01007387 */ /* 0x0003e80000100800 */
[----:B------:R2:W-:Y:S01]  /*1030*/  STL [R1+0x110], R0 ;  /* 0x0001100001007387 */ /* 0x0005e20000100800 */
[----:B0-----:R-:W-:Y:S01]  /*1040*/  IMAD.MOV.U32 R25, RZ, RZ, RZ ;  /* 0x000000ffff197224 */ /* 0x001fe200078e00ff */
[----:B-1----:R-:W-:-:S02]  /*1050*/  SHF.L.U32 R10, R164, 0x10, RZ ;  /* 0x00000010a40a7819 */ /* 0x002fc400000006ff */
[----:B--2---:R-:W-:-:S03]  /*1060*/  SHF.L.U32 R0, R166, 0x10, RZ ;  /* 0x00000010a6007819 */ /* 0x004fc600000006ff */
        /* <DEDUP_REMOVED lines=31> */
[----:B------:R-:W-:Y:S04]  /*1260*/  STL [R1+0xb0], R11 ;  /* 0x0000b00b01007387 */ /* 0x000fe80000100800 */
[----:B------:R1:W-:Y:S01]  /*1270*/  STL [R1+0xa8], R0 ;  /* 0x0000a80001007387 */ /* 0x0003e20000100800 */
[----:B0-----:R-:W-:-:S05]  /*1280*/  SHF.L.U32 R10, R150, 0x10, RZ ;  /* 0x00000010960a7819 */ /* 0x001fca00000006ff */
[----:B------:R-:W-:Y:S01]  /*1290*/  STL [R1+0xa0], R10 ;  /* 0x0000a00a01007387 */ /* 0x000fe20000100800 */
[----:B-1----:R-:W-:-:S03]  /*12a0*/  SHF.L.U32 R0, R6, 0x10, RZ ;  /* 0x0000001006007819 */ /* 0x002fc600000006ff */
[----:B------:R-:W-:Y:S04]  /*12b0*/  STL [R1+0x98], R7 ;  /* 0x0000980701007387 */ /* 0x000fe80000100800 */
[----:B------:R0:W-:Y:S04]  /*12c0*/  STL [R1+0x90], R0 ;  /* 0x0000900001007387 */ /* 0x0001e80000100800 */
[----:B------:R1:W-:Y:S04]  /*12d0*/  STL [R1+0x88], R3 ;  /* 0x0000880301007387 */ /* 0x0003e80000100800 */
[----:B------:R2:W-:Y:S01]  /*12e0*/  STL [R1+0x80], R2 ;  /* 0x0000800201007387 */ /* 0x0005e20000100800 */
[----:B0-----:R-:W-:-:S02]  /*12f0*/  SHF.L.U32 R0, R65, 0x10, RZ ;  /* 0x0000001041007819 */ /* 0x001fc400000006ff */
[----:B-1----:R-:W-:-:S03]  /*1300*/  SHF.L.U32 R3, R64, 0x10, RZ ;  /* 0x0000001040037819 */ /* 0x002fc600000006ff */
[----:B------:R0:W-:Y:S01]  /*1310*/  STL [R1+0x78], R0 ;  /* 0x0000780001007387 */ /* 0x0001e20000100800 */
[----:B--2---:R-:W-:-:S03]  /*1320*/  IMAD.U32 R2, R21, 0x10000, RZ ;  /* 0x0001000015027824 */ /* 0x004fc600078e00ff */
[----:B------:R1:W-:Y:S04]  /*1330*/  STL [R1+0x70], R3 ;  /* 0x0000700301007387 */ /* 0x0003e80000100800 */
[----:B------:R2:W-:Y:S01]  /*1340*/  STL [R1+0x68], R2 ;  /* 0x0000680201007387 */ /* 0x0005e20000100800 */
[----:B0-----:R-:W-:Y:S02]  /*1350*/  SHF.L.U32 R0, R20, 0x10, RZ ;  /* 0x0000001014007819 */ /* 0x001fe400000006ff */
        /* <DEDUP_REMOVED lines=21> */
[----:B------:R1:W-:Y:S01]  /*14b0*/  STL [R1+0x10], R3 ;  /* 0x0000100301007387 */ /* 0x0003e20000100800 */
[----:B0-----:R-:W-:-:S05]  /*14c0*/  SHF.L.U32 R0, R8, 0x10, RZ ;  /* 0x0000001008007819 */ /* 0x001fca00000006ff */
[----:B------:R1:W-:Y:S04]  /*14d0*/  STL [R1], R0 ;  /* 0x0000000001007387 */ /* 0x0003e80000100800 */
[----:B------:R1:W-:Y:S02]  /*14e0*/  STL [R1+0x8], R2 ;  /* 0x0000080201007387 */ /* 0x0003e40000100800 */
.L_x_607:
[----:B-1----:R-:W0:Y:S08]  /*14f0*/  LDC.64 R2, c[0x0][0x288] ;  /* 0x0000a200ff027b82 */ /* 0x002e300000000a00 */
[----:B------:R-:W1:Y:S08]  /*1500*/  LDC.64 R180, c[0x0][0x280] ;  /* 0x0000a000ffb47b82 */ /* 0x000e700000000a00 */
[----:B--2---:R-:W2:Y:S01]  /*1510*/  LDC.64 R6, c[0x0][0x250] ;  /* 0x00009400ff067b82 */ /* 0x004ea20000000a00 */
[----:B0-----:R-:W-:-:S07]  /*1520*/  IMAD.WIDE R2, R4, 0x4, R2 ;  /* 0x0000000404027825 */ /* 0x001fce00078e0202 */
[----:B---34-:R-:W0:Y:S01]  /*1530*/  LDC.64 R176, c[0x0][0x258] ;  /* 0x00009600ffb07b82 */ /* 0x018e220000000a00 */
[----:B------:R1:W3:Y:S01]  /*1540*/  LDG.E R178, desc[UR4][R2.64] ;  /* 0x0000000402b27981 */ /* 0x0002e2000c1e1900 */
[----:B------:R-:W4:Y:S06]  /*1550*/  S2R R179, SR_TID.X ;  /* 0x0000000000b37919 */ /* 0x000f2c0000002100 */
[----:B------:R-:W4:Y:S01]  /*1560*/  LDC.64 R182, c[0x0][0x2c8] ;  /* 0x0000b200ffb67b82 */ /* 0x000f220000000a00 */
[----:B-1----:R-:W-:-:S04]  /*1570*/  IMAD.WIDE R2, R4, 0x4, R180 ;  /* 0x0000000404027825 */ /* 0x002fc800078e02b4 */
[C---:B--2---:R-:W-:Y:S01]  /*1580*/  IMAD.WIDE R6, R4.reuse, 0x4, R6 ;  /* 0x0000000404067825 */ /* 0x044fe200078e0206 */
[----:B------:R1:W5:Y:S04]  /*1590*/  LDG.E R252, desc[UR4][R2.64] ;  /* 0x0000000402fc7981 */ /* 0x000368000c1e1900 */
[----:B------:R2:W5:Y:S01]  /*15a0*/  LDG.E R212, desc[UR4][R6.64] ;  /* 0x0000000406d47981 */ /* 0x000562000c1e1900 */
[C---:B0-----:R-:W-:Y:S01]  /*15b0*/  IMAD.WIDE R176, R4.reuse, 0x4, R176 ;  /* 0x0000000404b07825 */ /* 0x041fe200078e02b0 */
[----:B-1----:R-:W-:Y:S01]  /*15c0*/  MOV R2, UR9 ;  /* 0x0000000900027c02 */ /* 0x002fe20008000f00 */
[----:B------:R-:W-:Y:S03]  /*15d0*/  BSSY B1, `(.L_x_443) ;  /* 0x0000251000017945 */ /* 0x000fe60003800000 */
[----:B------:R0:W5:Y:S01]  /*15e0*/  LDG.E R6, desc[UR4][R176.64] ;  /* 0x00000004b0067981 */ /* 0x000162000c1e1900 */
[----:B------:R-:W-:-:S05]  /*15f0*/  IMAD R3, R4, R2, RZ ;  /* 0x0000000204037224 */ /* 0x000fca00078e02ff */
[----:B--2---:R-:W-:-:S04]  /*1600*/  SHF.R.S32.HI R7, RZ, 0x1f, R3 ;  /* 0x0000001fff077819 */ /* 0x004fc80000011403 */
[----:B------:R-:W-:Y:S02]  /*1610*/  LEA.HI R7, R7, R3, RZ, 0x3 ;  /* 0x0000000307077211 */ /* 0x000fe400078f18ff */
[----:B----4-:R-:W-:-:S04]  /*1620*/  LOP3.LUT R3, R179, 0x1f, RZ, 0xc0, !PT ;  /* 0x0000001fb3037812 */ /* 0x010fc800078ec0ff */
[----:B------:R-:W-:-:S05]  /*1630*/  LEA.HI.SX32 R7, R7, R3, 0x1d ;  /* 0x0000000307077211 */ /* 0x000fca00078feaff */
[----:B0-----:R-:W-:Y:S01]  /*1640*/  IMAD.WIDE.U32 R176, R7, 0x10, R182 ;  /* 0x0000001007b07825 */ /* 0x001fe200078e00b6 */
[----:B---3--:R-:W-:-:S13]  /*1650*/  ISETP.GT.AND P2, PT, R178, RZ, PT ;  /* 0x000000ffb200720c */ /* 0x008fda0003f44270 */
[----:B------:R-:W-:Y:S05]  /*1660*/  @P2 BRA `(.L_x_444) ;  /* 0x0000000000b02947 */ /* 0x000fea0003800000 */
[----:B------:R-:W-:Y:S01]  /*1670*/  LOP3.LUT P3, RZ, R5, 0x2, RZ, 0xc0, !PT ;  /* 0x0000000205ff7812 */ /* 0x000fe2000786c0ff */
[----:B------:R-:W-:Y:S01]  /*1680*/  BSSY B2, `(.L_x_445) ;  /* 0x0000008000027945 */ /* 0x000fe20003800000 */
[----:B------:R-:W-:-:S11]  /*1690*/  IMAD.MOV.U32 R178, RZ, RZ, R7 ;  /* 0x000000ffffb27224 */ /* 0x000fd600078e0007 */
[----:B------:R-:W-:Y:S05]  /*16a0*/  @!P3 BRA `(.L_x_446) ;  /* 0x000000000014b947 */ /* 0x000fea0003800000 */
[----:B------:R-:W-:-:S04]  /*16b0*/  ISETP.NE.U32.AND P3, PT, RZ, UR14, PT ;  /* 0x0000000eff007c0c */ /* 0x000fc8000bf65070 */
[----:B------:R-:W-:-:S13]  /*16c0*/  ISETP.NE.AND.EX P3, PT, RZ, UR15, PT, P3 ;  /* 0x0000000fff007c0c */ /* 0x000fda000bf65330 */
[----:B------:R-:W-:Y:S05]  /*16d0*/  @!P3 BRA `(.L_x_447) ;  /* 0x000000000004b947 */ /* 0x000fea0003800000 */
[----:B------:R0:W5:Y:S02]  /*16e0*/  LDG.E.128 R148, desc[UR4][R176.64] ;  /* 0x00000004b0947981 */ /* 0x000164000c1e1d00 */
.L_x_447:
[----:B------:R-:W-:-:S07]  /*16f0*/  IADD3 R178, R7, 0x20, RZ ;  /* 0x0000002007b27810 */ /* 0x000fce0007ffe0ff */
.L_x_446:
[----:B------:R-:W-:Y:S05]  /*1700*/  BSYNC B2 ;  /* 0x0000000000027941 */ /* 0x000fea0003800000 */
.L_x_445:
        /* <DEDUP_REMOVED lines=8> */
.L_x_450:
[----:B------:R-:W-:-:S07]  /*1790*/  IADD3 R178, R178, 0x20, RZ ;  /* 0x00000020b2b27810 */ /* 0x000fce0007ffe0ff */
.L_x_449:
[----:B------:R-:W-:Y:S05]  /*17a0*/  BSYNC B2 ;  /* 0x0000000000027941 */ /* 0x000fea0003800000 */
.L_x_448:
[----:B------:R-:W-:Y:S04]  /*17b0*/  BSSY B2, `(.L_x_451) ;  /* 0x0000008000027945 */ /* 0x000fe80003800000 */
[----:B------:R-:W-:Y:S05]  /*17c0*/  @!P0 BRA `(.L_x_452) ;  /* 0x0000000000188947 */ /* 0x000fea0003800000 */
[----:B------:R-:W-:-:S04]  /*17d0*/  ISETP.NE.U32.AND P3, PT, RZ, UR14, PT ;  /* 0x0000000eff007c0c */ /* 0x000fc8000bf65070 */
[----:B------:R-:W-:-:S13]  /*17e0*/  ISETP.NE.AND.EX P3, PT, RZ, UR15, PT, P3 ;  /* 0x0000000fff007c0c */ /* 0x000fda000bf65330 */
[----:B------:R-:W-:Y:S05]  /*17f0*/  @!P3 BRA `(.L_x_453) ;  /* 0x000000000008b947 */ /* 0x000fea0003800000 */
[----:B------:R-:W-:-:S06]  /*1800*/  IMAD.WIDE.U32 R156, R178, 0x10, R182 ;  /* 0x00000010b29c7825 */ /* 0x000fcc00078e00b6 */
[----:B------:R-:W5:Y:S02]  /*1810*/  LDG.E.128 R156, desc[UR4][R156.64] ;  /* 0x000000049c9c7981 */ /* 0x000f64000c1e1d00 */
.L_x_453:
[----:B------:R-:W-:-:S07]  /*1820*/  VIADD R178, R178, 0x20 ;  /* 0x00000020b2b27836 */ /* 0x000fce0000000000 */
.L_x_452:
[----:B------:R-:W-:Y:S05]  /*1830*/  BSYNC B2 ;  /* 0x0000000000027941 */ /* 0x000fea0003800000 */
.L_x_451:
[----:B------:R-:W-:Y:S04]  /*1840*/  BSSY B2, `(.L_x_454) ;  /* 0x0000008000027945 */ /* 0x000fe80003800000 */
[----:B------:R-:W-:Y:S05]  /*1850*/  @!P1 BRA `(.L_x_455) ;  /* 0x0000000000189947 */ /* 0x000fea0003800000 */
[----:B------:R-:W-:-:S04]  /*1860*/  ISETP.NE.U32.AND P3, PT, RZ, UR14, PT ;  /* 0x0000000eff007c0c */ /* 0x000fc8000bf65070 */
[----:B------:R-:W-:-:S13]  /*1870*/  ISETP.NE.AND.EX P3, PT, RZ, UR15, PT, P3 ;  /* 0x0000000fff007c0c */ /* 0x000fda000bf65330 */
[----:B------:R-:W-:Y:S05]  /*1880*/  @!P3 BRA `(.L_x_456) ;  /* 0x000000000008b947 */ /* 0x000fea0003800000 */
[----:B------:R-:W-:-:S06]  /*1890*/  IMAD.WIDE.U32 R160, R178, 0x10, R182 ;  /* 0x00000010b2a07825 */ /* 0x000fcc00078e00b6 */
[----:B------:R-:W5:Y:S02]  /*18a0*/  LDG.E.128 R160, desc[UR4][R160.64] ;  /* 0x00000004a0a07981 */ /* 0x000f64000c1e1d00 */
.L_x_456:
[----:B------:R-:W-:-:S07]  /*18b0*/  IADD3 R178, R178, 0x20, RZ ;  /* 0x00000020b2b27810 */ /* 0x000fce0007ffe0ff */
.L_x_455:
[----:B------:R-:W-:Y:S05]  /*18c0*/  BSYNC B2 ;  /* 0x0000000000027941 */ /* 0x000fea0003800000 */
.L_x_454:
[----:B------:R-:W-:Y:S02]  /*18d0*/  LOP3.LUT P3, RZ, R5, 0x8, RZ, 0xc0, !PT ;  /* 0x0000000805ff7812 */ /* 0x000fe4000786c0ff */
[----:B------:R-:W-:-:S11]  /*18e0*/  CS2R R216, SRZ ;  /* 0x0000000000d87805 */ /* 0x000fd6000001ff00 */
[----:B------:R-:W-:Y:S05]  /*18f0*/  @P3 BRA `(.L_x_457) ;  /* 0x0000002000783947 */ /* 0x000fea0003800000 */
[----:B------:R-:W-:-:S06]  /*1900*/  IMAD.WIDE.U32 R164, R178, 0x10, R182 ;  /* 0x00000010b2a47825 */ /* 0x000fcc00078e00b6 */
[----:B------:R-:W5:Y:S01]  /*1910*/  LDG.E.128 R164, desc[UR4][R164.64] ;  /* 0x00000004a4a47981 */ /* 0x000f62000c1e1d00 */
[----:B------:R-:W-:Y:S05]  /*1920*/  BRA `(.L_x_457) ;  /* 0x00000020006c7947 */ /* 0x000fea0003800000 */
.L_x_444:
[----:B------:R-:W-:Y:S01]  /*1930*/  IADD3 R178, R178, -0x1, RZ ;  /* 0xffffffffb2b27810 */ /* 0x000fe20007ffe0ff */
[----:B------:R-:W-:Y:S01]  /*1940*/  BSSY B2, `(.L_x_458) ;  /* 0x000006f000027945 */ /* 0x000fe20003800000 */
[----:B------:R-:W-:Y:S02]  /*1950*/  LOP3.LUT P3, RZ, R5, 0x2, RZ, 0xc0, !PT ;  /* 0x0000000205ff7812 */ /* 0x000fe4000786c0ff */
[----:B------:R-:W-:Y:S01]  /*1960*/  CS2R R216, SRZ ;  /* 0x0000000000d87805 */ /* 0x000fe2000001ff00 */
[----:B------:R-:W-:Y:S02]  /*1970*/  IMAD.MOV.U32 R221, RZ, RZ, R7 ;  /* 0x000000ffffdd7224 */ /* 0x000fe400078e0007 */
[----:B------:R-:W-:-:S05]  /*1980*/  IMAD R178, R178, R2, RZ ;  /* 0x00000002b2b27224 */ /* 0x000fca00078e02ff */
[----:B------:R-:W-:-:S04]  /*1990*/  SHF.R.S32.HI R179, RZ, 0x1f, R178 ;  /* 0x0000001fffb37819 */ /* 0x000fc800000114b2 */
[----:B------:R-:W-:-:S04]  /*19a0*/  LEA.HI R179, R179, R178, RZ, 0x3 ;  /* 0x000000b2b3b37211 */ /* 0x000fc800078f18ff */
[----:B------:R-:W-:Y:S01]  /*19b0*/  LEA.HI.SX32 R213, R179, R3, 0x1d ;  /* 0x00000003b3d57211 */ /* 0x000fe200078feaff */
[----:B------:R-:W-:Y:S06]  /*19c0*/  @!P3 BRA `(.L_x_459) ;  /* 0x000000040098b947 */ /* 0x000fec0003800000 */
[----:B------:R-:W0:Y:S01]  /*19d0*/  LDC.U8 R180, c[0x0][0x2a0] ;  /* 0x0000a800ffb47b82 */ /* 0x000e220000000000 */
[----:B------:R-:W-:Y:S01]  /*19e0*/  ISETP.NE.U32.AND P3, PT, RZ, UR14, PT ;  /* 0x0000000eff007c0c */ /* 0x000fe2000bf65070 */
[----:B------:R-:W2:Y:S03]  /*19f0*/  LDL R208, [R1+0x13c] ;  /* 0x00013c0001d07983 */ /* 0x000ea60000100800 */
[----:B------:R-:W-:Y:S01]  /*1a00*/  ISETP.NE.AND.EX P3, PT, RZ, UR15, PT, P3 ;  /* 0x0000000fff007c0c */ /* 0x000fe2000bf65330 */
[----:B------:R-:W3:Y:S04]  /*1a10*/  LDL R221, [R1+0x138] ;  /* 0x0001380001dd7983 */ /* 0x000ee80000100800 */
[----:B------:R-:W4:Y:S04]  /*1a20*/  LDL R217, [R1+0x134] ;  /* 0x0001340001d97983 */ /* 0x000f280000100800 */
[----:B------:R-:W4:Y:S04]  /*1a30*/  LDL R216, [R1+0x130] ;  /* 0x0001300001d87983 */ /* 0x000f280000100800 */
[----:B------:R1:W5:Y:S01]  /*1a40*/  @P3 LDG.E.128 R148, desc[UR4][R176.64] ;  /* 0x00000004b0943981 */ /* 0x000362000c1e1d00 */
[----:B0-----:R-:W-:-:S02]  /*1a50*/  ISETP.NE.AND P3, PT, R180, RZ, PT ;  /* 0x000000ffb400720c */ /* 0x001fc40003f65270 */
[----:B------:R-:W0:Y:S08]  /*1a60*/  LDC.64 R180, c[0x0][0x238] ;  /* 0x00008e00ffb47b82 */ /* 0x000e300000000a00 */
[----:B-1----:R-:W1:Y:S01]  /*1a70*/  LDC.64 R176, c[0x0][0x2b8] ;  /* 0x0000ae00ffb07b82 */ /* 0x002e620000000a00 */
[----:B0-----:R-:W-:-:S06]  /*1a80*/  IMAD.WIDE.U32 R180, R7, 0x10, R180 ;  /* 0x0000001007b47825 */ /* 0x001fcc00078e00b4 */
[----:B------:R-:W2:Y:S01]  /*1a90*/  LDG.E.128 R180, desc[UR4][R180.64] ;  /* 0x00000004b4b47981 */ /* 0x000ea2000c1e1d00 */
[----:B-1----:R-:W-:-:S06]  /*1aa0*/  IMAD.WIDE.U32 R176, R213, 0x10, R176 ;  /* 0x00000010d5b07825 */ /* 0x002fcc00078e00b0 */
[----:B------:R-:W3:Y:S01]  /*1ab0*/  LDG.E.128 R176, desc[UR4][R176.64] ;  /* 0x00000004b0b07981 */ /* 0x000ee2000c1e1d00 */
[----:B-----5:R-:W-:Y:S02]  /*1ac0*/  FSEL R239, R212, RZ, !P3 ;  /* 0x000000ffd4ef7208 */ /* 0x020fe40005800000 */
[C---:B--2---:R-:W-:Y:S02]  /*1ad0*/  PRMT R251, R180.reuse, 0x7632, R251 ;  /* 0x00007632b4fb7816 */ /* 0x044fe400000000fb */
[----:B------:R-:W-:Y:S02]  /*1ae0*/  SHF.L.U32 R0, R180, 0x10, RZ ;  /* 0x00000010b4007819 */ /* 0x000fe400000006ff */
[C---:B------:R-:W-:Y:S02]  /*1af0*/  PRMT R180, R183.reuse, 0x7632, R180 ;  /* 0x00007632b7b47816 */ /* 0x040fe400000000b4 */
[----:B------:R-:W-:Y:S02]  /*1b00*/  SHF.L.U32 R241, R183, 0x10, RZ ;  /* 0x00000010b7f17819 */ /* 0x000fe400000006ff */
[----:B------:R-:W2:Y:S01]  /*1b10*/  LDL R183, [R1+0x110] ;  /* 0x0001100001b77983 */ /* 0x000ea20000100800 */
[C---:B------:R-:W-:Y:S01]  /*1b20*/  PRMT R243, R182.reuse, 0x7632, R243 ;  /* 0x00007632b6f37816 */ /* 0x040fe200000000f3 */
[----:B------:R-:W-:-:S02]  /*1b30*/  IMAD.U32 R245, R182, 0x10000, RZ ;  /* 0x00010000b6f57824 */ /* 0x000fc400078e00ff */
[----:B------:R-:W2:Y:S01]  /*1b40*/  LDL R182, [R1+0x10c] ;  /* 0x00010c0001b67983 */ /* 0x000ea20000100800 */
[C---:B------:R-:W-:Y:S02]  /*1b50*/  PRMT R247, R181.reuse, 0x7632, R247 ;  /* 0x00007632b5f77816 */ /* 0x040fe400000000f7 */
[----:B------:R-:W-:Y:S02]  /*1b60*/  SHF.L.U32 R249, R181, 0x10, RZ ;  /* 0x00000010b5f97819 */ /* 0x000fe400000006ff */
[----:B------:R-:W2:Y:S01]  /*1b70*/  LDL R181, [R1+0x108] ;  /* 0x0001080001b57983 */ /* 0x000ea20000100800 */
[----:B------:R-:W-:Y:S01]  /*1b80*/  SHF.L.U32 R251, R251, 0x10, RZ ;  /* 0x00000010fbfb7819 */ /* 0x000fe200000006ff */
[----:B------:R-:W-:Y:S01]  /*1b90*/  IMAD.U32 R247, R247, 0x10000, RZ ;  /* 0x00010000f7f77824 */ /* 0x000fe200078e00ff */
        /* <DEDUP_REMOVED lines=9> */
[----:B------:R-:W-:-:S02]  /*1c30*/  FADD.FTZ R239, -R239, R180 ;  /* 0x000000b4efef7221 */ /* 0x000fc40000010100 */
[----:B------:R-:W2:Y:S01]  /*1c40*/  LDL R180, [R1+0x104] ;  /* 0x0001040001b47983 */ /* 0x000ea20000100800 */
[C---:B---3--:R-:W-:Y:S01]  /*1c50*/  PRMT R250, R176.reuse, 0x7632, R250 ;  /* 0x00007632b0fa7816 */ /* 0x048fe200000000fa */
[----:B------:R-:W-:Y:S01]  /*1c60*/  IMAD.U32 R176, R176, 0x10000, RZ ;  /* 0x00010000b0b07824 */ /* 0x000fe200078e00ff */
[C---:B------:R-:W-:Y:S01]  /*1c70*/  PRMT R246, R177.reuse, 0x7632, R246 ;  /* 0x00007632b1f67816 */ /* 0x040fe200000000f6 */
[C---:B------:R-:W-:Y:S01]  /*1c80*/  FMUL.FTZ R0, R6.reuse, R0 ;  /* 0x0000000006007220 */ /* 0x040fe20000410000 */
[----:B------:R-:W-:Y:S01]  /*1c90*/  SHF.L.U32 R177, R177, 0x10, RZ ;  /* 0x00000010b1b17819 */ /* 0x000fe200000006ff */
[----:B------:R-:W-:Y:S01]  /*1ca0*/  FMUL.FTZ R249, R6, R249 ;  /* 0x000000f906f97220 */ /* 0x000fe20000410000 */
[----:B------:R-:W-:Y:S01]  /*1cb0*/  SHF.L.U32 R250, R250, 0x10, RZ ;  /* 0x00000010fafa7819 */ /* 0x000fe200000006ff */
[----:B------:R-:W-:Y:S01]  /*1cc0*/  FMUL.FTZ R251, R6, R251 ;  /* 0x000000fb06fb7220 */ /* 0x000fe20000410000 */
[-C--:B------:R-:W-:Y:S01]  /*1cd0*/  FMUL.FTZ R208, R208, R176.reuse ;  /* 0x000000b0d0d07220 */ /* 0x080fe20000410000 */
[----:B------:R-:W-:Y:S01]  /*1ce0*/  FADD.FTZ R68, R68, R176 ;  /* 0x000000b044447221 */ /* 0x000fe20000010000 */
[----:B------:R-:W-:Y:S01]  /*1cf0*/  FFMA.FTZ R24, R0, R176, R24 ;  /* 0x000000b000187223 */ /* 0x000fe20000010018 */
[----:B------:R-:W-:Y:S01]  /*1d00*/  FADD.FTZ R70, R70, R177 ;  /* 0x000000b146467221 */ /* 0x000fe20000010000 */
[-C--:B------:R-:W-:Y:S01]  /*1d10*/  FFMA.FTZ R26, R249, R177.reuse, R26 ;  /* 0x000000b1f91a7223 */ /* 0x080fe2000001001a */
[----:B------:R-:W-:Y:S01]  /*1d20*/  FMUL.FTZ R248, R221, R177 ;  /* 0x000000b1ddf87220 */ /* 0x000fe20000410000 */
[----:B------:R-:W-:Y:S01]  /*1d30*/  FADD.FTZ R69, R69, R250 ;  /* 0x000000fa45457221 */ /* 0x000fe20000010000 */
[----:B------:R-:W-:Y:S01]  /*1d40*/  FFMA.FTZ R25, R251, R250, R25 ;  /* 0x000000fafb197223 */ /* 0x000fe20000010019 */
[----:B------:R-:W-:Y:S01]  /*1d50*/  FADD.FTZ R177, RZ, R208 ;  /* 0x000000d0ffb17221 */ /* 0x000fe20000010000 */
[----:B------:R-:W-:Y:S01]  /*1d60*/  FFMA.FTZ R176, R0, R208, RZ ;  /* 0x000000d000b07223 */ /* 0x000fe200000100ff */
[----:B------:R-:W-:Y:S01]  /*1d70*/  SHF.L.U32 R246, R246, 0x10, RZ ;  /* 0x00000010f6f67819 */ /* 0x000fe200000006ff */
[----:B------:R-:W-:Y:S01]  /*1d80*/  FMUL.FTZ R247, R6, R247 ;  /* 0x000000f706f77220 */ /* 0x000fe20000410000 */
[----:B------:R-:W-:-:S02]  /*1d90*/  PRMT R242, R178, 0x7632, R242 ;  /* 0x00007632b2f27816 */ /* 0x000fc400000000f2 */
[----:B------:R-:W-:Y:S01]  /*1da0*/  SHF.L.U32 R178, R178, 0x10, RZ ;  /* 0x00000010b2b27819 */ /* 0x000fe200000006ff */
[----:B------:R-:W-:Y:S01]  /*1db0*/  FADD.FTZ R71, R71, R246 ;  /* 0x000000f647477221 */ /* 0x000fe20000010000 */
[----:B------:R-:W-:Y:S01]  /*1dc0*/  FFMA.FTZ R27, R247, R246, R27 ;  /* 0x000000f6f71b7223 */ /* 0x000fe2000001001b */
[----:B------:R-:W-:Y:S02]  /*1dd0*/  IMAD.U32 R242, R242, 0x10000, RZ ;  /* 0x00010000f2f27824 */ /* 0x000fe400078e00ff */
[C---:B------:R-:W-:Y:S01]  /*1de0*/  FMUL.FTZ R243, R6.reuse, R243 ;  /* 0x000000f306f37220 */ /* 0x040fe20000410000 */
[----:B------:R-:W-:Y:S01]  /*1df0*/  FMUL.FTZ R245, R6, R245 ;  /* 0x000000f506f57220 */ /* 0x000fe20000410000 */
[----:B----4-:R-:W-:Y:S01]  /*1e00*/  FMUL.FTZ R244, R217, R178 ;  /* 0x000000b2d9f47220 */ /* 0x010fe20000410000 */
[----:B------:R-:W-:Y:S01]  /*1e10*/  PRMT R238, R179, 0x7632, R238 ;  /* 0x00007632b3ee7816 */ /* 0x000fe200000000ee */
[----:B------:R-:W-:Y:S01]  /*1e20*/  FADD.FTZ R73, R73, R242 ;  /* 0x000000f249497221 */ /* 0x000fe20000010000 */
[----:B------:R-:W-:Y:S01]  /*1e30*/  FFMA.FTZ R29, R243, R242, R29 ;  /* 0x000000f2f31d7223 */ /* 0x000fe2000001001d */
[----:B------:R-:W-:Y:S01]  /*1e40*/  IMAD.U32 R179, R179, 0x10000, RZ ;  /* 0x00010000b3b37824 */ /* 0x000fe200078e00ff */
        /* <DEDUP_REMOVED lines=11> */
[----:B------:R-:W-:Y:S02]  /*1f00*/  VIADD R221, R7, 0x20 ;  /* 0x0000002007dd7836 */ /* 0x000fe40000000000 */
        /* <DEDUP_REMOVED lines=18> */
.L_x_459:
[----:B------:R-:W-:Y:S05]  /*2030*/  BSYNC B2 ;  /* 0x0000000000027941 */ /* 0x000fea0003800000 */
.L_x_458:
[----:B------:R-:W-:Y:S01]  /*2040*/  LOP3.LUT P3, RZ, R5, 0x1, RZ, 0xc0, !PT ;  /* 0x0000000105ff7812 */ /* 0x000fe2000786c0ff */
[----:B------:R-:W-:-:S12]  /*2050*/  BSSY B2, `(.L_x_460) ;  /* 0x000006a000027945 */ /* 0x000fd80003800000 */
[----:B------:R-:W-:Y:S05]  /*2060*/  @!P3 BRA `(.L_x_461) ;  /* 0x0000000400a0b947 */ /* 0x000fea0003800000 */
[----:B------:R-:W0:Y:S01]  /*2070*/  LDC.64 R178, c[0x0][0x2c8] ;  /* 0x0000b200ffb27b82 */ /* 0x000e220000000a00 */
[----:B------:R-:W-:Y:S01]  /*2080*/  ISETP.NE.U32.AND P3, PT, RZ, UR14, PT ;  /* 0x0000000eff007c0c */ /* 0x000fe2000bf65070 */
[----:B------:R-:W2:Y:S03]  /*2090*/  LDL R233, [R1+0x12c] ;  /* 0x00012c0001e97983 */ /* 0x000ea60000100800 */
[----:B------:R-:W-:Y:S01]  /*20a0*/  ISETP.NE.AND.EX P3, PT, RZ, UR15, PT, P3 ;  /* 0x0000000fff007c0c */ /* 0x000fe2000bf65330 */
[----:B------:R-:W3:Y:S02]  /*20b0*/  LDL R229, [R1+0x128] ;  /* 0x0001280001e57983 */ /* 0x000ee40000100800 */
[----:B------:R-:W1:Y:S02]  /*20c0*/  LDC.U8 R176, c[0x0][0x2a0] ;  /* 0x0000a800ffb07b82 */ /* 0x000e640000000000 */
[----:B------:R-:W4:Y:S06]  /*20d0*/  LDL R225, [R1+0x124] ;  /* 0x0001240001e17983 */ /* 0x000f2c0000100800 */
[----:B------:R-:W1:Y:S02]  /*20e0*/  LDC.64 R180, c[0x0][0x2b8] ;  /* 0x0000ae00ffb47b82 */ /* 0x000e640000000a00 */
[----:B0-----:R-:W-:-:S05]  /*20f0*/  @P3 IMAD.WIDE.U32 R8, R221, 0x10, R178 ;  /* 0x00000010dd083825 */ /* 0x001fca00078e00b2 */
[----:B------:R0:W5:Y:S01]  /*2100*/  @P3 LDG.E.128 R152, desc[UR4][R8.64] ;  /* 0x0000000408983981 */ /* 0x000162000c1e1d00 */
[----:B-1----:R-:W-:Y:S02]  /*2110*/  ISETP.NE.AND P3, PT, R176, RZ, PT ;  /* 0x000000ffb000720c */ /* 0x002fe40003f65270 */
[----:B------:R-:W1:Y:S02]  /*2120*/  LDC.64 R176, c[0x0][0x238] ;  /* 0x00008e00ffb07b82 */ /* 0x000e640000000a00 */
[----:B-1----:R-:W-:-:S06]  /*2130*/  IMAD.WIDE.U32 R176, R221, 0x10, R176 ;  /* 0x00000010ddb07825 */ /* 0x002fcc00078e00b0 */
[----:B------:R-:W2:Y:S01]  /*2140*/  LDG.E.128 R176, desc[UR4][R176.64] ;  /* 0x00000004b0b07981 */ /* 0x000ea2000c1e1d00 */
[----:B------:R-:W-:-:S06]  /*2150*/  IMAD.WIDE.U32 R180, R213, 0x10, R180 ;  /* 0x00000010d5b47825 */ /* 0x000fcc00078e00b4 */
[----:B------:R-:W3:Y:S01]  /*2160*/  LDG.E.128 R180, desc[UR4][R180.64] ;  /* 0x00000004b4b47981 */ /* 0x000ee2000c1e1d00 */
[----:B0----5:R-:W-:Y:S02]  /*2170*/  FSEL R9, R212, RZ, !P3 ;  /* 0x000000ffd4097208 */ /* 0x021fe40005800000 */
[C---:B--2---:R-:W-:Y:S02]  /*2180*/  PRMT R8, R179.reuse, 0x7632, R8 ;  /* 0x00007632b3087816 */ /* 0x044fe40000000008 */
[----:B------:R-:W-:Y:S02]  /*2190*/  SHF.L.U32 R209, R179, 0x10, RZ ;  /* 0x00000010b3d17819 */ /* 0x000fe400000006ff */
[----:B------:R-:W2:Y:S01]  /*21a0*/  LDL R179, [R1+0x100] ;  /* 0x0001000001b37983 */ /* 0x000ea20000100800 */
[C---:B------:R-:W-:Y:S01]  /*21b0*/  PRMT R211, R178.reuse, 0x7632, R211 ;  /* 0x00007632b2d37816 */ /* 0x040fe200000000d3 */
[----:B------:R-:W-:Y:S01]  /*21c0*/  IMAD.U32 R226, R178, 0x10000, RZ ;  /* 0x00010000b2e27824 */ /* 0x000fe200078e00ff */
[----:B------:R-:W-:Y:S01]  /*21d0*/  PRMT R232, R176, 0x7632, R232 ;  /* 0x00007632b0e87816 */ /* 0x000fe200000000e8 */
[----:B------:R-:W2:Y:S01]  /*21e0*/  LDL R178, [R1+0xfc] ;  /* 0x0000fc0001b27983 */ /* 0x000ea20000100800 */
[----:B------:R-:W-:-:S02]  /*21f0*/  PRMT R228, R177, 0x7632, R228 ;  /* 0x00007632b1e47816 */ /* 0x000fc400000000e4 */
[----:B------:R-:W-:Y:S02]  /*2200*/  SHF.L.U32 R237, R176, 0x10, RZ ;  /* 0x00000010b0ed7819 */ /* 0x000fe400000006ff */
[----:B------:R-:W-:Y:S01]  /*2210*/  SHF.L.U32 R230, R177, 0x10, RZ ;  /* 0x00000010b1e67819 */ /* 0x000fe200000006ff */
[----:B------:R-:W-:Y:S01]  /*2220*/  IMAD.U32 R228, R228, 0x10000, RZ ;  /* 0x00010000e4e47824 */ /* 0x000fe200078e00ff */
[----:B------:R-:W-:Y:S01]  /*2230*/  SHF.L.U32 R232, R232, 0x10, RZ ;  /* 0x00000010e8e87819 */ /* 0x000fe200000006ff */
[----:B------:R-:W2:Y:S01]  /*2240*/  LDL R177, [R1+0xf8] ;  /* 0x0000f80001b17983 */ /* 0x000ea20000100800 */
        /* <DEDUP_REMOVED lines=10> */
[C---:B---3--:R-:W-:Y:S01]  /*22f0*/  PRMT R10, R183.reuse, 0x7632, R10 ;  /* 0x00007632b70a7816 */ /* 0x048fe2000000000a */
[----:B------:R-:W-:Y:S01]  /*2300*/  IMAD.U32 R8, R183, 0x10000, RZ ;  /* 0x00010000b7087824 */ /* 0x000fe200078e00ff */
[----:B------:R-:W3:Y:S04]  /*2310*/  LDL R176, [R1+0xf4] ;  /* 0x0000f40001b07983 */ /* 0x000ee80000100800 */
[----:B------:R-:W3:Y:S01]  /*2320*/  LDL R183, [R1+0x120] ;  /* 0x0001200001b77983 */ /* 0x000ee20000100800 */
[C---:B------:R-:W-:Y:S01]  /*2330*/  PRMT R231, R180.reuse, 0x7632, R231 ;  /* 0x00007632b4e77816 */ /* 0x040fe200000000e7 */
[----:B------:R-:W-:-:S02]  /*2340*/  IMAD.U32 R180, R180, 0x10000, RZ ;  /* 0x00010000b4b47824 */ /* 0x000fc400078e00ff */
[C---:B------:R-:W-:Y:S01]  /*2350*/  FMUL.FTZ R232, R6.reuse, R232 ;  /* 0x000000e806e87220 */ /* 0x040fe20000410000 */
[----:B------:R-:W-:Y:S01]  /*2360*/  SHF.L.U32 R231, R231, 0x10, RZ ;  /* 0x00000010e7e77819 */ /* 0x000fe200000006ff */
[----:B------:R-:W-:Y:S01]  /*2370*/  FMUL.FTZ R237, R6, R237 ;  /* 0x000000ed06ed7220 */ /* 0x000fe20000410000 */
[----:B------:R-:W-:Y:S01]  /*2380*/  FMUL.FTZ R233, R233, R180 ;  /* 0x000000b4e9e97220 */ /* 0x000fe20000410000 */
[C---:B------:R-:W-:Y:S02]  /*2390*/  PRMT R227, R181.reuse, 0x7632, R227 ;  /* 0x00007632b5e37816 */ /* 0x040fe400000000e3 */
[----:B------:R-:W-:Y:S01]  /*23a0*/  SHF.L.U32 R181, R181, 0x10, RZ ;  /* 0x00000010b5b57819 */ /* 0x000fe200000006ff */
[----:B------:R-:W-:Y:S01]  /*23b0*/  FADD.FTZ R77, R77, R231 ;  /* 0x000000e74d4d7221 */ /* 0x000fe20000010000 */
[----:B------:R-:W-:Y:S01]  /*23c0*/  FFMA.FTZ R33, R232, R231, R33 ;  /* 0x000000e7e8217223 */ /* 0x000fe20000010021 */
[----:B------:R-:W-:Y:S01]  /*23d0*/  FADD.FTZ R217, R217, R233 ;  /* 0x000000e9d9d97221 */ /* 0x000fe20000010000 */
[----:B------:R-:W-:Y:S01]  /*23e0*/  FFMA.FTZ R216, R237, R233, R216 ;  /* 0x000000e9edd87223 */ /* 0x000fe200000100d8 */
[----:B------:R-:W-:Y:S01]  /*23f0*/  SHF.L.U32 R227, R227, 0x10, RZ ;  /* 0x00000010e3e37819 */ /* 0x000fe200000006ff */
[C---:B------:R-:W-:Y:S01]  /*2400*/  FMUL.FTZ R228, R6.reuse, R228 ;  /* 0x000000e406e47220 */ /* 0x040fe20000410000 */
[----:B------:R-:W-:Y:S01]  /*2410*/  FMUL.FTZ R230, R6, R230 ;  /* 0x000000e606e67220 */ /* 0x000fe20000410000 */
[----:B------:R-:W-:Y:S01]  /*2420*/  FMUL.FTZ R229, R229, R181 ;  /* 0x000000b5e5e57220 */ /* 0x000fe20000410000 */
[C---:B------:R-:W-:Y:S01]  /*2430*/  PRMT R210, R182.reuse, 0x7632, R210 ;  /* 0x00007632b6d27816 */ /* 0x040fe200000000d2 */
[----:B------:R-:W-:Y:S01]  /*2440*/  FADD.FTZ R79, R79, R227 ;  /* 0x000000e34f4f7221 */ /* 0x000fe20000010000 */
[----:B------:R-:W-:Y:S01]  /*2450*/  SHF.L.U32 R182, R182, 0x10, RZ ;  /* 0x00000010b6b67819 */ /* 0x000fe200000006ff */
[----:B------:R-:W-:Y:S01]  /*2460*/  FFMA.FTZ R35, R228, R227, R35 ;  /* 0x000000e3e4237223 */ /* 0x000fe20000010023 */
[----:B------:R-:W-:Y:S01]  /*2470*/  FMUL.FTZ R211, R6, R211 ;  /* 0x000000d306d37220 */ /* 0x000fe20000410000 */
[----:B------:R-:W-:-:S02]  /*2480*/  IMAD.U32 R210, R210, 0x10000, RZ ;  /* 0x00010000d2d27824 */ /* 0x000fc400078e00ff */
[C---:B------:R-:W-:Y:S01]  /*2490*/  FMUL.FTZ R226, R6.reuse, R226 ;  /* 0x000000e206e27220 */ /* 0x040fe20000410000 */
[----:B----4-:R-:W-:Y:S01]  /*24a0*/  FMUL.FTZ R225, R225, R182 ;  /* 0x000000b6e1e17220 */ /* 0x010fe20000410000 */
[----:B------:R-:W-:Y:S01]  /*24b0*/  FMUL.FTZ R209, R6, R209 ;  /* 0x000000d106d17220 */ /* 0x000fe20000410000 */
[----:B------:R-:W-:Y:S01]  /*24c0*/  FADD.FTZ R81, R81, R210 ;  /* 0x000000d251517221 */ /* 0x000fe20000010000 */
[----:B------:R-:W-:Y:S01]  /*24d0*/  FFMA.FTZ R37, R211, R210, R37 ;  /* 0x000000d2d3257223 */ /* 0x000fe20000010025 */
[----:B------:R-:W-:Y:S01]  /*24e0*/  SHF.L.U32 R10, R10, 0x10, RZ ;  /* 0x000000100a0a7819 */ /* 0x000fe200000006ff */
[----:B------:R-:W-:Y:S01]  /*24f0*/  FADD.FTZ R82, R82, R8 ;  /* 0x0000000852527221 */ /* 0x000fe20000010000 */
[----:B------:R-:W-:Y:S01]  /*2500*/  FFMA.FTZ R38, R209, R8, R38 ;  /* 0x00000008d1267223 */ /* 0x000fe20000010026 */
[----:B------:R-:W-:Y:S02]  /*2510*/  FMUL.FTZ R9, R6, R9 ;  /* 0x0000000906097220 */ /* 0x000fe40000410000 */
[----:B------:R-:W-:-:S02]  /*2520*/  FADD.FTZ R83, R83, R10 ;  /* 0x0000000a53537221 */ /* 0x000fc40000010000 */
[----:B------:R-:W-:Y:S01]  /*2530*/  FFMA.FTZ R39, R9, R10, R39 ;  /* 0x0000000a09277223 */ /* 0x000fe20000010027 */
        /* <DEDUP_REMOVED lines=21> */
[----:B---3--:R-:W-:Y:S01]  /*2690*/  FMUL.FTZ R10, R176, R10 ;  /* 0x0000000ab00a7220 */ /* 0x008fe20000410000 */
[----:B------:R-:W-:-:S04]  /*26a0*/  FMUL.FTZ R8, R183, R8 ;  /* 0x00000008b7087220 */ /* 0x000fc80000410000 */
[----:B------:R-:W-:Y:S01]  /*26b0*/  FADD.FTZ R217, R217, R8 ;  /* 0x00000008d9d97221 */ /* 0x000fe20000010000 */
[----:B------:R-:W-:-:S03]  /*26c0*/  FFMA.FTZ R216, R209, R8, R216 ;  /* 0x00000008d1d87223 */ /* 0x000fc600000100d8 */
[----:B------:R-:W-:Y:S01]  /*26d0*/  FADD.FTZ R217, R217, R10 ;  /* 0x0000000ad9d97221 */ /* 0x000fe20000010000 */
[----:B------:R-:W-:-:S07]  /*26e0*/  FFMA.FTZ R216, R9, R10, R216 ;  /* 0x0000000a09d87223 */ /* 0x000fce00000100d8 */
.L_x_461:
[----:B------:R-:W-:Y:S05]  /*26f0*/  BSYNC B2 ;  /* 0x0000000000027941 */ /* 0x000fea0003800000 */
.L_x_460:
[----:B------:R-:W-:Y:S04]  /*2700*/  BSSY B2, `(.L_x_462) ;  /* 0x000006a000027945 */ /* 0x000fe80003800000 */
        /* <DEDUP_REMOVED lines=11> */
[----:B-1----:R-:W-:Y:S01]  /*27c0*/  ISETP.NE.AND P3, PT, R178, RZ, PT ;  /* 0x000000ffb200720c */ /* 0x002fe20003f65270 */
[----:B0-----:R-:W0:Y:S01]  /*27d0*/  LDC.64 R176, c[0x0][0x238] ;  /* 0x00008e00ffb07b82 */ /* 0x001e220000000a00 */
[----:B------:R-:W-:-:S06]  /*27e0*/  IMAD.WIDE.U32 R180, R213, 0x10, R180 ;  /* 0x00000010d5b47825 */ /* 0x000fcc00078e00b4 */
[----:B------:R-:W2:Y:S01]  /*27f0*/  LDG.E.128 R180, desc[UR4][R180.64] ;  /* 0x00000004b4b47981 */ /* 0x000ea2000c1e1d00 */
[----:B0-----:R-:W-:-:S06]  /*2800*/  IMAD.WIDE.U32 R176, R221, 0x10, R176 ;  /* 0x00000010ddb07825 */ /* 0x001fcc00078e00b0 */
[----:B------:R-:W3:Y:S01]  /*2810*/  LDG.E.128 R176, desc[UR4][R176.64] ;  /* 0x00000004b0b07981 */ /* 0x000ee2000c1e1d00 */
[----:B-----5:R-:W-:Y:S02]  /*2820*/  FSEL R193, R212, RZ, !P3 ;  /* 0x000000ffd4c17208 */ /* 0x020fe40005800000 */
[C---:B--2---:R-:W-:Y:S01]  /*2830*/  PRMT R219, R180.reuse, 0x7632, R219 ;  /* 0x00007632b4db7816 */ /* 0x044fe200000000db */
[----:B------:R-:W-:Y:S01]  /*2840*/  IMAD.U32 R180, R180, 0x10000, RZ ;  /* 0x00010000b4b47824 */ /* 0x000fe200078e00ff */
[C---:B---3--:R-:W-:Y:S02]  /*2850*/  PRMT R188, R176.reuse, 0x7632, R188 ;  /* 0x00007632b0bc7816 */ /* 0x048fe400000000bc */
[----:B------:R-:W-:Y:S02]  /*2860*/  SHF.L.U32 R235, R176, 0x10, RZ ;  /* 0x00000010b0eb7819 */ /* 0x000fe400000006ff */
[C---:B------:R-:W-:Y:S02]  /*2870*/  PRMT R176, R179.reuse, 0x7632, R176 ;  /* 0x00007632b3b07816 */ /* 0x040fe400000000b0 */
[----:B------:R-:W-:-:S02]  /*2880*/  SHF.L.U32 R187, R179, 0x10, RZ ;  /* 0x00000010b3bb7819 */ /* 0x000fc400000006ff */
[----:B------:R-:W2:Y:S01]  /*2890*/  LDL R179, [R1+0xf0] ;  /* 0x0000f00001b37983 */ /* 0x000ea20000100800 */
[C---:B------:R-:W-:Y:S01]  /*28a0*/  PRMT R191, R178.reuse, 0x7632, R191 ;  /* 0x00007632b2bf7816 */ /* 0x040fe200000000bf */
[----:B------:R-:W-:Y:S02]  /*28b0*/  IMAD.U32 R186, R178, 0x10000, RZ ;  /* 0x00010000b2ba7824 */ /* 0x000fe400078e00ff */
[----:B------:R-:W3:Y:S01]  /*28c0*/  LDL R178, [R1+0xec] ;  /* 0x0000ec0001b27983 */ /* 0x000ee20000100800 */
[C---:B------:R-:W-:Y:S02]  /*28d0*/  PRMT R190, R177.reuse, 0x7632, R190 ;  /* 0x00007632b1be7816 */ /* 0x040fe400000000be */
[----:B------:R-:W-:Y:S02]  /*28e0*/  SHF.L.U32 R185, R177, 0x10, RZ ;  /* 0x00000010b1b97819 */ /* 0x000fe400000006ff */
[----:B------:R-:W3:Y:S01]  /*28f0*/  LDL R177, [R1+0xe8] ;  /* 0x0000e80001b17983 */ /* 0x000ee20000100800 */
[----:B------:R-:W-:Y:S01]  /*2900*/  SHF.L.U32 R188, R188, 0x10, RZ ;  /* 0x00000010bcbc7819 */ /* 0x000fe200000006ff */
[----:B------:R-:W-:Y:S01]  /*2910*/  IMAD.U32 R190, R190, 0x10000, RZ ;  /* 0x00010000bebe7824 */ /* 0x000fe200078e00ff */
[----:B------:R-:W-:Y:S01]  /*2920*/  SHF.L.U32 R191, R191, 0x10, RZ ;  /* 0x00000010bfbf7819 */ /* 0x000fe200000006ff */
[----:B------:R-:W-:Y:S01]  /*2930*/  FMUL.FTZ R222, R189, R180 ;  /* 0x000000b4bdde7220 */ /* 0x000fe20000410000 */
[----:B------:R-:W-:Y:S01]  /*2940*/  SHF.L.U32 R176, R176, 0x10, RZ ;  /* 0x00000010b0b07819 */ /* 0x000fe200000006ff */
[----:B------:R-:W3:Y:S01]  /*2950*/  LDL R189, [R1+0xe4] ;  /* 0x0000e40001bd7983 */ /* 0x000ee20000100800 */
        /* <DEDUP_REMOVED lines=8> */
[----:B------:R-:W3:Y:S01]  /*29e0*/  LDL R176, [R1+0xe0] ;  /* 0x0000e00001b07983 */ /* 0x000ee20000100800 */
[----:B------:R-:W-:Y:S01]  /*29f0*/  SHF.L.U32 R219, R219, 0x10, RZ ;  /* 0x00000010dbdb7819 */ /* 0x000fe200000006ff */
[C---:B------:R-:W-:Y:S01]  /*2a00*/  FMUL.FTZ R188, R6.reuse, R188 ;  /* 0x000000bc06bc7220 */ /* 0x040fe20000410000 */
[----:B------:R-:W-:Y:S01]  /*2a10*/  FMUL.FTZ R235, R6, R235 ;  /* 0x000000eb06eb7220 */ /* 0x000fe20000410000 */
[----:B------:R-:W-:Y:S01]  /*2a20*/  PRMT R215, R181, 0x7632, R215 ;  /* 0x00007632b5d77816 */ /* 0x000fe200000000d7 */
[----:B------:R-:W-:Y:S01]  /*2a30*/  FADD.FTZ R217, R217, R222 ;  /* 0x000000ded9d97221 */ /* 0x000fe20000010000 */
[----:B------:R-:W-:Y:S01]  /*2a40*/  SHF.L.U32 R181, R181, 0x10, RZ ;  /* 0x00000010b5b57819 */ /* 0x000fe200000006ff */
[----:B------:R-:W-:Y:S01]  /*2a50*/  FADD.FTZ R85, R85, R219 ;  /* 0x000000db55557221 */ /* 0x000fe20000010000 */
[----:B------:R-:W-:Y:S01]  /*2a60*/  FFMA.FTZ R41, R188, R219, R41 ;  /* 0x000000dbbc297223 */ /* 0x000fe20000010029 */
        /* <DEDUP_REMOVED lines=19> */
[----:B------:R-:W-:-:S03]  /*2ba0*/  FMUL.FTZ R187, R6, R187 ;  /* 0x000000bb06bb7220 */ /* 0x000fc60000410000 */
        /* <DEDUP_REMOVED lines=11> */
[----:B------:R-:W-:-:S02]  /*2c60*/  VIADD R221, R221, 0x20 ;  /* 0x00000020dddd7836 */ /* 0x000fc40000000000 */
[----:B--2---:R-:W-:-:S04]  /*2c70*/  FMUL.FTZ R219, R179, R219 ;  /* 0x000000dbb3db7220 */ /* 0x004fc80000410000 */
[----:B------:R-:W-:Y:S01]  /*2c80*/  FADD.FTZ R217, R217, R219 ;  /* 0x000000dbd9d97221 */ /* 0x000fe20000010000 */
[----:B------:R-:W-:Y:S01]  /*2c90*/  FFMA.FTZ R216, R188, R219, R216 ;  /* 0x000000dbbcd87223 */ /* 0x000fe200000100d8 */
[----:B---3--:R-:W-:Y:S02]  /*2ca0*/  FMUL.FTZ R215, R178, R215 ;  /* 0x000000d7b2d77220 */ /* 0x008fe40000410000 */
[----:B------:R-:W-:Y:S01]  /*2cb0*/  FADD.FTZ R217, R217, R218 ;  /* 0x000000dad9d97221 */ /* 0x000fe20000010000 */
[----:B------:R-:W-:-:S03]  /*2cc0*/  FFMA.FTZ R216, R185, R218, R216 ;  /* 0x000000dab9d87223 */ /* 0x000fc600000100d8 */
[----:B------:R-:W-:Y:S01]  /*2cd0*/  FADD.FTZ R217, R217, R215 ;  /* 0x000000d7d9d97221 */ /* 0x000fe20000010000 */
[----:B------:R-:W-:Y:S01]  /*2ce0*/  FFMA.FTZ R216, R190, R215, R216 ;  /* 0x000000d7bed87223 */ /* 0x000fe200000100d8 */
[----:B------:R-:W-:Y:S02]  /*2cf0*/  FMUL.FTZ R192, R177, R192 ;  /* 0x000000c0b1c07220 */ /* 0x000fe40000410000 */
[----:B------:R-:W-:Y:S01]  /*2d00*/  FADD.FTZ R217, R217, R214 ;  /* 0x000000d6d9d97221 */ /* 0x000fe20000010000 */
[----:B------:R-:W-:Y:S01]  /*2d10*/  FFMA.FTZ R216, R186, R214, R216 ;  /* 0x000000d6bad87223 */ /* 0x000fe200000100d8 */
[----:B------:R-:W-:Y:S02]  /*2d20*/  FMUL.FTZ R189, R189, R183 ;  /* 0x000000b7bdbd7220 */ /* 0x000fe40000410000 */
[----:B------:R-:W-:Y:S01]  /*2d30*/  FADD.FTZ R217, R217, R192 ;  /* 0x000000c0d9d97221 */ /* 0x000fe20000010000 */
[----:B------:R-:W-:-:S03]  /*2d40*/  FFMA.FTZ R216, R191, R192, R216 ;  /* 0x000000c0bfd87223 */ /* 0x000fc600000100d8 */
[----:B------:R-:W-:Y:S01]  /*2d50*/  FADD.FTZ R217, R217, R189 ;  /* 0x000000bdd9d97221 */ /* 0x000fe20000010000 */
[----:B------:R-:W-:Y:S01]  /*2d60*/  FMUL.FTZ R194, R176, R194 ;  /* 0x000000c2b0c27220 */ /* 0x000fe20000410000 */
[----:B------:R-:W-:-:S03]  /*2d70*/  FFMA.FTZ R216, R187, R189, R216 ;  /* 0x000000bdbbd87223 */ /* 0x000fc600000100d8 */
[----:B------:R-:W-:Y:S01]  /*2d80*/  FADD.FTZ R217, R217, R194 ;  /* 0x000000c2d9d97221 */ /* 0x000fe20000010000 */
[----:B------:R-:W-:-:S07]  /*2d90*/  FFMA.FTZ R216, R193, R194, R216 ;  /* 0x000000c2c1d87223 */ /* 0x000fce00000100d8 */
.L_x_463:
[----:B------:R-:W-:Y:S05]  /*2da0*/  BSYNC B2 ;  /* 0x0000000000027941 */ /* 0x000fea0003800000 */
.L_x_462:
[----:B------:R-:W-:Y:S04]  /*2db0*/  BSSY B2, `(.L_x_464) ;  /* 0x000006a000027945 */ /* 0x000fe80003800000 */
[----:B------:R-:W-:Y:S05]  /*2dc0*/  @!P1 BRA `(.L_x_465) ;  /* 0x0000000400a09947 */ /* 0x000fea0003800000 */
[----:B------:R-:W0:Y:S01]  /*2dd0*/  LDC.64 R180, c[0x0][0x2c8] ;  /* 0x0000b200ffb47b82 */ /* 0x000e220000000a00 */
[----:B------:R-:W-:Y:S01]  /*2de0*/  ISETP.NE.U32.AND P3, PT, RZ, UR14, PT ;  /* 0x0000000eff007c0c */ /* 0x000fe2000bf65070 */
[----:B------:R-:W2:Y:S03]  /*2df0*/  LDL R182, [R1+0xcc] ;  /* 0x0000cc0001b67983 */ /* 0x000ea60000100800 */
[----:B------:R-:W-:-:S03]  /*2e00*/  ISETP.NE.AND.EX P3, PT, RZ, UR15, PT, P3 ;  /* 0x0000000fff007c0c */ /* 0x000fc6000bf65330 */
[----:B------:R-:W1:Y:S08]  /*2e10*/  LDC.64 R16, c[0x0][0x2b8] ;  /* 0x0000ae00ff107b82 */ /* 0x000e700000000a00 */
[----:B------:R-:W3:Y:S02]  /*2e20*/  LDC.U8 R179, c[0x0][0x2a0] ;  /* 0x0000a800ffb37b82 */ /* 0x000ee40000000000 */
[----:B0-----:R-:W-:-:S02]  /*2e30*/  @P3 IMAD.WIDE.U32 R12, R221, 0x10, R180 ;  /* 0x00000010dd0c3825 */ /* 0x001fc400078e00b4 */
[----:B------:R-:W4:Y:S04]  /*2e40*/  LDL R180, [R1+0xdc] ;  /* 0x0000dc0001b47983 */ /* 0x000f280000100800 */
[----:B------:R0:W5:Y:S01]  /*2e50*/  @P3 LDG.E.128 R160, desc[UR4][R12.64] ;  /* 0x000000040ca03981 */ /* 0x000162000c1e1d00 */
[----:B-1----:R-:W-:-:S03]  /*2e60*/  IMAD.WIDE.U32 R16, R213, 0x10, R16 ;  /* 0x00000010d5107825 */ /* 0x002fc600078e0010 */
[----:B------:R-:W2:Y:S04]  /*2e70*/  LDL R181, [R1+0xc4] ;  /* 0x0000c40001b57983 */ /* 0x000ea80000100800 */
[----:B------:R-:W4:Y:S01]  /*2e80*/  LDG.E.128 R16, desc[UR4][R16.64] ;  /* 0x0000000410107981 */ /* 0x000f22000c1e1d00 */
[----:B0-----:R-:W0:Y:S01]  /*2e90*/  LDC.64 R12, c[0x0][0x238] ;  /* 0x00008e00ff0c7b82 */ /* 0x001e220000000a00 */
[----:B---3--:R-:W-:Y:S02]  /*2ea0*/  ISETP.NE.AND P3, PT, R179, RZ, PT ;  /* 0x000000ffb300720c */ /* 0x008fe40003f65270 */
[----:B------:R-:W3:Y:S01]  /*2eb0*/  LDL R179, [R1+0xd4] ;  /* 0x0000d40001b37983 */ /* 0x000ee20000100800 */
[----:B0-----:R-:W-:-:S06]  /*2ec0*/  IMAD.WIDE.U32 R12, R221, 0x10, R12 ;  /* 0x00000010dd0c7825 */ /* 0x001fcc00078e000c */
[----:B------:R-:W2:Y:S01]  /*2ed0*/  LDG.E.128 R12, desc[UR4][R12.64] ;  /* 0x000000040c0c7981 */ /* 0x000ea2000c1e1d00 */
[----:B-----5:R-:W-:Y:S02]  /*2ee0*/  FSEL R23, R212, RZ, !P3 ;  /* 0x000000ffd4177208 */ /* 0x020fe40005800000 */
[----:B----4-:R-:W-:Y:S02]  /*2ef0*/  PRMT R177, R17, 0x7632, R177 ;  /* 0x0000763211b17816 */ /* 0x010fe400000000b1 */
[----:B------:R-:W-:Y:S02]  /*2f00*/  PRMT R184, R19, 0x7632, R184 ;  /* 0x0000763213b87816 */ /* 0x000fe400000000b8 */
[C---:B------:R-:W-:Y:S01]  /*2f10*/  PRMT R178, R16.reuse, 0x7632, R178 ;  /* 0x0000763210b27816 */ /* 0x040fe200000000b2 */
[----:B------:R-:W-:-:S04]  /*2f20*/  IMAD.U32 R16, R16, 0x10000, RZ ;  /* 0x0001000010107824 */ /* 0x000fc800078e00ff */
[----:B------:R-:W-:Y:S02]  /*2f30*/  FMUL.FTZ R220, R180, R16 ;  /* 0x00000010b4dc7220 */ /* 0x000fe40000410000 */
[----:B------:R-:W4:Y:S01]  /*2f40*/  LDL R180, [R1+0xd0] ;  /* 0x0000d00001b47983 */ /* 0x000f220000100800 */
[----:B--2---:R-:W-:Y:S02]  /*2f50*/  PRMT R176, R12, 0x7632, R176 ;  /* 0x000076320cb07816 */ /* 0x004fe400000000b0 */
[C---:B------:R-:W-:Y:S02]  /*2f60*/  PRMT R20, R13.reuse, 0x7632, R20 ;  /* 0x000076320d147816 */ /* 0x040fe40000000014 */
[----:B------:R-:W-:Y:S02]  /*2f70*/  SHF.L.U32 R11, R13, 0x10, RZ ;  /* 0x000000100d0b7819 */ /* 0x000fe400000006ff */
[----:B------:R-:W-:Y:S02]  /*2f80*/  PRMT R21, R14, 0x7632, R21 ;  /* 0x000076320e157816 */ /* 0x000fe40000000015 */
[C---:B------:R-:W-:Y:S01]  /*2f90*/  PRMT R13, R15.reuse, 0x7632, R13 ;  /* 0x000076320f0d7816 */ /* 0x040fe2000000000d */
[----:B------:R-:W-:Y:S01]  /*2fa0*/  IMAD.U32 R20, R20, 0x10000, RZ ;  /* 0x0001000014147824 */ /* 0x000fe200078e00ff */
[----:B------:R-:W-:Y:S01]  /*2fb0*/  SHF.L.U32 R234, R12, 0x10, RZ ;  /* 0x000000100cea7819 */ /* 0x000fe200000006ff */
[----:B------:R-:W-:Y:S01]  /*2fc0*/  IMAD.U32 R12, R14, 0x10000, RZ ;  /* 0x000100000e0c7824 */ /* 0x000fe200078e00ff */
[----:B------:R-:W-:-:S02]  /*2fd0*/  SHF.L.U32 R15, R15, 0x10, RZ ;  /* 0x000000100f0f7819 */ /* 0x000fc400000006ff */
        /* <DEDUP_REMOVED lines=11> */
[----:B------:R-:W-:Y:S01]  /*3090*/  SHF.L.U32 R13, R17, 0x10, RZ ;  /* 0x00000010110d7819 */ /* 0x000fe200000006ff */
[----:B------:R-:W-:-:S02]  /*30a0*/  IMAD.U32 R17, R19, 0x10000, RZ ;  /* 0x0001000013117824 */ /* 0x000fc400078e00ff */
[----:B------:R-:W2:Y:S01]  /*30b0*/  LDL R19, [R1+0xd8] ;  /* 0x0000d80001137983 */ /* 0x000ea20000100800 */
[----:B------:R-:W-:Y:S01]  /*30c0*/  FMUL.FTZ R11, R6, R11 ;  /* 0x0000000b060b7220 */ /* 0x000fe20000410000 */
[----:B------:R-:W-:-:S03]  /*30d0*/  FADD.FTZ R94, R94, R13 ;  /* 0x0000000d5e5e7221 */ /* 0x000fc60000010000 */
[-C--:B------:R-:W-:Y:S01]  /*30e0*/  FFMA.FTZ R50, R11, R13.reuse, R50 ;  /* 0x0000000d0b327223 */ /* 0x080fe20000010032 */
[----:B---3--:R-:W-:Y:S02]  /*30f0*/  FMUL.FTZ R13, R179, R13 ;  /* 0x0000000db30d7220 */ /* 0x008fe40000410000 */
[----:B------:R-:W3:Y:S01]  /*3100*/  LDL R179, [R1+0xc8] ;  /* 0x0000c80001b37983 */ /* 0x000ee20000100800 */
[C---:B------:R-:W-:Y:S02]  /*3110*/  PRMT R22, R18.reuse, 0x7632, R22 ;  /* 0x0000763212167816 */ /* 0x040fe40000000016 */
[----:B------:R-:W-:Y:S02]  /*3120*/  SHF.L.U32 R14, R18, 0x10, RZ ;  /* 0x00000010120e7819 */ /* 0x000fe400000006ff */
[----:B------:R-:W-:Y:S02]  /*3130*/  SHF.L.U32 R18, R178, 0x10, RZ ;  /* 0x00000010b2127819 */ /* 0x000fe400000006ff */
[----:B------:R-:W3:Y:S01]  /*3140*/  LDL R178, [R1+0xc0] ;  /* 0x0000c00001b27983 */ /* 0x000ee20000100800 */
[----:B------:R-:W-:Y:S01]  /*3150*/  FMUL.FTZ R234, R6, R234 ;  /* 0x000000ea06ea7220 */ /* 0x000fe20000410000 */
[----:B------:R-:W-:-:S03]  /*3160*/  FADD.FTZ R92, R92, R16 ;  /* 0x000000105c5c7221 */ /* 0x000fc60000010000 */
[----:B------:R-:W-:Y:S01]  /*3170*/  FFMA.FTZ R48, R234, R16, R48 ;  /* 0x00000010ea307223 */ /* 0x000fe20000010030 */
[----:B------:R-:W-:Y:S01]  /*3180*/  FMUL.FTZ R16, R6, R176 ;  /* 0x000000b006107220 */ /* 0x000fe20000410000 */
[----:B------:R-:W-:Y:S01]  /*3190*/  FADD.FTZ R93, R93, R18 ;  /* 0x000000125d5d7221 */ /* 0x000fe20000010000 */
[----:B------:R-:W-:Y:S01]  /*31a0*/  FADD.FTZ R217, R217, R220 ;  /* 0x000000dcd9d97221 */ /* 0x000fe20000010000 */
[----:B------:R-:W-:Y:S01]  /*31b0*/  FFMA.FTZ R216, R234, R220, R216 ;  /* 0x000000dcead87223 */ /* 0x000fe200000100d8 */
[----:B------:R-:W-:Y:S01]  /*31c0*/  FFMA.FTZ R49, R16, R18, R49 ;  /* 0x0000001210317223 */ /* 0x000fe20000010031 */
[----:B------:R-:W-:Y:S01]  /*31d0*/  SHF.L.U32 R177, R177, 0x10, RZ ;  /* 0x00000010b1b17819 */ /* 0x000fe200000006ff */
[----:B------:R-:W-:Y:S01]  /*31e0*/  FMUL.FTZ R12, R6, R12 ;  /* 0x0000000c060c7220 */ /* 0x000fe20000410000 */
[----:B------:R-:W-:Y:S02]  /*31f0*/  IMAD.U32 R22, R22, 0x10000, RZ ;  /* 0x0001000016167824 */ /* 0x000fe400078e00ff */
[----:B------:R-:W-:Y:S01]  /*3200*/  FADD.FTZ R96, R96, R14 ;  /* 0x0000000e60607221 */ /* 0x000fe20000010000 */
[----:B------:R-:W-:Y:S01]  /*3210*/  FMUL.FTZ R21, R6, R21 ;  /* 0x0000001506157220 */ /* 0x000fe20000410000 */
[-C--:B------:R-:W-:Y:S01]  /*3220*/  FFMA.FTZ R52, R12, R14.reuse, R52 ;  /* 0x0000000e0c347223 */ /* 0x080fe20000010034 */
[----:B------:R-:W-:Y:S01]  /*3230*/  FMUL.FTZ R14, R182, R14 ;  /* 0x0000000eb60e7220 */ /* 0x000fe20000410000 */
[----:B------:R-:W-:Y:S01]  /*3240*/  FMUL.FTZ R15, R6, R15 ;  /* 0x0000000f060f7220 */ /* 0x000fe20000410000 */
[----:B------:R-:W-:Y:S01]  /*3250*/  FADD.FTZ R97, R97, R22 ;  /* 0x0000001661617221 */ /* 0x000fe20000010000 */
[----:B------:R-:W-:Y:S01]  /*3260*/  FFMA.FTZ R53, R21, R22, R53 ;  /* 0x0000001615357223 */ /* 0x000fe20000010035 */
[----:B------:R-:W-:Y:S01]  /*3270*/  SHF.L.U32 R184, R184, 0x10, RZ ;  /* 0x00000010b8b87819 */ /* 0x000fe200000006ff */
[----:B------:R-:W-:Y:S01]  /*3280*/  FADD.FTZ R98, R98, R17 ;  /* 0x0000001162627221 */ /* 0x000fe20000010000 */
[----:B------:R-:W-:Y:S01]  /*3290*/  FFMA.FTZ R54, R15, R17, R54 ;  /* 0x000000110f367223 */ /* 0x000fe20000010036 */
[----:B------:R-:W-:Y:S01]  /*32a0*/  FMUL.FTZ R23, R6, R23 ;  /* 0x0000001706177220 */ /* 0x000fe20000410000 */
[----:B------:R-:W-:Y:S01]  /*32b0*/  FMUL.FTZ R17, R181, R17 ;  /* 0x00000011b5117220 */ /* 0x000fe20000410000 */
[----:B------:R-:W-:-:S02]  /*32c0*/  FADD.FTZ R99, R99, R184 ;  /* 0x000000b863637221 */ /* 0x000fc40000010000 */
[----:B------:R-:W-:Y:S01]  /*32d0*/  FFMA.FTZ R55, R23, R184, R55 ;  /* 0x000000b817377223 */ /* 0x000fe20000010037 */
[----:B------:R-:W-:Y:S01]  /*32e0*/  FADD.FTZ R95, R95, R177 ;  /* 0x000000b15f5f7221 */ /* 0x000fe20000010000 */
[----:B------:R-:W-:Y:S01]  /*32f0*/  IADD3 R213, R213, 0x20, RZ ;  /* 0x00000020d5d57810 */ /* 0x000fe20007ffe0ff */
[----:B------:R-:W-:Y:S02]  /*3300*/  VIADD R221, R221, 0x20 ;  /* 0x00000020dddd7836 */ /* 0x000fe40000000000 */
[----:B--2---:R-:W-:Y:S01]  /*3310*/  FMUL.FTZ R18, R19, R18 ;  /* 0x0000001213127220 */ /* 0x004fe20000410000 */
[----:B------:R-:W-:-:S03]  /*3320*/  FMUL.FTZ R19, R6, R20 ;  /* 0x0000001406137220 */ /* 0x000fc60000410000 */
[----:B------:R-:W-:Y:S01]  /*3330*/  FADD.FTZ R217, R217, R18 ;  /* 0x00000012d9d97221 */ /* 0x000fe20000010000 */
[----:B------:R-:W-:Y:S01]  /*3340*/  FFMA.FTZ R216, R16, R18, R216 ;  /* 0x0000001210d87223 */ /* 0x000fe200000100d8 */
[----:B----4-:R-:W-:Y:S02]  /*3350*/  FMUL.FTZ R20, R180, R177 ;  /* 0x000000b1b4147220 */ /* 0x010fe40000410000 */
[----:B------:R-:W-:Y:S01]  /*3360*/  FADD.FTZ R217, R217, R13 ;  /* 0x0000000dd9d97221 */ /* 0x000fe20000010000 */
[----:B------:R-:W-:-:S03]  /*3370*/  FFMA.FTZ R216, R11, R13, R216 ;  /* 0x0000000d0bd87223 */ /* 0x000fc600000100d8 */
        /* <DEDUP_REMOVED lines=10> */
[----:B------:R-:W-:Y:S02]  /*3420*/  FFMA.FTZ R51, R19, R177, R51 ;  /* 0x000000b113337223 */ /* 0x000fe40000010033 */
[----:B------:R-:W-:Y:S01]  /*3430*/  FADD.FTZ R217, R217, R184 ;  /* 0x000000b8d9d97221 */ /* 0x000fe20000010000 */
[----:B------:R-:W-:-:S07]  /*3440*/  FFMA.FTZ R216, R23, R184, R216 ;  /* 0x000000b817d87223 */ /* 0x000fce00000100d8 */
.L_x_465:
[----:B------:R-:W-:Y:S05]  /*3450*/  BSYNC B2 ;  /* 0x0000000000027941 */ /* 0x000fea0003800000 */
.L_x_464:
[----:B------:R-:W-:-:S13]  /*3460*/  LOP3.LUT P3, RZ, R5, 0x4, RZ, 0xc0, !PT ;  /* 0x0000000405ff7812 */ /* 0x000fda000786c0ff */
[----:B------:R-:W-:Y:S05]  /*3470*/  @!P3 BRA `(.L_x_457) ;  /* 0x000000040098b947 */ /* 0x000fea0003800000 */
[----:B------:R-:W0:Y:S01]  /*3480*/  LDC.64 R176, c[0x0][0x2c8] ;  /* 0x0000b200ffb07b82 */ /* 0x000e220000000a00 */
[----:B------:R-:W-:Y:S01]  /*3490*/  ISETP.NE.U32.AND P3, PT, RZ, UR14, PT ;  /* 0x0000000eff007c0c */ /* 0x000fe2000bf65070 */
[----:B------:R-:W2:Y:S03]  /*34a0*/  LDL R224, [R1+0xbc] ;  /* 0x0000bc0001e07983 */ /* 0x000ea60000100800 */
[----:B------:R-:W-:Y:S01]  /*34b0*/  ISETP.NE.AND.EX P3, PT, RZ, UR15, PT, P3 ;  /* 0x0000000fff007c0c */ /* 0x000fe2000bf65330 */
[----:B------:R-:W3:Y:S02]  /*34c0*/  LDL R197, [R1+0xb4] ;  /* 0x0000b40001c57983 */ /* 0x000ee40000100800 */
[----:B------:R-:W1:Y:S02]  /*34d0*/  LDC.U8 R178, c[0x0][0x2a0] ;  /* 0x0000a800ffb27b82 */ /* 0x000e640000000000 */
[----:B------:R-:W4:Y:S04]  /*34e0*/  LDL R198, [R1+0xac] ;  /* 0x0000ac0001c67983 */ /* 0x000f280000100800 */
[----:B------:R-:W4:Y:S02]  /*34f0*/  LDL R200, [R1+0xa4] ;  /* 0x0000a40001c87983 */ /* 0x000f240000100800 */
[----:B------:R-:W1:Y:S02]  /*3500*/  LDC.64 R180, c[0x0][0x2b8] ;  /* 0x0000ae00ffb47b82 */ /* 0x000e640000000a00 */
[----:B0-----:R-:W-:-:S05]  /*3510*/  @P3 IMAD.WIDE.U32 R176, R221, 0x10, R176 ;  /* 0x00000010ddb03825 */ /* 0x001fca00078e00b0 */
[----:B------:R0:W5:Y:S01]  /*3520*/  @P3 LDG.E.128 R164, desc[UR4][R176.64] ;  /* 0x00000004b0a43981 */ /* 0x000162000c1e1d00 */
[----:B-1----:R-:W-:Y:S01]  /*3530*/  ISETP.NE.AND P3, PT, R178, RZ, PT ;  /* 0x000000ffb200720c */ /* 0x002fe20003f65270 */
[----:B0-----:R-:W0:Y:S02]  /*3540*/  LDC.64 R176, c[0x0][0x238] ;  /* 0x00008e00ffb07b82 */ /* 0x001e240000000a00 */
[----:B0-----:R-:W-:-:S06]  /*3550*/  IMAD.WIDE.U32 R176, R221, 0x10, R176 ;  /* 0x00000010ddb07825 */ /* 0x001fcc00078e00b0 */
[----:B------:R-:W2:Y:S01]  /*3560*/  LDG.E.128 R176, desc[UR4][R176.64] ;  /* 0x00000004b0b07981 */ /* 0x000ea2000c1e1d00 */
[----:B------:R-:W-:-:S06]  /*3570*/  IMAD.WIDE.U32 R180, R213, 0x10, R180 ;  /* 0x00000010d5b47825 */ /* 0x000fcc00078e00b4 */
        /* <DEDUP_REMOVED lines=27> */
[----:B------:R-:W-:Y:S02]  /*3730*/  IMAD.U32 R180, R180, 0x10000, RZ ;  /* 0x00010000b4b47824 */ /* 0x000fe400078e00ff */
        /* <DEDUP_REMOVED lines=29> */
[----:B------:R-:W-:Y:S02]  /*3910*/  FMUL.FTZ R200, R200, R183 ;  /* 0x000000b7c8c87220 */ /* 0x000fe40000410000 */
        /* <DEDUP_REMOVED lines=28> */
.L_x_457:
[----:B------:R-:W-:Y:S05]  /*3ae0*/  BSYNC B1 ;  /* 0x0000000000017941 */ /* 0x000fea0003800000 */
.L_x_443:
        /* <DEDUP_REMOVED lines=19> */
[----:B0--3--:R2:W0:Y:S02]  /*3c20*/  SHFL.BFLY PT, R176, R216, 0x10, 0x1f ;  /* 0x0e001f00d8b07f89 */ /* 0x00942400000e0000 */
.L_x_637:
[----:B-----5:R-:W-:Y:S01]  /*3c30*/  ISETP.GE.AND P3, PT, R252, 0x1, PT ;  /* 0x00000001fc00780c */ /* 0x020fe20003f66270 */
[----:B------:R-:W-:Y:S01]  /*3c40*/  FADD.FTZ R179, R217, R181 ;  /* 0x000000b5d9b37221 */ /* 0x000fe20000010000 */
[----:B------:R-:W-:Y:S01]  /*3c50*/  LOP3.LUT P4, RZ, R5, 0x2, RZ, 0xc0, !PT ;  /* 0x0000000205ff7812 */ /* 0x000fe2000788c0ff */
[----:B0-----:R-:W-:Y:S01]  /*3c60*/  FADD.FTZ R176, R216, R176 ;  /* 0x000000b0d8b07221 */ /* 0x001fe20000010000 */
[----:B------:R-:W-:Y:S01]  /*3c70*/  BSSY B1, `(.L_x_467) ;  /* 0x00000f4000017945 */ /* 0x000fe20003800000 */
[----:B------:R-:W-:Y:S02]  /*3c80*/  FMUL.FTZ R179, R179, UR8 ;  /* 0x00000008b3b37c20 */ /* 0x000fe40008410000 */
[----:B------:R-:W-:-:S06]  /*3c90*/  FMUL.FTZ R180, R176, UR8 ;  /* 0x00000008b0b47c20 */ /* 0x000fcc0008410000 */
[----:B------:R-:W-:-:S05]  /*3ca0*/  @P3 IADD3 R177, R252, -0x1, RZ ;  /* 0xfffffffffcb13810 */ /* 0x000fca0007ffe0ff */
[----:B------:R-:W-:-:S05]  /*3cb0*/  @P3 IMAD R177, R177, R2, RZ ;  /* 0x00000002b1b13224 */ /* 0x000fca00078e02ff */
[----:B------:R-:W-:-:S04]  /*3cc0*/  @P3 SHF.R.S32.HI R178, RZ, 0x1f, R177 ;  /* 0x0000001fffb23819 */ /* 0x000fc800000114b1 */
[----:B------:R-:W-:Y:S01]  /*3cd0*/  @P3 LEA.HI R177, R178, R177, RZ, 0x3 ;  /* 0x000000b1b2b13211 */ /* 0x000fe200078f18ff */
[----:B------:R-:W-:-:S03]  /*3ce0*/  IMAD.MOV.U32 R178, RZ, RZ, RZ ;  /* 0x000000ffffb27224 */ /* 0x000fc600078e00ff */
[----:B------:R-:W-:Y:S01]  /*3cf0*/  @P3 LEA.HI.SX32 R178, R177, R3, 0x1d ;  /* 0x00000003b1b23211 */ /* 0x000fe200078feaff */
[----:B------:R-:W-:Y:S06]  /*3d00*/  @!P4 BRA `(.L_x_468) ;  /* 0x0000000c00a8c947 */ /* 0x000fec0003800000 */
[----:B------:R-:W-:Y:S04]  /*3d10*/  BSSY B2, `(.L_x_469) ;  /* 0x0000005000027945 */ /* 0x000fe80003800000 */
[----:B------:R-:W-:Y:S05]  /*3d20*/  @!P3 BRA `(.L_x_470) ;  /* 0x00000000000cb947 */ /* 0x000fea0003800000 */
[----:B------:R-:W0:Y:S02]  /*3d30*/  LDC.64 R172, c[0x0][0x220] ;  /* 0x00008800ffac7b82 */ /* 0x000e240000000a00 */
[----:B0-----:R-:W-:-:S06]  /*3d40*/  IMAD.WIDE.U32 R172, R178, 0x10, R172 ;  /* 0x00000010b2ac7825 */ /* 0x001fcc00078e00ac */
[----:B------:R-:W5:Y:S02]  /*3d50*/  LDG.E.128 R172, desc[UR4][R172.64] ;  /* 0x00000004acac7981 */ /* 0x000f64000c1e1d00 */
.L_x_470:
[----:B------:R-:W-:Y:S05]  /*3d60*/  BSYNC B2 ;  /* 0x0000000000027941 */ /* 0x000fea0003800000 */
.L_x_469:
[----:B------:R-:W-:Y:S04]  /*3d70*/  BSSY B2, `(.L_x_471) ;  /* 0x0000014000027945 */ /* 0x000fe80003800000 */
[----:B------:R-:W-:Y:S05]  /*3d80*/  @P2 BRA `(.L_x_472) ;  /* 0x00000000001c2947 */ /* 0x000fea0003800000 */
[----:B------:R-:W-:Y:S01]  /*3d90*/  UISETP.NE.U32.AND UP0, UPT, UR14, URZ, UPT ;  /* 0x0000003f0e00728c */ /* 0x000fe2000bf05070 */
[----:B------:R-:W-:-:S03]  /*3da0*/  HFMA2.MMA R177, -RZ, RZ, 0, 0 ;  /* 0x00000000ffb17435 */ /* 0x000fc600000001ff */
[----:B------:R-:W-:-:S06]  /*3db0*/  UISETP.NE.AND.EX UP0, UPT, UR15, URZ, UPT, UP0 ;  /* 0x0000003f0f00728c */ /* 0x000fcc000bf05300 */
[----:B------:R-:W-:-:S13]  /*3dc0*/  PLOP3.LUT P4, PT, PT, PT, UP0, 0x80, 0x0 ;  /* 0x000000000000781c */ /* 0x000fda0003f8f008 */
[----:B------:R-:W-:Y:S05]  /*3dd0*/  @!P4 BRA `(.L_x_473) ;  /* 0x000000000034c947 */ /* 0x000fea0003800000 */
[----:B------:R-:W-:Y:S01]  /*3de0*/  SHF.L.U32 R177, R148, 0x10, RZ ;  /* 0x0000001094b17819 */ /* 0x000fe200000006ff */
[----:B------:R-:W-:Y:S06]  /*3df0*/  BRA `(.L_x_473) ;  /* 0x00000000002c7947 */ /* 0x000fec0003800000 */
.L_x_472:
[----:B------:R-:W0:Y:S01]  /*3e00*/  LDC.U8 R176, c[0x0][0x2a0] ;  /* 0x0000a800ffb07b82 */ /* 0x000e220000000000 */
[----:B------:R-:W-:-:S04]  /*3e10*/  UISETP.NE.U32.AND UP0, UPT, UR14, URZ, UPT ;  /* 0x0000003f0e00728c */ /* 0x000fc8000bf05070 */
[----:B------:R-:W-:Y:S01]  /*3e20*/  UISETP.NE.AND.EX UP0, UPT, UR15, URZ, UPT, UP0 ;  /* 0x0000003f0f00728c */ /* 0x000fe2000bf05300 */
[----:B0-----:R-:W-:-:S04]  /*3e30*/  ISETP.NE.AND P4, PT, R176, RZ, PT ;  /* 0x000000ffb000720c */ /* 0x001fc80003f85270 */
[----:B------:R-:W-:Y:S02]  /*3e40*/  FSEL R176, R179, RZ, !P4 ;  /* 0x000000ffb3b07208 */ /* 0x000fe40006000000 */
[----:B------:R-:W-:-:S03]  /*3e50*/  PLOP3.LUT P4, PT, PT, PT, UP0, 0x80, 0x0 ;  /* 0x000000000000781c */ /* 0x000fc60003f8f008 */
[----:B------:R-:W-:-:S04]  /*3e60*/  FFMA.FTZ R176, R0, R180, R176 ;  /* 0x000000b400b07223 */ /* 0x000fc800000100b0 */
[----:B------:R-:W-:-:S04]  /*3e70*/  FADD.FTZ R176, R208, -R176 ;  /* 0x800000b0d0b07221 */ /* 0x000fc80000010000 */
[----:B------:R-:W-:Y:S02]  /*3e80*/  FMUL.FTZ R177, R6, R176 ;  /* 0x000000b006b17220 */ /* 0x000fe40000410000 */
[----:B------:R-:W-:-:S04]  /*3e90*/  @P4 IMAD.U32 R176, R148, 0x10000, RZ ;  /* 0x0001000094b04824 */ /* 0x000fc800078e00ff */
[----:B------:R-:W-:-:S07]  /*3ea0*/  @P4 FADD.FTZ R177, R177, R176 ;  /* 0x000000b0b1b14221 */ /* 0x000fce0000010000 */
.L_x_473:
[----:B------:R-:W-:Y:S05]  /*3eb0*/  BSYNC B2 ;  /* 0x0000000000027941 */ /* 0x000fea0003800000 */
.L_x_471:
[----:B------:R-:W3:Y:S01]  /*3ec0*/  LDL R181, [R1+0x9c] ;  /* 0x00009c0001b57983 */ /* 0x000ee20000100800 */
[----:B------:R-:W-:Y:S01]  /*3ed0*/  ISETP.NE.U32.AND P5, PT, RZ, UR10, PT ;  /* 0x0000000aff007c0c */ /* 0x000fe2000bfa5070 */
[----:B------:R-:W-:Y:S03]  /*3ee0*/  BSSY B2, `(.L_x_474) ;  /* 0x000001a000027945 */ /* 0x000fe60003800000 */
[----:B------:R-:W-:-:S13]  /*3ef0*/  ISETP.NE.AND.EX P5, PT, RZ, UR11, PT, P5 ;  /* 0x0000000bff007c0c */ /* 0x000fda000bfa5350 */
[----:B------:R-:W-:-:S04]  /*3f00*/  @P5 F2FP.BF16.F32.PACK_AB R176, RZ, R177 ;  /* 0x000000b1ffb0523e */ /* 0x000fc800000010ff */
[----:B------:R-:W-:Y:S02]  /*3f10*/  @P5 PRMT R64, R176, 0x7610, R64 ;  /* 0x00007610b0405816 */ /* 0x000fe40000000040 */
[----:B------:R-:W0:Y:S02]  /*3f20*/  @P3 LDC R176, c[0x0][0x29c] ;  /* 0x0000a700ffb03b82 */ /* 0x000e240000000800 */
[----:B0-----:R-:W-:Y:S01]  /*3f30*/  @P3 FMUL.FTZ R176, R177, R176 ;  /* 0x000000b0b1b03220 */ /* 0x001fe20000410000 */
[----:B-----5:R-:W-:-:S05]  /*3f40*/  @P3 SHF.L.U32 R177, R172, 0x10, RZ ;  /* 0x00000010acb13819 */ /* 0x020fca00000006ff */
[----:B------:R-:W-:Y:S01]  /*3f50*/  @P3 FFMA.FTZ R108, R176, R177, R108 ;  /* 0x000000b1b06c3223 */ /* 0x000fe2000001006c */
[----:B---3--:R-:W-:-:S05]  /*3f60*/  @P3 FMUL.FTZ R176, R181, R176 ;  /* 0x000000b0b5b03220 */ /* 0x008fca0000410000 */
[----:B------:R-:W-:-:S04]  /*3f70*/  @P3 F2FP.BF16.F32.PACK_AB R176, RZ, R176 ;  /* 0x000000b0ffb0323e */ /* 0x000fc800000010ff */
[----:B------:R-:W-:Y:S01]  /*3f80*/  @P3 PRMT R168, R176, 0x7610, R168 ;  /* 0x00007610b0a83816 */ /* 0x000fe200000000a8 */
[----:B------:R-:W-:Y:S06]  /*3f90*/  @P2 BRA `(.L_x_475) ;  /* 0x0000000000142947 */ /* 0x000fec0003800000 */
[----:B------:R-:W-:Y:S01]  /*3fa0*/  MOV R177, RZ ;  /* 0x000000ff00b17202 */ /* 0x000fe20000000f00 */
[----:B------:R-:W-:Y:S06]  /*3fb0*/  @!P4 BRA `(.L_x_476) ;  /* 0x000000000030c947 */ /* 0x000fec0003800000 */
[----:B------:R-:W-:-:S05]  /*3fc0*/  PRMT R177, R148, 0x7632, R177 ;  /* 0x0000763294b17816 */ /* 0x000fca00000000b1 */
[----:B------:R-:W-:Y:S01]  /*3fd0*/  IMAD.U32 R177, R177, 0x10000, RZ ;  /* 0x00010000b1b17824 */ /* 0x000fe200078e00ff */
[----:B------:R-:W-:Y:S06]  /*3fe0*/  BRA `(.L_x_476) ;  /* 0x0000000000247947 */ /* 0x000fec0003800000 */
.L_x_475:
[----:B------:R-:W0:Y:S02]  /*3ff0*/  LDC.U8 R176, c[0x0][0x2a0] ;  /* 0x0000a800ffb07b82 */ /* 0x000e240000000000 */
[----:B0-----:R-:W-:-:S04]  /*4000*/  ISETP.NE.AND P6, PT, R176, RZ, PT ;  /* 0x000000ffb000720c */ /* 0x001fc80003fc5270 */
[----:B------:R-:W-:-:S05]  /*4010*/  FSEL R176, R179, RZ, !P6 ;  /* 0x000000ffb3b07208 */ /* 0x000fca0007000000 */
[----:B------:R-:W-:-:S04]  /*4020*/  FFMA.FTZ R176, R251, R180, R176 ;  /* 0x000000b4fbb07223 */ /* 0x000fc800000100b0 */
[--C-:B------:R-:W-:Y:S01]  /*4030*/  FADD.FTZ R177, R250, -R176.reuse ;  /* 0x800000b0fab17221 */ /* 0x100fe20000010000 */
[----:B------:R-:W-:-:S03]  /*4040*/  @P4 PRMT R176, R148, 0x7632, R176 ;  /* 0x0000763294b04816 */ /* 0x000fc600000000b0 */
[----:B------:R-:W-:Y:S01]  /*4050*/  FMUL.FTZ R177, R6, R177 ;  /* 0x000000b106b17220 */ /* 0x000fe20000410000 */
[----:B------:R-:W-:-:S05]  /*4060*/  @P4 SHF.L.U32 R176, R176, 0x10, RZ ;  /* 0x00000010b0b04819 */ /* 0x000fca00000006ff */
[----:B------:R-:W-:-:S07]  /*4070*/  @P4 FADD.FTZ R177, R177, R176 ;  /* 0x000000b0b1b14221 */ /* 0x000fce0000010000 */
.L_x_476:
[----:B------:R-:W-:Y:S05]  /*4080*/  BSYNC B2 ;  /* 0x0000000000027941 */ /* 0x000fea0003800000 */
.L_x_474:
[----:B------:R-:W3:Y:S01]  /*4090*/  LDL R181, [R1+0x98] ;  /* 0x0000980001b57983 */ /* 0x000ee20000100800 */
[----:B------:R-:W-:Y:S01]  /*40a0*/  @P5 F2FP.BF16.F32.PACK_AB R176, RZ, R177 ;  /* 0x000000b1ffb0523e */ /* 0x000fe200000010ff */
[----:B------:R-:W-:Y:S03]  /*40b0*/  BSSY B2, `(.L_x_477) ;  /* 0x0000017000027945 */ /* 0x000fe60003800000 */
[----:B------:R-:W-:Y:S02]  /*40c0*/  @P5 PRMT R64, R64, 0x5410, R176 ;  /* 0x0000541040405816 */ /* 0x000fe400000000b0 */
[----:B------:R-:W0:Y:S02]  /*40d0*/  @P3 LDC R176, c[0x0][0x29c] ;  /* 0x0000a700ffb03b82 */ /* 0x000e240000000800 */
[----:B0-----:R-:W-:Y:S01]  /*40e0*/  @P3 FMUL.FTZ R176, R177, R176 ;  /* 0x000000b0b1b03220 */ /* 0x001fe20000410000 */
[----:B------:R-:W-:-:S04]  /*40f0*/  @P3 PRMT R177, R172, 0x7632, R177 ;  /* 0x00007632acb13816 */ /* 0x000fc800000000b1 */
[----:B------:R-:W-:-:S05]  /*4100*/  @P3 SHF.L.U32 R177, R177, 0x10, RZ ;  /* 0x00000010b1b13819 */ /* 0x000fca00000006ff */
[----:B------:R-:W-:Y:S01]  /*4110*/  @P3 FFMA.FTZ R109, R176, R177, R109 ;  /* 0x000000b1b06d3223 */ /* 0x000fe2000001006d */
[----:B---3--:R-:W-:-:S05]  /*4120*/  @P3 FMUL.FTZ R176, R181, R176 ;  /* 0x000000b0b5b03220 */ /* 0x008fca0000410000 */
[----:B------:R-:W-:-:S04]  /*4130*/  @P3 F2FP.BF16.F32.PACK_AB R176, RZ, R176 ;  /* 0x000000b0ffb0323e */ /* 0x000fc800000010ff */
[----:B------:R-:W-:Y:S01]  /*4140*/  @P3 PRMT R168, R168, 0x5410, R176 ;  /* 0x00005410a8a83816 */ /* 0x000fe200000000b0 */
[----:B------:R-:W-:Y:S06]  /*4150*/  @P2 BRA `(.L_x_478) ;  /* 0x0000000000102947 */ /* 0x000fec0003800000 */
[----:B------:R-:W-:Y:S01]  /*4160*/  IMAD.MOV.U32 R177, RZ, RZ, RZ ;  /* 0x000000ffffb17224 */ /* 0x000fe200078e00ff */
[----:B------:R-:W-:Y:S06]  /*4170*/  @!P4 BRA `(.L_x_479) ;  /* 0x000000000028c947 */ /* 0x000fec0003800000 */
[----:B------:R-:W-:Y:S01]  /*4180*/  SHF.L.U32 R177, R149, 0x10, RZ ;  /* 0x0000001095b17819 */ /* 0x000fe200000006ff */
[----:B------:R-:W-:Y:S06]  /*4190*/  BRA `(.L_x_479) ;  /* 0x0000000000207947 */ /* 0x000fec0003800000 */
.L_x_478:
[----:B------:R-:W0:Y:S02]  /*41a0*/  LDC.U8 R176, c[0x0][0x2a0] ;  /* 0x0000a800ffb07b82 */ /* 0x000e240000000000 */
[----:B0-----:R-:W-:-:S04]  /*41b0*/  ISETP.NE.AND P6, PT, R176, RZ, PT ;  /* 0x000000ffb000720c */ /* 0x001fc80003fc5270 */
[----:B------:R-:W-:-:S05]  /*41c0*/  FSEL R176, R179, RZ, !P6 ;  /* 0x000000ffb3b07208 */ /* 0x000fca0007000000 */
[----:B------:R-:W-:-:S04]  /*41d0*/  FFMA.FTZ R176, R249, R180, R176 ;  /* 0x000000b4f9b07223 */ /* 0x000fc800000100b0 */
[----:B------:R-:W-:-:S04]  /*41e0*/  FADD.FTZ R176, R248, -R176 ;  /* 0x800000b0f8b07221 */ /* 0x000fc80000010000 */
[----:B------:R-:W-:Y:S01]  /*41f0*/  FMUL.FTZ R177, R6, R176 ;  /* 0x000000b006b17220 */ /* 0x000fe20000410000 */
[----:B------:R-:W-:-:S05]  /*4200*/  @P4 SHF.L.U32 R176, R149, 0x10, RZ ;  /* 0x0000001095b04819 */ /* 0x000fca00000006ff */
[----:B------:R-:W-:-:S07]  /*4210*/  @P4 FADD.FTZ R177, R177, R176 ;  /* 0x000000b0b1b14221 */ /* 0x000fce0000010000 */
.L_x_479:
[----:B------:R-:W-:Y:S05]  /*4220*/  BSYNC B2 ;  /* 0x0000000000027941 */ /* 0x000fea0003800000 */
.L_x_477:
[----:B------:R-:W3:Y:S01]  /*4230*/  LDL R181, [R1+0x94] ;  /* 0x0000940001b57983 */ /* 0x000ee20000100800 */
[----:B------:R-:W-:Y:S01]  /*4240*/  @P5 F2FP.BF16.F32.PACK_AB R176, RZ, R177 ;  /* 0x000000b1ffb0523e */ /* 0x000fe200000010ff */
[----:B------:R-:W-:Y:S03]  /*4250*/  BSSY B2, `(.L_x_480) ;  /* 0x0000018000027945 */ /* 0x000fe60003800000 */
[----:B------:R-:W-:Y:S02]  /*4260*/  @P5 PRMT R65, R176, 0x7610, R65 ;  /* 0x00007610b0415816 */ /* 0x000fe40000000041 */
[----:B------:R-:W0:Y:S02]  /*4270*/  @P3 LDC R176, c[0x0][0x29c] ;  /* 0x0000a700ffb03b82 */ /* 0x000e240000000800 */
[----:B0-----:R-:W-:Y:S01]  /*4280*/  @P3 FMUL.FTZ R176, R177, R176 ;  /* 0x000000b0b1b03220 */ /* 0x001fe20000410000 */
[----:B------:R-:W-:-:S04]  /*4290*/  @P3 IMAD.U32 R177, R173, 0x10000, RZ ;  /* 0x00010000adb13824 */ /* 0x000fc800078e00ff */
[----:B------:R-:W-:Y:S01]  /*42a0*/  @P3 FFMA.FTZ R110, R176, R177, R110 ;  /* 0x000000b1b06e3223 */ /* 0x000fe2000001006e */
[----:B---3--:R-:W-:-:S05]  /*42b0*/  @P3 FMUL.FTZ R176, R181, R176 ;  /* 0x000000b0b5b03220 */ /* 0x008fca0000410000 */
[----:B------:R-:W-:-:S04]  /*42c0*/  @P3 F2FP.BF16.F32.PACK_AB R176, RZ, R176 ;  /* 0x000000b0ffb0323e */ /* 0x000fc800000010ff */
[----:B------:R-:W-:Y:S01]  /*42d0*/  @P3 PRMT R169, R176, 0x7610, R169 ;  /* 0x00007610b0a93816 */ /* 0x000fe200000000a9 */
[----:B------:R-:W-:Y:S06]  /*42e0*/  @P2 BRA `(.L_x_481) ;  /* 0x0000000000142947 */ /* 0x000fec0003800000 */
[----:B------:R-:W-:Y:S01]  /*42f0*/  HFMA2.MMA R177, -RZ, RZ, 0, 0 ;  /* 0x00000000ffb17435 */ /* 0x000fe200000001ff */
[----:B------:R-:W-:Y:S10]  /*4300*/  @!P4 BRA `(.L_x_482) ;  /* 0x000000000030c947 */ /* 0x000ff40003800000 */
[----:B------:R-:W-:-:S04]  /*4310*/  PRMT R177, R149, 0x7632, R177 ;  /* 0x0000763295b17816 */ /* 0x000fc800000000b1 */
[----:B------:R-:W-:Y:S01]  /*4320*/  SHF.L.U32 R177, R177, 0x10, RZ ;  /* 0x00000010b1b17819 */ /* 0x000fe200000006ff */
[----:B------:R-:W-:Y:S06]  /*4330*/  BRA `(.L_x_482) ;  /* 0x0000000000247947 */ /* 0x000fec0003800000 */
.L_x_481:
[----:B------:R-:W0:Y:S02]  /*4340*/  LDC.U8 R176, c[0x0][0x2a0] ;  /* 0x0000a800ffb07b82 */ /* 0x000e240000000000 */
[----:B0-----:R-:W-:-:S04]  /*4350*/  ISETP.NE.AND P6, PT, R176, RZ, PT ;  /* 0x000000ffb000720c */ /* 0x001fc80003fc5270 */
[----:B------:R-:W-:-:S05]  /*4360*/  FSEL R176, R179, RZ, !P6 ;  /* 0x000000ffb3b07208 */ /* 0x000fca0007000000 */
[----:B------:R-:W-:-:S04]  /*4370*/  FFMA.FTZ R176, R247, R180, R176 ;  /* 0x000000b4f7b07223 */ /* 0x000fc800000100b0 */
[--C-:B------:R-:W-:Y:S01]  /*4380*/  FADD.FTZ R177, R246, -R176.reuse ;  /* 0x800000b0f6b17221 */ /* 0x100fe20000010000 */
[----:B------:R-:W-:-:S03]  /*4390*/  @P4 PRMT R176, R149, 0x7632, R176 ;  /* 0x0000763295b04816 */ /* 0x000fc600000000b0 */
[----:B------:R-:W-:Y:S02]  /*43a0*/  FMUL.FTZ R177, R6, R177 ;  /* 0x000000b106b17220 */ /* 0x000fe40000410000 */
[----:B------:R-:W-:-:S04]  /*43b0*/  @P4 IMAD.U32 R176, R176, 0x10000, RZ ;  /* 0x00010000b0b04824 */ /* 0x000fc800078e00ff */
[----:B------:R-:W-:-:S07]  /*43c0*/  @P4 FADD.FTZ R177, R177, R176 ;  /* 0x000000b0b1b14221 */ /* 0x000fce0000010000 */
.L_x_482:
[----:B------:R-:W-:Y:S05]  /*43d0*/  BSYNC B2 ;  /* 0x0000000000027941 */ /* 0x000fea0003800000 */
.L_x_480:
        /* <DEDUP_REMOVED lines=13> */
[----:B------:R-:W-:Y:S01]  /*44b0*/  MOV R177, RZ ;  /* 0x000000ff00b17202 */ /* 0x000fe20000000f00 */
[----:B------:R-:W-:Y:S06]  /*44c0*/  @!P4 BRA `(.L_x_485) ;  /* 0x000000000028c947 */ /* 0x000fec0003800000 */
[----:B------:R-:W-:Y:S01]  /*44d0*/  IMAD.U32 R177, R150, 0x10000, RZ ;  /* 0x0001000096b17824 */ /* 0x000fe200078e00ff */
[----:B------:R-:W-:Y:S06]  /*44e0*/  BRA `(.L_x_485) ;  /* 0x0000000000207947 */ /* 0x000fec0003800000 */
.L_x_484:
        /* <DEDUP_REMOVED lines=8> */
.L_x_485:
[----:B------:R-:W-:Y:S05]  /*4570*/  BSYNC B2 ;  /* 0x0000000000027941 */ /* 0x000fea0003800000 */
.L_x_483:
[----:B------:R-:W3:Y:S01]  /*4580*/  LDL R181, [R1+0x8c] ;  /* 0x00008c0001b57983 */ /* 0x000ee20000100800 */
[----:B------:R-:W-:Y:S01]  /*4590*/  @P5 F2FP.BF16.F32.PACK_AB R176, RZ, R177 ;  /* 0x000000b1ffb0523e */ /* 0x000fe200000010ff */
[----:B------:R-:W-:Y:S03]  /*45a0*/  BSSY B2, `(.L_x_486) ;  /* 0x0000018000027945 */ /* 0x000fe60003800000 */
[----:B------:R-:W-:Y:S02]  /*45b0*/  @P5 PRMT R66, R176, 0x7610, R66 ;  /* 0x00007610b0425816 */ /* 0x000fe40000000042 */
[----:B------:R-:W0:Y:S02]  /*45c0*/  @P3 LDC R176, c[0x0][0x29c] ;  /* 0x0000a700ffb03b82 */ /* 0x000e240000000800 */
[----:B0-----:R-:W-:Y:S01]  /*45d0*/  @P3 FMUL.FTZ R176, R177, R176 ;  /* 0x000000b0b1b03220 */ /* 0x001fe20000410000 */
        /* <DEDUP_REMOVED lines=8> */
[----:B------:R-:W-:-:S04]  /*4660*/  PRMT R177, R150, 0x7632, R177 ;  /* 0x0000763296b17816 */ /* 0x000fc800000000b1 */
[----:B------:R-:W-:Y:S01]  /*4670*/  SHF.L.U32 R177, R177, 0x10, RZ ;  /* 0x00000010b1b17819 */ /* 0x000fe200000006ff */
[----:B------:R-:W-:Y:S06]  /*4680*/  BRA `(.L_x_488) ;  /* 0x0000000000247947 */ /* 0x000fec0003800000 */
.L_x_487:
        /* <DEDUP_REMOVED lines=9> */
.L_x_488:
[----:B------:R-:W-:Y:S05]  /*4720*/  BSYNC B2 ;  /* 0x0000000000027941 */ /* 0x000fea0003800000 */
.L_x_486:
[----:B------:R-:W3:Y:S01]  /*4730*/  LDL R181, [R1+0x88] ;  /* 0x0000880001b57983 */ /* 0x000ee20000100800 */
[----:B------:R-:W-:Y:S01]  /*4740*/  @P5 F2FP.BF16.F32.PACK_AB R176, RZ, R177 ;  /* 0x000000b1ffb0523e */ /* 0x000fe200000010ff */
[----:B------:R-:W-:Y:S03]  /*4750*/  BSSY B2, `(.L_x_489) ;  /* 0x0000017000027945 */ /* 0x000fe60003800000 */
[----:B------:R-:W-:Y:S02]  /*4760*/  @P5 PRMT R66, R66, 0x5410, R176 ;  /* 0x0000541042425816 */ /* 0x000fe400000000b0 */
[----:B------:R-:W0:Y:S02]  /*4770*/  @P3 LDC R176, c[0x0][0x29c] ;  /* 0x0000a700ffb03b82 */ /* 0x000e240000000800 */
[----:B0-----:R-:W-:Y:S01]  /*4780*/  @P3 FMUL.FTZ R176, R177, R176 ;  /* 0x000000b0b1b03220 */ /* 0x001fe20000410000 */
[----:B------:R-:W-:-:S05]  /*4790*/  @P3 PRMT R177, R174, 0x7632, R177 ;  /* 0x00007632aeb13816 */ /* 0x000fca00000000b1 */
        /* <DEDUP_REMOVED lines=8> */
[----:B------:R-:W-:Y:S01]  /*4820*/  SHF.L.U32 R177, R151, 0x10, RZ ;  /* 0x0000001097b17819 */ /* 0x000fe200000006ff */
[----:B------:R-:W-:Y:S06]  /*4830*/  BRA `(.L_x_491) ;  /* 0x0000000000207947 */ /* 0x000fec0003800000 */
.L_x_490:
[----:B------:R-:W0:Y:S02]  /*4840*/  LDC.U8 R176, c[0x0][0x2a0] ;  /* 0x0000a800ffb07b82 */ /* 0x000e240000000000 */
[----:B0-----:R-:W-:-:S04]  /*4850*/  ISETP.NE.AND P6, PT, R176, RZ, PT ;  /* 0x000000ffb000720c */ /* 0x001fc80003fc5270 */
[----:B------:R-:W-:-:S05]  /*4860*/  FSEL R176, R179, RZ, !P6 ;  /* 0x000000ffb3b07208 */ /* 0x000fca0007000000 */
[----:B------:R-:W-:-:S04]  /*4870*/  FFMA.FTZ R176, R241, R180, R176 ;  /* 0x000000b4f1b07223 */ /* 0x000fc800000100b0 */
[----:B------:R-:W-:-:S04]  /*4880*/  FADD.FTZ R176, R240, -R176 ;  /* 0x800000b0f0b07221 */ /* 0x000fc80000010000 */
[----:B------:R-:W-:Y:S01]  /*4890*/  FMUL.FTZ R177, R6, R176 ;  /* 0x000000b006b17220 */ /* 0x000fe20000410000 */
[----:B------:R-:W-:-:S04]  /*48a0*/  @P4 IMAD.U32 R176, R151, 0x10000, RZ ;  /* 0x0001000097b04824 */ /* 0x000fc800078e00ff */
[----:B------:R-:W-:-:S07]  /*48b0*/  @P4 FADD.FTZ R177, R177, R176 ;  /* 0x000000b0b1b14221 */ /* 0x000fce0000010000 */
.L_x_491:
[----:B------:R-:W-:Y:S05]  /*48c0*/  BSYNC B2 ;  /* 0x0000000000027941 */ /* 0x000fea0003800000 */
.L_x_489:
        /* <DEDUP_REMOVED lines=17> */
.L_x_493:
        /* <DEDUP_REMOVED lines=9> */
.L_x_494:
[----:B------:R-:W-:Y:S05]  /*4a70*/  BSYNC B2 ;  /* 0x0000000000027941 */ /* 0x000fea0003800000 */
.L_x_492:
[----:B------:R-:W3:Y:S01]  /*4a80*/  LDL R182, [R1+0x80] ;  /* 0x0000800001b67983 */ /* 0x000ee20000100800 */
[----:B------:R-:W-:-:S04]  /*4a90*/  @P5 F2FP.BF16.F32.PACK_AB R176, RZ, R181 ;  /* 0x000000b5ffb0523e */ /* 0x000fc800000010ff */
[----:B------:R-:W-:Y:S02]  /*4aa0*/  @P5 PRMT R67, R67, 0x5410, R176 ;  /* 0x0000541043435816 */ /* 0x000fe400000000b0 */
[----:B------:R-:W0:Y:S02]  /*4ab0*/  @P3 LDC R176, c[0x0][0x29c] ;  /* 0x0000a700ffb03b82 */ /* 0x000e240000000800 */
[----:B0-----:R-:W-:Y:S01]  /*4ac0*/  @P3 FMUL.FTZ R181, R181, R176 ;  /* 0x000000b0b5b53220 */ /* 0x001fe20000410000 */
[----:B------:R-:W-:-:S04]  /*4ad0*/  @P3 PRMT R176, R175, 0x7632, R176 ;  /* 0x00007632afb03816 */ /* 0x000fc800000000b0 */
[----:B------:R-:W-:-:S05]  /*4ae0*/  @P3 SHF.L.U32 R176, R176, 0x10, RZ ;  /* 0x00000010b0b03819 */ /* 0x000fca00000006ff */
[----:B------:R-:W-:Y:S02]  /*4af0*/  @P3 FFMA.FTZ R115, R181, R176, R115 ;  /* 0x000000b0b5733223 */ /* 0x000fe40000010073 */
[----:B------:R-:W0:Y:S02]  /*4b00*/  @P5 LDC.64 R176, c[0x0][0x308] ;  /* 0x0000c200ffb05b82 */ /* 0x000e240000000a00 */
[----:B0-----:R-:W-:-:S04]  /*4b10*/  @P5 IMAD.WIDE.U32 R176, R7, 0x10, R176 ;  /* 0x0000001007b05825 */ /* 0x001fc800078e00b0 */
[----:B------:R-:W-:Y:S01]  /*4b20*/  VIADD R7, R7, 0x20 ;  /* 0x0000002007077836 */ /* 0x000fe20000000000 */
[----:B------:R3:W-:Y:S02]  /*4b30*/  @P5 STG.E.128 desc[UR4][R176.64], R64 ;  /* 0x00000040b0005986 */ /* 0x0007e4000c101d04 */
[----:B---3--:R-:W-:-:S05]  /*4b40*/  @P3 FMUL.FTZ R176, R182, R181 ;  /* 0x000000b5b6b03220 */ /* 0x008fca0000410000 */
[----:B------:R-:W-:-:S04]  /*4b50*/  @P3 F2FP.BF16.F32.PACK_AB R176, RZ, R176 ;  /* 0x000000b0ffb0323e */ /* 0x000fc800000010ff */
[----:B------:R-:W-:Y:S02]  /*4b60*/  @P3 PRMT R171, R171, 0x5410, R176 ;  /* 0x00005410abab3816 */ /* 0x000fe400000000b0 */
[----:B------:R-:W0:Y:S02]  /*4b70*/  @P3 LDC.64 R176, c[0x0][0x2f8] ;  /* 0x0000be00ffb03b82 */ /* 0x000e240000000a00 */
[C---:B0-----:R-:W-:Y:S01]  /*4b80*/  @P3 IMAD.WIDE.U32 R176, R178.reuse, 0x10, R176 ;  /* 0x00000010b2b03825 */ /* 0x041fe200078e00b0 */
[----:B------:R-:W-:-:S04]  /*4b90*/  IADD3 R178, R178, 0x20, RZ ;  /* 0x00000020b2b27810 */ /* 0x000fc80007ffe0ff */
[----:B------:R0:W-:Y:S03]  /*4ba0*/  @P3 STG.E.128 desc[UR4][R176.64], R168 ;  /* 0x000000a8b0003986 */ /* 0x0001e6000c101d04 */
.L_x_468:
[----:B------:R-:W-:Y:S05]  /*4bb0*/  BSYNC B1 ;  /* 0x0000000000017941 */ /* 0x000fea0003800000 */
.L_x_467:
[----:B------:R-:W-:Y:S01]  /*4bc0*/  LOP3.LUT P4, RZ, R5, 0x1, RZ, 0xc0, !PT ;  /* 0x0000000105ff7812 */ /* 0x000fe2000788c0ff */
[----:B------:R-:W-:-:S12]  /*4bd0*/  BSSY B1, `(.L_x_495) ;  /* 0x00000ec000017945 */ /* 0x000fd80003800000 */
[----:B------:R-:W-:Y:S05]  /*4be0*/  @!P4 BRA `(.L_x_496) ;  /* 0x0000000c00a8c947 */ /* 0x000fea0003800000 */
[----:B------:R-:W-:Y:S04]  /*4bf0*/  BSSY B2, `(.L_x_497) ;  /* 0x0000005000027945 */ /* 0x000fe80003800000 */
[----:B------:R-:W-:Y:S05]  /*4c00*/  @!P3 BRA `(.L_x_498) ;  /* 0x00000000000cb947 */ /* 0x000fea0003800000 */
[----:B------:R-:W1:Y:S02]  /*4c10*/  LDC.64 R172, c[0x0][0x220] ;  /* 0x00008800ffac7b82 */ /* 0x000e640000000a00 */
[----:B-1----:R-:W-:-:S06]  /*4c20*/  IMAD.WIDE.U32 R172, R178, 0x10, R172 ;  /* 0x00000010b2ac7825 */ /* 0x002fcc00078e00ac */
[----:B------:R-:W5:Y:S02]  /*4c30*/  LDG.E.128 R172, desc[UR4][R172.64] ;  /* 0x00000004acac7981 */ /* 0x000f64000c1e1d00 */
.L_x_498:
[----:B------:R-:W-:Y:S05]  /*4c40*/  BSYNC B2 ;  /* 0x0000000000027941 */ /* 0x000fea0003800000 */
.L_x_497:
[----:B------:R-:W-:Y:S04]  /*4c50*/  BSSY B2, `(.L_x_499) ;  /* 0x0000014000027945 */ /* 0x000fe80003800000 */
[----:B------:R-:W-:Y:S05]  /*4c60*/  @P2 BRA `(.L_x_500) ;  /* 0x00000000001c2947 */ /* 0x000fea0003800000 */
[----:B------:R-:W-:Y:S01]  /*4c70*/  UISETP.NE.U32.AND UP0, UPT, UR14, URZ, UPT ;  /* 0x0000003f0e00728c */ /* 0x000fe2000bf05070 */
[----:B0-----:R-:W-:-:S03]  /*4c80*/  HFMA2.MMA R177, -RZ, RZ, 0, 0 ;  /* 0x00000000ffb17435 */ /* 0x001fc600000001ff */
[----:B------:R-:W-:-:S06]  /*4c90*/  UISETP.NE.AND.EX UP0, UPT, UR15, URZ, UPT, UP0 ;  /* 0x0000003f0f00728c */ /* 0x000fcc000bf05300 */
[----:B------:R-:W-:-:S13]  /*4ca0*/  PLOP3.LUT P4, PT, PT, PT, UP0, 0x80, 0x0 ;  /* 0x000000000000781c */ /* 0x000fda0003f8f008 */
[----:B------:R-:W-:Y:S05]  /*4cb0*/  @!P4 BRA `(.L_x_501) ;  /* 0x000000000034c947 */ /* 0x000fea0003800000 */
[----:B------:R-:W-:Y:S01]  /*4cc0*/  IMAD.U32 R177, R152, 0x10000, RZ ;  /* 0x0001000098b17824 */ /* 0x000fe200078e00ff */
[----:B------:R-:W-:Y:S06]  /*4cd0*/  BRA `(.L_x_501) ;  /* 0x00000000002c7947 */ /* 0x000fec0003800000 */
.L_x_500:
[----:B0-----:R-:W0:Y:S01]  /*4ce0*/  LDC.U8 R176, c[0x0][0x2a0] ;  /* 0x0000a800ffb07b82 */ /* 0x001e220000000000 */
        /* <DEDUP_REMOVED lines=8> */
[----:B------:R-:W-:-:S05]  /*4d70*/  @P4 SHF.L.U32 R176, R152, 0x10, RZ ;  /* 0x0000001098b04819 */ /* 0x000fca00000006ff */
[----:B------:R-:W-:-:S07]  /*4d80*/  @P4 FADD.FTZ R177, R177, R176 ;  /* 0x000000b0b1b14221 */ /* 0x000fce0000010000 */
.L_x_501:
[----:B------:R-:W-:Y:S05]  /*4d90*/  BSYNC B2 ;  /* 0x0000000000027941 */ /* 0x000fea0003800000 */
.L_x_499:
        /* <DEDUP_REMOVED lines=9> */
[-C--:B------:R-:W-:Y:S01]  /*4e30*/  @P3 FFMA.FTZ R116, R177, R176.reuse, R116 ;  /* 0x000000b0b1743223 */ /* 0x080fe20000010074 */
        /* <DEDUP_REMOVED lines=9> */
.L_x_503:
        /* <DEDUP_REMOVED lines=9> */
.L_x_504:
[----:B------:R-:W-:Y:S05]  /*4f60*/  BSYNC B2 ;  /* 0x0000000000027941 */ /* 0x000fea0003800000 */
.L_x_502:
        /* <DEDUP_REMOVED lines=13> */
[----:B------:R-:W-:Y:S01]  /*5040*/  MOV R177, RZ ;  /* 0x000000ff00b17202 */ /* 0x000fe20000000f00 */
[----:B------:R-:W-:Y:S06]  /*5050*/  @!P4 BRA `(.L_x_507) ;  /* 0x000000000028c947 */ /* 0x000fec0003800000 */
[----:B------:R-:W-:Y:S01]  /*5060*/  SHF.L.U32 R177, R153, 0x10, RZ ;  /* 0x0000001099b17819 */ /* 0x000fe200000006ff */
[----:B------:R-:W-:Y:S06]  /*5070*/  BRA `(.L_x_507) ;  /* 0x0000000000207947 */ /* 0x000fec0003800000 */
.L_x_506:
        /* <DEDUP_REMOVED lines=8> */
.L_x_507:
[----:B------:R-:W-:Y:S05]  /*5100*/  BSYNC B2 ;  /* 0x0000000000027941 */ /* 0x000fea0003800000 */
.L_x_505:
[----:B------:R-:W3:Y:S01]  /*5110*/  LDL R181, [R1+0x74] ;  /* 0x0000740001b57983 */ /* 0x000ee20000100800 */
[----:B------:R-:W-:Y:S01]  /*5120*/  @P5 F2FP.BF16.F32.PACK_AB R176, RZ, R177 ;  /* 0x000000b1ffb0523e */ /* 0x000fe200000010ff */
[----:B------:R-:W-:Y:S03]  /*5130*/  BSSY B2, `(.L_x_508) ;  /* 0x0000018000027945 */ /* 0x000fe60003800000 */
[----:B------:R-:W-:Y:S02]  /*5140*/  @P5 PRMT R65, R176, 0x7610, R65 ;  /* 0x00007610b0415816 */ /* 0x000fe40000000041 */
[----:B------:R-:W0:Y:S02]  /*5150*/  @P3 LDC R176, c[0x0][0x29c] ;  /* 0x0000a700ffb03b82 */ /* 0x000e240000000800 */
[----:B0-----:R-:W-:Y:S01]  /*5160*/  @P3 FMUL.FTZ R176, R177, R176 ;  /* 0x000000b0b1b03220 */ /* 0x001fe20000410000 */
[----:B------:R-:W-:-:S05]  /*5170*/  @P3 SHF.L.U32 R177, R173, 0x10, RZ ;  /* 0x00000010adb13819 */ /* 0x000fca00000006ff */
[-C--:B------:R-:W-:Y:S01]  /*5180*/  @P3 FFMA.FTZ R118, R177, R176.reuse, R118 ;  /* 0x000000b0b1763223 */ /* 0x080fe20000010076 */
[----:B---3--:R-:W-:-:S05]  /*5190*/  @P3 FMUL.FTZ R176, R181, R176 ;  /* 0x000000b0b5b03220 */ /* 0x008fca0000410000 */
[----:B------:R-:W-:-:S04]  /*51a0*/  @P3 F2FP.BF16.F32.PACK_AB R176, RZ, R176 ;  /* 0x000000b0ffb0323e */ /* 0x000fc800000010ff */
[----:B------:R-:W-:Y:S01]  /*51b0*/  @P3 PRMT R169, R176, 0x7610, R169 ;  /* 0x00007610b0a93816 */ /* 0x000fe200000000a9 */
[----:B------:R-:W-:Y:S06]  /*51c0*/  @P2 BRA `(.L_x_509) ;  /* 0x0000000000142947 */ /* 0x000fec0003800000 */
[----:B------:R-:W-:Y:S01]  /*51d0*/  HFMA2.MMA R177, -RZ, RZ, 0, 0 ;  /* 0x00000000ffb17435 */ /* 0x000fe200000001ff */
[----:B------:R-:W-:Y:S10]  /*51e0*/  @!P4 BRA `(.L_x_510) ;  /* 0x000000000030c947 */ /* 0x000ff40003800000 */
[----:B------:R-:W-:-:S05]  /*51f0*/  PRMT R177, R153, 0x7632, R177 ;  /* 0x0000763299b17816 */ /* 0x000fca00000000b1 */
[----:B------:R-:W-:Y:S01]  /*5200*/  IMAD.U32 R177, R177, 0x10000, RZ ;  /* 0x00010000b1b17824 */ /* 0x000fe200078e00ff */
[----:B------:R-:W-:Y:S06]  /*5210*/  BRA `(.L_x_510) ;  /* 0x0000000000247947 */ /* 0x000fec0003800000 */
.L_x_509:
        /* <DEDUP_REMOVED lines=9> */
.L_x_510:
[----:B------:R-:W-:Y:S05]  /*52b0*/  BSYNC B2 ;  /* 0x0000000000027941 */ /* 0x000fea0003800000 */
.L_x_508:
        /* <DEDUP_REMOVED lines=17> */
.L_x_512:
        /* <DEDUP_REMOVED lines=8> */
.L_x_513:
[----:B------:R-:W-:Y:S05]  /*5450*/  BSYNC B2 ;  /* 0x0000000000027941 */ /* 0x000fea0003800000 */
.L_x_511:
[----:B------:R-:W3:Y:S01]  /*5460*/  LDL R181, [R1+0x6c] ;  /* 0x00006c0001b57983 */ /* 0x000ee20000100800 */
[----:B------:R-:W-:Y:S01]  /*5470*/  @P5 F2FP.BF16.F32.PACK_AB R176, RZ, R177 ;  /* 0x000000b1ffb0523e */ /* 0x000fe200000010ff */
[----:B------:R-:W-:Y:S03]  /*5480*/  BSSY B2, `(.L_x_514) ;  /* 0x0000018000027945 */ /* 0x000fe60003800000 */
[----:B------:R-:W-:Y:S02]  /*5490*/  @P5 PRMT R66, R176, 0x7610, R66 ;  /* 0x00007610b0425816 */ /* 0x000fe40000000042 */
[----:B------:R-:W0:Y:S02]  /*54a0*/  @P3 LDC R176, c[0x0][0x29c] ;  /* 0x0000a700ffb03b82 */ /* 0x000e240000000800 */
[----:B0-----:R-:W-:Y:S01]  /*54b0*/  @P3 FMUL.FTZ R176, R177, R176 ;  /* 0x000000b0b1b03220 */ /* 0x001fe20000410000 */
[----:B------:R-:W-:-:S04]  /*54c0*/  @P3 IMAD.U32 R177, R174, 0x10000, RZ ;  /* 0x00010000aeb13824 */ /* 0x000fc800078e00ff */
[-C--:B------:R-:W-:Y:S01]  /*54d0*/  @P3 FFMA.FTZ R120, R177, R176.reuse, R120 ;  /* 0x000000b0b1783223 */ /* 0x080fe20000010078 */
[----:B---3--:R-:W-:-:S05]  /*54e0*/  @P3 FMUL.FTZ R176, R181, R176 ;  /* 0x000000b0b5b03220 */ /* 0x008fca0000410000 */
[----:B------:R-:W-:-:S04]  /*54f0*/  @P3 F2FP.BF16.F32.PACK_AB R176, RZ, R176 ;  /* 0x000000b0ffb0323e */ /* 0x000fc800000010ff */
[----:B------:R-:W-:Y:S01]  /*5500*/  @P3 PRMT R170, R176, 0x7610, R170 ;  /* 0x00007610b0aa3816 */ /* 0x000fe200000000aa */
[----:B------:R-:W-:Y:S06]  /*5510*/  @P2 BRA `(.L_x_515) ;  /* 0x0000000000142947 */ /* 0x000fec0003800000 */
[----:B------:R-:W-:Y:S01]  /*5520*/  MOV R177, RZ ;  /* 0x000000ff00b17202 */ /* 0x000fe20000000f00 */
[----:B------:R-:W-:Y:S06]  /*5530*/  @!P4 BRA `(.L_x_516) ;  /* 0x000000000030c947 */ /* 0x000fec0003800000 */
[----:B------:R-:W-:-:S04]  /*5540*/  PRMT R177, R154, 0x7632, R177 ;  /* 0x000076329ab17816 */ /* 0x000fc800000000b1 */
[----:B------:R-:W-:Y:S01]  /*5550*/  SHF.L.U32 R177, R177, 0x10, RZ ;  /* 0x00000010b1b17819 */ /* 0x000fe200000006ff */
[----:B------:R-:W-:Y:S06]  /*5560*/  BRA `(.L_x_516) ;  /* 0x0000000000247947 */ /* 0x000fec0003800000 */
.L_x_515:
        /* <DEDUP_REMOVED lines=9> */
.L_x_516:
[----:B------:R-:W-:Y:S05]  /*5600*/  BSYNC B2 ;  /* 0x0000000000027941 */ /* 0x000fea0003800000 */
.L_x_514:
        /* <DEDUP_REMOVED lines=13> */
[----:B------:R-:W-:Y:S01]  /*56e0*/  HFMA2.MMA R177, -RZ, RZ, 0, 0 ;  /* 0x00000000ffb17435 */ /* 0x000fe200000001ff */
[----:B------:R-:W-:Y:S10]  /*56f0*/  @!P4 BRA `(.L_x_519) ;  /* 0x000000000028c947 */ /* 0x000ff40003800000 */
[----:B------:R-:W-:Y:S01]  /*5700*/  IMAD.U32 R177, R155, 0x10000, RZ ;  /* 0x000100009bb17824 */ /* 0x000fe200078e00ff */
[----:B------:R-:W-:Y:S06]  /*5710*/  BRA `(.L_x_519) ;  /* 0x0000000000207947 */ /* 0x000fec0003800000 */
.L_x_518:
        /* <DEDUP_REMOVED lines=8> */
.L_x_519:
[----:B------:R-:W-:Y:S05]  /*57a0*/  BSYNC B2 ;  /* 0x0000000000027941 */ /* 0x000fea0003800000 */
.L_x_517:
        /* <DEDUP_REMOVED lines=17> */
.L_x_521:
        /* <DEDUP_REMOVED lines=9> */
.L_x_522:
[----:B------:R-:W-:Y:S05]  /*5950*/  BSYNC B2 ;  /* 0x0000000000027941 */ /* 0x000fea0003800000 */
.L_x_520:
[----:B------:R-:W3:Y:S01]  /*5960*/  LDL R181, [R1+0x60] ;  /* 0x0000600001b57983 */ /* 0x000ee20000100800 */
[----:B------:R-:W-:-:S04]  /*5970*/  @P5 F2FP.BF16.F32.PACK_AB R176, RZ, R177 ;  /* 0x000000b1ffb0523e */ /* 0x000fc800000010ff */
        /* <DEDUP_REMOVED lines=8> */
[----:B------:R-:W-:Y:S02]  /*5a00*/  @P3 PRMT R171, R171, 0x5410, R176 ;  /* 0x00005410abab3816 */ /* 0x000fe400000000b0 */
[----:B------:R-:W0:Y:S02]  /*5a10*/  @P5 LDC.64 R176, c[0x0][0x308] ;  /* 0x0000c200ffb05b82 */ /* 0x000e240000000a00 */
[C---:B0-----:R-:W-:Y:S01]  /*5a20*/  @P5 IMAD.WIDE.U32 R176, R7.reuse, 0x10, R176 ;  /* 0x0000001007b05825 */ /* 0x041fe200078e00b0 */
[----:B------:R-:W-:-:S04]  /*5a30*/  IADD3 R7, R7, 0x20, RZ ;  /* 0x0000002007077810 */ /* 0x000fc80007ffe0ff */
[----:B------:R0:W-:Y:S02]  /*5a40*/  @P5 STG.E.128 desc[UR4][R176.64], R64 ;  /* 0x00000040b0005986 */ /* 0x0001e4000c101d04 */
[----:B0-----:R-:W0:Y:S02]  /*5a50*/  @P3 LDC.64 R176, c[0x0][0x2f8] ;  /* 0x0000be00ffb03b82 */ /* 0x001e240000000a00 */
[C---:B0-----:R-:W-:Y:S01]  /*5a60*/  @P3 IMAD.WIDE.U32 R176, R178.reuse, 0x10, R176 ;  /* 0x00000010b2b03825 */ /* 0x041fe200078e00b0 */
[----:B------:R-:W-:-:S04]  /*5a70*/  IADD3 R178, R178, 0x20, RZ ;  /* 0x00000020b2b27810 */ /* 0x000fc80007ffe0ff */
[----:B------:R1:W-:Y:S03]  /*5a80*/  @P3 STG.E.128 desc[UR4][R176.64], R168 ;  /* 0x000000a8b0003986 */ /* 0x0003e6000c101d04 */
.L_x_496:
[----:B------:R-:W-:Y:S05]  /*5a90*/  BSYNC B1 ;  /* 0x0000000000017941 */ /* 0x000fea0003800000 */
.L_x_495:
[----:B------:R-:W-:Y:S04]  /*5aa0*/  BSSY B1, `(.L_x_523) ;  /* 0x00000ec000017945 */ /* 0x000fe80003800000 */
[----:B------:R-:W-:Y:S05]  /*5ab0*/  @!P0 BRA `(.L_x_524) ;  /* 0x0000000c00a88947 */ /* 0x000fea0003800000 */
[----:B------:R-:W-:Y:S04]  /*5ac0*/  BSSY B2, `(.L_x_525) ;  /* 0x0000005000027945 */ /* 0x000fe80003800000 */
[----:B------:R-:W-:Y:S05]  /*5ad0*/  @!P3 BRA `(.L_x_526) ;  /* 0x00000000000cb947 */ /* 0x000fea0003800000 */
[----:B------:R-:W3:Y:S02]  /*5ae0*/  LDC.64 R172, c[0x0][0x220] ;  /* 0x00008800ffac7b82 */ /* 0x000ee40000000a00 */
[----:B---3--:R-:W-:-:S06]  /*5af0*/  IMAD.WIDE.U32 R172, R178, 0x10, R172 ;  /* 0x00000010b2ac7825 */ /* 0x008fcc00078e00ac */
[----:B------:R-:W5:Y:S02]  /*5b00*/  LDG.E.128 R172, desc[UR4][R172.64] ;  /* 0x00000004acac7981 */ /* 0x000f64000c1e1d00 */
.L_x_526:
[----:B------:R-:W-:Y:S05]  /*5b10*/  BSYNC B2 ;  /* 0x0000000000027941 */ /* 0x000fea0003800000 */
.L_x_525:
[----:B------:R-:W-:Y:S04]  /*5b20*/  BSSY B2, `(.L_x_527) ;  /* 0x0000014000027945 */ /* 0x000fe80003800000 */
[----:B------:R-:W-:Y:S05]  /*5b30*/  @P2 BRA `(.L_x_528) ;  /* 0x00000000001c2947 */ /* 0x000fea0003800000 */
[----:B------:R-:W-:Y:S01]  /*5b40*/  UISETP.NE.U32.AND UP0, UPT, UR14, URZ, UPT ;  /* 0x0000003f0e00728c */ /* 0x000fe2000bf05070 */
[----:B01----:R-:W-:-:S03]  /*5b50*/  IMAD.MOV.U32 R177, RZ, RZ, RZ ;  /* 0x000000ffffb17224 */ /* 0x003fc600078e00ff */
[----:B------:R-:W-:-:S06]  /*5b60*/  UISETP.NE.AND.EX UP0, UPT, UR15, URZ, UPT, UP0 ;  /* 0x0000003f0f00728c */ /* 0x000fcc000bf05300 */
[----:B------:R-:W-:-:S13]  /*5b70*/  PLOP3.LUT P4, PT, PT, PT, UP0, 0x80, 0x0 ;  /* 0x000000000000781c */ /* 0x000fda0003f8f008 */
[----:B------:R-:W-:Y:S05]  /*5b80*/  @!P4 BRA `(.L_x_529) ;  /* 0x000000000034c947 */ /* 0x000fea0003800000 */
[----:B------:R-:W-:Y:S01]  /*5b90*/  SHF.L.U32 R177, R156, 0x10, RZ ;  /* 0x000000109cb17819 */ /* 0x000fe200000006ff */
[----:B------:R-:W-:Y:S06]  /*5ba0*/  BRA `(.L_x_529) ;  /* 0x00000000002c7947 */ /* 0x000fec0003800000 */
.L_x_528:
[----:B01----:R-:W0:Y:S01]  /*5bb0*/  LDC.U8 R176, c[0x0][0x2a0] ;  /* 0x0000a800ffb07b82 */ /* 0x003e220000000000 */
        /* <DEDUP_REMOVED lines=10> */
.L_x_529:
[----:B------:R-:W-:Y:S05]  /*5c60*/  BSYNC B2 ;  /* 0x0000000000027941 */ /* 0x000fea0003800000 */
.L_x_527:
        /* <DEDUP_REMOVED lines=8> */
[----:B-----5:R-:W-:-:S04]  /*5cf0*/  @P3 IMAD.U32 R177, R172, 0x10000, RZ ;  /* 0x00010000acb13824 */ /* 0x020fc800078e00ff */
        /* <DEDUP_REMOVED lines=10> */
.L_x_531:
        /* <DEDUP_REMOVED lines=9> */
.L_x_532:
[----:B------:R-:W-:Y:S05]  /*5e30*/  BSYNC B2 ;  /* 0x0000000000027941 */ /* 0x000fea0003800000 */
.L_x_530:
        /* <DEDUP_REMOVED lines=17> */
.L_x_534:
        /* <DEDUP_REMOVED lines=8> */
.L_x_535:
[----:B------:R-:W-:Y:S05]  /*5fd0*/  BSYNC B2 ;  /* 0x0000000000027941 */ /* 0x000fea0003800000 */
.L_x_533:
        /* <DEDUP_REMOVED lines=17> */
.L_x_537:
        /* <DEDUP_REMOVED lines=9> */
.L_x_538:
[----:B------:R-:W-:Y:S05]  /*6180*/  BSYNC B2 ;  /* 0x0000000000027941 */ /* 0x000fea0003800000 */
.L_x_536:
        /* <DEDUP_REMOVED lines=17> */
.L_x_540:
        /* <DEDUP_REMOVED lines=8> */
.L_x_541:
[----:B------:R-:W-:Y:S05]  /*6320*/  BSYNC B2 ;  /* 0x0000000000027941 */ /* 0x000fea0003800000 */
.L_x_539:
        /* <DEDUP_REMOVED lines=17> */
.L_x_543:
        /* <DEDUP_REMOVED lines=9> */
.L_x_544:
[----:B------:R-:W-:Y:S05]  /*64d0*/  BSYNC B2 ;  /* 0x0000000000027941 */ /* 0x000fea0003800000 */
.L_x_542:
        /* <DEDUP_REMOVED lines=17> */
.L_x_546:
        /* <DEDUP_REMOVED lines=8> */
.L_x_547:
[----:B------:R-:W-:Y:S05]  /*6670*/  BSYNC B2 ;  /* 0x0000000000027941 */ /* 0x000fea0003800000 */
.L_x_545:
        /* <DEDUP_REMOVED lines=17> */
.L_x_549:
        /* <DEDUP_REMOVED lines=9> */
.L_x_550:
[----:B------:R-:W-:Y:S05]  /*6820*/  BSYNC B2 ;  /* 0x0000000000027941 */ /* 0x000fea0003800000 */
.L_x_548:
[----:B------:R-:W3:Y:S01]  /*6830*/  LDL R181, [R1+0x40] ;  /* 0x0000400001b57983 */ /* 0x000ee20000100800 */
[----:B------:R-:W-:-:S04]  /*6840*/  @P5 F2FP.BF16.F32.PACK_AB R176, RZ, R177 ;  /* 0x000000b1ffb0523e */ /* 0x000fc800000010ff */
        /* <DEDUP_REMOVED lines=14> */
[----:B0-----:R-:W-:-:S04]  /*6930*/  @P3 IMAD.WIDE.U32 R176, R178, 0x10, R176 ;  /* 0x00000010b2b03825 */ /* 0x001fc800078e00b0 */
[----:B------:R-:W-:Y:S01]  /*6940*/  VIADD R178, R178, 0x20 ;  /* 0x00000020b2b27836 */ /* 0x000fe20000000000 */
[----:B------:R3:W-:Y:S06]  /*6950*/  @P3 STG.E.128 desc[UR4][R176.64], R168 ;  /* 0x000000a8b0003986 */ /* 0x0007ec000c101d04 */
.L_x_524:
[----:B------:R-:W-:Y:S05]  /*6960*/  BSYNC B1 ;  /* 0x0000000000017941 */ /* 0x000fea0003800000 */
.L_x_523:
[----:B------:R-:W-:Y:S04]  /*6970*/  BSSY B1, `(.L_x_551) ;  /* 0x00000ec000017945 */ /* 0x000fe80003800000 */
[----:B------:R-:W-:Y:S05]  /*6980*/  @!P1 BRA `(.L_x_552) ;  /* 0x0000000c00a89947 */ /* 0x000fea0003800000 */
[----:B------:R-:W-:Y:S04]  /*6990*/  BSSY B2, `(.L_x_553) ;  /* 0x0000005000027945 */ /* 0x000fe80003800000 */
[----:B------:R-:W-:Y:S05]  /*69a0*/  @!P3 BRA `(.L_x_554) ;  /* 0x00000000000cb947 */ /* 0x000fea0003800000 */
[----:B------:R-:W4:Y:S02]  /*69b0*/  LDC.64 R172, c[0x0][0x220] ;  /* 0x00008800ffac7b82 */ /* 0x000f240000000a00 */
[----:B----4-:R-:W-:-:S06]  /*69c0*/  IMAD.WIDE.U32 R172, R178, 0x10, R172 ;  /* 0x00000010b2ac7825 */ /* 0x010fcc00078e00ac */
[----:B------:R-:W5:Y:S02]  /*69d0*/  LDG.E.128 R172, desc[UR4][R172.64] ;  /* 0x00000004acac7981 */ /* 0x000f64000c1e1d00 */
.L_x_554:
[----:B------:R-:W-:Y:S05]  /*69e0*/  BSYNC B2 ;  /* 0x0000000000027941 */ /* 0x000fea0003800000 */
.L_x_553:
[----:B------:R-:W-:Y:S04]  /*69f0*/  BSSY B2, `(.L_x_555) ;  /* 0x0000014000027945 */ /* 0x000fe80003800000 */
[----:B------:R-:W-:Y:S05]  /*6a00*/  @P2 BRA `(.L_x_556) ;  /* 0x00000000001c2947 */ /* 0x000fea0003800000 */
[----:B------:R-:W-:Y:S01]  /*6a10*/  UISETP.NE.U32.AND UP0, UPT, UR14, URZ, UPT ;  /* 0x0000003f0e00728c */ /* 0x000fe2000bf05070 */
[----:B01-3--:R-:W-:-:S03]  /*6a20*/  HFMA2.MMA R177, -RZ, RZ, 0, 0 ;  /* 0x00000000ffb17435 */ /* 0x00bfc600000001ff */
[----:B------:R-:W-:-:S06]  /*6a30*/  UISETP.NE.AND.EX UP0, UPT, UR15, URZ, UPT, UP0 ;  /* 0x0000003f0f00728c */ /* 0x000fcc000bf05300 */
[----:B------:R-:W-:-:S13]  /*6a40*/  PLOP3.LUT P4, PT, PT, PT, UP0, 0x80, 0x0 ;  /* 0x000000000000781c */ /* 0x000fda0003f8f008 */
[----:B------:R-:W-:Y:S05]  /*6a50*/  @!P4 BRA `(.L_x_557) ;  /* 0x000000000034c947 */ /* 0x000fea0003800000 */
[----:B------:R-:W-:Y:S01]  /*6a60*/  SHF.L.U32 R177, R160, 0x10, RZ ;  /* 0x00000010a0b17819 */ /* 0x000fe200000006ff */
[----:B------:R-:W-:Y:S06]  /*6a70*/  BRA `(.L_x_557) ;  /* 0x00000000002c7947 */ /* 0x000fec0003800000 */
.L_x_556:
[----:B01-3--:R-:W0:Y:S01]  /*6a80*/  LDC.U8 R176, c[0x0][0x2a0] ;  /* 0x0000a800ffb07b82 */ /* 0x00be220000000000 */
        /* <DEDUP_REMOVED lines=10> */
.L_x_557:
[----:B------:R-:W-:Y:S05]  /*6b30*/  BSYNC B2 ;  /* 0x0000000000027941 */ /* 0x000fea0003800000 */
.L_x_555:
        /* <DEDUP_REMOVED lines=19> */
.L_x_559:
        /* <DEDUP_REMOVED lines=9> */
.L_x_560:
[----:B------:R-:W-:Y:S05]  /*6d00*/  BSYNC B2 ;  /* 0x0000000000027941 */ /* 0x000fea0003800000 */
.L_x_558:
        /* <DEDUP_REMOVED lines=17> */
.L_x_562:
        /* <DEDUP_REMOVED lines=8> */
.L_x_563:
[----:B------:R-:W-:Y:S05]  /*6ea0*/  BSYNC B2 ;  /* 0x0000000000027941 */ /* 0x000fea0003800000 */
.L_x_561:
        /* <DEDUP_REMOVED lines=17> */
.L_x_565:
        /* <DEDUP_REMOVED lines=9> */
.L_x_566:
[----:B------:R-:W-:Y:S05]  /*7050*/  BSYNC B2 ;  /* 0x0000000000027941 */ /* 0x000fea0003800000 */
.L_x_564:
        /* <DEDUP_REMOVED lines=17> */
.L_x_568:
        /* <DEDUP_REMOVED lines=8> */
.L_x_569:
[----:B------:R-:W-:Y:S05]  /*71f0*/  BSYNC B2 ;  /* 0x0000000000027941 */ /* 0x000fea0003800000 */
.L_x_567:
        /* <DEDUP_REMOVED lines=17> */
.L_x_571:
        /* <DEDUP_REMOVED lines=9> */
.L_x_572:
[----:B------:R-:W-:Y:S05]  /*73a0*/  BSYNC B2 ;  /* 0x0000000000027941 */ /* 0x000fea0003800000 */
.L_x_570:
        /* <DEDUP_REMOVED lines=17> */
.L_x_574:
        /* <DEDUP_REMOVED lines=8> */
.L_x_575:
[----:B------:R-:W-:Y:S05]  /*7540*/  BSYNC B2 ;  /* 0x0000000000027941 */ /* 0x000fea0003800000 */
.L_x_573:
        /* <DEDUP_REMOVED lines=17> */
.L_x_577:
        /* <DEDUP_REMOVED lines=9> */
.L_x_578:
[----:B------:R-:W-:Y:S05]  /*76f0*/  BSYNC B2 ;  /* 0x0000000000027941 */ /* 0x000fea0003800000 */
.L_x_576:
        /* <DEDUP_REMOVED lines=12> */
[----:B0-----:R-:W-:-:S04]  /*77c0*/  @P5 IMAD.WIDE.U32 R176, R7, 0x10, R176 ;  /* 0x0000001007b05825 */ /* 0x001fc800078e00b0 */
[----:B------:R-:W-:Y:S01]  /*77d0*/  VIADD R7, R7, 0x20 ;  /* 0x0000002007077836 */ /* 0x000fe20000000000 */
[----:B------:R0:W-:Y:S02]  /*77e0*/  @P5 STG.E.128 desc[UR4][R176.64], R64 ;  /* 0x00000040b0005986 */ /* 0x0001e4000c101d04 */
[----:B0-----:R-:W0:Y:S02]  /*77f0*/  @P3 LDC.64 R176, c[0x0][0x2f8] ;  /* 0x0000be00ffb03b82 */ /* 0x001e240000000a00 */
[C---:B0-----:R-:W-:Y:S01]  /*7800*/  @P3 IMAD.WIDE.U32 R176, R178.reuse, 0x10, R176 ;  /* 0x00000010b2b03825 */ /* 0x041fe200078e00b0 */
[----:B------:R-:W-:-:S04]  /*7810*/  IADD3 R178, R178, 0x20, RZ ;  /* 0x00000020b2b27810 */ /* 0x000fc80007ffe0ff */
[----:B------:R4:W-:Y:S03]  /*7820*/  @P3 STG.E.128 desc[UR4][R176.64], R168 ;  /* 0x000000a8b0003986 */ /* 0x0009e6000c101d04 */
.L_x_552:
[----:B------:R-:W-:Y:S05]  /*7830*/  BSYNC B1 ;  /* 0x0000000000017941 */ /* 0x000fea0003800000 */
.L_x_551:
[----:B------:R-:W-:Y:S01]  /*7840*/  LOP3.LUT P4, RZ, R5, 0x4, RZ, 0xc0, !PT ;  /* 0x0000000405ff7812 */ /* 0x000fe2000788c0ff */
[----:B------:R-:W-:-:S12]  /*7850*/  BSSY B1, `(.L_x_579) ;  /* 0x00000ea000017945 */ /* 0x000fd80003800000 */
[----:B------:R-:W-:Y:S05]  /*7860*/  @!P4 BRA `(.L_x_580) ;  /* 0x0000000c00a0c947 */ /* 0x000fea0003800000 */
[----:B------:R-:W-:Y:S04]  /*7870*/  BSSY B2, `(.L_x_581) ;  /* 0x0000005000027945 */ /* 0x000fe80003800000 */
[----:B------:R-:W-:Y:S05]  /*7880*/  @!P3 BRA `(.L_x_582) ;  /* 0x00000000000cb947 */ /* 0x000fea0003800000 */
[----:B------:R-:W0:Y:S02]  /*7890*/  LDC.64 R172, c[0x0][0x220] ;  /* 0x00008800ffac7b82 */ /* 0x000e240000000a00 */
[----:B0-----:R-:W-:-:S06]  /*78a0*/  IMAD.WIDE.U32 R172, R178, 0x10, R172 ;  /* 0x00000010b2ac7825 */ /* 0x001fcc00078e00ac */
[----:B------:R-:W5:Y:S02]  /*78b0*/  LDG.E.128 R172, desc[UR4][R172.64] ;  /* 0x00000004acac7981 */ /* 0x000f64000c1e1d00 */
.L_x_582:
[----:B------:R-:W-:Y:S05]  /*78c0*/  BSYNC B2 ;  /* 0x0000000000027941 */ /* 0x000fea0003800000 */
.L_x_581:
[----:B------:R-:W-:Y:S04]  /*78d0*/  BSSY B2, `(.L_x_583) ;  /* 0x0000014000027945 */ /* 0x000fe80003800000 */
[----:B------:R-:W-:Y:S05]  /*78e0*/  @P2 BRA `(.L_x_584) ;  /* 0x00000000001c2947 */ /* 0x000fea0003800000 */
[----:B------:R-:W-:Y:S01]  /*78f0*/  UISETP.NE.U32.AND UP0, UPT, UR14, URZ, UPT ;  /* 0x0000003f0e00728c */ /* 0x000fe2000bf05070 */
[----:B01-34-:R-:W-:-:S03]  /*7900*/  HFMA2.MMA R177, -RZ, RZ, 0, 0 ;  /* 0x00000000ffb17435 */ /* 0x01bfc600000001ff */
[----:B------:R-:W-:-:S06]  /*7910*/  UISETP.NE.AND.EX UP0, UPT, UR15, URZ, UPT, UP0 ;  /* 0x0000003f0f00728c */ /* 0x000fcc000bf05300 */
[----:B------:R-:W-:-:S13]  /*7920*/  PLOP3.LUT P4, PT, PT, PT, UP0, 0x80, 0x0 ;  /* 0x000000000000781c */ /* 0x000fda0003f8f008 */
[----:B------:R-:W-:Y:S05]  /*7930*/  @!P4 BRA `(.L_x_585) ;  /* 0x000000000034c947 */ /* 0x000fea0003800000 */
[----:B------:R-:W-:Y:S01]  /*7940*/  IMAD.U32 R177, R164, 0x10000, RZ ;  /* 0x00010000a4b17824 */ /* 0x000fe200078e00ff */
[----:B------:R-:W-:Y:S06]  /*7950*/  BRA `(.L_x_585) ;  /* 0x00000000002c7947 */ /* 0x000fec0003800000 */
.L_x_584:
[----:B01-34-:R-:W0:Y:S01]  /*7960*/  LDC.U8 R176, c[0x0][0x2a0] ;  /* 0x0000a800ffb07b82 */ /* 0x01be220000000000 */
        /* <DEDUP_REMOVED lines=10> */
.L_x_585:
[----:B------:R-:W-:Y:S05]  /*7a10*/  BSYNC B2 ;  /* 0x0000000000027941 */ /* 0x000fea0003800000 */
.L_x_583:
        /* <DEDUP_REMOVED lines=19> */
.L_x_587:
        /* <DEDUP_REMOVED lines=9> */
.L_x_588:
[----:B------:R-:W-:Y:S05]  /*7be0*/  BSYNC B2 ;  /* 0x0000000000027941 */ /* 0x000fea0003800000 */
.L_x_586:
        /* <DEDUP_REMOVED lines=17> */
.L_x_590:
        /* <DEDUP_REMOVED lines=8> */
.L_x_591:
[----:B------:R-:W-:Y:S05]  /*7d80*/  BSYNC B2 ;  /* 0x0000000000027941 */ /* 0x000fea0003800000 */
.L_x_589:
        /* <DEDUP_REMOVED lines=17> */
.L_x_593:
        /* <DEDUP_REMOVED lines=9> */
.L_x_594:
[----:B------:R-:W-:Y:S05]  /*7f30*/  BSYNC B2 ;  /* 0x0000000000027941 */ /* 0x000fea0003800000 */
.L_x_592:
        /* <DEDUP_REMOVED lines=17> */
.L_x_596:
        /* <DEDUP_REMOVED lines=8> */
.L_x_597:
[----:B------:R-:W-:Y:S05]  /*80d0*/  BSYNC B2 ;  /* 0x0000000000027941 */ /* 0x000fea0003800000 */
.L_x_595:
        /* <DEDUP_REMOVED lines=17> */
.L_x_599:
        /* <DEDUP_REMOVED lines=9> */
.L_x_600:
[----:B------:R-:W-:Y:S05]  /*8280*/  BSYNC B2 ;  /* 0x0000000000027941 */ /* 0x000fea0003800000 */
.L_x_598:
        /* <DEDUP_REMOVED lines=17> */
.L_x_602:
        /* <DEDUP_REMOVED lines=8> */
.L_x_603:
[----:B------:R-:W-:Y:S05]  /*8420*/  BSYNC B2 ;  /* 0x0000000000027941 */ /* 0x000fea0003800000 */
.L_x_601:
        /* <DEDUP_REMOVED lines=17> */
.L_x_605:
[----:B------:R-:W0:Y:S02]  /*8540*/  LDC.U8 R176, c[0x0][0x2a0] ;  /* 0x0000a800ffb07b82 */ /* 0x000e240000000000 */
[----:B0-----:R-:W-:-:S04]  /*8550*/  ISETP.NE.AND P2, PT, R176, RZ, PT ;  /* 0x000000ffb000720c */ /* 0x001fc80003f45270 */
[----:B------:R-:W-:-:S05]  /*8560*/  FSEL R179, R179, RZ, !P2 ;  /* 0x000000ffb3b37208 */ /* 0x000fca0005000000 */
[----:B------:R-:W-:-:S04]  /*8570*/  FFMA.FTZ R179, R206, R180, R179 ;  /* 0x000000b4ceb37223 */ /* 0x000fc800000100b3 */
[----:B------:R-:W-:-:S04]  /*8580*/  FADD.FTZ R179, R207, -R179 ;  /* 0x800000b3cfb37221 */ /* 0x000fc80000010000 */
[----:B------:R-:W-:Y:S01]  /*8590*/  FMUL.FTZ R179, R6, R179 ;  /* 0x000000b306b37220 */ /* 0x000fe20000410000 */
[----:B------:R-:W-:-:S04]  /*85a0*/  @P4 PRMT R6, R167, 0x7632, R6 ;  /* 0x00007632a7064816 */ /* 0x000fc80000000006 */
[----:B------:R-:W-:-:S05]  /*85b0*/  @P4 SHF.L.U32 R6, R6, 0x10, RZ ;  /* 0x0000001006064819 */ /* 0x000fca00000006ff */
[----:B------:R-:W-:-:S07]  /*85c0*/  @P4 FADD.FTZ R179, R179, R6 ;  /* 0x00000006b3b34221 */ /* 0x000fce0000010000 */
.L_x_606:
[----:B------:R-:W-:Y:S05]  /*85d0*/  BSYNC B2 ;  /* 0x0000000000027941 */ /* 0x000fea0003800000 */
.L_x_604:
[----:B------:R-:W3:Y:S01]  /*85e0*/  LDL R180, [R1] ;  /* 0x0000000001b47983 */ /* 0x000ee20000100800 */
[----:B------:R-:W-:Y:S01]  /*85f0*/  @P5 F2FP.BF16.F32.PACK_AB R6, RZ, R179 ;  /* 0x000000b3ff06523e */ /* 0x000fe200000010ff */
[----:B------:R-:W0:Y:S03]  /*8600*/  @P5 LDC.64 R176, c[0x0][0x308] ;  /* 0x0000c200ffb05b82 */ /* 0x000e260000000a00 */
[----:B------:R-:W-:-:S05]  /*8610*/  @P5 PRMT R67, R67, 0x5410, R6 ;  /* 0x0000541043435816 */ /* 0x000fca0000000006 */
[----:B------:R-:W1:Y:S02]  /*8620*/  @P3 LDC R6, c[0x0][0x29c] ;  /* 0x0000a700ff063b82 */ /* 0x000e640000000800 */
[----:B-1----:R-:W-:Y:S01]  /*8630*/  @P3 FMUL.FTZ R179, R179, R6 ;  /* 0x00000006b3b33220 */ /* 0x002fe20000410000 */
[----:B------:R-:W-:-:S05]  /*8640*/  @P3 PRMT R6, R175, 0x7632, R6 ;  /* 0x00007632af063816 */ /* 0x000fca0000000006 */
[----:B------:R-:W-:-:S04]  /*8650*/  @P3 IMAD.U32 R6, R6, 0x10000, RZ ;  /* 0x0001000006063824 */ /* 0x000fc800078e00ff */
[----:B------:R-:W-:Y:S01]  /*8660*/  @P3 FFMA.FTZ R147, R179, R6, R147 ;  /* 0x00000006b3933223 */ /* 0x000fe20000010093 */
[----:B0-----:R-:W-:-:S05]  /*8670*/  @P5 IMAD.WIDE.U32 R6, R7, 0x10, R176 ;  /* 0x0000001007065825 */ /* 0x001fca00078e00b0 */
[----:B------:R3:W-:Y:S02]  /*8680*/  @P5 STG.E.128 desc[UR4][R6.64], R64 ;  /* 0x0000004006005986 */ /* 0x0007e4000c101d04 */
[----:B---3--:R-:W-:-:S05]  /*8690*/  @P3 FMUL.FTZ R6, R180, R179 ;  /* 0x000000b3b4063220 */ /* 0x008fca0000410000 */
[----:B------:R-:W-:-:S04]  /*86a0*/  @P3 F2FP.BF16.F32.PACK_AB R6, RZ, R6 ;  /* 0x00000006ff06323e */ /* 0x000fc800000010ff */
[----:B------:R-:W-:Y:S02]  /*86b0*/  @P3 PRMT R171, R171, 0x5410, R6 ;  /* 0x00005410abab3816 */ /* 0x000fe40000000006 */
[----:B------:R-:W0:Y:S02]  /*86c0*/  @P3 LDC.64 R6, c[0x0][0x2f8] ;  /* 0x0000be00ff063b82 */ /* 0x000e240000000a00 */
[----:B0-----:R-:W-:-:S05]  /*86d0*/  @P3 IMAD.WIDE.U32 R6, R178, 0x10, R6 ;  /* 0x00000010b2063825 */ /* 0x001fca00078e0006 */
[----:B------:R0:W-:Y:S02]  /*86e0*/  @P3 STG.E.128 desc[UR4][R6.64], R168 ;  /* 0x000000a806003986 */ /* 0x0001e4000c101d04 */
.L_x_580:
[----:B------:R-:W-:Y:S05]  /*86f0*/  BSYNC B1 ;  /* 0x0000000000017941 */ /* 0x000fea0003800000 */
.L_x_579:
[----:B0-----:R-:W0:Y:S02]  /*8700*/  LDC.64 R6, c[0x0][0x210] ;  /* 0x00008400ff067b82 */ /* 0x001e240000000a00 */
[----:B0-----:R-:W-:-:S04]  /*8710*/  LEA R4, R6, R4, 0x2 ;  /* 0x0000000406047211 */ /* 0x001fc800078e10ff */
[----:B------:R-:W-:-:S13]  /*8720*/  ISETP.GE.AND P2, PT, R4, R7, PT ;  /* 0x000000070400720c */ /* 0x000fda0003f46270 */
[----:B------:R-:W-:Y:S05]  /*8730*/  @!P2 BRA `(.L_x_607) ;  /* 0xffffff8c006ca947 */ /* 0x000fea000383ffff */
.L_x_442:
[----:B------:R-:W-:Y:S05]  /*8740*/  BSYNC B0 ;  /* 0x0000000000007941 */ /* 0x000fea0003800000 */
.L_x_441:
[----:B-1-34-:R-:W0:Y:S01]  /*8750*/  S2R R176, SR_TID.X ;  /* 0x0000000000b07919 */ /* 0x01ae220000002100 */
[----:B------:R-:W-:Y:S01]  /*8760*/  MOV R0, 0x400 ;  /* 0x0000040000007802 */ /* 0x000fe20000000f00 */
[----:B------:R-:W-:Y:S05]  /*8770*/  WARPSYNC.ALL ;  /* 0x0000000000007948 */ /* 0x000fea0003800000 */
[----:B------:R-:W1:Y:S01]  /*8780*/  S2R R5, SR_CgaCtaId ;  /* 0x0000000000057919 */ /* 0x000e620000008800 */
[----:B------:R-:W-:Y:S01]  /*8790*/  ULDC UR6, c[0x0][0x218] ;  /* 0x0000860000067ab9 */ /* 0x000fe20000000800 */
[----:B------:R-:W-:Y:S01]  /*87a0*/  ULDC.64 UR12, c[0x0][0x2d0] ;  /* 0x0000b400000c7ab9 */ /* 0x000fe20000000a00 */
[----:B------:R-:W-:Y:S01]  /*87b0*/  BSSY B0, `(.L_x_608) ;  /* 0x00000cb000007945 */ /* 0x000fe20003800000 */
[----:B0-----:R-:W-:-:S02]  /*87c0*/  SHF.R.U32.HI R4, RZ, 0x5, R176 ;  /* 0x00000005ff047819 */ /* 0x001fc400000116b0 */
[----:B------:R-:W-:-:S03]  /*87d0*/  IADD3 R2, R2, 0x7f, -R176 ;  /* 0x0000007f02027810 */ /* 0x000fc60007ffe8b0 */
[----:B------:R-:W-:Y:S01]  /*87e0*/  IMAD R3, R4, 0xa0, R3 ;  /* 0x000000a004037824 */ /* 0x000fe200078e0203 */
[C---:B------:R-:W-:Y:S02]  /*87f0*/  LOP3.LUT P4, RZ, R2.reuse, 0xffffff80, RZ, 0xc0, !PT ;  /* 0xffffff8002ff7812 */ /* 0x040fe4000788c0ff */
[----:B-1----:R-:W-:Y:S02]  /*8800*/  LEA R0, R5, R0, 0x18 ;  /* 0x0000000005007211 */ /* 0x002fe400078ec0ff */
[----:B------:R-:W-:Y:S02]  /*8810*/  ISETP.GE.U32.AND P2, PT, R2, 0x100, PT ;  /* 0x000001000200780c */ /* 0x000fe40003f46070 */
[----:B-----5:R-:W-:Y:S01]  /*8820*/  LEA R65, R3, R0, 0x5 ;  /* 0x0000000003417211 */ /* 0x020fe200078e28ff */
[----:B------:R-:W-:Y:S01]  /*8830*/  IMAD R0, R176, 0x4, R0 ;  /* 0x00000004b0007824 */ /* 0x000fe200078e0200 */
[----:B------:R-:W-:-:S03]  /*8840*/  ISETP.GE.U32.AND P3, PT, R2, 0x180, PT ;  /* 0x000001800200780c */ /* 0x000fc60003f66070 */
[----:B------:R-:W-:Y:S04]  /*8850*/  STS.128 [R65], R68 ;  /* 0x0000004441007388 */ /* 0x000fe80000000c00 */
[----:B------:R-:W-:Y:S04]  /*8860*/  STS.128 [R65+0x10], R72 ;  /* 0x0000104841007388 */ /* 0x000fe80000000c00 */
[----:B------:R-:W-:Y:S04]  /*8870*/  STS.128 [R65+0x400], R76 ;  /* 0x0004004c41007388 */ /* 0x000fe80000000c00 */
[----:B------:R-:W-:Y:S04]  /*8880*/  STS.128 [R65+0x410], R80 ;  /* 0x0004105041007388 */ /* 0x000fe80000000c00 */
[----:B------:R0:W-:Y:S04]  /*8890*/  STS.128 [R65+0x800], R84 ;  /* 0x0008005441007388 */ /* 0x0001e80000000c00 */
        /* <DEDUP_REMOVED lines=11> */
[----:B------:R-:W0:Y:S04]  /*8950*/  LDS R68, [R0+0x400] ;  /* 0x0004000000447984 */ /* 0x000e280000000800 */
        /* <DEDUP_REMOVED lines=13> */
[----:B0-----:R-:W-:Y:S01]  /*8a30*/  IMAD R76, R86, UR6, RZ ;  /* 0x00000006564c7c24 */ /* 0x001fe2000f8e02ff */
[----:B------:R-:W-:Y:S01]  /*8a40*/  ULDC.64 UR6, c[0x0][0x2d8] ;  /* 0x0000b60000067ab9 */ /* 0x000fe20000000a00 */
[----:B------:R-:W-:Y:S01]  /*8a50*/  LDS R73, [R0+0xe00] ;  /* 0x000e000000497984 */ /* 0x000fe20000000800 */
[----:B------:R-:W-:Y:S02]  /*8a60*/  FADD.FTZ R68, RZ, R68 ;  /* 0x00000044ff447221 */ /* 0x000fe40000010000 */
[----:B------:R-:W-:Y:S01]  /*8a70*/  IADD3 R76, P0, R76, R176, RZ ;  /* 0x000000b04c4c7210 */ /* 0x000fe20007f1e0ff */
        /* <DEDUP_REMOVED lines=86> */
[----:B------:R-:W-:Y:S02]  /*8fe0*/  SHF.L.U32 R44, R76, 0x2, RZ ;  /* 0x000000024c2c7819 */ /* 0x000fe400000006ff */
[----:B------:R-:W1:Y:S01]  /*8ff0*/  LDS R53, [R0+0x4000] ;  /* 0x0040000000357984 */ /* 0x000e620000000800 */
[----:B--2---:R-:W-:Y:S01]  /*9000*/  FADD.FTZ R26, R26, R47 ;  /* 0x0000002f1a1a7221 */ /* 0x004fe20000010000 */
[----:B------:R-:W-:Y:S02]  /*9010*/  IADD3 R66, P0, R44, UR6, RZ ;  /* 0x000000062c427c10 */ /* 0x000fe4000ff1e0ff */
        /* <DEDUP_REMOVED lines=10> */
[----:B------:R-:W-:Y:S01]  /*90c0*/  IADD3 R48, P1, R44, UR12, RZ ;  /* 0x0000000c2c307c10 */ /* 0x000fe2000ff3e0ff */
[----:B-1----:R-:W-:-:S03]  /*90d0*/  FADD.FTZ R53, R26, R53 ;  /* 0x000000351a357221 */ /* 0x002fc60000010000 */
        /* <DEDUP_REMOVED lines=27> */
[----:B--2---:R-:W-:Y:S01]  /*9290*/  FADD.FTZ R52, R52, R91 ;  /* 0x0000005b34347221 */ /* 0x004fe20000010000 */
[----:B------:R-:W-:Y:S01]  /*92a0*/  IADD3.X R91, R83, UR7, RZ, P0, !PT ;  /* 0x00000007535b7c10 */ /* 0x000fe200087fe4ff */
[----:B------:R-:W-:Y:S01]  /*92b0*/  ULDC.64 UR6, c[0x0][0x2f0] ;  /* 0x0000bc0000067ab9 */ /* 0x000fe20000000a00 */
[----:B------:R-:W-:Y:S01]  /*92c0*/  ISETP.GE.U32.AND P0, PT, R2, 0x200, PT ;  /* 0x000002000200780c */ /* 0x000fe20003f06070 */
[----:B---3--:R-:W-:Y:S01]  /*92d0*/  FADD.FTZ R54, RZ, R54 ;  /* 0x00000036ff367221 */ /* 0x008fe20000010000 */
[----:B------:R-:W-:Y:S01]  /*92e0*/  IADD3 R44, P5, R44, UR6, RZ ;  /* 0x000000062c2c7c10 */ /* 0x000fe2000ffbe0ff */
[----:B----4-:R-:W-:-:S03]  /*92f0*/  FADD.FTZ R50, R50, R55 ;  /* 0x0000003732327221 */ /* 0x010fc60000010000 */
[----:B------:R-:W-:Y:S01]  /*9300*/  IADD3.X R83, R83, UR7, RZ, P5, !PT ;  /* 0x0000000753537c10 */ /* 0x000fe2000affe4ff */
[----:B------:R-:W-:Y:S01]  /*9310*/  FADD.FTZ R54, R54, R93 ;  /* 0x0000005d36367221 */ /* 0x000fe20000010000 */
[----:B------:R-:W-:Y:S01]  /*9320*/  FADD.FTZ R50, R50, R95 ;  /* 0x0000005f32327221 */ /* 0x000fe20000010000 */
[----:B------:R-:W-:Y:S02]  /*9330*/  FADD.FTZ R52, R52, R65 ;  /* 0x0000004134347221 */ /* 0x000fe40000010000 */
[----:B------:R-:W-:Y:S01]  /*9340*/  FADD.FTZ R54, R54, R77 ;  /* 0x0000004d36367221 */ /* 0x000fe20000010000 */
[----:B------:R-:W-:Y:S01]  /*9350*/  FADD.FTZ R97, R50, R97 ;  /* 0x0000006132617221 */ /* 0x000fe20000010000 */
[----:B------:R-:W-:Y:S06]  /*9360*/  @!P4 BRA `(.L_x_609) ;  /* 0x00000000003cc947 */ /* 0x000fec0003800000 */
[----:B------:R-:W-:Y:S01]  /*9370*/  IMAD.MOV.U32 R24, RZ, RZ, R66 ;  /* 0x000000ffff187224 */ /* 0x000fe200078e0042 */
[----:B------:R-:W-:Y:S01]  /*9380*/  MOV R25, R91 ;  /* 0x0000005b00197202 */ /* 0x000fe20000000f00 */
[----:B------:R-:W-:Y:S01]  /*9390*/  IMAD.MOV.U32 R27, RZ, RZ, R85 ;  /* 0x000000ffff1b7224 */ /* 0x000fe200078e0055 */
        /* <DEDUP_REMOVED lines=9> */
[----:B------:R-:W-:Y:S01]  /*9430*/  IMAD.X R91, RZ, RZ, R91, P4 ;  /* 0x000000ffff5b7224 */ /* 0x000fe200020e065b */
[----:B------:R-:W-:Y:S02]  /*9440*/  IADD3.X R85, RZ, R85, RZ, P5, !PT ;  /* 0x00000055ff557210 */ /* 0x000fe40002ffe4ff */
[----:B------:R-:W-:-:S08]  /*9450*/  IADD3.X R83, RZ, R83, RZ, P6, !PT ;  /* 0x00000053ff537210 */ /* 0x000fd000037fe4ff */
.L_x_609:
[----:B------:R-:W-:Y:S05]  /*9460*/  BSYNC B0 ;  /* 0x0000000000007941 */ /* 0x000fea0003800000 */
.L_x_608:
[----:B------:R-:W-:Y:S01]  /*9470*/  BSSY B0, `(.L_x_610) ;  /* 0x0000012000007945 */ /* 0x000fe20003800000 */
[----:B------:R-:W-:-:S03]  /*9480*/  FADD.FTZ R47, R52, R47 ;  /* 0x0000002f342f7221 */ /* 0x000fc60000010000 */
[----:B------:R-:W-:Y:S05]  /*9490*/  @!P2 BRA `(.L_x_611) ;  /* 0x00000000003ca947 */ /* 0x000fea0003800000 */
[----:B-1----:R-:W-:Y:S01]  /*94a0*/  IMAD.MOV.U32 R24, RZ, RZ, R66 ;  /* 0x000000ffff187224 */ /* 0x002fe200078e0042 */
        /* <DEDUP_REMOVED lines=14> */
.L_x_611:
[----:B------:R-:W-:Y:S05]  /*9590*/  BSYNC B0 ;  /* 0x0000000000007941 */ /* 0x000fea0003800000 */
.L_x_610:
[----:B------:R-:W-:Y:S01]  /*95a0*/  BSSY B0, `(.L_x_612) ;  /* 0x0000012000007945 */ /* 0x000fe20003800000 */
[----:B0-----:R-:W-:-:S03]  /*95b0*/  FADD.FTZ R79, R54, R79 ;  /* 0x0000004f364f7221 */ /* 0x001fc60000010000 */
[----:B------:R-:W-:Y:S05]  /*95c0*/  @!P3 BRA `(.L_x_613) ;  /* 0x00000000003cb947 */ /* 0x000fea0003800000 */
[----:B-12---:R-:W-:Y:S01]  /*95d0*/  IMAD.MOV.U32 R24, RZ, RZ, R66 ;  /* 0x000000ffff187224 */ /* 0x006fe200078e0042 */
        /* <DEDUP_REMOVED lines=14> */
.L_x_613:
[----:B------:R-:W-:Y:S05]  /*96c0*/  BSYNC B0 ;  /* 0x0000000000007941 */ /* 0x000fea0003800000 */
.L_x_612:
[----:B012---:R-:W-:Y:S01]  /*96d0*/  FADD.FTZ R24, RZ, R75 ;  /* 0x0000004bff187221 */ /* 0x007fe20000010000 */
[----:B------:R-:W-:Y:S01]  /*96e0*/  FADD.FTZ R70, RZ, R70 ;  /* 0x00000046ff467221 */ /* 0x000fe20000010000 */
[----:B------:R-:W-:Y:S01]  /*96f0*/  FADD.FTZ R25, RZ, R72 ;  /* 0x00000048ff197221 */ /* 0x000fe20000010000 */
[----:B------:R-:W-:Y:S01]  /*9700*/  FADD.FTZ R27, RZ, R74 ;  /* 0x0000004aff1b7221 */ /* 0x000fe20000010000 */
[----:B------:R-:W-:Y:S01]  /*9710*/  ISETP.GE.U32.AND P2, PT, R2, 0x300, PT ;  /* 0x000003000200780c */ /* 0x000fe20003f46070 */
[----:B------:R-:W-:Y:S01]  /*9720*/  FADD.FTZ R61, R24, R61 ;  /* 0x0000003d183d7221 */ /* 0x000fe20000010000 */
[----:B------:R-:W-:Y:S01]  /*9730*/  ISETP.GE.U32.AND P3, PT, R2, 0x380, PT ;  /* 0x000003800200780c */ /* 0x000fe20003f66070 */
[----:B------:R-:W-:Y:S01]  /*9740*/  FADD.FTZ R70, R70, R81 ;  /* 0x0000005146467221 */ /* 0x000fe20000010000 */
[C---:B------:R-:W-:Y:S01]  /*9750*/  ISETP.GE.U32.AND P4, PT, R2.reuse, 0x400, PT ;  /* 0x000004000200780c */ /* 0x040fe20003f86070 */
[----:B------:R-:W-:Y:S01]  /*9760*/  FADD.FTZ R64, R25, R64 ;  /* 0x0000004019407221 */ /* 0x000fe20000010000 */
[C---:B------:R-:W-:Y:S01]  /*9770*/  ISETP.GE.U32.AND P5, PT, R2.reuse, 0x480, PT ;  /* 0x000004800200780c */ /* 0x040fe20003fa6070 */
[----:B------:R-:W-:Y:S01]  /*9780*/  FADD.FTZ R62, R27, R62 ;  /* 0x0000003e1b3e7221 */ /* 0x000fe20000010000 */
[----:B------:R-:W-:Y:S01]  /*9790*/  ISETP.GE.U32.AND P6, PT, R2, 0x500, PT ;  /* 0x000005000200780c */ /* 0x000fe20003fc6070 */
[----:B------:R-:W-:Y:S01]  /*97a0*/  FADD.FTZ R2, RZ, R73 ;  /* 0x00000049ff027221 */ /* 0x000fe20000010000 */
[----:B------:R-:W-:Y:S01]  /*97b0*/  FADD.FTZ R22, R61, R22 ;  /* 0x000000163d167221 */ /* 0x000fe20000010000 */
[----:B------:R-:W-:Y:S01]  /*97c0*/  FADD.FTZ R59, R70, R59 ;  /* 0x0000003b463b7221 */ /* 0x000fe20000010000 */
[----:B------:R-:W-:Y:S01]  /*97d0*/  FADD.FTZ R57, R64, R57 ;  /* 0x0000003940397221 */ /* 0x000fe20000010000 */
[----:B------:R-:W-:Y:S01]  /*97e0*/  FADD.FTZ R63, R2, R63 ;  /* 0x0000003f023f7221 */ /* 0x000fe20000010000 */
[----:B------:R-:W-:Y:S01]  /*97f0*/  FADD.FTZ R62, R62, R23 ;  /* 0x000000173e3e7221 */ /* 0x000fe20000010000 */
[----:B------:R-:W-:Y:S01]  /*9800*/  FADD.FTZ R30, RZ, R30 ;  /* 0x0000001eff1e7221 */ /* 0x000fe20000010000 */
[----:B------:R-:W0:Y:S01]  /*9810*/  LDS R23, [R0+0x1200] ;  /* 0x0012000000177984 */ /* 0x000e220000000800 */
[----:B------:R-:W-:Y:S01]  /*9820*/  FADD.FTZ R35, RZ, R35 ;  /* 0x00000023ff237221 */ /* 0x000fe20000010000 */
[----:B------:R-:W-:Y:S01]  /*9830*/  FADD.FTZ R59, R59, R20 ;  /* 0x000000143b3b7221 */ /* 0x000fe20000010000 */
[----:B------:R-:W-:Y:S01]  /*9840*/  FADD.FTZ R57, R57, R18 ;  /* 0x0000001239397221 */ /* 0x000fe20000010000 */
[----:B------:R-:W1:Y:S01]  /*9850*/  LDS R2, [R0+0x600] ;  /* 0x0006000000027984 */ /* 0x000e620000000800 */
[----:B------:R-:W-:Y:S01]  /*9860*/  FADD.FTZ R13, R22, R13 ;  /* 0x0000000d160d7221 */ /* 0x000fe20000010000 */
[----:B------:R-:W-:Y:S01]  /*9870*/  FADD.FTZ R30, R30, R37 ;  /* 0x000000251e1e7221 */ /* 0x000fe20000010000 */
[----:B------:R-:W-:Y:S01]  /*9880*/  FADD.FTZ R69, RZ, R69 ;  /* 0x00000045ff457221 */ /* 0x000fe20000010000 */
[----:B------:R-:W2:Y:S01]  /*9890*/  LDS R25, [R0+0x2600] ;  /* 0x0026000000197984 */ /* 0x000ea20000000800 */
[----:B------:R-:W-:Y:S01]  /*98a0*/  FADD.FTZ R71, RZ, R71 ;  /* 0x00000047ff477221 */ /* 0x000fe20000010000 */
[----:B------:R-:W-:Y:S01]  /*98b0*/  FADD.FTZ R32, RZ, R32 ;  /* 0x00000020ff207221 */ /* 0x000fe20000010000 */
[----:B------:R-:W-:Y:S01]  /*98c0*/  FADD.FTZ R42, R35, R42 ;  /* 0x0000002a232a7221 */ /* 0x000fe20000010000 */
[----:B------:R-:W3:Y:S01]  /*98d0*/  LDS R18, [R0+0x800] ;  /* 0x0008000000127984 */ /* 0x000ee20000000800 */
[----:B------:R-:W-:Y:S01]  /*98e0*/  FADD.FTZ R30, R30, R49 ;  /* 0x000000311e1e7221 */ /* 0x000fe20000010000 */
[----:B------:R-:W-:Y:S01]  /*98f0*/  FADD.FTZ R69, R69, R78 ;  /* 0x0000004e45457221 */ /* 0x000fe20000010000 */
[----:B------:R-:W-:Y:S01]  /*9900*/  FADD.FTZ R71, R71, R80 ;  /* 0x0000005047477221 */ /* 0x000fe20000010000 */
[----:B------:R-:W4:Y:S01]  /*9910*/  LDS R29, [R0+0x1a00] ;  /* 0x001a0000001d7984 */ /* 0x000f220000000800 */
[----:B------:R-:W-:Y:S01]  /*9920*/  FADD.FTZ R39, R32, R39 ;  /* 0x0000002720277221 */ /* 0x000fe20000010000 */
[----:B------:R-:W-:Y:S01]  /*9930*/  FADD.FTZ R56, R63, R56 ;  /* 0x000000383f387221 */ /* 0x000fe20000010000 */
[----:B------:R-:W-:Y:S01]  /*9940*/  FADD.FTZ R60, R69, R60 ;  /* 0x0000003c453c7221 */ /* 0x000fe20000010000 */
[----:B------:R-:W5:Y:S01]  /*9950*/  LDS R20, [R0+0xa00] ;  /* 0x000a000000147984 */ /* 0x000f620000000800 */
[----:B------:R-:W-:Y:S01]  /*9960*/  FADD.FTZ R58, R71, R58 ;  /* 0x0000003a473a7221 */ /* 0x000fe20000010000 */
[----:B------:R-:W-:Y:S01]  /*9970*/  FADD.FTZ R16, R39, R16 ;  /* 0x0000001027107221 */ /* 0x000fe20000010000 */
[----:B------:R-:W-:Y:S01]  /*9980*/  FADD.FTZ R33, RZ, R33 ;  /* 0x00000021ff217221 */ /* 0x000fe20000010000 */
[----:B------:R-:W5:Y:S01]  /*9990*/  LDS R22, [R0+0xc00] ;  /* 0x000c000000167984 */ /* 0x000f620000000800 */
[----:B------:R-:W-:Y:S01]  /*99a0*/  FADD.FTZ R31, RZ, R31 ;  /* 0x0000001fff1f7221 */ /* 0x000fe20000010000 */
[----:B------:R-:W-:Y:S01]  /*99b0*/  FADD.FTZ R34, RZ, R34 ;  /* 0x00000022ff227221 */ /* 0x000fe20000010000 */
[----:B------:R-:W-:Y:S01]  /*99c0*/  FADD.FTZ R33, R33, R40 ;  /* 0x0000002821217221 */ /* 0x000fe20000010000 */
[----:B------:R-:W5:Y:S01]  /*99d0*/  LDS R24, [R0+0xe00] ;  /* 0x000e000000187984 */ /* 0x000f620000000800 */
[----:B------:R-:W-:Y:S01]  /*99e0*/  FADD.FTZ R36, RZ, R36 ;  /* 0x00000024ff247221 */ /* 0x000fe20000010000 */
        /* <DEDUP_REMOVED lines=11> */
[----:B0-----:R-:W-:Y:S01]  /*9aa0*/  FADD.FTZ R14, RZ, R23 ;  /* 0x00000017ff0e7221 */ /* 0x001fe20000010000 */
[----:B------:R-:W-:Y:S01]  /*9ab0*/  BSSY B0, `(.L_x_614) ;  /* 0x0000043000007945 */ /* 0x000fe20003800000 */
[----:B------:R-:W-:Y:S01]  /*9ac0*/  FADD.FTZ R21, R60, R21 ;  /* 0x000000153c157221 */ /* 0x000fe20000010000 */
[----:B------:R-:W0:Y:S01]  /*9ad0*/  LDS R37, [R0+0x1e00] ;  /* 0x001e000000257984 */ /* 0x000e220000000800 */
[----:B-1----:R-:W-:Y:S01]  /*9ae0*/  FADD.FTZ R2, RZ, R2 ;  /* 0x00000002ff027221 */ /* 0x002fe20000010000 */
[----:B------:R-:W-:Y:S01]  /*9af0*/  FADD.FTZ R19, R58, R19 ;  /* 0x000000133a137221 */ /* 0x000fe20000010000 */
[----:B------:R-:W-:Y:S01]  /*9b00*/  FADD.FTZ R17, R56, R17 ;  /* 0x0000001138117221 */ /* 0x000fe20000010000 */
[----:B------:R-:W1:Y:S01]  /*9b10*/  LDS R45, [R0+0x2000] ;  /* 0x00200000002d7984 */ /* 0x000e620000000800 */
[----:B--2---:R-:W-:Y:S01]  /*9b20*/  FADD.FTZ R14, R14, R25 ;  /* 0x000000190e0e7221 */ /* 0x004fe20000010000 */
[----:B------:R-:W-:Y:S01]  /*9b30*/  FADD.FTZ R15, R62, R15 ;  /* 0x0000000f3e0f7221 */ /* 0x000fe20000010000 */
[----:B------:R-:W-:Y:S01]  /*9b40*/  FADD.FTZ R9, R30, R9 ;  /* 0x000000091e097221 */ /* 0x000fe20000010000 */
[----:B------:R-:W2:Y:S01]  /*9b50*/  LDS R47, [R0+0x2200] ;  /* 0x00220000002f7984 */ /* 0x000ea20000000800 */
[----:B---3--:R-:W-:Y:S01]  /*9b60*/  FADD.FTZ R18, RZ, R18 ;  /* 0x00000012ff127221 */ /* 0x008fe20000010000 */
[----:B------:R-:W-:Y:S01]  /*9b70*/  FADD.FTZ R31, R31, R8 ;  /* 0x000000081f1f7221 */ /* 0x000fe20000010000 */
[----:B------:R-:W-:Y:S01]  /*9b80*/  FADD.FTZ R23, R16, R7 ;  /* 0x0000000710177221 */ /* 0x000fe20000010000 */
[----:B------:R-:W3:Y:S01]  /*9b90*/  LDS R49, [R0+0x2400] ;  /* 0x0024000000317984 */ /* 0x000ee20000000800 */
[----:B----4-:R-:W-:Y:S01]  /*9ba0*/  FADD.FTZ R2, R2, R29 ;  /* 0x0000001d02027221 */ /* 0x010fe20000010000 */
[----:B------:R-:W-:Y:S01]  /*9bb0*/  FADD.FTZ R33, R33, R6 ;  /* 0x0000000621217221 */ /* 0x000fe20000010000 */
[----:B------:R-:W-:Y:S01]  /*9bc0*/  FADD.FTZ R25, R12, R5 ;  /* 0x000000050c197221 */ /* 0x000fe20000010000 */
[----:B------:R-:W4:Y:S01]  /*9bd0*/  LDS R51, [R0+0x2e00] ;  /* 0x002e000000337984 */ /* 0x000f220000000800 */
[----:B-----5:R-:W-:Y:S01]  /*9be0*/  FADD.FTZ R20, RZ, R20 ;  /* 0x00000014ff147221 */ /* 0x020fe20000010000 */
[----:B------:R-:W-:-:S02]  /*9bf0*/  FADD.FTZ R11, R11, R4 ;  /* 0x000000040b0b7221 */ /* 0x000fc40000010000 */
[----:B------:R-:W5:Y:S01]  /*9c00*/  LDS R77, [R0+0x4e00] ;  /* 0x004e0000004d7984 */ /* 0x000f620000000800 */
[----:B------:R-:W-:-:S03]  /*9c10*/  FADD.FTZ R22, RZ, R22 ;  /* 0x00000016ff167221 */ /* 0x000fc60000010000 */
[----:B------:R-:W5:Y:S01]  /*9c20*/  LDS R53, [R0+0x3000] ;  /* 0x0030000000357984 */ /* 0x000f620000000800 */
[----:B------:R-:W-:-:S03]  /*9c30*/  FADD.FTZ R24, RZ, R24 ;  /* 0x00000018ff187221 */ /* 0x000fc60000010000 */
[----:B------:R-:W5:Y:S01]  /*9c40*/  LDS R55, [R0+0x3200] ;  /* 0x0032000000377984 */ /* 0x000f620000000800 */
[----:B------:R-:W-:-:S03]  /*9c50*/  FADD.FTZ R26, RZ, R26 ;  /* 0x0000001aff1a7221 */ /* 0x000fc60000010000 */
[----:B------:R-:W5:Y:S01]  /*9c60*/  LDS R61, [R0+0x3400] ;  /* 0x00340000003d7984 */ /* 0x000f620000000800 */
[----:B------:R-:W-:Y:S01]  /*9c70*/  FADD.FTZ R14, R14, R27 ;  /* 0x0000001b0e0e7221 */ /* 0x000fe20000010000 */
[----:B------:R-:W-:Y:S02]  /*9c80*/  FADD.FTZ R27, R10, R3 ;  /* 0x000000030a1b7221 */ /* 0x000fe40000010000 */
[----:B------:R-:W5:Y:S01]  /*9c90*/  LDS R63, [R0+0x3600] ;  /* 0x00360000003f7984 */ /* 0x000f620000000800 */
[----:B------:R-:W-:-:S03]  /*9ca0*/  FADD.FTZ R18, R18, R35 ;  /* 0x0000002312127221 */ /* 0x000fc60000010000 */
[----:B------:R-:W5:Y:S01]  /*9cb0*/  LDS R65, [R0+0x3800] ;  /* 0x0038000000417984 */ /* 0x000f620000000800 */
[----:B0-----:R-:W-:-:S03]  /*9cc0*/  FADD.FTZ R20, R20, R37 ;  /* 0x0000002514147221 */ /* 0x001fc60000010000 */
[----:B------:R-:W0:Y:S01]  /*9cd0*/  LDS R67, [R0+0x4200] ;  /* 0x0042000000437984 */ /* 0x000e220000000800 */
[----:B-1----:R-:W-:-:S03]  /*9ce0*/  FADD.FTZ R22, R22, R45 ;  /* 0x0000002d16167221 */ /* 0x002fc60000010000 */
[----:B------:R1:W1:Y:S01]  /*9cf0*/  LDS R39, [R0+0x4400] ;  /* 0x0044000000277984 */ /* 0x0002620000000800 */
[----:B--2---:R-:W-:-:S03]  /*9d00*/  FADD.FTZ R24, R24, R47 ;  /* 0x0000002f18187221 */ /* 0x004fc60000010000 */
[----:B------:R2:W1:Y:S01]  /*9d10*/  LDS R69, [R0+0x4600] ;  /* 0x0046000000457984 */ /* 0x0004620000000800 */
[----:B---3--:R-:W-:-:S03]  /*9d20*/  FADD.FTZ R26, R26, R49 ;  /* 0x000000311a1a7221 */ /* 0x008fc60000010000 */
[----:B------:R2:W3:Y:S01]  /*9d30*/  LDS R71, [R0+0x4800] ;  /* 0x0048000000477984 */ /* 0x0004e20000000800 */
[----:B----4-:R-:W-:-:S03]  /*9d40*/  FADD.FTZ R2, R2, R51 ;  /* 0x0000003302027221 */ /* 0x010fc60000010000 */
[----:B------:R2:W4:Y:S01]  /*9d50*/  LDS R73, [R0+0x4a00] ;  /* 0x004a000000497984 */ /* 0x0005220000000800 */
[----:B-----5:R-:W-:-:S03]  /*9d60*/  FADD.FTZ R77, R14, R77 ;  /* 0x0000004d0e4d7221 */ /* 0x020fc60000010000 */
[----:B------:R2:W1:Y:S01]  /*9d70*/  LDS R75, [R0+0x4c00] ;  /* 0x004c0000004b7984 */ /* 0x0004620000000800 */
[----:B------:R-:W-:Y:S01]  /*9d80*/  FADD.FTZ R18, R18, R53 ;  /* 0x0000003512127221 */ /* 0x000fe20000010000 */
[----:B------:R-:W-:Y:S01]  /*9d90*/  FADD.FTZ R20, R20, R55 ;  /* 0x0000003714147221 */ /* 0x000fe20000010000 */
[----:B------:R-:W-:Y:S01]  /*9da0*/  FADD.FTZ R22, R22, R61 ;  /* 0x0000003d16167221 */ /* 0x000fe20000010000 */
[----:B------:R-:W-:Y:S01]  /*9db0*/  FADD.FTZ R24, R24, R63 ;  /* 0x0000003f18187221 */ /* 0x000fe20000010000 */
[----:B------:R-:W-:Y:S01]  /*9dc0*/  FADD.FTZ R26, R26, R65 ;  /* 0x000000411a1a7221 */ /* 0x000fe20000010000 */
[----:B0-----:R-:W-:Y:S01]  /*9dd0*/  FADD.FTZ R67, R2, R67 ;  /* 0x0000004302437221 */ /* 0x001fe20000010000 */
[----:B--2---:R-:W-:Y:S06]  /*9de0*/  @!P0 BRA `(.L_x_615) ;  /* 0x00000000003c8947 */ /* 0x004fec0003800000 */
        /* <DEDUP_REMOVED lines=8> */
[----:B------:R0:W-:Y:S04]  /*9e70*/  STG.E desc[UR4][R4.64], R21 ;  /* 0x0000001504007986 */ /* 0x0001e8000c101904 */
[----:B------:R0:W-:Y:S01]  /*9e80*/  STG.E desc[UR4][R6.64], R67 ;  /* 0x0000004306007986 */ /* 0x0001e2000c101904 */
[----:B------:R-:W-:Y:S01]  /*9e90*/  IMAD.X R91, RZ, RZ, R91, P0 ;  /* 0x000000ffff5b7224 */ /* 0x000fe200000e065b */
[----:B------:R-:W-:-:S04]  /*9ea0*/  IADD3 R48, P0, R48, 0x200, RZ ;  /* 0x0000020030307810 */ /* 0x000fc80007f1e0ff */
[----:B------:R-:W-:Y:S02]  /*9eb0*/  IADD3.X R85, RZ, R85, RZ, P0, !PT ;  /* 0x00000055ff557210 */ /* 0x000fe400007fe4ff */
[----:B------:R-:W-:-:S04]  /*9ec0*/  IADD3 R44, P0, R44, 0x200, RZ ;  /* 0x000002002c2c7810 */ /* 0x000fc80007f1e0ff */
[----:B0-----:R-:W-:-:S09]  /*9ed0*/  IADD3.X R83, RZ, R83, RZ, P0, !PT ;  /* 0x00000053ff537210 */ /* 0x001fd200007fe4ff */
.L_x_615:
[----:B------:R-:W-:Y:S05]  /*9ee0*/  BSYNC B0 ;  /* 0x0000000000007941 */ /* 0x000fea0003800000 */
.L_x_614:
[----:B------:R-:W-:Y:S01]  /*9ef0*/  BSSY B0, `(.L_x_616) ;  /* 0x0000012000007945 */ /* 0x000fe20003800000 */
[----:B-1----:R-:W-:-:S03]  /*9f00*/  FADD.FTZ R39, R18, R39 ;  /* 0x0000002712277221 */ /* 0x002fc60000010000 */
[----:B------:R-:W-:Y:S05]  /*9f10*/  @!P1 BRA `(.L_x_617) ;  /* 0x00000000003c9947 */ /* 0x000fea0003800000 */
        /* <DEDUP_REMOVED lines=9> */
[----:B------:R-:W-:-:S03]  /*9fb0*/  IADD3 R48, P0, R48, 0x200, RZ ;  /* 0x0000020030307810 */ /* 0x000fc60007f1e0ff */
[----:B------:R0:W-:Y:S01]  /*9fc0*/  STG.E desc[UR4][R6.64], R39 ;  /* 0x0000002706007986 */ /* 0x0001e2000c101904 */
[----:B------:R-:W-:Y:S01]  /*9fd0*/  IMAD.X R91, RZ, RZ, R91, P1 ;  /* 0x000000ffff5b7224 */ /* 0x000fe200008e065b */
[----:B------:R-:W-:Y:S02]  /*9fe0*/  IADD3 R44, P1, R44, 0x200, RZ ;  /* 0x000002002c2c7810 */ /* 0x000fe40007f3e0ff */
[----:B------:R-:W-:Y:S02]  /*9ff0*/  IADD3.X R85, RZ, R85, RZ, P0, !PT ;  /* 0x00000055ff557210 */ /* 0x000fe400007fe4ff */
[----:B------:R-:W-:-:S09]  /*a000*/  IADD3.X R83, RZ, R83, RZ, P1, !PT ;  /* 0x00000053ff537210 */ /* 0x000fd20000ffe4ff */
.L_x_617:
[----:B------:R-:W-:Y:S05]  /*a010*/  BSYNC B0 ;  /* 0x0000000000007941 */ /* 0x000fea0003800000 */
.L_x_616:
[----:B------:R-:W-:Y:S01]  /*a020*/  BSSY B0, `(.L_x_618) ;  /* 0x0000012000007945 */ /* 0x000fe20003800000 */
[----:B------:R-:W-:-:S03]  /*a030*/  FADD.FTZ R69, R20, R69 ;  /* 0x0000004514457221 */ /* 0x000fc60000010000 */
[----:B------:R-:W-:Y:S05]  /*a040*/  @!P2 BRA `(.L_x_619) ;  /* 0x00000000003ca947 */ /* 0x000fea0003800000 */
[----:B0-----:R-:W-:Y:S01]  /*a050*/  IMAD.MOV.U32 R2, RZ, RZ, R66 ;  /* 0x000000ffff027224 */ /* 0x001fe200078e0042 */
        /* <DEDUP_REMOVED lines=11> */
[----:B------:R-:W-:Y:S01]  /*a110*/  IADD3.X R91, RZ, R91, RZ, P0, !PT ;  /* 0x0000005bff5b7210 */ /* 0x000fe200007fe4ff */
[----:B------:R-:W-:Y:S01]  /*a120*/  IMAD.X R83, RZ, RZ, R83, P2 ;  /* 0x000000ffff537224 */ /* 0x000fe200010e0653 */
[----:B------:R-:W-:-:S09]  /*a130*/  IADD3.X R85, RZ, R85, RZ, P1, !PT ;  /* 0x00000055ff557210 */ /* 0x000fd20000ffe4ff */
.L_x_619:
[----:B------:R-:W-:Y:S05]  /*a140*/  BSYNC B0 ;  /* 0x0000000000007941 */ /* 0x000fea0003800000 */
.L_x_618:
[----:B------:R-:W-:Y:S01]  /*a150*/  BSSY B0, `(.L_x_620) ;  /* 0x0000012000007945 */ /* 0x000fe20003800000 */
[----:B---3--:R-:W-:-:S03]  /*a160*/  FADD.FTZ R71, R22, R71 ;  /* 0x0000004716477221 */ /* 0x008fc60000010000 */
[----:B------:R-:W-:Y:S05]  /*a170*/  @!P3 BRA `(.L_x_621) ;  /* 0x00000000003cb947 */ /* 0x000fea0003800000 */
[----:B01----:R-:W-:Y:S01]  /*a180*/  MOV R2, R66 ;  /* 0x0000004200027202 */ /* 0x003fe20000000f00 */
        /* <DEDUP_REMOVED lines=14> */
.L_x_621:
[----:B------:R-:W-:Y:S05]  /*a270*/  BSYNC B0 ;  /* 0x0000000000007941 */ /* 0x000fea0003800000 */
.L_x_620:
[----:B------:R-:W-:Y:S01]  /*a280*/  BSSY B0, `(.L_x_622) ;  /* 0x0000012000007945 */ /* 0x000fe20003800000 */
[----:B----4-:R-:W-:-:S03]  /*a290*/  FADD.FTZ R73, R24, R73 ;  /* 0x0000004918497221 */ /* 0x010fc60000010000 */
[----:B------:R-:W-:Y:S05]  /*a2a0*/  @!P4 BRA `(.L_x_623) ;  /* 0x00000000003cc947 */ /* 0x000fea0003800000 */
[----:B012---:R-:W-:Y:S01]  /*a2b0*/  MOV R2, R66 ;  /* 0x0000004200027202 */ /* 0x007fe20000000f00 */
        /* <DEDUP_REMOVED lines=14> */
.L_x_623:
[----:B------:R-:W-:Y:S05]  /*a3a0*/  BSYNC B0 ;  /* 0x0000000000007941 */ /* 0x000fea0003800000 */
.L_x_622:
[----:B------:R-:W-:Y:S01]  /*a3b0*/  BSSY B0, `(.L_x_624) ;  /* 0x0000012000007945 */ /* 0x000fe20003800000 */
[----:B------:R-:W-:-:S03]  /*a3c0*/  FADD.FTZ R75, R26, R75 ;  /* 0x0000004b1a4b7221 */ /* 0x000fc60000010000 */
[----:B------:R-:W-:Y:S05]  /*a3d0*/  @!P5 BRA `(.L_x_625) ;  /* 0x00000000003cd947 */ /* 0x000fea0003800000 */
[----:B0123--:R-:W-:Y:S01]  /*a3e0*/  MOV R2, R66 ;  /* 0x0000004200027202 */ /* 0x00ffe20000000f00 */
[----:B------:R-:W-:Y:S01]  /*a3f0*/  IMAD.MOV.U32 R3, RZ, RZ, R91 ;  /* 0x000000ffff037224 */ /* 0x000fe200078e005b */
[----:B------:R-:W-:Y:S01]  /*a400*/  MOV R4, R48 ;  /* 0x0000003000047202 */ /* 0x000fe20000000f00 */
[----:B------:R-:W-:Y:S01]  /*a410*/  IMAD.MOV.U32 R7, RZ, RZ, R83 ;  /* 0x000000ffff077224 */ /* 0x000fe200078e0053 */
[----:B------:R-:W-:Y:S02]  /*a420*/  MOV R5, R85 ;  /* 0x0000005500057202 */ /* 0x000fe40000000f00 */
[----:B------:R-:W-:Y:S01]  /*a430*/  MOV R6, R44 ;  /* 0x0000002c00067202 */ /* 0x000fe20000000f00 */
[----:B------:R4:W-:Y:S01]  /*a440*/  STG.E desc[UR4][R2.64], R11 ;  /* 0x0000000b02007986 */ /* 0x0009e2000c101904 */
[----:B------:R-:W-:Y:S02]  /*a450*/  IADD3 R66, P0, R66, 0x200, RZ ;  /* 0x0000020042427810 */ /* 0x000fe40007f1e0ff */
[----:B------:R-:W-:Y:S01]  /*a460*/  IADD3 R48, P1, R48, 0x200, RZ ;  /* 0x0000020030307810 */ /* 0x000fe20007f3e0ff */
[----:B------:R4:W-:Y:S01]  /*a470*/  STG.E desc[UR4][R4.64], R15 ;  /* 0x0000000f04007986 */ /* 0x0009e2000c101904 */
[----:B------:R-:W-:-:S02]  /*a480*/  IADD3 R44, P2, R44, 0x200, RZ ;  /* 0x000002002c2c7810 */ /* 0x000fc40007f5e0ff */
[----:B------:R-:W-:Y:S01]  /*a490*/  IADD3.X R91, RZ, R91, RZ, P0, !PT ;  /* 0x0000005bff5b7210 */ /* 0x000fe200007fe4ff */
[----:B------:R4:W-:Y:S01]  /*a4a0*/  STG.E desc[UR4][R6.64], R75 ;  /* 0x0000004b06007986 */ /* 0x0009e2000c101904 */
[----:B------:R-:W-:Y:S02]  /*a4b0*/  IADD3.X R85, RZ, R85, RZ, P1, !PT ;  /* 0x00000055ff557210 */ /* 0x000fe40000ffe4ff */
[----:B------:R-:W-:-:S07]  /*a4c0*/  IADD3.X R83, RZ, R83, RZ, P2, !PT ;  /* 0x00000053ff537210 */ /* 0x000fce00017fe4ff */
.L_x_625:
[----:B------:R-:W-:Y:S05]  /*a4d0*/  BSYNC B0 ;  /* 0x0000000000007941 */ /* 0x000fea0003800000 */
.L_x_624:
[----:B01234-:R-:W-:Y:S01]  /*a4e0*/  IMAD.MOV.U32 R2, RZ, RZ, R66 ;  /* 0x000000ffff027224 */ /* 0x01ffe200078e0042 */
[----:B------:R-:W-:Y:S01]  /*a4f0*/  MOV R3, R91 ;  /* 0x0000005b00037202 */ /* 0x000fe20000000f00 */
[----:B------:R-:W-:Y:S06]  /*a500*/  @!P6 EXIT ;  /* 0x000000000000e94d */ /* 0x000fec0003800000 */
[----:B------:R0:W-:Y:S01]  /*a510*/  STG.E desc[UR4][R2.64], R27 ;  /* 0x0000001b02007986 */ /* 0x0001e2000c101904 */
[----:B------:R-:W-:Y:S01]  /*a520*/  IMAD.MOV.U32 R4, RZ, RZ, R44 ;  /* 0x000000ffff047224 */ /* 0x000fe200078e002c */
[----:B------:R-:W-:Y:S02]  /*a530*/  MOV R5, R83 ;  /* 0x0000005300057202 */ /* 0x000fe40000000f00 */
[----:B0-----:R-:W-:Y:S02]  /*a540*/  MOV R2, R48 ;  /* 0x0000003000027202 */ /* 0x001fe40000000f00 */
[----:B------:R-:W-:-:S05]  /*a550*/  MOV R3, R85 ;  /* 0x0000005500037202 */ /* 0x000fca0000000f00 */
[----:B------:R-:W-:Y:S04]  /*a560*/  STG.E desc[UR4][R2.64], R13 ;  /* 0x0000000d02007986 */ /* 0x000fe8000c101904 */
[----:B------:R-:W-:Y:S01]  /*a570*/  STG.E desc[UR4][R4.64], R77 ;  /* 0x0000004d04007986 */ /* 0x000fe2000c101904 */
[----:B------:R-:W-:Y:S05]  /*a580*/  EXIT ;  /* 0x000000000000794d */ /* 0x000fea0003800000 */
.L_x_466:
[----:B------:R-:W-:Y:S01]  /*a590*/  HFMA2.MMA R178, -RZ, RZ, 0, 5.9604644775390625e-08 ;  /* 0x00000001ffb27435 */ /* 0x000fe200000001ff */
[----:B------:R-:W-:Y:S01]  /*a5a0*/  BSSY B1, `(.L_x_626) ;  /* 0x0000007000017945 */ /* 0x000fe20003800000 */
[----:B------:R-:W-:Y:S01]  /*a5b0*/  MOV R179, R217 ;  /* 0x000000d900b37202 */ /* 0x000fe20000000f00 */
[----:B0-----:R-:W-:Y:S01]  /*a5c0*/  IMAD.MOV.U32 R177, RZ, RZ, 0x1f ;  /* 0x0000001fffb17424 */ /* 0x001fe200078e00ff */
[----:B------:R-:W-:-:S07]  /*a5d0*/  MOV R176, 0xffffffff ;  /* 0xffffffff00b07802 */ /* 0x000fce0000000f00 */
[----:B-----5:R-:W-:Y:S05]  /*a5e0*/  WARPSYNC.COLLECTIVE R176, `(.L_x_627) ;  /* 0x00000000b0087348 */ /* 0x020fea0003c00000 */
[----:B------:R0:W1:Y:S02]  /*a5f0*/  SHFL.BFLY P3, R180, R179, R178, R177 ;  /* 0x0c0000b2b3b47389 */ /* 0x00006400000600b1 */
[----:B01---5:R-:W-:Y:S01]  /*a600*/  ENDCOLLECTIVE ;  /* 0x000000000000791b */ /* 0x023fe20003800000 */
.L_x_627:
[----:B------:R-:W-:Y:S05]  /*a610*/  BSYNC B1 ;  /* 0x0000000000017941 */ /* 0x000fea0003800000 */
.L_x_626:
[----:B------:R-:W-:Y:S01]  /*a620*/  HFMA2.MMA R178, -RZ, RZ, 0, 5.9604644775390625e-08 ;  /* 0x00000001ffb27435 */ /* 0x000fe200000001ff */
[----:B------:R-:W-:Y:S01]  /*a630*/  MOV R179, R216 ;  /* 0x000000d800b37202 */ /* 0x000fe20000000f00 */
[----:B------:R-:W-:Y:S01]  /*a640*/  IMAD.MOV.U32 R177, RZ, RZ, 0x1f ;  /* 0x0000001fffb17424 */ /* 0x000fe200078e00ff */
[----:B------:R-:W-:Y:S01]  /*a650*/  MOV R176, 0xffffffff ;  /* 0xffffffff00b07802 */ /* 0x000fe20000000f00 */
[----:B------:R-:W-:-:S07]  /*a660*/  FADD.FTZ R217, R180, R217 ;  /* 0x000000d9b4d97221 */ /* 0x000fce0000010000 */
[----:B------:R-:W-:Y:S05]  /*a670*/  WARPSYNC.COLLECTIVE R176, `(.L_x_628) ;  /* 0x00000000b0087348 */ /* 0x000fea0003c00000 */
[----:B------:R0:W1:Y:S02]  /*a680*/  SHFL.BFLY P3, R180, R179, R178, R177 ;  /* 0x0c0000b2b3b47389 */ /* 0x00006400000600b1 */
[----:B01----:R-:W-:Y:S01]  /*a690*/  ENDCOLLECTIVE ;  /* 0x000000000000791b */ /* 0x003fe20003800000 */
.L_x_628:
[----:B------:R-:W-:Y:S01]  /*a6a0*/  HFMA2.MMA R178, -RZ, RZ, 0, 1.1920928955078125e-07 ;  /* 0x00000002ffb27435 */ /* 0x000fe200000001ff */
[----:B------:R-:W-:Y:S01]  /*a6b0*/  MOV R179, R217 ;  /* 0x000000d900b37202 */ /* 0x000fe20000000f00 */
[----:B------:R-:W-:-:S09]  /*a6c0*/  FADD.FTZ R216, R180, R216 ;  /* 0x000000d8b4d87221 */ /* 0x000fd20000010000 */
[----:B------:R-:W-:Y:S05]  /*a6d0*/  WARPSYNC.COLLECTIVE R176, `(.L_x_629) ;  /* 0x00000000b0087348 */ /* 0x000fea0003c00000 */
[----:B------:R0:W1:Y:S02]  /*a6e0*/  SHFL.BFLY P3, R180, R179, R178, R177 ;  /* 0x0c0000b2b3b47389 */ /* 0x00006400000600b1 */
[----:B01----:R-:W-:Y:S01]  /*a6f0*/  ENDCOLLECTIVE ;  /* 0x000000000000791b */ /* 0x003fe20003800000 */
.L_x_629:
[----:B------:R-:W-:Y:S02]  /*a700*/  IMAD.MOV.U32 R179, RZ, RZ, R216 ;  /* 0x000000ffffb37224 */ /* 0x000fe400078e00d8 */
[----:B------:R-:W-:-:S07]  /*a710*/  FADD.FTZ R217, R217, R180 ;  /* 0x000000b4d9d97221 */ /* 0x000fce0000010000 */
[----:B------:R-:W-:Y:S05]  /*a720*/  WARPSYNC.COLLECTIVE R176, `(.L_x_630) ;  /* 0x00000000b0087348 */ /* 0x000fea0003c00000 */
[----:B------:R0:W1:Y:S02]  /*a730*/  SHFL.BFLY P3, R180, R179, R178, R177 ;  /* 0x0c0000b2b3b47389 */ /* 0x00006400000600b1 */
[----:B01----:R-:W-:Y:S01]  /*a740*/  ENDCOLLECTIVE ;  /* 0x000000000000791b */ /* 0x003fe20003800000 */
.L_x_630:
[----:B------:R-:W-:Y:S01]  /*a750*/  HFMA2.MMA R178, -RZ, RZ, 0, 2.384185791015625e-07 ;  /* 0x00000004ffb27435 */ /* 0x000fe200000001ff */
[----:B------:R-:W-:Y:S01]  /*a760*/  MOV R179, R217 ;  /* 0x000000d900b37202 */ /* 0x000fe20000000f00 */
[----:B------:R-:W-:-:S09]  /*a770*/  FADD.FTZ R216, R216, R180 ;  /* 0x000000b4d8d87221 */ /* 0x000fd20000010000 */
[----:B------:R-:W-:Y:S05]  /*a780*/  WARPSYNC.COLLECTIVE R176, `(.L_x_631) ;  /* 0x00000000b0087348 */ /* 0x000fea0003c00000 */
[----:B------:R0:W1:Y:S02]  /*a790*/  SHFL.BFLY P3, R180, R179, R178, R177 ;  /* 0x0c0000b2b3b47389 */ /* 0x00006400000600b1 */
[----:B01----:R-:W-:Y:S01]  /*a7a0*/  ENDCOLLECTIVE ;  /* 0x000000000000791b */ /* 0x003fe20003800000 */
.L_x_631:
[----:B------:R-:W-:Y:S01]  /*a7b0*/  MOV R179, R216 ;  /* 0x000000d800b37202 */ /* 0x000fe20000000f00 */
[----:B------:R-:W-:-:S07]  /*a7c0*/  FADD.FTZ R217, R217, R180 ;  /* 0x000000b4d9d97221 */ /* 0x000fce0000010000 */
[----:B------:R-:W-:Y:S05]  /*a7d0*/  WARPSYNC.COLLECTIVE R176, `(.L_x_632) ;  /* 0x00000000b0087348 */ /* 0x000fea0003c00000 */
[----:B------:R0:W1:Y:S02]  /*a7e0*/  SHFL.BFLY P3, R180, R179, R178, R177 ;  /* 0x0c0000b2b3b47389 */ /* 0x00006400000600b1 */
[----:B01----:R-:W-:Y:S01]  /*a7f0*/  ENDCOLLECTIVE ;  /* 0x000000000000791b */ /* 0x003fe20003800000 */
.L_x_632:
[----:B------:R-:W-:Y:S01]  /*a800*/  HFMA2.MMA R178, -RZ, RZ, 0, 4.76837158203125e-07 ;  /* 0x00000008ffb27435 */ /* 0x000fe200000001ff */
[----:B------:R-:W-:Y:S02]  /*a810*/  IMAD.MOV.U32 R179, RZ, RZ, R217 ;  /* 0x000000ffffb37224 */ /* 0x000fe400078e00d9 */
[----:B------:R-:W-:-:S08]  /*a820*/  FADD.FTZ R216, R216, R180 ;  /* 0x000000b4d8d87221 */ /* 0x000fd00000010000 */
[----:B------:R-:W-:Y:S05]  /*a830*/  WARPSYNC.COLLECTIVE R176, `(.L_x_633) ;  /* 0x00000000b0087348 */ /* 0x000fea0003c00000 */
[----:B------:R0:W1:Y:S02]  /*a840*/  SHFL.BFLY P3, R180, R179, R178, R177 ;  /* 0x0c0000b2b3b47389 */ /* 0x00006400000600b1 */
[----:B01----:R-:W-:Y:S01]  /*a850*/  ENDCOLLECTIVE ;  /* 0x000000000000791b */ /* 0x003fe20003800000 */
.L_x_633:
[----:B------:R-:W-:Y:S01]  /*a860*/  MOV R179, R216 ;  /* 0x000000d800b37202 */ /* 0x000fe20000000f00 */
[----:B------:R-:W-:-:S07]  /*a870*/  FADD.FTZ R217, R217, R180 ;  /* 0x000000b4d9d97221 */ /* 0x000fce0000010000 */
[----:B------:R-:W-:Y:S05]  /*a880*/  WARPSYNC.COLLECTIVE R176, `(.L_x_634) ;  /* 0x00000000b0087348 */ /* 0x000fea0003c00000 */
[----:B------:R0:W1:Y:S02]  /*a890*/  SHFL.BFLY P3, R180, R179, R178, R177 ;  /* 0x0c0000b2b3b47389 */ /* 0x00006400000600b1 */
[----:B01----:R-:W-:Y:S01]  /*a8a0*/  ENDCOLLECTIVE ;  /* 0x000000000000791b */ /* 0x003fe20003800000 */
.L_x_634:
[----:B------:R-:W-:Y:S01]  /*a8b0*/  MOV R179, R217 ;  /* 0x000000d900b37202 */ /* 0x000fe20000000f00 */
[----:B------:R-:W-:Y:S02]  /*a8c0*/  IMAD.MOV.U32 R178, RZ, RZ, 0x10 ;  /* 0x00000010ffb27424 */ /* 0x000fe400078e00ff */
[----:B------:R-:W-:-:S07]  /*a8d0*/  FADD.FTZ R216, R216, R180 ;  /* 0x000000b4d8d87221 */ /* 0x000fce0000010000 */
[----:B------:R-:W-:Y:S05]  /*a8e0*/  WARPSYNC.COLLECTIVE R176, `(.L_x_635) ;  /* 0x00000000b0087348 */ /* 0x000fea0003c00000 */
[----:B------:R0:W1:Y:S02]  /*a8f0*/  SHFL.BFLY P3, R180, R179, R178, R177 ;  /* 0x0c0000b2b3b47389 */ /* 0x00006400000600b1 */
[----:B01----:R-:W-:Y:S01]  /*a900*/  ENDCOLLECTIVE ;  /* 0x000000000000791b */ /* 0x003fe20003800000 */
.L_x_635:
[----:B------:R-:W-:Y:S02]  /*a910*/  MOV R179, R216 ;  /* 0x000000d800b37202 */ /* 0x000fe40000000f00 */
[----:B------:R-:W-:-:S07]  /*a920*/  MOV R181, R180 ;  /* 0x000000b400b57202 */ /* 0x000fce0000000f00 */
[----:B------:R-:W-:Y:S05]  /*a930*/  WARPSYNC.COLLECTIVE R176, `(.L_x_636) ;  /* 0x00000000b0087348 */ /* 0x000fea0003c00000 */
[----:B------:R0:W1:Y:S02]  /*a940*/  SHFL.BFLY P3, R180, R179, R178, R177 ;  /* 0x0c0000b2b3b47389 */ /* 0x00006400000600b1 */
[----:B01----:R-:W-:Y:S01]  /*a950*/  ENDCOLLECTIVE ;  /* 0x000000000000791b */ /* 0x003fe20003800000 */
.L_x_636:
[----:B------:R-:W-:Y:S01]  /*a960*/  MOV R176, R180 ;  /* 0x000000b400b07202 */ /* 0x000fe20000000f00 */
[----:B------:R-:W-:Y:S06]  /*a970*/  BRA `(.L_x_637) ;  /* 0xffffff9000ac7947 */ /* 0x000fec000383ffff */
.L_x_638:
        /* <DEDUP_REMOVED lines=16> */
.L_x_16868:


//--------------------- .text._ZN10layer_norm13ln_bwd_kernelINS_13Kernel_traitsI13__nv_bfloat16S2_S2_S2_fjLj1280ELj1ELj4ELj1ELj16ENS_18Kernel_traits_baseILj1280ES2_S2_S2_S2_fjLj128EEEEELb0ELb1ELb1ELb1EEEvNS_9BwdParamsE --------------------------
	.section	.text._ZN10layer_norm13ln_bwd_kernelINS_13Kernel_traitsI13__nv_bfloat16S2_S2_S2_fjLj1280ELj1ELj4ELj1ELj16ENS_18Kernel_traits_baseILj1280ES2_S2_S2_S2_fjLj128EEEEELb0ELb1ELb1ELb1EEEvNS_9BwdParamsE,"ax",@progbits
	.align	128
        .global         _ZN10layer_norm13ln_bwd_kernelINS_13Kernel_traitsI13__nv_bfloat16S2_S2_S2_fjLj1280ELj1ELj4ELj1ELj16ENS_18Kernel_traits_baseILj1280ES2_S2_S2_S2_fjLj128EEEEELb0ELb1ELb1ELb1EEEvNS_9BwdParamsE
        .type           _ZN10layer_norm13ln_bwd_kernelINS_13Kernel_traitsI13__nv_bfloat16S2_S2_S2_fjLj1280ELj1ELj4ELj1ELj16ENS_18Kernel_traits_baseILj1280ES2_S2_S2_S2_fjLj128EEEEELb0ELb1ELb1ELb1EEEvNS_9BwdParamsE,@function
        .size           _ZN10layer_norm13ln_bwd_kernelINS_13Kernel_traitsI13__nv_bfloat16S2_S2_S2_fjLj1280ELj1ELj4ELj1ELj16ENS_18Kernel_traits_baseILj1280ES2_S2_S2_S2_fjLj128EEEEELb0ELb1ELb1ELb1EEEvNS_9BwdParamsE,(.L_x_16869 - _ZN10layer_norm13ln_bwd_kernelINS_13Kernel_traitsI13__nv_bfloat16S2_S2_S2_fjLj1280ELj1ELj4ELj1ELj16ENS_18Kernel_traits_baseILj1280ES2_S2_S2_S2_fjLj128EEEEELb0ELb1ELb1ELb1EEEvNS_9BwdParamsE)
        .other          _ZN10layer_norm13ln_bwd_kernelINS_13Kernel_traitsI13__nv_bfloat16S2_S2_S2_fjLj1280ELj1ELj4ELj1ELj16ENS_18Kernel_traits_baseILj1280ES2_S2_S2_S2_fjLj128EEEEELb0ELb1ELb1ELb1EEEvNS_9BwdParamsE,@"STO_CUDA_ENTRY STV_DEFAULT"
_ZN10layer_norm13ln_bwd_kernelINS_13Kernel_traitsI13__nv_bfloat16S2_S2_S2_fjLj1280ELj1ELj4ELj1ELj16ENS_18Kernel_traits_baseILj1280ES2_S2_S2_S2_fjLj128EEEEELb0ELb1ELb1ELb1EEEvNS_9BwdParamsE:
.text._ZN10layer_norm13ln_bwd_kernelINS_13Kernel_traitsI13__nv_bfloat16S2_S2_S2_fjLj1280ELj1ELj4ELj1ELj16ENS_18Kernel_traits_baseILj1280ES2_S2_S2_S2_fjLj128EEEEELb0ELb1ELb1ELb1EEEvNS_9BwdParamsE:
[----:B------:R-:W0:Y:S01]  /*0000*/  LDC R1, c[0x0][0x28] ;  /* 0x00000a00ff017b82 */ /* 0x000e220000000800 */
[----:B------:R-:W1:Y:S01]  /*0010*/  S2R R3, SR_TID.X ;  /* 0x0000000000037919 */ /* 0x000e620000002100 */
[----:B------:R-:W-:Y:S01]  /*0020*/  ULDC.64 UR4, c[0x0][0x278] ;  /* 0x00009e0000047ab9 */ /* 0x000fe20000000a00 */
[----:B------:R-:W-:Y:S01]  /*0030*/  ULDC UR6, c[0x0][0x214] ;  /* 0x0000850000067ab9 */ /* 0x000fe20000000800 */
[----:B------:R-:W-:Y:S01]  /*0040*/  ULDC UR8, c[0x0][0x290] ;  /* 0x0000a40000087ab9 */ /* 0x000fe20000000800 */
[----:B------:R-:W2:Y:S01]  /*0050*/  S2R R7, SR_CTAID.X ;  /* 0x0000000000077919 */ /* 0x000ea20000002500 */
[----:B------:R-:W-:Y:S01]  /*0060*/  ULDC.64 UR14, c[0x0][0x2c8] ;  /* 0x0000b200000e7ab9 */ /* 0x000fe20000000a00 */
[----:B------:R-:W-:Y:S01]  /*0070*/  ULDC.64 UR10, c[0x0][0x308] ;  /* 0x0000c200000a7ab9 */ /* 0x000fe20000000a00 */
[----:B0-----:R-:W-:Y:S02]  /*0080*/  IADD3 R1, R1, -0x130, RZ ;  /* 0xfffffed001017810 */ /* 0x001fe40007ffe0ff */
[----:B-1----:R-:W-:-:S04]  /*0090*/  SHF.L.U32 R0, R3, 0x4, RZ ;  /* 0x0000000403007819 */ /* 0x002fc800000006ff */
[----:B------:R-:W-:-:S04]  /*00a0*/  LOP3.LUT R0, R0, 0x1f0, RZ, 0xc0, !PT ;  /* 0x000001f000007812 */ /* 0x000fc800078ec0ff */
[----:B------:R-:W-:-:S04]  /*00b0*/  IADD3 R4, P0, R0, UR4, RZ ;  /* 0x0000000400047c10 */ /* 0x000fc8000ff1e0ff */
[----:B------:R-:W-:Y:S01]  /*00c0*/  IADD3.X R5, RZ, UR5, RZ, P0, !PT ;  /* 0x00000005ff057c10 */ /* 0x000fe200087fe4ff */
[----:B------:R-:W-:-:S04]  /*00d0*/  ULDC.64 UR4, c[0x0][0x208] ;  /* 0x0000820000047ab9 */ /* 0x000fc80000000a00 */
[----:B------:R0:W5:Y:S04]  /*00e0*/  LDG.E.128 R176, desc[UR4][R4.64] ;  /* 0x0000000404b07981 */ /* 0x000168000c1e1d00 */
[----:B------:R0:W5:Y:S04]  /*00f0*/  LDG.E.128 R172, desc[UR4][R4.64+0x200] ;  /* 0x0002000404ac7981 */ /* 0x000168000c1e1d00 */
[----:B------:R0:W5:Y:S04]  /*0100*/  LDG.E.128 R168, desc[UR4][R4.64+0x400] ;  /* 0x0004000404a87981 */ /* 0x000168000c1e1d00 */
[----:B------:R0:W5:Y:S04]  /*0110*/  LDG.E.128 R164, desc[UR4][R4.64+0x600] ;  /* 0x0006000404a47981 */ /* 0x000168000c1e1d00 */
[----:B------:R0:W5:Y:S01]  /*0120*/  LDG.E.128 R160, desc[UR4][R4.64+0x800] ;  /* 0x0008000404a07981 */ /* 0x000162000c1e1d00 */
[----:B------:R-:W-:Y:S01]  /*0130*/  SHF.R.U32.HI R2, RZ, 0x5, R3 ;  /* 0x00000005ff027819 */ /* 0x000fe20000011603 */
[----:B------:R-:W-:Y:S01]  /*0140*/  BSSY B0, `(.L_x_639) ;  /* 0x00007e6000007945 */ /* 0x000fe20003800000 */
[----:B------:R-:W-:-:S03]  /*0150*/  LOP3.LUT R8, R3, 0x1f, RZ, 0xc0, !PT ;  /* 0x0000001f03087812 */ /* 0x000fc600078ec0ff */
[----:B--2---:R-:W-:-:S05]  /*0160*/  IMAD R2, R7, 0x4, R2 ;  /* 0x0000000407027824 */ /* 0x004fca00078e0202 */
[----:B------:R-:W-:-:S13]  /*0170*/  ISETP.GE.AND P0, PT, R2, UR6, PT ;  /* 0x0000000602007c0c */ /* 0x000fda000bf06270 */
[----:B0-----:R-:W-:Y:S05]  /*0180*/  @!P0 BRA `(.L_x_640) ;  /* 0x0000000000f48947 */ /* 0x001fea0003800000 */
        /* <DEDUP_REMOVED lines=61> */
.L_x_640:
[----:B------:R-:W-:Y:S02]  /*0560*/  ULDC.64 UR6, c[0x0][0x260] ;  /* 0x0000980000067ab9 */ /* 0x000fe40000000a00 */
[----:B------:R-:W-:-:S04]  /*0570*/  LEA R4, P0, R8, UR6, 0x4 ;  /* 0x0000000608047c11 */ /* 0x000fc8000f8020ff */
[----:B------:R-:W-:-:S05]  /*0580*/  IADD3.X R5, RZ, UR7, RZ, P0, !PT ;  /* 0x00000007ff057c10 */ /* 0x000fca00087fe4ff */
[----:B------:R-:W2:Y:S04]  /*0590*/  LDG.E.128 R8, desc[UR4][R4.64] ;  /* 0x0000000404087981 */ /* 0x000ea8000c1e1d00 */
[----:B------:R-:W3:Y:S04]  /*05a0*/  LDG.E.128 R12, desc[UR4][R4.64+0x200] ;  /* 0x00020004040c7981 */ /* 0x000ee8000c1e1d00 */
[----:B------:R-:W4:Y:S04]  /*05b0*/  LDG.E.128 R16, desc[UR4][R4.64+0x400] ;  /* 0x0004000404107981 */ /* 0x000f28000c1e1d00 */
[----:B------:R-:W4:Y:S04]  /*05c0*/  LDG.E.128 R20, desc[UR4][R4.64+0x600] ;  /* 0x0006000404147981 */ /* 0x000f28000c1e1d00 */
        /* <DEDUP_REMOVED lines=62> */
[----:B------:R-:W-:Y:S02]  /*09b0*/  SHF.L.U32 R29, R9, 0x10, RZ ;  /* 0x00000010091d7819 */ /* 0x000fe400000006ff */
[----:B------:R-:W-:Y:S01]  /*09c0*/  PRMT R6, R10, 0x7632, R6 ;  /* 0x000076320a067816 */ /* 0x000fe20000000006 */
[----:B------:R1:W-:Y:S01]  /*09d0*/  STL [R1+0xdc], R28 ;  /* 0x0000dc1c01007387 */ /* 0x0003e20000100800 */
[----:B------:R-:W-:Y:S02]  /*09e0*/  PRMT R7, R11, 0x7632, R7 ;  /* 0x000076320b077816 */ /* 0x000fe40000000007 */
[----:B------:R-:W-:Y:S01]  /*09f0*/  PRMT R0, R8, 0x7632, R0 ;  /* 0x0000763208007816 */ /* 0x000fe20000000000 */
[----:B------:R2:W-:Y:S01]  /*0a00*/  STL [R1+0xd4], R29 ;  /* 0x0000d41d01007387 */ /* 0x0005e20000100800 */
[----:B------:R-:W-:Y:S01]  /*0a10*/  PRMT R3, R9, 0x7632, R3 ;  /* 0x0000763209037816 */ /* 0x000fe20000000003 */
[----:B------:R-:W-:Y:S01]  /*0a20*/  IMAD.U32 R6, R6, 0x10000, RZ ;  /* 0x0001000006067824 */ /* 0x000fe200078e00ff */
[----:B---3--:R-:W-:-:S02]  /*0a30*/  PRMT R8, R12, 0x7632, R8 ;  /* 0x000076320c087816 */ /* 0x008fc40000000008 */
[----:B0-----:R-:W-:Y:S01]  /*0a40*/  PRMT R4, R13, 0x7632, R4 ;  /* 0x000076320d047816 */ /* 0x001fe20000000004 */
[----:B-1----:R-:W-:Y:S01]  /*0a50*/  IMAD.U32 R28, R10, 0x10000, RZ ;  /* 0x000100000a1c7824 */ /* 0x002fe200078e00ff */
[----:B----4-:R-:W-:Y:S02]  /*0a60*/  PRMT R10, R16, 0x7632, R10 ;  /* 0x00007632100a7816 */ /* 0x010fe4000000000a */
[----:B------:R-:W-:Y:S02]  /*0a70*/  PRMT R5, R14, 0x7632, R5 ;  /* 0x000076320e057816 */ /* 0x000fe40000000005 */
[----:B--2---:R-:W-:Y:S01]  /*0a80*/  SHF.L.U32 R29, R11, 0x10, RZ ;  /* 0x000000100b1d7819 */ /* 0x004fe200000006ff */
[----:B------:R0:W-:Y:S01]  /*0a90*/  STL [R1+0xcc], R28 ;  /* 0x0000cc1c01007387 */ /* 0x0001e20000100800 */
[----:B------:R-:W-:Y:S02]  /*0aa0*/  PRMT R11, R17, 0x7632, R11 ;  /* 0x00007632110b7816 */ /* 0x000fe4000000000b */
[----:B------:R-:W-:Y:S01]  /*0ab0*/  PRMT R9, R15, 0x7632, R9 ;  /* 0x000076320f097816 */ /* 0x000fe20000000009 */
[----:B------:R1:W-:Y:S01]  /*0ac0*/  STL [R1+0xc4], R29 ;  /* 0x0000c41d01007387 */ /* 0x0003e20000100800 */
[----:B------:R-:W-:-:S02]  /*0ad0*/  SHF.L.U32 R4, R4, 0x10, RZ ;  /* 0x0000001004047819 */ /* 0x000fc400000006ff */
[----:B0-----:R-:W-:Y:S02]  /*0ae0*/  SHF.L.U32 R28, R12, 0x10, RZ ;  /* 0x000000100c1c7819 */ /* 0x001fe400000006ff */
[----:B------:R-:W-:Y:S02]  /*0af0*/  PRMT R12, R18, 0x7632, R12 ;  /* 0x00007632120c7816 */ /* 0x000fe4000000000c */
[----:B-1----:R-:W-:Y:S01]  /*0b00*/  SHF.L.U32 R29, R13, 0x10, RZ ;  /* 0x000000100d1d7819 */ /* 0x002fe200000006ff */
[----:B------:R0:W-:Y:S01]  /*0b10*/  STL [R1+0xbc], R28 ;  /* 0x0000bc1c01007387 */ /* 0x0001e20000100800 */
[----:B------:R-:W-:-:S03]  /*0b20*/  PRMT R13, R19, 0x7632, R13 ;  /* 0x00007632130d7816 */ /* 0x000fc6000000000d */
[----:B------:R1:W-:Y:S01]  /*0b30*/  STL [R1+0xb4], R29 ;  /* 0x0000b41d01007387 */ /* 0x0003e20000100800 */
[----:B0-----:R-:W-:Y:S01]  /*0b40*/  IMAD.U32 R28, R14, 0x10000, RZ ;  /* 0x000100000e1c7824 */ /* 0x001fe200078e00ff */
[----:B------:R-:W-:Y:S02]  /*0b50*/  PRMT R14, R20, 0x7632, R14 ;  /* 0x00007632140e7816 */ /* 0x000fe4000000000e */
[----:B-1----:R-:W-:Y:S02]  /*0b60*/  SHF.L.U32 R29, R15, 0x10, RZ ;  /* 0x000000100f1d7819 */ /* 0x002fe400000006ff */
[----:B------:R0:W-:Y:S01]  /*0b70*/  STL [R1+0xac], R28 ;  /* 0x0000ac1c01007387 */ /* 0x0001e20000100800 */
[----:B------:R-:W-:-:S03]  /*0b80*/  PRMT R15, R21, 0x7632, R15 ;  /* 0x00007632150f7816 */ /* 0x000fc6000000000f */
[----:B------:R1:W-:Y:S01]  /*0b90*/  STL [R1+0xa4], R29 ;  /* 0x0000a41d01007387 */ /* 0x0003e20000100800 */
        /* <DEDUP_REMOVED lines=17> */
[----:B------:R-:W-:Y:S01]  /*0cb0*/  STL [R1+0x74], R29 ;  /* 0x0000741d01007387 */ /* 0x000fe20000100800 */
[----:B0-----:R-:W-:Y:S01]  /*0cc0*/  IMAD.U32 R28, R22, 0x10000, RZ ;  /* 0x00010000161c7824 */ /* 0x001fe200078e00ff */
[----:B------:R-:W-:Y:S02]  /*0cd0*/  SHF.L.U32 R22, R23, 0x10, RZ ;  /* 0x0000001017167819 */ /* 0x000fe400000006ff */
[----:B------:R-:W-:Y:S02]  /*0ce0*/  SHF.L.U32 R23, R24, 0x10, RZ ;  /* 0x0000001018177819 */ /* 0x000fe400000006ff */
[----:B------:R-:W-:Y:S04]  /*0cf0*/  STL [R1+0x6c], R28 ;  /* 0x00006c1c01007387 */ /* 0x000fe80000100800 */
[----:B------:R0:W-:Y:S04]  /*0d00*/  STL [R1+0x64], R22 ;  /* 0x0000641601007387 */ /* 0x0001e80000100800 */
[----:B------:R1:W-:Y:S01]  /*0d10*/  STL [R1+0x5c], R23 ;  /* 0x00005c1701007387 */ /* 0x0003e20000100800 */
[----:B0-----:R-:W-:Y:S01]  /*0d20*/  SHF.L.U32 R22, R25, 0x10, RZ ;  /* 0x0000001019167819 */ /* 0x001fe200000006ff */
[----:B-1----:R-:W-:-:S04]  /*0d30*/  IMAD.U32 R23, R26, 0x10000, RZ ;  /* 0x000100001a177824 */ /* 0x002fc800078e00ff */
[----:B------:R0:W-:Y:S04]  /*0d40*/  STL [R1+0x54], R22 ;  /* 0x0000541601007387 */ /* 0x0001e80000100800 */
[----:B------:R-:W-:Y:S01]  /*0d50*/  STL [R1+0x4c], R23 ;  /* 0x00004c1701007387 */ /* 0x000fe20000100800 */
[----:B0-----:R-:W-:-:S05]  /*0d60*/  SHF.L.U32 R22, R27, 0x10, RZ ;  /* 0x000000101b167819 */ /* 0x001fca00000006ff */
[----:B------:R0:W-:Y:S02]  /*0d70*/  STL [R1+0x44], R22 ;  /* 0x0000441601007387 */ /* 0x0001e40000100800 */
[----:B0-----:R-:W-:Y:S02]  /*0d80*/  SHF.L.U32 R22, R0, 0x10, RZ ;  /* 0x0000001000167819 */ /* 0x001fe400000006ff */
[----:B------:R-:W-:Y:S02]  /*0d90*/  SHF.L.U32 R0, R3, 0x10, RZ ;  /* 0x0000001003007819 */ /* 0x000fe400000006ff */
[----:B------:R-:W-:Y:S01]  /*0da0*/  SHF.L.U32 R3, R7, 0x10, RZ ;  /* 0x0000001007037819 */ /* 0x000fe200000006ff */
[----:B------:R-:W-:Y:S04]  /*0db0*/  STL [R1+0xd8], R22 ;  /* 0x0000d81601007387 */ /* 0x000fe80000100800 */
[----:B------:R0:W-:Y:S04]  /*0dc0*/  STL [R1+0xd0], R0 ;  /* 0x0000d00001007387 */ /* 0x0001e80000100800 */
[----:B------:R-:W-:Y:S04]  /*0dd0*/  STL [R1+0xc8], R6 ;  /* 0x0000c80601007387 */ /* 0x000fe80000100800 */
[----:B------:R1:W-:Y:S01]  /*0de0*/  STL [R1+0xc0], R3 ;  /* 0x0000c00301007387 */ /* 0x0003e20000100800 */
[----:B0-----:R-:W-:-:S05]  /*0df0*/  SHF.L.U32 R0, R8, 0x10, RZ ;  /* 0x0000001008007819 */ /* 0x001fca00000006ff */
[----:B------:R0:W-:Y:S01]  /*0e00*/  STL [R1+0xb8], R0 ;  /* 0x0000b80001007387 */ /* 0x0001e20000100800 */
[----:B-1----:R-:W-:-:S03]  /*0e10*/  IMAD.U32 R3, R5, 0x10000, RZ ;  /* 0x0001000005037824 */ /* 0x002fc600078e00ff */
        /* <DEDUP_REMOVED lines=8> */
[----:B0-----:R-:W-:Y:S01]  /*0ea0*/  IMAD.U32 R0, R12, 0x10000, RZ ;  /* 0x000100000c007824 */ /* 0x001fe200078e00ff */
[----:B-1----:R-:W-:-:S04]  /*0eb0*/  SHF.L.U32 R4, R13, 0x10, RZ ;  /* 0x000000100d047819 */ /* 0x002fc800000006ff */
        /* <DEDUP_REMOVED lines=16> */
[----:B------:R1:W-:Y:S04]  /*0fc0*/  STL [R1+0x40], R0 ;  /* 0x0000400001007387 */ /* 0x0003e80000100800 */
[----:B------:R1:W-:Y:S02]  /*0fd0*/  STL [R1+0x48], R3 ;  /* 0x0000480301007387 */ /* 0x0003e40000100800 */
.L_x_766:
[----:B------:R-:W0:Y:S08]  /*0fe0*/  LDC.64 R210, c[0x0][0x288] ;  /* 0x0000a200ffd27b82 */ /* 0x000e300000000a00 */
[----:B------:R-:W2:Y:S08]  /*0ff0*/  LDC.64 R212, c[0x0][0x258] ;  /* 0x00009600ffd47b82 */ /* 0x000eb00000000a00 */
[----:B------:R-:W3:Y:S01]  /*1000*/  LDC.64 R214, c[0x0][0x280] ;  /* 0x0000a000ffd67b82 */ /* 0x000ee20000000a00 */
[----:B0-----:R-:W-:-:S07]  /*1010*/  IMAD.WIDE R210, R2, 0x4, R210 ;  /* 0x0000000402d27825 */ /* 0x001fce00078e02d2 */
[----:B------:R-:W0:Y:S01]  /*1020*/  LDC.64 R248, c[0x0][0x2c8] ;  /* 0x0000b200fff87b82 */ /* 0x000e220000000a00 */
[----:B------:R2:W4:Y:S02]  /*1030*/  LDG.E R246, desc[UR4][R210.64] ;  /* 0x00000004d2f67981 */ /* 0x000524000c1e1900 */
[----:B--2---:R-:W-:-:S04]  /*1040*/  IMAD.WIDE R210, R2, 0x4, R212 ;  /* 0x0000000402d27825 */ /* 0x004fc800078e02d4 */
[C---:B---3--:R-:W-:Y:S01]  /*1050*/  IMAD.WIDE R212, R2.reuse, 0x4, R214 ;  /* 0x0000000402d47825 */ /* 0x048fe200078e02d6 */
[----:B-----5:R2:W5:Y:S05]  /*1060*/  LDG.E R252, desc[UR4][R210.64] ;  /* 0x00000004d2fc7981 */ /* 0x02056a000c1e1900 */
[----:B------:R-:W3:Y:S01]  /*1070*/  LDG.E R213, desc[UR4][R212.64] ;  /* 0x00000004d4d57981 */ /* 0x000ee2000c1e1900 */
[----:B------:R-:W-:Y:S01]  /*1080*/  BSSY B1, `(.L_x_642) ;  /* 0x000024a000017945 */ /* 0x000fe20003800000 */
[----:B------:R-:W1:Y:S01]  /*1090*/  S2R R247, SR_TID.X ;  /* 0x0000000000f77919 */ /* 0x000e620000002100 */
[----:B--2---:R-:W2:Y:S02]  /*10a0*/  LDC R210, c[0x0][0x218] ;  /* 0x00008600ffd27b82 */ /* 0x004ea40000000800 */
[----:B--2---:R-:W-:-:S05]  /*10b0*/  IMAD R210, R2, R210, RZ ;  /* 0x000000d202d27224 */ /* 0x004fca00078e02ff */
[----:B------:R-:W-:Y:S02]  /*10c0*/  SHF.R.S32.HI R211, RZ, 0x1f, R210 ;  /* 0x0000001fffd37819 */ /* 0x000fe400000114d2 */
[----:B-1----:R-:W-:Y:S02]  /*10d0*/  LOP3.LUT R247, R247, 0x1f, RZ, 0xc0, !PT ;  /* 0x0000001ff7f77812 */ /* 0x002fe400078ec0ff */
[----:B------:R-:W-:-:S04]  /*10e0*/  LEA.HI R211, R211, R210, RZ, 0x3 ;  /* 0x000000d2d3d37211 */ /* 0x000fc800078f18ff */
[----:B------:R-:W-:-:S04]  /*10f0*/  LEA.HI.SX32 R251, R211, R247, 0x1d ;  /* 0x000000f7d3fb7211 */ /* 0x000fc800078feaff */
[C---:B------:R-:W-:Y:S01]  /*1100*/  IADD3 R210, R251.reuse, 0x40, RZ ;  /* 0x00000040fbd27810 */ /* 0x040fe20007ffe0ff */
[C-C-:B0-----:R-:W-:Y:S01]  /*1110*/  IMAD.WIDE.U32 R214, R251.reuse, 0x10, R248.reuse ;  /* 0x00000010fbd67825 */ /* 0x141fe200078e00f8 */
[----:B------:R-:W-:Y:S02]  /*1120*/  IADD3 R250, R251, 0x20, RZ ;  /* 0x00000020fbfa7810 */ /* 0x000fe40007ffe0ff */
[----:B----4-:R-:W-:Y:S01]  /*1130*/  ISETP.GT.AND P2, PT, R246, RZ, PT ;  /* 0x000000fff600720c */ /* 0x010fe20003f44270 */
[----:B---3--:R0:W-:Y:S04]  /*1140*/  STL [R1+0x14], R213 ;  /* 0x000014d501007387 */ /* 0x0081e80000100800 */
[----:B------:R1:W-:Y:S01]  /*1150*/  STL [R1+0x10], R210 ;  /* 0x000010d201007387 */ /* 0x0003e20000100800 */
[----:B0-----:R-:W-:-:S04]  /*1160*/  IMAD.WIDE.U32 R212, R250, 0x10, R248 ;  /* 0x00000010fad47825 */ /* 0x001fc800078e00f8 */
[----:B-1----:R-:W-:-:S03]  /*1170*/  IMAD.WIDE.U32 R210, R210, 0x10, R248 ;  /* 0x00000010d2d27825 */ /* 0x002fc600078e00f8 */
[----:B------:R-:W-:Y:S05]  /*1180*/  @P2 BRA `(.L_x_643) ;  /* 0x0000000000482947 */ /* 0x000fea0003800000 */
[----:B------:R-:W-:Y:S01]  /*1190*/  IMAD.U32 R249, RZ, RZ, UR14 ;  /* 0x0000000efff97e24 */ /* 0x000fe2000f8e00ff */
[----:B------:R-:W-:Y:S02]  /*11a0*/  MOV R248, UR15 ;  /* 0x0000000f00f87c02 */ /* 0x000fe40008000f00 */
[----:B------:R-:W-:Y:S02]  /*11b0*/  CS2R R246, SRZ ;  /* 0x0000000000f67805 */ /* 0x000fe4000001ff00 */
[----:B------:R-:W-:-:S04]  /*11c0*/  ISETP.NE.U32.AND P0, PT, R249, RZ, PT ;  /* 0x000000fff900720c */ /* 0x000fc80003f05070 */
[----:B------:R-:W-:-:S13]  /*11d0*/  ISETP.NE.AND.EX P0, PT, R248, RZ, PT, P0 ;  /* 0x000000fff800720c */ /* 0x000fda0003f05300 */
[----:B------:R-:W-:Y:S05]  /*11e0*/  @!P0 BRA `(.L_x_644) ;  /* 0x0000002000cc8947 */ /* 0x000fea0003800000 */
[----:B------:R-:W0:Y:S01]  /*11f0*/  LDC.64 R22, c[0x0][0x2c8] ;  /* 0x0000b200ff167b82 */ /* 0x000e220000000a00 */
[C---:B------:R-:W-:Y:S01]  /*1200*/  IADD3 R24, R251.reuse, 0x60, RZ ;  /* 0x00000060fb187810 */ /* 0x040fe20007ffe0ff */
[----:B------:R1:W5:Y:S01]  /*1210*/  LDG.E.128 R36, desc[UR4][R214.64] ;  /* 0x00000004d6247981 */ /* 0x000362000c1e1d00 */
[----:B------:R-:W-:-:S03]  /*1220*/  IADD3 R20, R251, 0x80, RZ ;  /* 0x00000080fb147810 */ /* 0x000fc60007ffe0ff */
[----:B------:R1:W5:Y:S04]  /*1230*/  LDG.E.128 R32, desc[UR4][R212.64] ;  /* 0x00000004d4207981 */ /* 0x000368000c1e1d00 */
[----:B------:R1:W5:Y:S01]  /*1240*/  LDG.E.128 R28, desc[UR4][R210.64] ;  /* 0x00000004d21c7981 */ /* 0x000362000c1e1d00 */
[----:B0-----:R-:W-:-:S04]  /*1250*/  IMAD.WIDE.U32 R24, R24, 0x10, R22 ;  /* 0x0000001018187825 */ /* 0x001fc800078e0016 */
[----:B------:R-:W-:Y:S02]  /*1260*/  IMAD.WIDE.U32 R20, R20, 0x10, R22 ;  /* 0x0000001014147825 */ /* 0x000fe400078e0016 */
[----:B------:R-:W5:Y:S04]  /*1270*/  LDG.E.128 R24, desc[UR4][R24.64] ;  /* 0x0000000418187981 */ /* 0x000f68000c1e1d00 */
[----:B------:R-:W5:Y:S01]  /*1280*/  LDG.E.128 R20, desc[UR4][R20.64] ;  /* 0x0000000414147981 */ /* 0x000f62000c1e1d00 */
[----:B------:R-:W-:Y:S01]  /*1290*/  CS2R R246, SRZ ;  /* 0x0000000000f67805 */ /* 0x000fe2000001ff00 */
[----:B-1----:R-:W-:Y:S06]  /*12a0*/  BRA `(.L_x_644) ;  /* 0x00000020009c7947 */ /* 0x002fec0003800000 */
.L_x_643:
[----:B------:R-:W2:Y:S01]  /*12b0*/  LDL R245, [R1+0x10] ;  /* 0x0000100001f57983 */ /* 0x000ea20000100800 */
[----:B------:R-:W0:Y:S01]  /*12c0*/  LDC R244, c[0x0][0x218] ;  /* 0x00008600fff47b82 */ /* 0x000e220000000800 */
[----:B------:R-:W-:-:S07]  /*12d0*/  VIADD R246, R246, 0xffffffff ;  /* 0xfffffffff6f67836 */ /* 0x000fce0000000000 */
[----:B------:R-:W1:Y:S08]  /*12e0*/  LDC.64 R208, c[0x0][0x2b8] ;  /* 0x0000ae00ffd07b82 */ /* 0x000e700000000a00 */
[----:B------:R-:W3:Y:S08]  /*12f0*/  LDC.64 R200, c[0x0][0x238] ;  /* 0x00008e00ffc87b82 */ /* 0x000ef00000000a00 */
[----:B------:R-:W4:Y:S01]  /*1300*/  LDC.64 R204, c[0x0][0x250] ;  /* 0x00009400ffcc7b82 */ /* 0x000f220000000a00 */
[----:B0-----:R-:W-:Y:S01]  /*1310*/  IMAD R246, R246, R244, RZ ;  /* 0x000000f4f6f67224 */ /* 0x001fe200078e02ff */
[----:B------:R-:W-:Y:S01]  /*1320*/  IADD3 R224, R251, 0x80, RZ ;  /* 0x00000080fbe07810 */ /* 0x000fe20007ffe0ff */
[----:B------:R-:W0:Y:S03]  /*1330*/  S2R R244, SR_TID.X ;  /* 0x0000000000f47919 */ /* 0x000e260000002100 */
[----:B------:R-:W-:Y:S01]  /*1340*/  SHF.R.S32.HI R3, RZ, 0x1f, R246 ;  /* 0x0000001fff037819 */ /* 0x000fe200000114f6 */
[----:B------:R-:W-:Y:S03]  /*1350*/  STL [R1+0x128], R126 ;  /* 0x0001287e01007387 */ /* 0x000fe60000100800 */
[----:B------:R-:W-:Y:S01]  /*1360*/  LEA.HI R3, R3, R246, RZ, 0x3 ;  /* 0x000000f603037211 */ /* 0x000fe200078f18ff */
[----:B------:R-:W-:Y:S04]  /*1370*/  STL [R1+0x124], R125 ;  /* 0x0001247d01007387 */ /* 0x000fe80000100800 */
[----:B------:R-:W-:Y:S01]  /*1380*/  STL [R1+0x120], R124 ;  /* 0x0001207c01007387 */ /* 0x000fe20000100800 */
[----:B---3--:R-:W-:-:S03]  /*1390*/  IMAD.WIDE.U32 R4, R251, 0x10, R200 ;  /* 0x00000010fb047825 */ /* 0x008fc600078e00c8 */
[----:B------:R-:W-:Y:S01]  /*13a0*/  STL [R1+0x11c], R123 ;  /* 0x00011c7b01007387 */ /* 0x000fe20000100800 */
[----:B------:R-:W-:-:S03]  /*13b0*/  IMAD.WIDE.U32 R12, R250, 0x10, R200 ;  /* 0x00000010fa0c7825 */ /* 0x000fc600078e00c8 */
[----:B------:R-:W3:Y:S01]  /*13c0*/  LDG.E.128 R4, desc[UR4][R4.64] ;  /* 0x0000000404047981 */ /* 0x000ee2000c1e1d00 */
[----:B----4-:R-:W-:-:S03]  /*13d0*/  IMAD.WIDE R204, R2, 0x4, R204 ;  /* 0x0000000402cc7825 */ /* 0x010fc600078e02cc */
[----:B------:R-:W4:Y:S04]  /*13e0*/  LDG.E.128 R12, desc[UR4][R12.64] ;  /* 0x000000040c0c7981 */ /* 0x000f28000c1e1d00 */
[----:B------:R1:W4:Y:S01]  /*13f0*/  LDG.E R0, desc[UR4][R204.64] ;  /* 0x00000004cc007981 */ /* 0x000322000c1e1900 */
[----:B0-----:R-:W-:-:S03]  /*1400*/  LOP3.LUT R244, R244, 0x1f, RZ, 0xc0, !PT ;  /* 0x0000001ff4f47812 */ /* 0x001fc600078ec0ff */
[----:B------:R-:W-:Y:S01]  /*1410*/  STL [R1+0x118], R122 ;  /* 0x0001187a01007387 */ /* 0x000fe20000100800 */
[----:B------:R-:W-:-:S03]  /*1420*/  LEA.HI.SX32 R218, R3, R244, 0x1d ;  /* 0x000000f403da7211 */ /* 0x000fc600078feaff */
[----:B------:R-:W-:Y:S01]  /*1430*/  STL [R1+0x114], R121 ;  /* 0x0001147901007387 */ /* 0x000fe20000100800 */
[C---:B------:R-:W-:Y:S01]  /*1440*/  IADD3 R17, R218.reuse, 0x20, RZ ;  /* 0x00000020da117810 */ /* 0x040fe20007ffe0ff */
[C-C-:B-1----:R-:W-:Y:S01]  /*1450*/  IMAD.WIDE.U32 R8, R218.reuse, 0x10, R208.reuse ;  /* 0x00000010da087825 */ /* 0x142fe200078e00d0 */
[----:B------:R-:W-:Y:S01]  /*1460*/  IADD3 R3, R251, 0x60, RZ ;  /* 0x00000060fb037810 */ /* 0x000fe20007ffe0ff */
[----:B------:R-:W-:Y:S02]  /*1470*/  STL [R1+0x110], R120 ;  /* 0x0001107801007387 */ /* 0x000fe40000100800 */
[----:B------:R-:W-:Y:S01]  /*1480*/  IMAD.WIDE.U32 R16, R17, 0x10, R208 ;  /* 0x0000001011107825 */ /* 0x000fe200078e00d0 */
[----:B------:R-:W-:Y:S01]  /*1490*/  IADD3 R220, R218, 0x80, RZ ;  /* 0x00000080dadc7810 */ /* 0x000fe20007ffe0ff */
[----:B------:R-:W4:Y:S02]  /*14a0*/  LDG.E.128 R8, desc[UR4][R8.64] ;  /* 0x0000000408087981 */ /* 0x000f24000c1e1d00 */
[----:B------:R-:W-:-:S02]  /*14b0*/  IMAD.WIDE.U32 R196, R3, 0x10, R200 ;  /* 0x0000001003c47825 */ /* 0x000fc400078e00c8 */
[----:B------:R-:W4:Y:S02]  /*14c0*/  LDG.E.128 R16, desc[UR4][R16.64] ;  /* 0x0000000410107981 */ /* 0x000f24000c1e1d00 */
[--C-:B------:R-:W-:Y:S01]  /*14d0*/  IMAD.WIDE.U32 R220, R220, 0x10, R208.reuse ;  /* 0x00000010dcdc7825 */ /* 0x100fe200078e00d0 */
[C---:B------:R-:W-:Y:S01]  /*14e0*/  IADD3 R216, R218.reuse, 0x60, RZ ;  /* 0x00000060dad87810 */ /* 0x040fe20007ffe0ff */
[----:B------:R-:W4:Y:S02]  /*14f0*/  LDG.E.128 R196, desc[UR4][R196.64] ;  /* 0x00000004c4c47981 */ /* 0x000f24000c1e1d00 */
[----:B------:R-:W-:Y:S02]  /*1500*/  VIADD R204, R218, 0x40 ;  /* 0x00000040dacc7836 */ /* 0x000fe40000000000 */
[----:B------:R-:W4:Y:S01]  /*1510*/  LDG.E.128 R220, desc[UR4][R220.64] ;  /* 0x00000004dcdc7981 */ /* 0x000f22000c1e1d00 */
[----:B------:R-:W-:-:S03]  /*1520*/  IMAD.WIDE.U32 R216, R216, 0x10, R208 ;  /* 0x00000010d8d87825 */ /* 0x000fc600078e00d0 */
[----:B------:R-:W-:Y:S01]  /*1530*/  STL [R1+0x10c], R119 ;  /* 0x00010c7701007387 */ /* 0x000fe20000100800 */
[----:B------:R-:W-:-:S03]  /*1540*/  IMAD.WIDE.U32 R204, R204, 0x10, R208 ;  /* 0x00000010cccc7825 */ /* 0x000fc600078e00d0 */
[----:B------:R-:W4:Y:S04]  /*1550*/  LDG.E.128 R216, desc[UR4][R216.64] ;  /* 0x00000004d8d87981 */ /* 0x000f28000c1e1d00 */
[----:B------:R-:W4:Y:S04]  /*1560*/  LDG.E.128 R204, desc[UR4][R204.64] ;  /* 0x00000004cccc7981 */ /* 0x000f28000c1e1d00 */
[----:B------:R0:W-:Y:S04]  /*1570*/  STL [R1+0x108], R118 ;  /* 0x0001087601007387 */ /* 0x0001e80000100800 */
[----:B------:R-:W-:Y:S04]  /*1580*/  STL [R1+0x104], R117 ;  /* 0x0001047501007387 */ /* 0x000fe80000100800 */
[----:B------:R-:W-:Y:S01]  /*1590*/  STL [R1+0x100], R116 ;  /* 0x0001007401007387 */ /* 0x000fe20000100800 */
[----:B------:R-:W-:Y:S01]  /*15a0*/  MOV R249, UR14 ;  /* 0x0000000e00f97c02 */ /* 0x000fe20008000f00 */
[----:B------:R-:W-:Y:S01]  /*15b0*/  IMAD.U32 R248, RZ, RZ, UR15 ;  /* 0x0000000ffff87e24 */ /* 0x000fe2000f8e00ff */
[----:B0-----:R-:W0:Y:S01]  /*15c0*/  LDC.U8 R118, c[0x0][0x2a0] ;  /* 0x0000a800ff767b82 */ /* 0x001e220000000000 */
[----:B------:R1:W-:Y:S04]  /*15d0*/  STL [R1+0xfc], R115 ;  /* 0x0000fc7301007387 */ /* 0x0003e80000100800 */
[----:B------:R-:W-:Y:S04]  /*15e0*/  STL [R1+0xf8], R114 ;  /* 0x0000f87201007387 */ /* 0x000fe80000100800 */
[----:B------:R1:W-:Y:S04]  /*15f0*/  STL [R1+0xf4], R113 ;  /* 0x0000f47101007387 */ /* 0x0003e80000100800 */
[----:B------:R-:W-:Y:S04]  /*1600*/  STL [R1+0xf0], R112 ;  /* 0x0000f07001007387 */ /* 0x000fe80000100800 */
[----:B------:R-:W-:Y:S04]  /*1610*/  STL [R1+0xec], R111 ;  /* 0x0000ec6f01007387 */ /* 0x000fe80000100800 */
[----:B------:R-:W-:Y:S04]  /*1620*/  STL [R1+0xe8], R110 ;  /* 0x0000e86e01007387 */ /* 0x000fe80000100800 */
[----:B------:R-:W-:Y:S04]  /*1630*/  STL [R1+0xe4], R109 ;  /* 0x0000e46d01007387 */ /* 0x000fe80000100800 */
[----:B------:R1:W-:Y:S04]  /*1640*/  STL [R1+0xe0], R108 ;  /* 0x0000e06c01007387 */ /* 0x0003e80000100800 */
[----:B------:R-:W4:Y:S01]  /*1650*/  LDL R119, [R1+0xdc] ;  /* 0x0000dc0001777983 */ /* 0x000f220000100800 */
[----:B--2---:R-:W-:-:S02]  /*1660*/  IMAD.WIDE.U32 R192, R245, 0x10, R200 ;  /* 0x00000010f5c07825 */ /* 0x004fc400078e00c8 */
[----:B------:R-:W2:Y:S02]  /*1670*/  LDC.64 R244, c[0x0][0x2c8] ;  /* 0x0000b200fff47b82 */ /* 0x000ea40000000a00 */
[----:B------:R-:W-:Y:S02]  /*1680*/  IMAD.WIDE.U32 R200, R224, 0x10, R200 ;  /* 0x00000010e0c87825 */ /* 0x000fe400078e00c8 */
[----:B------:R-:W4:Y:S04]  /*1690*/  LDG.E.128 R192, desc[UR4][R192.64] ;  /* 0x00000004c0c07981 */ /* 0x000f28000c1e1d00 */
[----:B------:R-:W4:Y:S01]  /*16a0*/  LDG.E.128 R200, desc[UR4][R200.64] ;  /* 0x00000004c8c87981 */ /* 0x000f22000c1e1d00 */
[----:B------:R-:W-:-:S04]  /*16b0*/  ISETP.NE.U32.AND P0, PT, R249, RZ, PT ;  /* 0x000000fff900720c */ /* 0x000fc80003f05070 */
[----:B------:R-:W-:-:S13]  /*16c0*/  ISETP.NE.AND.EX P0, PT, R248, RZ, PT, P0 ;  /* 0x000000fff800720c */ /* 0x000fda0003f05300 */
[--C-:B--2---:R-:W-:Y:S01]  /*16d0*/  @P0 IMAD.WIDE.U32 R208, R3, 0x10, R244.reuse ;  /* 0x0000001003d00825 */ /* 0x104fe200078e00f4 */
[----:B------:R-:W5:Y:S03]  /*16e0*/  @P0 LDG.E.128 R36, desc[UR4][R214.64] ;  /* 0x00000004d6240981 */ /* 0x000f66000c1e1d00 */
[----:B------:R-:W-:Y:S01]  /*16f0*/  @P0 IMAD.WIDE.U32 R224, R224, 0x10, R244 ;  /* 0x00000010e0e00825 */ /* 0x000fe200078e00f4 */
[----:B------:R-:W5:Y:S04]  /*1700*/  @P0 LDG.E.128 R32, desc[UR4][R212.64] ;  /* 0x00000004d4200981 */ /* 0x000f68000c1e1d00 */
[----:B------:R-:W5:Y:S04]  /*1710*/  @P0 LDG.E.128 R28, desc[UR4][R210.64] ;  /* 0x00000004d21c0981 */ /* 0x000f68000c1e1d00 */
[----:B------:R4:W5:Y:S04]  /*1720*/  @P0 LDG.E.128 R24, desc[UR4][R208.64] ;  /* 0x00000004d0180981 */ /* 0x000968000c1e1d00 */
[----:B------:R2:W5:Y:S01]  /*1730*/  @P0 LDG.E.128 R20, desc[UR4][R224.64] ;  /* 0x00000004e0140981 */ /* 0x000562000c1e1d00 */
[----:B0-----:R-:W-:-:S02]  /*1740*/  ISETP.NE.AND P0, PT, R118, RZ, PT ;  /* 0x000000ff7600720c */ /* 0x001fc40003f05270 */
[C---:B---3--:R-:W-:Y:S02]  /*1750*/  PRMT R3, R4.reuse, 0x7632, R3 ;  /* 0x0000763204037816 */ /* 0x048fe40000000003 */
[----:B------:R-:W-:Y:S02]  /*1760*/  SHF.L.U32 R226, R4, 0x10, RZ ;  /* 0x0000001004e27819 */ /* 0x000fe400000006ff */
[C---:B------:R-:W-:Y:S02]  /*1770*/  PRMT R4, R5.reuse, 0x7632, R4 ;  /* 0x0000763205047816 */ /* 0x040fe40000000004 */
[----:B------:R-:W-:Y:S02]  /*1780*/  SHF.L.U32 R242, R5, 0x10, RZ ;  /* 0x0000001005f27819 */ /* 0x000fe400000006ff */
[----:B----4-:R-:W-:Y:S01]  /*1790*/  FSEL R208, R0, RZ, !P0 ;  /* 0x000000ff00d07208 */ /* 0x010fe20004000000 */
[----:B------:R-:W-:Y:S01]  /*17a0*/  IMAD.U32 R240, R7, 0x10000, RZ ;  /* 0x0001000007f07824 */ /* 0x000fe200078e00ff */
[----:B------:R-:W-:-:S02]  /*17b0*/  PRMT R5, R6, 0x7632, R5 ;  /* 0x0000763206057816 */ /* 0x000fc40000000005 */
[----:B------:R-:W-:Y:S02]  /*17c0*/  SHF.L.U32 R241, R6, 0x10, RZ ;  /* 0x0000001006f17819 */ /* 0x000fe400000006ff */
[----:B------:R-:W-:Y:S02]  /*17d0*/  PRMT R6, R7, 0x7632, R6 ;  /* 0x0000763207067816 */ /* 0x000fe40000000006 */
[----:B------:R-:W-:Y:S01]  /*17e0*/  PRMT R7, R12, 0x7632, R7 ;  /* 0x000076320c077816 */ /* 0x000fe20000000007 */
[----:B------:R-:W-:Y:S01]  /*17f0*/  FADD.FTZ R0, -R208, R226 ;  /* 0x000000e2d0007221 */ /* 0x000fe20000010100 */
[----:B------:R-:W-:Y:S02]  /*1800*/  SHF.L.U32 R12, R12, 0x10, RZ ;  /* 0x000000100c0c7819 */ /* 0x000fe400000006ff */
[C---:B-1----:R-:W-:Y:S02]  /*1810*/  PRMT R115, R10.reuse, 0x7632, R115 ;  /* 0x000076320a737816 */ /* 0x042fe40000000073 */
[----:B------:R-:W-:-:S02]  /*1820*/  SHF.L.U32 R244, R10, 0x10, RZ ;  /* 0x000000100af47819 */ /* 0x000fc400000006ff */
[----:B------:R-:W-:Y:S02]  /*1830*/  PRMT R10, R15, 0x7632, R10 ;  /* 0x000076320f0a7816 */ /* 0x000fe4000000000a */
[C---:B------:R-:W-:Y:S02]  /*1840*/  PRMT R125, R17.reuse, 0x7632, R125 ;  /* 0x00007632117d7816 */ /* 0x040fe4000000007d */
[----:B------:R-:W-:Y:S02]  /*1850*/  SHF.L.U32 R124, R17, 0x10, RZ ;  /* 0x00000010117c7819 */ /* 0x000fe400000006ff */
[C---:B------:R-:W-:Y:S02]  /*1860*/  PRMT R113, R9.reuse, 0x7632, R113 ;  /* 0x0000763209717816 */ /* 0x040fe40000000071 */
[----:B------:R-:W-:Y:S02]  /*1870*/  SHF.L.U32 R245, R9, 0x10, RZ ;  /* 0x0000001009f57819 */ /* 0x000fe400000006ff */
[----:B------:R-:W-:Y:S01]  /*1880*/  PRMT R9, R14, 0x7632, R9 ;  /* 0x000076320e097816 */ /* 0x000fe20000000009 */
[----:B------:R-:W-:Y:S01]  /*1890*/  IMAD.U32 R120, R19, 0x10000, RZ ;  /* 0x0001000013787824 */ /* 0x000fe200078e00ff */
[----:B------:R-:W-:Y:S01]  /*18a0*/  PRMT R108, R8, 0x7632, R108 ;  /* 0x00007632086c7816 */ /* 0x000fe2000000006c */
[----:B------:R-:W-:Y:S01]  /*18b0*/  IMAD.U32 R229, R10, 0x10000, RZ ;  /* 0x000100000ae57824 */ /* 0x000fe200078e00ff */
[----:B------:R-:W-:-:S02]  /*18c0*/  SHF.L.U32 R246, R8, 0x10, RZ ;  /* 0x0000001008f67819 */ /* 0x000fc400000006ff */
[----:B------:R-:W-:Y:S02]  /*18d0*/  PRMT R8, R13, 0x7632, R8 ;  /* 0x000076320d087816 */ /* 0x000fe40000000008 */
[----:B------:R-:W-:Y:S02]  /*18e0*/  PRMT R121, R19, 0x7632, R121 ;  /* 0x0000763213797816 */ /* 0x000fe40000000079 */
[----:B------:R-:W-:Y:S02]  /*18f0*/  SHF.L.U32 R13, R13, 0x10, RZ ;  /* 0x000000100d0d7819 */ /* 0x000fe400000006ff */
[C---:B------:R-:W-:Y:S02]  /*1900*/  PRMT R19, R196.reuse, 0x7632, R19 ;  /* 0x00007632c4137816 */ /* 0x040fe40000000013 */
[----:B------:R-:W-:Y:S02]  /*1910*/  SHF.L.U32 R210, R196, 0x10, RZ ;  /* 0x00000010c4d27819 */ /* 0x000fe400000006ff */
[----:B------:R-:W-:Y:S01]  /*1920*/  SHF.L.U32 R211, R197, 0x10, RZ ;  /* 0x00000010c5d37819 */ /* 0x000fe200000006ff */
[----:B------:R-:W-:Y:S01]  /*1930*/  IMAD.U32 R243, R11, 0x10000, RZ ;  /* 0x000100000bf37824 */ /* 0x000fe200078e00ff */
[----:B------:R-:W-:-:S02]  /*1940*/  PRMT R196, R197, 0x7632, R196 ;  /* 0x00007632c5c47816 */ /* 0x000fc400000000c4 */
[C---:B------:R-:W-:Y:S02]  /*1950*/  SHF.L.U32 R212, R198.reuse, 0x10, RZ ;  /* 0x00000010c6d47819 */ /* 0x040fe400000006ff */
[----:B------:R-:W-:Y:S02]  /*1960*/  SHF.L.U32 R226, R9, 0x10, RZ ;  /* 0x0000001009e27819 */ /* 0x000fe400000006ff */
[----:B------:R-:W-:Y:S02]  /*1970*/  PRMT R116, R11, 0x7632, R116 ;  /* 0x000076320b747816 */ /* 0x000fe40000000074 */
[----:B------:R-:W-:Y:S01]  /*1980*/  PRMT R197, R198, 0x7632, R197 ;  /* 0x00007632c6c57816 */ /* 0x000fe200000000c5 */
[----:B------:R-:W-:Y:S01]  /*1990*/  IMAD.U32 R15, R15, 0x10000, RZ ;  /* 0x000100000f0f7824 */ /* 0x000fe200078e00ff */
[----:B------:R-:W-:Y:S02]  /*19a0*/  PRMT R198, R199, 0x7632, R198 ;  /* 0x00007632c7c67816 */ /* 0x000fe400000000c6 */
[----:B------:R-:W-:Y:S01]  /*19b0*/  SHF.L.U32 R238, R3, 0x10, RZ ;  /* 0x0000001003ee7819 */ /* 0x000fe200000006ff */
[----:B------:R-:W-:Y:S01]  /*19c0*/  FADD.FTZ R3, -R208, R12 ;  /* 0x0000000cd0037221 */ /* 0x000fe20000010100 */
[----:B------:R-:W-:Y:S01]  /*19d0*/  PRMT R126, R16, 0x7632, R126 ;  /* 0x00007632107e7816 */ /* 0x000fe2000000007e */
[----:B------:R-:W-:Y:S01]  /*19e0*/  FADD.FTZ R12, -R208, R211 ;  /* 0x000000d3d00c7221 */ /* 0x000fe20000010100 */
[----:B------:R-:W-:-:S02]  /*19f0*/  SHF.L.U32 R247, R16, 0x10, RZ ;  /* 0x0000001010f77819 */ /* 0x000fc400000006ff */
[----:B------:R-:W-:Y:S01]  /*1a00*/  SHF.L.U32 R230, R4, 0x10, RZ ;  /* 0x0000001004e67819 */ /* 0x000fe200000006ff */
[----:B------:R-:W-:Y:S01]  /*1a10*/  FADD.FTZ R4, -R208, R13 ;  /* 0x0000000dd0047221 */ /* 0x000fe20000010100 */
[----:B------:R-:W-:Y:S01]  /*1a20*/  PRMT R112, R220, 0x7632, R112 ;  /* 0x00007632dc707816 */ /* 0x000fe20000000070 */
[----:B------:R-:W-:Y:S01]  /*1a30*/  FADD.FTZ R13, -R208, R212 ;  /* 0x000000d4d00d7221 */ /* 0x000fe20000010100 */
[----:B------:R-:W-:Y:S01]  /*1a40*/  SHF.L.U32 R211, R196, 0x10, RZ ;  /* 0x00000010c4d37819 */ /* 0x000fe200000006ff */
[----:B------:R-:W-:Y:S01]  /*1a50*/  IMAD.U32 R227, R6, 0x10000, RZ ;  /* 0x0001000006e37824 */ /* 0x000fe200078e00ff */
[----:B------:R-:W-:Y:S01]  /*1a60*/  SHF.L.U32 R14, R14, 0x10, RZ ;  /* 0x000000100e0e7819 */ /* 0x000fe200000006ff */
[----:B------:R-:W-:Y:S01]  /*1a70*/  FADD.FTZ R6, -R208, R15 ;  /* 0x0000000fd0067221 */ /* 0x000fe20000010100 */
[----:B--2---:R-:W-:Y:S01]  /*1a80*/  SHF.L.U32 R224, R7, 0x10, RZ ;  /* 0x0000001007e07819 */ /* 0x004fe200000006ff */
[----:B------:R-:W-:Y:S01]  /*1a90*/  IMAD.U32 R235, R198, 0x10000, RZ ;  /* 0x00010000c6eb7824 */ /* 0x000fe200078e00ff */
[----:B------:R-:W-:Y:S01]  /*1aa0*/  SHF.L.U32 R212, R197, 0x10, RZ ;  /* 0x00000010c5d47819 */ /* 0x000fe200000006ff */
[----:B------:R-:W-:Y:S01]  /*1ab0*/  IMAD.U32 R199, R199, 0x10000, RZ ;  /* 0x00010000c7c77824 */ /* 0x000fe200078e00ff */
[----:B------:R-:W-:Y:S01]  /*1ac0*/  PRMT R123, R18, 0x7632, R123 ;  /* 0x00007632127b7816 */ /* 0x000fe2000000007b */
[----:B------:R-:W-:Y:S01]  /*1ad0*/  FADD.FTZ R242, -R208, R242 ;  /* 0x000000f2d0f27221 */ /* 0x000fe20000010100 */
[----:B------:R-:W-:Y:S01]  /*1ae0*/  SHF.L.U32 R122, R18, 0x10, RZ ;  /* 0x00000010127a7819 */ /* 0x000fe200000006ff */
[C---:B------:R-:W-:Y:S01]  /*1af0*/  FADD.FTZ R241, -R208.reuse, R241 ;  /* 0x000000f1d0f17221 */ /* 0x040fe20000010100 */
[----:B------:R-:W-:Y:S01]  /*1b00*/  SHF.L.U32 R228, R5, 0x10, RZ ;  /* 0x0000001005e47819 */ /* 0x000fe200000006ff */
[----:B------:R-:W-:Y:S01]  /*1b10*/  FADD.FTZ R240, -R208, R240 ;  /* 0x000000f0d0f07221 */ /* 0x000fe20000010100 */
[----:B------:R-:W-:Y:S01]  /*1b20*/  SHF.L.U32 R225, R8, 0x10, RZ ;  /* 0x0000001008e17819 */ /* 0x000fe200000006ff */
[C---:B------:R-:W-:Y:S01]  /*1b30*/  FADD.FTZ R5, -R208.reuse, R14 ;  /* 0x0000000ed0057221 */ /* 0x040fe20000010100 */
[----:B------:R-:W-:Y:S01]  /*1b40*/  FADD.FTZ R238, -R208, R238 ;  /* 0x000000eed0ee7221 */ /* 0x000fe20000010100 */
[----:B------:R-:W-:Y:S01]  /*1b50*/  PRMT R236, R216, 0x7632, R236 ;  /* 0x00007632d8ec7816 */ /* 0x000fe200000000ec */
[C---:B------:R-:W-:Y:S01]  /*1b60*/  FADD.FTZ R14, -R208.reuse, R199 ;  /* 0x000000c7d00e7221 */ /* 0x040fe20000010100 */
[----:B------:R-:W-:Y:S01]  /*1b70*/  FADD.FTZ R230, -R208, R230 ;  /* 0x000000e6d0e67221 */ /* 0x000fe20000010100 */
[----:B------:R-:W-:Y:S01]  /*1b80*/  PRMT R117, R218, 0x7632, R117 ;  /* 0x00007632da757816 */ /* 0x000fe20000000075 */
[----:B-----5:R-:W-:Y:S01]  /*1b90*/  FMUL.FTZ R118, R252, R242 ;  /* 0x000000f2fc767220 */ /* 0x020fe20000410000 */
[C---:B------:R-:W-:Y:S01]  /*1ba0*/  FADD.FTZ R228, -R208.reuse, R228 ;  /* 0x000000e4d0e47221 */ /* 0x040fe20000010100 */
[----:B------:R-:W-:Y:S01]  /*1bb0*/  FADD.FTZ R227, -R208, R227 ;  /* 0x000000e3d0e37221 */ /* 0x000fe20000010100 */
[----:B------:R-:W-:-:S02]  /*1bc0*/  PRMT R237, R217, 0x7632, R237 ;  /* 0x00007632d9ed7816 */ /* 0x000fc400000000ed */
[----:B------:R-:W-:Y:S02]  /*1bd0*/  PRMT R109, R223, 0x7632, R109 ;  /* 0x00007632df6d7816 */ /* 0x000fe4000000006d */
[----:B------:R-:W-:Y:S01]  /*1be0*/  PRMT R114, R219, 0x7632, R114 ;  /* 0x00007632db727816 */ /* 0x000fe20000000072 */
[----:B------:R-:W-:Y:S01]  /*1bf0*/  FMUL.FTZ R242, R252, R227 ;  /* 0x000000e3fcf27220 */ /* 0x000fe20000410000 */
[C---:B------:R-:W-:Y:S02]  /*1c00*/  PRMT R110, R222.reuse, 0x7632, R110 ;  /* 0x00007632de6e7816 */ /* 0x040fe4000000006e */
[----:B------:R-:W-:Y:S02]  /*1c10*/  SHF.L.U32 R239, R222, 0x10, RZ ;  /* 0x00000010deef7819 */ /* 0x000fe400000006ff */
[C---:B------:R-:W-:Y:S02]  /*1c20*/  PRMT R17, R194.reuse, 0x7632, R17 ;  /* 0x00007632c2117816 */ /* 0x040fe40000000011 */
[----:B------:R-:W-:-:S02]  /*1c30*/  SHF.L.U32 R194, R194, 0x10, RZ ;  /* 0x00000010c2c27819 */ /* 0x000fc400000006ff */
[----:B------:R-:W-:Y:S02]  /*1c40*/  PRMT R11, R192, 0x7632, R11 ;  /* 0x00007632c00b7816 */ /* 0x000fe4000000000b */
[----:B------:R-:W-:Y:S01]  /*1c50*/  PRMT R209, R200, 0x7632, R209 ;  /* 0x00007632c8d17816 */ /* 0x000fe200000000d1 */
[----:B------:R-:W-:Y:S01]  /*1c60*/  FADD.FTZ R9, -R208, R194 ;  /* 0x000000c2d0097221 */ /* 0x000fe20000010100 */
[----:B------:R-:W-:Y:S01]  /*1c70*/  SHF.L.U32 R213, R200, 0x10, RZ ;  /* 0x00000010c8d57819 */ /* 0x000fe200000006ff */
[----:B------:R-:W-:Y:S01]  /*1c80*/  FADD.FTZ R194, -R208, R229 ;  /* 0x000000e5d0c27221 */ /* 0x000fe20000010100 */
[C---:B------:R-:W-:Y:S02]  /*1c90*/  PRMT R200, R201.reuse, 0x7632, R200 ;  /* 0x00007632c9c87816 */ /* 0x040fe400000000c8 */
[----:B------:R-:W-:Y:S02]  /*1ca0*/  SHF.L.U32 R214, R201, 0x10, RZ ;  /* 0x00000010c9d67819 */ /* 0x000fe400000006ff */
[----:B------:R-:W-:-:S02]  /*1cb0*/  SHF.L.U32 R229, R220, 0x10, RZ ;  /* 0x00000010dce57819 */ /* 0x000fc400000006ff */
[----:B------:R-:W-:Y:S01]  /*1cc0*/  PRMT R16, R193, 0x7632, R16 ;  /* 0x00007632c1107816 */ /* 0x000fe20000000010 */
[----:B------:R-:W2:Y:S01]  /*1cd0*/  LDL R220, [R1+0xd4] ;  /* 0x0000d40001dc7983 */ /* 0x000ea20000100800 */
[C---:B------:R-:W-:Y:S02]  /*1ce0*/  PRMT R201, R202.reuse, 0x7632, R201 ;  /* 0x00007632cac97816 */ /* 0x040fe400000000c9 */
[----:B------:R-:W-:Y:S02]  /*1cf0*/  SHF.L.U32 R215, R202, 0x10, RZ ;  /* 0x00000010cad77819 */ /* 0x000fe400000006ff */
[----:B------:R-:W-:Y:S02]  /*1d00*/  PRMT R202, R203, 0x7632, R202 ;  /* 0x00007632cbca7816 */ /* 0x000fe400000000ca */
[----:B------:R-:W-:Y:S01]  /*1d10*/  SHF.L.U32 R231, R11, 0x10, RZ ;  /* 0x000000100be77819 */ /* 0x000fe200000006ff */
[----:B------:R-:W-:Y:S01]  /*1d20*/  FADD.FTZ R11, -R208, R210 ;  /* 0x000000d2d00b7221 */ /* 0x000fe20000010100 */
[----:B------:R-:W-:Y:S01]  /*1d30*/  SHF.L.U32 R192, R192, 0x10, RZ ;  /* 0x00000010c0c07819 */ /* 0x000fe200000006ff */
[----:B------:R-:W-:Y:S01]  /*1d40*/  FADD.FTZ R15, -R208, R213 ;  /* 0x000000d5d00f7221 */ /* 0x000fe20000010100 */
[----:B------:R-:W-:-:S02]  /*1d50*/  PRMT R18, R195, 0x7632, R18 ;  /* 0x00007632c3127816 */ /* 0x000fc40000000012 */
[----:B------:R-:W-:Y:S01]  /*1d60*/  SHF.L.U32 R232, R16, 0x10, RZ ;  /* 0x0000001010e87819 */ /* 0x000fe200000006ff */
[C---:B------:R-:W-:Y:S01]  /*1d70*/  FADD.FTZ R16, -R208.reuse, R214 ;  /* 0x000000d6d0107221 */ /* 0x040fe20000010100 */
[----:B------:R-:W-:Y:S01]  /*1d80*/  SHF.L.U32 R233, R17, 0x10, RZ ;  /* 0x0000001011e97819 */ /* 0x000fe200000006ff */
[----:B------:R-:W-:Y:S01]  /*1d90*/  FADD.FTZ R17, -R208, R215 ;  /* 0x000000d7d0117221 */ /* 0x000fe20000010100 */
[----:B------:R-:W-:Y:S01]  /*1da0*/  SHF.L.U32 R210, R19, 0x10, RZ ;  /* 0x0000001013d27819 */ /* 0x000fe200000006ff */
[----:B------:R-:W-:Y:S01]  /*1db0*/  IMAD.U32 R215, R202, 0x10000, RZ ;  /* 0x00010000cad77824 */ /* 0x000fe200078e00ff */
[----:B------:R-:W-:Y:S01]  /*1dc0*/  SHF.L.U32 R213, R200, 0x10, RZ ;  /* 0x00000010c8d57819 */ /* 0x000fe200000006ff */
[C---:B------:R-:W-:Y:S01]  /*1dd0*/  FADD.FTZ R200, -R208.reuse, R211 ;  /* 0x000000d3d0c87221 */ /* 0x040fe20000010100 */
[----:B------:R-:W-:Y:S01]  /*1de0*/  SHF.L.U32 R193, R193, 0x10, RZ ;  /* 0x00000010c1c17819 */ /* 0x000fe200000006ff */
[----:B------:R-:W-:Y:S01]  /*1df0*/  IMAD.U32 R203, R203, 0x10000, RZ ;  /* 0x00010000cbcb7824 */ /* 0x000fe200078e00ff */
[----:B------:R-:W-:Y:S01]  /*1e00*/  SHF.L.U32 R214, R201, 0x10, RZ ;  /* 0x00000010c9d67819 */ /* 0x000fe200000006ff */
[C---:B------:R-:W-:Y:S01]  /*1e10*/  FADD.FTZ R19, -R208.reuse, R224 ;  /* 0x000000e0d0137221 */ /* 0x040fe20000010100 */
[----:B------:R-:W-:Y:S01]  /*1e20*/  SHF.L.U32 R209, R209, 0x10, RZ ;  /* 0x00000010d1d17819 */ /* 0x000fe200000006ff */
[C---:B------:R-:W-:Y:S01]  /*1e30*/  FADD.FTZ R201, -R208.reuse, R212 ;  /* 0x000000d4d0c97221 */ /* 0x040fe20000010100 */
[--C-:B------:R-:W-:Y:S01]  /*1e40*/  FADD.FTZ R202, -R208, R235.reuse ;  /* 0x000000ebd0ca7221 */ /* 0x100fe20000010100 */
[----:B------:R-:W-:Y:S01]  /*1e50*/  SHF.L.U32 R211, R216, 0x10, RZ ;  /* 0x00000010d8d37819 */ /* 0x000fe200000006ff */
[----:B------:R-:W-:Y:S01]  /*1e60*/  IMAD.U32 R195, R195, 0x10000, RZ ;  /* 0x00010000c3c37824 */ /* 0x000fe200078e00ff */
[C---:B------:R-:W-:Y:S01]  /*1e70*/  PRMT R235, R207.reuse, 0x7632, R235 ;  /* 0x00007632cfeb7816 */ /* 0x040fe200000000eb */
[----:B------:R-:W-:Y:S01]  /*1e80*/  IMAD.U32 R212, R207, 0x10000, RZ ;  /* 0x00010000cfd47824 */ /* 0x000fe200078e00ff */
[----:B------:R-:W-:Y:S01]  /*1e90*/  SHF.L.U32 R224, R218, 0x10, RZ ;  /* 0x00000010dae07819 */ /* 0x000fe200000006ff */
[----:B------:R-:W-:-:S02]  /*1ea0*/  IMAD.MOV.U32 R216, RZ, RZ, R115 ;  /* 0x000000ffffd87224 */ /* 0x000fc400078e0073 */
[----:B------:R-:W-:Y:S01]  /*1eb0*/  FADD.FTZ R7, -R208, R192 ;  /* 0x000000c0d0077221 */ /* 0x000fe20000010100 */
[----:B------:R-:W-:Y:S02]  /*1ec0*/  IMAD.U32 R234, R18, 0x10000, RZ ;  /* 0x0001000012ea7824 */ /* 0x000fe400078e00ff */
[----:B------:R-:W-:Y:S01]  /*1ed0*/  FADD.FTZ R199, -R208, R210 ;  /* 0x000000d2d0c77221 */ /* 0x000fe20000010100 */
[----:B------:R-:W3:Y:S01]  /*1ee0*/  LDL R218, [R1+0xcc] ;  /* 0x0000cc0001da7983 */ /* 0x000ee20000100800 */
[----:B------:R-:W-:Y:S02]  /*1ef0*/  IMAD.MOV.U32 R207, RZ, RZ, R108 ;  /* 0x000000ffffcf7224 */ /* 0x000fe400078e006c */
[----:B------:R-:W-:Y:S01]  /*1f00*/  FMUL.FTZ R115, R252, R241 ;  /* 0x000000f1fc737220 */ /* 0x000fe20000410000 */
[----:B------:R-:W-:Y:S01]  /*1f10*/  FADD.FTZ R192, -R208, R225 ;  /* 0x000000e1d0c07221 */ /* 0x000fe20000010100 */
[----:B------:R-:W-:Y:S01]  /*1f20*/  SHF.L.U32 R210, R217, 0x10, RZ ;  /* 0x00000010d9d27819 */ /* 0x000fe200000006ff */
[----:B------:R-:W-:-:S02]  /*1f30*/  IMAD.U32 R108, R223, 0x10000, RZ ;  /* 0x00010000df6c7824 */ /* 0x000fc400078e00ff */
[----:B------:R-:W-:Y:S01]  /*1f40*/  FMUL.FTZ R241, R252, R240 ;  /* 0x000000f0fcf17220 */ /* 0x000fe20000410000 */
[C---:B------:R-:W-:Y:S01]  /*1f50*/  FADD.FTZ R8, -R208.reuse, R193 ;  /* 0x000000c1d0087221 */ /* 0x040fe20000010100 */
[----:B------:R-:W-:Y:S01]  /*1f60*/  FADD.FTZ R18, -R208, R203 ;  /* 0x000000cbd0127221 */ /* 0x000fe20000010100 */
[----:B------:R-:W-:Y:S01]  /*1f70*/  MOV R217, R116 ;  /* 0x0000007400d97202 */ /* 0x000fe20000000f00 */
[----:B------:R-:W-:Y:S01]  /*1f80*/  FMUL.FTZ R223, R252, R238 ;  /* 0x000000eefcdf7220 */ /* 0x000fe20000410000 */
[----:B------:R-:W-:Y:S01]  /*1f90*/  SHF.L.U32 R225, R219, 0x10, RZ ;  /* 0x00000010dbe17819 */ /* 0x000fe200000006ff */
[C---:B------:R-:W-:Y:S01]  /*1fa0*/  FADD.FTZ R10, -R208.reuse, R195 ;  /* 0x000000c3d00a7221 */ /* 0x040fe20000010100 */
[C---:B------:R-:W-:Y:S01]  /*1fb0*/  FADD.FTZ R193, -R208.reuse, R226 ;  /* 0x000000e2d0c17221 */ /* 0x040fe20000010100 */
[----:B------:R-:W-:Y:S01]  /*1fc0*/  FADD.FTZ R203, -R208, R209 ;  /* 0x000000d1d0cb7221 */ /* 0x000fe20000010100 */
[----:B------:R-:W-:Y:S01]  /*1fd0*/  MOV R219, R113 ;  /* 0x0000007100db7202 */ /* 0x000fe20000000f00 */
[----:B------:R-:W-:Y:S01]  /*1fe0*/  FMUL.FTZ R116, R252, R230 ;  /* 0x000000e6fc747220 */ /* 0x000fe20000410000 */
[C---:B------:R-:W-:Y:S01]  /*1ff0*/  FADD.FTZ R195, -R208.reuse, R231 ;  /* 0x000000e7d0c37221 */ /* 0x040fe20000010100 */
[C---:B------:R-:W-:Y:S01]  /*2000*/  FADD.FTZ R196, -R208.reuse, R232 ;  /* 0x000000e8d0c47221 */ /* 0x040fe20000010100 */
[C---:B------:R-:W-:Y:S01]  /*2010*/  FADD.FTZ R197, -R208.reuse, R233 ;  /* 0x000000e9d0c57221 */ /* 0x040fe20000010100 */
[C---:B------:R-:W-:Y:S01]  /*2020*/  FADD.FTZ R198, -R208.reuse, R234 ;  /* 0x000000ead0c67221 */ /* 0x040fe20000010100 */
[C---:B------:R-:W-:Y:S01]  /*2030*/  FADD.FTZ R226, -R208.reuse, R213 ;  /* 0x000000d5d0e27221 */ /* 0x040fe20000010100 */
[----:B------:R-:W-:Y:S01]  /*2040*/  FADD.FTZ R209, -R208, R214 ;  /* 0x000000d6d0d17221 */ /* 0x000fe20000010100 */
[----:B------:R-:W-:Y:S01]  /*2050*/  STL [R1+0x34], R118 ;  /* 0x0000347601007387 */ /* 0x000fe20000100800 */
[----:B------:R-:W-:Y:S01]  /*2060*/  FMUL.FTZ R113, R252, R228 ;  /* 0x000000e4fc717220 */ /* 0x000fe20000410000 */
[----:B------:R-:W-:-:S02]  /*2070*/  FADD.FTZ R208, -R208, R215 ;  /* 0x000000d7d0d07221 */ /* 0x000fc40000010100 */
[----:B------:R-:W-:Y:S01]  /*2080*/  STL [R1+0x24], R115 ;  /* 0x0000247301007387 */ /* 0x000fe20000100800 */
[----:B------:R-:W-:-:S03]  /*2090*/  PRMT R233, R206, 0x7632, R233 ;  /* 0x00007632cee97816 */ /* 0x000fc600000000e9 */
[----:B------:R-:W-:Y:S01]  /*20a0*/  STL [R1+0xc], R241 ;  /* 0x00000cf101007387 */ /* 0x000fe20000100800 */
[----:B------:R-:W-:Y:S01]  /*20b0*/  SHF.L.U32 R213, R206, 0x10, RZ ;  /* 0x00000010ced57819 */ /* 0x000fe200000006ff */
[----:B------:R-:W-:Y:S02]  /*20c0*/  FMUL.FTZ R206, R252, R208 ;  /* 0x000000d0fcce7220 */ /* 0x000fe40000410000 */
[----:B------:R-:W-:Y:S01]  /*20d0*/  STL [R1+0x3c], R223 ;  /* 0x00003cdf01007387 */ /* 0x000fe20000100800 */
[----:B------:R-:W-:-:S03]  /*20e0*/  SHF.L.U32 R208, R207, 0x10, RZ ;  /* 0x00000010cfd07819 */ /* 0x000fc600000006ff */
[----:B------:R-:W-:Y:S01]  /*20f0*/  STL [R1+0x2c], R116 ;  /* 0x00002c7401007387 */ /* 0x000fe20000100800 */
[----:B------:R-:W-:-:S03]  /*2100*/  FMUL.FTZ R207, R119, R246 ;  /* 0x000000f677cf7220 */ /* 0x000fc60000410000 */
[----:B------:R-:W-:Y:S04]  /*2110*/  STL [R1+0x1c], R113 ;  /* 0x00001c7101007387 */ /* 0x000fe80000100800 */
[----:B------:R-:W-:Y:S01]  /*2120*/  STL [R1+0x4], R242 ;  /* 0x000004f201007387 */ /* 0x000fe20000100800 */
[----:B------:R-:W-:-:S03]  /*2130*/  PRMT R232, R205, 0x7632, R232 ;  /* 0x00007632cde87816 */ /* 0x000fc600000000e8 */
[----:B------:R-:W4:Y:S01]  /*2140*/  LDL R222, [R1+0xc4] ;  /* 0x0000c40001de7983 */ /* 0x000f220000100800 */
[----:B------:R-:W-:-:S03]  /*2150*/  SHF.L.U32 R214, R205, 0x10, RZ ;  /* 0x00000010cdd67819 */ /* 0x000fc600000006ff */
[----:B------:R-:W4:Y:S01]  /*2160*/  LDL R119, [R1+0xd8] ;  /* 0x0000d80001777983 */ /* 0x000f220000100800 */
[----:B------:R-:W-:Y:S01]  /*2170*/  FMUL.FTZ R205, R252, R209 ;  /* 0x000000d1fccd7220 */ /* 0x000fe20000410000 */
[----:B------:R-:W-:Y:S02]  /*2180*/  SHF.L.U32 R209, R219, 0x10, RZ ;  /* 0x00000010dbd17819 */ /* 0x000fe400000006ff */
[----:B------:R-:W4:Y:S01]  /*2190*/  LDL R219, [R1+0xd0] ;  /* 0x0000d00001db7983 */ /* 0x000f220000100800 */
[C---:B------:R-:W-:Y:S02]  /*21a0*/  PRMT R111, R221.reuse, 0x7632, R111 ;  /* 0x00007632dd6f7816 */ /* 0x040fe4000000006f */
[----:B------:R-:W-:Y:S02]  /*21b0*/  SHF.L.U32 R234, R221, 0x10, RZ ;  /* 0x00000010ddea7819 */ /* 0x000fe400000006ff */
[----:B------:R-:W4:Y:S01]  /*21c0*/  LDL R221, [R1+0xc8] ;  /* 0x0000c80001dd7983 */ /* 0x000f220000100800 */
[----:B------:R-:W-:Y:S01]  /*21d0*/  FFMA.FTZ R42, R118, R245, R42 ;  /* 0x000000f5762a7223 */ /* 0x000fe2000001002a */
[----:B------:R-:W-:Y:S01]  /*21e0*/  FADD.FTZ R82, R82, R245 ;  /* 0x000000f552527221 */ /* 0x000fe20000010000 */
[----:B------:R-:W-:Y:S01]  /*21f0*/  FMUL.FTZ R0, R252, R0 ;  /* 0x00000000fc007220 */ /* 0x000fe20000410000 */
[----:B------:R-:W-:-:S03]  /*2200*/  FADD.FTZ R80, R80, R246 ;  /* 0x000000f650507221 */ /* 0x000fc60000010000 */
[----:B------:R-:W-:Y:S01]  /*2210*/  FFMA.FTZ R40, R0, R246, R40 ;  /* 0x000000f600287223 */ /* 0x000fe20000010028 */
[----:B--2---:R-:W-:Y:S02]  /*2220*/  FMUL.FTZ R238, R220, R245 ;  /* 0x000000f5dcee7220 */ /* 0x004fe40000410000 */
[----:B------:R-:W2:Y:S04]  /*2230*/  LDL R220, [R1+0xc0] ;  /* 0x0000c00001dc7983 */ /* 0x000ea80000100800 */
[----:B------:R-:W-:Y:S01]  /*2240*/  STL [R1+0x30], R238 ;  /* 0x000030ee01007387 */ /* 0x000fe20000100800 */
[----:B---3--:R-:W-:-:S03]  /*2250*/  FMUL.FTZ R240, R218, R244 ;  /* 0x000000f4daf07220 */ /* 0x008fc60000410000 */
[----:B------:R-:W3:Y:S04]  /*2260*/  LDL R218, [R1+0xbc] ;  /* 0x0000bc0001da7983 */ /* 0x000ee80000100800 */
[----:B------:R-:W-:Y:S01]  /*2270*/  STL [R1+0x20], R240 ;  /* 0x000020f001007387 */ /* 0x000fe20000100800 */
[----:B----4-:R-:W-:Y:S01]  /*2280*/  FMUL.FTZ R245, R222, R243 ;  /* 0x000000f3def57220 */ /* 0x010fe20000410000 */
[----:B------:R-:W-:-:S04]  /*2290*/  FMUL.FTZ R119, R119, R208 ;  /* 0x000000d077777220 */ /* 0x000fc80000410000 */
[----:B------:R-:W-:Y:S01]  /*22a0*/  STL [R1+0x8], R245 ;  /* 0x000008f501007387 */ /* 0x000fe20000100800 */
[----:B------:R-:W-:-:S03]  /*22b0*/  FMUL.FTZ R246, R219, R209 ;  /* 0x000000d1dbf67220 */ /* 0x000fc60000410000 */
[----:B------:R0:W-:Y:S04]  /*22c0*/  STL [R1+0x38], R119 ;  /* 0x0000387701007387 */ /* 0x0001e80000100800 */
[----:B------:R-:W4:Y:S01]  /*22d0*/  LDL R219, [R1+0xb4] ;  /* 0x0000b40001db7983 */ /* 0x000f220000100800 */
[----:B------:R-:W-:Y:S01]  /*22e0*/  SHF.L.U32 R216, R216, 0x10, RZ ;  /* 0x00000010d8d87819 */ /* 0x000fe200000006ff */
[----:B------:R-:W-:Y:S01]  /*22f0*/  FFMA.FTZ R46, R241, R243, R46 ;  /* 0x000000f3f12e7223 */ /* 0x000fe2000001002e */
[----:B------:R-:W-:Y:S01]  /*2300*/  FADD.FTZ R86, R86, R243 ;  /* 0x000000f356567221 */ /* 0x000fe20000010000 */
[----:B------:R-:W-:Y:S02]  /*2310*/  IMAD.U32 R217, R217, 0x10000, RZ ;  /* 0x00010000d9d97824 */ /* 0x000fe400078e00ff */
[-C--:B------:R-:W-:Y:S01]  /*2320*/  FMUL.FTZ R243, R221, R216.reuse ;  /* 0x000000d8ddf37220 */ /* 0x080fe20000410000 */
[C---:B------:R-:W-:Y:S01]  /*2330*/  PRMT R231, R204.reuse, 0x7632, R231 ;  /* 0x00007632cce77816 */ /* 0x040fe200000000e7 */
[----:B------:R-:W-:Y:S01]  /*2340*/  FFMA.FTZ R45, R113, R216, R45 ;  /* 0x000000d8712d7223 */ /* 0x000fe2000001002d */
[----:B------:R-:W-:Y:S01]  /*2350*/  SHF.L.U32 R215, R204, 0x10, RZ ;  /* 0x00000010ccd77819 */ /* 0x000fe200000006ff */
[----:B------:R-:W-:Y:S01]  /*2360*/  FADD.FTZ R85, R85, R216 ;  /* 0x000000d855557221 */ /* 0x000fe20000010000 */
[----:B------:R-:W-:Y:S01]  /*2370*/  STL [R1+0x28], R246 ;  /* 0x000028f601007387 */ /* 0x000fe20000100800 */
[----:B------:R-:W-:Y:S01]  /*2380*/  FMUL.FTZ R204, R252, R226 ;  /* 0x000000e2fccc7220 */ /* 0x000fe20000410000 */
[----:B------:R-:W-:Y:S01]  /*2390*/  FFMA.FTZ R44, R115, R244, R44 ;  /* 0x000000f4732c7223 */ /* 0x000fe2000001002c */
[----:B------:R-:W-:Y:S01]  /*23a0*/  FADD.FTZ R84, R84, R244 ;  /* 0x000000f454547221 */ /* 0x000fe20000010000 */
[----:B------:R-:W4:Y:S01]  /*23b0*/  LDL R216, [R1+0xac] ;  /* 0x0000ac0001d87983 */ /* 0x000f220000100800 */
[----:B------:R-:W-:Y:S01]  /*23c0*/  SHF.L.U32 R226, R126, 0x10, RZ ;  /* 0x000000107ee27819 */ /* 0x000fe200000006ff */
[----:B------:R-:W-:Y:S01]  /*23d0*/  FFMA.FTZ R47, R242, R217, R47 ;  /* 0x000000d9f22f7223 */ /* 0x000fe2000001002f */
[----:B------:R-:W-:Y:S01]  /*23e0*/  FADD.FTZ R87, R87, R217 ;  /* 0x000000d957577221 */ /* 0x000fe20000010000 */
[----:B------:R1:W-:Y:S04]  /*23f0*/  STL [R1+0x18], R243 ;  /* 0x000018f301007387 */ /* 0x0003e80000100800 */
[----:B------:R0:W5:Y:S01]  /*2400*/  LDL.LU R126, [R1+0x128] ;  /* 0x00012800017e7983 */ /* 0x0001620000300800 */
[----:B------:R-:W-:Y:S01]  /*2410*/  FFMA.FTZ R41, R223, R208, R41 ;  /* 0x000000d0df297223 */ /* 0x000fe20000010029 */
[----:B------:R-:W-:Y:S01]  /*2420*/  FADD.FTZ R81, R81, R208 ;  /* 0x000000d051517221 */ /* 0x000fe20000010000 */
[----:B------:R-:W-:Y:S01]  /*2430*/  SHF.L.U32 R227, R125, 0x10, RZ ;  /* 0x000000107de37819 */ /* 0x000fe200000006ff */
[----:B------:R-:W-:Y:S01]  /*2440*/  FMUL.FTZ R4, R252, R4 ;  /* 0x00000004fc047220 */ /* 0x000fe20000410000 */
[----:B------:R-:W-:Y:S01]  /*2450*/  FFMA.FTZ R43, R116, R209, R43 ;  /* 0x000000d1742b7223 */ /* 0x000fe2000001002b */
[----:B------:R-:W-:Y:S01]  /*2460*/  FADD.FTZ R83, R83, R209 ;  /* 0x000000d153537221 */ /* 0x000fe20000010000 */
[----:B------:R-:W-:Y:S01]  /*2470*/  FADD.FTZ R90, R90, R124 ;  /* 0x0000007c5a5a7221 */ /* 0x000fe20000010000 */
[----:B------:R-:W-:Y:S01]  /*2480*/  FFMA.FTZ R50, R4, R124, R50 ;  /* 0x0000007c04327223 */ /* 0x000fe20000010032 */
[----:B------:R-:W-:Y:S01]  /*2490*/  SHF.L.U32 R228, R123, 0x10, RZ ;  /* 0x000000107be47819 */ /* 0x000fe200000006ff */
[----:B--2---:R-:W-:-:S02]  /*24a0*/  FMUL.FTZ R244, R220, R217 ;  /* 0x000000d9dcf47220 */ /* 0x004fc40000410000 */
[----:B------:R-:W2:Y:S04]  /*24b0*/  LDL R217, [R1+0xa4] ;  /* 0x0000a40001d97983 */ /* 0x000ea80000100800 */
[----:B------:R1:W-:Y:S04]  /*24c0*/  STL [R1], R244 ;  /* 0x000000f401007387 */ /* 0x0003e80000100800 */
[----:B------:R0:W5:Y:S01]  /*24d0*/  LDL.LU R125, [R1+0x124] ;  /* 0x00012400017d7983 */ /* 0x0001620000300800 */
[----:B---3--:R-:W-:-:S03]  /*24e0*/  FMUL.FTZ R208, R218, R247 ;  /* 0x000000f7dad07220 */ /* 0x008fc60000410000 */
[----:B------:R-:W3:Y:S01]  /*24f0*/  LDL R218, [R1+0x9c] ;  /* 0x00009c0001da7983 */ /* 0x000ee20000100800 */
[----:B----4-:R-:W-:-:S03]  /*2500*/  FMUL.FTZ R209, R219, R124 ;  /* 0x0000007cdbd17220 */ /* 0x010fc60000410000 */
[----:B------:R4:W5:Y:S04]  /*2510*/  LDL.LU R124, [R1+0x120] ;  /* 0x00012000017c7983 */ /* 0x0009680000300800 */
[----:B------:R4:W5:Y:S04]  /*2520*/  LDL.LU R123, [R1+0x11c] ;  /* 0x00011c00017b7983 */ /* 0x0009680000300800 */
[----:B------:R-:W4:Y:S01]  /*2530*/  LDL R219, [R1+0x94] ;  /* 0x0000940001db7983 */ /* 0x000f220000100800 */
[C---:B------:R-:W-:Y:S01]  /*2540*/  FMUL.FTZ R5, R252.reuse, R5 ;  /* 0x00000005fc057220 */ /* 0x040fe20000410000 */
[----:B------:R-:W-:Y:S01]  /*2550*/  FMUL.FTZ R6, R252, R6 ;  /* 0x00000006fc067220 */ /* 0x000fe20000410000 */
[----:B------:R-:W-:Y:S01]  /*2560*/  FADD.FTZ R92, R92, R122 ;  /* 0x0000007a5c5c7221 */ /* 0x000fe20000010000 */
[----:B------:R-:W-:-:S02]  /*2570*/  IMAD.U32 R230, R121, 0x10000, RZ ;  /* 0x0001000079e67824 */ /* 0x000fc400078e00ff */
[-C--:B------:R-:W-:Y:S01]  /*2580*/  FFMA.FTZ R52, R5, R122.reuse, R52 ;  /* 0x0000007a05347223 */ /* 0x080fe20000010034 */
[----:B------:R-:W-:Y:S02]  /*2590*/  FMUL.FTZ R216, R216, R122 ;  /* 0x0000007ad8d87220 */ /* 0x000fe40000410000 */
[----:B------:R0:W5:Y:S01]  /*25a0*/  LDL.LU R122, [R1+0x118] ;  /* 0x00011800017a7983 */ /* 0x0001620000300800 */
[----:B------:R-:W-:Y:S01]  /*25b0*/  FFMA.FTZ R54, R6, R120, R54 ;  /* 0x0000007806367223 */ /* 0x000fe20000010036 */
[----:B------:R-:W-:Y:S02]  /*25c0*/  FADD.FTZ R94, R94, R120 ;  /* 0x000000785e5e7221 */ /* 0x000fe40000010000 */
[----:B------:R0:W5:Y:S04]  /*25d0*/  LDL.LU R121, [R1+0x114] ;  /* 0x0001140001797983 */ /* 0x0001680000300800 */
[----:B------:R-:W4:Y:S01]  /*25e0*/  LDL R220, [R1+0x8c] ;  /* 0x00008c0001dc7983 */ /* 0x000f220000100800 */
[----:B------:R-:W-:Y:S01]  /*25f0*/  FMUL.FTZ R7, R252, R7 ;  /* 0x00000007fc077220 */ /* 0x000fe20000410000 */
[----:B------:R-:W-:-:S03]  /*2600*/  FADD.FTZ R96, R96, R215 ;  /* 0x000000d760607221 */ /* 0x000fc60000010000 */
[----:B------:R-:W-:Y:S01]  /*2610*/  FFMA.FTZ R56, R7, R215, R56 ;  /* 0x000000d707387223 */ /* 0x000fe20000010038 */
[----:B------:R-:W-:Y:S01]  /*2620*/  FMUL.FTZ R8, R252, R8 ;  /* 0x00000008fc087220 */ /* 0x000fe20000410000 */
[----:B------:R-:W-:-:S03]  /*2630*/  FADD.FTZ R98, R98, R214 ;  /* 0x000000d662627221 */ /* 0x000fc60000010000 */
[----:B------:R-:W-:Y:S01]  /*2640*/  FFMA.FTZ R58, R8, R214, R58 ;  /* 0x000000d6083a7223 */ /* 0x000fe2000001003a */
[----:B--2---:R-:W-:Y:S02]  /*2650*/  FMUL.FTZ R217, R217, R120 ;  /* 0x00000078d9d97220 */ /* 0x004fe40000410000 */
[----:B------:R2:W5:Y:S04]  /*2660*/  LDL.LU R120, [R1+0x110] ;  /* 0x0001100001787983 */ /* 0x0005680000300800 */
[----:B------:R-:W2:Y:S04]  /*2670*/  LDL R221, [R1+0x84] ;  /* 0x0000840001dd7983 */ /* 0x000ea80000100800 */
[----:B------:R-:W2:Y:S01]  /*2680*/  LDL R222, [R1+0x7c] ;  /* 0x00007c0001de7983 */ /* 0x000ea20000100800 */
[----:B---3--:R-:W-:-:S03]  /*2690*/  FMUL.FTZ R218, R218, R215 ;  /* 0x000000d7dada7220 */ /* 0x008fc60000410000 */
[----:B------:R-:W3:Y:S01]  /*26a0*/  LDL R215, [R1+0x74] ;  /* 0x0000740001d77983 */ /* 0x000ee20000100800 */
[----:B----4-:R-:W-:-:S03]  /*26b0*/  FMUL.FTZ R219, R219, R214 ;  /* 0x000000d6dbdb7220 */ /* 0x010fc60000410000 */
[----:B------:R-:W4:Y:S01]  /*26c0*/  LDL R214, [R1+0x6c] ;  /* 0x00006c0001d67983 */ /* 0x000f220000100800 */
[C---:B------:R-:W-:Y:S01]  /*26d0*/  FMUL.FTZ R10, R252.reuse, R10 ;  /* 0x0000000afc0a7220 */ /* 0x040fe20000410000 */
[----:B------:R-:W-:Y:S01]  /*26e0*/  FMUL.FTZ R11, R252, R11 ;  /* 0x0000000bfc0b7220 */ /* 0x000fe20000410000 */
[----:B------:R-:W-:Y:S01]  /*26f0*/  FADD.FTZ R102, R102, R212 ;  /* 0x000000d466667221 */ /* 0x000fe20000010000 */
[----:B------:R-:W-:Y:S01]  /*2700*/  FADD.FTZ R104, R104, R211 ;  /* 0x000000d368687221 */ /* 0x000fe20000010000 */
[----:B------:R-:W-:Y:S01]  /*2710*/  FFMA.FTZ R62, R10, R212, R62 ;  /* 0x000000d40a3e7223 */ /* 0x000fe2000001003e */
[----:B------:R-:W-:Y:S01]  /*2720*/  FFMA.FTZ R64, R11, R211, R64 ;  /* 0x000000d30b407223 */ /* 0x000fe20000010040 */
[C---:B------:R-:W-:Y:S01]  /*2730*/  FMUL.FTZ R9, R252.reuse, R9 ;  /* 0x00000009fc097220 */ /* 0x040fe20000410000 */
[----:B------:R-:W-:Y:S01]  /*2740*/  FMUL.FTZ R12, R252, R12 ;  /* 0x0000000cfc0c7220 */ /* 0x000fe20000410000 */
[----:B------:R-:W-:Y:S01]  /*2750*/  FADD.FTZ R100, R100, R213 ;  /* 0x000000d564647221 */ /* 0x000fe20000010000 */
[----:B------:R-:W-:Y:S01]  /*2760*/  FADD.FTZ R106, R106, R210 ;  /* 0x000000d26a6a7221 */ /* 0x000fe20000010000 */
[-C--:B------:R-:W-:Y:S01]  /*2770*/  FFMA.FTZ R60, R9, R213.reuse, R60 ;  /* 0x000000d5093c7223 */ /* 0x080fe2000001003c */
[----:B------:R-:W-:Y:S01]  /*2780*/  FFMA.FTZ R66, R12, R210, R66 ;  /* 0x000000d20c427223 */ /* 0x000fe20000010042 */
[----:B------:R-:W-:Y:S01]  /*2790*/  FMUL.FTZ R220, R220, R213 ;  /* 0x000000d5dcdc7220 */ /* 0x000fe20000410000 */
[----:B------:R-:W-:Y:S01]  /*27a0*/  FMUL.FTZ R13, R252, R13 ;  /* 0x0000000dfc0d7220 */ /* 0x000fe20000410000 */
[----:B------:R-:W-:-:S03]  /*27b0*/  FADD.FTZ R156, R156, R224 ;  /* 0x000000e09c9c7221 */ /* 0x000fc60000010000 */
[----:B------:R-:W-:Y:S01]  /*27c0*/  FFMA.FTZ R68, R13, R224, R68 ;  /* 0x000000e00d447223 */ /* 0x000fe20000010044 */
[----:B--2---:R-:W-:Y:S01]  /*27d0*/  FMUL.FTZ R221, R221, R212 ;  /* 0x000000d4dddd7220 */ /* 0x004fe20000410000 */
[----:B------:R-:W-:Y:S01]  /*27e0*/  FFMA.FTZ R212, R0, R207, RZ ;  /* 0x000000cf00d47223 */ /* 0x000fe200000100ff */
[----:B------:R-:W-:Y:S01]  /*27f0*/  FMUL.FTZ R222, R222, R211 ;  /* 0x000000d3dede7220 */ /* 0x000fe20000410000 */
[----:B------:R-:W-:Y:S02]  /*2800*/  FADD.FTZ R211, RZ, R207 ;  /* 0x000000cfffd37221 */ /* 0x000fe40000010000 */
[----:B------:R-:W-:Y:S02]  /*2810*/  FFMA.FTZ R212, R223, R119, R212 ;  /* 0x00000077dfd47223 */ /* 0x000fe400000100d4 */
[----:B------:R-:W-:Y:S02]  /*2820*/  FADD.FTZ R211, R211, R119 ;  /* 0x00000077d3d37221 */ /* 0x000fe40000010000 */
[----:B0-----:R0:W5:Y:S04]  /*2830*/  LDL.LU R119, [R1+0x10c] ;  /* 0x00010c0001777983 */ /* 0x0011680000300800 */
[----:B------:R-:W2:Y:S01]  /*2840*/  LDL R213, [R1+0x64] ;  /* 0x0000640001d57983 */ /* 0x000ea20000100800 */
[----:B------:R-:W-:-:S04]  /*2850*/  FADD.FTZ R211, R211, R238 ;  /* 0x000000eed3d37221 */ /* 0x000fc80000010000 */
[----:B------:R-:W-:Y:S01]  /*2860*/  FADD.FTZ R211, R211, R246 ;  /* 0x000000f6d3d37221 */ /* 0x000fe20000010000 */
[----:B---3--:R-:W-:Y:S01]  /*2870*/  FMUL.FTZ R223, R215, R210 ;  /* 0x000000d2d7df7220 */ /* 0x008fe20000410000 */
[----:B------:R-:W-:Y:S02]  /*2880*/  FFMA.FTZ R210, R118, R238, R212 ;  /* 0x000000ee76d27223 */ /* 0x000fe400000100d4 */
[----:B------:R0:W5:Y:S02]  /*2890*/  LDL.LU R118, [R1+0x108] ;  /* 0x0001080001767983 */ /* 0x0001640000300800 */
[----:B------:R-:W-:Y:S01]  /*28a0*/  FFMA.FTZ R210, R116, R246, R210 ;  /* 0x000000f674d27223 */ /* 0x000fe200000100d2 */
[----:B------:R-:W-:Y:S01]  /*28b0*/  SHF.L.U32 R238, R117, 0x10, RZ ;  /* 0x0000001075ee7819 */ /* 0x000fe200000006ff */
[----:B------:R-:W-:Y:S01]  /*28c0*/  FADD.FTZ R211, R211, R240 ;  /* 0x000000f0d3d37221 */ /* 0x000fe20000010000 */
[----:B------:R0:W5:Y:S01]  /*28d0*/  LDL.LU R117, [R1+0x104] ;  /* 0x0001040001757983 */ /* 0x0001620000300800 */
[----:B------:R-:W-:Y:S01]  /*28e0*/  FFMA.FTZ R210, R115, R240, R210 ;  /* 0x000000f073d27223 */ /* 0x000fe200000100d2 */
[----:B------:R-:W-:-:S02]  /*28f0*/  IMAD.U32 R240, R114, 0x10000, RZ ;  /* 0x0001000072f07824 */ /* 0x000fc400078e00ff */
[----:B------:R0:W5:Y:S01]  /*2900*/  LDL.LU R116, [R1+0x100] ;  /* 0x0001000001747983 */ /* 0x0001620000300800 */
[----:B------:R-:W-:-:S03]  /*2910*/  FFMA.FTZ R210, R113, R243, R210 ;  /* 0x000000f371d27223 */ /* 0x000fc600000100d2 */
[----:B------:R0:W5:Y:S01]  /*2920*/  LDL.LU R115, [R1+0xfc] ;  /* 0x0000fc0001737983 */ /* 0x0001620000300800 */
[----:B------:R-:W-:Y:S01]  /*2930*/  FADD.FTZ R211, R211, R243 ;  /* 0x000000f3d3d37221 */ /* 0x000fe20000010000 */
[----:B------:R-:W-:Y:S02]  /*2940*/  FFMA.FTZ R210, R241, R245, R210 ;  /* 0x000000f5f1d27223 */ /* 0x000fe400000100d2 */
[----:B------:R0:W5:Y:S01]  /*2950*/  LDL.LU R114, [R1+0xf8] ;  /* 0x0000f80001727983 */ /* 0x0001620000300800 */
[----:B------:R-:W-:-:S03]  /*2960*/  SHF.L.U32 R241, R112, 0x10, RZ ;  /* 0x0000001070f17819 */ /* 0x000fc600000006ff */
[----:B------:R-:W3:Y:S04]  /*2970*/  LDL R212, [R1+0xb8] ;  /* 0x0000b80001d47983 */ /* 0x000ee80000100800 */
[----:B------:R0:W5:Y:S04]  /*2980*/  LDL.LU R113, [R1+0xf4] ;  /* 0x0000f40001717983 */ /* 0x0001680000300800 */
[----:B-1----:R-:W3:Y:S04]  /*2990*/  LDL R243, [R1+0xb0] ;  /* 0x0000b00001f37983 */ /* 0x002ee80000100800 */
[----:B------:R0:W5:Y:S01]  /*29a0*/  LDL.LU R112, [R1+0xf0] ;  /* 0x0000f00001707983 */ /* 0x0001620000300800 */
[----:B----4-:R-:W-:Y:S01]  /*29b0*/  FMUL.FTZ R224, R214, R224 ;  /* 0x000000e0d6e07220 */ /* 0x010fe20000410000 */
[----:B------:R-:W-:-:S02]  /*29c0*/  FMUL.FTZ R14, R252, R14 ;  /* 0x0000000efc0e7220 */ /* 0x000fc40000410000 */
[----:B------:R-:W4:Y:S01]  /*29d0*/  LDL R214, [R1+0xa8] ;  /* 0x0000a80001d67983 */ /* 0x000f220000100800 */
[----:B------:R-:W-:Y:S01]  /*29e0*/  FADD.FTZ R158, R158, R225 ;  /* 0x000000e19e9e7221 */ /* 0x000fe20000010000 */
[----:B------:R-:W-:Y:S02]  /*29f0*/  FFMA.FTZ R70, R14, R225, R70 ;  /* 0x000000e10e467223 */ /* 0x000fe40000010046 */
[----:B------:R-:W3:Y:S01]  /*2a00*/  LDL R215, [R1+0x98] ;  /* 0x0000980001d77983 */ /* 0x000ee20000100800 */
[----:B------:R-:W-:Y:S01]  /*2a10*/  FFMA.FTZ R210, R242, R244, R210 ;  /* 0x000000f4f2d27223 */ /* 0x000fe200000100d2 */
[----:B------:R-:W-:Y:S02]  /*2a20*/  FMUL.FTZ R193, R252, R193 ;  /* 0x000000c1fcc17220 */ /* 0x000fe40000410000 */
[----:B------:R-:W3:Y:S01]  /*2a30*/  LDL R242, [R1+0x5c] ;  /* 0x00005c0001f27983 */ /* 0x000ee20000100800 */
[----:B------:R-:W-:Y:S01]  /*2a40*/  FADD.FTZ R93, R93, R228 ;  /* 0x000000e45d5d7221 */ /* 0x000fe20000010000 */
[----:B------:R-:W-:Y:S01]  /*2a50*/  FFMA.FTZ R53, R193, R228, R53 ;  /* 0x000000e4c1357223 */ /* 0x000fe20000010035 */
[----:B--2---:R-:W-:-:S02]  /*2a60*/  FMUL.FTZ R225, R213, R225 ;  /* 0x000000e1d5e17220 */ /* 0x004fc40000410000 */
[----:B------:R-:W2:Y:S01]  /*2a70*/  LDL R213, [R1+0xa0] ;  /* 0x0000a00001d57983 */ /* 0x000ea20000100800 */
[----:B----4-:R-:W-:-:S03]  /*2a80*/  FMUL.FTZ R228, R214, R228 ;  /* 0x000000e4d6e47220 */ /* 0x010fc60000410000 */
[----:B------:R-:W4:Y:S01]  /*2a90*/  LDL R214, [R1+0x90] ;  /* 0x0000900001d67983 */ /* 0x000f220000100800 */
[----:B------:R-:W-:Y:S01]  /*2aa0*/  FADD.FTZ R211, R211, R245 ;  /* 0x000000f5d3d37221 */ /* 0x000fe20000010000 */
[C---:B------:R-:W-:Y:S01]  /*2ab0*/  FMUL.FTZ R19, R252.reuse, R19 ;  /* 0x00000013fc137220 */ /* 0x040fe20000410000 */
[----:B------:R-:W-:Y:S02]  /*2ac0*/  FMUL.FTZ R3, R252, R3 ;  /* 0x00000003fc037220 */ /* 0x000fe40000410000 */
[----:B------:R-:W-:Y:S01]  /*2ad0*/  FADD.FTZ R211, R211, R244 ;  /* 0x000000f4d3d37221 */ /* 0x000fe20000010000 */
[-C--:B------:R-:W-:Y:S01]  /*2ae0*/  FFMA.FTZ R49, R19, R226.reuse, R49 ;  /* 0x000000e213317223 */ /* 0x080fe20000010031 */
[----:B------:R-:W-:Y:S01]  /*2af0*/  FADD.FTZ R89, R89, R226 ;  /* 0x000000e259597221 */ /* 0x000fe20000010000 */
[----:B---3--:R-:W-:Y:S01]  /*2b00*/  FMUL.FTZ R226, R212, R226 ;  /* 0x000000e2d4e27220 */ /* 0x008fe20000410000 */
        /* <DEDUP_REMOVED lines=12> */
[----:B------:R-:W-:Y:S02]  /*2bd0*/  FMUL.FTZ R194, R252, R194 ;  /* 0x000000c2fcc27220 */ /* 0x000fe40000410000 */
[----:B------:R-:W-:Y:S01]  /*2be0*/  FADD.FTZ R211, R211, R216 ;  /* 0x000000d8d3d37221 */ /* 0x000fe20000010000 */
[----:B------:R-:W-:Y:S01]  /*2bf0*/  FFMA.FTZ R210, R5, R216, R210 ;  /* 0x000000d805d27223 */ /* 0x000fe200000100d2 */
[----:B------:R-:W-:Y:S01]  /*2c00*/  FFMA.FTZ R55, R194, R230, R55 ;  /* 0x000000e6c2377223 */ /* 0x000fe20000010037 */
[----:B------:R-:W-:Y:S01]  /*2c10*/  FADD.FTZ R95, R95, R230 ;  /* 0x000000e65f5f7221 */ /* 0x000fe20000010000 */
[----:B------:R-:W-:Y:S01]  /*2c20*/  FADD.FTZ R211, R211, R228 ;  /* 0x000000e4d3d37221 */ /* 0x000fe20000010000 */
[----:B------:R-:W-:Y:S01]  /*2c30*/  FFMA.FTZ R210, R193, R228, R210 ;  /* 0x000000e4c1d27223 */ /* 0x000fe200000100d2 */
[----:B------:R-:W-:-:S02]  /*2c40*/  SHF.L.U32 R231, R231, 0x10, RZ ;  /* 0x00000010e7e77819 */ /* 0x000fc400000006ff */
[----:B------:R-:W-:Y:S01]  /*2c50*/  FADD.FTZ R211, R211, R217 ;  /* 0x000000d9d3d37221 */ /* 0x000fe20000010000 */
[----:B------:R-:W-:Y:S01]  /*2c60*/  FFMA.FTZ R210, R6, R217, R210 ;  /* 0x000000d906d27223 */ /* 0x000fe200000100d2 */
[C---:B------:R-:W-:Y:S01]  /*2c70*/  FMUL.FTZ R195, R252.reuse, R195 ;  /* 0x000000c3fcc37220 */ /* 0x040fe20000410000 */
[----:B------:R-:W-:Y:S01]  /*2c80*/  FMUL.FTZ R15, R252, R15 ;  /* 0x0000000ffc0f7220 */ /* 0x000fe20000410000 */
[----:B------:R-:W-:Y:S02]  /*2c90*/  FADD.FTZ R97, R97, R231 ;  /* 0x000000e761617221 */ /* 0x000fe40000010000 */
[-C--:B------:R-:W-:Y:S01]  /*2ca0*/  FFMA.FTZ R57, R195, R231.reuse, R57 ;  /* 0x000000e7c3397223 */ /* 0x080fe20000010039 */
[----:B------:R-:W-:Y:S01]  /*2cb0*/  FMUL.FTZ R231, R215, R231 ;  /* 0x000000e7d7e77220 */ /* 0x000fe20000410000 */
[-C--:B------:R-:W-:Y:S01]  /*2cc0*/  FFMA.FTZ R72, R15, R229.reuse, R72 ;  /* 0x000000e50f487223 */ /* 0x080fe20000010048 */
[----:B------:R-:W-:Y:S01]  /*2cd0*/  FADD.FTZ R152, R152, R229 ;  /* 0x000000e598987221 */ /* 0x000fe20000010000 */
[----:B------:R-:W-:Y:S01]  /*2ce0*/  FMUL.FTZ R229, R242, R229 ;  /* 0x000000e5f2e57220 */ /* 0x000fe20000410000 */
[----:B------:R-:W-:Y:S01]  /*2cf0*/  SHF.L.U32 R242, R111, 0x10, RZ ;  /* 0x000000106ff27819 */ /* 0x000fe200000006ff */
[----:B------:R-:W-:Y:S01]  /*2d00*/  FMUL.FTZ R196, R252, R196 ;  /* 0x000000c4fcc47220 */ /* 0x000fe20000410000 */
[----:B------:R-:W-:Y:S01]  /*2d10*/  SHF.L.U32 R232, R232, 0x10, RZ ;  /* 0x00000010e8e87819 */ /* 0x000fe200000006ff */
[----:B------:R-:W-:-:S04]  /*2d20*/  FFMA.FTZ R48, R3, R247, R48 ;  /* 0x000000f703307223 */ /* 0x000fc80000010030 */
[----:B------:R-:W-:Y:S01]  /*2d30*/  FFMA.FTZ R59, R196, R232, R59 ;  /* 0x000000e8c43b7223 */ /* 0x000fe2000001003b */
[----:B------:R-:W-:Y:S01]  /*2d40*/  FADD.FTZ R99, R99, R232 ;  /* 0x000000e863637221 */ /* 0x000fe20000010000 */
[----:B------:R-:W-:Y:S01]  /*2d50*/  FADD.FTZ R88, R88, R247 ;  /* 0x000000f758587221 */ /* 0x000fe20000010000 */
[----:B--2---:R-:W-:Y:S02]  /*2d60*/  FMUL.FTZ R230, R213, R230 ;  /* 0x000000e6d5e67220 */ /* 0x004fe40000410000 */
[----:B------:R-:W2:Y:S02]  /*2d70*/  LDL R213, [R1+0x88] ;  /* 0x0000880001d57983 */ /* 0x000ea40000100800 */
[----:B------:R-:W-:Y:S01]  /*2d80*/  FADD.FTZ R211, R211, R230 ;  /* 0x000000e6d3d37221 */ /* 0x000fe20000010000 */
[----:B------:R-:W-:Y:S01]  /*2d90*/  FFMA.FTZ R210, R194, R230, R210 ;  /* 0x000000e6c2d27223 */ /* 0x000fe200000100d2 */
[----:B------:R0:W5:Y:S02]  /*2da0*/  LDL.LU R111, [R1+0xec] ;  /* 0x0000ec00016f7983 */ /* 0x0001640000300800 */
[----:B------:R-:W-:Y:S01]  /*2db0*/  FADD.FTZ R211, R211, R218 ;  /* 0x000000dad3d37221 */ /* 0x000fe20000010000 */
[----:B------:R-:W-:Y:S01]  /*2dc0*/  FFMA.FTZ R212, R7, R218, R210 ;  /* 0x000000da07d47223 */ /* 0x000fe200000100d2 */
[----:B------:R-:W3:Y:S02]  /*2dd0*/  LDL R243, [R1+0x54] ;  /* 0x0000540001f37983 */ /* 0x000ee40000100800 */
[----:B------:R-:W-:Y:S01]  /*2de0*/  FADD.FTZ R210, R211, R231 ;  /* 0x000000e7d3d27221 */ /* 0x000fe20000010000 */
[----:B------:R-:W-:Y:S01]  /*2df0*/  FFMA.FTZ R211, R195, R231, R212 ;  /* 0x000000e7c3d37223 */ /* 0x000fe200000100d4 */
[----:B------:R-:W-:Y:S01]  /*2e00*/  SHF.L.U32 R233, R233, 0x10, RZ ;  /* 0x00000010e9e97819 */ /* 0x000fe200000006ff */
[C---:B------:R-:W-:Y:S01]  /*2e10*/  FMUL.FTZ R197, R252.reuse, R197 ;  /* 0x000000c5fcc57220 */ /* 0x040fe20000410000 */
[----:B------:R-:W-:Y:S01]  /*2e20*/  FMUL.FTZ R16, R252, R16 ;  /* 0x00000010fc107220 */ /* 0x000fe20000410000 */
[----:B------:R-:W-:Y:S01]  /*2e30*/  FFMA.FTZ R211, R8, R219, R211 ;  /* 0x000000db08d37223 */ /* 0x000fe200000100d3 */
[----:B------:R-:W3:Y:S01]  /*2e40*/  LDL R212, [R1+0x68] ;  /* 0x0000680001d47983 */ /* 0x000ee20000100800 */
[----:B----4-:R-:W-:Y:S01]  /*2e50*/  FMUL.FTZ R232, R214, R232 ;  /* 0x000000e8d6e87220 */ /* 0x010fe20000410000 */
[----:B------:R-:W-:-:S02]  /*2e60*/  FADD.FTZ R154, R154, R234 ;  /* 0x000000ea9a9a7221 */ /* 0x000fc40000010000 */
[----:B------:R-:W4:Y:S01]  /*2e70*/  LDL R214, [R1+0x78] ;  /* 0x0000780001d67983 */ /* 0x000f220000100800 */
[----:B------:R-:W-:-:S03]  /*2e80*/  FFMA.FTZ R247, R196, R232, R211 ;  /* 0x000000e8c4f77223 */ /* 0x000fc600000100d3 */
[----:B------:R-:W4:Y:S01]  /*2e90*/  LDL R211, [R1+0x4c] ;  /* 0x00004c0001d37983 */ /* 0x000f220000100800 */
[----:B------:R-:W-:Y:S01]  /*2ea0*/  FFMA.FTZ R61, R197, R233, R61 ;  /* 0x000000e9c53d7223 */ /* 0x000fe2000001003d */
[----:B------:R-:W-:Y:S01]  /*2eb0*/  FADD.FTZ R101, R101, R233 ;  /* 0x000000e965657221 */ /* 0x000fe20000010000 */
[----:B------:R-:W-:Y:S01]  /*2ec0*/  FADD.FTZ R210, R210, R219 ;  /* 0x000000dbd2d27221 */ /* 0x000fe20000010000 */
[----:B------:R-:W-:Y:S01]  /*2ed0*/  FFMA.FTZ R74, R16, R234, R74 ;  /* 0x000000ea104a7223 */ /* 0x000fe2000001004a */
[----:B------:R-:W4:Y:S02]  /*2ee0*/  LDL R215, [R1+0x80] ;  /* 0x0000800001d77983 */ /* 0x000f240000100800 */
[----:B------:R-:W-:Y:S01]  /*2ef0*/  FADD.FTZ R246, R210, R232 ;  /* 0x000000e8d2f67221 */ /* 0x000fe20000010000 */
[----:B------:R-:W-:Y:S01]  /*2f00*/  FMUL.FTZ R17, R252, R17 ;  /* 0x00000011fc117220 */ /* 0x000fe20000410000 */
[----:B------:R-:W-:-:S03]  /*2f10*/  FADD.FTZ R148, R148, R239 ;  /* 0x000000ef94947221 */ /* 0x000fc60000010000 */
[----:B------:R-:W-:Y:S01]  /*2f20*/  FFMA.FTZ R76, R17, R239, R76 ;  /* 0x000000ef114c7223 */ /* 0x000fe2000001004c */
[----:B--2---:R-:W-:Y:S02]  /*2f30*/  FMUL.FTZ R233, R213, R233 ;  /* 0x000000e9d5e97220 */ /* 0x004fe40000410000 */
[----:B------:R-:W2:Y:S01]  /*2f40*/  LDL R213, [R1+0x70] ;  /* 0x0000700001d57983 */ /* 0x000ea20000100800 */
[----:B---3--:R-:W-:Y:S01]  /*2f50*/  FMUL.FTZ R234, R243, R234 ;  /* 0x000000eaf3ea7220 */ /* 0x008fe20000410000 */
[----:B------:R-:W-:Y:S02]  /*2f60*/  SHF.L.U32 R243, R110, 0x10, RZ ;  /* 0x000000106ef37819 */ /* 0x000fe400000006ff */
[----:B------:R0:W5:Y:S04]  /*2f70*/  LDL.LU R110, [R1+0xe8] ;  /* 0x0000e800016e7983 */ /* 0x0001680000300800 */
[----:B------:R-:W3:Y:S01]  /*2f80*/  LDL R210, [R1+0x60] ;  /* 0x0000600001d27983 */ /* 0x000ee20000100800 */
[----:B----4-:R-:W-:-:S03]  /*2f90*/  FMUL.FTZ R239, R211, R239 ;  /* 0x000000efd3ef7220 */ /* 0x010fc60000410000 */
[----:B------:R-:W4:Y:S01]  /*2fa0*/  LDL R211, [R1+0x44] ;  /* 0x0000440001d37983 */ /* 0x000f220000100800 */
[----:B------:R-:W-:Y:S01]  /*2fb0*/  SHF.L.U32 R236, R236, 0x10, RZ ;  /* 0x00000010ecec7819 */ /* 0x000fe200000006ff */
[----:B------:R-:W-:Y:S01]  /*2fc0*/  FMUL.FTZ R199, R252, R199 ;  /* 0x000000c7fcc77220 */ /* 0x000fe20000410000 */
[----:B------:R-:W-:-:S03]  /*2fd0*/  SHF.L.U32 R237, R237, 0x10, RZ ;  /* 0x00000010eded7819 */ /* 0x000fc600000006ff */
[-C--:B------:R-:W-:Y:S01]  /*2fe0*/  FFMA.FTZ R65, R199, R236.reuse, R65 ;  /* 0x000000ecc7417223 */ /* 0x080fe20000010041 */
[----:B------:R-:W-:Y:S01]  /*2ff0*/  FADD.FTZ R105, R105, R236 ;  /* 0x000000ec69697221 */ /* 0x000fe20000010000 */
[----:B------:R-:W-:Y:S02]  /*3000*/  FMUL.FTZ R236, R214, R236 ;  /* 0x000000ecd6ec7220 */ /* 0x000fe40000410000 */
[----:B------:R-:W4:Y:S01]  /*3010*/  LDL R214, [R1+0x58] ;  /* 0x0000580001d67983 */ /* 0x000f220000100800 */
        /* <DEDUP_REMOVED lines=8> */
[----:B------:R-:W-:Y:S01]  /*30a0*/  FMUL.FTZ R202, R252, R202 ;  /* 0x000000cafcca7220 */ /* 0x000fe20000410000 */
[----:B------:R-:W-:Y:S01]  /*30b0*/  FADD.FTZ R159, R159, R240 ;  /* 0x000000f09f9f7221 */ /* 0x000fe20000010000 */
[----:B------:R-:W-:Y:S02]  /*30c0*/  IMAD.U32 R245, R109, 0x10000, RZ ;  /* 0x000100006df57824 */ /* 0x000fe400078e00ff */
[----:B------:R-:W-:Y:S01]  /*30d0*/  FFMA.FTZ R71, R202, R240, R71 ;  /* 0x000000f0ca477223 */ /* 0x000fe20000010047 */
[----:B------:R-:W-:Y:S01]  /*30e0*/  FMUL.FTZ R18, R252, R18 ;  /* 0x00000012fc127220 */ /* 0x000fe20000410000 */
[----:B------:R-:W-:-:S03]  /*30f0*/  FADD.FTZ R150, R150, R108 ;  /* 0x0000006c96967221 */ /* 0x000fc60000010000 */
[----:B------:R-:W-:Y:S01]  /*3100*/  FFMA.FTZ R78, R18, R108, R78 ;  /* 0x0000006c124e7223 */ /* 0x000fe2000001004e */
[----:B--2---:R-:W-:Y:S02]  /*3110*/  FMUL.FTZ R237, R213, R237 ;  /* 0x000000edd5ed7220 */ /* 0x004fe40000410000 */
[----:B------:R-:W2:Y:S04]  /*3120*/  LDL R213, [R1+0x50] ;  /* 0x0000500001d57983 */ /* 0x000ea80000100800 */
[----:B------:R0:W5:Y:S01]  /*3130*/  LDL.LU R109, [R1+0xe4] ;  /* 0x0000e400016d7983 */ /* 0x0001620000300800 */
[----:B---3--:R-:W-:-:S03]  /*3140*/  FMUL.FTZ R240, R210, R240 ;  /* 0x000000f0d2f07220 */ /* 0x008fc60000410000 */
[----:B------:R-:W3:Y:S01]  /*3150*/  LDL R210, [R1+0x40] ;  /* 0x0000400001d27983 */ /* 0x000ee20000100800 */
[----:B----4-:R-:W-:-:S03]  /*3160*/  FMUL.FTZ R244, R211, R108 ;  /* 0x0000006cd3f47220 */ /* 0x010fc60000410000 */
[----:B------:R0:W5:Y:S01]  /*3170*/  LDL.LU R108, [R1+0xe0] ;  /* 0x0000e000016c7983 */ /* 0x0001620000300800 */
[----:B------:R-:W-:Y:S01]  /*3180*/  FADD.FTZ R246, R246, R220 ;  /* 0x000000dcf6f67221 */ /* 0x000fe20000010000 */
[----:B------:R-:W-:Y:S01]  /*3190*/  FFMA.FTZ R247, R9, R220, R247 ;  /* 0x000000dc09f77223 */ /* 0x000fe200000100f7 */
[----:B------:R-:W-:Y:S01]  /*31a0*/  FMUL.FTZ R198, R252, R198 ;  /* 0x000000c6fcc67220 */ /* 0x000fe20000410000 */
[----:B------:R-:W-:Y:S02]  /*31b0*/  IMAD.U32 R235, R235, 0x10000, RZ ;  /* 0x00010000ebeb7824 */ /* 0x000fe400078e00ff */
        /* <DEDUP_REMOVED lines=33> */
[----:B------:R-:W-:Y:S01]  /*33d0*/  FFMA.FTZ R75, R204, R242, R75 ;  /* 0x000000f2cc4b7223 */ /* 0x000fe2000001004b */
[----:B------:R-:W-:Y:S01]  /*33e0*/  FADD.FTZ R155, R155, R242 ;  /* 0x000000f29b9b7221 */ /* 0x000fe20000010000 */
[----:B------:R-:W-:Y:S01]  /*33f0*/  FADD.FTZ R246, R246, R234 ;  /* 0x000000eaf6f67221 */ /* 0x000fe20000010000 */
[----:B------:R-:W-:Y:S01]  /*3400*/  FFMA.FTZ R247, R16, R234, R247 ;  /* 0x000000ea10f77223 */ /* 0x000fe200000100f7 */
[-C--:B------:R-:W-:Y:S01]  /*3410*/  FFMA.FTZ R77, R205, R243.reuse, R77 ;  /* 0x000000f3cd4d7223 */ /* 0x080fe2000001004d */
[----:B------:R-:W-:Y:S01]  /*3420*/  FADD.FTZ R149, R149, R243 ;  /* 0x000000f395957221 */ /* 0x000fe20000010000 */
[----:B------:R-:W-:Y:S01]  /*3430*/  FMUL.FTZ R243, R212, R243 ;  /* 0x000000f3d4f37220 */ /* 0x000fe20000410000 */
[----:B------:R-:W-:Y:S01]  /*3440*/  FFMA.FTZ R79, R206, R245, R79 ;  /* 0x000000f5ce4f7223 */ /* 0x000fe2000001004f */
[----:B------:R-:W-:Y:S01]  /*3450*/  FADD.FTZ R151, R151, R245 ;  /* 0x000000f597977221 */ /* 0x000fe20000010000 */
[----:B--2---:R-:W-:-:S04]  /*3460*/  FMUL.FTZ R242, R213, R242 ;  /* 0x000000f2d5f27220 */ /* 0x004fc80000410000 */
[----:B------:R-:W-:Y:S01]  /*3470*/  FADD.FTZ R246, R246, R242 ;  /* 0x000000f2f6f67221 */ /* 0x000fe20000010000 */
[----:B------:R-:W-:-:S03]  /*3480*/  FFMA.FTZ R247, R204, R242, R247 ;  /* 0x000000f2ccf77223 */ /* 0x000fc600000100f7 */
        /* <DEDUP_REMOVED lines=8> */
[----:B0-----:R-:W-:-:S07]  /*3510*/  FFMA.FTZ R247, R206, R245, R247 ;  /* 0x000000f5cef77223 */ /* 0x001fce00000100f7 */
.L_x_644:
[----:B------:R-:W-:Y:S05]  /*3520*/  BSYNC B1 ;  /* 0x0000000000017941 */ /* 0x000fea0003800000 */
.L_x_642:
[----:B------:R-:W-:-:S03]  /*3530*/  UMOV UR6, 0xffffffff ;  /* 0xffffffff00067882 */ /* 0x000fc60000000000 */
[----:B------:R-:W-:Y:S05]  /*3540*/  BRA.DIV UR6, `(.L_x_645) ;  /* 0x0000005e06cc7947 */ /* 0x000fea000b800000 */
        /* <DEDUP_REMOVED lines=18> */
.L_x_778:
[----:B------:R-:W2:Y:S01]  /*3670*/  LDL.LU R214, [R1+0x14] ;  /* 0x0000140001d67983 */ /* 0x000ea20000300800 */
[----:B------:R-:W3:Y:S01]  /*3680*/  LDC R211, c[0x0][0x218] ;  /* 0x00008600ffd37b82 */ /* 0x000ee20000000800 */
[----:B------:R-:W-:Y:S01]  /*3690*/  FADD.FTZ R212, R246, R215 ;  /* 0x000000d7f6d47221 */ /* 0x000fe20000010000 */
[----:B0-----:R-:W-:Y:S01]  /*36a0*/  FADD.FTZ R213, R247, R210 ;  /* 0x000000d2f7d57221 */ /* 0x001fe20000010000 */
[----:B------:R-:W0:Y:S02]  /*36b0*/  S2R R215, SR_TID.X ;  /* 0x0000000000d77919 */ /* 0x000e240000002100 */
[----:B0-----:R-:W-:Y:S02]  /*36c0*/  LOP3.LUT R215, R215, 0x1f, RZ, 0xc0, !PT ;  /* 0x0000001fd7d77812 */ /* 0x001fe400078ec0ff */
[----:B--2---:R-:W-:-:S13]  /*36d0*/  ISETP.GE.AND P3, PT, R214, 0x1, PT ;  /* 0x00000001d600780c */ /* 0x004fda0003f66270 */
[----:B------:R-:W-:Y:S01]  /*36e0*/  @P3 IADD3 R210, R214, -0x1, RZ ;  /* 0xffffffffd6d23810 */ /* 0x000fe20007ffe0ff */
[----:B------:R-:W-:-:S04]  /*36f0*/  HFMA2.MMA R214, -RZ, RZ, 0, 0 ;  /* 0x00000000ffd67435 */ /* 0x000fc800000001ff */
[----:B---3--:R-:W-:-:S05]  /*3700*/  @P3 IMAD R210, R210, R211, RZ ;  /* 0x000000d3d2d23224 */ /* 0x008fca00078e02ff */
[----:B------:R-:W-:-:S04]  /*3710*/  @P3 SHF.R.S32.HI R211, RZ, 0x1f, R210 ;  /* 0x0000001fffd33819 */ /* 0x000fc800000114d2 */
[----:B------:R-:W-:-:S04]  /*3720*/  @P3 LEA.HI R211, R211, R210, RZ, 0x3 ;  /* 0x000000d2d3d33211 */ /* 0x000fc800078f18ff */
[----:B------:R-:W-:Y:S02]  /*3730*/  @P3 LEA.HI.SX32 R214, R211, R215, 0x1d ;  /* 0x000000d7d3d63211 */ /* 0x000fe400078feaff */
[----:B------:R-:W0:Y:S03]  /*3740*/  @P3 LDC.64 R210, c[0x0][0x220] ;  /* 0x00008800ffd23b82 */ /* 0x000e260000000a00 */
[----:B0-----:R-:W-:-:S05]  /*3750*/  @P3 IMAD.WIDE.U32 R210, R214, 0x10, R210 ;  /* 0x00000010d6d23825 */ /* 0x001fca00078e00d2 */
[----:B------:R0:W5:Y:S01]  /*3760*/  @P3 LDG.E.128 R180, desc[UR4][R210.64] ;  /* 0x00000004d2b43981 */ /* 0x000162000c1e1d00 */
[----:B------:R-:W-:Y:S01]  /*3770*/  BSSY B1, `(.L_x_646) ;  /* 0x0000014000017945 */ /* 0x000fe20003800000 */
[----:B------:R-:W-:Y:S01]  /*3780*/  FMUL.FTZ R212, R212, UR8 ;  /* 0x00000008d4d47c20 */ /* 0x000fe20008410000 */
[----:B------:R-:W-:Y:S02]  /*3790*/  FMUL.FTZ R213, R213, UR8 ;  /* 0x00000008d5d57c20 */ /* 0x000fe40008410000 */
[----:B------:R-:W-:Y:S05]  /*37a0*/  @P2 BRA `(.L_x_647) ;  /* 0x0000000000182947 */ /* 0x000fea0003800000 */
[----:B------:R-:W-:Y:S02]  /*37b0*/  ISETP.NE.U32.AND P0, PT, R249, RZ, PT ;  /* 0x000000fff900720c */ /* 0x000fe40003f05070 */
[----:B0-----:R-:W-:Y:S02]  /*37c0*/  MOV R211, RZ ;  /* 0x000000ff00d37202 */ /* 0x001fe40000000f00 */
[----:B------:R-:W-:-:S13]  /*37d0*/  ISETP.NE.AND.EX P0, PT, R248, RZ, PT, P0 ;  /* 0x000000fff800720c */ /* 0x000fda0003f05300 */
[----:B------:R-:W-:Y:S05]  /*37e0*/  @!P0 BRA `(.L_x_648) ;  /* 0x0000000000308947 */ /* 0x000fea0003800000 */
[----:B-----5:R-:W-:Y:S01]  /*37f0*/  IMAD.U32 R211, R36, 0x10000, RZ ;  /* 0x0001000024d37824 */ /* 0x020fe200078e00ff */
[----:B------:R-:W-:Y:S06]  /*3800*/  BRA `(.L_x_648) ;  /* 0x0000000000287947 */ /* 0x000fec0003800000 */
.L_x_647:
[----:B0-----:R-:W0:Y:S01]  /*3810*/  LDC.U8 R210, c[0x0][0x2a0] ;  /* 0x0000a800ffd27b82 */ /* 0x001e220000000000 */
[----:B------:R-:W-:-:S04]  /*3820*/  ISETP.NE.U32.AND P0, PT, R249, RZ, PT ;  /* 0x000000fff900720c */ /* 0x000fc80003f05070 */
[----:B------:R-:W-:Y:S02]  /*3830*/  ISETP.NE.AND.EX P0, PT, R248, RZ, PT, P0 ;  /* 0x000000fff800720c */ /* 0x000fe40003f05300 */
[----:B0-----:R-:W-:-:S04]  /*3840*/  ISETP.NE.AND P1, PT, R210, RZ, PT ;  /* 0x000000ffd200720c */ /* 0x001fc80003f25270 */
[----:B------:R-:W-:-:S05]  /*3850*/  FSEL R210, R212, RZ, !P1 ;  /* 0x000000ffd4d27208 */ /* 0x000fca0004800000 */
[----:B------:R-:W-:-:S04]  /*3860*/  FFMA.FTZ R210, R0, R213, R210 ;  /* 0x000000d500d27223 */ /* 0x000fc800000100d2 */
[----:B------:R-:W-:-:S04]  /*3870*/  FADD.FTZ R210, R207, -R210 ;  /* 0x800000d2cfd27221 */ /* 0x000fc80000010000 */
[----:B-----5:R-:W-:Y:S01]  /*3880*/  FMUL.FTZ R211, R252, R210 ;  /* 0x000000d2fcd37220 */ /* 0x020fe20000410000 */
[----:B------:R-:W-:-:S05]  /*3890*/  @P0 SHF.L.U32 R210, R36, 0x10, RZ ;  /* 0x0000001024d20819 */ /* 0x000fca00000006ff */
[----:B------:R-:W-:-:S07]  /*38a0*/  @P0 FADD.FTZ R211, R211, R210 ;  /* 0x000000d2d3d30221 */ /* 0x000fce0000010000 */
.L_x_648:
[----:B------:R-:W-:Y:S05]  /*38b0*/  BSYNC B1 ;  /* 0x0000000000017941 */ /* 0x000fea0003800000 */
.L_x_646:
        /* <DEDUP_REMOVED lines=9> */
[----:B------:R-:W-:-:S05]  /*3950*/  @P3 SHF.L.U32 R211, R176, 0x10, RZ ;  /* 0x00000010b0d33819 */ /* 0x000fca00000006ff */
[----:B------:R-:W-:-:S05]  /*3960*/  @P3 FMUL.FTZ R210, R210, R211 ;  /* 0x000000d3d2d23220 */ /* 0x000fca0000410000 */
        /* <DEDUP_REMOVED lines=8> */
.L_x_650:
[----:B-1----:R-:W2:Y:S01]  /*39f0*/  LDL R246, [R1+0x3c] ;  /* 0x00003c0001f67983 */ /* 0x002ea20000100800 */
[----:B------:R-:W0:Y:S03]  /*3a00*/  LDC.U8 R210, c[0x0][0x2a0] ;  /* 0x0000a800ffd27b82 */ /* 0x000e260000000000 */
[----:B------:R-:W3:Y:S01]  /*3a10*/  LDL R215, [R1+0x38] ;  /* 0x0000380001d77983 */ /* 0x000ee20000100800 */
[----:B0-----:R-:W-:-:S04]  /*3a20*/  ISETP.NE.AND P4, PT, R210, RZ, PT ;  /* 0x000000ffd200720c */ /* 0x001fc80003f85270 */
[----:B------:R-:W-:-:S05]  /*3a30*/  FSEL R210, R212, RZ, !P4 ;  /* 0x000000ffd4d27208 */ /* 0x000fca0006000000 */
[----:B--2---:R-:W-:-:S04]  /*3a40*/  FFMA.FTZ R210, R246, R213, R210 ;  /* 0x000000d5f6d27223 */ /* 0x004fc800000100d2 */
[--C-:B---3--:R-:W-:Y:S01]  /*3a50*/  FADD.FTZ R211, R215, -R210.reuse ;  /* 0x800000d2d7d37221 */ /* 0x108fe20000010000 */
[----:B------:R-:W-:-:S03]  /*3a60*/  @P0 PRMT R210, R36, 0x7632, R210 ;  /* 0x0000763224d20816 */ /* 0x000fc600000000d2 */
[----:B------:R-:W-:Y:S01]  /*3a70*/  FMUL.FTZ R211, R252, R211 ;  /* 0x000000d3fcd37220 */ /* 0x000fe20000410000 */
[----:B------:R-:W-:-:S05]  /*3a80*/  @P0 SHF.L.U32 R210, R210, 0x10, RZ ;  /* 0x00000010d2d20819 */ /* 0x000fca00000006ff */
[----:B------:R-:W-:-:S07]  /*3a90*/  @P0 FADD.FTZ R211, R211, R210 ;  /* 0x000000d2d3d30221 */ /* 0x000fce0000010000 */
.L_x_651:
[----:B------:R-:W-:Y:S05]  /*3aa0*/  BSYNC B1 ;  /* 0x0000000000017941 */ /* 0x000fea0003800000 */
.L_x_649:
        /* <DEDUP_REMOVED lines=8> */
[----:B------:R-:W-:-:S05]  /*3b30*/  @P3 PRMT R211, R176, 0x7632, R211 ;  /* 0x00007632b0d33816 */ /* 0x000fca00000000d3 */
[----:B------:R-:W-:-:S04]  /*3b40*/  @P3 IMAD.U32 R211, R211, 0x10000, RZ ;  /* 0x00010000d3d33824 */ /* 0x000fc800078e00ff */
[----:B------:R-:W-:-:S05]  /*3b50*/  @P3 FMUL.FTZ R210, R210, R211 ;  /* 0x000000d3d2d23220 */ /* 0x000fca0000410000 */
[----:B------:R-:W-:-:S04]  /*3b60*/  @P3 F2FP.BF16.F32.PACK_AB R210, RZ, R210 ;  /* 0x000000d2ffd2323e */ /* 0x000fc800000010ff */
[----:B------:R-:W-:Y:S01]  /*3b70*/  @P3 PRMT R188, R188, 0x5410, R210 ;  /* 0x00005410bcbc3816 */ /* 0x000fe200000000d2 */
[----:B------:R-:W-:Y:S06]  /*3b80*/  @P2 BRA `(.L_x_653) ;  /* 0x0000000000102947 */ /* 0x000fec0003800000 */
[----:B------:R-:W-:Y:S01]  /*3b90*/  MOV R211, RZ ;  /* 0x000000ff00d37202 */ /* 0x000fe20000000f00 */
[----:B------:R-:W-:Y:S06]  /*3ba0*/  @!P0 BRA `(.L_x_654) ;  /* 0x0000000000308947 */ /* 0x000fec0003800000 */
[----:B------:R-:W-:Y:S01]  /*3bb0*/  SHF.L.U32 R211, R37, 0x10, RZ ;  /* 0x0000001025d37819 */ /* 0x000fe200000006ff */
[----:B------:R-:W-:Y:S06]  /*3bc0*/  BRA `(.L_x_654) ;  /* 0x0000000000287947 */ /* 0x000fec0003800000 */
.L_x_653:
[----:B-1----:R-:W2:Y:S01]  /*3bd0*/  LDL R246, [R1+0x34] ;  /* 0x0000340001f67983 */ /* 0x002ea20000100800 */
[----:B------:R-:W0:Y:S03]  /*3be0*/  LDC.U8 R210, c[0x0][0x2a0] ;  /* 0x0000a800ffd27b82 */ /* 0x000e260000000000 */
[----:B------:R-:W3:Y:S01]  /*3bf0*/  LDL R215, [R1+0x30] ;  /* 0x0000300001d77983 */ /* 0x000ee20000100800 */
[----:B0-----:R-:W-:-:S04]  /*3c00*/  ISETP.NE.AND P4, PT, R210, RZ, PT ;  /* 0x000000ffd200720c */ /* 0x001fc80003f85270 */
[----:B------:R-:W-:-:S05]  /*3c10*/  FSEL R210, R212, RZ, !P4 ;  /* 0x000000ffd4d27208 */ /* 0x000fca0006000000 */
[----:B--2---:R-:W-:-:S04]  /*3c20*/  FFMA.FTZ R210, R246, R213, R210 ;  /* 0x000000d5f6d27223 */ /* 0x004fc800000100d2 */
[----:B---3--:R-:W-:-:S04]  /*3c30*/  FADD.FTZ R210, R215, -R210 ;  /* 0x800000d2d7d27221 */ /* 0x008fc80000010000 */
[----:B------:R-:W-:Y:S01]  /*3c40*/  FMUL.FTZ R211, R252, R210 ;  /* 0x000000d2fcd37220 */ /* 0x000fe20000410000 */
[----:B------:R-:W-:-:S05]  /*3c50*/  @P0 SHF.L.U32 R210, R37, 0x10, RZ ;  /* 0x0000001025d20819 */ /* 0x000fca00000006ff */
[----:B------:R-:W-:-:S07]  /*3c60*/  @P0 FADD.FTZ R211, R211, R210 ;  /* 0x000000d2d3d30221 */ /* 0x000fce0000010000 */
.L_x_654:
[----:B------:R-:W-:Y:S05]  /*3c70*/  BSYNC B1 ;  /* 0x0000000000017941 */ /* 0x000fea0003800000 */
.L_x_652:
[----:B------:R-:W-:Y:S01]  /*3c80*/  @P1 F2FP.BF16.F32.PACK_AB R210, RZ, R211 ;  /* 0x000000d3ffd2123e */ /* 0x000fe200000010ff */
[----:B------:R-:W-:Y:S03]  /*3c90*/  BSSY B1, `(.L_x_655) ;  /* 0x000001b000017945 */ /* 0x000fe60003800000 */
[----:B------:R-:W-:Y:S02]  /*3ca0*/  @P1 PRMT R185, R210, 0x7610, R185 ;  /* 0x00007610d2b91816 */ /* 0x000fe400000000b9 */
[----:B------:R-:W0:Y:S02]  /*3cb0*/  @P3 LDC R210, c[0x0][0x29c] ;  /* 0x0000a700ffd23b82 */ /* 0x000e240000000800 */
[----:B0-----:R-:W-:Y:S01]  /*3cc0*/  @P3 FMUL.FTZ R210, R211, R210 ;  /* 0x000000d2d3d23220 */ /* 0x001fe20000410000 */
[----:B------:R-:W-:-:S04]  /*3cd0*/  @P3 IMAD.U32 R211, R181, 0x10000, RZ ;  /* 0x00010000b5d33824 */ /* 0x000fc800078e00ff */
[----:B------:R-:W-:Y:S01]  /*3ce0*/  @P3 FFMA.FTZ R146, R210, R211, R146 ;  /* 0x000000d3d2923223 */ /* 0x000fe20000010092 */
[----:B------:R-:W-:-:S05]  /*3cf0*/  @P3 SHF.L.U32 R211, R177, 0x10, RZ ;  /* 0x00000010b1d33819 */ /* 0x000fca00000006ff */
[----:B------:R-:W-:-:S05]  /*3d00*/  @P3 FMUL.FTZ R210, R210, R211 ;  /* 0x000000d3d2d23220 */ /* 0x000fca0000410000 */
        /* <DEDUP_REMOVED lines=8> */
.L_x_656:
        /* <DEDUP_REMOVED lines=8> */
[----:B------:R-:W-:Y:S02]  /*3e10*/  FMUL.FTZ R211, R252, R211 ;  /* 0x000000d3fcd37220 */ /* 0x000fe40000410000 */
[----:B------:R-:W-:-:S04]  /*3e20*/  @P0 IMAD.U32 R210, R210, 0x10000, RZ ;  /* 0x00010000d2d20824 */ /* 0x000fc800078e00ff */
[----:B------:R-:W-:-:S07]  /*3e30*/  @P0 FADD.FTZ R211, R211, R210 ;  /* 0x000000d2d3d30221 */ /* 0x000fce0000010000 */
.L_x_657:
[----:B------:R-:W-:Y:S05]  /*3e40*/  BSYNC B1 ;  /* 0x0000000000017941 */ /* 0x000fea0003800000 */
.L_x_655:
        /* <DEDUP_REMOVED lines=8> */
[----:B------:R-:W-:-:S04]  /*3ed0*/  @P3 PRMT R211, R177, 0x7632, R211 ;  /* 0x00007632b1d33816 */ /* 0x000fc800000000d3 */
[----:B------:R-:W-:-:S05]  /*3ee0*/  @P3 SHF.L.U32 R211, R211, 0x10, RZ ;  /* 0x00000010d3d33819 */ /* 0x000fca00000006ff */
[----:B------:R-:W-:-:S05]  /*3ef0*/  @P3 FMUL.FTZ R210, R210, R211 ;  /* 0x000000d3d2d23220 */ /* 0x000fca0000410000 */
[----:B------:R-:W-:-:S04]  /*3f00*/  @P3 F2FP.BF16.F32.PACK_AB R210, RZ, R210 ;  /* 0x000000d2ffd2323e */ /* 0x000fc800000010ff */
[----:B------:R-:W-:Y:S01]  /*3f10*/  @P3 PRMT R189, R189, 0x5410, R210 ;  /* 0x00005410bdbd3816 */ /* 0x000fe200000000d2 */
[----:B------:R-:W-:Y:S06]  /*3f20*/  @P2 BRA `(.L_x_659) ;  /* 0x0000000000102947 */ /* 0x000fec0003800000 */
[----:B------:R-:W-:Y:S01]  /*3f30*/  MOV R211, RZ ;  /* 0x000000ff00d37202 */ /* 0x000fe20000000f00 */
[----:B------:R-:W-:Y:S06]  /*3f40*/  @!P0 BRA `(.L_x_660) ;  /* 0x0000000000308947 */ /* 0x000fec0003800000 */
[----:B------:R-:W-:Y:S01]  /*3f50*/  IMAD.U32 R211, R38, 0x10000, RZ ;  /* 0x0001000026d37824 */ /* 0x000fe200078e00ff */
[----:B------:R-:W-:Y:S06]  /*3f60*/  BRA `(.L_x_660) ;  /* 0x0000000000287947 */ /* 0x000fec0003800000 */
.L_x_659:
        /* <DEDUP_REMOVED lines=10> */
.L_x_660:
[----:B------:R-:W-:Y:S05]  /*4010*/  BSYNC B1 ;  /* 0x0000000000017941 */ /* 0x000fea0003800000 */
.L_x_658:
[----:B------:R-:W-:Y:S01]  /*4020*/  @P1 F2FP.BF16.F32.PACK_AB R210, RZ, R211 ;  /* 0x000000d3ffd2123e */ /* 0x000fe200000010ff */
[----:B------:R-:W-:Y:S03]  /*4030*/  BSSY B1, `(.L_x_661) ;  /* 0x000001b000017945 */ /* 0x000fe60003800000 */
[----:B------:R-:W-:Y:S02]  /*4040*/  @P1 PRMT R186, R210, 0x7610, R186 ;  /* 0x00007610d2ba1816 */ /* 0x000fe400000000ba */
[----:B------:R-:W0:Y:S02]  /*4050*/  @P3 LDC R210, c[0x0][0x29c] ;  /* 0x0000a700ffd23b82 */ /* 0x000e240000000800 */
[----:B0-----:R-:W-:Y:S01]  /*4060*/  @P3 FMUL.FTZ R210, R211, R210 ;  /* 0x000000d2d3d23220 */ /* 0x001fe20000410000 */
[----:B------:R-:W-:-:S05]  /*4070*/  @P3 SHF.L.U32 R211, R182, 0x10, RZ ;  /* 0x00000010b6d33819 */ /* 0x000fca00000006ff */
        /* <DEDUP_REMOVED lines=11> */
.L_x_662:
        /* <DEDUP_REMOVED lines=11> */
.L_x_663:
[----:B------:R-:W-:Y:S05]  /*41e0*/  BSYNC B1 ;  /* 0x0000000000017941 */ /* 0x000fea0003800000 */
.L_x_661:
        /* <DEDUP_REMOVED lines=14> */
[----:B------:R-:W-:Y:S01]  /*42d0*/  HFMA2.MMA R211, -RZ, RZ, 0, 0 ;  /* 0x00000000ffd37435 */ /* 0x000fe200000001ff */
[----:B------:R-:W-:Y:S10]  /*42e0*/  @!P0 BRA `(.L_x_666) ;  /* 0x0000000000308947 */ /* 0x000ff40003800000 */
[----:B------:R-:W-:Y:S01]  /*42f0*/  SHF.L.U32 R211, R39, 0x10, RZ ;  /* 0x0000001027d37819 */ /* 0x000fe200000006ff */
[----:B------:R-:W-:Y:S06]  /*4300*/  BRA `(.L_x_666) ;  /* 0x0000000000287947 */ /* 0x000fec0003800000 */
.L_x_665:
        /* <DEDUP_REMOVED lines=10> */
.L_x_666:
[----:B------:R-:W-:Y:S05]  /*43b0*/  BSYNC B1 ;  /* 0x0000000000017941 */ /* 0x000fea0003800000 */
.L_x_664:
        /* <DEDUP_REMOVED lines=17> */
.L_x_668:
[----:B-1----:R-:W2:Y:S01]  /*44d0*/  LDL R246, [R1+0x4] ;  /* 0x0000040001f67983 */ /* 0x002ea20000100800 */
[----:B------:R-:W0:Y:S03]  /*44e0*/  LDC.U8 R210, c[0x0][0x2a0] ;  /* 0x0000a800ffd27b82 */ /* 0x000e260000000000 */
[----:B------:R-:W3:Y:S01]  /*44f0*/  LDL R215, [R1] ;  /* 0x0000000001d77983 */ /* 0x000ee20000100800 */
        /* <DEDUP_REMOVED lines=8> */
.L_x_669:
[----:B------:R-:W-:Y:S05]  /*4580*/  BSYNC B1 ;  /* 0x0000000000017941 */ /* 0x000fea0003800000 */
.L_x_667:
[----:B------:R-:W-:Y:S02]  /*4590*/  @P1 F2FP.BF16.F32.PACK_AB R210, RZ, R211 ;  /* 0x000000d3ffd2123e */ /* 0x000fe400000010ff */
[----:B------:R-:W-:Y:S02]  /*45a0*/  IADD3 R215, R214, 0x20, RZ ;  /* 0x00000020d6d77810 */ /* 0x000fe40007ffe0ff */
        /* <DEDUP_REMOVED lines=10> */
[----:B------:R-:W-:Y:S02]  /*4650*/  @P3 PRMT R191, R191, 0x5410, R210 ;  /* 0x00005410bfbf3816 */ /* 0x000fe400000000d2 */
[----:B------:R-:W0:Y:S02]  /*4660*/  @P1 LDC.64 R210, c[0x0][0x308] ;  /* 0x0000c200ffd21b82 */ /* 0x000e240000000a00 */
[----:B0-----:R-:W-:-:S05]  /*4670*/  @P1 IMAD.WIDE.U32 R210, R251, 0x10, R210 ;  /* 0x00000010fbd21825 */ /* 0x001fca00078e00d2 */
[----:B------:R0:W-:Y:S02]  /*4680*/  @P1 STG.E.128 desc[UR4][R210.64], R184 ;  /* 0x000000b8d2001986 */ /* 0x0001e4000c101d04 */
[----:B0-----:R-:W0:Y:S02]  /*4690*/  @P3 LDC.64 R210, c[0x0][0x2f8] ;  /* 0x0000be00ffd23b82 */ /* 0x001e240000000a00 */
[----:B0-----:R-:W-:-:S05]  /*46a0*/  @P3 IMAD.WIDE.U32 R210, R214, 0x10, R210 ;  /* 0x00000010d6d23825 */ /* 0x001fca00078e00d2 */
[----:B------:R0:W-:Y:S02]  /*46b0*/  @P3 STG.E.128 desc[UR4][R210.64], R188 ;  /* 0x000000bcd2003986 */ /* 0x0001e4000c101d04 */
[----:B0-----:R-:W0:Y:S02]  /*46c0*/  @P3 LDC.64 R210, c[0x0][0x220] ;  /* 0x00008800ffd23b82 */ /* 0x001e240000000a00 */
[----:B0-----:R-:W-:-:S05]  /*46d0*/  @P3 IMAD.WIDE.U32 R210, R215, 0x10, R210 ;  /* 0x00000010d7d23825 */ /* 0x001fca00078e00d2 */
[----:B------:R0:W5:Y:S01]  /*46e0*/  @P3 LDG.E.128 R180, desc[UR4][R210.64] ;  /* 0x00000004d2b43981 */ /* 0x000162000c1e1d00 */
[----:B------:R-:W-:Y:S04]  /*46f0*/  BSSY B1, `(.L_x_670) ;  /* 0x000000e000017945 */ /* 0x000fe80003800000 */
[----:B------:R-:W-:Y:S05]  /*4700*/  @P2 BRA `(.L_x_671) ;  /* 0x0000000000102947 */ /* 0x000fea0003800000 */
[----:B0-----:R-:W-:Y:S01]  /*4710*/  IMAD.MOV.U32 R210, RZ, RZ, RZ ;  /* 0x000000ffffd27224 */ /* 0x001fe200078e00ff */
[----:B------:R-:W-:Y:S06]  /*4720*/  @!P0 BRA `(.L_x_672) ;  /* 0x0000000000288947 */ /* 0x000fec0003800000 */
[----:B------:R-:W-:Y:S01]  /*4730*/  SHF.L.U32 R210, R32, 0x10, RZ ;  /* 0x0000001020d27819 */ /* 0x000fe200000006ff */
[----:B------:R-:W-:Y:S06]  /*4740*/  BRA `(.L_x_672) ;  /* 0x0000000000207947 */ /* 0x000fec0003800000 */
.L_x_671:
[----:B0-----:R-:W0:Y:S02]  /*4750*/  LDC.U8 R211, c[0x0][0x2a0] ;  /* 0x0000a800ffd37b82 */ /* 0x001e240000000000 */
[----:B0-----:R-:W-:Y:S02]  /*4760*/  ISETP.NE.AND P4, PT, R211, RZ, PT ;  /* 0x000000ffd300720c */ /* 0x001fe40003f85270 */
[----:B------:R-:W-:Y:S02]  /*4770*/  @P0 SHF.L.U32 R211, R32, 0x10, RZ ;  /* 0x0000001020d30819 */ /* 0x000fe400000006ff */
[----:B------:R-:W-:-:S05]  /*4780*/  FSEL R210, R212, RZ, !P4 ;  /* 0x000000ffd4d27208 */ /* 0x000fca0006000000 */
[----:B------:R-:W-:-:S04]  /*4790*/  FFMA.FTZ R210, R3, R213, R210 ;  /* 0x000000d503d27223 */ /* 0x000fc800000100d2 */
[----:B------:R-:W-:-:S04]  /*47a0*/  FADD.FTZ R210, R208, -R210 ;  /* 0x800000d2d0d27221 */ /* 0x000fc80000010000 */
[----:B------:R-:W-:-:S04]  /*47b0*/  FMUL.FTZ R210, R252, R210 ;  /* 0x000000d2fcd27220 */ /* 0x000fc80000410000 */
[----:B------:R-:W-:-:S07]  /*47c0*/  @P0 FADD.FTZ R210, R210, R211 ;  /* 0x000000d3d2d20221 */ /* 0x000fce0000010000 */
.L_x_672:
[----:B------:R-:W-:Y:S05]  /*47d0*/  BSYNC B1 ;  /* 0x0000000000017941 */ /* 0x000fea0003800000 */
.L_x_670:
[----:B------:R-:W-:Y:S01]  /*47e0*/  @P1 F2FP.BF16.F32.PACK_AB R211, RZ, R210 ;  /* 0x000000d2ffd3123e */ /* 0x000fe200000010ff */
[----:B------:R-:W-:Y:S03]  /*47f0*/  BSSY B1, `(.L_x_673) ;  /* 0x0000019000017945 */ /* 0x000fe60003800000 */
[----:B------:R-:W-:Y:S02]  /*4800*/  @P1 PRMT R184, R211, 0x7610, R184 ;  /* 0x00007610d3b81816 */ /* 0x000fe400000000b8 */
[----:B------:R-:W0:Y:S02]  /*4810*/  @P3 LDC R211, c[0x0][0x29c] ;  /* 0x0000a700ffd33b82 */ /* 0x000e240000000800 */
[----:B0-----:R-:W-:Y:S01]  /*4820*/  @P3 FMUL.FTZ R210, R210, R211 ;  /* 0x000000d3d2d23220 */ /* 0x001fe20000410000 */
[----:B-----5:R-:W-:-:S05]  /*4830*/  @P3 SHF.L.U32 R211, R180, 0x10, RZ ;  /* 0x00000010b4d33819 */ /* 0x020fca00000006ff */
[----:B------:R-:W-:Y:S01]  /*4840*/  @P3 FFMA.FTZ R136, R211, R210, R136 ;  /* 0x000000d2d3883223 */ /* 0x000fe20000010088 */
[----:B------:R-:W-:-:S04]  /*4850*/  @P3 IMAD.U32 R211, R172, 0x10000, RZ ;  /* 0x00010000acd33824 */ /* 0x000fc800078e00ff */
        /* <DEDUP_REMOVED lines=9> */
.L_x_674:
[----:B-1----:R-:W0:Y:S01]  /*48f0*/  LDC.U8 R246, c[0x0][0x2a0] ;  /* 0x0000a800fff67b82 */ /* 0x002e220000000000 */
[----:B------:R-:W-:-:S04]  /*4900*/  @P0 PRMT R211, R32, 0x7632, R211 ;  /* 0x0000763220d30816 */ /* 0x000fc800000000d3 */
[----:B------:R-:W-:Y:S02]  /*4910*/  @P0 SHF.L.U32 R211, R211, 0x10, RZ ;  /* 0x00000010d3d30819 */ /* 0x000fe400000006ff */
[----:B0-----:R-:W-:-:S04]  /*4920*/  ISETP.NE.AND P4, PT, R246, RZ, PT ;  /* 0x000000fff600720c */ /* 0x001fc80003f85270 */
[----:B------:R-:W-:-:S05]  /*4930*/  FSEL R210, R212, RZ, !P4 ;  /* 0x000000ffd4d27208 */ /* 0x000fca0006000000 */
[----:B------:R-:W-:-:S04]  /*4940*/  FFMA.FTZ R210, R19, R213, R210 ;  /* 0x000000d513d27223 */ /* 0x000fc800000100d2 */
[----:B------:R-:W-:-:S04]  /*4950*/  FADD.FTZ R210, R226, -R210 ;  /* 0x800000d2e2d27221 */ /* 0x000fc80000010000 */
[----:B------:R-:W-:-:S04]  /*4960*/  FMUL.FTZ R210, R252, R210 ;  /* 0x000000d2fcd27220 */ /* 0x000fc80000410000 */
[----:B------:R-:W-:-:S07]  /*4970*/  @P0 FADD.FTZ R210, R210, R211 ;  /* 0x000000d3d2d20221 */ /* 0x000fce0000010000 */
.L_x_675:
[----:B------:R-:W-:Y:S05]  /*4980*/  BSYNC B1 ;  /* 0x0000000000017941 */ /* 0x000fea0003800000 */
.L_x_673:
        /* <DEDUP_REMOVED lines=18> */
.L_x_677:
[----:B------:R-:W0:Y:S02]  /*4ab0*/  LDC.U8 R211, c[0x0][0x2a0] ;  /* 0x0000a800ffd37b82 */ /* 0x000e240000000000 */
[----:B0-----:R-:W-:Y:S01]  /*4ac0*/  ISETP.NE.AND P4, PT, R211, RZ, PT ;  /* 0x000000ffd300720c */ /* 0x001fe20003f85270 */
[----:B------:R-:W-:-:S03]  /*4ad0*/  @P0 IMAD.U32 R211, R33, 0x10000, RZ ;  /* 0x0001000021d30824 */ /* 0x000fc600078e00ff */
[----:B------:R-:W-:-:S05]  /*4ae0*/  FSEL R210, R212, RZ, !P4 ;  /* 0x000000ffd4d27208 */ /* 0x000fca0006000000 */
[----:B------:R-:W-:-:S04]  /*4af0*/  FFMA.FTZ R210, R4, R213, R210 ;  /* 0x000000d504d27223 */ /* 0x000fc800000100d2 */
[----:B------:R-:W-:-:S04]  /*4b00*/  FADD.FTZ R210, R209, -R210 ;  /* 0x800000d2d1d27221 */ /* 0x000fc80000010000 */
[----:B------:R-:W-:-:S04]  /*4b10*/  FMUL.FTZ R210, R252, R210 ;  /* 0x000000d2fcd27220 */ /* 0x000fc80000410000 */
[----:B------:R-:W-:-:S07]  /*4b20*/  @P0 FADD.FTZ R210, R210, R211 ;  /* 0x000000d3d2d20221 */ /* 0x000fce0000010000 */
.L_x_678:
[----:B------:R-:W-:Y:S05]  /*4b30*/  BSYNC B1 ;  /* 0x0000000000017941 */ /* 0x000fea0003800000 */
.L_x_676:
        /* <DEDUP_REMOVED lines=17> */
.L_x_680:
        /* <DEDUP_REMOVED lines=9> */
.L_x_681:
[----:B------:R-:W-:Y:S05]  /*4ce0*/  BSYNC B1 ;  /* 0x0000000000017941 */ /* 0x000fea0003800000 */
.L_x_679:
        /* <DEDUP_REMOVED lines=14> */
[----:B------:R-:W-:Y:S01]  /*4dd0*/  IMAD.MOV.U32 R210, RZ, RZ, RZ ;  /* 0x000000ffffd27224 */ /* 0x000fe200078e00ff */
[----:B------:R-:W-:Y:S06]  /*4de0*/  @!P0 BRA `(.L_x_684) ;  /* 0x0000000000288947 */ /* 0x000fec0003800000 */
[----:B------:R-:W-:Y:S01]  /*4df0*/  SHF.L.U32 R210, R34, 0x10, RZ ;  /* 0x0000001022d27819 */ /* 0x000fe200000006ff */
[----:B------:R-:W-:Y:S06]  /*4e00*/  BRA `(.L_x_684) ;  /* 0x0000000000207947 */ /* 0x000fec0003800000 */
.L_x_683:
[----:B------:R-:W0:Y:S02]  /*4e10*/  LDC.U8 R211, c[0x0][0x2a0] ;  /* 0x0000a800ffd37b82 */ /* 0x000e240000000000 */
[----:B0-----:R-:W-:Y:S02]  /*4e20*/  ISETP.NE.AND P4, PT, R211, RZ, PT ;  /* 0x000000ffd300720c */ /* 0x001fe40003f85270 */
[----:B------:R-:W-:Y:S02]  /*4e30*/  @P0 SHF.L.U32 R211, R34, 0x10, RZ ;  /* 0x0000001022d30819 */ /* 0x000fe400000006ff */
[----:B------:R-:W-:-:S05]  /*4e40*/  FSEL R210, R212, RZ, !P4 ;  /* 0x000000ffd4d27208 */ /* 0x000fca0006000000 */
[----:B------:R-:W-:-:S04]  /*4e50*/  FFMA.FTZ R210, R5, R213, R210 ;  /* 0x000000d505d27223 */ /* 0x000fc800000100d2 */
[----:B------:R-:W-:-:S04]  /*4e60*/  FADD.FTZ R210, R216, -R210 ;  /* 0x800000d2d8d27221 */ /* 0x000fc80000010000 */
[----:B------:R-:W-:-:S04]  /*4e70*/  FMUL.FTZ R210, R252, R210 ;  /* 0x000000d2fcd27220 */ /* 0x000fc80000410000 */
[----:B------:R-:W-:-:S07]  /*4e80*/  @P0 FADD.FTZ R210, R210, R211 ;  /* 0x000000d3d2d20221 */ /* 0x000fce0000010000 */
.L_x_684:
[----:B------:R-:W-:Y:S05]  /*4e90*/  BSYNC B1 ;  /* 0x0000000000017941 */ /* 0x000fea0003800000 */
.L_x_682:
[----:B------:R-:W-:Y:S01]  /*4ea0*/  @P1 F2FP.BF16.F32.PACK_AB R211, RZ, R210 ;  /* 0x000000d2ffd3123e */ /* 0x000fe200000010ff */
[----:B------:R-:W-:Y:S03]  /*4eb0*/  BSSY B1, `(.L_x_685) ;  /* 0x0000019000017945 */ /* 0x000fe60003800000 */
[----:B------:R-:W-:Y:S02]  /*4ec0*/  @P1 PRMT R186, R211, 0x7610, R186 ;  /* 0x00007610d3ba1816 */ /* 0x000fe400000000ba */
[----:B------:R-:W0:Y:S02]  /*4ed0*/  @P3 LDC R211, c[0x0][0x29c] ;  /* 0x0000a700ffd33b82 */ /* 0x000e240000000800 */
[----:B0-----:R-:W-:Y:S01]  /*4ee0*/  @P3 FMUL.FTZ R210, R210, R211 ;  /* 0x000000d3d2d23220 */ /* 0x001fe20000410000 */
[----:B------:R-:W-:-:S05]  /*4ef0*/  @P3 SHF.L.U32 R211, R182, 0x10, RZ ;  /* 0x00000010b6d33819 */ /* 0x000fca00000006ff */
[----:B------:R-:W-:Y:S01]  /*4f00*/  @P3 FFMA.FTZ R132, R211, R210, R132 ;  /* 0x000000d2d3843223 */ /* 0x000fe20000010084 */
[----:B------:R-:W-:-:S04]  /*4f10*/  @P3 IMAD.U32 R211, R174, 0x10000, RZ ;  /* 0x00010000aed33824 */ /* 0x000fc800078e00ff */
        /* <DEDUP_REMOVED lines=9> */
.L_x_686:
        /* <DEDUP_REMOVED lines=9> */
.L_x_687:
[----:B------:R-:W-:Y:S05]  /*5040*/  BSYNC B1 ;  /* 0x0000000000017941 */ /* 0x000fea0003800000 */
.L_x_685:
        /* <DEDUP_REMOVED lines=18> */
.L_x_689:
        /* <DEDUP_REMOVED lines=8> */
.L_x_690:
[----:B------:R-:W-:Y:S05]  /*51f0*/  BSYNC B1 ;  /* 0x0000000000017941 */ /* 0x000fea0003800000 */
.L_x_688:
        /* <DEDUP_REMOVED lines=17> */
.L_x_692:
        /* <DEDUP_REMOVED lines=9> */
.L_x_693:
[----:B------:R-:W-:Y:S05]  /*53a0*/  BSYNC B1 ;  /* 0x0000000000017941 */ /* 0x000fea0003800000 */
.L_x_691:
[----:B------:R-:W-:-:S04]  /*53b0*/  @P1 F2FP.BF16.F32.PACK_AB R211, RZ, R210 ;  /* 0x000000d2ffd3123e */ /* 0x000fc800000010ff */
        /* <DEDUP_REMOVED lines=15> */
[----:B0-----:R-:W-:-:S04]  /*54b0*/  @P3 IMAD.WIDE.U32 R210, R215, 0x10, R210 ;  /* 0x00000010d7d23825 */ /* 0x001fc800078e00d2 */
[----:B------:R-:W-:Y:S01]  /*54c0*/  VIADD R215, R214, 0x40 ;  /* 0x00000040d6d77836 */ /* 0x000fe20000000000 */
[----:B------:R0:W-:Y:S02]  /*54d0*/  @P3 STG.E.128 desc[UR4][R210.64], R188 ;  /* 0x000000bcd2003986 */ /* 0x0001e4000c101d04 */
[----:B0-----:R-:W0:Y:S02]  /*54e0*/  @P3 LDC.64 R210, c[0x0][0x220] ;  /* 0x00008800ffd23b82 */ /* 0x001e240000000a00 */
[----:B0-----:R-:W-:-:S05]  /*54f0*/  @P3 IMAD.WIDE.U32 R210, R215, 0x10, R210 ;  /* 0x00000010d7d23825 */ /* 0x001fca00078e00d2 */
[----:B------:R0:W5:Y:S01]  /*5500*/  @P3 LDG.E.128 R180, desc[UR4][R210.64] ;  /* 0x00000004d2b43981 */ /* 0x000162000c1e1d00 */
[----:B------:R-:W-:Y:S04]  /*5510*/  BSSY B1, `(.L_x_694) ;  /* 0x000000e000017945 */ /* 0x000fe80003800000 */
[----:B------:R-:W-:Y:S05]  /*5520*/  @P2 BRA `(.L_x_695) ;  /* 0x0000000000102947 */ /* 0x000fea0003800000 */
[----:B0-----:R-:W-:Y:S01]  /*5530*/  HFMA2.MMA R211, -RZ, RZ, 0, 0 ;  /* 0x00000000ffd37435 */ /* 0x001fe200000001ff */
[----:B------:R-:W-:Y:S10]  /*5540*/  @!P0 BRA `(.L_x_696) ;  /* 0x0000000000288947 */ /* 0x000ff40003800000 */
[----:B------:R-:W-:Y:S01]  /*5550*/  SHF.L.U32 R211, R28, 0x10, RZ ;  /* 0x000000101cd37819 */ /* 0x000fe200000006ff */
[----:B------:R-:W-:Y:S06]  /*5560*/  BRA `(.L_x_696) ;  /* 0x0000000000207947 */ /* 0x000fec0003800000 */
.L_x_695:
[----:B0-----:R-:W0:Y:S02]  /*5570*/  LDC.U8 R210, c[0x0][0x2a0] ;  /* 0x0000a800ffd27b82 */ /* 0x001e240000000000 */
[----:B0-----:R-:W-:-:S04]  /*5580*/  ISETP.NE.AND P4, PT, R210, RZ, PT ;  /* 0x000000ffd200720c */ /* 0x001fc80003f85270 */
[----:B------:R-:W-:-:S05]  /*5590*/  FSEL R210, R212, RZ, !P4 ;  /* 0x000000ffd4d27208 */ /* 0x000fca0006000000 */
[----:B------:R-:W-:-:S04]  /*55a0*/  FFMA.FTZ R210, R7, R213, R210 ;  /* 0x000000d507d27223 */ /* 0x000fc800000100d2 */
[----:B------:R-:W-:-:S04]  /*55b0*/  FADD.FTZ R210, R218, -R210 ;  /* 0x800000d2dad27221 */ /* 0x000fc80000010000 */
[----:B------:R-:W-:Y:S01]  /*55c0*/  FMUL.FTZ R211, R252, R210 ;  /* 0x000000d2fcd37220 */ /* 0x000fe20000410000 */
[----:B------:R-:W-:-:S05]  /*55d0*/  @P0 SHF.L.U32 R210, R28, 0x10, RZ ;  /* 0x000000101cd20819 */ /* 0x000fca00000006ff */
[----:B------:R-:W-:-:S07]  /*55e0*/  @P0 FADD.FTZ R211, R211, R210 ;  /* 0x000000d2d3d30221 */ /* 0x000fce0000010000 */
.L_x_696:
[----:B------:R-:W-:Y:S05]  /*55f0*/  BSYNC B1 ;  /* 0x0000000000017941 */ /* 0x000fea0003800000 */
.L_x_694:
[----:B------:R-:W-:Y:S01]  /*5600*/  @P1 F2FP.BF16.F32.PACK_AB R210, RZ, R211 ;  /* 0x000000d3ffd2123e */ /* 0x000fe200000010ff */
[----:B------:R-:W-:Y:S03]  /*5610*/  BSSY B1, `(.L_x_697) ;  /* 0x0000019000017945 */ /* 0x000fe60003800000 */
[----:B------:R-:W-:Y:S02]  /*5620*/  @P1 PRMT R184, R210, 0x7610, R184 ;  /* 0x00007610d2b81816 */ /* 0x000fe400000000b8 */
[----:B------:R-:W0:Y:S02]  /*5630*/  @P3 LDC R210, c[0x0][0x29c] ;  /* 0x0000a700ffd23b82 */ /* 0x000e240000000800 */
[----:B0-----:R-:W-:Y:S01]  /*5640*/  @P3 FMUL.FTZ R210, R211, R210 ;  /* 0x000000d2d3d23220 */ /* 0x001fe20000410000 */
[----:B-----5:R-:W-:-:S04]  /*5650*/  @P3 IMAD.U32 R211, R180, 0x10000, RZ ;  /* 0x00010000b4d33824 */ /* 0x020fc800078e00ff */
        /* <DEDUP_REMOVED lines=11> */
.L_x_698:
        /* <DEDUP_REMOVED lines=9> */
.L_x_699:
[----:B------:R-:W-:Y:S05]  /*57a0*/  BSYNC B1 ;  /* 0x0000000000017941 */ /* 0x000fea0003800000 */
.L_x_697:
        /* <DEDUP_REMOVED lines=16> */
[----:B------:R-:W-:Y:S01]  /*58b0*/  IMAD.U32 R211, R29, 0x10000, RZ ;  /* 0x000100001dd37824 */ /* 0x000fe200078e00ff */
[----:B------:R-:W-:Y:S06]  /*58c0*/  BRA `(.L_x_702) ;  /* 0x0000000000207947 */ /* 0x000fec0003800000 */
.L_x_701:
        /* <DEDUP_REMOVED lines=8> */
.L_x_702:
[----:B------:R-:W-:Y:S05]  /*5950*/  BSYNC B1 ;  /* 0x0000000000017941 */ /* 0x000fea0003800000 */
.L_x_700:
        /* <DEDUP_REMOVED lines=17> */
.L_x_704:
        /* <DEDUP_REMOVED lines=9> */
.L_x_705:
[----:B------:R-:W-:Y:S05]  /*5b00*/  BSYNC B1 ;  /* 0x0000000000017941 */ /* 0x000fea0003800000 */
.L_x_703:
        /* <DEDUP_REMOVED lines=18> */
.L_x_707:
        /* <DEDUP_REMOVED lines=8> */
.L_x_708:
[----:B------:R-:W-:Y:S05]  /*5cb0*/  BSYNC B1 ;  /* 0x0000000000017941 */ /* 0x000fea0003800000 */
.L_x_706:
        /* <DEDUP_REMOVED lines=17> */
.L_x_710:
        /* <DEDUP_REMOVED lines=9> */
.L_x_711:
[----:B------:R-:W-:Y:S05]  /*5e60*/  BSYNC B1 ;  /* 0x0000000000017941 */ /* 0x000fea0003800000 */
.L_x_709:
        /* <DEDUP_REMOVED lines=18> */
.L_x_713:
        /* <DEDUP_REMOVED lines=8> */
.L_x_714:
[----:B------:R-:W-:Y:S05]  /*6010*/  BSYNC B1 ;  /* 0x0000000000017941 */ /* 0x000fea0003800000 */
.L_x_712:
        /* <DEDUP_REMOVED lines=17> */
.L_x_716:
        /* <DEDUP_REMOVED lines=9> */
.L_x_717:
[----:B------:R-:W-:Y:S05]  /*61c0*/  BSYNC B1 ;  /* 0x0000000000017941 */ /* 0x000fea0003800000 */
.L_x_715:
[----:B-1----:R-:W2:Y:S01]  /*61d0*/  LDL.LU R246, [R1+0x10] ;  /* 0x0000100001f67983 */ /* 0x002ea20000300800 */
[----:B------:R-:W-:-:S04]  /*61e0*/  @P1 F2FP.BF16.F32.PACK_AB R210, RZ, R211 ;  /* 0x000000d3ffd2123e */ /* 0x000fc800000010ff */
        /* <DEDUP_REMOVED lines=10> */
[----:B------:R-:W-:Y:S02]  /*6290*/  @P3 PRMT R191, R191, 0x5410, R210 ;  /* 0x00005410bfbf3816 */ /* 0x000fe400000000d2 */
[----:B------:R-:W2:Y:S02]  /*62a0*/  @P1 LDC.64 R210, c[0x0][0x308] ;  /* 0x0000c200ffd21b82 */ /* 0x000ea40000000a00 */
[----:B--2---:R-:W-:-:S05]  /*62b0*/  @P1 IMAD.WIDE.U32 R210, R246, 0x10, R210 ;  /* 0x00000010f6d21825 */ /* 0x004fca00078e00d2 */
[----:B------:R0:W-:Y:S02]  /*62c0*/  @P1 STG.E.128 desc[UR4][R210.64], R184 ;  /* 0x000000b8d2001986 */ /* 0x0001e4000c101d04 */
[----:B0-----:R-:W0:Y:S02]  /*62d0*/  @P3 LDC.64 R210, c[0x0][0x2f8] ;  /* 0x0000be00ffd23b82 */ /* 0x001e240000000a00 */
[----:B0-----:R-:W-:Y:S01]  /*62e0*/  @P3 IMAD.WIDE.U32 R210, R215, 0x10, R210 ;  /* 0x00000010d7d23825 */ /* 0x001fe200078e00d2 */
[----:B------:R-:W-:-:S04]  /*62f0*/  IADD3 R215, R214, 0x60, RZ ;  /* 0x00000060d6d77810 */ /* 0x000fc80007ffe0ff */
        /* <DEDUP_REMOVED lines=10> */
.L_x_719:
[----:B0-----:R-:W0:Y:S02]  /*63a0*/  LDC.U8 R210, c[0x0][0x2a0] ;  /* 0x0000a800ffd27b82 */ /* 0x001e240000000000 */
[----:B0-----:R-:W-:-:S04]  /*63b0*/  ISETP.NE.AND P4, PT, R210, RZ, PT ;  /* 0x000000ffd200720c */ /* 0x001fc80003f85270 */
[----:B------:R-:W-:-:S05]  /*63c0*/  FSEL R210, R212, RZ, !P4 ;  /* 0x000000ffd4d27208 */ /* 0x000fca0006000000 */
[----:B------:R-:W-:-:S04]  /*63d0*/  FFMA.FTZ R210, R11, R213, R210 ;  /* 0x000000d50bd27223 */ /* 0x000fc800000100d2 */
[----:B------:R-:W-:-:S04]  /*63e0*/  FADD.FTZ R210, R222, -R210 ;  /* 0x800000d2ded27221 */ /* 0x000fc80000010000 */
[----:B------:R-:W-:Y:S01]  /*63f0*/  FMUL.FTZ R211, R252, R210 ;  /* 0x000000d2fcd37220 */ /* 0x000fe20000410000 */
[----:B------:R-:W-:-:S04]  /*6400*/  @P0 IMAD.U32 R210, R24, 0x10000, RZ ;  /* 0x0001000018d20824 */ /* 0x000fc800078e00ff */
[----:B------:R-:W-:-:S07]  /*6410*/  @P0 FADD.FTZ R211, R211, R210 ;  /* 0x000000d2d3d30221 */ /* 0x000fce0000010000 */
.L_x_720:
[----:B------:R-:W-:Y:S05]  /*6420*/  BSYNC B1 ;  /* 0x0000000000017941 */ /* 0x000fea0003800000 */
.L_x_718:
[----:B------:R-:W-:Y:S01]  /*6430*/  @P1 F2FP.BF16.F32.PACK_AB R210, RZ, R211 ;  /* 0x000000d3ffd2123e */ /* 0x000fe200000010ff */
[----:B------:R-:W-:Y:S03]  /*6440*/  BSSY B1, `(.L_x_721) ;  /* 0x0000019000017945 */ /* 0x000fe60003800000 */
        /* <DEDUP_REMOVED lines=15> */
.L_x_722:
        /* <DEDUP_REMOVED lines=9> */
.L_x_723:
[----:B------:R-:W-:Y:S05]  /*65d0*/  BSYNC B1 ;  /* 0x0000000000017941 */ /* 0x000fea0003800000 */
.L_x_721:
        /* <DEDUP_REMOVED lines=18> */
.L_x_725:
        /* <DEDUP_REMOVED lines=8> */
.L_x_726:
[----:B------:R-:W-:Y:S05]  /*6780*/  BSYNC B1 ;  /* 0x0000000000017941 */ /* 0x000fea0003800000 */
.L_x_724:
        /* <DEDUP_REMOVED lines=17> */
.L_x_728:
        /* <DEDUP_REMOVED lines=9> */
.L_x_729:
[----:B------:R-:W-:Y:S05]  /*6930*/  BSYNC B1 ;  /* 0x0000000000017941 */ /* 0x000fea0003800000 */
.L_x_727:
        /* <DEDUP_REMOVED lines=18> */
.L_x_731:
        /* <DEDUP_REMOVED lines=8> */
.L_x_732:
[----:B------:R-:W-:Y:S05]  /*6ae0*/  BSYNC B1 ;  /* 0x0000000000017941 */ /* 0x000fea0003800000 */
.L_x_730:
        /* <DEDUP_REMOVED lines=17> */
.L_x_734:
        /* <DEDUP_REMOVED lines=9> */
.L_x_735:
[----:B------:R-:W-:Y:S05]  /*6c90*/  BSYNC B1 ;  /* 0x0000000000017941 */ /* 0x000fea0003800000 */
.L_x_733:
        /* <DEDUP_REMOVED lines=18> */
.L_x_737:
        /* <DEDUP_REMOVED lines=8> */
.L_x_738:
[----:B------:R-:W-:Y:S05]  /*6e40*/  BSYNC B1 ;  /* 0x0000000000017941 */ /* 0x000fea0003800000 */
.L_x_736:
        /* <DEDUP_REMOVED lines=17> */
.L_x_740:
        /* <DEDUP_REMOVED lines=9> */
.L_x_741:
[----:B------:R-:W-:Y:S05]  /*6ff0*/  BSYNC B1 ;  /* 0x0000000000017941 */ /* 0x000fea0003800000 */
.L_x_739:
[----:B------:R-:W-:Y:S01]  /*7000*/  @P1 F2FP.BF16.F32.PACK_AB R210, RZ, R211 ;  /* 0x000000d3ffd2123e */ /* 0x000fe200000010ff */
[----:B------:R-:W0:Y:S01]  /*7010*/  @P1 LDC.64 R246, c[0x0][0x308] ;  /* 0x0000c200fff61b82 */ /* 0x000e220000000a00 */
[----:B------:R-:W-:Y:S02]  /*7020*/  IADD3 R214, R214, 0x80, RZ ;  /* 0x00000080d6d67810 */ /* 0x000fe40007ffe0ff */
[----:B------:R-:W-:-:S05]  /*7030*/  @P1 PRMT R187, R187, 0x5410, R210 ;  /* 0x00005410bbbb1816 */ /* 0x000fca00000000d2 */
[----:B------:R-:W1:Y:S02]  /*7040*/  @P3 LDC R210, c[0x0][0x29c] ;  /* 0x0000a700ffd23b82 */ /* 0x000e640000000800 */
[----:B-1----:R-:W-:Y:S01]  /*7050*/  @P3 FMUL.FTZ R210, R211, R210 ;  /* 0x000000d2d3d23220 */ /* 0x002fe20000410000 */
[----:B------:R-:W-:-:S05]  /*7060*/  @P3 PRMT R211, R183, 0x7632, R211 ;  /* 0x00007632b7d33816 */ /* 0x000fca00000000d3 */
[----:B------:R-:W-:-:S04]  /*7070*/  @P3 IMAD.U32 R211, R211, 0x10000, RZ ;  /* 0x00010000d3d33824 */ /* 0x000fc800078e00ff */
[----:B------:R-:W-:Y:S01]  /*7080*/  @P3 FFMA.FTZ R119, R210, R211, R119 ;  /* 0x000000d3d2773223 */ /* 0x000fe20000010077 */
[----:B------:R-:W-:-:S04]  /*7090*/  @P3 PRMT R211, R167, 0x7632, R211 ;  /* 0x00007632a7d33816 */ /* 0x000fc800000000d3 */
[----:B------:R-:W-:-:S05]  /*70a0*/  @P3 SHF.L.U32 R211, R211, 0x10, RZ ;  /* 0x00000010d3d33819 */ /* 0x000fca00000006ff */
[----:B------:R-:W-:-:S05]  /*70b0*/  @P3 FMUL.FTZ R210, R210, R211 ;  /* 0x000000d3d2d23220 */ /* 0x000fca0000410000 */
[----:B------:R-:W-:-:S04]  /*70c0*/  @P3 F2FP.BF16.F32.PACK_AB R210, RZ, R210 ;  /* 0x000000d2ffd2323e */ /* 0x000fc800000010ff */
[----:B------:R-:W-:Y:S02]  /*70d0*/  @P3 PRMT R191, R191, 0x5410, R210 ;  /* 0x00005410bfbf3816 */ /* 0x000fe400000000d2 */
[----:B------:R-:W-:-:S05]  /*70e0*/  @P1 IADD3 R210, R251, 0x60, RZ ;  /* 0x00000060fbd21810 */ /* 0x000fca0007ffe0ff */
        /* <DEDUP_REMOVED lines=14> */
.L_x_743:
        /* <DEDUP_REMOVED lines=8> */
.L_x_744:
[----:B------:R-:W-:Y:S05]  /*7250*/  BSYNC B1 ;  /* 0x0000000000017941 */ /* 0x000fea0003800000 */
.L_x_742:
        /* <DEDUP_REMOVED lines=17> */
.L_x_746:
        /* <DEDUP_REMOVED lines=9> */
.L_x_747:
[----:B------:R-:W-:Y:S05]  /*7400*/  BSYNC B1 ;  /* 0x0000000000017941 */ /* 0x000fea0003800000 */
.L_x_745:
        /* <DEDUP_REMOVED lines=18> */
.L_x_749:
        /* <DEDUP_REMOVED lines=8> */
.L_x_750:
[----:B------:R-:W-:Y:S05]  /*75b0*/  BSYNC B1 ;  /* 0x0000000000017941 */ /* 0x000fea0003800000 */
.L_x_748:
        /* <DEDUP_REMOVED lines=17> */
.L_x_752:
        /* <DEDUP_REMOVED lines=9> */
.L_x_753:
[----:B------:R-:W-:Y:S05]  /*7760*/  BSYNC B1 ;  /* 0x0000000000017941 */ /* 0x000fea0003800000 */
.L_x_751:
        /* <DEDUP_REMOVED lines=18> */
.L_x_755:
        /* <DEDUP_REMOVED lines=8> */
.L_x_756:
[----:B------:R-:W-:Y:S05]  /*7910*/  BSYNC B1 ;  /* 0x0000000000017941 */ /* 0x000fea0003800000 */
.L_x_754:
        /* <DEDUP_REMOVED lines=17> */
.L_x_758:
        /* <DEDUP_REMOVED lines=9> */
.L_x_759:
[----:B------:R-:W-:Y:S05]  /*7ac0*/  BSYNC B1 ;  /* 0x0000000000017941 */ /* 0x000fea0003800000 */
.L_x_757:
        /* <DEDUP_REMOVED lines=18> */
.L_x_761:
        /* <DEDUP_REMOVED lines=8> */
.L_x_762:
[----:B------:R-:W-:Y:S05]  /*7c70*/  BSYNC B1 ;  /* 0x0000000000017941 */ /* 0x000fea0003800000 */
.L_x_760:
        /* <DEDUP_REMOVED lines=17> */
.L_x_764:
[----:B------:R-:W0:Y:S01]  /*7d90*/  LDC.U8 R211, c[0x0][0x2a0] ;  /* 0x0000a800ffd37b82 */ /* 0x000e220000000000 */
        /* <DEDUP_REMOVED lines=8> */
.L_x_765:
[----:B------:R-:W-:Y:S05]  /*7e20*/  BSYNC B1 ;  /* 0x0000000000017941 */ /* 0x000fea0003800000 */
.L_x_763:
[----:B------:R-:W-:Y:S01]  /*7e30*/  @P1 F2FP.BF16.F32.PACK_AB R210, RZ, R252 ;  /* 0x000000fcffd2123e */ /* 0x000fe200000010ff */
[----:B------:R-:W0:Y:S01]  /*7e40*/  @P1 LDC.64 R212, c[0x0][0x308] ;  /* 0x0000c200ffd41b82 */ /* 0x000e220000000a00 */
[----:B------:R-:W-:Y:S02]  /*7e50*/  @P3 PRMT R211, R183, 0x7632, R211 ;  /* 0x00007632b7d33816 */ /* 0x000fe400000000d3 */
[----:B------:R-:W-:-:S03]  /*7e60*/  @P1 PRMT R187, R187, 0x5410, R210 ;  /* 0x00005410bbbb1816 */ /* 0x000fc600000000d2 */
[----:B------:R-:W-:Y:S02]  /*7e70*/  @P3 IMAD.U32 R211, R211, 0x10000, RZ ;  /* 0x00010000d3d33824 */ /* 0x000fe400078e00ff */
[----:B------:R-:W1:Y:S02]  /*7e80*/  @P3 LDC R210, c[0x0][0x29c] ;  /* 0x0000a700ffd23b82 */ /* 0x000e640000000800 */
[----:B-1----:R-:W-:-:S04]  /*7e90*/  @P3 FMUL.FTZ R210, R252, R210 ;  /* 0x000000d2fcd23220 */ /* 0x002fc80000410000 */
        /* <DEDUP_REMOVED lines=12> */
[----:B0-----:R-:W0:Y:S02]  /*7f60*/  LDC.64 R210, c[0x0][0x210] ;  /* 0x00008400ffd27b82 */ /* 0x001e240000000a00 */
[----:B0-----:R-:W-:-:S04]  /*7f70*/  LEA R2, R210, R2, 0x2 ;  /* 0x00000002d2027211 */ /* 0x001fc800078e10ff */
[----:B------:R-:W-:-:S13]  /*7f80*/  ISETP.GE.AND P0, PT, R2, R211, PT ;  /* 0x000000d30200720c */ /* 0x000fda0003f06270 */
[----:B------:R-:W-:Y:S05]  /*7f90*/  @!P0 BRA `(.L_x_766) ;  /* 0xffffff9000108947 */ /* 0x000fea000383ffff */
.L_x_641:
[----:B------:R-:W-:Y:S05]  /*7fa0*/  BSYNC B0 ;  /* 0x0000000000007941 */ /* 0x000fea0003800000 */
.L_x_639:
[----:B------:R-:W0:Y:S01]  /*7fb0*/  S2R R8, SR_TID.X ;  /* 0x0000000000087919 */ /* 0x000e220000002100 */
[----:B------:R-:W-:Y:S01]  /*7fc0*/  MOV R0, 0x400 ;  /* 0x0000040000007802 */ /* 0x000fe20000000f00 */
[----:B------:R-:W-:Y:S05]  /*7fd0*/  WARPSYNC.ALL ;  /* 0x0000000000007948 */ /* 0x000fea0003800000 */
[----:B------:R-:W1:Y:S01]  /*7fe0*/  S2R R210, SR_TID.X ;  /* 0x0000000000d27919 */ /* 0x000e620000002100 */
[----:B------:R-:W-:Y:S01]  /*7ff0*/  ULDC UR6, c[0x0][0x218] ;  /* 0x0000860000067ab9 */ /* 0x000fe20000000800 */
[----:B------:R-:W-:Y:S01]  /*8000*/  ULDC.64 UR12, c[0x0][0x2d0] ;  /* 0x0000b400000c7ab9 */ /* 0x000fe20000000a00 */
[----:B------:R-:W2:Y:S01]  /*8010*/  S2R R3, SR_CgaCtaId ;  /* 0x0000000000037919 */ /* 0x000ea20000008800 */
[----:B------:R-:W3:Y:S01]  /*8020*/  S2R R7, SR_CTAID.X ;  /* 0x0000000000077919 */ /* 0x000ee20000002500 */
[----:B0-----:R-:W-:-:S02]  /*8030*/  SHF.R.U32.HI R2, RZ, 0x5, R8 ;  /* 0x00000005ff027819 */ /* 0x001fc40000011608 */
[----:B-1----:R-:W-:Y:S02]  /*8040*/  LOP3.LUT R210, R210, 0x1f, RZ, 0xc0, !PT ;  /* 0x0000001fd2d27812 */ /* 0x002fe400078ec0ff */
[----:B--2---:R-:W-:-:S03]  /*8050*/  LEA R3, R3, R0, 0x18 ;  /* 0x0000000003037211 */ /* 0x004fc600078ec0ff */
[----:B------:R-:W-:Y:S02]  /*8060*/  IMAD R2, R2, 0xa0, R210 ;  /* 0x000000a002027824 */ /* 0x000fe400078e02d2 */
[----:B---3--:R-:W-:Y:S01]  /*8070*/  IMAD R7, R7, UR6, RZ ;  /* 0x0000000607077c24 */ /* 0x008fe2000f8e02ff */
[----:B------:R-:W-:Y:S02]  /*8080*/  ULDC.64 UR6, c[0x0][0x2d8] ;  /* 0x0000b60000067ab9 */ /* 0x000fe40000000a00 */
[----:B------:R-:W-:Y:S01]  /*8090*/  LEA R2, R2, R3, 0x5 ;  /* 0x0000000302027211 */ /* 0x000fe200078e28ff */
[----:B------:R-:W-:-:S04]  /*80a0*/  IMAD R0, R8, 0x4, R3 ;  /* 0x0000000408007824 */ /* 0x000fc800078e0203 */
[----:B------:R0:W-:Y:S04]  /*80b0*/  STS.128 [R2], R80 ;  /* 0x0000005002007388 */ /* 0x0001e80000000c00 */
        /* <DEDUP_REMOVED lines=15> */
[----:B------:R-:W-:Y:S04]  /*81b0*/  LDS R14, [R0+0x1800] ;  /* 0x00180000000e7984 */ /* 0x000fe80000000800 */
[----:B------:R-:W-:Y:S04]  /*81c0*/  LDS R13, [R0+0x1a00] ;  /* 0x001a0000000d7984 */ /* 0x000fe80000000800 */
[----:B------:R-:W-:Y:S04]  /*81d0*/  LDS R16, [R0+0x1c00] ;  /* 0x001c000000107984 */ /* 0x000fe80000000800 */
[----:B------:R-:W-:Y:S04]  /*81e0*/  LDS R15, [R0+0x1e00] ;  /* 0x001e0000000f7984 */ /* 0x000fe80000000800 */
[----:B------:R-:W4:Y:S04]  /*81f0*/  LDS R7, [R0+0xc00] ;  /* 0x000c000000077984 */ /* 0x000f280000000800 */
[----:B------:R-:W4:Y:S01]  /*8200*/  LDS R18, [R0+0x2000] ;  /* 0x0020000000127984 */ /* 0x000f220000000800 */
[----:B0-----:R-:W-:-:S03]  /*8210*/  FADD.FTZ R3, RZ, R3 ;  /* 0x00000003ff037221 */ /* 0x001fc60000010000 */
[----:B------:R-:W0:Y:S01]  /*8220*/  LDS R8, [R0+0xe00] ;  /* 0x000e000000087984 */ /* 0x000e220000000800 */
[----:B-1----:R-:W-:-:S03]  /*8230*/  FADD.FTZ R4, RZ, R4 ;  /* 0x00000004ff047221 */ /* 0x002fc60000010000 */
[----:B------:R-:W1:Y:S01]  /*8240*/  LDS R17, [R0+0x2200] ;  /* 0x0022000000117984 */ /* 0x000e620000000800 */
[----:B--2---:R-:W-:-:S03]  /*8250*/  FADD.FTZ R11, R3, R6 ;  /* 0x00000006030b7221 */ /* 0x004fc60000010000 */
[----:B------:R-:W2:Y:S01]  /*8260*/  LDS R9, [R0+0x1000] ;  /* 0x0010000000097984 */ /* 0x000ea20000000800 */
[----:B---3--:R-:W-:-:S03]  /*8270*/  FADD.FTZ R12, R4, R5 ;  /* 0x00000005040c7221 */ /* 0x008fc60000010000 */
[----:B------:R-:W3:Y:S04]  /*8280*/  LDS R3, [R0+0x400] ;  /* 0x0004000000037984 */ /* 0x000ee80000000800 */
[----:B------:R-:W3:Y:S04]  /*8290*/  LDS R4, [R0+0x600] ;  /* 0x0006000000047984 */ /* 0x000ee80000000800 */
[----:B------:R-:W3:Y:S04]  /*82a0*/  LDS R5, [R0+0x800] ;  /* 0x0008000000057984 */ /* 0x000ee80000000800 */
[----:B------:R-:W3:Y:S04]  /*82b0*/  LDS R6, [R0+0xa00] ;  /* 0x000a000000067984 */ /* 0x000ee80000000800 */
[----:B------:R-:W3:Y:S01]  /*82c0*/  LDS R20, [R0+0x2400] ;  /* 0x0024000000147984 */ /* 0x000ee20000000800 */
[----:B----4-:R-:W-:-:S03]  /*82d0*/  FADD.FTZ R7, RZ, R7 ;  /* 0x00000007ff077221 */ /* 0x010fc60000010000 */
[----:B------:R-:W4:Y:S01]  /*82e0*/  LDS R10, [R0+0x1200] ;  /* 0x00120000000a7984 */ /* 0x000f220000000800 */
[----:B------:R-:W-:-:S03]  /*82f0*/  FADD.FTZ R7, R7, R18 ;  /* 0x0000001207077221 */ /* 0x000fc60000010000 */
[----:B------:R-:W4:Y:S04]  /*8300*/  LDS R19, [R0+0x2600] ;  /* 0x0026000000137984 */ /* 0x000f280000000800 */
[----:B------:R-:W4:Y:S01]  /*8310*/  LDS R22, [R0+0x2800] ;  /* 0x0028000000167984 */ /* 0x000f220000000800 */
[----:B0-----:R-:W-:-:S03]  /*8320*/  FADD.FTZ R8, RZ, R8 ;  /* 0x00000008ff087221 */ /* 0x001fc60000010000 */
[----:B------:R-:W0:Y:S01]  /*8330*/  LDS R21, [R0+0x2a00] ;  /* 0x002a000000157984 */ /* 0x000e220000000800 */
[----:B-1----:R-:W-:-:S03]  /*8340*/  FADD.FTZ R8, R8, R17 ;  /* 0x0000001108087221 */ /* 0x002fc60000010000 */
[----:B------:R-:W1:Y:S01]  /*8350*/  LDS R24, [R0+0x2c00] ;  /* 0x002c000000187984 */ /* 0x000e620000000800 */
[----:B--2---:R-:W-:-:S03]  /*8360*/  FADD.FTZ R9, RZ, R9 ;  /* 0x00000009ff097221 */ /* 0x004fc60000010000 */
[----:B------:R-:W2:Y:S01]  /*8370*/  LDS R23, [R0+0x2e00] ;  /* 0x002e000000177984 */ /* 0x000ea20000000800 */
[----:B---3--:R-:W-:-:S03]  /*8380*/  FADD.FTZ R3, RZ, R3 ;  /* 0x00000003ff037221 */ /* 0x008fc60000010000 */
[----:B------:R-:W3:Y:S01]  /*8390*/  LDS R26, [R0+0x3000] ;  /* 0x00300000001a7984 */ /* 0x000ee20000000800 */
[----:B------:R-:W-:Y:S01]  /*83a0*/  FADD.FTZ R4, RZ, R4 ;  /* 0x00000004ff047221 */ /* 0x000fe20000010000 */
[----:B------:R-:W-:Y:S02]  /*83b0*/  FADD.FTZ R3, R3, R14 ;  /* 0x0000000e03037221 */ /* 0x000fe40000010000 */
[----:B------:R-:W3:Y:S01]  /*83c0*/  LDS R25, [R0+0x3200] ;  /* 0x0032000000197984 */ /* 0x000ee20000000800 */
[----:B------:R-:W-:Y:S01]  /*83d0*/  FADD.FTZ R5, RZ, R5 ;  /* 0x00000005ff057221 */ /* 0x000fe20000010000 */
[----:B------:R-:W-:Y:S02]  /*83e0*/  FADD.FTZ R4, R4, R13 ;  /* 0x0000000d04047221 */ /* 0x000fe40000010000 */
[----:B------:R-:W3:Y:S01]  /*83f0*/  LDS R28, [R0+0x3400] ;  /* 0x00340000001c7984 */ /* 0x000ee20000000800 */
[----:B------:R-:W-:Y:S01]  /*8400*/  FADD.FTZ R6, RZ, R6 ;  /* 0x00000006ff067221 */ /* 0x000fe20000010000 */
[----:B------:R-:W-:-:S02]  /*8410*/  FADD.FTZ R5, R5, R16 ;  /* 0x0000001005057221 */ /* 0x000fc40000010000 */
[----:B------:R-:W3:Y:S01]  /*8420*/  LDS R27, [R0+0x3600] ;  /* 0x00360000001b7984 */ /* 0x000ee20000000800 */
[----:B------:R-:W-:Y:S01]  /*8430*/  FADD.FTZ R6, R6, R15 ;  /* 0x0000000f06067221 */ /* 0x000fe20000010000 */
[----:B------:R-:W-:Y:S02]  /*8440*/  FADD.FTZ R9, R9, R20 ;  /* 0x0000001409097221 */ /* 0x000fe40000010000 */
[----:B------:R-:W3:Y:S01]  /*8450*/  LDS R30, [R0+0x3800] ;  /* 0x00380000001e7984 */ /* 0x000ee20000000800 */
[----:B----4-:R-:W-:-:S03]  /*8460*/  FADD.FTZ R10, RZ, R10 ;  /* 0x0000000aff0a7221 */ /* 0x010fc60000010000 */
[----:B------:R-:W4:Y:S01]  /*8470*/  LDS R29, [R0+0x3a00] ;  /* 0x003a0000001d7984 */ /* 0x000f220000000800 */
[----:B------:R-:W-:-:S03]  /*8480*/  FADD.FTZ R10, R10, R19 ;  /* 0x000000130a0a7221 */ /* 0x000fc60000010000 */
[----:B------:R-:W4:Y:S01]  /*8490*/  LDS R32, [R0+0x3c00] ;  /* 0x003c000000207984 */ /* 0x000f220000000800 */
[----:B------:R-:W-:-:S03]  /*84a0*/  FADD.FTZ R11, R11, R22 ;  /* 0x000000160b0b7221 */ /* 0x000fc60000010000 */
[----:B------:R-:W4:Y:S01]  /*84b0*/  LDS R31, [R0+0x3e00] ;  /* 0x003e0000001f7984 */ /* 0x000f220000000800 */
        /* <DEDUP_REMOVED lines=8> */
[----:B------:R-:W-:-:S03]  /*8540*/  FADD.FTZ R6, R6, R25 ;  /* 0x0000001906067221 */ /* 0x000fc60000010000 */
[----:B------:R-:W3:Y:S01]  /*8550*/  LDS R38, [R0+0x4800] ;  /* 0x0048000000267984 */ /* 0x000ee20000000800 */
[----:B------:R-:W-:-:S03]  /*8560*/  FADD.FTZ R7, R7, R28 ;  /* 0x0000001c07077221 */ /* 0x000fc60000010000 */
[----:B------:R-:W3:Y:S01]  /*8570*/  LDS R37, [R0+0x4a00] ;  /* 0x004a000000257984 */ /* 0x000ee20000000800 */
[----:B------:R-:W-:-:S03]  /*8580*/  FADD.FTZ R8, R8, R27 ;  /* 0x0000001b08087221 */ /* 0x000fc60000010000 */
[----:B------:R-:W3:Y:S01]  /*8590*/  LDS R80, [R0+0x4c00] ;  /* 0x004c000000507984 */ /* 0x000ee20000000800 */
[----:B------:R-:W-:-:S03]  /*85a0*/  FADD.FTZ R9, R9, R30 ;  /* 0x0000001e09097221 */ /* 0x000fc60000010000 */
[----:B------:R-:W3:Y:S01]  /*85b0*/  LDS R39, [R0+0x4e00] ;  /* 0x004e000000277984 */ /* 0x000ee20000000800 */
[----:B----4-:R-:W-:Y:S01]  /*85c0*/  FADD.FTZ R10, R10, R29 ;  /* 0x0000001d0a0a7221 */ /* 0x010fe20000010000 */
[----:B------:R-:W-:Y:S01]  /*85d0*/  BAR.SYNC.DEFER_BLOCKING 0x0 ;  /* 0x0000000000007b1d */ /* 0x000fe20000010000 */
[----:B------:R-:W-:Y:S01]  /*85e0*/  FADD.FTZ R11, R11, R32 ;  /* 0x000000200b0b7221 */ /* 0x000fe20000010000 */
[----:B------:R-:W-:Y:S01]  /*85f0*/  FADD.FTZ R31, R12, R31 ;  /* 0x0000001f0c1f7221 */ /* 0x000fe20000010000 */
[----:B0-----:R-:W-:Y:S01]  /*8600*/  FADD.FTZ R13, R3, R34 ;  /* 0x00000022030d7221 */ /* 0x001fe20000010000 */
[----:B-1----:R-:W-:Y:S01]  /*8610*/  FADD.FTZ R33, R4, R33 ;  /* 0x0000002104217221 */ /* 0x002fe20000010000 */
[----:B--2---:R-:W-:Y:S01]  /*8620*/  FADD.FTZ R15, R5, R36 ;  /* 0x00000024050f7221 */ /* 0x004fe20000010000 */
[----:B---3--:R-:W-:Y:S01]  /*8630*/  FADD.FTZ R35, R6, R35 ;  /* 0x0000002306237221 */ /* 0x008fe20000010000 */
[----:B------:R-:W-:Y:S01]  /*8640*/  STS.128 [R2], R40 ;  /* 0x0000002802007388 */ /* 0x000fe20000000c00 */
[----:B------:R-:W-:-:S03]  /*8650*/  FADD.FTZ R17, R7, R38 ;  /* 0x0000002607117221 */ /* 0x000fc60000010000 */
[----:B------:R-:W-:Y:S01]  /*8660*/  STS.128 [R2+0x10], R44 ;  /* 0x0000102c02007388 */ /* 0x000fe20000000c00 */
[----:B------:R-:W-:-:S03]  /*8670*/  FADD.FTZ R37, R8, R37 ;  /* 0x0000002508257221 */ /* 0x000fc60000010000 */
[----:B------:R-:W-:Y:S01]  /*8680*/  STS.128 [R2+0x400], R48 ;  /* 0x0004003002007388 */ /* 0x000fe20000000c00 */
[----:B------:R-:W-:-:S03]  /*8690*/  FADD.FTZ R9, R9, R80 ;  /* 0x0000005009097221 */ /* 0x000fc60000010000 */
        /* <DEDUP_REMOVED lines=29> */
[----:B------:R-:W-:-:S03]  /*8870*/  FADD.FTZ R43, RZ, R43 ;  /* 0x0000002bff2b7221 */ /* 0x000fc60000010000 */
[----:B------:R-:W4:Y:S01]  /*8880*/  LDS R21, [R0+0x2200] ;  /* 0x0022000000157984 */ /* 0x000f220000000800 */
[----:B------:R-:W-:-:S03]  /*8890*/  FADD.FTZ R41, R41, R44 ;  /* 0x0000002c29297221 */ /* 0x000fc60000010000 */
[----:B------:R-:W4:Y:S01]  /*88a0*/  LDS R7, [R0+0x1000] ;  /* 0x0010000000077984 */ /* 0x000f220000000800 */
[----:B------:R-:W-:-:S03]  /*88b0*/  FADD.FTZ R43, R43, R46 ;  /* 0x0000002e2b2b7221 */ /* 0x000fc60000010000 */
[----:B------:R-:W4:Y:S01]  /*88c0*/  LDS R14, [R0+0x2400] ;  /* 0x00240000000e7984 */ /* 0x000f220000000800 */
[----:B------:R-:W-:-:S03]  /*88d0*/  FADD.FTZ R3, RZ, R3 ;  /* 0x00000003ff037221 */ /* 0x000fc60000010000 */
        /* <DEDUP_REMOVED lines=51> */
[----:B----4-:R-:W-:-:S03]  /*8c10*/  FADD.FTZ R21, R5, R32 ;  /* 0x0000002005157221 */ /* 0x010fc60000010000 */
[----:B------:R-:W-:Y:S01]  /*8c20*/  STS.128 [R2+0x10], R140 ;  /* 0x0000108c02007388 */ /* 0x000fe20000000c00 */
[----:B------:R-:W-:Y:S01]  /*8c30*/  FADD.FTZ R55, R6, R55 ;  /* 0x0000003706377221 */ /* 0x000fe20000010000 */
[----:B------:R-:W-:Y:S02]  /*8c40*/  SHF.L.U32 R6, R81, 0x2, RZ ;  /* 0x0000000251067819 */ /* 0x000fe400000006ff */
[----:B------:R-:W-:Y:S01]  /*8c50*/  STS.128 [R2+0x400], R136 ;  /* 0x0004008802007388 */ /* 0x000fe20000000c00 */
[----:B------:R-:W-:Y:S01]  /*8c60*/  FADD.FTZ R23, R7, R34 ;  /* 0x0000002207177221 */ /* 0x000fe20000010000 */
[----:B------:R-:W-:Y:S02]  /*8c70*/  IADD3 R4, P1, R6, UR12, RZ ;  /* 0x0000000c06047c10 */ /* 0x000fe4000ff3e0ff */
[----:B------:R-:W-:Y:S01]  /*8c80*/  STS.128 [R2+0x410], R132 ;  /* 0x0004108402007388 */ /* 0x000fe20000000c00 */
[----:B------:R-:W-:-:S03]  /*8c90*/  FADD.FTZ R57, R8, R57 ;  /* 0x0000003908397221 */ /* 0x000fc60000010000 */
[----:B------:R-:W-:Y:S04]  /*8ca0*/  STS.128 [R2+0x800], R128 ;  /* 0x0008008002007388 */ /* 0x000fe80000000c00 */
[----:B------:R-:W-:Y:S04]  /*8cb0*/  STS.128 [R2+0x810], R124 ;  /* 0x0008107c02007388 */ /* 0x000fe80000000c00 */
[----:B------:R-:W-:Y:S04]  /*8cc0*/  STS.128 [R2+0xc00], R120 ;  /* 0x000c007802007388 */ /* 0x000fe80000000c00 */
[----:B------:R-:W-:Y:S04]  /*8cd0*/  STS.128 [R2+0xc10], R116 ;  /* 0x000c107402007388 */ /* 0x000fe80000000c00 */
[----:B------:R-:W-:Y:S04]  /*8ce0*/  STS.128 [R2+0x1000], R112 ;  /* 0x0010007002007388 */ /* 0x000fe80000000c00 */
[----:B------:R0:W-:Y:S01]  /*8cf0*/  STS.128 [R2+0x1010], R108 ;  /* 0x0010106c02007388 */ /* 0x0001e20000000c00 */
[----:B------:R-:W-:Y:S01]  /*8d00*/  BAR.SYNC.DEFER_BLOCKING 0x0 ;  /* 0x0000000000007b1d */ /* 0x000fe20000010000 */
[----:B0-----:R-:W-:-:S04]  /*8d10*/  IADD3.X R2, RZ, RZ, RZ, P0, !PT ;  /* 0x000000ffff027210 */ /* 0x001fc800007fe4ff */
[----:B------:R-:W-:Y:S02]  /*8d20*/  SHF.L.U64.HI R7, R81, 0x2, R2 ;  /* 0x0000000251077819 */ /* 0x000fe40000010202 */
[C---:B------:R-:W-:Y:S02]  /*8d30*/  IADD3 R2, P0, R6.reuse, UR6, RZ ;  /* 0x0000000606027c10 */ /* 0x040fe4000ff1e0ff */
[C---:B------:R-:W-:Y:S02]  /*8d40*/  IADD3.X R5, R7.reuse, UR13, RZ, P1, !PT ;  /* 0x0000000d07057c10 */ /* 0x040fe40008ffe4ff */
[----:B------:R-:W-:Y:S01]  /*8d50*/  IADD3.X R3, R7, UR7, RZ, P0, !PT ;  /* 0x0000000707037c10 */ /* 0x000fe200087fe4ff */
[----:B------:R-:W-:Y:S01]  /*8d60*/  ULDC.64 UR6, c[0x0][0x2f0] ;  /* 0x0000bc0000067ab9 */ /* 0x000fe20000000a00 */
[----:B------:R-:W0:Y:S01]  /*8d70*/  LDS R36, [R0] ;  /* 0x0000000000247984 */ /* 0x000e220000000800 */
[----:B------:R-:W-:-:S03]  /*8d80*/  IADD3 R6, P0, R6, UR6, RZ ;  /* 0x0000000606067c10 */ /* 0x000fc6000ff1e0ff */
[----:B------:R-:W1:Y:S01]  /*8d90*/  LDS R59, [R0+0x1400] ;  /* 0x00140000003b7984 */ /* 0x000e620000000800 */
[----:B------:R-:W-:-:S03]  /*8da0*/  IADD3.X R7, R7, UR7, RZ, P0, !PT ;  /* 0x0000000707077c10 */ /* 0x000fc600087fe4ff */
        /* <DEDUP_REMOVED lines=11> */
[----:B-1----:R-:W-:-:S03]  /*8e60*/  FADD.FTZ R36, R36, R59 ;  /* 0x0000003b24247221 */ /* 0x002fc60000010000 */
[----:B------:R-:W1:Y:S01]  /*8e70*/  LDS R12, [R0+0x600] ;  /* 0x00060000000c7984 */ /* 0x000e620000000800 */
[----:B--2---:R-:W-:-:S03]  /*8e80*/  FADD.FTZ R36, R36, R43 ;  /* 0x0000002b24247221 */ /* 0x004fc60000010000 */
[----:B------:R-:W2:Y:S01]  /*8e90*/  LDS R43, [R0+0x1a00] ;  /* 0x001a0000002b7984 */ /* 0x000ea20000000800 */
[----:B---3--:R-:W-:-:S03]  /*8ea0*/  FADD.FTZ R10, RZ, R10 ;  /* 0x0000000aff0a7221 */ /* 0x008fc60000010000 */
[----:B------:R-:W3:Y:S01]  /*8eb0*/  LDS R14, [R0+0x800] ;  /* 0x00080000000e7984 */ /* 0x000ee20000000800 */
[----:B----4-:R-:W-:Y:S01]  /*8ec0*/  FADD.FTZ R29, R10, R29 ;  /* 0x0000001d0a1d7221 */ /* 0x010fe20000010000 */
[----:B------:R-:W-:Y:S02]  /*8ed0*/  FADD.FTZ R8, RZ, R8 ;  /* 0x00000008ff087221 */ /* 0x000fe40000010000 */
[----:B------:R-:W-:Y:S01]  /*8ee0*/  STG.E desc[UR4][R2.64], R25 ;  /* 0x0000001902007986 */ /* 0x000fe2000c101904 */
[----:B------:R-:W-:-:S03]  /*8ef0*/  FADD.FTZ R59, R36, R45 ;  /* 0x0000002d243b7221 */ /* 0x000fc60000010000 */
[----:B------:R-:W4:Y:S01]  /*8f00*/  LDS R10, [R0+0xa00] ;  /* 0x000a0000000a7984 */ /* 0x000f220000000800 */
[----:B------:R-:W-:-:S03]  /*8f10*/  FADD.FTZ R16, R29, R16 ;  /* 0x000000101d107221 */ /* 0x000fc60000010000 */
[----:B------:R-:W4:Y:S01]  /*8f20*/  LDS R25, [R0+0x1c00] ;  /* 0x001c000000197984 */ /* 0x000f220000000800 */
[----:B------:R-:W-:-:S03]  /*8f30*/  FADD.FTZ R41, R8, R41 ;  /* 0x0000002908297221 */ /* 0x000fc60000010000 */
[----:B------:R-:W-:Y:S01]  /*8f40*/  STG.E desc[UR4][R4.64], R11 ;  /* 0x0000000b04007986 */ /* 0x000fe2000c101904 */
[----:B------:R-:W-:-:S03]  /*8f50*/  FADD.FTZ R61, R16, R61 ;  /* 0x0000003d103d7221 */ /* 0x000fc60000010000 */
[----:B------:R-:W4:Y:S01]  /*8f60*/  LDS R45, [R0+0x2e00] ;  /* 0x002e0000002d7984 */ /* 0x000f220000000800 */
[----:B------:R-:W-:-:S03]  /*8f70*/  FADD.FTZ R18, R41, R18 ;  /* 0x0000001229127221 */ /* 0x000fc60000010000 */
[----:B------:R-:W4:Y:S01]  /*8f80*/  LDS R11, [R0+0xc00] ;  /* 0x000c0000000b7984 */ /* 0x000f220000000800 */
[----:B0-----:R-:W-:-:S03]  /*8f90*/  FADD.FTZ R63, R18, R63 ;  /* 0x0000003f123f7221 */ /* 0x001fc60000010000 */
[----:B------:R-:W0:Y:S01]  /*8fa0*/  LDS R29, [R0+0x1e00] ;  /* 0x001e0000001d7984 */ /* 0x000e220000000800 */
[----:B-1----:R-:W-:-:S03]  /*8fb0*/  FADD.FTZ R12, RZ, R12 ;  /* 0x0000000cff0c7221 */ /* 0x002fc60000010000 */
[----:B------:R-:W1:Y:S01]  /*8fc0*/  LDS R47, [R0+0x3000] ;  /* 0x00300000002f7984 */ /* 0x000e620000000800 */
[----:B--2---:R-:W-:-:S03]  /*8fd0*/  FADD.FTZ R12, R12, R43 ;  /* 0x0000002b0c0c7221 */ /* 0x004fc60000010000 */
[----:B------:R-:W2:Y:S01]  /*8fe0*/  LDS R65, [R0+0x4200] ;  /* 0x0042000000417984 */ /* 0x000ea20000000800 */
[----:B---3--:R-:W-:-:S03]  /*8ff0*/  FADD.FTZ R14, RZ, R14 ;  /* 0x0000000eff0e7221 */ /* 0x008fc60000010000 */
[----:B------:R-:W3:Y:S04]  /*9000*/  LDS R8, [R0+0xe00] ;  /* 0x000e000000087984 */ /* 0x000ee80000000800 */
[----:B------:R-:W-:Y:S04]  /*9010*/  STG.E desc[UR4][R6.64], R59 ;  /* 0x0000003b06007986 */ /* 0x000fe8000c101904 */
[----:B------:R-:W3:Y:S01]  /*9020*/  LDS R20, [R0+0x2000] ;  /* 0x0020000000147984 */ /* 0x000ee20000000800 */
[----:B----4-:R-:W-:-:S03]  /*9030*/  FADD.FTZ R10, RZ, R10 ;  /* 0x0000000aff0a7221 */ /* 0x010fc60000010000 */
[----:B------:R-:W-:Y:S01]  /*9040*/  STG.E desc[UR4][R2.64+0x200], R49 ;  /* 0x0002003102007986 */ /* 0x000fe2000c101904 */
[----:B------:R-:W-:-:S03]  /*9050*/  FADD.FTZ R14, R14, R25 ;  /* 0x000000190e0e7221 */ /* 0x000fc60000010000 */
[----:B------:R-:W4:Y:S04]  /*9060*/  LDS R59, [R0+0x3200] ;  /* 0x00320000003b7984 */ /* 0x000f280000000800 */
[----:B------:R-:W4:Y:S01]  /*9070*/  LDS R67, [R0+0x4400] ;  /* 0x0044000000437984 */ /* 0x000f220000000800 */
[----:B------:R-:W-:-:S03]  /*9080*/  FADD.FTZ R12, R12, R45 ;  /* 0x0000002d0c0c7221 */ /* 0x000fc60000010000 */
[----:B------:R-:W-:Y:S01]  /*9090*/  STG.E desc[UR4][R4.64+0x200], R31 ;  /* 0x0002001f04007986 */ /* 0x000fe2000c101904 */
[----:B------:R-:W-:-:S03]  /*90a0*/  FADD.FTZ R11, RZ, R11 ;  /* 0x0000000bff0b7221 */ /* 0x000fc60000010000 */
[----:B------:R-:W4:Y:S01]  /*90b0*/  LDS R16, [R0+0x1000] ;  /* 0x0010000000107984 */ /* 0x000f220000000800 */
[----:B0-----:R-:W-:-:S03]  /*90c0*/  FADD.FTZ R10, R10, R29 ;  /* 0x0000001d0a0a7221 */ /* 0x001fc60000010000 */
[----:B------:R-:W0:Y:S01]  /*90d0*/  LDS R31, [R0+0x2200] ;  /* 0x00220000001f7984 */ /* 0x000e220000000800 */
[----:B-1----:R-:W-:-:S03]  /*90e0*/  FADD.FTZ R14, R14, R47 ;  /* 0x0000002f0e0e7221 */ /* 0x002fc60000010000 */
[----:B------:R-:W-:Y:S01]  /*90f0*/  STG.E desc[UR4][R6.64+0x200], R61 ;  /* 0x0002003d06007986 */ /* 0x000fe2000c101904 */
[----:B--2---:R-:W-:-:S03]  /*9100*/  FADD.FTZ R65, R12, R65 ;  /* 0x000000410c417221 */ /* 0x004fc60000010000 */
[----:B------:R-:W1:Y:S01]  /*9110*/  LDS R22, [R0+0x3400] ;  /* 0x0034000000167984 */ /* 0x000e620000000800 */
[----:B---3--:R-:W-:-:S03]  /*9120*/  FADD.FTZ R8, RZ, R8 ;  /* 0x00000008ff087221 */ /* 0x008fc60000010000 */
[----:B------:R-:W2:Y:S04]  /*9130*/  LDS R69, [R0+0x4600] ;  /* 0x0046000000457984 */ /* 0x000ea80000000800 */
[----:B------:R-:W-:Y:S01]  /*9140*/  STG.E desc[UR4][R2.64+0x400], R27 ;  /* 0x0004001b02007986 */ /* 0x000fe2000c101904 */
[----:B------:R-:W-:-:S03]  /*9150*/  FADD.FTZ R11, R11, R20 ;  /* 0x000000140b0b7221 */ /* 0x000fc60000010000 */
[----:B------:R-:W3:Y:S04]  /*9160*/  LDS R18, [R0+0x1200] ;  /* 0x0012000000127984 */ /* 0x000ee80000000800 */
[----:B------:R-:W3:Y:S01]  /*9170*/  LDS R27, [R0+0x2400] ;  /* 0x00240000001b7984 */ /* 0x000ee20000000800 */
[----:B----4-:R-:W-:-:S03]  /*9180*/  FADD.FTZ R10, R10, R59 ;  /* 0x0000003b0a0a7221 */ /* 0x010fc60000010000 */
[----:B------:R-:W4:Y:S01]  /*9190*/  LDS R41, [R0+0x3600] ;  /* 0x0036000000297984 */ /* 0x000f220000000800 */
[----:B------:R-:W-:-:S03]  /*91a0*/  FADD.FTZ R67, R14, R67 ;  /* 0x000000430e437221 */ /* 0x000fc60000010000 */
[----:B------:R-:W-:Y:S04]  /*91b0*/  STG.E desc[UR4][R4.64+0x400], R13 ;  /* 0x0004000d04007986 */ /* 0x000fe8000c101904 */
[----:B------:R-:W4:Y:S01]  /*91c0*/  LDS R26, [R0+0x4800] ;  /* 0x00480000001a7984 */ /* 0x000f220000000800 */
[----:B------:R-:W-:-:S03]  /*91d0*/  FADD.FTZ R16, RZ, R16 ;  /* 0x00000010ff107221 */ /* 0x000fc60000010000 */
[----:B------:R-:W4:Y:S01]  /*91e0*/  LDS R13, [R0+0x2600] ;  /* 0x00260000000d7984 */ /* 0x000f220000000800 */
[----:B0-----:R-:W-:-:S03]  /*91f0*/  FADD.FTZ R8, R8, R31 ;  /* 0x0000001f08087221 */ /* 0x001fc60000010000 */
[----:B------:R-:W0:Y:S04]  /*9200*/  LDS R49, [R0+0x3800] ;  /* 0x0038000000317984 */ /* 0x000e280000000800 */
[----:B------:R-:W0:Y:S01]  /*9210*/  LDS R61, [R0+0x4a00] ;  /* 0x004a0000003d7984 */ /* 0x000e220000000800 */
[----:B-1----:R-:W-:-:S03]  /*9220*/  FADD.FTZ R11, R11, R22 ;  /* 0x000000160b0b7221 */ /* 0x002fc60000010000 */
[----:B------:R-:W1:Y:S01]  /*9230*/  LDS R24, [R0+0x3a00] ;  /* 0x003a000000187984 */ /* 0x000e620000000800 */
[----:B--2---:R-:W-:-:S03]  /*9240*/  FADD.FTZ R69, R10, R69 ;  /* 0x000000450a457221 */ /* 0x004fc60000010000 */
[----:B------:R-:W2:Y:S04]  /*9250*/  LDS R43, [R0+0x4c00] ;  /* 0x004c0000002b7984 */ /* 0x000ea80000000800 */
[----:B------:R-:W2:Y:S01]  /*9260*/  LDS R28, [R0+0x4e00] ;  /* 0x004e0000001c7984 */ /* 0x000ea20000000800 */
[----:B---3--:R-:W-:-:S03]  /*9270*/  FADD.FTZ R18, RZ, R18 ;  /* 0x00000012ff127221 */ /* 0x008fc60000010000 */
[----:B------:R-:W-:Y:S01]  /*9280*/  STG.E desc[UR4][R6.64+0x400], R63 ;  /* 0x0004003f06007986 */ /* 0x000fe2000c101904 */
[----:B------:R-:W-:-:S03]  /*9290*/  FADD.FTZ R16, R16, R27 ;  /* 0x0000001b10107221 */ /* 0x000fc60000010000 */
[----:B------:R-:W-:Y:S01]  /*92a0*/  STG.E desc[UR4][R2.64+0x600], R51 ;  /* 0x0006003302007986 */ /* 0x000fe2000c101904 */
[----:B----4-:R-:W-:-:S03]  /*92b0*/  FADD.FTZ R8, R8, R41 ;  /* 0x0000002908087221 */ /* 0x010fc60000010000 */
[----:B------:R-:W-:Y:S04]  /*92c0*/  STG.E desc[UR4][R4.64+0x600], R33 ;  /* 0x0006002104007986 */ /* 0x000fe8000c101904 */
[----:B------:R-:W-:Y:S01]  /*92d0*/  STG.E desc[UR4][R6.64+0x600], R65 ;  /* 0x0006004106007986 */ /* 0x000fe2000c101904 */
[----:B------:R-:W-:-:S03]  /*92e0*/  FADD.FTZ R11, R11, R26 ;  /* 0x0000001a0b0b7221 */ /* 0x000fc60000010000 */
[----:B------:R-:W-:Y:S01]  /*92f0*/  STG.E desc[UR4][R2.64+0x800], R19 ;  /* 0x0008001302007986 */ /* 0x000fe2000c101904 */
[----:B------:R-:W-:-:S03]  /*9300*/  FADD.FTZ R13, R18, R13 ;  /* 0x0000000d120d7221 */ /* 0x000fc60000010000 */
[----:B------:R-:W-:Y:S01]  /*9310*/  STG.E desc[UR4][R4.64+0x800], R15 ;  /* 0x0008000f04007986 */ /* 0x000fe2000c101904 */
[----:B0-----:R-:W-:-:S03]  /*9320*/  FADD.FTZ R16, R16, R49 ;  /* 0x0000003110107221 */ /* 0x001fc60000010000 */
[----:B------:R-:W-:Y:S01]  /*9330*/  STG.E desc[UR4][R6.64+0x800], R67 ;  /* 0x0008004306007986 */ /* 0x000fe2000c101904 */
[----:B------:R-:W-:-:S03]  /*9340*/  FADD.FTZ R61, R8, R61 ;  /* 0x0000003d083d7221 */ /* 0x000fc60000010000 */
[----:B------:R-:W-:Y:S01]  /*9350*/  STG.E desc[UR4][R2.64+0xa00], R53 ;  /* 0x000a003502007986 */ /* 0x000fe2000c101904 */
[----:B-1----:R-:W-:-:S03]  /*9360*/  FADD.FTZ R13, R13, R24 ;  /* 0x000000180d0d7221 */ /* 0x002fc60000010000 */
        /* <DEDUP_REMOVED lines=17> */
.L_x_645:
[----:B------:R-:W-:Y:S01]  /*9480*/  HFMA2.MMA R212, -RZ, RZ, 0, 5.9604644775390625e-08 ;  /* 0x00000001ffd47435 */ /* 0x000fe200000001ff */
[----:B------:R-:W-:Y:S01]  /*9490*/  BSSY B1, `(.L_x_767) ;  /* 0x0000007000017945 */ /* 0x000fe20003800000 */
[----:B------:R-:W-:Y:S01]  /*94a0*/  MOV R213, R246 ;  /* 0x000000f600d57202 */ /* 0x000fe20000000f00 */
[----:B------:R-:W-:Y:S01]  /*94b0*/  IMAD.MOV.U32 R211, RZ, RZ, 0x1f ;  /* 0x0000001fffd37424 */ /* 0x000fe200078e00ff */
[----:B------:R-:W-:-:S07]  /*94c0*/  MOV R210, 0xffffffff ;  /* 0xffffffff00d27802 */ /* 0x000fce0000000f00 */
[----:B-----5:R-:W-:Y:S05]  /*94d0*/  WARPSYNC.COLLECTIVE R210, `(.L_x_768) ;  /* 0x00000000d2087348 */ /* 0x020fea0003c00000 */
[----:B------:R0:W1:Y:S02]  /*94e0*/  SHFL.BFLY P0, R214, R213, R212, R211 ;  /* 0x0c0000d4d5d67389 */ /* 0x00006400000000d3 */
[----:B01---5:R-:W-:Y:S01]  /*94f0*/  ENDCOLLECTIVE ;  /* 0x000000000000791b */ /* 0x023fe20003800000 */
.L_x_768:
[----:B------:R-:W-:Y:S05]  /*9500*/  BSYNC B1 ;  /* 0x0000000000017941 */ /* 0x000fea0003800000 */
.L_x_767:
[----:B------:R-:W-:Y:S01]  /*9510*/  HFMA2.MMA R212, -RZ, RZ, 0, 5.9604644775390625e-08 ;  /* 0x00000001ffd47435 */ /* 0x000fe200000001ff */
[----:B------:R-:W-:Y:S01]  /*9520*/  MOV R213, R247 ;  /* 0x000000f700d57202 */ /* 0x000fe20000000f00 */
[----:B------:R-:W-:Y:S01]  /*9530*/  IMAD.MOV.U32 R210, RZ, RZ, -0x1 ;  /* 0xffffffffffd27424 */ /* 0x000fe200078e00ff */
[----:B------:R-:W-:Y:S01]  /*9540*/  MOV R211, 0x1f ;  /* 0x0000001f00d37802 */ /* 0x000fe20000000f00 */
[----:B------:R-:W-:-:S07]  /*9550*/  FADD.FTZ R246, R214, R246 ;  /* 0x000000f6d6f67221 */ /* 0x000fce0000010000 */
[----:B------:R-:W-:Y:S05]  /*9560*/  WARPSYNC.COLLECTIVE R210, `(.L_x_769) ;  /* 0x00000000d2087348 */ /* 0x000fea0003c00000 */
[----:B------:R0:W1:Y:S02]  /*9570*/  SHFL.BFLY P0, R214, R213, R212, R211 ;  /* 0x0c0000d4d5d67389 */ /* 0x00006400000000d3 */
[----:B01----:R-:W-:Y:S01]  /*9580*/  ENDCOLLECTIVE ;  /* 0x000000000000791b */ /* 0x003fe20003800000 */
.L_x_769:
[----:B------:R-:W-:Y:S01]  /*9590*/  HFMA2.MMA R212, -RZ, RZ, 0, 1.1920928955078125e-07 ;  /* 0x00000002ffd47435 */ /* 0x000fe200000001ff */
[----:B------:R-:W-:Y:S01]  /*95a0*/  MOV R213, R246 ;  /* 0x000000f600d57202 */ /* 0x000fe20000000f00 */
[----:B------:R-:W-:-:S09]  /*95b0*/  FADD.FTZ R247, R214, R247 ;  /* 0x000000f7d6f77221 */ /* 0x000fd20000010000 */
[----:B------:R-:W-:Y:S05]  /*95c0*/  WARPSYNC.COLLECTIVE R210, `(.L_x_770) ;  /* 0x00000000d2087348 */ /* 0x000fea0003c00000 */
[----:B------:R0:W1:Y:S02]  /*95d0*/  SHFL.BFLY P0, R214, R213, R212, R211 ;  /* 0x0c0000d4d5d67389 */ /* 0x00006400000000d3 */
[----:B01----:R-:W-:Y:S01]  /*95e0*/  ENDCOLLECTIVE ;  /* 0x000000000000791b */ /* 0x003fe20003800000 */
.L_x_770:
[----:B------:R-:W-:Y:S01]  /*95f0*/  MOV R213, R247 ;  /* 0x000000f700d57202 */ /* 0x000fe20000000f00 */
[----:B------:R-:W-:-:S07]  /*9600*/  FADD.FTZ R246, R246, R214 ;  /* 0x000000d6f6f67221 */ /* 0x000fce0000010000 */
[----:B------:R-:W-:Y:S05]  /*9610*/  WARPSYNC.COLLECTIVE R210, `(.L_x_771) ;  /* 0x00000000d2087348 */ /* 0x000fea0003c00000 */
[----:B------:R0:W1:Y:S02]  /*9620*/  SHFL.BFLY P0, R214, R213, R212, R211 ;  /* 0x0c0000d4d5d67389 */ /* 0x00006400000000d3 */
[----:B01----:R-:W-:Y:S01]  /*9630*/  ENDCOLLECTIVE ;  /* 0x000000000000791b */ /* 0x003fe20003800000 */
.L_x_771:
[----:B------:R-:W-:Y:S01]  /*9640*/  MOV R213, R246 ;  /* 0x000000f600d57202 */ /* 0x000fe20000000f00 */
[----:B------:R-:W-:Y:S02]  /*9650*/  IMAD.MOV.U32 R212, RZ, RZ, 0x4 ;  /* 0x00000004ffd47424 */ /* 0x000fe400078e00ff */
[----:B------:R-:W-:-:S07]  /*9660*/  FADD.FTZ R247, R247, R214 ;  /* 0x000000d6f7f77221 */ /* 0x000fce0000010000 */
[----:B------:R-:W-:Y:S05]  /*9670*/  WARPSYNC.COLLECTIVE R210, `(.L_x_772) ;  /* 0x00000000d2087348 */ /* 0x000fea0003c00000 */
[----:B------:R0:W1:Y:S02]  /*9680*/  SHFL.BFLY P0, R214, R213, R212, R211 ;  /* 0x0c0000d4d5d67389 */ /* 0x00006400000000d3 */
[----:B01----:R-:W-:Y:S01]  /*9690*/  ENDCOLLECTIVE ;  /* 0x000000000000791b */ /* 0x003fe20003800000 */
.L_x_772:
[----:B------:R-:W-:Y:S01]  /*96a0*/  MOV R213, R247 ;  /* 0x000000f700d57202 */ /* 0x000fe20000000f00 */
[----:B------:R-:W-:-:S07]  /*96b0*/  FADD.FTZ R246, R246, R214 ;  /* 0x000000d6f6f67221 */ /* 0x000fce0000010000 */
[----:B------:R-:W-:Y:S05]  /*96c0*/  WARPSYNC.COLLECTIVE R210, `(.L_x_773) ;  /* 0x00000000d2087348 */ /* 0x000fea0003c00000 */
[----:B------:R0:W1:Y:S02]  /*96d0*/  SHFL.BFLY P0, R214, R213, R212, R211 ;  /* 0x0c0000d4d5d67389 */ /* 0x00006400000000d3 */
[----:B01----:R-:W-:Y:S01]  /*96e0*/  ENDCOLLECTIVE ;  /* 0x000000000000791b */ /* 0x003fe20003800000 */
.L_x_773:
[----:B------:R-:W-:Y:S01]  /*96f0*/  HFMA2.MMA R212, -RZ, RZ, 0, 4.76837158203125e-07 ;  /* 0x00000008ffd47435 */ /* 0x000fe200000001ff */
[----:B------:R-:W-:Y:S01]  /*9700*/  MOV R213, R246 ;  /* 0x000000f600d57202 */ /* 0x000fe20000000f00 */
[----:B------:R-:W-:-:S09]  /*9710*/  FADD.FTZ R247, R247, R214 ;  /* 0x000000d6f7f77221 */ /* 0x000fd20000010000 */
[----:B------:R-:W-:Y:S05]  /*9720*/  WARPSYNC.COLLECTIVE R210, `(.L_x_774) ;  /* 0x00000000d2087348 */ /* 0x000fea0003c00000 */
[----:B------:R0:W1:Y:S02]  /*9730*/  SHFL.BFLY P0, R214, R213, R212, R211 ;  /* 0x0c0000d4d5d67389 */ /* 0x00006400000000d3 */
[----:B01----:R-:W-:Y:S01]  /*9740*/  ENDCOLLECTIVE ;  /* 0x000000000000791b */ /* 0x003fe20003800000 */
.L_x_774:
[----:B------:R-:W-:Y:S01]  /*9750*/  MOV R213, R247 ;  /* 0x000000f700d57202 */ /* 0x000fe20000000f00 */
[----:B------:R-:W-:-:S07]  /*9760*/  FADD.FTZ R246, R246, R214 ;  /* 0x000000d6f6f67221 */ /* 0x000fce0000010000 */
[----:B------:R-:W-:Y:S05]  /*9770*/  WARPSYNC.COLLECTIVE R210, `(.L_x_775) ;  /* 0x00000000d2087348 */ /* 0x000fea0003c00000 */
[----:B------:R0:W1:Y:S02]  /*9780*/  SHFL.BFLY P0, R214, R213, R212, R211 ;  /* 0x0c0000d4d5d67389 */ /* 0x00006400000000d3 */
[----:B01----:R-:W-:Y:S01]  /*9790*/  ENDCOLLECTIVE ;  /* 0x000000000000791b */ /* 0x003fe20003800000 */
.L_x_775:
[----:B------:R-:W-:Y:S01]  /*97a0*/  HFMA2.MMA R212, -RZ, RZ, 0, 9.5367431640625e-07 ;  /* 0x00000010ffd47435 */ /* 0x000fe200000001ff */
[----:B------:R-:W-:Y:S02]  /*97b0*/  IMAD.MOV.U32 R213, RZ, RZ, R246 ;  /* 0x000000ffffd57224 */ /* 0x000fe400078e00f6 */
[----:B------:R-:W-:-:S08]  /*97c0*/  FADD.FTZ R247, R247, R214 ;  /* 0x000000d6f7f77221 */ /* 0x000fd00000010000 */
[----:B------:R-:W-:Y:S05]  /*97d0*/  WARPSYNC.COLLECTIVE R210, `(.L_x_776) ;  /* 0x00000000d2087348 */ /* 0x000fea0003c00000 */
[----:B------:R0:W1:Y:S02]  /*97e0*/  SHFL.BFLY P0, R214, R213, R212, R211 ;  /* 0x0c0000d4d5d67389 */ /* 0x00006400000000d3 */
[----:B01----:R-:W-:Y:S01]  /*97f0*/  ENDCOLLECTIVE ;  /* 0x000000000000791b */ /* 0x003fe20003800000 */
.L_x_776:
[----:B------:R-:W-:Y:S02]  /*9800*/  MOV R213, R247 ;  /* 0x000000f700d57202 */ /* 0x000fe40000000f00 */
[----:B------:R-:W-:-:S07]  /*9810*/  MOV R215, R214 ;  /* 0x000000d600d77202 */ /* 0x000fce0000000f00 */
[----:B------:R-:W-:Y:S05]  /*9820*/  WARPSYNC.COLLECTIVE R210, `(.L_x_777) ;  /* 0x00000000d2087348 */ /* 0x000fea0003c00000 */
[----:B------:R0:W1:Y:S02]  /*9830*/  SHFL.BFLY P0, R214, R213, R212, R211 ;  /* 0x0c0000d4d5d67389 */ /* 0x00006400000000d3 */
[----:B01----:R-:W-:Y:S01]  /*9840*/  ENDCOLLECTIVE ;  /* 0x000000000000791b */ /* 0x003fe20003800000 */
.L_x_777:
[----:B------:R-:W-:Y:S01]  /*9850*/  MOV R210, R214 ;  /* 0x000000d600d27202 */ /* 0x000fe20000000f00 */
[----:B------:R-:W-:Y:S06]  /*9860*/  BRA `(.L_x_778) ;  /* 0xffffff9c00807947 */ /* 0x000fec000383ffff */
.L_x_779:
        /* <DEDUP_REMOVED lines=9> */
.L_x_16869:


//--------------------- .text._ZN10layer_norm13ln_bwd_kernelINS_13Kernel_traitsI13__nv_bfloat16S2_S2_S2_fjLj1280ELj1ELj4ELj1ELj16ENS_18Kernel_traits_baseILj1280ES2_S2_S2_S2_fjLj128EEEEELb1ELb0ELb0ELb0EEEvNS_9BwdParamsE --------------------------
	.section	.text._ZN10layer_norm13ln_bwd_kernelINS_13Kernel_traitsI13__nv_bfloat16S2_S2_S2_fjLj1280ELj1ELj4ELj1ELj16ENS_18Kernel_traits_baseILj1280ES2_S2_S2_S2_fjLj128EEEEELb1ELb0ELb0ELb0EEEvNS_9BwdParamsE,"ax",@progbits
	.align	128
        .global         _ZN10layer_norm13ln_bwd_kernelINS_13Kernel_traitsI13__nv_bfloat16S2_S2_S2_fjLj1280ELj1ELj4ELj1ELj16ENS_18Kernel_traits_baseILj1280ES2_S2_S2_S2_fjLj128EEEEELb1ELb0ELb0ELb0EEEvNS_9BwdParamsE
        .type           _ZN10layer_norm13ln_bwd_kernelINS_13Kernel_traitsI13__nv_bfloat16S2_S2_S2_fjLj1280ELj1ELj4ELj1ELj16ENS_18Kernel_traits_baseILj1280ES2_S2_S2_S2_fjLj128EEEEELb1ELb0ELb0ELb0EEEvNS_9BwdParamsE,@function
        .size           _ZN10layer_norm13ln_bwd_kernelINS_13Kernel_traitsI13__nv_bfloat16S2_S2_S2_fjLj1280ELj1ELj4ELj1ELj16ENS_18Kernel_traits_baseILj1280ES2_S2_S2_S2_fjLj128EEEEELb1ELb0ELb0ELb0EEEvNS_9BwdParamsE,(.L_x_16870 - _ZN10layer_norm13ln_bwd_kernelINS_13Kernel_traitsI13__nv_bfloat16S2_S2_S2_fjLj1280ELj1ELj4ELj1ELj16ENS_18Kernel_traits_baseILj1280ES2_S2_S2_S2_fjLj128EEEEELb1ELb0ELb0ELb0EEEvNS_9BwdParamsE)
        .other          _ZN10layer_norm13ln_bwd_kernelINS_13Kernel_traitsI13__nv_bfloat16S2_S2_S2_fjLj1280ELj1ELj4ELj1ELj16ENS_18Kernel_traits_baseILj1280ES2_S2_S2_S2_fjLj128EEEEELb1ELb0ELb0ELb0EEEvNS_9BwdParamsE,@"STO_CUDA_ENTRY STV_DEFAULT"
_ZN10layer_norm13ln_bwd_kernelINS_13Kernel_traitsI13__nv_bfloat16S2_S2_S2_fjLj1280ELj1ELj4ELj1ELj16ENS_18Kernel_traits_baseILj1280ES2_S2_S2_S2_fjLj128EEEEELb1ELb0ELb0ELb0EEEvNS_9BwdParamsE:
.text._ZN10layer_norm13ln_bwd_kernelINS_13Kernel_traitsI13__nv_bfloat16S2_S2_S2_fjLj1280ELj1ELj4ELj1ELj16ENS_18Kernel_traits_baseILj1280ES2_S2_S2_S2_fjLj128EEEEELb1ELb0ELb0ELb0EEEvNS_9BwdParamsE:
        /* <DEDUP_REMOVED lines=9> */
[----:B------:R-:W-:Y:S01]  /*0090*/  ULDC UR14, c[0x0][0x290] ;  /* 0x0000a400000e7ab9 */ /* 0x000fe20000000800 */
[----:B------:R-:W-:Y:S01]  /*00a0*/  ULDC.64 UR8, c[0x0][0x2c8] ;  /* 0x0000b20000087ab9 */ /* 0x000fe20000000a00 */
[----:B------:R-:W-:Y:S01]  /*00b0*/  ULDC.64 UR10, c[0x0][0x238] ;  /* 0x00008e00000a7ab9 */ /* 0x000fe20000000a00 */
[----:B------:R-:W-:Y:S01]  /*00c0*/  LEA.HI R0, R0, R211, RZ, 0x3 ;  /* 0x000000d300007211 */ /* 0x000fe200078f18ff */
[----:B------:R-:W-:Y:S01]  /*00d0*/  ULDC.64 UR12, c[0x0][0x240] ;  /* 0x00009000000c7ab9 */ /* 0x000fe20000000a00 */
        /* <DEDUP_REMOVED lines=12> */
[----:B------:R-:W-:-:S03]  /*01a0*/  P2R R214, PR, RZ, 0x20 ;  /* 0x00000020ffd67803 */ /* 0x000fc60000000000 */
[----:B------:R-:W0:Y:S08]  /*01b0*/  @P5 LDC.64 R2, c[0x0][0x260] ;  /* 0x00009800ff025b82 */ /* 0x000e300000000a00 */
[----:B------:R-:W1:Y:S08]  /*01c0*/  @P0 LDC.64 R4, c[0x0][0x260] ;  /* 0x00009800ff040b82 */ /* 0x000e700000000a00 */
[----:B------:R-:W2:Y:S08]  /*01d0*/  @P1 LDC.64 R8, c[0x0][0x260] ;  /* 0x00009800ff081b82 */ /* 0x000eb00000000a00 */
[----:B------:R-:W3:Y:S01]  /*01e0*/  @P2 LDC.64 R10, c[0x0][0x260] ;  /* 0x00009800ff0a2b82 */ /* 0x000ee20000000a00 */
[C---:B0-----:R-:W-:Y:S01]  /*01f0*/  @P5 IMAD.WIDE.U32 R2, R15.reuse, 0x10, R2 ;  /* 0x000000100f025825 */ /* 0x041fe200078e0002 */
[----:B------:R-:W-:-:S02]  /*0200*/  @P5 LOP3.LUT R15, R15, 0x20, RZ, 0xfc, !PT ;  /* 0x000000200f0f5812 */ /* 0x000fc400078efcff */
[----:B------:R-:W-:Y:S02]  /*0210*/  SHF.R.U32.HI R0, RZ, 0x5, R14 ;  /* 0x00000005ff007819 */ /* 0x000fe4000001160e */
[----:B------:R0:W5:Y:S01]  /*0220*/  @P5 LDG.E.128 R248, desc[UR4][R2.64] ;  /* 0x0000000402f85981 */ /* 0x000162000c1e1d00 */
[----:B------:R-:W-:Y:S01]  /*0230*/  P2R R213, PR, RZ, 0x10 ;  /* 0x00000010ffd57803 */ /* 0x000fe20000000000 */
[----:B------:R-:W4:Y:S01]  /*0240*/  @P4 LDC.64 R12, c[0x0][0x260] ;  /* 0x00009800ff0c4b82 */ /* 0x000f220000000a00 */
[C---:B-1----:R-:W-:Y:S01]  /*0250*/  @P0 IMAD.WIDE.U32 R6, R15.reuse, 0x10, R4 ;  /* 0x000000100f060825 */ /* 0x042fe200078e0004 */
[----:B------:R-:W-:-:S04]  /*0260*/  @P0 IADD3 R15, R15, 0x20, RZ ;  /* 0x000000200f0f0810 */ /* 0x000fc80007ffe0ff */
[----:B------:R1:W5:Y:S01]  /*0270*/  @P0 LDG.E.128 R240, desc[UR4][R6.64] ;  /* 0x0000000406f00981 */ /* 0x000362000c1e1d00 */
[C---:B--2---:R-:W-:Y:S01]  /*0280*/  @P1 IMAD.WIDE.U32 R8, R15.reuse, 0x10, R8 ;  /* 0x000000100f081825 */ /* 0x044fe200078e0008 */
[----:B------:R-:W-:-:S04]  /*0290*/  @P1 IADD3 R15, R15, 0x20, RZ ;  /* 0x000000200f0f1810 */ /* 0x000fc80007ffe0ff */
[----:B------:R1:W5:Y:S01]  /*02a0*/  @P1 LDG.E.128 R232, desc[UR4][R8.64] ;  /* 0x0000000408e81981 */ /* 0x000362000c1e1d00 */
[C---:B---3--:R-:W-:Y:S01]  /*02b0*/  @P2 IMAD.WIDE.U32 R10, R15.reuse, 0x10, R10 ;  /* 0x000000100f0a2825 */ /* 0x048fe200078e000a */
[----:B------:R-:W-:-:S04]  /*02c0*/  @P2 IADD3 R15, R15, 0x20, RZ ;  /* 0x000000200f0f2810 */ /* 0x000fc80007ffe0ff */
[----:B------:R1:W5:Y:S01]  /*02d0*/  @P2 LDG.E.128 R224, desc[UR4][R10.64] ;  /* 0x000000040ae02981 */ /* 0x000362000c1e1d00 */
[----:B----4-:R-:W-:-:S05]  /*02e0*/  @P4 IMAD.WIDE.U32 R4, R15, 0x10, R12 ;  /* 0x000000100f044825 */ /* 0x010fca00078e000c */
[----:B------:R1:W5:Y:S01]  /*02f0*/  @P4 LDG.E.128 R216, desc[UR4][R4.64] ;  /* 0x0000000404d84981 */ /* 0x000362000c1e1d00 */
[----:B------:R-:W0:Y:S01]  /*0300*/  S2R R13, SR_CTAID.X ;  /* 0x00000000000d7919 */ /* 0x000e220000002500 */
        /* <DEDUP_REMOVED lines=11> */
[----:B------:R-:W-:Y:S01]  /*03c0*/  CS2R R62, SRZ ;  /* 0x00000000003e7805 */ /* 0x000fe2000001ff00 */
[----:B0-----:R-:W-:-:S05]  /*03d0*/  IMAD R2, R13, 0x4, R0 ;  /* 0x000000040d027824 */ /* 0x001fca00078e0200 */
        /* <DEDUP_REMOVED lines=29> */
[----:B-1----:R-:W-:Y:S06]  /*05b0*/  @P3 BRA `(.L_x_781) ;  /* 0x0000004800a03947 */ /* 0x002fec0003800000 */
[C---:B-----5:R-:W-:Y:S01]  /*05c0*/  @P5 PRMT R0, R248.reuse, 0x7632, R0 ;  /* 0x00007632f8005816 */ /* 0x060fe20000000000 */
[----:B------:R-:W-:Y:S01]  /*05d0*/  ULDC.64 UR6, c[0x0][0x270] ;  /* 0x00009c0000067ab9 */ /* 0x000fe20000000a00 */
[----:B------:R-:W-:Y:S01]  /*05e0*/  SHF.L.U32 R8, R248, 0x10, RZ ;  /* 0x00000010f8087819 */ /* 0x000fe200000006ff */
[----:B------:R-:W-:Y:S01]  /*05f0*/  IMAD.U32 R244, R241, 0x10000, RZ ;  /* 0x00010000f1f47824 */ /* 0x000fe200078e00ff */
[----:B------:R-:W-:Y:S01]  /*0600*/  SHF.L.U32 R0, R0, 0x10, RZ ;  /* 0x0000001000007819 */ /* 0x000fe200000006ff */
[----:B------:R-:W-:Y:S01]  /*0610*/  IMAD.U32 R220, R217, 0x10000, RZ ;  /* 0x00010000d9dc7824 */ /* 0x000fe200078e00ff */
[C---:B------:R-:W-:Y:S01]  /*0620*/  @P5 PRMT R3, R249.reuse, 0x7632, R3 ;  /* 0x00007632f9035816 */ /* 0x040fe20000000003 */
[----:B------:R0:W-:Y:S01]  /*0630*/  STL [R1+0x4], R8 ;  /* 0x0000040801007387 */ /* 0x0001e20000100800 */
[----:B------:R-:W-:Y:S01]  /*0640*/  SHF.L.U32 R252, R249, 0x10, RZ ;  /* 0x00000010f9fc7819 */ /* 0x000fe200000006ff */
[----:B------:R-:W-:Y:S01]  /*0650*/  HFMA2.MMA R41, -RZ, RZ, 0, 0 ;  /* 0x00000000ff297435 */ /* 0x000fe200000001ff */
[----:B------:R-:W-:Y:S01]  /*0660*/  @P5 PRMT R249, R250, 0x7632, R249 ;  /* 0x00007632faf95816 */ /* 0x000fe200000000f9 */
[----:B------:R0:W-:Y:S01]  /*0670*/  STL [R1], R0 ;  /* 0x0000000001007387 */ /* 0x0001e20000100800 */
[----:B------:R-:W-:-:S02]  /*0680*/  @P0 PRMT R4, R241, 0x7632, R4 ;  /* 0x00007632f1040816 */ /* 0x000fc40000000004 */
[----:B------:R-:W-:Y:S01]  /*0690*/  @P1 PRMT R5, R233, 0x7632, R5 ;  /* 0x00007632e9051816 */ /* 0x000fe20000000005 */
[----:B------:R-:W-:Y:S01]  /*06a0*/  IMAD.U32 R249, R249, 0x10000, RZ ;  /* 0x00010000f9f97824 */ /* 0x000fe200078e00ff */
[----:B------:R-:W-:Y:S02]  /*06b0*/  SHF.L.U32 R236, R233, 0x10, RZ ;  /* 0x00000010e9ec7819 */ /* 0x000fe400000006ff */
[C---:B------:R-:W-:Y:S02]  /*06c0*/  @P2 PRMT R6, R225.reuse, 0x7632, R6 ;  /* 0x00007632e1062816 */ /* 0x040fe40000000006 */
[----:B------:R-:W-:Y:S02]  /*06d0*/  SHF.L.U32 R228, R225, 0x10, RZ ;  /* 0x00000010e1e47819 */ /* 0x000fe400000006ff */
[----:B------:R-:W-:Y:S02]  /*06e0*/  @P4 PRMT R221, R216, 0x7632, R221 ;  /* 0x00007632d8dd4816 */ /* 0x000fe400000000dd */
[----:B------:R-:W-:-:S02]  /*06f0*/  @P4 PRMT R7, R217, 0x7632, R7 ;  /* 0x00007632d9074816 */ /* 0x000fc40000000007 */
[----:B------:R-:W-:Y:S01]  /*0700*/  @P5 PRMT R247, R251, 0x7632, R247 ;  /* 0x00007632fbf75816 */ /* 0x000fe200000000f7 */
[----:B------:R-:W-:Y:S01]  /*0710*/  IMAD.U32 R221, R221, 0x10000, RZ ;  /* 0x00010000dddd7824 */ /* 0x000fe200078e00ff */
        /* <DEDUP_REMOVED lines=10> */
[----:B------:R-:W-:-:S02]  /*07c0*/  ISETP.NE.U32.AND P3, PT, RZ, UR6, PT ;  /* 0x00000006ff007c0c */ /* 0x000fc4000bf65070 */
[----:B------:R-:W-:Y:S02]  /*07d0*/  @P4 PRMT R215, R219, 0x7632, R215 ;  /* 0x00007632dbd74816 */ /* 0x000fe400000000d7 */
[----:B------:R-:W-:Y:S02]  /*07e0*/  SHF.L.U32 R246, R240, 0x10, RZ ;  /* 0x00000010f0f67819 */ /* 0x000fe400000006ff */
[----:B------:R-:W-:Y:S01]  /*07f0*/  SHF.L.U32 R238, R232, 0x10, RZ ;  /* 0x00000010e8ee7819 */ /* 0x000fe200000006ff */
[----:B------:R-:W-:Y:S01]  /*0800*/  IMAD.U32 R232, R235, 0x10000, RZ ;  /* 0x00010000ebe87824 */ /* 0x000fe200078e00ff */
[----:B------:R-:W-:Y:S01]  /*0810*/  SHF.L.U32 R230, R224, 0x10, RZ ;  /* 0x00000010e0e67819 */ /* 0x000fe200000006ff */
[----:B------:R-:W-:Y:S01]  /*0820*/  IMAD.U32 R235, R5, 0x10000, RZ ;  /* 0x0001000005eb7824 */ /* 0x000fe200078e00ff */
        /* <DEDUP_REMOVED lines=10> */
[----:B------:R-:W-:Y:S02]  /*08d0*/  ISETP.NE.AND.EX P3, PT, RZ, UR7, PT, P3 ;  /* 0x00000007ff007c0c */ /* 0x000fe4000bf65330 */
        /* <DEDUP_REMOVED lines=15> */
[----:B0-----:R-:W-:-:S07]  /*09d0*/  SHF.L.U32 R215, R215, 0x10, RZ ;  /* 0x00000010d7d77819 */ /* 0x001fce00000006ff */
.L_x_803:
[----:B------:R-:W0:Y:S01]  /*09e0*/  @P3 LDC.64 R140, c[0x0][0x270] ;  /* 0x00009c00ff8c3b82 */ /* 0x000e220000000a00 */
[----:B------:R-:W-:Y:S01]  /*09f0*/  SHF.R.S32.HI R142, RZ, 0x1f, R2 ;  /* 0x0000001fff8e7819 */ /* 0x000fe20000011402 */
[----:B------:R-:W1:Y:S01]  /*0a00*/  S2R R146, SR_TID.X ;  /* 0x0000000000927919 */ /* 0x000e620000002100 */
[----:B------:R-:W-:Y:S02]  /*0a10*/  MOV R211, UR20 ;  /* 0x0000001400d37c02 */ /* 0x000fe40008000f00 */
[----:B------:R-:W-:Y:S02]  /*0a20*/  MOV R198, 0x3f800000 ;  /* 0x3f80000000c67802 */ /* 0x000fe40000000f00 */
[----:B------:R-:W-:Y:S01]  /*0a30*/  ISETP.NE.AND P5, PT, R214, RZ, PT ;  /* 0x000000ffd600720c */ /* 0x000fe20003fa5270 */
[----:B------:R-:W2:Y:S01]  /*0a40*/  LDC.U8 R147, c[0x0][0x2a0] ;  /* 0x0000a800ff937b82 */ /* 0x000ea20000000000 */
[----:B0-----:R-:W-:-:S04]  /*0a50*/  @P3 LEA R140, P4, R2, R140, 0x1 ;  /* 0x0000008c028c3211 */ /* 0x001fc800078808ff */
[----:B------:R-:W-:-:S03]  /*0a60*/  @P3 LEA.HI.X R141, R2, R141, R142, 0x1, P4 ;  /* 0x0000008d028d3211 */ /* 0x000fc600020f0c8e */
[----:B------:R-:W0:Y:S02]  /*0a70*/  LDC.64 R142, c[0x0][0x258] ;  /* 0x00009600ff8e7b82 */ /* 0x000e240000000a00 */
[----:B------:R3:W4:Y:S06]  /*0a80*/  @P3 LDG.E.U16 R144, desc[UR4][R140.64] ;  /* 0x000000048c903981 */ /* 0x00072c000c1e1500 */
[----:B---3--:R-:W3:Y:S01]  /*0a90*/  LDC.64 R140, c[0x0][0x250] ;  /* 0x00009400ff8c7b82 */ /* 0x008ee20000000a00 */
[----:B0-----:R-:W-:-:S05]  /*0aa0*/  IMAD.WIDE R142, R2, 0x4, R142 ;  /* 0x00000004028e7825 */ /* 0x001fca00078e028e */
[----:B------:R0:W5:Y:S01]  /*0ab0*/  LDG.E R197, desc[UR4][R142.64] ;  /* 0x000000048ec57981 */ /* 0x000162000c1e1900 */
[----:B---3--:R-:W-:-:S05]  /*0ac0*/  IMAD.WIDE R140, R2, 0x4, R140 ;  /* 0x00000004028c7825 */ /* 0x008fca00078e028c */
[----:B------:R0:W5:Y:S01]  /*0ad0*/  LDG.E R201, desc[UR4][R140.64] ;  /* 0x000000048cc97981 */ /* 0x000162000c1e1900 */
[----:B-1----:R-:W-:Y:S01]  /*0ae0*/  LOP3.LUT R212, R146, 0x1f, RZ, 0xc0, !PT ;  /* 0x0000001f92d47812 */ /* 0x002fe200078ec0ff */
[----:B------:R-:W-:Y:S01]  /*0af0*/  BSSY B1, `(.L_x_782) ;  /* 0x000006d000017945 */ /* 0x000fe20003800000 */
[----:B------:R-:W-:Y:S01]  /*0b00*/  IMAD.MOV.U32 R204, RZ, RZ, RZ ;  /* 0x000000ffffcc7224 */ /* 0x000fe200078e00ff */
[----:B------:R-:W-:Y:S02]  /*0b10*/  MOV R203, RZ ;  /* 0x000000ff00cb7202 */ /* 0x000fe40000000f00 */
[----:B----4-:R-:W-:Y:S01]  /*0b20*/  @P3 SHF.L.U32 R198, R144, 0x10, RZ ;  /* 0x0000001090c63819 */ /* 0x010fe200000006ff */
[----:B------:R-:W-:-:S05]  /*0b30*/  IMAD R144, R2, R211, RZ ;  /* 0x000000d302907224 */ /* 0x000fca00078e02ff */
[----:B------:R-:W-:-:S04]  /*0b40*/  SHF.R.S32.HI R145, RZ, 0x1f, R144 ;  /* 0x0000001fff917819 */ /* 0x000fc80000011490 */
[----:B------:R-:W-:-:S04]  /*0b50*/  LEA.HI R145, R145, R144, RZ, 0x3 ;  /* 0x0000009091917211 */ /* 0x000fc800078f18ff */
[----:B------:R-:W-:-:S04]  /*0b60*/  LEA.HI.SX32 R196, R145, R212, 0x1d ;  /* 0x000000d491c47211 */ /* 0x000fc800078feaff */
[----:B------:R-:W-:Y:S01]  /*0b70*/  MOV R202, R196 ;  /* 0x000000c400ca7202 */ /* 0x000fe20000000f00 */
[----:B0-2---:R-:W-:Y:S06]  /*0b80*/  @!P5 BRA `(.L_x_783) ;  /* 0x00000004008cd947 */ /* 0x005fec0003800000 */
[----:B------:R-:W0:Y:S01]  /*0b90*/  LDC.64 R4, c[0x0][0x2b8] ;  /* 0x0000ae00ff047b82 */ /* 0x000e220000000a00 */
[C---:B------:R-:W-:Y:S01]  /*0ba0*/  LEA R8, P4, R196.reuse, UR10, 0x4 ;  /* 0x0000000ac4087c11 */ /* 0x040fe2000f8820ff */
[----:B------:R-:W2:Y:S03]  /*0bb0*/  LDL R209, [R1+0x4] ;  /* 0x0000040001d17983 */ /* 0x000ea60000100800 */
[----:B------:R-:W-:Y:S01]  /*0bc0*/  LEA.HI.X R9, R196, UR11, RZ, 0x4, P4 ;  /* 0x0000000bc4097c11 */ /* 0x000fe2000a0f24ff */
[----:B------:R-:W3:Y:S01]  /*0bd0*/  LDL R207, [R1] ;  /* 0x0000000001cf7983 */ /* 0x000ee20000100800 */
[----:B------:R-:W-:-:S04]  /*0be0*/  ISETP.NE.U32.AND P4, PT, RZ, UR8, PT ;  /* 0x00000008ff007c0c */ /* 0x000fc8000bf85070 */
[----:B------:R-:W4:Y:S01]  /*0bf0*/  LDG.E.128 R8, desc[UR4][R8.64] ;  /* 0x0000000408087981 */ /* 0x000f22000c1e1d00 */
[----:B------:R-:W-:Y:S01]  /*0c00*/  ISETP.NE.AND.EX P4, PT, RZ, UR9, PT, P4 ;  /* 0x00000009ff007c0c */ /* 0x000fe2000bf85340 */
[----:B0-----:R-:W-:-:S12]  /*0c10*/  IMAD.WIDE.U32 R4, R196, 0x10, R4 ;  /* 0x00000010c4047825 */ /* 0x001fd800078e0004 */
[----:B------:R-:W-:-:S04]  /*0c20*/  @P4 LEA R12, P5, R196, UR8, 0x4 ;  /* 0x00000008c40c4c11 */ /* 0x000fc8000f8a20ff */
[C---:B------:R-:W-:Y:S01]  /*0c30*/  @P4 LEA.HI.X R13, R196.reuse, UR9, RZ, 0x4, P5 ;  /* 0x00000009c40d4c11 */ /* 0x040fe2000a8f24ff */
[----:B------:R-:W2:Y:S04]  /*0c40*/  LDG.E.128 R4, desc[UR4][R4.64] ;  /* 0x0000000404047981 */ /* 0x000ea8000c1e1d00 */
[----:B------:R0:W5:Y:S01]  /*0c50*/  @P4 LDG.E.128 R120, desc[UR4][R12.64] ;  /* 0x000000040c784981 */ /* 0x000162000c1e1d00 */
[----:B------:R-:W-:-:S04]  /*0c60*/  LEA R158, P4, R196, UR12, 0x3 ;  /* 0x0000000cc49e7c11 */ /* 0x000fc8000f8818ff */
[----:B------:R-:W-:-:S06]  /*0c70*/  LEA.HI.X R159, R196, UR13, RZ, 0x3, P4 ;  /* 0x0000000dc49f7c11 */ /* 0x000fcc000a0f1cff */
[----:B------:R-:W5:Y:S01]  /*0c80*/  LDG.E.64 R158, desc[UR4][R158.64] ;  /* 0x000000049e9e7981 */ /* 0x000f62000c1e1b00 */
[----:B------:R-:W-:-:S04]  /*0c90*/  ISETP.NE.AND P4, PT, R147, RZ, PT ;  /* 0x000000ff9300720c */ /* 0x000fc80003f85270 */
[----:B-----5:R-:W-:Y:S02]  /*0ca0*/  FSEL R3, R201, RZ, !P4 ;  /* 0x000000ffc9037208 */ /* 0x020fe40006000000 */
[----:B----4-:R-:W-:Y:S02]  /*0cb0*/  PRMT R140, R8, 0x7632, R140 ;  /* 0x00007632088c7816 */ /* 0x010fe4000000008c */
[C---:B------:R-:W-:Y:S02]  /*0cc0*/  PRMT R141, R9.reuse, 0x7632, R141 ;  /* 0x00007632098d7816 */ /* 0x040fe4000000008d */
[----:B------:R-:W-:Y:S02]  /*0cd0*/  SHF.L.U32 R146, R9, 0x10, RZ ;  /* 0x0000001009927819 */ /* 0x000fe400000006ff */
[----:B------:R-:W-:Y:S02]  /*0ce0*/  PRMT R9, R10, 0x7632, R9 ;  /* 0x000076320a097816 */ /* 0x000fe40000000009 */
[----:B0-----:R-:W-:-:S02]  /*0cf0*/  PRMT R12, R11, 0x7632, R12 ;  /* 0x000076320b0c7816 */ /* 0x001fc4000000000c */
[----:B------:R-:W-:Y:S01]  /*0d00*/  SHF.L.U32 R0, R8, 0x10, RZ ;  /* 0x0000001008007819 */ /* 0x000fe200000006ff */
[----:B------:R-:W-:Y:S01]  /*0d10*/  IMAD.U32 R8, R140, 0x10000, RZ ;  /* 0x000100008c087824 */ /* 0x000fe200078e00ff */
        /* <DEDUP_REMOVED lines=13> */
[C---:B--2---:R-:W-:Y:S01]  /*0df0*/  SHF.L.U32 R3, R4.reuse, 0x10, RZ ;  /* 0x0000001004037819 */ /* 0x044fe200000006ff */
[----:B------:R-:W-:Y:S01]  /*0e00*/  FMUL.FTZ R0, R197, R0 ;  /* 0x00000000c5007220 */ /* 0x000fe20000410000 */
[----:B------:R-:W-:Y:S01]  /*0e10*/  PRMT R202, R4, 0x7632, R202 ;  /* 0x0000763204ca7816 */ /* 0x000fe200000000ca */
[----:B------:R-:W-:Y:S01]  /*0e20*/  IMAD.U32 R9, R7, 0x10000, RZ ;  /* 0x0001000007097824 */ /* 0x000fe200078e00ff */
[----:B------:R-:W-:-:S02]  /*0e30*/  PRMT R13, R6, 0x7632, R13 ;  /* 0x00007632060d7816 */ /* 0x000fc4000000000d */
[----:B------:R-:W-:Y:S01]  /*0e40*/  SHF.L.U32 R141, R6, 0x10, RZ ;  /* 0x00000010068d7819 */ /* 0x000fe200000006ff */
[----:B------:R-:W-:Y:S01]  /*0e50*/  FMUL.FTZ R6, R197, R142 ;  /* 0x0000008ec5067220 */ /* 0x000fe20000410000 */
[----:B------:R-:W-:Y:S01]  /*0e60*/  PRMT R11, R7, 0x7632, R11 ;  /* 0x00007632070b7816 */ /* 0x000fe2000000000b */
[----:B------:R-:W-:Y:S01]  /*0e70*/  FADD.FTZ R80, R80, R3 ;  /* 0x0000000350507221 */ /* 0x000fe20000010000 */
[----:B------:R-:W-:Y:S01]  /*0e80*/  SHF.L.U32 R202, R202, 0x10, RZ ;  /* 0x00000010caca7819 */ /* 0x000fe200000006ff */
[-C--:B------:R-:W-:Y:S01]  /*0e90*/  FFMA.FTZ R40, R0, R3.reuse, R40 ;  /* 0x0000000300287223 */ /* 0x080fe20000010028 */
[----:B------:R-:W-:Y:S01]  /*0ea0*/  FMUL.FTZ R3, R209, R3 ;  /* 0x00000003d1037220 */ /* 0x000fe20000410000 */
[----:B------:R-:W-:Y:S01]  /*0eb0*/  FMUL.FTZ R7, R197, R8 ;  /* 0x00000008c5077220 */ /* 0x000fe20000410000 */
[----:B------:R-:W-:Y:S01]  /*0ec0*/  FADD.FTZ R86, R86, R9 ;  /* 0x0000000956567221 */ /* 0x000fe20000010000 */
[-C--:B------:R-:W-:Y:S01]  /*0ed0*/  FFMA.FTZ R46, R6, R9.reuse, R46 ;  /* 0x00000009062e7223 */ /* 0x080fe2000001002e */
[----:B------:R-:W-:Y:S01]  /*0ee0*/  FMUL.FTZ R8, R248, R9 ;  /* 0x00000009f8087220 */ /* 0x000fe20000410000 */
[----:B------:R-:W-:Y:S01]  /*0ef0*/  PRMT R145, R5, 0x7632, R145 ;  /* 0x0000763205917816 */ /* 0x000fe20000000091 */
[----:B------:R-:W-:Y:S01]  /*0f00*/  FMUL.FTZ R9, R197, R140 ;  /* 0x0000008cc5097220 */ /* 0x000fe20000410000 */
[----:B------:R-:W-:Y:S01]  /*0f10*/  SHF.L.U32 R143, R5, 0x10, RZ ;  /* 0x00000010058f7819 */ /* 0x000fe200000006ff */
[----:B------:R-:W-:Y:S01]  /*0f20*/  FADD.FTZ R81, R81, R202 ;  /* 0x000000ca51517221 */ /* 0x000fe20000010000 */
[-C--:B------:R-:W-:Y:S01]  /*0f30*/  FFMA.FTZ R41, R7, R202.reuse, R41 ;  /* 0x000000ca07297223 */ /* 0x080fe20000010029 */
[----:B---3--:R-:W-:Y:S01]  /*0f40*/  FMUL.FTZ R209, R207, R202 ;  /* 0x000000cacfd17220 */ /* 0x008fe20000410000 */
[----:B------:R-:W-:Y:S01]  /*0f50*/  FADD.FTZ R140, RZ, R3 ;  /* 0x00000003ff8c7221 */ /* 0x000fe20000010000 */
[----:B------:R-:W-:Y:S01]  /*0f60*/  FFMA.FTZ R202, R0, R3, RZ ;  /* 0x0000000300ca7223 */ /* 0x000fe200000100ff */
[----:B------:R-:W-:Y:S01]  /*0f70*/  FMUL.FTZ R4, R197, R146 ;  /* 0x00000092c5047220 */ /* 0x000fe20000410000 */
[----:B------:R-:W-:Y:S01]  /*0f80*/  SHF.L.U32 R146, R145, 0x10, RZ ;  /* 0x0000001091927819 */ /* 0x000fe200000006ff */
[----:B------:R-:W-:Y:S01]  /*0f90*/  FMUL.FTZ R5, R197, R144 ;  /* 0x00000090c5057220 */ /* 0x000fe20000410000 */
        /* <DEDUP_REMOVED lines=8> */
[----:B------:R-:W-:Y:S01]  /*1020*/  FADD.FTZ R140, R11, R208 ;  /* 0x000000d00b8c7221 */ /* 0x000fe20000010000 */
[----:B------:R-:W-:Y:S01]  /*1030*/  FFMA.FTZ R146, R4, R208, R13 ;  /* 0x000000d004927223 */ /* 0x000fe2000001000d */
[----:B------:R-:W-:-:S02]  /*1040*/  FMUL.FTZ R206, R250, R141 ;  /* 0x0000008dface7220 */ /* 0x000fc40000410000 */
[----:B------:R-:W-:Y:S01]  /*1050*/  FADD.FTZ R13, R140, R207 ;  /* 0x000000cf8c0d7221 */ /* 0x000fe20000010000 */
[----:B------:R-:W-:Y:S01]  /*1060*/  FFMA.FTZ R146, R9, R207, R146 ;  /* 0x000000cf09927223 */ /* 0x000fe20000010092 */
[----:B------:R-:W-:Y:S01]  /*1070*/  FMUL.FTZ R10, R197, R10 ;  /* 0x0000000ac50a7220 */ /* 0x000fe20000410000 */
[----:B------:R-:W-:Y:S01]  /*1080*/  FMUL.FTZ R11, R249, R144 ;  /* 0x00000090f90b7220 */ /* 0x000fe20000410000 */
[----:B------:R-:W-:Y:S01]  /*1090*/  FADD.FTZ R140, R13, R206 ;  /* 0x000000ce0d8c7221 */ /* 0x000fe20000010000 */
[C---:B------:R-:W-:Y:S01]  /*10a0*/  FFMA.FTZ R13, R5.reuse, R206, R146 ;  /* 0x000000ce050d7223 */ /* 0x040fe20000010092 */
        /* <DEDUP_REMOVED lines=16> */
[----:B------:R-:W-:-:S07]  /*11b0*/  IADD3 R202, R196, 0x20, RZ ;  /* 0x00000020c4ca7810 */ /* 0x000fce0007ffe0ff */
.L_x_783:
[----:B------:R-:W-:Y:S05]  /*11c0*/  BSYNC B1 ;  /* 0x0000000000017941 */ /* 0x000fea0003800000 */
.L_x_782:
[----:B------:R-:W-:Y:S04]  /*11d0*/  BSSY B1, `(.L_x_784) ;  /* 0x0000063000017945 */ /* 0x000fe80003800000 */
[----:B------:R-:W-:Y:S05]  /*11e0*/  @!P0 BRA `(.L_x_785) ;  /* 0x0000000400848947 */ /* 0x000fea0003800000 */
[----:B------:R-:W0:Y:S01]  /*11f0*/  LDC.64 R16, c[0x0][0x2b8] ;  /* 0x0000ae00ff107b82 */ /* 0x000e220000000a00 */
[----:B------:R-:W-:-:S04]  /*1200*/  LEA R20, P4, R202, UR10, 0x4 ;  /* 0x0000000aca147c11 */ /* 0x000fc8000f8820ff */
[----:B------:R-:W-:Y:S02]  /*1210*/  LEA.HI.X R21, R202, UR11, RZ, 0x4, P4 ;  /* 0x0000000bca157c11 */ /* 0x000fe4000a0f24ff */
[----:B------:R-:W-:-:S04]  /*1220*/  ISETP.NE.U32.AND P4, PT, RZ, UR8, PT ;  /* 0x00000008ff007c0c */ /* 0x000fc8000bf85070 */
[----:B------:R-:W2:Y:S01]  /*1230*/  LDG.E.128 R20, desc[UR4][R20.64] ;  /* 0x0000000414147981 */ /* 0x000ea2000c1e1d00 */
[----:B------:R-:W-:Y:S01]  /*1240*/  ISETP.NE.AND.EX P4, PT, RZ, UR9, PT, P4 ;  /* 0x00000009ff007c0c */ /* 0x000fe2000bf85340 */
[----:B0-----:R-:W-:-:S12]  /*1250*/  IMAD.WIDE.U32 R16, R202, 0x10, R16 ;  /* 0x00000010ca107825 */ /* 0x001fd800078e0010 */
[----:B------:R-:W-:-:S04]  /*1260*/  @P4 LEA R14, P5, R202, UR8, 0x4 ;  /* 0x00000008ca0e4c11 */ /* 0x000fc8000f8a20ff */
[C---:B------:R-:W-:Y:S01]  /*1270*/  @P4 LEA.HI.X R15, R202.reuse, UR9, RZ, 0x4, P5 ;  /* 0x00000009ca0f4c11 */ /* 0x040fe2000a8f24ff */
[----:B------:R-:W3:Y:S04]  /*1280*/  LDG.E.128 R16, desc[UR4][R16.64] ;  /* 0x0000000410107981 */ /* 0x000ee8000c1e1d00 */
[----:B------:R0:W5:Y:S01]  /*1290*/  @P4 LDG.E.128 R124, desc[UR4][R14.64] ;  /* 0x000000040e7c4981 */ /* 0x000162000c1e1d00 */
[----:B------:R-:W-:-:S04]  /*12a0*/  LEA R156, P4, R202, UR12, 0x3 ;  /* 0x0000000cca9c7c11 */ /* 0x000fc8000f8818ff */
[----:B------:R-:W-:-:S06]  /*12b0*/  LEA.HI.X R157, R202, UR13, RZ, 0x3, P4 ;  /* 0x0000000dca9d7c11 */ /* 0x000fcc000a0f1cff */
[----:B------:R-:W5:Y:S01]  /*12c0*/  LDG.E.64 R156, desc[UR4][R156.64] ;  /* 0x000000049c9c7981 */ /* 0x000f62000c1e1b00 */
[----:B------:R-:W-:-:S04]  /*12d0*/  ISETP.NE.AND P4, PT, R147, RZ, PT ;  /* 0x000000ff9300720c */ /* 0x000fc80003f85270 */
[----:B-----5:R-:W-:Y:S02]  /*12e0*/  FSEL R140, R201, RZ, !P4 ;  /* 0x000000ffc98c7208 */ /* 0x020fe40006000000 */
[----:B------:R-:W-:Y:S02]  /*12f0*/  IADD3 R202, R202, 0x20, RZ ;  /* 0x00000020caca7810 */ /* 0x000fe40007ffe0ff */
[C---:B--2---:R-:W-:Y:S02]  /*1300*/  PRMT R24, R20.reuse, 0x7632, R24 ;  /* 0x0000763214187816 */ /* 0x044fe40000000018 */
[----:B------:R-:W-:Y:S02]  /*1310*/  SHF.L.U32 R25, R20, 0x10, RZ ;  /* 0x0000001014197819 */ /* 0x000fe400000006ff */
[C---:B------:R-:W-:Y:S01]  /*1320*/  PRMT R141, R21.reuse, 0x7632, R141 ;  /* 0x00007632158d7816 */ /* 0x040fe2000000008d */
[----:B------:R-:W-:Y:S01]  /*1330*/  IMAD.U32 R21, R21, 0x10000, RZ ;  /* 0x0001000015157824 */ /* 0x000fe200078e00ff */
[----:B------:R-:W-:Y:S01]  /*1340*/  PRMT R20, R22, 0x7632, R20 ;  /* 0x0000763216147816 */ /* 0x000fe20000000014 */
[----:B0-----:R-:W-:Y:S01]  /*1350*/  FADD.FTZ R14, -R140, R25 ;  /* 0x000000198c0e7221 */ /* 0x001fe20000010100 */
[----:B------:R-:W-:Y:S01]  /*1360*/  SHF.L.U32 R143, R22, 0x10, RZ ;  /* 0x00000010168f7819 */ /* 0x000fe200000006ff */
[----:B------:R-:W-:Y:S01]  /*1370*/  FADD.FTZ R146, -R140, R21 ;  /* 0x000000158c927221 */ /* 0x000fe20000010100 */
[----:B------:R-:W-:-:S02]  /*1380*/  SHF.L.U32 R15, R24, 0x10, RZ ;  /* 0x00000010180f7819 */ /* 0x000fc400000006ff */
[C---:B------:R-:W-:Y:S02]  /*1390*/  PRMT R22, R23.reuse, 0x7632, R22 ;  /* 0x0000763217167816 */ /* 0x040fe40000000016 */
[----:B------:R-:W-:Y:S02]  /*13a0*/  SHF.L.U32 R23, R23, 0x10, RZ ;  /* 0x0000001017177819 */ /* 0x000fe400000006ff */
[----:B------:R-:W-:Y:S01]  /*13b0*/  SHF.L.U32 R21, R20, 0x10, RZ ;  /* 0x0000001014157819 */ /* 0x000fe200000006ff */
[----:B------:R-:W-:Y:S01]  /*13c0*/  FADD.FTZ R20, -R140, R15 ;  /* 0x0000000f8c147221 */ /* 0x000fe20000010100 */
[----:B------:R-:W-:Y:S01]  /*13d0*/  SHF.L.U32 R141, R141, 0x10, RZ ;  /* 0x000000108d8d7819 */ /* 0x000fe200000006ff */
[C---:B---3--:R-:W-:Y:S01]  /*13e0*/  IMAD.U32 R205, R16.reuse, 0x10000, RZ ;  /* 0x0001000010cd7824 */ /* 0x048fe200078e00ff */
[----:B------:R-:W-:Y:S01]  /*13f0*/  PRMT R200, R16, 0x7632, R200 ;  /* 0x0000763210c87816 */ /* 0x000fe200000000c8 */
[----:B------:R-:W-:Y:S01]  /*1400*/  FMUL.FTZ R14, R197, R14 ;  /* 0x0000000ec50e7220 */ /* 0x000fe20000410000 */
[----:B------:R-:W-:Y:S01]  /*1410*/  SHF.L.U32 R25, R22, 0x10, RZ ;  /* 0x0000001016197819 */ /* 0x000fe200000006ff */
[C---:B------:R-:W-:Y:S01]  /*1420*/  FADD.FTZ R142, -R140.reuse, R23 ;  /* 0x000000178c8e7221 */ /* 0x040fe20000010100 */
[C---:B------:R-:W-:Y:S01]  /*1430*/  FADD.FTZ R24, -R140.reuse, R21 ;  /* 0x000000158c187221 */ /* 0x040fe20000010100 */
[C---:B------:R-:W-:Y:S01]  /*1440*/  PRMT R23, R19.reuse, 0x7632, R23 ;  /* 0x0000763213177816 */ /* 0x040fe20000000017 */
[C---:B------:R-:W-:Y:S01]  /*1450*/  FADD.FTZ R144, -R140.reuse, R143 ;  /* 0x0000008f8c907221 */ /* 0x040fe20000010100 */
[----:B------:R-:W-:Y:S01]  /*1460*/  SHF.L.U32 R21, R19, 0x10, RZ ;  /* 0x0000001013157819 */ /* 0x000fe200000006ff */
[----:B------:R-:W-:Y:S01]  /*1470*/  FADD.FTZ R22, -R140, R141 ;  /* 0x0000008d8c167221 */ /* 0x000fe20000010100 */
[----:B------:R-:W-:Y:S01]  /*1480*/  SHF.L.U32 R200, R200, 0x10, RZ ;  /* 0x00000010c8c87819 */ /* 0x000fe200000006ff */
[----:B------:R-:W-:Y:S01]  /*1490*/  FADD.FTZ R88, R88, R205 ;  /* 0x000000cd58587221 */ /* 0x000fe20000010000 */
[-C--:B------:R-:W-:Y:S01]  /*14a0*/  FFMA.FTZ R48, R14, R205.reuse, R48 ;  /* 0x000000cd0e307223 */ /* 0x080fe20000010030 */
[----:B------:R-:W-:Y:S01]  /*14b0*/  FMUL.FTZ R19, R197, R20 ;  /* 0x00000014c5137220 */ /* 0x000fe20000410000 */
[----:B------:R-:W-:Y:S01]  /*14c0*/  FADD.FTZ R140, -R140, R25 ;  /* 0x000000198c8c7221 */ /* 0x000fe20000010100 */
[C---:B------:R-:W-:Y:S01]  /*14d0*/  PRMT R16, R17.reuse, 0x7632, R16 ;  /* 0x0000763211107816 */ /* 0x040fe20000000010 */
[----:B------:R-:W-:Y:S01]  /*14e0*/  FMUL.FTZ R205, R246, R205 ;  /* 0x000000cdf6cd7220 */ /* 0x000fe20000410000 */
[----:B------:R-:W-:-:S02]  /*14f0*/  SHF.L.U32 R199, R17, 0x10, RZ ;  /* 0x0000001011c77819 */ /* 0x000fc400000006ff */
[C---:B------:R-:W-:Y:S02]  /*1500*/  PRMT R17, R18.reuse, 0x7632, R17 ;  /* 0x0000763212117816 */ /* 0x040fe40000000011 */
[----:B------:R-:W-:Y:S01]  /*1510*/  SHF.L.U32 R25, R18, 0x10, RZ ;  /* 0x0000001012197819 */ /* 0x000fe200000006ff */
[C---:B------:R-:W-:Y:S01]  /*1520*/  FMUL.FTZ R18, R197.reuse, R142 ;  /* 0x0000008ec5127220 */ /* 0x040fe20000410000 */
[----:B------:R-:W-:Y:S01]  /*1530*/  FMUL.FTZ R15, R197, R146 ;  /* 0x00000092c50f7220 */ /* 0x000fe20000410000 */
[----:B------:R-:W-:Y:S02]  /*1540*/  IMAD.U32 R142, R23, 0x10000, RZ ;  /* 0x00010000178e7824 */ /* 0x000fe400078e00ff */
[----:B------:R-:W-:Y:S01]  /*1550*/  FADD.FTZ R89, R89, R200 ;  /* 0x000000c859597221 */ /* 0x000fe20000010000 */
[-C--:B------:R-:W-:Y:S01]  /*1560*/  FFMA.FTZ R49, R19, R200.reuse, R49 ;  /* 0x000000c813317223 */ /* 0x080fe20000010031 */
[----:B------:R-:W-:Y:S01]  /*1570*/  FADD.FTZ R23, R204, R205 ;  /* 0x000000cdcc177221 */ /* 0x000fe20000010000 */
[----:B------:R-:W-:Y:S01]  /*1580*/  FMUL.FTZ R200, R245, R200 ;  /* 0x000000c8f5c87220 */ /* 0x000fe20000410000 */
[----:B------:R-:W-:Y:S01]  /*1590*/  FFMA.FTZ R204, R14, R205, R203 ;  /* 0x000000cd0ecc7223 */ /* 0x000fe200000100cb */
[----:B------:R-:W-:Y:S01]  /*15a0*/  SHF.L.U32 R146, R16, 0x10, RZ ;  /* 0x0000001010927819 */ /* 0x000fe200000006ff */
[----:B------:R-:W-:Y:S01]  /*15b0*/  FADD.FTZ R90, R90, R199 ;  /* 0x000000c75a5a7221 */ /* 0x000fe20000010000 */
[----:B------:R-:W-:Y:S01]  /*15c0*/  FMUL.FTZ R16, R197, R144 ;  /* 0x00000090c5107220 */ /* 0x000fe20000410000 */
[-C--:B------:R-:W-:Y:S01]  /*15d0*/  FFMA.FTZ R50, R15, R199.reuse, R50 ;  /* 0x000000c70f327223 */ /* 0x080fe20000010032 */
        /* <DEDUP_REMOVED lines=11> */
[-C--:B------:R-:W-:Y:S01]  /*1690*/  FMUL.FTZ R22, R243, R146.reuse ;  /* 0x00000092f3167220 */ /* 0x080fe20000410000 */
[----:B------:R-:W-:Y:S01]  /*16a0*/  FADD.FTZ R25, R23, R199 ;  /* 0x000000c717197221 */ /* 0x000fe20000010000 */
[----:B------:R-:W-:Y:S01]  /*16b0*/  FFMA.FTZ R204, R15, R199, R204 ;  /* 0x000000c70fcc7223 */ /* 0x000fe200000100cc */
        /* <DEDUP_REMOVED lines=9> */
[----:B------:R-:W-:-:S03]  /*1750*/  FFMA.FTZ R144, R16, R17, R25 ;  /* 0x0000001110907223 */ /* 0x000fc60000010019 */
[----:B------:R-:W-:Y:S01]  /*1760*/  FADD.FTZ R141, R141, R24 ;  /* 0x000000188d8d7221 */ /* 0x000fe20000010000 */
[----:B------:R-:W-:Y:S01]  /*1770*/  FFMA.FTZ R143, R23, R24, R144 ;  /* 0x00000018178f7223 */ /* 0x000fe20000010090 */
[----:B------:R-:W-:Y:S01]  /*1780*/  FMUL.FTZ R25, R197, R140 ;  /* 0x0000008cc5197220 */ /* 0x000fe20000410000 */
[----:B------:R-:W-:Y:S01]  /*1790*/  FMUL.FTZ R155, R239, R142 ;  /* 0x0000008eef9b7220 */ /* 0x000fe20000410000 */
[----:B------:R-:W-:Y:S01]  /*17a0*/  FADD.FTZ R204, R141, R20 ;  /* 0x000000148dcc7221 */ /* 0x000fe20000010000 */
[----:B------:R-:W-:Y:S01]  /*17b0*/  FFMA.FTZ R140, R18, R20, R143 ;  /* 0x00000014128c7223 */ /* 0x000fe2000001008f */
[----:B------:R-:W-:Y:S01]  /*17c0*/  FADD.FTZ R95, R95, R142 ;  /* 0x0000008e5f5f7221 */ /* 0x000fe20000010000 */
[C---:B------:R-:W-:Y:S01]  /*17d0*/  FFMA.FTZ R55, R25.reuse, R142, R55 ;  /* 0x0000008e19377223 */ /* 0x040fe20000010037 */
[----:B------:R-:W-:Y:S01]  /*17e0*/  FADD.FTZ R204, R204, R155 ;  /* 0x0000009bcccc7221 */ /* 0x000fe20000010000 */
[----:B------:R-:W-:-:S07]  /*17f0*/  FFMA.FTZ R203, R25, R155, R140 ;  /* 0x0000009b19cb7223 */ /* 0x000fce000001008c */
.L_x_785:
[----:B------:R-:W-:Y:S05]  /*1800*/  BSYNC B1 ;  /* 0x0000000000017941 */ /* 0x000fea0003800000 */
.L_x_784:
        /* <DEDUP_REMOVED lines=21> */
[C---:B------:R-:W-:Y:S02]  /*1960*/  PRMT R140, R32.reuse, 0x7632, R140 ;  /* 0x00007632208c7816 */ /* 0x040fe4000000008c */
[----:B------:R-:W-:Y:S01]  /*1970*/  SHF.L.U32 R141, R32, 0x10, RZ ;  /* 0x00000010208d7819 */ /* 0x000fe200000006ff */
[----:B------:R-:W-:Y:S01]  /*1980*/  FADD.FTZ R144, -R152, R33 ;  /* 0x0000002198907221 */ /* 0x000fe20000010100 */
[----:B------:R-:W-:-:S02]  /*1990*/  PRMT R32, R34, 0x7632, R32 ;  /* 0x0000763222207816 */ /* 0x000fc40000000020 */
[----:B------:R-:W-:Y:S01]  /*19a0*/  SHF.L.U32 R143, R34, 0x10, RZ ;  /* 0x00000010228f7819 */ /* 0x000fe200000006ff */
[----:B------:R-:W-:Y:S01]  /*19b0*/  IMAD.U32 R33, R142, 0x10000, RZ ;  /* 0x000100008e217824 */ /* 0x000fe200078e00ff */
[C---:B------:R-:W-:Y:S02]  /*19c0*/  PRMT R34, R35.reuse, 0x7632, R34 ;  /* 0x0000763223227816 */ /* 0x040fe40000000022 */
[----:B0-----:R-:W-:Y:S02]  /*19d0*/  SHF.L.U32 R27, R140, 0x10, RZ ;  /* 0x000000108c1b7819 */ /* 0x001fe400000006ff */
[----:B------:R-:W-:Y:S01]  /*19e0*/  SHF.L.U32 R145, R35, 0x10, RZ ;  /* 0x0000001023917819 */ /* 0x000fe200000006ff */
[----:B------:R-:W-:Y:S01]  /*19f0*/  FADD.FTZ R26, -R152, R141 ;  /* 0x0000008d981a7221 */ /* 0x000fe20000010100 */
[----:B------:R-:W-:Y:S01]  /*1a00*/  SHF.L.U32 R35, R32, 0x10, RZ ;  /* 0x0000001020237819 */ /* 0x000fe200000006ff */
[----:B------:R-:W-:Y:S01]  /*1a10*/  FADD.FTZ R142, -R152, R143 ;  /* 0x0000008f988e7221 */ /* 0x000fe20000010100 */
[----:B------:R-:W-:Y:S01]  /*1a20*/  SHF.L.U32 R141, R34, 0x10, RZ ;  /* 0x00000010228d7819 */ /* 0x000fe200000006ff */
[C---:B------:R-:W-:Y:S01]  /*1a30*/  FADD.FTZ R34, -R152.reuse, R27 ;  /* 0x0000001b98227221 */ /* 0x040fe20000010100 */
[C---:B------:R-:W-:Y:S01]  /*1a40*/  FADD.FTZ R148, -R152.reuse, R33 ;  /* 0x0000002198947221 */ /* 0x040fe20000010100 */
[----:B------:R-:W-:Y:S01]  /*1a50*/  FADD.FTZ R32, -R152, R145 ;  /* 0x0000009198207221 */ /* 0x000fe20000010100 */
[C---:B---3--:R-:W-:Y:S01]  /*1a60*/  PRMT R146, R28.reuse, 0x7632, R146 ;  /* 0x000076321c927816 */ /* 0x048fe20000000092 */
[----:B------:R-:W-:Y:S01]  /*1a70*/  FMUL.FTZ R26, R197, R26 ;  /* 0x0000001ac51a7220 */ /* 0x000fe20000410000 */
[----:B------:R-:W-:-:S02]  /*1a80*/  SHF.L.U32 R27, R28, 0x10, RZ ;  /* 0x000000101c1b7819 */ /* 0x000fc400000006ff */
[----:B------:R-:W-:Y:S01]  /*1a90*/  PRMT R33, R30, 0x7632, R33 ;  /* 0x000076321e217816 */ /* 0x000fe20000000021 */
[----:B------:R-:W-:Y:S01]  /*1aa0*/  FADD.FTZ R150, -R152, R35 ;  /* 0x0000002398967221 */ /* 0x000fe20000010100 */
[C---:B------:R-:W-:Y:S02]  /*1ab0*/  PRMT R145, R29.reuse, 0x7632, R145 ;  /* 0x000076321d917816 */ /* 0x040fe40000000091 */
[----:B------:R-:W-:Y:S01]  /*1ac0*/  SHF.L.U32 R143, R29, 0x10, RZ ;  /* 0x000000101d8f7819 */ /* 0x000fe200000006ff */
[----:B------:R-:W-:Y:S01]  /*1ad0*/  FMUL.FTZ R29, R197, R142 ;  /* 0x0000008ec51d7220 */ /* 0x000fe20000410000 */
[----:B------:R-:W-:Y:S01]  /*1ae0*/  SHF.L.U32 R35, R31, 0x10, RZ ;  /* 0x000000101f237819 */ /* 0x000fe200000006ff */
[----:B------:R-:W-:Y:S01]  /*1af0*/  FMUL.FTZ R32, R197, R32 ;  /* 0x00000020c5207220 */ /* 0x000fe20000410000 */
[----:B------:R-:W-:Y:S01]  /*1b00*/  SHF.L.U32 R142, R33, 0x10, RZ ;  /* 0x00000010218e7819 */ /* 0x000fe200000006ff */
[----:B------:R-:W-:Y:S02]  /*1b10*/  IMAD.U32 R146, R146, 0x10000, RZ ;  /* 0x0001000092927824 */ /* 0x000fe400078e00ff */
[----:B------:R-:W-:Y:S01]  /*1b20*/  FADD.FTZ R96, R96, R27 ;  /* 0x0000001b60607221 */ /* 0x000fe20000010000 */
[-C--:B------:R-:W-:Y:S01]  /*1b30*/  FFMA.FTZ R56, R26, R27.reuse, R56 ;  /* 0x0000001b1a387223 */ /* 0x080fe20000010038 */
[C---:B------:R-:W-:Y:S01]  /*1b40*/  FMUL.FTZ R33, R197.reuse, R34 ;  /* 0x00000022c5217220 */ /* 0x040fe20000410000 */
[----:B------:R-:W-:Y:S01]  /*1b50*/  FMUL.FTZ R27, R238, R27 ;  /* 0x0000001bee1b7220 */ /* 0x000fe20000410000 */
[----:B------:R-:W-:Y:S01]  /*1b60*/  FADD.FTZ R152, -R152, R141 ;  /* 0x0000008d98987221 */ /* 0x000fe20000010100 */
[----:B------:R-:W-:Y:S01]  /*1b70*/  SHF.L.U32 R141, R30, 0x10, RZ ;  /* 0x000000101e8d7819 */ /* 0x000fe200000006ff */
[----:B------:R-:W-:Y:S01]  /*1b80*/  FADD.FTZ R102, R102, R35 ;  /* 0x0000002366667221 */ /* 0x000fe20000010000 */
[-C--:B------:R-:W-:Y:S01]  /*1b90*/  FFMA.FTZ R62, R32, R35.reuse, R62 ;  /* 0x00000023203e7223 */ /* 0x080fe2000001003e */
[----:B------:R-:W-:Y:S01]  /*1ba0*/  FMUL.FTZ R34, R232, R35 ;  /* 0x00000023e8227220 */ /* 0x000fe20000410000 */
[----:B------:R-:W-:Y:S01]  /*1bb0*/  FMUL.FTZ R28, R197, R144 ;  /* 0x00000090c51c7220 */ /* 0x000fe20000410000 */
[----:B------:R-:W-:Y:S01]  /*1bc0*/  FADD.FTZ R97, R97, R146 ;  /* 0x0000009261617221 */ /* 0x000fe20000010000 */
[-C--:B------:R-:W-:Y:S01]  /*1bd0*/  FFMA.FTZ R57, R33, R146.reuse, R57 ;  /* 0x0000009221397223 */ /* 0x080fe20000010039 */
        /* <DEDUP_REMOVED lines=25> */
[----:B------:R-:W-:Y:S02]  /*1d70*/  SHF.L.U32 R140, R140, 0x10, RZ ;  /* 0x000000108c8c7819 */ /* 0x000fe400000006ff */
        /* <DEDUP_REMOVED lines=12> */
.L_x_787:
[----:B------:R-:W-:Y:S05]  /*1e40*/  BSYNC B1 ;  /* 0x0000000000017941 */ /* 0x000fea0003800000 */
.L_x_786:
[----:B------:R-:W-:Y:S04]  /*1e50*/  BSSY B1, `(.L_x_788) ;  /* 0x0000064000017945 */ /* 0x000fe80003800000 */
[----:B------:R-:W-:Y:S05]  /*1e60*/  @!P2 BRA `(.L_x_789) ;  /* 0x000000040088a947 */ /* 0x000fea0003800000 */
[----:B------:R-:W0:Y:S01]  /*1e70*/  LDC.64 R144, c[0x0][0x2b8] ;  /* 0x0000ae00ff907b82 */ /* 0x000e220000000a00 */
[----:B------:R-:W-:-:S04]  /*1e80*/  LEA R140, P4, R202, UR10, 0x4 ;  /* 0x0000000aca8c7c11 */ /* 0x000fc8000f8820ff */
[C---:B------:R-:W-:Y:S02]  /*1e90*/  LEA.HI.X R141, R202.reuse, UR11, RZ, 0x4, P4 ;  /* 0x0000000bca8d7c11 */ /* 0x040fe4000a0f24ff */
[----:B------:R-:W-:Y:S01]  /*1ea0*/  ISETP.NE.U32.AND P4, PT, RZ, UR8, PT ;  /* 0x00000008ff007c0c */ /* 0x000fe2000bf85070 */
[----:B------:R-:W1:Y:S03]  /*1eb0*/  LDC.U8 R179, c[0x0][0x2a0] ;  /* 0x0000a800ffb37b82 */ /* 0x000e660000000000 */
[----:B------:R-:W2:Y:S01]  /*1ec0*/  LDG.E.128 R140, desc[UR4][R140.64] ;  /* 0x000000048c8c7981 */ /* 0x000ea2000c1e1d00 */
[----:B------:R-:W-:Y:S01]  /*1ed0*/  ISETP.NE.AND.EX P4, PT, RZ, UR9, PT, P4 ;  /* 0x00000009ff007c0c */ /* 0x000fe2000bf85340 */
[----:B0-----:R-:W-:-:S12]  /*1ee0*/  IMAD.WIDE.U32 R144, R202, 0x10, R144 ;  /* 0x00000010ca907825 */ /* 0x001fd800078e0090 */
[----:B------:R-:W-:-:S04]  /*1ef0*/  @P4 LEA R162, P5, R202, UR8, 0x4 ;  /* 0x00000008caa24c11 */ /* 0x000fc8000f8a20ff */
[C---:B------:R-:W-:Y:S01]  /*1f00*/  @P4 LEA.HI.X R163, R202.reuse, UR9, RZ, 0x4, P5 ;  /* 0x00000009caa34c11 */ /* 0x040fe2000a8f24ff */
[----:B------:R-:W3:Y:S04]  /*1f10*/  LDG.E.128 R144, desc[UR4][R144.64] ;  /* 0x0000000490907981 */ /* 0x000ee8000c1e1d00 */
[----:B------:R0:W5:Y:S02]  /*1f20*/  @P4 LDG.E.128 R132, desc[UR4][R162.64] ;  /* 0x00000004a2844981 */ /* 0x000164000c1e1d00 */
[----:B0-----:R-:W-:-:S04]  /*1f30*/  LEA R162, P4, R202, UR12, 0x3 ;  /* 0x0000000ccaa27c11 */ /* 0x001fc8000f8818ff */
[----:B------:R-:W-:-:S06]  /*1f40*/  LEA.HI.X R163, R202, UR13, RZ, 0x3, P4 ;  /* 0x0000000dcaa37c11 */ /* 0x000fcc000a0f1cff */
[----:B------:R-:W5:Y:S01]  /*1f50*/  LDG.E.64 R162, desc[UR4][R162.64] ;  /* 0x00000004a2a27981 */ /* 0x000f62000c1e1b00 */
[----:B-1----:R-:W-:Y:S01]  /*1f60*/  ISETP.NE.AND P4, PT, R179, RZ, PT ;  /* 0x000000ffb300720c */ /* 0x002fe20003f85270 */
[----:B------:R-:W-:Y:S01]  /*1f70*/  VIADD R202, R202, 0x20 ;  /* 0x00000020caca7836 */ /* 0x000fe20000000000 */
[C---:B--2---:R-:W-:Y:S02]  /*1f80*/  PRMT R166, R140.reuse, 0x7632, R166 ;  /* 0x000076328ca67816 */ /* 0x044fe400000000a6 */
[----:B------:R-:W-:Y:S01]  /*1f90*/  SHF.L.U32 R167, R140, 0x10, RZ ;  /* 0x000000108ca77819 */ /* 0x000fe200000006ff */
[C---:B------:R-:W-:Y:S01]  /*1fa0*/  IMAD.U32 R173, R142.reuse, 0x10000, RZ ;  /* 0x000100008ead7824 */ /* 0x040fe200078e00ff */
[----:B-----5:R-:W-:Y:S02]  /*1fb0*/  FSEL R140, R201, RZ, !P4 ;  /* 0x000000ffc98c7208 */ /* 0x020fe40006000000 */
[----:B------:R-:W-:Y:S02]  /*1fc0*/  PRMT R168, R141, 0x7632, R168 ;  /* 0x000076328da87816 */ /* 0x000fe400000000a8 */
[----:B------:R-:W-:-:S02]  /*1fd0*/  PRMT R171, R142, 0x7632, R171 ;  /* 0x000076328eab7816 */ /* 0x000fc400000000ab */
[----:B------:R-:W-:Y:S01]  /*1fe0*/  PRMT R142, R143, 0x7632, R142 ;  /* 0x000076328f8e7816 */ /* 0x000fe2000000008e */
[----:B------:R-:W-:Y:S01]  /*1ff0*/  FADD.FTZ R154, -R140, R167 ;  /* 0x000000a78c9a7221 */ /* 0x000fe20000010100 */
[----:B------:R-:W-:Y:S02]  /*2000*/  SHF.L.U32 R169, R141, 0x10, RZ ;  /* 0x000000108da97819 */ /* 0x000fe400000006ff */
[----:B------:R-:W-:Y:S02]  /*2010*/  SHF.L.U32 R175, R143, 0x10, RZ ;  /* 0x000000108faf7819 */ /* 0x000fe400000006ff */
[----:B------:R-:W-:Y:S02]  /*2020*/  SHF.L.U32 R141, R166, 0x10, RZ ;  /* 0x00000010a68d7819 */ /* 0x000fe400000006ff */
[----:B------:R-:W-:Y:S02]  /*2030*/  SHF.L.U32 R143, R168, 0x10, RZ ;  /* 0x00000010a88f7819 */ /* 0x000fe400000006ff */
[----:B------:R-:W-:-:S02]  /*2040*/  SHF.L.U32 R171, R171, 0x10, RZ ;  /* 0x00000010abab7819 */ /* 0x000fc400000006ff */
[----:B------:R-:W-:Y:S01]  /*2050*/  SHF.L.U32 R167, R142, 0x10, RZ ;  /* 0x000000108ea77819 */ /* 0x000fe200000006ff */
[C---:B------:R-:W-:Y:S01]  /*2060*/  FADD.FTZ R170, -R140.reuse, R169 ;  /* 0x000000a98caa7221 */ /* 0x040fe20000010100 */
[C---:B------:R-:W-:Y:S01]  /*2070*/  FADD.FTZ R168, -R140.reuse, R173 ;  /* 0x000000ad8ca87221 */ /* 0x040fe20000010100 */
[C---:B------:R-:W-:Y:S01]  /*2080*/  FADD.FTZ R174, -R140.reuse, R175 ;  /* 0x000000af8cae7221 */ /* 0x040fe20000010100 */
[C---:B------:R-:W-:Y:S01]  /*2090*/  FADD.FTZ R172, -R140.reuse, R141 ;  /* 0x0000008d8cac7221 */ /* 0x040fe20000010100 */
[C---:B------:R-:W-:Y:S01]  /*20a0*/  FADD.FTZ R176, -R140.reuse, R143 ;  /* 0x0000008f8cb07221 */ /* 0x040fe20000010100 */
[C---:B------:R-:W-:Y:S01]  /*20b0*/  FADD.FTZ R142, -R140.reuse, R171 ;  /* 0x000000ab8c8e7221 */ /* 0x040fe20000010100 */
[----:B------:R-:W-:Y:S01]  /*20c0*/  FADD.FTZ R140, -R140, R167 ;  /* 0x000000a78c8c7221 */ /* 0x000fe20000010100 */
[C---:B---3--:R-:W-:Y:S02]  /*20d0*/  PRMT R143, R144.reuse, 0x7632, R143 ;  /* 0x00007632908f7816 */ /* 0x048fe4000000008f */
[----:B------:R-:W-:Y:S01]  /*20e0*/  SHF.L.U32 R167, R144, 0x10, RZ ;  /* 0x0000001090a77819 */ /* 0x000fe200000006ff */
[C---:B------:R-:W-:Y:S01]  /*20f0*/  FMUL.FTZ R154, R197.reuse, R154 ;  /* 0x0000009ac59a7220 */ /* 0x040fe20000410000 */
[C---:B------:R-:W-:Y:S01]  /*2100*/  PRMT R178, R146.reuse, 0x7632, R178 ;  /* 0x0000763292b27816 */ /* 0x040fe200000000b2 */
[----:B------:R-:W-:Y:S01]  /*2110*/  FMUL.FTZ R168, R197, R168 ;  /* 0x000000a8c5a87220 */ /* 0x000fe20000410000 */
[----:B------:R-:W-:Y:S01]  /*2120*/  SHF.L.U32 R141, R146, 0x10, RZ ;  /* 0x00000010928d7819 */ /* 0x000fe200000006ff */
[-C--:B------:R-:W-:Y:S01]  /*2130*/  FMUL.FTZ R166, R230, R167.reuse ;  /* 0x000000a7e6a67220 */ /* 0x080fe20000410000 */
[----:B------:R-:W-:Y:S01]  /*2140*/  SHF.L.U32 R146, R143, 0x10, RZ ;  /* 0x000000108f927819 */ /* 0x000fe200000006ff */
[----:B------:R-:W-:Y:S01]  /*2150*/  FADD.FTZ R104, R104, R167 ;  /* 0x000000a768687221 */ /* 0x000fe20000010000 */
[----:B------:R-:W-:Y:S01]  /*2160*/  FFMA.FTZ R64, R154, R167, R64 ;  /* 0x000000a79a407223 */ /* 0x000fe20000010040 */
[----:B------:R-:W-:Y:S01]  /*2170*/  FMUL.FTZ R167, R197, R170 ;  /* 0x000000aac5a77220 */ /* 0x000fe20000410000 */
[----:B------:R-:W-:Y:S01]  /*2180*/  PRMT R144, R145, 0x7632, R144 ;  /* 0x0000763291907816 */ /* 0x000fe20000000090 */
[----:B------:R-:W-:Y:S01]  /*2190*/  FADD.FTZ R108, R108, R141 ;  /* 0x0000008d6c6c7221 */ /* 0x000fe20000010000 */
[-C--:B------:R-:W-:Y:S01]  /*21a0*/  FFMA.FTZ R68, R168, R141.reuse, R68 ;  /* 0x0000008da8447223 */ /* 0x080fe20000010044 */
[----:B------:R-:W-:Y:S01]  /*21b0*/  FMUL.FTZ R170, R226, R141 ;  /* 0x0000008de2aa7220 */ /* 0x000fe20000410000 */
[C---:B------:R-:W-:Y:S01]  /*21c0*/  FMUL.FTZ R171, R197.reuse, R174 ;  /* 0x000000aec5ab7220 */ /* 0x040fe20000410000 */
[----:B------:R-:W-:Y:S01]  /*21d0*/  FMUL.FTZ R172, R197, R172 ;  /* 0x000000acc5ac7220 */ /* 0x000fe20000410000 */
[----:B------:R-:W-:-:S02]  /*21e0*/  IMAD.U32 R145, R145, 0x10000, RZ ;  /* 0x0001000091917824 */ /* 0x000fc400078e00ff */
[----:B------:R-:W-:Y:S01]  /*21f0*/  FADD.FTZ R141, R204, R166 ;  /* 0x000000a6cc8d7221 */ /* 0x000fe20000010000 */
[----:B------:R-:W-:Y:S01]  /*2200*/  FMUL.FTZ R174, R229, R146 ;  /* 0x00000092e5ae7220 */ /* 0x000fe20000410000 */
[----:B------:R-:W-:Y:S01]  /*2210*/  FFMA.FTZ R203, R154, R166, R203 ;  /* 0x000000a69acb7223 */ /* 0x000fe200000100cb */
[----:B------:R-:W-:Y:S01]  /*2220*/  SHF.L.U32 R144, R144, 0x10, RZ ;  /* 0x0000001090907819 */ /* 0x000fe200000006ff */
[----:B------:R-:W-:Y:S01]  /*2230*/  FADD.FTZ R105, R105, R146 ;  /* 0x0000009269697221 */ /* 0x000fe20000010000 */
[----:B------:R-:W-:Y:S01]  /*2240*/  FFMA.FTZ R65, R172, R146, R65 ;  /* 0x00000092ac417223 */ /* 0x000fe20000010041 */
        /* <DEDUP_REMOVED lines=36> */
.L_x_789:
[----:B------:R-:W-:Y:S05]  /*2490*/  BSYNC B1 ;  /* 0x0000000000017941 */ /* 0x000fea0003800000 */
.L_x_788:
[----:B------:R-:W-:Y:S01]  /*24a0*/  ISETP.NE.AND P4, PT, R213, RZ, PT ;  /* 0x000000ffd500720c */ /* 0x000fe20003f85270 */
[----:B------:R-:W-:-:S12]  /*24b0*/  BSSY B1, `(.L_x_790) ;  /* 0x0000063000017945 */ /* 0x000fd80003800000 */
[----:B------:R-:W-:Y:S05]  /*24c0*/  @!P4 BRA `(.L_x_791) ;  /* 0x000000040084c947 */ /* 0x000fea0003800000 */
[----:B------:R-:W0:Y:S08]  /*24d0*/  LDC.U8 R140, c[0x0][0x2a0] ;  /* 0x0000a800ff8c7b82 */ /* 0x000e300000000000 */
[----:B------:R-:W1:Y:S01]  /*24e0*/  LDC.64 R144, c[0x0][0x2b8] ;  /* 0x0000ae00ff907b82 */ /* 0x000e620000000a00 */
[----:B0-----:R-:W-:-:S04]  /*24f0*/  ISETP.NE.AND P4, PT, R140, RZ, PT ;  /* 0x000000ff8c00720c */ /* 0x001fc80003f85270 */
[----:B-----5:R-:W-:Y:S02]  /*2500*/  FSEL R194, R201, RZ, !P4 ;  /* 0x000000ffc9c27208 */ /* 0x020fe40006000000 */
[----:B------:R-:W-:-:S04]  /*2510*/  LEA R140, P4, R202, UR10, 0x4 ;  /* 0x0000000aca8c7c11 */ /* 0x000fc8000f8820ff */
[C---:B------:R-:W-:Y:S01]  /*2520*/  LEA.HI.X R141, R202.reuse, UR11, RZ, 0x4, P4 ;  /* 0x0000000bca8d7c11 */ /* 0x040fe2000a0f24ff */
[----:B-1----:R-:W-:Y:S01]  /*2530*/  IMAD.WIDE.U32 R144, R202, 0x10, R144 ;  /* 0x00000010ca907825 */ /* 0x002fe200078e0090 */
[----:B------:R-:W-:-:S04]  /*2540*/  ISETP.NE.U32.AND P4, PT, RZ, UR8, PT ;  /* 0x00000008ff007c0c */ /* 0x000fc8000bf85070 */
[----:B------:R-:W2:Y:S01]  /*2550*/  LDG.E.128 R140, desc[UR4][R140.64] ;  /* 0x000000048c8c7981 */ /* 0x000ea2000c1e1d00 */
[----:B------:R-:W-:-:S03]  /*2560*/  ISETP.NE.AND.EX P4, PT, RZ, UR9, PT, P4 ;  /* 0x00000009ff007c0c */ /* 0x000fc6000bf85340 */
[----:B------:R-:W3:Y:S10]  /*2570*/  LDG.E.128 R144, desc[UR4][R144.64] ;  /* 0x0000000490907981 */ /* 0x000ef4000c1e1d00 */
[----:B------:R-:W-:-:S04]  /*2580*/  @P4 LEA R164, P5, R202, UR8, 0x4 ;  /* 0x00000008caa44c11 */ /* 0x000fc8000f8a20ff */
[----:B------:R-:W-:-:S05]  /*2590*/  @P4 LEA.HI.X R165, R202, UR9, RZ, 0x4, P5 ;  /* 0x00000009caa54c11 */ /* 0x000fca000a8f24ff */
[----:B------:R0:W5:Y:S02]  /*25a0*/  @P4 LDG.E.128 R36, desc[UR4][R164.64] ;  /* 0x00000004a4244981 */ /* 0x000164000c1e1d00 */
[----:B0-----:R-:W-:-:S04]  /*25b0*/  LEA R164, P4, R202, UR12, 0x3 ;  /* 0x0000000ccaa47c11 */ /* 0x001fc8000f8818ff */
[----:B------:R-:W-:-:S06]  /*25c0*/  LEA.HI.X R165, R202, UR13, RZ, 0x3, P4 ;  /* 0x0000000dcaa57c11 */ /* 0x000fcc000a0f1cff */
[----:B------:R-:W5:Y:S01]  /*25d0*/  LDG.E.64 R164, desc[UR4][R164.64] ;  /* 0x00000004a4a47981 */ /* 0x000f62000c1e1b00 */
[C---:B--2---:R-:W-:Y:S02]  /*25e0*/  PRMT R181, R140.reuse, 0x7632, R181 ;  /* 0x000076328cb57816 */ /* 0x044fe400000000b5 */
[----:B------:R-:W-:Y:S02]  /*25f0*/  SHF.L.U32 R183, R140, 0x10, RZ ;  /* 0x000000108cb77819 */ /* 0x000fe400000006ff */
[----:B------:R-:W-:Y:S02]  /*2600*/  PRMT R140, R142, 0x7632, R140 ;  /* 0x000076328e8c7816 */ /* 0x000fe4000000008c */
[----:B------:R-:W-:Y:S02]  /*2610*/  PRMT R184, R141, 0x7632, R184 ;  /* 0x000076328db87816 */ /* 0x000fe400000000b8 */
[C---:B------:R-:W-:Y:S02]  /*2620*/  PRMT R186, R143.reuse, 0x7632, R186 ;  /* 0x000076328fba7816 */ /* 0x040fe400000000ba */
[----:B------:R-:W-:Y:S01]  /*2630*/  SHF.L.U32 R189, R143, 0x10, RZ ;  /* 0x000000108fbd7819 */ /* 0x000fe200000006ff */
[----:B------:R-:W-:Y:S01]  /*2640*/  IMAD.U32 R143, R140, 0x10000, RZ ;  /* 0x000100008c8f7824 */ /* 0x000fe200078e00ff */
[----:B------:R-:W-:Y:S01]  /*2650*/  SHF.L.U32 R181, R181, 0x10, RZ ;  /* 0x00000010b5b57819 */ /* 0x000fe200000006ff */
[----:B------:R-:W-:Y:S01]  /*2660*/  FADD.FTZ R210, -R194, R183 ;  /* 0x000000b7c2d27221 */ /* 0x000fe20000010100 */
[----:B------:R-:W-:-:S02]  /*2670*/  SHF.L.U32 R185, R141, 0x10, RZ ;  /* 0x000000108db97819 */ /* 0x000fc400000006ff */
[----:B------:R-:W-:Y:S01]  /*2680*/  SHF.L.U32 R141, R184, 0x10, RZ ;  /* 0x00000010b88d7819 */ /* 0x000fe200000006ff */
[----:B------:R-:W-:Y:S01]  /*2690*/  FADD.FTZ R188, -R194, R181 ;  /* 0x000000b5c2bc7221 */ /* 0x000fe20000010100 */
[----:B------:R-:W-:Y:S01]  /*26a0*/  SHF.L.U32 R187, R142, 0x10, RZ ;  /* 0x000000108ebb7819 */ /* 0x000fe200000006ff */
[--C-:B------:R-:W-:Y:S01]  /*26b0*/  FADD.FTZ R192, -R194, R143.reuse ;  /* 0x0000008fc2c07221 */ /* 0x100fe20000010100 */
[C---:B---3--:R-:W-:Y:S01]  /*26c0*/  PRMT R143, R144.reuse, 0x7632, R143 ;  /* 0x00007632908f7816 */ /* 0x048fe2000000008f */
[----:B------:R-:W-:Y:S01]  /*26d0*/  FMUL.FTZ R210, R197, R210 ;  /* 0x000000d2c5d27220 */ /* 0x000fe20000410000 */
[----:B------:R-:W-:Y:S01]  /*26e0*/  SHF.L.U32 R181, R144, 0x10, RZ ;  /* 0x0000001090b57819 */ /* 0x000fe200000006ff */
[C---:B------:R-:W-:Y:S01]  /*26f0*/  FADD.FTZ R182, -R194.reuse, R185 ;  /* 0x000000b9c2b67221 */ /* 0x040fe20000010100 */
[--C-:B------:R-:W-:Y:S01]  /*2700*/  FADD.FTZ R190, -R194, R141.reuse ;  /* 0x0000008dc2be7221 */ /* 0x100fe20000010100 */
[----:B------:R-:W-:Y:S01]  /*2710*/  PRMT R141, R146, 0x7632, R141 ;  /* 0x00007632928d7816 */ /* 0x000fe2000000008d */
[----:B------:R-:W-:Y:S01]  /*2720*/  FADD.FTZ R142, -R194, R187 ;  /* 0x000000bbc28e7221 */ /* 0x000fe20000010100 */
[----:B------:R-:W-:Y:S01]  /*2730*/  SHF.L.U32 R185, R146, 0x10, RZ ;  /* 0x0000001092b97819 */ /* 0x000fe200000006ff */
[----:B------:R-:W-:Y:S01]  /*2740*/  FADD.FTZ R72, R72, R181 ;  /* 0x000000b548487221 */ /* 0x000fe20000010000 */
[----:B------:R-:W-:Y:S01]  /*2750*/  SHF.L.U32 R146, R143, 0x10, RZ ;  /* 0x000000108f927819 */ /* 0x000fe200000006ff */
[-C--:B------:R-:W-:Y:S01]  /*2760*/  FFMA.FTZ R112, R210, R181.reuse, R112 ;  /* 0x000000b5d2707223 */ /* 0x080fe20000010070 */
[----:B------:R-:W-:Y:S01]  /*2770*/  FMUL.FTZ R187, R197, R188 ;  /* 0x000000bcc5bb7220 */ /* 0x000fe20000410000 */
[----:B------:R-:W-:Y:S01]  /*2780*/  SHF.L.U32 R183, R186, 0x10, RZ ;  /* 0x00000010bab77819 */ /* 0x000fe200000006ff */
[----:B------:R-:W-:Y:S01]  /*2790*/  FMUL.FTZ R181, R222, R181 ;  /* 0x000000b5deb57220 */ /* 0x000fe20000410000 */
[----:B------:R-:W-:Y:S01]  /*27a0*/  FADD.FTZ R186, -R194, R189 ;  /* 0x000000bdc2ba7221 */ /* 0x000fe20000010100 */
[----:B------:R-:W-:Y:S01]  /*27b0*/  PRMT R144, R145, 0x7632, R144 ;  /* 0x0000763291907816 */ /* 0x000fe20000000090 */
[----:B------:R-:W-:Y:S01]  /*27c0*/  FADD.FTZ R73, R73, R146 ;  /* 0x0000009249497221 */ /* 0x000fe20000010000 */
[----:B------:R-:W-:Y:S01]  /*27d0*/  SHF.L.U32 R145, R145, 0x10, RZ ;  /* 0x0000001091917819 */ /* 0x000fe200000006ff */
[-C--:B------:R-:W-:Y:S01]  /*27e0*/  FFMA.FTZ R113, R187, R146.reuse, R113 ;  /* 0x00000092bb717223 */ /* 0x080fe20000010071 */
[----:B------:R-:W-:Y:S01]  /*27f0*/  FMUL.FTZ R189, R221, R146 ;  /* 0x00000092ddbd7220 */ /* 0x000fe20000410000 */
[----:B------:R-:W-:Y:S01]  /*2800*/  FADD.FTZ R204, R204, R181 ;  /* 0x000000b5cccc7221 */ /* 0x000fe20000010000 */
[----:B------:R-:W-:Y:S01]  /*2810*/  FFMA.FTZ R146, R210, R181, R203 ;  /* 0x000000b5d2927223 */ /* 0x000fe200000100cb */
[----:B------:R-:W-:Y:S01]  /*2820*/  FADD.FTZ R194, -R194, R183 ;  /* 0x000000b7c2c27221 */ /* 0x000fe20000010100 */
[----:B------:R-:W-:Y:S01]  /*2830*/  FMUL.FTZ R183, R197, R142 ;  /* 0x0000008ec5b77220 */ /* 0x000fe20000410000 */
[----:B------:R-:W-:Y:S01]  /*2840*/  IMAD.U32 R144, R144, 0x10000, RZ ;  /* 0x0001000090907824 */ /* 0x000fe200078e00ff */
        /* <DEDUP_REMOVED lines=22> */
[----:B------:R-:W-:Y:S01]  /*29b0*/  SHF.L.U32 R140, R140, 0x10, RZ ;  /* 0x000000108c8c7819 */ /* 0x000fe200000006ff */
[C---:B------:R-:W-:Y:S01]  /*29c0*/  FMUL.FTZ R186, R197.reuse, R186 ;  /* 0x000000bac5ba7220 */ /* 0x040fe20000410000 */
        /* <DEDUP_REMOVED lines=17> */
.L_x_791:
[----:B------:R-:W-:Y:S05]  /*2ae0*/  BSYNC B1 ;  /* 0x0000000000017941 */ /* 0x000fea0003800000 */
.L_x_790:
        /* <DEDUP_REMOVED lines=8> */
[----:B0----5:R-:W-:Y:S01]  /*2b70*/  FADD.FTZ R201, R146, R144 ;  /* 0x0000009092c97221 */ /* 0x021fe20000010000 */
        /* <DEDUP_REMOVED lines=11> */
.L_x_815:
[----:B------:R-:W3:Y:S01]  /*2c30*/  LDC.U8 R140, c[0x0][0x2a0] ;  /* 0x0000a800ff8c7b82 */ /* 0x000ee20000000000 */
[----:B------:R-:W-:Y:S01]  /*2c40*/  ISETP.NE.AND P5, PT, R214, RZ, PT ;  /* 0x000000ffd600720c */ /* 0x000fe20003fa5270 */
[----:B-1----:R-:W-:Y:S01]  /*2c50*/  FADD.FTZ R146, R145, R146 ;  /* 0x0000009291927221 */ /* 0x002fe20000010000 */
[----:B--2---:R-:W-:Y:S01]  /*2c60*/  FADD.FTZ R144, R203, R144 ;  /* 0x00000090cb907221 */ /* 0x004fe20000010000 */
[----:B------:R-:W-:Y:S02]  /*2c70*/  BSSY B1, `(.L_x_793) ;  /* 0x0000074000017945 */ /* 0x000fe40003800000 */
[----:B------:R-:W-:Y:S01]  /*2c80*/  FMUL.FTZ R147, R146, UR14 ;  /* 0x0000000e92937c20 */ /* 0x000fe20008410000 */
[----:B------:R-:W-:Y:S01]  /*2c90*/  FMUL.FTZ R146, R144, UR14 ;  /* 0x0000000e90927c20 */ /* 0x000fe20008410000 */
[----:B---3--:R-:W-:-:S04]  /*2ca0*/  ISETP.NE.AND P4, PT, R140, RZ, PT ;  /* 0x000000ff8c00720c */ /* 0x008fc80003f85270 */
[----:B------:R-:W-:Y:S02]  /*2cb0*/  FSEL R147, R147, RZ, !P4 ;  /* 0x000000ff93937208 */ /* 0x000fe40006000000 */
[----:B------:R-:W-:Y:S07]  /*2cc0*/  @!P5 BRA `(.L_x_794) ;  /* 0x0000000400b8d947 */ /* 0x000fee0003800000 */
[----:B------:R-:W-:Y:S01]  /*2cd0*/  ISETP.NE.U32.AND P5, PT, RZ, UR8, PT ;  /* 0x00000008ff007c0c */ /* 0x000fe2000bfa5070 */
[-CC-:B------:R-:W-:Y:S01]  /*2ce0*/  FFMA.FTZ R141, R4, R146.reuse, R147.reuse ;  /* 0x00000092048d7223 */ /* 0x180fe20000010093 */
[----:B------:R-:W-:Y:S01]  /*2cf0*/  LOP3.LUT P4, RZ, R158, 0xff0000, RZ, 0xc0, !PT ;  /* 0x00ff00009eff7812 */ /* 0x000fe2000788c0ff */
[-C--:B------:R-:W-:Y:S01]  /*2d00*/  FFMA.FTZ R143, R5, R146.reuse, R147 ;  /* 0x00000092058f7223 */ /* 0x080fe20000010093 */
[----:B------:R-:W-:Y:S01]  /*2d10*/  ISETP.NE.AND.EX P5, PT, RZ, UR9, PT, P5 ;  /* 0x00000009ff007c0c */ /* 0x000fe2000bfa5350 */
[----:B------:R-:W-:Y:S01]  /*2d20*/  FADD.FTZ R140, R208, -R141 ;  /* 0x8000008dd08c7221 */ /* 0x000fe20000010000 */
[--C-:B------:R-:W-:Y:S01]  /*2d30*/  FFMA.FTZ R202, R10, R146, R147.reuse ;  /* 0x000000920aca7223 */ /* 0x100fe20000010093 */
[----:B------:R-:W-:Y:S02]  /*2d40*/  LOP3.LUT P6, RZ, R158, 0xff000000, RZ, 0xc0, !PT ;  /* 0xff0000009eff7812 */ /* 0x000fe400078cc0ff */
[----:B------:R-:W-:Y:S01]  /*2d50*/  FMUL.FTZ R141, R197, R140 ;  /* 0x0000008cc58d7220 */ /* 0x000fe20000410000 */
[----:B------:R-:W-:Y:S01]  /*2d60*/  FADD.FTZ R201, R11, -R202 ;  /* 0x800000ca0bc97221 */ /* 0x000fe20000010000 */
[----:B------:R-:W-:-:S03]  /*2d70*/  FFMA.FTZ R202, R0, R146, R147 ;  /* 0x0000009200ca7223 */ /* 0x000fc60000010093 */
[----:B------:R-:W-:Y:S01]  /*2d80*/  FMUL.FTZ R201, R197, R201 ;  /* 0x000000c9c5c97220 */ /* 0x000fe20000410000 */
[----:B------:R-:W-:Y:S02]  /*2d90*/  FADD.FTZ R202, R3, -R202 ;  /* 0x800000ca03ca7221 */ /* 0x000fe40000010000 */
[C---:B------:R-:W-:Y:S02]  /*2da0*/  @P5 SHF.L.U32 R140, R121.reuse, 0x10, RZ ;  /* 0x00000010798c5819 */ /* 0x040fe400000006ff */
[----:B------:R-:W-:-:S03]  /*2db0*/  @P5 PRMT R142, R121, 0x7632, R142 ;  /* 0x00007632798e5816 */ /* 0x000fc6000000008e */
[----:B------:R-:W-:Y:S01]  /*2dc0*/  @P5 FADD.FTZ R141, R141, R140 ;  /* 0x0000008c8d8d5221 */ /* 0x000fe20000010000 */
[----:B------:R-:W-:-:S03]  /*2dd0*/  @P5 SHF.L.U32 R142, R142, 0x10, RZ ;  /* 0x000000108e8e5819 */ /* 0x000fc600000006ff */
[----:B------:R-:W-:-:S04]  /*2de0*/  FMUL.FTZ R140, R141, R198 ;  /* 0x000000c68d8c7220 */ /* 0x000fc80000410000 */
[----:B------:R-:W-:-:S05]  /*2df0*/  FMUL.FTZ R140, R140, UR15 ;  /* 0x0000000f8c8c7c20 */ /* 0x000fca0008410000 */
[----:B------:R-:W-:Y:S01]  /*2e00*/  FSEL R144, R140, RZ, P4 ;  /* 0x000000ff8c907208 */ /* 0x000fe20002000000 */
[----:B------:R-:W-:Y:S01]  /*2e10*/  FADD.FTZ R140, R206, -R143 ;  /* 0x8000008fce8c7221 */ /* 0x000fe20000010000 */
[----:B------:R-:W-:-:S03]  /*2e20*/  LOP3.LUT P4, RZ, R159, 0xff, RZ, 0xc0, !PT ;  /* 0x000000ff9fff7812 */ /* 0x000fc6000788c0ff */
[----:B------:R-:W-:Y:S01]  /*2e30*/  FMUL.FTZ R143, R197, R140 ;  /* 0x0000008cc58f7220 */ /* 0x000fe20000410000 */
[----:B------:R-:W-:-:S05]  /*2e40*/  @P5 SHF.L.U32 R140, R122, 0x10, RZ ;  /* 0x000000107a8c5819 */ /* 0x000fca00000006ff */
[----:B------:R-:W-:Y:S01]  /*2e50*/  @P5 FADD.FTZ R143, R143, R140 ;  /* 0x0000008c8f8f5221 */ /* 0x000fe20000010000 */
[----:B------:R-:W-:-:S04]  /*2e60*/  FFMA.FTZ R140, R9, R146, R147 ;  /* 0x00000092098c7223 */ /* 0x000fc80000010093 */
[----:B------:R-:W-:-:S04]  /*2e70*/  FADD.FTZ R140, R207, -R140 ;  /* 0x8000008ccf8c7221 */ /* 0x000fc80000010000 */
[----:B0-----:R-:W-:Y:S01]  /*2e80*/  FMUL.FTZ R145, R197, R140 ;  /* 0x0000008cc5917220 */ /* 0x001fe20000410000 */
[----:B------:R-:W-:-:S03]  /*2e90*/  FMUL.FTZ R140, R143, R198 ;  /* 0x000000c68f8c7220 */ /* 0x000fc60000410000 */
[----:B------:R-:W-:Y:S01]  /*2ea0*/  @P5 FADD.FTZ R145, R145, R142 ;  /* 0x0000008e91915221 */ /* 0x000fe20000010000 */
[----:B------:R-:W-:-:S05]  /*2eb0*/  FMUL.FTZ R140, R140, UR15 ;  /* 0x0000000f8c8c7c20 */ /* 0x000fca0008410000 */
[----:B------:R-:W-:Y:S02]  /*2ec0*/  FSEL R142, R140, RZ, P4 ;  /* 0x000000ff8c8e7208 */ /* 0x000fe40002000000 */
[----:B------:R-:W-:-:S04]  /*2ed0*/  ISETP.NE.U32.AND P4, PT, RZ, UR16, PT ;  /* 0x00000010ff007c0c */ /* 0x000fc8000bf85070 */
[----:B------:R-:W-:-:S13]  /*2ee0*/  ISETP.NE.AND.EX P4, PT, RZ, UR17, PT, P4 ;  /* 0x00000011ff007c0c */ /* 0x000fda000bf85340 */
[----:B------:R-:W-:Y:S02]  /*2ef0*/  @P4 F2FP.BF16.F32.PACK_AB R141, RZ, R141 ;  /* 0x0000008dff8d423e */ /* 0x000fe400000010ff */
[----:B------:R-:W-:Y:S01]  /*2f00*/  @P4 F2FP.BF16.F32.PACK_AB R140, RZ, R143 ;  /* 0x0000008fff8c423e */ /* 0x000fe200000010ff */
[----:B------:R-:W-:Y:S01]  /*2f10*/  FMUL.FTZ R143, R145, R198 ;  /* 0x000000c6918f7220 */ /* 0x000fe20000410000 */
[----:B------:R-:W-:Y:S02]  /*2f20*/  @P4 PRMT R137, R141, 0x7610, R137 ;  /* 0x000076108d894816 */ /* 0x000fe40000000089 */
[----:B------:R-:W-:Y:S01]  /*2f30*/  @P4 F2FP.BF16.F32.PACK_AB R141, RZ, R145 ;  /* 0x00000091ff8d423e */ /* 0x000fe200000010ff */
[----:B------:R-:W-:Y:S01]  /*2f40*/  FMUL.FTZ R143, R143, UR15 ;  /* 0x0000000f8f8f7c20 */ /* 0x000fe20008410000 */
[----:B------:R-:W-:Y:S02]  /*2f50*/  @P5 PRMT R145, R122, 0x7632, R145 ;  /* 0x000076327a915816 */ /* 0x000fe40000000091 */
[----:B------:R-:W-:-:S02]  /*2f60*/  @P4 PRMT R138, R140, 0x7610, R138 ;  /* 0x000076108c8a4816 */ /* 0x000fc4000000008a */
[----:B------:R-:W-:Y:S02]  /*2f70*/  @P5 SHF.L.U32 R145, R145, 0x10, RZ ;  /* 0x0000001091915819 */ /* 0x000fe400000006ff */
[----:B------:R-:W-:Y:S02]  /*2f80*/  FSEL R143, R143, RZ, P6 ;  /* 0x000000ff8f8f7208 */ /* 0x000fe40003000000 */
[----:B------:R-:W-:Y:S01]  /*2f90*/  LOP3.LUT P6, RZ, R159, 0xff00, RZ, 0xc0, !PT ;  /* 0x0000ff009fff7812 */ /* 0x000fe200078cc0ff */
[----:B------:R-:W-:Y:S01]  /*2fa0*/  @P5 FADD.FTZ R201, R201, R145 ;  /* 0x00000091c9c95221 */ /* 0x000fe20000010000 */
[----:B------:R-:W-:Y:S02]  /*2fb0*/  @P4 PRMT R137, R137, 0x5410, R141 ;  /* 0x0000541089894816 */ /* 0x000fe4000000008d */
[----:B------:R-:W-:Y:S01]  /*2fc0*/  F2FP.BF16.F32.PACK_AB R141, R143, R144 ;  /* 0x000000908f8d723e */ /* 0x000fe200000010ff */
[----:B------:R-:W-:Y:S01]  /*2fd0*/  @P5 IMAD.U32 R144, R120, 0x10000, RZ ;  /* 0x0001000078905824 */ /* 0x000fe200078e00ff */
[----:B------:R-:W-:Y:S01]  /*2fe0*/  @P4 F2FP.BF16.F32.PACK_AB R145, RZ, R201 ;  /* 0x000000c9ff91423e */ /* 0x000fe200000010ff */
[----:B------:R-:W-:Y:S01]  /*2ff0*/  FMUL.FTZ R201, R201, R198 ;  /* 0x000000c6c9c97220 */ /* 0x000fe20000410000 */
[----:B------:R-:W-:-:S02]  /*3000*/  FFMA.FTZ R143, R6, R146, R147 ;  /* 0x00000092068f7223 */ /* 0x000fc40000010093 */
[----:B------:R-:W-:Y:S01]  /*3010*/  @P4 PRMT R138, R138, 0x5410, R145 ;  /* 0x000054108a8a4816 */ /* 0x000fe20000000091 */
[----:B------:R-:W-:Y:S01]  /*3020*/  FMUL.FTZ R140, R201, UR15 ;  /* 0x0000000fc98c7c20 */ /* 0x000fe20008410000 */
[----:B------:R-:W-:Y:S01]  /*3030*/  FMUL.FTZ R145, R197, R202 ;  /* 0x000000cac5917220 */ /* 0x000fe20000410000 */
[----:B------:R-:W-:-:S03]  /*3040*/  FFMA.FTZ R202, R7, R146, R147 ;  /* 0x0000009207ca7223 */ /* 0x000fc60000010093 */
[----:B------:R-:W-:Y:S01]  /*3050*/  FSEL R140, R140, RZ, P6 ;  /* 0x000000ff8c8c7208 */ /* 0x000fe20003000000 */
[--C-:B------:R-:W-:Y:S01]  /*3060*/  @P5 FADD.FTZ R145, R145, R144.reuse ;  /* 0x0000009091915221 */ /* 0x100fe20000010000 */
[----:B------:R-:W-:Y:S01]  /*3070*/  @P5 PRMT R144, R120, 0x7632, R144 ;  /* 0x0000763278905816 */ /* 0x000fe20000000090 */
[----:B------:R-:W-:Y:S01]  /*3080*/  FADD.FTZ R202, R209, -R202 ;  /* 0x800000cad1ca7221 */ /* 0x000fe20000010000 */
[----:B------:R-:W-:Y:S01]  /*3090*/  F2FP.BF16.F32.PACK_AB R142, R140, R142 ;  /* 0x0000008e8c8e723e */ /* 0x000fe200000010ff */
[----:B------:R-:W-:Y:S01]  /*30a0*/  FADD.FTZ R140, R8, -R143 ;  /* 0x8000008f088c7221 */ /* 0x000fe20000010000 */
[----:B------:R-:W-:Y:S01]  /*30b0*/  @P5 SHF.L.U32 R144, R144, 0x10, RZ ;  /* 0x0000001090905819 */ /* 0x000fe200000006ff */
[C---:B------:R-:W-:Y:S02]  /*30c0*/  FMUL.FTZ R201, R197.reuse, R202 ;  /* 0x000000cac5c97220 */ /* 0x040fe40000410000 */
[----:B------:R-:W-:Y:S01]  /*30d0*/  FMUL.FTZ R143, R197, R140 ;  /* 0x0000008cc58f7220 */ /* 0x000fe20000410000 */
[----:B------:R-:W-:Y:S01]  /*30e0*/  @P5 SHF.L.U32 R140, R123, 0x10, RZ ;  /* 0x000000107b8c5819 */ /* 0x000fe200000006ff */
[----:B------:R-:W-:Y:S01]  /*30f0*/  @P5 FADD.FTZ R201, R201, R144 ;  /* 0x00000090c9c95221 */ /* 0x000fe20000010000 */
[----:B------:R-:W-:-:S03]  /*3100*/  FFMA.FTZ R144, R12, R146, R147 ;  /* 0x000000920c907223 */ /* 0x000fc60000010093 */
[--C-:B------:R-:W-:Y:S01]  /*3110*/  @P5 FADD.FTZ R143, R143, R140.reuse ;  /* 0x0000008c8f8f5221 */ /* 0x100fe20000010000 */
[----:B------:R-:W-:Y:S01]  /*3120*/  @P5 PRMT R140, R123, 0x7632, R140 ;  /* 0x000076327b8c5816 */ /* 0x000fe2000000008c */
[----:B------:R-:W-:-:S03]  /*3130*/  FADD.FTZ R144, R13, -R144 ;  /* 0x800000900d907221 */ /* 0x000fc60000010000 */
[----:B------:R-:W-:Y:S01]  /*3140*/  @P5 SHF.L.U32 R140, R140, 0x10, RZ ;  /* 0x000000108c8c5819 */ /* 0x000fe200000006ff */
[----:B------:R-:W-:-:S04]  /*3150*/  FMUL.FTZ R144, R197, R144 ;  /* 0x00000090c5907220 */ /* 0x000fc80000410000 */
[----:B------:R-:W-:Y:S01]  /*3160*/  @P5 FADD.FTZ R144, R144, R140 ;  /* 0x0000008c90905221 */ /* 0x000fe20000010000 */
[----:B------:R-:W-:Y:S01]  /*3170*/  @P4 F2FP.BF16.F32.PACK_AB R140, RZ, R145 ;  /* 0x00000091ff8c423e */ /* 0x000fe200000010ff */
[----:B------:R-:W-:-:S03]  /*3180*/  FMUL.FTZ R145, R145, R198 ;  /* 0x000000c691917220 */ /* 0x000fc60000410000 */
[----:B------:R-:W-:Y:S01]  /*3190*/  @P4 PRMT R136, R140, 0x7610, R136 ;  /* 0x000076108c884816 */ /* 0x000fe20000000088 */
[----:B------:R-:W-:Y:S01]  /*31a0*/  FMUL.FTZ R145, R145, UR15 ;  /* 0x0000000f91917c20 */ /* 0x000fe20008410000 */
[----:B------:R-:W-:-:S04]  /*31b0*/  MOV R140, R158 ;  /* 0x0000009e008c7202 */ /* 0x000fc80000000f00 */
[----:B------:R-:W-:Y:S02]  /*31c0*/  LOP3.LUT P5, RZ, R140, 0xff, RZ, 0xc0, !PT ;  /* 0x000000ff8cff7812 */ /* 0x000fe400078ac0ff */
[----:B------:R-:W-:Y:S01]  /*31d0*/  @P4 F2FP.BF16.F32.PACK_AB R140, RZ, R201 ;  /* 0x000000c9ff8c423e */ /* 0x000fe200000010ff */
[----:B------:R-:W-:Y:S01]  /*31e0*/  FMUL.FTZ R201, R201, R198 ;  /* 0x000000c6c9c97220 */ /* 0x000fe20000410000 */
[----:B------:R-:W-:Y:S02]  /*31f0*/  FSEL R145, R145, RZ, P5 ;  /* 0x000000ff91917208 */ /* 0x000fe40002800000 */
[----:B------:R-:W-:Y:S01]  /*3200*/  LOP3.LUT P5, RZ, R158, 0xff00, RZ, 0xc0, !PT ;  /* 0x0000ff009eff7812 */ /* 0x000fe200078ac0ff */
[----:B------:R-:W-:Y:S01]  /*3210*/  FMUL.FTZ R201, R201, UR15 ;  /* 0x0000000fc9c97c20 */ /* 0x000fe20008410000 */
[----:B------:R-:W-:-:S04]  /*3220*/  @P4 PRMT R136, R136, 0x5410, R140 ;  /* 0x0000541088884816 */ /* 0x000fc8000000008c */
[----:B------:R-:W-:-:S04]  /*3230*/  FSEL R140, R201, RZ, P5 ;  /* 0x000000ffc98c7208 */ /* 0x000fc80002800000 */
[----:B------:R-:W-:Y:S02]  /*3240*/  F2FP.BF16.F32.PACK_AB R140, R140, R145 ;  /* 0x000000918c8c723e */ /* 0x000fe400000010ff */
[----:B------:R-:W-:Y:S01]  /*3250*/  @P4 F2FP.BF16.F32.PACK_AB R145, RZ, R143 ;  /* 0x0000008fff91423e */ /* 0x000fe200000010ff */
[----:B------:R-:W-:-:S03]  /*3260*/  FMUL.FTZ R143, R143, R198 ;  /* 0x000000c68f8f7220 */ /* 0x000fc60000410000 */
[----:B------:R-:W-:Y:S01]  /*3270*/  @P4 PRMT R139, R145, 0x7610, R139 ;  /* 0x00007610918b4816 */ /* 0x000fe2000000008b */
[----:B------:R-:W-:Y:S01]  /*3280*/  FMUL.FTZ R143, R143, UR15 ;  /* 0x0000000f8f8f7c20 */ /* 0x000fe20008410000 */
[----:B------:R-:W-:Y:S01]  /*3290*/  @P4 F2FP.BF16.F32.PACK_AB R145, RZ, R144 ;  /* 0x00000090ff91423e */ /* 0x000fe200000010ff */
[----:B------:R-:W-:-:S03]  /*32a0*/  FMUL.FTZ R144, R144, R198 ;  /* 0x000000c690907220 */ /* 0x000fc60000410000 */
[----:B------:R-:W-:Y:S01]  /*32b0*/  @P4 PRMT R139, R139, 0x5410, R145 ;  /* 0x000054108b8b4816 */ /* 0x000fe20000000091 */
[----:B------:R-:W-:Y:S01]  /*32c0*/  FMUL.FTZ R144, R144, UR15 ;  /* 0x0000000f90907c20 */ /* 0x000fe20008410000 */
[----:B------:R-:W-:-:S04]  /*32d0*/  LOP3.LUT P4, RZ, R159, 0xff0000, RZ, 0xc0, !PT ;  /* 0x00ff00009fff7812 */ /* 0x000fc8000788c0ff */
[----:B------:R-:W-:Y:S02]  /*32e0*/  FSEL R143, R143, RZ, P4 ;  /* 0x000000ff8f8f7208 */ /* 0x000fe40002000000 */
[----:B------:R-:W-:-:S04]  /*32f0*/  LOP3.LUT P4, RZ, R159, 0xff000000, RZ, 0xc0, !PT ;  /* 0xff0000009fff7812 */ /* 0x000fc8000788c0ff */
[----:B------:R-:W-:Y:S02]  /*3300*/  FSEL R144, R144, RZ, P4 ;  /* 0x000000ff90907208 */ /* 0x000fe40002000000 */
[----:B------:R-:W-:Y:S02]  /*3310*/  ISETP.NE.U32.AND P4, PT, RZ, UR16, PT ;  /* 0x00000010ff007c0c */ /* 0x000fe4000bf85070 */
[----:B------:R-:W-:Y:S02]  /*3320*/  F2FP.BF16.F32.PACK_AB R143, R144, R143 ;  /* 0x0000008f908f723e */ /* 0x000fe400000010ff */
[----:B------:R-:W-:-:S13]  /*3330*/  ISETP.NE.AND.EX P4, PT, RZ, UR17, PT, P4 ;  /* 0x00000011ff007c0c */ /* 0x000fda000bf85340 */
[----:B------:R-:W0:Y:S02]  /*3340*/  @P4 LDC.64 R144, c[0x0][0x308] ;  /* 0x0000c200ff904b82 */ /* 0x000e240000000a00 */
[----:B0-----:R-:W-:-:S05]  /*3350*/  @P4 IMAD.WIDE.U32 R144, R196, 0x10, R144 ;  /* 0x00000010c4904825 */ /* 0x001fca00078e0090 */
[----:B------:R0:W-:Y:S02]  /*3360*/  @P4 STG.E.128 desc[UR4][R144.64], R136 ;  /* 0x0000008890004986 */ /* 0x0001e4000c101d04 */
[----:B0-----:R-:W0:Y:S02]  /*3370*/  LDC.64 R144, c[0x0][0x2f8] ;  /* 0x0000be00ff907b82 */ /* 0x001e240000000a00 */
[C---:B0-----:R-:W-:Y:S01]  /*3380*/  IMAD.WIDE.U32 R144, R196.reuse, 0x10, R144 ;  /* 0x00000010c4907825 */ /* 0x041fe200078e0090 */
[----:B------:R-:W-:-:S04]  /*3390*/  IADD3 R196, R196, 0x20, RZ ;  /* 0x00000020c4c47810 */ /* 0x000fc80007ffe0ff */
[----:B------:R1:W-:Y:S03]  /*33a0*/  STG.E.128 desc[UR4][R144.64], R140 ;  /* 0x0000008c90007986 */ /* 0x0003e6000c101d04 */
.L_x_794:
[----:B------:R-:W-:Y:S05]  /*33b0*/  BSYNC B1 ;  /* 0x0000000000017941 */ /* 0x000fea0003800000 */
.L_x_793:
[----:B------:R-:W-:Y:S04]  /*33c0*/  BSSY B1, `(.L_x_795) ;  /* 0x0000070000017945 */ /* 0x000fe80003800000 */
[----:B------:R-:W-:Y:S05]  /*33d0*/  @!P0 BRA `(.L_x_796) ;  /* 0x0000000400b88947 */ /* 0x000fea0003800000 */
[----:B------:R-:W-:Y:S01]  /*33e0*/  ISETP.NE.U32.AND P5, PT, RZ, UR8, PT ;  /* 0x00000008ff007c0c */ /* 0x000fe2000bfa5070 */
[-CC-:B-1----:R-:W-:Y:S01]  /*33f0*/  FFMA.FTZ R140, R15, R146.reuse, R147.reuse ;  /* 0x000000920f8c7223 */ /* 0x182fe20000010093 */
[C---:B------:R-:W-:Y:S01]  /*3400*/  LOP3.LUT P4, RZ, R156.reuse, 0xff0000, RZ, 0xc0, !PT ;  /* 0x00ff00009cff7812 */ /* 0x040fe2000788c0ff */
[-CC-:B0-----:R-:W-:Y:S01]  /*3410*/  FFMA.FTZ R145, R21, R146.reuse, R147.reuse ;  /* 0x0000009215917223 */ /* 0x181fe20000010093 */
[----:B------:R-:W-:Y:S01]  /*3420*/  ISETP.NE.AND.EX P5, PT, RZ, UR9, PT, P5 ;  /* 0x00000009ff007c0c */ /* 0x000fe2000bfa5350 */
[----:B------:R-:W-:Y:S01]  /*3430*/  FADD.FTZ R140, R199, -R140 ;  /* 0x8000008cc78c7221 */ /* 0x000fe20000010000 */
[-CC-:B------:R-:W-:Y:S01]  /*3440*/  FFMA.FTZ R201, R23, R146.reuse, R147.reuse ;  /* 0x0000009217c97223 */ /* 0x180fe20000010093 */
[----:B------:R-:W-:Y:S01]  /*3450*/  LOP3.LUT P6, RZ, R156, 0xff000000, RZ, 0xc0, !PT ;  /* 0xff0000009cff7812 */ /* 0x000fe200078cc0ff */
[----:B------:R-:W-:Y:S01]  /*3460*/  FFMA.FTZ R202, R14, R146, R147 ;  /* 0x000000920eca7223 */ /* 0x000fe20000010093 */
[----:B------:R-:W-:Y:S01]  /*3470*/  FMUL.FTZ R141, R197, R140 ;  /* 0x0000008cc58d7220 */ /* 0x000fe20000410000 */
[----:B------:R-:W-:-:S02]  /*3480*/  FADD.FTZ R201, R24, -R201 ;  /* 0x800000c918c97221 */ /* 0x000fc40000010000 */
[----:B------:R-:W-:Y:S02]  /*3490*/  FADD.FTZ R202, R205, -R202 ;  /* 0x800000cacdca7221 */ /* 0x000fe40000010000 */
[----:B------:R-:W-:-:S03]  /*34a0*/  FMUL.FTZ R201, R197, R201 ;  /* 0x000000c9c5c97220 */ /* 0x000fc60000410000 */
[C---:B------:R-:W-:Y:S02]  /*34b0*/  @P5 SHF.L.U32 R140, R125.reuse, 0x10, RZ ;  /* 0x000000107d8c5819 */ /* 0x040fe400000006ff */
[----:B------:R-:W-:-:S03]  /*34c0*/  @P5 PRMT R142, R125, 0x7632, R142 ;  /* 0x000076327d8e5816 */ /* 0x000fc6000000008e */
[----:B------:R-:W-:Y:S01]  /*34d0*/  @P5 FADD.FTZ R141, R141, R140 ;  /* 0x0000008c8d8d5221 */ /* 0x000fe20000010000 */
[----:B------:R-:W-:-:S03]  /*34e0*/  @P5 SHF.L.U32 R142, R142, 0x10, RZ ;  /* 0x000000108e8e5819 */ /* 0x000fc600000006ff */
[----:B------:R-:W-:-:S04]  /*34f0*/  FMUL.FTZ R140, R141, R198 ;  /* 0x000000c68d8c7220 */ /* 0x000fc80000410000 */
[----:B------:R-:W-:-:S05]  /*3500*/  FMUL.FTZ R140, R140, UR15 ;  /* 0x0000000f8c8c7c20 */ /* 0x000fca0008410000 */
[----:B------:R-:W-:Y:S01]  /*3510*/  FSEL R144, R140, RZ, P4 ;  /* 0x000000ff8c907208 */ /* 0x000fe20002000000 */
[----:B------:R-:W-:Y:S01]  /*3520*/  FFMA.FTZ R140, R16, R146, R147 ;  /* 0x00000092108c7223 */ /* 0x000fe20000010093 */
[----:B------:R-:W-:-:S03]  /*3530*/  LOP3.LUT P4, RZ, R157, 0xff, RZ, 0xc0, !PT ;  /* 0x000000ff9dff7812 */ /* 0x000fc6000788c0ff */
[----:B------:R-:W-:-:S04]  /*3540*/  FADD.FTZ R140, R17, -R140 ;  /* 0x8000008c118c7221 */ /* 0x000fc80000010000 */
[----:B------:R-:W-:Y:S01]  /*3550*/  FMUL.FTZ R143, R197, R140 ;  /* 0x0000008cc58f7220 */ /* 0x000fe20000410000 */
[----:B------:R-:W-:-:S04]  /*3560*/  @P5 IMAD.U32 R140, R126, 0x10000, RZ ;  /* 0x000100007e8c5824 */ /* 0x000fc800078e00ff */
[----:B------:R-:W-:Y:S01]  /*3570*/  @P5 FADD.FTZ R143, R143, R140 ;  /* 0x0000008c8f8f5221 */ /* 0x000fe20000010000 */
[----:B------:R-:W-:-:S04]  /*3580*/  FADD.FTZ R140, R22, -R145 ;  /* 0x80000091168c7221 */ /* 0x000fc80000010000 */
[----:B------:R-:W-:Y:S01]  /*3590*/  FMUL.FTZ R145, R197, R140 ;  /* 0x0000008cc5917220 */ /* 0x000fe20000410000 */
        /* <DEDUP_REMOVED lines=16> */
[----:B------:R-:W-:Y:S01]  /*36a0*/  @P4 PRMT R137, R137, 0x5410, R141 ;  /* 0x0000541089894816 */ /* 0x000fe2000000008d */
[----:B------:R-:W-:Y:S01]  /*36b0*/  @P5 FADD.FTZ R201, R201, R145 ;  /* 0x00000091c9c95221 */ /* 0x000fe20000010000 */
[----:B------:R-:W-:Y:S01]  /*36c0*/  F2FP.BF16.F32.PACK_AB R141, R143, R144 ;  /* 0x000000908f8d723e */ /* 0x000fe200000010ff */
[----:B------:R-:W-:Y:S01]  /*36d0*/  FFMA.FTZ R143, R19, R146, R147 ;  /* 0x00000092138f7223 */ /* 0x000fe20000010093 */
[----:B------:R-:W-:Y:S02]  /*36e0*/  LOP3.LUT P6, RZ, R157, 0xff00, RZ, 0xc0, !PT ;  /* 0x0000ff009dff7812 */ /* 0x000fe400078cc0ff */
[----:B------:R-:W-:Y:S01]  /*36f0*/  @P4 F2FP.BF16.F32.PACK_AB R145, RZ, R201 ;  /* 0x000000c9ff91423e */ /* 0x000fe200000010ff */
[----:B------:R-:W-:Y:S01]  /*3700*/  FMUL.FTZ R201, R201, R198 ;  /* 0x000000c6c9c97220 */ /* 0x000fe20000410000 */
[----:B------:R-:W-:-:S02]  /*3710*/  @P5 SHF.L.U32 R144, R124, 0x10, RZ ;  /* 0x000000107c905819 */ /* 0x000fc400000006ff */
[----:B------:R-:W-:Y:S01]  /*3720*/  @P4 PRMT R138, R138, 0x5410, R145 ;  /* 0x000054108a8a4816 */ /* 0x000fe20000000091 */
[----:B------:R-:W-:Y:S01]  /*3730*/  FMUL.FTZ R140, R201, UR15 ;  /* 0x0000000fc98c7c20 */ /* 0x000fe20008410000 */
[----:B------:R-:W-:Y:S01]  /*3740*/  FMUL.FTZ R145, R197, R202 ;  /* 0x000000cac5917220 */ /* 0x000fe20000410000 */
[----:B------:R-:W-:Y:S01]  /*3750*/  FADD.FTZ R202, R200, -R143 ;  /* 0x8000008fc8ca7221 */ /* 0x000fe20000010000 */
[----:B------:R-:W-:Y:S02]  /*3760*/  FFMA.FTZ R143, R18, R146, R147 ;  /* 0x00000092128f7223 */ /* 0x000fe40000010093 */
[----:B------:R-:W-:Y:S01]  /*3770*/  FSEL R140, R140, RZ, P6 ;  /* 0x000000ff8c8c7208 */ /* 0x000fe20003000000 */
[--C-:B------:R-:W-:Y:S01]  /*3780*/  @P5 FADD.FTZ R145, R145, R144.reuse ;  /* 0x0000009091915221 */ /* 0x100fe20000010000 */
[----:B------:R-:W-:Y:S01]  /*3790*/  @P5 PRMT R144, R124, 0x7632, R144 ;  /* 0x000076327c905816 */ /* 0x000fe20000000090 */
[----:B------:R-:W-:Y:S01]  /*37a0*/  FMUL.FTZ R201, R197, R202 ;  /* 0x000000cac5c97220 */ /* 0x000fe20000410000 */
[----:B------:R-:W-:Y:S01]  /*37b0*/  F2FP.BF16.F32.PACK_AB R142, R140, R142 ;  /* 0x0000008e8c8e723e */ /* 0x000fe200000010ff */
[----:B------:R-:W-:Y:S01]  /*37c0*/  FADD.FTZ R140, R20, -R143 ;  /* 0x8000008f148c7221 */ /* 0x000fe20000010000 */
[----:B------:R-:W-:-:S03]  /*37d0*/  @P5 SHF.L.U32 R144, R144, 0x10, RZ ;  /* 0x0000001090905819 */ /* 0x000fc600000006ff */
        /* <DEDUP_REMOVED lines=13> */
[----:B------:R-:W-:Y:S02]  /*38b0*/  IMAD.MOV.U32 R140, RZ, RZ, R156 ;  /* 0x000000ffff8c7224 */ /* 0x000fe400078e009c */
[----:B------:R-:W-:-:S03]  /*38c0*/  FMUL.FTZ R145, R145, UR15 ;  /* 0x0000000f91917c20 */ /* 0x000fc60008410000 */
        /* <DEDUP_REMOVED lines=31> */
.L_x_796:
[----:B------:R-:W-:Y:S05]  /*3ac0*/  BSYNC B1 ;  /* 0x0000000000017941 */ /* 0x000fea0003800000 */
.L_x_795:
[----:B------:R-:W-:Y:S04]  /*3ad0*/  BSSY B1, `(.L_x_797) ;  /* 0x0000070000017945 */ /* 0x000fe80003800000 */
[----:B------:R-:W-:Y:S05]  /*3ae0*/  @!P1 BRA `(.L_x_798) ;  /* 0x0000000400b89947 */ /* 0x000fea0003800000 */
[----:B------:R-:W-:Y:S01]  /*3af0*/  ISETP.NE.U32.AND P5, PT, RZ, UR8, PT ;  /* 0x00000008ff007c0c */ /* 0x000fe2000bfa5070 */
[-CC-:B-12---:R-:W-:Y:S01]  /*3b00*/  FFMA.FTZ R141, R28, R146.reuse, R147.reuse ;  /* 0x000000921c8d7223 */ /* 0x186fe20000010093 */
[----:B------:R-:W-:Y:S01]  /*3b10*/  LOP3.LUT P4, RZ, R160, 0xff0000, RZ, 0xc0, !PT ;  /* 0x00ff0000a0ff7812 */ /* 0x000fe2000788c0ff */
[-C--:B------:R-:W-:Y:S01]  /*3b20*/  FFMA.FTZ R202, R150, R146.reuse, R147 ;  /* 0x0000009296ca7223 */ /* 0x080fe20000010093 */
[----:B------:R-:W-:Y:S01]  /*3b30*/  ISETP.NE.AND.EX P5, PT, RZ, UR9, PT, P5 ;  /* 0x00000009ff007c0c */ /* 0x000fe2000bfa5350 */
[----:B------:R-:W-:Y:S01]  /*3b40*/  FADD.FTZ R140, R30, -R141 ;  /* 0x8000008d1e8c7221 */ /* 0x000fe20000010000 */
[----:B------:R-:W-:Y:S01]  /*3b50*/  LOP3.LUT P6, RZ, R160, 0xff000000, RZ, 0xc0, !PT ;  /* 0xff000000a0ff7812 */ /* 0x000fe200078cc0ff */
[----:B------:R-:W-:Y:S01]  /*3b60*/  FADD.FTZ R201, R151, -R202 ;  /* 0x800000ca97c97221 */ /* 0x000fe20000010000 */
[----:B------:R-:W-:Y:S01]  /*3b70*/  FFMA.FTZ R202, R26, R146, R147 ;  /* 0x000000921aca7223 */ /* 0x000fe20000010093 */
[C---:B------:R-:W-:Y:S02]  /*3b80*/  FMUL.FTZ R141, R197.reuse, R140 ;  /* 0x0000008cc58d7220 */ /* 0x040fe40000410000 */
[----:B------:R-:W-:Y:S01]  /*3b90*/  FMUL.FTZ R201, R197, R201 ;  /* 0x000000c9c5c97220 */ /* 0x000fe20000410000 */
[----:B------:R-:W-:-:S05]  /*3ba0*/  FADD.FTZ R202, R27, -R202 ;  /* 0x800000ca1bca7221 */ /* 0x000fca0000010000 */
        /* <DEDUP_REMOVED lines=34> */
[----:B------:R-:W-:Y:S02]  /*3dd0*/  LOP3.LUT P6, RZ, R161, 0xff00, RZ, 0xc0, !PT ;  /* 0x0000ff00a1ff7812 */ /* 0x000fe400078cc0ff */
[----:B------:R-:W-:Y:S01]  /*3de0*/  F2FP.BF16.F32.PACK_AB R141, R143, R144 ;  /* 0x000000908f8d723e */ /* 0x000fe200000010ff */
[----:B------:R-:W-:Y:S01]  /*3df0*/  FFMA.FTZ R143, R32, R146, R147 ;  /* 0x00000092208f7223 */ /* 0x000fe20000010093 */
[----:B------:R-:W-:Y:S01]  /*3e00*/  @P4 F2FP.BF16.F32.PACK_AB R145, RZ, R201 ;  /* 0x000000c9ff91423e */ /* 0x000fe200000010ff */
[----:B------:R-:W-:Y:S01]  /*3e10*/  FMUL.FTZ R201, R201, R198 ;  /* 0x000000c6c9c97220 */ /* 0x000fe20000410000 */
[----:B------:R-:W-:-:S02]  /*3e20*/  @P5 SHF.L.U32 R144, R128, 0x10, RZ ;  /* 0x0000001080905819 */ /* 0x000fc400000006ff */
        /* <DEDUP_REMOVED lines=9> */
[----:B------:R-:W-:Y:S02]  /*3ec0*/  FADD.FTZ R140, R34, -R143 ;  /* 0x8000008f228c7221 */ /* 0x000fe40000010000 */
[----:B------:R-:W-:Y:S02]  /*3ed0*/  @P5 IMAD.U32 R144, R144, 0x10000, RZ ;  /* 0x0001000090905824 */ /* 0x000fe400078e00ff */
[C---:B------:R-:W-:Y:S01]  /*3ee0*/  FMUL.FTZ R201, R197.reuse, R202 ;  /* 0x000000cac5c97220 */ /* 0x040fe20000410000 */
[----:B------:R-:W-:Y:S01]  /*3ef0*/  FMUL.FTZ R143, R197, R140 ;  /* 0x0000008cc58f7220 */ /* 0x000fe20000410000 */
[----:B------:R-:W-:-:S02]  /*3f00*/  @P5 SHF.L.U32 R140, R131, 0x10, RZ ;  /* 0x00000010838c5819 */ /* 0x000fc400000006ff */
[----:B------:R-:W-:Y:S01]  /*3f10*/  @P5 FADD.FTZ R201, R201, R144 ;  /* 0x00000090c9c95221 */ /* 0x000fe20000010000 */
[----:B------:R-:W-:Y:S02]  /*3f20*/  FFMA.FTZ R144, R152, R146, R147 ;  /* 0x0000009298907223 */ /* 0x000fe40000010093 */
        /* <DEDUP_REMOVED lines=42> */
.L_x_798:
[----:B------:R-:W-:Y:S05]  /*41d0*/  BSYNC B1 ;  /* 0x0000000000017941 */ /* 0x000fea0003800000 */
.L_x_797:
[----:B------:R-:W-:Y:S04]  /*41e0*/  BSSY B1, `(.L_x_799) ;  /* 0x0000070000017945 */ /* 0x000fe80003800000 */
[----:B------:R-:W-:Y:S05]  /*41f0*/  @!P2 BRA `(.L_x_800) ;  /* 0x0000000400b8a947 */ /* 0x000fea0003800000 */
[----:B------:R-:W-:Y:S01]  /*4200*/  ISETP.NE.U32.AND P5, PT, RZ, UR8, PT ;  /* 0x00000008ff007c0c */ /* 0x000fe2000bfa5070 */
[-CC-:B-123--:R-:W-:Y:S01]  /*4210*/  FFMA.FTZ R140, R167, R146.reuse, R147.reuse ;  /* 0x00000092a78c7223 */ /* 0x18efe20000010093 */
[----:B------:R-:W-:Y:S01]  /*4220*/  LOP3.LUT P4, RZ, R162, 0xff0000, RZ, 0xc0, !PT ;  /* 0x00ff0000a2ff7812 */ /* 0x000fe2000788c0ff */
[-CC-:B------:R-:W-:Y:S01]  /*4230*/  FFMA.FTZ R143, R168, R146.reuse, R147.reuse ;  /* 0x00000092a88f7223 */ /* 0x180fe20000010093 */
[----:B------:R-:W-:Y:S01]  /*4240*/  ISETP.NE.AND.EX P5, PT, RZ, UR9, PT, P5 ;  /* 0x00000009ff007c0c */ /* 0x000fe2000bfa5350 */
[----:B------:R-:W-:Y:S01]  /*4250*/  FADD.FTZ R140, R169, -R140 ;  /* 0x8000008ca98c7221 */ /* 0x000fe20000010000 */
[-CC-:B0-----:R-:W-:Y:S01]  /*4260*/  FFMA.FTZ R145, R175, R146.reuse, R147.reuse ;  /* 0x00000092af917223 */ /* 0x181fe20000010093 */
[--C-:B------:R-:W-:Y:S01]  /*4270*/  FFMA.FTZ R201, R177, R146, R147.reuse ;  /* 0x00000092b1c97223 */ /* 0x100fe20000010093 */
[----:B------:R-:W-:Y:S01]  /*4280*/  LOP3.LUT P6, RZ, R162, 0xff000000, RZ, 0xc0, !PT ;  /* 0xff000000a2ff7812 */ /* 0x000fe200078cc0ff */
[----:B------:R-:W-:Y:S01]  /*4290*/  FMUL.FTZ R141, R197, R140 ;  /* 0x0000008cc58d7220 */ /* 0x000fe20000410000 */
[----:B------:R-:W-:Y:S01]  /*42a0*/  FFMA.FTZ R203, R179, R146, R147 ;  /* 0x00000092b3cb7223 */ /* 0x000fe20000010093 */
[----:B------:R-:W-:-:S04]  /*42b0*/  FADD.FTZ R201, R178, -R201 ;  /* 0x800000c9b2c97221 */ /* 0x000fc80000010000 */
[----:B------:R-:W-:Y:S02]  /*42c0*/  FMUL.FTZ R201, R197, R201 ;  /* 0x000000c9c5c97220 */ /* 0x000fe40000410000 */
[C---:B------:R-:W-:Y:S02]  /*42d0*/  @P5 SHF.L.U32 R140, R133.reuse, 0x10, RZ ;  /* 0x00000010858c5819 */ /* 0x040fe400000006ff */
[----:B------:R-:W-:-:S03]  /*42e0*/  @P5 PRMT R142, R133, 0x7632, R142 ;  /* 0x00007632858e5816 */ /* 0x000fc6000000008e */
[----:B------:R-:W-:Y:S02]  /*42f0*/  @P5 FADD.FTZ R141, R141, R140 ;  /* 0x0000008c8d8d5221 */ /* 0x000fe40000010000 */
[----:B------:R-:W-:Y:S02]  /*4300*/  @P5 IMAD.U32 R142, R142, 0x10000, RZ ;  /* 0x000100008e8e5824 */ /* 0x000fe400078e00ff */
        /* <DEDUP_REMOVED lines=28> */
[----:B------:R-:W-:Y:S01]  /*44d0*/  @P4 PRMT R137, R137, 0x5410, R141 ;  /* 0x0000541089894816 */ /* 0x000fe2000000008d */
[----:B------:R-:W-:-:S03]  /*44e0*/  FFMA.FTZ R141, R154, R146, R147 ;  /* 0x000000929a8d7223 */ /* 0x000fc60000010093 */
[----:B------:R-:W-:Y:S01]  /*44f0*/  @P4 F2FP.BF16.F32.PACK_AB R145, RZ, R201 ;  /* 0x000000c9ff91423e */ /* 0x000fe200000010ff */
[----:B------:R-:W-:Y:S01]  /*4500*/  FMUL.FTZ R201, R201, R198 ;  /* 0x000000c6c9c97220 */ /* 0x000fe20000410000 */
[----:B------:R-:W-:Y:S01]  /*4510*/  FADD.FTZ R202, R166, -R141 ;  /* 0x8000008da6ca7221 */ /* 0x000fe20000010000 */
[----:B------:R-:W-:Y:S01]  /*4520*/  F2FP.BF16.F32.PACK_AB R141, R143, R144 ;  /* 0x000000908f8d723e */ /* 0x000fe200000010ff */
[----:B------:R-:W-:Y:S01]  /*4530*/  FFMA.FTZ R143, R172, R146, R147 ;  /* 0x00000092ac8f7223 */ /* 0x000fe20000010093 */
[----:B------:R-:W-:Y:S01]  /*4540*/  FMUL.FTZ R140, R201, UR15 ;  /* 0x0000000fc98c7c20 */ /* 0x000fe20008410000 */
[----:B------:R-:W-:Y:S01]  /*4550*/  @P4 PRMT R138, R138, 0x5410, R145 ;  /* 0x000054108a8a4816 */ /* 0x000fe20000000091 */
[----:B------:R-:W-:Y:S01]  /*4560*/  FMUL.FTZ R145, R197, R202 ;  /* 0x000000cac5917220 */ /* 0x000fe20000410000 */
[----:B------:R-:W-:Y:S01]  /*4570*/  @P5 SHF.L.U32 R144, R132, 0x10, RZ ;  /* 0x0000001084905819 */ /* 0x000fe200000006ff */
[----:B------:R-:W-:Y:S01]  /*4580*/  FADD.FTZ R202, R174, -R143 ;  /* 0x8000008faeca7221 */ /* 0x000fe20000010000 */
[----:B------:R-:W-:-:S03]  /*4590*/  FSEL R140, R140, RZ, P6 ;  /* 0x000000ff8c8c7208 */ /* 0x000fc60003000000 */
[--C-:B------:R-:W-:Y:S01]  /*45a0*/  @P5 FADD.FTZ R145, R145, R144.reuse ;  /* 0x0000009091915221 */ /* 0x100fe20000010000 */
[----:B------:R-:W-:Y:S01]  /*45b0*/  F2FP.BF16.F32.PACK_AB R142, R140, R142 ;  /* 0x0000008e8c8e723e */ /* 0x000fe200000010ff */
[----:B------:R-:W-:Y:S01]  /*45c0*/  FFMA.FTZ R140, R171, R146, R147 ;  /* 0x00000092ab8c7223 */ /* 0x000fe20000010093 */
[----:B------:R-:W-:Y:S01]  /*45d0*/  @P5 PRMT R144, R132, 0x7632, R144 ;  /* 0x0000763284905816 */ /* 0x000fe20000000090 */
[----:B------:R-:W-:Y:S02]  /*45e0*/  FMUL.FTZ R201, R197, R202 ;  /* 0x000000cac5c97220 */ /* 0x000fe40000410000 */
[----:B------:R-:W-:Y:S01]  /*45f0*/  FADD.FTZ R140, R173, -R140 ;  /* 0x8000008cad8c7221 */ /* 0x000fe20000010000 */
[----:B------:R-:W-:-:S03]  /*4600*/  @P5 SHF.L.U32 R144, R144, 0x10, RZ ;  /* 0x0000001090905819 */ /* 0x000fc600000006ff */
[----:B------:R-:W-:Y:S01]  /*4610*/  FMUL.FTZ R143, R197, R140 ;  /* 0x0000008cc58f7220 */ /* 0x000fe20000410000 */
[----:B------:R-:W-:Y:S01]  /*4620*/  @P5 SHF.L.U32 R140, R135, 0x10, RZ ;  /* 0x00000010878c5819 */ /* 0x000fe200000006ff */
[----:B------:R-:W-:Y:S01]  /*4630*/  @P5 FADD.FTZ R201, R201, R144 ;  /* 0x00000090c9c95221 */ /* 0x000fe20000010000 */
[----:B------:R-:W-:-:S03]  /*4640*/  FADD.FTZ R144, R180, -R203 ;  /* 0x800000cbb4907221 */ /* 0x000fc60000010000 */
[--C-:B------:R-:W-:Y:S01]  /*4650*/  @P5 FADD.FTZ R143, R143, R140.reuse ;  /* 0x0000008c8f8f5221 */ /* 0x100fe20000010000 */
[----:B------:R-:W-:Y:S01]  /*4660*/  @P5 PRMT R140, R135, 0x7632, R140 ;  /* 0x00007632878c5816 */ /* 0x000fe2000000008c */
[----:B------:R-:W-:-:S03]  /*4670*/  FMUL.FTZ R144, R197, R144 ;  /* 0x00000090c5907220 */ /* 0x000fc60000410000 */
[----:B------:R-:W-:-:S05]  /*4680*/  @P5 SHF.L.U32 R140, R140, 0x10, RZ ;  /* 0x000000108c8c5819 */ /* 0x000fca00000006ff */
        /* <DEDUP_REMOVED lines=34> */
[----:B0-----:R-:W-:-:S04]  /*48b0*/  IMAD.WIDE.U32 R144, R196, 0x10, R144 ;  /* 0x00000010c4907825 */ /* 0x001fc800078e0090 */
[----:B------:R-:W-:Y:S01]  /*48c0*/  VIADD R196, R196, 0x20 ;  /* 0x00000020c4c47836 */ /* 0x000fe20000000000 */
[----:B------:R4:W-:Y:S06]  /*48d0*/  STG.E.128 desc[UR4][R144.64], R140 ;  /* 0x0000008c90007986 */ /* 0x0009ec000c101d04 */
.L_x_800:
[----:B------:R-:W-:Y:S05]  /*48e0*/  BSYNC B1 ;  /* 0x0000000000017941 */ /* 0x000fea0003800000 */
.L_x_799:
[----:B------:R-:W-:Y:S01]  /*48f0*/  ISETP.NE.AND P4, PT, R213, RZ, PT ;  /* 0x000000ffd500720c */ /* 0x000fe20003f85270 */
[----:B------:R-:W-:-:S12]  /*4900*/  BSSY B1, `(.L_x_801) ;  /* 0x000006f000017945 */ /* 0x000fd80003800000 */
[----:B------:R-:W-:Y:S05]  /*4910*/  @!P4 BRA `(.L_x_802) ;  /* 0x0000000400b4c947 */ /* 0x000fea0003800000 */
[----:B------:R-:W-:Y:S01]  /*4920*/  ISETP.NE.U32.AND P5, PT, RZ, UR8, PT ;  /* 0x00000008ff007c0c */ /* 0x000fe2000bfa5070 */
[-CC-:B-1234-:R-:W-:Y:S01]  /*4930*/  FFMA.FTZ R141, R182, R146.reuse, R147.reuse ;  /* 0x00000092b68d7223 */ /* 0x19efe20000010093 */
[----:B------:R-:W-:Y:S01]  /*4940*/  ISETP.NE.U32.AND P4, PT, RZ, UR16, PT ;  /* 0x00000010ff007c0c */ /* 0x000fe2000bf85070 */
[-C--:B------:R-:W-:Y:S01]  /*4950*/  FFMA.FTZ R140, R210, R146.reuse, R147 ;  /* 0x00000092d28c7223 */ /* 0x080fe20000010093 */
[----:B------:R-:W-:Y:S01]  /*4960*/  ISETP.NE.AND.EX P5, PT, RZ, UR9, PT, P5 ;  /* 0x00000009ff007c0c */ /* 0x000fe2000bfa5350 */
[----:B------:R-:W-:Y:S01]  /*4970*/  FADD.FTZ R141, R184, -R141 ;  /* 0x8000008db88d7221 */ /* 0x000fe20000010000 */
[----:B------:R-:W-:Y:S01]  /*4980*/  ISETP.NE.AND.EX P4, PT, RZ, UR17, PT, P4 ;  /* 0x00000011ff007c0c */ /* 0x000fe2000bf85340 */
[-CC-:B------:R-:W-:Y:S01]  /*4990*/  FFMA.FTZ R144, R187, R146.reuse, R147.reuse ;  /* 0x00000092bb907223 */ /* 0x180fe20000010093 */
[-CC-:B------:R-:W-:Y:S01]  /*49a0*/  FFMA.FTZ R201, R190, R146.reuse, R147.reuse ;  /* 0x00000092bec97223 */ /* 0x180fe20000010093 */
[-CC-:B------:R-:W-:Y:S01]  /*49b0*/  FFMA.FTZ R142, R183, R146.reuse, R147.reuse ;  /* 0x00000092b78e7223 */ /* 0x180fe20000010093 */
[-CC-:B0-----:R-:W-:Y:S01]  /*49c0*/  FFMA.FTZ R145, R192, R146.reuse, R147.reuse ;  /* 0x00000092c0917223 */ /* 0x181fe20000010093 */
[-CC-:B------:R-:W-:Y:S01]  /*49d0*/  FFMA.FTZ R143, R186, R146.reuse, R147.reuse ;  /* 0x00000092ba8f7223 */ /* 0x180fe20000010093 */
[----:B------:R-:W-:Y:S01]  /*49e0*/  FFMA.FTZ R147, R194, R146, R147 ;  /* 0x00000092c2937223 */ /* 0x000fe20000010093 */
[----:B------:R-:W-:Y:S01]  /*49f0*/  FMUL.FTZ R141, R197, R141 ;  /* 0x0000008dc58d7220 */ /* 0x000fe20000410000 */
[----:B------:R-:W-:Y:S01]  /*4a00*/  FADD.FTZ R140, R181, -R140 ;  /* 0x8000008cb58c7221 */ /* 0x000fe20000010000 */
[----:B------:R-:W-:Y:S01]  /*4a10*/  FADD.FTZ R144, R189, -R144 ;  /* 0x80000090bd907221 */ /* 0x000fe20000010000 */
[----:B------:R-:W-:Y:S01]  /*4a20*/  FADD.FTZ R146, R191, -R201 ;  /* 0x800000c9bf927221 */ /* 0x000fe20000010000 */
[----:B------:R-:W-:Y:S01]  /*4a30*/  @P5 SHF.L.U32 R202, R37, 0x10, RZ ;  /* 0x0000001025ca5819 */ /* 0x000fe200000006ff */
[----:B------:R-:W-:Y:S01]  /*4a40*/  FADD.FTZ R142, R185, -R142 ;  /* 0x8000008eb98e7221 */ /* 0x000fe20000010000 */
[----:B------:R-:W-:Y:S01]  /*4a50*/  FADD.FTZ R145, R193, -R145 ;  /* 0x80000091c1917221 */ /* 0x000fe20000010000 */
[----:B------:R-:W-:Y:S01]  /*4a60*/  FADD.FTZ R143, R188, -R143 ;  /* 0x8000008fbc8f7221 */ /* 0x000fe20000010000 */
[----:B------:R-:W-:Y:S01]  /*4a70*/  FADD.FTZ R147, R195, -R147 ;  /* 0x80000093c3937221 */ /* 0x000fe20000010000 */
[----:B------:R-:W-:Y:S01]  /*4a80*/  @P5 FADD.FTZ R141, R141, R202 ;  /* 0x000000ca8d8d5221 */ /* 0x000fe20000010000 */
[C---:B------:R-:W-:Y:S01]  /*4a90*/  FMUL.FTZ R140, R197.reuse, R140 ;  /* 0x0000008cc58c7220 */ /* 0x040fe20000410000 */
[C---:B------:R-:W-:Y:S01]  /*4aa0*/  FMUL.FTZ R144, R197.reuse, R144 ;  /* 0x00000090c5907220 */ /* 0x040fe20000410000 */
[C---:B------:R-:W-:Y:S01]  /*4ab0*/  FMUL.FTZ R146, R197.reuse, R146 ;  /* 0x00000092c5927220 */ /* 0x040fe20000410000 */
[C---:B------:R-:W-:Y:S01]  /*4ac0*/  FMUL.FTZ R142, R197.reuse, R142 ;  /* 0x0000008ec58e7220 */ /* 0x040fe20000410000 */
[C---:B------:R-:W-:Y:S01]  /*4ad0*/  FMUL.FTZ R145, R197.reuse, R145 ;  /* 0x00000091c5917220 */ /* 0x040fe20000410000 */
[C---:B------:R-:W-:Y:S01]  /*4ae0*/  FMUL.FTZ R143, R197.reuse, R143 ;  /* 0x0000008fc58f7220 */ /* 0x040fe20000410000 */
[----:B------:R-:W-:Y:S01]  /*4af0*/  FMUL.FTZ R197, R197, R147 ;  /* 0x00000093c5c57220 */ /* 0x000fe20000410000 */
[----:B------:R-:W-:Y:S01]  /*4b00*/  @P4 F2FP.BF16.F32.PACK_AB R147, RZ, R141 ;  /* 0x0000008dff93423e */ /* 0x000fe200000010ff */
[----:B------:R-:W-:-:S03]  /*4b10*/  FMUL.FTZ R141, R141, R198 ;  /* 0x000000c68d8d7220 */ /* 0x000fc60000410000 */
[----:B------:R-:W-:Y:S01]  /*4b20*/  @P4 PRMT R137, R147, 0x7610, R137 ;  /* 0x0000761093894816 */ /* 0x000fe20000000089 */
[----:B------:R-:W-:Y:S01]  /*4b30*/  FMUL.FTZ R141, R141, UR15 ;  /* 0x0000000f8d8d7c20 */ /* 0x000fe20008410000 */
[----:B------:R-:W-:-:S04]  /*4b40*/  @P5 PRMT R147, R37, 0x7632, R147 ;  /* 0x0000763225935816 */ /* 0x000fc80000000093 */
[----:B------:R-:W-:-:S05]  /*4b50*/  @P5 SHF.L.U32 R147, R147, 0x10, RZ ;  /* 0x0000001093935819 */ /* 0x000fca00000006ff */
[----:B------:R-:W-:-:S05]  /*4b60*/  @P5 FADD.FTZ R146, R146, R147 ;  /* 0x0000009392925221 */ /* 0x000fca0000010000 */
[----:B------:R-:W-:Y:S01]  /*4b70*/  @P4 F2FP.BF16.F32.PACK_AB R147, RZ, R146 ;  /* 0x00000092ff93423e */ /* 0x000fe200000010ff */
[----:B------:R-:W-:-:S03]  /*4b80*/  FMUL.FTZ R146, R146, R198 ;  /* 0x000000c692927220 */ /* 0x000fc60000410000 */
[----:B------:R-:W-:Y:S01]  /*4b90*/  @P4 PRMT R137, R137, 0x5410, R147 ;  /* 0x0000541089894816 */ /* 0x000fe20000000093 */
[----:B------:R-:W-:Y:S01]  /*4ba0*/  FMUL.FTZ R146, R146, UR15 ;  /* 0x0000000f92927c20 */ /* 0x000fe20008410000 */
[----:B------:R-:W-:-:S05]  /*4bb0*/  @P5 SHF.L.U32 R147, R38, 0x10, RZ ;  /* 0x0000001026935819 */ /* 0x000fca00000006ff */
[----:B------:R-:W-:-:S05]  /*4bc0*/  @P5 FADD.FTZ R142, R142, R147 ;  /* 0x000000938e8e5221 */ /* 0x000fca0000010000 */
[----:B------:R-:W-:Y:S01]  /*4bd0*/  @P4 F2FP.BF16.F32.PACK_AB R147, RZ, R142 ;  /* 0x0000008eff93423e */ /* 0x000fe200000010ff */
[----:B------:R-:W-:-:S03]  /*4be0*/  FMUL.FTZ R142, R142, R198 ;  /* 0x000000c68e8e7220 */ /* 0x000fc60000410000 */
[----:B------:R-:W-:Y:S01]  /*4bf0*/  @P4 PRMT R138, R147, 0x7610, R138 ;  /* 0x00007610938a4816 */ /* 0x000fe2000000008a */
[----:B------:R-:W-:Y:S01]  /*4c00*/  FMUL.FTZ R142, R142, UR15 ;  /* 0x0000000f8e8e7c20 */ /* 0x000fe20008410000 */
[----:B------:R-:W-:-:S04]  /*4c10*/  @P5 PRMT R147, R38, 0x7632, R147 ;  /* 0x0000763226935816 */ /* 0x000fc80000000093 */
[----:B------:R-:W-:-:S05]  /*4c20*/  @P5 SHF.L.U32 R202, R147, 0x10, RZ ;  /* 0x0000001093ca5819 */ /* 0x000fca00000006ff */
[----:B------:R-:W-:Y:S01]  /*4c30*/  @P5 FADD.FTZ R145, R145, R202 ;  /* 0x000000ca91915221 */ /* 0x000fe20000010000 */
[----:B------:R-:W-:-:S04]  /*4c40*/  @P5 IMAD.U32 R202, R39, 0x10000, RZ ;  /* 0x0001000027ca5824 */ /* 0x000fc800078e00ff */
[----:B------:R-:W-:Y:S01]  /*4c50*/  @P4 F2FP.BF16.F32.PACK_AB R147, RZ, R145 ;  /* 0x00000091ff93423e */ /* 0x000fe200000010ff */
[----:B------:R-:W-:Y:S01]  /*4c60*/  @P5 FADD.FTZ R143, R143, R202 ;  /* 0x000000ca8f8f5221 */ /* 0x000fe20000010000 */
[----:B------:R-:W-:Y:S02]  /*4c70*/  FMUL.FTZ R145, R145, R198 ;  /* 0x000000c691917220 */ /* 0x000fe40000410000 */
[----:B------:R-:W-:Y:S02]  /*4c80*/  @P4 PRMT R138, R138, 0x5410, R147 ;  /* 0x000054108a8a4816 */ /* 0x000fe40000000093 */
[----:B------:R-:W-:Y:S01]  /*4c90*/  @P5 SHF.L.U32 R147, R36, 0x10, RZ ;  /* 0x0000001024935819 */ /* 0x000fe200000006ff */
[----:B------:R-:W-:-:S04]  /*4ca0*/  FMUL.FTZ R145, R145, UR15 ;  /* 0x0000000f91917c20 */ /* 0x000fc80008410000 */
[--C-:B------:R-:W-:Y:S01]  /*4cb0*/  @P5 FADD.FTZ R140, R140, R147.reuse ;  /* 0x000000938c8c5221 */ /* 0x100fe20000010000 */
[----:B------:R-:W-:-:S04]  /*4cc0*/  @P5 PRMT R147, R36, 0x7632, R147 ;  /* 0x0000763224935816 */ /* 0x000fc80000000093 */
[----:B------:R-:W-:-:S05]  /*4cd0*/  @P5 SHF.L.U32 R147, R147, 0x10, RZ ;  /* 0x0000001093935819 */ /* 0x000fca00000006ff */
[--C-:B------:R-:W-:Y:S01]  /*4ce0*/  @P5 FADD.FTZ R144, R144, R147.reuse ;  /* 0x0000009390905221 */ /* 0x100fe20000010000 */
[----:B------:R-:W-:-:S04]  /*4cf0*/  @P5 PRMT R147, R39, 0x7632, R147 ;  /* 0x0000763227935816 */ /* 0x000fc80000000093 */
[----:B------:R-:W-:Y:S02]  /*4d00*/  @P5 SHF.L.U32 R202, R147, 0x10, RZ ;  /* 0x0000001093ca5819 */ /* 0x000fe400000006ff */
[----:B------:R-:W-:Y:S02]  /*4d10*/  @P4 F2FP.BF16.F32.PACK_AB R147, RZ, R140 ;  /* 0x0000008cff93423e */ /* 0x000fe400000010ff */
[----:B------:R-:W-:Y:S01]  /*4d20*/  @P4 F2FP.BF16.F32.PACK_AB R201, RZ, R144 ;  /* 0x00000090ffc9423e */ /* 0x000fe200000010ff */
[----:B------:R-:W-:Y:S01]  /*4d30*/  @P5 FADD.FTZ R197, R197, R202 ;  /* 0x000000cac5c55221 */ /* 0x000fe20000010000 */
[----:B------:R-:W-:Y:S01]  /*4d40*/  LOP3.LUT P5, RZ, R164, 0xff0000, RZ, 0xc0, !PT ;  /* 0x00ff0000a4ff7812 */ /* 0x000fe200078ac0ff */
[-C--:B------:R-:W-:Y:S01]  /*4d50*/  FMUL.FTZ R144, R144, R198.reuse ;  /* 0x000000c690907220 */ /* 0x080fe20000410000 */
[----:B------:R-:W-:Y:S01]  /*4d60*/  @P4 PRMT R136, R147, 0x7610, R136 ;  /* 0x0000761093884816 */ /* 0x000fe20000000088 */
[----:B------:R-:W-:Y:S01]  /*4d70*/  FMUL.FTZ R147, R140, R198 ;  /* 0x000000c68c937220 */ /* 0x000fe20000410000 */
[----:B------:R-:W-:Y:S01]  /*4d80*/  FSEL R141, R141, RZ, P5 ;  /* 0x000000ff8d8d7208 */ /* 0x000fe20002800000 */
[----:B------:R-:W-:Y:S01]  /*4d90*/  FMUL.FTZ R144, R144, UR15 ;  /* 0x0000000f90907c20 */ /* 0x000fe20008410000 */
[----:B------:R-:W-:Y:S01]  /*4da0*/  LOP3.LUT P5, RZ, R165, 0xff, RZ, 0xc0, !PT ;  /* 0x000000ffa5ff7812 */ /* 0x000fe200078ac0ff */
[----:B------:R-:W-:Y:S01]  /*4db0*/  FMUL.FTZ R147, R147, UR15 ;  /* 0x0000000f93937c20 */ /* 0x000fe20008410000 */
[----:B------:R-:W-:Y:S01]  /*4dc0*/  MOV R140, R164 ;  /* 0x000000a4008c7202 */ /* 0x000fe20000000f00 */
[----:B------:R-:W0:Y:S01]  /*4dd0*/  LDC.64 R202, c[0x0][0x2f8] ;  /* 0x0000be00ffca7b82 */ /* 0x000e220000000a00 */
[----:B------:R-:W-:-:S02]  /*4de0*/  FSEL R142, R142, RZ, P5 ;  /* 0x000000ff8e8e7208 */ /* 0x000fc40002800000 */
[----:B------:R-:W-:Y:S02]  /*4df0*/  LOP3.LUT P5, RZ, R140, 0xff, RZ, 0xc0, !PT ;  /* 0x000000ff8cff7812 */ /* 0x000fe400078ac0ff */
[----:B------:R-:W-:Y:S02]  /*4e00*/  @P4 PRMT R136, R136, 0x5410, R201 ;  /* 0x0000541088884816 */ /* 0x000fe400000000c9 */
[----:B------:R-:W-:Y:S02]  /*4e10*/  FSEL R140, R147, RZ, P5 ;  /* 0x000000ff938c7208 */ /* 0x000fe40002800000 */
[----:B------:R-:W-:-:S04]  /*4e20*/  LOP3.LUT P5, RZ, R164, 0xff000000, RZ, 0xc0, !PT ;  /* 0xff000000a4ff7812 */ /* 0x000fc800078ac0ff */
[----:B------:R-:W-:Y:S02]  /*4e30*/  FSEL R147, R146, RZ, P5 ;  /* 0x000000ff92937208 */ /* 0x000fe40002800000 */
[----:B------:R-:W-:Y:S02]  /*4e40*/  LOP3.LUT P5, RZ, R165, 0xff00, RZ, 0xc0, !PT ;  /* 0x0000ff00a5ff7812 */ /* 0x000fe400078ac0ff */
[----:B------:R-:W-:Y:S02]  /*4e50*/  F2FP.BF16.F32.PACK_AB R141, R147, R141 ;  /* 0x0000008d938d723e */ /* 0x000fe400000010ff */
[----:B------:R-:W-:Y:S02]  /*4e60*/  FSEL R146, R145, RZ, P5 ;  /* 0x000000ff91927208 */ /* 0x000fe40002800000 */
[----:B------:R-:W-:Y:S02]  /*4e70*/  LOP3.LUT P5, RZ, R164, 0xff00, RZ, 0xc0, !PT ;  /* 0x0000ff00a4ff7812 */ /* 0x000fe400078ac0ff */
[----:B------:R-:W-:-:S02]  /*4e80*/  F2FP.BF16.F32.PACK_AB R142, R146, R142 ;  /* 0x0000008e928e723e */ /* 0x000fc400000010ff */
[----:B------:R-:W-:Y:S02]  /*4e90*/  FSEL R145, R144, RZ, P5 ;  /* 0x000000ff90917208 */ /* 0x000fe40002800000 */
[----:B------:R-:W-:Y:S01]  /*4ea0*/  @P4 F2FP.BF16.F32.PACK_AB R144, RZ, R143 ;  /* 0x0000008fff90423e */ /* 0x000fe200000010ff */
[----:B------:R-:W-:Y:S01]  /*4eb0*/  FMUL.FTZ R143, R143, R198 ;  /* 0x000000c68f8f7220 */ /* 0x000fe20000410000 */
[----:B------:R-:W-:Y:S02]  /*4ec0*/  F2FP.BF16.F32.PACK_AB R140, R145, R140 ;  /* 0x0000008c918c723e */ /* 0x000fe400000010ff */
        /* <DEDUP_REMOVED lines=11> */
[----:B------:R-:W-:Y:S01]  /*4f80*/  F2FP.BF16.F32.PACK_AB R143, R144, R143 ;  /* 0x0000008f908f723e */ /* 0x000fe200000010ff */
[----:B0-----:R-:W-:Y:S01]  /*4f90*/  IMAD.WIDE.U32 R144, R196, 0x10, R202 ;  /* 0x00000010c4907825 */ /* 0x001fe200078e00ca */
[----:B------:R-:W-:-:S13]  /*4fa0*/  ISETP.NE.AND.EX P4, PT, RZ, UR17, PT, P4 ;  /* 0x00000011ff007c0c */ /* 0x000fda000bf85340 */
[----:B------:R-:W0:Y:S02]  /*4fb0*/  @P4 LDC.64 R146, c[0x0][0x308] ;  /* 0x0000c200ff924b82 */ /* 0x000e240000000a00 */
[----:B0-----:R-:W-:-:S05]  /*4fc0*/  @P4 IMAD.WIDE.U32 R146, R196, 0x10, R146 ;  /* 0x00000010c4924825 */ /* 0x001fca00078e0092 */
[----:B------:R0:W-:Y:S04]  /*4fd0*/  @P4 STG.E.128 desc[UR4][R146.64], R136 ;  /* 0x0000008892004986 */ /* 0x0001e8000c101d04 */
[----:B------:R0:W-:Y:S02]  /*4fe0*/  STG.E.128 desc[UR4][R144.64], R140 ;  /* 0x0000008c90007986 */ /* 0x0001e4000c101d04 */
.L_x_802:
[----:B------:R-:W-:Y:S05]  /*4ff0*/  BSYNC B1 ;  /* 0x0000000000017941 */ /* 0x000fea0003800000 */
.L_x_801:
[----:B01234-:R-:W0:Y:S02]  /*5000*/  LDC.64 R140, c[0x0][0x210] ;  /* 0x00008400ff8c7b82 */ /* 0x01fe240000000a00 */
[----:B0-----:R-:W-:-:S04]  /*5010*/  LEA R2, R140, R2, 0x2 ;  /* 0x000000028c027211 */ /* 0x001fc800078e10ff */
[----:B------:R-:W-:-:S13]  /*5020*/  ISETP.GE.AND P4, PT, R2, R141, PT ;  /* 0x0000008d0200720c */ /* 0x000fda0003f86270 */
[----:B------:R-:W-:Y:S05]  /*5030*/  @!P4 BRA `(.L_x_803) ;  /* 0xffffffb80068c947 */ /* 0x000fea000383ffff */
.L_x_781:
[----:B------:R-:W-:Y:S05]  /*5040*/  BSYNC B0 ;  /* 0x0000000000007941 */ /* 0x000fea0003800000 */
.L_x_780:
[----:B------:R-:W0:Y:S01]  /*5050*/  S2R R140, SR_TID.X ;  /* 0x00000000008c7919 */ /* 0x000e220000002100 */
[----:B------:R-:W-:Y:S01]  /*5060*/  MOV R0, 0x400 ;  /* 0x0000040000007802 */ /* 0x000fe20000000f00 */
[----:B------:R-:W-:Y:S05]  /*5070*/  WARPSYNC.ALL ;  /* 0x0000000000007948 */ /* 0x000fea0003800000 */
[----:B------:R-:W1:Y:S01]  /*5080*/  S2R R3, SR_CgaCtaId ;  /* 0x0000000000037919 */ /* 0x000e620000008800 */
[----:B------:R-:W-:Y:S01]  /*5090*/  ULDC.64 UR6, c[0x0][0x2d8] ;  /* 0x0000b60000067ab9 */ /* 0x000fe20000000a00 */
[----:B------:R-:W-:Y:S01]  /*50a0*/  ULDC.64 UR18, c[0x0][0x2d0] ;  /* 0x0000b40000127ab9 */ /* 0x000fe20000000a00 */
[----:B0-----:R-:W-:-:S05]  /*50b0*/  SHF.R.U32.HI R5, RZ, 0x5, R140 ;  /* 0x00000005ff057819 */ /* 0x001fca000001168c */
        /* <DEDUP_REMOVED lines=12> */
[----:B------:R0:W-:Y:S04]  /*5180*/  STS.128 [R212+0x1000], R72 ;  /* 0x00100048d4007388 */ /* 0x0001e80000000c00 */
[----:B------:R-:W-:Y:S01]  /*5190*/  STS.128 [R212+0x1010], R76 ;  /* 0x0010104cd4007388 */ /* 0x000fe20000000c00 */
[----:B------:R-:W-:Y:S06]  /*51a0*/  BAR.SYNC.DEFER_BLOCKING 0x0 ;  /* 0x0000000000007b1d */ /* 0x000fec0000010000 */
[----:B0-----:R-:W0:Y:S01]  /*51b0*/  S2R R72, SR_CTAID.X ;  /* 0x0000000000487919 */ /* 0x001e220000002500 */
[----:B------:R-:W1:Y:S04]  /*51c0*/  LDS R2, [R0] ;  /* 0x0000000000027984 */ /* 0x000e680000000800 */
[----:B------:R-:W2:Y:S04]  /*51d0*/  LDS R5, [R0+0x1400] ;  /* 0x0014000000057984 */ /* 0x000ea80000000800 */
[----:B------:R-:W3:Y:S04]  /*51e0*/  LDS R3, [R0+0x200] ;  /* 0x0002000000037984 */ /* 0x000ee80000000800 */
[----:B------:R-:W4:Y:S04]  /*51f0*/  LDS R14, [R0+0x1600] ;  /* 0x00160000000e7984 */ /* 0x000f280000000800 */
        /* <DEDUP_REMOVED lines=37> */
[----:B0-----:R-:W-:-:S03]  /*5450*/  FADD.FTZ R10, R10, R19 ;  /* 0x000000130a0a7221 */ /* 0x001fc60000010000 */
        /* <DEDUP_REMOVED lines=10> */
[----:B------:R-:W-:Y:S01]  /*5500*/  LDS R30, [R0+0x3e00] ;  /* 0x003e0000001e7984 */ /* 0x000fe20000000800 */
        /* <DEDUP_REMOVED lines=10> */
[----:B0-----:R-:W-:-:S03]  /*55b0*/  FADD.FTZ R9, R9, R26 ;  /* 0x0000001a09097221 */ /* 0x001fc60000010000 */
[----:B------:R-:W0:Y:S01]  /*55c0*/  LDS R75, [R0+0x4a00] ;  /* 0x004a0000004b7984 */ /* 0x000e220000000800 */
[----:B------:R-:W-:-:S03]  /*55d0*/  FADD.FTZ R10, R10, R31 ;  /* 0x0000001f0a0a7221 */ /* 0x000fc60000010000 */
[----:B------:R-:W0:Y:S01]  /*55e0*/  LDS R36, [R0+0x4c00] ;  /* 0x004c000000247984 */ /* 0x000e220000000800 */
[----:B------:R-:W-:-:S03]  /*55f0*/  FADD.FTZ R11, R11, R28 ;  /* 0x0000001c0b0b7221 */ /* 0x000fc60000010000 */
[----:B------:R-:W0:Y:S01]  /*5600*/  LDS R77, [R0+0x4e00] ;  /* 0x004e0000004d7984 */ /* 0x000e220000000800 */
        /* <DEDUP_REMOVED lines=8> */
[----:B----4-:R-:W-:-:S03]  /*5690*/  FADD.FTZ R9, R9, R34 ;  /* 0x0000002209097221 */ /* 0x010fc60000010000 */
[----:B------:R1:W-:Y:S01]  /*56a0*/  STS.128 [R212+0x10], R44 ;  /* 0x0000102cd4007388 */ /* 0x0003e20000000c00 */
[----:B0-----:R-:W-:-:S03]  /*56b0*/  FADD.FTZ R75, R10, R75 ;  /* 0x0000004b0a4b7221 */ /* 0x001fc60000010000 */
[----:B------:R-:W-:Y:S01]  /*56c0*/  STS.128 [R212+0x400], R48 ;  /* 0x00040030d4007388 */ /* 0x000fe20000000c00 */
[----:B------:R-:W-:-:S03]  /*56d0*/  FADD.FTZ R11, R11, R36 ;  /* 0x000000240b0b7221 */ /* 0x000fc60000010000 */
[----:B------:R-:W-:Y:S01]  /*56e0*/  STS.128 [R212+0x410], R52 ;  /* 0x00041034d4007388 */ /* 0x000fe20000000c00 */
[----:B------:R-:W-:-:S03]  /*56f0*/  FADD.FTZ R77, R12, R77 ;  /* 0x0000004d0c4d7221 */ /* 0x000fc60000010000 */
[----:B------:R-:W-:Y:S04]  /*5700*/  STS.128 [R212+0x800], R56 ;  /* 0x00080038d4007388 */ /* 0x000fe80000000c00 */
[----:B------:R-:W-:Y:S01]  /*5710*/  STS.128 [R212+0x810], R60 ;  /* 0x0008103cd4007388 */ /* 0x000fe20000000c00 */
[----:B-1----:R-:W-:Y:S01]  /*5720*/  IMAD R46, R72, R211, RZ ;  /* 0x000000d3482e7224 */ /* 0x002fe200078e02ff */
[----:B------:R-:W-:Y:S02]  /*5730*/  IADD3 R211, R211, 0x7f, -R140 ;  /* 0x0000007fd3d37810 */ /* 0x000fe40007ffe88c */
[----:B------:R-:W-:Y:S02]  /*5740*/  STS.128 [R212+0xc00], R64 ;  /* 0x000c0040d4007388 */ /* 0x000fe40000000c00 */
[----:B------:R-:W-:-:S02]  /*5750*/  IADD3 R46, P0, R46, R140, RZ ;  /* 0x0000008c2e2e7210 */ /* 0x000fc40007f1e0ff */
[----:B------:R-:W-:Y:S01]  /*5760*/  STS.128 [R212+0xc10], R68 ;  /* 0x000c1044d4007388 */ /* 0x000fe20000000c00 */
[C---:B------:R-:W-:Y:S02]  /*5770*/  ISETP.GE.U32.AND P5, PT, R211.reuse, 0x180, PT ;  /* 0x00000180d300780c */ /* 0x040fe40003fa6070 */
[----:B------:R-:W-:Y:S01]  /*5780*/  IADD3.X R13, RZ, RZ, RZ, P0, !PT ;  /* 0x000000ffff0d7210 */ /* 0x000fe200007fe4ff */
[----:B------:R-:W-:Y:S01]  /*5790*/  STS.128 [R212+0x1000], R112 ;  /* 0x00100070d4007388 */ /* 0x000fe20000000c00 */
[----:B------:R-:W-:Y:S02]  /*57a0*/  LOP3.LUT P0, RZ, R211, 0xffffff80, RZ, 0xc0, !PT ;  /* 0xffffff80d3ff7812 */ /* 0x000fe4000780c0ff */
[----:B------:R-:W-:Y:S01]  /*57b0*/  SHF.L.U64.HI R44, R46, 0x2, R13 ;  /* 0x000000022e2c7819 */ /* 0x000fe2000001020d */
[----:B------:R-:W-:Y:S01]  /*57c0*/  STS.128 [R212+0x1010], R116 ;  /* 0x00101074d4007388 */ /* 0x000fe20000000c00 */
[----:B------:R-:W-:Y:S01]  /*57d0*/  FADD.FTZ R13, R3, R30 ;  /* 0x0000001e030d7221 */ /* 0x000fe20000010000 */
[----:B------:R-:W-:Y:S01]  /*57e0*/  BAR.SYNC.DEFER_BLOCKING 0x0 ;  /* 0x0000000000007b1d */ /* 0x000fe20000010000 */
[----:B------:R-:W-:-:S05]  /*57f0*/  ISETP.GE.U32.AND P4, PT, R211, 0x280, PT ;  /* 0x00000280d300780c */ /* 0x000fca0003f86070 */
        /* <DEDUP_REMOVED lines=13> */
[----:B------:R-:W-:Y:S02]  /*58d0*/  IMAD.SHL.U32 R43, R46, 0x4, RZ ;  /* 0x000000042e2b7824 */ /* 0x000fe400078e00ff */
[----:B------:R-:W1:Y:S01]  /*58e0*/  LDS R53, [R0+0x4000] ;  /* 0x0040000000357984 */ /* 0x000e620000000800 */
[----:B--2---:R-:W-:Y:S02]  /*58f0*/  FADD.FTZ R38, R38, R47 ;  /* 0x0000002f26267221 */ /* 0x004fe40000010000 */
[C---:B------:R-:W-:Y:S01]  /*5900*/  IADD3 R46, P1, R43.reuse, UR6, RZ ;  /* 0x000000062b2e7c10 */ /* 0x040fe2000ff3e0ff */
[----:B------:R-:W-:Y:S01]  /*5910*/  LDS R22, [R0+0x1a00] ;  /* 0x001a000000167984 */ /* 0x000fe20000000800 */
[----:B---3--:R-:W-:Y:S02]  /*5920*/  FADD.FTZ R51, R38, R51 ;  /* 0x0000003326337221 */ /* 0x008fe40000010000 */
[C---:B------:R-:W-:Y:S01]  /*5930*/  IADD3.X R47, R44.reuse, UR7, RZ, P1, !PT ;  /* 0x000000072c2f7c10 */ /* 0x040fe20008ffe4ff */
[----:B------:R-:W-:Y:S01]  /*5940*/  LDS R30, [R0+0x2e00] ;  /* 0x002e0000001e7984 */ /* 0x000fe20000000800 */
[----:B------:R-:W-:Y:S01]  /*5950*/  IADD3 R43, P1, R43, UR18, RZ ;  /* 0x000000122b2b7c10 */ /* 0x000fe2000ff3e0ff */
[----:B----4-:R-:W-:Y:S01]  /*5960*/  FADD.FTZ R40, RZ, R40 ;  /* 0x00000028ff287221 */ /* 0x010fe20000010000 */
[----:B------:R-:W-:Y:S01]  /*5970*/  @P0 MOV R2, R46 ;  /* 0x0000002e00020202 */ /* 0x000fe20000000f00 */
[----:B------:R-:W-:Y:S01]  /*5980*/  LDS R38, [R0+0x4200] ;  /* 0x0042000000267984 */ /* 0x000fe20000000800 */
[----:B------:R-:W-:Y:S01]  /*5990*/  IADD3.X R44, R44, UR19, RZ, P1, !PT ;  /* 0x000000132c2c7c10 */ /* 0x000fe20008ffe4ff */
[----:B------:R-:W-:Y:S01]  /*59a0*/  FADD.FTZ R40, R40, R45 ;  /* 0x0000002d28287221 */ /* 0x000fe20000010000 */
[-C--:B------:R-:W-:Y:S01]  /*59b0*/  @P0 MOV R3, R47.reuse ;  /* 0x0000002f00030202 */ /* 0x080fe20000000f00 */
[----:B------:R-:W2:Y:S01]  /*59c0*/  LDS R15, [R0+0xa00] ;  /* 0x000a0000000f7984 */ /* 0x000ea20000000800 */
[----:B------:R-:W-:Y:S01]  /*59d0*/  ISETP.GE.U32.AND P1, PT, R211, 0x100, PT ;  /* 0x00000100d300780c */ /* 0x000fe20003f26070 */
[----:B------:R-:W-:Y:S01]  /*59e0*/  FADD.FTZ R5, R40, R5 ;  /* 0x0000000528057221 */ /* 0x000fe20000010000 */
[----:B------:R-:W-:Y:S01]  /*59f0*/  @P0 IADD3 R46, P2, R46, 0x200, RZ ;  /* 0x000002002e2e0810 */ /* 0x000fe20007f5e0ff */
[----:B------:R3:W-:Y:S02]  /*5a00*/  @P0 STG.E desc[UR4][R2.64], R51 ;  /* 0x0000003302000986 */ /* 0x0007e4000c101904 */
[----:B------:R-:W-:Y:S01]  /*5a10*/  FADD.FTZ R23, R5, R42 ;  /* 0x0000002a05177221 */ /* 0x000fe20000010000 */
[----:B------:R-:W-:Y:S01]  /*5a20*/  @P0 IADD3.X R47, RZ, R47, RZ, P2, !PT ;  /* 0x0000002fff2f0210 */ /* 0x000fe200017fe4ff */
[----:B------:R-:W-:Y:S01]  /*5a30*/  LDS R25, [R0+0x3000] ;  /* 0x0030000000197984 */ /* 0x000fe20000000800 */
[----:B------:R-:W-:-:S03]  /*5a40*/  FADD.FTZ R41, RZ, R41 ;  /* 0x00000029ff297221 */ /* 0x000fc60000010000 */
[----:B------:R-:W4:Y:S01]  /*5a50*/  LDS R18, [R0+0x1e00] ;  /* 0x001e000000127984 */ /* 0x000f220000000800 */
[----:B------:R-:W-:Y:S01]  /*5a60*/  FADD.FTZ R14, R41, R14 ;  /* 0x0000000e290e7221 */ /* 0x000fe20000010000 */
[----:B---3--:R-:W-:Y:S02]  /*5a70*/  @P0 MOV R2, R43 ;  /* 0x0000002b00020202 */ /* 0x008fe40000000f00 */
[----:B------:R-:W3:Y:S01]  /*5a80*/  LDS R20, [R0+0x3200] ;  /* 0x0032000000147984 */ /* 0x000ee20000000800 */
[----:B------:R-:W-:Y:S01]  /*5a90*/  @P0 IADD3 R43, P3, R43, 0x200, RZ ;  /* 0x000002002b2b0810 */ /* 0x000fe20007f7e0ff */
[----:B0-----:R-:W-:Y:S01]  /*5aa0*/  FADD.FTZ R14, R14, R49 ;  /* 0x000000310e0e7221 */ /* 0x001fe20000010000 */
[-C--:B------:R-:W-:Y:S01]  /*5ab0*/  @P0 MOV R3, R44.reuse ;  /* 0x0000002c00030202 */ /* 0x080fe20000000f00 */
[----:B------:R-:W-:Y:S01]  /*5ac0*/  LDS R24, [R0+0x4600] ;  /* 0x0046000000187984 */ /* 0x000fe20000000800 */
[----:B------:R-:W-:Y:S01]  /*5ad0*/  @P0 IADD3.X R44, RZ, R44, RZ, P3, !PT ;  /* 0x0000002cff2c0210 */ /* 0x000fe20001ffe4ff */
[----:B-1----:R-:W-:Y:S01]  /*5ae0*/  FADD.FTZ R53, R14, R53 ;  /* 0x000000350e357221 */ /* 0x002fe20000010000 */
[----:B------:R-:W-:Y:S01]  /*5af0*/  @P1 MOV R4, R43 ;  /* 0x0000002b00041202 */ /* 0x000fe20000000f00 */
[----:B------:R0:W-:Y:S01]  /*5b00*/  @P0 STG.E desc[UR4][R2.64], R35 ;  /* 0x0000002302000986 */ /* 0x0001e2000c101904 */
[----:B------:R-:W-:-:S02]  /*5b10*/  @P1 MOV R5, R44 ;  /* 0x0000002c00051202 */ /* 0x000fc40000000f00 */
[----:B------:R-:W-:Y:S01]  /*5b20*/  @P1 IADD3 R43, P2, R43, 0x200, RZ ;  /* 0x000002002b2b1810 */ /* 0x000fe20007f5e0ff */
[----:B------:R-:W1:Y:S01]  /*5b30*/  LDS R14, [R0+0x800] ;  /* 0x00080000000e7984 */ /* 0x000e620000000800 */
[C---:B------:R-:W-:Y:S02]  /*5b40*/  ISETP.GE.U32.AND P3, PT, R211.reuse, 0x300, PT ;  /* 0x00000300d300780c */ /* 0x040fe40003f66070 */
[----:B------:R-:W-:Y:S01]  /*5b50*/  @P1 IADD3.X R44, RZ, R44, RZ, P2, !PT ;  /* 0x0000002cff2c1210 */ /* 0x000fe200017fe4ff */
[----:B------:R-:W-:Y:S01]  /*5b60*/  LDS R35, [R0+0x4400] ;  /* 0x0044000000237984 */ /* 0x000fe20000000800 */
[----:B------:R-:W-:Y:S01]  /*5b70*/  ISETP.GE.U32.AND P2, PT, R211, 0x380, PT ;  /* 0x00000380d300780c */ /* 0x000fe20003f46070 */
[----:B0-----:R-:W-:Y:S01]  /*5b80*/  @P1 IMAD.MOV.U32 R2, RZ, RZ, R46 ;  /* 0x000000ffff021224 */ /* 0x001fe200078e002e */
[----:B------:R-:W-:Y:S01]  /*5b90*/  @P1 MOV R3, R47 ;  /* 0x0000002f00031202 */ /* 0x000fe20000000f00 */
[----:B------:R-:W0:Y:S01]  /*5ba0*/  LDS R16, [R0+0xc00] ;  /* 0x000c000000107984 */ /* 0x000e220000000800 */
[----:B------:R-:W-:Y:S01]  /*5bb0*/  @P1 IADD3 R46, P0, R46, 0x200, RZ ;  /* 0x000002002e2e1810 */ /* 0x000fe20007f1e0ff */
[----:B--2---:R-:W-:-:S02]  /*5bc0*/  FADD.FTZ R15, RZ, R15 ;  /* 0x0000000fff0f7221 */ /* 0x004fc40000010000 */
[----:B------:R2:W-:Y:S01]  /*5bd0*/  @P1 STG.E desc[UR4][R2.64], R23 ;  /* 0x0000001702001986 */ /* 0x0005e2000c101904 */
[----:B------:R-:W-:Y:S02]  /*5be0*/  @P1 IADD3.X R47, RZ, R47, RZ, P0, !PT ;  /* 0x0000002fff2f1210 */ /* 0x000fe400007fe4ff */
[----:B------:R-:W-:Y:S01]  /*5bf0*/  ISETP.GE.U32.AND P0, PT, R211, 0x200, PT ;  /* 0x00000200d300780c */ /* 0x000fe20003f06070 */
[----:B------:R-:W-:Y:S04]  /*5c00*/  @P1 STG.E desc[UR4][R4.64], R13 ;  /* 0x0000000d04001986 */ /* 0x000fe8000c101904 */
[----:B------:R-:W0:Y:S01]  /*5c10*/  LDS R13, [R0+0x600] ;  /* 0x00060000000d7984 */ /* 0x000e220000000800 */
[----:B----4-:R-:W-:-:S03]  /*5c20*/  FADD.FTZ R15, R15, R18 ;  /* 0x000000120f0f7221 */ /* 0x010fc60000010000 */
[----:B------:R-:W4:Y:S01]  /*5c30*/  LDS R23, [R0+0x1c00] ;  /* 0x001c000000177984 */ /* 0x000f220000000800 */
[----:B--2---:R-:W-:Y:S01]  /*5c40*/  @P5 MOV R2, R46 ;  /* 0x0000002e00025202 */ /* 0x004fe20000000f00 */
[----:B------:R-:W-:Y:S01]  /*5c50*/  @P5 IMAD.MOV.U32 R3, RZ, RZ, R47 ;  /* 0x000000ffff035224 */ /* 0x000fe200078e002f */
[----:B------:R-:W-:Y:S01]  /*5c60*/  @P5 IADD3 R46, P1, R46, 0x200, RZ ;  /* 0x000002002e2e5810 */ /* 0x000fe20007f3e0ff */
[----:B------:R-:W2:Y:S01]  /*5c70*/  LDS R17, [R0+0x2000] ;  /* 0x0020000000117984 */ /* 0x000ea20000000800 */
[----:B---3--:R-:W-:Y:S02]  /*5c80*/  FADD.FTZ R15, R15, R20 ;  /* 0x000000140f0f7221 */ /* 0x008fe40000010000 */
[----:B------:R-:W-:Y:S01]  /*5c90*/  @P5 IADD3.X R47, RZ, R47, RZ, P1, !PT ;  /* 0x0000002fff2f5210 */ /* 0x000fe20000ffe4ff */
[----:B------:R-:W3:Y:S01]  /*5ca0*/  LDS R21, [R0+0x3400] ;  /* 0x0034000000157984 */ /* 0x000ee20000000800 */
[----:B------:R-:W-:-:S03]  /*5cb0*/  ISETP.GE.U32.AND P1, PT, R211, 0x400, PT ;  /* 0x00000400d300780c */ /* 0x000fc60003f26070 */
[----:B------:R0:W-:Y:S01]  /*5cc0*/  @P5 STG.E desc[UR4][R2.64], R53 ;  /* 0x0000003502005986 */ /* 0x0001e2000c101904 */
[----:B-1----:R-:W-:-:S03]  /*5cd0*/  FADD.FTZ R14, RZ, R14 ;  /* 0x0000000eff0e7221 */ /* 0x002fc60000010000 */
[----:B------:R-:W-:Y:S04]  /*5ce0*/  LDS R27, [R0+0x4800] ;  /* 0x00480000001b7984 */ /* 0x000fe80000000800 */
[----:B------:R-:W1:Y:S01]  /*5cf0*/  LDS R6, [R0+0xe00] ;  /* 0x000e000000067984 */ /* 0x000e620000000800 */
[----:B0-----:R-:W-:-:S03]  /*5d00*/  @P5 MOV R2, R43 ;  /* 0x0000002b00025202 */ /* 0x001fc60000000f00 */
[----:B------:R-:W0:Y:S01]  /*5d10*/  LDS R8, [R0+0x1000] ;  /* 0x0010000000087984 */ /* 0x000e220000000800 */
[-C--:B------:R-:W-:Y:S01]  /*5d20*/  @P5 MOV R3, R44.reuse ;  /* 0x0000002c00035202 */ /* 0x080fe20000000f00 */
[----:B------:R-:W-:Y:S01]  /*5d30*/  FADD.FTZ R16, RZ, R16 ;  /* 0x00000010ff107221 */ /* 0x000fe20000010000 */
[----:B------:R-:W-:Y:S01]  /*5d40*/  @P5 IADD3 R43, P6, R43, 0x200, RZ ;  /* 0x000002002b2b5810 */ /* 0x000fe20007fde0ff */
[----:B------:R-:W-:Y:S03]  /*5d50*/  LDS R29, [R0+0x4a00] ;  /* 0x004a0000001d7984 */ /* 0x000fe60000000800 */
[----:B------:R-:W-:Y:S01]  /*5d60*/  @P5 IADD3.X R44, RZ, R44, RZ, P6, !PT ;  /* 0x0000002cff2c5210 */ /* 0x000fe200037fe4ff */
[----:B------:R2:W-:Y:S01]  /*5d70*/  @P5 STG.E desc[UR4][R2.64], R37 ;  /* 0x0000002502005986 */ /* 0x0005e2000c101904 */
[----:B------:R-:W-:Y:S01]  /*5d80*/  @P0 IMAD.MOV.U32 R4, RZ, RZ, R43 ;  /* 0x000000ffff040224 */ /* 0x000fe200078e002b */
[----:B------:R-:W-:Y:S01]  /*5d90*/  ISETP.GE.U32.AND P5, PT, R211, 0x480, PT ;  /* 0x00000480d300780c */ /* 0x000fe20003fa6070 */
[----:B------:R-:W-:Y:S01]  /*5da0*/  FADD.FTZ R13, RZ, R13 ;  /* 0x0000000dff0d7221 */ /* 0x000fe20000010000 */
[----:B------:R-:W-:Y:S01]  /*5db0*/  @P0 MOV R5, R44 ;  /* 0x0000002c00050202 */ /* 0x000fe20000000f00 */
[----:B------:R-:W0:Y:S02]  /*5dc0*/  LDS R10, [R0+0x1200] ;  /* 0x00120000000a7984 */ /* 0x000e240000000800 */
[----:B------:R-:W-:Y:S01]  /*5dd0*/  FADD.FTZ R13, R13, R22 ;  /* 0x000000160d0d7221 */ /* 0x000fe20000010000 */
[----:B----4-:R-:W-:Y:S01]  /*5de0*/  FADD.FTZ R14, R14, R23 ;  /* 0x000000170e0e7221 */ /* 0x010fe20000010000 */
[----:B------:R-:W-:Y:S02]  /*5df0*/  LDS R31, [R0+0x4c00] ;  /* 0x004c0000001f7984 */ /* 0x000fe40000000800 */
[----:B------:R-:W-:Y:S01]  /*5e00*/  FADD.FTZ R13, R13, R30 ;  /* 0x0000001e0d0d7221 */ /* 0x000fe20000010000 */
[----:B--2---:R-:W-:Y:S01]  /*5e10*/  @P0 MOV R2, R46 ;  /* 0x0000002e00020202 */ /* 0x004fe20000000f00 */
[----:B------:R-:W-:Y:S01]  /*5e20*/  LDS R23, [R0+0x3600] ;  /* 0x0036000000177984 */ /* 0x000fe20000000800 */
[-C--:B------:R-:W-:Y:S01]  /*5e30*/  @P0 MOV R3, R47.reuse ;  /* 0x0000002f00030202 */ /* 0x080fe20000000f00 */
[----:B------:R-:W-:Y:S01]  /*5e40*/  FADD.FTZ R19, R13, R38 ;  /* 0x000000260d137221 */ /* 0x000fe20000010000 */
[----:B------:R-:W-:Y:S01]  /*5e50*/  @P0 IADD3 R46, P6, R46, 0x200, RZ ;  /* 0x000002002e2e0810 */ /* 0x000fe20007fde0ff */
[----:B------:R-:W2:Y:S01]  /*5e60*/  LDS R13, [R0+0x2200] ;  /* 0x00220000000d7984 */ /* 0x000ea20000000800 */
[----:B------:R-:W-:Y:S01]  /*5e70*/  FADD.FTZ R14, R14, R25 ;  /* 0x000000190e0e7221 */ /* 0x000fe20000010000 */
[----:B------:R-:W-:Y:S01]  /*5e80*/  FADD.FTZ R16, R16, R17 ;  /* 0x0000001110107221 */ /* 0x000fe20000010000 */
[----:B------:R-:W-:Y:S01]  /*5e90*/  @P0 IADD3.X R47, RZ, R47, RZ, P6, !PT ;  /* 0x0000002fff2f0210 */ /* 0x000fe200037fe4ff */
[----:B------:R4:W-:Y:S01]  /*5ea0*/  @P0 STG.E desc[UR4][R2.64], R19 ;  /* 0x0000001302000986 */ /* 0x0009e2000c101904 */
[----:B------:R-:W-:Y:S01]  /*5eb0*/  @P0 IADD3 R43, P6, R43, 0x200, RZ ;  /* 0x000002002b2b0810 */ /* 0x000fe20007fde0ff */
[----:B------:R-:W-:Y:S01]  /*5ec0*/  FADD.FTZ R35, R14, R35 ;  /* 0x000000230e237221 */ /* 0x000fe20000010000 */
[----:B---3--:R-:W-:Y:S01]  /*5ed0*/  FADD.FTZ R16, R16, R21 ;  /* 0x0000001510107221 */ /* 0x008fe20000010000 */
[----:B------:R-:W3:Y:S01]  /*5ee0*/  LDS R19, [R0+0x2400] ;  /* 0x0024000000137984 */ /* 0x000ee20000000800 */
[----:B------:R-:W-:Y:S01]  /*5ef0*/  @P0 IADD3.X R44, RZ, R44, RZ, P6, !PT ;  /* 0x0000002cff2c0210 */ /* 0x000fe200037fe4ff */
[----:B-1----:R-:W-:Y:S01]  /*5f00*/  FADD.FTZ R6, RZ, R6 ;  /* 0x00000006ff067221 */ /* 0x002fe20000010000 */
[----:B------:R-:W-:Y:S01]  /*5f10*/  FADD.FTZ R27, R16, R27 ;  /* 0x0000001b101b7221 */ /* 0x000fe20000010000 */
[----:B------:R-:W1:Y:S01]  /*5f20*/  LDS R25, [R0+0x3800] ;  /* 0x0038000000197984 */ /* 0x000e620000000800 */
[----:B------:R-:W-:Y:S01]  /*5f30*/  ISETP.GE.U32.AND P6, PT, R211, 0x500, PT ;  /* 0x00000500d300780c */ /* 0x000fe20003fc6070 */
[----:B0-----:R-:W-:Y:S01]  /*5f40*/  FADD.FTZ R8, RZ, R8 ;  /* 0x00000008ff087221 */ /* 0x001fe20000010000 */
[----:B----4-:R-:W-:Y:S01]  /*5f50*/  @P4 MOV R2, R46 ;  /* 0x0000002e00024202 */ /* 0x010fe20000000f00 */
[----:B------:R0:W-:Y:S01]  /*5f60*/  @P0 STG.E desc[UR4][R4.64], R39 ;  /* 0x0000002704000986 */ /* 0x0001e2000c101904 */
[----:B------:R-:W-:-:S02]  /*5f70*/  @P4 MOV R3, R47 ;  /* 0x0000002f00034202 */ /* 0x000fc40000000f00 */
[----:B------:R-:W-:Y:S01]  /*5f80*/  @P4 IADD3 R46, P0, R46, 0x200, RZ ;  /* 0x000002002e2e4810 */ /* 0x000fe20007f1e0ff */
[----:B------:R-:W-:Y:S03]  /*5f90*/  LDS R17, [R0+0x3a00] ;  /* 0x003a000000117984 */ /* 0x000fe60000000800 */
[----:B------:R-:W-:Y:S01]  /*5fa0*/  @P4 IADD3.X R47, RZ, R47, RZ, P0, !PT ;  /* 0x0000002fff2f4210 */ /* 0x000fe200007fe4ff */
[----:B------:R4:W-:Y:S01]  /*5fb0*/  @P4 STG.E desc[UR4][R2.64], R35 ;  /* 0x0000002302004986 */ /* 0x0009e2000c101904 */
[----:B------:R-:W-:Y:S01]  /*5fc0*/  FADD.FTZ R10, RZ, R10 ;  /* 0x0000000aff0a7221 */ /* 0x000fe20000010000 */
[----:B0-----:R-:W-:Y:S02]  /*5fd0*/  FADD.FTZ R5, R15, R24 ;  /* 0x000000180f057221 */ /* 0x001fe40000010000 */
[----:B------:R-:W-:Y:S04]  /*5fe0*/  LDS R21, [R0+0x4e00] ;  /* 0x004e000000157984 */ /* 0x000fe80000000800 */
[----:B------:R-:W0:Y:S01]  /*5ff0*/  LDS R15, [R0+0x2600] ;  /* 0x00260000000f7984 */ /* 0x000e220000000800 */
[----:B----4-:R-:W-:Y:S01]  /*6000*/  @P4 MOV R2, R43 ;  /* 0x0000002b00024202 */ /* 0x010fe20000000f00 */
[----:B------:R-:W-:Y:S01]  /*6010*/  @P4 IMAD.MOV.U32 R3, RZ, RZ, R44 ;  /* 0x000000ffff034224 */ /* 0x000fe200078e002c */
[----:B------:R-:W-:Y:S01]  /*6020*/  @P4 IADD3 R43, P0, R43, 0x200, RZ ;  /* 0x000002002b2b4810 */ /* 0x000fe20007f1e0ff */
[----:B--2---:R-:W-:-:S03]  /*6030*/  FADD.FTZ R6, R6, R13 ;  /* 0x0000000d06067221 */ /* 0x004fc60000010000 */
[----:B------:R2:W-:Y:S01]  /*6040*/  @P4 STG.E desc[UR4][R2.64], R7 ;  /* 0x0000000702004986 */ /* 0x0005e2000c101904 */
[----:B------:R-:W-:Y:S01]  /*6050*/  @P4 IADD3.X R44, RZ, R44, RZ, P0, !PT ;  /* 0x0000002cff2c4210 */ /* 0x000fe200007fe4ff */
[----:B------:R-:W-:Y:S01]  /*6060*/  FADD.FTZ R6, R6, R23 ;  /* 0x0000001706067221 */ /* 0x000fe20000010000 */
[----:B---3--:R-:W-:-:S03]  /*6070*/  FADD.FTZ R8, R8, R19 ;  /* 0x0000001308087221 */ /* 0x008fc60000010000 */
[----:B------:R-:W-:Y:S01]  /*6080*/  FADD.FTZ R29, R6, R29 ;  /* 0x0000001d061d7221 */ /* 0x000fe20000010000 */
[----:B-1----:R-:W-:Y:S01]  /*6090*/  FADD.FTZ R8, R8, R25 ;  /* 0x0000001908087221 */ /* 0x002fe20000010000 */
[----:B--2---:R-:W-:-:S03]  /*60a0*/  @P3 MOV R2, R46 ;  /* 0x0000002e00023202 */ /* 0x004fc60000000f00 */
[----:B------:R-:W-:Y:S01]  /*60b0*/  FADD.FTZ R31, R8, R31 ;  /* 0x0000001f081f7221 */ /* 0x000fe20000010000 */
[----:B------:R-:W-:Y:S02]  /*60c0*/  @P3 MOV R3, R47 ;  /* 0x0000002f00033202 */ /* 0x000fe40000000f00 */
[----:B------:R-:W-:-:S03]  /*60d0*/  @P3 IADD3 R46, P0, R46, 0x200, RZ ;  /* 0x000002002e2e3810 */ /* 0x000fc60007f1e0ff */
[----:B------:R1:W-:Y:S02]  /*60e0*/  @P3 STG.E desc[UR4][R2.64], R5 ;  /* 0x0000000502003986 */ /* 0x0003e4000c101904 */
[----:B------:R-:W-:Y:S01]  /*60f0*/  @P3 IMAD.X R47, RZ, RZ, R47, P0 ;  /* 0x000000ffff2f3224 */ /* 0x000fe200000e062f */
[----:B-1----:R-:W-:Y:S01]  /*6100*/  @P3 MOV R2, R43 ;  /* 0x0000002b00023202 */ /* 0x002fe20000000f00 */
[----:B0-----:R-:W-:Y:S01]  /*6110*/  FADD.FTZ R10, R10, R15 ;  /* 0x0000000f0a0a7221 */ /* 0x001fe20000010000 */
[-C--:B------:R-:W-:Y:S02]  /*6120*/  @P3 MOV R3, R44.reuse ;  /* 0x0000002c00033202 */ /* 0x080fe40000000f00 */
[----:B------:R-:W-:Y:S01]  /*6130*/  @P3 IADD3 R43, P4, R43, 0x200, RZ ;  /* 0x000002002b2b3810 */ /* 0x000fe20007f9e0ff */
[----:B------:R-:W-:Y:S02]  /*6140*/  FADD.FTZ R10, R10, R17 ;  /* 0x000000110a0a7221 */ /* 0x000fe40000010000 */
[----:B------:R0:W-:Y:S01]  /*6150*/  @P3 STG.E desc[UR4][R2.64], R73 ;  /* 0x0000004902003986 */ /* 0x0001e2000c101904 */
        /* <DEDUP_REMOVED lines=13> */
[----:B------:R-:W-:-:S04]  /*6230*/  @P1 IADD3 R43, P2, R43, 0x200, RZ ;  /* 0x000002002b2b1810 */ /* 0x000fc80007f5e0ff */
[-C--:B------:R-:W-:Y:S02]  /*6240*/  @P1 MOV R5, R44.reuse ;  /* 0x0000002c00051202 */ /* 0x080fe40000000f00 */
[----:B------:R-:W-:Y:S02]  /*6250*/  @P1 IADD3.X R44, RZ, R44, RZ, P2, !PT ;  /* 0x0000002cff2c1210 */ /* 0x000fe400017fe4ff */
[----:B------:R-:W-:Y:S02]  /*6260*/  @P5 MOV R6, R43 ;  /* 0x0000002b00065202 */ /* 0x000fe40000000f00 */
[----:B0-----:R-:W-:Y:S02]  /*6270*/  @P1 MOV R2, R46 ;  /* 0x0000002e00021202 */ /* 0x001fe40000000f00 */
[----:B------:R-:W-:Y:S02]  /*6280*/  @P1 IADD3 R46, P0, R46, 0x200, RZ ;  /* 0x000002002e2e1810 */ /* 0x000fe40007f1e0ff */
[----:B------:R-:W-:-:S02]  /*6290*/  @P1 MOV R3, R47 ;  /* 0x0000002f00031202 */ /* 0x000fc40000000f00 */
[----:B------:R-:W-:Y:S02]  /*62a0*/  @P1 IADD3.X R47, RZ, R47, RZ, P0, !PT ;  /* 0x0000002fff2f1210 */ /* 0x000fe400007fe4ff */
[----:B------:R-:W-:Y:S01]  /*62b0*/  @P5 MOV R7, R44 ;  /* 0x0000002c00075202 */ /* 0x000fe20000000f00 */
[----:B------:R0:W-:Y:S01]  /*62c0*/  @P1 STG.E desc[UR4][R2.64], R29 ;  /* 0x0000001d02001986 */ /* 0x0001e2000c101904 */
[----:B------:R-:W-:-:S03]  /*62d0*/  @P5 IADD3 R43, P2, R43, 0x200, RZ ;  /* 0x000002002b2b5810 */ /* 0x000fc60007f5e0ff */
[----:B------:R1:W-:Y:S01]  /*62e0*/  @P1 STG.E desc[UR4][R4.64], R75 ;  /* 0x0000004b04001986 */ /* 0x0003e2000c101904 */
[----:B------:R-:W-:Y:S01]  /*62f0*/  @P5 IADD3.X R44, RZ, R44, RZ, P2, !PT ;  /* 0x0000002cff2c5210 */ /* 0x000fe200017fe4ff */
[----:B0-----:R-:W-:Y:S01]  /*6300*/  @P5 IMAD.MOV.U32 R2, RZ, RZ, R46 ;  /* 0x000000ffff025224 */ /* 0x001fe200078e002e */
[----:B------:R-:W-:Y:S02]  /*6310*/  @P5 MOV R3, R47 ;  /* 0x0000002f00035202 */ /* 0x000fe40000000f00 */
[----:B------:R-:W-:Y:S02]  /*6320*/  @P5 IADD3 R46, P0, R46, 0x200, RZ ;  /* 0x000002002e2e5810 */ /* 0x000fe40007f1e0ff */
[----:B-1----:R-:W-:Y:S01]  /*6330*/  MOV R4, R43 ;  /* 0x0000002b00047202 */ /* 0x002fe20000000f00 */
[----:B------:R0:W-:Y:S01]  /*6340*/  @P5 STG.E desc[UR4][R2.64], R31 ;  /* 0x0000001f02005986 */ /* 0x0001e2000c101904 */
[----:B------:R-:W-:Y:S02]  /*6350*/  @P5 IADD3.X R47, RZ, R47, RZ, P0, !PT ;  /* 0x0000002fff2f5210 */ /* 0x000fe400007fe4ff */
[----:B------:R-:W-:Y:S01]  /*6360*/  MOV R5, R44 ;  /* 0x0000002c00057202 */ /* 0x000fe20000000f00 */
[----:B------:R1:W-:Y:S01]  /*6370*/  @P5 STG.E desc[UR4][R6.64], R11 ;  /* 0x0000000b06005986 */ /* 0x0003e2000c101904 */
[----:B0-----:R-:W-:Y:S01]  /*6380*/  MOV R2, R46 ;  /* 0x0000002e00027202 */ /* 0x001fe20000000f00 */
[----:B------:R-:W-:Y:S01]  /*6390*/  IMAD.MOV.U32 R3, RZ, RZ, R47 ;  /* 0x000000ffff037224 */ /* 0x000fe200078e002f */
[----:B------:R-:W-:Y:S06]  /*63a0*/  @!P6 EXIT ;  /* 0x000000000000e94d */ /* 0x000fec0003800000 */
[----:B------:R-:W-:Y:S04]  /*63b0*/  STG.E desc[UR4][R2.64], R21 ;  /* 0x0000001502007986 */ /* 0x000fe8000c101904 */
[----:B------:R-:W-:Y:S01]  /*63c0*/  STG.E desc[UR4][R4.64], R77 ;  /* 0x0000004d04007986 */ /* 0x000fe2000c101904 */
[----:B------:R-:W-:Y:S05]  /*63d0*/  EXIT ;  /* 0x000000000000794d */ /* 0x000fea0003800000 */
.L_x_792:
        /* <DEDUP_REMOVED lines=8> */
.L_x_805:
[----:B------:R-:W-:Y:S05]  /*6460*/  BSYNC B1 ;  /* 0x0000000000017941 */ /* 0x000fea0003800000 */
.L_x_804:
[----:B------:R-:W-:Y:S01]  /*6470*/  HFMA2.MMA R142, -RZ, RZ, 0, 5.9604644775390625e-08 ;  /* 0x00000001ff8e7435 */ /* 0x000fe200000001ff */
[----:B------:R-:W-:Y:S01]  /*6480*/  IMAD.MOV.U32 R143, RZ, RZ, R203 ;  /* 0x000000ffff8f7224 */ /* 0x000fe200078e00cb */
[----:B------:R-:W-:Y:S01]  /*6490*/  MOV R141, 0x1f ;  /* 0x0000001f008d7802 */ /* 0x000fe20000000f00 */
[----:B------:R-:W-:Y:S01]  /*64a0*/  FADD.FTZ R146, R144, R204 ;  /* 0x000000cc90927221 */ /* 0x000fe20000010000 */
[----:B------:R-:W-:-:S07]  /*64b0*/  MOV R140, 0xffffffff ;  /* 0xffffffff008c7802 */ /* 0x000fce0000000f00 */
[----:B------:R-:W-:Y:S05]  /*64c0*/  WARPSYNC.COLLECTIVE R140, `(.L_x_806) ;  /* 0x000000008c087348 */ /* 0x000fea0003c00000 */
[----:B------:R0:W1:Y:S02]  /*64d0*/  SHFL.BFLY P4, R144, R143, R142, R141 ;  /* 0x0c00008e8f907389 */ /* 0x000064000008008d */
[----:B01----:R-:W-:Y:S01]  /*64e0*/  ENDCOLLECTIVE ;  /* 0x000000000000791b */ /* 0x003fe20003800000 */
.L_x_806:
[----:B------:R-:W-:Y:S01]  /*64f0*/  HFMA2.MMA R142, -RZ, RZ, 0, 1.1920928955078125e-07 ;  /* 0x00000002ff8e7435 */ /* 0x000fe200000001ff */
[----:B------:R-:W-:Y:S02]  /*6500*/  MOV R143, R146 ;  /* 0x00000092008f7202 */ /* 0x000fe40000000f00 */
[----:B------:R-:W-:-:S08]  /*6510*/  MOV R202, R144 ;  /* 0x0000009000ca7202 */ /* 0x000fd00000000f00 */
[----:B------:R-:W-:Y:S05]  /*6520*/  WARPSYNC.COLLECTIVE R140, `(.L_x_807) ;  /* 0x000000008c087348 */ /* 0x000fea0003c00000 */
[----:B------:R0:W1:Y:S02]  /*6530*/  SHFL.BFLY P4, R144, R143, R142, R141 ;  /* 0x0c00008e8f907389 */ /* 0x000064000008008d */
[----:B01----:R-:W-:Y:S01]  /*6540*/  ENDCOLLECTIVE ;  /* 0x000000000000791b */ /* 0x003fe20003800000 */
.L_x_807:
[----:B------:R-:W-:-:S04]  /*6550*/  FADD.FTZ R147, R202, R203 ;  /* 0x000000cbca937221 */ /* 0x000fc80000010000 */
[----:B------:R-:W-:Y:S02]  /*6560*/  IMAD.MOV.U32 R143, RZ, RZ, R147 ;  /* 0x000000ffff8f7224 */ /* 0x000fe400078e0093 */
[----:B------:R-:W-:-:S07]  /*6570*/  FADD.FTZ R201, R146, R144 ;  /* 0x0000009092c97221 */ /* 0x000fce0000010000 */
[----:B------:R-:W-:Y:S05]  /*6580*/  WARPSYNC.COLLECTIVE R140, `(.L_x_808) ;  /* 0x000000008c087348 */ /* 0x000fea0003c00000 */
[----:B------:R0:W1:Y:S02]  /*6590*/  SHFL.BFLY P4, R144, R143, R142, R141 ;  /* 0x0c00008e8f907389 */ /* 0x000064000008008d */
[----:B01----:R-:W-:Y:S01]  /*65a0*/  ENDCOLLECTIVE ;  /* 0x000000000000791b */ /* 0x003fe20003800000 */
.L_x_808:
[----:B------:R-:W-:Y:S01]  /*65b0*/  HFMA2.MMA R142, -RZ, RZ, 0, 2.384185791015625e-07 ;  /* 0x00000004ff8e7435 */ /* 0x000fe200000001ff */
[----:B------:R-:W-:Y:S02]  /*65c0*/  MOV R143, R201 ;  /* 0x000000c9008f7202 */ /* 0x000fe40000000f00 */
[----:B------:R-:W-:-:S08]  /*65d0*/  MOV R202, R144 ;  /* 0x0000009000ca7202 */ /* 0x000fd00000000f00 */
[----:B------:R-:W-:Y:S05]  /*65e0*/  WARPSYNC.COLLECTIVE R140, `(.L_x_809) ;  /* 0x000000008c087348 */ /* 0x000fea0003c00000 */
[----:B------:R0:W1:Y:S02]  /*65f0*/  SHFL.BFLY P4, R144, R143, R142, R141 ;  /* 0x0c00008e8f907389 */ /* 0x000064000008008d */
[----:B01----:R-:W-:Y:S01]  /*6600*/  ENDCOLLECTIVE ;  /* 0x000000000000791b */ /* 0x003fe20003800000 */
.L_x_809:
[----:B------:R-:W-:-:S05]  /*6610*/  FADD.FTZ R202, R147, R202 ;  /* 0x000000ca93ca7221 */ /* 0x000fca0000010000 */
[----:B------:R-:W-:Y:S01]  /*6620*/  MOV R143, R202 ;  /* 0x000000ca008f7202 */ /* 0x000fe20000000f00 */
[----:B------:R-:W-:-:S07]  /*6630*/  FADD.FTZ R145, R201, R144 ;  /* 0x00000090c9917221 */ /* 0x000fce0000010000 */
[----:B------:R-:W-:Y:S05]  /*6640*/  WARPSYNC.COLLECTIVE R140, `(.L_x_810) ;  /* 0x000000008c087348 */ /* 0x000fea0003c00000 */
[----:B------:R0:W1:Y:S02]  /*6650*/  SHFL.BFLY P4, R144, R143, R142, R141 ;  /* 0x0c00008e8f907389 */ /* 0x000064000008008d */
[----:B01----:R-:W-:Y:S01]  /*6660*/  ENDCOLLECTIVE ;  /* 0x000000000000791b */ /* 0x003fe20003800000 */
.L_x_810:
[----:B------:R-:W-:Y:S01]  /*6670*/  MOV R143, R145 ;  /* 0x00000091008f7202 */ /* 0x000fe20000000f00 */
[----:B------:R-:W-:Y:S01]  /*6680*/  IMAD.MOV.U32 R142, RZ, RZ, 0x8 ;  /* 0x00000008ff8e7424 */ /* 0x000fe200078e00ff */
[----:B------:R-:W-:-:S07]  /*6690*/  MOV R147, R144 ;  /* 0x0000009000937202 */ /* 0x000fce0000000f00 */
[----:B------:R-:W-:Y:S05]  /*66a0*/  WARPSYNC.COLLECTIVE R140, `(.L_x_811) ;  /* 0x000000008c087348 */ /* 0x000fea0003c00000 */
[----:B------:R0:W1:Y:S02]  /*66b0*/  SHFL.BFLY P4, R144, R143, R142, R141 ;  /* 0x0c00008e8f907389 */ /* 0x000064000008008d */
[----:B01----:R-:W-:Y:S01]  /*66c0*/  ENDCOLLECTIVE ;  /* 0x000000000000791b */ /* 0x003fe20003800000 */
.L_x_811:
[----:B------:R-:W-:-:S05]  /*66d0*/  FADD.FTZ R204, R202, R147 ;  /* 0x00000093cacc7221 */ /* 0x000fca0000010000 */
[----:B------:R-:W-:Y:S01]  /*66e0*/  MOV R143, R204 ;  /* 0x000000cc008f7202 */ /* 0x000fe20000000f00 */
[----:B------:R-:W-:-:S07]  /*66f0*/  FADD.FTZ R145, R145, R144 ;  /* 0x0000009091917221 */ /* 0x000fce0000010000 */
[----:B------:R-:W-:Y:S05]  /*6700*/  WARPSYNC.COLLECTIVE R140, `(.L_x_812) ;  /* 0x000000008c087348 */ /* 0x000fea0003c00000 */
[----:B------:R0:W1:Y:S02]  /*6710*/  SHFL.BFLY P4, R144, R143, R142, R141 ;  /* 0x0c00008e8f907389 */ /* 0x000064000008008d */
[----:B01----:R-:W-:Y:S01]  /*6720*/  ENDCOLLECTIVE ;  /* 0x000000000000791b */ /* 0x003fe20003800000 */
.L_x_812:
[----:B------:R-:W-:Y:S01]  /*6730*/  HFMA2.MMA R142, -RZ, RZ, 0, 9.5367431640625e-07 ;  /* 0x00000010ff8e7435 */ /* 0x000fe200000001ff */
[----:B------:R-:W-:Y:S02]  /*6740*/  MOV R143, R145 ;  /* 0x00000091008f7202 */ /* 0x000fe40000000f00 */
[----:B------:R-:W-:-:S08]  /*6750*/  MOV R203, R144 ;  /* 0x0000009000cb7202 */ /* 0x000fd00000000f00 */
[----:B------:R-:W-:Y:S05]  /*6760*/  WARPSYNC.COLLECTIVE R140, `(.L_x_813) ;  /* 0x000000008c087348 */ /* 0x000fea0003c00000 */
[----:B------:R0:W1:Y:S02]  /*6770*/  SHFL.BFLY P4, R144, R143, R142, R141 ;  /* 0x0c00008e8f907389 */ /* 0x000064000008008d */
[----:B01----:R-:W-:Y:S01]  /*6780*/  ENDCOLLECTIVE ;  /* 0x000000000000791b */ /* 0x003fe20003800000 */
.L_x_813:
[----:B------:R-:W-:-:S05]  /*6790*/  FADD.FTZ R203, R204, R203 ;  /* 0x000000cbcccb7221 */ /* 0x000fca0000010000 */
[----:B------:R-:W-:Y:S02]  /*67a0*/  MOV R143, R203 ;  /* 0x000000cb008f7202 */ /* 0x000fe40000000f00 */
[----:B------:R-:W-:-:S07]  /*67b0*/  MOV R146, R144 ;  /* 0x0000009000927202 */ /* 0x000fce0000000f00 */
[----:B------:R-:W-:Y:S05]  /*67c0*/  WARPSYNC.COLLECTIVE R140, `(.L_x_814) ;  /* 0x000000008c087348 */ /* 0x000fea0003c00000 */
[----:B------:R0:W1:Y:S02]  /*67d0*/  SHFL.BFLY P4, R144, R143, R142, R141 ;  /* 0x0c00008e8f907389 */ /* 0x000064000008008d */
[----:B01----:R-:W-:Y:S01]  /*67e0*/  ENDCOLLECTIVE ;  /* 0x000000000000791b */ /* 0x003fe20003800000 */
.L_x_814:
[----:B------:R-:W-:Y:S05]  /*67f0*/  BRA `(.L_x_815) ;  /* 0xffffffc4000c7947 */ /* 0x000fea000383ffff */
.L_x_816:
        /* <DEDUP_REMOVED lines=16> */
.L_x_16870:


//--------------------- .text._ZN10layer_norm13ln_bwd_kernelINS_13Kernel_traitsI13__nv_bfloat16S2_S2_S2_fjLj1280ELj1ELj4ELj1ELj16ENS_18Kernel_traits_baseILj1280ES2_S2_S2_S2_fjLj128EEEEELb1ELb0ELb0ELb1EEEvNS_9BwdParamsE --------------------------
	.section	.text._ZN10layer_norm13ln_bwd_kernelINS_13Kernel_traitsI13__nv_bfloat16S2_S2_S2_fjLj1280ELj1ELj4ELj1ELj16ENS_18Kernel_traits_baseILj1280ES2_S2_S2_S2_fjLj128EEEEELb1ELb0ELb0ELb1EEEvNS_9BwdParamsE,"ax",@progbits
	.align	128
        .global         _ZN10layer_norm13ln_bwd_kernelINS_13Kernel_traitsI13__nv_bfloat16S2_S2_S2_fjLj1280ELj1ELj4ELj1ELj16ENS_18Kernel_traits_baseILj1280ES2_S2_S2_S2_fjLj128EEEEELb1ELb0ELb0ELb1EEEvNS_9BwdParamsE
        .type           _ZN10layer_norm13ln_bwd_kernelINS_13Kernel_traitsI13__nv_bfloat16S2_S2_S2_fjLj1280ELj1ELj4ELj1ELj16ENS_18Kernel_traits_baseILj1280ES2_S2_S2_S2_fjLj128EEEEELb1ELb0ELb0ELb1EEEvNS_9BwdParamsE,@function
        .size           _ZN10layer_norm13ln_bwd_kernelINS_13Kernel_traitsI13__nv_bfloat16S2_S2_S2_fjLj1280ELj1ELj4ELj1ELj16ENS_18Kernel_traits_baseILj1280ES2_S2_S2_S2_fjLj128EEEEELb1ELb0ELb0ELb1EEEvNS_9BwdParamsE,(.L_x_16871 - _ZN10layer_norm13ln_bwd_kernelINS_13Kernel_traitsI13__nv_bfloat16S2_S2_S2_fjLj1280ELj1ELj4ELj1ELj16ENS_18Kernel_traits_baseILj1280ES2_S2_S2_S2_fjLj128EEEEELb1ELb0ELb0ELb1EEEvNS_9BwdParamsE)
        .other          _ZN10layer_norm13ln_bwd_kernelINS_13Kernel_traitsI13__nv_bfloat16S2_S2_S2_fjLj1280ELj1ELj4ELj1ELj16ENS_18Kernel_traits_baseILj1280ES2_S2_S2_S2_fjLj128EEEEELb1ELb0ELb0ELb1EEEvNS_9BwdParamsE,@"STO_CUDA_ENTRY STV_DEFAULT"
_ZN10layer_norm13ln_bwd_kernelINS_13Kernel_traitsI13__nv_bfloat16S2_S2_S2_fjLj1280ELj1ELj4ELj1ELj16ENS_18Kernel_traits_baseILj1280ES2_S2_S2_S2_fjLj128EEEEELb1ELb0ELb0ELb1EEEvNS_9BwdParamsE:
.text._ZN10layer_norm13ln_bwd_kernelINS_13Kernel_traitsI13__nv_bfloat16S2_S2_S2_fjLj1280ELj1ELj4ELj1ELj16ENS_18Kernel_traits_baseILj1280ES2_S2_S2_S2_fjLj128EEEEELb1ELb0ELb0ELb1EEEvNS_9BwdParamsE:
[----:B------:R-:W-:Y:S01]  /*0000*/  LDC R1, c[0x0][0x28] ;  /* 0x00000a00ff017b82 */ /* 0x000fe20000000800 */
[----:B------:R-:W0:Y:S01]  /*0010*/  S2R R114, SR_TID.X ;  /* 0x0000000000727919 */ /* 0x000e220000002100 */
[----:B------:R-:W-:Y:S01]  /*0020*/  ULDC UR4, c[0x0][0x214] ;  /* 0x0000850000047ab9 */ /* 0x000fe20000000800 */
[----:B------:R-:W-:Y:S01]  /*0030*/  ULDC UR8, c[0x0][0x218] ;  /* 0x0000860000087ab9 */ /* 0x000fe20000000800 */
[----:B------:R-:W-:Y:S01]  /*0040*/  ULDC UR9, c[0x0][0x290] ;  /* 0x0000a40000097ab9 */ /* 0x000fe20000000800 */
[----:B------:R-:W1:Y:S01]  /*0050*/  S2R R0, SR_CTAID.X ;  /* 0x0000000000007919 */ /* 0x000e620000002500 */
[----:B------:R-:W-:Y:S01]  /*0060*/  ULDC UR14, c[0x0][0x298] ;  /* 0x0000a600000e7ab9 */ /* 0x000fe20000000800 */
        /* <DEDUP_REMOVED lines=49> */
.L_x_818:
        /* <DEDUP_REMOVED lines=54> */
[----:B-1----:R-:W-:Y:S02]  /*06e0*/  CS2R R2, SRZ ;  /* 0x0000000000027805 */ /* 0x002fe4000001ff00 */
        /* <DEDUP_REMOVED lines=61> */
.L_x_822:
[----:B-1----:R-:W0:Y:S01]  /*0ac0*/  @P0 LDC.64 R72, c[0x0][0x270] ;  /* 0x00009c00ff480b82 */ /* 0x002e220000000a00 */
[----:B------:R-:W-:Y:S01]  /*0ad0*/  IMAD R0, R147, UR8, RZ ;  /* 0x0000000893007c24 */ /* 0x000fe2000f8e02ff */
[----:B------:R-:W-:-:S04]  /*0ae0*/  LOP3.LUT R192, R114, 0x1f, RZ, 0xc0, !PT ;  /* 0x0000001f72c07812 */ /* 0x000fc800078ec0ff */
[----:B------:R-:W-:Y:S02]  /*0af0*/  SHF.R.S32.HI R77, RZ, 0x1f, R0 ;  /* 0x0000001fff4d7819 */ /* 0x000fe40000011400 */
[----:B------:R-:W1:Y:S02]  /*0b00*/  LDC.64 R96, c[0x0][0x238] ;  /* 0x00008e00ff607b82 */ /* 0x000e640000000a00 */
[----:B------:R-:W-:Y:S02]  /*0b10*/  LEA.HI R77, R77, R0, RZ, 0x3 ;  /* 0x000000004d4d7211 */ /* 0x000fe400078f18ff */
[----:B------:R-:W-:Y:S02]  /*0b20*/  SHF.R.S32.HI R0, RZ, 0x1f, R147 ;  /* 0x0000001fff007819 */ /* 0x000fe40000011493 */
[----:B------:R-:W-:Y:S02]  /*0b30*/  LEA.HI.SX32 R192, R77, R192, 0x1d ;  /* 0x000000c04dc07211 */ /* 0x000fe400078feaff */
[----:B------:R-:W2:Y:S01]  /*0b40*/  LDC.64 R74, c[0x0][0x2b8] ;  /* 0x0000ae00ff4a7b82 */ /* 0x000ea20000000a00 */
[----:B0-----:R-:W-:-:S07]  /*0b50*/  @P0 LEA R72, P1, R147, R72, 0x1 ;  /* 0x0000004893480211 */ /* 0x001fce00078208ff */
[----:B------:R-:W0:Y:S01]  /*0b60*/  LDC.64 R196, c[0x0][0x258] ;  /* 0x00009600ffc47b82 */ /* 0x000e220000000a00 */
[----:B------:R-:W-:Y:S01]  /*0b70*/  @P0 LEA.HI.X R73, R147, R73, R0, 0x1, P1 ;  /* 0x0000004993490211 */ /* 0x000fe200008f0c00 */
[----:B-1----:R-:W-:-:S04]  /*0b80*/  IMAD.WIDE.U32 R76, R192, 0x10, R96 ;  /* 0x00000010c04c7825 */ /* 0x002fc800078e0060 */
[----:B------:R1:W3:Y:S01]  /*0b90*/  @P0 LDG.E.U16 R0, desc[UR4][R72.64] ;  /* 0x0000000448000981 */ /* 0x0002e2000c1e1500 */
[C---:B------:R-:W-:Y:S01]  /*0ba0*/  IADD3 R193, R192.reuse, 0x20, RZ ;  /* 0x00000020c0c17810 */ /* 0x040fe20007ffe0ff */
[----:B------:R-:W4:Y:S02]  /*0bb0*/  LDC.64 R236, c[0x0][0x240] ;  /* 0x00009000ffec7b82 */ /* 0x000f240000000a00 */
[----:B------:R-:W4:Y:S01]  /*0bc0*/  LDG.E.128 R76, desc[UR4][R76.64] ;  /* 0x000000044c4c7981 */ /* 0x000f22000c1e1d00 */
[----:B--2---:R-:W-:-:S05]  /*0bd0*/  IMAD.WIDE.U32 R80, R192, 0x10, R74 ;  /* 0x00000010c0507825 */ /* 0x004fca00078e004a */
[----:B-1----:R-:W1:Y:S01]  /*0be0*/  LDC.64 R72, c[0x0][0x250] ;  /* 0x00009400ff487b82 */ /* 0x002e620000000a00 */
[----:B------:R-:W2:Y:S01]  /*0bf0*/  LDG.E.128 R80, desc[UR4][R80.64] ;  /* 0x0000000450507981 */ /* 0x000ea2000c1e1d00 */
[C---:B------:R-:W-:Y:S01]  /*0c00*/  IADD3 R194, R192.reuse, 0x40, RZ ;  /* 0x00000040c0c27810 */ /* 0x040fe20007ffe0ff */
[--C-:B------:R-:W-:Y:S01]  /*0c10*/  IMAD.WIDE.U32 R84, R193, 0x10, R96.reuse ;  /* 0x00000010c1547825 */ /* 0x100fe200078e0060 */
[C---:B------:R-:W-:Y:S02]  /*0c20*/  IADD3 R227, R192.reuse, 0x60, RZ ;  /* 0x00000060c0e37810 */ /* 0x040fe40007ffe0ff */
[----:B------:R-:W-:Y:S01]  /*0c30*/  IADD3 R195, R192, 0x80, RZ ;  /* 0x00000080c0c37810 */ /* 0x000fe20007ffe0ff */
[--C-:B------:R-:W-:Y:S02]  /*0c40*/  IMAD.WIDE.U32 R88, R194, 0x10, R96.reuse ;  /* 0x00000010c2587825 */ /* 0x100fe400078e0060 */
[----:B------:R-:W2:Y:S02]  /*0c50*/  LDG.E.128 R84, desc[UR4][R84.64] ;  /* 0x0000000454547981 */ /* 0x000ea4000c1e1d00 */
[----:B------:R-:W-:-:S02]  /*0c60*/  IMAD.WIDE.U32 R92, R227, 0x10, R96 ;  /* 0x00000010e35c7825 */ /* 0x000fc400078e0060 */
[----:B------:R-:W2:Y:S02]  /*0c70*/  LDG.E.128 R88, desc[UR4][R88.64] ;  /* 0x0000000458587981 */ /* 0x000ea4000c1e1d00 */
[----:B------:R-:W-:Y:S02]  /*0c80*/  IMAD.WIDE.U32 R96, R195, 0x10, R96 ;  /* 0x00000010c3607825 */ /* 0x000fe400078e0060 */
[----:B------:R-:W2:Y:S04]  /*0c90*/  LDG.E.128 R92, desc[UR4][R92.64] ;  /* 0x000000045c5c7981 */ /* 0x000ea8000c1e1d00 */
[----:B------:R-:W2:Y:S01]  /*0ca0*/  LDG.E.128 R96, desc[UR4][R96.64] ;  /* 0x0000000460607981 */ /* 0x000ea2000c1e1d00 */
[----:B-1----:R-:W-:-:S05]  /*0cb0*/  IMAD.WIDE R72, R147, 0x4, R72 ;  /* 0x0000000493487825 */ /* 0x002fca00078e0248 */
[----:B------:R-:W2:Y:S01]  /*0cc0*/  LDG.E R226, desc[UR4][R72.64] ;  /* 0x0000000448e27981 */ /* 0x000ea2000c1e1900 */
[----:B0-----:R-:W-:-:S04]  /*0cd0*/  IMAD.WIDE R196, R147, 0x4, R196 ;  /* 0x0000000493c47825 */ /* 0x001fc800078e02c4 */
[--C-:B------:R-:W-:Y:S02]  /*0ce0*/  IMAD.WIDE.U32 R100, R193, 0x10, R74.reuse ;  /* 0x00000010c1647825 */ /* 0x100fe400078e004a */
[----:B------:R2:W2:Y:S04]  /*0cf0*/  LDG.E R196, desc[UR4][R196.64] ;  /* 0x00000004c4c47981 */ /* 0x0004a8000c1e1900 */
[----:B------:R-:W2:Y:S01]  /*0d00*/  LDG.E.128 R100, desc[UR4][R100.64] ;  /* 0x0000000464647981 */ /* 0x000ea2000c1e1d00 */
[----:B------:R-:W-:Y:S01]  /*0d10*/  IMAD.WIDE.U32 R104, R194, 0x10, R74 ;  /* 0x00000010c2687825 */ /* 0x000fe200078e004a */
[----:B------:R-:W-:-:S05]  /*0d20*/  IADD3 R191, R192, 0x60, RZ ;  /* 0x00000060c0bf7810 */ /* 0x000fca0007ffe0ff */
[----:B------:R-:W2:Y:S01]  /*0d30*/  LDG.E.128 R104, desc[UR4][R104.64] ;  /* 0x0000000468687981 */ /* 0x000ea2000c1e1d00 */
[----:B------:R-:W-:Y:S01]  /*0d40*/  IMAD.WIDE.U32 R108, R191, 0x10, R74 ;  /* 0x00000010bf6c7825 */ /* 0x000fe200078e004a */
[----:B------:R-:W-:-:S05]  /*0d50*/  IADD3 R189, R192, 0x80, RZ ;  /* 0x00000080c0bd7810 */ /* 0x000fca0007ffe0ff */
[----:B------:R-:W2:Y:S01]  /*0d60*/  LDG.E.128 R108, desc[UR4][R108.64] ;  /* 0x000000046c6c7981 */ /* 0x000ea2000c1e1d00 */
[----:B------:R-:W-:Y:S01]  /*0d70*/  ISETP.NE.U32.AND P1, PT, RZ, UR10, PT ;  /* 0x0000000aff007c0c */ /* 0x000fe2000bf25070 */
[----:B------:R-:W-:-:S03]  /*0d80*/  IMAD.WIDE.U32 R74, R189, 0x10, R74 ;  /* 0x00000010bd4a7825 */ /* 0x000fc600078e004a */
[----:B------:R-:W-:-:S03]  /*0d90*/  ISETP.NE.AND.EX P1, PT, RZ, UR11, PT, P1 ;  /* 0x0000000bff007c0c */ /* 0x000fc6000bf25310 */
[----:B------:R-:W2:Y:S01]  /*0da0*/  LDG.E.128 R72, desc[UR4][R74.64] ;  /* 0x000000044a487981 */ /* 0x000ea2000c1e1d00 */
[----:B------:R-:W-:Y:S02]  /*0db0*/  MOV R190, 0x3f800000 ;  /* 0x3f80000000be7802 */ /* 0x000fe40000000f00 */
[----:B------:R-:W-:-:S07]  /*0dc0*/  ISETP.NE.AND P2, PT, R168, RZ, PT ;  /* 0x000000ffa800720c */ /* 0x000fce0003f45270 */
[----:B------:R-:W0:Y:S01]  /*0dd0*/  @P1 LDC.64 R238, c[0x0][0x2c8] ;  /* 0x0000b200ffee1b82 */ /* 0x000e220000000a00 */
[----:B---3--:R-:W-:Y:S02]  /*0de0*/  @P0 SHF.L.U32 R190, R0, 0x10, RZ ;  /* 0x0000001000be0819 */ /* 0x008fe400000006ff */
[C---:B----4-:R-:W-:Y:S02]  /*0df0*/  PRMT R215, R76.reuse, 0x7632, R215 ;  /* 0x000076324cd77816 */ /* 0x050fe400000000d7 */
[----:B------:R-:W-:Y:S02]  /*0e00*/  SHF.L.U32 R0, R76, 0x10, RZ ;  /* 0x000000104c007819 */ /* 0x000fe400000006ff */
[C---:B------:R-:W-:Y:S02]  /*0e10*/  PRMT R208, R77.reuse, 0x7632, R208 ;  /* 0x000076324dd07816 */ /* 0x040fe400000000d0 */
[----:B------:R-:W-:Y:S02]  /*0e20*/  SHF.L.U32 R245, R77, 0x10, RZ ;  /* 0x000000104df57819 */ /* 0x000fe400000006ff */
[C---:B------:R-:W-:Y:S01]  /*0e30*/  PRMT R207, R78.reuse, 0x7632, R207 ;  /* 0x000076324ecf7816 */ /* 0x040fe200000000cf */
[----:B------:R-:W1:Y:S01]  /*0e40*/  @P1 LDC.64 R76, c[0x0][0x2c8] ;  /* 0x0000b200ff4c1b82 */ /* 0x000e620000000a00 */
[----:B------:R-:W-:-:S02]  /*0e50*/  SHF.L.U32 R244, R78, 0x10, RZ ;  /* 0x000000104ef47819 */ /* 0x000fc400000006ff */
[C---:B------:R-:W-:Y:S02]  /*0e60*/  PRMT R218, R79.reuse, 0x7632, R218 ;  /* 0x000076324fda7816 */ /* 0x040fe400000000da */
[----:B------:R-:W-:Y:S02]  /*0e70*/  SHF.L.U32 R243, R79, 0x10, RZ ;  /* 0x000000104ff37819 */ /* 0x000fe400000006ff */
[C---:B--2---:R-:W-:Y:S01]  /*0e80*/  PRMT R197, R80.reuse, 0x7632, R197 ;  /* 0x0000763250c57816 */ /* 0x044fe200000000c5 */
[----:B------:R-:W2:Y:S01]  /*0e90*/  @P1 LDC.64 R78, c[0x0][0x2c8] ;  /* 0x0000b200ff4e1b82 */ /* 0x000ea20000000a00 */
[----:B------:R-:W-:Y:S02]  /*0ea0*/  SHF.L.U32 R198, R80, 0x10, RZ ;  /* 0x0000001050c67819 */ /* 0x000fe400000006ff */
[C---:B------:R-:W-:Y:S02]  /*0eb0*/  PRMT R199, R81.reuse, 0x7632, R199 ;  /* 0x0000763251c77816 */ /* 0x040fe400000000c7 */
[----:B------:R-:W-:-:S02]  /*0ec0*/  SHF.L.U32 R200, R81, 0x10, RZ ;  /* 0x0000001051c87819 */ /* 0x000fc400000006ff */
[C---:B------:R-:W-:Y:S01]  /*0ed0*/  PRMT R201, R82.reuse, 0x7632, R201 ;  /* 0x0000763252c97816 */ /* 0x040fe200000000c9 */
[----:B------:R-:W3:Y:S01]  /*0ee0*/  @P1 LDC.64 R80, c[0x0][0x2c8] ;  /* 0x0000b200ff501b82 */ /* 0x000ee20000000a00 */
[----:B------:R-:W-:Y:S02]  /*0ef0*/  SHF.L.U32 R202, R82, 0x10, RZ ;  /* 0x0000001052ca7819 */ /* 0x000fe400000006ff */
[C---:B------:R-:W-:Y:S02]  /*0f00*/  PRMT R203, R83.reuse, 0x7632, R203 ;  /* 0x0000763253cb7816 */ /* 0x040fe400000000cb */
[----:B------:R-:W-:-:S03]  /*0f10*/  SHF.L.U32 R204, R83, 0x10, RZ ;  /* 0x0000001053cc7819 */ /* 0x000fc600000006ff */
[----:B------:R-:W4:Y:S01]  /*0f20*/  @P1 LDC.64 R82, c[0x0][0x2c8] ;  /* 0x0000b200ff521b82 */ /* 0x000f220000000a00 */
[C---:B------:R-:W-:Y:S02]  /*0f30*/  PRMT R209, R84.reuse, 0x7632, R209 ;  /* 0x0000763254d17816 */ /* 0x040fe400000000d1 */
[----:B------:R-:W-:Y:S02]  /*0f40*/  SHF.L.U32 R219, R84, 0x10, RZ ;  /* 0x0000001054db7819 */ /* 0x000fe400000006ff */
[C---:B------:R-:W-:Y:S02]  /*0f50*/  PRMT R211, R88.reuse, 0x7632, R211 ;  /* 0x0000763258d37816 */ /* 0x040fe400000000d3 */
[----:B------:R-:W-:Y:S02]  /*0f60*/  SHF.L.U32 R225, R88, 0x10, RZ ;  /* 0x0000001058e17819 */ /* 0x000fe400000006ff */
[----:B------:R-:W-:Y:S02]  /*0f70*/  PRMT R88, R90, 0x7632, R88 ;  /* 0x000076325a587816 */ /* 0x000fe40000000058 */
[----:B------:R-:W-:-:S02]  /*0f80*/  SHF.L.U32 R229, R91, 0x10, RZ ;  /* 0x000000105be57819 */ /* 0x000fc400000006ff */
[C---:B------:R-:W-:Y:S02]  /*0f90*/  PRMT R84, R95.reuse, 0x7632, R84 ;  /* 0x000076325f547816 */ /* 0x040fe40000000054 */
[----:B------:R-:W-:Y:S02]  /*0fa0*/  SHF.L.U32 R233, R95, 0x10, RZ ;  /* 0x000000105fe97819 */ /* 0x000fe400000006ff */
[----:B------:R-:W-:Y:S02]  /*0fb0*/  FSEL R226, R226, RZ, !P2 ;  /* 0x000000ffe2e27208 */ /* 0x000fe40005000000 */
[C---:B------:R-:W-:Y:S02]  /*0fc0*/  PRMT R210, R86.reuse, 0x7632, R210 ;  /* 0x0000763256d27816 */ /* 0x040fe400000000d2 */
[----:B------:R-:W-:Y:S02]  /*0fd0*/  SHF.L.U32 R222, R86, 0x10, RZ ;  /* 0x0000001056de7819 */ /* 0x000fe400000006ff */
[----:B------:R-:W-:-:S02]  /*0fe0*/  SHF.L.U32 R95, R218, 0x10, RZ ;  /* 0x00000010da5f7819 */ /* 0x000fc400000006ff */
[----:B------:R-:W-:Y:S02]  /*0ff0*/  PRMT R86, R91, 0x7632, R86 ;  /* 0x000076325b567816 */ /* 0x000fe40000000056 */
[C---:B------:R-:W-:Y:S02]  /*1000*/  PRMT R206, R85.reuse, 0x7632, R206 ;  /* 0x0000763255ce7816 */ /* 0x040fe400000000ce */
[----:B------:R-:W-:Y:S02]  /*1010*/  SHF.L.U32 R220, R85, 0x10, RZ ;  /* 0x0000001055dc7819 */ /* 0x000fe400000006ff */
[----:B------:R-:W-:Y:S01]  /*1020*/  SHF.L.U32 R249, R88, 0x10, RZ ;  /* 0x0000001058f97819 */ /* 0x000fe200000006ff */
[----:B------:R-:W-:Y:S01]  /*1030*/  FADD.FTZ R88, -R226, R229 ;  /* 0x000000e5e2587221 */ /* 0x000fe20000010100 */
[C---:B------:R-:W-:Y:S02]  /*1040*/  PRMT R212, R92.reuse, 0x7632, R212 ;  /* 0x000076325cd47816 */ /* 0x040fe400000000d4 */
[----:B------:R-:W-:Y:S01]  /*1050*/  SHF.L.U32 R230, R92, 0x10, RZ ;  /* 0x000000105ce67819 */ /* 0x000fe200000006ff */
[----:B------:R-:W-:Y:S01]  /*1060*/  FADD.FTZ R92, -R226, R95 ;  /* 0x0000005fe25c7221 */ /* 0x000fe20000010100 */
[----:B------:R-:W-:-:S02]  /*1070*/  PRMT R85, R93, 0x7632, R85 ;  /* 0x000076325d557816 */ /* 0x000fc40000000055 */
[----:B------:R-:W-:Y:S01]  /*1080*/  PRMT R216, R98, 0x7632, R216 ;  /* 0x0000763262d87816 */ /* 0x000fe200000000d8 */
[----:B------:R-:W-:Y:S01]  /*1090*/  FADD.FTZ R95, -R226, R219 ;  /* 0x000000dbe25f7221 */ /* 0x000fe20000010100 */
[----:B------:R-:W-:Y:S01]  /*10a0*/  SHF.L.U32 R224, R98, 0x10, RZ ;  /* 0x0000001062e07819 */ /* 0x000fe200000006ff */
[----:B------:R-:W-:Y:S01]  /*10b0*/  FADD.FTZ R98, -R226, R225 ;  /* 0x000000e1e2627221 */ /* 0x000fe20000010100 */
[----:B------:R-:W-:Y:S01]  /*10c0*/  SHF.L.U32 R229, R86, 0x10, RZ ;  /* 0x0000001056e57819 */ /* 0x000fe200000006ff */
[----:B------:R-:W-:Y:S01]  /*10d0*/  FADD.FTZ R86, -R226, R233 ;  /* 0x000000e9e2567221 */ /* 0x000fe20000010100 */
[----:B------:R-:W-:Y:S01]  /*10e0*/  PRMT R214, R96, 0x7632, R214 ;  /* 0x0000763260d67816 */ /* 0x000fe200000000d6 */
[----:B----4-:R-:W-:Y:S01]  /*10f0*/  @P1 IMAD.WIDE.U32 R82, R193, 0x10, R82 ;  /* 0x00000010c1521825 */ /* 0x010fe200078e0052 */
[----:B------:R-:W-:Y:S02]  /*1100*/  SHF.L.U32 R219, R206, 0x10, RZ ;  /* 0x00000010cedb7819 */ /* 0x000fe400000006ff */
[----:B------:R-:W-:Y:S01]  /*1110*/  SHF.L.U32 R225, R211, 0x10, RZ ;  /* 0x00000010d3e17819 */ /* 0x000fe200000006ff */
[----:B---3--:R-:W-:Y:S01]  /*1120*/  @P1 IMAD.WIDE.U32 R80, R194, 0x10, R80 ;  /* 0x00000010c2501825 */ /* 0x008fe200078e0050 */
[----:B------:R-:W-:Y:S01]  /*1130*/  SHF.L.U32 R233, R84, 0x10, RZ ;  /* 0x0000001054e97819 */ /* 0x000fe200000006ff */
[----:B------:R3:W5:Y:S01]  /*1140*/  @P1 LDG.E.128 R60, desc[UR4][R82.64] ;  /* 0x00000004523c1981 */ /* 0x000762000c1e1d00 */
[----:B------:R-:W-:Y:S01]  /*1150*/  SHF.L.U32 R234, R96, 0x10, RZ ;  /* 0x0000001060ea7819 */ /* 0x000fe200000006ff */
[----:B--2---:R-:W-:Y:S01]  /*1160*/  @P1 IMAD.WIDE.U32 R78, R191, 0x10, R78 ;  /* 0x00000010bf4e1825 */ /* 0x004fe200078e004e */
[----:B------:R-:W-:-:S02]  /*1170*/  SHF.L.U32 R85, R85, 0x10, RZ ;  /* 0x0000001055557819 */ /* 0x000fc400000006ff */
[----:B------:R-:W-:Y:S01]  /*1180*/  SHF.L.U32 R235, R97, 0x10, RZ ;  /* 0x0000001061eb7819 */ /* 0x000fe200000006ff */
[----:B-1----:R-:W-:Y:S01]  /*1190*/  @P1 IMAD.WIDE.U32 R76, R189, 0x10, R76 ;  /* 0x00000010bd4c1825 */ /* 0x002fe200078e004c */
[----:B------:R-:W-:-:S03]  /*11a0*/  SHF.L.U32 R84, R216, 0x10, RZ ;  /* 0x00000010d8547819 */ /* 0x000fc600000006ff */
[C---:B------:R-:W-:Y:S01]  /*11b0*/  FADD.FTZ R211, -R226.reuse, R219 ;  /* 0x000000dbe2d37221 */ /* 0x040fe20000010100 */
[----:B------:R-:W-:Y:S01]  /*11c0*/  PRMT R96, R97, 0x7632, R96 ;  /* 0x0000763261607816 */ /* 0x000fe20000000060 */
[----:B------:R-:W-:Y:S01]  /*11d0*/  FADD.FTZ R97, -R226, R222 ;  /* 0x000000dee2617221 */ /* 0x000fe20000010100 */
[----:B------:R-:W-:Y:S01]  /*11e0*/  SHF.L.U32 R222, R214, 0x10, RZ ;  /* 0x00000010d6de7819 */ /* 0x000fe200000006ff */
[C---:B------:R-:W-:Y:S01]  /*11f0*/  FADD.FTZ R214, -R226.reuse, R225 ;  /* 0x000000e1e2d67221 */ /* 0x040fe20000010100 */
[C---:B------:R-:W-:Y:S01]  /*1200*/  FADD.FTZ R219, -R226.reuse, R85 ;  /* 0x00000055e2db7221 */ /* 0x040fe20000010100 */
[----:B------:R-:W-:Y:S01]  /*1210*/  FADD.FTZ R225, -R226, R84 ;  /* 0x00000054e2e17221 */ /* 0x000fe20000010100 */
[----:B------:R1:W5:Y:S01]  /*1220*/  @P1 LDG.E.128 R56, desc[UR4][R80.64] ;  /* 0x0000000450381981 */ /* 0x000362000c1e1d00 */
[----:B---3--:R-:W-:-:S03]  /*1230*/  IMAD.WIDE.U32 R82, R227, 0x8, R236 ;  /* 0x00000008e3527825 */ /* 0x008fc600078e00ec */
[----:B------:R2:W5:Y:S01]  /*1240*/  @P1 LDG.E.128 R52, desc[UR4][R78.64] ;  /* 0x000000044e341981 */ /* 0x000562000c1e1d00 */
[----:B------:R-:W-:-:S03]  /*1250*/  IMAD.WIDE.U32 R84, R195, 0x8, R236 ;  /* 0x00000008c3547825 */ /* 0x000fc600078e00ec */
[----:B------:R3:W5:Y:S01]  /*1260*/  @P1 LDG.E.128 R48, desc[UR4][R76.64] ;  /* 0x000000044c301981 */ /* 0x000762000c1e1d00 */
[----:B-1----:R-:W-:-:S03]  /*1270*/  IMAD.WIDE.U32 R80, R194, 0x8, R236 ;  /* 0x00000008c2507825 */ /* 0x002fc600078e00ec */
[----:B------:R-:W5:Y:S01]  /*1280*/  LDG.E.64 R82, desc[UR4][R82.64] ;  /* 0x0000000452527981 */ /* 0x000f62000c1e1b00 */
[----:B--2---:R-:W-:-:S03]  /*1290*/  IMAD.WIDE.U32 R78, R193, 0x8, R236 ;  /* 0x00000008c14e7825 */ /* 0x004fc600078e00ec */
[----:B------:R-:W5:Y:S01]  /*12a0*/  LDG.E.64 R80, desc[UR4][R80.64] ;  /* 0x0000000450507981 */ /* 0x000f62000c1e1b00 */
[----:B---3--:R-:W-:-:S03]  /*12b0*/  IMAD.WIDE.U32 R76, R192, 0x8, R236 ;  /* 0x00000008c04c7825 */ /* 0x008fc600078e00ec */
[----:B------:R-:W5:Y:S04]  /*12c0*/  LDG.E.64 R78, desc[UR4][R78.64] ;  /* 0x000000044e4e7981 */ /* 0x000f68000c1e1b00 */
[----:B------:R-:W5:Y:S04]  /*12d0*/  LDG.E.64 R76, desc[UR4][R76.64] ;  /* 0x000000044c4c7981 */ /* 0x000f68000c1e1b00 */
[----:B------:R-:W5:Y:S01]  /*12e0*/  LDG.E.64 R84, desc[UR4][R84.64] ;  /* 0x0000000454547981 */ /* 0x000f62000c1e1b00 */
[----:B------:R-:W-:Y:S02]  /*12f0*/  SHF.L.U32 R215, R215, 0x10, RZ ;  /* 0x00000010d7d77819 */ /* 0x000fe400000006ff */
[----:B------:R-:W-:-:S02]  /*1300*/  PRMT R205, R87, 0x7632, R205 ;  /* 0x0000763257cd7816 */ /* 0x000fc400000000cd */
[----:B------:R-:W-:Y:S02]  /*1310*/  SHF.L.U32 R223, R87, 0x10, RZ ;  /* 0x0000001057df7819 */ /* 0x000fe400000006ff */
[----:B------:R-:W-:Y:S01]  /*1320*/  PRMT R87, R89, 0x7632, R87 ;  /* 0x0000763259577816 */ /* 0x000fe20000000057 */
[----:B------:R-:W-:Y:S01]  /*1330*/  FADD.FTZ R242, -R226, R215 ;  /* 0x000000d7e2f27221 */ /* 0x000fe20000010100 */
[----:B------:R-:W-:Y:S02]  /*1340*/  SHF.L.U32 R91, R208, 0x10, RZ ;  /* 0x00000010d05b7819 */ /* 0x000fe400000006ff */
[----:B------:R-:W-:Y:S01]  /*1350*/  SHF.L.U32 R215, R209, 0x10, RZ ;  /* 0x00000010d1d77819 */ /* 0x000fe200000006ff */
[C---:B------:R-:W-:Y:S01]  /*1360*/  FADD.FTZ R0, -R226.reuse, R0 ;  /* 0x00000000e2007221 */ /* 0x040fe20000010100 */
[----:B------:R-:W-:Y:S01]  /*1370*/  SHF.L.U32 R247, R87, 0x10, RZ ;  /* 0x0000001057f77819 */ /* 0x000fe200000006ff */
[----:B------:R-:W-:Y:S01]  /*1380*/  FADD.FTZ R245, -R226, R245 ;  /* 0x000000f5e2f57221 */ /* 0x000fe20000010100 */
[----:B------:R-:W-:-:S02]  /*1390*/  SHF.L.U32 R231, R93, 0x10, RZ ;  /* 0x000000105de77819 */ /* 0x000fc400000006ff */
[----:B------:R-:W-:Y:S01]  /*13a0*/  SHF.L.U32 R93, R207, 0x10, RZ ;  /* 0x00000010cf5d7819 */ /* 0x000fe200000006ff */
[----:B------:R-:W-:Y:S01]  /*13b0*/  FADD.FTZ R244, -R226, R244 ;  /* 0x000000f4e2f47221 */ /* 0x000fe20000010100 */
[C---:B------:R-:W-:Y:S02]  /*13c0*/  PRMT R213, R94.reuse, 0x7632, R213 ;  /* 0x000076325ed57816 */ /* 0x040fe400000000d5 */
[----:B------:R-:W-:Y:S01]  /*13d0*/  SHF.L.U32 R232, R94, 0x10, RZ ;  /* 0x000000105ee87819 */ /* 0x000fe200000006ff */
[----:B------:R-:W-:Y:S01]  /*13e0*/  FADD.FTZ R94, -R226, R91 ;  /* 0x0000005be25e7221 */ /* 0x000fe20000010100 */
[----:B------:R-:W-:Y:S01]  /*13f0*/  SHF.L.U32 R241, R210, 0x10, RZ ;  /* 0x00000010d2f17819 */ /* 0x000fe200000006ff */
[C---:B------:R-:W-:Y:S01]  /*1400*/  FADD.FTZ R210, -R226.reuse, R215 ;  /* 0x000000d7e2d27221 */ /* 0x040fe20000010100 */
[----:B------:R-:W-:Y:S01]  /*1410*/  FADD.FTZ R215, -R226, R247 ;  /* 0x000000f7e2d77221 */ /* 0x000fe20000010100 */
[----:B------:R-:W-:Y:S01]  /*1420*/  FMUL.FTZ R0, R196, R0 ;  /* 0x00000000c4007220 */ /* 0x000fe20000410000 */
[----:B------:R-:W-:Y:S01]  /*1430*/  SHF.L.U32 R246, R197, 0x10, RZ ;  /* 0x00000010c5f67819 */ /* 0x000fe200000006ff */
[----:B------:R-:W-:Y:S01]  /*1440*/  FADD.FTZ R243, -R226, R243 ;  /* 0x000000f3e2f37221 */ /* 0x000fe20000010100 */
[----:B------:R-:W-:Y:S01]  /*1450*/  FMUL.FTZ R197, R196, R245 ;  /* 0x000000f5c4c57220 */ /* 0x000fe20000410000 */
[----:B------:R-:W-:Y:S01]  /*1460*/  SHF.L.U32 R247, R203, 0x10, RZ ;  /* 0x00000010cbf77819 */ /* 0x000fe200000006ff */
[----:B------:R-:W-:Y:S01]  /*1470*/  FADD.FTZ R93, -R226, R93 ;  /* 0x0000005de25d7221 */ /* 0x000fe20000010100 */
[----:B------:R-:W-:Y:S01]  /*1480*/  SHF.L.U32 R245, R199, 0x10, RZ ;  /* 0x00000010c7f57819 */ /* 0x000fe200000006ff */
[C---:B------:R-:W-:Y:S01]  /*1490*/  FMUL.FTZ R203, R196.reuse, R242 ;  /* 0x000000f2c4cb7220 */ /* 0x040fe20000410000 */
[C---:B------:R-:W-:Y:S01]  /*14a0*/  FMUL.FTZ R199, R196.reuse, R244 ;  /* 0x000000f4c4c77220 */ /* 0x040fe20000410000 */
[----:B------:R-:W-:Y:S01]  /*14b0*/  FMUL.FTZ R242, R196, R94 ;  /* 0x0000005ec4f27220 */ /* 0x000fe20000410000 */
[----:B------:R-:W-:Y:S01]  /*14c0*/  FADD.FTZ R145, R198, R145 ;  /* 0x00000091c6917221 */ /* 0x000fe20000010000 */
[----:B------:R-:W-:Y:S01]  /*14d0*/  FFMA.FTZ R146, R0, R198, R146 ;  /* 0x000000c600927223 */ /* 0x000fe20000010092 */
[----:B------:R-:W-:Y:S01]  /*14e0*/  SHF.L.U32 R244, R201, 0x10, RZ ;  /* 0x00000010c9f47819 */ /* 0x000fe200000006ff */
[----:B------:R-:W-:Y:S01]  /*14f0*/  FMUL.FTZ R92, R196, R92 ;  /* 0x0000005cc45c7220 */ /* 0x000fe20000410000 */
[----:B------:R-:W-:Y:S01]  /*1500*/  FMUL.FTZ R198, R148, R198 ;  /* 0x000000c694c67220 */ /* 0x000fe20000410000 */
[C---:B------:R-:W-:Y:S01]  /*1510*/  FMUL.FTZ R201, R196.reuse, R243 ;  /* 0x000000f3c4c97220 */ /* 0x040fe20000410000 */
[----:B------:R-:W-:Y:S01]  /*1520*/  FMUL.FTZ R243, R196, R93 ;  /* 0x0000005dc4f37220 */ /* 0x000fe20000410000 */
[----:B------:R-:W-:Y:S01]  /*1530*/  FADD.FTZ R139, R245, R139 ;  /* 0x0000008bf58b7221 */ /* 0x000fe20000010000 */
[-C--:B------:R-:W-:Y:S01]  /*1540*/  FFMA.FTZ R140, R242, R245.reuse, R140 ;  /* 0x000000f5f28c7223 */ /* 0x080fe2000001008c */
[----:B------:R-:W-:Y:S01]  /*1550*/  FMUL.FTZ R93, R170, R245 ;  /* 0x000000f5aa5d7220 */ /* 0x000fe20000410000 */
[----:B------:R-:W-:Y:S01]  /*1560*/  FADD.FTZ R131, R247, R131 ;  /* 0x00000083f7837221 */ /* 0x000fe20000010000 */
[-C--:B------:R-:W-:Y:S01]  /*1570*/  FFMA.FTZ R132, R92, R247.reuse, R132 ;  /* 0x000000f75c847223 */ /* 0x080fe20000010084 */
[----:B------:R-:W-:Y:S01]  /*1580*/  FMUL.FTZ R245, R172, R247 ;  /* 0x000000f7acf57220 */ /* 0x000fe20000410000 */
[----:B------:R-:W-:Y:S01]  /*1590*/  FADD.FTZ R143, R246, R143 ;  /* 0x0000008ff68f7221 */ /* 0x000fe20000010000 */
[-C--:B------:R-:W-:Y:S01]  /*15a0*/  FFMA.FTZ R144, R203, R246.reuse, R144 ;  /* 0x000000f6cb907223 */ /* 0x080fe20000010090 */
[----:B------:R-:W-:Y:S01]  /*15b0*/  FMUL.FTZ R94, R169, R246 ;  /* 0x000000f6a95e7220 */ /* 0x000fe20000410000 */
[----:B------:R-:W-:Y:S01]  /*15c0*/  FADD.FTZ R247, RZ, R198 ;  /* 0x000000c6fff77221 */ /* 0x000fe20000010000 */
[----:B------:R-:W-:Y:S01]  /*15d0*/  FFMA.FTZ R246, R0, R198, RZ ;  /* 0x000000c600f67223 */ /* 0x000fe200000100ff */
[----:B------:R-:W-:Y:S01]  /*15e0*/  FADD.FTZ R141, R200, R141 ;  /* 0x0000008dc88d7221 */ /* 0x000fe20000010000 */
[-C--:B------:R-:W-:Y:S01]  /*15f0*/  FFMA.FTZ R142, R197, R200.reuse, R142 ;  /* 0x000000c8c58e7223 */ /* 0x080fe2000001008e */
[----:B------:R-:W-:Y:S01]  /*1600*/  FMUL.FTZ R200, R149, R200 ;  /* 0x000000c895c87220 */ /* 0x000fe20000410000 */
[----:B------:R-:W-:Y:S01]  /*1610*/  FADD.FTZ R247, R247, R94 ;  /* 0x0000005ef7f77221 */ /* 0x000fe20000010000 */
[----:B------:R-:W-:-:S03]  /*1620*/  FFMA.FTZ R246, R203, R94, R246 ;  /* 0x0000005ecbf67223 */ /* 0x000fc600000100f6 */
[----:B------:R-:W-:Y:S01]  /*1630*/  FADD.FTZ R248, R247, R200 ;  /* 0x000000c8f7f87221 */ /* 0x000fe20000010000 */
[----:B------:R-:W-:Y:S01]  /*1640*/  FFMA.FTZ R247, R197, R200, R246 ;  /* 0x000000c8c5f77223 */ /* 0x000fe200000100f6 */
[----:B------:R-:W-:Y:S01]  /*1650*/  SHF.L.U32 R228, R90, 0x10, RZ ;  /* 0x000000105ae47819 */ /* 0x000fe200000006ff */
[----:B------:R-:W-:Y:S01]  /*1660*/  FADD.FTZ R216, -R226, R249 ;  /* 0x000000f9e2d87221 */ /* 0x000fe20000010100 */
[----:B------:R-:W-:Y:S01]  /*1670*/  PRMT R217, R99, 0x7632, R217 ;  /* 0x0000763263d97816 */ /* 0x000fe200000000d9 */
[----:B------:R-:W-:Y:S01]  /*1680*/  FADD.FTZ R137, R202, R137 ;  /* 0x00000089ca897221 */ /* 0x000fe20000010000 */
[-C--:B------:R-:W-:Y:S01]  /*1690*/  FFMA.FTZ R138, R199, R202.reuse, R138 ;  /* 0x000000cac78a7223 */ /* 0x080fe2000001008a */
[----:B------:R-:W-:Y:S01]  /*16a0*/  FADD.FTZ R90, -R226, R223 ;  /* 0x000000dfe25a7221 */ /* 0x000fe20000010100 */
[----:B------:R-:W-:Y:S01]  /*16b0*/  FMUL.FTZ R202, R150, R202 ;  /* 0x000000ca96ca7220 */ /* 0x000fe20000410000 */
[----:B------:R-:W-:Y:S01]  /*16c0*/  FADD.FTZ R249, R248, R93 ;  /* 0x0000005df8f97221 */ /* 0x000fe20000010000 */
[----:B------:R-:W-:Y:S01]  /*16d0*/  SHF.L.U32 R221, R99, 0x10, RZ ;  /* 0x0000001063dd7819 */ /* 0x000fe200000006ff */
[C---:B------:R-:W-:Y:S01]  /*16e0*/  FADD.FTZ R87, -R226.reuse, R231 ;  /* 0x000000e7e2577221 */ /* 0x040fe20000010100 */
[----:B------:R-:W-:Y:S01]  /*16f0*/  SHF.L.U32 R223, R205, 0x10, RZ ;  /* 0x00000010cddf7819 */ /* 0x000fe200000006ff */
[----:B------:R-:W-:Y:S01]  /*1700*/  FADD.FTZ R208, -R226, R235 ;  /* 0x000000ebe2d07221 */ /* 0x000fe20000010100 */
[----:B------:R-:W-:Y:S01]  /*1710*/  FFMA.FTZ R246, R242, R93, R247 ;  /* 0x0000005df2f67223 */ /* 0x000fe200000100f7 */
[----:B------:R-:W-:Y:S01]  /*1720*/  SHF.L.U32 R89, R89, 0x10, RZ ;  /* 0x0000001059597819 */ /* 0x000fe200000006ff */
[----:B------:R-:W-:Y:S01]  /*1730*/  FADD.FTZ R135, R244, R135 ;  /* 0x00000087f4877221 */ /* 0x000fe20000010000 */
[----:B------:R-:W-:Y:S01]  /*1740*/  SHF.L.U32 R251, R212, 0x10, RZ ;  /* 0x00000010d4fb7819 */ /* 0x000fe200000006ff */
[----:B------:R-:W-:Y:S01]  /*1750*/  FFMA.FTZ R136, R243, R244, R136 ;  /* 0x000000f4f3887223 */ /* 0x000fe20000010088 */
[----:B------:R-:W-:-:S02]  /*1760*/  SHF.L.U32 R231, R213, 0x10, RZ ;  /* 0x00000010d5e77819 */ /* 0x000fc400000006ff */
[----:B------:R-:W-:Y:S01]  /*1770*/  SHF.L.U32 R235, R96, 0x10, RZ ;  /* 0x0000001060eb7819 */ /* 0x000fe200000006ff */
[----:B------:R-:W-:Y:S01]  /*1780*/  FMUL.FTZ R244, R171, R244 ;  /* 0x000000f4abf47220 */ /* 0x000fe20000410000 */
[----:B------:R-:W-:Y:S01]  /*1790*/  SHF.L.U32 R96, R217, 0x10, RZ ;  /* 0x00000010d9607819 */ /* 0x000fe200000006ff */
[----:B------:R-:W-:Y:S01]  /*17a0*/  FADD.FTZ R249, R249, R202 ;  /* 0x000000caf9f97221 */ /* 0x000fe20000010000 */
        /* <DEDUP_REMOVED lines=18> */
[-C--:B------:R-:W-:Y:S01]  /*18d0*/  FFMA.FTZ R134, R201, R204.reuse, R134 ;  /* 0x000000ccc9867223 */ /* 0x080fe20000010086 */
[----:B------:R-:W-:Y:S01]  /*18e0*/  FADD.FTZ R226, -R226, R96 ;  /* 0x00000060e2e27221 */ /* 0x000fe20000010100 */
[----:B------:R-:W-:Y:S01]  /*18f0*/  FMUL.FTZ R204, R151, R204 ;  /* 0x000000cc97cc7220 */ /* 0x000fe20000410000 */
[----:B------:R-:W-:Y:S01]  /*1900*/  FADD.FTZ R249, R249, R244 ;  /* 0x000000f4f9f97221 */ /* 0x000fe20000010000 */
[C---:B------:R-:W-:Y:S01]  /*1910*/  PRMT R96, R100.reuse, 0x7632, R96 ;  /* 0x0000763264607816 */ /* 0x040fe20000000060 */
[----:B------:R-:W-:Y:S01]  /*1920*/  FFMA.FTZ R246, R243, R244, R246 ;  /* 0x000000f4f3f67223 */ /* 0x000fe200000100f6 */
[----:B------:R-:W-:Y:S01]  /*1930*/  SHF.L.U32 R100, R100, 0x10, RZ ;  /* 0x0000001064647819 */ /* 0x000fe200000006ff */
[----:B------:R-:W-:Y:S01]  /*1940*/  FMUL.FTZ R95, R196, R95 ;  /* 0x0000005fc45f7220 */ /* 0x000fe20000410000 */
[----:B------:R-:W-:Y:S01]  /*1950*/  FADD.FTZ R248, R249, R204 ;  /* 0x000000ccf9f87221 */ /* 0x000fe20000010000 */
[----:B------:R-:W-:Y:S01]  /*1960*/  FFMA.FTZ R247, R201, R204, R246 ;  /* 0x000000ccc9f77223 */ /* 0x000fe200000100f6 */
[----:B------:R-:W-:Y:S01]  /*1970*/  SHF.L.U32 R96, R96, 0x10, RZ ;  /* 0x0000001060607819 */ /* 0x000fe200000006ff */
[----:B------:R-:W-:Y:S01]  /*1980*/  FADD.FTZ R129, R100, R129 ;  /* 0x0000008164817221 */ /* 0x000fe20000010000 */
[-C--:B------:R-:W-:Y:S01]  /*1990*/  FFMA.FTZ R130, R95, R100.reuse, R130 ;  /* 0x000000645f827223 */ /* 0x080fe20000010082 */
[----:B------:R-:W-:Y:S01]  /*19a0*/  FMUL.FTZ R100, R152, R100 ;  /* 0x0000006498647220 */ /* 0x000fe20000410000 */
[----:B------:R-:W-:Y:S01]  /*19b0*/  FMUL.FTZ R210, R196, R210 ;  /* 0x000000d2c4d27220 */ /* 0x000fe20000410000 */
[----:B------:R-:W-:Y:S01]  /*19c0*/  FADD.FTZ R249, R248, R245 ;  /* 0x000000f5f8f97221 */ /* 0x000fe20000010000 */
[----:B------:R-:W-:Y:S01]  /*19d0*/  FFMA.FTZ R246, R92, R245, R247 ;  /* 0x000000f55cf67223 */ /* 0x000fe200000100f7 */
[C---:B------:R-:W-:Y:S01]  /*19e0*/  PRMT R227, R101.reuse, 0x7632, R227 ;  /* 0x0000763265e37816 */ /* 0x040fe200000000e3 */
[----:B------:R-:W-:Y:S01]  /*19f0*/  FMUL.FTZ R91, R196, R91 ;  /* 0x0000005bc45b7220 */ /* 0x000fe20000410000 */
[----:B------:R-:W-:Y:S01]  /*1a00*/  SHF.L.U32 R101, R101, 0x10, RZ ;  /* 0x0000001065657819 */ /* 0x000fe200000006ff */
[----:B------:R-:W-:Y:S01]  /*1a10*/  FADD.FTZ R127, R96, R127 ;  /* 0x0000007f607f7221 */ /* 0x000fe20000010000 */
[-C--:B------:R-:W-:Y:S01]  /*1a20*/  FFMA.FTZ R128, R210, R96.reuse, R128 ;  /* 0x00000060d2807223 */ /* 0x080fe20000010080 */
        /* <DEDUP_REMOVED lines=10> */
[----:B------:R-:W-:Y:S01]  /*1ad0*/  PRMT R228, R102, 0x7632, R228 ;  /* 0x0000763266e47816 */ /* 0x000fe200000000e4 */
[----:B------:R-:W-:Y:S01]  /*1ae0*/  FMUL.FTZ R97, R196, R97 ;  /* 0x00000061c4617220 */ /* 0x000fe20000410000 */
[----:B------:R-:W-:Y:S01]  /*1af0*/  SHF.L.U32 R102, R102, 0x10, RZ ;  /* 0x0000001066667819 */ /* 0x000fe200000006ff */
[----:B------:R-:W-:Y:S01]  /*1b00*/  FADD.FTZ R123, R227, R123 ;  /* 0x0000007be37b7221 */ /* 0x000fe20000010000 */
[-C--:B------:R-:W-:Y:S01]  /*1b10*/  FFMA.FTZ R124, R211, R227.reuse, R124 ;  /* 0x000000e3d37c7223 */ /* 0x080fe2000001007c */
        /* <DEDUP_REMOVED lines=29> */
[CC--:B------:R-:W-:Y:S01]  /*1cf0*/  FFMA.FTZ R116, R213.reuse, R229.reuse, R116 ;  /* 0x000000e5d5747223 */ /* 0x0c0fe20000010074 */
        /* <DEDUP_REMOVED lines=101> */
[----:B0-----:R-:W-:Y:S01]  /*2350*/  @P1 IMAD.WIDE.U32 R238, R192, 0x10, R238 ;  /* 0x00000010c0ee1825 */ /* 0x001fe200078e00ee */
[----:B------:R-:W-:-:S03]  /*2360*/  SHF.L.U32 R111, R111, 0x10, RZ ;  /* 0x000000106f6f7819 */ /* 0x000fc600000006ff */
[----:B------:R-:W-:Y:S01]  /*2370*/  FMUL.FTZ R86, R196, R86 ;  /* 0x00000056c4567220 */ /* 0x000fe20000410000 */
        /* <DEDUP_REMOVED lines=9> */
[----:B------:R0:W5:Y:S01]  /*2410*/  @P1 LDG.E.128 R64, desc[UR4][R238.64] ;  /* 0x00000004ee401981 */ /* 0x000162000c1e1d00 */
[----:B------:R-:W-:Y:S01]  /*2420*/  FMUL.FTZ R111, R163, R111 ;  /* 0x0000006fa36f7220 */ /* 0x000fe20000410000 */
[----:B------:R-:W-:Y:S01]  /*2430*/  FADD.FTZ R246, R247, R236 ;  /* 0x000000ecf7f67221 */ /* 0x000fe20000010000 */
[----:B------:R-:W-:Y:S01]  /*2440*/  FFMA.FTZ R249, R220, R236, R249 ;  /* 0x000000ecdcf97223 */ /* 0x000fe200000100f9 */
[----:B------:R-:W-:Y:S01]  /*2450*/  FMUL.FTZ R207, R196, R207 ;  /* 0x000000cfc4cf7220 */ /* 0x000fe20000410000 */
[----:B------:R-:W-:Y:S01]  /*2460*/  FADD.FTZ R40, R237, R40 ;  /* 0x00000028ed287221 */ /* 0x000fe20000010000 */
[-C--:B------:R-:W-:Y:S01]  /*2470*/  FFMA.FTZ R16, R221, R237.reuse, R16 ;  /* 0x000000eddd107223 */ /* 0x080fe20000010010 */
[----:B------:R-:W-:Y:S01]  /*2480*/  FMUL.FTZ R237, R184, R237 ;  /* 0x000000edb8ed7220 */ /* 0x000fe20000410000 */
[----:B0-----:R-:W-:-:S02]  /*2490*/  PRMT R238, R72, 0x7632, R238 ;  /* 0x0000763248ee7816 */ /* 0x001fc400000000ee */
[----:B------:R-:W-:Y:S01]  /*24a0*/  SHF.L.U32 R72, R72, 0x10, RZ ;  /* 0x0000001048487819 */ /* 0x000fe200000006ff */
[----:B------:R-:W-:Y:S01]  /*24b0*/  FADD.FTZ R246, R246, R111 ;  /* 0x0000006ff6f67221 */ /* 0x000fe20000010000 */
[----:B------:R-:W-:Y:S01]  /*24c0*/  FFMA.FTZ R248, R86, R111, R249 ;  /* 0x0000006f56f87223 */ /* 0x000fe200000100f9 */
[----:B------:R-:W-:Y:S01]  /*24d0*/  SHF.L.U32 R238, R238, 0x10, RZ ;  /* 0x00000010eeee7819 */ /* 0x000fe200000006ff */
[----:B------:R-:W-:Y:S01]  /*24e0*/  FMUL.FTZ R222, R196, R222 ;  /* 0x000000dec4de7220 */ /* 0x000fe20000410000 */
[----:B------:R-:W-:Y:S01]  /*24f0*/  FADD.FTZ R43, R72, R43 ;  /* 0x0000002b482b7221 */ /* 0x000fe20000010000 */
[-C--:B------:R-:W-:Y:S01]  /*2500*/  FFMA.FTZ R19, R207, R72.reuse, R19 ;  /* 0x00000048cf137223 */ /* 0x080fe20000010013 */
        /* <DEDUP_REMOVED lines=50> */
[----:B------:R-:W-:Y:S01]  /*2830*/  UMOV UR6, 0xffffffff ;  /* 0xffffffff00067882 */ /* 0x000fe20000000000 */
[----:B------:R-:W-:Y:S01]  /*2840*/  FMUL.FTZ R241, R188, R241 ;  /* 0x000000f1bcf17220 */ /* 0x000fe20000410000 */
[----:B------:R-:W-:Y:S01]  /*2850*/  FADD.FTZ R248, R248, R75 ;  /* 0x0000004bf8f87221 */ /* 0x000fe20000010000 */
[----:B------:R-:W-:-:S03]  /*2860*/  FFMA.FTZ R247, R209, R75, R246 ;  /* 0x0000004bd1f77223 */ /* 0x000fc600000100f6 */
        /* <DEDUP_REMOVED lines=21> */
.L_x_834:
[----:B-1----:R-:W-:Y:S01]  /*29c0*/  FADD.FTZ R247, R249, R247 ;  /* 0x000000f7f9f77221 */ /* 0x002fe20000010000 */
[----:B0-2---:R-:W-:Y:S01]  /*29d0*/  FADD.FTZ R248, R248, R246 ;  /* 0x000000f6f8f87221 */ /* 0x005fe20000010000 */
[----:B-----5:R-:W-:Y:S02]  /*29e0*/  LOP3.LUT P5, RZ, R76, 0xff00, RZ, 0xc0, !PT ;  /* 0x0000ff004cff7812 */ /* 0x020fe400078ac0ff */
[----:B------:R-:W-:Y:S01]  /*29f0*/  FMUL.FTZ R246, R247, UR9 ;  /* 0x00000009f7f67c20 */ /* 0x000fe20008410000 */
[----:B------:R-:W-:Y:S01]  /*2a00*/  FMUL.FTZ R247, R248, UR9 ;  /* 0x00000009f8f77c20 */ /* 0x000fe20008410000 */
[----:B------:R-:W-:Y:S02]  /*2a10*/  LOP3.LUT P4, RZ, R76, 0xff0000, RZ, 0xc0, !PT ;  /* 0x00ff00004cff7812 */ /* 0x000fe4000788c0ff */
[----:B------:R-:W-:Y:S02]  /*2a20*/  LOP3.LUT P6, RZ, R77, 0xff, RZ, 0xc0, !PT ;  /* 0x000000ff4dff7812 */ /* 0x000fe400078cc0ff */
[----:B------:R-:W-:-:S02]  /*2a30*/  FSEL R246, R246, RZ, !P2 ;  /* 0x000000fff6f67208 */ /* 0x000fc40005000000 */
[----:B------:R-:W-:-:S03]  /*2a40*/  LOP3.LUT P2, RZ, R76, 0xff000000, RZ, 0xc0, !PT ;  /* 0xff0000004cff7812 */ /* 0x000fc6000784c0ff */
[-CC-:B------:R-:W-:Y:S01]  /*2a50*/  FFMA.FTZ R203, R203, R247.reuse, R246.reuse ;  /* 0x000000f7cbcb7223 */ /* 0x180fe200000100f6 */
[-C--:B------:R-:W-:Y:S01]  /*2a60*/  FFMA.FTZ R249, R0, R247.reuse, R246 ;  /* 0x000000f700f97223 */ /* 0x080fe200000100f6 */
[----:B------:R-:W-:Y:S01]  /*2a70*/  @P1 PRMT R0, R64, 0x7632, R0 ;  /* 0x0000763240001816 */ /* 0x000fe20000000000 */
[----:B------:R-:W-:Y:S01]  /*2a80*/  FFMA.FTZ R251, R197, R247, R246 ;  /* 0x000000f7c5fb7223 */ /* 0x000fe200000100f6 */
[----:B------:R-:W-:Y:S01]  /*2a90*/  FADD.FTZ R203, R94, -R203 ;  /* 0x800000cb5ecb7221 */ /* 0x000fe20000010000 */
[----:B------:R-:W-:Y:S01]  /*2aa0*/  FADD.FTZ R249, R198, -R249 ;  /* 0x800000f9c6f97221 */ /* 0x000fe20000010000 */
[----:B------:R-:W-:Y:S01]  /*2ab0*/  @P1 SHF.L.U32 R0, R0, 0x10, RZ ;  /* 0x0000001000001819 */ /* 0x000fe200000006ff */
[----:B------:R-:W-:Y:S01]  /*2ac0*/  FADD.FTZ R251, R200, -R251 ;  /* 0x800000fbc8fb7221 */ /* 0x000fe20000010000 */
[----:B------:R-:W-:Y:S01]  /*2ad0*/  FMUL.FTZ R197, R196, R203 ;  /* 0x000000cbc4c57220 */ /* 0x000fe20000410000 */
[----:B------:R-:W-:Y:S01]  /*2ae0*/  @P1 SHF.L.U32 R203, R64, 0x10, RZ ;  /* 0x0000001040cb1819 */ /* 0x000fe200000006ff */
[C---:B------:R-:W-:Y:S01]  /*2af0*/  FMUL.FTZ R198, R196.reuse, R249 ;  /* 0x000000f9c4c67220 */ /* 0x040fe20000410000 */
[----:B------:R-:W-:Y:S01]  /*2b00*/  FMUL.FTZ R200, R196, R251 ;  /* 0x000000fbc4c87220 */ /* 0x000fe20000410000 */
[----:B------:R-:W-:Y:S01]  /*2b10*/  @P1 FADD.FTZ R197, R197, R0 ;  /* 0x00000000c5c51221 */ /* 0x000fe20000010000 */
[----:B------:R-:W-:Y:S01]  /*2b20*/  MOV R0, R76 ;  /* 0x0000004c00007202 */ /* 0x000fe20000000f00 */
[----:B------:R-:W-:Y:S01]  /*2b30*/  @P1 FADD.FTZ R198, R198, R203 ;  /* 0x000000cbc6c61221 */ /* 0x000fe20000010000 */
[----:B------:R-:W-:Y:S01]  /*2b40*/  @P1 SHF.L.U32 R203, R65, 0x10, RZ ;  /* 0x0000001041cb1819 */ /* 0x000fe200000006ff */
[-C--:B------:R-:W-:Y:S01]  /*2b50*/  FMUL.FTZ R76, R197, R190.reuse ;  /* 0x000000bec54c7220 */ /* 0x080fe20000410000 */
[----:B------:R-:W-:Y:S01]  /*2b60*/  LOP3.LUT P3, RZ, R0, 0xff, RZ, 0xc0, !PT ;  /* 0x000000ff00ff7812 */ /* 0x000fe2000786c0ff */
[-C--:B------:R-:W-:Y:S01]  /*2b70*/  FMUL.FTZ R0, R198, R190.reuse ;  /* 0x000000bec6007220 */ /* 0x080fe20000410000 */
[-CC-:B------:R-:W-:Y:S01]  /*2b80*/  FFMA.FTZ R92, R92, R247.reuse, R246.reuse ;  /* 0x000000f75c5c7223 */ /* 0x180fe200000100f6 */
[----:B------:R-:W-:Y:S01]  /*2b90*/  @P1 FADD.FTZ R200, R200, R203 ;  /* 0x000000cbc8c81221 */ /* 0x000fe20000010000 */
[----:B------:R-:W-:Y:S01]  /*2ba0*/  FMUL.FTZ R94, R76, UR14 ;  /* 0x0000000e4c5e7c20 */ /* 0x000fe20008410000 */
[----:B------:R-:W-:Y:S01]  /*2bb0*/  FMUL.FTZ R0, R0, UR14 ;  /* 0x0000000e00007c20 */ /* 0x000fe20008410000 */
[-CC-:B------:R-:W-:Y:S01]  /*2bc0*/  FFMA.FTZ R242, R242, R247.reuse, R246.reuse ;  /* 0x000000f7f2f27223 */ /* 0x180fe200000100f6 */
[-C--:B------:R-:W-:Y:S01]  /*2bd0*/  FMUL.FTZ R203, R200, R190.reuse ;  /* 0x000000bec8cb7220 */ /* 0x080fe20000410000 */
[-CC-:B------:R-:W-:Y:S01]  /*2be0*/  FFMA.FTZ R95, R95, R247.reuse, R246.reuse ;  /* 0x000000f75f5f7223 */ /* 0x180fe200000100f6 */
[-C--:B------:R-:W-:Y:S01]  /*2bf0*/  FFMA.FTZ R90, R90, R247.reuse, R246 ;  /* 0x000000f75a5a7223 */ /* 0x080fe200000100f6 */
[----:B------:R-:W-:Y:S01]  /*2c00*/  FSEL R76, R0, RZ, P3 ;  /* 0x000000ff004c7208 */ /* 0x000fe20001800000 */
[----:B------:R-:W-:Y:S01]  /*2c10*/  FMUL.FTZ R203, R203, UR14 ;  /* 0x0000000ecbcb7c20 */ /* 0x000fe20008410000 */
[----:B------:R-:W-:Y:S01]  /*2c20*/  FSEL R0, R94, RZ, P5 ;  /* 0x000000ff5e007208 */ /* 0x000fe20002800000 */
[----:B------:R-:W-:Y:S01]  /*2c30*/  FADD.FTZ R93, R93, -R242 ;  /* 0x800000f25d5d7221 */ /* 0x000fe20000010000 */
[----:B------:R-:W-:Y:S01]  /*2c40*/  LOP3.LUT P3, RZ, R77, 0xff00, RZ, 0xc0, !PT ;  /* 0x0000ff004dff7812 */ /* 0x000fe2000786c0ff */
[----:B------:R-:W-:Y:S01]  /*2c50*/  FADD.FTZ R95, R100, -R95 ;  /* 0x8000005f645f7221 */ /* 0x000fe20000010000 */
[----:B------:R-:W-:Y:S01]  /*2c60*/  FSEL R94, R203, RZ, P4 ;  /* 0x000000ffcb5e7208 */ /* 0x000fe20002000000 */
[----:B------:R-:W-:Y:S01]  /*2c70*/  FADD.FTZ R203, R245, -R92 ;  /* 0x8000005cf5cb7221 */ /* 0x000fe20000010000 */
[----:B------:R-:W-:Y:S01]  /*2c80*/  LOP3.LUT P5, RZ, R77, 0xff0000, RZ, 0xc0, !PT ;  /* 0x00ff00004dff7812 */ /* 0x000fe200078ac0ff */
[-CC-:B------:R-:W-:Y:S01]  /*2c90*/  FFMA.FTZ R92, R91, R247.reuse, R246.reuse ;  /* 0x000000f75b5c7223 */ /* 0x180fe200000100f6 */
[----:B------:R-:W-:Y:S01]  /*2ca0*/  LOP3.LUT P4, RZ, R77, 0xff000000, RZ, 0xc0, !PT ;  /* 0xff0000004dff7812 */ /* 0x000fe2000788c0ff */
[-CC-:B------:R-:W-:Y:S01]  /*2cb0*/  FFMA.FTZ R77, R199, R247.reuse, R246.reuse ;  /* 0x000000f7c74d7223 */ /* 0x180fe200000100f6 */
[-CC-:B------:R-:W-:Y:S01]  /*2cc0*/  FFMA.FTZ R199, R243, R247.reuse, R246.reuse ;  /* 0x000000f7f3c77223 */ /* 0x180fe200000100f6 */
[-CC-:B------:R-:W-:Y:S01]  /*2cd0*/  FFMA.FTZ R243, R201, R247.reuse, R246.reuse ;  /* 0x000000f7c9f37223 */ /* 0x180fe200000100f6 */
[----:B------:R-:W-:Y:S01]  /*2ce0*/  FFMA.FTZ R201, R210, R247, R246 ;  /* 0x000000f7d2c97223 */ /* 0x000fe200000100f6 */
[----:B------:R-:W-:Y:S01]  /*2cf0*/  @P1 PRMT R91, R65, 0x7632, R91 ;  /* 0x00007632415b1816 */ /* 0x000fe2000000005b */
[----:B------:R-:W-:Y:S01]  /*2d00*/  FADD.FTZ R101, R101, -R92 ;  /* 0x8000005c65657221 */ /* 0x000fe20000010000 */
[----:B------:R-:W-:Y:S01]  /*2d10*/  FADD.FTZ R77, R202, -R77 ;  /* 0x8000004dca4d7221 */ /* 0x000fe20000010000 */
[----:B------:R-:W-:Y:S01]  /*2d20*/  FADD.FTZ R245, R96, -R201 ;  /* 0x800000c960f57221 */ /* 0x000fe20000010000 */
[----:B------:R-:W-:Y:S01]  /*2d30*/  @P1 SHF.L.U32 R92, R91, 0x10, RZ ;  /* 0x000000105b5c1819 */ /* 0x000fe200000006ff */
[----:B------:R-:W-:Y:S01]  /*2d40*/  FMUL.FTZ R201, R196, R93 ;  /* 0x0000005dc4c97220 */ /* 0x000fe20000410000 */
[----:B------:R-:W-:Y:S01]  /*2d50*/  @P1 PRMT R91, R67, 0x7632, R91 ;  /* 0x00007632435b1816 */ /* 0x000fe2000000005b */
[----:B------:R-:W-:Y:S01]  /*2d60*/  FADD.FTZ R243, R204, -R243 ;  /* 0x800000f3ccf37221 */ /* 0x000fe20000010000 */
[----:B------:R-:W-:Y:S01]  /*2d70*/  @P1 PRMT R93, R60, 0x7632, R93 ;  /* 0x000076323c5d1816 */ /* 0x000fe2000000005d */
[----:B------:R-:W-:Y:S01]  /*2d80*/  @P1 FADD.FTZ R201, R201, R92 ;  /* 0x0000005cc9c91221 */ /* 0x000fe20000010000 */
[----:B------:R-:W-:Y:S01]  /*2d90*/  @P1 SHF.L.U32 R92, R91, 0x10, RZ ;  /* 0x000000105b5c1819 */ /* 0x000fe200000006ff */
[C---:B------:R-:W-:Y:S01]  /*2da0*/  FMUL.FTZ R204, R196.reuse, R245 ;  /* 0x000000f5c4cc7220 */ /* 0x040fe20000410000 */
[----:B------:R-:W-:Y:S01]  /*2db0*/  @P1 SHF.L.U32 R93, R93, 0x10, RZ ;  /* 0x000000105d5d1819 */ /* 0x000fe200000006ff */
[----:B------:R-:W-:Y:S01]  /*2dc0*/  FMUL.FTZ R91, R201, R190 ;  /* 0x000000bec95b7220 */ /* 0x000fe20000410000 */
[----:B------:R-:W-:Y:S01]  /*2dd0*/  FMUL.FTZ R100, R196, R77 ;  /* 0x0000004dc4647220 */ /* 0x000fe20000410000 */
[----:B------:R-:W-:Y:S01]  /*2de0*/  @P1 SHF.L.U32 R77, R66, 0x10, RZ ;  /* 0x00000010424d1819 */ /* 0x000fe200000006ff */
[----:B------:R-:W-:Y:S01]  /*2df0*/  FADD.FTZ R199, R244, -R199 ;  /* 0x800000c7f4c77221 */ /* 0x000fe20000010000 */
[----:B------:R-:W-:Y:S01]  /*2e00*/  FMUL.FTZ R91, R91, UR14 ;  /* 0x0000000e5b5b7c20 */ /* 0x000fe20008410000 */
[----:B------:R-:W-:Y:S01]  /*2e10*/  @P1 PRMT R96, R66, 0x7632, R96 ;  /* 0x0000763242601816 */ /* 0x000fe20000000060 */
[----:B------:R-:W-:Y:S01]  /*2e20*/  @P1 FADD.FTZ R204, R204, R93 ;  /* 0x0000005dcccc1221 */ /* 0x000fe20000010000 */
[C---:B------:R-:W-:Y:S01]  /*2e30*/  FMUL.FTZ R202, R196.reuse, R243 ;  /* 0x000000f3c4ca7220 */ /* 0x040fe20000410000 */
[----:B------:R-:W-:Y:S01]  /*2e40*/  FMUL.FTZ R203, R196, R203 ;  /* 0x000000cbc4cb7220 */ /* 0x000fe20000410000 */
[----:B------:R-:W-:Y:S01]  /*2e50*/  FSEL R93, R91, RZ, P2 ;  /* 0x000000ff5b5d7208 */ /* 0x000fe20001000000 */
[----:B------:R-:W-:-:S02]  /*2e60*/  @P1 IMAD.U32 R91, R67, 0x10000, RZ ;  /* 0x00010000435b1824 */ /* 0x000fc400078e00ff */
[----:B------:R-:W-:Y:S01]  /*2e70*/  @P1 FADD.FTZ R100, R100, R77 ;  /* 0x0000004d64641221 */ /* 0x000fe20000010000 */
[----:B------:R-:W-:Y:S01]  /*2e80*/  @P1 SHF.L.U32 R96, R96, 0x10, RZ ;  /* 0x0000001060601819 */ /* 0x000fe200000006ff */
[----:B------:R-:W-:Y:S01]  /*2e90*/  FMUL.FTZ R199, R196, R199 ;  /* 0x000000c7c4c77220 */ /* 0x000fe20000410000 */
[----:B------:R-:W-:Y:S01]  /*2ea0*/  @P1 SHF.L.U32 R77, R60, 0x10, RZ ;  /* 0x000000103c4d1819 */ /* 0x000fe200000006ff */
[----:B------:R-:W-:Y:S01]  /*2eb0*/  FMUL.FTZ R242, R196, R95 ;  /* 0x0000005fc4f27220 */ /* 0x000fe20000410000 */
[----:B------:R-:W-:Y:S01]  /*2ec0*/  @P1 FADD.FTZ R202, R202, R91 ;  /* 0x0000005bcaca1221 */ /* 0x000fe20000010000 */
[----:B------:R-:W-:Y:S01]  /*2ed0*/  @P1 FADD.FTZ R203, R203, R92 ;  /* 0x0000005ccbcb1221 */ /* 0x000fe20000010000 */
[----:B------:R-:W-:Y:S01]  /*2ee0*/  @P1 SHF.L.U32 R91, R61, 0x10, RZ ;  /* 0x000000103d5b1819 */ /* 0x000fe200000006ff */
[----:B------:R-:W-:Y:S01]  /*2ef0*/  FMUL.FTZ R210, R196, R101 ;  /* 0x00000065c4d27220 */ /* 0x000fe20000410000 */
[----:B------:R-:W-:Y:S01]  /*2f00*/  MOV R92, R78 ;  /* 0x0000004e005c7202 */ /* 0x000fe20000000f00 */
[----:B------:R-:W-:Y:S01]  /*2f10*/  @P1 FADD.FTZ R199, R199, R96 ;  /* 0x00000060c7c71221 */ /* 0x000fe20000010000 */
[----:B------:R-:W-:Y:S01]  /*2f20*/  @P1 FADD.FTZ R242, R242, R77 ;  /* 0x0000004df2f21221 */ /* 0x000fe20000010000 */
[-C--:B------:R-:W-:Y:S01]  /*2f30*/  FMUL.FTZ R77, R100, R190.reuse ;  /* 0x000000be644d7220 */ /* 0x080fe20000410000 */
[----:B------:R-:W-:Y:S01]  /*2f40*/  LOP3.LUT P2, RZ, R92, 0xff, RZ, 0xc0, !PT ;  /* 0x000000ff5cff7812 */ /* 0x000fe2000784c0ff */
[----:B------:R-:W-:Y:S01]  /*2f50*/  @P1 FADD.FTZ R210, R210, R91 ;  /* 0x0000005bd2d21221 */ /* 0x000fe20000010000 */
[-C--:B------:R-:W-:Y:S01]  /*2f60*/  FMUL.FTZ R91, R199, R190.reuse ;  /* 0x000000bec75b7220 */ /* 0x080fe20000410000 */
[-C--:B------:R-:W-:Y:S01]  /*2f70*/  FMUL.FTZ R92, R202, R190.reuse ;  /* 0x000000beca5c7220 */ /* 0x080fe20000410000 */
[----:B------:R-:W-:Y:S01]  /*2f80*/  FMUL.FTZ R77, R77, UR14 ;  /* 0x0000000e4d4d7c20 */ /* 0x000fe20008410000 */
[-C--:B------:R-:W-:Y:S01]  /*2f90*/  FMUL.FTZ R243, R210, R190.reuse ;  /* 0x000000bed2f37220 */ /* 0x080fe20000410000 */
[----:B------:R-:W-:Y:S01]  /*2fa0*/  FMUL.FTZ R91, R91, UR14 ;  /* 0x0000000e5b5b7c20 */ /* 0x000fe20008410000 */
[----:B------:R-:W-:Y:S01]  /*2fb0*/  FMUL.FTZ R92, R92, UR14 ;  /* 0x0000000e5c5c7c20 */ /* 0x000fe20008410000 */
[-C--:B------:R-:W-:Y:S01]  /*2fc0*/  FFMA.FTZ R244, R211, R247.reuse, R246 ;  /* 0x000000f7d3f47223 */ /* 0x080fe200000100f6 */
[----:B------:R-:W-:Y:S01]  /*2fd0*/  FSEL R96, R77, RZ, P6 ;  /* 0x000000ff4d607208 */ /* 0x000fe20003000000 */
[-C--:B------:R-:W-:Y:S01]  /*2fe0*/  FMUL.FTZ R77, R203, R190.reuse ;  /* 0x000000becb4d7220 */ /* 0x080fe20000410000 */
[----:B------:R-:W-:Y:S01]  /*2ff0*/  FSEL R95, R91, RZ, P3 ;  /* 0x000000ff5b5f7208 */ /* 0x000fe20001800000 */
[----:B------:R-:W-:Y:S01]  /*3000*/  FADD.FTZ R211, R103, -R90 ;  /* 0x8000005a67d37221 */ /* 0x000fe20000010000 */
[----:B------:R-:W-:Y:S01]  /*3010*/  FSEL R101, R92, RZ, P5 ;  /* 0x000000ff5c657208 */ /* 0x000fe20002800000 */
[----:B------:R-:W-:Y:S01]  /*3020*/  FMUL.FTZ R77, R77, UR14 ;  /* 0x0000000e4d4d7c20 */ /* 0x000fe20008410000 */
[----:B------:R-:W-:Y:S01]  /*3030*/  LOP3.LUT P6, RZ, R78, 0xff00, RZ, 0xc0, !PT ;  /* 0x0000ff004eff7812 */ /* 0x000fe200078cc0ff */
[-C--:B------:R-:W-:Y:S01]  /*3040*/  FMUL.FTZ R92, R204, R190.reuse ;  /* 0x000000becc5c7220 */ /* 0x080fe20000410000 */
[C---:B------:R-:W-:Y:S01]  /*3050*/  LOP3.LUT P3, RZ, R78.reuse, 0xff0000, RZ, 0xc0, !PT ;  /* 0x00ff00004eff7812 */ /* 0x040fe2000786c0ff */
[-C--:B------:R-:W-:Y:S01]  /*3060*/  FFMA.FTZ R90, R213, R247.reuse, R246 ;  /* 0x000000f7d55a7223 */ /* 0x080fe200000100f6 */
[----:B------:R-:W-:Y:S01]  /*3070*/  LOP3.LUT P5, RZ, R78, 0xff000000, RZ, 0xc0, !PT ;  /* 0xff0000004eff7812 */ /* 0x000fe200078ac0ff */
[-C--:B------:R-:W-:Y:S01]  /*3080*/  FMUL.FTZ R78, R242, R190.reuse ;  /* 0x000000bef24e7220 */ /* 0x080fe20000410000 */
[----:B------:R-:W-:Y:S01]  /*3090*/  FMUL.FTZ R92, R92, UR14 ;  /* 0x0000000e5c5c7c20 */ /* 0x000fe20008410000 */
[----:B------:R-:W-:Y:S01]  /*30a0*/  FADD.FTZ R103, R229, -R90 ;  /* 0x8000005ae5677221 */ /* 0x000fe20000010000 */
[-C--:B------:R-:W-:Y:S01]  /*30b0*/  FFMA.FTZ R90, R89, R247.reuse, R246 ;  /* 0x000000f7595a7223 */ /* 0x080fe200000100f6 */
[----:B------:R-:W-:Y:S01]  /*30c0*/  FMUL.FTZ R91, R78, UR14 ;  /* 0x0000000e4e5b7c20 */ /* 0x000fe20008410000 */
[----:B------:R-:W-:Y:S01]  /*30d0*/  FSEL R78, R77, RZ, P4 ;  /* 0x000000ff4d4e7208 */ /* 0x000fe20002000000 */
[----:B------:R-:W-:Y:S01]  /*30e0*/  FMUL.FTZ R77, R243, UR14 ;  /* 0x0000000ef34d7c20 */ /* 0x000fe20008410000 */
[----:B------:R-:W-:Y:S01]  /*30f0*/  FSEL R92, R92, RZ, P6 ;  /* 0x000000ff5c5c7208 */ /* 0x000fe20003000000 */
[----:B------:R-:W-:Y:S01]  /*3100*/  FADD.FTZ R227, R227, -R244 ;  /* 0x800000f4e3e37221 */ /* 0x000fe20000010000 */
[----:B------:R-:W-:Y:S01]  /*3110*/  FSEL R91, R91, RZ, P2 ;  /* 0x000000ff5b5b7208 */ /* 0x000fe20001000000 */
[----:B------:R-:W-:Y:S01]  /*3120*/  FADD.FTZ R105, R105, -R90 ;  /* 0x8000005a69697221 */ /* 0x000fe20000010000 */
[----:B------:R-:W-:Y:S01]  /*3130*/  FSEL R77, R77, RZ, P3 ;  /* 0x000000ff4d4d7208 */ /* 0x000fe20001800000 */
[-CC-:B------:R-:W-:Y:S01]  /*3140*/  FFMA.FTZ R213, R98, R247.reuse, R246.reuse ;  /* 0x000000f762d57223 */ /* 0x180fe200000100f6 */
[C---:B------:R-:W-:Y:S01]  /*3150*/  LOP3.LUT P4, RZ, R79.reuse, 0xff, RZ, 0xc0, !PT ;  /* 0x000000ff4fff7812 */ /* 0x040fe2000788c0ff */
[-CC-:B------:R-:W-:Y:S01]  /*3160*/  FFMA.FTZ R88, R88, R247.reuse, R246.reuse ;  /* 0x000000f758587223 */ /* 0x180fe200000100f6 */
[C---:B------:R-:W-:Y:S01]  /*3170*/  LOP3.LUT P2, RZ, R79.reuse, 0xff00, RZ, 0xc0, !PT ;  /* 0x0000ff004fff7812 */ /* 0x040fe2000784c0ff */
[----:B------:R-:W-:Y:S01]  /*3180*/  FADD.FTZ R229, R104, -R213 ;  /* 0x800000d568e57221 */ /* 0x000fe20000010000 */
[C---:B------:R-:W-:Y:S01]  /*3190*/  LOP3.LUT P6, RZ, R79.reuse, 0xff0000, RZ, 0xc0, !PT ;  /* 0x00ff00004fff7812 */ /* 0x040fe200078cc0ff */
[-CC-:B------:R-:W-:Y:S01]  /*31a0*/  FFMA.FTZ R213, R214, R247.reuse, R246.reuse ;  /* 0x000000f7d6d57223 */ /* 0x180fe200000100f6 */
[----:B------:R-:W-:Y:S01]  /*31b0*/  LOP3.LUT P3, RZ, R79, 0xff000000, RZ, 0xc0, !PT ;  /* 0xff0000004fff7812 */ /* 0x000fe2000786c0ff */
[-CC-:B------:R-:W-:Y:S01]  /*31c0*/  FFMA.FTZ R79, R97, R247.reuse, R246.reuse ;  /* 0x000000f7614f7223 */ /* 0x180fe200000100f6 */
[----:B------:R-:W-:Y:S01]  /*31d0*/  FFMA.FTZ R97, R212, R247, R246 ;  /* 0x000000f7d4617223 */ /* 0x000fe200000100f6 */
[----:B------:R-:W-:Y:S01]  /*31e0*/  @P1 PRMT R89, R61, 0x7632, R89 ;  /* 0x000076323d591816 */ /* 0x000fe20000000059 */
[----:B------:R-:W-:Y:S01]  /*31f0*/  FMUL.FTZ R214, R196, R103 ;  /* 0x00000067c4d67220 */ /* 0x000fe20000410000 */
[----:B------:R-:W-:Y:S01]  /*3200*/  @P1 PRMT R90, R62, 0x7632, R90 ;  /* 0x000076323e5a1816 */ /* 0x000fe2000000005a */
[----:B------:R-:W-:Y:S01]  /*3210*/  FADD.FTZ R97, R228, -R97 ;  /* 0x80000061e4617221 */ /* 0x000fe20000010000 */
[----:B------:R-:W-:Y:S01]  /*3220*/  @P1 SHF.L.U32 R89, R89, 0x10, RZ ;  /* 0x0000001059591819 */ /* 0x000fe200000006ff */
[----:B------:R-:W-:Y:S01]  /*3230*/  FMUL.FTZ R228, R196, R227 ;  /* 0x000000e3c4e47220 */ /* 0x000fe20000410000 */
[----:B------:R-:W-:Y:S01]  /*3240*/  @P1 SHF.L.U32 R90, R90, 0x10, RZ ;  /* 0x000000105a5a1819 */ /* 0x000fe200000006ff */
[----:B------:R-:W-:Y:S01]  /*3250*/  FMUL.FTZ R227, R196, R97 ;  /* 0x00000061c4e37220 */ /* 0x000fe20000410000 */
[----:B------:R-:W-:Y:S01]  /*3260*/  FADD.FTZ R213, R230, -R213 ;  /* 0x800000d5e6d57221 */ /* 0x000fe20000010000 */
[--C-:B------:R-:W-:Y:S01]  /*3270*/  @P1 FADD.FTZ R228, R228, R89.reuse ;  /* 0x00000059e4e41221 */ /* 0x100fe20000010000 */
[----:B------:R-:W-:Y:S01]  /*3280*/  @P1 PRMT R89, R63, 0x7632, R89 ;  /* 0x000076323f591816 */ /* 0x000fe20000000059 */
[--C-:B------:R-:W-:Y:S01]  /*3290*/  @P1 FADD.FTZ R227, R227, R90.reuse ;  /* 0x0000005ae3e31221 */ /* 0x100fe20000010000 */
[----:B------:R-:W-:Y:S01]  /*32a0*/  @P1 PRMT R90, R56, 0x7632, R90 ;  /* 0x00007632385a1816 */ /* 0x000fe2000000005a */
[----:B------:R-:W-:Y:S01]  /*32b0*/  FMUL.FTZ R97, R196, R213 ;  /* 0x000000d5c4617220 */ /* 0x000fe20000410000 */
[----:B------:R-:W-:Y:S01]  /*32c0*/  @P1 SHF.L.U32 R89, R89, 0x10, RZ ;  /* 0x0000001059591819 */ /* 0x000fe200000006ff */
[----:B------:R-:W-:Y:S01]  /*32d0*/  FADD.FTZ R79, R102, -R79 ;  /* 0x8000004f664f7221 */ /* 0x000fe20000010000 */
[----:B------:R-:W-:Y:S01]  /*32e0*/  @P1 SHF.L.U32 R90, R90, 0x10, RZ ;  /* 0x000000105a5a1819 */ /* 0x000fe200000006ff */
[C---:B------:R-:W-:Y:S01]  /*32f0*/  FMUL.FTZ R212, R196.reuse, R211 ;  /* 0x000000d3c4d47220 */ /* 0x040fe20000410000 */
[----:B------:R-:W-:Y:S01]  /*3300*/  FMUL.FTZ R98, R196, R229 ;  /* 0x000000e5c4627220 */ /* 0x000fe20000410000 */
[----:B------:R-:W-:Y:S01]  /*3310*/  @P1 FADD.FTZ R214, R214, R89 ;  /* 0x00000059d6d61221 */ /* 0x000fe20000010000 */
[----:B------:R-:W-:Y:S01]  /*3320*/  FMUL.FTZ R89, R228, R190 ;  /* 0x000000bee4597220 */ /* 0x000fe20000410000 */
[----:B------:R-:W-:Y:S01]  /*3330*/  @P1 FADD.FTZ R97, R97, R90 ;  /* 0x0000005a61611221 */ /* 0x000fe20000010000 */
[----:B------:R-:W-:Y:S01]  /*3340*/  MOV R90, R80 ;  /* 0x00000050005a7202 */ /* 0x000fe20000000f00 */
[C---:B------:R-:W-:Y:S01]  /*3350*/  FMUL.FTZ R213, R196.reuse, R79 ;  /* 0x0000004fc4d57220 */ /* 0x040fe20000410000 */
[----:B------:R-:W-:Y:S01]  /*3360*/  FMUL.FTZ R89, R89, UR14 ;  /* 0x0000000e59597c20 */ /* 0x000fe20008410000 */
[----:B------:R-:W-:Y:S01]  /*3370*/  @P1 SHF.L.U32 R79, R63, 0x10, RZ ;  /* 0x000000103f4f1819 */ /* 0x000fe200000006ff */
[----:B------:R-:W-:Y:S01]  /*3380*/  FMUL.FTZ R102, R196, R105 ;  /* 0x00000069c4667220 */ /* 0x000fe20000410000 */
[-CC-:B------:R-:W-:Y:S01]  /*3390*/  FFMA.FTZ R230, R215, R247.reuse, R246.reuse ;  /* 0x000000f7d7e67223 */ /* 0x180fe200000100f6 */
[----:B------:R-:W-:Y:S01]  /*33a0*/  FFMA.FTZ R205, R205, R247, R246 ;  /* 0x000000f7cdcd7223 */ /* 0x000fe200000100f6 */
[----:B------:R-:W-:Y:S01]  /*33b0*/  FSEL R103, R89, RZ, P5 ;  /* 0x000000ff59677208 */ /* 0x000fe20002800000 */
[----:B------:R-:W-:Y:S01]  /*33c0*/  @P1 FADD.FTZ R212, R212, R79 ;  /* 0x0000004fd4d41221 */ /* 0x000fe20000010000 */
[----:B------:R-:W-:Y:S01]  /*33d0*/  LOP3.LUT P5, RZ, R90, 0xff, RZ, 0xc0, !PT ;  /* 0x000000ff5aff7812 */ /* 0x000fe200078ac0ff */
[----:B------:R-:W-:Y:S01]  /*33e0*/  FADD.FTZ R231, R231, -R230 ;  /* 0x800000e6e7e77221 */ /* 0x000fe20000010000 */
[----:B------:R-:W-:Y:S01]  /*33f0*/  @P1 SHF.L.U32 R90, R62, 0x10, RZ ;  /* 0x000000103e5a1819 */ /* 0x000fe200000006ff */
[----:B------:R-:W-:Y:S01]  /*3400*/  FADD.FTZ R205, R108, -R205 ;  /* 0x800000cd6ccd7221 */ /* 0x000fe20000010000 */
[----:B------:R-:W-:Y:S01]  /*3410*/  @P1 SHF.L.U32 R79, R56, 0x10, RZ ;  /* 0x00000010384f1819 */ /* 0x000fe200000006ff */
[----:B------:R-:W-:Y:S01]  /*3420*/  FMUL.FTZ R230, R196, R231 ;  /* 0x000000e7c4e67220 */ /* 0x000fe20000410000 */
[----:B------:R-:W-:Y:S01]  /*3430*/  @P1 SHF.L.U32 R89, R57, 0x10, RZ ;  /* 0x0000001039591819 */ /* 0x000fe200000006ff */
[----:B------:R-:W-:Y:S01]  /*3440*/  @P1 FADD.FTZ R213, R213, R90 ;  /* 0x0000005ad5d51221 */ /* 0x000fe20000010000 */
[-C--:B------:R-:W-:Y:S01]  /*3450*/  FMUL.FTZ R90, R212, R190.reuse ;  /* 0x000000bed45a7220 */ /* 0x080fe20000410000 */
[----:B------:R-:W-:Y:S01]  /*3460*/  @P1 FADD.FTZ R98, R98, R79 ;  /* 0x0000004f62621221 */ /* 0x000fe20000010000 */
[----:B------:R-:W-:Y:S01]  /*3470*/  @P1 SHF.L.U32 R108, R52, 0x10, RZ ;  /* 0x00000010346c1819 */ /* 0x000fe200000006ff */
[----:B------:R-:W-:Y:S01]  /*3480*/  @P1 FADD.FTZ R102, R102, R89 ;  /* 0x0000005966661221 */ /* 0x000fe20000010000 */
[-C--:B------:R-:W-:Y:S01]  /*3490*/  FMUL.FTZ R79, R213, R190.reuse ;  /* 0x000000bed54f7220 */ /* 0x080fe20000410000 */
[-C--:B------:R-:W-:Y:S01]  /*34a0*/  FMUL.FTZ R89, R227, R190.reuse ;  /* 0x000000bee3597220 */ /* 0x080fe20000410000 */
[----:B------:R-:W-:Y:S01]  /*34b0*/  FMUL.FTZ R90, R90, UR14 ;  /* 0x0000000e5a5a7c20 */ /* 0x000fe20008410000 */
[-CC-:B------:R-:W-:Y:S01]  /*34c0*/  FFMA.FTZ R207, R207, R247.reuse, R246.reuse ;  /* 0x000000f7cfcf7223 */ /* 0x180fe200000100f6 */
[----:B------:R-:W-:Y:S01]  /*34d0*/  FMUL.FTZ R79, R79, UR14 ;  /* 0x0000000e4f4f7c20 */ /* 0x000fe20008410000 */
[----:B------:R-:W-:Y:S01]  /*34e0*/  FMUL.FTZ R89, R89, UR14 ;  /* 0x0000000e59597c20 */ /* 0x000fe20008410000 */
[-C--:B------:R-:W-:Y:S01]  /*34f0*/  FFMA.FTZ R208, R208, R247.reuse, R246 ;  /* 0x000000f7d0d07223 */ /* 0x080fe200000100f6 */
[----:B------:R-:W-:Y:S01]  /*3500*/  FSEL R211, R90, RZ, P6 ;  /* 0x000000ff5ad37208 */ /* 0x000fe20003000000 */
[-C--:B------:R-:W-:Y:S01]  /*3510*/  FMUL.FTZ R90, R102, R190.reuse ;  /* 0x000000be665a7220 */ /* 0x080fe20000410000 */
[----:B------:R-:W-:Y:S01]  /*3520*/  FSEL R105, R79, RZ, P4 ;  /* 0x000000ff4f697208 */ /* 0x000fe20002000000 */
[-C--:B------:R-:W-:Y:S01]  /*3530*/  FMUL.FTZ R79, R214, R190.reuse ;  /* 0x000000bed64f7220 */ /* 0x080fe20000410000 */
[----:B------:R-:W-:Y:S01]  /*3540*/  FSEL R104, R89, RZ, P2 ;  /* 0x000000ff59687208 */ /* 0x000fe20001000000 */
[-C--:B------:R-:W-:Y:S01]  /*3550*/  FMUL.FTZ R89, R97, R190.reuse ;  /* 0x000000be61597220 */ /* 0x080fe20000410000 */
[C---:B------:R-:W-:Y:S01]  /*3560*/  LOP3.LUT P4, RZ, R80.reuse, 0xff00, RZ, 0xc0, !PT ;  /* 0x0000ff0050ff7812 */ /* 0x040fe2000788c0ff */
[----:B------:R-:W-:Y:S01]  /*3570*/  FMUL.FTZ R79, R79, UR14 ;  /* 0x0000000e4f4f7c20 */ /* 0x000fe20008410000 */
[C---:B------:R-:W-:Y:S01]  /*3580*/  LOP3.LUT P2, RZ, R80.reuse, 0xff0000, RZ, 0xc0, !PT ;  /* 0x00ff000050ff7812 */ /* 0x040fe2000784c0ff */
[----:B------:R-:W-:Y:S01]  /*3590*/  FMUL.FTZ R89, R89, UR14 ;  /* 0x0000000e59597c20 */ /* 0x000fe20008410000 */
[----:B------:R-:W-:Y:S01]  /*35a0*/  LOP3.LUT P6, RZ, R80, 0xff000000, RZ, 0xc0, !PT ;  /* 0xff00000050ff7812 */ /* 0x000fe200078cc0ff */
[----:B------:R-:W-:Y:S01]  /*35b0*/  FMUL.FTZ R80, R98, R190 ;  /* 0x000000be62507220 */ /* 0x000fe20000410000 */
[----:B------:R-:W-:Y:S01]  /*35c0*/  FMUL.FTZ R90, R90, UR14 ;  /* 0x0000000e5a5a7c20 */ /* 0x000fe20008410000 */
[----:B------:R-:W-:Y:S01]  /*35d0*/  FSEL R79, R79, RZ, P3 ;  /* 0x000000ff4f4f7208 */ /* 0x000fe20001800000 */
[----:B------:R-:W-:Y:S01]  /*35e0*/  FADD.FTZ R207, R72, -R207 ;  /* 0x800000cf48cf7221 */ /* 0x000fe20000010000 */
[----:B------:R-:W-:Y:S01]  /*35f0*/  FMUL.FTZ R80, R80, UR14 ;  /* 0x0000000e50507c20 */ /* 0x000fe20008410000 */
[----:B------:R-:W-:Y:S01]  /*3600*/  FSEL R89, R89, RZ, P4 ;  /* 0x000000ff59597208 */ /* 0x000fe20002000000 */
[----:B------:R-:W-:Y:S01]  /*3610*/  FADD.FTZ R73, R73, -R208 ;  /* 0x800000d049497221 */ /* 0x000fe20000010000 */
[----:B------:R-:W-:Y:S01]  /*3620*/  FSEL R90, R90, RZ, P2 ;  /* 0x000000ff5a5a7208 */ /* 0x000fe20001000000 */
[----:B------:R-:W-:Y:S01]  /*3630*/  FFMA.FTZ R226, R226, R247, R246 ;  /* 0x000000f7e2e27223 */ /* 0x000fe200000100f6 */
[----:B------:R-:W-:Y:S01]  /*3640*/  FSEL R80, R80, RZ, P5 ;  /* 0x000000ff50507208 */ /* 0x000fe20002800000 */
[----:B------:R-:W-:Y:S01]  /*3650*/  FMUL.FTZ R208, R196, R207 ;  /* 0x000000cfc4d07220 */ /* 0x000fe20000410000 */
[----:B------:R-:W-:Y:S01]  /*3660*/  LOP3.LUT P3, RZ, R81, 0xff, RZ, 0xc0, !PT ;  /* 0x000000ff51ff7812 */ /* 0x000fe2000786c0ff */
[----:B------:R-:W-:Y:S01]  /*3670*/  FADD.FTZ R241, R241, -R226 ;  /* 0x800000e2f1f17221 */ /* 0x000fe20000010000 */
[----:B------:R-:W-:Y:S01]  /*3680*/  LOP3.LUT P5, RZ, R81, 0xff00, RZ, 0xc0, !PT ;  /* 0x0000ff0051ff7812 */ /* 0x000fe200078ac0ff */
[----:B------:R-:W-:Y:S01]  /*3690*/  FFMA.FTZ R225, R225, R247, R246 ;  /* 0x000000f7e1e17223 */ /* 0x000fe200000100f6 */
[----:B------:R-:W-:-:S02]  /*36a0*/  LOP3.LUT P4, RZ, R81, 0xff0000, RZ, 0xc0, !PT ;  /* 0x00ff000051ff7812 */ /* 0x000fc4000788c0ff */
[----:B------:R-:W-:Y:S01]  /*36b0*/  LOP3.LUT P2, RZ, R81, 0xff000000, RZ, 0xc0, !PT ;  /* 0xff00000051ff7812 */ /* 0x000fe2000784c0ff */
[-CC-:B------:R-:W-:Y:S01]  /*36c0*/  FFMA.FTZ R81, R99, R247.reuse, R246.reuse ;  /* 0x000000f763517223 */ /* 0x180fe200000100f6 */
[-C--:B------:R-:W-:Y:S01]  /*36d0*/  FFMA.FTZ R99, R216, R247.reuse, R246 ;  /* 0x000000f7d8637223 */ /* 0x080fe200000100f6 */
[----:B------:R-:W-:Y:S01]  /*36e0*/  @P1 SHF.L.U32 R72, R54, 0x10, RZ ;  /* 0x0000001036481819 */ /* 0x000fe200000006ff */
[----:B------:R-:W-:Y:S01]  /*36f0*/  FADD.FTZ R225, R240, -R225 ;  /* 0x800000e1f0e17221 */ /* 0x000fe20000010000 */
[----:B------:R-:W-:Y:S01]  /*3700*/  FADD.FTZ R81, R106, -R81 ;  /* 0x800000516a517221 */ /* 0x000fe20000010000 */
[----:B------:R-:W-:Y:S01]  /*3710*/  FADD.FTZ R229, R232, -R99 ;  /* 0x80000063e8e57221 */ /* 0x000fe20000010000 */
[----:B------:R-:W-:Y:S01]  /*3720*/  FADD.FTZ R99, R107, -R88 ;  /* 0x800000586b637221 */ /* 0x000fe20000010000 */
[-CC-:B------:R-:W-:Y:S01]  /*3730*/  FFMA.FTZ R88, R217, R247.reuse, R246.reuse ;  /* 0x000000f7d9587223 */ /* 0x180fe200000100f6 */
[----:B------:R-:W-:Y:S01]  /*3740*/  FFMA.FTZ R107, R218, R247, R246 ;  /* 0x000000f7da6b7223 */ /* 0x000fe200000100f6 */
[----:B------:R-:W-:Y:S01]  /*3750*/  FMUL.FTZ R229, R196, R229 ;  /* 0x000000e5c4e57220 */ /* 0x000fe20000410000 */
[----:B------:R-:W-:Y:S01]  /*3760*/  MOV R106, R82 ;  /* 0x00000052006a7202 */ /* 0x000fe20000000f00 */
[----:B------:R-:W-:Y:S01]  /*3770*/  FADD.FTZ R233, R233, -R88 ;  /* 0x80000058e9e97221 */ /* 0x000fe20000010000 */
[----:B------:R-:W-:Y:S01]  /*3780*/  FFMA.FTZ R88, R87, R247, R246 ;  /* 0x000000f757587223 */ /* 0x000fe200000100f6 */
[----:B------:R-:W-:Y:S01]  /*3790*/  @P1 PRMT R87, R57, 0x7632, R87 ;  /* 0x0000763239571816 */ /* 0x000fe20000000057 */
[----:B------:R-:W-:Y:S01]  /*37a0*/  FADD.FTZ R107, R234, -R107 ;  /* 0x8000006bea6b7221 */ /* 0x000fe20000010000 */
[C---:B------:R-:W-:Y:S01]  /*37b0*/  FMUL.FTZ R218, R196.reuse, R233 ;  /* 0x000000e9c4da7220 */ /* 0x040fe20000410000 */
[--C-:B------:R-:W-:Y:S01]  /*37c0*/  FADD.FTZ R109, R109, -R88.reuse ;  /* 0x800000586d6d7221 */ /* 0x100fe20000010000 */
[----:B------:R-:W-:Y:S01]  /*37d0*/  @P1 SHF.L.U32 R87, R87, 0x10, RZ ;  /* 0x0000001057571819 */ /* 0x000fe200000006ff */
[----:B------:R-:W-:Y:S01]  /*37e0*/  FMUL.FTZ R217, R196, R81 ;  /* 0x00000051c4d97220 */ /* 0x000fe20000410000 */
[----:B------:R-:W-:Y:S01]  /*37f0*/  @P1 PRMT R88, R58, 0x7632, R88 ;  /* 0x000076323a581816 */ /* 0x000fe20000000058 */
[----:B------:R-:W-:Y:S01]  /*3800*/  FMUL.FTZ R216, R196, R99 ;  /* 0x00000063c4d87220 */ /* 0x000fe20000410000 */
[C---:B------:R-:W-:Y:S01]  /*3810*/  @P1 SHF.L.U32 R81, R59.reuse, 0x10, RZ ;  /* 0x000000103b511819 */ /* 0x040fe200000006ff */
[--C-:B------:R-:W-:Y:S01]  /*3820*/  @P1 FADD.FTZ R230, R230, R87.reuse ;  /* 0x00000057e6e61221 */ /* 0x100fe20000010000 */
[----:B------:R-:W-:Y:S01]  /*3830*/  @P1 PRMT R87, R59, 0x7632, R87 ;  /* 0x000076323b571816 */ /* 0x000fe20000000057 */
[----:B------:R-:W-:Y:S01]  /*3840*/  FMUL.FTZ R99, R196, R205 ;  /* 0x000000cdc4637220 */ /* 0x000fe20000410000 */
[----:B------:R-:W-:Y:S01]  /*3850*/  @P1 SHF.L.U32 R88, R88, 0x10, RZ ;  /* 0x0000001058581819 */ /* 0x000fe200000006ff */
[----:B------:R-:W-:Y:S01]  /*3860*/  @P1 FADD.FTZ R216, R216, R81 ;  /* 0x00000051d8d81221 */ /* 0x000fe20000010000 */
[----:B------:R-:W-:Y:S01]  /*3870*/  @P1 SHF.L.U32 R87, R87, 0x10, RZ ;  /* 0x0000001057571819 */ /* 0x000fe200000006ff */
[----:B------:R-:W-:Y:S01]  /*3880*/  @P1 FADD.FTZ R99, R99, R108 ;  /* 0x0000006c63631221 */ /* 0x000fe20000010000 */
[----:B------:R-:W-:Y:S01]  /*3890*/  @P1 SHF.L.U32 R81, R53, 0x10, RZ ;  /* 0x0000001035511819 */ /* 0x000fe200000006ff */
[--C-:B------:R-:W-:Y:S01]  /*38a0*/  @P1 FADD.FTZ R229, R229, R88.reuse ;  /* 0x00000058e5e51221 */ /* 0x100fe20000010000 */
[----:B------:R-:W-:Y:S01]  /*38b0*/  @P1 PRMT R88, R52, 0x7632, R88 ;  /* 0x0000763234581816 */ /* 0x000fe20000000058 */
[----:B------:R-:W-:Y:S01]  /*38c0*/  @P1 FADD.FTZ R218, R218, R87 ;  /* 0x00000057dada1221 */ /* 0x000fe20000010000 */
[-C--:B------:R-:W-:Y:S01]  /*38d0*/  FMUL.FTZ R87, R230, R190.reuse ;  /* 0x000000bee6577220 */ /* 0x080fe20000410000 */
[-C--:B------:R-:W-:Y:S01]  /*38e0*/  FMUL.FTZ R108, R216, R190.reuse ;  /* 0x000000bed86c7220 */ /* 0x080fe20000410000 */
[----:B------:R-:W-:Y:S01]  /*38f0*/  @P1 SHF.L.U32 R215, R88, 0x10, RZ ;  /* 0x0000001058d71819 */ /* 0x000fe200000006ff */
[----:B------:R-:W-:Y:S01]  /*3900*/  FMUL.FTZ R88, R196, R107 ;  /* 0x0000006bc4587220 */ /* 0x000fe20000410000 */
[----:B------:R-:W-:Y:S01]  /*3910*/  FMUL.FTZ R87, R87, UR14 ;  /* 0x0000000e57577c20 */ /* 0x000fe20008410000 */
[----:B------:R-:W-:Y:S01]  /*3920*/  FMUL.FTZ R205, R108, UR14 ;  /* 0x0000000e6ccd7c20 */ /* 0x000fe20008410000 */
[-CC-:B------:R-:W-:Y:S01]  /*3930*/  FFMA.FTZ R232, R219, R247.reuse, R246.reuse ;  /* 0x000000f7dbe87223 */ /* 0x180fe200000100f6 */
[----:B------:R-:W-:Y:S01]  /*3940*/  @P1 FADD.FTZ R88, R88, R215 ;  /* 0x000000d758581221 */ /* 0x000fe20000010000 */
[-CC-:B------:R-:W-:Y:S01]  /*3950*/  FFMA.FTZ R219, R206, R247.reuse, R246.reuse ;  /* 0x000000f7cedb7223 */ /* 0x180fe200000100f6 */
[----:B------:R-:W-:Y:S01]  /*3960*/  FSEL R107, R87, RZ, P6 ;  /* 0x000000ff576b7208 */ /* 0x000fe20003000000 */
[-C--:B------:R-:W-:Y:S01]  /*3970*/  FMUL.FTZ R87, R229, R190.reuse ;  /* 0x000000bee5577220 */ /* 0x080fe20000410000 */
[----:B------:R-:W-:Y:S01]  /*3980*/  LOP3.LUT P6, RZ, R106, 0xff, RZ, 0xc0, !PT ;  /* 0x000000ff6aff7812 */ /* 0x000fe200078cc0ff */
[-CC-:B------:R-:W-:Y:S01]  /*3990*/  FFMA.FTZ R206, R86, R247.reuse, R246.reuse ;  /* 0x000000f756ce7223 */ /* 0x180fe200000100f6 */
[----:B------:R-:W-:Y:S01]  /*39a0*/  @P1 SHF.L.U32 R106, R58, 0x10, RZ ;  /* 0x000000103a6a1819 */ /* 0x000fe200000006ff */
[----:B------:R-:W-:Y:S01]  /*39b0*/  FMUL.FTZ R87, R87, UR14 ;  /* 0x0000000e57577c20 */ /* 0x000fe20008410000 */
[----:B------:R-:W-:Y:S01]  /*39c0*/  FSEL R205, R205, RZ, P4 ;  /* 0x000000ffcdcd7208 */ /* 0x000fe20002000000 */
[----:B------:R-:W-:Y:S01]  /*39d0*/  FFMA.FTZ R86, R221, R247, R246 ;  /* 0x000000f7dd567223 */ /* 0x000fe200000100f6 */
[----:B------:R-:W-:Y:S01]  /*39e0*/  LOP3.LUT P4, RZ, R82, 0xff000000, RZ, 0xc0, !PT ;  /* 0xff00000052ff7812 */ /* 0x000fe2000788c0ff */
[----:B------:R-:W-:Y:S01]  /*39f0*/  @P1 FADD.FTZ R217, R217, R106 ;  /* 0x0000006ad9d91221 */ /* 0x000fe20000010000 */
[----:B------:R-:W-:Y:S01]  /*3a00*/  FMUL.FTZ R106, R196, R109 ;  /* 0x0000006dc46a7220 */ /* 0x000fe20000410000 */
[----:B------:R-:W-:Y:S01]  /*3a10*/  FSEL R108, R87, RZ, P5 ;  /* 0x000000ff576c7208 */ /* 0x000fe20002800000 */
[-C--:B------:R-:W-:Y:S01]  /*3a20*/  FMUL.FTZ R87, R88, R190.reuse ;  /* 0x000000be58577220 */ /* 0x080fe20000410000 */
[----:B------:R-:W-:Y:S01]  /*3a30*/  LOP3.LUT P5, RZ, R82, 0xff0000, RZ, 0xc0, !PT ;  /* 0x00ff000052ff7812 */ /* 0x000fe200078ac0ff */
[----:B------:R-:W-:Y:S01]  /*3a40*/  @P1 FADD.FTZ R106, R106, R81 ;  /* 0x000000516a6a1221 */ /* 0x000fe20000010000 */
[-C--:B------:R-:W-:Y:S01]  /*3a50*/  FMUL.FTZ R81, R217, R190.reuse ;  /* 0x000000bed9517220 */ /* 0x080fe20000410000 */
[----:B------:R-:W-:Y:S01]  /*3a60*/  FMUL.FTZ R87, R87, UR14 ;  /* 0x0000000e57577c20 */ /* 0x000fe20008410000 */
[-CC-:B------:R-:W-:Y:S01]  /*3a70*/  FFMA.FTZ R221, R222, R247.reuse, R246.reuse ;  /* 0x000000f7dedd7223 */ /* 0x180fe200000100f6 */
[-C--:B------:R-:W-:Y:S01]  /*3a80*/  FMUL.FTZ R231, R106, R190.reuse ;  /* 0x000000be6ae77220 */ /* 0x080fe20000410000 */
[----:B------:R-:W-:Y:S01]  /*3a90*/  FMUL.FTZ R81, R81, UR14 ;  /* 0x0000000e51517c20 */ /* 0x000fe20008410000 */
[----:B------:R-:W-:Y:S01]  /*3aa0*/  FFMA.FTZ R222, R209, R247, R246 ;  /* 0x000000f7d1de7223 */ /* 0x000fe200000100f6 */
[----:B------:R-:W-:Y:S01]  /*3ab0*/  @P1 PRMT R209, R53, 0x7632, R209 ;  /* 0x0000763235d11816 */ /* 0x000fe200000000d1 */
[----:B------:R-:W-:Y:S01]  /*3ac0*/  FMUL.FTZ R231, R231, UR14 ;  /* 0x0000000ee7e77c20 */ /* 0x000fe20008410000 */
[----:B------:R-:W-:Y:S01]  /*3ad0*/  FADD.FTZ R219, R110, -R219 ;  /* 0x800000db6edb7221 */ /* 0x000fe20000010000 */
[----:B------:R-:W-:Y:S01]  /*3ae0*/  FSEL R109, R81, RZ, P3 ;  /* 0x000000ff516d7208 */ /* 0x000fe20001800000 */
[-C--:B------:R-:W-:Y:S01]  /*3af0*/  FMUL.FTZ R81, R218, R190.reuse ;  /* 0x000000beda517220 */ /* 0x080fe20000410000 */
[----:B------:R-:W-:Y:S01]  /*3b00*/  LOP3.LUT P3, RZ, R82, 0xff00, RZ, 0xc0, !PT ;  /* 0x0000ff0052ff7812 */ /* 0x000fe2000786c0ff */
[----:B------:R-:W-:Y:S01]  /*3b10*/  FMUL.FTZ R82, R99, R190 ;  /* 0x000000be63527220 */ /* 0x000fe20000410000 */
[----:B------:R-:W-:Y:S01]  /*3b20*/  FADD.FTZ R221, R238, -R221 ;  /* 0x800000ddeedd7221 */ /* 0x000fe20000010000 */
[----:B------:R-:W-:Y:S01]  /*3b30*/  FMUL.FTZ R81, R81, UR14 ;  /* 0x0000000e51517c20 */ /* 0x000fe20008410000 */
[----:B------:R-:W-:Y:S01]  /*3b40*/  FADD.FTZ R75, R75, -R222 ;  /* 0x800000de4b4b7221 */ /* 0x000fe20000010000 */
[----:B------:R-:W-:Y:S01]  /*3b50*/  FMUL.FTZ R82, R82, UR14 ;  /* 0x0000000e52527c20 */ /* 0x000fe20008410000 */
[----:B------:R-:W-:Y:S01]  /*3b60*/  FADD.FTZ R111, R111, -R206 ;  /* 0x800000ce6f6f7221 */ /* 0x000fe20000010000 */
[----:B------:R-:W-:Y:S01]  /*3b70*/  FADD.FTZ R237, R237, -R86 ;  /* 0x80000056eded7221 */ /* 0x000fe20000010000 */
[----:B------:R-:W-:Y:S01]  /*3b80*/  FSEL R215, R81, RZ, P2 ;  /* 0x000000ff51d77208 */ /* 0x000fe20001000000 */
[----:B------:R-:W-:Y:S01]  /*3b90*/  FMUL.FTZ R222, R196, R225 ;  /* 0x000000e1c4de7220 */ /* 0x000fe20000410000 */
[----:B------:R-:W-:Y:S01]  /*3ba0*/  FSEL R81, R82, RZ, P6 ;  /* 0x000000ff52517208 */ /* 0x000fe20003000000 */
[----:B------:R-:W-:Y:S01]  /*3bb0*/  FMUL.FTZ R226, R196, R111 ;  /* 0x0000006fc4e27220 */ /* 0x000fe20000410000 */
[----:B------:R-:W-:-:S02]  /*3bc0*/  FSEL R82, R87, RZ, P3 ;  /* 0x000000ff57527208 */ /* 0x000fc40001800000 */
[----:B------:R-:W-:Y:S01]  /*3bd0*/  FSEL R87, R231, RZ, P5 ;  /* 0x000000ffe7577208 */ /* 0x000fe20002800000 */
[-CC-:B------:R-:W-:Y:S01]  /*3be0*/  FFMA.FTZ R231, R220, R247.reuse, R246.reuse ;  /* 0x000000f7dce77223 */ /* 0x180fe200000100f6 */
[-CC-:B------:R-:W-:Y:S01]  /*3bf0*/  FFMA.FTZ R220, R223, R247.reuse, R246.reuse ;  /* 0x000000f7dfdc7223 */ /* 0x180fe200000100f6 */
[C---:B------:R-:W-:Y:S01]  /*3c00*/  LOP3.LUT P2, RZ, R83.reuse, 0xff, RZ, 0xc0, !PT ;  /* 0x000000ff53ff7812 */ /* 0x040fe2000784c0ff */
[----:B------:R-:W-:Y:S01]  /*3c10*/  FFMA.FTZ R223, R224, R247, R246 ;  /* 0x000000f7e0df7223 */ /* 0x000fe200000100f6 */
[C---:B------:R-:W-:Y:S01]  /*3c20*/  LOP3.LUT P6, RZ, R83.reuse, 0xff00, RZ, 0xc0, !PT ;  /* 0x0000ff0053ff7812 */ /* 0x040fe200078cc0ff */
[----:B------:R-:W-:Y:S01]  /*3c30*/  FADD.FTZ R233, R236, -R231 ;  /* 0x800000e7ece97221 */ /* 0x000fe20000010000 */
[C---:B------:R-:W-:Y:S01]  /*3c40*/  LOP3.LUT P3, RZ, R83.reuse, 0xff0000, RZ, 0xc0, !PT ;  /* 0x00ff000053ff7812 */ /* 0x040fe2000786c0ff */
[----:B------:R-:W-:Y:S01]  /*3c50*/  FADD.FTZ R223, R74, -R223 ;  /* 0x800000df4adf7221 */ /* 0x000fe20000010000 */
[----:B------:R-:W-:Y:S01]  /*3c60*/  LOP3.LUT P5, RZ, R83, 0xff000000, RZ, 0xc0, !PT ;  /* 0xff00000053ff7812 */ /* 0x000fe200078ac0ff */
[----:B------:R-:W-:Y:S01]  /*3c70*/  FADD.FTZ R83, R235, -R232 ;  /* 0x800000e8eb537221 */ /* 0x000fe20000010000 */
[----:B------:R-:W-:Y:S01]  /*3c80*/  @P1 SHF.L.U32 R224, R209, 0x10, RZ ;  /* 0x00000010d1e01819 */ /* 0x000fe200000006ff */
[C---:B------:R-:W-:Y:S01]  /*3c90*/  FMUL.FTZ R231, R196.reuse, R219 ;  /* 0x000000dbc4e77220 */ /* 0x040fe20000410000 */
[C---:B------:R-:W-:Y:S01]  /*3ca0*/  FMUL.FTZ R209, R196.reuse, R221 ;  /* 0x000000ddc4d17220 */ /* 0x040fe20000410000 */
[C---:B------:R-:W-:Y:S01]  /*3cb0*/  FMUL.FTZ R83, R196.reuse, R83 ;  /* 0x00000053c4537220 */ /* 0x040fe20000410000 */
[C---:B------:R-:W-:Y:S01]  /*3cc0*/  FMUL.FTZ R219, R196.reuse, R73 ;  /* 0x00000049c4db7220 */ /* 0x040fe20000410000 */
[C---:B------:R-:W-:Y:S01]  /*3cd0*/  FMUL.FTZ R221, R196.reuse, R223 ;  /* 0x000000dfc4dd7220 */ /* 0x040fe20000410000 */
[----:B------:R-:W-:Y:S01]  /*3ce0*/  FMUL.FTZ R223, R196, R75 ;  /* 0x0000004bc4df7220 */ /* 0x000fe20000410000 */
[----:B------:R-:W-:Y:S01]  /*3cf0*/  @P1 FADD.FTZ R83, R83, R224 ;  /* 0x000000e053531221 */ /* 0x000fe20000010000 */
[----:B------:R-:W-:Y:S01]  /*3d00*/  @P1 PRMT R73, R54, 0x7632, R73 ;  /* 0x0000763236491816 */ /* 0x000fe20000000049 */
[----:B------:R-:W-:Y:S01]  /*3d10*/  @P1 FADD.FTZ R231, R231, R72 ;  /* 0x00000048e7e71221 */ /* 0x000fe20000010000 */
[----:B------:R-:W-:Y:S01]  /*3d20*/  @P1 PRMT R75, R55, 0x7632, R75 ;  /* 0x00007632374b1816 */ /* 0x000fe2000000004b */
[-C--:B------:R-:W-:Y:S01]  /*3d30*/  FMUL.FTZ R110, R83, R190.reuse ;  /* 0x000000be536e7220 */ /* 0x080fe20000410000 */
[----:B------:R-:W-:Y:S01]  /*3d40*/  @P1 SHF.L.U32 R74, R73, 0x10, RZ ;  /* 0x00000010494a1819 */ /* 0x000fe200000006ff */
[----:B------:R-:W-:Y:S01]  /*3d50*/  FMUL.FTZ R72, R231, R190 ;  /* 0x000000bee7487220 */ /* 0x000fe20000410000 */
[----:B------:R-:W-:Y:S01]  /*3d60*/  @P1 SHF.L.U32 R73, R55, 0x10, RZ ;  /* 0x0000001037491819 */ /* 0x000fe200000006ff */
[----:B------:R-:W-:Y:S01]  /*3d70*/  FMUL.FTZ R232, R196, R237 ;  /* 0x000000edc4e87220 */ /* 0x000fe20000410000 */
[----:B------:R-:W-:Y:S01]  /*3d80*/  @P1 SHF.L.U32 R75, R75, 0x10, RZ ;  /* 0x000000104b4b1819 */ /* 0x000fe200000006ff */
[----:B------:R-:W-:Y:S01]  /*3d90*/  FMUL.FTZ R86, R110, UR14 ;  /* 0x0000000e6e567c20 */ /* 0x000fe20008410000 */
[----:B------:R-:W-:Y:S01]  /*3da0*/  FMUL.FTZ R233, R196, R233 ;  /* 0x000000e9c4e97220 */ /* 0x000fe20000410000 */
[----:B------:R-:W-:Y:S01]  /*3db0*/  FMUL.FTZ R72, R72, UR14 ;  /* 0x0000000e48487c20 */ /* 0x000fe20008410000 */
[----:B------:R-:W-:Y:S01]  /*3dc0*/  MOV R110, R84 ;  /* 0x00000054006e7202 */ /* 0x000fe20000000f00 */
[----:B------:R-:W-:Y:S01]  /*3dd0*/  @P1 FADD.FTZ R226, R226, R73 ;  /* 0x00000049e2e21221 */ /* 0x000fe20000010000 */
[--C-:B------:R-:W-:Y:S01]  /*3de0*/  @P1 FADD.FTZ R232, R232, R75.reuse ;  /* 0x0000004be8e81221 */ /* 0x100fe20000010000 */
[----:B------:R-:W-:Y:S01]  /*3df0*/  @P1 SHF.L.U32 R73, R48, 0x10, RZ ;  /* 0x0000001030491819 */ /* 0x000fe200000006ff */
[----:B------:R-:W-:Y:S01]  /*3e00*/  FADD.FTZ R239, R239, -R220 ;  /* 0x800000dcefef7221 */ /* 0x000fe20000010000 */
[----:B------:R-:W-:Y:S01]  /*3e10*/  @P1 PRMT R75, R49, 0x7632, R75 ;  /* 0x00007632314b1816 */ /* 0x000fe2000000004b */
[--C-:B------:R-:W-:Y:S01]  /*3e20*/  @P1 FADD.FTZ R233, R233, R74.reuse ;  /* 0x0000004ae9e91221 */ /* 0x100fe20000010000 */
[----:B------:R-:W-:Y:S01]  /*3e30*/  FSEL R86, R86, RZ, P4 ;  /* 0x000000ff56567208 */ /* 0x000fe20002000000 */
[----:B------:R-:W-:Y:S01]  /*3e40*/  FMUL.FTZ R220, R196, R239 ;  /* 0x000000efc4dc7220 */ /* 0x000fe20000410000 */
[----:B------:R-:W-:Y:S01]  /*3e50*/  @P1 PRMT R74, R48, 0x7632, R74 ;  /* 0x00007632304a1816 */ /* 0x000fe2000000004a */
[----:B------:R-:W-:Y:S01]  /*3e60*/  @P1 FADD.FTZ R208, R208, R73 ;  /* 0x00000049d0d01221 */ /* 0x000fe20000010000 */
[----:B------:R-:W-:Y:S01]  /*3e70*/  LOP3.LUT P4, RZ, R110, 0xff, RZ, 0xc0, !PT ;  /* 0x000000ff6eff7812 */ /* 0x000fe2000788c0ff */
[----:B------:R-:W-:Y:S01]  /*3e80*/  FMUL.FTZ R224, R196, R241 ;  /* 0x000000f1c4e07220 */ /* 0x000fe20000410000 */
[----:B------:R-:W-:Y:S01]  /*3e90*/  FSEL R234, R72, RZ, P2 ;  /* 0x000000ff48ea7208 */ /* 0x000fe20001000000 */
[----:B------:R-:W-:Y:S01]  /*3ea0*/  FMUL.FTZ R72, R233, R190 ;  /* 0x000000bee9487220 */ /* 0x000fe20000410000 */
[----:B------:R-:W-:-:S02]  /*3eb0*/  @P1 PRMT R110, R51, 0x7632, R110 ;  /* 0x00007632336e1816 */ /* 0x000fc4000000006e */
[----:B------:R-:W-:Y:S01]  /*3ec0*/  @P1 SHF.L.U32 R75, R75, 0x10, RZ ;  /* 0x000000104b4b1819 */ /* 0x000fe200000006ff */
[----:B------:R-:W-:Y:S01]  /*3ed0*/  FMUL.FTZ R72, R72, UR14 ;  /* 0x0000000e48487c20 */ /* 0x000fe20008410000 */
[----:B------:R-:W-:Y:S02]  /*3ee0*/  ISETP.NE.U32.AND P2, PT, RZ, UR12, PT ;  /* 0x0000000cff007c0c */ /* 0x000fe4000bf45070 */
[----:B------:R-:W-:Y:S01]  /*3ef0*/  @P1 SHF.L.U32 R74, R74, 0x10, RZ ;  /* 0x000000104a4a1819 */ /* 0x000fe200000006ff */
[----:B------:R-:W-:Y:S01]  /*3f00*/  @P1 FADD.FTZ R220, R220, R75 ;  /* 0x0000004bdcdc1221 */ /* 0x000fe20000010000 */
[----:B------:R-:W-:Y:S02]  /*3f10*/  @P1 PRMT R73, R50, 0x7632, R73 ;  /* 0x0000763232491816 */ /* 0x000fe40000000049 */
[----:B------:R-:W-:Y:S01]  /*3f20*/  @P1 SHF.L.U32 R111, R110, 0x10, RZ ;  /* 0x000000106e6f1819 */ /* 0x000fe200000006ff */
[----:B------:R-:W-:Y:S01]  /*3f30*/  @P1 FADD.FTZ R209, R209, R74 ;  /* 0x0000004ad1d11221 */ /* 0x000fe20000010000 */
[----:B------:R-:W-:-:S02]  /*3f40*/  ISETP.NE.AND.EX P2, PT, RZ, UR13, PT, P2 ;  /* 0x0000000dff007c0c */ /* 0x000fc4000bf45320 */
[----:B------:R-:W-:Y:S01]  /*3f50*/  @P1 SHF.L.U32 R110, R49, 0x10, RZ ;  /* 0x00000010316e1819 */ /* 0x000fe200000006ff */
[----:B------:R-:W-:Y:S01]  /*3f60*/  @P1 FADD.FTZ R224, R224, R111 ;  /* 0x0000006fe0e01221 */ /* 0x000fe20000010000 */
[----:B------:R-:W-:Y:S01]  /*3f70*/  @P1 SHF.L.U32 R75, R73, 0x10, RZ ;  /* 0x00000010494b1819 */ /* 0x000fe200000006ff */
[-C--:B------:R-:W-:Y:S01]  /*3f80*/  FMUL.FTZ R73, R226, R190.reuse ;  /* 0x000000bee2497220 */ /* 0x080fe20000410000 */
[----:B------:R-:W-:Y:S01]  /*3f90*/  @P1 SHF.L.U32 R74, R50, 0x10, RZ ;  /* 0x00000010324a1819 */ /* 0x000fe200000006ff */
[----:B------:R-:W-:Y:S01]  /*3fa0*/  @P1 FADD.FTZ R219, R219, R110 ;  /* 0x0000006edbdb1221 */ /* 0x000fe20000010000 */
[----:B------:R-:W-:Y:S01]  /*3fb0*/  FSEL R225, R72, RZ, P6 ;  /* 0x000000ff48e17208 */ /* 0x000fe20003000000 */
[----:B------:R-:W-:Y:S01]  /*3fc0*/  FMUL.FTZ R73, R73, UR14 ;  /* 0x0000000e49497c20 */ /* 0x000fe20008410000 */
[----:B------:R-:W-:Y:S01]  /*3fd0*/  @P1 SHF.L.U32 R110, R51, 0x10, RZ ;  /* 0x00000010336e1819 */ /* 0x000fe200000006ff */
[-C--:B------:R-:W-:Y:S01]  /*3fe0*/  FMUL.FTZ R72, R232, R190.reuse ;  /* 0x000000bee8487220 */ /* 0x080fe20000410000 */
[----:B------:R-:W-:Y:S01]  /*3ff0*/  @P1 FADD.FTZ R221, R221, R74 ;  /* 0x0000004adddd1221 */ /* 0x000fe20000010000 */
[----:B------:R-:W-:Y:S01]  /*4000*/  @P1 FADD.FTZ R222, R222, R75 ;  /* 0x0000004bdede1221 */ /* 0x000fe20000010000 */
[----:B------:R-:W-:Y:S01]  /*4010*/  FSEL R236, R73, RZ, P3 ;  /* 0x000000ff49ec7208 */ /* 0x000fe20001800000 */
[----:B------:R-:W-:Y:S01]  /*4020*/  @P1 FADD.FTZ R223, R223, R110 ;  /* 0x0000006edfdf1221 */ /* 0x000fe20000010000 */
[----:B------:R-:W-:Y:S01]  /*4030*/  FMUL.FTZ R235, R72, UR14 ;  /* 0x0000000e48eb7c20 */ /* 0x000fe20008410000 */
[-C--:B------:R-:W-:Y:S01]  /*4040*/  FMUL.FTZ R74, R208, R190.reuse ;  /* 0x000000bed04a7220 */ /* 0x080fe20000410000 */
[----:B------:R-:W0:Y:S01]  /*4050*/  @P2 LDC.64 R72, c[0x0][0x308] ;  /* 0x0000c200ff482b82 */ /* 0x000e220000000a00 */
[-C--:B------:R-:W-:Y:S01]  /*4060*/  FMUL.FTZ R75, R219, R190.reuse ;  /* 0x000000bedb4b7220 */ /* 0x080fe20000410000 */
[----:B------:R-:W-:Y:S01]  /*4070*/  FMUL.FTZ R110, R221, R190 ;  /* 0x000000bedd6e7220 */ /* 0x000fe20000410000 */
[----:B------:R-:W-:Y:S01]  /*4080*/  FMUL.FTZ R74, R74, UR14 ;  /* 0x0000000e4a4a7c20 */ /* 0x000fe20008410000 */
[----:B------:R-:W-:Y:S01]  /*4090*/  LOP3.LUT P3, RZ, R84, 0xff0000, RZ, 0xc0, !PT ;  /* 0x00ff000054ff7812 */ /* 0x000fe2000786c0ff */
[----:B------:R-:W-:Y:S01]  /*40a0*/  FMUL.FTZ R75, R75, UR14 ;  /* 0x0000000e4b4b7c20 */ /* 0x000fe20008410000 */
[----:B------:R-:W-:Y:S01]  /*40b0*/  FMUL.FTZ R110, R110, UR14 ;  /* 0x0000000e6e6e7c20 */ /* 0x000fe20008410000 */
[----:B------:R-:W-:-:S02]  /*40c0*/  LOP3.LUT P6, RZ, R85, 0xff, RZ, 0xc0, !PT ;  /* 0x000000ff55ff7812 */ /* 0x000fc400078cc0ff */
[----:B------:R-:W-:Y:S02]  /*40d0*/  FSEL R235, R235, RZ, P5 ;  /* 0x000000ffebeb7208 */ /* 0x000fe40002800000 */
[----:B------:R-:W-:Y:S02]  /*40e0*/  FSEL R196, R74, RZ, P4 ;  /* 0x000000ff4ac47208 */ /* 0x000fe40002000000 */
[----:B------:R-:W-:Y:S02]  /*40f0*/  FSEL R206, R75, RZ, P3 ;  /* 0x000000ff4bce7208 */ /* 0x000fe40001800000 */
[----:B------:R-:W-:Y:S02]  /*4100*/  FSEL R207, R110, RZ, P6 ;  /* 0x000000ff6ecf7208 */ /* 0x000fe40003000000 */
[C---:B------:R-:W-:Y:S01]  /*4110*/  LOP3.LUT P1, RZ, R84.reuse, 0xff00, RZ, 0xc0, !PT ;  /* 0x0000ff0054ff7812 */ /* 0x040fe2000782c0ff */
[----:B------:R-:W1:Y:S01]  /*4120*/  LDC.64 R110, c[0x0][0x2f8] ;  /* 0x0000be00ff6e7b82 */ /* 0x000e620000000a00 */
[----:B------:R-:W-:-:S02]  /*4130*/  LOP3.LUT P5, RZ, R84, 0xff000000, RZ, 0xc0, !PT ;  /* 0xff00000054ff7812 */ /* 0x000fc400078ac0ff */
[C---:B------:R-:W-:Y:S02]  /*4140*/  LOP3.LUT P4, RZ, R85.reuse, 0xff00, RZ, 0xc0, !PT ;  /* 0x0000ff0055ff7812 */ /* 0x040fe4000788c0ff */
[C---:B------:R-:W-:Y:S01]  /*4150*/  LOP3.LUT P3, RZ, R85.reuse, 0xff0000, RZ, 0xc0, !PT ;  /* 0x00ff000055ff7812 */ /* 0x040fe2000786c0ff */
[----:B0-----:R-:W-:Y:S01]  /*4160*/  @P2 IMAD.WIDE.U32 R72, R192, 0x10, R72 ;  /* 0x00000010c0482825 */ /* 0x001fe200078e0048 */
[----:B------:R-:W-:Y:S02]  /*4170*/  LOP3.LUT P6, RZ, R85, 0xff000000, RZ, 0xc0, !PT ;  /* 0xff00000055ff7812 */ /* 0x000fe400078cc0ff */
[----:B------:R-:W0:Y:S01]  /*4180*/  @P2 LDC.64 R84, c[0x0][0x308] ;  /* 0x0000c200ff542b82 */ /* 0x000e220000000a00 */
[----:B------:R-:W-:Y:S02]  /*4190*/  @P2 F2FP.BF16.F32.PACK_AB R198, RZ, R198 ;  /* 0x000000c6ffc6223e */ /* 0x000fe400000010ff */
[----:B------:R-:W-:Y:S02]  /*41a0*/  @P2 F2FP.BF16.F32.PACK_AB R200, RZ, R200 ;  /* 0x000000c8ffc8223e */ /* 0x000fe400000010ff */
[----:B------:R-:W-:-:S02]  /*41b0*/  @P2 F2FP.BF16.F32.PACK_AB R100, RZ, R100 ;  /* 0x00000064ff64223e */ /* 0x000fc400000010ff */
[----:B------:R-:W-:Y:S02]  /*41c0*/  @P2 F2FP.BF16.F32.PACK_AB R202, RZ, R202 ;  /* 0x000000caffca223e */ /* 0x000fe400000010ff */
[----:B------:R-:W-:Y:S02]  /*41d0*/  @P2 F2FP.BF16.F32.PACK_AB R197, RZ, R197 ;  /* 0x000000c5ffc5223e */ /* 0x000fe400000010ff */
[----:B------:R-:W-:Y:S02]  /*41e0*/  @P2 F2FP.BF16.F32.PACK_AB R201, RZ, R201 ;  /* 0x000000c9ffc9223e */ /* 0x000fe400000010ff */
[----:B------:R-:W-:Y:S02]  /*41f0*/  @P2 F2FP.BF16.F32.PACK_AB R199, RZ, R199 ;  /* 0x000000c7ffc7223e */ /* 0x000fe400000010ff */
[----:B------:R-:W-:Y:S02]  /*4200*/  @P2 F2FP.BF16.F32.PACK_AB R203, RZ, R203 ;  /* 0x000000cbffcb223e */ /* 0x000fe400000010ff */
[----:B------:R-:W-:-:S02]  /*4210*/  @P2 PRMT R68, R198, 0x7610, R68 ;  /* 0x00007610c6442816 */ /* 0x000fc40000000044 */
[----:B------:R-:W-:Y:S02]  /*4220*/  @P2 PRMT R69, R200, 0x7610, R69 ;  /* 0x00007610c8452816 */ /* 0x000fe40000000045 */
[----:B------:R-:W-:Y:S02]  /*4230*/  @P2 PRMT R70, R100, 0x7610, R70 ;  /* 0x0000761064462816 */ /* 0x000fe40000000046 */
[----:B------:R-:W-:Y:S01]  /*4240*/  @P2 PRMT R71, R202, 0x7610, R71 ;  /* 0x00007610ca472816 */ /* 0x000fe20000000047 */
[----:B0-----:R-:W-:Y:S01]  /*4250*/  @P2 IMAD.WIDE.U32 R84, R193, 0x10, R84 ;  /* 0x00000010c1542825 */ /* 0x001fe200078e0054 */
[----:B------:R-:W-:Y:S02]  /*4260*/  @P2 PRMT R68, R68, 0x5410, R197 ;  /* 0x0000541044442816 */ /* 0x000fe400000000c5 */
[----:B------:R-:W-:Y:S02]  /*4270*/  @P2 PRMT R69, R69, 0x5410, R201 ;  /* 0x0000541045452816 */ /* 0x000fe400000000c9 */
[----:B------:R-:W-:-:S02]  /*4280*/  @P2 PRMT R70, R70, 0x5410, R199 ;  /* 0x0000541046462816 */ /* 0x000fc400000000c7 */
[----:B------:R-:W-:Y:S02]  /*4290*/  @P2 PRMT R71, R71, 0x5410, R203 ;  /* 0x0000541047472816 */ /* 0x000fe400000000cb */
[----:B------:R-:W-:Y:S02]  /*42a0*/  @P2 F2FP.BF16.F32.PACK_AB R242, RZ, R242 ;  /* 0x000000f2fff2223e */ /* 0x000fe400000010ff */
[----:B------:R-:W-:Y:S01]  /*42b0*/  @P2 F2FP.BF16.F32.PACK_AB R210, RZ, R210 ;  /* 0x000000d2ffd2223e */ /* 0x000fe200000010ff */
[----:B------:R0:W-:Y:S01]  /*42c0*/  @P2 STG.E.128 desc[UR4][R72.64], R68 ;  /* 0x0000004448002986 */ /* 0x0001e2000c101d04 */
[----:B------:R-:W-:Y:S02]  /*42d0*/  @P2 F2FP.BF16.F32.PACK_AB R213, RZ, R213 ;  /* 0x000000d5ffd5223e */ /* 0x000fe400000010ff */
[----:B------:R-:W-:Y:S02]  /*42e0*/  @P2 F2FP.BF16.F32.PACK_AB R212, RZ, R212 ;  /* 0x000000d4ffd4223e */ /* 0x000fe400000010ff */
[----:B------:R-:W-:-:S02]  /*42f0*/  F2FP.BF16.F32.PACK_AB R74, R95, R96 ;  /* 0x000000605f4a723e */ /* 0x000fc400000010ff */
[----:B------:R-:W-:Y:S02]  /*4300*/  @P2 F2FP.BF16.F32.PACK_AB R204, RZ, R204 ;  /* 0x000000ccffcc223e */ /* 0x000fe400000010ff */
[----:B------:R-:W-:Y:S02]  /*4310*/  @P2 F2FP.BF16.F32.PACK_AB R228, RZ, R228 ;  /* 0x000000e4ffe4223e */ /* 0x000fe400000010ff */
[----:B------:R-:W-:Y:S02]  /*4320*/  @P2 F2FP.BF16.F32.PACK_AB R227, RZ, R227 ;  /* 0x000000e3ffe3223e */ /* 0x000fe400000010ff */
[----:B------:R-:W-:Y:S02]  /*4330*/  @P2 F2FP.BF16.F32.PACK_AB R214, RZ, R214 ;  /* 0x000000d6ffd6223e */ /* 0x000fe400000010ff */
[----:B------:R-:W-:Y:S01]  /*4340*/  F2FP.BF16.F32.PACK_AB R75, R78, R101 ;  /* 0x000000654e4b723e */ /* 0x000fe200000010ff */
[----:B-1----:R-:W-:Y:S01]  /*4350*/  IMAD.WIDE.U32 R100, R193, 0x10, R110 ;  /* 0x00000010c1647825 */ /* 0x002fe200078e006e */
[----:B------:R-:W-:-:S02]  /*4360*/  @P2 F2FP.BF16.F32.PACK_AB R98, RZ, R98 ;  /* 0x00000062ff62223e */ /* 0x000fc400000010ff */
[----:B0-----:R-:W-:Y:S02]  /*4370*/  F2FP.BF16.F32.PACK_AB R73, R93, R94 ;  /* 0x0000005e5d49723e */ /* 0x001fe400000010ff */
[----:B------:R-:W0:Y:S01]  /*4380*/  @P2 LDC.64 R94, c[0x0][0x308] ;  /* 0x0000c200ff5e2b82 */ /* 0x000e220000000a00 */
[----:B------:R-:W-:Y:S02]  /*4390*/  @P2 PRMT R68, R242, 0x7610, R68 ;  /* 0x00007610f2442816 */ /* 0x000fe40000000044 */
[----:B------:R-:W-:Y:S02]  /*43a0*/  @P2 PRMT R69, R210, 0x7610, R69 ;  /* 0x00007610d2452816 */ /* 0x000fe40000000045 */
[----:B------:R-:W-:Y:S02]  /*43b0*/  @P2 PRMT R70, R213, 0x7610, R70 ;  /* 0x00007610d5462816 */ /* 0x000fe40000000046 */
[----:B------:R-:W-:Y:S02]  /*43c0*/  @P2 PRMT R71, R212, 0x7610, R71 ;  /* 0x00007610d4472816 */ /* 0x000fe40000000047 */
[----:B------:R-:W-:-:S02]  /*43d0*/  F2FP.BF16.F32.PACK_AB R72, R0, R76 ;  /* 0x0000004c0048723e */ /* 0x000fc400000010ff */
[----:B------:R-:W-:Y:S01]  /*43e0*/  F2FP.BF16.F32.PACK_AB R76, R92, R91 ;  /* 0x0000005b5c4c723e */ /* 0x000fe200000010ff */
[----:B------:R-:W-:Y:S01]  /*43f0*/  IMAD.WIDE.U32 R92, R192, 0x10, R110 ;  /* 0x00000010c05c7825 */ /* 0x000fe200078e006e */
[----:B------:R-:W-:Y:S02]  /*4400*/  @P2 PRMT R68, R68, 0x5410, R204 ;  /* 0x0000541044442816 */ /* 0x000fe400000000cc */
[----:B------:R-:W-:Y:S02]  /*4410*/  @P2 PRMT R69, R69, 0x5410, R228 ;  /* 0x0000541045452816 */ /* 0x000fe400000000e4 */
[----:B------:R-:W-:Y:S01]  /*4420*/  @P2 PRMT R70, R70, 0x5410, R227 ;  /* 0x0000541046462816 */ /* 0x000fe200000000e3 */
[----:B------:R-:W-:Y:S01]  /*4430*/  STG.E.128 desc[UR4][R92.64], R72 ;  /* 0x000000485c007986 */ /* 0x000fe2000c101d04 */
[----:B------:R-:W-:Y:S02]  /*4440*/  @P2 PRMT R71, R71, 0x5410, R214 ;  /* 0x0000541047472816 */ /* 0x000fe400000000d6 */
[----:B------:R-:W-:-:S02]  /*4450*/  @P2 F2FP.BF16.F32.PACK_AB R102, RZ, R102 ;  /* 0x00000066ff66223e */ /* 0x000fc400000010ff */
[----:B------:R-:W-:Y:S01]  /*4460*/  @P2 F2FP.BF16.F32.PACK_AB R217, RZ, R217 ;  /* 0x000000d9ffd9223e */ /* 0x000fe200000010ff */
[----:B------:R1:W-:Y:S01]  /*4470*/  @P2 STG.E.128 desc[UR4][R84.64], R68 ;  /* 0x0000004454002986 */ /* 0x0003e2000c101d04 */
[----:B------:R-:W-:Y:S01]  /*4480*/  @P2 F2FP.BF16.F32.PACK_AB R216, RZ, R216 ;  /* 0x000000d8ffd8223e */ /* 0x000fe200000010ff */
[----:B0-----:R-:W-:Y:S01]  /*4490*/  @P2 IMAD.WIDE.U32 R94, R194, 0x10, R94 ;  /* 0x00000010c25e2825 */ /* 0x001fe200078e005e */
[----:B------:R-:W-:Y:S02]  /*44a0*/  @P2 F2FP.BF16.F32.PACK_AB R97, RZ, R97 ;  /* 0x00000061ff61223e */ /* 0x000fe400000010ff */
[----:B------:R-:W-:Y:S02]  /*44b0*/  @P2 F2FP.BF16.F32.PACK_AB R230, RZ, R230 ;  /* 0x000000e6ffe6223e */ /* 0x000fe400000010ff */
[----:B------:R-:W-:Y:S02]  /*44c0*/  @P2 F2FP.BF16.F32.PACK_AB R229, RZ, R229 ;  /* 0x000000e5ffe5223e */ /* 0x000fe400000010ff */
[----:B------:R-:W-:-:S02]  /*44d0*/  @P2 F2FP.BF16.F32.PACK_AB R218, RZ, R218 ;  /* 0x000000daffda223e */ /* 0x000fc400000010ff */
[----:B------:R-:W-:Y:S02]  /*44e0*/  F2FP.BF16.F32.PACK_AB R79, R79, R211 ;  /* 0x000000d34f4f723e */ /* 0x000fe400000010ff */
[----:B------:R-:W-:Y:S02]  /*44f0*/  F2FP.BF16.F32.PACK_AB R78, R104, R105 ;  /* 0x00000069684e723e */ /* 0x000fe400000010ff */
[----:B------:R-:W-:Y:S02]  /*4500*/  F2FP.BF16.F32.PACK_AB R77, R103, R77 ;  /* 0x0000004d674d723e */ /* 0x000fe400000010ff */
[----:B------:R-:W-:Y:S01]  /*4510*/  IADD3 R91, R192, 0x60, RZ ;  /* 0x00000060c05b7810 */ /* 0x000fe20007ffe0ff */
[----:B-1----:R-:W0:Y:S01]  /*4520*/  @P2 LDC.64 R84, c[0x0][0x308] ;  /* 0x0000c200ff542b82 */ /* 0x002e220000000a00 */
[----:B------:R-:W-:Y:S01]  /*4530*/  @P2 PRMT R68, R98, 0x7610, R68 ;  /* 0x0000761062442816 */ /* 0x000fe20000000044 */
[----:B------:R1:W-:Y:S01]  /*4540*/  STG.E.128 desc[UR4][R100.64], R76 ;  /* 0x0000004c64007986 */ /* 0x0003e2000c101d04 */
[----:B------:R-:W-:-:S02]  /*4550*/  @P2 PRMT R69, R102, 0x7610, R69 ;  /* 0x0000761066452816 */ /* 0x000fc40000000045 */
[----:B------:R-:W-:Y:S02]  /*4560*/  @P2 PRMT R70, R217, 0x7610, R70 ;  /* 0x00007610d9462816 */ /* 0x000fe40000000046 */
[----:B------:R-:W-:Y:S02]  /*4570*/  @P2 PRMT R71, R216, 0x7610, R71 ;  /* 0x00007610d8472816 */ /* 0x000fe40000000047 */
[----:B------:R-:W-:Y:S02]  /*4580*/  @P2 PRMT R68, R68, 0x5410, R97 ;  /* 0x0000541044442816 */ /* 0x000fe40000000061 */
[----:B------:R-:W-:Y:S02]  /*4590*/  @P2 PRMT R69, R69, 0x5410, R230 ;  /* 0x0000541045452816 */ /* 0x000fe400000000e6 */
[----:B------:R-:W-:Y:S02]  /*45a0*/  @P2 PRMT R70, R70, 0x5410, R229 ;  /* 0x0000541046462816 */ /* 0x000fe400000000e5 */
[----:B------:R-:W-:-:S02]  /*45b0*/  @P2 PRMT R71, R71, 0x5410, R218 ;  /* 0x0000541047472816 */ /* 0x000fc400000000da */
[----:B------:R-:W-:Y:S02]  /*45c0*/  @P2 F2FP.BF16.F32.PACK_AB R99, RZ, R99 ;  /* 0x00000063ff63223e */ /* 0x000fe400000010ff */
[----:B------:R-:W-:Y:S01]  /*45d0*/  @P2 F2FP.BF16.F32.PACK_AB R106, RZ, R106 ;  /* 0x0000006aff6a223e */ /* 0x000fe200000010ff */
[--C-:B-1----:R-:W-:Y:S01]  /*45e0*/  IMAD.WIDE.U32 R76, R91, 0x10, R110.reuse ;  /* 0x000000105b4c7825 */ /* 0x102fe200078e006e */
[----:B------:R-:W-:Y:S01]  /*45f0*/  @P2 F2FP.BF16.F32.PACK_AB R231, RZ, R231 ;  /* 0x000000e7ffe7223e */ /* 0x000fe200000010ff */
[----:B------:R1:W-:Y:S01]  /*4600*/  @P2 STG.E.128 desc[UR4][R94.64], R68 ;  /* 0x000000445e002986 */ /* 0x0003e2000c101d04 */
[----:B------:R-:W-:Y:S01]  /*4610*/  @P2 F2FP.BF16.F32.PACK_AB R226, RZ, R226 ;  /* 0x000000e2ffe2223e */ /* 0x000fe200000010ff */
[--C-:B------:R-:W-:Y:S01]  /*4620*/  IMAD.WIDE.U32 R78, R195, 0x10, R110.reuse ;  /* 0x00000010c34e7825 */ /* 0x100fe200078e006e */
[----:B------:R-:W-:Y:S02]  /*4630*/  F2FP.BF16.F32.PACK_AB R75, R215, R205 ;  /* 0x000000cdd74b723e */ /* 0x000fe400000010ff */
[----:B------:R-:W-:Y:S01]  /*4640*/  F2FP.BF16.F32.PACK_AB R74, R108, R109 ;  /* 0x0000006d6c4a723e */ /* 0x000fe200000010ff */
[----:B------:R-:W-:Y:S01]  /*4650*/  IMAD.WIDE.U32 R110, R194, 0x10, R110 ;  /* 0x00000010c26e7825 */ /* 0x000fe200078e006e */
[----:B------:R-:W-:-:S02]  /*4660*/  F2FP.BF16.F32.PACK_AB R73, R107, R90 ;  /* 0x0000005a6b49723e */ /* 0x000fc400000010ff */
[----:B------:R-:W-:Y:S01]  /*4670*/  F2FP.BF16.F32.PACK_AB R72, R89, R80 ;  /* 0x000000505948723e */ /* 0x000fe200000010ff */
[----:B------:R-:W2:Y:S01]  /*4680*/  @P2 LDC.64 R90, c[0x0][0x308] ;  /* 0x0000c200ff5a2b82 */ /* 0x000ea20000000a00 */
[----:B------:R-:W-:Y:S01]  /*4690*/  @P2 F2FP.BF16.F32.PACK_AB R88, RZ, R88 ;  /* 0x00000058ff58223e */ /* 0x000fe200000010ff */
[----:B0-----:R-:W-:Y:S01]  /*46a0*/  @P2 IMAD.WIDE.U32 R84, R191, 0x10, R84 ;  /* 0x00000010bf542825 */ /* 0x001fe200078e0054 */
[----:B------:R-:W-:Y:S01]  /*46b0*/  @P2 F2FP.BF16.F32.PACK_AB R83, RZ, R83 ;  /* 0x00000053ff53223e */ /* 0x000fe200000010ff */
[----:B------:R0:W-:Y:S01]  /*46c0*/  STG.E.128 desc[UR4][R110.64], R72 ;  /* 0x000000486e007986 */ /* 0x0001e2000c101d04 */
[----:B------:R-:W-:Y:S02]  /*46d0*/  @P2 F2FP.BF16.F32.PACK_AB R233, RZ, R233 ;  /* 0x000000e9ffe9223e */ /* 0x000fe400000010ff */
[----:B------:R-:W-:Y:S02]  /*46e0*/  @P2 F2FP.BF16.F32.PACK_AB R232, RZ, R232 ;  /* 0x000000e8ffe8223e */ /* 0x000fe400000010ff */
[----:B-1----:R-:W-:-:S02]  /*46f0*/  @P2 PRMT R68, R99, 0x7610, R68 ;  /* 0x0000761063442816 */ /* 0x002fc40000000044 */
[----:B------:R-:W-:Y:S02]  /*4700*/  @P2 PRMT R69, R106, 0x7610, R69 ;  /* 0x000076106a452816 */ /* 0x000fe40000000045 */
[----:B------:R-:W-:Y:S02]  /*4710*/  @P2 PRMT R70, R231, 0x7610, R70 ;  /* 0x00007610e7462816 */ /* 0x000fe40000000046 */
[----:B------:R-:W-:Y:S02]  /*4720*/  @P2 PRMT R71, R226, 0x7610, R71 ;  /* 0x00007610e2472816 */ /* 0x000fe40000000047 */
[----:B------:R-:W-:Y:S02]  /*4730*/  @P2 PRMT R68, R68, 0x5410, R88 ;  /* 0x0000541044442816 */ /* 0x000fe40000000058 */
[----:B------:R-:W-:Y:S02]  /*4740*/  @P2 PRMT R69, R69, 0x5410, R83 ;  /* 0x0000541045452816 */ /* 0x000fe40000000053 */
[----:B------:R-:W-:-:S02]  /*4750*/  @P2 PRMT R70, R70, 0x5410, R233 ;  /* 0x0000541046462816 */ /* 0x000fc400000000e9 */
[----:B------:R-:W-:Y:S01]  /*4760*/  @P2 PRMT R71, R71, 0x5410, R232 ;  /* 0x0000541047472816 */ /* 0x000fe200000000e8 */
[----:B--2---:R-:W-:Y:S01]  /*4770*/  @P2 IMAD.WIDE.U32 R90, R189, 0x10, R90 ;  /* 0x00000010bd5a2825 */ /* 0x004fe200078e005a */
[----:B0-----:R-:W-:Y:S02]  /*4780*/  F2FP.BF16.F32.PACK_AB R75, R235, R236 ;  /* 0x000000eceb4b723e */ /* 0x001fe400000010ff */
[----:B------:R-:W-:Y:S01]  /*4790*/  F2FP.BF16.F32.PACK_AB R74, R225, R234 ;  /* 0x000000eae14a723e */ /* 0x000fe200000010ff */
[----:B------:R0:W-:Y:S01]  /*47a0*/  @P2 STG.E.128 desc[UR4][R84.64], R68 ;  /* 0x0000004454002986 */ /* 0x0001e2000c101d04 */
[----:B------:R-:W-:Y:S02]  /*47b0*/  F2FP.BF16.F32.PACK_AB R73, R86, R87 ;  /* 0x000000575649723e */ /* 0x000fe400000010ff */
[----:B------:R-:W-:Y:S02]  /*47c0*/  F2FP.BF16.F32.PACK_AB R72, R82, R81 ;  /* 0x000000515248723e */ /* 0x000fe400000010ff */
[----:B------:R-:W-:Y:S01]  /*47d0*/  @P2 F2FP.BF16.F32.PACK_AB R0, RZ, R209 ;  /* 0x000000d1ff00223e */ /* 0x000fe200000010ff */
[----:B------:R-:W-:Y:S01]  /*47e0*/  FMUL.FTZ R209, R209, R190 ;  /* 0x000000bed1d17220 */ /* 0x000fe20000410000 */
[----:B------:R-:W-:Y:S01]  /*47f0*/  @P2 F2FP.BF16.F32.PACK_AB R80, RZ, R220 ;  /* 0x000000dcff50223e */ /* 0x000fe200000010ff */
[----:B------:R1:W-:Y:S01]  /*4800*/  STG.E.128 desc[UR4][R76.64], R72 ;  /* 0x000000484c007986 */ /* 0x0003e2000c101d04 */
[----:B------:R-:W-:Y:S01]  /*4810*/  @P2 F2FP.BF16.F32.PACK_AB R81, RZ, R222 ;  /* 0x000000deff51223e */ /* 0x000fe200000010ff */
[-C--:B------:R-:W-:Y:S01]  /*4820*/  FMUL.FTZ R220, R220, R190.reuse ;  /* 0x000000bedcdc7220 */ /* 0x080fe20000410000 */
[----:B------:R-:W-:Y:S01]  /*4830*/  @P2 F2FP.BF16.F32.PACK_AB R82, RZ, R223 ;  /* 0x000000dfff52223e */ /* 0x000fe200000010ff */
[-C--:B------:R-:W-:Y:S01]  /*4840*/  FMUL.FTZ R222, R222, R190.reuse ;  /* 0x000000bedede7220 */ /* 0x080fe20000410000 */
[-C--:B------:R-:W-:Y:S01]  /*4850*/  FMUL.FTZ R223, R223, R190.reuse ;  /* 0x000000bedfdf7220 */ /* 0x080fe20000410000 */
[----:B------:R-:W-:Y:S01]  /*4860*/  FMUL.FTZ R190, R224, R190 ;  /* 0x000000bee0be7220 */ /* 0x000fe20000410000 */
[----:B------:R-:W-:Y:S01]  /*4870*/  @P2 F2FP.BF16.F32.PACK_AB R208, RZ, R208 ;  /* 0x000000d0ffd0223e */ /* 0x000fe200000010ff */
[----:B------:R-:W-:Y:S01]  /*4880*/  FMUL.FTZ R222, R222, UR14 ;  /* 0x0000000edede7c20 */ /* 0x000fe20008410000 */
[----:B------:R-:W-:Y:S01]  /*4890*/  @P2 F2FP.BF16.F32.PACK_AB R219, RZ, R219 ;  /* 0x000000dbffdb223e */ /* 0x000fe200000010ff */
[----:B------:R-:W-:Y:S01]  /*48a0*/  FMUL.FTZ R223, R223, UR14 ;  /* 0x0000000edfdf7c20 */ /* 0x000fe20008410000 */
[----:B------:R-:W-:Y:S01]  /*48b0*/  @P2 F2FP.BF16.F32.PACK_AB R221, RZ, R221 ;  /* 0x000000ddffdd223e */ /* 0x000fe200000010ff */
[----:B------:R-:W-:Y:S01]  /*48c0*/  FMUL.FTZ R190, R190, UR14 ;  /* 0x0000000ebebe7c20 */ /* 0x000fe20008410000 */
[----:B------:R-:W-:Y:S01]  /*48d0*/  FMUL.FTZ R220, R220, UR14 ;  /* 0x0000000edcdc7c20 */ /* 0x000fe20008410000 */
[----:B------:R-:W-:Y:S01]  /*48e0*/  FMUL.FTZ R209, R209, UR14 ;  /* 0x0000000ed1d17c20 */ /* 0x000fe20008410000 */
[----:B------:R-:W-:-:S02]  /*48f0*/  @P2 F2FP.BF16.F32.PACK_AB R224, RZ, R224 ;  /* 0x000000e0ffe0223e */ /* 0x000fc400000010ff */
[----:B0-----:R-:W-:Y:S01]  /*4900*/  @P2 PRMT R68, R208, 0x7610, R68 ;  /* 0x00007610d0442816 */ /* 0x001fe20000000044 */
[----:B-1----:R-:W0:Y:S01]  /*4910*/  LDC.64 R76, c[0x0][0x210] ;  /* 0x00008400ff4c7b82 */ /* 0x002e220000000a00 */
[----:B------:R-:W-:Y:S02]  /*4920*/  @P2 PRMT R69, R219, 0x7610, R69 ;  /* 0x00007610db452816 */ /* 0x000fe40000000045 */
[----:B------:R-:W-:Y:S02]  /*4930*/  @P2 PRMT R70, R221, 0x7610, R70 ;  /* 0x00007610dd462816 */ /* 0x000fe40000000046 */
[----:B------:R-:W-:Y:S02]  /*4940*/  @P2 PRMT R71, R82, 0x7610, R71 ;  /* 0x0000761052472816 */ /* 0x000fe40000000047 */
[----:B------:R-:W-:Y:S02]  /*4950*/  FSEL R75, R223, RZ, P3 ;  /* 0x000000ffdf4b7208 */ /* 0x000fe40001800000 */
[----:B------:R-:W-:-:S02]  /*4960*/  FSEL R190, R190, RZ, P6 ;  /* 0x000000ffbebe7208 */ /* 0x000fc40003000000 */
[----:B------:R-:W-:Y:S02]  /*4970*/  FSEL R74, R222, RZ, P4 ;  /* 0x000000ffde4a7208 */ /* 0x000fe40002000000 */
[----:B------:R-:W-:Y:S02]  /*4980*/  FSEL R73, R220, RZ, P5 ;  /* 0x000000ffdc497208 */ /* 0x000fe40002800000 */
[----:B------:R-:W-:Y:S02]  /*4990*/  FSEL R209, R209, RZ, P1 ;  /* 0x000000ffd1d17208 */ /* 0x000fe40000800000 */
        /* <DEDUP_REMOVED lines=8> */
[----:B------:R-:W-:Y:S02]  /*4a20*/  F2FP.BF16.F32.PACK_AB R72, R209, R196 ;  /* 0x000000c4d148723e */ /* 0x000fe400000010ff */
[----:B0-----:R-:W-:-:S03]  /*4a30*/  LEA R147, R76, R147, 0x2 ;  /* 0x000000934c937211 */ /* 0x001fc600078e10ff */
[----:B------:R1:W-:Y:S01]  /*4a40*/  STG.E.128 desc[UR4][R78.64], R72 ;  /* 0x000000484e007986 */ /* 0x0003e2000c101d04 */
[----:B------:R-:W-:-:S13]  /*4a50*/  ISETP.GE.AND P1, PT, R147, R77, PT ;  /* 0x0000004d9300720c */ /* 0x000fda0003f26270 */
[----:B------:R-:W-:Y:S05]  /*4a60*/  @!P1 BRA `(.L_x_822) ;  /* 0xffffffc000149947 */ /* 0x000fea000383ffff */
[----:B------:R-:W-:Y:S05]  /*4a70*/  BSYNC B1 ;  /* 0x0000000000017941 */ /* 0x000fea0003800000 */
.L_x_820:
[----:B------:R-:W-:Y:S01]  /*4a80*/  IMAD.MOV.U32 R82, RZ, RZ, R5 ;  /* 0x000000ffff527224 */ /* 0x000fe200078e0005 */
        /* <DEDUP_REMOVED lines=48> */
[----:B-1----:R-:W-:Y:S02]  /*4d90*/  MOV R68, R137 ;  /* 0x0000008900447202 */ /* 0x002fe40000000f00 */
        /* <DEDUP_REMOVED lines=30> */
.L_x_819:
[----:B------:R-:W-:Y:S05]  /*4f80*/  BSYNC B0 ;  /* 0x0000000000007941 */ /* 0x000fea0003800000 */
.L_x_817:
[----:B------:R-:W0:Y:S01]  /*4f90*/  S2R R3, SR_CgaCtaId ;  /* 0x0000000000037919 */ /* 0x000e220000008800 */
[----:B------:R-:W-:Y:S01]  /*4fa0*/  SHF.R.U32.HI R0, RZ, 0x5, R114 ;  /* 0x00000005ff007819 */ /* 0x000fe20000011672 */
[----:B------:R-:W-:Y:S05]  /*4fb0*/  WARPSYNC.ALL ;  /* 0x0000000000007948 */ /* 0x000fea0003800000 */
[----:B------:R-:W-:Y:S01]  /*4fc0*/  LOP3.LUT R25, R114, 0x1f, RZ, 0xc0, !PT ;  /* 0x0000001f72197812 */ /* 0x000fe200078ec0ff */
[----:B------:R-:W-:Y:S01]  /*4fd0*/  ULDC UR6, c[0x0][0x218] ;  /* 0x0000860000067ab9 */ /* 0x000fe20000000800 */
[----:B------:R-:W-:-:S03]  /*4fe0*/  MOV R2, 0x400 ;  /* 0x0000040000027802 */ /* 0x000fc60000000f00 */
[----:B------:R-:W-:Y:S01]  /*4ff0*/  IMAD R0, R0, 0xa0, R25 ;  /* 0x000000a000007824 */ /* 0x000fe200078e0219 */
[----:B0-----:R-:W-:-:S04]  /*5000*/  LEA R3, R3, R2, 0x18 ;  /* 0x0000000203037211 */ /* 0x001fc800078ec0ff */
[-C--:B------:R-:W-:Y:S02]  /*5010*/  LEA R0, R0, R3.reuse, 0x5 ;  /* 0x0000000300007211 */ /* 0x080fe400078e28ff */
[----:B------:R-:W-:-:S03]  /*5020*/  LEA R24, R114, R3, 0x2 ;  /* 0x0000000372187211 */ /* 0x000fc600078e10ff */
[----:B------:R-:W-:Y:S04]  /*5030*/  STS.128 [R0], R64 ;  /* 0x0000004000007388 */ /* 0x000fe80000000c00 */
[----:B------:R-:W-:Y:S04]  /*5040*/  STS.128 [R0+0x10], R68 ;  /* 0x0000104400007388 */ /* 0x000fe80000000c00 */
[----:B------:R-:W-:Y:S04]  /*5050*/  STS.128 [R0+0x400], R72 ;  /* 0x0004004800007388 */ /* 0x000fe80000000c00 */
[----:B------:R-:W-:Y:S04]  /*5060*/  STS.128 [R0+0x410], R76 ;  /* 0x0004104c00007388 */ /* 0x000fe80000000c00 */
[----:B------:R-:W-:Y:S04]  /*5070*/  STS.128 [R0+0x800], R84 ;  /* 0x0008005400007388 */ /* 0x000fe80000000c00 */
[----:B------:R0:W-:Y:S04]  /*5080*/  STS.128 [R0+0x810], R28 ;  /* 0x0008101c00007388 */ /* 0x0001e80000000c00 */
[----:B------:R-:W-:Y:S04]  /*5090*/  STS.128 [R0+0xc00], R32 ;  /* 0x000c002000007388 */ /* 0x000fe80000000c00 */
        /* <DEDUP_REMOVED lines=8> */
[----:B------:R-:W4:Y:S04]  /*5120*/  LDS R27, [R24+0x1400] ;  /* 0x00140000181b7984 */ /* 0x000f280000000800 */
[----:B------:R-:W5:Y:S01]  /*5130*/  LDS R26, [R24+0x1600] ;  /* 0x00160000181a7984 */ /* 0x000f620000000800 */
[----:B0-----:R-:W-:Y:S01]  /*5140*/  IMAD R29, R29, UR6, RZ ;  /* 0x000000061d1d7c24 */ /* 0x001fe2000f8e02ff */
[----:B------:R-:W-:-:S02]  /*5150*/  ULDC.64 UR6, c[0x0][0x2d8] ;  /* 0x0000b60000067ab9 */ /* 0x000fc40000000a00 */
[----:B------:R-:W0:Y:S02]  /*5160*/  LDS R28, [R24+0x1800] ;  /* 0x00180000181c7984 */ /* 0x000e240000000800 */
[----:B------:R-:W-:Y:S02]  /*5170*/  IADD3 R114, P0, R29, R114, RZ ;  /* 0x000000721d727210 */ /* 0x000fe40007f1e0ff */
[----:B------:R-:W-:Y:S04]  /*5180*/  LDS R33, [R24+0x1a00] ;  /* 0x001a000018217984 */ /* 0x000fe80000000800 */
[----:B------:R-:W-:Y:S04]  /*5190*/  LDS R34, [R24+0x1c00] ;  /* 0x001c000018227984 */ /* 0x000fe80000000800 */
[----:B------:R-:W-:Y:S04]  /*51a0*/  LDS R36, [R24+0x1e00] ;  /* 0x001e000018247984 */ /* 0x000fe80000000800 */
[----:B------:R-:W-:Y:S01]  /*51b0*/  LDS R35, [R24+0x2000] ;  /* 0x0020000018237984 */ /* 0x000fe20000000800 */
[----:B-1----:R-:W-:-:S03]  /*51c0*/  FADD.FTZ R2, RZ, R2 ;  /* 0x00000002ff027221 */ /* 0x002fc60000010000 */
[----:B------:R-:W-:Y:S01]  /*51d0*/  LDS R38, [R24+0x2200] ;  /* 0x0022000018267984 */ /* 0x000fe20000000800 */
[----:B--2---:R-:W-:-:S03]  /*51e0*/  FADD.FTZ R3, RZ, R3 ;  /* 0x00000003ff037221 */ /* 0x004fc60000010000 */
[----:B------:R-:W-:Y:S01]  /*51f0*/  LDS R37, [R24+0x2400] ;  /* 0x0024000018257984 */ /* 0x000fe20000000800 */
[----:B---3--:R-:W-:-:S03]  /*5200*/  FADD.FTZ R25, RZ, R25 ;  /* 0x00000019ff197221 */ /* 0x008fc60000010000 */
[----:B------:R-:W1:Y:S01]  /*5210*/  LDS R29, [R24+0x1200] ;  /* 0x00120000181d7984 */ /* 0x000e620000000800 */
[----:B----4-:R-:W-:-:S03]  /*5220*/  FADD.FTZ R30, R2, R27 ;  /* 0x0000001b021e7221 */ /* 0x010fc60000010000 */
[----:B------:R-:W2:Y:S01]  /*5230*/  LDS R40, [R24+0x2600] ;  /* 0x0026000018287984 */ /* 0x000ea20000000800 */
[----:B-----5:R-:W-:-:S03]  /*5240*/  FADD.FTZ R31, R3, R26 ;  /* 0x0000001a031f7221 */ /* 0x020fc60000010000 */
[----:B------:R-:W3:Y:S01]  /*5250*/  LDS R2, [R24+0x600] ;  /* 0x0006000018027984 */ /* 0x000ee20000000800 */
[----:B0-----:R-:W-:-:S03]  /*5260*/  FADD.FTZ R32, R25, R28 ;  /* 0x0000001c19207221 */ /* 0x001fc60000010000 */
[----:B------:R-:W0:Y:S04]  /*5270*/  LDS R3, [R24+0x800] ;  /* 0x0008000018037984 */ /* 0x000e280000000800 */
[----:B------:R-:W4:Y:S04]  /*5280*/  LDS R25, [R24+0xa00] ;  /* 0x000a000018197984 */ /* 0x000f280000000800 */
[----:B------:R-:W5:Y:S04]  /*5290*/  LDS R26, [R24+0xc00] ;  /* 0x000c0000181a7984 */ /* 0x000f680000000800 */
[----:B------:R-:W5:Y:S04]  /*52a0*/  LDS R27, [R24+0xe00] ;  /* 0x000e0000181b7984 */ /* 0x000f680000000800 */
[----:B------:R-:W5:Y:S04]  /*52b0*/  LDS R28, [R24+0x1000] ;  /* 0x00100000181c7984 */ /* 0x000f680000000800 */
[----:B------:R-:W5:Y:S04]  /*52c0*/  LDS R39, [R24+0x2800] ;  /* 0x0028000018277984 */ /* 0x000f680000000800 */
[----:B------:R-:W5:Y:S04]  /*52d0*/  LDS R42, [R24+0x2a00] ;  /* 0x002a0000182a7984 */ /* 0x000f680000000800 */
[----:B------:R-:W5:Y:S01]  /*52e0*/  LDS R41, [R24+0x2c00] ;  /* 0x002c000018297984 */ /* 0x000f620000000800 */
[----:B-1----:R-:W-:-:S03]  /*52f0*/  FADD.FTZ R29, RZ, R29 ;  /* 0x0000001dff1d7221 */ /* 0x002fc60000010000 */
[----:B------:R-:W1:Y:S01]  /*5300*/  LDS R43, [R24+0x2e00] ;  /* 0x002e0000182b7984 */ /* 0x000e620000000800 */
[----:B--2---:R-:W-:-:S03]  /*5310*/  FADD.FTZ R29, R29, R40 ;  /* 0x000000281d1d7221 */ /* 0x004fc60000010000 */
[----:B------:R-:W2:Y:S01]  /*5320*/  LDS R44, [R24+0x3000] ;  /* 0x00300000182c7984 */ /* 0x000ea20000000800 */
[----:B---3--:R-:W-:-:S03]  /*5330*/  FADD.FTZ R2, RZ, R2 ;  /* 0x00000002ff027221 */ /* 0x008fc60000010000 */
[----:B------:R-:W3:Y:S01]  /*5340*/  LDS R46, [R24+0x3200] ;  /* 0x00320000182e7984 */ /* 0x000ee20000000800 */
[----:B0-----:R-:W-:Y:S01]  /*5350*/  FADD.FTZ R3, RZ, R3 ;  /* 0x00000003ff037221 */ /* 0x001fe20000010000 */
[----:B------:R-:W-:Y:S02]  /*5360*/  FADD.FTZ R2, R2, R33 ;  /* 0x0000002102027221 */ /* 0x000fe40000010000 */
[----:B------:R-:W0:Y:S01]  /*5370*/  LDS R45, [R24+0x3400] ;  /* 0x00340000182d7984 */ /* 0x000e220000000800 */
        /* <DEDUP_REMOVED lines=19> */
[----:B-1----:R-:W-:-:S03]  /*54b0*/  FADD.FTZ R2, R2, R43 ;  /* 0x0000002b02027221 */ /* 0x002fc60000010000 */
[----:B------:R-:W-:Y:S01]  /*54c0*/  LDS R70, [R24+0x4400] ;  /* 0x0044000018467984 */ /* 0x000fe20000000800 */
[----:B--2---:R-:W-:-:S03]  /*54d0*/  FADD.FTZ R3, R3, R44 ;  /* 0x0000002c03037221 */ /* 0x004fc60000010000 */
[----:B------:R-:W1:Y:S01]  /*54e0*/  LDS R72, [R24+0x4600] ;  /* 0x0046000018487984 */ /* 0x000e620000000800 */
[----:B---3--:R-:W-:-:S03]  /*54f0*/  FADD.FTZ R25, R25, R46 ;  /* 0x0000002e19197221 */ /* 0x008fc60000010000 */
[----:B------:R-:W2:Y:S01]  /*5500*/  LDS R71, [R24+0x4800] ;  /* 0x0048000018477984 */ /* 0x000ea20000000800 */
[----:B0-----:R-:W-:-:S03]  /*5510*/  FADD.FTZ R26, R26, R45 ;  /* 0x0000002d1a1a7221 */ /* 0x001fc60000010000 */
[----:B------:R-:W0:Y:S01]  /*5520*/  LDS R74, [R24+0x4a00] ;  /* 0x004a0000184a7984 */ /* 0x000e220000000800 */
[----:B----4-:R-:W-:-:S03]  /*5530*/  FADD.FTZ R27, R27, R64 ;  /* 0x000000401b1b7221 */ /* 0x010fc60000010000 */
[----:B------:R-:W3:Y:S01]  /*5540*/  LDS R73, [R24+0x4c00] ;  /* 0x004c000018497984 */ /* 0x000ee20000000800 */
[----:B-----5:R-:W-:-:S03]  /*5550*/  FADD.FTZ R28, R28, R47 ;  /* 0x0000002f1c1c7221 */ /* 0x020fc60000010000 */
[----:B------:R-:W4:Y:S01]  /*5560*/  LDS R76, [R24+0x4e00] ;  /* 0x004e0000184c7984 */ /* 0x000f220000000800 */
[----:B------:R-:W-:Y:S01]  /*5570*/  FADD.FTZ R29, R29, R66 ;  /* 0x000000421d1d7221 */ /* 0x000fe20000010000 */
[----:B------:R-:W-:Y:S01]  /*5580*/  BAR.SYNC.DEFER_BLOCKING 0x0 ;  /* 0x0000000000007b1d */ /* 0x000fe20000010000 */
[----:B------:R-:W-:Y:S01]  /*5590*/  FADD.FTZ R65, R30, R65 ;  /* 0x000000411e417221 */ /* 0x000fe20000010000 */
[----:B------:R-:W-:Y:S01]  /*55a0*/  FADD.FTZ R31, R31, R68 ;  /* 0x000000441f1f7221 */ /* 0x000fe20000010000 */
[----:B------:R-:W-:Y:S01]  /*55b0*/  FADD.FTZ R67, R32, R67 ;  /* 0x0000004320437221 */ /* 0x000fe20000010000 */
[----:B------:R-:W-:Y:S01]  /*55c0*/  FADD.FTZ R69, R2, R69 ;  /* 0x0000004502457221 */ /* 0x000fe20000010000 */
[----:B-1----:R-:W-:Y:S01]  /*55d0*/  FADD.FTZ R25, R25, R72 ;  /* 0x0000004819197221 */ /* 0x002fe20000010000 */
[----:B------:R-:W-:Y:S01]  /*55e0*/  STS.128 [R0], R48 ;  /* 0x0000003000007388 */ /* 0x000fe20000000c00 */
[----:B--2---:R-:W-:-:S03]  /*55f0*/  FADD.FTZ R71, R26, R71 ;  /* 0x000000471a477221 */ /* 0x004fc60000010000 */
[----:B------:R-:W-:Y:S01]  /*5600*/  STS.128 [R0+0x10], R52 ;  /* 0x0000103400007388 */ /* 0x000fe20000000c00 */
[----:B0-----:R-:W-:-:S03]  /*5610*/  FADD.FTZ R27, R27, R74 ;  /* 0x0000004a1b1b7221 */ /* 0x001fc60000010000 */
[----:B------:R-:W-:Y:S01]  /*5620*/  STS.128 [R0+0x400], R56 ;  /* 0x0004003800007388 */ /* 0x000fe20000000c00 */
[----:B---3--:R-:W-:-:S03]  /*5630*/  FADD.FTZ R73, R28, R73 ;  /* 0x000000491c497221 */ /* 0x008fc60000010000 */
[----:B------:R-:W-:Y:S01]  /*5640*/  STS.128 [R0+0x410], R60 ;  /* 0x0004103c00007388 */ /* 0x000fe20000000c00 */
[----:B----4-:R-:W-:-:S03]  /*5650*/  FADD.FTZ R29, R29, R76 ;  /* 0x0000004c1d1d7221 */ /* 0x010fc60000010000 */
[----:B------:R-:W-:Y:S04]  /*5660*/  STS.128 [R0+0x800], R80 ;  /* 0x0008005000007388 */ /* 0x000fe80000000c00 */
[----:B------:R0:W-:Y:S04]  /*5670*/  STS.128 [R0+0x810], R4 ;  /* 0x0008100400007388 */ /* 0x0001e80000000c00 */
[----:B------:R1:W-:Y:S04]  /*5680*/  STS.128 [R0+0xc00], R8 ;  /* 0x000c000800007388 */ /* 0x0003e80000000c00 */
[----:B------:R-:W-:Y:S04]  /*5690*/  STS.128 [R0+0xc10], R12 ;  /* 0x000c100c00007388 */ /* 0x000fe80000000c00 */
[----:B------:R2:W-:Y:S04]  /*56a0*/  STS.128 [R0+0x1000], R16 ;  /* 0x0010001000007388 */ /* 0x0005e80000000c00 */
[----:B------:R-:W-:Y:S01]  /*56b0*/  STS.128 [R0+0x1010], R20 ;  /* 0x0010101400007388 */ /* 0x000fe20000000c00 */
[----:B0-----:R-:W-:Y:S01]  /*56c0*/  FADD.FTZ R7, R3, R70 ;  /* 0x0000004603077221 */ /* 0x001fe20000010000 */
[----:B------:R-:W-:Y:S01]  /*56d0*/  IADD3.X R3, RZ, RZ, RZ, P0, !PT ;  /* 0x000000ffff037210 */ /* 0x000fe200007fe4ff */
[----:B------:R-:W-:Y:S01]  /*56e0*/  BAR.SYNC.DEFER_BLOCKING 0x0 ;  /* 0x0000000000007b1d */ /* 0x000fe20000010000 */
[----:B-1----:R-:W-:-:S04]  /*56f0*/  SHF.L.U32 R10, R114, 0x2, RZ ;  /* 0x00000002720a7819 */ /* 0x002fc800000006ff */
[----:B------:R-:W-:Y:S02]  /*5700*/  IADD3 R2, P0, R10, UR6, RZ ;  /* 0x000000060a027c10 */ /* 0x000fe4000ff1e0ff */
[----:B--2---:R-:W-:-:S04]  /*5710*/  SHF.L.U64.HI R16, R114, 0x2, R3 ;  /* 0x0000000272107819 */ /* 0x004fc80000010203 */
        /* <DEDUP_REMOVED lines=105> */
.L_x_821:
        /* <DEDUP_REMOVED lines=8> */
.L_x_824:
[----:B------:R-:W-:Y:S05]  /*5e30*/  BSYNC B2 ;  /* 0x0000000000027941 */ /* 0x000fea0003800000 */
.L_x_823:
[----:B------:R-:W-:Y:S01]  /*5e40*/  FADD.FTZ R248, R248, R246 ;  /* 0x000000f6f8f87221 */ /* 0x000fe20000010000 */
[----:B------:R-:W-:Y:S01]  /*5e50*/  HFMA2.MMA R252, -RZ, RZ, 0, 5.9604644775390625e-08 ;  /* 0x00000001fffc7435 */ /* 0x000fe200000001ff */
[----:B------:R-:W-:Y:S02]  /*5e60*/  MOV R246, R247 ;  /* 0x000000f700f67202 */ /* 0x000fe40000000f00 */
[----:B------:R-:W-:Y:S02]  /*5e70*/  MOV R251, 0x1f ;  /* 0x0000001f00fb7802 */ /* 0x000fe40000000f00 */
[----:B------:R-:W-:-:S07]  /*5e80*/  MOV R250, 0xffffffff ;  /* 0xffffffff00fa7802 */ /* 0x000fce0000000f00 */
[----:B------:R-:W-:Y:S05]  /*5e90*/  WARPSYNC.COLLECTIVE R250, `(.L_x_825) ;  /* 0x00000000fa087348 */ /* 0x000fea0003c00000 */
[----:B------:R0:W1:Y:S02]  /*5ea0*/  SHFL.BFLY P3, R246, R246, R252, R251 ;  /* 0x0c0000fcf6f67389 */ /* 0x00006400000600fb */
[----:B01----:R-:W-:Y:S01]  /*5eb0*/  ENDCOLLECTIVE ;  /* 0x000000000000791b */ /* 0x003fe20003800000 */
.L_x_825:
[----:B------:R-:W-:Y:S01]  /*5ec0*/  HFMA2.MMA R252, -RZ, RZ, 0, 1.1920928955078125e-07 ;  /* 0x00000002fffc7435 */ /* 0x000fe200000001ff */
[----:B------:R-:W-:Y:S02]  /*5ed0*/  MOV R249, R246 ;  /* 0x000000f600f97202 */ /* 0x000fe40000000f00 */
[----:B------:R-:W-:-:S03]  /*5ee0*/  MOV R246, R248 ;  /* 0x000000f800f67202 */ /* 0x000fc60000000f00 */
[----:B------:R-:W-:-:S07]  /*5ef0*/  FADD.FTZ R247, R247, R249 ;  /* 0x000000f9f7f77221 */ /* 0x000fce0000010000 */
[----:B------:R-:W-:Y:S05]  /*5f00*/  WARPSYNC.COLLECTIVE R250, `(.L_x_826) ;  /* 0x00000000fa087348 */ /* 0x000fea0003c00000 */
[----:B------:R0:W1:Y:S02]  /*5f10*/  SHFL.BFLY P3, R246, R246, R252, R251 ;  /* 0x0c0000fcf6f67389 */ /* 0x00006400000600fb */
[----:B01----:R-:W-:Y:S01]  /*5f20*/  ENDCOLLECTIVE ;  /* 0x000000000000791b */ /* 0x003fe20003800000 */
.L_x_826:
[----:B------:R-:W-:Y:S02]  /*5f30*/  MOV R249, R246 ;  /* 0x000000f600f97202 */ /* 0x000fe40000000f00 */
[----:B------:R-:W-:-:S03]  /*5f40*/  MOV R246, R247 ;  /* 0x000000f700f67202 */ /* 0x000fc60000000f00 */
[----:B------:R-:W-:-:S07]  /*5f50*/  FADD.FTZ R249, R248, R249 ;  /* 0x000000f9f8f97221 */ /* 0x000fce0000010000 */
[----:B------:R-:W-:Y:S05]  /*5f60*/  WARPSYNC.COLLECTIVE R250, `(.L_x_827) ;  /* 0x00000000fa087348 */ /* 0x000fea0003c00000 */
[----:B------:R0:W1:Y:S02]  /*5f70*/  SHFL.BFLY P3, R246, R246, R252, R251 ;  /* 0x0c0000fcf6f67389 */ /* 0x00006400000600fb */
[----:B01----:R-:W-:Y:S01]  /*5f80*/  ENDCOLLECTIVE ;  /* 0x000000000000791b */ /* 0x003fe20003800000 */
.L_x_827:
[----:B------:R-:W-:Y:S01]  /*5f90*/  HFMA2.MMA R252, -RZ, RZ, 0, 2.384185791015625e-07 ;  /* 0x00000004fffc7435 */ /* 0x000fe200000001ff */
[----:B------:R-:W-:Y:S01]  /*5fa0*/  FADD.FTZ R247, R247, R246 ;  /* 0x000000f6f7f77221 */ /* 0x000fe20000010000 */
[----:B------:R-:W-:-:S09]  /*5fb0*/  MOV R246, R249 ;  /* 0x000000f900f67202 */ /* 0x000fd20000000f00 */
[----:B------:R-:W-:Y:S05]  /*5fc0*/  WARPSYNC.COLLECTIVE R250, `(.L_x_828) ;  /* 0x00000000fa087348 */ /* 0x000fea0003c00000 */
[----:B------:R0:W1:Y:S02]  /*5fd0*/  SHFL.BFLY P3, R246, R246, R252, R251 ;  /* 0x0c0000fcf6f67389 */ /* 0x00006400000600fb */
[----:B01----:R-:W-:Y:S01]  /*5fe0*/  ENDCOLLECTIVE ;  /* 0x000000000000791b */ /* 0x003fe20003800000 */
.L_x_828:
[----:B------:R-:W-:Y:S01]  /*5ff0*/  FADD.FTZ R249, R249, R246 ;  /* 0x000000f6f9f97221 */ /* 0x000fe20000010000 */
[----:B------:R-:W-:-:S07]  /*6000*/  MOV R246, R247 ;  /* 0x000000f700f67202 */ /* 0x000fce0000000f00 */
[----:B------:R-:W-:Y:S05]  /*6010*/  WARPSYNC.COLLECTIVE R250, `(.L_x_829) ;  /* 0x00000000fa087348 */ /* 0x000fea0003c00000 */
[----:B------:R0:W1:Y:S02]  /*6020*/  SHFL.BFLY P3, R246, R246, R252, R251 ;  /* 0x0c0000fcf6f67389 */ /* 0x00006400000600fb */
[----:B01----:R-:W-:Y:S01]  /*6030*/  ENDCOLLECTIVE ;  /* 0x000000000000791b */ /* 0x003fe20003800000 */
.L_x_829:
[----:B------:R-:W-:Y:S01]  /*6040*/  HFMA2.MMA R252, -RZ, RZ, 0, 4.76837158203125e-07 ;  /* 0x00000008fffc7435 */ /* 0x000fe200000001ff */
[----:B------:R-:W-:Y:S02]  /*6050*/  MOV R248, R246 ;  /* 0x000000f600f87202 */ /* 0x000fe40000000f00 */
[----:B------:R-:W-:-:S03]  /*6060*/  MOV R246, R249 ;  /* 0x000000f900f67202 */ /* 0x000fc60000000f00 */
[----:B------:R-:W-:-:S07]  /*6070*/  FADD.FTZ R248, R247, R248 ;  /* 0x000000f8f7f87221 */ /* 0x000fce0000010000 */
[----:B------:R-:W-:Y:S05]  /*6080*/  WARPSYNC.COLLECTIVE R250, `(.L_x_830) ;  /* 0x00000000fa087348 */ /* 0x000fea0003c00000 */
[----:B------:R0:W1:Y:S02]  /*6090*/  SHFL.BFLY P3, R246, R246, R252, R251 ;  /* 0x0c0000fcf6f67389 */ /* 0x00006400000600fb */
[----:B01----:R-:W-:Y:S01]  /*60a0*/  ENDCOLLECTIVE ;  /* 0x000000000000791b */ /* 0x003fe20003800000 */
.L_x_830:
[----:B------:R-:W-:Y:S01]  /*60b0*/  FADD.FTZ R249, R249, R246 ;  /* 0x000000f6f9f97221 */ /* 0x000fe20000010000 */
[----:B------:R-:W-:-:S07]  /*60c0*/  MOV R246, R248 ;  /* 0x000000f800f67202 */ /* 0x000fce0000000f00 */
[----:B------:R-:W-:Y:S05]  /*60d0*/  WARPSYNC.COLLECTIVE R250, `(.L_x_831) ;  /* 0x00000000fa087348 */ /* 0x000fea0003c00000 */
[----:B------:R0:W1:Y:S02]  /*60e0*/  SHFL.BFLY P3, R246, R246, R252, R251 ;  /* 0x0c0000fcf6f67389 */ /* 0x00006400000600fb */
[----:B01----:R-:W-:Y:S01]  /*60f0*/  ENDCOLLECTIVE ;  /* 0x000000000000791b */ /* 0x003fe20003800000 */
.L_x_831:
[----:B------:R-:W-:Y:S01]  /*6100*/  HFMA2.MMA R252, -RZ, RZ, 0, 9.5367431640625e-07 ;  /* 0x00000010fffc7435 */ /* 0x000fe200000001ff */
[----:B------:R-:W-:Y:S02]  /*6110*/  MOV R247, R246 ;  /* 0x000000f600f77202 */ /* 0x000fe40000000f00 */
[----:B------:R-:W-:-:S03]  /*6120*/  MOV R246, R249 ;  /* 0x000000f900f67202 */ /* 0x000fc60000000f00 */
[----:B------:R-:W-:-:S07]  /*6130*/  FADD.FTZ R248, R248, R247 ;  /* 0x000000f7f8f87221 */ /* 0x000fce0000010000 */
[----:B------:R-:W-:Y:S05]  /*6140*/  WARPSYNC.COLLECTIVE R250, `(.L_x_832) ;  /* 0x00000000fa087348 */ /* 0x000fea0003c00000 */
[----:B------:R0:W1:Y:S02]  /*6150*/  SHFL.BFLY P3, R246, R246, R252, R251 ;  /* 0x0c0000fcf6f67389 */ /* 0x00006400000600fb */
[----:B01----:R-:W-:Y:S01]  /*6160*/  ENDCOLLECTIVE ;  /* 0x000000000000791b */ /* 0x003fe20003800000 */
.L_x_832:
[----:B------:R-:W-:Y:S02]  /*6170*/  MOV R247, R246 ;  /* 0x000000f600f77202 */ /* 0x000fe40000000f00 */
[----:B------:R-:W-:-:S07]  /*6180*/  MOV R246, R248 ;  /* 0x000000f800f67202 */ /* 0x000fce0000000f00 */
[----:B------:R-:W-:Y:S05]  /*6190*/  WARPSYNC.COLLECTIVE R250, `(.L_x_833) ;  /* 0x00000000fa087348 */ /* 0x000fea0003c00000 */
[----:B------:R0:W1:Y:S02]  /*61a0*/  SHFL.BFLY P3, R246, R246, R252, R251 ;  /* 0x0c0000fcf6f67389 */ /* 0x00006400000600fb */
[----:B01----:R-:W-:Y:S01]  /*61b0*/  ENDCOLLECTIVE ;  /* 0x000000000000791b */ /* 0x003fe20003800000 */
.L_x_833:
[----:B------:R-:W-:Y:S05]  /*61c0*/  BRA `(.L_x_834) ;  /* 0xffffffc400fc7947 */ /* 0x000fea000383ffff */
.L_x_835:
        /* <DEDUP_REMOVED lines=11> */
.L_x_16871:


//--------------------- .text._ZN10layer_norm22ln_bwd_finalize_kernelINS_22Kernel_traits_finalizeILj1280E13__nv_bfloat16S2_S2_S2_fjLb0ELj1024ELj4ENS_18Kernel_traits_baseILj1280ES2_S2_S2_S2_fjLj1024EEEEELb0ELb0EEEvNS_9BwdParamsE --------------------------
	.section	.text._ZN10layer_norm22ln_bwd_finalize_kernelINS_22Kernel_traits_finalizeILj1280E13__nv_bfloat16S2_S2_S2_fjLb0ELj1024ELj4ENS_18Kernel_traits_baseILj1280ES2_S2_S2_S2_fjLj1024EEEEELb0ELb0EEEvNS_9BwdParamsE,"ax",@progbits
	.align	128
        .global         _ZN10layer_norm22ln_bwd_finalize_kernelINS_22Kernel_traits_finalizeILj1280E13__nv_bfloat16S2_S2_S2_fjLb0ELj1024ELj4ENS_18Kernel_traits_baseILj1280ES2_S2_S2_S2_fjLj1024EEEEELb0ELb0EEEvNS_9BwdParamsE
        .type           _ZN10layer_norm22ln_bwd_finalize_kernelINS_22Kernel_traits_finalizeILj1280E13__nv_bfloat16S2_S2_S2_fjLb0ELj1024ELj4ENS_18Kernel_traits_baseILj1280ES2_S2_S2_S2_fjLj1024EEEEELb0ELb0EEEvNS_9BwdParamsE,@function
        .size           _ZN10layer_norm22ln_bwd_finalize_kernelINS_22Kernel_traits_finalizeILj1280E13__nv_bfloat16S2_S2_S2_fjLb0ELj1024ELj4ENS_18Kernel_traits_baseILj1280ES2_S2_S2_S2_fjLj1024EEEEELb0ELb0EEEvNS_9BwdParamsE,(.L_x_16872 - _ZN10layer_norm22ln_bwd_finalize_kernelINS_22Kernel_traits_finalizeILj1280E13__nv_bfloat16S2_S2_S2_fjLb0ELj1024ELj4ENS_18Kernel_traits_baseILj1280ES2_S2_S2_S2_fjLj1024EEEEELb0ELb0EEEvNS_9BwdParamsE)
        .other          _ZN10layer_norm22ln_bwd_finalize_kernelINS_22Kernel_traits_finalizeILj1280E13__nv_bfloat16S2_S2_S2_fjLb0ELj1024ELj4ENS_18Kernel_traits_baseILj1280ES2_S2_S2_S2_fjLj1024EEEEELb0ELb0EEEvNS_9BwdParamsE,@"STO_CUDA_ENTRY STV_DEFAULT"
_ZN10layer_norm22ln_bwd_finalize_kernelINS_22Kernel_traits_finalizeILj1280E13__nv_bfloat16S2_S2_S2_fjLb0ELj1024ELj4ENS_18Kernel_traits_baseILj1280ES2_S2_S2_S2_fjLj1024EEEEELb0ELb0EEEvNS_9BwdParamsE:
.text._ZN10layer_norm22ln_bwd_finalize_kernelINS_22Kernel_traits_finalizeILj1280E13__nv_bfloat16S2_S2_S2_fjLb0ELj1024ELj4ENS_18Kernel_traits_baseILj1280ES2_S2_S2_S2_fjLj1024EEEEELb0ELb0EEEvNS_9BwdParamsE:
[----:B------:R-:W-:Y:S01]  /*0000*/  LDC R1, c[0x0][0x28] ;  /* 0x00000a00ff017b82 */ /* 0x000fe20000000800 */
[----:B------:R-:W0:Y:S01]  /*0010*/  S2R R0, SR_TID.X ;  /* 0x0000000000007919 */ /* 0x000e220000002100 */
[----:B------:R-:W1:Y:S01]  /*0020*/  S2R R6, SR_CTAID.X ;  /* 0x0000000000067919 */ /* 0x000e620000002500 */
[----:B0-----:R-:W-:Y:S02]  /*0030*/  LOP3.LUT R2, R0, 0x1f, RZ, 0xc0, !PT ;  /* 0x0000001f00027812 */ /* 0x001fe400078ec0ff */
[----:B-1----:R-:W-:-:S04]  /*0040*/  SHF.L.U32 R3, R6, 0x5, RZ ;  /* 0x0000000506037819 */ /* 0x002fc800000006ff */
[----:B------:R-:W-:-:S04]  /*0050*/  LOP3.LUT R3, R3, 0xffffffe0, R2, 0xe2, !PT ;  /* 0xffffffe003037812 */ /* 0x000fc800078ee202 */
[----:B------:R-:W-:-:S13]  /*0060*/  ISETP.GT.U32.AND P0, PT, R3, 0x4ff, PT ;  /* 0x000004ff0300780c */ /* 0x000fda0003f04070 */
[----:B------:R-:W-:Y:S05]  /*0070*/  @P0 EXIT ;  /* 0x000000000000094d */ /* 0x000fea0003800000 */
[----:B------:R-:W0:Y:S01]  /*0080*/  S2UR UR5, SR_CgaCtaId ;  /* 0x00000000000579c3 */ /* 0x000e220000008800 */
[--C-:B------:R-:W-:Y:S01]  /*0090*/  SHF.R.U32.HI R5, RZ, 0x5, R0.reuse ;  /* 0x00000005ff057819 */ /* 0x100fe20000011600 */
[----:B------:R-:W-:Y:S01]  /*00a0*/  UMOV UR4, 0x400 ;  /* 0x0000040000047882 */ /* 0x000fe20000000000 */
[----:B------:R-:W-:Y:S01]  /*00b0*/  LOP3.LUT R4, R0, 0x3fffffe0, RZ, 0xc0, !PT ;  /* 0x3fffffe000047812 */ /* 0x000fe200078ec0ff */
[----:B------:R-:W-:Y:S01]  /*00c0*/  ULDC.64 UR6, c[0x0][0x208] ;  /* 0x0000820000067ab9 */ /* 0x000fe20000000a00 */
[C---:B------:R-:W-:Y:S02]  /*00d0*/  LOP3.LUT R7, R5.reuse, 0x1f, R0, 0x78, !PT ;  /* 0x0000001f05077812 */ /* 0x040fe400078e7800 */
[----:B------:R-:W-:Y:S02]  /*00e0*/  SHF.L.U32 R6, R6, 0x4, RZ ;  /* 0x0000000406067819 */ /* 0x000fe400000006ff */
[----:B------:R-:W-:Y:S01]  /*00f0*/  IADD3 R8, R4, R7, RZ ;  /* 0x0000000704087210 */ /* 0x000fe20007ffe0ff */
[----:B------:R-:W-:Y:S01]  /*0100*/  IMAD R9, R2, 0x20, R7 ;  /* 0x0000002002097824 */ /* 0x000fe200078e0207 */
[----:B------:R-:W-:-:S02]  /*0110*/  ISETP.NE.AND P0, PT, R5, 0x1f, PT ;  /* 0x0000001f0500780c */ /* 0x000fc40003f05270 */
[----:B------:R-:W-:Y:S02]  /*0120*/  LOP3.LUT R11, R6, 0x7ffffff0, RZ, 0xc0, !PT ;  /* 0x7ffffff0060b7812 */ /* 0x000fe400078ec0ff */
[C---:B------:R-:W-:Y:S02]  /*0130*/  ISETP.GT.U32.OR P0, PT, R2.reuse, 0xf, P0 ;  /* 0x0000000f0200780c */ /* 0x040fe40000704470 */
[----:B------:R-:W-:Y:S01]  /*0140*/  IADD3 R4, R2, R11, RZ ;  /* 0x0000000b02047210 */ /* 0x000fe20007ffe0ff */
[----:B0-----:R-:W-:-:S06]  /*0150*/  ULEA UR4, UR5, UR4, 0x18 ;  /* 0x0000000405047291 */ /* 0x001fcc000f8ec03f */
[----:B------:R-:W-:Y:S02]  /*0160*/  LEA R7, R8, UR4, 0x2 ;  /* 0x0000000408077c11 */ /* 0x000fe4000f8e10ff */
[----:B------:R-:W-:Y:S02]  /*0170*/  LEA R6, R5, UR4, 0x2 ;  /* 0x0000000405067c11 */ /* 0x000fe4000f8e10ff */
[----:B------:R-:W-:-:S07]  /*0180*/  LEA R8, R9, UR4, 0x2 ;  /* 0x0000000409087c11 */ /* 0x000fce000f8e10ff */
.L_x_848:
[----:B0-2---:R-:W0:Y:S01]  /*0190*/  LDC R10, c[0x0][0x210] ;  /* 0x00008400ff0a7b82 */ /* 0x005e220000000800 */
[----:B------:R-:W-:Y:S01]  /*01a0*/  BSSY B0, `(.L_x_836) ;  /* 0x0000068000007945 */ /* 0x000fe20003800000 */
[----:B------:R-:W-:Y:S01]  /*01b0*/  HFMA2.MMA R22, -RZ, RZ, 0, 0 ;  /* 0x00000000ff167435 */ /* 0x000fe200000001ff */
[----:B------:R-:W-:-:S05]  /*01c0*/  MOV R11, RZ ;  /* 0x000000ff000b7202 */ /* 0x000fca0000000f00 */
[----:B-1----:R-:W1:Y:S01]  /*01d0*/  LDC R12, c[0x0][0x218] ;  /* 0x00008600ff0c7b82 */ /* 0x002e620000000800 */
[----:B0-----:R-:W-:-:S04]  /*01e0*/  ISETP.GE.U32.AND P1, PT, R5, R10, PT ;  /* 0x0000000a0500720c */ /* 0x001fc80003f26070 */
[----:B-1----:R-:W-:-:S13]  /*01f0*/  ISETP.GE.U32.OR P1, PT, R3, R12, P1 ;  /* 0x0000000c0300720c */ /* 0x002fda0000f26470 */
[----:B------:R-:W-:Y:S05]  /*0200*/  @P1 BRA `(.L_x_837) ;  /* 0x0000000400841947 */ /* 0x000fea0003800000 */
[----:B------:R-:W-:Y:S01]  /*0210*/  ISETP.GE.U32.AND P2, PT, R5, R10, PT ;  /* 0x0000000a0500720c */ /* 0x000fe20003f46070 */
[----:B------:R-:W-:-:S12]  /*0220*/  IMAD.MOV.U32 R21, RZ, RZ, R5 ;  /* 0x000000ffff157224 */ /* 0x000fd800078e0005 */
[----:B------:R-:W0:Y:S01]  /*0230*/  @P2 LDC.64 R16, c[0x0][0x2d0] ;  /* 0x0000b400ff102b82 */ /* 0x000e220000000a00 */
[----:B------:R-:W-:-:S07]  /*0240*/  @P2 IMAD R9, R21, R12, R3 ;  /* 0x0000000c15092224 */ /* 0x000fce00078e0203 */
[----:B------:R-:W1:Y:S01]  /*0250*/  @P2 LDC.64 R14, c[0x0][0x2d8] ;  /* 0x0000b600ff0e2b82 */ /* 0x000e620000000a00 */
[----:B0-----:R-:W-:-:S06]  /*0260*/  @P2 IMAD.WIDE.U32 R16, R9, 0x4, R16 ;  /* 0x0000000409102825 */ /* 0x001fcc00078e0010 */
[----:B------:R-:W2:Y:S01]  /*0270*/  @P2 LDG.E R16, desc[UR6][R16.64] ;  /* 0x0000000610102981 */ /* 0x000ea2000c1e1900 */
[----:B-1----:R-:W-:-:S06]  /*0280*/  @P2 IMAD.WIDE.U32 R14, R9, 0x4, R14 ;  /* 0x00000004090e2825 */ /* 0x002fcc00078e000e */
[----:B------:R-:W3:Y:S01]  /*0290*/  @P2 LDG.E R15, desc[UR6][R14.64] ;  /* 0x000000060e0f2981 */ /* 0x000ee2000c1e1900 */
[----:B------:R-:W-:-:S04]  /*02a0*/  @P2 IADD3 R21, R21, 0x20, RZ ;  /* 0x0000002015152810 */ /* 0x000fc80007ffe0ff */
[CC--:B------:R-:W-:Y:S02]  /*02b0*/  ISETP.GE.U32.AND P1, PT, R21.reuse, R10.reuse, PT ;  /* 0x0000000a1500720c */ /* 0x0c0fe40003f26070 */
[----:B------:R-:W-:-:S04]  /*02c0*/  IADD3 R9, -R21, R10, RZ ;  /* 0x0000000a15097210 */ /* 0x000fc80007ffe1ff */
[----:B------:R-:W-:Y:S01]  /*02d0*/  ISETP.LE.U32.OR P1, PT, R9, 0x60, P1 ;  /* 0x000000600900780c */ /* 0x000fe20000f23470 */
[----:B------:R-:W-:Y:S01]  /*02e0*/  IMAD.MOV.U32 R22, RZ, RZ, RZ ;  /* 0x000000ffff167224 */ /* 0x000fe200078e00ff */
[----:B------:R-:W-:Y:S01]  /*02f0*/  MOV R11, RZ ;  /* 0x000000ff000b7202 */ /* 0x000fe20000000f00 */
[----:B------:R-:W-:Y:S04]  /*0300*/  BSSY B1, `(.L_x_838) ;  /* 0x000002b000017945 */ /* 0x000fe80003800000 */
[----:B--2---:R-:W-:Y:S01]  /*0310*/  @P2 FADD.FTZ R11, R11, R16 ;  /* 0x000000100b0b2221 */ /* 0x004fe20000010000 */
[----:B---3--:R-:W-:Y:S01]  /*0320*/  @P2 FADD.FTZ R22, R22, R15 ;  /* 0x0000000f16162221 */ /* 0x008fe20000010000 */
[----:B------:R-:W-:-:S04]  /*0330*/  PLOP3.LUT P2, PT, P2, PT, PT, 0x8, 0x0 ;  /* 0x000000000000781c */ /* 0x000fc8000174e170 */
[----:B------:R-:W-:Y:S09]  /*0340*/  @P1 BRA `(.L_x_839) ;  /* 0x0000000000981947 */ /* 0x000ff20003800000 */
[----:B------:R-:W-:Y:S02]  /*0350*/  PLOP3.LUT P2, PT, PT, PT, PT, 0x8, 0x0 ;  /* 0x000000000000781c */ /* 0x000fe40003f4e170 */
[----:B------:R-:W-:-:S11]  /*0360*/  IADD3 R13, R10, -0x60, RZ ;  /* 0xffffffa00a0d7810 */ /* 0x000fd60007ffe0ff */
.L_x_840:
[----:B------:R-:W0:Y:S01]  /*0370*/  LDC.64 R18, c[0x0][0x2d0] ;  /* 0x0000b400ff127b82 */ /* 0x000e220000000a00 */
[C---:B------:R-:W-:Y:S01]  /*0380*/  IADD3 R25, R21.reuse, 0x20, RZ ;  /* 0x0000002015197810 */ /* 0x040fe20007ffe0ff */
[C---:B------:R-:W-:Y:S01]  /*0390*/  IMAD R23, R21.reuse, R12, R3 ;  /* 0x0000000c15177224 */ /* 0x040fe200078e0203 */
[----:B------:R-:W-:-:S03]  /*03a0*/  IADD3 R17, R21, 0x40, RZ ;  /* 0x0000004015117810 */ /* 0x000fc60007ffe0ff */
[-CC-:B------:R-:W-:Y:S02]  /*03b0*/  IMAD R25, R25, R12.reuse, R3.reuse ;  /* 0x0000000c19197224 */ /* 0x180fe400078e0203 */
[----:B------:R-:W1:Y:S01]  /*03c0*/  LDC.64 R14, c[0x0][0x2d8] ;  /* 0x0000b600ff0e7b82 */ /* 0x000e620000000a00 */
[----:B------:R-:W-:Y:S02]  /*03d0*/  IMAD R17, R17, R12, R3 ;  /* 0x0000000c11117224 */ /* 0x000fe400078e0203 */
[----:B------:R-:W-:Y:S02]  /*03e0*/  VIADD R16, R21, 0x60 ;  /* 0x0000006015107836 */ /* 0x000fe40000000000 */
[----:B0-----:R-:W-:-:S04]  /*03f0*/  IMAD.WIDE.U32 R26, R23, 0x4, R18 ;  /* 0x00000004171a7825 */ /* 0x001fc800078e0012 */
[--C-:B------:R-:W-:Y:S01]  /*0400*/  IMAD.WIDE.U32 R28, R25, 0x4, R18.reuse ;  /* 0x00000004191c7825 */ /* 0x100fe200078e0012 */
[----:B------:R0:W2:Y:S04]  /*0410*/  LDG.E R24, desc[UR6][R26.64] ;  /* 0x000000061a187981 */ /* 0x0000a8000c1e1900 */
[----:B------:R1:W3:Y:S01]  /*0420*/  LDG.E R9, desc[UR6][R28.64] ;  /* 0x000000061c097981 */ /* 0x0002e2000c1e1900 */
[----:B0-----:R-:W-:-:S04]  /*0430*/  IMAD.WIDE.U32 R26, R17, 0x4, R18 ;  /* 0x00000004111a7825 */ /* 0x001fc800078e0012 */
[--C-:B-1----:R-:W-:Y:S01]  /*0440*/  IMAD.WIDE.U32 R28, R23, 0x4, R14.reuse ;  /* 0x00000004171c7825 */ /* 0x102fe200078e000e */
[----:B------:R0:W4:Y:S04]  /*0450*/  LDG.E R20, desc[UR6][R26.64] ;  /* 0x000000061a147981 */ /* 0x000128000c1e1900 */
[----:B------:R-:W5:Y:S01]  /*0460*/  LDG.E R23, desc[UR6][R28.64] ;  /* 0x000000061c177981 */ /* 0x000f62000c1e1900 */
[----:B0-----:R-:W-:-:S04]  /*0470*/  IMAD.WIDE.U32 R26, R25, 0x4, R14 ;  /* 0x00000004191a7825 */ /* 0x001fc800078e000e */
[----:B------:R-:W-:Y:S02]  /*0480*/  IMAD R25, R16, R12, R3 ;  /* 0x0000000c10197224 */ /* 0x000fe400078e0203 */
[----:B------:R-:W-:Y:S01]  /*0490*/  IMAD.WIDE.U32 R16, R17, 0x4, R14 ;  /* 0x0000000411107825 */ /* 0x000fe200078e000e */
[----:B------:R-:W4:Y:S03]  /*04a0*/  LDG.E R26, desc[UR6][R26.64] ;  /* 0x000000061a1a7981 */ /* 0x000f26000c1e1900 */
[C---:B------:R-:W-:Y:S02]  /*04b0*/  IMAD.WIDE.U32 R18, R25.reuse, 0x4, R18 ;  /* 0x0000000419127825 */ /* 0x040fe400078e0012 */
[----:B------:R-:W4:Y:S02]  /*04c0*/  LDG.E R16, desc[UR6][R16.64] ;  /* 0x0000000610107981 */ /* 0x000f24000c1e1900 */
[----:B------:R-:W-:-:S02]  /*04d0*/  IMAD.WIDE.U32 R14, R25, 0x4, R14 ;  /* 0x00000004190e7825 */ /* 0x000fc400078e000e */
[----:B------:R-:W4:Y:S04]  /*04e0*/  LDG.E R18, desc[UR6][R18.64] ;  /* 0x0000000612127981 */ /* 0x000f28000c1e1900 */
[----:B------:R-:W4:Y:S01]  /*04f0*/  LDG.E R14, desc[UR6][R14.64] ;  /* 0x000000060e0e7981 */ /* 0x000f22000c1e1900 */
[----:B------:R-:W-:-:S04]  /*0500*/  IADD3 R21, R21, 0x80, RZ ;  /* 0x0000008015157810 */ /* 0x000fc80007ffe0ff */
[----:B------:R-:W-:Y:S01]  /*0510*/  ISETP.GE.U32.AND P1, PT, R21, R13, PT ;  /* 0x0000000d1500720c */ /* 0x000fe20003f26070 */
[----:B--2---:R-:W-:-:S04]  /*0520*/  FADD.FTZ R24, R24, R11 ;  /* 0x0000000b18187221 */ /* 0x004fc80000010000 */
[----:B---3--:R-:W-:Y:S01]  /*0530*/  FADD.FTZ R9, R24, R9 ;  /* 0x0000000918097221 */ /* 0x008fe20000010000 */
[----:B-----5:R-:W-:-:S03]  /*0540*/  FADD.FTZ R23, R23, R22 ;  /* 0x0000001617177221 */ /* 0x020fc60000010000 */
[----:B----4-:R-:W-:Y:S01]  /*0550*/  FADD.FTZ R9, R9, R20 ;  /* 0x0000001409097221 */ /* 0x010fe20000010000 */
[----:B------:R-:W-:-:S04]  /*0560*/  FADD.FTZ R23, R23, R26 ;  /* 0x0000001a17177221 */ /* 0x000fc80000010000 */
[----:B------:R-:W-:Y:S01]  /*0570*/  FADD.FTZ R23, R23, R16 ;  /* 0x0000001017177221 */ /* 0x000fe20000010000 */
[----:B------:R-:W-:-:S03]  /*0580*/  FADD.FTZ R11, R9, R18 ;  /* 0x00000012090b7221 */ /* 0x000fc60000010000 */
[----:B------:R-:W-:Y:S01]  /*0590*/  FADD.FTZ R22, R23, R14 ;  /* 0x0000000e17167221 */ /* 0x000fe20000010000 */
[----:B------:R-:W-:Y:S06]  /*05a0*/  @!P1 BRA `(.L_x_840) ;  /* 0xfffffffc00709947 */ /* 0x000fec000383ffff */
.L_x_839:
[----:B------:R-:W-:Y:S05]  /*05b0*/  BSYNC B1 ;  /* 0x0000000000017941 */ /* 0x000fea0003800000 */
.L_x_838:
[CC--:B------:R-:W-:Y:S01]  /*05c0*/  ISETP.GE.U32.AND P1, PT, R21.reuse, R10.reuse, PT ;  /* 0x0000000a1500720c */ /* 0x0c0fe20003f26070 */
[----:B------:R-:W-:Y:S01]  /*05d0*/  BSSY B1, `(.L_x_841) ;  /* 0x0000017000017945 */ /* 0x000fe20003800000 */
[----:B------:R-:W-:-:S04]  /*05e0*/  IADD3 R9, -R21, R10, RZ ;  /* 0x0000000a15097210 */ /* 0x000fc80007ffe1ff */
[----:B------:R-:W-:-:S13]  /*05f0*/  ISETP.LE.U32.OR P1, PT, R9, 0x20, P1 ;  /* 0x000000200900780c */ /* 0x000fda0000f23470 */
[----:B------:R-:W-:Y:S05]  /*0600*/  @P1 BRA `(.L_x_842) ;  /* 0x00000000004c1947 */ /* 0x000fea0003800000 */
[----:B------:R-:W0:Y:S01]  /*0610*/  LDC.64 R24, c[0x0][0x2d0] ;  /* 0x0000b400ff187b82 */ /* 0x000e220000000a00 */
[C---:B------:R-:W-:Y:S01]  /*0620*/  IMAD R15, R21.reuse, R12, R3 ;  /* 0x0000000c150f7224 */ /* 0x040fe200078e0203 */
[----:B------:R-:W-:-:S05]  /*0630*/  IADD3 R9, R21, 0x20, RZ ;  /* 0x0000002015097810 */ /* 0x000fca0007ffe0ff */
[----:B------:R-:W-:Y:S01]  /*0640*/  IMAD R9, R9, R12, R3 ;  /* 0x0000000c09097224 */ /* 0x000fe200078e0203 */
[----:B------:R-:W1:Y:S01]  /*0650*/  LDC.64 R16, c[0x0][0x2d8] ;  /* 0x0000b600ff107b82 */ /* 0x000e620000000a00 */
[----:B0-----:R-:W-:-:S04]  /*0660*/  IMAD.WIDE.U32 R18, R15, 0x4, R24 ;  /* 0x000000040f127825 */ /* 0x001fc800078e0018 */
[----:B------:R-:W-:Y:S02]  /*0670*/  IMAD.WIDE.U32 R24, R9, 0x4, R24 ;  /* 0x0000000409187825 */ /* 0x000fe400078e0018 */
[----:B------:R-:W2:Y:S02]  /*0680*/  LDG.E R18, desc[UR6][R18.64] ;  /* 0x0000000612127981 */ /* 0x000ea4000c1e1900 */
[--C-:B-1----:R-:W-:Y:S02]  /*0690*/  IMAD.WIDE.U32 R14, R15, 0x4, R16.reuse ;  /* 0x000000040f0e7825 */ /* 0x102fe400078e0010 */
[----:B------:R-:W3:Y:S02]  /*06a0*/  LDG.E R24, desc[UR6][R24.64] ;  /* 0x0000000618187981 */ /* 0x000ee4000c1e1900 */
[----:B------:R-:W-:Y:S02]  /*06b0*/  IMAD.WIDE.U32 R16, R9, 0x4, R16 ;  /* 0x0000000409107825 */ /* 0x000fe400078e0010 */
[----:B------:R-:W4:Y:S04]  /*06c0*/  LDG.E R15, desc[UR6][R14.64] ;  /* 0x000000060e0f7981 */ /* 0x000f28000c1e1900 */
[----:B------:R-:W5:Y:S01]  /*06d0*/  LDG.E R17, desc[UR6][R16.64] ;  /* 0x0000000610117981 */ /* 0x000f62000c1e1900 */
[----:B------:R-:W-:Y:S01]  /*06e0*/  PLOP3.LUT P2, PT, PT, PT, PT, 0x8, 0x0 ;  /* 0x000000000000781c */ /* 0x000fe20003f4e170 */
[----:B------:R-:W-:-:S02]  /*06f0*/  VIADD R21, R21, 0x40 ;  /* 0x0000004015157836 */ /* 0x000fc40000000000 */
[----:B--2---:R-:W-:-:S04]  /*0700*/  FADD.FTZ R11, R11, R18 ;  /* 0x000000120b0b7221 */ /* 0x004fc80000010000 */
[----:B---3--:R-:W-:Y:S01]  /*0710*/  FADD.FTZ R11, R11, R24 ;  /* 0x000000180b0b7221 */ /* 0x008fe20000010000 */
[----:B----4-:R-:W-:-:S04]  /*0720*/  FADD.FTZ R22, R22, R15 ;  /* 0x0000000f16167221 */ /* 0x010fc80000010000 */
[----:B-----5:R-:W-:-:S07]  /*0730*/  FADD.FTZ R22, R22, R17 ;  /* 0x0000001116167221 */ /* 0x020fce0000010000 */
.L_x_842:
[----:B------:R-:W-:Y:S05]  /*0740*/  BSYNC B1 ;  /* 0x0000000000017941 */ /* 0x000fea0003800000 */
.L_x_841:
[----:B------:R-:W-:Y:S01]  /*0750*/  ISETP.LT.U32.OR P2, PT, R21, R10, P2 ;  /* 0x0000000a1500720c */ /* 0x000fe20001741470 */
[----:B------:R-:W-:-:S12]  /*0760*/  BSSY B1, `(.L_x_837) ;  /* 0x000000b000017945 */ /* 0x000fd80003800000 */
[----:B------:R-:W-:Y:S05]  /*0770*/  @!P2 BRA `(.L_x_843) ;  /* 0x000000000024a947 */ /* 0x000fea0003800000 */
[----:B------:R-:W0:Y:S01]  /*0780*/  LDC.64 R16, c[0x0][0x2d0] ;  /* 0x0000b400ff107b82 */ /* 0x000e220000000a00 */
[----:B------:R-:W-:-:S07]  /*0790*/  IMAD R9, R21, R12, R3 ;  /* 0x0000000c15097224 */ /* 0x000fce00078e0203 */
[----:B------:R-:W1:Y:S01]  /*07a0*/  LDC.64 R14, c[0x0][0x2d8] ;  /* 0x0000b600ff0e7b82 */ /* 0x000e620000000a00 */
[----:B0-----:R-:W-:-:S06]  /*07b0*/  IMAD.WIDE.U32 R16, R9, 0x4, R16 ;  /* 0x0000000409107825 */ /* 0x001fcc00078e0010 */
[----:B------:R-:W2:Y:S01]  /*07c0*/  LDG.E R16, desc[UR6][R16.64] ;  /* 0x0000000610107981 */ /* 0x000ea2000c1e1900 */
[----:B-1----:R-:W-:-:S06]  /*07d0*/  IMAD.WIDE.U32 R14, R9, 0x4, R14 ;  /* 0x00000004090e7825 */ /* 0x002fcc00078e000e */
[----:B------:R-:W3:Y:S01]  /*07e0*/  LDG.E R15, desc[UR6][R14.64] ;  /* 0x000000060e0f7981 */ /* 0x000ee2000c1e1900 */
[----:B--2---:R-:W-:Y:S01]  /*07f0*/  FADD.FTZ R11, R11, R16 ;  /* 0x000000100b0b7221 */ /* 0x004fe20000010000 */
[----:B---3--:R-:W-:-:S07]  /*0800*/  FADD.FTZ R22, R22, R15 ;  /* 0x0000000f16167221 */ /* 0x008fce0000010000 */
.L_x_843:
[----:B------:R-:W-:Y:S05]  /*0810*/  BSYNC B1 ;  /* 0x0000000000017941 */ /* 0x000fea0003800000 */
.L_x_837:
[----:B------:R-:W-:Y:S05]  /*0820*/  BSYNC B0 ;  /* 0x0000000000007941 */ /* 0x000fea0003800000 */
.L_x_836:
[----:B------:R-:W-:Y:S01]  /*0830*/  ISETP.GT.U32.AND P1, PT, R0, 0x3ff, PT ;  /* 0x000003ff0000780c */ /* 0x000fe20003f24070 */
[----:B------:R0:W-:Y:S01]  /*0840*/  STS [R7], R22 ;  /* 0x0000001607007388 */ /* 0x0001e20000000800 */
[----:B------:R-:W-:Y:S05]  /*0850*/  WARPSYNC.ALL ;  /* 0x0000000000007948 */ /* 0x000fea0003800000 */
[----:B------:R0:W-:Y:S01]  /*0860*/  STS [R7+0x1000], R11 ;  /* 0x0010000b07007388 */ /* 0x0001e20000000800 */
[----:B------:R-:W-:Y:S06]  /*0870*/  BAR.SYNC.DEFER_BLOCKING 0x0 ;  /* 0x0000000000007b1d */ /* 0x000fec0000010000 */
[----:B------:R-:W-:Y:S05]  /*0880*/  @P1 BRA `(.L_x_844) ;  /* 0x00000000006c1947 */ /* 0x000fea0003800000 */
[----:B------:R1:W2:Y:S01]  /*0890*/  LDS R9, [R8] ;  /* 0x0000000008097984 */ /* 0x0002a20000000800 */
[----:B------:R-:W-:Y:S01]  /*08a0*/  UMOV UR5, 0xffffffff ;  /* 0xffffffff00057882 */ /* 0x000fe20000000000 */
[----:B------:R-:W-:Y:S02]  /*08b0*/  ISETP.NE.AND P1, PT, R2, RZ, PT ;  /* 0x000000ff0200720c */ /* 0x000fe40003f25270 */
[----:B------:R1:W3:Y:S01]  /*08c0*/  LDS R10, [R8+0x1000] ;  /* 0x00100000080a7984 */ /* 0x0002e20000000800 */
[----:B------:R-:W-:Y:S10]  /*08d0*/  BRA.DIV UR5, `(.L_x_845) ;  /* 0x0000000205b87947 */ /* 0x000ff4000b800000 */
[----:B0--3--:R-:W0:Y:S04]  /*08e0*/  SHFL.BFLY PT, R11, R10, 0x1, 0x1f ;  /* 0x0c201f000a0b7f89 */ /* 0x009e2800000e0000 */
[----:B--2---:R-:W2:Y:S01]  /*08f0*/  SHFL.BFLY PT, R14, R9, 0x1, 0x1f ;  /* 0x0c201f00090e7f89 */ /* 0x004ea200000e0000 */
[----:B0-----:R-:W-:Y:S01]  /*0900*/  FADD.FTZ R11, R10, R11 ;  /* 0x0000000b0a0b7221 */ /* 0x001fe20000010000 */
[----:B--2---:R-:W-:-:S04]  /*0910*/  FADD.FTZ R15, R9, R14 ;  /* 0x0000000e090f7221 */ /* 0x004fc80000010000 */
[----:B------:R-:W0:Y:S04]  /*0920*/  SHFL.BFLY PT, R14, R11, 0x2, 0x1f ;  /* 0x0c401f000b0e7f89 */ /* 0x000e2800000e0000 */
[----:B------:R-:W2:Y:S01]  /*0930*/  SHFL.BFLY PT, R16, R15, 0x2, 0x1f ;  /* 0x0c401f000f107f89 */ /* 0x000ea200000e0000 */
        /* <DEDUP_REMOVED lines=10> */
[----:B------:R0:W2:Y:S04]  /*09e0*/  SHFL.BFLY PT, R11, R10, 0x10, 0x1f ;  /* 0x0e001f000a0b7f89 */ /* 0x0000a800000e0000 */
[----:B------:R0:W3:Y:S02]  /*09f0*/  SHFL.BFLY PT, R9, R18, 0x10, 0x1f ;  /* 0x0e001f0012097f89 */ /* 0x0000e400000e0000 */
.L_x_859:
[----:B---3--:R-:W-:Y:S01]  /*0a00*/  FADD.FTZ R9, R18, R9 ;  /* 0x0000000912097221 */ /* 0x008fe20000010000 */
[----:B--2---:R-:W-:-:S04]  /*0a10*/  FADD.FTZ R11, R10, R11 ;  /* 0x0000000b0a0b7221 */ /* 0x004fc80000010000 */
[----:B------:R2:W-:Y:S04]  /*0a20*/  @!P1 STS [R6+0x2000], R9 ;  /* 0x0020000906009388 */ /* 0x0005e80000000800 */
[----:B------:R2:W-:Y:S02]  /*0a30*/  @!P1 STS [R6+0x2080], R11 ;  /* 0x0020800b06009388 */ /* 0x0005e40000000800 */
.L_x_844:
[----:B--2---:R-:W-:Y:S01]  /*0a40*/  SHF.L.U32 R9, R4, 0x1, RZ ;  /* 0x0000000104097819 */ /* 0x004fe200000006ff */
[----:B------:R-:W-:Y:S05]  /*0a50*/  WARPSYNC.ALL ;  /* 0x0000000000007948 */ /* 0x000fea0003800000 */
[----:B------:R-:W-:Y:S01]  /*0a60*/  BAR.SYNC.DEFER_BLOCKING 0x0 ;  /* 0x0000000000007b1d */ /* 0x000fe20000010000 */
[----:B------:R-:W-:-:S05]  /*0a70*/  ISETP.GE.U32.OR P1, PT, R9, R12, P0 ;  /* 0x0000000c0900720c */ /* 0x000fca0000726470 */
[----:B------:R-:W-:Y:S08]  /*0a80*/  BSSY B0, `(.L_x_846) ;  /* 0x000000e000007945 */ /* 0x000ff00003800000 */
[----:B------:R-:W-:Y:S05]  /*0a90*/  @P1 BRA `(.L_x_847) ;  /* 0x0000000000301947 */ /* 0x000fea0003800000 */
[----:B------:R-:W-:Y:S01]  /*0aa0*/  SHF.L.U32 R9, R0, 0x3, RZ ;  /* 0x0000000300097819 */ /* 0x000fe200000006ff */
[----:B------:R-:W2:Y:S03]  /*0ab0*/  LDC.64 R12, c[0x0][0x318] ;  /* 0x0000c600ff0c7b82 */ /* 0x000ea60000000a00 */
[----:B------:R-:W-:-:S05]  /*0ac0*/  LOP3.LUT R9, R9, 0xf8, RZ, 0xc0, !PT ;  /* 0x000000f809097812 */ /* 0x000fca00078ec0ff */
[----:B------:R-:W3:Y:S01]  /*0ad0*/  LDS.64 R14, [R9+UR4+0x2000] ;  /* 0x00200004090e7984 */ /* 0x000ee20008000a00 */
[----:B0-----:R-:W0:Y:S03]  /*0ae0*/  LDC.64 R10, c[0x0][0x310] ;  /* 0x0000c400ff0a7b82 */ /* 0x001e260000000a00 */
[----:B------:R-:W4:Y:S01]  /*0af0*/  LDS.64 R16, [R9+UR4+0x2080] ;  /* 0x0020800409107984 */ /* 0x000f220008000a00 */
[----:B--2---:R-:W-:-:S04]  /*0b00*/  IMAD.WIDE.U32 R12, R4, 0x4, R12 ;  /* 0x00000004040c7825 */ /* 0x004fc800078e000c */
[----:B0-----:R-:W-:Y:S01]  /*0b10*/  IMAD.WIDE.U32 R10, R4, 0x4, R10 ;  /* 0x00000004040a7825 */ /* 0x001fe200078e000a */
[----:B---3--:R-:W-:Y:S02]  /*0b20*/  F2FP.BF16.F32.PACK_AB R15, R15, R14 ;  /* 0x0000000e0f0f723e */ /* 0x008fe400000010ff */
[----:B----4-:R-:W-:-:S03]  /*0b30*/  F2FP.BF16.F32.PACK_AB R17, R17, R16 ;  /* 0x000000101111723e */ /* 0x010fc600000010ff */
[----:B------:R2:W-:Y:S04]  /*0b40*/  STG.E desc[UR6][R12.64], R15 ;  /* 0x0000000f0c007986 */ /* 0x0005e8000c101906 */
[----:B------:R2:W-:Y:S02]  /*0b50*/  STG.E desc[UR6][R10.64], R17 ;  /* 0x000000110a007986 */ /* 0x0005e4000c101906 */
.L_x_847:
[----:B------:R-:W-:Y:S05]  /*0b60*/  BSYNC B0 ;  /* 0x0000000000007941 */ /* 0x000fea0003800000 */
.L_x_846:
[C---:B------:R-:W-:Y:S01]  /*0b70*/  ISETP.GT.U32.AND P1, PT, R3.reuse, -0x501, PT ;  /* 0xfffffaff0300780c */ /* 0x040fe20003f24070 */
[----:B------:R-:W-:Y:S01]  /*0b80*/  VIADD R4, R4, 0x280 ;  /* 0x0000028004047836 */ /* 0x000fe20000000000 */
[----:B------:R-:W-:-:S11]  /*0b90*/  IADD3 R3, R3, 0x500, RZ ;  /* 0x0000050003037810 */ /* 0x000fd60007ffe0ff */
[----:B------:R-:W-:Y:S05]  /*0ba0*/  @P1 BRA `(.L_x_848) ;  /* 0xfffffff400781947 */ /* 0x000fea000383ffff */
[----:B------:R-:W-:Y:S05]  /*0bb0*/  EXIT ;  /* 0x000000000000794d */ /* 0x000fea0003800000 */
.L_x_845:
[----:B------:R-:W-:Y:S01]  /*0bc0*/  HFMA2.MMA R21, -RZ, RZ, 0, 5.9604644775390625e-08 ;  /* 0x00000001ff157435 */ /* 0x000fe200000001ff */
[----:B0--3--:R-:W-:Y:S01]  /*0bd0*/  MOV R22, R10 ;  /* 0x0000000a00167202 */ /* 0x009fe20000000f00 */
[----:B------:R-:W-:Y:S01]  /*0be0*/  IMAD.MOV.U32 R19, RZ, RZ, -0x1 ;  /* 0xffffffffff137424 */ /* 0x000fe200078e00ff */
[----:B------:R-:W-:-:S08]  /*0bf0*/  MOV R24, 0x1f ;  /* 0x0000001f00187802 */ /* 0x000fd00000000f00 */
[----:B-12---:R-:W-:Y:S05]  /*0c00*/  WARPSYNC.COLLECTIVE R19, `(.L_x_849) ;  /* 0x0000000013087348 */ /* 0x006fea0003c00000 */
[----:B------:R0:W3:Y:S02]  /*0c10*/  SHFL.BFLY P2, R20, R22, R21, R24 ;  /* 0x0c00001516147389 */ /* 0x0000e40000040018 */
[----:B0123--:R-:W-:Y:S01]  /*0c20*/  ENDCOLLECTIVE ;  /* 0x000000000000791b */ /* 0x00ffe20003800000 */
.L_x_849:
[----:B------:R-:W-:Y:S01]  /*0c30*/  HFMA2.MMA R21, -RZ, RZ, 0, 1.1920928955078125e-07 ;  /* 0x00000002ff157435 */ /* 0x000fe200000001ff */
[----:B------:R-:W-:-:S05]  /*0c40*/  MOV R11, R20 ;  /* 0x00000014000b7202 */ /* 0x000fca0000000f00 */
[----:B------:R-:W-:-:S05]  /*0c50*/  FADD.FTZ R11, R10, R11 ;  /* 0x0000000b0a0b7221 */ /* 0x000fca0000010000 */
[----:B------:R-:W-:-:S07]  /*0c60*/  MOV R22, R11 ;  /* 0x0000000b00167202 */ /* 0x000fce0000000f00 */
[----:B------:R-:W-:Y:S05]  /*0c70*/  WARPSYNC.COLLECTIVE R19, `(.L_x_850) ;  /* 0x0000000013087348 */ /* 0x000fea0003c00000 */
[----:B------:R0:W1:Y:S02]  /*0c80*/  SHFL.BFLY P2, R20, R22, R21, R24 ;  /* 0x0c00001516147389 */ /* 0x0000640000040018 */
[----:B01----:R-:W-:Y:S01]  /*0c90*/  ENDCOLLECTIVE ;  /* 0x000000000000791b */ /* 0x003fe20003800000 */
.L_x_850:
[----:B------:R-:W-:Y:S01]  /*0ca0*/  HFMA2.MMA R21, -RZ, RZ, 0, 2.384185791015625e-07 ;  /* 0x00000004ff157435 */ /* 0x000fe200000001ff */
[----:B------:R-:W-:-:S04]  /*0cb0*/  IMAD.MOV.U32 R14, RZ, RZ, R20 ;  /* 0x000000ffff0e7224 */ /* 0x000fc800078e0014 */
[----:B------:R-:W-:-:S05]  /*0cc0*/  FADD.FTZ R14, R11, R14 ;  /* 0x0000000e0b0e7221 */ /* 0x000fca0000010000 */
[----:B------:R-:W-:-:S07]  /*0cd0*/  MOV R22, R14 ;  /* 0x0000000e00167202 */ /* 0x000fce0000000f00 */
[----:B------:R-:W-:Y:S05]  /*0ce0*/  WARPSYNC.COLLECTIVE R19, `(.L_x_851) ;  /* 0x0000000013087348 */ /* 0x000fea0003c00000 */
[----:B------:R0:W1:Y:S02]  /*0cf0*/  SHFL.BFLY P2, R20, R22, R21, R24 ;  /* 0x0c00001516147389 */ /* 0x0000640000040018 */
[----:B01----:R-:W-:Y:S01]  /*0d00*/  ENDCOLLECTIVE ;  /* 0x000000000000791b */ /* 0x003fe20003800000 */
.L_x_851:
[----:B------:R-:W-:Y:S01]  /*0d10*/  HFMA2.MMA R21, -RZ, RZ, 0, 4.76837158203125e-07 ;  /* 0x00000008ff157435 */ /* 0x000fe200000001ff */
[----:B------:R-:W-:-:S05]  /*0d20*/  MOV R13, R20 ;  /* 0x00000014000d7202 */ /* 0x000fca0000000f00 */
[----:B------:R-:W-:-:S04]  /*0d30*/  FADD.FTZ R13, R14, R13 ;  /* 0x0000000d0e0d7221 */ /* 0x000fc80000010000 */
[----:B------:R-:W-:-:S07]  /*0d40*/  IMAD.MOV.U32 R22, RZ, RZ, R13 ;  /* 0x000000ffff167224 */ /* 0x000fce00078e000d */
[----:B------:R-:W-:Y:S05]  /*0d50*/  WARPSYNC.COLLECTIVE R19, `(.L_x_852) ;  /* 0x0000000013087348 */ /* 0x000fea0003c00000 */
[----:B------:R0:W1:Y:S02]  /*0d60*/  SHFL.BFLY P2, R20, R22, R21, R24 ;  /* 0x0c00001516147389 */ /* 0x0000640000040018 */
[----:B01----:R-:W-:Y:S01]  /*0d70*/  ENDCOLLECTIVE ;  /* 0x000000000000791b */ /* 0x003fe20003800000 */
.L_x_852:
[----:B------:R-:W-:Y:S01]  /*0d80*/  IMAD.MOV.U32 R21, RZ, RZ, 0x10 ;  /* 0x00000010ff157424 */ /* 0x000fe200078e00ff */
[----:B------:R-:W-:-:S05]  /*0d90*/  MOV R10, R20 ;  /* 0x00000014000a7202 */ /* 0x000fca0000000f00 */
[----:B------:R-:W-:-:S05]  /*0da0*/  FADD.FTZ R10, R13, R10 ;  /* 0x0000000a0d0a7221 */ /* 0x000fca0000010000 */
[----:B------:R-:W-:-:S07]  /*0db0*/  MOV R22, R10 ;  /* 0x0000000a00167202 */ /* 0x000fce0000000f00 */
[----:B------:R-:W-:Y:S05]  /*0dc0*/  WARPSYNC.COLLECTIVE R19, `(.L_x_853) ;  /* 0x0000000013087348 */ /* 0x000fea0003c00000 */
[----:B------:R0:W1:Y:S02]  /*0dd0*/  SHFL.BFLY P2, R20, R22, R21, R24 ;  /* 0x0c00001516147389 */ /* 0x0000640000040018 */
[----:B01----:R-:W-:Y:S01]  /*0de0*/  ENDCOLLECTIVE ;  /* 0x000000000000791b */ /* 0x003fe20003800000 */
.L_x_853:
[----:B------:R-:W-:Y:S01]  /*0df0*/  HFMA2.MMA R21, -RZ, RZ, 0, 5.9604644775390625e-08 ;  /* 0x00000001ff157435 */ /* 0x000fe200000001ff */
[----:B------:R-:W-:Y:S02]  /*0e00*/  MOV R22, R9 ;  /* 0x0000000900167202 */ /* 0x000fe40000000f00 */
[----:B------:R-:W-:-:S08]  /*0e10*/  MOV R11, R20 ;  /* 0x00000014000b7202 */ /* 0x000fd00000000f00 */
[----:B------:R-:W-:Y:S05]  /*0e20*/  WARPSYNC.COLLECTIVE R19, `(.L_x_854) ;  /* 0x0000000013087348 */ /* 0x000fea0003c00000 */
[----:B------:R0:W1:Y:S02]  /*0e30*/  SHFL.BFLY P2, R20, R22, R21, R24 ;  /* 0x0c00001516147389 */ /* 0x0000640000040018 */
[----:B01----:R-:W-:Y:S01]  /*0e40*/  ENDCOLLECTIVE ;  /* 0x000000000000791b */ /* 0x003fe20003800000 */
.L_x_854:
[----:B------:R-:W-:Y:S01]  /*0e50*/  HFMA2.MMA R21, -RZ, RZ, 0, 1.1920928955078125e-07 ;  /* 0x00000002ff157435 */ /* 0x000fe200000001ff */
[----:B------:R-:W-:-:S04]  /*0e60*/  IMAD.MOV.U32 R14, RZ, RZ, R20 ;  /* 0x000000ffff0e7224 */ /* 0x000fc800078e0014 */
[----:B------:R-:W-:-:S05]  /*0e70*/  FADD.FTZ R15, R9, R14 ;  /* 0x0000000e090f7221 */ /* 0x000fca0000010000 */
[----:B------:R-:W-:-:S07]  /*0e80*/  MOV R22, R15 ;  /* 0x0000000f00167202 */ /* 0x000fce0000000f00 */
[----:B------:R-:W-:Y:S05]  /*0e90*/  WARPSYNC.COLLECTIVE R19, `(.L_x_855) ;  /* 0x0000000013087348 */ /* 0x000fea0003c00000 */
[----:B------:R0:W1:Y:S02]  /*0ea0*/  SHFL.BFLY P2, R20, R22, R21, R24 ;  /* 0x0c00001516147389 */ /* 0x0000640000040018 */
[----:B01----:R-:W-:Y:S01]  /*0eb0*/  ENDCOLLECTIVE ;  /* 0x000000000000791b */ /* 0x003fe20003800000 */
.L_x_855:
[----:B------:R-:W-:Y:S01]  /*0ec0*/  HFMA2.MMA R21, -RZ, RZ, 0, 2.384185791015625e-07 ;  /* 0x00000004ff157435 */ /* 0x000fe200000001ff */
[----:B------:R-:W-:-:S05]  /*0ed0*/  MOV R16, R20 ;  /* 0x0000001400107202 */ /* 0x000fca0000000f00 */
[----:B------:R-:W-:-:S04]  /*0ee0*/  FADD.FTZ R16, R15, R16 ;  /* 0x000000100f107221 */ /* 0x000fc80000010000 */
[----:B------:R-:W-:-:S07]  /*0ef0*/  IMAD.MOV.U32 R22, RZ, RZ, R16 ;  /* 0x000000ffff167224 */ /* 0x000fce00078e0010 */
[----:B------:R-:W-:Y:S05]  /*0f00*/  WARPSYNC.COLLECTIVE R19, `(.L_x_856) ;  /* 0x0000000013087348 */ /* 0x000fea0003c00000 */
[----:B------:R0:W1:Y:S02]  /*0f10*/  SHFL.BFLY P2, R20, R22, R21, R24 ;  /* 0x0c00001516147389 */ /* 0x0000640000040018 */
[----:B01----:R-:W-:Y:S01]  /*0f20*/  ENDCOLLECTIVE ;  /* 0x000000000000791b */ /* 0x003fe20003800000 */
.L_x_856:
[----:B------:R-:W-:Y:S01]  /*0f30*/  IMAD.MOV.U32 R21, RZ, RZ, 0x8 ;  /* 0x00000008ff157424 */ /* 0x000fe200078e00ff */
[----:B------:R-:W-:-:S05]  /*0f40*/  MOV R17, R20 ;  /* 0x0000001400117202 */ /* 0x000fca0000000f00 */
[----:B------:R-:W-:-:S05]  /*0f50*/  FADD.FTZ R17, R16, R17 ;  /* 0x0000001110117221 */ /* 0x000fca0000010000 */
[----:B------:R-:W-:-:S07]  /*0f60*/  MOV R22, R17 ;  /* 0x0000001100167202 */ /* 0x000fce0000000f00 */
[----:B------:R-:W-:Y:S05]  /*0f70*/  WARPSYNC.COLLECTIVE R19, `(.L_x_857) ;  /* 0x0000000013087348 */ /* 0x000fea0003c00000 */
[----:B------:R0:W1:Y:S02]  /*0f80*/  SHFL.BFLY P2, R20, R22, R21, R24 ;  /* 0x0c00001516147389 */ /* 0x0000640000040018 */
[----:B01----:R-:W-:Y:S01]  /*0f90*/  ENDCOLLECTIVE ;  /* 0x000000000000791b */ /* 0x003fe20003800000 */
.L_x_857:
[----:B------:R-:W-:Y:S01]  /*0fa0*/  HFMA2.MMA R21, -RZ, RZ, 0, 9.5367431640625e-07 ;  /* 0x00000010ff157435 */ /* 0x000fe200000001ff */
[----:B------:R-:W-:-:S05]  /*0fb0*/  MOV R18, R20 ;  /* 0x0000001400127202 */ /* 0x000fca0000000f00 */
[----:B------:R-:W-:-:S05]  /*0fc0*/  FADD.FTZ R18, R17, R18 ;  /* 0x0000001211127221 */ /* 0x000fca0000010000 */
[----:B------:R-:W-:-:S07]  /*0fd0*/  MOV R22, R18 ;  /* 0x0000001200167202 */ /* 0x000fce0000000f00 */
[----:B------:R-:W-:Y:S05]  /*0fe0*/  WARPSYNC.COLLECTIVE R19, `(.L_x_858) ;  /* 0x0000000013087348 */ /* 0x000fea0003c00000 */
[----:B------:R0:W1:Y:S02]  /*0ff0*/  SHFL.BFLY P2, R20, R22, R21, R24 ;  /* 0x0c00001516147389 */ /* 0x0000640000040018 */
[----:B01----:R-:W-:Y:S01]  /*1000*/  ENDCOLLECTIVE ;  /* 0x000000000000791b */ /* 0x003fe20003800000 */
.L_x_858:
[----:B------:R-:W-:Y:S01]  /*1010*/  MOV R9, R20 ;  /* 0x0000001400097202 */ /* 0x000fe20000000f00 */
[----:B------:R-:W-:Y:S06]  /*1020*/  BRA `(.L_x_859) ;  /* 0xfffffff800747947 */ /* 0x000fec000383ffff */
.L_x_860:
        /* <DEDUP_REMOVED lines=13> */
.L_x_16872:


//--------------------- .text._ZN10layer_norm13ln_bwd_kernelINS_13Kernel_traitsI13__nv_bfloat16S2_S2_S2_fjLj1280ELj1ELj4ELj1ELj16ENS_18Kernel_traits_baseILj1280ES2_S2_S2_S2_fjLj128EEEEELb1ELb0ELb1ELb0EEEvNS_9BwdParamsE --------------------------
	.section	.text._ZN10layer_norm13ln_bwd_kernelINS_13Kernel_traitsI13__nv_bfloat16S2_S2_S2_fjLj1280ELj1ELj4ELj1ELj16ENS_18Kernel_traits_baseILj1280ES2_S2_S2_S2_fjLj128EEEEELb1ELb0ELb1ELb0EEEvNS_9BwdParamsE,"ax",@progbits
	.align	128
        .global         _ZN10layer_norm13ln_bwd_kernelINS_13Kernel_traitsI13__nv_bfloat16S2_S2_S2_fjLj1280ELj1ELj4ELj1ELj16ENS_18Kernel_traits_baseILj1280ES2_S2_S2_S2_fjLj128EEEEELb1ELb0ELb1ELb0EEEvNS_9BwdParamsE
        .type           _ZN10layer_norm13ln_bwd_kernelINS_13Kernel_traitsI13__nv_bfloat16S2_S2_S2_fjLj1280ELj1ELj4ELj1ELj16ENS_18Kernel_traits_baseILj1280ES2_S2_S2_S2_fjLj128EEEEELb1ELb0ELb1ELb0EEEvNS_9BwdParamsE,@function
        .size           _ZN10layer_norm13ln_bwd_kernelINS_13Kernel_traitsI13__nv_bfloat16S2_S2_S2_fjLj1280ELj1ELj4ELj1ELj16ENS_18Kernel_traits_baseILj1280ES2_S2_S2_S2_fjLj128EEEEELb1ELb0ELb1ELb0EEEvNS_9BwdParamsE,(.L_x_16873 - _ZN10layer_norm13ln_bwd_kernelINS_13Kernel_traitsI13__nv_bfloat16S2_S2_S2_fjLj1280ELj1ELj4ELj1ELj16ENS_18Kernel_traits_baseILj1280ES2_S2_S2_S2_fjLj128EEEEELb1ELb0ELb1ELb0EEEvNS_9BwdParamsE)
        .other          _ZN10layer_norm13ln_bwd_kernelINS_13Kernel_traitsI13__nv_bfloat16S2_S2_S2_fjLj1280ELj1ELj4ELj1ELj16ENS_18Kernel_traits_baseILj1280ES2_S2_S2_S2_fjLj128EEEEELb1ELb0ELb1ELb0EEEvNS_9BwdParamsE,@"STO_CUDA_ENTRY STV_DEFAULT"
_ZN10layer_norm13ln_bwd_kernelINS_13Kernel_traitsI13__nv_bfloat16S2_S2_S2_fjLj1280ELj1ELj4ELj1ELj16ENS_18Kernel_traits_baseILj1280ES2_S2_S2_S2_fjLj128EEEEELb1ELb0ELb1ELb0EEEvNS_9BwdParamsE:
.text._ZN10layer_norm13ln_bwd_kernelINS_13Kernel_traitsI13__nv_bfloat16S2_S2_S2_fjLj1280ELj1ELj4ELj1ELj16ENS_18Kernel_traits_baseILj1280ES2_S2_S2_S2_fjLj128EEEEELb1ELb0ELb1ELb0EEEvNS_9BwdParamsE:
[----:B------:R-:W0:Y:S01]  /*0000*/  LDC R1, c[0x0][0x28] ;  /* 0x00000a00ff017b82 */ /* 0x000e220000000800 */
[----:B------:R-:W1:Y:S01]  /*0010*/  S2R R16, SR_TID.X ;  /* 0x0000000000107919 */ /* 0x000e620000002100 */
[----:B------:R-:W-:Y:S01]  /*0020*/  ULDC UR4, c[0x0][0x218] ;  /* 0x0000860000047ab9 */ /* 0x000fe20000000800 */
[----:B------:R-:W-:Y:S01]  /*0030*/  ULDC UR6, c[0x0][0x214] ;  /* 0x0000850000067ab9 */ /* 0x000fe20000000800 */
[----:B------:R-:W-:Y:S01]  /*0040*/  IMAD.U32 R2, RZ, RZ, UR4 ;  /* 0x00000004ff027e24 */ /* 0x000fe2000f8e00ff */
[----:B------:R-:W-:Y:S01]  /*0050*/  ULDC.64 UR4, c[0x0][0x208] ;  /* 0x0000820000047ab9 */ /* 0x000fe20000000a00 */
[----:B------:R-:W-:Y:S01]  /*0060*/  ULDC UR9, c[0x0][0x218] ;  /* 0x0000860000097ab9 */ /* 0x000fe20000000800 */
[----:B------:R-:W-:Y:S01]  /*0070*/  ULDC UR8, c[0x0][0x290] ;  /* 0x0000a40000087ab9 */ /* 0x000fe20000000800 */
[----:B------:R-:W-:Y:S01]  /*0080*/  ULDC.64 UR10, c[0x0][0x308] ;  /* 0x0000c200000a7ab9 */ /* 0x000fe20000000a00 */
[----:B------:R-:W-:Y:S02]  /*0090*/  SHF.R.S32.HI R5, RZ, 0x1f, R2 ;  /* 0x0000001fff057819 */ /* 0x000fe40000011402 */
[----:B0-----:R-:W-:-:S02]  /*00a0*/  IADD3 R1, R1, -0x28, RZ ;  /* 0xffffffd801017810 */ /* 0x001fc40007ffe0ff */
[----:B------:R-:W-:Y:S02]  /*00b0*/  LEA.HI R5, R5, R2, RZ, 0x3 ;  /* 0x0000000205057211 */ /* 0x000fe400078f18ff */
        /* <DEDUP_REMOVED lines=10> */
[----:B------:R-:W-:-:S02]  /*0160*/  P2R R221, PR, RZ, 0x20 ;  /* 0x00000020ffdd7803 */ /* 0x000fc40000000000 */
[----:B------:R-:W-:Y:S02]  /*0170*/  CS2R R36, SRZ ;  /* 0x0000000000247805 */ /* 0x000fe4000001ff00 */
[----:B------:R-:W-:Y:S01]  /*0180*/  P2R R220, PR, RZ, 0x10 ;  /* 0x00000010ffdc7803 */ /* 0x000fe20000000000 */
        /* <DEDUP_REMOVED lines=10> */
[----:B-1----:R-:W-:-:S04]  /*0230*/  @P4 IMAD.WIDE.U32 R8, R17, 0x10, R6 ;  /* 0x0000001011084825 */ /* 0x002fc800078e0006 */
[----:B------:R-:W-:Y:S01]  /*0240*/  @P4 VIADD R17, R17, 0x20 ;  /* 0x0000002011114836 */ /* 0x000fe20000000000 */
[----:B------:R1:W5:Y:S03]  /*0250*/  @P4 LDG.E.128 R248, desc[UR4][R8.64] ;  /* 0x0000000408f84981 */ /* 0x000366000c1e1d00 */
[C---:B--2---:R-:W-:Y:S01]  /*0260*/  @P0 IMAD.WIDE.U32 R10, R17.reuse, 0x10, R10 ;  /* 0x00000010110a0825 */ /* 0x044fe200078e000a */
[----:B------:R-:W-:-:S04]  /*0270*/  @P0 IADD3 R17, R17, 0x20, RZ ;  /* 0x0000002011110810 */ /* 0x000fc80007ffe0ff */
[----:B------:R1:W5:Y:S01]  /*0280*/  @P0 LDG.E.128 R240, desc[UR4][R10.64] ;  /* 0x000000040af00981 */ /* 0x000362000c1e1d00 */
[----:B---3--:R-:W-:-:S04]  /*0290*/  @P1 IMAD.WIDE.U32 R12, R17, 0x10, R12 ;  /* 0x00000010110c1825 */ /* 0x008fc800078e000c */
[----:B------:R-:W-:Y:S01]  /*02a0*/  @P1 VIADD R17, R17, 0x20 ;  /* 0x0000002011111836 */ /* 0x000fe20000000000 */
[----:B------:R1:W5:Y:S03]  /*02b0*/  @P1 LDG.E.128 R232, desc[UR4][R12.64] ;  /* 0x000000040ce81981 */ /* 0x000366000c1e1d00 */
        /* <DEDUP_REMOVED lines=16> */
[----:B0-----:R-:W-:-:S04]  /*03c0*/  LEA R4, R15, R0, 0x2 ;  /* 0x000000000f047211 */ /* 0x001fc800078e10ff */
[----:B------:R-:W-:Y:S01]  /*03d0*/  ISETP.GE.AND P2, PT, R4, UR6, PT ;  /* 0x0000000604007c0c */ /* 0x000fe2000bf46270 */
[----:B------:R-:W-:Y:S01]  /*03e0*/  ULDC.64 UR6, c[0x0][0x2c8] ;  /* 0x0000b20000067ab9 */ /* 0x000fe20000000a00 */
        /* <DEDUP_REMOVED lines=26> */
[----:B-1----:R-:W-:Y:S06]  /*0590*/  @P2 BRA `(.L_x_862) ;  /* 0x0000006c00f02947 */ /* 0x002fec0003800000 */
[C---:B-----5:R-:W-:Y:S01]  /*05a0*/  IMAD.U32 R11, R20.reuse, 0x10000, RZ ;  /* 0x00010000140b7824 */ /* 0x060fe200078e00ff */
[C---:B------:R-:W-:Y:S01]  /*05b0*/  SHF.L.U32 R12, R21.reuse, 0x10, RZ ;  /* 0x00000010150c7819 */ /* 0x040fe200000006ff */
[----:B------:R-:W0:Y:S01]  /*05c0*/  LDC.U8 R222, c[0x0][0x2a0] ;  /* 0x0000a800ffde7b82 */ /* 0x000e220000000000 */
[----:B------:R-:W-:Y:S01]  /*05d0*/  @P5 PRMT R0, R20, 0x7632, R0 ;  /* 0x0000763214005816 */ /* 0x000fe20000000000 */
[----:B------:R-:W-:Y:S01]  /*05e0*/  IMAD.U32 R246, R240, 0x10000, RZ ;  /* 0x00010000f0f67824 */ /* 0x000fe200078e00ff */
[----:B------:R1:W-:Y:S01]  /*05f0*/  STL [R1+0x24], R11 ;  /* 0x0000240b01007387 */ /* 0x0003e20000100800 */
[----:B------:R-:W-:Y:S01]  /*0600*/  @P5 PRMT R2, R21, 0x7632, R2 ;  /* 0x0000763215025816 */ /* 0x000fe20000000002 */
[----:B------:R-:W-:Y:S01]  /*0610*/  IMAD.U32 R238, R232, 0x10000, RZ ;  /* 0x00010000e8ee7824 */ /* 0x000fe200078e00ff */
[----:B------:R-:W-:Y:S01]  /*0620*/  @P5 PRMT R3, R22, 0x7632, R3 ;  /* 0x0000763216035816 */ /* 0x000fe20000000003 */
[----:B------:R2:W-:Y:S01]  /*0630*/  STL [R1+0x1c], R12 ;  /* 0x00001c0c01007387 */ /* 0x0005e20000100800 */
[----:B------:R-:W-:Y:S01]  /*0640*/  @P5 PRMT R5, R23, 0x7632, R5 ;  /* 0x0000763217055816 */ /* 0x000fe20000000005 */
[----:B------:R-:W-:Y:S01]  /*0650*/  IMAD.U32 R230, R224, 0x10000, RZ ;  /* 0x00010000e0e67824 */ /* 0x000fe200078e00ff */
[----:B------:R-:W-:Y:S01]  /*0660*/  @P4 PRMT R6, R248, 0x7632, R6 ;  /* 0x00007632f8064816 */ /* 0x000fe20000000006 */
[----:B------:R-:W-:Y:S01]  /*0670*/  IMAD.MOV.U32 R37, RZ, RZ, RZ ;  /* 0x000000ffff257224 */ /* 0x000fe200078e00ff */
[----:B------:R-:W-:Y:S01]  /*0680*/  SHF.L.U32 R3, R3, 0x10, RZ ;  /* 0x0000001003037819 */ /* 0x000fe200000006ff */
[----:B-1----:R-:W-:Y:S01]  /*0690*/  IMAD.U32 R11, R22, 0x10000, RZ ;  /* 0x00010000160b7824 */ /* 0x002fe200078e00ff */
[----:B------:R-:W-:-:S02]  /*06a0*/  @P4 PRMT R7, R249, 0x7632, R7 ;  /* 0x00007632f9074816 */ /* 0x000fc40000000007 */
[----:B------:R-:W-:Y:S02]  /*06b0*/  SHF.L.U32 R252, R249, 0x10, RZ ;  /* 0x00000010f9fc7819 */ /* 0x000fe400000006ff */
[----:B--2---:R-:W-:Y:S01]  /*06c0*/  SHF.L.U32 R12, R23, 0x10, RZ ;  /* 0x00000010170c7819 */ /* 0x004fe200000006ff */
[----:B------:R1:W-:Y:S01]  /*06d0*/  STL [R1+0x14], R11 ;  /* 0x0000140b01007387 */ /* 0x0003e20000100800 */
[----:B------:R-:W-:Y:S02]  /*06e0*/  @P4 PRMT R247, R251, 0x7632, R247 ;  /* 0x00007632fbf74816 */ /* 0x000fe400000000f7 */
[C---:B------:R-:W-:Y:S01]  /*06f0*/  @P0 PRMT R8, R241.reuse, 0x7632, R8 ;  /* 0x00007632f1080816 */ /* 0x040fe20000000008 */
[----:B------:R-:W-:Y:S01]  /*0700*/  STL [R1+0xc], R12 ;  /* 0x00000c0c01007387 */ /* 0x000fe20000100800 */
[----:B------:R-:W-:Y:S01]  /*0710*/  SHF.L.U32 R244, R241, 0x10, RZ ;  /* 0x00000010f1f47819 */ /* 0x000fe200000006ff */
[----:B------:R-:W-:Y:S01]  /*0720*/  IMAD.U32 R247, R247, 0x10000, RZ ;  /* 0x00010000f7f77824 */ /* 0x000fe200078e00ff */
[----:B------:R-:W-:-:S02]  /*0730*/  @P0 PRMT R239, R243, 0x7632, R239 ;  /* 0x00007632f3ef0816 */ /* 0x000fc400000000ef */
[C---:B------:R-:W-:Y:S01]  /*0740*/  @P1 PRMT R9, R233.reuse, 0x7632, R9 ;  /* 0x00007632e9091816 */ /* 0x040fe20000000009 */
[----:B-1----:R-:W-:Y:S01]  /*0750*/  IMAD.U32 R11, R248, 0x10000, RZ ;  /* 0x00010000f80b7824 */ /* 0x002fe200078e00ff */
[----:B------:R-:W-:Y:S01]  /*0760*/  SHF.L.U32 R236, R233, 0x10, RZ ;  /* 0x00000010e9ec7819 */ /* 0x000fe200000006ff */
[----:B------:R-:W-:Y:S01]  /*0770*/  IMAD.U32 R239, R239, 0x10000, RZ ;  /* 0x00010000efef7824 */ /* 0x000fe200078e00ff */
[----:B------:R-:W-:Y:S02]  /*0780*/  @P1 PRMT R231, R235, 0x7632, R231 ;  /* 0x00007632ebe71816 */ /* 0x000fe400000000e7 */
[----:B------:R1:W-:Y:S01]  /*0790*/  STL [R1+0x4], R11 ;  /* 0x0000040b01007387 */ /* 0x0003e20000100800 */
[C---:B------:R-:W-:Y:S02]  /*07a0*/  @P3 PRMT R10, R225.reuse, 0x7632, R10 ;  /* 0x00007632e10a3816 */ /* 0x040fe4000000000a */
[----:B------:R-:W-:Y:S01]  /*07b0*/  SHF.L.U32 R228, R225, 0x10, RZ ;  /* 0x00000010e1e47819 */ /* 0x000fe200000006ff */
[----:B------:R-:W-:Y:S01]  /*07c0*/  IMAD.U32 R231, R231, 0x10000, RZ ;  /* 0x00010000e7e77824 */ /* 0x000fe200078e00ff */
[----:B------:R-:W-:-:S02]  /*07d0*/  @P3 PRMT R223, R227, 0x7632, R223 ;  /* 0x00007632e3df3816 */ /* 0x000fc400000000df */
[C---:B------:R-:W-:Y:S01]  /*07e0*/  @P4 PRMT R249, R250.reuse, 0x7632, R249 ;  /* 0x00007632faf94816 */ /* 0x040fe200000000f9 */
[----:B------:R-:W-:Y:S01]  /*07f0*/  IMAD.U32 R250, R250, 0x10000, RZ ;  /* 0x00010000fafa7824 */ /* 0x000fe200078e00ff */
[----:B------:R-:W-:Y:S01]  /*0800*/  @P0 PRMT R245, R240, 0x7632, R245 ;  /* 0x00007632f0f50816 */ /* 0x000fe200000000f5 */
[----:B------:R-:W-:Y:S01]  /*0810*/  IMAD.U32 R223, R223, 0x10000, RZ ;  /* 0x00010000dfdf7824 */ /* 0x000fe200078e00ff */
[----:B-1----:R-:W-:Y:S01]  /*0820*/  SHF.L.U32 R11, R0, 0x10, RZ ;  /* 0x00000010000b7819 */ /* 0x002fe200000006ff */
[----:B------:R-:W-:Y:S01]  /*0830*/  IMAD.U32 R0, R2, 0x10000, RZ ;  /* 0x0001000002007824 */ /* 0x000fe200078e00ff */
[----:B------:R-:W-:Y:S01]  /*0840*/  @P0 PRMT R241, R242, 0x7632, R241 ;  /* 0x00007632f2f10816 */ /* 0x000fe200000000f1 */
[----:B------:R-:W-:Y:S01]  /*0850*/  IMAD.U32 R2, R5, 0x10000, RZ ;  /* 0x0001000005027824 */ /* 0x000fe200078e00ff */
[----:B------:R-:W-:Y:S01]  /*0860*/  @P1 PRMT R237, R232, 0x7632, R237 ;  /* 0x00007632e8ed1816 */ /* 0x000fe200000000ed */
[----:B------:R-:W-:Y:S01]  /*0870*/  STL [R1+0x20], R11 ;  /* 0x0000200b01007387 */ /* 0x000fe20000100800 */
[----:B------:R-:W-:Y:S01]  /*0880*/  @P1 PRMT R233, R234, 0x7632, R233 ;  /* 0x00007632eae91816 */ /* 0x000fe200000000e9 */
[----:B------:R-:W-:Y:S01]  /*0890*/  IMAD.U32 R242, R242, 0x10000, RZ ;  /* 0x00010000f2f27824 */ /* 0x000fe200078e00ff */
[----:B------:R-:W-:Y:S01]  /*08a0*/  @P3 PRMT R229, R224, 0x7632, R229 ;  /* 0x00007632e0e53816 */ /* 0x000fe200000000e5 */
[----:B------:R1:W-:Y:S01]  /*08b0*/  STL [R1+0x18], R0 ;  /* 0x0000180001007387 */ /* 0x0003e20000100800 */
[----:B------:R-:W-:Y:S01]  /*08c0*/  @P3 PRMT R225, R226, 0x7632, R225 ;  /* 0x00007632e2e13816 */ /* 0x000fe200000000e1 */
[----:B------:R-:W-:Y:S01]  /*08d0*/  IMAD.U32 R234, R234, 0x10000, RZ ;  /* 0x00010000eaea7824 */ /* 0x000fe200078e00ff */
[----:B------:R-:W-:Y:S01]  /*08e0*/  SHF.L.U32 R248, R251, 0x10, RZ ;  /* 0x00000010fbf87819 */ /* 0x000fe200000006ff */
[----:B------:R2:W-:Y:S01]  /*08f0*/  STL [R1+0x10], R3 ;  /* 0x0000100301007387 */ /* 0x0005e20000100800 */
[----:B------:R-:W-:Y:S01]  /*0900*/  SHF.L.U32 R240, R243, 0x10, RZ ;  /* 0x00000010f3f07819 */ /* 0x000fe200000006ff */
[----:B------:R-:W-:Y:S01]  /*0910*/  IMAD.U32 R226, R226, 0x10000, RZ ;  /* 0x00010000e2e27824 */ /* 0x000fe200078e00ff */
[----:B------:R-:W-:Y:S01]  /*0920*/  SHF.L.U32 R232, R235, 0x10, RZ ;  /* 0x00000010ebe87819 */ /* 0x000fe200000006ff */
[----:B------:R2:W-:Y:S01]  /*0930*/  STL [R1+0x8], R2 ;  /* 0x0000080201007387 */ /* 0x0005e20000100800 */
[----:B------:R-:W-:Y:S01]  /*0940*/  SHF.L.U32 R224, R227, 0x10, RZ ;  /* 0x00000010e3e07819 */ /* 0x000fe200000006ff */
[----:B------:R-:W-:Y:S01]  /*0950*/  IMAD.U32 R251, R7, 0x10000, RZ ;  /* 0x0001000007fb7824 */ /* 0x000fe200078e00ff */
[----:B-1----:R-:W-:Y:S01]  /*0960*/  SHF.L.U32 R0, R6, 0x10, RZ ;  /* 0x0000001006007819 */ /* 0x002fe200000006ff */
[----:B------:R-:W-:Y:S01]  /*0970*/  IMAD.U32 R243, R8, 0x10000, RZ ;  /* 0x0001000008f37824 */ /* 0x000fe200078e00ff */
[----:B------:R-:W-:Y:S01]  /*0980*/  SHF.L.U32 R249, R249, 0x10, RZ ;  /* 0x00000010f9f97819 */ /* 0x000fe200000006ff */
[----:B------:R-:W-:Y:S01]  /*0990*/  IMAD.U32 R235, R9, 0x10000, RZ ;  /* 0x0001000009eb7824 */ /* 0x000fe200078e00ff */
[----:B------:R-:W-:Y:S01]  /*09a0*/  SHF.L.U32 R245, R245, 0x10, RZ ;  /* 0x00000010f5f57819 */ /* 0x000fe200000006ff */
[----:B------:R2:W-:Y:S01]  /*09b0*/  STL [R1], R0 ;  /* 0x0000000001007387 */ /* 0x0005e20000100800 */
[----:B------:R-:W-:Y:S01]  /*09c0*/  SHF.L.U32 R241, R241, 0x10, RZ ;  /* 0x00000010f1f17819 */ /* 0x000fe200000006ff */
[----:B------:R-:W-:Y:S01]  /*09d0*/  IMAD.U32 R227, R10, 0x10000, RZ ;  /* 0x000100000ae37824 */ /* 0x000fe200078e00ff */
[----:B------:R-:W-:-:S02]  /*09e0*/  SHF.L.U32 R237, R237, 0x10, RZ ;  /* 0x00000010eded7819 */ /* 0x000fc400000006ff */
[----:B------:R-:W-:Y:S02]  /*09f0*/  SHF.L.U32 R233, R233, 0x10, RZ ;  /* 0x00000010e9e97819 */ /* 0x000fe400000006ff */
[----:B------:R-:W-:Y:S02]  /*0a00*/  SHF.L.U32 R229, R229, 0x10, RZ ;  /* 0x00000010e5e57819 */ /* 0x000fe400000006ff */
[----:B0-----:R-:W-:-:S07]  /*0a10*/  SHF.L.U32 R225, R225, 0x10, RZ ;  /* 0x00000010e1e17819 */ /* 0x001fce00000006ff */
.L_x_1013:
[----:B--2---:R-:W0:Y:S08]  /*0a20*/  LDC.64 R2, c[0x0][0x288] ;  /* 0x0000a200ff027b82 */ /* 0x004e300000000a00 */
[----:B-1-34-:R-:W1:Y:S08]  /*0a30*/  LDC.64 R146, c[0x0][0x258] ;  /* 0x00009600ff927b82 */ /* 0x01ae700000000a00 */
[----:B------:R-:W2:Y:S01]  /*0a40*/  LDC.64 R150, c[0x0][0x280] ;  /* 0x0000a000ff967b82 */ /* 0x000ea20000000a00 */
[----:B0-----:R-:W-:-:S07]  /*0a50*/  IMAD.WIDE R2, R4, 0x4, R2 ;  /* 0x0000000404027825 */ /* 0x001fce00078e0202 */
[----:B------:R-:W0:Y:S01]  /*0a60*/  LDC.64 R144, c[0x0][0x250] ;  /* 0x00009400ff907b82 */ /* 0x000e220000000a00 */
[----:B------:R2:W3:Y:S01]  /*0a70*/  LDG.E R148, desc[UR4][R2.64] ;  /* 0x0000000402947981 */ /* 0x0004e2000c1e1900 */
[----:B-1----:R-:W-:-:S05]  /*0a80*/  IMAD.WIDE R146, R4, 0x4, R146 ;  /* 0x0000000404927825 */ /* 0x002fca00078e0292 */
[----:B-----5:R-:W5:Y:S01]  /*0a90*/  LDG.E R5, desc[UR4][R146.64] ;  /* 0x0000000492057981 */ /* 0x020f62000c1e1900 */
[C---:B--2---:R-:W-:Y:S01]  /*0aa0*/  IMAD.WIDE R2, R4.reuse, 0x4, R150 ;  /* 0x0000000404027825 */ /* 0x044fe200078e0296 */
[----:B------:R-:W1:Y:S01]  /*0ab0*/  S2R R149, SR_TID.X ;  /* 0x0000000000957919 */ /* 0x000e620000002100 */
[----:B------:R-:W2:Y:S03]  /*0ac0*/  LDC.64 R150, c[0x0][0x2c8] ;  /* 0x0000b200ff967b82 */ /* 0x000ea60000000a00 */
[----:B------:R4:W5:Y:S01]  /*0ad0*/  LDG.E R195, desc[UR4][R2.64] ;  /* 0x0000000402c37981 */ /* 0x000962000c1e1900 */
[----:B------:R-:W-:Y:S01]  /*0ae0*/  BSSY B1, `(.L_x_863) ;  /* 0x0000265000017945 */ /* 0x000fe20003800000 */
[----:B0-----:R-:W-:-:S05]  /*0af0*/  IMAD.WIDE R144, R4, 0x4, R144 ;  /* 0x0000000404907825 */ /* 0x001fca00078e0290 */
[----:B------:R2:W5:Y:S01]  /*0b00*/  LDG.E R203, desc[UR4][R144.64] ;  /* 0x0000000490cb7981 */ /* 0x000562000c1e1900 */
[----:B----4-:R-:W-:-:S05]  /*0b10*/  MOV R2, UR9 ;  /* 0x0000000900027c02 */ /* 0x010fca0008000f00 */
[----:B------:R-:W-:-:S05]  /*0b20*/  IMAD R3, R4, R2, RZ ;  /* 0x0000000204037224 */ /* 0x000fca00078e02ff */
[----:B------:R-:W-:-:S04]  /*0b30*/  SHF.R.S32.HI R6, RZ, 0x1f, R3 ;  /* 0x0000001fff067819 */ /* 0x000fc80000011403 */
[----:B------:R-:W-:Y:S02]  /*0b40*/  LEA.HI R6, R6, R3, RZ, 0x3 ;  /* 0x0000000306067211 */ /* 0x000fe400078f18ff */
[----:B-1----:R-:W-:-:S04]  /*0b50*/  LOP3.LUT R3, R149, 0x1f, RZ, 0xc0, !PT ;  /* 0x0000001f95037812 */ /* 0x002fc800078ec0ff */
[----:B------:R-:W-:-:S05]  /*0b60*/  LEA.HI.SX32 R6, R6, R3, 0x1d ;  /* 0x0000000306067211 */ /* 0x000fca00078feaff */
[----:B--2---:R-:W-:Y:S01]  /*0b70*/  IMAD.WIDE.U32 R144, R6, 0x10, R150 ;  /* 0x0000001006907825 */ /* 0x004fe200078e0096 */
[----:B---3--:R-:W-:-:S13]  /*0b80*/  ISETP.GT.AND P2, PT, R148, RZ, PT ;  /* 0x000000ff9400720c */ /* 0x008fda0003f44270 */
[----:B------:R-:W-:Y:S05]  /*0b90*/  @P2 BRA `(.L_x_864) ;  /* 0x0000000400182947 */ /* 0x000fea0003800000 */
[----:B-----5:R-:W-:Y:S01]  /*0ba0*/  ISETP.GE.AND P3, PT, R195, 0x1, PT ;  /* 0x00000001c300780c */ /* 0x020fe20003f66270 */
[----:B------:R-:W-:Y:S01]  /*0bb0*/  BSSY B2, `(.L_x_865) ;  /* 0x0000012000027945 */ /* 0x000fe20003800000 */
[----:B------:R-:W-:-:S11]  /*0bc0*/  ISETP.NE.AND P4, PT, R221, RZ, PT ;  /* 0x000000ffdd00720c */ /* 0x000fd60003f85270 */
[----:B------:R-:W-:-:S04]  /*0bd0*/  @P3 VIADD R146, R195, 0xffffffff ;  /* 0xffffffffc3923836 */ /* 0x000fc80000000000 */
[----:B------:R-:W-:-:S05]  /*0be0*/  @P3 IMAD R146, R146, R2, RZ ;  /* 0x0000000292923224 */ /* 0x000fca00078e02ff */
[----:B------:R-:W-:-:S04]  /*0bf0*/  @P3 SHF.R.S32.HI R147, RZ, 0x1f, R146 ;  /* 0x0000001fff933819 */ /* 0x000fc80000011492 */
[----:B------:R-:W-:Y:S01]  /*0c00*/  @P3 LEA.HI R147, R147, R146, RZ, 0x3 ;  /* 0x0000009293933211 */ /* 0x000fe200078f18ff */
[----:B------:R-:W-:-:S06]  /*0c10*/  HFMA2.MMA R146, -RZ, RZ, 0, 0 ;  /* 0x00000000ff927435 */ /* 0x000fcc00000001ff */
[----:B------:R-:W-:Y:S01]  /*0c20*/  @P3 LEA.HI.SX32 R146, R147, R3, 0x1d ;  /* 0x0000000393923211 */ /* 0x000fe200078feaff */
[----:B------:R-:W-:Y:S01]  /*0c30*/  IMAD.MOV.U32 R147, RZ, RZ, R6 ;  /* 0x000000ffff937224 */ /* 0x000fe200078e0006 */
[----:B------:R-:W-:Y:S06]  /*0c40*/  @!P4 BRA `(.L_x_866) ;  /* 0x000000000020c947 */ /* 0x000fec0003800000 */
[----:B------:R-:W0:Y:S01]  /*0c50*/  LDC.64 R172, c[0x0][0x240] ;  /* 0x00009000ffac7b82 */ /* 0x000e220000000a00 */
[----:B------:R-:W-:-:S04]  /*0c60*/  ISETP.NE.U32.AND P4, PT, RZ, UR6, PT ;  /* 0x00000006ff007c0c */ /* 0x000fc8000bf85070 */
[----:B------:R-:W-:-:S13]  /*0c70*/  ISETP.NE.AND.EX P4, PT, RZ, UR7, PT, P4 ;  /* 0x00000007ff007c0c */ /* 0x000fda000bf85340 */
[----:B------:R1:W5:Y:S01]  /*0c80*/  @P4 LDG.E.128 R116, desc[UR4][R144.64] ;  /* 0x0000000490744981 */ /* 0x000362000c1e1d00 */
[----:B0-----:R-:W-:-:S06]  /*0c90*/  IMAD.WIDE.U32 R172, R146, 0x8, R172 ;  /* 0x0000000892ac7825 */ /* 0x001fcc00078e00ac */
[----:B------:R-:W5:Y:S01]  /*0ca0*/  LDG.E.64 R172, desc[UR4][R172.64] ;  /* 0x00000004acac7981 */ /* 0x000f62000c1e1b00 */
[----:B------:R-:W-:Y:S01]  /*0cb0*/  IADD3 R146, R146, 0x20, RZ ;  /* 0x0000002092927810 */ /* 0x000fe20007ffe0ff */
[----:B-1----:R-:W-:-:S07]  /*0cc0*/  VIADD R147, R6, 0x20 ;  /* 0x0000002006937836 */ /* 0x002fce0000000000 */
.L_x_866:
[----:B------:R-:W-:Y:S05]  /*0cd0*/  BSYNC B2 ;  /* 0x0000000000027941 */ /* 0x000fea0003800000 */
.L_x_865:
[----:B------:R-:W-:Y:S01]  /*0ce0*/  ISETP.NE.AND P4, PT, R220, RZ, PT ;  /* 0x000000ffdc00720c */ /* 0x000fe20003f85270 */
[----:B------:R-:W-:-:S12]  /*0cf0*/  BSSY B2, `(.L_x_867) ;  /* 0x000000b000027945 */ /* 0x000fd80003800000 */
[----:B------:R-:W-:Y:S05]  /*0d00*/  @!P4 BRA `(.L_x_868) ;  /* 0x000000000024c947 */ /* 0x000fea0003800000 */
[----:B------:R-:W0:Y:S01]  /*0d10*/  LDC.64 R170, c[0x0][0x240] ;  /* 0x00009000ffaa7b82 */ /* 0x000e220000000a00 */
[----:B------:R-:W-:-:S04]  /*0d20*/  ISETP.NE.U32.AND P4, PT, RZ, UR6, PT ;  /* 0x00000006ff007c0c */ /* 0x000fc8000bf85070 */
[----:B------:R-:W-:-:S13]  /*0d30*/  ISETP.NE.AND.EX P4, PT, RZ, UR7, PT, P4 ;  /* 0x00000007ff007c0c */ /* 0x000fda000bf85340 */
[----:B------:R-:W-:-:S05]  /*0d40*/  @P4 IMAD.WIDE.U32 R144, R147, 0x10, R150 ;  /* 0x0000001093904825 */ /* 0x000fca00078e0096 */
[----:B------:R1:W5:Y:S01]  /*0d50*/  @P4 LDG.E.128 R120, desc[UR4][R144.64] ;  /* 0x0000000490784981 */ /* 0x000362000c1e1d00 */
[----:B0-----:R-:W-:-:S06]  /*0d60*/  IMAD.WIDE.U32 R170, R146, 0x8, R170 ;  /* 0x0000000892aa7825 */ /* 0x001fcc00078e00aa */
[----:B------:R-:W5:Y:S01]  /*0d70*/  LDG.E.64 R170, desc[UR4][R170.64] ;  /* 0x00000004aaaa7981 */ /* 0x000f62000c1e1b00 */
[----:B------:R-:W-:Y:S01]  /*0d80*/  IADD3 R146, R146, 0x20, RZ ;  /* 0x0000002092927810 */ /* 0x000fe20007ffe0ff */
[----:B-1----:R-:W-:-:S07]  /*0d90*/  VIADD R147, R147, 0x20 ;  /* 0x0000002093937836 */ /* 0x002fce0000000000 */
.L_x_868:
[----:B------:R-:W-:Y:S05]  /*0da0*/  BSYNC B2 ;  /* 0x0000000000027941 */ /* 0x000fea0003800000 */
.L_x_867:
[----:B------:R-:W-:Y:S04]  /*0db0*/  BSSY B2, `(.L_x_869) ;  /* 0x000000b000027945 */ /* 0x000fe80003800000 */
        /* <DEDUP_REMOVED lines=10> */
.L_x_870:
[----:B------:R-:W-:Y:S05]  /*0e60*/  BSYNC B2 ;  /* 0x0000000000027941 */ /* 0x000fea0003800000 */
.L_x_869:
        /* <DEDUP_REMOVED lines=11> */
.L_x_872:
[----:B------:R-:W-:Y:S05]  /*0f20*/  BSYNC B2 ;  /* 0x0000000000027941 */ /* 0x000fea0003800000 */
.L_x_871:
[----:B------:R-:W-:Y:S01]  /*0f30*/  ISETP.NE.AND P4, PT, R219, RZ, PT ;  /* 0x000000ffdb00720c */ /* 0x000fe20003f85270 */
[----:B------:R-:W-:Y:S01]  /*0f40*/  IMAD.MOV.U32 R206, RZ, RZ, RZ ;  /* 0x000000ffffce7224 */ /* 0x000fe200078e00ff */
[----:B------:R-:W-:-:S11]  /*0f50*/  MOV R205, RZ ;  /* 0x000000ff00cd7202 */ /* 0x000fd60000000f00 */
        /* <DEDUP_REMOVED lines=8> */
[----:B------:R-:W-:Y:S01]  /*0fe0*/  HFMA2.MMA R206, -RZ, RZ, 0, 0 ;  /* 0x00000000ffce7435 */ /* 0x000fe200000001ff */
[----:B-1----:R-:W-:Y:S10]  /*0ff0*/  BRA `(.L_x_873) ;  /* 0x00000020004c7947 */ /* 0x002ff40003800000 */
.L_x_864:
[----:B------:R-:W-:Y:S01]  /*1000*/  VIADD R204, R148, 0xffffffff ;  /* 0xffffffff94cc7836 */ /* 0x000fe20000000000 */
[----:B-----5:R-:W-:Y:S01]  /*1010*/  ISETP.GE.AND P3, PT, R195, 0x1, PT ;  /* 0x00000001c300780c */ /* 0x020fe20003f66270 */
[----:B------:R-:W-:Y:S01]  /*1020*/  BSSY B2, `(.L_x_874) ;  /* 0x0000079000027945 */ /* 0x000fe20003800000 */
[----:B------:R-:W-:Y:S01]  /*1030*/  ISETP.NE.AND P4, PT, R221, RZ, PT ;  /* 0x000000ffdd00720c */ /* 0x000fe20003f85270 */
[----:B------:R-:W-:Y:S01]  /*1040*/  IMAD R204, R204, R2, RZ ;  /* 0x00000002cccc7224 */ /* 0x000fe200078e02ff */
[----:B------:R-:W-:Y:S01]  /*1050*/  MOV R205, RZ ;  /* 0x000000ff00cd7202 */ /* 0x000fe20000000f00 */
[----:B------:R-:W-:Y:S01]  /*1060*/  IMAD.MOV.U32 R202, RZ, RZ, RZ ;  /* 0x000000ffffca7224 */ /* 0x000fe200078e00ff */
[----:B------:R-:W-:Y:S01]  /*1070*/  MOV R207, R6 ;  /* 0x0000000600cf7202 */ /* 0x000fe20000000f00 */
[----:B------:R-:W-:Y:S01]  /*1080*/  IMAD.MOV.U32 R206, RZ, RZ, RZ ;  /* 0x000000ffffce7224 */ /* 0x000fe200078e00ff */
[----:B------:R-:W-:-:S04]  /*1090*/  SHF.R.S32.HI R146, RZ, 0x1f, R204 ;  /* 0x0000001fff927819 */ /* 0x000fc800000114cc */
[----:B------:R-:W-:Y:S02]  /*10a0*/  LEA.HI R204, R146, R204, RZ, 0x3 ;  /* 0x000000cc92cc7211 */ /* 0x000fe400078f18ff */
[----:B------:R-:W-:Y:S02]  /*10b0*/  @P3 IADD3 R146, R195, -0x1, RZ ;  /* 0xffffffffc3923810 */ /* 0x000fe40007ffe0ff */
[----:B------:R-:W-:-:S03]  /*10c0*/  LEA.HI.SX32 R204, R204, R3, 0x1d ;  /* 0x00000003cccc7211 */ /* 0x000fc600078feaff */
[----:B------:R-:W-:-:S05]  /*10d0*/  @P3 IMAD R146, R146, R2, RZ ;  /* 0x0000000292923224 */ /* 0x000fca00078e02ff */
[----:B------:R-:W-:-:S04]  /*10e0*/  @P3 SHF.R.S32.HI R147, RZ, 0x1f, R146 ;  /* 0x0000001fff933819 */ /* 0x000fc80000011492 */
[----:B------:R-:W-:-:S04]  /*10f0*/  @P3 LEA.HI R147, R147, R146, RZ, 0x3 ;  /* 0x0000009293933211 */ /* 0x000fc800078f18ff */
[----:B------:R-:W-:Y:S01]  /*1100*/  @P3 LEA.HI.SX32 R202, R147, R3, 0x1d ;  /* 0x0000000393ca3211 */ /* 0x000fe200078feaff */
[----:B------:R-:W-:Y:S06]  /*1110*/  @!P4 BRA `(.L_x_875) ;  /* 0x0000000400a4c947 */ /* 0x000fec0003800000 */
[----:B------:R-:W0:Y:S01]  /*1120*/  LDC.64 R148, c[0x0][0x238] ;  /* 0x00008e00ff947b82 */ /* 0x000e220000000a00 */
[----:B------:R-:W-:Y:S01]  /*1130*/  ISETP.NE.AND P4, PT, R222, RZ, PT ;  /* 0x000000ffde00720c */ /* 0x000fe20003f85270 */
[----:B------:R-:W2:Y:S04]  /*1140*/  LDL R154, [R1+0x24] ;  /* 0x00002400019a7983 */ /* 0x000ea80000100800 */
[----:B------:R-:W3:Y:S02]  /*1150*/  LDL R215, [R1+0x1c] ;  /* 0x00001c0001d77983 */ /* 0x000ee40000100800 */
[----:B------:R-:W1:Y:S02]  /*1160*/  LDC.64 R172, c[0x0][0x240] ;  /* 0x00009000ffac7b82 */ /* 0x000e640000000a00 */
[----:B------:R-:W4:Y:S04]  /*1170*/  LDL R211, [R1+0x14] ;  /* 0x0000140001d37983 */ /* 0x000f280000100800 */
[----:B------:R-:W4:Y:S01]  /*1180*/  LDL R192, [R1+0xc] ;  /* 0x00000c0001c07983 */ /* 0x000f220000100800 */
[----:B------:R-:W-:-:S02]  /*1190*/  FSEL R191, R203, RZ, !P4 ;  /* 0x000000ffcbbf7208 */ /* 0x000fc40006000000 */
[----:B------:R-:W-:-:S04]  /*11a0*/  ISETP.NE.U32.AND P4, PT, RZ, UR6, PT ;  /* 0x00000006ff007c0c */ /* 0x000fc8000bf85070 */
[----:B------:R-:W-:Y:S01]  /*11b0*/  ISETP.NE.AND.EX P4, PT, RZ, UR7, PT, P4 ;  /* 0x00000007ff007c0c */ /* 0x000fe2000bf85340 */
[----:B0-----:R-:W-:-:S06]  /*11c0*/  IMAD.WIDE.U32 R148, R6, 0x10, R148 ;  /* 0x0000001006947825 */ /* 0x001fcc00078e0094 */
[----:B------:R-:W2:Y:S06]  /*11d0*/  LDG.E.128 R148, desc[UR4][R148.64] ;  /* 0x0000000494947981 */ /* 0x000eac000c1e1d00 */
[----:B------:R0:W5:Y:S02]  /*11e0*/  @P4 LDG.E.128 R116, desc[UR4][R144.64] ;  /* 0x0000000490744981 */ /* 0x000164000c1e1d00 */
[----:B0-----:R-:W0:Y:S02]  /*11f0*/  LDC.64 R144, c[0x0][0x2b8] ;  /* 0x0000ae00ff907b82 */ /* 0x001e240000000a00 */
[----:B0-----:R-:W-:-:S06]  /*1200*/  IMAD.WIDE.U32 R144, R204, 0x10, R144 ;  /* 0x00000010cc907825 */ /* 0x001fcc00078e0090 */
[----:B------:R-:W3:Y:S01]  /*1210*/  LDG.E.128 R144, desc[UR4][R144.64] ;  /* 0x0000000490907981 */ /* 0x000ee2000c1e1d00 */
[----:B-1----:R-:W-:-:S06]  /*1220*/  IMAD.WIDE.U32 R172, R202, 0x8, R172 ;  /* 0x00000008caac7825 */ /* 0x002fcc00078e00ac */
[----:B------:R-:W5:Y:S01]  /*1230*/  LDG.E.64 R172, desc[UR4][R172.64] ;  /* 0x00000004acac7981 */ /* 0x000f62000c1e1b00 */
[C---:B--2---:R-:W-:Y:S01]  /*1240*/  PRMT R218, R148.reuse, 0x7632, R218 ;  /* 0x0000763294da7816 */ /* 0x044fe200000000da */
[----:B------:R-:W-:Y:S01]  /*1250*/  IMAD.U32 R0, R148, 0x10000, RZ ;  /* 0x0001000094007824 */ /* 0x000fe200078e00ff */
[C---:B------:R-:W-:Y:S02]  /*1260*/  PRMT R148, R151.reuse, 0x7632, R148 ;  /* 0x0000763297947816 */ /* 0x040fe40000000094 */
[----:B------:R-:W-:Y:S02]  /*1270*/  SHF.L.U32 R193, R151, 0x10, RZ ;  /* 0x0000001097c17819 */ /* 0x000fe400000006ff */
[----:B------:R-:W2:Y:S01]  /*1280*/  LDL R151, [R1+0x20] ;  /* 0x0000200001977983 */ /* 0x000ea20000100800 */
[C---:B------:R-:W-:Y:S01]  /*1290*/  PRMT R210, R150.reuse, 0x7632, R210 ;  /* 0x0000763296d27816 */ /* 0x040fe200000000d2 */
[----:B------:R-:W-:Y:S02]  /*12a0*/  IMAD.U32 R212, R150, 0x10000, RZ ;  /* 0x0001000096d47824 */ /* 0x000fe400078e00ff */
[----:B------:R-:W2:Y:S01]  /*12b0*/  LDL R150, [R1+0x18] ;  /* 0x0000180001967983 */ /* 0x000ea20000100800 */
[----:B------:R-:W-:-:S02]  /*12c0*/  PRMT R214, R149, 0x7632, R214 ;  /* 0x0000763295d67816 */ /* 0x000fc400000000d6 */
[----:B------:R-:W-:Y:S02]  /*12d0*/  SHF.L.U32 R216, R149, 0x10, RZ ;  /* 0x0000001095d87819 */ /* 0x000fe400000006ff */
[----:B------:R-:W2:Y:S01]  /*12e0*/  LDL R149, [R1+0x10] ;  /* 0x0000100001957983 */ /* 0x000ea20000100800 */
[----:B------:R-:W-:Y:S01]  /*12f0*/  SHF.L.U32 R214, R214, 0x10, RZ ;  /* 0x00000010d6d67819 */ /* 0x000fe200000006ff */
[----:B------:R-:W-:Y:S01]  /*1300*/  IMAD.U32 R218, R218, 0x10000, RZ ;  /* 0x00010000dada7824 */ /* 0x000fe200078e00ff */
[----:B------:R-:W-:Y:S01]  /*1310*/  SHF.L.U32 R148, R148, 0x10, RZ ;  /* 0x0000001094947819 */ /* 0x000fe200000006ff */
[----:B------:R-:W-:Y:S02]  /*1320*/  IMAD.U32 R210, R210, 0x10000, RZ ;  /* 0x00010000d2d27824 */ /* 0x000fe400078e00ff */
        /* <DEDUP_REMOVED lines=9> */
[C---:B------:R-:W-:Y:S01]  /*13c0*/  FMUL.FTZ R0, R5.reuse, R0 ;  /* 0x0000000005007220 */ /* 0x040fe20000410000 */
[C---:B------:R-:W-:Y:S01]  /*13d0*/  FMUL.FTZ R216, R5.reuse, R216 ;  /* 0x000000d805d87220 */ /* 0x040fe20000410000 */
[----:B------:R-:W-:Y:S01]  /*13e0*/  FMUL.FTZ R218, R5, R218 ;  /* 0x000000da05da7220 */ /* 0x000fe20000410000 */
[C---:B---3--:R-:W-:Y:S01]  /*13f0*/  PRMT R217, R144.reuse, 0x7632, R217 ;  /* 0x0000763290d97816 */ /* 0x048fe200000000d9 */
[----:B------:R-:W-:Y:S01]  /*1400*/  IMAD.U32 R144, R144, 0x10000, RZ ;  /* 0x0001000090907824 */ /* 0x000fe200078e00ff */
[C---:B------:R-:W-:Y:S02]  /*1410*/  PRMT R213, R145.reuse, 0x7632, R213 ;  /* 0x0000763291d57816 */ /* 0x040fe400000000d5 */
[----:B------:R-:W-:Y:S01]  /*1420*/  SHF.L.U32 R145, R145, 0x10, RZ ;  /* 0x0000001091917819 */ /* 0x000fe200000006ff */
[----:B------:R-:W-:Y:S02]  /*1430*/  IMAD.U32 R217, R217, 0x10000, RZ ;  /* 0x00010000d9d97824 */ /* 0x000fe400078e00ff */
        /* <DEDUP_REMOVED lines=12> */
[C---:B------:R-:W-:Y:S01]  /*1500*/  PRMT R208, R146.reuse, 0x7632, R208 ;  /* 0x0000763292d07816 */ /* 0x040fe200000000d0 */
[----:B------:R-:W-:-:S02]  /*1510*/  IMAD.U32 R146, R146, 0x10000, RZ ;  /* 0x0001000092927824 */ /* 0x000fc400078e00ff */
        /* <DEDUP_REMOVED lines=8> */
[----:B------:R-:W-:Y:S01]  /*15a0*/  SHF.L.U32 R147, R147, 0x10, RZ ;  /* 0x0000001093937819 */ /* 0x000fe200000006ff */
        /* <DEDUP_REMOVED lines=11> */
[----:B------:R-:W-:Y:S01]  /*1660*/  VIADD R204, R204, 0x20 ;  /* 0x00000020cccc7836 */ /* 0x000fe20000000000 */
        /* <DEDUP_REMOVED lines=20> */
.L_x_875:
[----:B------:R-:W-:Y:S05]  /*17b0*/  BSYNC B2 ;  /* 0x0000000000027941 */ /* 0x000fea0003800000 */
.L_x_874:
[----:B------:R-:W-:Y:S01]  /*17c0*/  ISETP.NE.AND P4, PT, R220, RZ, PT ;  /* 0x000000ffdc00720c */ /* 0x000fe20003f85270 */
[----:B------:R-:W-:-:S12]  /*17d0*/  BSSY B2, `(.L_x_876) ;  /* 0x0000067000027945 */ /* 0x000fd80003800000 */
[----:B------:R-:W-:Y:S05]  /*17e0*/  @!P4 BRA `(.L_x_877) ;  /* 0x000000040094c947 */ /* 0x000fea0003800000 */
[----:B------:R-:W0:Y:S01]  /*17f0*/  LDC.64 R144, c[0x0][0x2c8] ;  /* 0x0000b200ff907b82 */ /* 0x000e220000000a00 */
[----:B------:R-:W-:Y:S01]  /*1800*/  ISETP.NE.U32.AND P4, PT, RZ, UR6, PT ;  /* 0x00000006ff007c0c */ /* 0x000fe2000bf85070 */
[----:B------:R-:W2:Y:S03]  /*1810*/  LDL R156, [R1+0x4] ;  /* 0x00000400019c7983 */ /* 0x000ea60000100800 */
[----:B------:R-:W-:-:S03]  /*1820*/  ISETP.NE.AND.EX P4, PT, RZ, UR7, PT, P4 ;  /* 0x00000007ff007c0c */ /* 0x000fc6000bf85340 */
[----:B------:R-:W1:Y:S08]  /*1830*/  LDC.64 R148, c[0x0][0x2b8] ;  /* 0x0000ae00ff947b82 */ /* 0x000e700000000a00 */
[----:B------:R-:W3:Y:S02]  /*1840*/  LDC.64 R170, c[0x0][0x240] ;  /* 0x00009000ffaa7b82 */ /* 0x000ee40000000a00 */
[----:B0-----:R-:W-:-:S05]  /*1850*/  @P4 IMAD.WIDE.U32 R144, R207, 0x10, R144 ;  /* 0x00000010cf904825 */ /* 0x001fca00078e0090 */
[----:B------:R0:W5:Y:S02]  /*1860*/  @P4 LDG.E.128 R120, desc[UR4][R144.64] ;  /* 0x0000000490784981 */ /* 0x000164000c1e1d00 */
[----:B0-----:R-:W0:Y:S02]  /*1870*/  LDC.64 R144, c[0x0][0x238] ;  /* 0x00008e00ff907b82 */ /* 0x001e240000000a00 */
[----:B0-----:R-:W-:-:S06]  /*1880*/  IMAD.WIDE.U32 R144, R207, 0x10, R144 ;  /* 0x00000010cf907825 */ /* 0x001fcc00078e0090 */
[----:B------:R-:W4:Y:S01]  /*1890*/  LDG.E.128 R144, desc[UR4][R144.64] ;  /* 0x0000000490907981 */ /* 0x000f22000c1e1d00 */
[----:B-1----:R-:W-:-:S06]  /*18a0*/  IMAD.WIDE.U32 R148, R204, 0x10, R148 ;  /* 0x00000010cc947825 */ /* 0x002fcc00078e0094 */
[----:B------:R-:W2:Y:S01]  /*18b0*/  LDG.E.128 R148, desc[UR4][R148.64] ;  /* 0x0000000494947981 */ /* 0x000ea2000c1e1d00 */
[----:B---3--:R-:W-:-:S06]  /*18c0*/  IMAD.WIDE.U32 R170, R202, 0x8, R170 ;  /* 0x00000008caaa7825 */ /* 0x008fcc00078e00aa */
[----:B------:R-:W5:Y:S01]  /*18d0*/  LDG.E.64 R170, desc[UR4][R170.64] ;  /* 0x00000004aaaa7981 */ /* 0x000f62000c1e1b00 */
[----:B------:R-:W-:Y:S02]  /*18e0*/  ISETP.NE.AND P4, PT, R222, RZ, PT ;  /* 0x000000ffde00720c */ /* 0x000fe40003f85270 */
[C---:B----4-:R-:W-:Y:S01]  /*18f0*/  PRMT R194, R145.reuse, 0x7632, R194 ;  /* 0x0000763291c27816 */ /* 0x050fe200000000c2 */
[----:B------:R-:W-:Y:S02]  /*1900*/  IMAD.U32 R197, R145, 0x10000, RZ ;  /* 0x0001000091c57824 */ /* 0x000fe400078e00ff */
[----:B------:R-:W3:Y:S01]  /*1910*/  LDL R145, [R1] ;  /* 0x0000000001917983 */ /* 0x000ee20000100800 */
[----:B------:R-:W-:Y:S02]  /*1920*/  PRMT R199, R144, 0x7632, R199 ;  /* 0x0000763290c77816 */ /* 0x000fe400000000c7 */
[----:B------:R-:W-:Y:S02]  /*1930*/  FSEL R161, R203, RZ, !P4 ;  /* 0x000000ffcba17208 */ /* 0x000fe40006000000 */
[----:B------:R-:W-:-:S02]  /*1940*/  SHF.L.U32 R199, R199, 0x10, RZ ;  /* 0x00000010c7c77819 */ /* 0x000fc400000006ff */
[----:B------:R-:W-:Y:S02]  /*1950*/  SHF.L.U32 R201, R144, 0x10, RZ ;  /* 0x0000001090c97819 */ /* 0x000fe400000006ff */
[C---:B--2---:R-:W-:Y:S01]  /*1960*/  PRMT R198, R148.reuse, 0x7632, R198 ;  /* 0x0000763294c67816 */ /* 0x044fe200000000c6 */
[C---:B------:R-:W-:Y:S01]  /*1970*/  FADD.FTZ R199, -R161.reuse, R199 ;  /* 0x000000c7a1c77221 */ /* 0x040fe20000010100 */
[----:B------:R-:W-:Y:S01]  /*1980*/  SHF.L.U32 R148, R148, 0x10, RZ ;  /* 0x0000001094947819 */ /* 0x000fe200000006ff */
[----:B------:R-:W-:Y:S01]  /*1990*/  FADD.FTZ R201, -R161, R201 ;  /* 0x000000c9a1c97221 */ /* 0x000fe20000010100 */
[----:B------:R-:W-:Y:S02]  /*19a0*/  IMAD.U32 R194, R194, 0x10000, RZ ;  /* 0x00010000c2c27824 */ /* 0x000fe400078e00ff */
[C---:B------:R-:W-:Y:S01]  /*19b0*/  FMUL.FTZ R199, R5.reuse, R199 ;  /* 0x000000c705c77220 */ /* 0x040fe20000410000 */
[----:B------:R-:W-:Y:S02]  /*19c0*/  IMAD.U32 R198, R198, 0x10000, RZ ;  /* 0x00010000c6c67824 */ /* 0x000fe400078e00ff */
[----:B------:R-:W-:Y:S01]  /*19d0*/  FMUL.FTZ R201, R5, R201 ;  /* 0x000000c905c97220 */ /* 0x000fe20000410000 */
[----:B------:R-:W-:Y:S01]  /*19e0*/  FMUL.FTZ R200, R156, R148 ;  /* 0x000000949cc87220 */ /* 0x000fe20000410000 */
[----:B------:R-:W-:Y:S01]  /*19f0*/  PRMT R159, R146, 0x7632, R159 ;  /* 0x00007632929f7816 */ /* 0x000fe2000000009f */
[----:B------:R-:W-:Y:S01]  /*1a00*/  FADD.FTZ R194, -R161, R194 ;  /* 0x000000c2a1c27221 */ /* 0x000fe20000010100 */
[----:B------:R-:W-:Y:S01]  /*1a10*/  PRMT R189, R149, 0x7632, R189 ;  /* 0x0000763295bd7816 */ /* 0x000fe200000000bd */
[----:B------:R-:W-:Y:S01]  /*1a20*/  FADD.FTZ R85, R85, R198 ;  /* 0x000000c655557221 */ /* 0x000fe20000010000 */
[----:B------:R-:W-:Y:S01]  /*1a30*/  FFMA.FTZ R45, R199, R198, R45 ;  /* 0x000000c6c72d7223 */ /* 0x000fe2000001002d */
[----:B------:R-:W-:Y:S01]  /*1a40*/  FADD.FTZ R197, -R161, R197 ;  /* 0x000000c5a1c57221 */ /* 0x000fe20000010100 */
[----:B------:R-:W-:-:S02]  /*1a50*/  IMAD.U32 R149, R149, 0x10000, RZ ;  /* 0x0001000095957824 */ /* 0x000fc400078e00ff */
[----:B------:R-:W-:Y:S01]  /*1a60*/  FADD.FTZ R205, R205, R200 ;  /* 0x000000c8cdcd7221 */ /* 0x000fe20000010000 */
[----:B------:R-:W-:Y:S01]  /*1a70*/  FFMA.FTZ R206, R201, R200, R206 ;  /* 0x000000c8c9ce7223 */ /* 0x000fe200000100ce */
[----:B------:R-:W-:Y:S01]  /*1a80*/  SHF.L.U32 R159, R159, 0x10, RZ ;  /* 0x000000109f9f7819 */ /* 0x000fe200000006ff */
[----:B------:R-:W-:Y:S01]  /*1a90*/  FMUL.FTZ R194, R5, R194 ;  /* 0x000000c205c27220 */ /* 0x000fe20000410000 */
[----:B------:R-:W-:Y:S01]  /*1aa0*/  SHF.L.U32 R189, R189, 0x10, RZ ;  /* 0x00000010bdbd7819 */ /* 0x000fe200000006ff */
[----:B------:R-:W-:Y:S01]  /*1ab0*/  FMUL.FTZ R197, R5, R197 ;  /* 0x000000c505c57220 */ /* 0x000fe20000410000 */
[----:B------:R-:W-:Y:S01]  /*1ac0*/  SHF.L.U32 R155, R146, 0x10, RZ ;  /* 0x00000010929b7819 */ /* 0x000fe200000006ff */
[----:B------:R-:W-:Y:S01]  /*1ad0*/  FMUL.FTZ R196, R252, R149 ;  /* 0x00000095fcc47220 */ /* 0x000fe20000410000 */
[----:B------:R-:W-:Y:S01]  /*1ae0*/  PRMT R144, R147, 0x7632, R144 ;  /* 0x0000763293907816 */ /* 0x000fe20000000090 */
[----:B------:R-:W-:Y:S01]  /*1af0*/  FADD.FTZ R159, -R161, R159 ;  /* 0x0000009fa19f7221 */ /* 0x000fe20000010100 */
[C---:B------:R-:W-:Y:S01]  /*1b00*/  PRMT R160, R150.reuse, 0x7632, R160 ;  /* 0x0000763296a07816 */ /* 0x040fe200000000a0 */
[----:B------:R-:W-:Y:S01]  /*1b10*/  FADD.FTZ R87, R87, R189 ;  /* 0x000000bd57577221 */ /* 0x000fe20000010000 */
[----:B------:R-:W-:Y:S01]  /*1b20*/  SHF.L.U32 R150, R150, 0x10, RZ ;  /* 0x0000001096967819 */ /* 0x000fe200000006ff */
[-C--:B------:R-:W-:Y:S01]  /*1b30*/  FFMA.FTZ R47, R194, R189.reuse, R47 ;  /* 0x000000bdc22f7223 */ /* 0x080fe2000001002f */
[----:B------:R-:W-:Y:S01]  /*1b40*/  FADD.FTZ R155, -R161, R155 ;  /* 0x0000009ba19b7221 */ /* 0x000fe20000010100 */
[----:B------:R-:W-:Y:S01]  /*1b50*/  FMUL.FTZ R189, R251, R189 ;  /* 0x000000bdfbbd7220 */ /* 0x000fe20000410000 */
[----:B------:R-:W-:-:S02]  /*1b60*/  IMAD.U32 R157, R147, 0x10000, RZ ;  /* 0x00010000939d7824 */ /* 0x000fc400078e00ff */
[C---:B------:R-:W-:Y:S01]  /*1b70*/  FMUL.FTZ R159, R5.reuse, R159 ;  /* 0x0000009f059f7220 */ /* 0x040fe20000410000 */
[----:B------:R-:W-:Y:S02]  /*1b80*/  IMAD.U32 R144, R144, 0x10000, RZ ;  /* 0x0001000090907824 */ /* 0x000fe400078e00ff */
[----:B------:R-:W-:Y:S01]  /*1b90*/  FMUL.FTZ R155, R5, R155 ;  /* 0x0000009b059b7220 */ /* 0x000fe20000410000 */
[----:B------:R-:W-:Y:S02]  /*1ba0*/  IMAD.U32 R160, R160, 0x10000, RZ ;  /* 0x00010000a0a07824 */ /* 0x000fe400078e00ff */
[----:B------:R-:W-:Y:S01]  /*1bb0*/  FMUL.FTZ R156, R250, R150 ;  /* 0x00000096fa9c7220 */ /* 0x000fe20000410000 */
[----:B------:R-:W-:Y:S01]  /*1bc0*/  FADD.FTZ R157, -R161, R157 ;  /* 0x0000009da19d7221 */ /* 0x000fe20000010100 */
[----:B------:R-:W-:Y:S01]  /*1bd0*/  PRMT R162, R151, 0x7632, R162 ;  /* 0x0000763297a27816 */ /* 0x000fe200000000a2 */
[----:B------:R-:W-:Y:S01]  /*1be0*/  FADD.FTZ R161, -R161, R144 ;  /* 0x00000090a1a17221 */ /* 0x000fe20000010100 */
[----:B------:R-:W-:Y:S01]  /*1bf0*/  FADD.FTZ R89, R89, R160 ;  /* 0x000000a059597221 */ /* 0x000fe20000010000 */
[----:B------:R-:W-:Y:S01]  /*1c00*/  FFMA.FTZ R49, R159, R160, R49 ;  /* 0x000000a09f317223 */ /* 0x000fe20000010031 */
[----:B------:R-:W-:-:S02]  /*1c10*/  IMAD.U32 R151, R151, 0x10000, RZ ;  /* 0x0001000097977824 */ /* 0x000fc400078e00ff */
[----:B------:R-:W-:Y:S01]  /*1c20*/  FMUL.FTZ R160, R249, R160 ;  /* 0x000000a0f9a07220 */ /* 0x000fe20000410000 */
[----:B------:R-:W-:Y:S01]  /*1c30*/  SHF.L.U32 R162, R162, 0x10, RZ ;  /* 0x00000010a2a27819 */ /* 0x000fe200000006ff */
[C---:B------:R-:W-:Y:S01]  /*1c40*/  FMUL.FTZ R161, R5.reuse, R161 ;  /* 0x000000a105a17220 */ /* 0x040fe20000410000 */
[----:B------:R-:W-:Y:S01]  /*1c50*/  FMUL.FTZ R157, R5, R157 ;  /* 0x0000009d059d7220 */ /* 0x000fe20000410000 */
[----:B------:R-:W-:Y:S02]  /*1c60*/  FMUL.FTZ R158, R248, R151 ;  /* 0x00000097f89e7220 */ /* 0x000fe40000410000 */
[----:B------:R-:W-:Y:S01]  /*1c70*/  FADD.FTZ R91, R91, R162 ;  /* 0x000000a25b5b7221 */ /* 0x000fe20000010000 */
[-C--:B------:R-:W-:Y:S01]  /*1c80*/  FFMA.FTZ R51, R161, R162.reuse, R51 ;  /* 0x000000a2a1337223 */ /* 0x080fe20000010033 */
[----:B------:R-:W-:Y:S01]  /*1c90*/  FMUL.FTZ R162, R247, R162 ;  /* 0x000000a2f7a27220 */ /* 0x000fe20000410000 */
[----:B------:R-:W-:Y:S01]  /*1ca0*/  IADD3 R204, R204, 0x20, RZ ;  /* 0x00000020cccc7810 */ /* 0x000fe20007ffe0ff */
        /* <DEDUP_REMOVED lines=10> */
[----:B---3--:R-:W-:-:S04]  /*1d50*/  FMUL.FTZ R198, R145, R198 ;  /* 0x000000c691c67220 */ /* 0x008fc80000410000 */
        /* <DEDUP_REMOVED lines=13> */
[----:B------:R-:W-:-:S07]  /*1e30*/  FFMA.FTZ R206, R161, R162, R206 ;  /* 0x000000a2a1ce7223 */ /* 0x000fce00000100ce */
.L_x_877:
[----:B------:R-:W-:Y:S05]  /*1e40*/  BSYNC B2 ;  /* 0x0000000000027941 */ /* 0x000fea0003800000 */
.L_x_876:
[----:B------:R-:W-:Y:S04]  /*1e50*/  BSSY B2, `(.L_x_878) ;  /* 0x0000065000027945 */ /* 0x000fe80003800000 */
[----:B------:R-:W-:Y:S05]  /*1e60*/  @!P0 BRA `(.L_x_879) ;  /* 0x00000004008c8947 */ /* 0x000fea0003800000 */
[----:B------:R-:W0:Y:S01]  /*1e70*/  LDC.64 R146, c[0x0][0x2c8] ;  /* 0x0000b200ff927b82 */ /* 0x000e220000000a00 */
[----:B------:R-:W-:-:S04]  /*1e80*/  ISETP.NE.U32.AND P4, PT, RZ, UR6, PT ;  /* 0x00000006ff007c0c */ /* 0x000fc8000bf85070 */
[----:B------:R-:W-:-:S03]  /*1e90*/  ISETP.NE.AND.EX P4, PT, RZ, UR7, PT, P4 ;  /* 0x00000007ff007c0c */ /* 0x000fc6000bf85340 */
[----:B------:R-:W1:Y:S08]  /*1ea0*/  LDC.64 R12, c[0x0][0x2b8] ;  /* 0x0000ae00ff0c7b82 */ /* 0x000e700000000a00 */
[----:B------:R-:W2:Y:S02]  /*1eb0*/  LDC.64 R168, c[0x0][0x240] ;  /* 0x00009000ffa87b82 */ /* 0x000ea40000000a00 */
[----:B0-----:R-:W-:-:S05]  /*1ec0*/  @P4 IMAD.WIDE.U32 R8, R207, 0x10, R146 ;  /* 0x00000010cf084825 */ /* 0x001fca00078e0092 */
[----:B------:R0:W5:Y:S01]  /*1ed0*/  @P4 LDG.E.128 R124, desc[UR4][R8.64] ;  /* 0x00000004087c4981 */ /* 0x000162000c1e1d00 */
[----:B------:R-:W-:Y:S01]  /*1ee0*/  ISETP.NE.AND P4, PT, R222, RZ, PT ;  /* 0x000000ffde00720c */ /* 0x000fe20003f85270 */
[----:B-1----:R-:W-:-:S03]  /*1ef0*/  IMAD.WIDE.U32 R12, R204, 0x10, R12 ;  /* 0x00000010cc0c7825 */ /* 0x002fc600078e000c */
[----:B------:R-:W-:-:S03]  /*1f00*/  FSEL R21, R203, RZ, !P4 ;  /* 0x000000ffcb157208 */ /* 0x000fc60006000000 */
[----:B------:R-:W3:Y:S01]  /*1f10*/  LDG.E.128 R12, desc[UR4][R12.64] ;  /* 0x000000040c0c7981 */ /* 0x000ee2000c1e1d00 */
[----:B0-----:R-:W0:Y:S02]  /*1f20*/  LDC.64 R8, c[0x0][0x238] ;  /* 0x00008e00ff087b82 */ /* 0x001e240000000a00 */
[----:B0-----:R-:W-:-:S06]  /*1f30*/  IMAD.WIDE.U32 R8, R207, 0x10, R8 ;  /* 0x00000010cf087825 */ /* 0x001fcc00078e0008 */
[----:B------:R-:W4:Y:S01]  /*1f40*/  LDG.E.128 R8, desc[UR4][R8.64] ;  /* 0x0000000408087981 */ /* 0x000f22000c1e1d00 */
[----:B--2---:R-:W-:-:S06]  /*1f50*/  IMAD.WIDE.U32 R168, R202, 0x8, R168 ;  /* 0x00000008caa87825 */ /* 0x004fcc00078e00a8 */
[----:B------:R-:W5:Y:S01]  /*1f60*/  LDG.E.64 R168, desc[UR4][R168.64] ;  /* 0x00000004a8a87981 */ /* 0x000f62000c1e1b00 */
[----:B------:R-:W-:Y:S01]  /*1f70*/  VIADD R204, R204, 0x20 ;  /* 0x00000020cccc7836 */ /* 0x000fe20000000000 */
[----:B------:R-:W-:Y:S01]  /*1f80*/  IADD3 R202, R202, 0x20, RZ ;  /* 0x00000020caca7810 */ /* 0x000fe20007ffe0ff */
[----:B------:R-:W-:Y:S01]  /*1f90*/  VIADD R207, R207, 0x20 ;  /* 0x00000020cfcf7836 */ /* 0x000fe20000000000 */
[----:B---3--:R-:W-:Y:S02]  /*1fa0*/  PRMT R144, R12, 0x7632, R144 ;  /* 0x000076320c907816 */ /* 0x008fe40000000090 */
[----:B------:R-:W-:Y:S02]  /*1fb0*/  PRMT R20, R14, 0x7632, R20 ;  /* 0x000076320e147816 */ /* 0x000fe40000000014 */
[----:B------:R-:W-:Y:S02]  /*1fc0*/  SHF.L.U32 R144, R144, 0x10, RZ ;  /* 0x0000001090907819 */ /* 0x000fe400000006ff */
[----:B------:R-:W-:-:S02]  /*1fd0*/  PRMT R18, R13, 0x7632, R18 ;  /* 0x000076320d127816 */ /* 0x000fc40000000012 */
[C---:B----4-:R-:W-:Y:S01]  /*1fe0*/  PRMT R16, R8.reuse, 0x7632, R16 ;  /* 0x0000763208107816 */ /* 0x050fe20000000010 */
[----:B------:R-:W-:Y:S01]  /*1ff0*/  IMAD.U32 R7, R8, 0x10000, RZ ;  /* 0x0001000008077824 */ /* 0x000fe200078e00ff */
[----:B------:R-:W-:Y:S02]  /*2000*/  PRMT R17, R9, 0x7632, R17 ;  /* 0x0000763209117816 */ /* 0x000fe40000000011 */
[C---:B------:R-:W-:Y:S02]  /*2010*/  PRMT R19, R10.reuse, 0x7632, R19 ;  /* 0x000076320a137816 */ /* 0x040fe40000000013 */
[----:B------:R-:W-:Y:S01]  /*2020*/  PRMT R8, R11, 0x7632, R8 ;  /* 0x000076320b087816 */ /* 0x000fe20000000008 */
[----:B------:R-:W-:Y:S01]  /*2030*/  IMAD.U32 R10, R10, 0x10000, RZ ;  /* 0x000100000a0a7824 */ /* 0x000fe200078e00ff */
[----:B------:R-:W-:Y:S01]  /*2040*/  SHF.L.U32 R9, R9, 0x10, RZ ;  /* 0x0000001009097819 */ /* 0x000fe200000006ff */
[----:B------:R-:W-:Y:S01]  /*2050*/  IMAD.U32 R16, R16, 0x10000, RZ ;  /* 0x0001000010107824 */ /* 0x000fe200078e00ff */
[----:B------:R-:W-:Y:S01]  /*2060*/  SHF.L.U32 R22, R11, 0x10, RZ ;  /* 0x000000100b167819 */ /* 0x000fe200000006ff */
[----:B------:R-:W-:Y:S01]  /*2070*/  IMAD.U32 R19, R19, 0x10000, RZ ;  /* 0x0001000013137824 */ /* 0x000fe200078e00ff */
        /* <DEDUP_REMOVED lines=10> */
[----:B------:R-:W-:Y:S02]  /*2120*/  IMAD.U32 R8, R12, 0x10000, RZ ;  /* 0x000100000c087824 */ /* 0x000fe400078e00ff */
[----:B------:R-:W-:Y:S01]  /*2130*/  FMUL.FTZ R7, R5, R7 ;  /* 0x0000000705077220 */ /* 0x000fe20000410000 */
[----:B------:R-:W-:Y:S01]  /*2140*/  IMAD.U32 R12, R14, 0x10000, RZ ;  /* 0x000100000e0c7824 */ /* 0x000fe200078e00ff */
[----:B------:R-:W-:Y:S01]  /*2150*/  PRMT R14, R15, 0x7632, R14 ;  /* 0x000076320f0e7816 */ /* 0x000fe2000000000e */
[----:B------:R-:W-:Y:S01]  /*2160*/  FADD.FTZ R92, R92, R8 ;  /* 0x000000085c5c7221 */ /* 0x000fe20000010000 */
[-C--:B------:R-:W-:Y:S01]  /*2170*/  FFMA.FTZ R52, R7, R8.reuse, R52 ;  /* 0x0000000807347223 */ /* 0x080fe20000010034 */
[----:B------:R-:W-:Y:S01]  /*2180*/  SHF.L.U32 R11, R13, 0x10, RZ ;  /* 0x000000100d0b7819 */ /* 0x000fe200000006ff */
[----:B------:R-:W-:Y:S01]  /*2190*/  FMUL.FTZ R8, R246, R8 ;  /* 0x00000008f6087220 */ /* 0x000fe20000410000 */
[----:B------:R-:W-:Y:S01]  /*21a0*/  FMUL.FTZ R13, R5, R22 ;  /* 0x00000016050d7220 */ /* 0x000fe20000410000 */
[----:B------:R-:W-:-:S02]  /*21b0*/  IMAD.U32 R22, R14, 0x10000, RZ ;  /* 0x000100000e167824 */ /* 0x000fc400078e00ff */
[C---:B------:R-:W-:Y:S01]  /*21c0*/  FMUL.FTZ R9, R5.reuse, R9 ;  /* 0x0000000905097220 */ /* 0x040fe20000410000 */
[----:B------:R-:W-:Y:S01]  /*21d0*/  FMUL.FTZ R14, R5, R16 ;  /* 0x00000010050e7220 */ /* 0x000fe20000410000 */
[----:B------:R-:W-:Y:S01]  /*21e0*/  FADD.FTZ R205, R205, R8 ;  /* 0x00000008cdcd7221 */ /* 0x000fe20000010000 */
[----:B------:R-:W-:Y:S01]  /*21f0*/  FMUL.FTZ R16, R245, R144 ;  /* 0x00000090f5107220 */ /* 0x000fe20000410000 */
[----:B------:R-:W-:Y:S01]  /*2200*/  FFMA.FTZ R206, R7, R8, R206 ;  /* 0x0000000807ce7223 */ /* 0x000fe200000100ce */
[----:B------:R-:W-:Y:S02]  /*2210*/  IMAD.U32 R18, R18, 0x10000, RZ ;  /* 0x0001000012127824 */ /* 0x000fe400078e00ff */
[----:B------:R-:W-:Y:S01]  /*2220*/  FADD.FTZ R94, R94, R11 ;  /* 0x0000000b5e5e7221 */ /* 0x000fe20000010000 */
[----:B------:R-:W-:Y:S01]  /*2230*/  FFMA.FTZ R54, R9, R11, R54 ;  /* 0x0000000b09367223 */ /* 0x000fe20000010036 */
        /* <DEDUP_REMOVED lines=38> */
.L_x_879:
[----:B------:R-:W-:Y:S05]  /*24a0*/  BSYNC B2 ;  /* 0x0000000000027941 */ /* 0x000fea0003800000 */
.L_x_878:
        /* <DEDUP_REMOVED lines=18> */
[----:B------:R-:W-:Y:S02]  /*25d0*/  IADD3 R204, R204, 0x20, RZ ;  /* 0x00000020cccc7810 */ /* 0x000fe40007ffe0ff */
[----:B------:R-:W-:Y:S02]  /*25e0*/  IADD3 R202, R202, 0x20, RZ ;  /* 0x00000020caca7810 */ /* 0x000fe40007ffe0ff */
[----:B------:R-:W-:Y:S02]  /*25f0*/  IADD3 R207, R207, 0x20, RZ ;  /* 0x00000020cfcf7810 */ /* 0x000fe40007ffe0ff */
[----:B---3--:R-:W-:Y:S02]  /*2600*/  PRMT R145, R28, 0x7632, R145 ;  /* 0x000076321c917816 */ /* 0x008fe40000000091 */
[----:B------:R-:W-:-:S03]  /*2610*/  PRMT R34, R29, 0x7632, R34 ;  /* 0x000076321d227816 */ /* 0x000fc60000000022 */
[----:B------:R-:W-:Y:S01]  /*2620*/  IMAD.U32 R145, R145, 0x10000, RZ ;  /* 0x0001000091917824 */ /* 0x000fe200078e00ff */
[----:B------:R-:W-:Y:S02]  /*2630*/  PRMT R152, R30, 0x7632, R152 ;  /* 0x000076321e987816 */ /* 0x000fe40000000098 */
[----:B------:R-:W-:Y:S02]  /*2640*/  SHF.L.U32 R34, R34, 0x10, RZ ;  /* 0x0000001022227819 */ /* 0x000fe400000006ff */
[C---:B----4-:R-:W-:Y:S02]  /*2650*/  PRMT R32, R24.reuse, 0x7632, R32 ;  /* 0x0000763218207816 */ /* 0x050fe40000000020 */
[----:B------:R-:W-:Y:S02]  /*2660*/  SHF.L.U32 R23, R24, 0x10, RZ ;  /* 0x0000001018177819 */ /* 0x000fe400000006ff */
[----:B------:R-:W-:Y:S02]  /*2670*/  PRMT R33, R25, 0x7632, R33 ;  /* 0x0000763219217816 */ /* 0x000fe40000000021 */
[----:B------:R-:W-:-:S02]  /*2680*/  PRMT R35, R26, 0x7632, R35 ;  /* 0x000076321a237816 */ /* 0x000fc40000000023 */
[----:B------:R-:W-:Y:S01]  /*2690*/  PRMT R24, R27, 0x7632, R24 ;  /* 0x000076321b187816 */ /* 0x000fe20000000018 */
[----:B------:R-:W-:Y:S01]  /*26a0*/  IMAD.U32 R25, R25, 0x10000, RZ ;  /* 0x0001000019197824 */ /* 0x000fe200078e00ff */
[----:B------:R-:W-:Y:S01]  /*26b0*/  SHF.L.U32 R26, R26, 0x10, RZ ;  /* 0x000000101a1a7819 */ /* 0x000fe200000006ff */
[----:B------:R-:W-:Y:S01]  /*26c0*/  IMAD.U32 R144, R27, 0x10000, RZ ;  /* 0x000100001b907824 */ /* 0x000fe200078e00ff */
        /* <DEDUP_REMOVED lines=13> */
[----:B------:R-:W-:Y:S01]  /*27a0*/  FMUL.FTZ R23, R5, R23 ;  /* 0x0000001705177220 */ /* 0x000fe20000410000 */
[----:B------:R-:W-:-:S03]  /*27b0*/  SHF.L.U32 R27, R29, 0x10, RZ ;  /* 0x000000101d1b7819 */ /* 0x000fc600000006ff */
[----:B------:R-:W-:Y:S01]  /*27c0*/  FADD.FTZ R100, R100, R24 ;  /* 0x0000001864647221 */ /* 0x000fe20000010000 */
[-C--:B------:R-:W-:Y:S01]  /*27d0*/  FFMA.FTZ R60, R23, R24.reuse, R60 ;  /* 0x00000018173c7223 */ /* 0x080fe2000001003c */
[----:B------:R-:W-:Y:S01]  /*27e0*/  FMUL.FTZ R24, R238, R24 ;  /* 0x00000018ee187220 */ /* 0x000fe20000410000 */
[----:B------:R-:W-:Y:S02]  /*27f0*/  IMAD.U32 R28, R30, 0x10000, RZ ;  /* 0x000100001e1c7824 */ /* 0x000fe400078e00ff */
[C---:B------:R-:W-:Y:S01]  /*2800*/  FMUL.FTZ R25, R5.reuse, R25 ;  /* 0x0000001905197220 */ /* 0x040fe20000410000 */
[----:B------:R-:W-:Y:S01]  /*2810*/  FMUL.FTZ R30, R5, R32 ;  /* 0x00000020051e7220 */ /* 0x000fe20000410000 */
[----:B------:R-:W-:Y:S01]  /*2820*/  FADD.FTZ R205, R205, R24 ;  /* 0x00000018cdcd7221 */ /* 0x000fe20000010000 */
[----:B------:R-:W-:Y:S01]  /*2830*/  FMUL.FTZ R32, R237, R145 ;  /* 0x00000091ed207220 */ /* 0x000fe20000410000 */
[----:B------:R-:W-:Y:S01]  /*2840*/  FFMA.FTZ R206, R23, R24, R206 ;  /* 0x0000001817ce7223 */ /* 0x000fe200000100ce */
        /* <DEDUP_REMOVED lines=43> */
.L_x_881:
[----:B------:R-:W-:Y:S05]  /*2b00*/  BSYNC B2 ;  /* 0x0000000000027941 */ /* 0x000fea0003800000 */
.L_x_880:
[----:B------:R-:W-:-:S13]  /*2b10*/  ISETP.NE.AND P4, PT, R219, RZ, PT ;  /* 0x000000ffdb00720c */ /* 0x000fda0003f85270 */
        /* <DEDUP_REMOVED lines=17> */
[C---:B---3--:R-:W-:Y:S01]  /*2c30*/  PRMT R184, R149.reuse, 0x7632, R184 ;  /* 0x0000763295b87816 */ /* 0x048fe200000000b8 */
[----:B------:R-:W-:-:S03]  /*2c40*/  IMAD.U32 R149, R149, 0x10000, RZ ;  /* 0x0001000095957824 */ /* 0x000fc600078e00ff */
[----:B------:R-:W-:Y:S01]  /*2c50*/  SHF.L.U32 R184, R184, 0x10, RZ ;  /* 0x00000010b8b87819 */ /* 0x000fe200000006ff */
[C---:B----4-:R-:W-:Y:S01]  /*2c60*/  IMAD.U32 R180, R144.reuse, 0x10000, RZ ;  /* 0x0001000090b47824 */ /* 0x050fe200078e00ff */
[----:B------:R-:W-:Y:S02]  /*2c70*/  PRMT R175, R144, 0x7632, R175 ;  /* 0x0000763290af7816 */ /* 0x000fe400000000af */
[----:B------:R-:W-:Y:S01]  /*2c80*/  SHF.L.U32 R182, R145, 0x10, RZ ;  /* 0x0000001091b67819 */ /* 0x000fe200000006ff */
[----:B------:R-:W-:Y:S01]  /*2c90*/  FADD.FTZ R209, -R187, R180 ;  /* 0x000000b4bbd17221 */ /* 0x000fe20000010100 */
[----:B------:R-:W-:Y:S02]  /*2ca0*/  PRMT R176, R145, 0x7632, R176 ;  /* 0x0000763291b07816 */ /* 0x000fe400000000b0 */
[----:B------:R-:W-:Y:S01]  /*2cb0*/  SHF.L.U32 R180, R175, 0x10, RZ ;  /* 0x00000010afb47819 */ /* 0x000fe200000006ff */
[----:B------:R-:W-:Y:S01]  /*2cc0*/  FADD.FTZ R175, -R187, R182 ;  /* 0x000000b6bbaf7221 */ /* 0x000fe20000010100 */
[----:B------:R-:W-:-:S02]  /*2cd0*/  SHF.L.U32 R182, R176, 0x10, RZ ;  /* 0x00000010b0b67819 */ /* 0x000fc400000006ff */
[----:B------:R-:W-:Y:S01]  /*2ce0*/  PRMT R174, R146, 0x7632, R174 ;  /* 0x0000763292ae7816 */ /* 0x000fe200000000ae */
[C---:B------:R-:W-:Y:S02]  /*2cf0*/  FADD.FTZ R180, -R187.reuse, R180 ;  /* 0x000000b4bbb47221 */ /* 0x040fe40000010100 */
[--C-:B------:R-:W-:Y:S01]  /*2d00*/  FADD.FTZ R183, -R187, R182.reuse ;  /* 0x000000b6bbb77221 */ /* 0x100fe20000010100 */
[----:B------:R-:W-:Y:S01]  /*2d10*/  PRMT R182, R148, 0x7632, R182 ;  /* 0x0000763294b67816 */ /* 0x000fe200000000b6 */
[----:B------:R-:W-:Y:S01]  /*2d20*/  IMAD.U32 R174, R174, 0x10000, RZ ;  /* 0x00010000aeae7824 */ /* 0x000fe200078e00ff */
[----:B------:R-:W-:Y:S01]  /*2d30*/  SHF.L.U32 R148, R148, 0x10, RZ ;  /* 0x0000001094947819 */ /* 0x000fe200000006ff */
[----:B------:R-:W-:Y:S01]  /*2d40*/  FMUL.FTZ R180, R5, R180 ;  /* 0x000000b405b47220 */ /* 0x000fe20000410000 */
[----:B------:R-:W-:Y:S01]  /*2d50*/  PRMT R144, R147, 0x7632, R144 ;  /* 0x0000763293907816 */ /* 0x000fe20000000090 */
[----:B------:R-:W-:Y:S01]  /*2d60*/  FADD.FTZ R185, -R187, R174 ;  /* 0x000000aebbb97221 */ /* 0x000fe20000010100 */
[----:B------:R-:W-:-:S02]  /*2d70*/  IMAD.U32 R182, R182, 0x10000, RZ ;  /* 0x00010000b6b67824 */ /* 0x000fc400078e00ff */
[----:B------:R-:W-:Y:S01]  /*2d80*/  FMUL.FTZ R209, R5, R209 ;  /* 0x000000d105d17220 */ /* 0x000fe20000410000 */
[----:B------:R-:W-:Y:S01]  /*2d90*/  FMUL.FTZ R174, R230, R148 ;  /* 0x00000094e6ae7220 */ /* 0x000fe20000410000 */
[----:B------:R-:W-:Y:S01]  /*2da0*/  SHF.L.U32 R146, R146, 0x10, RZ ;  /* 0x0000001092927819 */ /* 0x000fe200000006ff */
[----:B------:R-:W-:Y:S01]  /*2db0*/  IMAD.U32 R178, R147, 0x10000, RZ ;  /* 0x0001000093b27824 */ /* 0x000fe200078e00ff */
[----:B------:R-:W-:Y:S01]  /*2dc0*/  SHF.L.U32 R144, R144, 0x10, RZ ;  /* 0x0000001090907819 */ /* 0x000fe200000006ff */
[----:B------:R-:W-:Y:S01]  /*2dd0*/  FADD.FTZ R69, R69, R182 ;  /* 0x000000b645457221 */ /* 0x000fe20000010000 */
[-C--:B------:R-:W-:Y:S01]  /*2de0*/  FFMA.FTZ R109, R180, R182.reuse, R109 ;  /* 0x000000b6b46d7223 */ /* 0x080fe2000001006d */
[----:B------:R-:W-:Y:S01]  /*2df0*/  FADD.FTZ R205, R205, R174 ;  /* 0x000000aecdcd7221 */ /* 0x000fe20000010000 */
[----:B------:R-:W-:Y:S01]  /*2e00*/  FMUL.FTZ R182, R229, R182 ;  /* 0x000000b6e5b67220 */ /* 0x000fe20000410000 */
[----:B------:R-:W-:Y:S01]  /*2e10*/  FFMA.FTZ R145, R209, R174, R206 ;  /* 0x000000aed1917223 */ /* 0x000fe200000100ce */
[C---:B------:R-:W-:Y:S01]  /*2e20*/  FADD.FTZ R176, -R187.reuse, R146 ;  /* 0x00000092bbb07221 */ /* 0x040fe20000010100 */
[C---:B------:R-:W-:Y:S01]  /*2e30*/  FADD.FTZ R179, -R187.reuse, R178 ;  /* 0x000000b2bbb37221 */ /* 0x040fe20000010100 */
[----:B------:R-:W-:Y:S01]  /*2e40*/  FADD.FTZ R187, -R187, R144 ;  /* 0x00000090bbbb7221 */ /* 0x000fe20000010100 */
        /* <DEDUP_REMOVED lines=25> */
[----:B------:R-:W-:-:S02]  /*2fe0*/  IMAD.U32 R188, R188, 0x10000, RZ ;  /* 0x00010000bcbc7824 */ /* 0x000fc400078e00ff */
        /* <DEDUP_REMOVED lines=20> */
.L_x_873:
[----:B------:R-:W-:Y:S05]  /*3130*/  BSYNC B1 ;  /* 0x0000000000017941 */ /* 0x000fea0003800000 */
.L_x_863:
        /* <DEDUP_REMOVED lines=20> */
.L_x_1025:
[----:B------:R-:W-:Y:S01]  /*3280*/  @P3 IADD3 R195, R195, -0x1, RZ ;  /* 0xffffffffc3c33810 */ /* 0x000fe20007ffe0ff */
[----:B0-----:R-:W-:Y:S01]  /*3290*/  FADD.FTZ R150, R206, R144 ;  /* 0x00000090ce967221 */ /* 0x001fe20000010000 */
[----:B------:R-:W-:Y:S01]  /*32a0*/  ISETP.NE.AND P4, PT, R221, RZ, PT ;  /* 0x000000ffdd00720c */ /* 0x000fe20003f85270 */
[----:B------:R-:W-:Y:S01]  /*32b0*/  HFMA2.MMA R144, -RZ, RZ, 0, 0 ;  /* 0x00000000ff907435 */ /* 0x000fe200000001ff */
[----:B------:R-:W-:Y:S01]  /*32c0*/  FADD.FTZ R145, R205, R149 ;  /* 0x00000095cd917221 */ /* 0x000fe20000010000 */
[----:B------:R-:W-:Y:S01]  /*32d0*/  @P3 IMAD R146, R195, R2, RZ ;  /* 0x00000002c3923224 */ /* 0x000fe200078e02ff */
[----:B------:R-:W-:Y:S01]  /*32e0*/  BSSY B1, `(.L_x_883) ;  /* 0x00000d7000017945 */ /* 0x000fe20003800000 */
[----:B------:R-:W-:Y:S01]  /*32f0*/  FMUL.FTZ R150, R150, UR8 ;  /* 0x0000000896967c20 */ /* 0x000fe20008410000 */
[----:B------:R-:W-:Y:S02]  /*3300*/  FMUL.FTZ R145, R145, UR8 ;  /* 0x0000000891917c20 */ /* 0x000fe40008410000 */
[----:B------:R-:W-:-:S04]  /*3310*/  @P3 SHF.R.S32.HI R147, RZ, 0x1f, R146 ;  /* 0x0000001fff933819 */ /* 0x000fc80000011492 */
[----:B------:R-:W-:-:S04]  /*3320*/  @P3 LEA.HI R146, R147, R146, RZ, 0x3 ;  /* 0x0000009293923211 */ /* 0x000fc800078f18ff */
[----:B------:R-:W-:Y:S01]  /*3330*/  @P3 LEA.HI.SX32 R144, R146, R3, 0x1d ;  /* 0x0000000392903211 */ /* 0x000fe200078feaff */
[----:B------:R-:W-:Y:S06]  /*3340*/  @!P4 BRA `(.L_x_884) ;  /* 0x0000000c0040c947 */ /* 0x000fec0003800000 */
[----:B------:R-:W-:Y:S04]  /*3350*/  BSSY B2, `(.L_x_885) ;  /* 0x0000013000027945 */ /* 0x000fe80003800000 */
[----:B------:R-:W-:Y:S05]  /*3360*/  @P2 BRA `(.L_x_886) ;  /* 0x00000000001c2947 */ /* 0x000fea0003800000 */
[----:B------:R-:W-:Y:S01]  /*3370*/  UISETP.NE.U32.AND UP0, UPT, UR6, URZ, UPT ;  /* 0x0000003f0600728c */ /* 0x000fe2000bf05070 */
[----:B------:R-:W-:-:S03]  /*3380*/  IMAD.MOV.U32 R148, RZ, RZ, RZ ;  /* 0x000000ffff947224 */ /* 0x000fc600078e00ff */
[----:B------:R-:W-:-:S06]  /*3390*/  UISETP.NE.AND.EX UP0, UPT, UR7, URZ, UPT, UP0 ;  /* 0x0000003f0700728c */ /* 0x000fcc000bf05300 */
[----:B------:R-:W-:-:S13]  /*33a0*/  PLOP3.LUT P4, PT, PT, PT, UP0, 0x80, 0x0 ;  /* 0x000000000000781c */ /* 0x000fda0003f8f008 */
[----:B------:R-:W-:Y:S05]  /*33b0*/  @!P4 BRA `(.L_x_887) ;  /* 0x000000000030c947 */ /* 0x000fea0003800000 */
[----:B-----5:R-:W-:Y:S01]  /*33c0*/  SHF.L.U32 R148, R116, 0x10, RZ ;  /* 0x0000001074947819 */ /* 0x020fe200000006ff */
[----:B------:R-:W-:Y:S06]  /*33d0*/  BRA `(.L_x_887) ;  /* 0x0000000000287947 */ /* 0x000fec0003800000 */
.L_x_886:
[----:B------:R-:W-:Y:S01]  /*33e0*/  UISETP.NE.U32.AND UP0, UPT, UR6, URZ, UPT ;  /* 0x0000003f0600728c */ /* 0x000fe2000bf05070 */
[----:B------:R-:W-:-:S03]  /*33f0*/  ISETP.NE.AND P4, PT, R222, RZ, PT ;  /* 0x000000ffde00720c */ /* 0x000fc60003f85270 */
[----:B------:R-:W-:Y:S01]  /*3400*/  UISETP.NE.AND.EX UP0, UPT, UR7, URZ, UPT, UP0 ;  /* 0x0000003f0700728c */ /* 0x000fe2000bf05300 */
[----:B------:R-:W-:-:S05]  /*3410*/  FSEL R147, R145, RZ, !P4 ;  /* 0x000000ff91937208 */ /* 0x000fca0006000000 */
[----:B------:R-:W-:Y:S01]  /*3420*/  PLOP3.LUT P4, PT, PT, PT, UP0, 0x80, 0x0 ;  /* 0x000000000000781c */ /* 0x000fe20003f8f008 */
[----:B------:R-:W-:-:S04]  /*3430*/  FFMA.FTZ R147, R0, R150, R147 ;  /* 0x0000009600937223 */ /* 0x000fc80000010093 */
[----:B------:R-:W-:-:S04]  /*3440*/  FADD.FTZ R148, R154, -R147 ;  /* 0x800000939a947221 */ /* 0x000fc80000010000 */
[----:B------:R-:W-:-:S04]  /*3450*/  FMUL.FTZ R148, R5, R148 ;  /* 0x0000009405947220 */ /* 0x000fc80000410000 */
[----:B-----5:R-:W-:-:S05]  /*3460*/  @P4 SHF.L.U32 R146, R116, 0x10, RZ ;  /* 0x0000001074924819 */ /* 0x020fca00000006ff */
[----:B------:R-:W-:-:S07]  /*3470*/  @P4 FADD.FTZ R148, R148, R146 ;  /* 0x0000009294944221 */ /* 0x000fce0000010000 */
.L_x_887:
[----:B------:R-:W-:Y:S05]  /*3480*/  BSYNC B2 ;  /* 0x0000000000027941 */ /* 0x000fea0003800000 */
.L_x_885:
[----:B------:R-:W-:Y:S01]  /*3490*/  ISETP.NE.U32.AND P5, PT, RZ, UR10, PT ;  /* 0x0000000aff007c0c */ /* 0x000fe2000bfa5070 */
[----:B------:R-:W-:Y:S01]  /*34a0*/  BSSY B2, `(.L_x_888) ;  /* 0x0000019000027945 */ /* 0x000fe20003800000 */
[----:B-----5:R-:W-:Y:S02]  /*34b0*/  @P3 LOP3.LUT P6, RZ, R172, 0xff, RZ, 0xc0, !PT ;  /* 0x000000ffacff3812 */ /* 0x020fe400078cc0ff */
[----:B------:R-:W-:-:S13]  /*34c0*/  ISETP.NE.AND.EX P5, PT, RZ, UR11, PT, P5 ;  /* 0x0000000bff007c0c */ /* 0x000fda000bfa5350 */
[----:B------:R-:W-:-:S04]  /*34d0*/  @P5 F2FP.BF16.F32.PACK_AB R146, RZ, R148 ;  /* 0x00000094ff92523e */ /* 0x000fc800000010ff */
[----:B------:R-:W-:Y:S02]  /*34e0*/  @P5 PRMT R136, R146, 0x7610, R136 ;  /* 0x0000761092885816 */ /* 0x000fe40000000088 */
[----:B------:R-:W0:Y:S02]  /*34f0*/  @P3 LDC.64 R146, c[0x0][0x298] ;  /* 0x0000a600ff923b82 */ /* 0x000e240000000a00 */
[----:B0-----:R-:W-:-:S04]  /*3500*/  @P3 FMUL.FTZ R147, R148, R147 ;  /* 0x0000009394933220 */ /* 0x001fc80000410000 */
[----:B------:R-:W-:-:S05]  /*3510*/  @P3 FMUL.FTZ R146, R147, R146 ;  /* 0x0000009293923220 */ /* 0x000fca0000410000 */
[----:B------:R-:W-:-:S04]  /*3520*/  @P3 FSEL R146, R146, RZ, P6 ;  /* 0x000000ff92923208 */ /* 0x000fc80003000000 */
        /* <DEDUP_REMOVED lines=8> */
.L_x_889:
[----:B------:R-:W-:Y:S02]  /*35b0*/  ISETP.NE.AND P6, PT, R222, RZ, PT ;  /* 0x000000ffde00720c */ /* 0x000fe40003fc5270 */
[----:B------:R-:W-:Y:S02]  /*35c0*/  @P4 PRMT R146, R116, 0x7632, R146 ;  /* 0x0000763274924816 */ /* 0x000fe40000000092 */
[----:B------:R-:W-:Y:S02]  /*35d0*/  FSEL R147, R145, RZ, !P6 ;  /* 0x000000ff91937208 */ /* 0x000fe40007000000 */
[----:B------:R-:W-:-:S03]  /*35e0*/  @P4 SHF.L.U32 R146, R146, 0x10, RZ ;  /* 0x0000001092924819 */ /* 0x000fc600000006ff */
[----:B------:R-:W-:-:S04]  /*35f0*/  FFMA.FTZ R148, R218, R150, R147 ;  /* 0x00000096da947223 */ /* 0x000fc80000010093 */
[----:B------:R-:W-:-:S04]  /*3600*/  FADD.FTZ R148, R217, -R148 ;  /* 0x80000094d9947221 */ /* 0x000fc80000010000 */
[----:B------:R-:W-:-:S04]  /*3610*/  FMUL.FTZ R148, R5, R148 ;  /* 0x0000009405947220 */ /* 0x000fc80000410000 */
[----:B------:R-:W-:-:S07]  /*3620*/  @P4 FADD.FTZ R148, R148, R146 ;  /* 0x0000009294944221 */ /* 0x000fce0000010000 */
.L_x_890:
[----:B------:R-:W-:Y:S05]  /*3630*/  BSYNC B2 ;  /* 0x0000000000027941 */ /* 0x000fea0003800000 */
.L_x_888:
[----:B------:R-:W-:Y:S01]  /*3640*/  @P5 F2FP.BF16.F32.PACK_AB R146, RZ, R148 ;  /* 0x00000094ff92523e */ /* 0x000fe200000010ff */
[----:B------:R-:W-:Y:S01]  /*3650*/  BSSY B2, `(.L_x_891) ;  /* 0x0000015000027945 */ /* 0x000fe20003800000 */
[----:B------:R-:W-:Y:S02]  /*3660*/  @P3 LOP3.LUT P6, RZ, R172, 0xff00, RZ, 0xc0, !PT ;  /* 0x0000ff00acff3812 */ /* 0x000fe400078cc0ff */
        /* <DEDUP_REMOVED lines=10> */
[----:B------:R-:W-:Y:S01]  /*3710*/  SHF.L.U32 R148, R117, 0x10, RZ ;  /* 0x0000001075947819 */ /* 0x000fe200000006ff */
[----:B------:R-:W-:Y:S06]  /*3720*/  BRA `(.L_x_893) ;  /* 0x00000000001c7947 */ /* 0x000fec0003800000 */
.L_x_892:
[----:B------:R-:W-:-:S04]  /*3730*/  ISETP.NE.AND P6, PT, R222, RZ, PT ;  /* 0x000000ffde00720c */ /* 0x000fc80003fc5270 */
[----:B------:R-:W-:-:S05]  /*3740*/  FSEL R147, R145, RZ, !P6 ;  /* 0x000000ff91937208 */ /* 0x000fca0007000000 */
[----:B------:R-:W-:-:S04]  /*3750*/  FFMA.FTZ R146, R216, R150, R147 ;  /* 0x00000096d8927223 */ /* 0x000fc80000010093 */
[----:B------:R-:W-:-:S04]  /*3760*/  FADD.FTZ R146, R215, -R146 ;  /* 0x80000092d7927221 */ /* 0x000fc80000010000 */
[----:B------:R-:W-:Y:S01]  /*3770*/  FMUL.FTZ R148, R5, R146 ;  /* 0x0000009205947220 */ /* 0x000fe20000410000 */
[----:B------:R-:W-:-:S05]  /*3780*/  @P4 SHF.L.U32 R146, R117, 0x10, RZ ;  /* 0x0000001075924819 */ /* 0x000fca00000006ff */
[----:B------:R-:W-:-:S07]  /*3790*/  @P4 FADD.FTZ R148, R148, R146 ;  /* 0x0000009294944221 */ /* 0x000fce0000010000 */
.L_x_893:
[----:B------:R-:W-:Y:S05]  /*37a0*/  BSYNC B2 ;  /* 0x0000000000027941 */ /* 0x000fea0003800000 */
.L_x_891:
        /* <DEDUP_REMOVED lines=16> */
.L_x_895:
        /* <DEDUP_REMOVED lines=8> */
.L_x_896:
[----:B------:R-:W-:Y:S05]  /*3930*/  BSYNC B2 ;  /* 0x0000000000027941 */ /* 0x000fea0003800000 */
.L_x_894:
        /* <DEDUP_REMOVED lines=15> */
.L_x_898:
[----:B------:R-:W-:-:S04]  /*3a30*/  ISETP.NE.AND P6, PT, R222, RZ, PT ;  /* 0x000000ffde00720c */ /* 0x000fc80003fc5270 */
[----:B------:R-:W-:-:S05]  /*3a40*/  FSEL R147, R145, RZ, !P6 ;  /* 0x000000ff91937208 */ /* 0x000fca0007000000 */
[----:B------:R-:W-:-:S04]  /*3a50*/  FFMA.FTZ R146, R212, R150, R147 ;  /* 0x00000096d4927223 */ /* 0x000fc80000010093 */
[----:B------:R-:W-:-:S04]  /*3a60*/  FADD.FTZ R146, R211, -R146 ;  /* 0x80000092d3927221 */ /* 0x000fc80000010000 */
[----:B------:R-:W-:Y:S01]  /*3a70*/  FMUL.FTZ R148, R5, R146 ;  /* 0x0000009205947220 */ /* 0x000fe20000410000 */
[----:B------:R-:W-:-:S05]  /*3a80*/  @P4 SHF.L.U32 R146, R118, 0x10, RZ ;  /* 0x0000001076924819 */ /* 0x000fca00000006ff */
[----:B------:R-:W-:-:S07]  /*3a90*/  @P4 FADD.FTZ R148, R148, R146 ;  /* 0x0000009294944221 */ /* 0x000fce0000010000 */
.L_x_899:
[----:B------:R-:W-:Y:S05]  /*3aa0*/  BSYNC B2 ;  /* 0x0000000000027941 */ /* 0x000fea0003800000 */
.L_x_897:
        /* <DEDUP_REMOVED lines=16> */
.L_x_901:
        /* <DEDUP_REMOVED lines=8> */
.L_x_902:
[----:B------:R-:W-:Y:S05]  /*3c30*/  BSYNC B2 ;  /* 0x0000000000027941 */ /* 0x000fea0003800000 */
.L_x_900:
        /* <DEDUP_REMOVED lines=15> */
.L_x_904:
[----:B------:R-:W-:-:S04]  /*3d30*/  ISETP.NE.AND P6, PT, R222, RZ, PT ;  /* 0x000000ffde00720c */ /* 0x000fc80003fc5270 */
[----:B------:R-:W-:-:S05]  /*3d40*/  FSEL R146, R145, RZ, !P6 ;  /* 0x000000ff91927208 */ /* 0x000fca0007000000 */
[----:B------:R-:W-:Y:S01]  /*3d50*/  FFMA.FTZ R147, R193, R150, R146 ;  /* 0x00000096c1937223 */ /* 0x000fe20000010092 */
[----:B------:R-:W-:-:S03]  /*3d60*/  @P4 SHF.L.U32 R146, R119, 0x10, RZ ;  /* 0x0000001077924819 */ /* 0x000fc600000006ff */
[----:B------:R-:W-:-:S04]  /*3d70*/  FADD.FTZ R148, R192, -R147 ;  /* 0x80000093c0947221 */ /* 0x000fc80000010000 */
[----:B------:R-:W-:-:S04]  /*3d80*/  FMUL.FTZ R148, R5, R148 ;  /* 0x0000009405947220 */ /* 0x000fc80000410000 */
[----:B------:R-:W-:-:S07]  /*3d90*/  @P4 FADD.FTZ R148, R148, R146 ;  /* 0x0000009294944221 */ /* 0x000fce0000010000 */
.L_x_905:
[----:B------:R-:W-:Y:S05]  /*3da0*/  BSYNC B2 ;  /* 0x0000000000027941 */ /* 0x000fea0003800000 */
.L_x_903:
        /* <DEDUP_REMOVED lines=16> */
.L_x_907:
[----:B------:R-:W-:-:S04]  /*3eb0*/  ISETP.NE.AND P6, PT, R222, RZ, PT ;  /* 0x000000ffde00720c */ /* 0x000fc80003fc5270 */
[----:B------:R-:W-:-:S05]  /*3ec0*/  FSEL R146, R145, RZ, !P6 ;  /* 0x000000ff91927208 */ /* 0x000fca0007000000 */
[--C-:B------:R-:W-:Y:S01]  /*3ed0*/  FFMA.FTZ R147, R191, R150, R146.reuse ;  /* 0x00000096bf937223 */ /* 0x100fe20000010092 */
[----:B------:R-:W-:-:S03]  /*3ee0*/  @P4 PRMT R146, R119, 0x7632, R146 ;  /* 0x0000763277924816 */ /* 0x000fc60000000092 */
[----:B------:R-:W-:Y:S01]  /*3ef0*/  FADD.FTZ R148, R190, -R147 ;  /* 0x80000093be947221 */ /* 0x000fe20000010000 */
[----:B------:R-:W-:-:S03]  /*3f00*/  @P4 SHF.L.U32 R146, R146, 0x10, RZ ;  /* 0x0000001092924819 */ /* 0x000fc600000006ff */
[----:B------:R-:W-:-:S04]  /*3f10*/  FMUL.FTZ R148, R5, R148 ;  /* 0x0000009405947220 */ /* 0x000fc80000410000 */
[----:B------:R-:W-:-:S07]  /*3f20*/  @P4 FADD.FTZ R148, R148, R146 ;  /* 0x0000009294944221 */ /* 0x000fce0000010000 */
.L_x_908:
[----:B------:R-:W-:Y:S05]  /*3f30*/  BSYNC B2 ;  /* 0x0000000000027941 */ /* 0x000fea0003800000 */
.L_x_906:
[----:B------:R-:W-:Y:S02]  /*3f40*/  @P5 F2FP.BF16.F32.PACK_AB R146, RZ, R148 ;  /* 0x00000094ff92523e */ /* 0x000fe400000010ff */
[----:B------:R-:W-:Y:S02]  /*3f50*/  @P3 LOP3.LUT P4, RZ, R173, 0xff000000, RZ, 0xc0, !PT ;  /* 0xff000000adff3812 */ /* 0x000fe4000788c0ff */
[----:B------:R-:W-:Y:S02]  /*3f60*/  @P5 PRMT R139, R139, 0x5410, R146 ;  /* 0x000054108b8b5816 */ /* 0x000fe40000000092 */
[----:B------:R-:W0:Y:S02]  /*3f70*/  @P3 LDC.64 R146, c[0x0][0x298] ;  /* 0x0000a600ff923b82 */ /* 0x000e240000000a00 */
[----:B0-----:R-:W-:-:S06]  /*3f80*/  @P3 FMUL.FTZ R147, R148, R147 ;  /* 0x0000009394933220 */ /* 0x001fcc0000410000 */
[----:B------:R-:W0:Y:S01]  /*3f90*/  @P5 LDC.64 R148, c[0x0][0x308] ;  /* 0x0000c200ff945b82 */ /* 0x000e220000000a00 */
[----:B------:R-:W-:-:S05]  /*3fa0*/  @P3 FMUL.FTZ R146, R147, R146 ;  /* 0x0000009293923220 */ /* 0x000fca0000410000 */
[----:B------:R-:W-:-:S04]  /*3fb0*/  @P3 FSEL R146, R146, RZ, P4 ;  /* 0x000000ff92923208 */ /* 0x000fc80002000000 */
[----:B------:R-:W-:-:S04]  /*3fc0*/  @P3 F2FP.BF16.F32.PACK_AB R146, RZ, R146 ;  /* 0x00000092ff92323e */ /* 0x000fc800000010ff */
[----:B------:R-:W-:Y:S02]  /*3fd0*/  @P3 PRMT R143, R143, 0x5410, R146 ;  /* 0x000054108f8f3816 */ /* 0x000fe40000000092 */
[----:B------:R-:W2:Y:S01]  /*3fe0*/  @P3 LDC.64 R146, c[0x0][0x2f8] ;  /* 0x0000be00ff923b82 */ /* 0x000ea20000000a00 */
[----:B0-----:R-:W-:-:S04]  /*3ff0*/  @P5 IMAD.WIDE.U32 R148, R6, 0x10, R148 ;  /* 0x0000001006945825 */ /* 0x001fc800078e0094 */
[----:B------:R-:W-:Y:S01]  /*4000*/  VIADD R6, R6, 0x20 ;  /* 0x0000002006067836 */ /* 0x000fe20000000000 */
[----:B------:R0:W-:Y:S01]  /*4010*/  @P5 STG.E.128 desc[UR4][R148.64], R136 ;  /* 0x0000008894005986 */ /* 0x0001e2000c101d04 */
[C---:B--2---:R-:W-:Y:S01]  /*4020*/  @P3 IMAD.WIDE.U32 R146, R144.reuse, 0x10, R146 ;  /* 0x0000001090923825 */ /* 0x044fe200078e0092 */
[----:B------:R-:W-:-:S04]  /*4030*/  IADD3 R144, R144, 0x20, RZ ;  /* 0x0000002090907810 */ /* 0x000fc80007ffe0ff */
[----:B------:R0:W-:Y:S03]  /*4040*/  @P3 STG.E.128 desc[UR4][R146.64], R140 ;  /* 0x0000008c92003986 */ /* 0x0001e6000c101d04 */
.L_x_884:
[----:B------:R-:W-:Y:S05]  /*4050*/  BSYNC B1 ;  /* 0x0000000000017941 */ /* 0x000fea0003800000 */
.L_x_883:
[----:B------:R-:W-:Y:S01]  /*4060*/  ISETP.NE.AND P4, PT, R220, RZ, PT ;  /* 0x000000ffdc00720c */ /* 0x000fe20003f85270 */
[----:B------:R-:W-:-:S12]  /*4070*/  BSSY B1, `(.L_x_909) ;  /* 0x00000d2000017945 */ /* 0x000fd80003800000 */
[----:B------:R-:W-:Y:S05]  /*4080*/  @!P4 BRA `(.L_x_910) ;  /* 0x0000000c0040c947 */ /* 0x000fea0003800000 */
[----:B------:R-:W-:Y:S04]  /*4090*/  BSSY B2, `(.L_x_911) ;  /* 0x0000013000027945 */ /* 0x000fe80003800000 */
[----:B------:R-:W-:Y:S05]  /*40a0*/  @P2 BRA `(.L_x_912) ;  /* 0x00000000001c2947 */ /* 0x000fea0003800000 */
[----:B------:R-:W-:Y:S01]  /*40b0*/  UISETP.NE.U32.AND UP0, UPT, UR6, URZ, UPT ;  /* 0x0000003f0600728c */ /* 0x000fe2000bf05070 */
[----:B0-----:R-:W-:-:S03]  /*40c0*/  MOV R148, RZ ;  /* 0x000000ff00947202 */ /* 0x001fc60000000f00 */
[----:B------:R-:W-:-:S06]  /*40d0*/  UISETP.NE.AND.EX UP0, UPT, UR7, URZ, UPT, UP0 ;  /* 0x0000003f0700728c */ /* 0x000fcc000bf05300 */
[----:B------:R-:W-:-:S13]  /*40e0*/  PLOP3.LUT P4, PT, PT, PT, UP0, 0x80, 0x0 ;  /* 0x000000000000781c */ /* 0x000fda0003f8f008 */
[----:B------:R-:W-:Y:S05]  /*40f0*/  @!P4 BRA `(.L_x_913) ;  /* 0x000000000030c947 */ /* 0x000fea0003800000 */
[----:B-----5:R-:W-:Y:S01]  /*4100*/  IMAD.U32 R148, R120, 0x10000, RZ ;  /* 0x0001000078947824 */ /* 0x020fe200078e00ff */
[----:B------:R-:W-:Y:S06]  /*4110*/  BRA `(.L_x_913) ;  /* 0x0000000000287947 */ /* 0x000fec0003800000 */
.L_x_912:
[----:B------:R-:W-:Y:S01]  /*4120*/  UISETP.NE.U32.AND UP0, UPT, UR6, URZ, UPT ;  /* 0x0000003f0600728c */ /* 0x000fe2000bf05070 */
[----:B------:R-:W-:-:S03]  /*4130*/  ISETP.NE.AND P4, PT, R222, RZ, PT ;  /* 0x000000ffde00720c */ /* 0x000fc60003f85270 */
[----:B------:R-:W-:Y:S01]  /*4140*/  UISETP.NE.AND.EX UP0, UPT, UR7, URZ, UPT, UP0 ;  /* 0x0000003f0700728c */ /* 0x000fe2000bf05300 */
[----:B0-----:R-:W-:-:S05]  /*4150*/  FSEL R146, R145, RZ, !P4 ;  /* 0x000000ff91927208 */ /* 0x001fca0006000000 */
[----:B------:R-:W-:Y:S01]  /*4160*/  PLOP3.LUT P4, PT, PT, PT, UP0, 0x80, 0x0 ;  /* 0x000000000000781c */ /* 0x000fe20003f8f008 */
[----:B------:R-:W-:-:S04]  /*4170*/  FFMA.FTZ R147, R201, R150, R146 ;  /* 0x00000096c9937223 */ /* 0x000fc80000010092 */
[----:B------:R-:W-:-:S04]  /*4180*/  FADD.FTZ R148, R200, -R147 ;  /* 0x80000093c8947221 */ /* 0x000fc80000010000 */
[----:B------:R-:W-:-:S04]  /*4190*/  FMUL.FTZ R148, R5, R148 ;  /* 0x0000009405947220 */ /* 0x000fc80000410000 */
[----:B-----5:R-:W-:-:S05]  /*41a0*/  @P4 SHF.L.U32 R147, R120, 0x10, RZ ;  /* 0x0000001078934819 */ /* 0x020fca00000006ff */
[----:B------:R-:W-:-:S07]  /*41b0*/  @P4 FADD.FTZ R148, R148, R147 ;  /* 0x0000009394944221 */ /* 0x000fce0000010000 */
.L_x_913:
[----:B------:R-:W-:Y:S05]  /*41c0*/  BSYNC B2 ;  /* 0x0000000000027941 */ /* 0x000fea0003800000 */
.L_x_911:
[----:B------:R-:W0:Y:S01]  /*41d0*/  @P3 LDC.64 R146, c[0x0][0x298] ;  /* 0x0000a600ff923b82 */ /* 0x000e220000000a00 */
[----:B-----5:R-:W-:Y:S01]  /*41e0*/  @P3 LOP3.LUT P5, RZ, R170, 0xff, RZ, 0xc0, !PT ;  /* 0x000000ffaaff3812 */ /* 0x020fe200078ac0ff */
[----:B------:R-:W-:Y:S01]  /*41f0*/  BSSY B2, `(.L_x_914) ;  /* 0x0000018000027945 */ /* 0x000fe20003800000 */
[----:B0-----:R-:W-:-:S04]  /*4200*/  @P3 FMUL.FTZ R147, R148, R147 ;  /* 0x0000009394933220 */ /* 0x001fc80000410000 */
[----:B------:R-:W-:-:S05]  /*4210*/  @P3 FMUL.FTZ R146, R147, R146 ;  /* 0x0000009293923220 */ /* 0x000fca0000410000 */
[----:B------:R-:W-:Y:S02]  /*4220*/  @P3 FSEL R146, R146, RZ, P5 ;  /* 0x000000ff92923208 */ /* 0x000fe40002800000 */
[----:B------:R-:W-:Y:S02]  /*4230*/  ISETP.NE.U32.AND P5, PT, RZ, UR10, PT ;  /* 0x0000000aff007c0c */ /* 0x000fe4000bfa5070 */
[----:B------:R-:W-:Y:S02]  /*4240*/  @P3 F2FP.BF16.F32.PACK_AB R146, RZ, R146 ;  /* 0x00000092ff92323e */ /* 0x000fe400000010ff */
[----:B------:R-:W-:Y:S02]  /*4250*/  ISETP.NE.AND.EX P5, PT, RZ, UR11, PT, P5 ;  /* 0x0000000bff007c0c */ /* 0x000fe4000bfa5350 */
[----:B------:R-:W-:-:S11]  /*4260*/  @P3 PRMT R140, R146, 0x7610, R140 ;  /* 0x00007610928c3816 */ /* 0x000fd6000000008c */
        /* <DEDUP_REMOVED lines=8> */
.L_x_915:
[----:B------:R-:W-:-:S04]  /*42f0*/  ISETP.NE.AND P6, PT, R222, RZ, PT ;  /* 0x000000ffde00720c */ /* 0x000fc80003fc5270 */
[----:B------:R-:W-:-:S05]  /*4300*/  FSEL R146, R145, RZ, !P6 ;  /* 0x000000ff91927208 */ /* 0x000fca0007000000 */
[----:B------:R-:W-:-:S04]  /*4310*/  FFMA.FTZ R147, R199, R150, R146 ;  /* 0x00000096c7937223 */ /* 0x000fc80000010092 */
[--C-:B------:R-:W-:Y:S01]  /*4320*/  FADD.FTZ R148, R198, -R147.reuse ;  /* 0x80000093c6947221 */ /* 0x100fe20000010000 */
[----:B------:R-:W-:-:S03]  /*4330*/  @P4 PRMT R147, R120, 0x7632, R147 ;  /* 0x0000763278934816 */ /* 0x000fc60000000093 */
[----:B------:R-:W-:Y:S01]  /*4340*/  FMUL.FTZ R148, R5, R148 ;  /* 0x0000009405947220 */ /* 0x000fe20000410000 */
[----:B------:R-:W-:-:S05]  /*4350*/  @P4 SHF.L.U32 R147, R147, 0x10, RZ ;  /* 0x0000001093934819 */ /* 0x000fca00000006ff */
[----:B------:R-:W-:-:S07]  /*4360*/  @P4 FADD.FTZ R148, R148, R147 ;  /* 0x0000009394944221 */ /* 0x000fce0000010000 */
.L_x_916:
[----:B------:R-:W-:Y:S05]  /*4370*/  BSYNC B2 ;  /* 0x0000000000027941 */ /* 0x000fea0003800000 */
.L_x_914:
[----:B------:R-:W0:Y:S01]  /*4380*/  @P3 LDC.64 R146, c[0x0][0x298] ;  /* 0x0000a600ff923b82 */ /* 0x000e220000000a00 */
[----:B------:R-:W-:Y:S01]  /*4390*/  @P3 LOP3.LUT P6, RZ, R170, 0xff00, RZ, 0xc0, !PT ;  /* 0x0000ff00aaff3812 */ /* 0x000fe200078cc0ff */
[----:B------:R-:W-:Y:S01]  /*43a0*/  BSSY B2, `(.L_x_917) ;  /* 0x0000014000027945 */ /* 0x000fe20003800000 */
[----:B0-----:R-:W-:Y:S01]  /*43b0*/  @P3 FMUL.FTZ R147, R148, R147 ;  /* 0x0000009394933220 */ /* 0x001fe20000410000 */
[----:B------:R-:W-:-:S03]  /*43c0*/  @P5 F2FP.BF16.F32.PACK_AB R148, RZ, R148 ;  /* 0x00000094ff94523e */ /* 0x000fc600000010ff */
[----:B------:R-:W-:Y:S01]  /*43d0*/  @P3 FMUL.FTZ R146, R147, R146 ;  /* 0x0000009293923220 */ /* 0x000fe20000410000 */
[----:B------:R-:W-:-:S04]  /*43e0*/  @P5 PRMT R136, R136, 0x5410, R148 ;  /* 0x0000541088885816 */ /* 0x000fc80000000094 */
[----:B------:R-:W-:-:S04]  /*43f0*/  @P3 FSEL R146, R146, RZ, P6 ;  /* 0x000000ff92923208 */ /* 0x000fc80003000000 */
[----:B------:R-:W-:-:S04]  /*4400*/  @P3 F2FP.BF16.F32.PACK_AB R146, RZ, R146 ;  /* 0x00000092ff92323e */ /* 0x000fc800000010ff */
[----:B------:R-:W-:Y:S01]  /*4410*/  @P3 PRMT R140, R140, 0x5410, R146 ;  /* 0x000054108c8c3816 */ /* 0x000fe20000000092 */
[----:B------:R-:W-:Y:S06]  /*4420*/  @P2 BRA `(.L_x_918) ;  /* 0x0000000000102947 */ /* 0x000fec0003800000 */
[----:B------:R-:W-:Y:S01]  /*4430*/  MOV R148, RZ ;  /* 0x000000ff00947202 */ /* 0x000fe20000000f00 */
[----:B------:R-:W-:Y:S06]  /*4440*/  @!P4 BRA `(.L_x_919) ;  /* 0x000000000024c947 */ /* 0x000fec0003800000 */
[----:B------:R-:W-:Y:S01]  /*4450*/  IMAD.U32 R148, R121, 0x10000, RZ ;  /* 0x0001000079947824 */ /* 0x000fe200078e00ff */
[----:B------:R-:W-:Y:S06]  /*4460*/  BRA `(.L_x_919) ;  /* 0x00000000001c7947 */ /* 0x000fec0003800000 */
.L_x_918:
[----:B------:R-:W-:-:S04]  /*4470*/  ISETP.NE.AND P6, PT, R222, RZ, PT ;  /* 0x000000ffde00720c */ /* 0x000fc80003fc5270 */
[----:B------:R-:W-:-:S05]  /*4480*/  FSEL R146, R145, RZ, !P6 ;  /* 0x000000ff91927208 */ /* 0x000fca0007000000 */
[----:B------:R-:W-:-:S04]  /*4490*/  FFMA.FTZ R147, R197, R150, R146 ;  /* 0x00000096c5937223 */ /* 0x000fc80000010092 */
[----:B------:R-:W-:Y:S01]  /*44a0*/  FADD.FTZ R148, R196, -R147 ;  /* 0x80000093c4947221 */ /* 0x000fe20000010000 */
[----:B------:R-:W-:-:S03]  /*44b0*/  @P4 SHF.L.U32 R147, R121, 0x10, RZ ;  /* 0x0000001079934819 */ /* 0x000fc600000006ff */
[----:B------:R-:W-:-:S04]  /*44c0*/  FMUL.FTZ R148, R5, R148 ;  /* 0x0000009405947220 */ /* 0x000fc80000410000 */
[----:B------:R-:W-:-:S07]  /*44d0*/  @P4 FADD.FTZ R148, R148, R147 ;  /* 0x0000009394944221 */ /* 0x000fce0000010000 */
.L_x_919:
[----:B------:R-:W-:Y:S05]  /*44e0*/  BSYNC B2 ;  /* 0x0000000000027941 */ /* 0x000fea0003800000 */
.L_x_917:
        /* <DEDUP_REMOVED lines=16> */
.L_x_921:
        /* <DEDUP_REMOVED lines=8> */
.L_x_922:
[----:B------:R-:W-:Y:S05]  /*4670*/  BSYNC B2 ;  /* 0x0000000000027941 */ /* 0x000fea0003800000 */
.L_x_920:
        /* <DEDUP_REMOVED lines=15> */
.L_x_924:
[----:B------:R-:W-:-:S04]  /*4770*/  ISETP.NE.AND P6, PT, R222, RZ, PT ;  /* 0x000000ffde00720c */ /* 0x000fc80003fc5270 */
[----:B------:R-:W-:-:S05]  /*4780*/  FSEL R146, R145, RZ, !P6 ;  /* 0x000000ff91927208 */ /* 0x000fca0007000000 */
[----:B------:R-:W-:-:S04]  /*4790*/  FFMA.FTZ R147, R155, R150, R146 ;  /* 0x000000969b937223 */ /* 0x000fc80000010092 */
[----:B------:R-:W-:Y:S01]  /*47a0*/  FADD.FTZ R148, R156, -R147 ;  /* 0x800000939c947221 */ /* 0x000fe20000010000 */
[----:B------:R-:W-:-:S03]  /*47b0*/  @P4 SHF.L.U32 R147, R122, 0x10, RZ ;  /* 0x000000107a934819 */ /* 0x000fc600000006ff */
[----:B------:R-:W-:-:S04]  /*47c0*/  FMUL.FTZ R148, R5, R148 ;  /* 0x0000009405947220 */ /* 0x000fc80000410000 */
[----:B------:R-:W-:-:S07]  /*47d0*/  @P4 FADD.FTZ R148, R148, R147 ;  /* 0x0000009394944221 */ /* 0x000fce0000010000 */
.L_x_925:
[----:B------:R-:W-:Y:S05]  /*47e0*/  BSYNC B2 ;  /* 0x0000000000027941 */ /* 0x000fea0003800000 */
.L_x_923:
        /* <DEDUP_REMOVED lines=16> */
.L_x_927:
        /* <DEDUP_REMOVED lines=8> */
.L_x_928:
[----:B------:R-:W-:Y:S05]  /*4970*/  BSYNC B2 ;  /* 0x0000000000027941 */ /* 0x000fea0003800000 */
.L_x_926:
        /* <DEDUP_REMOVED lines=15> */
.L_x_930:
[----:B------:R-:W-:-:S04]  /*4a70*/  ISETP.NE.AND P6, PT, R222, RZ, PT ;  /* 0x000000ffde00720c */ /* 0x000fc80003fc5270 */
[----:B------:R-:W-:-:S05]  /*4a80*/  FSEL R146, R145, RZ, !P6 ;  /* 0x000000ff91927208 */ /* 0x000fca0007000000 */
[----:B------:R-:W-:-:S04]  /*4a90*/  FFMA.FTZ R147, R157, R150, R146 ;  /* 0x000000969d937223 */ /* 0x000fc80000010092 */
[----:B------:R-:W-:Y:S01]  /*4aa0*/  FADD.FTZ R148, R158, -R147 ;  /* 0x800000939e947221 */ /* 0x000fe20000010000 */
[----:B------:R-:W-:-:S03]  /*4ab0*/  @P4 SHF.L.U32 R147, R123, 0x10, RZ ;  /* 0x000000107b934819 */ /* 0x000fc600000006ff */
[----:B------:R-:W-:-:S04]  /*4ac0*/  FMUL.FTZ R148, R5, R148 ;  /* 0x0000009405947220 */ /* 0x000fc80000410000 */
[----:B------:R-:W-:-:S07]  /*4ad0*/  @P4 FADD.FTZ R148, R148, R147 ;  /* 0x0000009394944221 */ /* 0x000fce0000010000 */
.L_x_931:
[----:B------:R-:W-:Y:S05]  /*4ae0*/  BSYNC B2 ;  /* 0x0000000000027941 */ /* 0x000fea0003800000 */
.L_x_929:
        /* <DEDUP_REMOVED lines=16> */
.L_x_933:
        /* <DEDUP_REMOVED lines=8> */
.L_x_934:
[----:B------:R-:W-:Y:S05]  /*4c70*/  BSYNC B2 ;  /* 0x0000000000027941 */ /* 0x000fea0003800000 */
.L_x_932:
        /* <DEDUP_REMOVED lines=11> */
[C---:B0-----:R-:W-:Y:S01]  /*4d30*/  @P5 IMAD.WIDE.U32 R148, R6.reuse, 0x10, R148 ;  /* 0x0000001006945825 */ /* 0x041fe200078e0094 */
[----:B------:R-:W-:-:S04]  /*4d40*/  IADD3 R6, R6, 0x20, RZ ;  /* 0x0000002006067810 */ /* 0x000fc80007ffe0ff */
[----:B------:R3:W-:Y:S01]  /*4d50*/  @P5 STG.E.128 desc[UR4][R148.64], R136 ;  /* 0x0000008894005986 */ /* 0x0007e2000c101d04 */
[----:B--2---:R-:W-:-:S04]  /*4d60*/  @P3 IMAD.WIDE.U32 R146, R144, 0x10, R146 ;  /* 0x0000001090923825 */ /* 0x004fc800078e0092 */
[----:B------:R-:W-:Y:S01]  /*4d70*/  VIADD R144, R144, 0x20 ;  /* 0x0000002090907836 */ /* 0x000fe20000000000 */
[----:B------:R3:W-:Y:S06]  /*4d80*/  @P3 STG.E.128 desc[UR4][R146.64], R140 ;  /* 0x0000008c92003986 */ /* 0x0007ec000c101d04 */
.L_x_910:
[----:B------:R-:W-:Y:S05]  /*4d90*/  BSYNC B1 ;  /* 0x0000000000017941 */ /* 0x000fea0003800000 */
.L_x_909:
[----:B------:R-:W-:Y:S04]  /*4da0*/  BSSY B1, `(.L_x_935) ;  /* 0x00000d2000017945 */ /* 0x000fe80003800000 */
[----:B------:R-:W-:Y:S05]  /*4db0*/  @!P0 BRA `(.L_x_936) ;  /* 0x0000000c00408947 */ /* 0x000fea0003800000 */
[----:B------:R-:W-:Y:S04]  /*4dc0*/  BSSY B2, `(.L_x_937) ;  /* 0x0000013000027945 */ /* 0x000fe80003800000 */
[----:B------:R-:W-:Y:S05]  /*4dd0*/  @P2 BRA `(.L_x_938) ;  /* 0x00000000001c2947 */ /* 0x000fea0003800000 */
[----:B------:R-:W-:Y:S01]  /*4de0*/  UISETP.NE.U32.AND UP0, UPT, UR6, URZ, UPT ;  /* 0x0000003f0600728c */ /* 0x000fe2000bf05070 */
[----:B0--3--:R-:W-:-:S03]  /*4df0*/  MOV R148, RZ ;  /* 0x000000ff00947202 */ /* 0x009fc60000000f00 */
[----:B------:R-:W-:-:S06]  /*4e00*/  UISETP.NE.AND.EX UP0, UPT, UR7, URZ, UPT, UP0 ;  /* 0x0000003f0700728c */ /* 0x000fcc000bf05300 */
[----:B------:R-:W-:-:S13]  /*4e10*/  PLOP3.LUT P4, PT, PT, PT, UP0, 0x80, 0x0 ;  /* 0x000000000000781c */ /* 0x000fda0003f8f008 */
[----:B------:R-:W-:Y:S05]  /*4e20*/  @!P4 BRA `(.L_x_939) ;  /* 0x000000000030c947 */ /* 0x000fea0003800000 */
[----:B-----5:R-:W-:Y:S01]  /*4e30*/  SHF.L.U32 R148, R124, 0x10, RZ ;  /* 0x000000107c947819 */ /* 0x020fe200000006ff */
[----:B------:R-:W-:Y:S06]  /*4e40*/  BRA `(.L_x_939) ;  /* 0x0000000000287947 */ /* 0x000fec0003800000 */
.L_x_938:
[----:B------:R-:W-:Y:S01]  /*4e50*/  UISETP.NE.U32.AND UP0, UPT, UR6, URZ, UPT ;  /* 0x0000003f0600728c */ /* 0x000fe2000bf05070 */
[----:B------:R-:W-:-:S03]  /*4e60*/  ISETP.NE.AND P4, PT, R222, RZ, PT ;  /* 0x000000ffde00720c */ /* 0x000fc60003f85270 */
[----:B------:R-:W-:Y:S01]  /*4e70*/  UISETP.NE.AND.EX UP0, UPT, UR7, URZ, UPT, UP0 ;  /* 0x0000003f0700728c */ /* 0x000fe2000bf05300 */
[----:B0--3--:R-:W-:-:S05]  /*4e80*/  FSEL R146, R145, RZ, !P4 ;  /* 0x000000ff91927208 */ /* 0x009fca0006000000 */
[----:B------:R-:W-:Y:S01]  /*4e90*/  PLOP3.LUT P4, PT, PT, PT, UP0, 0x80, 0x0 ;  /* 0x000000000000781c */ /* 0x000fe20003f8f008 */
[----:B------:R-:W-:-:S04]  /*4ea0*/  FFMA.FTZ R147, R7, R150, R146 ;  /* 0x0000009607937223 */ /* 0x000fc80000010092 */
[----:B------:R-:W-:-:S04]  /*4eb0*/  FADD.FTZ R148, R8, -R147 ;  /* 0x8000009308947221 */ /* 0x000fc80000010000 */
[----:B------:R-:W-:-:S04]  /*4ec0*/  FMUL.FTZ R148, R5, R148 ;  /* 0x0000009405947220 */ /* 0x000fc80000410000 */
[----:B-----5:R-:W-:-:S04]  /*4ed0*/  @P4 IMAD.U32 R147, R124, 0x10000, RZ ;  /* 0x000100007c934824 */ /* 0x020fc800078e00ff */
[----:B------:R-:W-:-:S07]  /*4ee0*/  @P4 FADD.FTZ R148, R148, R147 ;  /* 0x0000009394944221 */ /* 0x000fce0000010000 */
.L_x_939:
[----:B------:R-:W-:Y:S05]  /*4ef0*/  BSYNC B2 ;  /* 0x0000000000027941 */ /* 0x000fea0003800000 */
.L_x_937:
        /* <DEDUP_REMOVED lines=18> */
.L_x_941:
[----:B------:R-:W-:-:S04]  /*5020*/  ISETP.NE.AND P6, PT, R222, RZ, PT ;  /* 0x000000ffde00720c */ /* 0x000fc80003fc5270 */
[----:B------:R-:W-:-:S05]  /*5030*/  FSEL R147, R145, RZ, !P6 ;  /* 0x000000ff91937208 */ /* 0x000fca0007000000 */
[----:B------:R-:W-:-:S04]  /*5040*/  FFMA.FTZ R147, R14, R150, R147 ;  /* 0x000000960e937223 */ /* 0x000fc80000010093 */
[--C-:B------:R-:W-:Y:S01]  /*5050*/  FADD.FTZ R148, R16, -R147.reuse ;  /* 0x8000009310947221 */ /* 0x100fe20000010000 */
[----:B------:R-:W-:-:S03]  /*5060*/  @P4 PRMT R147, R124, 0x7632, R147 ;  /* 0x000076327c934816 */ /* 0x000fc60000000093 */
[----:B------:R-:W-:Y:S02]  /*5070*/  FMUL.FTZ R148, R5, R148 ;  /* 0x0000009405947220 */ /* 0x000fe40000410000 */
[----:B------:R-:W-:-:S04]  /*5080*/  @P4 IMAD.U32 R147, R147, 0x10000, RZ ;  /* 0x0001000093934824 */ /* 0x000fc800078e00ff */
[----:B------:R-:W-:-:S07]  /*5090*/  @P4 FADD.FTZ R148, R148, R147 ;  /* 0x0000009394944221 */ /* 0x000fce0000010000 */
.L_x_942:
[----:B------:R-:W-:Y:S05]  /*50a0*/  BSYNC B2 ;  /* 0x0000000000027941 */ /* 0x000fea0003800000 */
.L_x_940:
        /* <DEDUP_REMOVED lines=13> */
[----:B------:R-:W-:Y:S01]  /*5180*/  SHF.L.U32 R148, R125, 0x10, RZ ;  /* 0x000000107d947819 */ /* 0x000fe200000006ff */
[----:B------:R-:W-:Y:S06]  /*5190*/  BRA `(.L_x_945) ;  /* 0x00000000001c7947 */ /* 0x000fec0003800000 */
.L_x_944:
[----:B------:R-:W-:Y:S01]  /*51a0*/  ISETP.NE.AND P6, PT, R222, RZ, PT ;  /* 0x000000ffde00720c */ /* 0x000fe20003fc5270 */
[----:B------:R-:W-:-:S03]  /*51b0*/  @P4 IMAD.U32 R147, R125, 0x10000, RZ ;  /* 0x000100007d934824 */ /* 0x000fc600078e00ff */
[----:B------:R-:W-:-:S05]  /*51c0*/  FSEL R146, R145, RZ, !P6 ;  /* 0x000000ff91927208 */ /* 0x000fca0007000000 */
[----:B------:R-:W-:-:S04]  /*51d0*/  FFMA.FTZ R146, R9, R150, R146 ;  /* 0x0000009609927223 */ /* 0x000fc80000010092 */
[----:B------:R-:W-:-:S04]  /*51e0*/  FADD.FTZ R146, R11, -R146 ;  /* 0x800000920b927221 */ /* 0x000fc80000010000 */
[----:B------:R-:W-:-:S04]  /*51f0*/  FMUL.FTZ R148, R5, R146 ;  /* 0x0000009205947220 */ /* 0x000fc80000410000 */
[----:B------:R-:W-:-:S07]  /*5200*/  @P4 FADD.FTZ R148, R148, R147 ;  /* 0x0000009394944221 */ /* 0x000fce0000010000 */
.L_x_945:
[----:B------:R-:W-:Y:S05]  /*5210*/  BSYNC B2 ;  /* 0x0000000000027941 */ /* 0x000fea0003800000 */
.L_x_943:
        /* <DEDUP_REMOVED lines=16> */
.L_x_947:
        /* <DEDUP_REMOVED lines=8> */
.L_x_948:
[----:B------:R-:W-:Y:S05]  /*53a0*/  BSYNC B2 ;  /* 0x0000000000027941 */ /* 0x000fea0003800000 */
.L_x_946:
        /* <DEDUP_REMOVED lines=15> */
.L_x_950:
[----:B------:R-:W-:-:S04]  /*54a0*/  ISETP.NE.AND P6, PT, R222, RZ, PT ;  /* 0x000000ffde00720c */ /* 0x000fc80003fc5270 */
[----:B------:R-:W-:-:S05]  /*54b0*/  FSEL R147, R145, RZ, !P6 ;  /* 0x000000ff91937208 */ /* 0x000fca0007000000 */
[----:B------:R-:W-:-:S04]  /*54c0*/  FFMA.FTZ R147, R10, R150, R147 ;  /* 0x000000960a937223 */ /* 0x000fc80000010093 */
[----:B------:R-:W-:Y:S01]  /*54d0*/  FADD.FTZ R148, R12, -R147 ;  /* 0x800000930c947221 */ /* 0x000fe20000010000 */
[----:B------:R-:W-:-:S03]  /*54e0*/  @P4 IMAD.U32 R147, R126, 0x10000, RZ ;  /* 0x000100007e934824 */ /* 0x000fc600078e00ff */
[----:B------:R-:W-:-:S04]  /*54f0*/  FMUL.FTZ R148, R5, R148 ;  /* 0x0000009405947220 */ /* 0x000fc80000410000 */
[----:B------:R-:W-:-:S07]  /*5500*/  @P4 FADD.FTZ R148, R148, R147 ;  /* 0x0000009394944221 */ /* 0x000fce0000010000 */
.L_x_951:
[----:B------:R-:W-:Y:S05]  /*5510*/  BSYNC B2 ;  /* 0x0000000000027941 */ /* 0x000fea0003800000 */
.L_x_949:
        /* <DEDUP_REMOVED lines=16> */
.L_x_953:
        /* <DEDUP_REMOVED lines=8> */
.L_x_954:
[----:B------:R-:W-:Y:S05]  /*56a0*/  BSYNC B2 ;  /* 0x0000000000027941 */ /* 0x000fea0003800000 */
.L_x_952:
        /* <DEDUP_REMOVED lines=15> */
.L_x_956:
[----:B------:R-:W-:Y:S01]  /*57a0*/  ISETP.NE.AND P6, PT, R222, RZ, PT ;  /* 0x000000ffde00720c */ /* 0x000fe20003fc5270 */
[----:B------:R-:W-:-:S03]  /*57b0*/  @P4 IMAD.U32 R147, R127, 0x10000, RZ ;  /* 0x000100007f934824 */ /* 0x000fc600078e00ff */
[----:B------:R-:W-:-:S05]  /*57c0*/  FSEL R146, R145, RZ, !P6 ;  /* 0x000000ff91927208 */ /* 0x000fca0007000000 */
[----:B------:R-:W-:-:S04]  /*57d0*/  FFMA.FTZ R146, R13, R150, R146 ;  /* 0x000000960d927223 */ /* 0x000fc80000010092 */
[----:B------:R-:W-:-:S04]  /*57e0*/  FADD.FTZ R146, R15, -R146 ;  /* 0x800000920f927221 */ /* 0x000fc80000010000 */
[----:B------:R-:W-:-:S04]  /*57f0*/  FMUL.FTZ R148, R5, R146 ;  /* 0x0000009205947220 */ /* 0x000fc80000410000 */
[----:B------:R-:W-:-:S07]  /*5800*/  @P4 FADD.FTZ R148, R148, R147 ;  /* 0x0000009394944221 */ /* 0x000fce0000010000 */
.L_x_957:
[----:B------:R-:W-:Y:S05]  /*5810*/  BSYNC B2 ;  /* 0x0000000000027941 */ /* 0x000fea0003800000 */
.L_x_955:
        /* <DEDUP_REMOVED lines=16> */
.L_x_959:
        /* <DEDUP_REMOVED lines=8> */
.L_x_960:
[----:B------:R-:W-:Y:S05]  /*59a0*/  BSYNC B2 ;  /* 0x0000000000027941 */ /* 0x000fea0003800000 */
.L_x_958:
        /* <DEDUP_REMOVED lines=14> */
[C---:B--2---:R-:W-:Y:S01]  /*5a90*/  @P3 IMAD.WIDE.U32 R146, R144.reuse, 0x10, R146 ;  /* 0x0000001090923825 */ /* 0x044fe200078e0092 */
[----:B------:R-:W-:-:S04]  /*5aa0*/  IADD3 R144, R144, 0x20, RZ ;  /* 0x0000002090907810 */ /* 0x000fc80007ffe0ff */
[----:B------:R4:W-:Y:S03]  /*5ab0*/  @P3 STG.E.128 desc[UR4][R146.64], R140 ;  /* 0x0000008c92003986 */ /* 0x0009e6000c101d04 */
.L_x_936:
[----:B------:R-:W-:Y:S05]  /*5ac0*/  BSYNC B1 ;  /* 0x0000000000017941 */ /* 0x000fea0003800000 */
.L_x_935:
[----:B------:R-:W-:Y:S04]  /*5ad0*/  BSSY B1, `(.L_x_961) ;  /* 0x00000d2000017945 */ /* 0x000fe80003800000 */
[----:B------:R-:W-:Y:S05]  /*5ae0*/  @!P1 BRA `(.L_x_962) ;  /* 0x0000000c00409947 */ /* 0x000fea0003800000 */
[----:B------:R-:W-:Y:S04]  /*5af0*/  BSSY B2, `(.L_x_963) ;  /* 0x0000013000027945 */ /* 0x000fe80003800000 */
[----:B------:R-:W-:Y:S05]  /*5b00*/  @P2 BRA `(.L_x_964) ;  /* 0x00000000001c2947 */ /* 0x000fea0003800000 */
[----:B------:R-:W-:Y:S01]  /*5b10*/  UISETP.NE.U32.AND UP0, UPT, UR6, URZ, UPT ;  /* 0x0000003f0600728c */ /* 0x000fe2000bf05070 */
[----:B0--34-:R-:W-:-:S03]  /*5b20*/  IMAD.MOV.U32 R148, RZ, RZ, RZ ;  /* 0x000000ffff947224 */ /* 0x019fc600078e00ff */
[----:B------:R-:W-:-:S06]  /*5b30*/  UISETP.NE.AND.EX UP0, UPT, UR7, URZ, UPT, UP0 ;  /* 0x0000003f0700728c */ /* 0x000fcc000bf05300 */
[----:B------:R-:W-:-:S13]  /*5b40*/  PLOP3.LUT P4, PT, PT, PT, UP0, 0x80, 0x0 ;  /* 0x000000000000781c */ /* 0x000fda0003f8f008 */
[----:B------:R-:W-:Y:S05]  /*5b50*/  @!P4 BRA `(.L_x_965) ;  /* 0x000000000030c947 */ /* 0x000fea0003800000 */
[----:B-----5:R-:W-:Y:S01]  /*5b60*/  SHF.L.U32 R148, R128, 0x10, RZ ;  /* 0x0000001080947819 */ /* 0x020fe200000006ff */
[----:B------:R-:W-:Y:S06]  /*5b70*/  BRA `(.L_x_965) ;  /* 0x0000000000287947 */ /* 0x000fec0003800000 */
.L_x_964:
[----:B------:R-:W-:Y:S01]  /*5b80*/  UISETP.NE.U32.AND UP0, UPT, UR6, URZ, UPT ;  /* 0x0000003f0600728c */ /* 0x000fe2000bf05070 */
[----:B------:R-:W-:-:S03]  /*5b90*/  ISETP.NE.AND P4, PT, R222, RZ, PT ;  /* 0x000000ffde00720c */ /* 0x000fc60003f85270 */
[----:B------:R-:W-:Y:S01]  /*5ba0*/  UISETP.NE.AND.EX UP0, UPT, UR7, URZ, UPT, UP0 ;  /* 0x0000003f0700728c */ /* 0x000fe2000bf05300 */
[----:B0--34-:R-:W-:-:S05]  /*5bb0*/  FSEL R146, R145, RZ, !P4 ;  /* 0x000000ff91927208 */ /* 0x019fca0006000000 */
[----:B------:R-:W-:Y:S01]  /*5bc0*/  PLOP3.LUT P4, PT, PT, PT, UP0, 0x80, 0x0 ;  /* 0x000000000000781c */ /* 0x000fe20003f8f008 */
[----:B------:R-:W-:-:S04]  /*5bd0*/  FFMA.FTZ R147, R23, R150, R146 ;  /* 0x0000009617937223 */ /* 0x000fc80000010092 */
[----:B------:R-:W-:-:S04]  /*5be0*/  FADD.FTZ R148, R24, -R147 ;  /* 0x8000009318947221 */ /* 0x000fc80000010000 */
[----:B------:R-:W-:-:S04]  /*5bf0*/  FMUL.FTZ R148, R5, R148 ;  /* 0x0000009405947220 */ /* 0x000fc80000410000 */
[----:B-----5:R-:W-:-:S05]  /*5c00*/  @P4 SHF.L.U32 R147, R128, 0x10, RZ ;  /* 0x0000001080934819 */ /* 0x020fca00000006ff */
[----:B------:R-:W-:-:S07]  /*5c10*/  @P4 FADD.FTZ R148, R148, R147 ;  /* 0x0000009394944221 */ /* 0x000fce0000010000 */
.L_x_965:
[----:B------:R-:W-:Y:S05]  /*5c20*/  BSYNC B2 ;  /* 0x0000000000027941 */ /* 0x000fea0003800000 */
.L_x_963:
        /* <DEDUP_REMOVED lines=18> */
.L_x_967:
        /* <DEDUP_REMOVED lines=8> */
.L_x_968:
[----:B------:R-:W-:Y:S05]  /*5dd0*/  BSYNC B2 ;  /* 0x0000000000027941 */ /* 0x000fea0003800000 */
.L_x_966:
        /* <DEDUP_REMOVED lines=15> */
.L_x_970:
[----:B------:R-:W-:Y:S02]  /*5ed0*/  ISETP.NE.AND P6, PT, R222, RZ, PT ;  /* 0x000000ffde00720c */ /* 0x000fe40003fc5270 */
[----:B------:R-:W-:Y:S02]  /*5ee0*/  @P4 SHF.L.U32 R147, R129, 0x10, RZ ;  /* 0x0000001081934819 */ /* 0x000fe400000006ff */
[----:B------:R-:W-:-:S05]  /*5ef0*/  FSEL R146, R145, RZ, !P6 ;  /* 0x000000ff91927208 */ /* 0x000fca0007000000 */
[----:B------:R-:W-:-:S04]  /*5f00*/  FFMA.FTZ R146, R25, R150, R146 ;  /* 0x0000009619927223 */ /* 0x000fc80000010092 */
[----:B------:R-:W-:-:S04]  /*5f10*/  FADD.FTZ R146, R27, -R146 ;  /* 0x800000921b927221 */ /* 0x000fc80000010000 */
[----:B------:R-:W-:-:S04]  /*5f20*/  FMUL.FTZ R148, R5, R146 ;  /* 0x0000009205947220 */ /* 0x000fc80000410000 */
[----:B------:R-:W-:-:S07]  /*5f30*/  @P4 FADD.FTZ R148, R148, R147 ;  /* 0x0000009394944221 */ /* 0x000fce0000010000 */
.L_x_971:
[----:B------:R-:W-:Y:S05]  /*5f40*/  BSYNC B2 ;  /* 0x0000000000027941 */ /* 0x000fea0003800000 */
.L_x_969:
        /* <DEDUP_REMOVED lines=16> */
.L_x_973:
        /* <DEDUP_REMOVED lines=8> */
.L_x_974:
[----:B------:R-:W-:Y:S05]  /*60d0*/  BSYNC B2 ;  /* 0x0000000000027941 */ /* 0x000fea0003800000 */
.L_x_972:
        /* <DEDUP_REMOVED lines=15> */
.L_x_976:
[----:B------:R-:W-:-:S04]  /*61d0*/  ISETP.NE.AND P6, PT, R222, RZ, PT ;  /* 0x000000ffde00720c */ /* 0x000fc80003fc5270 */
[----:B------:R-:W-:-:S05]  /*61e0*/  FSEL R147, R145, RZ, !P6 ;  /* 0x000000ff91937208 */ /* 0x000fca0007000000 */
[----:B------:R-:W-:-:S04]  /*61f0*/  FFMA.FTZ R147, R26, R150, R147 ;  /* 0x000000961a937223 */ /* 0x000fc80000010093 */
[----:B------:R-:W-:Y:S01]  /*6200*/  FADD.FTZ R148, R28, -R147 ;  /* 0x800000931c947221 */ /* 0x000fe20000010000 */
[----:B------:R-:W-:-:S03]  /*6210*/  @P4 SHF.L.U32 R147, R130, 0x10, RZ ;  /* 0x0000001082934819 */ /* 0x000fc600000006ff */
[----:B------:R-:W-:-:S04]  /*6220*/  FMUL.FTZ R148, R5, R148 ;  /* 0x0000009405947220 */ /* 0x000fc80000410000 */
[----:B------:R-:W-:-:S07]  /*6230*/  @P4 FADD.FTZ R148, R148, R147 ;  /* 0x0000009394944221 */ /* 0x000fce0000010000 */
.L_x_977:
[----:B------:R-:W-:Y:S05]  /*6240*/  BSYNC B2 ;  /* 0x0000000000027941 */ /* 0x000fea0003800000 */
.L_x_975:
        /* <DEDUP_REMOVED lines=16> */
.L_x_979:
        /* <DEDUP_REMOVED lines=8> */
.L_x_980:
[----:B------:R-:W-:Y:S05]  /*63d0*/  BSYNC B2 ;  /* 0x0000000000027941 */ /* 0x000fea0003800000 */
.L_x_978:
        /* <DEDUP_REMOVED lines=15> */
.L_x_982:
[----:B------:R-:W-:Y:S02]  /*64d0*/  ISETP.NE.AND P6, PT, R222, RZ, PT ;  /* 0x000000ffde00720c */ /* 0x000fe40003fc5270 */
[----:B------:R-:W-:Y:S02]  /*64e0*/  @P4 SHF.L.U32 R147, R131, 0x10, RZ ;  /* 0x0000001083934819 */ /* 0x000fe400000006ff */
[----:B------:R-:W-:-:S05]  /*64f0*/  FSEL R146, R145, RZ, !P6 ;  /* 0x000000ff91927208 */ /* 0x000fca0007000000 */
[----:B------:R-:W-:-:S04]  /*6500*/  FFMA.FTZ R146, R29, R150, R146 ;  /* 0x000000961d927223 */ /* 0x000fc80000010092 */
[----:B------:R-:W-:-:S04]  /*6510*/  FADD.FTZ R146, R31, -R146 ;  /* 0x800000921f927221 */ /* 0x000fc80000010000 */
[----:B------:R-:W-:-:S04]  /*6520*/  FMUL.FTZ R148, R5, R146 ;  /* 0x0000009205947220 */ /* 0x000fc80000410000 */
[----:B------:R-:W-:-:S07]  /*6530*/  @P4 FADD.FTZ R148, R148, R147 ;  /* 0x0000009394944221 */ /* 0x000fce0000010000 */
.L_x_983:
[----:B------:R-:W-:Y:S05]  /*6540*/  BSYNC B2 ;  /* 0x0000000000027941 */ /* 0x000fea0003800000 */
.L_x_981:
        /* <DEDUP_REMOVED lines=16> */
.L_x_985:
        /* <DEDUP_REMOVED lines=8> */
.L_x_986:
[----:B------:R-:W-:Y:S05]  /*66d0*/  BSYNC B2 ;  /* 0x0000000000027941 */ /* 0x000fea0003800000 */
.L_x_984:
        /* <DEDUP_REMOVED lines=17> */
.L_x_962:
[----:B------:R-:W-:Y:S05]  /*67f0*/  BSYNC B1 ;  /* 0x0000000000017941 */ /* 0x000fea0003800000 */
.L_x_961:
[----:B------:R-:W-:Y:S01]  /*6800*/  ISETP.NE.AND P4, PT, R219, RZ, PT ;  /* 0x000000ffdb00720c */ /* 0x000fe20003f85270 */
[----:B------:R-:W-:-:S12]  /*6810*/  BSSY B1, `(.L_x_987) ;  /* 0x00000d0000017945 */ /* 0x000fd80003800000 */
[----:B------:R-:W-:Y:S05]  /*6820*/  @!P4 BRA `(.L_x_988) ;  /* 0x0000000c0038c947 */ /* 0x000fea0003800000 */
[----:B------:R-:W-:Y:S04]  /*6830*/  BSSY B2, `(.L_x_989) ;  /* 0x0000013000027945 */ /* 0x000fe80003800000 */
[----:B------:R-:W-:Y:S05]  /*6840*/  @P2 BRA `(.L_x_990) ;  /* 0x00000000001c2947 */ /* 0x000fea0003800000 */
[----:B------:R-:W-:Y:S01]  /*6850*/  UISETP.NE.U32.AND UP0, UPT, UR6, URZ, UPT ;  /* 0x0000003f0600728c */ /* 0x000fe2000bf05070 */
[----:B0--34-:R-:W-:-:S03]  /*6860*/  MOV R148, RZ ;  /* 0x000000ff00947202 */ /* 0x019fc60000000f00 */
[----:B------:R-:W-:-:S06]  /*6870*/  UISETP.NE.AND.EX UP0, UPT, UR7, URZ, UPT, UP0 ;  /* 0x0000003f0700728c */ /* 0x000fcc000bf05300 */
[----:B------:R-:W-:-:S13]  /*6880*/  PLOP3.LUT P4, PT, PT, PT, UP0, 0x80, 0x0 ;  /* 0x000000000000781c */ /* 0x000fda0003f8f008 */
[----:B------:R-:W-:Y:S05]  /*6890*/  @!P4 BRA `(.L_x_991) ;  /* 0x000000000030c947 */ /* 0x000fea0003800000 */
[----:B-----5:R-:W-:Y:S01]  /*68a0*/  IMAD.U32 R148, R132, 0x10000, RZ ;  /* 0x0001000084947824 */ /* 0x020fe200078e00ff */
[----:B------:R-:W-:Y:S06]  /*68b0*/  BRA `(.L_x_991) ;  /* 0x0000000000287947 */ /* 0x000fec0003800000 */
.L_x_990:
        /* <DEDUP_REMOVED lines=10> */
.L_x_991:
[----:B------:R-:W-:Y:S05]  /*6960*/  BSYNC B2 ;  /* 0x0000000000027941 */ /* 0x000fea0003800000 */
.L_x_989:
        /* <DEDUP_REMOVED lines=18> */
.L_x_993:
        /* <DEDUP_REMOVED lines=8> */
.L_x_994:
[----:B------:R-:W-:Y:S05]  /*6b10*/  BSYNC B2 ;  /* 0x0000000000027941 */ /* 0x000fea0003800000 */
.L_x_992:
        /* <DEDUP_REMOVED lines=15> */
.L_x_996:
[----:B------:R-:W-:Y:S02]  /*6c10*/  ISETP.NE.AND P6, PT, R222, RZ, PT ;  /* 0x000000ffde00720c */ /* 0x000fe40003fc5270 */
[----:B------:R-:W-:Y:S02]  /*6c20*/  @P4 SHF.L.U32 R147, R133, 0x10, RZ ;  /* 0x0000001085934819 */ /* 0x000fe400000006ff */
[----:B------:R-:W-:-:S05]  /*6c30*/  FSEL R146, R145, RZ, !P6 ;  /* 0x000000ff91927208 */ /* 0x000fca0007000000 */
[----:B------:R-:W-:-:S04]  /*6c40*/  FFMA.FTZ R146, R175, R150, R146 ;  /* 0x00000096af927223 */ /* 0x000fc80000010092 */
[----:B------:R-:W-:-:S04]  /*6c50*/  FADD.FTZ R146, R177, -R146 ;  /* 0x80000092b1927221 */ /* 0x000fc80000010000 */
[----:B------:R-:W-:-:S04]  /*6c60*/  FMUL.FTZ R148, R5, R146 ;  /* 0x0000009205947220 */ /* 0x000fc80000410000 */
[----:B------:R-:W-:-:S07]  /*6c70*/  @P4 FADD.FTZ R148, R148, R147 ;  /* 0x0000009394944221 */ /* 0x000fce0000010000 */
.L_x_997:
[----:B------:R-:W-:Y:S05]  /*6c80*/  BSYNC B2 ;  /* 0x0000000000027941 */ /* 0x000fea0003800000 */
.L_x_995:
        /* <DEDUP_REMOVED lines=16> */
.L_x_999:
        /* <DEDUP_REMOVED lines=8> */
.L_x_1000:
[----:B------:R-:W-:Y:S05]  /*6e10*/  BSYNC B2 ;  /* 0x0000000000027941 */ /* 0x000fea0003800000 */
.L_x_998:
        /* <DEDUP_REMOVED lines=15> */
.L_x_1002:
[----:B------:R-:W-:-:S04]  /*6f10*/  ISETP.NE.AND P6, PT, R222, RZ, PT ;  /* 0x000000ffde00720c */ /* 0x000fc80003fc5270 */
[----:B------:R-:W-:-:S05]  /*6f20*/  FSEL R147, R145, RZ, !P6 ;  /* 0x000000ff91937208 */ /* 0x000fca0007000000 */
[----:B------:R-:W-:-:S04]  /*6f30*/  FFMA.FTZ R147, R176, R150, R147 ;  /* 0x00000096b0937223 */ /* 0x000fc80000010093 */
[----:B------:R-:W-:Y:S01]  /*6f40*/  FADD.FTZ R148, R178, -R147 ;  /* 0x80000093b2947221 */ /* 0x000fe20000010000 */
[----:B------:R-:W-:-:S03]  /*6f50*/  @P4 SHF.L.U32 R147, R134, 0x10, RZ ;  /* 0x0000001086934819 */ /* 0x000fc600000006ff */
[----:B------:R-:W-:-:S04]  /*6f60*/  FMUL.FTZ R148, R5, R148 ;  /* 0x0000009405947220 */ /* 0x000fc80000410000 */
[----:B------:R-:W-:-:S07]  /*6f70*/  @P4 FADD.FTZ R148, R148, R147 ;  /* 0x0000009394944221 */ /* 0x000fce0000010000 */
.L_x_1003:
[----:B------:R-:W-:Y:S05]  /*6f80*/  BSYNC B2 ;  /* 0x0000000000027941 */ /* 0x000fea0003800000 */
.L_x_1001:
        /* <DEDUP_REMOVED lines=16> */
.L_x_1005:
        /* <DEDUP_REMOVED lines=8> */
.L_x_1006:
[----:B------:R-:W-:Y:S05]  /*7110*/  BSYNC B2 ;  /* 0x0000000000027941 */ /* 0x000fea0003800000 */
.L_x_1004:
        /* <DEDUP_REMOVED lines=15> */
.L_x_1008:
[----:B------:R-:W-:Y:S02]  /*7210*/  ISETP.NE.AND P6, PT, R222, RZ, PT ;  /* 0x000000ffde00720c */ /* 0x000fe40003fc5270 */
[----:B------:R-:W-:Y:S02]  /*7220*/  @P4 SHF.L.U32 R147, R135, 0x10, RZ ;  /* 0x0000001087934819 */ /* 0x000fe400000006ff */
[----:B------:R-:W-:-:S05]  /*7230*/  FSEL R146, R145, RZ, !P6 ;  /* 0x000000ff91927208 */ /* 0x000fca0007000000 */
[----:B------:R-:W-:-:S04]  /*7240*/  FFMA.FTZ R146, R179, R150, R146 ;  /* 0x00000096b3927223 */ /* 0x000fc80000010092 */
[----:B------:R-:W-:-:S04]  /*7250*/  FADD.FTZ R146, R181, -R146 ;  /* 0x80000092b5927221 */ /* 0x000fc80000010000 */
[----:B------:R-:W-:-:S04]  /*7260*/  FMUL.FTZ R148, R5, R146 ;  /* 0x0000009205947220 */ /* 0x000fc80000410000 */
[----:B------:R-:W-:-:S07]  /*7270*/  @P4 FADD.FTZ R148, R148, R147 ;  /* 0x0000009394944221 */ /* 0x000fce0000010000 */
.L_x_1009:
[----:B------:R-:W-:Y:S05]  /*7280*/  BSYNC B2 ;  /* 0x0000000000027941 */ /* 0x000fea0003800000 */
.L_x_1007:
        /* <DEDUP_REMOVED lines=16> */
.L_x_1011:
        /* <DEDUP_REMOVED lines=8> */
.L_x_1012:
[----:B------:R-:W-:Y:S05]  /*7410*/  BSYNC B2 ;  /* 0x0000000000027941 */ /* 0x000fea0003800000 */
.L_x_1010:
[----:B------:R-:W0:Y:S01]  /*7420*/  @P3 LDC.64 R146, c[0x0][0x298] ;  /* 0x0000a600ff923b82 */ /* 0x000e220000000a00 */
[----:B------:R-:W-:-:S07]  /*7430*/  @P3 LOP3.LUT P2, RZ, R165, 0xff000000, RZ, 0xc0, !PT ;  /* 0xff000000a5ff3812 */ /* 0x000fce000784c0ff */
[----:B------:R-:W2:Y:S01]  /*7440*/  @P3 LDC.64 R148, c[0x0][0x2f8] ;  /* 0x0000be00ff943b82 */ /* 0x000ea20000000a00 */
[----:B0-----:R-:W-:Y:S01]  /*7450*/  @P3 FMUL.FTZ R147, R5, R147 ;  /* 0x0000009305933220 */ /* 0x001fe20000410000 */
[----:B------:R-:W-:-:S03]  /*7460*/  @P5 F2FP.BF16.F32.PACK_AB R5, RZ, R5 ;  /* 0x00000005ff05523e */ /* 0x000fc600000010ff */
[----:B------:R-:W-:Y:S01]  /*7470*/  @P3 FMUL.FTZ R145, R147, R146 ;  /* 0x0000009293913220 */ /* 0x000fe20000410000 */
[----:B------:R-:W-:Y:S02]  /*7480*/  @P5 PRMT R139, R139, 0x5410, R5 ;  /* 0x000054108b8b5816 */ /* 0x000fe40000000005 */
[----:B------:R-:W0:Y:S01]  /*7490*/  @P5 LDC.64 R146, c[0x0][0x308] ;  /* 0x0000c200ff925b82 */ /* 0x000e220000000a00 */
[----:B--2---:R-:W-:Y:S01]  /*74a0*/  @P3 IMAD.WIDE.U32 R148, R144, 0x10, R148 ;  /* 0x0000001090943825 */ /* 0x004fe200078e0094 */
[----:B------:R-:W-:-:S04]  /*74b0*/  @P3 FSEL R145, R145, RZ, P2 ;  /* 0x000000ff91913208 */ /* 0x000fc80001000000 */
[----:B------:R-:W-:-:S04]  /*74c0*/  @P3 F2FP.BF16.F32.PACK_AB R145, RZ, R145 ;  /* 0x00000091ff91323e */ /* 0x000fc800000010ff */
[----:B------:R-:W-:Y:S01]  /*74d0*/  @P3 PRMT R143, R143, 0x5410, R145 ;  /* 0x000054108f8f3816 */ /* 0x000fe20000000091 */
[----:B0-----:R-:W-:-:S05]  /*74e0*/  @P5 IMAD.WIDE.U32 R146, R6, 0x10, R146 ;  /* 0x0000001006925825 */ /* 0x001fca00078e0092 */
[----:B------:R2:W-:Y:S04]  /*74f0*/  @P5 STG.E.128 desc[UR4][R146.64], R136 ;  /* 0x0000008892005986 */ /* 0x0005e8000c101d04 */
[----:B------:R2:W-:Y:S02]  /*7500*/  @P3 STG.E.128 desc[UR4][R148.64], R140 ;  /* 0x0000008c94003986 */ /* 0x0005e4000c101d04 */
.L_x_988:
[----:B------:R-:W-:Y:S05]  /*7510*/  BSYNC B1 ;  /* 0x0000000000017941 */ /* 0x000fea0003800000 */
.L_x_987:
[----:B------:R-:W0:Y:S02]  /*7520*/  LDC.64 R144, c[0x0][0x210] ;  /* 0x00008400ff907b82 */ /* 0x000e240000000a00 */
[----:B0-----:R-:W-:-:S04]  /*7530*/  LEA R4, R144, R4, 0x2 ;  /* 0x0000000490047211 */ /* 0x001fc800078e10ff */
[----:B------:R-:W-:-:S13]  /*7540*/  ISETP.GE.AND P2, PT, R4, R145, PT ;  /* 0x000000910400720c */ /* 0x000fda0003f46270 */
[----:B------:R-:W-:Y:S05]  /*7550*/  @!P2 BRA `(.L_x_1013) ;  /* 0xffffff940030a947 */ /* 0x000fea000383ffff */
.L_x_862:
[----:B------:R-:W-:Y:S05]  /*7560*/  BSYNC B0 ;  /* 0x0000000000007941 */ /* 0x000fea0003800000 */
.L_x_861:
[----:B-----5:R-:W0:Y:S01]  /*7570*/  S2R R117, SR_TID.X ;  /* 0x0000000000757919 */ /* 0x020e220000002100 */
[----:B------:R-:W-:Y:S01]  /*7580*/  MOV R0, 0x400 ;  /* 0x0000040000007802 */ /* 0x000fe20000000f00 */
[----:B------:R-:W-:Y:S05]  /*7590*/  WARPSYNC.ALL ;  /* 0x0000000000007948 */ /* 0x000fea0003800000 */
[----:B------:R-:W1:Y:S01]  /*75a0*/  S2R R5, SR_CgaCtaId ;  /* 0x0000000000057919 */ /* 0x000e620000008800 */
[----:B------:R-:W-:Y:S01]  /*75b0*/  ULDC.64 UR12, c[0x0][0x2d8] ;  /* 0x0000b600000c7ab9 */ /* 0x000fe20000000a00 */
[----:B------:R-:W-:Y:S01]  /*75c0*/  ULDC.64 UR14, c[0x0][0x2d0] ;  /* 0x0000b400000e7ab9 */ /* 0x000fe20000000a00 */
[----:B0-----:R-:W-:-:S05]  /*75d0*/  SHF.R.U32.HI R4, RZ, 0x5, R117 ;  /* 0x00000005ff047819 */ /* 0x001fca0000011675 */
[----:B------:R-:W-:Y:S01]  /*75e0*/  IMAD R3, R4, 0xa0, R3 ;  /* 0x000000a004037824 */ /* 0x000fe200078e0203 */
[----:B-1----:R-:W-:-:S05]  /*75f0*/  LEA R0, R5, R0, 0x18 ;  /* 0x0000000005007211 */ /* 0x002fca00078ec0ff */
[----:B------:R-:W-:Y:S01]  /*7600*/  IMAD R3, R3, 0x20, R0 ;  /* 0x0000002003037824 */ /* 0x000fe200078e0200 */
[----:B------:R-:W-:-:S04]  /*7610*/  LEA R0, R117, R0, 0x2 ;  /* 0x0000000075007211 */ /* 0x000fc800078e10ff */
        /* <DEDUP_REMOVED lines=92> */
[----:B0-----:R-:W-:-:S03]  /*7be0*/  FADD.FTZ R11, R11, R72 ;  /* 0x000000480b0b7221 */ /* 0x001fc60000010000 */
[----:B------:R0:W-:Y:S01]  /*7bf0*/  STS.128 [R3+0x400], R44 ;  /* 0x0004002c03007388 */ /* 0x0001e20000000c00 */
[----:B------:R-:W-:-:S03]  /*7c00*/  FADD.FTZ R75, R12, R75 ;  /* 0x0000004b0c4b7221 */ /* 0x000fc60000010000 */
[----:B------:R-:W-:Y:S01]  /*7c10*/  STS.128 [R3+0x410], R48 ;  /* 0x0004103003007388 */ /* 0x000fe20000000c00 */
[----:B------:R-:W-:-:S03]  /*7c20*/  FADD.FTZ R13, R13, R74 ;  /* 0x0000004a0d0d7221 */ /* 0x000fc60000010000 */
[----:B------:R-:W-:Y:S04]  /*7c30*/  STS.128 [R3+0x800], R52 ;  /* 0x0008003403007388 */ /* 0x000fe80000000c00 */
[----:B------:R-:W-:Y:S04]  /*7c40*/  STS.128 [R3+0x810], R56 ;  /* 0x0008103803007388 */ /* 0x000fe80000000c00 */
[----:B------:R-:W-:Y:S01]  /*7c50*/  STS.128 [R3+0xc00], R60 ;  /* 0x000c003c03007388 */ /* 0x000fe20000000c00 */
[----:B0-----:R-:W-:Y:S01]  /*7c60*/  IMAD R46, R77, R2, RZ ;  /* 0x000000024d2e7224 */ /* 0x001fe200078e02ff */
[----:B------:R-:W-:-:S02]  /*7c70*/  IADD3 R44, R2, 0x7f, -R117 ;  /* 0x0000007f022c7810 */ /* 0x000fc40007ffe875 */
[----:B------:R-:W-:Y:S02]  /*7c80*/  STS.128 [R3+0xc10], R64 ;  /* 0x000c104003007388 */ /* 0x000fe40000000c00 */
[----:B------:R-:W-:Y:S02]  /*7c90*/  IADD3 R2, P0, R46, R117, RZ ;  /* 0x000000752e027210 */ /* 0x000fe40007f1e0ff */
[----:B------:R-:W-:Y:S01]  /*7ca0*/  STS.128 [R3+0x1000], R108 ;  /* 0x0010006c03007388 */ /* 0x000fe20000000c00 */
[----:B------:R-:W-:Y:S02]  /*7cb0*/  ISETP.GE.U32.AND P5, PT, R44, 0x180, PT ;  /* 0x000001802c00780c */ /* 0x000fe40003fa6070 */
[----:B------:R-:W-:Y:S01]  /*7cc0*/  IMAD.SHL.U32 R24, R2, 0x4, RZ ;  /* 0x0000000402187824 */ /* 0x000fe200078e00ff */
[----:B------:R0:W-:Y:S01]  /*7cd0*/  STS.128 [R3+0x1010], R112 ;  /* 0x0010107003007388 */ /* 0x0001e20000000c00 */
[----:B------:R-:W-:Y:S03]  /*7ce0*/  BAR.SYNC.DEFER_BLOCKING 0x0 ;  /* 0x0000000000007b1d */ /* 0x000fe60000010000 */
[----:B------:R-:W-:-:S02]  /*7cf0*/  IADD3 R46, P1, R24, UR12, RZ ;  /* 0x0000000c182e7c10 */ /* 0x000fc4000ff3e0ff */
[C---:B------:R-:W-:Y:S02]  /*7d00*/  ISETP.GE.U32.AND P4, PT, R44.reuse, 0x280, PT ;  /* 0x000002802c00780c */ /* 0x040fe40003f86070 */
[----:B0-----:R-:W-:Y:S02]  /*7d10*/  IADD3.X R3, RZ, RZ, RZ, P0, !PT ;  /* 0x000000ffff037210 */ /* 0x001fe400007fe4ff */
[----:B------:R-:W-:Y:S01]  /*7d20*/  LOP3.LUT P0, RZ, R44, 0xffffff80, RZ, 0xc0, !PT ;  /* 0xffffff802cff7812 */ /* 0x000fe2000780c0ff */
        /* <DEDUP_REMOVED lines=14> */
[----:B------:R-:W-:Y:S02]  /*7e10*/  SHF.L.U64.HI R39, R2, 0x2, R3 ;  /* 0x0000000202277819 */ /* 0x000fe40000010203 */
[----:B------:R-:W-:Y:S01]  /*7e20*/  @P0 MOV R2, R46 ;  /* 0x0000002e00020202 */ /* 0x000fe20000000f00 */
[----:B--2---:R-:W-:Y:S01]  /*7e30*/  FADD.FTZ R36, R36, R43 ;  /* 0x0000002b24247221 */ /* 0x004fe20000010000 */
[C---:B------:R-:W-:Y:S01]  /*7e40*/  IADD3.X R43, R39.reuse, UR13, RZ, P1, !PT ;  /* 0x0000000d272b7c10 */ /* 0x040fe20008ffe4ff */
[----:B------:R-:W1:Y:S01]  /*7e50*/  LDS R6, [R0+0x600] ;  /* 0x0006000000067984 */ /* 0x000e620000000800 */
[----:B------:R-:W-:Y:S01]  /*7e60*/  IADD3 R24, P1, R24, UR14, RZ ;  /* 0x0000000e18187c10 */ /* 0x000fe2000ff3e0ff */
[----:B---3--:R-:W-:Y:S01]  /*7e70*/  FADD.FTZ R47, R36, R47 ;  /* 0x0000002f242f7221 */ /* 0x008fe20000010000 */
[----:B------:R-:W-:Y:S01]  /*7e80*/  @P0 MOV R3, R43 ;  /* 0x0000002b00030202 */ /* 0x000fe20000000f00 */
[----:B------:R-:W-:Y:S01]  /*7e90*/  LDS R27, [R0+0x2e00] ;  /* 0x002e0000001b7984 */ /* 0x000fe20000000800 */
[----:B------:R-:W-:Y:S01]  /*7ea0*/  IADD3.X R39, R39, UR15, RZ, P1, !PT ;  /* 0x0000000f27277c10 */ /* 0x000fe20008ffe4ff */
[----:B----4-:R-:W-:Y:S01]  /*7eb0*/  FADD.FTZ R37, RZ, R37 ;  /* 0x00000025ff257221 */ /* 0x010fe20000010000 */
[----:B------:R-:W-:Y:S01]  /*7ec0*/  ISETP.GE.U32.AND P1, PT, R44, 0x100, PT ;  /* 0x000001002c00780c */ /* 0x000fe20003f26070 */
[----:B------:R2:W-:Y:S01]  /*7ed0*/  @P0 STG.E desc[UR4][R2.64], R47 ;  /* 0x0000002f02000986 */ /* 0x0005e2000c101904 */
[----:B------:R-:W-:Y:S01]  /*7ee0*/  @P0 IADD3 R46, P2, R46, 0x200, RZ ;  /* 0x000002002e2e0810 */ /* 0x000fe20007f5e0ff */
[----:B------:R-:W-:-:S02]  /*7ef0*/  FADD.FTZ R37, R37, R40 ;  /* 0x0000002825257221 */ /* 0x000fc40000010000 */
[----:B------:R-:W-:Y:S01]  /*7f00*/  LDS R25, [R0+0x1c00] ;  /* 0x001c000000197984 */ /* 0x000fe20000000800 */
[----:B------:R-:W-:Y:S01]  /*7f10*/  FADD.FTZ R38, RZ, R38 ;  /* 0x00000026ff267221 */ /* 0x000fe20000010000 */
[----:B------:R-:W-:Y:S02]  /*7f20*/  @P0 IADD3.X R43, RZ, R43, RZ, P2, !PT ;  /* 0x0000002bff2b0210 */ /* 0x000fe400017fe4ff */
[----:B------:R-:W-:Y:S01]  /*7f30*/  LDS R21, [R0+0x4400] ;  /* 0x0044000000157984 */ /* 0x000fe20000000800 */
[----:B------:R-:W-:Y:S01]  /*7f40*/  FADD.FTZ R37, R37, R42 ;  /* 0x0000002a25257221 */ /* 0x000fe20000010000 */
[----:B--2---:R-:W-:Y:S01]  /*7f50*/  @P0 IMAD.MOV.U32 R2, RZ, RZ, R24 ;  /* 0x000000ffff020224 */ /* 0x004fe200078e0018 */
[----:B------:R-:W-:Y:S01]  /*7f60*/  @P0 MOV R3, R39 ;  /* 0x0000002700030202 */ /* 0x000fe20000000f00 */
[----:B------:R-:W-:Y:S01]  /*7f70*/  FADD.FTZ R38, R38, R41 ;  /* 0x0000002926267221 */ /* 0x000fe20000010000 */
[----:B------:R-:W-:Y:S01]  /*7f80*/  @P0 IADD3 R24, P3, R24, 0x200, RZ ;  /* 0x0000020018180810 */ /* 0x000fe20007f7e0ff */
[----:B------:R-:W-:Y:S01]  /*7f90*/  LDS R18, [R0+0x1e00] ;  /* 0x001e000000127984 */ /* 0x000fe20000000800 */
[----:B------:R-:W-:-:S03]  /*7fa0*/  FADD.FTZ R37, R37, R14 ;  /* 0x0000000e25257221 */ /* 0x000fc60000010000 */
[----:B------:R2:W-:Y:S01]  /*7fb0*/  @P0 STG.E desc[UR4][R2.64], R35 ;  /* 0x0000002302000986 */ /* 0x0005e2000c101904 */
[----:B------:R-:W-:Y:S02]  /*7fc0*/  @P0 IMAD.X R39, RZ, RZ, R39, P3 ;  /* 0x000000ffff270224 */ /* 0x000fe400018e0627 */
[----:B------:R-:W-:Y:S01]  /*7fd0*/  FADD.FTZ R38, R38, R45 ;  /* 0x0000002d26267221 */ /* 0x000fe20000010000 */
[----:B------:R-:W-:Y:S01]  /*7fe0*/  @P1 IMAD.MOV.U32 R4, RZ, RZ, R24 ;  /* 0x000000ffff041224 */ /* 0x000fe200078e0018 */
[----:B------:R-:W3:Y:S01]  /*7ff0*/  LDS R14, [R0+0x800] ;  /* 0x00080000000e7984 */ /* 0x000ee20000000800 */
[----:B------:R-:W-:Y:S01]  /*8000*/  @P1 IADD3 R24, P2, R24, 0x200, RZ ;  /* 0x0000020018181810 */ /* 0x000fe20007f5e0ff */
[----:B0-----:R-:W-:Y:S01]  /*8010*/  FADD.FTZ R17, R38, R17 ;  /* 0x0000001126117221 */ /* 0x001fe20000010000 */
[----:B------:R-:W-:Y:S01]  /*8020*/  @P1 MOV R5, R39 ;  /* 0x0000002700051202 */ /* 0x000fe20000000f00 */
[----:B------:R-:W0:Y:S01]  /*8030*/  LDS R35, [R0+0x3000] ;  /* 0x0030000000237984 */ /* 0x000e220000000800 */
[C---:B------:R-:W-:Y:S01]  /*8040*/  ISETP.GE.U32.AND P3, PT, R44.reuse, 0x300, PT ;  /* 0x000003002c00780c */ /* 0x040fe20003f66070 */
[----:B------:R-:W-:Y:S01]  /*8050*/  @P1 IMAD.X R39, RZ, RZ, R39, P2 ;  /* 0x000000ffff271224 */ /* 0x000fe200010e0627 */
[----:B------:R-:W-:Y:S01]  /*8060*/  ISETP.GE.U32.AND P2, PT, R44, 0x380, PT ;  /* 0x000003802c00780c */ /* 0x000fe20003f46070 */
[----:B------:R-:W-:Y:S01]  /*8070*/  LDS R20, [R0+0x3200] ;  /* 0x0032000000147984 */ /* 0x000fe20000000800 */
[----:B--2---:R-:W-:Y:S01]  /*8080*/  @P1 MOV R2, R46 ;  /* 0x0000002e00021202 */ /* 0x004fe20000000f00 */
[----:B-1----:R-:W-:Y:S01]  /*8090*/  FADD.FTZ R6, RZ, R6 ;  /* 0x00000006ff067221 */ /* 0x002fe20000010000 */
[----:B------:R-:W-:Y:S01]  /*80a0*/  @P1 IADD3 R46, P0, R46, 0x200, RZ ;  /* 0x000002002e2e1810 */ /* 0x000fe20007f1e0ff */
[----:B------:R-:W-:Y:S01]  /*80b0*/  LDS R22, [R0+0x4600] ;  /* 0x0046000000167984 */ /* 0x000fe20000000800 */
[----:B------:R-:W-:-:S02]  /*80c0*/  @P1 MOV R3, R43 ;  /* 0x0000002b00031202 */ /* 0x000fc40000000f00 */
[----:B------:R-:W-:Y:S01]  /*80d0*/  @P1 IADD3.X R43, RZ, R43, RZ, P0, !PT ;  /* 0x0000002bff2b1210 */ /* 0x000fe200007fe4ff */
[----:B------:R-:W1:Y:S01]  /*80e0*/  LDS R16, [R0+0xc00] ;  /* 0x000c000000107984 */ /* 0x000e620000000800 */
[----:B------:R-:W-:-:S03]  /*80f0*/  ISETP.GE.U32.AND P0, PT, R44, 0x200, PT ;  /* 0x000002002c00780c */ /* 0x000fc60003f06070 */
[----:B------:R2:W-:Y:S04]  /*8100*/  @P1 STG.E desc[UR4][R2.64], R37 ;  /* 0x0000002502001986 */ /* 0x0005e8000c101904 */
[----:B------:R-:W-:Y:S04]  /*8110*/  @P1 STG.E desc[UR4][R4.64], R15 ;  /* 0x0000000f04001986 */ /* 0x000fe8000c101904 */
[----:B------:R-:W-:Y:S01]  /*8120*/  LDS R37, [R0+0x4200] ;  /* 0x0042000000257984 */ /* 0x000fe20000000800 */
[----:B--2---:R-:W-:-:S03]  /*8130*/  @P5 MOV R2, R46 ;  /* 0x0000002e00025202 */ /* 0x004fc60000000f00 */
[----:B------:R-:W2:Y:S01]  /*8140*/  LDS R15, [R0+0xa00] ;  /* 0x000a0000000f7984 */ /* 0x000ea20000000800 */
[----:B------:R-:W-:Y:S02]  /*8150*/  @P5 MOV R3, R43 ;  /* 0x0000002b00035202 */ /* 0x000fe40000000f00 */
[----:B------:R-:W-:Y:S01]  /*8160*/  @P5 IADD3 R46, P1, R46, 0x200, RZ ;  /* 0x000002002e2e5810 */ /* 0x000fe20007f3e0ff */
[----:B------:R-:W-:Y:S01]  /*8170*/  LDS R23, [R0+0x3400] ;  /* 0x0034000000177984 */ /* 0x000fe20000000800 */
[----:B---3--:R-:W-:-:S03]  /*8180*/  FADD.FTZ R14, RZ, R14 ;  /* 0x0000000eff0e7221 */ /* 0x008fc60000010000 */
[----:B------:R3:W-:Y:S01]  /*8190*/  @P5 STG.E desc[UR4][R2.64], R17 ;  /* 0x0000001102005986 */ /* 0x0007e2000c101904 */
[----:B------:R-:W-:Y:S01]  /*81a0*/  @P5 IADD3.X R43, RZ, R43, RZ, P1, !PT ;  /* 0x0000002bff2b5210 */ /* 0x000fe20000ffe4ff */
[----:B------:R-:W-:Y:S02]  /*81b0*/  FADD.FTZ R14, R14, R25 ;  /* 0x000000190e0e7221 */ /* 0x000fe40000010000 */
[----:B------:R-:W4:Y:S01]  /*81c0*/  LDS R17, [R0+0x1a00] ;  /* 0x001a000000117984 */ /* 0x000f220000000800 */
[----:B------:R-:W-:Y:S01]  /*81d0*/  ISETP.GE.U32.AND P1, PT, R44, 0x400, PT ;  /* 0x000004002c00780c */ /* 0x000fe20003f26070 */
[----:B0-----:R-:W-:Y:S02]  /*81e0*/  FADD.FTZ R14, R14, R35 ;  /* 0x000000230e0e7221 */ /* 0x001fe40000010000 */
[----:B------:R-:W-:Y:S02]  /*81f0*/  LDS R31, [R0+0x4800] ;  /* 0x00480000001f7984 */ /* 0x000fe40000000800 */
[----:B------:R-:W-:Y:S01]  /*8200*/  FADD.FTZ R29, R14, R21 ;  /* 0x000000150e1d7221 */ /* 0x000fe20000010000 */
[----:B---3--:R-:W-:Y:S01]  /*8210*/  @P5 IMAD.MOV.U32 R2, RZ, RZ, R24 ;  /* 0x000000ffff025224 */ /* 0x008fe200078e0018 */
[----:B------:R-:W-:Y:S01]  /*8220*/  @P5 MOV R3, R39 ;  /* 0x0000002700035202 */ /* 0x000fe20000000f00 */
[----:B------:R-:W-:Y:S01]  /*8230*/  LDS R19, [R0+0x2200] ;  /* 0x0022000000137984 */ /* 0x000fe20000000800 */
[----:B------:R-:W-:Y:S01]  /*8240*/  @P5 IADD3 R24, P6, R24, 0x200, RZ ;  /* 0x0000020018185810 */ /* 0x000fe20007fde0ff */
[----:B-1----:R-:W-:-:S02]  /*8250*/  FADD.FTZ R16, RZ, R16 ;  /* 0x00000010ff107221 */ /* 0x002fc40000010000 */
[----:B------:R0:W-:Y:S02]  /*8260*/  @P5 STG.E desc[UR4][R2.64], R69 ;  /* 0x0000004502005986 */ /* 0x0001e4000c101904 */
[----:B------:R-:W-:Y:S01]  /*8270*/  @P5 IMAD.X R39, RZ, RZ, R39, P6 ;  /* 0x000000ffff275224 */ /* 0x000fe200030e0627 */
[----:B------:R-:W-:Y:S01]  /*8280*/  ISETP.GE.U32.AND P5, PT, R44, 0x480, PT ;  /* 0x000004802c00780c */ /* 0x000fe20003fa6070 */
[----:B------:R-:W1:Y:S01]  /*8290*/  LDS R8, [R0+0x1000] ;  /* 0x0010000000087984 */ /* 0x000e620000000800 */
[----:B------:R-:W-:Y:S02]  /*82a0*/  @P0 IMAD.MOV.U32 R4, RZ, RZ, R24 ;  /* 0x000000ffff040224 */ /* 0x000fe400078e0018 */
[----:B------:R-:W-:Y:S01]  /*82b0*/  @P0 MOV R5, R39 ;  /* 0x0000002700050202 */ /* 0x000fe20000000f00 */
[----:B------:R-:W-:Y:S01]  /*82c0*/  LDS R25, [R0+0x3600] ;  /* 0x0036000000197984 */ /* 0x000fe20000000800 */
[----:B0-----:R-:W-:-:S03]  /*82d0*/  @P0 MOV R2, R46 ;  /* 0x0000002e00020202 */ /* 0x001fc60000000f00 */
[----:B------:R-:W0:Y:S01]  /*82e0*/  LDS R21, [R0+0x2400] ;  /* 0x0024000000157984 */ /* 0x000e220000000800 */
[----:B------:R-:W-:Y:S01]  /*82f0*/  @P0 IADD3 R46, P6, R46, 0x200, RZ ;  /* 0x000002002e2e0810 */ /* 0x000fe20007fde0ff */
[----:B--2---:R-:W-:Y:S01]  /*8300*/  FADD.FTZ R15, RZ, R15 ;  /* 0x0000000fff0f7221 */ /* 0x004fe20000010000 */
[-C--:B------:R-:W-:Y:S01]  /*8310*/  @P0 MOV R3, R43.reuse ;  /* 0x0000002b00030202 */ /* 0x080fe20000000f00 */
[----:B------:R-:W-:Y:S01]  /*8320*/  LDS R33, [R0+0x4a00] ;  /* 0x004a000000217984 */ /* 0x000fe20000000800 */
[----:B------:R-:W-:Y:S01]  /*8330*/  @P0 IADD3.X R43, RZ, R43, RZ, P6, !PT ;  /* 0x0000002bff2b0210 */ /* 0x000fe200037fe4ff */
[----:B------:R-:W-:Y:S01]  /*8340*/  FADD.FTZ R15, R15, R18 ;  /* 0x000000120f0f7221 */ /* 0x000fe20000010000 */
[----:B------:R-:W-:Y:S01]  /*8350*/  @P0 IADD3 R24, P6, R24, 0x200, RZ ;  /* 0x0000020018180810 */ /* 0x000fe20007fde0ff */
[----:B------:R-:W-:Y:S02]  /*8360*/  LDS R10, [R0+0x2600] ;  /* 0x00260000000a7984 */ /* 0x000fe40000000800 */
[----:B------:R-:W-:-:S02]  /*8370*/  FADD.FTZ R15, R15, R20 ;  /* 0x000000140f0f7221 */ /* 0x000fc40000010000 */
[----:B------:R-:W-:Y:S02]  /*8380*/  @P0 IMAD.X R39, RZ, RZ, R39, P6 ;  /* 0x000000ffff270224 */ /* 0x000fe400030e0627 */
[----:B----4-:R-:W-:Y:S01]  /*8390*/  FADD.FTZ R6, R6, R17 ;  /* 0x0000001106067221 */ /* 0x010fe20000010000 */
[----:B------:R-:W-:Y:S01]  /*83a0*/  ISETP.GE.U32.AND P6, PT, R44, 0x500, PT ;  /* 0x000005002c00780c */ /* 0x000fe20003fc6070 */
[----:B------:R-:W2:Y:S02]  /*83b0*/  LDS R17, [R0+0x2000] ;  /* 0x0020000000117984 */ /* 0x000ea40000000800 */
[----:B------:R-:W-:Y:S02]  /*83c0*/  FADD.FTZ R6, R6, R27 ;  /* 0x0000001b06067221 */ /* 0x000fe40000010000 */
[----:B------:R-:W-:Y:S02]  /*83d0*/  LDS R27, [R0+0x3800] ;  /* 0x00380000001b7984 */ /* 0x000fe40000000800 */
[----:B------:R-:W-:-:S02]  /*83e0*/  FADD.FTZ R37, R6, R37 ;  /* 0x0000002506257221 */ /* 0x000fc40000010000 */
[----:B------:R-:W3:Y:S04]  /*83f0*/  LDS R6, [R0+0xe00] ;  /* 0x000e000000067984 */ /* 0x000ee80000000800 */
[----:B------:R4:W-:Y:S04]  /*8400*/  @P0 STG.E desc[UR4][R2.64], R37 ;  /* 0x0000002502000986 */ /* 0x0009e8000c101904 */
[----:B------:R0:W-:Y:S01]  /*8410*/  @P0 STG.E desc[UR4][R4.64], R7 ;  /* 0x0000000704000986 */ /* 0x0001e2000c101904 */
[----:B-1----:R-:W-:-:S03]  /*8420*/  FADD.FTZ R8, RZ, R8 ;  /* 0x00000008ff087221 */ /* 0x002fc60000010000 */
[----:B------:R-:W1:Y:S01]  /*8430*/  LDS R7, [R0+0x1200] ;  /* 0x0012000000077984 */ /* 0x000e620000000800 */
[----:B----4-:R-:W-:Y:S01]  /*8440*/  @P4 MOV R2, R46 ;  /* 0x0000002e00024202 */ /* 0x010fe20000000f00 */
[----:B0-----:R-:W-:Y:S01]  /*8450*/  FADD.FTZ R8, R8, R21 ;  /* 0x0000001508087221 */ /* 0x001fe20000010000 */
[-C--:B------:R-:W-:Y:S02]  /*8460*/  @P4 MOV R3, R43.reuse ;  /* 0x0000002b00034202 */ /* 0x080fe40000000f00 */
[----:B------:R-:W-:Y:S01]  /*8470*/  @P4 IADD3 R46, P0, R46, 0x200, RZ ;  /* 0x000002002e2e4810 */ /* 0x000fe20007f1e0ff */
[----:B------:R-:W-:Y:S02]  /*8480*/  FADD.FTZ R5, R15, R22 ;  /* 0x000000160f057221 */ /* 0x000fe40000010000 */
[----:B------:R0:W-:Y:S01]  /*8490*/  @P4 STG.E desc[UR4][R2.64], R29 ;  /* 0x0000001d02004986 */ /* 0x0001e2000c101904 */
[----:B------:R-:W-:-:S03]  /*84a0*/  @P4 IADD3.X R43, RZ, R43, RZ, P0, !PT ;  /* 0x0000002bff2b4210 */ /* 0x000fc600007fe4ff */
[----:B------:R-:W4:Y:S04]  /*84b0*/  LDS R29, [R0+0x4c00] ;  /* 0x004c0000001d7984 */ /* 0x000f280000000800 */
[----:B------:R-:W4:Y:S01]  /*84c0*/  LDS R15, [R0+0x3a00] ;  /* 0x003a0000000f7984 */ /* 0x000f220000000800 */
[----:B--2---:R-:W-:Y:S01]  /*84d0*/  FADD.FTZ R16, R16, R17 ;  /* 0x0000001110107221 */ /* 0x004fe20000010000 */
[----:B0-----:R-:W-:Y:S01]  /*84e0*/  @P4 IMAD.MOV.U32 R2, RZ, RZ, R24 ;  /* 0x000000ffff024224 */ /* 0x001fe200078e0018 */
[-C--:B------:R-:W-:Y:S01]  /*84f0*/  @P4 MOV R3, R39.reuse ;  /* 0x0000002700034202 */ /* 0x080fe20000000f00 */
[----:B------:R-:W0:Y:S01]  /*8500*/  LDS R17, [R0+0x4e00] ;  /* 0x004e000000117984 */ /* 0x000e220000000800 */
[----:B------:R-:W-:Y:S01]  /*8510*/  @P4 IADD3 R24, P0, R24, 0x200, RZ ;  /* 0x0000020018184810 */ /* 0x000fe20007f1e0ff */
[----:B------:R-:W-:Y:S01]  /*8520*/  FADD.FTZ R16, R16, R23 ;  /* 0x0000001710107221 */ /* 0x000fe20000010000 */
[----:B---3--:R-:W-:Y:S01]  /*8530*/  FADD.FTZ R6, RZ, R6 ;  /* 0x00000006ff067221 */ /* 0x008fe20000010000 */
[----:B------:R2:W-:Y:S01]  /*8540*/  @P4 STG.E desc[UR4][R2.64], R71 ;  /* 0x0000004702004986 */ /* 0x0005e2000c101904 */
[----:B------:R-:W-:Y:S01]  /*8550*/  @P4 IADD3.X R39, RZ, R39, RZ, P0, !PT ;  /* 0x00000027ff274210 */ /* 0x000fe200007fe4ff */
[----:B------:R-:W-:Y:S01]  /*8560*/  FADD.FTZ R31, R16, R31 ;  /* 0x0000001f101f7221 */ /* 0x000fe20000010000 */
[----:B------:R-:W-:Y:S01]  /*8570*/  FADD.FTZ R6, R6, R19 ;  /* 0x0000001306067221 */ /* 0x000fe20000010000 */
[----:B------:R-:W-:-:S03]  /*8580*/  FADD.FTZ R8, R8, R27 ;  /* 0x0000001b08087221 */ /* 0x000fc60000010000 */
[----:B------:R-:W-:-:S04]  /*8590*/  FADD.FTZ R6, R6, R25 ;  /* 0x0000001906067221 */ /* 0x000fc80000010000 */
[----:B------:R-:W-:Y:S01]  /*85a0*/  FADD.FTZ R33, R6, R33 ;  /* 0x0000002106217221 */ /* 0x000fe20000010000 */
[----:B--2---:R-:W-:Y:S01]  /*85b0*/  @P3 IMAD.MOV.U32 R2, RZ, RZ, R46 ;  /* 0x000000ffff023224 */ /* 0x004fe200078e002e */
[----:B------:R-:W-:Y:S01]  /*85c0*/  @P3 MOV R3, R43 ;  /* 0x0000002b00033202 */ /* 0x000fe20000000f00 */
[----:B-1----:R-:W-:Y:S01]  /*85d0*/  FADD.FTZ R7, RZ, R7 ;  /* 0x00000007ff077221 */ /* 0x002fe20000010000 */
[----:B------:R-:W-:-:S03]  /*85e0*/  @P3 IADD3 R46, P0, R46, 0x200, RZ ;  /* 0x000002002e2e3810 */ /* 0x000fc60007f1e0ff */
[----:B------:R1:W-:Y:S01]  /*85f0*/  @P3 STG.E desc[UR4][R2.64], R5 ;  /* 0x0000000502003986 */ /* 0x0003e2000c101904 */
[----:B------:R-:W-:Y:S01]  /*8600*/  @P3 IADD3.X R43, RZ, R43, RZ, P0, !PT ;  /* 0x0000002bff2b3210 */ /* 0x000fe200007fe4ff */
[----:B------:R-:W-:Y:S01]  /*8610*/  FADD.FTZ R10, R7, R10 ;  /* 0x0000000a070a7221 */ /* 0x000fe20000010000 */
[----:B----4-:R-:W-:Y:S01]  /*8620*/  FADD.FTZ R29, R8, R29 ;  /* 0x0000001d081d7221 */ /* 0x010fe20000010000 */
[----:B-1----:R-:W-:Y:S01]  /*8630*/  @P3 IMAD.MOV.U32 R2, RZ, RZ, R24 ;  /* 0x000000ffff023224 */ /* 0x002fe200078e0018 */
[----:B------:R-:W-:Y:S01]  /*8640*/  @P3 MOV R3, R39 ;  /* 0x0000002700033202 */ /* 0x000fe20000000f00 */
[----:B------:R-:W-:Y:S01]  /*8650*/  FADD.FTZ R10, R10, R15 ;  /* 0x0000000f0a0a7221 */ /* 0x000fe20000010000 */
[----:B------:R-:W-:-:S03]  /*8660*/  @P3 IADD3 R24, P4, R24, 0x200, RZ ;  /* 0x0000020018183810 */ /* 0x000fc60007f9e0ff */
[----:B------:R1:W-:Y:S01]  /*8670*/  @P3 STG.E desc[UR4][R2.64], R9 ;  /* 0x0000000902003986 */ /* 0x0003e2000c101904 */
[----:B0-----:R-:W-:Y:S01]  /*8680*/  FADD.FTZ R17, R10, R17 ;  /* 0x000000110a117221 */ /* 0x001fe20000010000 */
[----:B------:R-:W-:Y:S01]  /*8690*/  @P3 IMAD.X R39, RZ, RZ, R39, P4 ;  /* 0x000000ffff273224 */ /* 0x000fe200020e0627 */
[----:B-1----:R-:W-:Y:S02]  /*86a0*/  @P2 MOV R2, R46 ;  /* 0x0000002e00022202 */ /* 0x002fe40000000f00 */
[----:B------:R-:W-:Y:S02]  /*86b0*/  @P2 MOV R3, R43 ;  /* 0x0000002b00032202 */ /* 0x000fe40000000f00 */
[----:B------:R-:W-:-:S03]  /*86c0*/  @P2 IADD3 R46, P0, R46, 0x200, RZ ;  /* 0x000002002e2e2810 */ /* 0x000fc60007f1e0ff */
[----:B------:R0:W-:Y:S01]  /*86d0*/  @P2 STG.E desc[UR4][R2.64], R31 ;  /* 0x0000001f02002986 */ /* 0x0001e2000c101904 */
[----:B------:R-:W-:Y:S01]  /*86e0*/  @P2 IADD3.X R43, RZ, R43, RZ, P0, !PT ;  /* 0x0000002bff2b2210 */ /* 0x000fe200007fe4ff */
[----:B0-----:R-:W-:Y:S01]  /*86f0*/  @P2 IMAD.MOV.U32 R2, RZ, RZ, R24 ;  /* 0x000000ffff022224 */ /* 0x001fe200078e0018 */
[----:B------:R-:W-:Y:S02]  /*8700*/  @P2 MOV R3, R39 ;  /* 0x0000002700032202 */ /* 0x000fe40000000f00 */
[----:B------:R-:W-:-:S03]  /*8710*/  @P2 IADD3 R24, P3, R24, 0x200, RZ ;  /* 0x0000020018182810 */ /* 0x000fc60007f7e0ff */
[----:B------:R0:W-:Y:S02]  /*8720*/  @P2 STG.E desc[UR4][R2.64], R73 ;  /* 0x0000004902002986 */ /* 0x0001e4000c101904 */
[----:B------:R-:W-:Y:S02]  /*8730*/  @P2 IMAD.X R39, RZ, RZ, R39, P3 ;  /* 0x000000ffff272224 */ /* 0x000fe400018e0627 */
[----:B------:R-:W-:Y:S01]  /*8740*/  @P1 IMAD.MOV.U32 R4, RZ, RZ, R24 ;  /* 0x000000ffff041224 */ /* 0x000fe200078e0018 */
[----:B------:R-:W-:Y:S02]  /*8750*/  @P1 IADD3 R24, P2, R24, 0x200, RZ ;  /* 0x0000020018181810 */ /* 0x000fe40007f5e0ff */
[----:B------:R-:W-:-:S03]  /*8760*/  @P1 MOV R5, R39 ;  /* 0x0000002700051202 */ /* 0x000fc60000000f00 */
[----:B------:R-:W-:Y:S01]  /*8770*/  @P1 IMAD.X R39, RZ, RZ, R39, P2 ;  /* 0x000000ffff271224 */ /* 0x000fe200010e0627 */
[----:B0-----:R-:W-:Y:S01]  /*8780*/  @P1 MOV R2, R46 ;  /* 0x0000002e00021202 */ /* 0x001fe20000000f00 */
[----:B------:R-:W-:Y:S01]  /*8790*/  @P5 IMAD.MOV.U32 R6, RZ, RZ, R24 ;  /* 0x000000ffff065224 */ /* 0x000fe200078e0018 */
[----:B------:R-:W-:Y:S02]  /*87a0*/  @P1 IADD3 R46, P0, R46, 0x200, RZ ;  /* 0x000002002e2e1810 */ /* 0x000fe40007f1e0ff */
[-C--:B------:R-:W-:Y:S02]  /*87b0*/  @P1 MOV R3, R43.reuse ;  /* 0x0000002b00031202 */ /* 0x080fe40000000f00 */
[----:B------:R-:W-:Y:S02]  /*87c0*/  @P1 IADD3.X R43, RZ, R43, RZ, P0, !PT ;  /* 0x0000002bff2b1210 */ /* 0x000fe400007fe4ff */
[----:B------:R-:W-:Y:S01]  /*87d0*/  @P5 IADD3 R24, P2, R24, 0x200, RZ ;  /* 0x0000020018185810 */ /* 0x000fe20007f5e0ff */
[----:B------:R0:W-:Y:S01]  /*87e0*/  @P1 STG.E desc[UR4][R2.64], R33 ;  /* 0x0000002102001986 */ /* 0x0001e2000c101904 */
[----:B------:R-:W-:-:S03]  /*87f0*/  @P5 MOV R7, R39 ;  /* 0x0000002700075202 */ /* 0x000fc60000000f00 */
[----:B------:R1:W-:Y:S01]  /*8800*/  @P1 STG.E desc[UR4][R4.64], R11 ;  /* 0x0000000b04001986 */ /* 0x0003e2000c101904 */
[----:B------:R-:W-:Y:S01]  /*8810*/  @P5 IMAD.X R39, RZ, RZ, R39, P2 ;  /* 0x000000ffff275224 */ /* 0x000fe200010e0627 */
[----:B0-----:R-:W-:Y:S02]  /*8820*/  @P5 MOV R2, R46 ;  /* 0x0000002e00025202 */ /* 0x001fe40000000f00 */
[----:B------:R-:W-:Y:S02]  /*8830*/  @P5 MOV R3, R43 ;  /* 0x0000002b00035202 */ /* 0x000fe40000000f00 */
[----:B------:R-:W-:Y:S01]  /*8840*/  @P5 IADD3 R46, P0, R46, 0x200, RZ ;  /* 0x000002002e2e5810 */ /* 0x000fe20007f1e0ff */
[----:B-1----:R-:W-:Y:S01]  /*8850*/  IMAD.MOV.U32 R4, RZ, RZ, R24 ;  /* 0x000000ffff047224 */ /* 0x002fe200078e0018 */
[----:B------:R-:W-:Y:S01]  /*8860*/  MOV R5, R39 ;  /* 0x0000002700057202 */ /* 0x000fe20000000f00 */
[----:B------:R0:W-:Y:S01]  /*8870*/  @P5 STG.E desc[UR4][R2.64], R29 ;  /* 0x0000001d02005986 */ /* 0x0001e2000c101904 */
[----:B------:R-:W-:-:S03]  /*8880*/  @P5 IADD3.X R43, RZ, R43, RZ, P0, !PT ;  /* 0x0000002bff2b5210 */ /* 0x000fc600007fe4ff */
[----:B------:R1:W-:Y:S01]  /*8890*/  @P5 STG.E desc[UR4][R6.64], R75 ;  /* 0x0000004b06005986 */ /* 0x0003e2000c101904 */
[----:B0-----:R-:W-:Y:S02]  /*88a0*/  MOV R2, R46 ;  /* 0x0000002e00027202 */ /* 0x001fe40000000f00 */
[----:B------:R-:W-:Y:S01]  /*88b0*/  MOV R3, R43 ;  /* 0x0000002b00037202 */ /* 0x000fe20000000f00 */
[----:B------:R-:W-:Y:S06]  /*88c0*/  @!P6 EXIT ;  /* 0x000000000000e94d */ /* 0x000fec0003800000 */
[----:B------:R-:W-:Y:S04]  /*88d0*/  STG.E desc[UR4][R2.64], R17 ;  /* 0x0000001102007986 */ /* 0x000fe8000c101904 */
[----:B------:R-:W-:Y:S01]  /*88e0*/  STG.E desc[UR4][R4.64], R13 ;  /* 0x0000000d04007986 */ /* 0x000fe2000c101904 */
[----:B------:R-:W-:Y:S05]  /*88f0*/  EXIT ;  /* 0x000000000000794d */ /* 0x000fea0003800000 */
.L_x_882:
[----:B------:R-:W-:Y:S01]  /*8900*/  HFMA2.MMA R145, -RZ, RZ, 0, 1.847743988037109375e-06 ;  /* 0x0000001fff917435 */ /* 0x000fe200000001ff */
[----:B------:R-:W-:Y:S01]  /*8910*/  BSSY B1, `(.L_x_1014) ;  /* 0x0000007000017945 */ /* 0x000fe20003800000 */
[----:B------:R-:W-:Y:S01]  /*8920*/  MOV R147, R205 ;  /* 0x000000cd00937202 */ /* 0x000fe20000000f00 */
[----:B------:R-:W-:Y:S01]  /*8930*/  IMAD.MOV.U32 R146, RZ, RZ, 0x1 ;  /* 0x00000001ff927424 */ /* 0x000fe200078e00ff */
[----:B------:R-:W-:-:S07]  /*8940*/  MOV R144, 0xffffffff ;  /* 0xffffffff00907802 */ /* 0x000fce0000000f00 */
[----:B-----5:R-:W-:Y:S05]  /*8950*/  WARPSYNC.COLLECTIVE R144, `(.L_x_1015) ;  /* 0x0000000090087348 */ /* 0x020fea0003c00000 */
[----:B------:R0:W1:Y:S02]  /*8960*/  SHFL.BFLY P4, R148, R147, R146, R145 ;  /* 0x0c00009293947389 */ /* 0x0000640000080091 */
[----:B01---5:R-:W-:Y:S01]  /*8970*/  ENDCOLLECTIVE ;  /* 0x000000000000791b */ /* 0x023fe20003800000 */
.L_x_1015:
[----:B------:R-:W-:Y:S05]  /*8980*/  BSYNC B1 ;  /* 0x0000000000017941 */ /* 0x000fea0003800000 */
.L_x_1014:
[----:B------:R-:W-:Y:S01]  /*8990*/  HFMA2.MMA R146, -RZ, RZ, 0, 5.9604644775390625e-08 ;  /* 0x00000001ff927435 */ /* 0x000fe200000001ff */
[----:B------:R-:W-:Y:S01]  /*89a0*/  IMAD.MOV.U32 R147, RZ, RZ, R206 ;  /* 0x000000ffff937224 */ /* 0x000fe200078e00ce */
[----:B------:R-:W-:Y:S01]  /*89b0*/  MOV R145, 0x1f ;  /* 0x0000001f00917802 */ /* 0x000fe20000000f00 */
[----:B------:R-:W-:Y:S02]  /*89c0*/  IMAD.MOV.U32 R144, RZ, RZ, -0x1 ;  /* 0xffffffffff907424 */ /* 0x000fe400078e00ff */
[----:B------:R-:W-:-:S07]  /*89d0*/  FADD.FTZ R205, R148, R205 ;  /* 0x000000cd94cd7221 */ /* 0x000fce0000010000 */
[----:B------:R-:W-:Y:S05]  /*89e0*/  WARPSYNC.COLLECTIVE R144, `(.L_x_1016) ;  /* 0x0000000090087348 */ /* 0x000fea0003c00000 */
[----:B------:R0:W1:Y:S02]  /*89f0*/  SHFL.BFLY P4, R148, R147, R146, R145 ;  /* 0x0c00009293947389 */ /* 0x0000640000080091 */
[----:B01----:R-:W-:Y:S01]  /*8a00*/  ENDCOLLECTIVE ;  /* 0x000000000000791b */ /* 0x003fe20003800000 */
.L_x_1016:
[----:B------:R-:W-:Y:S01]  /*8a10*/  HFMA2.MMA R146, -RZ, RZ, 0, 1.1920928955078125e-07 ;  /* 0x00000002ff927435 */ /* 0x000fe200000001ff */
[----:B------:R-:W-:Y:S01]  /*8a20*/  MOV R147, R205 ;  /* 0x000000cd00937202 */ /* 0x000fe20000000f00 */
[----:B------:R-:W-:-:S09]  /*8a30*/  FADD.FTZ R206, R148, R206 ;  /* 0x000000ce94ce7221 */ /* 0x000fd20000010000 */
[----:B------:R-:W-:Y:S05]  /*8a40*/  WARPSYNC.COLLECTIVE R144, `(.L_x_1017) ;  /* 0x0000000090087348 */ /* 0x000fea0003c00000 */
[----:B------:R0:W1:Y:S02]  /*8a50*/  SHFL.BFLY P4, R148, R147, R146, R145 ;  /* 0x0c00009293947389 */ /* 0x0000640000080091 */
[----:B01----:R-:W-:Y:S01]  /*8a60*/  ENDCOLLECTIVE ;  /* 0x000000000000791b */ /* 0x003fe20003800000 */
.L_x_1017:
[----:B------:R-:W-:Y:S02]  /*8a70*/  IMAD.MOV.U32 R147, RZ, RZ, R206 ;  /* 0x000000ffff937224 */ /* 0x000fe400078e00ce */
[----:B------:R-:W-:-:S07]  /*8a80*/  FADD.FTZ R205, R205, R148 ;  /* 0x00000094cdcd7221 */ /* 0x000fce0000010000 */
[----:B------:R-:W-:Y:S05]  /*8a90*/  WARPSYNC.COLLECTIVE R144, `(.L_x_1018) ;  /* 0x0000000090087348 */ /* 0x000fea0003c00000 */
[----:B------:R0:W1:Y:S02]  /*8aa0*/  SHFL.BFLY P4, R148, R147, R146, R145 ;  /* 0x0c00009293947389 */ /* 0x0000640000080091 */
[----:B01----:R-:W-:Y:S01]  /*8ab0*/  ENDCOLLECTIVE ;  /* 0x000000000000791b */ /* 0x003fe20003800000 */
.L_x_1018:
[----:B------:R-:W-:Y:S01]  /*8ac0*/  HFMA2.MMA R146, -RZ, RZ, 0, 2.384185791015625e-07 ;  /* 0x00000004ff927435 */ /* 0x000fe200000001ff */
[----:B------:R-:W-:Y:S01]  /*8ad0*/  MOV R147, R205 ;  /* 0x000000cd00937202 */ /* 0x000fe20000000f00 */
[----:B------:R-:W-:-:S09]  /*8ae0*/  FADD.FTZ R206, R206, R148 ;  /* 0x00000094cece7221 */ /* 0x000fd20000010000 */
[----:B------:R-:W-:Y:S05]  /*8af0*/  WARPSYNC.COLLECTIVE R144, `(.L_x_1019) ;  /* 0x0000000090087348 */ /* 0x000fea0003c00000 */
[----:B------:R0:W1:Y:S02]  /*8b00*/  SHFL.BFLY P4, R148, R147, R146, R145 ;  /* 0x0c00009293947389 */ /* 0x0000640000080091 */
[----:B01----:R-:W-:Y:S01]  /*8b10*/  ENDCOLLECTIVE ;  /* 0x000000000000791b */ /* 0x003fe20003800000 */
.L_x_1019:
[----:B------:R-:W-:Y:S02]  /*8b20*/  IMAD.MOV.U32 R147, RZ, RZ, R206 ;  /* 0x000000ffff937224 */ /* 0x000fe400078e00ce */
[----:B------:R-:W-:-:S07]  /*8b30*/  FADD.FTZ R205, R205, R148 ;  /* 0x00000094cdcd7221 */ /* 0x000fce0000010000 */
[----:B------:R-:W-:Y:S05]  /*8b40*/  WARPSYNC.COLLECTIVE R144, `(.L_x_1020) ;  /* 0x0000000090087348 */ /* 0x000fea0003c00000 */
[----:B------:R0:W1:Y:S02]  /*8b50*/  SHFL.BFLY P4, R148, R147, R146, R145 ;  /* 0x0c00009293947389 */ /* 0x0000640000080091 */
[----:B01----:R-:W-:Y:S01]  /*8b60*/  ENDCOLLECTIVE ;  /* 0x000000000000791b */ /* 0x003fe20003800000 */
.L_x_1020:
[----:B------:R-:W-:Y:S01]  /*8b70*/  HFMA2.MMA R146, -RZ, RZ, 0, 4.76837158203125e-07 ;  /* 0x00000008ff927435 */ /* 0x000fe200000001ff */
[----:B------:R-:W-:Y:S01]  /*8b80*/  MOV R147, R205 ;  /* 0x000000cd00937202 */ /* 0x000fe20000000f00 */
[----:B------:R-:W-:-:S09]  /*8b90*/  FADD.FTZ R206, R206, R148 ;  /* 0x00000094cece7221 */ /* 0x000fd20000010000 */
[----:B------:R-:W-:Y:S05]  /*8ba0*/  WARPSYNC.COLLECTIVE R144, `(.L_x_1021) ;  /* 0x0000000090087348 */ /* 0x000fea0003c00000 */
[----:B------:R0:W1:Y:S02]  /*8bb0*/  SHFL.BFLY P4, R148, R147, R146, R145 ;  /* 0x0c00009293947389 */ /* 0x0000640000080091 */
[----:B01----:R-:W-:Y:S01]  /*8bc0*/  ENDCOLLECTIVE ;  /* 0x000000000000791b */ /* 0x003fe20003800000 */
.L_x_1021:
[----:B------:R-:W-:Y:S02]  /*8bd0*/  IMAD.MOV.U32 R147, RZ, RZ, R206 ;  /* 0x000000ffff937224 */ /* 0x000fe400078e00ce */
[----:B------:R-:W-:-:S07]  /*8be0*/  FADD.FTZ R205, R205, R148 ;  /* 0x00000094cdcd7221 */ /* 0x000fce0000010000 */
[----:B------:R-:W-:Y:S05]  /*8bf0*/  WARPSYNC.COLLECTIVE R144, `(.L_x_1022) ;  /* 0x0000000090087348 */ /* 0x000fea0003c00000 */
[----:B------:R0:W1:Y:S02]  /*8c00*/  SHFL.BFLY P4, R148, R147, R146, R145 ;  /* 0x0c00009293947389 */ /* 0x0000640000080091 */
[----:B01----:R-:W-:Y:S01]  /*8c10*/  ENDCOLLECTIVE ;  /* 0x000000000000791b */ /* 0x003fe20003800000 */
.L_x_1022:
[----:B------:R-:W-:Y:S01]  /*8c20*/  HFMA2.MMA R146, -RZ, RZ, 0, 9.5367431640625e-07 ;  /* 0x00000010ff927435 */ /* 0x000fe200000001ff */
[----:B------:R-:W-:Y:S01]  /*8c30*/  MOV R147, R205 ;  /* 0x000000cd00937202 */ /* 0x000fe20000000f00 */
[----:B------:R-:W-:-:S09]  /*8c40*/  FADD.FTZ R206, R206, R148 ;  /* 0x00000094cece7221 */ /* 0x000fd20000010000 */
[----:B------:R-:W-:Y:S05]  /*8c50*/  WARPSYNC.COLLECTIVE R144, `(.L_x_1023) ;  /* 0x0000000090087348 */ /* 0x000fea0003c00000 */
[----:B------:R0:W1:Y:S02]  /*8c60*/  SHFL.BFLY P4, R148, R147, R146, R145 ;  /* 0x0c00009293947389 */ /* 0x0000640000080091 */
[----:B01----:R-:W-:Y:S01]  /*8c70*/  ENDCOLLECTIVE ;  /* 0x000000000000791b */ /* 0x003fe20003800000 */
.L_x_1023:
[----:B------:R-:W-:Y:S01]  /*8c80*/  MOV R147, R206 ;  /* 0x000000ce00937202 */ /* 0x000fe20000000f00 */
[----:B------:R-:W-:-:S07]  /*8c90*/  IMAD.MOV.U32 R149, RZ, RZ, R148 ;  /* 0x000000ffff957224 */ /* 0x000fce00078e0094 */
[----:B------:R-:W-:Y:S05]  /*8ca0*/  WARPSYNC.COLLECTIVE R144, `(.L_x_1024) ;  /* 0x0000000090087348 */ /* 0x000fea0003c00000 */
[----:B------:R0:W1:Y:S02]  /*8cb0*/  SHFL.BFLY P4, R148, R147, R146, R145 ;  /* 0x0c00009293947389 */ /* 0x0000640000080091 */
[----:B01----:R-:W-:Y:S01]  /*8cc0*/  ENDCOLLECTIVE ;  /* 0x000000000000791b */ /* 0x003fe20003800000 */
.L_x_1024:
[----:B------:R-:W-:Y:S01]  /*8cd0*/  MOV R144, R148 ;  /* 0x0000009400907202 */ /* 0x000fe20000000f00 */
[----:B------:R-:W-:Y:S06]  /*8ce0*/  BRA `(.L_x_1025) ;  /* 0xffffffa400647947 */ /* 0x000fec000383ffff */
.L_x_1026:
        /* <DEDUP_REMOVED lines=9> */
.L_x_16873:


//--------------------- .text._ZN10layer_norm22ln_bwd_finalize_kernelINS_22Kernel_traits_finalizeILj1280E13__nv_bfloat16S2_S2_S2_fjLb0ELj1024ELj4ENS_18Kernel_traits_baseILj1280ES2_S2_S2_S2_fjLj1024EEEEELb0ELb1EEEvNS_9BwdParamsE --------------------------
	.section	.text._ZN10layer_norm22ln_bwd_finalize_kernelINS_22Kernel_traits_finalizeILj1280E13__nv_bfloat16S2_S2_S2_fjLb0ELj1024ELj4ENS_18Kernel_traits_baseILj1280ES2_S2_S2_S2_fjLj1024EEEEELb0ELb1EEEvNS_9BwdParamsE,"ax",@progbits
	.align	128
        .global         _ZN10layer_norm22ln_bwd_finalize_kernelINS_22Kernel_traits_finalizeILj1280E13__nv_bfloat16S2_S2_S2_fjLb0ELj1024ELj4ENS_18Kernel_traits_baseILj1280ES2_S2_S2_S2_fjLj1024EEEEELb0ELb1EEEvNS_9BwdParamsE
        .type           _ZN10layer_norm22ln_bwd_finalize_kernelINS_22Kernel_traits_finalizeILj1280E13__nv_bfloat16S2_S2_S2_fjLb0ELj1024ELj4ENS_18Kernel_traits_baseILj1280ES2_S2_S2_S2_fjLj1024EEEEELb0ELb1EEEvNS_9BwdParamsE,@function
        .size           _ZN10layer_norm22ln_bwd_finalize_kernelINS_22Kernel_traits_finalizeILj1280E13__nv_bfloat16S2_S2_S2_fjLb0ELj1024ELj4ENS_18Kernel_traits_baseILj1280ES2_S2_S2_S2_fjLj1024EEEEELb0ELb1EEEvNS_9BwdParamsE,(.L_x_16874 - _ZN10layer_norm22ln_bwd_finalize_kernelINS_22Kernel_traits_finalizeILj1280E13__nv_bfloat16S2_S2_S2_fjLb0ELj1024ELj4ENS_18Kernel_traits_baseILj1280ES2_S2_S2_S2_fjLj1024EEEEELb0ELb1EEEvNS_9BwdParamsE)
        .other          _ZN10layer_norm22ln_bwd_finalize_kernelINS_22Kernel_traits_finalizeILj1280E13__nv_bfloat16S2_S2_S2_fjLb0ELj1024ELj4ENS_18Kernel_traits_baseILj1280ES2_S2_S2_S2_fjLj1024EEEEELb0ELb1EEEvNS_9BwdParamsE,@"STO_CUDA_ENTRY STV_DEFAULT"
_ZN10layer_norm22ln_bwd_finalize_kernelINS_22Kernel_traits_finalizeILj1280E13__nv_bfloat16S2_S2_S2_fjLb0ELj1024ELj4ENS_18Kernel_traits_baseILj1280ES2_S2_S2_S2_fjLj1024EEEEELb0ELb1EEEvNS_9BwdParamsE:
.text._ZN10layer_norm22ln_bwd_finalize_kernelINS_22Kernel_traits_finalizeILj1280E13__nv_bfloat16S2_S2_S2_fjLb0ELj1024ELj4ENS_18Kernel_traits_baseILj1280ES2_S2_S2_S2_fjLj1024EEEEELb0ELb1EEEvNS_9BwdParamsE:
        /* <DEDUP_REMOVED lines=13> */
[----:B------:R-:W-:Y:S02]  /*00d0*/  LOP3.LUT R7, R5, 0x1f, R0, 0x78, !PT ;  /* 0x0000001f05077812 */ /* 0x000fe400078e7800 */
[----:B------:R-:W-:Y:S02]  /*00e0*/  SHF.L.U32 R6, R6, 0x4, RZ ;  /* 0x0000000406067819 */ /* 0x000fe400000006ff */
[----:B------:R-:W-:Y:S01]  /*00f0*/  IADD3 R8, R4, R7, RZ ;  /* 0x0000000704087210 */ /* 0x000fe20007ffe0ff */
[C---:B------:R-:W-:Y:S01]  /*0100*/  IMAD R9, R2.reuse, 0x20, R7 ;  /* 0x0000002002097824 */ /* 0x040fe200078e0207 */
[----:B------:R-:W-:-:S02]  /*0110*/  ISETP.GE.U32.AND P0, PT, R2, 0x10, PT ;  /* 0x000000100200780c */ /* 0x000fc40003f06070 */
[----:B------:R-:W-:Y:S02]  /*0120*/  LOP3.LUT R11, R6, 0x7ffffff0, RZ, 0xc0, !PT ;  /* 0x7ffffff0060b7812 */ /* 0x000fe400078ec0ff */
[----:B------:R-:W-:Y:S02]  /*0130*/  ISETP.EQ.AND P0, PT, R5, 0x1f, !P0 ;  /* 0x0000001f0500780c */ /* 0x000fe40004702270 */
[----:B------:R-:W-:Y:S01]  /*0140*/  IADD3 R4, R2, R11, RZ ;  /* 0x0000000b02047210 */ /* 0x000fe20007ffe0ff */
[----:B0-----:R-:W-:-:S03]  /*0150*/  ULEA UR4, UR5, UR4, 0x18 ;  /* 0x0000000405047291 */ /* 0x001fc6000f8ec03f */
[----:B------:R-:W-:-:S03]  /*0160*/  ULDC UR5, c[0x0][0x218] ;  /* 0x0000860000057ab9 */ /* 0x000fc60000000800 */
[----:B------:R-:W-:Y:S02]  /*0170*/  LEA R7, R8, UR4, 0x2 ;  /* 0x0000000408077c11 */ /* 0x000fe4000f8e10ff */
[----:B------:R-:W-:Y:S02]  /*0180*/  LEA R6, R2, UR4, 0x3 ;  /* 0x0000000402067c11 */ /* 0x000fe4000f8e18ff */
[----:B------:R-:W-:-:S07]  /*0190*/  LEA R8, R9, UR4, 0x2 ;  /* 0x0000000409087c11 */ /* 0x000fce000f8e10ff */
.L_x_1038:
[----:B0-2-4-:R-:W0:Y:S01]  /*01a0*/  LDC R10, c[0x0][0x210] ;  /* 0x00008400ff0a7b82 */ /* 0x015e220000000800 */
[----:B------:R-:W-:Y:S01]  /*01b0*/  BSSY B0, `(.L_x_1027) ;  /* 0x0000067000007945 */ /* 0x000fe20003800000 */
[----:B------:R-:W-:Y:S01]  /*01c0*/  HFMA2.MMA R26, -RZ, RZ, 0, 0 ;  /* 0x00000000ff1a7435 */ /* 0x000fe200000001ff */
[----:B------:R-:W-:Y:S02]  /*01d0*/  MOV R20, RZ ;  /* 0x000000ff00147202 */ /* 0x000fe40000000f00 */
[----:B0-----:R-:W-:-:S13]  /*01e0*/  ISETP.GE.U32.AND P1, PT, R5, R10, PT ;  /* 0x0000000a0500720c */ /* 0x001fda0003f26070 */
[----:B-1-3--:R-:W-:Y:S05]  /*01f0*/  @P1 BRA `(.L_x_1028) ;  /* 0x0000000400881947 */ /* 0x00afea0003800000 */
[----:B------:R-:W-:Y:S01]  /*0200*/  ISETP.GE.U32.AND P2, PT, R5, R10, PT ;  /* 0x0000000a0500720c */ /* 0x000fe20003f46070 */
[----:B------:R-:W-:-:S12]  /*0210*/  IMAD.MOV.U32 R21, RZ, RZ, R5 ;  /* 0x000000ffff157224 */ /* 0x000fd800078e0005 */
[----:B------:R-:W0:Y:S08]  /*0220*/  @P2 LDC R16, c[0x0][0x218] ;  /* 0x00008600ff102b82 */ /* 0x000e300000000800 */
[----:B------:R-:W1:Y:S08]  /*0230*/  @P2 LDC.64 R14, c[0x0][0x2d0] ;  /* 0x0000b400ff0e2b82 */ /* 0x000e700000000a00 */
[----:B------:R-:W2:Y:S01]  /*0240*/  @P2 LDC.64 R12, c[0x0][0x2d8] ;  /* 0x0000b600ff0c2b82 */ /* 0x000ea20000000a00 */
[----:B0-----:R-:W-:-:S04]  /*0250*/  @P2 IMAD R9, R21, R16, R3 ;  /* 0x0000001015092224 */ /* 0x001fc800078e0203 */
[----:B-1----:R-:W-:-:S06]  /*0260*/  @P2 IMAD.WIDE.U32 R14, R9, 0x4, R14 ;  /* 0x00000004090e2825 */ /* 0x002fcc00078e000e */
[----:B------:R-:W3:Y:S01]  /*0270*/  @P2 LDG.E R15, desc[UR6][R14.64] ;  /* 0x000000060e0f2981 */ /* 0x000ee2000c1e1900 */
[----:B--2---:R-:W-:-:S06]  /*0280*/  @P2 IMAD.WIDE.U32 R12, R9, 0x4, R12 ;  /* 0x00000004090c2825 */ /* 0x004fcc00078e000c */
[----:B------:R-:W2:Y:S01]  /*0290*/  @P2 LDG.E R13, desc[UR6][R12.64] ;  /* 0x000000060c0d2981 */ /* 0x000ea2000c1e1900 */
[----:B------:R-:W-:-:S04]  /*02a0*/  @P2 IADD3 R21, R21, 0x20, RZ ;  /* 0x0000002015152810 */ /* 0x000fc80007ffe0ff */
[CC--:B------:R-:W-:Y:S02]  /*02b0*/  ISETP.GE.U32.AND P1, PT, R21.reuse, R10.reuse, PT ;  /* 0x0000000a1500720c */ /* 0x0c0fe40003f26070 */
[----:B------:R-:W-:-:S04]  /*02c0*/  IADD3 R9, -R21, R10, RZ ;  /* 0x0000000a15097210 */ /* 0x000fc80007ffe1ff */
[----:B------:R-:W-:Y:S01]  /*02d0*/  ISETP.LE.U32.OR P1, PT, R9, 0x60, P1 ;  /* 0x000000600900780c */ /* 0x000fe20000f23470 */
[----:B------:R-:W-:Y:S01]  /*02e0*/  IMAD.MOV.U32 R26, RZ, RZ, RZ ;  /* 0x000000ffff1a7224 */ /* 0x000fe200078e00ff */
[----:B------:R-:W-:Y:S01]  /*02f0*/  MOV R20, RZ ;  /* 0x000000ff00147202 */ /* 0x000fe20000000f00 */
[----:B------:R-:W-:Y:S04]  /*0300*/  BSSY B1, `(.L_x_1029) ;  /* 0x000002b000017945 */ /* 0x000fe80003800000 */
[----:B---3--:R-:W-:Y:S01]  /*0310*/  @P2 FADD.FTZ R20, R20, R15 ;  /* 0x0000000f14142221 */ /* 0x008fe20000010000 */
[----:B--2---:R-:W-:Y:S01]  /*0320*/  @P2 FADD.FTZ R26, R26, R13 ;  /* 0x0000000d1a1a2221 */ /* 0x004fe20000010000 */
[----:B------:R-:W-:-:S04]  /*0330*/  PLOP3.LUT P2, PT, P2, PT, PT, 0x8, 0x0 ;  /* 0x000000000000781c */ /* 0x000fc8000174e170 */
[----:B------:R-:W-:Y:S09]  /*0340*/  @P1 BRA `(.L_x_1030) ;  /* 0x0000000000981947 */ /* 0x000ff20003800000 */
[----:B------:R-:W0:Y:S01]  /*0350*/  LDC.64 R12, c[0x0][0x2d0] ;  /* 0x0000b400ff0c7b82 */ /* 0x000e220000000a00 */
[----:B------:R-:W-:Y:S02]  /*0360*/  PLOP3.LUT P2, PT, PT, PT, PT, 0x8, 0x0 ;  /* 0x000000000000781c */ /* 0x000fe40003f4e170 */
[----:B------:R-:W-:-:S05]  /*0370*/  IADD3 R9, R10, -0x60, RZ ;  /* 0xffffffa00a097810 */ /* 0x000fca0007ffe0ff */
[----:B------:R-:W1:Y:S06]  /*0380*/  LDC.64 R14, c[0x0][0x2d8] ;  /* 0x0000b600ff0e7b82 */ /* 0x000e6c0000000a00 */
.L_x_1031:
[C---:B------:R-:W-:Y:S01]  /*0390*/  IADD3 R16, R21.reuse, 0x20, RZ ;  /* 0x0000002015107810 */ /* 0x040fe20007ffe0ff */
[C---:B------:R-:W-:Y:S01]  /*03a0*/  IMAD R25, R21.reuse, UR5, R3 ;  /* 0x0000000515197c24 */ /* 0x040fe2000f8e0203 */
[----:B------:R-:W-:-:S03]  /*03b0*/  IADD3 R18, R21, 0x40, RZ ;  /* 0x0000004015127810 */ /* 0x000fc60007ffe0ff */
[----:B------:R-:W-:Y:S02]  /*03c0*/  IMAD R17, R16, UR5, R3 ;  /* 0x0000000510117c24 */ /* 0x000fe4000f8e0203 */
[----:B0-----:R-:W-:-:S04]  /*03d0*/  IMAD.WIDE.U32 R22, R25, 0x4, R12 ;  /* 0x0000000419167825 */ /* 0x001fc800078e000c */
[----:B------:R-:W-:Y:S01]  /*03e0*/  IMAD.WIDE.U32 R28, R17, 0x4, R12 ;  /* 0x00000004111c7825 */ /* 0x000fe200078e000c */
[----:B------:R0:W2:Y:S03]  /*03f0*/  LDG.E R11, desc[UR6][R22.64] ;  /* 0x00000006160b7981 */ /* 0x0000a6000c1e1900 */
[--C-:B-1----:R-:W-:Y:S02]  /*0400*/  IMAD.WIDE.U32 R24, R25, 0x4, R14.reuse ;  /* 0x0000000419187825 */ /* 0x102fe400078e000e */
[----:B------:R-:W3:Y:S02]  /*0410*/  LDG.E R28, desc[UR6][R28.64] ;  /* 0x000000061c1c7981 */ /* 0x000ee4000c1e1900 */
[----:B------:R-:W-:Y:S02]  /*0420*/  IMAD.WIDE.U32 R16, R17, 0x4, R14 ;  /* 0x0000000411107825 */ /* 0x000fe400078e000e */
[----:B------:R1:W4:Y:S02]  /*0430*/  LDG.E R27, desc[UR6][R24.64] ;  /* 0x00000006181b7981 */ /* 0x000324000c1e1900 */
[----:B------:R-:W-:-:S02]  /*0440*/  IMAD R19, R18, UR5, R3 ;  /* 0x0000000512137c24 */ /* 0x000fc4000f8e0203 */
[----:B0-----:R-:W-:Y:S01]  /*0450*/  VIADD R22, R21, 0x60 ;  /* 0x0000006015167836 */ /* 0x001fe20000000000 */
[----:B------:R0:W5:Y:S03]  /*0460*/  LDG.E R29, desc[UR6][R16.64] ;  /* 0x00000006101d7981 */ /* 0x000166000c1e1900 */
[----:B-1----:R-:W-:Y:S02]  /*0470*/  IMAD R25, R22, UR5, R3 ;  /* 0x0000000516197c24 */ /* 0x002fe4000f8e0203 */
[----:B0-----:R-:W-:-:S04]  /*0480*/  IMAD.WIDE.U32 R16, R19, 0x4, R12 ;  /* 0x0000000413107825 */ /* 0x001fc800078e000c */
[----:B------:R-:W-:Y:S02]  /*0490*/  IMAD.WIDE.U32 R18, R19, 0x4, R14 ;  /* 0x0000000413127825 */ /* 0x000fe400078e000e */
[----:B------:R-:W5:Y:S02]  /*04a0*/  LDG.E R16, desc[UR6][R16.64] ;  /* 0x0000000610107981 */ /* 0x000f64000c1e1900 */
[C---:B------:R-:W-:Y:S02]  /*04b0*/  IMAD.WIDE.U32 R22, R25.reuse, 0x4, R12 ;  /* 0x0000000419167825 */ /* 0x040fe400078e000c */
[----:B------:R-:W5:Y:S02]  /*04c0*/  LDG.E R18, desc[UR6][R18.64] ;  /* 0x0000000612127981 */ /* 0x000f64000c1e1900 */
[----:B------:R-:W-:Y:S02]  /*04d0*/  IMAD.WIDE.U32 R24, R25, 0x4, R14 ;  /* 0x0000000419187825 */ /* 0x000fe400078e000e */
[----:B------:R-:W5:Y:S04]  /*04e0*/  LDG.E R22, desc[UR6][R22.64] ;  /* 0x0000000616167981 */ /* 0x000f68000c1e1900 */
[----:B------:R-:W5:Y:S01]  /*04f0*/  LDG.E R24, desc[UR6][R24.64] ;  /* 0x0000000618187981 */ /* 0x000f62000c1e1900 */
[----:B------:R-:W-:-:S04]  /*0500*/  IADD3 R21, R21, 0x80, RZ ;  /* 0x0000008015157810 */ /* 0x000fc80007ffe0ff */
[----:B------:R-:W-:Y:S01]  /*0510*/  ISETP.GE.U32.AND P1, PT, R21, R9, PT ;  /* 0x000000091500720c */ /* 0x000fe20003f26070 */
[----:B--2---:R-:W-:-:S04]  /*0520*/  FADD.FTZ R11, R11, R20 ;  /* 0x000000140b0b7221 */ /* 0x004fc80000010000 */
[----:B---3--:R-:W-:Y:S01]  /*0530*/  FADD.FTZ R11, R11, R28 ;  /* 0x0000001c0b0b7221 */ /* 0x008fe20000010000 */
[----:B----4-:R-:W-:-:S04]  /*0540*/  FADD.FTZ R26, R27, R26 ;  /* 0x0000001a1b1a7221 */ /* 0x010fc80000010000 */
[----:B-----5:R-:W-:Y:S01]  /*0550*/  FADD.FTZ R29, R26, R29 ;  /* 0x0000001d1a1d7221 */ /* 0x020fe20000010000 */
[----:B------:R-:W-:-:S03]  /*0560*/  FADD.FTZ R11, R11, R16 ;  /* 0x000000100b0b7221 */ /* 0x000fc60000010000 */
[----:B------:R-:W-:Y:S01]  /*0570*/  FADD.FTZ R29, R29, R18 ;  /* 0x000000121d1d7221 */ /* 0x000fe20000010000 */
[----:B------:R-:W-:-:S03]  /*0580*/  FADD.FTZ R20, R11, R22 ;  /* 0x000000160b147221 */ /* 0x000fc60000010000 */
[----:B------:R-:W-:Y:S01]  /*0590*/  FADD.FTZ R26, R29, R24 ;  /* 0x000000181d1a7221 */ /* 0x000fe20000010000 */
[----:B------:R-:W-:Y:S06]  /*05a0*/  @!P1 BRA `(.L_x_1031) ;  /* 0xfffffffc00789947 */ /* 0x000fec000383ffff */
.L_x_1030:
[----:B------:R-:W-:Y:S05]  /*05b0*/  BSYNC B1 ;  /* 0x0000000000017941 */ /* 0x000fea0003800000 */
.L_x_1029:
[CC--:B------:R-:W-:Y:S01]  /*05c0*/  ISETP.GE.U32.AND P1, PT, R21.reuse, R10.reuse, PT ;  /* 0x0000000a1500720c */ /* 0x0c0fe20003f26070 */
[----:B------:R-:W-:Y:S01]  /*05d0*/  BSSY B1, `(.L_x_1032) ;  /* 0x0000018000017945 */ /* 0x000fe20003800000 */
[----:B------:R-:W-:-:S04]  /*05e0*/  IADD3 R9, -R21, R10, RZ ;  /* 0x0000000a15097210 */ /* 0x000fc80007ffe1ff */
[----:B------:R-:W-:-:S13]  /*05f0*/  ISETP.LE.U32.OR P1, PT, R9, 0x20, P1 ;  /* 0x000000200900780c */ /* 0x000fda0000f23470 */
[----:B------:R-:W-:Y:S05]  /*0600*/  @P1 BRA `(.L_x_1033) ;  /* 0x0000000000501947 */ /* 0x000fea0003800000 */
[----:B------:R-:W0:Y:S01]  /*0610*/  LDC.64 R18, c[0x0][0x2d0] ;  /* 0x0000b400ff127b82 */ /* 0x000e220000000a00 */
[----:B------:R-:W-:Y:S01]  /*0620*/  ULDC UR8, c[0x0][0x218] ;  /* 0x0000860000087ab9 */ /* 0x000fe20000000800 */
[C---:B------:R-:W-:Y:S01]  /*0630*/  IADD3 R14, R21.reuse, 0x20, RZ ;  /* 0x00000020150e7810 */ /* 0x040fe20007ffe0ff */
[----:B------:R-:W-:-:S04]  /*0640*/  IMAD R15, R21, UR8, R3 ;  /* 0x00000008150f7c24 */ /* 0x000fc8000f8e0203 */
[----:B------:R-:W-:Y:S01]  /*0650*/  IMAD R9, R14, UR8, R3 ;  /* 0x000000080e097c24 */ /* 0x000fe2000f8e0203 */
        /* <DEDUP_REMOVED lines=15> */
.L_x_1033:
[----:B------:R-:W-:Y:S05]  /*0750*/  BSYNC B1 ;  /* 0x0000000000017941 */ /* 0x000fea0003800000 */
.L_x_1032:
[----:B------:R-:W-:-:S13]  /*0760*/  ISETP.LT.U32.OR P2, PT, R21, R10, P2 ;  /* 0x0000000a1500720c */ /* 0x000fda0001741470 */
[----:B------:R-:W-:Y:S05]  /*0770*/  @!P2 BRA `(.L_x_1028) ;  /* 0x000000000028a947 */ /* 0x000fea0003800000 */
[----:B------:R-:W0:Y:S01]  /*0780*/  LDC.64 R12, c[0x0][0x2d0] ;  /* 0x0000b400ff0c7b82 */ /* 0x000e220000000a00 */
[----:B------:R-:W-:Y:S02]  /*0790*/  ULDC UR8, c[0x0][0x218] ;  /* 0x0000860000087ab9 */ /* 0x000fe40000000800 */
[----:B------:R-:W-:-:S05]  /*07a0*/  IMAD R9, R21, UR8, R3 ;  /* 0x0000000815097c24 */ /* 0x000fca000f8e0203 */
[----:B------:R-:W1:Y:S01]  /*07b0*/  LDC.64 R10, c[0x0][0x2d8] ;  /* 0x0000b600ff0a7b82 */ /* 0x000e620000000a00 */
[----:B0-----:R-:W-:-:S06]  /*07c0*/  IMAD.WIDE.U32 R12, R9, 0x4, R12 ;  /* 0x00000004090c7825 */ /* 0x001fcc00078e000c */
[----:B------:R-:W2:Y:S01]  /*07d0*/  LDG.E R13, desc[UR6][R12.64] ;  /* 0x000000060c0d7981 */ /* 0x000ea2000c1e1900 */
[----:B-1----:R-:W-:-:S06]  /*07e0*/  IMAD.WIDE.U32 R10, R9, 0x4, R10 ;  /* 0x00000004090a7825 */ /* 0x002fcc00078e000a */
[----:B------:R-:W3:Y:S01]  /*07f0*/  LDG.E R11, desc[UR6][R10.64] ;  /* 0x000000060a0b7981 */ /* 0x000ee2000c1e1900 */
[----:B--2---:R-:W-:Y:S01]  /*0800*/  FADD.FTZ R20, R20, R13 ;  /* 0x0000000d14147221 */ /* 0x004fe20000010000 */
[----:B---3--:R-:W-:-:S07]  /*0810*/  FADD.FTZ R26, R26, R11 ;  /* 0x0000000b1a1a7221 */ /* 0x008fce0000010000 */
.L_x_1028:
[----:B------:R-:W-:Y:S05]  /*0820*/  BSYNC B0 ;  /* 0x0000000000007941 */ /* 0x000fea0003800000 */
.L_x_1027:
        /* <DEDUP_REMOVED lines=11> */
[----:B---3--:R-:W3:Y:S04]  /*08e0*/  SHFL.BFLY PT, R11, R10, 0x1, 0x1f ;  /* 0x0c201f000a0b7f89 */ /* 0x008ee800000e0000 */
[----:B--2---:R-:W2:Y:S01]  /*08f0*/  SHFL.BFLY PT, R12, R9, 0x1, 0x1f ;  /* 0x0c201f00090c7f89 */ /* 0x004ea200000e0000 */
[----:B---3--:R-:W-:Y:S01]  /*0900*/  FADD.FTZ R11, R10, R11 ;  /* 0x0000000b0a0b7221 */ /* 0x008fe20000010000 */
[----:B--2---:R-:W-:-:S04]  /*0910*/  FADD.FTZ R14, R9, R12 ;  /* 0x0000000c090e7221 */ /* 0x004fc80000010000 */
[----:B------:R-:W2:Y:S04]  /*0920*/  SHFL.BFLY PT, R12, R11, 0x2, 0x1f ;  /* 0x0c401f000b0c7f89 */ /* 0x000ea800000e0000 */
[----:B------:R-:W3:Y:S01]  /*0930*/  SHFL.BFLY PT, R13, R14, 0x2, 0x1f ;  /* 0x0c401f000e0d7f89 */ /* 0x000ee200000e0000 */
[----:B--2---:R-:W-:Y:S01]  /*0940*/  FADD.FTZ R12, R11, R12 ;  /* 0x0000000c0b0c7221 */ /* 0x004fe20000010000 */
[----:B---3--:R-:W-:-:S04]  /*0950*/  FADD.FTZ R15, R14, R13 ;  /* 0x0000000d0e0f7221 */ /* 0x008fc80000010000 */
        /* <DEDUP_REMOVED lines=8> */
[----:B------:R2:W3:Y:S04]  /*09e0*/  SHFL.BFLY PT, R11, R10, 0x10, 0x1f ;  /* 0x0e001f000a0b7f89 */ /* 0x0004e800000e0000 */
[----:B------:R2:W4:Y:S02]  /*09f0*/  SHFL.BFLY PT, R14, R9, 0x10, 0x1f ;  /* 0x0e001f00090e7f89 */ /* 0x00052400000e0000 */
.L_x_1049:
[----:B------:R-:W-:Y:S01]  /*0a00*/  @!P1 SHF.R.U32.HI R12, RZ, 0x3, R0 ;  /* 0x00000003ff0c9819 */ /* 0x000fe20000011600 */
[----:B----4-:R-:W-:Y:S01]  /*0a10*/  FADD.FTZ R14, R9, R14 ;  /* 0x0000000e090e7221 */ /* 0x010fe20000010000 */
[----:B---3--:R-:W-:Y:S02]  /*0a20*/  FADD.FTZ R11, R10, R11 ;  /* 0x0000000b0a0b7221 */ /* 0x008fe40000010000 */
[----:B------:R-:W-:-:S05]  /*0a30*/  @!P1 LOP3.LUT R12, R12, 0x1ffffffc, RZ, 0xc0, !PT ;  /* 0x1ffffffc0c0c9812 */ /* 0x000fca00078ec0ff */
[----:B------:R3:W-:Y:S04]  /*0a40*/  @!P1 STS [R12+UR4+0x2000], R14 ;  /* 0x0020000e0c009988 */ /* 0x0007e80008000804 */
[----:B------:R3:W-:Y:S02]  /*0a50*/  @!P1 STS [R12+UR4+0x2080], R11 ;  /* 0x0020800b0c009988 */ /* 0x0007e40008000804 */
.L_x_1034:
[----:B------:R-:W-:Y:S05]  /*0a60*/  WARPSYNC.ALL ;  /* 0x0000000000007948 */ /* 0x000fea0003800000 */
[----:B------:R-:W-:Y:S06]  /*0a70*/  BAR.SYNC.DEFER_BLOCKING 0x0 ;  /* 0x0000000000007b1d */ /* 0x000fec0000010000 */
[----:B------:R-:W-:Y:S04]  /*0a80*/  BSSY B0, `(.L_x_1036) ;  /* 0x000000c000007945 */ /* 0x000fe80003800000 */
[----:B------:R-:W-:Y:S05]  /*0a90*/  @!P0 BRA `(.L_x_1037) ;  /* 0x0000000000288947 */ /* 0x000fea0003800000 */
[----:B---3--:R-:W3:Y:S01]  /*0aa0*/  LDS.64 R14, [R6+0x2000] ;  /* 0x00200000060e7984 */ /* 0x008ee20000000a00 */
[----:B------:R-:W4:Y:S03]  /*0ab0*/  LDC.64 R12, c[0x0][0x318] ;  /* 0x0000c600ff0c7b82 */ /* 0x000f260000000a00 */
[----:B------:R-:W5:Y:S05]  /*0ac0*/  LDS.64 R16, [R6+0x2080] ;  /* 0x0020800006107984 */ /* 0x000f6a0000000a00 */
[----:B--2---:R-:W2:Y:S01]  /*0ad0*/  LDC.64 R10, c[0x0][0x310] ;  /* 0x0000c400ff0a7b82 */ /* 0x004ea20000000a00 */
[----:B----4-:R-:W-:-:S04]  /*0ae0*/  IMAD.WIDE.U32 R12, R4, 0x4, R12 ;  /* 0x00000004040c7825 */ /* 0x010fc800078e000c */
[----:B--2---:R-:W-:Y:S01]  /*0af0*/  IMAD.WIDE.U32 R10, R4, 0x4, R10 ;  /* 0x00000004040a7825 */ /* 0x004fe200078e000a */
[----:B---3--:R-:W-:Y:S02]  /*0b00*/  F2FP.BF16.F32.PACK_AB R15, R15, R14 ;  /* 0x0000000e0f0f723e */ /* 0x008fe400000010ff */
[----:B-----5:R-:W-:-:S03]  /*0b10*/  F2FP.BF16.F32.PACK_AB R17, R17, R16 ;  /* 0x000000101111723e */ /* 0x020fc600000010ff */
[----:B------:R4:W-:Y:S04]  /*0b20*/  STG.E desc[UR6][R12.64], R15 ;  /* 0x0000000f0c007986 */ /* 0x0009e8000c101906 */
[----:B------:R4:W-:Y:S02]  /*0b30*/  STG.E desc[UR6][R10.64], R17 ;  /* 0x000000110a007986 */ /* 0x0009e4000c101906 */
.L_x_1037:
[----:B------:R-:W-:Y:S05]  /*0b40*/  BSYNC B0 ;  /* 0x0000000000007941 */ /* 0x000fea0003800000 */
.L_x_1036:
[C---:B------:R-:W-:Y:S02]  /*0b50*/  ISETP.GT.U32.AND P1, PT, R3.reuse, -0x501, PT ;  /* 0xfffffaff0300780c */ /* 0x040fe40003f24070 */
[----:B------:R-:W-:Y:S02]  /*0b60*/  IADD3 R3, R3, 0x500, RZ ;  /* 0x0000050003037810 */ /* 0x000fe40007ffe0ff */
[----:B------:R-:W-:-:S09]  /*0b70*/  IADD3 R4, R4, 0x280, RZ ;  /* 0x0000028004047810 */ /* 0x000fd20007ffe0ff */
[----:B------:R-:W-:Y:S05]  /*0b80*/  @P1 BRA `(.L_x_1038) ;  /* 0xfffffff400841947 */ /* 0x000fea000383ffff */
[----:B------:R-:W-:Y:S05]  /*0b90*/  EXIT ;  /* 0x000000000000794d */ /* 0x000fea0003800000 */
.L_x_1035:
[----:B------:R-:W-:Y:S01]  /*0ba0*/  HFMA2.MMA R22, -RZ, RZ, 0, 1.847743988037109375e-06 ;  /* 0x0000001fff167435 */ /* 0x000fe200000001ff */
[----:B0--3--:R-:W-:Y:S01]  /*0bb0*/  MOV R20, R10 ;  /* 0x0000000a00147202 */ /* 0x009fe20000000f00 */
[----:B------:R-:W-:Y:S01]  /*0bc0*/  IMAD.MOV.U32 R19, RZ, RZ, 0x1 ;  /* 0x00000001ff137424 */ /* 0x000fe200078e00ff */
[----:B------:R-:W-:-:S08]  /*0bd0*/  MOV R17, 0xffffffff ;  /* 0xffffffff00117802 */ /* 0x000fd00000000f00 */
[----:B-12---:R-:W-:Y:S05]  /*0be0*/  WARPSYNC.COLLECTIVE R17, `(.L_x_1039) ;  /* 0x0000000011087348 */ /* 0x006fea0003c00000 */
[----:B------:R0:W3:Y:S02]  /*0bf0*/  SHFL.BFLY P2, R18, R20, R19, R22 ;  /* 0x0c00001314127389 */ /* 0x0000e40000040016 */
[----:B0123--:R-:W-:Y:S01]  /*0c00*/  ENDCOLLECTIVE ;  /* 0x000000000000791b */ /* 0x00ffe20003800000 */
.L_x_1039:
[----:B------:R-:W-:Y:S01]  /*0c10*/  HFMA2.MMA R19, -RZ, RZ, 0, 1.1920928955078125e-07 ;  /* 0x00000002ff137435 */ /* 0x000fe200000001ff */
[----:B------:R-:W-:-:S05]  /*0c20*/  MOV R11, R18 ;  /* 0x00000012000b7202 */ /* 0x000fca0000000f00 */
[----:B------:R-:W-:-:S04]  /*0c30*/  FADD.FTZ R11, R10, R11 ;  /* 0x0000000b0a0b7221 */ /* 0x000fc80000010000 */
[----:B------:R-:W-:-:S07]  /*0c40*/  IMAD.MOV.U32 R20, RZ, RZ, R11 ;  /* 0x000000ffff147224 */ /* 0x000fce00078e000b */
[----:B------:R-:W-:Y:S05]  /*0c50*/  WARPSYNC.COLLECTIVE R17, `(.L_x_1040) ;  /* 0x0000000011087348 */ /* 0x000fea0003c00000 */
[----:B------:R0:W1:Y:S02]  /*0c60*/  SHFL.BFLY P2, R18, R20, R19, R22 ;  /* 0x0c00001314127389 */ /* 0x0000640000040016 */
[----:B01----:R-:W-:Y:S01]  /*0c70*/  ENDCOLLECTIVE ;  /* 0x000000000000791b */ /* 0x003fe20003800000 */
.L_x_1040:
[----:B------:R-:W-:Y:S01]  /*0c80*/  IMAD.MOV.U32 R19, RZ, RZ, 0x4 ;  /* 0x00000004ff137424 */ /* 0x000fe200078e00ff */
[----:B------:R-:W-:-:S05]  /*0c90*/  MOV R12, R18 ;  /* 0x00000012000c7202 */ /* 0x000fca0000000f00 */
[----:B------:R-:W-:-:S05]  /*0ca0*/  FADD.FTZ R12, R11, R12 ;  /* 0x0000000c0b0c7221 */ /* 0x000fca0000010000 */
[----:B------:R-:W-:-:S07]  /*0cb0*/  MOV R20, R12 ;  /* 0x0000000c00147202 */ /* 0x000fce0000000f00 */
[----:B------:R-:W-:Y:S05]  /*0cc0*/  WARPSYNC.COLLECTIVE R17, `(.L_x_1041) ;  /* 0x0000000011087348 */ /* 0x000fea0003c00000 */
[----:B------:R0:W1:Y:S02]  /*0cd0*/  SHFL.BFLY P2, R18, R20, R19, R22 ;  /* 0x0c00001314127389 */ /* 0x0000640000040016 */
[----:B01----:R-:W-:Y:S01]  /*0ce0*/  ENDCOLLECTIVE ;  /* 0x000000000000791b */ /* 0x003fe20003800000 */
.L_x_1041:
[----:B------:R-:W-:Y:S01]  /*0cf0*/  HFMA2.MMA R19, -RZ, RZ, 0, 4.76837158203125e-07 ;  /* 0x00000008ff137435 */ /* 0x000fe200000001ff */
[----:B------:R-:W-:-:S05]  /*0d00*/  MOV R13, R18 ;  /* 0x00000012000d7202 */ /* 0x000fca0000000f00 */
[----:B------:R-:W-:-:S05]  /*0d10*/  FADD.FTZ R13, R12, R13 ;  /* 0x0000000d0c0d7221 */ /* 0x000fca0000010000 */
[----:B------:R-:W-:-:S07]  /*0d20*/  MOV R20, R13 ;  /* 0x0000000d00147202 */ /* 0x000fce0000000f00 */
[----:B------:R-:W-:Y:S05]  /*0d30*/  WARPSYNC.COLLECTIVE R17, `(.L_x_1042) ;  /* 0x0000000011087348 */ /* 0x000fea0003c00000 */
[----:B------:R0:W1:Y:S02]  /*0d40*/  SHFL.BFLY P2, R18, R20, R19, R22 ;  /* 0x0c00001314127389 */ /* 0x0000640000040016 */
[----:B01----:R-:W-:Y:S01]  /*0d50*/  ENDCOLLECTIVE ;  /* 0x000000000000791b */ /* 0x003fe20003800000 */
.L_x_1042:
[----:B------:R-:W-:Y:S01]  /*0d60*/  HFMA2.MMA R19, -RZ, RZ, 0, 9.5367431640625e-07 ;  /* 0x00000010ff137435 */ /* 0x000fe200000001ff */
[----:B------:R-:W-:-:S04]  /*0d70*/  IMAD.MOV.U32 R10, RZ, RZ, R18 ;  /* 0x000000ffff0a7224 */ /* 0x000fc800078e0012 */
[----:B------:R-:W-:-:S05]  /*0d80*/  FADD.FTZ R10, R13, R10 ;  /* 0x0000000a0d0a7221 */ /* 0x000fca0000010000 */
[----:B------:R-:W-:-:S07]  /*0d90*/  MOV R20, R10 ;  /* 0x0000000a00147202 */ /* 0x000fce0000000f00 */
[----:B------:R-:W-:Y:S05]  /*0da0*/  WARPSYNC.COLLECTIVE R17, `(.L_x_1043) ;  /* 0x0000000011087348 */ /* 0x000fea0003c00000 */
[----:B------:R0:W1:Y:S02]  /*0db0*/  SHFL.BFLY P2, R18, R20, R19, R22 ;  /* 0x0c00001314127389 */ /* 0x0000640000040016 */
[----:B01----:R-:W-:Y:S01]  /*0dc0*/  ENDCOLLECTIVE ;  /* 0x000000000000791b */ /* 0x003fe20003800000 */
.L_x_1043:
[----:B------:R-:W-:Y:S01]  /*0dd0*/  HFMA2.MMA R19, -RZ, RZ, 0, 5.9604644775390625e-08 ;  /* 0x00000001ff137435 */ /* 0x000fe200000001ff */
[----:B------:R-:W-:Y:S01]  /*0de0*/  IMAD.MOV.U32 R20, RZ, RZ, R9 ;  /* 0x000000ffff147224 */ /* 0x000fe200078e0009 */
[----:B------:R-:W-:-:S09]  /*0df0*/  MOV R11, R18 ;  /* 0x00000012000b7202 */ /* 0x000fd20000000f00 */
[----:B------:R-:W-:Y:S05]  /*0e00*/  WARPSYNC.COLLECTIVE R17, `(.L_x_1044) ;  /* 0x0000000011087348 */ /* 0x000fea0003c00000 */
[----:B------:R0:W1:Y:S02]  /*0e10*/  SHFL.BFLY P2, R18, R20, R19, R22 ;  /* 0x0c00001314127389 */ /* 0x0000640000040016 */
[----:B01----:R-:W-:Y:S01]  /*0e20*/  ENDCOLLECTIVE ;  /* 0x000000000000791b */ /* 0x003fe20003800000 */
.L_x_1044:
[----:B------:R-:W-:Y:S01]  /*0e30*/  HFMA2.MMA R19, -RZ, RZ, 0, 1.1920928955078125e-07 ;  /* 0x00000002ff137435 */ /* 0x000fe200000001ff */
[----:B------:R-:W-:-:S05]  /*0e40*/  MOV R12, R18 ;  /* 0x00000012000c7202 */ /* 0x000fca0000000f00 */
[----:B------:R-:W-:-:S05]  /*0e50*/  FADD.FTZ R14, R9, R12 ;  /* 0x0000000c090e7221 */ /* 0x000fca0000010000 */
[----:B------:R-:W-:-:S07]  /*0e60*/  MOV R20, R14 ;  /* 0x0000000e00147202 */ /* 0x000fce0000000f00 */
[----:B------:R-:W-:Y:S05]  /*0e70*/  WARPSYNC.COLLECTIVE R17, `(.L_x_1045) ;  /* 0x0000000011087348 */ /* 0x000fea0003c00000 */
[----:B------:R0:W1:Y:S02]  /*0e80*/  SHFL.BFLY P2, R18, R20, R19, R22 ;  /* 0x0c00001314127389 */ /* 0x0000640000040016 */
[----:B01----:R-:W-:Y:S01]  /*0e90*/  ENDCOLLECTIVE ;  /* 0x000000000000791b */ /* 0x003fe20003800000 */
.L_x_1045:
[----:B------:R-:W-:Y:S01]  /*0ea0*/  HFMA2.MMA R19, -RZ, RZ, 0, 2.384185791015625e-07 ;  /* 0x00000004ff137435 */ /* 0x000fe200000001ff */
[----:B------:R-:W-:-:S04]  /*0eb0*/  IMAD.MOV.U32 R13, RZ, RZ, R18 ;  /* 0x000000ffff0d7224 */ /* 0x000fc800078e0012 */
[----:B------:R-:W-:-:S05]  /*0ec0*/  FADD.FTZ R15, R14, R13 ;  /* 0x0000000d0e0f7221 */ /* 0x000fca0000010000 */
[----:B------:R-:W-:-:S07]  /*0ed0*/  MOV R20, R15 ;  /* 0x0000000f00147202 */ /* 0x000fce0000000f00 */
[----:B------:R-:W-:Y:S05]  /*0ee0*/  WARPSYNC.COLLECTIVE R17, `(.L_x_1046) ;  /* 0x0000000011087348 */ /* 0x000fea0003c00000 */
[----:B------:R0:W1:Y:S02]  /*0ef0*/  SHFL.BFLY P2, R18, R20, R19, R22 ;  /* 0x0c00001314127389 */ /* 0x0000640000040016 */
[----:B01----:R-:W-:Y:S01]  /*0f00*/  ENDCOLLECTIVE ;  /* 0x000000000000791b */ /* 0x003fe20003800000 */
.L_x_1046:
[----:B------:R-:W-:Y:S01]  /*0f10*/  IMAD.MOV.U32 R19, RZ, RZ, 0x8 ;  /* 0x00000008ff137424 */ /* 0x000fe200078e00ff */
[----:B------:R-:W-:-:S05]  /*0f20*/  MOV R16, R18 ;  /* 0x0000001200107202 */ /* 0x000fca0000000f00 */
[----:B------:R-:W-:-:S05]  /*0f30*/  FADD.FTZ R16, R15, R16 ;  /* 0x000000100f107221 */ /* 0x000fca0000010000 */
[----:B------:R-:W-:-:S07]  /*0f40*/  MOV R20, R16 ;  /* 0x0000001000147202 */ /* 0x000fce0000000f00 */
[----:B------:R-:W-:Y:S05]  /*0f50*/  WARPSYNC.COLLECTIVE R17, `(.L_x_1047) ;  /* 0x0000000011087348 */ /* 0x000fea0003c00000 */
[----:B------:R0:W1:Y:S02]  /*0f60*/  SHFL.BFLY P2, R18, R20, R19, R22 ;  /* 0x0c00001314127389 */ /* 0x0000640000040016 */
[----:B01----:R-:W-:Y:S01]  /*0f70*/  ENDCOLLECTIVE ;  /* 0x000000000000791b */ /* 0x003fe20003800000 */
.L_x_1047:
[----:B------:R-:W-:Y:S01]  /*0f80*/  HFMA2.MMA R19, -RZ, RZ, 0, 9.5367431640625e-07 ;  /* 0x00000010ff137435 */ /* 0x000fe200000001ff */
[----:B------:R-:W-:-:S05]  /*0f90*/  MOV R9, R18 ;  /* 0x0000001200097202 */ /* 0x000fca0000000f00 */
[----:B------:R-:W-:-:S05]  /*0fa0*/  FADD.FTZ R9, R16, R9 ;  /* 0x0000000910097221 */ /* 0x000fca0000010000 */
[----:B------:R-:W-:-:S07]  /*0fb0*/  MOV R20, R9 ;  /* 0x0000000900147202 */ /* 0x000fce0000000f00 */
[----:B------:R-:W-:Y:S05]  /*0fc0*/  WARPSYNC.COLLECTIVE R17, `(.L_x_1048) ;  /* 0x0000000011087348 */ /* 0x000fea0003c00000 */
[----:B------:R0:W1:Y:S02]  /*0fd0*/  SHFL.BFLY P2, R18, R20, R19, R22 ;  /* 0x0c00001314127389 */ /* 0x0000640000040016 */
[----:B01----:R-:W-:Y:S01]  /*0fe0*/  ENDCOLLECTIVE ;  /* 0x000000000000791b */ /* 0x003fe20003800000 */
.L_x_1048:
[----:B------:R-:W-:Y:S01]  /*0ff0*/  MOV R14, R18 ;  /* 0x00000012000e7202 */ /* 0x000fe20000000f00 */
[----:B------:R-:W-:Y:S06]  /*1000*/  BRA `(.L_x_1049) ;  /* 0xfffffff8007c7947 */ /* 0x000fec000383ffff */
.L_x_1050:
        /* <DEDUP_REMOVED lines=15> */
.L_x_16874:


//--------------------- .text._ZN10layer_norm13ln_bwd_kernelINS_13Kernel_traitsI13__nv_bfloat16S2_S2_S2_fjLj1280ELj1ELj4ELj1ELj16ENS_18Kernel_traits_baseILj1280ES2_S2_S2_S2_fjLj128EEEEELb1ELb0ELb1ELb1EEEvNS_9BwdParamsE --------------------------
	.section	.text._ZN10layer_norm13ln_bwd_kernelINS_13Kernel_traitsI13__nv_bfloat16S2_S2_S2_fjLj1280ELj1ELj4ELj1ELj16ENS_18Kernel_traits_baseILj1280ES2_S2_S2_S2_fjLj128EEEEELb1ELb0ELb1ELb1EEEvNS_9BwdParamsE,"ax",@progbits
	.align	128
        .global         _ZN10layer_norm13ln_bwd_kernelINS_13Kernel_traitsI13__nv_bfloat16S2_S2_S2_fjLj1280ELj1ELj4ELj1ELj16ENS_18Kernel_traits_baseILj1280ES2_S2_S2_S2_fjLj128EEEEELb1ELb0ELb1ELb1EEEvNS_9BwdParamsE
        .type           _ZN10layer_norm13ln_bwd_kernelINS_13Kernel_traitsI13__nv_bfloat16S2_S2_S2_fjLj1280ELj1ELj4ELj1ELj16ENS_18Kernel_traits_baseILj1280ES2_S2_S2_S2_fjLj128EEEEELb1ELb0ELb1ELb1EEEvNS_9BwdParamsE,@function
        .size           _ZN10layer_norm13ln_bwd_kernelINS_13Kernel_traitsI13__nv_bfloat16S2_S2_S2_fjLj1280ELj1ELj4ELj1ELj16ENS_18Kernel_traits_baseILj1280ES2_S2_S2_S2_fjLj128EEEEELb1ELb0ELb1ELb1EEEvNS_9BwdParamsE,(.L_x_16875 - _ZN10layer_norm13ln_bwd_kernelINS_13Kernel_traitsI13__nv_bfloat16S2_S2_S2_fjLj1280ELj1ELj4ELj1ELj16ENS_18Kernel_traits_baseILj1280ES2_S2_S2_S2_fjLj128EEEEELb1ELb0ELb1ELb1EEEvNS_9BwdParamsE)
        .other          _ZN10layer_norm13ln_bwd_kernelINS_13Kernel_traitsI13__nv_bfloat16S2_S2_S2_fjLj1280ELj1ELj4ELj1ELj16ENS_18Kernel_traits_baseILj1280ES2_S2_S2_S2_fjLj128EEEEELb1ELb0ELb1ELb1EEEvNS_9BwdParamsE,@"STO_CUDA_ENTRY STV_DEFAULT"
_ZN10layer_norm13ln_bwd_kernelINS_13Kernel_traitsI13__nv_bfloat16S2_S2_S2_fjLj1280ELj1ELj4ELj1ELj16ENS_18Kernel_traits_baseILj1280ES2_S2_S2_S2_fjLj128EEEEELb1ELb0ELb1ELb1EEEvNS_9BwdParamsE:
.text._ZN10layer_norm13ln_bwd_kernelINS_13Kernel_traitsI13__nv_bfloat16S2_S2_S2_fjLj1280ELj1ELj4ELj1ELj16ENS_18Kernel_traits_baseILj1280ES2_S2_S2_S2_fjLj128EEEEELb1ELb0ELb1ELb1EEEvNS_9BwdParamsE:
[----:B------:R-:W0:Y:S01]  /*0000*/  LDC R1, c[0x0][0x28] ;  /* 0x00000a00ff017b82 */ /* 0x000e220000000800 */
[----:B------:R-:W1:Y:S01]  /*0010*/  S2R R0, SR_TID.X ;  /* 0x0000000000007919 */ /* 0x000e620000002100 */
[----:B------:R-:W-:Y:S01]  /*0020*/  ULDC UR4, c[0x0][0x214] ;  /* 0x0000850000047ab9 */ /* 0x000fe20000000800 */
[----:B------:R-:W-:Y:S01]  /*0030*/  ULDC UR8, c[0x0][0x290] ;  /* 0x0000a40000087ab9 */ /* 0x000fe20000000800 */
[----:B------:R-:W-:Y:S01]  /*0040*/  ULDC.64 UR12, c[0x0][0x2c8] ;  /* 0x0000b200000c7ab9 */ /* 0x000fe20000000a00 */
[----:B------:R-:W2:Y:S01]  /*0050*/  S2R R3, SR_CTAID.X ;  /* 0x0000000000037919 */ /* 0x000ea20000002500 */
[----:B------:R-:W-:Y:S01]  /*0060*/  ULDC.64 UR10, c[0x0][0x308] ;  /* 0x0000c200000a7ab9 */ /* 0x000fe20000000a00 */
[----:B------:R-:W-:Y:S01]  /*0070*/  BSSY B0, `(.L_x_1051) ;  /* 0x00006e5000007945 */ /* 0x000fe20003800000 */
[----:B0-----:R-:W-:Y:S02]  /*0080*/  IADD3 R1, R1, -0x38, RZ ;  /* 0xffffffc801017810 */ /* 0x001fe40007ffe0ff */
        /* <DEDUP_REMOVED lines=46> */
.L_x_1052:
[----:B------:R-:W-:Y:S01]  /*0370*/  IMAD.SHL.U32 R0, R0, 0x10, RZ ;  /* 0x0000001000007824 */ /* 0x000fe200078e00ff */
[----:B------:R-:W-:Y:S01]  /*0380*/  ULDC.64 UR6, c[0x0][0x260] ;  /* 0x0000980000067ab9 */ /* 0x000fe20000000a00 */
[----:B------:R-:W0:Y:S03]  /*0390*/  LDC.U8 R212, c[0x0][0x2a0] ;  /* 0x0000a800ffd47b82 */ /* 0x000e260000000000 */
[----:B------:R-:W-:-:S04]  /*03a0*/  LOP3.LUT R0, R0, 0x1f0, RZ, 0xc0, !PT ;  /* 0x000001f000007812 */ /* 0x000fc800078ec0ff */
[----:B------:R-:W-:-:S04]  /*03b0*/  IADD3 R2, P0, R0, UR6, RZ ;  /* 0x0000000600027c10 */ /* 0x000fc8000ff1e0ff */
[----:B------:R-:W-:-:S05]  /*03c0*/  IADD3.X R3, RZ, UR7, RZ, P0, !PT ;  /* 0x00000007ff037c10 */ /* 0x000fca00087fe4ff */
[----:B------:R-:W2:Y:S04]  /*03d0*/  LDG.E.128 R8, desc[UR4][R2.64] ;  /* 0x0000000402087981 */ /* 0x000ea8000c1e1d00 */
[----:B------:R-:W3:Y:S04]  /*03e0*/  LDG.E.128 R248, desc[UR4][R2.64+0x200] ;  /* 0x0002000402f87981 */ /* 0x000ee8000c1e1d00 */
[----:B------:R-:W4:Y:S04]  /*03f0*/  LDG.E.128 R228, desc[UR4][R2.64+0x400] ;  /* 0x0004000402e47981 */ /* 0x000f28000c1e1d00 */
[----:B------:R-:W5:Y:S04]  /*0400*/  LDG.E.128 R12, desc[UR4][R2.64+0x600] ;  /* 0x00060004020c7981 */ /* 0x000f68000c1e1d00 */
[----:B------:R2:W5:Y:S01]  /*0410*/  LDG.E.128 R16, desc[UR4][R2.64+0x800] ;  /* 0x0008000402107981 */ /* 0x000562000c1e1d00 */
        /* <DEDUP_REMOVED lines=40> */
[C---:B--2---:R-:W-:Y:S02]  /*06a0*/  SHF.L.U32 R3, R8.reuse, 0x10, RZ ;  /* 0x0000001008037819 */ /* 0x044fe400000006ff */
[C---:B------:R-:W-:Y:S01]  /*06b0*/  PRMT R5, R9.reuse, 0x7632, R5 ;  /* 0x0000763209057816 */ /* 0x040fe20000000005 */
[----:B------:R-:W-:Y:S01]  /*06c0*/  IMAD.U32 R9, R9, 0x10000, RZ ;  /* 0x0001000009097824 */ /* 0x000fe200078e00ff */
[----:B------:R-:W-:Y:S01]  /*06d0*/  PRMT R0, R8, 0x7632, R0 ;  /* 0x0000763208007816 */ /* 0x000fe20000000000 */
[----:B------:R1:W-:Y:S01]  /*06e0*/  STL [R1+0x30], R3 ;  /* 0x0000300301007387 */ /* 0x0003e20000100800 */
[----:B------:R-:W-:-:S02]  /*06f0*/  PRMT R6, R10, 0x7632, R6 ;  /* 0x000076320a067816 */ /* 0x000fc40000000006 */
[----:B------:R-:W-:Y:S01]  /*0700*/  PRMT R7, R11, 0x7632, R7 ;  /* 0x000076320b077816 */ /* 0x000fe20000000007 */
[----:B------:R2:W-:Y:S01]  /*0710*/  STL [R1+0x28], R9 ;  /* 0x0000280901007387 */ /* 0x0005e20000100800 */
[----:B---3--:R-:W-:Y:S01]  /*0720*/  PRMT R8, R248, 0x7632, R8 ;  /* 0x00007632f8087816 */ /* 0x008fe20000000008 */
[C---:B----4-:R-:W-:Y:S01]  /*0730*/  IMAD.U32 R233, R230.reuse, 0x10000, RZ ;  /* 0x00010000e6e97824 */ /* 0x050fe200078e00ff */
[----:B------:R-:W-:Y:S01]  /*0740*/  PRMT R2, R249, 0x7632, R2 ;  /* 0x00007632f9027816 */ /* 0x000fe20000000002 */
[----:B-----5:R-:W-:Y:S01]  /*0750*/  IMAD.U32 R226, R13, 0x10000, RZ ;  /* 0x000100000de27824 */ /* 0x020fe200078e00ff */
[----:B------:R-:W-:Y:S02]  /*0760*/  PRMT R232, R230, 0x7632, R232 ;  /* 0x00007632e6e87816 */ /* 0x000fe400000000e8 */
[----:B-1----:R-:W-:Y:S01]  /*0770*/  SHF.L.U32 R3, R10, 0x10, RZ ;  /* 0x000000100a037819 */ /* 0x002fe200000006ff */
[----:B------:R-:W-:Y:S01]  /*0780*/  IMAD.U32 R220, R16, 0x10000, RZ ;  /* 0x0001000010dc7824 */ /* 0x000fe200078e00ff */
[----:B------:R-:W-:Y:S01]  /*0790*/  PRMT R252, R250, 0x7632, R252 ;  /* 0x00007632fafc7816 */ /* 0x000fe200000000fc */
[----:B------:R-:W-:Y:S01]  /*07a0*/  IMAD.U32 R214, R19, 0x10000, RZ ;  /* 0x0001000013d67824 */ /* 0x000fe200078e00ff */
[----:B--2---:R-:W-:Y:S01]  /*07b0*/  SHF.L.U32 R9, R11, 0x10, RZ ;  /* 0x000000100b097819 */ /* 0x004fe200000006ff */
[----:B------:R1:W-:Y:S01]  /*07c0*/  STL [R1+0x20], R3 ;  /* 0x0000200301007387 */ /* 0x0003e20000100800 */
[----:B------:R-:W-:-:S02]  /*07d0*/  PRMT R238, R228, 0x7632, R238 ;  /* 0x00007632e4ee7816 */ /* 0x000fc400000000ee */
[----:B------:R-:W-:Y:S01]  /*07e0*/  PRMT R230, R231, 0x7632, R230 ;  /* 0x00007632e7e67816 */ /* 0x000fe200000000e6 */
[----:B------:R2:W-:Y:S01]  /*07f0*/  STL [R1+0x18], R9 ;  /* 0x0000180901007387 */ /* 0x0005e20000100800 */
[----:B------:R-:W-:Y:S01]  /*0800*/  PRMT R223, R14, 0x7632, R223 ;  /* 0x000076320edf7816 */ /* 0x000fe200000000df */
[----:B------:R-:W-:Y:S01]  /*0810*/  IMAD.U32 R238, R238, 0x10000, RZ ;  /* 0x00010000eeee7824 */ /* 0x000fe200078e00ff */
[----:B------:R-:W-:Y:S01]  /*0820*/  PRMT R217, R17, 0x7632, R217 ;  /* 0x0000763211d97816 */ /* 0x000fe200000000d9 */
[----:B------:R-:W-:Y:S01]  /*0830*/  IMAD.U32 R230, R230, 0x10000, RZ ;  /* 0x00010000e6e67824 */ /* 0x000fe200078e00ff */
[----:B------:R-:W-:Y:S01]  /*0840*/  PRMT R234, R229, 0x7632, R234 ;  /* 0x00007632e5ea7816 */ /* 0x000fe200000000ea */
[----:B-1----:R-:W-:Y:S01]  /*0850*/  IMAD.U32 R3, R248, 0x10000, RZ ;  /* 0x00010000f8037824 */ /* 0x002fe200078e00ff */
[----:B------:R-:W-:Y:S01]  /*0860*/  PRMT R227, R12, 0x7632, R227 ;  /* 0x000076320ce37816 */ /* 0x000fe200000000e3 */
        /* <DEDUP_REMOVED lines=8> */
[----:B------:R-:W-:Y:S02]  /*08f0*/  PRMT R215, R18, 0x7632, R215 ;  /* 0x0000763212d77816 */ /* 0x000fe400000000d7 */
[----:B------:R-:W-:Y:S02]  /*0900*/  PRMT R213, R19, 0x7632, R213 ;  /* 0x0000763213d57816 */ /* 0x000fe400000000d5 */
[----:B------:R-:W-:Y:S02]  /*0910*/  SHF.L.U32 R249, R228, 0x10, RZ ;  /* 0x00000010e4f97819 */ /* 0x000fe400000006ff */
[----:B-1----:R-:W-:Y:S02]  /*0920*/  SHF.L.U32 R3, R250, 0x10, RZ ;  /* 0x00000010fa037819 */ /* 0x002fe400000006ff */
[C---:B------:R-:W-:Y:S01]  /*0930*/  PRMT R250, R251.reuse, 0x7632, R250 ;  /* 0x00007632fbfa7816 */ /* 0x040fe200000000fa */
[----:B------:R-:W-:Y:S01]  /*0940*/  IMAD.U32 R251, R251, 0x10000, RZ ;  /* 0x00010000fbfb7824 */ /* 0x000fe200078e00ff */
[----:B--2---:R-:W-:Y:S01]  /*0950*/  SHF.L.U32 R9, R0, 0x10, RZ ;  /* 0x0000001000097819 */ /* 0x004fe200000006ff */
[----:B------:R1:W-:Y:S01]  /*0960*/  STL [R1], R3 ;  /* 0x0000000301007387 */ /* 0x0003e20000100800 */
[----:B------:R-:W-:Y:S01]  /*0970*/  IMAD.U32 R0, R6, 0x10000, RZ ;  /* 0x0001000006007824 */ /* 0x000fe200078e00ff */
[----:B------:R-:W-:-:S02]  /*0980*/  SHF.L.U32 R235, R229, 0x10, RZ ;  /* 0x00000010e5eb7819 */ /* 0x000fc400000006ff */
[----:B------:R-:W-:Y:S01]  /*0990*/  STL [R1+0x2c], R9 ;  /* 0x00002c0901007387 */ /* 0x000fe20000100800 */
[----:B------:R-:W-:Y:S02]  /*09a0*/  SHF.L.U32 R231, R231, 0x10, RZ ;  /* 0x00000010e7e77819 */ /* 0x000fe400000006ff */
[----:B------:R-:W-:Y:S02]  /*09b0*/  SHF.L.U32 R228, R12, 0x10, RZ ;  /* 0x000000100ce47819 */ /* 0x000fe400000006ff */
[----:B------:R-:W-:Y:S02]  /*09c0*/  SHF.L.U32 R224, R14, 0x10, RZ ;  /* 0x000000100ee07819 */ /* 0x000fe400000006ff */
[----:B-1----:R-:W-:Y:S02]  /*09d0*/  SHF.L.U32 R3, R5, 0x10, RZ ;  /* 0x0000001005037819 */ /* 0x002fe400000006ff */
[----:B------:R-:W-:Y:S02]  /*09e0*/  SHF.L.U32 R5, R7, 0x10, RZ ;  /* 0x0000001007057819 */ /* 0x000fe400000006ff */
[----:B------:R-:W-:Y:S01]  /*09f0*/  SHF.L.U32 R222, R15, 0x10, RZ ;  /* 0x000000100fde7819 */ /* 0x000fe200000006ff */
[----:B------:R1:W-:Y:S01]  /*0a00*/  STL [R1+0x24], R3 ;  /* 0x0000240301007387 */ /* 0x0003e20000100800 */
[----:B------:R-:W-:-:S02]  /*0a10*/  SHF.L.U32 R218, R17, 0x10, RZ ;  /* 0x0000001011da7819 */ /* 0x000fc400000006ff */
[----:B------:R-:W-:Y:S01]  /*0a20*/  SHF.L.U32 R216, R18, 0x10, RZ ;  /* 0x0000001012d87819 */ /* 0x000fe200000006ff */
[----:B------:R2:W-:Y:S01]  /*0a30*/  STL [R1+0x1c], R0 ;  /* 0x00001c0001007387 */ /* 0x0005e20000100800 */
[----:B------:R-:W-:Y:S02]  /*0a40*/  SHF.L.U32 R252, R252, 0x10, RZ ;  /* 0x00000010fcfc7819 */ /* 0x000fe400000006ff */
[----:B------:R-:W-:Y:S01]  /*0a50*/  SHF.L.U32 R250, R250, 0x10, RZ ;  /* 0x00000010fafa7819 */ /* 0x000fe200000006ff */
[----:B------:R3:W-:Y:S01]  /*0a60*/  STL [R1+0x14], R5 ;  /* 0x0000140501007387 */ /* 0x0007e20000100800 */
[----:B------:R-:W-:Y:S02]  /*0a70*/  SHF.L.U32 R234, R234, 0x10, RZ ;  /* 0x00000010eaea7819 */ /* 0x000fe400000006ff */
[----:B-1----:R-:W-:Y:S02]  /*0a80*/  SHF.L.U32 R3, R8, 0x10, RZ ;  /* 0x0000001008037819 */ /* 0x002fe400000006ff */
[----:B------:R-:W-:Y:S01]  /*0a90*/  SHF.L.U32 R232, R232, 0x10, RZ ;  /* 0x00000010e8e87819 */ /* 0x000fe200000006ff */
[----:B--2---:R-:W-:Y:S01]  /*0aa0*/  IMAD.U32 R0, R2, 0x10000, RZ ;  /* 0x0001000002007824 */ /* 0x004fe200078e00ff */
[----:B------:R-:W-:Y:S01]  /*0ab0*/  SHF.L.U32 R227, R227, 0x10, RZ ;  /* 0x00000010e3e37819 */ /* 0x000fe200000006ff */
[----:B------:R3:W-:Y:S01]  /*0ac0*/  STL [R1+0xc], R3 ;  /* 0x00000c0301007387 */ /* 0x0007e20000100800 */
[----:B------:R-:W-:-:S02]  /*0ad0*/  SHF.L.U32 R225, R225, 0x10, RZ ;  /* 0x00000010e1e17819 */ /* 0x000fc400000006ff */
[----:B------:R-:W-:Y:S01]  /*0ae0*/  SHF.L.U32 R221, R221, 0x10, RZ ;  /* 0x00000010dddd7819 */ /* 0x000fe200000006ff */
[----:B------:R3:W-:Y:S01]  /*0af0*/  STL [R1+0x4], R0 ;  /* 0x0000040001007387 */ /* 0x0007e20000100800 */
[----:B------:R-:W-:Y:S02]  /*0b00*/  SHF.L.U32 R219, R219, 0x10, RZ ;  /* 0x00000010dbdb7819 */ /* 0x000fe400000006ff */
[----:B------:R-:W-:Y:S02]  /*0b10*/  SHF.L.U32 R215, R215, 0x10, RZ ;  /* 0x00000010d7d77819 */ /* 0x000fe400000006ff */
[----:B0-----:R-:W-:-:S07]  /*0b20*/  SHF.L.U32 R213, R213, 0x10, RZ ;  /* 0x00000010d5d57819 */ /* 0x001fce00000006ff */
.L_x_1178:
[----:B---3--:R-:W0:Y:S08]  /*0b30*/  LDC.64 R2, c[0x0][0x288] ;  /* 0x0000a200ff027b82 */ /* 0x008e300000000a00 */
[----:B-1----:R-:W1:Y:S08]  /*0b40*/  LDC.64 R174, c[0x0][0x258] ;  /* 0x00009600ffae7b82 */ /* 0x002e700000000a00 */
[----:B------:R-:W2:Y:S01]  /*0b50*/  LDC.64 R176, c[0x0][0x280] ;  /* 0x0000a000ffb07b82 */ /* 0x000ea20000000a00 */
[----:B0-----:R-:W-:-:S07]  /*0b60*/  IMAD.WIDE R2, R4, 0x4, R2 ;  /* 0x0000000404027825 */ /* 0x001fce00078e0202 */
[----:B------:R-:W0:Y:S01]  /*0b70*/  LDC R236, c[0x0][0x218] ;  /* 0x00008600ffec7b82 */ /* 0x000e220000000800 */
[----:B------:R1:W3:Y:S01]  /*0b80*/  LDG.E R185, desc[UR4][R2.64] ;  /* 0x0000000402b97981 */ /* 0x0002e2000c1e1900 */
[----:B------:R-:W4:Y:S06]  /*0b90*/  S2R R178, SR_TID.X ;  /* 0x0000000000b27919 */ /* 0x000f2c0000002100 */
[----:B------:R-:W4:Y:S01]  /*0ba0*/  LDC.64 R182, c[0x0][0x250] ;  /* 0x00009400ffb67b82 */ /* 0x000f220000000a00 */
[----:B-1----:R-:W-:-:S07]  /*0bb0*/  IMAD.WIDE R2, R4, 0x4, R174 ;  /* 0x0000000404027825 */ /* 0x002fce00078e02ae */
[----:B------:R-:W1:Y:S01]  /*0bc0*/  LDC.64 R210, c[0x0][0x2c8] ;  /* 0x0000b200ffd27b82 */ /* 0x000e620000000a00 */
[C---:B--2---:R-:W-:Y:S01]  /*0bd0*/  IMAD.WIDE R174, R4.reuse, 0x4, R176 ;  /* 0x0000000404ae7825 */ /* 0x044fe200078e02b0 */
[----:B------:R2:W5:Y:S03]  /*0be0*/  LDG.E R3, desc[UR4][R2.64] ;  /* 0x0000000402037981 */ /* 0x000566000c1e1900 */
[----:B0-----:R-:W-:Y:S01]  /*0bf0*/  IMAD R176, R4, R236, RZ ;  /* 0x000000ec04b07224 */ /* 0x001fe200078e02ff */
[----:B------:R-:W-:Y:S01]  /*0c00*/  BSSY B1, `(.L_x_1054) ;  /* 0x0000213000017945 */ /* 0x000fe20003800000 */
[----:B------:R0:W5:Y:S03]  /*0c10*/  LDG.E R186, desc[UR4][R174.64] ;  /* 0x00000004aeba7981 */ /* 0x000166000c1e1900 */
[----:B------:R-:W-:-:S04]  /*0c20*/  SHF.R.S32.HI R177, RZ, 0x1f, R176 ;  /* 0x0000001fffb17819 */ /* 0x000fc800000114b0 */
[----:B------:R-:W-:Y:S01]  /*0c30*/  LEA.HI R177, R177, R176, RZ, 0x3 ;  /* 0x000000b0b1b17211 */ /* 0x000fe200078f18ff */
[----:B----4-:R-:W-:Y:S01]  /*0c40*/  IMAD.WIDE R182, R4, 0x4, R182 ;  /* 0x0000000404b67825 */ /* 0x010fe200078e02b6 */
[----:B------:R-:W-:-:S04]  /*0c50*/  LOP3.LUT R229, R178, 0x1f, RZ, 0xc0, !PT ;  /* 0x0000001fb2e57812 */ /* 0x000fc800078ec0ff */
[----:B--2---:R-:W-:-:S04]  /*0c60*/  LEA.HI.SX32 R2, R177, R229, 0x1d ;  /* 0x000000e5b1027211 */ /* 0x004fc800078feaff */
[C---:B------:R-:W-:Y:S01]  /*0c70*/  IADD3 R189, R2.reuse, 0x40, RZ ;  /* 0x0000004002bd7810 */ /* 0x040fe20007ffe0ff */
[C---:B------:R-:W-:Y:S01]  /*0c80*/  VIADD R202, R2.reuse, 0x20 ;  /* 0x0000002002ca7836 */ /* 0x040fe20000000000 */
[C---:B------:R-:W-:Y:S01]  /*0c90*/  IADD3 R184, R2.reuse, 0x60, RZ ;  /* 0x0000006002b87810 */ /* 0x040fe20007ffe0ff */
[----:B-1----:R-:W-:-:S04]  /*0ca0*/  IMAD.WIDE.U32 R180, R2, 0x10, R210 ;  /* 0x0000001002b47825 */ /* 0x002fc800078e00d2 */
[----:B------:R-:W-:-:S04]  /*0cb0*/  IMAD.WIDE.U32 R178, R202, 0x10, R210 ;  /* 0x00000010cab27825 */ /* 0x000fc800078e00d2 */
[----:B------:R-:W-:-:S04]  /*0cc0*/  IMAD.WIDE.U32 R176, R189, 0x10, R210 ;  /* 0x00000010bdb07825 */ /* 0x000fc800078e00d2 */
[----:B0-----:R-:W-:Y:S01]  /*0cd0*/  IMAD.WIDE.U32 R174, R184, 0x10, R210 ;  /* 0x00000010b8ae7825 */ /* 0x001fe200078e00d2 */
[----:B---3--:R-:W-:-:S13]  /*0ce0*/  ISETP.GT.AND P2, PT, R185, RZ, PT ;  /* 0x000000ffb900720c */ /* 0x008fda0003f44270 */
[----:B------:R-:W-:Y:S05]  /*0cf0*/  @P2 BRA `(.L_x_1055) ;  /* 0x00000000008c2947 */ /* 0x000fea0003800000 */
[----:B-----5:R-:W-:Y:S01]  /*0d00*/  ISETP.GE.AND P3, PT, R186, 0x1, PT ;  /* 0x00000001ba00780c */ /* 0x020fe20003f66270 */
[----:B------:R-:W-:Y:S01]  /*0d10*/  IMAD.U32 R185, RZ, RZ, UR12 ;  /* 0x0000000cffb97e24 */ /* 0x000fe2000f8e00ff */
[----:B------:R-:W-:-:S04]  /*0d20*/  MOV R184, UR13 ;  /* 0x0000000d00b87c02 */ /* 0x000fc80008000f00 */
[----:B------:R-:W-:-:S04]  /*0d30*/  ISETP.NE.U32.AND P0, PT, R185, RZ, PT ;  /* 0x000000ffb900720c */ /* 0x000fc80003f05070 */
[----:B------:R-:W-:-:S03]  /*0d40*/  ISETP.NE.AND.EX P0, PT, R184, RZ, PT, P0 ;  /* 0x000000ffb800720c */ /* 0x000fc60003f05300 */
[----:B------:R-:W-:-:S05]  /*0d50*/  @P3 IADD3 R182, R186, -0x1, RZ ;  /* 0xffffffffbab63810 */ /* 0x000fca0007ffe0ff */
[----:B------:R-:W-:Y:S02]  /*0d60*/  @P3 IMAD R187, R182, R236, RZ ;  /* 0x000000ecb6bb3224 */ /* 0x000fe400078e02ff */
[----:B------:R-:W0:Y:S03]  /*0d70*/  LDC.64 R182, c[0x0][0x240] ;  /* 0x00009000ffb67b82 */ /* 0x000e260000000a00 */
[----:B------:R-:W-:Y:S01]  /*0d80*/  @P0 VIADD R209, R2, 0x80 ;  /* 0x0000008002d10836 */ /* 0x000fe20000000000 */
[----:B------:R1:W5:Y:S01]  /*0d90*/  @P0 LDG.E.128 R44, desc[UR4][R176.64] ;  /* 0x00000004b02c0981 */ /* 0x000362000c1e1d00 */
[----:B------:R-:W-:-:S03]  /*0da0*/  @P3 SHF.R.S32.HI R188, RZ, 0x1f, R187 ;  /* 0x0000001fffbc3819 */ /* 0x000fc600000114bb */
[----:B------:R2:W5:Y:S01]  /*0db0*/  @P0 LDG.E.128 R48, desc[UR4][R178.64] ;  /* 0x00000004b2300981 */ /* 0x000562000c1e1d00 */
[----:B------:R-:W-:-:S03]  /*0dc0*/  @P3 LEA.HI R188, R188, R187, RZ, 0x3 ;  /* 0x000000bbbcbc3211 */ /* 0x000fc600078f18ff */
[----:B------:R3:W5:Y:S01]  /*0dd0*/  @P0 LDG.E.128 R52, desc[UR4][R180.64] ;  /* 0x00000004b4340981 */ /* 0x000762000c1e1d00 */
[----:B-1----:R-:W-:Y:S01]  /*0de0*/  @P0 IMAD.WIDE.U32 R176, R209, 0x10, R210 ;  /* 0x00000010d1b00825 */ /* 0x002fe200078e00d2 */
[----:B------:R-:W-:Y:S02]  /*0df0*/  HFMA2.MMA R209, -RZ, RZ, 0, 0 ;  /* 0x00000000ffd17435 */ /* 0x000fe400000001ff */
[----:B------:R-:W5:Y:S04]  /*0e00*/  @P0 LDG.E.128 R40, desc[UR4][R174.64] ;  /* 0x00000004ae280981 */ /* 0x000f68000c1e1d00 */
[----:B------:R0:W5:Y:S01]  /*0e10*/  @P0 LDG.E.128 R36, desc[UR4][R176.64] ;  /* 0x00000004b0240981 */ /* 0x000162000c1e1d00 */
[----:B------:R-:W-:-:S04]  /*0e20*/  @P3 LEA.HI.SX32 R209, R188, R229, 0x1d ;  /* 0x000000e5bcd13211 */ /* 0x000fc800078feaff */
[C---:B--2---:R-:W-:Y:S01]  /*0e30*/  IADD3 R179, R209.reuse, 0x20, RZ ;  /* 0x00000020d1b37810 */ /* 0x044fe20007ffe0ff */
[C---:B------:R-:W-:Y:S01]  /*0e40*/  VIADD R211, R209.reuse, 0x40 ;  /* 0x00000040d1d37836 */ /* 0x040fe20000000000 */
[C---:B---3--:R-:W-:Y:S02]  /*0e50*/  IADD3 R181, R209.reuse, 0x60, RZ ;  /* 0x00000060d1b57810 */ /* 0x048fe40007ffe0ff */
[----:B------:R-:W-:Y:S01]  /*0e60*/  IADD3 R187, R209, 0x80, RZ ;  /* 0x00000080d1bb7810 */ /* 0x000fe20007ffe0ff */
[----:B0-----:R-:W-:-:S04]  /*0e70*/  IMAD.WIDE.U32 R176, R179, 0x8, R182 ;  /* 0x00000008b3b07825 */ /* 0x001fc800078e00b6 */
[--C-:B------:R-:W-:Y:S02]  /*0e80*/  IMAD.WIDE.U32 R174, R209, 0x8, R182.reuse ;  /* 0x00000008d1ae7825 */ /* 0x100fe400078e00b6 */
[----:B------:R-:W5:Y:S02]  /*0e90*/  LDG.E.64 R176, desc[UR4][R176.64] ;  /* 0x00000004b0b07981 */ /* 0x000f64000c1e1b00 */
[--C-:B------:R-:W-:Y:S02]  /*0ea0*/  IMAD.WIDE.U32 R178, R211, 0x8, R182.reuse ;  /* 0x00000008d3b27825 */ /* 0x100fe400078e00b6 */
[----:B------:R-:W5:Y:S02]  /*0eb0*/  LDG.E.64 R174, desc[UR4][R174.64] ;  /* 0x00000004aeae7981 */ /* 0x000f64000c1e1b00 */
[--C-:B------:R-:W-:Y:S02]  /*0ec0*/  IMAD.WIDE.U32 R180, R181, 0x8, R182.reuse ;  /* 0x00000008b5b47825 */ /* 0x100fe400078e00b6 */
[----:B------:R-:W5:Y:S02]  /*0ed0*/  LDG.E.64 R178, desc[UR4][R178.64] ;  /* 0x00000004b2b27981 */ /* 0x000f64000c1e1b00 */
[----:B------:R-:W-:-:S02]  /*0ee0*/  IMAD.WIDE.U32 R182, R187, 0x8, R182 ;  /* 0x00000008bbb67825 */ /* 0x000fc400078e00b6 */
[----:B------:R-:W5:Y:S04]  /*0ef0*/  LDG.E.64 R180, desc[UR4][R180.64] ;  /* 0x00000004b4b47981 */ /* 0x000f68000c1e1b00 */
[----:B------:R-:W5:Y:S01]  /*0f00*/  LDG.E.64 R182, desc[UR4][R182.64] ;  /* 0x00000004b6b67981 */ /* 0x000f62000c1e1b00 */
[----:B------:R-:W-:Y:S01]  /*0f10*/  CS2R R240, SRZ ;  /* 0x0000000000f07805 */ /* 0x000fe2000001ff00 */
[----:B------:R-:W-:Y:S06]  /*0f20*/  BRA `(.L_x_1056) ;  /* 0x0000001c00807947 */ /* 0x000fec0003800000 */
.L_x_1055:
[----:B------:R-:W-:Y:S01]  /*0f30*/  VIADD R185, R185, 0xffffffff ;  /* 0xffffffffb9b97836 */ /* 0x000fe20000000000 */
[----:B------:R-:W0:Y:S08]  /*0f40*/  LDC.64 R6, c[0x0][0x2b8] ;  /* 0x0000ae00ff067b82 */ /* 0x000e300000000a00 */
[----:B------:R-:W1:Y:S01]  /*0f50*/  LDC.64 R8, c[0x0][0x238] ;  /* 0x00008e00ff087b82 */ /* 0x000e620000000a00 */
[----:B------:R-:W-:Y:S01]  /*0f60*/  IMAD R185, R185, R236, RZ ;  /* 0x000000ecb9b97224 */ /* 0x000fe200078e02ff */
[----:B------:R-:W-:Y:S01]  /*0f70*/  IADD3 R157, R2, 0x80, RZ ;  /* 0x00000080029d7810 */ /* 0x000fe20007ffe0ff */
[----:B------:R2:W3:Y:S03]  /*0f80*/  LDG.E R170, desc[UR4][R182.64] ;  /* 0x00000004b6aa7981 */ /* 0x0004e6000c1e1900 */
[----:B------:R-:W-:-:S04]  /*0f90*/  SHF.R.S32.HI R0, RZ, 0x1f, R185 ;  /* 0x0000001fff007819 */ /* 0x000fc800000114b9 */
[----:B------:R-:W-:Y:S02]  /*0fa0*/  LEA.HI R0, R0, R185, RZ, 0x3 ;  /* 0x000000b900007211 */ /* 0x000fe400078f18ff */
[----:B-----5:R-:W-:Y:S01]  /*0fb0*/  ISETP.GE.AND P3, PT, R186, 0x1, PT ;  /* 0x00000001ba00780c */ /* 0x020fe20003f66270 */
[----:B--2---:R-:W2:Y:S01]  /*0fc0*/  LDC.64 R182, c[0x0][0x240] ;  /* 0x00009000ffb67b82 */ /* 0x004ea20000000a00 */
[----:B------:R-:W-:-:S04]  /*0fd0*/  LEA.HI.SX32 R17, R0, R229, 0x1d ;  /* 0x000000e500117211 */ /* 0x000fc800078feaff */
[C---:B------:R-:W-:Y:S01]  /*0fe0*/  IADD3 R29, R17.reuse, 0x20, RZ ;  /* 0x00000020111d7810 */ /* 0x040fe20007ffe0ff */
[----:B0-----:R-:W-:-:S04]  /*0ff0*/  IMAD.WIDE.U32 R20, R17, 0x10, R6 ;  /* 0x0000001011147825 */ /* 0x001fc800078e0006 */
[----:B------:R-:W-:Y:S02]  /*1000*/  IMAD.WIDE.U32 R28, R29, 0x10, R6 ;  /* 0x000000101d1c7825 */ /* 0x000fe400078e0006 */
[----:B------:R-:W4:Y:S02]  /*1010*/  LDG.E.128 R20, desc[UR4][R20.64] ;  /* 0x0000000414147981 */ /* 0x000f24000c1e1d00 */
[--C-:B-1----:R-:W-:Y:S02]  /*1020*/  IMAD.WIDE.U32 R24, R2, 0x10, R8.reuse ;  /* 0x0000001002187825 */ /* 0x102fe400078e0008 */
[----:B------:R-:W2:Y:S02]  /*1030*/  LDG.E.128 R28, desc[UR4][R28.64] ;  /* 0x000000041c1c7981 */ /* 0x000ea4000c1e1d00 */
[--C-:B------:R-:W-:Y:S02]  /*1040*/  IMAD.WIDE.U32 R144, R189, 0x10, R8.reuse ;  /* 0x00000010bd907825 */ /* 0x100fe400078e0008 */
[----:B------:R-:W3:Y:S02]  /*1050*/  LDG.E.128 R24, desc[UR4][R24.64] ;  /* 0x0000000418187981 */ /* 0x000ee4000c1e1d00 */
[----:B------:R-:W-:-:S02]  /*1060*/  IMAD.WIDE.U32 R32, R202, 0x10, R8 ;  /* 0x00000010ca207825 */ /* 0x000fc400078e0008 */
[----:B------:R-:W3:Y:S02]  /*1070*/  LDG.E.128 R144, desc[UR4][R144.64] ;  /* 0x0000000490907981 */ /* 0x000ee4000c1e1d00 */
[--C-:B------:R-:W-:Y:S02]  /*1080*/  IMAD.WIDE.U32 R148, R184, 0x10, R8.reuse ;  /* 0x00000010b8947825 */ /* 0x100fe400078e0008 */
[----:B------:R-:W3:Y:S02]  /*1090*/  LDG.E.128 R32, desc[UR4][R32.64] ;  /* 0x0000000420207981 */ /* 0x000ee4000c1e1d00 */
[----:B------:R-:W-:Y:S02]  /*10a0*/  IMAD.WIDE.U32 R152, R157, 0x10, R8 ;  /* 0x000000109d987825 */ /* 0x000fe400078e0008 */
[----:B------:R-:W3:Y:S02]  /*10b0*/  LDG.E.128 R148, desc[UR4][R148.64] ;  /* 0x0000000494947981 */ /* 0x000ee4000c1e1d00 */
[C---:B------:R-:W-:Y:S01]  /*10c0*/  VIADD R9, R17.reuse, 0x40 ;  /* 0x0000004011097836 */ /* 0x040fe20000000000 */
[----:B------:R-:W-:Y:S01]  /*10d0*/  IADD3 R13, R17, 0x60, RZ ;  /* 0x00000060110d7810 */ /* 0x000fe20007ffe0ff */
[----:B------:R-:W3:Y:S02]  /*10e0*/  LDG.E.128 R152, desc[UR4][R152.64] ;  /* 0x0000000498987981 */ /* 0x000ee4000c1e1d00 */
[----:B------:R-:W-:-:S06]  /*10f0*/  IMAD.WIDE.U32 R8, R9, 0x10, R6 ;  /* 0x0000001009087825 */ /* 0x000fcc00078e0006 */
[----:B------:R-:W3:Y:S01]  /*1100*/  LDG.E.128 R8, desc[UR4][R8.64] ;  /* 0x0000000408087981 */ /* 0x000ee2000c1e1d00 */
[----:B------:R-:W-:Y:S01]  /*1110*/  IADD3 R17, R17, 0x80, RZ ;  /* 0x0000008011117810 */ /* 0x000fe20007ffe0ff */
[----:B------:R-:W-:-:S04]  /*1120*/  IMAD.WIDE.U32 R12, R13, 0x10, R6 ;  /* 0x000000100d0c7825 */ /* 0x000fc800078e0006 */
[----:B------:R-:W-:Y:S01]  /*1130*/  IMAD.WIDE.U32 R16, R17, 0x10, R6 ;  /* 0x0000001011107825 */ /* 0x000fe200078e0006 */
[----:B------:R-:W-:Y:S01]  /*1140*/  @P3 IADD3 R0, R186, -0x1, RZ ;  /* 0xffffffffba003810 */ /* 0x000fe20007ffe0ff */
[----:B------:R-:W3:Y:S02]  /*1150*/  LDG.E.128 R12, desc[UR4][R12.64] ;  /* 0x000000040c0c7981 */ /* 0x000ee4000c1e1d00 */
[----:B------:R-:W-:Y:S02]  /*1160*/  IMAD.U32 R185, RZ, RZ, UR12 ;  /* 0x0000000cffb97e24 */ /* 0x000fe4000f8e00ff */
[----:B------:R-:W3:Y:S01]  /*1170*/  LDG.E.128 R16, desc[UR4][R16.64] ;  /* 0x0000000410107981 */ /* 0x000ee2000c1e1d00 */
[----:B------:R-:W-:Y:S02]  /*1180*/  MOV R184, UR13 ;  /* 0x0000000d00b87c02 */ /* 0x000fe40008000f00 */
[----:B------:R-:W-:Y:S01]  /*1190*/  ISETP.NE.U32.AND P0, PT, R185, RZ, PT ;  /* 0x000000ffb900720c */ /* 0x000fe20003f05070 */
[----:B------:R-:W-:-:S03]  /*11a0*/  @P3 IMAD R0, R0, R236, RZ ;  /* 0x000000ec00003224 */ /* 0x000fc600078e02ff */
[----:B------:R-:W-:Y:S02]  /*11b0*/  ISETP.NE.AND.EX P0, PT, R184, RZ, PT, P0 ;  /* 0x000000ffb800720c */ /* 0x000fe40003f05300 */
[----:B------:R-:W-:Y:S01]  /*11c0*/  @P3 SHF.R.S32.HI R5, RZ, 0x1f, R0 ;  /* 0x0000001fff053819 */ /* 0x000fe20000011400 */
[----:B------:R-:W-:-:S03]  /*11d0*/  IMAD.MOV.U32 R187, RZ, RZ, RZ ;  /* 0x000000ffffbb7224 */ /* 0x000fc600078e00ff */
[----:B------:R-:W-:-:S04]  /*11e0*/  @P3 LEA.HI R5, R5, R0, RZ, 0x3 ;  /* 0x0000000005053211 */ /* 0x000fc800078f18ff */
[----:B------:R-:W-:-:S03]  /*11f0*/  @P3 LEA.HI.SX32 R187, R5, R229, 0x1d ;  /* 0x000000e505bb3211 */ /* 0x000fc600078feaff */
[----:B------:R-:W-:Y:S01]  /*1200*/  @P0 IMAD.WIDE.U32 R6, R157, 0x10, R210 ;  /* 0x000000109d060825 */ /* 0x000fe200078e00d2 */
[----:B------:R-:W-:Y:S01]  /*1210*/  ISETP.NE.AND P1, PT, R212, RZ, PT ;  /* 0x000000ffd400720c */ /* 0x000fe20003f25270 */
[----:B------:R-:W5:Y:S04]  /*1220*/  @P0 LDG.E.128 R40, desc[UR4][R174.64] ;  /* 0x00000004ae280981 */ /* 0x000f68000c1e1d00 */
[----:B------:R-:W5:Y:S04]  /*1230*/  @P0 LDG.E.128 R36, desc[UR4][R6.64] ;  /* 0x0000000406240981 */ /* 0x000f68000c1e1d00 */
[----:B------:R-:W5:Y:S04]  /*1240*/  @P0 LDG.E.128 R48, desc[UR4][R178.64] ;  /* 0x00000004b2300981 */ /* 0x000f68000c1e1d00 */
[----:B------:R-:W5:Y:S04]  /*1250*/  @P0 LDG.E.128 R44, desc[UR4][R176.64] ;  /* 0x00000004b02c0981 */ /* 0x000f68000c1e1d00 */
[----:B------:R-:W5:Y:S01]  /*1260*/  @P0 LDG.E.128 R52, desc[UR4][R180.64] ;  /* 0x00000004b4340981 */ /* 0x000f62000c1e1d00 */
[C---:B----4-:R-:W-:Y:S01]  /*1270*/  PRMT R157, R21.reuse, 0x7632, R157 ;  /* 0x00007632159d7816 */ /* 0x050fe2000000009d */
[----:B------:R-:W-:Y:S01]  /*1280*/  IMAD.U32 R205, R21, 0x10000, RZ ;  /* 0x0001000015cd7824 */ /* 0x000fe200078e00ff */
[----:B------:R-:W-:-:S02]  /*1290*/  PRMT R159, R23, 0x7632, R159 ;  /* 0x00007632179f7816 */ /* 0x000fc4000000009f */
[----:B------:R-:W-:Y:S02]  /*12a0*/  SHF.L.U32 R196, R23, 0x10, RZ ;  /* 0x0000001017c47819 */ /* 0x000fe400000006ff */
[C---:B--2---:R-:W-:Y:S02]  /*12b0*/  PRMT R161, R29.reuse, 0x7632, R161 ;  /* 0x000076321da17816 */ /* 0x044fe400000000a1 */
[----:B------:R-:W-:Y:S02]  /*12c0*/  SHF.L.U32 R165, R29, 0x10, RZ ;  /* 0x000000101da57819 */ /* 0x000fe400000006ff */
[C---:B---3--:R-:W-:Y:S02]  /*12d0*/  PRMT R168, R25.reuse, 0x7632, R168 ;  /* 0x0000763219a87816 */ /* 0x048fe400000000a8 */
[----:B------:R-:W-:Y:S01]  /*12e0*/  SHF.L.U32 R206, R25, 0x10, RZ ;  /* 0x0000001019ce7819 */ /* 0x000fe200000006ff */
[C---:B------:R-:W-:Y:S01]  /*12f0*/  IMAD.U32 R247, R145.reuse, 0x10000, RZ ;  /* 0x0001000091f77824 */ /* 0x040fe200078e00ff */
[----:B------:R-:W-:Y:S01]  /*1300*/  PRMT R29, R145, 0x7632, R29 ;  /* 0x00007632911d7816 */ /* 0x000fe2000000001d */
[C---:B------:R-:W-:Y:S01]  /*1310*/  VIADD R25, R187.reuse, 0x20 ;  /* 0x00000020bb197836 */ /* 0x040fe20000000000 */
[----:B------:R-:W-:-:S02]  /*1320*/  IADD3 R23, R187, 0x40, RZ ;  /* 0x00000040bb177810 */ /* 0x000fc40007ffe0ff */
[----:B------:R-:W-:Y:S02]  /*1330*/  IADD3 R21, R187, 0x60, RZ ;  /* 0x00000060bb157810 */ /* 0x000fe40007ffe0ff */
[C---:B------:R-:W-:Y:S02]  /*1340*/  PRMT R145, R147.reuse, 0x7632, R145 ;  /* 0x0000763293917816 */ /* 0x040fe40000000091 */
[----:B------:R-:W-:Y:S01]  /*1350*/  SHF.L.U32 R245, R147, 0x10, RZ ;  /* 0x0000001093f57819 */ /* 0x000fe200000006ff */
[----:B------:R-:W-:Y:S01]  /*1360*/  VIADD R147, R187, 0x80 ;  /* 0x00000080bb937836 */ /* 0x000fe20000000000 */
[----:B------:R-:W-:Y:S01]  /*1370*/  PRMT R5, R24, 0x7632, R5 ;  /* 0x0000763218057816 */ /* 0x000fe20000000005 */
[----:B------:R-:W-:Y:S01]  /*1380*/  IMAD.U32 R201, R26, 0x10000, RZ ;  /* 0x000100001ac97824 */ /* 0x000fe200078e00ff */
[----:B------:R-:W-:Y:S01]  /*1390*/  SHF.L.U32 R0, R24, 0x10, RZ ;  /* 0x0000001018007819 */ /* 0x000fe200000006ff */
[----:B------:R-:W-:Y:S01]  /*13a0*/  IMAD.U32 R166, R30, 0x10000, RZ ;  /* 0x000100001ea67824 */ /* 0x000fe200078e00ff */
[----:B------:R-:W-:Y:S01]  /*13b0*/  PRMT R169, R26, 0x7632, R169 ;  /* 0x000076321aa97816 */ /* 0x000fe200000000a9 */
[----:B------:R-:W-:Y:S01]  /*13c0*/  IMAD.WIDE.U32 R24, R25, 0x8, R182 ;  /* 0x0000000819187825 */ /* 0x000fe200078e00b6 */
[----:B------:R-:W-:-:S02]  /*13d0*/  PRMT R156, R20, 0x7632, R156 ;  /* 0x00007632149c7816 */ /* 0x000fc4000000009c */
[----:B------:R-:W-:Y:S01]  /*13e0*/  SHF.L.U32 R164, R20, 0x10, RZ ;  /* 0x0000001014a47819 */ /* 0x000fe200000006ff */
[----:B------:R-:W-:Y:S01]  /*13f0*/  IMAD.WIDE.U32 R20, R21, 0x8, R182 ;  /* 0x0000000815147825 */ /* 0x000fe200078e00b6 */
[C---:B------:R-:W-:Y:S01]  /*1400*/  PRMT R158, R22.reuse, 0x7632, R158 ;  /* 0x00007632169e7816 */ /* 0x040fe2000000009e */
[----:B------:R-:W5:Y:S01]  /*1410*/  LDG.E.64 R176, desc[UR4][R24.64] ;  /* 0x0000000418b07981 */ /* 0x000f62000c1e1b00 */
[----:B------:R-:W-:Y:S01]  /*1420*/  SHF.L.U32 R200, R22, 0x10, RZ ;  /* 0x0000001016c87819 */ /* 0x000fe200000006ff */
[----:B------:R-:W-:Y:S01]  /*1430*/  IMAD.WIDE.U32 R22, R23, 0x8, R182 ;  /* 0x0000000817167825 */ /* 0x000fe200078e00b6 */
[----:B------:R-:W-:Y:S02]  /*1440*/  PRMT R162, R30, 0x7632, R162 ;  /* 0x000076321ea27816 */ /* 0x000fe400000000a2 */
[C---:B------:R-:W-:Y:S02]  /*1450*/  PRMT R163, R31.reuse, 0x7632, R163 ;  /* 0x000076321fa37816 */ /* 0x040fe400000000a3 */
[----:B------:R-:W-:Y:S01]  /*1460*/  SHF.L.U32 R167, R31, 0x10, RZ ;  /* 0x000000101fa77819 */ /* 0x000fe200000006ff */
[----:B------:R-:W-:Y:S01]  /*1470*/  IMAD.WIDE.U32 R30, R187, 0x8, R182 ;  /* 0x00000008bb1e7825 */ /* 0x000fe200078e00b6 */
[C---:B------:R-:W-:Y:S01]  /*1480*/  PRMT R26, R27.reuse, 0x7632, R26 ;  /* 0x000076321b1a7816 */ /* 0x040fe2000000001a */
[----:B------:R-:W5:Y:S01]  /*1490*/  LDG.E.64 R178, desc[UR4][R22.64] ;  /* 0x0000000416b27981 */ /* 0x000f62000c1e1b00 */
[----:B------:R-:W-:Y:S01]  /*14a0*/  SHF.L.U32 R197, R27, 0x10, RZ ;  /* 0x000000101bc57819 */ /* 0x000fe200000006ff */
[C---:B------:R-:W-:Y:S01]  /*14b0*/  IMAD.U32 R193, R32.reuse, 0x10000, RZ ;  /* 0x0001000020c17824 */ /* 0x040fe200078e00ff */
[----:B------:R-:W-:Y:S01]  /*14c0*/  PRMT R27, R32, 0x7632, R27 ;  /* 0x00007632201b7816 */ /* 0x000fe2000000001b */
[----:B------:R-:W-:Y:S01]  /*14d0*/  IMAD.WIDE.U32 R182, R147, 0x8, R182 ;  /* 0x0000000893b67825 */ /* 0x000fe200078e00b6 */
[C---:B------:R-:W-:Y:S01]  /*14e0*/  PRMT R32, R33.reuse, 0x7632, R32 ;  /* 0x0000763221207816 */ /* 0x040fe20000000020 */
[----:B------:R0:W5:Y:S01]  /*14f0*/  LDG.E.64 R174, desc[UR4][R30.64] ;  /* 0x000000041eae7981 */ /* 0x000162000c1e1b00 */
[----:B------:R-:W-:-:S02]  /*1500*/  SHF.L.U32 R172, R33, 0x10, RZ ;  /* 0x0000001021ac7819 */ /* 0x000fc400000006ff */
[C---:B------:R-:W-:Y:S02]  /*1510*/  PRMT R147, R149.reuse, 0x7632, R147 ;  /* 0x0000763295937816 */ /* 0x040fe40000000093 */
[----:B------:R-:W-:Y:S02]  /*1520*/  SHF.L.U32 R243, R149, 0x10, RZ ;  /* 0x0000001095f37819 */ /* 0x000fe400000006ff */
[----:B------:R-:W-:Y:S02]  /*1530*/  SHF.L.U32 R173, R34, 0x10, RZ ;  /* 0x0000001022ad7819 */ /* 0x000fe400000006ff */
[----:B------:R-:W-:Y:S02]  /*1540*/  SHF.L.U32 R246, R146, 0x10, RZ ;  /* 0x0000001092f67819 */ /* 0x000fe400000006ff */
[----:B------:R-:W-:Y:S02]  /*1550*/  SHF.L.U32 R209, R10, 0x10, RZ ;  /* 0x000000100ad17819 */ /* 0x000fe400000006ff */
[----:B------:R-:W-:-:S02]  /*1560*/  PRMT R160, R28, 0x7632, R160 ;  /* 0x000076321ca07816 */ /* 0x000fc400000000a0 */
[----:B------:R-:W-:Y:S02]  /*1570*/  SHF.L.U32 R192, R28, 0x10, RZ ;  /* 0x000000101cc07819 */ /* 0x000fe400000006ff */
[----:B------:R-:W-:Y:S01]  /*1580*/  SHF.L.U32 R248, R144, 0x10, RZ ;  /* 0x0000001090f87819 */ /* 0x000fe200000006ff */
[----:B------:R-:W-:Y:S01]  /*1590*/  IMAD.U32 R242, R150, 0x10000, RZ ;  /* 0x0001000096f27824 */ /* 0x000fe200078e00ff */
[----:B------:R-:W-:Y:S01]  /*15a0*/  PRMT R33, R34, 0x7632, R33 ;  /* 0x0000763222217816 */ /* 0x000fe20000000021 */
[----:B------:R-:W-:Y:S01]  /*15b0*/  IMAD.U32 R239, R153, 0x10000, RZ ;  /* 0x0001000099ef7824 */ /* 0x000fe200078e00ff */
[C---:B------:R-:W-:Y:S02]  /*15c0*/  PRMT R149, R151.reuse, 0x7632, R149 ;  /* 0x0000763297957816 */ /* 0x040fe40000000095 */
[----:B------:R-:W-:Y:S02]  /*15d0*/  SHF.L.U32 R244, R148, 0x10, RZ ;  /* 0x0000001094f47819 */ /* 0x000fe400000006ff */
[----:B------:R-:W-:-:S02]  /*15e0*/  SHF.L.U32 R241, R151, 0x10, RZ ;  /* 0x0000001097f17819 */ /* 0x000fc400000006ff */
[----:B------:R-:W-:Y:S01]  /*15f0*/  SHF.L.U32 R240, R152, 0x10, RZ ;  /* 0x0000001098f07819 */ /* 0x000fe200000006ff */
[----:B------:R-:W-:Y:S01]  /*1600*/  IMAD.U32 R26, R26, 0x10000, RZ ;  /* 0x000100001a1a7824 */ /* 0x000fe200078e00ff */
[----:B------:R-:W-:Y:S01]  /*1610*/  FSEL R34, R170, RZ, !P1 ;  /* 0x000000ffaa227208 */ /* 0x000fe20004800000 */
[----:B------:R-:W-:Y:S01]  /*1620*/  IMAD.U32 R149, R149, 0x10000, RZ ;  /* 0x0001000095957824 */ /* 0x000fe200078e00ff */
[----:B------:R-:W-:Y:S01]  /*1630*/  SHF.L.U32 R203, R155, 0x10, RZ ;  /* 0x000000109bcb7819 */ /* 0x000fe200000006ff */
[----:B------:R-:W-:Y:S01]  /*1640*/  IMAD.U32 R29, R29, 0x10000, RZ ;  /* 0x000100001d1d7824 */ /* 0x000fe200078e00ff */
[----:B------:R-:W-:Y:S01]  /*1650*/  SHF.L.U32 R187, R16, 0x10, RZ ;  /* 0x0000001010bb7819 */ /* 0x000fe200000006ff */
[C---:B------:R-:W-:Y:S01]  /*1660*/  FADD.FTZ R246, -R34.reuse, R246 ;  /* 0x000000f622f67221 */ /* 0x040fe20000010100 */
[--C-:B0-----:R-:W-:Y:S01]  /*1670*/  FADD.FTZ R30, -R34, R149.reuse ;  /* 0x00000095221e7221 */ /* 0x101fe20000010100 */
[----:B------:R-:W-:Y:S02]  /*1680*/  PRMT R149, R10, 0x7632, R149 ;  /* 0x000076320a957816 */ /* 0x000fe40000000095 */
[----:B------:R-:W-:Y:S01]  /*1690*/  SHF.L.U32 R207, R154, 0x10, RZ ;  /* 0x000000109acf7819 */ /* 0x000fe200000006ff */
[----:B------:R-:W-:Y:S01]  /*16a0*/  FMUL.FTZ R10, R3, R246 ;  /* 0x000000f6030a7220 */ /* 0x000fe20000410000 */
[----:B------:R-:W-:Y:S01]  /*16b0*/  SHF.L.U32 R210, R11, 0x10, RZ ;  /* 0x000000100bd27819 */ /* 0x000fe200000006ff */
[----:B------:R-:W2:Y:S01]  /*16c0*/  LDL R246, [R1+0x1c] ;  /* 0x00001c0001f67983 */ /* 0x000ea20000100800 */
[----:B------:R-:W-:-:S02]  /*16d0*/  PRMT R28, R144, 0x7632, R28 ;  /* 0x00007632901c7816 */ /* 0x000fc4000000001c */
[----:B------:R-:W-:Y:S01]  /*16e0*/  PRMT R144, R146, 0x7632, R144 ;  /* 0x0000763292907816 */ /* 0x000fe20000000090 */
[----:B------:R-:W-:Y:S01]  /*16f0*/  IMAD.U32 R211, R12, 0x10000, RZ ;  /* 0x000100000cd37824 */ /* 0x000fe200078e00ff */
[----:B------:R-:W-:Y:S02]  /*1700*/  PRMT R146, R148, 0x7632, R146 ;  /* 0x0000763294927816 */ /* 0x000fe40000000092 */
[----:B------:R-:W-:Y:S01]  /*1710*/  PRMT R171, R35, 0x7632, R171 ;  /* 0x0000763223ab7816 */ /* 0x000fe200000000ab */
[----:B------:R-:W-:Y:S01]  /*1720*/  IMAD.U32 R237, R15, 0x10000, RZ ;  /* 0x000100000fed7824 */ /* 0x000fe200078e00ff */
[----:B------:R-:W-:Y:S01]  /*1730*/  PRMT R148, R150, 0x7632, R148 ;  /* 0x0000763296947816 */ /* 0x000fe20000000094 */
[----:B------:R-:W-:Y:S01]  /*1740*/  IMAD.U32 R208, R5, 0x10000, RZ ;  /* 0x0001000005d07824 */ /* 0x000fe200078e00ff */
[----:B------:R-:W-:Y:S01]  /*1750*/  PRMT R151, R153, 0x7632, R151 ;  /* 0x0000763299977816 */ /* 0x000fe20000000097 */
[----:B------:R-:W-:Y:S01]  /*1760*/  IMAD.U32 R190, R9, 0x10000, RZ ;  /* 0x0001000009be7824 */ /* 0x000fe200078e00ff */
[----:B------:R-:W-:Y:S01]  /*1770*/  PRMT R150, R152, 0x7632, R150 ;  /* 0x0000763298967816 */ /* 0x000fe20000000096 */
[----:B------:R-:W5:Y:S01]  /*1780*/  LDG.E.64 R182, desc[UR4][R182.64] ;  /* 0x00000004b6b67981 */ /* 0x000f62000c1e1b00 */
[----:B------:R-:W-:-:S02]  /*1790*/  PRMT R153, R155, 0x7632, R153 ;  /* 0x000076329b997816 */ /* 0x000fc40000000099 */
[----:B------:R-:W-:Y:S01]  /*17a0*/  SHF.L.U32 R155, R145, 0x10, RZ ;  /* 0x00000010919b7819 */ /* 0x000fe200000006ff */
[----:B------:R-:W-:Y:S01]  /*17b0*/  FADD.FTZ R240, -R34, R240 ;  /* 0x000000f022f07221 */ /* 0x000fe20000010100 */
[----:B------:R-:W-:Y:S01]  /*17c0*/  SHF.L.U32 R150, R150, 0x10, RZ ;  /* 0x0000001096967819 */ /* 0x000fe200000006ff */
[C---:B------:R-:W-:Y:S01]  /*17d0*/  FADD.FTZ R195, -R34.reuse, R26 ;  /* 0x0000001a22c37221 */ /* 0x040fe20000010100 */
[C---:B------:R-:W-:Y:S01]  /*17e0*/  FADD.FTZ R245, -R34.reuse, R245 ;  /* 0x000000f522f57221 */ /* 0x040fe20000010100 */
[C---:B------:R-:W-:Y:S01]  /*17f0*/  FADD.FTZ R244, -R34.reuse, R244 ;  /* 0x000000f422f47221 */ /* 0x040fe20000010100 */
[----:B------:R-:W-:Y:S01]  /*1800*/  FADD.FTZ R26, -R34, R155 ;  /* 0x0000009b221a7221 */ /* 0x000fe20000010100 */
[----:B------:R-:W-:Y:S02]  /*1810*/  SHF.L.U32 R32, R32, 0x10, RZ ;  /* 0x0000001020207819 */ /* 0x000fe400000006ff */
[----:B------:R-:W-:Y:S02]  /*1820*/  SHF.L.U32 R236, R14, 0x10, RZ ;  /* 0x000000100eec7819 */ /* 0x000fe400000006ff */
[----:B------:R-:W-:-:S02]  /*1830*/  SHF.L.U32 R229, R13, 0x10, RZ ;  /* 0x000000100de57819 */ /* 0x000fc400000006ff */
[----:B------:R-:W-:Y:S01]  /*1840*/  SHF.L.U32 R188, R8, 0x10, RZ ;  /* 0x0000001008bc7819 */ /* 0x000fe200000006ff */
[----:B------:R-:W-:Y:S01]  /*1850*/  IMAD.U32 R157, R157, 0x10000, RZ ;  /* 0x000100009d9d7824 */ /* 0x000fe200078e00ff */
[----:B------:R-:W-:Y:S01]  /*1860*/  PRMT R155, R16, 0x7632, R155 ;  /* 0x00007632109b7816 */ /* 0x000fe2000000009b */
[----:B------:R-:W-:Y:S01]  /*1870*/  FMUL.FTZ R16, R3, R240 ;  /* 0x000000f003107220 */ /* 0x000fe20000410000 */
[----:B------:R-:W-:Y:S01]  /*1880*/  PRMT R152, R154, 0x7632, R152 ;  /* 0x000076329a987816 */ /* 0x000fe20000000098 */
[--C-:B------:R-:W-:Y:S01]  /*1890*/  FADD.FTZ R31, -R34, R150.reuse ;  /* 0x00000096221f7221 */ /* 0x100fe20000010100 */
[----:B------:R-:W-:Y:S01]  /*18a0*/  SHF.L.U32 R154, R144, 0x10, RZ ;  /* 0x00000010909a7819 */ /* 0x000fe200000006ff */
[----:B------:R-:W3:Y:S01]  /*18b0*/  LDL R240, [R1+0x30] ;  /* 0x0000300001f07983 */ /* 0x000ee20000100800 */
[----:B------:R-:W-:Y:S01]  /*18c0*/  SHF.L.U32 R145, R151, 0x10, RZ ;  /* 0x0000001097917819 */ /* 0x000fe200000006ff */
[----:B------:R-:W-:Y:S01]  /*18d0*/  FADD.FTZ R241, -R34, R241 ;  /* 0x000000f122f17221 */ /* 0x000fe20000010100 */
[----:B------:R-:W-:Y:S01]  /*18e0*/  PRMT R150, R11, 0x7632, R150 ;  /* 0x000076320b967816 */ /* 0x000fe20000000096 */
[C---:B------:R-:W-:Y:S01]  /*18f0*/  FMUL.FTZ R11, R3.reuse, R245 ;  /* 0x000000f5030b7220 */ /* 0x040fe20000410000 */
[----:B------:R-:W-:Y:S01]  /*1900*/  PRMT R151, R12, 0x7632, R151 ;  /* 0x000076320c977816 */ /* 0x000fe20000000097 */
[----:B------:R-:W-:Y:S01]  /*1910*/  FMUL.FTZ R12, R3, R244 ;  /* 0x000000f4030c7220 */ /* 0x000fe20000410000 */
[----:B------:R-:W-:-:S02]  /*1920*/  IMAD.U32 R35, R35, 0x10000, RZ ;  /* 0x0001000023237824 */ /* 0x000fc400078e00ff */
[C---:B------:R-:W-:Y:S01]  /*1930*/  FADD.FTZ R194, -R34.reuse, R32 ;  /* 0x0000002022c27221 */ /* 0x040fe20000010100 */
[----:B------:R-:W4:Y:S01]  /*1940*/  LDL R245, [R1+0x24] ;  /* 0x0000240001f57983 */ /* 0x000f220000100800 */
[C---:B------:R-:W-:Y:S01]  /*1950*/  FADD.FTZ R32, -R34.reuse, R29 ;  /* 0x0000001d22207221 */ /* 0x040fe20000010100 */
[--C-:B------:R-:W-:Y:S02]  /*1960*/  FADD.FTZ R29, -R34, R154.reuse ;  /* 0x0000009a221d7221 */ /* 0x100fe40000010100 */
[----:B------:R-:W4:Y:S01]  /*1970*/  LDL R244, [R1+0x2c] ;  /* 0x00002c0001f47983 */ /* 0x000f220000100800 */
[----:B------:R-:W-:Y:S01]  /*1980*/  SHF.L.U32 R27, R27, 0x10, RZ ;  /* 0x000000101b1b7819 */ /* 0x000fe200000006ff */
[----:B------:R-:W-:Y:S01]  /*1990*/  IMAD.U32 R33, R33, 0x10000, RZ ;  /* 0x0001000021217824 */ /* 0x000fe200078e00ff */
[----:B------:R-:W-:Y:S01]  /*19a0*/  SHF.L.U32 R28, R28, 0x10, RZ ;  /* 0x000000101c1c7819 */ /* 0x000fe200000006ff */
[----:B------:R-:W-:Y:S01]  /*19b0*/  FADD.FTZ R7, -R34, R35 ;  /* 0x0000002322077221 */ /* 0x000fe20000010100 */
[----:B------:R-:W-:Y:S01]  /*19c0*/  PRMT R154, R15, 0x7632, R154 ;  /* 0x000076320f9a7816 */ /* 0x000fe2000000009a */
[----:B------:R-:W-:Y:S01]  /*19d0*/  FMUL.FTZ R15, R3, R241 ;  /* 0x000000f1030f7220 */ /* 0x000fe20000410000 */
[----:B------:R-:W-:Y:S01]  /*19e0*/  SHF.L.U32 R168, R168, 0x10, RZ ;  /* 0x00000010a8a87819 */ /* 0x000fe200000006ff */
[----:B------:R-:W-:Y:S01]  /*19f0*/  IMAD.U32 R170, R146, 0x10000, RZ ;  /* 0x0001000092aa7824 */ /* 0x000fe200078e00ff */
[----:B------:R-:W-:Y:S01]  /*1a00*/  SHF.L.U32 R169, R169, 0x10, RZ ;  /* 0x00000010a9a97819 */ /* 0x000fe200000006ff */
[----:B------:R-:W-:Y:S01]  /*1a10*/  IMAD.U32 R35, R152, 0x10000, RZ ;  /* 0x0001000098237824 */ /* 0x000fe200078e00ff */
[----:B------:R-:W-:Y:S01]  /*1a20*/  SHF.L.U32 R171, R171, 0x10, RZ ;  /* 0x00000010abab7819 */ /* 0x000fe200000006ff */
[----:B------:R-:W4:Y:S01]  /*1a30*/  LDL R241, [R1+0x28] ;  /* 0x0000280001f17983 */ /* 0x000f220000100800 */
[----:B------:R-:W-:-:S02]  /*1a40*/  SHF.L.U32 R147, R147, 0x10, RZ ;  /* 0x0000001093937819 */ /* 0x000fc400000006ff */
[----:B------:R-:W-:Y:S01]  /*1a50*/  SHF.L.U32 R148, R148, 0x10, RZ ;  /* 0x0000001094947819 */ /* 0x000fe200000006ff */
[----:B------:R-:W-:Y:S01]  /*1a60*/  FADD.FTZ R134, R134, R205 ;  /* 0x000000cd86867221 */ /* 0x000fe20000010000 */
        /* <DEDUP_REMOVED lines=28> */
[----:B------:R-:W-:Y:S01]  /*1c30*/  PRMT R153, R14, 0x7632, R153 ;  /* 0x000076320e997816 */ /* 0x000fe20000000099 */
[----:B------:R-:W-:Y:S01]  /*1c40*/  FMUL.FTZ R14, R3, R242 ;  /* 0x000000f2030e7220 */ /* 0x000fe20000410000 */
[----:B------:R-:W-:Y:S01]  /*1c50*/  SHF.L.U32 R156, R156, 0x10, RZ ;  /* 0x000000109c9c7819 */ /* 0x000fe200000006ff */
[----:B------:R-:W4:Y:S01]  /*1c60*/  LDL R242, [R1+0x20] ;  /* 0x0000200001f27983 */ /* 0x000f220000100800 */
[----:B------:R-:W-:Y:S01]  /*1c70*/  PRMT R152, R13, 0x7632, R152 ;  /* 0x000076320d987816 */ /* 0x000fe20000000098 */
[----:B------:R-:W-:-:S02]  /*1c80*/  FMUL.FTZ R13, R3, R243 ;  /* 0x000000f3030d7220 */ /* 0x000fc40000410000 */
[----:B------:R-:W4:Y:S01]  /*1c90*/  LDL R243, [R1+0x18] ;  /* 0x0000180001f37983 */ /* 0x000f220000100800 */
[----:B------:R-:W-:Y:S01]  /*1ca0*/  PRMT R148, R9, 0x7632, R148 ;  /* 0x0000763209947816 */ /* 0x000fe20000000094 */
[C---:B------:R-:W-:Y:S02]  /*1cb0*/  FMUL.FTZ R9, R3.reuse, R247 ;  /* 0x000000f703097220 */ /* 0x040fe40000410000 */
[----:B------:R-:W4:Y:S01]  /*1cc0*/  LDL R247, [R1+0x14] ;  /* 0x0000140001f77983 */ /* 0x000f220000100800 */
[----:B------:R-:W-:Y:S01]  /*1cd0*/  PRMT R147, R8, 0x7632, R147 ;  /* 0x0000763208937816 */ /* 0x000fe20000000093 */
[----:B------:R-:W-:Y:S02]  /*1ce0*/  FMUL.FTZ R8, R3, R248 ;  /* 0x000000f803087220 */ /* 0x000fe40000410000 */
[----:B------:R-:W4:Y:S01]  /*1cf0*/  LDL R248, [R1+0x10] ;  /* 0x0000100001f87983 */ /* 0x000f220000100800 */
[C---:B------:R-:W-:Y:S02]  /*1d00*/  PRMT R173, R17.reuse, 0x7632, R173 ;  /* 0x0000763211ad7816 */ /* 0x040fe400000000ad */
[----:B------:R-:W-:Y:S01]  /*1d10*/  SHF.L.U32 R171, R17, 0x10, RZ ;  /* 0x0000001011ab7819 */ /* 0x000fe200000006ff */
[----:B------:R-:W-:Y:S01]  /*1d20*/  FMUL.FTZ R17, R3, R239 ;  /* 0x000000ef03117220 */ /* 0x000fe20000410000 */
[----:B------:R-:W-:Y:S01]  /*1d30*/  SHF.L.U32 R159, R159, 0x10, RZ ;  /* 0x000000109f9f7819 */ /* 0x000fe200000006ff */
[----:B------:R-:W4:Y:S01]  /*1d40*/  LDL R239, [R1+0xc] ;  /* 0x00000c0001ef7983 */ /* 0x000f220000100800 */
[----:B------:R-:W-:Y:S01]  /*1d50*/  SHF.L.U32 R158, R158, 0x10, RZ ;  /* 0x000000109e9e7819 */ /* 0x000fe200000006ff */
[C---:B------:R-:W-:Y:S01]  /*1d60*/  FMUL.FTZ R199, R3.reuse, R199 ;  /* 0x000000c703c77220 */ /* 0x040fe20000410000 */
[C---:B------:R-:W-:Y:S01]  /*1d70*/  FMUL.FTZ R22, R3.reuse, R144 ;  /* 0x0000009003167220 */ /* 0x040fe20000410000 */
[C---:B------:R-:W-:Y:S01]  /*1d80*/  FMUL.FTZ R25, R3.reuse, R29 ;  /* 0x0000001d03197220 */ /* 0x040fe20000410000 */
[----:B------:R-:W4:Y:S01]  /*1d90*/  LDL R144, [R1+0x8] ;  /* 0x0000080001907983 */ /* 0x000f220000100800 */
[----:B------:R-:W-:Y:S01]  /*1da0*/  FMUL.FTZ R29, R3, R198 ;  /* 0x000000c6031d7220 */ /* 0x000fe20000410000 */
[----:B------:R-:W-:Y:S01]  /*1db0*/  FFMA.FTZ R61, R199, R158, R61 ;  /* 0x0000009ec73d7223 */ /* 0x000fe2000001003d */
[----:B------:R-:W-:Y:S01]  /*1dc0*/  FADD.FTZ R129, R129, R158 ;  /* 0x0000009e81817221 */ /* 0x000fe20000010000 */
[C---:B------:R-:W-:Y:S01]  /*1dd0*/  FMUL.FTZ R24, R3.reuse, R32 ;  /* 0x0000002003187220 */ /* 0x040fe20000410000 */
[----:B------:R-:W-:Y:S01]  /*1de0*/  FMUL.FTZ R32, R3, R145 ;  /* 0x0000009103207220 */ /* 0x000fe20000410000 */
[----:B------:R-:W-:Y:S01]  /*1df0*/  FADD.FTZ R130, R130, R196 ;  /* 0x000000c482827221 */ /* 0x000fe20000010000 */
[----:B------:R-:W4:Y:S04]  /*1e00*/  LDL R145, [R1] ;  /* 0x0000000001917983 */ /* 0x000f280000100800 */
[----:B------:R0:W5:Y:S01]  /*1e10*/  LDG.E.64 R180, desc[UR4][R20.64] ;  /* 0x0000000414b47981 */ /* 0x000162000c1e1b00 */
[----:B--2---:R-:W-:-:S03]  /*1e20*/  FMUL.FTZ R198, R246, R158 ;  /* 0x0000009ef6c67220 */ /* 0x004fc60000410000 */
[----:B------:R-:W2:Y:S01]  /*1e30*/  LDL R158, [R1+0x4] ;  /* 0x00000400019e7983 */ /* 0x000ea20000100800 */
[C---:B------:R-:W-:Y:S01]  /*1e40*/  FMUL.FTZ R23, R3.reuse, R33 ;  /* 0x0000002103177220 */ /* 0x040fe20000410000 */
[C---:B------:R-:W-:Y:S01]  /*1e50*/  FMUL.FTZ R208, R3.reuse, R208 ;  /* 0x000000d003d07220 */ /* 0x040fe20000410000 */
[C---:B------:R-:W-:Y:S01]  /*1e60*/  FMUL.FTZ R204, R3.reuse, R204 ;  /* 0x000000cc03cc7220 */ /* 0x040fe20000410000 */
[C---:B------:R-:W-:Y:S01]  /*1e70*/  FMUL.FTZ R33, R3.reuse, R35 ;  /* 0x0000002303217220 */ /* 0x040fe20000410000 */
[----:B------:R-:W-:Y:S01]  /*1e80*/  FMUL.FTZ R0, R3, R0 ;  /* 0x0000000003007220 */ /* 0x000fe20000410000 */
[C---:B------:R-:W-:Y:S01]  /*1e90*/  PRMT R170, R18.reuse, 0x7632, R170 ;  /* 0x0000763212aa7816 */ /* 0x040fe200000000aa */
[----:B------:R-:W-:Y:S01]  /*1ea0*/  IMAD.U32 R168, R18, 0x10000, RZ ;  /* 0x0001000012a87824 */ /* 0x000fe200078e00ff */
[----:B------:R-:W-:Y:S01]  /*1eb0*/  PRMT R169, R19, 0x7632, R169 ;  /* 0x0000763213a97816 */ /* 0x000fe200000000a9 */
[----:B------:R-:W-:Y:S01]  /*1ec0*/  FMUL.FTZ R18, R3, R207 ;  /* 0x000000cf03127220 */ /* 0x000fe20000410000 */
[----:B------:R-:W-:Y:S01]  /*1ed0*/  SHF.L.U32 R172, R19, 0x10, RZ ;  /* 0x0000001013ac7819 */ /* 0x000fe200000006ff */
[C---:B------:R-:W-:Y:S01]  /*1ee0*/  FMUL.FTZ R19, R3.reuse, R203 ;  /* 0x000000cb03137220 */ /* 0x040fe20000410000 */
[----:B------:R-:W-:Y:S01]  /*1ef0*/  FMUL.FTZ R206, R3, R206 ;  /* 0x000000ce03ce7220 */ /* 0x000fe20000410000 */
[----:B------:R-:W-:Y:S01]  /*1f00*/  FFMA.FTZ R57, R208, R156, R57 ;  /* 0x0000009cd0397223 */ /* 0x000fe20000010039 */
[----:B------:R-:W-:Y:S01]  /*1f10*/  FADD.FTZ R133, R133, R156 ;  /* 0x0000009c85857221 */ /* 0x000fe20000010000 */
[----:B------:R-:W-:Y:S01]  /*1f20*/  FFMA.FTZ R59, R204, R157, R59 ;  /* 0x0000009dcc3b7223 */ /* 0x000fe2000001003b */
[----:B------:R-:W-:Y:S01]  /*1f30*/  FADD.FTZ R135, R135, R157 ;  /* 0x0000009d87877221 */ /* 0x000fe20000010000 */
[----:B------:R-:W-:Y:S01]  /*1f40*/  FFMA.FTZ R58, R206, R205, R58 ;  /* 0x000000cdce3a7223 */ /* 0x000fe2000001003a */
[----:B------:R-:W-:Y:S01]  /*1f50*/  FMUL.FTZ R201, R3, R201 ;  /* 0x000000c903c97220 */ /* 0x000fe20000410000 */
[----:B------:R-:W-:Y:S01]  /*1f60*/  FADD.FTZ R128, R128, R200 ;  /* 0x000000c880807221 */ /* 0x000fe20000010000 */
[----:B---3--:R-:W-:Y:S01]  /*1f70*/  FMUL.FTZ R35, R240, R164 ;  /* 0x000000a4f0237220 */ /* 0x008fe20000410000 */
[----:B----4-:R-:W-:-:S03]  /*1f80*/  FMUL.FTZ R203, R245, R157 ;  /* 0x0000009df5cb7220 */ /* 0x010fc60000410000 */
[----:B------:R-:W-:Y:S01]  /*1f90*/  FFMA.FTZ R157, R0, R35, RZ ;  /* 0x00000023009d7223 */ /* 0x000fe200000100ff */
[----:B------:R-:W-:Y:S01]  /*1fa0*/  FMUL.FTZ R207, R244, R156 ;  /* 0x0000009cf4cf7220 */ /* 0x000fe20000410000 */
[----:B------:R-:W-:-:S03]  /*1fb0*/  FADD.FTZ R156, RZ, R35 ;  /* 0x00000023ff9c7221 */ /* 0x000fc60000010000 */
[----:B------:R-:W-:Y:S01]  /*1fc0*/  FFMA.FTZ R157, R208, R207, R157 ;  /* 0x000000cfd09d7223 */ /* 0x000fe2000001009d */
[----:B------:R-:W-:Y:S01]  /*1fd0*/  FADD.FTZ R156, R156, R207 ;  /* 0x000000cf9c9c7221 */ /* 0x000fe20000010000 */
[----:B------:R-:W-:Y:S01]  /*1fe0*/  FMUL.FTZ R205, R241, R205 ;  /* 0x000000cdf1cd7220 */ /* 0x000fe20000410000 */
[----:B------:R-:W-:-:S03]  /*1ff0*/  FFMA.FTZ R60, R201, R200, R60 ;  /* 0x000000c8c93c7223 */ /* 0x000fc6000001003c */
[----:B------:R-:W-:Y:S01]  /*2000*/  FADD.FTZ R156, R156, R205 ;  /* 0x000000cd9c9c7221 */ /* 0x000fe20000010000 */
[----:B------:R-:W-:-:S03]  /*2010*/  FFMA.FTZ R157, R206, R205, R157 ;  /* 0x000000cdce9d7223 */ /* 0x000fc6000001009d */
[----:B------:R-:W-:Y:S01]  /*2020*/  FADD.FTZ R156, R156, R203 ;  /* 0x000000cb9c9c7221 */ /* 0x000fe20000010000 */
[----:B------:R-:W-:Y:S01]  /*2030*/  FFMA.FTZ R157, R204, R203, R157 ;  /* 0x000000cbcc9d7223 */ /* 0x000fe2000001009d */
[----:B------:R-:W-:-:S04]  /*2040*/  FMUL.FTZ R197, R3, R197 ;  /* 0x000000c503c57220 */ /* 0x000fc80000410000 */
[----:B------:R-:W-:Y:S01]  /*2050*/  FFMA.FTZ R62, R197, R196, R62 ;  /* 0x000000c4c53e7223 */ /* 0x000fe2000001003e */
[C---:B------:R-:W-:Y:S01]  /*2060*/  FMUL.FTZ R193, R3.reuse, R193 ;  /* 0x000000c103c17220 */ /* 0x040fe20000410000 */
[C---:B0-----:R-:W-:Y:S01]  /*2070*/  FMUL.FTZ R20, R3.reuse, R194 ;  /* 0x000000c203147220 */ /* 0x041fe20000410000 */
[----:B------:R-:W-:Y:S01]  /*2080*/  FMUL.FTZ R195, R3, R195 ;  /* 0x000000c303c37220 */ /* 0x000fe20000410000 */
[----:B------:R-:W-:Y:S01]  /*2090*/  FADD.FTZ R124, R124, R192 ;  /* 0x000000c07c7c7221 */ /* 0x000fe20000010000 */
[----:B------:R-:W-:Y:S01]  /*20a0*/  FFMA.FTZ R64, R193, R192, R64 ;  /* 0x000000c0c1407223 */ /* 0x000fe20000010040 */
[----:B------:R-:W-:Y:S02]  /*20b0*/  IMAD.U32 R160, R160, 0x10000, RZ ;  /* 0x00010000a0a07824 */ /* 0x000fe400078e00ff */
[----:B------:R-:W-:-:S04]  /*20c0*/  FMUL.FTZ R200, R242, R200 ;  /* 0x000000c8f2c87220 */ /* 0x000fc80000410000 */
[----:B------:R-:W-:Y:S01]  /*20d0*/  FADD.FTZ R156, R156, R200 ;  /* 0x000000c89c9c7221 */ /* 0x000fe20000010000 */
[----:B------:R-:W-:Y:S01]  /*20e0*/  FFMA.FTZ R157, R201, R200, R157 ;  /* 0x000000c8c99d7223 */ /* 0x000fe2000001009d */
[----:B------:R-:W-:Y:S02]  /*20f0*/  FMUL.FTZ R196, R243, R196 ;  /* 0x000000c4f3c47220 */ /* 0x000fe40000410000 */
[----:B------:R-:W-:Y:S01]  /*2100*/  FADD.FTZ R156, R156, R198 ;  /* 0x000000c69c9c7221 */ /* 0x000fe20000010000 */
[----:B------:R-:W-:Y:S01]  /*2110*/  FFMA.FTZ R157, R199, R198, R157 ;  /* 0x000000c6c79d7223 */ /* 0x000fe2000001009d */
[----:B------:R-:W-:Y:S02]  /*2120*/  FMUL.FTZ R194, R247, R159 ;  /* 0x0000009ff7c27220 */ /* 0x000fe40000410000 */
[----:B------:R-:W-:Y:S01]  /*2130*/  FADD.FTZ R156, R156, R196 ;  /* 0x000000c49c9c7221 */ /* 0x000fe20000010000 */
[----:B------:R-:W-:Y:S01]  /*2140*/  FFMA.FTZ R157, R197, R196, R157 ;  /* 0x000000c4c59d7223 */ /* 0x000fe2000001009d */
[----:B------:R-:W-:Y:S01]  /*2150*/  FMUL.FTZ R192, R248, R192 ;  /* 0x000000c0f8c07220 */ /* 0x000fe20000410000 */
[----:B------:R-:W-:Y:S01]  /*2160*/  FFMA.FTZ R56, R0, R164, R56 ;  /* 0x000000a400387223 */ /* 0x000fe20000010038 */
[----:B------:R-:W-:Y:S01]  /*2170*/  FADD.FTZ R156, R156, R194 ;  /* 0x000000c29c9c7221 */ /* 0x000fe20000010000 */
[----:B------:R-:W-:Y:S01]  /*2180*/  FFMA.FTZ R157, R195, R194, R157 ;  /* 0x000000c2c39d7223 */ /* 0x000fe2000001009d */
[----:B------:R-:W-:Y:S01]  /*2190*/  FADD.FTZ R132, R132, R164 ;  /* 0x000000a484847221 */ /* 0x000fe20000010000 */
[----:B------:R-:W-:Y:S01]  /*21a0*/  SHF.L.U32 R164, R148, 0x10, RZ ;  /* 0x0000001094a47819 */ /* 0x000fe200000006ff */
[-C--:B------:R-:W-:Y:S01]  /*21b0*/  FFMA.FTZ R74, R9, R190.reuse, R74 ;  /* 0x000000be094a7223 */ /* 0x080fe2000001004a */
[----:B------:R-:W-:Y:S01]  /*21c0*/  FADD.FTZ R118, R118, R190 ;  /* 0x000000be76767221 */ /* 0x000fe20000010000 */
[----:B------:R-:W-:Y:S01]  /*21d0*/  FMUL.FTZ R148, R235, R190 ;  /* 0x000000beeb947220 */ /* 0x000fe20000410000 */
[C---:B------:R-:W-:Y:S01]  /*21e0*/  FMUL.FTZ R7, R3.reuse, R7 ;  /* 0x0000000703077220 */ /* 0x040fe20000410000 */
[----:B------:R-:W-:Y:S01]  /*21f0*/  FMUL.FTZ R191, R3, R191 ;  /* 0x000000bf03bf7220 */ /* 0x000fe20000410000 */
[----:B------:R-:W-:Y:S01]  /*2200*/  FMUL.FTZ R190, R239, R160 ;  /* 0x000000a0efbe7220 */ /* 0x000fe20000410000 */
[----:B------:R-:W-:Y:S01]  /*2210*/  FADD.FTZ R156, R156, R192 ;  /* 0x000000c09c9c7221 */ /* 0x000fe20000010000 */
[----:B------:R-:W-:Y:S01]  /*2220*/  FFMA.FTZ R157, R193, R192, R157 ;  /* 0x000000c0c19d7223 */ /* 0x000fe2000001009d */
[----:B------:R-:W-:Y:S01]  /*2230*/  FMUL.FTZ R21, R3, R146 ;  /* 0x0000009203157220 */ /* 0x000fe20000410000 */
[----:B------:R-:W-:Y:S01]  /*2240*/  SHF.L.U32 R161, R161, 0x10, RZ ;  /* 0x00000010a1a17819 */ /* 0x000fe200000006ff */
[----:B------:R-:W-:Y:S01]  /*2250*/  FMUL.FTZ R5, R3, R5 ;  /* 0x0000000503057220 */ /* 0x000fe20000410000 */
[----:B------:R-:W-:Y:S01]  /*2260*/  FMUL.FTZ R144, R144, R165 ;  /* 0x000000a590907220 */ /* 0x000fe20000410000 */
[-C--:B------:R-:W-:Y:S01]  /*2270*/  FFMA.FTZ R70, R7, R167.reuse, R70 ;  /* 0x000000a707467223 */ /* 0x080fe20000010046 */
[----:B------:R-:W-:Y:S01]  /*2280*/  FADD.FTZ R122, R122, R167 ;  /* 0x000000a77a7a7221 */ /* 0x000fe20000010000 */
[----:B------:R-:W-:Y:S01]  /*2290*/  FMUL.FTZ R146, R251, R167 ;  /* 0x000000a7fb927220 */ /* 0x000fe20000410000 */
[----:B------:R-:W-:Y:S01]  /*22a0*/  FADD.FTZ R156, R156, R190 ;  /* 0x000000be9c9c7221 */ /* 0x000fe20000010000 */
[----:B------:R-:W-:Y:S01]  /*22b0*/  FFMA.FTZ R157, R191, R190, R157 ;  /* 0x000000bebf9d7223 */ /* 0x000fe2000001009d */
[----:B------:R-:W-:Y:S01]  /*22c0*/  SHF.L.U32 R167, R151, 0x10, RZ ;  /* 0x0000001097a77819 */ /* 0x000fe200000006ff */
[-C--:B------:R-:W-:Y:S01]  /*22d0*/  FFMA.FTZ R80, R12, R211.reuse, R80 ;  /* 0x000000d30c507223 */ /* 0x080fe20000010050 */
[----:B------:R-:W-:Y:S01]  /*22e0*/  FADD.FTZ R108, R108, R211 ;  /* 0x000000d36c6c7221 */ /* 0x000fe20000010000 */
[----:B------:R-:W-:Y:S01]  /*22f0*/  FMUL.FTZ R151, R228, R211 ;  /* 0x000000d3e4977220 */ /* 0x000fe20000410000 */
[----:B------:R-:W-:-:S02]  /*2300*/  IMAD.U32 R211, R155, 0x10000, RZ ;  /* 0x000100009bd37824 */ /* 0x000fc400078e00ff */
[----:B------:R-:W-:Y:S01]  /*2310*/  FADD.FTZ R156, R156, R144 ;  /* 0x000000909c9c7221 */ /* 0x000fe20000010000 */
[----:B------:R-:W-:Y:S01]  /*2320*/  FFMA.FTZ R157, R5, R144, R157 ;  /* 0x00000090059d7223 */ /* 0x000fe2000001009d */
[----:B------:R-:W-:Y:S01]  /*2330*/  SHF.L.U32 R162, R162, 0x10, RZ ;  /* 0x00000010a2a27819 */ /* 0x000fe200000006ff */
[----:B------:R-:W-:Y:S01]  /*2340*/  FMUL.FTZ R6, R3, R6 ;  /* 0x0000000603067220 */ /* 0x000fe20000410000 */
[----:B------:R-:W-:Y:S01]  /*2350*/  FMUL.FTZ R145, R145, R166 ;  /* 0x000000a691917220 */ /* 0x000fe20000410000 */
[----:B------:R-:W-:Y:S01]  /*2360*/  FFMA.FTZ R65, R191, R160, R65 ;  /* 0x000000a0bf417223 */ /* 0x000fe20000010041 */
[----:B------:R-:W-:Y:S01]  /*2370*/  FADD.FTZ R125, R125, R160 ;  /* 0x000000a07d7d7221 */ /* 0x000fe20000010000 */
[----:B------:R-:W-:Y:S01]  /*2380*/  FFMA.FTZ R67, R20, R161, R67 ;  /* 0x000000a114437223 */ /* 0x000fe20000010043 */
[----:B------:R-:W-:Y:S01]  /*2390*/  FADD.FTZ R127, R127, R161 ;  /* 0x000000a17f7f7221 */ /* 0x000fe20000010000 */
[----:B------:R-:W-:Y:S02]  /*23a0*/  IMAD.U32 R163, R163, 0x10000, RZ ;  /* 0x00010000a3a37824 */ /* 0x000fe400078e00ff */
[----:B------:R-:W-:Y:S01]  /*23b0*/  FFMA.FTZ R63, R195, R159, R63 ;  /* 0x0000009fc33f7223 */ /* 0x000fe2000001003f */
[----:B------:R-:W-:Y:S01]  /*23c0*/  FADD.FTZ R131, R131, R159 ;  /* 0x0000009f83837221 */ /* 0x000fe20000010000 */
[----:B------:R-:W-:Y:S01]  /*23d0*/  SHF.L.U32 R159, R147, 0x10, RZ ;  /* 0x00000010939f7819 */ /* 0x000fe200000006ff */
[----:B------:R-:W-:-:S04]  /*23e0*/  FMUL.FTZ R147, R249, R188 ;  /* 0x000000bcf9937220 */ /* 0x000fc80000410000 */
[-C--:B------:R-:W-:Y:S01]  /*23f0*/  FFMA.FTZ R73, R23, R159.reuse, R73 ;  /* 0x0000009f17497223 */ /* 0x080fe20000010049 */
[----:B------:R-:W-:Y:S01]  /*2400*/  FADD.FTZ R117, R117, R159 ;  /* 0x0000009f75757221 */ /* 0x000fe20000010000 */
        /* <DEDUP_REMOVED lines=8> */
[----:B------:R-:W-:Y:S01]  /*2490*/  FMUL.FTZ R149, R233, R209 ;  /* 0x000000d1e9957220 */ /* 0x000fe20000410000 */
[----:B------:R-:W-:Y:S01]  /*24a0*/  FFMA.FTZ R75, R24, R164, R75 ;  /* 0x000000a4184b7223 */ /* 0x000fe2000001004b */
[----:B------:R-:W-:Y:S01]  /*24b0*/  FADD.FTZ R119, R119, R164 ;  /* 0x000000a477777221 */ /* 0x000fe20000010000 */
[----:B------:R-:W-:Y:S01]  /*24c0*/  FFMA.FTZ R68, R6, R166, R68 ;  /* 0x000000a606447223 */ /* 0x000fe20000010044 */
[----:B------:R-:W-:Y:S01]  /*24d0*/  FADD.FTZ R120, R120, R166 ;  /* 0x000000a678787221 */ /* 0x000fe20000010000 */
[----:B------:R-:W-:Y:S01]  /*24e0*/  SHF.L.U32 R166, R150, 0x10, RZ ;  /* 0x0000001096a67819 */ /* 0x000fe200000006ff */
[----:B------:R-:W-:Y:S01]  /*24f0*/  FFMA.FTZ R77, R25, R165, R77 ;  /* 0x000000a5194d7223 */ /* 0x000fe2000001004d */
[----:B------:R-:W-:Y:S01]  /*2500*/  FADD.FTZ R113, R113, R165 ;  /* 0x000000a571717221 */ /* 0x000fe20000010000 */
[----:B------:R-:W-:Y:S01]  /*2510*/  FMUL.FTZ R150, R231, R210 ;  /* 0x000000d2e7967220 */ /* 0x000fe20000410000 */
[----:B------:R-:W-:Y:S01]  /*2520*/  FMUL.FTZ R26, R3, R26 ;  /* 0x0000001a031a7220 */ /* 0x000fe20000410000 */
[----:B------:R-:W-:-:S03]  /*2530*/  FADD.FTZ R115, R115, R166 ;  /* 0x000000a673737221 */ /* 0x000fc60000010000 */
[----:B------:R-:W-:Y:S01]  /*2540*/  FFMA.FTZ R79, R26, R166, R79 ;  /* 0x000000a61a4f7223 */ /* 0x000fe2000001004f */
[----:B------:R-:W-:Y:S01]  /*2550*/  FMUL.FTZ R27, R3, R27 ;  /* 0x0000001b031b7220 */ /* 0x000fe20000410000 */
[----:B------:R-:W-:Y:S01]  /*2560*/  FFMA.FTZ R72, R8, R188, R72 ;  /* 0x000000bc08487223 */ /* 0x000fe20000010048 */
[----:B------:R-:W-:Y:S01]  /*2570*/  FADD.FTZ R116, R116, R188 ;  /* 0x000000bc74747221 */ /* 0x000fe20000010000 */
[----:B------:R-:W-:Y:S02]  /*2580*/  IMAD.U32 R188, R152, 0x10000, RZ ;  /* 0x0001000098bc7824 */ /* 0x000fe400078e00ff */
[----:B------:R-:W-:Y:S01]  /*2590*/  FFMA.FTZ R81, R27, R167, R81 ;  /* 0x000000a71b517223 */ /* 0x000fe20000010051 */
[----:B------:R-:W-:Y:S01]  /*25a0*/  FADD.FTZ R109, R109, R167 ;  /* 0x000000a76d6d7221 */ /* 0x000fe20000010000 */
[----:B------:R-:W-:Y:S01]  /*25b0*/  FMUL.FTZ R152, R226, R229 ;  /* 0x000000e5e2987220 */ /* 0x000fe20000410000 */
[----:B------:R-:W-:Y:S01]  /*25c0*/  FMUL.FTZ R28, R3, R28 ;  /* 0x0000001c031c7220 */ /* 0x000fe20000410000 */
[----:B------:R-:W-:Y:S01]  /*25d0*/  FFMA.FTZ R76, R10, R209, R76 ;  /* 0x000000d10a4c7223 */ /* 0x000fe2000001004c */
[----:B------:R-:W-:Y:S01]  /*25e0*/  FADD.FTZ R112, R112, R209 ;  /* 0x000000d170707221 */ /* 0x000fe20000010000 */
[----:B------:R-:W-:Y:S01]  /*25f0*/  FFMA.FTZ R90, R17, R171, R90 ;  /* 0x000000ab115a7223 */ /* 0x000fe2000001005a */
[----:B------:R-:W-:Y:S01]  /*2600*/  FADD.FTZ R102, R102, R171 ;  /* 0x000000ab66667221 */ /* 0x000fe20000010000 */
[----:B------:R-:W-:Y:S01]  /*2610*/  SHF.L.U32 R209, R153, 0x10, RZ ;  /* 0x0000001099d17819 */ /* 0x000fe200000006ff */
        /* <DEDUP_REMOVED lines=8> */
[----:B------:R-:W-:Y:S01]  /*26a0*/  FFMA.FTZ R83, R28, R188, R83 ;  /* 0x000000bc1c537223 */ /* 0x000fe20000010053 */
[----:B------:R-:W-:Y:S01]  /*26b0*/  FADD.FTZ R111, R111, R188 ;  /* 0x000000bc6f6f7221 */ /* 0x000fe20000010000 */
[----:B------:R-:W-:Y:S01]  /*26c0*/  FADD.FTZ R96, R96, R168 ;  /* 0x000000a860607221 */ /* 0x000fe20000010000 */
[C---:B------:R-:W-:Y:S01]  /*26d0*/  FMUL.FTZ R30, R3.reuse, R30 ;  /* 0x0000001e031e7220 */ /* 0x040fe20000410000 */
[----:B------:R-:W-:Y:S01]  /*26e0*/  FMUL.FTZ R31, R3, R31 ;  /* 0x0000001f031f7220 */ /* 0x000fe20000410000 */
[----:B------:R-:W-:Y:S01]  /*26f0*/  SHF.L.U32 R173, R173, 0x10, RZ ;  /* 0x00000010adad7819 */ /* 0x000fe200000006ff */
[----:B------:R-:W-:Y:S01]  /*2700*/  FFMA.FTZ R85, R29, R209, R85 ;  /* 0x000000d11d557223 */ /* 0x000fe20000010055 */
[----:B------:R-:W-:Y:S01]  /*2710*/  FADD.FTZ R105, R105, R209 ;  /* 0x000000d169697221 */ /* 0x000fe20000010000 */
        /* <DEDUP_REMOVED lines=39> */
[----:B------:R-:W-:Y:S01]  /*2990*/  FFMA.FTZ R166, R13, R152, R166 ;  /* 0x000000980da67223 */ /* 0x000fe200000100a6 */
[----:B------:R-:W-:Y:S01]  /*29a0*/  FMUL.FTZ R162, R218, R171 ;  /* 0x000000abdaa27220 */ /* 0x000fe20000410000 */
[----:B------:R-:W-:Y:S01]  /*29b0*/  SHF.L.U32 R171, R170, 0x10, RZ ;  /* 0x00000010aaab7819 */ /* 0x000fe200000006ff */
[----:B------:R-:W-:Y:S01]  /*29c0*/  FADD.FTZ R167, R167, R165 ;  /* 0x000000a5a7a77221 */ /* 0x000fe20000010000 */
[----:B------:R-:W-:Y:S01]  /*29d0*/  FFMA.FTZ R170, R28, R165, R166 ;  /* 0x000000a51caa7223 */ /* 0x000fe200000100a6 */
[----:B------:R-:W-:Y:S01]  /*29e0*/  FMUL.FTZ R157, R220, R187 ;  /* 0x000000bbdc9d7220 */ /* 0x000fe20000410000 */
        /* <DEDUP_REMOVED lines=11> */
[----:B------:R-:W-:Y:S02]  /*2aa0*/  IMAD.U32 R187, R169, 0x10000, RZ ;  /* 0x00010000a9bb7824 */ /* 0x000fe400078e00ff */
[----:B------:R-:W-:Y:S01]  /*2ab0*/  FMUL.FTZ R169, R219, R211 ;  /* 0x000000d3dba97220 */ /* 0x000fe20000410000 */
        /* <DEDUP_REMOVED lines=19> */
[----:B------:R-:W-:Y:S01]  /*2bf0*/  FFMA.FTZ R91, R32, R173, R91 ;  /* 0x000000ad205b7223 */ /* 0x000fe2000001005b */
[----:B------:R-:W-:Y:S01]  /*2c00*/  FADD.FTZ R103, R103, R173 ;  /* 0x000000ad67677221 */ /* 0x000fe20000010000 */
[----:B------:R-:W-:Y:S01]  /*2c10*/  FMUL.FTZ R34, R3, R34 ;  /* 0x0000002203227220 */ /* 0x000fe20000410000 */
[----:B------:R-:W-:Y:S01]  /*2c20*/  FMUL.FTZ R173, R213, R187 ;  /* 0x000000bbd5ad7220 */ /* 0x000fe20000410000 */
        /* <DEDUP_REMOVED lines=14> */
[----:B------:R-:W-:Y:S01]  /*2d10*/  FADD.FTZ R240, R188, R173 ;  /* 0x000000adbcf07221 */ /* 0x000fe20000010000 */
[----:B------:R-:W-:-:S07]  /*2d20*/  FFMA.FTZ R241, R34, R173, R209 ;  /* 0x000000ad22f17223 */ /* 0x000fce00000100d1 */
.L_x_1056:
[----:B------:R-:W-:Y:S05]  /*2d30*/  BSYNC B1 ;  /* 0x0000000000017941 */ /* 0x000fea0003800000 */
.L_x_1054:
[----:B-----5:R-:W-:Y:S01]  /*2d40*/  MOV R188, R174 ;  /* 0x000000ae00bc7202 */ /* 0x020fe20000000f00 */
[----:B------:R-:W-:Y:S01]  /*2d50*/  UMOV UR6, 0xffffffff ;  /* 0xffffffff00067882 */ /* 0x000fe20000000000 */
[----:B------:R-:W-:Y:S01]  /*2d60*/  MOV R187, R176 ;  /* 0x000000b000bb7202 */ /* 0x000fe20000000f00 */
[----:B------:R-:W-:Y:S01]  /*2d70*/  IMAD.MOV.U32 R209, RZ, RZ, R178 ;  /* 0x000000ffffd17224 */ /* 0x000fe200078e00b2 */
[----:B------:R-:W-:Y:S02]  /*2d80*/  PRMT R236, R188, 0x7610, R236 ;  /* 0x00007610bcec7816 */ /* 0x000fe400000000ec */
[----:B------:R-:W-:Y:S02]  /*2d90*/  PRMT R229, R187, 0x7610, R229 ;  /* 0x00007610bbe57816 */ /* 0x000fe400000000e5 */
[----:B------:R-:W-:Y:S02]  /*2da0*/  MOV R188, R180 ;  /* 0x000000b400bc7202 */ /* 0x000fe40000000f00 */
[----:B------:R-:W-:-:S02]  /*2db0*/  MOV R187, R182 ;  /* 0x000000b600bb7202 */ /* 0x000fc40000000f00 */
[----:B------:R-:W-:Y:S02]  /*2dc0*/  PRMT R210, R188, 0x7610, R210 ;  /* 0x00007610bcd27816 */ /* 0x000fe400000000d2 */
[----:B------:R-:W-:Y:S01]  /*2dd0*/  PRMT R211, R187, 0x7610, R211 ;  /* 0x00007610bbd37816 */ /* 0x000fe200000000d3 */
        /* <DEDUP_REMOVED lines=19> */
.L_x_1190:
[----:B------:R-:W2:Y:S01]  /*2f10*/  LDC R239, c[0x0][0x218] ;  /* 0x00008600ffef7b82 */ /* 0x000ea20000000800 */
[----:B------:R-:W3:Y:S01]  /*2f20*/  S2R R237, SR_TID.X ;  /* 0x0000000000ed7919 */ /* 0x000ee20000002100 */
[----:B------:R-:W-:Y:S02]  /*2f30*/  @P3 VIADD R186, R186, 0xffffffff ;  /* 0xffffffffbaba3836 */ /* 0x000fe40000000000 */
[----:B0-----:R-:W-:Y:S01]  /*2f40*/  FADD.FTZ R188, R241, R187 ;  /* 0x000000bbf1bc7221 */ /* 0x001fe20000010000 */
[----:B------:R-:W-:Y:S01]  /*2f50*/  FADD.FTZ R242, R240, R242 ;  /* 0x000000f2f0f27221 */ /* 0x000fe20000010000 */
[----:B------:R-:W-:Y:S02]  /*2f60*/  BSSY B1, `(.L_x_1058) ;  /* 0x0000019000017945 */ /* 0x000fe40003800000 */
[----:B------:R-:W-:Y:S01]  /*2f70*/  FMUL.FTZ R188, R188, UR8 ;  /* 0x00000008bcbc7c20 */ /* 0x000fe20008410000 */
[----:B--2---:R-:W-:-:S05]  /*2f80*/  @P3 IMAD R186, R186, R239, RZ ;  /* 0x000000efbaba3224 */ /* 0x004fca00078e02ff */
[----:B------:R-:W-:-:S04]  /*2f90*/  @P3 SHF.R.S32.HI R187, RZ, 0x1f, R186 ;  /* 0x0000001fffbb3819 */ /* 0x000fc800000114ba */
[----:B------:R-:W-:Y:S01]  /*2fa0*/  @P3 LEA.HI R187, R187, R186, RZ, 0x3 ;  /* 0x000000babbbb3211 */ /* 0x000fe200078f18ff */
[----:B------:R-:W-:Y:S01]  /*2fb0*/  HFMA2.MMA R186, -RZ, RZ, 0, 0 ;  /* 0x00000000ffba7435 */ /* 0x000fe200000001ff */
[----:B---3--:R-:W-:-:S05]  /*2fc0*/  LOP3.LUT R237, R237, 0x1f, RZ, 0xc0, !PT ;  /* 0x0000001feded7812 */ /* 0x008fca00078ec0ff */
[----:B------:R-:W-:Y:S01]  /*2fd0*/  @P3 LEA.HI.SX32 R186, R187, R237, 0x1d ;  /* 0x000000edbbba3211 */ /* 0x000fe200078feaff */
[----:B------:R-:W-:Y:S01]  /*2fe0*/  FMUL.FTZ R187, R242, UR8 ;  /* 0x00000008f2bb7c20 */ /* 0x000fe20008410000 */
[----:B------:R-:W-:Y:S06]  /*2ff0*/  @P2 BRA `(.L_x_1059) ;  /* 0x0000000000182947 */ /* 0x000fec0003800000 */
[----:B------:R-:W-:Y:S02]  /*3000*/  ISETP.NE.U32.AND P0, PT, R185, RZ, PT ;  /* 0x000000ffb900720c */ /* 0x000fe40003f05070 */
[----:B------:R-:W-:Y:S02]  /*3010*/  MOV R237, RZ ;  /* 0x000000ff00ed7202 */ /* 0x000fe40000000f00 */
[----:B------:R-:W-:-:S13]  /*3020*/  ISETP.NE.AND.EX P0, PT, R184, RZ, PT, P0 ;  /* 0x000000ffb800720c */ /* 0x000fda0003f05300 */
[----:B------:R-:W-:Y:S05]  /*3030*/  @!P0 BRA `(.L_x_1060) ;  /* 0x00000000002c8947 */ /* 0x000fea0003800000 */
[----:B------:R-:W-:Y:S01]  /*3040*/  IMAD.U32 R237, R52, 0x10000, RZ ;  /* 0x0001000034ed7824 */ /* 0x000fe200078e00ff */
[----:B------:R-:W-:Y:S06]  /*3050*/  BRA `(.L_x_1060) ;  /* 0x0000000000247947 */ /* 0x000fec0003800000 */
.L_x_1059:
[----:B------:R-:W-:Y:S02]  /*3060*/  ISETP.NE.U32.AND P0, PT, R185, RZ, PT ;  /* 0x000000ffb900720c */ /* 0x000fe40003f05070 */
[----:B------:R-:W-:Y:S02]  /*3070*/  ISETP.NE.AND P1, PT, R212, RZ, PT ;  /* 0x000000ffd400720c */ /* 0x000fe40003f25270 */
[----:B------:R-:W-:Y:S02]  /*3080*/  ISETP.NE.AND.EX P0, PT, R184, RZ, PT, P0 ;  /* 0x000000ffb800720c */ /* 0x000fe40003f05300 */
[----:B------:R-:W-:-:S05]  /*3090*/  FSEL R184, R187, RZ, !P1 ;  /* 0x000000ffbbb87208 */ /* 0x000fca0004800000 */
[----:B------:R-:W-:-:S04]  /*30a0*/  FFMA.FTZ R184, R0, R188, R184 ;  /* 0x000000bc00b87223 */ /* 0x000fc800000100b8 */
[----:B------:R-:W-:-:S04]  /*30b0*/  FADD.FTZ R184, R35, -R184 ;  /* 0x800000b823b87221 */ /* 0x000fc80000010000 */
[----:B------:R-:W-:Y:S01]  /*30c0*/  FMUL.FTZ R237, R3, R184 ;  /* 0x000000b803ed7220 */ /* 0x000fe20000410000 */
[----:B------:R-:W-:-:S05]  /*30d0*/  @P0 SHF.L.U32 R184, R52, 0x10, RZ ;  /* 0x0000001034b80819 */ /* 0x000fca00000006ff */
[----:B------:R-:W-:-:S07]  /*30e0*/  @P0 FADD.FTZ R237, R237, R184 ;  /* 0x000000b8eded0221 */ /* 0x000fce0000010000 */
.L_x_1060:
[----:B------:R-:W-:Y:S05]  /*30f0*/  BSYNC B1 ;  /* 0x0000000000017941 */ /* 0x000fea0003800000 */
.L_x_1058:
[----:B------:R-:W-:Y:S01]  /*3100*/  ISETP.NE.U32.AND P1, PT, RZ, UR10, PT ;  /* 0x0000000aff007c0c */ /* 0x000fe2000bf25070 */
[----:B------:R-:W-:Y:S01]  /*3110*/  BSSY B1, `(.L_x_1061) ;  /* 0x0000019000017945 */ /* 0x000fe20003800000 */
[----:B------:R-:W-:Y:S02]  /*3120*/  @P3 LOP3.LUT P4, RZ, R236, 0xff, RZ, 0xc0, !PT ;  /* 0x000000ffecff3812 */ /* 0x000fe4000788c0ff */
        /* <DEDUP_REMOVED lines=15> */
.L_x_1062:
        /* <DEDUP_REMOVED lines=8> */
.L_x_1063:
[----:B------:R-:W-:Y:S05]  /*32a0*/  BSYNC B1 ;  /* 0x0000000000017941 */ /* 0x000fea0003800000 */
.L_x_1061:
        /* <DEDUP_REMOVED lines=11> */
[----:B------:R-:W-:Y:S01]  /*3360*/  HFMA2.MMA R236, -RZ, RZ, 0, 0 ;  /* 0x00000000ffec7435 */ /* 0x000fe200000001ff */
[----:B------:R-:W-:Y:S10]  /*3370*/  @!P0 BRA `(.L_x_1066) ;  /* 0x0000000000248947 */ /* 0x000ff40003800000 */
[----:B------:R-:W-:Y:S01]  /*3380*/  IMAD.U32 R236, R53, 0x10000, RZ ;  /* 0x0001000035ec7824 */ /* 0x000fe200078e00ff */
[----:B------:R-:W-:Y:S06]  /*3390*/  BRA `(.L_x_1066) ;  /* 0x00000000001c7947 */ /* 0x000fec0003800000 */
.L_x_1065:
[----:B------:R-:W-:-:S04]  /*33a0*/  ISETP.NE.AND P4, PT, R212, RZ, PT ;  /* 0x000000ffd400720c */ /* 0x000fc80003f85270 */
[----:B------:R-:W-:-:S05]  /*33b0*/  FSEL R184, R187, RZ, !P4 ;  /* 0x000000ffbbb87208 */ /* 0x000fca0006000000 */
[----:B------:R-:W-:-:S04]  /*33c0*/  FFMA.FTZ R184, R206, R188, R184 ;  /* 0x000000bcceb87223 */ /* 0x000fc800000100b8 */
[----:B------:R-:W-:-:S04]  /*33d0*/  FADD.FTZ R184, R205, -R184 ;  /* 0x800000b8cdb87221 */ /* 0x000fc80000010000 */
[----:B------:R-:W-:Y:S01]  /*33e0*/  FMUL.FTZ R236, R3, R184 ;  /* 0x000000b803ec7220 */ /* 0x000fe20000410000 */
[----:B------:R-:W-:-:S05]  /*33f0*/  @P0 SHF.L.U32 R184, R53, 0x10, RZ ;  /* 0x0000001035b80819 */ /* 0x000fca00000006ff */
[----:B------:R-:W-:-:S07]  /*3400*/  @P0 FADD.FTZ R236, R236, R184 ;  /* 0x000000b8ecec0221 */ /* 0x000fce0000010000 */
.L_x_1066:
[----:B------:R-:W-:Y:S05]  /*3410*/  BSYNC B1 ;  /* 0x0000000000017941 */ /* 0x000fea0003800000 */
.L_x_1064:
        /* <DEDUP_REMOVED lines=16> */
.L_x_1068:
        /* <DEDUP_REMOVED lines=8> */
.L_x_1069:
[----:B------:R-:W-:Y:S05]  /*35a0*/  BSYNC B1 ;  /* 0x0000000000017941 */ /* 0x000fea0003800000 */
.L_x_1067:
        /* <DEDUP_REMOVED lines=15> */
.L_x_1071:
[----:B------:R-:W-:-:S04]  /*36a0*/  ISETP.NE.AND P4, PT, R212, RZ, PT ;  /* 0x000000ffd400720c */ /* 0x000fc80003f85270 */
[----:B------:R-:W-:-:S05]  /*36b0*/  FSEL R184, R187, RZ, !P4 ;  /* 0x000000ffbbb87208 */ /* 0x000fca0006000000 */
[----:B------:R-:W-:-:S04]  /*36c0*/  FFMA.FTZ R184, R201, R188, R184 ;  /* 0x000000bcc9b87223 */ /* 0x000fc800000100b8 */
[----:B------:R-:W-:-:S04]  /*36d0*/  FADD.FTZ R184, R200, -R184 ;  /* 0x800000b8c8b87221 */ /* 0x000fc80000010000 */
[----:B------:R-:W-:Y:S01]  /*36e0*/  FMUL.FTZ R236, R3, R184 ;  /* 0x000000b803ec7220 */ /* 0x000fe20000410000 */
[----:B------:R-:W-:-:S05]  /*36f0*/  @P0 SHF.L.U32 R184, R54, 0x10, RZ ;  /* 0x0000001036b80819 */ /* 0x000fca00000006ff */
[----:B------:R-:W-:-:S07]  /*3700*/  @P0 FADD.FTZ R236, R236, R184 ;  /* 0x000000b8ecec0221 */ /* 0x000fce0000010000 */
.L_x_1072:
[----:B------:R-:W-:Y:S05]  /*3710*/  BSYNC B1 ;  /* 0x0000000000017941 */ /* 0x000fea0003800000 */
.L_x_1070:
        /* <DEDUP_REMOVED lines=16> */
.L_x_1074:
        /* <DEDUP_REMOVED lines=8> */
.L_x_1075:
[----:B------:R-:W-:Y:S05]  /*38a0*/  BSYNC B1 ;  /* 0x0000000000017941 */ /* 0x000fea0003800000 */
.L_x_1073:
        /* <DEDUP_REMOVED lines=15> */
.L_x_1077:
[----:B------:R-:W-:-:S04]  /*39a0*/  ISETP.NE.AND P4, PT, R212, RZ, PT ;  /* 0x000000ffd400720c */ /* 0x000fc80003f85270 */
[----:B------:R-:W-:-:S05]  /*39b0*/  FSEL R184, R187, RZ, !P4 ;  /* 0x000000ffbbb87208 */ /* 0x000fca0006000000 */
[----:B------:R-:W-:-:S04]  /*39c0*/  FFMA.FTZ R184, R197, R188, R184 ;  /* 0x000000bcc5b87223 */ /* 0x000fc800000100b8 */
[----:B------:R-:W-:-:S04]  /*39d0*/  FADD.FTZ R184, R196, -R184 ;  /* 0x800000b8c4b87221 */ /* 0x000fc80000010000 */
[----:B------:R-:W-:Y:S01]  /*39e0*/  FMUL.FTZ R236, R3, R184 ;  /* 0x000000b803ec7220 */ /* 0x000fe20000410000 */
[----:B------:R-:W-:-:S05]  /*39f0*/  @P0 SHF.L.U32 R184, R55, 0x10, RZ ;  /* 0x0000001037b80819 */ /* 0x000fca00000006ff */
[----:B------:R-:W-:-:S07]  /*3a00*/  @P0 FADD.FTZ R236, R236, R184 ;  /* 0x000000b8ecec0221 */ /* 0x000fce0000010000 */
.L_x_1078:
[----:B------:R-:W-:Y:S05]  /*3a10*/  BSYNC B1 ;  /* 0x0000000000017941 */ /* 0x000fea0003800000 */
.L_x_1076:
        /* <DEDUP_REMOVED lines=16> */
.L_x_1080:
        /* <DEDUP_REMOVED lines=8> */
.L_x_1081:
[----:B------:R-:W-:Y:S05]  /*3ba0*/  BSYNC B1 ;  /* 0x0000000000017941 */ /* 0x000fea0003800000 */
.L_x_1079:
        /* <DEDUP_REMOVED lines=9> */
[----:B------:R-:W-:Y:S02]  /*3c40*/  @P3 PRMT R143, R143, 0x5410, R174 ;  /* 0x000054108f8f3816 */ /* 0x000fe400000000ae */
[----:B------:R-:W0:Y:S02]  /*3c50*/  @P1 LDC.64 R174, c[0x0][0x308] ;  /* 0x0000c200ffae1b82 */ /* 0x000e240000000a00 */
[----:B0-----:R-:W-:-:S05]  /*3c60*/  @P1 IMAD.WIDE.U32 R174, R2, 0x10, R174 ;  /* 0x0000001002ae1825 */ /* 0x001fca00078e00ae */
[----:B------:R0:W-:Y:S02]  /*3c70*/  @P1 STG.E.128 desc[UR4][R174.64], R136 ;  /* 0x00000088ae001986 */ /* 0x0001e4000c101d04 */
[----:B0-----:R-:W0:Y:S02]  /*3c80*/  @P3 LDC.64 R174, c[0x0][0x2f8] ;  /* 0x0000be00ffae3b82 */ /* 0x001e240000000a00 */
[----:B0-----:R-:W-:-:S05]  /*3c90*/  @P3 IMAD.WIDE.U32 R174, R186, 0x10, R174 ;  /* 0x00000010baae3825 */ /* 0x001fca00078e00ae */
[----:B------:R0:W-:Y:S01]  /*3ca0*/  @P3 STG.E.128 desc[UR4][R174.64], R140 ;  /* 0x0000008cae003986 */ /* 0x0001e2000c101d04 */
[----:B------:R-:W-:Y:S05]  /*3cb0*/  @P2 BRA `(.L_x_1083) ;  /* 0x0000000000102947 */ /* 0x000fea0003800000 */
[----:B------:R-:W-:Y:S01]  /*3cc0*/  HFMA2.MMA R184, -RZ, RZ, 0, 0 ;  /* 0x00000000ffb87435 */ /* 0x000fe200000001ff */
[----:B------:R-:W-:Y:S10]  /*3cd0*/  @!P0 BRA `(.L_x_1084) ;  /* 0x0000000000248947 */ /* 0x000ff40003800000 */
[----:B------:R-:W-:Y:S01]  /*3ce0*/  IMAD.U32 R184, R48, 0x10000, RZ ;  /* 0x0001000030b87824 */ /* 0x000fe200078e00ff */
[----:B------:R-:W-:Y:S06]  /*3cf0*/  BRA `(.L_x_1084) ;  /* 0x00000000001c7947 */ /* 0x000fec0003800000 */
.L_x_1083:
[----:B------:R-:W-:-:S04]  /*3d00*/  ISETP.NE.AND P4, PT, R212, RZ, PT ;  /* 0x000000ffd400720c */ /* 0x000fc80003f85270 */
[----:B0-----:R-:W-:-:S05]  /*3d10*/  FSEL R174, R187, RZ, !P4 ;  /* 0x000000ffbbae7208 */ /* 0x001fca0006000000 */
[----:B------:R-:W-:-:S04]  /*3d20*/  FFMA.FTZ R175, R193, R188, R174 ;  /* 0x000000bcc1af7223 */ /* 0x000fc800000100ae */
[----:B------:R-:W-:Y:S01]  /*3d30*/  FADD.FTZ R184, R192, -R175 ;  /* 0x800000afc0b87221 */ /* 0x000fe20000010000 */
[----:B------:R-:W-:-:S03]  /*3d40*/  @P0 SHF.L.U32 R175, R48, 0x10, RZ ;  /* 0x0000001030af0819 */ /* 0x000fc600000006ff */
[----:B------:R-:W-:-:S04]  /*3d50*/  FMUL.FTZ R184, R3, R184 ;  /* 0x000000b803b87220 */ /* 0x000fc80000410000 */
[----:B------:R-:W-:-:S07]  /*3d60*/  @P0 FADD.FTZ R184, R184, R175 ;  /* 0x000000afb8b80221 */ /* 0x000fce0000010000 */
.L_x_1084:
[----:B------:R-:W-:Y:S05]  /*3d70*/  BSYNC B1 ;  /* 0x0000000000017941 */ /* 0x000fea0003800000 */
.L_x_1082:
[----:B0-----:R-:W-:Y:S01]  /*3d80*/  @P1 F2FP.BF16.F32.PACK_AB R174, RZ, R184 ;  /* 0x000000b8ffae123e */ /* 0x001fe200000010ff */
        /* <DEDUP_REMOVED lines=15> */
.L_x_1086:
        /* <DEDUP_REMOVED lines=8> */
.L_x_1087:
[----:B------:R-:W-:Y:S05]  /*3f00*/  BSYNC B1 ;  /* 0x0000000000017941 */ /* 0x000fea0003800000 */
.L_x_1085:
        /* <DEDUP_REMOVED lines=15> */
.L_x_1089:
[----:B------:R-:W-:-:S04]  /*4000*/  ISETP.NE.AND P4, PT, R212, RZ, PT ;  /* 0x000000ffd400720c */ /* 0x000fc80003f85270 */
[----:B------:R-:W-:-:S05]  /*4010*/  FSEL R174, R187, RZ, !P4 ;  /* 0x000000ffbbae7208 */ /* 0x000fca0006000000 */
[----:B------:R-:W-:-:S04]  /*4020*/  FFMA.FTZ R175, R5, R188, R174 ;  /* 0x000000bc05af7223 */ /* 0x000fc800000100ae */
[----:B------:R-:W-:Y:S01]  /*4030*/  FADD.FTZ R184, R144, -R175 ;  /* 0x800000af90b87221 */ /* 0x000fe20000010000 */
[----:B------:R-:W-:-:S03]  /*4040*/  @P0 SHF.L.U32 R175, R49, 0x10, RZ ;  /* 0x0000001031af0819 */ /* 0x000fc600000006ff */
[----:B------:R-:W-:-:S04]  /*4050*/  FMUL.FTZ R184, R3, R184 ;  /* 0x000000b803b87220 */ /* 0x000fc80000410000 */
[----:B------:R-:W-:-:S07]  /*4060*/  @P0 FADD.FTZ R184, R184, R175 ;  /* 0x000000afb8b80221 */ /* 0x000fce0000010000 */
.L_x_1090:
[----:B------:R-:W-:Y:S05]  /*4070*/  BSYNC B1 ;  /* 0x0000000000017941 */ /* 0x000fea0003800000 */
.L_x_1088:
        /* <DEDUP_REMOVED lines=16> */
.L_x_1092:
        /* <DEDUP_REMOVED lines=8> */
.L_x_1093:
[----:B------:R-:W-:Y:S05]  /*4200*/  BSYNC B1 ;  /* 0x0000000000017941 */ /* 0x000fea0003800000 */
.L_x_1091:
        /* <DEDUP_REMOVED lines=15> */
.L_x_1095:
[----:B------:R-:W-:-:S04]  /*4300*/  ISETP.NE.AND P4, PT, R212, RZ, PT ;  /* 0x000000ffd400720c */ /* 0x000fc80003f85270 */
[----:B------:R-:W-:-:S05]  /*4310*/  FSEL R175, R187, RZ, !P4 ;  /* 0x000000ffbbaf7208 */ /* 0x000fca0006000000 */
[----:B------:R-:W-:Y:S01]  /*4320*/  FFMA.FTZ R174, R6, R188, R175 ;  /* 0x000000bc06ae7223 */ /* 0x000fe200000100af */
[----:B------:R-:W-:-:S03]  /*4330*/  @P0 SHF.L.U32 R175, R50, 0x10, RZ ;  /* 0x0000001032af0819 */ /* 0x000fc600000006ff */
[----:B------:R-:W-:-:S04]  /*4340*/  FADD.FTZ R174, R145, -R174 ;  /* 0x800000ae91ae7221 */ /* 0x000fc80000010000 */
[----:B------:R-:W-:-:S04]  /*4350*/  FMUL.FTZ R184, R3, R174 ;  /* 0x000000ae03b87220 */ /* 0x000fc80000410000 */
[----:B------:R-:W-:-:S07]  /*4360*/  @P0 FADD.FTZ R184, R184, R175 ;  /* 0x000000afb8b80221 */ /* 0x000fce0000010000 */
.L_x_1096:
[----:B------:R-:W-:Y:S05]  /*4370*/  BSYNC B1 ;  /* 0x0000000000017941 */ /* 0x000fea0003800000 */
.L_x_1094:
        /* <DEDUP_REMOVED lines=16> */
.L_x_1098:
        /* <DEDUP_REMOVED lines=8> */
.L_x_1099:
[----:B------:R-:W-:Y:S05]  /*4500*/  BSYNC B1 ;  /* 0x0000000000017941 */ /* 0x000fea0003800000 */
.L_x_1097:
        /* <DEDUP_REMOVED lines=15> */
.L_x_1101:
[----:B------:R-:W-:-:S04]  /*4600*/  ISETP.NE.AND P4, PT, R212, RZ, PT ;  /* 0x000000ffd400720c */ /* 0x000fc80003f85270 */
[----:B------:R-:W-:-:S05]  /*4610*/  FSEL R174, R187, RZ, !P4 ;  /* 0x000000ffbbae7208 */ /* 0x000fca0006000000 */
[----:B------:R-:W-:-:S04]  /*4620*/  FFMA.FTZ R175, R7, R188, R174 ;  /* 0x000000bc07af7223 */ /* 0x000fc800000100ae */
[----:B------:R-:W-:Y:S01]  /*4630*/  FADD.FTZ R184, R146, -R175 ;  /* 0x800000af92b87221 */ /* 0x000fe20000010000 */
[----:B------:R-:W-:-:S03]  /*4640*/  @P0 SHF.L.U32 R175, R51, 0x10, RZ ;  /* 0x0000001033af0819 */ /* 0x000fc600000006ff */
[----:B------:R-:W-:-:S04]  /*4650*/  FMUL.FTZ R184, R3, R184 ;  /* 0x000000b803b87220 */ /* 0x000fc80000410000 */
[----:B------:R-:W-:-:S07]  /*4660*/  @P0 FADD.FTZ R184, R184, R175 ;  /* 0x000000afb8b80221 */ /* 0x000fce0000010000 */
.L_x_1102:
[----:B------:R-:W-:Y:S05]  /*4670*/  BSYNC B1 ;  /* 0x0000000000017941 */ /* 0x000fea0003800000 */
.L_x_1100:
        /* <DEDUP_REMOVED lines=16> */
.L_x_1104:
[----:B------:R-:W-:Y:S02]  /*4780*/  ISETP.NE.AND P4, PT, R212, RZ, PT ;  /* 0x000000ffd400720c */ /* 0x000fe40003f85270 */
[----:B------:R-:W-:Y:S02]  /*4790*/  @P0 PRMT R174, R51, 0x7632, R174 ;  /* 0x0000763233ae0816 */ /* 0x000fe400000000ae */
[----:B------:R-:W-:-:S05]  /*47a0*/  FSEL R175, R187, RZ, !P4 ;  /* 0x000000ffbbaf7208 */ /* 0x000fca0006000000 */
[----:B------:R-:W-:-:S04]  /*47b0*/  FFMA.FTZ R175, R22, R188, R175 ;  /* 0x000000bc16af7223 */ /* 0x000fc800000100af */
[----:B------:R-:W-:Y:S01]  /*47c0*/  FADD.FTZ R184, R158, -R175 ;  /* 0x800000af9eb87221 */ /* 0x000fe20000010000 */
[----:B------:R-:W-:-:S03]  /*47d0*/  @P0 SHF.L.U32 R175, R174, 0x10, RZ ;  /* 0x00000010aeaf0819 */ /* 0x000fc600000006ff */
[----:B------:R-:W-:-:S04]  /*47e0*/  FMUL.FTZ R184, R3, R184 ;  /* 0x000000b803b87220 */ /* 0x000fc80000410000 */
[----:B------:R-:W-:-:S07]  /*47f0*/  @P0 FADD.FTZ R184, R184, R175 ;  /* 0x000000afb8b80221 */ /* 0x000fce0000010000 */
.L_x_1105:
[----:B------:R-:W-:Y:S05]  /*4800*/  BSYNC B1 ;  /* 0x0000000000017941 */ /* 0x000fea0003800000 */
.L_x_1103:
[----:B------:R-:W-:Y:S01]  /*4810*/  @P1 F2FP.BF16.F32.PACK_AB R174, RZ, R184 ;  /* 0x000000b8ffae123e */ /* 0x000fe200000010ff */
[----:B------:R-:W-:Y:S01]  /*4820*/  BSSY B1, `(.L_x_1106) ;  /* 0x000001c000017945 */ /* 0x000fe20003800000 */
[----:B------:R-:W-:Y:S02]  /*4830*/  @P3 LOP3.LUT P4, RZ, R177, 0xff000000, RZ, 0xc0, !PT ;  /* 0xff000000b1ff3812 */ /* 0x000fe4000788c0ff */
[----:B------:R-:W-:Y:S02]  /*4840*/  @P1 PRMT R139, R139, 0x5410, R174 ;  /* 0x000054108b8b1816 */ /* 0x000fe400000000ae */
[----:B------:R-:W0:Y:S01]  /*4850*/  @P3 LDC.64 R174, c[0x0][0x298] ;  /* 0x0000a600ffae3b82 */ /* 0x000e220000000a00 */
[----:B------:R-:W-:Y:S01]  /*4860*/  @P3 IADD3 R177, R186, 0x20, RZ ;  /* 0x00000020bab13810 */ /* 0x000fe20007ffe0ff */
        /* <DEDUP_REMOVED lines=12> */
[----:B------:R-:W-:Y:S01]  /*4930*/  IMAD.MOV.U32 R176, RZ, RZ, RZ ;  /* 0x000000ffffb07224 */ /* 0x000fe200078e00ff */
[----:B------:R-:W-:Y:S06]  /*4940*/  @!P0 BRA `(.L_x_1108) ;  /* 0x0000000000248947 */ /* 0x000fec0003800000 */
[----:B------:R-:W-:Y:S01]  /*4950*/  SHF.L.U32 R176, R44, 0x10, RZ ;  /* 0x000000102cb07819 */ /* 0x000fe200000006ff */
[----:B------:R-:W-:Y:S06]  /*4960*/  BRA `(.L_x_1108) ;  /* 0x00000000001c7947 */ /* 0x000fec0003800000 */
.L_x_1107:
[----:B------:R-:W-:-:S04]  /*4970*/  ISETP.NE.AND P4, PT, R212, RZ, PT ;  /* 0x000000ffd400720c */ /* 0x000fc80003f85270 */
[----:B0-----:R-:W-:-:S05]  /*4980*/  FSEL R175, R187, RZ, !P4 ;  /* 0x000000ffbbaf7208 */ /* 0x001fca0006000000 */
[----:B------:R-:W-:Y:S01]  /*4990*/  FFMA.FTZ R174, R8, R188, R175 ;  /* 0x000000bc08ae7223 */ /* 0x000fe200000100af */
[----:B------:R-:W-:-:S03]  /*49a0*/  @P0 SHF.L.U32 R175, R44, 0x10, RZ ;  /* 0x000000102caf0819 */ /* 0x000fc600000006ff */
[----:B------:R-:W-:-:S04]  /*49b0*/  FADD.FTZ R174, R147, -R174 ;  /* 0x800000ae93ae7221 */ /* 0x000fc80000010000 */
[----:B------:R-:W-:-:S04]  /*49c0*/  FMUL.FTZ R176, R3, R174 ;  /* 0x000000ae03b07220 */ /* 0x000fc80000410000 */
[----:B------:R-:W-:-:S07]  /*49d0*/  @P0 FADD.FTZ R176, R176, R175 ;  /* 0x000000afb0b00221 */ /* 0x000fce0000010000 */
.L_x_1108:
[----:B------:R-:W-:Y:S05]  /*49e0*/  BSYNC B1 ;  /* 0x0000000000017941 */ /* 0x000fea0003800000 */
.L_x_1106:
[----:B0-----:R-:W0:Y:S01]  /*49f0*/  @P3 LDC.64 R174, c[0x0][0x298] ;  /* 0x0000a600ffae3b82 */ /* 0x001e220000000a00 */
        /* <DEDUP_REMOVED lines=15> */
.L_x_1110:
        /* <DEDUP_REMOVED lines=8> */
.L_x_1111:
[----:B------:R-:W-:Y:S05]  /*4b70*/  BSYNC B1 ;  /* 0x0000000000017941 */ /* 0x000fea0003800000 */
.L_x_1109:
        /* <DEDUP_REMOVED lines=15> */
.L_x_1113:
[----:B------:R-:W-:-:S04]  /*4c70*/  ISETP.NE.AND P4, PT, R212, RZ, PT ;  /* 0x000000ffd400720c */ /* 0x000fc80003f85270 */
[----:B------:R-:W-:-:S05]  /*4c80*/  FSEL R174, R187, RZ, !P4 ;  /* 0x000000ffbbae7208 */ /* 0x000fca0006000000 */
[----:B------:R-:W-:-:S04]  /*4c90*/  FFMA.FTZ R175, R9, R188, R174 ;  /* 0x000000bc09af7223 */ /* 0x000fc800000100ae */
[----:B------:R-:W-:Y:S01]  /*4ca0*/  FADD.FTZ R174, R148, -R175 ;  /* 0x800000af94ae7221 */ /* 0x000fe20000010000 */
[----:B------:R-:W-:-:S03]  /*4cb0*/  @P0 SHF.L.U32 R175, R45, 0x10, RZ ;  /* 0x000000102daf0819 */ /* 0x000fc600000006ff */
[----:B------:R-:W-:-:S04]  /*4cc0*/  FMUL.FTZ R176, R3, R174 ;  /* 0x000000ae03b07220 */ /* 0x000fc80000410000 */
[----:B------:R-:W-:-:S07]  /*4cd0*/  @P0 FADD.FTZ R176, R176, R175 ;  /* 0x000000afb0b00221 */ /* 0x000fce0000010000 */
.L_x_1114:
[----:B------:R-:W-:Y:S05]  /*4ce0*/  BSYNC B1 ;  /* 0x0000000000017941 */ /* 0x000fea0003800000 */
.L_x_1112:
        /* <DEDUP_REMOVED lines=16> */
.L_x_1116:
        /* <DEDUP_REMOVED lines=8> */
.L_x_1117:
[----:B------:R-:W-:Y:S05]  /*4e70*/  BSYNC B1 ;  /* 0x0000000000017941 */ /* 0x000fea0003800000 */
.L_x_1115:
        /* <DEDUP_REMOVED lines=15> */
.L_x_1119:
[----:B------:R-:W-:-:S04]  /*4f70*/  ISETP.NE.AND P4, PT, R212, RZ, PT ;  /* 0x000000ffd400720c */ /* 0x000fc80003f85270 */
[----:B------:R-:W-:-:S05]  /*4f80*/  FSEL R175, R187, RZ, !P4 ;  /* 0x000000ffbbaf7208 */ /* 0x000fca0006000000 */
[----:B------:R-:W-:Y:S01]  /*4f90*/  FFMA.FTZ R174, R10, R188, R175 ;  /* 0x000000bc0aae7223 */ /* 0x000fe200000100af */
[----:B------:R-:W-:-:S03]  /*4fa0*/  @P0 SHF.L.U32 R175, R46, 0x10, RZ ;  /* 0x000000102eaf0819 */ /* 0x000fc600000006ff */
[----:B------:R-:W-:-:S04]  /*4fb0*/  FADD.FTZ R174, R149, -R174 ;  /* 0x800000ae95ae7221 */ /* 0x000fc80000010000 */
[----:B------:R-:W-:-:S04]  /*4fc0*/  FMUL.FTZ R176, R3, R174 ;  /* 0x000000ae03b07220 */ /* 0x000fc80000410000 */
[----:B------:R-:W-:-:S07]  /*4fd0*/  @P0 FADD.FTZ R176, R176, R175 ;  /* 0x000000afb0b00221 */ /* 0x000fce0000010000 */
.L_x_1120:
[----:B------:R-:W-:Y:S05]  /*4fe0*/  BSYNC B1 ;  /* 0x0000000000017941 */ /* 0x000fea0003800000 */
.L_x_1118:
        /* <DEDUP_REMOVED lines=16> */
.L_x_1122:
        /* <DEDUP_REMOVED lines=8> */
.L_x_1123:
[----:B------:R-:W-:Y:S05]  /*5170*/  BSYNC B1 ;  /* 0x0000000000017941 */ /* 0x000fea0003800000 */
.L_x_1121:
        /* <DEDUP_REMOVED lines=15> */
.L_x_1125:
[----:B------:R-:W-:-:S04]  /*5270*/  ISETP.NE.AND P4, PT, R212, RZ, PT ;  /* 0x000000ffd400720c */ /* 0x000fc80003f85270 */
[----:B------:R-:W-:-:S05]  /*5280*/  FSEL R174, R187, RZ, !P4 ;  /* 0x000000ffbbae7208 */ /* 0x000fca0006000000 */
[----:B------:R-:W-:-:S04]  /*5290*/  FFMA.FTZ R175, R11, R188, R174 ;  /* 0x000000bc0baf7223 */ /* 0x000fc800000100ae */
[----:B------:R-:W-:Y:S01]  /*52a0*/  FADD.FTZ R174, R150, -R175 ;  /* 0x800000af96ae7221 */ /* 0x000fe20000010000 */
[----:B------:R-:W-:-:S03]  /*52b0*/  @P0 SHF.L.U32 R175, R47, 0x10, RZ ;  /* 0x000000102faf0819 */ /* 0x000fc600000006ff */
[----:B------:R-:W-:-:S04]  /*52c0*/  FMUL.FTZ R176, R3, R174 ;  /* 0x000000ae03b07220 */ /* 0x000fc80000410000 */
[----:B------:R-:W-:-:S07]  /*52d0*/  @P0 FADD.FTZ R176, R176, R175 ;  /* 0x000000afb0b00221 */ /* 0x000fce0000010000 */
.L_x_1126:
[----:B------:R-:W-:Y:S05]  /*52e0*/  BSYNC B1 ;  /* 0x0000000000017941 */ /* 0x000fea0003800000 */
.L_x_1124:
        /* <DEDUP_REMOVED lines=16> */
.L_x_1128:
        /* <DEDUP_REMOVED lines=8> */
.L_x_1129:
[----:B------:R-:W-:Y:S05]  /*5470*/  BSYNC B1 ;  /* 0x0000000000017941 */ /* 0x000fea0003800000 */
.L_x_1127:
[----:B------:R-:W0:Y:S01]  /*5480*/  @P3 LDC.64 R174, c[0x0][0x298] ;  /* 0x0000a600ffae3b82 */ /* 0x000e220000000a00 */
[----:B------:R-:W-:Y:S01]  /*5490*/  @P3 LOP3.LUT P4, RZ, R179, 0xff000000, RZ, 0xc0, !PT ;  /* 0xff000000b3ff3812 */ /* 0x000fe2000788c0ff */
[----:B------:R-:W-:Y:S01]  /*54a0*/  @P3 VIADD R185, R186, 0x40 ;  /* 0x00000040bab93836 */ /* 0x000fe20000000000 */
[----:B------:R-:W-:Y:S05]  /*54b0*/  BSSY B1, `(.L_x_1130) ;  /* 0x000001a000017945 */ /* 0x000fea0003800000 */
[----:B------:R-:W2:Y:S01]  /*54c0*/  @P3 LDC.64 R176, c[0x0][0x2f8] ;  /* 0x0000be00ffb03b82 */ /* 0x000ea20000000a00 */
[----:B0-----:R-:W-:-:S04]  /*54d0*/  @P3 FMUL.FTZ R175, R184, R175 ;  /* 0x000000afb8af3220 */ /* 0x001fc80000410000 */
[----:B------:R-:W-:-:S03]  /*54e0*/  @P3 FMUL.FTZ R178, R175, R174 ;  /* 0x000000aeafb23220 */ /* 0x000fc60000410000 */
[----:B------:R-:W0:Y:S01]  /*54f0*/  @P1 LDC.64 R174, c[0x0][0x308] ;  /* 0x0000c200ffae1b82 */ /* 0x000e220000000a00 */
[----:B--2---:R-:W-:Y:S01]  /*5500*/  @P3 IMAD.WIDE.U32 R176, R185, 0x10, R176 ;  /* 0x00000010b9b03825 */ /* 0x004fe200078e00b0 */
[----:B------:R-:W-:Y:S02]  /*5510*/  @P3 FSEL R179, R178, RZ, P4 ;  /* 0x000000ffb2b33208 */ /* 0x000fe40002000000 */
[----:B------:R-:W-:Y:S02]  /*5520*/  @P1 F2FP.BF16.F32.PACK_AB R178, RZ, R184 ;  /* 0x000000b8ffb2123e */ /* 0x000fe400000010ff */
[----:B------:R-:W-:Y:S02]  /*5530*/  @P3 F2FP.BF16.F32.PACK_AB R179, RZ, R179 ;  /* 0x000000b3ffb3323e */ /* 0x000fe400000010ff */
[----:B------:R-:W-:Y:S02]  /*5540*/  @P1 PRMT R139, R139, 0x5410, R178 ;  /* 0x000054108b8b1816 */ /* 0x000fe400000000b2 */
[----:B------:R-:W-:Y:S01]  /*5550*/  @P3 PRMT R143, R143, 0x5410, R179 ;  /* 0x000054108f8f3816 */ /* 0x000fe200000000b3 */
[----:B0-----:R-:W-:-:S05]  /*5560*/  @P1 IMAD.WIDE.U32 R174, R189, 0x10, R174 ;  /* 0x00000010bdae1825 */ /* 0x001fca00078e00ae */
[----:B------:R0:W-:Y:S04]  /*5570*/  @P1 STG.E.128 desc[UR4][R174.64], R136 ;  /* 0x00000088ae001986 */ /* 0x0001e8000c101d04 */
[----:B------:R0:W-:Y:S01]  /*5580*/  @P3 STG.E.128 desc[UR4][R176.64], R140 ;  /* 0x0000008cb0003986 */ /* 0x0001e2000c101d04 */
[----:B------:R-:W-:Y:S05]  /*5590*/  @P2 BRA `(.L_x_1131) ;  /* 0x0000000000102947 */ /* 0x000fea0003800000 */
[----:B0-----:R-:W-:Y:S01]  /*55a0*/  HFMA2.MMA R176, -RZ, RZ, 0, 0 ;  /* 0x00000000ffb07435 */ /* 0x001fe200000001ff */
[----:B------:R-:W-:Y:S10]  /*55b0*/  @!P0 BRA `(.L_x_1132) ;  /* 0x0000000000248947 */ /* 0x000ff40003800000 */
[----:B------:R-:W-:Y:S01]  /*55c0*/  SHF.L.U32 R176, R40, 0x10, RZ ;  /* 0x0000001028b07819 */ /* 0x000fe200000006ff */
[----:B------:R-:W-:Y:S06]  /*55d0*/  BRA `(.L_x_1132) ;  /* 0x00000000001c7947 */ /* 0x000fec0003800000 */
.L_x_1131:
[----:B------:R-:W-:-:S04]  /*55e0*/  ISETP.NE.AND P4, PT, R212, RZ, PT ;  /* 0x000000ffd400720c */ /* 0x000fc80003f85270 */
[----:B0-----:R-:W-:-:S05]  /*55f0*/  FSEL R175, R187, RZ, !P4 ;  /* 0x000000ffbbaf7208 */ /* 0x001fca0006000000 */
[----:B------:R-:W-:Y:S01]  /*5600*/  FFMA.FTZ R174, R12, R188, R175 ;  /* 0x000000bc0cae7223 */ /* 0x000fe200000100af */
[----:B------:R-:W-:-:S03]  /*5610*/  @P0 IMAD.U32 R175, R40, 0x10000, RZ ;  /* 0x0001000028af0824 */ /* 0x000fc600078e00ff */
[----:B------:R-:W-:-:S04]  /*5620*/  FADD.FTZ R174, R151, -R174 ;  /* 0x800000ae97ae7221 */ /* 0x000fc80000010000 */
[----:B------:R-:W-:-:S04]  /*5630*/  FMUL.FTZ R176, R3, R174 ;  /* 0x000000ae03b07220 */ /* 0x000fc80000410000 */
[----:B------:R-:W-:-:S07]  /*5640*/  @P0 FADD.FTZ R176, R176, R175 ;  /* 0x000000afb0b00221 */ /* 0x000fce0000010000 */
.L_x_1132:
[----:B------:R-:W-:Y:S05]  /*5650*/  BSYNC B1 ;  /* 0x0000000000017941 */ /* 0x000fea0003800000 */
.L_x_1130:
        /* <DEDUP_REMOVED lines=16> */
.L_x_1134:
        /* <DEDUP_REMOVED lines=8> */
.L_x_1135:
[----:B------:R-:W-:Y:S05]  /*57e0*/  BSYNC B1 ;  /* 0x0000000000017941 */ /* 0x000fea0003800000 */
.L_x_1133:
        /* <DEDUP_REMOVED lines=13> */
[----:B------:R-:W-:Y:S01]  /*58c0*/  SHF.L.U32 R176, R41, 0x10, RZ ;  /* 0x0000001029b07819 */ /* 0x000fe200000006ff */
[----:B------:R-:W-:Y:S06]  /*58d0*/  BRA `(.L_x_1138) ;  /* 0x00000000001c7947 */ /* 0x000fec0003800000 */
.L_x_1137:
[----:B------:R-:W-:-:S04]  /*58e0*/  ISETP.NE.AND P4, PT, R212, RZ, PT ;  /* 0x000000ffd400720c */ /* 0x000fc80003f85270 */
[----:B------:R-:W-:-:S05]  /*58f0*/  FSEL R174, R187, RZ, !P4 ;  /* 0x000000ffbbae7208 */ /* 0x000fca0006000000 */
[----:B------:R-:W-:-:S04]  /*5900*/  FFMA.FTZ R175, R13, R188, R174 ;  /* 0x000000bc0daf7223 */ /* 0x000fc800000100ae */
[----:B------:R-:W-:Y:S01]  /*5910*/  FADD.FTZ R174, R152, -R175 ;  /* 0x800000af98ae7221 */ /* 0x000fe20000010000 */
[----:B------:R-:W-:-:S03]  /*5920*/  @P0 IMAD.U32 R175, R41, 0x10000, RZ ;  /* 0x0001000029af0824 */ /* 0x000fc600078e00ff */
[----:B------:R-:W-:-:S04]  /*5930*/  FMUL.FTZ R176, R3, R174 ;  /* 0x000000ae03b07220 */ /* 0x000fc80000410000 */
[----:B------:R-:W-:-:S07]  /*5940*/  @P0 FADD.FTZ R176, R176, R175 ;  /* 0x000000afb0b00221 */ /* 0x000fce0000010000 */
.L_x_1138:
[----:B------:R-:W-:Y:S05]  /*5950*/  BSYNC B1 ;  /* 0x0000000000017941 */ /* 0x000fea0003800000 */
.L_x_1136:
        /* <DEDUP_REMOVED lines=16> */
.L_x_1140:
[----:B------:R-:W-:-:S04]  /*5a60*/  ISETP.NE.AND P4, PT, R212, RZ, PT ;  /* 0x000000ffd400720c */ /* 0x000fc80003f85270 */
[----:B------:R-:W-:-:S05]  /*5a70*/  FSEL R175, R187, RZ, !P4 ;  /* 0x000000ffbbaf7208 */ /* 0x000fca0006000000 */
[--C-:B------:R-:W-:Y:S01]  /*5a80*/  FFMA.FTZ R174, R28, R188, R175.reuse ;  /* 0x000000bc1cae7223 */ /* 0x100fe200000100af */
[----:B------:R-:W-:-:S03]  /*5a90*/  @P0 PRMT R175, R41, 0x7632, R175 ;  /* 0x0000763229af0816 */ /* 0x000fc600000000af */
[----:B------:R-:W-:Y:S02]  /*5aa0*/  FADD.FTZ R174, R165, -R174 ;  /* 0x800000aea5ae7221 */ /* 0x000fe40000010000 */
[----:B------:R-:W-:Y:S02]  /*5ab0*/  @P0 IMAD.U32 R175, R175, 0x10000, RZ ;  /* 0x00010000afaf0824 */ /* 0x000fe400078e00ff */
[----:B------:R-:W-:-:S04]  /*5ac0*/  FMUL.FTZ R176, R3, R174 ;  /* 0x000000ae03b07220 */ /* 0x000fc80000410000 */
[----:B------:R-:W-:-:S07]  /*5ad0*/  @P0 FADD.FTZ R176, R176, R175 ;  /* 0x000000afb0b00221 */ /* 0x000fce0000010000 */
.L_x_1141:
[----:B------:R-:W-:Y:S05]  /*5ae0*/  BSYNC B1 ;  /* 0x0000000000017941 */ /* 0x000fea0003800000 */
.L_x_1139:
        /* <DEDUP_REMOVED lines=15> */
.L_x_1143:
[----:B------:R-:W-:-:S04]  /*5be0*/  ISETP.NE.AND P4, PT, R212, RZ, PT ;  /* 0x000000ffd400720c */ /* 0x000fc80003f85270 */
[----:B------:R-:W-:-:S05]  /*5bf0*/  FSEL R175, R187, RZ, !P4 ;  /* 0x000000ffbbaf7208 */ /* 0x000fca0006000000 */
[----:B------:R-:W-:Y:S01]  /*5c00*/  FFMA.FTZ R174, R14, R188, R175 ;  /* 0x000000bc0eae7223 */ /* 0x000fe200000100af */
[----:B------:R-:W-:-:S03]  /*5c10*/  @P0 SHF.L.U32 R175, R42, 0x10, RZ ;  /* 0x000000102aaf0819 */ /* 0x000fc600000006ff */
[----:B------:R-:W-:-:S04]  /*5c20*/  FADD.FTZ R174, R153, -R174 ;  /* 0x800000ae99ae7221 */ /* 0x000fc80000010000 */
[----:B------:R-:W-:-:S04]  /*5c30*/  FMUL.FTZ R176, R3, R174 ;  /* 0x000000ae03b07220 */ /* 0x000fc80000410000 */
[----:B------:R-:W-:-:S07]  /*5c40*/  @P0 FADD.FTZ R176, R176, R175 ;  /* 0x000000afb0b00221 */ /* 0x000fce0000010000 */
.L_x_1144:
[----:B------:R-:W-:Y:S05]  /*5c50*/  BSYNC B1 ;  /* 0x0000000000017941 */ /* 0x000fea0003800000 */
.L_x_1142:
        /* <DEDUP_REMOVED lines=16> */
.L_x_1146:
        /* <DEDUP_REMOVED lines=8> */
.L_x_1147:
[----:B------:R-:W-:Y:S05]  /*5de0*/  BSYNC B1 ;  /* 0x0000000000017941 */ /* 0x000fea0003800000 */
.L_x_1145:
        /* <DEDUP_REMOVED lines=15> */
.L_x_1149:
[----:B------:R-:W-:-:S04]  /*5ee0*/  ISETP.NE.AND P4, PT, R212, RZ, PT ;  /* 0x000000ffd400720c */ /* 0x000fc80003f85270 */
[----:B------:R-:W-:-:S05]  /*5ef0*/  FSEL R174, R187, RZ, !P4 ;  /* 0x000000ffbbae7208 */ /* 0x000fca0006000000 */
[----:B------:R-:W-:-:S04]  /*5f00*/  FFMA.FTZ R175, R15, R188, R174 ;  /* 0x000000bc0faf7223 */ /* 0x000fc800000100ae */
[----:B------:R-:W-:Y:S01]  /*5f10*/  FADD.FTZ R174, R154, -R175 ;  /* 0x800000af9aae7221 */ /* 0x000fe20000010000 */
[----:B------:R-:W-:-:S03]  /*5f20*/  @P0 SHF.L.U32 R175, R43, 0x10, RZ ;  /* 0x000000102baf0819 */ /* 0x000fc600000006ff */
[----:B------:R-:W-:-:S04]  /*5f30*/  FMUL.FTZ R176, R3, R174 ;  /* 0x000000ae03b07220 */ /* 0x000fc80000410000 */
[----:B------:R-:W-:-:S07]  /*5f40*/  @P0 FADD.FTZ R176, R176, R175 ;  /* 0x000000afb0b00221 */ /* 0x000fce0000010000 */
.L_x_1150:
[----:B------:R-:W-:Y:S05]  /*5f50*/  BSYNC B1 ;  /* 0x0000000000017941 */ /* 0x000fea0003800000 */
.L_x_1148:
        /* <DEDUP_REMOVED lines=16> */
.L_x_1152:
        /* <DEDUP_REMOVED lines=8> */
.L_x_1153:
[----:B------:R-:W-:Y:S05]  /*60e0*/  BSYNC B1 ;  /* 0x0000000000017941 */ /* 0x000fea0003800000 */
.L_x_1151:
[----:B------:R-:W0:Y:S01]  /*60f0*/  @P3 LDC.64 R174, c[0x0][0x298] ;  /* 0x0000a600ffae3b82 */ /* 0x000e220000000a00 */
[----:B------:R-:W-:Y:S01]  /*6100*/  @P3 LOP3.LUT P4, RZ, R181, 0xff000000, RZ, 0xc0, !PT ;  /* 0xff000000b5ff3812 */ /* 0x000fe2000788c0ff */
[----:B------:R-:W-:Y:S01]  /*6110*/  BSSY B1, `(.L_x_1154) ;  /* 0x000001c000017945 */ /* 0x000fe20003800000 */
[----:B------:R-:W-:-:S05]  /*6120*/  IADD3 R181, R2, 0x60, RZ ;  /* 0x0000006002b57810 */ /* 0x000fca0007ffe0ff */
[----:B------:R-:W2:Y:S01]  /*6130*/  @P3 LDC.64 R176, c[0x0][0x2f8] ;  /* 0x0000be00ffb03b82 */ /* 0x000ea20000000a00 */
[----:B0-----:R-:W-:Y:S01]  /*6140*/  @P3 FMUL.FTZ R175, R178, R175 ;  /* 0x000000afb2af3220 */ /* 0x001fe20000410000 */
[----:B------:R-:W-:-:S03]  /*6150*/  @P1 F2FP.BF16.F32.PACK_AB R178, RZ, R178 ;  /* 0x000000b2ffb2123e */ /* 0x000fc600000010ff */
[----:B------:R-:W-:Y:S01]  /*6160*/  @P3 FMUL.FTZ R179, R175, R174 ;  /* 0x000000aeafb33220 */ /* 0x000fe20000410000 */
[----:B------:R-:W-:Y:S02]  /*6170*/  @P1 PRMT R139, R139, 0x5410, R178 ;  /* 0x000054108b8b1816 */ /* 0x000fe400000000b2 */
[----:B------:R-:W0:Y:S02]  /*6180*/  @P1 LDC.64 R174, c[0x0][0x308] ;  /* 0x0000c200ffae1b82 */ /* 0x000e240000000a00 */
[----:B------:R-:W-:-:S04]  /*6190*/  @P3 FSEL R179, R179, RZ, P4 ;  /* 0x000000ffb3b33208 */ /* 0x000fc80002000000 */
[----:B------:R-:W-:-:S04]  /*61a0*/  @P3 F2FP.BF16.F32.PACK_AB R179, RZ, R179 ;  /* 0x000000b3ffb3323e */ /* 0x000fc800000010ff */
[----:B------:R-:W-:Y:S01]  /*61b0*/  @P3 PRMT R143, R143, 0x5410, R179 ;  /* 0x000054108f8f3816 */ /* 0x000fe200000000b3 */
[----:B0-----:R-:W-:Y:S01]  /*61c0*/  @P1 IMAD.WIDE.U32 R174, R181, 0x10, R174 ;  /* 0x00000010b5ae1825 */ /* 0x001fe200078e00ae */
[----:B------:R-:W-:-:S04]  /*61d0*/  @P3 IADD3 R181, R186, 0x60, RZ ;  /* 0x00000060bab53810 */ /* 0x000fc80007ffe0ff */
[----:B------:R0:W-:Y:S01]  /*61e0*/  @P1 STG.E.128 desc[UR4][R174.64], R136 ;  /* 0x00000088ae001986 */ /* 0x0001e2000c101d04 */
[----:B--2---:R-:W-:-:S05]  /*61f0*/  @P3 IMAD.WIDE.U32 R176, R181, 0x10, R176 ;  /* 0x00000010b5b03825 */ /* 0x004fca00078e00b0 */
[----:B------:R0:W-:Y:S01]  /*6200*/  @P3 STG.E.128 desc[UR4][R176.64], R140 ;  /* 0x0000008cb0003986 */ /* 0x0001e2000c101d04 */
[----:B------:R-:W-:Y:S05]  /*6210*/  @P2 BRA `(.L_x_1155) ;  /* 0x0000000000102947 */ /* 0x000fea0003800000 */
[----:B0-----:R-:W-:Y:S01]  /*6220*/  MOV R176, RZ ;  /* 0x000000ff00b07202 */ /* 0x001fe20000000f00 */
[----:B------:R-:W-:Y:S06]  /*6230*/  @!P0 BRA `(.L_x_1156) ;  /* 0x0000000000248947 */ /* 0x000fec0003800000 */
[----:B------:R-:W-:Y:S01]  /*6240*/  IMAD.U32 R176, R36, 0x10000, RZ ;  /* 0x0001000024b07824 */ /* 0x000fe200078e00ff */
[----:B------:R-:W-:Y:S06]  /*6250*/  BRA `(.L_x_1156) ;  /* 0x00000000001c7947 */ /* 0x000fec0003800000 */
.L_x_1155:
[----:B------:R-:W-:-:S04]  /*6260*/  ISETP.NE.AND P4, PT, R212, RZ, PT ;  /* 0x000000ffd400720c */ /* 0x000fc80003f85270 */
[----:B0-----:R-:W-:-:S05]  /*6270*/  FSEL R175, R187, RZ, !P4 ;  /* 0x000000ffbbaf7208 */ /* 0x001fca0006000000 */
[----:B------:R-:W-:Y:S01]  /*6280*/  FFMA.FTZ R174, R16, R188, R175 ;  /* 0x000000bc10ae7223 */ /* 0x000fe200000100af */
[----:B------:R-:W-:-:S03]  /*6290*/  @P0 SHF.L.U32 R175, R36, 0x10, RZ ;  /* 0x0000001024af0819 */ /* 0x000fc600000006ff */
[----:B------:R-:W-:-:S04]  /*62a0*/  FADD.FTZ R174, R157, -R174 ;  /* 0x800000ae9dae7221 */ /* 0x000fc80000010000 */
[----:B------:R-:W-:-:S04]  /*62b0*/  FMUL.FTZ R176, R3, R174 ;  /* 0x000000ae03b07220 */ /* 0x000fc80000410000 */
[----:B------:R-:W-:-:S07]  /*62c0*/  @P0 FADD.FTZ R176, R176, R175 ;  /* 0x000000afb0b00221 */ /* 0x000fce0000010000 */
.L_x_1156:
[----:B------:R-:W-:Y:S05]  /*62d0*/  BSYNC B1 ;  /* 0x0000000000017941 */ /* 0x000fea0003800000 */
.L_x_1154:
        /* <DEDUP_REMOVED lines=16> */
.L_x_1158:
[----:B------:R-:W-:Y:S02]  /*63e0*/  ISETP.NE.AND P4, PT, R212, RZ, PT ;  /* 0x000000ffd400720c */ /* 0x000fe40003f85270 */
[----:B------:R-:W-:Y:S02]  /*63f0*/  @P0 PRMT R175, R36, 0x7632, R175 ;  /* 0x0000763224af0816 */ /* 0x000fe400000000af */
[----:B------:R-:W-:-:S03]  /*6400*/  FSEL R174, R187, RZ, !P4 ;  /* 0x000000ffbbae7208 */ /* 0x000fc60006000000 */
[----:B------:R-:W-:Y:S02]  /*6410*/  @P0 IMAD.U32 R175, R175, 0x10000, RZ ;  /* 0x00010000afaf0824 */ /* 0x000fe400078e00ff */
[----:B------:R-:W-:-:S04]  /*6420*/  FFMA.FTZ R174, R31, R188, R174 ;  /* 0x000000bc1fae7223 */ /* 0x000fc800000100ae */
[----:B------:R-:W-:-:S04]  /*6430*/  FADD.FTZ R174, R169, -R174 ;  /* 0x800000aea9ae7221 */ /* 0x000fc80000010000 */
[----:B------:R-:W-:-:S04]  /*6440*/  FMUL.FTZ R176, R3, R174 ;  /* 0x000000ae03b07220 */ /* 0x000fc80000410000 */
[----:B------:R-:W-:-:S07]  /*6450*/  @P0 FADD.FTZ R176, R176, R175 ;  /* 0x000000afb0b00221 */ /* 0x000fce0000010000 */
.L_x_1159:
[----:B------:R-:W-:Y:S05]  /*6460*/  BSYNC B1 ;  /* 0x0000000000017941 */ /* 0x000fea0003800000 */
.L_x_1157:
        /* <DEDUP_REMOVED lines=15> */
.L_x_1161:
[----:B------:R-:W-:-:S04]  /*6560*/  ISETP.NE.AND P4, PT, R212, RZ, PT ;  /* 0x000000ffd400720c */ /* 0x000fc80003f85270 */
[----:B------:R-:W-:-:S05]  /*6570*/  FSEL R174, R187, RZ, !P4 ;  /* 0x000000ffbbae7208 */ /* 0x000fca0006000000 */
[----:B------:R-:W-:-:S04]  /*6580*/  FFMA.FTZ R175, R17, R188, R174 ;  /* 0x000000bc11af7223 */ /* 0x000fc800000100ae */
[----:B------:R-:W-:Y:S01]  /*6590*/  FADD.FTZ R174, R162, -R175 ;  /* 0x800000afa2ae7221 */ /* 0x000fe20000010000 */
[----:B------:R-:W-:-:S03]  /*65a0*/  @P0 SHF.L.U32 R175, R37, 0x10, RZ ;  /* 0x0000001025af0819 */ /* 0x000fc600000006ff */
[----:B------:R-:W-:-:S04]  /*65b0*/  FMUL.FTZ R176, R3, R174 ;  /* 0x000000ae03b07220 */ /* 0x000fc80000410000 */
[----:B------:R-:W-:-:S07]  /*65c0*/  @P0 FADD.FTZ R176, R176, R175 ;  /* 0x000000afb0b00221 */ /* 0x000fce0000010000 */
.L_x_1162:
[----:B------:R-:W-:Y:S05]  /*65d0*/  BSYNC B1 ;  /* 0x0000000000017941 */ /* 0x000fea0003800000 */
.L_x_1160:
        /* <DEDUP_REMOVED lines=16> */
.L_x_1164:
        /* <DEDUP_REMOVED lines=8> */
.L_x_1165:
[----:B------:R-:W-:Y:S05]  /*6760*/  BSYNC B1 ;  /* 0x0000000000017941 */ /* 0x000fea0003800000 */
.L_x_1163:
        /* <DEDUP_REMOVED lines=15> */
.L_x_1167:
[----:B------:R-:W-:-:S04]  /*6860*/  ISETP.NE.AND P4, PT, R212, RZ, PT ;  /* 0x000000ffd400720c */ /* 0x000fc80003f85270 */
[----:B------:R-:W-:-:S05]  /*6870*/  FSEL R175, R187, RZ, !P4 ;  /* 0x000000ffbbaf7208 */ /* 0x000fca0006000000 */
[----:B------:R-:W-:Y:S01]  /*6880*/  FFMA.FTZ R174, R18, R188, R175 ;  /* 0x000000bc12ae7223 */ /* 0x000fe200000100af */
[----:B------:R-:W-:-:S03]  /*6890*/  @P0 SHF.L.U32 R175, R38, 0x10, RZ ;  /* 0x0000001026af0819 */ /* 0x000fc600000006ff */
[----:B------:R-:W-:-:S04]  /*68a0*/  FADD.FTZ R174, R167, -R174 ;  /* 0x800000aea7ae7221 */ /* 0x000fc80000010000 */
[----:B------:R-:W-:-:S04]  /*68b0*/  FMUL.FTZ R176, R3, R174 ;  /* 0x000000ae03b07220 */ /* 0x000fc80000410000 */
[----:B------:R-:W-:-:S07]  /*68c0*/  @P0 FADD.FTZ R176, R176, R175 ;  /* 0x000000afb0b00221 */ /* 0x000fce0000010000 */
.L_x_1168:
[----:B------:R-:W-:Y:S05]  /*68d0*/  BSYNC B1 ;  /* 0x0000000000017941 */ /* 0x000fea0003800000 */
.L_x_1166:
        /* <DEDUP_REMOVED lines=16> */
.L_x_1170:
        /* <DEDUP_REMOVED lines=8> */
.L_x_1171:
[----:B------:R-:W-:Y:S05]  /*6a60*/  BSYNC B1 ;  /* 0x0000000000017941 */ /* 0x000fea0003800000 */
.L_x_1169:
        /* <DEDUP_REMOVED lines=15> */
.L_x_1173:
[----:B------:R-:W-:-:S04]  /*6b60*/  ISETP.NE.AND P4, PT, R212, RZ, PT ;  /* 0x000000ffd400720c */ /* 0x000fc80003f85270 */
[----:B------:R-:W-:-:S05]  /*6b70*/  FSEL R174, R187, RZ, !P4 ;  /* 0x000000ffbbae7208 */ /* 0x000fca0006000000 */
[----:B------:R-:W-:-:S04]  /*6b80*/  FFMA.FTZ R175, R19, R188, R174 ;  /* 0x000000bc13af7223 */ /* 0x000fc800000100ae */
[----:B------:R-:W-:Y:S01]  /*6b90*/  FADD.FTZ R174, R172, -R175 ;  /* 0x800000afacae7221 */ /* 0x000fe20000010000 */
[----:B------:R-:W-:-:S03]  /*6ba0*/  @P0 SHF.L.U32 R175, R39, 0x10, RZ ;  /* 0x0000001027af0819 */ /* 0x000fc600000006ff */
[----:B------:R-:W-:-:S04]  /*6bb0*/  FMUL.FTZ R176, R3, R174 ;  /* 0x000000ae03b07220 */ /* 0x000fc80000410000 */
[----:B------:R-:W-:-:S07]  /*6bc0*/  @P0 FADD.FTZ R176, R176, R175 ;  /* 0x000000afb0b00221 */ /* 0x000fce0000010000 */
.L_x_1174:
[----:B------:R-:W-:Y:S05]  /*6bd0*/  BSYNC B1 ;  /* 0x0000000000017941 */ /* 0x000fea0003800000 */
.L_x_1172:
        /* <DEDUP_REMOVED lines=16> */
.L_x_1176:
[----:B------:R-:W-:-:S04]  /*6ce0*/  ISETP.NE.AND P2, PT, R212, RZ, PT ;  /* 0x000000ffd400720c */ /* 0x000fc80003f45270 */
[----:B------:R-:W-:-:S05]  /*6cf0*/  FSEL R187, R187, RZ, !P2 ;  /* 0x000000ffbbbb7208 */ /* 0x000fca0005000000 */
[----:B------:R-:W-:-:S04]  /*6d00*/  FFMA.FTZ R188, R34, R188, R187 ;  /* 0x000000bc22bc7223 */ /* 0x000fc800000100bb */
[----:B------:R-:W-:-:S04]  /*6d10*/  FADD.FTZ R188, R173, -R188 ;  /* 0x800000bcadbc7221 */ /* 0x000fc80000010000 */
[----:B------:R-:W-:Y:S01]  /*6d20*/  FMUL.FTZ R188, R3, R188 ;  /* 0x000000bc03bc7220 */ /* 0x000fe20000410000 */
[----:B------:R-:W-:-:S04]  /*6d30*/  @P0 PRMT R3, R39, 0x7632, R3 ;  /* 0x0000763227030816 */ /* 0x000fc80000000003 */
[----:B------:R-:W-:-:S05]  /*6d40*/  @P0 SHF.L.U32 R3, R3, 0x10, RZ ;  /* 0x0000001003030819 */ /* 0x000fca00000006ff */
[----:B------:R-:W-:-:S07]  /*6d50*/  @P0 FADD.FTZ R188, R188, R3 ;  /* 0x00000003bcbc0221 */ /* 0x000fce0000010000 */
.L_x_1177:
[----:B------:R-:W-:Y:S05]  /*6d60*/  BSYNC B1 ;  /* 0x0000000000017941 */ /* 0x000fea0003800000 */
.L_x_1175:
[----:B------:R-:W0:Y:S01]  /*6d70*/  @P3 LDC.64 R174, c[0x0][0x298] ;  /* 0x0000a600ffae3b82 */ /* 0x000e220000000a00 */
[----:B------:R-:W-:Y:S01]  /*6d80*/  @P3 LOP3.LUT P0, RZ, R183, 0xff000000, RZ, 0xc0, !PT ;  /* 0xff000000b7ff3812 */ /* 0x000fe2000780c0ff */
[----:B------:R-:W-:Y:S01]  /*6d90*/  @P3 VIADD R181, R186, 0x80 ;  /* 0x00000080bab53836 */ /* 0x000fe20000000000 */
[----:B------:R-:W-:-:S05]  /*6da0*/  @P1 IADD3 R183, R2, 0x80, RZ ;  /* 0x0000008002b71810 */ /* 0x000fca0007ffe0ff */
[----:B------:R-:W2:Y:S08]  /*6db0*/  @P1 LDC.64 R178, c[0x0][0x308] ;  /* 0x0000c200ffb21b82 */ /* 0x000eb00000000a00 */
[----:B------:R-:W3:Y:S01]  /*6dc0*/  @P3 LDC.64 R176, c[0x0][0x2f8] ;  /* 0x0000be00ffb03b82 */ /* 0x000ee20000000a00 */
[----:B0-----:R-:W-:Y:S01]  /*6dd0*/  @P3 FMUL.FTZ R175, R188, R175 ;  /* 0x000000afbcaf3220 */ /* 0x001fe20000410000 */
[----:B------:R-:W-:-:S03]  /*6de0*/  @P1 F2FP.BF16.F32.PACK_AB R188, RZ, R188 ;  /* 0x000000bcffbc123e */ /* 0x000fc600000010ff */
[----:B------:R-:W-:Y:S01]  /*6df0*/  @P3 FMUL.FTZ R3, R175, R174 ;  /* 0x000000aeaf033220 */ /* 0x000fe20000410000 */
[----:B------:R-:W-:Y:S02]  /*6e00*/  @P1 PRMT R139, R139, 0x5410, R188 ;  /* 0x000054108b8b1816 */ /* 0x000fe400000000bc */
[----:B------:R-:W0:Y:S02]  /*6e10*/  LDC.64 R174, c[0x0][0x210] ;  /* 0x00008400ffae7b82 */ /* 0x000e240000000a00 */
[----:B------:R-:W-:Y:S01]  /*6e20*/  @P3 FSEL R180, R3, RZ, P0 ;  /* 0x000000ff03b43208 */ /* 0x000fe20000000000 */
[----:B--2---:R-:W-:-:S03]  /*6e30*/  @P1 IMAD.WIDE.U32 R2, R183, 0x10, R178 ;  /* 0x00000010b7021825 */ /* 0x004fc600078e00b2 */
[----:B------:R-:W-:Y:S02]  /*6e40*/  @P3 F2FP.BF16.F32.PACK_AB R180, RZ, R180 ;  /* 0x000000b4ffb4323e */ /* 0x000fe400000010ff */
[----:B------:R2:W-:Y:S01]  /*6e50*/  @P1 STG.E.128 desc[UR4][R2.64], R136 ;  /* 0x0000008802001986 */ /* 0x0005e2000c101d04 */
[----:B---3--:R-:W-:Y:S01]  /*6e60*/  @P3 IMAD.WIDE.U32 R176, R181, 0x10, R176 ;  /* 0x00000010b5b03825 */ /* 0x008fe200078e00b0 */
[----:B------:R-:W-:-:S05]  /*6e70*/  @P3 PRMT R143, R143, 0x5410, R180 ;  /* 0x000054108f8f3816 */ /* 0x000fca00000000b4 */
[----:B------:R2:W-:Y:S01]  /*6e80*/  @P3 STG.E.128 desc[UR4][R176.64], R140 ;  /* 0x0000008cb0003986 */ /* 0x0005e2000c101d04 */
[----:B0-----:R-:W-:-:S04]  /*6e90*/  LEA R4, R174, R4, 0x2 ;  /* 0x00000004ae047211 */ /* 0x001fc800078e10ff */
[----:B------:R-:W-:-:S13]  /*6ea0*/  ISETP.GE.AND P0, PT, R4, R175, PT ;  /* 0x000000af0400720c */ /* 0x000fda0003f06270 */
[----:B--2---:R-:W-:Y:S05]  /*6eb0*/  @!P0 BRA `(.L_x_1178) ;  /* 0xffffff9c001c8947 */ /* 0x004fea000383ffff */
.L_x_1053:
[----:B------:R-:W-:Y:S05]  /*6ec0*/  BSYNC B0 ;  /* 0x0000000000007941 */ /* 0x000fea0003800000 */
.L_x_1051:
[----:B------:R-:W0:Y:S01]  /*6ed0*/  S2R R174, SR_TID.X ;  /* 0x0000000000ae7919 */ /* 0x000e220000002100 */
[----:B------:R-:W-:Y:S01]  /*6ee0*/  MOV R2, 0x400 ;  /* 0x0000040000027802 */ /* 0x000fe20000000f00 */
[----:B------:R-:W-:Y:S05]  /*6ef0*/  WARPSYNC.ALL ;  /* 0x0000000000007948 */ /* 0x000fea0003800000 */
[----:B------:R-:W2:Y:S01]  /*6f00*/  S2R R3, SR_CgaCtaId ;  /* 0x0000000000037919 */ /* 0x000ea20000008800 */
[----:B------:R-:W-:Y:S01]  /*6f10*/  ULDC UR6, c[0x0][0x218] ;  /* 0x0000860000067ab9 */ /* 0x000fe20000000800 */
[----:B------:R-:W3:Y:S01]  /*6f20*/  S2R R9, SR_CTAID.X ;  /* 0x0000000000097919 */ /* 0x000ee20000002500 */
[----:B0-----:R-:W-:-:S02]  /*6f30*/  SHF.R.U32.HI R0, RZ, 0x5, R174 ;  /* 0x00000005ff007819 */ /* 0x001fc400000116ae */
[----:B------:R-:W-:-:S05]  /*6f40*/  LOP3.LUT R5, R174, 0x1f, RZ, 0xc0, !PT ;  /* 0x0000001fae057812 */ /* 0x000fca00078ec0ff */
[----:B------:R-:W-:Y:S01]  /*6f50*/  IMAD R0, R0, 0xa0, R5 ;  /* 0x000000a000007824 */ /* 0x000fe200078e0205 */
[----:B--2---:R-:W-:Y:S01]  /*6f60*/  LEA R3, R3, R2, 0x18 ;  /* 0x0000000203037211 */ /* 0x004fe200078ec0ff */
[----:B---3--:R-:W-:-:S03]  /*6f70*/  IMAD R9, R9, UR6, RZ ;  /* 0x0000000609097c24 */ /* 0x008fc6000f8e02ff */
[-C--:B------:R-:W-:Y:S01]  /*6f80*/  LEA R0, R0, R3.reuse, 0x5 ;  /* 0x0000000300007211 */ /* 0x080fe200078e28ff */
[----:B------:R-:W-:Y:S01]  /*6f90*/  ULDC.64 UR6, c[0x0][0x2d8] ;  /* 0x0000b60000067ab9 */ /* 0x000fe20000000a00 */
[----:B------:R-:W-:Y:S02]  /*6fa0*/  LEA R6, R174, R3, 0x2 ;  /* 0x00000003ae067211 */ /* 0x000fe400078e10ff */
[----:B------:R-:W-:Y:S01]  /*6fb0*/  IADD3 R43, P0, R9, R174, RZ ;  /* 0x000000ae092b7210 */ /* 0x000fe20007f1e0ff */
        /* <DEDUP_REMOVED lines=12> */
[----:B------:R-:W2:Y:S04]  /*7080*/  LDS R3, [R6+0x200] ;  /* 0x0002000006037984 */ /* 0x000ea80000000800 */
[----:B------:R-:W3:Y:S04]  /*7090*/  LDS R4, [R6+0x400] ;  /* 0x0004000006047984 */ /* 0x000ee80000000800 */
[----:B------:R-:W4:Y:S04]  /*70a0*/  LDS R5, [R6+0x1400] ;  /* 0x0014000006057984 */ /* 0x000f280000000800 */
[----:B------:R-:W5:Y:S04]  /*70b0*/  LDS R8, [R6+0x1600] ;  /* 0x0016000006087984 */ /* 0x000f680000000800 */
[----:B------:R-:W1:Y:S04]  /*70c0*/  LDS R7, [R6+0x1800] ;  /* 0x0018000006077984 */ /* 0x000e680000000800 */
[----:B------:R-:W-:Y:S04]  /*70d0*/  LDS R13, [R6+0x1a00] ;  /* 0x001a0000060d7984 */ /* 0x000fe80000000800 */
[----:B------:R-:W-:Y:S04]  /*70e0*/  LDS R14, [R6+0x1c00] ;  /* 0x001c0000060e7984 */ /* 0x000fe80000000800 */
[----:B------:R-:W-:Y:S04]  /*70f0*/  LDS R15, [R6+0x1e00] ;  /* 0x001e0000060f7984 */ /* 0x000fe80000000800 */
[----:B------:R-:W-:Y:S01]  /*7100*/  LDS R16, [R6+0x2000] ;  /* 0x0020000006107984 */ /* 0x000fe20000000800 */
[----:B0-----:R-:W-:-:S03]  /*7110*/  FADD.FTZ R2, RZ, R2 ;  /* 0x00000002ff027221 */ /* 0x001fc60000010000 */
[----:B------:R-:W-:Y:S01]  /*7120*/  LDS R18, [R6+0x2200] ;  /* 0x0022000006127984 */ /* 0x000fe20000000800 */
[----:B--2---:R-:W-:-:S03]  /*7130*/  FADD.FTZ R3, RZ, R3 ;  /* 0x00000003ff037221 */ /* 0x004fc60000010000 */
[----:B------:R-:W-:Y:S01]  /*7140*/  LDS R17, [R6+0x2400] ;  /* 0x0024000006117984 */ /* 0x000fe20000000800 */
[----:B---3--:R-:W-:-:S03]  /*7150*/  FADD.FTZ R4, RZ, R4 ;  /* 0x00000004ff047221 */ /* 0x008fc60000010000 */
[----:B------:R-:W0:Y:S01]  /*7160*/  LDS R9, [R6+0x1200] ;  /* 0x0012000006097984 */ /* 0x000e220000000800 */
[----:B----4-:R-:W-:-:S03]  /*7170*/  FADD.FTZ R10, R2, R5 ;  /* 0x00000005020a7221 */ /* 0x010fc60000010000 */
[----:B------:R-:W2:Y:S01]  /*7180*/  LDS R20, [R6+0x2600] ;  /* 0x0026000006147984 */ /* 0x000ea20000000800 */
[----:B-----5:R-:W-:-:S03]  /*7190*/  FADD.FTZ R11, R3, R8 ;  /* 0x00000008030b7221 */ /* 0x020fc60000010000 */
[----:B------:R-:W3:Y:S01]  /*71a0*/  LDS R2, [R6+0x600] ;  /* 0x0006000006027984 */ /* 0x000ee20000000800 */
[----:B-1----:R-:W-:-:S03]  /*71b0*/  FADD.FTZ R12, R4, R7 ;  /* 0x00000007040c7221 */ /* 0x002fc60000010000 */
[----:B------:R-:W1:Y:S04]  /*71c0*/  LDS R3, [R6+0x800] ;  /* 0x0008000006037984 */ /* 0x000e680000000800 */
        /* <DEDUP_REMOVED lines=9> */
[----:B--2---:R-:W-:-:S03]  /*7260*/  FADD.FTZ R9, R9, R20 ;  /* 0x0000001409097221 */ /* 0x004fc60000010000 */
[----:B------:R-:W2:Y:S01]  /*7270*/  LDS R24, [R6+0x3000] ;  /* 0x0030000006187984 */ /* 0x000ea20000000800 */
[----:B---3--:R-:W-:-:S03]  /*7280*/  FADD.FTZ R2, RZ, R2 ;  /* 0x00000002ff027221 */ /* 0x008fc60000010000 */
[----:B------:R-:W3:Y:S01]  /*7290*/  LDS R25, [R6+0x3200] ;  /* 0x0032000006197984 */ /* 0x000ee20000000800 */
[----:B-1----:R-:W-:Y:S01]  /*72a0*/  FADD.FTZ R3, RZ, R3 ;  /* 0x00000003ff037221 */ /* 0x002fe20000010000 */
[----:B------:R-:W-:Y:S02]  /*72b0*/  FADD.FTZ R2, R2, R13 ;  /* 0x0000000d02027221 */ /* 0x000fe40000010000 */
[----:B------:R-:W1:Y:S01]  /*72c0*/  LDS R26, [R6+0x3400] ;  /* 0x00340000061a7984 */ /* 0x000e620000000800 */
        /* <DEDUP_REMOVED lines=21> */
[----:B--2---:R-:W-:-:S03]  /*7420*/  FADD.FTZ R3, R3, R24 ;  /* 0x0000001803037221 */ /* 0x004fc60000010000 */
[----:B------:R-:W2:Y:S01]  /*7430*/  LDS R35, [R6+0x4600] ;  /* 0x0046000006237984 */ /* 0x000ea20000000800 */
[----:B---3--:R-:W-:-:S03]  /*7440*/  FADD.FTZ R4, R4, R25 ;  /* 0x0000001904047221 */ /* 0x008fc60000010000 */
[----:B------:R-:W3:Y:S01]  /*7450*/  LDS R36, [R6+0x4800] ;  /* 0x0048000006247984 */ /* 0x000ee20000000800 */
[----:B-1----:R-:W-:-:S03]  /*7460*/  FADD.FTZ R5, R5, R26 ;  /* 0x0000001a05057221 */ /* 0x002fc60000010000 */
[----:B------:R-:W1:Y:S01]  /*7470*/  LDS R38, [R6+0x4a00] ;  /* 0x004a000006267984 */ /* 0x000e620000000800 */
        /* <DEDUP_REMOVED lines=10> */
[----:B------:R-:W-:Y:S02]  /*7520*/  IMAD.X R2, RZ, RZ, RZ, P0 ;  /* 0x000000ffff027224 */ /* 0x000fe400000e06ff */
[----:B0-----:R-:W-:Y:S01]  /*7530*/  FADD.FTZ R13, R3, R34 ;  /* 0x00000022030d7221 */ /* 0x001fe20000010000 */
[----:B--2---:R-:W-:Y:S01]  /*7540*/  FADD.FTZ R35, R4, R35 ;  /* 0x0000002304237221 */ /* 0x004fe20000010000 */
[----:B------:R-:W-:Y:S01]  /*7550*/  SHF.L.U32 R4, R43, 0x2, RZ ;  /* 0x000000022b047819 */ /* 0x000fe200000006ff */
[----:B------:R-:W-:Y:S01]  /*7560*/  STS.128 [R0], R56 ;  /* 0x0000003800007388 */ /* 0x000fe20000000c00 */
[----:B---3--:R-:W-:Y:S01]  /*7570*/  FADD.FTZ R15, R5, R36 ;  /* 0x00000024050f7221 */ /* 0x008fe20000010000 */
[----:B------:R-:W-:-:S02]  /*7580*/  SHF.L.U64.HI R5, R43, 0x2, R2 ;  /* 0x000000022b057819 */ /* 0x000fc40000010202 */
[----:B------:R-:W-:Y:S01]  /*7590*/  STS.128 [R0+0x10], R60 ;  /* 0x0000103c00007388 */ /* 0x000fe20000000c00 */
[----:B------:R-:W-:Y:S01]  /*75a0*/  IADD3 R2, P0, R4, UR6, RZ ;  /* 0x0000000604027c10 */ /* 0x000fe2000ff1e0ff */
[----:B-1----:R-:W-:Y:S02]  /*75b0*/  FADD.FTZ R7, R7, R38 ;  /* 0x0000002607077221 */ /* 0x002fe40000010000 */
[----:B------:R-:W-:Y:S01]  /*75c0*/  STS.128 [R0+0x400], R64 ;  /* 0x0004004000007388 */ /* 0x000fe20000000c00 */
[----:B----4-:R-:W-:Y:S01]  /*75d0*/  FADD.FTZ R37, R8, R37 ;  /* 0x0000002508257221 */ /* 0x010fe20000010000 */
[----:B------:R-:W-:Y:S01]  /*75e0*/  IADD3.X R3, R5, UR7, RZ, P0, !PT ;  /* 0x0000000705037c10 */ /* 0x000fe200087fe4ff */
[----:B------:R-:W-:Y:S01]  /*75f0*/  ULDC.64 UR6, c[0x0][0x2d0] ;  /* 0x0000b40000067ab9 */ /* 0x000fe20000000a00 */
[----:B------:R-:W-:Y:S01]  /*7600*/  STS.128 [R0+0x410], R68 ;  /* 0x0004104400007388 */ /* 0x000fe20000000c00 */
[----:B------:R-:W-:Y:S01]  /*7610*/  IADD3 R4, P0, R4, UR6, RZ ;  /* 0x0000000604047c10 */ /* 0x000fe2000ff1e0ff */
[----:B-----5:R-:W-:-:S02]  /*7620*/  FADD.FTZ R9, R9, R40 ;  /* 0x0000002809097221 */ /* 0x020fc40000010000 */
[----:B------:R-:W-:Y:S01]  /*7630*/  STS.128 [R0+0x800], R72 ;  /* 0x0008004800007388 */ /* 0x000fe20000000c00 */
[----:B------:R-:W-:-:S03]  /*7640*/  IADD3.X R5, R5, UR7, RZ, P0, !PT ;  /* 0x0000000705057c10 */ /* 0x000fc600087fe4ff */
        /* <DEDUP_REMOVED lines=107> */
.L_x_1057:
        /* <DEDUP_REMOVED lines=8> */
.L_x_1180:
[----:B------:R-:W-:Y:S05]  /*7d80*/  BSYNC B1 ;  /* 0x0000000000017941 */ /* 0x000fea0003800000 */
.L_x_1179:
        /* <DEDUP_REMOVED lines=8> */
.L_x_1181:
[----:B------:R-:W-:Y:S01]  /*7e10*/  HFMA2.MMA R237, -RZ, RZ, 0, 1.1920928955078125e-07 ;  /* 0x00000002ffed7435 */ /* 0x000fe200000001ff */
[----:B------:R-:W-:Y:S01]  /*7e20*/  MOV R239, R240 ;  /* 0x000000f000ef7202 */ /* 0x000fe20000000f00 */
[----:B------:R-:W-:-:S09]  /*7e30*/  FADD.FTZ R241, R243, R241 ;  /* 0x000000f1f3f17221 */ /* 0x000fd20000010000 */
[----:B------:R-:W-:Y:S05]  /*7e40*/  WARPSYNC.COLLECTIVE R187, `(.L_x_1182) ;  /* 0x00000000bb087348 */ /* 0x000fea0003c00000 */
[----:B------:R0:W1:Y:S02]  /*7e50*/  SHFL.BFLY P0, R243, R239, R237, R188 ;  /* 0x0c0000edeff37389 */ /* 0x00006400000000bc */
[----:B01----:R-:W-:Y:S01]  /*7e60*/  ENDCOLLECTIVE ;  /* 0x000000000000791b */ /* 0x003fe20003800000 */
.L_x_1182:
[----:B------:R-:W-:Y:S02]  /*7e70*/  IMAD.MOV.U32 R239, RZ, RZ, R241 ;  /* 0x000000ffffef7224 */ /* 0x000fe400078e00f1 */
[----:B------:R-:W-:-:S07]  /*7e80*/  FADD.FTZ R240, R240, R243 ;  /* 0x000000f3f0f07221 */ /* 0x000fce0000010000 */
[----:B------:R-:W-:Y:S05]  /*7e90*/  WARPSYNC.COLLECTIVE R187, `(.L_x_1183) ;  /* 0x00000000bb087348 */ /* 0x000fea0003c00000 */
[----:B------:R0:W1:Y:S02]  /*7ea0*/  SHFL.BFLY P0, R243, R239, R237, R188 ;  /* 0x0c0000edeff37389 */ /* 0x00006400000000bc */
[----:B01----:R-:W-:Y:S01]  /*7eb0*/  ENDCOLLECTIVE ;  /* 0x000000000000791b */ /* 0x003fe20003800000 */
.L_x_1183:
[----:B------:R-:W-:Y:S01]  /*7ec0*/  HFMA2.MMA R237, -RZ, RZ, 0, 2.384185791015625e-07 ;  /* 0x00000004ffed7435 */ /* 0x000fe200000001ff */
[----:B------:R-:W-:Y:S01]  /*7ed0*/  MOV R239, R240 ;  /* 0x000000f000ef7202 */ /* 0x000fe20000000f00 */
[----:B------:R-:W-:-:S09]  /*7ee0*/  FADD.FTZ R241, R241, R243 ;  /* 0x000000f3f1f17221 */ /* 0x000fd20000010000 */
[----:B------:R-:W-:Y:S05]  /*7ef0*/  WARPSYNC.COLLECTIVE R187, `(.L_x_1184) ;  /* 0x00000000bb087348 */ /* 0x000fea0003c00000 */
[----:B------:R0:W1:Y:S02]  /*7f00*/  SHFL.BFLY P0, R243, R239, R237, R188 ;  /* 0x0c0000edeff37389 */ /* 0x00006400000000bc */
[----:B01----:R-:W-:Y:S01]  /*7f10*/  ENDCOLLECTIVE ;  /* 0x000000000000791b */ /* 0x003fe20003800000 */
.L_x_1184:
[----:B------:R-:W-:Y:S01]  /*7f20*/  MOV R239, R241 ;  /* 0x000000f100ef7202 */ /* 0x000fe20000000f00 */
[----:B------:R-:W-:-:S07]  /*7f30*/  FADD.FTZ R240, R240, R243 ;  /* 0x000000f3f0f07221 */ /* 0x000fce0000010000 */
[----:B------:R-:W-:Y:S05]  /*7f40*/  WARPSYNC.COLLECTIVE R187, `(.L_x_1185) ;  /* 0x00000000bb087348 */ /* 0x000fea0003c00000 */
[----:B------:R0:W1:Y:S02]  /*7f50*/  SHFL.BFLY P0, R243, R239, R237, R188 ;  /* 0x0c0000edeff37389 */ /* 0x00006400000000bc */
[----:B01----:R-:W-:Y:S01]  /*7f60*/  ENDCOLLECTIVE ;  /* 0x000000000000791b */ /* 0x003fe20003800000 */
.L_x_1185:
[----:B------:R-:W-:Y:S01]  /*7f70*/  HFMA2.MMA R237, -RZ, RZ, 0, 4.76837158203125e-07 ;  /* 0x00000008ffed7435 */ /* 0x000fe200000001ff */
[----:B------:R-:W-:Y:S02]  /*7f80*/  IMAD.MOV.U32 R239, RZ, RZ, R240 ;  /* 0x000000ffffef7224 */ /* 0x000fe400078e00f0 */
[----:B------:R-:W-:-:S08]  /*7f90*/  FADD.FTZ R241, R241, R243 ;  /* 0x000000f3f1f17221 */ /* 0x000fd00000010000 */
[----:B------:R-:W-:Y:S05]  /*7fa0*/  WARPSYNC.COLLECTIVE R187, `(.L_x_1186) ;  /* 0x00000000bb087348 */ /* 0x000fea0003c00000 */
[----:B------:R0:W1:Y:S02]  /*7fb0*/  SHFL.BFLY P0, R243, R239, R237, R188 ;  /* 0x0c0000edeff37389 */ /* 0x00006400000000bc */
[----:B01----:R-:W-:Y:S01]  /*7fc0*/  ENDCOLLECTIVE ;  /* 0x000000000000791b */ /* 0x003fe20003800000 */
.L_x_1186:
[----:B------:R-:W-:Y:S01]  /*7fd0*/  MOV R239, R241 ;  /* 0x000000f100ef7202 */ /* 0x000fe20000000f00 */
[----:B------:R-:W-:-:S07]  /*7fe0*/  FADD.FTZ R240, R240, R243 ;  /* 0x000000f3f0f07221 */ /* 0x000fce0000010000 */
[----:B------:R-:W-:Y:S05]  /*7ff0*/  WARPSYNC.COLLECTIVE R187, `(.L_x_1187) ;  /* 0x00000000bb087348 */ /* 0x000fea0003c00000 */
[----:B------:R0:W1:Y:S02]  /*8000*/  SHFL.BFLY P0, R243, R239, R237, R188 ;  /* 0x0c0000edeff37389 */ /* 0x00006400000000bc */
[----:B01----:R-:W-:Y:S01]  /*8010*/  ENDCOLLECTIVE ;  /* 0x000000000000791b */ /* 0x003fe20003800000 */
.L_x_1187:
[----:B------:R-:W-:Y:S01]  /*8020*/  MOV R239, R240 ;  /* 0x000000f000ef7202 */ /* 0x000fe20000000f00 */
[----:B------:R-:W-:Y:S02]  /*8030*/  IMAD.MOV.U32 R237, RZ, RZ, 0x10 ;  /* 0x00000010ffed7424 */ /* 0x000fe400078e00ff */
[----:B------:R-:W-:-:S07]  /*8040*/  FADD.FTZ R241, R241, R243 ;  /* 0x000000f3f1f17221 */ /* 0x000fce0000010000 */
[----:B------:R-:W-:Y:S05]  /*8050*/  WARPSYNC.COLLECTIVE R187, `(.L_x_1188) ;  /* 0x00000000bb087348 */ /* 0x000fea0003c00000 */
[----:B------:R0:W1:Y:S02]  /*8060*/  SHFL.BFLY P0, R243, R239, R237, R188 ;  /* 0x0c0000edeff37389 */ /* 0x00006400000000bc */
[----:B01----:R-:W-:Y:S01]  /*8070*/  ENDCOLLECTIVE ;  /* 0x000000000000791b */ /* 0x003fe20003800000 */
.L_x_1188:
[----:B------:R-:W-:Y:S02]  /*8080*/  MOV R239, R241 ;  /* 0x000000f100ef7202 */ /* 0x000fe40000000f00 */
[----:B------:R-:W-:-:S07]  /*8090*/  MOV R242, R243 ;  /* 0x000000f300f27202 */ /* 0x000fce0000000f00 */
[----:B------:R-:W-:Y:S05]  /*80a0*/  WARPSYNC.COLLECTIVE R187, `(.L_x_1189) ;  /* 0x00000000bb087348 */ /* 0x000fea0003c00000 */
[----:B------:R0:W1:Y:S02]  /*80b0*/  SHFL.BFLY P0, R243, R239, R237, R188 ;  /* 0x0c0000edeff37389 */ /* 0x00006400000000bc */
[----:B01----:R-:W-:Y:S01]  /*80c0*/  ENDCOLLECTIVE ;  /* 0x000000000000791b */ /* 0x003fe20003800000 */
.L_x_1189:
[----:B------:R-:W-:Y:S01]  /*80d0*/  MOV R187, R243 ;  /* 0x000000f300bb7202 */ /* 0x000fe20000000f00 */
[----:B------:R-:W-:Y:S06]  /*80e0*/  BRA `(.L_x_1190) ;  /* 0xffffffac00887947 */ /* 0x000fec000383ffff */
.L_x_1191:
        /* <DEDUP_REMOVED lines=9> */
.L_x_16875:


//--------------------- .text._ZN10layer_norm13ln_bwd_kernelINS_13Kernel_traitsI13__nv_bfloat16S2_S2_S2_fjLj1280ELj1ELj4ELj1ELj16ENS_18Kernel_traits_baseILj1280ES2_S2_S2_S2_fjLj128EEEEELb1ELb1ELb0ELb0EEEvNS_9BwdParamsE --------------------------
	.section	.text._ZN10layer_norm13ln_bwd_kernelINS_13Kernel_traitsI13__nv_bfloat16S2_S2_S2_fjLj1280ELj1ELj4ELj1ELj16ENS_18Kernel_traits_baseILj1280ES2_S2_S2_S2_fjLj128EEEEELb1ELb1ELb0ELb0EEEvNS_9BwdParamsE,"ax",@progbits
	.align	128
        .global         _ZN10layer_norm13ln_bwd_kernelINS_13Kernel_traitsI13__nv_bfloat16S2_S2_S2_fjLj1280ELj1ELj4ELj1ELj16ENS_18Kernel_traits_baseILj1280ES2_S2_S2_S2_fjLj128EEEEELb1ELb1ELb0ELb0EEEvNS_9BwdParamsE
        .type           _ZN10layer_norm13ln_bwd_kernelINS_13Kernel_traitsI13__nv_bfloat16S2_S2_S2_fjLj1280ELj1ELj4ELj1ELj16ENS_18Kernel_traits_baseILj1280ES2_S2_S2_S2_fjLj128EEEEELb1ELb1ELb0ELb0EEEvNS_9BwdParamsE,@function
        .size           _ZN10layer_norm13ln_bwd_kernelINS_13Kernel_traitsI13__nv_bfloat16S2_S2_S2_fjLj1280ELj1ELj4ELj1ELj16ENS_18Kernel_traits_baseILj1280ES2_S2_S2_S2_fjLj128EEEEELb1ELb1ELb0ELb0EEEvNS_9BwdParamsE,(.L_x_16876 - _ZN10layer_norm13ln_bwd_kernelINS_13Kernel_traitsI13__nv_bfloat16S2_S2_S2_fjLj1280ELj1ELj4ELj1ELj16ENS_18Kernel_traits_baseILj1280ES2_S2_S2_S2_fjLj128EEEEELb1ELb1ELb0ELb0EEEvNS_9BwdParamsE)
        .other          _ZN10layer_norm13ln_bwd_kernelINS_13Kernel_traitsI13__nv_bfloat16S2_S2_S2_fjLj1280ELj1ELj4ELj1ELj16ENS_18Kernel_traits_baseILj1280ES2_S2_S2_S2_fjLj128EEEEELb1ELb1ELb0ELb0EEEvNS_9BwdParamsE,@"STO_CUDA_ENTRY STV_DEFAULT"
_ZN10layer_norm13ln_bwd_kernelINS_13Kernel_traitsI13__nv_bfloat16S2_S2_S2_fjLj1280ELj1ELj4ELj1ELj16ENS_18Kernel_traits_baseILj1280ES2_S2_S2_S2_fjLj128EEEEELb1ELb1ELb0ELb0EEEvNS_9BwdParamsE:
.text._ZN10layer_norm13ln_bwd_kernelINS_13Kernel_traitsI13__nv_bfloat16S2_S2_S2_fjLj1280ELj1ELj4ELj1ELj16ENS_18Kernel_traits_baseILj1280ES2_S2_S2_S2_fjLj128EEEEELb1ELb1ELb0ELb0EEEvNS_9BwdParamsE:
[----:B------:R-:W0:Y:S01]  /*0000*/  LDC R1, c[0x0][0x28] ;  /* 0x00000a00ff017b82 */ /* 0x000e220000000800 */
[----:B------:R-:W1:Y:S01]  /*0010*/  S2R R58, SR_TID.X ;  /* 0x00000000003a7919 */ /* 0x000e620000002100 */
[----:B------:R-:W-:Y:S01]  /*0020*/  ULDC UR4, c[0x0][0x218] ;  /* 0x0000860000047ab9 */ /* 0x000fe20000000800 */
[----:B0-----:R-:W-:Y:S01]  /*0030*/  IADD3 R1, R1, -0x150, RZ ;  /* 0xfffffeb001017810 */ /* 0x001fe20007ffe0ff */
        /* <DEDUP_REMOVED lines=12> */
[----:B------:R-:W-:Y:S01]  /*0100*/  ULDC.64 UR18, c[0x0][0x2f8] ;  /* 0x0000be0000127ab9 */ /* 0x000fe20000000a00 */
[----:B-1----:R-:W-:-:S04]  /*0110*/  LOP3.LUT R42, R58, 0x1f, RZ, 0xc0, !PT ;  /* 0x0000001f3a2a7812 */ /* 0x002fc800078ec0ff */
[----:B------:R-:W-:Y:S01]  /*0120*/  LOP3.LUT R3, R42, 0x1f, RZ, 0x3c, !PT ;  /* 0x0000001f2a037812 */ /* 0x000fe200078e3cff */
[----:B------:R-:W-:Y:S01]  /*0130*/  STL [R1], R42 ;  /* 0x0000002a01007387 */ /* 0x000fe20000100800 */
[----:B------:R-:W-:Y:S02]  /*0140*/  MOV R59, R42 ;  /* 0x0000002a003b7202 */ /* 0x000fe40000000f00 */
[----:B------:R-:W-:-:S04]  /*0150*/  LEA.HI.SX32 R0, R0, R3, 0x1d ;  /* 0x0000000300007211 */ /* 0x000fc800078feaff */
[C---:B------:R-:W-:Y:S02]  /*0160*/  LOP3.LUT P5, RZ, R0.reuse, 0xffffffe0, RZ, 0xc0, !PT ;  /* 0xffffffe000ff7812 */ /* 0x040fe400078ac0ff */
[C---:B------:R-:W-:Y:S02]  /*0170*/  ISETP.GE.U32.AND P0, PT, R0.reuse, 0x40, PT ;  /* 0x000000400000780c */ /* 0x040fe40003f06070 */
[C---:B------:R-:W-:Y:S02]  /*0180*/  ISETP.GE.U32.AND P1, PT, R0.reuse, 0x60, PT ;  /* 0x000000600000780c */ /* 0x040fe40003f26070 */
[----:B------:R-:W-:Y:S02]  /*0190*/  P2R R38, PR, RZ, 0x20 ;  /* 0x00000020ff267803 */ /* 0x000fe40000000000 */
[C---:B------:R-:W-:Y:S02]  /*01a0*/  ISETP.GE.U32.AND P2, PT, R0.reuse, 0x80, PT ;  /* 0x000000800000780c */ /* 0x040fe40003f46070 */
[----:B------:R-:W-:Y:S01]  /*01b0*/  ISETP.GE.U32.AND P4, PT, R0, 0xa0, PT ;  /* 0x000000a00000780c */ /* 0x000fe20003f86070 */
[----:B------:R0:W-:Y:S02]  /*01c0*/  STL [R1+0x8], R38 ;  /* 0x0000082601007387 */ /* 0x0001e40000100800 */
[----:B------:R-:W1:Y:S01]  /*01d0*/  @P5 LDC.64 R2, c[0x0][0x260] ;  /* 0x00009800ff025b82 */ /* 0x000e620000000a00 */
[----:B------:R-:W-:-:S05]  /*01e0*/  P2R R0, PR, RZ, 0x10 ;  /* 0x00000010ff007803 */ /* 0x000fca0000000000 */
[----:B------:R2:W-:Y:S02]  /*01f0*/  STL [R1+0x4], R0 ;  /* 0x0000040001007387 */ /* 0x0005e40000100800 */
[----:B------:R-:W3:Y:S08]  /*0200*/  @P5 LDC.64 R36, c[0x0][0x278] ;  /* 0x00009e00ff245b82 */ /* 0x000ef00000000a00 */
[----:B0-----:R-:W0:Y:S01]  /*0210*/  @P0 LDC.64 R38, c[0x0][0x260] ;  /* 0x00009800ff260b82 */ /* 0x001e220000000a00 */
[----:B-1----:R-:W-:-:S07]  /*0220*/  @P5 IMAD.WIDE.U32 R2, R59, 0x10, R2 ;  /* 0x000000103b025825 */ /* 0x002fce00078e0002 */
[----:B------:R-:W1:Y:S01]  /*0230*/  @P0 LDC.64 R40, c[0x0][0x278] ;  /* 0x00009e00ff280b82 */ /* 0x000e620000000a00 */
[----:B------:R4:W5:Y:S01]  /*0240*/  @P5 LDG.E.128 R160, desc[UR4][R2.64] ;  /* 0x0000000402a05981 */ /* 0x000962000c1e1d00 */
[----:B---3--:R-:W-:-:S06]  /*0250*/  @P5 IMAD.WIDE.U32 R36, R59, 0x10, R36 ;  /* 0x000000103b245825 */ /* 0x008fcc00078e0024 */
[----:B------:R-:W3:Y:S01]  /*0260*/  @P1 LDC.64 R46, c[0x0][0x260] ;  /* 0x00009800ff2e1b82 */ /* 0x000ee20000000a00 */
[----:B------:R-:W-:-:S07]  /*0270*/  @P5 LOP3.LUT R59, R59, 0x20, RZ, 0xfc, !PT ;  /* 0x000000203b3b5812 */ /* 0x000fce00078efcff */
[----:B------:R-:W3:Y:S01]  /*0280*/  @P1 LDC.64 R48, c[0x0][0x278] ;  /* 0x00009e00ff301b82 */ /* 0x000ee20000000a00 */
[----:B----4-:R-:W4:Y:S01]  /*0290*/  S2R R3, SR_CTAID.X ;  /* 0x0000000000037919 */ /* 0x010f220000002500 */
[----:B0-----:R-:W-:-:S06]  /*02a0*/  @P0 IMAD.WIDE.U32 R42, R59, 0x10, R38 ;  /* 0x000000103b2a0825 */ /* 0x001fcc00078e0026 */
[----:B------:R-:W0:Y:S01]  /*02b0*/  @P2 LDC.64 R50, c[0x0][0x260] ;  /* 0x00009800ff322b82 */ /* 0x000e220000000a00 */
[----:B-1----:R-:W-:-:S07]  /*02c0*/  @P0 IMAD.WIDE.U32 R44, R59, 0x10, R40 ;  /* 0x000000103b2c0825 */ /* 0x002fce00078e0028 */
[----:B------:R-:W1:Y:S01]  /*02d0*/  @P2 LDC.64 R52, c[0x0][0x278] ;  /* 0x00009e00ff342b82 */ /* 0x000e620000000a00 */
[----:B--2---:R-:W-:Y:S01]  /*02e0*/  SHF.R.U32.HI R0, RZ, 0x5, R58 ;  /* 0x00000005ff007819 */ /* 0x004fe2000001163a */
[----:B------:R-:W-:Y:S01]  /*02f0*/  BSSY B0, `(.L_x_1192) ;  /* 0x00006cf000007945 */ /* 0x000fe20003800000 */
[----:B------:R-:W-:Y:S01]  /*0300*/  @P0 IADD3 R59, R59, 0x20, RZ ;  /* 0x000000203b3b0810 */ /* 0x000fe20007ffe0ff */
[----:B------:R2:W5:Y:S04]  /*0310*/  @P5 LDG.E.128 R20, desc[UR4][R36.64] ;  /* 0x0000000424145981 */ /* 0x000568000c1e1d00 */
[----:B------:R-:W2:Y:S01]  /*0320*/  @P4 LDC.64 R54, c[0x0][0x260] ;  /* 0x00009800ff364b82 */ /* 0x000ea20000000a00 */
[C---:B---3--:R-:W-:Y:S01]  /*0330*/  @P1 IMAD.WIDE.U32 R46, R59.reuse, 0x10, R46 ;  /* 0x000000103b2e1825 */ /* 0x048fe200078e002e */
[----:B------:R3:W5:Y:S03]  /*0340*/  @P0 LDG.E.128 R72, desc[UR4][R42.64] ;  /* 0x000000042a480981 */ /* 0x000766000c1e1d00 */
[C---:B------:R-:W-:Y:S01]  /*0350*/  @P1 IMAD.WIDE.U32 R48, R59.reuse, 0x10, R48 ;  /* 0x000000103b301825 */ /* 0x040fe200078e0030 */
[----:B------:R-:W-:Y:S01]  /*0360*/  @P1 IADD3 R59, R59, 0x20, RZ ;  /* 0x000000203b3b1810 */ /* 0x000fe20007ffe0ff */
[----:B------:R3:W5:Y:S01]  /*0370*/  @P0 LDG.E.128 R16, desc[UR4][R44.64] ;  /* 0x000000042c100981 */ /* 0x000762000c1e1d00 */
[----:B------:R-:W3:Y:S01]  /*0380*/  @P4 LDC.64 R56, c[0x0][0x278] ;  /* 0x00009e00ff384b82 */ /* 0x000ee20000000a00 */
[----:B----4-:R-:W-:-:S02]  /*0390*/  LEA R2, R3, R0, 0x2 ;  /* 0x0000000003027211 */ /* 0x010fc400078e10ff */
[C---:B0-----:R-:W-:Y:S01]  /*03a0*/  @P2 IMAD.WIDE.U32 R50, R59.reuse, 0x10, R50 ;  /* 0x000000103b322825 */ /* 0x041fe200078e0032 */
[----:B------:R0:W5:Y:S01]  /*03b0*/  @P1 LDG.E.128 R32, desc[UR4][R46.64] ;  /* 0x000000042e201981 */ /* 0x000162000c1e1d00 */
[----:B------:R-:W-:Y:S02]  /*03c0*/  ISETP.GE.AND P3, PT, R2, UR6, PT ;  /* 0x0000000602007c0c */ /* 0x000fe4000bf66270 */
[C---:B-1----:R-:W-:Y:S01]  /*03d0*/  @P2 IMAD.WIDE.U32 R52, R59.reuse, 0x10, R52 ;  /* 0x000000103b342825 */ /* 0x042fe200078e0034 */
[----:B------:R1:W5:Y:S03]  /*03e0*/  @P1 LDG.E.128 R12, desc[UR4][R48.64] ;  /* 0x00000004300c1981 */ /* 0x000366000c1e1d00 */
[----:B------:R-:W-:Y:S01]  /*03f0*/  @P2 VIADD R59, R59, 0x20 ;  /* 0x000000203b3b2836 */ /* 0x000fe20000000000 */
[----:B------:R4:W5:Y:S03]  /*0400*/  @P2 LDG.E.128 R28, desc[UR4][R50.64] ;  /* 0x00000004321c2981 */ /* 0x000966000c1e1d00 */
[----:B--2---:R-:W-:Y:S01]  /*0410*/  @P4 IMAD.WIDE.U32 R38, R59, 0x10, R54 ;  /* 0x000000103b264825 */ /* 0x004fe200078e0036 */
[----:B------:R2:W5:Y:S01]  /*0420*/  @P2 LDG.E.128 R8, desc[UR4][R52.64] ;  /* 0x0000000434082981 */ /* 0x000562000c1e1d00 */
[----:B------:R-:W-:-:S02]  /*0430*/  CS2R R36, SRZ ;  /* 0x0000000000247805 */ /* 0x000fc4000001ff00 */
[----:B---3--:R-:W-:Y:S01]  /*0440*/  @P4 IMAD.WIDE.U32 R40, R59, 0x10, R56 ;  /* 0x000000103b284825 */ /* 0x008fe200078e0038 */
[----:B------:R3:W5:Y:S01]  /*0450*/  @P4 LDG.E.128 R24, desc[UR4][R38.64] ;  /* 0x0000000426184981 */ /* 0x000762000c1e1d00 */
[----:B------:R-:W-:Y:S02]  /*0460*/  CS2R R42, SRZ ;  /* 0x00000000002a7805 */ /* 0x000fe4000001ff00 */
[----:B------:R-:W-:Y:S02]  /*0470*/  CS2R R44, SRZ ;  /* 0x00000000002c7805 */ /* 0x000fe4000001ff00 */
[----:B0-----:R-:W-:Y:S01]  /*0480*/  CS2R R46, SRZ ;  /* 0x00000000002e7805 */ /* 0x001fe2000001ff00 */
[----:B------:R0:W5:Y:S01]  /*0490*/  @P4 LDG.E.128 R4, desc[UR4][R40.64] ;  /* 0x0000000428044981 */ /* 0x000162000c1e1d00 */
[----:B-1----:R-:W-:Y:S02]  /*04a0*/  CS2R R48, SRZ ;  /* 0x0000000000307805 */ /* 0x002fe4000001ff00 */
[----:B----4-:R-:W-:-:S02]  /*04b0*/  CS2R R50, SRZ ;  /* 0x0000000000327805 */ /* 0x010fc4000001ff00 */
[----:B--2---:R-:W-:Y:S02]  /*04c0*/  CS2R R52, SRZ ;  /* 0x0000000000347805 */ /* 0x004fe4000001ff00 */
[----:B------:R-:W-:Y:S02]  /*04d0*/  CS2R R54, SRZ ;  /* 0x0000000000367805 */ /* 0x000fe4000001ff00 */
[----:B------:R-:W-:Y:S02]  /*04e0*/  CS2R R56, SRZ ;  /* 0x0000000000387805 */ /* 0x000fe4000001ff00 */
[----:B---3--:R-:W-:Y:S02]  /*04f0*/  CS2R R38, SRZ ;  /* 0x0000000000267805 */ /* 0x008fe4000001ff00 */
        /* <DEDUP_REMOVED lines=50> */
[----:B------:R-:W-:Y:S06]  /*0820*/  @P3 BRA `(.L_x_1193) ;  /* 0x0000006400ec3947 */ /* 0x000fec0003800000 */
[C---:B-----5:R-:W-:Y:S01]  /*0830*/  SHF.L.U32 R37, R160.reuse, 0x10, RZ ;  /* 0x00000010a0257819 */ /* 0x060fe200000006ff */
[----:B------:R-:W-:Y:S01]  /*0840*/  ULDC.64 UR6, c[0x0][0x270] ;  /* 0x00009c0000067ab9 */ /* 0x000fe20000000a00 */
[C---:B------:R-:W-:Y:S02]  /*0850*/  SHF.L.U32 R164, R161.reuse, 0x10, RZ ;  /* 0x00000010a1a47819 */ /* 0x040fe400000006ff */
[----:B------:R-:W-:Y:S01]  /*0860*/  @P5 PRMT R3, R161, 0x7632, R3 ;  /* 0x00007632a1035816 */ /* 0x000fe20000000003 */
[----:B------:R0:W-:Y:S01]  /*0870*/  STL [R1+0x148], R37 ;  /* 0x0001482501007387 */ /* 0x0001e20000100800 */
[----:B------:R-:W-:Y:S02]  /*0880*/  @P5 PRMT R161, R163, 0x7632, R161 ;  /* 0x00007632a3a15816 */ /* 0x000fe400000000a1 */
[----:B------:R-:W-:Y:S01]  /*0890*/  @P5 PRMT R0, R160, 0x7632, R0 ;  /* 0x00007632a0005816 */ /* 0x000fe20000000000 */
[----:B------:R1:W-:Y:S01]  /*08a0*/  STL [R1+0x144], R164 ;  /* 0x000144a401007387 */ /* 0x0003e20000100800 */
[----:B------:R-:W-:-:S02]  /*08b0*/  @P5 PRMT R160, R162, 0x7632, R160 ;  /* 0x00007632a2a05816 */ /* 0x000fc400000000a0 */
[----:B------:R-:W-:Y:S02]  /*08c0*/  SHF.L.U32 R0, R0, 0x10, RZ ;  /* 0x0000001000007819 */ /* 0x000fe400000006ff */
[----:B------:R-:W-:Y:S02]  /*08d0*/  ISETP.NE.U32.AND P3, PT, RZ, UR6, PT ;  /* 0x00000006ff007c0c */ /* 0x000fe4000bf65070 */
[----:B0-----:R-:W-:Y:S02]  /*08e0*/  SHF.L.U32 R37, R162, 0x10, RZ ;  /* 0x00000010a2257819 */ /* 0x001fe400000006ff */
[----:B------:R-:W-:Y:S02]  /*08f0*/  @P0 PRMT R162, R72, 0x7632, R162 ;  /* 0x0000763248a20816 */ /* 0x000fe400000000a2 */
[----:B-1----:R-:W-:Y:S01]  /*0900*/  SHF.L.U32 R164, R163, 0x10, RZ ;  /* 0x00000010a3a47819 */ /* 0x002fe200000006ff */
[----:B------:R0:W-:Y:S01]  /*0910*/  STL [R1+0x140], R37 ;  /* 0x0001402501007387 */ /* 0x0001e20000100800 */
[----:B------:R-:W-:-:S02]  /*0920*/  @P4 PRMT R163, R25, 0x7632, R163 ;  /* 0x0000763219a34816 */ /* 0x000fc400000000a3 */
[----:B------:R-:W-:Y:S01]  /*0930*/  ISETP.NE.AND.EX P3, PT, RZ, UR7, PT, P3 ;  /* 0x00000007ff007c0c */ /* 0x000fe2000bf65330 */
        /* <DEDUP_REMOVED lines=38> */
[----:B------:R-:W-:Y:S02]  /*0ba0*/  @P5 PRMT R24, R20, 0x7632, R24 ;  /* 0x0000763214185816 */ /* 0x000fe40000000018 */
[----:B-1----:R-:W-:Y:S02]  /*0bb0*/  SHF.L.U32 R164, R25, 0x10, RZ ;  /* 0x0000001019a47819 */ /* 0x002fe400000006ff */
[----:B------:R0:W-:Y:S01]  /*0bc0*/  STL [R1+0xc8], R37 ;  /* 0x0000c82501007387 */ /* 0x0001e20000100800 */
[----:B------:R-:W-:-:S03]  /*0bd0*/  @P4 PRMT R25, R26, 0x7632, R25 ;  /* 0x000076321a194816 */ /* 0x000fc60000000019 */
[----:B------:R-:W-:Y:S01]  /*0be0*/  STL [R1+0xc0], R164 ;  /* 0x0000c0a401007387 */ /* 0x000fe20000100800 */
[----:B0-----:R-:W-:Y:S02]  /*0bf0*/  SHF.L.U32 R37, R26, 0x10, RZ ;  /* 0x000000101a257819 */ /* 0x001fe400000006ff */
[C---:B------:R-:W-:Y:S02]  /*0c00*/  @P4 PRMT R26, R27.reuse, 0x7632, R26 ;  /* 0x000076321b1a4816 */ /* 0x040fe4000000001a */
[----:B------:R-:W-:Y:S01]  /*0c10*/  SHF.L.U32 R27, R27, 0x10, RZ ;  /* 0x000000101b1b7819 */ /* 0x000fe200000006ff */
        /* <DEDUP_REMOVED lines=54> */
[----:B------:R-:W-:Y:S02]  /*0f80*/  @P4 PRMT R5, R6, 0x7632, R5 ;  /* 0x0000763206054816 */ /* 0x000fe40000000005 */
[----:B------:R-:W-:Y:S01]  /*0f90*/  SHF.L.U32 R4, R4, 0x10, RZ ;  /* 0x0000001004047819 */ /* 0x000fe200000006ff */
[----:B------:R1:W-:Y:S01]  /*0fa0*/  STL [R1+0x20], R27 ;  /* 0x0000201b01007387 */ /* 0x0003e20000100800 */
[----:B0-----:R-:W-:Y:S01]  /*0fb0*/  IMAD.MOV.U32 R37, RZ, RZ, RZ ;  /* 0x000000ffff257224 */ /* 0x001fe200078e00ff */
[----:B-1----:R-:W-:-:S02]  /*0fc0*/  SHF.L.U32 R27, R6, 0x10, RZ ;  /* 0x00000010061b7819 */ /* 0x002fc400000006ff */
[C---:B------:R-:W-:Y:S02]  /*0fd0*/  @P4 PRMT R6, R7.reuse, 0x7632, R6 ;  /* 0x0000763207064816 */ /* 0x040fe40000000006 */
[----:B------:R-:W-:Y:S01]  /*0fe0*/  SHF.L.U32 R7, R7, 0x10, RZ ;  /* 0x0000001007077819 */ /* 0x000fe200000006ff */
[----:B------:R-:W-:Y:S04]  /*0ff0*/  STL [R1+0x18], R27 ;  /* 0x0000181b01007387 */ /* 0x000fe80000100800 */
[----:B------:R0:W-:Y:S04]  /*1000*/  STL [R1+0x10], R7 ;  /* 0x0000100701007387 */ /* 0x0001e80000100800 */
[----:B------:R1:W-:Y:S01]  /*1010*/  STL [R1+0x118], R0 ;  /* 0x0001180001007387 */ /* 0x0003e20000100800 */
[----:B0-----:R-:W-:-:S02]  /*1020*/  SHF.L.U32 R7, R3, 0x10, RZ ;  /* 0x0000001003077819 */ /* 0x001fc400000006ff */
        /* <DEDUP_REMOVED lines=70> */
[----:B------:R1:W-:Y:S04]  /*1490*/  STL [R1+0x24], R0 ;  /* 0x0000240001007387 */ /* 0x0003e80000100800 */
[----:B------:R2:W-:Y:S01]  /*14a0*/  STL [R1+0x1c], R4 ;  /* 0x00001c0401007387 */ /* 0x0005e20000100800 */
[----:B0-----:R-:W-:Y:S02]  /*14b0*/  SHF.L.U32 R3, R5, 0x10, RZ ;  /* 0x0000001005037819 */ /* 0x001fe400000006ff */
[----:B-1----:R-:W-:-:S05]  /*14c0*/  SHF.L.U32 R0, R6, 0x10, RZ ;  /* 0x0000001006007819 */ /* 0x002fca00000006ff */
[----:B------:R2:W-:Y:S04]  /*14d0*/  STL [R1+0xc], R0 ;  /* 0x00000c0001007387 */ /* 0x0005e80000100800 */
[----:B------:R2:W-:Y:S02]  /*14e0*/  STL [R1+0x14], R3 ;  /* 0x0000140301007387 */ /* 0x0005e40000100800 */
.L_x_1215:
[----:B--2---:R-:W0:Y:S01]  /*14f0*/  @P3 LDC.64 R4, c[0x0][0x270] ;  /* 0x00009c00ff043b82 */ /* 0x004e220000000a00 */
[----:B------:R-:W-:Y:S01]  /*1500*/  SHF.R.S32.HI R3, RZ, 0x1f, R2 ;  /* 0x0000001fff037819 */ /* 0x000fe20000011402 */
[----:B------:R-:W2:Y:S06]  /*1510*/  LDL R252, [R1+0x8] ;  /* 0x0000080001fc7983 */ /* 0x000eac0000100800 */
[----:B-1----:R-:W1:Y:S01]  /*1520*/  LDC.64 R176, c[0x0][0x258] ;  /* 0x00009600ffb07b82 */ /* 0x002e620000000a00 */
[----:B0-----:R-:W-:-:S04]  /*1530*/  @P3 LEA R4, P4, R2, R4, 0x1 ;  /* 0x0000000402043211 */ /* 0x001fc800078808ff */
[----:B------:R-:W-:-:S05]  /*1540*/  @P3 LEA.HI.X R5, R2, R5, R3, 0x1, P4 ;  /* 0x0000000502053211 */ /* 0x000fca00020f0c03 */
[----:B------:R0:W3:Y:S01]  /*1550*/  @P3 LDG.E.U16 R3, desc[UR4][R4.64] ;  /* 0x0000000404033981 */ /* 0x0000e2000c1e1500 */
[----:B------:R-:W4:Y:S01]  /*1560*/  S2R R178, SR_TID.X ;  /* 0x0000000000b27919 */ /* 0x000f220000002100 */
[----:B0-----:R-:W0:Y:S01]  /*1570*/  LDC.64 R4, c[0x0][0x250] ;  /* 0x00009400ff047b82 */ /* 0x001e220000000a00 */
[----:B------:R-:W-:Y:S01]  /*1580*/  MOV R251, UR24 ;  /* 0x0000001800fb7c02 */ /* 0x000fe20008000f00 */
[----:B-1----:R-:W-:-:S04]  /*1590*/  IMAD.WIDE R176, R2, 0x4, R176 ;  /* 0x0000000402b07825 */ /* 0x002fc800078e02b0 */
[----:B0-----:R-:W-:Y:S01]  /*15a0*/  IMAD.WIDE R4, R2, 0x4, R4 ;  /* 0x0000000402047825 */ /* 0x001fe200078e0204 */
[----:B----4-:R-:W-:-:S04]  /*15b0*/  LOP3.LUT R178, R178, 0x1f, RZ, 0xc0, !PT ;  /* 0x0000001fb2b27812 */ /* 0x010fc800078ec0ff */
[----:B------:R0:W5:Y:S04]  /*15c0*/  LDG.E R213, desc[UR4][R4.64] ;  /* 0x0000000404d57981 */ /* 0x000168000c1e1900 */
[----:B------:R1:W-:Y:S01]  /*15d0*/  STL [R1], R178 ;  /* 0x000000b201007387 */ /* 0x0003e20000100800 */
[----:B0-----:R-:W-:-:S03]  /*15e0*/  HFMA2.MMA R5, -RZ, RZ, 1.875, 0 ;  /* 0x3f800000ff057435 */ /* 0x001fc600000001ff */
[----:B------:R0:W5:Y:S01]  /*15f0*/  LDG.E R4, desc[UR4][R176.64] ;  /* 0x00000004b0047981 */ /* 0x000162000c1e1900 */
[----:B------:R-:W-:Y:S01]  /*1600*/  BSSY B1, `(.L_x_1194) ;  /* 0x0000075000017945 */ /* 0x000fe20003800000 */
[----:B------:R-:W-:Y:S01]  /*1610*/  HFMA2.MMA R216, -RZ, RZ, 0, 0 ;  /* 0x00000000ffd87435 */ /* 0x000fe200000001ff */
[----:B------:R-:W-:Y:S02]  /*1620*/  MOV R215, RZ ;  /* 0x000000ff00d77202 */ /* 0x000fe40000000f00 */
[----:B--2---:R-:W-:Y:S01]  /*1630*/  ISETP.NE.AND P5, PT, R252, RZ, PT ;  /* 0x000000fffc00720c */ /* 0x004fe20003fa5270 */
[----:B---3--:R-:W-:Y:S02]  /*1640*/  @P3 IMAD.U32 R5, R3, 0x10000, RZ ;  /* 0x0001000003053824 */ /* 0x008fe400078e00ff */
[----:B------:R-:W-:-:S05]  /*1650*/  IMAD R3, R2, R251, RZ ;  /* 0x000000fb02037224 */ /* 0x000fca00078e02ff */
[----:B0-----:R-:W-:-:S04]  /*1660*/  SHF.R.S32.HI R176, RZ, 0x1f, R3 ;  /* 0x0000001fffb07819 */ /* 0x001fc80000011403 */
[----:B------:R-:W-:-:S04]  /*1670*/  LEA.HI R3, R176, R3, RZ, 0x3 ;  /* 0x00000003b0037211 */ /* 0x000fc800078f18ff */
[----:B------:R-:W-:-:S04]  /*1680*/  LEA.HI.SX32 R3, R3, R178, 0x1d ;  /* 0x000000b203037211 */ /* 0x000fc800078feaff */
[----:B------:R-:W-:Y:S01]  /*1690*/  MOV R214, R3 ;  /* 0x0000000300d67202 */ /* 0x000fe20000000f00 */
[----:B-1----:R-:W-:Y:S06]  /*16a0*/  @!P5 BRA `(.L_x_1195) ;  /* 0x0000000400a8d947 */ /* 0x002fec0003800000 */
[C---:B------:R-:W-:Y:S01]  /*16b0*/  LEA R180, P4, R3.reuse, UR10, 0x4 ;  /* 0x0000000a03b47c11 */ /* 0x040fe2000f8820ff */
[----:B------:R-:W0:Y:S01]  /*16c0*/  LDC.64 R176, c[0x0][0x2b8] ;  /* 0x0000ae00ffb07b82 */ /* 0x000e220000000a00 */
[----:B------:R-:W2:Y:S02]  /*16d0*/  LDL R247, [R1+0x148] ;  /* 0x0001480001f77983 */ /* 0x000ea40000100800 */
[C---:B------:R-:W-:Y:S02]  /*16e0*/  LEA.HI.X R181, R3.reuse, UR11, RZ, 0x4, P4 ;  /* 0x0000000b03b57c11 */ /* 0x040fe4000a0f24ff */
[----:B------:R-:W-:Y:S01]  /*16f0*/  ISETP.NE.U32.AND P4, PT, RZ, UR8, PT ;  /* 0x00000008ff007c0c */ /* 0x000fe2000bf85070 */
[----:B------:R-:W3:Y:S02]  /*1700*/  LDL R245, [R1+0x144] ;  /* 0x0001440001f57983 */ /* 0x000ee40000100800 */
[----:B------:R-:W1:Y:S01]  /*1710*/  LDC.U8 R244, c[0x0][0x2a0] ;  /* 0x0000a800fff47b82 */ /* 0x000e620000000000 */
[----:B------:R-:W-:Y:S01]  /*1720*/  ISETP.NE.AND.EX P4, PT, RZ, UR9, PT, P4 ;  /* 0x00000009ff007c0c */ /* 0x000fe2000bf85340 */
[----:B------:R-:W4:Y:S04]  /*1730*/  LDG.E.128 R180, desc[UR4][R180.64] ;  /* 0x00000004b4b47981 */ /* 0x000f28000c1e1d00 */
[----:B------:R-:W3:Y:S04]  /*1740*/  LDL R214, [R1+0x118] ;  /* 0x0001180001d67983 */ /* 0x000ee80000100800 */
[----:B------:R-:W3:Y:S04]  /*1750*/  LDL R216, [R1+0x140] ;  /* 0x0001400001d87983 */ /* 0x000ee80000100800 */
[C---:B------:R-:W-:Y:S01]  /*1760*/  @P4 LEA R26, P5, R3.reuse, UR8, 0x4 ;  /* 0x00000008031a4c11 */ /* 0x040fe2000f8a20ff */
[----:B------:R-:W3:Y:S01]  /*1770*/  LDL R215, [R1+0x13c] ;  /* 0x00013c0001d77983 */ /* 0x000ee20000100800 */
[----:B0-----:R-:W-:-:S02]  /*1780*/  IMAD.WIDE.U32 R176, R3, 0x10, R176 ;  /* 0x0000001003b07825 */ /* 0x001fc400078e00b0 */
[----:B------:R-:W-:-:S04]  /*1790*/  @P4 LEA.HI.X R27, R3, UR9, RZ, 0x4, P5 ;  /* 0x00000009031b4c11 */ /* 0x000fc8000a8f24ff */
[----:B------:R-:W2:Y:S04]  /*17a0*/  LDG.E.128 R176, desc[UR4][R176.64] ;  /* 0x00000004b0b07981 */ /* 0x000ea8000c1e1d00 */
[----:B------:R0:W5:Y:S02]  /*17b0*/  @P4 LDG.E.128 R160, desc[UR4][R26.64] ;  /* 0x000000041aa04981 */ /* 0x000164000c1e1d00 */
[----:B0-----:R-:W-:-:S04]  /*17c0*/  LEA R26, P4, R3, UR12, 0x3 ;  /* 0x0000000c031a7c11 */ /* 0x001fc8000f8818ff */
[----:B------:R-:W-:-:S06]  /*17d0*/  LEA.HI.X R27, R3, UR13, RZ, 0x3, P4 ;  /* 0x0000000d031b7c11 */ /* 0x000fcc000a0f1cff */
[----:B------:R-:W5:Y:S01]  /*17e0*/  LDG.E.64 R26, desc[UR4][R26.64] ;  /* 0x000000041a1a7981 */ /* 0x000f62000c1e1b00 */
[C---:B----4-:R-:W-:Y:S02]  /*17f0*/  PRMT R193, R182.reuse, 0x7632, R193 ;  /* 0x00007632b6c17816 */ /* 0x050fe400000000c1 */
[----:B------:R-:W-:Y:S02]  /*1800*/  SHF.L.U32 R194, R182, 0x10, RZ ;  /* 0x00000010b6c27819 */ /* 0x000fe400000006ff */
[----:B------:R-:W4:Y:S01]  /*1810*/  LDL R182, [R1+0x114] ;  /* 0x0001140001b67983 */ /* 0x000f220000100800 */
[C---:B------:R-:W-:Y:S01]  /*1820*/  PRMT R195, R181.reuse, 0x7632, R195 ;  /* 0x00007632b5c37816 */ /* 0x040fe200000000c3 */
[----:B------:R-:W-:Y:S02]  /*1830*/  IMAD.U32 R196, R181, 0x10000, RZ ;  /* 0x00010000b5c47824 */ /* 0x000fe400078e00ff */
[----:B------:R-:W4:Y:S01]  /*1840*/  LDL R181, [R1+0x110] ;  /* 0x0001100001b57983 */ /* 0x000f220000100800 */
[----:B------:R-:W-:-:S02]  /*1850*/  PRMT R197, R180, 0x7632, R197 ;  /* 0x00007632b4c57816 */ /* 0x000fc400000000c5 */
[----:B------:R-:W-:Y:S02]  /*1860*/  SHF.L.U32 R0, R180, 0x10, RZ ;  /* 0x00000010b4007819 */ /* 0x000fe400000006ff */
[----:B------:R-:W4:Y:S01]  /*1870*/  LDL R180, [R1+0x10c] ;  /* 0x00010c0001b47983 */ /* 0x000f220000100800 */
[----:B-1----:R-:W-:Y:S02]  /*1880*/  ISETP.NE.AND P4, PT, R244, RZ, PT ;  /* 0x000000fff400720c */ /* 0x002fe40003f85270 */
[----:B------:R-:W-:Y:S02]  /*1890*/  PRMT R8, R183, 0x7632, R8 ;  /* 0x00007632b7087816 */ /* 0x000fe40000000008 */
[----:B-----5:R-:W-:Y:S02]  /*18a0*/  FSEL R244, R213, RZ, !P4 ;  /* 0x000000ffd5f47208 */ /* 0x020fe40006000000 */
[----:B------:R-:W-:Y:S02]  /*18b0*/  SHF.L.U32 R192, R183, 0x10, RZ ;  /* 0x00000010b7c07819 */ /* 0x000fe400000006ff */
[----:B------:R-:W-:-:S02]  /*18c0*/  SHF.L.U32 R197, R197, 0x10, RZ ;  /* 0x00000010c5c57819 */ /* 0x000fc400000006ff */
[----:B------:R-:W-:Y:S02]  /*18d0*/  SHF.L.U32 R195, R195, 0x10, RZ ;  /* 0x00000010c3c37819 */ /* 0x000fe400000006ff */
        /* <DEDUP_REMOVED lines=10> */
[----:B--2---:R-:W-:Y:S01]  /*1980*/  PRMT R250, R176, 0x7632, R250 ;  /* 0x00007632b0fa7816 */ /* 0x004fe200000000fa */
[----:B------:R-:W-:Y:S01]  /*1990*/  FMUL.FTZ R0, R4, R0 ;  /* 0x0000000004007220 */ /* 0x000fe20000410000 */
[----:B------:R-:W-:-:S02]  /*19a0*/  SHF.L.U32 R8, R176, 0x10, RZ ;  /* 0x00000010b0087819 */ /* 0x000fc400000006ff */
[C---:B------:R-:W-:Y:S01]  /*19b0*/  PRMT R248, R177.reuse, 0x7632, R248 ;  /* 0x00007632b1f87816 */ /* 0x040fe200000000f8 */
[----:B------:R-:W-:Y:S01]  /*19c0*/  FMUL.FTZ R196, R4, R196 ;  /* 0x000000c404c47220 */ /* 0x000fe20000410000 */
[----:B------:R-:W-:Y:S01]  /*19d0*/  SHF.L.U32 R177, R177, 0x10, RZ ;  /* 0x00000010b1b17819 */ /* 0x000fe200000006ff */
[----:B------:R-:W-:Y:S01]  /*19e0*/  FADD.FTZ R80, R80, R8 ;  /* 0x0000000850507221 */ /* 0x000fe20000010000 */
[----:B------:R-:W-:Y:S01]  /*19f0*/  SHF.L.U32 R250, R250, 0x10, RZ ;  /* 0x00000010fafa7819 */ /* 0x000fe200000006ff */
[-C--:B------:R-:W-:Y:S01]  /*1a00*/  FFMA.FTZ R36, R0, R8.reuse, R36 ;  /* 0x0000000800247223 */ /* 0x080fe20000010024 */
[----:B------:R-:W-:Y:S01]  /*1a10*/  FMUL.FTZ R197, R4, R197 ;  /* 0x000000c504c57220 */ /* 0x000fe20000410000 */
[----:B------:R-:W-:Y:S01]  /*1a20*/  FMUL.FTZ R8, R247, R8 ;  /* 0x00000008f7087220 */ /* 0x000fe20000410000 */
[----:B------:R-:W-:Y:S01]  /*1a30*/  FADD.FTZ R82, R82, R177 ;  /* 0x000000b152527221 */ /* 0x000fe20000010000 */
[-C--:B------:R-:W-:Y:S01]  /*1a40*/  FFMA.FTZ R38, R196, R177.reuse, R38 ;  /* 0x000000b1c4267223 */ /* 0x080fe20000010026 */
[----:B---3--:R-:W-:Y:S01]  /*1a50*/  FMUL.FTZ R249, R245, R177 ;  /* 0x000000b1f5f97220 */ /* 0x008fe20000410000 */
[----:B------:R-:W-:Y:S01]  /*1a60*/  FADD.FTZ R81, R81, R250 ;  /* 0x000000fa51517221 */ /* 0x000fe20000010000 */
[-C--:B------:R-:W-:Y:S01]  /*1a70*/  FFMA.FTZ R37, R197, R250.reuse, R37 ;  /* 0x000000fac5257223 */ /* 0x080fe20000010025 */
[----:B------:R-:W-:Y:S01]  /*1a80*/  FMUL.FTZ R250, R214, R250 ;  /* 0x000000fad6fa7220 */ /* 0x000fe20000410000 */
[----:B------:R-:W-:Y:S01]  /*1a90*/  FADD.FTZ R177, RZ, R8 ;  /* 0x00000008ffb17221 */ /* 0x000fe20000010000 */
[----:B------:R-:W-:Y:S01]  /*1aa0*/  FFMA.FTZ R176, R0, R8, RZ ;  /* 0x0000000800b07223 */ /* 0x000fe200000100ff */
[----:B------:R-:W-:-:S02]  /*1ab0*/  IMAD.U32 R248, R248, 0x10000, RZ ;  /* 0x00010000f8f87824 */ /* 0x000fc400078e00ff */
[----:B------:R-:W-:Y:S01]  /*1ac0*/  FMUL.FTZ R195, R4, R195 ;  /* 0x000000c304c37220 */ /* 0x000fe20000410000 */
[----:B------:R-:W-:Y:S01]  /*1ad0*/  FADD.FTZ R177, R177, R250 ;  /* 0x000000fab1b17221 */ /* 0x000fe20000010000 */
[----:B------:R-:W-:Y:S01]  /*1ae0*/  FFMA.FTZ R176, R197, R250, R176 ;  /* 0x000000fac5b07223 */ /* 0x000fe200000100b0 */
[C---:B------:R-:W-:Y:S01]  /*1af0*/  PRMT R246, R178.reuse, 0x7632, R246 ;  /* 0x00007632b2f67816 */ /* 0x040fe200000000f6 */
[----:B------:R-:W-:Y:S01]  /*1b00*/  FADD.FTZ R83, R83, R248 ;  /* 0x000000f853537221 */ /* 0x000fe20000010000 */
[----:B------:R-:W-:Y:S01]  /*1b10*/  SHF.L.U32 R178, R178, 0x10, RZ ;  /* 0x00000010b2b27819 */ /* 0x000fe200000006ff */
[----:B------:R-:W-:Y:S01]  /*1b20*/  FFMA.FTZ R39, R195, R248, R39 ;  /* 0x000000f8c3277223 */ /* 0x000fe20000010027 */
[----:B------:R-:W-:Y:S01]  /*1b30*/  FADD.FTZ R177, R177, R249 ;  /* 0x000000f9b1b17221 */ /* 0x000fe20000010000 */
[----:B------:R-:W-:Y:S01]  /*1b40*/  FFMA.FTZ R176, R196, R249, R176 ;  /* 0x000000f9c4b07223 */ /* 0x000fe200000100b0 */
[----:B------:R-:W-:Y:S01]  /*1b50*/  SHF.L.U32 R246, R246, 0x10, RZ ;  /* 0x00000010f6f67819 */ /* 0x000fe200000006ff */
[C---:B------:R-:W-:Y:S01]  /*1b60*/  FMUL.FTZ R193, R4.reuse, R193 ;  /* 0x000000c104c17220 */ /* 0x040fe20000410000 */
[----:B------:R-:W-:Y:S01]  /*1b70*/  FMUL.FTZ R194, R4, R194 ;  /* 0x000000c204c27220 */ /* 0x000fe20000410000 */
[----:B------:R-:W-:Y:S01]  /*1b80*/  FMUL.FTZ R247, R216, R178 ;  /* 0x000000b2d8f77220 */ /* 0x000fe20000410000 */
        /* <DEDUP_REMOVED lines=15> */
[----:B----4-:R-:W-:-:S04]  /*1c80*/  FMUL.FTZ R248, R182, R248 ;  /* 0x000000f8b6f87220 */ /* 0x010fc80000410000 */
        /* <DEDUP_REMOVED lines=12> */
.L_x_1195:
[----:B------:R-:W-:Y:S05]  /*1d50*/  BSYNC B1 ;  /* 0x0000000000017941 */ /* 0x000fea0003800000 */
.L_x_1194:
[----:B------:R-:W-:Y:S04]  /*1d60*/  BSSY B1, `(.L_x_1196) ;  /* 0x000006c000017945 */ /* 0x000fe80003800000 */
[----:B------:R-:W-:Y:S05]  /*1d70*/  @!P0 BRA `(.L_x_1197) ;  /* 0x0000000400a88947 */ /* 0x000fea0003800000 */
[----:B------:R-:W0:Y:S01]  /*1d80*/  LDC.64 R180, c[0x0][0x2b8] ;  /* 0x0000ae00ffb47b82 */ /* 0x000e220000000a00 */
[C---:B------:R-:W-:Y:S01]  /*1d90*/  LEA R176, P4, R214.reuse, UR10, 0x4 ;  /* 0x0000000ad6b07c11 */ /* 0x040fe2000f8820ff */
[----:B------:R-:W2:Y:S03]  /*1da0*/  LDL R236, [R1+0x138] ;  /* 0x0001380001ec7983 */ /* 0x000ea60000100800 */
[----:B------:R-:W-:Y:S01]  /*1db0*/  LEA.HI.X R177, R214, UR11, RZ, 0x4, P4 ;  /* 0x0000000bd6b17c11 */ /* 0x000fe2000a0f24ff */
[----:B------:R-:W3:Y:S01]  /*1dc0*/  LDL R240, [R1+0x134] ;  /* 0x0001340001f07983 */ /* 0x000ee20000100800 */
[----:B------:R-:W-:Y:S01]  /*1dd0*/  ISETP.NE.U32.AND P4, PT, RZ, UR8, PT ;  /* 0x00000008ff007c0c */ /* 0x000fe2000bf85070 */
[----:B------:R-:W1:Y:S02]  /*1de0*/  LDC.U8 R235, c[0x0][0x2a0] ;  /* 0x0000a800ffeb7b82 */ /* 0x000e640000000000 */
[----:B------:R-:W4:Y:S01]  /*1df0*/  LDL R238, [R1+0x130] ;  /* 0x0001300001ee7983 */ /* 0x000f220000100800 */
[----:B------:R-:W-:-:S03]  /*1e00*/  ISETP.NE.AND.EX P4, PT, RZ, UR9, PT, P4 ;  /* 0x00000009ff007c0c */ /* 0x000fc6000bf85340 */
[----:B------:R-:W2:Y:S01]  /*1e10*/  LDG.E.128 R176, desc[UR4][R176.64] ;  /* 0x00000004b0b07981 */ /* 0x000ea2000c1e1d00 */
[----:B0-----:R-:W-:-:S09]  /*1e20*/  IMAD.WIDE.U32 R180, R214, 0x10, R180 ;  /* 0x00000010d6b47825 */ /* 0x001fd200078e00b4 */
[----:B------:R-:W-:-:S04]  /*1e30*/  @P4 LEA R6, P5, R214, UR8, 0x4 ;  /* 0x00000008d6064c11 */ /* 0x000fc8000f8a20ff */
[C---:B------:R-:W-:Y:S01]  /*1e40*/  @P4 LEA.HI.X R7, R214.reuse, UR9, RZ, 0x4, P5 ;  /* 0x00000009d6074c11 */ /* 0x040fe2000a8f24ff */
[----:B------:R-:W3:Y:S04]  /*1e50*/  LDG.E.128 R180, desc[UR4][R180.64] ;  /* 0x00000004b4b47981 */ /* 0x000ee8000c1e1d00 */
[----:B------:R0:W5:Y:S01]  /*1e60*/  @P4 LDG.E.128 R164, desc[UR4][R6.64] ;  /* 0x0000000406a44981 */ /* 0x000162000c1e1d00 */
[----:B------:R-:W-:-:S04]  /*1e70*/  LEA R24, P4, R214, UR12, 0x3 ;  /* 0x0000000cd6187c11 */ /* 0x000fc8000f8818ff */
[----:B------:R-:W-:Y:S02]  /*1e80*/  LEA.HI.X R25, R214, UR13, RZ, 0x3, P4 ;  /* 0x0000000dd6197c11 */ /* 0x000fe4000a0f1cff */
[----:B-1----:R-:W-:-:S04]  /*1e90*/  ISETP.NE.AND P4, PT, R235, RZ, PT ;  /* 0x000000ffeb00720c */ /* 0x002fc80003f85270 */
[----:B-----5:R-:W-:Y:S01]  /*1ea0*/  FSEL R235, R213, RZ, !P4 ;  /* 0x000000ffd5eb7208 */ /* 0x020fe20006000000 */
[----:B------:R-:W5:Y:S01]  /*1eb0*/  LDG.E.64 R24, desc[UR4][R24.64] ;  /* 0x0000000418187981 */ /* 0x000f62000c1e1b00 */
[C---:B--2---:R-:W-:Y:S02]  /*1ec0*/  PRMT R191, R176.reuse, 0x7632, R191 ;  /* 0x00007632b0bf7816 */ /* 0x044fe400000000bf */
[----:B------:R-:W-:Y:S02]  /*1ed0*/  SHF.L.U32 R201, R176, 0x10, RZ ;  /* 0x00000010b0c97819 */ /* 0x000fe400000006ff */
[C---:B------:R-:W-:Y:S02]  /*1ee0*/  PRMT R176, R179.reuse, 0x7632, R176 ;  /* 0x00007632b3b07816 */ /* 0x040fe400000000b0 */
[----:B0-----:R-:W-:Y:S02]  /*1ef0*/  SHF.L.U32 R6, R179, 0x10, RZ ;  /* 0x00000010b3067819 */ /* 0x001fe400000006ff */
[----:B------:R-:W2:Y:S01]  /*1f00*/  LDL R179, [R1+0x108] ;  /* 0x0001080001b37983 */ /* 0x000ea20000100800 */
[C---:B------:R-:W-:Y:S01]  /*1f10*/  PRMT R9, R178.reuse, 0x7632, R9 ;  /* 0x00007632b2097816 */ /* 0x040fe20000000009 */
[----:B------:R-:W-:-:S02]  /*1f20*/  IMAD.U32 R7, R178, 0x10000, RZ ;  /* 0x00010000b2077824 */ /* 0x000fc400078e00ff */
[----:B------:R-:W2:Y:S01]  /*1f30*/  LDL R178, [R1+0x104] ;  /* 0x0001040001b27983 */ /* 0x000ea20000100800 */
[C---:B------:R-:W-:Y:S02]  /*1f40*/  PRMT R189, R177.reuse, 0x7632, R189 ;  /* 0x00007632b1bd7816 */ /* 0x040fe400000000bd */
[----:B------:R-:W-:Y:S02]  /*1f50*/  SHF.L.U32 R190, R177, 0x10, RZ ;  /* 0x00000010b1be7819 */ /* 0x000fe400000006ff */
[C---:B---3--:R-:W-:Y:S01]  /*1f60*/  PRMT R241, R180.reuse, 0x7632, R241 ;  /* 0x00007632b4f17816 */ /* 0x048fe200000000f1 */
[----:B------:R-:W-:Y:S01]  /*1f70*/  IMAD.U32 R180, R180, 0x10000, RZ ;  /* 0x00010000b4b47824 */ /* 0x000fe200078e00ff */
[----:B------:R-:W3:Y:S01]  /*1f80*/  LDL R177, [R1+0x100] ;  /* 0x0001000001b17983 */ /* 0x000ee20000100800 */
[----:B------:R-:W-:Y:S02]  /*1f90*/  SHF.L.U32 R191, R191, 0x10, RZ ;  /* 0x00000010bfbf7819 */ /* 0x000fe400000006ff */
[----:B------:R-:W-:-:S02]  /*1fa0*/  SHF.L.U32 R189, R189, 0x10, RZ ;  /* 0x00000010bdbd7819 */ /* 0x000fc400000006ff */
        /* <DEDUP_REMOVED lines=15> */
[C---:B------:R-:W-:Y:S01]  /*20a0*/  FMUL.FTZ R201, R4.reuse, R201 ;  /* 0x000000c904c97220 */ /* 0x040fe20000410000 */
        /* <DEDUP_REMOVED lines=44> */
[----:B---3--:R-:W-:Y:S02]  /*2370*/  FMUL.FTZ R237, R177, R237 ;  /* 0x000000edb1ed7220 */ /* 0x008fe40000410000 */
[----:B------:R-:W-:Y:S01]  /*2380*/  FADD.FTZ R215, R215, R238 ;  /* 0x000000eed7d77221 */ /* 0x000fe20000010000 */
[----:B------:R-:W-:Y:S01]  /*2390*/  FFMA.FTZ R216, R7, R238, R216 ;  /* 0x000000ee07d87223 */ /* 0x000fe200000100d8 */
[----:B------:R-:W-:Y:S02]  /*23a0*/  FMUL.FTZ R236, R236, R183 ;  /* 0x000000b7ecec7220 */ /* 0x000fe40000410000 */
[----:B------:R-:W-:Y:S01]  /*23b0*/  FADD.FTZ R215, R215, R237 ;  /* 0x000000edd7d77221 */ /* 0x000fe20000010000 */
[----:B------:R-:W-:-:S03]  /*23c0*/  FFMA.FTZ R216, R9, R237, R216 ;  /* 0x000000ed09d87223 */ /* 0x000fc600000100d8 */
[----:B------:R-:W-:Y:S01]  /*23d0*/  FADD.FTZ R215, R215, R236 ;  /* 0x000000ecd7d77221 */ /* 0x000fe20000010000 */
[----:B------:R-:W-:Y:S01]  /*23e0*/  FFMA.FTZ R216, R6, R236, R216 ;  /* 0x000000ec06d87223 */ /* 0x000fe200000100d8 */
[----:B------:R-:W-:-:S04]  /*23f0*/  FMUL.FTZ R234, R176, R234 ;  /* 0x000000eab0ea7220 */ /* 0x000fc80000410000 */
[----:B------:R-:W-:Y:S01]  /*2400*/  FADD.FTZ R215, R215, R234 ;  /* 0x000000ead7d77221 */ /* 0x000fe20000010000 */
[----:B------:R-:W-:-:S07]  /*2410*/  FFMA.FTZ R216, R235, R234, R216 ;  /* 0x000000eaebd87223 */ /* 0x000fce00000100d8 */
.L_x_1197:
[----:B------:R-:W-:Y:S05]  /*2420*/  BSYNC B1 ;  /* 0x0000000000017941 */ /* 0x000fea0003800000 */
.L_x_1196:
[----:B------:R-:W-:Y:S04]  /*2430*/  BSSY B1, `(.L_x_1198) ;  /* 0x000006c000017945 */ /* 0x000fe80003800000 */
[----:B------:R-:W-:Y:S05]  /*2440*/  @!P1 BRA `(.L_x_1199) ;  /* 0x0000000400a89947 */ /* 0x000fea0003800000 */
        /* <DEDUP_REMOVED lines=9> */
[----:B------:R-:W3:Y:S08]  /*24e0*/  LDL R227, [R1+0x120] ;  /* 0x0001200001e37983 */ /* 0x000ef00000100800 */
[C---:B------:R-:W-:Y:S01]  /*24f0*/  @P4 LEA R10, P5, R214.reuse, UR8, 0x4 ;  /* 0x00000008d60a4c11 */ /* 0x040fe2000f8a20ff */
[----:B0-----:R-:W-:-:S03]  /*2500*/  IMAD.WIDE.U32 R176, R214, 0x10, R176 ;  /* 0x00000010d6b07825 */ /* 0x001fc600078e00b0 */
[----:B------:R-:W-:-:S03]  /*2510*/  @P4 LEA.HI.X R11, R214, UR9, RZ, 0x4, P5 ;  /* 0x00000009d60b4c11 */ /* 0x000fc6000a8f24ff */
[----:B------:R-:W2:Y:S04]  /*2520*/  LDG.E.128 R176, desc[UR4][R176.64] ;  /* 0x00000004b0b07981 */ /* 0x000ea8000c1e1d00 */
[----:B------:R4:W5:Y:S01]  /*2530*/  @P4 LDG.E.128 R168, desc[UR4][R10.64] ;  /* 0x000000040aa84981 */ /* 0x000962000c1e1d00 */
[----:B------:R-:W-:-:S04]  /*2540*/  LEA R28, P4, R214, UR12, 0x3 ;  /* 0x0000000cd61c7c11 */ /* 0x000fc8000f8818ff */
[----:B------:R-:W-:Y:S02]  /*2550*/  LEA.HI.X R29, R214, UR13, RZ, 0x3, P4 ;  /* 0x0000000dd61d7c11 */ /* 0x000fe4000a0f1cff */
[----:B-1----:R-:W-:-:S04]  /*2560*/  ISETP.NE.AND P4, PT, R181, RZ, PT ;  /* 0x000000ffb500720c */ /* 0x002fc80003f85270 */
[----:B-----5:R-:W-:Y:S01]  /*2570*/  FSEL R212, R213, RZ, !P4 ;  /* 0x000000ffd5d47208 */ /* 0x020fe20006000000 */
[----:B------:R-:W5:Y:S01]  /*2580*/  LDG.E.64 R28, desc[UR4][R28.64] ;  /* 0x000000041c1c7981 */ /* 0x000f62000c1e1b00 */
[----:B----4-:R-:W-:Y:S02]  /*2590*/  PRMT R11, R13, 0x7632, R11 ;  /* 0x000076320d0b7816 */ /* 0x010fe4000000000b */
[----:B------:R-:W-:Y:S02]  /*25a0*/  SHF.L.U32 R182, R14, 0x10, RZ ;  /* 0x000000100eb67819 */ /* 0x000fe400000006ff */
[C---:B------:R-:W-:Y:S02]  /*25b0*/  PRMT R10, R12.reuse, 0x7632, R10 ;  /* 0x000076320c0a7816 */ /* 0x040fe4000000000a */
[----:B------:R-:W-:Y:S02]  /*25c0*/  SHF.L.U32 R200, R12, 0x10, RZ ;  /* 0x000000100cc87819 */ /* 0x000fe400000006ff */
[----:B------:R-:W-:-:S02]  /*25d0*/  PRMT R12, R14, 0x7632, R12 ;  /* 0x000076320e0c7816 */ /* 0x000fc4000000000c */
[----:B------:R-:W-:Y:S01]  /*25e0*/  SHF.L.U32 R14, R11, 0x10, RZ ;  /* 0x000000100b0e7819 */ /* 0x000fe200000006ff */
[----:B------:R-:W-:Y:S02]  /*25f0*/  FADD.FTZ R11, -R212, R182 ;  /* 0x000000b6d40b7221 */ /* 0x000fe40000010100 */
[----:B------:R-:W4:Y:S01]  /*2600*/  LDL R182, [R1+0xf8] ;  /* 0x0000f80001b67983 */ /* 0x000f220000100800 */
[C---:B------:R-:W-:Y:S01]  /*2610*/  IMAD.U32 R181, R15.reuse, 0x10000, RZ ;  /* 0x000100000fb57824 */ /* 0x040fe200078e00ff */
[----:B------:R-:W-:Y:S02]  /*2620*/  PRMT R180, R15, 0x7632, R180 ;  /* 0x000076320fb47816 */ /* 0x000fe400000000b4 */
[----:B------:R-:W-:Y:S01]  /*2630*/  SHF.L.U32 R15, R12, 0x10, RZ ;  /* 0x000000100c0f7819 */ /* 0x000fe200000006ff */
[----:B------:R-:W-:Y:S01]  /*2640*/  FADD.FTZ R12, -R212, R181 ;  /* 0x000000b5d40c7221 */ /* 0x000fe20000010100 */
[----:B------:R-:W-:Y:S01]  /*2650*/  SHF.L.U32 R183, R13, 0x10, RZ ;  /* 0x000000100db77819 */ /* 0x000fe200000006ff */
[----:B------:R-:W4:Y:S01]  /*2660*/  LDL R181, [R1+0xf4] ;  /* 0x0000f40001b57983 */ /* 0x000f220000100800 */
[----:B------:R-:W-:-:S02]  /*2670*/  SHF.L.U32 R13, R10, 0x10, RZ ;  /* 0x000000100a0d7819 */ /* 0x000fc400000006ff */
[----:B------:R-:W-:Y:S01]  /*2680*/  SHF.L.U32 R180, R180, 0x10, RZ ;  /* 0x00000010b4b47819 */ /* 0x000fe200000006ff */
[C---:B------:R-:W-:Y:S01]  /*2690*/  FADD.FTZ R200, -R212.reuse, R200 ;  /* 0x000000c8d4c87221 */ /* 0x040fe20000010100 */
[C---:B------:R-:W-:Y:S01]  /*26a0*/  FADD.FTZ R10, -R212.reuse, R183 ;  /* 0x000000b7d40a7221 */ /* 0x040fe20000010100 */
[C---:B------:R-:W-:Y:S01]  /*26b0*/  FADD.FTZ R13, -R212.reuse, R13 ;  /* 0x0000000dd40d7221 */ /* 0x040fe20000010100 */
[C---:B------:R-:W-:Y:S01]  /*26c0*/  FADD.FTZ R14, -R212.reuse, R14 ;  /* 0x0000000ed40e7221 */ /* 0x040fe20000010100 */
[C---:B------:R-:W-:Y:S01]  /*26d0*/  FADD.FTZ R15, -R212.reuse, R15 ;  /* 0x0000000fd40f7221 */ /* 0x040fe20000010100 */
[----:B------:R-:W-:Y:S01]  /*26e0*/  FADD.FTZ R212, -R212, R180 ;  /* 0x000000b4d4d47221 */ /* 0x000fe20000010100 */
[C---:B--2---:R-:W-:Y:S01]  /*26f0*/  PRMT R232, R176.reuse, 0x7632, R232 ;  /* 0x00007632b0e87816 */ /* 0x044fe200000000e8 */
[----:B------:R-:W2:Y:S01]  /*2700*/  LDL R180, [R1+0xf0] ;  /* 0x0000f00001b47983 */ /* 0x000ea20000100800 */
[----:B------:R-:W-:Y:S01]  /*2710*/  SHF.L.U32 R176, R176, 0x10, RZ ;  /* 0x00000010b0b07819 */ /* 0x000fe200000006ff */
[----:B------:R-:W-:-:S02]  /*2720*/  FMUL.FTZ R200, R4, R200 ;  /* 0x000000c804c87220 */ /* 0x000fc40000410000 */
[----:B------:R-:W2:Y:S02]  /*2730*/  LDL R183, [R1+0x11c] ;  /* 0x00011c0001b77983 */ /* 0x000ea40000100800 */
[----:B------:R-:W-:Y:S01]  /*2740*/  FADD.FTZ R96, R96, R176 ;  /* 0x000000b060607221 */ /* 0x000fe20000010000 */
[-C--:B------:R-:W-:Y:S01]  /*2750*/  FFMA.FTZ R52, R200, R176.reuse, R52 ;  /* 0x000000b0c8347223 */ /* 0x080fe20000010034 */
[----:B------:R-:W-:Y:S02]  /*2760*/  FMUL.FTZ R233, R231, R176 ;  /* 0x000000b0e7e97220 */ /* 0x000fe40000410000 */
[----:B------:R-:W2:Y:S01]  /*2770*/  LDL R176, [R1+0xec] ;  /* 0x0000ec0001b07983 */ /* 0x000ea20000100800 */
[----:B------:R-:W-:Y:S01]  /*2780*/  SHF.L.U32 R232, R232, 0x10, RZ ;  /* 0x00000010e8e87819 */ /* 0x000fe200000006ff */
[----:B------:R-:W-:Y:S01]  /*2790*/  FMUL.FTZ R13, R4, R13 ;  /* 0x0000000d040d7220 */ /* 0x000fe20000410000 */
[C---:B------:R-:W-:Y:S01]  /*27a0*/  PRMT R230, R177.reuse, 0x7632, R230 ;  /* 0x00007632b1e67816 */ /* 0x040fe200000000e6 */
[----:B------:R-:W-:-:S02]  /*27b0*/  IMAD.U32 R177, R177, 0x10000, RZ ;  /* 0x00010000b1b17824 */ /* 0x000fc400078e00ff */
[----:B------:R-:W-:Y:S01]  /*27c0*/  FADD.FTZ R215, R215, R233 ;  /* 0x000000e9d7d77221 */ /* 0x000fe20000010000 */
[----:B------:R-:W-:Y:S01]  /*27d0*/  FADD.FTZ R97, R97, R232 ;  /* 0x000000e861617221 */ /* 0x000fe20000010000 */
[----:B------:R-:W-:Y:S01]  /*27e0*/  FFMA.FTZ R53, R13, R232, R53 ;  /* 0x000000e80d357223 */ /* 0x000fe20000010035 */
[----:B------:R-:W-:Y:S01]  /*27f0*/  FFMA.FTZ R216, R200, R233, R216 ;  /* 0x000000e9c8d87223 */ /* 0x000fe200000100d8 */
[----:B------:R-:W-:Y:S01]  /*2800*/  SHF.L.U32 R230, R230, 0x10, RZ ;  /* 0x00000010e6e67819 */ /* 0x000fe200000006ff */
[C---:B------:R-:W-:Y:S01]  /*2810*/  FMUL.FTZ R14, R4.reuse, R14 ;  /* 0x0000000e040e7220 */ /* 0x040fe20000410000 */
[----:B------:R-:W-:Y:S01]  /*2820*/  FMUL.FTZ R10, R4, R10 ;  /* 0x0000000a040a7220 */ /* 0x000fe20000410000 */
[----:B---3--:R-:W-:Y:S01]  /*2830*/  FMUL.FTZ R231, R229, R177 ;  /* 0x000000b1e5e77220 */ /* 0x008fe20000410000 */
[C---:B------:R-:W-:Y:S01]  /*2840*/  PRMT R228, R178.reuse, 0x7632, R228 ;  /* 0x00007632b2e47816 */ /* 0x040fe200000000e4 */
[----:B------:R-:W-:Y:S01]  /*2850*/  FADD.FTZ R99, R99, R230 ;  /* 0x000000e663637221 */ /* 0x000fe20000010000 */
[----:B------:R-:W-:Y:S01]  /*2860*/  SHF.L.U32 R178, R178, 0x10, RZ ;  /* 0x00000010b2b27819 */ /* 0x000fe200000006ff */
[----:B------:R-:W-:Y:S01]  /*2870*/  FFMA.FTZ R55, R14, R230, R55 ;  /* 0x000000e60e377223 */ /* 0x000fe20000010037 */
[----:B------:R-:W-:Y:S01]  /*2880*/  SHF.L.U32 R228, R228, 0x10, RZ ;  /* 0x00000010e4e47819 */ /* 0x000fe200000006ff */
[C---:B------:R-:W-:Y:S01]  /*2890*/  FMUL.FTZ R15, R4.reuse, R15 ;  /* 0x0000000f040f7220 */ /* 0x040fe20000410000 */
[C---:B------:R-:W-:Y:S01]  /*28a0*/  FMUL.FTZ R11, R4.reuse, R11 ;  /* 0x0000000b040b7220 */ /* 0x040fe20000410000 */
[----:B------:R-:W-:Y:S01]  /*28b0*/  FMUL.FTZ R229, R227, R178 ;  /* 0x000000b2e3e57220 */ /* 0x000fe20000410000 */
[----:B------:R-:W-:Y:S01]  /*28c0*/  PRMT R211, R179, 0x7632, R211 ;  /* 0x00007632b3d37816 */ /* 0x000fe200000000d3 */
[----:B------:R-:W-:Y:S01]  /*28d0*/  FADD.FTZ R101, R101, R228 ;  /* 0x000000e465657221 */ /* 0x000fe20000010000 */
[----:B------:R-:W-:Y:S01]  /*28e0*/  SHF.L.U32 R179, R179, 0x10, RZ ;  /* 0x00000010b3b37819 */ /* 0x000fe200000006ff */
[----:B------:R-:W-:Y:S01]  /*28f0*/  FFMA.FTZ R57, R15, R228, R57 ;  /* 0x000000e40f397223 */ /* 0x000fe20000010039 */
[----:B------:R-:W-:Y:S01]  /*2900*/  FMUL.FTZ R212, R4, R212 ;  /* 0x000000d404d47220 */ /* 0x000fe20000410000 */
[----:B------:R-:W-:-:S02]  /*2910*/  IMAD.U32 R211, R211, 0x10000, RZ ;  /* 0x00010000d3d37824 */ /* 0x000fc400078e00ff */
        /* <DEDUP_REMOVED lines=19> */
[----:B------:R-:W-:Y:S01]  /*2a50*/  FFMA.FTZ R216, R11, R229, R216 ;  /* 0x000000e50bd87223 */ /* 0x000fe200000100d8 */
[----:B--2---:R-:W-:Y:S01]  /*2a60*/  FMUL.FTZ R228, R180, R228 ;  /* 0x000000e4b4e47220 */ /* 0x004fe20000410000 */
[----:B------:R-:W-:-:S03]  /*2a70*/  FMUL.FTZ R227, R183, R179 ;  /* 0x000000b3b7e37220 */ /* 0x000fc60000410000 */
[----:B------:R-:W-:Y:S01]  /*2a80*/  FADD.FTZ R215, R215, R228 ;  /* 0x000000e4d7d77221 */ /* 0x000fe20000010000 */
[----:B------:R-:W-:-:S03]  /*2a90*/  FFMA.FTZ R216, R15, R228, R216 ;  /* 0x000000e40fd87223 */ /* 0x000fc600000100d8 */
[----:B------:R-:W-:Y:S01]  /*2aa0*/  FADD.FTZ R215, R215, R227 ;  /* 0x000000e3d7d77221 */ /* 0x000fe20000010000 */
[----:B------:R-:W-:Y:S01]  /*2ab0*/  FMUL.FTZ R211, R176, R211 ;  /* 0x000000d3b0d37220 */ /* 0x000fe20000410000 */
[----:B------:R-:W-:-:S03]  /*2ac0*/  FFMA.FTZ R216, R12, R227, R216 ;  /* 0x000000e30cd87223 */ /* 0x000fc600000100d8 */
[----:B------:R-:W-:Y:S01]  /*2ad0*/  FADD.FTZ R215, R215, R211 ;  /* 0x000000d3d7d77221 */ /* 0x000fe20000010000 */
[----:B------:R-:W-:-:S07]  /*2ae0*/  FFMA.FTZ R216, R212, R211, R216 ;  /* 0x000000d3d4d87223 */ /* 0x000fce00000100d8 */
.L_x_1199:
[----:B------:R-:W-:Y:S05]  /*2af0*/  BSYNC B1 ;  /* 0x0000000000017941 */ /* 0x000fea0003800000 */
.L_x_1198:
[----:B------:R-:W-:Y:S04]  /*2b00*/  BSSY B1, `(.L_x_1200) ;  /* 0x000006c000017945 */ /* 0x000fe80003800000 */
[----:B------:R-:W-:Y:S05]  /*2b10*/  @!P2 BRA `(.L_x_1201) ;  /* 0x0000000400a8a947 */ /* 0x000fea0003800000 */
[C---:B------:R-:W-:Y:S01]  /*2b20*/  LEA R16, P4, R214.reuse, UR10, 0x4 ;  /* 0x0000000ad6107c11 */ /* 0x040fe2000f8820ff */
[----:B------:R-:W0:Y:S01]  /*2b30*/  LDC.64 R176, c[0x0][0x2b8] ;  /* 0x0000ae00ffb07b82 */ /* 0x000e220000000a00 */
[----:B------:R-:W2:Y:S02]  /*2b40*/  LDL R183, [R1+0xe8] ;  /* 0x0000e80001b77983 */ /* 0x000ea40000100800 */
[----:B------:R-:W-:Y:S02]  /*2b50*/  LEA.HI.X R17, R214, UR11, RZ, 0x4, P4 ;  /* 0x0000000bd6117c11 */ /* 0x000fe4000a0f24ff */
[----:B------:R-:W-:Y:S01]  /*2b60*/  ISETP.NE.U32.AND P4, PT, RZ, UR8, PT ;  /* 0x00000008ff007c0c */ /* 0x000fe2000bf85070 */
[----:B------:R-:W3:Y:S02]  /*2b70*/  LDL R210, [R1+0xd8] ;  /* 0x0000d80001d27983 */ /* 0x000ee40000100800 */
[----:B------:R-:W1:Y:S01]  /*2b80*/  LDC.U8 R182, c[0x0][0x2a0] ;  /* 0x0000a800ffb67b82 */ /* 0x000e620000000000 */
[----:B------:R-:W-:Y:S01]  /*2b90*/  ISETP.NE.AND.EX P4, PT, RZ, UR9, PT, P4 ;  /* 0x00000009ff007c0c */ /* 0x000fe2000bf85340 */
[----:B------:R-:W4:-:S12]  /*2ba0*/  LDG.E.128 R16, desc[UR4][R16.64] ;  /* 0x0000000410107981 */ /* 0x000f18000c1e1d00 */
[C---:B------:R-:W-:Y:S01]  /*2bb0*/  @P4 LEA R20, P5, R214.reuse, UR8, 0x4 ;  /* 0x00000008d6144c11 */ /* 0x040fe2000f8a20ff */
[----:B0-----:R-:W-:-:S03]  /*2bc0*/  IMAD.WIDE.U32 R176, R214, 0x10, R176 ;  /* 0x00000010d6b07825 */ /* 0x001fc600078e00b0 */
[----:B------:R-:W-:-:S03]  /*2bd0*/  @P4 LEA.HI.X R21, R214, UR9, RZ, 0x4, P5 ;  /* 0x00000009d6154c11 */ /* 0x000fc6000a8f24ff */
[----:B------:R-:W2:Y:S04]  /*2be0*/  LDG.E.128 R176, desc[UR4][R176.64] ;  /* 0x00000004b0b07981 */ /* 0x000ea8000c1e1d00 */
[----:B------:R0:W5:Y:S01]  /*2bf0*/  @P4 LDG.E.128 R172, desc[UR4][R20.64] ;  /* 0x0000000414ac4981 */ /* 0x000162000c1e1d00 */
[----:B------:R-:W-:-:S04]  /*2c00*/  LEA R30, P4, R214, UR12, 0x3 ;  /* 0x0000000cd61e7c11 */ /* 0x000fc8000f8818ff */
[----:B------:R-:W-:Y:S02]  /*2c10*/  LEA.HI.X R31, R214, UR13, RZ, 0x3, P4 ;  /* 0x0000000dd61f7c11 */ /* 0x000fe4000a0f1cff */
[----:B-1----:R-:W-:Y:S02]  /*2c20*/  ISETP.NE.AND P4, PT, R182, RZ, PT ;  /* 0x000000ffb600720c */ /* 0x002fe40003f85270 */
[----:B------:R-:W3:Y:S02]  /*2c30*/  LDL R182, [R1+0xe0] ;  /* 0x0000e00001b67983 */ /* 0x000ee40000100800 */
[----:B-----5:R-:W-:Y:S02]  /*2c40*/  FSEL R209, R213, RZ, !P4 ;  /* 0x000000ffd5d17208 */ /* 0x020fe40006000000 */
[----:B------:R-:W5:Y:S01]  /*2c50*/  LDG.E.64 R30, desc[UR4][R30.64] ;  /* 0x000000041e1e7981 */ /* 0x000f62000c1e1b00 */
[C---:B----4-:R-:W-:Y:S02]  /*2c60*/  PRMT R181, R16.reuse, 0x7632, R181 ;  /* 0x0000763210b57816 */ /* 0x050fe400000000b5 */
[----:B------:R-:W-:-:S02]  /*2c70*/  SHF.L.U32 R199, R16, 0x10, RZ ;  /* 0x0000001010c77819 */ /* 0x000fc400000006ff */
[C---:B0-----:R-:W-:Y:S02]  /*2c80*/  PRMT R20, R17.reuse, 0x7632, R20 ;  /* 0x0000763211147816 */ /* 0x041fe40000000014 */
[----:B------:R-:W-:Y:S02]  /*2c90*/  SHF.L.U32 R16, R17, 0x10, RZ ;  /* 0x0000001011107819 */ /* 0x000fe400000006ff */
[C---:B------:R-:W-:Y:S02]  /*2ca0*/  PRMT R21, R18.reuse, 0x7632, R21 ;  /* 0x0000763212157816 */ /* 0x040fe40000000015 */
[C---:B--2---:R-:W-:Y:S02]  /*2cb0*/  PRMT R219, R177.reuse, 0x7632, R219 ;  /* 0x00007632b1db7816 */ /* 0x044fe400000000db */
[----:B------:R-:W-:Y:S02]  /*2cc0*/  SHF.L.U32 R177, R177, 0x10, RZ ;  /* 0x00000010b1b17819 */ /* 0x000fe400000006ff */
[----:B------:R-:W-:-:S02]  /*2cd0*/  SHF.L.U32 R17, R18, 0x10, RZ ;  /* 0x0000001012117819 */ /* 0x000fc400000006ff */
[C---:B------:R-:W-:Y:S01]  /*2ce0*/  PRMT R180, R19.reuse, 0x7632, R180 ;  /* 0x0000763213b47816 */ /* 0x040fe200000000b4 */
[----:B---3--:R-:W-:Y:S02]  /*2cf0*/  FMUL.FTZ R221, R182, R177 ;  /* 0x000000b1b6dd7220 */ /* 0x008fe40000410000 */
[----:B------:R-:W2:Y:S01]  /*2d00*/  LDL R182, [R1+0xe4] ;  /* 0x0000e40001b67983 */ /* 0x000ea20000100800 */
[----:B------:R-:W-:Y:S01]  /*2d10*/  SHF.L.U32 R18, R19, 0x10, RZ ;  /* 0x0000001013127819 */ /* 0x000fe200000006ff */
[----:B------:R-:W-:Y:S01]  /*2d20*/  IMAD.U32 R19, R181, 0x10000, RZ ;  /* 0x00010000b5137824 */ /* 0x000fe200078e00ff */
[----:B------:R-:W-:Y:S01]  /*2d30*/  SHF.L.U32 R20, R20, 0x10, RZ ;  /* 0x0000001014147819 */ /* 0x000fe200000006ff */
[----:B------:R-:W3:Y:S01]  /*2d40*/  LDL R181, [R1+0xdc] ;  /* 0x0000dc0001b57983 */ /* 0x000ee20000100800 */
[----:B------:R-:W-:Y:S02]  /*2d50*/  SHF.L.U32 R21, R21, 0x10, RZ ;  /* 0x0000001015157819 */ /* 0x000fe400000006ff */
[----:B------:R-:W-:Y:S01]  /*2d60*/  SHF.L.U32 R180, R180, 0x10, RZ ;  /* 0x00000010b4b47819 */ /* 0x000fe200000006ff */
[C---:B------:R-:W-:Y:S01]  /*2d70*/  FADD.FTZ R199, -R209.reuse, R199 ;  /* 0x000000c7d1c77221 */ /* 0x040fe20000010100 */
[C---:B------:R-:W-:Y:S01]  /*2d80*/  PRMT R224, R176.reuse, 0x7632, R224 ;  /* 0x00007632b0e07816 */ /* 0x040fe200000000e0 */
[C---:B------:R-:W-:Y:S01]  /*2d90*/  FADD.FTZ R16, -R209.reuse, R16 ;  /* 0x00000010d1107221 */ /* 0x040fe20000010100 */
[C---:B------:R-:W-:Y:S01]  /*2da0*/  FADD.FTZ R17, -R209.reuse, R17 ;  /* 0x00000011d1117221 */ /* 0x040fe20000010100 */
[C---:B------:R-:W-:Y:S01]  /*2db0*/  FADD.FTZ R18, -R209.reuse, R18 ;  /* 0x00000012d1127221 */ /* 0x040fe20000010100 */
[C---:B------:R-:W-:Y:S01]  /*2dc0*/  FADD.FTZ R19, -R209.reuse, R19 ;  /* 0x00000013d1137221 */ /* 0x040fe20000010100 */
[C---:B------:R-:W-:Y:S01]  /*2dd0*/  FADD.FTZ R20, -R209.reuse, R20 ;  /* 0x00000014d1147221 */ /* 0x040fe20000010100 */
[C---:B------:R-:W-:Y:S01]  /*2de0*/  FADD.FTZ R21, -R209.reuse, R21 ;  /* 0x00000015d1157221 */ /* 0x040fe20000010100 */
[----:B------:R-:W-:Y:S01]  /*2df0*/  SHF.L.U32 R176, R176, 0x10, RZ ;  /* 0x00000010b0b07819 */ /* 0x000fe200000006ff */
[----:B------:R-:W-:-:S02]  /*2e00*/  FADD.FTZ R209, -R209, R180 ;  /* 0x000000b4d1d17221 */ /* 0x000fc40000010100 */
[----:B------:R-:W4:Y:S01]  /*2e10*/  LDL R180, [R1+0xd4] ;  /* 0x0000d40001b47983 */ /* 0x000f220000100800 */
[----:B------:R-:W-:Y:S01]  /*2e20*/  FMUL.FTZ R199, R4, R199 ;  /* 0x000000c704c77220 */ /* 0x000fe20000410000 */
[-C--:B------:R-:W-:Y:S02]  /*2e30*/  FMUL.FTZ R225, R183, R176.reuse ;  /* 0x000000b0b7e17220 */ /* 0x080fe40000410000 */
[----:B------:R-:W4:Y:S01]  /*2e40*/  LDL R183, [R1+0xd0] ;  /* 0x0000d00001b77983 */ /* 0x000f220000100800 */
[----:B------:R-:W-:Y:S01]  /*2e50*/  FADD.FTZ R104, R104, R176 ;  /* 0x000000b068687221 */ /* 0x000fe20000010000 */
[----:B------:R-:W-:Y:S02]  /*2e60*/  FFMA.FTZ R60, R199, R176, R60 ;  /* 0x000000b0c73c7223 */ /* 0x000fe4000001003c */
[----:B------:R-:W4:Y:S01]  /*2e70*/  LDL R176, [R1+0xcc] ;  /* 0x0000cc0001b07983 */ /* 0x000f220000100800 */
[----:B------:R-:W-:Y:S01]  /*2e80*/  SHF.L.U32 R224, R224, 0x10, RZ ;  /* 0x00000010e0e07819 */ /* 0x000fe200000006ff */
[----:B------:R-:W-:Y:S01]  /*2e90*/  FMUL.FTZ R19, R4, R19 ;  /* 0x0000001304137220 */ /* 0x000fe20000410000 */
[----:B------:R-:W-:Y:S01]  /*2ea0*/  FADD.FTZ R215, R215, R225 ;  /* 0x000000e1d7d77221 */ /* 0x000fe20000010000 */
[----:B------:R-:W-:-:S02]  /*2eb0*/  FFMA.FTZ R216, R199, R225, R216 ;  /* 0x000000e1c7d87223 */ /* 0x000fc400000100d8 */
[----:B------:R-:W-:Y:S01]  /*2ec0*/  FADD.FTZ R105, R105, R224 ;  /* 0x000000e069697221 */ /* 0x000fe20000010000 */
[----:B------:R-:W-:Y:S01]  /*2ed0*/  FFMA.FTZ R61, R19, R224, R61 ;  /* 0x000000e0133d7223 */ /* 0x000fe2000001003d */
[----:B------:R-:W-:Y:S01]  /*2ee0*/  SHF.L.U32 R219, R219, 0x10, RZ ;  /* 0x00000010dbdb7819 */ /* 0x000fe200000006ff */
[C---:B------:R-:W-:Y:S01]  /*2ef0*/  FMUL.FTZ R20, R4.reuse, R20 ;  /* 0x0000001404147220 */ /* 0x040fe20000410000 */
[----:B------:R-:W-:Y:S01]  /*2f00*/  FMUL.FTZ R16, R4, R16 ;  /* 0x0000001004107220 */ /* 0x000fe20000410000 */
[C---:B------:R-:W-:Y:S01]  /*2f10*/  PRMT R217, R178.reuse, 0x7632, R217 ;  /* 0x00007632b2d97816 */ /* 0x040fe200000000d9 */
[----:B------:R-:W-:Y:S02]  /*2f20*/  IMAD.U32 R178, R178, 0x10000, RZ ;  /* 0x00010000b2b27824 */ /* 0x000fe400078e00ff */
        /* <DEDUP_REMOVED lines=21> */
[----:B------:R-:W-:Y:S02]  /*3080*/  VIADD R214, R214, 0x20 ;  /* 0x00000020d6d67836 */ /* 0x000fe40000000000 */
        /* <DEDUP_REMOVED lines=9> */
[----:B------:R-:W-:Y:S01]  /*3120*/  FFMA.FTZ R216, R17, R218, R216 ;  /* 0x000000da11d87223 */ /* 0x000fe200000100d8 */
[----:B----4-:R-:W-:Y:S01]  /*3130*/  FMUL.FTZ R217, R180, R217 ;  /* 0x000000d9b4d97220 */ /* 0x010fe20000410000 */
[----:B------:R-:W-:-:S03]  /*3140*/  FMUL.FTZ R210, R183, R179 ;  /* 0x000000b3b7d27220 */ /* 0x000fc60000410000 */
[----:B------:R-:W-:Y:S01]  /*3150*/  FADD.FTZ R215, R215, R217 ;  /* 0x000000d9d7d77221 */ /* 0x000fe20000010000 */
[----:B------:R-:W-:Y:S01]  /*3160*/  FFMA.FTZ R216, R21, R217, R216 ;  /* 0x000000d915d87223 */ /* 0x000fe200000100d8 */
[----:B------:R-:W-:Y:S02]  /*3170*/  FMUL.FTZ R208, R176, R208 ;  /* 0x000000d0b0d07220 */ /* 0x000fe40000410000 */
[----:B------:R-:W-:Y:S01]  /*3180*/  FADD.FTZ R215, R215, R210 ;  /* 0x000000d2d7d77221 */ /* 0x000fe20000010000 */
[----:B------:R-:W-:-:S03]  /*3190*/  FFMA.FTZ R216, R18, R210, R216 ;  /* 0x000000d212d87223 */ /* 0x000fc600000100d8 */
[----:B------:R-:W-:Y:S01]  /*31a0*/  FADD.FTZ R215, R215, R208 ;  /* 0x000000d0d7d77221 */ /* 0x000fe20000010000 */
[----:B------:R-:W-:-:S07]  /*31b0*/  FFMA.FTZ R216, R209, R208, R216 ;  /* 0x000000d0d1d87223 */ /* 0x000fce00000100d8 */
.L_x_1201:
[----:B------:R-:W-:Y:S05]  /*31c0*/  BSYNC B1 ;  /* 0x0000000000017941 */ /* 0x000fea0003800000 */
.L_x_1200:
[----:B------:R-:W2:Y:S01]  /*31d0*/  LDL R176, [R1+0x4] ;  /* 0x0000040001b07983 */ /* 0x000ea20000100800 */
[----:B------:R-:W-:Y:S01]  /*31e0*/  BSSY B1, `(.L_x_1202) ;  /* 0x000006c000017945 */ /* 0x000fe20003800000 */
[----:B--2---:R-:W-:-:S13]  /*31f0*/  ISETP.NE.AND P4, PT, R176, RZ, PT ;  /* 0x000000ffb000720c */ /* 0x004fda0003f85270 */
[----:B------:R-:W-:Y:S05]  /*3200*/  @!P4 BRA `(.L_x_1203) ;  /* 0x0000000400a4c947 */ /* 0x000fea0003800000 */
[----:B------:R-:W0:Y:S01]  /*3210*/  LDC.U8 R176, c[0x0][0x2a0] ;  /* 0x0000a800ffb07b82 */ /* 0x000e220000000000 */
[----:B------:R-:W2:Y:S04]  /*3220*/  LDL R204, [R1+0xc8] ;  /* 0x0000c80001cc7983 */ /* 0x000ea80000100800 */
[----:B------:R-:W3:Y:S03]  /*3230*/  LDL R222, [R1+0xc0] ;  /* 0x0000c00001de7983 */ /* 0x000ee60000100800 */
[----:B------:R-:W1:Y:S01]  /*3240*/  LDC.64 R180, c[0x0][0x2b8] ;  /* 0x0000ae00ffb47b82 */ /* 0x000e620000000a00 */
[----:B------:R-:W4:Y:S01]  /*3250*/  LDL R207, [R1+0xb8] ;  /* 0x0000b80001cf7983 */ /* 0x000f220000100800 */
[----:B0-----:R-:W-:-:S04]  /*3260*/  ISETP.NE.AND P4, PT, R176, RZ, PT ;  /* 0x000000ffb000720c */ /* 0x001fc80003f85270 */
[----:B-----5:R-:W-:Y:S02]  /*3270*/  FSEL R203, R213, RZ, !P4 ;  /* 0x000000ffd5cb7208 */ /* 0x020fe40006000000 */
[----:B------:R-:W-:-:S04]  /*3280*/  LEA R176, P4, R214, UR10, 0x4 ;  /* 0x0000000ad6b07c11 */ /* 0x000fc8000f8820ff */
[----:B------:R-:W-:-:S06]  /*3290*/  LEA.HI.X R177, R214, UR11, RZ, 0x4, P4 ;  /* 0x0000000bd6b17c11 */ /* 0x000fcc000a0f24ff */
[----:B------:R-:W2:Y:S01]  /*32a0*/  LDG.E.128 R176, desc[UR4][R176.64] ;  /* 0x00000004b0b07981 */ /* 0x000ea2000c1e1d00 */
[----:B-1----:R-:W-:-:S06]  /*32b0*/  IMAD.WIDE.U32 R180, R214, 0x10, R180 ;  /* 0x00000010d6b47825 */ /* 0x002fcc00078e00b4 */
[----:B------:R-:W3:Y:S01]  /*32c0*/  LDG.E.128 R180, desc[UR4][R180.64] ;  /* 0x00000004b4b47981 */ /* 0x000ee2000c1e1d00 */
[----:B------:R-:W-:-:S04]  /*32d0*/  ISETP.NE.U32.AND P4, PT, RZ, UR8, PT ;  /* 0x00000008ff007c0c */ /* 0x000fc8000bf85070 */
[----:B------:R-:W-:-:S13]  /*32e0*/  ISETP.NE.AND.EX P4, PT, RZ, UR9, PT, P4 ;  /* 0x00000009ff007c0c */ /* 0x000fda000bf85340 */
[----:B------:R-:W-:-:S04]  /*32f0*/  @P4 LEA R22, P5, R214, UR8, 0x4 ;  /* 0x00000008d6164c11 */ /* 0x000fc8000f8a20ff */
[----:B------:R-:W-:-:S05]  /*3300*/  @P4 LEA.HI.X R23, R214, UR9, RZ, 0x4, P5 ;  /* 0x00000009d6174c11 */ /* 0x000fca000a8f24ff */
[----:B------:R0:W5:Y:S01]  /*3310*/  @P4 LDG.E.128 R32, desc[UR4][R22.64] ;  /* 0x0000000416204981 */ /* 0x000162000c1e1d00 */
[----:B------:R-:W-:-:S04]  /*3320*/  LEA R184, P4, R214, UR12, 0x3 ;  /* 0x0000000cd6b87c11 */ /* 0x000fc8000f8818ff */
[----:B------:R-:W-:-:S06]  /*3330*/  LEA.HI.X R185, R214, UR13, RZ, 0x3, P4 ;  /* 0x0000000dd6b97c11 */ /* 0x000fcc000a0f1cff */
[----:B------:R-:W5:Y:S01]  /*3340*/  LDG.E.64 R184, desc[UR4][R184.64] ;  /* 0x00000004b8b87981 */ /* 0x000f62000c1e1b00 */
[C---:B--2---:R-:W-:Y:S02]  /*3350*/  PRMT R186, R176.reuse, 0x7632, R186 ;  /* 0x00007632b0ba7816 */ /* 0x044fe400000000ba */
[----:B------:R-:W-:Y:S02]  /*3360*/  SHF.L.U32 R198, R176, 0x10, RZ ;  /* 0x00000010b0c67819 */ /* 0x000fe400000006ff */
[C---:B------:R-:W-:Y:S02]  /*3370*/  PRMT R176, R179.reuse, 0x7632, R176 ;  /* 0x00007632b3b07816 */ /* 0x040fe400000000b0 */
[----:B------:R-:W-:Y:S02]  /*3380*/  SHF.L.U32 R205, R179, 0x10, RZ ;  /* 0x00000010b3cd7819 */ /* 0x000fe400000006ff */
[----:B------:R-:W2:Y:S01]  /*3390*/  LDL R179, [R1+0xc4] ;  /* 0x0000c40001b37983 */ /* 0x000ea20000100800 */
[----:B------:R-:W-:-:S02]  /*33a0*/  PRMT R188, R178, 0x7632, R188 ;  /* 0x00007632b2bc7816 */ /* 0x000fc400000000bc */
[----:B0-----:R-:W-:Y:S02]  /*33b0*/  SHF.L.U32 R23, R178, 0x10, RZ ;  /* 0x00000010b2177819 */ /* 0x001fe400000006ff */
[----:B------:R-:W2:Y:S01]  /*33c0*/  LDL R178, [R1+0xbc] ;  /* 0x0000bc0001b27983 */ /* 0x000ea20000100800 */
[C---:B------:R-:W-:Y:S02]  /*33d0*/  PRMT R187, R177.reuse, 0x7632, R187 ;  /* 0x00007632b1bb7816 */ /* 0x040fe400000000bb */
[C---:B---3--:R-:W-:Y:S02]  /*33e0*/  PRMT R223, R180.reuse, 0x7632, R223 ;  /* 0x00007632b4df7816 */ /* 0x048fe400000000df */
[----:B------:R-:W-:Y:S02]  /*33f0*/  SHF.L.U32 R180, R180, 0x10, RZ ;  /* 0x00000010b4b47819 */ /* 0x000fe400000006ff */
        /* <DEDUP_REMOVED lines=34> */
[----:B------:R-:W-:Y:S01]  /*3620*/  SHF.L.U32 R206, R206, 0x10, RZ ;  /* 0x00000010cece7819 */ /* 0x000fe200000006ff */
        /* <DEDUP_REMOVED lines=39> */
.L_x_1203:
[----:B------:R-:W-:Y:S05]  /*38a0*/  BSYNC B1 ;  /* 0x0000000000017941 */ /* 0x000fea0003800000 */
.L_x_1202:
        /* <DEDUP_REMOVED lines=20> */
.L_x_1245:
[----:B------:R-:W-:Y:S01]  /*39f0*/  ISETP.NE.AND P4, PT, R252, RZ, PT ;  /* 0x000000fffc00720c */ /* 0x000fe20003f85270 */
[----:B------:R-:W-:Y:S01]  /*3a00*/  FADD.FTZ R181, R215, R181 ;  /* 0x000000b5d7b57221 */ /* 0x000fe20000010000 */
[----:B0-----:R-:W-:Y:S01]  /*3a10*/  FADD.FTZ R176, R216, R176 ;  /* 0x000000b0d8b07221 */ /* 0x001fe20000010000 */
[----:B------:R-:W-:Y:S02]  /*3a20*/  BSSY B1, `(.L_x_1205) ;  /* 0x00000ac000017945 */ /* 0x000fe40003800000 */
[----:B------:R-:W-:Y:S01]  /*3a30*/  FMUL.FTZ R182, R181, UR14 ;  /* 0x0000000eb5b67c20 */ /* 0x000fe20008410000 */
[----:B------:R-:W-:-:S07]  /*3a40*/  FMUL.FTZ R183, R176, UR14 ;  /* 0x0000000eb0b77c20 */ /* 0x000fce0008410000 */
[----:B------:R-:W-:Y:S05]  /*3a50*/  @!P4 BRA `(.L_x_1206) ;  /* 0x0000000800a0c947 */ /* 0x000fea0003800000 */
[----:B------:R-:W0:Y:S01]  /*3a60*/  LDC.64 R176, c[0x0][0x220] ;  /* 0x00008800ffb07b82 */ /* 0x000e220000000a00 */
[----:B------:R-:W2:Y:S04]  /*3a70*/  LDL R252, [R1+0xa8] ;  /* 0x0000a80001fc7983 */ /* 0x000ea80000100800 */
[----:B------:R3:W-:Y:S03]  /*3a80*/  STL [R1+0x14c], R2 ;  /* 0x00014c0201007387 */ /* 0x0007e60000100800 */
[----:B------:R-:W4:Y:S01]  /*3a90*/  LDC.U8 R180, c[0x0][0x2a0] ;  /* 0x0000a800ffb47b82 */ /* 0x000f220000000000 */
[----:B---3--:R-:W3:Y:S01]  /*3aa0*/  LDL R2, [R1+0xa4] ;  /* 0x0000a40001027983 */ /* 0x008ee20000100800 */
[----:B0-----:R-:W-:-:S06]  /*3ab0*/  IMAD.WIDE.U32 R176, R3, 0x10, R176 ;  /* 0x0000001003b07825 */ /* 0x001fcc00078e00b0 */
[----:B------:R-:W2:Y:S01]  /*3ac0*/  LDG.E.128 R176, desc[UR4][R176.64] ;  /* 0x00000004b0b07981 */ /* 0x000ea2000c1e1d00 */
[----:B------:R-:W-:Y:S02]  /*3ad0*/  ISETP.NE.U32.AND P5, PT, RZ, UR8, PT ;  /* 0x00000008ff007c0c */ /* 0x000fe4000bfa5070 */
[----:B----4-:R-:W-:Y:S02]  /*3ae0*/  ISETP.NE.AND P4, PT, R180, RZ, PT ;  /* 0x000000ffb400720c */ /* 0x010fe40003f85270 */
[----:B------:R-:W-:Y:S02]  /*3af0*/  ISETP.NE.AND.EX P5, PT, RZ, UR9, PT, P5 ;  /* 0x00000009ff007c0c */ /* 0x000fe4000bfa5350 */
[----:B-1----:R-:W-:-:S05]  /*3b00*/  FSEL R216, R182, RZ, !P4 ;  /* 0x000000ffb6d87208 */ /* 0x002fca0006000000 */
[----:B------:R-:W-:-:S04]  /*3b10*/  FFMA.FTZ R180, R0, R183, R216 ;  /* 0x000000b700b47223 */ /* 0x000fc800000100d8 */
[----:B------:R-:W-:-:S04]  /*3b20*/  FADD.FTZ R180, R8, -R180 ;  /* 0x800000b408b47221 */ /* 0x000fc80000010000 */
[----:B-----5:R-:W-:Y:S01]  /*3b30*/  FMUL.FTZ R181, R4, R180 ;  /* 0x000000b404b57220 */ /* 0x020fe20000410000 */
[----:B------:R-:W-:-:S05]  /*3b40*/  @P5 SHF.L.U32 R180, R160, 0x10, RZ ;  /* 0x00000010a0b45819 */ /* 0x000fca00000006ff */
[----:B------:R-:W-:Y:S01]  /*3b50*/  @P5 FADD.FTZ R181, R181, R180 ;  /* 0x000000b4b5b55221 */ /* 0x000fe20000010000 */
[----:B------:R-:W-:-:S05]  /*3b60*/  IMAD.MOV.U32 R180, RZ, RZ, R26 ;  /* 0x000000ffffb47224 */ /* 0x000fca00078e001a */
[----:B------:R-:W-:Y:S01]  /*3b70*/  LOP3.LUT P4, RZ, R180, 0xff, RZ, 0xc0, !PT ;  /* 0x000000ffb4ff7812 */ /* 0x000fe2000788c0ff */
[----:B------:R-:W-:Y:S01]  /*3b80*/  FMUL.FTZ R214, R181, R5 ;  /* 0x00000005b5d67220 */ /* 0x000fe20000410000 */
[----:B------:R-:W-:-:S03]  /*3b90*/  HFMA2.MMA R213, -RZ, RZ, 0, 0 ;  /* 0x00000000ffd57435 */ /* 0x000fc600000001ff */
[----:B------:R-:W-:Y:S01]  /*3ba0*/  FMUL.FTZ R214, R214, UR15 ;  /* 0x0000000fd6d67c20 */ /* 0x000fe20008410000 */
[----:B------:R-:W-:-:S07]  /*3bb0*/  LOP3.LUT P6, RZ, R26, 0xff00, RZ, 0xc0, !PT ;  /* 0x0000ff001aff7812 */ /* 0x000fce00078cc0ff */
[----:B--2---:R-:W-:-:S05]  /*3bc0*/  @P4 SHF.L.U32 R180, R176, 0x10, RZ ;  /* 0x00000010b0b44819 */ /* 0x004fca00000006ff */
[----:B------:R-:W-:Y:S01]  /*3bd0*/  @P4 FMUL.FTZ R213, R214, R180 ;  /* 0x000000b4d6d54220 */ /* 0x000fe20000410000 */
[----:B------:R-:W-:Y:S01]  /*3be0*/  MOV R180, RZ ;  /* 0x000000ff00b47202 */ /* 0x000fe20000000f00 */
[----:B------:R-:W-:Y:S01]  /*3bf0*/  @P4 FMUL.FTZ R180, R252, R214 ;  /* 0x000000d6fcb44220 */ /* 0x000fe20000410000 */
[----:B------:R-:W-:Y:S01]  /*3c00*/  ISETP.NE.U32.AND P4, PT, RZ, UR16, PT ;  /* 0x00000010ff007c0c */ /* 0x000fe2000bf85070 */
[----:B------:R-:W2:Y:S03]  /*3c10*/  LDL R252, [R1+0xa0] ;  /* 0x0000a00001fc7983 */ /* 0x000ea60000100800 */
[----:B------:R-:W-:Y:S01]  /*3c20*/  ISETP.NE.AND.EX P4, PT, RZ, UR17, PT, P4 ;  /* 0x00000011ff007c0c */ /* 0x000fe2000bf85340 */
[----:B------:R-:W-:-:S04]  /*3c30*/  FFMA.FTZ R214, R197, R183, R216 ;  /* 0x000000b7c5d67223 */ /* 0x000fc800000100d8 */
[----:B------:R-:W-:-:S08]  /*3c40*/  FADD.FTZ R214, R250, -R214 ;  /* 0x800000d6fad67221 */ /* 0x000fd00000010000 */
[----:B------:R-:W-:-:S04]  /*3c50*/  @P4 F2FP.BF16.F32.PACK_AB R181, RZ, R181 ;  /* 0x000000b5ffb5423e */ /* 0x000fc800000010ff */
[----:B------:R-:W-:Y:S02]  /*3c60*/  @P4 PRMT R72, R181, 0x7610, R72 ;  /* 0x00007610b5484816 */ /* 0x000fe40000000048 */
[----:B------:R-:W-:Y:S01]  /*3c70*/  @P5 PRMT R181, R160, 0x7632, R181 ;  /* 0x00007632a0b55816 */ /* 0x000fe200000000b5 */
[----:B------:R-:W-:-:S03]  /*3c80*/  FMUL.FTZ R214, R4, R214 ;  /* 0x000000d604d67220 */ /* 0x000fc60000410000 */
[----:B------:R-:W-:-:S05]  /*3c90*/  @P5 SHF.L.U32 R181, R181, 0x10, RZ ;  /* 0x00000010b5b55819 */ /* 0x000fca00000006ff */
[--C-:B------:R-:W-:Y:S01]  /*3ca0*/  @P5 FADD.FTZ R214, R214, R181.reuse ;  /* 0x000000b5d6d65221 */ /* 0x100fe20000010000 */
[----:B------:R-:W-:-:S03]  /*3cb0*/  @P6 PRMT R181, R176, 0x7632, R181 ;  /* 0x00007632b0b56816 */ /* 0x000fc600000000b5 */
[----:B------:R-:W-:Y:S01]  /*3cc0*/  FMUL.FTZ R215, R214, R5 ;  /* 0x00000005d6d77220 */ /* 0x000fe20000410000 */
[----:B------:R-:W-:-:S03]  /*3cd0*/  @P6 SHF.L.U32 R181, R181, 0x10, RZ ;  /* 0x00000010b5b56819 */ /* 0x000fc600000006ff */
[----:B------:R-:W-:Y:S01]  /*3ce0*/  FMUL.FTZ R215, R215, UR15 ;  /* 0x0000000fd7d77c20 */ /* 0x000fe20008410000 */
[----:B------:R-:W-:-:S03]  /*3cf0*/  IMAD.MOV.U32 R176, RZ, RZ, RZ ;  /* 0x000000ffffb07224 */ /* 0x000fc600078e00ff */
[----:B------:R-:W-:Y:S01]  /*3d00*/  @P6 FMUL.FTZ R176, R215, R181 ;  /* 0x000000b5d7b06220 */ /* 0x000fe20000410000 */
[----:B------:R-:W-:-:S06]  /*3d10*/  HFMA2.MMA R181, -RZ, RZ, 0, 0 ;  /* 0x00000000ffb57435 */ /* 0x000fcc00000001ff */
[----:B---3--:R-:W-:Y:S02]  /*3d20*/  @P6 FMUL.FTZ R181, R2, R215 ;  /* 0x000000d702b56220 */ /* 0x008fe40000410000 */
[----:B------:R-:W3:Y:S01]  /*3d30*/  LDL R2, [R1+0x9c] ;  /* 0x00009c0001027983 */ /* 0x000ee20000100800 */
[----:B------:R-:W-:-:S04]  /*3d40*/  @P4 F2FP.BF16.F32.PACK_AB R214, RZ, R214 ;  /* 0x000000d6ffd6423e */ /* 0x000fc800000010ff */
[----:B------:R-:W-:Y:S01]  /*3d50*/  @P4 PRMT R72, R72, 0x5410, R214 ;  /* 0x0000541048484816 */ /* 0x000fe200000000d6 */
[----:B------:R-:W-:Y:S01]  /*3d60*/  FFMA.FTZ R214, R196, R183, R216 ;  /* 0x000000b7c4d67223 */ /* 0x000fe200000100d8 */
[----:B------:R-:W-:Y:S01]  /*3d70*/  FADD.FTZ R120, R120, R213 ;  /* 0x000000d578787221 */ /* 0x000fe20000010000 */
[----:B------:R-:W-:Y:S02]  /*3d80*/  LOP3.LUT P6, RZ, R26, 0xff0000, RZ, 0xc0, !PT ;  /* 0x00ff00001aff7812 */ /* 0x000fe400078cc0ff */
[----:B------:R-:W-:Y:S01]  /*3d90*/  FADD.FTZ R214, R249, -R214 ;  /* 0x800000d6f9d67221 */ /* 0x000fe20000010000 */
[----:B------:R-:W-:-:S03]  /*3da0*/  @P5 SHF.L.U32 R213, R161, 0x10, RZ ;  /* 0x00000010a1d55819 */ /* 0x000fc600000006ff */
[----:B------:R-:W-:Y:S01]  /*3db0*/  FMUL.FTZ R214, R4, R214 ;  /* 0x000000d604d67220 */ /* 0x000fe20000410000 */
[----:B------:R-:W-:-:S03]  /*3dc0*/  FADD.FTZ R121, R121, R176 ;  /* 0x000000b079797221 */ /* 0x000fc60000010000 */
[----:B------:R-:W-:-:S04]  /*3dd0*/  @P5 FADD.FTZ R214, R214, R213 ;  /* 0x000000d5d6d65221 */ /* 0x000fc80000010000 */
[----:B------:R-:W-:Y:S01]  /*3de0*/  FMUL.FTZ R176, R214, R5 ;  /* 0x00000005d6b07220 */ /* 0x000fe20000410000 */
[----:B------:R-:W-:-:S03]  /*3df0*/  @P6 SHF.L.U32 R213, R177, 0x10, RZ ;  /* 0x00000010b1d56819 */ /* 0x000fc600000006ff */
[----:B------:R-:W-:Y:S01]  /*3e00*/  FMUL.FTZ R176, R176, UR15 ;  /* 0x0000000fb0b07c20 */ /* 0x000fe20008410000 */
[----:B------:R-:W-:-:S03]  /*3e10*/  MOV R215, RZ ;  /* 0x000000ff00d77202 */ /* 0x000fc60000000f00 */
[----:B------:R-:W-:Y:S01]  /*3e20*/  @P6 FMUL.FTZ R215, R176, R213 ;  /* 0x000000d5b0d76220 */ /* 0x000fe20000410000 */
[----:B------:R-:W-:Y:S01]  /*3e30*/  HFMA2.MMA R213, -RZ, RZ, 0, 0 ;  /* 0x00000000ffd57435 */ /* 0x000fe200000001ff */
[----:B------:R-:W-:-:S04]  /*3e40*/  @P4 F2FP.BF16.F32.PACK_AB R214, RZ, R214 ;  /* 0x000000d6ffd6423e */ /* 0x000fc800000010ff */
[----:B------:R-:W-:Y:S02]  /*3e50*/  @P4 PRMT R73, R214, 0x7610, R73 ;  /* 0x00007610d6494816 */ /* 0x000fe40000000049 */
[----:B------:R-:W-:-:S05]  /*3e60*/  @P5 PRMT R214, R161, 0x7632, R214 ;  /* 0x00007632a1d65816 */ /* 0x000fca00000000d6 */
[----:B------:R-:W-:Y:S02]  /*3e70*/  @P5 IMAD.U32 R214, R214, 0x10000, RZ ;  /* 0x00010000d6d65824 */ /* 0x000fe400078e00ff */
[----:B------:R-:W-:Y:S01]  /*3e80*/  FADD.FTZ R122, R122, R215 ;  /* 0x000000d77a7a7221 */ /* 0x000fe20000010000 */
[----:B------:R-:W-:Y:S01]  /*3e90*/  MOV R215, RZ ;  /* 0x000000ff00d77202 */ /* 0x000fe20000000f00 */
[----:B--2---:R-:W-:Y:S02]  /*3ea0*/  @P6 FMUL.FTZ R213, R252, R176 ;  /* 0x000000b0fcd56220 */ /* 0x004fe40000410000 */
[----:B------:R-:W2:Y:S01]  /*3eb0*/  LDL R252, [R1+0x98] ;  /* 0x0000980001fc7983 */ /* 0x000ea20000100800 */
[----:B------:R-:W-:Y:S01]  /*3ec0*/  FFMA.FTZ R176, R195, R183, R216 ;  /* 0x000000b7c3b07223 */ /* 0x000fe200000100d8 */
[----:B------:R-:W-:-:S03]  /*3ed0*/  LOP3.LUT P6, RZ, R26, 0xff000000, RZ, 0xc0, !PT ;  /* 0xff0000001aff7812 */ /* 0x000fc600078cc0ff */
[----:B------:R-:W-:-:S04]  /*3ee0*/  FADD.FTZ R176, R248, -R176 ;  /* 0x800000b0f8b07221 */ /* 0x000fc80000010000 */
[----:B------:R-:W-:-:S04]  /*3ef0*/  FMUL.FTZ R176, R4, R176 ;  /* 0x000000b004b07220 */ /* 0x000fc80000410000 */
[--C-:B------:R-:W-:Y:S02]  /*3f00*/  @P5 FADD.FTZ R176, R176, R214.reuse ;  /* 0x000000d6b0b05221 */ /* 0x100fe40000010000 */
[----:B------:R-:W-:Y:S02]  /*3f10*/  @P6 PRMT R214, R177, 0x7632, R214 ;  /* 0x00007632b1d66816 */ /* 0x000fe400000000d6 */
[----:B------:R-:W-:Y:S02]  /*3f20*/  FMUL.FTZ R177, R176, R5 ;  /* 0x00000005b0b17220 */ /* 0x000fe40000410000 */
[----:B------:R-:W-:Y:S02]  /*3f30*/  @P6 SHF.L.U32 R214, R214, 0x10, RZ ;  /* 0x00000010d6d66819 */ /* 0x000fe400000006ff */
[----:B------:R-:W-:-:S04]  /*3f40*/  FMUL.FTZ R177, R177, UR15 ;  /* 0x0000000fb1b17c20 */ /* 0x000fc80008410000 */
[----:B------:R-:W-:Y:S01]  /*3f50*/  @P6 FMUL.FTZ R215, R177, R214 ;  /* 0x000000d6b1d76220 */ /* 0x000fe20000410000 */
[----:B------:R-:W-:-:S06]  /*3f60*/  HFMA2.MMA R214, -RZ, RZ, 0, 0 ;  /* 0x00000000ffd67435 */ /* 0x000fcc00000001ff */
[----:B---3--:R-:W-:Y:S02]  /*3f70*/  @P6 FMUL.FTZ R214, R2, R177 ;  /* 0x000000b102d66220 */ /* 0x008fe40000410000 */
[----:B------:R-:W3:Y:S01]  /*3f80*/  LDL R2, [R1+0x94] ;  /* 0x0000940001027983 */ /* 0x000ee20000100800 */
[----:B------:R-:W-:-:S04]  /*3f90*/  @P4 F2FP.BF16.F32.PACK_AB R176, RZ, R176 ;  /* 0x000000b0ffb0423e */ /* 0x000fc800000010ff */
[----:B------:R-:W-:Y:S01]  /*3fa0*/  @P4 PRMT R73, R73, 0x5410, R176 ;  /* 0x0000541049494816 */ /* 0x000fe200000000b0 */
[----:B------:R-:W-:-:S04]  /*3fb0*/  FFMA.FTZ R176, R194, R183, R216 ;  /* 0x000000b7c2b07223 */ /* 0x000fc800000100d8 */
[----:B------:R-:W-:Y:S01]  /*3fc0*/  FADD.FTZ R176, R247, -R176 ;  /* 0x800000b0f7b07221 */ /* 0x000fe20000010000 */
[----:B------:R-:W-:-:S03]  /*3fd0*/  LOP3.LUT P6, RZ, R27, 0xff, RZ, 0xc0, !PT ;  /* 0x000000ff1bff7812 */ /* 0x000fc600078cc0ff */
[----:B------:R-:W-:Y:S01]  /*3fe0*/  FMUL.FTZ R177, R4, R176 ;  /* 0x000000b004b17220 */ /* 0x000fe20000410000 */
[----:B------:R-:W-:-:S05]  /*3ff0*/  @P5 SHF.L.U32 R176, R162, 0x10, RZ ;  /* 0x00000010a2b05819 */ /* 0x000fca00000006ff */
[----:B------:R-:W-:Y:S01]  /*4000*/  @P5 FADD.FTZ R177, R177, R176 ;  /* 0x000000b0b1b15221 */ /* 0x000fe20000010000 */
[----:B------:R-:W-:-:S04]  /*4010*/  FADD.FTZ R123, R123, R215 ;  /* 0x000000d77b7b7221 */ /* 0x000fc80000010000 */
[----:B------:R-:W-:Y:S01]  /*4020*/  @P4 F2FP.BF16.F32.PACK_AB R176, RZ, R177 ;  /* 0x000000b1ffb0423e */ /* 0x000fe200000010ff */
[----:B------:R-:W-:Y:S01]  /*4030*/  FMUL.FTZ R177, R177, R5 ;  /* 0x00000005b1b17220 */ /* 0x000fe20000410000 */
[----:B------:R-:W-:Y:S02]  /*4040*/  @P6 IMAD.U32 R215, R178, 0x10000, RZ ;  /* 0x00010000b2d76824 */ /* 0x000fe400078e00ff */
[----:B------:R-:W-:Y:S01]  /*4050*/  @P4 PRMT R74, R176, 0x7610, R74 ;  /* 0x00007610b04a4816 */ /* 0x000fe2000000004a */
[----:B------:R-:W-:Y:S01]  /*4060*/  FMUL.FTZ R176, R177, UR15 ;  /* 0x0000000fb1b07c20 */ /* 0x000fe20008410000 */
[----:B------:R-:W-:-:S03]  /*4070*/  MOV R177, RZ ;  /* 0x000000ff00b17202 */ /* 0x000fc60000000f00 */
[----:B------:R-:W-:Y:S01]  /*4080*/  @P6 FMUL.FTZ R177, R176, R215 ;  /* 0x000000d7b0b16220 */ /* 0x000fe20000410000 */
[----:B------:R-:W-:-:S03]  /*4090*/  HFMA2.MMA R215, -RZ, RZ, 0, 0 ;  /* 0x00000000ffd77435 */ /* 0x000fc600000001ff */
[----:B------:R-:W-:Y:S01]  /*40a0*/  FADD.FTZ R124, R124, R177 ;  /* 0x000000b17c7c7221 */ /* 0x000fe20000010000 */
[----:B------:R-:W-:-:S04]  /*40b0*/  FFMA.FTZ R177, R193, R183, R216 ;  /* 0x000000b7c1b17223 */ /* 0x000fc800000100d8 */
[----:B------:R-:W-:-:S04]  /*40c0*/  FADD.FTZ R177, R246, -R177 ;  /* 0x800000b1f6b17221 */ /* 0x000fc80000010000 */
[----:B------:R-:W-:Y:S01]  /*40d0*/  FMUL.FTZ R177, R4, R177 ;  /* 0x000000b104b17220 */ /* 0x000fe20000410000 */
[----:B--2---:R-:W-:Y:S01]  /*40e0*/  @P6 FMUL.FTZ R215, R252, R176 ;  /* 0x000000b0fcd76220 */ /* 0x004fe20000410000 */
[----:B------:R-:W-:Y:S02]  /*40f0*/  @P5 PRMT R176, R162, 0x7632, R176 ;  /* 0x00007632a2b05816 */ /* 0x000fe400000000b0 */
[----:B------:R-:W-:Y:S02]  /*4100*/  LOP3.LUT P6, RZ, R27, 0xff00, RZ, 0xc0, !PT ;  /* 0x0000ff001bff7812 */ /* 0x000fe400078cc0ff */
[----:B------:R-:W-:-:S05]  /*4110*/  @P5 SHF.L.U32 R176, R176, 0x10, RZ ;  /* 0x00000010b0b05819 */ /* 0x000fca00000006ff */
[----:B------:R-:W-:-:S05]  /*4120*/  @P5 FADD.FTZ R177, R177, R176 ;  /* 0x000000b0b1b15221 */ /* 0x000fca0000010000 */
[----:B------:R-:W-:Y:S02]  /*4130*/  @P4 F2FP.BF16.F32.PACK_AB R176, RZ, R177 ;  /* 0x000000b1ffb0423e */ /* 0x000fe400000010ff */
[----:B------:R-:W-:Y:S02]  /*4140*/  @P6 PRMT R178, R178, 0x7632, R178 ;  /* 0x00007632b2b26816 */ /* 0x000fe400000000b2 */
[----:B------:R-:W-:Y:S01]  /*4150*/  @P4 PRMT R74, R74, 0x5410, R176 ;  /* 0x000054104a4a4816 */ /* 0x000fe200000000b0 */
[----:B------:R-:W-:Y:S01]  /*4160*/  FMUL.FTZ R176, R177, R5 ;  /* 0x00000005b1b07220 */ /* 0x000fe20000410000 */
[----:B------:R-:W-:-:S03]  /*4170*/  @P6 SHF.L.U32 R178, R178, 0x10, RZ ;  /* 0x00000010b2b26819 */ /* 0x000fc600000006ff */
[----:B------:R-:W-:Y:S01]  /*4180*/  FMUL.FTZ R176, R176, UR15 ;  /* 0x0000000fb0b07c20 */ /* 0x000fe20008410000 */
[----:B------:R-:W-:-:S03]  /*4190*/  MOV R177, RZ ;  /* 0x000000ff00b17202 */ /* 0x000fc60000000f00 */
[----:B------:R-:W-:Y:S01]  /*41a0*/  @P6 FMUL.FTZ R177, R176, R178 ;  /* 0x000000b2b0b16220 */ /* 0x000fe20000410000 */
[----:B------:R-:W-:-:S06]  /*41b0*/  HFMA2.MMA R178, -RZ, RZ, 0, 0 ;  /* 0x00000000ffb27435 */ /* 0x000fcc00000001ff */
[----:B---3--:R-:W-:Y:S02]  /*41c0*/  @P6 FMUL.FTZ R178, R2, R176 ;  /* 0x000000b002b26220 */ /* 0x008fe40000410000 */
[----:B------:R-:W2:Y:S01]  /*41d0*/  LDL R2, [R1+0x90] ;  /* 0x0000900001027983 */ /* 0x000ea20000100800 */
[----:B------:R-:W-:Y:S01]  /*41e0*/  FFMA.FTZ R176, R192, R183, R216 ;  /* 0x000000b7c0b07223 */ /* 0x000fe200000100d8 */
[----:B------:R-:W-:-:S03]  /*41f0*/  FADD.FTZ R125, R125, R177 ;  /* 0x000000b17d7d7221 */ /* 0x000fc60000010000 */
[----:B------:R-:W-:Y:S01]  /*4200*/  FADD.FTZ R176, R245, -R176 ;  /* 0x800000b0f5b07221 */ /* 0x000fe20000010000 */
[----:B------:R-:W-:-:S03]  /*4210*/  FFMA.FTZ R216, R244, R183, R216 ;  /* 0x000000b7f4d87223 */ /* 0x000fc600000100d8 */
[----:B------:R-:W-:Y:S01]  /*4220*/  FMUL.FTZ R177, R4, R176 ;  /* 0x000000b004b17220 */ /* 0x000fe20000410000 */
[----:B------:R-:W-:-:S04]  /*4230*/  @P5 IMAD.U32 R176, R163, 0x10000, RZ ;  /* 0x00010000a3b05824 */ /* 0x000fc800078e00ff */
[----:B------:R-:W-:Y:S01]  /*4240*/  @P5 FADD.FTZ R177, R177, R176 ;  /* 0x000000b0b1b15221 */ /* 0x000fe20000010000 */
[--C-:B------:R-:W-:Y:S01]  /*4250*/  FADD.FTZ R176, R243, -R216.reuse ;  /* 0x800000d8f3b07221 */ /* 0x100fe20000010000 */
[----:B------:R-:W-:-:S03]  /*4260*/  @P5 PRMT R216, R163, 0x7632, R216 ;  /* 0x00007632a3d85816 */ /* 0x000fc600000000d8 */
[----:B------:R-:W-:Y:S01]  /*4270*/  FMUL.FTZ R176, R4, R176 ;  /* 0x000000b004b07220 */ /* 0x000fe20000410000 */
[----:B------:R-:W-:-:S05]  /*4280*/  @P5 SHF.L.U32 R216, R216, 0x10, RZ ;  /* 0x00000010d8d85819 */ /* 0x000fca00000006ff */
[----:B------:R-:W-:Y:S01]  /*4290*/  @P5 FADD.FTZ R176, R176, R216 ;  /* 0x000000d8b0b05221 */ /* 0x000fe20000010000 */
[----:B------:R-:W-:Y:S02]  /*42a0*/  LOP3.LUT P5, RZ, R27, 0xff0000, RZ, 0xc0, !PT ;  /* 0x00ff00001bff7812 */ /* 0x000fe400078ac0ff */
[----:B------:R-:W-:Y:S01]  /*42b0*/  @P4 F2FP.BF16.F32.PACK_AB R216, RZ, R177 ;  /* 0x000000b1ffd8423e */ /* 0x000fe200000010ff */
[----:B------:R-:W-:-:S04]  /*42c0*/  FMUL.FTZ R177, R177, R5 ;  /* 0x00000005b1b17220 */ /* 0x000fc80000410000 */
[----:B------:R-:W-:Y:S01]  /*42d0*/  FMUL.FTZ R177, R177, UR15 ;  /* 0x0000000fb1b17c20 */ /* 0x000fe20008410000 */
[----:B------:R-:W-:-:S05]  /*42e0*/  @P4 PRMT R75, R216, 0x7610, R75 ;  /* 0x00007610d84b4816 */ /* 0x000fca000000004b */
[----:B------:R-:W-:Y:S02]  /*42f0*/  @P5 SHF.L.U32 R252, R179, 0x10, RZ ;  /* 0x00000010b3fc5819 */ /* 0x000fe400000006ff */
[----:B------:R-:W-:-:S03]  /*4300*/  MOV R216, RZ ;  /* 0x000000ff00d87202 */ /* 0x000fc60000000f00 */
[----:B------:R-:W-:Y:S02]  /*4310*/  @P5 FMUL.FTZ R216, R177, R252 ;  /* 0x000000fcb1d85220 */ /* 0x000fe40000410000 */
[----:B------:R-:W3:Y:S02]  /*4320*/  LDL R252, [R1+0x8c] ;  /* 0x00008c0001fc7983 */ /* 0x000ee40000100800 */
[----:B------:R-:W-:Y:S01]  /*4330*/  FADD.FTZ R126, R126, R216 ;  /* 0x000000d87e7e7221 */ /* 0x000fe20000010000 */
[----:B------:R-:W-:Y:S01]  /*4340*/  HFMA2.MMA R216, -RZ, RZ, 0, 0 ;  /* 0x00000000ffd87435 */ /* 0x000fe200000001ff */
[----:B------:R-:W-:-:S05]  /*4350*/  F2FP.BF16.F32.PACK_AB R178, R178, R215 ;  /* 0x000000d7b2b2723e */ /* 0x000fca00000010ff */
[----:B--2---:R-:W-:Y:S02]  /*4360*/  @P5 FMUL.FTZ R216, R2, R177 ;  /* 0x000000b102d85220 */ /* 0x004fe40000410000 */
[----:B------:R0:W5:Y:S01]  /*4370*/  LDL.LU R2, [R1+0x14c] ;  /* 0x00014c0001027983 */ /* 0x0001620000300800 */
[----:B------:R-:W-:Y:S02]  /*4380*/  LOP3.LUT P5, RZ, R27, 0xff000000, RZ, 0xc0, !PT ;  /* 0xff0000001bff7812 */ /* 0x000fe400078ac0ff */
[----:B------:R-:W-:Y:S01]  /*4390*/  @P4 F2FP.BF16.F32.PACK_AB R177, RZ, R176 ;  /* 0x000000b0ffb1423e */ /* 0x000fe200000010ff */
[----:B------:R-:W-:-:S04]  /*43a0*/  FMUL.FTZ R176, R176, R5 ;  /* 0x00000005b0b07220 */ /* 0x000fc80000410000 */
[----:B------:R-:W-:-:S06]  /*43b0*/  FMUL.FTZ R176, R176, UR15 ;  /* 0x0000000fb0b07c20 */ /* 0x000fcc0008410000 */
[----:B------:R-:W-:-:S04]  /*43c0*/  @P5 PRMT R179, R179, 0x7632, R179 ;  /* 0x00007632b3b35816 */ /* 0x000fc800000000b3 */
[----:B------:R-:W-:Y:S02]  /*43d0*/  @P5 SHF.L.U32 R179, R179, 0x10, RZ ;  /* 0x00000010b3b35819 */ /* 0x000fe400000006ff */
[----:B------:R-:W-:Y:S01]  /*43e0*/  @P4 PRMT R75, R75, 0x5410, R177 ;  /* 0x000054104b4b4816 */ /* 0x000fe200000000b1 */
[----:B------:R-:W-:Y:S02]  /*43f0*/  IMAD.MOV.U32 R177, RZ, RZ, RZ ;  /* 0x000000ffffb17224 */ /* 0x000fe400078e00ff */
[----:B------:R-:W-:Y:S01]  /*4400*/  @P5 FMUL.FTZ R177, R176, R179 ;  /* 0x000000b3b0b15220 */ /* 0x000fe20000410000 */
[----:B------:R-:W-:-:S03]  /*4410*/  MOV R179, RZ ;  /* 0x000000ff00b37202 */ /* 0x000fc60000000f00 */
[----:B------:R-:W-:Y:S01]  /*4420*/  FADD.FTZ R127, R127, R177 ;  /* 0x000000b17f7f7221 */ /* 0x000fe20000010000 */
[----:B---3--:R-:W-:Y:S02]  /*4430*/  @P5 FMUL.FTZ R179, R252, R176 ;  /* 0x000000b0fcb35220 */ /* 0x008fe40000410000 */
[----:B------:R-:W1:Y:S02]  /*4440*/  @P4 LDC.64 R176, c[0x0][0x308] ;  /* 0x0000c200ffb04b82 */ /* 0x000e640000000a00 */
[----:B-1----:R-:W-:-:S05]  /*4450*/  @P4 IMAD.WIDE.U32 R176, R3, 0x10, R176 ;  /* 0x0000001003b04825 */ /* 0x002fca00078e00b0 */
[----:B------:R1:W-:Y:S02]  /*4460*/  @P4 STG.E.128 desc[UR4][R176.64], R72 ;  /* 0x00000048b0004986 */ /* 0x0003e4000c101d04 */
[----:B-1----:R-:W-:Y:S02]  /*4470*/  F2FP.BF16.F32.PACK_AB R177, R214, R213 ;  /* 0x000000d5d6b1723e */ /* 0x002fe400000010ff */
[----:B------:R-:W1:Y:S01]  /*4480*/  LDC.64 R214, c[0x0][0x2f8] ;  /* 0x0000be00ffd67b82 */ /* 0x000e620000000a00 */
[----:B------:R-:W-:Y:S02]  /*4490*/  F2FP.BF16.F32.PACK_AB R176, R181, R180 ;  /* 0x000000b4b5b0723e */ /* 0x000fe400000010ff */
[----:B------:R-:W-:Y:S01]  /*44a0*/  F2FP.BF16.F32.PACK_AB R179, R179, R216 ;  /* 0x000000d8b3b3723e */ /* 0x000fe200000010ff */
[----:B-1----:R-:W-:-:S05]  /*44b0*/  IMAD.WIDE.U32 R180, R3, 0x10, R214 ;  /* 0x0000001003b47825 */ /* 0x002fca00078e00d6 */
[----:B------:R0:W-:Y:S01]  /*44c0*/  STG.E.128 desc[UR4][R180.64], R176 ;  /* 0x000000b0b4007986 */ /* 0x0001e2000c101d04 */
[----:B------:R-:W-:-:S07]  /*44d0*/  IADD3 R3, R3, 0x20, RZ ;  /* 0x0000002003037810 */ /* 0x000fce0007ffe0ff */
.L_x_1206:
[----:B------:R-:W-:Y:S05]  /*44e0*/  BSYNC B1 ;  /* 0x0000000000017941 */ /* 0x000fea0003800000 */
.L_x_1205:
[----:B------:R-:W-:Y:S04]  /*44f0*/  BSSY B1, `(.L_x_1207) ;  /* 0x00000aa000017945 */ /* 0x000fe80003800000 */
[----:B------:R-:W-:Y:S05]  /*4500*/  @!P0 BRA `(.L_x_1208) ;  /* 0x0000000800a08947 */ /* 0x000fea0003800000 */
[----:B0-----:R-:W0:Y:S01]  /*4510*/  LDC.64 R176, c[0x0][0x220] ;  /* 0x00008800ffb07b82 */ /* 0x001e220000000a00 */
[----:B-1----:R-:W2:Y:S04]  /*4520*/  LDL R215, [R1+0x88] ;  /* 0x0000880001d77983 */ /* 0x002ea80000100800 */
[----:B------:R1:W-:Y:S03]  /*4530*/  STL [R1+0x14c], R0 ;  /* 0x00014c0001007387 */ /* 0x0003e60000100800 */
[----:B------:R-:W3:Y:S01]  /*4540*/  LDC.U8 R180, c[0x0][0x2a0] ;  /* 0x0000a800ffb47b82 */ /* 0x000ee20000000000 */
[----:B------:R-:W-:Y:S01]  /*4550*/  ISETP.NE.U32.AND P5, PT, RZ, UR8, PT ;  /* 0x00000008ff007c0c */ /* 0x000fe2000bfa5070 */
[----:B-----5:R-:W-:Y:S01]  /*4560*/  HFMA2.MMA R213, -RZ, RZ, 0, 0 ;  /* 0x00000000ffd57435 */ /* 0x020fe200000001ff */
[----:B------:R-:W4:Y:S04]  /*4570*/  LDL R252, [R1+0x80] ;  /* 0x0000800001fc7983 */ /* 0x000f280000100800 */
[----:B-1----:R-:W4:Y:S01]  /*4580*/  LDL R0, [R1+0x84] ;  /* 0x0000840001007983 */ /* 0x002f220000100800 */
[----:B0-----:R-:W-:-:S06]  /*4590*/  IMAD.WIDE.U32 R176, R3, 0x10, R176 ;  /* 0x0000001003b07825 */ /* 0x001fcc00078e00b0 */
[----:B------:R-:W2:Y:S01]  /*45a0*/  LDG.E.128 R176, desc[UR4][R176.64] ;  /* 0x00000004b0b07981 */ /* 0x000ea2000c1e1d00 */
[----:B---3--:R-:W-:Y:S02]  /*45b0*/  ISETP.NE.AND P4, PT, R180, RZ, PT ;  /* 0x000000ffb400720c */ /* 0x008fe40003f85270 */
[----:B------:R-:W-:Y:S02]  /*45c0*/  ISETP.NE.AND.EX P5, PT, RZ, UR9, PT, P5 ;  /* 0x00000009ff007c0c */ /* 0x000fe4000bfa5350 */
[----:B------:R-:W-:-:S05]  /*45d0*/  FSEL R216, R182, RZ, !P4 ;  /* 0x000000ffb6d87208 */ /* 0x000fca0006000000 */
[----:B------:R-:W-:-:S04]  /*45e0*/  FFMA.FTZ R180, R201, R183, R216 ;  /* 0x000000b7c9b47223 */ /* 0x000fc800000100d8 */
[----:B------:R-:W-:-:S04]  /*45f0*/  FADD.FTZ R180, R242, -R180 ;  /* 0x800000b4f2b47221 */ /* 0x000fc80000010000 */
[----:B------:R-:W-:Y:S01]  /*4600*/  FMUL.FTZ R181, R4, R180 ;  /* 0x000000b404b57220 */ /* 0x000fe20000410000 */
[----:B------:R-:W-:-:S05]  /*4610*/  @P5 SHF.L.U32 R180, R164, 0x10, RZ ;  /* 0x00000010a4b45819 */ /* 0x000fca00000006ff */
[----:B------:R-:W-:Y:S01]  /*4620*/  @P5 FADD.FTZ R181, R181, R180 ;  /* 0x000000b4b5b55221 */ /* 0x000fe20000010000 */
[----:B------:R-:W-:-:S04]  /*4630*/  MOV R180, R24 ;  /* 0x0000001800b47202 */ /* 0x000fc80000000f00 */
[----:B------:R-:W-:Y:S01]  /*4640*/  LOP3.LUT P4, RZ, R180, 0xff, RZ, 0xc0, !PT ;  /* 0x000000ffb4ff7812 */ /* 0x000fe2000788c0ff */
[----:B------:R-:W-:-:S04]  /*4650*/  FMUL.FTZ R214, R181, R5 ;  /* 0x00000005b5d67220 */ /* 0x000fc80000410000 */
[----:B------:R-:W-:Y:S01]  /*4660*/  FMUL.FTZ R214, R214, UR15 ;  /* 0x0000000fd6d67c20 */ /* 0x000fe20008410000 */
[----:B------:R-:W-:-:S07]  /*4670*/  LOP3.LUT P6, RZ, R24, 0xff00, RZ, 0xc0, !PT ;  /* 0x0000ff0018ff7812 */ /* 0x000fce00078cc0ff */
[----:B--2---:R-:W-:-:S04]  /*4680*/  @P4 IMAD.U32 R180, R176, 0x10000, RZ ;  /* 0x00010000b0b44824 */ /* 0x004fc800078e00ff */
[----:B------:R-:W-:Y:S01]  /*4690*/  @P4 FMUL.FTZ R213, R214, R180 ;  /* 0x000000b4d6d54220 */ /* 0x000fe20000410000 */
[----:B------:R-:W-:Y:S01]  /*46a0*/  MOV R180, RZ ;  /* 0x000000ff00b47202 */ /* 0x000fe20000000f00 */
[----:B------:R-:W-:Y:S01]  /*46b0*/  @P4 FMUL.FTZ R180, R215, R214 ;  /* 0x000000d6d7b44220 */ /* 0x000fe20000410000 */
[----:B------:R-:W-:-:S04]  /*46c0*/  ISETP.NE.U32.AND P4, PT, RZ, UR16, PT ;  /* 0x00000010ff007c0c */ /* 0x000fc8000bf85070 */
        /* <DEDUP_REMOVED lines=9> */
[----:B------:R-:W-:Y:S01]  /*4760*/  @P6 PRMT R181, R176, 0x7632, R181 ;  /* 0x00007632b0b56816 */ /* 0x000fe200000000b5 */
[----:B------:R-:W-:Y:S02]  /*4770*/  HFMA2.MMA R176, -RZ, RZ, 0, 0 ;  /* 0x00000000ffb07435 */ /* 0x000fe400000001ff */
[----:B------:R-:W-:Y:S01]  /*4780*/  FMUL.FTZ R215, R214, R5 ;  /* 0x00000005d6d77220 */ /* 0x000fe20000410000 */
[----:B------:R-:W-:-:S03]  /*4790*/  @P6 SHF.L.U32 R181, R181, 0x10, RZ ;  /* 0x00000010b5b56819 */ /* 0x000fc600000006ff */
[----:B------:R-:W-:-:S04]  /*47a0*/  FMUL.FTZ R215, R215, UR15 ;  /* 0x0000000fd7d77c20 */ /* 0x000fc80008410000 */
[----:B------:R-:W-:Y:S01]  /*47b0*/  @P6 FMUL.FTZ R176, R215, R181 ;  /* 0x000000b5d7b06220 */ /* 0x000fe20000410000 */
[----:B------:R-:W-:Y:S01]  /*47c0*/  MOV R181, RZ ;  /* 0x000000ff00b57202 */ /* 0x000fe20000000f00 */
[----:B----4-:R-:W-:Y:S02]  /*47d0*/  @P6 FMUL.FTZ R181, R0, R215 ;  /* 0x000000d700b56220 */ /* 0x010fe40000410000 */
[----:B------:R-:W2:Y:S01]  /*47e0*/  LDL R0, [R1+0x7c] ;  /* 0x00007c0001007983 */ /* 0x000ea20000100800 */
[----:B------:R-:W-:-:S04]  /*47f0*/  @P4 F2FP.BF16.F32.PACK_AB R214, RZ, R214 ;  /* 0x000000d6ffd6423e */ /* 0x000fc800000010ff */
[----:B------:R-:W-:Y:S01]  /*4800*/  @P4 PRMT R72, R72, 0x5410, R214 ;  /* 0x0000541048484816 */ /* 0x000fe200000000d6 */
[----:B------:R-:W-:Y:S01]  /*4810*/  FFMA.FTZ R214, R190, R183, R216 ;  /* 0x000000b7bed67223 */ /* 0x000fe200000100d8 */
[----:B------:R-:W-:-:S03]  /*4820*/  LOP3.LUT P6, RZ, R24, 0xff0000, RZ, 0xc0, !PT ;  /* 0x00ff000018ff7812 */ /* 0x000fc600078cc0ff */
[----:B------:R-:W-:Y:S01]  /*4830*/  FADD.FTZ R214, R240, -R214 ;  /* 0x800000d6f0d67221 */ /* 0x000fe20000010000 */
[----:B------:R-:W-:Y:S01]  /*4840*/  FADD.FTZ R128, R128, R213 ;  /* 0x000000d580807221 */ /* 0x000fe20000010000 */
[----:B------:R-:W-:Y:S02]  /*4850*/  @P5 IMAD.U32 R213, R165, 0x10000, RZ ;  /* 0x00010000a5d55824 */ /* 0x000fe400078e00ff */
[----:B------:R-:W-:Y:S01]  /*4860*/  FMUL.FTZ R214, R4, R214 ;  /* 0x000000d604d67220 */ /* 0x000fe20000410000 */
[----:B------:R-:W-:-:S03]  /*4870*/  FADD.FTZ R129, R129, R176 ;  /* 0x000000b081817221 */ /* 0x000fc60000010000 */
[----:B------:R-:W-:Y:S01]  /*4880*/  @P5 FADD.FTZ R214, R214, R213 ;  /* 0x000000d5d6d65221 */ /* 0x000fe20000010000 */
[----:B------:R-:W-:-:S03]  /*4890*/  HFMA2.MMA R215, -RZ, RZ, 0, 0 ;  /* 0x00000000ffd77435 */ /* 0x000fc600000001ff */
[----:B------:R-:W-:Y:S01]  /*48a0*/  FMUL.FTZ R176, R214, R5 ;  /* 0x00000005d6b07220 */ /* 0x000fe20000410000 */
[----:B------:R-:W-:-:S03]  /*48b0*/  @P6 SHF.L.U32 R213, R177, 0x10, RZ ;  /* 0x00000010b1d56819 */ /* 0x000fc600000006ff */
[----:B------:R-:W-:-:S04]  /*48c0*/  FMUL.FTZ R176, R176, UR15 ;  /* 0x0000000fb0b07c20 */ /* 0x000fc80008410000 */
[----:B------:R-:W-:Y:S01]  /*48d0*/  @P6 FMUL.FTZ R215, R176, R213 ;  /* 0x000000d5b0d76220 */ /* 0x000fe20000410000 */
[----:B------:R-:W-:Y:S01]  /*48e0*/  MOV R213, RZ ;  /* 0x000000ff00d57202 */ /* 0x000fe20000000f00 */
[----:B------:R-:W-:Y:S01]  /*48f0*/  @P6 FMUL.FTZ R213, R252, R176 ;  /* 0x000000b0fcd56220 */ /* 0x000fe20000410000 */
[----:B------:R-:W-:Y:S01]  /*4900*/  @P4 F2FP.BF16.F32.PACK_AB R214, RZ, R214 ;  /* 0x000000d6ffd6423e */ /* 0x000fe200000010ff */
[----:B------:R-:W3:Y:S01]  /*4910*/  LDL R252, [R1+0x78] ;  /* 0x0000780001fc7983 */ /* 0x000ee20000100800 */
[----:B------:R-:W-:Y:S01]  /*4920*/  FFMA.FTZ R176, R189, R183, R216 ;  /* 0x000000b7bdb07223 */ /* 0x000fe200000100d8 */
[----:B------:R-:W-:Y:S02]  /*4930*/  LOP3.LUT P6, RZ, R24, 0xff000000, RZ, 0xc0, !PT ;  /* 0xff00000018ff7812 */ /* 0x000fe400078cc0ff */
[----:B------:R-:W-:Y:S01]  /*4940*/  @P4 PRMT R73, R214, 0x7610, R73 ;  /* 0x00007610d6494816 */ /* 0x000fe20000000049 */
[----:B------:R-:W-:Y:S01]  /*4950*/  FADD.FTZ R176, R239, -R176 ;  /* 0x800000b0efb07221 */ /* 0x000fe20000010000 */
[----:B------:R-:W-:-:S03]  /*4960*/  @P5 PRMT R214, R165, 0x7632, R214 ;  /* 0x00007632a5d65816 */ /* 0x000fc600000000d6 */
[----:B------:R-:W-:Y:S01]  /*4970*/  FMUL.FTZ R176, R4, R176 ;  /* 0x000000b004b07220 */ /* 0x000fe20000410000 */
[----:B------:R-:W-:-:S05]  /*4980*/  @P5 SHF.L.U32 R214, R214, 0x10, RZ ;  /* 0x00000010d6d65819 */ /* 0x000fca00000006ff */
[--C-:B------:R-:W-:Y:S01]  /*4990*/  @P5 FADD.FTZ R176, R176, R214.reuse ;  /* 0x000000d6b0b05221 */ /* 0x100fe20000010000 */
[----:B------:R-:W-:-:S03]  /*49a0*/  @P6 PRMT R214, R177, 0x7632, R214 ;  /* 0x00007632b1d66816 */ /* 0x000fc600000000d6 */
[----:B------:R-:W-:Y:S01]  /*49b0*/  FMUL.FTZ R177, R176, R5 ;  /* 0x00000005b0b17220 */ /* 0x000fe20000410000 */
[----:B------:R-:W-:Y:S01]  /*49c0*/  @P6 SHF.L.U32 R214, R214, 0x10, RZ ;  /* 0x00000010d6d66819 */ /* 0x000fe200000006ff */
[----:B------:R-:W-:Y:S02]  /*49d0*/  FADD.FTZ R130, R130, R215 ;  /* 0x000000d782827221 */ /* 0x000fe40000010000 */
[----:B------:R-:W-:Y:S01]  /*49e0*/  FMUL.FTZ R177, R177, UR15 ;  /* 0x0000000fb1b17c20 */ /* 0x000fe20008410000 */
[----:B------:R-:W-:-:S03]  /*49f0*/  IMAD.MOV.U32 R215, RZ, RZ, RZ ;  /* 0x000000ffffd77224 */ /* 0x000fc600078e00ff */
[----:B------:R-:W-:Y:S01]  /*4a00*/  @P6 FMUL.FTZ R215, R177, R214 ;  /* 0x000000d6b1d76220 */ /* 0x000fe20000410000 */
[----:B------:R-:W-:Y:S01]  /*4a10*/  HFMA2.MMA R214, -RZ, RZ, 0, 0 ;  /* 0x00000000ffd67435 */ /* 0x000fe200000001ff */
[----:B------:R-:W-:-:S04]  /*4a20*/  @P4 F2FP.BF16.F32.PACK_AB R176, RZ, R176 ;  /* 0x000000b0ffb0423e */ /* 0x000fc800000010ff */
[----:B------:R-:W-:Y:S01]  /*4a30*/  @P4 PRMT R73, R73, 0x5410, R176 ;  /* 0x0000541049494816 */ /* 0x000fe200000000b0 */
[----:B------:R-:W-:Y:S01]  /*4a40*/  FFMA.FTZ R176, R7, R183, R216 ;  /* 0x000000b707b07223 */ /* 0x000fe200000100d8 */
[----:B--2---:R-:W-:Y:S02]  /*4a50*/  @P6 FMUL.FTZ R214, R0, R177 ;  /* 0x000000b100d66220 */ /* 0x004fe40000410000 */
[----:B------:R-:W2:Y:S01]  /*4a60*/  LDL R0, [R1+0x74] ;  /* 0x0000740001007983 */ /* 0x000ea20000100800 */
        /* <DEDUP_REMOVED lines=8> */
[----:B------:R-:W-:Y:S02]  /*4af0*/  @P6 SHF.L.U32 R215, R178, 0x10, RZ ;  /* 0x00000010b2d76819 */ /* 0x000fe400000006ff */
[----:B------:R-:W-:Y:S01]  /*4b00*/  @P4 PRMT R74, R176, 0x7610, R74 ;  /* 0x00007610b04a4816 */ /* 0x000fe2000000004a */
[----:B------:R-:W-:Y:S01]  /*4b10*/  FMUL.FTZ R176, R177, UR15 ;  /* 0x0000000fb1b07c20 */ /* 0x000fe20008410000 */
[----:B------:R-:W-:-:S03]  /*4b20*/  MOV R177, RZ ;  /* 0x000000ff00b17202 */ /* 0x000fc60000000f00 */
[----:B------:R-:W-:Y:S01]  /*4b30*/  @P6 FMUL.FTZ R177, R176, R215 ;  /* 0x000000d7b0b16220 */ /* 0x000fe20000410000 */
[----:B------:R-:W-:-:S03]  /*4b40*/  HFMA2.MMA R215, -RZ, RZ, 0, 0 ;  /* 0x00000000ffd77435 */ /* 0x000fc600000001ff */
[----:B------:R-:W-:Y:S01]  /*4b50*/  FADD.FTZ R132, R132, R177 ;  /* 0x000000b184847221 */ /* 0x000fe20000010000 */
[----:B------:R-:W-:Y:S02]  /*4b60*/  FFMA.FTZ R177, R9, R183, R216 ;  /* 0x000000b709b17223 */ /* 0x000fe400000100d8 */
[----:B---3--:R-:W-:Y:S01]  /*4b70*/  @P6 FMUL.FTZ R215, R252, R176 ;  /* 0x000000b0fcd76220 */ /* 0x008fe20000410000 */
[----:B------:R-:W-:Y:S01]  /*4b80*/  @P5 PRMT R176, R166, 0x7632, R176 ;  /* 0x00007632a6b05816 */ /* 0x000fe200000000b0 */
[----:B------:R-:W-:Y:S01]  /*4b90*/  FADD.FTZ R177, R237, -R177 ;  /* 0x800000b1edb17221 */ /* 0x000fe20000010000 */
[----:B------:R-:W-:-:S03]  /*4ba0*/  LOP3.LUT P6, RZ, R25, 0xff00, RZ, 0xc0, !PT ;  /* 0x0000ff0019ff7812 */ /* 0x000fc600078cc0ff */
[----:B------:R-:W-:Y:S02]  /*4bb0*/  @P5 IMAD.U32 R176, R176, 0x10000, RZ ;  /* 0x00010000b0b05824 */ /* 0x000fe400078e00ff */
[----:B------:R-:W-:-:S04]  /*4bc0*/  FMUL.FTZ R177, R4, R177 ;  /* 0x000000b104b17220 */ /* 0x000fc80000410000 */
        /* <DEDUP_REMOVED lines=9> */
[----:B------:R-:W-:-:S03]  /*4c60*/  HFMA2.MMA R178, -RZ, RZ, 0, 0 ;  /* 0x00000000ffb27435 */ /* 0x000fc600000001ff */
[----:B------:R-:W-:-:S03]  /*4c70*/  FADD.FTZ R133, R133, R177 ;  /* 0x000000b185857221 */ /* 0x000fc60000010000 */
[----:B--2---:R-:W-:Y:S02]  /*4c80*/  @P6 FMUL.FTZ R178, R0, R176 ;  /* 0x000000b000b26220 */ /* 0x004fe40000410000 */
[----:B------:R-:W2:Y:S01]  /*4c90*/  LDL R0, [R1+0x70] ;  /* 0x0000700001007983 */ /* 0x000ea20000100800 */
[----:B------:R-:W-:-:S04]  /*4ca0*/  FFMA.FTZ R176, R6, R183, R216 ;  /* 0x000000b706b07223 */ /* 0x000fc800000100d8 */
[----:B------:R-:W-:Y:S01]  /*4cb0*/  FADD.FTZ R176, R236, -R176 ;  /* 0x800000b0ecb07221 */ /* 0x000fe20000010000 */
[----:B------:R-:W-:-:S03]  /*4cc0*/  FFMA.FTZ R216, R235, R183, R216 ;  /* 0x000000b7ebd87223 */ /* 0x000fc600000100d8 */
[----:B------:R-:W-:Y:S01]  /*4cd0*/  FMUL.FTZ R177, R4, R176 ;  /* 0x000000b004b17220 */ /* 0x000fe20000410000 */
[----:B------:R-:W-:-:S05]  /*4ce0*/  @P5 SHF.L.U32 R176, R167, 0x10, RZ ;  /* 0x00000010a7b05819 */ /* 0x000fca00000006ff */
        /* <DEDUP_REMOVED lines=10> */
[----:B------:R-:W-:Y:S01]  /*4d90*/  @P4 PRMT R75, R216, 0x7610, R75 ;  /* 0x00007610d84b4816 */ /* 0x000fe2000000004b */
[----:B------:R-:W-:-:S04]  /*4da0*/  IMAD.MOV.U32 R216, RZ, RZ, RZ ;  /* 0x000000ffffd87224 */ /* 0x000fc800078e00ff */
[----:B------:R-:W-:-:S05]  /*4db0*/  @P5 SHF.L.U32 R252, R179, 0x10, RZ ;  /* 0x00000010b3fc5819 */ /* 0x000fca00000006ff */
[----:B------:R-:W-:Y:S02]  /*4dc0*/  @P5 FMUL.FTZ R216, R177, R252 ;  /* 0x000000fcb1d85220 */ /* 0x000fe40000410000 */
[----:B------:R-:W3:Y:S02]  /*4dd0*/  LDL R252, [R1+0x6c] ;  /* 0x00006c0001fc7983 */ /* 0x000ee40000100800 */
[----:B------:R-:W-:Y:S01]  /*4de0*/  FADD.FTZ R134, R134, R216 ;  /* 0x000000d886867221 */ /* 0x000fe20000010000 */
[----:B------:R-:W-:Y:S01]  /*4df0*/  MOV R216, RZ ;  /* 0x000000ff00d87202 */ /* 0x000fe20000000f00 */
[----:B--2---:R-:W-:Y:S02]  /*4e00*/  @P5 FMUL.FTZ R216, R0, R177 ;  /* 0x000000b100d85220 */ /* 0x004fe40000410000 */
[----:B------:R2:W5:Y:S01]  /*4e10*/  LDL.LU R0, [R1+0x14c] ;  /* 0x00014c0001007983 */ /* 0x0005620000300800 */
[----:B------:R-:W-:Y:S02]  /*4e20*/  LOP3.LUT P5, RZ, R25, 0xff000000, RZ, 0xc0, !PT ;  /* 0xff00000019ff7812 */ /* 0x000fe400078ac0ff */
[----:B------:R-:W-:Y:S01]  /*4e30*/  @P4 F2FP.BF16.F32.PACK_AB R177, RZ, R176 ;  /* 0x000000b0ffb1423e */ /* 0x000fe200000010ff */
[----:B------:R-:W-:-:S03]  /*4e40*/  FMUL.FTZ R176, R176, R5 ;  /* 0x00000005b0b07220 */ /* 0x000fc60000410000 */
[----:B------:R-:W-:Y:S01]  /*4e50*/  @P4 PRMT R75, R75, 0x5410, R177 ;  /* 0x000054104b4b4816 */ /* 0x000fe200000000b1 */
[----:B------:R-:W-:Y:S01]  /*4e60*/  HFMA2.MMA R177, -RZ, RZ, 0, 0 ;  /* 0x00000000ffb17435 */ /* 0x000fe200000001ff */
[----:B------:R-:W-:-:S05]  /*4e70*/  FMUL.FTZ R176, R176, UR15 ;  /* 0x0000000fb0b07c20 */ /* 0x000fca0008410000 */
[----:B------:R-:W-:-:S04]  /*4e80*/  @P5 PRMT R179, R179, 0x7632, R179 ;  /* 0x00007632b3b35816 */ /* 0x000fc800000000b3 */
[----:B------:R-:W-:-:S05]  /*4e90*/  @P5 SHF.L.U32 R179, R179, 0x10, RZ ;  /* 0x00000010b3b35819 */ /* 0x000fca00000006ff */
[----:B------:R-:W-:Y:S01]  /*4ea0*/  @P5 FMUL.FTZ R177, R176, R179 ;  /* 0x000000b3b0b15220 */ /* 0x000fe20000410000 */
[----:B------:R-:W-:-:S03]  /*4eb0*/  MOV R179, RZ ;  /* 0x000000ff00b37202 */ /* 0x000fc60000000f00 */
[----:B------:R-:W-:Y:S01]  /*4ec0*/  FADD.FTZ R135, R135, R177 ;  /* 0x000000b187877221 */ /* 0x000fe20000010000 */
[----:B------:R-:W-:Y:S01]  /*4ed0*/  F2FP.BF16.F32.PACK_AB R178, R178, R215 ;  /* 0x000000d7b2b2723e */ /* 0x000fe200000010ff */
[----:B---3--:R-:W-:Y:S01]  /*4ee0*/  @P5 FMUL.FTZ R179, R252, R176 ;  /* 0x000000b0fcb35220 */ /* 0x008fe20000410000 */
[----:B------:R-:W-:-:S04]  /*4ef0*/  @P4 LEA R176, P5, R3, UR16, 0x4 ;  /* 0x0000001003b04c11 */ /* 0x000fc8000f8a20ff */
[----:B------:R-:W-:-:S05]  /*4f00*/  @P4 LEA.HI.X R177, R3, UR17, RZ, 0x4, P5 ;  /* 0x0000001103b14c11 */ /* 0x000fca000a8f24ff */
[----:B------:R0:W-:Y:S01]  /*4f10*/  @P4 STG.E.128 desc[UR4][R176.64], R72 ;  /* 0x00000048b0004986 */ /* 0x0001e2000c101d04 */
[----:B------:R-:W-:Y:S02]  /*4f20*/  F2FP.BF16.F32.PACK_AB R179, R179, R216 ;  /* 0x000000d8b3b3723e */ /* 0x000fe400000010ff */
[----:B0-----:R-:W-:Y:S02]  /*4f30*/  F2FP.BF16.F32.PACK_AB R176, R181, R180 ;  /* 0x000000b4b5b0723e */ /* 0x001fe400000010ff */
[C---:B------:R-:W-:Y:S02]  /*4f40*/  LEA R180, P4, R3.reuse, UR18, 0x4 ;  /* 0x0000001203b47c11 */ /* 0x040fe4000f8820ff */
[----:B------:R-:W-:Y:S02]  /*4f50*/  F2FP.BF16.F32.PACK_AB R177, R214, R213 ;  /* 0x000000d5d6b1723e */ /* 0x000fe400000010ff */
[----:B------:R-:W-:-:S05]  /*4f60*/  LEA.HI.X R181, R3, UR19, RZ, 0x4, P4 ;  /* 0x0000001303b57c11 */ /* 0x000fca000a0f24ff */
[----:B------:R2:W-:Y:S01]  /*4f70*/  STG.E.128 desc[UR4][R180.64], R176 ;  /* 0x000000b0b4007986 */ /* 0x0005e2000c101d04 */
[----:B------:R-:W-:-:S07]  /*4f80*/  VIADD R3, R3, 0x20 ;  /* 0x0000002003037836 */ /* 0x000fce0000000000 */
.L_x_1208:
[----:B------:R-:W-:Y:S05]  /*4f90*/  BSYNC B1 ;  /* 0x0000000000017941 */ /* 0x000fea0003800000 */
.L_x_1207:
[----:B------:R-:W-:Y:S04]  /*4fa0*/  BSSY B1, `(.L_x_1209) ;  /* 0x00000aa000017945 */ /* 0x000fe80003800000 */
[----:B------:R-:W-:Y:S05]  /*4fb0*/  @!P1 BRA `(.L_x_1210) ;  /* 0x0000000800a09947 */ /* 0x000fea0003800000 */
[----:B0-2---:R-:W0:Y:S01]  /*4fc0*/  LDC.64 R176, c[0x0][0x220] ;  /* 0x00008800ffb07b82 */ /* 0x005e220000000a00 */
[----:B-1----:R-:W2:Y:S04]  /*4fd0*/  LDL R215, [R1+0x68] ;  /* 0x0000680001d77983 */ /* 0x002ea80000100800 */
[----:B-----5:R1:W-:Y:S03]  /*4fe0*/  STL [R1+0x14c], R0 ;  /* 0x00014c0001007387 */ /* 0x0203e60000100800 */
[----:B------:R-:W3:Y:S01]  /*4ff0*/  LDC.U8 R180, c[0x0][0x2a0] ;  /* 0x0000a800ffb47b82 */ /* 0x000ee20000000000 */
[----:B------:R-:W-:Y:S01]  /*5000*/  ISETP.NE.U32.AND P5, PT, RZ, UR8, PT ;  /* 0x00000008ff007c0c */ /* 0x000fe2000bfa5070 */
[----:B------:R-:W-:Y:S01]  /*5010*/  HFMA2.MMA R213, -RZ, RZ, 0, 0 ;  /* 0x00000000ffd57435 */ /* 0x000fe200000001ff */
        /* <DEDUP_REMOVED lines=17> */
[----:B--2---:R-:W-:-:S05]  /*5130*/  @P4 SHF.L.U32 R180, R176, 0x10, RZ ;  /* 0x00000010b0b44819 */ /* 0x004fca00000006ff */
        /* <DEDUP_REMOVED lines=10> */
[----:B------:R-:W-:-:S04]  /*51e0*/  FMUL.FTZ R214, R4, R214 ;  /* 0x000000d604d67220 */ /* 0x000fc80000410000 */
[----:B------:R-:W-:-:S04]  /*51f0*/  @P5 IMAD.U32 R181, R181, 0x10000, RZ ;  /* 0x00010000b5b55824 */ /* 0x000fc800078e00ff */
        /* <DEDUP_REMOVED lines=13> */
[----:B------:R-:W-:-:S03]  /*52d0*/  FADD.FTZ R136, R136, R213 ;  /* 0x000000d588887221 */ /* 0x000fc60000010000 */
[----:B------:R-:W-:Y:S01]  /*52e0*/  FADD.FTZ R214, R231, -R214 ;  /* 0x800000d6e7d67221 */ /* 0x000fe20000010000 */
[----:B------:R-:W-:Y:S02]  /*52f0*/  @P5 SHF.L.U32 R213, R169, 0x10, RZ ;  /* 0x00000010a9d55819 */ /* 0x000fe400000006ff */
[----:B------:R-:W-:Y:S01]  /*5300*/  LOP3.LUT P6, RZ, R28, 0xff0000, RZ, 0xc0, !PT ;  /* 0x00ff00001cff7812 */ /* 0x000fe200078cc0ff */
[----:B------:R-:W-:Y:S01]  /*5310*/  FMUL.FTZ R214, R4, R214 ;  /* 0x000000d604d67220 */ /* 0x000fe20000410000 */
[----:B------:R-:W-:-:S03]  /*5320*/  FADD.FTZ R137, R137, R176 ;  /* 0x000000b089897221 */ /* 0x000fc60000010000 */
[----:B------:R-:W-:Y:S01]  /*5330*/  @P5 FADD.FTZ R214, R214, R213 ;  /* 0x000000d5d6d65221 */ /* 0x000fe20000010000 */
[----:B------:R-:W-:-:S03]  /*5340*/  HFMA2.MMA R215, -RZ, RZ, 0, 0 ;  /* 0x00000000ffd77435 */ /* 0x000fc600000001ff */
[----:B------:R-:W-:-:S04]  /*5350*/  FMUL.FTZ R176, R214, R5 ;  /* 0x00000005d6b07220 */ /* 0x000fc80000410000 */
[----:B------:R-:W-:Y:S01]  /*5360*/  FMUL.FTZ R176, R176, UR15 ;  /* 0x0000000fb0b07c20 */ /* 0x000fe20008410000 */
[----:B------:R-:W-:-:S04]  /*5370*/  @P6 IMAD.U32 R213, R177, 0x10000, RZ ;  /* 0x00010000b1d56824 */ /* 0x000fc800078e00ff */
[----:B------:R-:W-:Y:S01]  /*5380*/  @P6 FMUL.FTZ R215, R176, R213 ;  /* 0x000000d5b0d76220 */ /* 0x000fe20000410000 */
[----:B------:R-:W-:Y:S01]  /*5390*/  MOV R213, RZ ;  /* 0x000000ff00d57202 */ /* 0x000fe20000000f00 */
[----:B------:R-:W-:Y:S02]  /*53a0*/  @P6 FMUL.FTZ R213, R252, R176 ;  /* 0x000000b0fcd56220 */ /* 0x000fe40000410000 */
[----:B------:R-:W3:Y:S01]  /*53b0*/  LDL R252, [R1+0x58] ;  /* 0x0000580001fc7983 */ /* 0x000ee20000100800 */
[----:B------:R-:W-:Y:S01]  /*53c0*/  @P4 F2FP.BF16.F32.PACK_AB R214, RZ, R214 ;  /* 0x000000d6ffd6423e */ /* 0x000fe200000010ff */
        /* <DEDUP_REMOVED lines=8> */
[----:B------:R-:W-:Y:S01]  /*5450*/  @P6 PRMT R214, R177, 0x7632, R214 ;  /* 0x00007632b1d66816 */ /* 0x000fe200000000d6 */
[----:B------:R-:W-:Y:S02]  /*5460*/  FADD.FTZ R138, R138, R215 ;  /* 0x000000d78a8a7221 */ /* 0x000fe40000010000 */
[----:B------:R-:W-:Y:S01]  /*5470*/  FMUL.FTZ R177, R176, R5 ;  /* 0x00000005b0b17220 */ /* 0x000fe20000410000 */
[----:B------:R-:W-:Y:S01]  /*5480*/  HFMA2.MMA R215, -RZ, RZ, 0, 0 ;  /* 0x00000000ffd77435 */ /* 0x000fe200000001ff */
[----:B------:R-:W-:Y:S02]  /*5490*/  @P6 SHF.L.U32 R214, R214, 0x10, RZ ;  /* 0x00000010d6d66819 */ /* 0x000fe400000006ff */
[----:B------:R-:W-:-:S04]  /*54a0*/  FMUL.FTZ R177, R177, UR15 ;  /* 0x0000000fb1b17c20 */ /* 0x000fc80008410000 */
[----:B------:R-:W-:Y:S01]  /*54b0*/  @P6 FMUL.FTZ R215, R177, R214 ;  /* 0x000000d6b1d76220 */ /* 0x000fe20000410000 */
[----:B------:R-:W-:Y:S02]  /*54c0*/  MOV R214, RZ ;  /* 0x000000ff00d67202 */ /* 0x000fe40000000f00 */
[----:B------:R-:W-:-:S04]  /*54d0*/  @P4 F2FP.BF16.F32.PACK_AB R176, RZ, R176 ;  /* 0x000000b0ffb0423e */ /* 0x000fc800000010ff */
[----:B------:R-:W-:Y:S01]  /*54e0*/  @P4 PRMT R73, R73, 0x5410, R176 ;  /* 0x0000541049494816 */ /* 0x000fe200000000b0 */
[----:B------:R-:W-:Y:S01]  /*54f0*/  FFMA.FTZ R176, R11, R183, R216 ;  /* 0x000000b70bb07223 */ /* 0x000fe200000100d8 */
[----:B--2---:R-:W-:Y:S02]  /*5500*/  @P6 FMUL.FTZ R214, R0, R177 ;  /* 0x000000b100d66220 */ /* 0x004fe40000410000 */
[----:B------:R-:W2:Y:S01]  /*5510*/  LDL R0, [R1+0x54] ;  /* 0x0000540001007983 */ /* 0x000ea20000100800 */
[----:B------:R-:W-:-:S04]  /*5520*/  FADD.FTZ R176, R229, -R176 ;  /* 0x800000b0e5b07221 */ /* 0x000fc80000010000 */
[----:B------:R-:W-:Y:S01]  /*5530*/  FMUL.FTZ R177, R4, R176 ;  /* 0x000000b004b17220 */ /* 0x000fe20000410000 */
[----:B------:R-:W-:Y:S01]  /*5540*/  @P5 IMAD.U32 R176, R170, 0x10000, RZ ;  /* 0x00010000aab05824 */ /* 0x000fe200078e00ff */
[----:B------:R-:W-:-:S03]  /*5550*/  LOP3.LUT P6, RZ, R29, 0xff, RZ, 0xc0, !PT ;  /* 0x000000ff1dff7812 */ /* 0x000fc600078cc0ff */
[----:B------:R-:W-:-:S05]  /*5560*/  @P5 FADD.FTZ R177, R177, R176 ;  /* 0x000000b0b1b15221 */ /* 0x000fca0000010000 */
[----:B------:R-:W-:Y:S01]  /*5570*/  @P4 F2FP.BF16.F32.PACK_AB R176, RZ, R177 ;  /* 0x000000b1ffb0423e */ /* 0x000fe200000010ff */
[----:B------:R-:W-:Y:S01]  /*5580*/  FMUL.FTZ R177, R177, R5 ;  /* 0x00000005b1b17220 */ /* 0x000fe20000410000 */
[----:B------:R-:W-:Y:S02]  /*5590*/  FADD.FTZ R139, R139, R215 ;  /* 0x000000d78b8b7221 */ /* 0x000fe40000010000 */
[----:B------:R-:W-:Y:S01]  /*55a0*/  @P4 PRMT R74, R176, 0x7610, R74 ;  /* 0x00007610b04a4816 */ /* 0x000fe2000000004a */
[----:B------:R-:W-:Y:S01]  /*55b0*/  FMUL.FTZ R176, R177, UR15 ;  /* 0x0000000fb1b07c20 */ /* 0x000fe20008410000 */
[----:B------:R-:W-:Y:S01]  /*55c0*/  HFMA2.MMA R177, -RZ, RZ, 0, 0 ;  /* 0x00000000ffb17435 */ /* 0x000fe200000001ff */
[----:B------:R-:W-:-:S05]  /*55d0*/  @P6 SHF.L.U32 R215, R178, 0x10, RZ ;  /* 0x00000010b2d76819 */ /* 0x000fca00000006ff */
[----:B------:R-:W-:Y:S01]  /*55e0*/  @P6 FMUL.FTZ R177, R176, R215 ;  /* 0x000000d7b0b16220 */ /* 0x000fe20000410000 */
[----:B------:R-:W-:-:S03]  /*55f0*/  MOV R215, RZ ;  /* 0x000000ff00d77202 */ /* 0x000fc60000000f00 */
[----:B------:R-:W-:Y:S01]  /*5600*/  FADD.FTZ R140, R140, R177 ;  /* 0x000000b18c8c7221 */ /* 0x000fe20000010000 */
[----:B------:R-:W-:Y:S01]  /*5610*/  FFMA.FTZ R177, R15, R183, R216 ;  /* 0x000000b70fb17223 */ /* 0x000fe200000100d8 */
[----:B---3--:R-:W-:Y:S01]  /*5620*/  @P6 FMUL.FTZ R215, R252, R176 ;  /* 0x000000b0fcd76220 */ /* 0x008fe20000410000 */
[----:B------:R-:W-:Y:S02]  /*5630*/  @P5 PRMT R176, R170, 0x7632, R176 ;  /* 0x00007632aab05816 */ /* 0x000fe400000000b0 */
[----:B------:R-:W-:Y:S01]  /*5640*/  FADD.FTZ R177, R228, -R177 ;  /* 0x800000b1e4b17221 */ /* 0x000fe20000010000 */
[----:B------:R-:W-:Y:S02]  /*5650*/  LOP3.LUT P6, RZ, R29, 0xff00, RZ, 0xc0, !PT ;  /* 0x0000ff001dff7812 */ /* 0x000fe400078cc0ff */
[----:B------:R-:W-:Y:S01]  /*5660*/  @P5 SHF.L.U32 R176, R176, 0x10, RZ ;  /* 0x00000010b0b05819 */ /* 0x000fe200000006ff */
        /* <DEDUP_REMOVED lines=8> */
[----:B------:R-:W-:-:S03]  /*56f0*/  IMAD.MOV.U32 R177, RZ, RZ, RZ ;  /* 0x000000ffffb17224 */ /* 0x000fc600078e00ff */
        /* <DEDUP_REMOVED lines=26> */
[----:B------:R-:W-:Y:S02]  /*58a0*/  IMAD.MOV.U32 R216, RZ, RZ, RZ ;  /* 0x000000ffffd87224 */ /* 0x000fe400078e00ff */
[----:B--2---:R-:W-:Y:S02]  /*58b0*/  @P5 FMUL.FTZ R216, R0, R177 ;  /* 0x000000b100d85220 */ /* 0x004fe40000410000 */
[----:B------:R4:W5:Y:S01]  /*58c0*/  LDL.LU R0, [R1+0x14c] ;  /* 0x00014c0001007983 */ /* 0x0009620000300800 */
[----:B------:R-:W-:-:S02]  /*58d0*/  LOP3.LUT P5, RZ, R29, 0xff000000, RZ, 0xc0, !PT ;  /* 0xff0000001dff7812 */ /* 0x000fc400078ac0ff */
        /* <DEDUP_REMOVED lines=21> */
[----:B------:R-:W-:-:S07]  /*5a30*/  IADD3 R3, R3, 0x20, RZ ;  /* 0x0000002003037810 */ /* 0x000fce0007ffe0ff */
.L_x_1210:
[----:B------:R-:W-:Y:S05]  /*5a40*/  BSYNC B1 ;  /* 0x0000000000017941 */ /* 0x000fea0003800000 */
.L_x_1209:
[----:B------:R-:W-:Y:S04]  /*5a50*/  BSSY B1, `(.L_x_1211) ;  /* 0x00000aa000017945 */ /* 0x000fe80003800000 */
[----:B------:R-:W-:Y:S05]  /*5a60*/  @!P2 BRA `(.L_x_1212) ;  /* 0x0000000800a0a947 */ /* 0x000fea0003800000 */
[----:B0-2-4-:R-:W0:Y:S01]  /*5a70*/  LDC.64 R176, c[0x0][0x220] ;  /* 0x00008800ffb07b82 */ /* 0x015e220000000a00 */
        /* <DEDUP_REMOVED lines=17> */
[----:B------:R-:W-:-:S05]  /*5b90*/  IMAD.MOV.U32 R180, RZ, RZ, R30 ;  /* 0x000000ffffb47224 */ /* 0x000fca00078e001e */
        /* <DEDUP_REMOVED lines=25> */
[----:B----4-:R-:W-:Y:S02]  /*5d30*/  @P6 FMUL.FTZ R181, R0, R215 ;  /* 0x000000d700b56220 */ /* 0x010fe40000410000 */
[----:B------:R-:W2:Y:S01]  /*5d40*/  LDL R0, [R1+0x3c] ;  /* 0x00003c0001007983 */ /* 0x000ea20000100800 */
        /* <DEDUP_REMOVED lines=16> */
[----:B------:R-:W-:-:S05]  /*5e50*/  @P4 F2FP.BF16.F32.PACK_AB R214, RZ, R214 ;  /* 0x000000d6ffd6423e */ /* 0x000fca00000010ff */
[----:B------:R-:W-:Y:S02]  /*5e60*/  @P6 FMUL.FTZ R213, R252, R176 ;  /* 0x000000b0fcd56220 */ /* 0x000fe40000410000 */
[----:B------:R-:W3:Y:S01]  /*5e70*/  LDL R252, [R1+0x38] ;  /* 0x0000380001fc7983 */ /* 0x000ee20000100800 */
[----:B------:R-:W-:Y:S01]  /*5e80*/  FFMA.FTZ R176, R20, R183, R216 ;  /* 0x000000b714b07223 */ /* 0x000fe200000100d8 */
[----:B------:R-:W-:Y:S02]  /*5e90*/  @P4 PRMT R73, R214, 0x7610, R73 ;  /* 0x00007610d6494816 */ /* 0x000fe40000000049 */
[----:B------:R-:W-:Y:S01]  /*5ea0*/  LOP3.LUT P6, RZ, R30, 0xff000000, RZ, 0xc0, !PT ;  /* 0xff0000001eff7812 */ /* 0x000fe200078cc0ff */
[----:B------:R-:W-:Y:S01]  /*5eb0*/  FADD.FTZ R176, R219, -R176 ;  /* 0x800000b0dbb07221 */ /* 0x000fe20000010000 */
[----:B------:R-:W-:-:S03]  /*5ec0*/  @P5 PRMT R214, R173, 0x7632, R214 ;  /* 0x00007632add65816 */ /* 0x000fc600000000d6 */
[----:B------:R-:W-:Y:S02]  /*5ed0*/  FMUL.FTZ R176, R4, R176 ;  /* 0x000000b004b07220 */ /* 0x000fe40000410000 */
[----:B------:R-:W-:-:S04]  /*5ee0*/  @P5 IMAD.U32 R214, R214, 0x10000, RZ ;  /* 0x00010000d6d65824 */ /* 0x000fc800078e00ff */
[--C-:B------:R-:W-:Y:S02]  /*5ef0*/  @P5 FADD.FTZ R176, R176, R214.reuse ;  /* 0x000000d6b0b05221 */ /* 0x100fe40000010000 */
[----:B------:R-:W-:Y:S02]  /*5f00*/  @P6 PRMT R214, R177, 0x7632, R214 ;  /* 0x00007632b1d66816 */ /* 0x000fe400000000d6 */
[----:B------:R-:W-:Y:S02]  /*5f10*/  FMUL.FTZ R177, R176, R5 ;  /* 0x00000005b0b17220 */ /* 0x000fe40000410000 */
[----:B------:R-:W-:Y:S02]  /*5f20*/  @P6 SHF.L.U32 R214, R214, 0x10, RZ ;  /* 0x00000010d6d66819 */ /* 0x000fe400000006ff */
[----:B------:R-:W-:Y:S01]  /*5f30*/  FMUL.FTZ R177, R177, UR15 ;  /* 0x0000000fb1b17c20 */ /* 0x000fe20008410000 */
[----:B------:R-:W-:Y:S01]  /*5f40*/  FADD.FTZ R146, R146, R215 ;  /* 0x000000d792927221 */ /* 0x000fe20000010000 */
[----:B------:R-:W-:-:S02]  /*5f50*/  MOV R215, RZ ;  /* 0x000000ff00d77202 */ /* 0x000fc40000000f00 */
[----:B------:R-:W-:Y:S01]  /*5f60*/  @P6 FMUL.FTZ R215, R177, R214 ;  /* 0x000000d6b1d76220 */ /* 0x000fe20000410000 */
[----:B------:R-:W-:Y:S01]  /*5f70*/  HFMA2.MMA R214, -RZ, RZ, 0, 0 ;  /* 0x00000000ffd67435 */ /* 0x000fe200000001ff */
[----:B------:R-:W-:-:S05]  /*5f80*/  @P4 F2FP.BF16.F32.PACK_AB R176, RZ, R176 ;  /* 0x000000b0ffb0423e */ /* 0x000fca00000010ff */
[----:B--2---:R-:W-:Y:S02]  /*5f90*/  @P6 FMUL.FTZ R214, R0, R177 ;  /* 0x000000b100d66220 */ /* 0x004fe40000410000 */
[----:B------:R-:W2:Y:S01]  /*5fa0*/  LDL R0, [R1+0x34] ;  /* 0x0000340001007983 */ /* 0x000ea20000100800 */
        /* <DEDUP_REMOVED lines=58> */
[----:B------:R-:W-:-:S06]  /*6350*/  HFMA2.MMA R216, -RZ, RZ, 0, 0 ;  /* 0x00000000ffd87435 */ /* 0x000fcc00000001ff */
        /* <DEDUP_REMOVED lines=19> */
[----:B-1----:R-:W-:Y:S02]  /*6490*/  F2FP.BF16.F32.PACK_AB R176, R181, R180 ;  /* 0x000000b4b5b0723e */ /* 0x002fe400000010ff */
[C---:B------:R-:W-:Y:S02]  /*64a0*/  LEA R180, P4, R3.reuse, UR18, 0x4 ;  /* 0x0000001203b47c11 */ /* 0x040fe4000f8820ff */
[----:B------:R-:W-:Y:S02]  /*64b0*/  F2FP.BF16.F32.PACK_AB R177, R214, R213 ;  /* 0x000000d5d6b1723e */ /* 0x000fe400000010ff */
[----:B------:R-:W-:-:S05]  /*64c0*/  LEA.HI.X R181, R3, UR19, RZ, 0x4, P4 ;  /* 0x0000001303b57c11 */ /* 0x000fca000a0f24ff */
[----:B------:R0:W-:Y:S01]  /*64d0*/  STG.E.128 desc[UR4][R180.64], R176 ;  /* 0x000000b0b4007986 */ /* 0x0001e2000c101d04 */
[----:B------:R-:W-:-:S07]  /*64e0*/  IADD3 R3, R3, 0x20, RZ ;  /* 0x0000002003037810 */ /* 0x000fce0007ffe0ff */
.L_x_1212:
[----:B------:R-:W-:Y:S05]  /*64f0*/  BSYNC B1 ;  /* 0x0000000000017941 */ /* 0x000fea0003800000 */
.L_x_1211:
[----:B0-2-4-:R-:W2:Y:S01]  /*6500*/  LDL R176, [R1+0x4] ;  /* 0x0000040001b07983 */ /* 0x015ea20000100800 */
[----:B------:R-:W-:Y:S01]  /*6510*/  BSSY B1, `(.L_x_1213) ;  /* 0x00000a8000017945 */ /* 0x000fe20003800000 */
[----:B--2---:R-:W-:-:S13]  /*6520*/  ISETP.NE.AND P4, PT, R176, RZ, PT ;  /* 0x000000ffb000720c */ /* 0x004fda0003f85270 */
[----:B------:R-:W-:Y:S05]  /*6530*/  @!P4 BRA `(.L_x_1214) ;  /* 0x000000080094c947 */ /* 0x000fea0003800000 */
[----:B------:R-:W0:Y:S01]  /*6540*/  LDC.64 R176, c[0x0][0x220] ;  /* 0x00008800ffb07b82 */ /* 0x000e220000000a00 */
[----:B-1----:R-:W2:Y:S04]  /*6550*/  LDL R216, [R1+0x28] ;  /* 0x0000280001d87983 */ /* 0x002ea80000100800 */
[----:B------:R-:W3:Y:S03]  /*6560*/  LDL R215, [R1+0x24] ;  /* 0x0000240001d77983 */ /* 0x000ee60000100800 */
[----:B------:R-:W1:Y:S01]  /*6570*/  LDC.U8 R180, c[0x0][0x2a0] ;  /* 0x0000a800ffb47b82 */ /* 0x000e620000000000 */
[----:B------:R-:W-:Y:S01]  /*6580*/  ISETP.NE.U32.AND P5, PT, RZ, UR8, PT ;  /* 0x00000008ff007c0c */ /* 0x000fe2000bfa5070 */
[----:B------:R-:W4:Y:S01]  /*6590*/  LDL R252, [R1+0x18] ;  /* 0x0000180001fc7983 */ /* 0x000f220000100800 */
[----:B0-----:R-:W-:-:S06]  /*65a0*/  IMAD.WIDE.U32 R176, R3, 0x10, R176 ;  /* 0x0000001003b07825 */ /* 0x001fcc00078e00b0 */
[----:B------:R-:W2:Y:S01]  /*65b0*/  LDG.E.128 R176, desc[UR4][R176.64] ;  /* 0x00000004b0b07981 */ /* 0x000ea2000c1e1d00 */
[----:B-1----:R-:W-:Y:S02]  /*65c0*/  ISETP.NE.AND P4, PT, R180, RZ, PT ;  /* 0x000000ffb400720c */ /* 0x002fe40003f85270 */
[----:B------:R-:W-:Y:S02]  /*65d0*/  ISETP.NE.AND.EX P5, PT, RZ, UR9, PT, P5 ;  /* 0x00000009ff007c0c */ /* 0x000fe4000bfa5350 */
[----:B-----5:R-:W-:-:S05]  /*65e0*/  FSEL R213, R182, RZ, !P4 ;  /* 0x000000ffb6d57208 */ /* 0x020fca0006000000 */
[----:B------:R-:W-:-:S04]  /*65f0*/  FFMA.FTZ R180, R198, R183, R213 ;  /* 0x000000b7c6b47223 */ /* 0x000fc800000100d5 */
[----:B------:R-:W-:-:S04]  /*6600*/  FADD.FTZ R180, R226, -R180 ;  /* 0x800000b4e2b47221 */ /* 0x000fc80000010000 */
[----:B------:R-:W-:Y:S01]  /*6610*/  FMUL.FTZ R214, R4, R180 ;  /* 0x000000b404d67220 */ /* 0x000fe20000410000 */
[----:B------:R-:W-:-:S05]  /*6620*/  @P5 SHF.L.U32 R180, R32, 0x10, RZ ;  /* 0x0000001020b45819 */ /* 0x000fca00000006ff */
[----:B------:R-:W-:Y:S01]  /*6630*/  @P5 FADD.FTZ R214, R214, R180 ;  /* 0x000000b4d6d65221 */ /* 0x000fe20000010000 */
[----:B------:R-:W-:-:S04]  /*6640*/  MOV R180, R184 ;  /* 0x000000b800b47202 */ /* 0x000fc80000000f00 */
[----:B------:R-:W-:Y:S01]  /*6650*/  LOP3.LUT P4, RZ, R180, 0xff, RZ, 0xc0, !PT ;  /* 0x000000ffb4ff7812 */ /* 0x000fe2000788c0ff */
[----:B------:R-:W-:Y:S01]  /*6660*/  FMUL.FTZ R181, R214, R5 ;  /* 0x00000005d6b57220 */ /* 0x000fe20000410000 */
[----:B------:R-:W-:-:S03]  /*6670*/  HFMA2.MMA R182, -RZ, RZ, 0, 0 ;  /* 0x00000000ffb67435 */ /* 0x000fc600000001ff */
[----:B------:R-:W-:Y:S01]  /*6680*/  FMUL.FTZ R181, R181, UR15 ;  /* 0x0000000fb5b57c20 */ /* 0x000fe20008410000 */
[----:B------:R-:W-:-:S07]  /*6690*/  LOP3.LUT P6, RZ, R184, 0xff00, RZ, 0xc0, !PT ;  /* 0x0000ff00b8ff7812 */ /* 0x000fce00078cc0ff */
[----:B--2---:R-:W-:-:S04]  /*66a0*/  @P4 IMAD.U32 R180, R176, 0x10000, RZ ;  /* 0x00010000b0b44824 */ /* 0x004fc800078e00ff */
[----:B------:R-:W-:Y:S01]  /*66b0*/  @P4 FMUL.FTZ R182, R181, R180 ;  /* 0x000000b4b5b64220 */ /* 0x000fe20000410000 */
[----:B------:R-:W-:Y:S01]  /*66c0*/  MOV R180, RZ ;  /* 0x000000ff00b47202 */ /* 0x000fe20000000f00 */
[----:B------:R-:W-:Y:S02]  /*66d0*/  @P4 FMUL.FTZ R180, R216, R181 ;  /* 0x000000b5d8b44220 */ /* 0x000fe40000410000 */
[----:B------:R-:W2:Y:S01]  /*66e0*/  LDL R216, [R1+0x20] ;  /* 0x0000200001d87983 */ /* 0x000ea20000100800 */
[----:B------:R-:W-:Y:S01]  /*66f0*/  ISETP.NE.U32.AND P4, PT, RZ, UR16, PT ;  /* 0x00000010ff007c0c */ /* 0x000fe2000bf85070 */
[----:B------:R-:W-:Y:S01]  /*6700*/  FFMA.FTZ R181, R186, R183, R213 ;  /* 0x000000b7bab57223 */ /* 0x000fe200000100d5 */
[--C-:B------:R-:W-:Y:S02]  /*6710*/  FADD.FTZ R152, R152, R182.reuse ;  /* 0x000000b698987221 */ /* 0x100fe40000010000 */
[----:B------:R-:W-:Y:S01]  /*6720*/  ISETP.NE.AND.EX P4, PT, RZ, UR17, PT, P4 ;  /* 0x00000011ff007c0c */ /* 0x000fe2000bf85340 */
[----:B------:R-:W-:Y:S01]  /*6730*/  FADD.FTZ R181, R223, -R181 ;  /* 0x800000b5dfb57221 */ /* 0x000fe20000010000 */
[----:B------:R-:W-:-:S03]  /*6740*/  @P5 PRMT R182, R32, 0x7632, R182 ;  /* 0x0000763220b65816 */ /* 0x000fc600000000b6 */
[----:B------:R-:W-:Y:S01]  /*6750*/  FMUL.FTZ R181, R4, R181 ;  /* 0x000000b504b57220 */ /* 0x000fe20000410000 */
[----:B------:R-:W-:Y:S02]  /*6760*/  @P5 SHF.L.U32 R182, R182, 0x10, RZ ;  /* 0x00000010b6b65819 */ /* 0x000fe400000006ff */
[----:B------:R-:W-:-:S03]  /*6770*/  @P6 PRMT R176, R176, 0x7632, R176 ;  /* 0x00007632b0b06816 */ /* 0x000fc600000000b0 */
[----:B------:R-:W-:Y:S02]  /*6780*/  @P5 FADD.FTZ R181, R181, R182 ;  /* 0x000000b6b5b55221 */ /* 0x000fe40000010000 */
[----:B------:R-:W-:Y:S02]  /*6790*/  @P4 F2FP.BF16.F32.PACK_AB R214, RZ, R214 ;  /* 0x000000d6ffd6423e */ /* 0x000fe400000010ff */
[----:B------:R-:W-:Y:S02]  /*67a0*/  FMUL.FTZ R182, R181, R5 ;  /* 0x00000005b5b67220 */ /* 0x000fe40000410000 */
[----:B------:R-:W-:Y:S01]  /*67b0*/  @P4 PRMT R72, R214, 0x7610, R72 ;  /* 0x00007610d6484816 */ /* 0x000fe20000000048 */
[----:B------:R-:W-:Y:S01]  /*67c0*/  HFMA2.MMA R214, -RZ, RZ, 0, 0 ;  /* 0x00000000ffd67435 */ /* 0x000fe200000001ff */
[----:B------:R-:W-:Y:S01]  /*67d0*/  @P6 SHF.L.U32 R176, R176, 0x10, RZ ;  /* 0x00000010b0b06819 */ /* 0x000fe200000006ff */
[----:B------:R-:W-:-:S04]  /*67e0*/  FMUL.FTZ R182, R182, UR15 ;  /* 0x0000000fb6b67c20 */ /* 0x000fc80008410000 */
[----:B------:R-:W-:Y:S01]  /*67f0*/  @P6 FMUL.FTZ R214, R182, R176 ;  /* 0x000000b0b6d66220 */ /* 0x000fe20000410000 */
[----:B------:R-:W-:Y:S01]  /*6800*/  MOV R176, RZ ;  /* 0x000000ff00b07202 */ /* 0x000fe20000000f00 */
        /* <DEDUP_REMOVED lines=8> */
[----:B------:R-:W-:-:S04]  /*6890*/  @P5 IMAD.U32 R181, R33, 0x10000, RZ ;  /* 0x0001000021b55824 */ /* 0x000fc800078e00ff */
[----:B------:R-:W-:Y:S01]  /*68a0*/  @P5 FADD.FTZ R182, R182, R181 ;  /* 0x000000b5b6b65221 */ /* 0x000fe20000010000 */
[----:B------:R-:W-:-:S04]  /*68b0*/  FADD.FTZ R153, R153, R214 ;  /* 0x000000d699997221 */ /* 0x000fc80000010000 */
[----:B------:R-:W-:Y:S01]  /*68c0*/  @P4 F2FP.BF16.F32.PACK_AB R181, RZ, R182 ;  /* 0x000000b6ffb5423e */ /* 0x000fe200000010ff */
[----:B------:R-:W-:Y:S01]  /*68d0*/  FMUL.FTZ R182, R182, R5 ;  /* 0x00000005b6b67220 */ /* 0x000fe20000410000 */
[----:B------:R-:W-:Y:S02]  /*68e0*/  HFMA2.MMA R214, -RZ, RZ, 0, 0 ;  /* 0x00000000ffd67435 */ /* 0x000fe400000001ff */
[----:B------:R-:W-:Y:S01]  /*68f0*/  @P4 PRMT R73, R181, 0x7610, R73 ;  /* 0x00007610b5494816 */ /* 0x000fe20000000049 */
[----:B------:R-:W-:Y:S01]  /*6900*/  FMUL.FTZ R182, R182, UR15 ;  /* 0x0000000fb6b67c20 */ /* 0x000fe20008410000 */
[----:B------:R-:W-:-:S05]  /*6910*/  @P6 SHF.L.U32 R181, R177, 0x10, RZ ;  /* 0x00000010b1b56819 */ /* 0x000fca00000006ff */
[----:B------:R-:W-:Y:S01]  /*6920*/  @P6 FMUL.FTZ R214, R182, R181 ;  /* 0x000000b5b6d66220 */ /* 0x000fe20000410000 */
[----:B------:R-:W-:-:S03]  /*6930*/  MOV R181, RZ ;  /* 0x000000ff00b57202 */ /* 0x000fc60000000f00 */
[----:B------:R-:W-:Y:S01]  /*6940*/  FADD.FTZ R154, R154, R214 ;  /* 0x000000d69a9a7221 */ /* 0x000fe20000010000 */
[----:B------:R-:W-:-:S04]  /*6950*/  FFMA.FTZ R214, R187, R183, R213 ;  /* 0x000000b7bbd67223 */ /* 0x000fc800000100d5 */
[----:B------:R-:W-:-:S04]  /*6960*/  FADD.FTZ R214, R220, -R214 ;  /* 0x800000d6dcd67221 */ /* 0x000fc80000010000 */
[----:B------:R-:W-:Y:S01]  /*6970*/  FMUL.FTZ R214, R4, R214 ;  /* 0x000000d604d67220 */ /* 0x000fe20000410000 */
[----:B--2---:R-:W-:Y:S02]  /*6980*/  @P6 FMUL.FTZ R181, R216, R182 ;  /* 0x000000b6d8b56220 */ /* 0x004fe40000410000 */
[----:B------:R-:W2:Y:S01]  /*6990*/  LDL R216, [R1+0x14] ;  /* 0x0000140001d87983 */ /* 0x000ea20000100800 */
        /* <DEDUP_REMOVED lines=12> */
[----:B------:R-:W-:-:S06]  /*6a60*/  HFMA2.MMA R177, -RZ, RZ, 0, 0 ;  /* 0x00000000ffb17435 */ /* 0x000fcc00000001ff */
[----:B---3--:R-:W-:Y:S01]  /*6a70*/  @P6 FMUL.FTZ R177, R215, R182 ;  /* 0x000000b6d7b16220 */ /* 0x008fe20000410000 */
[----:B------:R-:W-:Y:S01]  /*6a80*/  FFMA.FTZ R182, R23, R183, R213 ;  /* 0x000000b717b67223 */ /* 0x000fe200000100d5 */
[----:B------:R-:W-:-:S03]  /*6a90*/  FADD.FTZ R155, R155, R214 ;  /* 0x000000d69b9b7221 */ /* 0x000fc60000010000 */
[----:B------:R-:W-:Y:S01]  /*6aa0*/  FADD.FTZ R182, R207, -R182 ;  /* 0x800000b6cfb67221 */ /* 0x000fe20000010000 */
[----:B------:R-:W-:-:S03]  /*6ab0*/  LOP3.LUT P6, RZ, R185, 0xff, RZ, 0xc0, !PT ;  /* 0x000000ffb9ff7812 */ /* 0x000fc600078cc0ff */
[----:B------:R-:W-:Y:S01]  /*6ac0*/  FMUL.FTZ R214, R4, R182 ;  /* 0x000000b604d67220 */ /* 0x000fe20000410000 */
[----:B------:R-:W-:-:S05]  /*6ad0*/  @P5 SHF.L.U32 R182, R34, 0x10, RZ ;  /* 0x0000001022b65819 */ /* 0x000fca00000006ff */
[----:B------:R-:W-:-:S05]  /*6ae0*/  @P5 FADD.FTZ R214, R214, R182 ;  /* 0x000000b6d6d65221 */ /* 0x000fca0000010000 */
[----:B------:R-:W-:Y:S01]  /*6af0*/  @P4 F2FP.BF16.F32.PACK_AB R182, RZ, R214 ;  /* 0x000000d6ffb6423e */ /* 0x000fe200000010ff */
[----:B------:R-:W-:Y:S01]  /*6b00*/  FMUL.FTZ R214, R214, R5 ;  /* 0x00000005d6d67220 */ /* 0x000fe20000410000 */
[----:B------:R-:W-:-:S03]  /*6b10*/  @P6 SHF.L.U32 R215, R178, 0x10, RZ ;  /* 0x00000010b2d76819 */ /* 0x000fc600000006ff */
[----:B------:R-:W-:Y:S01]  /*6b20*/  FMUL.FTZ R214, R214, UR15 ;  /* 0x0000000fd6d67c20 */ /* 0x000fe20008410000 */
[----:B------:R-:W-:Y:S02]  /*6b30*/  @P4 PRMT R74, R182, 0x7610, R74 ;  /* 0x00007610b64a4816 */ /* 0x000fe4000000004a */
[----:B------:R-:W-:Y:S01]  /*6b40*/  MOV R182, RZ ;  /* 0x000000ff00b67202 */ /* 0x000fe20000000f00 */
[----:B------:R-:W-:-:S04]  /*6b50*/  @P6 FMUL.FTZ R182, R214, R215 ;  /* 0x000000d7d6b66220 */ /* 0x000fc80000410000 */
[----:B------:R-:W-:Y:S01]  /*6b60*/  FADD.FTZ R156, R156, R182 ;  /* 0x000000b69c9c7221 */ /* 0x000fe20000010000 */
[----:B------:R-:W-:Y:S01]  /*6b70*/  HFMA2.MMA R182, -RZ, RZ, 0, 0 ;  /* 0x00000000ffb67435 */ /* 0x000fe200000001ff */
[----:B------:R-:W-:-:S05]  /*6b80*/  FFMA.FTZ R215, R188, R183, R213 ;  /* 0x000000b7bcd77223 */ /* 0x000fca00000100d5 */
[----:B----4-:R-:W-:Y:S01]  /*6b90*/  @P6 FMUL.FTZ R182, R252, R214 ;  /* 0x000000d6fcb66220 */ /* 0x010fe20000410000 */
[----:B------:R-:W-:Y:S01]  /*6ba0*/  @P5 PRMT R214, R34, 0x7632, R214 ;  /* 0x0000763222d65816 */ /* 0x000fe200000000d6 */
[----:B------:R-:W-:Y:S01]  /*6bb0*/  FADD.FTZ R215, R206, -R215 ;  /* 0x800000d7ced77221 */ /* 0x000fe20000010000 */
[----:B------:R-:W-:Y:S01]  /*6bc0*/  LOP3.LUT P6, RZ, R185, 0xff00, RZ, 0xc0, !PT ;  /* 0x0000ff00b9ff7812 */ /* 0x000fe200078cc0ff */
[----:B------:R-:W3:Y:S02]  /*6bd0*/  LDL R252, [R1+0x10] ;  /* 0x0000100001fc7983 */ /* 0x000ee40000100800 */
        /* <DEDUP_REMOVED lines=12> */
[----:B--2---:R-:W-:Y:S02]  /*6ca0*/  @P6 FMUL.FTZ R178, R216, R214 ;  /* 0x000000d6d8b26220 */ /* 0x004fe40000410000 */
[----:B------:R-:W2:Y:S01]  /*6cb0*/  LDL R216, [R1+0xc] ;  /* 0x00000c0001d87983 */ /* 0x000ea20000100800 */
[-CC-:B------:R-:W-:Y:S01]  /*6cc0*/  FFMA.FTZ R214, R205, R183.reuse, R213.reuse ;  /* 0x000000b7cdd67223 */ /* 0x180fe200000100d5 */
[----:B------:R-:W-:-:S03]  /*6cd0*/  FFMA.FTZ R183, R203, R183, R213 ;  /* 0x000000b7cbb77223 */ /* 0x000fc600000100d5 */
[----:B------:R-:W-:Y:S01]  /*6ce0*/  FADD.FTZ R214, R204, -R214 ;  /* 0x800000d6ccd67221 */ /* 0x000fe20000010000 */
[----:B------:R-:W-:-:S03]  /*6cf0*/  FADD.FTZ R183, R202, -R183 ;  /* 0x800000b7cab77221 */ /* 0x000fc60000010000 */
[C---:B------:R-:W-:Y:S01]  /*6d00*/  FMUL.FTZ R214, R4.reuse, R214 ;  /* 0x000000d604d67220 */ /* 0x040fe20000410000 */
[----:B------:R-:W-:Y:S01]  /*6d10*/  FMUL.FTZ R4, R4, R183 ;  /* 0x000000b704047220 */ /* 0x000fe20000410000 */
[----:B------:R-:W-:-:S05]  /*6d20*/  @P5 SHF.L.U32 R183, R35, 0x10, RZ ;  /* 0x0000001023b75819 */ /* 0x000fca00000006ff */
[--C-:B------:R-:W-:Y:S01]  /*6d30*/  @P5 FADD.FTZ R214, R214, R183.reuse ;  /* 0x000000b7d6d65221 */ /* 0x100fe20000010000 */
[----:B------:R-:W-:-:S04]  /*6d40*/  @P5 PRMT R183, R35, 0x7632, R183 ;  /* 0x0000763223b75816 */ /* 0x000fc800000000b7 */
[----:B------:R-:W-:-:S05]  /*6d50*/  @P5 SHF.L.U32 R183, R183, 0x10, RZ ;  /* 0x00000010b7b75819 */ /* 0x000fca00000006ff */
[----:B------:R-:W-:Y:S01]  /*6d60*/  @P5 FADD.FTZ R4, R4, R183 ;  /* 0x000000b704045221 */ /* 0x000fe20000010000 */
[----:B------:R-:W-:Y:S02]  /*6d70*/  LOP3.LUT P5, RZ, R185, 0xff0000, RZ, 0xc0, !PT ;  /* 0x00ff0000b9ff7812 */ /* 0x000fe400078ac0ff */
[----:B------:R-:W-:Y:S01]  /*6d80*/  @P4 F2FP.BF16.F32.PACK_AB R183, RZ, R214 ;  /* 0x000000d6ffb7423e */ /* 0x000fe200000010ff */
[----:B------:R-:W-:-:S03]  /*6d90*/  FMUL.FTZ R214, R214, R5 ;  /* 0x00000005d6d67220 */ /* 0x000fc60000410000 */
[----:B------:R-:W-:Y:S01]  /*6da0*/  @P4 PRMT R75, R183, 0x7610, R75 ;  /* 0x00007610b74b4816 */ /* 0x000fe2000000004b */
[----:B------:R-:W-:Y:S01]  /*6db0*/  FMUL.FTZ R183, R214, UR15 ;  /* 0x0000000fd6b77c20 */ /* 0x000fe20008410000 */
[----:B------:R-:W-:-:S05]  /*6dc0*/  IMAD.MOV.U32 R213, RZ, RZ, RZ ;  /* 0x000000ffffd57224 */ /* 0x000fca00078e00ff */
[----:B------:R-:W-:-:S05]  /*6dd0*/  @P5 SHF.L.U32 R214, R179, 0x10, RZ ;  /* 0x00000010b3d65819 */ /* 0x000fca00000006ff */
[----:B------:R-:W-:Y:S01]  /*6de0*/  @P5 FMUL.FTZ R213, R183, R214 ;  /* 0x000000d6b7d55220 */ /* 0x000fe20000410000 */
[----:B------:R-:W-:Y:S01]  /*6df0*/  MOV R214, RZ ;  /* 0x000000ff00d67202 */ /* 0x000fe20000000f00 */
[----:B------:R-:W-:Y:S01]  /*6e00*/  FMUL.FTZ R5, R4, R5 ;  /* 0x0000000504057220 */ /* 0x000fe20000410000 */
[----:B------:R-:W-:-:S03]  /*6e10*/  @P4 F2FP.BF16.F32.PACK_AB R4, RZ, R4 ;  /* 0x00000004ff04423e */ /* 0x000fc600000010ff */
[----:B------:R-:W-:Y:S01]  /*6e20*/  FMUL.FTZ R5, R5, UR15 ;  /* 0x0000000f05057c20 */ /* 0x000fe20008410000 */
[----:B------:R-:W-:Y:S01]  /*6e30*/  @P4 PRMT R75, R75, 0x5410, R4 ;  /* 0x000054104b4b4816 */ /* 0x000fe20000000004 */
[----:B---3--:R-:W-:Y:S01]  /*6e40*/  @P5 FMUL.FTZ R214, R252, R183 ;  /* 0x000000b7fcd65220 */ /* 0x008fe20000410000 */
[----:B------:R-:W-:Y:S01]  /*6e50*/  LOP3.LUT P5, RZ, R185, 0xff000000, RZ, 0xc0, !PT ;  /* 0xff000000b9ff7812 */ /* 0x000fe200078ac0ff */
[----:B------:R-:W-:-:S12]  /*6e60*/  HFMA2.MMA R183, -RZ, RZ, 0, 0 ;  /* 0x00000000ffb77435 */ /* 0x000fd800000001ff */
[----:B------:R-:W-:-:S04]  /*6e70*/  @P5 PRMT R179, R179, 0x7632, R179 ;  /* 0x00007632b3b35816 */ /* 0x000fc800000000b3 */
[----:B------:R-:W-:-:S05]  /*6e80*/  @P5 SHF.L.U32 R179, R179, 0x10, RZ ;  /* 0x00000010b3b35819 */ /* 0x000fca00000006ff */
[----:B------:R-:W-:Y:S01]  /*6e90*/  @P5 FMUL.FTZ R183, R5, R179 ;  /* 0x000000b305b75220 */ /* 0x000fe20000410000 */
[----:B------:R-:W-:Y:S02]  /*6ea0*/  MOV R179, RZ ;  /* 0x000000ff00b37202 */ /* 0x000fe40000000f00 */
[----:B------:R-:W-:Y:S02]  /*6eb0*/  F2FP.BF16.F32.PACK_AB R178, R178, R182 ;  /* 0x000000b6b2b2723e */ /* 0x000fe400000010ff */
[----:B------:R-:W-:Y:S02]  /*6ec0*/  F2FP.BF16.F32.PACK_AB R177, R177, R181 ;  /* 0x000000b5b1b1723e */ /* 0x000fe400000010ff */
[----:B------:R-:W-:Y:S01]  /*6ed0*/  F2FP.BF16.F32.PACK_AB R176, R176, R180 ;  /* 0x000000b4b0b0723e */ /* 0x000fe200000010ff */
[----:B------:R-:W-:Y:S01]  /*6ee0*/  FADD.FTZ R157, R157, R215 ;  /* 0x000000d79d9d7221 */ /* 0x000fe20000010000 */
[----:B------:R-:W-:Y:S01]  /*6ef0*/  FADD.FTZ R158, R158, R213 ;  /* 0x000000d59e9e7221 */ /* 0x000fe20000010000 */
[----:B------:R-:W-:Y:S01]  /*6f00*/  FADD.FTZ R159, R159, R183 ;  /* 0x000000b79f9f7221 */ /* 0x000fe20000010000 */
[----:B--2---:R-:W-:Y:S01]  /*6f10*/  @P5 FMUL.FTZ R179, R216, R5 ;  /* 0x00000005d8b35220 */ /* 0x004fe20000410000 */
[----:B------:R-:W-:-:S04]  /*6f20*/  @P4 LEA R4, P5, R3, UR16, 0x4 ;  /* 0x0000001003044c11 */ /* 0x000fc8000f8a20ff */
[----:B------:R-:W-:-:S05]  /*6f30*/  @P4 LEA.HI.X R5, R3, UR17, RZ, 0x4, P5 ;  /* 0x0000001103054c11 */ /* 0x000fca000a8f24ff */
[----:B------:R0:W-:Y:S01]  /*6f40*/  @P4 STG.E.128 desc[UR4][R4.64], R72 ;  /* 0x0000004804004986 */ /* 0x0001e2000c101d04 */
[----:B------:R-:W-:Y:S02]  /*6f50*/  F2FP.BF16.F32.PACK_AB R179, R179, R214 ;  /* 0x000000d6b3b3723e */ /* 0x000fe400000010ff */
[----:B0-----:R-:W-:-:S04]  /*6f60*/  LEA R4, P4, R3, UR18, 0x4 ;  /* 0x0000001203047c11 */ /* 0x001fc8000f8820ff */
[----:B------:R-:W-:-:S05]  /*6f70*/  LEA.HI.X R5, R3, UR19, RZ, 0x4, P4 ;  /* 0x0000001303057c11 */ /* 0x000fca000a0f24ff */
[----:B------:R0:W-:Y:S04]  /*6f80*/  STG.E.128 desc[UR4][R4.64], R176 ;  /* 0x000000b004007986 */ /* 0x0001e8000c101d04 */
.L_x_1214:
[----:B------:R-:W-:Y:S05]  /*6f90*/  BSYNC B1 ;  /* 0x0000000000017941 */ /* 0x000fea0003800000 */
.L_x_1213:
[----:B0----5:R-:W0:Y:S02]  /*6fa0*/  LDC.64 R4, c[0x0][0x210] ;  /* 0x00008400ff047b82 */ /* 0x021e240000000a00 */
[----:B0-----:R-:W-:-:S05]  /*6fb0*/  IMAD R2, R4, 0x4, R2 ;  /* 0x0000000404027824 */ /* 0x001fca00078e0202 */
[----:B------:R-:W-:-:S13]  /*6fc0*/  ISETP.GE.AND P4, PT, R2, R5, PT ;  /* 0x000000050200720c */ /* 0x000fda0003f86270 */
[----:B------:R-:W-:Y:S05]  /*6fd0*/  @!P4 BRA `(.L_x_1215) ;  /* 0xffffffa40044c947 */ /* 0x000fea000383ffff */
.L_x_1193:
[----:B------:R-:W-:Y:S05]  /*6fe0*/  BSYNC B0 ;  /* 0x0000000000007941 */ /* 0x000fea0003800000 */
.L_x_1192:
[----:B-----5:R-:W2:Y:S01]  /*6ff0*/  LDL.LU R4, [R1] ;  /* 0x0000000001047983 */ /* 0x020ea20000300800 */
[----:B------:R-:W-:Y:S01]  /*7000*/  MOV R2, 0x400 ;  /* 0x0000040000027802 */ /* 0x000fe20000000f00 */
[----:B------:R-:W-:Y:S05]  /*7010*/  WARPSYNC.ALL ;  /* 0x0000000000007948 */ /* 0x000fea0003800000 */
[----:B------:R-:W0:Y:S01]  /*7020*/  S2R R176, SR_TID.X ;  /* 0x0000000000b07919 */ /* 0x000e220000002100 */
[----:B------:R-:W-:Y:S01]  /*7030*/  ULDC UR6, c[0x0][0x218] ;  /* 0x0000860000067ab9 */ /* 0x000fe20000000800 */
[----:B------:R-:W-:Y:S01]  /*7040*/  ULDC.64 UR20, c[0x0][0x2d0] ;  /* 0x0000b40000147ab9 */ /* 0x000fe20000000a00 */
[----:B------:R-:W-:Y:S01]  /*7050*/  ULDC.64 UR22, c[0x0][0x2f0] ;  /* 0x0000bc0000167ab9 */ /* 0x000fe20000000a00 */
[----:B------:R-:W3:Y:S01]  /*7060*/  S2R R3, SR_CgaCtaId ;  /* 0x0000000000037919 */ /* 0x000ee20000008800 */
[----:B------:R-:W-:Y:S01]  /*7070*/  BSSY B0, `(.L_x_1216) ;  /* 0x00000ca000007945 */ /* 0x000fe20003800000 */
[----:B0-----:R-:W-:-:S02]  /*7080*/  SHF.R.U32.HI R0, RZ, 0x5, R176 ;  /* 0x00000005ff007819 */ /* 0x001fc400000116b0 */
[----:B------:R-:W-:Y:S02]  /*7090*/  IADD3 R251, R251, 0x7f, -R176 ;  /* 0x0000007ffbfb7810 */ /* 0x000fe40007ffe8b0 */
[----:B---3--:R-:W-:Y:S02]  /*70a0*/  LEA R3, R3, R2, 0x18 ;  /* 0x0000000203037211 */ /* 0x008fe400078ec0ff */
[C---:B------:R-:W-:Y:S02]  /*70b0*/  LOP3.LUT P4, RZ, R251.reuse, 0xffffff80, RZ, 0xc0, !PT ;  /* 0xffffff80fbff7812 */ /* 0x040fe4000788c0ff */
[----:B------:R-:W-:Y:S01]  /*70c0*/  ISETP.GE.U32.AND P3, PT, R251, 0x180, PT ;  /* 0x00000180fb00780c */ /* 0x000fe20003f66070 */
[----:B--2---:R-:W-:-:S05]  /*70d0*/  IMAD R0, R0, 0xa0, R4 ;  /* 0x000000a000007824 */ /* 0x004fca00078e0204 */
[-C--:B------:R-:W-:Y:S02]  /*70e0*/  LEA R32, R0, R3.reuse, 0x5 ;  /* 0x0000000300207211 */ /* 0x080fe400078e28ff */
[----:B------:R-:W-:-:S03]  /*70f0*/  LEA R0, R176, R3, 0x2 ;  /* 0x00000003b0007211 */ /* 0x000fc600078e10ff */
[----:B------:R-:W-:Y:S04]  /*7100*/  STS.128 [R32], R80 ;  /* 0x0000005020007388 */ /* 0x000fe80000000c00 */
[----:B------:R-:W-:Y:S04]  /*7110*/  STS.128 [R32+0x10], R84 ;  /* 0x0000105420007388 */ /* 0x000fe80000000c00 */
[----:B------:R0:W-:Y:S04]  /*7120*/  STS.128 [R32+0x400], R88 ;  /* 0x0004005820007388 */ /* 0x0001e80000000c00 */
        /* <DEDUP_REMOVED lines=9> */
[----:B------:R-:W2:Y:S04]  /*71c0*/  LDS R33, [R0] ;  /* 0x0000000000217984 */ /* 0x000ea80000000800 */
[----:B------:R-:W3:Y:S04]  /*71d0*/  LDS R80, [R0+0x1400] ;  /* 0x0014000000507984 */ /* 0x000ee80000000800 */
[----:B------:R-:W4:Y:S04]  /*71e0*/  LDS R34, [R0+0x200] ;  /* 0x0002000000227984 */ /* 0x000f280000000800 */
[----:B------:R-:W1:Y:S04]  /*71f0*/  LDS R75, [R0+0x1600] ;  /* 0x00160000004b7984 */ /* 0x000e680000000800 */
[----:B------:R-:W0:Y:S04]  /*7200*/  LDS R35, [R0+0x400] ;  /* 0x0004000000237984 */ /* 0x000e280000000800 */
[----:B------:R-:W0:Y:S04]  /*7210*/  LDS R82, [R0+0x1800] ;  /* 0x0018000000527984 */ /* 0x000e280000000800 */
[----:B------:R-:W-:Y:S04]  /*7220*/  LDS R68, [R0+0x600] ;  /* 0x0006000000447984 */ /* 0x000fe80000000800 */
[----:B------:R-:W-:Y:S04]  /*7230*/  LDS R77, [R0+0x1a00] ;  /* 0x001a0000004d7984 */ /* 0x000fe80000000800 */
[----:B------:R-:W-:Y:S04]  /*7240*/  LDS R69, [R0+0x800] ;  /* 0x0008000000457984 */ /* 0x000fe80000000800 */
[----:B------:R-:W-:Y:S04]  /*7250*/  LDS R76, [R0+0x1c00] ;  /* 0x001c0000004c7984 */ /* 0x000fe80000000800 */
[----:B------:R-:W-:Y:S01]  /*7260*/  LDS R70, [R0+0xa00] ;  /* 0x000a000000467984 */ /* 0x000fe20000000800 */
[----:B--2---:R-:W-:-:S03]  /*7270*/  FADD.FTZ R33, RZ, R33 ;  /* 0x00000021ff217221 */ /* 0x004fc60000010000 */
[----:B------:R-:W-:Y:S01]  /*7280*/  LDS R79, [R0+0x1e00] ;  /* 0x001e0000004f7984 */ /* 0x000fe20000000800 */
[----:B---3--:R-:W-:-:S03]  /*7290*/  FADD.FTZ R33, R33, R80 ;  /* 0x0000005021217221 */ /* 0x008fc60000010000 */
[----:B------:R-:W-:Y:S01]  /*72a0*/  LDS R71, [R0+0xc00] ;  /* 0x000c000000477984 */ /* 0x000fe20000000800 */
[----:B----4-:R-:W-:-:S03]  /*72b0*/  FADD.FTZ R34, RZ, R34 ;  /* 0x00000022ff227221 */ /* 0x010fc60000010000 */
[----:B------:R-:W-:Y:S01]  /*72c0*/  LDS R31, [R0+0x2000] ;  /* 0x00200000001f7984 */ /* 0x000fe20000000800 */
[----:B-1----:R-:W-:-:S03]  /*72d0*/  FADD.FTZ R34, R34, R75 ;  /* 0x0000004b22227221 */ /* 0x002fc60000010000 */
[----:B------:R-:W-:Y:S01]  /*72e0*/  LDS R72, [R0+0xe00] ;  /* 0x000e000000487984 */ /* 0x000fe20000000800 */
[----:B0-----:R-:W-:-:S03]  /*72f0*/  FADD.FTZ R35, RZ, R35 ;  /* 0x00000023ff237221 */ /* 0x001fc60000010000 */
        /* <DEDUP_REMOVED lines=16> */
[----:B------:R-:W-:Y:S01]  /*7400*/  LDS R86, [R0+0x3c00] ;  /* 0x003c000000567984 */ /* 0x000fe20000000800 */
[----:B0-----:R-:W-:-:S03]  /*7410*/  FADD.FTZ R33, R33, R78 ;  /* 0x0000004e21217221 */ /* 0x001fc60000010000 */
[----:B------:R-:W0:Y:S01]  /*7420*/  LDS R83, [R0+0x3e00] ;  /* 0x003e000000537984 */ /* 0x000e220000000800 */
[----:B-1----:R-:W-:-:S03]  /*7430*/  FADD.FTZ R34, R34, R81 ;  /* 0x0000005122227221 */ /* 0x002fc60000010000 */
[----:B------:R-:W-:Y:S01]  /*7440*/  LDS R88, [R0+0x4000] ;  /* 0x0040000000587984 */ /* 0x000fe20000000800 */
        /* <DEDUP_REMOVED lines=9> */
[----:B0-----:R-:W-:-:S05]  /*74e0*/  FADD.FTZ R83, R34, R83 ;  /* 0x0000005322537221 */ /* 0x001fca0000010000 */
[----:B------:R0:W-:Y:S04]  /*74f0*/  STS.128 [R32], R36 ;  /* 0x0000002420007388 */ /* 0x0001e80000000c00 */
[----:B------:R-:W-:Y:S04]  /*7500*/  STS.128 [R32+0x10], R40 ;  /* 0x0000102820007388 */ /* 0x000fe80000000c00 */
[----:B------:R-:W-:Y:S04]  /*7510*/  STS.128 [R32+0x400], R44 ;  /* 0x0004002c20007388 */ /* 0x000fe80000000c00 */
[----:B------:R-:W-:Y:S04]  /*7520*/  STS.128 [R32+0x410], R48 ;  /* 0x0004103020007388 */ /* 0x000fe80000000c00 */
[----:B------:R-:W-:Y:S01]  /*7530*/  STS.128 [R32+0x800], R52 ;  /* 0x0008003420007388 */ /* 0x000fe20000000c00 */
[----:B0-----:R-:W-:-:S03]  /*7540*/  FADD.FTZ R39, R33, R86 ;  /* 0x0000005621277221 */ /* 0x001fc60000010000 */
        /* <DEDUP_REMOVED lines=19> */
[----:B-1----:R-:W-:Y:S01]  /*7680*/  FADD.FTZ R36, R36, R41 ;  /* 0x0000002924247221 */ /* 0x002fe20000010000 */
[----:B------:R-:W-:Y:S02]  /*7690*/  FADD.FTZ R41, R35, R88 ;  /* 0x0000005823297221 */ /* 0x000fe40000010000 */
        /* <DEDUP_REMOVED lines=25> */
[----:B-1----:R-:W-:-:S03]  /*7830*/  FADD.FTZ R37, R37, R56 ;  /* 0x0000003825257221 */ /* 0x002fc60000010000 */
        /* <DEDUP_REMOVED lines=22> */
[----:B------:R0:W-:Y:S01]  /*79a0*/  STS.128 [R32+0x1010], R156 ;  /* 0x0010109c20007388 */ /* 0x0001e20000000c00 */
[----:B------:R-:W-:Y:S01]  /*79b0*/  BAR.SYNC.DEFER_BLOCKING 0x0 ;  /* 0x0000000000007b1d */ /* 0x000fe20000010000 */
[----:B0-----:R-:W-:-:S05]  /*79c0*/  IMAD R32, R90, UR6, RZ ;  /* 0x000000065a207c24 */ /* 0x001fca000f8e02ff */
[----:B------:R-:W-:Y:S01]  /*79d0*/  ULDC.64 UR6, c[0x0][0x2d8] ;  /* 0x0000b60000067ab9 */ /* 0x000fe20000000a00 */
[----:B------:R-:W-:-:S04]  /*79e0*/  IADD3 R32, P0, R32, R176, RZ ;  /* 0x000000b020207210 */ /* 0x000fc80007f1e0ff */
[----:B------:R-:W-:Y:S02]  /*79f0*/  IADD3.X R81, RZ, RZ, RZ, P0, !PT ;  /* 0x000000ffff517210 */ /* 0x000fe400007fe4ff */
[C---:B------:R-:W-:Y:S01]  /*7a00*/  SHF.L.U32 R38, R32.reuse, 0x2, RZ ;  /* 0x0000000220267819 */ /* 0x040fe200000006ff */
[----:B------:R-:W0:Y:S01]  /*7a10*/  LDS R60, [R0] ;  /* 0x00000000003c7984 */ /* 0x000e220000000800 */
[----:B------:R-:W-:Y:S02]  /*7a20*/  SHF.L.U64.HI R81, R32, 0x2, R81 ;  /* 0x0000000220517819 */ /* 0x000fe40000010251 */
[C---:B------:R-:W-:Y:S01]  /*7a30*/  IADD3 R56, P0, R38.reuse, UR6, RZ ;  /* 0x0000000626387c10 */ /* 0x040fe2000ff1e0ff */
[----:B------:R-:W1:Y:S01]  /*7a40*/  LDS R62, [R0+0x200] ;  /* 0x00020000003e7984 */ /* 0x000e620000000800 */
[C---:B------:R-:W-:Y:S02]  /*7a50*/  IADD3 R48, P1, R38.reuse, UR20, RZ ;  /* 0x0000001426307c10 */ /* 0x040fe4000ff3e0ff */
[----:B------:R-:W-:Y:S01]  /*7a60*/  IADD3 R38, P2, R38, UR22, RZ ;  /* 0x0000001626267c10 */ /* 0x000fe2000ff5e0ff */
        /* <DEDUP_REMOVED lines=13> */
[----:B---3--:R-:W-:Y:S01]  /*7b40*/  FADD.FTZ R60, R60, R87 ;  /* 0x000000573c3c7221 */ /* 0x008fe20000010000 */
[----:B------:R-:W-:Y:S02]  /*7b50*/  IADD3.X R87, R81, UR21, RZ, P1, !PT ;  /* 0x0000001551577c10 */ /* 0x000fe40008ffe4ff */
[----:B------:R-:W-:Y:S01]  /*7b60*/  ISETP.GE.U32.AND P1, PT, R251, 0x280, PT ;  /* 0x00000280fb00780c */ /* 0x000fe20003f26070 */
        /* <DEDUP_REMOVED lines=26> */
.L_x_1217:
[----:B------:R-:W-:Y:S05]  /*7d10*/  BSYNC B0 ;  /* 0x0000000000007941 */ /* 0x000fea0003800000 */
.L_x_1216:
        /* <DEDUP_REMOVED lines=18> */
.L_x_1219:
[----:B------:R-:W-:Y:S05]  /*7e40*/  BSYNC B0 ;  /* 0x0000000000007941 */ /* 0x000fea0003800000 */
.L_x_1218:
        /* <DEDUP_REMOVED lines=18> */
.L_x_1221:
[----:B------:R-:W-:Y:S05]  /*7f70*/  BSYNC B0 ;  /* 0x0000000000007941 */ /* 0x000fea0003800000 */
.L_x_1220:
[----:B012---:R-:W-:Y:S01]  /*7f80*/  FADD.FTZ R32, RZ, R71 ;  /* 0x00000047ff207221 */ /* 0x007fe20000010000 */
        /* <DEDUP_REMOVED lines=19> */
[----:B------:R-:W0:Y:S01]  /*80c0*/  LDS R24, [R0+0x1200] ;  /* 0x0012000000187984 */ /* 0x000e220000000800 */
[----:B------:R-:W-:Y:S01]  /*80d0*/  FADD.FTZ R43, RZ, R43 ;  /* 0x0000002bff2b7221 */ /* 0x000fe20000010000 */
[----:B------:R-:W-:Y:S01]  /*80e0*/  FADD.FTZ R45, RZ, R45 ;  /* 0x0000002dff2d7221 */ /* 0x000fe20000010000 */
[----:B------:R-:W-:Y:S01]  /*80f0*/  FADD.FTZ R47, RZ, R47 ;  /* 0x0000002fff2f7221 */ /* 0x000fe20000010000 */
[----:B------:R-:W1:Y:S01]  /*8100*/  LDS R12, [R0+0x600] ;  /* 0x00060000000c7984 */ /* 0x000e620000000800 */
[----:B------:R-:W-:Y:S01]  /*8110*/  FADD.FTZ R27, R27, R20 ;  /* 0x000000141b1b7221 */ /* 0x000fe20000010000 */
[----:B------:R-:W-:Y:S01]  /*8120*/  FADD.FTZ R25, R25, R18 ;  /* 0x0000001219197221 */ /* 0x000fe20000010000 */
[----:B------:R-:W-:Y:S01]  /*8130*/  FADD.FTZ R23, R23, R16 ;  /* 0x0000001017177221 */ /* 0x000fe20000010000 */
[----:B------:R-:W-:Y:S01]  /*8140*/  FADD.FTZ R29, R29, R14 ;  /* 0x0000000e1d1d7221 */ /* 0x000fe20000010000 */
[----:B------:R-:W-:Y:S01]  /*8150*/  FADD.FTZ R42, RZ, R42 ;  /* 0x0000002aff2a7221 */ /* 0x000fe20000010000 */
[----:B------:R-:W2:Y:S01]  /*8160*/  LDS R31, [R0+0x2600] ;  /* 0x00260000001f7984 */ /* 0x000ea20000000800 */
[----:B------:R-:W-:Y:S01]  /*8170*/  FADD.FTZ R69, RZ, R69 ;  /* 0x00000045ff457221 */ /* 0x000fe20000010000 */
[----:B------:R-:W-:Y:S01]  /*8180*/  FADD.FTZ R40, RZ, R40 ;  /* 0x00000028ff287221 */ /* 0x000fe20000010000 */
[----:B------:R-:W-:Y:S01]  /*8190*/  FADD.FTZ R44, RZ, R44 ;  /* 0x0000002cff2c7221 */ /* 0x000fe20000010000 */
        /* <DEDUP_REMOVED lines=26> */
[----:B0-----:R-:W-:Y:S01]  /*8340*/  FADD.FTZ R24, RZ, R24 ;  /* 0x00000018ff187221 */ /* 0x001fe20000010000 */
[C---:B------:R-:W-:Y:S01]  /*8350*/  ISETP.GE.U32.AND P3, PT, R251.reuse, 0x380, PT ;  /* 0x00000380fb00780c */ /* 0x040fe20003f66070 */
[----:B------:R-:W0:Y:S01]  /*8360*/  LDS R37, [R0+0x1c00] ;  /* 0x001c000000257984 */ /* 0x000e220000000800 */
[C---:B------:R-:W-:Y:S01]  /*8370*/  ISETP.GE.U32.AND P4, PT, R251.reuse, 0x400, PT ;  /* 0x00000400fb00780c */ /* 0x040fe20003f86070 */
[----:B-1----:R-:W-:Y:S01]  /*8380*/  FADD.FTZ R12, RZ, R12 ;  /* 0x0000000cff0c7221 */ /* 0x002fe20000010000 */
[C---:B------:R-:W-:Y:S01]  /*8390*/  ISETP.GE.U32.AND P5, PT, R251.reuse, 0x480, PT ;  /* 0x00000480fb00780c */ /* 0x040fe20003fa6070 */
[----:B------:R-:W1:Y:S01]  /*83a0*/  LDS R39, [R0+0x1e00] ;  /* 0x001e000000277984 */ /* 0x000e620000000800 */
[----:B------:R-:W-:Y:S01]  /*83b0*/  ISETP.GE.U32.AND P6, PT, R251, 0x500, PT ;  /* 0x00000500fb00780c */ /* 0x000fe20003fc6070 */
        /* <DEDUP_REMOVED lines=29> */
[----:B------:R-:W-:-:S03]  /*8590*/  FADD.FTZ R18, R18, R41 ;  /* 0x0000002912127221 */ /* 0x000fc60000010000 */
[----:B------:R0:W1:Y:S01]  /*85a0*/  LDS R67, [R0+0x4400] ;  /* 0x0044000000437984 */ /* 0x0000620000000800 */
[----:B--2---:R-:W-:-:S03]  /*85b0*/  FADD.FTZ R20, R20, R43 ;  /* 0x0000002b14147221 */ /* 0x004fc60000010000 */
[----:B------:R2:W2:Y:S01]  /*85c0*/  LDS R69, [R0+0x4600] ;  /* 0x0046000000457984 */ /* 0x0004a20000000800 */
[----:B---3--:R-:W-:-:S03]  /*85d0*/  FADD.FTZ R22, R22, R45 ;  /* 0x0000002d16167221 */ /* 0x008fc60000010000 */
[----:B------:R3:W2:Y:S01]  /*85e0*/  LDS R71, [R0+0x4800] ;  /* 0x0048000000477984 */ /* 0x0006a20000000800 */
[----:B----4-:R-:W-:-:S03]  /*85f0*/  FADD.FTZ R12, R12, R47 ;  /* 0x0000002f0c0c7221 */ /* 0x010fc60000010000 */
[----:B------:R3:W4:Y:S01]  /*8600*/  LDS R73, [R0+0x4a00] ;  /* 0x004a000000497984 */ /* 0x0007220000000800 */
[----:B-----5:R-:W-:-:S03]  /*8610*/  FADD.FTZ R77, R24, R77 ;  /* 0x0000004d184d7221 */ /* 0x020fc60000010000 */
[----:B------:R3:W2:Y:S01]  /*8620*/  LDS R75, [R0+0x4c00] ;  /* 0x004c0000004b7984 */ /* 0x0006a20000000800 */
[----:B------:R-:W-:Y:S01]  /*8630*/  FADD.FTZ R14, R14, R49 ;  /* 0x000000310e0e7221 */ /* 0x000fe20000010000 */
[----:B------:R-:W-:Y:S01]  /*8640*/  FADD.FTZ R16, R16, R51 ;  /* 0x0000003310107221 */ /* 0x000fe20000010000 */
[----:B------:R-:W-:Y:S01]  /*8650*/  FADD.FTZ R18, R18, R53 ;  /* 0x0000003512127221 */ /* 0x000fe20000010000 */
[----:B------:R-:W-:Y:S01]  /*8660*/  FADD.FTZ R20, R20, R55 ;  /* 0x0000003714147221 */ /* 0x000fe20000010000 */
[----:B0-----:R-:W-:Y:S01]  /*8670*/  FADD.FTZ R22, R22, R59 ;  /* 0x0000003b16167221 */ /* 0x001fe20000010000 */
[----:B-1----:R-:W-:Y:S01]  /*8680*/  FADD.FTZ R65, R12, R65 ;  /* 0x000000410c417221 */ /* 0x002fe20000010000 */
[----:B---3--:R-:W-:Y:S06]  /*8690*/  @!P0 BRA `(.L_x_1223) ;  /* 0x00000000003c8947 */ /* 0x008fec0003800000 */
        /* <DEDUP_REMOVED lines=15> */
.L_x_1223:
[----:B------:R-:W-:Y:S05]  /*8790*/  BSYNC B0 ;  /* 0x0000000000007941 */ /* 0x000fea0003800000 */
.L_x_1222:
[----:B------:R-:W-:Y:S01]  /*87a0*/  BSSY B0, `(.L_x_1224) ;  /* 0x0000012000007945 */ /* 0x000fe20003800000 */
[----:B------:R-:W-:-:S03]  /*87b0*/  FADD.FTZ R67, R14, R67 ;  /* 0x000000430e437221 */ /* 0x000fc60000010000 */
[----:B------:R-:W-:Y:S05]  /*87c0*/  @!P1 BRA `(.L_x_1225) ;  /* 0x00000000003c9947 */ /* 0x000fea0003800000 */
[----:B0-----:R-:W-:Y:S01]  /*87d0*/  MOV R2, R56 ;  /* 0x0000003800027202 */ /* 0x001fe20000000f00 */
        /* <DEDUP_REMOVED lines=14> */
.L_x_1225:
[----:B------:R-:W-:Y:S05]  /*88c0*/  BSYNC B0 ;  /* 0x0000000000007941 */ /* 0x000fea0003800000 */
.L_x_1224:
[----:B------:R-:W-:Y:S01]  /*88d0*/  BSSY B0, `(.L_x_1226) ;  /* 0x0000012000007945 */ /* 0x000fe20003800000 */
[----:B--2---:R-:W-:-:S03]  /*88e0*/  FADD.FTZ R69, R16, R69 ;  /* 0x0000004510457221 */ /* 0x004fc60000010000 */
        /* <DEDUP_REMOVED lines=16> */
.L_x_1227:
[----:B------:R-:W-:Y:S05]  /*89f0*/  BSYNC B0 ;  /* 0x0000000000007941 */ /* 0x000fea0003800000 */
.L_x_1226:
[----:B------:R-:W-:Y:S01]  /*8a00*/  BSSY B0, `(.L_x_1228) ;  /* 0x0000012000007945 */ /* 0x000fe20003800000 */
[----:B------:R-:W-:-:S03]  /*8a10*/  FADD.FTZ R71, R18, R71 ;  /* 0x0000004712477221 */ /* 0x000fc60000010000 */
[----:B------:R-:W-:Y:S05]  /*8a20*/  @!P3 BRA `(.L_x_1229) ;  /* 0x00000000003cb947 */ /* 0x000fea0003800000 */
[----:B012---:R-:W-:Y:S02]  /*8a30*/  MOV R2, R56 ;  /* 0x0000003800027202 */ /* 0x007fe40000000f00 */
        /* <DEDUP_REMOVED lines=14> */
.L_x_1229:
[----:B------:R-:W-:Y:S05]  /*8b20*/  BSYNC B0 ;  /* 0x0000000000007941 */ /* 0x000fea0003800000 */
.L_x_1228:
[----:B------:R-:W-:Y:S01]  /*8b30*/  BSSY B0, `(.L_x_1230) ;  /* 0x0000012000007945 */ /* 0x000fe20003800000 */
[----:B----4-:R-:W-:-:S03]  /*8b40*/  FADD.FTZ R73, R20, R73 ;  /* 0x0000004914497221 */ /* 0x010fc60000010000 */
[----:B------:R-:W-:Y:S05]  /*8b50*/  @!P4 BRA `(.L_x_1231) ;  /* 0x00000000003cc947 */ /* 0x000fea0003800000 */
[----:B0123--:R-:W-:Y:S01]  /*8b60*/  MOV R2, R56 ;  /* 0x0000003800027202 */ /* 0x00ffe20000000f00 */
        /* <DEDUP_REMOVED lines=14> */
.L_x_1231:
[----:B------:R-:W-:Y:S05]  /*8c50*/  BSYNC B0 ;  /* 0x0000000000007941 */ /* 0x000fea0003800000 */
.L_x_1230:
[----:B------:R-:W-:Y:S01]  /*8c60*/  BSSY B0, `(.L_x_1232) ;  /* 0x0000012000007945 */ /* 0x000fe20003800000 */
[----:B------:R-:W-:-:S03]  /*8c70*/  FADD.FTZ R75, R22, R75 ;  /* 0x0000004b164b7221 */ /* 0x000fc60000010000 */
[----:B------:R-:W-:Y:S05]  /*8c80*/  @!P5 BRA `(.L_x_1233) ;  /* 0x00000000003cd947 */ /* 0x000fea0003800000 */
[----:B01234-:R-:W-:Y:S01]  /*8c90*/  MOV R2, R56 ;  /* 0x0000003800027202 */ /* 0x01ffe20000000f00 */
        /* <DEDUP_REMOVED lines=14> */
.L_x_1233:
[----:B------:R-:W-:Y:S05]  /*8d80*/  BSYNC B0 ;  /* 0x0000000000007941 */ /* 0x000fea0003800000 */
.L_x_1232:
[----:B01234-:R-:W-:Y:S01]  /*8d90*/  IMAD.MOV.U32 R2, RZ, RZ, R56 ;  /* 0x000000ffff027224 */ /* 0x01ffe200078e0038 */
        /* <DEDUP_REMOVED lines=10> */
.L_x_1204:
        /* <DEDUP_REMOVED lines=8> */
.L_x_1235:
[----:B------:R-:W-:Y:S05]  /*8ec0*/  BSYNC B1 ;  /* 0x0000000000017941 */ /* 0x000fea0003800000 */
.L_x_1234:
        /* <DEDUP_REMOVED lines=8> */
.L_x_1236:
[----:B------:R-:W-:Y:S01]  /*8f50*/  HFMA2.MMA R178, -RZ, RZ, 0, 1.1920928955078125e-07 ;  /* 0x00000002ffb27435 */ /* 0x000fe200000001ff */
[----:B------:R-:W-:Y:S02]  /*8f60*/  IMAD.MOV.U32 R179, RZ, RZ, R215 ;  /* 0x000000ffffb37224 */ /* 0x000fe400078e00d7 */
[----:B------:R-:W-:-:S08]  /*8f70*/  FADD.FTZ R216, R180, R216 ;  /* 0x000000d8b4d87221 */ /* 0x000fd00000010000 */
[----:B------:R-:W-:Y:S05]  /*8f80*/  WARPSYNC.COLLECTIVE R176, `(.L_x_1237) ;  /* 0x00000000b0087348 */ /* 0x000fea0003c00000 */
[----:B------:R0:W1:Y:S02]  /*8f90*/  SHFL.BFLY P4, R180, R179, R178, R177 ;  /* 0x0c0000b2b3b47389 */ /* 0x00006400000800b1 */
[----:B01----:R-:W-:Y:S01]  /*8fa0*/  ENDCOLLECTIVE ;  /* 0x000000000000791b */ /* 0x003fe20003800000 */
.L_x_1237:
[----:B------:R-:W-:Y:S01]  /*8fb0*/  MOV R179, R216 ;  /* 0x000000d800b37202 */ /* 0x000fe20000000f00 */
[----:B------:R-:W-:-:S07]  /*8fc0*/  FADD.FTZ R215, R215, R180 ;  /* 0x000000b4d7d77221 */ /* 0x000fce0000010000 */
[----:B------:R-:W-:Y:S05]  /*8fd0*/  WARPSYNC.COLLECTIVE R176, `(.L_x_1238) ;  /* 0x00000000b0087348 */ /* 0x000fea0003c00000 */
[----:B------:R0:W1:Y:S02]  /*8fe0*/  SHFL.BFLY P4, R180, R179, R178, R177 ;  /* 0x0c0000b2b3b47389 */ /* 0x00006400000800b1 */
[----:B01----:R-:W-:Y:S01]  /*8ff0*/  ENDCOLLECTIVE ;  /* 0x000000000000791b */ /* 0x003fe20003800000 */
.L_x_1238:
[----:B------:R-:W-:Y:S01]  /*9000*/  HFMA2.MMA R178, -RZ, RZ, 0, 2.384185791015625e-07 ;  /* 0x00000004ffb27435 */ /* 0x000fe200000001ff */
[----:B------:R-:W-:Y:S01]  /*9010*/  MOV R179, R215 ;  /* 0x000000d700b37202 */ /* 0x000fe20000000f00 */
[----:B------:R-:W-:-:S09]  /*9020*/  FADD.FTZ R216, R216, R180 ;  /* 0x000000b4d8d87221 */ /* 0x000fd20000010000 */
[----:B------:R-:W-:Y:S05]  /*9030*/  WARPSYNC.COLLECTIVE R176, `(.L_x_1239) ;  /* 0x00000000b0087348 */ /* 0x000fea0003c00000 */
[----:B------:R0:W1:Y:S02]  /*9040*/  SHFL.BFLY P4, R180, R179, R178, R177 ;  /* 0x0c0000b2b3b47389 */ /* 0x00006400000800b1 */
[----:B01----:R-:W-:Y:S01]  /*9050*/  ENDCOLLECTIVE ;  /* 0x000000000000791b */ /* 0x003fe20003800000 */
.L_x_1239:
[----:B------:R-:W-:Y:S01]  /*9060*/  MOV R179, R216 ;  /* 0x000000d800b37202 */ /* 0x000fe20000000f00 */
[----:B------:R-:W-:-:S07]  /*9070*/  FADD.FTZ R215, R215, R180 ;  /* 0x000000b4d7d77221 */ /* 0x000fce0000010000 */
[----:B------:R-:W-:Y:S05]  /*9080*/  WARPSYNC.COLLECTIVE R176, `(.L_x_1240) ;  /* 0x00000000b0087348 */ /* 0x000fea0003c00000 */
[----:B------:R0:W1:Y:S02]  /*9090*/  SHFL.BFLY P4, R180, R179, R178, R177 ;  /* 0x0c0000b2b3b47389 */ /* 0x00006400000800b1 */
[----:B01----:R-:W-:Y:S01]  /*90a0*/  ENDCOLLECTIVE ;  /* 0x000000000000791b */ /* 0x003fe20003800000 */
.L_x_1240:
[----:B------:R-:W-:Y:S01]  /*90b0*/  MOV R179, R215 ;  /* 0x000000d700b37202 */ /* 0x000fe20000000f00 */
[----:B------:R-:W-:Y:S02]  /*90c0*/  IMAD.MOV.U32 R178, RZ, RZ, 0x8 ;  /* 0x00000008ffb27424 */ /* 0x000fe400078e00ff */
[----:B------:R-:W-:-:S07]  /*90d0*/  FADD.FTZ R216, R216, R180 ;  /* 0x000000b4d8d87221 */ /* 0x000fce0000010000 */
[----:B------:R-:W-:Y:S05]  /*90e0*/  WARPSYNC.COLLECTIVE R176, `(.L_x_1241) ;  /* 0x00000000b0087348 */ /* 0x000fea0003c00000 */
[----:B------:R0:W1:Y:S02]  /*90f0*/  SHFL.BFLY P4, R180, R179, R178, R177 ;  /* 0x0c0000b2b3b47389 */ /* 0x00006400000800b1 */
[----:B01----:R-:W-:Y:S01]  /*9100*/  ENDCOLLECTIVE ;  /* 0x000000000000791b */ /* 0x003fe20003800000 */
.L_x_1241:
[----:B------:R-:W-:Y:S01]  /*9110*/  MOV R179, R216 ;  /* 0x000000d800b37202 */ /* 0x000fe20000000f00 */
[----:B------:R-:W-:-:S07]  /*9120*/  FADD.FTZ R215, R215, R180 ;  /* 0x000000b4d7d77221 */ /* 0x000fce0000010000 */
[----:B------:R-:W-:Y:S05]  /*9130*/  WARPSYNC.COLLECTIVE R176, `(.L_x_1242) ;  /* 0x00000000b0087348 */ /* 0x000fea0003c00000 */
[----:B------:R0:W1:Y:S02]  /*9140*/  SHFL.BFLY P4, R180, R179, R178, R177 ;  /* 0x0c0000b2b3b47389 */ /* 0x00006400000800b1 */
[----:B01----:R-:W-:Y:S01]  /*9150*/  ENDCOLLECTIVE ;  /* 0x000000000000791b */ /* 0x003fe20003800000 */
.L_x_1242:
[----:B------:R-:W-:Y:S01]  /*9160*/  HFMA2.MMA R178, -RZ, RZ, 0, 9.5367431640625e-07 ;  /* 0x00000010ffb27435 */ /* 0x000fe200000001ff */
[----:B------:R-:W-:Y:S01]  /*9170*/  MOV R179, R215 ;  /* 0x000000d700b37202 */ /* 0x000fe20000000f00 */
[----:B------:R-:W-:-:S09]  /*9180*/  FADD.FTZ R216, R216, R180 ;  /* 0x000000b4d8d87221 */ /* 0x000fd20000010000 */
[----:B------:R-:W-:Y:S05]  /*9190*/  WARPSYNC.COLLECTIVE R176, `(.L_x_1243) ;  /* 0x00000000b0087348 */ /* 0x000fea0003c00000 */
[----:B------:R0:W1:Y:S02]  /*91a0*/  SHFL.BFLY P4, R180, R179, R178, R177 ;  /* 0x0c0000b2b3b47389 */ /* 0x00006400000800b1 */
[----:B01----:R-:W-:Y:S01]  /*91b0*/  ENDCOLLECTIVE ;  /* 0x000000000000791b */ /* 0x003fe20003800000 */
.L_x_1243:
[----:B------:R-:W-:Y:S02]  /*91c0*/  MOV R179, R216 ;  /* 0x000000d800b37202 */ /* 0x000fe40000000f00 */
[----:B------:R-:W-:-:S07]  /*91d0*/  MOV R181, R180 ;  /* 0x000000b400b57202 */ /* 0x000fce0000000f00 */
[----:B------:R-:W-:Y:S05]  /*91e0*/  WARPSYNC.COLLECTIVE R176, `(.L_x_1244) ;  /* 0x00000000b0087348 */ /* 0x000fea0003c00000 */
[----:B------:R0:W1:Y:S02]  /*91f0*/  SHFL.BFLY P4, R180, R179, R178, R177 ;  /* 0x0c0000b2b3b47389 */ /* 0x00006400000800b1 */
[----:B01----:R-:W-:Y:S01]  /*9200*/  ENDCOLLECTIVE ;  /* 0x000000000000791b */ /* 0x003fe20003800000 */
.L_x_1244:
[----:B------:R-:W-:Y:S01]  /*9210*/  MOV R176, R180 ;  /* 0x000000b400b07202 */ /* 0x000fe20000000f00 */
[----:B------:R-:W-:Y:S06]  /*9220*/  BRA `(.L_x_1245) ;  /* 0xffffffa400f07947 */ /* 0x000fec000383ffff */
.L_x_1246:
        /* <DEDUP_REMOVED lines=13> */
.L_x_16876:


//--------------------- .text._ZN10layer_norm13ln_bwd_kernelINS_13Kernel_traitsI13__nv_bfloat16S2_S2_S2_fjLj1280ELj1ELj4ELj1ELj16ENS_18Kernel_traits_baseILj1280ES2_S2_S2_S2_fjLj128EEEEELb1ELb1ELb0ELb1EEEvNS_9BwdParamsE --------------------------
	.section	.text._ZN10layer_norm13ln_bwd_kernelINS_13Kernel_traitsI13__nv_bfloat16S2_S2_S2_fjLj1280ELj1ELj4ELj1ELj16ENS_18Kernel_traits_baseILj1280ES2_S2_S2_S2_fjLj128EEEEELb1ELb1ELb0ELb1EEEvNS_9BwdParamsE,"ax",@progbits
	.align	128
        .global         _ZN10layer_norm13ln_bwd_kernelINS_13Kernel_traitsI13__nv_bfloat16S2_S2_S2_fjLj1280ELj1ELj4ELj1ELj16ENS_18Kernel_traits_baseILj1280ES2_S2_S2_S2_fjLj128EEEEELb1ELb1ELb0ELb1EEEvNS_9BwdParamsE
        .type           _ZN10layer_norm13ln_bwd_kernelINS_13Kernel_traitsI13__nv_bfloat16S2_S2_S2_fjLj1280ELj1ELj4ELj1ELj16ENS_18Kernel_traits_baseILj1280ES2_S2_S2_S2_fjLj128EEEEELb1ELb1ELb0ELb1EEEvNS_9BwdParamsE,@function
        .size           _ZN10layer_norm13ln_bwd_kernelINS_13Kernel_traitsI13__nv_bfloat16S2_S2_S2_fjLj1280ELj1ELj4ELj1ELj16ENS_18Kernel_traits_baseILj1280ES2_S2_S2_S2_fjLj128EEEEELb1ELb1ELb0ELb1EEEvNS_9BwdParamsE,(.L_x_16877 - _ZN10layer_norm13ln_bwd_kernelINS_13Kernel_traitsI13__nv_bfloat16S2_S2_S2_fjLj1280ELj1ELj4ELj1ELj16ENS_18Kernel_traits_baseILj1280ES2_S2_S2_S2_fjLj128EEEEELb1ELb1ELb0ELb1EEEvNS_9BwdParamsE)
        .other          _ZN10layer_norm13ln_bwd_kernelINS_13Kernel_traitsI13__nv_bfloat16S2_S2_S2_fjLj1280ELj1ELj4ELj1ELj16ENS_18Kernel_traits_baseILj1280ES2_S2_S2_S2_fjLj128EEEEELb1ELb1ELb0ELb1EEEvNS_9BwdParamsE,@"STO_CUDA_ENTRY STV_DEFAULT"
_ZN10layer_norm13ln_bwd_kernelINS_13Kernel_traitsI13__nv_bfloat16S2_S2_S2_fjLj1280ELj1ELj4ELj1ELj16ENS_18Kernel_traits_baseILj1280ES2_S2_S2_S2_fjLj128EEEEELb1ELb1ELb0ELb1EEEvNS_9BwdParamsE:
.text._ZN10layer_norm13ln_bwd_kernelINS_13Kernel_traitsI13__nv_bfloat16S2_S2_S2_fjLj1280ELj1ELj4ELj1ELj16ENS_18Kernel_traits_baseILj1280ES2_S2_S2_S2_fjLj128EEEEELb1ELb1ELb0ELb1EEEvNS_9BwdParamsE:
[----:B------:R-:W0:Y:S01]  /*0000*/  LDC R1, c[0x0][0x28] ;  /* 0x00000a00ff017b82 */ /* 0x000e220000000800 */
[----:B------:R-:W1:Y:S01]  /*0010*/  S2R R4, SR_TID.X ;  /* 0x0000000000047919 */ /* 0x000e620000002100 */
[----:B------:R-:W-:Y:S01]  /*0020*/  ULDC.64 UR4, c[0x0][0x278] ;  /* 0x00009e0000047ab9 */ /* 0x000fe20000000a00 */
[----:B------:R-:W-:Y:S01]  /*0030*/  ULDC UR6, c[0x0][0x214] ;  /* 0x0000850000067ab9 */ /* 0x000fe20000000800 */
[----:B------:R-:W-:Y:S01]  /*0040*/  ULDC UR8, c[0x0][0x218] ;  /* 0x0000860000087ab9 */ /* 0x000fe20000000800 */
[----:B------:R-:W-:Y:S01]  /*0050*/  ULDC UR9, c[0x0][0x290] ;  /* 0x0000a40000097ab9 */ /* 0x000fe20000000800 */
[----:B------:R-:W-:Y:S01]  /*0060*/  ULDC UR14, c[0x0][0x298] ;  /* 0x0000a600000e7ab9 */ /* 0x000fe20000000800 */
[----:B------:R-:W-:Y:S01]  /*0070*/  ULDC.64 UR10, c[0x0][0x2c8] ;  /* 0x0000b200000a7ab9 */ /* 0x000fe20000000a00 */
[----:B------:R-:W-:Y:S01]  /*0080*/  ULDC.64 UR12, c[0x0][0x308] ;  /* 0x0000c200000c7ab9 */ /* 0x000fe20000000a00 */
[----:B------:R-:W-:Y:S01]  /*0090*/  ULDC.64 UR16, c[0x0][0x2f8] ;  /* 0x0000be0000107ab9 */ /* 0x000fe20000000a00 */
[----:B0-----:R-:W-:-:S02]  /*00a0*/  IADD3 R1, R1, -0xf0, RZ ;  /* 0xffffff1001017810 */ /* 0x001fc40007ffe0ff */
        /* <DEDUP_REMOVED lines=12> */
[----:B------:R-:W-:Y:S01]  /*0170*/  LOP3.LUT R124, R4, 0x1f, RZ, 0xc0, !PT ;  /* 0x0000001f047c7812 */ /* 0x000fe200078ec0ff */
[----:B------:R-:W1:Y:S02]  /*0180*/  S2R R0, SR_CTAID.X ;  /* 0x0000000000007919 */ /* 0x000e640000002500 */
[----:B-1----:R-:W-:-:S04]  /*0190*/  LEA R171, R0, R171, 0x2 ;  /* 0x000000ab00ab7211 */ /* 0x002fc800078e10ff */
        /* <DEDUP_REMOVED lines=32> */
[----:B-----5:R-:W-:Y:S02]  /*03a0*/  CS2R R82, SRZ ;  /* 0x0000000000527805 */ /* 0x020fe4000001ff00 */
        /* <DEDUP_REMOVED lines=30> */
.L_x_1248:
[----:B------:R-:W-:Y:S02]  /*0590*/  ULDC.64 UR6, c[0x0][0x260] ;  /* 0x0000980000067ab9 */ /* 0x000fe40000000a00 */
[----:B------:R-:W-:-:S04]  /*05a0*/  LEA R2, P0, R124, UR6, 0x4 ;  /* 0x000000067c027c11 */ /* 0x000fc8000f8020ff */
[----:B------:R-:W-:Y:S01]  /*05b0*/  IADD3.X R3, RZ, UR7, RZ, P0, !PT ;  /* 0x00000007ff037c10 */ /* 0x000fe200087fe4ff */
[----:B------:R-:W-:-:S04]  /*05c0*/  ULDC.64 UR6, c[0x0][0x270] ;  /* 0x00009c0000067ab9 */ /* 0x000fc80000000a00 */
[----:B------:R-:W2:Y:S04]  /*05d0*/  LDG.E.128 R4, desc[UR4][R2.64] ;  /* 0x0000000402047981 */ /* 0x000ea8000c1e1d00 */
[----:B------:R-:W3:Y:S04]  /*05e0*/  LDG.E.128 R8, desc[UR4][R2.64+0x200] ;  /* 0x0002000402087981 */ /* 0x000ee8000c1e1d00 */
[----:B------:R-:W4:Y:S04]  /*05f0*/  LDG.E.128 R12, desc[UR4][R2.64+0x400] ;  /* 0x00040004020c7981 */ /* 0x000f28000c1e1d00 */
[----:B------:R-:W4:Y:S04]  /*0600*/  LDG.E.128 R16, desc[UR4][R2.64+0x600] ;  /* 0x0006000402107981 */ /* 0x000f28000c1e1d00 */
[----:B------:R2:W4:Y:S01]  /*0610*/  LDG.E.128 R20, desc[UR4][R2.64+0x800] ;  /* 0x0008000402147981 */ /* 0x000522000c1e1d00 */
[----:B------:R-:W-:Y:S01]  /*0620*/  ISETP.NE.U32.AND P0, PT, RZ, UR6, PT ;  /* 0x00000006ff007c0c */ /* 0x000fe2000bf05070 */
[----:B------:R-:W-:Y:S01]  /*0630*/  HFMA2.MMA R249, -RZ, RZ, 0, 0 ;  /* 0x00000000fff97435 */ /* 0x000fe200000001ff */
[----:B------:R-:W-:Y:S01]  /*0640*/  BSSY B1, `(.L_x_1250) ;  /* 0x0000612000017945 */ /* 0x000fe20003800000 */
[----:B------:R-:W-:Y:S01]  /*0650*/  IMAD.MOV.U32 R252, RZ, RZ, RZ ;  /* 0x000000fffffc7224 */ /* 0x000fe200078e00ff */
[----:B------:R-:W-:-:S02]  /*0660*/  ISETP.NE.AND.EX P0, PT, RZ, UR7, PT, P0 ;  /* 0x00000007ff007c0c */ /* 0x000fc4000bf05300 */
[----:B------:R-:W-:Y:S02]  /*0670*/  CS2R R250, SRZ ;  /* 0x0000000000fa7805 */ /* 0x000fe4000001ff00 */
[----:B------:R-:W-:Y:S02]  /*0680*/  CS2R R246, SRZ ;  /* 0x0000000000f67805 */ /* 0x000fe4000001ff00 */
[----:B------:R-:W-:Y:S02]  /*0690*/  CS2R R244, SRZ ;  /* 0x0000000000f47805 */ /* 0x000fe4000001ff00 */
[----:B------:R-:W-:Y:S02]  /*06a0*/  CS2R R242, SRZ ;  /* 0x0000000000f27805 */ /* 0x000fe4000001ff00 */
[----:B------:R-:W-:Y:S02]  /*06b0*/  MOV R240, RZ ;  /* 0x000000ff00f07202 */ /* 0x000fe40000000f00 */
        /* <DEDUP_REMOVED lines=35> */
[C---:B------:R-:W-:Y:S02]  /*08f0*/  SHF.L.U32 R2, R5.reuse, 0x10, RZ ;  /* 0x0000001005027819 */ /* 0x040fe400000006ff */
[----:B------:R-:W-:Y:S01]  /*0900*/  PRMT R0, R4, 0x7632, R0 ;  /* 0x0000763204007816 */ /* 0x000fe20000000000 */
[----:B------:R0:W-:Y:S01]  /*0910*/  STL [R1+0xe8], R3 ;  /* 0x0000e80301007387 */ /* 0x0001e20000100800 */
[----:B------:R-:W-:-:S02]  /*0920*/  PRMT R44, R5, 0x7632, R44 ;  /* 0x00007632052c7816 */ /* 0x000fc4000000002c */
[----:B------:R-:W-:Y:S02]  /*0930*/  CS2R R4, SRZ ;  /* 0x0000000000047805 */ /* 0x000fe4000001ff00 */
[----:B------:R-:W-:Y:S01]  /*0940*/  SHF.L.U32 R63, R0, 0x10, RZ ;  /* 0x00000010003f7819 */ /* 0x000fe200000006ff */
[----:B------:R1:W-:Y:S01]  /*0950*/  STL [R1+0xe0], R2 ;  /* 0x0000e00201007387 */ /* 0x0003e20000100800 */
[----:B------:R-:W-:Y:S02]  /*0960*/  PRMT R45, R6, 0x7632, R45 ;  /* 0x00007632062d7816 */ /* 0x000fe4000000002d */
[----:B------:R-:W-:Y:S02]  /*0970*/  SHF.L.U32 R0, R44, 0x10, RZ ;  /* 0x000000102c007819 */ /* 0x000fe400000006ff */
[----:B------:R-:W-:Y:S02]  /*0980*/  PRMT R46, R7, 0x7632, R46 ;  /* 0x00007632072e7816 */ /* 0x000fe4000000002e */
[----:B0-----:R-:W-:-:S02]  /*0990*/  SHF.L.U32 R3, R6, 0x10, RZ ;  /* 0x0000001006037819 */ /* 0x001fc400000006ff */
[----:B---3--:R-:W-:Y:S02]  /*09a0*/  PRMT R47, R8, 0x7632, R47 ;  /* 0x00007632082f7816 */ /* 0x008fe4000000002f */
[----:B-1----:R-:W-:Y:S01]  /*09b0*/  SHF.L.U32 R2, R7, 0x10, RZ ;  /* 0x0000001007027819 */ /* 0x002fe200000006ff */
[----:B------:R0:W-:Y:S01]  /*09c0*/  STL [R1+0xd8], R3 ;  /* 0x0000d80301007387 */ /* 0x0001e20000100800 */
[----:B------:R-:W-:Y:S02]  /*09d0*/  SHF.L.U32 R45, R45, 0x10, RZ ;  /* 0x000000102d2d7819 */ /* 0x000fe400000006ff */
[----:B------:R-:W-:Y:S02]  /*09e0*/  CS2R R6, SRZ ;  /* 0x0000000000067805 */ /* 0x000fe4000001ff00 */
[----:B------:R-:W-:Y:S01]  /*09f0*/  SHF.L.U32 R44, R46, 0x10, RZ ;  /* 0x000000102e2c7819 */ /* 0x000fe200000006ff */
[----:B------:R1:W-:Y:S01]  /*0a00*/  STL [R1+0xd0], R2 ;  /* 0x0000d00201007387 */ /* 0x0003e20000100800 */
[----:B------:R-:W-:-:S02]  /*0a10*/  PRMT R48, R9, 0x7632, R48 ;  /* 0x0000763209307816 */ /* 0x000fc40000000030 */
[----:B------:R-:W-:Y:S02]  /*0a20*/  PRMT R49, R10, 0x7632, R49 ;  /* 0x000076320a317816 */ /* 0x000fe40000000031 */
[----:B------:R-:W-:Y:S02]  /*0a30*/  PRMT R50, R11, 0x7632, R50 ;  /* 0x000076320b327816 */ /* 0x000fe40000000032 */
[----:B0-----:R-:W-:Y:S02]  /*0a40*/  SHF.L.U32 R3, R8, 0x10, RZ ;  /* 0x0000001008037819 */ /* 0x001fe400000006ff */
[----:B----4-:R-:W-:Y:S02]  /*0a50*/  PRMT R51, R12, 0x7632, R51 ;  /* 0x000076320c337816 */ /* 0x010fe40000000033 */
        /* <DEDUP_REMOVED lines=10> */
[----:B------:R-:W-:Y:S01]  /*0b00*/  PRMT R57, R18, 0x7632, R57 ;  /* 0x0000763212397816 */ /* 0x000fe20000000039 */
[----:B-1----:R-:W-:Y:S01]  /*0b10*/  IMAD.U32 R2, R11, 0x10000, RZ ;  /* 0x000100000b027824 */ /* 0x002fe200078e00ff */
[----:B------:R-:W-:Y:S01]  /*0b20*/  PRMT R58, R19, 0x7632, R58 ;  /* 0x00007632133a7816 */ /* 0x000fe2000000003a */
[----:B------:R0:W-:Y:S01]  /*0b30*/  STL [R1+0xb8], R3 ;  /* 0x0000b80301007387 */ /* 0x0001e20000100800 */
[----:B------:R-:W-:Y:S02]  /*0b40*/  PRMT R59, R20, 0x7632, R59 ;  /* 0x00007632143b7816 */ /* 0x000fe4000000003b */
[----:B------:R-:W-:Y:S02]  /*0b50*/  CS2R R10, SRZ ;  /* 0x00000000000a7805 */ /* 0x000fe4000001ff00 */
[----:B------:R-:W-:Y:S01]  /*0b60*/  PRMT R60, R21, 0x7632, R60 ;  /* 0x00007632153c7816 */ /* 0x000fe2000000003c */
[----:B------:R1:W-:Y:S01]  /*0b70*/  STL [R1+0xb0], R2 ;  /* 0x0000b00201007387 */ /* 0x0003e20000100800 */
[----:B------:R-:W-:-:S02]  /*0b80*/  PRMT R62, R23, 0x7632, R62 ;  /* 0x00007632173e7816 */ /* 0x000fc4000000003e */
[----:B------:R-:W-:Y:S02]  /*0b90*/  PRMT R61, R22, 0x7632, R61 ;  /* 0x00007632163d7816 */ /* 0x000fe4000000003d */
        /* <DEDUP_REMOVED lines=27> */
[----:B------:R-:W-:Y:S01]  /*0d50*/  STL [R1+0x58], R3 ;  /* 0x0000580301007387 */ /* 0x000fe20000100800 */
[----:B------:R-:W-:-:S03]  /*0d60*/  CS2R R22, SRZ ;  /* 0x0000000000167805 */ /* 0x000fc6000001ff00 */
[----:B------:R0:W-:Y:S04]  /*0d70*/  STL [R1+0x50], R2 ;  /* 0x0000500201007387 */ /* 0x0001e80000100800 */
[----:B------:R-:W-:Y:S04]  /*0d80*/  STL [R1+0x48], RZ ;  /* 0x000048ff01007387 */ /* 0x000fe80000100800 */
[----:B------:R-:W-:Y:S01]  /*0d90*/  STL [R1+0x44], RZ ;  /* 0x000044ff01007387 */ /* 0x000fe20000100800 */
[----:B0-----:R-:W-:-:S03]  /*0da0*/  CS2R R2, SRZ ;  /* 0x0000000000027805 */ /* 0x001fc6000001ff00 */
[----:B------:R-:W-:Y:S04]  /*0db0*/  STL [R1+0x40], RZ ;  /* 0x000040ff01007387 */ /* 0x000fe80000100800 */
        /* <DEDUP_REMOVED lines=15> */
[----:B------:R-:W-:Y:S04]  /*0eb0*/  STL [R1], RZ ;  /* 0x000000ff01007387 */ /* 0x000fe80000100800 */
[----:B------:R-:W-:Y:S04]  /*0ec0*/  STL [R1+0xe4], R63 ;  /* 0x0000e43f01007387 */ /* 0x000fe80000100800 */
[----:B------:R0:W-:Y:S04]  /*0ed0*/  STL [R1+0xdc], R0 ;  /* 0x0000dc0001007387 */ /* 0x0001e80000100800 */
[----:B------:R1:W-:Y:S04]  /*0ee0*/  STL [R1+0xd4], R45 ;  /* 0x0000d42d01007387 */ /* 0x0003e80000100800 */
[----:B------:R2:W-:Y:S01]  /*0ef0*/  STL [R1+0xcc], R44 ;  /* 0x0000cc2c01007387 */ /* 0x0005e20000100800 */
[----:B0-----:R-:W-:-:S02]  /*0f00*/  SHF.L.U32 R0, R47, 0x10, RZ ;  /* 0x000000102f007819 */ /* 0x001fc400000006ff */
        /* <DEDUP_REMOVED lines=27> */
[----:B------:R1:W-:Y:S01]  /*10c0*/  STL [R1+0x5c], R45 ;  /* 0x00005c2d01007387 */ /* 0x0003e20000100800 */
[----:B0-----:R-:W-:-:S05]  /*10d0*/  SHF.L.U32 R0, R62, 0x10, RZ ;  /* 0x000000103e007819 */ /* 0x001fca00000006ff */
[----:B------:R1:W-:Y:S04]  /*10e0*/  STL [R1+0x4c], R0 ;  /* 0x00004c0001007387 */ /* 0x0003e80000100800 */
[----:B------:R1:W-:Y:S02]  /*10f0*/  STL [R1+0x54], R44 ;  /* 0x0000542c01007387 */ /* 0x0003e40000100800 */
.L_x_1252:
[----:B------:R-:W0:Y:S01]  /*1100*/  S2R R92, SR_TID.X ;  /* 0x00000000005c7919 */ /* 0x000e220000002100 */
[----:B------:R-:W2:Y:S01]  /*1110*/  @P0 LDC.64 R88, c[0x0][0x270] ;  /* 0x00009c00ff580b82 */ /* 0x000ea20000000a00 */
[----:B-1----:R-:W-:Y:S01]  /*1120*/  IMAD R0, R171, UR8, RZ ;  /* 0x00000008ab007c24 */ /* 0x002fe2000f8e02ff */
[----:B------:R-:W3:Y:S04]  /*1130*/  LDL R228, [R1+0xd0] ;  /* 0x0000d00001e47983 */ /* 0x000ee80000100800 */
[----:B------:R-:W-:Y:S01]  /*1140*/  SHF.R.S32.HI R93, RZ, 0x1f, R0 ;  /* 0x0000001fff5d7819 */ /* 0x000fe20000011400 */
[----:B------:R-:W4:Y:S01]  /*1150*/  LDL R231, [R1+0xd8] ;  /* 0x0000d80001e77983 */ /* 0x000f220000100800 */
[----:B------:R-:W1:Y:S02]  /*1160*/  LDC.64 R116, c[0x0][0x238] ;  /* 0x00008e00ff747b82 */ /* 0x000e640000000a00 */
[----:B------:R-:W-:-:S02]  /*1170*/  LEA.HI R93, R93, R0, RZ, 0x3 ;  /* 0x000000005d5d7211 */ /* 0x000fc400078f18ff */
[----:B------:R-:W-:-:S04]  /*1180*/  SHF.R.S32.HI R0, RZ, 0x1f, R171 ;  /* 0x0000001fff007819 */ /* 0x000fc800000114ab */
[----:B------:R-:W1:Y:S01]  /*1190*/  LDC.64 R90, c[0x0][0x2b8] ;  /* 0x0000ae00ff5a7b82 */ /* 0x000e620000000a00 */
[----:B--2---:R-:W-:-:S07]  /*11a0*/  @P0 LEA R88, P1, R171, R88, 0x1 ;  /* 0x00000058ab580211 */ /* 0x004fce00078208ff */
[----:B------:R-:W2:Y:S01]  /*11b0*/  LDC.U8 R202, c[0x0][0x2a0] ;  /* 0x0000a800ffca7b82 */ /* 0x000ea20000000000 */
[----:B------:R-:W-:Y:S02]  /*11c0*/  @P0 LEA.HI.X R89, R171, R89, R0, 0x1, P1 ;  /* 0x00000059ab590211 */ /* 0x000fe400008f0c00 */
[----:B0-----:R-:W-:-:S03]  /*11d0*/  LOP3.LUT R92, R92, 0x1f, RZ, 0xc0, !PT ;  /* 0x0000001f5c5c7812 */ /* 0x001fc600078ec0ff */
[----:B------:R0:W3:Y:S02]  /*11e0*/  @P0 LDG.E.U16 R0, desc[UR4][R88.64] ;  /* 0x0000000458000981 */ /* 0x0000e4000c1e1500 */
[----:B------:R-:W2:Y:S01]  /*11f0*/  LDC.64 R168, c[0x0][0x258] ;  /* 0x00009600ffa87b82 */ /* 0x000ea20000000a00 */
[----:B------:R-:W-:-:S05]  /*1200*/  LEA.HI.SX32 R175, R93, R92, 0x1d ;  /* 0x0000005c5daf7211 */ /* 0x000fca00078feaff */
[C-C-:B-1----:R-:W-:Y:S02]  /*1210*/  IMAD.WIDE.U32 R92, R175.reuse, 0x10, R116.reuse ;  /* 0x00000010af5c7825 */ /* 0x142fe400078e0074 */
[----:B0-----:R-:W0:Y:S04]  /*1220*/  LDC.64 R88, c[0x0][0x250] ;  /* 0x00009400ff587b82 */ /* 0x001e280000000a00 */
[----:B------:R-:W4:Y:S01]  /*1230*/  LDG.E.128 R92, desc[UR4][R92.64] ;  /* 0x000000045c5c7981 */ /* 0x000f22000c1e1d00 */
[C---:B------:R-:W-:Y:S02]  /*1240*/  IADD3 R173, R175.reuse, 0x40, RZ ;  /* 0x00000040afad7810 */ /* 0x040fe40007ffe0ff */
[C---:B------:R-:W-:Y:S02]  /*1250*/  IADD3 R172, R175.reuse, 0x60, RZ ;  /* 0x00000060afac7810 */ /* 0x040fe40007ffe0ff */
[----:B------:R-:W-:Y:S01]  /*1260*/  IADD3 R174, R175, 0x20, RZ ;  /* 0x00000020afae7810 */ /* 0x000fe20007ffe0ff */
[----:B------:R-:W-:-:S04]  /*1270*/  IMAD.WIDE.U32 R108, R173, 0x10, R116 ;  /* 0x00000010ad6c7825 */ /* 0x000fc800078e0074 */
[--C-:B------:R-:W-:Y:S02]  /*1280*/  IMAD.WIDE.U32 R112, R172, 0x10, R116.reuse ;  /* 0x00000010ac707825 */ /* 0x100fe400078e0074 */
[----:B------:R-:W3:Y:S02]  /*1290*/  LDG.E.128 R108, desc[UR4][R108.64] ;  /* 0x000000046c6c7981 */ /* 0x000ee4000c1e1d00 */
[----:B------:R-:W-:Y:S02]  /*12a0*/  VIADD R170, R175, 0x80 ;  /* 0x00000080afaa7836 */ /* 0x000fe40000000000 */
[--C-:B------:R-:W-:Y:S01]  /*12b0*/  IMAD.WIDE.U32 R100, R174, 0x10, R116.reuse ;  /* 0x00000010ae647825 */ /* 0x100fe200078e0074 */
[----:B------:R-:W3:Y:S03]  /*12c0*/  LDG.E.128 R112, desc[UR4][R112.64] ;  /* 0x0000000470707981 */ /* 0x000ee6000c1e1d00 */
[----:B------:R-:W-:-:S02]  /*12d0*/  IMAD.WIDE.U32 R116, R170, 0x10, R116 ;  /* 0x00000010aa747825 */ /* 0x000fc400078e0074 */
[----:B------:R-:W3:Y:S02]  /*12e0*/  LDG.E.128 R100, desc[UR4][R100.64] ;  /* 0x0000000464647981 */ /* 0x000ee4000c1e1d00 */
[----:B0-----:R-:W-:Y:S02]  /*12f0*/  IMAD.WIDE R88, R171, 0x4, R88 ;  /* 0x00000004ab587825 */ /* 0x001fe400078e0258 */
[----:B------:R-:W3:Y:S04]  /*1300*/  LDG.E.128 R116, desc[UR4][R116.64] ;  /* 0x0000000474747981 */ /* 0x000ee8000c1e1d00 */
[----:B------:R0:W3:Y:S01]  /*1310*/  LDG.E R229, desc[UR4][R88.64] ;  /* 0x0000000458e57981 */ /* 0x0000e2000c1e1900 */
[----:B------:R-:W-:-:S04]  /*1320*/  ISETP.NE.U32.AND P1, PT, RZ, UR10, PT ;  /* 0x0000000aff007c0c */ /* 0x000fc8000bf25070 */
[----:B------:R-:W-:Y:S01]  /*1330*/  ISETP.NE.AND.EX P1, PT, RZ, UR11, PT, P1 ;  /* 0x0000000bff007c0c */ /* 0x000fe2000bf25310 */
[----:B------:R-:W-:-:S06]  /*1340*/  IMAD.WIDE.U32 R96, R175, 0x10, R90 ;  /* 0x00000010af607825 */ /* 0x000fcc00078e005a */
[----:B------:R-:W3:Y:S01]  /*1350*/  LDG.E.128 R96, desc[UR4][R96.64] ;  /* 0x0000000460607981 */ /* 0x000ee2000c1e1d00 */
[----:B------:R-:W-:-:S04]  /*1360*/  IMAD.WIDE.U32 R120, R173, 0x10, R90 ;  /* 0x00000010ad787825 */ /* 0x000fc800078e005a */
[--C-:B0-----:R-:W-:Y:S01]  /*1370*/  IMAD.WIDE.U32 R88, R170, 0x10, R90.reuse ;  /* 0x00000010aa587825 */ /* 0x101fe200078e005a */
[----:B--2---:R-:W-:Y:S01]  /*1380*/  ISETP.NE.AND P2, PT, R202, RZ, PT ;  /* 0x000000ffca00720c */ /* 0x004fe20003f45270 */
[----:B------:R-:W2:Y:S02]  /*1390*/  LDG.E.128 R120, desc[UR4][R120.64] ;  /* 0x0000000478787981 */ /* 0x000ea4000c1e1d00 */
[----:B------:R-:W-:-:S04]  /*13a0*/  IMAD.WIDE.U32 R104, R174, 0x10, R90 ;  /* 0x00000010ae687825 */ /* 0x000fc800078e005a */
[----:B------:R-:W-:Y:S02]  /*13b0*/  IMAD.WIDE.U32 R124, R172, 0x10, R90 ;  /* 0x00000010ac7c7825 */ /* 0x000fe400078e005a */
[----:B------:R-:W2:Y:S02]  /*13c0*/  LDG.E.128 R88, desc[UR4][R88.64] ;  /* 0x0000000458587981 */ /* 0x000ea4000c1e1d00 */
[----:B------:R-:W-:Y:S02]  /*13d0*/  IMAD.WIDE R168, R171, 0x4, R168 ;  /* 0x00000004aba87825 */ /* 0x000fe400078e02a8 */
[----:B------:R-:W2:Y:S04]  /*13e0*/  LDG.E.128 R124, desc[UR4][R124.64] ;  /* 0x000000047c7c7981 */ /* 0x000ea8000c1e1d00 */
[----:B------:R-:W2:Y:S04]  /*13f0*/  LDG.E R169, desc[UR4][R168.64] ;  /* 0x00000004a8a97981 */ /* 0x000ea8000c1e1900 */
[----:B------:R-:W2:Y:S01]  /*1400*/  LDG.E.128 R104, desc[UR4][R104.64] ;  /* 0x0000000468687981 */ /* 0x000ea2000c1e1d00 */
[----:B----4-:R-:W-:-:S02]  /*1410*/  PRMT R180, R94, 0x7632, R180 ;  /* 0x000076325eb47816 */ /* 0x010fc400000000b4 */
[----:B------:R-:W-:Y:S02]  /*1420*/  SHF.L.U32 R226, R94, 0x10, RZ ;  /* 0x000000105ee27819 */ /* 0x000fe400000006ff */
[C---:B------:R-:W-:Y:S02]  /*1430*/  PRMT R185, R95.reuse, 0x7632, R185 ;  /* 0x000076325fb97816 */ /* 0x040fe400000000b9 */
[----:B------:R-:W-:Y:S02]  /*1440*/  SHF.L.U32 R224, R95, 0x10, RZ ;  /* 0x000000105fe07819 */ /* 0x000fe400000006ff */
[----:B------:R-:W0:Y:S01]  /*1450*/  @P1 LDC.64 R94, c[0x0][0x2c8] ;  /* 0x0000b200ff5e1b82 */ /* 0x000e220000000a00 */
[C---:B---3--:R-:W-:Y:S02]  /*1460*/  PRMT R187, R109.reuse, 0x7632, R187 ;  /* 0x000076326dbb7816 */ /* 0x048fe400000000bb */
[----:B------:R-:W-:Y:S02]  /*1470*/  SHF.L.U32 R206, R109, 0x10, RZ ;  /* 0x000000106dce7819 */ /* 0x000fe400000006ff */
[----:B------:R-:W-:-:S02]  /*1480*/  PRMT R109, R110, 0x7632, R109 ;  /* 0x000076326e6d7816 */ /* 0x000fc4000000006d */
[C---:B------:R-:W-:Y:S02]  /*1490*/  PRMT R189, R113.reuse, 0x7632, R189 ;  /* 0x0000763271bd7816 */ /* 0x040fe400000000bd */
[----:B------:R-:W-:Y:S02]  /*14a0*/  SHF.L.U32 R195, R113, 0x10, RZ ;  /* 0x0000001071c37819 */ /* 0x000fe400000006ff */
[C---:B------:R-:W-:Y:S02]  /*14b0*/  PRMT R113, R114.reuse, 0x7632, R113 ;  /* 0x0000763272717816 */ /* 0x040fe40000000071 */
[----:B------:R-:W-:Y:S02]  /*14c0*/  PRMT R178, R103, 0x7632, R178 ;  /* 0x0000763267b27816 */ /* 0x000fe400000000b2 */
[----:B------:R-:W-:Y:S02]  /*14d0*/  SHF.L.U32 R114, R114, 0x10, RZ ;  /* 0x0000001072727819 */ /* 0x000fe400000006ff */
[----:B------:R-:W-:Y:S01]  /*14e0*/  PRMT R179, R101, 0x7632, R179 ;  /* 0x0000763265b37816 */ /* 0x000fe200000000b3 */
[----:B0-----:R-:W-:Y:S01]  /*14f0*/  @P1 IMAD.WIDE.U32 R94, R174, 0x10, R94 ;  /* 0x00000010ae5e1825 */ /* 0x001fe200078e005e */
[----:B------:R-:W-:-:S02]  /*1500*/  FSEL R229, R229, RZ, !P2 ;  /* 0x000000ffe5e57208 */ /* 0x000fc40005000000 */
[C---:B------:R-:W-:Y:S02]  /*1510*/  SHF.L.U32 R200, R116.reuse, 0x10, RZ ;  /* 0x0000001074c87819 */ /* 0x040fe400000006ff */
[----:B-----5:R0:W5:Y:S01]  /*1520*/  @P1 LDG.E.128 R56, desc[UR4][R94.64] ;  /* 0x000000045e381981 */ /* 0x020162000c1e1d00 */
[----:B------:R-:W-:Y:S02]  /*1530*/  PRMT R196, R116, 0x7632, R196 ;  /* 0x0000763274c47816 */ /* 0x000fe400000000c4 */
[----:B------:R-:W-:Y:S01]  /*1540*/  SHF.L.U32 R218, R178, 0x10, RZ ;  /* 0x00000010b2da7819 */ /* 0x000fe200000006ff */
[----:B------:R-:W-:Y:S01]  /*1550*/  FADD.FTZ R178, -R229, R114 ;  /* 0x00000072e5b27221 */ /* 0x000fe20000010100 */
[----:B------:R-:W-:Y:S02]  /*1560*/  SHF.L.U32 R179, R179, 0x10, RZ ;  /* 0x00000010b3b37819 */ /* 0x000fe400000006ff */
[----:B------:R-:W-:Y:S02]  /*1570*/  SHF.L.U32 R114, R113, 0x10, RZ ;  /* 0x0000001071727819 */ /* 0x000fe400000006ff */
[----:B0-----:R-:W-:Y:S01]  /*1580*/  SHF.L.U32 R95, R109, 0x10, RZ ;  /* 0x000000106d5f7819 */ /* 0x001fe200000006ff */
[C---:B------:R-:W-:Y:S01]  /*1590*/  FADD.FTZ R113, -R229.reuse, R200 ;  /* 0x000000c8e5717221 */ /* 0x040fe20000010100 */
[----:B------:R-:W-:Y:S01]  /*15a0*/  SHF.L.U32 R196, R196, 0x10, RZ ;  /* 0x00000010c4c47819 */ /* 0x000fe200000006ff */
[----:B------:R-:W-:-:S02]  /*15b0*/  FADD.FTZ R220, -R229, R179 ;  /* 0x000000b3e5dc7221 */ /* 0x000fc40000010100 */
[C---:B------:R-:W-:Y:S02]  /*15c0*/  FADD.FTZ R200, -R229.reuse, R95 ;  /* 0x0000005fe5c87221 */ /* 0x040fe40000010100 */
[----:B------:R-:W3:Y:S01]  /*15d0*/  LDL R95, [R1+0xe8] ;  /* 0x0000e800015f7983 */ /* 0x000ee20000100800 */
[C---:B------:R-:W-:Y:S01]  /*15e0*/  FADD.FTZ R179, -R229.reuse, R114 ;  /* 0x00000072e5b37221 */ /* 0x040fe20000010100 */
[----:B------:R-:W-:Y:S02]  /*15f0*/  FADD.FTZ R114, -R229, R196 ;  /* 0x000000c4e5727221 */ /* 0x000fe40000010100 */
[----:B------:R-:W4:Y:S01]  /*1600*/  LDL R196, [R1+0xe0] ;  /* 0x0000e00001c47983 */ /* 0x000f220000100800 */
[----:B------:R-:W-:Y:S02]  /*1610*/  MOV R168, 0x3f800000 ;  /* 0x3f80000000a87802 */ /* 0x000fe40000000f00 */
[----:B------:R-:W-:Y:S02]  /*1620*/  @P0 SHF.L.U32 R168, R0, 0x10, RZ ;  /* 0x0000001000a80819 */ /* 0x000fe400000006ff */
[----:B------:R-:W-:-:S02]  /*1630*/  PRMT R184, R92, 0x7632, R184 ;  /* 0x000076325cb87816 */ /* 0x000fc400000000b8 */
[----:B------:R-:W-:Y:S02]  /*1640*/  SHF.L.U32 R0, R92, 0x10, RZ ;  /* 0x000000105c007819 */ /* 0x000fe400000006ff */
[C---:B------:R-:W-:Y:S02]  /*1650*/  PRMT R181, R93.reuse, 0x7632, R181 ;  /* 0x000076325db57816 */ /* 0x040fe400000000b5 */
[----:B------:R-:W-:Y:S02]  /*1660*/  SHF.L.U32 R186, R93, 0x10, RZ ;  /* 0x000000105dba7819 */ /* 0x000fe400000006ff */
[C---:B------:R-:W-:Y:S01]  /*1670*/  PRMT R214, R96.reuse, 0x7632, R214 ;  /* 0x0000763260d67816 */ /* 0x040fe200000000d6 */
[----:B------:R-:W0:Y:S01]  /*1680*/  @P1 LDC.64 R92, c[0x0][0x2c8] ;  /* 0x0000b200ff5c1b82 */ /* 0x000e220000000a00 */
[----:B------:R-:W-:Y:S02]  /*1690*/  SHF.L.U32 R177, R96, 0x10, RZ ;  /* 0x0000001060b17819 */ /* 0x000fe400000006ff */
[----:B------:R-:W-:-:S02]  /*16a0*/  PRMT R215, R97, 0x7632, R215 ;  /* 0x0000763261d77816 */ /* 0x000fc400000000d7 */
[----:B------:R-:W-:Y:S02]  /*16b0*/  SHF.L.U32 R176, R97, 0x10, RZ ;  /* 0x0000001061b07819 */ /* 0x000fe400000006ff */
[C---:B------:R-:W-:Y:S01]  /*16c0*/  PRMT R219, R98.reuse, 0x7632, R219 ;  /* 0x0000763262db7816 */ /* 0x040fe200000000db */
[----:B------:R-:W1:Y:S01]  /*16d0*/  @P1 LDC.64 R96, c[0x0][0x2c8] ;  /* 0x0000b200ff601b82 */ /* 0x000e620000000a00 */
[----:B------:R-:W-:Y:S02]  /*16e0*/  SHF.L.U32 R225, R98, 0x10, RZ ;  /* 0x0000001062e17819 */ /* 0x000fe400000006ff */
[C---:B------:R-:W-:Y:S02]  /*16f0*/  PRMT R221, R99.reuse, 0x7632, R221 ;  /* 0x0000763263dd7816 */ /* 0x040fe400000000dd */
[----:B------:R-:W-:Y:S02]  /*1700*/  SHF.L.U32 R191, R99, 0x10, RZ ;  /* 0x0000001063bf7819 */ /* 0x000fe400000006ff */
[C---:B------:R-:W-:Y:S01]  /*1710*/  PRMT R182, R100.reuse, 0x7632, R182 ;  /* 0x0000763264b67816 */ /* 0x040fe200000000b6 */
[----:B------:R-:W1:Y:S01]  /*1720*/  @P1 LDC.64 R98, c[0x0][0x2c8] ;  /* 0x0000b200ff621b82 */ /* 0x000e620000000a00 */
[----:B------:R-:W-:-:S02]  /*1730*/  SHF.L.U32 R192, R100, 0x10, RZ ;  /* 0x0000001064c07819 */ /* 0x000fc400000006ff */
[----:B------:R-:W-:-:S05]  /*1740*/  SHF.L.U32 R193, R101, 0x10, RZ ;  /* 0x0000001065c17819 */ /* 0x000fca00000006ff */
[----:B------:R-:W1:Y:S01]  /*1750*/  @P1 LDC.64 R100, c[0x0][0x2c8] ;  /* 0x0000b200ff641b82 */ /* 0x000e620000000a00 */
[C---:B------:R-:W-:Y:S02]  /*1760*/  PRMT R188, R108.reuse, 0x7632, R188 ;  /* 0x000076326cbc7816 */ /* 0x040fe400000000bc */
[----:B------:R-:W-:Y:S02]  /*1770*/  SHF.L.U32 R207, R108, 0x10, RZ ;  /* 0x000000106ccf7819 */ /* 0x000fe400000006ff */
[----:B------:R-:W-:Y:S02]  /*1780*/  SHF.L.U32 R199, R110, 0x10, RZ ;  /* 0x000000106ec77819 */ /* 0x000fe400000006ff */
[C---:B------:R-:W-:Y:S02]  /*1790*/  PRMT R108, R111.reuse, 0x7632, R108 ;  /* 0x000076326f6c7816 */ /* 0x040fe4000000006c */
[----:B------:R-:W-:Y:S02]  /*17a0*/  SHF.L.U32 R198, R111, 0x10, RZ ;  /* 0x000000106fc67819 */ /* 0x000fe400000006ff */
[----:B------:R-:W1:Y:S01]  /*17b0*/  LDC.64 R110, c[0x0][0x240] ;  /* 0x00009000ff6e7b82 */ /* 0x000e620000000a00 */
[----:B------:R-:W-:-:S02]  /*17c0*/  PRMT R190, R112, 0x7632, R190 ;  /* 0x0000763270be7816 */ /* 0x000fc400000000be */
[----:B------:R-:W-:Y:S02]  /*17d0*/  SHF.L.U32 R194, R112, 0x10, RZ ;  /* 0x0000001070c27819 */ /* 0x000fe400000006ff */
[C---:B------:R-:W-:Y:S01]  /*17e0*/  PRMT R112, R115.reuse, 0x7632, R112 ;  /* 0x0000763273707816 */ /* 0x040fe20000000070 */
[----:B------:R-:W-:Y:S01]  /*17f0*/  IMAD.U32 R115, R115, 0x10000, RZ ;  /* 0x0001000073737824 */ /* 0x000fe200078e00ff */
[C---:B--2---:R-:W-:Y:S01]  /*1800*/  PRMT R209, R120.reuse, 0x7632, R209 ;  /* 0x0000763278d17816 */ /* 0x044fe200000000d1 */
[----:B0-----:R-:W-:Y:S01]  /*1810*/  @P1 IMAD.WIDE.U32 R92, R175, 0x10, R92 ;  /* 0x00000010af5c1825 */ /* 0x001fe200078e005c */
[----:B------:R-:W-:-:S03]  /*1820*/  SHF.L.U32 R205, R120, 0x10, RZ ;  /* 0x0000001078cd7819 */ /* 0x000fc600000006ff */
[----:B------:R-:W-:Y:S01]  /*1830*/  FADD.FTZ R109, -R229, R115 ;  /* 0x00000073e56d7221 */ /* 0x000fe20000010100 */
[----:B------:R-:W-:Y:S01]  /*1840*/  PRMT R183, R102, 0x7632, R183 ;  /* 0x0000763266b77816 */ /* 0x000fe200000000b7 */
[----:B-1----:R-:W-:Y:S01]  /*1850*/  @P1 IMAD.WIDE.U32 R96, R173, 0x10, R96 ;  /* 0x00000010ad601825 */ /* 0x002fe200078e0060 */
[----:B------:R-:W-:Y:S01]  /*1860*/  SHF.L.U32 R181, R181, 0x10, RZ ;  /* 0x00000010b5b57819 */ /* 0x000fe200000006ff */
[----:B------:R0:W5:Y:S01]  /*1870*/  @P1 LDG.E.128 R60, desc[UR4][R92.64] ;  /* 0x000000045c3c1981 */ /* 0x000162000c1e1d00 */
[----:B------:R-:W-:Y:S01]  /*1880*/  PRMT R115, R88, 0x7632, R115 ;  /* 0x0000763258737816 */ /* 0x000fe20000000073 */
[----:B------:R-:W-:Y:S01]  /*1890*/  @P1 IMAD.WIDE.U32 R98, R172, 0x10, R98 ;  /* 0x00000010ac621825 */ /* 0x000fe200078e0062 */
[----:B------:R-:W-:Y:S01]  /*18a0*/  SHF.L.U32 R120, R88, 0x10, RZ ;  /* 0x0000001058787819 */ /* 0x000fe200000006ff */
[----:B------:R-:W5:Y:S02]  /*18b0*/  @P1 LDG.E.128 R52, desc[UR4][R96.64] ;  /* 0x0000000460341981 */ /* 0x000f64000c1e1d00 */
[----:B------:R-:W-:Y:S01]  /*18c0*/  @P1 IMAD.WIDE.U32 R100, R170, 0x10, R100 ;  /* 0x00000010aa641825 */ /* 0x000fe200078e0064 */
[C---:B------:R-:W-:Y:S01]  /*18d0*/  PRMT R197, R117.reuse, 0x7632, R197 ;  /* 0x0000763275c57816 */ /* 0x040fe200000000c5 */
[----:B------:R-:W2:Y:S01]  /*18e0*/  LDL R88, [R1+0xdc] ;  /* 0x0000dc0001587983 */ /* 0x000ea20000100800 */
[----:B------:R-:W-:-:S02]  /*18f0*/  SHF.L.U32 R201, R117, 0x10, RZ ;  /* 0x0000001075c97819 */ /* 0x000fc400000006ff */
[----:B------:R-:W-:Y:S01]  /*1900*/  PRMT R116, R118, 0x7632, R116 ;  /* 0x0000763276747816 */ /* 0x000fe20000000074 */
[----:B------:R-:W-:Y:S01]  /*1910*/  IMAD.U32 R212, R102, 0x10000, RZ ;  /* 0x0001000066d47824 */ /* 0x000fe200078e00ff */
[----:B------:R-:W-:Y:S01]  /*1920*/  PRMT R117, R119, 0x7632, R117 ;  /* 0x0000763277757816 */ /* 0x000fe20000000075 */
[----:B------:R1:W5:Y:S01]  /*1930*/  @P1 LDG.E.128 R48, desc[UR4][R98.64] ;  /* 0x0000000462301981 */ /* 0x000362000c1e1d00 */
[----:B------:R-:W-:Y:S01]  /*1940*/  SHF.L.U32 R187, R187, 0x10, RZ ;  /* 0x00000010bbbb7819 */ /* 0x000fe200000006ff */
[--C-:B0-----:R-:W-:Y:S01]  /*1950*/  IMAD.WIDE.U32 R92, R175, 0x8, R110.reuse ;  /* 0x00000008af5c7825 */ /* 0x101fe200078e006e */
[----:B------:R-:W-:Y:S01]  /*1960*/  SHF.L.U32 R213, R103, 0x10, RZ ;  /* 0x0000001067d57819 */ /* 0x000fe200000006ff */
[----:B------:R0:W5:Y:S01]  /*1970*/  @P1 LDG.E.128 R44, desc[UR4][R100.64] ;  /* 0x00000004642c1981 */ /* 0x000162000c1e1d00 */
[----:B------:R-:W-:Y:S01]  /*1980*/  SHF.L.U32 R184, R184, 0x10, RZ ;  /* 0x00000010b8b87819 */ /* 0x000fe200000006ff */
[----:B------:R-:W-:Y:S01]  /*1990*/  IMAD.WIDE.U32 R102, R174, 0x8, R110 ;  /* 0x00000008ae667825 */ /* 0x000fe200078e006e */
[----:B------:R-:W-:-:S03]  /*19a0*/  SHF.L.U32 R183, R183, 0x10, RZ ;  /* 0x00000010b7b77819 */ /* 0x000fc600000006ff */
[----:B------:R-:W-:Y:S01]  /*19b0*/  FADD.FTZ R227, -R229, R181 ;  /* 0x000000b5e5e37221 */ /* 0x000fe20000010100 */
[----:B------:R-:W-:Y:S01]  /*19c0*/  SHF.L.U32 R190, R190, 0x10, RZ ;  /* 0x00000010bebe7819 */ /* 0x000fe200000006ff */
[----:B-1----:R-:W-:Y:S01]  /*19d0*/  IMAD.WIDE.U32 R98, R172, 0x8, R110 ;  /* 0x00000008ac627825 */ /* 0x002fe200078e006e */
[----:B------:R-:W-:-:S03]  /*19e0*/  SHF.L.U32 R217, R118, 0x10, RZ ;  /* 0x0000001076d97819 */ /* 0x000fc600000006ff */
[----:B------:R-:W-:Y:S01]  /*19f0*/  FADD.FTZ R94, -R229, R186 ;  /* 0x000000bae55e7221 */ /* 0x000fe20000010100 */
[----:B------:R-:W-:Y:S01]  /*1a00*/  SHF.L.U32 R119, R119, 0x10, RZ ;  /* 0x0000001077777819 */ /* 0x000fe200000006ff */
[--C-:B0-----:R-:W-:Y:S01]  /*1a10*/  IMAD.WIDE.U32 R100, R173, 0x8, R110.reuse ;  /* 0x00000008ad647825 */ /* 0x101fe200078e006e */
[----:B------:R-:W-:Y:S02]  /*1a20*/  SHF.L.U32 R182, R182, 0x10, RZ ;  /* 0x00000010b6b67819 */ /* 0x000fe400000006ff */
[----:B------:R-:W-:Y:S01]  /*1a30*/  SHF.L.U32 R108, R108, 0x10, RZ ;  /* 0x000000106c6c7819 */ /* 0x000fe200000006ff */
[----:B------:R-:W-:Y:S01]  /*1a40*/  IMAD.WIDE.U32 R96, R170, 0x8, R110 ;  /* 0x00000008aa607825 */ /* 0x000fe200078e006e */
[----:B------:R-:W-:Y:S02]  /*1a50*/  SHF.L.U32 R111, R180, 0x10, RZ ;  /* 0x00000010b46f7819 */ /* 0x000fe400000006ff */
[----:B------:R-:W-:Y:S01]  /*1a60*/  SHF.L.U32 R189, R189, 0x10, RZ ;  /* 0x00000010bdbd7819 */ /* 0x000fe200000006ff */
[----:B------:R-:W-:Y:S01]  /*1a70*/  IMAD.U32 R188, R188, 0x10000, RZ ;  /* 0x00010000bcbc7824 */ /* 0x000fe200078e00ff */
[----:B------:R-:W-:-:S02]  /*1a80*/  SHF.L.U32 R110, R185, 0x10, RZ ;  /* 0x00000010b96e7819 */ /* 0x000fc400000006ff */
[----:B------:R-:W-:Y:S01]  /*1a90*/  SHF.L.U32 R197, R197, 0x10, RZ ;  /* 0x00000010c5c57819 */ /* 0x000fe200000006ff */
[----:B------:R-:W-:Y:S01]  /*1aa0*/  FADD.FTZ R210, -R229, R187 ;  /* 0x000000bbe5d27221 */ /* 0x000fe20000010100 */
[----:B------:R-:W-:Y:S02]  /*1ab0*/  SHF.L.U32 R181, R112, 0x10, RZ ;  /* 0x0000001070b57819 */ /* 0x000fe400000006ff */
[----:B------:R-:W-:Y:S01]  /*1ac0*/  SHF.L.U32 R117, R117, 0x10, RZ ;  /* 0x0000001075757819 */ /* 0x000fe200000006ff */
[C---:B------:R-:W-:Y:S01]  /*1ad0*/  FADD.FTZ R230, -R229.reuse, R184 ;  /* 0x000000b8e5e67221 */ /* 0x040fe20000010100 */
[----:B------:R-:W-:Y:S01]  /*1ae0*/  SHF.L.U32 R118, R116, 0x10, RZ ;  /* 0x0000001074767819 */ /* 0x000fe200000006ff */
[C---:B------:R-:W-:Y:S01]  /*1af0*/  FADD.FTZ R216, -R229.reuse, R183 ;  /* 0x000000b7e5d87221 */ /* 0x040fe20000010100 */
[C---:B------:R-:W-:Y:S01]  /*1b00*/  FADD.FTZ R208, -R229.reuse, R188 ;  /* 0x000000bce5d07221 */ /* 0x040fe20000010100 */
[C---:B------:R-:W-:Y:S01]  /*1b10*/  FADD.FTZ R187, -R229.reuse, R190 ;  /* 0x000000bee5bb7221 */ /* 0x040fe20000010100 */
[C---:B------:R-:W-:Y:S01]  /*1b20*/  FADD.FTZ R186, -R229.reuse, R194 ;  /* 0x000000c2e5ba7221 */ /* 0x040fe20000010100 */
[C---:B------:R-:W-:Y:S01]  /*1b30*/  FADD.FTZ R185, -R229.reuse, R195 ;  /* 0x000000c3e5b97221 */ /* 0x040fe20000010100 */
[C---:B------:R-:W-:Y:S01]  /*1b40*/  PRMT R188, R124.reuse, 0x7632, R188 ;  /* 0x000076327cbc7816 */ /* 0x040fe200000000bc */
[C---:B------:R-:W-:Y:S01]  /*1b50*/  FADD.FTZ R0, -R229.reuse, R0 ;  /* 0x00000000e5007221 */ /* 0x040fe20000010100 */
[----:B------:R-:W-:Y:S01]  /*1b60*/  SHF.L.U32 R184, R124, 0x10, RZ ;  /* 0x000000107cb87819 */ /* 0x000fe200000006ff */
[----:B------:R-:W-:Y:S01]  /*1b70*/  FADD.FTZ R226, -R229, R226 ;  /* 0x000000e2e5e27221 */ /* 0x000fe20000010100 */
[----:B------:R-:W-:Y:S01]  /*1b80*/  PRMT R190, R125, 0x7632, R190 ;  /* 0x000076327dbe7816 */ /* 0x000fe200000000be */
[----:B------:R-:W-:Y:S01]  /*1b90*/  FADD.FTZ R224, -R229, R224 ;  /* 0x000000e0e5e07221 */ /* 0x000fe20000010100 */
        /* <DEDUP_REMOVED lines=21> */
[----:B------:R-:W-:Y:S01]  /*1cf0*/  FMUL.FTZ R124, R169, R94 ;  /* 0x0000005ea97c7220 */ /* 0x000fe20000410000 */
[----:B------:R-:W-:Y:S01]  /*1d00*/  FADD.FTZ R229, -R229, R117 ;  /* 0x00000075e5e57221 */ /* 0x000fe20000010100 */
[C---:B------:R-:W-:Y:S01]  /*1d10*/  PRMT R201, R122.reuse, 0x7632, R201 ;  /* 0x000076327ac97816 */ /* 0x040fe200000000c9 */
[----:B------:R-:W2:Y:S01]  /*1d20*/  LDL R94, [R1+0xd4] ;  /* 0x0000d400015e7983 */ /* 0x000ea20000100800 */
[----:B------:R-:W-:-:S02]  /*1d30*/  SHF.L.U32 R197, R122, 0x10, RZ ;  /* 0x000000107ac57819 */ /* 0x000fc400000006ff */
[C---:B------:R-:W-:Y:S01]  /*1d40*/  PRMT R117, R89.reuse, 0x7632, R117 ;  /* 0x0000763259757816 */ /* 0x040fe20000000075 */
[----:B------:R-:W-:Y:S01]  /*1d50*/  FADD.FTZ R162, R176, R162 ;  /* 0x000000a2b0a27221 */ /* 0x000fe20000010000 */
[----:B------:R-:W-:Y:S01]  /*1d60*/  SHF.L.U32 R108, R89, 0x10, RZ ;  /* 0x00000010596c7819 */ /* 0x000fe200000006ff */
[----:B------:R-:W-:Y:S01]  /*1d70*/  FFMA.FTZ R163, R124, R176, R163 ;  /* 0x000000b07ca37223 */ /* 0x000fe200000100a3 */
[C---:B------:R-:W-:Y:S01]  /*1d80*/  PRMT R180, R126.reuse, 0x7632, R180 ;  /* 0x000076327eb47816 */ /* 0x040fe200000000b4 */
[----:B------:R-:W2:Y:S01]  /*1d90*/  LDL R89, [R1+0xcc] ;  /* 0x0000cc0001597983 */ /* 0x000ea20000100800 */
[----:B------:R-:W-:Y:S02]  /*1da0*/  SHF.L.U32 R122, R126, 0x10, RZ ;  /* 0x000000107e7a7819 */ /* 0x000fe400000006ff */
[----:B------:R-:W-:Y:S01]  /*1db0*/  SHF.L.U32 R215, R215, 0x10, RZ ;  /* 0x00000010d7d77819 */ /* 0x000fe200000006ff */
[----:B------:R-:W-:Y:S01]  /*1dc0*/  FADD.FTZ R154, R191, R154 ;  /* 0x0000009abf9a7221 */ /* 0x000fe20000010000 */
[----:B------:R-:W-:Y:S01]  /*1dd0*/  SHF.L.U32 R214, R214, 0x10, RZ ;  /* 0x00000010d6d67819 */ /* 0x000fe200000006ff */
[----:B------:R-:W-:Y:S01]  /*1de0*/  IMAD.U32 R219, R219, 0x10000, RZ ;  /* 0x00010000dbdb7824 */ /* 0x000fe200078e00ff */
[----:B------:R-:W-:Y:S01]  /*1df0*/  SHF.L.U32 R221, R221, 0x10, RZ ;  /* 0x00000010dddd7819 */ /* 0x000fe200000006ff */
[----:B------:R-:W-:Y:S01]  /*1e00*/  FADD.FTZ R158, R225, R158 ;  /* 0x0000009ee19e7221 */ /* 0x000fe20000010000 */
[----:B------:R-:W-:Y:S01]  /*1e10*/  PRMT R222, R104, 0x7632, R222 ;  /* 0x0000763268de7816 */ /* 0x000fe200000000de */
[----:B------:R-:W-:Y:S01]  /*1e20*/  FADD.FTZ R166, R177, R166 ;  /* 0x000000a6b1a67221 */ /* 0x000fe20000010000 */
[----:B------:R-:W-:Y:S01]  /*1e30*/  PRMT R223, R105, 0x7632, R223 ;  /* 0x0000763269df7816 */ /* 0x000fe200000000df */
[----:B------:R-:W-:Y:S01]  /*1e40*/  FMUL.FTZ R227, R169, R227 ;  /* 0x000000e3a9e37220 */ /* 0x000fe20000410000 */
[----:B------:R-:W-:-:S02]  /*1e50*/  PRMT R248, R107, 0x7632, R248 ;  /* 0x000076326bf87816 */ /* 0x000fc400000000f8 */
[----:B------:R-:W-:Y:S01]  /*1e60*/  PRMT R241, R106, 0x7632, R241 ;  /* 0x000076326af17816 */ /* 0x000fe200000000f1 */
[----:B------:R-:W-:Y:S01]  /*1e70*/  FADD.FTZ R31, R205, R31 ;  /* 0x0000001fcd1f7221 */ /* 0x000fe20000010000 */
[----:B------:R-:W-:Y:S01]  /*1e80*/  PRMT R203, R123, 0x7632, R203 ;  /* 0x000076327bcb7816 */ /* 0x000fe200000000cb */
[----:B------:R-:W-:Y:S01]  /*1e90*/  FMUL.FTZ R178, R169, R178 ;  /* 0x000000b2a9b27220 */ /* 0x000fe20000410000 */
[C---:B------:R-:W-:Y:S01]  /*1ea0*/  IMAD.U32 R204, R121.reuse, 0x10000, RZ ;  /* 0x0001000079cc7824 */ /* 0x040fe200078e00ff */
[----:B------:R-:W-:Y:S01]  /*1eb0*/  PRMT R211, R121, 0x7632, R211 ;  /* 0x0000763279d37816 */ /* 0x000fe200000000d3 */
[C---:B------:R-:W-:Y:S01]  /*1ec0*/  FMUL.FTZ R113, R169.reuse, R113 ;  /* 0x00000071a9717220 */ /* 0x040fe20000410000 */
[----:B------:R-:W-:Y:S01]  /*1ed0*/  FADD.FTZ R32, R120, R32 ;  /* 0x0000002078207221 */ /* 0x000fe20000010000 */
[----:B------:R-:W-:Y:S01]  /*1ee0*/  FMUL.FTZ R220, R169, R220 ;  /* 0x000000dca9dc7220 */ /* 0x000fe20000410000 */
[----:B------:R-:W-:Y:S01]  /*1ef0*/  SHF.L.U32 R209, R209, 0x10, RZ ;  /* 0x00000010d1d17819 */ /* 0x000fe200000006ff */
[C---:B------:R-:W-:Y:S01]  /*1f00*/  FMUL.FTZ R200, R169.reuse, R200 ;  /* 0x000000c8a9c87220 */ /* 0x040fe20000410000 */
[----:B------:R-:W-:Y:S01]  /*1f10*/  FMUL.FTZ R179, R169, R179 ;  /* 0x000000b3a9b37220 */ /* 0x000fe20000410000 */
[----:B------:R-:W5:Y:S04]  /*1f20*/  LDG.E.64 R92, desc[UR4][R92.64] ;  /* 0x000000045c5c7981 */ /* 0x000f68000c1e1b00 */
[----:B------:R-:W5:Y:S04]  /*1f30*/  LDG.E.64 R102, desc[UR4][R102.64] ;  /* 0x0000000466667981 */ /* 0x000f68000c1e1b00 */
[----:B------:R-:W5:Y:S04]  /*1f40*/  LDG.E.64 R100, desc[UR4][R100.64] ;  /* 0x0000000464647981 */ /* 0x000f68000c1e1b00 */
[----:B------:R-:W5:Y:S04]  /*1f50*/  LDG.E.64 R98, desc[UR4][R98.64] ;  /* 0x0000000462627981 */ /* 0x000f68000c1e1b00 */
[----:B------:R-:W5:Y:S01]  /*1f60*/  LDG.E.64 R96, desc[UR4][R96.64] ;  /* 0x0000000460607981 */ /* 0x000f62000c1e1b00 */
[----:B---3--:R-:W-:-:S03]  /*1f70*/  FMUL.FTZ R125, R95, R177 ;  /* 0x000000b15f7d7220 */ /* 0x008fc60000410000 */
[----:B------:R-:W3:Y:S01]  /*1f80*/  LDL R95, [R1+0xe4] ;  /* 0x0000e400015f7983 */ /* 0x000ee20000100800 */
[----:B----4-:R-:W-:-:S03]  /*1f90*/  FMUL.FTZ R126, R196, R176 ;  /* 0x000000b0c47e7220 */ /* 0x010fc60000410000 */
[----:B------:R-:W4:Y:S01]  /*1fa0*/  LDL R176, [R1+0xc8] ;  /* 0x0000c80001b07983 */ /* 0x000f220000100800 */
[C---:B------:R-:W-:Y:S01]  /*1fb0*/  FMUL.FTZ R224, R169.reuse, R224 ;  /* 0x000000e0a9e07220 */ /* 0x040fe20000410000 */
[----:B------:R-:W-:Y:S01]  /*1fc0*/  FMUL.FTZ R226, R169, R226 ;  /* 0x000000e2a9e27220 */ /* 0x000fe20000410000 */
[----:B------:R-:W-:Y:S01]  /*1fd0*/  SHF.L.U32 R104, R104, 0x10, RZ ;  /* 0x0000001068687819 */ /* 0x000fe200000006ff */
[----:B------:R-:W4:Y:S01]  /*1fe0*/  LDL R196, [R1+0xb0] ;  /* 0x0000b00001c47983 */ /* 0x000f220000100800 */
[-C--:B------:R-:W-:Y:S01]  /*1ff0*/  FFMA.FTZ R155, R224, R191.reuse, R155 ;  /* 0x000000bfe09b7223 */ /* 0x080fe2000001009b */
[----:B------:R-:W-:Y:S01]  /*2000*/  FMUL.FTZ R191, R228, R191 ;  /* 0x000000bfe4bf7220 */ /* 0x000fe20000410000 */
[-C--:B------:R-:W-:Y:S01]  /*2010*/  FFMA.FTZ R159, R226, R225.reuse, R159 ;  /* 0x000000e1e29f7223 */ /* 0x080fe2000001009f */
[----:B------:R-:W-:Y:S01]  /*2020*/  FMUL.FTZ R225, R231, R225 ;  /* 0x000000e1e7e17220 */ /* 0x000fe20000410000 */
[----:B------:R-:W-:-:S04]  /*2030*/  FMUL.FTZ R0, R169, R0 ;  /* 0x00000000a9007220 */ /* 0x000fc80000410000 */
[----:B------:R-:W-:Y:S02]  /*2040*/  FFMA.FTZ R167, R0, R177, R167 ;  /* 0x000000b100a77223 */ /* 0x000fe400000100a7 */
[----:B------:R-:W4:Y:S01]  /*2050*/  LDL R177, [R1+0xb8] ;  /* 0x0000b80001b17983 */ /* 0x000f220000100800 */
[----:B--2---:R-:W-:-:S03]  /*2060*/  FMUL.FTZ R228, R88, R215 ;  /* 0x000000d758e47220 */ /* 0x004fc60000410000 */
[----:B------:R-:W2:Y:S01]  /*2070*/  LDL R88, [R1+0xc0] ;  /* 0x0000c00001587983 */ /* 0x000ea20000100800 */
[----:B---3--:R-:W-:Y:S01]  /*2080*/  FMUL.FTZ R231, R95, R214 ;  /* 0x000000d65fe77220 */ /* 0x008fe20000410000 */
[----:B------:R-:W-:Y:S01]  /*2090*/  FMUL.FTZ R95, R94, R219 ;  /* 0x000000db5e5f7220 */ /* 0x000fe20000410000 */
[----:B------:R-:W-:Y:S01]  /*20a0*/  FMUL.FTZ R94, R89, R221 ;  /* 0x000000dd595e7220 */ /* 0x000fe20000410000 */
[----:B------:R-:W-:Y:S01]  /*20b0*/  SHF.L.U32 R89, R222, 0x10, RZ ;  /* 0x00000010de597819 */ /* 0x000fe200000006ff */
[----:B----4-:R-:W-:Y:S02]  /*20c0*/  FMUL.FTZ R222, R176, R104 ;  /* 0x00000068b0de7220 */ /* 0x010fe40000410000 */
[----:B------:R-:W3:Y:S01]  /*20d0*/  LDL R176, [R1+0xa8] ;  /* 0x0000a80001b07983 */ /* 0x000ee20000100800 */
[----:B------:R-:W-:Y:S01]  /*20e0*/  FMUL.FTZ R110, R169, R110 ;  /* 0x0000006ea96e7220 */ /* 0x000fe20000410000 */
[----:B------:R-:W-:Y:S01]  /*20f0*/  SHF.L.U32 R105, R105, 0x10, RZ ;  /* 0x0000001069697819 */ /* 0x000fe200000006ff */
[----:B------:R-:W-:Y:S01]  /*2100*/  FMUL.FTZ R193, R169, R193 ;  /* 0x000000c1a9c17220 */ /* 0x000fe20000410000 */
[----:B------:R-:W-:Y:S01]  /*2110*/  FADD.FTZ R152, R221, R152 ;  /* 0x00000098dd987221 */ /* 0x000fe20000010000 */
[----:B------:R-:W-:Y:S01]  /*2120*/  FFMA.FTZ R153, R110, R221, R153 ;  /* 0x000000dd6e997223 */ /* 0x000fe20000010099 */
[----:B------:R-:W-:Y:S01]  /*2130*/  SHF.L.U32 R221, R223, 0x10, RZ ;  /* 0x00000010dfdd7819 */ /* 0x000fe200000006ff */
[----:B------:R-:W-:Y:S01]  /*2140*/  FADD.FTZ R146, R105, R146 ;  /* 0x0000009269927221 */ /* 0x000fe20000010000 */
[----:B------:R-:W-:Y:S01]  /*2150*/  FFMA.FTZ R147, R193, R105, R147 ;  /* 0x00000069c1937223 */ /* 0x000fe20000010093 */
[----:B------:R-:W-:Y:S01]  /*2160*/  FMUL.FTZ R192, R169, R192 ;  /* 0x000000c0a9c07220 */ /* 0x000fe20000410000 */
[----:B------:R-:W-:Y:S01]  /*2170*/  SHF.L.U32 R107, R107, 0x10, RZ ;  /* 0x000000106b6b7819 */ /* 0x000fe200000006ff */
[----:B------:R-:W-:Y:S01]  /*2180*/  FADD.FTZ R150, R104, R150 ;  /* 0x0000009668967221 */ /* 0x000fe20000010000 */
[----:B------:R-:W-:Y:S01]  /*2190*/  FMUL.FTZ R213, R169, R213 ;  /* 0x000000d5a9d57220 */ /* 0x000fe20000410000 */
[----:B------:R-:W-:-:S02]  /*21a0*/  FFMA.FTZ R151, R192, R104, R151 ;  /* 0x00000068c0977223 */ /* 0x000fc40000010097 */
[----:B------:R-:W4:Y:S01]  /*21b0*/  LDL R104, [R1+0x90] ;  /* 0x0000900001687983 */ /* 0x000f220000100800 */
[----:B------:R-:W-:Y:S01]  /*21c0*/  FADD.FTZ R160, R215, R160 ;  /* 0x000000a0d7a07221 */ /* 0x000fe20000010000 */
[----:B------:R-:W-:Y:S01]  /*21d0*/  FFMA.FTZ R161, R227, R215, R161 ;  /* 0x000000d7e3a17223 */ /* 0x000fe200000100a1 */
[----:B------:R-:W-:Y:S01]  /*21e0*/  FADD.FTZ R139, R107, R139 ;  /* 0x0000008b6b8b7221 */ /* 0x000fe20000010000 */
[-C--:B------:R-:W-:Y:S01]  /*21f0*/  FFMA.FTZ R138, R213, R107.reuse, R138 ;  /* 0x0000006bd58a7223 */ /* 0x080fe2000001008a */
[----:B------:R-:W-:Y:S01]  /*2200*/  FMUL.FTZ R215, R196, R107 ;  /* 0x0000006bc4d77220 */ /* 0x000fe20000410000 */
[C---:B------:R-:W-:Y:S01]  /*2210*/  FMUL.FTZ R207, R169.reuse, R207 ;  /* 0x000000cfa9cf7220 */ /* 0x040fe20000410000 */
[----:B------:R-:W4:Y:S01]  /*2220*/  LDL R107, [R1+0x80] ;  /* 0x00008000016b7983 */ /* 0x000f220000100800 */
[----:B------:R-:W-:Y:S01]  /*2230*/  SHF.L.U32 R106, R106, 0x10, RZ ;  /* 0x000000106a6a7819 */ /* 0x000fe200000006ff */
[C---:B------:R-:W-:Y:S01]  /*2240*/  FMUL.FTZ R230, R169.reuse, R230 ;  /* 0x000000e6a9e67220 */ /* 0x040fe20000410000 */
[----:B------:R-:W-:Y:S01]  /*2250*/  FMUL.FTZ R212, R169, R212 ;  /* 0x000000d4a9d47220 */ /* 0x000fe20000410000 */
[----:B------:R-:W-:Y:S01]  /*2260*/  FFMA.FTZ R39, R207, R205, R39 ;  /* 0x000000cdcf277223 */ /* 0x000fe20000010027 */
[----:B------:R-:W-:Y:S01]  /*2270*/  FADD.FTZ R164, R214, R164 ;  /* 0x000000a4d6a47221 */ /* 0x000fe20000010000 */
[----:B------:R-:W-:Y:S01]  /*2280*/  FFMA.FTZ R165, R230, R214, R165 ;  /* 0x000000d6e6a57223 */ /* 0x000fe200000100a5 */
[----:B------:R-:W-:Y:S01]  /*2290*/  FADD.FTZ R142, R106, R142 ;  /* 0x0000008e6a8e7221 */ /* 0x000fe20000010000 */
[-C--:B------:R-:W-:Y:S01]  /*22a0*/  FFMA.FTZ R143, R212, R106.reuse, R143 ;  /* 0x0000006ad48f7223 */ /* 0x080fe2000001008f */
[----:B------:R-:W-:-:S02]  /*22b0*/  FMUL.FTZ R214, R177, R106 ;  /* 0x0000006ab1d67220 */ /* 0x000fc40000410000 */
[----:B------:R-:W4:Y:S01]  /*22c0*/  LDL R106, [R1+0x78] ;  /* 0x00007800016a7983 */ /* 0x000f220000100800 */
[----:B------:R-:W-:-:S03]  /*22d0*/  FMUL.FTZ R199, R169, R199 ;  /* 0x000000c7a9c77220 */ /* 0x000fc60000410000 */
[----:B------:R-:W4:Y:S01]  /*22e0*/  LDL R177, [R1+0xa0] ;  /* 0x0000a00001b17983 */ /* 0x000f220000100800 */
[----:B--2---:R-:W-:-:S03]  /*22f0*/  FMUL.FTZ R223, R88, R105 ;  /* 0x0000006958df7220 */ /* 0x004fc60000410000 */
[----:B------:R-:W2:Y:S01]  /*2300*/  LDL R105, [R1+0x98] ;  /* 0x0000980001697983 */ /* 0x000ea20000100800 */
[----:B---3--:R-:W-:-:S03]  /*2310*/  FMUL.FTZ R205, R176, R205 ;  /* 0x000000cdb0cd7220 */ /* 0x008fc60000410000 */
[----:B------:R-:W3:Y:S01]  /*2320*/  LDL R176, [R1+0x88] ;  /* 0x0000880001b07983 */ /* 0x000ee20000100800 */
[----:B------:R-:W-:Y:S01]  /*2330*/  FADD.FTZ R27, R197, R27 ;  /* 0x0000001bc51b7221 */ /* 0x000fe20000010000 */
[----:B------:R-:W-:Y:S01]  /*2340*/  FFMA.FTZ R40, R199, R197, R40 ;  /* 0x000000c5c7287223 */ /* 0x000fe20000010028 */
[----:B------:R-:W-:Y:S01]  /*2350*/  SHF.L.U32 R123, R123, 0x10, RZ ;  /* 0x000000107b7b7819 */ /* 0x000fe200000006ff */
[----:B------:R-:W-:Y:S01]  /*2360*/  FMUL.FTZ R185, R169, R185 ;  /* 0x000000b9a9b97220 */ /* 0x000fe20000410000 */
[----:B------:R-:W-:Y:S01]  /*2370*/  FADD.FTZ R22, R183, R22 ;  /* 0x00000016b7167221 */ /* 0x000fe20000010000 */
[----:B------:R-:W-:Y:S02]  /*2380*/  FMUL.FTZ R186, R169, R186 ;  /* 0x000000baa9ba7220 */ /* 0x000fe40000410000 */
[----:B------:R-:W-:Y:S01]  /*2390*/  FFMA.FTZ R7, R185, R183, R7 ;  /* 0x000000b7b9077223 */ /* 0x000fe20000010007 */
[----:B----4-:R-:W-:Y:S02]  /*23a0*/  FMUL.FTZ R196, R104, R123 ;  /* 0x0000007b68c47220 */ /* 0x010fe40000410000 */
[----:B------:R-:W4:Y:S01]  /*23b0*/  LDL R104, [R1+0x68] ;  /* 0x0000680001687983 */ /* 0x000f220000100800 */
[----:B------:R-:W-:-:S03]  /*23c0*/  FMUL.FTZ R183, R107, R183 ;  /* 0x000000b76bb77220 */ /* 0x000fc60000410000 */
[----:B------:R-:W4:Y:S01]  /*23d0*/  LDL R107, [R1+0x60] ;  /* 0x00006000016b7983 */ /* 0x000f220000100800 */
[----:B------:R-:W-:Y:S01]  /*23e0*/  FADD.FTZ R24, R184, R24 ;  /* 0x00000018b8187221 */ /* 0x000fe20000010000 */
[----:B------:R-:W-:Y:S01]  /*23f0*/  FFMA.FTZ R41, R186, R184, R41 ;  /* 0x000000b8ba297223 */ /* 0x000fe20000010029 */
[----:B------:R-:W-:Y:S01]  /*2400*/  FADD.FTZ R20, R122, R20 ;  /* 0x000000147a147221 */ /* 0x000fe20000010000 */
[----:B------:R-:W-:Y:S01]  /*2410*/  FFMA.FTZ R42, R178, R122, R42 ;  /* 0x0000007ab22a7223 */ /* 0x000fe2000001002a */
[----:B------:R-:W-:Y:S02]  /*2420*/  SHF.L.U32 R88, R241, 0x10, RZ ;  /* 0x00000010f1587819 */ /* 0x000fe400000006ff */
[----:B------:R-:W4:Y:S01]  /*2430*/  LDL R241, [R1+0x50] ;  /* 0x0000500001f17983 */ /* 0x000f220000100800 */
[----:B--2---:R-:W-:-:S03]  /*2440*/  FMUL.FTZ R197, R105, R197 ;  /* 0x000000c569c57220 */ /* 0x004fc60000410000 */
[----:B------:R-:W2:Y:S01]  /*2450*/  LDL R105, [R1+0x70] ;  /* 0x0000700001697983 */ /* 0x000ea20000100800 */
[----:B---3--:R-:W-:Y:S01]  /*2460*/  FMUL.FTZ R184, R176, R184 ;  /* 0x000000b8b0b87220 */ /* 0x008fe20000410000 */
[----:B------:R-:W-:Y:S02]  /*2470*/  FMUL.FTZ R176, R106, R122 ;  /* 0x0000007a6ab07220 */ /* 0x000fe40000410000 */
[----:B------:R-:W3:Y:S04]  /*2480*/  LDL R106, [R1+0x58] ;  /* 0x00005800016a7983 */ /* 0x000ee80000100800 */
[----:B------:R-:W3:Y:S01]  /*2490*/  LDL R122, [R1+0xc4] ;  /* 0x0000c400017a7983 */ /* 0x000ee20000100800 */
[----:B------:R-:W-:Y:S01]  /*24a0*/  FMUL.FTZ R206, R169, R206 ;  /* 0x000000cea9ce7220 */ /* 0x000fe20000410000 */
[C---:B------:R-:W-:Y:S01]  /*24b0*/  PRMT R182, R127.reuse, 0x7632, R182 ;  /* 0x000076327fb67816 */ /* 0x040fe200000000b6 */
[----:B------:R-:W-:Y:S01]  /*24c0*/  FADD.FTZ R29, R204, R29 ;  /* 0x0000001dcc1d7221 */ /* 0x000fe20000010000 */
[----:B------:R-:W-:Y:S01]  /*24d0*/  SHF.L.U32 R127, R127, 0x10, RZ ;  /* 0x000000107f7f7819 */ /* 0x000fe200000006ff */
[-C--:B------:R-:W-:Y:S01]  /*24e0*/  FFMA.FTZ R13, R206, R204.reuse, R13 ;  /* 0x000000ccce0d7223 */ /* 0x080fe2000001000d */
[----:B------:R-:W-:Y:S01]  /*24f0*/  FMUL.FTZ R204, R177, R204 ;  /* 0x000000ccb1cc7220 */ /* 0x000fe20000410000 */
[----:B------:R-:W-:-:S02]  /*2500*/  FMUL.FTZ R177, R169, R109 ;  /* 0x0000006da9b17220 */ /* 0x000fc40000410000 */
[----:B------:R-:W-:Y:S02]  /*2510*/  FADD.FTZ R18, R127, R18 ;  /* 0x000000127f127221 */ /* 0x000fe40000010000 */
[----:B------:R-:W-:Y:S01]  /*2520*/  FFMA.FTZ R4, R177, R127, R4 ;  /* 0x0000007fb1047223 */ /* 0x000fe20000010004 */
[C---:B------:R-:W-:Y:S01]  /*2530*/  FMUL.FTZ R112, R169.reuse, R112 ;  /* 0x00000070a9707220 */ /* 0x040fe20000410000 */
[----:B----4-:R-:W-:Y:S01]  /*2540*/  FMUL.FTZ R109, R104, R120 ;  /* 0x00000078686d7220 */ /* 0x010fe20000410000 */
[----:B------:R-:W-:Y:S01]  /*2550*/  FFMA.FTZ R104, R0, R125, RZ ;  /* 0x0000007d00687223 */ /* 0x000fe200000100ff */
[----:B------:R-:W-:Y:S01]  /*2560*/  FMUL.FTZ R198, R169, R198 ;  /* 0x000000c6a9c67220 */ /* 0x000fe20000410000 */
[----:B------:R-:W-:Y:S01]  /*2570*/  FADD.FTZ R36, R108, R36 ;  /* 0x000000246c247221 */ /* 0x000fe20000010000 */
[-C--:B------:R-:W-:Y:S01]  /*2580*/  FFMA.FTZ R129, R112, R108.reuse, R129 ;  /* 0x0000006c70817223 */ /* 0x080fe20000010081 */
[----:B------:R-:W-:Y:S01]  /*2590*/  FMUL.FTZ R108, R107, R108 ;  /* 0x0000006c6b6c7220 */ /* 0x000fe20000410000 */
[----:B------:R-:W-:Y:S01]  /*25a0*/  PRMT R119, R90, 0x7632, R119 ;  /* 0x000076325a777816 */ /* 0x000fe20000000077 */
[----:B------:R-:W-:Y:S01]  /*25b0*/  FFMA.FTZ R104, R230, R231, R104 ;  /* 0x000000e7e6687223 */ /* 0x000fe20000010068 */
[----:B------:R-:W-:Y:S01]  /*25c0*/  FMUL.FTZ R107, R169, R217 ;  /* 0x000000d9a96b7220 */ /* 0x000fe20000410000 */
[----:B------:R-:W-:Y:S01]  /*25d0*/  SHF.L.U32 R90, R90, 0x10, RZ ;  /* 0x000000105a5a7819 */ /* 0x000fe200000006ff */
[----:B------:R-:W-:Y:S01]  /*25e0*/  FADD.FTZ R26, R123, R26 ;  /* 0x0000001a7b1a7221 */ /* 0x000fe20000010000 */
[----:B------:R-:W-:Y:S01]  /*25f0*/  FFMA.FTZ R10, R198, R123, R10 ;  /* 0x0000007bc60a7223 */ /* 0x000fe2000001000a */
[----:B------:R-:W4:Y:S01]  /*2600*/  LDL R217, [R1+0xbc] ;  /* 0x0000bc0001d97983 */ /* 0x000f220000100800 */
[----:B------:R-:W-:-:S03]  /*2610*/  FFMA.FTZ R104, R124, R126, R104 ;  /* 0x0000007e7c687223 */ /* 0x000fc60000010068 */
[----:B------:R-:W4:Y:S01]  /*2620*/  LDL R123, [R1+0xb4] ;  /* 0x0000b400017b7983 */ /* 0x000f220000100800 */
[----:B------:R-:W-:Y:S01]  /*2630*/  FADD.FTZ R19, R90, R19 ;  /* 0x000000135a137221 */ /* 0x000fe20000010000 */
[----:B------:R-:W-:Y:S01]  /*2640*/  FFMA.FTZ R130, R107, R90, R130 ;  /* 0x0000005a6b827223 */ /* 0x000fe20000010082 */
[----:B------:R-:W-:Y:S01]  /*2650*/  FFMA.FTZ R104, R227, R228, R104 ;  /* 0x000000e4e3687223 */ /* 0x000fe20000010068 */
[----:B------:R-:W-:Y:S01]  /*2660*/  PRMT R121, R91, 0x7632, R121 ;  /* 0x000076325b797816 */ /* 0x000fe20000000079 */
[----:B------:R-:W-:Y:S01]  /*2670*/  FMUL.FTZ R111, R169, R111 ;  /* 0x0000006fa96f7220 */ /* 0x000fe20000410000 */
[----:B------:R-:W-:Y:S01]  /*2680*/  SHF.L.U32 R91, R91, 0x10, RZ ;  /* 0x000000105b5b7819 */ /* 0x000fe200000006ff */
[----:B------:R-:W-:Y:S01]  /*2690*/  FFMA.FTZ R104, R226, R225, R104 ;  /* 0x000000e1e2687223 */ /* 0x000fe20000010068 */
[----:B------:R-:W-:Y:S01]  /*26a0*/  FFMA.FTZ R43, R113, R120, R43 ;  /* 0x00000078712b7223 */ /* 0x000fe2000001002b */
[----:B--2---:R-:W-:Y:S01]  /*26b0*/  FMUL.FTZ R127, R105, R127 ;  /* 0x0000007f697f7220 */ /* 0x004fe20000410000 */
[----:B------:R-:W-:-:S04]  /*26c0*/  FADD.FTZ R105, RZ, R125 ;  /* 0x0000007dff697221 */ /* 0x000fc80000010000 */
[----:B------:R-:W-:-:S04]  /*26d0*/  FADD.FTZ R105, R105, R231 ;  /* 0x000000e769697221 */ /* 0x000fc80000010000 */
[----:B------:R-:W-:-:S04]  /*26e0*/  FADD.FTZ R105, R105, R126 ;  /* 0x0000007e69697221 */ /* 0x000fc80000010000 */
[----:B------:R-:W-:Y:S01]  /*26f0*/  FADD.FTZ R105, R105, R228 ;  /* 0x000000e469697221 */ /* 0x000fe20000010000 */
[----:B------:R-:W-:Y:S01]  /*2700*/  FFMA.FTZ R120, R111, R95, R104 ;  /* 0x0000005f6f787223 */ /* 0x000fe20000010068 */
[----:B------:R-:W-:Y:S01]  /*2710*/  FADD.FTZ R131, R91, R131 ;  /* 0x000000835b837221 */ /* 0x000fe20000010000 */
[----:B------:R-:W-:Y:S01]  /*2720*/  FMUL.FTZ R104, R241, R91 ;  /* 0x0000005bf1687220 */ /* 0x000fe20000410000 */
[----:B------:R-:W-:Y:S01]  /*2730*/  FMUL.FTZ R194, R169, R194 ;  /* 0x000000c2a9c27220 */ /* 0x000fe20000410000 */
[----:B------:R-:W-:Y:S01]  /*2740*/  FADD.FTZ R148, R89, R148 ;  /* 0x0000009459947221 */ /* 0x000fe20000010000 */
[----:B---3--:R-:W-:Y:S01]  /*2750*/  FMUL.FTZ R106, R106, R90 ;  /* 0x0000005a6a6a7220 */ /* 0x008fe20000410000 */
[----:B------:R-:W-:Y:S01]  /*2760*/  FADD.FTZ R90, R105, R225 ;  /* 0x000000e1695a7221 */ /* 0x000fe20000010000 */
[----:B------:R-:W-:Y:S01]  /*2770*/  FMUL.FTZ R105, R169, R195 ;  /* 0x000000c3a9697220 */ /* 0x000fe20000410000 */
[----:B------:R-:W-:Y:S01]  /*2780*/  FADD.FTZ R144, R221, R144 ;  /* 0x00000090dd907221 */ /* 0x000fe20000010000 */
[----:B------:R-:W-:Y:S01]  /*2790*/  FMUL.FTZ R195, R122, R89 ;  /* 0x000000597ac37220 */ /* 0x000fe20000410000 */
[----:B------:R-:W-:Y:S01]  /*27a0*/  FFMA.FTZ R145, R220, R221, R145 ;  /* 0x000000dddc917223 */ /* 0x000fe20000010091 */
[----:B------:R-:W2:Y:S01]  /*27b0*/  LDL R122, [R1+0xac] ;  /* 0x0000ac00017a7983 */ /* 0x000ea20000100800 */
[----:B------:R-:W-:-:S03]  /*27c0*/  FFMA.FTZ R15, R105, R91, R15 ;  /* 0x0000005b690f7223 */ /* 0x000fc6000001000f */
[----:B------:R-:W3:Y:S01]  /*27d0*/  LDL R91, [R1+0xa4] ;  /* 0x0000a400015b7983 */ /* 0x000ee20000100800 */
[----:B------:R-:W-:-:S03]  /*27e0*/  FFMA.FTZ R149, R194, R89, R149 ;  /* 0x00000059c2957223 */ /* 0x000fc60000010095 */
[----:B------:R-:W3:Y:S01]  /*27f0*/  LDL R89, [R1+0x9c] ;  /* 0x00009c0001597983 */ /* 0x000ee20000100800 */
[----:B------:R-:W-:Y:S01]  /*2800*/  FADD.FTZ R156, R219, R156 ;  /* 0x0000009cdb9c7221 */ /* 0x000fe20000010000 */
[----:B------:R-:W-:Y:S01]  /*2810*/  FFMA.FTZ R157, R111, R219, R157 ;  /* 0x000000db6f9d7223 */ /* 0x000fe2000001009d */
[----:B------:R-:W-:Y:S01]  /*2820*/  SHF.L.U32 R219, R248, 0x10, RZ ;  /* 0x00000010f8db7819 */ /* 0x000fe200000006ff */
[C---:B------:R-:W-:Y:S01]  /*2830*/  FMUL.FTZ R218, R169.reuse, R218 ;  /* 0x000000daa9da7220 */ /* 0x040fe20000410000 */
[----:B------:R-:W-:Y:S01]  /*2840*/  FMUL.FTZ R208, R169, R208 ;  /* 0x000000d0a9d07220 */ /* 0x000fe20000410000 */
[----:B------:R-:W-:Y:S01]  /*2850*/  FADD.FTZ R135, R209, R135 ;  /* 0x00000087d1877221 */ /* 0x000fe20000010000 */
[----:B------:R-:W-:Y:S01]  /*2860*/  SHF.L.U32 R211, R211, 0x10, RZ ;  /* 0x00000010d3d37819 */ /* 0x000fe200000006ff */
[C---:B------:R-:W-:Y:S01]  /*2870*/  FMUL.FTZ R210, R169.reuse, R210 ;  /* 0x000000d2a9d27220 */ /* 0x040fe20000410000 */
[----:B------:R-:W-:Y:S01]  /*2880*/  FMUL.FTZ R216, R169, R216 ;  /* 0x000000d8a9d87220 */ /* 0x000fe20000410000 */
[----:B------:R-:W-:Y:S01]  /*2890*/  FADD.FTZ R140, R88, R140 ;  /* 0x0000008c588c7221 */ /* 0x000fe20000010000 */
[----:B------:R-:W-:Y:S01]  /*28a0*/  SHF.L.U32 R201, R201, 0x10, RZ ;  /* 0x00000010c9c97819 */ /* 0x000fe200000006ff */
[----:B------:R-:W-:Y:S01]  /*28b0*/  FMUL.FTZ R202, R169, R202 ;  /* 0x000000caa9ca7220 */ /* 0x000fe20000410000 */
[----:B------:R-:W-:Y:S01]  /*28c0*/  SHF.L.U32 R203, R203, 0x10, RZ ;  /* 0x00000010cbcb7819 */ /* 0x000fe200000006ff */
[----:B------:R-:W3:Y:S01]  /*28d0*/  LDL R241, [R1+0x6c] ;  /* 0x00006c0001f17983 */ /* 0x000ee20000100800 */
[----:B----4-:R-:W-:Y:S01]  /*28e0*/  FMUL.FTZ R221, R217, R221 ;  /* 0x000000ddd9dd7220 */ /* 0x010fe20000410000 */
[----:B------:R-:W-:-:S02]  /*28f0*/  FMUL.FTZ R217, R123, R88 ;  /* 0x000000587bd97220 */ /* 0x000fc40000410000 */
[----:B------:R-:W4:Y:S01]  /*2900*/  LDL R123, [R1+0x94] ;  /* 0x00009400017b7983 */ /* 0x000f220000100800 */
[----:B------:R-:W-:Y:S01]  /*2910*/  FADD.FTZ R137, R219, R137 ;  /* 0x00000089db897221 */ /* 0x000fe20000010000 */
[----:B------:R-:W-:Y:S01]  /*2920*/  FFMA.FTZ R136, R218, R219, R136 ;  /* 0x000000dbda887223 */ /* 0x000fe20000010088 */
[----:B------:R-:W-:Y:S01]  /*2930*/  FFMA.FTZ R14, R208, R209, R14 ;  /* 0x000000d1d00e7223 */ /* 0x000fe2000001000e */
[----:B------:R-:W-:Y:S01]  /*2940*/  FADD.FTZ R25, R211, R25 ;  /* 0x00000019d3197221 */ /* 0x000fe20000010000 */
[----:B------:R-:W-:Y:S01]  /*2950*/  FFMA.FTZ R12, R210, R211, R12 ;  /* 0x000000d3d20c7223 */ /* 0x000fe2000001000c */
[----:B------:R-:W-:Y:S02]  /*2960*/  FFMA.FTZ R141, R216, R88, R141 ;  /* 0x00000058d88d7223 */ /* 0x000fe4000001008d */
[----:B------:R-:W4:Y:S01]  /*2970*/  LDL R88, [R1+0x74] ;  /* 0x0000740001587983 */ /* 0x000f220000100800 */
[----:B------:R-:W-:-:S04]  /*2980*/  FADD.FTZ R90, R90, R95 ;  /* 0x0000005f5a5a7221 */ /* 0x000fc80000010000 */
[----:B------:R-:W-:-:S04]  /*2990*/  FADD.FTZ R90, R90, R191 ;  /* 0x000000bf5a5a7221 */ /* 0x000fc80000010000 */
[----:B------:R-:W-:-:S04]  /*29a0*/  FADD.FTZ R90, R90, R94 ;  /* 0x0000005e5a5a7221 */ /* 0x000fc80000010000 */
[----:B------:R-:W-:Y:S01]  /*29b0*/  FADD.FTZ R90, R90, R222 ;  /* 0x000000de5a5a7221 */ /* 0x000fe20000010000 */
[----:B--2---:R-:W-:Y:S02]  /*29c0*/  FMUL.FTZ R219, R122, R219 ;  /* 0x000000db7adb7220 */ /* 0x004fe40000410000 */
[----:B------:R-:W2:Y:S01]  /*29d0*/  LDL R122, [R1+0x8c] ;  /* 0x00008c00017a7983 */ /* 0x000ea20000100800 */
[----:B---3--:R-:W-:-:S03]  /*29e0*/  FMUL.FTZ R209, R91, R209 ;  /* 0x000000d15bd17220 */ /* 0x008fc60000410000 */
[----:B------:R-:W3:Y:S01]  /*29f0*/  LDL R91, [R1+0x84] ;  /* 0x00008400015b7983 */ /* 0x000ee20000100800 */
[----:B------:R-:W-:-:S03]  /*2a00*/  FMUL.FTZ R211, R89, R211 ;  /* 0x000000d359d37220 */ /* 0x000fc60000410000 */
        /* <DEDUP_REMOVED lines=11> */
[----:B------:R-:W-:-:S03]  /*2ac0*/  FADD.FTZ R133, R201, R133 ;  /* 0x00000085c9857221 */ /* 0x000fc60000010000 */
[----:B------:R-:W-:Y:S01]  /*2ad0*/  FADD.FTZ R90, R90, R211 ;  /* 0x000000d35a5a7221 */ /* 0x000fe20000010000 */
[-C--:B------:R-:W-:Y:S01]  /*2ae0*/  FFMA.FTZ R11, R200, R201.reuse, R11 ;  /* 0x000000c9c80b7223 */ /* 0x080fe2000001000b */
[----:B----4-:R-:W-:Y:S02]  /*2af0*/  FMUL.FTZ R201, R123, R201 ;  /* 0x000000c97bc97220 */ /* 0x010fe40000410000 */
[----:B------:R-:W-:Y:S01]  /*2b00*/  FADD.FTZ R90, R90, R197 ;  /* 0x000000c55a5a7221 */ /* 0x000fe20000010000 */
[----:B------:R-:W-:Y:S01]  /*2b10*/  FADD.FTZ R35, R203, R35 ;  /* 0x00000023cb237221 */ /* 0x000fe20000010000 */
[----:B------:R-:W-:Y:S01]  /*2b20*/  FFMA.FTZ R9, R202, R203, R9 ;  /* 0x000000cbca097223 */ /* 0x000fe20000010009 */
[----:B------:R-:W-:Y:S01]  /*2b30*/  SHF.L.U32 R188, R188, 0x10, RZ ;  /* 0x00000010bcbc7819 */ /* 0x000fe200000006ff */
[----:B------:R-:W-:Y:S01]  /*2b40*/  FADD.FTZ R90, R90, R201 ;  /* 0x000000c95a5a7221 */ /* 0x000fe20000010000 */
[----:B------:R-:W-:Y:S01]  /*2b50*/  FMUL.FTZ R187, R169, R187 ;  /* 0x000000bba9bb7220 */ /* 0x000fe20000410000 */
[----:B------:R-:W4:Y:S02]  /*2b60*/  LDL R123, [R1+0x64] ;  /* 0x00006400017b7983 */ /* 0x000f240000100800 */
[----:B------:R-:W-:Y:S01]  /*2b70*/  FADD.FTZ R90, R90, R196 ;  /* 0x000000c45a5a7221 */ /* 0x000fe20000010000 */
[----:B------:R-:W-:Y:S01]  /*2b80*/  FADD.FTZ R33, R188, R33 ;  /* 0x00000021bc217221 */ /* 0x000fe20000010000 */
[----:B------:R-:W-:Y:S01]  /*2b90*/  FFMA.FTZ R8, R187, R188, R8 ;  /* 0x000000bcbb087223 */ /* 0x000fe20000010008 */
[----:B------:R-:W-:Y:S01]  /*2ba0*/  SHF.L.U32 R190, R190, 0x10, RZ ;  /* 0x00000010bebe7819 */ /* 0x000fe200000006ff */
[----:B------:R-:W-:-:S04]  /*2bb0*/  FMUL.FTZ R189, R169, R189 ;  /* 0x000000bda9bd7220 */ /* 0x000fc80000410000 */
[----:B------:R-:W-:Y:S01]  /*2bc0*/  FADD.FTZ R17, R190, R17 ;  /* 0x00000011be117221 */ /* 0x000fe20000010000 */
[----:B------:R-:W-:Y:S01]  /*2bd0*/  FFMA.FTZ R6, R189, R190, R6 ;  /* 0x000000bebd067223 */ /* 0x000fe20000010006 */
[----:B------:R-:W-:-:S05]  /*2be0*/  SHF.L.U32 R180, R180, 0x10, RZ ;  /* 0x00000010b4b47819 */ /* 0x000fca00000006ff */
[----:B------:R-:W-:Y:S01]  /*2bf0*/  FADD.FTZ R16, R180, R16 ;  /* 0x00000010b4107221 */ /* 0x000fe20000010000 */
[-C--:B------:R-:W-:Y:S01]  /*2c00*/  FFMA.FTZ R5, R179, R180.reuse, R5 ;  /* 0x000000b4b3057223 */ /* 0x080fe20000010005 */
[----:B------:R-:W-:Y:S01]  /*2c10*/  FMUL.FTZ R180, R88, R180 ;  /* 0x000000b458b47220 */ /* 0x000fe20000410000 */
[----:B------:R-:W-:-:S04]  /*2c20*/  FFMA.FTZ R120, R224, R191, R120 ;  /* 0x000000bfe0787223 */ /* 0x000fc80000010078 */
[----:B------:R-:W-:-:S04]  /*2c30*/  FFMA.FTZ R120, R110, R94, R120 ;  /* 0x0000005e6e787223 */ /* 0x000fc80000010078 */
[----:B------:R-:W-:Y:S01]  /*2c40*/  FFMA.FTZ R120, R192, R222, R120 ;  /* 0x000000dec0787223 */ /* 0x000fe20000010078 */
[----:B--2---:R-:W-:Y:S02]  /*2c50*/  FMUL.FTZ R203, R122, R203 ;  /* 0x000000cb7acb7220 */ /* 0x004fe40000410000 */
[----:B------:R-:W2:Y:S02]  /*2c60*/  LDL R122, [R1+0x5c] ;  /* 0x00005c00017a7983 */ /* 0x000ea40000100800 */
[----:B------:R-:W-:Y:S01]  /*2c70*/  FADD.FTZ R90, R90, R203 ;  /* 0x000000cb5a5a7221 */ /* 0x000fe20000010000 */
[----:B---3--:R-:W-:Y:S02]  /*2c80*/  FMUL.FTZ R188, R91, R188 ;  /* 0x000000bc5bbc7220 */ /* 0x008fe40000410000 */
[----:B------:R-:W3:Y:S01]  /*2c90*/  LDL R91, [R1+0x54] ;  /* 0x00005400015b7983 */ /* 0x000ee20000100800 */
[----:B------:R-:W-:-:S04]  /*2ca0*/  FADD.FTZ R90, R90, R184 ;  /* 0x000000b85a5a7221 */ /* 0x000fc80000010000 */
[----:B------:R-:W-:Y:S01]  /*2cb0*/  FADD.FTZ R90, R90, R188 ;  /* 0x000000bc5a5a7221 */ /* 0x000fe20000010000 */
[----:B------:R-:W-:-:S03]  /*2cc0*/  FMUL.FTZ R190, R89, R190 ;  /* 0x000000be59be7220 */ /* 0x000fc60000410000 */
[----:B------:R-:W-:-:S04]  /*2cd0*/  FADD.FTZ R90, R90, R183 ;  /* 0x000000b75a5a7221 */ /* 0x000fc80000010000 */
[----:B------:R-:W-:-:S04]  /*2ce0*/  FADD.FTZ R90, R90, R190 ;  /* 0x000000be5a5a7221 */ /* 0x000fc80000010000 */
[----:B------:R-:W-:-:S04]  /*2cf0*/  FADD.FTZ R90, R90, R176 ;  /* 0x000000b05a5a7221 */ /* 0x000fc80000010000 */
[----:B------:R-:W-:Y:S02]  /*2d00*/  FADD.FTZ R89, R90, R180 ;  /* 0x000000b45a597221 */ /* 0x000fe40000010000 */
        /* <DEDUP_REMOVED lines=20> */
[----:B------:R-:W-:-:S03]  /*2e50*/  IMAD.U32 R182, R182, 0x10000, RZ ;  /* 0x00010000b6b67824 */ /* 0x000fc600078e00ff */
[----:B------:R-:W-:Y:S01]  /*2e60*/  FFMA.FTZ R120, R178, R176, R120 ;  /* 0x000000b0b2787223 */ /* 0x000fe20000010078 */
[----:B------:R-:W-:-:S03]  /*2e70*/  FMUL.FTZ R181, R169, R181 ;  /* 0x000000b5a9b57220 */ /* 0x000fc60000410000 */
        /* <DEDUP_REMOVED lines=9> */
[----:B------:R-:W-:Y:S02]  /*2f10*/  FFMA.FTZ R88, R181, R182, R88 ;  /* 0x000000b6b5587223 */ /* 0x000fe40000010058 */
[----:B------:R-:W-:Y:S01]  /*2f20*/  FADD.FTZ R132, R115, R132 ;  /* 0x0000008473847221 */ /* 0x000fe20000010000 */
[CC--:B------:R-:W-:Y:S01]  /*2f30*/  FFMA.FTZ R38, R114.reuse, R115.reuse, R38 ;  /* 0x0000007372267223 */ /* 0x0c0fe20000010026 */
[----:B----4-:R-:W-:Y:S01]  /*2f40*/  FMUL.FTZ R115, R123, R115 ;  /* 0x000000737b737220 */ /* 0x010fe20000410000 */
[----:B------:R-:W-:Y:S01]  /*2f50*/  FADD.FTZ R89, R89, R109 ;  /* 0x0000006d59597221 */ /* 0x000fe20000010000 */
[----:B------:R-:W-:Y:S01]  /*2f60*/  FFMA.FTZ R88, R113, R109, R88 ;  /* 0x0000006d71587223 */ /* 0x000fe20000010058 */
[----:B------:R-:W-:Y:S01]  /*2f70*/  SHF.L.U32 R117, R117, 0x10, RZ ;  /* 0x0000001075757819 */ /* 0x000fe200000006ff */
[----:B------:R-:W-:Y:S01]  /*2f80*/  FMUL.FTZ R116, R169, R116 ;  /* 0x00000074a9747220 */ /* 0x000fe20000410000 */
[----:B------:R-:W-:Y:S01]  /*2f90*/  FADD.FTZ R89, R89, R115 ;  /* 0x0000007359597221 */ /* 0x000fe20000010000 */
[----:B------:R-:W-:-:S02]  /*2fa0*/  FFMA.FTZ R88, R114, R115, R88 ;  /* 0x0000007372587223 */ /* 0x000fc40000010058 */
[----:B------:R-:W-:Y:S01]  /*2fb0*/  FADD.FTZ R37, R117, R37 ;  /* 0x0000002575257221 */ /* 0x000fe20000010000 */
[----:B------:R-:W-:Y:S01]  /*2fc0*/  FFMA.FTZ R28, R116, R117, R28 ;  /* 0x00000075741c7223 */ /* 0x000fe2000001001c */
[----:B------:R-:W-:Y:S01]  /*2fd0*/  FADD.FTZ R89, R89, R108 ;  /* 0x0000006c59597221 */ /* 0x000fe20000010000 */
[----:B------:R-:W-:Y:S01]  /*2fe0*/  FFMA.FTZ R88, R112, R108, R88 ;  /* 0x0000006c70587223 */ /* 0x000fe20000010058 */
[----:B------:R-:W-:Y:S01]  /*2ff0*/  SHF.L.U32 R119, R119, 0x10, RZ ;  /* 0x0000001077777819 */ /* 0x000fe200000006ff */
[----:B------:R-:W-:Y:S01]  /*3000*/  FMUL.FTZ R118, R169, R118 ;  /* 0x00000076a9767220 */ /* 0x000fe20000410000 */
[----:B------:R-:W-:-:S03]  /*3010*/  SHF.L.U32 R121, R121, 0x10, RZ ;  /* 0x0000001079797819 */ /* 0x000fc600000006ff */
[----:B------:R-:W-:Y:S01]  /*3020*/  FADD.FTZ R30, R119, R30 ;  /* 0x0000001e771e7221 */ /* 0x000fe20000010000 */
[----:B------:R-:W-:Y:S01]  /*3030*/  FFMA.FTZ R21, R118, R119, R21 ;  /* 0x0000007776157223 */ /* 0x000fe20000010015 */
[----:B------:R-:W-:Y:S01]  /*3040*/  FMUL.FTZ R120, R169, R229 ;  /* 0x000000e5a9787220 */ /* 0x000fe20000410000 */
[----:B------:R-:W-:Y:S01]  /*3050*/  FADD.FTZ R23, R121, R23 ;  /* 0x0000001779177221 */ /* 0x000fe20000010000 */
[----:B------:R-:W-:Y:S02]  /*3060*/  UMOV UR6, 0xffffffff ;  /* 0xffffffff00067882 */ /* 0x000fe40000000000 */
[----:B------:R-:W-:Y:S01]  /*3070*/  FFMA.FTZ R128, R120, R121, R128 ;  /* 0x0000007978807223 */ /* 0x000fe20000010080 */
        /* <DEDUP_REMOVED lines=10> */
[----:B------:R-:W-:-:S04]  /*3120*/  FMUL.FTZ R121, R90, R121 ;  /* 0x000000795a797220 */ /* 0x000fc80000410000 */
        /* <DEDUP_REMOVED lines=21> */
.L_x_1264:
[----:B------:R-:W2:Y:S02]  /*3280*/  LDC.64 R88, c[0x0][0x220] ;  /* 0x00008800ff587b82 */ /* 0x000ea40000000a00 */
[----:B--2---:R-:W-:-:S06]  /*3290*/  IMAD.WIDE.U32 R88, R175, 0x10, R88 ;  /* 0x00000010af587825 */ /* 0x004fcc00078e0058 */
[----:B------:R-:W2:Y:S01]  /*32a0*/  LDG.E.128 R88, desc[UR4][R88.64] ;  /* 0x0000000458587981 */ /* 0x000ea2000c1e1d00 */
[----:B------:R-:W-:Y:S01]  /*32b0*/  FADD.FTZ R229, R122, R229 ;  /* 0x000000e57ae57221 */ /* 0x000fe20000010000 */
[----:B01----:R-:W-:Y:S01]  /*32c0*/  FADD.FTZ R122, R123, R241 ;  /* 0x000000f17b7a7221 */ /* 0x003fe20000010000 */
        /* <DEDUP_REMOVED lines=8> */
[-CC-:B------:R-:W-:Y:S01]  /*3350*/  FFMA.FTZ R230, R230, R122.reuse, R123.reuse ;  /* 0x0000007ae6e67223 */ /* 0x180fe2000001007b */
[--C-:B------:R-:W-:Y:S01]  /*3360*/  FFMA.FTZ R124, R124, R122, R123.reuse ;  /* 0x0000007a7c7c7223 */ /* 0x100fe2000001007b */
[----:B------:R-:W-:Y:S01]  /*3370*/  @P3 PRMT R248, R64, 0x7632, R248 ;  /* 0x0000763240f83816 */ /* 0x000fe200000000f8 */
[----:B------:R-:W-:Y:S01]  /*3380*/  FADD.FTZ R0, R125, -R0 ;  /* 0x800000007d007221 */ /* 0x000fe20000010000 */
[----:B------:R-:W-:Y:S01]  /*3390*/  MOV R125, R92 ;  /* 0x0000005c007d7202 */ /* 0x000fe20000000f00 */
[----:B------:R-:W-:Y:S01]  /*33a0*/  FADD.FTZ R231, R231, -R230 ;  /* 0x800000e6e7e77221 */ /* 0x000fe20000010000 */
[----:B------:R-:W-:Y:S01]  /*33b0*/  FADD.FTZ R124, R126, -R124 ;  /* 0x8000007c7e7c7221 */ /* 0x000fe20000010000 */
[----:B------:R-:W-:Y:S01]  /*33c0*/  FMUL.FTZ R229, R169, R0 ;  /* 0x00000000a9e57220 */ /* 0x000fe20000410000 */
[----:B------:R-:W-:Y:S01]  /*33d0*/  LOP3.LUT P2, RZ, R125, 0xff, RZ, 0xc0, !PT ;  /* 0x000000ff7dff7812 */ /* 0x000fe2000784c0ff */
[C---:B------:R-:W-:Y:S01]  /*33e0*/  FMUL.FTZ R231, R169.reuse, R231 ;  /* 0x000000e7a9e77220 */ /* 0x040fe20000410000 */
[----:B------:R-:W-:Y:S01]  /*33f0*/  @P1 SHF.L.U32 R0, R60, 0x10, RZ ;  /* 0x000000103c001819 */ /* 0x000fe200000006ff */
[----:B------:R-:W-:Y:S01]  /*3400*/  FMUL.FTZ R124, R169, R124 ;  /* 0x0000007ca97c7220 */ /* 0x000fe20000410000 */
[----:B------:R-:W-:Y:S01]  /*3410*/  @P3 SHF.L.U32 R248, R248, 0x10, RZ ;  /* 0x00000010f8f83819 */ /* 0x000fe200000006ff */
[-C--:B------:R-:W-:Y:S01]  /*3420*/  FFMA.FTZ R227, R227, R122.reuse, R123 ;  /* 0x0000007ae3e37223 */ /* 0x080fe2000001007b */
[----:B------:R-:W-:Y:S01]  /*3430*/  @P1 SHF.L.U32 R126, R61, 0x10, RZ ;  /* 0x000000103d7e1819 */ /* 0x000fe200000006ff */
[----:B------:R-:W-:Y:S01]  /*3440*/  @P1 FADD.FTZ R229, R229, R0 ;  /* 0x00000000e5e51221 */ /* 0x000fe20000010000 */
[----:B------:R-:W-:Y:S01]  /*3450*/  HFMA2.MMA R0, -RZ, RZ, 0, 0 ;  /* 0x00000000ff007435 */ /* 0x000fe200000001ff */
[----:B------:R-:W-:Y:S01]  /*3460*/  FADD.FTZ R228, R228, -R227 ;  /* 0x800000e3e4e47221 */ /* 0x000fe20000010000 */
[----:B------:R-:W-:Y:S01]  /*3470*/  FFMA.FTZ R111, R111, R122, R123 ;  /* 0x0000007a6f6f7223 */ /* 0x000fe2000001007b */
[----:B------:R-:W-:Y:S01]  /*3480*/  FMUL.FTZ R125, R229, R168 ;  /* 0x000000a8e57d7220 */ /* 0x000fe20000410000 */
[--C-:B------:R-:W-:Y:S01]  /*3490*/  @P1 FADD.FTZ R124, R124, R126.reuse ;  /* 0x0000007e7c7c1221 */ /* 0x100fe20000010000 */
[----:B------:R-:W-:Y:S01]  /*34a0*/  @P2 SHF.L.U32 R241, R64, 0x10, RZ ;  /* 0x0000001040f12819 */ /* 0x000fe200000006ff */
[----:B------:R-:W-:Y:S01]  /*34b0*/  FMUL.FTZ R228, R169, R228 ;  /* 0x000000e4a9e47220 */ /* 0x000fe20000410000 */
[----:B------:R-:W-:Y:S01]  /*34c0*/  FMUL.FTZ R125, R125, UR14 ;  /* 0x0000000e7d7d7c20 */ /* 0x000fe20008410000 */
[----:B------:R-:W-:Y:S01]  /*34d0*/  @P1 PRMT R126, R61, 0x7632, R126 ;  /* 0x000076323d7e1816 */ /* 0x000fe2000000007e */
[----:B------:R-:W-:Y:S01]  /*34e0*/  FADD.FTZ R111, R95, -R111 ;  /* 0x8000006f5f6f7221 */ /* 0x000fe20000010000 */
[----:B------:R-:W-:-:S02]  /*34f0*/  FFMA.FTZ R110, R110, R122, R123 ;  /* 0x0000007a6e6e7223 */ /* 0x000fc4000001007b */
[----:B------:R-:W-:Y:S02]  /*3500*/  @P1 SHF.L.U32 R126, R126, 0x10, RZ ;  /* 0x000000107e7e1819 */ /* 0x000fe400000006ff */
[----:B------:R-:W-:Y:S01]  /*3510*/  FADD.FTZ R110, R94, -R110 ;  /* 0x8000006e5e6e7221 */ /* 0x000fe20000010000 */
[----:B------:R-:W-:Y:S02]  /*3520*/  @P1 PRMT R94, R63, 0x7632, R94 ;  /* 0x000076323f5e1816 */ /* 0x000fe4000000005e */
[----:B------:R-:W-:Y:S01]  /*3530*/  @P1 FADD.FTZ R228, R228, R126 ;  /* 0x0000007ee4e41221 */ /* 0x000fe20000010000 */
[----:B------:R-:W-:Y:S01]  /*3540*/  FMUL.FTZ R126, R124, R168 ;  /* 0x000000a87c7e7220 */ /* 0x000fe20000410000 */
[----:B------:R-:W-:-:S03]  /*3550*/  @P1 SHF.L.U32 R94, R94, 0x10, RZ ;  /* 0x000000105e5e1819 */ /* 0x000fc600000006ff */
[----:B------:R-:W-:Y:S01]  /*3560*/  FMUL.FTZ R126, R126, UR14 ;  /* 0x0000000e7e7e7c20 */ /* 0x000fe20008410000 */
[C---:B--2---:R-:W-:Y:S02]  /*3570*/  @P2 SHF.L.U32 R230, R88.reuse, 0x10, RZ ;  /* 0x0000001058e62819 */ /* 0x044fe400000006ff */
[----:B------:R-:W-:-:S03]  /*3580*/  @P3 PRMT R88, R88, 0x7632, R88 ;  /* 0x0000763258583816 */ /* 0x000fc60000000058 */
[C---:B------:R-:W-:Y:S01]  /*3590*/  @P2 FMUL.FTZ R0, R125.reuse, R230 ;  /* 0x000000e67d002220 */ /* 0x040fe20000410000 */
[----:B------:R-:W-:Y:S01]  /*35a0*/  MOV R230, RZ ;  /* 0x000000ff00e67202 */ /* 0x000fe20000000f00 */
[----:B------:R-:W-:Y:S01]  /*35b0*/  @P2 FMUL.FTZ R230, R125, R241 ;  /* 0x000000f17de62220 */ /* 0x000fe20000410000 */
[----:B------:R-:W-:Y:S02]  /*35c0*/  @P1 PRMT R125, R60, 0x7632, R125 ;  /* 0x000076323c7d1816 */ /* 0x000fe4000000007d */
[----:B------:R-:W-:Y:S02]  /*35d0*/  ISETP.NE.U32.AND P2, PT, RZ, UR12, PT ;  /* 0x0000000cff007c0c */ /* 0x000fe4000bf45070 */
[----:B------:R-:W-:Y:S02]  /*35e0*/  @P1 SHF.L.U32 R125, R125, 0x10, RZ ;  /* 0x000000107d7d1819 */ /* 0x000fe400000006ff */
[----:B------:R-:W-:Y:S02]  /*35f0*/  ISETP.NE.AND.EX P2, PT, RZ, UR13, PT, P2 ;  /* 0x0000000dff007c0c */ /* 0x000fe4000bf45320 */
[----:B------:R-:W-:Y:S01]  /*3600*/  @P3 SHF.L.U32 R88, R88, 0x10, RZ ;  /* 0x0000001058583819 */ /* 0x000fe200000006ff */
[----:B------:R-:W-:Y:S01]  /*3610*/  @P1 FADD.FTZ R231, R231, R125 ;  /* 0x0000007de7e71221 */ /* 0x000fe20000010000 */
[----:B------:R-:W-:-:S03]  /*3620*/  IMAD.MOV.U32 R125, RZ, RZ, RZ ;  /* 0x000000ffff7d7224 */ /* 0x000fc600078e00ff */
[----:B------:R-:W-:-:S04]  /*3630*/  FMUL.FTZ R241, R231, R168 ;  /* 0x000000a8e7f17220 */ /* 0x000fc80000410000 */
[----:B------:R-:W-:-:S04]  /*3640*/  FMUL.FTZ R241, R241, UR14 ;  /* 0x0000000ef1f17c20 */ /* 0x000fc80008410000 */
[C---:B------:R-:W-:Y:S01]  /*3650*/  @P3 FMUL.FTZ R125, R241.reuse, R88 ;  /* 0x00000058f17d3220 */ /* 0x040fe20000410000 */
[----:B------:R-:W-:Y:S02]  /*3660*/  @P2 F2FP.BF16.F32.PACK_AB R88, RZ, R229 ;  /* 0x000000e5ff58223e */ /* 0x000fe400000010ff */
[----:B------:R-:W-:Y:S01]  /*3670*/  @P2 F2FP.BF16.F32.PACK_AB R229, RZ, R231 ;  /* 0x000000e7ffe5223e */ /* 0x000fe200000010ff */
[----:B------:R-:W-:Y:S01]  /*3680*/  HFMA2.MMA R231, -RZ, RZ, 0, 0 ;  /* 0x00000000ffe77435 */ /* 0x000fe200000001ff */
[----:B------:R-:W-:Y:S02]  /*3690*/  @P2 PRMT R84, R88, 0x7610, R84 ;  /* 0x0000761058542816 */ /* 0x000fe40000000054 */
[----:B------:R-:W-:Y:S02]  /*36a0*/  @P2 F2FP.BF16.F32.PACK_AB R88, RZ, R124 ;  /* 0x0000007cff58223e */ /* 0x000fe400000010ff */
[----:B------:R-:W-:Y:S01]  /*36b0*/  MOV R124, RZ ;  /* 0x000000ff007c7202 */ /* 0x000fe20000000f00 */
[----:B------:R-:W-:Y:S01]  /*36c0*/  @P3 FMUL.FTZ R231, R241, R248 ;  /* 0x000000f8f1e73220 */ /* 0x000fe20000410000 */
[----:B------:R-:W-:Y:S01]  /*36d0*/  LOP3.LUT P3, RZ, R92, 0xff0000, RZ, 0xc0, !PT ;  /* 0x00ff00005cff7812 */ /* 0x000fe2000786c0ff */
[----:B------:R-:W-:Y:S01]  /*36e0*/  FMUL.FTZ R248, R169, R110 ;  /* 0x0000006ea9f87220 */ /* 0x000fe20000410000 */
[----:B------:R-:W-:-:S02]  /*36f0*/  @P4 PRMT R241, R65, 0x7632, R241 ;  /* 0x0000763241f14816 */ /* 0x000fc400000000f1 */
[----:B------:R-:W-:Y:S01]  /*3700*/  @P1 SHF.L.U32 R110, R63, 0x10, RZ ;  /* 0x000000103f6e1819 */ /* 0x000fe200000006ff */
[----:B------:R-:W-:Y:S01]  /*3710*/  @P1 FADD.FTZ R248, R248, R94 ;  /* 0x0000005ef8f81221 */ /* 0x000fe20000010000 */
[----:B------:R-:W-:Y:S02]  /*3720*/  @P4 SHF.L.U32 R241, R241, 0x10, RZ ;  /* 0x00000010f1f14819 */ /* 0x000fe400000006ff */
[----:B------:R-:W-:Y:S02]  /*3730*/  MOV R94, RZ ;  /* 0x000000ff005e7202 */ /* 0x000fe40000000f00 */
[----:B------:R-:W-:Y:S02]  /*3740*/  @P2 PRMT R85, R88, 0x7610, R85 ;  /* 0x0000761058552816 */ /* 0x000fe40000000055 */
[----:B------:R-:W-:Y:S02]  /*3750*/  @P2 PRMT R84, R84, 0x5410, R229 ;  /* 0x0000541054542816 */ /* 0x000fe400000000e5 */
[----:B------:R-:W-:-:S02]  /*3760*/  @P3 SHF.L.U32 R92, R89, 0x10, RZ ;  /* 0x00000010595c3819 */ /* 0x000fc400000006ff */
[----:B------:R-:W-:-:S03]  /*3770*/  @P3 SHF.L.U32 R227, R65, 0x10, RZ ;  /* 0x0000001041e33819 */ /* 0x000fc600000006ff */
[----:B------:R-:W-:Y:S01]  /*3780*/  @P3 FMUL.FTZ R124, R126, R92 ;  /* 0x0000005c7e7c3220 */ /* 0x000fe20000410000 */
[----:B------:R-:W-:-:S06]  /*3790*/  HFMA2.MMA R92, -RZ, RZ, 0, 0 ;  /* 0x00000000ff5c7435 */ /* 0x000fcc00000001ff */
[----:B------:R-:W-:Y:S01]  /*37a0*/  @P3 FMUL.FTZ R92, R126, R227 ;  /* 0x000000e37e5c3220 */ /* 0x000fe20000410000 */
[----:B------:R-:W-:Y:S01]  /*37b0*/  @P4 PRMT R227, R89, 0x7632, R227 ;  /* 0x0000763259e34816 */ /* 0x000fe200000000e3 */
[----:B------:R-:W-:Y:S01]  /*37c0*/  FMUL.FTZ R89, R228, R168 ;  /* 0x000000a8e4597220 */ /* 0x000fe20000410000 */
[----:B------:R-:W-:Y:S02]  /*37d0*/  MOV R126, RZ ;  /* 0x000000ff007e7202 */ /* 0x000fe40000000f00 */
[----:B------:R-:W-:Y:S01]  /*37e0*/  @P4 SHF.L.U32 R227, R227, 0x10, RZ ;  /* 0x00000010e3e34819 */ /* 0x000fe200000006ff */
[----:B------:R-:W-:Y:S01]  /*37f0*/  FMUL.FTZ R89, R89, UR14 ;  /* 0x0000000e59597c20 */ /* 0x000fe20008410000 */
[----:B------:R-:W-:Y:S02]  /*3800*/  LOP3.LUT P3, RZ, R93, 0xff, RZ, 0xc0, !PT ;  /* 0x000000ff5dff7812 */ /* 0x000fe4000786c0ff */
[----:B------:R-:W-:Y:S01]  /*3810*/  @P2 F2FP.BF16.F32.PACK_AB R228, RZ, R228 ;  /* 0x000000e4ffe4223e */ /* 0x000fe200000010ff */
[----:B------:R-:W-:Y:S01]  /*3820*/  @P4 FMUL.FTZ R126, R89, R227 ;  /* 0x000000e3597e4220 */ /* 0x000fe20000410000 */
[----:B------:R-:W-:-:S02]  /*3830*/  HFMA2.MMA R227, -RZ, RZ, 0, 0 ;  /* 0x00000000ffe37435 */ /* 0x000fc400000001ff */
[----:B------:R-:W-:-:S04]  /*3840*/  @P2 PRMT R85, R85, 0x5410, R228 ;  /* 0x0000541055552816 */ /* 0x000fc800000000e4 */
[----:B------:R-:W-:Y:S01]  /*3850*/  @P4 FMUL.FTZ R227, R89, R241 ;  /* 0x000000f159e34220 */ /* 0x000fe20000410000 */
[----:B------:R-:W-:Y:S01]  /*3860*/  LOP3.LUT P4, RZ, R93, 0xff00, RZ, 0xc0, !PT ;  /* 0x0000ff005dff7812 */ /* 0x000fe2000788c0ff */
[----:B------:R-:W-:Y:S01]  /*3870*/  FMUL.FTZ R241, R169, R111 ;  /* 0x0000006fa9f17220 */ /* 0x000fe20000410000 */
[----:B------:R-:W-:Y:S01]  /*3880*/  @P1 PRMT R93, R62, 0x7632, R93 ;  /* 0x000076323e5d1816 */ /* 0x000fe2000000005d */
[----:B------:R-:W-:Y:S01]  /*3890*/  FFMA.FTZ R89, R226, R122, R123 ;  /* 0x0000007ae2597223 */ /* 0x000fe2000001007b */
[----:B------:R-:W-:-:S03]  /*38a0*/  @P3 SHF.L.U32 R88, R66, 0x10, RZ ;  /* 0x0000001042583819 */ /* 0x000fc600000006ff */
[----:B------:R-:W-:Y:S02]  /*38b0*/  @P1 IMAD.U32 R93, R93, 0x10000, RZ ;  /* 0x000100005d5d1824 */ /* 0x000fe400078e00ff */
[----:B------:R-:W-:Y:S02]  /*38c0*/  FADD.FTZ R89, R225, -R89 ;  /* 0x80000059e1597221 */ /* 0x000fe40000010000 */
[----:B------:R-:W-:Y:S01]  /*38d0*/  @P1 FADD.FTZ R241, R241, R93 ;  /* 0x0000005df1f11221 */ /* 0x000fe20000010000 */
[----:B------:R-:W-:Y:S01]  /*38e0*/  FFMA.FTZ R93, R224, R122, R123 ;  /* 0x0000007ae05d7223 */ /* 0x000fe2000001007b */
[----:B------:R-:W-:Y:S01]  /*38f0*/  @P4 PRMT R95, R66, 0x7632, R95 ;  /* 0x00007632425f4816 */ /* 0x000fe2000000005f */
[----:B------:R-:W-:Y:S01]  /*3900*/  FMUL.FTZ R89, R169, R89 ;  /* 0x00000059a9597220 */ /* 0x000fe20000410000 */
[-C--:B------:R-:W-:Y:S01]  /*3910*/  FMUL.FTZ R225, R241, R168.reuse ;  /* 0x000000a8f1e17220 */ /* 0x080fe20000410000 */
[----:B------:R-:W-:Y:S01]  /*3920*/  FADD.FTZ R93, R191, -R93 ;  /* 0x8000005dbf5d7221 */ /* 0x000fe20000010000 */
[----:B------:R-:W-:Y:S01]  /*3930*/  @P4 SHF.L.U32 R95, R95, 0x10, RZ ;  /* 0x000000105f5f4819 */ /* 0x000fe200000006ff */
[----:B------:R-:W-:Y:S01]  /*3940*/  FMUL.FTZ R224, R248, R168 ;  /* 0x000000a8f8e07220 */ /* 0x000fe20000410000 */
[----:B------:R-:W-:Y:S01]  /*3950*/  FMUL.FTZ R225, R225, UR14 ;  /* 0x0000000ee1e17c20 */ /* 0x000fe20008410000 */
[----:B------:R-:W-:Y:S01]  /*3960*/  FMUL.FTZ R93, R169, R93 ;  /* 0x0000005da95d7220 */ /* 0x000fe20000410000 */
[----:B------:R-:W-:Y:S01]  /*3970*/  @P2 F2FP.BF16.F32.PACK_AB R241, RZ, R241 ;  /* 0x000000f1fff1223e */ /* 0x000fe200000010ff */
[----:B------:R-:W-:Y:S01]  /*3980*/  FMUL.FTZ R224, R224, UR14 ;  /* 0x0000000ee0e07c20 */ /* 0x000fe20008410000 */
[----:B------:R-:W-:Y:S01]  /*3990*/  @P4 FMUL.FTZ R94, R225, R95 ;  /* 0x0000005fe15e4220 */ /* 0x000fe20000410000 */
[----:B------:R-:W-:Y:S01]  /*39a0*/  @P1 SHF.L.U32 R95, R62, 0x10, RZ ;  /* 0x000000103e5f1819 */ /* 0x000fe200000006ff */
[--C-:B------:R-:W-:Y:S01]  /*39b0*/  @P1 FADD.FTZ R93, R93, R110.reuse ;  /* 0x0000006e5d5d1221 */ /* 0x100fe20000010000 */
[----:B------:R-:W-:-:S02]  /*39c0*/  @P6 PRMT R110, R67, 0x7632, R110 ;  /* 0x00007632436e6816 */ /* 0x000fc4000000006e */
[----:B------:R-:W-:Y:S01]  /*39d0*/  @P2 F2FP.BF16.F32.PACK_AB R248, RZ, R248 ;  /* 0x000000f8fff8223e */ /* 0x000fe200000010ff */
[----:B------:R-:W-:Y:S01]  /*39e0*/  @P1 FADD.FTZ R89, R89, R95 ;  /* 0x0000005f59591221 */ /* 0x000fe20000010000 */
[----:B------:R-:W-:Y:S01]  /*39f0*/  HFMA2.MMA R95, -RZ, RZ, 0, 0 ;  /* 0x00000000ff5f7435 */ /* 0x000fe200000001ff */
[----:B------:R-:W-:Y:S01]  /*3a00*/  @P6 SHF.L.U32 R110, R110, 0x10, RZ ;  /* 0x000000106e6e6819 */ /* 0x000fe200000006ff */
[-C--:B------:R-:W-:Y:S01]  /*3a10*/  FMUL.FTZ R191, R93, R168.reuse ;  /* 0x000000a85dbf7220 */ /* 0x080fe20000410000 */
[----:B------:R-:W-:Y:S01]  /*3a20*/  FMUL.FTZ R226, R89, R168 ;  /* 0x000000a859e27220 */ /* 0x000fe20000410000 */
[----:B------:R-:W-:Y:S02]  /*3a30*/  @P2 F2FP.BF16.F32.PACK_AB R111, RZ, R89 ;  /* 0x00000059ff6f223e */ /* 0x000fe400000010ff */
[----:B------:R-:W-:Y:S01]  /*3a40*/  @P6 FMUL.FTZ R95, R224, R110 ;  /* 0x0000006ee05f6220 */ /* 0x000fe20000410000 */
[----:B------:R-:W-:Y:S01]  /*3a50*/  @P2 F2FP.BF16.F32.PACK_AB R110, RZ, R93 ;  /* 0x0000005dff6e223e */ /* 0x000fe200000010ff */
[----:B------:R-:W-:Y:S01]  /*3a60*/  FMUL.FTZ R191, R191, UR14 ;  /* 0x0000000ebfbf7c20 */ /* 0x000fe20008410000 */
[----:B------:R-:W-:Y:S01]  /*3a70*/  @P5 SHF.L.U32 R89, R67, 0x10, RZ ;  /* 0x0000001043595819 */ /* 0x000fe200000006ff */
[----:B------:R-:W-:Y:S01]  /*3a80*/  FMUL.FTZ R226, R226, UR14 ;  /* 0x0000000ee2e27c20 */ /* 0x000fe20008410000 */
[----:B------:R-:W-:Y:S01]  /*3a90*/  @P2 PRMT R87, R110, 0x7610, R87 ;  /* 0x000076106e572816 */ /* 0x000fe20000000057 */
[----:B------:R-:W-:Y:S01]  /*3aa0*/  HFMA2.MMA R110, -RZ, RZ, 0, 0 ;  /* 0x00000000ff6e7435 */ /* 0x000fe200000001ff */
[----:B------:R-:W-:Y:S01]  /*3ab0*/  MOV R93, RZ ;  /* 0x000000ff005d7202 */ /* 0x000fe20000000f00 */
[----:B------:R-:W-:Y:S01]  /*3ac0*/  @P3 FMUL.FTZ R93, R226, R88 ;  /* 0x00000058e25d3220 */ /* 0x000fe20000410000 */
[----:B------:R-:W-:-:S02]  /*3ad0*/  @P2 PRMT R86, R111, 0x7610, R86 ;  /* 0x000076106f562816 */ /* 0x000fc40000000056 */
[----:B------:R-:W-:Y:S01]  /*3ae0*/  @P2 PRMT R87, R87, 0x5410, R248 ;  /* 0x0000541057572816 */ /* 0x000fe200000000f8 */
[----:B------:R-:W-:Y:S01]  /*3af0*/  @P5 FMUL.FTZ R110, R191, R89 ;  /* 0x00000059bf6e5220 */ /* 0x000fe20000410000 */
[----:B------:R-:W-:Y:S01]  /*3b00*/  F2FP.BF16.F32.PACK_AB R94, R94, R93 ;  /* 0x0000005d5e5e723e */ /* 0x000fe200000010ff */
[----:B------:R-:W0:Y:S01]  /*3b10*/  @P2 LDC.64 R88, c[0x0][0x308] ;  /* 0x0000c200ff582b82 */ /* 0x000e220000000a00 */
[----:B------:R-:W-:Y:S02]  /*3b20*/  F2FP.BF16.F32.PACK_AB R93, R227, R92 ;  /* 0x0000005ce35d723e */ /* 0x000fe400000010ff */
[----:B------:R-:W-:Y:S02]  /*3b30*/  F2FP.BF16.F32.PACK_AB R95, R95, R110 ;  /* 0x0000006e5f5f723e */ /* 0x000fe400000010ff */
[----:B------:R-:W-:Y:S02]  /*3b40*/  F2FP.BF16.F32.PACK_AB R92, R231, R230 ;  /* 0x000000e6e75c723e */ /* 0x000fe400000010ff */
[----:B------:R-:W-:Y:S01]  /*3b50*/  @P2 PRMT R86, R86, 0x5410, R241 ;  /* 0x0000541056562816 */ /* 0x000fe200000000f1 */
[----:B------:R-:W1:Y:S08]  /*3b60*/  LDC.64 R110, c[0x0][0x2f8] ;  /* 0x0000be00ff6e7b82 */ /* 0x000e700000000a00 */
[----:B------:R-:W2:Y:S01]  /*3b70*/  LDC.64 R230, c[0x0][0x220] ;  /* 0x00008800ffe67b82 */ /* 0x000ea20000000a00 */
[----:B0-----:R-:W-:-:S05]  /*3b80*/  @P2 IMAD.WIDE.U32 R88, R175, 0x10, R88 ;  /* 0x00000010af582825 */ /* 0x001fca00078e0058 */
[----:B------:R-:W-:Y:S01]  /*3b90*/  @P2 STG.E.128 desc[UR4][R88.64], R84 ;  /* 0x0000005458002986 */ /* 0x000fe2000c101d04 */
[----:B-1----:R-:W-:-:S05]  /*3ba0*/  IMAD.WIDE.U32 R110, R175, 0x10, R110 ;  /* 0x00000010af6e7825 */ /* 0x002fca00078e006e */
[----:B------:R2:W-:Y:S02]  /*3bb0*/  STG.E.128 desc[UR4][R110.64], R92 ;  /* 0x0000005c6e007986 */ /* 0x0005e4000c101d04 */
[----:B--2---:R-:W-:-:S06]  /*3bc0*/  IMAD.WIDE.U32 R92, R174, 0x10, R230 ;  /* 0x00000010ae5c7825 */ /* 0x004fcc00078e00e6 */
[----:B------:R-:W2:Y:S01]  /*3bd0*/  LDG.E.128 R92, desc[UR4][R92.64] ;  /* 0x000000045c5c7981 */ /* 0x000ea2000c1e1d00 */
[----:B------:R-:W-:Y:S02]  /*3be0*/  @P3 SHF.L.U32 R88, R90, 0x10, RZ ;  /* 0x000000105a583819 */ /* 0x000fe400000006ff */
[----:B------:R-:W-:Y:S02]  /*3bf0*/  CS2R R110, SRZ ;  /* 0x00000000006e7805 */ /* 0x000fe4000001ff00 */
[----:B------:R-:W-:Y:S01]  /*3c00*/  MOV R175, RZ ;  /* 0x000000ff00af7202 */ /* 0x000fe20000000f00 */
[--C-:B------:R-:W-:Y:S01]  /*3c10*/  FFMA.FTZ R192, R192, R122, R123.reuse ;  /* 0x0000007ac0c07223 */ /* 0x100fe2000001007b */
[----:B------:R-:W-:Y:S01]  /*3c20*/  @P1 SHF.L.U32 R89, R56, 0x10, RZ ;  /* 0x0000001038591819 */ /* 0x000fe200000006ff */
[----:B------:R-:W-:Y:S01]  /*3c30*/  @P3 FMUL.FTZ R110, R226, R88 ;  /* 0x00000058e26e3220 */ /* 0x000fe20000410000 */
[----:B------:R-:W-:Y:S01]  /*3c40*/  @P4 PRMT R88, R90, 0x7632, R88 ;  /* 0x000076325a584816 */ /* 0x000fe20000000058 */
[----:B------:R-:W-:Y:S01]  /*3c50*/  FADD.FTZ R192, R222, -R192 ;  /* 0x800000c0dec07221 */ /* 0x000fe20000010000 */
[-CC-:B------:R-:W-:Y:S01]  /*3c60*/  FFMA.FTZ R90, R193, R122.reuse, R123.reuse ;  /* 0x0000007ac15a7223 */ /* 0x180fe2000001007b */
[-CC-:B------:R-:W-:Y:S01]  /*3c70*/  FFMA.FTZ R220, R220, R122.reuse, R123.reuse ;  /* 0x0000007adcdc7223 */ /* 0x180fe2000001007b */
[----:B------:R-:W-:Y:S01]  /*3c80*/  FFMA.FTZ R216, R216, R122, R123 ;  /* 0x0000007ad8d87223 */ /* 0x000fe2000001007b */
[----:B------:R-:W-:-:S02]  /*3c90*/  @P4 IMAD.U32 R88, R88, 0x10000, RZ ;  /* 0x0001000058584824 */ /* 0x000fc400078e00ff */
[----:B------:R-:W-:Y:S01]  /*3ca0*/  FADD.FTZ R90, R223, -R90 ;  /* 0x8000005adf5a7221 */ /* 0x000fe20000010000 */
[----:B------:R-:W-:Y:S01]  /*3cb0*/  CS2R R222, SRZ ;  /* 0x0000000000de7805 */ /* 0x000fe2000001ff00 */
[----:B------:R-:W-:Y:S01]  /*3cc0*/  FADD.FTZ R220, R221, -R220 ;  /* 0x800000dcdddc7221 */ /* 0x000fe20000010000 */
[----:B------:R-:W-:Y:S01]  /*3cd0*/  @P4 FMUL.FTZ R111, R225, R88 ;  /* 0x00000058e16f4220 */ /* 0x000fe20000410000 */
[----:B------:R-:W-:Y:S01]  /*3ce0*/  @P5 SHF.L.U32 R88, R91, 0x10, RZ ;  /* 0x000000105b585819 */ /* 0x000fe200000006ff */
[----:B------:R-:W-:Y:S01]  /*3cf0*/  FMUL.FTZ R90, R169, R90 ;  /* 0x0000005aa95a7220 */ /* 0x000fe20000410000 */
[----:B------:R-:W-:Y:S01]  /*3d00*/  LOP3.LUT P4, RZ, R102, 0xff0000, RZ, 0xc0, !PT ;  /* 0x00ff000066ff7812 */ /* 0x000fe2000788c0ff */
[----:B------:R-:W-:Y:S01]  /*3d10*/  FFMA.FTZ R221, R212, R122, R123 ;  /* 0x0000007ad4dd7223 */ /* 0x000fe2000001007b */
[----:B------:R-:W-:Y:S01]  /*3d20*/  FADD.FTZ R216, R217, -R216 ;  /* 0x800000d8d9d87221 */ /* 0x000fe20000010000 */
[----:B------:R-:W-:Y:S01]  /*3d30*/  @P5 FMUL.FTZ R175, R191, R88 ;  /* 0x00000058bfaf5220 */ /* 0x000fe20000410000 */
[----:B------:R-:W-:Y:S01]  /*3d40*/  @P6 PRMT R88, R91, 0x7632, R88 ;  /* 0x000076325b586816 */ /* 0x000fe20000000058 */
[----:B------:R-:W-:Y:S01]  /*3d50*/  HFMA2.MMA R191, -RZ, RZ, 0, 0 ;  /* 0x00000000ffbf7435 */ /* 0x000fe200000001ff */
[----:B------:R-:W-:Y:S01]  /*3d60*/  MOV R91, R102 ;  /* 0x00000066005b7202 */ /* 0x000fe20000000f00 */
[----:B------:R-:W-:Y:S01]  /*3d70*/  FADD.FTZ R221, R214, -R221 ;  /* 0x800000ddd6dd7221 */ /* 0x000fe20000010000 */
[----:B------:R-:W-:Y:S01]  /*3d80*/  @P6 SHF.L.U32 R88, R88, 0x10, RZ ;  /* 0x0000001058586819 */ /* 0x000fe200000006ff */
[----:B------:R-:W-:Y:S01]  /*3d90*/  FMUL.FTZ R214, R169, R216 ;  /* 0x000000d8a9d67220 */ /* 0x000fe20000410000 */
[----:B------:R-:W-:Y:S01]  /*3da0*/  LOP3.LUT P3, RZ, R91, 0xff, RZ, 0xc0, !PT ;  /* 0x000000ff5bff7812 */ /* 0x000fe2000786c0ff */
[----:B------:R-:W-:Y:S01]  /*3db0*/  FFMA.FTZ R218, R218, R122, R123 ;  /* 0x0000007adada7223 */ /* 0x000fe2000001007b */
[----:B------:R-:W-:Y:S01]  /*3dc0*/  MOV R216, RZ ;  /* 0x000000ff00d87202 */ /* 0x000fe20000000f00 */
[----:B------:R-:W-:Y:S01]  /*3dd0*/  @P6 FMUL.FTZ R191, R224, R88 ;  /* 0x00000058e0bf6220 */ /* 0x000fe20000410000 */
[----:B------:R-:W-:Y:S01]  /*3de0*/  FMUL.FTZ R88, R169, R192 ;  /* 0x000000c0a9587220 */ /* 0x000fe20000410000 */
[----:B------:R-:W-:Y:S01]  /*3df0*/  HFMA2.MMA R192, -RZ, RZ, 0, 0 ;  /* 0x00000000ffc07435 */ /* 0x000fe200000001ff */
[----:B------:R-:W-:Y:S01]  /*3e00*/  LOP3.LUT P6, RZ, R103, 0xff, RZ, 0xc0, !PT ;  /* 0x000000ff67ff7812 */ /* 0x000fe200078cc0ff */
[----:B------:R-:W-:Y:S01]  /*3e10*/  FADD.FTZ R218, R219, -R218 ;  /* 0x800000dadbda7221 */ /* 0x000fe20000010000 */
[----:B------:R-:W-:Y:S01]  /*3e20*/  @P1 FADD.FTZ R88, R88, R89 ;  /* 0x0000005958581221 */ /* 0x000fe20000010000 */
[----:B------:R-:W-:Y:S01]  /*3e30*/  @P1 SHF.L.U32 R89, R57, 0x10, RZ ;  /* 0x0000001039591819 */ /* 0x000fe200000006ff */
[----:B------:R-:W-:Y:S01]  /*3e40*/  FFMA.FTZ R219, R213, R122, R123 ;  /* 0x0000007ad5db7223 */ /* 0x000fe2000001007b */
[C---:B------:R-:W-:Y:S01]  /*3e50*/  FMUL.FTZ R217, R169.reuse, R218 ;  /* 0x000000daa9d97220 */ /* 0x040fe20000410000 */
[----:B------:R-:W-:Y:S01]  /*3e60*/  FMUL.FTZ R221, R169, R221 ;  /* 0x000000dda9dd7220 */ /* 0x000fe20000410000 */
[----:B------:R-:W-:Y:S01]  /*3e70*/  @P3 SHF.L.U32 R91, R68, 0x10, RZ ;  /* 0x00000010445b3819 */ /* 0x000fe200000006ff */
[----:B------:R-:W-:Y:S01]  /*3e80*/  @P1 FADD.FTZ R90, R90, R89 ;  /* 0x000000595a5a1221 */ /* 0x000fe20000010000 */
[----:B------:R-:W-:Y:S01]  /*3e90*/  FMUL.FTZ R89, R88, R168 ;  /* 0x000000a858597220 */ /* 0x000fe20000410000 */
[----:B------:R-:W-:Y:S01]  /*3ea0*/  FADD.FTZ R219, R215, -R219 ;  /* 0x800000dbd7db7221 */ /* 0x000fe20000010000 */
[----:B------:R-:W-:-:S02]  /*3eb0*/  @P1 SHF.L.U32 R225, R59, 0x10, RZ ;  /* 0x000000103be11819 */ /* 0x000fc400000006ff */
[----:B------:R-:W-:Y:S01]  /*3ec0*/  FMUL.FTZ R89, R89, UR14 ;  /* 0x0000000e59597c20 */ /* 0x000fe20008410000 */
[----:B------:R-:W-:-:S03]  /*3ed0*/  FMUL.FTZ R219, R169, R219 ;  /* 0x000000dba9db7220 */ /* 0x000fc60000410000 */
[----:B------:R-:W-:Y:S01]  /*3ee0*/  @P3 FMUL.FTZ R222, R89, R91 ;  /* 0x0000005b59de3220 */ /* 0x000fe20000410000 */
[----:B------:R-:W-:Y:S01]  /*3ef0*/  @P4 SHF.L.U32 R91, R69, 0x10, RZ ;  /* 0x00000010455b4819 */ /* 0x000fe200000006ff */
[----:B------:R-:W-:-:S05]  /*3f00*/  @P1 FADD.FTZ R219, R219, R225 ;  /* 0x000000e1dbdb1221 */ /* 0x000fca0000010000 */
[----:B------:R-:W-:-:S04]  /*3f10*/  @P2 F2FP.BF16.F32.PACK_AB R225, RZ, R219 ;  /* 0x000000dbffe1223e */ /* 0x000fc800000010ff */
[----:B------:R-:W-:Y:S02]  /*3f20*/  @P2 PRMT R87, R225, 0x7610, R87 ;  /* 0x00007610e1572816 */ /* 0x000fe40000000057 */
[----:B--2---:R-:W-:Y:S01]  /*3f30*/  @P3 SHF.L.U32 R193, R92, 0x10, RZ ;  /* 0x000000105cc13819 */ /* 0x004fe200000006ff */
[----:B------:R-:W-:-:S04]  /*3f40*/  @P4 IMAD.U32 R224, R93, 0x10000, RZ ;  /* 0x000100005de04824 */ /* 0x000fc800078e00ff */
[----:B------:R-:W-:Y:S01]  /*3f50*/  @P3 FMUL.FTZ R192, R89, R193 ;  /* 0x000000c159c03220 */ /* 0x000fe20000410000 */
[----:B------:R-:W-:Y:S01]  /*3f60*/  FMUL.FTZ R89, R90, R168 ;  /* 0x000000a85a597220 */ /* 0x000fe20000410000 */
[----:B------:R-:W-:Y:S02]  /*3f70*/  MOV R193, RZ ;  /* 0x000000ff00c17202 */ /* 0x000fe40000000f00 */
[----:B------:R-:W-:Y:S01]  /*3f80*/  LOP3.LUT P3, RZ, R102, 0xff00, RZ, 0xc0, !PT ;  /* 0x0000ff0066ff7812 */ /* 0x000fe2000786c0ff */
[----:B------:R-:W-:-:S04]  /*3f90*/  FMUL.FTZ R89, R89, UR14 ;  /* 0x0000000e59597c20 */ /* 0x000fc80008410000 */
[C---:B------:R-:W-:Y:S01]  /*3fa0*/  @P4 FMUL.FTZ R223, R89.reuse, R91 ;  /* 0x0000005b59df4220 */ /* 0x040fe20000410000 */
[----:B------:R-:W-:Y:S01]  /*3fb0*/  @P4 FMUL.FTZ R193, R89, R224 ;  /* 0x000000e059c14220 */ /* 0x000fe20000410000 */
[----:B------:R-:W-:Y:S01]  /*3fc0*/  FFMA.FTZ R89, R194, R122, R123 ;  /* 0x0000007ac2597223 */ /* 0x000fe2000001007b */
[----:B------:R-:W-:Y:S02]  /*3fd0*/  @P1 PRMT R91, R56, 0x7632, R91 ;  /* 0x00007632385b1816 */ /* 0x000fe4000000005b */
[----:B------:R-:W-:Y:S01]  /*3fe0*/  @P1 PRMT R194, R57, 0x7632, R194 ;  /* 0x0000763239c21816 */ /* 0x000fe200000000c2 */
[----:B------:R-:W-:Y:S01]  /*3ff0*/  FADD.FTZ R89, R195, -R89 ;  /* 0x80000059c3597221 */ /* 0x000fe20000010000 */
[----:B------:R-:W-:Y:S02]  /*4000*/  @P1 SHF.L.U32 R91, R91, 0x10, RZ ;  /* 0x000000105b5b1819 */ /* 0x000fe400000006ff */
[----:B------:R-:W-:Y:S01]  /*4010*/  @P1 SHF.L.U32 R194, R194, 0x10, RZ ;  /* 0x00000010c2c21819 */ /* 0x000fe200000006ff */
[----:B------:R-:W-:Y:S01]  /*4020*/  FMUL.FTZ R89, R169, R89 ;  /* 0x00000059a9597220 */ /* 0x000fe20000410000 */
[----:B------:R-:W-:Y:S01]  /*4030*/  LOP3.LUT P4, RZ, R102, 0xff000000, RZ, 0xc0, !PT ;  /* 0xff00000066ff7812 */ /* 0x000fe2000788c0ff */
[----:B------:R-:W-:Y:S01]  /*4040*/  HFMA2.MMA R102, -RZ, RZ, 0, 0 ;  /* 0x00000000ff667435 */ /* 0x000fe200000001ff */
[----:B------:R-:W-:Y:S01]  /*4050*/  @P3 PRMT R92, R92, 0x7632, R92 ;  /* 0x000076325c5c3816 */ /* 0x000fe2000000005c */
[----:B------:R-:W-:Y:S01]  /*4060*/  @P1 FADD.FTZ R89, R89, R91 ;  /* 0x0000005b59591221 */ /* 0x000fe20000010000 */
[----:B------:R-:W-:Y:S01]  /*4070*/  FMUL.FTZ R91, R169, R220 ;  /* 0x000000dca95b7220 */ /* 0x000fe20000410000 */
[----:B------:R-:W-:Y:S01]  /*4080*/  HFMA2.MMA R220, -RZ, RZ, 0, 0 ;  /* 0x00000000ffdc7435 */ /* 0x000fe200000001ff */
[----:B------:R-:W-:Y:S01]  /*4090*/  @P3 SHF.L.U32 R92, R92, 0x10, RZ ;  /* 0x000000105c5c3819 */ /* 0x000fe200000006ff */
[----:B------:R-:W-:Y:S01]  /*40a0*/  FMUL.FTZ R195, R89, R168 ;  /* 0x000000a859c37220 */ /* 0x000fe20000410000 */
[--C-:B------:R-:W-:Y:S01]  /*40b0*/  @P1 FADD.FTZ R91, R91, R194.reuse ;  /* 0x000000c25b5b1221 */ /* 0x100fe20000010000 */
[----:B------:R-:W-:-:S02]  /*40c0*/  @P3 PRMT R194, R68, 0x7632, R194 ;  /* 0x0000763244c23816 */ /* 0x000fc400000000c2 */
[----:B------:R-:W-:Y:S01]  /*40d0*/  FMUL.FTZ R195, R195, UR14 ;  /* 0x0000000ec3c37c20 */ /* 0x000fe20008410000 */
[----:B------:R-:W-:Y:S02]  /*40e0*/  @P2 F2FP.BF16.F32.PACK_AB R218, RZ, R89 ;  /* 0x00000059ffda223e */ /* 0x000fe400000010ff */
[----:B------:R-:W-:Y:S02]  /*40f0*/  @P3 SHF.L.U32 R194, R194, 0x10, RZ ;  /* 0x00000010c2c23819 */ /* 0x000fe400000006ff */
[----:B------:R-:W-:Y:S02]  /*4100*/  @P4 PRMT R93, R93, 0x7632, R93 ;  /* 0x000076325d5d4816 */ /* 0x000fe4000000005d */
[----:B------:R-:W-:Y:S01]  /*4110*/  @P1 SHF.L.U32 R224, R58, 0x10, RZ ;  /* 0x000000103ae01819 */ /* 0x000fe200000006ff */
[C---:B------:R-:W-:Y:S01]  /*4120*/  @P3 FMUL.FTZ R102, R195.reuse, R194 ;  /* 0x000000c2c3663220 */ /* 0x040fe20000410000 */
[----:B------:R-:W-:Y:S01]  /*4130*/  MOV R194, RZ ;  /* 0x000000ff00c27202 */ /* 0x000fe20000000f00 */
[----:B------:R-:W-:Y:S01]  /*4140*/  @P3 FMUL.FTZ R194, R195, R92 ;  /* 0x0000005cc3c23220 */ /* 0x000fe20000410000 */
[----:B------:R-:W-:Y:S01]  /*4150*/  @P4 PRMT R195, R69, 0x7632, R195 ;  /* 0x0000763245c34816 */ /* 0x000fe200000000c3 */
[----:B------:R-:W-:Y:S01]  /*4160*/  FMUL.FTZ R92, R91, R168 ;  /* 0x000000a85b5c7220 */ /* 0x000fe20000410000 */
[----:B------:R-:W-:Y:S01]  /*4170*/  @P4 SHF.L.U32 R93, R93, 0x10, RZ ;  /* 0x000000105d5d4819 */ /* 0x000fe200000006ff */
[----:B------:R-:W-:Y:S01]  /*4180*/  @P1 FADD.FTZ R221, R221, R224 ;  /* 0x000000e0dddd1221 */ /* 0x000fe20000010000 */
[----:B------:R-:W-:Y:S01]  /*4190*/  @P4 SHF.L.U32 R195, R195, 0x10, RZ ;  /* 0x00000010c3c34819 */ /* 0x000fe200000006ff */
[----:B------:R-:W-:Y:S01]  /*41a0*/  FMUL.FTZ R92, R92, UR14 ;  /* 0x0000000e5c5c7c20 */ /* 0x000fe20008410000 */
[----:B------:R-:W-:-:S02]  /*41b0*/  LOP3.LUT P3, RZ, R103, 0xff00, RZ, 0xc0, !PT ;  /* 0x0000ff0067ff7812 */ /* 0x000fc4000786c0ff */
[----:B------:R-:W-:Y:S01]  /*41c0*/  @P2 F2FP.BF16.F32.PACK_AB R224, RZ, R90 ;  /* 0x0000005affe0223e */ /* 0x000fe200000010ff */
[C---:B------:R-:W-:Y:S01]  /*41d0*/  @P4 FMUL.FTZ R220, R92.reuse, R195 ;  /* 0x000000c35cdc4220 */ /* 0x040fe20000410000 */
[----:B------:R-:W-:Y:S01]  /*41e0*/  MOV R195, RZ ;  /* 0x000000ff00c37202 */ /* 0x000fe20000000f00 */
[----:B------:R-:W-:Y:S01]  /*41f0*/  @P4 FMUL.FTZ R195, R92, R93 ;  /* 0x0000005d5cc34220 */ /* 0x000fe20000410000 */
[C---:B------:R-:W-:Y:S02]  /*4200*/  LEA R92, P5, R174.reuse, UR16, 0x4 ;  /* 0x00000010ae5c7c11 */ /* 0x040fe4000f8a20ff */
[C---:B------:R-:W-:Y:S02]  /*4210*/  LOP3.LUT P4, RZ, R103.reuse, 0xff0000, RZ, 0xc0, !PT ;  /* 0x00ff000067ff7812 */ /* 0x040fe4000788c0ff */
[----:B------:R-:W-:Y:S02]  /*4220*/  LEA.HI.X R93, R174, UR17, RZ, 0x4, P5 ;  /* 0x00000011ae5d7c11 */ /* 0x000fe4000a8f24ff */
[----:B------:R-:W-:-:S02]  /*4230*/  LOP3.LUT P5, RZ, R103, 0xff000000, RZ, 0xc0, !PT ;  /* 0xff00000067ff7812 */ /* 0x000fc400078ac0ff */
[----:B------:R-:W-:Y:S02]  /*4240*/  @P1 PRMT R103, R58, 0x7632, R103 ;  /* 0x000076323a671816 */ /* 0x000fe40000000067 */
[----:B------:R-:W-:Y:S02]  /*4250*/  @P3 PRMT R212, R70, 0x7632, R212 ;  /* 0x0000763246d43816 */ /* 0x000fe400000000d4 */
[----:B------:R-:W-:Y:S02]  /*4260*/  @P1 SHF.L.U32 R103, R103, 0x10, RZ ;  /* 0x0000001067671819 */ /* 0x000fe400000006ff */
[----:B------:R-:W-:Y:S01]  /*4270*/  @P2 F2FP.BF16.F32.PACK_AB R91, RZ, R91 ;  /* 0x0000005bff5b223e */ /* 0x000fe200000010ff */
[----:B------:R-:W-:Y:S01]  /*4280*/  @P3 IMAD.U32 R212, R212, 0x10000, RZ ;  /* 0x00010000d4d43824 */ /* 0x000fe200078e00ff */
[----:B------:R-:W-:Y:S01]  /*4290*/  @P2 PRMT R85, R224, 0x7610, R85 ;  /* 0x00007610e0552816 */ /* 0x000fe20000000055 */
[--C-:B------:R-:W-:Y:S01]  /*42a0*/  @P1 FADD.FTZ R214, R214, R103.reuse ;  /* 0x00000067d6d61221 */ /* 0x100fe20000010000 */
[----:B------:R-:W-:-:S02]  /*42b0*/  @P1 PRMT R103, R59, 0x7632, R103 ;  /* 0x000076323b671816 */ /* 0x000fc40000000067 */
[----:B------:R-:W-:Y:S01]  /*42c0*/  @P5 PRMT R215, R71, 0x7632, R215 ;  /* 0x0000763247d75816 */ /* 0x000fe200000000d7 */
[----:B------:R-:W-:Y:S01]  /*42d0*/  FMUL.FTZ R213, R214, R168 ;  /* 0x000000a8d6d57220 */ /* 0x000fe20000410000 */
[----:B------:R-:W-:Y:S02]  /*42e0*/  @P1 SHF.L.U32 R103, R103, 0x10, RZ ;  /* 0x0000001067671819 */ /* 0x000fe400000006ff */
[----:B------:R-:W-:Y:S01]  /*42f0*/  @P5 SHF.L.U32 R215, R215, 0x10, RZ ;  /* 0x00000010d7d75819 */ /* 0x000fe200000006ff */
[----:B------:R-:W-:Y:S01]  /*4300*/  FMUL.FTZ R213, R213, UR14 ;  /* 0x0000000ed5d57c20 */ /* 0x000fe20008410000 */
[----:B------:R-:W-:Y:S01]  /*4310*/  @P2 F2FP.BF16.F32.PACK_AB R90, RZ, R214 ;  /* 0x000000d6ff5a223e */ /* 0x000fe200000010ff */
[----:B------:R-:W-:Y:S01]  /*4320*/  @P1 FADD.FTZ R217, R217, R103 ;  /* 0x00000067d9d91221 */ /* 0x000fe20000010000 */
[----:B------:R-:W-:Y:S01]  /*4330*/  HFMA2.MMA R103, -RZ, RZ, 0, 0 ;  /* 0x00000000ff677435 */ /* 0x000fe200000001ff */
[----:B------:R-:W-:Y:S02]  /*4340*/  @P2 F2FP.BF16.F32.PACK_AB R214, RZ, R221 ;  /* 0x000000ddffd6223e */ /* 0x000fe400000010ff */
[----:B------:R-:W-:-:S02]  /*4350*/  @P2 PRMT R85, R85, 0x5410, R91 ;  /* 0x0000541055552816 */ /* 0x000fc4000000005b */
[----:B------:R-:W-:Y:S01]  /*4360*/  @P2 PRMT R86, R214, 0x7610, R86 ;  /* 0x00007610d6562816 */ /* 0x000fe20000000056 */
[----:B------:R-:W-:Y:S01]  /*4370*/  @P3 FMUL.FTZ R103, R213, R212 ;  /* 0x000000d4d5673220 */ /* 0x000fe20000410000 */
[-C--:B------:R-:W-:Y:S01]  /*4380*/  FMUL.FTZ R212, R217, R168.reuse ;  /* 0x000000a8d9d47220 */ /* 0x080fe20000410000 */
[----:B------:R-:W-:Y:S01]  /*4390*/  FMUL.FTZ R214, R219, R168 ;  /* 0x000000a8dbd67220 */ /* 0x000fe20000410000 */
[----:B------:R-:W-:Y:S02]  /*43a0*/  @P2 F2FP.BF16.F32.PACK_AB R217, RZ, R217 ;  /* 0x000000d9ffd9223e */ /* 0x000fe400000010ff */
[----:B------:R-:W-:Y:S01]  /*43b0*/  FMUL.FTZ R212, R212, UR14 ;  /* 0x0000000ed4d47c20 */ /* 0x000fe20008410000 */
[----:B------:R-:W-:Y:S01]  /*43c0*/  @P6 SHF.L.U32 R219, R70, 0x10, RZ ;  /* 0x0000001046db6819 */ /* 0x000fe200000006ff */
[----:B------:R-:W-:Y:S01]  /*43d0*/  FMUL.FTZ R214, R214, UR14 ;  /* 0x0000000ed6d67c20 */ /* 0x000fe20008410000 */
[----:B------:R-:W-:Y:S01]  /*43e0*/  MOV R91, RZ ;  /* 0x000000ff005b7202 */ /* 0x000fe20000000f00 */
[----:B------:R-:W-:Y:S01]  /*43f0*/  @P5 FMUL.FTZ R216, R212, R215 ;  /* 0x000000d7d4d85220 */ /* 0x000fe20000410000 */
[----:B------:R-:W-:-:S02]  /*4400*/  @P2 F2FP.BF16.F32.PACK_AB R215, RZ, R88 ;  /* 0x00000058ffd7223e */ /* 0x000fc400000010ff */
[----:B------:R-:W0:Y:S01]  /*4410*/  @P2 LDC.64 R88, c[0x0][0x308] ;  /* 0x0000c200ff582b82 */ /* 0x000e220000000a00 */
[----:B------:R-:W-:Y:S02]  /*4420*/  @P2 PRMT R86, R86, 0x5410, R90 ;  /* 0x0000541056562816 */ /* 0x000fe4000000005a */
[----:B------:R-:W-:Y:S01]  /*4430*/  @P2 PRMT R84, R215, 0x7610, R84 ;  /* 0x00007610d7542816 */ /* 0x000fe20000000054 */
[----:B------:R-:W-:Y:S01]  /*4440*/  FMUL.FTZ R215, R221, R168 ;  /* 0x000000a8ddd77220 */ /* 0x000fe20000410000 */
[----:B------:R-:W-:Y:S02]  /*4450*/  @P2 PRMT R87, R87, 0x5410, R217 ;  /* 0x0000541057572816 */ /* 0x000fe400000000d9 */
[----:B------:R-:W-:Y:S01]  /*4460*/  @P2 PRMT R84, R84, 0x5410, R218 ;  /* 0x0000541054542816 */ /* 0x000fe200000000da */
[----:B------:R-:W-:Y:S01]  /*4470*/  FMUL.FTZ R215, R215, UR14 ;  /* 0x0000000ed7d77c20 */ /* 0x000fe20008410000 */
[----:B------:R-:W-:-:S05]  /*4480*/  @P4 SHF.L.U32 R218, R71, 0x10, RZ ;  /* 0x0000001047da4819 */ /* 0x000fca00000006ff */
[----:B------:R-:W-:-:S05]  /*4490*/  @P4 FMUL.FTZ R91, R214, R218 ;  /* 0x000000dad65b4220 */ /* 0x000fca0000410000 */
[----:B------:R-:W-:Y:S01]  /*44a0*/  F2FP.BF16.F32.PACK_AB R91, R216, R91 ;  /* 0x0000005bd85b723e */ /* 0x000fe200000010ff */
[----:B0-----:R-:W-:Y:S01]  /*44b0*/  @P2 IMAD.WIDE.U32 R88, R174, 0x10, R88 ;  /* 0x00000010ae582825 */ /* 0x001fe200078e0058 */
[----:B------:R-:W-:-:S04]  /*44c0*/  HFMA2.MMA R174, -RZ, RZ, 0, 0 ;  /* 0x00000000ffae7435 */ /* 0x000fc800000001ff */
[----:B------:R0:W-:Y:S02]  /*44d0*/  @P2 STG.E.128 desc[UR4][R88.64], R84 ;  /* 0x0000005458002986 */ /* 0x0001e4000c101d04 */
[----:B------:R-:W-:-:S05]  /*44e0*/  @P6 FMUL.FTZ R174, R215, R219 ;  /* 0x000000dbd7ae6220 */ /* 0x000fca0000410000 */
[----:B------:R-:W-:Y:S02]  /*44f0*/  F2FP.BF16.F32.PACK_AB R90, R103, R174 ;  /* 0x000000ae675a723e */ /* 0x000fe400000010ff */
[----:B0-----:R-:W-:Y:S02]  /*4500*/  F2FP.BF16.F32.PACK_AB R89, R220, R223 ;  /* 0x000000dfdc59723e */ /* 0x001fe400000010ff */
[----:B------:R-:W-:Y:S01]  /*4510*/  F2FP.BF16.F32.PACK_AB R88, R102, R222 ;  /* 0x000000de6658723e */ /* 0x000fe200000010ff */
[----:B------:R-:W-:-:S04]  /*4520*/  IMAD.WIDE.U32 R102, R173, 0x10, R230 ;  /* 0x00000010ad667825 */ /* 0x000fc800078e00e6 */
[----:B------:R0:W-:Y:S04]  /*4530*/  STG.E.128 desc[UR4][R92.64], R88 ;  /* 0x000000585c007986 */ /* 0x0001e8000c101d04 */
[----:B0-----:R0:W2:Y:S01]  /*4540*/  LDG.E.128 R88, desc[UR4][R102.64] ;  /* 0x0000000466587981 */ /* 0x0010a2000c1e1d00 */
[----:B------:R-:W-:Y:S01]  /*4550*/  HFMA2.MMA R174, -RZ, RZ, 0, 0 ;  /* 0x00000000ffae7435 */ /* 0x000fe200000001ff */
[----:B------:R-:W-:Y:S01]  /*4560*/  @P6 SHF.L.U32 R92, R94, 0x10, RZ ;  /* 0x000000105e5c6819 */ /* 0x000fe200000006ff */
[-CC-:B------:R-:W-:Y:S01]  /*4570*/  FFMA.FTZ R207, R207, R122.reuse, R123.reuse ;  /* 0x0000007acfcf7223 */ /* 0x180fe2000001007b */
[-CC-:B------:R-:W-:Y:S01]  /*4580*/  FFMA.FTZ R208, R208, R122.reuse, R123.reuse ;  /* 0x0000007ad0d07223 */ /* 0x180fe2000001007b */
[-CC-:B------:R-:W-:Y:S01]  /*4590*/  FFMA.FTZ R210, R210, R122.reuse, R123.reuse ;  /* 0x0000007ad2d27223 */ /* 0x180fe2000001007b */
[----:B------:R-:W-:Y:S01]  /*45a0*/  FFMA.FTZ R200, R200, R122, R123 ;  /* 0x0000007ac8c87223 */ /* 0x000fe2000001007b */
[----:B------:R-:W-:Y:S01]  /*45b0*/  @P6 FMUL.FTZ R174, R215, R92 ;  /* 0x0000005cd7ae6220 */ /* 0x000fe20000410000 */
[----:B------:R-:W-:Y:S01]  /*45c0*/  FADD.FTZ R207, R205, -R207 ;  /* 0x800000cfcdcf7221 */ /* 0x000fe20000010000 */
[----:B------:R-:W-:Y:S01]  /*45d0*/  MOV R92, R100 ;  /* 0x00000064005c7202 */ /* 0x000fe20000000f00 */
[----:B0-----:R-:W-:Y:S01]  /*45e0*/  FFMA.FTZ R102, R206, R122, R123 ;  /* 0x0000007ace667223 */ /* 0x001fe2000001007b */
[----:B------:R-:W-:Y:S01]  /*45f0*/  @P3 PRMT R205, R94, 0x7632, R205 ;  /* 0x000076325ecd3816 */ /* 0x000fe200000000cd */
[----:B------:R-:W-:Y:S01]  /*4600*/  FADD.FTZ R208, R209, -R208 ;  /* 0x800000d0d1d07221 */ /* 0x000fe20000010000 */
[----:B------:R-:W-:Y:S01]  /*4610*/  @P1 PRMT R103, R52, 0x7632, R103 ;  /* 0x0000763234671816 */ /* 0x000fe20000000067 */
[----:B------:R-:W-:Y:S01]  /*4620*/  FADD.FTZ R102, R204, -R102 ;  /* 0x80000066cc667221 */ /* 0x000fe20000010000 */
[----:B------:R-:W-:Y:S01]  /*4630*/  HFMA2.MMA R204, -RZ, RZ, 0, 0 ;  /* 0x00000000ffcc7435 */ /* 0x000fe200000001ff */
[----:B------:R-:W-:Y:S01]  /*4640*/  LOP3.LUT P6, RZ, R92, 0xff, RZ, 0xc0, !PT ;  /* 0x000000ff5cff7812 */ /* 0x000fe200078cc0ff */
[----:B------:R-:W-:Y:S01]  /*4650*/  @P1 IMAD.U32 R92, R52, 0x10000, RZ ;  /* 0x00010000345c1824 */ /* 0x000fe200078e00ff */
[----:B------:R-:W-:Y:S01]  /*4660*/  @P3 SHF.L.U32 R206, R205, 0x10, RZ ;  /* 0x00000010cdce3819 */ /* 0x000fe200000006ff */
[----:B------:R-:W-:Y:S01]  /*4670*/  FMUL.FTZ R94, R169, R207 ;  /* 0x000000cfa95e7220 */ /* 0x000fe20000410000 */
[----:B------:R-:W-:Y:S01]  /*4680*/  @P1 SHF.L.U32 R103, R103, 0x10, RZ ;  /* 0x0000001067671819 */ /* 0x000fe200000006ff */
[----:B------:R-:W-:Y:S01]  /*4690*/  FMUL.FTZ R93, R169, R208 ;  /* 0x000000d0a95d7220 */ /* 0x000fe20000410000 */
[----:B------:R-:W-:Y:S01]  /*46a0*/  @P5 PRMT R205, R95, 0x7632, R205 ;  /* 0x000076325fcd5816 */ /* 0x000fe200000000cd */
[----:B------:R-:W-:Y:S01]  /*46b0*/  @P3 FMUL.FTZ R204, R213, R206 ;  /* 0x000000ced5cc3220 */ /* 0x000fe20000410000 */
[----:B------:R-:W-:Y:S01]  /*46c0*/  @P1 FADD.FTZ R94, R94, R92 ;  /* 0x0000005c5e5e1221 */ /* 0x000fe20000010000 */
[----:B------:R-:W-:Y:S01]  /*46d0*/  @P1 FADD.FTZ R93, R93, R103 ;  /* 0x000000675d5d1221 */ /* 0x000fe20000010000 */
[----:B------:R-:W-:Y:S01]  /*46e0*/  LOP3.LUT P3, RZ, R100, 0xff0000, RZ, 0xc0, !PT ;  /* 0x00ff000064ff7812 */ /* 0x000fe2000786c0ff */
[----:B------:R-:W-:Y:S01]  /*46f0*/  FADD.FTZ R211, R211, -R210 ;  /* 0x800000d2d3d37221 */ /* 0x000fe20000010000 */
[----:B------:R-:W-:Y:S01]  /*4700*/  @P4 SHF.L.U32 R103, R95, 0x10, RZ ;  /* 0x000000105f674819 */ /* 0x000fe200000006ff */
[----:B------:R-:W-:Y:S01]  /*4710*/  FMUL.FTZ R95, R169, R102 ;  /* 0x00000066a95f7220 */ /* 0x000fe20000410000 */
[----:B------:R-:W-:Y:S01]  /*4720*/  @P1 SHF.L.U32 R206, R53, 0x10, RZ ;  /* 0x0000001035ce1819 */ /* 0x000fe200000006ff */
[-C--:B------:R-:W-:Y:S01]  /*4730*/  FMUL.FTZ R210, R94, R168.reuse ;  /* 0x000000a85ed27220 */ /* 0x080fe20000410000 */
[----:B------:R-:W-:Y:S01]  /*4740*/  MOV R208, RZ ;  /* 0x000000ff00d07202 */ /* 0x000fe20000000f00 */
[----:B------:R-:W-:Y:S01]  /*4750*/  @P4 FMUL.FTZ R208, R214, R103 ;  /* 0x00000067d6d04220 */ /* 0x000fe20000410000 */
[----:B------:R-:W-:Y:S01]  /*4760*/  @P6 SHF.L.U32 R209, R72, 0x10, RZ ;  /* 0x0000001048d16819 */ /* 0x000fe200000006ff */
[----:B------:R-:W-:Y:S01]  /*4770*/  @P1 FADD.FTZ R95, R95, R206 ;  /* 0x000000ce5f5f1221 */ /* 0x000fe20000010000 */
[----:B------:R-:W-:Y:S01]  /*4780*/  LOP3.LUT P4, RZ, R100, 0xff00, RZ, 0xc0, !PT ;  /* 0x0000ff0064ff7812 */ /* 0x000fe2000788c0ff */
[----:B------:R-:W-:Y:S01]  /*4790*/  FMUL.FTZ R102, R210, UR14 ;  /* 0x0000000ed2667c20 */ /* 0x000fe20008410000 */
[----:B------:R-:W-:Y:S01]  /*47a0*/  HFMA2.MMA R207, -RZ, RZ, 0, 0 ;  /* 0x00000000ffcf7435 */ /* 0x000fe200000001ff */
[-C--:B------:R-:W-:Y:S01]  /*47b0*/  FMUL.FTZ R210, R95, R168.reuse ;  /* 0x000000a85fd27220 */ /* 0x080fe20000410000 */
[----:B------:R-:W-:Y:S01]  /*47c0*/  MOV R92, RZ ;  /* 0x000000ff005c7202 */ /* 0x000fe20000000f00 */
[----:B------:R-:W-:Y:S01]  /*47d0*/  @P6 FMUL.FTZ R92, R102, R209 ;  /* 0x000000d1665c6220 */ /* 0x000fe20000410000 */
[----:B------:R-:W-:Y:S01]  /*47e0*/  @P5 SHF.L.U32 R205, R205, 0x10, RZ ;  /* 0x00000010cdcd5819 */ /* 0x000fe200000006ff */
[----:B------:R-:W-:Y:S01]  /*47f0*/  FMUL.FTZ R210, R210, UR14 ;  /* 0x0000000ed2d27c20 */ /* 0x000fe20008410000 */
[----:B------:R-:W-:Y:S01]  /*4800*/  @P3 SHF.L.U32 R209, R73, 0x10, RZ ;  /* 0x0000001049d13819 */ /* 0x000fe200000006ff */
[----:B------:R-:W-:Y:S01]  /*4810*/  IMAD.MOV.U32 R103, RZ, RZ, RZ ;  /* 0x000000ffff677224 */ /* 0x000fe200078e00ff */
[----:B------:R-:W-:Y:S01]  /*4820*/  HFMA2.MMA R206, -RZ, RZ, 0, 0 ;  /* 0x00000000ffce7435 */ /* 0x000fe200000001ff */
[----:B------:R-:W-:Y:S01]  /*4830*/  @P5 FMUL.FTZ R207, R212, R205 ;  /* 0x000000cdd4cf5220 */ /* 0x000fe20000410000 */
[----:B------:R-:W-:Y:S01]  /*4840*/  MOV R205, RZ ;  /* 0x000000ff00cd7202 */ /* 0x000fe20000000f00 */
[----:B------:R-:W-:Y:S01]  /*4850*/  @P3 FMUL.FTZ R103, R210, R209 ;  /* 0x000000d1d2673220 */ /* 0x000fe20000410000 */
[----:B------:R-:W-:Y:S01]  /*4860*/  FMUL.FTZ R209, R93, R168 ;  /* 0x000000a85dd17220 */ /* 0x000fe20000410000 */
[-C--:B------:R-:W-:Y:S01]  /*4870*/  FFMA.FTZ R202, R202, R122.reuse, R123 ;  /* 0x0000007acaca7223 */ /* 0x080fe2000001007b */
[----:B------:R-:W-:Y:S01]  /*4880*/  FADD.FTZ R200, R201, -R200 ;  /* 0x800000c8c9c87221 */ /* 0x000fe20000010000 */
[----:B------:R-:W-:Y:S01]  /*4890*/  @P1 PRMT R201, R55, 0x7632, R201 ;  /* 0x0000763237c91816 */ /* 0x000fe200000000c9 */
[----:B------:R-:W-:Y:S01]  /*48a0*/  FFMA.FTZ R217, R198, R122, R123 ;  /* 0x0000007ac6d97223 */ /* 0x000fe2000001007b */
[----:B------:R-:W-:Y:S01]  /*48b0*/  FADD.FTZ R202, R203, -R202 ;  /* 0x800000cacbca7221 */ /* 0x000fe20000010000 */
[----:B------:R-:W-:Y:S01]  /*48c0*/  FMUL.FTZ R216, R169, R200 ;  /* 0x000000c8a9d87220 */ /* 0x000fe20000410000 */
[----:B------:R-:W-:Y:S01]  /*48d0*/  @P1 SHF.L.U32 R201, R201, 0x10, RZ ;  /* 0x00000010c9c91819 */ /* 0x000fe200000006ff */
[----:B------:R-:W-:Y:S01]  /*48e0*/  HFMA2.MMA R214, -RZ, RZ, 0, 0 ;  /* 0x00000000ffd67435 */ /* 0x000fe200000001ff */
[----:B------:R-:W-:Y:S01]  /*48f0*/  FMUL.FTZ R202, R169, R202 ;  /* 0x000000caa9ca7220 */ /* 0x000fe20000410000 */
[----:B------:R-:W-:Y:S01]  /*4900*/  FADD.FTZ R217, R196, -R217 ;  /* 0x800000d9c4d97221 */ /* 0x000fe20000010000 */
[----:B------:R-:W-:-:S02]  /*4910*/  @P2 F2FP.BF16.F32.PACK_AB R203, RZ, R93 ;  /* 0x0000005dffcb223e */ /* 0x000fc400000010ff */
[----:B------:R-:W-:Y:S01]  /*4920*/  @P1 FADD.FTZ R202, R202, R201 ;  /* 0x000000c9caca1221 */ /* 0x000fe20000010000 */
[----:B------:R-:W-:Y:S02]  /*4930*/  IMAD.MOV.U32 R201, RZ, RZ, RZ ;  /* 0x000000ffffc97224 */ /* 0x000fe400078e00ff */
[----:B------:R-:W-:Y:S01]  /*4940*/  FMUL.FTZ R217, R169, R217 ;  /* 0x000000d9a9d97220 */ /* 0x000fe20000410000 */
[----:B------:R-:W-:Y:S01]  /*4950*/  FMUL.FTZ R200, R202, R168 ;  /* 0x000000a8cac87220 */ /* 0x000fe20000410000 */
[----:B------:R-:W-:-:S03]  /*4960*/  @P2 F2FP.BF16.F32.PACK_AB R202, RZ, R202 ;  /* 0x000000caffca223e */ /* 0x000fc600000010ff */
[----:B------:R-:W-:Y:S01]  /*4970*/  FMUL.FTZ R198, R200, UR14 ;  /* 0x0000000ec8c67c20 */ /* 0x000fe20008410000 */
[----:B------:R-:W-:-:S05]  /*4980*/  @P1 SHF.L.U32 R200, R55, 0x10, RZ ;  /* 0x0000001037c81819 */ /* 0x000fca00000006ff */
[----:B------:R-:W-:Y:S01]  /*4990*/  @P1 FADD.FTZ R217, R217, R200 ;  /* 0x000000c8d9d91221 */ /* 0x000fe20000010000 */
[----:B------:R-:W-:-:S04]  /*49a0*/  @P2 F2FP.BF16.F32.PACK_AB R200, RZ, R94 ;  /* 0x0000005effc8223e */ /* 0x000fc800000010ff */
[----:B------:R-:W-:-:S04]  /*49b0*/  @P2 PRMT R84, R200, 0x7610, R84 ;  /* 0x00007610c8542816 */ /* 0x000fc80000000054 */
[----:B------:R-:W-:Y:S02]  /*49c0*/  @P2 PRMT R84, R84, 0x5410, R203 ;  /* 0x0000541054542816 */ /* 0x000fe400000000cb */
[----:B--2---:R-:W-:Y:S02]  /*49d0*/  @P3 SHF.L.U32 R213, R89, 0x10, RZ ;  /* 0x0000001059d53819 */ /* 0x004fe400000006ff */
[----:B------:R-:W-:Y:S02]  /*49e0*/  @P6 SHF.L.U32 R212, R88, 0x10, RZ ;  /* 0x0000001058d46819 */ /* 0x000fe400000006ff */
[----:B------:R-:W-:Y:S01]  /*49f0*/  @P1 PRMT R89, R53, 0x7632, R89 ;  /* 0x0000763235591816 */ /* 0x000fe20000000059 */
[----:B------:R-:W-:Y:S01]  /*4a00*/  @P3 FMUL.FTZ R205, R210, R213 ;  /* 0x000000d5d2cd3220 */ /* 0x000fe20000410000 */
[----:B------:R-:W-:Y:S01]  /*4a10*/  LOP3.LUT P3, RZ, R100, 0xff000000, RZ, 0xc0, !PT ;  /* 0xff00000064ff7812 */ /* 0x000fe2000786c0ff */
[----:B------:R-:W-:Y:S01]  /*4a20*/  @P6 FMUL.FTZ R206, R102, R212 ;  /* 0x000000d466ce6220 */ /* 0x000fe20000410000 */
[----:B------:R-:W-:Y:S01]  /*4a30*/  @P4 PRMT R88, R72, 0x7632, R88 ;  /* 0x0000763248584816 */ /* 0x000fe20000000058 */
[----:B------:R-:W-:Y:S01]  /*4a40*/  HFMA2.MMA R102, -RZ, RZ, 0, 0 ;  /* 0x00000000ff667435 */ /* 0x000fe200000001ff */
[----:B------:R-:W-:Y:S01]  /*4a50*/  @P1 SHF.L.U32 R100, R89, 0x10, RZ ;  /* 0x0000001059641819 */ /* 0x000fe200000006ff */
[----:B------:R-:W-:Y:S01]  /*4a60*/  FMUL.FTZ R212, R169, R211 ;  /* 0x000000d3a9d47220 */ /* 0x000fe20000410000 */
[C---:B------:R-:W-:Y:S01]  /*4a70*/  @P4 PRMT R89, R88.reuse, 0x7632, R89 ;  /* 0x0000763258594816 */ /* 0x040fe20000000059 */
[----:B------:R-:W-:Y:S01]  /*4a80*/  FMUL.FTZ R210, R209, UR14 ;  /* 0x0000000ed1d27c20 */ /* 0x000fe20008410000 */
[----:B------:R-:W-:Y:S01]  /*4a90*/  @P4 SHF.L.U32 R88, R88, 0x10, RZ ;  /* 0x0000001058584819 */ /* 0x000fe200000006ff */
[----:B------:R-:W-:Y:S01]  /*4aa0*/  @P1 FADD.FTZ R212, R212, R100 ;  /* 0x00000064d4d41221 */ /* 0x000fe20000010000 */
[----:B------:R-:W-:-:S02]  /*4ab0*/  @P4 SHF.L.U32 R211, R89, 0x10, RZ ;  /* 0x0000001059d34819 */ /* 0x000fc400000006ff */
[----:B------:R-:W-:Y:S01]  /*4ac0*/  MOV R209, RZ ;  /* 0x000000ff00d17202 */ /* 0x000fe20000000f00 */
[C---:B------:R-:W-:Y:S01]  /*4ad0*/  @P4 FMUL.FTZ R102, R210.reuse, R88 ;  /* 0x00000058d2664220 */ /* 0x040fe20000410000 */
[----:B------:R-:W-:Y:S01]  /*4ae0*/  @P3 PRMT R88, R73, 0x7632, R88 ;  /* 0x0000763249583816 */ /* 0x000fe20000000058 */
[----:B------:R-:W-:Y:S01]  /*4af0*/  @P4 FMUL.FTZ R209, R210, R211 ;  /* 0x000000d3d2d14220 */ /* 0x000fe20000410000 */
[----:B------:R-:W-:Y:S01]  /*4b00*/  FMUL.FTZ R100, R212, R168 ;  /* 0x000000a8d4647220 */ /* 0x000fe20000410000 */
[----:B------:R-:W-:Y:S02]  /*4b10*/  @P3 PRMT R210, R89, 0x7632, R210 ;  /* 0x0000763259d23816 */ /* 0x000fe400000000d2 */
[----:B------:R-:W-:Y:S01]  /*4b20*/  @P3 SHF.L.U32 R88, R88, 0x10, RZ ;  /* 0x0000001058583819 */ /* 0x000fe200000006ff */
[----:B------:R-:W-:Y:S01]  /*4b30*/  FMUL.FTZ R89, R100, UR14 ;  /* 0x0000000e64597c20 */ /* 0x000fe20008410000 */
[----:B------:R-:W-:Y:S02]  /*4b40*/  @P3 SHF.L.U32 R100, R210, 0x10, RZ ;  /* 0x00000010d2643819 */ /* 0x000fe400000006ff */
[----:B------:R-:W-:-:S02]  /*4b50*/  CS2R R210, SRZ ;  /* 0x0000000000d27805 */ /* 0x000fc4000001ff00 */
[----:B------:R-:W-:Y:S01]  /*4b60*/  LOP3.LUT P6, RZ, R101, 0xff, RZ, 0xc0, !PT ;  /* 0x000000ff65ff7812 */ /* 0x000fe200078cc0ff */
[----:B------:R-:W-:Y:S01]  /*4b70*/  @P3 FMUL.FTZ R211, R89, R88 ;  /* 0x0000005859d33220 */ /* 0x000fe20000410000 */
[----:B------:R-:W-:Y:S01]  /*4b80*/  LEA R88, P5, R173, UR16, 0x4 ;  /* 0x00000010ad587c11 */ /* 0x000fe2000f8a20ff */
[----:B------:R-:W-:Y:S01]  /*4b90*/  @P3 FMUL.FTZ R210, R89, R100 ;  /* 0x0000006459d23220 */ /* 0x000fe20000410000 */
[----:B------:R-:W-:Y:S02]  /*4ba0*/  LOP3.LUT P3, RZ, R101, 0xff00, RZ, 0xc0, !PT ;  /* 0x0000ff0065ff7812 */ /* 0x000fe4000786c0ff */
[----:B------:R-:W-:Y:S02]  /*4bb0*/  LEA.HI.X R89, R173, UR17, RZ, 0x4, P5 ;  /* 0x00000011ad597c11 */ /* 0x000fe4000a8f24ff */
[----:B------:R-:W-:Y:S02]  /*4bc0*/  LOP3.LUT P5, RZ, R101, 0xff000000, RZ, 0xc0, !PT ;  /* 0xff00000065ff7812 */ /* 0x000fe400078ac0ff */
[----:B------:R-:W-:-:S02]  /*4bd0*/  @P1 PRMT R100, R54, 0x7632, R100 ;  /* 0x0000763236641816 */ /* 0x000fc40000000064 */
[----:B------:R-:W-:Y:S02]  /*4be0*/  LOP3.LUT P4, RZ, R101, 0xff0000, RZ, 0xc0, !PT ;  /* 0x00ff000065ff7812 */ /* 0x000fe4000788c0ff */
[----:B------:R-:W-:Y:S01]  /*4bf0*/  @P1 SHF.L.U32 R101, R100, 0x10, RZ ;  /* 0x0000001064651819 */ /* 0x000fe200000006ff */
[----:B------:R-:W-:Y:S01]  /*4c00*/  FFMA.FTZ R100, R199, R122, R123 ;  /* 0x0000007ac7647223 */ /* 0x000fe2000001007b */
[----:B------:R-:W-:Y:S02]  /*4c10*/  @P6 SHF.L.U32 R218, R74, 0x10, RZ ;  /* 0x000000104ada6819 */ /* 0x000fe400000006ff */
[----:B------:R-:W-:Y:S01]  /*4c20*/  @P2 F2FP.BF16.F32.PACK_AB R213, RZ, R95 ;  /* 0x0000005fffd5223e */ /* 0x000fe200000010ff */
[--C-:B------:R-:W-:Y:S01]  /*4c30*/  @P1 FADD.FTZ R216, R216, R101.reuse ;  /* 0x00000065d8d81221 */ /* 0x100fe20000010000 */
[----:B------:R-:W-:Y:S01]  /*4c40*/  FADD.FTZ R100, R197, -R100 ;  /* 0x80000064c5647221 */ /* 0x000fe20000010000 */
[----:B------:R-:W-:Y:S02]  /*4c50*/  @P3 PRMT R101, R74, 0x7632, R101 ;  /* 0x000076324a653816 */ /* 0x000fe40000000065 */
[----:B------:R-:W-:-:S02]  /*4c60*/  CS2R R94, SRZ ;  /* 0x00000000005e7805 */ /* 0x000fc4000001ff00 */
[----:B------:R-:W-:Y:S01]  /*4c70*/  @P5 PRMT R199, R75, 0x7632, R199 ;  /* 0x000076324bc75816 */ /* 0x000fe200000000c7 */
[----:B------:R-:W-:Y:S01]  /*4c80*/  FMUL.FTZ R197, R216, R168 ;  /* 0x000000a8d8c57220 */ /* 0x000fe20000410000 */
[----:B------:R-:W-:Y:S01]  /*4c90*/  @P3 SHF.L.U32 R101, R101, 0x10, RZ ;  /* 0x0000001065653819 */ /* 0x000fe200000006ff */
[----:B------:R-:W-:Y:S01]  /*4ca0*/  FMUL.FTZ R196, R169, R100 ;  /* 0x00000064a9c47220 */ /* 0x000fe20000410000 */
[----:B------:R-:W-:Y:S01]  /*4cb0*/  @P5 SHF.L.U32 R199, R199, 0x10, RZ ;  /* 0x00000010c7c75819 */ /* 0x000fe200000006ff */
[----:B------:R-:W-:Y:S01]  /*4cc0*/  FMUL.FTZ R197, R197, UR14 ;  /* 0x0000000ec5c57c20 */ /* 0x000fe20008410000 */
[----:B------:R-:W-:Y:S02]  /*4cd0*/  @P4 SHF.L.U32 R93, R75, 0x10, RZ ;  /* 0x000000104b5d4819 */ /* 0x000fe400000006ff */
[----:B------:R-:W-:Y:S01]  /*4ce0*/  @P2 F2FP.BF16.F32.PACK_AB R212, RZ, R212 ;  /* 0x000000d4ffd4223e */ /* 0x000fe200000010ff */
[----:B------:R-:W-:Y:S01]  /*4cf0*/  @P3 FMUL.FTZ R201, R197, R101 ;  /* 0x00000065c5c93220 */ /* 0x000fe20000410000 */
[----:B------:R-:W-:Y:S01]  /*4d00*/  @P5 FMUL.FTZ R214, R198, R199 ;  /* 0x000000c7c6d65220 */ /* 0x000fe20000410000 */
[----:B------:R-:W0:Y:S01]  /*4d10*/  @P2 LDC.64 R100, c[0x0][0x308] ;  /* 0x0000c200ff642b82 */ /* 0x000e220000000a00 */
[----:B------:R-:W-:-:S02]  /*4d20*/  @P1 SHF.L.U32 R199, R54, 0x10, RZ ;  /* 0x0000001036c71819 */ /* 0x000fc400000006ff */
[----:B------:R-:W-:Y:S02]  /*4d30*/  @P2 F2FP.BF16.F32.PACK_AB R216, RZ, R216 ;  /* 0x000000d8ffd8223e */ /* 0x000fe400000010ff */
[----:B------:R-:W-:Y:S01]  /*4d40*/  @P2 PRMT R85, R213, 0x7610, R85 ;  /* 0x00007610d5552816 */ /* 0x000fe20000000055 */
[----:B------:R-:W-:Y:S01]  /*4d50*/  @P1 FADD.FTZ R196, R196, R199 ;  /* 0x000000c7c4c41221 */ /* 0x000fe20000010000 */
[----:B------:R-:W-:Y:S01]  /*4d60*/  FMUL.FTZ R199, R217, R168 ;  /* 0x000000a8d9c77220 */ /* 0x000fe20000410000 */
[----:B------:R-:W-:Y:S02]  /*4d70*/  @P2 F2FP.BF16.F32.PACK_AB R217, RZ, R217 ;  /* 0x000000d9ffd9223e */ /* 0x000fe400000010ff */
[----:B------:R-:W-:Y:S01]  /*4d80*/  @P2 PRMT R85, R85, 0x5410, R212 ;  /* 0x0000541055552816 */ /* 0x000fe200000000d4 */
[----:B------:R-:W-:Y:S01]  /*4d90*/  FMUL.FTZ R199, R199, UR14 ;  /* 0x0000000ec7c77c20 */ /* 0x000fe20008410000 */
[----:B------:R-:W-:Y:S01]  /*4da0*/  @P2 F2FP.BF16.F32.PACK_AB R215, RZ, R196 ;  /* 0x000000c4ffd7223e */ /* 0x000fe200000010ff */
[----:B------:R-:W-:Y:S01]  /*4db0*/  FMUL.FTZ R196, R196, R168 ;  /* 0x000000a8c4c47220 */ /* 0x000fe20000410000 */
[----:B------:R-:W-:Y:S01]  /*4dc0*/  @P2 PRMT R87, R217, 0x7610, R87 ;  /* 0x00007610d9572816 */ /* 0x000fe20000000057 */
[----:B------:R-:W-:Y:S01]  /*4dd0*/  @P4 FMUL.FTZ R95, R199, R93 ;  /* 0x0000005dc75f4220 */ /* 0x000fe20000410000 */
[----:B------:R-:W-:Y:S01]  /*4de0*/  @P2 PRMT R86, R215, 0x7610, R86 ;  /* 0x00007610d7562816 */ /* 0x000fe20000000056 */
[----:B------:R-:W-:Y:S01]  /*4df0*/  FMUL.FTZ R196, R196, UR14 ;  /* 0x0000000ec4c47c20 */ /* 0x000fe20008410000 */
[----:B------:R-:W-:-:S02]  /*4e00*/  @P2 PRMT R87, R87, 0x5410, R202 ;  /* 0x0000541057572816 */ /* 0x000fc400000000ca */
[----:B------:R-:W-:Y:S01]  /*4e10*/  @P2 PRMT R86, R86, 0x5410, R216 ;  /* 0x0000541056562816 */ /* 0x000fe200000000d8 */
[----:B------:R-:W-:Y:S01]  /*4e20*/  @P6 FMUL.FTZ R94, R196, R218 ;  /* 0x000000dac45e6220 */ /* 0x000fe20000410000 */
[----:B------:R-:W-:Y:S01]  /*4e30*/  F2FP.BF16.F32.PACK_AB R95, R214, R95 ;  /* 0x0000005fd65f723e */ /* 0x000fe200000010ff */
[----:B------:R-:W-:Y:S01]  /*4e40*/  FFMA.FTZ R186, R186, R122, R123 ;  /* 0x0000007ababa7223 */ /* 0x000fe2000001007b */
[----:B0-----:R-:W-:Y:S01]  /*4e50*/  @P2 IMAD.WIDE.U32 R100, R173, 0x10, R100 ;  /* 0x00000010ad642825 */ /* 0x001fe200078e0064 */
[----:B------:R-:W-:-:S03]  /*4e60*/  F2FP.BF16.F32.PACK_AB R93, R211, R103 ;  /* 0x00000067d35d723e */ /* 0x000fc600000010ff */
[--C-:B------:R-:W-:Y:S01]  /*4e70*/  FFMA.FTZ R185, R185, R122, R123.reuse ;  /* 0x0000007ab9b97223 */ /* 0x100fe2000001007b */
[----:B------:R-:W-:Y:S01]  /*4e80*/  F2FP.BF16.F32.PACK_AB R94, R201, R94 ;  /* 0x0000005ec95e723e */ /* 0x000fe200000010ff */
[----:B------:R-:W-:Y:S01]  /*4e90*/  FFMA.FTZ R187, R187, R122, R123 ;  /* 0x0000007abbbb7223 */ /* 0x000fe2000001007b */
[----:B------:R-:W-:Y:S01]  /*4ea0*/  F2FP.BF16.F32.PACK_AB R92, R102, R92 ;  /* 0x0000005c665c723e */ /* 0x000fe200000010ff */
[----:B------:R-:W-:Y:S01]  /*4eb0*/  IMAD.WIDE.U32 R102, R172, 0x10, R230 ;  /* 0x00000010ac667825 */ /* 0x000fe200078e00e6 */
[----:B------:R-:W-:Y:S04]  /*4ec0*/  @P2 STG.E.128 desc[UR4][R100.64], R84 ;  /* 0x0000005464002986 */ /* 0x000fe8000c101d04 */
[----:B------:R0:W-:Y:S01]  /*4ed0*/  STG.E.128 desc[UR4][R88.64], R92 ;  /* 0x0000005c58007986 */ /* 0x0001e2000c101d04 */
[-CC-:B------:R-:W-:Y:S01]  /*4ee0*/  FFMA.FTZ R189, R189, R122.reuse, R123.reuse ;  /* 0x0000007abdbd7223 */ /* 0x180fe2000001007b */
[-CC-:B------:R-:W-:Y:S01]  /*4ef0*/  FFMA.FTZ R178, R178, R122.reuse, R123.reuse ;  /* 0x0000007ab2b27223 */ /* 0x180fe2000001007b */
[-CC-:B------:R-:W-:Y:S01]  /*4f00*/  FFMA.FTZ R179, R179, R122.reuse, R123.reuse ;  /* 0x0000007ab3b37223 */ /* 0x180fe2000001007b */
[-CC-:B------:R-:W-:Y:S01]  /*4f10*/  FFMA.FTZ R177, R177, R122.reuse, R123.reuse ;  /* 0x0000007ab1b17223 */ /* 0x180fe2000001007b */
[----:B------:R-:W-:Y:S01]  /*4f20*/  FFMA.FTZ R181, R181, R122, R123 ;  /* 0x0000007ab5b57223 */ /* 0x000fe2000001007b */
[----:B------:R-:W-:Y:S01]  /*4f30*/  HFMA2.MMA R200, -RZ, RZ, 0, 0 ;  /* 0x00000000ffc87435 */ /* 0x000fe200000001ff */
[----:B------:R-:W2:Y:S04]  /*4f40*/  LDL.LU R218, [R1] ;  /* 0x0000000001da7983 */ /* 0x000ea80000300800 */
[----:B0-----:R0:W3:Y:S01]  /*4f50*/  LDG.E.128 R92, desc[UR4][R102.64] ;  /* 0x00000004665c7981 */ /* 0x0010e2000c1e1d00 */
[----:B------:R-:W-:-:S02]  /*4f60*/  @P6 SHF.L.U32 R89, R90, 0x10, RZ ;  /* 0x000000105a596819 */ /* 0x000fc400000006ff */
[----:B------:R-:W-:Y:S02]  /*4f70*/  CS2R R100, SRZ ;  /* 0x0000000000647805 */ /* 0x000fe4000001ff00 */
[----:B------:R-:W-:Y:S01]  /*4f80*/  @P3 PRMT R90, R90, 0x7632, R90 ;  /* 0x000076325a5a3816 */ /* 0x000fe2000000005a */
[----:B------:R-:W-:Y:S01]  /*4f90*/  FADD.FTZ R186, R184, -R186 ;  /* 0x800000bab8ba7221 */ /* 0x000fe20000010000 */
[----:B------:R-:W-:Y:S01]  /*4fa0*/  MOV R88, R98 ;  /* 0x0000006200587202 */ /* 0x000fe20000000f00 */
[----:B------:R-:W-:Y:S01]  /*4fb0*/  @P6 FMUL.FTZ R100, R196, R89 ;  /* 0x00000059c4646220 */ /* 0x000fe20000410000 */
[----:B------:R-:W-:Y:S01]  /*4fc0*/  @P5 PRMT R89, R91, 0x7632, R89 ;  /* 0x000076325b595816 */ /* 0x000fe20000000059 */
[----:B------:R-:W-:Y:S01]  /*4fd0*/  FADD.FTZ R183, R183, -R185 ;  /* 0x800000b9b7b77221 */ /* 0x000fe20000010000 */
[----:B------:R-:W-:Y:S01]  /*4fe0*/  @P3 SHF.L.U32 R90, R90, 0x10, RZ ;  /* 0x000000105a5a3819 */ /* 0x000fe200000006ff */
[----:B------:R-:W-:Y:S01]  /*4ff0*/  FADD.FTZ R187, R188, -R187 ;  /* 0x800000bbbcbb7221 */ /* 0x000fe20000010000 */
[----:B------:R-:W-:-:S02]  /*5000*/  LOP3.LUT P6, RZ, R88, 0xff, RZ, 0xc0, !PT ;  /* 0x000000ff58ff7812 */ /* 0x000fc400078cc0ff */
[----:B0-----:R-:W-:Y:S02]  /*5010*/  CS2R R102, SRZ ;  /* 0x0000000000667805 */ /* 0x001fe4000001ff00 */
[----:B------:R-:W-:Y:S01]  /*5020*/  @P5 SHF.L.U32 R89, R89, 0x10, RZ ;  /* 0x0000001059595819 */ /* 0x000fe200000006ff */
[----:B------:R-:W-:Y:S01]  /*5030*/  @P3 FMUL.FTZ R101, R197, R90 ;  /* 0x0000005ac5653220 */ /* 0x000fe20000410000 */
[----:B------:R-:W-:Y:S01]  /*5040*/  @P4 SHF.L.U32 R88, R91, 0x10, RZ ;  /* 0x000000105b584819 */ /* 0x000fe200000006ff */
[C---:B------:R-:W-:Y:S01]  /*5050*/  FMUL.FTZ R91, R169.reuse, R186 ;  /* 0x000000baa95b7220 */ /* 0x040fe20000410000 */
[----:B------:R-:W-:Y:S01]  /*5060*/  @P1 PRMT R185, R48, 0x7632, R185 ;  /* 0x0000763230b91816 */ /* 0x000fe200000000b9 */
[----:B------:R-:W-:Y:S01]  /*5070*/  @P5 FMUL.FTZ R102, R198, R89 ;  /* 0x00000059c6665220 */ /* 0x000fe20000410000 */
[----:B------:R-:W-:Y:S01]  /*5080*/  @P1 SHF.L.U32 R173, R48, 0x10, RZ ;  /* 0x0000001030ad1819 */ /* 0x000fe200000006ff */
[----:B------:R-:W-:Y:S01]  /*5090*/  FMUL.FTZ R90, R169, R187 ;  /* 0x000000bba95a7220 */ /* 0x000fe20000410000 */
[C---:B------:R-:W-:Y:S01]  /*50a0*/  LOP3.LUT P3, RZ, R98.reuse, 0xff00, RZ, 0xc0, !PT ;  /* 0x0000ff0062ff7812 */ /* 0x040fe2000786c0ff */
[----:B------:R-:W-:Y:S01]  /*50b0*/  @P4 FMUL.FTZ R103, R199, R88 ;  /* 0x00000058c7674220 */ /* 0x000fe20000410000 */
[----:B------:R-:W-:Y:S01]  /*50c0*/  @P1 SHF.L.U32 R185, R185, 0x10, RZ ;  /* 0x00000010b9b91819 */ /* 0x000fe200000006ff */
[----:B------:R-:W-:Y:S01]  /*50d0*/  @P1 FADD.FTZ R91, R91, R173 ;  /* 0x000000ad5b5b1221 */ /* 0x000fe20000010000 */
[----:B------:R-:W-:Y:S01]  /*50e0*/  LOP3.LUT P5, RZ, R98, 0xff000000, RZ, 0xc0, !PT ;  /* 0xff00000062ff7812 */ /* 0x000fe200078ac0ff */
[----:B------:R-:W-:Y:S01]  /*50f0*/  FADD.FTZ R190, R190, -R189 ;  /* 0x800000bdbebe7221 */ /* 0x000fe20000010000 */
[----:B------:R-:W-:Y:S01]  /*5100*/  @P1 PRMT R88, R49, 0x7632, R88 ;  /* 0x0000763231581816 */ /* 0x000fe20000000058 */
[----:B------:R-:W-:Y:S01]  /*5110*/  @P1 FADD.FTZ R90, R90, R185 ;  /* 0x000000b95a5a1221 */ /* 0x000fe20000010000 */
[----:B------:R-:W-:Y:S01]  /*5120*/  FMUL.FTZ R185, R91, R168 ;  /* 0x000000a85bb97220 */ /* 0x000fe20000410000 */
[----:B------:R-:W-:Y:S01]  /*5130*/  FMUL.FTZ R196, R169, R190 ;  /* 0x000000bea9c47220 */ /* 0x000fe20000410000 */
[----:B------:R-:W-:Y:S01]  /*5140*/  @P1 SHF.L.U32 R88, R88, 0x10, RZ ;  /* 0x0000001058581819 */ /* 0x000fe200000006ff */
[----:B------:R-:W-:-:S02]  /*5150*/  @P1 IMAD.U32 R184, R49, 0x10000, RZ ;  /* 0x0001000031b81824 */ /* 0x000fc400078e00ff */
[----:B------:R-:W-:Y:S01]  /*5160*/  FMUL.FTZ R189, R169, R183 ;  /* 0x000000b7a9bd7220 */ /* 0x000fe20000410000 */
[----:B------:R-:W-:Y:S01]  /*5170*/  LOP3.LUT P4, RZ, R98, 0xff0000, RZ, 0xc0, !PT ;  /* 0x00ff000062ff7812 */ /* 0x000fe2000788c0ff */
[----:B------:R-:W-:Y:S01]  /*5180*/  FMUL.FTZ R185, R185, UR14 ;  /* 0x0000000eb9b97c20 */ /* 0x000fe20008410000 */
[----:B------:R-:W-:Y:S01]  /*5190*/  @P6 SHF.L.U32 R173, R76, 0x10, RZ ;  /* 0x000000104cad6819 */ /* 0x000fe200000006ff */
[----:B------:R-:W-:Y:S01]  /*51a0*/  @P1 FADD.FTZ R196, R196, R88 ;  /* 0x00000058c4c41221 */ /* 0x000fe20000010000 */
[----:B------:R-:W-:Y:S01]  /*51b0*/  @P3 PRMT R89, R76, 0x7632, R89 ;  /* 0x000076324c593816 */ /* 0x000fe20000000059 */
[----:B------:R-:W-:Y:S01]  /*51c0*/  @P1 FADD.FTZ R189, R189, R184 ;  /* 0x000000b8bdbd1221 */ /* 0x000fe20000010000 */
[-C--:B------:R-:W-:Y:S01]  /*51d0*/  FMUL.FTZ R186, R90, R168.reuse ;  /* 0x000000a85aba7220 */ /* 0x080fe20000410000 */
[----:B------:R-:W-:Y:S01]  /*51e0*/  MOV R187, RZ ;  /* 0x000000ff00bb7202 */ /* 0x000fe20000000f00 */
[----:B------:R-:W-:Y:S01]  /*51f0*/  HFMA2.MMA R183, -RZ, RZ, 0, 0 ;  /* 0x00000000ffb77435 */ /* 0x000fe200000001ff */
[----:B------:R-:W-:Y:S01]  /*5200*/  @P6 FMUL.FTZ R187, R185, R173 ;  /* 0x000000adb9bb6220 */ /* 0x000fe20000410000 */
[----:B------:R-:W-:Y:S01]  /*5210*/  @P3 SHF.L.U32 R188, R89, 0x10, RZ ;  /* 0x0000001059bc3819 */ /* 0x000fe200000006ff */
[-C--:B------:R-:W-:Y:S01]  /*5220*/  FMUL.FTZ R173, R196, R168.reuse ;  /* 0x000000a8c4ad7220 */ /* 0x080fe20000410000 */
[----:B------:R-:W-:Y:S01]  /*5230*/  FMUL.FTZ R89, R186, UR14 ;  /* 0x0000000eba597c20 */ /* 0x000fe20008410000 */
[----:B------:R-:W-:Y:S01]  /*5240*/  HFMA2.MMA R98, -RZ, RZ, 0, 0 ;  /* 0x00000000ff627435 */ /* 0x000fe200000001ff */
[----:B------:R-:W-:Y:S01]  /*5250*/  @P5 PRMT R198, R77, 0x7632, R198 ;  /* 0x000076324dc65816 */ /* 0x000fe200000000c6 */
[----:B------:R-:W-:Y:S01]  /*5260*/  HFMA2.MMA R186, -RZ, RZ, 0, 0 ;  /* 0x00000000ffba7435 */ /* 0x000fe200000001ff */
[----:B------:R-:W-:Y:S01]  /*5270*/  FMUL.FTZ R197, R189, R168 ;  /* 0x000000a8bdc57220 */ /* 0x000fe20000410000 */
[----:B------:R-:W-:Y:S01]  /*5280*/  FMUL.FTZ R173, R173, UR14 ;  /* 0x0000000eadad7c20 */ /* 0x000fe20008410000 */
[----:B------:R-:W-:Y:S01]  /*5290*/  @P5 SHF.L.U32 R198, R198, 0x10, RZ ;  /* 0x00000010c6c65819 */ /* 0x000fe200000006ff */
[----:B------:R-:W-:Y:S01]  /*52a0*/  @P3 FMUL.FTZ R98, R89, R188 ;  /* 0x000000bc59623220 */ /* 0x000fe20000410000 */
[----:B------:R-:W-:Y:S01]  /*52b0*/  FMUL.FTZ R197, R197, UR14 ;  /* 0x0000000ec5c57c20 */ /* 0x000fe20008410000 */
[----:B------:R-:W-:-:S02]  /*52c0*/  @P4 IMAD.U32 R88, R77, 0x10000, RZ ;  /* 0x000100004d584824 */ /* 0x000fc400078e00ff */
[----:B------:R-:W-:Y:S01]  /*52d0*/  FADD.FTZ R178, R176, -R178 ;  /* 0x800000b2b0b27221 */ /* 0x000fe20000010000 */
[----:B------:R-:W-:Y:S01]  /*52e0*/  MOV R190, RZ ;  /* 0x000000ff00be7202 */ /* 0x000fe20000000f00 */
[----:B------:R-:W-:Y:S01]  /*52f0*/  FADD.FTZ R179, R180, -R179 ;  /* 0x800000b3b4b37221 */ /* 0x000fe20000010000 */
[----:B------:R-:W-:Y:S01]  /*5300*/  MOV R188, RZ ;  /* 0x000000ff00bc7202 */ /* 0x000fe20000000f00 */
[----:B------:R-:W-:Y:S01]  /*5310*/  @P4 FMUL.FTZ R190, R197, R88 ;  /* 0x00000058c5be4220 */ /* 0x000fe20000410000 */
[----:B------:R-:W-:Y:S01]  /*5320*/  @P5 FMUL.FTZ R188, R173, R198 ;  /* 0x000000c6adbc5220 */ /* 0x000fe20000410000 */
[----:B------:R-:W-:Y:S01]  /*5330*/  @P1 SHF.L.U32 R88, R50, 0x10, RZ ;  /* 0x0000001032581819 */ /* 0x000fe200000006ff */
[----:B------:R-:W-:Y:S01]  /*5340*/  FADD.FTZ R127, R127, -R177 ;  /* 0x800000b17f7f7221 */ /* 0x000fe20000010000 */
[----:B------:R-:W-:Y:S01]  /*5350*/  FADD.FTZ R182, R182, -R181 ;  /* 0x800000b5b6b67221 */ /* 0x000fe20000010000 */
[----:B------:R-:W-:Y:S01]  /*5360*/  HFMA2.MMA R180, -RZ, RZ, 0, 0 ;  /* 0x00000000ffb47435 */ /* 0x000fe200000001ff */
[----:B------:R-:W-:Y:S01]  /*5370*/  @P2 F2FP.BF16.F32.PACK_AB R189, RZ, R189 ;  /* 0x000000bdffbd223e */ /* 0x000fe200000010ff */
[----:B------:R-:W4:Y:S01]  /*5380*/  LDL.LU R217, [R1+0x8] ;  /* 0x0000080001d97983 */ /* 0x000f220000300800 */
[----:B------:R-:W-:Y:S01]  /*5390*/  FMUL.FTZ R198, R169, R182 ;  /* 0x000000b6a9c67220 */ /* 0x000fe20000410000 */
[----:B------:R-:W-:-:S02]  /*53a0*/  MOV R182, RZ ;  /* 0x000000ff00b67202 */ /* 0x000fc40000000f00 */
[----:B------:R-:W-:Y:S01]  /*53b0*/  @P2 F2FP.BF16.F32.PACK_AB R196, RZ, R196 ;  /* 0x000000c4ffc4223e */ /* 0x000fe200000010ff */
[----:B------:R-:W4:Y:S01]  /*53c0*/  LDL.LU R216, [R1+0x4] ;  /* 0x0000040001d87983 */ /* 0x000f220000300800 */
[----:B------:R-:W-:-:S03]  /*53d0*/  @P2 PRMT R85, R189, 0x7610, R85 ;  /* 0x00007610bd552816 */ /* 0x000fc60000000055 */
[----:B------:R-:W4:Y:S01]  /*53e0*/  LDL.LU R215, [R1+0x10] ;  /* 0x0000100001d77983 */ /* 0x000f220000300800 */
[----:B------:R-:W-:-:S03]  /*53f0*/  @P2 PRMT R85, R85, 0x5410, R196 ;  /* 0x0000541055552816 */ /* 0x000fc600000000c4 */
[----:B------:R-:W4:Y:S04]  /*5400*/  LDL.LU R214, [R1+0xc] ;  /* 0x00000c0001d67983 */ /* 0x000f280000300800 */
[----:B------:R-:W4:Y:S04]  /*5410*/  LDL.LU R213, [R1+0x18] ;  /* 0x0000180001d57983 */ /* 0x000f280000300800 */
[----:B------:R-:W4:Y:S04]  /*5420*/  LDL.LU R212, [R1+0x14] ;  /* 0x0000140001d47983 */ /* 0x000f280000300800 */
[----:B------:R-:W4:Y:S04]  /*5430*/  LDL.LU R211, [R1+0x20] ;  /* 0x0000200001d37983 */ /* 0x000f280000300800 */
[----:B------:R-:W4:Y:S01]  /*5440*/  LDL.LU R203, [R1+0x1c] ;  /* 0x00001c0001cb7983 */ /* 0x000f220000300800 */
[----:B---3--:R-:W-:-:S02]  /*5450*/  @P6 SHF.L.U32 R184, R92, 0x10, RZ ;  /* 0x000000105cb86819 */ /* 0x008fc400000006ff */
[----:B------:R-:W-:Y:S02]  /*5460*/  @P3 PRMT R199, R92, 0x7632, R199 ;  /* 0x000076325cc73816 */ /* 0x000fe400000000c7 */
[----:B------:R-:W-:Y:S01]  /*5470*/  @P5 PRMT R92, R93, 0x7632, R92 ;  /* 0x000076325d5c5816 */ /* 0x000fe2000000005c */
[----:B------:R-:W-:Y:S01]  /*5480*/  @P6 FMUL.FTZ R183, R185, R184 ;  /* 0x000000b8b9b76220 */ /* 0x000fe20000410000 */
[----:B------:R-:W-:Y:S02]  /*5490*/  @P3 SHF.L.U32 R199, R199, 0x10, RZ ;  /* 0x00000010c7c73819 */ /* 0x000fe400000006ff */
[----:B------:R-:W-:Y:S02]  /*54a0*/  CS2R R184, SRZ ;  /* 0x0000000000b87805 */ /* 0x000fe4000001ff00 */
[----:B------:R-:W-:Y:S02]  /*54b0*/  @P5 SHF.L.U32 R92, R92, 0x10, RZ ;  /* 0x000000105c5c5819 */ /* 0x000fe400000006ff */
[----:B------:R-:W-:Y:S01]  /*54c0*/  @P4 SHF.L.U32 R93, R93, 0x10, RZ ;  /* 0x000000105d5d4819 */ /* 0x000fe200000006ff */
[----:B------:R-:W-:Y:S01]  /*54d0*/  @P3 FMUL.FTZ R184, R89, R199 ;  /* 0x000000c759b83220 */ /* 0x000fe20000410000 */
[----:B------:R-:W-:Y:S01]  /*54e0*/  LOP3.LUT P6, RZ, R99, 0xff, RZ, 0xc0, !PT ;  /* 0x000000ff63ff7812 */ /* 0x000fe200078cc0ff */
[----:B------:R-:W-:Y:S01]  /*54f0*/  @P5 FMUL.FTZ R186, R173, R92 ;  /* 0x0000005cadba5220 */ /* 0x000fe20000410000 */
[C---:B------:R-:W-:Y:S01]  /*5500*/  LEA R92, P3, R172.reuse, UR16, 0x4 ;  /* 0x00000010ac5c7c11 */ /* 0x040fe2000f8620ff */
[----:B------:R-:W-:Y:S01]  /*5510*/  @P4 FMUL.FTZ R185, R197, R93 ;  /* 0x0000005dc5b94220 */ /* 0x000fe20000410000 */
[----:B------:R-:W-:Y:S01]  /*5520*/  LOP3.LUT P4, RZ, R99, 0xff00, RZ, 0xc0, !PT ;  /* 0x0000ff0063ff7812 */ /* 0x000fe2000788c0ff */
[C---:B------:R-:W-:Y:S01]  /*5530*/  FMUL.FTZ R199, R169.reuse, R179 ;  /* 0x000000b3a9c77220 */ /* 0x040fe20000410000 */
[----:B------:R-:W-:Y:S01]  /*5540*/  LEA.HI.X R93, R172, UR17, RZ, 0x4, P3 ;  /* 0x00000011ac5d7c11 */ /* 0x000fe200098f24ff */
[----:B------:R-:W-:Y:S01]  /*5550*/  FMUL.FTZ R197, R169, R127 ;  /* 0x0000007fa9c57220 */ /* 0x000fe20000410000 */
[----:B------:R-:W-:-:S02]  /*5560*/  LOP3.LUT P5, RZ, R99, 0xff0000, RZ, 0xc0, !PT ;  /* 0x00ff000063ff7812 */ /* 0x000fc400078ac0ff */
[----:B------:R-:W-:Y:S01]  /*5570*/  LOP3.LUT P3, RZ, R99, 0xff000000, RZ, 0xc0, !PT ;  /* 0xff00000063ff7812 */ /* 0x000fe2000786c0ff */
[----:B------:R-:W-:Y:S01]  /*5580*/  FMUL.FTZ R99, R169, R178 ;  /* 0x000000b2a9637220 */ /* 0x000fe20000410000 */
[----:B------:R-:W-:Y:S02]  /*5590*/  @P1 PRMT R89, R50, 0x7632, R89 ;  /* 0x0000763232591816 */ /* 0x000fe40000000059 */
[----:B------:R-:W-:Y:S01]  /*55a0*/  @P1 PRMT R173, R51, 0x7632, R173 ;  /* 0x0000763233ad1816 */ /* 0x000fe200000000ad */
[----:B------:R-:W-:Y:S01]  /*55b0*/  @P1 FADD.FTZ R99, R99, R88 ;  /* 0x0000005863631221 */ /* 0x000fe20000010000 */
[----:B------:R-:W-:Y:S02]  /*55c0*/  @P1 SHF.L.U32 R88, R51, 0x10, RZ ;  /* 0x0000001033581819 */ /* 0x000fe400000006ff */
[----:B------:R-:W-:Y:S02]  /*55d0*/  @P1 SHF.L.U32 R89, R89, 0x10, RZ ;  /* 0x0000001059591819 */ /* 0x000fe400000006ff */
[----:B------:R-:W-:Y:S01]  /*55e0*/  @P1 SHF.L.U32 R127, R173, 0x10, RZ ;  /* 0x00000010ad7f1819 */ /* 0x000fe200000006ff */
[----:B------:R-:W-:Y:S01]  /*55f0*/  @P1 FADD.FTZ R197, R197, R88 ;  /* 0x00000058c5c51221 */ /* 0x000fe20000010000 */
[----:B------:R-:W-:Y:S01]  /*5600*/  @P4 PRMT R202, R78, 0x7632, R202 ;  /* 0x000076324eca4816 */ /* 0x000fe200000000ca */
[----:B------:R-:W-:Y:S01]  /*5610*/  @P1 FADD.FTZ R199, R199, R89 ;  /* 0x00000059c7c71221 */ /* 0x000fe20000010000 */
[----:B------:R-:W-:Y:S01]  /*5620*/  @P3 PRMT R181, R79, 0x7632, R181 ;  /* 0x000076324fb53816 */ /* 0x000fe200000000b5 */
[----:B------:R-:W0:Y:S01]  /*5630*/  @P2 LDC.64 R88, c[0x0][0x308] ;  /* 0x0000c200ff582b82 */ /* 0x000e220000000a00 */
[----:B------:R-:W-:Y:S01]  /*5640*/  @P1 FADD.FTZ R198, R198, R127 ;  /* 0x0000007fc6c61221 */ /* 0x000fe20000010000 */
[-C--:B------:R-:W-:Y:S01]  /*5650*/  FMUL.FTZ R177, R197, R168.reuse ;  /* 0x000000a8c5b17220 */ /* 0x080fe20000410000 */
[----:B------:R-:W-:Y:S01]  /*5660*/  @P3 SHF.L.U32 R181, R181, 0x10, RZ ;  /* 0x00000010b5b53819 */ /* 0x000fe200000006ff */
[-C--:B------:R-:W-:Y:S01]  /*5670*/  FMUL.FTZ R127, R99, R168.reuse ;  /* 0x000000a8637f7220 */ /* 0x080fe20000410000 */
[-C--:B------:R-:W-:Y:S01]  /*5680*/  FMUL.FTZ R178, R198, R168.reuse ;  /* 0x000000a8c6b27220 */ /* 0x080fe20000410000 */
[----:B------:R-:W-:Y:S01]  /*5690*/  FMUL.FTZ R176, R199, R168 ;  /* 0x000000a8c7b07220 */ /* 0x000fe20000410000 */
[----:B------:R-:W-:Y:S01]  /*56a0*/  @P5 SHF.L.U32 R201, R79, 0x10, RZ ;  /* 0x000000104fc95819 */ /* 0x000fe200000006ff */
[----:B------:R-:W-:Y:S01]  /*56b0*/  FMUL.FTZ R177, R177, UR14 ;  /* 0x0000000eb1b17c20 */ /* 0x000fe20008410000 */
[----:B------:R-:W-:Y:S01]  /*56c0*/  FMUL.FTZ R178, R178, UR14 ;  /* 0x0000000eb2b27c20 */ /* 0x000fe20008410000 */
[----:B------:R-:W-:Y:S01]  /*56d0*/  @P4 SHF.L.U32 R202, R202, 0x10, RZ ;  /* 0x00000010caca4819 */ /* 0x000fe200000006ff */
[----:B------:R-:W-:-:S02]  /*56e0*/  @P6 IMAD.U32 R173, R78, 0x10000, RZ ;  /* 0x000100004ead6824 */ /* 0x000fc400078e00ff */
[----:B------:R-:W-:Y:S01]  /*56f0*/  FMUL.FTZ R127, R127, UR14 ;  /* 0x0000000e7f7f7c20 */ /* 0x000fe20008410000 */
[----:B------:R-:W-:Y:S01]  /*5700*/  @P3 FMUL.FTZ R182, R178, R181 ;  /* 0x000000b5b2b63220 */ /* 0x000fe20000410000 */
[----:B------:R-:W-:Y:S01]  /*5710*/  FMUL.FTZ R176, R176, UR14 ;  /* 0x0000000eb0b07c20 */ /* 0x000fe20008410000 */
[----:B------:R-:W-:Y:S01]  /*5720*/  @P2 F2FP.BF16.F32.PACK_AB R181, RZ, R91 ;  /* 0x0000005bffb5223e */ /* 0x000fe200000010ff */
[----:B------:R-:W-:Y:S01]  /*5730*/  @P5 FMUL.FTZ R200, R177, R201 ;  /* 0x000000c9b1c85220 */ /* 0x000fe20000410000 */
[----:B------:R-:W-:Y:S01]  /*5740*/  @P2 F2FP.BF16.F32.PACK_AB R99, RZ, R99 ;  /* 0x00000063ff63223e */ /* 0x000fe200000010ff */
[----:B------:R-:W-:Y:S01]  /*5750*/  @P6 FMUL.FTZ R180, R127, R173 ;  /* 0x000000ad7fb46220 */ /* 0x000fe20000410000 */
[----:B------:R-:W-:Y:S02]  /*5760*/  @P2 F2FP.BF16.F32.PACK_AB R197, RZ, R197 ;  /* 0x000000c5ffc5223e */ /* 0x000fe400000010ff */
[----:B------:R-:W-:Y:S01]  /*5770*/  MOV R179, RZ ;  /* 0x000000ff00b37202 */ /* 0x000fe20000000f00 */
[----:B------:R-:W-:Y:S01]  /*5780*/  @P4 FMUL.FTZ R179, R176, R202 ;  /* 0x000000cab0b34220 */ /* 0x000fe20000410000 */
[----:B------:R-:W-:Y:S01]  /*5790*/  @P2 F2FP.BF16.F32.PACK_AB R201, RZ, R90 ;  /* 0x0000005affc9223e */ /* 0x000fe200000010ff */
[----:B0-----:R-:W-:Y:S01]  /*57a0*/  @P2 IMAD.WIDE.U32 R172, R172, 0x10, R88 ;  /* 0x00000010acac2825 */ /* 0x001fe200078e0058 */
[----:B------:R-:W-:Y:S01]  /*57b0*/  @P2 F2FP.BF16.F32.PACK_AB R199, RZ, R199 ;  /* 0x000000c7ffc7223e */ /* 0x000fe200000010ff */
[----:B------:R-:W3:Y:S01]  /*57c0*/  LDL.LU R202, [R1+0x28] ;  /* 0x0000280001ca7983 */ /* 0x000ee20000300800 */
[----:B------:R-:W-:-:S02]  /*57d0*/  @P2 F2FP.BF16.F32.PACK_AB R198, RZ, R198 ;  /* 0x000000c6ffc6223e */ /* 0x000fc400000010ff */
[----:B------:R-:W-:Y:S02]  /*57e0*/  @P2 PRMT R84, R181, 0x7610, R84 ;  /* 0x00007610b5542816 */ /* 0x000fe40000000054 */
[----:B------:R-:W-:Y:S02]  /*57f0*/  @P2 PRMT R86, R99, 0x7610, R86 ;  /* 0x0000761063562816 */ /* 0x000fe40000000056 */
[----:B------:R-:W-:Y:S02]  /*5800*/  @P2 PRMT R87, R197, 0x7610, R87 ;  /* 0x00007610c5572816 */ /* 0x000fe40000000057 */
[----:B------:R-:W-:Y:S02]  /*5810*/  @P2 PRMT R84, R84, 0x5410, R201 ;  /* 0x0000541054542816 */ /* 0x000fe400000000c9 */
[----:B------:R-:W-:Y:S01]  /*5820*/  @P2 PRMT R86, R86, 0x5410, R199 ;  /* 0x0000541056562816 */ /* 0x000fe200000000c7 */
[----:B------:R-:W3:Y:S01]  /*5830*/  LDL.LU R201, [R1+0x24] ;  /* 0x0000240001c97983 */ /* 0x000ee20000300800 */
[----:B------:R-:W-:-:S02]  /*5840*/  @P2 PRMT R87, R87, 0x5410, R198 ;  /* 0x0000541057572816 */ /* 0x000fc400000000c6 */
[----:B------:R-:W-:Y:S02]  /*5850*/  F2FP.BF16.F32.PACK_AB R91, R182, R200 ;  /* 0x000000c8b65b723e */ /* 0x000fe400000010ff */
[----:B------:R-:W-:Y:S02]  /*5860*/  F2FP.BF16.F32.PACK_AB R90, R179, R180 ;  /* 0x000000b4b35a723e */ /* 0x000fe400000010ff */
[----:B------:R-:W-:Y:S02]  /*5870*/  F2FP.BF16.F32.PACK_AB R89, R188, R190 ;  /* 0x000000bebc59723e */ /* 0x000fe400000010ff */
[----:B------:R-:W-:Y:S01]  /*5880*/  F2FP.BF16.F32.PACK_AB R88, R98, R187 ;  /* 0x000000bb6258723e */ /* 0x000fe200000010ff */
[----:B------:R-:W-:Y:S01]  /*5890*/  IMAD.WIDE.U32 R98, R170, 0x10, R230 ;  /* 0x00000010aa627825 */ /* 0x000fe200078e00e6 */
[----:B------:R-:W-:Y:S04]  /*58a0*/  @P2 STG.E.128 desc[UR4][R172.64], R84 ;  /* 0x00000054ac002986 */ /* 0x000fe8000c101d04 */
[----:B------:R0:W-:Y:S04]  /*58b0*/  STG.E.128 desc[UR4][R92.64], R88 ;  /* 0x000000585c007986 */ /* 0x0001e8000c101d04 */
[----:B------:R-:W3:Y:S04]  /*58c0*/  LDL.LU R200, [R1+0x30] ;  /* 0x0000300001c87983 */ /* 0x000ee80000300800 */
[----:B------:R-:W3:Y:S04]  /*58d0*/  LDL.LU R199, [R1+0x2c] ;  /* 0x00002c0001c77983 */ /* 0x000ee80000300800 */
[----:B------:R-:W3:Y:S04]  /*58e0*/  LDL.LU R197, [R1+0x38] ;  /* 0x0000380001c57983 */ /* 0x000ee80000300800 */
[----:B------:R-:W3:Y:S04]  /*58f0*/  LDL.LU R196, [R1+0x34] ;  /* 0x0000340001c47983 */ /* 0x000ee80000300800 */
[----:B0-----:R0:W3:Y:S04]  /*5900*/  LDG.E.128 R88, desc[UR4][R98.64] ;  /* 0x0000000462587981 */ /* 0x0010e8000c1e1d00 */
[----:B------:R-:W3:Y:S04]  /*5910*/  LDL.LU R190, [R1+0x40] ;  /* 0x0000400001be7983 */ /* 0x000ee80000300800 */
[----:B------:R-:W3:Y:S04]  /*5920*/  LDL.LU R189, [R1+0x3c] ;  /* 0x00003c0001bd7983 */ /* 0x000ee80000300800 */
[----:B------:R-:W3:Y:S04]  /*5930*/  LDL.LU R188, [R1+0x48] ;  /* 0x0000480001bc7983 */ /* 0x000ee80000300800 */
[----:B------:R-:W3:Y:S01]  /*5940*/  LDL.LU R187, [R1+0x44] ;  /* 0x0000440001bb7983 */ /* 0x000ee20000300800 */
[----:B------:R-:W-:Y:S01]  /*5950*/  HFMA2.MMA R92, -RZ, RZ, 0, 0 ;  /* 0x00000000ff5c7435 */ /* 0x000fe200000001ff */
[----:B------:R-:W-:Y:S01]  /*5960*/  FFMA.FTZ R113, R113, R122, R123 ;  /* 0x0000007a71717223 */ /* 0x000fe2000001007b */
[----:B0-----:R-:W-:-:S02]  /*5970*/  @P6 SHF.L.U32 R98, R94, 0x10, RZ ;  /* 0x000000105e626819 */ /* 0x001fc400000006ff */
[----:B------:R-:W-:Y:S01]  /*5980*/  MOV R93, R96 ;  /* 0x00000060005d7202 */ /* 0x000fe20000000f00 */
[----:B------:R-:W-:Y:S01]  /*5990*/  FADD.FTZ R113, R109, -R113 ;  /* 0x800000716d717221 */ /* 0x000fe20000010000 */
[----:B------:R-:W-:Y:S01]  /*59a0*/  @P1 SHF.L.U32 R99, R44, 0x10, RZ ;  /* 0x000000102c631819 */ /* 0x000fe200000006ff */
[----:B------:R-:W-:Y:S01]  /*59b0*/  @P6 FMUL.FTZ R92, R127, R98 ;  /* 0x000000627f5c6220 */ /* 0x000fe20000410000 */
[----:B------:R-:W-:Y:S01]  /*59c0*/  LOP3.LUT P6, RZ, R93, 0xff, RZ, 0xc0, !PT ;  /* 0x000000ff5dff7812 */ /* 0x000fe200078cc0ff */
[----:B------:R-:W-:Y:S01]  /*59d0*/  FMUL.FTZ R93, R169, R113 ;  /* 0x00000071a95d7220 */ /* 0x000fe20000410000 */
[-C--:B------:R-:W-:Y:S01]  /*59e0*/  FFMA.FTZ R172, R105, R122.reuse, R123 ;  /* 0x0000007a69ac7223 */ /* 0x080fe2000001007b */
[----:B------:R-:W-:Y:S02]  /*59f0*/  @P3 PRMT R105, R95, 0x7632, R105 ;  /* 0x000076325f693816 */ /* 0x000fe40000000069 */
[--C-:B------:R-:W-:Y:S01]  /*5a00*/  @P1 FADD.FTZ R93, R93, R99.reuse ;  /* 0x000000635d5d1221 */ /* 0x100fe20000010000 */
[----:B------:R-:W-:Y:S01]  /*5a10*/  @P4 PRMT R99, R94, 0x7632, R99 ;  /* 0x000076325e634816 */ /* 0x000fe20000000063 */
[----:B------:R-:W-:Y:S01]  /*5a20*/  HFMA2.MMA R94, -RZ, RZ, 0, 0 ;  /* 0x00000000ff5e7435 */ /* 0x000fe200000001ff */
[----:B------:R-:W-:Y:S01]  /*5a30*/  FFMA.FTZ R98, R112, R122, R123 ;  /* 0x0000007a70627223 */ /* 0x000fe2000001007b */
[----:B------:R-:W-:-:S02]  /*5a40*/  @P3 IMAD.U32 R105, R105, 0x10000, RZ ;  /* 0x0001000069693824 */ /* 0x000fc400078e00ff */
[----:B------:R-:W-:Y:S01]  /*5a50*/  FFMA.FTZ R107, R107, R122, R123 ;  /* 0x0000007a6b6b7223 */ /* 0x000fe2000001007b */
[----:B------:R-:W-:Y:S01]  /*5a60*/  FADD.FTZ R98, R108, -R98 ;  /* 0x800000626c627221 */ /* 0x000fe20000010000 */
[----:B------:R-:W-:Y:S02]  /*5a70*/  @P3 FMUL.FTZ R94, R178, R105 ;  /* 0x00000069b25e3220 */ /* 0x000fe40000410000 */
[----:B------:R-:W-:Y:S01]  /*5a80*/  FADD.FTZ R106, R106, -R107 ;  /* 0x8000006b6a6a7221 */ /* 0x000fe20000010000 */
[----:B------:R-:W-:Y:S01]  /*5a90*/  FADD.FTZ R172, R104, -R172 ;  /* 0x800000ac68ac7221 */ /* 0x000fe20000010000 */
[----:B------:R-:W-:Y:S01]  /*5aa0*/  LOP3.LUT P3, RZ, R96, 0xff0000, RZ, 0xc0, !PT ;  /* 0x00ff000060ff7812 */ /* 0x000fe2000786c0ff */
[----:B------:R-:W-:Y:S01]  /*5ab0*/  FMUL.FTZ R98, R169, R98 ;  /* 0x00000062a9627220 */ /* 0x000fe20000410000 */
[----:B------:R-:W-:Y:S02]  /*5ac0*/  @P5 SHF.L.U32 R104, R95, 0x10, RZ ;  /* 0x000000105f685819 */ /* 0x000fe400000006ff */
[----:B------:R-:W-:-:S02]  /*5ad0*/  @P1 SHF.L.U32 R107, R45, 0x10, RZ ;  /* 0x000000102d6b1819 */ /* 0x000fc400000006ff */
[----:B------:R-:W-:Y:S02]  /*5ae0*/  CS2R R112, SRZ ;  /* 0x0000000000707805 */ /* 0x000fe4000001ff00 */
[----:B------:R-:W-:Y:S01]  /*5af0*/  @P4 SHF.L.U32 R99, R99, 0x10, RZ ;  /* 0x0000001063634819 */ /* 0x000fe200000006ff */
[----:B------:R-:W-:Y:S01]  /*5b00*/  @P5 FMUL.FTZ R113, R177, R104 ;  /* 0x00000068b1715220 */ /* 0x000fe20000410000 */
[----:B------:R-:W-:Y:S01]  /*5b10*/  LOP3.LUT P5, RZ, R97, 0xff0000, RZ, 0xc0, !PT ;  /* 0x00ff000061ff7812 */ /* 0x000fe200078ac0ff */
[----:B------:R-:W-:Y:S01]  /*5b20*/  @P1 FADD.FTZ R98, R98, R107 ;  /* 0x0000006b62621221 */ /* 0x000fe20000010000 */
[----:B------:R-:W-:Y:S01]  /*5b30*/  @P1 SHF.L.U32 R105, R47, 0x10, RZ ;  /* 0x000000102f691819 */ /* 0x000fe200000006ff */
[C---:B------:R-:W-:Y:S01]  /*5b40*/  FMUL.FTZ R172, R169.reuse, R172 ;  /* 0x000000aca9ac7220 */ /* 0x040fe20000410000 */
[----:B------:R-:W-:Y:S01]  /*5b50*/  @P4 FMUL.FTZ R112, R176, R99 ;  /* 0x00000063b0704220 */ /* 0x000fe20000410000 */
[----:B------:R-:W-:Y:S01]  /*5b60*/  FMUL.FTZ R173, R98, R168 ;  /* 0x000000a862ad7220 */ /* 0x000fe20000410000 */
[----:B------:R-:W-:Y:S01]  /*5b70*/  @P1 SHF.L.U32 R108, R46, 0x10, RZ ;  /* 0x000000102e6c1819 */ /* 0x000fe200000006ff */
[----:B------:R-:W-:Y:S01]  /*5b80*/  FMUL.FTZ R95, R169, R106 ;  /* 0x0000006aa95f7220 */ /* 0x000fe20000410000 */
[----:B------:R-:W-:Y:S01]  /*5b90*/  LOP3.LUT P4, RZ, R97, 0xff, RZ, 0xc0, !PT ;  /* 0x000000ff61ff7812 */ /* 0x000fe2000788c0ff */
[----:B------:R-:W-:Y:S01]  /*5ba0*/  @P1 FADD.FTZ R172, R172, R105 ;  /* 0x00000069acac1221 */ /* 0x000fe20000010000 */
[----:B------:R-:W-:Y:S01]  /*5bb0*/  @P3 SHF.L.U32 R127, R81, 0x10, RZ ;  /* 0x00000010517f3819 */ /* 0x000fe200000006ff */
[-C--:B------:R-:W-:Y:S01]  /*5bc0*/  FMUL.FTZ R109, R93, R168.reuse ;  /* 0x000000a85d6d7220 */ /* 0x080fe20000410000 */
[----:B------:R-:W-:Y:S01]  /*5bd0*/  FMUL.FTZ R173, R173, UR14 ;  /* 0x0000000eadad7c20 */ /* 0x000fe20008410000 */
[----:B------:R-:W-:Y:S01]  /*5be0*/  @P1 FADD.FTZ R95, R95, R108 ;  /* 0x0000006c5f5f1221 */ /* 0x000fe20000010000 */
[----:B------:R-:W-:Y:S01]  /*5bf0*/  HFMA2.MMA R99, -RZ, RZ, 0, 0 ;  /* 0x00000000ff637435 */ /* 0x000fe200000001ff */
[----:B------:R-:W-:Y:S01]  /*5c00*/  MOV R108, RZ ;  /* 0x000000ff006c7202 */ /* 0x000fe20000000f00 */
[-C--:B------:R-:W-:Y:S01]  /*5c10*/  FMUL.FTZ R179, R172, R168.reuse ;  /* 0x000000a8acb37220 */ /* 0x080fe20000410000 */
[----:B------:R-:W-:Y:S01]  /*5c20*/  @P6 SHF.L.U32 R106, R80, 0x10, RZ ;  /* 0x00000010506a6819 */ /* 0x000fe200000006ff */
[----:B------:R-:W-:Y:S01]  /*5c30*/  FMUL.FTZ R109, R109, UR14 ;  /* 0x0000000e6d6d7c20 */ /* 0x000fe20008410000 */
[----:B------:R-:W-:Y:S01]  /*5c40*/  @P3 FMUL.FTZ R108, R173, R127 ;  /* 0x0000007fad6c3220 */ /* 0x000fe20000410000 */
[----:B------:R-:W-:Y:S01]  /*5c50*/  HFMA2.MMA R127, -RZ, RZ, 0, 0 ;  /* 0x00000000ff7f7435 */ /* 0x000fe200000001ff */
[----:B------:R-:W-:Y:S01]  /*5c60*/  @P5 SHF.L.U32 R177, R83, 0x10, RZ ;  /* 0x0000001053b15819 */ /* 0x000fe200000006ff */
[----:B------:R-:W-:Y:S01]  /*5c70*/  FMUL.FTZ R178, R95, R168 ;  /* 0x000000a85fb27220 */ /* 0x000fe20000410000 */
[----:B------:R-:W-:Y:S01]  /*5c80*/  MOV R104, RZ ;  /* 0x000000ff00687202 */ /* 0x000fe20000000f00 */
[----:B------:R-:W-:Y:S01]  /*5c90*/  FMUL.FTZ R179, R179, UR14 ;  /* 0x0000000eb3b37c20 */ /* 0x000fe20008410000 */
[----:B------:R-:W-:Y:S01]  /*5ca0*/  @P6 FMUL.FTZ R99, R109, R106 ;  /* 0x0000006a6d636220 */ /* 0x000fe20000410000 */
[----:B------:R-:W-:Y:S01]  /*5cb0*/  HFMA2.MMA R105, -RZ, RZ, 0, 0 ;  /* 0x00000000ff697435 */ /* 0x000fe200000001ff */
[----:B------:R-:W-:Y:S01]  /*5cc0*/  @P4 SHF.L.U32 R176, R82, 0x10, RZ ;  /* 0x0000001052b04819 */ /* 0x000fe200000006ff */
[-CC-:B------:R-:W-:Y:S01]  /*5cd0*/  FFMA.FTZ R114, R114, R122.reuse, R123.reuse ;  /* 0x0000007a72727223 */ /* 0x180fe2000001007b */
[----:B------:R-:W-:Y:S01]  /*5ce0*/  FMUL.FTZ R178, R178, UR14 ;  /* 0x0000000eb2b27c20 */ /* 0x000fe20008410000 */
[----:B------:R-:W-:Y:S01]  /*5cf0*/  @P5 FMUL.FTZ R127, R179, R177 ;  /* 0x000000b1b37f5220 */ /* 0x000fe20000410000 */
[-CC-:B------:R-:W-:Y:S01]  /*5d00*/  FFMA.FTZ R118, R118, R122.reuse, R123.reuse ;  /* 0x0000007a76767223 */ /* 0x180fe2000001007b */
[-CC-:B------:R-:W-:Y:S01]  /*5d10*/  FFMA.FTZ R116, R116, R122.reuse, R123.reuse ;  /* 0x0000007a74747223 */ /* 0x180fe2000001007b */
[----:B------:R-:W-:Y:S01]  /*5d20*/  FADD.FTZ R114, R115, -R114 ;  /* 0x8000007273727221 */ /* 0x000fe20000010000 */
[----:B------:R-:W-:Y:S01]  /*5d30*/  FFMA.FTZ R120, R120, R122, R123 ;  /* 0x0000007a78787223 */ /* 0x000fe2000001007b */
[----:B------:R-:W-:Y:S01]  /*5d40*/  FADD.FTZ R118, R119, -R118 ;  /* 0x8000007677767221 */ /* 0x000fe20000010000 */
[----:B------:R-:W-:Y:S01]  /*5d50*/  FADD.FTZ R116, R117, -R116 ;  /* 0x8000007475747221 */ /* 0x000fe20000010000 */
[----:B------:R-:W-:Y:S01]  /*5d60*/  FMUL.FTZ R119, R169, R114 ;  /* 0x00000072a9777220 */ /* 0x000fe20000410000 */
[----:B------:R-:W-:Y:S01]  /*5d70*/  @P1 PRMT R115, R46, 0x7632, R115 ;  /* 0x000076322e731816 */ /* 0x000fe20000000073 */
[----:B------:R-:W-:Y:S01]  /*5d80*/  FADD.FTZ R122, R121, -R120 ;  /* 0x80000078797a7221 */ /* 0x000fe20000010000 */
[C---:B------:R-:W-:Y:S01]  /*5d90*/  FMUL.FTZ R121, R169.reuse, R116 ;  /* 0x00000074a9797220 */ /* 0x040fe20000410000 */
[----:B------:R-:W-:Y:S01]  /*5da0*/  FMUL.FTZ R120, R169, R118 ;  /* 0x00000076a9787220 */ /* 0x000fe20000410000 */
[----:B------:R-:W-:Y:S01]  /*5db0*/  @P1 SHF.L.U32 R115, R115, 0x10, RZ ;  /* 0x0000001073731819 */ /* 0x000fe200000006ff */
[----:B--2---:R-:W-:Y:S01]  /*5dc0*/  FADD.FTZ R218, R100, R218 ;  /* 0x000000da64da7221 */ /* 0x004fe20000010000 */
[----:B------:R-:W-:-:S03]  /*5dd0*/  @P1 PRMT R117, R47, 0x7632, R117 ;  /* 0x000076322f751816 */ /* 0x000fc60000000075 */
[----:B------:R-:W-:Y:S01]  /*5de0*/  @P1 FADD.FTZ R120, R120, R115 ;  /* 0x0000007378781221 */ /* 0x000fe20000010000 */
[----:B------:R-:W-:Y:S01]  /*5df0*/  FADD.FTZ R252, R101, R252 ;  /* 0x000000fc65fc7221 */ /* 0x000fe20000010000 */
[----:B------:R-:W-:Y:S01]  /*5e00*/  @P2 F2FP.BF16.F32.PACK_AB R98, RZ, R98 ;  /* 0x00000062ff62223e */ /* 0x000fe200000010ff */
[----:B------:R-:W0:Y:S01]  /*5e10*/  @P2 LDC.64 R100, c[0x0][0x308] ;  /* 0x0000c200ff642b82 */ /* 0x000e220000000a00 */
[----:B------:R-:W-:Y:S01]  /*5e20*/  @P1 SHF.L.U32 R117, R117, 0x10, RZ ;  /* 0x0000001075751819 */ /* 0x000fe200000006ff */
[----:B------:R-:W-:Y:S01]  /*5e30*/  FMUL.FTZ R169, R169, R122 ;  /* 0x0000007aa9a97220 */ /* 0x000fe20000410000 */
[----:B----4-:R-:W-:Y:S01]  /*5e40*/  FADD.FTZ R211, R92, R211 ;  /* 0x000000d35cd37221 */ /* 0x010fe20000010000 */
[----:B------:R-:W-:Y:S01]  /*5e50*/  @P2 PRMT R85, R98, 0x7610, R85 ;  /* 0x0000761062552816 */ /* 0x000fe20000000055 */
[----:B------:R-:W-:Y:S01]  /*5e60*/  FADD.FTZ R2, R0, R2 ;  /* 0x0000000200027221 */ /* 0x000fe20000010000 */
[----:B------:R-:W-:Y:S01]  /*5e70*/  @P1 FADD.FTZ R169, R169, R117 ;  /* 0x00000075a9a91221 */ /* 0x000fe20000010000 */
[----:B------:R-:W-:Y:S01]  /*5e80*/  FADD.FTZ R217, R103, R217 ;  /* 0x000000d967d97221 */ /* 0x000fe20000010000 */
[----:B------:R-:W-:Y:S01]  /*5e90*/  FADD.FTZ R216, R102, R216 ;  /* 0x000000d866d87221 */ /* 0x000fe20000010000 */
[----:B------:R-:W-:Y:S01]  /*5ea0*/  @P2 F2FP.BF16.F32.PACK_AB R0, RZ, R93 ;  /* 0x0000005dff00223e */ /* 0x000fe200000010ff */
[----:B------:R-:W-:Y:S01]  /*5eb0*/  FADD.FTZ R215, R183, R215 ;  /* 0x000000d7b7d77221 */ /* 0x000fe20000010000 */
[----:B------:R-:W-:Y:S01]  /*5ec0*/  @P2 F2FP.BF16.F32.PACK_AB R102, RZ, R95 ;  /* 0x0000005fff66223e */ /* 0x000fe200000010ff */
[----:B------:R-:W-:Y:S01]  /*5ed0*/  FADD.FTZ R213, R185, R213 ;  /* 0x000000d5b9d57221 */ /* 0x000fe20000010000 */
[-C--:B------:R-:W-:Y:S01]  /*5ee0*/  FMUL.FTZ R116, R120, R168.reuse ;  /* 0x000000a878747220 */ /* 0x080fe20000410000 */
[----:B------:R-:W-:Y:S01]  /*5ef0*/  FMUL.FTZ R117, R169, R168 ;  /* 0x000000a8a9757220 */ /* 0x000fe20000410000 */
[----:B------:R2:W-:Y:S01]  /*5f00*/  STL [R1], R218 ;  /* 0x000000da01007387 */ /* 0x0005e20000100800 */
[----:B------:R-:W-:Y:S01]  /*5f10*/  FADD.FTZ R214, R184, R214 ;  /* 0x000000d6b8d67221 */ /* 0x000fe20000010000 */
[----:B------:R-:W-:Y:S01]  /*5f20*/  HFMA2.MMA R122, -RZ, RZ, 0, 0 ;  /* 0x00000000ff7a7435 */ /* 0x000fe200000001ff */
[----:B------:R-:W-:Y:S01]  /*5f30*/  @P2 PRMT R86, R102, 0x7610, R86 ;  /* 0x0000761066562816 */ /* 0x000fe20000000056 */
[----:B------:R2:W-:Y:S01]  /*5f40*/  STL [R1+0x8], R217 ;  /* 0x000008d901007387 */ /* 0x0005e20000100800 */
[----:B------:R-:W-:Y:S01]  /*5f50*/  FADD.FTZ R212, R186, R212 ;  /* 0x000000d4bad47221 */ /* 0x000fe20000010000 */
[----:B------:R-:W-:Y:S01]  /*5f60*/  @P2 PRMT R84, R0, 0x7610, R84 ;  /* 0x0000761000542816 */ /* 0x000fe20000000054 */
[----:B------:R-:W-:Y:S01]  /*5f70*/  HFMA2.MMA R102, -RZ, RZ, 0, 0 ;  /* 0x00000000ff667435 */ /* 0x000fe200000001ff */
[----:B------:R2:W-:Y:S01]  /*5f80*/  STL [R1+0x4], R216 ;  /* 0x000004d801007387 */ /* 0x0005e20000100800 */
[----:B------:R-:W-:Y:S01]  /*5f90*/  FMUL.FTZ R116, R116, UR14 ;  /* 0x0000000e74747c20 */ /* 0x000fe20008410000 */
[----:B------:R-:W-:Y:S01]  /*5fa0*/  FMUL.FTZ R117, R117, UR14 ;  /* 0x0000000e75757c20 */ /* 0x000fe20008410000 */
[----:B------:R-:W-:Y:S01]  /*5fb0*/  FADD.FTZ R203, R112, R203 ;  /* 0x000000cb70cb7221 */ /* 0x000fe20000010000 */
[----:B------:R2:W-:Y:S01]  /*5fc0*/  STL [R1+0x10], R215 ;  /* 0x000010d701007387 */ /* 0x0005e20000100800 */
[----:B------:R-:W-:Y:S01]  /*5fd0*/  @P2 F2FP.BF16.F32.PACK_AB R172, RZ, R172 ;  /* 0x000000acffac223e */ /* 0x000fe200000010ff */
[----:B------:R-:W-:-:S02]  /*5fe0*/  IMAD.MOV.U32 R0, RZ, RZ, RZ ;  /* 0x000000ffff007224 */ /* 0x000fc400078e00ff */
[----:B------:R2:W-:Y:S01]  /*5ff0*/  STL [R1+0x18], R213 ;  /* 0x000018d501007387 */ /* 0x0005e20000100800 */
[----:B------:R-:W-:-:S03]  /*6000*/  MOV R118, RZ ;  /* 0x000000ff00767202 */ /* 0x000fc60000000f00 */
[----:B------:R2:W-:Y:S01]  /*6010*/  STL [R1+0x20], R211 ;  /* 0x000020d301007387 */ /* 0x0005e20000100800 */
[----:B------:R-:W-:-:S03]  /*6020*/  @P2 F2FP.BF16.F32.PACK_AB R120, RZ, R120 ;  /* 0x00000078ff78223e */ /* 0x000fc600000010ff */
[----:B------:R2:W-:Y:S01]  /*6030*/  STL [R1+0xc], R214 ;  /* 0x00000cd601007387 */ /* 0x0005e20000100800 */
[----:B------:R-:W-:Y:S02]  /*6040*/  @P2 F2FP.BF16.F32.PACK_AB R169, RZ, R169 ;  /* 0x000000a9ffa9223e */ /* 0x000fe400000010ff */
[----:B------:R-:W-:Y:S01]  /*6050*/  @P2 PRMT R87, R172, 0x7610, R87 ;  /* 0x00007610ac572816 */ /* 0x000fe20000000057 */
[----:B0-----:R-:W-:Y:S01]  /*6060*/  @P2 IMAD.WIDE.U32 R100, R170, 0x10, R100 ;  /* 0x00000010aa642825 */ /* 0x001fe200078e0064 */
[----:B------:R-:W-:Y:S02]  /*6070*/  @P2 PRMT R86, R86, 0x5410, R120 ;  /* 0x0000541056562816 */ /* 0x000fe40000000078 */
[----:B------:R-:W-:Y:S01]  /*6080*/  @P2 PRMT R87, R87, 0x5410, R169 ;  /* 0x0000541057572816 */ /* 0x000fe200000000a9 */
        /* <DEDUP_REMOVED lines=19> */
[----:B---3--:R-:W-:Y:S01]  /*61c0*/  FADD.FTZ R202, R113, R202 ;  /* 0x000000ca71ca7221 */ /* 0x008fe20000010000 */
[----:B------:R-:W-:-:S02]  /*61d0*/  @P6 SHF.L.U32 R107, R88, 0x10, RZ ;  /* 0x00000010586b6819 */ /* 0x000fc400000006ff */
[----:B------:R-:W-:-:S03]  /*61e0*/  @P5 SHF.L.U32 R182, R91, 0x10, RZ ;  /* 0x000000105bb65819 */ /* 0x000fc600000006ff */
[----:B------:R-:W-:Y:S01]  /*61f0*/  @P6 FMUL.FTZ R104, R109, R107 ;  /* 0x0000006b6d686220 */ /* 0x000fe20000410000 */
[----:B------:R-:W-:Y:S02]  /*6200*/  CS2R R106, SRZ ;  /* 0x00000000006a7805 */ /* 0x000fe4000001ff00 */
[----:B------:R-:W-:Y:S01]  /*6210*/  @P4 SHF.L.U32 R181, R90, 0x10, RZ ;  /* 0x000000105ab54819 */ /* 0x000fe200000006ff */
[----:B------:R-:W-:Y:S02]  /*6220*/  @P3 IMAD.U32 R180, R89, 0x10000, RZ ;  /* 0x0001000059b43824 */ /* 0x000fe400078e00ff */
[----:B------:R-:W-:Y:S01]  /*6230*/  @P5 FMUL.FTZ R107, R179, R182 ;  /* 0x000000b6b36b5220 */ /* 0x000fe20000410000 */
[C---:B------:R-:W-:Y:S02]  /*6240*/  LOP3.LUT P6, RZ, R96.reuse, 0xff00, RZ, 0xc0, !PT ;  /* 0x0000ff0060ff7812 */ /* 0x040fe400078cc0ff */
[----:B------:R-:W-:Y:S02]  /*6250*/  LOP3.LUT P5, RZ, R96, 0xff000000, RZ, 0xc0, !PT ;  /* 0xff00000060ff7812 */ /* 0x000fe400078ac0ff */
[----:B------:R-:W-:Y:S01]  /*6260*/  @P1 PRMT R96, R44, 0x7632, R96 ;  /* 0x000076322c601816 */ /* 0x000fe20000000060 */
[----:B------:R-:W-:Y:S01]  /*6270*/  @P3 FMUL.FTZ R105, R173, R180 ;  /* 0x000000b4ad693220 */ /* 0x000fe20000410000 */
[----:B------:R-:W-:Y:S01]  /*6280*/  MOV R109, RZ ;  /* 0x000000ff006d7202 */ /* 0x000fe20000000f00 */
[C---:B------:R-:W-:Y:S01]  /*6290*/  @P4 FMUL.FTZ R109, R178.reuse, R176 ;  /* 0x000000b0b26d4220 */ /* 0x040fe20000410000 */
[----:B------:R-:W-:Y:S01]  /*62a0*/  @P4 FMUL.FTZ R106, R178, R181 ;  /* 0x000000b5b26a4220 */ /* 0x000fe20000410000 */
[----:B------:R-:W-:-:S02]  /*62b0*/  LOP3.LUT P4, RZ, R97, 0xff00, RZ, 0xc0, !PT ;  /* 0x0000ff0061ff7812 */ /* 0x000fc4000788c0ff */
[----:B------:R-:W-:Y:S02]  /*62c0*/  LOP3.LUT P3, RZ, R97, 0xff000000, RZ, 0xc0, !PT ;  /* 0xff00000061ff7812 */ /* 0x000fe4000786c0ff */
[----:B------:R-:W-:Y:S02]  /*62d0*/  @P1 PRMT R97, R45, 0x7632, R97 ;  /* 0x000076322d611816 */ /* 0x000fe40000000061 */
[----:B------:R-:W-:Y:S02]  /*62e0*/  @P1 SHF.L.U32 R96, R96, 0x10, RZ ;  /* 0x0000001060601819 */ /* 0x000fe400000006ff */
[----:B------:R-:W-:-:S03]  /*62f0*/  @P1 SHF.L.U32 R97, R97, 0x10, RZ ;  /* 0x0000001061611819 */ /* 0x000fc600000006ff */
[----:B------:R-:W-:Y:S01]  /*6300*/  @P1 FADD.FTZ R119, R119, R96 ;  /* 0x0000006077771221 */ /* 0x000fe20000010000 */
[----:B------:R-:W-:Y:S01]  /*6310*/  @P6 PRMT R123, R80, 0x7632, R123 ;  /* 0x00007632507b6816 */ /* 0x000fe2000000007b */
[----:B------:R-:W-:Y:S02]  /*6320*/  @P1 FADD.FTZ R121, R121, R97 ;  /* 0x0000006179791221 */ /* 0x000fe40000010000 */
[-C--:B------:R-:W-:Y:S01]  /*6330*/  FMUL.FTZ R114, R119, R168.reuse ;  /* 0x000000a877727220 */ /* 0x080fe20000410000 */
[----:B------:R-:W-:Y:S01]  /*6340*/  @P5 PRMT R177, R81, 0x7632, R177 ;  /* 0x0000763251b15816 */ /* 0x000fe200000000b1 */
[----:B------:R-:W-:Y:S01]  /*6350*/  FMUL.FTZ R115, R121, R168 ;  /* 0x000000a879737220 */ /* 0x000fe20000410000 */
[----:B------:R-:W-:Y:S01]  /*6360*/  @P6 SHF.L.U32 R123, R123, 0x10, RZ ;  /* 0x000000107b7b6819 */ /* 0x000fe200000006ff */
[----:B------:R-:W-:Y:S01]  /*6370*/  FMUL.FTZ R114, R114, UR14 ;  /* 0x0000000e72727c20 */ /* 0x000fe20008410000 */
[----:B------:R-:W-:Y:S02]  /*6380*/  CS2R R96, SRZ ;  /* 0x0000000000607805 */ /* 0x000fe4000001ff00 */
[----:B------:R-:W-:Y:S01]  /*6390*/  @P5 SHF.L.U32 R177, R177, 0x10, RZ ;  /* 0x00000010b1b15819 */ /* 0x000fe200000006ff */
[----:B------:R-:W-:Y:S01]  /*63a0*/  FMUL.FTZ R115, R115, UR14 ;  /* 0x0000000e73737c20 */ /* 0x000fe20008410000 */
[----:B------:R-:W-:Y:S01]  /*63b0*/  @P6 FMUL.FTZ R96, R114, R123 ;  /* 0x0000007b72606220 */ /* 0x000fe20000410000 */
[----:B------:R-:W-:-:S02]  /*63c0*/  @P5 PRMT R91, R89, 0x7632, R91 ;  /* 0x00007632595b5816 */ /* 0x000fc4000000005b */
[----:B------:R-:W-:Y:S02]  /*63d0*/  @P5 FMUL.FTZ R97, R115, R177 ;  /* 0x000000b173615220 */ /* 0x000fe40000410000 */
[----:B------:R-:W-:Y:S02]  /*63e0*/  F2FP.BF16.F32.PACK_AB R92, R96, R99 ;  /* 0x00000063605c723e */ /* 0x000fe400000010ff */
[----:B------:R-:W0:Y:S01]  /*63f0*/  LDC.64 R98, c[0x0][0x210] ;  /* 0x00008400ff627b82 */ /* 0x000e220000000a00 */
[----:B------:R-:W-:Y:S02]  /*6400*/  @P6 PRMT R88, R88, 0x7632, R88 ;  /* 0x0000763258586816 */ /* 0x000fe40000000058 */
[----:B------:R-:W-:Y:S02]  /*6410*/  F2FP.BF16.F32.PACK_AB R93, R97, R108 ;  /* 0x0000006c615d723e */ /* 0x000fe400000010ff */
[----:B------:R-:W-:Y:S02]  /*6420*/  @P4 PRMT R176, R82, 0x7632, R176 ;  /* 0x0000763252b04816 */ /* 0x000fe400000000b0 */
[----:B------:R-:W-:-:S02]  /*6430*/  @P3 PRMT R173, R83, 0x7632, R173 ;  /* 0x0000763253ad3816 */ /* 0x000fc400000000ad */
[C---:B------:R-:W-:Y:S02]  /*6440*/  @P3 PRMT R108, R91.reuse, 0x7632, R108 ;  /* 0x000076325b6c3816 */ /* 0x040fe4000000006c */
[----:B------:R-:W-:Y:S02]  /*6450*/  @P4 PRMT R103, R90, 0x7632, R103 ;  /* 0x000076325a674816 */ /* 0x000fe40000000067 */
[----:B------:R-:W-:Y:S02]  /*6460*/  @P6 SHF.L.U32 R89, R88, 0x10, RZ ;  /* 0x0000001058596819 */ /* 0x000fe400000006ff */
[----:B------:R-:W-:Y:S02]  /*6470*/  @P5 SHF.L.U32 R88, R91, 0x10, RZ ;  /* 0x000000105b585819 */ /* 0x000fe400000006ff */
[----:B------:R-:W-:Y:S02]  /*6480*/  @P4 SHF.L.U32 R176, R176, 0x10, RZ ;  /* 0x00000010b0b04819 */ /* 0x000fe400000006ff */
[----:B------:R-:W-:-:S02]  /*6490*/  @P3 SHF.L.U32 R173, R173, 0x10, RZ ;  /* 0x00000010adad3819 */ /* 0x000fc400000006ff */
[----:B------:R-:W-:Y:S01]  /*64a0*/  @P3 SHF.L.U32 R108, R108, 0x10, RZ ;  /* 0x000000106c6c3819 */ /* 0x000fe200000006ff */
[----:B------:R-:W-:Y:S01]  /*64b0*/  FADD.FTZ R201, R94, R201 ;  /* 0x000000c95ec97221 */ /* 0x000fe20000010000 */
[----:B------:R-:W-:Y:S01]  /*64c0*/  @P4 SHF.L.U32 R103, R103, 0x10, RZ ;  /* 0x0000001067674819 */ /* 0x000fe200000006ff */
[----:B------:R-:W-:Y:S01]  /*64d0*/  @P6 FMUL.FTZ R0, R114, R89 ;  /* 0x0000005972006220 */ /* 0x000fe20000410000 */
[----:B------:R-:W-:Y:S01]  /*64e0*/  MOV R90, RZ ;  /* 0x000000ff005a7202 */ /* 0x000fe20000000f00 */
[----:B------:R-:W-:Y:S01]  /*64f0*/  FADD.FTZ R200, R104, R200 ;  /* 0x000000c868c87221 */ /* 0x000fe20000010000 */
[----:B------:R2:W-:Y:S01]  /*6500*/  STL [R1+0x28], R202 ;  /* 0x000028ca01007387 */ /* 0x0005e20000100800 */
[----:B------:R-:W-:Y:S01]  /*6510*/  MOV R91, RZ ;  /* 0x000000ff005b7202 */ /* 0x000fe20000000f00 */
[----:B------:R-:W-:Y:S01]  /*6520*/  @P5 FMUL.FTZ R90, R115, R88 ;  /* 0x00000058735a5220 */ /* 0x000fe20000410000 */
[----:B------:R-:W-:Y:S01]  /*6530*/  FADD.FTZ R197, R105, R197 ;  /* 0x000000c569c57221 */ /* 0x000fe20000010000 */
[----:B------:R-:W-:Y:S01]  /*6540*/  @P4 FMUL.FTZ R118, R116, R176 ;  /* 0x000000b074764220 */ /* 0x000fe20000410000 */
[C---:B------:R-:W-:Y:S01]  /*6550*/  @P3 FMUL.FTZ R122, R117.reuse, R173 ;  /* 0x000000ad757a3220 */ /* 0x040fe20000410000 */
[----:B------:R2:W-:Y:S01]  /*6560*/  STL [R1+0x14], R212 ;  /* 0x000014d401007387 */ /* 0x0005e20000100800 */
[----:B------:R-:W-:Y:S01]  /*6570*/  @P2 F2FP.BF16.F32.PACK_AB R119, RZ, R119 ;  /* 0x00000077ff77223e */ /* 0x000fe200000010ff */
[----:B------:R-:W-:Y:S01]  /*6580*/  @P3 FMUL.FTZ R91, R117, R108 ;  /* 0x0000006c755b3220 */ /* 0x000fe20000410000 */
[----:B------:R-:W-:Y:S01]  /*6590*/  @P2 F2FP.BF16.F32.PACK_AB R121, RZ, R121 ;  /* 0x00000079ff79223e */ /* 0x000fe200000010ff */
[----:B------:R-:W-:Y:S01]  /*65a0*/  FADD.FTZ R190, R106, R190 ;  /* 0x000000be6abe7221 */ /* 0x000fe20000010000 */
[----:B------:R2:W-:Y:S01]  /*65b0*/  STL [R1+0x1c], R203 ;  /* 0x00001ccb01007387 */ /* 0x0005e20000100800 */
[----:B------:R-:W-:Y:S01]  /*65c0*/  LEA R96, P1, R170, UR16, 0x4 ;  /* 0x00000010aa607c11 */ /* 0x000fe2000f8220ff */
[----:B------:R-:W-:Y:S01]  /*65d0*/  @P4 FMUL.FTZ R102, R116, R103 ;  /* 0x0000006774664220 */ /* 0x000fe20000410000 */
[----:B------:R-:W-:Y:S01]  /*65e0*/  FADD.FTZ R199, R0, R199 ;  /* 0x000000c700c77221 */ /* 0x000fe20000010000 */
[----:B------:R2:W-:Y:S01]  /*65f0*/  STL [R1+0x24], R201 ;  /* 0x000024c901007387 */ /* 0x0005e20000100800 */
[----:B------:R-:W-:Y:S01]  /*6600*/  FADD.FTZ R188, R107, R188 ;  /* 0x000000bc6bbc7221 */ /* 0x000fe20000010000 */
[----:B------:R-:W-:Y:S01]  /*6610*/  FADD.FTZ R196, R90, R196 ;  /* 0x000000c45ac47221 */ /* 0x000fe20000010000 */
[----:B------:R-:W-:Y:S01]  /*6620*/  @P2 PRMT R84, R84, 0x5410, R119 ;  /* 0x0000541054542816 */ /* 0x000fe20000000077 */
[----:B------:R2:W-:Y:S01]  /*6630*/  STL [R1+0x30], R200 ;  /* 0x000030c801007387 */ /* 0x0005e20000100800 */
[----:B------:R-:W-:Y:S01]  /*6640*/  @P2 PRMT R85, R85, 0x5410, R121 ;  /* 0x0000541055552816 */ /* 0x000fe20000000079 */
[----:B------:R-:W-:Y:S01]  /*6650*/  FADD.FTZ R187, R91, R187 ;  /* 0x000000bb5bbb7221 */ /* 0x000fe20000010000 */
[----:B------:R-:W-:Y:S01]  /*6660*/  F2FP.BF16.F32.PACK_AB R95, R122, R127 ;  /* 0x0000007f7a5f723e */ /* 0x000fe200000010ff */
[----:B------:R2:W-:Y:S01]  /*6670*/  STL [R1+0x38], R197 ;  /* 0x000038c501007387 */ /* 0x0005e20000100800 */
[----:B------:R-:W-:Y:S01]  /*6680*/  F2FP.BF16.F32.PACK_AB R94, R118, R109 ;  /* 0x0000006d765e723e */ /* 0x000fe200000010ff */
[----:B------:R-:W-:Y:S01]  /*6690*/  FADD.FTZ R189, R102, R189 ;  /* 0x000000bd66bd7221 */ /* 0x000fe20000010000 */
[----:B------:R-:W-:Y:S01]  /*66a0*/  LEA.HI.X R97, R170, UR17, RZ, 0x4, P1 ;  /* 0x00000011aa617c11 */ /* 0x000fe200088f24ff */
[----:B------:R2:W-:Y:S04]  /*66b0*/  STL [R1+0x40], R190 ;  /* 0x000040be01007387 */ /* 0x0005e80000100800 */
[----:B------:R2:W-:Y:S04]  /*66c0*/  STL [R1+0x2c], R199 ;  /* 0x00002cc701007387 */ /* 0x0005e80000100800 */
[----:B------:R2:W-:Y:S01]  /*66d0*/  STL [R1+0x48], R188 ;  /* 0x000048bc01007387 */ /* 0x0005e20000100800 */
[----:B0-----:R-:W-:-:S03]  /*66e0*/  LEA R171, R98, R171, 0x2 ;  /* 0x000000ab62ab7211 */ /* 0x001fc600078e10ff */
[----:B------:R2:W-:Y:S04]  /*66f0*/  STL [R1+0x34], R196 ;  /* 0x000034c401007387 */ /* 0x0005e80000100800 */
[----:B------:R2:W-:Y:S04]  /*6700*/  @P2 STG.E.128 desc[UR4][R100.64], R84 ;  /* 0x0000005464002986 */ /* 0x0005e8000c101d04 */
[----:B------:R2:W-:Y:S04]  /*6710*/  STL [R1+0x44], R187 ;  /* 0x000044bb01007387 */ /* 0x0005e80000100800 */
[----:B------:R2:W-:Y:S04]  /*6720*/  STG.E.128 desc[UR4][R96.64], R92 ;  /* 0x0000005c60007986 */ /* 0x0005e8000c101d04 */
[----:B------:R2:W-:Y:S01]  /*6730*/  STL [R1+0x3c], R189 ;  /* 0x00003cbd01007387 */ /* 0x0005e20000100800 */
[----:B------:R-:W-:-:S13]  /*6740*/  ISETP.GE.AND P1, PT, R171, R99, PT ;  /* 0x00000063ab00720c */ /* 0x000fda0003f26270 */
[----:B--2---:R-:W-:Y:S05]  /*6750*/  @!P1 BRA `(.L_x_1252) ;  /* 0xffffffa800689947 */ /* 0x004fea000383ffff */
[----:B------:R-:W-:Y:S05]  /*6760*/  BSYNC B1 ;  /* 0x0000000000017941 */ /* 0x000fea0003800000 */
.L_x_1250:
[----:B------:R-:W-:Y:S01]  /*6770*/  MOV R78, R13 ;  /* 0x0000000d004e7202 */ /* 0x000fe20000000f00 */
[----:B------:R-:W-:Y:S01]  /*6780*/  IMAD.MOV.U32 R86, RZ, RZ, R10 ;  /* 0x000000ffff567224 */ /* 0x000fe200078e000a */
        /* <DEDUP_REMOVED lines=36> */
[----:B------:R-:W-:Y:S01]  /*69d0*/  MOV R35, R37 ;  /* 0x0000002500237202 */ /* 0x000fe20000000f00 */
[----:B------:R-:W-:Y:S01]  /*69e0*/  IMAD.MOV.U32 R37, RZ, RZ, R238 ;  /* 0x000000ffff257224 */ /* 0x000fe200078e00ee */
        /* <DEDUP_REMOVED lines=76> */
[----:B------:R-:W-:-:S07]  /*6eb0*/  MOV R123, R187 ;  /* 0x000000bb007b7202 */ /* 0x000fce0000000f00 */
.L_x_1249:
[----:B------:R-:W-:Y:S05]  /*6ec0*/  BSYNC B0 ;  /* 0x0000000000007941 */ /* 0x000fea0003800000 */
.L_x_1247:
[----:B------:R-:W0:Y:S01]  /*6ed0*/  S2R R124, SR_TID.X ;  /* 0x00000000007c7919 */ /* 0x000e220000002100 */
[----:B------:R-:W-:Y:S01]  /*6ee0*/  MOV R0, 0x400 ;  /* 0x0000040000007802 */ /* 0x000fe20000000f00 */
[----:B------:R-:W-:Y:S05]  /*6ef0*/  WARPSYNC.ALL ;  /* 0x0000000000007948 */ /* 0x000fea0003800000 */
[----:B------:R-:W1:Y:S01]  /*6f00*/  S2R R125, SR_TID.X ;  /* 0x00000000007d7919 */ /* 0x000e620000002100 */
[----:B------:R-:W-:Y:S01]  /*6f10*/  ULDC UR6, c[0x0][0x218] ;  /* 0x0000860000067ab9 */ /* 0x000fe20000000800 */
[----:B------:R-:W-:Y:S01]  /*6f20*/  ULDC.64 UR18, c[0x0][0x2d0] ;  /* 0x0000b40000127ab9 */ /* 0x000fe20000000a00 */
[----:B------:R-:W2:Y:S01]  /*6f30*/  S2R R3, SR_CgaCtaId ;  /* 0x0000000000037919 */ /* 0x000ea20000008800 */
[----:B0-----:R-:W-:-:S02]  /*6f40*/  SHF.R.U32.HI R2, RZ, 0x5, R124 ;  /* 0x00000005ff027819 */ /* 0x001fc4000001167c */
[----:B-1----:R-:W-:Y:S02]  /*6f50*/  LOP3.LUT R125, R125, 0x1f, RZ, 0xc0, !PT ;  /* 0x0000001f7d7d7812 */ /* 0x002fe400078ec0ff */
[----:B--2---:R-:W-:-:S03]  /*6f60*/  LEA R3, R3, R0, 0x18 ;  /* 0x0000000003037211 */ /* 0x004fc600078ec0ff */
[----:B------:R-:W-:Y:S01]  /*6f70*/  IMAD R2, R2, 0xa0, R125 ;  /* 0x000000a002027824 */ /* 0x000fe200078e027d */
[----:B------:R-:W-:-:S04]  /*6f80*/  LEA R0, R124, R3, 0x2 ;  /* 0x000000037c007211 */ /* 0x000fc800078e10ff */
[----:B------:R-:W-:-:S05]  /*6f90*/  LEA R2, R2, R3, 0x5 ;  /* 0x0000000302027211 */ /* 0x000fca00078e28ff */
[----:B------:R-:W-:Y:S04]  /*6fa0*/  STS.128 [R2], R60 ;  /* 0x0000003c02007388 */ /* 0x000fe80000000c00 */
[----:B------:R-:W-:Y:S04]  /*6fb0*/  STS.128 [R2+0x10], R64 ;  /* 0x0000104002007388 */ /* 0x000fe80000000c00 */
[----:B------:R-:W-:Y:S04]  /*6fc0*/  STS.128 [R2+0x400], R68 ;  /* 0x0004004402007388 */ /* 0x000fe80000000c00 */
[----:B------:R-:W-:Y:S04]  /*6fd0*/  STS.128 [R2+0x410], R72 ;  /* 0x0004104802007388 */ /* 0x000fe80000000c00 */
[----:B------:R-:W-:Y:S04]  /*6fe0*/  STS.128 [R2+0x800], R80 ;  /* 0x0008005002007388 */ /* 0x000fe80000000c00 */
[----:B------:R-:W-:Y:S04]  /*6ff0*/  STS.128 [R2+0x810], R88 ;  /* 0x0008105802007388 */ /* 0x000fe80000000c00 */
[----:B------:R0:W-:Y:S04]  /*7000*/  STS.128 [R2+0xc00], R24 ;  /* 0x000c001802007388 */ /* 0x0001e80000000c00 */
[----:B------:R1:W-:Y:S04]  /*7010*/  STS.128 [R2+0xc10], R96 ;  /* 0x000c106002007388 */ /* 0x0003e80000000c00 */
[----:B------:R-:W-:Y:S04]  /*7020*/  STS.128 [R2+0x1000], R32 ;  /* 0x0010002002007388 */ /* 0x000fe80000000c00 */
[----:B------:R-:W-:Y:S01]  /*7030*/  STS.128 [R2+0x1010], R20 ;  /* 0x0010101402007388 */ /* 0x000fe20000000c00 */
[----:B------:R-:W-:Y:S06]  /*7040*/  BAR.SYNC.DEFER_BLOCKING 0x0 ;  /* 0x0000000000007b1d */ /* 0x000fec0000010000 */
[----:B0-----:R-:W0:Y:S01]  /*7050*/  S2R R24, SR_CTAID.X ;  /* 0x0000000000187919 */ /* 0x001e220000002500 */
[----:B------:R-:W2:Y:S04]  /*7060*/  LDS R3, [R0] ;  /* 0x0000000000037984 */ /* 0x000ea80000000800 */
[----:B------:R-:W3:Y:S04]  /*7070*/  LDS R60, [R0+0x200] ;  /* 0x00020000003c7984 */ /* 0x000ee80000000800 */
[----:B------:R-:W4:Y:S04]  /*7080*/  LDS R62, [R0+0x1400] ;  /* 0x00140000003e7984 */ /* 0x000f280000000800 */
[----:B------:R-:W5:Y:S01]  /*7090*/  LDS R61, [R0+0x1600] ;  /* 0x00160000003d7984 */ /* 0x000f620000000800 */
[----:B0-----:R-:W-:-:S03]  /*70a0*/  IMAD R25, R24, UR6, RZ ;  /* 0x0000000618197c24 */ /* 0x001fc6000f8e02ff */
[----:B------:R-:W-:Y:S01]  /*70b0*/  LDS R32, [R0+0x1800] ;  /* 0x0018000000207984 */ /* 0x000fe20000000800 */
[----:B------:R-:W-:Y:S01]  /*70c0*/  ULDC.64 UR6, c[0x0][0x2d8] ;  /* 0x0000b60000067ab9 */ /* 0x000fe20000000a00 */
[----:B-1----:R-:W-:Y:S02]  /*70d0*/  IADD3 R96, P0, R25, R124, RZ ;  /* 0x0000007c19607210 */ /* 0x002fe40007f1e0ff */
[----:B------:R-:W0:Y:S04]  /*70e0*/  LDS R20, [R0+0x600] ;  /* 0x0006000000147984 */ /* 0x000e280000000800 */
[----:B------:R-:W1:Y:S04]  /*70f0*/  LDS R27, [R0+0x1a00] ;  /* 0x001a0000001b7984 */ /* 0x000e680000000800 */
[----:B------:R-:W1:Y:S04]  /*7100*/  LDS R21, [R0+0x800] ;  /* 0x0008000000157984 */ /* 0x000e680000000800 */
[----:B------:R-:W1:Y:S04]  /*7110*/  LDS R34, [R0+0x1c00] ;  /* 0x001c000000227984 */ /* 0x000e680000000800 */
[----:B------:R-:W1:Y:S01]  /*7120*/  LDS R22, [R0+0xa00] ;  /* 0x000a000000167984 */ /* 0x000e620000000800 */
[----:B--2---:R-:W-:-:S03]  /*7130*/  FADD.FTZ R3, RZ, R3 ;  /* 0x00000003ff037221 */ /* 0x004fc60000010000 */
[----:B------:R-:W2:Y:S01]  /*7140*/  LDS R33, [R0+0x1e00] ;  /* 0x001e000000217984 */ /* 0x000ea20000000800 */
[----:B---3--:R-:W-:-:S03]  /*7150*/  FADD.FTZ R60, RZ, R60 ;  /* 0x0000003cff3c7221 */ /* 0x008fc60000010000 */
[----:B------:R-:W3:Y:S01]  /*7160*/  LDS R23, [R0+0xc00] ;  /* 0x000c000000177984 */ /* 0x000ee20000000800 */
[----:B----4-:R-:W-:-:S03]  /*7170*/  FADD.FTZ R62, R3, R62 ;  /* 0x0000003e033e7221 */ /* 0x010fc60000010000 */
[----:B------:R-:W4:Y:S01]  /*7180*/  LDS R3, [R0+0x400] ;  /* 0x0004000000037984 */ /* 0x000f220000000800 */
[----:B-----5:R-:W-:-:S03]  /*7190*/  FADD.FTZ R60, R60, R61 ;  /* 0x0000003d3c3c7221 */ /* 0x020fc60000010000 */
[----:B------:R-:W5:Y:S04]  /*71a0*/  LDS R64, [R0+0x2000] ;  /* 0x0020000000407984 */ /* 0x000f680000000800 */
[----:B------:R-:W5:Y:S04]  /*71b0*/  LDS R24, [R0+0xe00] ;  /* 0x000e000000187984 */ /* 0x000f680000000800 */
[----:B------:R-:W5:Y:S01]  /*71c0*/  LDS R35, [R0+0x2200] ;  /* 0x0022000000237984 */ /* 0x000f620000000800 */
[----:B0-----:R-:W-:-:S03]  /*71d0*/  FADD.FTZ R20, RZ, R20 ;  /* 0x00000014ff147221 */ /* 0x001fc60000010000 */
[----:B------:R-:W0:Y:S01]  /*71e0*/  LDS R25, [R0+0x1000] ;  /* 0x0010000000197984 */ /* 0x000e220000000800 */
[----:B-1----:R-:W-:-:S03]  /*71f0*/  FADD.FTZ R20, R20, R27 ;  /* 0x0000001b14147221 */ /* 0x002fc60000010000 */
[----:B------:R-:W1:Y:S01]  /*7200*/  LDS R66, [R0+0x2400] ;  /* 0x0024000000427984 */ /* 0x000e620000000800 */
[----:B------:R-:W-:-:S03]  /*7210*/  FADD.FTZ R21, RZ, R21 ;  /* 0x00000015ff157221 */ /* 0x000fc60000010000 */
[----:B------:R-:W1:Y:S01]  /*7220*/  LDS R26, [R0+0x1200] ;  /* 0x00120000001a7984 */ /* 0x000e620000000800 */
[----:B------:R-:W-:-:S03]  /*7230*/  FADD.FTZ R21, R21, R34 ;  /* 0x0000002215157221 */ /* 0x000fc60000010000 */
[----:B------:R-:W1:Y:S01]  /*7240*/  LDS R61, [R0+0x2600] ;  /* 0x00260000003d7984 */ /* 0x000e620000000800 */
[----:B------:R-:W-:-:S03]  /*7250*/  FADD.FTZ R22, RZ, R22 ;  /* 0x00000016ff167221 */ /* 0x000fc60000010000 */
[----:B------:R-:W1:Y:S01]  /*7260*/  LDS R63, [R0+0x2800] ;  /* 0x00280000003f7984 */ /* 0x000e620000000800 */
[----:B--2---:R-:W-:-:S03]  /*7270*/  FADD.FTZ R22, R22, R33 ;  /* 0x0000002116167221 */ /* 0x004fc60000010000 */
[----:B------:R-:W2:Y:S01]  /*7280*/  LDS R65, [R0+0x2a00] ;  /* 0x002a000000417984 */ /* 0x000ea20000000800 */
[----:B---3--:R-:W-:-:S03]  /*7290*/  FADD.FTZ R23, RZ, R23 ;  /* 0x00000017ff177221 */ /* 0x008fc60000010000 */
[----:B------:R-:W3:Y:S01]  /*72a0*/  LDS R68, [R0+0x2c00] ;  /* 0x002c000000447984 */ /* 0x000ee20000000800 */
[----:B----4-:R-:W-:-:S03]  /*72b0*/  FADD.FTZ R3, RZ, R3 ;  /* 0x00000003ff037221 */ /* 0x010fc60000010000 */
[----:B------:R-:W4:Y:S01]  /*72c0*/  LDS R67, [R0+0x2e00] ;  /* 0x002e000000437984 */ /* 0x000f220000000800 */
[----:B------:R-:W-:Y:S01]  /*72d0*/  FADD.FTZ R3, R3, R32 ;  /* 0x0000002003037221 */ /* 0x000fe20000010000 */
[----:B-----5:R-:W-:Y:S02]  /*72e0*/  FADD.FTZ R23, R23, R64 ;  /* 0x0000004017177221 */ /* 0x020fe40000010000 */
[----:B------:R-:W5:Y:S01]  /*72f0*/  LDS R70, [R0+0x3000] ;  /* 0x0030000000467984 */ /* 0x000f620000000800 */
[----:B------:R-:W-:-:S03]  /*7300*/  FADD.FTZ R24, RZ, R24 ;  /* 0x00000018ff187221 */ /* 0x000fc60000010000 */
[----:B------:R-:W5:Y:S01]  /*7310*/  LDS R69, [R0+0x3200] ;  /* 0x0032000000457984 */ /* 0x000f620000000800 */
[----:B------:R-:W-:-:S03]  /*7320*/  FADD.FTZ R24, R24, R35 ;  /* 0x0000002318187221 */ /* 0x000fc60000010000 */
        /* <DEDUP_REMOVED lines=9> */
[----:B------:R-:W-:-:S03]  /*73c0*/  FADD.FTZ R62, R62, R63 ;  /* 0x0000003f3e3e7221 */ /* 0x000fc60000010000 */
        /* <DEDUP_REMOVED lines=17> */
[----:B------:R-:W-:Y:S01]  /*74e0*/  FADD.FTZ R26, R26, R73 ;  /* 0x000000491a1a7221 */ /* 0x000fe20000010000 */
[----:B------:R-:W-:Y:S01]  /*74f0*/  BAR.SYNC.DEFER_BLOCKING 0x0 ;  /* 0x0000000000007b1d */ /* 0x000fe20000010000 */
[----:B------:R-:W-:Y:S01]  /*7500*/  FADD.FTZ R75, R62, R75 ;  /* 0x0000004b3e4b7221 */ /* 0x000fe20000010000 */
[----:B------:R-:W-:Y:S01]  /*7510*/  FADD.FTZ R81, R60, R81 ;  /* 0x000000513c517221 */ /* 0x000fe20000010000 */
[----:B--2---:R-:W-:Y:S01]  /*7520*/  FADD.FTZ R83, R20, R83 ;  /* 0x0000005314537221 */ /* 0x004fe20000010000 */
[----:B---3--:R-:W-:Y:S01]  /*7530*/  FADD.FTZ R21, R21, R82 ;  /* 0x0000005215157221 */ /* 0x008fe20000010000 */
[----:B----4-:R-:W-:Y:S01]  /*7540*/  FADD.FTZ R89, R22, R89 ;  /* 0x0000005916597221 */ /* 0x010fe20000010000 */
[----:B------:R-:W-:Y:S01]  /*7550*/  STS.128 [R2], R44 ;  /* 0x0000002c02007388 */ /* 0x000fe20000000c00 */
[----:B-----5:R-:W-:-:S03]  /*7560*/  FADD.FTZ R23, R23, R88 ;  /* 0x0000005817177221 */ /* 0x020fc60000010000 */
[----:B------:R-:W-:Y:S01]  /*7570*/  STS.128 [R2+0x10], R48 ;  /* 0x0000103002007388 */ /* 0x000fe20000000c00 */
[----:B------:R-:W-:-:S03]  /*7580*/  FADD.FTZ R91, R24, R91 ;  /* 0x0000005b185b7221 */ /* 0x000fc60000010000 */
[----:B------:R-:W-:Y:S01]  /*7590*/  STS.128 [R2+0x400], R52 ;  /* 0x0004003402007388 */ /* 0x000fe20000000c00 */
[----:B0-----:R-:W-:-:S03]  /*75a0*/  FADD.FTZ R25, R25, R90 ;  /* 0x0000005a19197221 */ /* 0x001fc60000010000 */
[----:B------:R-:W-:Y:S01]  /*75b0*/  STS.128 [R2+0x410], R56 ;  /* 0x0004103802007388 */ /* 0x000fe20000000c00 */
[----:B-1----:R-:W-:-:S03]  /*75c0*/  FADD.FTZ R97, R26, R97 ;  /* 0x000000611a617221 */ /* 0x002fc60000010000 */
[----:B------:R-:W-:Y:S04]  /*75d0*/  STS.128 [R2+0x800], R76 ;  /* 0x0008004c02007388 */ /* 0x000fe80000000c00 */
[----:B------:R-:W-:Y:S04]  /*75e0*/  STS.128 [R2+0x810], R84 ;  /* 0x0008105402007388 */ /* 0x000fe80000000c00 */
[----:B------:R-:W-:Y:S04]  /*75f0*/  STS.128 [R2+0xc00], R92 ;  /* 0x000c005c02007388 */ /* 0x000fe80000000c00 */
[----:B------:R0:W-:Y:S04]  /*7600*/  STS.128 [R2+0xc10], R8 ;  /* 0x000c100802007388 */ /* 0x0001e80000000c00 */
[----:B------:R-:W-:Y:S04]  /*7610*/  STS.128 [R2+0x1000], R4 ;  /* 0x0010000402007388 */ /* 0x000fe80000000c00 */
[----:B------:R-:W-:Y:S01]  /*7620*/  STS.128 [R2+0x1010], R12 ;  /* 0x0010100c02007388 */ /* 0x000fe20000000c00 */
[----:B------:R-:W-:Y:S01]  /*7630*/  BAR.SYNC.DEFER_BLOCKING 0x0 ;  /* 0x0000000000007b1d */ /* 0x000fe20000010000 */
[----:B0-----:R-:W-:-:S05]  /*7640*/  FADD.FTZ R9, R3, R80 ;  /* 0x0000005003097221 */ /* 0x001fca0000010000 */
        /* <DEDUP_REMOVED lines=11> */
[----:B------:R-:W-:Y:S01]  /*7700*/  LDS R13, [R0+0x1e00] ;  /* 0x001e0000000d7984 */ /* 0x000fe20000000800 */
[----:B-1----:R-:W-:-:S03]  /*7710*/  FADD.FTZ R44, RZ, R44 ;  /* 0x0000002cff2c7221 */ /* 0x002fc60000010000 */
[----:B------:R-:W-:Y:S01]  /*7720*/  LDS R12, [R0+0x2000] ;  /* 0x00200000000c7984 */ /* 0x000fe20000000800 */
[----:B--2---:R-:W-:-:S03]  /*7730*/  FADD.FTZ R45, RZ, R45 ;  /* 0x0000002dff2d7221 */ /* 0x004fc60000010000 */
[----:B------:R-:W0:Y:S01]  /*7740*/  LDS R6, [R0+0xe00] ;  /* 0x000e000000067984 */ /* 0x000e220000000800 */
[----:B---3--:R-:W-:-:S03]  /*7750*/  FADD.FTZ R46, RZ, R46 ;  /* 0x0000002eff2e7221 */ /* 0x008fc60000010000 */
[----:B------:R-:W1:Y:S01]  /*7760*/  LDS R15, [R0+0x2200] ;  /* 0x00220000000f7984 */ /* 0x000e620000000800 */
[----:B----4-:R-:W-:-:S03]  /*7770*/  FADD.FTZ R44, R44, R5 ;  /* 0x000000052c2c7221 */ /* 0x010fc60000010000 */
[----:B------:R-:W-:Y:S01]  /*7780*/  LDS R14, [R0+0x2400] ;  /* 0x00240000000e7984 */ /* 0x000fe20000000800 */
[----:B-----5:R-:W-:-:S03]  /*7790*/  FADD.FTZ R45, R45, R4 ;  /* 0x000000042d2d7221 */ /* 0x020fc60000010000 */
[----:B------:R-:W2:Y:S01]  /*77a0*/  LDS R5, [R0+0xc00] ;  /* 0x000c000000057984 */ /* 0x000ea20000000800 */
[----:B------:R-:W-:-:S03]  /*77b0*/  FADD.FTZ R46, R46, R7 ;  /* 0x000000072e2e7221 */ /* 0x000fc60000010000 */
[----:B------:R-:W3:Y:S01]  /*77c0*/  LDS R4, [R0+0xa00] ;  /* 0x000a000000047984 */ /* 0x000ee20000000800 */
[----:B------:R-:W-:-:S03]  /*77d0*/  FADD.FTZ R11, R8, R11 ;  /* 0x0000000b080b7221 */ /* 0x000fc60000010000 */
[----:B------:R-:W4:Y:S01]  /*77e0*/  LDS R7, [R0+0x1000] ;  /* 0x0010000000077984 */ /* 0x000f220000000800 */
[----:B------:R-:W-:-:S03]  /*77f0*/  FADD.FTZ R3, RZ, R3 ;  /* 0x00000003ff037221 */ /* 0x000fc60000010000 */
[----:B------:R-:W5:Y:S01]  /*7800*/  LDS R8, [R0+0x1200] ;  /* 0x0012000000087984 */ /* 0x000f620000000800 */
[----:B------:R-:W-:-:S03]  /*7810*/  FADD.FTZ R3, R3, R10 ;  /* 0x0000000a03037221 */ /* 0x000fc60000010000 */
[----:B------:R-:W5:Y:S04]  /*7820*/  LDS R27, [R0+0x2600] ;  /* 0x00260000001b7984 */ /* 0x000f680000000800 */
[----:B------:R-:W5:Y:S04]  /*7830*/  LDS R33, [R0+0x2800] ;  /* 0x0028000000217984 */ /* 0x000f680000000800 */
[----:B------:R-:W5:Y:S04]  /*7840*/  LDS R20, [R0+0x2a00] ;  /* 0x002a000000147984 */ /* 0x000f680000000800 */
[----:B------:R-:W5:Y:S01]  /*7850*/  LDS R35, [R0+0x2c00] ;  /* 0x002c000000237984 */ /* 0x000f620000000800 */
[----:B0-----:R-:W-:-:S03]  /*7860*/  FADD.FTZ R6, RZ, R6 ;  /* 0x00000006ff067221 */ /* 0x001fc60000010000 */
[----:B------:R-:W0:Y:S01]  /*7870*/  LDS R22, [R0+0x2e00] ;  /* 0x002e000000167984 */ /* 0x000e220000000800 */
[----:B-1----:R-:W-:-:S03]  /*7880*/  FADD.FTZ R6, R6, R15 ;  /* 0x0000000f06067221 */ /* 0x002fc60000010000 */
[----:B------:R-:W1:Y:S04]  /*7890*/  LDS R24, [R0+0x3000] ;  /* 0x0030000000187984 */ /* 0x000e680000000800 */
[----:B------:R-:W1:Y:S01]  /*78a0*/  LDS R47, [R0+0x3200] ;  /* 0x00320000002f7984 */ /* 0x000e620000000800 */
[----:B--2---:R-:W-:-:S03]  /*78b0*/  FADD.FTZ R5, RZ, R5 ;  /* 0x00000005ff057221 */ /* 0x004fc60000010000 */
[----:B------:R-:W2:Y:S01]  /*78c0*/  LDS R26, [R0+0x3400] ;  /* 0x00340000001a7984 */ /* 0x000ea20000000800 */
[----:B---3--:R-:W-:Y:S01]  /*78d0*/  FADD.FTZ R4, RZ, R4 ;  /* 0x00000004ff047221 */ /* 0x008fe20000010000 */
[----:B------:R-:W-:Y:S02]  /*78e0*/  FADD.FTZ R5, R5, R12 ;  /* 0x0000000c05057221 */ /* 0x000fe40000010000 */
[----:B------:R-:W3:Y:S01]  /*78f0*/  LDS R49, [R0+0x3600] ;  /* 0x0036000000317984 */ /* 0x000ee20000000800 */
[----:B----4-:R-:W-:Y:S01]  /*7900*/  FADD.FTZ R7, RZ, R7 ;  /* 0x00000007ff077221 */ /* 0x010fe20000010000 */
[----:B------:R-:W-:Y:S02]  /*7910*/  FADD.FTZ R4, R4, R13 ;  /* 0x0000000d04047221 */ /* 0x000fe40000010000 */
[----:B------:R-:W4:Y:S01]  /*7920*/  LDS R32, [R0+0x3800] ;  /* 0x0038000000207984 */ /* 0x000f220000000800 */
[----:B-----5:R-:W-:Y:S01]  /*7930*/  FADD.FTZ R8, RZ, R8 ;  /* 0x00000008ff087221 */ /* 0x020fe20000010000 */
[----:B------:R-:W-:-:S02]  /*7940*/  FADD.FTZ R7, R7, R14 ;  /* 0x0000000e07077221 */ /* 0x000fc40000010000 */
        /* <DEDUP_REMOVED lines=14> */
[----:B------:R-:W1:Y:S01]  /*7a30*/  LDS R54, [R0+0x4800] ;  /* 0x0048000000367984 */ /* 0x000e620000000800 */
[----:B--2---:R-:W-:-:S03]  /*7a40*/  FADD.FTZ R5, R5, R26 ;  /* 0x0000001a05057221 */ /* 0x004fc60000010000 */
[----:B------:R-:W2:Y:S01]  /*7a50*/  LDS R57, [R0+0x4a00] ;  /* 0x004a000000397984 */ /* 0x000ea20000000800 */
[----:B---3--:R-:W-:-:S03]  /*7a60*/  FADD.FTZ R6, R6, R49 ;  /* 0x0000003106067221 */ /* 0x008fc60000010000 */
[----:B------:R-:W-:Y:S01]  /*7a70*/  LDS R56, [R0+0x4c00] ;  /* 0x004c000000387984 */ /* 0x000fe20000000800 */
[----:B----4-:R-:W-:-:S03]  /*7a80*/  FADD.FTZ R7, R7, R32 ;  /* 0x0000002007077221 */ /* 0x010fc60000010000 */
[----:B------:R-:W3:Y:S01]  /*7a90*/  LDS R59, [R0+0x4e00] ;  /* 0x004e0000003b7984 */ /* 0x000ee20000000800 */
[----:B-----5:R-:W-:Y:S01]  /*7aa0*/  FADD.FTZ R8, R8, R51 ;  /* 0x0000003308087221 */ /* 0x020fe20000010000 */
[----:B------:R-:W-:Y:S01]  /*7ab0*/  BAR.SYNC.DEFER_BLOCKING 0x0 ;  /* 0x0000000000007b1d */ /* 0x000fe20000010000 */
[----:B------:R-:W-:Y:S01]  /*7ac0*/  FADD.FTZ R33, R33, R34 ;  /* 0x0000002221217221 */ /* 0x000fe20000010000 */
[----:B------:R-:W-:Y:S01]  /*7ad0*/  FADD.FTZ R53, R20, R53 ;  /* 0x0000003514357221 */ /* 0x000fe20000010000 */
[----:B------:R-:W-:Y:S01]  /*7ae0*/  FADD.FTZ R35, R35, R48 ;  /* 0x0000003023237221 */ /* 0x000fe20000010000 */
[----:B------:R-:W-:Y:S01]  /*7af0*/  FADD.FTZ R11, R11, R50 ;  /* 0x000000320b0b7221 */ /* 0x000fe20000010000 */
[----:B0-----:R-:W-:Y:S01]  /*7b00*/  FADD.FTZ R13, R3, R52 ;  /* 0x00000034030d7221 */ /* 0x001fe20000010000 */
[----:B------:R-:W-:Y:S01]  /*7b10*/  IADD3.X R3, RZ, RZ, RZ, P0, !PT ;  /* 0x000000ffff037210 */ /* 0x000fe200007fe4ff */
[----:B-1----:R-:W-:Y:S01]  /*7b20*/  FADD.FTZ R55, R4, R55 ;  /* 0x0000003704377221 */ /* 0x002fe20000010000 */
[----:B------:R0:W-:Y:S01]  /*7b30*/  STS.128 [R2], R16 ;  /* 0x0000001002007388 */ /* 0x0001e20000000c00 */
[----:B------:R-:W-:-:S03]  /*7b40*/  FADD.FTZ R15, R5, R54 ;  /* 0x00000036050f7221 */ /* 0x000fc60000010000 */
[----:B------:R-:W-:Y:S01]  /*7b50*/  STS.128 [R2+0x10], R28 ;  /* 0x0000101c02007388 */ /* 0x000fe20000000c00 */
[----:B--2---:R-:W-:Y:S01]  /*7b60*/  FADD.FTZ R57, R6, R57 ;  /* 0x0000003906397221 */ /* 0x004fe20000010000 */
[----:B------:R-:W-:Y:S02]  /*7b70*/  SHF.L.U32 R6, R96, 0x2, RZ ;  /* 0x0000000260067819 */ /* 0x000fe400000006ff */
[----:B------:R-:W-:Y:S02]  /*7b80*/  STS.128 [R2+0x400], R36 ;  /* 0x0004002402007388 */ /* 0x000fe40000000c00 */
[----:B------:R-:W-:Y:S02]  /*7b90*/  IADD3 R4, P1, R6, UR18, RZ ;  /* 0x0000001206047c10 */ /* 0x000fe4000ff3e0ff */
[----:B------:R-:W-:Y:S01]  /*7ba0*/  STS.128 [R2+0x410], R40 ;  /* 0x0004102802007388 */ /* 0x000fe20000000c00 */
[----:B---3--:R-:W-:-:S03]  /*7bb0*/  FADD.FTZ R59, R8, R59 ;  /* 0x0000003b083b7221 */ /* 0x008fc60000010000 */
[----:B------:R-:W-:Y:S01]  /*7bc0*/  STS.128 [R2+0x800], R100 ;  /* 0x0008006402007388 */ /* 0x000fe20000000c00 */
[----:B0-----:R-:W-:Y:S01]  /*7bd0*/  FADD.FTZ R17, R7, R56 ;  /* 0x0000003807117221 */ /* 0x001fe20000010000 */
[----:B------:R-:W-:Y:S02]  /*7be0*/  SHF.L.U64.HI R7, R96, 0x2, R3 ;  /* 0x0000000260077819 */ /* 0x000fe40000010203 */
[----:B------:R-:W-:Y:S02]  /*7bf0*/  STS.128 [R2+0x810], R104 ;  /* 0x0008106802007388 */ /* 0x000fe40000000c00 */
[----:B------:R-:W-:Y:S02]  /*7c00*/  IADD3.X R5, R7, UR19, RZ, P1, !PT ;  /* 0x0000001307057c10 */ /* 0x000fe40008ffe4ff */
[----:B------:R-:W-:Y:S04]  /*7c10*/  STS.128 [R2+0xc00], R108 ;  /* 0x000c006c02007388 */ /* 0x000fe80000000c00 */
[----:B------:R-:W-:Y:S04]  /*7c20*/  STS.128 [R2+0xc10], R112 ;  /* 0x000c107002007388 */ /* 0x000fe80000000c00 */
[----:B------:R-:W-:Y:S04]  /*7c30*/  STS.128 [R2+0x1000], R116 ;  /* 0x0010007402007388 */ /* 0x000fe80000000c00 */
[----:B------:R0:W-:Y:S01]  /*7c40*/  STS.128 [R2+0x1010], R120 ;  /* 0x0010107802007388 */ /* 0x0001e20000000c00 */
[----:B------:R-:W-:Y:S01]  /*7c50*/  BAR.SYNC.DEFER_BLOCKING 0x0 ;  /* 0x0000000000007b1d */ /* 0x000fe20000010000 */
[----:B0-----:R-:W-:-:S04]  /*7c60*/  IADD3 R2, P0, R6, UR6, RZ ;  /* 0x0000000606027c10 */ /* 0x001fc8000ff1e0ff */
[----:B------:R-:W-:Y:S01]  /*7c70*/  IADD3.X R3, R7, UR7, RZ, P0, !PT ;  /* 0x0000000707037c10 */ /* 0x000fe200087fe4ff */
[----:B------:R-:W-:Y:S02]  /*7c80*/  ULDC.64 UR6, c[0x0][0x2f0] ;  /* 0x0000bc0000067ab9 */ /* 0x000fe40000000a00 */
[----:B------:R-:W-:-:S04]  /*7c90*/  IADD3 R6, P0, R6, UR6, RZ ;  /* 0x0000000606067c10 */ /* 0x000fc8000ff1e0ff */
[----:B------:R-:W-:Y:S01]  /*7ca0*/  IADD3.X R7, R7, UR7, RZ, P0, !PT ;  /* 0x0000000707077c10 */ /* 0x000fe200087fe4ff */
        /* <DEDUP_REMOVED lines=9> */
[----:B------:R-:W-:Y:S01]  /*7d40*/  LDS R20, [R0+0x2c00] ;  /* 0x002c000000147984 */ /* 0x000fe20000000800 */
[----:B0-----:R-:W-:-:S03]  /*7d50*/  FADD.FTZ R16, RZ, R16 ;  /* 0x00000010ff107221 */ /* 0x001fc60000010000 */
[----:B------:R-:W-:Y:S01]  /*7d60*/  LDS R22, [R0+0x4000] ;  /* 0x0040000000167984 */ /* 0x000fe20000000800 */
[----:B-1----:R-:W-:-:S03]  /*7d70*/  FADD.FTZ R16, R16, R19 ;  /* 0x0000001310107221 */ /* 0x002fc60000010000 */
[----:B------:R-:W0:Y:S01]  /*7d80*/  LDS R12, [R0+0x600] ;  /* 0x00060000000c7984 */ /* 0x000e220000000800 */
[----:B--2---:R-:W-:-:S03]  /*7d90*/  FADD.FTZ R10, RZ, R10 ;  /* 0x0000000aff0a7221 */ /* 0x004fc60000010000 */
[----:B------:R-:W1:Y:S01]  /*7da0*/  LDS R19, [R0+0x1800] ;  /* 0x0018000000137984 */ /* 0x000e620000000800 */
[----:B---3--:R-:W-:-:S03]  /*7db0*/  FADD.FTZ R16, R16, R29 ;  /* 0x0000001d10107221 */ /* 0x008fc60000010000 */
[----:B------:R-:W2:Y:S01]  /*7dc0*/  LDS R14, [R0+0x800] ;  /* 0x00080000000e7984 */ /* 0x000ea20000000800 */
[----:B----4-:R-:W-:-:S03]  /*7dd0*/  FADD.FTZ R27, R10, R27 ;  /* 0x0000001b0a1b7221 */ /* 0x010fc60000010000 */
[----:B------:R-:W3:Y:S01]  /*7de0*/  LDS R29, [R0+0x1a00] ;  /* 0x001a0000001d7984 */ /* 0x000ee20000000800 */
[----:B-----5:R-:W-:-:S03]  /*7df0*/  FADD.FTZ R8, RZ, R8 ;  /* 0x00000008ff087221 */ /* 0x020fc60000010000 */
[----:B------:R-:W4:Y:S01]  /*7e00*/  LDS R10, [R0+0xa00] ;  /* 0x000a0000000a7984 */ /* 0x000f220000000800 */
[----:B------:R-:W-:-:S03]  /*7e10*/  FADD.FTZ R37, R16, R31 ;  /* 0x0000001f10257221 */ /* 0x000fc60000010000 */
[----:B------:R-:W5:Y:S01]  /*7e20*/  LDS R39, [R0+0x2e00] ;  /* 0x002e000000277984 */ /* 0x000f620000000800 */
[----:B------:R-:W-:-:S03]  /*7e30*/  FADD.FTZ R18, R27, R18 ;  /* 0x000000121b127221 */ /* 0x000fc60000010000 */
[----:B------:R-:W5:Y:S01]  /*7e40*/  LDS R31, [R0+0x1c00] ;  /* 0x001c0000001f7984 */ /* 0x000f620000000800 */
[----:B------:R-:W-:-:S03]  /*7e50*/  FADD.FTZ R47, R18, R43 ;  /* 0x0000002b122f7221 */ /* 0x000fc60000010000 */
[----:B------:R-:W5:Y:S04]  /*7e60*/  LDS R16, [R0+0xc00] ;  /* 0x000c000000107984 */ /* 0x000f680000000800 */
[----:B------:R-:W5:Y:S04]  /*7e70*/  LDS R27, [R0+0x1e00] ;  /* 0x001e0000001b7984 */ /* 0x000f680000000800 */
[----:B------:R-:W5:Y:S04]  /*7e80*/  LDS R41, [R0+0x3000] ;  /* 0x0030000000297984 */ /* 0x000f680000000800 */
[----:B------:R-:W-:Y:S01]  /*7e90*/  STG.E desc[UR4][R2.64], R33 ;  /* 0x0000002102007986 */ /* 0x000fe2000c101904 */
[----:B0-----:R-:W-:Y:S01]  /*7ea0*/  FADD.FTZ R12, RZ, R12 ;  /* 0x0000000cff0c7221 */ /* 0x001fe20000010000 */
[----:B-1----:R-:W-:-:S02]  /*7eb0*/  FADD.FTZ R19, R8, R19 ;  /* 0x0000001308137221 */ /* 0x002fc40000010000 */
[----:B------:R-:W0:Y:S02]  /*7ec0*/  LDS R51, [R0+0x4200] ;  /* 0x0042000000337984 */ /* 0x000e240000000800 */
[----:B------:R-:W-:Y:S02]  /*7ed0*/  FADD.FTZ R19, R19, R20 ;  /* 0x0000001413137221 */ /* 0x000fe40000010000 */
[----:B------:R-:W1:Y:S01]  /*7ee0*/  LDS R8, [R0+0xe00] ;  /* 0x000e000000087984 */ /* 0x000e620000000800 */
[----:B--2---:R-:W-:Y:S01]  /*7ef0*/  FADD.FTZ R14, RZ, R14 ;  /* 0x0000000eff0e7221 */ /* 0x004fe20000010000 */
[----:B------:R-:W-:Y:S02]  /*7f00*/  FADD.FTZ R49, R19, R22 ;  /* 0x0000001613317221 */ /* 0x000fe40000010000 */
[----:B------:R-:W-:Y:S01]  /*7f10*/  STG.E desc[UR4][R4.64], R75 ;  /* 0x0000004b04007986 */ /* 0x000fe2000c101904 */
[----:B---3--:R-:W-:Y:S01]  /*7f20*/  FADD.FTZ R12, R12, R29 ;  /* 0x0000001d0c0c7221 */ /* 0x008fe20000010000 */
[----:B----4-:R-:W-:-:S02]  /*7f30*/  FADD.FTZ R10, RZ, R10 ;  /* 0x0000000aff0a7221 */ /* 0x010fc40000010000 */
[----:B------:R-:W2:Y:S01]  /*7f40*/  LDS R33, [R0+0x2000] ;  /* 0x0020000000217984 */ /* 0x000ea20000000800 */
[----:B-----5:R-:W-:-:S03]  /*7f50*/  FADD.FTZ R12, R12, R39 ;  /* 0x000000270c0c7221 */ /* 0x020fc60000010000 */
[----:B------:R-:W-:Y:S01]  /*7f60*/  STG.E desc[UR4][R6.64], R37 ;  /* 0x0000002506007986 */ /* 0x000fe2000c101904 */
[----:B------:R-:W-:-:S03]  /*7f70*/  FADD.FTZ R14, R14, R31 ;  /* 0x0000001f0e0e7221 */ /* 0x000fc60000010000 */
[----:B------:R-:W3:Y:S01]  /*7f80*/  LDS R43, [R0+0x3200] ;  /* 0x00320000002b7984 */ /* 0x000ee20000000800 */
[----:B------:R-:W-:-:S03]  /*7f90*/  FADD.FTZ R16, RZ, R16 ;  /* 0x00000010ff107221 */ /* 0x000fc60000010000 */
[----:B------:R-:W-:Y:S01]  /*7fa0*/  STG.E desc[UR4][R2.64+0x200], R53 ;  /* 0x0002003502007986 */ /* 0x000fe2000c101904 */
[----:B------:R-:W-:-:S03]  /*7fb0*/  FADD.FTZ R10, R10, R27 ;  /* 0x0000001b0a0a7221 */ /* 0x000fc60000010000 */
[----:B------:R-:W4:Y:S01]  /*7fc0*/  LDS R61, [R0+0x4400] ;  /* 0x00440000003d7984 */ /* 0x000f220000000800 */
[----:B------:R-:W-:-:S03]  /*7fd0*/  FADD.FTZ R14, R14, R41 ;  /* 0x000000290e0e7221 */ /* 0x000fc60000010000 */
[----:B------:R-:W5:Y:S04]  /*7fe0*/  LDS R18, [R0+0x1000] ;  /* 0x0010000000127984 */ /* 0x000f680000000800 */
[----:B------:R-:W-:Y:S04]  /*7ff0*/  STG.E desc[UR4][R4.64+0x200], R81 ;  /* 0x0002005104007986 */ /* 0x000fe8000c101904 */
[----:B------:R-:W5:Y:S01]  /*8000*/  LDS R37, [R0+0x2200] ;  /* 0x0022000000257984 */ /* 0x000f620000000800 */
[----:B0-----:R-:W-:-:S03]  /*8010*/  FADD.FTZ R51, R12, R51 ;  /* 0x000000330c337221 */ /* 0x001fc60000010000 */
[----:B------:R-:W-:Y:S01]  /*8020*/  STG.E desc[UR4][R6.64+0x200], R47 ;  /* 0x0002002f06007986 */ /* 0x000fe2000c101904 */
[----:B-1----:R-:W-:-:S03]  /*8030*/  FADD.FTZ R8, RZ, R8 ;  /* 0x00000008ff087221 */ /* 0x002fc60000010000 */
[----:B------:R-:W0:Y:S04]  /*8040*/  LDS R45, [R0+0x3400] ;  /* 0x00340000002d7984 */ /* 0x000e280000000800 */
[----:B------:R-:W1:Y:S01]  /*8050*/  LDS R63, [R0+0x4600] ;  /* 0x00460000003f7984 */ /* 0x000e620000000800 */
[----:B--2---:R-:W-:-:S03]  /*8060*/  FADD.FTZ R16, R16, R33 ;  /* 0x0000002110107221 */ /* 0x004fc60000010000 */
[----:B------:R-:W-:Y:S04]  /*8070*/  STG.E desc[UR4][R2.64+0x400], R35 ;  /* 0x0004002302007986 */ /* 0x000fe8000c101904 */
[----:B------:R-:W2:Y:S01]  /*8080*/  LDS R19, [R0+0x1200] ;  /* 0x0012000000137984 */ /* 0x000ea20000000800 */
[----:B---3--:R-:W-:-:S03]  /*8090*/  FADD.FTZ R10, R10, R43 ;  /* 0x0000002b0a0a7221 */ /* 0x008fc60000010000 */
[----:B------:R-:W3:Y:S04]  /*80a0*/  LDS R35, [R0+0x2400] ;  /* 0x0024000000237984 */ /* 0x000ee80000000800 */
[----:B------:R-:W3:Y:S01]  /*80b0*/  LDS R47, [R0+0x3600] ;  /* 0x00360000002f7984 */ /* 0x000ee20000000800 */
[----:B----4-:R-:W-:-:S03]  /*80c0*/  FADD.FTZ R61, R14, R61 ;  /* 0x0000003d0e3d7221 */ /* 0x010fc60000010000 */
[----:B------:R-:W4:Y:S01]  /*80d0*/  LDS R53, [R0+0x4800] ;  /* 0x0048000000357984 */ /* 0x000f220000000800 */
[----:B-----5:R-:W-:-:S03]  /*80e0*/  FADD.FTZ R18, RZ, R18 ;  /* 0x00000012ff127221 */ /* 0x020fc60000010000 */
[----:B------:R-:W-:Y:S04]  /*80f0*/  STG.E desc[UR4][R4.64+0x400], R9 ;  /* 0x0004000904007986 */ /* 0x000fe8000c101904 */
[----:B------:R-:W5:Y:S01]  /*8100*/  LDS R20, [R0+0x2600] ;  /* 0x0026000000147984 */ /* 0x000f620000000800 */
[----:B------:R-:W-:-:S03]  /*8110*/  FADD.FTZ R8, R8, R37 ;  /* 0x0000002508087221 */ /* 0x000fc60000010000 */
[----:B------:R-:W5:Y:S04]  /*8120*/  LDS R9, [R0+0x3800] ;  /* 0x0038000000097984 */ /* 0x000f680000000800 */
[----:B------:R-:W5:Y:S01]  /*8130*/  LDS R65, [R0+0x4a00] ;  /* 0x004a000000417984 */ /* 0x000f620000000800 */
[----:B0-----:R-:W-:-:S03]  /*8140*/  FADD.FTZ R16, R16, R45 ;  /* 0x0000002d10107221 */ /* 0x001fc60000010000 */
[----:B------:R-:W0:Y:S01]  /*8150*/  LDS R22, [R0+0x3a00] ;  /* 0x003a000000167984 */ /* 0x000e220000000800 */
[----:B-1----:R-:W-:-:S03]  /*8160*/  FADD.FTZ R63, R10, R63 ;  /* 0x0000003f0a3f7221 */ /* 0x002fc60000010000 */
[----:B------:R-:W1:Y:S04]  /*8170*/  LDS R24, [R0+0x4c00] ;  /* 0x004c000000187984 */ /* 0x000e680000000800 */
[----:B------:R-:W1:Y:S01]  /*8180*/  LDS R26, [R0+0x4e00] ;  /* 0x004e0000001a7984 */ /* 0x000e620000000800 */
[----:B--2---:R-:W-:-:S03]  /*8190*/  FADD.FTZ R19, RZ, R19 ;  /* 0x00000013ff137221 */ /* 0x004fc60000010000 */
        /* <DEDUP_REMOVED lines=32> */
.L_x_1251:
        /* <DEDUP_REMOVED lines=8> */
.L_x_1254:
[----:B------:R-:W-:Y:S05]  /*8420*/  BSYNC B2 ;  /* 0x0000000000027941 */ /* 0x000fea0003800000 */
.L_x_1253:
        /* <DEDUP_REMOVED lines=8> */
.L_x_1255:
[----:B------:R-:W-:Y:S01]  /*84b0*/  HFMA2.MMA R90, -RZ, RZ, 0, 1.1920928955078125e-07 ;  /* 0x00000002ff5a7435 */ /* 0x000fe200000001ff */
[----:B------:R-:W-:Y:S01]  /*84c0*/  MOV R91, R122 ;  /* 0x0000007a005b7202 */ /* 0x000fe20000000f00 */
[----:B------:R-:W-:-:S09]  /*84d0*/  FADD.FTZ R123, R123, R241 ;  /* 0x000000f17b7b7221 */ /* 0x000fd20000010000 */
[----:B------:R-:W-:Y:S05]  /*84e0*/  WARPSYNC.COLLECTIVE R88, `(.L_x_1256) ;  /* 0x0000000058087348 */ /* 0x000fea0003c00000 */
[----:B------:R0:W1:Y:S02]  /*84f0*/  SHFL.BFLY P3, R241, R91, R90, R89 ;  /* 0x0c00005a5bf17389 */ /* 0x0000640000060059 */
[----:B01----:R-:W-:Y:S01]  /*8500*/  ENDCOLLECTIVE ;  /* 0x000000000000791b */ /* 0x003fe20003800000 */
.L_x_1256:
[----:B------:R-:W-:Y:S01]  /*8510*/  MOV R91, R123 ;  /* 0x0000007b005b7202 */ /* 0x000fe20000000f00 */
[----:B------:R-:W-:-:S07]  /*8520*/  FADD.FTZ R122, R122, R241 ;  /* 0x000000f17a7a7221 */ /* 0x000fce0000010000 */
[----:B------:R-:W-:Y:S05]  /*8530*/  WARPSYNC.COLLECTIVE R88, `(.L_x_1257) ;  /* 0x0000000058087348 */ /* 0x000fea0003c00000 */
[----:B------:R0:W1:Y:S02]  /*8540*/  SHFL.BFLY P3, R241, R91, R90, R89 ;  /* 0x0c00005a5bf17389 */ /* 0x0000640000060059 */
[----:B01----:R-:W-:Y:S01]  /*8550*/  ENDCOLLECTIVE ;  /* 0x000000000000791b */ /* 0x003fe20003800000 */
.L_x_1257:
[----:B------:R-:W-:Y:S01]  /*8560*/  HFMA2.MMA R90, -RZ, RZ, 0, 2.384185791015625e-07 ;  /* 0x00000004ff5a7435 */ /* 0x000fe200000001ff */
[----:B------:R-:W-:Y:S01]  /*8570*/  MOV R91, R122 ;  /* 0x0000007a005b7202 */ /* 0x000fe20000000f00 */
[----:B------:R-:W-:-:S09]  /*8580*/  FADD.FTZ R123, R123, R241 ;  /* 0x000000f17b7b7221 */ /* 0x000fd20000010000 */
[----:B------:R-:W-:Y:S05]  /*8590*/  WARPSYNC.COLLECTIVE R88, `(.L_x_1258) ;  /* 0x0000000058087348 */ /* 0x000fea0003c00000 */
[----:B------:R0:W1:Y:S02]  /*85a0*/  SHFL.BFLY P3, R241, R91, R90, R89 ;  /* 0x0c00005a5bf17389 */ /* 0x0000640000060059 */
[----:B01----:R-:W-:Y:S01]  /*85b0*/  ENDCOLLECTIVE ;  /* 0x000000000000791b */ /* 0x003fe20003800000 */
.L_x_1258:
[----:B------:R-:W-:Y:S01]  /*85c0*/  MOV R91, R123 ;  /* 0x0000007b005b7202 */ /* 0x000fe20000000f00 */
[----:B------:R-:W-:-:S07]  /*85d0*/  FADD.FTZ R122, R122, R241 ;  /* 0x000000f17a7a7221 */ /* 0x000fce0000010000 */
[----:B------:R-:W-:Y:S05]  /*85e0*/  WARPSYNC.COLLECTIVE R88, `(.L_x_1259) ;  /* 0x0000000058087348 */ /* 0x000fea0003c00000 */
[----:B------:R0:W1:Y:S02]  /*85f0*/  SHFL.BFLY P3, R241, R91, R90, R89 ;  /* 0x0c00005a5bf17389 */ /* 0x0000640000060059 */
[----:B01----:R-:W-:Y:S01]  /*8600*/  ENDCOLLECTIVE ;  /* 0x000000000000791b */ /* 0x003fe20003800000 */
.L_x_1259:
[----:B------:R-:W-:Y:S01]  /*8610*/  HFMA2.MMA R90, -RZ, RZ, 0, 4.76837158203125e-07 ;  /* 0x00000008ff5a7435 */ /* 0x000fe200000001ff */
[----:B------:R-:W-:Y:S01]  /*8620*/  MOV R91, R122 ;  /* 0x0000007a005b7202 */ /* 0x000fe20000000f00 */
[----:B------:R-:W-:-:S09]  /*8630*/  FADD.FTZ R123, R123, R241 ;  /* 0x000000f17b7b7221 */ /* 0x000fd20000010000 */
[----:B------:R-:W-:Y:S05]  /*8640*/  WARPSYNC.COLLECTIVE R88, `(.L_x_1260) ;  /* 0x0000000058087348 */ /* 0x000fea0003c00000 */
[----:B------:R0:W1:Y:S02]  /*8650*/  SHFL.BFLY P3, R241, R91, R90, R89 ;  /* 0x0c00005a5bf17389 */ /* 0x0000640000060059 */
[----:B01----:R-:W-:Y:S01]  /*8660*/  ENDCOLLECTIVE ;  /* 0x000000000000791b */ /* 0x003fe20003800000 */
.L_x_1260:
[----:B------:R-:W-:Y:S01]  /*8670*/  MOV R91, R123 ;  /* 0x0000007b005b7202 */ /* 0x000fe20000000f00 */
[----:B------:R-:W-:-:S07]  /*8680*/  FADD.FTZ R122, R122, R241 ;  /* 0x000000f17a7a7221 */ /* 0x000fce0000010000 */
[----:B------:R-:W-:Y:S05]  /*8690*/  WARPSYNC.COLLECTIVE R88, `(.L_x_1261) ;  /* 0x0000000058087348 */ /* 0x000fea0003c00000 */
[----:B------:R0:W1:Y:S02]  /*86a0*/  SHFL.BFLY P3, R241, R91, R90, R89 ;  /* 0x0c00005a5bf17389 */ /* 0x0000640000060059 */
[----:B01----:R-:W-:Y:S01]  /*86b0*/  ENDCOLLECTIVE ;  /* 0x000000000000791b */ /* 0x003fe20003800000 */
.L_x_1261:
[----:B------:R-:W-:Y:S01]  /*86c0*/  HFMA2.MMA R90, -RZ, RZ, 0, 9.5367431640625e-07 ;  /* 0x00000010ff5a7435 */ /* 0x000fe200000001ff */
[----:B------:R-:W-:Y:S01]  /*86d0*/  MOV R91, R122 ;  /* 0x0000007a005b7202 */ /* 0x000fe20000000f00 */
[----:B------:R-:W-:-:S09]  /*86e0*/  FADD.FTZ R123, R123, R241 ;  /* 0x000000f17b7b7221 */ /* 0x000fd20000010000 */
[----:B------:R-:W-:Y:S05]  /*86f0*/  WARPSYNC.COLLECTIVE R88, `(.L_x_1262) ;  /* 0x0000000058087348 */ /* 0x000fea0003c00000 */
[----:B------:R0:W1:Y:S02]  /*8700*/  SHFL.BFLY P3, R241, R91, R90, R89 ;  /* 0x0c00005a5bf17389 */ /* 0x0000640000060059 */
[----:B01----:R-:W-:Y:S01]  /*8710*/  ENDCOLLECTIVE ;  /* 0x000000000000791b */ /* 0x003fe20003800000 */
.L_x_1262:
[----:B------:R-:W-:Y:S02]  /*8720*/  MOV R91, R123 ;  /* 0x0000007b005b7202 */ /* 0x000fe40000000f00 */
[----:B------:R-:W-:-:S07]  /*8730*/  MOV R229, R241 ;  /* 0x000000f100e57202 */ /* 0x000fce0000000f00 */
[----:B------:R-:W-:Y:S05]  /*8740*/  WARPSYNC.COLLECTIVE R88, `(.L_x_1263) ;  /* 0x0000000058087348 */ /* 0x000fea0003c00000 */
[----:B------:R0:W1:Y:S02]  /*8750*/  SHFL.BFLY P3, R241, R91, R90, R89 ;  /* 0x0c00005a5bf17389 */ /* 0x0000640000060059 */
[----:B01----:R-:W-:Y:S01]  /*8760*/  ENDCOLLECTIVE ;  /* 0x000000000000791b */ /* 0x003fe20003800000 */
.L_x_1263:
[----:B------:R-:W-:Y:S05]  /*8770*/  BRA `(.L_x_1264) ;  /* 0xffffffa800c07947 */ /* 0x000fea000383ffff */
.L_x_1265:
        /* <DEDUP_REMOVED lines=16> */
.L_x_16877:


//--------------------- .text._ZN10layer_norm22ln_bwd_finalize_kernelINS_22Kernel_traits_finalizeILj1280E13__nv_bfloat16S2_S2_S2_fjLb1ELj1024ELj4ENS_18Kernel_traits_baseILj1280ES2_S2_S2_S2_fjLj1024EEEEELb1ELb0EEEvNS_9BwdParamsE --------------------------
	.section	.text._ZN10layer_norm22ln_bwd_finalize_kernelINS_22Kernel_traits_finalizeILj1280E13__nv_bfloat16S2_S2_S2_fjLb1ELj1024ELj4ENS_18Kernel_traits_baseILj1280ES2_S2_S2_S2_fjLj1024EEEEELb1ELb0EEEvNS_9BwdParamsE,"ax",@progbits
	.align	128
        .global         _ZN10layer_norm22ln_bwd_finalize_kernelINS_22Kernel_traits_finalizeILj1280E13__nv_bfloat16S2_S2_S2_fjLb1ELj1024ELj4ENS_18Kernel_traits_baseILj1280ES2_S2_S2_S2_fjLj1024EEEEELb1ELb0EEEvNS_9BwdParamsE
        .type           _ZN10layer_norm22ln_bwd_finalize_kernelINS_22Kernel_traits_finalizeILj1280E13__nv_bfloat16S2_S2_S2_fjLb1ELj1024ELj4ENS_18Kernel_traits_baseILj1280ES2_S2_S2_S2_fjLj1024EEEEELb1ELb0EEEvNS_9BwdParamsE,@function
        .size           _ZN10layer_norm22ln_bwd_finalize_kernelINS_22Kernel_traits_finalizeILj1280E13__nv_bfloat16S2_S2_S2_fjLb1ELj1024ELj4ENS_18Kernel_traits_baseILj1280ES2_S2_S2_S2_fjLj1024EEEEELb1ELb0EEEvNS_9BwdParamsE,(.L_x_16878 - _ZN10layer_norm22ln_bwd_finalize_kernelINS_22Kernel_traits_finalizeILj1280E13__nv_bfloat16S2_S2_S2_fjLb1ELj1024ELj4ENS_18Kernel_traits_baseILj1280ES2_S2_S2_S2_fjLj1024EEEEELb1ELb0EEEvNS_9BwdParamsE)
        .other          _ZN10layer_norm22ln_bwd_finalize_kernelINS_22Kernel_traits_finalizeILj1280E13__nv_bfloat16S2_S2_S2_fjLb1ELj1024ELj4ENS_18Kernel_traits_baseILj1280ES2_S2_S2_S2_fjLj1024EEEEELb1ELb0EEEvNS_9BwdParamsE,@"STO_CUDA_ENTRY STV_DEFAULT"
_ZN10layer_norm22ln_bwd_finalize_kernelINS_22Kernel_traits_finalizeILj1280E13__nv_bfloat16S2_S2_S2_fjLb1ELj1024ELj4ENS_18Kernel_traits_baseILj1280ES2_S2_S2_S2_fjLj1024EEEEELb1ELb0EEEvNS_9BwdParamsE:
.text._ZN10layer_norm22ln_bwd_finalize_kernelINS_22Kernel_traits_finalizeILj1280E13__nv_bfloat16S2_S2_S2_fjLb1ELj1024ELj4ENS_18Kernel_traits_baseILj1280ES2_S2_S2_S2_fjLj1024EEEEELb1ELb0EEEvNS_9BwdParamsE:
        /* <DEDUP_REMOVED lines=11> */
[----:B------:R-:W-:Y:S01]  /*00b0*/  SHF.L.U32 R7, R7, 0x4, RZ ;  /* 0x0000000407077819 */ /* 0x000fe200000006ff */
[----:B------:R-:W-:Y:S01]  /*00c0*/  ULDC.64 UR6, c[0x0][0x208] ;  /* 0x0000820000067ab9 */ /* 0x000fe20000000a00 */
[----:B------:R-:W-:Y:S02]  /*00d0*/  LOP3.LUT R5, R0, 0x3fffffe0, RZ, 0xc0, !PT ;  /* 0x3fffffe000057812 */ /* 0x000fe400078ec0ff */
[----:B------:R-:W-:Y:S02]  /*00e0*/  LOP3.LUT R6, R3, 0x1f, R0, 0x78, !PT ;  /* 0x0000001f03067812 */ /* 0x000fe400078e7800 */
[----:B------:R-:W-:Y:S02]  /*00f0*/  LOP3.LUT R9, R7, 0x7ffffff0, RZ, 0xc0, !PT ;  /* 0x7ffffff007097812 */ /* 0x000fe400078ec0ff */
[----:B------:R-:W-:-:S02]  /*0100*/  IADD3 R7, R5, R6, RZ ;  /* 0x0000000605077210 */ /* 0x000fc40007ffe0ff */
[----:B------:R-:W-:Y:S02]  /*0110*/  ISETP.NE.AND P0, PT, R3, 0x1f, PT ;  /* 0x0000001f0300780c */ /* 0x000fe40003f05270 */
[C---:B------:R-:W-:Y:S02]  /*0120*/  LEA R8, R2.reuse, R6, 0x5 ;  /* 0x0000000602087211 */ /* 0x040fe400078e28ff */
[C---:B------:R-:W-:Y:S02]  /*0130*/  ISETP.GT.U32.OR P0, PT, R2.reuse, 0xf, P0 ;  /* 0x0000000f0200780c */ /* 0x040fe40000704470 */
[----:B------:R-:W-:Y:S01]  /*0140*/  IADD3 R5, R2, R9, RZ ;  /* 0x0000000902057210 */ /* 0x000fe20007ffe0ff */
[----:B0-----:R-:W-:-:S06]  /*0150*/  ULEA UR4, UR5, UR4, 0x18 ;  /* 0x0000000405047291 */ /* 0x001fcc000f8ec03f */
[----:B------:R-:W-:Y:S02]  /*0160*/  LEA R6, R7, UR4, 0x2 ;  /* 0x0000000407067c11 */ /* 0x000fe4000f8e10ff */
[----:B------:R-:W-:-:S07]  /*0170*/  LEA R7, R8, UR4, 0x2 ;  /* 0x0000000408077c11 */ /* 0x000fce000f8e10ff */
.L_x_1278:
[----:B0--3--:R-:W0:Y:S01]  /*0180*/  LDC R8, c[0x0][0x210] ;  /* 0x00008400ff087b82 */ /* 0x009e220000000800 */
[----:B------:R-:W-:Y:S01]  /*0190*/  BSSY B0, `(.L_x_1266) ;  /* 0x0000086000007945 */ /* 0x000fe20003800000 */
[----:B------:R-:W-:Y:S01]  /*01a0*/  HFMA2.MMA R11, -RZ, RZ, 0, 0 ;  /* 0x00000000ff0b7435 */ /* 0x000fe200000001ff */
[----:B------:R-:W-:Y:S01]  /*01b0*/  IMAD.MOV.U32 R22, RZ, RZ, RZ ;  /* 0x000000ffff167224 */ /* 0x000fe200078e00ff */
[----:B------:R-:W-:-:S04]  /*01c0*/  MOV R24, RZ ;  /* 0x000000ff00187202 */ /* 0x000fc80000000f00 */
[----:B-1----:R-:W1:Y:S01]  /*01d0*/  LDC R9, c[0x0][0x218] ;  /* 0x00008600ff097b82 */ /* 0x002e620000000800 */
[----:B0-----:R-:W-:-:S04]  /*01e0*/  ISETP.GE.U32.AND P1, PT, R3, R8, PT ;  /* 0x000000080300720c */ /* 0x001fc80003f26070 */
[----:B-1----:R-:W-:-:S13]  /*01f0*/  ISETP.GE.U32.OR P1, PT, R4, R9, P1 ;  /* 0x000000090400720c */ /* 0x002fda0000f26470 */
[----:B--2---:R-:W-:Y:S05]  /*0200*/  @P1 BRA `(.L_x_1267) ;  /* 0x0000000400f81947 */ /* 0x004fea0003800000 */
[----:B------:R-:W-:Y:S02]  /*0210*/  ISETP.GE.U32.AND P2, PT, R3, R8, PT ;  /* 0x000000080300720c */ /* 0x000fe40003f46070 */
[----:B------:R-:W-:-:S11]  /*0220*/  MOV R23, R3 ;  /* 0x0000000300177202 */ /* 0x000fd60000000f00 */
[----:B------:R-:W0:Y:S01]  /*0230*/  @P2 LDC.64 R12, c[0x0][0x2d0] ;  /* 0x0000b400ff0c2b82 */ /* 0x000e220000000a00 */
[----:B------:R-:W-:-:S07]  /*0240*/  @P2 IMAD R17, R23, R9, R4 ;  /* 0x0000000917112224 */ /* 0x000fce00078e0204 */
[----:B------:R-:W1:Y:S08]  /*0250*/  @P2 LDC.64 R14, c[0x0][0x2d8] ;  /* 0x0000b600ff0e2b82 */ /* 0x000e700000000a00 */
[----:B------:R-:W2:Y:S01]  /*0260*/  @P2 LDC.64 R10, c[0x0][0x2f0] ;  /* 0x0000bc00ff0a2b82 */ /* 0x000ea20000000a00 */
[----:B0-----:R-:W-:-:S06]  /*0270*/  @P2 IMAD.WIDE.U32 R12, R17, 0x4, R12 ;  /* 0x00000004110c2825 */ /* 0x001fcc00078e000c */
[----:B------:R-:W3:Y:S01]  /*0280*/  @P2 LDG.E R13, desc[UR6][R12.64] ;  /* 0x000000060c0d2981 */ /* 0x000ee2000c1e1900 */
[----:B-1----:R-:W-:-:S06]  /*0290*/  @P2 IMAD.WIDE.U32 R14, R17, 0x4, R14 ;  /* 0x00000004110e2825 */ /* 0x002fcc00078e000e */
[----:B------:R-:W4:Y:S01]  /*02a0*/  @P2 LDG.E R15, desc[UR6][R14.64] ;  /* 0x000000060e0f2981 */ /* 0x000f22000c1e1900 */
[----:B--2---:R-:W-:-:S06]  /*02b0*/  @P2 IMAD.WIDE.U32 R16, R17, 0x4, R10 ;  /* 0x0000000411102825 */ /* 0x004fcc00078e000a */
[----:B------:R-:W2:Y:S01]  /*02c0*/  @P2 LDG.E R16, desc[UR6][R16.64] ;  /* 0x0000000610102981 */ /* 0x000ea2000c1e1900 */
[----:B------:R-:W-:-:S04]  /*02d0*/  @P2 IADD3 R23, R23, 0x20, RZ ;  /* 0x0000002017172810 */ /* 0x000fc80007ffe0ff */
[CC--:B------:R-:W-:Y:S02]  /*02e0*/  ISETP.GE.U32.AND P1, PT, R23.reuse, R8.reuse, PT ;  /* 0x000000081700720c */ /* 0x0c0fe40003f26070 */
[----:B------:R-:W-:-:S04]  /*02f0*/  IADD3 R10, -R23, R8, RZ ;  /* 0x00000008170a7210 */ /* 0x000fc80007ffe1ff */
[----:B------:R-:W-:Y:S01]  /*0300*/  ISETP.LE.U32.OR P1, PT, R10, 0x60, P1 ;  /* 0x000000600a00780c */ /* 0x000fe20000f23470 */
[----:B------:R-:W-:Y:S01]  /*0310*/  IMAD.MOV.U32 R22, RZ, RZ, RZ ;  /* 0x000000ffff167224 */ /* 0x000fe200078e00ff */
[----:B------:R-:W-:Y:S02]  /*0320*/  MOV R24, RZ ;  /* 0x000000ff00187202 */ /* 0x000fe40000000f00 */
[----:B------:R-:W-:Y:S01]  /*0330*/  MOV R11, RZ ;  /* 0x000000ff000b7202 */ /* 0x000fe20000000f00 */
[----:B------:R-:W-:Y:S02]  /*0340*/  BSSY B1, `(.L_x_1268) ;  /* 0x0000039000017945 */ /* 0x000fe40003800000 */
[----:B---3--:R-:W-:Y:S01]  /*0350*/  @P2 FADD.FTZ R24, R24, R13 ;  /* 0x0000000d18182221 */ /* 0x008fe20000010000 */
[----:B----4-:R-:W-:Y:S01]  /*0360*/  @P2 FADD.FTZ R22, R22, R15 ;  /* 0x0000000f16162221 */ /* 0x010fe20000010000 */
[----:B--2---:R-:W-:Y:S01]  /*0370*/  @P2 FADD.FTZ R11, R11, R16 ;  /* 0x000000100b0b2221 */ /* 0x004fe20000010000 */
[----:B------:R-:W-:-:S03]  /*0380*/  PLOP3.LUT P2, PT, P2, PT, PT, 0x8, 0x0 ;  /* 0x000000000000781c */ /* 0x000fc6000174e170 */
[----:B------:R-:W-:Y:S10]  /*0390*/  @P1 BRA `(.L_x_1269) ;  /* 0x0000000000cc1947 */ /* 0x000ff40003800000 */
[----:B------:R-:W-:Y:S02]  /*03a0*/  PLOP3.LUT P2, PT, PT, PT, PT, 0x8, 0x0 ;  /* 0x000000000000781c */ /* 0x000fe40003f4e170 */
[----:B------:R-:W-:-:S11]  /*03b0*/  IADD3 R12, R8, -0x60, RZ ;  /* 0xffffffa0080c7810 */ /* 0x000fd60007ffe0ff */
.L_x_1270:
[----:B------:R-:W0:Y:S01]  /*03c0*/  LDC.64 R14, c[0x0][0x2d0] ;  /* 0x0000b400ff0e7b82 */ /* 0x000e220000000a00 */
[C---:B------:R-:W-:Y:S01]  /*03d0*/  IADD3 R27, R23.reuse, 0x20, RZ ;  /* 0x00000020171b7810 */ /* 0x040fe20007ffe0ff */
[----:B------:R-:W-:-:S04]  /*03e0*/  IMAD R25, R23, R9, R4 ;  /* 0x0000000917197224 */ /* 0x000fc800078e0204 */
[----:B------:R-:W-:Y:S02]  /*03f0*/  IMAD R27, R27, R9, R4 ;  /* 0x000000091b1b7224 */ /* 0x000fe400078e0204 */
[----:B0-----:R-:W-:-:S04]  /*0400*/  IMAD.WIDE.U32 R20, R25, 0x4, R14 ;  /* 0x0000000419147825 */ /* 0x001fc800078e000e */
[----:B------:R-:W-:Y:S01]  /*0410*/  IMAD.WIDE.U32 R16, R27, 0x4, R14 ;  /* 0x000000041b107825 */ /* 0x000fe200078e000e */
[----:B------:R-:W2:Y:S04]  /*0420*/  LDG.E R26, desc[UR6][R20.64] ;  /* 0x00000006141a7981 */ /* 0x000ea8000c1e1900 */
[----:B------:R0:W3:Y:S01]  /*0430*/  LDG.E R10, desc[UR6][R16.64] ;  /* 0x00000006100a7981 */ /* 0x0000e2000c1e1900 */
[C---:B------:R-:W-:Y:S02]  /*0440*/  IADD3 R19, R23.reuse, 0x40, RZ ;  /* 0x0000004017137810 */ /* 0x040fe40007ffe0ff */
[----:B------:R-:W-:-:S03]  /*0450*/  IADD3 R29, R23, 0x60, RZ ;  /* 0x00000060171d7810 */ /* 0x000fc60007ffe0ff */
[-CC-:B------:R-:W-:Y:S02]  /*0460*/  IMAD R19, R19, R9.reuse, R4.reuse ;  /* 0x0000000913137224 */ /* 0x180fe400078e0204 */
[----:B------:R-:W-:Y:S01]  /*0470*/  IMAD R29, R29, R9, R4 ;  /* 0x000000091d1d7224 */ /* 0x000fe200078e0204 */
[----:B0-----:R-:W0:Y:S01]  /*0480*/  LDC.64 R16, c[0x0][0x2d8] ;  /* 0x0000b600ff107b82 */ /* 0x001e220000000a00 */
[----:B------:R-:W-:-:S04]  /*0490*/  IMAD.WIDE.U32 R20, R19, 0x4, R14 ;  /* 0x0000000413147825 */ /* 0x000fc800078e000e */
[----:B------:R-:W-:Y:S01]  /*04a0*/  IMAD.WIDE.U32 R14, R29, 0x4, R14 ;  /* 0x000000041d0e7825 */ /* 0x000fe200078e000e */
[----:B------:R0:W4:Y:S04]  /*04b0*/  LDG.E R18, desc[UR6][R20.64] ;  /* 0x0000000614127981 */ /* 0x000128000c1e1900 */
[----:B------:R1:W5:Y:S01]  /*04c0*/  LDG.E R13, desc[UR6][R14.64] ;  /* 0x000000060e0d7981 */ /* 0x000362000c1e1900 */
[----:B0-----:R-:W-:-:S06]  /*04d0*/  IMAD.WIDE.U32 R20, R25, 0x4, R16 ;  /* 0x0000000419147825 */ /* 0x001fcc00078e0010 */
[----:B------:R3:W4:Y:S01]  /*04e0*/  LDG.E R20, desc[UR6][R20.64] ;  /* 0x0000000614147981 */ /* 0x000722000c1e1900 */
[----:B-1----:R-:W-:-:S04]  /*04f0*/  IMAD.WIDE.U32 R14, R27, 0x4, R16 ;  /* 0x000000041b0e7825 */ /* 0x002fc800078e0010 */
[----:B--2---:R-:W-:-:S04]  /*0500*/  FADD.FTZ R26, R26, R24 ;  /* 0x000000181a1a7221 */ /* 0x004fc80000010000 */
[----:B---3--:R-:W-:Y:S02]  /*0510*/  FADD.FTZ R21, R26, R10 ;  /* 0x0000000a1a157221 */ /* 0x008fe40000010000 */
[----:B------:R0:W2:Y:S02]  /*0520*/  LDG.E R10, desc[UR6][R14.64] ;  /* 0x000000060e0a7981 */ /* 0x0000a4000c1e1900 */
[----:B0-----:R-:W-:-:S04]  /*0530*/  IMAD.WIDE.U32 R14, R19, 0x4, R16 ;  /* 0x00000004130e7825 */ /* 0x001fc800078e0010 */
[----:B------:R-:W-:Y:S01]  /*0540*/  IMAD.WIDE.U32 R16, R29, 0x4, R16 ;  /* 0x000000041d107825 */ /* 0x000fe200078e0010 */
[----:B------:R0:W3:Y:S05]  /*0550*/  LDG.E R26, desc[UR6][R14.64] ;  /* 0x000000060e1a7981 */ /* 0x0000ea000c1e1900 */
[----:B------:R-:W3:Y:S01]  /*0560*/  LDG.E R16, desc[UR6][R16.64] ;  /* 0x0000000610107981 */ /* 0x000ee2000c1e1900 */
[----:B0-----:R-:W0:Y:S01]  /*0570*/  LDC.64 R14, c[0x0][0x2f0] ;  /* 0x0000bc00ff0e7b82 */ /* 0x001e220000000a00 */
[----:B----4-:R-:W-:Y:S01]  /*0580*/  FADD.FTZ R22, R20, R22 ;  /* 0x0000001614167221 */ /* 0x010fe20000010000 */
[----:B0-----:R-:W-:-:S05]  /*0590*/  IMAD.WIDE.U32 R24, R25, 0x4, R14 ;  /* 0x0000000419187825 */ /* 0x001fca00078e000e */
[----:B------:R0:W4:Y:S01]  /*05a0*/  LDG.E R20, desc[UR6][R24.64] ;  /* 0x0000000618147981 */ /* 0x000122000c1e1900 */
[----:B------:R-:W-:-:S06]  /*05b0*/  IMAD.WIDE.U32 R28, R29, 0x4, R14 ;  /* 0x000000041d1c7825 */ /* 0x000fcc00078e000e */
[----:B------:R-:W3:Y:S01]  /*05c0*/  LDG.E R28, desc[UR6][R28.64] ;  /* 0x000000061c1c7981 */ /* 0x000ee2000c1e1900 */
[----:B0-----:R-:W-:-:S05]  /*05d0*/  IMAD.WIDE.U32 R24, R27, 0x4, R14 ;  /* 0x000000041b187825 */ /* 0x001fca00078e000e */
[----:B------:R0:W3:Y:S02]  /*05e0*/  LDG.E R27, desc[UR6][R24.64] ;  /* 0x00000006181b7981 */ /* 0x0000e4000c1e1900 */
[----:B0-----:R-:W-:-:S05]  /*05f0*/  IMAD.WIDE.U32 R24, R19, 0x4, R14 ;  /* 0x0000000413187825 */ /* 0x001fca00078e000e */
[----:B------:R5:W3:Y:S01]  /*0600*/  LDG.E R19, desc[UR6][R24.64] ;  /* 0x0000000618137981 */ /* 0x000ae2000c1e1900 */
[----:B------:R-:W-:-:S05]  /*0610*/  VIADD R23, R23, 0x80 ;  /* 0x0000008017177836 */ /* 0x000fca0000000000 */
[----:B------:R-:W-:Y:S01]  /*0620*/  ISETP.GE.U32.AND P1, PT, R23, R12, PT ;  /* 0x0000000c1700720c */ /* 0x000fe20003f26070 */
[----:B------:R-:W-:-:S04]  /*0630*/  FADD.FTZ R18, R21, R18 ;  /* 0x0000001215127221 */ /* 0x000fc80000010000 */
[----:B-----5:R-:W-:Y:S01]  /*0640*/  FADD.FTZ R24, R18, R13 ;  /* 0x0000000d12187221 */ /* 0x020fe20000010000 */
[----:B----4-:R-:W-:Y:S01]  /*0650*/  FADD.FTZ R20, R20, R11 ;  /* 0x0000000b14147221 */ /* 0x010fe20000010000 */
[----:B--2---:R-:W-:-:S04]  /*0660*/  FADD.FTZ R11, R22, R10 ;  /* 0x0000000a160b7221 */ /* 0x004fc80000010000 */
[----:B---3--:R-:W-:Y:S01]  /*0670*/  FADD.FTZ R11, R11, R26 ;  /* 0x0000001a0b0b7221 */ /* 0x008fe20000010000 */
[----:B------:R-:W-:-:S03]  /*0680*/  FADD.FTZ R20, R20, R27 ;  /* 0x0000001b14147221 */ /* 0x000fc60000010000 */
[----:B------:R-:W-:Y:S01]  /*0690*/  FADD.FTZ R22, R11, R16 ;  /* 0x000000100b167221 */ /* 0x000fe20000010000 */
[----:B------:R-:W-:-:S04]  /*06a0*/  FADD.FTZ R19, R20, R19 ;  /* 0x0000001314137221 */ /* 0x000fc80000010000 */
[----:B------:R-:W-:Y:S01]  /*06b0*/  FADD.FTZ R11, R19, R28 ;  /* 0x0000001c130b7221 */ /* 0x000fe20000010000 */
[----:B------:R-:W-:Y:S06]  /*06c0*/  @!P1 BRA `(.L_x_1270) ;  /* 0xfffffffc003c9947 */ /* 0x000fec000383ffff */
.L_x_1269:
[----:B------:R-:W-:Y:S05]  /*06d0*/  BSYNC B1 ;  /* 0x0000000000017941 */ /* 0x000fea0003800000 */
.L_x_1268:
        /* <DEDUP_REMOVED lines=9> */
[----:B------:R-:W1:Y:S08]  /*0770*/  LDC.64 R18, c[0x0][0x2d8] ;  /* 0x0000b600ff127b82 */ /* 0x000e700000000a00 */
[----:B------:R-:W2:Y:S01]  /*0780*/  LDC.64 R14, c[0x0][0x2f0] ;  /* 0x0000bc00ff0e7b82 */ /* 0x000ea20000000a00 */
[----:B0-----:R-:W-:-:S04]  /*0790*/  IMAD.WIDE.U32 R26, R13, 0x4, R20 ;  /* 0x000000040d1a7825 */ /* 0x001fc800078e0014 */
[----:B-1----:R-:W-:Y:S02]  /*07a0*/  IMAD.WIDE.U32 R16, R13, 0x4, R18 ;  /* 0x000000040d107825 */ /* 0x002fe400078e0012 */
[----:B------:R-:W3:Y:S02]  /*07b0*/  LDG.E R27, desc[UR6][R26.64] ;  /* 0x000000061a1b7981 */ /* 0x000ee4000c1e1900 */
[----:B------:R-:W-:Y:S02]  /*07c0*/  IMAD.WIDE.U32 R20, R25, 0x4, R20 ;  /* 0x0000000419147825 */ /* 0x000fe400078e0014 */
[----:B------:R-:W4:Y:S02]  /*07d0*/  LDG.E R17, desc[UR6][R16.64] ;  /* 0x0000000610117981 */ /* 0x000f24000c1e1900 */
[----:B--2---:R-:W-:Y:S02]  /*07e0*/  IMAD.WIDE.U32 R12, R13, 0x4, R14 ;  /* 0x000000040d0c7825 */ /* 0x004fe400078e000e */
[----:B------:R-:W2:Y:S02]  /*07f0*/  LDG.E R21, desc[UR6][R20.64] ;  /* 0x0000000614157981 */ /* 0x000ea4000c1e1900 */
[----:B------:R-:W-:-:S02]  /*0800*/  IMAD.WIDE.U32 R18, R25, 0x4, R18 ;  /* 0x0000000419127825 */ /* 0x000fc400078e0012 */
[----:B------:R-:W5:Y:S02]  /*0810*/  LDG.E R12, desc[UR6][R12.64] ;  /* 0x000000060c0c7981 */ /* 0x000f64000c1e1900 */
[----:B------:R-:W-:Y:S02]  /*0820*/  IMAD.WIDE.U32 R14, R25, 0x4, R14 ;  /* 0x00000004190e7825 */ /* 0x000fe400078e000e */
[----:B------:R-:W5:Y:S04]  /*0830*/  LDG.E R19, desc[UR6][R18.64] ;  /* 0x0000000612137981 */ /* 0x000f68000c1e1900 */
[----:B------:R-:W5:Y:S01]  /*0840*/  LDG.E R14, desc[UR6][R14.64] ;  /* 0x000000060e0e7981 */ /* 0x000f62000c1e1900 */
[----:B------:R-:W-:Y:S02]  /*0850*/  PLOP3.LUT P2, PT, PT, PT, PT, 0x8, 0x0 ;  /* 0x000000000000781c */ /* 0x000fe40003f4e170 */
[----:B------:R-:W-:Y:S01]  /*0860*/  IADD3 R23, R23, 0x40, RZ ;  /* 0x0000004017177810 */ /* 0x000fe20007ffe0ff */
[----:B---3--:R-:W-:Y:S01]  /*0870*/  FADD.FTZ R24, R24, R27 ;  /* 0x0000001b18187221 */ /* 0x008fe20000010000 */
[----:B----4-:R-:W-:-:S03]  /*0880*/  FADD.FTZ R22, R22, R17 ;  /* 0x0000001116167221 */ /* 0x010fc60000010000 */
[----:B--2---:R-:W-:Y:S01]  /*0890*/  FADD.FTZ R24, R24, R21 ;  /* 0x0000001518187221 */ /* 0x004fe20000010000 */
[----:B-----5:R-:W-:Y:S01]  /*08a0*/  FADD.FTZ R11, R11, R12 ;  /* 0x0000000c0b0b7221 */ /* 0x020fe20000010000 */
[----:B------:R-:W-:-:S03]  /*08b0*/  FADD.FTZ R22, R22, R19 ;  /* 0x0000001316167221 */ /* 0x000fc60000010000 */
[----:B------:R-:W-:-:S07]  /*08c0*/  FADD.FTZ R11, R11, R14 ;  /* 0x0000000e0b0b7221 */ /* 0x000fce0000010000 */
.L_x_1272:
[----:B------:R-:W-:Y:S05]  /*08d0*/  BSYNC B1 ;  /* 0x0000000000017941 */ /* 0x000fea0003800000 */
.L_x_1271:
[----:B------:R-:W-:Y:S01]  /*08e0*/  ISETP.LT.U32.OR P2, PT, R23, R8, P2 ;  /* 0x000000081700720c */ /* 0x000fe20001741470 */
[----:B------:R-:W-:-:S12]  /*08f0*/  BSSY B1, `(.L_x_1267) ;  /* 0x000000f000017945 */ /* 0x000fd80003800000 */
[----:B------:R-:W-:Y:S05]  /*0900*/  @!P2 BRA `(.L_x_1273) ;  /* 0x000000000034a947 */ /* 0x000fea0003800000 */
[----:B------:R-:W0:Y:S01]  /*0910*/  LDC.64 R16, c[0x0][0x2d0] ;  /* 0x0000b400ff107b82 */ /* 0x000e220000000a00 */
[----:B------:R-:W-:-:S07]  /*0920*/  IMAD R19, R23, R9, R4 ;  /* 0x0000000917137224 */ /* 0x000fce00078e0204 */
[----:B------:R-:W1:Y:S08]  /*0930*/  LDC.64 R12, c[0x0][0x2d8] ;  /* 0x0000b600ff0c7b82 */ /* 0x000e700000000a00 */
[----:B------:R-:W2:Y:S01]  /*0940*/  LDC.64 R14, c[0x0][0x2f0] ;  /* 0x0000bc00ff0e7b82 */ /* 0x000ea20000000a00 */
[----:B0-----:R-:W-:-:S06]  /*0950*/  IMAD.WIDE.U32 R16, R19, 0x4, R16 ;  /* 0x0000000413107825 */ /* 0x001fcc00078e0010 */
[----:B------:R-:W3:Y:S01]  /*0960*/  LDG.E R17, desc[UR6][R16.64] ;  /* 0x0000000610117981 */ /* 0x000ee2000c1e1900 */
[----:B-1----:R-:W-:-:S06]  /*0970*/  IMAD.WIDE.U32 R12, R19, 0x4, R12 ;  /* 0x00000004130c7825 */ /* 0x002fcc00078e000c */
[----:B------:R-:W4:Y:S01]  /*0980*/  LDG.E R13, desc[UR6][R12.64] ;  /* 0x000000060c0d7981 */ /* 0x000f22000c1e1900 */
[----:B--2---:R-:W-:-:S06]  /*0990*/  IMAD.WIDE.U32 R14, R19, 0x4, R14 ;  /* 0x00000004130e7825 */ /* 0x004fcc00078e000e */
[----:B------:R-:W2:Y:S01]  /*09a0*/  LDG.E R14, desc[UR6][R14.64] ;  /* 0x000000060e0e7981 */ /* 0x000ea2000c1e1900 */
[----:B---3--:R-:W-:Y:S01]  /*09b0*/  FADD.FTZ R24, R24, R17 ;  /* 0x0000001118187221 */ /* 0x008fe20000010000 */
[----:B----4-:R-:W-:Y:S01]  /*09c0*/  FADD.FTZ R22, R22, R13 ;  /* 0x0000000d16167221 */ /* 0x010fe20000010000 */
[----:B--2---:R-:W-:-:S07]  /*09d0*/  FADD.FTZ R11, R11, R14 ;  /* 0x0000000e0b0b7221 */ /* 0x004fce0000010000 */
.L_x_1273:
[----:B------:R-:W-:Y:S05]  /*09e0*/  BSYNC B1 ;  /* 0x0000000000017941 */ /* 0x000fea0003800000 */
.L_x_1267:
[----:B------:R-:W-:Y:S05]  /*09f0*/  BSYNC B0 ;  /* 0x0000000000007941 */ /* 0x000fea0003800000 */
.L_x_1266:
[----:B------:R-:W-:Y:S01]  /*0a00*/  ISETP.GT.U32.AND P1, PT, R0, 0x3ff, PT ;  /* 0x000003ff0000780c */ /* 0x000fe20003f24070 */
[----:B------:R0:W-:Y:S01]  /*0a10*/  STS [R6], R22 ;  /* 0x0000001606007388 */ /* 0x0001e20000000800 */
[----:B------:R-:W-:Y:S05]  /*0a20*/  WARPSYNC.ALL ;  /* 0x0000000000007948 */ /* 0x000fea0003800000 */
[----:B------:R0:W-:Y:S04]  /*0a30*/  STS [R6+0x1000], R24 ;  /* 0x0010001806007388 */ /* 0x0001e80000000800 */
[----:B------:R0:W-:Y:S01]  /*0a40*/  STS [R6+0x2000], R11 ;  /* 0x0020000b06007388 */ /* 0x0001e20000000800 */
[----:B------:R-:W-:Y:S06]  /*0a50*/  BAR.SYNC.DEFER_BLOCKING 0x0 ;  /* 0x0000000000007b1d */ /* 0x000fec0000010000 */
[----:B------:R-:W-:Y:S05]  /*0a60*/  @P1 BRA `(.L_x_1274) ;  /* 0x0000000000a41947 */ /* 0x000fea0003800000 */
[----:B------:R1:W2:Y:S01]  /*0a70*/  LDS R12, [R7] ;  /* 0x00000000070c7984 */ /* 0x0002a20000000800 */
[----:B------:R-:W-:Y:S01]  /*0a80*/  UMOV UR5, 0xffffffff ;  /* 0xffffffff00057882 */ /* 0x000fe20000000000 */
[----:B------:R-:W-:Y:S02]  /*0a90*/  ISETP.NE.AND P1, PT, R2, RZ, PT ;  /* 0x000000ff0200720c */ /* 0x000fe40003f25270 */
[----:B------:R1:W3:Y:S04]  /*0aa0*/  LDS R8, [R7+0x2000] ;  /* 0x0020000007087984 */ /* 0x0002e80000000800 */
[----:B------:R1:W4:Y:S01]  /*0ab0*/  LDS R10, [R7+0x1000] ;  /* 0x00100000070a7984 */ /* 0x0003220000000800 */
[----:B------:R-:W-:Y:S06]  /*0ac0*/  BRA.DIV UR5, `(.L_x_1275) ;  /* 0x0000000605007947 */ /* 0x000fec000b800000 */
[----:B0---4-:R-:W0:Y:S04]  /*0ad0*/  SHFL.BFLY PT, R11, R10, 0x1, 0x1f ;  /* 0x0c201f000a0b7f89 */ /* 0x011e2800000e0000 */
[----:B--2---:R-:W2:Y:S04]  /*0ae0*/  SHFL.BFLY PT, R13, R12, 0x1, 0x1f ;  /* 0x0c201f000c0d7f89 */ /* 0x004ea800000e0000 */
[----:B---3--:R-:W3:Y:S01]  /*0af0*/  SHFL.BFLY PT, R17, R8, 0x1, 0x1f ;  /* 0x0c201f0008117f89 */ /* 0x008ee200000e0000 */
[----:B0-----:R-:W-:Y:S01]  /*0b00*/  FADD.FTZ R11, R10, R11 ;  /* 0x0000000b0a0b7221 */ /* 0x001fe20000010000 */
[----:B--2---:R-:W-:-:S04]  /*0b10*/  FADD.FTZ R15, R12, R13 ;  /* 0x0000000d0c0f7221 */ /* 0x004fc80000010000 */
[----:B------:R-:W0:Y:S01]  /*0b20*/  SHFL.BFLY PT, R14, R11, 0x2, 0x1f ;  /* 0x0c401f000b0e7f89 */ /* 0x000e2200000e0000 */
[----:B---3--:R-:W-:-:S03]  /*0b30*/  FADD.FTZ R18, R8, R17 ;  /* 0x0000001108127221 */ /* 0x008fc60000010000 */
[----:B------:R-:W2:Y:S04]  /*0b40*/  SHFL.BFLY PT, R16, R15, 0x2, 0x1f ;  /* 0x0c401f000f107f89 */ /* 0x000ea800000e0000 */
[----:B------:R-:W3:Y:S01]  /*0b50*/  SHFL.BFLY PT, R13, R18, 0x2, 0x1f ;  /* 0x0c401f00120d7f89 */ /* 0x000ee200000e0000 */
[----:B0-----:R-:W-:Y:S01]  /*0b60*/  FADD.FTZ R14, R11, R14 ;  /* 0x0000000e0b0e7221 */ /* 0x001fe20000010000 */
[----:B--2---:R-:W-:Y:S01]  /*0b70*/  FADD.FTZ R16, R15, R16 ;  /* 0x000000100f107221 */ /* 0x004fe20000010000 */
[----:B---3--:R-:W-:-:S04]  /*0b80*/  FADD.FTZ R19, R18, R13 ;  /* 0x0000000d12137221 */ /* 0x008fc80000010000 */
[----:B------:R-:W0:Y:S04]  /*0b90*/  SHFL.BFLY PT, R17, R16, 0x4, 0x1f ;  /* 0x0c801f0010117f89 */ /* 0x000e2800000e0000 */
[----:B------:R-:W2:Y:S04]  /*0ba0*/  SHFL.BFLY PT, R13, R14, 0x4, 0x1f ;  /* 0x0c801f000e0d7f89 */ /* 0x000ea800000e0000 */
[----:B------:R-:W3:Y:S01]  /*0bb0*/  SHFL.BFLY PT, R8, R19, 0x4, 0x1f ;  /* 0x0c801f0013087f89 */ /* 0x000ee200000e0000 */
[----:B0-----:R-:W-:Y:S01]  /*0bc0*/  FADD.FTZ R17, R16, R17 ;  /* 0x0000001110117221 */ /* 0x001fe20000010000 */
[----:B--2---:R-:W-:-:S04]  /*0bd0*/  FADD.FTZ R13, R14, R13 ;  /* 0x0000000d0e0d7221 */ /* 0x004fc80000010000 */
[----:B------:R-:W0:Y:S01]  /*0be0*/  SHFL.BFLY PT, R12, R17, 0x8, 0x1f ;  /* 0x0d001f00110c7f89 */ /* 0x000e2200000e0000 */
[----:B---3--:R-:W-:-:S03]  /*0bf0*/  FADD.FTZ R8, R19, R8 ;  /* 0x0000000813087221 */ /* 0x008fc60000010000 */
[----:B------:R-:W2:Y:S04]  /*0c00*/  SHFL.BFLY PT, R10, R13, 0x8, 0x1f ;  /* 0x0d001f000d0a7f89 */ /* 0x000ea800000e0000 */
[----:B------:R-:W3:Y:S01]  /*0c10*/  SHFL.BFLY PT, R21, R8, 0x8, 0x1f ;  /* 0x0d001f0008157f89 */ /* 0x000ee200000e0000 */
[----:B0-----:R-:W-:Y:S01]  /*0c20*/  FADD.FTZ R12, R17, R12 ;  /* 0x0000000c110c7221 */ /* 0x001fe20000010000 */
[----:B--2---:R-:W-:-:S04]  /*0c30*/  FADD.FTZ R11, R13, R10 ;  /* 0x0000000a0d0b7221 */ /* 0x004fc80000010000 */
[----:B------:R0:W2:Y:S01]  /*0c40*/  SHFL.BFLY PT, R15, R12, 0x10, 0x1f ;  /* 0x0e001f000c0f7f89 */ /* 0x0000a200000e0000 */
[----:B---3--:R-:W-:-:S03]  /*0c50*/  FADD.FTZ R21, R8, R21 ;  /* 0x0000001508157221 */ /* 0x008fc60000010000 */
[----:B------:R0:W3:Y:S04]  /*0c60*/  SHFL.BFLY PT, R10, R11, 0x10, 0x1f ;  /* 0x0e001f000b0a7f89 */ /* 0x0000e800000e0000 */
[----:B------:R0:W4:Y:S02]  /*0c70*/  SHFL.BFLY PT, R14, R21, 0x10, 0x1f ;  /* 0x0e001f00150e7f89 */ /* 0x00012400000e0000 */
.L_x_1294:
[----:B------:R-:W-:Y:S01]  /*0c80*/  @!P1 SHF.R.U32.HI R8, RZ, 0x3, R0 ;  /* 0x00000003ff089819 */ /* 0x000fe20000011600 */
[----:B--2---:R-:W-:Y:S01]  /*0c90*/  FADD.FTZ R15, R12, R15 ;  /* 0x0000000f0c0f7221 */ /* 0x004fe20000010000 */
[----:B---3--:R-:W-:Y:S01]  /*0ca0*/  FADD.FTZ R10, R11, R10 ;  /* 0x0000000a0b0a7221 */ /* 0x008fe20000010000 */
[----:B----4-:R-:W-:Y:S01]  /*0cb0*/  FADD.FTZ R14, R21, R14 ;  /* 0x0000000e150e7221 */ /* 0x010fe20000010000 */
[----:B------:R-:W-:-:S05]  /*0cc0*/  @!P1 LOP3.LUT R13, R8, 0x1ffffffc, RZ, 0xc0, !PT ;  /* 0x1ffffffc080d9812 */ /* 0x000fca00078ec0ff */
[----:B------:R2:W-:Y:S04]  /*0cd0*/  @!P1 STS [R13+UR4+0x3000], R15 ;  /* 0x0030000f0d009988 */ /* 0x0005e80008000804 */
[----:B------:R2:W-:Y:S04]  /*0ce0*/  @!P1 STS [R13+UR4+0x3080], R10 ;  /* 0x0030800a0d009988 */ /* 0x0005e80008000804 */
[----:B------:R2:W-:Y:S02]  /*0cf0*/  @!P1 STS [R13+UR4+0x3100], R14 ;  /* 0x0031000e0d009988 */ /* 0x0005e40008000804 */
.L_x_1274:
[----:B------:R-:W-:Y:S01]  /*0d00*/  SHF.L.U32 R8, R5, 0x1, RZ ;  /* 0x0000000105087819 */ /* 0x000fe200000006ff */
[----:B------:R-:W-:Y:S05]  /*0d10*/  WARPSYNC.ALL ;  /* 0x0000000000007948 */ /* 0x000fea0003800000 */
[----:B------:R-:W-:Y:S01]  /*0d20*/  BAR.SYNC.DEFER_BLOCKING 0x0 ;  /* 0x0000000000007b1d */ /* 0x000fe20000010000 */
[----:B------:R-:W-:-:S05]  /*0d30*/  ISETP.GE.U32.OR P1, PT, R8, R9, P0 ;  /* 0x000000090800720c */ /* 0x000fca0000726470 */
[----:B------:R-:W-:Y:S08]  /*0d40*/  BSSY B0, `(.L_x_1276) ;  /* 0x0000013000007945 */ /* 0x000ff00003800000 */
[----:B------:R-:W-:Y:S05]  /*0d50*/  @P1 BRA `(.L_x_1277) ;  /* 0x0000000000441947 */ /* 0x000fea0003800000 */
[----:B------:R-:W-:Y:S01]  /*0d60*/  SHF.L.U32 R8, R0, 0x3, RZ ;  /* 0x0000000300087819 */ /* 0x000fe200000006ff */
[----:B--2---:R-:W2:Y:S03]  /*0d70*/  LDC.64 R14, c[0x0][0x318] ;  /* 0x0000c600ff0e7b82 */ /* 0x004ea60000000a00 */
[----:B------:R-:W-:-:S05]  /*0d80*/  LOP3.LUT R18, R8, 0xf8, RZ, 0xc0, !PT ;  /* 0x000000f808127812 */ /* 0x000fca00078ec0ff */
[----:B0-----:R-:W0:Y:S01]  /*0d90*/  LDS.64 R20, [R18+UR4+0x3000] ;  /* 0x0030000412147984 */ /* 0x001e220008000a00 */
[----:B------:R-:W3:Y:S03]  /*0da0*/  LDC.64 R10, c[0x0][0x310] ;  /* 0x0000c400ff0a7b82 */ /* 0x000ee60000000a00 */
[----:B------:R-:W4:Y:S04]  /*0db0*/  LDS.64 R12, [R18+UR4+0x3080] ;  /* 0x00308004120c7984 */ /* 0x000f280008000a00 */
[----:B------:R-:W5:Y:S01]  /*0dc0*/  LDS.64 R16, [R18+UR4+0x3100] ;  /* 0x0031000412107984 */ /* 0x000f620008000a00 */
[----:B------:R-:W1:Y:S01]  /*0dd0*/  LDC.64 R8, c[0x0][0x330] ;  /* 0x0000cc00ff087b82 */ /* 0x000e620000000a00 */
[----:B--2---:R-:W-:-:S04]  /*0de0*/  IMAD.WIDE.U32 R14, R5, 0x4, R14 ;  /* 0x00000004050e7825 */ /* 0x004fc800078e000e */
[----:B---3--:R-:W-:-:S04]  /*0df0*/  IMAD.WIDE.U32 R10, R5, 0x4, R10 ;  /* 0x00000004050a7825 */ /* 0x008fc800078e000a */
[----:B-1----:R-:W-:Y:S01]  /*0e00*/  IMAD.WIDE.U32 R8, R5, 0x4, R8 ;  /* 0x0000000405087825 */ /* 0x002fe200078e0008 */
[----:B0-----:R-:W-:Y:S02]  /*0e10*/  F2FP.BF16.F32.PACK_AB R21, R21, R20 ;  /* 0x000000141515723e */ /* 0x001fe400000010ff */
[----:B----4-:R-:W-:-:S03]  /*0e20*/  F2FP.BF16.F32.PACK_AB R13, R13, R12 ;  /* 0x0000000c0d0d723e */ /* 0x010fc600000010ff */
[----:B------:R3:W-:Y:S01]  /*0e30*/  STG.E desc[UR6][R14.64], R21 ;  /* 0x000000150e007986 */ /* 0x0007e2000c101906 */
[----:B-----5:R-:W-:-:S03]  /*0e40*/  F2FP.BF16.F32.PACK_AB R17, R17, R16 ;  /* 0x000000101111723e */ /* 0x020fc600000010ff */
[----:B------:R3:W-:Y:S04]  /*0e50*/  STG.E desc[UR6][R10.64], R13 ;  /* 0x0000000d0a007986 */ /* 0x0007e8000c101906 */
[----:B------:R3:W-:Y:S02]  /*0e60*/  STG.E desc[UR6][R8.64], R17 ;  /* 0x0000001108007986 */ /* 0x0007e4000c101906 */
.L_x_1277:
[----:B------:R-:W-:Y:S05]  /*0e70*/  BSYNC B0 ;  /* 0x0000000000007941 */ /* 0x000fea0003800000 */
.L_x_1276:
[C---:B------:R-:W-:Y:S01]  /*0e80*/  ISETP.GT.U32.AND P1, PT, R4.reuse, -0x501, PT ;  /* 0xfffffaff0400780c */ /* 0x040fe20003f24070 */
[----:B------:R-:W-:Y:S01]  /*0e90*/  VIADD R4, R4, 0x500 ;  /* 0x0000050004047836 */ /* 0x000fe20000000000 */
[----:B------:R-:W-:-:S11]  /*0ea0*/  IADD3 R5, R5, 0x280, RZ ;  /* 0x0000028005057810 */ /* 0x000fd60007ffe0ff */
[----:B------:R-:W-:Y:S05]  /*0eb0*/  @P1 BRA `(.L_x_1278) ;  /* 0xfffffff000b01947 */ /* 0x000fea000383ffff */
[----:B------:R-:W-:Y:S05]  /*0ec0*/  EXIT ;  /* 0x000000000000794d */ /* 0x000fea0003800000 */
.L_x_1275:
[----:B0-----:R-:W-:Y:S01]  /*0ed0*/  HFMA2.MMA R24, -RZ, RZ, 0, 5.9604644775390625e-08 ;  /* 0x00000001ff187435 */ /* 0x001fe200000001ff */
[----:B----4-:R-:W-:Y:S02]  /*0ee0*/  MOV R23, R10 ;  /* 0x0000000a00177202 */ /* 0x010fe40000000f00 */
[----:B------:R-:W-:Y:S02]  /*0ef0*/  MOV R25, 0x1f ;  /* 0x0000001f00197802 */ /* 0x000fe40000000f00 */
[----:B------:R-:W-:-:S07]  /*0f00*/  MOV R20, 0xffffffff ;  /* 0xffffffff00147802 */ /* 0x000fce0000000f00 */
[----:B-123--:R-:W-:Y:S05]  /*0f10*/  WARPSYNC.COLLECTIVE R20, `(.L_x_1279) ;  /* 0x0000000014087348 */ /* 0x00efea0003c00000 */
[----:B------:R0:W4:Y:S02]  /*0f20*/  SHFL.BFLY P2, R22, R23, R24, R25 ;  /* 0x0c00001817167389 */ /* 0x0001240000040019 */
[----:B01234-:R-:W-:Y:S01]  /*0f30*/  ENDCOLLECTIVE ;  /* 0x000000000000791b */ /* 0x01ffe20003800000 */
.L_x_1279:
[----:B------:R-:W-:Y:S01]  /*0f40*/  HFMA2.MMA R24, -RZ, RZ, 0, 1.1920928955078125e-07 ;  /* 0x00000002ff187435 */ /* 0x000fe200000001ff */
[----:B------:R-:W-:-:S05]  /*0f50*/  MOV R11, R22 ;  /* 0x00000016000b7202 */ /* 0x000fca0000000f00 */
[----:B------:R-:W-:-:S04]  /*0f60*/  FADD.FTZ R11, R10, R11 ;  /* 0x0000000b0a0b7221 */ /* 0x000fc80000010000 */
[----:B------:R-:W-:-:S07]  /*0f70*/  IMAD.MOV.U32 R23, RZ, RZ, R11 ;  /* 0x000000ffff177224 */ /* 0x000fce00078e000b */
[----:B------:R-:W-:Y:S05]  /*0f80*/  WARPSYNC.COLLECTIVE R20, `(.L_x_1280) ;  /* 0x0000000014087348 */ /* 0x000fea0003c00000 */
[----:B------:R0:W1:Y:S02]  /*0f90*/  SHFL.BFLY P2, R22, R23, R24, R25 ;  /* 0x0c00001817167389 */ /* 0x0000640000040019 */
[----:B01----:R-:W-:Y:S01]  /*0fa0*/  ENDCOLLECTIVE ;  /* 0x000000000000791b */ /* 0x003fe20003800000 */
.L_x_1280:
[----:B------:R-:W-:Y:S01]  /*0fb0*/  HFMA2.MMA R24, -RZ, RZ, 0, 2.384185791015625e-07 ;  /* 0x00000004ff187435 */ /* 0x000fe200000001ff */
[----:B------:R-:W-:-:S05]  /*0fc0*/  MOV R14, R22 ;  /* 0x00000016000e7202 */ /* 0x000fca0000000f00 */
[----:B------:R-:W-:-:S05]  /*0fd0*/  FADD.FTZ R14, R11, R14 ;  /* 0x0000000e0b0e7221 */ /* 0x000fca0000010000 */
[----:B------:R-:W-:-:S07]  /*0fe0*/  MOV R23, R14 ;  /* 0x0000000e00177202 */ /* 0x000fce0000000f00 */
[----:B------:R-:W-:Y:S05]  /*0ff0*/  WARPSYNC.COLLECTIVE R20, `(.L_x_1281) ;  /* 0x0000000014087348 */ /* 0x000fea0003c00000 */
[----:B------:R0:W1:Y:S02]  /*1000*/  SHFL.BFLY P2, R22, R23, R24, R25 ;  /* 0x0c00001817167389 */ /* 0x0000640000040019 */
[----:B01----:R-:W-:Y:S01]  /*1010*/  ENDCOLLECTIVE ;  /* 0x000000000000791b */ /* 0x003fe20003800000 */
.L_x_1281:
[----:B------:R-:W-:Y:S01]  /*1020*/  IMAD.MOV.U32 R24, RZ, RZ, 0x8 ;  /* 0x00000008ff187424 */ /* 0x000fe200078e00ff */
[----:B------:R-:W-:-:S05]  /*1030*/  MOV R13, R22 ;  /* 0x00000016000d7202 */ /* 0x000fca0000000f00 */
[----:B------:R-:W-:-:S05]  /*1040*/  FADD.FTZ R13, R14, R13 ;  /* 0x0000000d0e0d7221 */ /* 0x000fca0000010000 */
[----:B------:R-:W-:-:S07]  /*1050*/  MOV R23, R13 ;  /* 0x0000000d00177202 */ /* 0x000fce0000000f00 */
[----:B------:R-:W-:Y:S05]  /*1060*/  WARPSYNC.COLLECTIVE R20, `(.L_x_1282) ;  /* 0x0000000014087348 */ /* 0x000fea0003c00000 */
[----:B------:R0:W1:Y:S02]  /*1070*/  SHFL.BFLY P2, R22, R23, R24, R25 ;  /* 0x0c00001817167389 */ /* 0x0000640000040019 */
[----:B01----:R-:W-:Y:S01]  /*1080*/  ENDCOLLECTIVE ;  /* 0x000000000000791b */ /* 0x003fe20003800000 */
.L_x_1282:
[----:B------:R-:W-:Y:S01]  /*1090*/  HFMA2.MMA R24, -RZ, RZ, 0, 9.5367431640625e-07 ;  /* 0x00000010ff187435 */ /* 0x000fe200000001ff */
[----:B------:R-:W-:-:S05]  /*10a0*/  MOV R10, R22 ;  /* 0x00000016000a7202 */ /* 0x000fca0000000f00 */
[----:B------:R-:W-:-:S05]  /*10b0*/  FADD.FTZ R11, R13, R10 ;  /* 0x0000000a0d0b7221 */ /* 0x000fca0000010000 */
[----:B------:R-:W-:-:S07]  /*10c0*/  MOV R23, R11 ;  /* 0x0000000b00177202 */ /* 0x000fce0000000f00 */
[----:B------:R-:W-:Y:S05]  /*10d0*/  WARPSYNC.COLLECTIVE R20, `(.L_x_1283) ;  /* 0x0000000014087348 */ /* 0x000fea0003c00000 */
[----:B------:R0:W1:Y:S02]  /*10e0*/  SHFL.BFLY P2, R22, R23, R24, R25 ;  /* 0x0c00001817167389 */ /* 0x0000640000040019 */
[----:B01----:R-:W-:Y:S01]  /*10f0*/  ENDCOLLECTIVE ;  /* 0x000000000000791b */ /* 0x003fe20003800000 */
.L_x_1283:
[----:B------:R-:W-:Y:S01]  /*1100*/  HFMA2.MMA R24, -RZ, RZ, 0, 5.9604644775390625e-08 ;  /* 0x00000001ff187435 */ /* 0x000fe200000001ff */
[----:B------:R-:W-:Y:S02]  /*1110*/  MOV R23, R12 ;  /* 0x0000000c00177202 */ /* 0x000fe40000000f00 */
[----:B------:R-:W-:-:S08]  /*1120*/  MOV R10, R22 ;  /* 0x00000016000a7202 */ /* 0x000fd00000000f00 */
[----:B------:R-:W-:Y:S05]  /*1130*/  WARPSYNC.COLLECTIVE R20, `(.L_x_1284) ;  /* 0x0000000014087348 */ /* 0x000fea0003c00000 */
[----:B------:R0:W1:Y:S02]  /*1140*/  SHFL.BFLY P2, R22, R23, R24, R25 ;  /* 0x0c00001817167389 */ /* 0x0000640000040019 */
[----:B01----:R-:W-:Y:S01]  /*1150*/  ENDCOLLECTIVE ;  /* 0x000000000000791b */ /* 0x003fe20003800000 */
.L_x_1284:
[----:B------:R-:W-:Y:S01]  /*1160*/  HFMA2.MMA R24, -RZ, RZ, 0, 1.1920928955078125e-07 ;  /* 0x00000002ff187435 */ /* 0x000fe200000001ff */
[----:B------:R-:W-:-:S04]  /*1170*/  IMAD.MOV.U32 R13, RZ, RZ, R22 ;  /* 0x000000ffff0d7224 */ /* 0x000fc800078e0016 */
[----:B------:R-:W-:-:S05]  /*1180*/  FADD.FTZ R15, R12, R13 ;  /* 0x0000000d0c0f7221 */ /* 0x000fca0000010000 */
[----:B------:R-:W-:-:S07]  /*1190*/  MOV R23, R15 ;  /* 0x0000000f00177202 */ /* 0x000fce0000000f00 */
[----:B------:R-:W-:Y:S05]  /*11a0*/  WARPSYNC.COLLECTIVE R20, `(.L_x_1285) ;  /* 0x0000000014087348 */ /* 0x000fea0003c00000 */
[----:B------:R0:W1:Y:S02]  /*11b0*/  SHFL.BFLY P2, R22, R23, R24, R25 ;  /* 0x0c00001817167389 */ /* 0x0000640000040019 */
[----:B01----:R-:W-:Y:S01]  /*11c0*/  ENDCOLLECTIVE ;  /* 0x000000000000791b */ /* 0x003fe20003800000 */
.L_x_1285:
[----:B------:R-:W-:Y:S01]  /*11d0*/  HFMA2.MMA R24, -RZ, RZ, 0, 2.384185791015625e-07 ;  /* 0x00000004ff187435 */ /* 0x000fe200000001ff */
[----:B------:R-:W-:-:S05]  /*11e0*/  MOV R16, R22 ;  /* 0x0000001600107202 */ /* 0x000fca0000000f00 */
[----:B------:R-:W-:-:S05]  /*11f0*/  FADD.FTZ R16, R15, R16 ;  /* 0x000000100f107221 */ /* 0x000fca0000010000 */
[----:B------:R-:W-:-:S07]  /*1200*/  MOV R23, R16 ;  /* 0x0000001000177202 */ /* 0x000fce0000000f00 */
[----:B------:R-:W-:Y:S05]  /*1210*/  WARPSYNC.COLLECTIVE R20, `(.L_x_1286) ;  /* 0x0000000014087348 */ /* 0x000fea0003c00000 */
[----:B------:R0:W1:Y:S02]  /*1220*/  SHFL.BFLY P2, R22, R23, R24, R25 ;  /* 0x0c00001817167389 */ /* 0x0000640000040019 */
[----:B01----:R-:W-:Y:S01]  /*1230*/  ENDCOLLECTIVE ;  /* 0x000000000000791b */ /* 0x003fe20003800000 */
.L_x_1286:
[----:B------:R-:W-:Y:S01]  /*1240*/  HFMA2.MMA R24, -RZ, RZ, 0, 4.76837158203125e-07 ;  /* 0x00000008ff187435 */ /* 0x000fe200000001ff */
[----:B------:R-:W-:-:S05]  /*1250*/  MOV R17, R22 ;  /* 0x0000001600117202 */ /* 0x000fca0000000f00 */
[----:B------:R-:W-:-:S04]  /*1260*/  FADD.FTZ R17, R16, R17 ;  /* 0x0000001110117221 */ /* 0x000fc80000010000 */
[----:B------:R-:W-:-:S07]  /*1270*/  IMAD.MOV.U32 R23, RZ, RZ, R17 ;  /* 0x000000ffff177224 */ /* 0x000fce00078e0011 */
[----:B------:R-:W-:Y:S05]  /*1280*/  WARPSYNC.COLLECTIVE R20, `(.L_x_1287) ;  /* 0x0000000014087348 */ /* 0x000fea0003c00000 */
[----:B------:R0:W1:Y:S02]  /*1290*/  SHFL.BFLY P2, R22, R23, R24, R25 ;  /* 0x0c00001817167389 */ /* 0x0000640000040019 */
[----:B01----:R-:W-:Y:S01]  /*12a0*/  ENDCOLLECTIVE ;  /* 0x000000000000791b */ /* 0x003fe20003800000 */
.L_x_1287:
[----:B------:R-:W-:Y:S01]  /*12b0*/  HFMA2.MMA R24, -RZ, RZ, 0, 9.5367431640625e-07 ;  /* 0x00000010ff187435 */ /* 0x000fe200000001ff */
[----:B------:R-:W-:-:S05]  /*12c0*/  MOV R12, R22 ;  /* 0x00000016000c7202 */ /* 0x000fca0000000f00 */
[----:B------:R-:W-:-:S05]  /*12d0*/  FADD.FTZ R12, R17, R12 ;  /* 0x0000000c110c7221 */ /* 0x000fca0000010000 */
[----:B------:R-:W-:-:S07]  /*12e0*/  MOV R23, R12 ;  /* 0x0000000c00177202 */ /* 0x000fce0000000f00 */
[----:B------:R-:W-:Y:S05]  /*12f0*/  WARPSYNC.COLLECTIVE R20, `(.L_x_1288) ;  /* 0x0000000014087348 */ /* 0x000fea0003c00000 */
[----:B------:R0:W1:Y:S02]  /*1300*/  SHFL.BFLY P2, R22, R23, R24, R25 ;  /* 0x0c00001817167389 */ /* 0x0000640000040019 */
[----:B01----:R-:W-:Y:S01]  /*1310*/  ENDCOLLECTIVE ;  /* 0x000000000000791b */ /* 0x003fe20003800000 */
.L_x_1288:
[----:B------:R-:W-:Y:S01]  /*1320*/  MOV R23, R8 ;  /* 0x0000000800177202 */ /* 0x000fe20000000f00 */
[----:B------:R-:W-:Y:S01]  /*1330*/  IMAD.MOV.U32 R24, RZ, RZ, 0x1 ;  /* 0x00000001ff187424 */ /* 0x000fe200078e00ff */
[----:B------:R-:W-:-:S07]  /*1340*/  MOV R15, R22 ;  /* 0x00000016000f7202 */ /* 0x000fce0000000f00 */
[----:B------:R-:W-:Y:S05]  /*1350*/  WARPSYNC.COLLECTIVE R20, `(.L_x_1289) ;  /* 0x0000000014087348 */ /* 0x000fea0003c00000 */
[----:B------:R0:W1:Y:S02]  /*1360*/  SHFL.BFLY P2, R22, R23, R24, R25 ;  /* 0x0c00001817167389 */ /* 0x0000640000040019 */
[----:B01----:R-:W-:Y:S01]  /*1370*/  ENDCOLLECTIVE ;  /* 0x000000000000791b */ /* 0x003fe20003800000 */
.L_x_1289:
[----:B------:R-:W-:Y:S01]  /*1380*/  HFMA2.MMA R24, -RZ, RZ, 0, 1.1920928955078125e-07 ;  /* 0x00000002ff187435 */ /* 0x000fe200000001ff */
[----:B------:R-:W-:-:S05]  /*1390*/  MOV R17, R22 ;  /* 0x0000001600117202 */ /* 0x000fca0000000f00 */
[----:B------:R-:W-:-:S05]  /*13a0*/  FADD.FTZ R18, R8, R17 ;  /* 0x0000001108127221 */ /* 0x000fca0000010000 */
[----:B------:R-:W-:-:S07]  /*13b0*/  MOV R23, R18 ;  /* 0x0000001200177202 */ /* 0x000fce0000000f00 */
[----:B------:R-:W-:Y:S05]  /*13c0*/  WARPSYNC.COLLECTIVE R20, `(.L_x_1290) ;  /* 0x0000000014087348 */ /* 0x000fea0003c00000 */
[----:B------:R0:W1:Y:S02]  /*13d0*/  SHFL.BFLY P2, R22, R23, R24, R25 ;  /* 0x0c00001817167389 */ /* 0x0000640000040019 */
[----:B01----:R-:W-:Y:S01]  /*13e0*/  ENDCOLLECTIVE ;  /* 0x000000000000791b */ /* 0x003fe20003800000 */
.L_x_1290:
[----:B------:R-:W-:Y:S01]  /*13f0*/  HFMA2.MMA R24, -RZ, RZ, 0, 2.384185791015625e-07 ;  /* 0x00000004ff187435 */ /* 0x000fe200000001ff */
[----:B------:R-:W-:-:S05]  /*1400*/  MOV R13, R22 ;  /* 0x00000016000d7202 */ /* 0x000fca0000000f00 */
[----:B------:R-:W-:-:S05]  /*1410*/  FADD.FTZ R19, R18, R13 ;  /* 0x0000000d12137221 */ /* 0x000fca0000010000 */
[----:B------:R-:W-:-:S07]  /*1420*/  MOV R23, R19 ;  /* 0x0000001300177202 */ /* 0x000fce0000000f00 */
[----:B------:R-:W-:Y:S05]  /*1430*/  WARPSYNC.COLLECTIVE R20, `(.L_x_1291) ;  /* 0x0000000014087348 */ /* 0x000fea0003c00000 */
[----:B------:R0:W1:Y:S02]  /*1440*/  SHFL.BFLY P2, R22, R23, R24, R25 ;  /* 0x0c00001817167389 */ /* 0x0000640000040019 */
[----:B01----:R-:W-:Y:S01]  /*1450*/  ENDCOLLECTIVE ;  /* 0x000000000000791b */ /* 0x003fe20003800000 */
.L_x_1291:
[----:B------:R-:W-:Y:S01]  /*1460*/  HFMA2.MMA R24, -RZ, RZ, 0, 4.76837158203125e-07 ;  /* 0x00000008ff187435 */ /* 0x000fe200000001ff */
[----:B------:R-:W-:-:S04]  /*1470*/  IMAD.MOV.U32 R8, RZ, RZ, R22 ;  /* 0x000000ffff087224 */ /* 0x000fc800078e0016 */
[----:B------:R-:W-:-:S05]  /*1480*/  FADD.FTZ R8, R19, R8 ;  /* 0x0000000813087221 */ /* 0x000fca0000010000 */
[----:B------:R-:W-:-:S07]  /*1490*/  MOV R23, R8 ;  /* 0x0000000800177202 */ /* 0x000fce0000000f00 */
[----:B------:R-:W-:Y:S05]  /*14a0*/  WARPSYNC.COLLECTIVE R20, `(.L_x_1292) ;  /* 0x0000000014087348 */ /* 0x000fea0003c00000 */
[----:B------:R0:W1:Y:S02]  /*14b0*/  SHFL.BFLY P2, R22, R23, R24, R25 ;  /* 0x0c00001817167389 */ /* 0x0000640000040019 */
[----:B01----:R-:W-:Y:S01]  /*14c0*/  ENDCOLLECTIVE ;  /* 0x000000000000791b */ /* 0x003fe20003800000 */
.L_x_1292:
[----:B------:R-:W-:Y:S01]  /*14d0*/  HFMA2.MMA R24, -RZ, RZ, 0, 9.5367431640625e-07 ;  /* 0x00000010ff187435 */ /* 0x000fe200000001ff */
[----:B------:R-:W-:-:S05]  /*14e0*/  MOV R21, R22 ;  /* 0x0000001600157202 */ /* 0x000fca0000000f00 */
[----:B------:R-:W-:-:S05]  /*14f0*/  FADD.FTZ R21, R8, R21 ;  /* 0x0000001508157221 */ /* 0x000fca0000010000 */
[----:B------:R-:W-:-:S07]  /*1500*/  MOV R23, R21 ;  /* 0x0000001500177202 */ /* 0x000fce0000000f00 */
[----:B------:R-:W-:Y:S05]  /*1510*/  WARPSYNC.COLLECTIVE R20, `(.L_x_1293) ;  /* 0x0000000014087348 */ /* 0x000fea0003c00000 */
[----:B------:R0:W1:Y:S02]  /*1520*/  SHFL.BFLY P2, R22, R23, R24, R25 ;  /* 0x0c00001817167389 */ /* 0x0000640000040019 */
[----:B01----:R-:W-:Y:S01]  /*1530*/  ENDCOLLECTIVE ;  /* 0x000000000000791b */ /* 0x003fe20003800000 */
.L_x_1293:
[----:B------:R-:W-:Y:S01]  /*1540*/  MOV R14, R22 ;  /* 0x00000016000e7202 */ /* 0x000fe20000000f00 */
[----:B------:R-:W-:Y:S06]  /*1550*/  BRA `(.L_x_1294) ;  /* 0xfffffff400c87947 */ /* 0x000fec000383ffff */
.L_x_1295:
        /* <DEDUP_REMOVED lines=10> */
.L_x_16878:


//--------------------- .text._ZN10layer_norm13ln_bwd_kernelINS_13Kernel_traitsI13__nv_bfloat16S2_S2_S2_fjLj1280ELj1ELj4ELj1ELj16ENS_18Kernel_traits_baseILj1280ES2_S2_S2_S2_fjLj128EEEEELb1ELb1ELb1ELb0EEEvNS_9BwdParamsE --------------------------
	.section	.text._ZN10layer_norm13ln_bwd_kernelINS_13Kernel_traitsI13__nv_bfloat16S2_S2_S2_fjLj1280ELj1ELj4ELj1ELj16ENS_18Kernel_traits_baseILj1280ES2_S2_S2_S2_fjLj128EEEEELb1ELb1ELb1ELb0EEEvNS_9BwdParamsE,"ax",@progbits
	.align	128
        .global         _ZN10layer_norm13ln_bwd_kernelINS_13Kernel_traitsI13__nv_bfloat16S2_S2_S2_fjLj1280ELj1ELj4ELj1ELj16ENS_18Kernel_traits_baseILj1280ES2_S2_S2_S2_fjLj128EEEEELb1ELb1ELb1ELb0EEEvNS_9BwdParamsE
        .type           _ZN10layer_norm13ln_bwd_kernelINS_13Kernel_traitsI13__nv_bfloat16S2_S2_S2_fjLj1280ELj1ELj4ELj1ELj16ENS_18Kernel_traits_baseILj1280ES2_S2_S2_S2_fjLj128EEEEELb1ELb1ELb1ELb0EEEvNS_9BwdParamsE,@function
        .size           _ZN10layer_norm13ln_bwd_kernelINS_13Kernel_traitsI13__nv_bfloat16S2_S2_S2_fjLj1280ELj1ELj4ELj1ELj16ENS_18Kernel_traits_baseILj1280ES2_S2_S2_S2_fjLj128EEEEELb1ELb1ELb1ELb0EEEvNS_9BwdParamsE,(.L_x_16879 - _ZN10layer_norm13ln_bwd_kernelINS_13Kernel_traitsI13__nv_bfloat16S2_S2_S2_fjLj1280ELj1ELj4ELj1ELj16ENS_18Kernel_traits_baseILj1280ES2_S2_S2_S2_fjLj128EEEEELb1ELb1ELb1ELb0EEEvNS_9BwdParamsE)
        .other          _ZN10layer_norm13ln_bwd_kernelINS_13Kernel_traitsI13__nv_bfloat16S2_S2_S2_fjLj1280ELj1ELj4ELj1ELj16ENS_18Kernel_traits_baseILj1280ES2_S2_S2_S2_fjLj128EEEEELb1ELb1ELb1ELb0EEEvNS_9BwdParamsE,@"STO_CUDA_ENTRY STV_DEFAULT"
_ZN10layer_norm13ln_bwd_kernelINS_13Kernel_traitsI13__nv_bfloat16S2_S2_S2_fjLj1280ELj1ELj4ELj1ELj16ENS_18Kernel_traits_baseILj1280ES2_S2_S2_S2_fjLj128EEEEELb1ELb1ELb1ELb0EEEvNS_9BwdParamsE:
.text._ZN10layer_norm13ln_bwd_kernelINS_13Kernel_traitsI13__nv_bfloat16S2_S2_S2_fjLj1280ELj1ELj4ELj1ELj16ENS_18Kernel_traits_baseILj1280ES2_S2_S2_S2_fjLj128EEEEELb1ELb1ELb1ELb0EEEvNS_9BwdParamsE:
        /* <DEDUP_REMOVED lines=20> */
[----:B------:R-:W-:Y:S02]  /*0140*/  P2R R28, PR, RZ, 0x20 ;  /* 0x00000020ff1c7803 */ /* 0x000fe40000000000 */
[----:B------:R-:W-:Y:S02]  /*0150*/  P2R R30, PR, RZ, 0x10 ;  /* 0x00000010ff1e7803 */ /* 0x000fe40000000000 */
[C---:B------:R-:W-:Y:S01]  /*0160*/  ISETP.GE.U32.AND P1, PT, R0.reuse, 0x80, PT ;  /* 0x000000800000780c */ /* 0x040fe20003f26070 */
[----:B------:R0:W-:Y:S01]  /*0170*/  STL [R1+0x30], R28 ;  /* 0x0000301c01007387 */ /* 0x0001e20000100800 */
[----:B------:R-:W-:Y:S01]  /*0180*/  ISETP.GE.U32.AND P3, PT, R0, 0xa0, PT ;  /* 0x000000a00000780c */ /* 0x000fe20003f66070 */
[----:B------:R-:W1:Y:S02]  /*0190*/  @P5 LDC.64 R24, c[0x0][0x260] ;  /* 0x00009800ff185b82 */ /* 0x000e640000000a00 */
[----:B------:R2:W-:Y:S01]  /*01a0*/  STL [R1+0x2c], R30 ;  /* 0x00002c1e01007387 */ /* 0x0005e20000100800 */
[----:B------:R-:W-:-:S05]  /*01b0*/  P2R R0, PR, RZ, 0x8 ;  /* 0x00000008ff007803 */ /* 0x000fca0000000000 */
[----:B------:R-:W3:Y:S01]  /*01c0*/  @P5 LDC.64 R26, c[0x0][0x278] ;  /* 0x00009e00ff1a5b82 */ /* 0x000ee20000000a00 */
[----:B------:R4:W-:Y:S07]  /*01d0*/  STL [R1+0x28], R0 ;  /* 0x0000280001007387 */ /* 0x0009ee0000100800 */
[----:B0-----:R-:W0:Y:S01]  /*01e0*/  @P4 LDC.64 R28, c[0x0][0x260] ;  /* 0x00009800ff1c4b82 */ /* 0x001e220000000a00 */
[----:B-1----:R-:W-:-:S07]  /*01f0*/  @P5 IMAD.WIDE.U32 R24, R49, 0x10, R24 ;  /* 0x0000001031185825 */ /* 0x002fce00078e0018 */
[----:B--2---:R-:W1:Y:S01]  /*0200*/  @P4 LDC.64 R30, c[0x0][0x278] ;  /* 0x00009e00ff1e4b82 */ /* 0x004e620000000a00 */
[----:B------:R2:W5:Y:S01]  /*0210*/  @P5 LDG.E.128 R160, desc[UR4][R24.64] ;  /* 0x0000000418a05981 */ /* 0x000562000c1e1d00 */
[----:B---3--:R-:W-:-:S06]  /*0220*/  @P5 IMAD.WIDE.U32 R26, R49, 0x10, R26 ;  /* 0x00000010311a5825 */ /* 0x008fcc00078e001a */
[----:B------:R-:W3:Y:S01]  /*0230*/  @P0 LDC.64 R36, c[0x0][0x260] ;  /* 0x00009800ff240b82 */ /* 0x000ee20000000a00 */
[----:B------:R-:W-:-:S07]  /*0240*/  @P5 LOP3.LUT R49, R49, 0x20, RZ, 0xfc, !PT ;  /* 0x0000002031315812 */ /* 0x000fce00078efcff */
[----:B------:R-:W3:Y:S01]  /*0250*/  @P0 LDC.64 R38, c[0x0][0x278] ;  /* 0x00009e00ff260b82 */ /* 0x000ee20000000a00 */
[----:B--2---:R-:W2:Y:S01]  /*0260*/  S2R R25, SR_CTAID.X ;  /* 0x0000000000197919 */ /* 0x004ea20000002500 */
[----:B0-----:R-:W-:-:S06]  /*0270*/  @P4 IMAD.WIDE.U32 R32, R49, 0x10, R28 ;  /* 0x0000001031204825 */ /* 0x001fcc00078e001c */
[----:B------:R-:W0:Y:S01]  /*0280*/  @P1 LDC.64 R40, c[0x0][0x260] ;  /* 0x00009800ff281b82 */ /* 0x000e220000000a00 */
[----:B-1----:R-:W-:-:S07]  /*0290*/  @P4 IMAD.WIDE.U32 R34, R49, 0x10, R30 ;  /* 0x0000001031224825 */ /* 0x002fce00078e001e */
[----:B------:R-:W1:Y:S01]  /*02a0*/  @P1 LDC.64 R42, c[0x0][0x278] ;  /* 0x00009e00ff2a1b82 */ /* 0x000e620000000a00 */
[----:B----4-:R-:W-:Y:S01]  /*02b0*/  SHF.R.U32.HI R0, RZ, 0x5, R48 ;  /* 0x00000005ff007819 */ /* 0x010fe20000011630 */
[----:B------:R-:W-:Y:S01]  /*02c0*/  BSSY B0, `(.L_x_1296) ;  /* 0x00009b4000007945 */ /* 0x000fe20003800000 */
[----:B------:R-:W-:Y:S01]  /*02d0*/  @P4 IADD3 R49, R49, 0x20, RZ ;  /* 0x0000002031314810 */ /* 0x000fe20007ffe0ff */
[----:B------:R4:W5:Y:S04]  /*02e0*/  @P5 LDG.E.128 R20, desc[UR4][R26.64] ;  /* 0x000000041a145981 */ /* 0x000968000c1e1d00 */
[----:B------:R-:W4:Y:S01]  /*02f0*/  @P3 LDC.64 R44, c[0x0][0x260] ;  /* 0x00009800ff2c3b82 */ /* 0x000f220000000a00 */
[C---:B---3--:R-:W-:Y:S01]  /*0300*/  @P0 IMAD.WIDE.U32 R36, R49.reuse, 0x10, R36 ;  /* 0x0000001031240825 */ /* 0x048fe200078e0024 */
[----:B------:R3:W5:Y:S03]  /*0310*/  @P4 LDG.E.128 R156, desc[UR4][R32.64] ;  /* 0x00000004209c4981 */ /* 0x000766000c1e1d00 */
[C---:B------:R-:W-:Y:S01]  /*0320*/  @P0 IMAD.WIDE.U32 R38, R49.reuse, 0x10, R38 ;  /* 0x0000001031260825 */ /* 0x040fe200078e0026 */
[----:B------:R-:W-:Y:S01]  /*0330*/  @P0 IADD3 R49, R49, 0x20, RZ ;  /* 0x0000002031310810 */ /* 0x000fe20007ffe0ff */
[----:B------:R3:W5:Y:S01]  /*0340*/  @P4 LDG.E.128 R16, desc[UR4][R34.64] ;  /* 0x0000000422104981 */ /* 0x000762000c1e1d00 */
[----:B------:R-:W3:Y:S01]  /*0350*/  @P3 LDC.64 R46, c[0x0][0x278] ;  /* 0x00009e00ff2e3b82 */ /* 0x000ee20000000a00 */
[----:B--2---:R-:W-:-:S02]  /*0360*/  LEA R166, R25, R0, 0x2 ;  /* 0x0000000019a67211 */ /* 0x004fc400078e10ff */
[C---:B0-----:R-:W-:Y:S01]  /*0370*/  @P1 IMAD.WIDE.U32 R40, R49.reuse, 0x10, R40 ;  /* 0x0000001031281825 */ /* 0x041fe200078e0028 */
[----:B------:R0:W5:Y:S01]  /*0380*/  @P0 LDG.E.128 R152, desc[UR4][R36.64] ;  /* 0x0000000424980981 */ /* 0x000162000c1e1d00 */
[----:B------:R-:W-:Y:S01]  /*0390*/  ISETP.GE.AND P2, PT, R166, UR6, PT ;  /* 0x00000006a6007c0c */ /* 0x000fe2000bf46270 */
[----:B------:R-:W-:Y:S01]  /*03a0*/  ULDC.64 UR6, c[0x0][0x2c8] ;  /* 0x0000b20000067ab9 */ /* 0x000fe20000000a00 */
[C---:B-1----:R-:W-:Y:S01]  /*03b0*/  @P1 IMAD.WIDE.U32 R42, R49.reuse, 0x10, R42 ;  /* 0x00000010312a1825 */ /* 0x042fe200078e002a */
[----:B------:R1:W5:Y:S03]  /*03c0*/  @P0 LDG.E.128 R12, desc[UR4][R38.64] ;  /* 0x00000004260c0981 */ /* 0x000366000c1e1d00 */
[----:B------:R-:W-:Y:S01]  /*03d0*/  @P1 VIADD R49, R49, 0x20 ;  /* 0x0000002031311836 */ /* 0x000fe20000000000 */
[----:B------:R2:W5:Y:S03]  /*03e0*/  @P1 LDG.E.128 R148, desc[UR4][R40.64] ;  /* 0x0000000428941981 */ /* 0x000566000c1e1d00 */
[----:B----4-:R-:W-:Y:S01]  /*03f0*/  @P3 IMAD.WIDE.U32 R28, R49, 0x10, R44 ;  /* 0x00000010311c3825 */ /* 0x010fe200078e002c */
[----:B------:R4:W5:Y:S01]  /*0400*/  @P1 LDG.E.128 R8, desc[UR4][R42.64] ;  /* 0x000000042a081981 */ /* 0x000962000c1e1d00 */
[----:B------:R-:W-:-:S02]  /*0410*/  CS2R R24, SRZ ;  /* 0x0000000000187805 */ /* 0x000fc4000001ff00 */
[----:B---3--:R-:W-:Y:S01]  /*0420*/  @P3 IMAD.WIDE.U32 R30, R49, 0x10, R46 ;  /* 0x00000010311e3825 */ /* 0x008fe200078e002e */
[----:B------:R3:W5:Y:S01]  /*0430*/  @P3 LDG.E.128 R144, desc[UR4][R28.64] ;  /* 0x000000041c903981 */ /* 0x000762000c1e1d00 */
[----:B------:R-:W-:Y:S02]  /*0440*/  CS2R R26, SRZ ;  /* 0x00000000001a7805 */ /* 0x000fe4000001ff00 */
[----:B------:R-:W-:Y:S02]  /*0450*/  CS2R R32, SRZ ;  /* 0x0000000000207805 */ /* 0x000fe4000001ff00 */
[----:B------:R-:W-:Y:S01]  /*0460*/  CS2R R34, SRZ ;  /* 0x0000000000227805 */ /* 0x000fe2000001ff00 */
[----:B------:R3:W5:Y:S01]  /*0470*/  @P3 LDG.E.128 R4, desc[UR4][R30.64] ;  /* 0x000000041e043981 */ /* 0x000762000c1e1d00 */
[----:B0-----:R-:W-:Y:S02]  /*0480*/  CS2R R36, SRZ ;  /* 0x0000000000247805 */ /* 0x001fe4000001ff00 */
[----:B-1----:R-:W-:-:S02]  /*0490*/  CS2R R38, SRZ ;  /* 0x0000000000267805 */ /* 0x002fc4000001ff00 */
[----:B--2---:R-:W-:Y:S02]  /*04a0*/  CS2R R40, SRZ ;  /* 0x0000000000287805 */ /* 0x004fe4000001ff00 */
[----:B----4-:R-:W-:Y:S02]  /*04b0*/  CS2R R42, SRZ ;  /* 0x00000000002a7805 */ /* 0x010fe4000001ff00 */
[----:B------:R-:W-:Y:S02]  /*04c0*/  CS2R R44, SRZ ;  /* 0x00000000002c7805 */ /* 0x000fe4000001ff00 */
[----:B---3--:R-:W-:Y:S02]  /*04d0*/  CS2R R28, SRZ ;  /* 0x00000000001c7805 */ /* 0x008fe4000001ff00 */
        /* <DEDUP_REMOVED lines=52> */
[----:B------:R-:W-:Y:S01]  /*0820*/  IMAD.U32 R167, R161, 0x10000, RZ ;  /* 0x00010000a1a77824 */ /* 0x000fe200078e00ff */
[----:B------:R-:W-:Y:S02]  /*0830*/  @P3 PRMT R165, R145, 0x7632, R165 ;  /* 0x0000763291a53816 */ /* 0x000fe400000000a5 */
[C---:B------:R-:W-:Y:S01]  /*0840*/  @P5 PRMT R0, R23.reuse, 0x7632, R0 ;  /* 0x0000763217005816 */ /* 0x040fe20000000000 */
[----:B------:R0:W-:Y:S01]  /*0850*/  STL [R1+0x170], R25 ;  /* 0x0001701901007387 */ /* 0x0001e20000100800 */
[----:B------:R-:W-:Y:S02]  /*0860*/  SHF.L.U32 R23, R23, 0x10, RZ ;  /* 0x0000001017177819 */ /* 0x000fe400000006ff */
[----:B------:R-:W-:Y:S01]  /*0870*/  @P5 PRMT R164, R160, 0x7632, R164 ;  /* 0x00007632a0a45816 */ /* 0x000fe200000000a4 */
[----:B------:R1:W-:Y:S01]  /*0880*/  STL [R1+0x16c], R167 ;  /* 0x00016ca701007387 */ /* 0x0003e20000100800 */
[----:B------:R-:W-:-:S02]  /*0890*/  @P5 PRMT R160, R161, 0x7632, R160 ;  /* 0x00007632a1a05816 */ /* 0x000fc400000000a0 */
[----:B------:R-:W-:Y:S02]  /*08a0*/  @P5 PRMT R161, R162, 0x7632, R161 ;  /* 0x00007632a2a15816 */ /* 0x000fe400000000a1 */
[----:B------:R-:W-:Y:S02]  /*08b0*/  @P5 PRMT R2, R22, 0x7632, R2 ;  /* 0x0000763216025816 */ /* 0x000fe40000000002 */
[----:B0-----:R-:W-:Y:S02]  /*08c0*/  SHF.L.U32 R25, R162, 0x10, RZ ;  /* 0x00000010a2197819 */ /* 0x001fe400000006ff */
[C---:B------:R-:W-:Y:S02]  /*08d0*/  @P5 PRMT R162, R163.reuse, 0x7632, R162 ;  /* 0x00007632a3a25816 */ /* 0x040fe400000000a2 */
[----:B-1----:R-:W-:Y:S01]  /*08e0*/  SHF.L.U32 R167, R163, 0x10, RZ ;  /* 0x00000010a3a77819 */ /* 0x002fe200000006ff */
[----:B------:R0:W-:Y:S01]  /*08f0*/  STL [R1+0x168], R25 ;  /* 0x0001681901007387 */ /* 0x0001e20000100800 */
[----:B------:R-:W-:-:S02]  /*0900*/  @P4 PRMT R163, R156, 0x7632, R163 ;  /* 0x000076329ca34816 */ /* 0x000fc400000000a3 */
[----:B------:R-:W-:Y:S01]  /*0910*/  @P5 PRMT R3, R21, 0x7632, R3 ;  /* 0x0000763215035816 */ /* 0x000fe20000000003 */
        /* <DEDUP_REMOVED lines=44> */
[C---:B------:R-:W-:Y:S01]  /*0be0*/  @P3 PRMT R146, R147.reuse, 0x7632, R146 ;  /* 0x0000763293923816 */ /* 0x040fe20000000092 */
[----:B------:R-:W-:Y:S02]  /*0bf0*/  IMAD.U32 R147, R147, 0x10000, RZ ;  /* 0x0001000093937824 */ /* 0x000fe400078e00ff */
[----:B------:R0:W-:Y:S04]  /*0c00*/  STL [R1+0xe0], R25 ;  /* 0x0000e01901007387 */ /* 0x0001e80000100800 */
[----:B------:R1:W-:Y:S01]  /*0c10*/  STL [R1+0xd8], R147 ;  /* 0x0000d89301007387 */ /* 0x0003e20000100800 */
[----:B0-----:R-:W-:-:S02]  /*0c20*/  SHF.L.U32 R25, R20, 0x10, RZ ;  /* 0x0000001014197819 */ /* 0x001fc400000006ff */
[----:B------:R-:W-:Y:S02]  /*0c30*/  @P4 PRMT R20, R17, 0x7632, R20 ;  /* 0x0000763211144816 */ /* 0x000fe40000000014 */
[----:B-1----:R-:W-:Y:S01]  /*0c40*/  SHF.L.U32 R147, R21, 0x10, RZ ;  /* 0x0000001015937819 */ /* 0x002fe200000006ff */
[----:B------:R0:W-:Y:S01]  /*0c50*/  STL [R1+0xd0], R25 ;  /* 0x0000d01901007387 */ /* 0x0001e20000100800 */
[----:B------:R-:W-:-:S03]  /*0c60*/  @P4 PRMT R21, R16, 0x7632, R21 ;  /* 0x0000763210154816 */ /* 0x000fc60000000015 */
[----:B------:R-:W-:Y:S01]  /*0c70*/  STL [R1+0xc8], R147 ;  /* 0x0000c89301007387 */ /* 0x000fe20000100800 */
[----:B0-----:R-:W-:Y:S01]  /*0c80*/  IMAD.U32 R25, R22, 0x10000, RZ ;  /* 0x0001000016197824 */ /* 0x001fe200078e00ff */
[C---:B------:R-:W-:Y:S02]  /*0c90*/  @P3 PRMT R22, R4.reuse, 0x7632, R22 ;  /* 0x0000763204163816 */ /* 0x040fe40000000016 */
[----:B------:R-:W-:Y:S02]  /*0ca0*/  SHF.L.U32 R4, R4, 0x10, RZ ;  /* 0x0000001004047819 */ /* 0x000fe400000006ff */
[----:B------:R0:W-:Y:S04]  /*0cb0*/  STL [R1+0xc0], R25 ;  /* 0x0000c01901007387 */ /* 0x0001e80000100800 */
[----:B------:R1:W-:Y:S01]  /*0cc0*/  STL [R1+0xb8], R23 ;  /* 0x0000b81701007387 */ /* 0x0003e20000100800 */
[----:B0-----:R-:W-:-:S02]  /*0cd0*/  SHF.L.U32 R25, R16, 0x10, RZ ;  /* 0x0000001010197819 */ /* 0x001fc400000006ff */
[----:B------:R-:W-:Y:S01]  /*0ce0*/  @P4 PRMT R16, R19, 0x7632, R16 ;  /* 0x0000763213104816 */ /* 0x000fe20000000010 */
[----:B-1----:R-:W-:Y:S02]  /*0cf0*/  IMAD.U32 R23, R17, 0x10000, RZ ;  /* 0x0001000011177824 */ /* 0x002fe400078e00ff */
        /* <DEDUP_REMOVED lines=14> */
[----:B------:R1:W-:Y:S01]  /*0de0*/  STL [R1+0x88], R23 ;  /* 0x0000881701007387 */ /* 0x0003e20000100800 */
[----:B0-----:R-:W-:Y:S02]  /*0df0*/  SHF.L.U32 R25, R14, 0x10, RZ ;  /* 0x000000100e197819 */ /* 0x001fe400000006ff */
        /* <DEDUP_REMOVED lines=16> */
[----:B------:R1:W-:Y:S04]  /*0f00*/  STL [R1+0x58], R23 ;  /* 0x0000581701007387 */ /* 0x0003e80000100800 */
[----:B------:R2:W-:Y:S01]  /*0f10*/  STL [R1+0x50], R4 ;  /* 0x0000500401007387 */ /* 0x0005e20000100800 */
[----:B0-----:R-:W-:Y:S01]  /*0f20*/  HFMA2.MMA R25, -RZ, RZ, 0, 0 ;  /* 0x00000000ff197435 */ /* 0x001fe200000001ff */
[----:B-1----:R-:W-:Y:S01]  /*0f30*/  IMAD.U32 R23, R5, 0x10000, RZ ;  /* 0x0001000005177824 */ /* 0x002fe200078e00ff */
[C---:B------:R-:W-:Y:S02]  /*0f40*/  @P3 PRMT R5, R7.reuse, 0x7632, R5 ;  /* 0x0000763207053816 */ /* 0x040fe40000000005 */
[----:B--2---:R-:W-:Y:S02]  /*0f50*/  SHF.L.U32 R4, R6, 0x10, RZ ;  /* 0x0000001006047819 */ /* 0x004fe400000006ff */
[----:B------:R0:W-:Y:S01]  /*0f60*/  STL [R1+0x48], R23 ;  /* 0x0000481701007387 */ /* 0x0001e20000100800 */
[----:B------:R-:W-:-:S02]  /*0f70*/  SHF.L.U32 R6, R7, 0x10, RZ ;  /* 0x0000001007067819 */ /* 0x000fc400000006ff */
[----:B------:R-:W-:Y:S01]  /*0f80*/  SHF.L.U32 R7, R161, 0x10, RZ ;  /* 0x00000010a1077819 */ /* 0x000fe200000006ff */
[----:B------:R1:W-:Y:S04]  /*0f90*/  STL [R1+0x40], R4 ;  /* 0x0000400401007387 */ /* 0x0003e80000100800 */
[----:B------:R2:W-:Y:S01]  /*0fa0*/  STL [R1+0x38], R6 ;  /* 0x0000380601007387 */ /* 0x0005e20000100800 */
[----:B0-----:R-:W-:Y:S02]  /*0fb0*/  IMAD.U32 R23, R160, 0x10000, RZ ;  /* 0x00010000a0177824 */ /* 0x001fe400078e00ff */
[----:B-1----:R-:W-:Y:S01]  /*0fc0*/  IMAD.MOV.U32 R4, RZ, RZ, R166 ;  /* 0x000000ffff047224 */ /* 0x002fe200078e00a6 */
[----:B--2---:R-:W-:-:S05]  /*0fd0*/  SHF.L.U32 R6, R164, 0x10, RZ ;  /* 0x00000010a4067819 */ /* 0x004fca00000006ff */
        /* <DEDUP_REMOVED lines=38> */
[----:B------:R-:W-:Y:S01]  /*1240*/  STL [R1+0xcc], R7 ;  /* 0x0000cc0701007387 */ /* 0x000fe20000100800 */
[----:B0-----:R-:W-:Y:S01]  /*1250*/  SHF.L.U32 R6, R3, 0x10, RZ ;  /* 0x0000001003067819 */ /* 0x001fe200000006ff */
[----:B------:R-:W-:Y:S01]  /*1260*/  IMAD.U32 R3, R2, 0x10000, RZ ;  /* 0x0001000002037824 */ /* 0x000fe200078e00ff */
[----:B------:R-:W-:Y:S02]  /*1270*/  SHF.L.U32 R2, R0, 0x10, RZ ;  /* 0x0000001000027819 */ /* 0x000fe400000006ff */
[----:B------:R-:W-:Y:S01]  /*1280*/  SHF.L.U32 R0, R21, 0x10, RZ ;  /* 0x0000001015007819 */ /* 0x000fe200000006ff */
[----:B------:R-:W-:Y:S04]  /*1290*/  STL [R1+0xc4], R6 ;  /* 0x0000c40601007387 */ /* 0x000fe80000100800 */
[----:B------:R0:W-:Y:S04]  /*12a0*/  STL [R1+0xbc], R3 ;  /* 0x0000bc0301007387 */ /* 0x0001e80000100800 */
        /* <DEDUP_REMOVED lines=29> */
[----:B--2---:R-:W-:-:S05]  /*1480*/  SHF.L.U32 R0, R5, 0x10, RZ ;  /* 0x0000001005007819 */ /* 0x004fca00000006ff */
[----:B------:R0:W-:Y:S04]  /*1490*/  STL [R1+0x34], R0 ;  /* 0x0000340001007387 */ /* 0x0001e80000100800 */
[----:B------:R0:W-:Y:S02]  /*14a0*/  STL [R1+0x3c], R2 ;  /* 0x00003c0201007387 */ /* 0x0001e40000100800 */
.L_x_1538:
[----:B0-----:R-:W0:Y:S08]  /*14b0*/  LDC.64 R2, c[0x0][0x288] ;  /* 0x0000a200ff027b82 */ /* 0x001e300000000a00 */
[----:B-1----:R-:W1:Y:S08]  /*14c0*/  LDC.64 R6, c[0x0][0x258] ;  /* 0x00009600ff067b82 */ /* 0x002e700000000a00 */
[----:B------:R-:W2:Y:S01]  /*14d0*/  LDC.64 R178, c[0x0][0x280] ;  /* 0x0000a000ffb27b82 */ /* 0x000ea20000000a00 */
[----:B0-----:R-:W-:-:S07]  /*14e0*/  IMAD.WIDE R2, R4, 0x4, R2 ;  /* 0x0000000404027825 */ /* 0x001fce00078e0202 */
[----:B------:R-:W0:Y:S01]  /*14f0*/  LDC.64 R176, c[0x0][0x250] ;  /* 0x00009400ffb07b82 */ /* 0x000e220000000a00 */
[----:B------:R1:W3:Y:S01]  /*1500*/  LDG.E R8, desc[UR4][R2.64] ;  /* 0x0000000402087981 */ /* 0x0002e2000c1e1900 */
[----:B------:R-:W4:Y:S06]  /*1510*/  S2R R182, SR_TID.X ;  /* 0x0000000000b67919 */ /* 0x000f2c0000002100 */
[----:B------:R-:W4:Y:S01]  /*1520*/  LDC.64 R180, c[0x0][0x2c8] ;  /* 0x0000b200ffb47b82 */ /* 0x000f220000000a00 */
[----:B-1----:R-:W-:-:S04]  /*1530*/  IMAD.WIDE R2, R4, 0x4, R6 ;  /* 0x0000000404027825 */ /* 0x002fc800078e0206 */
[C---:B--2---:R-:W-:Y:S01]  /*1540*/  IMAD.WIDE R6, R4.reuse, 0x4, R178 ;  /* 0x0000000404067825 */ /* 0x044fe200078e02b2 */
[----:B-----5:R1:W5:Y:S05]  /*1550*/  LDG.E R5, desc[UR4][R2.64] ;  /* 0x0000000402057981 */ /* 0x02036a000c1e1900 */
[----:B------:R2:W5:Y:S01]  /*1560*/  LDG.E R6, desc[UR4][R6.64] ;  /* 0x0000000406067981 */ /* 0x000562000c1e1900 */
[----:B0-----:R-:W-:-:S04]  /*1570*/  IMAD.WIDE R176, R4, 0x4, R176 ;  /* 0x0000000404b07825 */ /* 0x001fc800078e02b0 */
[----:B-1----:R-:W-:Y:S01]  /*1580*/  IMAD.U32 R2, RZ, RZ, UR20 ;  /* 0x00000014ff027e24 */ /* 0x002fe2000f8e00ff */
[----:B------:R-:W-:Y:S01]  /*1590*/  BSSY B1, `(.L_x_1298) ;  /* 0x000029d000017945 */ /* 0x000fe20003800000 */
[----:B------:R0:W5:Y:S02]  /*15a0*/  LDG.E R186, desc[UR4][R176.64] ;  /* 0x00000004b0ba7981 */ /* 0x000164000c1e1900 */
        /* <DEDUP_REMOVED lines=8> */
[----:B------:R-:W2:Y:S01]  /*1630*/  LDL R182, [R1+0x30] ;  /* 0x0000300001b67983 */ /* 0x000ea20000100800 */
[----:B-----5:R-:W-:Y:S01]  /*1640*/  ISETP.GE.AND P3, PT, R6, 0x1, PT ;  /* 0x000000010600780c */ /* 0x020fe20003f66270 */
[----:B------:R-:W-:-:S12]  /*1650*/  BSSY B2, `(.L_x_1300) ;  /* 0x0000012000027945 */ /* 0x000fd80003800000 */
[----:B------:R-:W-:-:S05]  /*1660*/  @P3 IADD3 R8, R6, -0x1, RZ ;  /* 0xffffffff06083810 */ /* 0x000fca0007ffe0ff */
[----:B------:R-:W-:-:S05]  /*1670*/  @P3 IMAD R8, R8, R2, RZ ;  /* 0x0000000208083224 */ /* 0x000fca00078e02ff */
[----:B------:R-:W-:-:S04]  /*1680*/  @P3 SHF.R.S32.HI R178, RZ, 0x1f, R8 ;  /* 0x0000001fffb23819 */ /* 0x000fc80000011408 */
[----:B------:R-:W-:Y:S02]  /*1690*/  @P3 LEA.HI R178, R178, R8, RZ, 0x3 ;  /* 0x00000008b2b23211 */ /* 0x000fe400078f18ff */
[----:B------:R-:W-:Y:S02]  /*16a0*/  MOV R8, RZ ;  /* 0x000000ff00087202 */ /* 0x000fe40000000f00 */
[----:B------:R-:W-:Y:S01]  /*16b0*/  @P3 LEA.HI.SX32 R8, R178, R3, 0x1d ;  /* 0x00000003b2083211 */ /* 0x000fe200078feaff */
[----:B------:R-:W-:Y:S01]  /*16c0*/  IMAD.MOV.U32 R178, RZ, RZ, R7 ;  /* 0x000000ffffb27224 */ /* 0x000fe200078e0007 */
[----:B--2---:R-:W-:-:S13]  /*16d0*/  ISETP.NE.AND P4, PT, R182, RZ, PT ;  /* 0x000000ffb600720c */ /* 0x004fda0003f85270 */
[----:B------:R-:W-:Y:S05]  /*16e0*/  @!P4 BRA `(.L_x_1301) ;  /* 0x000000000020c947 */ /* 0x000fea0003800000 */
[----:B------:R-:W0:Y:S01]  /*16f0*/  LDC.64 R190, c[0x0][0x240] ;  /* 0x00009000ffbe7b82 */ /* 0x000e220000000a00 */
[----:B------:R-:W-:-:S04]  /*1700*/  ISETP.NE.U32.AND P4, PT, RZ, UR6, PT ;  /* 0x00000006ff007c0c */ /* 0x000fc8000bf85070 */
[----:B------:R-:W-:-:S13]  /*1710*/  ISETP.NE.AND.EX P4, PT, RZ, UR7, PT, P4 ;  /* 0x00000007ff007c0c */ /* 0x000fda000bf85340 */
[----:B------:R1:W5:Y:S01]  /*1720*/  @P4 LDG.E.128 R144, desc[UR4][R176.64] ;  /* 0x00000004b0904981 */ /* 0x000362000c1e1d00 */
[----:B0-----:R-:W-:-:S06]  /*1730*/  IMAD.WIDE.U32 R190, R8, 0x8, R190 ;  /* 0x0000000808be7825 */ /* 0x001fcc00078e00be */
[----:B------:R-:W5:Y:S01]  /*1740*/  LDG.E.64 R190, desc[UR4][R190.64] ;  /* 0x00000004bebe7981 */ /* 0x000f62000c1e1b00 */
[----:B------:R-:W-:Y:S02]  /*1750*/  IADD3 R8, R8, 0x20, RZ ;  /* 0x0000002008087810 */ /* 0x000fe40007ffe0ff */
[----:B-1----:R-:W-:-:S07]  /*1760*/  IADD3 R178, R7, 0x20, RZ ;  /* 0x0000002007b27810 */ /* 0x002fce0007ffe0ff */
.L_x_1301:
[----:B------:R-:W-:Y:S05]  /*1770*/  BSYNC B2 ;  /* 0x0000000000027941 */ /* 0x000fea0003800000 */
.L_x_1300:
[----:B------:R-:W2:Y:S01]  /*1780*/  LDL R176, [R1+0x2c] ;  /* 0x00002c0001b07983 */ /* 0x000ea20000100800 */
[----:B------:R-:W-:Y:S01]  /*1790*/  BSSY B2, `(.L_x_1302) ;  /* 0x000000c000027945 */ /* 0x000fe20003800000 */
[----:B--2---:R-:W-:-:S13]  /*17a0*/  ISETP.NE.AND P4, PT, R176, RZ, PT ;  /* 0x000000ffb000720c */ /* 0x004fda0003f85270 */
        /* <DEDUP_REMOVED lines=8> */
[----:B------:R-:W-:Y:S01]  /*1830*/  VIADD R8, R8, 0x20 ;  /* 0x0000002008087836 */ /* 0x000fe20000000000 */
[----:B-1----:R-:W-:-:S07]  /*1840*/  IADD3 R178, R178, 0x20, RZ ;  /* 0x00000020b2b27810 */ /* 0x002fce0007ffe0ff */
.L_x_1303:
[----:B------:R-:W-:Y:S05]  /*1850*/  BSYNC B2 ;  /* 0x0000000000027941 */ /* 0x000fea0003800000 */
.L_x_1302:
        /* <DEDUP_REMOVED lines=11> */
.L_x_1305:
[----:B------:R-:W-:Y:S05]  /*1910*/  BSYNC B2 ;  /* 0x0000000000027941 */ /* 0x000fea0003800000 */
.L_x_1304:
        /* <DEDUP_REMOVED lines=9> */
[----:B------:R-:W-:Y:S02]  /*19b0*/  IADD3 R8, R8, 0x20, RZ ;  /* 0x0000002008087810 */ /* 0x000fe40007ffe0ff */
[----:B-1----:R-:W-:-:S07]  /*19c0*/  IADD3 R178, R178, 0x20, RZ ;  /* 0x00000020b2b27810 */ /* 0x002fce0007ffe0ff */
.L_x_1307:
[----:B------:R-:W-:Y:S05]  /*19d0*/  BSYNC B2 ;  /* 0x0000000000027941 */ /* 0x000fea0003800000 */
.L_x_1306:
[----:B------:R-:W2:Y:S01]  /*19e0*/  LDL R176, [R1+0x28] ;  /* 0x0000280001b07983 */ /* 0x000ea20000100800 */
[----:B------:R-:W-:Y:S01]  /*19f0*/  HFMA2.MMA R218, -RZ, RZ, 0, 0 ;  /* 0x00000000ffda7435 */ /* 0x000fe200000001ff */
[----:B------:R-:W-:Y:S01]  /*1a00*/  IMAD.MOV.U32 R217, RZ, RZ, RZ ;  /* 0x000000ffffd97224 */ /* 0x000fe200078e00ff */
        /* <DEDUP_REMOVED lines=9> */
[----:B------:R-:W-:Y:S01]  /*1aa0*/  MOV R218, RZ ;  /* 0x000000ff00da7202 */ /* 0x000fe20000000f00 */
[----:B-1----:R-:W-:Y:S06]  /*1ab0*/  BRA `(.L_x_1308) ;  /* 0x0000002400287947 */ /* 0x002fec0003800000 */
.L_x_1299:
[----:B------:R-:W2:Y:S01]  /*1ac0*/  LDL R178, [R1+0x30] ;  /* 0x0000300001b27983 */ /* 0x000ea20000100800 */
[----:B-----5:R-:W-:Y:S01]  /*1ad0*/  ISETP.GE.AND P3, PT, R6, 0x1, PT ;  /* 0x000000010600780c */ /* 0x020fe20003f66270 */
[----:B------:R-:W-:Y:S01]  /*1ae0*/  VIADD R8, R8, 0xffffffff ;  /* 0xffffffff08087836 */ /* 0x000fe20000000000 */
[----:B------:R-:W-:Y:S01]  /*1af0*/  BSSY B2, `(.L_x_1309) ;  /* 0x000008b000027945 */ /* 0x000fe20003800000 */
[----:B------:R-:W-:Y:S01]  /*1b00*/  HFMA2.MMA R218, -RZ, RZ, 0, 0 ;  /* 0x00000000ffda7435 */ /* 0x000fe200000001ff */
[----:B------:R-:W-:Y:S01]  /*1b10*/  IMAD.MOV.U32 R217, RZ, RZ, RZ ;  /* 0x000000ffffd97224 */ /* 0x000fe200078e00ff */
[----:B------:R-:W-:Y:S01]  /*1b20*/  MOV R223, R7 ;  /* 0x0000000700df7202 */ /* 0x000fe20000000f00 */
[----:B------:R-:W-:-:S05]  /*1b30*/  IMAD R8, R8, R2, RZ ;  /* 0x0000000208087224 */ /* 0x000fca00078e02ff */
[----:B------:R-:W-:-:S04]  /*1b40*/  SHF.R.S32.HI R179, RZ, 0x1f, R8 ;  /* 0x0000001fffb37819 */ /* 0x000fc80000011408 */
[----:B------:R-:W-:-:S04]  /*1b50*/  LEA.HI R179, R179, R8, RZ, 0x3 ;  /* 0x00000008b3b37211 */ /* 0x000fc800078f18ff */
[----:B------:R-:W-:Y:S02]  /*1b60*/  LEA.HI.SX32 R185, R179, R3, 0x1d ;  /* 0x00000003b3b97211 */ /* 0x000fe400078feaff */
[----:B--2---:R-:W-:Y:S02]  /*1b70*/  ISETP.NE.AND P4, PT, R178, RZ, PT ;  /* 0x000000ffb200720c */ /* 0x004fe40003f85270 */
[----:B------:R-:W-:-:S05]  /*1b80*/  @P3 IADD3 R178, R6, -0x1, RZ ;  /* 0xffffffff06b23810 */ /* 0x000fca0007ffe0ff */
[----:B------:R-:W-:-:S05]  /*1b90*/  @P3 IMAD R178, R178, R2, RZ ;  /* 0x00000002b2b23224 */ /* 0x000fca00078e02ff */
[----:B------:R-:W-:-:S04]  /*1ba0*/  @P3 SHF.R.S32.HI R8, RZ, 0x1f, R178 ;  /* 0x0000001fff083819 */ /* 0x000fc800000114b2 */
[----:B------:R-:W-:Y:S02]  /*1bb0*/  @P3 LEA.HI R178, R8, R178, RZ, 0x3 ;  /* 0x000000b208b23211 */ /* 0x000fe400078f18ff */
[----:B------:R-:W-:Y:S02]  /*1bc0*/  MOV R8, RZ ;  /* 0x000000ff00087202 */ /* 0x000fe40000000f00 */
[----:B------:R-:W-:Y:S01]  /*1bd0*/  @P3 LEA.HI.SX32 R8, R178, R3, 0x1d ;  /* 0x00000003b2083211 */ /* 0x000fe200078feaff */
[----:B------:R-:W-:Y:S06]  /*1be0*/  @!P4 BRA `(.L_x_1310) ;  /* 0x0000000400ecc947 */ /* 0x000fec0003800000 */
[----:B------:R-:W0:Y:S01]  /*1bf0*/  LDC.U8 R180, c[0x0][0x2a0] ;  /* 0x0000a800ffb47b82 */ /* 0x000e220000000000 */
[----:B------:R-:W-:Y:S01]  /*1c00*/  ISETP.NE.U32.AND P4, PT, RZ, UR6, PT ;  /* 0x00000006ff007c0c */ /* 0x000fe2000bf85070 */
[----:B------:R1:W-:Y:S03]  /*1c10*/  STL [R1+0x17c], R4 ;  /* 0x00017c0401007387 */ /* 0x0003e60000100800 */
[----:B------:R-:W-:Y:S01]  /*1c20*/  ISETP.NE.AND.EX P4, PT, RZ, UR7, PT, P4 ;  /* 0x00000007ff007c0c */ /* 0x000fe2000bf85340 */
[----:B------:R2:W-:Y:S02]  /*1c30*/  STL [R1+0x178], R3 ;  /* 0x0001780301007387 */ /* 0x0005e40000100800 */
[----:B------:R-:W3:Y:S02]  /*1c40*/  LDC.64 R190, c[0x0][0x240] ;  /* 0x00009000ffbe7b82 */ /* 0x000ee40000000a00 */
[----:B------:R4:W-:Y:S04]  /*1c50*/  STL [R1+0x174], R2 ;  /* 0x0001740201007387 */ /* 0x0009e80000100800 */
[----:B-1----:R-:W3:Y:S04]  /*1c60*/  LDL R4, [R1+0x16c] ;  /* 0x00016c0001047983 */ /* 0x002ee80000100800 */
[----:B------:R1:W5:Y:S04]  /*1c70*/  @P4 LDG.E.128 R144, desc[UR4][R176.64] ;  /* 0x00000004b0904981 */ /* 0x000368000c1e1d00 */
[----:B--2---:R-:W2:Y:S01]  /*1c80*/  LDL R3, [R1+0x170] ;  /* 0x0001700001037983 */ /* 0x004ea20000100800 */
[----:B0-----:R-:W-:-:S02]  /*1c90*/  ISETP.NE.AND P4, PT, R180, RZ, PT ;  /* 0x000000ffb400720c */ /* 0x001fc40003f85270 */
[----:B------:R-:W0:Y:S01]  /*1ca0*/  LDC.64 R180, c[0x0][0x238] ;  /* 0x00008e00ffb47b82 */ /* 0x000e220000000a00 */
[----:B----4-:R-:W4:Y:S07]  /*1cb0*/  LDL R2, [R1+0x168] ;  /* 0x0001680001027983 */ /* 0x010f2e0000100800 */
[----:B-1----:R-:W1:Y:S01]  /*1cc0*/  LDC.64 R176, c[0x0][0x2b8] ;  /* 0x0000ae00ffb07b82 */ /* 0x002e620000000a00 */
[----:B0-----:R-:W-:-:S06]  /*1cd0*/  IMAD.WIDE.U32 R180, R7, 0x10, R180 ;  /* 0x0000001007b47825 */ /* 0x001fcc00078e00b4 */
[----:B------:R-:W3:Y:S01]  /*1ce0*/  LDG.E.128 R180, desc[UR4][R180.64] ;  /* 0x00000004b4b47981 */ /* 0x000ee2000c1e1d00 */
[----:B-1----:R-:W-:-:S06]  /*1cf0*/  IMAD.WIDE.U32 R176, R185, 0x10, R176 ;  /* 0x00000010b9b07825 */ /* 0x002fcc00078e00b0 */
[----:B------:R-:W2:Y:S01]  /*1d00*/  LDG.E.128 R176, desc[UR4][R176.64] ;  /* 0x00000004b0b07981 */ /* 0x000ea2000c1e1d00 */
[----:B------:R-:W-:Y:S02]  /*1d10*/  FSEL R0, R186, RZ, !P4 ;  /* 0x000000ffba007208 */ /* 0x000fe40006000000 */
[C---:B---3--:R-:W-:Y:S02]  /*1d20*/  PRMT R216, R181.reuse, 0x7632, R216 ;  /* 0x00007632b5d87816 */ /* 0x048fe400000000d8 */
[C---:B------:R-:W-:Y:S02]  /*1d30*/  PRMT R217, R180.reuse, 0x7632, R217 ;  /* 0x00007632b4d97816 */ /* 0x040fe400000000d9 */
[----:B------:R-:W-:Y:S01]  /*1d40*/  SHF.L.U32 R181, R181, 0x10, RZ ;  /* 0x00000010b5b57819 */ /* 0x000fe200000006ff */
[----:B------:R-:W-:Y:S01]  /*1d50*/  IMAD.U32 R223, R180, 0x10000, RZ ;  /* 0x00010000b4df7824 */ /* 0x000fe200078e00ff */
[C---:B------:R-:W-:Y:S02]  /*1d60*/  PRMT R180, R182.reuse, 0x7632, R180 ;  /* 0x00007632b6b47816 */ /* 0x040fe400000000b4 */
[----:B------:R-:W-:-:S02]  /*1d70*/  SHF.L.U32 R218, R182, 0x10, RZ ;  /* 0x00000010b6da7819 */ /* 0x000fc400000006ff */
[----:B------:R-:W-:Y:S01]  /*1d80*/  SHF.L.U32 R182, R217, 0x10, RZ ;  /* 0x00000010d9b67819 */ /* 0x000fe200000006ff */
[----:B------:R-:W-:Y:S01]  /*1d90*/  FADD.FTZ R217, -R0, R181 ;  /* 0x000000b500d97221 */ /* 0x000fe20000010100 */
[----:B------:R-:W-:Y:S02]  /*1da0*/  SHF.L.U32 R181, R216, 0x10, RZ ;  /* 0x00000010d8b57819 */ /* 0x000fe400000006ff */
[C---:B--2---:R-:W-:Y:S02]  /*1db0*/  PRMT R249, R176.reuse, 0x7632, R249 ;  /* 0x00007632b0f97816 */ /* 0x044fe400000000f9 */
[----:B------:R-:W-:Y:S01]  /*1dc0*/  SHF.L.U32 R216, R176, 0x10, RZ ;  /* 0x00000010b0d87819 */ /* 0x000fe200000006ff */
[----:B------:R-:W-:Y:S01]  /*1dd0*/  IMAD.U32 R176, R177, 0x10000, RZ ;  /* 0x00010000b1b07824 */ /* 0x000fe200078e00ff */
[C---:B------:R-:W-:Y:S01]  /*1de0*/  PRMT R250, R183.reuse, 0x7632, R250 ;  /* 0x00007632b7fa7816 */ /* 0x040fe200000000fa */
[----:B------:R-:W-:Y:S01]  /*1df0*/  IMAD.U32 R252, R183, 0x10000, RZ ;  /* 0x00010000b7fc7824 */ /* 0x000fe200078e00ff */
[----:B------:R-:W-:Y:S01]  /*1e00*/  PRMT R251, R177, 0x7632, R251 ;  /* 0x00007632b1fb7816 */ /* 0x000fe200000000fb */
[----:B------:R-:W-:Y:S01]  /*1e10*/  FADD.FTZ R183, -R0, R218 ;  /* 0x000000da00b77221 */ /* 0x000fe20000010100 */
[----:B------:R-:W-:-:S02]  /*1e20*/  PRMT R177, R178, 0x7632, R177 ;  /* 0x00007632b2b17816 */ /* 0x000fc400000000b1 */
[----:B------:R-:W-:Y:S01]  /*1e30*/  SHF.L.U32 R218, R178, 0x10, RZ ;  /* 0x00000010b2da7819 */ /* 0x000fe200000006ff */
[----:B------:R-:W-:Y:S01]  /*1e40*/  IMAD.U32 R178, R249, 0x10000, RZ ;  /* 0x00010000f9b27824 */ /* 0x000fe200078e00ff */
[----:B------:R-:W-:Y:S01]  /*1e50*/  SHF.L.U32 R250, R250, 0x10, RZ ;  /* 0x00000010fafa7819 */ /* 0x000fe200000006ff */
[----:B------:R-:W-:Y:S01]  /*1e60*/  IMAD.U32 R180, R180, 0x10000, RZ ;  /* 0x00010000b4b47824 */ /* 0x000fe200078e00ff */
[----:B------:R-:W-:Y:S01]  /*1e70*/  MOV R249, R177 ;  /* 0x000000b100f97202 */ /* 0x000fe20000000f00 */
[C---:B------:R-:W-:Y:S01]  /*1e80*/  FADD.FTZ R223, -R0.reuse, R223 ;  /* 0x000000df00df7221 */ /* 0x040fe20000010100 */
[----:B------:R-:W-:Y:S02]  /*1e90*/  SHF.L.U32 R177, R251, 0x10, RZ ;  /* 0x00000010fbb17819 */ /* 0x000fe400000006ff */
[----:B------:R-:W2:Y:S01]  /*1ea0*/  LDL R251, [R1+0x164] ;  /* 0x0001640001fb7983 */ /* 0x000ea20000100800 */
[C---:B------:R-:W-:Y:S01]  /*1eb0*/  FADD.FTZ R252, -R0.reuse, R252 ;  /* 0x000000fc00fc7221 */ /* 0x040fe20000010100 */
[C---:B------:R-:W-:Y:S01]  /*1ec0*/  FADD.FTZ R182, -R0.reuse, R182 ;  /* 0x000000b600b67221 */ /* 0x040fe20000010100 */
[C---:B------:R-:W-:Y:S01]  /*1ed0*/  FADD.FTZ R181, -R0.reuse, R181 ;  /* 0x000000b500b57221 */ /* 0x040fe20000010100 */
[C---:B------:R-:W-:Y:S01]  /*1ee0*/  FADD.FTZ R180, -R0.reuse, R180 ;  /* 0x000000b400b47221 */ /* 0x040fe20000010100 */
[----:B------:R-:W-:Y:S01]  /*1ef0*/  FADD.FTZ R250, -R0, R250 ;  /* 0x000000fa00fa7221 */ /* 0x000fe20000010100 */
[----:B------:R-:W-:Y:S01]  /*1f00*/  FMUL.FTZ R0, R5, R223 ;  /* 0x000000df05007220 */ /* 0x000fe20000410000 */
[----:B------:R-:W-:-:S03]  /*1f10*/  FADD.FTZ R64, R64, R216 ;  /* 0x000000d840407221 */ /* 0x000fc60000010000 */
[-C--:B------:R-:W-:Y:S01]  /*1f20*/  FFMA.FTZ R24, R0, R216.reuse, R24 ;  /* 0x000000d800187223 */ /* 0x080fe20000010018 */
[----:B------:R-:W-:Y:S01]  /*1f30*/  FMUL.FTZ R216, R3, R216 ;  /* 0x000000d803d87220 */ /* 0x000fe20000410000 */
[----:B------:R-:W-:-:S05]  /*1f40*/  FMUL.FTZ R3, R5, R217 ;  /* 0x000000d905037220 */ /* 0x000fca0000410000 */
[----:B------:R-:W-:Y:S04]  /*1f50*/  STL [R1+0x24], R3 ;  /* 0x0000240301007387 */ /* 0x000fe80000100800 */
[----:B------:R-:W3:Y:S01]  /*1f60*/  LDL R217, [R1+0x13c] ;  /* 0x00013c0001d97983 */ /* 0x000ee20000100800 */
[----:B------:R-:W-:Y:S01]  /*1f70*/  FMUL.FTZ R183, R5, R183 ;  /* 0x000000b705b77220 */ /* 0x000fe20000410000 */
[----:B------:R-:W-:Y:S01]  /*1f80*/  PRMT R223, R179, 0x7632, R223 ;  /* 0x00007632b3df7816 */ /* 0x000fe200000000df */
[-C--:B------:R-:W-:Y:S01]  /*1f90*/  FMUL.FTZ R4, R4, R176.reuse ;  /* 0x000000b004047220 */ /* 0x080fe20000410000 */
[----:B------:R-:W-:Y:S01]  /*1fa0*/  FADD.FTZ R66, R66, R176 ;  /* 0x000000b042427221 */ /* 0x000fe20000010000 */
[----:B------:R-:W-:Y:S01]  /*1fb0*/  FFMA.FTZ R26, R3, R176, R26 ;  /* 0x000000b0031a7223 */ /* 0x000fe2000001001a */
[----:B------:R-:W-:Y:S01]  /*1fc0*/  IMAD.U32 R176, R249, 0x10000, RZ ;  /* 0x00010000f9b07824 */ /* 0x000fe200078e00ff */
[----:B------:R-:W-:Y:S01]  /*1fd0*/  STL [R1+0xc], R183 ;  /* 0x00000cb701007387 */ /* 0x000fe20000100800 */
[----:B----4-:R-:W-:Y:S01]  /*1fe0*/  FMUL.FTZ R2, R2, R218 ;  /* 0x000000da02027220 */ /* 0x010fe20000410000 */
[----:B------:R-:W-:Y:S01]  /*1ff0*/  SHF.L.U32 R179, R179, 0x10, RZ ;  /* 0x00000010b3b37819 */ /* 0x000fe200000006ff */
[----:B------:R-:W-:Y:S01]  /*2000*/  FMUL.FTZ R182, R5, R182 ;  /* 0x000000b605b67220 */ /* 0x000fe20000410000 */
[----:B------:R-:W-:Y:S01]  /*2010*/  STL [R1+0x18], R4 ;  /* 0x0000180401007387 */ /* 0x000fe20000100800 */
[----:B------:R-:W-:Y:S01]  /*2020*/  SHF.L.U32 R249, R223, 0x10, RZ ;  /* 0x00000010dff97819 */ /* 0x000fe200000006ff */
[----:B------:R-:W-:-:S02]  /*2030*/  FMUL.FTZ R252, R5, R252 ;  /* 0x000000fc05fc7220 */ /* 0x000fc40000410000 */
[----:B------:R-:W4:Y:S01]  /*2040*/  LDL R223, [R1+0x138] ;  /* 0x0001380001df7983 */ /* 0x000f220000100800 */
[----:B------:R-:W-:Y:S01]  /*2050*/  FADD.FTZ R70, R70, R179 ;  /* 0x000000b346467221 */ /* 0x000fe20000010000 */
[----:B------:R-:W-:Y:S02]  /*2060*/  FFMA.FTZ R30, R252, R179, R30 ;  /* 0x000000b3fc1e7223 */ /* 0x000fe4000001001e */
[----:B------:R-:W-:Y:S04]  /*2070*/  STL [R1+0x8], R2 ;  /* 0x0000080201007387 */ /* 0x000fe80000100800 */
[----:B------:R-:W-:Y:S01]  /*2080*/  STL [R1+0x20], R182 ;  /* 0x000020b601007387 */ /* 0x000fe20000100800 */
[----:B------:R-:W-:Y:S01]  /*2090*/  FADD.FTZ R65, R65, R178 ;  /* 0x000000b241417221 */ /* 0x000fe20000010000 */
[----:B------:R-:W-:Y:S01]  /*20a0*/  FFMA.FTZ R25, R182, R178, R25 ;  /* 0x000000b2b6197223 */ /* 0x000fe20000010019 */
[----:B------:R-:W-:Y:S01]  /*20b0*/  FADD.FTZ R68, R68, R218 ;  /* 0x000000da44447221 */ /* 0x000fe20000010000 */
[----:B------:R-:W-:Y:S01]  /*20c0*/  FFMA.FTZ R28, R183, R218, R28 ;  /* 0x000000dab71c7223 */ /* 0x000fe2000001001c */
[----:B------:R-:W-:Y:S01]  /*20d0*/  FMUL.FTZ R181, R5, R181 ;  /* 0x000000b505b57220 */ /* 0x000fe20000410000 */
[----:B------:R-:W-:Y:S01]  /*20e0*/  FFMA.FTZ R218, R0, R216, RZ ;  /* 0x000000d800da7223 */ /* 0x000fe200000100ff */
[----:B------:R-:W-:-:S06]  /*20f0*/  IMAD.WIDE.U32 R190, R8, 0x8, R190 ;  /* 0x0000000808be7825 */ /* 0x000fcc00078e00be */
[----:B------:R-:W5:Y:S01]  /*2100*/  LDG.E.64 R190, desc[UR4][R190.64] ;  /* 0x00000004bebe7981 */ /* 0x000f62000c1e1b00 */
[----:B--2---:R-:W-:-:S03]  /*2110*/  FMUL.FTZ R251, R251, R179 ;  /* 0x000000b3fbfb7220 */ /* 0x004fc60000410000 */
[----:B------:R-:W2:Y:S01]  /*2120*/  LDL R179, [R1+0x134] ;  /* 0x0001340001b37983 */ /* 0x000ea20000100800 */
[----:B---3--:R-:W-:Y:S01]  /*2130*/  FMUL.FTZ R178, R217, R178 ;  /* 0x000000b2d9b27220 */ /* 0x008fe20000410000 */
[----:B------:R-:W-:-:S03]  /*2140*/  FADD.FTZ R217, RZ, R216 ;  /* 0x000000d8ffd97221 */ /* 0x000fc60000010000 */
[----:B------:R-:W-:Y:S01]  /*2150*/  FFMA.FTZ R218, R182, R178, R218 ;  /* 0x000000b2b6da7223 */ /* 0x000fe200000100da */
[----:B------:R0:W-:Y:S01]  /*2160*/  STL [R1+0x1c], R178 ;  /* 0x00001cb201007387 */ /* 0x0001e20000100800 */
[----:B------:R-:W-:-:S03]  /*2170*/  FADD.FTZ R217, R217, R178 ;  /* 0x000000b2d9d97221 */ /* 0x000fc60000010000 */
[----:B------:R1:W-:Y:S04]  /*2180*/  STL [R1+0x14], R181 ;  /* 0x000014b501007387 */ /* 0x0003e80000100800 */
[----:B0-----:R-:W3:Y:S01]  /*2190*/  LDL R178, [R1+0x130] ;  /* 0x0001300001b27983 */ /* 0x001ee20000100800 */
[-C--:B----4-:R-:W-:Y:S01]  /*21a0*/  FMUL.FTZ R182, R223, R177.reuse ;  /* 0x000000b1dfb67220 */ /* 0x090fe20000410000 */
[----:B------:R-:W-:Y:S01]  /*21b0*/  FADD.FTZ R217, R217, R4 ;  /* 0x00000004d9d97221 */ /* 0x000fe20000010000 */
[----:B------:R-:W-:Y:S01]  /*21c0*/  FFMA.FTZ R218, R3, R4, R218 ;  /* 0x0000000403da7223 */ /* 0x000fe200000100da */
[----:B------:R-:W-:Y:S01]  /*21d0*/  FADD.FTZ R67, R67, R177 ;  /* 0x000000b143437221 */ /* 0x000fe20000010000 */
[----:B------:R-:W-:Y:S01]  /*21e0*/  FFMA.FTZ R27, R181, R177, R27 ;  /* 0x000000b1b51b7223 */ /* 0x000fe2000001001b */
[----:B------:R-:W-:Y:S01]  /*21f0*/  FMUL.FTZ R177, R5, R180 ;  /* 0x000000b405b17220 */ /* 0x000fe20000410000 */
[----:B------:R-:W-:Y:S01]  /*2200*/  FADD.FTZ R217, R217, R182 ;  /* 0x000000b6d9d97221 */ /* 0x000fe20000010000 */
[----:B------:R-:W-:Y:S01]  /*2210*/  FFMA.FTZ R218, R181, R182, R218 ;  /* 0x000000b6b5da7223 */ /* 0x000fe200000100da */
[----:B------:R1:W5:Y:S02]  /*2220*/  LDL.LU R4, [R1+0x17c] ;  /* 0x00017c0001047983 */ /* 0x0003640000300800 */
[----:B------:R-:W-:-:S02]  /*2230*/  FADD.FTZ R217, R217, R2 ;  /* 0x00000002d9d97221 */ /* 0x000fc40000010000 */
[----:B------:R1:W5:Y:S01]  /*2240*/  LDL.LU R3, [R1+0x178] ;  /* 0x0001780001037983 */ /* 0x0003620000300800 */
[----:B------:R-:W-:-:S03]  /*2250*/  FFMA.FTZ R218, R183, R2, R218 ;  /* 0x00000002b7da7223 */ /* 0x000fc600000100da */
[----:B------:R1:W-:Y:S04]  /*2260*/  STL [R1+0x10], R182 ;  /* 0x000010b601007387 */ /* 0x0003e80000100800 */
[----:B------:R1:W-:Y:S04]  /*2270*/  STL [R1+0x4], R177 ;  /* 0x000004b101007387 */ /* 0x0003e80000100800 */
[----:B------:R1:W5:Y:S01]  /*2280*/  LDL.LU R2, [R1+0x174] ;  /* 0x0001740001027983 */ /* 0x0003620000300800 */
[----:B------:R-:W-:Y:S01]  /*2290*/  FMUL.FTZ R250, R5, R250 ;  /* 0x000000fa05fa7220 */ /* 0x000fe20000410000 */
[----:B------:R-:W-:-:S03]  /*22a0*/  FADD.FTZ R71, R71, R249 ;  /* 0x000000f947477221 */ /* 0x000fc60000010000 */
[----:B------:R-:W-:Y:S01]  /*22b0*/  FFMA.FTZ R31, R250, R249, R31 ;  /* 0x000000f9fa1f7223 */ /* 0x000fe2000001001f */
[----:B------:R-:W-:Y:S01]  /*22c0*/  FADD.FTZ R69, R69, R176 ;  /* 0x000000b045457221 */ /* 0x000fe20000010000 */
[-C--:B------:R-:W-:Y:S01]  /*22d0*/  FFMA.FTZ R29, R177, R176.reuse, R29 ;  /* 0x000000b0b11d7223 */ /* 0x080fe2000001001d */
[----:B------:R-:W-:Y:S01]  /*22e0*/  IADD3 R185, R185, 0x20, RZ ;  /* 0x00000020b9b97810 */ /* 0x000fe20007ffe0ff */
[----:B------:R-:W-:Y:S01]  /*22f0*/  VIADD R8, R8, 0x20 ;  /* 0x0000002008087836 */ /* 0x000fe20000000000 */
[----:B------:R-:W-:Y:S01]  /*2300*/  IADD3 R223, R7, 0x20, RZ ;  /* 0x0000002007df7810 */ /* 0x000fe20007ffe0ff */
[----:B--2---:R-:W-:-:S05]  /*2310*/  FMUL.FTZ R179, R179, R176 ;  /* 0x000000b0b3b37220 */ /* 0x004fca0000410000 */
[----:B------:R1:W-:Y:S01]  /*2320*/  STL [R1], R179 ;  /* 0x000000b301007387 */ /* 0x0003e20000100800 */
[----:B------:R-:W-:Y:S01]  /*2330*/  FADD.FTZ R217, R217, R179 ;  /* 0x000000b3d9d97221 */ /* 0x000fe20000010000 */
[----:B------:R-:W-:-:S03]  /*2340*/  FFMA.FTZ R218, R177, R179, R218 ;  /* 0x000000b3b1da7223 */ /* 0x000fc600000100da */
[----:B------:R-:W-:Y:S01]  /*2350*/  FADD.FTZ R217, R217, R251 ;  /* 0x000000fbd9d97221 */ /* 0x000fe20000010000 */
[----:B------:R-:W-:Y:S01]  /*2360*/  FFMA.FTZ R218, R252, R251, R218 ;  /* 0x000000fbfcda7223 */ /* 0x000fe200000100da */
[----:B---3--:R-:W-:-:S04]  /*2370*/  FMUL.FTZ R249, R178, R249 ;  /* 0x000000f9b2f97220 */ /* 0x008fc80000410000 */
[----:B------:R-:W-:Y:S01]  /*2380*/  FADD.FTZ R217, R217, R249 ;  /* 0x000000f9d9d97221 */ /* 0x000fe20000010000 */
[----:B-1----:R-:W-:-:S07]  /*2390*/  FFMA.FTZ R218, R250, R249, R218 ;  /* 0x000000f9fada7223 */ /* 0x002fce00000100da */
.L_x_1310:
[----:B------:R-:W-:Y:S05]  /*23a0*/  BSYNC B2 ;  /* 0x0000000000027941 */ /* 0x000fea0003800000 */
.L_x_1309:
[----:B------:R-:W2:Y:S01]  /*23b0*/  LDL R176, [R1+0x2c] ;  /* 0x00002c0001b07983 */ /* 0x000ea20000100800 */
[----:B------:R-:W-:Y:S01]  /*23c0*/  BSSY B2, `(.L_x_1311) ;  /* 0x000006f000027945 */ /* 0x000fe20003800000 */
[----:B--2---:R-:W-:-:S13]  /*23d0*/  ISETP.NE.AND P4, PT, R176, RZ, PT ;  /* 0x000000ffb000720c */ /* 0x004fda0003f85270 */
        /* <DEDUP_REMOVED lines=9> */
[----:B0-----:R-:W-:-:S06]  /*2470*/  @P4 IMAD.WIDE.U32 R176, R223, 0x10, R176 ;  /* 0x00000010dfb04825 */ /* 0x001fcc00078e00b0 */
[----:B------:R-:W0:Y:S01]  /*2480*/  LDC.64 R192, c[0x0][0x240] ;  /* 0x00009000ffc07b82 */ /* 0x000e220000000a00 */
[----:B------:R1:W5:Y:S02]  /*2490*/  @P4 LDG.E.128 R148, desc[UR4][R176.64] ;  /* 0x00000004b0944981 */ /* 0x000364000c1e1d00 */
[----:B-1----:R-:W-:-:S05]  /*24a0*/  ISETP.NE.AND P4, PT, R178, RZ, PT ;  /* 0x000000ffb200720c */ /* 0x002fca0003f85270 */
[----:B------:R-:W1:Y:S01]  /*24b0*/  LDC.64 R176, c[0x0][0x238] ;  /* 0x00008e00ffb07b82 */ /* 0x000e620000000a00 */
[----:B------:R-:W-:-:S06]  /*24c0*/  IMAD.WIDE.U32 R180, R185, 0x10, R180 ;  /* 0x00000010b9b47825 */ /* 0x000fcc00078e00b4 */
[----:B------:R-:W2:Y:S01]  /*24d0*/  LDG.E.128 R180, desc[UR4][R180.64] ;  /* 0x00000004b4b47981 */ /* 0x000ea2000c1e1d00 */
[----:B-1----:R-:W-:-:S06]  /*24e0*/  IMAD.WIDE.U32 R176, R223, 0x10, R176 ;  /* 0x00000010dfb07825 */ /* 0x002fcc00078e00b0 */
[----:B------:R-:W3:Y:S01]  /*24f0*/  LDG.E.128 R176, desc[UR4][R176.64] ;  /* 0x00000004b0b07981 */ /* 0x000ee2000c1e1d00 */
[----:B------:R-:W-:Y:S01]  /*2500*/  FSEL R232, R186, RZ, !P4 ;  /* 0x000000ffbae87208 */ /* 0x000fe20006000000 */
[----:B0-----:R-:W-:-:S06]  /*2510*/  IMAD.WIDE.U32 R192, R8, 0x8, R192 ;  /* 0x0000000808c07825 */ /* 0x001fcc00078e00c0 */
[----:B------:R-:W5:Y:S01]  /*2520*/  LDG.E.64 R192, desc[UR4][R192.64] ;  /* 0x00000004c0c07981 */ /* 0x000f62000c1e1b00 */
[C---:B--2---:R-:W-:Y:S02]  /*2530*/  PRMT R244, R180.reuse, 0x7632, R244 ;  /* 0x00007632b4f47816 */ /* 0x044fe400000000f4 */
[----:B------:R-:W-:-:S05]  /*2540*/  SHF.L.U32 R180, R180, 0x10, RZ ;  /* 0x00000010b4b47819 */ /* 0x000fca00000006ff */
[----:B------:R-:W-:Y:S01]  /*2550*/  FADD.FTZ R72, R72, R180 ;  /* 0x000000b448487221 */ /* 0x000fe20000010000 */
[-C--:B------:R-:W-:Y:S01]  /*2560*/  FMUL.FTZ R246, R242, R180.reuse ;  /* 0x000000b4f2f67220 */ /* 0x080fe20000410000 */
[C---:B---3--:R-:W-:Y:S02]  /*2570*/  SHF.L.U32 R247, R176.reuse, 0x10, RZ ;  /* 0x00000010b0f77819 */ /* 0x048fe400000006ff */
[----:B------:R-:W-:Y:S02]  /*2580*/  PRMT R245, R176, 0x7632, R245 ;  /* 0x00007632b0f57816 */ /* 0x000fe400000000f5 */
[----:B------:R-:W2:Y:S01]  /*2590*/  LDL R176, [R1+0x12c] ;  /* 0x00012c0001b07983 */ /* 0x000ea20000100800 */
[----:B------:R-:W-:Y:S01]  /*25a0*/  FADD.FTZ R247, -R232, R247 ;  /* 0x000000f7e8f77221 */ /* 0x000fe20000010100 */
[C---:B------:R-:W-:Y:S01]  /*25b0*/  PRMT R241, R177.reuse, 0x7632, R241 ;  /* 0x00007632b1f17816 */ /* 0x040fe200000000f1 */
[----:B------:R-:W-:Y:S02]  /*25c0*/  IMAD.U32 R243, R177, 0x10000, RZ ;  /* 0x00010000b1f37824 */ /* 0x000fe400078e00ff */
[----:B------:R-:W-:Y:S01]  /*25d0*/  FMUL.FTZ R247, R5, R247 ;  /* 0x000000f705f77220 */ /* 0x000fe20000410000 */
[----:B------:R-:W3:Y:S03]  /*25e0*/  LDL R177, [R1+0x154] ;  /* 0x0001540001b17983 */ /* 0x000ee60000100800 */
[----:B------:R-:W-:-:S02]  /*25f0*/  FFMA.FTZ R32, R247, R180, R32 ;  /* 0x000000b4f7207223 */ /* 0x000fc40000010020 */
[----:B------:R-:W3:Y:S01]  /*2600*/  LDL R180, [R1+0x128] ;  /* 0x0001280001b47983 */ /* 0x000ee20000100800 */
[C---:B------:R-:W-:Y:S02]  /*2610*/  PRMT R233, R179.reuse, 0x7632, R233 ;  /* 0x00007632b3e97816 */ /* 0x040fe400000000e9 */
[----:B------:R-:W-:Y:S02]  /*2620*/  SHF.L.U32 R235, R179, 0x10, RZ ;  /* 0x00000010b3eb7819 */ /* 0x000fe400000006ff */
[----:B------:R-:W3:Y:S01]  /*2630*/  LDL R179, [R1+0x124] ;  /* 0x0001240001b37983 */ /* 0x000ee20000100800 */
[C---:B------:R-:W-:Y:S02]  /*2640*/  PRMT R237, R178.reuse, 0x7632, R237 ;  /* 0x00007632b2ed7816 */ /* 0x040fe400000000ed */
[----:B------:R-:W-:Y:S02]  /*2650*/  SHF.L.U32 R239, R178, 0x10, RZ ;  /* 0x00000010b2ef7819 */ /* 0x000fe400000006ff */
[----:B------:R-:W3:Y:S01]  /*2660*/  LDL R178, [R1+0x120] ;  /* 0x0001200001b27983 */ /* 0x000ee20000100800 */
[----:B------:R-:W-:Y:S01]  /*2670*/  IMAD.U32 R245, R245, 0x10000, RZ ;  /* 0x00010000f5f57824 */ /* 0x000fe200078e00ff */
[----:B------:R-:W-:Y:S01]  /*2680*/  SHF.L.U32 R241, R241, 0x10, RZ ;  /* 0x00000010f1f17819 */ /* 0x000fe200000006ff */
[----:B------:R-:W-:Y:S01]  /*2690*/  IMAD.U32 R233, R233, 0x10000, RZ ;  /* 0x00010000e9e97824 */ /* 0x000fe200078e00ff */
[----:B------:R-:W-:Y:S01]  /*26a0*/  SHF.L.U32 R237, R237, 0x10, RZ ;  /* 0x00000010eded7819 */ /* 0x000fe200000006ff */
[----:B------:R-:W-:Y:S01]  /*26b0*/  FADD.FTZ R245, -R232, R245 ;  /* 0x000000f5e8f57221 */ /* 0x000fe20000010100 */
[----:B------:R-:W-:Y:S01]  /*26c0*/  IMAD.U32 R244, R244, 0x10000, RZ ;  /* 0x00010000f4f47824 */ /* 0x000fe200078e00ff */
[----:B------:R-:W-:-:S02]  /*26d0*/  PRMT R240, R181, 0x7632, R240 ;  /* 0x00007632b5f07816 */ /* 0x000fc400000000f0 */
[----:B------:R-:W-:Y:S01]  /*26e0*/  FMUL.FTZ R245, R5, R245 ;  /* 0x000000f505f57220 */ /* 0x000fe20000410000 */
[C---:B------:R-:W-:Y:S01]  /*26f0*/  FADD.FTZ R243, -R232.reuse, R243 ;  /* 0x000000f3e8f37221 */ /* 0x040fe20000010100 */
[C---:B------:R-:W-:Y:S01]  /*2700*/  FADD.FTZ R239, -R232.reuse, R239 ;  /* 0x000000efe8ef7221 */ /* 0x040fe20000010100 */
[C---:B------:R-:W-:Y:S01]  /*2710*/  FADD.FTZ R235, -R232.reuse, R235 ;  /* 0x000000ebe8eb7221 */ /* 0x040fe20000010100 */
[C---:B------:R-:W-:Y:S01]  /*2720*/  FADD.FTZ R241, -R232.reuse, R241 ;  /* 0x000000f1e8f17221 */ /* 0x040fe20000010100 */
[C---:B------:R-:W-:Y:S01]  /*2730*/  FADD.FTZ R237, -R232.reuse, R237 ;  /* 0x000000ede8ed7221 */ /* 0x040fe20000010100 */
[----:B------:R-:W-:Y:S01]  /*2740*/  FADD.FTZ R233, -R232, R233 ;  /* 0x000000e9e8e97221 */ /* 0x000fe20000010100 */
[----:B------:R-:W-:Y:S01]  /*2750*/  SHF.L.U32 R181, R181, 0x10, RZ ;  /* 0x00000010b5b57819 */ /* 0x000fe200000006ff */
[----:B------:R-:W-:Y:S01]  /*2760*/  FADD.FTZ R73, R73, R244 ;  /* 0x000000f449497221 */ /* 0x000fe20000010000 */
[C---:B------:R-:W-:Y:S01]  /*2770*/  PRMT R236, R182.reuse, 0x7632, R236 ;  /* 0x00007632b6ec7816 */ /* 0x040fe200000000ec */
[----:B------:R-:W-:Y:S01]  /*2780*/  IMAD.U32 R182, R182, 0x10000, RZ ;  /* 0x00010000b6b67824 */ /* 0x000fe200078e00ff */
[----:B------:R-:W-:Y:S01]  /*2790*/  PRMT R232, R183, 0x7632, R232 ;  /* 0x00007632b7e87816 */ /* 0x000fe200000000e8 */
[----:B------:R-:W-:Y:S01]  /*27a0*/  FFMA.FTZ R33, R245, R244, R33 ;  /* 0x000000f4f5217223 */ /* 0x000fe20000010021 */
[----:B------:R-:W-:Y:S01]  /*27b0*/  SHF.L.U32 R183, R183, 0x10, RZ ;  /* 0x00000010b7b77819 */ /* 0x000fe200000006ff */
[----:B------:R-:W-:Y:S01]  /*27c0*/  FADD.FTZ R217, R217, R246 ;  /* 0x000000f6d9d97221 */ /* 0x000fe20000010000 */
[----:B------:R-:W-:Y:S01]  /*27d0*/  FMUL.FTZ R242, R238, R181 ;  /* 0x000000b5eef27220 */ /* 0x000fe20000410000 */
[----:B------:R-:W-:Y:S01]  /*27e0*/  SHF.L.U32 R240, R240, 0x10, RZ ;  /* 0x00000010f0f07819 */ /* 0x000fe200000006ff */
[----:B----4-:R-:W-:Y:S01]  /*27f0*/  FMUL.FTZ R238, R234, R182 ;  /* 0x000000b6eaee7220 */ /* 0x010fe20000410000 */
[C---:B------:R-:W-:Y:S01]  /*2800*/  FMUL.FTZ R241, R5.reuse, R241 ;  /* 0x000000f105f17220 */ /* 0x040fe20000410000 */
[----:B------:R-:W-:-:S02]  /*2810*/  FMUL.FTZ R243, R5, R243 ;  /* 0x000000f305f37220 */ /* 0x000fc40000410000 */
[----:B------:R-:W-:Y:S01]  /*2820*/  FADD.FTZ R75, R75, R240 ;  /* 0x000000f04b4b7221 */ /* 0x000fe20000010000 */
[----:B------:R-:W-:Y:S01]  /*2830*/  FFMA.FTZ R35, R241, R240, R35 ;  /* 0x000000f0f1237223 */ /* 0x000fe20000010023 */
[----:B------:R-:W-:Y:S01]  /*2840*/  SHF.L.U32 R236, R236, 0x10, RZ ;  /* 0x00000010ecec7819 */ /* 0x000fe200000006ff */
[C---:B------:R-:W-:Y:S01]  /*2850*/  FMUL.FTZ R237, R5.reuse, R237 ;  /* 0x000000ed05ed7220 */ /* 0x040fe20000410000 */
[----:B------:R-:W-:-:S03]  /*2860*/  FMUL.FTZ R239, R5, R239 ;  /* 0x000000ef05ef7220 */ /* 0x000fc60000410000 */
[----:B------:R-:W-:Y:S01]  /*2870*/  FADD.FTZ R77, R77, R236 ;  /* 0x000000ec4d4d7221 */ /* 0x000fe20000010000 */
[----:B------:R-:W-:Y:S01]  /*2880*/  FFMA.FTZ R37, R237, R236, R37 ;  /* 0x000000eced257223 */ /* 0x000fe20000010025 */
[----:B------:R-:W-:Y:S02]  /*2890*/  IMAD.U32 R232, R232, 0x10000, RZ ;  /* 0x00010000e8e87824 */ /* 0x000fe400078e00ff */
[C---:B------:R-:W-:Y:S01]  /*28a0*/  FMUL.FTZ R233, R5.reuse, R233 ;  /* 0x000000e905e97220 */ /* 0x040fe20000410000 */
[----:B------:R-:W-:Y:S01]  /*28b0*/  FMUL.FTZ R235, R5, R235 ;  /* 0x000000eb05eb7220 */ /* 0x000fe20000410000 */
[----:B------:R-:W-:Y:S02]  /*28c0*/  FADD.FTZ R79, R79, R232 ;  /* 0x000000e84f4f7221 */ /* 0x000fe40000010000 */
[----:B------:R-:W-:Y:S01]  /*28d0*/  FFMA.FTZ R39, R233, R232, R39 ;  /* 0x000000e8e9277223 */ /* 0x000fe20000010027 */
[----:B------:R-:W-:Y:S01]  /*28e0*/  IADD3 R185, R185, 0x20, RZ ;  /* 0x00000020b9b97810 */ /* 0x000fe20007ffe0ff */
[----:B------:R-:W-:Y:S01]  /*28f0*/  FADD.FTZ R74, R74, R181 ;  /* 0x000000b54a4a7221 */ /* 0x000fe20000010000 */
[----:B------:R-:W-:Y:S01]  /*2900*/  FFMA.FTZ R34, R243, R181, R34 ;  /* 0x000000b5f3227223 */ /* 0x000fe20000010022 */
[----:B------:R-:W-:Y:S01]  /*2910*/  FADD.FTZ R76, R76, R182 ;  /* 0x000000b64c4c7221 */ /* 0x000fe20000010000 */
[----:B------:R-:W-:Y:S01]  /*2920*/  FFMA.FTZ R36, R239, R182, R36 ;  /* 0x000000b6ef247223 */ /* 0x000fe20000010024 */
[----:B------:R-:W-:Y:S01]  /*2930*/  FADD.FTZ R78, R78, R183 ;  /* 0x000000b74e4e7221 */ /* 0x000fe20000010000 */
[----:B------:R-:W-:Y:S01]  /*2940*/  FFMA.FTZ R38, R235, R183, R38 ;  /* 0x000000b7eb267223 */ /* 0x000fe20000010026 */
[----:B------:R-:W-:-:S02]  /*2950*/  IADD3 R8, R8, 0x20, RZ ;  /* 0x0000002008087810 */ /* 0x000fc40007ffe0ff */
[----:B------:R-:W-:Y:S01]  /*2960*/  IADD3 R223, R223, 0x20, RZ ;  /* 0x00000020dfdf7810 */ /* 0x000fe20007ffe0ff */
[----:B--2---:R-:W-:Y:S01]  /*2970*/  FMUL.FTZ R244, R176, R244 ;  /* 0x000000f4b0f47220 */ /* 0x004fe20000410000 */
[----:B------:R-:W-:-:S04]  /*2980*/  FFMA.FTZ R176, R247, R246, R218 ;  /* 0x000000f6f7b07223 */ /* 0x000fc800000100da */
[----:B------:R-:W-:Y:S01]  /*2990*/  FFMA.FTZ R176, R245, R244, R176 ;  /* 0x000000f4f5b07223 */ /* 0x000fe200000100b0 */
[----:B---3--:R-:W-:Y:S01]  /*29a0*/  FMUL.FTZ R234, R177, R183 ;  /* 0x000000b7b1ea7220 */ /* 0x008fe20000410000 */
[----:B------:R-:W-:Y:S02]  /*29b0*/  FADD.FTZ R177, R217, R244 ;  /* 0x000000f4d9b17221 */ /* 0x000fe40000010000 */
[----:B------:R-:W-:Y:S01]  /*29c0*/  FFMA.FTZ R176, R243, R242, R176 ;  /* 0x000000f2f3b07223 */ /* 0x000fe200000100b0 */
[----:B------:R-:W-:Y:S01]  /*29d0*/  FMUL.FTZ R240, R180, R240 ;  /* 0x000000f0b4f07220 */ /* 0x000fe20000410000 */
[----:B------:R-:W-:-:S03]  /*29e0*/  FADD.FTZ R177, R177, R242 ;  /* 0x000000f2b1b17221 */ /* 0x000fc60000010000 */
[----:B------:R-:W-:Y:S01]  /*29f0*/  FFMA.FTZ R176, R241, R240, R176 ;  /* 0x000000f0f1b07223 */ /* 0x000fe200000100b0 */
[----:B------:R-:W-:Y:S01]  /*2a00*/  FADD.FTZ R177, R177, R240 ;  /* 0x000000f0b1b17221 */ /* 0x000fe20000010000 */
[----:B------:R-:W-:Y:S02]  /*2a10*/  FMUL.FTZ R236, R179, R236 ;  /* 0x000000ecb3ec7220 */ /* 0x000fe40000410000 */
[----:B------:R-:W-:Y:S01]  /*2a20*/  FFMA.FTZ R176, R239, R238, R176 ;  /* 0x000000eeefb07223 */ /* 0x000fe200000100b0 */
[----:B------:R-:W-:-:S03]  /*2a30*/  FADD.FTZ R177, R177, R238 ;  /* 0x000000eeb1b17221 */ /* 0x000fc60000010000 */
[----:B------:R-:W-:Y:S01]  /*2a40*/  FFMA.FTZ R176, R237, R236, R176 ;  /* 0x000000ecedb07223 */ /* 0x000fe200000100b0 */
[----:B------:R-:W-:Y:S01]  /*2a50*/  FADD.FTZ R177, R177, R236 ;  /* 0x000000ecb1b17221 */ /* 0x000fe20000010000 */
[----:B------:R-:W-:Y:S02]  /*2a60*/  FMUL.FTZ R232, R178, R232 ;  /* 0x000000e8b2e87220 */ /* 0x000fe40000410000 */
[----:B------:R-:W-:Y:S01]  /*2a70*/  FFMA.FTZ R218, R235, R234, R176 ;  /* 0x000000eaebda7223 */ /* 0x000fe200000100b0 */
[----:B------:R-:W-:-:S03]  /*2a80*/  FADD.FTZ R217, R177, R234 ;  /* 0x000000eab1d97221 */ /* 0x000fc60000010000 */
[----:B------:R-:W-:Y:S01]  /*2a90*/  FFMA.FTZ R218, R233, R232, R218 ;  /* 0x000000e8e9da7223 */ /* 0x000fe200000100da */
[----:B------:R-:W-:-:S07]  /*2aa0*/  FADD.FTZ R217, R217, R232 ;  /* 0x000000e8d9d97221 */ /* 0x000fce0000010000 */
.L_x_1312:
[----:B------:R-:W-:Y:S05]  /*2ab0*/  BSYNC B2 ;  /* 0x0000000000027941 */ /* 0x000fea0003800000 */
.L_x_1311:
        /* <DEDUP_REMOVED lines=12> */
[----:B------:R2:W5:Y:S01]  /*2b80*/  @P4 LDG.E.128 R152, desc[UR4][R10.64] ;  /* 0x000000040a984981 */ /* 0x000562000c1e1d00 */
[----:B-1----:R-:W-:-:S06]  /*2b90*/  ISETP.NE.AND P4, PT, R176, RZ, PT ;  /* 0x000000ffb000720c */ /* 0x002fcc0003f85270 */
        /* <DEDUP_REMOVED lines=8> */
[C---:B--2---:R-:W-:Y:S01]  /*2c20*/  PRMT R11, R12.reuse, 0x7632, R11 ;  /* 0x000076320c0b7816 */ /* 0x044fe2000000000b */
[----:B------:R-:W-:Y:S01]  /*2c30*/  IMAD.U32 R10, R12, 0x10000, RZ ;  /* 0x000100000c0a7824 */ /* 0x000fe200078e00ff */
[----:B------:R-:W-:Y:S02]  /*2c40*/  PRMT R12, R13, 0x7632, R12 ;  /* 0x000076320d0c7816 */ /* 0x000fe4000000000c */
        /* <DEDUP_REMOVED lines=12> */
[C---:B---3--:R-:W-:Y:S01]  /*2d10*/  PRMT R228, R176.reuse, 0x7632, R228 ;  /* 0x00007632b0e47816 */ /* 0x048fe200000000e4 */
[----:B------:R-:W2:Y:S01]  /*2d20*/  LDL R17, [R1+0x11c] ;  /* 0x00011c0001117983 */ /* 0x000ea20000100800 */
[C---:B------:R-:W-:Y:S01]  /*2d30*/  FADD.FTZ R12, -R9.reuse, R14 ;  /* 0x0000000e090c7221 */ /* 0x040fe20000010100 */
[C---:B------:R-:W-:Y:S01]  /*2d40*/  FADD.FTZ R13, -R9.reuse, R13 ;  /* 0x0000000d090d7221 */ /* 0x040fe20000010100 */
[C---:B------:R-:W-:Y:S01]  /*2d50*/  FADD.FTZ R15, -R9.reuse, R15 ;  /* 0x0000000f090f7221 */ /* 0x040fe20000010100 */
[C---:B------:R-:W-:Y:S01]  /*2d60*/  FADD.FTZ R180, -R9.reuse, R180 ;  /* 0x000000b409b47221 */ /* 0x040fe20000010100 */
[----:B------:R-:W-:Y:S01]  /*2d70*/  FADD.FTZ R181, -R9, R181 ;  /* 0x000000b509b57221 */ /* 0x000fe20000010100 */
[----:B------:R-:W-:Y:S01]  /*2d80*/  SHF.L.U32 R176, R176, 0x10, RZ ;  /* 0x00000010b0b07819 */ /* 0x000fe200000006ff */
[----:B------:R-:W-:Y:S01]  /*2d90*/  FMUL.FTZ R9, R5, R10 ;  /* 0x0000000a05097220 */ /* 0x000fe20000410000 */
[----:B------:R-:W-:-:S03]  /*2da0*/  PRMT R221, R177, 0x7632, R221 ;  /* 0x00007632b1dd7816 */ /* 0x000fc600000000dd */
[----:B------:R-:W-:Y:S01]  /*2db0*/  FADD.FTZ R80, R80, R176 ;  /* 0x000000b050507221 */ /* 0x000fe20000010000 */
[-C--:B------:R-:W-:Y:S01]  /*2dc0*/  FFMA.FTZ R40, R9, R176.reuse, R40 ;  /* 0x000000b009287223 */ /* 0x080fe20000010028 */
[----:B------:R-:W-:Y:S02]  /*2dd0*/  FMUL.FTZ R231, R220, R176 ;  /* 0x000000b0dce77220 */ /* 0x000fe40000410000 */
[----:B------:R-:W3:Y:S01]  /*2de0*/  LDL R176, [R1+0x118] ;  /* 0x0001180001b07983 */ /* 0x000ee20000100800 */
[----:B------:R-:W-:Y:S02]  /*2df0*/  IMAD.U32 R177, R177, 0x10000, RZ ;  /* 0x00010000b1b17824 */ /* 0x000fe400078e00ff */
[----:B------:R-:W-:Y:S02]  /*2e00*/  FMUL.FTZ R10, R5, R11 ;  /* 0x0000000b050a7220 */ /* 0x000fe40000410000 */
[----:B------:R-:W-:Y:S02]  /*2e10*/  FADD.FTZ R82, R82, R177 ;  /* 0x000000b152527221 */ /* 0x000fe40000010000 */
[-C--:B------:R-:W-:Y:S01]  /*2e20*/  FFMA.FTZ R42, R10, R177.reuse, R42 ;  /* 0x000000b10a2a7223 */ /* 0x080fe2000001002a */
[----:B------:R-:W-:-:S02]  /*2e30*/  FMUL.FTZ R222, R183, R177 ;  /* 0x000000b1b7de7220 */ /* 0x000fc40000410000 */
[----:B------:R-:W3:Y:S01]  /*2e40*/  LDL R177, [R1+0x114] ;  /* 0x0001140001b17983 */ /* 0x000ee20000100800 */
[C---:B------:R-:W-:Y:S01]  /*2e50*/  PRMT R219, R178.reuse, 0x7632, R219 ;  /* 0x00007632b2db7816 */ /* 0x040fe200000000db */
[----:B------:R-:W-:Y:S01]  /*2e60*/  FMUL.FTZ R11, R5, R12 ;  /* 0x0000000c050b7220 */ /* 0x000fe20000410000 */
[----:B------:R-:W-:Y:S02]  /*2e70*/  SHF.L.U32 R178, R178, 0x10, RZ ;  /* 0x00000010b2b27819 */ /* 0x000fe400000006ff */
[C---:B------:R-:W-:Y:S02]  /*2e80*/  PRMT R18, R179.reuse, 0x7632, R18 ;  /* 0x00007632b3127816 */ /* 0x040fe40000000012 */
[----:B------:R-:W-:Y:S02]  /*2e90*/  SHF.L.U32 R14, R179, 0x10, RZ ;  /* 0x00000010b30e7819 */ /* 0x000fe400000006ff */
[----:B------:R-:W3:Y:S01]  /*2ea0*/  LDL R179, [R1+0x144] ;  /* 0x0001440001b37983 */ /* 0x000ee20000100800 */
[----:B------:R-:W-:Y:S01]  /*2eb0*/  FADD.FTZ R84, R84, R178 ;  /* 0x000000b254547221 */ /* 0x000fe20000010000 */
[-C--:B------:R-:W-:Y:S01]  /*2ec0*/  FFMA.FTZ R44, R11, R178.reuse, R44 ;  /* 0x000000b20b2c7223 */ /* 0x080fe2000001002c */
[----:B----4-:R-:W-:-:S02]  /*2ed0*/  FMUL.FTZ R220, R182, R178 ;  /* 0x000000b2b6dc7220 */ /* 0x010fc40000410000 */
[----:B------:R-:W4:Y:S01]  /*2ee0*/  LDL R178, [R1+0x110] ;  /* 0x0001100001b27983 */ /* 0x000f220000100800 */
[----:B------:R-:W-:Y:S01]  /*2ef0*/  SHF.L.U32 R228, R228, 0x10, RZ ;  /* 0x00000010e4e47819 */ /* 0x000fe200000006ff */
[C---:B------:R-:W-:Y:S01]  /*2f00*/  FMUL.FTZ R13, R5.reuse, R13 ;  /* 0x0000000d050d7220 */ /* 0x040fe20000410000 */
[----:B------:R-:W-:Y:S01]  /*2f10*/  FMUL.FTZ R12, R5, R16 ;  /* 0x00000010050c7220 */ /* 0x000fe20000410000 */
[----:B------:R-:W-:Y:S01]  /*2f20*/  FADD.FTZ R217, R217, R231 ;  /* 0x000000e7d9d97221 */ /* 0x000fe20000010000 */
[----:B------:R-:W-:Y:S01]  /*2f30*/  FFMA.FTZ R16, R9, R231, R218 ;  /* 0x000000e709107223 */ /* 0x000fe200000100da */
[----:B------:R-:W-:Y:S01]  /*2f40*/  FADD.FTZ R81, R81, R228 ;  /* 0x000000e451517221 */ /* 0x000fe20000010000 */
[----:B------:R-:W-:Y:S01]  /*2f50*/  FFMA.FTZ R41, R13, R228, R41 ;  /* 0x000000e40d297223 */ /* 0x000fe20000010029 */
[----:B------:R-:W-:Y:S01]  /*2f60*/  SHF.L.U32 R221, R221, 0x10, RZ ;  /* 0x00000010dddd7819 */ /* 0x000fe200000006ff */
[----:B------:R-:W-:-:S04]  /*2f70*/  FMUL.FTZ R15, R5, R15 ;  /* 0x0000000f050f7220 */ /* 0x000fc80000410000 */
[----:B------:R-:W-:Y:S01]  /*2f80*/  FADD.FTZ R83, R83, R221 ;  /* 0x000000dd53537221 */ /* 0x000fe20000010000 */
[----:B------:R-:W-:Y:S01]  /*2f90*/  FFMA.FTZ R43, R15, R221, R43 ;  /* 0x000000dd0f2b7223 */ /* 0x000fe2000001002b */
[----:B------:R-:W-:-:S04]  /*2fa0*/  IMAD.U32 R219, R219, 0x10000, RZ ;  /* 0x00010000dbdb7824 */ /* 0x000fc800078e00ff */
[----:B------:R-:W-:Y:S01]  /*2fb0*/  FADD.FTZ R85, R85, R219 ;  /* 0x000000db55557221 */ /* 0x000fe20000010000 */
[----:B------:R-:W-:Y:S01]  /*2fc0*/  SHF.L.U32 R18, R18, 0x10, RZ ;  /* 0x0000001012127819 */ /* 0x000fe200000006ff */
[----:B------:R-:W-:Y:S01]  /*2fd0*/  FADD.FTZ R86, R86, R14 ;  /* 0x0000000e56567221 */ /* 0x000fe20000010000 */
[----:B------:R-:W-:-:S03]  /*2fe0*/  FFMA.FTZ R46, R12, R14, R46 ;  /* 0x0000000e0c2e7223 */ /* 0x000fc6000001002e */
[----:B------:R-:W-:Y:S01]  /*2ff0*/  FADD.FTZ R87, R87, R18 ;  /* 0x0000001257577221 */ /* 0x000fe20000010000 */
[----:B------:R-:W-:Y:S01]  /*3000*/  VIADD R185, R185, 0x20 ;  /* 0x00000020b9b97836 */ /* 0x000fe20000000000 */
[----:B------:R-:W-:Y:S01]  /*3010*/  IADD3 R8, R8, 0x20, RZ ;  /* 0x0000002008087810 */ /* 0x000fe20007ffe0ff */
[----:B------:R-:W-:Y:S02]  /*3020*/  VIADD R223, R223, 0x20 ;  /* 0x00000020dfdf7836 */ /* 0x000fe40000000000 */
[----:B--2---:R-:W-:-:S04]  /*3030*/  FMUL.FTZ R228, R17, R228 ;  /* 0x000000e411e47220 */ /* 0x004fc80000410000 */
[----:B------:R-:W-:Y:S01]  /*3040*/  FADD.FTZ R17, R217, R228 ;  /* 0x000000e4d9117221 */ /* 0x000fe20000010000 */
[----:B------:R-:W-:-:S03]  /*3050*/  FFMA.FTZ R16, R13, R228, R16 ;  /* 0x000000e40d107223 */ /* 0x000fc60000010010 */
[----:B------:R-:W-:Y:S01]  /*3060*/  FADD.FTZ R17, R17, R222 ;  /* 0x000000de11117221 */ /* 0x000fe20000010000 */
[----:B---3--:R-:W-:Y:S01]  /*3070*/  FMUL.FTZ R221, R176, R221 ;  /* 0x000000ddb0dd7220 */ /* 0x008fe20000410000 */
        /* <DEDUP_REMOVED lines=12> */
[----:B------:R-:W-:-:S03]  /*3140*/  FFMA.FTZ R47, R17, R18, R47 ;  /* 0x00000012112f7223 */ /* 0x000fc6000001002f */
[----:B------:R-:W-:Y:S01]  /*3150*/  FADD.FTZ R217, R177, R14 ;  /* 0x0000000eb1d97221 */ /* 0x000fe20000010000 */
[----:B----4-:R-:W-:Y:S01]  /*3160*/  FMUL.FTZ R18, R178, R18 ;  /* 0x00000012b2127220 */ /* 0x010fe20000410000 */
[----:B------:R-:W-:-:S03]  /*3170*/  FFMA.FTZ R218, R12, R14, R176 ;  /* 0x0000000e0cda7223 */ /* 0x000fc600000100b0 */
[----:B------:R-:W-:Y:S01]  /*3180*/  FADD.FTZ R217, R217, R18 ;  /* 0x00000012d9d97221 */ /* 0x000fe20000010000 */
[----:B------:R-:W-:-:S07]  /*3190*/  FFMA.FTZ R218, R17, R18, R218 ;  /* 0x0000001211da7223 */ /* 0x000fce00000100da */
.L_x_1314:
[----:B------:R-:W-:Y:S05]  /*31a0*/  BSYNC B2 ;  /* 0x0000000000027941 */ /* 0x000fea0003800000 */
.L_x_1313:
        /* <DEDUP_REMOVED lines=13> */
[----:B------:R-:W1:Y:S08]  /*3280*/  LDC.64 R176, c[0x0][0x2b8] ;  /* 0x0000ae00ffb07b82 */ /* 0x000e700000000a00 */
[----:B0-----:R-:W0:Y:S02]  /*3290*/  LDC.64 R20, c[0x0][0x238] ;  /* 0x00008e00ff147b82 */ /* 0x001e240000000a00 */
[----:B0-----:R-:W-:-:S06]  /*32a0*/  IMAD.WIDE.U32 R20, R223, 0x10, R20 ;  /* 0x00000010df147825 */ /* 0x001fcc00078e0014 */
[----:B------:R-:W2:Y:S01]  /*32b0*/  LDG.E.128 R20, desc[UR4][R20.64] ;  /* 0x0000000414147981 */ /* 0x000ea2000c1e1d00 */
[----:B-1----:R-:W-:-:S06]  /*32c0*/  IMAD.WIDE.U32 R176, R185, 0x10, R176 ;  /* 0x00000010b9b07825 */ /* 0x002fcc00078e00b0 */
[----:B------:R-:W3:Y:S01]  /*32d0*/  LDG.E.128 R176, desc[UR4][R176.64] ;  /* 0x00000004b0b07981 */ /* 0x000ee2000c1e1d00 */
[----:B------:R-:W-:Y:S01]  /*32e0*/  FSEL R19, R186, RZ, !P4 ;  /* 0x000000ffba137208 */ /* 0x000fe20006000000 */
[----:B------:R-:W-:-:S06]  /*32f0*/  IMAD.WIDE.U32 R194, R8, 0x8, R194 ;  /* 0x0000000808c27825 */ /* 0x000fcc00078e00c2 */
[----:B------:R-:W5:Y:S01]  /*3300*/  LDG.E.64 R194, desc[UR4][R194.64] ;  /* 0x00000004c2c27981 */ /* 0x000f62000c1e1b00 */
[----:B--2---:R-:W-:Y:S02]  /*3310*/  PRMT R187, R20, 0x7632, R187 ;  /* 0x0000763214bb7816 */ /* 0x004fe400000000bb */
[----:B------:R-:W-:Y:S02]  /*3320*/  PRMT R199, R21, 0x7632, R199 ;  /* 0x0000763215c77816 */ /* 0x000fe400000000c7 */
[----:B------:R-:W-:Y:S02]  /*3330*/  PRMT R201, R22, 0x7632, R201 ;  /* 0x0000763216c97816 */ /* 0x000fe400000000c9 */
[----:B------:R-:W-:Y:S02]  /*3340*/  PRMT R203, R23, 0x7632, R203 ;  /* 0x0000763217cb7816 */ /* 0x000fe400000000cb */
[----:B------:R-:W-:Y:S02]  /*3350*/  SHF.L.U32 R20, R20, 0x10, RZ ;  /* 0x0000001014147819 */ /* 0x000fe400000006ff */
[----:B------:R-:W-:Y:S01]  /*3360*/  SHF.L.U32 R21, R21, 0x10, RZ ;  /* 0x0000001015157819 */ /* 0x000fe200000006ff */
[----:B------:R-:W-:Y:S01]  /*3370*/  IMAD.U32 R180, R22, 0x10000, RZ ;  /* 0x0001000016b47824 */ /* 0x000fe200078e00ff */
[----:B------:R-:W-:Y:S01]  /*3380*/  SHF.L.U32 R184, R23, 0x10, RZ ;  /* 0x0000001017b87819 */ /* 0x000fe200000006ff */
[----:B------:R-:W-:Y:S01]  /*3390*/  IMAD.U32 R199, R199, 0x10000, RZ ;  /* 0x00010000c7c77824 */ /* 0x000fe200078e00ff */
[----:B------:R-:W-:-:S02]  /*33a0*/  SHF.L.U32 R187, R187, 0x10, RZ ;  /* 0x00000010bbbb7819 */ /* 0x000fc400000006ff */
        /* <DEDUP_REMOVED lines=10> */
[----:B---3--:R-:W-:Y:S01]  /*3450*/  PRMT R200, R177, 0x7632, R200 ;  /* 0x00007632b1c87816 */ /* 0x008fe200000000c8 */
[----:B------:R-:W-:Y:S01]  /*3460*/  FMUL.FTZ R19, R5, R20 ;  /* 0x0000001405137220 */ /* 0x000fe20000410000 */
[----:B------:R-:W-:Y:S01]  /*3470*/  SHF.L.U32 R22, R177, 0x10, RZ ;  /* 0x00000010b1167819 */ /* 0x000fe200000006ff */
[C---:B------:R-:W-:Y:S01]  /*3480*/  FMUL.FTZ R20, R5.reuse, R21 ;  /* 0x0000001505147220 */ /* 0x040fe20000410000 */
[----:B------:R-:W2:Y:S01]  /*3490*/  LDL R177, [R1+0x10c] ;  /* 0x00010c0001b17983 */ /* 0x000ea20000100800 */
[----:B------:R-:W-:Y:S01]  /*34a0*/  SHF.L.U32 R23, R178, 0x10, RZ ;  /* 0x00000010b2177819 */ /* 0x000fe200000006ff */
[----:B------:R-:W-:Y:S01]  /*34b0*/  FMUL.FTZ R21, R5, R180 ;  /* 0x000000b405157220 */ /* 0x000fe20000410000 */
[----:B------:R-:W-:Y:S01]  /*34c0*/  PRMT R224, R176, 0x7632, R224 ;  /* 0x00007632b0e07816 */ /* 0x000fe200000000e0 */
[----:B------:R-:W3:Y:S02]  /*34d0*/  LDL R180, [R1+0xfc] ;  /* 0x0000fc0001b47983 */ /* 0x000ee40000100800 */
[----:B------:R-:W-:Y:S01]  /*34e0*/  FADD.FTZ R92, R92, R23 ;  /* 0x000000175c5c7221 */ /* 0x000fe20000010000 */
[-C--:B------:R-:W-:Y:S01]  /*34f0*/  FFMA.FTZ R52, R21, R23.reuse, R52 ;  /* 0x0000001715347223 */ /* 0x080fe20000010034 */
[----:B------:R-:W-:-:S02]  /*3500*/  FMUL.FTZ R23, R181, R23 ;  /* 0x00000017b5177220 */ /* 0x000fc40000410000 */
[----:B------:R-:W3:Y:S01]  /*3510*/  LDL R181, [R1+0x104] ;  /* 0x0001040001b57983 */ /* 0x000ee20000100800 */
[----:B------:R-:W-:-:S04]  /*3520*/  IMAD.U32 R176, R176, 0x10000, RZ ;  /* 0x00010000b0b07824 */ /* 0x000fc800078e00ff */
[----:B------:R-:W-:Y:S02]  /*3530*/  FMUL.FTZ R229, R182, R176 ;  /* 0x000000b0b6e57220 */ /* 0x000fe40000410000 */
[----:B------:R-:W3:Y:S01]  /*3540*/  LDL R182, [R1+0xf8] ;  /* 0x0000f80001b67983 */ /* 0x000ee20000100800 */
[----:B------:R-:W-:-:S03]  /*3550*/  PRMT R202, R178, 0x7632, R202 ;  /* 0x00007632b2ca7816 */ /* 0x000fc600000000ca */
[----:B------:R-:W3:Y:S01]  /*3560*/  LDL R178, [R1+0xf4] ;  /* 0x0000f40001b27983 */ /* 0x000ee20000100800 */
[----:B------:R-:W-:Y:S01]  /*3570*/  SHF.L.U32 R224, R224, 0x10, RZ ;  /* 0x00000010e0e07819 */ /* 0x000fe200000006ff */
[----:B------:R-:W-:Y:S01]  /*3580*/  FMUL.FTZ R187, R5, R187 ;  /* 0x000000bb05bb7220 */ /* 0x000fe20000410000 */
[----:B------:R-:W-:Y:S01]  /*3590*/  FADD.FTZ R88, R88, R176 ;  /* 0x000000b058587221 */ /* 0x000fe20000010000 */
[----:B------:R-:W-:Y:S01]  /*35a0*/  FFMA.FTZ R48, R19, R176, R48 ;  /* 0x000000b013307223 */ /* 0x000fe20000010030 */
[----:B------:R-:W-:Y:S01]  /*35b0*/  FADD.FTZ R217, R217, R229 ;  /* 0x000000e5d9d97221 */ /* 0x000fe20000010000 */
[----:B------:R-:W-:Y:S01]  /*35c0*/  FADD.FTZ R89, R89, R224 ;  /* 0x000000e059597221 */ /* 0x000fe20000010000 */
[----:B------:R-:W-:Y:S01]  /*35d0*/  FFMA.FTZ R49, R187, R224, R49 ;  /* 0x000000e0bb317223 */ /* 0x000fe20000010031 */
[----:B------:R-:W-:Y:S01]  /*35e0*/  FFMA.FTZ R176, R19, R229, R218 ;  /* 0x000000e513b07223 */ /* 0x000fe200000100da */
[----:B------:R-:W-:Y:S02]  /*35f0*/  IMAD.U32 R200, R200, 0x10000, RZ ;  /* 0x00010000c8c87824 */ /* 0x000fe400078e00ff */
[----:B------:R-:W-:Y:S01]  /*3600*/  FADD.FTZ R90, R90, R22 ;  /* 0x000000165a5a7221 */ /* 0x000fe20000010000 */
[-C--:B------:R-:W-:Y:S01]  /*3610*/  FFMA.FTZ R50, R20, R22.reuse, R50 ;  /* 0x0000001614327223 */ /* 0x080fe20000010032 */
[----:B------:R-:W-:Y:S01]  /*3620*/  FMUL.FTZ R199, R5, R199 ;  /* 0x000000c705c77220 */ /* 0x000fe20000410000 */
[----:B----4-:R-:W-:Y:S01]  /*3630*/  FMUL.FTZ R22, R183, R22 ;  /* 0x00000016b7167220 */ /* 0x010fe20000410000 */
[----:B------:R-:W-:-:S02]  /*3640*/  FADD.FTZ R91, R91, R200 ;  /* 0x000000c85b5b7221 */ /* 0x000fc40000010000 */
[----:B------:R-:W-:Y:S01]  /*3650*/  FFMA.FTZ R51, R199, R200, R51 ;  /* 0x000000c8c7337223 */ /* 0x000fe20000010033 */
[----:B------:R-:W-:Y:S01]  /*3660*/  SHF.L.U32 R202, R202, 0x10, RZ ;  /* 0x00000010caca7819 */ /* 0x000fe200000006ff */
[----:B------:R-:W-:Y:S01]  /*3670*/  FMUL.FTZ R201, R5, R201 ;  /* 0x000000c905c97220 */ /* 0x000fe20000410000 */
[C---:B------:R-:W-:Y:S01]  /*3680*/  PRMT R204, R179.reuse, 0x7632, R204 ;  /* 0x00007632b3cc7816 */ /* 0x040fe200000000cc */
[----:B------:R-:W-:Y:S02]  /*3690*/  IMAD.U32 R179, R179, 0x10000, RZ ;  /* 0x00010000b3b37824 */ /* 0x000fe400078e00ff */
[----:B------:R-:W-:Y:S01]  /*36a0*/  FADD.FTZ R93, R93, R202 ;  /* 0x000000ca5d5d7221 */ /* 0x000fe20000010000 */
[----:B------:R-:W-:Y:S01]  /*36b0*/  FFMA.FTZ R53, R201, R202, R53 ;  /* 0x000000cac9357223 */ /* 0x000fe20000010035 */
[----:B------:R-:W-:Y:S01]  /*36c0*/  SHF.L.U32 R204, R204, 0x10, RZ ;  /* 0x00000010cccc7819 */ /* 0x000fe200000006ff */
[C---:B------:R-:W-:Y:S01]  /*36d0*/  FMUL.FTZ R203, R5.reuse, R203 ;  /* 0x000000cb05cb7220 */ /* 0x040fe20000410000 */
[----:B------:R-:W-:-:S03]  /*36e0*/  FMUL.FTZ R184, R5, R184 ;  /* 0x000000b805b87220 */ /* 0x000fc60000410000 */
[----:B------:R-:W-:Y:S01]  /*36f0*/  FADD.FTZ R95, R95, R204 ;  /* 0x000000cc5f5f7221 */ /* 0x000fe20000010000 */
[----:B------:R-:W-:Y:S01]  /*3700*/  FFMA.FTZ R55, R203, R204, R55 ;  /* 0x000000cccb377223 */ /* 0x000fe20000010037 */
[----:B------:R-:W-:Y:S01]  /*3710*/  IADD3 R185, R185, 0x20, RZ ;  /* 0x00000020b9b97810 */ /* 0x000fe20007ffe0ff */
[----:B------:R-:W-:Y:S01]  /*3720*/  FADD.FTZ R94, R94, R179 ;  /* 0x000000b35e5e7221 */ /* 0x000fe20000010000 */
[----:B------:R-:W-:Y:S01]  /*3730*/  FFMA.FTZ R54, R184, R179, R54 ;  /* 0x000000b3b8367223 */ /* 0x000fe20000010036 */
[----:B------:R-:W-:Y:S01]  /*3740*/  VIADD R8, R8, 0x20 ;  /* 0x0000002008087836 */ /* 0x000fe20000000000 */
[----:B------:R-:W-:Y:S01]  /*3750*/  IADD3 R223, R223, 0x20, RZ ;  /* 0x00000020dfdf7810 */ /* 0x000fe20007ffe0ff */
[----:B--2---:R-:W-:-:S04]  /*3760*/  FMUL.FTZ R224, R177, R224 ;  /* 0x000000e0b1e07220 */ /* 0x004fc80000410000 */
[----:B------:R-:W-:Y:S01]  /*3770*/  FADD.FTZ R177, R217, R224 ;  /* 0x000000e0d9b17221 */ /* 0x000fe20000010000 */
[----:B------:R-:W-:-:S03]  /*3780*/  FFMA.FTZ R176, R187, R224, R176 ;  /* 0x000000e0bbb07223 */ /* 0x000fc600000100b0 */
[----:B------:R-:W-:Y:S01]  /*3790*/  FADD.FTZ R177, R177, R22 ;  /* 0x00000016b1b17221 */ /* 0x000fe20000010000 */
[----:B------:R-:W-:Y:S01]  /*37a0*/  FFMA.FTZ R176, R20, R22, R176 ;  /* 0x0000001614b07223 */ /* 0x000fe200000100b0 */
[----:B---3--:R-:W-:-:S04]  /*37b0*/  FMUL.FTZ R200, R181, R200 ;  /* 0x000000c8b5c87220 */ /* 0x008fc80000410000 */
        /* <DEDUP_REMOVED lines=8> */
[----:B------:R-:W-:-:S02]  /*3840*/  FMUL.FTZ R204, R178, R204 ;  /* 0x000000ccb2cc7220 */ /* 0x000fc40000410000 */
[----:B------:R-:W-:Y:S01]  /*3850*/  FADD.FTZ R217, R177, R198 ;  /* 0x000000c6b1d97221 */ /* 0x000fe20000010000 */
[----:B------:R-:W-:-:S03]  /*3860*/  FFMA.FTZ R218, R184, R198, R176 ;  /* 0x000000c6b8da7223 */ /* 0x000fc600000100b0 */
[----:B------:R-:W-:Y:S01]  /*3870*/  FADD.FTZ R217, R217, R204 ;  /* 0x000000ccd9d97221 */ /* 0x000fe20000010000 */
[----:B------:R-:W-:-:S07]  /*3880*/  FFMA.FTZ R218, R203, R204, R218 ;  /* 0x000000cccbda7223 */ /* 0x000fce00000100da */
.L_x_1316:
[----:B------:R-:W-:Y:S05]  /*3890*/  BSYNC B2 ;  /* 0x0000000000027941 */ /* 0x000fea0003800000 */
.L_x_1315:
[----:B------:R-:W2:Y:S02]  /*38a0*/  LDL R176, [R1+0x28] ;  /* 0x0000280001b07983 */ /* 0x000ea40000100800 */
        /* <DEDUP_REMOVED lines=11> */
[----:B0-----:R-:W-:-:S06]  /*3960*/  @P4 IMAD.WIDE.U32 R176, R223, 0x10, R176 ;  /* 0x00000010dfb04825 */ /* 0x001fcc00078e00b0 */
[----:B------:R-:W0:Y:S01]  /*3970*/  LDC.64 R196, c[0x0][0x240] ;  /* 0x00009000ffc47b82 */ /* 0x000e220000000a00 */
[----:B------:R1:W5:Y:S02]  /*3980*/  @P4 LDG.E.128 R160, desc[UR4][R176.64] ;  /* 0x00000004b0a04981 */ /* 0x000364000c1e1d00 */
[----:B-1----:R-:W-:-:S05]  /*3990*/  ISETP.NE.AND P4, PT, R178, RZ, PT ;  /* 0x000000ffb200720c */ /* 0x002fca0003f85270 */
[----:B------:R-:W1:Y:S02]  /*39a0*/  LDC.64 R176, c[0x0][0x238] ;  /* 0x00008e00ffb07b82 */ /* 0x000e640000000a00 */
[----:B-1----:R-:W-:Y:S02]  /*39b0*/  IMAD.WIDE.U32 R176, R223, 0x10, R176 ;  /* 0x00000010dfb07825 */ /* 0x002fe400078e00b0 */
[----:B------:R-:W4:Y:S04]  /*39c0*/  LDL R223, [R1+0xe4] ;  /* 0x0000e40001df7983 */ /* 0x000f280000100800 */
[----:B------:R-:W2:Y:S01]  /*39d0*/  LDG.E.128 R176, desc[UR4][R176.64] ;  /* 0x00000004b0b07981 */ /* 0x000ea2000c1e1d00 */
[----:B------:R-:W-:-:S03]  /*39e0*/  IMAD.WIDE.U32 R180, R185, 0x10, R180 ;  /* 0x00000010b9b47825 */ /* 0x000fc600078e00b4 */
[----:B------:R-:W3:Y:S04]  /*39f0*/  LDL R185, [R1+0xec] ;  /* 0x0000ec0001b97983 */ /* 0x000ee80000100800 */
[----:B------:R-:W4:Y:S01]  /*3a00*/  LDG.E.128 R180, desc[UR4][R180.64] ;  /* 0x00000004b4b47981 */ /* 0x000f22000c1e1d00 */
[----:B0-----:R-:W-:-:S03]  /*3a10*/  IMAD.WIDE.U32 R196, R8, 0x8, R196 ;  /* 0x0000000808c47825 */ /* 0x001fc600078e00c4 */
[----:B------:R-:W3:Y:S04]  /*3a20*/  LDL R8, [R1+0xd4] ;  /* 0x0000d40001087983 */ /* 0x000ee80000100800 */
[----:B------:R-:W5:Y:S01]  /*3a30*/  LDG.E.64 R196, desc[UR4][R196.64] ;  /* 0x00000004c4c47981 */ /* 0x000f62000c1e1b00 */
[----:B------:R-:W-:Y:S02]  /*3a40*/  FSEL R186, R186, RZ, !P4 ;  /* 0x000000ffbaba7208 */ /* 0x000fe40006000000 */
[C---:B--2---:R-:W-:Y:S02]  /*3a50*/  PRMT R227, R176.reuse, 0x7632, R227 ;  /* 0x00007632b0e37816 */ /* 0x044fe400000000e3 */
[----:B------:R-:W-:Y:S02]  /*3a60*/  SHF.L.U32 R248, R176, 0x10, RZ ;  /* 0x00000010b0f87819 */ /* 0x000fe400000006ff */
[----:B------:R-:W2:Y:S01]  /*3a70*/  LDL R176, [R1+0xdc] ;  /* 0x0000dc0001b07983 */ /* 0x000ea20000100800 */
[----:B------:R-:W-:Y:S01]  /*3a80*/  IMAD.U32 R227, R227, 0x10000, RZ ;  /* 0x00010000e3e37824 */ /* 0x000fe200078e00ff */
[----:B------:R-:W-:-:S02]  /*3a90*/  PRMT R210, R177, 0x7632, R210 ;  /* 0x00007632b1d27816 */ /* 0x000fc400000000d2 */
[----:B----4-:R-:W-:Y:S01]  /*3aa0*/  PRMT R226, R180, 0x7632, R226 ;  /* 0x00007632b4e27816 */ /* 0x010fe200000000e2 */
[----:B------:R-:W-:Y:S01]  /*3ab0*/  FADD.FTZ R227, -R186, R227 ;  /* 0x000000e3bae37221 */ /* 0x000fe20000010100 */
[----:B------:R-:W-:Y:S01]  /*3ac0*/  SHF.L.U32 R180, R180, 0x10, RZ ;  /* 0x00000010b4b47819 */ /* 0x000fe200000006ff */
[----:B------:R-:W-:Y:S01]  /*3ad0*/  FADD.FTZ R248, -R186, R248 ;  /* 0x000000f8baf87221 */ /* 0x000fe20000010100 */
[----:B------:R-:W-:Y:S01]  /*3ae0*/  SHF.L.U32 R210, R210, 0x10, RZ ;  /* 0x00000010d2d27819 */ /* 0x000fe200000006ff */
[----:B------:R-:W-:Y:S01]  /*3af0*/  FMUL.FTZ R227, R5, R227 ;  /* 0x000000e305e37220 */ /* 0x000fe20000410000 */
[----:B------:R-:W-:Y:S01]  /*3b00*/  SHF.L.U32 R226, R226, 0x10, RZ ;  /* 0x00000010e2e27819 */ /* 0x000fe200000006ff */
[----:B------:R-:W-:Y:S02]  /*3b10*/  IMAD.U32 R225, R177, 0x10000, RZ ;  /* 0x00010000b1e17824 */ /* 0x000fe400078e00ff */
[----:B------:R-:W-:Y:S01]  /*3b20*/  FMUL.FTZ R248, R5, R248 ;  /* 0x000000f805f87220 */ /* 0x000fe20000410000 */
[----:B------:R-:W-:Y:S01]  /*3b30*/  FMUL.FTZ R230, R230, R180 ;  /* 0x000000b4e6e67220 */ /* 0x000fe20000410000 */
[----:B------:R-:W-:Y:S01]  /*3b40*/  PRMT R212, R178, 0x7632, R212 ;  /* 0x00007632b2d47816 */ /* 0x000fe200000000d4 */
[C---:B------:R-:W-:Y:S01]  /*3b50*/  FADD.FTZ R210, -R186.reuse, R210 ;  /* 0x000000d2bad27221 */ /* 0x040fe20000010100 */
[----:B------:R-:W-:Y:S01]  /*3b60*/  PRMT R211, R181, 0x7632, R211 ;  /* 0x00007632b5d37816 */ /* 0x000fe200000000d3 */
[----:B------:R-:W-:Y:S01]  /*3b70*/  FADD.FTZ R57, R57, R226 ;  /* 0x000000e239397221 */ /* 0x000fe20000010000 */
[----:B------:R-:W-:Y:S01]  /*3b80*/  SHF.L.U32 R181, R181, 0x10, RZ ;  /* 0x00000010b5b57819 */ /* 0x000fe200000006ff */
[-C--:B------:R-:W-:Y:S01]  /*3b90*/  FFMA.FTZ R97, R227, R226.reuse, R97 ;  /* 0x000000e2e3617223 */ /* 0x080fe20000010061 */
[----:B------:R-:W-:Y:S01]  /*3ba0*/  FADD.FTZ R225, -R186, R225 ;  /* 0x000000e1bae17221 */ /* 0x000fe20000010100 */
[----:B------:R-:W-:Y:S01]  /*3bb0*/  FADD.FTZ R217, R217, R230 ;  /* 0x000000e6d9d97221 */ /* 0x000fe20000010000 */
[----:B---3--:R-:W-:Y:S01]  /*3bc0*/  FMUL.FTZ R226, R185, R226 ;  /* 0x000000e2b9e27220 */ /* 0x008fe20000410000 */
[----:B------:R-:W-:Y:S01]  /*3bd0*/  FFMA.FTZ R218, R248, R230, R218 ;  /* 0x000000e6f8da7223 */ /* 0x000fe200000100da */
[----:B------:R-:W-:Y:S01]  /*3be0*/  SHF.L.U32 R212, R212, 0x10, RZ ;  /* 0x00000010d4d47819 */ /* 0x000fe200000006ff */
[----:B------:R-:W-:Y:S01]  /*3bf0*/  IMAD.U32 R211, R211, 0x10000, RZ ;  /* 0x00010000d3d37824 */ /* 0x000fe200078e00ff */
[----:B------:R-:W-:Y:S01]  /*3c00*/  SHF.L.U32 R205, R178, 0x10, RZ ;  /* 0x00000010b2cd7819 */ /* 0x000fe200000006ff */
[C---:B------:R-:W-:Y:S01]  /*3c10*/  FMUL.FTZ R210, R5.reuse, R210 ;  /* 0x000000d205d27220 */ /* 0x040fe20000410000 */
[----:B------:R-:W-:Y:S01]  /*3c20*/  FMUL.FTZ R225, R5, R225 ;  /* 0x000000e105e17220 */ /* 0x000fe20000410000 */
[----:B------:R-:W-:Y:S01]  /*3c30*/  FMUL.FTZ R206, R206, R181 ;  /* 0x000000b5cece7220 */ /* 0x000fe20000410000 */
[----:B------:R-:W-:Y:S01]  /*3c40*/  FADD.FTZ R217, R217, R226 ;  /* 0x000000e2d9d97221 */ /* 0x000fe20000010000 */
[----:B------:R-:W-:Y:S01]  /*3c50*/  FFMA.FTZ R218, R227, R226, R218 ;  /* 0x000000e2e3da7223 */ /* 0x000fe200000100da */
[----:B------:R-:W-:Y:S01]  /*3c60*/  PRMT R214, R179, 0x7632, R214 ;  /* 0x00007632b3d67816 */ /* 0x000fe200000000d6 */
[----:B------:R-:W-:Y:S01]  /*3c70*/  FADD.FTZ R212, -R186, R212 ;  /* 0x000000d4bad47221 */ /* 0x000fe20000010100 */
[----:B------:R-:W-:Y:S01]  /*3c80*/  PRMT R213, R182, 0x7632, R213 ;  /* 0x00007632b6d57816 */ /* 0x000fe200000000d5 */
[----:B------:R-:W-:Y:S01]  /*3c90*/  FADD.FTZ R59, R59, R211 ;  /* 0x000000d33b3b7221 */ /* 0x000fe20000010000 */
[----:B------:R-:W-:Y:S01]  /*3ca0*/  FFMA.FTZ R99, R210, R211, R99 ;  /* 0x000000d3d2637223 */ /* 0x000fe20000010063 */
[----:B------:R-:W-:Y:S01]  /*3cb0*/  FADD.FTZ R205, -R186, R205 ;  /* 0x000000cdbacd7221 */ /* 0x000fe20000010100 */
[----:B------:R-:W-:-:S02]  /*3cc0*/  IMAD.U32 R182, R182, 0x10000, RZ ;  /* 0x00010000b6b67824 */ /* 0x000fc400078e00ff */
[----:B------:R-:W-:Y:S01]  /*3cd0*/  FMUL.FTZ R211, R223, R211 ;  /* 0x000000d3dfd37220 */ /* 0x000fe20000410000 */
[----:B------:R-:W-:Y:S01]  /*3ce0*/  FADD.FTZ R217, R217, R206 ;  /* 0x000000ced9d97221 */ /* 0x000fe20000010000 */
        /* <DEDUP_REMOVED lines=9> */
[C---:B------:R-:W-:Y:S01]  /*3d80*/  PRMT R215, R183.reuse, 0x7632, R215 ;  /* 0x00007632b7d77816 */ /* 0x040fe200000000d7 */
[----:B------:R-:W-:Y:S01]  /*3d90*/  FADD.FTZ R214, -R186, R214 ;  /* 0x000000d6bad67221 */ /* 0x000fe20000010100 */
[----:B------:R-:W-:Y:S01]  /*3da0*/  SHF.L.U32 R183, R183, 0x10, RZ ;  /* 0x00000010b7b77819 */ /* 0x000fe200000006ff */
[----:B------:R-:W-:Y:S01]  /*3db0*/  FADD.FTZ R61, R61, R213 ;  /* 0x000000d53d3d7221 */ /* 0x000fe20000010000 */
[----:B------:R-:W-:Y:S01]  /*3dc0*/  FFMA.FTZ R101, R212, R213, R101 ;  /* 0x000000d5d4657223 */ /* 0x000fe20000010065 */
[----:B------:R-:W-:Y:S01]  /*3dd0*/  FADD.FTZ R208, -R186, R208 ;  /* 0x000000d0bad07221 */ /* 0x000fe20000010100 */
[----:B------:R-:W-:Y:S01]  /*3de0*/  FADD.FTZ R217, R217, R207 ;  /* 0x000000cfd9d97221 */ /* 0x000fe20000010000 */
[----:B------:R-:W-:Y:S01]  /*3df0*/  FFMA.FTZ R218, R205, R207, R218 ;  /* 0x000000cfcdda7223 */ /* 0x000fe200000100da */
[----:B------:R-:W-:Y:S01]  /*3e00*/  SHF.L.U32 R215, R215, 0x10, RZ ;  /* 0x00000010d7d77819 */ /* 0x000fe200000006ff */
[C---:B------:R-:W-:Y:S01]  /*3e10*/  FMUL.FTZ R214, R5.reuse, R214 ;  /* 0x000000d605d67220 */ /* 0x040fe20000410000 */
[----:B------:R-:W-:Y:S01]  /*3e20*/  FMUL.FTZ R208, R5, R208 ;  /* 0x000000d005d07220 */ /* 0x000fe20000410000 */
[----:B------:R-:W-:-:S02]  /*3e30*/  FMUL.FTZ R209, R209, R183 ;  /* 0x000000b7d1d17220 */ /* 0x000fc40000410000 */
        /* <DEDUP_REMOVED lines=13> */
[----:B------:R-:W-:-:S03]  /*3f10*/  FFMA.FTZ R218, R212, R213, R218 ;  /* 0x000000d5d4da7223 */ /* 0x000fc600000100da */
[----:B------:R-:W-:Y:S01]  /*3f20*/  FADD.FTZ R217, R217, R209 ;  /* 0x000000d1d9d97221 */ /* 0x000fe20000010000 */
[----:B------:R-:W-:-:S03]  /*3f30*/  FFMA.FTZ R218, R208, R209, R218 ;  /* 0x000000d1d0da7223 */ /* 0x000fc600000100da */
[----:B------:R-:W-:Y:S01]  /*3f40*/  FADD.FTZ R217, R217, R215 ;  /* 0x000000d7d9d97221 */ /* 0x000fe20000010000 */
[----:B------:R-:W-:-:S07]  /*3f50*/  FFMA.FTZ R218, R214, R215, R218 ;  /* 0x000000d7d6da7223 */ /* 0x000fce00000100da */
.L_x_1308:
[----:B------:R-:W-:Y:S05]  /*3f60*/  BSYNC B1 ;  /* 0x0000000000017941 */ /* 0x000fea0003800000 */
.L_x_1298:
        /* <DEDUP_REMOVED lines=20> */
.L_x_1568:
[----:B------:R-:W2:Y:S01]  /*40b0*/  LDL R176, [R1+0x30] ;  /* 0x0000300001b07983 */ /* 0x000ea20000100800 */
[----:B------:R-:W-:Y:S02]  /*40c0*/  @P3 VIADD R6, R6, 0xffffffff ;  /* 0xffffffff06063836 */ /* 0x000fe40000000000 */
[----:B0-----:R-:W-:Y:S01]  /*40d0*/  FADD.FTZ R178, R218, R8 ;  /* 0x00000008dab27221 */ /* 0x001fe20000010000 */
[----:B------:R-:W-:Y:S01]  /*40e0*/  FADD.FTZ R180, R217, R180 ;  /* 0x000000b4d9b47221 */ /* 0x000fe20000010000 */
[----:B------:R-:W-:Y:S01]  /*40f0*/  BSSY B1, `(.L_x_1318) ;  /* 0x0000136000017945 */ /* 0x000fe20003800000 */
[----:B-----5:R-:W-:Y:S02]  /*4100*/  @P3 IMAD R6, R6, R2, RZ ;  /* 0x0000000206063224 */ /* 0x020fe400078e02ff */
[----:B------:R-:W-:-:S03]  /*4110*/  FMUL.FTZ R178, R178, UR8 ;  /* 0x00000008b2b27c20 */ /* 0x000fc60008410000 */
[----:B------:R-:W-:-:S04]  /*4120*/  @P3 SHF.R.S32.HI R8, RZ, 0x1f, R6 ;  /* 0x0000001fff083819 */ /* 0x000fc80000011406 */
[----:B------:R-:W-:Y:S01]  /*4130*/  @P3 LEA.HI R6, R8, R6, RZ, 0x3 ;  /* 0x0000000608063211 */ /* 0x000fe200078f18ff */
[----:B------:R-:W-:-:S06]  /*4140*/  HFMA2.MMA R8, -RZ, RZ, 0, 0 ;  /* 0x00000000ff087435 */ /* 0x000fcc00000001ff */
[----:B------:R-:W-:Y:S01]  /*4150*/  @P3 LEA.HI.SX32 R8, R6, R3, 0x1d ;  /* 0x0000000306083211 */ /* 0x000fe200078feaff */
[----:B------:R-:W-:Y:S01]  /*4160*/  FMUL.FTZ R6, R180, UR8 ;  /* 0x00000008b4067c20 */ /* 0x000fe20008410000 */
[----:B--2---:R-:W-:-:S13]  /*4170*/  ISETP.NE.AND P4, PT, R176, RZ, PT ;  /* 0x000000ffb000720c */ /* 0x004fda0003f85270 */
[----:B------:R-:W-:Y:S05]  /*4180*/  @!P4 BRA `(.L_x_1319) ;  /* 0x0000001000b0c947 */ /* 0x000fea0003800000 */
[----:B------:R-:W-:Y:S04]  /*4190*/  BSSY B2, `(.L_x_1320) ;  /* 0x0000005000027945 */ /* 0x000fe80003800000 */
[----:B------:R-:W-:Y:S05]  /*41a0*/  @!P3 BRA `(.L_x_1321) ;  /* 0x00000000000cb947 */ /* 0x000fea0003800000 */
[----:B------:R-:W0:Y:S02]  /*41b0*/  LDC.64 R168, c[0x0][0x220] ;  /* 0x00008800ffa87b82 */ /* 0x000e240000000a00 */
[----:B0-----:R-:W-:-:S06]  /*41c0*/  IMAD.WIDE.U32 R168, R8, 0x10, R168 ;  /* 0x0000001008a87825 */ /* 0x001fcc00078e00a8 */
[----:B------:R-:W5:Y:S02]  /*41d0*/  LDG.E.128 R168, desc[UR4][R168.64] ;  /* 0x00000004a8a87981 */ /* 0x000f64000c1e1d00 */
.L_x_1321:
[----:B------:R-:W-:Y:S05]  /*41e0*/  BSYNC B2 ;  /* 0x0000000000027941 */ /* 0x000fea0003800000 */
.L_x_1320:
[----:B------:R-:W-:Y:S04]  /*41f0*/  BSSY B2, `(.L_x_1322) ;  /* 0x0000014000027945 */ /* 0x000fe80003800000 */
[----:B------:R-:W-:Y:S05]  /*4200*/  @P2 BRA `(.L_x_1323) ;  /* 0x00000000001c2947 */ /* 0x000fea0003800000 */
[----:B------:R-:W-:Y:S01]  /*4210*/  UISETP.NE.U32.AND UP0, UPT, UR6, URZ, UPT ;  /* 0x0000003f0600728c */ /* 0x000fe2000bf05070 */
[----:B------:R-:W-:-:S03]  /*4220*/  MOV R177, RZ ;  /* 0x000000ff00b17202 */ /* 0x000fc60000000f00 */
[----:B------:R-:W-:-:S06]  /*4230*/  UISETP.NE.AND.EX UP0, UPT, UR7, URZ, UPT, UP0 ;  /* 0x0000003f0700728c */ /* 0x000fcc000bf05300 */
[----:B------:R-:W-:-:S13]  /*4240*/  PLOP3.LUT P4, PT, PT, PT, UP0, 0x80, 0x0 ;  /* 0x000000000000781c */ /* 0x000fda0003f8f008 */
[----:B------:R-:W-:Y:S05]  /*4250*/  @!P4 BRA `(.L_x_1324) ;  /* 0x000000000034c947 */ /* 0x000fea0003800000 */
[----:B------:R-:W-:Y:S01]  /*4260*/  IMAD.U32 R177, R144, 0x10000, RZ ;  /* 0x0001000090b17824 */ /* 0x000fe200078e00ff */
[----:B------:R-:W-:Y:S06]  /*4270*/  BRA `(.L_x_1324) ;  /* 0x00000000002c7947 */ /* 0x000fec0003800000 */
.L_x_1323:
        /* <DEDUP_REMOVED lines=11> */
.L_x_1324:
[----:B------:R-:W-:Y:S05]  /*4330*/  BSYNC B2 ;  /* 0x0000000000027941 */ /* 0x000fea0003800000 */
.L_x_1322:
[----:B------:R-:W-:Y:S01]  /*4340*/  ISETP.NE.U32.AND P5, PT, RZ, UR10, PT ;  /* 0x0000000aff007c0c */ /* 0x000fe2000bfa5070 */
[----:B------:R-:W-:Y:S03]  /*4350*/  BSSY B2, `(.L_x_1325) ;  /* 0x0000011000027945 */ /* 0x000fe60003800000 */
[----:B------:R-:W-:-:S13]  /*4360*/  ISETP.NE.AND.EX P5, PT, RZ, UR11, PT, P5 ;  /* 0x0000000bff007c0c */ /* 0x000fda000bfa5350 */
[----:B------:R-:W-:-:S04]  /*4370*/  @P5 F2FP.BF16.F32.PACK_AB R176, RZ, R177 ;  /* 0x000000b1ffb0523e */ /* 0x000fc800000010ff */
[----:B------:R-:W-:Y:S01]  /*4380*/  @P5 PRMT R164, R176, 0x7610, R164 ;  /* 0x00007610b0a45816 */ /* 0x000fe200000000a4 */
[----:B------:R-:W-:Y:S06]  /*4390*/  @!P3 BRA `(.L_x_1326) ;  /* 0x000000000030b947 */ /* 0x000fec0003800000 */
[----:B------:R-:W2:Y:S01]  /*43a0*/  LDL R180, [R1+0xd0] ;  /* 0x0000d00001b47983 */ /* 0x000ea20000100800 */
[----:B------:R-:W-:Y:S01]  /*43b0*/  LOP3.LUT P6, RZ, R190, 0xff, RZ, 0xc0, !PT ;  /* 0x000000ffbeff7812 */ /* 0x000fe200078cc0ff */
[----:B------:R-:W-:Y:S01]  /*43c0*/  FMUL.FTZ R179, R177, UR13 ;  /* 0x0000000db1b37c20 */ /* 0x000fe20008410000 */
[----:B------:R-:W-:-:S03]  /*43d0*/  HFMA2.MMA R176, -RZ, RZ, 0, 0 ;  /* 0x00000000ffb07435 */ /* 0x000fc600000001ff */
[----:B------:R-:W-:-:S08]  /*43e0*/  FMUL.FTZ R179, R179, UR12 ;  /* 0x0000000cb3b37c20 */ /* 0x000fd00008410000 */
[----:B-----5:R-:W-:-:S04]  /*43f0*/  @P6 IMAD.U32 R177, R168, 0x10000, RZ ;  /* 0x00010000a8b16824 */ /* 0x020fc800078e00ff */
[----:B------:R-:W-:-:S04]  /*4400*/  @P6 FMUL.FTZ R176, R179, R177 ;  /* 0x000000b1b3b06220 */ /* 0x000fc80000410000 */
[----:B------:R-:W-:Y:S01]  /*4410*/  FADD.FTZ R104, R104, R176 ;  /* 0x000000b068687221 */ /* 0x000fe20000010000 */
[----:B------:R-:W-:Y:S01]  /*4420*/  MOV R176, RZ ;  /* 0x000000ff00b07202 */ /* 0x000fe20000000f00 */
[----:B--2---:R-:W-:-:S05]  /*4430*/  @P6 FMUL.FTZ R176, R180, R179 ;  /* 0x000000b3b4b06220 */ /* 0x004fca0000410000 */
[----:B------:R-:W-:-:S04]  /*4440*/  F2FP.BF16.F32.PACK_AB R176, RZ, R176 ;  /* 0x000000b0ffb0723e */ /* 0x000fc800000010ff */
[----:B------:R-:W-:-:S07]  /*4450*/  PRMT R172, R176, 0x7610, R172 ;  /* 0x00007610b0ac7816 */ /* 0x000fce00000000ac */
.L_x_1326:
[----:B------:R-:W-:Y:S05]  /*4460*/  BSYNC B2 ;  /* 0x0000000000027941 */ /* 0x000fea0003800000 */
.L_x_1325:
[----:B------:R-:W-:Y:S04]  /*4470*/  BSSY B2, `(.L_x_1327) ;  /* 0x0000012000027945 */ /* 0x000fe80003800000 */
[----:B------:R-:W-:Y:S05]  /*4480*/  @P2 BRA `(.L_x_1328) ;  /* 0x0000000000142947 */ /* 0x000fea0003800000 */
[----:B------:R-:W-:Y:S01]  /*4490*/  HFMA2.MMA R177, -RZ, RZ, 0, 0 ;  /* 0x00000000ffb17435 */ /* 0x000fe200000001ff */
[----:B------:R-:W-:Y:S10]  /*44a0*/  @!P4 BRA `(.L_x_1329) ;  /* 0x000000000038c947 */ /* 0x000ff40003800000 */
[----:B------:R-:W-:-:S05]  /*44b0*/  PRMT R177, R144, 0x7632, R177 ;  /* 0x0000763290b17816 */ /* 0x000fca00000000b1 */
[----:B------:R-:W-:Y:S01]  /*44c0*/  IMAD.U32 R177, R177, 0x10000, RZ ;  /* 0x00010000b1b17824 */ /* 0x000fe200078e00ff */
[----:B------:R-:W-:Y:S06]  /*44d0*/  BRA `(.L_x_1329) ;  /* 0x00000000002c7947 */ /* 0x000fec0003800000 */
.L_x_1328:
[----:B------:R-:W2:Y:S01]  /*44e0*/  LDL R180, [R1+0x20] ;  /* 0x0000200001b47983 */ /* 0x000ea20000100800 */
        /* <DEDUP_REMOVED lines=10> */
.L_x_1329:
[----:B------:R-:W-:Y:S05]  /*4590*/  BSYNC B2 ;  /* 0x0000000000027941 */ /* 0x000fea0003800000 */
.L_x_1327:
[----:B------:R-:W-:Y:S01]  /*45a0*/  @P5 F2FP.BF16.F32.PACK_AB R176, RZ, R177 ;  /* 0x000000b1ffb0523e */ /* 0x000fe200000010ff */
[----:B------:R-:W-:Y:S03]  /*45b0*/  BSSY B2, `(.L_x_1330) ;  /* 0x0000010000027945 */ /* 0x000fe60003800000 */
[----:B------:R-:W-:Y:S01]  /*45c0*/  @P5 PRMT R164, R164, 0x5410, R176 ;  /* 0x00005410a4a45816 */ /* 0x000fe200000000b0 */
[----:B------:R-:W-:Y:S06]  /*45d0*/  @!P3 BRA `(.L_x_1331) ;  /* 0x000000000034b947 */ /* 0x000fec0003800000 */
[----:B------:R-:W2:Y:S01]  /*45e0*/  LDL R180, [R1+0xcc] ;  /* 0x0000cc0001b47983 */ /* 0x000ea20000100800 */
[----:B------:R-:W-:Y:S01]  /*45f0*/  LOP3.LUT P6, RZ, R190, 0xff00, RZ, 0xc0, !PT ;  /* 0x0000ff00beff7812 */ /* 0x000fe200078cc0ff */
[----:B------:R-:W-:Y:S01]  /*4600*/  FMUL.FTZ R179, R177, UR13 ;  /* 0x0000000db1b37c20 */ /* 0x000fe20008410000 */
[----:B------:R-:W-:-:S03]  /*4610*/  IMAD.MOV.U32 R177, RZ, RZ, RZ ;  /* 0x000000ffffb17224 */ /* 0x000fc600078e00ff */
[----:B------:R-:W-:-:S08]  /*4620*/  FMUL.FTZ R179, R179, UR12 ;  /* 0x0000000cb3b37c20 */ /* 0x000fd00008410000 */
[----:B-----5:R-:W-:-:S04]  /*4630*/  @P6 PRMT R176, R168, 0x7632, R176 ;  /* 0x00007632a8b06816 */ /* 0x020fc800000000b0 */
[----:B------:R-:W-:-:S05]  /*4640*/  @P6 SHF.L.U32 R176, R176, 0x10, RZ ;  /* 0x00000010b0b06819 */ /* 0x000fca00000006ff */
[----:B------:R-:W-:Y:S01]  /*4650*/  @P6 FMUL.FTZ R177, R179, R176 ;  /* 0x000000b0b3b16220 */ /* 0x000fe20000410000 */
[----:B------:R-:W-:-:S03]  /*4660*/  MOV R176, RZ ;  /* 0x000000ff00b07202 */ /* 0x000fc60000000f00 */
[----:B------:R-:W-:Y:S01]  /*4670*/  FADD.FTZ R105, R105, R177 ;  /* 0x000000b169697221 */ /* 0x000fe20000010000 */
[----:B--2---:R-:W-:-:S05]  /*4680*/  @P6 FMUL.FTZ R176, R180, R179 ;  /* 0x000000b3b4b06220 */ /* 0x004fca0000410000 */
[----:B------:R-:W-:-:S04]  /*4690*/  F2FP.BF16.F32.PACK_AB R176, RZ, R176 ;  /* 0x000000b0ffb0723e */ /* 0x000fc800000010ff */
[----:B------:R-:W-:-:S07]  /*46a0*/  PRMT R172, R172, 0x5410, R176 ;  /* 0x00005410acac7816 */ /* 0x000fce00000000b0 */
.L_x_1331:
[----:B------:R-:W-:Y:S05]  /*46b0*/  BSYNC B2 ;  /* 0x0000000000027941 */ /* 0x000fea0003800000 */
.L_x_1330:
[----:B------:R-:W-:Y:S04]  /*46c0*/  BSSY B2, `(.L_x_1332) ;  /* 0x0000010000027945 */ /* 0x000fe80003800000 */
[----:B------:R-:W-:Y:S05]  /*46d0*/  @P2 BRA `(.L_x_1333) ;  /* 0x0000000000102947 */ /* 0x000fea0003800000 */
[----:B------:R-:W-:Y:S01]  /*46e0*/  HFMA2.MMA R177, -RZ, RZ, 0, 0 ;  /* 0x00000000ffb17435 */ /* 0x000fe200000001ff */
[----:B------:R-:W-:Y:S10]  /*46f0*/  @!P4 BRA `(.L_x_1334) ;  /* 0x000000000030c947 */ /* 0x000ff40003800000 */
[----:B------:R-:W-:Y:S01]  /*4700*/  IMAD.U32 R177, R145, 0x10000, RZ ;  /* 0x0001000091b17824 */ /* 0x000fe200078e00ff */
[----:B------:R-:W-:Y:S06]  /*4710*/  BRA `(.L_x_1334) ;  /* 0x0000000000287947 */ /* 0x000fec0003800000 */
.L_x_1333:
[----:B------:R-:W2:Y:S01]  /*4720*/  LDL R180, [R1+0x24] ;  /* 0x0000240001b47983 */ /* 0x000ea20000100800 */
        /* <DEDUP_REMOVED lines=9> */
.L_x_1334:
[----:B------:R-:W-:Y:S05]  /*47c0*/  BSYNC B2 ;  /* 0x0000000000027941 */ /* 0x000fea0003800000 */
.L_x_1332:
[----:B------:R-:W-:Y:S01]  /*47d0*/  @P5 F2FP.BF16.F32.PACK_AB R176, RZ, R177 ;  /* 0x000000b1ffb0523e */ /* 0x000fe200000010ff */
[----:B------:R-:W-:Y:S03]  /*47e0*/  BSSY B2, `(.L_x_1335) ;  /* 0x000000f000027945 */ /* 0x000fe60003800000 */
[----:B------:R-:W-:Y:S01]  /*47f0*/  @P5 PRMT R165, R176, 0x7610, R165 ;  /* 0x00007610b0a55816 */ /* 0x000fe200000000a5 */
[----:B------:R-:W-:Y:S06]  /*4800*/  @!P3 BRA `(.L_x_1336) ;  /* 0x000000000030b947 */ /* 0x000fec0003800000 */
[----:B------:R-:W2:Y:S01]  /*4810*/  LDL R180, [R1+0xc8] ;  /* 0x0000c80001b47983 */ /* 0x000ea20000100800 */
[----:B------:R-:W-:Y:S01]  /*4820*/  LOP3.LUT P6, RZ, R190, 0xff0000, RZ, 0xc0, !PT ;  /* 0x00ff0000beff7812 */ /* 0x000fe200078cc0ff */
[----:B------:R-:W-:Y:S01]  /*4830*/  FMUL.FTZ R179, R177, UR13 ;  /* 0x0000000db1b37c20 */ /* 0x000fe20008410000 */
[----:B------:R-:W-:-:S03]  /*4840*/  MOV R176, RZ ;  /* 0x000000ff00b07202 */ /* 0x000fc60000000f00 */
[----:B------:R-:W-:-:S08]  /*4850*/  FMUL.FTZ R179, R179, UR12 ;  /* 0x0000000cb3b37c20 */ /* 0x000fd00008410000 */
[----:B-----5:R-:W-:-:S04]  /*4860*/  @P6 IMAD.U32 R177, R169, 0x10000, RZ ;  /* 0x00010000a9b16824 */ /* 0x020fc800078e00ff */
[----:B------:R-:W-:-:S04]  /*4870*/  @P6 FMUL.FTZ R176, R179, R177 ;  /* 0x000000b1b3b06220 */ /* 0x000fc80000410000 */
[----:B------:R-:W-:Y:S01]  /*4880*/  FADD.FTZ R106, R106, R176 ;  /* 0x000000b06a6a7221 */ /* 0x000fe20000010000 */
[----:B------:R-:W-:-:S06]  /*4890*/  HFMA2.MMA R176, -RZ, RZ, 0, 0 ;  /* 0x00000000ffb07435 */ /* 0x000fcc00000001ff */
[----:B--2---:R-:W-:-:S05]  /*48a0*/  @P6 FMUL.FTZ R176, R180, R179 ;  /* 0x000000b3b4b06220 */ /* 0x004fca0000410000 */
[----:B------:R-:W-:-:S04]  /*48b0*/  F2FP.BF16.F32.PACK_AB R176, RZ, R176 ;  /* 0x000000b0ffb0723e */ /* 0x000fc800000010ff */
[----:B------:R-:W-:-:S07]  /*48c0*/  PRMT R173, R176, 0x7610, R173 ;  /* 0x00007610b0ad7816 */ /* 0x000fce00000000ad */
.L_x_1336:
[----:B------:R-:W-:Y:S05]  /*48d0*/  BSYNC B2 ;  /* 0x0000000000027941 */ /* 0x000fea0003800000 */
.L_x_1335:
[----:B------:R-:W-:Y:S04]  /*48e0*/  BSSY B2, `(.L_x_1337) ;  /* 0x0000012000027945 */ /* 0x000fe80003800000 */
[----:B------:R-:W-:Y:S05]  /*48f0*/  @P2 BRA `(.L_x_1338) ;  /* 0x0000000000142947 */ /* 0x000fea0003800000 */
[----:B------:R-:W-:Y:S01]  /*4900*/  MOV R177, RZ ;  /* 0x000000ff00b17202 */ /* 0x000fe20000000f00 */
[----:B------:R-:W-:Y:S06]  /*4910*/  @!P4 BRA `(.L_x_1339) ;  /* 0x000000000038c947 */ /* 0x000fec0003800000 */
[----:B------:R-:W-:-:S05]  /*4920*/  PRMT R177, R145, 0x7632, R177 ;  /* 0x0000763291b17816 */ /* 0x000fca00000000b1 */
[----:B------:R-:W-:Y:S01]  /*4930*/  IMAD.U32 R177, R177, 0x10000, RZ ;  /* 0x00010000b1b17824 */ /* 0x000fe200078e00ff */
[----:B------:R-:W-:Y:S06]  /*4940*/  BRA `(.L_x_1339) ;  /* 0x00000000002c7947 */ /* 0x000fec0003800000 */
.L_x_1338:
        /* <DEDUP_REMOVED lines=11> */
.L_x_1339:
[----:B------:R-:W-:Y:S05]  /*4a00*/  BSYNC B2 ;  /* 0x0000000000027941 */ /* 0x000fea0003800000 */
.L_x_1337:
        /* <DEDUP_REMOVED lines=12> */
[----:B------:R-:W-:-:S03]  /*4ad0*/  HFMA2.MMA R176, -RZ, RZ, 0, 0 ;  /* 0x00000000ffb07435 */ /* 0x000fc600000001ff */
[----:B------:R-:W-:-:S03]  /*4ae0*/  FADD.FTZ R107, R107, R177 ;  /* 0x000000b16b6b7221 */ /* 0x000fc60000010000 */
[----:B--2---:R-:W-:-:S05]  /*4af0*/  @P6 FMUL.FTZ R176, R180, R179 ;  /* 0x000000b3b4b06220 */ /* 0x004fca0000410000 */
[----:B------:R-:W-:-:S04]  /*4b00*/  F2FP.BF16.F32.PACK_AB R176, RZ, R176 ;  /* 0x000000b0ffb0723e */ /* 0x000fc800000010ff */
[----:B------:R-:W-:-:S07]  /*4b10*/  PRMT R173, R173, 0x5410, R176 ;  /* 0x00005410adad7816 */ /* 0x000fce00000000b0 */
.L_x_1341:
[----:B------:R-:W-:Y:S05]  /*4b20*/  BSYNC B2 ;  /* 0x0000000000027941 */ /* 0x000fea0003800000 */
.L_x_1340:
[----:B------:R-:W-:Y:S04]  /*4b30*/  BSSY B2, `(.L_x_1342) ;  /* 0x0000010000027945 */ /* 0x000fe80003800000 */
[----:B------:R-:W-:Y:S05]  /*4b40*/  @P2 BRA `(.L_x_1343) ;  /* 0x0000000000102947 */ /* 0x000fea0003800000 */
[----:B------:R-:W-:Y:S01]  /*4b50*/  MOV R177, RZ ;  /* 0x000000ff00b17202 */ /* 0x000fe20000000f00 */
[----:B------:R-:W-:Y:S06]  /*4b60*/  @!P4 BRA `(.L_x_1344) ;  /* 0x000000000030c947 */ /* 0x000fec0003800000 */
[----:B------:R-:W-:Y:S01]  /*4b70*/  IMAD.U32 R177, R146, 0x10000, RZ ;  /* 0x0001000092b17824 */ /* 0x000fe200078e00ff */
[----:B------:R-:W-:Y:S06]  /*4b80*/  BRA `(.L_x_1344) ;  /* 0x0000000000287947 */ /* 0x000fec0003800000 */
.L_x_1343:
        /* <DEDUP_REMOVED lines=10> */
.L_x_1344:
[----:B------:R-:W-:Y:S05]  /*4c30*/  BSYNC B2 ;  /* 0x0000000000027941 */ /* 0x000fea0003800000 */
.L_x_1342:
[----:B------:R-:W-:Y:S01]  /*4c40*/  @P5 F2FP.BF16.F32.PACK_AB R176, RZ, R177 ;  /* 0x000000b1ffb0523e */ /* 0x000fe200000010ff */
[----:B------:R-:W-:Y:S03]  /*4c50*/  BSSY B2, `(.L_x_1345) ;  /* 0x000000f000027945 */ /* 0x000fe60003800000 */
        /* <DEDUP_REMOVED lines=14> */
.L_x_1346:
[----:B------:R-:W-:Y:S05]  /*4d40*/  BSYNC B2 ;  /* 0x0000000000027941 */ /* 0x000fea0003800000 */
.L_x_1345:
[----:B------:R-:W-:Y:S04]  /*4d50*/  BSSY B2, `(.L_x_1347) ;  /* 0x0000012000027945 */ /* 0x000fe80003800000 */
[----:B------:R-:W-:Y:S05]  /*4d60*/  @P2 BRA `(.L_x_1348) ;  /* 0x0000000000142947 */ /* 0x000fea0003800000 */
[----:B------:R-:W-:Y:S01]  /*4d70*/  HFMA2.MMA R177, -RZ, RZ, 0, 0 ;  /* 0x00000000ffb17435 */ /* 0x000fe200000001ff */
[----:B------:R-:W-:Y:S10]  /*4d80*/  @!P4 BRA `(.L_x_1349) ;  /* 0x000000000038c947 */ /* 0x000ff40003800000 */
[----:B------:R-:W-:-:S05]  /*4d90*/  PRMT R177, R146, 0x7632, R177 ;  /* 0x0000763292b17816 */ /* 0x000fca00000000b1 */
[----:B------:R-:W-:Y:S01]  /*4da0*/  IMAD.U32 R177, R177, 0x10000, RZ ;  /* 0x00010000b1b17824 */ /* 0x000fe200078e00ff */
[----:B------:R-:W-:Y:S06]  /*4db0*/  BRA `(.L_x_1349) ;  /* 0x00000000002c7947 */ /* 0x000fec0003800000 */
.L_x_1348:
[----:B------:R-:W2:Y:S01]  /*4dc0*/  LDL R180, [R1+0x4] ;  /* 0x0000040001b47983 */ /* 0x000ea20000100800 */
[----:B------:R-:W0:Y:S03]  /*4dd0*/  LDC.U8 R176, c[0x0][0x2a0] ;  /* 0x0000a800ffb07b82 */ /* 0x000e260000000000 */
[----:B------:R-:W3:Y:S01]  /*4de0*/  LDL R179, [R1] ;  /* 0x0000000001b37983 */ /* 0x000ee20000100800 */
        /* <DEDUP_REMOVED lines=8> */
.L_x_1349:
[----:B------:R-:W-:Y:S05]  /*4e70*/  BSYNC B2 ;  /* 0x0000000000027941 */ /* 0x000fea0003800000 */
.L_x_1347:
        /* <DEDUP_REMOVED lines=17> */
.L_x_1351:
[----:B------:R-:W-:Y:S05]  /*4f90*/  BSYNC B2 ;  /* 0x0000000000027941 */ /* 0x000fea0003800000 */
.L_x_1350:
[----:B------:R-:W-:Y:S04]  /*4fa0*/  BSSY B2, `(.L_x_1352) ;  /* 0x000000e000027945 */ /* 0x000fe80003800000 */
[----:B------:R-:W-:Y:S05]  /*4fb0*/  @P2 BRA `(.L_x_1353) ;  /* 0x0000000000102947 */ /* 0x000fea0003800000 */
[----:B------:R-:W-:Y:S01]  /*4fc0*/  HFMA2.MMA R177, -RZ, RZ, 0, 0 ;  /* 0x00000000ffb17435 */ /* 0x000fe200000001ff */
[----:B------:R-:W-:Y:S10]  /*4fd0*/  @!P4 BRA `(.L_x_1354) ;  /* 0x000000000028c947 */ /* 0x000ff40003800000 */
[----:B------:R-:W-:Y:S01]  /*4fe0*/  IMAD.U32 R177, R147, 0x10000, RZ ;  /* 0x0001000093b17824 */ /* 0x000fe200078e00ff */
[----:B------:R-:W-:Y:S06]  /*4ff0*/  BRA `(.L_x_1354) ;  /* 0x0000000000207947 */ /* 0x000fec0003800000 */
.L_x_1353:
        /* <DEDUP_REMOVED lines=8> */
.L_x_1354:
[----:B------:R-:W-:Y:S05]  /*5080*/  BSYNC B2 ;  /* 0x0000000000027941 */ /* 0x000fea0003800000 */
.L_x_1352:
        /* <DEDUP_REMOVED lines=16> */
.L_x_1356:
[----:B------:R-:W-:Y:S05]  /*5190*/  BSYNC B2 ;  /* 0x0000000000027941 */ /* 0x000fea0003800000 */
.L_x_1355:
[----:B------:R-:W-:Y:S04]  /*51a0*/  BSSY B2, `(.L_x_1357) ;  /* 0x0000010000027945 */ /* 0x000fe80003800000 */
[----:B------:R-:W-:Y:S05]  /*51b0*/  @P2 BRA `(.L_x_1358) ;  /* 0x0000000000142947 */ /* 0x000fea0003800000 */
[----:B------:R-:W-:Y:S01]  /*51c0*/  MOV R179, RZ ;  /* 0x000000ff00b37202 */ /* 0x000fe20000000f00 */
[----:B------:R-:W-:Y:S06]  /*51d0*/  @!P4 BRA `(.L_x_1359) ;  /* 0x000000000030c947 */ /* 0x000fec0003800000 */
[----:B------:R-:W-:-:S05]  /*51e0*/  PRMT R179, R147, 0x7632, R179 ;  /* 0x0000763293b37816 */ /* 0x000fca00000000b3 */
[----:B------:R-:W-:Y:S01]  /*51f0*/  IMAD.U32 R179, R179, 0x10000, RZ ;  /* 0x00010000b3b37824 */ /* 0x000fe200078e00ff */
[----:B------:R-:W-:Y:S06]  /*5200*/  BRA `(.L_x_1359) ;  /* 0x0000000000247947 */ /* 0x000fec0003800000 */
.L_x_1358:
        /* <DEDUP_REMOVED lines=9> */
.L_x_1359:
[----:B------:R-:W-:Y:S05]  /*52a0*/  BSYNC B2 ;  /* 0x0000000000027941 */ /* 0x000fea0003800000 */
.L_x_1357:
[----:B------:R-:W-:Y:S01]  /*52b0*/  @P5 F2FP.BF16.F32.PACK_AB R176, RZ, R179 ;  /* 0x000000b3ffb0523e */ /* 0x000fe200000010ff */
[----:B------:R-:W-:Y:S03]  /*52c0*/  BSSY B2, `(.L_x_1360) ;  /* 0x0000013000027945 */ /* 0x000fe60003800000 */
[----:B------:R-:W-:Y:S02]  /*52d0*/  @P5 PRMT R167, R167, 0x5410, R176 ;  /* 0x00005410a7a75816 */ /* 0x000fe400000000b0 */
[----:B------:R-:W0:Y:S02]  /*52e0*/  @P5 LDC.64 R176, c[0x0][0x308] ;  /* 0x0000c200ffb05b82 */ /* 0x000e240000000a00 */
[----:B0-----:R-:W-:-:S05]  /*52f0*/  @P5 IMAD.WIDE.U32 R176, R7, 0x10, R176 ;  /* 0x0000001007b05825 */ /* 0x001fca00078e00b0 */
[----:B------:R0:W-:Y:S01]  /*5300*/  @P5 STG.E.128 desc[UR4][R176.64], R164 ;  /* 0x000000a4b0005986 */ /* 0x0001e2000c101d04 */
[----:B------:R-:W-:Y:S05]  /*5310*/  @!P3 BRA `(.L_x_1361) ;  /* 0x000000000034b947 */ /* 0x000fea0003800000 */
[----:B------:R-:W2:Y:S01]  /*5320*/  LDL R180, [R1+0xb4] ;  /* 0x0000b40001b47983 */ /* 0x000ea20000100800 */
[----:B------:R-:W-:Y:S01]  /*5330*/  LOP3.LUT P4, RZ, R191, 0xff000000, RZ, 0xc0, !PT ;  /* 0xff000000bfff7812 */ /* 0x000fe2000788c0ff */
[----:B0-----:R-:W-:Y:S01]  /*5340*/  FMUL.FTZ R176, R179, UR13 ;  /* 0x0000000db3b07c20 */ /* 0x001fe20008410000 */
        /* <DEDUP_REMOVED lines=10> */
.L_x_1361:
[----:B------:R-:W-:Y:S05]  /*53f0*/  BSYNC B2 ;  /* 0x0000000000027941 */ /* 0x000fea0003800000 */
.L_x_1360:
[----:B0-----:R-:W0:Y:S01]  /*5400*/  @P3 LDC.64 R176, c[0x0][0x2f8] ;  /* 0x0000be00ffb03b82 */ /* 0x001e220000000a00 */
[----:B------:R-:W-:Y:S01]  /*5410*/  IADD3 R7, R7, 0x20, RZ ;  /* 0x0000002007077810 */ /* 0x000fe20007ffe0ff */
[----:B0-----:R-:W-:-:S04]  /*5420*/  @P3 IMAD.WIDE.U32 R176, R8, 0x10, R176 ;  /* 0x0000001008b03825 */ /* 0x001fc800078e00b0 */
[----:B------:R-:W-:Y:S01]  /*5430*/  VIADD R8, R8, 0x20 ;  /* 0x0000002008087836 */ /* 0x000fe20000000000 */
[----:B------:R0:W-:Y:S06]  /*5440*/  @P3 STG.E.128 desc[UR4][R176.64], R172 ;  /* 0x000000acb0003986 */ /* 0x0001ec000c101d04 */
.L_x_1319:
[----:B------:R-:W-:Y:S05]  /*5450*/  BSYNC B1 ;  /* 0x0000000000017941 */ /* 0x000fea0003800000 */
.L_x_1318:
[----:B0-----:R-:W2:Y:S01]  /*5460*/  LDL R176, [R1+0x2c] ;  /* 0x00002c0001b07983 */ /* 0x001ea20000100800 */
[----:B------:R-:W-:Y:S01]  /*5470*/  BSSY B1, `(.L_x_1362) ;  /* 0x0000125000017945 */ /* 0x000fe20003800000 */
[----:B--2---:R-:W-:-:S13]  /*5480*/  ISETP.NE.AND P4, PT, R176, RZ, PT ;  /* 0x000000ffb000720c */ /* 0x004fda0003f85270 */
[----:B------:R-:W-:Y:S05]  /*5490*/  @!P4 BRA `(.L_x_1363) ;  /* 0x000000100088c947 */ /* 0x000fea0003800000 */
[----:B------:R-:W-:Y:S04]  /*54a0*/  BSSY B2, `(.L_x_1364) ;  /* 0x0000005000027945 */ /* 0x000fe80003800000 */
[----:B------:R-:W-:Y:S05]  /*54b0*/  @!P3 BRA `(.L_x_1365) ;  /* 0x00000000000cb947 */ /* 0x000fea0003800000 */
[----:B-----5:R-:W0:Y:S02]  /*54c0*/  LDC.64 R168, c[0x0][0x220] ;  /* 0x00008800ffa87b82 */ /* 0x020e240000000a00 */
[----:B0-----:R-:W-:-:S06]  /*54d0*/  IMAD.WIDE.U32 R168, R8, 0x10, R168 ;  /* 0x0000001008a87825 */ /* 0x001fcc00078e00a8 */
[----:B------:R-:W5:Y:S02]  /*54e0*/  LDG.E.128 R168, desc[UR4][R168.64] ;  /* 0x00000004a8a87981 */ /* 0x000f64000c1e1d00 */
.L_x_1365:
[----:B------:R-:W-:Y:S05]  /*54f0*/  BSYNC B2 ;  /* 0x0000000000027941 */ /* 0x000fea0003800000 */
.L_x_1364:
        /* <DEDUP_REMOVED lines=9> */
.L_x_1367:
        /* <DEDUP_REMOVED lines=11> */
.L_x_1368:
[----:B------:R-:W-:Y:S05]  /*5640*/  BSYNC B2 ;  /* 0x0000000000027941 */ /* 0x000fea0003800000 */
.L_x_1366:
        /* <DEDUP_REMOVED lines=11> */
[----:B-----5:R-:W-:-:S05]  /*5700*/  @P6 SHF.L.U32 R179, R168, 0x10, RZ ;  /* 0x00000010a8b36819 */ /* 0x020fca00000006ff */
[----:B------:R-:W-:-:S04]  /*5710*/  @P6 FMUL.FTZ R177, R179, R176 ;  /* 0x000000b0b3b16220 */ /* 0x000fc80000410000 */
[----:B------:R-:W-:Y:S01]  /*5720*/  FADD.FTZ R112, R112, R177 ;  /* 0x000000b170707221 */ /* 0x000fe20000010000 */
[----:B------:R-:W-:Y:S02]  /*5730*/  IMAD.MOV.U32 R177, RZ, RZ, RZ ;  /* 0x000000ffffb17224 */ /* 0x000fe400078e00ff */
[----:B--2---:R-:W-:-:S05]  /*5740*/  @P6 FMUL.FTZ R177, R180, R176 ;  /* 0x000000b0b4b16220 */ /* 0x004fca0000410000 */
[----:B------:R-:W-:-:S04]  /*5750*/  F2FP.BF16.F32.PACK_AB R177, RZ, R177 ;  /* 0x000000b1ffb1723e */ /* 0x000fc800000010ff */
[----:B------:R-:W-:-:S07]  /*5760*/  PRMT R172, R177, 0x7610, R172 ;  /* 0x00007610b1ac7816 */ /* 0x000fce00000000ac */
.L_x_1370:
[----:B------:R-:W-:Y:S05]  /*5770*/  BSYNC B2 ;  /* 0x0000000000027941 */ /* 0x000fea0003800000 */
.L_x_1369:
[----:B------:R-:W-:Y:S04]  /*5780*/  BSSY B2, `(.L_x_1371) ;  /* 0x0000010000027945 */ /* 0x000fe80003800000 */
[----:B------:R-:W-:Y:S05]  /*5790*/  @P2 BRA `(.L_x_1372) ;  /* 0x0000000000142947 */ /* 0x000fea0003800000 */
[----:B------:R-:W-:Y:S01]  /*57a0*/  MOV R177, RZ ;  /* 0x000000ff00b17202 */ /* 0x000fe20000000f00 */
[----:B------:R-:W-:Y:S06]  /*57b0*/  @!P4 BRA `(.L_x_1373) ;  /* 0x000000000030c947 */ /* 0x000fec0003800000 */
[----:B------:R-:W-:-:S04]  /*57c0*/  PRMT R177, R148, 0x7632, R177 ;  /* 0x0000763294b17816 */ /* 0x000fc800000000b1 */
[----:B------:R-:W-:Y:S01]  /*57d0*/  SHF.L.U32 R177, R177, 0x10, RZ ;  /* 0x00000010b1b17819 */ /* 0x000fe200000006ff */
[----:B------:R-:W-:Y:S06]  /*57e0*/  BRA `(.L_x_1373) ;  /* 0x0000000000247947 */ /* 0x000fec0003800000 */
.L_x_1372:
        /* <DEDUP_REMOVED lines=9> */
.L_x_1373:
[----:B------:R-:W-:Y:S05]  /*5880*/  BSYNC B2 ;  /* 0x0000000000027941 */ /* 0x000fea0003800000 */
.L_x_1371:
        /* <DEDUP_REMOVED lines=9> */
[----:B-----5:R-:W-:-:S04]  /*5920*/  @P6 PRMT R177, R168, 0x7632, R177 ;  /* 0x00007632a8b16816 */ /* 0x020fc800000000b1 */
[----:B------:R-:W-:-:S05]  /*5930*/  @P6 SHF.L.U32 R177, R177, 0x10, RZ ;  /* 0x00000010b1b16819 */ /* 0x000fca00000006ff */
[----:B------:R-:W-:Y:S01]  /*5940*/  @P6 FMUL.FTZ R179, R176, R177 ;  /* 0x000000b1b0b36220 */ /* 0x000fe20000410000 */
[----:B------:R-:W-:-:S03]  /*5950*/  IMAD.MOV.U32 R177, RZ, RZ, RZ ;  /* 0x000000ffffb17224 */ /* 0x000fc600078e00ff */
[----:B------:R-:W-:Y:S01]  /*5960*/  FADD.FTZ R113, R113, R179 ;  /* 0x000000b371717221 */ /* 0x000fe20000010000 */
[----:B--2---:R-:W-:-:S05]  /*5970*/  @P6 FMUL.FTZ R177, R180, R176 ;  /* 0x000000b0b4b16220 */ /* 0x004fca0000410000 */
[----:B------:R-:W-:-:S04]  /*5980*/  F2FP.BF16.F32.PACK_AB R177, RZ, R177 ;  /* 0x000000b1ffb1723e */ /* 0x000fc800000010ff */
[----:B------:R-:W-:-:S07]  /*5990*/  PRMT R172, R172, 0x5410, R177 ;  /* 0x00005410acac7816 */ /* 0x000fce00000000b1 */
.L_x_1375:
[----:B------:R-:W-:Y:S05]  /*59a0*/  BSYNC B2 ;  /* 0x0000000000027941 */ /* 0x000fea0003800000 */
.L_x_1374:
[----:B------:R-:W-:Y:S04]  /*59b0*/  BSSY B2, `(.L_x_1376) ;  /* 0x000000e000027945 */ /* 0x000fe80003800000 */
[----:B------:R-:W-:Y:S05]  /*59c0*/  @P2 BRA `(.L_x_1377) ;  /* 0x0000000000102947 */ /* 0x000fea0003800000 */
[----:B------:R-:W-:Y:S01]  /*59d0*/  MOV R177, RZ ;  /* 0x000000ff00b17202 */ /* 0x000fe20000000f00 */
[----:B------:R-:W-:Y:S06]  /*59e0*/  @!P4 BRA `(.L_x_1378) ;  /* 0x000000000028c947 */ /* 0x000fec0003800000 */
[----:B------:R-:W-:Y:S01]  /*59f0*/  SHF.L.U32 R177, R149, 0x10, RZ ;  /* 0x0000001095b17819 */ /* 0x000fe200000006ff */
[----:B------:R-:W-:Y:S06]  /*5a00*/  BRA `(.L_x_1378) ;  /* 0x0000000000207947 */ /* 0x000fec0003800000 */
.L_x_1377:
        /* <DEDUP_REMOVED lines=8> */
.L_x_1378:
[----:B------:R-:W-:Y:S05]  /*5a90*/  BSYNC B2 ;  /* 0x0000000000027941 */ /* 0x000fea0003800000 */
.L_x_1376:
        /* <DEDUP_REMOVED lines=16> */
.L_x_1380:
[----:B------:R-:W-:Y:S05]  /*5ba0*/  BSYNC B2 ;  /* 0x0000000000027941 */ /* 0x000fea0003800000 */
.L_x_1379:
[----:B------:R-:W-:Y:S04]  /*5bb0*/  BSSY B2, `(.L_x_1381) ;  /* 0x0000010000027945 */ /* 0x000fe80003800000 */
[----:B------:R-:W-:Y:S05]  /*5bc0*/  @P2 BRA `(.L_x_1382) ;  /* 0x0000000000142947 */ /* 0x000fea0003800000 */
[----:B------:R-:W-:Y:S01]  /*5bd0*/  MOV R177, RZ ;  /* 0x000000ff00b17202 */ /* 0x000fe20000000f00 */
[----:B------:R-:W-:Y:S06]  /*5be0*/  @!P4 BRA `(.L_x_1383) ;  /* 0x000000000030c947 */ /* 0x000fec0003800000 */
[----:B------:R-:W-:-:S04]  /*5bf0*/  PRMT R177, R149, 0x7632, R177 ;  /* 0x0000763295b17816 */ /* 0x000fc800000000b1 */
[----:B------:R-:W-:Y:S01]  /*5c00*/  SHF.L.U32 R177, R177, 0x10, RZ ;  /* 0x00000010b1b17819 */ /* 0x000fe200000006ff */
[----:B------:R-:W-:Y:S06]  /*5c10*/  BRA `(.L_x_1383) ;  /* 0x0000000000247947 */ /* 0x000fec0003800000 */
.L_x_1382:
        /* <DEDUP_REMOVED lines=9> */
.L_x_1383:
[----:B------:R-:W-:Y:S05]  /*5cb0*/  BSYNC B2 ;  /* 0x0000000000027941 */ /* 0x000fea0003800000 */
.L_x_1381:
        /* <DEDUP_REMOVED lines=17> */
.L_x_1385:
[----:B------:R-:W-:Y:S05]  /*5dd0*/  BSYNC B2 ;  /* 0x0000000000027941 */ /* 0x000fea0003800000 */
.L_x_1384:
[----:B------:R-:W-:Y:S04]  /*5de0*/  BSSY B2, `(.L_x_1386) ;  /* 0x000000e000027945 */ /* 0x000fe80003800000 */
[----:B------:R-:W-:Y:S05]  /*5df0*/  @P2 BRA `(.L_x_1387) ;  /* 0x0000000000102947 */ /* 0x000fea0003800000 */
[----:B------:R-:W-:Y:S01]  /*5e00*/  MOV R177, RZ ;  /* 0x000000ff00b17202 */ /* 0x000fe20000000f00 */
[----:B------:R-:W-:Y:S06]  /*5e10*/  @!P4 BRA `(.L_x_1388) ;  /* 0x000000000028c947 */ /* 0x000fec0003800000 */
[----:B------:R-:W-:Y:S01]  /*5e20*/  SHF.L.U32 R177, R150, 0x10, RZ ;  /* 0x0000001096b17819 */ /* 0x000fe200000006ff */
[----:B------:R-:W-:Y:S06]  /*5e30*/  BRA `(.L_x_1388) ;  /* 0x0000000000207947 */ /* 0x000fec0003800000 */
.L_x_1387:
        /* <DEDUP_REMOVED lines=8> */
.L_x_1388:
[----:B------:R-:W-:Y:S05]  /*5ec0*/  BSYNC B2 ;  /* 0x0000000000027941 */ /* 0x000fea0003800000 */
.L_x_1386:
        /* <DEDUP_REMOVED lines=16> */
.L_x_1390:
[----:B------:R-:W-:Y:S05]  /*5fd0*/  BSYNC B2 ;  /* 0x0000000000027941 */ /* 0x000fea0003800000 */
.L_x_1389:
[----:B------:R-:W-:Y:S04]  /*5fe0*/  BSSY B2, `(.L_x_1391) ;  /* 0x0000010000027945 */ /* 0x000fe80003800000 */
[----:B------:R-:W-:Y:S05]  /*5ff0*/  @P2 BRA `(.L_x_1392) ;  /* 0x0000000000142947 */ /* 0x000fea0003800000 */
[----:B------:R-:W-:Y:S01]  /*6000*/  MOV R177, RZ ;  /* 0x000000ff00b17202 */ /* 0x000fe20000000f00 */
[----:B------:R-:W-:Y:S06]  /*6010*/  @!P4 BRA `(.L_x_1393) ;  /* 0x000000000030c947 */ /* 0x000fec0003800000 */
[----:B------:R-:W-:-:S04]  /*6020*/  PRMT R177, R150, 0x7632, R177 ;  /* 0x0000763296b17816 */ /* 0x000fc800000000b1 */
[----:B------:R-:W-:Y:S01]  /*6030*/  SHF.L.U32 R177, R177, 0x10, RZ ;  /* 0x00000010b1b17819 */ /* 0x000fe200000006ff */
[----:B------:R-:W-:Y:S06]  /*6040*/  BRA `(.L_x_1393) ;  /* 0x0000000000247947 */ /* 0x000fec0003800000 */
.L_x_1392:
        /* <DEDUP_REMOVED lines=9> */
.L_x_1393:
[----:B------:R-:W-:Y:S05]  /*60e0*/  BSYNC B2 ;  /* 0x0000000000027941 */ /* 0x000fea0003800000 */
.L_x_1391:
        /* <DEDUP_REMOVED lines=17> */
.L_x_1395:
[----:B------:R-:W-:Y:S05]  /*6200*/  BSYNC B2 ;  /* 0x0000000000027941 */ /* 0x000fea0003800000 */
.L_x_1394:
[----:B------:R-:W-:Y:S04]  /*6210*/  BSSY B2, `(.L_x_1396) ;  /* 0x000000e000027945 */ /* 0x000fe80003800000 */
[----:B------:R-:W-:Y:S05]  /*6220*/  @P2 BRA `(.L_x_1397) ;  /* 0x0000000000102947 */ /* 0x000fea0003800000 */
[----:B------:R-:W-:Y:S01]  /*6230*/  MOV R177, RZ ;  /* 0x000000ff00b17202 */ /* 0x000fe20000000f00 */
[----:B------:R-:W-:Y:S06]  /*6240*/  @!P4 BRA `(.L_x_1398) ;  /* 0x000000000028c947 */ /* 0x000fec0003800000 */
[----:B------:R-:W-:Y:S01]  /*6250*/  SHF.L.U32 R177, R151, 0x10, RZ ;  /* 0x0000001097b17819 */ /* 0x000fe200000006ff */
[----:B------:R-:W-:Y:S06]  /*6260*/  BRA `(.L_x_1398) ;  /* 0x0000000000207947 */ /* 0x000fec0003800000 */
.L_x_1397:
        /* <DEDUP_REMOVED lines=8> */
.L_x_1398:
[----:B------:R-:W-:Y:S05]  /*62f0*/  BSYNC B2 ;  /* 0x0000000000027941 */ /* 0x000fea0003800000 */
.L_x_1396:
        /* <DEDUP_REMOVED lines=16> */
.L_x_1400:
[----:B------:R-:W-:Y:S05]  /*6400*/  BSYNC B2 ;  /* 0x0000000000027941 */ /* 0x000fea0003800000 */
.L_x_1399:
[----:B------:R-:W-:Y:S04]  /*6410*/  BSSY B2, `(.L_x_1401) ;  /* 0x0000010000027945 */ /* 0x000fe80003800000 */
[----:B------:R-:W-:Y:S05]  /*6420*/  @P2 BRA `(.L_x_1402) ;  /* 0x0000000000142947 */ /* 0x000fea0003800000 */
[----:B------:R-:W-:Y:S01]  /*6430*/  MOV R177, RZ ;  /* 0x000000ff00b17202 */ /* 0x000fe20000000f00 */
[----:B------:R-:W-:Y:S06]  /*6440*/  @!P4 BRA `(.L_x_1403) ;  /* 0x000000000030c947 */ /* 0x000fec0003800000 */
[----:B------:R-:W-:-:S04]  /*6450*/  PRMT R177, R151, 0x7632, R177 ;  /* 0x0000763297b17816 */ /* 0x000fc800000000b1 */
[----:B------:R-:W-:Y:S01]  /*6460*/  SHF.L.U32 R177, R177, 0x10, RZ ;  /* 0x00000010b1b17819 */ /* 0x000fe200000006ff */
[----:B------:R-:W-:Y:S06]  /*6470*/  BRA `(.L_x_1403) ;  /* 0x0000000000247947 */ /* 0x000fec0003800000 */
.L_x_1402:
        /* <DEDUP_REMOVED lines=9> */
.L_x_1403:
[----:B------:R-:W-:Y:S05]  /*6510*/  BSYNC B2 ;  /* 0x0000000000027941 */ /* 0x000fea0003800000 */
.L_x_1401:
        /* <DEDUP_REMOVED lines=17> */
.L_x_1405:
[----:B------:R-:W-:Y:S05]  /*6630*/  BSYNC B2 ;  /* 0x0000000000027941 */ /* 0x000fea0003800000 */
.L_x_1404:
        /* <DEDUP_REMOVED lines=8> */
.L_x_1363:
[----:B------:R-:W-:Y:S05]  /*66c0*/  BSYNC B1 ;  /* 0x0000000000017941 */ /* 0x000fea0003800000 */
.L_x_1362:
[----:B------:R-:W-:Y:S04]  /*66d0*/  BSSY B1, `(.L_x_1406) ;  /* 0x0000124000017945 */ /* 0x000fe80003800000 */
[----:B------:R-:W-:Y:S05]  /*66e0*/  @!P0 BRA `(.L_x_1407) ;  /* 0x0000001000888947 */ /* 0x000fea0003800000 */
[----:B------:R-:W-:Y:S04]  /*66f0*/  BSSY B2, `(.L_x_1408) ;  /* 0x0000005000027945 */ /* 0x000fe80003800000 */
[----:B------:R-:W-:Y:S05]  /*6700*/  @!P3 BRA `(.L_x_1409) ;  /* 0x00000000000cb947 */ /* 0x000fea0003800000 */
[----:B-----5:R-:W2:Y:S02]  /*6710*/  LDC.64 R168, c[0x0][0x220] ;  /* 0x00008800ffa87b82 */ /* 0x020ea40000000a00 */
[----:B--2---:R-:W-:-:S06]  /*6720*/  IMAD.WIDE.U32 R168, R8, 0x10, R168 ;  /* 0x0000001008a87825 */ /* 0x004fcc00078e00a8 */
[----:B------:R-:W5:Y:S02]  /*6730*/  LDG.E.128 R168, desc[UR4][R168.64] ;  /* 0x00000004a8a87981 */ /* 0x000f64000c1e1d00 */
.L_x_1409:
[----:B------:R-:W-:Y:S05]  /*6740*/  BSYNC B2 ;  /* 0x0000000000027941 */ /* 0x000fea0003800000 */
.L_x_1408:
[----:B------:R-:W-:Y:S04]  /*6750*/  BSSY B2, `(.L_x_1410) ;  /* 0x0000014000027945 */ /* 0x000fe80003800000 */
[----:B------:R-:W-:Y:S05]  /*6760*/  @P2 BRA `(.L_x_1411) ;  /* 0x00000000001c2947 */ /* 0x000fea0003800000 */
[----:B------:R-:W-:Y:S01]  /*6770*/  UISETP.NE.U32.AND UP0, UPT, UR6, URZ, UPT ;  /* 0x0000003f0600728c */ /* 0x000fe2000bf05070 */
[----:B0-----:R-:W-:-:S03]  /*6780*/  IMAD.MOV.U32 R177, RZ, RZ, RZ ;  /* 0x000000ffffb17224 */ /* 0x001fc600078e00ff */
[----:B------:R-:W-:-:S06]  /*6790*/  UISETP.NE.AND.EX UP0, UPT, UR7, URZ, UPT, UP0 ;  /* 0x0000003f0700728c */ /* 0x000fcc000bf05300 */
[----:B------:R-:W-:-:S13]  /*67a0*/  PLOP3.LUT P4, PT, PT, PT, UP0, 0x80, 0x0 ;  /* 0x000000000000781c */ /* 0x000fda0003f8f008 */
[----:B------:R-:W-:Y:S05]  /*67b0*/  @!P4 BRA `(.L_x_1412) ;  /* 0x000000000034c947 */ /* 0x000fea0003800000 */
[----:B------:R-:W-:Y:S01]  /*67c0*/  SHF.L.U32 R177, R152, 0x10, RZ ;  /* 0x0000001098b17819 */ /* 0x000fe200000006ff */
[----:B------:R-:W-:Y:S06]  /*67d0*/  BRA `(.L_x_1412) ;  /* 0x00000000002c7947 */ /* 0x000fec0003800000 */
.L_x_1411:
        /* <DEDUP_REMOVED lines=11> */
.L_x_1412:
[----:B------:R-:W-:Y:S05]  /*6890*/  BSYNC B2 ;  /* 0x0000000000027941 */ /* 0x000fea0003800000 */
.L_x_1410:
        /* <DEDUP_REMOVED lines=9> */
[----:B------:R-:W-:-:S03]  /*6930*/  IMAD.MOV.U32 R177, RZ, RZ, RZ ;  /* 0x000000ffffb17224 */ /* 0x000fc600078e00ff */
[----:B------:R-:W-:-:S08]  /*6940*/  FMUL.FTZ R176, R176, UR12 ;  /* 0x0000000cb0b07c20 */ /* 0x000fd00008410000 */
[----:B-----5:R-:W-:-:S05]  /*6950*/  @P6 SHF.L.U32 R179, R168, 0x10, RZ ;  /* 0x00000010a8b36819 */ /* 0x020fca00000006ff */
[----:B------:R-:W-:-:S04]  /*6960*/  @P6 FMUL.FTZ R177, R179, R176 ;  /* 0x000000b0b3b16220 */ /* 0x000fc80000410000 */
[----:B------:R-:W-:Y:S01]  /*6970*/  FADD.FTZ R120, R120, R177 ;  /* 0x000000b178787221 */ /* 0x000fe20000010000 */
[----:B------:R-:W-:Y:S01]  /*6980*/  MOV R177, RZ ;  /* 0x000000ff00b17202 */ /* 0x000fe20000000f00 */
[----:B--2---:R-:W-:-:S05]  /*6990*/  @P6 FMUL.FTZ R177, R180, R176 ;  /* 0x000000b0b4b16220 */ /* 0x004fca0000410000 */
[----:B------:R-:W-:-:S04]  /*69a0*/  F2FP.BF16.F32.PACK_AB R177, RZ, R177 ;  /* 0x000000b1ffb1723e */ /* 0x000fc800000010ff */
[----:B------:R-:W-:-:S07]  /*69b0*/  PRMT R172, R177, 0x7610, R172 ;  /* 0x00007610b1ac7816 */ /* 0x000fce00000000ac */
.L_x_1414:
[----:B------:R-:W-:Y:S05]  /*69c0*/  BSYNC B2 ;  /* 0x0000000000027941 */ /* 0x000fea0003800000 */
.L_x_1413:
[----:B------:R-:W-:Y:S04]  /*69d0*/  BSSY B2, `(.L_x_1415) ;  /* 0x0000010000027945 */ /* 0x000fe80003800000 */
[----:B------:R-:W-:Y:S05]  /*69e0*/  @P2 BRA `(.L_x_1416) ;  /* 0x0000000000142947 */ /* 0x000fea0003800000 */
[----:B------:R-:W-:Y:S01]  /*69f0*/  IMAD.MOV.U32 R177, RZ, RZ, RZ ;  /* 0x000000ffffb17224 */ /* 0x000fe200078e00ff */
[----:B------:R-:W-:Y:S06]  /*6a00*/  @!P4 BRA `(.L_x_1417) ;  /* 0x000000000030c947 */ /* 0x000fec0003800000 */
[----:B------:R-:W-:-:S04]  /*6a10*/  PRMT R177, R152, 0x7632, R177 ;  /* 0x0000763298b17816 */ /* 0x000fc800000000b1 */
[----:B------:R-:W-:Y:S01]  /*6a20*/  SHF.L.U32 R177, R177, 0x10, RZ ;  /* 0x00000010b1b17819 */ /* 0x000fe200000006ff */
[----:B------:R-:W-:Y:S06]  /*6a30*/  BRA `(.L_x_1417) ;  /* 0x0000000000247947 */ /* 0x000fec0003800000 */
.L_x_1416:
        /* <DEDUP_REMOVED lines=9> */
.L_x_1417:
[----:B------:R-:W-:Y:S05]  /*6ad0*/  BSYNC B2 ;  /* 0x0000000000027941 */ /* 0x000fea0003800000 */
.L_x_1415:
        /* <DEDUP_REMOVED lines=9> */
[----:B-----5:R-:W-:-:S05]  /*6b70*/  @P6 PRMT R177, R168, 0x7632, R177 ;  /* 0x00007632a8b16816 */ /* 0x020fca00000000b1 */
[----:B------:R-:W-:-:S04]  /*6b80*/  @P6 IMAD.U32 R177, R177, 0x10000, RZ ;  /* 0x00010000b1b16824 */ /* 0x000fc800078e00ff */
[----:B------:R-:W-:Y:S01]  /*6b90*/  @P6 FMUL.FTZ R179, R176, R177 ;  /* 0x000000b1b0b36220 */ /* 0x000fe20000410000 */
[----:B------:R-:W-:-:S03]  /*6ba0*/  MOV R177, RZ ;  /* 0x000000ff00b17202 */ /* 0x000fc60000000f00 */
[----:B------:R-:W-:Y:S01]  /*6bb0*/  FADD.FTZ R121, R121, R179 ;  /* 0x000000b379797221 */ /* 0x000fe20000010000 */
[----:B--2---:R-:W-:-:S05]  /*6bc0*/  @P6 FMUL.FTZ R177, R180, R176 ;  /* 0x000000b0b4b16220 */ /* 0x004fca0000410000 */
[----:B------:R-:W-:-:S04]  /*6bd0*/  F2FP.BF16.F32.PACK_AB R177, RZ, R177 ;  /* 0x000000b1ffb1723e */ /* 0x000fc800000010ff */
[----:B------:R-:W-:-:S07]  /*6be0*/  PRMT R172, R172, 0x5410, R177 ;  /* 0x00005410acac7816 */ /* 0x000fce00000000b1 */
.L_x_1419:
[----:B------:R-:W-:Y:S05]  /*6bf0*/  BSYNC B2 ;  /* 0x0000000000027941 */ /* 0x000fea0003800000 */
.L_x_1418:
[----:B------:R-:W-:Y:S04]  /*6c00*/  BSSY B2, `(.L_x_1420) ;  /* 0x000000e000027945 */ /* 0x000fe80003800000 */
[----:B------:R-:W-:Y:S05]  /*6c10*/  @P2 BRA `(.L_x_1421) ;  /* 0x0000000000102947 */ /* 0x000fea0003800000 */
[----:B------:R-:W-:Y:S01]  /*6c20*/  IMAD.MOV.U32 R177, RZ, RZ, RZ ;  /* 0x000000ffffb17224 */ /* 0x000fe200078e00ff */
[----:B------:R-:W-:Y:S06]  /*6c30*/  @!P4 BRA `(.L_x_1422) ;  /* 0x000000000028c947 */ /* 0x000fec0003800000 */
[----:B------:R-:W-:Y:S01]  /*6c40*/  SHF.L.U32 R177, R153, 0x10, RZ ;  /* 0x0000001099b17819 */ /* 0x000fe200000006ff */
[----:B------:R-:W-:Y:S06]  /*6c50*/  BRA `(.L_x_1422) ;  /* 0x0000000000207947 */ /* 0x000fec0003800000 */
.L_x_1421:
        /* <DEDUP_REMOVED lines=8> */
.L_x_1422:
[----:B------:R-:W-:Y:S05]  /*6ce0*/  BSYNC B2 ;  /* 0x0000000000027941 */ /* 0x000fea0003800000 */
.L_x_1420:
        /* <DEDUP_REMOVED lines=12> */
[----:B------:R-:W-:-:S06]  /*6db0*/  HFMA2.MMA R177, -RZ, RZ, 0, 0 ;  /* 0x00000000ffb17435 */ /* 0x000fcc00000001ff */
[----:B--2---:R-:W-:-:S05]  /*6dc0*/  @P6 FMUL.FTZ R177, R180, R176 ;  /* 0x000000b0b4b16220 */ /* 0x004fca0000410000 */
[----:B------:R-:W-:-:S04]  /*6dd0*/  F2FP.BF16.F32.PACK_AB R177, RZ, R177 ;  /* 0x000000b1ffb1723e */ /* 0x000fc800000010ff */
[----:B------:R-:W-:-:S07]  /*6de0*/  PRMT R173, R177, 0x7610, R173 ;  /* 0x00007610b1ad7816 */ /* 0x000fce00000000ad */
.L_x_1424:
[----:B------:R-:W-:Y:S05]  /*6df0*/  BSYNC B2 ;  /* 0x0000000000027941 */ /* 0x000fea0003800000 */
.L_x_1423:
[----:B------:R-:W-:Y:S04]  /*6e00*/  BSSY B2, `(.L_x_1425) ;  /* 0x0000010000027945 */ /* 0x000fe80003800000 */
[----:B------:R-:W-:Y:S05]  /*6e10*/  @P2 BRA `(.L_x_1426) ;  /* 0x0000000000142947 */ /* 0x000fea0003800000 */
[----:B------:R-:W-:Y:S01]  /*6e20*/  IMAD.MOV.U32 R177, RZ, RZ, RZ ;  /* 0x000000ffffb17224 */ /* 0x000fe200078e00ff */
[----:B------:R-:W-:Y:S06]  /*6e30*/  @!P4 BRA `(.L_x_1427) ;  /* 0x000000000030c947 */ /* 0x000fec0003800000 */
[----:B------:R-:W-:-:S04]  /*6e40*/  PRMT R177, R153, 0x7632, R177 ;  /* 0x0000763299b17816 */ /* 0x000fc800000000b1 */
[----:B------:R-:W-:Y:S01]  /*6e50*/  SHF.L.U32 R177, R177, 0x10, RZ ;  /* 0x00000010b1b17819 */ /* 0x000fe200000006ff */
[----:B------:R-:W-:Y:S06]  /*6e60*/  BRA `(.L_x_1427) ;  /* 0x0000000000247947 */ /* 0x000fec0003800000 */
.L_x_1426:
        /* <DEDUP_REMOVED lines=9> */
.L_x_1427:
[----:B------:R-:W-:Y:S05]  /*6f00*/  BSYNC B2 ;  /* 0x0000000000027941 */ /* 0x000fea0003800000 */
.L_x_1425:
        /* <DEDUP_REMOVED lines=9> */
[----:B-----5:R-:W-:-:S05]  /*6fa0*/  @P6 PRMT R177, R169, 0x7632, R177 ;  /* 0x00007632a9b16816 */ /* 0x020fca00000000b1 */
[----:B------:R-:W-:-:S04]  /*6fb0*/  @P6 IMAD.U32 R177, R177, 0x10000, RZ ;  /* 0x00010000b1b16824 */ /* 0x000fc800078e00ff */
[----:B------:R-:W-:Y:S01]  /*6fc0*/  @P6 FMUL.FTZ R179, R176, R177 ;  /* 0x000000b1b0b36220 */ /* 0x000fe20000410000 */
[----:B------:R-:W-:-:S03]  /*6fd0*/  HFMA2.MMA R177, -RZ, RZ, 0, 0 ;  /* 0x00000000ffb17435 */ /* 0x000fc600000001ff */
[----:B------:R-:W-:-:S03]  /*6fe0*/  FADD.FTZ R123, R123, R179 ;  /* 0x000000b37b7b7221 */ /* 0x000fc60000010000 */
[----:B--2---:R-:W-:-:S05]  /*6ff0*/  @P6 FMUL.FTZ R177, R180, R176 ;  /* 0x000000b0b4b16220 */ /* 0x004fca0000410000 */
[----:B------:R-:W-:-:S04]  /*7000*/  F2FP.BF16.F32.PACK_AB R177, RZ, R177 ;  /* 0x000000b1ffb1723e */ /* 0x000fc800000010ff */
[----:B------:R-:W-:-:S07]  /*7010*/  PRMT R173, R173, 0x5410, R177 ;  /* 0x00005410adad7816 */ /* 0x000fce00000000b1 */
.L_x_1429:
[----:B------:R-:W-:Y:S05]  /*7020*/  BSYNC B2 ;  /* 0x0000000000027941 */ /* 0x000fea0003800000 */
.L_x_1428:
[----:B------:R-:W-:Y:S04]  /*7030*/  BSSY B2, `(.L_x_1430) ;  /* 0x000000e000027945 */ /* 0x000fe80003800000 */
[----:B------:R-:W-:Y:S05]  /*7040*/  @P2 BRA `(.L_x_1431) ;  /* 0x0000000000102947 */ /* 0x000fea0003800000 */
[----:B------:R-:W-:Y:S01]  /*7050*/  IMAD.MOV.U32 R177, RZ, RZ, RZ ;  /* 0x000000ffffb17224 */ /* 0x000fe200078e00ff */
[----:B------:R-:W-:Y:S06]  /*7060*/  @!P4 BRA `(.L_x_1432) ;  /* 0x000000000028c947 */ /* 0x000fec0003800000 */
[----:B------:R-:W-:Y:S01]  /*7070*/  SHF.L.U32 R177, R154, 0x10, RZ ;  /* 0x000000109ab17819 */ /* 0x000fe200000006ff */
[----:B------:R-:W-:Y:S06]  /*7080*/  BRA `(.L_x_1432) ;  /* 0x0000000000207947 */ /* 0x000fec0003800000 */
.L_x_1431:
        /* <DEDUP_REMOVED lines=8> */
.L_x_1432:
[----:B------:R-:W-:Y:S05]  /*7110*/  BSYNC B2 ;  /* 0x0000000000027941 */ /* 0x000fea0003800000 */
.L_x_1430:
        /* <DEDUP_REMOVED lines=16> */
.L_x_1434:
[----:B------:R-:W-:Y:S05]  /*7220*/  BSYNC B2 ;  /* 0x0000000000027941 */ /* 0x000fea0003800000 */
.L_x_1433:
[----:B------:R-:W-:Y:S04]  /*7230*/  BSSY B2, `(.L_x_1435) ;  /* 0x0000010000027945 */ /* 0x000fe80003800000 */
[----:B------:R-:W-:Y:S05]  /*7240*/  @P2 BRA `(.L_x_1436) ;  /* 0x0000000000142947 */ /* 0x000fea0003800000 */
[----:B------:R-:W-:Y:S01]  /*7250*/  IMAD.MOV.U32 R177, RZ, RZ, RZ ;  /* 0x000000ffffb17224 */ /* 0x000fe200078e00ff */
[----:B------:R-:W-:Y:S06]  /*7260*/  @!P4 BRA `(.L_x_1437) ;  /* 0x000000000030c947 */ /* 0x000fec0003800000 */
[----:B------:R-:W-:-:S04]  /*7270*/  PRMT R177, R154, 0x7632, R177 ;  /* 0x000076329ab17816 */ /* 0x000fc800000000b1 */
[----:B------:R-:W-:Y:S01]  /*7280*/  SHF.L.U32 R177, R177, 0x10, RZ ;  /* 0x00000010b1b17819 */ /* 0x000fe200000006ff */
[----:B------:R-:W-:Y:S06]  /*7290*/  BRA `(.L_x_1437) ;  /* 0x0000000000247947 */ /* 0x000fec0003800000 */
.L_x_1436:
        /* <DEDUP_REMOVED lines=9> */
.L_x_1437:
[----:B------:R-:W-:Y:S05]  /*7330*/  BSYNC B2 ;  /* 0x0000000000027941 */ /* 0x000fea0003800000 */
.L_x_1435:
        /* <DEDUP_REMOVED lines=17> */
.L_x_1439:
[----:B------:R-:W-:Y:S05]  /*7450*/  BSYNC B2 ;  /* 0x0000000000027941 */ /* 0x000fea0003800000 */
.L_x_1438:
[----:B------:R-:W-:Y:S04]  /*7460*/  BSSY B2, `(.L_x_1440) ;  /* 0x000000e000027945 */ /* 0x000fe80003800000 */
[----:B------:R-:W-:Y:S05]  /*7470*/  @P2 BRA `(.L_x_1441) ;  /* 0x0000000000102947 */ /* 0x000fea0003800000 */
[----:B------:R-:W-:Y:S01]  /*7480*/  IMAD.MOV.U32 R177, RZ, RZ, RZ ;  /* 0x000000ffffb17224 */ /* 0x000fe200078e00ff */
[----:B------:R-:W-:Y:S06]  /*7490*/  @!P4 BRA `(.L_x_1442) ;  /* 0x000000000028c947 */ /* 0x000fec0003800000 */
[----:B------:R-:W-:Y:S01]  /*74a0*/  SHF.L.U32 R177, R155, 0x10, RZ ;  /* 0x000000109bb17819 */ /* 0x000fe200000006ff */
[----:B------:R-:W-:Y:S06]  /*74b0*/  BRA `(.L_x_1442) ;  /* 0x0000000000207947 */ /* 0x000fec0003800000 */
.L_x_1441:
        /* <DEDUP_REMOVED lines=8> */
.L_x_1442:
[----:B------:R-:W-:Y:S05]  /*7540*/  BSYNC B2 ;  /* 0x0000000000027941 */ /* 0x000fea0003800000 */
.L_x_1440:
        /* <DEDUP_REMOVED lines=16> */
.L_x_1444:
[----:B------:R-:W-:Y:S05]  /*7650*/  BSYNC B2 ;  /* 0x0000000000027941 */ /* 0x000fea0003800000 */
.L_x_1443:
[----:B------:R-:W-:Y:S04]  /*7660*/  BSSY B2, `(.L_x_1445) ;  /* 0x0000010000027945 */ /* 0x000fe80003800000 */
[----:B------:R-:W-:Y:S05]  /*7670*/  @P2 BRA `(.L_x_1446) ;  /* 0x0000000000142947 */ /* 0x000fea0003800000 */
[----:B------:R-:W-:Y:S01]  /*7680*/  IMAD.MOV.U32 R177, RZ, RZ, RZ ;  /* 0x000000ffffb17224 */ /* 0x000fe200078e00ff */
[----:B------:R-:W-:Y:S06]  /*7690*/  @!P4 BRA `(.L_x_1447) ;  /* 0x000000000030c947 */ /* 0x000fec0003800000 */
[----:B------:R-:W-:-:S04]  /*76a0*/  PRMT R177, R155, 0x7632, R177 ;  /* 0x000076329bb17816 */ /* 0x000fc800000000b1 */
[----:B------:R-:W-:Y:S01]  /*76b0*/  SHF.L.U32 R177, R177, 0x10, RZ ;  /* 0x00000010b1b17819 */ /* 0x000fe200000006ff */
[----:B------:R-:W-:Y:S06]  /*76c0*/  BRA `(.L_x_1447) ;  /* 0x0000000000247947 */ /* 0x000fec0003800000 */
.L_x_1446:
        /* <DEDUP_REMOVED lines=9> */
.L_x_1447:
[----:B------:R-:W-:Y:S05]  /*7760*/  BSYNC B2 ;  /* 0x0000000000027941 */ /* 0x000fea0003800000 */
.L_x_1445:
        /* <DEDUP_REMOVED lines=17> */
.L_x_1449:
[----:B------:R-:W-:Y:S05]  /*7880*/  BSYNC B2 ;  /* 0x0000000000027941 */ /* 0x000fea0003800000 */
.L_x_1448:
        /* <DEDUP_REMOVED lines=8> */
.L_x_1407:
[----:B------:R-:W-:Y:S05]  /*7910*/  BSYNC B1 ;  /* 0x0000000000017941 */ /* 0x000fea0003800000 */
.L_x_1406:
[----:B------:R-:W-:Y:S04]  /*7920*/  BSSY B1, `(.L_x_1450) ;  /* 0x0000124000017945 */ /* 0x000fe80003800000 */
[----:B------:R-:W-:Y:S05]  /*7930*/  @!P1 BRA `(.L_x_1451) ;  /* 0x0000001000889947 */ /* 0x000fea0003800000 */
[----:B------:R-:W-:Y:S04]  /*7940*/  BSSY B2, `(.L_x_1452) ;  /* 0x0000005000027945 */ /* 0x000fe80003800000 */
[----:B------:R-:W-:Y:S05]  /*7950*/  @!P3 BRA `(.L_x_1453) ;  /* 0x00000000000cb947 */ /* 0x000fea0003800000 */
[----:B-----5:R-:W3:Y:S02]  /*7960*/  LDC.64 R168, c[0x0][0x220] ;  /* 0x00008800ffa87b82 */ /* 0x020ee40000000a00 */
[----:B---3--:R-:W-:-:S06]  /*7970*/  IMAD.WIDE.U32 R168, R8, 0x10, R168 ;  /* 0x0000001008a87825 */ /* 0x008fcc00078e00a8 */
[----:B------:R-:W5:Y:S02]  /*7980*/  LDG.E.128 R168, desc[UR4][R168.64] ;  /* 0x00000004a8a87981 */ /* 0x000f64000c1e1d00 */
.L_x_1453:
[----:B------:R-:W-:Y:S05]  /*7990*/  BSYNC B2 ;  /* 0x0000000000027941 */ /* 0x000fea0003800000 */
.L_x_1452:
[----:B------:R-:W-:Y:S04]  /*79a0*/  BSSY B2, `(.L_x_1454) ;  /* 0x0000014000027945 */ /* 0x000fe80003800000 */
[----:B------:R-:W-:Y:S05]  /*79b0*/  @P2 BRA `(.L_x_1455) ;  /* 0x00000000001c2947 */ /* 0x000fea0003800000 */
[----:B------:R-:W-:Y:S01]  /*79c0*/  UISETP.NE.U32.AND UP0, UPT, UR6, URZ, UPT ;  /* 0x0000003f0600728c */ /* 0x000fe2000bf05070 */
[----:B0-2---:R-:W-:-:S03]  /*79d0*/  MOV R177, RZ ;  /* 0x000000ff00b17202 */ /* 0x005fc60000000f00 */
[----:B------:R-:W-:-:S06]  /*79e0*/  UISETP.NE.AND.EX UP0, UPT, UR7, URZ, UPT, UP0 ;  /* 0x0000003f0700728c */ /* 0x000fcc000bf05300 */
[----:B------:R-:W-:-:S13]  /*79f0*/  PLOP3.LUT P4, PT, PT, PT, UP0, 0x80, 0x0 ;  /* 0x000000000000781c */ /* 0x000fda0003f8f008 */
[----:B------:R-:W-:Y:S05]  /*7a00*/  @!P4 BRA `(.L_x_1456) ;  /* 0x000000000034c947 */ /* 0x000fea0003800000 */
[----:B------:R-:W-:Y:S01]  /*7a10*/  IMAD.U32 R177, R156, 0x10000, RZ ;  /* 0x000100009cb17824 */ /* 0x000fe200078e00ff */
[----:B------:R-:W-:Y:S06]  /*7a20*/  BRA `(.L_x_1456) ;  /* 0x00000000002c7947 */ /* 0x000fec0003800000 */
.L_x_1455:
[----:B0-2---:R-:W0:Y:S01]  /*7a30*/  LDC.U8 R176, c[0x0][0x2a0] ;  /* 0x0000a800ffb07b82 */ /* 0x005e220000000000 */
        /* <DEDUP_REMOVED lines=10> */
.L_x_1456:
[----:B------:R-:W-:Y:S05]  /*7ae0*/  BSYNC B2 ;  /* 0x0000000000027941 */ /* 0x000fea0003800000 */
.L_x_1454:
        /* <DEDUP_REMOVED lines=18> */
.L_x_1458:
[----:B------:R-:W-:Y:S05]  /*7c10*/  BSYNC B2 ;  /* 0x0000000000027941 */ /* 0x000fea0003800000 */
.L_x_1457:
[----:B------:R-:W-:Y:S04]  /*7c20*/  BSSY B2, `(.L_x_1459) ;  /* 0x0000010000027945 */ /* 0x000fe80003800000 */
[----:B------:R-:W-:Y:S05]  /*7c30*/  @P2 BRA `(.L_x_1460) ;  /* 0x0000000000142947 */ /* 0x000fea0003800000 */
[----:B------:R-:W-:Y:S01]  /*7c40*/  HFMA2.MMA R177, -RZ, RZ, 0, 0 ;  /* 0x00000000ffb17435 */ /* 0x000fe200000001ff */
[----:B------:R-:W-:Y:S10]  /*7c50*/  @!P4 BRA `(.L_x_1461) ;  /* 0x000000000030c947 */ /* 0x000ff40003800000 */
[----:B------:R-:W-:-:S05]  /*7c60*/  PRMT R177, R156, 0x7632, R177 ;  /* 0x000076329cb17816 */ /* 0x000fca00000000b1 */
[----:B------:R-:W-:Y:S01]  /*7c70*/  IMAD.U32 R177, R177, 0x10000, RZ ;  /* 0x00010000b1b17824 */ /* 0x000fe200078e00ff */
[----:B------:R-:W-:Y:S06]  /*7c80*/  BRA `(.L_x_1461) ;  /* 0x0000000000247947 */ /* 0x000fec0003800000 */
.L_x_1460:
        /* <DEDUP_REMOVED lines=9> */
.L_x_1461:
[----:B------:R-:W-:Y:S05]  /*7d20*/  BSYNC B2 ;  /* 0x0000000000027941 */ /* 0x000fea0003800000 */
.L_x_1459:
        /* <DEDUP_REMOVED lines=17> */
.L_x_1463:
[----:B------:R-:W-:Y:S05]  /*7e40*/  BSYNC B2 ;  /* 0x0000000000027941 */ /* 0x000fea0003800000 */
.L_x_1462:
[----:B------:R-:W-:Y:S04]  /*7e50*/  BSSY B2, `(.L_x_1464) ;  /* 0x000000e000027945 */ /* 0x000fe80003800000 */
[----:B------:R-:W-:Y:S05]  /*7e60*/  @P2 BRA `(.L_x_1465) ;  /* 0x0000000000102947 */ /* 0x000fea0003800000 */
[----:B------:R-:W-:Y:S01]  /*7e70*/  HFMA2.MMA R177, -RZ, RZ, 0, 0 ;  /* 0x00000000ffb17435 */ /* 0x000fe200000001ff */
[----:B------:R-:W-:Y:S10]  /*7e80*/  @!P4 BRA `(.L_x_1466) ;  /* 0x000000000028c947 */ /* 0x000ff40003800000 */
[----:B------:R-:W-:Y:S01]  /*7e90*/  IMAD.U32 R177, R157, 0x10000, RZ ;  /* 0x000100009db17824 */ /* 0x000fe200078e00ff */
[----:B------:R-:W-:Y:S06]  /*7ea0*/  BRA `(.L_x_1466) ;  /* 0x0000000000207947 */ /* 0x000fec0003800000 */
.L_x_1465:
        /* <DEDUP_REMOVED lines=8> */
.L_x_1466:
[----:B------:R-:W-:Y:S05]  /*7f30*/  BSYNC B2 ;  /* 0x0000000000027941 */ /* 0x000fea0003800000 */
.L_x_1464:
        /* <DEDUP_REMOVED lines=16> */
.L_x_1468:
[----:B------:R-:W-:Y:S05]  /*8040*/  BSYNC B2 ;  /* 0x0000000000027941 */ /* 0x000fea0003800000 */
.L_x_1467:
[----:B------:R-:W-:Y:S04]  /*8050*/  BSSY B2, `(.L_x_1469) ;  /* 0x0000010000027945 */ /* 0x000fe80003800000 */
[----:B------:R-:W-:Y:S05]  /*8060*/  @P2 BRA `(.L_x_1470) ;  /* 0x0000000000142947 */ /* 0x000fea0003800000 */
[----:B------:R-:W-:Y:S01]  /*8070*/  MOV R177, RZ ;  /* 0x000000ff00b17202 */ /* 0x000fe20000000f00 */
[----:B------:R-:W-:Y:S06]  /*8080*/  @!P4 BRA `(.L_x_1471) ;  /* 0x000000000030c947 */ /* 0x000fec0003800000 */
[----:B------:R-:W-:-:S05]  /*8090*/  PRMT R177, R157, 0x7632, R177 ;  /* 0x000076329db17816 */ /* 0x000fca00000000b1 */
[----:B------:R-:W-:Y:S01]  /*80a0*/  IMAD.U32 R177, R177, 0x10000, RZ ;  /* 0x00010000b1b17824 */ /* 0x000fe200078e00ff */
[----:B------:R-:W-:Y:S06]  /*80b0*/  BRA `(.L_x_1471) ;  /* 0x0000000000247947 */ /* 0x000fec0003800000 */
.L_x_1470:
        /* <DEDUP_REMOVED lines=9> */
.L_x_1471:
[----:B------:R-:W-:Y:S05]  /*8150*/  BSYNC B2 ;  /* 0x0000000000027941 */ /* 0x000fea0003800000 */
.L_x_1469:
        /* <DEDUP_REMOVED lines=17> */
.L_x_1473:
[----:B------:R-:W-:Y:S05]  /*8270*/  BSYNC B2 ;  /* 0x0000000000027941 */ /* 0x000fea0003800000 */
.L_x_1472:
[----:B------:R-:W-:Y:S04]  /*8280*/  BSSY B2, `(.L_x_1474) ;  /* 0x000000e000027945 */ /* 0x000fe80003800000 */
[----:B------:R-:W-:Y:S05]  /*8290*/  @P2 BRA `(.L_x_1475) ;  /* 0x0000000000102947 */ /* 0x000fea0003800000 */
[----:B------:R-:W-:Y:S01]  /*82a0*/  MOV R177, RZ ;  /* 0x000000ff00b17202 */ /* 0x000fe20000000f00 */
[----:B------:R-:W-:Y:S06]  /*82b0*/  @!P4 BRA `(.L_x_1476) ;  /* 0x000000000028c947 */ /* 0x000fec0003800000 */
[----:B------:R-:W-:Y:S01]  /*82c0*/  IMAD.U32 R177, R158, 0x10000, RZ ;  /* 0x000100009eb17824 */ /* 0x000fe200078e00ff */
[----:B------:R-:W-:Y:S06]  /*82d0*/  BRA `(.L_x_1476) ;  /* 0x0000000000207947 */ /* 0x000fec0003800000 */
.L_x_1475:
        /* <DEDUP_REMOVED lines=8> */
.L_x_1476:
[----:B------:R-:W-:Y:S05]  /*8360*/  BSYNC B2 ;  /* 0x0000000000027941 */ /* 0x000fea0003800000 */
.L_x_1474:
        /* <DEDUP_REMOVED lines=16> */
.L_x_1478:
[----:B------:R-:W-:Y:S05]  /*8470*/  BSYNC B2 ;  /* 0x0000000000027941 */ /* 0x000fea0003800000 */
.L_x_1477:
[----:B------:R-:W-:Y:S04]  /*8480*/  BSSY B2, `(.L_x_1479) ;  /* 0x0000010000027945 */ /* 0x000fe80003800000 */
[----:B------:R-:W-:Y:S05]  /*8490*/  @P2 BRA `(.L_x_1480) ;  /* 0x0000000000142947 */ /* 0x000fea0003800000 */
[----:B------:R-:W-:Y:S01]  /*84a0*/  HFMA2.MMA R177, -RZ, RZ, 0, 0 ;  /* 0x00000000ffb17435 */ /* 0x000fe200000001ff */
[----:B------:R-:W-:Y:S10]  /*84b0*/  @!P4 BRA `(.L_x_1481) ;  /* 0x000000000030c947 */ /* 0x000ff40003800000 */
[----:B------:R-:W-:-:S04]  /*84c0*/  PRMT R177, R158, 0x7632, R177 ;  /* 0x000076329eb17816 */ /* 0x000fc800000000b1 */
[----:B------:R-:W-:Y:S01]  /*84d0*/  SHF.L.U32 R177, R177, 0x10, RZ ;  /* 0x00000010b1b17819 */ /* 0x000fe200000006ff */
[----:B------:R-:W-:Y:S06]  /*84e0*/  BRA `(.L_x_1481) ;  /* 0x0000000000247947 */ /* 0x000fec0003800000 */
.L_x_1480:
        /* <DEDUP_REMOVED lines=9> */
.L_x_1481:
[----:B------:R-:W-:Y:S05]  /*8580*/  BSYNC B2 ;  /* 0x0000000000027941 */ /* 0x000fea0003800000 */
.L_x_1479:
        /* <DEDUP_REMOVED lines=17> */
.L_x_1483:
[----:B------:R-:W-:Y:S05]  /*86a0*/  BSYNC B2 ;  /* 0x0000000000027941 */ /* 0x000fea0003800000 */
.L_x_1482:
[----:B------:R-:W-:Y:S04]  /*86b0*/  BSSY B2, `(.L_x_1484) ;  /* 0x000000e000027945 */ /* 0x000fe80003800000 */
[----:B------:R-:W-:Y:S05]  /*86c0*/  @P2 BRA `(.L_x_1485) ;  /* 0x0000000000102947 */ /* 0x000fea0003800000 */
[----:B------:R-:W-:Y:S01]  /*86d0*/  IMAD.MOV.U32 R177, RZ, RZ, RZ ;  /* 0x000000ffffb17224 */ /* 0x000fe200078e00ff */
[----:B------:R-:W-:Y:S06]  /*86e0*/  @!P4 BRA `(.L_x_1486) ;  /* 0x000000000028c947 */ /* 0x000fec0003800000 */
[----:B------:R-:W-:Y:S01]  /*86f0*/  SHF.L.U32 R177, R159, 0x10, RZ ;  /* 0x000000109fb17819 */ /* 0x000fe200000006ff */
[----:B------:R-:W-:Y:S06]  /*8700*/  BRA `(.L_x_1486) ;  /* 0x0000000000207947 */ /* 0x000fec0003800000 */
.L_x_1485:
        /* <DEDUP_REMOVED lines=8> */
.L_x_1486:
[----:B------:R-:W-:Y:S05]  /*8790*/  BSYNC B2 ;  /* 0x0000000000027941 */ /* 0x000fea0003800000 */
.L_x_1484:
        /* <DEDUP_REMOVED lines=16> */
.L_x_1488:
[----:B------:R-:W-:Y:S05]  /*88a0*/  BSYNC B2 ;  /* 0x0000000000027941 */ /* 0x000fea0003800000 */
.L_x_1487:
[----:B------:R-:W-:Y:S04]  /*88b0*/  BSSY B2, `(.L_x_1489) ;  /* 0x0000010000027945 */ /* 0x000fe80003800000 */
[----:B------:R-:W-:Y:S05]  /*88c0*/  @P2 BRA `(.L_x_1490) ;  /* 0x0000000000142947 */ /* 0x000fea0003800000 */
[----:B------:R-:W-:Y:S01]  /*88d0*/  MOV R177, RZ ;  /* 0x000000ff00b17202 */ /* 0x000fe20000000f00 */
[----:B------:R-:W-:Y:S06]  /*88e0*/  @!P4 BRA `(.L_x_1491) ;  /* 0x000000000030c947 */ /* 0x000fec0003800000 */
[----:B------:R-:W-:-:S04]  /*88f0*/  PRMT R177, R159, 0x7632, R177 ;  /* 0x000076329fb17816 */ /* 0x000fc800000000b1 */
[----:B------:R-:W-:Y:S01]  /*8900*/  SHF.L.U32 R177, R177, 0x10, RZ ;  /* 0x00000010b1b17819 */ /* 0x000fe200000006ff */
[----:B------:R-:W-:Y:S06]  /*8910*/  BRA `(.L_x_1491) ;  /* 0x0000000000247947 */ /* 0x000fec0003800000 */
.L_x_1490:
        /* <DEDUP_REMOVED lines=9> */
.L_x_1491:
[----:B------:R-:W-:Y:S05]  /*89b0*/  BSYNC B2 ;  /* 0x0000000000027941 */ /* 0x000fea0003800000 */
.L_x_1489:
        /* <DEDUP_REMOVED lines=17> */
.L_x_1493:
[----:B------:R-:W-:Y:S05]  /*8ad0*/  BSYNC B2 ;  /* 0x0000000000027941 */ /* 0x000fea0003800000 */
.L_x_1492:
        /* <DEDUP_REMOVED lines=8> */
.L_x_1451:
[----:B------:R-:W-:Y:S05]  /*8b60*/  BSYNC B1 ;  /* 0x0000000000017941 */ /* 0x000fea0003800000 */
.L_x_1450:
[----:B0-23--:R-:W2:Y:S01]  /*8b70*/  LDL R176, [R1+0x28] ;  /* 0x0000280001b07983 */ /* 0x00dea20000100800 */
        /* <DEDUP_REMOVED lines=8> */
.L_x_1497:
[----:B------:R-:W-:Y:S05]  /*8c00*/  BSYNC B2 ;  /* 0x0000000000027941 */ /* 0x000fea0003800000 */
.L_x_1496:
        /* <DEDUP_REMOVED lines=9> */
.L_x_1499:
        /* <DEDUP_REMOVED lines=11> */
.L_x_1500:
[----:B------:R-:W-:Y:S05]  /*8d50*/  BSYNC B2 ;  /* 0x0000000000027941 */ /* 0x000fea0003800000 */
.L_x_1498:
        /* <DEDUP_REMOVED lines=9> */
[----:B------:R-:W-:-:S03]  /*8df0*/  MOV R177, RZ ;  /* 0x000000ff00b17202 */ /* 0x000fc60000000f00 */
        /* <DEDUP_REMOVED lines=8> */
.L_x_1502:
[----:B------:R-:W-:Y:S05]  /*8e80*/  BSYNC B2 ;  /* 0x0000000000027941 */ /* 0x000fea0003800000 */
.L_x_1501:
[----:B------:R-:W-:Y:S04]  /*8e90*/  BSSY B2, `(.L_x_1503) ;  /* 0x0000010000027945 */ /* 0x000fe80003800000 */
[----:B------:R-:W-:Y:S05]  /*8ea0*/  @P2 BRA `(.L_x_1504) ;  /* 0x0000000000142947 */ /* 0x000fea0003800000 */
[----:B------:R-:W-:Y:S01]  /*8eb0*/  IMAD.MOV.U32 R177, RZ, RZ, RZ ;  /* 0x000000ffffb17224 */ /* 0x000fe200078e00ff */
[----:B------:R-:W-:Y:S06]  /*8ec0*/  @!P4 BRA `(.L_x_1505) ;  /* 0x000000000030c947 */ /* 0x000fec0003800000 */
[----:B------:R-:W-:-:S04]  /*8ed0*/  PRMT R177, R160, 0x7632, R177 ;  /* 0x00007632a0b17816 */ /* 0x000fc800000000b1 */
[----:B------:R-:W-:Y:S01]  /*8ee0*/  SHF.L.U32 R177, R177, 0x10, RZ ;  /* 0x00000010b1b17819 */ /* 0x000fe200000006ff */
[----:B------:R-:W-:Y:S06]  /*8ef0*/  BRA `(.L_x_1505) ;  /* 0x0000000000247947 */ /* 0x000fec0003800000 */
.L_x_1504:
        /* <DEDUP_REMOVED lines=9> */
.L_x_1505:
[----:B------:R-:W-:Y:S05]  /*8f90*/  BSYNC B2 ;  /* 0x0000000000027941 */ /* 0x000fea0003800000 */
.L_x_1503:
        /* <DEDUP_REMOVED lines=17> */
.L_x_1507:
[----:B------:R-:W-:Y:S05]  /*90b0*/  BSYNC B2 ;  /* 0x0000000000027941 */ /* 0x000fea0003800000 */
.L_x_1506:
[----:B------:R-:W-:Y:S04]  /*90c0*/  BSSY B2, `(.L_x_1508) ;  /* 0x000000e000027945 */ /* 0x000fe80003800000 */
[----:B------:R-:W-:Y:S05]  /*90d0*/  @P2 BRA `(.L_x_1509) ;  /* 0x0000000000102947 */ /* 0x000fea0003800000 */
[----:B------:R-:W-:Y:S01]  /*90e0*/  HFMA2.MMA R177, -RZ, RZ, 0, 0 ;  /* 0x00000000ffb17435 */ /* 0x000fe200000001ff */
[----:B------:R-:W-:Y:S10]  /*90f0*/  @!P4 BRA `(.L_x_1510) ;  /* 0x000000000028c947 */ /* 0x000ff40003800000 */
[----:B------:R-:W-:Y:S01]  /*9100*/  SHF.L.U32 R177, R161, 0x10, RZ ;  /* 0x00000010a1b17819 */ /* 0x000fe200000006ff */
[----:B------:R-:W-:Y:S06]  /*9110*/  BRA `(.L_x_1510) ;  /* 0x0000000000207947 */ /* 0x000fec0003800000 */
.L_x_1509:
        /* <DEDUP_REMOVED lines=8> */
.L_x_1510:
[----:B------:R-:W-:Y:S05]  /*91a0*/  BSYNC B2 ;  /* 0x0000000000027941 */ /* 0x000fea0003800000 */
.L_x_1508:
        /* <DEDUP_REMOVED lines=16> */
.L_x_1512:
[----:B------:R-:W-:Y:S05]  /*92b0*/  BSYNC B2 ;  /* 0x0000000000027941 */ /* 0x000fea0003800000 */
.L_x_1511:
[----:B------:R-:W-:Y:S04]  /*92c0*/  BSSY B2, `(.L_x_1513) ;  /* 0x0000010000027945 */ /* 0x000fe80003800000 */
[----:B------:R-:W-:Y:S05]  /*92d0*/  @P2 BRA `(.L_x_1514) ;  /* 0x0000000000142947 */ /* 0x000fea0003800000 */
[----:B------:R-:W-:Y:S01]  /*92e0*/  IMAD.MOV.U32 R177, RZ, RZ, RZ ;  /* 0x000000ffffb17224 */ /* 0x000fe200078e00ff */
[----:B------:R-:W-:Y:S06]  /*92f0*/  @!P4 BRA `(.L_x_1515) ;  /* 0x000000000030c947 */ /* 0x000fec0003800000 */
[----:B------:R-:W-:-:S04]  /*9300*/  PRMT R177, R161, 0x7632, R177 ;  /* 0x00007632a1b17816 */ /* 0x000fc800000000b1 */
[----:B------:R-:W-:Y:S01]  /*9310*/  SHF.L.U32 R177, R177, 0x10, RZ ;  /* 0x00000010b1b17819 */ /* 0x000fe200000006ff */
[----:B------:R-:W-:Y:S06]  /*9320*/  BRA `(.L_x_1515) ;  /* 0x0000000000247947 */ /* 0x000fec0003800000 */
.L_x_1514:
        /* <DEDUP_REMOVED lines=9> */
.L_x_1515:
[----:B------:R-:W-:Y:S05]  /*93c0*/  BSYNC B2 ;  /* 0x0000000000027941 */ /* 0x000fea0003800000 */
.L_x_1513:
        /* <DEDUP_REMOVED lines=17> */
.L_x_1517:
[----:B------:R-:W-:Y:S05]  /*94e0*/  BSYNC B2 ;  /* 0x0000000000027941 */ /* 0x000fea0003800000 */
.L_x_1516:
[----:B------:R-:W-:Y:S04]  /*94f0*/  BSSY B2, `(.L_x_1518) ;  /* 0x000000e000027945 */ /* 0x000fe80003800000 */
[----:B------:R-:W-:Y:S05]  /*9500*/  @P2 BRA `(.L_x_1519) ;  /* 0x0000000000102947 */ /* 0x000fea0003800000 */
[----:B------:R-:W-:Y:S01]  /*9510*/  HFMA2.MMA R177, -RZ, RZ, 0, 0 ;  /* 0x00000000ffb17435 */ /* 0x000fe200000001ff */
[----:B------:R-:W-:Y:S10]  /*9520*/  @!P4 BRA `(.L_x_1520) ;  /* 0x000000000028c947 */ /* 0x000ff40003800000 */
[----:B------:R-:W-:Y:S01]  /*9530*/  SHF.L.U32 R177, R162, 0x10, RZ ;  /* 0x00000010a2b17819 */ /* 0x000fe200000006ff */
[----:B------:R-:W-:Y:S06]  /*9540*/  BRA `(.L_x_1520) ;  /* 0x0000000000207947 */ /* 0x000fec0003800000 */
.L_x_1519:
        /* <DEDUP_REMOVED lines=8> */
.L_x_1520:
[----:B------:R-:W-:Y:S05]  /*95d0*/  BSYNC B2 ;  /* 0x0000000000027941 */ /* 0x000fea0003800000 */
.L_x_1518:
        /* <DEDUP_REMOVED lines=16> */
.L_x_1522:
[----:B------:R-:W-:Y:S05]  /*96e0*/  BSYNC B2 ;  /* 0x0000000000027941 */ /* 0x000fea0003800000 */
.L_x_1521:
[----:B------:R-:W-:Y:S04]  /*96f0*/  BSSY B2, `(.L_x_1523) ;  /* 0x0000010000027945 */ /* 0x000fe80003800000 */
[----:B------:R-:W-:Y:S05]  /*9700*/  @P2 BRA `(.L_x_1524) ;  /* 0x0000000000142947 */ /* 0x000fea0003800000 */
[----:B------:R-:W-:Y:S01]  /*9710*/  IMAD.MOV.U32 R177, RZ, RZ, RZ ;  /* 0x000000ffffb17224 */ /* 0x000fe200078e00ff */
[----:B------:R-:W-:Y:S06]  /*9720*/  @!P4 BRA `(.L_x_1525) ;  /* 0x000000000030c947 */ /* 0x000fec0003800000 */
[----:B------:R-:W-:-:S04]  /*9730*/  PRMT R177, R162, 0x7632, R177 ;  /* 0x00007632a2b17816 */ /* 0x000fc800000000b1 */
[----:B------:R-:W-:Y:S01]  /*9740*/  SHF.L.U32 R177, R177, 0x10, RZ ;  /* 0x00000010b1b17819 */ /* 0x000fe200000006ff */
[----:B------:R-:W-:Y:S06]  /*9750*/  BRA `(.L_x_1525) ;  /* 0x0000000000247947 */ /* 0x000fec0003800000 */
.L_x_1524:
        /* <DEDUP_REMOVED lines=9> */
.L_x_1525:
[----:B------:R-:W-:Y:S05]  /*97f0*/  BSYNC B2 ;  /* 0x0000000000027941 */ /* 0x000fea0003800000 */
.L_x_1523:
        /* <DEDUP_REMOVED lines=17> */
.L_x_1527:
[----:B------:R-:W-:Y:S05]  /*9910*/  BSYNC B2 ;  /* 0x0000000000027941 */ /* 0x000fea0003800000 */
.L_x_1526:
[----:B------:R-:W-:Y:S04]  /*9920*/  BSSY B2, `(.L_x_1528) ;  /* 0x000000e000027945 */ /* 0x000fe80003800000 */
[----:B------:R-:W-:Y:S05]  /*9930*/  @P2 BRA `(.L_x_1529) ;  /* 0x0000000000102947 */ /* 0x000fea0003800000 */
[----:B------:R-:W-:Y:S01]  /*9940*/  HFMA2.MMA R177, -RZ, RZ, 0, 0 ;  /* 0x00000000ffb17435 */ /* 0x000fe200000001ff */
[----:B------:R-:W-:Y:S10]  /*9950*/  @!P4 BRA `(.L_x_1530) ;  /* 0x000000000028c947 */ /* 0x000ff40003800000 */
[----:B------:R-:W-:Y:S01]  /*9960*/  SHF.L.U32 R177, R163, 0x10, RZ ;  /* 0x00000010a3b17819 */ /* 0x000fe200000006ff */
[----:B------:R-:W-:Y:S06]  /*9970*/  BRA `(.L_x_1530) ;  /* 0x0000000000207947 */ /* 0x000fec0003800000 */
.L_x_1529:
        /* <DEDUP_REMOVED lines=8> */
.L_x_1530:
[----:B------:R-:W-:Y:S05]  /*9a00*/  BSYNC B2 ;  /* 0x0000000000027941 */ /* 0x000fea0003800000 */
.L_x_1528:
        /* <DEDUP_REMOVED lines=16> */
.L_x_1532:
[----:B------:R-:W-:Y:S05]  /*9b10*/  BSYNC B2 ;  /* 0x0000000000027941 */ /* 0x000fea0003800000 */
.L_x_1531:
[----:B------:R-:W-:Y:S04]  /*9b20*/  BSSY B2, `(.L_x_1533) ;  /* 0x0000010000027945 */ /* 0x000fe80003800000 */
[----:B------:R-:W-:Y:S05]  /*9b30*/  @P2 BRA `(.L_x_1534) ;  /* 0x0000000000142947 */ /* 0x000fea0003800000 */
[----:B------:R-:W-:Y:S01]  /*9b40*/  IMAD.MOV.U32 R6, RZ, RZ, RZ ;  /* 0x000000ffff067224 */ /* 0x000fe200078e00ff */
[----:B------:R-:W-:Y:S06]  /*9b50*/  @!P4 BRA `(.L_x_1535) ;  /* 0x000000000030c947 */ /* 0x000fec0003800000 */
[----:B------:R-:W-:-:S04]  /*9b60*/  PRMT R6, R163, 0x7632, R6 ;  /* 0x00007632a3067816 */ /* 0x000fc80000000006 */
[----:B------:R-:W-:Y:S01]  /*9b70*/  SHF.L.U32 R6, R6, 0x10, RZ ;  /* 0x0000001006067819 */ /* 0x000fe200000006ff */
[----:B------:R-:W-:Y:S06]  /*9b80*/  BRA `(.L_x_1535) ;  /* 0x0000000000247947 */ /* 0x000fec0003800000 */
.L_x_1534:
        /* <DEDUP_REMOVED lines=9> */
.L_x_1535:
[----:B------:R-:W-:Y:S05]  /*9c20*/  BSYNC B2 ;  /* 0x0000000000027941 */ /* 0x000fea0003800000 */
.L_x_1533:
        /* <DEDUP_REMOVED lines=17> */
.L_x_1537:
[----:B------:R-:W-:Y:S05]  /*9d40*/  BSYNC B2 ;  /* 0x0000000000027941 */ /* 0x000fea0003800000 */
.L_x_1536:
[----:B------:R-:W0:Y:S02]  /*9d50*/  @P5 LDC.64 R176, c[0x0][0x308] ;  /* 0x0000c200ffb05b82 */ /* 0x000e240000000a00 */
[----:B0-----:R-:W-:-:S05]  /*9d60*/  @P5 IMAD.WIDE.U32 R6, R7, 0x10, R176 ;  /* 0x0000001007065825 */ /* 0x001fca00078e00b0 */
[----:B------:R0:W-:Y:S02]  /*9d70*/  @P5 STG.E.128 desc[UR4][R6.64], R164 ;  /* 0x000000a406005986 */ /* 0x0001e4000c101d04 */
[----:B0-----:R-:W0:Y:S02]  /*9d80*/  @P3 LDC.64 R6, c[0x0][0x2f8] ;  /* 0x0000be00ff063b82 */ /* 0x001e240000000a00 */
[----:B0-----:R-:W-:-:S05]  /*9d90*/  @P3 IMAD.WIDE.U32 R6, R8, 0x10, R6 ;  /* 0x0000001008063825 */ /* 0x001fca00078e0006 */
[----:B------:R0:W-:Y:S02]  /*9da0*/  @P3 STG.E.128 desc[UR4][R6.64], R172 ;  /* 0x000000ac06003986 */ /* 0x0001e4000c101d04 */
.L_x_1495:
[----:B------:R-:W-:Y:S05]  /*9db0*/  BSYNC B1 ;  /* 0x0000000000017941 */ /* 0x000fea0003800000 */
.L_x_1494:
[----:B0-----:R-:W0:Y:S02]  /*9dc0*/  LDC.64 R6, c[0x0][0x210] ;  /* 0x00008400ff067b82 */ /* 0x001e240000000a00 */
[----:B0-----:R-:W-:-:S04]  /*9dd0*/  LEA R4, R6, R4, 0x2 ;  /* 0x0000000406047211 */ /* 0x001fc800078e10ff */
[----:B------:R-:W-:-:S13]  /*9de0*/  ISETP.GE.AND P2, PT, R4, R7, PT ;  /* 0x000000070400720c */ /* 0x000fda0003f46270 */
[----:B------:R-:W-:Y:S05]  /*9df0*/  @!P2 BRA `(.L_x_1538) ;  /* 0xffffff7400aca947 */ /* 0x000fea000383ffff */
.L_x_1297:
[----:B------:R-:W-:Y:S05]  /*9e00*/  BSYNC B0 ;  /* 0x0000000000007941 */ /* 0x000fea0003800000 */
.L_x_1296:
[----:B------:R-:W0:Y:S01]  /*9e10*/  S2R R176, SR_TID.X ;  /* 0x0000000000b07919 */ /* 0x000e220000002100 */
[----:B------:R-:W-:Y:S01]  /*9e20*/  MOV R0, 0x400 ;  /* 0x0000040000007802 */ /* 0x000fe20000000f00 */
[----:B------:R-:W-:Y:S05]  /*9e30*/  WARPSYNC.ALL ;  /* 0x0000000000007948 */ /* 0x000fea0003800000 */
[----:B-----5:R-:W2:Y:S01]  /*9e40*/  S2R R5, SR_CgaCtaId ;  /* 0x0000000000057919 */ /* 0x020ea20000008800 */
[----:B------:R-:W-:Y:S01]  /*9e50*/  ULDC UR9, c[0x0][0x218] ;  /* 0x0000860000097ab9 */ /* 0x000fe20000000800 */
[----:B------:R-:W-:Y:S01]  /*9e60*/  ULDC.64 UR14, c[0x0][0x2d8] ;  /* 0x0000b600000e7ab9 */ /* 0x000fe20000000a00 */
[----:B------:R-:W-:Y:S01]  /*9e70*/  ULDC.64 UR16, c[0x0][0x2d0] ;  /* 0x0000b40000107ab9 */ /* 0x000fe20000000a00 */
[----:B------:R-:W-:Y:S01]  /*9e80*/  ULDC.64 UR18, c[0x0][0x2f0] ;  /* 0x0000bc0000127ab9 */ /* 0x000fe20000000a00 */
[----:B------:R-:W-:Y:S01]  /*9e90*/  BSSY B0, `(.L_x_1539) ;  /* 0x00000c9000007945 */ /* 0x000fe20003800000 */
[----:B0-----:R-:W-:-:S02]  /*9ea0*/  SHF.R.U32.HI R4, RZ, 0x5, R176 ;  /* 0x00000005ff047819 */ /* 0x001fc400000116b0 */
[----:B------:R-:W-:-:S03]  /*9eb0*/  IADD3 R2, R2, 0x7f, -R176 ;  /* 0x0000007f02027810 */ /* 0x000fc60007ffe8b0 */
[----:B------:R-:W-:Y:S01]  /*9ec0*/  IMAD R3, R4, 0xa0, R3 ;  /* 0x000000a004037824 */ /* 0x000fe200078e0203 */
[C---:B------:R-:W-:Y:S02]  /*9ed0*/  LOP3.LUT P4, RZ, R2.reuse, 0xffffff80, RZ, 0xc0, !PT ;  /* 0xffffff8002ff7812 */ /* 0x040fe4000788c0ff */
[----:B--2---:R-:W-:Y:S02]  /*9ee0*/  LEA R0, R5, R0, 0x18 ;  /* 0x0000000005007211 */ /* 0x004fe400078ec0ff */
[----:B------:R-:W-:Y:S02]  /*9ef0*/  ISETP.GE.U32.AND P3, PT, R2, 0x180, PT ;  /* 0x000001800200780c */ /* 0x000fe40003f66070 */
        /* <DEDUP_REMOVED lines=18> */
[----:B------:R-:W1:Y:S04]  /*a020*/  LDS R67, [R0+0x400] ;  /* 0x0004000000437984 */ /* 0x000e680000000800 */
[----:B------:R-:W1:Y:S04]  /*a030*/  LDS R78, [R0+0x1800] ;  /* 0x00180000004e7984 */ /* 0x000e680000000800 */
[----:B------:R-:W-:Y:S04]  /*a040*/  LDS R68, [R0+0x600] ;  /* 0x0006000000447984 */ /* 0x000fe80000000800 */
[----:B------:R-:W-:Y:S04]  /*a050*/  LDS R77, [R0+0x1a00] ;  /* 0x001a0000004d7984 */ /* 0x000fe80000000800 */
[----:B------:R-:W-:Y:S04]  /*a060*/  LDS R69, [R0+0x800] ;  /* 0x0008000000457984 */ /* 0x000fe80000000800 */
[----:B------:R-:W-:Y:S04]  /*a070*/  LDS R80, [R0+0x1c00] ;  /* 0x001c000000507984 */ /* 0x000fe80000000800 */
[----:B------:R-:W-:Y:S01]  /*a080*/  LDS R70, [R0+0xa00] ;  /* 0x000a000000467984 */ /* 0x000fe20000000800 */
[----:B--2---:R-:W-:-:S03]  /*a090*/  FADD.FTZ R65, RZ, R65 ;  /* 0x00000041ff417221 */ /* 0x004fc60000010000 */
[----:B------:R-:W-:Y:S01]  /*a0a0*/  LDS R79, [R0+0x1e00] ;  /* 0x001e0000004f7984 */ /* 0x000fe20000000800 */
[----:B---3--:R-:W-:Y:S01]  /*a0b0*/  FADD.FTZ R65, R65, R76 ;  /* 0x0000004c41417221 */ /* 0x008fe20000010000 */
[----:B0-----:R-:W-:Y:S02]  /*a0c0*/  IMAD R76, R90, UR9, RZ ;  /* 0x000000095a4c7c24 */ /* 0x001fe4000f8e02ff */
[----:B------:R-:W-:Y:S01]  /*a0d0*/  LDS R71, [R0+0xc00] ;  /* 0x000c000000477984 */ /* 0x000fe20000000800 */
[----:B----4-:R-:W-:Y:S02]  /*a0e0*/  FADD.FTZ R66, RZ, R66 ;  /* 0x00000042ff427221 */ /* 0x010fe40000010000 */
[----:B------:R-:W-:Y:S01]  /*a0f0*/  IADD3 R76, P0, R76, R176, RZ ;  /* 0x000000b04c4c7210 */ /* 0x000fe20007f1e0ff */
[----:B------:R-:W-:Y:S01]  /*a100*/  LDS R64, [R0+0x2000] ;  /* 0x0020000000407984 */ /* 0x000fe20000000800 */
[----:B-1----:R-:W-:-:S03]  /*a110*/  FADD.FTZ R66, R66, R75 ;  /* 0x0000004b42427221 */ /* 0x002fc60000010000 */
[----:B------:R-:W-:Y:S01]  /*a120*/  LDS R72, [R0+0xe00] ;  /* 0x000e000000487984 */ /* 0x000fe20000000800 */
[----:B------:R-:W-:-:S03]  /*a130*/  FADD.FTZ R67, RZ, R67 ;  /* 0x00000043ff437221 */ /* 0x000fc60000010000 */
        /* <DEDUP_REMOVED lines=98> */
[----:B-1----:R-:W-:-:S02]  /*a760*/  FADD.FTZ R53, R26, R53 ;  /* 0x000000351a357221 */ /* 0x002fc40000010000 */
        /* <DEDUP_REMOVED lines=26> */
[----:B------:R-:W-:Y:S02]  /*a910*/  IADD3.X R85, RZ, RZ, RZ, P0, !PT ;  /* 0x000000ffff557210 */ /* 0x000fe400007fe4ff */
[----:B------:R-:W-:Y:S01]  /*a920*/  IADD3 R66, P0, R44, UR14, RZ ;  /* 0x0000000e2c427c10 */ /* 0x000fe2000ff1e0ff */
[----:B---3--:R-:W-:Y:S01]  /*a930*/  FADD.FTZ R54, RZ, R54 ;  /* 0x00000036ff367221 */ /* 0x008fe20000010000 */
[----:B------:R-:W-:Y:S02]  /*a940*/  SHF.L.U64.HI R85, R76, 0x2, R85 ;  /* 0x000000024c557819 */ /* 0x000fe40000010255 */
[----:B------:R-:W-:Y:S01]  /*a950*/  IADD3 R44, P2, R44, UR18, RZ ;  /* 0x000000122c2c7c10 */ /* 0x000fe2000ff5e0ff */
[----:B----4-:R-:W-:Y:S01]  /*a960*/  FADD.FTZ R50, R50, R55 ;  /* 0x0000003732327221 */ /* 0x010fe20000010000 */
[----:B------:R-:W-:Y:S01]  /*a970*/  FADD.FTZ R54, R54, R87 ;  /* 0x0000005736367221 */ /* 0x000fe20000010000 */
[----:B------:R-:W-:-:S02]  /*a980*/  IADD3.X R87, R85, UR17, RZ, P1, !PT ;  /* 0x0000001155577c10 */ /* 0x000fc40008ffe4ff */
[----:B------:R-:W-:Y:S01]  /*a990*/  ISETP.GE.U32.AND P1, PT, R2, 0x280, PT ;  /* 0x000002800200780c */ /* 0x000fe20003f26070 */
[----:B------:R-:W-:Y:S01]  /*a9a0*/  FADD.FTZ R50, R50, R89 ;  /* 0x0000005932327221 */ /* 0x000fe20000010000 */
[C---:B------:R-:W-:Y:S02]  /*a9b0*/  IADD3.X R89, R85.reuse, UR15, RZ, P0, !PT ;  /* 0x0000000f55597c10 */ /* 0x040fe400087fe4ff */
[----:B------:R-:W-:Y:S01]  /*a9c0*/  IADD3.X R85, R85, UR19, RZ, P2, !PT ;  /* 0x0000001355557c10 */ /* 0x000fe200097fe4ff */
[----:B------:R-:W-:Y:S01]  /*a9d0*/  FADD.FTZ R52, R52, R91 ;  /* 0x0000005b34347221 */ /* 0x000fe20000010000 */
[C---:B------:R-:W-:Y:S02]  /*a9e0*/  ISETP.GE.U32.AND P2, PT, R2.reuse, 0x100, PT ;  /* 0x000001000200780c */ /* 0x040fe40003f46070 */
[----:B------:R-:W-:Y:S01]  /*a9f0*/  ISETP.GE.U32.AND P0, PT, R2, 0x200, PT ;  /* 0x000002000200780c */ /* 0x000fe20003f06070 */
[----:B------:R-:W-:Y:S01]  /*aa00*/  FADD.FTZ R54, R54, R93 ;  /* 0x0000005d36367221 */ /* 0x000fe20000010000 */
[----:B------:R-:W-:Y:S01]  /*aa10*/  FADD.FTZ R75, R50, R75 ;  /* 0x0000004b324b7221 */ /* 0x000fe20000010000 */
[----:B------:R-:W-:Y:S10]  /*aa20*/  @!P4 BRA `(.L_x_1540) ;  /* 0x00000000003cc947 */ /* 0x000ff40003800000 */
[----:B------:R-:W-:Y:S01]  /*aa30*/  MOV R24, R66 ;  /* 0x0000004200187202 */ /* 0x000fe20000000f00 */
        /* <DEDUP_REMOVED lines=14> */
.L_x_1540:
[----:B------:R-:W-:Y:S05]  /*ab20*/  BSYNC B0 ;  /* 0x0000000000007941 */ /* 0x000fea0003800000 */
.L_x_1539:
        /* <DEDUP_REMOVED lines=18> */
.L_x_1542:
[----:B------:R-:W-:Y:S05]  /*ac50*/  BSYNC B0 ;  /* 0x0000000000007941 */ /* 0x000fea0003800000 */
.L_x_1541:
        /* <DEDUP_REMOVED lines=18> */
.L_x_1544:
[----:B------:R-:W-:Y:S05]  /*ad80*/  BSYNC B0 ;  /* 0x0000000000007941 */ /* 0x000fea0003800000 */
.L_x_1543:
[----:B------:R-:W-:Y:S01]  /*ad90*/  FADD.FTZ R74, RZ, R74 ;  /* 0x0000004aff4a7221 */ /* 0x000fe20000010000 */
[----:B------:R-:W-:Y:S01]  /*ada0*/  FADD.FTZ R69, RZ, R69 ;  /* 0x00000045ff457221 */ /* 0x000fe20000010000 */
[----:B------:R-:W-:Y:S01]  /*adb0*/  FADD.FTZ R71, RZ, R71 ;  /* 0x00000047ff477221 */ /* 0x000fe20000010000 */
[----:B------:R-:W-:Y:S01]  /*adc0*/  FADD.FTZ R73, RZ, R73 ;  /* 0x00000049ff497221 */ /* 0x000fe20000010000 */
[----:B------:R-:W-:Y:S01]  /*add0*/  FADD.FTZ R61, R74, R61 ;  /* 0x0000003d4a3d7221 */ /* 0x000fe20000010000 */
[----:B------:R-:W-:Y:S01]  /*ade0*/  FADD.FTZ R80, R69, R80 ;  /* 0x0000005045507221 */ /* 0x000fe20000010000 */
[----:B------:R-:W-:Y:S01]  /*adf0*/  FADD.FTZ R64, R71, R64 ;  /* 0x0000004047407221 */ /* 0x000fe20000010000 */
[----:B------:R-:W-:Y:S01]  /*ae00*/  FADD.FTZ R62, R73, R62 ;  /* 0x0000003e493e7221 */ /* 0x000fe20000010000 */
[----:B------:R-:W-:Y:S01]  /*ae10*/  FADD.FTZ R22, R61, R22 ;  /* 0x000000163d167221 */ /* 0x000fe20000010000 */
[----:B------:R-:W-:Y:S01]  /*ae20*/  ISETP.GE.U32.AND P2, PT, R2, 0x300, PT ;  /* 0x000003000200780c */ /* 0x000fe20003f46070 */
[----:B------:R-:W-:Y:S01]  /*ae30*/  FADD.FTZ R59, R80, R59 ;  /* 0x0000003b503b7221 */ /* 0x000fe20000010000 */
[----:B------:R-:W-:Y:S01]  /*ae40*/  ISETP.GE.U32.AND P3, PT, R2, 0x380, PT ;  /* 0x000003800200780c */ /* 0x000fe20003f66070 */
[----:B------:R-:W-:Y:S01]  /*ae50*/  FADD.FTZ R57, R64, R57 ;  /* 0x0000003940397221 */ /* 0x000fe20000010000 */
[----:B------:R-:W-:Y:S01]  /*ae60*/  ISETP.GE.U32.AND P4, PT, R2, 0x400, PT ;  /* 0x000004000200780c */ /* 0x000fe20003f86070 */
[----:B------:R-:W-:Y:S01]  /*ae70*/  FADD.FTZ R62, R62, R23 ;  /* 0x000000173e3e7221 */ /* 0x000fe20000010000 */
[C---:B------:R-:W-:Y:S01]  /*ae80*/  ISETP.GE.U32.AND P5, PT, R2.reuse, 0x480, PT ;  /* 0x000004800200780c */ /* 0x040fe20003fa6070 */
[----:B------:R-:W-:Y:S01]  /*ae90*/  FADD.FTZ R30, RZ, R30 ;  /* 0x0000001eff1e7221 */ /* 0x000fe20000010000 */
[----:B------:R-:W-:Y:S01]  /*aea0*/  ISETP.GE.U32.AND P6, PT, R2, 0x500, PT ;  /* 0x000005000200780c */ /* 0x000fe20003fc6070 */
[----:B------:R-:W3:Y:S01]  /*aeb0*/  LDS R23, [R0+0x1200] ;  /* 0x0012000000177984 */ /* 0x000ee20000000800 */
[----:B------:R-:W-:Y:S01]  /*aec0*/  FADD.FTZ R68, RZ, R68 ;  /* 0x00000044ff447221 */ /* 0x000fe20000010000 */
[----:B------:R-:W-:Y:S01]  /*aed0*/  FADD.FTZ R72, RZ, R72 ;  /* 0x00000048ff487221 */ /* 0x000fe20000010000 */
[----:B------:R-:W-:Y:S01]  /*aee0*/  FADD.FTZ R35, RZ, R35 ;  /* 0x00000023ff237221 */ /* 0x000fe20000010000 */
[----:B------:R-:W4:Y:S01]  /*aef0*/  LDS R2, [R0+0x600] ;  /* 0x0006000000027984 */ /* 0x000f220000000800 */
[----:B------:R-:W-:Y:S01]  /*af00*/  FADD.FTZ R59, R59, R20 ;  /* 0x000000143b3b7221 */ /* 0x000fe20000010000 */
[----:B------:R-:W-:Y:S01]  /*af10*/  FADD.FTZ R57, R57, R18 ;  /* 0x0000001239397221 */ /* 0x000fe20000010000 */
[----:B------:R-:W-:Y:S01]  /*af20*/  FADD.FTZ R13, R22, R13 ;  /* 0x0000000d160d7221 */ /* 0x000fe20000010000 */
[----:B------:R-:W-:Y:S01]  /*af30*/  FADD.FTZ R30, R30, R37 ;  /* 0x000000251e1e7221 */ /* 0x000fe20000010000 */
[----:B012---:R-:W0:Y:S01]  /*af40*/  LDS R25, [R0+0x2600] ;  /* 0x0026000000197984 */ /* 0x007e220000000800 */
[----:B------:R-:W-:Y:S01]  /*af50*/  FADD.FTZ R77, R68, R77 ;  /* 0x0000004d444d7221 */ /* 0x000fe20000010000 */
[----:B------:R-:W-:Y:S01]  /*af60*/  FADD.FTZ R63, R72, R63 ;  /* 0x0000003f483f7221 */ /* 0x000fe20000010000 */
[----:B------:R-:W-:Y:S01]  /*af70*/  FADD.FTZ R32, RZ, R32 ;  /* 0x00000020ff207221 */ /* 0x000fe20000010000 */
[----:B------:R-:W1:Y:S01]  /*af80*/  LDS R18, [R0+0x800] ;  /* 0x0008000000127984 */ /* 0x000e620000000800 */
[----:B------:R-:W-:Y:S01]  /*af90*/  FADD.FTZ R42, R35, R42 ;  /* 0x0000002a232a7221 */ /* 0x000fe20000010000 */
[----:B------:R-:W-:Y:S01]  /*afa0*/  FADD.FTZ R30, R30, R49 ;  /* 0x000000311e1e7221 */ /* 0x000fe20000010000 */
[----:B------:R-:W-:Y:S01]  /*afb0*/  FADD.FTZ R39, R32, R39 ;  /* 0x0000002720277221 */ /* 0x000fe20000010000 */
[----:B------:R-:W2:Y:S01]  /*afc0*/  LDS R29, [R0+0x1a00] ;  /* 0x001a0000001d7984 */ /* 0x000ea20000000800 */
[----:B------:R-:W-:Y:S01]  /*afd0*/  FADD.FTZ R60, R77, R60 ;  /* 0x0000003c4d3c7221 */ /* 0x000fe20000010000 */
[----:B------:R-:W-:Y:S01]  /*afe0*/  FADD.FTZ R56, R63, R56 ;  /* 0x000000383f387221 */ /* 0x000fe20000010000 */
[----:B------:R-:W-:Y:S01]  /*aff0*/  FADD.FTZ R16, R39, R16 ;  /* 0x0000001027107221 */ /* 0x000fe20000010000 */
[----:B------:R-:W5:Y:S01]  /*b000*/  LDS R20, [R0+0xa00] ;  /* 0x000a000000147984 */ /* 0x000f620000000800 */
[----:B------:R-:W-:Y:S01]  /*b010*/  FADD.FTZ R33, RZ, R33 ;  /* 0x00000021ff217221 */ /* 0x000fe20000010000 */
[----:B------:R-:W-:Y:S01]  /*b020*/  FADD.FTZ R70, RZ, R70 ;  /* 0x00000046ff467221 */ /* 0x000fe20000010000 */
[----:B------:R-:W-:Y:S01]  /*b030*/  FADD.FTZ R31, RZ, R31 ;  /* 0x0000001fff1f7221 */ /* 0x000fe20000010000 */
[----:B------:R-:W5:Y:S01]  /*b040*/  LDS R22, [R0+0xc00] ;  /* 0x000c000000167984 */ /* 0x000f620000000800 */
[----:B------:R-:W-:Y:S01]  /*b050*/  FADD.FTZ R33, R33, R40 ;  /* 0x0000002821217221 */ /* 0x000fe20000010000 */
[----:B------:R-:W-:Y:S01]  /*b060*/  FADD.FTZ R34, RZ, R34 ;  /* 0x00000022ff227221 */ /* 0x000fe20000010000 */
[----:B------:R-:W-:Y:S01]  /*b070*/  FADD.FTZ R36, RZ, R36 ;  /* 0x00000024ff247221 */ /* 0x000fe20000010000 */
        /* <DEDUP_REMOVED lines=11> */
[----:B---3--:R-:W-:Y:S01]  /*b130*/  FADD.FTZ R14, RZ, R23 ;  /* 0x00000017ff0e7221 */ /* 0x008fe20000010000 */
[----:B------:R-:W3:Y:S01]  /*b140*/  LDS R35, [R0+0x1c00] ;  /* 0x001c000000237984 */ /* 0x000ee20000000800 */
[----:B------:R-:W-:Y:S01]  /*b150*/  FADD.FTZ R11, R42, R11 ;  /* 0x0000000b2a0b7221 */ /* 0x000fe20000010000 */
[----:B------:R-:W-:Y:S01]  /*b160*/  FADD.FTZ R10, R43, R10 ;  /* 0x0000000a2b0a7221 */ /* 0x000fe20000010000 */
[----:B----4-:R-:W-:Y:S01]  /*b170*/  FADD.FTZ R2, RZ, R2 ;  /* 0x00000002ff027221 */ /* 0x010fe20000010000 */
[----:B------:R-:W4:Y:S01]  /*b180*/  LDS R37, [R0+0x1e00] ;  /* 0x001e000000257984 */ /* 0x000f220000000800 */
[----:B------:R-:W-:Y:S01]  /*b190*/  BSSY B0, `(.L_x_1545) ;  /* 0x0000041000007945 */ /* 0x000fe20003800000 */
        /* <DEDUP_REMOVED lines=15> */
[----:B-----5:R-:W-:Y:S01]  /*b290*/  FADD.FTZ R20, RZ, R20 ;  /* 0x00000014ff147221 */ /* 0x020fe20000010000 */
[----:B------:R-:W-:Y:S01]  /*b2a0*/  FADD.FTZ R25, R12, R5 ;  /* 0x000000050c197221 */ /* 0x000fe20000010000 */
[----:B------:R-:W-:Y:S01]  /*b2b0*/  FADD.FTZ R11, R11, R4 ;  /* 0x000000040b0b7221 */ /* 0x000fe20000010000 */
        /* <DEDUP_REMOVED lines=45> */
[----:B-1----:R-:W-:-:S09]  /*b590*/  IADD3.X R85, RZ, R85, RZ, P0, !PT ;  /* 0x00000055ff557210 */ /* 0x002fd200007fe4ff */
.L_x_1546:
[----:B------:R-:W-:Y:S05]  /*b5a0*/  BSYNC B0 ;  /* 0x0000000000007941 */ /* 0x000fea0003800000 */
.L_x_1545:
[----:B------:R-:W-:Y:S01]  /*b5b0*/  BSSY B0, `(.L_x_1547) ;  /* 0x0000012000007945 */ /* 0x000fe20003800000 */
[----:B------:R-:W-:-:S03]  /*b5c0*/  FADD.FTZ R39, R18, R39 ;  /* 0x0000002712277221 */ /* 0x000fc60000010000 */
[----:B------:R-:W-:Y:S05]  /*b5d0*/  @!P1 BRA `(.L_x_1548) ;  /* 0x00000000003c9947 */ /* 0x000fea0003800000 */
        /* <DEDUP_REMOVED lines=10> */
[----:B------:R-:W-:-:S02]  /*b680*/  IADD3.X R89, RZ, R89, RZ, P1, !PT ;  /* 0x00000059ff597210 */ /* 0x000fc40000ffe4ff */
[----:B------:R-:W-:Y:S01]  /*b690*/  IADD3 R44, P1, R44, 0x200, RZ ;  /* 0x000002002c2c7810 */ /* 0x000fe20007f3e0ff */
[----:B------:R1:W-:Y:S01]  /*b6a0*/  STG.E desc[UR4][R6.64], R39 ;  /* 0x0000002706007986 */ /* 0x0003e2000c101904 */
[----:B------:R-:W-:Y:S02]  /*b6b0*/  IADD3.X R87, RZ, R87, RZ, P0, !PT ;  /* 0x00000057ff577210 */ /* 0x000fe400007fe4ff */
[----:B------:R-:W-:-:S09]  /*b6c0*/  IADD3.X R85, RZ, R85, RZ, P1, !PT ;  /* 0x00000055ff557210 */ /* 0x000fd20000ffe4ff */
.L_x_1548:
[----:B------:R-:W-:Y:S05]  /*b6d0*/  BSYNC B0 ;  /* 0x0000000000007941 */ /* 0x000fea0003800000 */
.L_x_1547:
[----:B------:R-:W-:Y:S01]  /*b6e0*/  BSSY B0, `(.L_x_1549) ;  /* 0x0000012000007945 */ /* 0x000fe20003800000 */
[----:B0-----:R-:W-:-:S03]  /*b6f0*/  FADD.FTZ R69, R20, R69 ;  /* 0x0000004514457221 */ /* 0x001fc60000010000 */
        /* <DEDUP_REMOVED lines=16> */
.L_x_1550:
[----:B------:R-:W-:Y:S05]  /*b800*/  BSYNC B0 ;  /* 0x0000000000007941 */ /* 0x000fea0003800000 */
.L_x_1549:
[----:B------:R-:W-:Y:S01]  /*b810*/  BSSY B0, `(.L_x_1551) ;  /* 0x0000012000007945 */ /* 0x000fe20003800000 */
[----:B------:R-:W-:-:S03]  /*b820*/  FADD.FTZ R71, R22, R71 ;  /* 0x0000004716477221 */ /* 0x000fc60000010000 */
        /* <DEDUP_REMOVED lines=16> */
.L_x_1552:
[----:B------:R-:W-:Y:S05]  /*b930*/  BSYNC B0 ;  /* 0x0000000000007941 */ /* 0x000fea0003800000 */
.L_x_1551:
[----:B------:R-:W-:Y:S01]  /*b940*/  BSSY B0, `(.L_x_1553) ;  /* 0x0000012000007945 */ /* 0x000fe20003800000 */
[----:B--2---:R-:W-:-:S03]  /*b950*/  FADD.FTZ R73, R24, R73 ;  /* 0x0000004918497221 */ /* 0x004fc60000010000 */
        /* <DEDUP_REMOVED lines=16> */
.L_x_1554:
[----:B------:R-:W-:Y:S05]  /*ba60*/  BSYNC B0 ;  /* 0x0000000000007941 */ /* 0x000fea0003800000 */
.L_x_1553:
        /* <DEDUP_REMOVED lines=18> */
.L_x_1556:
[----:B------:R-:W-:Y:S05]  /*bb90*/  BSYNC B0 ;  /* 0x0000000000007941 */ /* 0x000fea0003800000 */
.L_x_1555:
        /* <DEDUP_REMOVED lines=11> */
.L_x_1317:
        /* <DEDUP_REMOVED lines=8> */
.L_x_1558:
[----:B------:R-:W-:Y:S05]  /*bcd0*/  BSYNC B1 ;  /* 0x0000000000017941 */ /* 0x000fea0003800000 */
.L_x_1557:
        /* <DEDUP_REMOVED lines=8> */
.L_x_1559:
[----:B------:R-:W-:Y:S01]  /*bd60*/  HFMA2.MMA R177, -RZ, RZ, 0, 1.1920928955078125e-07 ;  /* 0x00000002ffb17435 */ /* 0x000fe200000001ff */
[----:B------:R-:W-:Y:S01]  /*bd70*/  MOV R178, R217 ;  /* 0x000000d900b27202 */ /* 0x000fe20000000f00 */
[----:B------:R-:W-:-:S09]  /*bd80*/  FADD.FTZ R218, R179, R218 ;  /* 0x000000dab3da7221 */ /* 0x000fd20000010000 */
[----:B------:R-:W-:Y:S05]  /*bd90*/  WARPSYNC.COLLECTIVE R8, `(.L_x_1560) ;  /* 0x0000000008087348 */ /* 0x000fea0003c00000 */
[----:B------:R0:W1:Y:S02]  /*bda0*/  SHFL.BFLY P4, R179, R178, R177, R176 ;  /* 0x0c0000b1b2b37389 */ /* 0x00006400000800b0 */
[----:B01----:R-:W-:Y:S01]  /*bdb0*/  ENDCOLLECTIVE ;  /* 0x000000000000791b */ /* 0x003fe20003800000 */
.L_x_1560:
[----:B------:R-:W-:Y:S02]  /*bdc0*/  IMAD.MOV.U32 R178, RZ, RZ, R218 ;  /* 0x000000ffffb27224 */ /* 0x000fe400078e00da */
[----:B------:R-:W-:-:S07]  /*bdd0*/  FADD.FTZ R217, R217, R179 ;  /* 0x000000b3d9d97221 */ /* 0x000fce0000010000 */
[----:B------:R-:W-:Y:S05]  /*bde0*/  WARPSYNC.COLLECTIVE R8, `(.L_x_1561) ;  /* 0x0000000008087348 */ /* 0x000fea0003c00000 */
[----:B------:R0:W1:Y:S02]  /*bdf0*/  SHFL.BFLY P4, R179, R178, R177, R176 ;  /* 0x0c0000b1b2b37389 */ /* 0x00006400000800b0 */
[----:B01----:R-:W-:Y:S01]  /*be00*/  ENDCOLLECTIVE ;  /* 0x000000000000791b */ /* 0x003fe20003800000 */
.L_x_1561:
[----:B------:R-:W-:Y:S01]  /*be10*/  HFMA2.MMA R177, -RZ, RZ, 0, 2.384185791015625e-07 ;  /* 0x00000004ffb17435 */ /* 0x000fe200000001ff */
[----:B------:R-:W-:Y:S01]  /*be20*/  MOV R178, R217 ;  /* 0x000000d900b27202 */ /* 0x000fe20000000f00 */
[----:B------:R-:W-:-:S09]  /*be30*/  FADD.FTZ R218, R218, R179 ;  /* 0x000000b3dada7221 */ /* 0x000fd20000010000 */
[----:B------:R-:W-:Y:S05]  /*be40*/  WARPSYNC.COLLECTIVE R8, `(.L_x_1562) ;  /* 0x0000000008087348 */ /* 0x000fea0003c00000 */
[----:B------:R0:W1:Y:S02]  /*be50*/  SHFL.BFLY P4, R179, R178, R177, R176 ;  /* 0x0c0000b1b2b37389 */ /* 0x00006400000800b0 */
[----:B01----:R-:W-:Y:S01]  /*be60*/  ENDCOLLECTIVE ;  /* 0x000000000000791b */ /* 0x003fe20003800000 */
.L_x_1562:
[----:B------:R-:W-:Y:S01]  /*be70*/  MOV R178, R218 ;  /* 0x000000da00b27202 */ /* 0x000fe20000000f00 */
[----:B------:R-:W-:-:S07]  /*be80*/  FADD.FTZ R217, R217, R179 ;  /* 0x000000b3d9d97221 */ /* 0x000fce0000010000 */
[----:B------:R-:W-:Y:S05]  /*be90*/  WARPSYNC.COLLECTIVE R8, `(.L_x_1563) ;  /* 0x0000000008087348 */ /* 0x000fea0003c00000 */
[----:B------:R0:W1:Y:S02]  /*bea0*/  SHFL.BFLY P4, R179, R178, R177, R176 ;  /* 0x0c0000b1b2b37389 */ /* 0x00006400000800b0 */
[----:B01----:R-:W-:Y:S01]  /*beb0*/  ENDCOLLECTIVE ;  /* 0x000000000000791b */ /* 0x003fe20003800000 */
.L_x_1563:
[----:B------:R-:W-:Y:S01]  /*bec0*/  HFMA2.MMA R177, -RZ, RZ, 0, 4.76837158203125e-07 ;  /* 0x00000008ffb17435 */ /* 0x000fe200000001ff */
[----:B------:R-:W-:Y:S02]  /*bed0*/  IMAD.MOV.U32 R178, RZ, RZ, R217 ;  /* 0x000000ffffb27224 */ /* 0x000fe400078e00d9 */
[----:B------:R-:W-:-:S08]  /*bee0*/  FADD.FTZ R218, R218, R179 ;  /* 0x000000b3dada7221 */ /* 0x000fd00000010000 */
[----:B------:R-:W-:Y:S05]  /*bef0*/  WARPSYNC.COLLECTIVE R8, `(.L_x_1564) ;  /* 0x0000000008087348 */ /* 0x000fea0003c00000 */
[----:B------:R0:W1:Y:S02]  /*bf00*/  SHFL.BFLY P4, R179, R178, R177, R176 ;  /* 0x0c0000b1b2b37389 */ /* 0x00006400000800b0 */
[----:B01----:R-:W-:Y:S01]  /*bf10*/  ENDCOLLECTIVE ;  /* 0x000000000000791b */ /* 0x003fe20003800000 */
.L_x_1564:
[----:B------:R-:W-:Y:S01]  /*bf20*/  MOV R178, R218 ;  /* 0x000000da00b27202 */ /* 0x000fe20000000f00 */
[----:B------:R-:W-:-:S07]  /*bf30*/  FADD.FTZ R217, R217, R179 ;  /* 0x000000b3d9d97221 */ /* 0x000fce0000010000 */
[----:B------:R-:W-:Y:S05]  /*bf40*/  WARPSYNC.COLLECTIVE R8, `(.L_x_1565) ;  /* 0x0000000008087348 */ /* 0x000fea0003c00000 */
[----:B------:R0:W1:Y:S02]  /*bf50*/  SHFL.BFLY P4, R179, R178, R177, R176 ;  /* 0x0c0000b1b2b37389 */ /* 0x00006400000800b0 */
[----:B01----:R-:W-:Y:S01]  /*bf60*/  ENDCOLLECTIVE ;  /* 0x000000000000791b */ /* 0x003fe20003800000 */
.L_x_1565:
[----:B------:R-:W-:Y:S01]  /*bf70*/  MOV R178, R217 ;  /* 0x000000d900b27202 */ /* 0x000fe20000000f00 */
[----:B------:R-:W-:Y:S02]  /*bf80*/  IMAD.MOV.U32 R177, RZ, RZ, 0x10 ;  /* 0x00000010ffb17424 */ /* 0x000fe400078e00ff */
[----:B------:R-:W-:-:S07]  /*bf90*/  FADD.FTZ R218, R218, R179 ;  /* 0x000000b3dada7221 */ /* 0x000fce0000010000 */
[----:B------:R-:W-:Y:S05]  /*bfa0*/  WARPSYNC.COLLECTIVE R8, `(.L_x_1566) ;  /* 0x0000000008087348 */ /* 0x000fea0003c00000 */
[----:B------:R0:W1:Y:S02]  /*bfb0*/  SHFL.BFLY P4, R179, R178, R177, R176 ;  /* 0x0c0000b1b2b37389 */ /* 0x00006400000800b0 */
[----:B01----:R-:W-:Y:S01]  /*bfc0*/  ENDCOLLECTIVE ;  /* 0x000000000000791b */ /* 0x003fe20003800000 */
.L_x_1566:
[----:B------:R-:W-:Y:S02]  /*bfd0*/  MOV R178, R218 ;  /* 0x000000da00b27202 */ /* 0x000fe40000000f00 */
[----:B------:R-:W-:-:S07]  /*bfe0*/  MOV R180, R179 ;  /* 0x000000b300b47202 */ /* 0x000fce0000000f00 */
[----:B------:R-:W-:Y:S05]  /*bff0*/  WARPSYNC.COLLECTIVE R8, `(.L_x_1567) ;  /* 0x0000000008087348 */ /* 0x000fea0003c00000 */
[----:B------:R0:W1:Y:S02]  /*c000*/  SHFL.BFLY P4, R179, R178, R177, R176 ;  /* 0x0c0000b1b2b37389 */ /* 0x00006400000800b0 */
[----:B01----:R-:W-:Y:S01]  /*c010*/  ENDCOLLECTIVE ;  /* 0x000000000000791b */ /* 0x003fe20003800000 */
.L_x_1567:
[----:B------:R-:W-:Y:S01]  /*c020*/  MOV R8, R179 ;  /* 0x000000b300087202 */ /* 0x000fe20000000f00 */
[----:B------:R-:W-:Y:S06]  /*c030*/  BRA `(.L_x_1568) ;  /* 0xffffff80001c7947 */ /* 0x000fec000383ffff */
.L_x_1569:
        /* <DEDUP_REMOVED lines=12> */
.L_x_16879:


//--------------------- .text._ZN10layer_norm22ln_bwd_finalize_kernelINS_22Kernel_traits_finalizeILj1280E13__nv_bfloat16S2_S2_S2_fjLb1ELj1024ELj4ENS_18Kernel_traits_baseILj1280ES2_S2_S2_S2_fjLj1024EEEEELb1ELb1EEEvNS_9BwdParamsE --------------------------
	.section	.text._ZN10layer_norm22ln_bwd_finalize_kernelINS_22Kernel_traits_finalizeILj1280E13__nv_bfloat16S2_S2_S2_fjLb1ELj1024ELj4ENS_18Kernel_traits_baseILj1280ES2_S2_S2_S2_fjLj1024EEEEELb1ELb1EEEvNS_9BwdParamsE,"ax",@progbits
	.align	128
        .global         _ZN10layer_norm22ln_bwd_finalize_kernelINS_22Kernel_traits_finalizeILj1280E13__nv_bfloat16S2_S2_S2_fjLb1ELj1024ELj4ENS_18Kernel_traits_baseILj1280ES2_S2_S2_S2_fjLj1024EEEEELb1ELb1EEEvNS_9BwdParamsE
        .type           _ZN10layer_norm22ln_bwd_finalize_kernelINS_22Kernel_traits_finalizeILj1280E13__nv_bfloat16S2_S2_S2_fjLb1ELj1024ELj4ENS_18Kernel_traits_baseILj1280ES2_S2_S2_S2_fjLj1024EEEEELb1ELb1EEEvNS_9BwdParamsE,@function
        .size           _ZN10layer_norm22ln_bwd_finalize_kernelINS_22Kernel_traits_finalizeILj1280E13__nv_bfloat16S2_S2_S2_fjLb1ELj1024ELj4ENS_18Kernel_traits_baseILj1280ES2_S2_S2_S2_fjLj1024EEEEELb1ELb1EEEvNS_9BwdParamsE,(.L_x_16880 - _ZN10layer_norm22ln_bwd_finalize_kernelINS_22Kernel_traits_finalizeILj1280E13__nv_bfloat16S2_S2_S2_fjLb1ELj1024ELj4ENS_18Kernel_traits_baseILj1280ES2_S2_S2_S2_fjLj1024EEEEELb1ELb1EEEvNS_9BwdParamsE)
        .other          _ZN10layer_norm22ln_bwd_finalize_kernelINS_22Kernel_traits_finalizeILj1280E13__nv_bfloat16S2_S2_S2_fjLb1ELj1024ELj4ENS_18Kernel_traits_baseILj1280ES2_S2_S2_S2_fjLj1024EEEEELb1ELb1EEEvNS_9BwdParamsE,@"STO_CUDA_ENTRY STV_DEFAULT"
_ZN10layer_norm22ln_bwd_finalize_kernelINS_22Kernel_traits_finalizeILj1280E13__nv_bfloat16S2_S2_S2_fjLb1ELj1024ELj4ENS_18Kernel_traits_baseILj1280ES2_S2_S2_S2_fjLj1024EEEEELb1ELb1EEEvNS_9BwdParamsE:
.text._ZN10layer_norm22ln_bwd_finalize_kernelINS_22Kernel_traits_finalizeILj1280E13__nv_bfloat16S2_S2_S2_fjLb1ELj1024ELj4ENS_18Kernel_traits_baseILj1280ES2_S2_S2_S2_fjLj1024EEEEELb1ELb1EEEvNS_9BwdParamsE:
        /* <DEDUP_REMOVED lines=17> */
[C---:B------:R-:W-:Y:S02]  /*0110*/  ISETP.GE.U32.AND P0, PT, R2.reuse, 0x10, PT ;  /* 0x000000100200780c */ /* 0x040fe40003f06070 */
[C---:B------:R-:W-:Y:S02]  /*0120*/  LEA R8, R2.reuse, R6, 0x5 ;  /* 0x0000000602087211 */ /* 0x040fe400078e28ff */
[----:B------:R-:W-:Y:S02]  /*0130*/  ISETP.EQ.AND P0, PT, R3, 0x1f, !P0 ;  /* 0x0000001f0300780c */ /* 0x000fe40004702270 */
[----:B------:R-:W-:Y:S01]  /*0140*/  IADD3 R5, R2, R9, RZ ;  /* 0x0000000902057210 */ /* 0x000fe20007ffe0ff */
[----:B0-----:R-:W-:-:S03]  /*0150*/  ULEA UR4, UR5, UR4, 0x18 ;  /* 0x0000000405047291 */ /* 0x001fc6000f8ec03f */
[----:B------:R-:W-:-:S03]  /*0160*/  ULDC UR5, c[0x0][0x218] ;  /* 0x0000860000057ab9 */ /* 0x000fc60000000800 */
[----:B------:R-:W-:Y:S02]  /*0170*/  LEA R6, R7, UR4, 0x2 ;  /* 0x0000000407067c11 */ /* 0x000fe4000f8e10ff */
[----:B------:R-:W-:-:S07]  /*0180*/  LEA R7, R8, UR4, 0x2 ;  /* 0x0000000408077c11 */ /* 0x000fce000f8e10ff */
.L_x_1581:
[----:B0-23--:R-:W0:Y:S01]  /*0190*/  LDC R8, c[0x0][0x210] ;  /* 0x00008400ff087b82 */ /* 0x00de220000000800 */
[----:B------:R-:W-:Y:S01]  /*01a0*/  BSSY B0, `(.L_x_1570) ;  /* 0x0000083000007945 */ /* 0x000fe20003800000 */
[----:B------:R-:W-:Y:S01]  /*01b0*/  HFMA2.MMA R22, -RZ, RZ, 0, 0 ;  /* 0x00000000ff167435 */ /* 0x000fe200000001ff */
[----:B-1----:R-:W-:Y:S02]  /*01c0*/  CS2R R10, SRZ ;  /* 0x00000000000a7805 */ /* 0x002fe4000001ff00 */
[----:B0-----:R-:W-:-:S13]  /*01d0*/  ISETP.GE.U32.AND P1, PT, R3, R8, PT ;  /* 0x000000080300720c */ /* 0x001fda0003f26070 */
[----:B------:R-:W-:Y:S05]  /*01e0*/  @P1 BRA `(.L_x_1571) ;  /* 0x0000000400f81947 */ /* 0x000fea0003800000 */
[----:B------:R-:W-:Y:S02]  /*01f0*/  ISETP.GE.U32.AND P2, PT, R3, R8, PT ;  /* 0x000000080300720c */ /* 0x000fe40003f46070 */
[----:B------:R-:W-:-:S11]  /*0200*/  MOV R21, R3 ;  /* 0x0000000300157202 */ /* 0x000fd60000000f00 */
[----:B------:R-:W0:Y:S08]  /*0210*/  @P2 LDC R17, c[0x0][0x218] ;  /* 0x00008600ff112b82 */ /* 0x000e300000000800 */
[----:B------:R-:W1:Y:S08]  /*0220*/  @P2 LDC.64 R12, c[0x0][0x2d0] ;  /* 0x0000b400ff0c2b82 */ /* 0x000e700000000a00 */
[----:B------:R-:W2:Y:S08]  /*0230*/  @P2 LDC.64 R14, c[0x0][0x2d8] ;  /* 0x0000b600ff0e2b82 */ /* 0x000eb00000000a00 */
[----:B------:R-:W3:Y:S01]  /*0240*/  @P2 LDC.64 R10, c[0x0][0x2f0] ;  /* 0x0000bc00ff0a2b82 */ /* 0x000ee20000000a00 */
[----:B0-----:R-:W-:-:S04]  /*0250*/  @P2 IMAD R17, R21, R17, R4 ;  /* 0x0000001115112224 */ /* 0x001fc800078e0204 */
[----:B-1----:R-:W-:-:S06]  /*0260*/  @P2 IMAD.WIDE.U32 R12, R17, 0x4, R12 ;  /* 0x00000004110c2825 */ /* 0x002fcc00078e000c */
[----:B------:R-:W4:Y:S01]  /*0270*/  @P2 LDG.E R13, desc[UR6][R12.64] ;  /* 0x000000060c0d2981 */ /* 0x000f22000c1e1900 */
[----:B--2---:R-:W-:-:S06]  /*0280*/  @P2 IMAD.WIDE.U32 R14, R17, 0x4, R14 ;  /* 0x00000004110e2825 */ /* 0x004fcc00078e000e */
[----:B------:R-:W2:Y:S01]  /*0290*/  @P2 LDG.E R15, desc[UR6][R14.64] ;  /* 0x000000060e0f2981 */ /* 0x000ea2000c1e1900 */
[----:B---3--:R-:W-:-:S06]  /*02a0*/  @P2 IMAD.WIDE.U32 R16, R17, 0x4, R10 ;  /* 0x0000000411102825 */ /* 0x008fcc00078e000a */
[----:B------:R-:W3:Y:S01]  /*02b0*/  @P2 LDG.E R16, desc[UR6][R16.64] ;  /* 0x0000000610102981 */ /* 0x000ee2000c1e1900 */
[----:B------:R-:W-:-:S04]  /*02c0*/  @P2 IADD3 R21, R21, 0x20, RZ ;  /* 0x0000002015152810 */ /* 0x000fc80007ffe0ff */
[----:B------:R-:W-:Y:S01]  /*02d0*/  ISETP.GE.U32.AND P1, PT, R21, R8, PT ;  /* 0x000000081500720c */ /* 0x000fe20003f26070 */
[----:B------:R-:W-:-:S05]  /*02e0*/  IMAD.IADD R9, R8, 0x1, -R21 ;  /* 0x0000000108097824 */ /* 0x000fca00078e0a15 */
[----:B------:R-:W-:Y:S02]  /*02f0*/  ISETP.LE.U32.OR P1, PT, R9, 0x60, P1 ;  /* 0x000000600900780c */ /* 0x000fe40000f23470 */
[----:B------:R-:W-:Y:S02]  /*0300*/  CS2R R10, SRZ ;  /* 0x00000000000a7805 */ /* 0x000fe4000001ff00 */
[----:B------:R-:W-:Y:S01]  /*0310*/  MOV R22, RZ ;  /* 0x000000ff00167202 */ /* 0x000fe20000000f00 */
[----:B------:R-:W-:Y:S03]  /*0320*/  BSSY B1, `(.L_x_1572) ;  /* 0x0000039000017945 */ /* 0x000fe60003800000 */
[----:B----4-:R-:W-:Y:S01]  /*0330*/  @P2 FADD.FTZ R10, R10, R13 ;  /* 0x0000000d0a0a2221 */ /* 0x010fe20000010000 */
[----:B--2---:R-:W-:Y:S01]  /*0340*/  @P2 FADD.FTZ R22, R22, R15 ;  /* 0x0000000f16162221 */ /* 0x004fe20000010000 */
[----:B---3--:R-:W-:Y:S01]  /*0350*/  @P2 FADD.FTZ R11, R11, R16 ;  /* 0x000000100b0b2221 */ /* 0x008fe20000010000 */
[----:B------:R-:W-:-:S02]  /*0360*/  PLOP3.LUT P2, PT, P2, PT, PT, 0x8, 0x0 ;  /* 0x000000000000781c */ /* 0x000fc4000174e170 */
[----:B------:R-:W-:Y:S11]  /*0370*/  @P1 BRA `(.L_x_1573) ;  /* 0x0000000000cc1947 */ /* 0x000ff60003800000 */
[----:B------:R-:W-:Y:S02]  /*0380*/  PLOP3.LUT P2, PT, PT, PT, PT, 0x8, 0x0 ;  /* 0x000000000000781c */ /* 0x000fe40003f4e170 */
[----:B------:R-:W-:-:S11]  /*0390*/  IADD3 R9, R8, -0x60, RZ ;  /* 0xffffffa008097810 */ /* 0x000fd60007ffe0ff */
.L_x_1574:
[----:B------:R-:W0:Y:S01]  /*03a0*/  LDC.64 R14, c[0x0][0x2d0] ;  /* 0x0000b400ff0e7b82 */ /* 0x000e220000000a00 */
[----:B------:R-:W-:-:S07]  /*03b0*/  IMAD R23, R21, UR5, R4 ;  /* 0x0000000515177c24 */ /* 0x000fce000f8e0204 */
[----:B------:R-:W1:Y:S01]  /*03c0*/  LDC.64 R16, c[0x0][0x2d8] ;  /* 0x0000b600ff107b82 */ /* 0x000e620000000a00 */
[----:B0-----:R-:W-:-:S06]  /*03d0*/  IMAD.WIDE.U32 R24, R23, 0x4, R14 ;  /* 0x0000000417187825 */ /* 0x001fcc00078e000e */
[----:B------:R0:W2:Y:S01]  /*03e0*/  LDG.E R25, desc[UR6][R24.64] ;  /* 0x0000000618197981 */ /* 0x0000a2000c1e1900 */
[----:B-1----:R-:W-:-:S05]  /*03f0*/  IMAD.WIDE.U32 R26, R23, 0x4, R16 ;  /* 0x00000004171a7825 */ /* 0x002fca00078e0010 */
[----:B------:R1:W3:Y:S01]  /*0400*/  LDG.E R20, desc[UR6][R26.64] ;  /* 0x000000061a147981 */ /* 0x0002e2000c1e1900 */
[C---:B------:R-:W-:Y:S02]  /*0410*/  IADD3 R13, R21.reuse, 0x20, RZ ;  /* 0x00000020150d7810 */ /* 0x040fe40007ffe0ff */
[C---:B------:R-:W-:Y:S02]  /*0420*/  IADD3 R19, R21.reuse, 0x40, RZ ;  /* 0x0000004015137810 */ /* 0x040fe40007ffe0ff */
[----:B0-----:R-:W-:-:S03]  /*0430*/  IADD3 R24, R21, 0x60, RZ ;  /* 0x0000006015187810 */ /* 0x001fc60007ffe0ff */
[--C-:B------:R-:W-:Y:S02]  /*0440*/  IMAD R19, R19, UR5, R4.reuse ;  /* 0x0000000513137c24 */ /* 0x100fe4000f8e0204 */
[----:B-1----:R-:W-:-:S04]  /*0450*/  IMAD R27, R13, UR5, R4 ;  /* 0x000000050d1b7c24 */ /* 0x002fc8000f8e0204 */
[----:B------:R-:W-:-:S05]  /*0460*/  IMAD.WIDE.U32 R28, R27, 0x4, R14 ;  /* 0x000000041b1c7825 */ /* 0x000fca00078e000e */
[----:B------:R0:W4:Y:S01]  /*0470*/  LDG.E R18, desc[UR6][R28.64] ;  /* 0x000000061c127981 */ /* 0x000122000c1e1900 */
[----:B------:R-:W-:-:S06]  /*0480*/  IMAD.WIDE.U32 R12, R19, 0x4, R14 ;  /* 0x00000004130c7825 */ /* 0x000fcc00078e000e */
[----:B------:R-:W5:Y:S01]  /*0490*/  LDG.E R13, desc[UR6][R12.64] ;  /* 0x000000060c0d7981 */ /* 0x000f62000c1e1900 */
[----:B0-----:R-:W-:-:S04]  /*04a0*/  IMAD R29, R24, UR5, R4 ;  /* 0x00000005181d7c24 */ /* 0x001fc8000f8e0204 */
[----:B------:R-:W-:-:S05]  /*04b0*/  IMAD.WIDE.U32 R14, R29, 0x4, R14 ;  /* 0x000000041d0e7825 */ /* 0x000fca00078e000e */
[----:B------:R0:W5:Y:S02]  /*04c0*/  LDG.E R12, desc[UR6][R14.64] ;  /* 0x000000060e0c7981 */ /* 0x000164000c1e1900 */
[----:B0-----:R-:W-:-:S04]  /*04d0*/  IMAD.WIDE.U32 R14, R27, 0x4, R16 ;  /* 0x000000041b0e7825 */ /* 0x001fc800078e0010 */
[----:B--2---:R-:W-:Y:S02]  /*04e0*/  FADD.FTZ R25, R25, R10 ;  /* 0x0000000a19197221 */ /* 0x004fe40000010000 */
[----:B------:R0:W2:Y:S02]  /*04f0*/  LDG.E R10, desc[UR6][R14.64] ;  /* 0x000000060e0a7981 */ /* 0x0000a4000c1e1900 */
[----:B0-----:R-:W-:-:S04]  /*0500*/  IMAD.WIDE.U32 R14, R19, 0x4, R16 ;  /* 0x00000004130e7825 */ /* 0x001fc800078e0010 */
[----:B---3--:R-:W-:Y:S01]  /*0510*/  FADD.FTZ R20, R20, R22 ;  /* 0x0000001614147221 */ /* 0x008fe20000010000 */
[----:B------:R-:W-:Y:S01]  /*0520*/  IMAD.WIDE.U32 R16, R29, 0x4, R16 ;  /* 0x000000041d107825 */ /* 0x000fe200078e0010 */
[----:B------:R0:W3:Y:S05]  /*0530*/  LDG.E R24, desc[UR6][R14.64] ;  /* 0x000000060e187981 */ /* 0x0000ea000c1e1900 */
[----:B------:R-:W3:Y:S01]  /*0540*/  LDG.E R16, desc[UR6][R16.64] ;  /* 0x0000000610107981 */ /* 0x000ee2000c1e1900 */
[----:B0-----:R-:W0:Y:S02]  /*0550*/  LDC.64 R14, c[0x0][0x2f0] ;  /* 0x0000bc00ff0e7b82 */ /* 0x001e240000000a00 */
[----:B0-----:R-:W-:-:S04]  /*0560*/  IMAD.WIDE.U32 R22, R23, 0x4, R14 ;  /* 0x0000000417167825 */ /* 0x001fc800078e000e */
[--C-:B------:R-:W-:Y:S01]  /*0570*/  IMAD.WIDE.U32 R26, R27, 0x4, R14.reuse ;  /* 0x000000041b1a7825 */ /* 0x100fe200078e000e */
[----:B------:R0:W3:Y:S05]  /*0580*/  LDG.E R28, desc[UR6][R22.64] ;  /* 0x00000006161c7981 */ /* 0x0000ea000c1e1900 */
[----:B------:R-:W3:Y:S01]  /*0590*/  LDG.E R26, desc[UR6][R26.64] ;  /* 0x000000061a1a7981 */ /* 0x000ee2000c1e1900 */
[----:B0-----:R-:W-:-:S04]  /*05a0*/  IMAD.WIDE.U32 R22, R19, 0x4, R14 ;  /* 0x0000000413167825 */ /* 0x001fc800078e000e */
[----:B------:R-:W-:Y:S01]  /*05b0*/  IMAD.WIDE.U32 R14, R29, 0x4, R14 ;  /* 0x000000041d0e7825 */ /* 0x000fe200078e000e */
[----:B------:R0:W3:Y:S05]  /*05c0*/  LDG.E R19, desc[UR6][R22.64] ;  /* 0x0000000616137981 */ /* 0x0000ea000c1e1900 */
[----:B------:R-:W3:Y:S01]  /*05d0*/  LDG.E R14, desc[UR6][R14.64] ;  /* 0x000000060e0e7981 */ /* 0x000ee2000c1e1900 */
[----:B------:R-:W-:Y:S01]  /*05e0*/  IADD3 R21, R21, 0x80, RZ ;  /* 0x0000008015157810 */ /* 0x000fe20007ffe0ff */
[----:B----4-:R-:W-:-:S03]  /*05f0*/  FADD.FTZ R18, R25, R18 ;  /* 0x0000001219127221 */ /* 0x010fc60000010000 */
[----:B------:R-:W-:Y:S01]  /*0600*/  ISETP.GE.U32.AND P1, PT, R21, R9, PT ;  /* 0x000000091500720c */ /* 0x000fe20003f26070 */
[----:B-----5:R-:W-:Y:S01]  /*0610*/  FADD.FTZ R13, R18, R13 ;  /* 0x0000000d120d7221 */ /* 0x020fe20000010000 */
[----:B--2---:R-:W-:-:S04]  /*0620*/  FADD.FTZ R17, R20, R10 ;  /* 0x0000000a14117221 */ /* 0x004fc80000010000 */
[----:B---3--:R-:W-:-:S04]  /*0630*/  FADD.FTZ R17, R17, R24 ;  /* 0x0000001811117221 */ /* 0x008fc80000010000 */
[----:B0-----:R-:W-:Y:S01]  /*0640*/  FADD.FTZ R22, R17, R16 ;  /* 0x0000001011167221 */ /* 0x001fe20000010000 */
[----:B------:R-:W-:-:S04]  /*0650*/  FADD.FTZ R11, R28, R11 ;  /* 0x0000000b1c0b7221 */ /* 0x000fc80000010000 */
[----:B------:R-:W-:-:S04]  /*0660*/  FADD.FTZ R10, R11, R26 ;  /* 0x0000001a0b0a7221 */ /* 0x000fc80000010000 */
[----:B------:R-:W-:Y:S01]  /*0670*/  FADD.FTZ R19, R10, R19 ;  /* 0x000000130a137221 */ /* 0x000fe20000010000 */
[----:B------:R-:W-:-:S03]  /*0680*/  FADD.FTZ R10, R13, R12 ;  /* 0x0000000c0d0a7221 */ /* 0x000fc60000010000 */
[----:B------:R-:W-:Y:S01]  /*0690*/  FADD.FTZ R11, R19, R14 ;  /* 0x0000000e130b7221 */ /* 0x000fe20000010000 */
[----:B------:R-:W-:Y:S06]  /*06a0*/  @!P1 BRA `(.L_x_1574) ;  /* 0xfffffffc003c9947 */ /* 0x000fec000383ffff */
.L_x_1573:
[----:B------:R-:W-:Y:S05]  /*06b0*/  BSYNC B1 ;  /* 0x0000000000017941 */ /* 0x000fea0003800000 */
.L_x_1572:
[CC--:B------:R-:W-:Y:S01]  /*06c0*/  ISETP.GE.U32.AND P1, PT, R21.reuse, R8.reuse, PT ;  /* 0x000000081500720c */ /* 0x0c0fe20003f26070 */
[----:B------:R-:W-:Y:S01]  /*06d0*/  BSSY B1, `(.L_x_1575) ;  /* 0x000001f000017945 */ /* 0x000fe20003800000 */
[----:B------:R-:W-:-:S04]  /*06e0*/  IADD3 R9, -R21, R8, RZ ;  /* 0x0000000815097210 */ /* 0x000fc80007ffe1ff */
[----:B------:R-:W-:-:S13]  /*06f0*/  ISETP.LE.U32.OR P1, PT, R9, 0x20, P1 ;  /* 0x000000200900780c */ /* 0x000fda0000f23470 */
[----:B------:R-:W-:Y:S05]  /*0700*/  @P1 BRA `(.L_x_1576) ;  /* 0x00000000006c1947 */ /* 0x000fea0003800000 */
[----:B------:R-:W0:Y:S01]  /*0710*/  LDC.64 R24, c[0x0][0x2d0] ;  /* 0x0000b400ff187b82 */ /* 0x000e220000000a00 */
[----:B------:R-:W-:Y:S01]  /*0720*/  ULDC UR8, c[0x0][0x218] ;  /* 0x0000860000087ab9 */ /* 0x000fe20000000800 */
[C---:B------:R-:W-:Y:S02]  /*0730*/  VIADD R9, R21.reuse, 0x20 ;  /* 0x0000002015097836 */ /* 0x040fe40000000000 */
[--C-:B------:R-:W-:Y:S02]  /*0740*/  IMAD R15, R21, UR8, R4.reuse ;  /* 0x00000008150f7c24 */ /* 0x100fe4000f8e0204 */
[----:B------:R-:W-:Y:S02]  /*0750*/  IMAD R9, R9, UR8, R4 ;  /* 0x0000000809097c24 */ /* 0x000fe4000f8e0204 */
        /* <DEDUP_REMOVED lines=22> */
.L_x_1576:
[----:B------:R-:W-:Y:S05]  /*08c0*/  BSYNC B1 ;  /* 0x0000000000017941 */ /* 0x000fea0003800000 */
.L_x_1575:
[----:B------:R-:W-:-:S13]  /*08d0*/  ISETP.LT.U32.OR P2, PT, R21, R8, P2 ;  /* 0x000000081500720c */ /* 0x000fda0001741470 */
[----:B------:R-:W-:Y:S05]  /*08e0*/  @!P2 BRA `(.L_x_1571) ;  /* 0x000000000038a947 */ /* 0x000fea0003800000 */
[----:B------:R-:W0:Y:S01]  /*08f0*/  LDC.64 R14, c[0x0][0x2d0] ;  /* 0x0000b400ff0e7b82 */ /* 0x000e220000000a00 */
[----:B------:R-:W-:Y:S02]  /*0900*/  ULDC UR8, c[0x0][0x218] ;  /* 0x0000860000087ab9 */ /* 0x000fe40000000800 */
[----:B------:R-:W-:-:S05]  /*0910*/  IMAD R17, R21, UR8, R4 ;  /* 0x0000000815117c24 */ /* 0x000fca000f8e0204 */
        /* <DEDUP_REMOVED lines=11> */
.L_x_1571:
[----:B------:R-:W-:Y:S05]  /*09d0*/  BSYNC B0 ;  /* 0x0000000000007941 */ /* 0x000fea0003800000 */
.L_x_1570:
[----:B------:R-:W-:Y:S01]  /*09e0*/  ISETP.GT.U32.AND P1, PT, R0, 0x3ff, PT ;  /* 0x000003ff0000780c */ /* 0x000fe20003f24070 */
[----:B------:R0:W-:Y:S01]  /*09f0*/  STS [R6], R22 ;  /* 0x0000001606007388 */ /* 0x0001e20000000800 */
[----:B------:R-:W-:Y:S05]  /*0a00*/  WARPSYNC.ALL ;  /* 0x0000000000007948 */ /* 0x000fea0003800000 */
[----:B------:R0:W-:Y:S04]  /*0a10*/  STS [R6+0x1000], R10 ;  /* 0x0010000a06007388 */ /* 0x0001e80000000800 */
[----:B------:R0:W-:Y:S01]  /*0a20*/  STS [R6+0x2000], R11 ;  /* 0x0020000b06007388 */ /* 0x0001e20000000800 */
[----:B------:R-:W-:Y:S06]  /*0a30*/  BAR.SYNC.DEFER_BLOCKING 0x0 ;  /* 0x0000000000007b1d */ /* 0x000fec0000010000 */
[----:B------:R-:W-:Y:S05]  /*0a40*/  @P1 BRA `(.L_x_1577) ;  /* 0x0000000000a41947 */ /* 0x000fea0003800000 */
[----:B0-----:R0:W1:Y:S01]  /*0a50*/  LDS R11, [R7] ;  /* 0x00000000070b7984 */ /* 0x0010620000000800 */
[----:B------:R-:W-:Y:S01]  /*0a60*/  UMOV UR8, 0xffffffff ;  /* 0xffffffff00087882 */ /* 0x000fe20000000000 */
[----:B------:R-:W-:Y:S02]  /*0a70*/  ISETP.NE.AND P1, PT, R2, RZ, PT ;  /* 0x000000ff0200720c */ /* 0x000fe40003f25270 */
[----:B------:R0:W2:Y:S04]  /*0a80*/  LDS R10, [R7+0x2000] ;  /* 0x00200000070a7984 */ /* 0x0000a80000000800 */
[----:B------:R0:W3:Y:S01]  /*0a90*/  LDS R8, [R7+0x1000] ;  /* 0x0010000007087984 */ /* 0x0000e20000000800 */
[----:B------:R-:W-:Y:S06]  /*0aa0*/  BRA.DIV UR8, `(.L_x_1578) ;  /* 0x0000000208f87947 */ /* 0x000fec000b800000 */
[----:B---3--:R-:W3:Y:S04]  /*0ab0*/  SHFL.BFLY PT, R9, R8, 0x1, 0x1f ;  /* 0x0c201f0008097f89 */ /* 0x008ee800000e0000 */
[----:B-1----:R-:W1:Y:S04]  /*0ac0*/  SHFL.BFLY PT, R12, R11, 0x1, 0x1f ;  /* 0x0c201f000b0c7f89 */ /* 0x002e6800000e0000 */
[----:B--2---:R-:W2:Y:S01]  /*0ad0*/  SHFL.BFLY PT, R13, R10, 0x1, 0x1f ;  /* 0x0c201f000a0d7f89 */ /* 0x004ea200000e0000 */
[----:B---3--:R-:W-:Y:S01]  /*0ae0*/  FADD.FTZ R9, R8, R9 ;  /* 0x0000000908097221 */ /* 0x008fe20000010000 */
[----:B-1----:R-:W-:-:S04]  /*0af0*/  FADD.FTZ R14, R11, R12 ;  /* 0x0000000c0b0e7221 */ /* 0x002fc80000010000 */
[----:B------:R-:W1:Y:S01]  /*0b00*/  SHFL.BFLY PT, R12, R9, 0x2, 0x1f ;  /* 0x0c401f00090c7f89 */ /* 0x000e6200000e0000 */
[----:B--2---:R-:W-:-:S03]  /*0b10*/  FADD.FTZ R17, R10, R13 ;  /* 0x0000000d0a117221 */ /* 0x004fc60000010000 */
[----:B------:R-:W2:Y:S04]  /*0b20*/  SHFL.BFLY PT, R13, R14, 0x2, 0x1f ;  /* 0x0c401f000e0d7f89 */ /* 0x000ea800000e0000 */
[----:B------:R-:W3:Y:S01]  /*0b30*/  SHFL.BFLY PT, R16, R17, 0x2, 0x1f ;  /* 0x0c401f0011107f89 */ /* 0x000ee200000e0000 */
[----:B-1----:R-:W-:Y:S01]  /*0b40*/  FADD.FTZ R12, R9, R12 ;  /* 0x0000000c090c7221 */ /* 0x002fe20000010000 */
[----:B--2---:R-:W-:-:S04]  /*0b50*/  FADD.FTZ R15, R14, R13 ;  /* 0x0000000d0e0f7221 */ /* 0x004fc80000010000 */
[----:B------:R-:W1:Y:S01]  /*0b60*/  SHFL.BFLY PT, R13, R12, 0x4, 0x1f ;  /* 0x0c801f000c0d7f89 */ /* 0x000e6200000e0000 */
[----:B---3--:R-:W-:-:S03]  /*0b70*/  FADD.FTZ R18, R17, R16 ;  /* 0x0000001011127221 */ /* 0x008fc60000010000 */
        /* <DEDUP_REMOVED lines=10> */
[----:B------:R1:W2:Y:S01]  /*0c20*/  SHFL.BFLY PT, R8, R9, 0x10, 0x1f ;  /* 0x0e001f0009087f89 */ /* 0x0002a200000e0000 */
[----:B---3--:R-:W-:-:S03]  /*0c30*/  FADD.FTZ R10, R19, R10 ;  /* 0x0000000a130a7221 */ /* 0x008fc60000010000 */
[----:B------:R1:W3:Y:S04]  /*0c40*/  SHFL.BFLY PT, R12, R11, 0x10, 0x1f ;  /* 0x0e001f000b0c7f89 */ /* 0x0002e800000e0000 */
[----:B------:R1:W4:Y:S02]  /*0c50*/  SHFL.BFLY PT, R15, R10, 0x10, 0x1f ;  /* 0x0e001f000a0f7f89 */ /* 0x00032400000e0000 */
.L_x_1597:
[----:B------:R-:W-:Y:S01]  /*0c60*/  @!P1 SHF.R.U32.HI R13, RZ, 0x3, R0 ;  /* 0x00000003ff0d9819 */ /* 0x000fe20000011600 */
[----:B---3--:R-:W-:Y:S01]  /*0c70*/  FADD.FTZ R12, R11, R12 ;  /* 0x0000000c0b0c7221 */ /* 0x008fe20000010000 */
[----:B--2---:R-:W-:Y:S01]  /*0c80*/  FADD.FTZ R8, R9, R8 ;  /* 0x0000000809087221 */ /* 0x004fe20000010000 */
[----:B----4-:R-:W-:Y:S01]  /*0c90*/  FADD.FTZ R15, R10, R15 ;  /* 0x0000000f0a0f7221 */ /* 0x010fe20000010000 */
[----:B------:R-:W-:-:S05]  /*0ca0*/  @!P1 LOP3.LUT R13, R13, 0x1ffffffc, RZ, 0xc0, !PT ;  /* 0x1ffffffc0d0d9812 */ /* 0x000fca00078ec0ff */
[----:B------:R2:W-:Y:S04]  /*0cb0*/  @!P1 STS [R13+UR4+0x3000], R12 ;  /* 0x0030000c0d009988 */ /* 0x0005e80008000804 */
[----:B------:R2:W-:Y:S04]  /*0cc0*/  @!P1 STS [R13+UR4+0x3080], R8 ;  /* 0x003080080d009988 */ /* 0x0005e80008000804 */
[----:B------:R2:W-:Y:S02]  /*0cd0*/  @!P1 STS [R13+UR4+0x3100], R15 ;  /* 0x0031000f0d009988 */ /* 0x0005e40008000804 */
.L_x_1577:
[----:B------:R-:W-:Y:S05]  /*0ce0*/  WARPSYNC.ALL ;  /* 0x0000000000007948 */ /* 0x000fea0003800000 */
[----:B------:R-:W-:Y:S06]  /*0cf0*/  BAR.SYNC.DEFER_BLOCKING 0x0 ;  /* 0x0000000000007b1d */ /* 0x000fec0000010000 */
[----:B------:R-:W-:Y:S04]  /*0d00*/  BSSY B0, `(.L_x_1579) ;  /* 0x0000013000007945 */ /* 0x000fe80003800000 */
[----:B------:R-:W-:Y:S05]  /*0d10*/  @!P0 BRA `(.L_x_1580) ;  /* 0x0000000000448947 */ /* 0x000fea0003800000 */
[----:B--2---:R-:W-:Y:S01]  /*0d20*/  SHF.L.U32 R8, R0, 0x3, RZ ;  /* 0x0000000300087819 */ /* 0x004fe200000006ff */
[----:B------:R-:W2:Y:S03]  /*0d30*/  LDC.64 R14, c[0x0][0x318] ;  /* 0x0000c600ff0e7b82 */ /* 0x000ea60000000a00 */
[----:B------:R-:W-:-:S05]  /*0d40*/  LOP3.LUT R18, R8, 0xf8, RZ, 0xc0, !PT ;  /* 0x000000f808127812 */ /* 0x000fca00078ec0ff */
[----:B------:R-:W3:Y:S01]  /*0d50*/  LDS.64 R20, [R18+UR4+0x3000] ;  /* 0x0030000412147984 */ /* 0x000ee20008000a00 */
[----:B01----:R-:W0:Y:S03]  /*0d60*/  LDC.64 R10, c[0x0][0x310] ;  /* 0x0000c400ff0a7b82 */ /* 0x003e260000000a00 */
[----:B------:R-:W1:Y:S04]  /*0d70*/  LDS.64 R12, [R18+UR4+0x3080] ;  /* 0x00308004120c7984 */ /* 0x000e680008000a00 */
[----:B------:R-:W4:Y:S01]  /*0d80*/  LDS.64 R16, [R18+UR4+0x3100] ;  /* 0x0031000412107984 */ /* 0x000f220008000a00 */
[----:B------:R-:W5:Y:S01]  /*0d90*/  LDC.64 R8, c[0x0][0x330] ;  /* 0x0000cc00ff087b82 */ /* 0x000f620000000a00 */
[----:B--2---:R-:W-:-:S04]  /*0da0*/  IMAD.WIDE.U32 R14, R5, 0x4, R14 ;  /* 0x00000004050e7825 */ /* 0x004fc800078e000e */
[----:B0-----:R-:W-:-:S04]  /*0db0*/  IMAD.WIDE.U32 R10, R5, 0x4, R10 ;  /* 0x00000004050a7825 */ /* 0x001fc800078e000a */
[----:B-----5:R-:W-:Y:S01]  /*0dc0*/  IMAD.WIDE.U32 R8, R5, 0x4, R8 ;  /* 0x0000000405087825 */ /* 0x020fe200078e0008 */
[----:B---3--:R-:W-:Y:S02]  /*0dd0*/  F2FP.BF16.F32.PACK_AB R21, R21, R20 ;  /* 0x000000141515723e */ /* 0x008fe400000010ff */
[----:B-1----:R-:W-:-:S03]  /*0de0*/  F2FP.BF16.F32.PACK_AB R13, R13, R12 ;  /* 0x0000000c0d0d723e */ /* 0x002fc600000010ff */
[----:B------:R3:W-:Y:S01]  /*0df0*/  STG.E desc[UR6][R14.64], R21 ;  /* 0x000000150e007986 */ /* 0x0007e2000c101906 */
[----:B----4-:R-:W-:-:S03]  /*0e00*/  F2FP.BF16.F32.PACK_AB R17, R17, R16 ;  /* 0x000000101111723e */ /* 0x010fc600000010ff */
[----:B------:R3:W-:Y:S04]  /*0e10*/  STG.E desc[UR6][R10.64], R13 ;  /* 0x0000000d0a007986 */ /* 0x0007e8000c101906 */
[----:B------:R3:W-:Y:S02]  /*0e20*/  STG.E desc[UR6][R8.64], R17 ;  /* 0x0000001108007986 */ /* 0x0007e4000c101906 */
.L_x_1580:
[----:B------:R-:W-:Y:S05]  /*0e30*/  BSYNC B0 ;  /* 0x0000000000007941 */ /* 0x000fea0003800000 */
.L_x_1579:
[C---:B------:R-:W-:Y:S02]  /*0e40*/  ISETP.GT.U32.AND P1, PT, R4.reuse, -0x501, PT ;  /* 0xfffffaff0400780c */ /* 0x040fe40003f24070 */
[----:B------:R-:W-:Y:S02]  /*0e50*/  IADD3 R4, R4, 0x500, RZ ;  /* 0x0000050004047810 */ /* 0x000fe40007ffe0ff */
[----:B------:R-:W-:-:S09]  /*0e60*/  IADD3 R5, R5, 0x280, RZ ;  /* 0x0000028005057810 */ /* 0x000fd20007ffe0ff */
[----:B------:R-:W-:Y:S05]  /*0e70*/  @P1 BRA `(.L_x_1581) ;  /* 0xfffffff000c41947 */ /* 0x000fea000383ffff */
[----:B------:R-:W-:Y:S05]  /*0e80*/  EXIT ;  /* 0x000000000000794d */ /* 0x000fea0003800000 */
.L_x_1578:
[----:B------:R-:W-:Y:S01]  /*0e90*/  HFMA2.MMA R22, -RZ, RZ, 0, 5.9604644775390625e-08 ;  /* 0x00000001ff167435 */ /* 0x000fe200000001ff */
[----:B---3--:R-:W-:Y:S01]  /*0ea0*/  MOV R23, R8 ;  /* 0x0000000800177202 */ /* 0x008fe20000000f00 */
[----:B------:R-:W-:Y:S01]  /*0eb0*/  IMAD.MOV.U32 R20, RZ, RZ, -0x1 ;  /* 0xffffffffff147424 */ /* 0x000fe200078e00ff */
[----:B------:R-:W-:-:S08]  /*0ec0*/  MOV R25, 0x1f ;  /* 0x0000001f00197802 */ /* 0x000fd00000000f00 */
[----:B012---:R-:W-:Y:S05]  /*0ed0*/  WARPSYNC.COLLECTIVE R20, `(.L_x_1582) ;  /* 0x0000000014087348 */ /* 0x007fea0003c00000 */
[----:B------:R3:W4:Y:S02]  /*0ee0*/  SHFL.BFLY P2, R21, R23, R22, R25 ;  /* 0x0c00001617157389 */ /* 0x0007240000040019 */
[----:B01234-:R-:W-:Y:S01]  /*0ef0*/  ENDCOLLECTIVE ;  /* 0x000000000000791b */ /* 0x01ffe20003800000 */
.L_x_1582:
[----:B------:R-:W-:Y:S01]  /*0f00*/  HFMA2.MMA R22, -RZ, RZ, 0, 1.1920928955078125e-07 ;  /* 0x00000002ff167435 */ /* 0x000fe200000001ff */
[----:B------:R-:W-:-:S05]  /*0f10*/  MOV R9, R21 ;  /* 0x0000001500097202 */ /* 0x000fca0000000f00 */
[----:B------:R-:W-:-:S05]  /*0f20*/  FADD.FTZ R9, R8, R9 ;  /* 0x0000000908097221 */ /* 0x000fca0000010000 */
[----:B------:R-:W-:-:S07]  /*0f30*/  MOV R23, R9 ;  /* 0x0000000900177202 */ /* 0x000fce0000000f00 */
[----:B------:R-:W-:Y:S05]  /*0f40*/  WARPSYNC.COLLECTIVE R20, `(.L_x_1583) ;  /* 0x0000000014087348 */ /* 0x000fea0003c00000 */
[----:B------:R0:W1:Y:S02]  /*0f50*/  SHFL.BFLY P2, R21, R23, R22, R25 ;  /* 0x0c00001617157389 */ /* 0x0000640000040019 */
[----:B01----:R-:W-:Y:S01]  /*0f60*/  ENDCOLLECTIVE ;  /* 0x000000000000791b */ /* 0x003fe20003800000 */
.L_x_1583:
[----:B------:R-:W-:Y:S01]  /*0f70*/  HFMA2.MMA R22, -RZ, RZ, 0, 2.384185791015625e-07 ;  /* 0x00000004ff167435 */ /* 0x000fe200000001ff */
[----:B------:R-:W-:-:S05]  /*0f80*/  MOV R12, R21 ;  /* 0x00000015000c7202 */ /* 0x000fca0000000f00 */
[----:B------:R-:W-:-:S05]  /*0f90*/  FADD.FTZ R12, R9, R12 ;  /* 0x0000000c090c7221 */ /* 0x000fca0000010000 */
[----:B------:R-:W-:-:S07]  /*0fa0*/  MOV R23, R12 ;  /* 0x0000000c00177202 */ /* 0x000fce0000000f00 */
[----:B------:R-:W-:Y:S05]  /*0fb0*/  WARPSYNC.COLLECTIVE R20, `(.L_x_1584) ;  /* 0x0000000014087348 */ /* 0x000fea0003c00000 */
[----:B------:R0:W1:Y:S02]  /*0fc0*/  SHFL.BFLY P2, R21, R23, R22, R25 ;  /* 0x0c00001617157389 */ /* 0x0000640000040019 */
[----:B01----:R-:W-:Y:S01]  /*0fd0*/  ENDCOLLECTIVE ;  /* 0x000000000000791b */ /* 0x003fe20003800000 */
.L_x_1584:
[----:B------:R-:W-:Y:S01]  /*0fe0*/  HFMA2.MMA R22, -RZ, RZ, 0, 4.76837158203125e-07 ;  /* 0x00000008ff167435 */ /* 0x000fe200000001ff */
[----:B------:R-:W-:-:S05]  /*0ff0*/  MOV R13, R21 ;  /* 0x00000015000d7202 */ /* 0x000fca0000000f00 */
[----:B------:R-:W-:-:S04]  /*1000*/  FADD.FTZ R13, R12, R13 ;  /* 0x0000000d0c0d7221 */ /* 0x000fc80000010000 */
[----:B------:R-:W-:-:S07]  /*1010*/  IMAD.MOV.U32 R23, RZ, RZ, R13 ;  /* 0x000000ffff177224 */ /* 0x000fce00078e000d */
[----:B------:R-:W-:Y:S05]  /*1020*/  WARPSYNC.COLLECTIVE R20, `(.L_x_1585) ;  /* 0x0000000014087348 */ /* 0x000fea0003c00000 */
[----:B------:R0:W1:Y:S02]  /*1030*/  SHFL.BFLY P2, R21, R23, R22, R25 ;  /* 0x0c00001617157389 */ /* 0x0000640000040019 */
[----:B01----:R-:W-:Y:S01]  /*1040*/  ENDCOLLECTIVE ;  /* 0x000000000000791b */ /* 0x003fe20003800000 */
.L_x_1585:
[----:B------:R-:W-:Y:S01]  /*1050*/  HFMA2.MMA R22, -RZ, RZ, 0, 9.5367431640625e-07 ;  /* 0x00000010ff167435 */ /* 0x000fe200000001ff */
[----:B------:R-:W-:-:S05]  /*1060*/  MOV R8, R21 ;  /* 0x0000001500087202 */ /* 0x000fca0000000f00 */
[----:B------:R-:W-:-:S05]  /*1070*/  FADD.FTZ R9, R13, R8 ;  /* 0x000000080d097221 */ /* 0x000fca0000010000 */
[----:B------:R-:W-:-:S07]  /*1080*/  MOV R23, R9 ;  /* 0x0000000900177202 */ /* 0x000fce0000000f00 */
[----:B------:R-:W-:Y:S05]  /*1090*/  WARPSYNC.COLLECTIVE R20, `(.L_x_1586) ;  /* 0x0000000014087348 */ /* 0x000fea0003c00000 */
[----:B------:R0:W1:Y:S02]  /*10a0*/  SHFL.BFLY P2, R21, R23, R22, R25 ;  /* 0x0c00001617157389 */ /* 0x0000640000040019 */
[----:B01----:R-:W-:Y:S01]  /*10b0*/  ENDCOLLECTIVE ;  /* 0x000000000000791b */ /* 0x003fe20003800000 */
.L_x_1586:
[----:B------:R-:W-:Y:S01]  /*10c0*/  HFMA2.MMA R22, -RZ, RZ, 0, 5.9604644775390625e-08 ;  /* 0x00000001ff167435 */ /* 0x000fe200000001ff */
[----:B------:R-:W-:Y:S02]  /*10d0*/  MOV R23, R11 ;  /* 0x0000000b00177202 */ /* 0x000fe40000000f00 */
[----:B------:R-:W-:-:S08]  /*10e0*/  MOV R8, R21 ;  /* 0x0000001500087202 */ /* 0x000fd00000000f00 */
[----:B------:R-:W-:Y:S05]  /*10f0*/  WARPSYNC.COLLECTIVE R20, `(.L_x_1587) ;  /* 0x0000000014087348 */ /* 0x000fea0003c00000 */
[----:B------:R0:W1:Y:S02]  /*1100*/  SHFL.BFLY P2, R21, R23, R22, R25 ;  /* 0x0c00001617157389 */ /* 0x0000640000040019 */
[----:B01----:R-:W-:Y:S01]  /*1110*/  ENDCOLLECTIVE ;  /* 0x000000000000791b */ /* 0x003fe20003800000 */
.L_x_1587:
[----:B------:R-:W-:Y:S01]  /*1120*/  HFMA2.MMA R22, -RZ, RZ, 0, 1.1920928955078125e-07 ;  /* 0x00000002ff167435 */ /* 0x000fe200000001ff */
[----:B------:R-:W-:-:S05]  /*1130*/  MOV R12, R21 ;  /* 0x00000015000c7202 */ /* 0x000fca0000000f00 */
[----:B------:R-:W-:-:S04]  /*1140*/  FADD.FTZ R14, R11, R12 ;  /* 0x0000000c0b0e7221 */ /* 0x000fc80000010000 */
[----:B------:R-:W-:-:S07]  /*1150*/  IMAD.MOV.U32 R23, RZ, RZ, R14 ;  /* 0x000000ffff177224 */ /* 0x000fce00078e000e */
[----:B------:R-:W-:Y:S05]  /*1160*/  WARPSYNC.COLLECTIVE R20, `(.L_x_1588) ;  /* 0x0000000014087348 */ /* 0x000fea0003c00000 */
[----:B------:R0:W1:Y:S02]  /*1170*/  SHFL.BFLY P2, R21, R23, R22, R25 ;  /* 0x0c00001617157389 */ /* 0x0000640000040019 */
[----:B01----:R-:W-:Y:S01]  /*1180*/  ENDCOLLECTIVE ;  /* 0x000000000000791b */ /* 0x003fe20003800000 */
.L_x_1588:
[----:B------:R-:W-:Y:S01]  /*1190*/  HFMA2.MMA R22, -RZ, RZ, 0, 2.384185791015625e-07 ;  /* 0x00000004ff167435 */ /* 0x000fe200000001ff */
[----:B------:R-:W-:-:S05]  /*11a0*/  MOV R13, R21 ;  /* 0x00000015000d7202 */ /* 0x000fca0000000f00 */
[----:B------:R-:W-:-:S05]  /*11b0*/  FADD.FTZ R15, R14, R13 ;  /* 0x0000000d0e0f7221 */ /* 0x000fca0000010000 */
[----:B------:R-:W-:-:S07]  /*11c0*/  MOV R23, R15 ;  /* 0x0000000f00177202 */ /* 0x000fce0000000f00 */
[----:B------:R-:W-:Y:S05]  /*11d0*/  WARPSYNC.COLLECTIVE R20, `(.L_x_1589) ;  /* 0x0000000014087348 */ /* 0x000fea0003c00000 */
[----:B------:R0:W1:Y:S02]  /*11e0*/  SHFL.BFLY P2, R21, R23, R22, R25 ;  /* 0x0c00001617157389 */ /* 0x0000640000040019 */
[----:B01----:R-:W-:Y:S01]  /*11f0*/  ENDCOLLECTIVE ;  /* 0x000000000000791b */ /* 0x003fe20003800000 */
.L_x_1589:
[----:B------:R-:W-:Y:S01]  /*1200*/  HFMA2.MMA R22, -RZ, RZ, 0, 4.76837158203125e-07 ;  /* 0x00000008ff167435 */ /* 0x000fe200000001ff */
[----:B------:R-:W-:-:S05]  /*1210*/  MOV R16, R21 ;  /* 0x0000001500107202 */ /* 0x000fca0000000f00 */
[----:B------:R-:W-:-:S05]  /*1220*/  FADD.FTZ R16, R15, R16 ;  /* 0x000000100f107221 */ /* 0x000fca0000010000 */
[----:B------:R-:W-:-:S07]  /*1230*/  MOV R23, R16 ;  /* 0x0000001000177202 */ /* 0x000fce0000000f00 */
[----:B------:R-:W-:Y:S05]  /*1240*/  WARPSYNC.COLLECTIVE R20, `(.L_x_1590) ;  /* 0x0000000014087348 */ /* 0x000fea0003c00000 */
[----:B------:R0:W1:Y:S02]  /*1250*/  SHFL.BFLY P2, R21, R23, R22, R25 ;  /* 0x0c00001617157389 */ /* 0x0000640000040019 */
[----:B01----:R-:W-:Y:S01]  /*1260*/  ENDCOLLECTIVE ;  /* 0x000000000000791b */ /* 0x003fe20003800000 */
.L_x_1590:
[----:B------:R-:W-:Y:S01]  /*1270*/  HFMA2.MMA R22, -RZ, RZ, 0, 9.5367431640625e-07 ;  /* 0x00000010ff167435 */ /* 0x000fe200000001ff */
[----:B------:R-:W-:-:S05]  /*1280*/  MOV R11, R21 ;  /* 0x00000015000b7202 */ /* 0x000fca0000000f00 */
[----:B------:R-:W-:-:S04]  /*1290*/  FADD.FTZ R11, R16, R11 ;  /* 0x0000000b100b7221 */ /* 0x000fc80000010000 */
[----:B------:R-:W-:-:S07]  /*12a0*/  IMAD.MOV.U32 R23, RZ, RZ, R11 ;  /* 0x000000ffff177224 */ /* 0x000fce00078e000b */
[----:B------:R-:W-:Y:S05]  /*12b0*/  WARPSYNC.COLLECTIVE R20, `(.L_x_1591) ;  /* 0x0000000014087348 */ /* 0x000fea0003c00000 */
[----:B------:R0:W1:Y:S02]  /*12c0*/  SHFL.BFLY P2, R21, R23, R22, R25 ;  /* 0x0c00001617157389 */ /* 0x0000640000040019 */
[----:B01----:R-:W-:Y:S01]  /*12d0*/  ENDCOLLECTIVE ;  /* 0x000000000000791b */ /* 0x003fe20003800000 */
.L_x_1591:
[----:B------:R-:W-:Y:S01]  /*12e0*/  HFMA2.MMA R22, -RZ, RZ, 0, 5.9604644775390625e-08 ;  /* 0x00000001ff167435 */ /* 0x000fe200000001ff */
[----:B------:R-:W-:Y:S02]  /*12f0*/  MOV R23, R10 ;  /* 0x0000000a00177202 */ /* 0x000fe40000000f00 */
[----:B------:R-:W-:-:S08]  /*1300*/  MOV R12, R21 ;  /* 0x00000015000c7202 */ /* 0x000fd00000000f00 */
[----:B------:R-:W-:Y:S05]  /*1310*/  WARPSYNC.COLLECTIVE R20, `(.L_x_1592) ;  /* 0x0000000014087348 */ /* 0x000fea0003c00000 */
[----:B------:R0:W1:Y:S02]  /*1320*/  SHFL.BFLY P2, R21, R23, R22, R25 ;  /* 0x0c00001617157389 */ /* 0x0000640000040019 */
[----:B01----:R-:W-:Y:S01]  /*1330*/  ENDCOLLECTIVE ;  /* 0x000000000000791b */ /* 0x003fe20003800000 */
.L_x_1592:
[----:B------:R-:W-:Y:S01]  /*1340*/  HFMA2.MMA R22, -RZ, RZ, 0, 1.1920928955078125e-07 ;  /* 0x00000002ff167435 */ /* 0x000fe200000001ff */
[----:B------:R-:W-:-:S05]  /*1350*/  MOV R13, R21 ;  /* 0x00000015000d7202 */ /* 0x000fca0000000f00 */
[----:B------:R-:W-:-:S05]  /*1360*/  FADD.FTZ R17, R10, R13 ;  /* 0x0000000d0a117221 */ /* 0x000fca0000010000 */
[----:B------:R-:W-:-:S07]  /*1370*/  MOV R23, R17 ;  /* 0x0000001100177202 */ /* 0x000fce0000000f00 */
[----:B------:R-:W-:Y:S05]  /*1380*/  WARPSYNC.COLLECTIVE R20, `(.L_x_1593) ;  /* 0x0000000014087348 */ /* 0x000fea0003c00000 */
[----:B------:R0:W1:Y:S02]  /*1390*/  SHFL.BFLY P2, R21, R23, R22, R25 ;  /* 0x0c00001617157389 */ /* 0x0000640000040019 */
[----:B01----:R-:W-:Y:S01]  /*13a0*/  ENDCOLLECTIVE ;  /* 0x000000000000791b */ /* 0x003fe20003800000 */
.L_x_1593:
[----:B------:R-:W-:Y:S01]  /*13b0*/  HFMA2.MMA R22, -RZ, RZ, 0, 2.384185791015625e-07 ;  /* 0x00000004ff167435 */ /* 0x000fe200000001ff */
[----:B------:R-:W-:-:S05]  /*13c0*/  MOV R16, R21 ;  /* 0x0000001500107202 */ /* 0x000fca0000000f00 */
[----:B------:R-:W-:-:S04]  /*13d0*/  FADD.FTZ R18, R17, R16 ;  /* 0x0000001011127221 */ /* 0x000fc80000010000 */
[----:B------:R-:W-:-:S07]  /*13e0*/  IMAD.MOV.U32 R23, RZ, RZ, R18 ;  /* 0x000000ffff177224 */ /* 0x000fce00078e0012 */
[----:B------:R-:W-:Y:S05]  /*13f0*/  WARPSYNC.COLLECTIVE R20, `(.L_x_1594) ;  /* 0x0000000014087348 */ /* 0x000fea0003c00000 */
[----:B------:R0:W1:Y:S02]  /*1400*/  SHFL.BFLY P2, R21, R23, R22, R25 ;  /* 0x0c00001617157389 */ /* 0x0000640000040019 */
[----:B01----:R-:W-:Y:S01]  /*1410*/  ENDCOLLECTIVE ;  /* 0x000000000000791b */ /* 0x003fe20003800000 */
.L_x_1594:
[----:B------:R-:W-:Y:S01]  /*1420*/  HFMA2.MMA R22, -RZ, RZ, 0, 4.76837158203125e-07 ;  /* 0x00000008ff167435 */ /* 0x000fe200000001ff */
[----:B------:R-:W-:-:S05]  /*1430*/  MOV R19, R21 ;  /* 0x0000001500137202 */ /* 0x000fca0000000f00 */
[----:B------:R-:W-:-:S05]  /*1440*/  FADD.FTZ R19, R18, R19 ;  /* 0x0000001312137221 */ /* 0x000fca0000010000 */
[----:B------:R-:W-:-:S07]  /*1450*/  MOV R23, R19 ;  /* 0x0000001300177202 */ /* 0x000fce0000000f00 */
[----:B------:R-:W-:Y:S05]  /*1460*/  WARPSYNC.COLLECTIVE R20, `(.L_x_1595) ;  /* 0x0000000014087348 */ /* 0x000fea0003c00000 */
[----:B------:R0:W1:Y:S02]  /*1470*/  SHFL.BFLY P2, R21, R23, R22, R25 ;  /* 0x0c00001617157389 */ /* 0x0000640000040019 */
[----:B01----:R-:W-:Y:S01]  /*1480*/  ENDCOLLECTIVE ;  /* 0x000000000000791b */ /* 0x003fe20003800000 */
.L_x_1595:
[----:B------:R-:W-:Y:S01]  /*1490*/  HFMA2.MMA R22, -RZ, RZ, 0, 9.5367431640625e-07 ;  /* 0x00000010ff167435 */ /* 0x000fe200000001ff */
[----:B------:R-:W-:-:S05]  /*14a0*/  MOV R10, R21 ;  /* 0x00000015000a7202 */ /* 0x000fca0000000f00 */
[----:B------:R-:W-:-:S05]  /*14b0*/  FADD.FTZ R10, R19, R10 ;  /* 0x0000000a130a7221 */ /* 0x000fca0000010000 */
[----:B------:R-:W-:-:S07]  /*14c0*/  MOV R23, R10 ;  /* 0x0000000a00177202 */ /* 0x000fce0000000f00 */
[----:B------:R-:W-:Y:S05]  /*14d0*/  WARPSYNC.COLLECTIVE R20, `(.L_x_1596) ;  /* 0x0000000014087348 */ /* 0x000fea0003c00000 */
[----:B------:R0:W1:Y:S02]  /*14e0*/  SHFL.BFLY P2, R21, R23, R22, R25 ;  /* 0x0c00001617157389 */ /* 0x0000640000040019 */
[----:B01----:R-:W-:Y:S01]  /*14f0*/  ENDCOLLECTIVE ;  /* 0x000000000000791b */ /* 0x003fe20003800000 */
.L_x_1596:
[----:B------:R-:W-:Y:S01]  /*1500*/  MOV R15, R21 ;  /* 0x00000015000f7202 */ /* 0x000fe20000000f00 */
[----:B------:R-:W-:Y:S06]  /*1510*/  BRA `(.L_x_1597) ;  /* 0xfffffff400d07947 */ /* 0x000fec000383ffff */
.L_x_1598:
        /* <DEDUP_REMOVED lines=14> */
.L_x_16880:


//--------------------- .text._ZN10layer_norm13ln_bwd_kernelINS_13Kernel_traitsI13__nv_bfloat16S2_S2_S2_fjLj1280ELj1ELj4ELj1ELj16ENS_18Kernel_traits_baseILj1280ES2_S2_S2_S2_fjLj128EEEEELb1ELb1ELb1ELb1EEEvNS_9BwdParamsE --------------------------
	.section	.text._ZN10layer_norm13ln_bwd_kernelINS_13Kernel_traitsI13__nv_bfloat16S2_S2_S2_fjLj1280ELj1ELj4ELj1ELj16ENS_18Kernel_traits_baseILj1280ES2_S2_S2_S2_fjLj128EEEEELb1ELb1ELb1ELb1EEEvNS_9BwdParamsE,"ax",@progbits
	.align	128
        .global         _ZN10layer_norm13ln_bwd_kernelINS_13Kernel_traitsI13__nv_bfloat16S2_S2_S2_fjLj1280ELj1ELj4ELj1ELj16ENS_18Kernel_traits_baseILj1280ES2_S2_S2_S2_fjLj128EEEEELb1ELb1ELb1ELb1EEEvNS_9BwdParamsE
        .type           _ZN10layer_norm13ln_bwd_kernelINS_13Kernel_traitsI13__nv_bfloat16S2_S2_S2_fjLj1280ELj1ELj4ELj1ELj16ENS_18Kernel_traits_baseILj1280ES2_S2_S2_S2_fjLj128EEEEELb1ELb1ELb1ELb1EEEvNS_9BwdParamsE,@function
        .size           _ZN10layer_norm13ln_bwd_kernelINS_13Kernel_traitsI13__nv_bfloat16S2_S2_S2_fjLj1280ELj1ELj4ELj1ELj16ENS_18Kernel_traits_baseILj1280ES2_S2_S2_S2_fjLj128EEEEELb1ELb1ELb1ELb1EEEvNS_9BwdParamsE,(.L_x_16881 - _ZN10layer_norm13ln_bwd_kernelINS_13Kernel_traitsI13__nv_bfloat16S2_S2_S2_fjLj1280ELj1ELj4ELj1ELj16ENS_18Kernel_traits_baseILj1280ES2_S2_S2_S2_fjLj128EEEEELb1ELb1ELb1ELb1EEEvNS_9BwdParamsE)
        .other          _ZN10layer_norm13ln_bwd_kernelINS_13Kernel_traitsI13__nv_bfloat16S2_S2_S2_fjLj1280ELj1ELj4ELj1ELj16ENS_18Kernel_traits_baseILj1280ES2_S2_S2_S2_fjLj128EEEEELb1ELb1ELb1ELb1EEEvNS_9BwdParamsE,@"STO_CUDA_ENTRY STV_DEFAULT"
_ZN10layer_norm13ln_bwd_kernelINS_13Kernel_traitsI13__nv_bfloat16S2_S2_S2_fjLj1280ELj1ELj4ELj1ELj16ENS_18Kernel_traits_baseILj1280ES2_S2_S2_S2_fjLj128EEEEELb1ELb1ELb1ELb1EEEvNS_9BwdParamsE:
.text._ZN10layer_norm13ln_bwd_kernelINS_13Kernel_traitsI13__nv_bfloat16S2_S2_S2_fjLj1280ELj1ELj4ELj1ELj16ENS_18Kernel_traits_baseILj1280ES2_S2_S2_S2_fjLj128EEEEELb1ELb1ELb1ELb1EEEvNS_9BwdParamsE:
        /* <DEDUP_REMOVED lines=87> */
.L_x_1600:
        /* <DEDUP_REMOVED lines=67> */
[----:B--2---:R-:W-:Y:S01]  /*09a0*/  SHF.L.U32 R48, R8, 0x10, RZ ;  /* 0x0000001008307819 */ /* 0x004fe200000006ff */
[----:B------:R-:W-:Y:S01]  /*09b0*/  IMAD.U32 R49, R9, 0x10000, RZ ;  /* 0x0001000009317824 */ /* 0x000fe200078e00ff */
[----:B------:R-:W-:-:S02]  /*09c0*/  PRMT R5, R10, 0x7632, R5 ;  /* 0x000076320a057816 */ /* 0x000fc40000000005 */
[----:B------:R-:W-:Y:S01]  /*09d0*/  PRMT R7, R11, 0x7632, R7 ;  /* 0x000076320b077816 */ /* 0x000fe20000000007 */
[----:B------:R1:W-:Y:S01]  /*09e0*/  STL [R1+0x11c], R48 ;  /* 0x00011c3001007387 */ /* 0x0003e20000100800 */
[----:B------:R-:W-:Y:S02]  /*09f0*/  PRMT R0, R8, 0x7632, R0 ;  /* 0x0000763208007816 */ /* 0x000fe40000000000 */
[----:B------:R-:W-:Y:S01]  /*0a00*/  PRMT R4, R9, 0x7632, R4 ;  /* 0x0000763209047816 */ /* 0x000fe20000000004 */
[----:B------:R2:W-:Y:S01]  /*0a10*/  STL [R1+0x114], R49 ;  /* 0x0001143101007387 */ /* 0x0005e20000100800 */
[----:B---3--:R-:W-:Y:S02]  /*0a20*/  PRMT R8, R12, 0x7632, R8 ;  /* 0x000076320c087816 */ /* 0x008fe40000000008 */
[----:B0-----:R-:W-:Y:S02]  /*0a30*/  PRMT R2, R13, 0x7632, R2 ;  /* 0x000076320d027816 */ /* 0x001fe40000000002 */
[----:B------:R-:W-:-:S02]  /*0a40*/  PRMT R3, R14, 0x7632, R3 ;  /* 0x000076320e037816 */ /* 0x000fc40000000003 */
[----:B-1----:R-:W-:Y:S02]  /*0a50*/  SHF.L.U32 R48, R10, 0x10, RZ ;  /* 0x000000100a307819 */ /* 0x002fe400000006ff */
[----:B----4-:R-:W-:Y:S02]  /*0a60*/  PRMT R10, R16, 0x7632, R10 ;  /* 0x00007632100a7816 */ /* 0x010fe4000000000a */
[----:B--2---:R-:W-:Y:S01]  /*0a70*/  SHF.L.U32 R49, R11, 0x10, RZ ;  /* 0x000000100b317819 */ /* 0x004fe200000006ff */
[----:B------:R0:W-:Y:S01]  /*0a80*/  STL [R1+0x10c], R48 ;  /* 0x00010c3001007387 */ /* 0x0001e20000100800 */
[----:B------:R-:W-:Y:S02]  /*0a90*/  PRMT R11, R17, 0x7632, R11 ;  /* 0x00007632110b7816 */ /* 0x000fe4000000000b */
[----:B------:R-:W-:Y:S01]  /*0aa0*/  PRMT R9, R15, 0x7632, R9 ;  /* 0x000076320f097816 */ /* 0x000fe20000000009 */
[----:B------:R1:W-:Y:S01]  /*0ab0*/  STL [R1+0x104], R49 ;  /* 0x0001043101007387 */ /* 0x0003e20000100800 */
[----:B0-----:R-:W-:-:S02]  /*0ac0*/  SHF.L.U32 R48, R12, 0x10, RZ ;  /* 0x000000100c307819 */ /* 0x001fc400000006ff */
[----:B------:R-:W-:Y:S01]  /*0ad0*/  PRMT R12, R18, 0x7632, R12 ;  /* 0x00007632120c7816 */ /* 0x000fe2000000000c */
[----:B-1----:R-:W-:Y:S02]  /*0ae0*/  IMAD.U32 R49, R13, 0x10000, RZ ;  /* 0x000100000d317824 */ /* 0x002fe400078e00ff */
        /* <DEDUP_REMOVED lines=9> */
[----:B0-----:R-:W-:Y:S02]  /*0b80*/  SHF.L.U32 R48, R16, 0x10, RZ ;  /* 0x0000001010307819 */ /* 0x001fe400000006ff */
        /* <DEDUP_REMOVED lines=16> */
[----:B------:R-:W-:Y:S01]  /*0c90*/  STL [R1+0xb4], R49 ;  /* 0x0000b43101007387 */ /* 0x000fe20000100800 */
[----:B0-----:R-:W-:Y:S02]  /*0ca0*/  SHF.L.U32 R48, R22, 0x10, RZ ;  /* 0x0000001016307819 */ /* 0x001fe400000006ff */
[----:B------:R-:W-:Y:S02]  /*0cb0*/  SHF.L.U32 R22, R23, 0x10, RZ ;  /* 0x0000001017167819 */ /* 0x000fe400000006ff */
[----:B------:R-:W-:Y:S01]  /*0cc0*/  SHF.L.U32 R23, R44, 0x10, RZ ;  /* 0x000000102c177819 */ /* 0x000fe200000006ff */
[----:B------:R0:W-:Y:S04]  /*0cd0*/  STL [R1+0xac], R48 ;  /* 0x0000ac3001007387 */ /* 0x0001e80000100800 */
[----:B------:R1:W-:Y:S04]  /*0ce0*/  STL [R1+0xa4], R22 ;  /* 0x0000a41601007387 */ /* 0x0003e80000100800 */
[----:B------:R2:W-:Y:S01]  /*0cf0*/  STL [R1+0x9c], R23 ;  /* 0x00009c1701007387 */ /* 0x0005e20000100800 */
[----:B0-----:R-:W-:Y:S01]  /*0d00*/  CS2R R48, SRZ ;  /* 0x0000000000307805 */ /* 0x001fe2000001ff00 */
[----:B-1----:R-:W-:Y:S01]  /*0d10*/  IMAD.U32 R22, R45, 0x10000, RZ ;  /* 0x000100002d167824 */ /* 0x002fe200078e00ff */
[----:B--2---:R-:W-:-:S04]  /*0d20*/  SHF.L.U32 R23, R46, 0x10, RZ ;  /* 0x000000102e177819 */ /* 0x004fc800000006ff */
[----:B------:R0:W-:Y:S04]  /*0d30*/  STL [R1+0x94], R22 ;  /* 0x0000941601007387 */ /* 0x0001e80000100800 */
[----:B------:R-:W-:Y:S01]  /*0d40*/  STL [R1+0x8c], R23 ;  /* 0x00008c1701007387 */ /* 0x000fe20000100800 */
[----:B0-----:R-:W-:-:S05]  /*0d50*/  SHF.L.U32 R22, R47, 0x10, RZ ;  /* 0x000000102f167819 */ /* 0x001fca00000006ff */
[----:B------:R0:W-:Y:S02]  /*0d60*/  STL [R1+0x84], R22 ;  /* 0x0000841601007387 */ /* 0x0001e40000100800 */
[----:B0-----:R-:W-:Y:S01]  /*0d70*/  SHF.L.U32 R22, R0, 0x10, RZ ;  /* 0x0000001000167819 */ /* 0x001fe200000006ff */
[----:B------:R-:W-:Y:S01]  /*0d80*/  IMAD.U32 R0, R4, 0x10000, RZ ;  /* 0x0001000004007824 */ /* 0x000fe200078e00ff */
[----:B------:R-:W-:Y:S02]  /*0d90*/  SHF.L.U32 R4, R5, 0x10, RZ ;  /* 0x0000001005047819 */ /* 0x000fe400000006ff */
[----:B------:R-:W-:Y:S01]  /*0da0*/  SHF.L.U32 R5, R7, 0x10, RZ ;  /* 0x0000001007057819 */ /* 0x000fe200000006ff */
[----:B------:R-:W-:Y:S04]  /*0db0*/  STL [R1+0x118], R22 ;  /* 0x0001181601007387 */ /* 0x000fe80000100800 */
[----:B------:R0:W-:Y:S04]  /*0dc0*/  STL [R1+0x110], R0 ;  /* 0x0001100001007387 */ /* 0x0001e80000100800 */
[----:B------:R1:W-:Y:S04]  /*0dd0*/  STL [R1+0x108], R4 ;  /* 0x0001080401007387 */ /* 0x0003e80000100800 */
[----:B------:R-:W-:Y:S01]  /*0de0*/  STL [R1+0x100], R5 ;  /* 0x0001000501007387 */ /* 0x000fe20000100800 */
[----:B0-----:R-:W-:Y:S01]  /*0df0*/  SHF.L.U32 R0, R8, 0x10, RZ ;  /* 0x0000001008007819 */ /* 0x001fe200000006ff */
[----:B-1----:R-:W-:Y:S01]  /*0e00*/  IMAD.U32 R4, R2, 0x10000, RZ ;  /* 0x0001000002047824 */ /* 0x002fe200078e00ff */
[----:B------:R-:W-:-:S03]  /*0e10*/  SHF.L.U32 R2, R3, 0x10, RZ ;  /* 0x0000001003027819 */ /* 0x000fc600000006ff */
[----:B------:R0:W-:Y:S01]  /*0e20*/  STL [R1+0xf8], R0 ;  /* 0x0000f80001007387 */ /* 0x0001e20000100800 */
[----:B------:R-:W-:-:S03]  /*0e30*/  SHF.L.U32 R3, R10, 0x10, RZ ;  /* 0x000000100a037819 */ /* 0x000fc600000006ff */
        /* <DEDUP_REMOVED lines=23> */
[----:B------:R1:W-:Y:S01]  /*0fb0*/  STL [R1+0x90], R3 ;  /* 0x0000900301007387 */ /* 0x0003e20000100800 */
[----:B0-----:R-:W-:-:S05]  /*0fc0*/  SHF.L.U32 R0, R21, 0x10, RZ ;  /* 0x0000001015007819 */ /* 0x001fca00000006ff */
[----:B------:R1:W-:Y:S04]  /*0fd0*/  STL [R1+0x80], R0 ;  /* 0x0000800001007387 */ /* 0x0003e80000100800 */
[----:B------:R1:W-:Y:S02]  /*0fe0*/  STL [R1+0x88], R2 ;  /* 0x0000880201007387 */ /* 0x0003e40000100800 */
.L_x_1814:
[----:B01----:R-:W0:Y:S08]  /*0ff0*/  LDC.64 R2, c[0x0][0x288] ;  /* 0x0000a200ff027b82 */ /* 0x003e300000000a00 */
[----:B------:R-:W1:Y:S08]  /*1000*/  LDC.64 R4, c[0x0][0x258] ;  /* 0x00009600ff047b82 */ /* 0x000e700000000a00 */
[----:B--2---:R-:W2:Y:S01]  /*1010*/  LDC R248, c[0x0][0x218] ;  /* 0x00008600fff87b82 */ /* 0x004ea20000000800 */
[----:B0-----:R-:W-:-:S07]  /*1020*/  IMAD.WIDE R2, R6, 0x4, R2 ;  /* 0x0000000406027825 */ /* 0x001fce00078e0202 */
[----:B------:R-:W0:Y:S01]  /*1030*/  LDC.64 R16, c[0x0][0x280] ;  /* 0x0000a000ff107b82 */ /* 0x000e220000000a00 */
[----:B------:R1:W3:Y:S01]  /*1040*/  LDG.E R0, desc[UR4][R2.64] ;  /* 0x0000000402007981 */ /* 0x0002e2000c1e1900 */
[----:B------:R-:W4:Y:S06]  /*1050*/  S2R R250, SR_TID.X ;  /* 0x0000000000fa7919 */ /* 0x000f2c0000002100 */
[----:B------:R-:W4:Y:S01]  /*1060*/  LDC.64 R208, c[0x0][0x250] ;  /* 0x00009400ffd07b82 */ /* 0x000f220000000a00 */
[----:B-1----:R-:W-:-:S07]  /*1070*/  IMAD.WIDE R2, R6, 0x4, R4 ;  /* 0x0000000406027825 */ /* 0x002fce00078e0204 */
[----:B------:R-:W1:Y:S01]  /*1080*/  LDC.64 R246, c[0x0][0x2c8] ;  /* 0x0000b200fff67b82 */ /* 0x000e620000000a00 */
[----:B-----5:R2:W5:Y:S01]  /*1090*/  LDG.E R5, desc[UR4][R2.64] ;  /* 0x0000000402057981 */ /* 0x020562000c1e1900 */
[----:B------:R-:W-:Y:S01]  /*10a0*/  BSSY B1, `(.L_x_1602) ;  /* 0x00002a6000017945 */ /* 0x000fe20003800000 */
[----:B0-----:R-:W-:-:S04]  /*10b0*/  IMAD.WIDE R16, R6, 0x4, R16 ;  /* 0x0000000406107825 */ /* 0x001fc800078e0210 */
[----:B--2---:R-:W-:Y:S01]  /*10c0*/  IMAD R2, R6, R248, RZ ;  /* 0x000000f806027224 */ /* 0x004fe200078e02ff */
[----:B------:R0:W5:Y:S04]  /*10d0*/  LDG.E R4, desc[UR4][R16.64] ;  /* 0x0000000410047981 */ /* 0x000168000c1e1900 */
[----:B------:R-:W-:-:S04]  /*10e0*/  SHF.R.S32.HI R3, RZ, 0x1f, R2 ;  /* 0x0000001fff037819 */ /* 0x000fc80000011402 */
[----:B------:R-:W-:Y:S02]  /*10f0*/  LEA.HI R3, R3, R2, RZ, 0x3 ;  /* 0x0000000203037211 */ /* 0x000fe400078f18ff */
[----:B----4-:R-:W-:-:S04]  /*1100*/  LOP3.LUT R250, R250, 0x1f, RZ, 0xc0, !PT ;  /* 0x0000001ffafa7812 */ /* 0x010fc800078ec0ff */
[----:B------:R-:W-:-:S04]  /*1110*/  LEA.HI.SX32 R3, R3, R250, 0x1d ;  /* 0x000000fa03037211 */ /* 0x000fc800078feaff */
[C---:B------:R-:W-:Y:S01]  /*1120*/  IADD3 R249, R3.reuse, 0x60, RZ ;  /* 0x0000006003f97810 */ /* 0x040fe20007ffe0ff */
[----:B------:R-:W-:-:S05]  /*1130*/  VIADD R18, R3, 0x40 ;  /* 0x0000004003127836 */ /* 0x000fca0000000000 */
[----:B------:R2:W-:Y:S04]  /*1140*/  STL [R1+0x40], R18 ;  /* 0x0000401201007387 */ /* 0x0005e80000100800 */
[----:B------:R4:W-:Y:S01]  /*1150*/  STL [R1+0x58], R249 ;  /* 0x000058f901007387 */ /* 0x0009e20000100800 */
[----:B------:R-:W-:Y:S01]  /*1160*/  IADD3 R245, R3, 0x20, RZ ;  /* 0x0000002003f57810 */ /* 0x000fe20007ffe0ff */
[----:B------:R-:W-:-:S04]  /*1170*/  IMAD.WIDE R208, R6, 0x4, R208 ;  /* 0x0000000406d07825 */ /* 0x000fc800078e02d0 */
[----:B-1----:R-:W-:-:S04]  /*1180*/  IMAD.WIDE.U32 R22, R3, 0x10, R246 ;  /* 0x0000001003167825 */ /* 0x002fc800078e00f6 */
[----:B------:R-:W-:-:S04]  /*1190*/  IMAD.WIDE.U32 R20, R245, 0x10, R246 ;  /* 0x00000010f5147825 */ /* 0x000fc800078e00f6 */
[----:B--2---:R-:W-:-:S04]  /*11a0*/  IMAD.WIDE.U32 R18, R18, 0x10, R246 ;  /* 0x0000001012127825 */ /* 0x004fc800078e00f6 */
[----:B0-----:R-:W-:Y:S01]  /*11b0*/  IMAD.WIDE.U32 R16, R249, 0x10, R246 ;  /* 0x00000010f9107825 */ /* 0x001fe200078e00f6 */
[----:B---3--:R-:W-:-:S13]  /*11c0*/  ISETP.GT.AND P2, PT, R0, RZ, PT ;  /* 0x000000ff0000720c */ /* 0x008fda0003f44270 */
[----:B----4-:R-:W-:Y:S05]  /*11d0*/  @P2 BRA `(.L_x_1603) ;  /* 0x00000000008c2947 */ /* 0x010fea0003800000 */
[----:B------:R-:W-:Y:S02]  /*11e0*/  MOV R2, UR16 ;  /* 0x0000001000027c02 */ /* 0x000fe40008000f00 */
[----:B------:R-:W-:Y:S02]  /*11f0*/  MOV R0, UR17 ;  /* 0x0000001100007c02 */ /* 0x000fe40008000f00 */
[----:B------:R-:W-:Y:S02]  /*1200*/  ISETP.NE.U32.AND P0, PT, R2, RZ, PT ;  /* 0x000000ff0200720c */ /* 0x000fe40003f05070 */
[----:B-----5:R-:W-:Y:S02]  /*1210*/  ISETP.GE.AND P3, PT, R4, 0x1, PT ;  /* 0x000000010400780c */ /* 0x020fe40003f66270 */
[----:B------:R-:W-:-:S13]  /*1220*/  ISETP.NE.AND.EX P0, PT, R0, RZ, PT, P0 ;  /* 0x000000ff0000720c */ /* 0x000fda0003f05300 */
[----:B------:R0:W5:Y:S01]  /*1230*/  @P0 LDG.E.128 R168, desc[UR4][R20.64] ;  /* 0x0000000414a80981 */ /* 0x000162000c1e1d00 */
[----:B------:R-:W-:-:S03]  /*1240*/  HFMA2.MMA R208, -RZ, RZ, 0, 0 ;  /* 0x00000000ffd07435 */ /* 0x000fc600000001ff */
[----:B------:R1:W5:Y:S04]  /*1250*/  @P0 LDG.E.128 R172, desc[UR4][R18.64] ;  /* 0x0000000412ac0981 */ /* 0x000368000c1e1d00 */
[----:B------:R2:W5:Y:S01]  /*1260*/  @P0 LDG.E.128 R164, desc[UR4][R22.64] ;  /* 0x0000000416a40981 */ /* 0x000562000c1e1d00 */
[----:B0-----:R-:W-:-:S03]  /*1270*/  @P3 VIADD R20, R4, 0xffffffff ;  /* 0xffffffff04143836 */ /* 0x001fc60000000000 */
[----:B------:R0:W5:Y:S01]  /*1280*/  @P0 LDG.E.128 R176, desc[UR4][R16.64] ;  /* 0x0000000410b00981 */ /* 0x000162000c1e1d00 */
[----:B------:R-:W-:Y:S02]  /*1290*/  @P3 IMAD R20, R20, R248, RZ ;  /* 0x000000f814143224 */ /* 0x000fe400078e02ff */
[----:B------:R-:W3:Y:S01]  /*12a0*/  LDC.64 R248, c[0x0][0x240] ;  /* 0x00009000fff87b82 */ /* 0x000ee20000000a00 */
[----:B-1----:R-:W-:Y:S02]  /*12b0*/  @P0 IADD3 R18, R3, 0x80, RZ ;  /* 0x0000008003120810 */ /* 0x002fe40007ffe0ff */
[----:B------:R-:W-:-:S04]  /*12c0*/  @P3 SHF.R.S32.HI R21, RZ, 0x1f, R20 ;  /* 0x0000001fff153819 */ /* 0x000fc80000011414 */
[----:B------:R-:W-:Y:S01]  /*12d0*/  @P3 LEA.HI R21, R21, R20, RZ, 0x3 ;  /* 0x0000001415153211 */ /* 0x000fe200078f18ff */
[----:B------:R-:W-:-:S03]  /*12e0*/  @P0 IMAD.WIDE.U32 R18, R18, 0x10, R246 ;  /* 0x0000001012120825 */ /* 0x000fc600078e00f6 */
[----:B------:R-:W-:Y:S02]  /*12f0*/  @P3 LEA.HI.SX32 R208, R21, R250, 0x1d ;  /* 0x000000fa15d03211 */ /* 0x000fe400078feaff */
[----:B------:R1:W5:Y:S02]  /*1300*/  @P0 LDG.E.128 R180, desc[UR4][R18.64] ;  /* 0x0000000412b40981 */ /* 0x000364000c1e1d00 */
[C---:B--2---:R-:W-:Y:S01]  /*1310*/  IADD3 R22, R208.reuse, 0x20, RZ ;  /* 0x00000020d0167810 */ /* 0x044fe20007ffe0ff */
[C---:B------:R-:W-:Y:S01]  /*1320*/  VIADD R20, R208.reuse, 0x40 ;  /* 0x00000040d0147836 */ /* 0x040fe20000000000 */
[C---:B0-----:R-:W-:Y:S02]  /*1330*/  IADD3 R16, R208.reuse, 0x80, RZ ;  /* 0x00000080d0107810 */ /* 0x041fe40007ffe0ff */
[C---:B-1----:R-:W-:Y:S01]  /*1340*/  IADD3 R18, R208.reuse, 0x60, RZ ;  /* 0x00000060d0127810 */ /* 0x042fe20007ffe0ff */
[----:B---3--:R-:W-:-:S04]  /*1350*/  IMAD.WIDE.U32 R208, R208, 0x8, R248 ;  /* 0x00000008d0d07825 */ /* 0x008fc800078e00f8 */
        /* <DEDUP_REMOVED lines=11> */
.L_x_1603:
[----:B------:R-:W2:Y:S01]  /*1410*/  LDL R242, [R1+0x40] ;  /* 0x0000400001f27983 */ /* 0x000ea20000100800 */
[----:B------:R-:W0:Y:S03]  /*1420*/  LDC.64 R204, c[0x0][0x238] ;  /* 0x00008e00ffcc7b82 */ /* 0x000e260000000a00 */
[----:B------:R-:W3:Y:S01]  /*1430*/  LDL R248, [R1+0x58] ;  /* 0x0000580001f87983 */ /* 0x000ee20000100800 */
[----:B------:R-:W-:Y:S01]  /*1440*/  VIADD R0, R0, 0xffffffff ;  /* 0xffffffff00007836 */ /* 0x000fe20000000000 */
[----:B------:R-:W-:Y:S02]  /*1450*/  IADD3 R228, R3, 0x80, RZ ;  /* 0x0000008003e47810 */ /* 0x000fe40007ffe0ff */
[----:B------:R1:W4:Y:S01]  /*1460*/  LDG.E R237, desc[UR4][R208.64] ;  /* 0x00000004d0ed7981 */ /* 0x000322000c1e1900 */
[----:B------:R-:W1:Y:S01]  /*1470*/  LDC.64 R224, c[0x0][0x2b8] ;  /* 0x0000ae00ffe07b82 */ /* 0x000e620000000a00 */
[----:B0-----:R-:W-:-:S04]  /*1480*/  IMAD.WIDE.U32 R12, R245, 0x10, R204 ;  /* 0x00000010f50c7825 */ /* 0x001fc800078e00cc */
[--C-:B------:R-:W-:Y:S02]  /*1490*/  IMAD.WIDE.U32 R8, R3, 0x10, R204.reuse ;  /* 0x0000001003087825 */ /* 0x100fe400078e00cc */
[----:B------:R-:W4:Y:S04]  /*14a0*/  LDG.E.128 R12, desc[UR4][R12.64] ;  /* 0x000000040c0c7981 */ /* 0x000f28000c1e1d00 */
[----:B------:R-:W4:Y:S01]  /*14b0*/  LDG.E.128 R8, desc[UR4][R8.64] ;  /* 0x0000000408087981 */ /* 0x000f22000c1e1d00 */
[--C-:B--2---:R-:W-:Y:S02]  /*14c0*/  IMAD.WIDE.U32 R196, R242, 0x10, R204.reuse ;  /* 0x00000010f2c47825 */ /* 0x104fe400078e00cc */
[----:B------:R-:W0:Y:S02]  /*14d0*/  LDC R242, c[0x0][0x218] ;  /* 0x00008600fff27b82 */ /* 0x000e240000000800 */
[----:B---3--:R-:W-:-:S02]  /*14e0*/  IMAD.WIDE.U32 R200, R248, 0x10, R204 ;  /* 0x00000010f8c87825 */ /* 0x008fc400078e00cc */
[----:B------:R-:W2:Y:S02]  /*14f0*/  S2R R248, SR_TID.X ;  /* 0x0000000000f87919 */ /* 0x000ea40000002100 */
[----:B------:R-:W-:Y:S01]  /*1500*/  IMAD.WIDE.U32 R204, R228, 0x10, R204 ;  /* 0x00000010e4cc7825 */ /* 0x000fe200078e00cc */
[----:B------:R-:W3:Y:S04]  /*1510*/  LDG.E.128 R196, desc[UR4][R196.64] ;  /* 0x00000004c4c47981 */ /* 0x000ee8000c1e1d00 */
[----:B------:R-:W3:Y:S04]  /*1520*/  LDG.E.128 R200, desc[UR4][R200.64] ;  /* 0x00000004c8c87981 */ /* 0x000ee8000c1e1d00 */
[----:B------:R-:W3:Y:S01]  /*1530*/  LDG.E.128 R204, desc[UR4][R204.64] ;  /* 0x00000004cccc7981 */ /* 0x000ee2000c1e1d00 */
[----:B0-----:R-:W-:-:S05]  /*1540*/  IMAD R0, R0, R242, RZ ;  /* 0x000000f200007224 */ /* 0x001fca00078e02ff */
[----:B------:R-:W-:-:S04]  /*1550*/  SHF.R.S32.HI R2, RZ, 0x1f, R0 ;  /* 0x0000001fff027819 */ /* 0x000fc80000011400 */
[----:B------:R-:W-:Y:S02]  /*1560*/  LEA.HI R0, R2, R0, RZ, 0x3 ;  /* 0x0000000002007211 */ /* 0x000fe400078f18ff */
[----:B--2---:R-:W-:-:S04]  /*1570*/  LOP3.LUT R248, R248, 0x1f, RZ, 0xc0, !PT ;  /* 0x0000001ff8f87812 */ /* 0x004fc800078ec0ff */
[----:B------:R-:W-:-:S04]  /*1580*/  LEA.HI.SX32 R0, R0, R248, 0x1d ;  /* 0x000000f800007211 */ /* 0x000fc800078feaff */
[C---:B------:R-:W-:Y:S01]  /*1590*/  IADD3 R212, R0.reuse, 0x20, RZ ;  /* 0x0000002000d47810 */ /* 0x040fe20007ffe0ff */
[C-C-:B-1----:R-:W-:Y:S01]  /*15a0*/  IMAD.WIDE.U32 R208, R0.reuse, 0x10, R224.reuse ;  /* 0x0000001000d07825 */ /* 0x142fe200078e00e0 */
[C---:B------:R-:W-:Y:S02]  /*15b0*/  IADD3 R216, R0.reuse, 0x40, RZ ;  /* 0x0000004000d87810 */ /* 0x040fe40007ffe0ff */
[C---:B------:R-:W-:Y:S01]  /*15c0*/  IADD3 R220, R0.reuse, 0x60, RZ ;  /* 0x0000006000dc7810 */ /* 0x040fe20007ffe0ff */
[----:B------:R-:W-:Y:S02]  /*15d0*/  VIADD R0, R0, 0x80 ;  /* 0x0000008000007836 */ /* 0x000fe40000000000 */
[--C-:B------:R-:W-:Y:S01]  /*15e0*/  IMAD.WIDE.U32 R212, R212, 0x10, R224.reuse ;  /* 0x00000010d4d47825 */ /* 0x100fe200078e00e0 */
[----:B------:R-:W-:Y:S03]  /*15f0*/  STL [R1+0x1b8], R61 ;  /* 0x0001b83d01007387 */ /* 0x000fe60000100800 */
[--C-:B------:R-:W-:Y:S01]  /*1600*/  IMAD.WIDE.U32 R216, R216, 0x10, R224.reuse ;  /* 0x00000010d8d87825 */ /* 0x100fe200078e00e0 */
[----:B-----5:R-:W-:Y:S01]  /*1610*/  ISETP.GE.AND P3, PT, R4, 0x1, PT ;  /* 0x000000010400780c */ /* 0x020fe20003f66270 */
[----:B------:R-:W2:Y:S02]  /*1620*/  LDG.E.128 R208, desc[UR4][R208.64] ;  /* 0x00000004d0d07981 */ /* 0x000ea4000c1e1d00 */
[----:B------:R-:W-:-:S02]  /*1630*/  IMAD.WIDE.U32 R220, R220, 0x10, R224 ;  /* 0x00000010dcdc7825 */ /* 0x000fc400078e00e0 */
[----:B------:R-:W-:Y:S02]  /*1640*/  STL [R1+0x1b4], R60 ;  /* 0x0001b43c01007387 */ /* 0x000fe40000100800 */
[----:B------:R-:W-:Y:S01]  /*1650*/  IMAD.WIDE.U32 R224, R0, 0x10, R224 ;  /* 0x0000001000e07825 */ /* 0x000fe200078e00e0 */
[----:B------:R-:W-:Y:S01]  /*1660*/  MOV R2, UR16 ;  /* 0x0000001000027c02 */ /* 0x000fe20008000f00 */
[----:B------:R-:W2:Y:S04]  /*1670*/  LDG.E.128 R212, desc[UR4][R212.64] ;  /* 0x00000004d4d47981 */ /* 0x000ea8000c1e1d00 */
[----:B------:R-:W2:Y:S04]  /*1680*/  LDG.E.128 R224, desc[UR4][R224.64] ;  /* 0x00000004e0e07981 */ /* 0x000ea8000c1e1d00 */
[----:B------:R-:W-:Y:S04]  /*1690*/  STL [R1+0x1b0], R59 ;  /* 0x0001b03b01007387 */ /* 0x000fe80000100800 */
        /* <DEDUP_REMOVED lines=22> */
[----:B------:R0:W-:Y:S04]  /*1800*/  STL [R1+0x154], R36 ;  /* 0x0001542401007387 */ /* 0x0001e80000100800 */
[----:B------:R-:W-:Y:S04]  /*1810*/  STL [R1+0x150], R35 ;  /* 0x0001502301007387 */ /* 0x000fe80000100800 */
[----:B------:R-:W-:Y:S01]  /*1820*/  STL [R1+0x14c], R34 ;  /* 0x00014c2201007387 */ /* 0x000fe20000100800 */
[----:B------:R-:W-:Y:S01]  /*1830*/  @P3 IADD3 R7, R4, -0x1, RZ ;  /* 0xffffffff04073810 */ /* 0x000fe20007ffe0ff */
[----:B0-----:R-:W0:Y:S02]  /*1840*/  LDC.64 R36, c[0x0][0x240] ;  /* 0x00009000ff247b82 */ /* 0x001e240000000a00 */
[----:B------:R-:W-:Y:S04]  /*1850*/  STL [R1+0x148], R33 ;  /* 0x0001482101007387 */ /* 0x000fe80000100800 */
[----:B------:R-:W-:Y:S04]  /*1860*/  STL [R1+0x144], R32 ;  /* 0x0001442001007387 */ /* 0x000fe80000100800 */
[----:B------:R-:W-:Y:S04]  /*1870*/  STL [R1+0x140], R31 ;  /* 0x0001401f01007387 */ /* 0x000fe80000100800 */
[----:B------:R-:W-:Y:S04]  /*1880*/  STL [R1+0x13c], R30 ;  /* 0x00013c1e01007387 */ /* 0x000fe80000100800 */
[----:B------:R-:W-:Y:S04]  /*1890*/  STL [R1+0x138], R29 ;  /* 0x0001381d01007387 */ /* 0x000fe80000100800 */
[----:B------:R-:W-:Y:S04]  /*18a0*/  STL [R1+0x134], R28 ;  /* 0x0001341c01007387 */ /* 0x000fe80000100800 */
[----:B------:R-:W-:Y:S04]  /*18b0*/  STL [R1+0x130], R27 ;  /* 0x0001301b01007387 */ /* 0x000fe80000100800 */
[----:B------:R1:W-:Y:S01]  /*18c0*/  STL [R1+0x12c], R26 ;  /* 0x00012c1a01007387 */ /* 0x0003e20000100800 */
[----:B------:R-:W-:-:S03]  /*18d0*/  @P3 IMAD R7, R7, R242, RZ ;  /* 0x000000f207073224 */ /* 0x000fc600078e02ff */
[----:B------:R-:W2:Y:S04]  /*18e0*/  LDG.E.128 R216, desc[UR4][R216.64] ;  /* 0x00000004d8d87981 */ /* 0x000ea8000c1e1d00 */
[----:B------:R-:W2:Y:S01]  /*18f0*/  LDG.E.128 R220, desc[UR4][R220.64] ;  /* 0x00000004dcdc7981 */ /* 0x000ea2000c1e1d00 */
[----:B-1----:R-:W1:Y:S01]  /*1900*/  LDC.U8 R26, c[0x0][0x2a0] ;  /* 0x0000a800ff1a7b82 */ /* 0x002e620000000000 */
[----:B------:R-:W-:Y:S02]  /*1910*/  MOV R0, UR17 ;  /* 0x0000001100007c02 */ /* 0x000fe40008000f00 */
[----:B------:R-:W-:Y:S02]  /*1920*/  ISETP.NE.U32.AND P0, PT, R2, RZ, PT ;  /* 0x000000ff0200720c */ /* 0x000fe40003f05070 */
[----:B------:R-:W-:-:S02]  /*1930*/  @P3 SHF.R.S32.HI R229, RZ, 0x1f, R7 ;  /* 0x0000001fffe53819 */ /* 0x000fc40000011407 */
[----:B------:R-:W-:Y:S02]  /*1940*/  ISETP.NE.AND.EX P0, PT, R0, RZ, PT, P0 ;  /* 0x000000ff0000720c */ /* 0x000fe40003f05300 */
[----:B------:R-:W-:Y:S01]  /*1950*/  @P3 LEA.HI R7, R229, R7, RZ, 0x3 ;  /* 0x00000007e5073211 */ /* 0x000fe200078f18ff */
[----:B------:R-:W-:-:S03]  /*1960*/  IMAD.MOV.U32 R250, RZ, RZ, RZ ;  /* 0x000000fffffa7224 */ /* 0x000fc600078e00ff */
[----:B------:R-:W-:Y:S02]  /*1970*/  @P3 LEA.HI.SX32 R250, R7, R248, 0x1d ;  /* 0x000000f807fa3211 */ /* 0x000fe400078feaff */
[C---:B----4-:R-:W-:Y:S02]  /*1980*/  PRMT R232, R12.reuse, 0x7632, R232 ;  /* 0x000076320ce87816 */ /* 0x050fe400000000e8 */
[----:B------:R-:W-:Y:S02]  /*1990*/  SHF.L.U32 R231, R12, 0x10, RZ ;  /* 0x000000100ce77819 */ /* 0x000fe400000006ff */
[C---:B------:R-:W-:Y:S01]  /*19a0*/  PRMT R243, R14.reuse, 0x7632, R243 ;  /* 0x000076320ef37816 */ /* 0x040fe200000000f3 */
[----:B------:R4:W5:Y:S01]  /*19b0*/  @P0 LDG.E.128 R164, desc[UR4][R22.64] ;  /* 0x0000000416a40981 */ /* 0x000962000c1e1d00 */
[----:B------:R-:W-:Y:S02]  /*19c0*/  SHF.L.U32 R233, R14, 0x10, RZ ;  /* 0x000000100ee97819 */ /* 0x000fe400000006ff */
[----:B------:R-:W-:-:S02]  /*19d0*/  PRMT R7, R10, 0x7632, R7 ;  /* 0x000076320a077816 */ /* 0x000fc40000000007 */
[----:B------:R-:W-:Y:S01]  /*19e0*/  SHF.L.U32 R236, R10, 0x10, RZ ;  /* 0x000000100aec7819 */ /* 0x000fe200000006ff */
[C---:B------:R-:W-:Y:S01]  /*19f0*/  VIADD R10, R250.reuse, 0x80 ;  /* 0x00000080fa0a7836 */ /* 0x040fe20000000000 */
[C---:B------:R-:W-:Y:S01]  /*1a00*/  IADD3 R14, R250.reuse, 0x40, RZ ;  /* 0x00000040fa0e7810 */ /* 0x040fe20007ffe0ff */
[C---:B------:R-:W-:Y:S01]  /*1a10*/  IMAD.U32 R230, R11.reuse, 0x10000, RZ ;  /* 0x000100000be67824 */ /* 0x040fe200078e00ff */
[----:B------:R-:W-:Y:S02]  /*1a20*/  IADD3 R12, R250, 0x60, RZ ;  /* 0x00000060fa0c7810 */ /* 0x000fe40007ffe0ff */
[----:B-1----:R-:W-:Y:S01]  /*1a30*/  ISETP.NE.AND P1, PT, R26, RZ, PT ;  /* 0x000000ff1a00720c */ /* 0x002fe20003f25270 */
[----:B------:R-:W-:Y:S01]  /*1a40*/  @P0 IMAD.WIDE.U32 R228, R228, 0x10, R246 ;  /* 0x00000010e4e40825 */ /* 0x000fe200078e00f6 */
[----:B------:R-:W-:Y:S02]  /*1a50*/  PRMT R235, R8, 0x7632, R235 ;  /* 0x0000763208eb7816 */ /* 0x000fe400000000eb */
[----:B------:R-:W-:Y:S01]  /*1a60*/  PRMT R244, R11, 0x7632, R244 ;  /* 0x000076320bf47816 */ /* 0x000fe200000000f4 */
[----:B------:R-:W-:Y:S01]  /*1a70*/  IMAD.U32 R240, R15, 0x10000, RZ ;  /* 0x000100000ff07824 */ /* 0x000fe200078e00ff */
[C---:B------:R-:W-:Y:S01]  /*1a80*/  PRMT R241, R13.reuse, 0x7632, R241 ;  /* 0x000076320df17816 */ /* 0x040fe200000000f1 */
[----:B0-----:R-:W-:Y:S01]  /*1a90*/  IMAD.WIDE.U32 R10, R10, 0x8, R36 ;  /* 0x000000080a0a7825 */ /* 0x001fe200078e0024 */
[----:B------:R-:W-:-:S02]  /*1aa0*/  SHF.L.U32 R234, R13, 0x10, RZ ;  /* 0x000000100dea7819 */ /* 0x000fc400000006ff */
[----:B------:R-:W-:Y:S01]  /*1ab0*/  SHF.L.U32 R239, R8, 0x10, RZ ;  /* 0x0000001008ef7819 */ /* 0x000fe200000006ff */
[----:B------:R-:W-:Y:S01]  /*1ac0*/  IMAD.WIDE.U32 R12, R12, 0x8, R36 ;  /* 0x000000080c0c7825 */ /* 0x000fe200078e0024 */
[----:B------:R-:W-:Y:S02]  /*1ad0*/  PRMT R247, R15, 0x7632, R247 ;  /* 0x000076320ff77816 */ /* 0x000fe400000000f7 */
[----:B------:R-:W-:Y:S01]  /*1ae0*/  SHF.L.U32 R238, R9, 0x10, RZ ;  /* 0x0000001009ee7819 */ /* 0x000fe200000006ff */
[----:B------:R-:W-:Y:S01]  /*1af0*/  IMAD.WIDE.U32 R14, R14, 0x8, R36 ;  /* 0x000000080e0e7825 */ /* 0x000fe200078e0024 */
[----:B----4-:R-:W-:Y:S01]  /*1b00*/  FSEL R22, R237, RZ, !P1 ;  /* 0x000000ffed167208 */ /* 0x010fe20004800000 */
[----:B------:R0:W-:Y:S01]  /*1b10*/  STL [R1+0x128], R25 ;  /* 0x0001281901007387 */ /* 0x0001e20000100800 */
[----:B------:R-:W-:Y:S02]  /*1b20*/  PRMT R8, R9, 0x7632, R8 ;  /* 0x0000763209087816 */ /* 0x000fe40000000008 */
[----:B------:R-:W-:Y:S01]  /*1b30*/  SHF.L.U32 R9, R235, 0x10, RZ ;  /* 0x00000010eb097819 */ /* 0x000fe200000006ff */
[----:B------:R-:W-:Y:S04]  /*1b40*/  STL [R1+0x124], R24 ;  /* 0x0001241801007387 */ /* 0x000fe80000100800 */
[----:B------:R1:W-:Y:S01]  /*1b50*/  STL [R1+0x120], R6 ;  /* 0x0001200601007387 */ /* 0x0003e20000100800 */
[----:B------:R-:W-:-:S03]  /*1b60*/  FADD.FTZ R230, -R22, R230 ;  /* 0x000000e616e67221 */ /* 0x000fc60000010100 */
[----:B------:R4:W5:Y:S04]  /*1b70*/  @P0 LDG.E.128 R180, desc[UR4][R228.64] ;  /* 0x00000004e4b40981 */ /* 0x000968000c1e1d00 */
[----:B------:R-:W5:Y:S04]  /*1b80*/  @P0 LDG.E.128 R176, desc[UR4][R16.64] ;  /* 0x0000000410b00981 */ /* 0x000f68000c1e1d00 */
[----:B------:R-:W5:Y:S04]  /*1b90*/  @P0 LDG.E.128 R172, desc[UR4][R18.64] ;  /* 0x0000000412ac0981 */ /* 0x000f68000c1e1d00 */
[----:B------:R-:W5:Y:S01]  /*1ba0*/  @P0 LDG.E.128 R168, desc[UR4][R20.64] ;  /* 0x0000000414a80981 */ /* 0x000f62000c1e1d00 */
[----:B---3--:R-:W-:-:S02]  /*1bb0*/  PRMT R249, R196, 0x7632, R249 ;  /* 0x00007632c4f97816 */ /* 0x008fc400000000f9 */
[----:B------:R-:W-:Y:S01]  /*1bc0*/  SHF.L.U32 R242, R196, 0x10, RZ ;  /* 0x00000010c4f27819 */ /* 0x000fe200000006ff */
[----:B------:R-:W-:Y:S01]  /*1bd0*/  IMAD.U32 R251, R199, 0x10000, RZ ;  /* 0x00010000c7fb7824 */ /* 0x000fe200078e00ff */
[----:B------:R-:W-:Y:S02]  /*1be0*/  IADD3 R196, R250, 0x20, RZ ;  /* 0x00000020fac47810 */ /* 0x000fe40007ffe0ff */
[C---:B------:R-:W-:Y:S02]  /*1bf0*/  PRMT R252, R197.reuse, 0x7632, R252 ;  /* 0x00007632c5fc7816 */ /* 0x040fe400000000fc */
[----:B------:R-:W-:Y:S01]  /*1c00*/  SHF.L.U32 R246, R197, 0x10, RZ ;  /* 0x00000010c5f67819 */ /* 0x000fe200000006ff */
[----:B------:R-:W-:Y:S01]  /*1c10*/  IMAD.WIDE.U32 R196, R196, 0x8, R36 ;  /* 0x00000008c4c47825 */ /* 0x000fe200078e0024 */
[C---:B------:R-:W-:Y:S02]  /*1c20*/  PRMT R46, R198.reuse, 0x7632, R46 ;  /* 0x00007632c62e7816 */ /* 0x040fe4000000002e */
[----:B------:R-:W-:-:S02]  /*1c30*/  SHF.L.U32 R248, R198, 0x10, RZ ;  /* 0x00000010c6f87819 */ /* 0x000fc400000006ff */
[----:B------:R-:W-:Y:S01]  /*1c40*/  PRMT R44, R199, 0x7632, R44 ;  /* 0x00007632c72c7816 */ /* 0x000fe2000000002c */
[----:B------:R-:W-:Y:S01]  /*1c50*/  IMAD.WIDE.U32 R198, R250, 0x8, R36 ;  /* 0x00000008fac67825 */ /* 0x000fe200078e0024 */
[C---:B------:R-:W-:Y:S02]  /*1c60*/  PRMT R31, R206.reuse, 0x7632, R31 ;  /* 0x00007632ce1f7816 */ /* 0x040fe4000000001f */
[----:B------:R-:W-:Y:S01]  /*1c70*/  SHF.L.U32 R33, R206, 0x10, RZ ;  /* 0x00000010ce217819 */ /* 0x000fe200000006ff */
[----:B------:R-:W-:Y:S02]  /*1c80*/  IMAD.U32 R37, R203, 0x10000, RZ ;  /* 0x00010000cb257824 */ /* 0x000fe400078e00ff */
[----:B------:R-:W-:Y:S01]  /*1c90*/  FADD.FTZ R235, -R22, R242 ;  /* 0x000000f216eb7221 */ /* 0x000fe20000010100 */
[----:B------:R-:W-:Y:S02]  /*1ca0*/  SHF.L.U32 R31, R31, 0x10, RZ ;  /* 0x000000101f1f7819 */ /* 0x000fe400000006ff */
[----:B------:R-:W-:Y:S01]  /*1cb0*/  PRMT R42, R200, 0x7632, R42 ;  /* 0x00007632c82a7816 */ /* 0x000fe2000000002a */
[C---:B------:R-:W-:Y:S01]  /*1cc0*/  FADD.FTZ R242, -R22.reuse, R37 ;  /* 0x0000002516f27221 */ /* 0x040fe20000010100 */
[C---:B------:R-:W-:Y:S01]  /*1cd0*/  FADD.FTZ R237, -R22.reuse, R248 ;  /* 0x000000f816ed7221 */ /* 0x040fe20000010100 */
[C---:B------:R-:W-:Y:S01]  /*1ce0*/  FADD.FTZ R248, -R22.reuse, R33 ;  /* 0x0000002116f87221 */ /* 0x040fe20000010100 */
[----:B------:R-:W-:Y:S01]  /*1cf0*/  FADD.FTZ R33, -R22, R31 ;  /* 0x0000001f16217221 */ /* 0x000fe20000010100 */
[----:B------:R-:W-:Y:S01]  /*1d00*/  SHF.L.U32 R250, R200, 0x10, RZ ;  /* 0x00000010c8fa7819 */ /* 0x000fe200000006ff */
[----:B------:R-:W-:Y:S01]  /*1d10*/  IMAD.U32 R200, R247, 0x10000, RZ ;  /* 0x00010000f7c87824 */ /* 0x000fe200078e00ff */
[----:B------:R-:W-:-:S02]  /*1d20*/  SHF.L.U32 R247, R252, 0x10, RZ ;  /* 0x00000010fcf77819 */ /* 0x000fc400000006ff */
[C---:B--2---:R-:W-:Y:S02]  /*1d30*/  PRMT R41, R224.reuse, 0x7632, R41 ;  /* 0x00007632e0297816 */ /* 0x044fe40000000029 */
[----:B------:R-:W-:Y:S01]  /*1d40*/  PRMT R35, R225, 0x7632, R35 ;  /* 0x00007632e1237816 */ /* 0x000fe20000000023 */
[----:B------:R-:W-:Y:S01]  /*1d50*/  IMAD.U32 R55, R211, 0x10000, RZ ;  /* 0x00010000d3377824 */ /* 0x000fe200078e00ff */
[----:B------:R-:W-:Y:S02]  /*1d60*/  SHF.L.U32 R37, R224, 0x10, RZ ;  /* 0x00000010e0257819 */ /* 0x000fe400000006ff */
[----:B------:R-:W-:Y:S01]  /*1d70*/  SHF.L.U32 R34, R205, 0x10, RZ ;  /* 0x00000010cd227819 */ /* 0x000fe200000006ff */
[----:B------:R-:W2:Y:S01]  /*1d80*/  LDL R224, [R1+0x11c] ;  /* 0x00011c0001e07983 */ /* 0x000ea20000100800 */
[----:B------:R-:W-:-:S03]  /*1d90*/  SHF.L.U32 R31, R225, 0x10, RZ ;  /* 0x00000010e11f7819 */ /* 0x000fc600000006ff */
[----:B------:R-:W3:Y:S01]  /*1da0*/  LDL R225, [R1+0x114] ;  /* 0x0001140001e17983 */ /* 0x000ee20000100800 */
[----:B------:R-:W-:Y:S01]  /*1db0*/  SHF.L.U32 R252, R42, 0x10, RZ ;  /* 0x000000102afc7819 */ /* 0x000fe200000006ff */
[----:B------:R-:W-:Y:S02]  /*1dc0*/  FMUL.FTZ R42, R5, R230 ;  /* 0x000000e6052a7220 */ /* 0x000fe40000410000 */
[----:B------:R-:W3:Y:S01]  /*1dd0*/  LDL R230, [R1+0x10c] ;  /* 0x00010c0001e67983 */ /* 0x000ee20000100800 */
[----:B0-----:R-:W-:Y:S02]  /*1de0*/  PRMT R25, R207, 0x7632, R25 ;  /* 0x00007632cf197816 */ /* 0x001fe40000000019 */
[----:B------:R-:W-:Y:S02]  /*1df0*/  PRMT R56, R211, 0x7632, R56 ;  /* 0x00007632d3387816 */ /* 0x000fe40000000038 */
[C---:B------:R-:W-:Y:S01]  /*1e00*/  PRMT R54, R212.reuse, 0x7632, R54 ;  /* 0x00007632d4367816 */ /* 0x040fe20000000036 */
[----:B------:R-:W-:Y:S01]  /*1e10*/  IMAD.U32 R25, R25, 0x10000, RZ ;  /* 0x0001000019197824 */ /* 0x000fe200078e00ff */
[----:B------:R-:W-:Y:S01]  /*1e20*/  SHF.L.U32 R211, R212, 0x10, RZ ;  /* 0x00000010d4d37819 */ /* 0x000fe200000006ff */
[----:B------:R-:W-:Y:S01]  /*1e30*/  FADD.FTZ R206, -R22, R236 ;  /* 0x000000ec16ce7221 */ /* 0x000fe20000010100 */
[----:B----4-:R-:W-:-:S02]  /*1e40*/  PRMT R228, R213, 0x7632, R228 ;  /* 0x00007632d5e47816 */ /* 0x010fc400000000e4 */
[----:B------:R-:W-:Y:S02]  /*1e50*/  PRMT R30, R204, 0x7632, R30 ;  /* 0x00007632cc1e7816 */ /* 0x000fe4000000001e */
[----:B------:R-:W-:Y:S02]  /*1e60*/  PRMT R32, R205, 0x7632, R32 ;  /* 0x00007632cd207816 */ /* 0x000fe40000000020 */
[----:B------:R-:W-:Y:S02]  /*1e70*/  PRMT R53, R215, 0x7632, R53 ;  /* 0x00007632d7357816 */ /* 0x000fe40000000035 */
[C---:B------:R-:W-:Y:S02]  /*1e80*/  PRMT R39, R201.reuse, 0x7632, R39 ;  /* 0x00007632c9277816 */ /* 0x040fe40000000027 */
[----:B------:R-:W-:Y:S02]  /*1e90*/  SHF.L.U32 R40, R201, 0x10, RZ ;  /* 0x00000010c9287819 */ /* 0x000fe400000006ff */
[----:B------:R-:W-:-:S02]  /*1ea0*/  PRMT R28, R203, 0x7632, R28 ;  /* 0x00007632cb1c7816 */ /* 0x000fc4000000001c */
[----:B------:R-:W-:Y:S01]  /*1eb0*/  PRMT R27, R202, 0x7632, R27 ;  /* 0x00007632ca1b7816 */ /* 0x000fe2000000001b */
[C---:B------:R-:W-:Y:S01]  /*1ec0*/  FADD.FTZ R231, -R22.reuse, R231 ;  /* 0x000000e716e77221 */ /* 0x040fe20000010100 */
[----:B------:R-:W-:Y:S01]  /*1ed0*/  SHF.L.U32 R212, R213, 0x10, RZ ;  /* 0x00000010d5d47819 */ /* 0x000fe200000006ff */
[----:B------:R-:W-:Y:S01]  /*1ee0*/  FADD.FTZ R236, -R22, R246 ;  /* 0x000000f616ec7221 */ /* 0x000fe20000010100 */
[----:B------:R-:W-:Y:S01]  /*1ef0*/  SHF.L.U32 R36, R204, 0x10, RZ ;  /* 0x00000010cc247819 */ /* 0x000fe200000006ff */
[----:B------:R-:W-:Y:S01]  /*1f00*/  FADD.FTZ R204, -R22, R239 ;  /* 0x000000ef16cc7221 */ /* 0x000fe20000010100 */
[----:B------:R-:W-:Y:S02]  /*1f10*/  PRMT R229, R214, 0x7632, R229 ;  /* 0x00007632d6e57816 */ /* 0x000fe400000000e5 */
[----:B------:R-:W-:Y:S02]  /*1f20*/  PRMT R29, R226, 0x7632, R29 ;  /* 0x00007632e21d7816 */ /* 0x000fe4000000001d */
[----:B------:R-:W-:Y:S01]  /*1f30*/  SHF.L.U32 R38, R202, 0x10, RZ ;  /* 0x00000010ca267819 */ /* 0x000fe200000006ff */
[----:B------:R-:W-:Y:S01]  /*1f40*/  FADD.FTZ R233, -R22, R233 ;  /* 0x000000e916e97221 */ /* 0x000fe20000010100 */
[----:B------:R-:W-:Y:S01]  /*1f50*/  SHF.L.U32 R213, R214, 0x10, RZ ;  /* 0x00000010d6d57819 */ /* 0x000fe200000006ff */
[----:B------:R-:W-:-:S02]  /*1f60*/  IMAD.U32 R214, R215, 0x10000, RZ ;  /* 0x00010000d7d67824 */ /* 0x000fc400078e00ff */
[C---:B------:R-:W-:Y:S01]  /*1f70*/  FADD.FTZ R205, -R22.reuse, R238 ;  /* 0x000000ee16cd7221 */ /* 0x040fe20000010100 */
[C---:B------:R-:W-:Y:S01]  /*1f80*/  FADD.FTZ R246, -R22.reuse, R34 ;  /* 0x0000002216f67221 */ /* 0x040fe20000010100 */
[----:B------:R-:W-:Y:S01]  /*1f90*/  SHF.L.U32 R201, R243, 0x10, RZ ;  /* 0x00000010f3c97819 */ /* 0x000fe200000006ff */
[----:B------:R-:W-:Y:S01]  /*1fa0*/  FADD.FTZ R34, -R22, R25 ;  /* 0x0000001916227221 */ /* 0x000fe20000010100 */
[----:B------:R-:W-:Y:S01]  /*1fb0*/  SHF.L.U32 R243, R249, 0x10, RZ ;  /* 0x00000010f9f37819 */ /* 0x000fe200000006ff */
[----:B------:R-:W-:Y:S01]  /*1fc0*/  IMAD.U32 R25, R226, 0x10000, RZ ;  /* 0x00010000e2197824 */ /* 0x000fe200078e00ff */
[----:B------:R-:W-:Y:S01]  /*1fd0*/  SHF.L.U32 R203, R232, 0x10, RZ ;  /* 0x00000010e8cb7819 */ /* 0x000fe200000006ff */
[----:B------:R-:W-:Y:S01]  /*1fe0*/  FADD.FTZ R238, -R22, R251 ;  /* 0x000000fb16ee7221 */ /* 0x000fe20000010100 */
[----:B------:R-:W-:Y:S01]  /*1ff0*/  SHF.L.U32 R249, R46, 0x10, RZ ;  /* 0x000000102ef97819 */ /* 0x000fe200000006ff */
[C---:B------:R-:W-:Y:S01]  /*2000*/  FMUL.FTZ R226, R5.reuse, R204 ;  /* 0x000000cc05e27220 */ /* 0x040fe20000410000 */
[----:B------:R-:W-:Y:S01]  /*2010*/  SHF.L.U32 R30, R30, 0x10, RZ ;  /* 0x000000101e1e7819 */ /* 0x000fe200000006ff */
[----:B------:R-:W-:Y:S01]  /*2020*/  FADD.FTZ R232, -R22, R234 ;  /* 0x000000ea16e87221 */ /* 0x000fe20000010100 */
[----:B------:R-:W-:Y:S01]  /*2030*/  SHF.L.U32 R32, R32, 0x10, RZ ;  /* 0x0000001020207819 */ /* 0x000fe200000006ff */
[----:B------:R-:W-:Y:S01]  /*2040*/  IMAD.U32 R251, R44, 0x10000, RZ ;  /* 0x000100002cfb7824 */ /* 0x000fe200078e00ff */
[----:B-1----:R-:W-:Y:S01]  /*2050*/  PRMT R6, R208, 0x7632, R6 ;  /* 0x00007632d0067816 */ /* 0x002fe20000000006 */
[----:B------:R-:W-:Y:S01]  /*2060*/  FMUL.FTZ R46, R5, R205 ;  /* 0x000000cd052e7220 */ /* 0x000fe20000410000 */
[----:B------:R-:W-:Y:S01]  /*2070*/  FADD.FTZ R234, -R22, R240 ;  /* 0x000000f016ea7221 */ /* 0x000fe20000010100 */
[----:B------:R-:W-:Y:S01]  /*2080*/  SHF.L.U32 R27, R27, 0x10, RZ ;  /* 0x000000101b1b7819 */ /* 0x000fe200000006ff */
[----:B------:R-:W-:-:S02]  /*2090*/  IMAD.U32 R28, R28, 0x10000, RZ ;  /* 0x000100001c1c7824 */ /* 0x000fc400078e00ff */
[----:B------:R-:W-:Y:S01]  /*20a0*/  FMUL.FTZ R44, R5, R206 ;  /* 0x000000ce052c7220 */ /* 0x000fe20000410000 */
[C---:B------:R-:W-:Y:S01]  /*20b0*/  FADD.FTZ R240, -R22.reuse, R40 ;  /* 0x0000002816f07221 */ /* 0x040fe20000010100 */
[----:B------:R-:W-:Y:S01]  /*20c0*/  IMAD.U32 R26, R207, 0x10000, RZ ;  /* 0x00010000cf1a7824 */ /* 0x000fe200078e00ff */
[----:B------:R-:W-:Y:S01]  /*20d0*/  SHF.L.U32 R202, R241, 0x10, RZ ;  /* 0x00000010f1ca7819 */ /* 0x000fe200000006ff */
[----:B------:R-:W-:Y:S01]  /*20e0*/  FMUL.FTZ R40, R5, R231 ;  /* 0x000000e705287220 */ /* 0x000fe20000410000 */
[----:B------:R-:W-:Y:S01]  /*20f0*/  SHF.L.U32 R23, R39, 0x10, RZ ;  /* 0x0000001027177819 */ /* 0x000fe200000006ff */
[C---:B------:R-:W-:Y:S01]  /*2100*/  FADD.FTZ R241, -R22.reuse, R38 ;  /* 0x0000002616f17221 */ /* 0x040fe20000010100 */
[C---:B------:R-:W-:Y:S01]  /*2110*/  FADD.FTZ R30, -R22.reuse, R30 ;  /* 0x0000001e161e7221 */ /* 0x040fe20000010100 */
[C---:B------:R-:W-:Y:S01]  /*2120*/  FADD.FTZ R32, -R22.reuse, R32 ;  /* 0x0000002016207221 */ /* 0x040fe20000010100 */
[----:B------:R0:W-:Y:S01]  /*2130*/  STL [R1+0x2c], R226 ;  /* 0x00002ce201007387 */ /* 0x0001e20000100800 */
[----:B------:R-:W-:Y:S01]  /*2140*/  FMUL.FTZ R39, R5, R232 ;  /* 0x000000e805277220 */ /* 0x000fe20000410000 */
[C---:B------:R-:W-:Y:S01]  /*2150*/  FADD.FTZ R207, -R22.reuse, R36 ;  /* 0x0000002416cf7221 */ /* 0x040fe20000010100 */
[----:B------:R-:W-:Y:S01]  /*2160*/  FADD.FTZ R28, -R22, R28 ;  /* 0x0000001c161c7221 */ /* 0x000fe20000010100 */
[----:B------:R-:W-:Y:S01]  /*2170*/  PRMT R24, R227, 0x7632, R24 ;  /* 0x00007632e3187816 */ /* 0x000fe20000000018 */
[----:B------:R-:W-:Y:S01]  /*2180*/  STL [R1+0x7c], R46 ;  /* 0x00007c2e01007387 */ /* 0x000fe20000100800 */
[C---:B------:R-:W-:Y:S01]  /*2190*/  FMUL.FTZ R38, R5.reuse, R233 ;  /* 0x000000e905267220 */ /* 0x040fe20000410000 */
[----:B------:R-:W-:Y:S01]  /*21a0*/  SHF.L.U32 R8, R8, 0x10, RZ ;  /* 0x0000001008087819 */ /* 0x000fe200000006ff */
[C---:B------:R-:W-:Y:S01]  /*21b0*/  FADD.FTZ R239, -R22.reuse, R250 ;  /* 0x000000fa16ef7221 */ /* 0x040fe20000010100 */
[C---:B------:R-:W-:Y:S01]  /*21c0*/  FADD.FTZ R27, -R22.reuse, R27 ;  /* 0x0000001b161b7221 */ /* 0x040fe20000010100 */
[----:B------:R-:W-:Y:S01]  /*21d0*/  STL [R1+0x78], R44 ;  /* 0x0000782c01007387 */ /* 0x000fe20000100800 */
[----:B------:R-:W-:Y:S01]  /*21e0*/  FMUL.FTZ R36, R5, R234 ;  /* 0x000000ea05247220 */ /* 0x000fe20000410000 */
[----:B------:R-:W-:Y:S01]  /*21f0*/  SHF.L.U32 R7, R7, 0x10, RZ ;  /* 0x0000001007077819 */ /* 0x000fe200000006ff */
[C---:B------:R-:W-:Y:S01]  /*2200*/  FADD.FTZ R250, -R22.reuse, R26 ;  /* 0x0000001a16fa7221 */ /* 0x040fe20000010100 */
[----:B------:R1:W5:Y:S01]  /*2210*/  LDG.E.64 R16, desc[UR4][R10.64] ;  /* 0x000000040a107981 */ /* 0x000362000c1e1b00 */
[----:B------:R-:W-:Y:S01]  /*2220*/  MOV R231, R33 ;  /* 0x0000002100e77202 */ /* 0x000fe20000000f00 */
[C---:B------:R-:W-:Y:S01]  /*2230*/  FADD.FTZ R26, -R22.reuse, R23 ;  /* 0x00000017161a7221 */ /* 0x040fe20000010100 */
[----:B------:R-:W-:Y:S01]  /*2240*/  FMUL.FTZ R33, R5, R236 ;  /* 0x000000ec05217220 */ /* 0x000fe20000410000 */
[----:B------:R-:W-:Y:S01]  /*2250*/  STL [R1+0x74], R42 ;  /* 0x0000742a01007387 */ /* 0x000fe20000100800 */
[----:B------:R-:W-:-:S03]  /*2260*/  FADD.FTZ R9, -R22, R9 ;  /* 0x0000000916097221 */ /* 0x000fc60000010100 */
[----:B------:R-:W-:Y:S01]  /*2270*/  STL [R1+0x70], R40 ;  /* 0x0000702801007387 */ /* 0x000fe20000100800 */
[----:B-1----:R-:W-:Y:S01]  /*2280*/  IMAD.MOV.U32 R10, RZ, RZ, R32 ;  /* 0x000000ffff0a7224 */ /* 0x002fe200078e0020 */
[----:B------:R-:W-:Y:S02]  /*2290*/  MOV R11, R30 ;  /* 0x0000001e000b7202 */ /* 0x000fe40000000f00 */
[----:B------:R1:W5:Y:S01]  /*22a0*/  LDG.E.64 R18, desc[UR4][R12.64] ;  /* 0x000000040c127981 */ /* 0x000362000c1e1b00 */
[C---:B------:R-:W-:Y:S01]  /*22b0*/  FMUL.FTZ R32, R5.reuse, R237 ;  /* 0x000000ed05207220 */ /* 0x040fe20000410000 */
[----:B------:R-:W-:Y:S02]  /*22c0*/  FMUL.FTZ R30, R5, R238 ;  /* 0x000000ee051e7220 */ /* 0x000fe40000410000 */
[----:B------:R-:W-:Y:S01]  /*22d0*/  STL [R1+0x6c], R39 ;  /* 0x00006c2701007387 */ /* 0x000fe20000100800 */
[C---:B------:R-:W-:Y:S01]  /*22e0*/  FADD.FTZ R8, -R22.reuse, R8 ;  /* 0x0000000816087221 */ /* 0x040fe20000010100 */
[----:B------:R-:W-:-:S02]  /*22f0*/  FADD.FTZ R7, -R22, R7 ;  /* 0x0000000716077221 */ /* 0x000fc40000010100 */
[----:B------:R-:W-:Y:S01]  /*2300*/  STL [R1+0x68], R38 ;  /* 0x0000682601007387 */ /* 0x000fe20000100800 */
[----:B-1----:R-:W-:Y:S01]  /*2310*/  MOV R12, R28 ;  /* 0x0000001c000c7202 */ /* 0x002fe20000000f00 */
[C---:B------:R-:W-:Y:S02]  /*2320*/  FMUL.FTZ R28, R5.reuse, R239 ;  /* 0x000000ef051c7220 */ /* 0x040fe40000410000 */
[----:B------:R1:W5:Y:S01]  /*2330*/  LDG.E.64 R20, desc[UR4][R14.64] ;  /* 0x000000040e147981 */ /* 0x000362000c1e1b00 */
[----:B------:R-:W-:Y:S01]  /*2340*/  MOV R13, R27 ;  /* 0x0000001b000d7202 */ /* 0x000fe20000000f00 */
[----:B------:R-:W-:Y:S02]  /*2350*/  FMUL.FTZ R27, R5, R240 ;  /* 0x000000f0051b7220 */ /* 0x000fe40000410000 */
[----:B------:R-:W-:Y:S01]  /*2360*/  STL [R1+0x64], R36 ;  /* 0x0000642401007387 */ /* 0x000fe20000100800 */
[----:B------:R-:W-:Y:S02]  /*2370*/  PRMT R58, R210, 0x7632, R58 ;  /* 0x00007632d23a7816 */ /* 0x000fe4000000003a */
[----:B------:R-:W-:-:S02]  /*2380*/  PRMT R52, R216, 0x7632, R52 ;  /* 0x00007632d8347816 */ /* 0x000fc40000000034 */
[----:B------:R-:W-:Y:S02]  /*2390*/  SHF.L.U32 R215, R216, 0x10, RZ ;  /* 0x00000010d8d77819 */ /* 0x000fe400000006ff */
[C---:B------:R-:W-:Y:S02]  /*23a0*/  PRMT R51, R217.reuse, 0x7632, R51 ;  /* 0x00007632d9337816 */ /* 0x040fe40000000033 */
[----:B------:R-:W-:Y:S02]  /*23b0*/  SHF.L.U32 R216, R217, 0x10, RZ ;  /* 0x00000010d9d87819 */ /* 0x000fe400000006ff */
[C---:B------:R-:W-:Y:S02]  /*23c0*/  PRMT R50, R218.reuse, 0x7632, R50 ;  /* 0x00007632da327816 */ /* 0x040fe40000000032 */
[----:B------:R-:W-:Y:S01]  /*23d0*/  SHF.L.U32 R217, R218, 0x10, RZ ;  /* 0x00000010dad97819 */ /* 0x000fe200000006ff */
[C---:B------:R-:W-:Y:S01]  /*23e0*/  IMAD.U32 R218, R219.reuse, 0x10000, RZ ;  /* 0x00010000dbda7824 */ /* 0x040fe200078e00ff */
[----:B------:R-:W-:-:S02]  /*23f0*/  PRMT R49, R219, 0x7632, R49 ;  /* 0x00007632db317816 */ /* 0x000fc40000000031 */
[C---:B------:R-:W-:Y:S02]  /*2400*/  PRMT R48, R220.reuse, 0x7632, R48 ;  /* 0x00007632dc307816 */ /* 0x040fe40000000030 */
[----:B------:R-:W-:Y:S02]  /*2410*/  SHF.L.U32 R219, R220, 0x10, RZ ;  /* 0x00000010dcdb7819 */ /* 0x000fe400000006ff */
[C---:B------:R-:W-:Y:S02]  /*2420*/  PRMT R47, R221.reuse, 0x7632, R47 ;  /* 0x00007632dd2f7816 */ /* 0x040fe4000000002f */
[----:B------:R-:W-:Y:S02]  /*2430*/  SHF.L.U32 R220, R221, 0x10, RZ ;  /* 0x00000010dddc7819 */ /* 0x000fe400000006ff */
[C---:B------:R-:W-:Y:S02]  /*2440*/  PRMT R45, R222.reuse, 0x7632, R45 ;  /* 0x00007632de2d7816 */ /* 0x040fe4000000002d */
[----:B------:R-:W-:Y:S01]  /*2450*/  SHF.L.U32 R221, R222, 0x10, RZ ;  /* 0x00000010dedd7819 */ /* 0x000fe200000006ff */
[C---:B------:R-:W-:Y:S01]  /*2460*/  IMAD.U32 R222, R223.reuse, 0x10000, RZ ;  /* 0x00010000dfde7824 */ /* 0x040fe200078e00ff */
[----:B------:R-:W-:-:S02]  /*2470*/  PRMT R43, R223, 0x7632, R43 ;  /* 0x00007632df2b7816 */ /* 0x000fc4000000002b */
[----:B------:R-:W-:Y:S02]  /*2480*/  MOV R223, R6 ;  /* 0x0000000600df7202 */ /* 0x000fe40000000f00 */
[----:B------:R-:W-:Y:S02]  /*2490*/  SHF.L.U32 R6, R227, 0x10, RZ ;  /* 0x00000010e3067819 */ /* 0x000fe400000006ff */
[----:B------:R-:W-:Y:S01]  /*24a0*/  MOV R227, R34 ;  /* 0x0000002200e37202 */ /* 0x000fe20000000f00 */
[C---:B------:R-:W-:Y:S01]  /*24b0*/  FMUL.FTZ R34, R5.reuse, R235 ;  /* 0x000000eb05227220 */ /* 0x040fe20000410000 */
[----:B-1----:R-:W-:Y:S01]  /*24c0*/  IMAD.MOV.U32 R14, RZ, RZ, R26 ;  /* 0x000000ffff0e7224 */ /* 0x002fe200078e001a */
[----:B------:R-:W-:Y:S01]  /*24d0*/  SHF.L.U32 R57, R210, 0x10, RZ ;  /* 0x00000010d2397819 */ /* 0x000fe200000006ff */
[C---:B------:R-:W-:Y:S01]  /*24e0*/  FMUL.FTZ R26, R5.reuse, R241 ;  /* 0x000000f1051a7220 */ /* 0x040fe20000410000 */
[C---:B------:R-:W-:Y:S01]  /*24f0*/  FMUL.FTZ R205, R5.reuse, R248 ;  /* 0x000000f805cd7220 */ /* 0x040fe20000410000 */
[----:B------:R-:W-:Y:S01]  /*2500*/  STL [R1+0x60], R34 ;  /* 0x0000602201007387 */ /* 0x000fe20000100800 */
[C---:B------:R-:W-:Y:S01]  /*2510*/  FMUL.FTZ R210, R5.reuse, R242 ;  /* 0x000000f205d27220 */ /* 0x040fe20000410000 */
[----:B------:R-:W-:-:S02]  /*2520*/  FMUL.FTZ R248, R5, R9 ;  /* 0x0000000905f87220 */ /* 0x000fc40000410000 */
[----:B------:R-:W-:Y:S01]  /*2530*/  STL [R1+0x5c], R33 ;  /* 0x00005c2101007387 */ /* 0x000fe20000100800 */
[C---:B------:R-:W-:Y:S01]  /*2540*/  FMUL.FTZ R242, R5.reuse, R8 ;  /* 0x0000000805f27220 */ /* 0x040fe20000410000 */
[----:B------:R-:W-:Y:S02]  /*2550*/  SHF.L.U32 R61, R208, 0x10, RZ ;  /* 0x00000010d03d7819 */ /* 0x000fe400000006ff */
[----:B------:R-:W-:Y:S01]  /*2560*/  STL [R1+0x54], R32 ;  /* 0x0000542001007387 */ /* 0x000fe20000100800 */
[----:B------:R-:W-:-:S03]  /*2570*/  FMUL.FTZ R240, R5, R7 ;  /* 0x0000000705f07220 */ /* 0x000fc60000410000 */
[----:B------:R-:W-:Y:S04]  /*2580*/  STL [R1+0x50], R30 ;  /* 0x0000501e01007387 */ /* 0x000fe80000100800 */
[----:B------:R-:W-:Y:S01]  /*2590*/  STL [R1+0x4c], R28 ;  /* 0x00004c1c01007387 */ /* 0x000fe20000100800 */
[----:B------:R-:W-:-:S03]  /*25a0*/  PRMT R60, R209, 0x7632, R60 ;  /* 0x00007632d13c7816 */ /* 0x000fc6000000003c */
[----:B------:R-:W-:Y:S01]  /*25b0*/  STL [R1+0x48], R27 ;  /* 0x0000481b01007387 */ /* 0x000fe20000100800 */
[----:B------:R-:W-:-:S03]  /*25c0*/  SHF.L.U32 R59, R209, 0x10, RZ ;  /* 0x00000010d13b7819 */ /* 0x000fc600000006ff */
[----:B------:R-:W-:Y:S01]  /*25d0*/  STL [R1+0x3c], R26 ;  /* 0x00003c1a01007387 */ /* 0x000fe20000100800 */
[----:B------:R-:W-:Y:S01]  /*25e0*/  FFMA.FTZ R128, R226, R61, R128 ;  /* 0x0000003de2807223 */ /* 0x000fe20000010080 */
[----:B------:R-:W-:Y:S02]  /*25f0*/  FADD.FTZ R160, R160, R61 ;  /* 0x0000003da0a07221 */ /* 0x000fe40000010000 */
[----:B------:R-:W-:Y:S01]  /*2600*/  STL [R1+0x24], R248 ;  /* 0x000024f801007387 */ /* 0x000fe20000100800 */
[----:B------:R-:W-:-:S03]  /*2610*/  FMUL.FTZ R8, R5, R227 ;  /* 0x000000e305087220 */ /* 0x000fc60000410000 */
[----:B------:R-:W-:Y:S04]  /*2620*/  STL [R1+0x14], R242 ;  /* 0x000014f201007387 */ /* 0x000fe80000100800 */
[----:B------:R-:W-:Y:S01]  /*2630*/  STL [R1+0x8], R240 ;  /* 0x000008f001007387 */ /* 0x000fe20000100800 */
[----:B------:R-:W-:Y:S01]  /*2640*/  FFMA.FTZ R130, R46, R59, R130 ;  /* 0x0000003b2e827223 */ /* 0x000fe20000010082 */
[----:B------:R-:W-:Y:S01]  /*2650*/  FADD.FTZ R162, R162, R59 ;  /* 0x0000003ba2a27221 */ /* 0x000fe20000010000 */
[----:B------:R-:W-:Y:S01]  /*2660*/  FFMA.FTZ R120, R44, R57, R120 ;  /* 0x000000392c787223 */ /* 0x000fe20000010078 */
[----:B------:R-:W-:Y:S01]  /*2670*/  FADD.FTZ R156, R156, R57 ;  /* 0x000000399c9c7221 */ /* 0x000fe20000010000 */
[----:B------:R-:W-:Y:S01]  /*2680*/  FADD.FTZ R243, -R22, R243 ;  /* 0x000000f316f37221 */ /* 0x000fe20000010100 */
[----:B------:R1:W5:Y:S01]  /*2690*/  LDG.E.64 R208, desc[UR4][R198.64] ;  /* 0x00000004c6d07981 */ /* 0x000362000c1e1b00 */
[----:B--2---:R-:W-:-:S03]  /*26a0*/  FMUL.FTZ R7, R224, R61 ;  /* 0x0000003de0077220 */ /* 0x004fc60000410000 */
[----:B------:R-:W5:Y:S01]  /*26b0*/  LDL.LU R61, [R1+0x1b8] ;  /* 0x0001b800013d7983 */ /* 0x000f620000300800 */
[----:B------:R-:W-:-:S03]  /*26c0*/  SHF.L.U32 R224, R60, 0x10, RZ ;  /* 0x000000103ce07819 */ /* 0x000fc600000006ff */
[----:B------:R-:W2:Y:S01]  /*26d0*/  LDL R227, [R1+0x104] ;  /* 0x0001040001e37983 */ /* 0x000ea20000100800 */
[----:B---3--:R-:W-:-:S03]  /*26e0*/  FMUL.FTZ R235, R225, R59 ;  /* 0x0000003be1eb7220 */ /* 0x008fc60000410000 */
[----:B------:R-:W5:Y:S01]  /*26f0*/  LDL.LU R60, [R1+0x1b4] ;  /* 0x0001b400013c7983 */ /* 0x000f620000300800 */
[----:B------:R-:W-:-:S03]  /*2700*/  SHF.L.U32 R225, R58, 0x10, RZ ;  /* 0x000000103ae17819 */ /* 0x000fc600000006ff */
[----:B------:R-:W5:Y:S01]  /*2710*/  LDL.LU R59, [R1+0x1b0] ;  /* 0x0001b000013b7983 */ /* 0x000f620000300800 */
[----:B------:R-:W-:-:S03]  /*2720*/  FMUL.FTZ R237, R230, R57 ;  /* 0x00000039e6ed7220 */ /* 0x000fc60000410000 */
[----:B------:R-:W3:Y:S04]  /*2730*/  LDL R236, [R1+0x118] ;  /* 0x0001180001ec7983 */ /* 0x000ee80000100800 */
[----:B------:R-:W5:Y:S04]  /*2740*/  LDL.LU R58, [R1+0x1ac] ;  /* 0x0001ac00013a7983 */ /* 0x000f680000300800 */
[----:B------:R4:W-:Y:S04]  /*2750*/  STL [R1+0x1c], R235 ;  /* 0x00001ceb01007387 */ /* 0x0009e80000100800 */
[----:B------:R-:W5:Y:S04]  /*2760*/  LDL.LU R57, [R1+0x1a8] ;  /* 0x0001a80001397983 */ /* 0x000f680000300800 */
[----:B------:R-:W4:Y:S01]  /*2770*/  LDL R233, [R1+0x110] ;  /* 0x0001100001e97983 */ /* 0x000f220000100800 */
[----:B-1----:R-:W-:Y:S01]  /*2780*/  FMUL.FTZ R199, R5, R243 ;  /* 0x000000f305c77220 */ /* 0x002fe20000410000 */
[----:B------:R-:W-:-:S02]  /*2790*/  IMAD.U32 R243, R56, 0x10000, RZ ;  /* 0x0001000038f37824 */ /* 0x000fc400078e00ff */
[----:B------:R-:W4:Y:S01]  /*27a0*/  LDL R234, [R1+0x108] ;  /* 0x0001080001ea7983 */ /* 0x000f220000100800 */
[----:B------:R-:W-:Y:S01]  /*27b0*/  FADD.FTZ R247, -R22, R247 ;  /* 0x000000f716f77221 */ /* 0x000fe20000010100 */
[----:B------:R-:W-:Y:S01]  /*27c0*/  SHF.L.U32 R223, R223, 0x10, RZ ;  /* 0x00000010dfdf7819 */ /* 0x000fe200000006ff */
[----:B------:R-:W-:Y:S01]  /*27d0*/  FFMA.FTZ R122, R42, R55, R122 ;  /* 0x000000372a7a7223 */ /* 0x000fe2000001007a */
[----:B------:R-:W5:Y:S01]  /*27e0*/  LDL.LU R56, [R1+0x1a4] ;  /* 0x0001a40001387983 */ /* 0x000f620000300800 */
[----:B------:R-:W-:Y:S01]  /*27f0*/  FADD.FTZ R158, R158, R55 ;  /* 0x000000379e9e7221 */ /* 0x000fe20000010000 */
[C---:B------:R-:W-:Y:S02]  /*2800*/  FMUL.FTZ R9, R5.reuse, R231 ;  /* 0x000000e705097220 */ /* 0x040fe40000410000 */
[----:B------:R1:W-:Y:S01]  /*2810*/  STL [R1+0xc], R237 ;  /* 0x00000ced01007387 */ /* 0x0003e20000100800 */
[C---:B------:R-:W-:Y:S01]  /*2820*/  FMUL.FTZ R198, R5.reuse, R247 ;  /* 0x000000f705c67220 */ /* 0x040fe20000410000 */
[----:B------:R-:W-:Y:S01]  /*2830*/  FMUL.FTZ R206, R5, R246 ;  /* 0x000000f605ce7220 */ /* 0x000fe20000410000 */
[----:B--2---:R-:W-:-:S02]  /*2840*/  FMUL.FTZ R238, R227, R55 ;  /* 0x00000037e3ee7220 */ /* 0x004fc40000410000 */
[----:B------:R-:W5:Y:S04]  /*2850*/  LDL.LU R55, [R1+0x1a0] ;  /* 0x0001a00001377983 */ /* 0x000f680000300800 */
[----:B------:R-:W2:Y:S04]  /*2860*/  LDL R231, [R1+0x100] ;  /* 0x0001000001e77983 */ /* 0x000ea80000100800 */
[----:B------:R-:W2:Y:S01]  /*2870*/  LDL R230, [R1+0xfc] ;  /* 0x0000fc0001e67983 */ /* 0x000ea20000100800 */
[----:B---3--:R-:W-:-:S03]  /*2880*/  FMUL.FTZ R247, R236, R223 ;  /* 0x000000dfecf77220 */ /* 0x008fc60000410000 */
[----:B------:R-:W3:Y:S04]  /*2890*/  LDL R232, [R1+0xf4] ;  /* 0x0000f40001e87983 */ /* 0x000ee80000100800 */
[----:B------:R-:W3:Y:S04]  /*28a0*/  LDL R227, [R1+0xec] ;  /* 0x0000ec0001e37983 */ /* 0x000ee80000100800 */
[----:B------:R1:W-:Y:S04]  /*28b0*/  STL [R1], R238 ;  /* 0x000000ee01007387 */ /* 0x0003e80000100800 */
[----:B------:R-:W-:Y:S01]  /*28c0*/  STL [R1+0x20], R247 ;  /* 0x000020f701007387 */ /* 0x000fe20000100800 */
[----:B----4-:R-:W-:-:S03]  /*28d0*/  FMUL.FTZ R246, R233, R224 ;  /* 0x000000e0e9f67220 */ /* 0x010fc60000410000 */
[----:B------:R-:W4:Y:S01]  /*28e0*/  LDL R233, [R1+0xe4] ;  /* 0x0000e40001e97983 */ /* 0x000f220000100800 */
[----:B------:R-:W-:-:S04]  /*28f0*/  IMAD.U32 R244, R244, 0x10000, RZ ;  /* 0x00010000f4f47824 */ /* 0x000fc800078e00ff */
[----:B------:R-:W-:-:S04]  /*2900*/  FADD.FTZ R244, -R22, R244 ;  /* 0x000000f416f47221 */ /* 0x000fc80000010100 */
[----:B------:R-:W-:Y:S01]  /*2910*/  FMUL.FTZ R244, R5, R244 ;  /* 0x000000f405f47220 */ /* 0x000fe20000410000 */
[----:B------:R-:W-:Y:S01]  /*2920*/  FADD.FTZ R159, R159, R243 ;  /* 0x000000f39f9f7221 */ /* 0x000fe20000010000 */
[----:B------:R-:W-:Y:S01]  /*2930*/  FMUL.FTZ R241, R234, R225 ;  /* 0x000000e1eaf17220 */ /* 0x000fe20000410000 */
[----:B------:R-:W-:Y:S01]  /*2940*/  STL [R1+0x10], R246 ;  /* 0x000010f601007387 */ /* 0x000fe20000100800 */
[----:B------:R-:W-:Y:S01]  /*2950*/  FFMA.FTZ R123, R244, R243, R123 ;  /* 0x000000f3f47b7223 */ /* 0x000fe2000001007b */
[----:B------:R-:W-:Y:S01]  /*2960*/  FFMA.FTZ R129, R248, R223, R129 ;  /* 0x000000dff8817223 */ /* 0x000fe20000010081 */
[----:B------:R-:W-:Y:S01]  /*2970*/  FADD.FTZ R161, R161, R223 ;  /* 0x000000dfa1a17221 */ /* 0x000fe20000010000 */
[----:B------:R-:W-:Y:S01]  /*2980*/  SHF.L.U32 R223, R54, 0x10, RZ ;  /* 0x0000001036df7819 */ /* 0x000fe200000006ff */
        /* <DEDUP_REMOVED lines=8> */
[----:B------:R-:W-:Y:S01]  /*2a10*/  SHF.L.U32 R224, R228, 0x10, RZ ;  /* 0x00000010e4e07819 */ /* 0x000fe200000006ff */
[----:B------:R-:W-:Y:S01]  /*2a20*/  FFMA.FTZ R114, R36, R214, R114 ;  /* 0x000000d624727223 */ /* 0x000fe20000010072 */
[----:B------:R-:W-:Y:S01]  /*2a30*/  FADD.FTZ R150, R150, R214 ;  /* 0x000000d696967221 */ /* 0x000fe20000010000 */
[----:B------:R-:W-:Y:S01]  /*2a40*/  SHF.L.U32 R228, R52, 0x10, RZ ;  /* 0x0000001034e47819 */ /* 0x000fe200000006ff */
[----:B--2---:R-:W-:-:S02]  /*2a50*/  FMUL.FTZ R243, R231, R243 ;  /* 0x000000f3e7f37220 */ /* 0x004fc40000410000 */
[----:B------:R-:W2:Y:S01]  /*2a60*/  LDL R231, [R1+0xdc] ;  /* 0x0000dc0001e77983 */ /* 0x000ea20000100800 */
[----:B------:R-:W-:-:S03]  /*2a70*/  FMUL.FTZ R211, R230, R211 ;  /* 0x000000d3e6d37220 */ /* 0x000fc60000410000 */
[----:B------:R1:W-:Y:S01]  /*2a80*/  STL [R1+0x4], R241 ;  /* 0x000004f101007387 */ /* 0x0003e20000100800 */
[----:B---3--:R-:W-:-:S03]  /*2a90*/  FMUL.FTZ R212, R232, R212 ;  /* 0x000000d4e8d47220 */ /* 0x008fc60000410000 */
[----:B------:R-:W5:Y:S01]  /*2aa0*/  LDL.LU R54, [R1+0x19c] ;  /* 0x00019c0001367983 */ /* 0x000f620000300800 */
[----:B------:R-:W-:Y:S01]  /*2ab0*/  FMUL.FTZ R213, R227, R213 ;  /* 0x000000d5e3d57220 */ /* 0x000fe20000410000 */
[----:B------:R-:W-:Y:S02]  /*2ac0*/  IMAD.U32 R227, R53, 0x10000, RZ ;  /* 0x0001000035e37824 */ /* 0x000fe400078e00ff */
[----:B------:R-:W3:Y:S04]  /*2ad0*/  LDL R230, [R1+0xd4] ;  /* 0x0000d40001e67983 */ /* 0x000ee80000100800 */
[----:B------:R-:W3:Y:S04]  /*2ae0*/  LDL R232, [R1+0xcc] ;  /* 0x0000cc0001e87983 */ /* 0x000ee80000100800 */
[----:B------:R-:W5:Y:S01]  /*2af0*/  LDL.LU R53, [R1+0x198] ;  /* 0x0001980001357983 */ /* 0x000f620000300800 */
[----:B----4-:R-:W-:-:S03]  /*2b00*/  FMUL.FTZ R214, R233, R214 ;  /* 0x000000d6e9d67220 */ /* 0x010fc60000410000 */
[----:B------:R-:W5:Y:S04]  /*2b10*/  LDL.LU R52, [R1+0x194] ;  /* 0x0001940001347983 */ /* 0x000f680000300800 */
[----:B------:R-:W4:Y:S01]  /*2b20*/  LDL R233, [R1+0xc4] ;  /* 0x0000c40001e97983 */ /* 0x000f220000100800 */
        /* <DEDUP_REMOVED lines=8> */
[----:B------:R-:W-:Y:S01]  /*2bb0*/  FFMA.FTZ R104, R32, R217, R104 ;  /* 0x000000d920687223 */ /* 0x000fe20000010068 */
[----:B------:R-:W-:Y:S01]  /*2bc0*/  FADD.FTZ R140, R140, R217 ;  /* 0x000000d98c8c7221 */ /* 0x000fe20000010000 */
[----:B------:R-:W-:Y:S01]  /*2bd0*/  FFMA.FTZ R106, R30, R218, R106 ;  /* 0x000000da1e6a7223 */ /* 0x000fe2000001006a */
[----:B------:R-:W-:Y:S01]  /*2be0*/  FADD.FTZ R142, R142, R218 ;  /* 0x000000da8e8e7221 */ /* 0x000fe20000010000 */
[----:B--2---:R-:W-:-:S02]  /*2bf0*/  FMUL.FTZ R215, R231, R215 ;  /* 0x000000d7e7d77220 */ /* 0x004fc40000410000 */
[----:B------:R-:W2:Y:S04]  /*2c00*/  LDL R231, [R1+0xbc] ;  /* 0x0000bc0001e77983 */ /* 0x000ea80000100800 */
[----:B------:R-:W5:Y:S01]  /*2c10*/  LDL.LU R51, [R1+0x190] ;  /* 0x0001900001337983 */ /* 0x000f620000300800 */
[----:B---3--:R-:W-:Y:S01]  /*2c20*/  FMUL.FTZ R216, R230, R216 ;  /* 0x000000d8e6d87220 */ /* 0x008fe20000410000 */
[----:B------:R-:W-:Y:S02]  /*2c30*/  SHF.L.U32 R230, R50, 0x10, RZ ;  /* 0x0000001032e67819 */ /* 0x000fe400000006ff */
[----:B------:R-:W5:Y:S01]  /*2c40*/  LDL.LU R50, [R1+0x18c] ;  /* 0x00018c0001327983 */ /* 0x000f620000300800 */
[----:B------:R-:W-:Y:S01]  /*2c50*/  FMUL.FTZ R217, R232, R217 ;  /* 0x000000d9e8d97220 */ /* 0x000fe20000410000 */
[----:B------:R-:W-:-:S02]  /*2c60*/  IMAD.U32 R232, R49, 0x10000, RZ ;  /* 0x0001000031e87824 */ /* 0x000fc400078e00ff */
[----:B------:R-:W3:Y:S04]  /*2c70*/  LDL R239, [R1+0xb4] ;  /* 0x0000b40001ef7983 */ /* 0x000ee80000100800 */
[----:B------:R-:W5:Y:S01]  /*2c80*/  LDL.LU R49, [R1+0x188] ;  /* 0x0001880001317983 */ /* 0x000f620000300800 */
[----:B----4-:R-:W-:Y:S01]  /*2c90*/  FMUL.FTZ R218, R233, R218 ;  /* 0x000000dae9da7220 */ /* 0x010fe20000410000 */
[----:B------:R-:W-:Y:S02]  /*2ca0*/  SHF.L.U32 R233, R48, 0x10, RZ ;  /* 0x0000001030e97819 */ /* 0x000fe400000006ff */
[----:B------:R-:W5:Y:S04]  /*2cb0*/  LDL.LU R48, [R1+0x184] ;  /* 0x0001840001307983 */ /* 0x000f680000300800 */
[----:B------:R-:W4:Y:S01]  /*2cc0*/  LDL R236, [R1+0xac] ;  /* 0x0000ac0001ec7983 */ /* 0x000f220000100800 */
[----:B------:R-:W-:Y:S01]  /*2cd0*/  FFMA.FTZ R96, R28, R219, R96 ;  /* 0x000000db1c607223 */ /* 0x000fe20000010060 */
[----:B------:R-:W-:Y:S01]  /*2ce0*/  FADD.FTZ R136, R136, R219 ;  /* 0x000000db88887221 */ /* 0x000fe20000010000 */
[----:B0-----:R-:W-:Y:S01]  /*2cf0*/  FFMA.FTZ R226, R226, R7, RZ ;  /* 0x00000007e2e27223 */ /* 0x001fe200000100ff */
[----:B------:R-:W-:Y:S01]  /*2d00*/  SHF.L.U32 R234, R47, 0x10, RZ ;  /* 0x000000102fea7819 */ /* 0x000fe200000006ff */
[----:B------:R-:W-:Y:S01]  /*2d10*/  FFMA.FTZ R98, R27, R220, R98 ;  /* 0x000000dc1b627223 */ /* 0x000fe20000010062 */
[----:B------:R-:W-:Y:S01]  /*2d20*/  FADD.FTZ R138, R138, R220 ;  /* 0x000000dc8a8a7221 */ /* 0x000fe20000010000 */
[----:B------:R-:W-:Y:S01]  /*2d30*/  FFMA.FTZ R226, R248, R247, R226 ;  /* 0x000000f7f8e27223 */ /* 0x000fe200000100e2 */
[----:B------:R-:W5:Y:S01]  /*2d40*/  LDL.LU R47, [R1+0x180] ;  /* 0x00018000012f7983 */ /* 0x000f620000300800 */
[----:B------:R-:W-:Y:S01]  /*2d50*/  FFMA.FTZ R92, R26, R221, R92 ;  /* 0x000000dd1a5c7223 */ /* 0x000fe2000001005c */
[----:B------:R-:W-:Y:S01]  /*2d60*/  FADD.FTZ R132, R132, R221 ;  /* 0x000000dd84847221 */ /* 0x000fe20000010000 */
[----:B------:R-:W-:Y:S01]  /*2d70*/  FFMA.FTZ R226, R46, R235, R226 ;  /* 0x000000eb2ee27223 */ /* 0x000fe200000100e2 */
[----:B--2---:R-:W-:Y:S01]  /*2d80*/  FMUL.FTZ R219, R231, R219 ;  /* 0x000000dbe7db7220 */ /* 0x004fe20000410000 */
[----:B------:R-:W-:-:S04]  /*2d90*/  FADD.FTZ R231, RZ, R7 ;  /* 0x00000007ffe77221 */ /* 0x000fc80000010000 */
[----:B------:R-:W-:-:S04]  /*2da0*/  FADD.FTZ R231, R231, R247 ;  /* 0x000000f7e7e77221 */ /* 0x000fc80000010000 */
[----:B------:R-:W-:Y:S01]  /*2db0*/  FADD.FTZ R231, R231, R235 ;  /* 0x000000ebe7e77221 */ /* 0x000fe20000010000 */
[----:B------:R-:W-:Y:S01]  /*2dc0*/  SHF.L.U32 R235, R45, 0x10, RZ ;  /* 0x000000102deb7819 */ /* 0x000fe200000006ff */
[----:B---3--:R-:W-:Y:S02]  /*2dd0*/  FMUL.FTZ R220, R239, R220 ;  /* 0x000000dcefdc7220 */ /* 0x008fe40000410000 */
[----:B------:R-:W2:Y:S04]  /*2de0*/  LDL R239, [R1+0xa4] ;  /* 0x0000a40001ef7983 */ /* 0x000ea80000100800 */
[----:B------:R-:W5:Y:S04]  /*2df0*/  LDL.LU R46, [R1+0x17c] ;  /* 0x00017c00012e7983 */ /* 0x000f680000300800 */
[----:B------:R-:W5:Y:S01]  /*2e00*/  LDL.LU R45, [R1+0x178] ;  /* 0x00017800012d7983 */ /* 0x000f620000300800 */
[----:B----4-:R-:W-:-:S03]  /*2e10*/  FMUL.FTZ R221, R236, R221 ;  /* 0x000000ddecdd7220 */ /* 0x010fc60000410000 */
[----:B------:R-:W3:Y:S01]  /*2e20*/  LDL R236, [R1+0xf8] ;  /* 0x0000f80001ec7983 */ /* 0x000ee20000100800 */
[----:B------:R-:W-:Y:S01]  /*2e30*/  FFMA.FTZ R226, R242, R246, R226 ;  /* 0x000000f6f2e27223 */ /* 0x000fe200000100e2 */
[----:B------:R-:W-:-:S03]  /*2e40*/  FADD.FTZ R231, R231, R246 ;  /* 0x000000f6e7e77221 */ /* 0x000fc60000010000 */
[----:B------:R-:W-:Y:S01]  /*2e50*/  FFMA.FTZ R226, R44, R237, R226 ;  /* 0x000000ed2ce27223 */ /* 0x000fe200000100e2 */
[----:B------:R-:W-:Y:S01]  /*2e60*/  FADD.FTZ R231, R231, R237 ;  /* 0x000000ede7e77221 */ /* 0x000fe20000010000 */
[----:B------:R-:W5:Y:S02]  /*2e70*/  LDL.LU R44, [R1+0x174] ;  /* 0x00017400012c7983 */ /* 0x000f640000300800 */
[----:B------:R-:W-:Y:S01]  /*2e80*/  FFMA.FTZ R226, R240, R241, R226 ;  /* 0x000000f1f0e27223 */ /* 0x000fe200000100e2 */
[----:B-1----:R-:W-:Y:S02]  /*2e90*/  IMAD.U32 R237, R43, 0x10000, RZ ;  /* 0x000100002bed7824 */ /* 0x002fe400078e00ff */
[----:B------:R-:W5:Y:S01]  /*2ea0*/  LDL.LU R43, [R1+0x170] ;  /* 0x00017000012b7983 */ /* 0x000f620000300800 */
[----:B------:R-:W-:-:S03]  /*2eb0*/  FFMA.FTZ R226, R42, R238, R226 ;  /* 0x000000ee2ae27223 */ /* 0x000fc600000100e2 */
[----:B------:R-:W5:Y:S01]  /*2ec0*/  LDL.LU R42, [R1+0x16c] ;  /* 0x00016c00012a7983 */ /* 0x000f620000300800 */
[----:B------:R-:W-:-:S03]  /*2ed0*/  FADD.FTZ R231, R231, R241 ;  /* 0x000000f1e7e77221 */ /* 0x000fc60000010000 */
[----:B------:R-:W4:Y:S01]  /*2ee0*/  LDL R242, [R1+0xf0] ;  /* 0x0000f00001f27983 */ /* 0x000f220000100800 */
[----:B------:R-:W-:-:S03]  /*2ef0*/  FADD.FTZ R203, -R22, R203 ;  /* 0x000000cb16cb7221 */ /* 0x000fc60000010100 */
[----:B------:R-:W4:Y:S01]  /*2f00*/  LDL R240, [R1+0xe8] ;  /* 0x0000e80001f07983 */ /* 0x000f220000100800 */
[----:B------:R-:W-:Y:S01]  /*2f10*/  FADD.FTZ R231, R231, R238 ;  /* 0x000000eee7e77221 */ /* 0x000fe20000010000 */
[----:B------:R-:W-:Y:S01]  /*2f20*/  SHF.L.U32 R238, R41, 0x10, RZ ;  /* 0x0000001029ee7819 */ /* 0x000fe200000006ff */
[----:B------:R-:W-:Y:S01]  /*2f30*/  FMUL.FTZ R203, R5, R203 ;  /* 0x000000cb05cb7220 */ /* 0x000fe20000410000 */
[----:B------:R-:W5:Y:S01]  /*2f40*/  LDL.LU R41, [R1+0x168] ;  /* 0x0001680001297983 */ /* 0x000f620000300800 */
[----:B------:R-:W-:-:S03]  /*2f50*/  FFMA.FTZ R226, R244, R243, R226 ;  /* 0x000000f3f4e27223 */ /* 0x000fc600000100e2 */
[----:B------:R-:W4:Y:S01]  /*2f60*/  LDL R241, [R1+0x9c] ;  /* 0x00009c0001f17983 */ /* 0x000f220000100800 */
[-C--:B------:R-:W-:Y:S01]  /*2f70*/  FFMA.FTZ R117, R203, R223.reuse, R117 ;  /* 0x000000dfcb757223 */ /* 0x080fe20000010075 */
[----:B------:R-:W-:Y:S01]  /*2f80*/  FADD.FTZ R153, R153, R223 ;  /* 0x000000df99997221 */ /* 0x000fe20000010000 */
[-C--:B------:R-:W-:Y:S01]  /*2f90*/  FFMA.FTZ R94, R210, R222.reuse, R94 ;  /* 0x000000ded25e7223 */ /* 0x080fe2000001005e */
[----:B------:R-:W-:Y:S01]  /*2fa0*/  FADD.FTZ R134, R134, R222 ;  /* 0x000000de86867221 */ /* 0x000fe20000010000 */
[----:B--2---:R-:W-:Y:S01]  /*2fb0*/  FMUL.FTZ R222, R239, R222 ;  /* 0x000000deefde7220 */ /* 0x004fe20000410000 */
[----:B---3--:R-:W-:Y:S01]  /*2fc0*/  FMUL.FTZ R223, R236, R223 ;  /* 0x000000dfecdf7220 */ /* 0x008fe20000410000 */
[----:B------:R-:W-:Y:S02]  /*2fd0*/  FFMA.FTZ R236, R40, R211, R226 ;  /* 0x000000d328ec7223 */ /* 0x000fe400000100e2 */
[----:B------:R-:W5:Y:S04]  /*2fe0*/  LDL.LU R40, [R1+0x164] ;  /* 0x0001640001287983 */ /* 0x000f680000300800 */
[----:B------:R-:W2:Y:S01]  /*2ff0*/  LDL R239, [R1+0xe0] ;  /* 0x0000e00001ef7983 */ /* 0x000ea20000100800 */
[----:B------:R-:W-:Y:S01]  /*3000*/  FADD.FTZ R231, R231, R243 ;  /* 0x000000f3e7e77221 */ /* 0x000fe20000010000 */
[C---:B------:R-:W-:Y:S01]  /*3010*/  FADD.FTZ R202, -R22.reuse, R202 ;  /* 0x000000ca16ca7221 */ /* 0x040fe20000010100 */
[----:B------:R-:W-:-:S02]  /*3020*/  FADD.FTZ R201, -R22, R201 ;  /* 0x000000c916c97221 */ /* 0x000fc40000010100 */
[----:B------:R-:W-:Y:S01]  /*3030*/  FADD.FTZ R231, R231, R211 ;  /* 0x000000d3e7e77221 */ /* 0x000fe20000010000 */
[C---:B------:R-:W-:Y:S01]  /*3040*/  FMUL.FTZ R202, R5.reuse, R202 ;  /* 0x000000ca05ca7220 */ /* 0x040fe20000410000 */
[----:B------:R-:W-:Y:S02]  /*3050*/  FMUL.FTZ R201, R5, R201 ;  /* 0x000000c905c97220 */ /* 0x000fe40000410000 */
[----:B------:R-:W-:Y:S01]  /*3060*/  FADD.FTZ R226, R231, R223 ;  /* 0x000000dfe7e27221 */ /* 0x000fe20000010000 */
[----:B------:R-:W-:Y:S01]  /*3070*/  FFMA.FTZ R231, R203, R223, R236 ;  /* 0x000000dfcbe77223 */ /* 0x000fe200000100ec */
[-C--:B------:R-:W-:Y:S01]  /*3080*/  FFMA.FTZ R119, R202, R224.reuse, R119 ;  /* 0x000000e0ca777223 */ /* 0x080fe20000010077 */
[----:B------:R-:W-:Y:S01]  /*3090*/  FADD.FTZ R155, R155, R224 ;  /* 0x000000e09b9b7221 */ /* 0x000fe20000010000 */
[----:B----4-:R-:W-:Y:S01]  /*30a0*/  FMUL.FTZ R224, R242, R224 ;  /* 0x000000e0f2e07220 */ /* 0x010fe20000410000 */
[----:B------:R-:W-:Y:S01]  /*30b0*/  FFMA.FTZ R231, R39, R212, R231 ;  /* 0x000000d427e77223 */ /* 0x000fe200000100e7 */
[-C--:B------:R-:W-:Y:S01]  /*30c0*/  FFMA.FTZ R113, R201, R225.reuse, R113 ;  /* 0x000000e1c9717223 */ /* 0x080fe20000010071 */
[----:B------:R-:W-:Y:S01]  /*30d0*/  FADD.FTZ R149, R149, R225 ;  /* 0x000000e195957221 */ /* 0x000fe20000010000 */
[----:B------:R-:W5:Y:S01]  /*30e0*/  LDL.LU R39, [R1+0x160] ;  /* 0x0001600001277983 */ /* 0x000f620000300800 */
[----:B------:R-:W-:Y:S01]  /*30f0*/  FMUL.FTZ R225, R240, R225 ;  /* 0x000000e1f0e17220 */ /* 0x000fe20000410000 */
[----:B------:R-:W-:Y:S01]  /*3100*/  FADD.FTZ R226, R226, R212 ;  /* 0x000000d4e2e27221 */ /* 0x000fe20000010000 */
[----:B------:R-:W-:Y:S01]  /*3110*/  FFMA.FTZ R246, R202, R224, R231 ;  /* 0x000000e0caf67223 */ /* 0x000fe200000100e7 */
[----:B------:R-:W3:Y:S01]  /*3120*/  LDL R240, [R1+0xd8] ;  /* 0x0000d80001f07983 */ /* 0x000ee20000100800 */
[----:B------:R-:W-:Y:S01]  /*3130*/  FMUL.FTZ R207, R5, R207 ;  /* 0x000000cf05cf7220 */ /* 0x000fe20000410000 */
[----:B------:R-:W-:Y:S01]  /*3140*/  FADD.FTZ R200, -R22, R200 ;  /* 0x000000c816c87221 */ /* 0x000fe20000010100 */
[----:B------:R-:W-:Y:S01]  /*3150*/  FADD.FTZ R242, R226, R224 ;  /* 0x000000e0e2f27221 */ /* 0x000fe20000010000 */
[----:B------:R-:W-:Y:S01]  /*3160*/  FFMA.FTZ R246, R38, R213, R246 ;  /* 0x000000d526f67223 */ /* 0x000fe200000100f6 */
[-C--:B------:R-:W-:Y:S01]  /*3170*/  FFMA.FTZ R188, R207, R37.reuse, R188 ;  /* 0x00000025cfbc7223 */ /* 0x080fe200000100bc */
[----:B------:R-:W-:Y:S01]  /*3180*/  FADD.FTZ R184, R184, R37 ;  /* 0x00000025b8b87221 */ /* 0x000fe20000010000 */
[----:B------:R-:W5:Y:S01]  /*3190*/  LDL.LU R38, [R1+0x15c] ;  /* 0x00015c0001267983 */ /* 0x000f620000300800 */
[----:B------:R-:W-:Y:S01]  /*31a0*/  FMUL.FTZ R226, R241, R37 ;  /* 0x00000025f1e27220 */ /* 0x000fe20000410000 */
[----:B------:R-:W-:-:S02]  /*31b0*/  FMUL.FTZ R200, R5, R200 ;  /* 0x000000c805c87220 */ /* 0x000fc40000410000 */
[----:B------:R-:W5:Y:S01]  /*31c0*/  LDL.LU R37, [R1+0x158] ;  /* 0x0001580001257983 */ /* 0x000f620000300800 */
[----:B------:R-:W-:-:S03]  /*31d0*/  FFMA.FTZ R246, R201, R225, R246 ;  /* 0x000000e1c9f67223 */ /* 0x000fc600000100f6 */
[----:B------:R-:W4:Y:S01]  /*31e0*/  LDL R241, [R1+0xd0] ;  /* 0x0000d00001f17983 */ /* 0x000f220000100800 */
[-C--:B------:R-:W-:Y:S01]  /*31f0*/  FFMA.FTZ R115, R200, R227.reuse, R115 ;  /* 0x000000e3c8737223 */ /* 0x080fe20000010073 */
[----:B------:R-:W-:Y:S01]  /*3200*/  FADD.FTZ R151, R151, R227 ;  /* 0x000000e397977221 */ /* 0x000fe20000010000 */
[----:B------:R-:W-:Y:S01]  /*3210*/  FFMA.FTZ R246, R36, R214, R246 ;  /* 0x000000d624f67223 */ /* 0x000fe200000100f6 */
[----:B------:R-:W4:Y:S04]  /*3220*/  LDL R236, [R1+0xc8] ;  /* 0x0000c80001ec7983 */ /* 0x000f280000100800 */
[----:B------:R-:W5:Y:S01]  /*3230*/  LDL.LU R36, [R1+0x154] ;  /* 0x0001540001247983 */ /* 0x000f620000300800 */
[----:B--2---:R-:W-:Y:S01]  /*3240*/  FMUL.FTZ R227, R239, R227 ;  /* 0x000000e3efe37220 */ /* 0x004fe20000410000 */
[----:B------:R-:W-:-:S02]  /*3250*/  SHF.L.U32 R239, R35, 0x10, RZ ;  /* 0x0000001023ef7819 */ /* 0x000fc400000006ff */
[----:B------:R-:W5:Y:S04]  /*3260*/  LDL.LU R35, [R1+0x150] ;  /* 0x0001500001237983 */ /* 0x000f680000300800 */
[----:B------:R-:W2:Y:S01]  /*3270*/  LDL R231, [R1+0x94] ;  /* 0x0000940001e77983 */ /* 0x000ea20000100800 */
[----:B------:R-:W-:Y:S01]  /*3280*/  FFMA.FTZ R246, R200, R227, R246 ;  /* 0x000000e3c8f67223 */ /* 0x000fe200000100f6 */
[-C--:B------:R-:W-:Y:S01]  /*3290*/  FFMA.FTZ R109, R199, R228.reuse, R109 ;  /* 0x000000e4c76d7223 */ /* 0x080fe2000001006d */
[----:B------:R-:W-:Y:S02]  /*32a0*/  FADD.FTZ R145, R145, R228 ;  /* 0x000000e491917221 */ /* 0x000fe40000010000 */
[----:B------:R-:W-:Y:S01]  /*32b0*/  FFMA.FTZ R246, R34, R215, R246 ;  /* 0x000000d722f67223 */ /* 0x000fe200000100f6 */
[----:B------:R-:W-:Y:S01]  /*32c0*/  FADD.FTZ R249, -R22, R249 ;  /* 0x000000f916f97221 */ /* 0x000fe20000010100 */
[----:B------:R-:W5:Y:S01]  /*32d0*/  LDL.LU R34, [R1+0x14c] ;  /* 0x00014c0001227983 */ /* 0x000f620000300800 */
[----:B---3--:R-:W-:Y:S01]  /*32e0*/  FMUL.FTZ R228, R240, R228 ;  /* 0x000000e4f0e47220 */ /* 0x008fe20000410000 */
[----:B------:R-:W-:-:S02]  /*32f0*/  FFMA.FTZ R111, R198, R229, R111 ;  /* 0x000000e5c66f7223 */ /* 0x000fc4000001006f */
[----:B------:R-:W3:Y:S01]  /*3300*/  LDL R240, [R1+0xc0] ;  /* 0x0000c00001f07983 */ /* 0x000ee20000100800 */
[----:B------:R-:W-:Y:S01]  /*3310*/  FFMA.FTZ R246, R199, R228, R246 ;  /* 0x000000e4c7f67223 */ /* 0x000fe200000100f6 */
[----:B------:R-:W-:Y:S01]  /*3320*/  FADD.FTZ R147, R147, R229 ;  /* 0x000000e593937221 */ /* 0x000fe20000010000 */
[C---:B------:R-:W-:Y:S01]  /*3330*/  FADD.FTZ R251, -R22.reuse, R251 ;  /* 0x000000fb16fb7221 */ /* 0x040fe20000010100 */
[----:B------:R-:W-:Y:S01]  /*3340*/  FADD.FTZ R252, -R22, R252 ;  /* 0x000000fc16fc7221 */ /* 0x000fe20000010100 */
[----:B------:R-:W-:Y:S01]  /*3350*/  FFMA.FTZ R246, R33, R216, R246 ;  /* 0x000000d821f67223 */ /* 0x000fe200000100f6 */
[----:B------:R0:W5:Y:S01]  /*3360*/  LDG.E.64 R22, desc[UR4][R196.64] ;  /* 0x00000004c4167981 */ /* 0x000162000c1e1b00 */
[----:B------:R-:W-:Y:S01]  /*3370*/  FADD.FTZ R141, R141, R230 ;  /* 0x000000e68d8d7221 */ /* 0x000fe20000010000 */
[----:B------:R-:W-:Y:S02]  /*3380*/  FFMA.FTZ R190, R206, R31, R190 ;  /* 0x0000001fcebe7223 */ /* 0x000fe400000100be */
[----:B------:R1:W5:Y:S01]  /*3390*/  LDL.LU R33, [R1+0x148] ;  /* 0x0001480001217983 */ /* 0x0003620000300800 */
[----:B----4-:R-:W-:Y:S01]  /*33a0*/  FMUL.FTZ R229, R241, R229 ;  /* 0x000000e5f1e57220 */ /* 0x010fe20000410000 */
[----:B0-----:R-:W-:-:S03]  /*33b0*/  FMUL.FTZ R197, R5, R249 ;  /* 0x000000f905c57220 */ /* 0x001fc60000410000 */
[----:B------:R-:W-:Y:S01]  /*33c0*/  FFMA.FTZ R246, R198, R229, R246 ;  /* 0x000000e5c6f67223 */ /* 0x000fe200000100f6 */
[-C--:B------:R-:W-:Y:S01]  /*33d0*/  FFMA.FTZ R105, R197, R230.reuse, R105 ;  /* 0x000000e6c5697223 */ /* 0x080fe20000010069 */
[----:B------:R-:W-:Y:S02]  /*33e0*/  FMUL.FTZ R230, R236, R230 ;  /* 0x000000e6ece67220 */ /* 0x000fe40000410000 */
[----:B------:R-:W-:Y:S01]  /*33f0*/  FFMA.FTZ R246, R32, R217, R246 ;  /* 0x000000d920f67223 */ /* 0x000fe200000100f6 */
[----:B------:R-:W4:Y:S01]  /*3400*/  LDL R236, [R1+0xb8] ;  /* 0x0000b80001ec7983 */ /* 0x000f220000100800 */
[----:B------:R-:W-:-:S03]  /*3410*/  FADD.FTZ R186, R186, R31 ;  /* 0x0000001fbaba7221 */ /* 0x000fc60000010000 */
[----:B------:R1:W5:Y:S01]  /*3420*/  LDL.LU R32, [R1+0x144] ;  /* 0x0001440001207983 */ /* 0x0003620000300800 */
[----:B--2---:R-:W-:-:S03]  /*3430*/  FMUL.FTZ R231, R231, R31 ;  /* 0x0000001fe7e77220 */ /* 0x004fc60000410000 */
[----:B------:R1:W5:Y:S04]  /*3440*/  LDL.LU R31, [R1+0x140] ;  /* 0x00014000011f7983 */ /* 0x0003680000300800 */
[----:B------:R-:W2:Y:S01]  /*3450*/  LDL R241, [R1+0xb0] ;  /* 0x0000b00001f17983 */ /* 0x000ea20000100800 */
[----:B------:R-:W-:Y:S01]  /*3460*/  FMUL.FTZ R196, R5, R251 ;  /* 0x000000fb05c47220 */ /* 0x000fe20000410000 */
[----:B------:R-:W-:Y:S01]  /*3470*/  FFMA.FTZ R246, R197, R230, R246 ;  /* 0x000000e6c5f67223 */ /* 0x000fe200000100f6 */
[----:B------:R-:W-:Y:S02]  /*3480*/  FADD.FTZ R143, R143, R232 ;  /* 0x000000e88f8f7221 */ /* 0x000fe40000010000 */
[----:B------:R-:W-:Y:S01]  /*3490*/  FFMA.FTZ R107, R196, R232, R107 ;  /* 0x000000e8c46b7223 */ /* 0x000fe2000001006b */
[----:B------:R-:W-:Y:S01]  /*34a0*/  FFMA.FTZ R246, R30, R218, R246 ;  /* 0x000000da1ef67223 */ /* 0x000fe200000100f6 */
[C---:B------:R-:W-:Y:S01]  /*34b0*/  FMUL.FTZ R15, R5.reuse, R252 ;  /* 0x000000fc050f7220 */ /* 0x040fe20000410000 */
[----:B------:R1:W5:Y:S01]  /*34c0*/  LDL.LU R30, [R1+0x13c] ;  /* 0x00013c00011e7983 */ /* 0x0003620000300800 */
[----:B---3--:R-:W-:Y:S01]  /*34d0*/  FMUL.FTZ R232, R240, R232 ;  /* 0x000000e8f0e87220 */ /* 0x008fe20000410000 */
[----:B------:R-:W-:-:S02]  /*34e0*/  FMUL.FTZ R14, R5, R14 ;  /* 0x0000000e050e7220 */ /* 0x000fc40000410000 */
[----:B------:R-:W3:Y:S01]  /*34f0*/  LDL R247, [R1+0xa8] ;  /* 0x0000a80001f77983 */ /* 0x000ee20000100800 */
[----:B------:R-:W-:Y:S01]  /*3500*/  FFMA.FTZ R246, R196, R232, R246 ;  /* 0x000000e8c4f67223 */ /* 0x000fe200000100f6 */
[----:B------:R-:W-:Y:S01]  /*3510*/  SHF.L.U32 R240, R29, 0x10, RZ ;  /* 0x000000101df07819 */ /* 0x000fe200000006ff */
[----:B------:R-:W-:Y:S01]  /*3520*/  FFMA.FTZ R97, R15, R233, R97 ;  /* 0x000000e90f617223 */ /* 0x000fe20000010061 */
[----:B------:R1:W5:Y:S01]  /*3530*/  LDL.LU R29, [R1+0x138] ;  /* 0x00013800011d7983 */ /* 0x0003620000300800 */
[----:B------:R-:W-:Y:S01]  /*3540*/  FADD.FTZ R137, R137, R233 ;  /* 0x000000e989897221 */ /* 0x000fe20000010000 */
[----:B------:R-:W-:Y:S02]  /*3550*/  FFMA.FTZ R246, R28, R219, R246 ;  /* 0x000000db1cf67223 */ /* 0x000fe400000100f6 */
[----:B------:R1:W5:Y:S01]  /*3560*/  LDL.LU R28, [R1+0x134] ;  /* 0x00013400011c7983 */ /* 0x0003620000300800 */
[----:B------:R-:W-:Y:S01]  /*3570*/  FFMA.FTZ R99, R14, R234, R99 ;  /* 0x000000ea0e637223 */ /* 0x000fe20000010063 */
[----:B------:R-:W-:Y:S01]  /*3580*/  FADD.FTZ R139, R139, R234 ;  /* 0x000000ea8b8b7221 */ /* 0x000fe20000010000 */
[----:B----4-:R-:W-:-:S02]  /*3590*/  FMUL.FTZ R233, R236, R233 ;  /* 0x000000e9ece97220 */ /* 0x010fc40000410000 */
[----:B------:R-:W4:Y:S01]  /*35a0*/  LDL R236, [R1+0x8c] ;  /* 0x00008c0001ec7983 */ /* 0x000f220000100800 */
[----:B--2---:R-:W-:-:S03]  /*35b0*/  FMUL.FTZ R234, R241, R234 ;  /* 0x000000eaf1ea7220 */ /* 0x004fc60000410000 */
[----:B------:R-:W2:Y:S01]  /*35c0*/  LDL R241, [R1+0xa0] ;  /* 0x0000a00001f17983 */ /* 0x000ea20000100800 */
[----:B------:R-:W-:-:S04]  /*35d0*/  FFMA.FTZ R246, R15, R233, R246 ;  /* 0x000000e90ff67223 */ /* 0x000fc800000100f6 */
[----:B------:R-:W-:Y:S02]  /*35e0*/  FFMA.FTZ R246, R27, R220, R246 ;  /* 0x000000dc1bf67223 */ /* 0x000fe400000100f6 */
[----:B------:R1:W5:Y:S02]  /*35f0*/  LDL.LU R27, [R1+0x130] ;  /* 0x00013000011b7983 */ /* 0x0003640000300800 */
[----:B------:R-:W-:Y:S01]  /*3600*/  FFMA.FTZ R246, R14, R234, R246 ;  /* 0x000000ea0ef67223 */ /* 0x000fe200000100f6 */
[----:B------:R-:W-:-:S03]  /*3610*/  FMUL.FTZ R13, R5, R13 ;  /* 0x0000000d050d7220 */ /* 0x000fc60000410000 */
[----:B------:R-:W-:Y:S02]  /*3620*/  FFMA.FTZ R246, R26, R221, R246 ;  /* 0x000000dd1af67223 */ /* 0x000fe400000100f6 */
[----:B------:R1:W5:Y:S01]  /*3630*/  LDL.LU R26, [R1+0x12c] ;  /* 0x00012c00011a7983 */ /* 0x0003620000300800 */
[----:B------:R-:W-:-:S03]  /*3640*/  FMUL.FTZ R12, R5, R12 ;  /* 0x0000000c050c7220 */ /* 0x000fc60000410000 */
[----:B------:R-:W2:Y:S01]  /*3650*/  LDL R248, [R1+0x98] ;  /* 0x0000980001f87983 */ /* 0x000ea20000100800 */
[----:B------:R-:W-:Y:S01]  /*3660*/  FFMA.FTZ R192, R205, R25, R192 ;  /* 0x00000019cdc07223 */ /* 0x000fe200000100c0 */
[----:B------:R-:W-:Y:S01]  /*3670*/  FADD.FTZ R124, R124, R25 ;  /* 0x000000197c7c7221 */ /* 0x000fe20000010000 */
[-C--:B------:R-:W-:Y:S01]  /*3680*/  FFMA.FTZ R93, R13, R235.reuse, R93 ;  /* 0x000000eb0d5d7223 */ /* 0x080fe2000001005d */
[----:B------:R-:W-:Y:S01]  /*3690*/  FADD.FTZ R133, R133, R235 ;  /* 0x000000eb85857221 */ /* 0x000fe20000010000 */
[----:B------:R-:W-:Y:S01]  /*36a0*/  FMUL.FTZ R204, R5, R250 ;  /* 0x000000fa05cc7220 */ /* 0x000fe20000410000 */
[----:B---3--:R-:W-:Y:S01]  /*36b0*/  FMUL.FTZ R235, R247, R235 ;  /* 0x000000ebf7eb7220 */ /* 0x008fe20000410000 */
[----:B------:R-:W-:Y:S01]  /*36c0*/  FFMA.FTZ R95, R12, R237, R95 ;  /* 0x000000ed0c5f7223 */ /* 0x000fe2000001005f */
[----:B------:R-:W-:Y:S01]  /*36d0*/  FADD.FTZ R135, R135, R237 ;  /* 0x000000ed87877221 */ /* 0x000fe20000010000 */
[----:B------:R-:W-:Y:S02]  /*36e0*/  IMAD.U32 R247, R24, 0x10000, RZ ;  /* 0x0001000018f77824 */ /* 0x000fe400078e00ff */
[----:B----4-:R-:W-:-:S02]  /*36f0*/  FMUL.FTZ R236, R236, R25 ;  /* 0x00000019ecec7220 */ /* 0x010fc40000410000 */
[----:B------:R1:W5:Y:S04]  /*3700*/  LDL.LU R25, [R1+0x128] ;  /* 0x0001280001197983 */ /* 0x0003680000300800 */
[----:B------:R-:W3:Y:S04]  /*3710*/  LDL R250, [R1+0x90] ;  /* 0x0000900001fa7983 */ /* 0x000ee80000100800 */
[----:B------:R-:W4:Y:S04]  /*3720*/  LDL R249, [R1+0x88] ;  /* 0x0000880001f97983 */ /* 0x000f280000100800 */
[----:B------:R1:W5:Y:S01]  /*3730*/  LDL.LU R24, [R1+0x124] ;  /* 0x0001240001187983 */ /* 0x0003620000300800 */
[----:B--2---:R-:W-:-:S03]  /*3740*/  FMUL.FTZ R237, R241, R237 ;  /* 0x000000edf1ed7220 */ /* 0x004fc60000410000 */
[----:B------:R-:W2:Y:S01]  /*3750*/  LDL R241, [R1+0x84] ;  /* 0x0000840001f17983 */ /* 0x000ea20000100800 */
[----:B------:R-:W-:Y:S01]  /*3760*/  FMUL.FTZ R11, R5, R11 ;  /* 0x0000000b050b7220 */ /* 0x000fe20000410000 */
[----:B------:R-:W-:-:S03]  /*3770*/  FADD.FTZ R185, R185, R238 ;  /* 0x000000eeb9b97221 */ /* 0x000fc60000010000 */
[----:B------:R-:W-:Y:S01]  /*3780*/  FFMA.FTZ R189, R11, R238, R189 ;  /* 0x000000ee0bbd7223 */ /* 0x000fe200000100bd */
[----:B------:R-:W-:Y:S01]  /*3790*/  FFMA.FTZ R194, R204, R6, R194 ;  /* 0x00000006ccc27223 */ /* 0x000fe200000100c2 */
[----:B------:R-:W-:Y:S01]  /*37a0*/  FADD.FTZ R126, R126, R6 ;  /* 0x000000067e7e7221 */ /* 0x000fe20000010000 */
[----:B------:R-:W-:Y:S02]  /*37b0*/  FMUL.FTZ R238, R248, R238 ;  /* 0x000000eef8ee7220 */ /* 0x000fe40000410000 */
[----:B------:R-:W4:Y:S01]  /*37c0*/  LDL R248, [R1+0x80] ;  /* 0x0000800001f87983 */ /* 0x000f220000100800 */
        /* <DEDUP_REMOVED lines=12> */
[----:B--2---:R-:W-:Y:S02]  /*3890*/  FMUL.FTZ R241, R241, R6 ;  /* 0x00000006f1f17220 */ /* 0x004fe40000410000 */
[----:B------:R1:W5:Y:S01]  /*38a0*/  LDL.LU R6, [R1+0x120] ;  /* 0x0001200001067983 */ /* 0x0003620000300800 */
[----:B------:R-:W-:-:S04]  /*38b0*/  FADD.FTZ R242, R242, R219 ;  /* 0x000000dbf2f27221 */ /* 0x000fc80000010000 */
[----:B------:R-:W-:-:S04]  /*38c0*/  FADD.FTZ R242, R242, R233 ;  /* 0x000000e9f2f27221 */ /* 0x000fc80000010000 */
[----:B------:R-:W-:-:S04]  /*38d0*/  FADD.FTZ R242, R242, R220 ;  /* 0x000000dcf2f27221 */ /* 0x000fc80000010000 */
[----:B------:R-:W-:-:S04]  /*38e0*/  FADD.FTZ R242, R242, R234 ;  /* 0x000000eaf2f27221 */ /* 0x000fc80000010000 */
        /* <DEDUP_REMOVED lines=9> */
[----:B------:R-:W-:Y:S01]  /*3980*/  FMUL.FTZ R10, R5, R10 ;  /* 0x0000000a050a7220 */ /* 0x000fe20000410000 */
[----:B------:R-:W-:Y:S02]  /*3990*/  FFMA.FTZ R246, R11, R238, R246 ;  /* 0x000000ee0bf67223 */ /* 0x000fe400000100f6 */
[----:B------:R-:W-:Y:S01]  /*39a0*/  FADD.FTZ R242, R242, R238 ;  /* 0x000000eef2f27221 */ /* 0x000fe20000010000 */
[-C--:B------:R-:W-:Y:S01]  /*39b0*/  FFMA.FTZ R191, R10, R239.reuse, R191 ;  /* 0x000000ef0abf7223 */ /* 0x080fe200000100bf */
[----:B------:R-:W-:Y:S01]  /*39c0*/  FADD.FTZ R187, R187, R239 ;  /* 0x000000efbbbb7221 */ /* 0x000fe20000010000 */
[----:B---3--:R-:W-:Y:S01]  /*39d0*/  FMUL.FTZ R239, R250, R239 ;  /* 0x000000effaef7220 */ /* 0x008fe20000410000 */
[----:B------:R-:W-:Y:S01]  /*39e0*/  FADD.FTZ R242, R242, R231 ;  /* 0x000000e7f2f27221 */ /* 0x000fe20000010000 */
[----:B------:R-:W-:-:S03]  /*39f0*/  FFMA.FTZ R246, R206, R231, R246 ;  /* 0x000000e7cef67223 */ /* 0x000fc600000100f6 */
[----:B------:R-:W-:Y:S01]  /*3a00*/  FADD.FTZ R242, R242, R239 ;  /* 0x000000eff2f27221 */ /* 0x000fe20000010000 */
[----:B------:R-:W-:Y:S01]  /*3a10*/  FFMA.FTZ R246, R10, R239, R246 ;  /* 0x000000ef0af67223 */ /* 0x000fe200000100f6 */
[-C--:B------:R-:W-:Y:S01]  /*3a20*/  FFMA.FTZ R193, R9, R240.reuse, R193 ;  /* 0x000000f009c17223 */ /* 0x080fe200000100c1 */
[----:B------:R-:W-:Y:S01]  /*3a30*/  FADD.FTZ R125, R125, R240 ;  /* 0x000000f07d7d7221 */ /* 0x000fe20000010000 */
[----:B----4-:R-:W-:Y:S01]  /*3a40*/  FMUL.FTZ R240, R249, R240 ;  /* 0x000000f0f9f07220 */ /* 0x010fe20000410000 */
        /* <DEDUP_REMOVED lines=10> */
[----:B-1----:R-:W-:-:S07]  /*3af0*/  FFMA.FTZ R251, R8, R242, R246 ;  /* 0x000000f208fb7223 */ /* 0x002fce00000100f6 */
.L_x_1604:
[----:B------:R-:W-:Y:S05]  /*3b00*/  BSYNC B1 ;  /* 0x0000000000017941 */ /* 0x000fea0003800000 */
.L_x_1602:
[----:B-----5:R-:W-:Y:S01]  /*3b10*/  MOV R247, R208 ;  /* 0x000000d000f77202 */ /* 0x020fe20000000f00 */
[----:B------:R-:W-:Y:S01]  /*3b20*/  UMOV UR6, 0xffffffff ;  /* 0xffffffff00067882 */ /* 0x000fe20000000000 */
[----:B------:R-:W-:Y:S02]  /*3b30*/  MOV R246, R22 ;  /* 0x0000001600f67202 */ /* 0x000fe40000000f00 */
[----:B------:R-:W-:Y:S01]  /*3b40*/  MOV R248, R20 ;  /* 0x0000001400f87202 */ /* 0x000fe20000000f00 */
[----:B------:R0:W-:Y:S04]  /*3b50*/  STL.S16 [R1+0x28], R247 ;  /* 0x000028f701007387 */ /* 0x0001e80000100600 */
[----:B------:R1:W-:Y:S04]  /*3b60*/  STL.S16 [R1+0x30], R246 ;  /* 0x000030f601007387 */ /* 0x0003e80000100600 */
[----:B------:R2:W-:Y:S01]  /*3b70*/  STL.S16 [R1+0x34], R248 ;  /* 0x000034f801007387 */ /* 0x0005e20000100600 */
[----:B0-----:R-:W-:Y:S01]  /*3b80*/  IMAD.MOV.U32 R247, RZ, RZ, R18 ;  /* 0x000000fffff77224 */ /* 0x001fe200078e0012 */
[----:B-1----:R-:W-:-:S04]  /*3b90*/  MOV R246, R16 ;  /* 0x0000001000f67202 */ /* 0x002fc80000000f00 */
[----:B------:R2:W-:Y:S04]  /*3ba0*/  STL.S16 [R1+0x38], R247 ;  /* 0x000038f701007387 */ /* 0x0005e80000100600 */
[----:B------:R2:W-:Y:S01]  /*3bb0*/  STL.S16 [R1+0x44], R246 ;  /* 0x000044f601007387 */ /* 0x0005e20000100600 */
        /* <DEDUP_REMOVED lines=16> */
[----:B--2---:R-:W1:Y:S01]  /*3cc0*/  SHFL.BFLY PT, R247, R250, 0x10, 0x1f ;  /* 0x0e001f00faf77f89 */ /* 0x004e6200000e0000 */
[----:B0-----:R-:W-:-:S03]  /*3cd0*/  FADD.FTZ R251, R251, R252 ;  /* 0x000000fcfbfb7221 */ /* 0x001fc60000010000 */
[----:B-1----:R0:W-:Y:S04]  /*3ce0*/  STL [R1+0x18], R247 ;  /* 0x000018f701007387 */ /* 0x0021e80000100800 */
[----:B------:R0:W1:Y:S02]  /*3cf0*/  SHFL.BFLY PT, R246, R251, 0x10, 0x1f ;  /* 0x0e001f00fbf67f89 */ /* 0x00006400000e0000 */
.L_x_1826:
[----:B------:R-:W2:Y:S01]  /*3d00*/  LDL.LU R248, [R1+0x18] ;  /* 0x0000180001f87983 */ /* 0x000ea20000300800 */
[----:B0-----:R-:W0:Y:S01]  /*3d10*/  LDC R247, c[0x0][0x218] ;  /* 0x00008600fff77b82 */ /* 0x001e220000000800 */
[----:B------:R-:W-:Y:S01]  /*3d20*/  @P3 IADD3 R4, R4, -0x1, RZ ;  /* 0xffffffff04043810 */ /* 0x000fe20007ffe0ff */
[----:B-1----:R-:W-:-:S04]  /*3d30*/  FADD.FTZ R251, R251, R246 ;  /* 0x000000f6fbfb7221 */ /* 0x002fc80000010000 */
[----:B0-----:R-:W-:Y:S01]  /*3d40*/  @P3 IMAD R4, R4, R247, RZ ;  /* 0x000000f704043224 */ /* 0x001fe200078e02ff */
[----:B------:R-:W-:-:S04]  /*3d50*/  HFMA2.MMA R247, -RZ, RZ, 0, 0 ;  /* 0x00000000fff77435 */ /* 0x000fc800000001ff */
[----:B------:R-:W-:-:S04]  /*3d60*/  @P3 SHF.R.S32.HI R246, RZ, 0x1f, R4 ;  /* 0x0000001ffff63819 */ /* 0x000fc80000011404 */
[----:B------:R-:W-:Y:S01]  /*3d70*/  @P3 LEA.HI R4, R246, R4, RZ, 0x3 ;  /* 0x00000004f6043211 */ /* 0x000fe200078f18ff */
[----:B--2---:R-:W-:Y:S02]  /*3d80*/  FADD.FTZ R250, R250, R248 ;  /* 0x000000f8fafa7221 */ /* 0x004fe40000010000 */
[----:B------:R-:W0:Y:S02]  /*3d90*/  S2R R248, SR_TID.X ;  /* 0x0000000000f87919 */ /* 0x000e240000002100 */
[----:B0-----:R-:W-:-:S04]  /*3da0*/  LOP3.LUT R248, R248, 0x1f, RZ, 0xc0, !PT ;  /* 0x0000001ff8f87812 */ /* 0x001fc800078ec0ff */
        /* <DEDUP_REMOVED lines=8> */
[----:B------:R-:W-:-:S04]  /*3e30*/  ISETP.NE.U32.AND P0, PT, R2, RZ, PT ;  /* 0x000000ff0200720c */ /* 0x000fc80003f05070 */
[----:B------:R-:W-:Y:S01]  /*3e40*/  ISETP.NE.AND.EX P0, PT, R0, RZ, PT, P0 ;  /* 0x000000ff0000720c */ /* 0x000fe20003f05300 */
[----:B------:R-:W-:-:S12]  /*3e50*/  IMAD.MOV.U32 R0, RZ, RZ, RZ ;  /* 0x000000ffff007224 */ /* 0x000fd800078e00ff */
[----:B------:R-:W-:Y:S05]  /*3e60*/  @!P0 BRA `(.L_x_1608) ;  /* 0x0000000000348947 */ /* 0x000fea0003800000 */
[----:B------:R-:W-:Y:S01]  /*3e70*/  SHF.L.U32 R0, R164, 0x10, RZ ;  /* 0x00000010a4007819 */ /* 0x000fe200000006ff */
[----:B------:R-:W-:Y:S06]  /*3e80*/  BRA `(.L_x_1608) ;  /* 0x00000000002c7947 */ /* 0x000fec0003800000 */
.L_x_1607:
[----:B0-----:R-:W2:Y:S01]  /*3e90*/  LDL R248, [R1+0x2c] ;  /* 0x00002c0001f87983 */ /* 0x001ea20000100800 */
[----:B------:R-:W0:Y:S01]  /*3ea0*/  LDC.U8 R249, c[0x0][0x2a0] ;  /* 0x0000a800fff97b82 */ /* 0x000e220000000000 */
[----:B------:R-:W-:-:S04]  /*3eb0*/  ISETP.NE.U32.AND P0, PT, R2, RZ, PT ;  /* 0x000000ff0200720c */ /* 0x000fc80003f05070 */
[----:B------:R-:W-:Y:S02]  /*3ec0*/  ISETP.NE.AND.EX P0, PT, R0, RZ, PT, P0 ;  /* 0x000000ff0000720c */ /* 0x000fe40003f05300 */
[----:B0-----:R-:W-:-:S04]  /*3ed0*/  ISETP.NE.AND P1, PT, R249, RZ, PT ;  /* 0x000000fff900720c */ /* 0x001fc80003f25270 */
[----:B------:R-:W-:-:S07]  /*3ee0*/  FSEL R0, R4, RZ, !P1 ;  /* 0x000000ff04007208 */ /* 0x000fce0004800000 */
[----:B------:R-:W-:Y:S01]  /*3ef0*/  @P0 SHF.L.U32 R2, R164, 0x10, RZ ;  /* 0x00000010a4020819 */ /* 0x000fe200000006ff */
[----:B--2---:R-:W-:-:S04]  /*3f00*/  FFMA.FTZ R0, R248, R246, R0 ;  /* 0x000000f6f8007223 */ /* 0x004fc80000010000 */
[----:B------:R-:W-:-:S04]  /*3f10*/  FADD.FTZ R0, R7, -R0 ;  /* 0x8000000007007221 */ /* 0x000fc80000010000 */
[----:B------:R-:W-:-:S04]  /*3f20*/  FMUL.FTZ R0, R5, R0 ;  /* 0x0000000005007220 */ /* 0x000fc80000410000 */
[----:B------:R-:W-:-:S07]  /*3f30*/  @P0 FADD.FTZ R0, R0, R2 ;  /* 0x0000000200000221 */ /* 0x000fce0000010000 */
.L_x_1608:
[----:B------:R-:W-:Y:S05]  /*3f40*/  BSYNC B1 ;  /* 0x0000000000017941 */ /* 0x000fea0003800000 */
.L_x_1606:
[----:B------:R-:W-:Y:S01]  /*3f50*/  ISETP.NE.U32.AND P1, PT, RZ, UR10, PT ;  /* 0x0000000aff007c0c */ /* 0x000fe2000bf25070 */
[----:B------:R-:W-:Y:S03]  /*3f60*/  BSSY B1, `(.L_x_1609) ;  /* 0x0000012000017945 */ /* 0x000fe60003800000 */
[----:B------:R-:W-:-:S13]  /*3f70*/  ISETP.NE.AND.EX P1, PT, RZ, UR11, PT, P1 ;  /* 0x0000000bff007c0c */ /* 0x000fda000bf25310 */
[----:B------:R-:W-:-:S04]  /*3f80*/  @P1 F2FP.BF16.F32.PACK_AB R2, RZ, R0 ;  /* 0x00000000ff02123e */ /* 0x000fc800000010ff */
[----:B------:R-:W-:Y:S01]  /*3f90*/  @P1 PRMT R88, R2, 0x7610, R88 ;  /* 0x0000761002581816 */ /* 0x000fe20000000058 */
[----:B------:R-:W-:Y:S06]  /*3fa0*/  @!P3 BRA `(.L_x_1610) ;  /* 0x000000000034b947 */ /* 0x000fec0003800000 */
[----:B0-----:R-:W2:Y:S01]  /*3fb0*/  LDL.LU R248, [R1+0x28] ;  /* 0x0000280001f87983 */ /* 0x001ea20000300800 */
[----:B------:R-:W-:Y:S01]  /*3fc0*/  FMUL.FTZ R0, R0, UR13 ;  /* 0x0000000d00007c20 */ /* 0x000fe20008410000 */
[----:B--2---:R-:W-:-:S03]  /*3fd0*/  LOP3.LUT P4, RZ, R248, 0xff, RZ, 0xc0, !PT ;  /* 0x000000fff8ff7812 */ /* 0x004fc6000788c0ff */
[----:B------:R-:W-:Y:S01]  /*3fe0*/  FMUL.FTZ R248, R0, UR12 ;  /* 0x0000000c00f87c20 */ /* 0x000fe20008410000 */
[----:B------:R-:W-:-:S09]  /*3ff0*/  MOV R0, RZ ;  /* 0x000000ff00007202 */ /* 0x000fd20000000f00 */
[----:B-----5:R-:W-:-:S04]  /*4000*/  @P4 IMAD.U32 R2, R100, 0x10000, RZ ;  /* 0x0001000064024824 */ /* 0x020fc800078e00ff */
[----:B------:R-:W-:Y:S01]  /*4010*/  @P4 FMUL.FTZ R0, R248, R2 ;  /* 0x00000002f8004220 */ /* 0x000fe20000410000 */
[----:B------:R-:W-:-:S03]  /*4020*/  @P4 SHF.L.U32 R2, R24, 0x10, RZ ;  /* 0x0000001018024819 */ /* 0x000fc600000006ff */
[----:B------:R-:W-:Y:S01]  /*4030*/  FADD.FTZ R48, R48, R0 ;  /* 0x0000000030307221 */ /* 0x000fe20000010000 */
[----:B------:R-:W-:-:S06]  /*4040*/  HFMA2.MMA R0, -RZ, RZ, 0, 0 ;  /* 0x00000000ff007435 */ /* 0x000fcc00000001ff */
[----:B------:R-:W-:-:S05]  /*4050*/  @P4 FMUL.FTZ R0, R248, R2 ;  /* 0x00000002f8004220 */ /* 0x000fca0000410000 */
[----:B------:R-:W-:-:S04]  /*4060*/  F2FP.BF16.F32.PACK_AB R0, RZ, R0 ;  /* 0x00000000ff00723e */ /* 0x000fc800000010ff */
[----:B------:R-:W-:-:S07]  /*4070*/  PRMT R44, R0, 0x7610, R44 ;  /* 0x00007610002c7816 */ /* 0x000fce000000002c */
.L_x_1610:
[----:B------:R-:W-:Y:S05]  /*4080*/  BSYNC B1 ;  /* 0x0000000000017941 */ /* 0x000fea0003800000 */
.L_x_1609:
[----:B------:R-:W-:Y:S04]  /*4090*/  BSSY B1, `(.L_x_1611) ;  /* 0x0000012000017945 */ /* 0x000fe80003800000 */
[----:B------:R-:W-:Y:S05]  /*40a0*/  @P2 BRA `(.L_x_1612) ;  /* 0x0000000000142947 */ /* 0x000fea0003800000 */
[----:B------:R-:W-:Y:S01]  /*40b0*/  MOV R0, RZ ;  /* 0x000000ff00007202 */ /* 0x000fe20000000f00 */
[----:B------:R-:W-:Y:S06]  /*40c0*/  @!P0 BRA `(.L_x_1613) ;  /* 0x0000000000388947 */ /* 0x000fec0003800000 */
[----:B------:R-:W-:-:S05]  /*40d0*/  PRMT R0, R164, 0x7632, R0 ;  /* 0x00007632a4007816 */ /* 0x000fca0000000000 */
[----:B------:R-:W-:Y:S01]  /*40e0*/  IMAD.U32 R0, R0, 0x10000, RZ ;  /* 0x0001000000007824 */ /* 0x000fe200078e00ff */
[----:B------:R-:W-:Y:S06]  /*40f0*/  BRA `(.L_x_1613) ;  /* 0x00000000002c7947 */ /* 0x000fec0003800000 */
.L_x_1612:
[----:B0-----:R-:W2:Y:S01]  /*4100*/  LDL R248, [R1+0x24] ;  /* 0x0000240001f87983 */ /* 0x001ea20000100800 */
[----:B------:R-:W0:Y:S03]  /*4110*/  LDC.U8 R249, c[0x0][0x2a0] ;  /* 0x0000a800fff97b82 */ /* 0x000e260000000000 */
[----:B------:R-:W3:Y:S01]  /*4120*/  LDL R2, [R1+0x20] ;  /* 0x0000200001027983 */ /* 0x000ee20000100800 */
[----:B0-----:R-:W-:-:S04]  /*4130*/  ISETP.NE.AND P4, PT, R249, RZ, PT ;  /* 0x000000fff900720c */ /* 0x001fc80003f85270 */
[----:B------:R-:W-:-:S05]  /*4140*/  FSEL R0, R4, RZ, !P4 ;  /* 0x000000ff04007208 */ /* 0x000fca0006000000 */
[----:B--2---:R-:W-:-:S04]  /*4150*/  FFMA.FTZ R0, R248, R246, R0 ;  /* 0x000000f6f8007223 */ /* 0x004fc80000010000 */
[--C-:B---3--:R-:W-:Y:S01]  /*4160*/  FADD.FTZ R248, R2, -R0.reuse ;  /* 0x8000000002f87221 */ /* 0x108fe20000010000 */
[----:B------:R-:W-:-:S04]  /*4170*/  @P0 PRMT R0, R164, 0x7632, R0 ;  /* 0x00007632a4000816 */ /* 0x000fc80000000000 */
[----:B------:R-:W-:Y:S01]  /*4180*/  @P0 SHF.L.U32 R2, R0, 0x10, RZ ;  /* 0x0000001000020819 */ /* 0x000fe200000006ff */
[----:B------:R-:W-:-:S04]  /*4190*/  FMUL.FTZ R0, R5, R248 ;  /* 0x000000f805007220 */ /* 0x000fc80000410000 */
[----:B------:R-:W-:-:S07]  /*41a0*/  @P0 FADD.FTZ R0, R0, R2 ;  /* 0x0000000200000221 */ /* 0x000fce0000010000 */
.L_x_1613:
[----:B------:R-:W-:Y:S05]  /*41b0*/  BSYNC B1 ;  /* 0x0000000000017941 */ /* 0x000fea0003800000 */
.L_x_1611:
[----:B------:R-:W-:Y:S01]  /*41c0*/  @P1 F2FP.BF16.F32.PACK_AB R2, RZ, R0 ;  /* 0x00000000ff02123e */ /* 0x000fe200000010ff */
[----:B------:R-:W-:Y:S03]  /*41d0*/  BSSY B1, `(.L_x_1614) ;  /* 0x0000011000017945 */ /* 0x000fe60003800000 */
[----:B------:R-:W-:Y:S01]  /*41e0*/  @P1 PRMT R88, R88, 0x5410, R2 ;  /* 0x0000541058581816 */ /* 0x000fe20000000002 */
[----:B------:R-:W-:Y:S06]  /*41f0*/  @!P3 BRA `(.L_x_1615) ;  /* 0x000000000038b947 */ /* 0x000fec0003800000 */
[----:B------:R-:W-:Y:S01]  /*4200*/  LOP3.LUT P4, RZ, R208, 0xff00, RZ, 0xc0, !PT ;  /* 0x0000ff00d0ff7812 */ /* 0x000fe2000788c0ff */
[----:B------:R-:W-:-:S04]  /*4210*/  FMUL.FTZ R2, R0, UR13 ;  /* 0x0000000d00027c20 */ /* 0x000fc80008410000 */
[----:B0-----:R-:W-:-:S08]  /*4220*/  FMUL.FTZ R248, R2, UR12 ;  /* 0x0000000c02f87c20 */ /* 0x001fd00008410000 */
[----:B-----5:R-:W-:-:S04]  /*4230*/  @P4 PRMT R0, R100, 0x7632, R0 ;  /* 0x0000763264004816 */ /* 0x020fc80000000000 */
[----:B------:R-:W-:Y:S01]  /*4240*/  @P4 SHF.L.U32 R2, R0, 0x10, RZ ;  /* 0x0000001000024819 */ /* 0x000fe200000006ff */
[----:B------:R-:W-:-:S06]  /*4250*/  HFMA2.MMA R0, -RZ, RZ, 0, 0 ;  /* 0x00000000ff007435 */ /* 0x000fcc00000001ff */
[----:B------:R-:W-:Y:S01]  /*4260*/  @P4 FMUL.FTZ R0, R248, R2 ;  /* 0x00000002f8004220 */ /* 0x000fe20000410000 */
[----:B------:R-:W-:-:S03]  /*4270*/  @P4 PRMT R2, R24, 0x7632, R2 ;  /* 0x0000763218024816 */ /* 0x000fc60000000002 */
[----:B------:R-:W-:Y:S01]  /*4280*/  FADD.FTZ R49, R49, R0 ;  /* 0x0000000031317221 */ /* 0x000fe20000010000 */
[----:B------:R-:W-:Y:S01]  /*4290*/  MOV R0, RZ ;  /* 0x000000ff00007202 */ /* 0x000fe20000000f00 */
[----:B------:R-:W-:-:S04]  /*42a0*/  @P4 IMAD.U32 R2, R2, 0x10000, RZ ;  /* 0x0001000002024824 */ /* 0x000fc800078e00ff */
[----:B------:R-:W-:-:S05]  /*42b0*/  @P4 FMUL.FTZ R0, R248, R2 ;  /* 0x00000002f8004220 */ /* 0x000fca0000410000 */
[----:B------:R-:W-:-:S04]  /*42c0*/  F2FP.BF16.F32.PACK_AB R0, RZ, R0 ;  /* 0x00000000ff00723e */ /* 0x000fc800000010ff */
[----:B------:R-:W-:-:S07]  /*42d0*/  PRMT R44, R44, 0x5410, R0 ;  /* 0x000054102c2c7816 */ /* 0x000fce0000000000 */
.L_x_1615:
[----:B------:R-:W-:Y:S05]  /*42e0*/  BSYNC B1 ;  /* 0x0000000000017941 */ /* 0x000fea0003800000 */
.L_x_1614:
[----:B------:R-:W-:Y:S04]  /*42f0*/  BSSY B1, `(.L_x_1616) ;  /* 0x0000010000017945 */ /* 0x000fe80003800000 */
[----:B------:R-:W-:Y:S05]  /*4300*/  @P2 BRA `(.L_x_1617) ;  /* 0x0000000000102947 */ /* 0x000fea0003800000 */
[----:B------:R-:W-:Y:S01]  /*4310*/  HFMA2.MMA R0, -RZ, RZ, 0, 0 ;  /* 0x00000000ff007435 */ /* 0x000fe200000001ff */
[----:B------:R-:W-:Y:S10]  /*4320*/  @!P0 BRA `(.L_x_1618) ;  /* 0x0000000000308947 */ /* 0x000ff40003800000 */
[----:B------:R-:W-:Y:S01]  /*4330*/  SHF.L.U32 R0, R165, 0x10, RZ ;  /* 0x00000010a5007819 */ /* 0x000fe200000006ff */
[----:B------:R-:W-:Y:S06]  /*4340*/  BRA `(.L_x_1618) ;  /* 0x0000000000287947 */ /* 0x000fec0003800000 */
.L_x_1617:
[----:B0-----:R-:W2:Y:S01]  /*4350*/  LDL R248, [R1+0x7c] ;  /* 0x00007c0001f87983 */ /* 0x001ea20000100800 */
[----:B------:R-:W0:Y:S03]  /*4360*/  LDC.U8 R249, c[0x0][0x2a0] ;  /* 0x0000a800fff97b82 */ /* 0x000e260000000000 */
[----:B------:R-:W3:Y:S01]  /*4370*/  LDL R2, [R1+0x1c] ;  /* 0x00001c0001027983 */ /* 0x000ee20000100800 */
[----:B0-----:R-:W-:-:S04]  /*4380*/  ISETP.NE.AND P4, PT, R249, RZ, PT ;  /* 0x000000fff900720c */ /* 0x001fc80003f85270 */
[----:B------:R-:W-:-:S05]  /*4390*/  FSEL R0, R4, RZ, !P4 ;  /* 0x000000ff04007208 */ /* 0x000fca0006000000 */
[----:B--2---:R-:W-:-:S04]  /*43a0*/  FFMA.FTZ R0, R248, R246, R0 ;  /* 0x000000f6f8007223 */ /* 0x004fc80000010000 */
[----:B---3--:R-:W-:Y:S01]  /*43b0*/  FADD.FTZ R0, R2, -R0 ;  /* 0x8000000002007221 */ /* 0x008fe20000010000 */
[----:B------:R-:W-:-:S03]  /*43c0*/  @P0 IMAD.U32 R2, R165, 0x10000, RZ ;  /* 0x00010000a5020824 */ /* 0x000fc600078e00ff */
[----:B------:R-:W-:-:S04]  /*43d0*/  FMUL.FTZ R0, R5, R0 ;  /* 0x0000000005007220 */ /* 0x000fc80000410000 */
[----:B------:R-:W-:-:S07]  /*43e0*/  @P0 FADD.FTZ R0, R0, R2 ;  /* 0x0000000200000221 */ /* 0x000fce0000010000 */
.L_x_1618:
[----:B------:R-:W-:Y:S05]  /*43f0*/  BSYNC B1 ;  /* 0x0000000000017941 */ /* 0x000fea0003800000 */
.L_x_1616:
[----:B------:R-:W-:Y:S01]  /*4400*/  @P1 F2FP.BF16.F32.PACK_AB R2, RZ, R0 ;  /* 0x00000000ff02123e */ /* 0x000fe200000010ff */
[----:B------:R-:W-:Y:S03]  /*4410*/  BSSY B1, `(.L_x_1619) ;  /* 0x000000f000017945 */ /* 0x000fe60003800000 */
[----:B------:R-:W-:Y:S01]  /*4420*/  @P1 PRMT R89, R2, 0x7610, R89 ;  /* 0x0000761002591816 */ /* 0x000fe20000000059 */
[----:B------:R-:W-:Y:S06]  /*4430*/  @!P3 BRA `(.L_x_1620) ;  /* 0x000000000030b947 */ /* 0x000fec0003800000 */
[----:B------:R-:W-:Y:S01]  /*4440*/  LOP3.LUT P4, RZ, R208, 0xff0000, RZ, 0xc0, !PT ;  /* 0x00ff0000d0ff7812 */ /* 0x000fe2000788c0ff */
[----:B------:R-:W-:-:S04]  /*4450*/  FMUL.FTZ R0, R0, UR13 ;  /* 0x0000000d00007c20 */ /* 0x000fc80008410000 */
[----:B0-----:R-:W-:Y:S01]  /*4460*/  FMUL.FTZ R248, R0, UR12 ;  /* 0x0000000c00f87c20 */ /* 0x001fe20008410000 */
[----:B------:R-:W-:-:S07]  /*4470*/  MOV R0, RZ ;  /* 0x000000ff00007202 */ /* 0x000fce0000000f00 */
[----:B-----5:R-:W-:-:S05]  /*4480*/  @P4 SHF.L.U32 R2, R101, 0x10, RZ ;  /* 0x0000001065024819 */ /* 0x020fca00000006ff */
[----:B------:R-:W-:Y:S01]  /*4490*/  @P4 FMUL.FTZ R0, R248, R2 ;  /* 0x00000002f8004220 */ /* 0x000fe20000410000 */
[----:B------:R-:W-:-:S03]  /*44a0*/  @P4 IMAD.U32 R2, R25, 0x10000, RZ ;  /* 0x0001000019024824 */ /* 0x000fc600078e00ff */
[----:B------:R-:W-:Y:S01]  /*44b0*/  FADD.FTZ R50, R50, R0 ;  /* 0x0000000032327221 */ /* 0x000fe20000010000 */
[----:B------:R-:W-:-:S06]  /*44c0*/  HFMA2.MMA R0, -RZ, RZ, 0, 0 ;  /* 0x00000000ff007435 */ /* 0x000fcc00000001ff */
[----:B------:R-:W-:-:S05]  /*44d0*/  @P4 FMUL.FTZ R0, R248, R2 ;  /* 0x00000002f8004220 */ /* 0x000fca0000410000 */
[----:B------:R-:W-:-:S04]  /*44e0*/  F2FP.BF16.F32.PACK_AB R0, RZ, R0 ;  /* 0x00000000ff00723e */ /* 0x000fc800000010ff */
[----:B------:R-:W-:-:S07]  /*44f0*/  PRMT R45, R0, 0x7610, R45 ;  /* 0x00007610002d7816 */ /* 0x000fce000000002d */
.L_x_1620:
[----:B------:R-:W-:Y:S05]  /*4500*/  BSYNC B1 ;  /* 0x0000000000017941 */ /* 0x000fea0003800000 */
.L_x_1619:
[----:B------:R-:W-:Y:S04]  /*4510*/  BSSY B1, `(.L_x_1621) ;  /* 0x0000012000017945 */ /* 0x000fe80003800000 */
[----:B------:R-:W-:Y:S05]  /*4520*/  @P2 BRA `(.L_x_1622) ;  /* 0x0000000000142947 */ /* 0x000fea0003800000 */
[----:B------:R-:W-:Y:S01]  /*4530*/  MOV R0, RZ ;  /* 0x000000ff00007202 */ /* 0x000fe20000000f00 */
[----:B------:R-:W-:Y:S06]  /*4540*/  @!P0 BRA `(.L_x_1623) ;  /* 0x0000000000388947 */ /* 0x000fec0003800000 */
[----:B------:R-:W-:-:S04]  /*4550*/  PRMT R0, R165, 0x7632, R0 ;  /* 0x00007632a5007816 */ /* 0x000fc80000000000 */
[----:B------:R-:W-:Y:S01]  /*4560*/  SHF.L.U32 R0, R0, 0x10, RZ ;  /* 0x0000001000007819 */ /* 0x000fe200000006ff */
[----:B------:R-:W-:Y:S06]  /*4570*/  BRA `(.L_x_1623) ;  /* 0x00000000002c7947 */ /* 0x000fec0003800000 */
.L_x_1622:
        /* <DEDUP_REMOVED lines=11> */
.L_x_1623:
[----:B------:R-:W-:Y:S05]  /*4630*/  BSYNC B1 ;  /* 0x0000000000017941 */ /* 0x000fea0003800000 */
.L_x_1621:
[----:B------:R-:W-:Y:S01]  /*4640*/  @P1 F2FP.BF16.F32.PACK_AB R2, RZ, R0 ;  /* 0x00000000ff02123e */ /* 0x000fe200000010ff */
[----:B------:R-:W-:Y:S03]  /*4650*/  BSSY B1, `(.L_x_1624) ;  /* 0x0000011000017945 */ /* 0x000fe60003800000 */
[----:B------:R-:W-:Y:S01]  /*4660*/  @P1 PRMT R89, R89, 0x5410, R2 ;  /* 0x0000541059591816 */ /* 0x000fe20000000002 */
[----:B------:R-:W-:Y:S06]  /*4670*/  @!P3 BRA `(.L_x_1625) ;  /* 0x000000000038b947 */ /* 0x000fec0003800000 */
[----:B------:R-:W-:Y:S01]  /*4680*/  LOP3.LUT P4, RZ, R208, 0xff000000, RZ, 0xc0, !PT ;  /* 0xff000000d0ff7812 */ /* 0x000fe2000788c0ff */
[----:B------:R-:W-:-:S04]  /*4690*/  FMUL.FTZ R2, R0, UR13 ;  /* 0x0000000d00027c20 */ /* 0x000fc80008410000 */
[----:B0-----:R-:W-:-:S08]  /*46a0*/  FMUL.FTZ R248, R2, UR12 ;  /* 0x0000000c02f87c20 */ /* 0x001fd00008410000 */
[----:B-----5:R-:W-:-:S05]  /*46b0*/  @P4 PRMT R0, R101, 0x7632, R0 ;  /* 0x0000763265004816 */ /* 0x020fca0000000000 */
[----:B------:R-:W-:Y:S01]  /*46c0*/  @P4 IMAD.U32 R2, R0, 0x10000, RZ ;  /* 0x0001000000024824 */ /* 0x000fe200078e00ff */
[----:B------:R-:W-:-:S06]  /*46d0*/  HFMA2.MMA R0, -RZ, RZ, 0, 0 ;  /* 0x00000000ff007435 */ /* 0x000fcc00000001ff */
[----:B------:R-:W-:Y:S01]  /*46e0*/  @P4 FMUL.FTZ R0, R248, R2 ;  /* 0x00000002f8004220 */ /* 0x000fe20000410000 */
[----:B------:R-:W-:-:S03]  /*46f0*/  @P4 PRMT R2, R25, 0x7632, R2 ;  /* 0x0000763219024816 */ /* 0x000fc60000000002 */
[----:B------:R-:W-:Y:S01]  /*4700*/  FADD.FTZ R51, R51, R0 ;  /* 0x0000000033337221 */ /* 0x000fe20000010000 */
[----:B------:R-:W-:Y:S02]  /*4710*/  @P4 SHF.L.U32 R2, R2, 0x10, RZ ;  /* 0x0000001002024819 */ /* 0x000fe400000006ff */
[----:B------:R-:W-:-:S03]  /*4720*/  MOV R0, RZ ;  /* 0x000000ff00007202 */ /* 0x000fc60000000f00 */
[----:B------:R-:W-:-:S05]  /*4730*/  @P4 FMUL.FTZ R0, R248, R2 ;  /* 0x00000002f8004220 */ /* 0x000fca0000410000 */
[----:B------:R-:W-:-:S04]  /*4740*/  F2FP.BF16.F32.PACK_AB R0, RZ, R0 ;  /* 0x00000000ff00723e */ /* 0x000fc800000010ff */
[----:B------:R-:W-:-:S07]  /*4750*/  PRMT R45, R45, 0x5410, R0 ;  /* 0x000054102d2d7816 */ /* 0x000fce0000000000 */
.L_x_1625:
[----:B------:R-:W-:Y:S05]  /*4760*/  BSYNC B1 ;  /* 0x0000000000017941 */ /* 0x000fea0003800000 */
.L_x_1624:
[----:B------:R-:W-:Y:S04]  /*4770*/  BSSY B1, `(.L_x_1626) ;  /* 0x0000010000017945 */ /* 0x000fe80003800000 */
[----:B------:R-:W-:Y:S05]  /*4780*/  @P2 BRA `(.L_x_1627) ;  /* 0x0000000000102947 */ /* 0x000fea0003800000 */
[----:B------:R-:W-:Y:S01]  /*4790*/  IMAD.MOV.U32 R0, RZ, RZ, RZ ;  /* 0x000000ffff007224 */ /* 0x000fe200078e00ff */
[----:B------:R-:W-:Y:S06]  /*47a0*/  @!P0 BRA `(.L_x_1628) ;  /* 0x0000000000308947 */ /* 0x000fec0003800000 */
[----:B------:R-:W-:Y:S01]  /*47b0*/  SHF.L.U32 R0, R166, 0x10, RZ ;  /* 0x00000010a6007819 */ /* 0x000fe200000006ff */
[----:B------:R-:W-:Y:S06]  /*47c0*/  BRA `(.L_x_1628) ;  /* 0x0000000000287947 */ /* 0x000fec0003800000 */
.L_x_1627:
[----:B0-----:R-:W2:Y:S01]  /*47d0*/  LDL R248, [R1+0x78] ;  /* 0x0000780001f87983 */ /* 0x001ea20000100800 */
[----:B------:R-:W0:Y:S03]  /*47e0*/  LDC.U8 R249, c[0x0][0x2a0] ;  /* 0x0000a800fff97b82 */ /* 0x000e260000000000 */
[----:B------:R-:W3:Y:S01]  /*47f0*/  LDL R2, [R1+0xc] ;  /* 0x00000c0001027983 */ /* 0x000ee20000100800 */
[----:B0-----:R-:W-:-:S04]  /*4800*/  ISETP.NE.AND P4, PT, R249, RZ, PT ;  /* 0x000000fff900720c */ /* 0x001fc80003f85270 */
[----:B------:R-:W-:-:S05]  /*4810*/  FSEL R0, R4, RZ, !P4 ;  /* 0x000000ff04007208 */ /* 0x000fca0006000000 */
[----:B--2---:R-:W-:-:S04]  /*4820*/  FFMA.FTZ R0, R248, R246, R0 ;  /* 0x000000f6f8007223 */ /* 0x004fc80000010000 */
[----:B---3--:R-:W-:Y:S01]  /*4830*/  FADD.FTZ R0, R2, -R0 ;  /* 0x8000000002007221 */ /* 0x008fe20000010000 */
[----:B------:R-:W-:-:S03]  /*4840*/  @P0 SHF.L.U32 R2, R166, 0x10, RZ ;  /* 0x00000010a6020819 */ /* 0x000fc600000006ff */
[----:B------:R-:W-:-:S04]  /*4850*/  FMUL.FTZ R0, R5, R0 ;  /* 0x0000000005007220 */ /* 0x000fc80000410000 */
[----:B------:R-:W-:-:S07]  /*4860*/  @P0 FADD.FTZ R0, R0, R2 ;  /* 0x0000000200000221 */ /* 0x000fce0000010000 */
.L_x_1628:
[----:B------:R-:W-:Y:S05]  /*4870*/  BSYNC B1 ;  /* 0x0000000000017941 */ /* 0x000fea0003800000 */
.L_x_1626:
[----:B------:R-:W-:Y:S01]  /*4880*/  @P1 F2FP.BF16.F32.PACK_AB R2, RZ, R0 ;  /* 0x00000000ff02123e */ /* 0x000fe200000010ff */
[----:B------:R-:W-:Y:S03]  /*4890*/  BSSY B1, `(.L_x_1629) ;  /* 0x000000f000017945 */ /* 0x000fe60003800000 */
[----:B------:R-:W-:Y:S01]  /*48a0*/  @P1 PRMT R90, R2, 0x7610, R90 ;  /* 0x00007610025a1816 */ /* 0x000fe2000000005a */
[----:B------:R-:W-:Y:S06]  /*48b0*/  @!P3 BRA `(.L_x_1630) ;  /* 0x000000000030b947 */ /* 0x000fec0003800000 */
[----:B------:R-:W-:Y:S01]  /*48c0*/  LOP3.LUT P4, RZ, R209, 0xff, RZ, 0xc0, !PT ;  /* 0x000000ffd1ff7812 */ /* 0x000fe2000788c0ff */
[----:B------:R-:W-:-:S04]  /*48d0*/  FMUL.FTZ R0, R0, UR13 ;  /* 0x0000000d00007c20 */ /* 0x000fc80008410000 */
[----:B0-----:R-:W-:Y:S01]  /*48e0*/  FMUL.FTZ R248, R0, UR12 ;  /* 0x0000000c00f87c20 */ /* 0x001fe20008410000 */
[----:B------:R-:W-:-:S07]  /*48f0*/  HFMA2.MMA R0, -RZ, RZ, 0, 0 ;  /* 0x00000000ff007435 */ /* 0x000fce00000001ff */
[----:B-----5:R-:W-:-:S04]  /*4900*/  @P4 IMAD.U32 R2, R102, 0x10000, RZ ;  /* 0x0001000066024824 */ /* 0x020fc800078e00ff */
[----:B------:R-:W-:Y:S01]  /*4910*/  @P4 FMUL.FTZ R0, R248, R2 ;  /* 0x00000002f8004220 */ /* 0x000fe20000410000 */
[----:B------:R-:W-:-:S03]  /*4920*/  @P4 SHF.L.U32 R2, R26, 0x10, RZ ;  /* 0x000000101a024819 */ /* 0x000fc600000006ff */
[----:B------:R-:W-:Y:S01]  /*4930*/  FADD.FTZ R52, R52, R0 ;  /* 0x0000000034347221 */ /* 0x000fe20000010000 */
[----:B------:R-:W-:Y:S01]  /*4940*/  MOV R0, RZ ;  /* 0x000000ff00007202 */ /* 0x000fe20000000f00 */
[----:B------:R-:W-:-:S05]  /*4950*/  @P4 FMUL.FTZ R0, R248, R2 ;  /* 0x00000002f8004220 */ /* 0x000fca0000410000 */
[----:B------:R-:W-:-:S04]  /*4960*/  F2FP.BF16.F32.PACK_AB R0, RZ, R0 ;  /* 0x00000000ff00723e */ /* 0x000fc800000010ff */
[----:B------:R-:W-:-:S07]  /*4970*/  PRMT R46, R0, 0x7610, R46 ;  /* 0x00007610002e7816 */ /* 0x000fce000000002e */
.L_x_1630:
[----:B------:R-:W-:Y:S05]  /*4980*/  BSYNC B1 ;  /* 0x0000000000017941 */ /* 0x000fea0003800000 */
.L_x_1629:
[----:B------:R-:W-:Y:S04]  /*4990*/  BSSY B1, `(.L_x_1631) ;  /* 0x0000012000017945 */ /* 0x000fe80003800000 */
[----:B------:R-:W-:Y:S05]  /*49a0*/  @P2 BRA `(.L_x_1632) ;  /* 0x0000000000142947 */ /* 0x000fea0003800000 */
[----:B------:R-:W-:Y:S01]  /*49b0*/  HFMA2.MMA R0, -RZ, RZ, 0, 0 ;  /* 0x00000000ff007435 */ /* 0x000fe200000001ff */
[----:B------:R-:W-:Y:S10]  /*49c0*/  @!P0 BRA `(.L_x_1633) ;  /* 0x0000000000388947 */ /* 0x000ff40003800000 */
[----:B------:R-:W-:-:S05]  /*49d0*/  PRMT R0, R166, 0x7632, R0 ;  /* 0x00007632a6007816 */ /* 0x000fca0000000000 */
[----:B------:R-:W-:Y:S01]  /*49e0*/  IMAD.U32 R0, R0, 0x10000, RZ ;  /* 0x0001000000007824 */ /* 0x000fe200078e00ff */
[----:B------:R-:W-:Y:S06]  /*49f0*/  BRA `(.L_x_1633) ;  /* 0x00000000002c7947 */ /* 0x000fec0003800000 */
.L_x_1632:
        /* <DEDUP_REMOVED lines=11> */
.L_x_1633:
[----:B------:R-:W-:Y:S05]  /*4ab0*/  BSYNC B1 ;  /* 0x0000000000017941 */ /* 0x000fea0003800000 */
.L_x_1631:
        /* <DEDUP_REMOVED lines=8> */
[----:B------:R-:W-:Y:S02]  /*4b40*/  @P4 SHF.L.U32 R2, R0, 0x10, RZ ;  /* 0x0000001000024819 */ /* 0x000fe400000006ff */
[----:B------:R-:W-:-:S03]  /*4b50*/  MOV R0, RZ ;  /* 0x000000ff00007202 */ /* 0x000fc60000000f00 */
[----:B------:R-:W-:Y:S01]  /*4b60*/  @P4 FMUL.FTZ R0, R248, R2 ;  /* 0x00000002f8004220 */ /* 0x000fe20000410000 */
[----:B------:R-:W-:-:S03]  /*4b70*/  @P4 PRMT R2, R26, 0x7632, R2 ;  /* 0x000076321a024816 */ /* 0x000fc60000000002 */
[----:B------:R-:W-:Y:S01]  /*4b80*/  FADD.FTZ R53, R53, R0 ;  /* 0x0000000035357221 */ /* 0x000fe20000010000 */
[----:B------:R-:W-:Y:S01]  /*4b90*/  HFMA2.MMA R0, -RZ, RZ, 0, 0 ;  /* 0x00000000ff007435 */ /* 0x000fe200000001ff */
[----:B------:R-:W-:-:S05]  /*4ba0*/  @P4 IMAD.U32 R2, R2, 0x10000, RZ ;  /* 0x0001000002024824 */ /* 0x000fca00078e00ff */
[----:B------:R-:W-:-:S05]  /*4bb0*/  @P4 FMUL.FTZ R0, R248, R2 ;  /* 0x00000002f8004220 */ /* 0x000fca0000410000 */
[----:B------:R-:W-:-:S04]  /*4bc0*/  F2FP.BF16.F32.PACK_AB R0, RZ, R0 ;  /* 0x00000000ff00723e */ /* 0x000fc800000010ff */
[----:B------:R-:W-:-:S07]  /*4bd0*/  PRMT R46, R46, 0x5410, R0 ;  /* 0x000054102e2e7816 */ /* 0x000fce0000000000 */
.L_x_1635:
[----:B------:R-:W-:Y:S05]  /*4be0*/  BSYNC B1 ;  /* 0x0000000000017941 */ /* 0x000fea0003800000 */
.L_x_1634:
[----:B------:R-:W-:Y:S04]  /*4bf0*/  BSSY B1, `(.L_x_1636) ;  /* 0x0000010000017945 */ /* 0x000fe80003800000 */
[----:B------:R-:W-:Y:S05]  /*4c00*/  @P2 BRA `(.L_x_1637) ;  /* 0x0000000000102947 */ /* 0x000fea0003800000 */
[----:B------:R-:W-:Y:S01]  /*4c10*/  MOV R0, RZ ;  /* 0x000000ff00007202 */ /* 0x000fe20000000f00 */
[----:B------:R-:W-:Y:S06]  /*4c20*/  @!P0 BRA `(.L_x_1638) ;  /* 0x0000000000308947 */ /* 0x000fec0003800000 */
[----:B------:R-:W-:Y:S01]  /*4c30*/  SHF.L.U32 R0, R167, 0x10, RZ ;  /* 0x00000010a7007819 */ /* 0x000fe200000006ff */
[----:B------:R-:W-:Y:S06]  /*4c40*/  BRA `(.L_x_1638) ;  /* 0x0000000000287947 */ /* 0x000fec0003800000 */
.L_x_1637:
[----:B0-----:R-:W2:Y:S01]  /*4c50*/  LDL R248, [R1+0x74] ;  /* 0x0000740001f87983 */ /* 0x001ea20000100800 */
[----:B------:R-:W0:Y:S03]  /*4c60*/  LDC.U8 R249, c[0x0][0x2a0] ;  /* 0x0000a800fff97b82 */ /* 0x000e260000000000 */
[----:B------:R-:W3:Y:S01]  /*4c70*/  LDL R2, [R1] ;  /* 0x0000000001027983 */ /* 0x000ee20000100800 */
[----:B0-----:R-:W-:-:S04]  /*4c80*/  ISETP.NE.AND P4, PT, R249, RZ, PT ;  /* 0x000000fff900720c */ /* 0x001fc80003f85270 */
[----:B------:R-:W-:-:S05]  /*4c90*/  FSEL R0, R4, RZ, !P4 ;  /* 0x000000ff04007208 */ /* 0x000fca0006000000 */
[----:B--2---:R-:W-:-:S04]  /*4ca0*/  FFMA.FTZ R0, R248, R246, R0 ;  /* 0x000000f6f8007223 */ /* 0x004fc80000010000 */
[----:B---3--:R-:W-:Y:S01]  /*4cb0*/  FADD.FTZ R0, R2, -R0 ;  /* 0x8000000002007221 */ /* 0x008fe20000010000 */
[----:B------:R-:W-:-:S03]  /*4cc0*/  @P0 IMAD.U32 R2, R167, 0x10000, RZ ;  /* 0x00010000a7020824 */ /* 0x000fc600078e00ff */
[----:B------:R-:W-:-:S04]  /*4cd0*/  FMUL.FTZ R0, R5, R0 ;  /* 0x0000000005007220 */ /* 0x000fc80000410000 */
[----:B------:R-:W-:-:S07]  /*4ce0*/  @P0 FADD.FTZ R0, R0, R2 ;  /* 0x0000000200000221 */ /* 0x000fce0000010000 */
.L_x_1638:
[----:B------:R-:W-:Y:S05]  /*4cf0*/  BSYNC B1 ;  /* 0x0000000000017941 */ /* 0x000fea0003800000 */
.L_x_1636:
        /* <DEDUP_REMOVED lines=8> */
[----:B-----5:R-:W-:-:S05]  /*4d80*/  @P4 SHF.L.U32 R2, R103, 0x10, RZ ;  /* 0x0000001067024819 */ /* 0x020fca00000006ff */
[----:B------:R-:W-:Y:S01]  /*4d90*/  @P4 FMUL.FTZ R0, R248, R2 ;  /* 0x00000002f8004220 */ /* 0x000fe20000410000 */
[----:B------:R-:W-:-:S03]  /*4da0*/  @P4 IMAD.U32 R2, R27, 0x10000, RZ ;  /* 0x000100001b024824 */ /* 0x000fc600078e00ff */
[----:B------:R-:W-:Y:S01]  /*4db0*/  FADD.FTZ R54, R54, R0 ;  /* 0x0000000036367221 */ /* 0x000fe20000010000 */
[----:B------:R-:W-:Y:S01]  /*4dc0*/  MOV R0, RZ ;  /* 0x000000ff00007202 */ /* 0x000fe20000000f00 */
[----:B------:R-:W-:-:S05]  /*4dd0*/  @P4 FMUL.FTZ R0, R248, R2 ;  /* 0x00000002f8004220 */ /* 0x000fca0000410000 */
[----:B------:R-:W-:-:S04]  /*4de0*/  F2FP.BF16.F32.PACK_AB R0, RZ, R0 ;  /* 0x00000000ff00723e */ /* 0x000fc800000010ff */
[----:B------:R-:W-:-:S07]  /*4df0*/  PRMT R47, R0, 0x7610, R47 ;  /* 0x00007610002f7816 */ /* 0x000fce000000002f */
.L_x_1640:
[----:B------:R-:W-:Y:S05]  /*4e00*/  BSYNC B1 ;  /* 0x0000000000017941 */ /* 0x000fea0003800000 */
.L_x_1639:
[----:B------:R-:W-:Y:S04]  /*4e10*/  BSSY B1, `(.L_x_1641) ;  /* 0x0000010000017945 */ /* 0x000fe80003800000 */
[----:B------:R-:W-:Y:S05]  /*4e20*/  @P2 BRA `(.L_x_1642) ;  /* 0x0000000000142947 */ /* 0x000fea0003800000 */
[----:B------:R-:W-:Y:S01]  /*4e30*/  HFMA2.MMA R0, -RZ, RZ, 0, 0 ;  /* 0x00000000ff007435 */ /* 0x000fe200000001ff */
[----:B------:R-:W-:Y:S10]  /*4e40*/  @!P0 BRA `(.L_x_1643) ;  /* 0x0000000000308947 */ /* 0x000ff40003800000 */
[----:B------:R-:W-:-:S04]  /*4e50*/  PRMT R0, R167, 0x7632, R0 ;  /* 0x00007632a7007816 */ /* 0x000fc80000000000 */
[----:B------:R-:W-:Y:S01]  /*4e60*/  SHF.L.U32 R0, R0, 0x10, RZ ;  /* 0x0000001000007819 */ /* 0x000fe200000006ff */
[----:B------:R-:W-:Y:S06]  /*4e70*/  BRA `(.L_x_1643) ;  /* 0x0000000000247947 */ /* 0x000fec0003800000 */
.L_x_1642:
[----:B------:R-:W1:Y:S02]  /*4e80*/  LDC.U8 R2, c[0x0][0x2a0] ;  /* 0x0000a800ff027b82 */ /* 0x000e640000000000 */
[----:B-1----:R-:W-:-:S04]  /*4e90*/  ISETP.NE.AND P4, PT, R2, RZ, PT ;  /* 0x000000ff0200720c */ /* 0x002fc80003f85270 */
[----:B------:R-:W-:-:S05]  /*4ea0*/  FSEL R0, R4, RZ, !P4 ;  /* 0x000000ff04007208 */ /* 0x000fca0006000000 */
[----:B------:R-:W-:-:S04]  /*4eb0*/  FFMA.FTZ R0, R244, R246, R0 ;  /* 0x000000f6f4007223 */ /* 0x000fc80000010000 */
[--C-:B0-----:R-:W-:Y:S01]  /*4ec0*/  FADD.FTZ R248, R243, -R0.reuse ;  /* 0x80000000f3f87221 */ /* 0x101fe20000010000 */
[----:B------:R-:W-:-:S04]  /*4ed0*/  @P0 PRMT R0, R167, 0x7632, R0 ;  /* 0x00007632a7000816 */ /* 0x000fc80000000000 */
[----:B------:R-:W-:Y:S01]  /*4ee0*/  @P0 SHF.L.U32 R2, R0, 0x10, RZ ;  /* 0x0000001000020819 */ /* 0x000fe200000006ff */
[----:B------:R-:W-:-:S04]  /*4ef0*/  FMUL.FTZ R0, R5, R248 ;  /* 0x000000f805007220 */ /* 0x000fc80000410000 */
[----:B------:R-:W-:-:S07]  /*4f00*/  @P0 FADD.FTZ R0, R0, R2 ;  /* 0x0000000200000221 */ /* 0x000fce0000010000 */
.L_x_1643:
[----:B------:R-:W-:Y:S05]  /*4f10*/  BSYNC B1 ;  /* 0x0000000000017941 */ /* 0x000fea0003800000 */
.L_x_1641:
[----:B------:R-:W-:Y:S01]  /*4f20*/  @P1 F2FP.BF16.F32.PACK_AB R2, RZ, R0 ;  /* 0x00000000ff02123e */ /* 0x000fe200000010ff */
[----:B------:R-:W-:Y:S03]  /*4f30*/  BSSY B1, `(.L_x_1644) ;  /* 0x0000011000017945 */ /* 0x000fe60003800000 */
[----:B------:R-:W-:Y:S01]  /*4f40*/  @P1 PRMT R91, R91, 0x5410, R2 ;  /* 0x000054105b5b1816 */ /* 0x000fe20000000002 */
[----:B------:R-:W-:Y:S06]  /*4f50*/  @!P3 BRA `(.L_x_1645) ;  /* 0x000000000038b947 */ /* 0x000fec0003800000 */
[----:B------:R-:W-:Y:S01]  /*4f60*/  LOP3.LUT P4, RZ, R209, 0xff000000, RZ, 0xc0, !PT ;  /* 0xff000000d1ff7812 */ /* 0x000fe2000788c0ff */
[----:B------:R-:W-:-:S04]  /*4f70*/  FMUL.FTZ R0, R0, UR13 ;  /* 0x0000000d00007c20 */ /* 0x000fc80008410000 */
[----:B------:R-:W-:Y:S01]  /*4f80*/  FMUL.FTZ R208, R0, UR12 ;  /* 0x0000000c00d07c20 */ /* 0x000fe20008410000 */
[----:B------:R-:W-:-:S07]  /*4f90*/  MOV R0, RZ ;  /* 0x000000ff00007202 */ /* 0x000fce0000000f00 */
[----:B-----5:R-:W-:-:S05]  /*4fa0*/  @P4 PRMT R2, R103, 0x7632, R2 ;  /* 0x0000763267024816 */ /* 0x020fca0000000002 */
[----:B------:R-:W-:-:S04]  /*4fb0*/  @P4 IMAD.U32 R2, R2, 0x10000, RZ ;  /* 0x0001000002024824 */ /* 0x000fc800078e00ff */
[----:B------:R-:W-:Y:S01]  /*4fc0*/  @P4 FMUL.FTZ R0, R208, R2 ;  /* 0x00000002d0004220 */ /* 0x000fe20000410000 */
[----:B------:R-:W-:-:S03]  /*4fd0*/  @P4 PRMT R2, R27, 0x7632, R2 ;  /* 0x000076321b024816 */ /* 0x000fc60000000002 */
[----:B------:R-:W-:Y:S01]  /*4fe0*/  FADD.FTZ R55, R55, R0 ;  /* 0x0000000037377221 */ /* 0x000fe20000010000 */
[----:B------:R-:W-:Y:S01]  /*4ff0*/  HFMA2.MMA R0, -RZ, RZ, 0, 0 ;  /* 0x00000000ff007435 */ /* 0x000fe200000001ff */
[----:B------:R-:W-:-:S05]  /*5000*/  @P4 SHF.L.U32 R2, R2, 0x10, RZ ;  /* 0x0000001002024819 */ /* 0x000fca00000006ff */
[----:B------:R-:W-:-:S05]  /*5010*/  @P4 FMUL.FTZ R0, R208, R2 ;  /* 0x00000002d0004220 */ /* 0x000fca0000410000 */
[----:B------:R-:W-:-:S04]  /*5020*/  F2FP.BF16.F32.PACK_AB R0, RZ, R0 ;  /* 0x00000000ff00723e */ /* 0x000fc800000010ff */
[----:B------:R-:W-:-:S07]  /*5030*/  PRMT R47, R47, 0x5410, R0 ;  /* 0x000054102f2f7816 */ /* 0x000fce0000000000 */
.L_x_1645:
[----:B------:R-:W-:Y:S05]  /*5040*/  BSYNC B1 ;  /* 0x0000000000017941 */ /* 0x000fea0003800000 */
.L_x_1644:
[----:B------:R-:W1:Y:S01]  /*5050*/  @P1 LDC.64 R208, c[0x0][0x308] ;  /* 0x0000c200ffd01b82 */ /* 0x000e620000000a00 */
[----:B------:R-:W-:Y:S01]  /*5060*/  BSSY B1, `(.L_x_1646) ;  /* 0x000000b000017945 */ /* 0x000fe20003800000 */
[----:B-1----:R-:W-:-:S05]  /*5070*/  @P1 IMAD.WIDE.U32 R208, R3, 0x10, R208 ;  /* 0x0000001003d01825 */ /* 0x002fca00078e00d0 */
[----:B------:R1:W-:Y:S02]  /*5080*/  @P1 STG.E.128 desc[UR4][R208.64], R88 ;  /* 0x00000058d0001986 */ /* 0x0003e4000c101d04 */
[----:B-1----:R-:W1:Y:S02]  /*5090*/  @P3 LDC.64 R208, c[0x0][0x2f8] ;  /* 0x0000be00ffd03b82 */ /* 0x002e640000000a00 */
[----:B-1----:R-:W-:-:S05]  /*50a0*/  @P3 IMAD.WIDE.U32 R208, R247, 0x10, R208 ;  /* 0x00000010f7d03825 */ /* 0x002fca00078e00d0 */
[----:B------:R1:W-:Y:S01]  /*50b0*/  @P3 STG.E.128 desc[UR4][R208.64], R44 ;  /* 0x0000002cd0003986 */ /* 0x0003e2000c101d04 */
[----:B------:R-:W-:Y:S05]  /*50c0*/  @!P3 BRA `(.L_x_1647) ;  /* 0x000000000010b947 */ /* 0x000fea0003800000 */
[----:B-----5:R-:W2:Y:S01]  /*50d0*/  LDC.64 R102, c[0x0][0x220] ;  /* 0x00008800ff667b82 */ /* 0x020ea20000000a00 */
[----:B------:R-:W-:-:S04]  /*50e0*/  VIADD R100, R247, 0x20 ;  /* 0x00000020f7647836 */ /* 0x000fc80000000000 */
[----:B--2---:R-:W-:-:S06]  /*50f0*/  IMAD.WIDE.U32 R100, R100, 0x10, R102 ;  /* 0x0000001064647825 */ /* 0x004fcc00078e0066 */
[----:B------:R-:W5:Y:S02]  /*5100*/  LDG.E.128 R100, desc[UR4][R100.64] ;  /* 0x0000000464647981 */ /* 0x000f64000c1e1d00 */
.L_x_1647:
[----:B------:R-:W-:Y:S05]  /*5110*/  BSYNC B1 ;  /* 0x0000000000017941 */ /* 0x000fea0003800000 */
.L_x_1646:
[----:B------:R-:W-:Y:S04]  /*5120*/  BSSY B1, `(.L_x_1648) ;  /* 0x000000f000017945 */ /* 0x000fe80003800000 */
[----:B------:R-:W-:Y:S05]  /*5130*/  @P2 BRA `(.L_x_1649) ;  /* 0x0000000000102947 */ /* 0x000fea0003800000 */
[----:B------:R-:W-:Y:S01]  /*5140*/  MOV R2, RZ ;  /* 0x000000ff00027202 */ /* 0x000fe20000000f00 */
[----:B------:R-:W-:Y:S06]  /*5150*/  @!P0 BRA `(.L_x_1650) ;  /* 0x00000000002c8947 */ /* 0x000fec0003800000 */
[----:B------:R-:W-:Y:S01]  /*5160*/  SHF.L.U32 R2, R168, 0x10, RZ ;  /* 0x00000010a8027819 */ /* 0x000fe200000006ff */
[----:B------:R-:W-:Y:S06]  /*5170*/  BRA `(.L_x_1650) ;  /* 0x0000000000247947 */ /* 0x000fec0003800000 */
.L_x_1649:
[----:B-1----:R-:W2:Y:S01]  /*5180*/  LDL R208, [R1+0x70] ;  /* 0x0000700001d07983 */ /* 0x002ea20000100800 */
[----:B------:R-:W1:Y:S02]  /*5190*/  LDC.U8 R0, c[0x0][0x2a0] ;  /* 0x0000a800ff007b82 */ /* 0x000e640000000000 */
[----:B-1----:R-:W-:-:S04]  /*51a0*/  ISETP.NE.AND P4, PT, R0, RZ, PT ;  /* 0x000000ff0000720c */ /* 0x002fc80003f85270 */
[----:B------:R-:W-:-:S05]  /*51b0*/  FSEL R0, R4, RZ, !P4 ;  /* 0x000000ff04007208 */ /* 0x000fca0006000000 */
[----:B--2---:R-:W-:-:S04]  /*51c0*/  FFMA.FTZ R0, R208, R246, R0 ;  /* 0x000000f6d0007223 */ /* 0x004fc80000010000 */
[----:B------:R-:W-:-:S04]  /*51d0*/  FADD.FTZ R0, R211, -R0 ;  /* 0x80000000d3007221 */ /* 0x000fc80000010000 */
[----:B------:R-:W-:Y:S01]  /*51e0*/  FMUL.FTZ R2, R5, R0 ;  /* 0x0000000005027220 */ /* 0x000fe20000410000 */
[----:B------:R-:W-:-:S05]  /*51f0*/  @P0 SHF.L.U32 R0, R168, 0x10, RZ ;  /* 0x00000010a8000819 */ /* 0x000fca00000006ff */
[----:B------:R-:W-:-:S07]  /*5200*/  @P0 FADD.FTZ R2, R2, R0 ;  /* 0x0000000002020221 */ /* 0x000fce0000010000 */
.L_x_1650:
[----:B------:R-:W-:Y:S05]  /*5210*/  BSYNC B1 ;  /* 0x0000000000017941 */ /* 0x000fea0003800000 */
.L_x_1648:
[----:B------:R-:W-:Y:S01]  /*5220*/  @P1 F2FP.BF16.F32.PACK_AB R0, RZ, R2 ;  /* 0x00000002ff00123e */ /* 0x000fe200000010ff */
[----:B------:R-:W-:Y:S03]  /*5230*/  BSSY B1, `(.L_x_1651) ;  /* 0x0000010000017945 */ /* 0x000fe60003800000 */
[----:B------:R-:W-:Y:S01]  /*5240*/  @P1 PRMT R88, R0, 0x7610, R88 ;  /* 0x0000761000581816 */ /* 0x000fe20000000058 */
[----:B------:R-:W-:Y:S06]  /*5250*/  @!P3 BRA `(.L_x_1652) ;  /* 0x000000000034b947 */ /* 0x000fec0003800000 */
[----:B-1----:R-:W2:Y:S01]  /*5260*/  LDL.LU R208, [R1+0x30] ;  /* 0x0000300001d07983 */ /* 0x002ea20000300800 */
[----:B------:R-:W-:Y:S01]  /*5270*/  FMUL.FTZ R2, R2, UR13 ;  /* 0x0000000d02027c20 */ /* 0x000fe20008410000 */
[----:B------:R-:W-:Y:S01]  /*5280*/  IMAD.MOV.U32 R0, RZ, RZ, RZ ;  /* 0x000000ffff007224 */ /* 0x000fe200078e00ff */
[----:B--2---:R-:W-:Y:S02]  /*5290*/  LOP3.LUT P4, RZ, R208, 0xff, RZ, 0xc0, !PT ;  /* 0x000000ffd0ff7812 */ /* 0x004fe4000788c0ff */
[----:B------:R-:W-:-:S11]  /*52a0*/  FMUL.FTZ R208, R2, UR12 ;  /* 0x0000000c02d07c20 */ /* 0x000fd60008410000 */
[----:B-----5:R-:W-:-:S05]  /*52b0*/  @P4 SHF.L.U32 R2, R100, 0x10, RZ ;  /* 0x0000001064024819 */ /* 0x020fca00000006ff */
[----:B------:R-:W-:Y:S01]  /*52c0*/  @P4 FMUL.FTZ R0, R2, R208 ;  /* 0x000000d002004220 */ /* 0x000fe20000410000 */
[----:B------:R-:W-:-:S03]  /*52d0*/  @P4 SHF.L.U32 R2, R28, 0x10, RZ ;  /* 0x000000101c024819 */ /* 0x000fc600000006ff */
[----:B------:R-:W-:Y:S01]  /*52e0*/  FADD.FTZ R56, R56, R0 ;  /* 0x0000000038387221 */ /* 0x000fe20000010000 */
[----:B------:R-:W-:-:S06]  /*52f0*/  HFMA2.MMA R0, -RZ, RZ, 0, 0 ;  /* 0x00000000ff007435 */ /* 0x000fcc00000001ff */
[----:B------:R-:W-:-:S05]  /*5300*/  @P4 FMUL.FTZ R0, R208, R2 ;  /* 0x00000002d0004220 */ /* 0x000fca0000410000 */
[----:B------:R-:W-:-:S04]  /*5310*/  F2FP.BF16.F32.PACK_AB R0, RZ, R0 ;  /* 0x00000000ff00723e */ /* 0x000fc800000010ff */
[----:B------:R-:W-:-:S07]  /*5320*/  PRMT R44, R0, 0x7610, R44 ;  /* 0x00007610002c7816 */ /* 0x000fce000000002c */
.L_x_1652:
[----:B------:R-:W-:Y:S05]  /*5330*/  BSYNC B1 ;  /* 0x0000000000017941 */ /* 0x000fea0003800000 */
.L_x_1651:
[----:B------:R-:W-:Y:S04]  /*5340*/  BSSY B1, `(.L_x_1653) ;  /* 0x0000010000017945 */ /* 0x000fe80003800000 */
[----:B------:R-:W-:Y:S05]  /*5350*/  @P2 BRA `(.L_x_1654) ;  /* 0x0000000000142947 */ /* 0x000fea0003800000 */
[----:B------:R-:W-:Y:S01]  /*5360*/  IMAD.MOV.U32 R2, RZ, RZ, RZ ;  /* 0x000000ffff027224 */ /* 0x000fe200078e00ff */
[----:B------:R-:W-:Y:S06]  /*5370*/  @!P0 BRA `(.L_x_1655) ;  /* 0x0000000000308947 */ /* 0x000fec0003800000 */
[----:B------:R-:W-:-:S04]  /*5380*/  PRMT R2, R168, 0x7632, R2 ;  /* 0x00007632a8027816 */ /* 0x000fc80000000002 */
[----:B------:R-:W-:Y:S01]  /*5390*/  SHF.L.U32 R2, R2, 0x10, RZ ;  /* 0x0000001002027819 */ /* 0x000fe200000006ff */
[----:B------:R-:W-:Y:S06]  /*53a0*/  BRA `(.L_x_1655) ;  /* 0x0000000000247947 */ /* 0x000fec0003800000 */
.L_x_1654:
[----:B------:R-:W2:Y:S02]  /*53b0*/  LDC.U8 R0, c[0x0][0x2a0] ;  /* 0x0000a800ff007b82 */ /* 0x000ea40000000000 */
[----:B--2---:R-:W-:-:S04]  /*53c0*/  ISETP.NE.AND P4, PT, R0, RZ, PT ;  /* 0x000000ff0000720c */ /* 0x004fc80003f85270 */
[----:B------:R-:W-:-:S05]  /*53d0*/  FSEL R0, R4, RZ, !P4 ;  /* 0x000000ff04007208 */ /* 0x000fca0006000000 */
[----:B------:R-:W-:-:S04]  /*53e0*/  FFMA.FTZ R0, R203, R246, R0 ;  /* 0x000000f6cb007223 */ /* 0x000fc80000010000 */
[--C-:B------:R-:W-:Y:S01]  /*53f0*/  FADD.FTZ R2, R223, -R0.reuse ;  /* 0x80000000df027221 */ /* 0x100fe20000010000 */
[----:B------:R-:W-:-:S03]  /*5400*/  @P0 PRMT R0, R168, 0x7632, R0 ;  /* 0x00007632a8000816 */ /* 0x000fc60000000000 */
[----:B------:R-:W-:Y:S01]  /*5410*/  FMUL.FTZ R2, R5, R2 ;  /* 0x0000000205027220 */ /* 0x000fe20000410000 */
[----:B------:R-:W-:-:S05]  /*5420*/  @P0 SHF.L.U32 R0, R0, 0x10, RZ ;  /* 0x0000001000000819 */ /* 0x000fca00000006ff */
[----:B------:R-:W-:-:S07]  /*5430*/  @P0 FADD.FTZ R2, R2, R0 ;  /* 0x0000000002020221 */ /* 0x000fce0000010000 */
.L_x_1655:
[----:B------:R-:W-:Y:S05]  /*5440*/  BSYNC B1 ;  /* 0x0000000000017941 */ /* 0x000fea0003800000 */
.L_x_1653:
[----:B------:R-:W-:Y:S01]  /*5450*/  @P1 F2FP.BF16.F32.PACK_AB R0, RZ, R2 ;  /* 0x00000002ff00123e */ /* 0x000fe200000010ff */
[----:B------:R-:W-:Y:S03]  /*5460*/  BSSY B1, `(.L_x_1656) ;  /* 0x0000011000017945 */ /* 0x000fe60003800000 */
[----:B------:R-:W-:Y:S01]  /*5470*/  @P1 PRMT R88, R88, 0x5410, R0 ;  /* 0x0000541058581816 */ /* 0x000fe20000000000 */
[----:B------:R-:W-:Y:S06]  /*5480*/  @!P3 BRA `(.L_x_1657) ;  /* 0x000000000038b947 */ /* 0x000fec0003800000 */
[----:B------:R-:W-:Y:S01]  /*5490*/  LOP3.LUT P4, RZ, R22, 0xff00, RZ, 0xc0, !PT ;  /* 0x0000ff0016ff7812 */ /* 0x000fe2000788c0ff */
[----:B------:R-:W-:-:S04]  /*54a0*/  FMUL.FTZ R2, R2, UR13 ;  /* 0x0000000d02027c20 */ /* 0x000fc80008410000 */
[----:B-1----:R-:W-:Y:S01]  /*54b0*/  FMUL.FTZ R208, R2, UR12 ;  /* 0x0000000c02d07c20 */ /* 0x002fe20008410000 */
[----:B------:R-:W-:-:S07]  /*54c0*/  IMAD.MOV.U32 R2, RZ, RZ, RZ ;  /* 0x000000ffff027224 */ /* 0x000fce00078e00ff */
[----:B-----5:R-:W-:-:S04]  /*54d0*/  @P4 PRMT R0, R100, 0x7632, R0 ;  /* 0x0000763264004816 */ /* 0x020fc80000000000 */
[----:B------:R-:W-:-:S05]  /*54e0*/  @P4 SHF.L.U32 R0, R0, 0x10, RZ ;  /* 0x0000001000004819 */ /* 0x000fca00000006ff */
[----:B------:R-:W-:Y:S01]  /*54f0*/  @P4 FMUL.FTZ R2, R208, R0 ;  /* 0x00000000d0024220 */ /* 0x000fe20000410000 */
[----:B------:R-:W-:-:S03]  /*5500*/  MOV R0, RZ ;  /* 0x000000ff00007202 */ /* 0x000fc60000000f00 */
[--C-:B------:R-:W-:Y:S01]  /*5510*/  FADD.FTZ R57, R57, R2.reuse ;  /* 0x0000000239397221 */ /* 0x100fe20000010000 */
[----:B------:R-:W-:-:S04]  /*5520*/  @P4 PRMT R2, R28, 0x7632, R2 ;  /* 0x000076321c024816 */ /* 0x000fc80000000002 */
[----:B------:R-:W-:-:S05]  /*5530*/  @P4 SHF.L.U32 R2, R2, 0x10, RZ ;  /* 0x0000001002024819 */ /* 0x000fca00000006ff */
[----:B------:R-:W-:-:S05]  /*5540*/  @P4 FMUL.FTZ R0, R208, R2 ;  /* 0x00000002d0004220 */ /* 0x000fca0000410000 */
[----:B------:R-:W-:-:S04]  /*5550*/  F2FP.BF16.F32.PACK_AB R0, RZ, R0 ;  /* 0x00000000ff00723e */ /* 0x000fc800000010ff */
[----:B------:R-:W-:-:S07]  /*5560*/  PRMT R44, R44, 0x5410, R0 ;  /* 0x000054102c2c7816 */ /* 0x000fce0000000000 */
.L_x_1657:
[----:B------:R-:W-:Y:S05]  /*5570*/  BSYNC B1 ;  /* 0x0000000000017941 */ /* 0x000fea0003800000 */
.L_x_1656:
[----:B------:R-:W-:Y:S04]  /*5580*/  BSSY B1, `(.L_x_1658) ;  /* 0x000000f000017945 */ /* 0x000fe80003800000 */
[----:B------:R-:W-:Y:S05]  /*5590*/  @P2 BRA `(.L_x_1659) ;  /* 0x0000000000102947 */ /* 0x000fea0003800000 */
[----:B------:R-:W-:Y:S01]  /*55a0*/  HFMA2.MMA R2, -RZ, RZ, 0, 0 ;  /* 0x00000000ff027435 */ /* 0x000fe200000001ff */
[----:B------:R-:W-:Y:S10]  /*55b0*/  @!P0 BRA `(.L_x_1660) ;  /* 0x00000000002c8947 */ /* 0x000ff40003800000 */
[----:B------:R-:W-:Y:S01]  /*55c0*/  IMAD.U32 R2, R169, 0x10000, RZ ;  /* 0x00010000a9027824 */ /* 0x000fe200078e00ff */
[----:B------:R-:W-:Y:S06]  /*55d0*/  BRA `(.L_x_1660) ;  /* 0x0000000000247947 */ /* 0x000fec0003800000 */
.L_x_1659:
        /* <DEDUP_REMOVED lines=9> */
.L_x_1660:
[----:B------:R-:W-:Y:S05]  /*5670*/  BSYNC B1 ;  /* 0x0000000000017941 */ /* 0x000fea0003800000 */
.L_x_1658:
[----:B------:R-:W-:Y:S01]  /*5680*/  @P1 F2FP.BF16.F32.PACK_AB R0, RZ, R2 ;  /* 0x00000002ff00123e */ /* 0x000fe200000010ff */
[----:B------:R-:W-:Y:S03]  /*5690*/  BSSY B1, `(.L_x_1661) ;  /* 0x000000f000017945 */ /* 0x000fe60003800000 */
[----:B------:R-:W-:Y:S01]  /*56a0*/  @P1 PRMT R89, R0, 0x7610, R89 ;  /* 0x0000761000591816 */ /* 0x000fe20000000059 */
[----:B------:R-:W-:Y:S06]  /*56b0*/  @!P3 BRA `(.L_x_1662) ;  /* 0x000000000030b947 */ /* 0x000fec0003800000 */
[----:B------:R-:W-:Y:S01]  /*56c0*/  LOP3.LUT P4, RZ, R22, 0xff0000, RZ, 0xc0, !PT ;  /* 0x00ff000016ff7812 */ /* 0x000fe2000788c0ff */
[----:B------:R-:W-:Y:S01]  /*56d0*/  FMUL.FTZ R2, R2, UR13 ;  /* 0x0000000d02027c20 */ /* 0x000fe20008410000 */
[----:B------:R-:W-:-:S03]  /*56e0*/  MOV R0, RZ ;  /* 0x000000ff00007202 */ /* 0x000fc60000000f00 */
[----:B-1----:R-:W-:-:S08]  /*56f0*/  FMUL.FTZ R208, R2, UR12 ;  /* 0x0000000c02d07c20 */ /* 0x002fd00008410000 */
[----:B-----5:R-:W-:-:S05]  /*5700*/  @P4 SHF.L.U32 R2, R101, 0x10, RZ ;  /* 0x0000001065024819 */ /* 0x020fca00000006ff */
[----:B------:R-:W-:Y:S01]  /*5710*/  @P4 FMUL.FTZ R0, R2, R208 ;  /* 0x000000d002004220 */ /* 0x000fe20000410000 */
[----:B------:R-:W-:-:S03]  /*5720*/  @P4 SHF.L.U32 R2, R29, 0x10, RZ ;  /* 0x000000101d024819 */ /* 0x000fc600000006ff */
[----:B------:R-:W-:Y:S01]  /*5730*/  FADD.FTZ R58, R58, R0 ;  /* 0x000000003a3a7221 */ /* 0x000fe20000010000 */
[----:B------:R-:W-:Y:S02]  /*5740*/  IMAD.MOV.U32 R0, RZ, RZ, RZ ;  /* 0x000000ffff007224 */ /* 0x000fe400078e00ff */
[----:B------:R-:W-:-:S05]  /*5750*/  @P4 FMUL.FTZ R0, R208, R2 ;  /* 0x00000002d0004220 */ /* 0x000fca0000410000 */
[----:B------:R-:W-:-:S04]  /*5760*/  F2FP.BF16.F32.PACK_AB R0, RZ, R0 ;  /* 0x00000000ff00723e */ /* 0x000fc800000010ff */
[----:B------:R-:W-:-:S07]  /*5770*/  PRMT R45, R0, 0x7610, R45 ;  /* 0x00007610002d7816 */ /* 0x000fce000000002d */
.L_x_1662:
[----:B------:R-:W-:Y:S05]  /*5780*/  BSYNC B1 ;  /* 0x0000000000017941 */ /* 0x000fea0003800000 */
.L_x_1661:
[----:B------:R-:W-:Y:S04]  /*5790*/  BSSY B1, `(.L_x_1663) ;  /* 0x0000010000017945 */ /* 0x000fe80003800000 */
[----:B------:R-:W-:Y:S05]  /*57a0*/  @P2 BRA `(.L_x_1664) ;  /* 0x0000000000142947 */ /* 0x000fea0003800000 */
[----:B------:R-:W-:Y:S01]  /*57b0*/  HFMA2.MMA R2, -RZ, RZ, 0, 0 ;  /* 0x00000000ff027435 */ /* 0x000fe200000001ff */
[----:B------:R-:W-:Y:S10]  /*57c0*/  @!P0 BRA `(.L_x_1665) ;  /* 0x0000000000308947 */ /* 0x000ff40003800000 */
[----:B------:R-:W-:-:S04]  /*57d0*/  PRMT R2, R169, 0x7632, R2 ;  /* 0x00007632a9027816 */ /* 0x000fc80000000002 */
[----:B------:R-:W-:Y:S01]  /*57e0*/  SHF.L.U32 R2, R2, 0x10, RZ ;  /* 0x0000001002027819 */ /* 0x000fe200000006ff */
[----:B------:R-:W-:Y:S06]  /*57f0*/  BRA `(.L_x_1665) ;  /* 0x0000000000247947 */ /* 0x000fec0003800000 */
.L_x_1664:
[----:B------:R-:W2:Y:S02]  /*5800*/  LDC.U8 R0, c[0x0][0x2a0] ;  /* 0x0000a800ff007b82 */ /* 0x000ea40000000000 */
[----:B--2---:R-:W-:-:S04]  /*5810*/  ISETP.NE.AND P4, PT, R0, RZ, PT ;  /* 0x000000ff0000720c */ /* 0x004fc80003f85270 */
[----:B------:R-:W-:-:S05]  /*5820*/  FSEL R0, R4, RZ, !P4 ;  /* 0x000000ff04007208 */ /* 0x000fca0006000000 */
[----:B------:R-:W-:-:S04]  /*5830*/  FFMA.FTZ R0, R202, R246, R0 ;  /* 0x000000f6ca007223 */ /* 0x000fc80000010000 */
[--C-:B------:R-:W-:Y:S01]  /*5840*/  FADD.FTZ R2, R224, -R0.reuse ;  /* 0x80000000e0027221 */ /* 0x100fe20000010000 */
[----:B------:R-:W-:-:S03]  /*5850*/  @P0 PRMT R0, R169, 0x7632, R0 ;  /* 0x00007632a9000816 */ /* 0x000fc60000000000 */
[----:B------:R-:W-:Y:S02]  /*5860*/  FMUL.FTZ R2, R5, R2 ;  /* 0x0000000205027220 */ /* 0x000fe40000410000 */
[----:B------:R-:W-:-:S04]  /*5870*/  @P0 IMAD.U32 R0, R0, 0x10000, RZ ;  /* 0x0001000000000824 */ /* 0x000fc800078e00ff */
[----:B------:R-:W-:-:S07]  /*5880*/  @P0 FADD.FTZ R2, R2, R0 ;  /* 0x0000000002020221 */ /* 0x000fce0000010000 */
.L_x_1665:
[----:B------:R-:W-:Y:S05]  /*5890*/  BSYNC B1 ;  /* 0x0000000000017941 */ /* 0x000fea0003800000 */
.L_x_1663:
[----:B------:R-:W-:Y:S01]  /*58a0*/  @P1 F2FP.BF16.F32.PACK_AB R0, RZ, R2 ;  /* 0x00000002ff00123e */ /* 0x000fe200000010ff */
[----:B------:R-:W-:Y:S03]  /*58b0*/  BSSY B1, `(.L_x_1666) ;  /* 0x0000011000017945 */ /* 0x000fe60003800000 */
[----:B------:R-:W-:Y:S01]  /*58c0*/  @P1 PRMT R89, R89, 0x5410, R0 ;  /* 0x0000541059591816 */ /* 0x000fe20000000000 */
[----:B------:R-:W-:Y:S06]  /*58d0*/  @!P3 BRA `(.L_x_1667) ;  /* 0x000000000038b947 */ /* 0x000fec0003800000 */
[----:B------:R-:W-:Y:S01]  /*58e0*/  LOP3.LUT P4, RZ, R22, 0xff000000, RZ, 0xc0, !PT ;  /* 0xff00000016ff7812 */ /* 0x000fe2000788c0ff */
[----:B------:R-:W-:-:S04]  /*58f0*/  FMUL.FTZ R2, R2, UR13 ;  /* 0x0000000d02027c20 */ /* 0x000fc80008410000 */
[----:B-1----:R-:W-:Y:S01]  /*5900*/  FMUL.FTZ R208, R2, UR12 ;  /* 0x0000000c02d07c20 */ /* 0x002fe20008410000 */
[----:B------:R-:W-:-:S07]  /*5910*/  MOV R2, RZ ;  /* 0x000000ff00027202 */ /* 0x000fce0000000f00 */
[----:B-----5:R-:W-:-:S04]  /*5920*/  @P4 PRMT R0, R101, 0x7632, R0 ;  /* 0x0000763265004816 */ /* 0x020fc80000000000 */
[----:B------:R-:W-:-:S05]  /*5930*/  @P4 SHF.L.U32 R0, R0, 0x10, RZ ;  /* 0x0000001000004819 */ /* 0x000fca00000006ff */
[----:B------:R-:W-:Y:S01]  /*5940*/  @P4 FMUL.FTZ R2, R208, R0 ;  /* 0x00000000d0024220 */ /* 0x000fe20000410000 */
[----:B------:R-:W-:-:S03]  /*5950*/  IMAD.MOV.U32 R0, RZ, RZ, RZ ;  /* 0x000000ffff007224 */ /* 0x000fc600078e00ff */
[--C-:B------:R-:W-:Y:S01]  /*5960*/  FADD.FTZ R59, R59, R2.reuse ;  /* 0x000000023b3b7221 */ /* 0x100fe20000010000 */
[----:B------:R-:W-:-:S04]  /*5970*/  @P4 PRMT R2, R29, 0x7632, R2 ;  /* 0x000076321d024816 */ /* 0x000fc80000000002 */
[----:B------:R-:W-:-:S05]  /*5980*/  @P4 SHF.L.U32 R2, R2, 0x10, RZ ;  /* 0x0000001002024819 */ /* 0x000fca00000006ff */
[----:B------:R-:W-:-:S05]  /*5990*/  @P4 FMUL.FTZ R0, R208, R2 ;  /* 0x00000002d0004220 */ /* 0x000fca0000410000 */
[----:B------:R-:W-:-:S04]  /*59a0*/  F2FP.BF16.F32.PACK_AB R0, RZ, R0 ;  /* 0x00000000ff00723e */ /* 0x000fc800000010ff */
[----:B------:R-:W-:-:S07]  /*59b0*/  PRMT R45, R45, 0x5410, R0 ;  /* 0x000054102d2d7816 */ /* 0x000fce0000000000 */
.L_x_1667:
[----:B------:R-:W-:Y:S05]  /*59c0*/  BSYNC B1 ;  /* 0x0000000000017941 */ /* 0x000fea0003800000 */
.L_x_1666:
[----:B------:R-:W-:Y:S04]  /*59d0*/  BSSY B1, `(.L_x_1668) ;  /* 0x000000f000017945 */ /* 0x000fe80003800000 */
[----:B------:R-:W-:Y:S05]  /*59e0*/  @P2 BRA `(.L_x_1669) ;  /* 0x0000000000102947 */ /* 0x000fea0003800000 */
[----:B------:R-:W-:Y:S01]  /*59f0*/  HFMA2.MMA R2, -RZ, RZ, 0, 0 ;  /* 0x00000000ff027435 */ /* 0x000fe200000001ff */
[----:B------:R-:W-:Y:S10]  /*5a00*/  @!P0 BRA `(.L_x_1670) ;  /* 0x00000000002c8947 */ /* 0x000ff40003800000 */
[----:B------:R-:W-:Y:S01]  /*5a10*/  SHF.L.U32 R2, R170, 0x10, RZ ;  /* 0x00000010aa027819 */ /* 0x000fe200000006ff */
[----:B------:R-:W-:Y:S06]  /*5a20*/  BRA `(.L_x_1670) ;  /* 0x0000000000247947 */ /* 0x000fec0003800000 */
.L_x_1669:
        /* <DEDUP_REMOVED lines=9> */
.L_x_1670:
[----:B------:R-:W-:Y:S05]  /*5ac0*/  BSYNC B1 ;  /* 0x0000000000017941 */ /* 0x000fea0003800000 */
.L_x_1668:
[----:B------:R-:W-:Y:S01]  /*5ad0*/  @P1 F2FP.BF16.F32.PACK_AB R0, RZ, R2 ;  /* 0x00000002ff00123e */ /* 0x000fe200000010ff */
[----:B------:R-:W-:Y:S03]  /*5ae0*/  BSSY B1, `(.L_x_1671) ;  /* 0x000000f000017945 */ /* 0x000fe60003800000 */
[----:B------:R-:W-:Y:S01]  /*5af0*/  @P1 PRMT R90, R0, 0x7610, R90 ;  /* 0x00007610005a1816 */ /* 0x000fe2000000005a */
[----:B------:R-:W-:Y:S06]  /*5b00*/  @!P3 BRA `(.L_x_1672) ;  /* 0x000000000030b947 */ /* 0x000fec0003800000 */
[----:B------:R-:W-:Y:S01]  /*5b10*/  LOP3.LUT P4, RZ, R23, 0xff, RZ, 0xc0, !PT ;  /* 0x000000ff17ff7812 */ /* 0x000fe2000788c0ff */
[----:B------:R-:W-:Y:S01]  /*5b20*/  FMUL.FTZ R2, R2, UR13 ;  /* 0x0000000d02027c20 */ /* 0x000fe20008410000 */
[----:B------:R-:W-:-:S03]  /*5b30*/  IMAD.MOV.U32 R0, RZ, RZ, RZ ;  /* 0x000000ffff007224 */ /* 0x000fc600078e00ff */
[----:B-1----:R-:W-:-:S08]  /*5b40*/  FMUL.FTZ R208, R2, UR12 ;  /* 0x0000000c02d07c20 */ /* 0x002fd00008410000 */
[----:B-----5:R-:W-:-:S05]  /*5b50*/  @P4 SHF.L.U32 R2, R102, 0x10, RZ ;  /* 0x0000001066024819 */ /* 0x020fca00000006ff */
[----:B------:R-:W-:Y:S01]  /*5b60*/  @P4 FMUL.FTZ R0, R2, R208 ;  /* 0x000000d002004220 */ /* 0x000fe20000410000 */
[----:B------:R-:W-:-:S03]  /*5b70*/  @P4 SHF.L.U32 R2, R30, 0x10, RZ ;  /* 0x000000101e024819 */ /* 0x000fc600000006ff */
[----:B------:R-:W-:Y:S01]  /*5b80*/  FADD.FTZ R60, R60, R0 ;  /* 0x000000003c3c7221 */ /* 0x000fe20000010000 */
[----:B------:R-:W-:Y:S01]  /*5b90*/  MOV R0, RZ ;  /* 0x000000ff00007202 */ /* 0x000fe20000000f00 */
[----:B------:R-:W-:-:S05]  /*5ba0*/  @P4 FMUL.FTZ R0, R208, R2 ;  /* 0x00000002d0004220 */ /* 0x000fca0000410000 */
[----:B------:R-:W-:-:S04]  /*5bb0*/  F2FP.BF16.F32.PACK_AB R0, RZ, R0 ;  /* 0x00000000ff00723e */ /* 0x000fc800000010ff */
[----:B------:R-:W-:-:S07]  /*5bc0*/  PRMT R46, R0, 0x7610, R46 ;  /* 0x00007610002e7816 */ /* 0x000fce000000002e */
.L_x_1672:
[----:B------:R-:W-:Y:S05]  /*5bd0*/  BSYNC B1 ;  /* 0x0000000000017941 */ /* 0x000fea0003800000 */
.L_x_1671:
[----:B------:R-:W-:Y:S04]  /*5be0*/  BSSY B1, `(.L_x_1673) ;  /* 0x0000010000017945 */ /* 0x000fe80003800000 */
[----:B------:R-:W-:Y:S05]  /*5bf0*/  @P2 BRA `(.L_x_1674) ;  /* 0x0000000000142947 */ /* 0x000fea0003800000 */
[----:B------:R-:W-:Y:S01]  /*5c00*/  IMAD.MOV.U32 R2, RZ, RZ, RZ ;  /* 0x000000ffff027224 */ /* 0x000fe200078e00ff */
[----:B------:R-:W-:Y:S06]  /*5c10*/  @!P0 BRA `(.L_x_1675) ;  /* 0x0000000000308947 */ /* 0x000fec0003800000 */
[----:B------:R-:W-:-:S04]  /*5c20*/  PRMT R2, R170, 0x7632, R2 ;  /* 0x00007632aa027816 */ /* 0x000fc80000000002 */
[----:B------:R-:W-:Y:S01]  /*5c30*/  SHF.L.U32 R2, R2, 0x10, RZ ;  /* 0x0000001002027819 */ /* 0x000fe200000006ff */
[----:B------:R-:W-:Y:S06]  /*5c40*/  BRA `(.L_x_1675) ;  /* 0x0000000000247947 */ /* 0x000fec0003800000 */
.L_x_1674:
        /* <DEDUP_REMOVED lines=9> */
.L_x_1675:
[----:B------:R-:W-:Y:S05]  /*5ce0*/  BSYNC B1 ;  /* 0x0000000000017941 */ /* 0x000fea0003800000 */
.L_x_1673:
        /* <DEDUP_REMOVED lines=11> */
[----:B------:R-:W-:-:S03]  /*5da0*/  HFMA2.MMA R0, -RZ, RZ, 0, 0 ;  /* 0x00000000ff007435 */ /* 0x000fc600000001ff */
[--C-:B------:R-:W-:Y:S01]  /*5db0*/  FADD.FTZ R61, R61, R2.reuse ;  /* 0x000000023d3d7221 */ /* 0x100fe20000010000 */
[----:B------:R-:W-:-:S04]  /*5dc0*/  @P4 PRMT R2, R30, 0x7632, R2 ;  /* 0x000076321e024816 */ /* 0x000fc80000000002 */
[----:B------:R-:W-:-:S05]  /*5dd0*/  @P4 SHF.L.U32 R2, R2, 0x10, RZ ;  /* 0x0000001002024819 */ /* 0x000fca00000006ff */
[----:B------:R-:W-:-:S05]  /*5de0*/  @P4 FMUL.FTZ R0, R208, R2 ;  /* 0x00000002d0004220 */ /* 0x000fca0000410000 */
[----:B------:R-:W-:-:S04]  /*5df0*/  F2FP.BF16.F32.PACK_AB R0, RZ, R0 ;  /* 0x00000000ff00723e */ /* 0x000fc800000010ff */
[----:B------:R-:W-:-:S07]  /*5e00*/  PRMT R46, R46, 0x5410, R0 ;  /* 0x000054102e2e7816 */ /* 0x000fce0000000000 */
.L_x_1677:
[----:B------:R-:W-:Y:S05]  /*5e10*/  BSYNC B1 ;  /* 0x0000000000017941 */ /* 0x000fea0003800000 */
.L_x_1676:
[----:B------:R-:W-:Y:S04]  /*5e20*/  BSSY B1, `(.L_x_1678) ;  /* 0x000000f000017945 */ /* 0x000fe80003800000 */
[----:B------:R-:W-:Y:S05]  /*5e30*/  @P2 BRA `(.L_x_1679) ;  /* 0x0000000000102947 */ /* 0x000fea0003800000 */
[----:B------:R-:W-:Y:S01]  /*5e40*/  MOV R2, RZ ;  /* 0x000000ff00027202 */ /* 0x000fe20000000f00 */
[----:B------:R-:W-:Y:S06]  /*5e50*/  @!P0 BRA `(.L_x_1680) ;  /* 0x00000000002c8947 */ /* 0x000fec0003800000 */
[----:B------:R-:W-:Y:S01]  /*5e60*/  IMAD.U32 R2, R171, 0x10000, RZ ;  /* 0x00010000ab027824 */ /* 0x000fe200078e00ff */
[----:B------:R-:W-:Y:S06]  /*5e70*/  BRA `(.L_x_1680) ;  /* 0x0000000000247947 */ /* 0x000fec0003800000 */
.L_x_1679:
        /* <DEDUP_REMOVED lines=9> */
.L_x_1680:
[----:B------:R-:W-:Y:S05]  /*5f10*/  BSYNC B1 ;  /* 0x0000000000017941 */ /* 0x000fea0003800000 */
.L_x_1678:
[----:B------:R-:W-:Y:S01]  /*5f20*/  @P1 F2FP.BF16.F32.PACK_AB R0, RZ, R2 ;  /* 0x00000002ff00123e */ /* 0x000fe200000010ff */
[----:B------:R-:W-:Y:S03]  /*5f30*/  BSSY B1, `(.L_x_1681) ;  /* 0x000000f000017945 */ /* 0x000fe60003800000 */
[----:B------:R-:W-:Y:S01]  /*5f40*/  @P1 PRMT R91, R0, 0x7610, R91 ;  /* 0x00007610005b1816 */ /* 0x000fe2000000005b */
[----:B------:R-:W-:Y:S06]  /*5f50*/  @!P3 BRA `(.L_x_1682) ;  /* 0x000000000030b947 */ /* 0x000fec0003800000 */
[----:B------:R-:W-:Y:S01]  /*5f60*/  LOP3.LUT P4, RZ, R23, 0xff0000, RZ, 0xc0, !PT ;  /* 0x00ff000017ff7812 */ /* 0x000fe2000788c0ff */
[----:B------:R-:W-:Y:S01]  /*5f70*/  FMUL.FTZ R2, R2, UR13 ;  /* 0x0000000d02027c20 */ /* 0x000fe20008410000 */
[----:B------:R-:W-:-:S03]  /*5f80*/  HFMA2.MMA R0, -RZ, RZ, 0, 0 ;  /* 0x00000000ff007435 */ /* 0x000fc600000001ff */
        /* <DEDUP_REMOVED lines=9> */
.L_x_1682:
[----:B------:R-:W-:Y:S05]  /*6020*/  BSYNC B1 ;  /* 0x0000000000017941 */ /* 0x000fea0003800000 */
.L_x_1681:
[----:B------:R-:W-:Y:S04]  /*6030*/  BSSY B1, `(.L_x_1683) ;  /* 0x0000010000017945 */ /* 0x000fe80003800000 */
[----:B------:R-:W-:Y:S05]  /*6040*/  @P2 BRA `(.L_x_1684) ;  /* 0x0000000000142947 */ /* 0x000fea0003800000 */
[----:B------:R-:W-:Y:S01]  /*6050*/  MOV R2, RZ ;  /* 0x000000ff00027202 */ /* 0x000fe20000000f00 */
[----:B------:R-:W-:Y:S06]  /*6060*/  @!P0 BRA `(.L_x_1685) ;  /* 0x0000000000308947 */ /* 0x000fec0003800000 */
[----:B------:R-:W-:-:S04]  /*6070*/  PRMT R2, R171, 0x7632, R2 ;  /* 0x00007632ab027816 */ /* 0x000fc80000000002 */
[----:B------:R-:W-:Y:S01]  /*6080*/  SHF.L.U32 R2, R2, 0x10, RZ ;  /* 0x0000001002027819 */ /* 0x000fe200000006ff */
[----:B------:R-:W-:Y:S06]  /*6090*/  BRA `(.L_x_1685) ;  /* 0x0000000000247947 */ /* 0x000fec0003800000 */
.L_x_1684:
        /* <DEDUP_REMOVED lines=9> */
.L_x_1685:
[----:B------:R-:W-:Y:S05]  /*6130*/  BSYNC B1 ;  /* 0x0000000000017941 */ /* 0x000fea0003800000 */
.L_x_1683:
[----:B------:R-:W-:Y:S01]  /*6140*/  @P1 F2FP.BF16.F32.PACK_AB R0, RZ, R2 ;  /* 0x00000002ff00123e */ /* 0x000fe200000010ff */
[----:B------:R-:W-:Y:S03]  /*6150*/  BSSY B1, `(.L_x_1686) ;  /* 0x0000011000017945 */ /* 0x000fe60003800000 */
[----:B------:R-:W-:Y:S01]  /*6160*/  @P1 PRMT R91, R91, 0x5410, R0 ;  /* 0x000054105b5b1816 */ /* 0x000fe20000000000 */
[----:B------:R-:W-:Y:S06]  /*6170*/  @!P3 BRA `(.L_x_1687) ;  /* 0x000000000038b947 */ /* 0x000fec0003800000 */
[----:B------:R-:W-:Y:S01]  /*6180*/  LOP3.LUT P4, RZ, R23, 0xff000000, RZ, 0xc0, !PT ;  /* 0xff00000017ff7812 */ /* 0x000fe2000788c0ff */
[----:B------:R-:W-:-:S04]  /*6190*/  FMUL.FTZ R2, R2, UR13 ;  /* 0x0000000d02027c20 */ /* 0x000fc80008410000 */
[----:B------:R-:W-:Y:S01]  /*61a0*/  FMUL.FTZ R22, R2, UR12 ;  /* 0x0000000c02167c20 */ /* 0x000fe20008410000 */
[----:B------:R-:W-:-:S07]  /*61b0*/  HFMA2.MMA R2, -RZ, RZ, 0, 0 ;  /* 0x00000000ff027435 */ /* 0x000fce00000001ff */
[----:B-----5:R-:W-:-:S04]  /*61c0*/  @P4 PRMT R0, R103, 0x7632, R0 ;  /* 0x0000763267004816 */ /* 0x020fc80000000000 */
[----:B------:R-:W-:-:S05]  /*61d0*/  @P4 SHF.L.U32 R0, R0, 0x10, RZ ;  /* 0x0000001000004819 */ /* 0x000fca00000006ff */
[----:B------:R-:W-:Y:S01]  /*61e0*/  @P4 FMUL.FTZ R2, R22, R0 ;  /* 0x0000000016024220 */ /* 0x000fe20000410000 */
[----:B------:R-:W-:-:S03]  /*61f0*/  @P4 PRMT R0, R31, 0x7632, R0 ;  /* 0x000076321f004816 */ /* 0x000fc60000000000 */
[----:B------:R-:W-:Y:S01]  /*6200*/  FADD.FTZ R63, R63, R2 ;  /* 0x000000023f3f7221 */ /* 0x000fe20000010000 */
[----:B------:R-:W-:Y:S01]  /*6210*/  @P4 SHF.L.U32 R0, R0, 0x10, RZ ;  /* 0x0000001000004819 */ /* 0x000fe200000006ff */
[----:B------:R-:W-:-:S04]  /*6220*/  IMAD.MOV.U32 R2, RZ, RZ, RZ ;  /* 0x000000ffff027224 */ /* 0x000fc800078e00ff */
[----:B------:R-:W-:-:S05]  /*6230*/  @P4 FMUL.FTZ R2, R22, R0 ;  /* 0x0000000016024220 */ /* 0x000fca0000410000 */
[----:B------:R-:W-:-:S04]  /*6240*/  F2FP.BF16.F32.PACK_AB R2, RZ, R2 ;  /* 0x00000002ff02723e */ /* 0x000fc800000010ff */
[----:B-1----:R-:W-:-:S07]  /*6250*/  PRMT R47, R47, 0x5410, R2 ;  /* 0x000054102f2f7816 */ /* 0x002fce0000000002 */
.L_x_1687:
[----:B------:R-:W-:Y:S05]  /*6260*/  BSYNC B1 ;  /* 0x0000000000017941 */ /* 0x000fea0003800000 */
.L_x_1686:
[----:B------:R-:W2:Y:S01]  /*6270*/  @P1 LDC.64 R22, c[0x0][0x308] ;  /* 0x0000c200ff161b82 */ /* 0x000ea20000000a00 */
[----:B------:R-:W-:Y:S01]  /*6280*/  @P3 IADD3 R0, R247, 0x20, RZ ;  /* 0x00000020f7003810 */ /* 0x000fe20007ffe0ff */
[----:B------:R-:W-:Y:S01]  /*6290*/  BSSY B1, `(.L_x_1688) ;  /* 0x000000b000017945 */ /* 0x000fe20003800000 */
[----:B--2---:R-:W-:-:S05]  /*62a0*/  @P1 IMAD.WIDE.U32 R22, R245, 0x10, R22 ;  /* 0x00000010f5161825 */ /* 0x004fca00078e0016 */
[----:B------:R2:W-:Y:S02]  /*62b0*/  @P1 STG.E.128 desc[UR4][R22.64], R88 ;  /* 0x0000005816001986 */ /* 0x0005e4000c101d04 */
[----:B--2---:R-:W2:Y:S02]  /*62c0*/  @P3 LDC.64 R22, c[0x0][0x2f8] ;  /* 0x0000be00ff163b82 */ /* 0x004ea40000000a00 */
[----:B--2---:R-:W-:Y:S01]  /*62d0*/  @P3 IMAD.WIDE.U32 R22, R0, 0x10, R22 ;  /* 0x0000001000163825 */ /* 0x004fe200078e0016 */
[----:B------:R-:W-:-:S04]  /*62e0*/  IADD3 R0, R247, 0x40, RZ ;  /* 0x00000040f7007810 */ /* 0x000fc80007ffe0ff */
[----:B------:R2:W-:Y:S01]  /*62f0*/  @P3 STG.E.128 desc[UR4][R22.64], R44 ;  /* 0x0000002c16003986 */ /* 0x0005e2000c101d04 */
[----:B------:R-:W-:Y:S05]  /*6300*/  @!P3 BRA `(.L_x_1689) ;  /* 0x00000000000cb947 */ /* 0x000fea0003800000 */
[----:B-----5:R-:W3:Y:S02]  /*6310*/  LDC.64 R100, c[0x0][0x220] ;  /* 0x00008800ff647b82 */ /* 0x020ee40000000a00 */
[----:B---3--:R-:W-:-:S06]  /*6320*/  IMAD.WIDE.U32 R100, R0, 0x10, R100 ;  /* 0x0000001000647825 */ /* 0x008fcc00078e0064 */
[----:B------:R-:W5:Y:S02]  /*6330*/  LDG.E.128 R100, desc[UR4][R100.64] ;  /* 0x0000000464647981 */ /* 0x000f64000c1e1d00 */
.L_x_1689:
[----:B------:R-:W-:Y:S05]  /*6340*/  BSYNC B1 ;  /* 0x0000000000017941 */ /* 0x000fea0003800000 */
.L_x_1688:
[----:B------:R-:W-:Y:S04]  /*6350*/  BSSY B1, `(.L_x_1690) ;  /* 0x000000f000017945 */ /* 0x000fe80003800000 */
[----:B------:R-:W-:Y:S05]  /*6360*/  @P2 BRA `(.L_x_1691) ;  /* 0x0000000000102947 */ /* 0x000fea0003800000 */
[----:B--2---:R-:W-:Y:S01]  /*6370*/  MOV R22, RZ ;  /* 0x000000ff00167202 */ /* 0x004fe20000000f00 */
[----:B------:R-:W-:Y:S06]  /*6380*/  @!P0 BRA `(.L_x_1692) ;  /* 0x00000000002c8947 */ /* 0x000fec0003800000 */
[----:B------:R-:W-:Y:S01]  /*6390*/  IMAD.U32 R22, R172, 0x10000, RZ ;  /* 0x00010000ac167824 */ /* 0x000fe200078e00ff */
[----:B------:R-:W-:Y:S06]  /*63a0*/  BRA `(.L_x_1692) ;  /* 0x0000000000247947 */ /* 0x000fec0003800000 */
.L_x_1691:
[----:B--2---:R-:W2:Y:S01]  /*63b0*/  LDL R23, [R1+0x60] ;  /* 0x0000600001177983 */ /* 0x004ea20000100800 */
[----:B------:R-:W3:Y:S02]  /*63c0*/  LDC.U8 R2, c[0x0][0x2a0] ;  /* 0x0000a800ff027b82 */ /* 0x000ee40000000000 */
[----:B---3--:R-:W-:-:S04]  /*63d0*/  ISETP.NE.AND P4, PT, R2, RZ, PT ;  /* 0x000000ff0200720c */ /* 0x008fc80003f85270 */
[----:B------:R-:W-:-:S05]  /*63e0*/  FSEL R2, R4, RZ, !P4 ;  /* 0x000000ff04027208 */ /* 0x000fca0006000000 */
[----:B--2---:R-:W-:-:S04]  /*63f0*/  FFMA.FTZ R2, R23, R246, R2 ;  /* 0x000000f617027223 */ /* 0x004fc80000010002 */
[----:B------:R-:W-:-:S04]  /*6400*/  FADD.FTZ R2, R215, -R2 ;  /* 0x80000002d7027221 */ /* 0x000fc80000010000 */
[----:B------:R-:W-:Y:S01]  /*6410*/  FMUL.FTZ R22, R5, R2 ;  /* 0x0000000205167220 */ /* 0x000fe20000410000 */
[----:B------:R-:W-:-:S05]  /*6420*/  @P0 SHF.L.U32 R2, R172, 0x10, RZ ;  /* 0x00000010ac020819 */ /* 0x000fca00000006ff */
[----:B------:R-:W-:-:S07]  /*6430*/  @P0 FADD.FTZ R22, R22, R2 ;  /* 0x0000000216160221 */ /* 0x000fce0000010000 */
.L_x_1692:
[----:B------:R-:W-:Y:S05]  /*6440*/  BSYNC B1 ;  /* 0x0000000000017941 */ /* 0x000fea0003800000 */
.L_x_1690:
[----:B------:R-:W-:Y:S01]  /*6450*/  @P1 F2FP.BF16.F32.PACK_AB R2, RZ, R22 ;  /* 0x00000016ff02123e */ /* 0x000fe200000010ff */
[----:B------:R-:W-:Y:S03]  /*6460*/  BSSY B1, `(.L_x_1693) ;  /* 0x0000010000017945 */ /* 0x000fe60003800000 */
[----:B------:R-:W-:Y:S01]  /*6470*/  @P1 PRMT R88, R2, 0x7610, R88 ;  /* 0x0000761002581816 */ /* 0x000fe20000000058 */
[----:B------:R-:W-:Y:S06]  /*6480*/  @!P3 BRA `(.L_x_1694) ;  /* 0x000000000034b947 */ /* 0x000fec0003800000 */
[----:B------:R-:W2:Y:S01]  /*6490*/  LDL.LU R23, [R1+0x34] ;  /* 0x0000340001177983 */ /* 0x000ea20000300800 */
[----:B------:R-:W-:Y:S01]  /*64a0*/  HFMA2.MMA R2, -RZ, RZ, 0, 0 ;  /* 0x00000000ff027435 */ /* 0x000fe200000001ff */
[----:B--2---:R-:W-:Y:S01]  /*64b0*/  LOP3.LUT P4, RZ, R23, 0xff, RZ, 0xc0, !PT ;  /* 0x000000ff17ff7812 */ /* 0x004fe2000788c0ff */
[----:B------:R-:W-:-:S04]  /*64c0*/  FMUL.FTZ R23, R22, UR13 ;  /* 0x0000000d16177c20 */ /* 0x000fc80008410000 */
[----:B------:R-:W-:-:S08]  /*64d0*/  FMUL.FTZ R23, R23, UR12 ;  /* 0x0000000c17177c20 */ /* 0x000fd00008410000 */
[----:B-----5:R-:W-:-:S05]  /*64e0*/  @P4 SHF.L.U32 R22, R100, 0x10, RZ ;  /* 0x0000001064164819 */ /* 0x020fca00000006ff */
[----:B------:R-:W-:Y:S01]  /*64f0*/  @P4 FMUL.FTZ R2, R22, R23 ;  /* 0x0000001716024220 */ /* 0x000fe20000410000 */
[----:B------:R-:W-:-:S03]  /*6500*/  @P4 SHF.L.U32 R22, R32, 0x10, RZ ;  /* 0x0000001020164819 */ /* 0x000fc600000006ff */
[----:B------:R-:W-:Y:S01]  /*6510*/  FADD.FTZ R64, R64, R2 ;  /* 0x0000000240407221 */ /* 0x000fe20000010000 */
[----:B------:R-:W-:Y:S02]  /*6520*/  IMAD.MOV.U32 R2, RZ, RZ, RZ ;  /* 0x000000ffff027224 */ /* 0x000fe400078e00ff */
[----:B------:R-:W-:-:S05]  /*6530*/  @P4 FMUL.FTZ R2, R23, R22 ;  /* 0x0000001617024220 */ /* 0x000fca0000410000 */
[----:B------:R-:W-:-:S04]  /*6540*/  F2FP.BF16.F32.PACK_AB R2, RZ, R2 ;  /* 0x00000002ff02723e */ /* 0x000fc800000010ff */
[----:B-1----:R-:W-:-:S07]  /*6550*/  PRMT R44, R2, 0x7610, R44 ;  /* 0x00007610022c7816 */ /* 0x002fce000000002c */
.L_x_1694:
[----:B------:R-:W-:Y:S05]  /*6560*/  BSYNC B1 ;  /* 0x0000000000017941 */ /* 0x000fea0003800000 */
.L_x_1693:
[----:B------:R-:W-:Y:S04]  /*6570*/  BSSY B1, `(.L_x_1695) ;  /* 0x0000010000017945 */ /* 0x000fe80003800000 */
[----:B------:R-:W-:Y:S05]  /*6580*/  @P2 BRA `(.L_x_1696) ;  /* 0x0000000000142947 */ /* 0x000fea0003800000 */
[----:B------:R-:W-:Y:S01]  /*6590*/  MOV R22, RZ ;  /* 0x000000ff00167202 */ /* 0x000fe20000000f00 */
[----:B------:R-:W-:Y:S06]  /*65a0*/  @!P0 BRA `(.L_x_1697) ;  /* 0x0000000000308947 */ /* 0x000fec0003800000 */
[----:B------:R-:W-:-:S04]  /*65b0*/  PRMT R22, R172, 0x7632, R22 ;  /* 0x00007632ac167816 */ /* 0x000fc80000000016 */
[----:B------:R-:W-:Y:S01]  /*65c0*/  SHF.L.U32 R22, R22, 0x10, RZ ;  /* 0x0000001016167819 */ /* 0x000fe200000006ff */
[----:B------:R-:W-:Y:S06]  /*65d0*/  BRA `(.L_x_1697) ;  /* 0x0000000000247947 */ /* 0x000fec0003800000 */
.L_x_1696:
        /* <DEDUP_REMOVED lines=9> */
.L_x_1697:
[----:B------:R-:W-:Y:S05]  /*6670*/  BSYNC B1 ;  /* 0x0000000000017941 */ /* 0x000fea0003800000 */
.L_x_1695:
        /* <DEDUP_REMOVED lines=18> */
.L_x_1699:
[----:B------:R-:W-:Y:S05]  /*67a0*/  BSYNC B1 ;  /* 0x0000000000017941 */ /* 0x000fea0003800000 */
.L_x_1698:
[----:B------:R-:W-:Y:S04]  /*67b0*/  BSSY B1, `(.L_x_1700) ;  /* 0x000000f000017945 */ /* 0x000fe80003800000 */
[----:B------:R-:W-:Y:S05]  /*67c0*/  @P2 BRA `(.L_x_1701) ;  /* 0x0000000000102947 */ /* 0x000fea0003800000 */
[----:B------:R-:W-:Y:S01]  /*67d0*/  MOV R22, RZ ;  /* 0x000000ff00167202 */ /* 0x000fe20000000f00 */
[----:B------:R-:W-:Y:S06]  /*67e0*/  @!P0 BRA `(.L_x_1702) ;  /* 0x00000000002c8947 */ /* 0x000fec0003800000 */
[----:B------:R-:W-:Y:S01]  /*67f0*/  SHF.L.U32 R22, R173, 0x10, RZ ;  /* 0x00000010ad167819 */ /* 0x000fe200000006ff */
[----:B------:R-:W-:Y:S06]  /*6800*/  BRA `(.L_x_1702) ;  /* 0x0000000000247947 */ /* 0x000fec0003800000 */
.L_x_1701:
[----:B------:R-:W2:Y:S01]  /*6810*/  LDL R23, [R1+0x5c] ;  /* 0x00005c0001177983 */ /* 0x000ea20000100800 */
        /* <DEDUP_REMOVED lines=8> */
.L_x_1702:
[----:B------:R-:W-:Y:S05]  /*68a0*/  BSYNC B1 ;  /* 0x0000000000017941 */ /* 0x000fea0003800000 */
.L_x_1700:
[----:B------:R-:W-:Y:S01]  /*68b0*/  @P1 F2FP.BF16.F32.PACK_AB R2, RZ, R22 ;  /* 0x00000016ff02123e */ /* 0x000fe200000010ff */
[----:B------:R-:W-:Y:S03]  /*68c0*/  BSSY B1, `(.L_x_1703) ;  /* 0x000000f000017945 */ /* 0x000fe60003800000 */
[----:B------:R-:W-:Y:S01]  /*68d0*/  @P1 PRMT R89, R2, 0x7610, R89 ;  /* 0x0000761002591816 */ /* 0x000fe20000000059 */
[----:B------:R-:W-:Y:S06]  /*68e0*/  @!P3 BRA `(.L_x_1704) ;  /* 0x000000000030b947 */ /* 0x000fec0003800000 */
[----:B------:R-:W-:Y:S01]  /*68f0*/  LOP3.LUT P4, RZ, R20, 0xff0000, RZ, 0xc0, !PT ;  /* 0x00ff000014ff7812 */ /* 0x000fe2000788c0ff */
[----:B------:R-:W-:Y:S01]  /*6900*/  FMUL.FTZ R23, R22, UR13 ;  /* 0x0000000d16177c20 */ /* 0x000fe20008410000 */
[----:B------:R-:W-:-:S03]  /*6910*/  IMAD.MOV.U32 R2, RZ, RZ, RZ ;  /* 0x000000ffff027224 */ /* 0x000fc600078e00ff */
[----:B------:R-:W-:-:S08]  /*6920*/  FMUL.FTZ R23, R23, UR12 ;  /* 0x0000000c17177c20 */ /* 0x000fd00008410000 */
[----:B-----5:R-:W-:-:S05]  /*6930*/  @P4 SHF.L.U32 R22, R101, 0x10, RZ ;  /* 0x0000001065164819 */ /* 0x020fca00000006ff */
[----:B------:R-:W-:Y:S01]  /*6940*/  @P4 FMUL.FTZ R2, R22, R23 ;  /* 0x0000001716024220 */ /* 0x000fe20000410000 */
[----:B------:R-:W-:-:S03]  /*6950*/  @P4 SHF.L.U32 R22, R33, 0x10, RZ ;  /* 0x0000001021164819 */ /* 0x000fc600000006ff */
[----:B------:R-:W-:Y:S01]  /*6960*/  FADD.FTZ R66, R66, R2 ;  /* 0x0000000242427221 */ /* 0x000fe20000010000 */
[----:B------:R-:W-:-:S06]  /*6970*/  HFMA2.MMA R2, -RZ, RZ, 0, 0 ;  /* 0x00000000ff027435 */ /* 0x000fcc00000001ff */
[----:B------:R-:W-:-:S05]  /*6980*/  @P4 FMUL.FTZ R2, R23, R22 ;  /* 0x0000001617024220 */ /* 0x000fca0000410000 */
[----:B------:R-:W-:-:S04]  /*6990*/  F2FP.BF16.F32.PACK_AB R2, RZ, R2 ;  /* 0x00000002ff02723e */ /* 0x000fc800000010ff */
[----:B-1----:R-:W-:-:S07]  /*69a0*/  PRMT R45, R2, 0x7610, R45 ;  /* 0x00007610022d7816 */ /* 0x002fce000000002d */
.L_x_1704:
[----:B------:R-:W-:Y:S05]  /*69b0*/  BSYNC B1 ;  /* 0x0000000000017941 */ /* 0x000fea0003800000 */
.L_x_1703:
[----:B------:R-:W-:Y:S04]  /*69c0*/  BSSY B1, `(.L_x_1705) ;  /* 0x0000010000017945 */ /* 0x000fe80003800000 */
[----:B------:R-:W-:Y:S05]  /*69d0*/  @P2 BRA `(.L_x_1706) ;  /* 0x0000000000142947 */ /* 0x000fea0003800000 */
[----:B------:R-:W-:Y:S01]  /*69e0*/  IMAD.MOV.U32 R22, RZ, RZ, RZ ;  /* 0x000000ffff167224 */ /* 0x000fe200078e00ff */
[----:B------:R-:W-:Y:S06]  /*69f0*/  @!P0 BRA `(.L_x_1707) ;  /* 0x0000000000308947 */ /* 0x000fec0003800000 */
[----:B------:R-:W-:-:S04]  /*6a00*/  PRMT R22, R173, 0x7632, R22 ;  /* 0x00007632ad167816 */ /* 0x000fc80000000016 */
[----:B------:R-:W-:Y:S01]  /*6a10*/  SHF.L.U32 R22, R22, 0x10, RZ ;  /* 0x0000001016167819 */ /* 0x000fe200000006ff */
[----:B------:R-:W-:Y:S06]  /*6a20*/  BRA `(.L_x_1707) ;  /* 0x0000000000247947 */ /* 0x000fec0003800000 */
.L_x_1706:
        /* <DEDUP_REMOVED lines=9> */
.L_x_1707:
[----:B------:R-:W-:Y:S05]  /*6ac0*/  BSYNC B1 ;  /* 0x0000000000017941 */ /* 0x000fea0003800000 */
.L_x_1705:
[----:B------:R-:W-:Y:S01]  /*6ad0*/  @P1 F2FP.BF16.F32.PACK_AB R2, RZ, R22 ;  /* 0x00000016ff02123e */ /* 0x000fe200000010ff */
[----:B------:R-:W-:Y:S03]  /*6ae0*/  BSSY B1, `(.L_x_1708) ;  /* 0x0000011000017945 */ /* 0x000fe60003800000 */
[----:B------:R-:W-:Y:S01]  /*6af0*/  @P1 PRMT R89, R89, 0x5410, R2 ;  /* 0x0000541059591816 */ /* 0x000fe20000000002 */
[----:B------:R-:W-:Y:S06]  /*6b00*/  @!P3 BRA `(.L_x_1709) ;  /* 0x000000000038b947 */ /* 0x000fec0003800000 */
[----:B------:R-:W-:Y:S01]  /*6b10*/  LOP3.LUT P4, RZ, R20, 0xff000000, RZ, 0xc0, !PT ;  /* 0xff00000014ff7812 */ /* 0x000fe2000788c0ff */
[----:B------:R-:W-:-:S04]  /*6b20*/  FMUL.FTZ R22, R22, UR13 ;  /* 0x0000000d16167c20 */ /* 0x000fc80008410000 */
[----:B------:R-:W-:Y:S01]  /*6b30*/  FMUL.FTZ R23, R22, UR12 ;  /* 0x0000000c16177c20 */ /* 0x000fe20008410000 */
[----:B------:R-:W-:-:S07]  /*6b40*/  IMAD.MOV.U32 R22, RZ, RZ, RZ ;  /* 0x000000ffff167224 */ /* 0x000fce00078e00ff */
[----:B-----5:R-:W-:-:S04]  /*6b50*/  @P4 PRMT R2, R101, 0x7632, R2 ;  /* 0x0000763265024816 */ /* 0x020fc80000000002 */
[----:B------:R-:W-:-:S05]  /*6b60*/  @P4 SHF.L.U32 R2, R2, 0x10, RZ ;  /* 0x0000001002024819 */ /* 0x000fca00000006ff */
[----:B------:R-:W-:Y:S01]  /*6b70*/  @P4 FMUL.FTZ R22, R23, R2 ;  /* 0x0000000217164220 */ /* 0x000fe20000410000 */
[----:B------:R-:W-:-:S03]  /*6b80*/  @P4 PRMT R2, R33, 0x7632, R2 ;  /* 0x0000763221024816 */ /* 0x000fc60000000002 */
[----:B------:R-:W-:Y:S01]  /*6b90*/  FADD.FTZ R67, R67, R22 ;  /* 0x0000001643437221 */ /* 0x000fe20000010000 */
[----:B------:R-:W-:Y:S02]  /*6ba0*/  @P4 SHF.L.U32 R2, R2, 0x10, RZ ;  /* 0x0000001002024819 */ /* 0x000fe400000006ff */
[----:B------:R-:W-:-:S03]  /*6bb0*/  MOV R22, RZ ;  /* 0x000000ff00167202 */ /* 0x000fc60000000f00 */
[----:B------:R-:W-:-:S05]  /*6bc0*/  @P4 FMUL.FTZ R22, R23, R2 ;  /* 0x0000000217164220 */ /* 0x000fca0000410000 */
[----:B------:R-:W-:-:S04]  /*6bd0*/  F2FP.BF16.F32.PACK_AB R22, RZ, R22 ;  /* 0x00000016ff16723e */ /* 0x000fc800000010ff */
[----:B-1----:R-:W-:-:S07]  /*6be0*/  PRMT R45, R45, 0x5410, R22 ;  /* 0x000054102d2d7816 */ /* 0x002fce0000000016 */
.L_x_1709:
[----:B------:R-:W-:Y:S05]  /*6bf0*/  BSYNC B1 ;  /* 0x0000000000017941 */ /* 0x000fea0003800000 */
.L_x_1708:
[----:B------:R-:W-:Y:S04]  /*6c00*/  BSSY B1, `(.L_x_1710) ;  /* 0x000000f000017945 */ /* 0x000fe80003800000 */
[----:B------:R-:W-:Y:S05]  /*6c10*/  @P2 BRA `(.L_x_1711) ;  /* 0x0000000000102947 */ /* 0x000fea0003800000 */
[----:B------:R-:W-:Y:S01]  /*6c20*/  HFMA2.MMA R22, -RZ, RZ, 0, 0 ;  /* 0x00000000ff167435 */ /* 0x000fe200000001ff */
[----:B------:R-:W-:Y:S10]  /*6c30*/  @!P0 BRA `(.L_x_1712) ;  /* 0x00000000002c8947 */ /* 0x000ff40003800000 */
[----:B------:R-:W-:Y:S01]  /*6c40*/  IMAD.U32 R22, R174, 0x10000, RZ ;  /* 0x00010000ae167824 */ /* 0x000fe200078e00ff */
[----:B------:R-:W-:Y:S06]  /*6c50*/  BRA `(.L_x_1712) ;  /* 0x0000000000247947 */ /* 0x000fec0003800000 */
.L_x_1711:
        /* <DEDUP_REMOVED lines=9> */
.L_x_1712:
[----:B------:R-:W-:Y:S05]  /*6cf0*/  BSYNC B1 ;  /* 0x0000000000017941 */ /* 0x000fea0003800000 */
.L_x_1710:
[----:B------:R-:W-:Y:S01]  /*6d00*/  @P1 F2FP.BF16.F32.PACK_AB R2, RZ, R22 ;  /* 0x00000016ff02123e */ /* 0x000fe200000010ff */
[----:B------:R-:W-:Y:S03]  /*6d10*/  BSSY B1, `(.L_x_1713) ;  /* 0x000000f000017945 */ /* 0x000fe60003800000 */
[----:B------:R-:W-:Y:S01]  /*6d20*/  @P1 PRMT R90, R2, 0x7610, R90 ;  /* 0x00007610025a1816 */ /* 0x000fe2000000005a */
[----:B------:R-:W-:Y:S06]  /*6d30*/  @!P3 BRA `(.L_x_1714) ;  /* 0x000000000030b947 */ /* 0x000fec0003800000 */
[----:B------:R-:W-:Y:S01]  /*6d40*/  LOP3.LUT P4, RZ, R21, 0xff, RZ, 0xc0, !PT ;  /* 0x000000ff15ff7812 */ /* 0x000fe2000788c0ff */
[----:B------:R-:W-:Y:S01]  /*6d50*/  FMUL.FTZ R23, R22, UR13 ;  /* 0x0000000d16177c20 */ /* 0x000fe20008410000 */
[----:B------:R-:W-:-:S03]  /*6d60*/  MOV R2, RZ ;  /* 0x000000ff00027202 */ /* 0x000fc60000000f00 */
        /* <DEDUP_REMOVED lines=9> */
.L_x_1714:
[----:B------:R-:W-:Y:S05]  /*6e00*/  BSYNC B1 ;  /* 0x0000000000017941 */ /* 0x000fea0003800000 */
.L_x_1713:
[----:B------:R-:W-:Y:S04]  /*6e10*/  BSSY B1, `(.L_x_1715) ;  /* 0x0000010000017945 */ /* 0x000fe80003800000 */
[----:B------:R-:W-:Y:S05]  /*6e20*/  @P2 BRA `(.L_x_1716) ;  /* 0x0000000000142947 */ /* 0x000fea0003800000 */
[----:B------:R-:W-:Y:S01]  /*6e30*/  HFMA2.MMA R22, -RZ, RZ, 0, 0 ;  /* 0x00000000ff167435 */ /* 0x000fe200000001ff */
[----:B------:R-:W-:Y:S10]  /*6e40*/  @!P0 BRA `(.L_x_1717) ;  /* 0x0000000000308947 */ /* 0x000ff40003800000 */
[----:B------:R-:W-:-:S04]  /*6e50*/  PRMT R22, R174, 0x7632, R22 ;  /* 0x00007632ae167816 */ /* 0x000fc80000000016 */
[----:B------:R-:W-:Y:S01]  /*6e60*/  SHF.L.U32 R22, R22, 0x10, RZ ;  /* 0x0000001016167819 */ /* 0x000fe200000006ff */
[----:B------:R-:W-:Y:S06]  /*6e70*/  BRA `(.L_x_1717) ;  /* 0x0000000000247947 */ /* 0x000fec0003800000 */
.L_x_1716:
        /* <DEDUP_REMOVED lines=9> */
.L_x_1717:
[----:B------:R-:W-:Y:S05]  /*6f10*/  BSYNC B1 ;  /* 0x0000000000017941 */ /* 0x000fea0003800000 */
.L_x_1715:
        /* <DEDUP_REMOVED lines=18> */
.L_x_1719:
[----:B------:R-:W-:Y:S05]  /*7040*/  BSYNC B1 ;  /* 0x0000000000017941 */ /* 0x000fea0003800000 */
.L_x_1718:
[----:B------:R-:W-:Y:S04]  /*7050*/  BSSY B1, `(.L_x_1720) ;  /* 0x000000f000017945 */ /* 0x000fe80003800000 */
[----:B------:R-:W-:Y:S05]  /*7060*/  @P2 BRA `(.L_x_1721) ;  /* 0x0000000000102947 */ /* 0x000fea0003800000 */
[----:B------:R-:W-:Y:S01]  /*7070*/  HFMA2.MMA R22, -RZ, RZ, 0, 0 ;  /* 0x00000000ff167435 */ /* 0x000fe200000001ff */
[----:B------:R-:W-:Y:S10]  /*7080*/  @!P0 BRA `(.L_x_1722) ;  /* 0x00000000002c8947 */ /* 0x000ff40003800000 */
[----:B------:R-:W-:Y:S01]  /*7090*/  SHF.L.U32 R22, R175, 0x10, RZ ;  /* 0x00000010af167819 */ /* 0x000fe200000006ff */
[----:B------:R-:W-:Y:S06]  /*70a0*/  BRA `(.L_x_1722) ;  /* 0x0000000000247947 */ /* 0x000fec0003800000 */
.L_x_1721:
        /* <DEDUP_REMOVED lines=9> */
.L_x_1722:
[----:B------:R-:W-:Y:S05]  /*7140*/  BSYNC B1 ;  /* 0x0000000000017941 */ /* 0x000fea0003800000 */
.L_x_1720:
        /* <DEDUP_REMOVED lines=12> */
[----:B------:R-:W-:Y:S01]  /*7210*/  MOV R2, RZ ;  /* 0x000000ff00027202 */ /* 0x000fe20000000f00 */
[----:B------:R-:W-:-:S05]  /*7220*/  @P4 FMUL.FTZ R2, R23, R22 ;  /* 0x0000001617024220 */ /* 0x000fca0000410000 */
[----:B------:R-:W-:-:S04]  /*7230*/  F2FP.BF16.F32.PACK_AB R2, RZ, R2 ;  /* 0x00000002ff02723e */ /* 0x000fc800000010ff */
[----:B-1----:R-:W-:-:S07]  /*7240*/  PRMT R47, R2, 0x7610, R47 ;  /* 0x00007610022f7816 */ /* 0x002fce000000002f */
.L_x_1724:
[----:B------:R-:W-:Y:S05]  /*7250*/  BSYNC B1 ;  /* 0x0000000000017941 */ /* 0x000fea0003800000 */
.L_x_1723:
[----:B------:R-:W-:Y:S04]  /*7260*/  BSSY B1, `(.L_x_1725) ;  /* 0x0000010000017945 */ /* 0x000fe80003800000 */
[----:B------:R-:W-:Y:S05]  /*7270*/  @P2 BRA `(.L_x_1726) ;  /* 0x0000000000142947 */ /* 0x000fea0003800000 */
[----:B------:R-:W-:Y:S01]  /*7280*/  IMAD.MOV.U32 R22, RZ, RZ, RZ ;  /* 0x000000ffff167224 */ /* 0x000fe200078e00ff */
[----:B------:R-:W-:Y:S06]  /*7290*/  @!P0 BRA `(.L_x_1727) ;  /* 0x0000000000308947 */ /* 0x000fec0003800000 */
[----:B------:R-:W-:-:S04]  /*72a0*/  PRMT R22, R175, 0x7632, R22 ;  /* 0x00007632af167816 */ /* 0x000fc80000000016 */
[----:B------:R-:W-:Y:S01]  /*72b0*/  SHF.L.U32 R22, R22, 0x10, RZ ;  /* 0x0000001016167819 */ /* 0x000fe200000006ff */
[----:B------:R-:W-:Y:S06]  /*72c0*/  BRA `(.L_x_1727) ;  /* 0x0000000000247947 */ /* 0x000fec0003800000 */
.L_x_1726:
        /* <DEDUP_REMOVED lines=9> */
.L_x_1727:
[----:B------:R-:W-:Y:S05]  /*7360*/  BSYNC B1 ;  /* 0x0000000000017941 */ /* 0x000fea0003800000 */
.L_x_1725:
        /* <DEDUP_REMOVED lines=8> */
[----:B-----5:R-:W-:-:S04]  /*73f0*/  @P4 PRMT R20, R103, 0x7632, R20 ;  /* 0x0000763267144816 */ /* 0x020fc80000000014 */
[----:B------:R-:W-:-:S05]  /*7400*/  @P4 SHF.L.U32 R20, R20, 0x10, RZ ;  /* 0x0000001014144819 */ /* 0x000fca00000006ff */
[----:B------:R-:W-:Y:S01]  /*7410*/  @P4 FMUL.FTZ R21, R2, R20 ;  /* 0x0000001402154220 */ /* 0x000fe20000410000 */
[----:B------:R-:W-:-:S03]  /*7420*/  @P4 PRMT R20, R35, 0x7632, R20 ;  /* 0x0000763223144816 */ /* 0x000fc60000000014 */
[----:B------:R-:W-:Y:S01]  /*7430*/  FADD.FTZ R71, R71, R21 ;  /* 0x0000001547477221 */ /* 0x000fe20000010000 */
[----:B------:R-:W-:Y:S01]  /*7440*/  HFMA2.MMA R21, -RZ, RZ, 0, 0 ;  /* 0x00000000ff157435 */ /* 0x000fe200000001ff */
[----:B------:R-:W-:-:S05]  /*7450*/  @P4 SHF.L.U32 R20, R20, 0x10, RZ ;  /* 0x0000001014144819 */ /* 0x000fca00000006ff */
[----:B------:R-:W-:-:S05]  /*7460*/  @P4 FMUL.FTZ R21, R2, R20 ;  /* 0x0000001402154220 */ /* 0x000fca0000410000 */
[----:B------:R-:W-:-:S04]  /*7470*/  F2FP.BF16.F32.PACK_AB R21, RZ, R21 ;  /* 0x00000015ff15723e */ /* 0x000fc800000010ff */
[----:B-1----:R-:W-:-:S07]  /*7480*/  PRMT R47, R47, 0x5410, R21 ;  /* 0x000054102f2f7816 */ /* 0x002fce0000000015 */
.L_x_1729:
[----:B------:R-:W-:Y:S05]  /*7490*/  BSYNC B1 ;  /* 0x0000000000017941 */ /* 0x000fea0003800000 */
.L_x_1728:
[----:B------:R-:W2:Y:S01]  /*74a0*/  LDL.LU R2, [R1+0x40] ;  /* 0x0000400001027983 */ /* 0x000ea20000300800 */
[----:B------:R-:W2:Y:S01]  /*74b0*/  @P1 LDC.64 R20, c[0x0][0x308] ;  /* 0x0000c200ff141b82 */ /* 0x000ea20000000a00 */
        /* <DEDUP_REMOVED lines=11> */
.L_x_1731:
[----:B------:R-:W-:Y:S05]  /*7570*/  BSYNC B1 ;  /* 0x0000000000017941 */ /* 0x000fea0003800000 */
.L_x_1730:
[----:B------:R-:W-:Y:S04]  /*7580*/  BSSY B1, `(.L_x_1732) ;  /* 0x000000f000017945 */ /* 0x000fe80003800000 */
[----:B------:R-:W-:Y:S05]  /*7590*/  @P2 BRA `(.L_x_1733) ;  /* 0x0000000000102947 */ /* 0x000fea0003800000 */
[----:B--2---:R-:W-:Y:S01]  /*75a0*/  IMAD.MOV.U32 R20, RZ, RZ, RZ ;  /* 0x000000ffff147224 */ /* 0x004fe200078e00ff */
[----:B------:R-:W-:Y:S06]  /*75b0*/  @!P0 BRA `(.L_x_1734) ;  /* 0x00000000002c8947 */ /* 0x000fec0003800000 */
[----:B------:R-:W-:Y:S01]  /*75c0*/  SHF.L.U32 R20, R176, 0x10, RZ ;  /* 0x00000010b0147819 */ /* 0x000fe200000006ff */
[----:B------:R-:W-:Y:S06]  /*75d0*/  BRA `(.L_x_1734) ;  /* 0x0000000000247947 */ /* 0x000fec0003800000 */
.L_x_1733:
        /* <DEDUP_REMOVED lines=9> */
.L_x_1734:
[----:B------:R-:W-:Y:S05]  /*7670*/  BSYNC B1 ;  /* 0x0000000000017941 */ /* 0x000fea0003800000 */
.L_x_1732:
[----:B------:R-:W-:Y:S01]  /*7680*/  @P1 F2FP.BF16.F32.PACK_AB R2, RZ, R20 ;  /* 0x00000014ff02123e */ /* 0x000fe200000010ff */
[----:B------:R-:W-:Y:S03]  /*7690*/  BSSY B1, `(.L_x_1735) ;  /* 0x0000010000017945 */ /* 0x000fe60003800000 */
[----:B------:R-:W-:Y:S01]  /*76a0*/  @P1 PRMT R88, R2, 0x7610, R88 ;  /* 0x0000761002581816 */ /* 0x000fe20000000058 */
[----:B------:R-:W-:Y:S06]  /*76b0*/  @!P3 BRA `(.L_x_1736) ;  /* 0x000000000034b947 */ /* 0x000fec0003800000 */
[----:B------:R-:W2:Y:S01]  /*76c0*/  LDL.LU R21, [R1+0x38] ;  /* 0x0000380001157983 */ /* 0x000ea20000300800 */
[----:B------:R-:W-:Y:S01]  /*76d0*/  FMUL.FTZ R2, R20, UR13 ;  /* 0x0000000d14027c20 */ /* 0x000fe20008410000 */
[----:B------:R-:W-:-:S03]  /*76e0*/  MOV R20, RZ ;  /* 0x000000ff00147202 */ /* 0x000fc60000000f00 */
[----:B------:R-:W-:Y:S01]  /*76f0*/  FMUL.FTZ R2, R2, UR12 ;  /* 0x0000000c02027c20 */ /* 0x000fe20008410000 */
[----:B--2---:R-:W-:-:S13]  /*7700*/  LOP3.LUT P4, RZ, R21, 0xff, RZ, 0xc0, !PT ;  /* 0x000000ff15ff7812 */ /* 0x004fda000788c0ff */
[----:B-----5:R-:W-:-:S04]  /*7710*/  @P4 IMAD.U32 R21, R100, 0x10000, RZ ;  /* 0x0001000064154824 */ /* 0x020fc800078e00ff */
[----:B------:R-:W-:Y:S01]  /*7720*/  @P4 FMUL.FTZ R20, R21, R2 ;  /* 0x0000000215144220 */ /* 0x000fe20000410000 */
[----:B------:R-:W-:-:S03]  /*7730*/  @P4 SHF.L.U32 R21, R36, 0x10, RZ ;  /* 0x0000001024154819 */ /* 0x000fc600000006ff */
[----:B------:R-:W-:Y:S01]  /*7740*/  FADD.FTZ R72, R72, R20 ;  /* 0x0000001448487221 */ /* 0x000fe20000010000 */
[----:B------:R-:W-:-:S06]  /*7750*/  HFMA2.MMA R20, -RZ, RZ, 0, 0 ;  /* 0x00000000ff147435 */ /* 0x000fcc00000001ff */
[----:B------:R-:W-:-:S05]  /*7760*/  @P4 FMUL.FTZ R20, R2, R21 ;  /* 0x0000001502144220 */ /* 0x000fca0000410000 */
[----:B------:R-:W-:-:S04]  /*7770*/  F2FP.BF16.F32.PACK_AB R20, RZ, R20 ;  /* 0x00000014ff14723e */ /* 0x000fc800000010ff */
[----:B-1----:R-:W-:-:S07]  /*7780*/  PRMT R44, R20, 0x7610, R44 ;  /* 0x00007610142c7816 */ /* 0x002fce000000002c */
.L_x_1736:
[----:B------:R-:W-:Y:S05]  /*7790*/  BSYNC B1 ;  /* 0x0000000000017941 */ /* 0x000fea0003800000 */
.L_x_1735:
[----:B------:R-:W-:Y:S04]  /*77a0*/  BSSY B1, `(.L_x_1737) ;  /* 0x0000010000017945 */ /* 0x000fe80003800000 */
[----:B------:R-:W-:Y:S05]  /*77b0*/  @P2 BRA `(.L_x_1738) ;  /* 0x0000000000142947 */ /* 0x000fea0003800000 */
[----:B------:R-:W-:Y:S01]  /*77c0*/  MOV R20, RZ ;  /* 0x000000ff00147202 */ /* 0x000fe20000000f00 */
[----:B------:R-:W-:Y:S06]  /*77d0*/  @!P0 BRA `(.L_x_1739) ;  /* 0x0000000000308947 */ /* 0x000fec0003800000 */
[----:B------:R-:W-:-:S05]  /*77e0*/  PRMT R20, R176, 0x7632, R20 ;  /* 0x00007632b0147816 */ /* 0x000fca0000000014 */
[----:B------:R-:W-:Y:S01]  /*77f0*/  IMAD.U32 R20, R20, 0x10000, RZ ;  /* 0x0001000014147824 */ /* 0x000fe200078e00ff */
[----:B------:R-:W-:Y:S06]  /*7800*/  BRA `(.L_x_1739) ;  /* 0x0000000000247947 */ /* 0x000fec0003800000 */
.L_x_1738:
        /* <DEDUP_REMOVED lines=9> */
.L_x_1739:
[----:B------:R-:W-:Y:S05]  /*78a0*/  BSYNC B1 ;  /* 0x0000000000017941 */ /* 0x000fea0003800000 */
.L_x_1737:
[----:B------:R-:W-:Y:S01]  /*78b0*/  @P1 F2FP.BF16.F32.PACK_AB R2, RZ, R20 ;  /* 0x00000014ff02123e */ /* 0x000fe200000010ff */
[----:B------:R-:W-:Y:S03]  /*78c0*/  BSSY B1, `(.L_x_1740) ;  /* 0x0000011000017945 */ /* 0x000fe60003800000 */
[----:B------:R-:W-:Y:S01]  /*78d0*/  @P1 PRMT R88, R88, 0x5410, R2 ;  /* 0x0000541058581816 */ /* 0x000fe20000000002 */
[----:B------:R-:W-:Y:S06]  /*78e0*/  @!P3 BRA `(.L_x_1741) ;  /* 0x000000000038b947 */ /* 0x000fec0003800000 */
[----:B------:R-:W-:Y:S01]  /*78f0*/  LOP3.LUT P4, RZ, R18, 0xff00, RZ, 0xc0, !PT ;  /* 0x0000ff0012ff7812 */ /* 0x000fe2000788c0ff */
[----:B------:R-:W-:Y:S01]  /*7900*/  FMUL.FTZ R2, R20, UR13 ;  /* 0x0000000d14027c20 */ /* 0x000fe20008410000 */
[----:B------:R-:W-:-:S03]  /*7910*/  HFMA2.MMA R21, -RZ, RZ, 0, 0 ;  /* 0x00000000ff157435 */ /* 0x000fc600000001ff */
[----:B------:R-:W-:-:S08]  /*7920*/  FMUL.FTZ R2, R2, UR12 ;  /* 0x0000000c02027c20 */ /* 0x000fd00008410000 */
[----:B-----5:R-:W-:-:S04]  /*7930*/  @P4 PRMT R20, R100, 0x7632, R20 ;  /* 0x0000763264144816 */ /* 0x020fc80000000014 */
[----:B------:R-:W-:-:S05]  /*7940*/  @P4 SHF.L.U32 R20, R20, 0x10, RZ ;  /* 0x0000001014144819 */ /* 0x000fca00000006ff */
[----:B------:R-:W-:Y:S01]  /*7950*/  @P4 FMUL.FTZ R21, R2, R20 ;  /* 0x0000001402154220 */ /* 0x000fe20000410000 */
[----:B------:R-:W-:-:S03]  /*7960*/  @P4 PRMT R20, R36, 0x7632, R20 ;  /* 0x0000763224144816 */ /* 0x000fc60000000014 */
[----:B------:R-:W-:Y:S01]  /*7970*/  FADD.FTZ R73, R73, R21 ;  /* 0x0000001549497221 */ /* 0x000fe20000010000 */
[----:B------:R-:W-:Y:S01]  /*7980*/  MOV R21, RZ ;  /* 0x000000ff00157202 */ /* 0x000fe20000000f00 */
[----:B------:R-:W-:-:S04]  /*7990*/  @P4 IMAD.U32 R20, R20, 0x10000, RZ ;  /* 0x0001000014144824 */ /* 0x000fc800078e00ff */
[----:B------:R-:W-:-:S05]  /*79a0*/  @P4 FMUL.FTZ R21, R2, R20 ;  /* 0x0000001402154220 */ /* 0x000fca0000410000 */
[----:B------:R-:W-:-:S04]  /*79b0*/  F2FP.BF16.F32.PACK_AB R21, RZ, R21 ;  /* 0x00000015ff15723e */ /* 0x000fc800000010ff */
[----:B-1----:R-:W-:-:S07]  /*79c0*/  PRMT R44, R44, 0x5410, R21 ;  /* 0x000054102c2c7816 */ /* 0x002fce0000000015 */
.L_x_1741:
[----:B------:R-:W-:Y:S05]  /*79d0*/  BSYNC B1 ;  /* 0x0000000000017941 */ /* 0x000fea0003800000 */
.L_x_1740:
[----:B------:R-:W-:Y:S04]  /*79e0*/  BSSY B1, `(.L_x_1742) ;  /* 0x000000f000017945 */ /* 0x000fe80003800000 */
[----:B------:R-:W-:Y:S05]  /*79f0*/  @P2 BRA `(.L_x_1743) ;  /* 0x0000000000102947 */ /* 0x000fea0003800000 */
[----:B------:R-:W-:Y:S01]  /*7a00*/  HFMA2.MMA R20, -RZ, RZ, 0, 0 ;  /* 0x00000000ff147435 */ /* 0x000fe200000001ff */
[----:B------:R-:W-:Y:S10]  /*7a10*/  @!P0 BRA `(.L_x_1744) ;  /* 0x00000000002c8947 */ /* 0x000ff40003800000 */
[----:B------:R-:W-:Y:S01]  /*7a20*/  SHF.L.U32 R20, R177, 0x10, RZ ;  /* 0x00000010b1147819 */ /* 0x000fe200000006ff */
[----:B------:R-:W-:Y:S06]  /*7a30*/  BRA `(.L_x_1744) ;  /* 0x0000000000247947 */ /* 0x000fec0003800000 */
.L_x_1743:
[----:B------:R-:W2:Y:S01]  /*7a40*/  LDL R21, [R1+0x48] ;  /* 0x0000480001157983 */ /* 0x000ea20000100800 */
[----:B------:R-:W3:Y:S02]  /*7a50*/  LDC.U8 R2, c[0x0][0x2a0] ;  /* 0x0000a800ff027b82 */ /* 0x000ee40000000000 */
[----:B---3--:R-:W-:-:S04]  /*7a60*/  ISETP.NE.AND P4, PT, R2, RZ, PT ;  /* 0x000000ff0200720c */ /* 0x008fc80003f85270 */
[----:B------:R-:W-:-:S05]  /*7a70*/  FSEL R2, R4, RZ, !P4 ;  /* 0x000000ff04027208 */ /* 0x000fca0006000000 */
[----:B--2---:R-:W-:-:S04]  /*7a80*/  FFMA.FTZ R2, R21, R246, R2 ;  /* 0x000000f615027223 */ /* 0x004fc80000010002 */
[----:B------:R-:W-:-:S04]  /*7a90*/  FADD.FTZ R2, R220, -R2 ;  /* 0x80000002dc027221 */ /* 0x000fc80000010000 */
[----:B------:R-:W-:Y:S01]  /*7aa0*/  FMUL.FTZ R20, R5, R2 ;  /* 0x0000000205147220 */ /* 0x000fe20000410000 */
[----:B------:R-:W-:-:S04]  /*7ab0*/  @P0 IMAD.U32 R2, R177, 0x10000, RZ ;  /* 0x00010000b1020824 */ /* 0x000fc800078e00ff */
[----:B------:R-:W-:-:S07]  /*7ac0*/  @P0 FADD.FTZ R20, R20, R2 ;  /* 0x0000000214140221 */ /* 0x000fce0000010000 */
.L_x_1744:
[----:B------:R-:W-:Y:S05]  /*7ad0*/  BSYNC B1 ;  /* 0x0000000000017941 */ /* 0x000fea0003800000 */
.L_x_1742:
        /* <DEDUP_REMOVED lines=10> */
[----:B------:R-:W-:-:S03]  /*7b80*/  @P4 IMAD.U32 R21, R37, 0x10000, RZ ;  /* 0x0001000025154824 */ /* 0x000fc600078e00ff */
[----:B------:R-:W-:Y:S01]  /*7b90*/  FADD.FTZ R74, R74, R20 ;  /* 0x000000144a4a7221 */ /* 0x000fe20000010000 */
[----:B------:R-:W-:-:S06]  /*7ba0*/  HFMA2.MMA R20, -RZ, RZ, 0, 0 ;  /* 0x00000000ff147435 */ /* 0x000fcc00000001ff */
[----:B------:R-:W-:-:S05]  /*7bb0*/  @P4 FMUL.FTZ R20, R2, R21 ;  /* 0x0000001502144220 */ /* 0x000fca0000410000 */
[----:B------:R-:W-:-:S04]  /*7bc0*/  F2FP.BF16.F32.PACK_AB R20, RZ, R20 ;  /* 0x00000014ff14723e */ /* 0x000fc800000010ff */
[----:B-1----:R-:W-:-:S07]  /*7bd0*/  PRMT R45, R20, 0x7610, R45 ;  /* 0x00007610142d7816 */ /* 0x002fce000000002d */
.L_x_1746:
[----:B------:R-:W-:Y:S05]  /*7be0*/  BSYNC B1 ;  /* 0x0000000000017941 */ /* 0x000fea0003800000 */
.L_x_1745:
[----:B------:R-:W-:Y:S04]  /*7bf0*/  BSSY B1, `(.L_x_1747) ;  /* 0x0000010000017945 */ /* 0x000fe80003800000 */
[----:B------:R-:W-:Y:S05]  /*7c00*/  @P2 BRA `(.L_x_1748) ;  /* 0x0000000000142947 */ /* 0x000fea0003800000 */
[----:B------:R-:W-:Y:S01]  /*7c10*/  MOV R20, RZ ;  /* 0x000000ff00147202 */ /* 0x000fe20000000f00 */
[----:B------:R-:W-:Y:S06]  /*7c20*/  @!P0 BRA `(.L_x_1749) ;  /* 0x0000000000308947 */ /* 0x000fec0003800000 */
[----:B------:R-:W-:-:S04]  /*7c30*/  PRMT R20, R177, 0x7632, R20 ;  /* 0x00007632b1147816 */ /* 0x000fc80000000014 */
[----:B------:R-:W-:Y:S01]  /*7c40*/  SHF.L.U32 R20, R20, 0x10, RZ ;  /* 0x0000001014147819 */ /* 0x000fe200000006ff */
[----:B------:R-:W-:Y:S06]  /*7c50*/  BRA `(.L_x_1749) ;  /* 0x0000000000247947 */ /* 0x000fec0003800000 */
.L_x_1748:
        /* <DEDUP_REMOVED lines=9> */
.L_x_1749:
[----:B------:R-:W-:Y:S05]  /*7cf0*/  BSYNC B1 ;  /* 0x0000000000017941 */ /* 0x000fea0003800000 */
.L_x_1747:
        /* <DEDUP_REMOVED lines=8> */
[----:B-----5:R-:W-:-:S05]  /*7d80*/  @P4 PRMT R20, R101, 0x7632, R20 ;  /* 0x0000763265144816 */ /* 0x020fca0000000014 */
[----:B------:R-:W-:-:S04]  /*7d90*/  @P4 IMAD.U32 R20, R20, 0x10000, RZ ;  /* 0x0001000014144824 */ /* 0x000fc800078e00ff */
        /* <DEDUP_REMOVED lines=8> */
.L_x_1751:
[----:B------:R-:W-:Y:S05]  /*7e20*/  BSYNC B1 ;  /* 0x0000000000017941 */ /* 0x000fea0003800000 */
.L_x_1750:
[----:B------:R-:W-:Y:S04]  /*7e30*/  BSSY B1, `(.L_x_1752) ;  /* 0x000000f000017945 */ /* 0x000fe80003800000 */
[----:B------:R-:W-:Y:S05]  /*7e40*/  @P2 BRA `(.L_x_1753) ;  /* 0x0000000000102947 */ /* 0x000fea0003800000 */
[----:B------:R-:W-:Y:S01]  /*7e50*/  IMAD.MOV.U32 R20, RZ, RZ, RZ ;  /* 0x000000ffff147224 */ /* 0x000fe200078e00ff */
[----:B------:R-:W-:Y:S06]  /*7e60*/  @!P0 BRA `(.L_x_1754) ;  /* 0x00000000002c8947 */ /* 0x000fec0003800000 */
[----:B------:R-:W-:Y:S01]  /*7e70*/  SHF.L.U32 R20, R178, 0x10, RZ ;  /* 0x00000010b2147819 */ /* 0x000fe200000006ff */
[----:B------:R-:W-:Y:S06]  /*7e80*/  BRA `(.L_x_1754) ;  /* 0x0000000000247947 */ /* 0x000fec0003800000 */
.L_x_1753:
        /* <DEDUP_REMOVED lines=9> */
.L_x_1754:
[----:B------:R-:W-:Y:S05]  /*7f20*/  BSYNC B1 ;  /* 0x0000000000017941 */ /* 0x000fea0003800000 */
.L_x_1752:
        /* <DEDUP_REMOVED lines=8> */
[----:B-----5:R-:W-:-:S04]  /*7fb0*/  @P4 IMAD.U32 R21, R102, 0x10000, RZ ;  /* 0x0001000066154824 */ /* 0x020fc800078e00ff */
[----:B------:R-:W-:Y:S01]  /*7fc0*/  @P4 FMUL.FTZ R20, R21, R2 ;  /* 0x0000000215144220 */ /* 0x000fe20000410000 */
[----:B------:R-:W-:-:S03]  /*7fd0*/  @P4 SHF.L.U32 R21, R38, 0x10, RZ ;  /* 0x0000001026154819 */ /* 0x000fc600000006ff */
[----:B------:R-:W-:Y:S01]  /*7fe0*/  FADD.FTZ R76, R76, R20 ;  /* 0x000000144c4c7221 */ /* 0x000fe20000010000 */
[----:B------:R-:W-:Y:S01]  /*7ff0*/  MOV R20, RZ ;  /* 0x000000ff00147202 */ /* 0x000fe20000000f00 */
[----:B------:R-:W-:-:S05]  /*8000*/  @P4 FMUL.FTZ R20, R2, R21 ;  /* 0x0000001502144220 */ /* 0x000fca0000410000 */
[----:B------:R-:W-:-:S04]  /*8010*/  F2FP.BF16.F32.PACK_AB R20, RZ, R20 ;  /* 0x00000014ff14723e */ /* 0x000fc800000010ff */
[----:B-1----:R-:W-:-:S07]  /*8020*/  PRMT R46, R20, 0x7610, R46 ;  /* 0x00007610142e7816 */ /* 0x002fce000000002e */
.L_x_1756:
[----:B------:R-:W-:Y:S05]  /*8030*/  BSYNC B1 ;  /* 0x0000000000017941 */ /* 0x000fea0003800000 */
.L_x_1755:
[----:B------:R-:W-:Y:S04]  /*8040*/  BSSY B1, `(.L_x_1757) ;  /* 0x0000010000017945 */ /* 0x000fe80003800000 */
[----:B------:R-:W-:Y:S05]  /*8050*/  @P2 BRA `(.L_x_1758) ;  /* 0x0000000000142947 */ /* 0x000fea0003800000 */
[----:B------:R-:W-:Y:S01]  /*8060*/  HFMA2.MMA R20, -RZ, RZ, 0, 0 ;  /* 0x00000000ff147435 */ /* 0x000fe200000001ff */
[----:B------:R-:W-:Y:S10]  /*8070*/  @!P0 BRA `(.L_x_1759) ;  /* 0x0000000000308947 */ /* 0x000ff40003800000 */
[----:B------:R-:W-:-:S05]  /*8080*/  PRMT R20, R178, 0x7632, R20 ;  /* 0x00007632b2147816 */ /* 0x000fca0000000014 */
[----:B------:R-:W-:Y:S01]  /*8090*/  IMAD.U32 R20, R20, 0x10000, RZ ;  /* 0x0001000014147824 */ /* 0x000fe200078e00ff */
[----:B------:R-:W-:Y:S06]  /*80a0*/  BRA `(.L_x_1759) ;  /* 0x0000000000247947 */ /* 0x000fec0003800000 */
.L_x_1758:
        /* <DEDUP_REMOVED lines=9> */
.L_x_1759:
[----:B------:R-:W-:Y:S05]  /*8140*/  BSYNC B1 ;  /* 0x0000000000017941 */ /* 0x000fea0003800000 */
.L_x_1757:
        /* <DEDUP_REMOVED lines=8> */
[----:B-----5:R-:W-:-:S04]  /*81d0*/  @P4 PRMT R20, R102, 0x7632, R20 ;  /* 0x0000763266144816 */ /* 0x020fc80000000014 */
[----:B------:R-:W-:-:S05]  /*81e0*/  @P4 SHF.L.U32 R20, R20, 0x10, RZ ;  /* 0x0000001014144819 */ /* 0x000fca00000006ff */
[----:B------:R-:W-:Y:S01]  /*81f0*/  @P4 FMUL.FTZ R21, R2, R20 ;  /* 0x0000001402154220 */ /* 0x000fe20000410000 */
[----:B------:R-:W-:-:S03]  /*8200*/  @P4 PRMT R20, R38, 0x7632, R20 ;  /* 0x0000763226144816 */ /* 0x000fc60000000014 */
[----:B------:R-:W-:Y:S01]  /*8210*/  FADD.FTZ R77, R77, R21 ;  /* 0x000000154d4d7221 */ /* 0x000fe20000010000 */
[----:B------:R-:W-:Y:S01]  /*8220*/  HFMA2.MMA R21, -RZ, RZ, 0, 0 ;  /* 0x00000000ff157435 */ /* 0x000fe200000001ff */
[----:B------:R-:W-:-:S05]  /*8230*/  @P4 IMAD.U32 R20, R20, 0x10000, RZ ;  /* 0x0001000014144824 */ /* 0x000fca00078e00ff */
[----:B------:R-:W-:-:S05]  /*8240*/  @P4 FMUL.FTZ R21, R2, R20 ;  /* 0x0000001402154220 */ /* 0x000fca0000410000 */
[----:B------:R-:W-:-:S04]  /*8250*/  F2FP.BF16.F32.PACK_AB R21, RZ, R21 ;  /* 0x00000015ff15723e */ /* 0x000fc800000010ff */
[----:B-1----:R-:W-:-:S07]  /*8260*/  PRMT R46, R46, 0x5410, R21 ;  /* 0x000054102e2e7816 */ /* 0x002fce0000000015 */
.L_x_1761:
[----:B------:R-:W-:Y:S05]  /*8270*/  BSYNC B1 ;  /* 0x0000000000017941 */ /* 0x000fea0003800000 */
.L_x_1760:
[----:B------:R-:W-:Y:S04]  /*8280*/  BSSY B1, `(.L_x_1762) ;  /* 0x000000e000017945 */ /* 0x000fe80003800000 */
[----:B------:R-:W-:Y:S05]  /*8290*/  @P2 BRA `(.L_x_1763) ;  /* 0x0000000000102947 */ /* 0x000fea0003800000 */
[----:B------:R-:W-:Y:S01]  /*82a0*/  MOV R20, RZ ;  /* 0x000000ff00147202 */ /* 0x000fe20000000f00 */
[----:B------:R-:W-:Y:S06]  /*82b0*/  @!P0 BRA `(.L_x_1764) ;  /* 0x0000000000288947 */ /* 0x000fec0003800000 */
[----:B------:R-:W-:Y:S01]  /*82c0*/  SHF.L.U32 R20, R179, 0x10, RZ ;  /* 0x00000010b3147819 */ /* 0x000fe200000006ff */
[----:B------:R-:W-:Y:S06]  /*82d0*/  BRA `(.L_x_1764) ;  /* 0x0000000000207947 */ /* 0x000fec0003800000 */
.L_x_1763:
[----:B------:R-:W2:Y:S02]  /*82e0*/  LDC.U8 R2, c[0x0][0x2a0] ;  /* 0x0000a800ff027b82 */ /* 0x000ea40000000000 */
[----:B--2---:R-:W-:-:S04]  /*82f0*/  ISETP.NE.AND P4, PT, R2, RZ, PT ;  /* 0x000000ff0200720c */ /* 0x004fc80003f85270 */
[----:B------:R-:W-:-:S05]  /*8300*/  FSEL R2, R4, RZ, !P4 ;  /* 0x000000ff04027208 */ /* 0x000fca0006000000 */
[----:B------:R-:W-:-:S04]  /*8310*/  FFMA.FTZ R2, R210, R246, R2 ;  /* 0x000000f6d2027223 */ /* 0x000fc80000010002 */
[----:B------:R-:W-:-:S04]  /*8320*/  FADD.FTZ R2, R222, -R2 ;  /* 0x80000002de027221 */ /* 0x000fc80000010000 */
[----:B------:R-:W-:Y:S01]  /*8330*/  FMUL.FTZ R20, R5, R2 ;  /* 0x0000000205147220 */ /* 0x000fe20000410000 */
[----:B------:R-:W-:-:S04]  /*8340*/  @P0 IMAD.U32 R2, R179, 0x10000, RZ ;  /* 0x00010000b3020824 */ /* 0x000fc800078e00ff */
[----:B------:R-:W-:-:S07]  /*8350*/  @P0 FADD.FTZ R20, R20, R2 ;  /* 0x0000000214140221 */ /* 0x000fce0000010000 */
.L_x_1764:
[----:B------:R-:W-:Y:S05]  /*8360*/  BSYNC B1 ;  /* 0x0000000000017941 */ /* 0x000fea0003800000 */
.L_x_1762:
        /* <DEDUP_REMOVED lines=8> */
[----:B-----5:R-:W-:-:S05]  /*83f0*/  @P4 SHF.L.U32 R21, R103, 0x10, RZ ;  /* 0x0000001067154819 */ /* 0x020fca00000006ff */
[----:B------:R-:W-:Y:S01]  /*8400*/  @P4 FMUL.FTZ R20, R21, R2 ;  /* 0x0000000215144220 */ /* 0x000fe20000410000 */
[----:B------:R-:W-:-:S03]  /*8410*/  @P4 IMAD.U32 R21, R39, 0x10000, RZ ;  /* 0x0001000027154824 */ /* 0x000fc600078e00ff */
[----:B------:R-:W-:Y:S01]  /*8420*/  FADD.FTZ R78, R78, R20 ;  /* 0x000000144e4e7221 */ /* 0x000fe20000010000 */
[----:B------:R-:W-:Y:S01]  /*8430*/  MOV R20, RZ ;  /* 0x000000ff00147202 */ /* 0x000fe20000000f00 */
[----:B------:R-:W-:-:S05]  /*8440*/  @P4 FMUL.FTZ R20, R2, R21 ;  /* 0x0000001502144220 */ /* 0x000fca0000410000 */
[----:B------:R-:W-:-:S04]  /*8450*/  F2FP.BF16.F32.PACK_AB R20, RZ, R20 ;  /* 0x00000014ff14723e */ /* 0x000fc800000010ff */
[----:B-1----:R-:W-:-:S07]  /*8460*/  PRMT R47, R20, 0x7610, R47 ;  /* 0x00007610142f7816 */ /* 0x002fce000000002f */
.L_x_1766:
[----:B------:R-:W-:Y:S05]  /*8470*/  BSYNC B1 ;  /* 0x0000000000017941 */ /* 0x000fea0003800000 */
.L_x_1765:
[----:B------:R-:W-:Y:S04]  /*8480*/  BSSY B1, `(.L_x_1767) ;  /* 0x0000010000017945 */ /* 0x000fe80003800000 */
[----:B------:R-:W-:Y:S05]  /*8490*/  @P2 BRA `(.L_x_1768) ;  /* 0x0000000000142947 */ /* 0x000fea0003800000 */
[----:B------:R-:W-:Y:S01]  /*84a0*/  HFMA2.MMA R20, -RZ, RZ, 0, 0 ;  /* 0x00000000ff147435 */ /* 0x000fe200000001ff */
[----:B------:R-:W-:Y:S10]  /*84b0*/  @!P0 BRA `(.L_x_1769) ;  /* 0x0000000000308947 */ /* 0x000ff40003800000 */
[----:B------:R-:W-:-:S04]  /*84c0*/  PRMT R20, R179, 0x7632, R20 ;  /* 0x00007632b3147816 */ /* 0x000fc80000000014 */
[----:B------:R-:W-:Y:S01]  /*84d0*/  SHF.L.U32 R20, R20, 0x10, RZ ;  /* 0x0000001014147819 */ /* 0x000fe200000006ff */
[----:B------:R-:W-:Y:S06]  /*84e0*/  BRA `(.L_x_1769) ;  /* 0x0000000000247947 */ /* 0x000fec0003800000 */
.L_x_1768:
        /* <DEDUP_REMOVED lines=9> */
.L_x_1769:
[----:B------:R-:W-:Y:S05]  /*8580*/  BSYNC B1 ;  /* 0x0000000000017941 */ /* 0x000fea0003800000 */
.L_x_1767:
        /* <DEDUP_REMOVED lines=18> */
.L_x_1771:
[----:B------:R-:W-:Y:S05]  /*86b0*/  BSYNC B1 ;  /* 0x0000000000017941 */ /* 0x000fea0003800000 */
.L_x_1770:
[----:B------:R-:W2:Y:S01]  /*86c0*/  LDL.LU R2, [R1+0x58] ;  /* 0x0000580001027983 */ /* 0x000ea20000300800 */
[----:B------:R-:W2:Y:S01]  /*86d0*/  @P1 LDC.64 R18, c[0x0][0x308] ;  /* 0x0000c200ff121b82 */ /* 0x000ea20000000a00 */
[----:B------:R-:W-:Y:S01]  /*86e0*/  BSSY B1, `(.L_x_1772) ;  /* 0x000000b000017945 */ /* 0x000fe20003800000 */
[----:B------:R-:W-:Y:S02]  /*86f0*/  VIADD R247, R247, 0x80 ;  /* 0x00000080f7f77836 */ /* 0x000fe40000000000 */
[----:B--2---:R-:W-:-:S05]  /*8700*/  @P1 IMAD.WIDE.U32 R18, R2, 0x10, R18 ;  /* 0x0000001002121825 */ /* 0x004fca00078e0012 */
[----:B------:R2:W-:Y:S02]  /*8710*/  @P1 STG.E.128 desc[UR4][R18.64], R88 ;  /* 0x0000005812001986 */ /* 0x0005e4000c101d04 */
[----:B--2---:R-:W2:Y:S02]  /*8720*/  @P3 LDC.64 R18, c[0x0][0x2f8] ;  /* 0x0000be00ff123b82 */ /* 0x004ea40000000a00 */
[----:B--2---:R-:W-:-:S05]  /*8730*/  @P3 IMAD.WIDE.U32 R18, R0, 0x10, R18 ;  /* 0x0000001000123825 */ /* 0x004fca00078e0012 */
[----:B------:R2:W-:Y:S01]  /*8740*/  @P3 STG.E.128 desc[UR4][R18.64], R44 ;  /* 0x0000002c12003986 */ /* 0x0005e2000c101d04 */
[----:B------:R-:W-:Y:S05]  /*8750*/  @!P3 BRA `(.L_x_1773) ;  /* 0x00000000000cb947 */ /* 0x000fea0003800000 */
[----:B-----5:R-:W3:Y:S02]  /*8760*/  LDC.64 R100, c[0x0][0x220] ;  /* 0x00008800ff647b82 */ /* 0x020ee40000000a00 */
[----:B---3--:R-:W-:-:S06]  /*8770*/  IMAD.WIDE.U32 R100, R247, 0x10, R100 ;  /* 0x00000010f7647825 */ /* 0x008fcc00078e0064 */
[----:B------:R-:W5:Y:S02]  /*8780*/  LDG.E.128 R100, desc[UR4][R100.64] ;  /* 0x0000000464647981 */ /* 0x000f64000c1e1d00 */
.L_x_1773:
[----:B------:R-:W-:Y:S05]  /*8790*/  BSYNC B1 ;  /* 0x0000000000017941 */ /* 0x000fea0003800000 */
.L_x_1772:
[----:B------:R-:W-:Y:S04]  /*87a0*/  BSSY B1, `(.L_x_1774) ;  /* 0x000000e000017945 */ /* 0x000fe80003800000 */
[----:B------:R-:W-:Y:S05]  /*87b0*/  @P2 BRA `(.L_x_1775) ;  /* 0x0000000000102947 */ /* 0x000fea0003800000 */
[----:B------:R-:W-:Y:S01]  /*87c0*/  MOV R2, RZ ;  /* 0x000000ff00027202 */ /* 0x000fe20000000f00 */
[----:B------:R-:W-:Y:S06]  /*87d0*/  @!P0 BRA `(.L_x_1776) ;  /* 0x0000000000288947 */ /* 0x000fec0003800000 */
[----:B------:R-:W-:Y:S01]  /*87e0*/  SHF.L.U32 R2, R180, 0x10, RZ ;  /* 0x00000010b4027819 */ /* 0x000fe200000006ff */
[----:B------:R-:W-:Y:S06]  /*87f0*/  BRA `(.L_x_1776) ;  /* 0x0000000000207947 */ /* 0x000fec0003800000 */
.L_x_1775:
[----:B------:R-:W3:Y:S02]  /*8800*/  LDC.U8 R0, c[0x0][0x2a0] ;  /* 0x0000a800ff007b82 */ /* 0x000ee40000000000 */
[----:B---3--:R-:W-:-:S04]  /*8810*/  ISETP.NE.AND P4, PT, R0, RZ, PT ;  /* 0x000000ff0000720c */ /* 0x008fc80003f85270 */
[----:B------:R-:W-:-:S05]  /*8820*/  FSEL R0, R4, RZ, !P4 ;  /* 0x000000ff04007208 */ /* 0x000fca0006000000 */
[----:B------:R-:W-:-:S04]  /*8830*/  FFMA.FTZ R0, R207, R246, R0 ;  /* 0x000000f6cf007223 */ /* 0x000fc80000010000 */
[----:B------:R-:W-:-:S04]  /*8840*/  FADD.FTZ R0, R226, -R0 ;  /* 0x80000000e2007221 */ /* 0x000fc80000010000 */
[----:B------:R-:W-:Y:S01]  /*8850*/  FMUL.FTZ R2, R5, R0 ;  /* 0x0000000005027220 */ /* 0x000fe20000410000 */
[----:B------:R-:W-:-:S05]  /*8860*/  @P0 SHF.L.U32 R0, R180, 0x10, RZ ;  /* 0x00000010b4000819 */ /* 0x000fca00000006ff */
[----:B------:R-:W-:-:S07]  /*8870*/  @P0 FADD.FTZ R2, R2, R0 ;  /* 0x0000000002020221 */ /* 0x000fce0000010000 */
.L_x_1776:
[----:B------:R-:W-:Y:S05]  /*8880*/  BSYNC B1 ;  /* 0x0000000000017941 */ /* 0x000fea0003800000 */
.L_x_1774:
[----:B------:R-:W-:Y:S01]  /*8890*/  @P1 F2FP.BF16.F32.PACK_AB R0, RZ, R2 ;  /* 0x00000002ff00123e */ /* 0x000fe200000010ff */
[----:B------:R-:W-:Y:S03]  /*88a0*/  BSSY B1, `(.L_x_1777) ;  /* 0x0000010000017945 */ /* 0x000fe60003800000 */
[----:B------:R-:W-:Y:S01]  /*88b0*/  @P1 PRMT R88, R0, 0x7610, R88 ;  /* 0x0000761000581816 */ /* 0x000fe20000000058 */
[----:B------:R-:W-:Y:S06]  /*88c0*/  @!P3 BRA `(.L_x_1778) ;  /* 0x000000000034b947 */ /* 0x000fec0003800000 */
[----:B--2---:R-:W2:Y:S01]  /*88d0*/  LDL.LU R18, [R1+0x44] ;  /* 0x0000440001127983 */ /* 0x004ea20000300800 */
[----:B------:R-:W-:Y:S01]  /*88e0*/  FMUL.FTZ R0, R2, UR13 ;  /* 0x0000000d02007c20 */ /* 0x000fe20008410000 */
[----:B------:R-:W-:-:S03]  /*88f0*/  IMAD.MOV.U32 R2, RZ, RZ, RZ ;  /* 0x000000ffff027224 */ /* 0x000fc600078e00ff */
[----:B------:R-:W-:Y:S01]  /*8900*/  FMUL.FTZ R0, R0, UR12 ;  /* 0x0000000c00007c20 */ /* 0x000fe20008410000 */
[----:B--2---:R-:W-:-:S13]  /*8910*/  LOP3.LUT P4, RZ, R18, 0xff, RZ, 0xc0, !PT ;  /* 0x000000ff12ff7812 */ /* 0x004fda000788c0ff */
        /* <DEDUP_REMOVED lines=8> */
.L_x_1778:
[----:B------:R-:W-:Y:S05]  /*89a0*/  BSYNC B1 ;  /* 0x0000000000017941 */ /* 0x000fea0003800000 */
.L_x_1777:
[----:B------:R-:W-:Y:S04]  /*89b0*/  BSSY B1, `(.L_x_1779) ;  /* 0x0000010000017945 */ /* 0x000fe80003800000 */
[----:B------:R-:W-:Y:S05]  /*89c0*/  @P2 BRA `(.L_x_1780) ;  /* 0x0000000000142947 */ /* 0x000fea0003800000 */
[----:B------:R-:W-:Y:S01]  /*89d0*/  IMAD.MOV.U32 R2, RZ, RZ, RZ ;  /* 0x000000ffff027224 */ /* 0x000fe200078e00ff */
[----:B------:R-:W-:Y:S06]  /*89e0*/  @!P0 BRA `(.L_x_1781) ;  /* 0x0000000000308947 */ /* 0x000fec0003800000 */
[----:B------:R-:W-:-:S04]  /*89f0*/  PRMT R2, R180, 0x7632, R2 ;  /* 0x00007632b4027816 */ /* 0x000fc80000000002 */
[----:B------:R-:W-:Y:S01]  /*8a00*/  SHF.L.U32 R2, R2, 0x10, RZ ;  /* 0x0000001002027819 */ /* 0x000fe200000006ff */
[----:B------:R-:W-:Y:S06]  /*8a10*/  BRA `(.L_x_1781) ;  /* 0x0000000000247947 */ /* 0x000fec0003800000 */
.L_x_1780:
[----:B------:R-:W3:Y:S02]  /*8a20*/  LDC.U8 R0, c[0x0][0x2a0] ;  /* 0x0000a800ff007b82 */ /* 0x000ee40000000000 */
[----:B---3--:R-:W-:-:S04]  /*8a30*/  ISETP.NE.AND P4, PT, R0, RZ, PT ;  /* 0x000000ff0000720c */ /* 0x008fc80003f85270 */
[----:B------:R-:W-:-:S05]  /*8a40*/  FSEL R0, R4, RZ, !P4 ;  /* 0x000000ff04007208 */ /* 0x000fca0006000000 */
[----:B------:R-:W-:-:S04]  /*8a50*/  FFMA.FTZ R0, R11, R246, R0 ;  /* 0x000000f60b007223 */ /* 0x000fc80000010000 */
[--C-:B------:R-:W-:Y:S01]  /*8a60*/  FADD.FTZ R2, R238, -R0.reuse ;  /* 0x80000000ee027221 */ /* 0x100fe20000010000 */
[----:B------:R-:W-:-:S03]  /*8a70*/  @P0 PRMT R0, R180, 0x7632, R0 ;  /* 0x00007632b4000816 */ /* 0x000fc60000000000 */
[----:B------:R-:W-:Y:S01]  /*8a80*/  FMUL.FTZ R2, R5, R2 ;  /* 0x0000000205027220 */ /* 0x000fe20000410000 */
[----:B------:R-:W-:-:S05]  /*8a90*/  @P0 SHF.L.U32 R0, R0, 0x10, RZ ;  /* 0x0000001000000819 */ /* 0x000fca00000006ff */
[----:B------:R-:W-:-:S07]  /*8aa0*/  @P0 FADD.FTZ R2, R2, R0 ;  /* 0x0000000002020221 */ /* 0x000fce0000010000 */
.L_x_1781:
[----:B------:R-:W-:Y:S05]  /*8ab0*/  BSYNC B1 ;  /* 0x0000000000017941 */ /* 0x000fea0003800000 */
.L_x_1779:
[----:B------:R-:W-:Y:S01]  /*8ac0*/  @P1 F2FP.BF16.F32.PACK_AB R0, RZ, R2 ;  /* 0x00000002ff00123e */ /* 0x000fe200000010ff */
[----:B------:R-:W-:Y:S03]  /*8ad0*/  BSSY B1, `(.L_x_1782) ;  /* 0x0000011000017945 */ /* 0x000fe60003800000 */
[----:B------:R-:W-:Y:S01]  /*8ae0*/  @P1 PRMT R88, R88, 0x5410, R0 ;  /* 0x0000541058581816 */ /* 0x000fe20000000000 */
[----:B------:R-:W-:Y:S06]  /*8af0*/  @!P3 BRA `(.L_x_1783) ;  /* 0x000000000038b947 */ /* 0x000fec0003800000 */
[----:B------:R-:W-:Y:S01]  /*8b00*/  LOP3.LUT P4, RZ, R16, 0xff00, RZ, 0xc0, !PT ;  /* 0x0000ff0010ff7812 */ /* 0x000fe2000788c0ff */
[----:B------:R-:W-:Y:S01]  /*8b10*/  FMUL.FTZ R0, R2, UR13 ;  /* 0x0000000d02007c20 */ /* 0x000fe20008410000 */
[----:B--2---:R-:W-:-:S03]  /*8b20*/  IMAD.MOV.U32 R18, RZ, RZ, RZ ;  /* 0x000000ffff127224 */ /* 0x004fc600078e00ff */
[----:B------:R-:W-:-:S08]  /*8b30*/  FMUL.FTZ R0, R0, UR12 ;  /* 0x0000000c00007c20 */ /* 0x000fd00008410000 */
        /* <DEDUP_REMOVED lines=10> */
.L_x_1783:
[----:B------:R-:W-:Y:S05]  /*8be0*/  BSYNC B1 ;  /* 0x0000000000017941 */ /* 0x000fea0003800000 */
.L_x_1782:
[----:B------:R-:W-:Y:S04]  /*8bf0*/  BSSY B1, `(.L_x_1784) ;  /* 0x000000e000017945 */ /* 0x000fe80003800000 */
[----:B------:R-:W-:Y:S05]  /*8c00*/  @P2 BRA `(.L_x_1785) ;  /* 0x0000000000102947 */ /* 0x000fea0003800000 */
[----:B------:R-:W-:Y:S01]  /*8c10*/  HFMA2.MMA R2, -RZ, RZ, 0, 0 ;  /* 0x00000000ff027435 */ /* 0x000fe200000001ff */
[----:B------:R-:W-:Y:S10]  /*8c20*/  @!P0 BRA `(.L_x_1786) ;  /* 0x0000000000288947 */ /* 0x000ff40003800000 */
[----:B------:R-:W-:Y:S01]  /*8c30*/  IMAD.U32 R2, R181, 0x10000, RZ ;  /* 0x00010000b5027824 */ /* 0x000fe200078e00ff */
[----:B------:R-:W-:Y:S06]  /*8c40*/  BRA `(.L_x_1786) ;  /* 0x0000000000207947 */ /* 0x000fec0003800000 */
.L_x_1785:
        /* <DEDUP_REMOVED lines=8> */
.L_x_1786:
[----:B------:R-:W-:Y:S05]  /*8cd0*/  BSYNC B1 ;  /* 0x0000000000017941 */ /* 0x000fea0003800000 */
.L_x_1784:
        /* <DEDUP_REMOVED lines=8> */
[----:B--2--5:R-:W-:-:S05]  /*8d60*/  @P4 SHF.L.U32 R18, R101, 0x10, RZ ;  /* 0x0000001065124819 */ /* 0x024fca00000006ff */
[----:B------:R-:W-:Y:S01]  /*8d70*/  @P4 FMUL.FTZ R2, R18, R0 ;  /* 0x0000000012024220 */ /* 0x000fe20000410000 */
[----:B------:R-:W-:-:S03]  /*8d80*/  @P4 SHF.L.U32 R18, R41, 0x10, RZ ;  /* 0x0000001029124819 */ /* 0x000fc600000006ff */
[----:B------:R-:W-:Y:S01]  /*8d90*/  FADD.FTZ R82, R82, R2 ;  /* 0x0000000252527221 */ /* 0x000fe20000010000 */
[----:B------:R-:W-:Y:S02]  /*8da0*/  IMAD.MOV.U32 R2, RZ, RZ, RZ ;  /* 0x000000ffff027224 */ /* 0x000fe400078e00ff */
[----:B------:R-:W-:-:S05]  /*8db0*/  @P4 FMUL.FTZ R2, R0, R18 ;  /* 0x0000001200024220 */ /* 0x000fca0000410000 */
[----:B------:R-:W-:-:S04]  /*8dc0*/  F2FP.BF16.F32.PACK_AB R2, RZ, R2 ;  /* 0x00000002ff02723e */ /* 0x000fc800000010ff */
[----:B-1----:R-:W-:-:S07]  /*8dd0*/  PRMT R45, R2, 0x7610, R45 ;  /* 0x00007610022d7816 */ /* 0x002fce000000002d */
.L_x_1788:
[----:B------:R-:W-:Y:S05]  /*8de0*/  BSYNC B1 ;  /* 0x0000000000017941 */ /* 0x000fea0003800000 */
.L_x_1787:
[----:B------:R-:W-:Y:S04]  /*8df0*/  BSSY B1, `(.L_x_1789) ;  /* 0x0000010000017945 */ /* 0x000fe80003800000 */
[----:B------:R-:W-:Y:S05]  /*8e00*/  @P2 BRA `(.L_x_1790) ;  /* 0x0000000000142947 */ /* 0x000fea0003800000 */
[----:B------:R-:W-:Y:S01]  /*8e10*/  HFMA2.MMA R2, -RZ, RZ, 0, 0 ;  /* 0x00000000ff027435 */ /* 0x000fe200000001ff */
[----:B------:R-:W-:Y:S10]  /*8e20*/  @!P0 BRA `(.L_x_1791) ;  /* 0x0000000000308947 */ /* 0x000ff40003800000 */
[----:B------:R-:W-:-:S04]  /*8e30*/  PRMT R2, R181, 0x7632, R2 ;  /* 0x00007632b5027816 */ /* 0x000fc80000000002 */
[----:B------:R-:W-:Y:S01]  /*8e40*/  SHF.L.U32 R2, R2, 0x10, RZ ;  /* 0x0000001002027819 */ /* 0x000fe200000006ff */
[----:B------:R-:W-:Y:S06]  /*8e50*/  BRA `(.L_x_1791) ;  /* 0x0000000000247947 */ /* 0x000fec0003800000 */
.L_x_1790:
[----:B------:R-:W3:Y:S02]  /*8e60*/  LDC.U8 R0, c[0x0][0x2a0] ;  /* 0x0000a800ff007b82 */ /* 0x000ee40000000000 */
[----:B---3--:R-:W-:-:S04]  /*8e70*/  ISETP.NE.AND P4, PT, R0, RZ, PT ;  /* 0x000000ff0000720c */ /* 0x008fc80003f85270 */
[----:B------:R-:W-:-:S05]  /*8e80*/  FSEL R0, R4, RZ, !P4 ;  /* 0x000000ff04007208 */ /* 0x000fca0006000000 */
[----:B------:R-:W-:-:S04]  /*8e90*/  FFMA.FTZ R0, R10, R246, R0 ;  /* 0x000000f60a007223 */ /* 0x000fc80000010000 */
[--C-:B------:R-:W-:Y:S01]  /*8ea0*/  FADD.FTZ R2, R239, -R0.reuse ;  /* 0x80000000ef027221 */ /* 0x100fe20000010000 */
[----:B------:R-:W-:-:S03]  /*8eb0*/  @P0 PRMT R0, R181, 0x7632, R0 ;  /* 0x00007632b5000816 */ /* 0x000fc60000000000 */
[----:B------:R-:W-:Y:S02]  /*8ec0*/  FMUL.FTZ R2, R5, R2 ;  /* 0x0000000205027220 */ /* 0x000fe40000410000 */
[----:B------:R-:W-:-:S04]  /*8ed0*/  @P0 IMAD.U32 R0, R0, 0x10000, RZ ;  /* 0x0001000000000824 */ /* 0x000fc800078e00ff */
[----:B------:R-:W-:-:S07]  /*8ee0*/  @P0 FADD.FTZ R2, R2, R0 ;  /* 0x0000000002020221 */ /* 0x000fce0000010000 */
.L_x_1791:
[----:B------:R-:W-:Y:S05]  /*8ef0*/  BSYNC B1 ;  /* 0x0000000000017941 */ /* 0x000fea0003800000 */
.L_x_1789:
[----:B------:R-:W-:Y:S01]  /*8f00*/  @P1 F2FP.BF16.F32.PACK_AB R0, RZ, R2 ;  /* 0x00000002ff00123e */ /* 0x000fe200000010ff */
[----:B------:R-:W-:Y:S03]  /*8f10*/  BSSY B1, `(.L_x_1792) ;  /* 0x0000011000017945 */ /* 0x000fe60003800000 */
[----:B------:R-:W-:Y:S01]  /*8f20*/  @P1 PRMT R89, R89, 0x5410, R0 ;  /* 0x0000541059591816 */ /* 0x000fe20000000000 */
[----:B------:R-:W-:Y:S06]  /*8f30*/  @!P3 BRA `(.L_x_1793) ;  /* 0x000000000038b947 */ /* 0x000fec0003800000 */
[----:B------:R-:W-:Y:S01]  /*8f40*/  LOP3.LUT P4, RZ, R16, 0xff000000, RZ, 0xc0, !PT ;  /* 0xff00000010ff7812 */ /* 0x000fe2000788c0ff */
[----:B------:R-:W-:Y:S01]  /*8f50*/  FMUL.FTZ R0, R2, UR13 ;  /* 0x0000000d02007c20 */ /* 0x000fe20008410000 */
[----:B--2---:R-:W-:-:S03]  /*8f60*/  MOV R18, RZ ;  /* 0x000000ff00127202 */ /* 0x004fc60000000f00 */
[----:B------:R-:W-:-:S08]  /*8f70*/  FMUL.FTZ R0, R0, UR12 ;  /* 0x0000000c00007c20 */ /* 0x000fd00008410000 */
        /* <DEDUP_REMOVED lines=10> */
.L_x_1793:
[----:B------:R-:W-:Y:S05]  /*9020*/  BSYNC B1 ;  /* 0x0000000000017941 */ /* 0x000fea0003800000 */
.L_x_1792:
[----:B------:R-:W-:Y:S04]  /*9030*/  BSSY B1, `(.L_x_1794) ;  /* 0x000000e000017945 */ /* 0x000fe80003800000 */
[----:B------:R-:W-:Y:S05]  /*9040*/  @P2 BRA `(.L_x_1795) ;  /* 0x0000000000102947 */ /* 0x000fea0003800000 */
[----:B------:R-:W-:Y:S01]  /*9050*/  HFMA2.MMA R2, -RZ, RZ, 0, 0 ;  /* 0x00000000ff027435 */ /* 0x000fe200000001ff */
[----:B------:R-:W-:Y:S10]  /*9060*/  @!P0 BRA `(.L_x_1796) ;  /* 0x0000000000288947 */ /* 0x000ff40003800000 */
[----:B------:R-:W-:Y:S01]  /*9070*/  SHF.L.U32 R2, R182, 0x10, RZ ;  /* 0x00000010b6027819 */ /* 0x000fe200000006ff */
[----:B------:R-:W-:Y:S06]  /*9080*/  BRA `(.L_x_1796) ;  /* 0x0000000000207947 */ /* 0x000fec0003800000 */
.L_x_1795:
        /* <DEDUP_REMOVED lines=8> */
.L_x_1796:
[----:B------:R-:W-:Y:S05]  /*9110*/  BSYNC B1 ;  /* 0x0000000000017941 */ /* 0x000fea0003800000 */
.L_x_1794:
        /* <DEDUP_REMOVED lines=8> */
[----:B--2--5:R-:W-:-:S05]  /*91a0*/  @P4 SHF.L.U32 R18, R102, 0x10, RZ ;  /* 0x0000001066124819 */ /* 0x024fca00000006ff */
[----:B------:R-:W-:Y:S01]  /*91b0*/  @P4 FMUL.FTZ R2, R18, R0 ;  /* 0x0000000012024220 */ /* 0x000fe20000410000 */
[----:B------:R-:W-:-:S03]  /*91c0*/  @P4 SHF.L.U32 R18, R42, 0x10, RZ ;  /* 0x000000102a124819 */ /* 0x000fc600000006ff */
[----:B------:R-:W-:Y:S01]  /*91d0*/  FADD.FTZ R84, R84, R2 ;  /* 0x0000000254547221 */ /* 0x000fe20000010000 */
[----:B------:R-:W-:Y:S01]  /*91e0*/  MOV R2, RZ ;  /* 0x000000ff00027202 */ /* 0x000fe20000000f00 */
[----:B------:R-:W-:-:S05]  /*91f0*/  @P4 FMUL.FTZ R2, R0, R18 ;  /* 0x0000001200024220 */ /* 0x000fca0000410000 */
[----:B------:R-:W-:-:S04]  /*9200*/  F2FP.BF16.F32.PACK_AB R2, RZ, R2 ;  /* 0x00000002ff02723e */ /* 0x000fc800000010ff */
[----:B-1----:R-:W-:-:S07]  /*9210*/  PRMT R46, R2, 0x7610, R46 ;  /* 0x00007610022e7816 */ /* 0x002fce000000002e */
.L_x_1798:
[----:B------:R-:W-:Y:S05]  /*9220*/  BSYNC B1 ;  /* 0x0000000000017941 */ /* 0x000fea0003800000 */
.L_x_1797:
[----:B------:R-:W-:Y:S04]  /*9230*/  BSSY B1, `(.L_x_1799) ;  /* 0x0000010000017945 */ /* 0x000fe80003800000 */
[----:B------:R-:W-:Y:S05]  /*9240*/  @P2 BRA `(.L_x_1800) ;  /* 0x0000000000142947 */ /* 0x000fea0003800000 */
[----:B------:R-:W-:Y:S01]  /*9250*/  IMAD.MOV.U32 R2, RZ, RZ, RZ ;  /* 0x000000ffff027224 */ /* 0x000fe200078e00ff */
[----:B------:R-:W-:Y:S06]  /*9260*/  @!P0 BRA `(.L_x_1801) ;  /* 0x0000000000308947 */ /* 0x000fec0003800000 */
[----:B------:R-:W-:-:S04]  /*9270*/  PRMT R2, R182, 0x7632, R2 ;  /* 0x00007632b6027816 */ /* 0x000fc80000000002 */
[----:B------:R-:W-:Y:S01]  /*9280*/  SHF.L.U32 R2, R2, 0x10, RZ ;  /* 0x0000001002027819 */ /* 0x000fe200000006ff */
[----:B------:R-:W-:Y:S06]  /*9290*/  BRA `(.L_x_1801) ;  /* 0x0000000000247947 */ /* 0x000fec0003800000 */
.L_x_1800:
        /* <DEDUP_REMOVED lines=9> */
.L_x_1801:
[----:B------:R-:W-:Y:S05]  /*9330*/  BSYNC B1 ;  /* 0x0000000000017941 */ /* 0x000fea0003800000 */
.L_x_1799:
        /* <DEDUP_REMOVED lines=18> */
.L_x_1803:
[----:B------:R-:W-:Y:S05]  /*9460*/  BSYNC B1 ;  /* 0x0000000000017941 */ /* 0x000fea0003800000 */
.L_x_1802:
[----:B------:R-:W-:Y:S04]  /*9470*/  BSSY B1, `(.L_x_1804) ;  /* 0x000000e000017945 */ /* 0x000fe80003800000 */
[----:B------:R-:W-:Y:S05]  /*9480*/  @P2 BRA `(.L_x_1805) ;  /* 0x0000000000102947 */ /* 0x000fea0003800000 */
[----:B------:R-:W-:Y:S01]  /*9490*/  MOV R2, RZ ;  /* 0x000000ff00027202 */ /* 0x000fe20000000f00 */
[----:B------:R-:W-:Y:S06]  /*94a0*/  @!P0 BRA `(.L_x_1806) ;  /* 0x0000000000288947 */ /* 0x000fec0003800000 */
[----:B------:R-:W-:Y:S01]  /*94b0*/  IMAD.U32 R2, R183, 0x10000, RZ ;  /* 0x00010000b7027824 */ /* 0x000fe200078e00ff */
[----:B------:R-:W-:Y:S06]  /*94c0*/  BRA `(.L_x_1806) ;  /* 0x0000000000207947 */ /* 0x000fec0003800000 */
.L_x_1805:
        /* <DEDUP_REMOVED lines=8> */
.L_x_1806:
[----:B------:R-:W-:Y:S05]  /*9550*/  BSYNC B1 ;  /* 0x0000000000017941 */ /* 0x000fea0003800000 */
.L_x_1804:
        /* <DEDUP_REMOVED lines=16> */
.L_x_1808:
[----:B------:R-:W-:Y:S05]  /*9660*/  BSYNC B1 ;  /* 0x0000000000017941 */ /* 0x000fea0003800000 */
.L_x_1807:
[----:B------:R-:W-:Y:S04]  /*9670*/  BSSY B1, `(.L_x_1809) ;  /* 0x0000010000017945 */ /* 0x000fe80003800000 */
[----:B------:R-:W-:Y:S05]  /*9680*/  @P2 BRA `(.L_x_1810) ;  /* 0x0000000000142947 */ /* 0x000fea0003800000 */
[----:B------:R-:W-:Y:S01]  /*9690*/  MOV R5, RZ ;  /* 0x000000ff00057202 */ /* 0x000fe20000000f00 */
[----:B------:R-:W-:Y:S06]  /*96a0*/  @!P0 BRA `(.L_x_1811) ;  /* 0x0000000000308947 */ /* 0x000fec0003800000 */
[----:B------:R-:W-:-:S04]  /*96b0*/  PRMT R5, R183, 0x7632, R5 ;  /* 0x00007632b7057816 */ /* 0x000fc80000000005 */
[----:B------:R-:W-:Y:S01]  /*96c0*/  SHF.L.U32 R5, R5, 0x10, RZ ;  /* 0x0000001005057819 */ /* 0x000fe200000006ff */
[----:B------:R-:W-:Y:S06]  /*96d0*/  BRA `(.L_x_1811) ;  /* 0x0000000000247947 */ /* 0x000fec0003800000 */
.L_x_1810:
[----:B------:R-:W3:Y:S01]  /*96e0*/  LDC.U8 R2, c[0x0][0x2a0] ;  /* 0x0000a800ff027b82 */ /* 0x000ee20000000000 */
[----:B------:R-:W-:-:S05]  /*96f0*/  @P0 PRMT R0, R183, 0x7632, R0 ;  /* 0x00007632b7000816 */ /* 0x000fca0000000000 */
[----:B------:R-:W-:Y:S01]  /*9700*/  @P0 IMAD.U32 R0, R0, 0x10000, RZ ;  /* 0x0001000000000824 */ /* 0x000fe200078e00ff */
[----:B---3--:R-:W-:-:S04]  /*9710*/  ISETP.NE.AND P2, PT, R2, RZ, PT ;  /* 0x000000ff0200720c */ /* 0x008fc80003f45270 */
[----:B------:R-:W-:-:S05]  /*9720*/  FSEL R4, R4, RZ, !P2 ;  /* 0x000000ff04047208 */ /* 0x000fca0005000000 */
[----:B------:R-:W-:-:S04]  /*9730*/  FFMA.FTZ R4, R8, R246, R4 ;  /* 0x000000f608047223 */ /* 0x000fc80000010004 */
[----:B------:R-:W-:-:S04]  /*9740*/  FADD.FTZ R4, R242, -R4 ;  /* 0x80000004f2047221 */ /* 0x000fc80000010000 */
[----:B------:R-:W-:-:S04]  /*9750*/  FMUL.FTZ R5, R5, R4 ;  /* 0x0000000405057220 */ /* 0x000fc80000410000 */
[----:B------:R-:W-:-:S07]  /*9760*/  @P0 FADD.FTZ R5, R5, R0 ;  /* 0x0000000005050221 */ /* 0x000fce0000010000 */
.L_x_1811:
[----:B------:R-:W-:Y:S05]  /*9770*/  BSYNC B1 ;  /* 0x0000000000017941 */ /* 0x000fea0003800000 */
.L_x_1809:
        /* <DEDUP_REMOVED lines=17> */
[----:B-12---:R-:W-:-:S07]  /*9890*/  PRMT R47, R47, 0x5410, R4 ;  /* 0x000054102f2f7816 */ /* 0x006fce0000000004 */
.L_x_1813:
[----:B------:R-:W-:Y:S05]  /*98a0*/  BSYNC B1 ;  /* 0x0000000000017941 */ /* 0x000fea0003800000 */
.L_x_1812:
[----:B------:R-:W3:Y:S01]  /*98b0*/  @P1 LDC.64 R4, c[0x0][0x308] ;  /* 0x0000c200ff041b82 */ /* 0x000ee20000000a00 */
[----:B------:R-:W-:-:S05]  /*98c0*/  @P1 IADD3 R3, R3, 0x80, RZ ;  /* 0x0000008003031810 */ /* 0x000fca0007ffe0ff */
[----:B---3--:R-:W-:-:S05]  /*98d0*/  @P1 IMAD.WIDE.U32 R2, R3, 0x10, R4 ;  /* 0x0000001003021825 */ /* 0x008fca00078e0004 */
[----:B------:R3:W-:Y:S02]  /*98e0*/  @P1 STG.E.128 desc[UR4][R2.64], R88 ;  /* 0x0000005802001986 */ /* 0x0007e4000c101d04 */
[----:B---3--:R-:W3:Y:S02]  /*98f0*/  @P3 LDC.64 R2, c[0x0][0x2f8] ;  /* 0x0000be00ff023b82 */ /* 0x008ee40000000a00 */
[----:B---3--:R-:W-:-:S05]  /*9900*/  @P3 IMAD.WIDE.U32 R2, R247, 0x10, R2 ;  /* 0x00000010f7023825 */ /* 0x008fca00078e0002 */
[----:B------:R3:W-:Y:S02]  /*9910*/  @P3 STG.E.128 desc[UR4][R2.64], R44 ;  /* 0x0000002c02003986 */ /* 0x0007e4000c101d04 */
[----:B---3--:R-:W3:Y:S02]  /*9920*/  LDC.64 R2, c[0x0][0x210] ;  /* 0x00008400ff027b82 */ /* 0x008ee40000000a00 */
[----:B---3--:R-:W-:-:S04]  /*9930*/  LEA R6, R2, R6, 0x2 ;  /* 0x0000000602067211 */ /* 0x008fc800078e10ff */
[----:B------:R-:W-:-:S13]  /*9940*/  ISETP.GE.AND P0, PT, R6, R3, PT ;  /* 0x000000030600720c */ /* 0x000fda0003f06270 */
[----:B------:R-:W-:Y:S05]  /*9950*/  @!P0 BRA `(.L_x_1814) ;  /* 0xffffff7400a48947 */ /* 0x000fea000383ffff */
.L_x_1601:
[----:B------:R-:W-:Y:S05]  /*9960*/  BSYNC B0 ;  /* 0x0000000000007941 */ /* 0x000fea0003800000 */
.L_x_1599:
[----:B------:R-:W3:Y:S01]  /*9970*/  S2R R90, SR_TID.X ;  /* 0x00000000005a7919 */ /* 0x000ee20000002100 */
[----:B------:R-:W-:Y:S01]  /*9980*/  MOV R0, 0x400 ;  /* 0x0000040000007802 */ /* 0x000fe20000000f00 */
[----:B------:R-:W-:Y:S05]  /*9990*/  WARPSYNC.ALL ;  /* 0x0000000000007948 */ /* 0x000fea0003800000 */
[----:B------:R-:W4:Y:S01]  /*99a0*/  S2R R4, SR_TID.X ;  /* 0x0000000000047919 */ /* 0x000f220000002100 */
[----:B------:R-:W-:Y:S01]  /*99b0*/  ULDC UR6, c[0x0][0x218] ;  /* 0x0000860000067ab9 */ /* 0x000fe20000000800 */
[----:B------:R-:W-:Y:S01]  /*99c0*/  ULDC.64 UR14, c[0x0][0x2d0] ;  /* 0x0000b400000e7ab9 */ /* 0x000fe20000000a00 */
[----:B------:R-:W0:Y:S01]  /*99d0*/  S2R R3, SR_CgaCtaId ;  /* 0x0000000000037919 */ /* 0x000e220000008800 */
[----:B------:R-:W1:Y:S01]  /*99e0*/  S2R R7, SR_CTAID.X ;  /* 0x0000000000077919 */ /* 0x000e620000002500 */
[----:B---3--:R-:W-:-:S02]  /*99f0*/  SHF.R.U32.HI R2, RZ, 0x5, R90 ;  /* 0x00000005ff027819 */ /* 0x008fc4000001165a */
[----:B----4-:R-:W-:Y:S02]  /*9a00*/  LOP3.LUT R4, R4, 0x1f, RZ, 0xc0, !PT ;  /* 0x0000001f04047812 */ /* 0x010fe400078ec0ff */
[----:B0-----:R-:W-:-:S03]  /*9a10*/  LEA R3, R3, R0, 0x18 ;  /* 0x0000000003037211 */ /* 0x001fc600078ec0ff */
[----:B------:R-:W-:Y:S02]  /*9a20*/  IMAD R2, R2, 0xa0, R4 ;  /* 0x000000a002027824 */ /* 0x000fe400078e0204 */
[----:B-1----:R-:W-:Y:S01]  /*9a30*/  IMAD R7, R7, UR6, RZ ;  /* 0x0000000607077c24 */ /* 0x002fe2000f8e02ff */
[----:B------:R-:W-:Y:S02]  /*9a40*/  ULDC.64 UR6, c[0x0][0x2d8] ;  /* 0x0000b60000067ab9 */ /* 0x000fe40000000a00 */
[----:B------:R-:W-:Y:S01]  /*9a50*/  LEA R2, R2, R3, 0x5 ;  /* 0x0000000302027211 */ /* 0x000fe200078e28ff */
[----:B------:R-:W-:Y:S01]  /*9a60*/  IMAD R0, R90, 0x4, R3 ;  /* 0x000000045a007824 */ /* 0x000fe200078e0203 */
[----:B------:R-:W-:-:S03]  /*9a70*/  IADD3 R90, P0, R7, R90, RZ ;  /* 0x0000005a075a7210 */ /* 0x000fc60007f1e0ff */
        /* <DEDUP_REMOVED lines=13> */
[----:B------:R-:W3:Y:S04]  /*9b50*/  LDS R6, [R0+0x1400] ;  /* 0x0014000000067984 */ /* 0x000ee80000000800 */
[----:B------:R-:W4:Y:S04]  /*9b60*/  LDS R5, [R0+0x1600] ;  /* 0x0016000000057984 */ /* 0x000f280000000800 */
[----:B------:R-:W-:Y:S04]  /*9b70*/  LDS R14, [R0+0x1800] ;  /* 0x00180000000e7984 */ /* 0x000fe80000000800 */
[----:B------:R-:W-:Y:S04]  /*9b80*/  LDS R13, [R0+0x1a00] ;  /* 0x001a0000000d7984 */ /* 0x000fe80000000800 */
[----:B------:R-:W-:Y:S04]  /*9b90*/  LDS R16, [R0+0x1c00] ;  /* 0x001c000000107984 */ /* 0x000fe80000000800 */
[----:B------:R-:W-:Y:S04]  /*9ba0*/  LDS R15, [R0+0x1e00] ;  /* 0x001e0000000f7984 */ /* 0x000fe80000000800 */
[----:B------:R-:W4:Y:S04]  /*9bb0*/  LDS R7, [R0+0xc00] ;  /* 0x000c000000077984 */ /* 0x000f280000000800 */
[----:B--2---:R-:W2:Y:S01]  /*9bc0*/  LDS R18, [R0+0x2000] ;  /* 0x0020000000127984 */ /* 0x004ea20000000800 */
[----:B0-----:R-:W-:-:S03]  /*9bd0*/  FADD.FTZ R3, RZ, R3 ;  /* 0x00000003ff037221 */ /* 0x001fc60000010000 */
[----:B------:R-:W0:Y:S01]  /*9be0*/  LDS R8, [R0+0xe00] ;  /* 0x000e000000087984 */ /* 0x000e220000000800 */
[----:B-1----:R-:W-:-:S03]  /*9bf0*/  FADD.FTZ R4, RZ, R4 ;  /* 0x00000004ff047221 */ /* 0x002fc60000010000 */
[----:B------:R-:W1:Y:S01]  /*9c00*/  LDS R17, [R0+0x2200] ;  /* 0x0022000000117984 */ /* 0x000e620000000800 */
[----:B---3--:R-:W-:-:S03]  /*9c10*/  FADD.FTZ R11, R3, R6 ;  /* 0x00000006030b7221 */ /* 0x008fc60000010000 */
[----:B------:R-:W3:Y:S01]  /*9c20*/  LDS R9, [R0+0x1000] ;  /* 0x0010000000097984 */ /* 0x000ee20000000800 */
[----:B----4-:R-:W-:-:S03]  /*9c30*/  FADD.FTZ R12, R4, R5 ;  /* 0x00000005040c7221 */ /* 0x010fc60000010000 */
[----:B------:R-:W4:Y:S04]  /*9c40*/  LDS R3, [R0+0x400] ;  /* 0x0004000000037984 */ /* 0x000f280000000800 */
[----:B------:R-:W4:Y:S04]  /*9c50*/  LDS R4, [R0+0x600] ;  /* 0x0006000000047984 */ /* 0x000f280000000800 */
[----:B------:R-:W4:Y:S04]  /*9c60*/  LDS R5, [R0+0x800] ;  /* 0x0008000000057984 */ /* 0x000f280000000800 */
[----:B------:R-:W4:Y:S04]  /*9c70*/  LDS R6, [R0+0xa00] ;  /* 0x000a000000067984 */ /* 0x000f280000000800 */
[----:B------:R-:W4:Y:S01]  /*9c80*/  LDS R20, [R0+0x2400] ;  /* 0x0024000000147984 */ /* 0x000f220000000800 */
[----:B------:R-:W-:-:S03]  /*9c90*/  FADD.FTZ R7, RZ, R7 ;  /* 0x00000007ff077221 */ /* 0x000fc60000010000 */
[----:B------:R-:W4:Y:S01]  /*9ca0*/  LDS R10, [R0+0x1200] ;  /* 0x00120000000a7984 */ /* 0x000f220000000800 */
[----:B--2---:R-:W-:-:S03]  /*9cb0*/  FADD.FTZ R7, R7, R18 ;  /* 0x0000001207077221 */ /* 0x004fc60000010000 */
[----:B------:R-:W2:Y:S04]  /*9cc0*/  LDS R19, [R0+0x2600] ;  /* 0x0026000000137984 */ /* 0x000ea80000000800 */
[----:B------:R-:W2:Y:S01]  /*9cd0*/  LDS R22, [R0+0x2800] ;  /* 0x0028000000167984 */ /* 0x000ea20000000800 */
[----:B0-----:R-:W-:-:S03]  /*9ce0*/  FADD.FTZ R8, RZ, R8 ;  /* 0x00000008ff087221 */ /* 0x001fc60000010000 */
[----:B------:R-:W0:Y:S01]  /*9cf0*/  LDS R21, [R0+0x2a00] ;  /* 0x002a000000157984 */ /* 0x000e220000000800 */
[----:B-1----:R-:W-:-:S03]  /*9d00*/  FADD.FTZ R8, R8, R17 ;  /* 0x0000001108087221 */ /* 0x002fc60000010000 */
[----:B-----5:R-:W1:Y:S01]  /*9d10*/  LDS R24, [R0+0x2c00] ;  /* 0x002c000000187984 */ /* 0x020e620000000800 */
[----:B---3--:R-:W-:-:S03]  /*9d20*/  FADD.FTZ R9, RZ, R9 ;  /* 0x00000009ff097221 */ /* 0x008fc60000010000 */
[----:B------:R-:W3:Y:S01]  /*9d30*/  LDS R23, [R0+0x2e00] ;  /* 0x002e000000177984 */ /* 0x000ee20000000800 */
[----:B----4-:R-:W-:-:S03]  /*9d40*/  FADD.FTZ R3, RZ, R3 ;  /* 0x00000003ff037221 */ /* 0x010fc60000010000 */
[----:B------:R-:W4:Y:S01]  /*9d50*/  LDS R26, [R0+0x3000] ;  /* 0x00300000001a7984 */ /* 0x000f220000000800 */
[----:B------:R-:W-:Y:S01]  /*9d60*/  FADD.FTZ R4, RZ, R4 ;  /* 0x00000004ff047221 */ /* 0x000fe20000010000 */
[----:B------:R-:W-:Y:S02]  /*9d70*/  FADD.FTZ R3, R3, R14 ;  /* 0x0000000e03037221 */ /* 0x000fe40000010000 */
[----:B------:R-:W4:Y:S01]  /*9d80*/  LDS R25, [R0+0x3200] ;  /* 0x0032000000197984 */ /* 0x000f220000000800 */
[----:B------:R-:W-:Y:S01]  /*9d90*/  FADD.FTZ R5, RZ, R5 ;  /* 0x00000005ff057221 */ /* 0x000fe20000010000 */
[----:B------:R-:W-:Y:S02]  /*9da0*/  FADD.FTZ R4, R4, R13 ;  /* 0x0000000d04047221 */ /* 0x000fe40000010000 */
[----:B------:R-:W4:Y:S01]  /*9db0*/  LDS R28, [R0+0x3400] ;  /* 0x00340000001c7984 */ /* 0x000f220000000800 */
[----:B------:R-:W-:Y:S01]  /*9dc0*/  FADD.FTZ R6, RZ, R6 ;  /* 0x00000006ff067221 */ /* 0x000fe20000010000 */
[----:B------:R-:W-:-:S02]  /*9dd0*/  FADD.FTZ R5, R5, R16 ;  /* 0x0000001005057221 */ /* 0x000fc40000010000 */
[----:B------:R-:W4:Y:S01]  /*9de0*/  LDS R27, [R0+0x3600] ;  /* 0x00360000001b7984 */ /* 0x000f220000000800 */
[----:B------:R-:W-:Y:S01]  /*9df0*/  FADD.FTZ R6, R6, R15 ;  /* 0x0000000f06067221 */ /* 0x000fe20000010000 */
[----:B------:R-:W-:Y:S02]  /*9e00*/  FADD.FTZ R9, R9, R20 ;  /* 0x0000001409097221 */ /* 0x000fe40000010000 */
[----:B------:R-:W4:Y:S01]  /*9e10*/  LDS R30, [R0+0x3800] ;  /* 0x00380000001e7984 */ /* 0x000f220000000800 */
[----:B------:R-:W-:-:S03]  /*9e20*/  FADD.FTZ R10, RZ, R10 ;  /* 0x0000000aff0a7221 */ /* 0x000fc60000010000 */
[----:B------:R-:W4:Y:S01]  /*9e30*/  LDS R29, [R0+0x3a00] ;  /* 0x003a0000001d7984 */ /* 0x000f220000000800 */
[----:B--2---:R-:W-:-:S03]  /*9e40*/  FADD.FTZ R10, R10, R19 ;  /* 0x000000130a0a7221 */ /* 0x004fc60000010000 */
[----:B------:R-:W2:Y:S01]  /*9e50*/  LDS R32, [R0+0x3c00] ;  /* 0x003c000000207984 */ /* 0x000ea20000000800 */
[----:B------:R-:W-:-:S03]  /*9e60*/  FADD.FTZ R11, R11, R22 ;  /* 0x000000160b0b7221 */ /* 0x000fc60000010000 */
[----:B------:R-:W2:Y:S01]  /*9e70*/  LDS R31, [R0+0x3e00] ;  /* 0x003e0000001f7984 */ /* 0x000ea20000000800 */
[----:B0-----:R-:W-:-:S03]  /*9e80*/  FADD.FTZ R12, R12, R21 ;  /* 0x000000150c0c7221 */ /* 0x001fc60000010000 */
[----:B------:R-:W0:Y:S01]  /*9e90*/  LDS R34, [R0+0x4000] ;  /* 0x0040000000227984 */ /* 0x000e220000000800 */
[----:B-1----:R-:W-:-:S03]  /*9ea0*/  FADD.FTZ R3, R3, R24 ;  /* 0x0000001803037221 */ /* 0x002fc60000010000 */
[----:B------:R-:W1:Y:S01]  /*9eb0*/  LDS R33, [R0+0x4200] ;  /* 0x0042000000217984 */ /* 0x000e620000000800 */
        /* <DEDUP_REMOVED lines=14> */
[----:B--2---:R-:W-:Y:S01]  /*9fa0*/  FADD.FTZ R11, R11, R32 ;  /* 0x000000200b0b7221 */ /* 0x004fe20000010000 */
[----:B------:R-:W-:Y:S01]  /*9fb0*/  FADD.FTZ R31, R12, R31 ;  /* 0x0000001f0c1f7221 */ /* 0x000fe20000010000 */
[----:B0-----:R-:W-:Y:S01]  /*9fc0*/  FADD.FTZ R13, R3, R34 ;  /* 0x00000022030d7221 */ /* 0x001fe20000010000 */
[----:B-1----:R-:W-:Y:S01]  /*9fd0*/  FADD.FTZ R33, R4, R33 ;  /* 0x0000002104217221 */ /* 0x002fe20000010000 */
[----:B---3--:R-:W-:Y:S01]  /*9fe0*/  FADD.FTZ R15, R5, R36 ;  /* 0x00000024050f7221 */ /* 0x008fe20000010000 */
[----:B----4-:R-:W-:Y:S01]  /*9ff0*/  FADD.FTZ R35, R6, R35 ;  /* 0x0000002306237221 */ /* 0x010fe20000010000 */
        /* <DEDUP_REMOVED lines=16> */
[----:B------:R-:W1:Y:S04]  /*a100*/  LDS R44, [R0+0x600] ;  /* 0x00060000002c7984 */ /* 0x000e680000000800 */
[----:B------:R-:W2:Y:S04]  /*a110*/  LDS R45, [R0+0x1600] ;  /* 0x00160000002d7984 */ /* 0x000ea80000000800 */
[----:B------:R-:W3:Y:S04]  /*a120*/  LDS R47, [R0+0x1a00] ;  /* 0x001a0000002f7984 */ /* 0x000ee80000000800 */
[----:B------:R-:W4:Y:S04]  /*a130*/  LDS R41, [R0] ;  /* 0x0000000000297984 */ /* 0x000f280000000800 */
        /* <DEDUP_REMOVED lines=71> */
[----:B------:R-:W-:Y:S01]  /*a5b0*/  IADD3.X R3, RZ, RZ, RZ, P0, !PT ;  /* 0x000000ffff037210 */ /* 0x000fe200007fe4ff */
[----:B---3--:R-:W-:Y:S01]  /*a5c0*/  FADD.FTZ R93, R4, R93 ;  /* 0x0000005d045d7221 */ /* 0x008fe20000010000 */
[----:B------:R-:W-:Y:S01]  /*a5d0*/  STS.128 [R2], R48 ;  /* 0x0000003002007388 */ /* 0x000fe20000000c00 */
[----:B----4-:R-:W-:-:S03]  /*a5e0*/  FADD.FTZ R21, R5, R32 ;  /* 0x0000002005157221 */ /* 0x010fc60000010000 */
[----:B------:R-:W-:Y:S01]  /*a5f0*/  STS.128 [R2+0x10], R52 ;  /* 0x0000103402007388 */ /* 0x000fe20000000c00 */
[----:B------:R-:W-:Y:S01]  /*a600*/  FADD.FTZ R95, R6, R95 ;  /* 0x0000005f065f7221 */ /* 0x000fe20000010000 */
[C---:B------:R-:W-:Y:S02]  /*a610*/  SHF.L.U32 R6, R90.reuse, 0x2, RZ ;  /* 0x000000025a067819 */ /* 0x040fe400000006ff */
[----:B------:R-:W-:Y:S01]  /*a620*/  STS.128 [R2+0x400], R56 ;  /* 0x0004003802007388 */ /* 0x000fe20000000c00 */
[----:B------:R-:W-:Y:S01]  /*a630*/  FADD.FTZ R23, R7, R34 ;  /* 0x0000002207177221 */ /* 0x000fe20000010000 */
[----:B------:R-:W-:Y:S02]  /*a640*/  SHF.L.U64.HI R7, R90, 0x2, R3 ;  /* 0x000000025a077819 */ /* 0x000fe40000010203 */
[----:B------:R-:W-:Y:S01]  /*a650*/  STS.128 [R2+0x410], R60 ;  /* 0x0004103c02007388 */ /* 0x000fe20000000c00 */
[----:B------:R-:W-:Y:S01]  /*a660*/  FADD.FTZ R97, R8, R97 ;  /* 0x0000006108617221 */ /* 0x000fe20000010000 */
[----:B------:R-:W-:-:S02]  /*a670*/  IADD3 R4, P1, R6, UR14, RZ ;  /* 0x0000000e06047c10 */ /* 0x000fc4000ff3e0ff */
[----:B------:R-:W-:Y:S02]  /*a680*/  STS.128 [R2+0x800], R64 ;  /* 0x0008004002007388 */ /* 0x000fe40000000c00 */
[----:B------:R-:W-:Y:S02]  /*a690*/  IADD3.X R5, R7, UR15, RZ, P1, !PT ;  /* 0x0000000f07057c10 */ /* 0x000fe40008ffe4ff */
[----:B------:R-:W-:Y:S04]  /*a6a0*/  STS.128 [R2+0x810], R68 ;  /* 0x0008104402007388 */ /* 0x000fe80000000c00 */
        /* <DEDUP_REMOVED lines=31> */
[----:B------:R-:W4:Y:S01]  /*a8a0*/  LDS R10, [R0+0xa00] ;  /* 0x000a0000000a7984 */ /* 0x000f220000000800 */
[----:B------:R-:W-:-:S03]  /*a8b0*/  FADD.FTZ R51, R36, R45 ;  /* 0x0000002d24337221 */ /* 0x000fc60000010000 */
[----:B------:R-:W-:Y:S01]  /*a8c0*/  STG.E desc[UR4][R2.64], R89 ;  /* 0x0000005902007986 */ /* 0x000fe2000c101904 */
        /* <DEDUP_REMOVED lines=16> */
[----:B------:R-:W-:Y:S01]  /*a9d0*/  STG.E desc[UR4][R6.64], R51 ;  /* 0x0000003306007986 */ /* 0x000fe2000c101904 */
[----:B----4-:R-:W-:-:S03]  /*a9e0*/  FADD.FTZ R10, RZ, R10 ;  /* 0x0000000aff0a7221 */ /* 0x010fc60000010000 */
[----:B------:R-:W4:Y:S04]  /*a9f0*/  LDS R20, [R0+0x2000] ;  /* 0x0020000000147984 */ /* 0x000f280000000800 */
[----:B------:R-:W4:Y:S01]  /*aa00*/  LDS R51, [R0+0x3200] ;  /* 0x0032000000337984 */ /* 0x000f220000000800 */
[----:B------:R-:W-:-:S03]  /*aa10*/  FADD.FTZ R14, R14, R45 ;  /* 0x0000002d0e0e7221 */ /* 0x000fc60000010000 */
[----:B------:R-:W-:Y:S04]  /*aa20*/  STG.E desc[UR4][R2.64+0x200], R25 ;  /* 0x0002001902007986 */ /* 0x000fe8000c101904 */
[----:B------:R-:W4:Y:S01]  /*aa30*/  LDS R59, [R0+0x4400] ;  /* 0x00440000003b7984 */ /* 0x000f220000000800 */
[----:B------:R-:W-:-:S03]  /*aa40*/  FADD.FTZ R12, R12, R47 ;  /* 0x0000002f0c0c7221 */ /* 0x000fc60000010000 */
[----:B------:R-:W4:Y:S01]  /*aa50*/  LDS R16, [R0+0x1000] ;  /* 0x0010000000107984 */ /* 0x000f220000000800 */
        /* <DEDUP_REMOVED lines=11> */
[----:B----4-:R-:W-:-:S03]  /*ab10*/  FADD.FTZ R11, R11, R20 ;  /* 0x000000140b0b7221 */ /* 0x010fc60000010000 */
[----:B------:R-:W3:Y:S01]  /*ab20*/  LDS R31, [R0+0x2400] ;  /* 0x00240000001f7984 */ /* 0x000ee20000000800 */
[----:B------:R-:W-:-:S03]  /*ab30*/  FADD.FTZ R10, R10, R51 ;  /* 0x000000330a0a7221 */ /* 0x000fc60000010000 */
[----:B------:R-:W-:Y:S04]  /*ab40*/  STG.E desc[UR4][R2.64+0x400], R91 ;  /* 0x0004005b02007986 */ /* 0x000fe8000c101904 */
[----:B------:R-:W4:Y:S01]  /*ab50*/  LDS R41, [R0+0x3600] ;  /* 0x0036000000297984 */ /* 0x000f220000000800 */
[----:B------:R-:W-:-:S03]  /*ab60*/  FADD.FTZ R59, R14, R59 ;  /* 0x0000003b0e3b7221 */ /* 0x000fc60000010000 */
[----:B------:R-:W-:Y:S01]  /*ab70*/  STG.E desc[UR4][R4.64+0x400], R13 ;  /* 0x0004000d04007986 */ /* 0x000fe2000c101904 */
[----:B------:R-:W-:-:S03]  /*ab80*/  FADD.FTZ R16, RZ, R16 ;  /* 0x00000010ff107221 */ /* 0x000fc60000010000 */
[----:B------:R-:W4:Y:S01]  /*ab90*/  LDS R26, [R0+0x4800] ;  /* 0x00480000001a7984 */ /* 0x000f220000000800 */
[----:B------:R-:W-:-:S03]  /*aba0*/  FADD.FTZ R8, R8, R25 ;  /* 0x0000001908087221 */ /* 0x000fc60000010000 */
[----:B------:R-:W4:Y:S01]  /*abb0*/  LDS R13, [R0+0x2600] ;  /* 0x00260000000d7984 */ /* 0x000f220000000800 */
[----:B0-----:R-:W-:-:S03]  /*abc0*/  FADD.FTZ R11, R11, R22 ;  /* 0x000000160b0b7221 */ /* 0x001fc60000010000 */
[----:B------:R-:W0:Y:S04]  /*abd0*/  LDS R53, [R0+0x3800] ;  /* 0x0038000000357984 */ /* 0x000e280000000800 */
[----:B------:R-:W0:Y:S01]  /*abe0*/  LDS R63, [R0+0x4a00] ;  /* 0x004a0000003f7984 */ /* 0x000e220000000800 */
[----:B-1----:R-:W-:-:S03]  /*abf0*/  FADD.FTZ R61, R10, R61 ;  /* 0x0000003d0a3d7221 */ /* 0x002fc60000010000 */
[----:B------:R-:W1:Y:S01]  /*ac00*/  LDS R24, [R0+0x3a00] ;  /* 0x003a000000187984 */ /* 0x000e620000000800 */
[----:B--2---:R-:W-:-:S03]  /*ac10*/  FADD.FTZ R18, RZ, R18 ;  /* 0x00000012ff127221 */ /* 0x004fc60000010000 */
[----:B------:R-:W2:Y:S04]  /*ac20*/  LDS R43, [R0+0x4c00] ;  /* 0x004c0000002b7984 */ /* 0x000ea80000000800 */
[----:B------:R-:W2:Y:S01]  /*ac30*/  LDS R28, [R0+0x4e00] ;  /* 0x004e0000001c7984 */ /* 0x000ea20000000800 */
[----:B---3--:R-:W-:-:S03]  /*ac40*/  FADD.FTZ R16, R16, R31 ;  /* 0x0000001f10107221 */ /* 0x008fc60000010000 */
[----:B------:R-:W-:Y:S04]  /*ac50*/  STG.E desc[UR4][R6.64+0x400], R55 ;  /* 0x0004003706007986 */ /* 0x000fe8000c101904 */
        /* <DEDUP_REMOVED lines=30> */
.L_x_1605:
[----:B--2---:R-:W-:Y:S01]  /*ae40*/  HFMA2.MMA R247, -RZ, RZ, 0, 1.847743988037109375e-06 ;  /* 0x0000001ffff77435 */ /* 0x004fe200000001ff */
[----:B------:R-:W-:Y:S01]  /*ae50*/  BSSY B1, `(.L_x_1815) ;  /* 0x0000007000017945 */ /* 0x000fe20003800000 */
[----:B------:R-:W-:Y:S01]  /*ae60*/  MOV R249, R250 ;  /* 0x000000fa00f97202 */ /* 0x000fe20000000f00 */
[----:B------:R-:W-:Y:S01]  /*ae70*/  IMAD.MOV.U32 R248, RZ, RZ, 0x1 ;  /* 0x00000001fff87424 */ /* 0x000fe200078e00ff */
[----:B------:R-:W-:-:S07]  /*ae80*/  MOV R246, 0xffffffff ;  /* 0xffffffff00f67802 */ /* 0x000fce0000000f00 */
[----:B------:R-:W-:Y:S05]  /*ae90*/  WARPSYNC.COLLECTIVE R246, `(.L_x_1816) ;  /* 0x00000000f6087348 */ /* 0x000fea0003c00000 */
[----:B------:R0:W1:Y:S02]  /*aea0*/  SHFL.BFLY P0, R252, R249, R248, R247 ;  /* 0x0c0000f8f9fc7389 */ /* 0x00006400000000f7 */
[----:B01----:R-:W-:Y:S01]  /*aeb0*/  ENDCOLLECTIVE ;  /* 0x000000000000791b */ /* 0x003fe20003800000 */
.L_x_1816:
[----:B------:R-:W-:Y:S05]  /*aec0*/  BSYNC B1 ;  /* 0x0000000000017941 */ /* 0x000fea0003800000 */
.L_x_1815:
[----:B------:R-:W-:Y:S01]  /*aed0*/  HFMA2.MMA R247, -RZ, RZ, 0, 1.847743988037109375e-06 ;  /* 0x0000001ffff77435 */ /* 0x000fe200000001ff */
[----:B------:R-:W-:Y:S01]  /*aee0*/  MOV R249, R251 ;  /* 0x000000fb00f97202 */ /* 0x000fe20000000f00 */
[----:B------:R-:W-:Y:S01]  /*aef0*/  IMAD.MOV.U32 R248, RZ, RZ, 0x1 ;  /* 0x00000001fff87424 */ /* 0x000fe200078e00ff */
[----:B------:R-:W-:Y:S01]  /*af00*/  MOV R246, 0xffffffff ;  /* 0xffffffff00f67802 */ /* 0x000fe20000000f00 */
[----:B------:R-:W-:-:S07]  /*af10*/  FADD.FTZ R250, R252, R250 ;  /* 0x000000fafcfa7221 */ /* 0x000fce0000010000 */
[----:B------:R-:W-:Y:S05]  /*af20*/  WARPSYNC.COLLECTIVE R246, `(.L_x_1817) ;  /* 0x00000000f6087348 */ /* 0x000fea0003c00000 */
[----:B------:R0:W1:Y:S02]  /*af30*/  SHFL.BFLY P0, R252, R249, R248, R247 ;  /* 0x0c0000f8f9fc7389 */ /* 0x00006400000000f7 */
[----:B01----:R-:W-:Y:S01]  /*af40*/  ENDCOLLECTIVE ;  /* 0x000000000000791b */ /* 0x003fe20003800000 */
.L_x_1817:
[----:B------:R-:W-:Y:S01]  /*af50*/  MOV R249, R250 ;  /* 0x000000fa00f97202 */ /* 0x000fe20000000f00 */
[----:B------:R-:W-:Y:S02]  /*af60*/  IMAD.MOV.U32 R248, RZ, RZ, 0x2 ;  /* 0x00000002fff87424 */ /* 0x000fe400078e00ff */
[----:B------:R-:W-:-:S07]  /*af70*/  FADD.FTZ R251, R252, R251 ;  /* 0x000000fbfcfb7221 */ /* 0x000fce0000010000 */
[----:B------:R-:W-:Y:S05]  /*af80*/  WARPSYNC.COLLECTIVE R246, `(.L_x_1818) ;  /* 0x00000000f6087348 */ /* 0x000fea0003c00000 */
[----:B------:R0:W1:Y:S02]  /*af90*/  SHFL.BFLY P0, R252, R249, R248, R247 ;  /* 0x0c0000f8f9fc7389 */ /* 0x00006400000000f7 */
[----:B01----:R-:W-:Y:S01]  /*afa0*/  ENDCOLLECTIVE ;  /* 0x000000000000791b */ /* 0x003fe20003800000 */
.L_x_1818:
[----:B------:R-:W-:Y:S01]  /*afb0*/  MOV R249, R251 ;  /* 0x000000fb00f97202 */ /* 0x000fe20000000f00 */
[----:B------:R-:W-:-:S07]  /*afc0*/  FADD.FTZ R250, R250, R252 ;  /* 0x000000fcfafa7221 */ /* 0x000fce0000010000 */
[----:B------:R-:W-:Y:S05]  /*afd0*/  WARPSYNC.COLLECTIVE R246, `(.L_x_1819) ;  /* 0x00000000f6087348 */ /* 0x000fea0003c00000 */
[----:B------:R0:W1:Y:S02]  /*afe0*/  SHFL.BFLY P0, R252, R249, R248, R247 ;  /* 0x0c0000f8f9fc7389 */ /* 0x00006400000000f7 */
[----:B01----:R-:W-:Y:S01]  /*aff0*/  ENDCOLLECTIVE ;  /* 0x000000000000791b */ /* 0x003fe20003800000 */
.L_x_1819:
[----:B------:R-:W-:Y:S01]  /*b000*/  HFMA2.MMA R248, -RZ, RZ, 0, 2.384185791015625e-07 ;  /* 0x00000004fff87435 */ /* 0x000fe200000001ff */
[----:B------:R-:W-:Y:S01]  /*b010*/  MOV R249, R250 ;  /* 0x000000fa00f97202 */ /* 0x000fe20000000f00 */
[----:B------:R-:W-:-:S09]  /*b020*/  FADD.FTZ R251, R251, R252 ;  /* 0x000000fcfbfb7221 */ /* 0x000fd20000010000 */
[----:B------:R-:W-:Y:S05]  /*b030*/  WARPSYNC.COLLECTIVE R246, `(.L_x_1820) ;  /* 0x00000000f6087348 */ /* 0x000fea0003c00000 */
[----:B------:R0:W1:Y:S02]  /*b040*/  SHFL.BFLY P0, R252, R249, R248, R247 ;  /* 0x0c0000f8f9fc7389 */ /* 0x00006400000000f7 */
[----:B01----:R-:W-:Y:S01]  /*b050*/  ENDCOLLECTIVE ;  /* 0x000000000000791b */ /* 0x003fe20003800000 */
.L_x_1820:
[----:B------:R-:W-:Y:S02]  /*b060*/  IMAD.MOV.U32 R249, RZ, RZ, R251 ;  /* 0x000000fffff97224 */ /* 0x000fe400078e00fb */
[----:B------:R-:W-:-:S07]  /*b070*/  FADD.FTZ R250, R250, R252 ;  /* 0x000000fcfafa7221 */ /* 0x000fce0000010000 */
[----:B------:R-:W-:Y:S05]  /*b080*/  WARPSYNC.COLLECTIVE R246, `(.L_x_1821) ;  /* 0x00000000f6087348 */ /* 0x000fea0003c00000 */
[----:B------:R0:W1:Y:S02]  /*b090*/  SHFL.BFLY P0, R252, R249, R248, R247 ;  /* 0x0c0000f8f9fc7389 */ /* 0x00006400000000f7 */
[----:B01----:R-:W-:Y:S01]  /*b0a0*/  ENDCOLLECTIVE ;  /* 0x000000000000791b */ /* 0x003fe20003800000 */
.L_x_1821:
[----:B------:R-:W-:Y:S01]  /*b0b0*/  HFMA2.MMA R248, -RZ, RZ, 0, 4.76837158203125e-07 ;  /* 0x00000008fff87435 */ /* 0x000fe200000001ff */
[----:B------:R-:W-:Y:S01]  /*b0c0*/  MOV R249, R250 ;  /* 0x000000fa00f97202 */ /* 0x000fe20000000f00 */
[----:B------:R-:W-:-:S09]  /*b0d0*/  FADD.FTZ R251, R251, R252 ;  /* 0x000000fcfbfb7221 */ /* 0x000fd20000010000 */
[----:B------:R-:W-:Y:S05]  /*b0e0*/  WARPSYNC.COLLECTIVE R246, `(.L_x_1822) ;  /* 0x00000000f6087348 */ /* 0x000fea0003c00000 */
[----:B------:R0:W1:Y:S02]  /*b0f0*/  SHFL.BFLY P0, R252, R249, R248, R247 ;  /* 0x0c0000f8f9fc7389 */ /* 0x00006400000000f7 */
[----:B01----:R-:W-:Y:S01]  /*b100*/  ENDCOLLECTIVE ;  /* 0x000000000000791b */ /* 0x003fe20003800000 */
.L_x_1822:
[----:B------:R-:W-:Y:S01]  /*b110*/  MOV R249, R251 ;  /* 0x000000fb00f97202 */ /* 0x000fe20000000f00 */
[----:B------:R-:W-:-:S07]  /*b120*/  FADD.FTZ R250, R250, R252 ;  /* 0x000000fcfafa7221 */ /* 0x000fce0000010000 */
[----:B------:R-:W-:Y:S05]  /*b130*/  WARPSYNC.COLLECTIVE R246, `(.L_x_1823) ;  /* 0x00000000f6087348 */ /* 0x000fea0003c00000 */
[----:B------:R0:W1:Y:S02]  /*b140*/  SHFL.BFLY P0, R252, R249, R248, R247 ;  /* 0x0c0000f8f9fc7389 */ /* 0x00006400000000f7 */
[----:B01----:R-:W-:Y:S01]  /*b150*/  ENDCOLLECTIVE ;  /* 0x000000000000791b */ /* 0x003fe20003800000 */
.L_x_1823:
[----:B------:R-:W-:Y:S01]  /*b160*/  HFMA2.MMA R248, -RZ, RZ, 0, 9.5367431640625e-07 ;  /* 0x00000010fff87435 */ /* 0x000fe200000001ff */
[----:B------:R-:W-:Y:S02]  /*b170*/  IMAD.MOV.U32 R249, RZ, RZ, R250 ;  /* 0x000000fffff97224 */ /* 0x000fe400078e00fa */
[----:B------:R-:W-:-:S08]  /*b180*/  FADD.FTZ R251, R251, R252 ;  /* 0x000000fcfbfb7221 */ /* 0x000fd00000010000 */
[----:B------:R-:W-:Y:S05]  /*b190*/  WARPSYNC.COLLECTIVE R246, `(.L_x_1824) ;  /* 0x00000000f6087348 */ /* 0x000fea0003c00000 */
[----:B------:R0:W1:Y:S02]  /*b1a0*/  SHFL.BFLY P0, R252, R249, R248, R247 ;  /* 0x0c0000f8f9fc7389 */ /* 0x00006400000000f7 */
[----:B01----:R-:W-:Y:S01]  /*b1b0*/  ENDCOLLECTIVE ;  /* 0x000000000000791b */ /* 0x003fe20003800000 */
.L_x_1824:
[----:B------:R-:W-:Y:S01]  /*b1c0*/  MOV R249, R251 ;  /* 0x000000fb00f97202 */ /* 0x000fe20000000f00 */
[----:B------:R0:W-:Y:S06]  /*b1d0*/  STL [R1+0x18], R252 ;  /* 0x000018fc01007387 */ /* 0x0001ec0000100800 */
[----:B0-----:R-:W-:Y:S05]  /*b1e0*/  WARPSYNC.COLLECTIVE R246, `(.L_x_1825) ;  /* 0x00000000f6087348 */ /* 0x001fea0003c00000 */
[----:B0-----:R0:W1:Y:S02]  /*b1f0*/  SHFL.BFLY P0, R252, R249, R248, R247 ;  /* 0x0c0000f8f9fc7389 */ /* 0x00106400000000f7 */
[----:B01----:R-:W-:Y:S01]  /*b200*/  ENDCOLLECTIVE ;  /* 0x000000000000791b */ /* 0x003fe20003800000 */
.L_x_1825:
[----:B------:R-:W-:Y:S01]  /*b210*/  MOV R246, R252 ;  /* 0x000000fc00f67202 */ /* 0x000fe20000000f00 */
[----:B------:R-:W-:Y:S06]  /*b220*/  BRA `(.L_x_1826) ;  /* 0xffffff8800b47947 */ /* 0x000fec000383ffff */
.L_x_1827:
        /* <DEDUP_REMOVED lines=13> */
.L_x_16881:


//--------------------- .text._ZN10layer_norm13ln_bwd_kernelINS_13Kernel_traitsI6__halfS2_S2_S2_fjLj1280ELj1ELj4ELj1ELj16ENS_18Kernel_traits_baseILj1280ES2_S2_S2_S2_fjLj128EEEEELb0ELb0ELb0ELb0EEEvNS_9BwdParamsE --------------------------
	.section	.text._ZN10layer_norm13ln_bwd_kernelINS_13Kernel_traitsI6__halfS2_S2_S2_fjLj1280ELj1ELj4ELj1ELj16ENS_18Kernel_traits_baseILj1280ES2_S2_S2_S2_fjLj128EEEEELb0ELb0ELb0ELb0EEEvNS_9BwdParamsE,"ax",@progbits
	.align	128
        .global         _ZN10layer_norm13ln_bwd_kernelINS_13Kernel_traitsI6__halfS2_S2_S2_fjLj1280ELj1ELj4ELj1ELj16ENS_18Kernel_traits_baseILj1280ES2_S2_S2_S2_fjLj128EEEEELb0ELb0ELb0ELb0EEEvNS_9BwdParamsE
        .type           _ZN10layer_norm13ln_bwd_kernelINS_13Kernel_traitsI6__halfS2_S2_S2_fjLj1280ELj1ELj4ELj1ELj16ENS_18Kernel_traits_baseILj1280ES2_S2_S2_S2_fjLj128EEEEELb0ELb0ELb0ELb0EEEvNS_9BwdParamsE,@function
        .size           _ZN10layer_norm13ln_bwd_kernelINS_13Kernel_traitsI6__halfS2_S2_S2_fjLj1280ELj1ELj4ELj1ELj16ENS_18Kernel_traits_baseILj1280ES2_S2_S2_S2_fjLj128EEEEELb0ELb0ELb0ELb0EEEvNS_9BwdParamsE,(.L_x_16882 - _ZN10layer_norm13ln_bwd_kernelINS_13Kernel_traitsI6__halfS2_S2_S2_fjLj1280ELj1ELj4ELj1ELj16ENS_18Kernel_traits_baseILj1280ES2_S2_S2_S2_fjLj128EEEEELb0ELb0ELb0ELb0EEEvNS_9BwdParamsE)
        .other          _ZN10layer_norm13ln_bwd_kernelINS_13Kernel_traitsI6__halfS2_S2_S2_fjLj1280ELj1ELj4ELj1ELj16ENS_18Kernel_traits_baseILj1280ES2_S2_S2_S2_fjLj128EEEEELb0ELb0ELb0ELb0EEEvNS_9BwdParamsE,@"STO_CUDA_ENTRY STV_DEFAULT"
_ZN10layer_norm13ln_bwd_kernelINS_13Kernel_traitsI6__halfS2_S2_S2_fjLj1280ELj1ELj4ELj1ELj16ENS_18Kernel_traits_baseILj1280ES2_S2_S2_S2_fjLj128EEEEELb0ELb0ELb0ELb0EEEvNS_9BwdParamsE:
.text._ZN10layer_norm13ln_bwd_kernelINS_13Kernel_traitsI6__halfS2_S2_S2_fjLj1280ELj1ELj4ELj1ELj16ENS_18Kernel_traits_baseILj1280ES2_S2_S2_S2_fjLj128EEEEELb0ELb0ELb0ELb0EEEvNS_9BwdParamsE:
        /* <DEDUP_REMOVED lines=21> */
[----:B------:R-:W-:-:S04]  /*0150*/  ISETP.GE.U32.AND P4, PT, R0, 0xa0, PT ;  /* 0x000000a00000780c */ /* 0x000fc80003f86070 */
[----:B------:R-:W-:Y:S01]  /*0160*/  P2R R0, PR, RZ, 0x10 ;  /* 0x00000010ff007803 */ /* 0x000fe20000000000 */
[----:B------:R-:W0:Y:S08]  /*0170*/  @P0 LDC.64 R2, c[0x0][0x260] ;  /* 0x00009800ff020b82 */ /* 0x000e300000000a00 */
[----:B------:R-:W1:Y:S08]  /*0180*/  @P1 LDC.64 R8, c[0x0][0x260] ;  /* 0x00009800ff081b82 */ /* 0x000e700000000a00 */
[----:B------:R-:W2:Y:S08]  /*0190*/  @P2 LDC.64 R12, c[0x0][0x260] ;  /* 0x00009800ff0c2b82 */ /* 0x000eb00000000a00 */
[----:B------:R-:W3:Y:S01]  /*01a0*/  @P3 LDC.64 R14, c[0x0][0x260] ;  /* 0x00009800ff0e3b82 */ /* 0x000ee20000000a00 */
[C---:B0-----:R-:W-:Y:S01]  /*01b0*/  @P0 IMAD.WIDE.U32 R2, R19.reuse, 0x10, R2 ;  /* 0x0000001013020825 */ /* 0x041fe200078e0002 */
[----:B------:R-:W-:-:S04]  /*01c0*/  @P0 LOP3.LUT R19, R19, 0x20, RZ, 0xfc, !PT ;  /* 0x0000002013130812 */ /* 0x000fc800078efcff */
[----:B------:R0:W5:Y:S01]  /*01d0*/  @P0 LDG.E.128 R20, desc[UR4][R2.64] ;  /* 0x0000000402140981 */ /* 0x000162000c1e1d00 */
[C---:B-1----:R-:W-:Y:S01]  /*01e0*/  @P1 IMAD.WIDE.U32 R10, R19.reuse, 0x10, R8 ;  /* 0x00000010130a1825 */ /* 0x042fe200078e0008 */
[----:B------:R-:W-:Y:S01]  /*01f0*/  @P1 IADD3 R19, R19, 0x20, RZ ;  /* 0x0000002013131810 */ /* 0x000fe20007ffe0ff */
[----:B------:R-:W1:Y:S03]  /*0200*/  @P4 LDC.64 R16, c[0x0][0x260] ;  /* 0x00009800ff104b82 */ /* 0x000e660000000a00 */
[----:B------:R0:W5:Y:S01]  /*0210*/  @P1 LDG.E.128 R116, desc[UR4][R10.64] ;  /* 0x000000040a741981 */ /* 0x000162000c1e1d00 */
[C---:B--2---:R-:W-:Y:S01]  /*0220*/  @P2 IMAD.WIDE.U32 R12, R19.reuse, 0x10, R12 ;  /* 0x00000010130c2825 */ /* 0x044fe200078e000c */
[----:B------:R-:W-:-:S04]  /*0230*/  @P2 IADD3 R19, R19, 0x20, RZ ;  /* 0x0000002013132810 */ /* 0x000fc80007ffe0ff */
[----:B------:R0:W5:Y:S01]  /*0240*/  @P2 LDG.E.128 R4, desc[UR4][R12.64] ;  /* 0x000000040c042981 */ /* 0x000162000c1e1d00 */
[C---:B---3--:R-:W-:Y:S01]  /*0250*/  @P3 IMAD.WIDE.U32 R14, R19.reuse, 0x10, R14 ;  /* 0x00000010130e3825 */ /* 0x048fe200078e000e */
[----:B------:R-:W-:-:S04]  /*0260*/  @P3 IADD3 R19, R19, 0x20, RZ ;  /* 0x0000002013133810 */ /* 0x000fc80007ffe0ff */
[----:B------:R0:W5:Y:S01]  /*0270*/  @P3 LDG.E.128 R112, desc[UR4][R14.64] ;  /* 0x000000040e703981 */ /* 0x000162000c1e1d00 */
[----:B-1----:R-:W-:Y:S02]  /*0280*/  @P4 IMAD.WIDE.U32 R8, R19, 0x10, R16 ;  /* 0x0000001013084825 */ /* 0x002fe400078e0010 */
[----:B------:R-:W1:Y:S01]  /*0290*/  S2R R17, SR_CTAID.X ;  /* 0x0000000000117919 */ /* 0x000e620000002500 */
[----:B------:R-:W-:Y:S02]  /*02a0*/  SHF.R.U32.HI R16, RZ, 0x5, R148 ;  /* 0x00000005ff107819 */ /* 0x000fe40000011694 */
[----:B------:R0:W5:Y:S01]  /*02b0*/  @P4 LDG.E.128 R108, desc[UR4][R8.64] ;  /* 0x00000004086c4981 */ /* 0x000162000c1e1d00 */
[----:B------:R-:W-:Y:S01]  /*02c0*/  BSSY B0, `(.L_x_1828) ;  /* 0x00003e8000007945 */ /* 0x000fe20003800000 */
        /* <DEDUP_REMOVED lines=44> */
[----:B------:R-:W-:Y:S01]  /*0590*/  HFMA2.MMA R37, -RZ, RZ, 0, 0 ;  /* 0x00000000ff257435 */ /* 0x000fe200000001ff */
[----:B------:R-:W-:Y:S01]  /*05a0*/  ISETP.NE.U32.AND P4, PT, RZ, UR6, PT ;  /* 0x00000006ff007c0c */ /* 0x000fe2000bf85070 */
[----:B------:R-:W-:Y:S01]  /*05b0*/  ULDC.U8 UR6, c[0x0][0x2a0] ;  /* 0x0000a80000067ab9 */ /* 0x000fe20000000000 */
[--C-:B-----5:R-:W-:Y:S01]  /*05c0*/  HADD2.F32 R35, -RZ, R20.reuse.H0_H0 ;  /* 0x20000014ff237230 */ /* 0x120fe20000004100 */
[----:B------:R-:W-:Y:S01]  /*05d0*/  ISETP.NE.AND P5, PT, RZ, UR6, PT ;  /* 0x00000006ff007c0c */ /* 0x000fe2000bfa5270 */
[----:B------:R-:W-:Y:S01]  /*05e0*/  HADD2.F32 R34, -RZ, R20.H1_H1 ;  /* 0x30000014ff227230 */ /* 0x000fe20000004100 */
[----:B------:R-:W-:Y:S01]  /*05f0*/  ISETP.NE.AND.EX P4, PT, RZ, UR7, PT, P4 ;  /* 0x00000007ff007c0c */ /* 0x000fe2000bf85340 */
[--C-:B------:R-:W-:Y:S01]  /*0600*/  HADD2.F32 R33, -RZ, R21.reuse.H0_H0 ;  /* 0x20000015ff217230 */ /* 0x100fe20000004100 */
[----:B------:R-:W-:Y:S01]  /*0610*/  P2R R154, PR, RZ, 0x20 ;  /* 0x00000020ff9a7803 */ /* 0x000fe20000000000 */
[----:B------:R-:W-:-:S02]  /*0620*/  HADD2.F32 R32, -RZ, R21.H1_H1 ;  /* 0x30000015ff207230 */ /* 0x000fc40000004100 */
[--C-:B------:R-:W-:Y:S02]  /*0630*/  HADD2.F32 R31, -RZ, R22.reuse.H0_H0 ;  /* 0x20000016ff1f7230 */ /* 0x100fe40000004100 */
[----:B------:R-:W-:Y:S02]  /*0640*/  HADD2.F32 R30, -RZ, R22.H1_H1 ;  /* 0x30000016ff1e7230 */ /* 0x000fe40000004100 */
[--C-:B------:R-:W-:Y:S02]  /*0650*/  HADD2.F32 R29, -RZ, R23.reuse.H0_H0 ;  /* 0x20000017ff1d7230 */ /* 0x100fe40000004100 */
[----:B------:R-:W-:Y:S02]  /*0660*/  HADD2.F32 R28, -RZ, R23.H1_H1 ;  /* 0x30000017ff1c7230 */ /* 0x000fe40000004100 */
[--C-:B------:R-:W-:Y:S02]  /*0670*/  HADD2.F32 R19, -RZ, R4.reuse.H0_H0 ;  /* 0x20000004ff137230 */ /* 0x100fe40000004100 */
        /* <DEDUP_REMOVED lines=30> */
[----:B------:R-:W-:-:S07]  /*0860*/  HADD2.F32 R159, -RZ, R111.H1_H1 ;  /* 0x3000006fff9f7230 */ /* 0x000fce0000004100 */
.L_x_1851:
        /* <DEDUP_REMOVED lines=35> */
[----:B------:R-:W-:Y:S01]  /*0aa0*/  IADD3 R245, R160, 0x20, RZ ;  /* 0x00000020a0f57810 */ /* 0x000fe20007ffe0ff */
[--C-:B---3--:R-:W-:Y:S02]  /*0ab0*/  HADD2.F32 R234, -RZ, R144.reuse.H1_H1 ;  /* 0x30000090ffea7230 */ /* 0x108fe40000004100 */
[----:B------:R-:W-:Y:S02]  /*0ac0*/  HADD2.F32 R232, -RZ, R144.H0_H0 ;  /* 0x20000090ffe87230 */ /* 0x000fe40000004100 */
[----:B------:R-:W-:-:S02]  /*0ad0*/  HADD2.F32 R246, -RZ, R145.H1_H1 ;  /* 0x30000091fff67230 */ /* 0x000fc40000004100 */
[C---:B------:R-:W-:Y:S01]  /*0ae0*/  FADD.FTZ R234, -R241.reuse, R234 ;  /* 0x000000eaf1ea7221 */ /* 0x040fe20000010100 */
[----:B------:R-:W-:Y:S01]  /*0af0*/  FADD.FTZ R232, -R241, R232 ;  /* 0x000000e8f1e87221 */ /* 0x000fe20000010100 */
[----:B------:R-:W-:Y:S02]  /*0b00*/  HADD2.F32 R244, -RZ, R145.H0_H0 ;  /* 0x20000091fff47230 */ /* 0x000fe40000004100 */
[C---:B-----5:R-:W-:Y:S01]  /*0b10*/  FMUL.FTZ R238, R239.reuse, R234 ;  /* 0x000000eaefee7220 */ /* 0x060fe20000410000 */
[----:B------:R-:W-:Y:S02]  /*0b20*/  HADD2.F32 R230, -RZ, R146.H1_H1 ;  /* 0x30000092ffe67230 */ /* 0x000fe40000004100 */
[----:B------:R-:W-:Y:S01]  /*0b30*/  FMUL.FTZ R3, R239, R232 ;  /* 0x000000e8ef037220 */ /* 0x000fe20000410000 */
[----:B--2---:R-:W-:Y:S02]  /*0b40*/  HADD2.F32 R240, -RZ, R140.H0_H0 ;  /* 0x2000008cfff07230 */ /* 0x004fe40000004100 */
[----:B------:R-:W-:Y:S01]  /*0b50*/  FADD.FTZ R234, -R241, R246 ;  /* 0x000000f6f1ea7221 */ /* 0x000fe20000010100 */
[----:B------:R-:W-:-:S02]  /*0b60*/  HADD2.F32 R235, -RZ, R141.H0_H0 ;  /* 0x2000008dffeb7230 */ /* 0x000fc40000004100 */
[----:B------:R-:W-:Y:S01]  /*0b70*/  FADD.FTZ R244, -R241, R244 ;  /* 0x000000f4f1f47221 */ /* 0x000fe20000010100 */
[----:B------:R-:W-:Y:S02]  /*0b80*/  HADD2.F32 R236, -RZ, R140.H1_H1 ;  /* 0x3000008cffec7230 */ /* 0x000fe40000004100 */
[----:B------:R-:W-:Y:S01]  /*0b90*/  FADD.FTZ R72, R72, R240 ;  /* 0x000000f048487221 */ /* 0x000fe20000010000 */
[----:B------:R-:W-:Y:S02]  /*0ba0*/  HADD2.F32 R141, -RZ, R141.H1_H1 ;  /* 0x3000008dff8d7230 */ /* 0x000fe40000004100 */
[----:B------:R-:W-:Y:S01]  /*0bb0*/  FFMA.FTZ R36, R3, R240, R36 ;  /* 0x000000f003247223 */ /* 0x000fe20000010024 */
[----:B------:R-:W-:Y:S01]  /*0bc0*/  FMUL.FTZ R234, R239, R234 ;  /* 0x000000eaefea7220 */ /* 0x000fe20000410000 */
[----:B------:R-:W-:Y:S01]  /*0bd0*/  FADD.FTZ R230, -R241, R230 ;  /* 0x000000e6f1e67221 */ /* 0x000fe20000010100 */
[----:B------:R-:W-:Y:S01]  /*0be0*/  FMUL.FTZ R240, R35, R240 ;  /* 0x000000f023f07220 */ /* 0x000fe20000410000 */
[----:B------:R-:W-:-:S02]  /*0bf0*/  HADD2.F32 R231, -RZ, R142.H0_H0 ;  /* 0x2000008effe77230 */ /* 0x000fc40000004100 */
[----:B------:R-:W-:Y:S01]  /*0c00*/  FADD.FTZ R73, R73, R236 ;  /* 0x000000ec49497221 */ /* 0x000fe20000010000 */
[----:B------:R-:W-:Y:S02]  /*0c10*/  HADD2.F32 R248, -RZ, R146.H0_H0 ;  /* 0x20000092fff87230 */ /* 0x000fe40000004100 */
[----:B------:R-:W-:Y:S01]  /*0c20*/  FFMA.FTZ R37, R238, R236, R37 ;  /* 0x000000ecee257223 */ /* 0x000fe20000010025 */
[----:B------:R-:W-:Y:S02]  /*0c30*/  HADD2.F32 R142, -RZ, R142.H1_H1 ;  /* 0x3000008eff8e7230 */ /* 0x000fe40000004100 */
[----:B------:R-:W-:Y:S01]  /*0c40*/  FMUL.FTZ R237, R239, R244 ;  /* 0x000000f4efed7220 */ /* 0x000fe20000410000 */
[----:B------:R-:W-:Y:S01]  /*0c50*/  FADD.FTZ R75, R75, R141 ;  /* 0x0000008d4b4b7221 */ /* 0x000fe20000010000 */
[-C--:B------:R-:W-:Y:S01]  /*0c60*/  FFMA.FTZ R39, R234, R141.reuse, R39 ;  /* 0x0000008dea277223 */ /* 0x080fe20000010027 */
[----:B------:R-:W-:Y:S01]  /*0c70*/  FMUL.FTZ R232, R32, R141 ;  /* 0x0000008d20e87220 */ /* 0x000fe20000410000 */
[----:B------:R-:W-:Y:S01]  /*0c80*/  FMUL.FTZ R230, R239, R230 ;  /* 0x000000e6efe67220 */ /* 0x000fe20000410000 */
[----:B------:R-:W-:Y:S01]  /*0c90*/  FMUL.FTZ R236, R34, R236 ;  /* 0x000000ec22ec7220 */ /* 0x000fe20000410000 */
[----:B------:R-:W-:Y:S01]  /*0ca0*/  FADD.FTZ R141, RZ, R240 ;  /* 0x000000f0ff8d7221 */ /* 0x000fe20000010000 */
[----:B------:R-:W-:Y:S01]  /*0cb0*/  FFMA.FTZ R145, R3, R240, RZ ;  /* 0x000000f003917223 */ /* 0x000fe200000100ff */
[----:B------:R-:W-:Y:S01]  /*0cc0*/  FADD.FTZ R74, R74, R235 ;  /* 0x000000eb4a4a7221 */ /* 0x000fe20000010000 */
[----:B------:R-:W-:Y:S01]  /*0cd0*/  FADD.FTZ R248, -R241, R248 ;  /* 0x000000f8f1f87221 */ /* 0x000fe20000010100 */
[-C--:B------:R-:W-:Y:S01]  /*0ce0*/  FFMA.FTZ R38, R237, R235.reuse, R38 ;  /* 0x000000ebed267223 */ /* 0x080fe20000010026 */
[----:B------:R-:W-:Y:S01]  /*0cf0*/  FADD.FTZ R77, R77, R142 ;  /* 0x0000008e4d4d7221 */ /* 0x000fe20000010000 */
[-C--:B------:R-:W-:Y:S01]  /*0d00*/  FFMA.FTZ R41, R230, R142.reuse, R41 ;  /* 0x0000008ee6297223 */ /* 0x080fe20000010029 */
[----:B0-----:R-:W-:Y:S01]  /*0d10*/  FMUL.FTZ R229, R30, R142 ;  /* 0x0000008e1ee57220 */ /* 0x001fe20000410000 */
[----:B------:R-:W-:Y:S01]  /*0d20*/  FMUL.FTZ R235, R33, R235 ;  /* 0x000000eb21eb7220 */ /* 0x000fe20000410000 */
[----:B------:R-:W-:Y:S01]  /*0d30*/  FADD.FTZ R140, R141, R236 ;  /* 0x000000ec8d8c7221 */ /* 0x000fe20000010000 */
[----:B------:R-:W-:Y:S01]  /*0d40*/  FFMA.FTZ R142, R238, R236, R145 ;  /* 0x000000ecee8e7223 */ /* 0x000fe20000010091 */
[----:B------:R-:W-:-:S02]  /*0d50*/  HADD2.F32 R228, -RZ, R147.H0_H0 ;  /* 0x20000093ffe47230 */ /* 0x000fc40000004100 */
[----:B------:R-:W-:Y:S01]  /*0d60*/  FMUL.FTZ R233, R239, R248 ;  /* 0x000000f8efe97220 */ /* 0x000fe20000410000 */
[----:B------:R-:W-:Y:S01]  /*0d70*/  FADD.FTZ R141, R140, R235 ;  /* 0x000000eb8c8d7221 */ /* 0x000fe20000010000 */
[----:B------:R-:W-:Y:S01]  /*0d80*/  FFMA.FTZ R145, R237, R235, R142 ;  /* 0x000000ebed917223 */ /* 0x000fe2000001008e */
[----:B------:R-:W-:Y:S01]  /*0d90*/  FADD.FTZ R76, R76, R231 ;  /* 0x000000e74c4c7221 */ /* 0x000fe20000010000 */
[-C--:B------:R-:W-:Y:S01]  /*0da0*/  FFMA.FTZ R40, R233, R231.reuse, R40 ;  /* 0x000000e7e9287223 */ /* 0x080fe20000010028 */
[----:B------:R-:W-:Y:S01]  /*0db0*/  FADD.FTZ R228, -R241, R228 ;  /* 0x000000e4f1e47221 */ /* 0x000fe20000010100 */
[----:B------:R-:W-:Y:S01]  /*0dc0*/  FMUL.FTZ R231, R31, R231 ;  /* 0x000000e71fe77220 */ /* 0x000fe20000410000 */
[----:B------:R-:W-:Y:S01]  /*0dd0*/  FADD.FTZ R140, R141, R232 ;  /* 0x000000e88d8c7221 */ /* 0x000fe20000010000 */
[----:B------:R-:W-:Y:S01]  /*0de0*/  FFMA.FTZ R142, R234, R232, R145 ;  /* 0x000000e8ea8e7223 */ /* 0x000fe20000010091 */
[----:B------:R-:W-:Y:S02]  /*0df0*/  HADD2.F32 R225, -RZ, R143.H0_H0 ;  /* 0x2000008fffe17230 */ /* 0x000fe40000004100 */
[----:B------:R-:W-:Y:S01]  /*0e00*/  FMUL.FTZ R227, R239, R228 ;  /* 0x000000e4efe37220 */ /* 0x000fe20000410000 */
[----:B------:R-:W-:-:S02]  /*0e10*/  HADD2.F32 R146, -RZ, R147.H1_H1 ;  /* 0x30000093ff927230 */ /* 0x000fc40000004100 */
[----:B------:R-:W-:Y:S01]  /*0e20*/  FADD.FTZ R140, R140, R231 ;  /* 0x000000e78c8c7221 */ /* 0x000fe20000010000 */
[----:B------:R-:W-:Y:S01]  /*0e30*/  FFMA.FTZ R141, R233, R231, R142 ;  /* 0x000000e7e98d7223 */ /* 0x000fe2000001008e */
[----:B------:R-:W-:Y:S02]  /*0e40*/  HADD2.F32 R143, -RZ, R143.H1_H1 ;  /* 0x3000008fff8f7230 */ /* 0x000fe40000004100 */
[----:B------:R-:W-:Y:S01]  /*0e50*/  FADD.FTZ R78, R78, R225 ;  /* 0x000000e14e4e7221 */ /* 0x000fe20000010000 */
[-C--:B------:R-:W-:Y:S01]  /*0e60*/  FFMA.FTZ R42, R227, R225.reuse, R42 ;  /* 0x000000e1e32a7223 */ /* 0x080fe2000001002a */
[----:B------:R-:W-:Y:S01]  /*0e70*/  FADD.FTZ R146, -R241, R146 ;  /* 0x00000092f1927221 */ /* 0x000fe20000010100 */
        /* <DEDUP_REMOVED lines=10> */
[----:B------:R-:W-:-:S07]  /*0f20*/  FFMA.FTZ R244, R228, R223, R141 ;  /* 0x000000dfe4f47223 */ /* 0x000fce000001008d */
.L_x_1831:
[----:B------:R-:W-:Y:S05]  /*0f30*/  BSYNC B1 ;  /* 0x0000000000017941 */ /* 0x000fea0003800000 */
.L_x_1830:
        /* <DEDUP_REMOVED lines=14> */
[--C-:B---3--:R-:W-:Y:S02]  /*1020*/  HADD2.F32 R216, -RZ, R140.reuse.H0_H0 ;  /* 0x2000008cffd87230 */ /* 0x108fe40000004100 */
[----:B------:R-:W-:-:S03]  /*1030*/  HADD2.F32 R218, -RZ, R140.H1_H1 ;  /* 0x3000008cffda7230 */ /* 0x000fc60000004100 */
[C---:B------:R-:W-:Y:S01]  /*1040*/  FADD.FTZ R216, -R241.reuse, R216 ;  /* 0x000000d8f1d87221 */ /* 0x040fe20000010100 */
[----:B------:R-:W-:Y:S02]  /*1050*/  HADD2.F32 R220, -RZ, R141.H0_H0 ;  /* 0x2000008dffdc7230 */ /* 0x000fe40000004100 */
[----:B------:R-:W-:Y:S01]  /*1060*/  FADD.FTZ R218, -R241, R218 ;  /* 0x000000daf1da7221 */ /* 0x000fe20000010100 */
[--C-:B--2---:R-:W-:Y:S02]  /*1070*/  HADD2.F32 R226, -RZ, R144.reuse.H0_H0 ;  /* 0x20000090ffe27230 */ /* 0x104fe40000004100 */
[C---:B-----5:R-:W-:Y:S01]  /*1080*/  FMUL.FTZ R167, R239.reuse, R216 ;  /* 0x000000d8efa77220 */ /* 0x060fe20000410000 */
[----:B------:R-:W-:Y:S02]  /*1090*/  HADD2.F32 R222, -RZ, R144.H1_H1 ;  /* 0x30000090ffde7230 */ /* 0x000fe40000004100 */
[----:B------:R-:W-:Y:S01]  /*10a0*/  FMUL.FTZ R224, R239, R218 ;  /* 0x000000daefe07220 */ /* 0x000fe20000410000 */
[----:B------:R-:W-:Y:S01]  /*10b0*/  FADD.FTZ R220, -R241, R220 ;  /* 0x000000dcf1dc7221 */ /* 0x000fe20000010100 */
[----:B------:R-:W-:Y:S01]  /*10c0*/  FADD.FTZ R80, R80, R226 ;  /* 0x000000e250507221 */ /* 0x000fe20000010000 */
[-C--:B------:R-:W-:Y:S01]  /*10d0*/  FFMA.FTZ R44, R167, R226.reuse, R44 ;  /* 0x000000e2a72c7223 */ /* 0x080fe2000001002c */
[----:B------:R-:W-:Y:S01]  /*10e0*/  FMUL.FTZ R226, R27, R226 ;  /* 0x000000e21be27220 */ /* 0x000fe20000410000 */
[----:B------:R-:W-:-:S02]  /*10f0*/  HADD2.F32 R248, -RZ, R142.H0_H0 ;  /* 0x2000008efff87230 */ /* 0x000fc40000004100 */
[----:B------:R-:W-:Y:S01]  /*1100*/  FADD.FTZ R81, R81, R222 ;  /* 0x000000de51517221 */ /* 0x000fe20000010000 */
[----:B------:R-:W-:Y:S02]  /*1110*/  HADD2.F32 R219, -RZ, R145.H0_H0 ;  /* 0x20000091ffdb7230 */ /* 0x000fe40000004100 */
[----:B------:R-:W-:Y:S01]  /*1120*/  FFMA.FTZ R45, R224, R222, R45 ;  /* 0x000000dee02d7223 */ /* 0x000fe2000001002d */
[----:B------:R-:W-:Y:S02]  /*1130*/  HADD2.F32 R246, -RZ, R141.H1_H1 ;  /* 0x3000008dfff67230 */ /* 0x000fe40000004100 */
[----:B------:R-:W-:Y:S01]  /*1140*/  FMUL.FTZ R221, R239, R220 ;  /* 0x000000dcefdd7220 */ /* 0x000fe20000410000 */
[----:B------:R-:W-:Y:S01]  /*1150*/  FMUL.FTZ R222, R26, R222 ;  /* 0x000000de1ade7220 */ /* 0x000fe20000410000 */
[----:B------:R-:W-:Y:S01]  /*1160*/  FADD.FTZ R243, R243, R226 ;  /* 0x000000e2f3f37221 */ /* 0x000fe20000010000 */
[----:B------:R-:W-:Y:S01]  /*1170*/  FFMA.FTZ R141, R167, R226, R244 ;  /* 0x000000e2a78d7223 */ /* 0x000fe200000100f4 */
[----:B0-----:R-:W-:-:S02]  /*1180*/  HADD2.F32 R212, -RZ, R143.H0_H0 ;  /* 0x2000008fffd47230 */ /* 0x001fc40000004100 */
[----:B------:R-:W-:Y:S01]  /*1190*/  FADD.FTZ R82, R82, R219 ;  /* 0x000000db52527221 */ /* 0x000fe20000010000 */
[----:B------:R-:W-:Y:S02]  /*11a0*/  HADD2.F32 R145, -RZ, R145.H1_H1 ;  /* 0x30000091ff917230 */ /* 0x000fe40000004100 */
[----:B------:R-:W-:Y:S01]  /*11b0*/  FADD.FTZ R248, -R241, R248 ;  /* 0x000000f8f1f87221 */ /* 0x000fe20000010100 */
[-C--:B------:R-:W-:Y:S01]  /*11c0*/  FFMA.FTZ R46, R221, R219.reuse, R46 ;  /* 0x000000dbdd2e7223 */ /* 0x080fe2000001002e */
[----:B------:R-:W-:Y:S01]  /*11d0*/  FADD.FTZ R246, -R241, R246 ;  /* 0x000000f6f1f67221 */ /* 0x000fe20000010100 */
[----:B------:R-:W-:Y:S01]  /*11e0*/  FMUL.FTZ R219, R25, R219 ;  /* 0x000000db19db7220 */ /* 0x000fe20000410000 */
[----:B------:R-:W-:Y:S01]  /*11f0*/  FADD.FTZ R140, R243, R222 ;  /* 0x000000def38c7221 */ /* 0x000fe20000010000 */
[----:B------:R-:W-:Y:S01]  /*1200*/  FFMA.FTZ R144, R224, R222, R141 ;  /* 0x000000dee0907223 */ /* 0x000fe2000001008d */
[----:B------:R-:W-:Y:S02]  /*1210*/  HADD2.F32 R214, -RZ, R142.H1_H1 ;  /* 0x3000008effd67230 */ /* 0x000fe40000004100 */
[----:B------:R-:W-:Y:S01]  /*1220*/  FADD.FTZ R212, -R241, R212 ;  /* 0x000000d4f1d47221 */ /* 0x000fe20000010100 */
[----:B------:R-:W-:-:S02]  /*1230*/  HADD2.F32 R142, -RZ, R143.H1_H1 ;  /* 0x3000008fff8e7230 */ /* 0x000fc40000004100 */
[C---:B------:R-:W-:Y:S01]  /*1240*/  FMUL.FTZ R217, R239.reuse, R248 ;  /* 0x000000f8efd97220 */ /* 0x040fe20000410000 */
[--C-:B------:R-:W-:Y:S02]  /*1250*/  HADD2.F32 R215, -RZ, R146.reuse.H0_H0 ;  /* 0x20000092ffd77230 */ /* 0x100fe40000004100 */
[----:B------:R-:W-:Y:S01]  /*1260*/  FMUL.FTZ R220, R239, R246 ;  /* 0x000000f6efdc7220 */ /* 0x000fe20000410000 */
[----:B------:R-:W-:Y:S01]  /*1270*/  FMUL.FTZ R218, R24, R145 ;  /* 0x0000009118da7220 */ /* 0x000fe20000410000 */
[----:B------:R-:W-:Y:S01]  /*1280*/  FADD.FTZ R141, R140, R219 ;  /* 0x000000db8c8d7221 */ /* 0x000fe20000010000 */
[----:B------:R-:W-:Y:S01]  /*1290*/  FFMA.FTZ R143, R221, R219, R144 ;  /* 0x000000dbdd8f7223 */ /* 0x000fe20000010090 */
[----:B------:R-:W-:Y:S01]  /*12a0*/  FMUL.FTZ R213, R239, R212 ;  /* 0x000000d4efd57220 */ /* 0x000fe20000410000 */
[----:B------:R-:W-:Y:S02]  /*12b0*/  HADD2.F32 R146, -RZ, R146.H1_H1 ;  /* 0x30000092ff927230 */ /* 0x000fe40000004100 */
[----:B------:R-:W-:Y:S01]  /*12c0*/  FADD.FTZ R214, -R241, R214 ;  /* 0x000000d6f1d67221 */ /* 0x000fe20000010100 */
[----:B------:R-:W-:Y:S01]  /*12d0*/  FADD.FTZ R84, R84, R215 ;  /* 0x000000d754547221 */ /* 0x000fe20000010000 */
[-C--:B------:R-:W-:Y:S01]  /*12e0*/  FFMA.FTZ R48, R217, R215.reuse, R48 ;  /* 0x000000d7d9307223 */ /* 0x080fe20000010030 */
[----:B------:R-:W-:Y:S01]  /*12f0*/  FADD.FTZ R212, -R241, R142 ;  /* 0x0000008ef1d47221 */ /* 0x000fe20000010100 */
[----:B------:R-:W-:Y:S01]  /*1300*/  FMUL.FTZ R215, R23, R215 ;  /* 0x000000d717d77220 */ /* 0x000fe20000410000 */
[----:B------:R-:W-:Y:S01]  /*1310*/  FADD.FTZ R140, R141, R218 ;  /* 0x000000da8d8c7221 */ /* 0x000fe20000010000 */
[----:B------:R-:W-:Y:S01]  /*1320*/  FFMA.FTZ R142, R220, R218, R143 ;  /* 0x000000dadc8e7223 */ /* 0x000fe2000001008f */
[----:B------:R-:W-:-:S02]  /*1330*/  HADD2.F32 R211, -RZ, R147.H0_H0 ;  /* 0x20000093ffd37230 */ /* 0x000fc40000004100 */
[----:B------:R-:W-:Y:S01]  /*1340*/  FMUL.FTZ R216, R239, R214 ;  /* 0x000000d6efd87220 */ /* 0x000fe20000410000 */
[----:B------:R-:W-:Y:S01]  /*1350*/  FMUL.FTZ R214, R22, R146 ;  /* 0x0000009216d67220 */ /* 0x000fe20000410000 */
[----:B------:R-:W-:Y:S01]  /*1360*/  FADD.FTZ R141, R140, R215 ;  /* 0x000000d78c8d7221 */ /* 0x000fe20000010000 */
[----:B------:R-:W-:Y:S01]  /*1370*/  FFMA.FTZ R143, R217, R215, R142 ;  /* 0x000000d7d98f7223 */ /* 0x000fe2000001008e */
[----:B------:R-:W-:Y:S02]  /*1380*/  HADD2.F32 R147, -RZ, R147.H1_H1 ;  /* 0x30000093ff937230 */ /* 0x000fe40000004100 */
        /* <DEDUP_REMOVED lines=17> */
.L_x_1833:
[----:B------:R-:W-:Y:S05]  /*14a0*/  BSYNC B1 ;  /* 0x0000000000017941 */ /* 0x000fea0003800000 */
.L_x_1832:
        /* <DEDUP_REMOVED lines=15> */
[----:B------:R-:W-:Y:S02]  /*15a0*/  HADD2.F32 R170, -RZ, R140.H1_H1 ;  /* 0x3000008cffaa7230 */ /* 0x000fe40000004100 */
[----:B------:R-:W-:-:S02]  /*15b0*/  HADD2.F32 R204, -RZ, R141.H0_H0 ;  /* 0x2000008dffcc7230 */ /* 0x000fc40000004100 */
[C---:B------:R-:W-:Y:S01]  /*15c0*/  FADD.FTZ R162, -R241.reuse, R162 ;  /* 0x000000a2f1a27221 */ /* 0x040fe20000010100 */
[----:B--2---:R-:W-:Y:S02]  /*15d0*/  HADD2.F32 R210, -RZ, R144.H0_H0 ;  /* 0x20000090ffd27230 */ /* 0x004fe40000004100 */
[----:B------:R-:W-:Y:S01]  /*15e0*/  FADD.FTZ R170, -R241, R170 ;  /* 0x000000aaf1aa7221 */ /* 0x000fe20000010100 */
[----:B0----5:R-:W-:Y:S01]  /*15f0*/  FMUL.FTZ R165, R239, R162 ;  /* 0x000000a2efa57220 */ /* 0x021fe20000410000 */
[----:B------:R-:W-:Y:S01]  /*1600*/  FADD.FTZ R204, -R241, R204 ;  /* 0x000000ccf1cc7221 */ /* 0x000fe20000010100 */
[----:B------:R-:W-:Y:S02]  /*1610*/  HADD2.F32 R246, -RZ, R141.H1_H1 ;  /* 0x3000008dfff67230 */ /* 0x000fe40000004100 */
[----:B------:R-:W-:Y:S01]  /*1620*/  FADD.FTZ R52, R52, R210 ;  /* 0x000000d234347221 */ /* 0x000fe20000010000 */
[----:B------:R-:W-:Y:S02]  /*1630*/  HADD2.F32 R166, -RZ, R142.H1_H1 ;  /* 0x3000008effa67230 */ /* 0x000fe40000004100 */
[----:B------:R-:W-:Y:S01]  /*1640*/  FMUL.FTZ R208, R239, R170 ;  /* 0x000000aaefd07220 */ /* 0x000fe20000410000 */
[----:B------:R-:W-:-:S02]  /*1650*/  HADD2.F32 R206, -RZ, R144.H1_H1 ;  /* 0x30000090ffce7230 */ /* 0x000fc40000004100 */
[-C--:B------:R-:W-:Y:S01]  /*1660*/  FFMA.FTZ R124, R165, R210.reuse, R124 ;  /* 0x000000d2a57c7223 */ /* 0x080fe2000001007c */
[----:B------:R-:W-:Y:S02]  /*1670*/  HADD2.F32 R141, -RZ, R145.H0_H0 ;  /* 0x20000091ff8d7230 */ /* 0x000fe40000004100 */
[----:B------:R-:W-:Y:S01]  /*1680*/  FMUL.FTZ R210, R19, R210 ;  /* 0x000000d213d27220 */ /* 0x000fe20000410000 */
[----:B------:R-:W-:Y:S01]  /*1690*/  FMUL.FTZ R207, R239, R204 ;  /* 0x000000ccefcf7220 */ /* 0x000fe20000410000 */
[----:B------:R-:W-:Y:S02]  /*16a0*/  HADD2.F32 R248, -RZ, R142.H0_H0 ;  /* 0x2000008efff87230 */ /* 0x000fe40000004100 */
[----:B------:R-:W-:Y:S01]  /*16b0*/  FADD.FTZ R53, R53, R206 ;  /* 0x000000ce35357221 */ /* 0x000fe20000010000 */
[-C--:B------:R-:W-:Y:S01]  /*16c0*/  FFMA.FTZ R125, R208, R206.reuse, R125 ;  /* 0x000000ced07d7223 */ /* 0x080fe2000001007d */
[----:B------:R-:W-:Y:S01]  /*16d0*/  FADD.FTZ R166, -R241, R166 ;  /* 0x000000a6f1a67221 */ /* 0x000fe20000010100 */
[----:B------:R-:W-:Y:S01]  /*16e0*/  FMUL.FTZ R206, R18, R206 ;  /* 0x000000ce12ce7220 */ /* 0x000fe20000410000 */
[----:B------:R-:W-:Y:S01]  /*16f0*/  FADD.FTZ R54, R54, R141 ;  /* 0x0000008d36367221 */ /* 0x000fe20000010000 */
[-C--:B------:R-:W-:Y:S01]  /*1700*/  FFMA.FTZ R126, R207, R141.reuse, R126 ;  /* 0x0000008dcf7e7223 */ /* 0x080fe2000001007e */
[----:B------:R-:W-:Y:S01]  /*1710*/  FMUL.FTZ R204, R17, R141 ;  /* 0x0000008d11cc7220 */ /* 0x000fe20000410000 */
[----:B------:R-:W-:Y:S01]  /*1720*/  FADD.FTZ R243, R243, R210 ;  /* 0x000000d2f3f37221 */ /* 0x000fe20000010000 */
[----:B------:R-:W-:-:S02]  /*1730*/  HADD2.F32 R164, -RZ, R146.H0_H0 ;  /* 0x20000092ffa47230 */ /* 0x000fc40000004100 */
[----:B------:R-:W-:Y:S01]  /*1740*/  FFMA.FTZ R141, R165, R210, R244 ;  /* 0x000000d2a58d7223 */ /* 0x000fe200000100f4 */
[----:B------:R-:W-:Y:S02]  /*1750*/  HADD2.F32 R168, -RZ, R143.H0_H0 ;  /* 0x2000008fffa87230 */ /* 0x000fe40000004100 */
[----:B------:R-:W-:Y:S01]  /*1760*/  FADD.FTZ R248, -R241, R248 ;  /* 0x000000f8f1f87221 */ /* 0x000fe20000010100 */
[----:B------:R-:W-:Y:S02]  /*1770*/  HADD2.F32 R146, -RZ, R146.H1_H1 ;  /* 0x30000092ff927230 */ /* 0x000fe40000004100 */
[----:B------:R-:W-:Y:S01]  /*1780*/  FMUL.FTZ R166, R239, R166 ;  /* 0x000000a6efa67220 */ /* 0x000fe20000410000 */
[----:B------:R-:W-:Y:S02]  /*1790*/  HADD2.F32 R145, -RZ, R145.H1_H1 ;  /* 0x30000091ff917230 */ /* 0x000fe40000004100 */
[----:B------:R-:W-:Y:S01]  /*17a0*/  FADD.FTZ R243, R243, R206 ;  /* 0x000000cef3f37221 */ /* 0x000fe20000010000 */
[----:B------:R-:W-:Y:S01]  /*17b0*/  FADD.FTZ R162, -R241, R246 ;  /* 0x000000f6f1a27221 */ /* 0x000fe20000010100 */
[----:B------:R-:W-:Y:S01]  /*17c0*/  FFMA.FTZ R144, R208, R206, R141 ;  /* 0x000000ced0907223 */ /* 0x000fe2000001008d */
[----:B------:R-:W-:-:S02]  /*17d0*/  HADD2.F32 R142, -RZ, R143.H1_H1 ;  /* 0x3000008fff8e7230 */ /* 0x000fc40000004100 */
[----:B------:R-:W-:Y:S01]  /*17e0*/  FMUL.FTZ R169, R239, R248 ;  /* 0x000000f8efa97220 */ /* 0x000fe20000410000 */
[----:B------:R-:W-:Y:S01]  /*17f0*/  FADD.FTZ R129, R129, R146 ;  /* 0x0000009281817221 */ /* 0x000fe20000010000 */
[-C--:B------:R-:W-:Y:S01]  /*1800*/  FFMA.FTZ R89, R166, R146.reuse, R89 ;  /* 0x00000092a6597223 */ /* 0x080fe20000010059 */
[----:B------:R-:W-:Y:S01]  /*1810*/  FMUL.FTZ R173, R14, R146 ;  /* 0x000000920ead7220 */ /* 0x000fe20000410000 */
[----:B------:R-:W-:Y:S01]  /*1820*/  FADD.FTZ R168, -R241, R168 ;  /* 0x000000a8f1a87221 */ /* 0x000fe20000010100 */
[----:B------:R-:W-:Y:S01]  /*1830*/  FMUL.FTZ R171, R16, R145 ;  /* 0x0000009110ab7220 */ /* 0x000fe20000410000 */
[----:B------:R-:W-:Y:S01]  /*1840*/  FADD.FTZ R146, R243, R204 ;  /* 0x000000ccf3927221 */ /* 0x000fe20000010000 */
[----:B------:R-:W-:Y:S01]  /*1850*/  FMUL.FTZ R162, R239, R162 ;  /* 0x000000a2efa27220 */ /* 0x000fe20000410000 */
[----:B------:R-:W-:Y:S01]  /*1860*/  FFMA.FTZ R141, R207, R204, R144 ;  /* 0x000000cccf8d7223 */ /* 0x000fe20000010090 */
[--C-:B------:R-:W-:Y:S02]  /*1870*/  HADD2.F32 R140, -RZ, R147.reuse.H0_H0 ;  /* 0x20000093ff8c7230 */ /* 0x100fe40000004100 */
[----:B------:R-:W-:Y:S01]  /*1880*/  FADD.FTZ R128, R128, R164 ;  /* 0x000000a480807221 */ /* 0x000fe20000010000 */
[----:B------:R-:W-:Y:S01]  /*1890*/  FFMA.FTZ R88, R169, R164, R88 ;  /* 0x000000a4a9587223 */ /* 0x000fe20000010058 */
[----:B------:R-:W-:Y:S01]  /*18a0*/  FMUL.FTZ R175, R239, R168 ;  /* 0x000000a8efaf7220 */ /* 0x000fe20000410000 */
[----:B------:R-:W-:Y:S01]  /*18b0*/  FMUL.FTZ R164, R15, R164 ;  /* 0x000000a40fa47220 */ /* 0x000fe20000410000 */
[----:B------:R-:W-:Y:S01]  /*18c0*/  FADD.FTZ R170, -R241, R142 ;  /* 0x0000008ef1aa7221 */ /* 0x000fe20000010100 */
[----:B------:R-:W-:Y:S01]  /*18d0*/  FADD.FTZ R143, R146, R171 ;  /* 0x000000ab928f7221 */ /* 0x000fe20000010000 */
[----:B------:R-:W-:Y:S01]  /*18e0*/  FFMA.FTZ R142, R162, R171, R141 ;  /* 0x000000aba28e7223 */ /* 0x000fe2000001008d */
[----:B------:R-:W-:Y:S01]  /*18f0*/  FADD.FTZ R130, R130, R140 ;  /* 0x0000008c82827221 */ /* 0x000fe20000010000 */
[-C--:B------:R-:W-:Y:S01]  /*1900*/  FFMA.FTZ R90, R175, R140.reuse, R90 ;  /* 0x0000008caf5a7223 */ /* 0x080fe2000001005a */
[----:B------:R-:W-:Y:S01]  /*1910*/  FMUL.FTZ R168, R13, R140 ;  /* 0x0000008c0da87220 */ /* 0x000fe20000410000 */
[----:B------:R-:W-:Y:S01]  /*1920*/  FADD.FTZ R140, R143, R164 ;  /* 0x000000a48f8c7221 */ /* 0x000fe20000010000 */
[----:B------:R-:W-:Y:S01]  /*1930*/  FFMA.FTZ R141, R169, R164, R142 ;  /* 0x000000a4a98d7223 */ /* 0x000fe2000001008e */
[----:B------:R-:W-:-:S02]  /*1940*/  HADD2.F32 R147, -RZ, R147.H1_H1 ;  /* 0x30000093ff937230 */ /* 0x000fc40000004100 */
        /* <DEDUP_REMOVED lines=12> */
.L_x_1835:
[----:B------:R-:W-:Y:S05]  /*1a10*/  BSYNC B1 ;  /* 0x0000000000017941 */ /* 0x000fea0003800000 */
.L_x_1834:
        /* <DEDUP_REMOVED lines=18> */
[--C-:B------:R-:W-:Y:S02]  /*1b40*/  HADD2.F32 R182, -RZ, R141.reuse.H0_H0 ;  /* 0x2000008dffb67230 */ /* 0x100fe40000004100 */
[----:B------:R-:W-:Y:S01]  /*1b50*/  FADD.FTZ R176, -R241, R176 ;  /* 0x000000b0f1b07221 */ /* 0x000fe20000010100 */
[----:B--2---:R-:W-:Y:S02]  /*1b60*/  HADD2.F32 R174, -RZ, R144.H0_H0 ;  /* 0x20000090ffae7230 */ /* 0x004fe40000004100 */
[----:B-----5:R-:W-:Y:S01]  /*1b70*/  FMUL.FTZ R163, R239, R172 ;  /* 0x000000acefa37220 */ /* 0x020fe20000410000 */
[C---:B------:R-:W-:Y:S01]  /*1b80*/  FADD.FTZ R246, -R241.reuse, R246 ;  /* 0x000000f6f1f67221 */ /* 0x040fe20000010100 */
[----:B------:R-:W-:Y:S02]  /*1b90*/  HADD2.F32 R186, -RZ, R141.H1_H1 ;  /* 0x3000008dffba7230 */ /* 0x000fe40000004100 */
[----:B------:R-:W-:Y:S01]  /*1ba0*/  FADD.FTZ R182, -R241, R182 ;  /* 0x000000b6f1b67221 */ /* 0x000fe20000010100 */
[----:B------:R-:W-:-:S02]  /*1bb0*/  HADD2.F32 R180, -RZ, R142.H1_H1 ;  /* 0x3000008effb47230 */ /* 0x000fc40000004100 */
[----:B------:R-:W-:Y:S01]  /*1bc0*/  FADD.FTZ R92, R92, R174 ;  /* 0x000000ae5c5c7221 */ /* 0x000fe20000010000 */
[----:B0-----:R-:W-:Y:S02]  /*1bd0*/  HADD2.F32 R179, -RZ, R144.H1_H1 ;  /* 0x30000090ffb37230 */ /* 0x001fe40000004100 */
[----:B------:R-:W-:Y:S01]  /*1be0*/  FMUL.FTZ R172, R239, R176 ;  /* 0x000000b0efac7220 */ /* 0x000fe20000410000 */
[----:B------:R-:W-:Y:S02]  /*1bf0*/  HADD2.F32 R141, -RZ, R146.H0_H0 ;  /* 0x20000092ff8d7230 */ /* 0x000fe40000004100 */
[-C--:B------:R-:W-:Y:S01]  /*1c00*/  FFMA.FTZ R56, R163, R174.reuse, R56 ;  /* 0x000000aea3387223 */ /* 0x080fe20000010038 */
[----:B------:R-:W-:Y:S01]  /*1c10*/  FMUL.FTZ R174, R11, R174 ;  /* 0x000000ae0bae7220 */ /* 0x000fe20000410000 */
[C---:B------:R-:W-:Y:S01]  /*1c20*/  FMUL.FTZ R183, R239.reuse, R246 ;  /* 0x000000f6efb77220 */ /* 0x040fe20000410000 */
[----:B------:R-:W-:Y:S02]  /*1c30*/  HADD2.F32 R178, -RZ, R145.H0_H0 ;  /* 0x20000091ffb27230 */ /* 0x000fe40000004100 */
[----:B------:R-:W-:Y:S01]  /*1c40*/  FMUL.FTZ R181, R239, R182 ;  /* 0x000000b6efb57220 */ /* 0x000fe20000410000 */
        /* <DEDUP_REMOVED lines=8> */
[----:B------:R-:W-:Y:S01]  /*1cd0*/  FFMA.FTZ R141, R163, R174, R244 ;  /* 0x000000aea38d7223 */ /* 0x000fe200000100f4 */
[----:B------:R-:W-:-:S02]  /*1ce0*/  HADD2.F32 R184, -RZ, R143.H0_H0 ;  /* 0x2000008fffb87230 */ /* 0x000fc40000004100 */
[----:B------:R-:W-:Y:S01]  /*1cf0*/  FADD.FTZ R94, R94, R178 ;  /* 0x000000b25e5e7221 */ /* 0x000fe20000010000 */
[----:B------:R-:W-:Y:S02]  /*1d00*/  HADD2.F32 R146, -RZ, R146.H1_H1 ;  /* 0x30000092ff927230 */ /* 0x000fe40000004100 */
[----:B------:R-:W-:Y:S01]  /*1d10*/  FFMA.FTZ R58, R181, R178, R58 ;  /* 0x000000b2b53a7223 */ /* 0x000fe2000001003a */
[----:B------:R-:W-:Y:S02]  /*1d20*/  HADD2.F32 R142, -RZ, R143.H1_H1 ;  /* 0x3000008fff8e7230 */ /* 0x000fe40000004100 */
[----:B------:R-:W-:Y:S01]  /*1d30*/  FMUL.FTZ R182, R239, R182 ;  /* 0x000000b6efb67220 */ /* 0x000fe20000410000 */
[----:B------:R-:W-:Y:S02]  /*1d40*/  HADD2.F32 R145, -RZ, R145.H1_H1 ;  /* 0x30000091ff917230 */ /* 0x000fe40000004100 */
[----:B------:R-:W-:Y:S01]  /*1d50*/  FMUL.FTZ R178, R9, R178 ;  /* 0x000000b209b27220 */ /* 0x000fe20000410000 */
[----:B------:R-:W-:Y:S01]  /*1d60*/  FADD.FTZ R143, R144, R179 ;  /* 0x000000b3908f7221 */ /* 0x000fe20000010000 */
[----:B------:R-:W-:Y:S01]  /*1d70*/  FADD.FTZ R176, -R241, R186 ;  /* 0x000000baf1b07221 */ /* 0x000fe20000010100 */
[----:B------:R-:W-:Y:S01]  /*1d80*/  FFMA.FTZ R144, R172, R179, R141 ;  /* 0x000000b3ac907223 */ /* 0x000fe2000001008d */
        /* <DEDUP_REMOVED lines=8> */
[----:B------:R-:W-:-:S02]  /*1e10*/  HADD2.F32 R140, -RZ, R147.H0_H0 ;  /* 0x20000093ff8c7230 */ /* 0x000fc40000004100 */
        /* <DEDUP_REMOVED lines=9> */
[----:B------:R-:W-:Y:S02]  /*1eb0*/  HADD2.F32 R147, -RZ, R147.H1_H1 ;  /* 0x30000093ff937230 */ /* 0x000fe40000004100 */
        /* <DEDUP_REMOVED lines=12> */
.L_x_1837:
[----:B------:R-:W-:Y:S05]  /*1f80*/  BSYNC B1 ;  /* 0x0000000000017941 */ /* 0x000fea0003800000 */
.L_x_1836:
        /* <DEDUP_REMOVED lines=14> */
[--C-:B---3--:R-:W-:Y:S02]  /*2070*/  HADD2.F32 R188, -RZ, R140.reuse.H0_H0 ;  /* 0x2000008cffbc7230 */ /* 0x108fe40000004100 */
[----:B------:R-:W-:Y:S02]  /*2080*/  HADD2.F32 R190, -RZ, R140.H1_H1 ;  /* 0x3000008cffbe7230 */ /* 0x000fe40000004100 */
[----:B------:R-:W-:-:S02]  /*2090*/  HADD2.F32 R196, -RZ, R141.H1_H1 ;  /* 0x3000008dffc47230 */ /* 0x000fc40000004100 */
[C---:B------:R-:W-:Y:S01]  /*20a0*/  FADD.FTZ R188, -R241.reuse, R188 ;  /* 0x000000bcf1bc7221 */ /* 0x040fe20000010100 */
[--C-:B------:R-:W-:Y:S02]  /*20b0*/  HADD2.F32 R202, -RZ, R143.reuse.H0_H0 ;  /* 0x2000008fffca7230 */ /* 0x100fe40000004100 */
[----:B------:R-:W-:Y:S01]  /*20c0*/  FADD.FTZ R190, -R241, R190 ;  /* 0x000000bef1be7221 */ /* 0x000fe20000010100 */
[----:B------:R-:W-:Y:S02]  /*20d0*/  HADD2.F32 R246, -RZ, R143.H1_H1 ;  /* 0x3000008ffff67230 */ /* 0x000fe40000004100 */
[--C-:B--2---:R-:W-:Y:S02]  /*20e0*/  HADD2.F32 R143, -RZ, R144.reuse.H0_H0 ;  /* 0x20000090ff8f7230 */ /* 0x104fe40000004100 */
[----:B-----5:R-:W-:Y:S01]  /*20f0*/  FMUL.FTZ R161, R239, R188 ;  /* 0x000000bcefa17220 */ /* 0x020fe20000410000 */
[----:B------:R-:W-:Y:S02]  /*2100*/  HADD2.F32 R144, -RZ, R144.H1_H1 ;  /* 0x30000090ff907230 */ /* 0x000fe40000004100 */
[----:B0-----:R-:W-:Y:S01]  /*2110*/  FADD.FTZ R192, -R241, R196 ;  /* 0x000000c4f1c07221 */ /* 0x001fe20000010100 */
[----:B------:R-:W-:-:S02]  /*2120*/  HADD2.F32 R194, -RZ, R141.H0_H0 ;  /* 0x2000008dffc27230 */ /* 0x000fc40000004100 */
[----:B------:R-:W-:Y:S01]  /*2130*/  FMUL.FTZ R188, R239, R190 ;  /* 0x000000beefbc7220 */ /* 0x000fe20000410000 */
[-C--:B------:R-:W-:Y:S01]  /*2140*/  FMUL.FTZ R190, R2, R143.reuse ;  /* 0x0000008f02be7220 */ /* 0x080fe20000410000 */
[--C-:B------:R-:W-:Y:S02]  /*2150*/  HADD2.F32 R196, -RZ, R145.reuse.H0_H0 ;  /* 0x20000091ffc47230 */ /* 0x100fe40000004100 */
[----:B------:R-:W-:Y:S01]  /*2160*/  FADD.FTZ R101, R101, R144 ;  /* 0x0000009065657221 */ /* 0x000fe20000010000 */
[----:B------:R-:W-:Y:S02]  /*2170*/  HADD2.F32 R145, -RZ, R145.H1_H1 ;  /* 0x30000091ff917230 */ /* 0x000fe40000004100 */
[-C--:B------:R-:W-:Y:S01]  /*2180*/  FFMA.FTZ R65, R188, R144.reuse, R65 ;  /* 0x00000090bc417223 */ /* 0x080fe20000010041 */
[--C-:B------:R-:W-:Y:S02]  /*2190*/  HADD2.F32 R198, -RZ, R142.reuse.H0_H0 ;  /* 0x2000008effc67230 */ /* 0x100fe40000004100 */
[----:B------:R-:W-:Y:S01]  /*21a0*/  FMUL.FTZ R195, R150, R144 ;  /* 0x0000009096c37220 */ /* 0x000fe20000410000 */
[----:B------:R-:W-:Y:S01]  /*21b0*/  FMUL.FTZ R192, R239, R192 ;  /* 0x000000c0efc07220 */ /* 0x000fe20000410000 */
[----:B------:R-:W-:Y:S01]  /*21c0*/  FADD.FTZ R194, -R241, R194 ;  /* 0x000000c2f1c27221 */ /* 0x000fe20000010100 */
[----:B------:R-:W-:Y:S01]  /*21d0*/  FADD.FTZ R100, R100, R143 ;  /* 0x0000008f64647221 */ /* 0x000fe20000010000 */
[----:B------:R-:W-:Y:S01]  /*21e0*/  FFMA.FTZ R64, R161, R143, R64 ;  /* 0x0000008fa1407223 */ /* 0x000fe20000010040 */
[----:B------:R-:W-:Y:S01]  /*21f0*/  FADD.FTZ R144, R243, R190 ;  /* 0x000000bef3907221 */ /* 0x000fe20000010000 */
        /* <DEDUP_REMOVED lines=9> */
[----:B------:R-:W-:-:S02]  /*2290*/  HADD2.F32 R142, -RZ, R142.H1_H1 ;  /* 0x3000008eff8e7230 */ /* 0x000fc40000004100 */
[----:B------:R-:W-:Y:S01]  /*22a0*/  FADD.FTZ R140, -R241, R202 ;  /* 0x000000caf18c7221 */ /* 0x000fe20000010100 */
[--C-:B------:R-:W-:Y:S02]  /*22b0*/  HADD2.F32 R201, -RZ, R146.reuse.H0_H0 ;  /* 0x20000092ffc97230 */ /* 0x100fe40000004100 */
[----:B------:R-:W-:Y:S01]  /*22c0*/  FMUL.FTZ R199, R239, R200 ;  /* 0x000000c8efc77220 */ /* 0x000fe20000410000 */
[----:B------:R-:W-:Y:S01]  /*22d0*/  FADD.FTZ R200, R145, R194 ;  /* 0x000000c291c87221 */ /* 0x000fe20000010000 */
[C---:B------:R-:W-:Y:S01]  /*22e0*/  FFMA.FTZ R143, R193.reuse, R194, R144 ;  /* 0x000000c2c18f7223 */ /* 0x040fe20000010090 */
[----:B------:R-:W-:Y:S02]  /*22f0*/  HADD2.F32 R146, -RZ, R146.H1_H1 ;  /* 0x30000092ff927230 */ /* 0x000fe40000004100 */
[----:B------:R-:W-:Y:S01]  /*2300*/  FADD.FTZ R102, R102, R196 ;  /* 0x000000c466667221 */ /* 0x000fe20000010000 */
[----:B------:R-:W-:Y:S01]  /*2310*/  FFMA.FTZ R66, R193, R196, R66 ;  /* 0x000000c4c1427223 */ /* 0x000fe20000010042 */
[----:B------:R-:W-:Y:S01]  /*2320*/  FMUL.FTZ R203, R239, R140 ;  /* 0x0000008cefcb7220 */ /* 0x000fe20000410000 */
[----:B------:R-:W-:Y:S01]  /*2330*/  FADD.FTZ R198, -R241, R142 ;  /* 0x0000008ef1c67221 */ /* 0x000fe20000010100 */
[----:B------:R-:W-:Y:S01]  /*2340*/  FMUL.FTZ R196, R151, R201 ;  /* 0x000000c997c47220 */ /* 0x000fe20000410000 */
[----:B------:R-:W-:Y:S01]  /*2350*/  FADD.FTZ R145, R200, R197 ;  /* 0x000000c5c8917221 */ /* 0x000fe20000010000 */
[----:B------:R-:W-:Y:S01]  /*2360*/  FFMA.FTZ R140, R192, R197, R143 ;  /* 0x000000c5c08c7223 */ /* 0x000fe2000001008f */
[----:B------:R-:W-:-:S02]  /*2370*/  HADD2.F32 R141, -RZ, R147.H0_H0 ;  /* 0x20000093ff8d7230 */ /* 0x000fc40000004100 */
[----:B------:R-:W-:Y:S01]  /*2380*/  FADD.FTZ R104, R104, R201 ;  /* 0x000000c968687221 */ /* 0x000fe20000010000 */
[----:B------:R-:W-:Y:S01]  /*2390*/  FFMA.FTZ R68, R199, R201, R68 ;  /* 0x000000c9c7447223 */ /* 0x000fe20000010044 */
        /* <DEDUP_REMOVED lines=8> */
[----:B------:R-:W-:Y:S01]  /*2420*/  FADD.FTZ R202, -R241, R246 ;  /* 0x000000f6f1ca7221 */ /* 0x000fe20000010100 */
[----:B------:R-:W-:Y:S01]  /*2430*/  FADD.FTZ R141, R144, R201 ;  /* 0x000000c9908d7221 */ /* 0x000fe20000010000 */
[C---:B------:R-:W-:Y:S01]  /*2440*/  FFMA.FTZ R140, R198.reuse, R201, R143 ;  /* 0x000000c9c68c7223 */ /* 0x040fe2000001008f */
        /* <DEDUP_REMOVED lines=10> */
.L_x_1839:
[----:B------:R-:W-:Y:S05]  /*24f0*/  BSYNC B1 ;  /* 0x0000000000017941 */ /* 0x000fea0003800000 */
.L_x_1838:
[----:B------:R-:W-:Y:S01]  /*2500*/  UMOV UR6, 0xffffffff ;  /* 0xffffffff00067882 */ /* 0x000fe20000000000 */
[----:B------:R-:W-:Y:S01]  /*2510*/  MOV R144, 0x3f800000 ;  /* 0x3f80000000907802 */ /* 0x000fe20000000f00 */
[----:B-----5:R-:W-:Y:S01]  /*2520*/  @P4 HADD2.F32 R144, -RZ, R242.H0_H0 ;  /* 0x200000f2ff904230 */ /* 0x020fe20000004100 */
        /* <DEDUP_REMOVED lines=19> */
.L_x_1863:
        /* <DEDUP_REMOVED lines=11> */
[-C--:B------:R-:W-:Y:S01]  /*2710*/  FFMA.FTZ R241, R234, R145.reuse, R146 ;  /* 0x00000091eaf17223 */ /* 0x080fe20000010092 */
[----:B------:R-:W-:Y:S01]  /*2720*/  ISETP.NE.AND.EX P5, PT, RZ, UR9, PT, P5 ;  /* 0x00000009ff007c0c */ /* 0x000fe2000bfa5350 */
[----:B------:R-:W-:Y:S01]  /*2730*/  FADD.FTZ R140, R231, -R140 ;  /* 0x8000008ce78c7221 */ /* 0x000fe20000010000 */
[----:B------:R-:W-:Y:S01]  /*2740*/  FADD.FTZ R142, R229, -R142 ;  /* 0x8000008ee58e7221 */ /* 0x000fe20000010000 */
[-CC-:B------:R-:W-:Y:S02]  /*2750*/  FFMA.FTZ R141, R3, R145.reuse, R146.reuse ;  /* 0x00000091038d7223 */ /* 0x180fe40000010092 */
[----:B0-----:R-:W-:Y:S01]  /*2760*/  FMUL.FTZ R147, R239, R140 ;  /* 0x0000008cef937220 */ /* 0x001fe20000410000 */
[----:B------:R-:W-:Y:S01]  /*2770*/  FFMA.FTZ R140, R237, R145, R146 ;  /* 0x00000091ed8c7223 */ /* 0x000fe20000010092 */
[----:B------:R-:W-:-:S03]  /*2780*/  FMUL.FTZ R245, R239, R142 ;  /* 0x0000008eeff57220 */ /* 0x000fc60000410000 */
[----:B------:R-:W-:-:S03]  /*2790*/  FADD.FTZ R140, R235, -R140 ;  /* 0x8000008ceb8c7221 */ /* 0x000fc60000010000 */
[--C-:B------:R-:W-:Y:S02]  /*27a0*/  @P5 HADD2.F32 R142, -RZ, R110.reuse.H0_H0 ;  /* 0x2000006eff8e5230 */ /* 0x100fe40000004100 */
[----:B------:R-:W-:Y:S01]  /*27b0*/  FMUL.FTZ R143, R239, R140 ;  /* 0x0000008cef8f7220 */ /* 0x000fe20000410000 */
[----:B------:R-:W-:Y:S02]  /*27c0*/  @P5 HADD2.F32 R242, -RZ, R110.H1_H1 ;  /* 0x3000006efff25230 */ /* 0x000fe40000004100 */
[----:B------:R-:W-:Y:S01]  /*27d0*/  FADD.FTZ R140, R240, -R141 ;  /* 0x8000008df08c7221 */ /* 0x000fe20000010000 */
[----:B------:R-:W-:Y:S01]  /*27e0*/  FFMA.FTZ R141, R238, R145, R146 ;  /* 0x00000091ee8d7223 */ /* 0x000fe20000010092 */
[----:B------:R-:W-:Y:S01]  /*27f0*/  @P5 FADD.FTZ R147, R147, R142 ;  /* 0x0000008e93935221 */ /* 0x000fe20000010000 */
[----:B------:R-:W-:Y:S02]  /*2800*/  @P5 HADD2.F32 R142, -RZ, R109.H0_H0 ;  /* 0x2000006dff8e5230 */ /* 0x000fe40000004100 */
[----:B------:R-:W-:Y:S01]  /*2810*/  @P5 FADD.FTZ R245, R245, R242 ;  /* 0x000000f2f5f55221 */ /* 0x000fe20000010000 */
[----:B------:R-:W-:Y:S01]  /*2820*/  FADD.FTZ R242, R232, -R241 ;  /* 0x800000f1e8f27221 */ /* 0x000fe20000010000 */
[----:B------:R-:W-:Y:S01]  /*2830*/  FMUL.FTZ R247, R239, R140 ;  /* 0x0000008ceff77220 */ /* 0x000fe20000410000 */
[----:B------:R-:W-:-:S02]  /*2840*/  @P5 HADD2.F32 R140, -RZ, R108.H0_H0 ;  /* 0x2000006cff8c5230 */ /* 0x000fc40000004100 */
[----:B------:R-:W-:Y:S01]  /*2850*/  @P5 FADD.FTZ R143, R143, R142 ;  /* 0x0000008e8f8f5221 */ /* 0x000fe20000010000 */
[----:B------:R-:W-:Y:S01]  /*2860*/  FMUL.FTZ R241, R239, R242 ;  /* 0x000000f2eff17220 */ /* 0x000fe20000410000 */
[----:B------:R-:W-:Y:S02]  /*2870*/  @P5 HADD2.F32 R242, -RZ, R109.H1_H1 ;  /* 0x3000006dfff25230 */ /* 0x000fe40000004100 */
[----:B------:R-:W-:Y:S01]  /*2880*/  FADD.FTZ R142, R236, -R141 ;  /* 0x8000008dec8e7221 */ /* 0x000fe20000010000 */
[----:B------:R-:W-:Y:S01]  /*2890*/  @P5 FADD.FTZ R247, R247, R140 ;  /* 0x0000008cf7f75221 */ /* 0x000fe20000010000 */
[----:B------:R-:W-:Y:S02]  /*28a0*/  @P5 HADD2.F32 R140, -RZ, R108.H1_H1 ;  /* 0x3000006cff8c5230 */ /* 0x000fe40000004100 */
[----:B------:R-:W-:Y:S01]  /*28b0*/  @P5 FADD.FTZ R241, R241, R242 ;  /* 0x000000f2f1f15221 */ /* 0x000fe20000010000 */
[----:B------:R-:W-:Y:S01]  /*28c0*/  FMUL.FTZ R249, R239, R142 ;  /* 0x0000008eeff97220 */ /* 0x000fe20000410000 */
[-CC-:B------:R-:W-:Y:S01]  /*28d0*/  FFMA.FTZ R142, R227, R145.reuse, R146.reuse ;  /* 0x00000091e38e7223 */ /* 0x180fe20000010092 */
[----:B------:R-:W-:Y:S01]  /*28e0*/  FFMA.FTZ R242, R228, R145, R146 ;  /* 0x00000091e4f27223 */ /* 0x000fe20000010092 */
[----:B------:R-:W-:-:S02]  /*28f0*/  @P5 HADD2.F32 R141, -RZ, R111.H1_H1 ;  /* 0x3000006fff8d5230 */ /* 0x000fc40000004100 */
[----:B------:R-:W-:Y:S01]  /*2900*/  @P5 FADD.FTZ R249, R249, R140 ;  /* 0x0000008cf9f95221 */ /* 0x000fe20000010000 */
[----:B------:R-:W-:Y:S01]  /*2910*/  FADD.FTZ R142, R225, -R142 ;  /* 0x8000008ee18e7221 */ /* 0x000fe20000010000 */
[----:B------:R-:W-:Y:S01]  /*2920*/  FADD.FTZ R242, R223, -R242 ;  /* 0x800000f2dff27221 */ /* 0x000fe20000010000 */
[----:B------:R-:W-:Y:S02]  /*2930*/  @P5 HADD2.F32 R140, -RZ, R111.H0_H0 ;  /* 0x2000006fff8c5230 */ /* 0x000fe40000004100 */
[----:B------:R-:W-:Y:S01]  /*2940*/  FMUL.FTZ R248, R241, R144 ;  /* 0x00000090f1f87220 */ /* 0x000fe20000410000 */
[C---:B------:R-:W-:Y:S01]  /*2950*/  FMUL.FTZ R251, R239.reuse, R142 ;  /* 0x0000008eeffb7220 */ /* 0x040fe20000410000 */
[----:B------:R-:W-:Y:S01]  /*2960*/  FMUL.FTZ R244, R239, R242 ;  /* 0x000000f2eff47220 */ /* 0x000fe20000410000 */
[----:B------:R-:W-:Y:S02]  /*2970*/  FMUL.FTZ R246, R249, R144 ;  /* 0x00000090f9f67220 */ /* 0x000fe40000410000 */
[----:B------:R-:W-:Y:S01]  /*2980*/  @P5 FADD.FTZ R251, R251, R140 ;  /* 0x0000008cfbfb5221 */ /* 0x000fe20000010000 */
[----:B------:R-:W-:Y:S01]  /*2990*/  @P5 FADD.FTZ R244, R244, R141 ;  /* 0x0000008df4f45221 */ /* 0x000fe20000010000 */
[----:B------:R-:W-:-:S04]  /*29a0*/  ISETP.NE.U32.AND P5, PT, RZ, UR14, PT ;  /* 0x0000000eff007c0c */ /* 0x000fc8000bfa5070 */
[----:B------:R-:W-:-:S13]  /*29b0*/  ISETP.NE.AND.EX P5, PT, RZ, UR15, PT, P5 ;  /* 0x0000000fff007c0c */ /* 0x000fda000bfa5350 */
[----:B------:R-:W-:Y:S02]  /*29c0*/  @P5 F2FP.F16.F32.PACK_AB R142, RZ, R147 ;  /* 0x00000093ff8e523e */ /* 0x000fe400000000ff */
[----:B------:R-:W-:Y:S01]  /*29d0*/  @P5 F2FP.F16.F32.PACK_AB R141, RZ, R143 ;  /* 0x0000008fff8d523e */ /* 0x000fe200000000ff */
[-C--:B------:R-:W-:Y:S01]  /*29e0*/  FMUL.FTZ R143, R143, R144.reuse ;  /* 0x000000908f8f7220 */ /* 0x080fe20000410000 */
[----:B------:R-:W-:Y:S01]  /*29f0*/  @P5 F2FP.F16.F32.PACK_AB R140, RZ, R247 ;  /* 0x000000f7ff8c523e */ /* 0x000fe200000000ff */
[-C--:B------:R-:W-:Y:S01]  /*2a00*/  FMUL.FTZ R247, R247, R144.reuse ;  /* 0x00000090f7f77220 */ /* 0x080fe20000410000 */
[----:B------:R-:W-:Y:S01]  /*2a10*/  @P5 F2FP.F16.F32.PACK_AB R242, RZ, R251 ;  /* 0x000000fbfff2523e */ /* 0x000fe200000000ff */
[----:B------:R-:W-:Y:S01]  /*2a20*/  FMUL.FTZ R251, R251, R144 ;  /* 0x00000090fbfb7220 */ /* 0x000fe20000410000 */
[----:B------:R-:W-:Y:S02]  /*2a30*/  @P5 PRMT R122, R142, 0x7610, R122 ;  /* 0x000076108e7a5816 */ /* 0x000fe4000000007a */
[----:B------:R-:W-:-:S02]  /*2a40*/  @P5 PRMT R121, R141, 0x7610, R121 ;  /* 0x000076108d795816 */ /* 0x000fc40000000079 */
[----:B------:R-:W-:Y:S02]  /*2a50*/  @P5 PRMT R120, R140, 0x7610, R120 ;  /* 0x000076108c785816 */ /* 0x000fe40000000078 */
[----:B------:R-:W-:Y:S01]  /*2a60*/  @P5 F2FP.F16.F32.PACK_AB R142, RZ, R245 ;  /* 0x000000f5ff8e523e */ /* 0x000fe200000000ff */
[----:B------:R-:W-:Y:S01]  /*2a70*/  FMUL.FTZ R245, R245, R144 ;  /* 0x00000090f5f57220 */ /* 0x000fe20000410000 */
[----:B------:R-:W-:Y:S02]  /*2a80*/  @P5 F2FP.F16.F32.PACK_AB R141, RZ, R241 ;  /* 0x000000f1ff8d523e */ /* 0x000fe400000000ff */
[----:B------:R-:W-:Y:S02]  /*2a90*/  @P5 F2FP.F16.F32.PACK_AB R140, RZ, R249 ;  /* 0x000000f9ff8c523e */ /* 0x000fe400000000ff */
[----:B------:R-:W-:Y:S01]  /*2aa0*/  @P5 F2FP.F16.F32.PACK_AB R243, RZ, R244 ;  /* 0x000000f4fff3523e */ /* 0x000fe200000000ff */
[----:B------:R-:W-:Y:S01]  /*2ab0*/  FMUL.FTZ R244, R244, R144 ;  /* 0x00000090f4f47220 */ /* 0x000fe20000410000 */
        /* <DEDUP_REMOVED lines=8> */
[----:B------:R-:W-:-:S02]  /*2b40*/  F2FP.F16.F32.PACK_AB R142, R245, R142 ;  /* 0x0000008ef58e723e */ /* 0x000fc400000000ff */
[----:B------:R-:W-:-:S13]  /*2b50*/  ISETP.NE.AND.EX P5, PT, RZ, UR15, PT, P5 ;  /* 0x0000000fff007c0c */ /* 0x000fda000bfa5350 */
[----:B------:R-:W1:Y:S01]  /*2b60*/  @P5 LDC.64 R140, c[0x0][0x308] ;  /* 0x0000c200ff8c5b82 */ /* 0x000e620000000a00 */
[----:B0-----:R-:W-:-:S04]  /*2b70*/  IMAD.WIDE.U32 R242, R160, 0x10, R242 ;  /* 0x00000010a0f27825 */ /* 0x001fc800078e00f2 */
[C---:B-1----:R-:W-:Y:S01]  /*2b80*/  @P5 IMAD.WIDE.U32 R140, R160.reuse, 0x10, R140 ;  /* 0x00000010a08c5825 */ /* 0x042fe200078e008c */
[----:B------:R-:W-:-:S04]  /*2b90*/  IADD3 R160, R160, 0x20, RZ ;  /* 0x00000020a0a07810 */ /* 0x000fc80007ffe0ff */
[----:B------:R0:W-:Y:S02]  /*2ba0*/  @P5 STG.E.128 desc[UR4][R140.64], R120 ;  /* 0x000000788c005986 */ /* 0x0001e4000c101d04 */
[----:B0-----:R-:W-:Y:S02]  /*2bb0*/  F2FP.F16.F32.PACK_AB R141, R248, R143 ;  /* 0x0000008ff88d723e */ /* 0x001fe400000000ff */
[----:B------:R-:W-:Y:S02]  /*2bc0*/  F2FP.F16.F32.PACK_AB R140, R246, R247 ;  /* 0x000000f7f68c723e */ /* 0x000fe400000000ff */
[----:B------:R-:W-:-:S05]  /*2bd0*/  F2FP.F16.F32.PACK_AB R143, R244, R251 ;  /* 0x000000fbf48f723e */ /* 0x000fca00000000ff */
[----:B------:R1:W-:Y:S02]  /*2be0*/  STG.E.128 desc[UR4][R242.64], R140 ;  /* 0x0000008cf2007986 */ /* 0x0003e4000c101d04 */
.L_x_1842:
[----:B------:R-:W-:Y:S05]  /*2bf0*/  BSYNC B1 ;  /* 0x0000000000017941 */ /* 0x000fea0003800000 */
.L_x_1841:
[----:B------:R-:W-:Y:S04]  /*2c00*/  BSSY B1, `(.L_x_1843) ;  /* 0x0000053000017945 */ /* 0x000fe80003800000 */
[----:B------:R-:W-:Y:S05]  /*2c10*/  @!P1 BRA `(.L_x_1844) ;  /* 0x0000000400449947 */ /* 0x000fea0003800000 */
[----:B------:R-:W-:Y:S01]  /*2c20*/  ISETP.NE.U32.AND P5, PT, RZ, UR8, PT ;  /* 0x00000008ff007c0c */ /* 0x000fe2000bfa5070 */
[-CC-:B-1----:R-:W-:Y:S01]  /*2c30*/  FFMA.FTZ R140, R217, R145.reuse, R146.reuse ;  /* 0x00000091d98c7223 */ /* 0x182fe20000010092 */
        /* <DEDUP_REMOVED lines=79> */
.L_x_1844:
[----:B------:R-:W-:Y:S05]  /*3130*/  BSYNC B1 ;  /* 0x0000000000017941 */ /* 0x000fea0003800000 */
.L_x_1843:
[----:B------:R-:W-:Y:S04]  /*3140*/  BSSY B1, `(.L_x_1845) ;  /* 0x0000053000017945 */ /* 0x000fe80003800000 */
[----:B------:R-:W-:Y:S05]  /*3150*/  @!P2 BRA `(.L_x_1846) ;  /* 0x000000040044a947 */ /* 0x000fea0003800000 */
[----:B------:R-:W-:Y:S01]  /*3160*/  ISETP.NE.U32.AND P5, PT, RZ, UR8, PT ;  /* 0x00000008ff007c0c */ /* 0x000fe2000bfa5070 */
[-CC-:B-12---:R-:W-:Y:S01]  /*3170*/  FFMA.FTZ R141, R169, R145.reuse, R146.reuse ;  /* 0x00000091a98d7223 */ /* 0x186fe20000010092 */
[-CC-:B------:R-:W-:Y:S02]  /*3180*/  FFMA.FTZ R142, R166, R145.reuse, R146.reuse ;  /* 0x00000091a68e7223 */ /* 0x180fe40000010092 */
[----:B------:R-:W-:Y:S01]  /*3190*/  ISETP.NE.AND.EX P5, PT, RZ, UR9, PT, P5 ;  /* 0x00000009ff007c0c */ /* 0x000fe2000bfa5350 */
[----:B------:R-:W-:Y:S01]  /*31a0*/  FADD.FTZ R140, R164, -R141 ;  /* 0x8000008da48c7221 */ /* 0x000fe20000010000 */
[-C--:B------:R-:W-:Y:S01]  /*31b0*/  FFMA.FTZ R141, R207, R145.reuse, R146 ;  /* 0x00000091cf8d7223 */ /* 0x080fe20000010092 */
[----:B------:R-:W-:Y:S02]  /*31c0*/  FADD.FTZ R142, R173, -R142 ;  /* 0x8000008ead8e7221 */ /* 0x000fe40000010000 */
[C---:B0-----:R-:W-:Y:S01]  /*31d0*/  FMUL.FTZ R147, R239.reuse, R140 ;  /* 0x0000008cef937220 */ /* 0x041fe20000410000 */
[----:B------:R-:W-:Y:S01]  /*31e0*/  FADD.FTZ R140, R204, -R141 ;  /* 0x8000008dcc8c7221 */ /* 0x000fe20000010000 */
[----:B------:R-:W-:Y:S01]  /*31f0*/  FMUL.FTZ R245, R239, R142 ;  /* 0x0000008eeff57220 */ /* 0x000fe20000410000 */
[----:B------:R-:W-:-:S02]  /*3200*/  FFMA.FTZ R141, R165, R145, R146 ;  /* 0x00000091a58d7223 */ /* 0x000fc40000010092 */
[----:B------:R-:W-:Y:S01]  /*3210*/  FMUL.FTZ R143, R239, R140 ;  /* 0x0000008cef8f7220 */ /* 0x000fe20000410000 */
[----:B------:R-:W-:Y:S02]  /*3220*/  FFMA.FTZ R140, R162, R145, R146 ;  /* 0x00000091a28c7223 */ /* 0x000fe40000010092 */
[--C-:B------:R-:W-:Y:S02]  /*3230*/  @P5 HADD2.F32 R242, -RZ, R118.reuse.H1_H1 ;  /* 0x30000076fff25230 */ /* 0x100fe40000004100 */
[----:B------:R-:W-:-:S03]  /*3240*/  @P5 HADD2.F32 R142, -RZ, R118.H0_H0 ;  /* 0x20000076ff8e5230 */ /* 0x000fc60000004100 */
[----:B------:R-:W-:Y:S01]  /*3250*/  @P5 FADD.FTZ R245, R245, R242 ;  /* 0x000000f2f5f55221 */ /* 0x000fe20000010000 */
[----:B------:R-:W-:Y:S01]  /*3260*/  FADD.FTZ R242, R171, -R140 ;  /* 0x8000008cabf27221 */ /* 0x000fe20000010000 */
[----:B------:R-:W-:Y:S01]  /*3270*/  FADD.FTZ R140, R210, -R141 ;  /* 0x8000008dd28c7221 */ /* 0x000fe20000010000 */
[----:B------:R-:W-:Y:S01]  /*3280*/  @P5 FADD.FTZ R147, R147, R142 ;  /* 0x0000008e93935221 */ /* 0x000fe20000010000 */
[--C-:B------:R-:W-:Y:S02]  /*3290*/  @P5 HADD2.F32 R142, -RZ, R117.reuse.H0_H0 ;  /* 0x20000075ff8e5230 */ /* 0x100fe40000004100 */
[C---:B------:R-:W-:Y:S01]  /*32a0*/  FMUL.FTZ R241, R239.reuse, R242 ;  /* 0x000000f2eff17220 */ /* 0x040fe20000410000 */
[----:B------:R-:W-:Y:S01]  /*32b0*/  FMUL.FTZ R247, R239, R140 ;  /* 0x0000008ceff77220 */ /* 0x000fe20000410000 */
[----:B------:R-:W-:Y:S01]  /*32c0*/  FFMA.FTZ R141, R208, R145, R146 ;  /* 0x00000091d08d7223 */ /* 0x000fe20000010092 */
[----:B------:R-:W-:Y:S02]  /*32d0*/  @P5 HADD2.F32 R242, -RZ, R117.H1_H1 ;  /* 0x30000075fff25230 */ /* 0x000fe40000004100 */
[----:B------:R-:W-:Y:S01]  /*32e0*/  @P5 FADD.FTZ R143, R143, R142 ;  /* 0x0000008e8f8f5221 */ /* 0x000fe20000010000 */
[----:B------:R-:W-:-:S02]  /*32f0*/  @P5 HADD2.F32 R140, -RZ, R116.H0_H0 ;  /* 0x20000074ff8c5230 */ /* 0x000fc40000004100 */
[----:B------:R-:W-:Y:S01]  /*3300*/  FADD.FTZ R142, R206, -R141 ;  /* 0x8000008dce8e7221 */ /* 0x000fe20000010000 */
[-C--:B------:R-:W-:Y:S01]  /*3310*/  FFMA.FTZ R141, R175, R145.reuse, R146 ;  /* 0x00000091af8d7223 */ /* 0x080fe20000010092 */
[----:B------:R-:W-:Y:S01]  /*3320*/  @P5 FADD.FTZ R241, R241, R242 ;  /* 0x000000f2f1f15221 */ /* 0x000fe20000010000 */
[----:B------:R-:W-:Y:S01]  /*3330*/  FFMA.FTZ R242, R170, R145, R146 ;  /* 0x00000091aaf27223 */ /* 0x000fe20000010092 */
[----:B------:R-:W-:Y:S01]  /*3340*/  @P5 FADD.FTZ R247, R247, R140 ;  /* 0x0000008cf7f75221 */ /* 0x000fe20000010000 */
[----:B------:R-:W-:Y:S02]  /*3350*/  @P5 HADD2.F32 R140, -RZ, R116.H1_H1 ;  /* 0x30000074ff8c5230 */ /* 0x000fe40000004100 */
[----:B------:R-:W-:Y:S01]  /*3360*/  FMUL.FTZ R249, R239, R142 ;  /* 0x0000008eeff97220 */ /* 0x000fe20000410000 */
[----:B------:R-:W-:Y:S01]  /*3370*/  FADD.FTZ R142, R168, -R141 ;  /* 0x8000008da88e7221 */ /* 0x000fe20000010000 */
[----:B------:R-:W-:Y:S01]  /*3380*/  FADD.FTZ R242, R177, -R242 ;  /* 0x800000f2b1f27221 */ /* 0x000fe20000010000 */
[----:B------:R-:W-:-:S02]  /*3390*/  @P5 HADD2.F32 R141, -RZ, R119.H1_H1 ;  /* 0x30000077ff8d5230 */ /* 0x000fc40000004100 */
[----:B------:R-:W-:Y:S01]  /*33a0*/  @P5 FADD.FTZ R249, R249, R140 ;  /* 0x0000008cf9f95221 */ /* 0x000fe20000010000 */
[----:B------:R-:W-:Y:S02]  /*33b0*/  @P5 HADD2.F32 R140, -RZ, R119.H0_H0 ;  /* 0x20000077ff8c5230 */ /* 0x000fe40000004100 */
[C---:B------:R-:W-:Y:S01]  /*33c0*/  FMUL.FTZ R251, R239.reuse, R142 ;  /* 0x0000008eeffb7220 */ /* 0x040fe20000410000 */
[----:B------:R-:W-:Y:S01]  /*33d0*/  FMUL.FTZ R244, R239, R242 ;  /* 0x000000f2eff47220 */ /* 0x000fe20000410000 */
[-C--:B------:R-:W-:Y:S01]  /*33e0*/  FMUL.FTZ R248, R241, R144.reuse ;  /* 0x00000090f1f87220 */ /* 0x080fe20000410000 */
[----:B------:R-:W-:Y:S01]  /*33f0*/  FMUL.FTZ R246, R249, R144 ;  /* 0x00000090f9f67220 */ /* 0x000fe20000410000 */
        /* <DEDUP_REMOVED lines=39> */
.L_x_1846:
[----:B------:R-:W-:Y:S05]  /*3670*/  BSYNC B1 ;  /* 0x0000000000017941 */ /* 0x000fea0003800000 */
.L_x_1845:
[----:B------:R-:W-:Y:S04]  /*3680*/  BSSY B1, `(.L_x_1847) ;  /* 0x0000053000017945 */ /* 0x000fe80003800000 */
[----:B------:R-:W-:Y:S05]  /*3690*/  @!P3 BRA `(.L_x_1848) ;  /* 0x000000040044b947 */ /* 0x000fea0003800000 */
[----:B------:R-:W-:Y:S01]  /*36a0*/  ISETP.NE.U32.AND P5, PT, RZ, UR8, PT ;  /* 0x00000008ff007c0c */ /* 0x000fe2000bfa5070 */
[-CC-:B-123--:R-:W-:Y:S01]  /*36b0*/  FFMA.FTZ R141, R183, R145.reuse, R146.reuse ;  /* 0x00000091b78d7223 */ /* 0x18efe20000010092 */
        /* <DEDUP_REMOVED lines=11> */
[--C-:B------:R-:W-:Y:S02]  /*3770*/  @P5 HADD2.F32 R142, -RZ, R134.reuse.H0_H0 ;  /* 0x20000086ff8e5230 */ /* 0x100fe40000004100 */
[----:B------:R-:W-:-:S03]  /*3780*/  @P5 HADD2.F32 R242, -RZ, R134.H1_H1 ;  /* 0x30000086fff25230 */ /* 0x000fc60000004100 */
[----:B------:R-:W-:Y:S01]  /*3790*/  @P5 FADD.FTZ R147, R147, R142 ;  /* 0x0000008e93935221 */ /* 0x000fe20000010000 */
[--C-:B------:R-:W-:Y:S02]  /*37a0*/  @P5 HADD2.F32 R142, -RZ, R133.reuse.H0_H0 ;  /* 0x20000085ff8e5230 */ /* 0x100fe40000004100 */
[----:B------:R-:W-:Y:S01]  /*37b0*/  @P5 FADD.FTZ R245, R245, R242 ;  /* 0x000000f2f5f55221 */ /* 0x000fe20000010000 */
[----:B------:R-:W-:Y:S01]  /*37c0*/  FADD.FTZ R242, R185, -R140 ;  /* 0x8000008cb9f27221 */ /* 0x000fe20000010000 */
[----:B------:R-:W-:Y:S01]  /*37d0*/  FADD.FTZ R140, R174, -R141 ;  /* 0x8000008dae8c7221 */ /* 0x000fe20000010000 */
[-C--:B------:R-:W-:Y:S01]  /*37e0*/  FFMA.FTZ R141, R189, R145.reuse, R146 ;  /* 0x00000091bd8d7223 */ /* 0x080fe20000010092 */
[----:B------:R-:W-:Y:S01]  /*37f0*/  @P5 FADD.FTZ R143, R143, R142 ;  /* 0x0000008e8f8f5221 */ /* 0x000fe20000010000 */
[C---:B------:R-:W-:Y:S01]  /*3800*/  FMUL.FTZ R241, R239.reuse, R242 ;  /* 0x000000f2eff17220 */ /* 0x040fe20000410000 */
[----:B------:R-:W-:Y:S01]  /*3810*/  FMUL.FTZ R247, R239, R140 ;  /* 0x0000008ceff77220 */ /* 0x000fe20000410000 */
[----:B------:R-:W-:Y:S01]  /*3820*/  FFMA.FTZ R142, R172, R145, R146 ;  /* 0x00000091ac8e7223 */ /* 0x000fe20000010092 */
[----:B------:R-:W-:-:S02]  /*3830*/  @P5 HADD2.F32 R242, -RZ, R133.H1_H1 ;  /* 0x30000085fff25230 */ /* 0x000fc40000004100 */
[--C-:B------:R-:W-:Y:S02]  /*3840*/  @P5 HADD2.F32 R140, -RZ, R132.reuse.H0_H0 ;  /* 0x20000084ff8c5230 */ /* 0x100fe40000004100 */
[----:B------:R-:W-:Y:S01]  /*3850*/  FADD.FTZ R142, R179, -R142 ;  /* 0x8000008eb38e7221 */ /* 0x000fe20000010000 */
        /* <DEDUP_REMOVED lines=53> */
.L_x_1848:
[----:B------:R-:W-:Y:S05]  /*3bb0*/  BSYNC B1 ;  /* 0x0000000000017941 */ /* 0x000fea0003800000 */
.L_x_1847:
[----:B------:R-:W-:Y:S01]  /*3bc0*/  ISETP.NE.AND P5, PT, R0, RZ, PT ;  /* 0x000000ff0000720c */ /* 0x000fe20003fa5270 */
[----:B------:R-:W-:-:S12]  /*3bd0*/  BSSY B1, `(.L_x_1849) ;  /* 0x0000052000017945 */ /* 0x000fd80003800000 */
[----:B------:R-:W-:Y:S05]  /*3be0*/  @!P5 BRA `(.L_x_1850) ;  /* 0x000000040040d947 */ /* 0x000fea0003800000 */
[----:B------:R-:W-:Y:S01]  /*3bf0*/  ISETP.NE.U32.AND P5, PT, RZ, UR8, PT ;  /* 0x00000008ff007c0c */ /* 0x000fe2000bfa5070 */
[-CC-:B-1234-:R-:W-:Y:S01]  /*3c00*/  FFMA.FTZ R141, R161, R145.reuse, R146.reuse ;  /* 0x00000091a18d7223 */ /* 0x19efe20000010092 */
[-CC-:B------:R-:W-:Y:S01]  /*3c10*/  FFMA.FTZ R142, R188, R145.reuse, R146.reuse ;  /* 0x00000091bc8e7223 */ /* 0x180fe20000010092 */
[-CC-:B0-----:R-:W-:Y:S01]  /*3c20*/  FFMA.FTZ R147, R199, R145.reuse, R146.reuse ;  /* 0x00000091c7937223 */ /* 0x181fe20000010092 */
[----:B------:R-:W-:Y:S01]  /*3c30*/  ISETP.NE.AND.EX P5, PT, RZ, UR9, PT, P5 ;  /* 0x00000009ff007c0c */ /* 0x000fe2000bfa5350 */
[-CC-:B------:R-:W-:Y:S01]  /*3c40*/  FFMA.FTZ R246, R198, R145.reuse, R146.reuse ;  /* 0x00000091c6f67223 */ /* 0x180fe20000010092 */
[-C--:B------:R-:W-:Y:S01]  /*3c50*/  FFMA.FTZ R143, R193, R145.reuse, R146 ;  /* 0x00000091c18f7223 */ /* 0x080fe20000010092 */
[----:B------:R-:W-:Y:S01]  /*3c60*/  FADD.FTZ R140, R190, -R141 ;  /* 0x8000008dbe8c7221 */ /* 0x000fe20000010000 */
[----:B------:R-:W-:Y:S01]  /*3c70*/  FADD.FTZ R142, R195, -R142 ;  /* 0x8000008ec38e7221 */ /* 0x000fe20000010000 */
[-CC-:B------:R-:W-:Y:S01]  /*3c80*/  FFMA.FTZ R242, R192, R145.reuse, R146.reuse ;  /* 0x00000091c0f27223 */ /* 0x180fe20000010092 */
[-CC-:B------:R-:W-:Y:S01]  /*3c90*/  FFMA.FTZ R241, R203, R145.reuse, R146.reuse ;  /* 0x00000091cbf17223 */ /* 0x180fe20000010092 */
[----:B------:R-:W-:Y:S01]  /*3ca0*/  FFMA.FTZ R250, R202, R145, R146 ;  /* 0x00000091cafa7223 */ /* 0x000fe20000010092 */
[----:B------:R-:W-:Y:S01]  /*3cb0*/  FADD.FTZ R244, R196, -R147 ;  /* 0x80000093c4f47221 */ /* 0x000fe20000010000 */
[----:B------:R-:W-:Y:S01]  /*3cc0*/  FADD.FTZ R246, R201, -R246 ;  /* 0x800000f6c9f67221 */ /* 0x000fe20000010000 */
[----:B------:R-:W-:Y:S01]  /*3cd0*/  FADD.FTZ R146, R194, -R143 ;  /* 0x8000008fc2927221 */ /* 0x000fe20000010000 */
[C---:B------:R-:W-:Y:S01]  /*3ce0*/  FMUL.FTZ R143, R239.reuse, R140 ;  /* 0x0000008cef8f7220 */ /* 0x040fe20000410000 */
[----:B------:R-:W-:Y:S01]  /*3cf0*/  FMUL.FTZ R145, R239, R142 ;  /* 0x0000008eef917220 */ /* 0x000fe20000410000 */
[----:B------:R-:W-:-:S02]  /*3d00*/  @P5 HADD2.F32 R140, -RZ, R138.H0_H0 ;  /* 0x2000008aff8c5230 */ /* 0x000fc40000004100 */
[C---:B------:R-:W-:Y:S01]  /*3d10*/  FMUL.FTZ R245, R239.reuse, R244 ;  /* 0x000000f4eff57220 */ /* 0x040fe20000410000 */
[----:B------:R-:W-:Y:S02]  /*3d20*/  @P5 HADD2.F32 R142, -RZ, R138.H1_H1 ;  /* 0x3000008aff8e5230 */ /* 0x000fe40000004100 */
[----:B------:R-:W-:Y:S01]  /*3d30*/  FMUL.FTZ R249, R239, R246 ;  /* 0x000000f6eff97220 */ /* 0x000fe20000410000 */
[----:B------:R-:W-:Y:S01]  /*3d40*/  FADD.FTZ R242, R197, -R242 ;  /* 0x800000f2c5f27221 */ /* 0x000fe20000010000 */
[----:B------:R-:W-:Y:S01]  /*3d50*/  @P5 FADD.FTZ R245, R245, R140 ;  /* 0x0000008cf5f55221 */ /* 0x000fe20000010000 */
[----:B------:R-:W-:Y:S01]  /*3d60*/  FADD.FTZ R248, R200, -R241 ;  /* 0x800000f1c8f87221 */ /* 0x000fe20000010000 */
[----:B------:R-:W-:Y:S01]  /*3d70*/  @P5 FADD.FTZ R249, R249, R142 ;  /* 0x0000008ef9f95221 */ /* 0x000fe20000010000 */
[--C-:B------:R-:W-:Y:S02]  /*3d80*/  @P5 HADD2.F32 R140, -RZ, R137.reuse.H0_H0 ;  /* 0x20000089ff8c5230 */ /* 0x100fe40000004100 */
[----:B------:R-:W-:Y:S01]  /*3d90*/  FMUL.FTZ R241, R239, R146 ;  /* 0x00000092eff17220 */ /* 0x000fe20000410000 */
[----:B------:R-:W-:-:S02]  /*3da0*/  @P5 HADD2.F32 R142, -RZ, R137.H1_H1 ;  /* 0x30000089ff8e5230 */ /* 0x000fc40000004100 */
[----:B------:R-:W-:Y:S01]  /*3db0*/  FMUL.FTZ R247, R239, R242 ;  /* 0x000000f2eff77220 */ /* 0x000fe20000410000 */
[----:B------:R-:W-:Y:S01]  /*3dc0*/  FADD.FTZ R250, R205, -R250 ;  /* 0x800000facdfa7221 */ /* 0x000fe20000010000 */
[----:B------:R-:W-:Y:S01]  /*3dd0*/  @P5 FADD.FTZ R241, R241, R140 ;  /* 0x0000008cf1f15221 */ /* 0x000fe20000010000 */
[--C-:B------:R-:W-:Y:S02]  /*3de0*/  @P5 HADD2.F32 R140, -RZ, R136.reuse.H0_H0 ;  /* 0x20000088ff8c5230 */ /* 0x100fe40000004100 */
[----:B------:R-:W-:Y:S01]  /*3df0*/  @P5 FADD.FTZ R247, R247, R142 ;  /* 0x0000008ef7f75221 */ /* 0x000fe20000010000 */
[----:B------:R-:W-:Y:S02]  /*3e00*/  @P5 HADD2.F32 R142, -RZ, R136.H1_H1 ;  /* 0x30000088ff8e5230 */ /* 0x000fe40000004100 */
[C---:B------:R-:W-:Y:S01]  /*3e10*/  FMUL.FTZ R243, R239.reuse, R248 ;  /* 0x000000f8eff37220 */ /* 0x040fe20000410000 */
[----:B------:R-:W-:Y:S01]  /*3e20*/  FMUL.FTZ R239, R239, R250 ;  /* 0x000000faefef7220 */ /* 0x000fe20000410000 */
[----:B------:R-:W-:Y:S01]  /*3e30*/  @P5 FADD.FTZ R143, R143, R140 ;  /* 0x0000008c8f8f5221 */ /* 0x000fe20000010000 */
[----:B------:R-:W-:-:S02]  /*3e40*/  @P5 HADD2.F32 R140, -RZ, R139.H0_H0 ;  /* 0x2000008bff8c5230 */ /* 0x000fc40000004100 */
[----:B------:R-:W-:Y:S01]  /*3e50*/  @P5 FADD.FTZ R145, R145, R142 ;  /* 0x0000008e91915221 */ /* 0x000fe20000010000 */
[----:B------:R-:W-:Y:S02]  /*3e60*/  @P5 HADD2.F32 R142, -RZ, R139.H1_H1 ;  /* 0x3000008bff8e5230 */ /* 0x000fe40000004100 */
[-C--:B------:R-:W-:Y:S01]  /*3e70*/  FMUL.FTZ R244, R247, R144.reuse ;  /* 0x00000090f7f47220 */ /* 0x080fe20000410000 */
[----:B------:R-:W-:Y:S01]  /*3e80*/  @P5 FADD.FTZ R243, R243, R140 ;  /* 0x0000008cf3f35221 */ /* 0x000fe20000010000 */
[----:B------:R-:W-:Y:S01]  /*3e90*/  FMUL.FTZ R242, R145, R144 ;  /* 0x0000009091f27220 */ /* 0x000fe20000410000 */
        /* <DEDUP_REMOVED lines=17> */
[----:B------:R-:W-:Y:S02]  /*3fb0*/  @P5 F2FP.F16.F32.PACK_AB R147, RZ, R239 ;  /* 0x000000efff93523e */ /* 0x000fe400000000ff */
        /* <DEDUP_REMOVED lines=13> */
[----:B-1----:R-:W-:-:S05]  /*4090*/  @P5 IMAD.WIDE.U32 R140, R160, 0x10, R140 ;  /* 0x00000010a08c5825 */ /* 0x002fca00078e008c */
[----:B------:R0:W-:Y:S02]  /*40a0*/  @P5 STG.E.128 desc[UR4][R140.64], R120 ;  /* 0x000000788c005986 */ /* 0x0001e4000c101d04 */
[----:B0-----:R-:W-:Y:S02]  /*40b0*/  F2FP.F16.F32.PACK_AB R140, R242, R143 ;  /* 0x0000008ff28c723e */ /* 0x001fe400000000ff */
[----:B------:R-:W-:Y:S02]  /*40c0*/  F2FP.F16.F32.PACK_AB R141, R244, R241 ;  /* 0x000000f1f48d723e */ /* 0x000fe400000000ff */
[----:B------:R-:W-:-:S05]  /*40d0*/  F2FP.F16.F32.PACK_AB R143, R144, R243 ;  /* 0x000000f3908f723e */ /* 0x000fca00000000ff */
[----:B------:R0:W-:Y:S02]  /*40e0*/  STG.E.128 desc[UR4][R146.64], R140 ;  /* 0x0000008c92007986 */ /* 0x0001e4000c101d04 */
.L_x_1850:
[----:B------:R-:W-:Y:S05]  /*40f0*/  BSYNC B1 ;  /* 0x0000000000017941 */ /* 0x000fea0003800000 */
.L_x_1849:
[----:B01234-:R-:W0:Y:S02]  /*4100*/  LDC.64 R140, c[0x0][0x210] ;  /* 0x00008400ff8c7b82 */ /* 0x01fe240000000a00 */
[----:B0-----:R-:W-:-:S04]  /*4110*/  LEA R158, R140, R158, 0x2 ;  /* 0x0000009e8c9e7211 */ /* 0x001fc800078e10ff */
[----:B------:R-:W-:-:S13]  /*4120*/  ISETP.GE.AND P5, PT, R158, R141, PT ;  /* 0x0000008d9e00720c */ /* 0x000fda0003fa6270 */
[----:B------:R-:W-:Y:S05]  /*4130*/  @!P5 BRA `(.L_x_1851) ;  /* 0xffffffc400ccd947 */ /* 0x000fea000383ffff */
.L_x_1829:
[----:B------:R-:W-:Y:S05]  /*4140*/  BSYNC B0 ;  /* 0x0000000000007941 */ /* 0x000fea0003800000 */
.L_x_1828:
        /* <DEDUP_REMOVED lines=114> */
[C---:B------:R-:W-:Y:S02]  /*4870*/  ISETP.GE.U32.AND P5, PT, R155.reuse, 0x180, PT ;  /* 0x000001809b00780c */ /* 0x040fe40003fa6070 */
[----:B------:R-:W-:Y:S01]  /*4880*/  IADD3.X R13, RZ, RZ, RZ, P0, !PT ;  /* 0x000000ffff0d7210 */ /* 0x000fe200007fe4ff */
[----:B------:R-:W-:Y:S01]  /*4890*/  STS.128 [R153+0x1010], R68 ;  /* 0x0010104499007388 */ /* 0x000fe20000000c00 */
[----:B------:R-:W-:Y:S01]  /*48a0*/  BAR.SYNC.DEFER_BLOCKING 0x0 ;  /* 0x0000000000007b1d */ /* 0x000fe20000010000 */
[----:B------:R-:W-:-:S02]  /*48b0*/  LOP3.LUT P0, RZ, R155, 0xffffff80, RZ, 0xc0, !PT ;  /* 0xffffff809bff7812 */ /* 0x000fc4000780c0ff */
[----:B------:R-:W-:Y:S01]  /*48c0*/  SHF.L.U64.HI R46, R148, 0x2, R13 ;  /* 0x00000002942e7819 */ /* 0x000fe2000001020d */
[----:B------:R-:W-:Y:S01]  /*48d0*/  FADD.FTZ R13, R3, R30 ;  /* 0x0000001e030d7221 */ /* 0x000fe20000010000 */
[----:B------:R-:W-:Y:S01]  /*48e0*/  ISETP.GE.U32.AND P4, PT, R155, 0x280, PT ;  /* 0x000002809b00780c */ /* 0x000fe20003f86070 */
        /* <DEDUP_REMOVED lines=25> */
[----:B------:R-:W-:Y:S01]  /*4a80*/  IADD3.X R46, R46, UR17, RZ, P1, !PT ;  /* 0x000000112e2e7c10 */ /* 0x000fe20008ffe4ff */
[----:B------:R-:W-:Y:S01]  /*4a90*/  FADD.FTZ R37, R37, R40 ;  /* 0x0000002825257221 */ /* 0x000fe20000010000 */
[----:B------:R-:W-:Y:S01]  /*4aa0*/  @P0 MOV R3, R48 ;  /* 0x0000003000030202 */ /* 0x000fe20000000f00 */
        /* <DEDUP_REMOVED lines=15> */
[-C--:B------:R-:W-:Y:S01]  /*4ba0*/  @P0 MOV R3, R46.reuse ;  /* 0x0000002e00030202 */ /* 0x080fe20000000f00 */
[----:B0-----:R-:W-:Y:S01]  /*4bb0*/  FADD.FTZ R23, R14, R23 ;  /* 0x000000170e177221 */ /* 0x001fe20000010000 */
[----:B------:R-:W-:Y:S01]  /*4bc0*/  @P0 IADD3.X R46, RZ, R46, RZ, P3, !PT ;  /* 0x0000002eff2e0210 */ /* 0x000fe20001ffe4ff */
[----:B------:R-:W0:Y:S01]  /*4bd0*/  LDS R14, [R0+0x800] ;  /* 0x00080000000e7984 */ /* 0x000e220000000800 */
[----:B------:R-:W-:-:S02]  /*4be0*/  @P1 MOV R4, R39 ;  /* 0x0000002700041202 */ /* 0x000fc40000000f00 */
[-C--:B------:R-:W-:Y:S01]  /*4bf0*/  @P1 MOV R5, R46.reuse ;  /* 0x0000002e00051202 */ /* 0x080fe20000000f00 */
[----:B------:R4:W-:Y:S01]  /*4c00*/  @P0 STG.E desc[UR4][R2.64], R35 ;  /* 0x0000002302000986 */ /* 0x0009e2000c101904 */
[----:B------:R-:W-:Y:S02]  /*4c10*/  @P1 IADD3 R39, P2, R39, 0x200, RZ ;  /* 0x0000020027271810 */ /* 0x000fe40007f5e0ff */
[C---:B------:R-:W-:Y:S01]  /*4c20*/  ISETP.GE.U32.AND P3, PT, R155.reuse, 0x300, PT ;  /* 0x000003009b00780c */ /* 0x040fe20003f66070 */
[----:B------:R-:W-:Y:S01]  /*4c30*/  LDS R35, [R0+0x4400] ;  /* 0x0044000000237984 */ /* 0x000fe20000000800 */
[----:B------:R-:W-:Y:S02]  /*4c40*/  @P1 IADD3.X R46, RZ, R46, RZ, P2, !PT ;  /* 0x0000002eff2e1210 */ /* 0x000fe400017fe4ff */
[----:B------:R-:W-:Y:S01]  /*4c50*/  ISETP.GE.U32.AND P2, PT, R155, 0x380, PT ;  /* 0x000003809b00780c */ /* 0x000fe20003f46070 */
        /* <DEDUP_REMOVED lines=9> */
[----:B------:R-:W-:-:S03]  /*4cf0*/  ISETP.GE.U32.AND P0, PT, R155, 0x200, PT ;  /* 0x000002009b00780c */ /* 0x000fc60003f06070 */
[----:B------:R-:W-:Y:S01]  /*4d00*/  @P1 STG.E desc[UR4][R4.64], R13 ;  /* 0x0000000d04001986 */ /* 0x000fe2000c101904 */
[----:B---3--:R-:W-:-:S03]  /*4d10*/  FADD.FTZ R15, R15, R18 ;  /* 0x000000120f0f7221 */ /* 0x008fc60000010000 */
        /* <DEDUP_REMOVED lines=78> */
[----:B0-----:R-:W-:Y:S02]  /*5200*/  @P3 MOV R2, R39 ;  /* 0x0000002700023202 */ /* 0x001fe40000000f00 */
[----:B------:R-:W-:Y:S01]  /*5210*/  @P3 MOV R3, R46 ;  /* 0x0000002e00033202 */ /* 0x000fe20000000f00 */
[----:B------:R-:W-:Y:S01]  /*5220*/  FADD.FTZ R10, R10, R17 ;  /* 0x000000110a0a7221 */ /* 0x000fe20000010000 */
[----:B------:R-:W-:-:S03]  /*5230*/  @P3 IADD3 R39, P4, R39, 0x200, RZ ;  /* 0x0000020027273810 */ /* 0x000fc60007f9e0ff */
[----:B------:R0:W-:Y:S01]  /*5240*/  @P3 STG.E desc[UR4][R2.64], R73 ;  /* 0x0000004902003986 */ /* 0x0001e2000c101904 */
[----:B------:R-:W-:Y:S01]  /*5250*/  @P3 IADD3.X R46, RZ, R46, RZ, P4, !PT ;  /* 0x0000002eff2e3210 */ /* 0x000fe200027fe4ff */
[----:B------:R-:W-:Y:S01]  /*5260*/  FADD.FTZ R21, R10, R21 ;  /* 0x000000150a157221 */ /* 0x000fe20000010000 */
[----:B0-----:R-:W-:Y:S02]  /*5270*/  @P2 MOV R2, R45 ;  /* 0x0000002d00022202 */ /* 0x001fe40000000f00 */
        /* <DEDUP_REMOVED lines=24> */
[-C--:B------:R-:W-:Y:S02]  /*5400*/  @P5 MOV R3, R48.reuse ;  /* 0x0000003000035202 */ /* 0x080fe40000000f00 */
        /* <DEDUP_REMOVED lines=12> */
.L_x_1840:
[----:B------:R-:W-:Y:S01]  /*54d0*/  HFMA2.MMA R247, -RZ, RZ, 0, 5.9604644775390625e-08 ;  /* 0x00000001fff77435 */ /* 0x000fe200000001ff */
[----:B------:R-:W-:Y:S01]  /*54e0*/  BSSY B1, `(.L_x_1852) ;  /* 0x0000007000017945 */ /* 0x000fe20003800000 */
[----:B------:R-:W-:Y:S02]  /*54f0*/  MOV R246, R243 ;  /* 0x000000f300f67202 */ /* 0x000fe40000000f00 */
[----:B------:R-:W-:Y:S02]  /*5500*/  MOV R248, 0x1f ;  /* 0x0000001f00f87802 */ /* 0x000fe40000000f00 */
[----:B------:R-:W-:-:S07]  /*5510*/  MOV R241, 0xffffffff ;  /* 0xffffffff00f17802 */ /* 0x000fce0000000f00 */
[----:B------:R-:W-:Y:S05]  /*5520*/  WARPSYNC.COLLECTIVE R241, `(.L_x_1853) ;  /* 0x00000000f1087348 */ /* 0x000fea0003c00000 */
[----:B------:R0:W1:Y:S02]  /*5530*/  SHFL.BFLY P5, R245, R246, R247, R248 ;  /* 0x0c0000f7f6f57389 */ /* 0x00006400000a00f8 */
[----:B01----:R-:W-:Y:S01]  /*5540*/  ENDCOLLECTIVE ;  /* 0x000000000000791b */ /* 0x003fe20003800000 */
.L_x_1853:
[----:B------:R-:W-:Y:S05]  /*5550*/  BSYNC B1 ;  /* 0x0000000000017941 */ /* 0x000fea0003800000 */
.L_x_1852:
        /* <DEDUP_REMOVED lines=8> */
.L_x_1854:
[----:B------:R-:W-:Y:S01]  /*55e0*/  FADD.FTZ R140, R140, R243 ;  /* 0x000000f38c8c7221 */ /* 0x000fe20000010000 */
[----:B------:R-:W-:-:S04]  /*55f0*/  HFMA2.MMA R247, -RZ, RZ, 0, 1.1920928955078125e-07 ;  /* 0x00000002fff77435 */ /* 0x000fc800000001ff */
[----:B------:R-:W-:Y:S02]  /*5600*/  MOV R246, R140 ;  /* 0x0000008c00f67202 */ /* 0x000fe40000000f00 */
[----:B------:R-:W-:-:S07]  /*5610*/  MOV R141, R245 ;  /* 0x000000f5008d7202 */ /* 0x000fce0000000f00 */
[----:B------:R-:W-:Y:S05]  /*5620*/  WARPSYNC.COLLECTIVE R241, `(.L_x_1855) ;  /* 0x00000000f1087348 */ /* 0x000fea0003c00000 */
[----:B------:R0:W1:Y:S02]  /*5630*/  SHFL.BFLY P5, R245, R246, R247, R248 ;  /* 0x0c0000f7f6f57389 */ /* 0x00006400000a00f8 */
[----:B01----:R-:W-:Y:S01]  /*5640*/  ENDCOLLECTIVE ;  /* 0x000000000000791b */ /* 0x003fe20003800000 */
.L_x_1855:
[----:B------:R-:W-:-:S05]  /*5650*/  FADD.FTZ R141, R141, R244 ;  /* 0x000000f48d8d7221 */ /* 0x000fca0000010000 */
[----:B------:R-:W-:Y:S02]  /*5660*/  MOV R246, R141 ;  /* 0x0000008d00f67202 */ /* 0x000fe40000000f00 */
[----:B------:R-:W-:-:S07]  /*5670*/  MOV R143, R245 ;  /* 0x000000f5008f7202 */ /* 0x000fce0000000f00 */
[----:B------:R-:W-:Y:S05]  /*5680*/  WARPSYNC.COLLECTIVE R241, `(.L_x_1856) ;  /* 0x00000000f1087348 */ /* 0x000fea0003c00000 */
[----:B------:R0:W1:Y:S02]  /*5690*/  SHFL.BFLY P5, R245, R246, R247, R248 ;  /* 0x0c0000f7f6f57389 */ /* 0x00006400000a00f8 */
[----:B01----:R-:W-:Y:S01]  /*56a0*/  ENDCOLLECTIVE ;  /* 0x000000000000791b */ /* 0x003fe20003800000 */
.L_x_1856:
[----:B------:R-:W-:Y:S01]  /*56b0*/  FADD.FTZ R143, R140, R143 ;  /* 0x0000008f8c8f7221 */ /* 0x000fe20000010000 */
[----:B------:R-:W-:-:S04]  /*56c0*/  HFMA2.MMA R247, -RZ, RZ, 0, 2.384185791015625e-07 ;  /* 0x00000004fff77435 */ /* 0x000fc800000001ff */
[----:B------:R-:W-:Y:S02]  /*56d0*/  MOV R246, R143 ;  /* 0x0000008f00f67202 */ /* 0x000fe40000000f00 */
[----:B------:R-:W-:-:S07]  /*56e0*/  MOV R142, R245 ;  /* 0x000000f5008e7202 */ /* 0x000fce0000000f00 */
[----:B------:R-:W-:Y:S05]  /*56f0*/  WARPSYNC.COLLECTIVE R241, `(.L_x_1857) ;  /* 0x00000000f1087348 */ /* 0x000fea0003c00000 */
[----:B------:R0:W1:Y:S02]  /*5700*/  SHFL.BFLY P5, R245, R246, R247, R248 ;  /* 0x0c0000f7f6f57389 */ /* 0x00006400000a00f8 */
[----:B01----:R-:W-:Y:S01]  /*5710*/  ENDCOLLECTIVE ;  /* 0x000000000000791b */ /* 0x003fe20003800000 */
.L_x_1857:
[----:B------:R-:W-:-:S05]  /*5720*/  FADD.FTZ R142, R141, R142 ;  /* 0x0000008e8d8e7221 */ /* 0x000fca0000010000 */
[----:B------:R-:W-:Y:S02]  /*5730*/  MOV R246, R142 ;  /* 0x0000008e00f67202 */ /* 0x000fe40000000f00 */
[----:B------:R-:W-:-:S07]  /*5740*/  MOV R146, R245 ;  /* 0x000000f500927202 */ /* 0x000fce0000000f00 */
[----:B------:R-:W-:Y:S05]  /*5750*/  WARPSYNC.COLLECTIVE R241, `(.L_x_1858) ;  /* 0x00000000f1087348 */ /* 0x000fea0003c00000 */
[----:B------:R0:W1:Y:S02]  /*5760*/  SHFL.BFLY P5, R245, R246, R247, R248 ;  /* 0x0c0000f7f6f57389 */ /* 0x00006400000a00f8 */
[----:B01----:R-:W-:Y:S01]  /*5770*/  ENDCOLLECTIVE ;  /* 0x000000000000791b */ /* 0x003fe20003800000 */
.L_x_1858:
[----:B------:R-:W-:Y:S01]  /*5780*/  FADD.FTZ R146, R143, R146 ;  /* 0x000000928f927221 */ /* 0x000fe20000010000 */
[----:B------:R-:W-:-:S04]  /*5790*/  HFMA2.MMA R247, -RZ, RZ, 0, 4.76837158203125e-07 ;  /* 0x00000008fff77435 */ /* 0x000fc800000001ff */
[----:B------:R-:W-:Y:S02]  /*57a0*/  MOV R246, R146 ;  /* 0x0000009200f67202 */ /* 0x000fe40000000f00 */
[----:B------:R-:W-:-:S07]  /*57b0*/  MOV R145, R245 ;  /* 0x000000f500917202 */ /* 0x000fce0000000f00 */
[----:B------:R-:W-:Y:S05]  /*57c0*/  WARPSYNC.COLLECTIVE R241, `(.L_x_1859) ;  /* 0x00000000f1087348 */ /* 0x000fea0003c00000 */
[----:B------:R0:W1:Y:S02]  /*57d0*/  SHFL.BFLY P5, R245, R246, R247, R248 ;  /* 0x0c0000f7f6f57389 */ /* 0x00006400000a00f8 */
[----:B01----:R-:W-:Y:S01]  /*57e0*/  ENDCOLLECTIVE ;  /* 0x000000000000791b */ /* 0x003fe20003800000 */
.L_x_1859:
[----:B------:R-:W-:-:S05]  /*57f0*/  FADD.FTZ R145, R142, R145 ;  /* 0x000000918e917221 */ /* 0x000fca0000010000 */
[----:B------:R-:W-:Y:S02]  /*5800*/  MOV R246, R145 ;  /* 0x0000009100f67202 */ /* 0x000fe40000000f00 */
[----:B------:R-:W-:-:S07]  /*5810*/  MOV R147, R245 ;  /* 0x000000f500937202 */ /* 0x000fce0000000f00 */
[----:B------:R-:W-:Y:S05]  /*5820*/  WARPSYNC.COLLECTIVE R241, `(.L_x_1860) ;  /* 0x00000000f1087348 */ /* 0x000fea0003c00000 */
[----:B------:R0:W1:Y:S02]  /*5830*/  SHFL.BFLY P5, R245, R246, R247, R248 ;  /* 0x0c0000f7f6f57389 */ /* 0x00006400000a00f8 */
[----:B01----:R-:W-:Y:S01]  /*5840*/  ENDCOLLECTIVE ;  /* 0x000000000000791b */ /* 0x003fe20003800000 */
.L_x_1860:
[----:B------:R-:W-:Y:S01]  /*5850*/  FADD.FTZ R147, R146, R147 ;  /* 0x0000009392937221 */ /* 0x000fe20000010000 */
[----:B------:R-:W-:-:S04]  /*5860*/  HFMA2.MMA R247, -RZ, RZ, 0, 9.5367431640625e-07 ;  /* 0x00000010fff77435 */ /* 0x000fc800000001ff */
[----:B------:R-:W-:Y:S02]  /*5870*/  MOV R246, R147 ;  /* 0x0000009300f67202 */ /* 0x000fe40000000f00 */
[----:B------:R-:W-:-:S07]  /*5880*/  MOV R242, R245 ;  /* 0x000000f500f27202 */ /* 0x000fce0000000f00 */
[----:B------:R-:W-:Y:S05]  /*5890*/  WARPSYNC.COLLECTIVE R241, `(.L_x_1861) ;  /* 0x00000000f1087348 */ /* 0x000fea0003c00000 */
[----:B------:R0:W1:Y:S02]  /*58a0*/  SHFL.BFLY P5, R245, R246, R247, R248 ;  /* 0x0c0000f7f6f57389 */ /* 0x00006400000a00f8 */
[----:B01----:R-:W-:Y:S01]  /*58b0*/  ENDCOLLECTIVE ;  /* 0x000000000000791b */ /* 0x003fe20003800000 */
.L_x_1861:
[----:B------:R-:W-:-:S05]  /*58c0*/  FADD.FTZ R242, R145, R242 ;  /* 0x000000f291f27221 */ /* 0x000fca0000010000 */
[----:B------:R-:W-:Y:S02]  /*58d0*/  MOV R246, R242 ;  /* 0x000000f200f67202 */ /* 0x000fe40000000f00 */
[----:B------:R-:W-:-:S07]  /*58e0*/  MOV R140, R245 ;  /* 0x000000f5008c7202 */ /* 0x000fce0000000f00 */
[----:B------:R-:W-:Y:S05]  /*58f0*/  WARPSYNC.COLLECTIVE R241, `(.L_x_1862) ;  /* 0x00000000f1087348 */ /* 0x000fea0003c00000 */
[----:B------:R0:W1:Y:S02]  /*5900*/  SHFL.BFLY P5, R245, R246, R247, R248 ;  /* 0x0c0000f7f6f57389 */ /* 0x00006400000a00f8 */
[----:B01----:R-:W-:Y:S01]  /*5910*/  ENDCOLLECTIVE ;  /* 0x000000000000791b */ /* 0x003fe20003800000 */
.L_x_1862:
[----:B------:R-:W-:Y:S01]  /*5920*/  MOV R141, R245 ;  /* 0x000000f5008d7202 */ /* 0x000fe20000000f00 */
[----:B------:R-:W-:Y:S06]  /*5930*/  BRA `(.L_x_1863) ;  /* 0xffffffcc00487947 */ /* 0x000fec000383ffff */
.L_x_1864:
        /* <DEDUP_REMOVED lines=12> */
.L_x_16882:


//--------------------- .text._ZN10layer_norm13ln_bwd_kernelINS_13Kernel_traitsI6__halfS2_S2_S2_fjLj1280ELj1ELj4ELj1ELj16ENS_18Kernel_traits_baseILj1280ES2_S2_S2_S2_fjLj128EEEEELb0ELb0ELb0ELb1EEEvNS_9BwdParamsE --------------------------
	.section	.text._ZN10layer_norm13ln_bwd_kernelINS_13Kernel_traitsI6__halfS2_S2_S2_fjLj1280ELj1ELj4ELj1ELj16ENS_18Kernel_traits_baseILj1280ES2_S2_S2_S2_fjLj128EEEEELb0ELb0ELb0ELb1EEEvNS_9BwdParamsE,"ax",@progbits
	.align	128
        .global         _ZN10layer_norm13ln_bwd_kernelINS_13Kernel_traitsI6__halfS2_S2_S2_fjLj1280ELj1ELj4ELj1ELj16ENS_18Kernel_traits_baseILj1280ES2_S2_S2_S2_fjLj128EEEEELb0ELb0ELb0ELb1EEEvNS_9BwdParamsE
        .type           _ZN10layer_norm13ln_bwd_kernelINS_13Kernel_traitsI6__halfS2_S2_S2_fjLj1280ELj1ELj4ELj1ELj16ENS_18Kernel_traits_baseILj1280ES2_S2_S2_S2_fjLj128EEEEELb0ELb0ELb0ELb1EEEvNS_9BwdParamsE,@function
        .size           _ZN10layer_norm13ln_bwd_kernelINS_13Kernel_traitsI6__halfS2_S2_S2_fjLj1280ELj1ELj4ELj1ELj16ENS_18Kernel_traits_baseILj1280ES2_S2_S2_S2_fjLj128EEEEELb0ELb0ELb0ELb1EEEvNS_9BwdParamsE,(.L_x_16883 - _ZN10layer_norm13ln_bwd_kernelINS_13Kernel_traitsI6__halfS2_S2_S2_fjLj1280ELj1ELj4ELj1ELj16ENS_18Kernel_traits_baseILj1280ES2_S2_S2_S2_fjLj128EEEEELb0ELb0ELb0ELb1EEEvNS_9BwdParamsE)
        .other          _ZN10layer_norm13ln_bwd_kernelINS_13Kernel_traitsI6__halfS2_S2_S2_fjLj1280ELj1ELj4ELj1ELj16ENS_18Kernel_traits_baseILj1280ES2_S2_S2_S2_fjLj128EEEEELb0ELb0ELb0ELb1EEEvNS_9BwdParamsE,@"STO_CUDA_ENTRY STV_DEFAULT"
_ZN10layer_norm13ln_bwd_kernelINS_13Kernel_traitsI6__halfS2_S2_S2_fjLj1280ELj1ELj4ELj1ELj16ENS_18Kernel_traits_baseILj1280ES2_S2_S2_S2_fjLj128EEEEELb0ELb0ELb0ELb1EEEvNS_9BwdParamsE:
.text._ZN10layer_norm13ln_bwd_kernelINS_13Kernel_traitsI6__halfS2_S2_S2_fjLj1280ELj1ELj4ELj1ELj16ENS_18Kernel_traits_baseILj1280ES2_S2_S2_S2_fjLj128EEEEELb0ELb0ELb0ELb1EEEvNS_9BwdParamsE:
        /* <DEDUP_REMOVED lines=55> */
.L_x_1866:
        /* <DEDUP_REMOVED lines=50> */
[----:B-1----:R-:W-:Y:S02]  /*0690*/  CS2R R4, SRZ ;  /* 0x0000000000047805 */ /* 0x002fe4000001ff00 */
[----:B------:R-:W-:-:S02]  /*06a0*/  CS2R R6, SRZ ;  /* 0x0000000000067805 */ /* 0x000fc4000001ff00 */
[----:B------:R-:W-:Y:S02]  /*06b0*/  CS2R R8, SRZ ;  /* 0x0000000000087805 */ /* 0x000fe4000001ff00 */
[----:B------:R-:W-:Y:S02]  /*06c0*/  CS2R R10, SRZ ;  /* 0x00000000000a7805 */ /* 0x000fe4000001ff00 */
[----:B------:R-:W-:Y:S02]  /*06d0*/  CS2R R12, SRZ ;  /* 0x00000000000c7805 */ /* 0x000fe4000001ff00 */
[----:B------:R-:W-:Y:S01]  /*06e0*/  MOV R147, RZ ;  /* 0x000000ff00937202 */ /* 0x000fe20000000f00 */
[--C-:B--2---:R-:W-:Y:S02]  /*06f0*/  HADD2.F32 R148, -RZ, R152.reuse.H0_H0 ;  /* 0x20000098ff947230 */ /* 0x104fe40000004100 */
[----:B------:R-:W-:Y:S02]  /*0700*/  HADD2.F32 R149, -RZ, R152.H1_H1 ;  /* 0x30000098ff957230 */ /* 0x000fe40000004100 */
[----:B------:R-:W-:-:S02]  /*0710*/  HADD2.F32 R150, -RZ, R153.H0_H0 ;  /* 0x20000099ff967230 */ /* 0x000fc40000004100 */
[----:B------:R-:W-:Y:S02]  /*0720*/  HADD2.F32 R151, -RZ, R153.H1_H1 ;  /* 0x30000099ff977230 */ /* 0x000fe40000004100 */
[--C-:B---3--:R-:W-:Y:S02]  /*0730*/  HADD2.F32 R156, -RZ, R160.reuse.H0_H0 ;  /* 0x200000a0ff9c7230 */ /* 0x108fe40000004100 */
[----:B------:R-:W-:Y:S02]  /*0740*/  HADD2.F32 R157, -RZ, R160.H1_H1 ;  /* 0x300000a0ff9d7230 */ /* 0x000fe40000004100 */
[--C-:B------:R-:W-:Y:S02]  /*0750*/  HADD2.F32 R158, -RZ, R161.reuse.H0_H0 ;  /* 0x200000a1ff9e7230 */ /* 0x100fe40000004100 */
[----:B------:R-:W-:Y:S02]  /*0760*/  HADD2.F32 R159, -RZ, R161.H1_H1 ;  /* 0x300000a1ff9f7230 */ /* 0x000fe40000004100 */
[----:B----4-:R-:W-:-:S02]  /*0770*/  HADD2.F32 R164, -RZ, R168.H0_H0 ;  /* 0x200000a8ffa47230 */ /* 0x010fc40000004100 */
[----:B------:R-:W-:Y:S02]  /*0780*/  HADD2.F32 R165, -RZ, R168.H1_H1 ;  /* 0x300000a8ffa57230 */ /* 0x000fe40000004100 */
[--C-:B------:R-:W-:Y:S02]  /*0790*/  HADD2.F32 R166, -RZ, R169.reuse.H0_H0 ;  /* 0x200000a9ffa67230 */ /* 0x100fe40000004100 */
[----:B------:R-:W-:Y:S02]  /*07a0*/  HADD2.F32 R167, -RZ, R169.H1_H1 ;  /* 0x300000a9ffa77230 */ /* 0x000fe40000004100 */
[--C-:B-----5:R-:W-:Y:S02]  /*07b0*/  HADD2.F32 R172, -RZ, R176.reuse.H0_H0 ;  /* 0x200000b0ffac7230 */ /* 0x120fe40000004100 */
[----:B------:R-:W-:Y:S02]  /*07c0*/  HADD2.F32 R173, -RZ, R176.H1_H1 ;  /* 0x300000b0ffad7230 */ /* 0x000fe40000004100 */
[----:B------:R-:W-:-:S02]  /*07d0*/  HADD2.F32 R174, -RZ, R177.H0_H0 ;  /* 0x200000b1ffae7230 */ /* 0x000fc40000004100 */
[----:B------:R-:W-:Y:S02]  /*07e0*/  HADD2.F32 R175, -RZ, R177.H1_H1 ;  /* 0x300000b1ffaf7230 */ /* 0x000fe40000004100 */
[--C-:B------:R-:W-:Y:S02]  /*07f0*/  HADD2.F32 R180, -RZ, R184.reuse.H0_H0 ;  /* 0x200000b8ffb47230 */ /* 0x100fe40000004100 */
[----:B------:R-:W-:Y:S02]  /*0800*/  HADD2.F32 R181, -RZ, R184.H1_H1 ;  /* 0x300000b8ffb57230 */ /* 0x000fe40000004100 */
[--C-:B------:R-:W-:Y:S02]  /*0810*/  HADD2.F32 R182, -RZ, R185.reuse.H0_H0 ;  /* 0x200000b9ffb67230 */ /* 0x100fe40000004100 */
        /* <DEDUP_REMOVED lines=11> */
[----:B------:R-:W-:Y:S02]  /*08d0*/  HADD2.F32 R154, -RZ, R155.H0_H0 ;  /* 0x2000009bff9a7230 */ /* 0x000fe40000004100 */
[----:B------:R-:W-:Y:S02]  /*08e0*/  HADD2.F32 R162, -RZ, R163.H0_H0 ;  /* 0x200000a3ffa27230 */ /* 0x000fe40000004100 */
[----:B------:R-:W-:-:S02]  /*08f0*/  HADD2.F32 R170, -RZ, R171.H0_H0 ;  /* 0x200000abffaa7230 */ /* 0x000fc40000004100 */
[----:B------:R-:W-:Y:S02]  /*0900*/  HADD2.F32 R178, -RZ, R179.H0_H0 ;  /* 0x200000b3ffb27230 */ /* 0x000fe40000004100 */
[----:B------:R-:W-:Y:S02]  /*0910*/  HADD2.F32 R186, -RZ, R187.H0_H0 ;  /* 0x200000bbffba7230 */ /* 0x000fe40000004100 */
[----:B------:R-:W-:Y:S02]  /*0920*/  HADD2.F32 R155, -RZ, R155.H1_H1 ;  /* 0x3000009bff9b7230 */ /* 0x000fe40000004100 */
[----:B------:R-:W-:Y:S02]  /*0930*/  HADD2.F32 R163, -RZ, R163.H1_H1 ;  /* 0x300000a3ffa37230 */ /* 0x000fe40000004100 */
[----:B------:R-:W-:Y:S02]  /*0940*/  HADD2.F32 R171, -RZ, R171.H1_H1 ;  /* 0x300000abffab7230 */ /* 0x000fe40000004100 */
[----:B------:R-:W-:-:S02]  /*0950*/  HADD2.F32 R179, -RZ, R179.H1_H1 ;  /* 0x300000b3ffb37230 */ /* 0x000fc40000004100 */
[----:B0-----:R-:W-:-:S07]  /*0960*/  HADD2.F32 R187, -RZ, R187.H1_H1 ;  /* 0x300000bbffbb7230 */ /* 0x001fce0000004100 */
.L_x_1870:
        /* <DEDUP_REMOVED lines=9> */
[----:B------:R-:W3:Y:S08]  /*0a00*/  LDC.64 R198, c[0x0][0x250] ;  /* 0x00009400ffc67b82 */ /* 0x000ef00000000a00 */
[----:B------:R-:W4:Y:S01]  /*0a10*/  LDC.64 R196, c[0x0][0x258] ;  /* 0x00009600ffc47b82 */ /* 0x000f220000000a00 */
[C---:B------:R-:W-:Y:S01]  /*0a20*/  IADD3 R191, R192.reuse, 0x60, RZ ;  /* 0x00000060c0bf7810 */ /* 0x040fe20007ffe0ff */
[C---:B-1----:R-:W-:Y:S01]  /*0a30*/  IMAD.WIDE.U32 R76, R192.reuse, 0x10, R108 ;  /* 0x00000010c04c7825 */ /* 0x042fe200078e006c */
[----:B------:R-:W-:-:S02]  /*0a40*/  IADD3 R193, R192, 0x20, RZ ;  /* 0x00000020c0c17810 */ /* 0x000fc40007ffe0ff */
[C---:B------:R-:W-:Y:S02]  /*0a50*/  IADD3 R194, R192.reuse, 0x40, RZ ;  /* 0x00000040c0c27810 */ /* 0x040fe40007ffe0ff */
[C---:B------:R-:W-:Y:S01]  /*0a60*/  IADD3 R101, R192.reuse, 0x60, RZ ;  /* 0x00000060c0657810 */ /* 0x040fe20007ffe0ff */
[----:B0-----:R-:W-:Y:S01]  /*0a70*/  IMAD.WIDE.U32 R104, R191, 0x10, R74 ;  /* 0x00000010bf687825 */ /* 0x001fe200078e004a */
[----:B------:R-:W-:Y:S01]  /*0a80*/  IADD3 R195, R192, 0x80, RZ ;  /* 0x00000080c0c37810 */ /* 0x000fe20007ffe0ff */
[----:B------:R-:W4:Y:S01]  /*0a90*/  LDG.E.128 R76, desc[UR4][R76.64] ;  /* 0x000000044c4c7981 */ /* 0x000f22000c1e1d00 */
[C---:B--2---:R-:W-:Y:S01]  /*0aa0*/  @P0 LEA R72, P1, R146.reuse, R72, 0x1 ;  /* 0x0000004892480211 */ /* 0x044fe200078208ff */
[----:B------:R-:W-:Y:S02]  /*0ab0*/  IMAD.WIDE.U32 R84, R193, 0x10, R108 ;  /* 0x00000010c1547825 */ /* 0x000fe400078e006c */
[----:B------:R-:W2:Y:S01]  /*0ac0*/  LDG.E.128 R104, desc[UR4][R104.64] ;  /* 0x0000000468687981 */ /* 0x000ea2000c1e1d00 */
[C---:B------:R-:W-:Y:S01]  /*0ad0*/  @P0 LEA.HI.X R73, R146.reuse, R73, R0, 0x1, P1 ;  /* 0x0000004992490211 */ /* 0x040fe200008f0c00 */
[----:B---3--:R-:W-:-:S02]  /*0ae0*/  IMAD.WIDE R198, R146, 0x4, R198 ;  /* 0x0000000492c67825 */ /* 0x008fc400078e02c6 */
[----:B------:R-:W3:Y:S02]  /*0af0*/  LDG.E.128 R84, desc[UR4][R84.64] ;  /* 0x0000000454547981 */ /* 0x000ee4000c1e1d00 */
[--C-:B------:R-:W-:Y:S02]  /*0b00*/  IMAD.WIDE.U32 R92, R194, 0x10, R108.reuse ;  /* 0x00000010c25c7825 */ /* 0x100fe400078e006c */
[----:B------:R0:W3:Y:S02]  /*0b10*/  LDG.E R0, desc[UR4][R198.64] ;  /* 0x00000004c6007981 */ /* 0x0000e4000c1e1900 */
[--C-:B------:R-:W-:Y:S02]  /*0b20*/  IMAD.WIDE.U32 R100, R101, 0x10, R108.reuse ;  /* 0x0000001065647825 */ /* 0x100fe400078e006c */
[----:B------:R-:W3:Y:S02]  /*0b30*/  @P0 LDG.E.U16 R200, desc[UR4][R72.64] ;  /* 0x0000000448c80981 */ /* 0x000ee4000c1e1500 */
[----:B------:R-:W-:-:S02]  /*0b40*/  IMAD.WIDE.U32 R108, R195, 0x10, R108 ;  /* 0x00000010c36c7825 */ /* 0x000fc400078e006c */
[----:B------:R-:W3:Y:S02]  /*0b50*/  LDG.E.128 R100, desc[UR4][R100.64] ;  /* 0x0000000464647981 */ /* 0x000ee4000c1e1d00 */
[--C-:B------:R-:W-:Y:S02]  /*0b60*/  IMAD.WIDE.U32 R80, R192, 0x10, R74.reuse ;  /* 0x00000010c0507825 */ /* 0x100fe400078e004a */
[----:B------:R-:W3:Y:S02]  /*0b70*/  LDG.E.128 R108, desc[UR4][R108.64] ;  /* 0x000000046c6c7981 */ /* 0x000ee4000c1e1d00 */
[----:B------:R-:W-:Y:S02]  /*0b80*/  IMAD.WIDE.U32 R96, R194, 0x10, R74 ;  /* 0x00000010c2607825 */ /* 0x000fe400078e004a */
[----:B------:R-:W3:Y:S02]  /*0b90*/  LDG.E.128 R80, desc[UR4][R80.64] ;  /* 0x0000000450507981 */ /* 0x000ee4000c1e1d00 */
[----:B----4-:R-:W-:-:S02]  /*0ba0*/  IMAD.WIDE R202, R146, 0x4, R196 ;  /* 0x0000000492ca7825 */ /* 0x010fc400078e02c4 */
[----:B------:R-:W4:Y:S02]  /*0bb0*/  LDG.E.128 R96, desc[UR4][R96.64] ;  /* 0x0000000460607981 */ /* 0x000f24000c1e1d00 */
[----:B------:R-:W-:Y:S02]  /*0bc0*/  IMAD.WIDE.U32 R88, R193, 0x10, R74 ;  /* 0x00000010c1587825 */ /* 0x000fe400078e004a */
[----:B------:R-:W4:Y:S04]  /*0bd0*/  LDG.E R196, desc[UR4][R202.64] ;  /* 0x00000004cac47981 */ /* 0x000f28000c1e1900 */
[----:B------:R-:W4:Y:S04]  /*0be0*/  LDG.E.128 R88, desc[UR4][R88.64] ;  /* 0x0000000458587981 */ /* 0x000f28000c1e1d00 */
[----:B------:R-:W4:Y:S01]  /*0bf0*/  LDG.E.128 R92, desc[UR4][R92.64] ;  /* 0x000000045c5c7981 */ /* 0x000f22000c1e1d00 */
[----:B------:R-:W-:-:S05]  /*0c00*/  IADD3 R190, R192, 0x80, RZ ;  /* 0x00000080c0be7810 */ /* 0x000fca0007ffe0ff */
[----:B------:R-:W-:-:S06]  /*0c10*/  IMAD.WIDE.U32 R74, R190, 0x10, R74 ;  /* 0x00000010be4a7825 */ /* 0x000fcc00078e004a */
[----:B------:R-:W4:Y:S01]  /*0c20*/  LDG.E.128 R72, desc[UR4][R74.64] ;  /* 0x000000044a487981 */ /* 0x000f22000c1e1d00 */
[----:B------:R-:W-:-:S04]  /*0c30*/  ISETP.NE.U32.AND P1, PT, RZ, UR10, PT ;  /* 0x0000000aff007c0c */ /* 0x000fc8000bf25070 */
[----:B------:R-:W-:-:S13]  /*0c40*/  ISETP.NE.AND.EX P1, PT, RZ, UR11, PT, P1 ;  /* 0x0000000bff007c0c */ /* 0x000fda000bf25310 */
[----:B------:R-:W1:Y:S08]  /*0c50*/  @P1 LDC.64 R230, c[0x0][0x2c8] ;  /* 0x0000b200ffe61b82 */ /* 0x000e700000000a00 */
[----:B------:R-:W0:Y:S01]  /*0c60*/  @P1 LDC.64 R232, c[0x0][0x2c8] ;  /* 0x0000b200ffe81b82 */ /* 0x000e220000000a00 */
[----:B------:R-:W-:-:S07]  /*0c70*/  ISETP.NE.AND P2, PT, R188, RZ, PT ;  /* 0x000000ffbc00720c */ /* 0x000fce0003f45270 */
[----:B------:R-:W0:Y:S08]  /*0c80*/  @P1 LDC.64 R242, c[0x0][0x2c8] ;  /* 0x0000b200fff21b82 */ /* 0x000e300000000a00 */
[----:B------:R-:W0:Y:S01]  /*0c90*/  @P1 LDC.64 R228, c[0x0][0x2c8] ;  /* 0x0000b200ffe41b82 */ /* 0x000e220000000a00 */
[----:B-1----:R-:W-:-:S05]  /*0ca0*/  @P1 IMAD.WIDE.U32 R230, R194, 0x10, R230 ;  /* 0x00000010c2e61825 */ /* 0x002fca00078e00e6 */
[----:B------:R1:W5:Y:S02]  /*0cb0*/  @P1 LDG.E.128 R56, desc[UR4][R230.64] ;  /* 0x00000004e6381981 */ /* 0x000364000c1e1d00 */
[----:B------:R-:W1:Y:S01]  /*0cc0*/  @P1 LDC.64 R244, c[0x0][0x2c8] ;  /* 0x0000b200fff41b82 */ /* 0x000e620000000a00 */
[----:B0-----:R-:W-:Y:S01]  /*0cd0*/  @P1 IMAD.WIDE.U32 R232, R193, 0x10, R232 ;  /* 0x00000010c1e81825 */ /* 0x001fe200078e00e8 */
[----:B------:R-:W-:-:S04]  /*0ce0*/  MOV R189, 0x3f800000 ;  /* 0x3f80000000bd7802 */ /* 0x000fc80000000f00 */
[----:B------:R0:W5:Y:S01]  /*0cf0*/  @P1 LDG.E.128 R60, desc[UR4][R232.64] ;  /* 0x00000004e83c1981 */ /* 0x000162000c1e1d00 */
[----:B------:R-:W-:-:S05]  /*0d00*/  @P1 IMAD.WIDE.U32 R242, R190, 0x10, R242 ;  /* 0x00000010bef21825 */ /* 0x000fca00078e00f2 */
[----:B------:R0:W5:Y:S01]  /*0d10*/  @P1 LDG.E.128 R48, desc[UR4][R242.64] ;  /* 0x00000004f2301981 */ /* 0x000162000c1e1d00 */
[----:B------:R-:W-:-:S05]  /*0d20*/  @P1 IMAD.WIDE.U32 R228, R192, 0x10, R228 ;  /* 0x00000010c0e41825 */ /* 0x000fca00078e00e4 */
[----:B------:R0:W5:Y:S01]  /*0d30*/  @P1 LDG.E.128 R64, desc[UR4][R228.64] ;  /* 0x00000004e4401981 */ /* 0x000162000c1e1d00 */
[----:B-1----:R-:W-:-:S05]  /*0d40*/  @P1 IMAD.WIDE.U32 R244, R191, 0x10, R244 ;  /* 0x00000010bff41825 */ /* 0x002fca00078e00f4 */
[----:B------:R1:W5:Y:S01]  /*0d50*/  @P1 LDG.E.128 R52, desc[UR4][R244.64] ;  /* 0x00000004f4341981 */ /* 0x000362000c1e1d00 */
[--C-:B------:R-:W-:Y:S02]  /*0d60*/  HADD2.F32 R197, -RZ, R76.reuse.H0_H0 ;  /* 0x2000004cffc57230 */ /* 0x100fe40000004100 */
[----:B------:R-:W-:Y:S02]  /*0d70*/  HADD2.F32 R198, -RZ, R76.H1_H1 ;  /* 0x3000004cffc67230 */ /* 0x000fe40000004100 */
[--C-:B--2---:R-:W-:Y:S02]  /*0d80*/  HADD2.F32 R227, -RZ, R107.reuse.H0_H0 ;  /* 0x2000006bffe37230 */ /* 0x104fe40000004100 */
[----:B------:R-:W-:Y:S02]  /*0d90*/  HADD2.F32 R230, -RZ, R107.H1_H1 ;  /* 0x3000006bffe67230 */ /* 0x000fe40000004100 */
[--C-:B------:R-:W-:Y:S01]  /*0da0*/  HADD2.F32 R76, -RZ, R77.reuse.H0_H0 ;  /* 0x2000004dff4c7230 */ /* 0x100fe20000004100 */
[----:B---3--:R-:W-:Y:S01]  /*0db0*/  FSEL R107, R0, RZ, !P2 ;  /* 0x000000ff006b7208 */ /* 0x008fe20005000000 */
[----:B------:R-:W-:-:S02]  /*0dc0*/  HADD2.F32 R199, -RZ, R77.H1_H1 ;  /* 0x3000004dffc77230 */ /* 0x000fc40000004100 */
[----:B------:R-:W-:Y:S02]  /*0dd0*/  HADD2.F32 R77, -RZ, R78.H0_H0 ;  /* 0x2000004eff4d7230 */ /* 0x000fe40000004100 */
[----:B------:R-:W-:Y:S02]  /*0de0*/  @P0 HADD2.F32 R189, -RZ, R200.H0_H0 ;  /* 0x200000c8ffbd0230 */ /* 0x000fe40000004100 */
[----:B------:R-:W-:Y:S01]  /*0df0*/  FADD.FTZ R197, -R107, R197 ;  /* 0x000000c56bc57221 */ /* 0x000fe20000010100 */
[----:B------:R-:W-:Y:S02]  /*0e00*/  HADD2.F32 R200, -RZ, R78.H1_H1 ;  /* 0x3000004effc87230 */ /* 0x000fe40000004100 */
[----:B------:R-:W-:Y:S02]  /*0e10*/  HADD2.F32 R0, -RZ, R108.H0_H0 ;  /* 0x2000006cff007230 */ /* 0x000fe40000004100 */
[--C-:B------:R-:W-:Y:S02]  /*0e20*/  HADD2.F32 R238, -RZ, R111.reuse.H0_H0 ;  /* 0x2000006fffee7230 */ /* 0x100fe40000004100 */
[----:B------:R-:W-:-:S02]  /*0e30*/  HADD2.F32 R240, -RZ, R111.H1_H1 ;  /* 0x3000006ffff07230 */ /* 0x000fc40000004100 */
[C---:B------:R-:W-:Y:S01]  /*0e40*/  FADD.FTZ R111, -R107.reuse, R76 ;  /* 0x0000004c6b6f7221 */ /* 0x040fe20000010100 */
[--C-:B------:R-:W-:Y:S02]  /*0e50*/  HADD2.F32 R78, -RZ, R79.reuse.H0_H0 ;  /* 0x2000004fff4e7230 */ /* 0x100fe40000004100 */
[C---:B------:R-:W-:Y:S01]  /*0e60*/  FADD.FTZ R76, -R107.reuse, R0 ;  /* 0x000000006b4c7221 */ /* 0x040fe20000010100 */
[----:B------:R-:W-:Y:S02]  /*0e70*/  HADD2.F32 R201, -RZ, R79.H1_H1 ;  /* 0x3000004fffc97230 */ /* 0x000fe40000004100 */
[--C-:B------:R-:W-:Y:S02]  /*0e80*/  HADD2.F32 R205, -RZ, R83.reuse.H0_H0 ;  /* 0x20000053ffcd7230 */ /* 0x100fe40000004100 */
[----:B------:R-:W-:Y:S02]  /*0e90*/  HADD2.F32 R204, -RZ, R83.H1_H1 ;  /* 0x30000053ffcc7230 */ /* 0x000fe40000004100 */
[----:B------:R-:W-:Y:S01]  /*0ea0*/  FADD.FTZ R77, -R107, R77 ;  /* 0x0000004d6b4d7221 */ /* 0x000fe20000010100 */
[----:B------:R-:W-:-:S02]  /*0eb0*/  HADD2.F32 R79, -RZ, R80.H0_H0 ;  /* 0x20000050ff4f7230 */ /* 0x000fc40000004100 */
[----:B----4-:R-:W-:Y:S01]  /*0ec0*/  FMUL.FTZ R0, R196, R197 ;  /* 0x000000c5c4007220 */ /* 0x010fe20000410000 */
[----:B------:R-:W-:Y:S02]  /*0ed0*/  HADD2.F32 R83, -RZ, R84.H0_H0 ;  /* 0x20000054ff537230 */ /* 0x000fe40000004100 */
[--C-:B------:R-:W-:Y:S02]  /*0ee0*/  HADD2.F32 R217, -RZ, R97.reuse.H0_H0 ;  /* 0x20000061ffd97230 */ /* 0x100fe40000004100 */
[----:B------:R-:W-:Y:S02]  /*0ef0*/  HADD2.F32 R222, -RZ, R97.H1_H1 ;  /* 0x30000061ffde7230 */ /* 0x000fe40000004100 */
[--C-:B0-----:R-:W-:Y:S02]  /*0f00*/  HADD2.F32 R232, -RZ, R109.reuse.H0_H0 ;  /* 0x2000006dffe87230 */ /* 0x101fe40000004100 */
[----:B------:R-:W-:Y:S02]  /*0f10*/  HADD2.F32 R234, -RZ, R109.H1_H1 ;  /* 0x3000006dffea7230 */ /* 0x000fe40000004100 */
[----:B------:R-:W-:Y:S01]  /*0f20*/  FADD.FTZ R109, -R107, R198 ;  /* 0x000000c66b6d7221 */ /* 0x000fe20000010100 */
[----:B------:R-:W-:-:S02]  /*0f30*/  HADD2.F32 R97, -RZ, R99.H0_H0 ;  /* 0x20000063ff617230 */ /* 0x000fc40000004100 */
[----:B------:R-:W-:Y:S02]  /*0f40*/  HADD2.F32 R224, -RZ, R99.H1_H1 ;  /* 0x30000063ffe07230 */ /* 0x000fe40000004100 */
[--C-:B------:R-:W-:Y:S02]  /*0f50*/  HADD2.F32 R99, -RZ, R100.reuse.H0_H0 ;  /* 0x20000064ff637230 */ /* 0x100fe40000004100 */
[--C-:B------:R-:W-:Y:S02]  /*0f60*/  HADD2.F32 R203, -RZ, R81.reuse.H0_H0 ;  /* 0x20000051ffcb7230 */ /* 0x100fe40000004100 */
[----:B------:R-:W-:Y:S02]  /*0f70*/  HADD2.F32 R202, -RZ, R81.H1_H1 ;  /* 0x30000051ffca7230 */ /* 0x000fe40000004100 */
[----:B------:R-:W-:Y:S02]  /*0f80*/  HADD2.F32 R100, -RZ, R100.H1_H1 ;  /* 0x30000064ff647230 */ /* 0x000fe40000004100 */
[----:B------:R-:W-:Y:S01]  /*0f90*/  FADD.FTZ R83, -R107, R83 ;  /* 0x000000536b537221 */ /* 0x000fe20000010100 */
[----:B------:R-:W-:-:S02]  /*0fa0*/  HADD2.F32 R80, -RZ, R80.H1_H1 ;  /* 0x30000050ff507230 */ /* 0x000fc40000004100 */
[----:B------:R-:W-:Y:S01]  /*0fb0*/  FADD.FTZ R145, R79, R145 ;  /* 0x000000914f917221 */ /* 0x000fe20000010000 */
[----:B------:R-:W-:Y:S02]  /*0fc0*/  HADD2.F32 R81, -RZ, R82.H0_H0 ;  /* 0x20000052ff517230 */ /* 0x000fe40000004100 */
[----:B------:R-:W-:Y:S01]  /*0fd0*/  FMUL.FTZ R109, R196, R109 ;  /* 0x0000006dc46d7220 */ /* 0x000fe20000410000 */
[----:B------:R-:W-:Y:S02]  /*0fe0*/  HADD2.F32 R206, -RZ, R84.H1_H1 ;  /* 0x30000054ffce7230 */ /* 0x000fe40000004100 */
[----:B------:R-:W-:Y:S01]  /*0ff0*/  FFMA.FTZ R147, R0, R79, R147 ;  /* 0x0000004f00937223 */ /* 0x000fe20000010093 */
[--C-:B------:R-:W-:Y:S02]  /*1000*/  HADD2.F32 R213, -RZ, R91.reuse.H0_H0 ;  /* 0x2000005bffd57230 */ /* 0x100fe40000004100 */
[----:B------:R-:W-:Y:S01]  /*1010*/  FMUL.FTZ R77, R196, R77 ;  /* 0x0000004dc44d7220 */ /* 0x000fe20000410000 */
[----:B------:R-:W-:-:S02]  /*1020*/  HADD2.F32 R212, -RZ, R91.H1_H1 ;  /* 0x3000005bffd47230 */ /* 0x000fc40000004100 */
[----:B------:R-:W-:Y:S01]  /*1030*/  FMUL.FTZ R79, R148, R79 ;  /* 0x0000004f944f7220 */ /* 0x000fe20000410000 */
        /* <DEDUP_REMOVED lines=8> */
[C---:B------:R-:W-:Y:S01]  /*10c0*/  FADD.FTZ R251, -R107.reuse, R100 ;  /* 0x000000646bfb7221 */ /* 0x040fe20000010100 */
[--C-:B------:R-:W-:Y:S02]  /*10d0*/  HADD2.F32 R86, -RZ, R87.reuse.H0_H0 ;  /* 0x20000057ff567230 */ /* 0x100fe40000004100 */
[----:B------:R-:W-:Y:S02]  /*10e0*/  HADD2.F32 R209, -RZ, R87.H1_H1 ;  /* 0x30000057ffd17230 */ /* 0x000fe40000004100 */
[----:B------:R-:W-:Y:S02]  /*10f0*/  HADD2.F32 R93, -RZ, R94.H0_H0 ;  /* 0x2000005eff5d7230 */ /* 0x000fe40000004100 */
[----:B------:R-:W-:Y:S01]  /*1100*/  FADD.FTZ R199, -R107, R199 ;  /* 0x000000c76bc77221 */ /* 0x000fe20000010100 */
[----:B------:R-:W-:-:S02]  /*1110*/  HADD2.F32 R87, -RZ, R88.H0_H0 ;  /* 0x20000058ff577230 */ /* 0x000fc40000004100 */
[----:B------:R-:W-:Y:S01]  /*1120*/  FADD.FTZ R143, R80, R143 ;  /* 0x0000008f508f7221 */ /* 0x000fe20000010000 */
[----:B------:R-:W-:Y:S02]  /*1130*/  HADD2.F32 R94, -RZ, R94.H1_H1 ;  /* 0x3000005eff5e7230 */ /* 0x000fe40000004100 */
[-C--:B------:R-:W-:Y:S01]  /*1140*/  FFMA.FTZ R144, R109, R80.reuse, R144 ;  /* 0x000000506d907223 */ /* 0x080fe20000010090 */
[----:B------:R-:W-:Y:S01]  /*1150*/  FADD.FTZ R137, R81, R137 ;  /* 0x0000008951897221 */ /* 0x000fe20000010000 */
[-C--:B------:R-:W-:Y:S01]  /*1160*/  FFMA.FTZ R138, R77, R81.reuse, R138 ;  /* 0x000000514d8a7223 */ /* 0x080fe2000001008a */
[----:B------:R-:W-:Y:S01]  /*1170*/  FMUL.FTZ R100, R152, R81 ;  /* 0x0000005198647220 */ /* 0x000fe20000410000 */
[----:B------:R-:W-:Y:S01]  /*1180*/  FMUL.FTZ R83, R196, R83 ;  /* 0x00000053c4537220 */ /* 0x000fe20000410000 */
[----:B------:R-:W-:Y:S01]  /*1190*/  FMUL.FTZ R80, R149, R80 ;  /* 0x0000005095507220 */ /* 0x000fe20000410000 */
[----:B------:R-:W-:Y:S01]  /*11a0*/  FADD.FTZ R81, RZ, R79 ;  /* 0x0000004fff517221 */ /* 0x000fe20000010000 */
[----:B------:R-:W-:Y:S01]  /*11b0*/  FFMA.FTZ R242, R0, R79, RZ ;  /* 0x0000004f00f27223 */ /* 0x000fe200000100ff */
[C---:B------:R-:W-:Y:S01]  /*11c0*/  FADD.FTZ R229, -R107.reuse, R200 ;  /* 0x000000c86be57221 */ /* 0x040fe20000010100 */
[----:B-1----:R-:W-:Y:S01]  /*11d0*/  FADD.FTZ R245, -R107, R94 ;  /* 0x0000005e6bf57221 */ /* 0x002fe20000010100 */
[----:B------:R-:W-:Y:S01]  /*11e0*/  FMUL.FTZ R199, R196, R199 ;  /* 0x000000c7c4c77220 */ /* 0x000fe20000410000 */
[----:B------:R-:W-:Y:S01]  /*11f0*/  FADD.FTZ R129, R87, R129 ;  /* 0x0000008157817221 */ /* 0x000fe20000010000 */
[-C--:B------:R-:W-:Y:S01]  /*1200*/  FFMA.FTZ R130, R83, R87.reuse, R130 ;  /* 0x0000005753827223 */ /* 0x080fe20000010082 */
[----:B------:R-:W-:Y:S01]  /*1210*/  FMUL.FTZ R200, R156, R87 ;  /* 0x000000579cc87220 */ /* 0x000fe20000410000 */
[----:B------:R-:W-:Y:S01]  /*1220*/  FMUL.FTZ R94, R150, R203 ;  /* 0x000000cb965e7220 */ /* 0x000fe20000410000 */
[----:B------:R-:W-:Y:S01]  /*1230*/  FADD.FTZ R87, R81, R80 ;  /* 0x0000005051577221 */ /* 0x000fe20000010000 */
[----:B------:R-:W-:Y:S01]  /*1240*/  FMUL.FTZ R111, R196, R111 ;  /* 0x0000006fc46f7220 */ /* 0x000fe20000410000 */
[----:B------:R-:W-:Y:S01]  /*1250*/  FFMA.FTZ R242, R109, R80, R242 ;  /* 0x000000506df27223 */ /* 0x000fe200000100f2 */
[----:B------:R-:W-:Y:S01]  /*1260*/  FADD.FTZ R139, R202, R139 ;  /* 0x0000008bca8b7221 */ /* 0x000fe20000010000 */
[-C--:B------:R-:W-:Y:S01]  /*1270*/  FFMA.FTZ R140, R199, R202.reuse, R140 ;  /* 0x000000cac78c7223 */ /* 0x080fe2000001008c */
[----:B------:R-:W-:Y:S01]  /*1280*/  FMUL.FTZ R202, R151, R202 ;  /* 0x000000ca97ca7220 */ /* 0x000fe20000410000 */
[----:B------:R-:W-:Y:S01]  /*1290*/  FADD.FTZ R87, R87, R94 ;  /* 0x0000005e57577221 */ /* 0x000fe20000010000 */
[----:B------:R-:W-:Y:S01]  /*12a0*/  FFMA.FTZ R242, R111, R94, R242 ;  /* 0x0000005e6ff27223 */ /* 0x000fe200000100f2 */
[----:B------:R-:W-:-:S02]  /*12b0*/  HADD2.F32 R82, -RZ, R82.H1_H1 ;  /* 0x30000052ff527230 */ /* 0x000fc40000004100 */
[----:B------:R-:W-:Y:S01]  /*12c0*/  FADD.FTZ R85, -R107, R85 ;  /* 0x000000556b557221 */ /* 0x000fe20000010100 */
[----:B------:R-:W-:Y:S01]  /*12d0*/  FMUL.FTZ R229, R196, R229 ;  /* 0x000000e5c4e57220 */ /* 0x000fe20000410000 */
[----:B------:R-:W-:Y:S01]  /*12e0*/  FADD.FTZ R87, R87, R202 ;  /* 0x000000ca57577221 */ /* 0x000fe20000010000 */
[--C-:B------:R-:W-:Y:S02]  /*12f0*/  HADD2.F32 R211, -RZ, R89.reuse.H0_H0 ;  /* 0x20000059ffd37230 */ /* 0x100fe40000004100 */
[----:B------:R-:W-:Y:S01]  /*1300*/  FFMA.FTZ R242, R199, R202, R242 ;  /* 0x000000cac7f27223 */ /* 0x000fe200000100f2 */
[----:B------:R-:W-:Y:S02]  /*1310*/  HADD2.F32 R210, -RZ, R89.H1_H1 ;  /* 0x30000059ffd27230 */ /* 0x000fe40000004100 */
[----:B------:R-:W-:Y:S01]  /*1320*/  FADD.FTZ R201, -R107, R201 ;  /* 0x000000c96bc97221 */ /* 0x000fe20000010100 */
[----:B------:R-:W-:Y:S02]  /*1330*/  HADD2.F32 R89, -RZ, R90.H0_H0 ;  /* 0x2000005aff597230 */ /* 0x000fe40000004100 */
[----:B------:R-:W-:Y:S01]  /*1340*/  FADD.FTZ R135, R82, R135 ;  /* 0x0000008752877221 */ /* 0x000fe20000010000 */
[-C--:B------:R-:W-:Y:S01]  /*1350*/  FFMA.FTZ R136, R229, R82.reuse, R136 ;  /* 0x00000052e5887223 */ /* 0x080fe20000010088 */
[C---:B------:R-:W-:Y:S01]  /*1360*/  FMUL.FTZ R85, R196.reuse, R85 ;  /* 0x00000055c4557220 */ /* 0x040fe20000410000 */
[----:B------:R-:W-:Y:S01]  /*1370*/  FMUL.FTZ R82, R153, R82 ;  /* 0x0000005299527220 */ /* 0x000fe20000410000 */
[----:B------:R-:W-:Y:S01]  /*1380*/  FADD.FTZ R87, R87, R100 ;  /* 0x0000006457577221 */ /* 0x000fe20000010000 */
[----:B------:R-:W-:Y:S01]  /*1390*/  FADD.FTZ R231, -R107, R78 ;  /* 0x0000004e6be77221 */ /* 0x000fe20000010100 */
[----:B------:R-:W-:Y:S01]  /*13a0*/  FFMA.FTZ R244, R77, R100, R242 ;  /* 0x000000644df47223 */ /* 0x000fe200000100f2 */
[----:B------:R-:W-:Y:S01]  /*13b0*/  FADD.FTZ R237, -R107, R208 ;  /* 0x000000d06bed7221 */ /* 0x000fe20000010100 */
        /* <DEDUP_REMOVED lines=8> */
[----:B------:R-:W-:Y:S01]  /*1440*/  FADD.FTZ R233, -R107, R206 ;  /* 0x000000ce6be97221 */ /* 0x000fe20000010100 */
[----:B------:R-:W-:Y:S01]  /*1450*/  FADD.FTZ R131, R204, R131 ;  /* 0x00000083cc837221 */ /* 0x000fe20000010000 */
[-C--:B------:R-:W-:Y:S01]  /*1460*/  FFMA.FTZ R132, R201, R204.reuse, R132 ;  /* 0x000000ccc9847223 */ /* 0x080fe20000010084 */
[----:B------:R-:W-:Y:S01]  /*1470*/  FMUL.FTZ R204, R155, R204 ;  /* 0x000000cc9bcc7220 */ /* 0x000fe20000410000 */
[----:B------:R-:W-:Y:S01]  /*1480*/  FADD.FTZ R89, R89, R198 ;  /* 0x000000c659597221 */ /* 0x000fe20000010000 */
[----:B------:R-:W-:Y:S01]  /*1490*/  FFMA.FTZ R244, R231, R198, R244 ;  /* 0x000000c6e7f47223 */ /* 0x000fe200000100f4 */
[----:B------:R-:W-:-:S02]  /*14a0*/  HADD2.F32 R88, -RZ, R88.H1_H1 ;  /* 0x30000058ff587230 */ /* 0x000fc40000004100 */
[----:B------:R-:W-:Y:S01]  /*14b0*/  FMUL.FTZ R233, R196, R233 ;  /* 0x000000e9c4e97220 */ /* 0x000fe20000410000 */
[----:B------:R-:W-:Y:S02]  /*14c0*/  HADD2.F32 R219, -RZ, R101.H0_H0 ;  /* 0x20000065ffdb7230 */ /* 0x000fe40000004100 */
[----:B------:R-:W-:Y:S01]  /*14d0*/  FADD.FTZ R89, R89, R204 ;  /* 0x000000cc59597221 */ /* 0x000fe20000010000 */
[----:B------:R-:W-:Y:S02]  /*14e0*/  HADD2.F32 R221, -RZ, R102.H0_H0 ;  /* 0x20000066ffdd7230 */ /* 0x000fe40000004100 */
[----:B------:R-:W-:Y:S02]  /*14f0*/  HADD2.F32 R236, -RZ, R110.H0_H0 ;  /* 0x2000006effec7230 */ /* 0x000fe40000004100 */
[----:B------:R-:W-:Y:S01]  /*1500*/  FFMA.FTZ R244, R201, R204, R244 ;  /* 0x000000ccc9f47223 */ /* 0x000fe200000100f4 */
[--C-:B------:R-:W-:Y:S02]  /*1510*/  HADD2.F32 R216, -RZ, R95.reuse.H0_H0 ;  /* 0x2000005fffd87230 */ /* 0x100fe40000004100 */
[----:B------:R-:W-:-:S02]  /*1520*/  HADD2.F32 R218, -RZ, R95.H1_H1 ;  /* 0x3000005fffda7230 */ /* 0x000fc40000004100 */
[----:B------:R-:W-:Y:S02]  /*1530*/  HADD2.F32 R101, -RZ, R101.H1_H1 ;  /* 0x30000065ff657230 */ /* 0x000fe40000004100 */
[----:B------:R-:W-:Y:S02]  /*1540*/  HADD2.F32 R102, -RZ, R102.H1_H1 ;  /* 0x30000066ff667230 */ /* 0x000fe40000004100 */
[--C-:B------:R-:W-:Y:S02]  /*1550*/  HADD2.F32 R223, -RZ, R103.reuse.H0_H0 ;  /* 0x20000067ffdf7230 */ /* 0x100fe40000004100 */
[----:B------:R-:W-:Y:S02]  /*1560*/  HADD2.F32 R226, -RZ, R103.H1_H1 ;  /* 0x30000067ffe27230 */ /* 0x000fe40000004100 */
[----:B------:R-:W-:Y:S02]  /*1570*/  HADD2.F32 R108, -RZ, R108.H1_H1 ;  /* 0x3000006cff6c7230 */ /* 0x000fe40000004100 */
[----:B------:R-:W-:-:S02]  /*1580*/  HADD2.F32 R110, -RZ, R110.H1_H1 ;  /* 0x3000006eff6e7230 */ /* 0x000fc40000004100 */
[C---:B------:R-:W-:Y:S01]  /*1590*/  FADD.FTZ R207, -R107.reuse, R207 ;  /* 0x000000cf6bcf7221 */ /* 0x040fe20000010100 */
[----:B------:R-:W-:Y:S01]  /*15a0*/  FADD.FTZ R93, -R107, R93 ;  /* 0x0000005d6b5d7221 */ /* 0x000fe20000010100 */
[----:B------:R-:W-:Y:S01]  /*15b0*/  FADD.FTZ R127, R88, R127 ;  /* 0x0000007f587f7221 */ /* 0x000fe20000010000 */
[-C--:B------:R-:W-:Y:S01]  /*15c0*/  FFMA.FTZ R128, R233, R88.reuse, R128 ;  /* 0x00000058e9807223 */ /* 0x080fe20000010080 */
[----:B------:R-:W-:Y:S01]  /*15d0*/  FMUL.FTZ R88, R157, R88 ;  /* 0x000000589d587220 */ /* 0x000fe20000410000 */
[----:B------:R-:W-:Y:S01]  /*15e0*/  FADD.FTZ R89, R89, R200 ;  /* 0x000000c859597221 */ /* 0x000fe20000010000 */
        /* <DEDUP_REMOVED lines=22> */
[----:B------:R-:W-:Y:S01]  /*1750*/  FFMA.FTZ R246, R83, R200, R244 ;  /* 0x000000c853f67223 */ /* 0x000fe200000100f4 */
[----:B------:R-:W-:Y:S01]  /*1760*/  FADD.FTZ R107, -R107, R240 ;  /* 0x000000f06b6b7221 */ /* 0x000fe20000010100 */
[C---:B------:R-:W-:Y:S01]  /*1770*/  FMUL.FTZ R207, R196.reuse, R207 ;  /* 0x000000cfc4cf7220 */ /* 0x040fe20000410000 */
        /* <DEDUP_REMOVED lines=11> */
[----:B------:R-:W-:Y:S01]  /*1830*/  FMUL.FTZ R237, R196, R237 ;  /* 0x000000edc4ed7220 */ /* 0x000fe20000410000 */
[----:B------:R-:W-:Y:S01]  /*1840*/  FADD.FTZ R93, R93, R210 ;  /* 0x000000d25d5d7221 */ /* 0x000fe20000010000 */
[----:B------:R-:W-:Y:S01]  /*1850*/  FFMA.FTZ R246, R207, R210, R246 ;  /* 0x000000d2cff67223 */ /* 0x000fe200000100f6 */
[----:B------:R-:W-:Y:S02]  /*1860*/  HADD2.F32 R95, -RZ, R96.H0_H0 ;  /* 0x20000060ff5f7230 */ /* 0x000fe40000004100 */
[----:B------:R-:W-:Y:S01]  /*1870*/  FADD.FTZ R119, R90, R119 ;  /* 0x000000775a777221 */ /* 0x000fe20000010000 */
[-C--:B------:R-:W-:Y:S01]  /*1880*/  FFMA.FTZ R120, R237, R90.reuse, R120 ;  /* 0x0000005aed787223 */ /* 0x080fe20000010078 */
[C---:B------:R-:W-:Y:S01]  /*1890*/  FMUL.FTZ R91, R196.reuse, R91 ;  /* 0x0000005bc45b7220 */ /* 0x040fe20000410000 */
[----:B------:R-:W-:Y:S01]  /*18a0*/  FMUL.FTZ R90, R161, R90 ;  /* 0x0000005aa15a7220 */ /* 0x000fe20000410000 */
[----:B------:R-:W-:Y:S01]  /*18b0*/  FADD.FTZ R93, R93, R208 ;  /* 0x000000d05d5d7221 */ /* 0x000fe20000010000 */
[----:B------:R-:W-:Y:S01]  /*18c0*/  FFMA.FTZ R248, R85, R208, R246 ;  /* 0x000000d055f87223 */ /* 0x000fe200000100f6 */
        /* <DEDUP_REMOVED lines=9> */
[----:B------:R-:W-:Y:S01]  /*1960*/  FFMA.FTZ R116, R209, R212, R116 ;  /* 0x000000d4d1747223 */ /* 0x000fe20000010074 */
[----:B------:R-:W-:-:S02]  /*1970*/  HADD2.F32 R220, -RZ, R98.H0_H0 ;  /* 0x20000062ffdc7230 */ /* 0x000fc40000004100 */
[----:B------:R-:W-:Y:S01]  /*1980*/  FMUL.FTZ R212, R163, R212 ;  /* 0x000000d4a3d47220 */ /* 0x000fe20000410000 */
[----:B------:R-:W-:Y:S01]  /*1990*/  FADD.FTZ R95, R95, R214 ;  /* 0x000000d65f5f7221 */ /* 0x000fe20000010000 */
[----:B------:R-:W-:Y:S01]  /*19a0*/  FFMA.FTZ R248, R239, R214, R248 ;  /* 0x000000d6eff87223 */ /* 0x000fe200000100f8 */
[----:B------:R-:W-:Y:S02]  /*19b0*/  HADD2.F32 R96, -RZ, R96.H1_H1 ;  /* 0x30000060ff607230 */ /* 0x000fe40000004100 */
[----:B------:R-:W-:Y:S01]  /*19c0*/  FMUL.FTZ R241, R196, R241 ;  /* 0x000000f1c4f17220 */ /* 0x000fe20000410000 */
[--C-:B------:R-:W-:Y:S02]  /*19d0*/  HADD2.F32 R197, -RZ, R75.reuse.H0_H0 ;  /* 0x2000004bffc57230 */ /* 0x100fe40000004100 */
[----:B------:R-:W-:Y:S01]  /*19e0*/  FADD.FTZ R95, R95, R212 ;  /* 0x000000d45f5f7221 */ /* 0x000fe20000010000 */
[----:B------:R-:W-:Y:S02]  /*19f0*/  HADD2.F32 R92, -RZ, R75.H1_H1 ;  /* 0x3000004bff5c7230 */ /* 0x000fe40000004100 */
[----:B------:R-:W-:Y:S01]  /*1a00*/  FADD.FTZ R43, R220, R43 ;  /* 0x0000002bdc2b7221 */ /* 0x000fe20000010000 */
[----:B------:R-:W-:-:S02]  /*1a10*/  HADD2.F32 R98, -RZ, R98.H1_H1 ;  /* 0x30000062ff627230 */ /* 0x000fc40000004100 */
[-C--:B------:R-:W-:Y:S01]  /*1a20*/  FFMA.FTZ R13, R240, R220.reuse, R13 ;  /* 0x000000dcf00d7223 */ /* 0x080fe2000001000d */
[----:B------:R-:W-:Y:S01]  /*1a30*/  FMUL.FTZ R75, R168, R220 ;  /* 0x000000dca84b7220 */ /* 0x000fe20000410000 */
[----:B------:R-:W-:Y:S01]  /*1a40*/  FFMA.FTZ R248, R209, R212, R248 ;  /* 0x000000d4d1f87223 */ /* 0x000fe200000100f8 */
        /* <DEDUP_REMOVED lines=23> */
[----:B------:R-:W-:-:S02]  /*1bc0*/  HADD2.F32 R103, -RZ, R104.H0_H0 ;  /* 0x20000068ff677230 */ /* 0x000fc40000004100 */
[----:B------:R-:W-:Y:S01]  /*1bd0*/  FADD.FTZ R250, R97, R222 ;  /* 0x000000de61fa7221 */ /* 0x000fe20000010000 */
[----:B------:R-:W-:Y:S01]  /*1be0*/  FFMA.FTZ R97, R215, R222, R248 ;  /* 0x000000ded7617223 */ /* 0x000fe200000100f8 */
[C---:B------:R-:W-:Y:S01]  /*1bf0*/  FMUL.FTZ R242, R196.reuse, R249 ;  /* 0x000000f9c4f27220 */ /* 0x040fe20000410000 */
[C---:B------:R-:W-:Y:S01]  /*1c00*/  FMUL.FTZ R99, R196.reuse, R99 ;  /* 0x00000063c4637220 */ /* 0x040fe20000410000 */
[----:B------:R-:W-:Y:S01]  /*1c10*/  FMUL.FTZ R246, R196, R101 ;  /* 0x00000065c4f67220 */ /* 0x000fe20000410000 */
[----:B------:R-:W-:Y:S01]  /*1c20*/  FADD.FTZ R250, R250, R75 ;  /* 0x0000004bfafa7221 */ /* 0x000fe20000010000 */
        /* <DEDUP_REMOVED lines=9> */
[----:B------:R-:W-:-:S02]  /*1cc0*/  HADD2.F32 R225, -RZ, R105.H0_H0 ;  /* 0x20000069ffe17230 */ /* 0x000fc40000004100 */
[----:B------:R-:W-:Y:S01]  /*1cd0*/  FFMA.FTZ R226, R220, R81, R101 ;  /* 0x00000051dce27223 */ /* 0x000fe20000010065 */
[----:B------:R-:W-:Y:S02]  /*1ce0*/  HADD2.F32 R228, -RZ, R105.H1_H1 ;  /* 0x30000069ffe47230 */ /* 0x000fe40000004100 */
[----:B------:R-:W-:Y:S01]  /*1cf0*/  FMUL.FTZ R221, R196, R221 ;  /* 0x000000ddc4dd7220 */ /* 0x000fe20000410000 */
[----:B------:R-:W-:Y:S02]  /*1d00*/  HADD2.F32 R105, -RZ, R106.H0_H0 ;  /* 0x2000006aff697230 */ /* 0x000fe40000004100 */
[----:B------:R-:W-:Y:S01]  /*1d10*/  FADD.FTZ R248, R103, R98 ;  /* 0x0000006267f87221 */ /* 0x000fe20000010000 */
[----:B------:R-:W-:Y:S01]  /*1d20*/  FFMA.FTZ R103, R247, R98, R226 ;  /* 0x00000062f7677223 */ /* 0x000fe200000100e2 */
[----:B------:R-:W-:Y:S01]  /*1d30*/  FADD.FTZ R19, R228, R19 ;  /* 0x00000013e4137221 */ /* 0x000fe20000010000 */
[-C--:B------:R-:W-:Y:S01]  /*1d40*/  FFMA.FTZ R5, R246, R228.reuse, R5 ;  /* 0x000000e4f6057223 */ /* 0x080fe20000010005 */
[----:B------:R-:W-:Y:S01]  /*1d50*/  FMUL.FTZ R93, R175, R228 ;  /* 0x000000e4af5d7220 */ /* 0x000fe20000410000 */
[----:B------:R-:W-:-:S02]  /*1d60*/  HADD2.F32 R104, -RZ, R104.H1_H1 ;  /* 0x30000068ff687230 */ /* 0x000fc40000004100 */
[----:B------:R-:W-:Y:S01]  /*1d70*/  FADD.FTZ R31, R105, R31 ;  /* 0x0000001f691f7221 */ /* 0x000fe20000010000 */
[-C--:B------:R-:W-:Y:S01]  /*1d80*/  FFMA.FTZ R6, R221, R105.reuse, R6 ;  /* 0x00000069dd067223 */ /* 0x080fe20000010006 */
[----:B------:R-:W-:Y:S01]  /*1d90*/  FMUL.FTZ R228, R176, R105 ;  /* 0x00000069b0e47220 */ /* 0x000fe20000410000 */
[----:B------:R-:W-:Y:S01]  /*1da0*/  FADD.FTZ R105, R248, R87 ;  /* 0x00000057f8697221 */ /* 0x000fe20000010000 */
[----:B------:R-:W-:Y:S01]  /*1db0*/  FFMA.FTZ R226, R242, R87, R103 ;  /* 0x00000057f2e27223 */ /* 0x000fe20000010067 */
[C---:B------:R-:W-:Y:S01]  /*1dc0*/  FMUL.FTZ R244, R196.reuse, R251 ;  /* 0x000000fbc4f47220 */ /* 0x040fe20000410000 */
[----:B------:R-:W-:Y:S01]  /*1dd0*/  FMUL.FTZ R101, R196, R76 ;  /* 0x0000004cc4657220 */ /* 0x000fe20000410000 */
[----:B------:R-:W-:Y:S01]  /*1de0*/  FMUL.FTZ R89, R173, R104 ;  /* 0x00000068ad597220 */ /* 0x000fe20000410000 */
[----:B------:R-:W-:Y:S01]  /*1df0*/  FADD.FTZ R76, R105, R224 ;  /* 0x000000e0694c7221 */ /* 0x000fe20000010000 */
[--C-:B------:R-:W-:Y:S02]  /*1e00*/  HADD2.F32 R78, -RZ, R72.reuse.H0_H0 ;  /* 0x20000048ff4e7230 */ /* 0x100fe40000004100 */
[----:B------:R-:W-:Y:S01]  /*1e10*/  FFMA.FTZ R103, R99, R224, R226 ;  /* 0x000000e063677223 */ /* 0x000fe200000100e2 */
[----:B------:R-:W-:-:S02]  /*1e20*/  HADD2.F32 R72, -RZ, R72.H1_H1 ;  /* 0x30000048ff487230 */ /* 0x000fc40000004100 */
[----:B------:R-:W-:Y:S01]  /*1e30*/  FADD.FTZ R114, R104, R114 ;  /* 0x0000007268727221 */ /* 0x000fe20000010000 */
[----:B------:R-:W-:Y:S01]  /*1e40*/  FFMA.FTZ R7, R244, R104, R7 ;  /* 0x00000068f4077223 */ /* 0x000fe20000010007 */
        /* <DEDUP_REMOVED lines=27> */
[----:B------:R-:W-:-:S02]  /*2000*/  HADD2.F32 R84, -RZ, R73.H0_H0 ;  /* 0x20000049ff547230 */ /* 0x000fc40000004100 */
        /* <DEDUP_REMOVED lines=8> */
[----:B------:R-:W-:Y:S02]  /*2090*/  HADD2.F32 R86, -RZ, R73.H1_H1 ;  /* 0x30000049ff567230 */ /* 0x000fe40000004100 */
[----:B------:R-:W-:Y:S01]  /*20a0*/  FADD.FTZ R20, R78, R20 ;  /* 0x000000144e147221 */ /* 0x000fe20000010000 */
[----:B------:R-:W-:-:S02]  /*20b0*/  HADD2.F32 R73, -RZ, R74.H0_H0 ;  /* 0x2000004aff497230 */ /* 0x000fc40000004100 */
        /* <DEDUP_REMOVED lines=21> */
[----:B------:R-:W-:Y:S02]  /*2210*/  HADD2.F32 R74, -RZ, R74.H1_H1 ;  /* 0x3000004aff4a7230 */ /* 0x000fe40000004100 */
[----:B------:R-:W-:Y:S01]  /*2220*/  FADD.FTZ R39, R217, R39 ;  /* 0x00000027d9277221 */ /* 0x000fe20000010000 */
[----:B------:R-:W-:Y:S01]  /*2230*/  FFMA.FTZ R40, R243, R217, R40 ;  /* 0x000000d9f3287223 */ /* 0x000fe20000010028 */
        /* <DEDUP_REMOVED lines=17> */
[----:B------:R-:W-:Y:S01]  /*2350*/  UMOV UR6, 0xffffffff ;  /* 0xffffffff00067882 */ /* 0x000fe20000000000 */
        /* <DEDUP_REMOVED lines=30> */
.L_x_1882:
        /* <DEDUP_REMOVED lines=10> */
[----:B------:R-:W-:Y:S01]  /*25e0*/  FADD.FTZ R231, R198, -R231 ;  /* 0x800000e7c6e77221 */ /* 0x000fe20000010000 */
        /* <DEDUP_REMOVED lines=38> */
[----:B-----5:R-:W-:-:S02]  /*2850*/  @P1 HADD2.F32 R73, -RZ, R67.H0_H0 ;  /* 0x20000043ff491230 */ /* 0x020fc40000004100 */
[----:B------:R-:W-:Y:S01]  /*2860*/  FMUL.FTZ R232, R196, R231 ;  /* 0x000000e7c4e87220 */ /* 0x000fe20000410000 */
[----:B------:R-:W-:Y:S01]  /*2870*/  FADD.FTZ R111, R94, -R111 ;  /* 0x8000006f5e6f7221 */ /* 0x000fe20000010000 */
[----:B------:R-:W-:Y:S01]  /*2880*/  FADD.FTZ R211, R74, -R211 ;  /* 0x800000d34ad37221 */ /* 0x000fe20000010000 */
[----:B------:R-:W-:Y:S01]  /*2890*/  FADD.FTZ R79, R79, -R0 ;  /* 0x800000004f4f7221 */ /* 0x000fe20000010000 */
[----:B------:R-:W-:Y:S01]  /*28a0*/  @P1 FADD.FTZ R232, R232, R73 ;  /* 0x00000049e8e81221 */ /* 0x000fe20000010000 */
[----:B------:R-:W-:Y:S02]  /*28b0*/  @P1 HADD2.F32 R73, -RZ, R65.H0_H0 ;  /* 0x20000041ff491230 */ /* 0x000fe40000004100 */
[----:B------:R-:W-:Y:S01]  /*28c0*/  FMUL.FTZ R74, R196, R111 ;  /* 0x0000006fc44a7220 */ /* 0x000fe20000410000 */
[----:B------:R-:W-:Y:S01]  /*28d0*/  FADD.FTZ R75, R75, -R240 ;  /* 0x800000f04b4b7221 */ /* 0x000fe20000010000 */
[----:B------:R-:W-:Y:S01]  /*28e0*/  FADD.FTZ R107, R107, -R76 ;  /* 0x8000004c6b6b7221 */ /* 0x000fe20000010000 */
[----:B------:R-:W-:Y:S01]  /*28f0*/  FADD.FTZ R201, R204, -R201 ;  /* 0x800000c9ccc97221 */ /* 0x000fe20000010000 */
[----:B------:R-:W-:Y:S01]  /*2900*/  @P1 FADD.FTZ R74, R74, R73 ;  /* 0x000000494a4a1221 */ /* 0x000fe20000010000 */
[----:B------:R-:W-:-:S02]  /*2910*/  @P1 HADD2.F32 R73, -RZ, R64.H0_H0 ;  /* 0x20000040ff491230 */ /* 0x000fc40000004100 */
[----:B------:R-:W-:Y:S01]  /*2920*/  FMUL.FTZ R76, R196, R79 ;  /* 0x0000004fc44c7220 */ /* 0x000fe20000410000 */
[----:B------:R-:W-:Y:S01]  /*2930*/  FADD.FTZ R91, R216, -R91 ;  /* 0x8000005bd85b7221 */ /* 0x000fe20000010000 */
[----:B------:R-:W-:Y:S01]  /*2940*/  FADD.FTZ R85, R208, -R85 ;  /* 0x80000055d0557221 */ /* 0x000fe20000010000 */
[C---:B------:R-:W-:Y:S01]  /*2950*/  FMUL.FTZ R216, R196.reuse, R75 ;  /* 0x0000004bc4d87220 */ /* 0x040fe20000410000 */
[----:B------:R-:W-:Y:S01]  /*2960*/  FADD.FTZ R203, R203, -R234 ;  /* 0x800000eacbcb7221 */ /* 0x000fe20000010000 */
[----:B------:R-:W-:Y:S02]  /*2970*/  @P1 HADD2.F32 R75, -RZ, R67.H1_H1 ;  /* 0x30000043ff4b1230 */ /* 0x000fe40000004100 */
[----:B------:R-:W-:Y:S01]  /*2980*/  FMUL.FTZ R234, R196, R201 ;  /* 0x000000c9c4ea7220 */ /* 0x000fe20000410000 */
[----:B------:R-:W-:Y:S01]  /*2990*/  @P1 FADD.FTZ R76, R76, R73 ;  /* 0x000000494c4c1221 */ /* 0x000fe20000010000 */
[----:B------:R-:W-:Y:S01]  /*29a0*/  FADD.FTZ R99, R224, -R99 ;  /* 0x80000063e0637221 */ /* 0x000fe20000010000 */
[----:B------:R-:W-:-:S02]  /*29b0*/  @P1 HADD2.F32 R73, -RZ, R62.H0_H0 ;  /* 0x2000003eff491230 */ /* 0x000fc40000004100 */
[----:B------:R-:W-:Y:S01]  /*29c0*/  FADD.FTZ R199, R202, -R199 ;  /* 0x800000c7cac77221 */ /* 0x000fe20000010000 */
[----:B------:R-:W-:Y:S01]  /*29d0*/  FMUL.FTZ R224, R196, R85 ;  /* 0x00000055c4e07220 */ /* 0x000fe20000410000 */
[----:B------:R-:W-:Y:S01]  /*29e0*/  FADD.FTZ R83, R200, -R83 ;  /* 0x80000053c8537221 */ /* 0x000fe20000010000 */
[----:B------:R-:W-:Y:S01]  /*29f0*/  @P1 FADD.FTZ R234, R234, R75 ;  /* 0x0000004beaea1221 */ /* 0x000fe20000010000 */
[----:B------:R-:W-:Y:S01]  /*2a00*/  FADD.FTZ R109, R80, -R109 ;  /* 0x8000006d506d7221 */ /* 0x000fe20000010000 */
[----:B------:R-:W-:Y:S02]  /*2a10*/  @P1 HADD2.F32 R75, -RZ, R65.H1_H1 ;  /* 0x30000041ff4b1230 */ /* 0x000fe40000004100 */
[----:B------:R-:W-:Y:S01]  /*2a20*/  FMUL.FTZ R80, R196, R199 ;  /* 0x000000c7c4507220 */ /* 0x000fe20000410000 */
[----:B------:R-:W-:Y:S01]  /*2a30*/  @P1 FADD.FTZ R224, R224, R73 ;  /* 0x00000049e0e01221 */ /* 0x000fe20000010000 */
[----:B------:R-:W-:Y:S02]  /*2a40*/  @P1 HADD2.F32 R73, -RZ, R60.H0_H0 ;  /* 0x2000003cff491230 */ /* 0x000fe40000004100 */
[----:B------:R-:W-:Y:S01]  /*2a50*/  FMUL.FTZ R86, R196, R83 ;  /* 0x00000053c4567220 */ /* 0x000fe20000410000 */
[----:B------:R-:W-:Y:S01]  /*2a60*/  FADD.FTZ R77, R100, -R77 ;  /* 0x8000004d644d7221 */ /* 0x000fe20000010000 */
[----:B------:R-:W-:Y:S01]  /*2a70*/  FADD.FTZ R247, R98, -R247 ;  /* 0x800000f762f77221 */ /* 0x000fe20000010000 */
[----:B------:R-:W-:Y:S01]  /*2a80*/  @P1 FADD.FTZ R80, R80, R75 ;  /* 0x0000004b50501221 */ /* 0x000fe20000010000 */
[----:B------:R-:W-:Y:S01]  /*2a90*/  FADD.FTZ R101, R78, -R101 ;  /* 0x800000654e657221 */ /* 0x000fe20000010000 */
[----:B------:R-:W-:-:S02]  /*2aa0*/  @P1 HADD2.F32 R75, -RZ, R64.H1_H1 ;  /* 0x30000040ff4b1230 */ /* 0x000fc40000004100 */
[----:B------:R-:W-:Y:S01]  /*2ab0*/  FMUL.FTZ R78, R196, R109 ;  /* 0x0000006dc44e7220 */ /* 0x000fe20000410000 */
[----:B------:R-:W-:Y:S01]  /*2ac0*/  @P1 FADD.FTZ R86, R86, R73 ;  /* 0x0000004956561221 */ /* 0x000fe20000010000 */
[----:B------:R-:W-:Y:S01]  /*2ad0*/  FADD.FTZ R229, R82, -R229 ;  /* 0x800000e552e57221 */ /* 0x000fe20000010000 */
[----:B------:R-:W-:Y:S01]  /*2ae0*/  FADD.FTZ R243, R218, -R243 ;  /* 0x800000f3daf37221 */ /* 0x000fe20000010000 */
[----:B------:R-:W-:Y:S02]  /*2af0*/  @P1 HADD2.F32 R73, -RZ, R59.H0_H0 ;  /* 0x2000003bff491230 */ /* 0x000fe40000004100 */
[----:B------:R-:W-:Y:S01]  /*2b00*/  FADD.FTZ R237, R90, -R237 ;  /* 0x800000ed5aed7221 */ /* 0x000fe20000010000 */
[C---:B------:R-:W-:Y:S01]  /*2b10*/  FMUL.FTZ R82, R196.reuse, R77 ;  /* 0x0000004dc4527220 */ /* 0x040fe20000410000 */
[----:B------:R-:W-:Y:S01]  /*2b20*/  FMUL.FTZ R218, R196, R247 ;  /* 0x000000f7c4da7220 */ /* 0x000fe20000410000 */
[----:B------:R-:W-:Y:S02]  /*2b30*/  @P1 HADD2.F32 R77, -RZ, R66.H0_H0 ;  /* 0x20000042ff4d1230 */ /* 0x000fe40000004100 */
[----:B------:R-:W-:Y:S01]  /*2b40*/  @P1 FADD.FTZ R78, R78, R75 ;  /* 0x0000004b4e4e1221 */ /* 0x000fe20000010000 */
[----:B------:R-:W-:-:S02]  /*2b50*/  @P1 HADD2.F32 R75, -RZ, R62.H1_H1 ;  /* 0x3000003eff4b1230 */ /* 0x000fc40000004100 */
[----:B------:R-:W-:Y:S01]  /*2b60*/  FADD.FTZ R239, R214, -R239 ;  /* 0x800000efd6ef7221 */ /* 0x000fe20000010000 */
[----:B------:R-:W-:Y:S01]  /*2b70*/  FMUL.FTZ R226, R196, R237 ;  /* 0x000000edc4e27220 */ /* 0x000fe20000410000 */
[----:B------:R-:W-:Y:S01]  /*2b80*/  @P1 FADD.FTZ R218, R218, R73 ;  /* 0x00000049dada1221 */ /* 0x000fe20000010000 */
[----:B------:R-:W-:Y:S01]  /*2b90*/  FADD.FTZ R209, R212, -R209 ;  /* 0x800000d1d4d17221 */ /* 0x000fe20000010000 */
[----:B------:R-:W-:Y:S02]  /*2ba0*/  @P1 HADD2.F32 R73, -RZ, R57.H0_H0 ;  /* 0x20000039ff491230 */ /* 0x000fe40000004100 */
[----:B------:R-:W-:Y:S01]  /*2bb0*/  FADD.FTZ R233, R88, -R233 ;  /* 0x800000e958e97221 */ /* 0x000fe20000010000 */
[----:B------:R-:W-:Y:S01]  /*2bc0*/  FMUL.FTZ R212, R196, R243 ;  /* 0x000000f3c4d47220 */ /* 0x000fe20000410000 */
[----:B------:R-:W-:Y:S01]  /*2bd0*/  @P1 FADD.FTZ R82, R82, R77 ;  /* 0x0000004d52521221 */ /* 0x000fe20000010000 */
[----:B------:R-:W-:Y:S01]  /*2be0*/  FADD.FTZ R221, R228, -R221 ;  /* 0x800000dde4dd7221 */ /* 0x000fe20000010000 */
[----:B------:R-:W-:-:S02]  /*2bf0*/  @P1 HADD2.F32 R77, -RZ, R63.H0_H0 ;  /* 0x2000003fff4d1230 */ /* 0x000fc40000004100 */
[----:B------:R-:W-:Y:S01]  /*2c00*/  FMUL.FTZ R228, R196, R239 ;  /* 0x000000efc4e47220 */ /* 0x000fe20000410000 */
[----:B------:R-:W-:Y:S01]  /*2c10*/  @P1 FADD.FTZ R226, R226, R75 ;  /* 0x0000004be2e21221 */ /* 0x000fe20000010000 */
[----:B------:R-:W-:Y:S02]  /*2c20*/  @P1 HADD2.F32 R79, -RZ, R66.H1_H1 ;  /* 0x30000042ff4f1230 */ /* 0x000fe40000004100 */
[----:B------:R-:W-:Y:S01]  /*2c30*/  FADD.FTZ R235, R206, -R235 ;  /* 0x800000ebceeb7221 */ /* 0x000fe20000010000 */
[----:B------:R-:W-:Y:S02]  /*2c40*/  @P1 HADD2.F32 R75, -RZ, R60.H1_H1 ;  /* 0x3000003cff4b1230 */ /* 0x000fe40000004100 */
[C---:B------:R-:W-:Y:S01]  /*2c50*/  FMUL.FTZ R84, R196.reuse, R229 ;  /* 0x000000e5c4547220 */ /* 0x040fe20000410000 */
[----:B------:R-:W-:Y:S01]  /*2c60*/  FMUL.FTZ R88, R196, R233 ;  /* 0x000000e9c4587220 */ /* 0x000fe20000410000 */
[----:B------:R-:W-:Y:S01]  /*2c70*/  @P1 FADD.FTZ R212, R212, R73 ;  /* 0x00000049d4d41221 */ /* 0x000fe20000010000 */
[----:B------:R-:W-:-:S02]  /*2c80*/  @P1 HADD2.F32 R73, -RZ, R56.H0_H0 ;  /* 0x20000038ff491230 */ /* 0x000fc40000004100 */
[----:B------:R-:W-:Y:S01]  /*2c90*/  FMUL.FTZ R208, R196, R91 ;  /* 0x0000005bc4d07220 */ /* 0x000fe20000410000 */
[----:B------:R-:W-:Y:S01]  /*2ca0*/  @P1 FADD.FTZ R228, R228, R77 ;  /* 0x0000004de4e41221 */ /* 0x000fe20000010000 */
[----:B------:R-:W-:Y:S02]  /*2cb0*/  @P1 HADD2.F32 R77, -RZ, R61.H0_H0 ;  /* 0x2000003dff4d1230 */ /* 0x000fe40000004100 */
[----:B------:R-:W-:Y:S01]  /*2cc0*/  FADD.FTZ R219, R104, -R219 ;  /* 0x800000db68db7221 */ /* 0x000fe20000010000 */
[----:B------:R-:W-:Y:S01]  /*2cd0*/  FMUL.FTZ R90, R196, R235 ;  /* 0x000000ebc45a7220 */ /* 0x000fe20000410000 */
[----:B------:R-:W-:Y:S01]  /*2ce0*/  @P1 FADD.FTZ R84, R84, R79 ;  /* 0x0000004f54541221 */ /* 0x000fe20000010000 */
[----:B------:R-:W-:Y:S01]  /*2cf0*/  @P1 FADD.FTZ R88, R88, R75 ;  /* 0x0000004b58581221 */ /* 0x000fe20000010000 */
[----:B------:R-:W-:Y:S01]  /*2d00*/  FADD.FTZ R97, R230, -R97 ;  /* 0x80000061e6617221 */ /* 0x000fe20000010000 */
[----:B------:R-:W-:Y:S02]  /*2d10*/  @P1 HADD2.F32 R79, -RZ, R63.H1_H1 ;  /* 0x3000003fff4f1230 */ /* 0x000fe40000004100 */
[----:B------:R-:W-:Y:S01]  /*2d20*/  FADD.FTZ R81, R81, -R220 ;  /* 0x800000dc51517221 */ /* 0x000fe20000010000 */
[----:B------:R-:W-:-:S02]  /*2d30*/  @P1 HADD2.F32 R75, -RZ, R58.H0_H0 ;  /* 0x2000003aff4b1230 */ /* 0x000fc40000004100 */
[----:B------:R-:W-:Y:S01]  /*2d40*/  FMUL.FTZ R230, R196, R209 ;  /* 0x000000d1c4e67220 */ /* 0x000fe20000410000 */
[----:B------:R-:W-:Y:S01]  /*2d50*/  @P1 FADD.FTZ R208, R208, R73 ;  /* 0x00000049d0d01221 */ /* 0x000fe20000010000 */
[----:B------:R-:W-:Y:S02]  /*2d60*/  @P1 HADD2.F32 R73, -RZ, R53.H0_H0 ;  /* 0x20000035ff491230 */ /* 0x000fe40000004100 */
[----:B------:R-:W-:Y:S01]  /*2d70*/  FADD.FTZ R207, R210, -R207 ;  /* 0x800000cfd2cf7221 */ /* 0x000fe20000010000 */
[----:B------:R-:W-:Y:S01]  /*2d80*/  FADD.FTZ R241, R96, -R241 ;  /* 0x800000f160f17221 */ /* 0x000fe20000010000 */
[----:B------:R-:W-:Y:S01]  /*2d90*/  FMUL.FTZ R202, R196, R219 ;  /* 0x000000dbc4ca7220 */ /* 0x000fe20000410000 */
[----:B------:R-:W-:Y:S01]  /*2da0*/  @P1 FADD.FTZ R90, R90, R77 ;  /* 0x0000004d5a5a1221 */ /* 0x000fe20000010000 */
[----:B------:R-:W-:Y:S02]  /*2db0*/  @P1 HADD2.F32 R77, -RZ, R58.H1_H1 ;  /* 0x3000003aff4d1230 */ /* 0x000fe40000004100 */
[----:B------:R-:W-:Y:S01]  /*2dc0*/  FADD.FTZ R95, R95, -R102 ;  /* 0x800000665f5f7221 */ /* 0x000fe20000010000 */
[----:B------:R-:W-:Y:S01]  /*2dd0*/  FMUL.FTZ R220, R196, R81 ;  /* 0x00000051c4dc7220 */ /* 0x000fe20000410000 */
[----:B------:R-:W-:Y:S01]  /*2de0*/  @P1 FADD.FTZ R230, R230, R79 ;  /* 0x0000004fe6e61221 */ /* 0x000fe20000010000 */
[----:B------:R-:W-:Y:S01]  /*2df0*/  @P1 FADD.FTZ R216, R216, R75 ;  /* 0x0000004bd8d81221 */ /* 0x000fe20000010000 */
[----:B------:R-:W-:-:S02]  /*2e00*/  @P1 HADD2.F32 R79, -RZ, R61.H1_H1 ;  /* 0x3000003dff4f1230 */ /* 0x000fc40000004100 */
[----:B------:R-:W-:Y:S01]  /*2e10*/  FADD.FTZ R215, R222, -R215 ;  /* 0x800000d7ded77221 */ /* 0x000fe20000010000 */
[----:B------:R-:W-:Y:S02]  /*2e20*/  @P1 HADD2.F32 R75, -RZ, R56.H1_H1 ;  /* 0x30000038ff4b1230 */ /* 0x000fe40000004100 */
[C---:B------:R-:W-:Y:S01]  /*2e30*/  FMUL.FTZ R92, R196.reuse, R207 ;  /* 0x000000cfc45c7220 */ /* 0x040fe20000410000 */
[----:B------:R-:W-:Y:S01]  /*2e40*/  FMUL.FTZ R210, R196, R241 ;  /* 0x000000f1c4d27220 */ /* 0x000fe20000410000 */
[----:B------:R-:W-:Y:S01]  /*2e50*/  @P1 FADD.FTZ R202, R202, R73 ;  /* 0x00000049caca1221 */ /* 0x000fe20000010000 */
[----:B------:R-:W-:Y:S01]  /*2e60*/  ISETP.NE.AND.EX P2, PT, RZ, UR13, PT, P2 ;  /* 0x0000000dff007c0c */ /* 0x000fe2000bf45320 */
[----:B------:R-:W-:Y:S02]  /*2e70*/  @P1 HADD2.F32 R73, -RZ, R54.H1_H1 ;  /* 0x30000036ff491230 */ /* 0x000fe40000004100 */
[----:B------:R-:W-:Y:S01]  /*2e80*/  FADD.FTZ R87, R87, -R242 ;  /* 0x800000f257577221 */ /* 0x000fe20000010000 */
[----:B------:R-:W-:Y:S01]  /*2e90*/  FADD.FTZ R93, R93, -R246 ;  /* 0x800000f65d5d7221 */ /* 0x000fe20000010000 */
[----:B------:R-:W-:Y:S01]  /*2ea0*/  FMUL.FTZ R204, R196, R95 ;  /* 0x0000005fc4cc7220 */ /* 0x000fe20000410000 */
[----:B------:R-:W-:Y:S01]  /*2eb0*/  @P1 FADD.FTZ R220, R220, R77 ;  /* 0x0000004ddcdc1221 */ /* 0x000fe20000010000 */
[----:B------:R-:W-:-:S02]  /*2ec0*/  @P1 HADD2.F32 R77, -RZ, R57.H1_H1 ;  /* 0x30000039ff4d1230 */ /* 0x000fc40000004100 */
[----:B------:R-:W-:Y:S01]  /*2ed0*/  FMUL.FTZ R214, R196, R215 ;  /* 0x000000d7c4d67220 */ /* 0x000fe20000410000 */
[----:B------:R-:W-:Y:S01]  /*2ee0*/  @P1 FADD.FTZ R92, R92, R79 ;  /* 0x0000004f5c5c1221 */ /* 0x000fe20000010000 */
[----:B------:R-:W-:Y:S01]  /*2ef0*/  @P1 FADD.FTZ R210, R210, R75 ;  /* 0x0000004bd2d21221 */ /* 0x000fe20000010000 */
[----:B------:R-:W-:Y:S02]  /*2f00*/  @P1 HADD2.F32 R79, -RZ, R59.H1_H1 ;  /* 0x3000003bff4f1230 */ /* 0x000fe40000004100 */
[----:B------:R-:W-:Y:S01]  /*2f10*/  FADD.FTZ R89, R89, -R244 ;  /* 0x800000f459597221 */ /* 0x000fe20000010000 */
[----:B------:R-:W-:Y:S02]  /*2f20*/  @P1 HADD2.F32 R75, -RZ, R53.H1_H1 ;  /* 0x30000035ff4b1230 */ /* 0x000fe40000004100 */
[C---:B------:R-:W-:Y:S01]  /*2f30*/  FMUL.FTZ R222, R196.reuse, R87 ;  /* 0x00000057c4de7220 */ /* 0x040fe20000410000 */
[----:B------:R-:W-:Y:S01]  /*2f40*/  FMUL.FTZ R200, R196, R93 ;  /* 0x0000005dc4c87220 */ /* 0x000fe20000410000 */
[----:B------:R-:W-:Y:S01]  /*2f50*/  @P1 FADD.FTZ R204, R204, R73 ;  /* 0x00000049cccc1221 */ /* 0x000fe20000010000 */
[----:B------:R-:W-:-:S02]  /*2f60*/  @P1 HADD2.F32 R73, -RZ, R55.H1_H1 ;  /* 0x30000037ff491230 */ /* 0x000fc40000004100 */
[----:B------:R-:W-:Y:S01]  /*2f70*/  FADD.FTZ R223, R106, -R223 ;  /* 0x800000df6adf7221 */ /* 0x000fe20000010000 */
[----:B------:R-:W-:Y:S01]  /*2f80*/  FMUL.FTZ R110, R196, R97 ;  /* 0x00000061c46e7220 */ /* 0x000fe20000410000 */
[----:B------:R-:W-:Y:S01]  /*2f90*/  @P1 FADD.FTZ R214, R214, R77 ;  /* 0x0000004dd6d61221 */ /* 0x000fe20000010000 */
[--C-:B------:R-:W-:Y:S02]  /*2fa0*/  @P1 HADD2.F32 R77, -RZ, R52.reuse.H1_H1 ;  /* 0x30000034ff4d1230 */ /* 0x100fe40000004100 */
[----:B------:R-:W-:Y:S01]  /*2fb0*/  FMUL.FTZ R198, R196, R89 ;  /* 0x00000059c4c67220 */ /* 0x000fe20000410000 */
[----:B------:R-:W-:Y:S01]  /*2fc0*/  @P1 FADD.FTZ R222, R222, R79 ;  /* 0x0000004fdede1221 */ /* 0x000fe20000010000 */
[----:B------:R-:W-:Y:S01]  /*2fd0*/  @P1 FADD.FTZ R200, R200, R75 ;  /* 0x0000004bc8c81221 */ /* 0x000fe20000010000 */
[----:B------:R-:W-:Y:S01]  /*2fe0*/  FADD.FTZ R103, R103, -R108 ;  /* 0x8000006c67677221 */ /* 0x000fe20000010000 */
[----:B------:R-:W-:Y:S02]  /*2ff0*/  @P1 HADD2.F32 R79, -RZ, R52.H0_H0 ;  /* 0x20000034ff4f1230 */ /* 0x000fe40000004100 */
[----:B------:R-:W-:Y:S01]  /*3000*/  FADD.FTZ R205, R72, -R205 ;  /* 0x800000cd48cd7221 */ /* 0x000fe20000010000 */
[----:B------:R-:W-:-:S02]  /*3010*/  @P1 HADD2.F32 R75, -RZ, R55.H0_H0 ;  /* 0x20000037ff4b1230 */ /* 0x000fc40000004100 */
[C---:B------:R-:W-:Y:S01]  /*3020*/  FMUL.FTZ R106, R196.reuse, R99 ;  /* 0x00000063c46a7220 */ /* 0x040fe20000410000 */
[----:B------:R-:W-:Y:S01]  /*3030*/  FMUL.FTZ R108, R196, R223 ;  /* 0x000000dfc46c7220 */ /* 0x000fe20000410000 */
[----:B------:R-:W-:Y:S01]  /*3040*/  @P1 FADD.FTZ R110, R110, R73 ;  /* 0x000000496e6e1221 */ /* 0x000fe20000010000 */
[----:B------:R-:W-:Y:S01]  /*3050*/  @P1 FADD.FTZ R198, R198, R77 ;  /* 0x0000004dc6c61221 */ /* 0x000fe20000010000 */
[----:B------:R-:W0:Y:S01]  /*3060*/  @P2 LDC.64 R72, c[0x0][0x308] ;  /* 0x0000c200ff482b82 */ /* 0x000e220000000a00 */
[----:B------:R-:W-:Y:S02]  /*3070*/  @P1 HADD2.F32 R77, -RZ, R54.H0_H0 ;  /* 0x20000036ff4d1230 */ /* 0x000fe40000004100 */
[----:B------:R-:W-:Y:S01]  /*3080*/  FMUL.FTZ R206, R196, R221 ;  /* 0x000000ddc4ce7220 */ /* 0x000fe20000410000 */
[----:B------:R-:W-:Y:S01]  /*3090*/  @P1 FADD.FTZ R106, R106, R79 ;  /* 0x0000004f6a6a1221 */ /* 0x000fe20000010000 */
[----:B------:R-:W-:Y:S01]  /*30a0*/  @P1 FADD.FTZ R108, R108, R75 ;  /* 0x0000004b6c6c1221 */ /* 0x000fe20000010000 */
[----:B------:R-:W-:-:S02]  /*30b0*/  @P1 HADD2.F32 R79, -RZ, R48.H1_H1 ;  /* 0x30000030ff4f1230 */ /* 0x000fc40000004100 */
[C---:B------:R-:W-:Y:S01]  /*30c0*/  FMUL.FTZ R102, R196.reuse, R103 ;  /* 0x00000067c4667220 */ /* 0x040fe20000410000 */
[--C-:B------:R-:W-:Y:S02]  /*30d0*/  @P1 HADD2.F32 R75, -RZ, R49.reuse.H0_H0 ;  /* 0x20000031ff4b1230 */ /* 0x100fe40000004100 */
[----:B------:R-:W-:Y:S01]  /*30e0*/  FMUL.FTZ R96, R196, R105 ;  /* 0x00000069c4607220 */ /* 0x000fe20000410000 */
[----:B------:R-:W-:Y:S01]  /*30f0*/  @P1 FADD.FTZ R206, R206, R77 ;  /* 0x0000004dcece1221 */ /* 0x000fe20000010000 */
[----:B------:R-:W-:Y:S02]  /*3100*/  @P1 HADD2.F32 R77, -RZ, R48.H0_H0 ;  /* 0x20000030ff4d1230 */ /* 0x000fe40000004100 */
[----:B------:R-:W-:Y:S01]  /*3110*/  FMUL.FTZ R94, R196, R101 ;  /* 0x00000065c45e7220 */ /* 0x000fe20000410000 */
[----:B------:R-:W-:Y:S01]  /*3120*/  @P1 FADD.FTZ R102, R102, R79 ;  /* 0x0000004f66661221 */ /* 0x000fe20000010000 */
[----:B------:R-:W-:Y:S01]  /*3130*/  @P1 FADD.FTZ R96, R96, R75 ;  /* 0x0000004b60601221 */ /* 0x000fe20000010000 */
[C---:B------:R-:W-:Y:S01]  /*3140*/  FMUL.FTZ R0, R196.reuse, R203 ;  /* 0x000000cbc4007220 */ /* 0x040fe20000410000 */
[C---:B------:R-:W-:Y:S01]  /*3150*/  FMUL.FTZ R98, R196.reuse, R205 ;  /* 0x000000cdc4627220 */ /* 0x040fe20000410000 */
[C---:B------:R-:W-:Y:S01]  /*3160*/  FMUL.FTZ R100, R196.reuse, R197 ;  /* 0x000000c5c4647220 */ /* 0x040fe20000410000 */
[----:B------:R-:W-:Y:S01]  /*3170*/  FMUL.FTZ R104, R196, R211 ;  /* 0x000000d3c4687220 */ /* 0x000fe20000410000 */
[----:B------:R-:W-:-:S02]  /*3180*/  @P1 HADD2.F32 R75, -RZ, R49.H1_H1 ;  /* 0x30000031ff4b1230 */ /* 0x000fc40000004100 */
[----:B------:R-:W-:Y:S01]  /*3190*/  FMUL.FTZ R196, R196, R107 ;  /* 0x0000006bc4c47220 */ /* 0x000fe20000410000 */
[--C-:B------:R-:W-:Y:S02]  /*31a0*/  @P1 HADD2.F32 R79, -RZ, R50.reuse.H1_H1 ;  /* 0x30000032ff4f1230 */ /* 0x100fe40000004100 */
[----:B------:R-:W-:Y:S01]  /*31b0*/  @P1 FADD.FTZ R94, R94, R77 ;  /* 0x0000004d5e5e1221 */ /* 0x000fe20000010000 */
[--C-:B------:R-:W-:Y:S02]  /*31c0*/  @P1 HADD2.F32 R83, -RZ, R51.reuse.H1_H1 ;  /* 0x30000033ff531230 */ /* 0x100fe40000004100 */
[----:B------:R-:W-:Y:S01]  /*31d0*/  @P1 FADD.FTZ R0, R0, R75 ;  /* 0x0000004b00001221 */ /* 0x000fe20000010000 */
[----:B------:R-:W-:Y:S02]  /*31e0*/  @P1 HADD2.F32 R77, -RZ, R50.H0_H0 ;  /* 0x20000032ff4d1230 */ /* 0x000fe40000004100 */
[----:B------:R-:W-:Y:S01]  /*31f0*/  @P1 FADD.FTZ R100, R100, R79 ;  /* 0x0000004f64641221 */ /* 0x000fe20000010000 */
[----:B------:R-:W-:-:S02]  /*3200*/  @P1 HADD2.F32 R81, -RZ, R51.H0_H0 ;  /* 0x20000033ff511230 */ /* 0x000fc40000004100 */
[----:B------:R-:W-:Y:S01]  /*3210*/  @P1 FADD.FTZ R196, R196, R83 ;  /* 0x00000053c4c41221 */ /* 0x000fe20000010000 */
[----:B------:R-:W-:Y:S01]  /*3220*/  @P2 F2FP.F16.F32.PACK_AB R87, RZ, R232 ;  /* 0x000000e8ff57223e */ /* 0x000fe200000000ff */
[----:B------:R-:W-:Y:S01]  /*3230*/  @P1 FADD.FTZ R98, R98, R77 ;  /* 0x0000004d62621221 */ /* 0x000fe20000010000 */
[----:B------:R-:W-:Y:S01]  /*3240*/  @P2 F2FP.F16.F32.PACK_AB R83, RZ, R82 ;  /* 0x00000052ff53223e */ /* 0x000fe200000000ff */
[----:B------:R-:W-:Y:S01]  /*3250*/  @P1 FADD.FTZ R104, R104, R81 ;  /* 0x0000005168681221 */ /* 0x000fe20000010000 */
[----:B------:R-:W-:Y:S01]  /*3260*/  @P2 F2FP.F16.F32.PACK_AB R79, RZ, R74 ;  /* 0x0000004aff4f223e */ /* 0x000fe200000000ff */
[----:B0-----:R-:W-:Y:S01]  /*3270*/  @P2 IMAD.WIDE.U32 R72, R192, 0x10, R72 ;  /* 0x00000010c0482825 */ /* 0x001fe200078e0048 */
[----:B------:R-:W-:-:S03]  /*3280*/  @P2 F2FP.F16.F32.PACK_AB R75, RZ, R76 ;  /* 0x0000004cff4b223e */ /* 0x000fc600000000ff */
[-C--:B------:R-:W-:Y:S01]  /*3290*/  FMUL.FTZ R82, R82, R189.reuse ;  /* 0x000000bd52527220 */ /* 0x080fe20000410000 */
[----:B------:R-:W-:Y:S01]  /*32a0*/  @P2 F2FP.F16.F32.PACK_AB R89, RZ, R234 ;  /* 0x000000eaff59223e */ /* 0x000fe200000000ff */
[-C--:B------:R-:W-:Y:S01]  /*32b0*/  FMUL.FTZ R234, R234, R189.reuse ;  /* 0x000000bdeaea7220 */ /* 0x080fe20000410000 */
[----:B------:R-:W-:Y:S01]  /*32c0*/  @P2 F2FP.F16.F32.PACK_AB R85, RZ, R84 ;  /* 0x00000054ff55223e */ /* 0x000fe200000000ff */
[-C--:B------:R-:W-:Y:S01]  /*32d0*/  FMUL.FTZ R107, R226, R189.reuse ;  /* 0x000000bde26b7220 */ /* 0x080fe20000410000 */
[----:B------:R-:W-:Y:S01]  /*32e0*/  @P2 F2FP.F16.F32.PACK_AB R81, RZ, R80 ;  /* 0x00000050ff51223e */ /* 0x000fe200000000ff */
[-C--:B------:R-:W-:Y:S01]  /*32f0*/  FMUL.FTZ R80, R80, R189.reuse ;  /* 0x000000bd50507220 */ /* 0x080fe20000410000 */
[----:B------:R-:W-:Y:S01]  /*3300*/  @P2 F2FP.F16.F32.PACK_AB R77, RZ, R78 ;  /* 0x0000004eff4d223e */ /* 0x000fe200000000ff */
        /* <DEDUP_REMOVED lines=13> */
[----:B------:R-:W-:Y:S01]  /*33e0*/  @P2 F2FP.F16.F32.PACK_AB R99, RZ, R228 ;  /* 0x000000e4ff63223e */ /* 0x000fe200000000ff */
[----:B------:R-:W0:Y:S01]  /*33f0*/  LDC.64 R84, c[0x0][0x2f8] ;  /* 0x0000be00ff547b82 */ /* 0x000e220000000a00 */
[----:B------:R-:W-:Y:S01]  /*3400*/  @P2 F2FP.F16.F32.PACK_AB R95, RZ, R224 ;  /* 0x000000e0ff5f223e */ /* 0x000fe200000000ff */
[----:B------:R1:W-:Y:S01]  /*3410*/  @P2 STG.E.128 desc[UR4][R72.64], R68 ;  /* 0x0000004448002986 */ /* 0x0003e2000c101d04 */
[----:B------:R-:W-:Y:S01]  /*3420*/  @P2 F2FP.F16.F32.PACK_AB R89, RZ, R90 ;  /* 0x0000005aff59223e */ /* 0x000fe200000000ff */
[----:B------:R-:W-:Y:S01]  /*3430*/  FMUL.FTZ R90, R90, R189 ;  /* 0x000000bd5a5a7220 */ /* 0x000fe20000410000 */
[----:B------:R-:W-:-:S02]  /*3440*/  @P2 F2FP.F16.F32.PACK_AB R87, RZ, R86 ;  /* 0x00000056ff57223e */ /* 0x000fc400000000ff */
[----:B------:R-:W-:Y:S01]  /*3450*/  @P2 F2FP.F16.F32.PACK_AB R101, RZ, R230 ;  /* 0x000000e6ff65223e */ /* 0x000fe200000000ff */
[----:B------:R-:W-:Y:S01]  /*3460*/  FMUL.FTZ R230, R230, R189 ;  /* 0x000000bde6e67220 */ /* 0x000fe20000410000 */
[----:B------:R-:W-:Y:S02]  /*3470*/  @P2 F2FP.F16.F32.PACK_AB R97, RZ, R226 ;  /* 0x000000e2ff61223e */ /* 0x000fe400000000ff */
[----:B------:R-:W-:Y:S02]  /*3480*/  @P2 F2FP.F16.F32.PACK_AB R93, RZ, R92 ;  /* 0x0000005cff5d223e */ /* 0x000fe400000000ff */
[----:B------:R-:W-:Y:S02]  /*3490*/  @P2 F2FP.F16.F32.PACK_AB R91, RZ, R88 ;  /* 0x00000058ff5b223e */ /* 0x000fe400000000ff */
[----:B------:R-:W-:Y:S02]  /*34a0*/  F2FP.F16.F32.PACK_AB R75, R234, R75 ;  /* 0x0000004bea4b723e */ /* 0x000fe400000000ff */
[----:B------:R-:W-:Y:S01]  /*34b0*/  F2FP.F16.F32.PACK_AB R79, R230, R79 ;  /* 0x0000004fe64f723e */ /* 0x000fe200000000ff */
[-C--:B-1----:R-:W-:Y:S01]  /*34c0*/  FMUL.FTZ R73, R74, R189.reuse ;  /* 0x000000bd4a497220 */ /* 0x082fe20000410000 */
[----:B------:R-:W-:Y:S01]  /*34d0*/  F2FP.F16.F32.PACK_AB R74, R77, R82 ;  /* 0x000000524d4a723e */ /* 0x000fe200000000ff */
        /* <DEDUP_REMOVED lines=11> */
[----:B------:R-:W-:Y:S01]  /*3590*/  F2FP.F16.F32.PACK_AB R73, R80, R73 ;  /* 0x000000495049723e */ /* 0x000fe200000000ff */
[----:B------:R-:W-:Y:S01]  /*35a0*/  IMAD.WIDE.U32 R86, R192, 0x10, R84 ;  /* 0x00000010c0567825 */ /* 0x000fe200078e0054 */
[----:B------:R-:W-:Y:S01]  /*35b0*/  F2FP.F16.F32.PACK_AB R72, R77, R72 ;  /* 0x000000484d48723e */ /* 0x000fe200000000ff */
[----:B------:R-:W0:Y:S01]  /*35c0*/  @P2 LDC.64 R80, c[0x0][0x308] ;  /* 0x0000c200ff502b82 */ /* 0x000e220000000a00 */
[----:B------:R-:W-:Y:S02]  /*35d0*/  @P2 PRMT R71, R71, 0x5410, R101 ;  /* 0x0000541047472816 */ /* 0x000fe40000000065 */
[----:B------:R-:W-:Y:S01]  /*35e0*/  @P2 PRMT R70, R70, 0x5410, R97 ;  /* 0x0000541046462816 */ /* 0x000fe20000000061 */
[----:B------:R2:W-:Y:S01]  /*35f0*/  STG.E.128 desc[UR4][R86.64], R72 ;  /* 0x0000004856007986 */ /* 0x0005e2000c101d04 */
[----:B------:R-:W-:-:S02]  /*3600*/  @P2 PRMT R69, R69, 0x5410, R93 ;  /* 0x0000541045452816 */ /* 0x000fc4000000005d */
[----:B------:R-:W-:Y:S01]  /*3610*/  @P2 PRMT R68, R68, 0x5410, R91 ;  /* 0x0000541044442816 */ /* 0x000fe2000000005b */
[----:B-1----:R-:W-:Y:S01]  /*3620*/  @P2 IMAD.WIDE.U32 R82, R193, 0x10, R82 ;  /* 0x00000010c1522825 */ /* 0x002fe200078e0052 */
[----:B------:R-:W-:Y:S02]  /*3630*/  F2FP.F16.F32.PACK_AB R78, R107, R78 ;  /* 0x0000004e6b4e723e */ /* 0x000fe400000000ff */
[----:B------:R-:W-:Y:S01]  /*3640*/  F2FP.F16.F32.PACK_AB R77, R105, R90 ;  /* 0x0000005a694d723e */ /* 0x000fe200000000ff */
[----:B------:R-:W-:Y:S01]  /*3650*/  IMAD.WIDE.U32 R90, R195, 0x10, R84 ;  /* 0x00000010c35a7825 */ /* 0x000fe200078e0054 */
[----:B------:R-:W-:Y:S01]  /*3660*/  F2FP.F16.F32.PACK_AB R76, R103, R76 ;  /* 0x0000004c674c723e */ /* 0x000fe200000000ff */
[----:B------:R1:W-:Y:S01]  /*3670*/  @P2 STG.E.128 desc[UR4][R82.64], R68 ;  /* 0x0000004452002986 */ /* 0x0003e2000c101d04 */
[----:B------:R-:W-:Y:S02]  /*3680*/  @P2 F2FP.F16.F32.PACK_AB R95, RZ, R218 ;  /* 0x000000daff5f223e */ /* 0x000fe400000000ff */
[----:B------:R-:W-:Y:S01]  /*3690*/  @P2 F2FP.F16.F32.PACK_AB R97, RZ, R222 ;  /* 0x000000deff61223e */ /* 0x000fe200000000ff */
[----:B------:R3:W-:Y:S01]  /*36a0*/  STG.E.128 desc[UR4][R88.64], R76 ;  /* 0x0000004c58007986 */ /* 0x0007e2000c101d04 */
[----:B------:R-:W-:Y:S01]  /*36b0*/  IADD3 R93, R192, 0x60, RZ ;  /* 0x00000060c05d7810 */ /* 0x000fe20007ffe0ff */
[-C--:B------:R-:W-:Y:S01]  /*36c0*/  FMUL.FTZ R222, R222, R189.reuse ;  /* 0x000000bddede7220 */ /* 0x080fe20000410000 */
[-C--:B--2---:R-:W-:Y:S01]  /*36d0*/  FMUL.FTZ R72, R208, R189.reuse ;  /* 0x000000bdd0487220 */ /* 0x084fe20000410000 */
[----:B------:R-:W-:Y:S01]  /*36e0*/  @P2 F2FP.F16.F32.PACK_AB R87, RZ, R216 ;  /* 0x000000d8ff57223e */ /* 0x000fe200000000ff */
[-C--:B------:R-:W-:Y:S01]  /*36f0*/  FMUL.FTZ R75, R218, R189.reuse ;  /* 0x000000bdda4b7220 */ /* 0x080fe20000410000 */
[-C--:B------:R-:W-:Y:S01]  /*3700*/  FMUL.FTZ R74, R216, R189.reuse ;  /* 0x000000bdd84a7220 */ /* 0x080fe20000410000 */
[----:B------:R-:W-:Y:S01]  /*3710*/  FMUL.FTZ R73, R212, R189 ;  /* 0x000000bdd4497220 */ /* 0x000fe20000410000 */
[----:B0-----:R-:W-:Y:S01]  /*3720*/  @P2 IMAD.WIDE.U32 R80, R194, 0x10, R80 ;  /* 0x00000010c2502825 */ /* 0x001fe200078e0050 */
[----:B------:R-:W-:-:S02]  /*3730*/  @P2 F2FP.F16.F32.PACK_AB R86, RZ, R206 ;  /* 0x000000ceff56223e */ /* 0x000fc400000000ff */
[----:B------:R-:W-:Y:S01]  /*3740*/  F2FP.F16.F32.PACK_AB R75, R222, R75 ;  /* 0x0000004bde4b723e */ /* 0x000fe200000000ff */
[--C-:B------:R-:W-:Y:S01]  /*3750*/  IMAD.WIDE.U32 R92, R93, 0x10, R84.reuse ;  /* 0x000000105d5c7825 */ /* 0x100fe200078e0054 */
[----:B------:R-:W-:Y:S02]  /*3760*/  F2FP.F16.F32.PACK_AB R74, R99, R74 ;  /* 0x0000004a634a723e */ /* 0x000fe400000000ff */
[----:B-1----:R-:W-:Y:S01]  /*3770*/  @P2 F2FP.F16.F32.PACK_AB R83, RZ, R212 ;  /* 0x000000d4ff53223e */ /* 0x002fe200000000ff */
[----:B------:R-:W-:Y:S01]  /*3780*/  IMAD.WIDE.U32 R84, R194, 0x10, R84 ;  /* 0x00000010c2547825 */ /* 0x000fe200078e0054 */
[----:B------:R-:W-:Y:S01]  /*3790*/  @P2 F2FP.F16.F32.PACK_AB R82, RZ, R214 ;  /* 0x000000d6ff52223e */ /* 0x000fe200000000ff */
[----:B---3--:R-:W0:Y:S02]  /*37a0*/  @P2 LDC.64 R76, c[0x0][0x308] ;  /* 0x0000c200ff4c2b82 */ /* 0x008e240000000a00 */
[-C--:B------:R-:W-:Y:S01]  /*37b0*/  FMUL.FTZ R79, R210, R189.reuse ;  /* 0x000000bdd24f7220 */ /* 0x080fe20000410000 */
[----:B------:R-:W-:Y:S01]  /*37c0*/  @P2 F2FP.F16.F32.PACK_AB R78, RZ, R208 ;  /* 0x000000d0ff4e223e */ /* 0x000fe200000000ff */
[----:B------:R-:W-:Y:S01]  /*37d0*/  FMUL.FTZ R214, R214, R189 ;  /* 0x000000bdd6d67220 */ /* 0x000fe20000410000 */
[----:B------:R-:W-:-:S02]  /*37e0*/  @P2 F2FP.F16.F32.PACK_AB R89, RZ, R220 ;  /* 0x000000dcff59223e */ /* 0x000fc400000000ff */
[----:B------:R-:W-:Y:S02]  /*37f0*/  F2FP.F16.F32.PACK_AB R72, R79, R72 ;  /* 0x000000484f48723e */ /* 0x000fe400000000ff */
[----:B------:R-:W-:Y:S02]  /*3800*/  @P2 PRMT R68, R78, 0x7610, R68 ;  /* 0x000076104e442816 */ /* 0x000fe40000000044 */
[----:B------:R-:W-:Y:S02]  /*3810*/  @P2 F2FP.F16.F32.PACK_AB R210, RZ, R210 ;  /* 0x000000d2ffd2223e */ /* 0x000fe400000000ff */
        /* <DEDUP_REMOVED lines=11> */
[----:B------:R-:W-:Y:S02]  /*38d0*/  F2FP.F16.F32.PACK_AB R73, R214, R73 ;  /* 0x00000049d649723e */ /* 0x000fe400000000ff */
[----:B------:R-:W-:Y:S01]  /*38e0*/  @P2 F2FP.F16.F32.PACK_AB R83, RZ, R202 ;  /* 0x000000caff53223e */ /* 0x000fe200000000ff */
[----:B------:R1:W-:Y:S01]  /*38f0*/  @P2 STG.E.128 desc[UR4][R80.64], R68 ;  /* 0x0000004450002986 */ /* 0x0003e2000c101d04 */
[----:B------:R-:W-:-:S02]  /*3900*/  @P2 F2FP.F16.F32.PACK_AB R88, RZ, R108 ;  /* 0x0000006cff58223e */ /* 0x000fc400000000ff */
[----:B------:R-:W-:Y:S01]  /*3910*/  @P2 F2FP.F16.F32.PACK_AB R82, RZ, R198 ;  /* 0x000000c6ff52223e */ /* 0x000fe200000000ff */
[----:B------:R2:W-:Y:S01]  /*3920*/  STG.E.128 desc[UR4][R84.64], R72 ;  /* 0x0000004854007986 */ /* 0x0005e2000c101d04 */
[----:B------:R-:W-:Y:S02]  /*3930*/  @P2 F2FP.F16.F32.PACK_AB R87, RZ, R204 ;  /* 0x000000ccff57223e */ /* 0x000fe400000000ff */
[----:B-1----:R-:W-:Y:S01]  /*3940*/  @P2 F2FP.F16.F32.PACK_AB R81, RZ, R106 ;  /* 0x0000006aff51223e */ /* 0x002fe200000000ff */
[----:B------:R-:W-:Y:S01]  /*3950*/  FMUL.FTZ R106, R106, R189 ;  /* 0x000000bd6a6a7220 */ /* 0x000fe20000410000 */
[----:B------:R-:W-:Y:S01]  /*3960*/  @P2 PRMT R69, R83, 0x7610, R69 ;  /* 0x0000761053452816 */ /* 0x000fe20000000045 */
[----:B0-----:R-:W-:Y:S01]  /*3970*/  @P2 IMAD.WIDE.U32 R190, R190, 0x10, R76 ;  /* 0x00000010bebe2825 */ /* 0x001fe200078e004c */
[----:B--2---:R-:W-:-:S03]  /*3980*/  @P2 F2FP.F16.F32.PACK_AB R85, RZ, R200 ;  /* 0x000000c8ff55223e */ /* 0x004fc600000000ff */
[-C--:B------:R-:W-:Y:S01]  /*3990*/  FMUL.FTZ R75, R108, R189.reuse ;  /* 0x000000bd6c4b7220 */ /* 0x080fe20000410000 */
[-C--:B------:R-:W-:Y:S01]  /*39a0*/  FMUL.FTZ R72, R110, R189.reuse ;  /* 0x000000bd6e487220 */ /* 0x080fe20000410000 */
[-C--:B------:R-:W-:Y:S01]  /*39b0*/  FMUL.FTZ R73, R202, R189.reuse ;  /* 0x000000bdca497220 */ /* 0x080fe20000410000 */
[-C--:B------:R-:W-:Y:S01]  /*39c0*/  FMUL.FTZ R74, R206, R189.reuse ;  /* 0x000000bdce4a7220 */ /* 0x080fe20000410000 */
[----:B------:R-:W-:Y:S01]  /*39d0*/  FMUL.FTZ R200, R200, R189 ;  /* 0x000000bdc8c87220 */ /* 0x000fe20000410000 */
[----:B------:R-:W-:Y:S01]  /*39e0*/  @P2 F2FP.F16.F32.PACK_AB R110, RZ, R110 ;  /* 0x0000006eff6e223e */ /* 0x000fe200000000ff */
[----:B------:R-:W0:Y:S01]  /*39f0*/  LDC.64 R76, c[0x0][0x210] ;  /* 0x00008400ff4c7b82 */ /* 0x000e220000000a00 */
[----:B------:R-:W-:Y:S02]  /*3a00*/  @P2 PRMT R68, R81, 0x7610, R68 ;  /* 0x0000761051442816 */ /* 0x000fe40000000044 */
[----:B------:R-:W-:Y:S02]  /*3a10*/  @P2 PRMT R70, R86, 0x7610, R70 ;  /* 0x0000761056462816 */ /* 0x000fe40000000046 */
[----:B------:R-:W-:-:S02]  /*3a20*/  @P2 PRMT R71, R88, 0x7610, R71 ;  /* 0x0000761058472816 */ /* 0x000fc40000000047 */
[----:B------:R-:W-:Y:S02]  /*3a30*/  F2FP.F16.F32.PACK_AB R75, R72, R75 ;  /* 0x0000004b484b723e */ /* 0x000fe400000000ff */
[----:B------:R-:W-:Y:S02]  /*3a40*/  @P2 PRMT R68, R68, 0x5410, R82 ;  /* 0x0000541044442816 */ /* 0x000fe40000000052 */
[----:B------:R-:W-:Y:S01]  /*3a50*/  @P2 PRMT R69, R69, 0x5410, R85 ;  /* 0x0000541045452816 */ /* 0x000fe20000000055 */
[----:B------:R-:W-:Y:S01]  /*3a60*/  FMUL.FTZ R85, R102, R189 ;  /* 0x000000bd66557220 */ /* 0x000fe20000410000 */
[----:B------:R-:W-:Y:S02]  /*3a70*/  @P2 PRMT R70, R70, 0x5410, R87 ;  /* 0x0000541046462816 */ /* 0x000fe40000000057 */
[----:B------:R-:W-:Y:S02]  /*3a80*/  @P2 PRMT R71, R71, 0x5410, R110 ;  /* 0x0000541047472816 */ /* 0x000fe4000000006e */
[----:B------:R-:W-:-:S02]  /*3a90*/  F2FP.F16.F32.PACK_AB R74, R95, R74 ;  /* 0x0000004a5f4a723e */ /* 0x000fc400000000ff */
[----:B------:R-:W-:Y:S01]  /*3aa0*/  F2FP.F16.F32.PACK_AB R73, R200, R73 ;  /* 0x00000049c849723e */ /* 0x000fe200000000ff */
[----:B------:R1:W-:Y:S01]  /*3ab0*/  @P2 STG.E.128 desc[UR4][R78.64], R68 ;  /* 0x000000444e002986 */ /* 0x0003e2000c101d04 */
[----:B------:R-:W-:Y:S02]  /*3ac0*/  F2FP.F16.F32.PACK_AB R72, R89, R106 ;  /* 0x0000006a5948723e */ /* 0x000fe400000000ff */
[----:B------:R-:W-:Y:S01]  /*3ad0*/  @P2 F2FP.F16.F32.PACK_AB R81, RZ, R96 ;  /* 0x00000060ff51223e */ /* 0x000fe200000000ff */
[----:B------:R-:W-:Y:S01]  /*3ae0*/  FMUL.FTZ R96, R96, R189 ;  /* 0x000000bd60607220 */ /* 0x000fe20000410000 */
[----:B------:R-:W-:Y:S01]  /*3af0*/  @P2 F2FP.F16.F32.PACK_AB R83, RZ, R98 ;  /* 0x00000062ff53223e */ /* 0x000fe200000000ff */
[----:B------:R2:W-:Y:S01]  /*3b00*/  STG.E.128 desc[UR4][R92.64], R72 ;  /* 0x000000485c007986 */ /* 0x0005e2000c101d04 */
[----:B------:R-:W-:Y:S02]  /*3b10*/  @P2 F2FP.F16.F32.PACK_AB R82, RZ, R0 ;  /* 0x00000000ff52223e */ /* 0x000fe400000000ff */
[----:B------:R-:W-:-:S02]  /*3b20*/  @P2 F2FP.F16.F32.PACK_AB R80, RZ, R102 ;  /* 0x00000066ff50223e */ /* 0x000fc400000000ff */
[----:B0-----:R-:W-:-:S04]  /*3b30*/  LEA R146, R76, R146, 0x2 ;  /* 0x000000924c927211 */ /* 0x001fc800078e10ff */
[----:B------:R-:W-:Y:S02]  /*3b40*/  ISETP.GE.AND P1, PT, R146, R77, PT ;  /* 0x0000004d9200720c */ /* 0x000fe40003f26270 */
[----:B-1----:R-:W-:Y:S01]  /*3b50*/  @P2 F2FP.F16.F32.PACK_AB R79, RZ, R94 ;  /* 0x0000005eff4f223e */ /* 0x002fe200000000ff */
[-C--:B------:R-:W-:Y:S01]  /*3b60*/  FMUL.FTZ R94, R94, R189.reuse ;  /* 0x000000bd5e5e7220 */ /* 0x080fe20000410000 */
[----:B------:R-:W-:Y:S02]  /*3b70*/  @P2 PRMT R69, R81, 0x7610, R69 ;  /* 0x0000761051452816 */ /* 0x000fe40000000045 */
[----:B------:R-:W-:Y:S01]  /*3b80*/  @P2 PRMT R68, R79, 0x7610, R68 ;  /* 0x000076104f442816 */ /* 0x000fe20000000044 */
[-C--:B--2---:R-:W-:Y:S01]  /*3b90*/  FMUL.FTZ R75, R104, R189.reuse ;  /* 0x000000bd684b7220 */ /* 0x084fe20000410000 */
[----:B------:R-:W-:Y:S01]  /*3ba0*/  @P2 F2FP.F16.F32.PACK_AB R104, RZ, R104 ;  /* 0x00000068ff68223e */ /* 0x000fe200000000ff */
[-C--:B------:R-:W-:Y:S01]  /*3bb0*/  FMUL.FTZ R73, R0, R189.reuse ;  /* 0x000000bd00497220 */ /* 0x080fe20000410000 */
[-C--:B------:R-:W-:Y:S01]  /*3bc0*/  FMUL.FTZ R74, R98, R189.reuse ;  /* 0x000000bd624a7220 */ /* 0x080fe20000410000 */
[-C--:B------:R-:W-:Y:S01]  /*3bd0*/  FMUL.FTZ R0, R196, R189.reuse ;  /* 0x000000bdc4007220 */ /* 0x080fe20000410000 */
[----:B------:R-:W-:Y:S01]  /*3be0*/  FMUL.FTZ R189, R100, R189 ;  /* 0x000000bd64bd7220 */ /* 0x000fe20000410000 */
[----:B------:R-:W-:-:S02]  /*3bf0*/  @P2 F2FP.F16.F32.PACK_AB R100, RZ, R100 ;  /* 0x00000064ff64223e */ /* 0x000fc400000000ff */
[----:B------:R-:W-:Y:S02]  /*3c00*/  @P2 F2FP.F16.F32.PACK_AB R196, RZ, R196 ;  /* 0x000000c4ffc4223e */ /* 0x000fe400000000ff */
[----:B------:R-:W-:Y:S02]  /*3c10*/  @P2 PRMT R70, R83, 0x7610, R70 ;  /* 0x0000761053462816 */ /* 0x000fe40000000046 */
[----:B------:R-:W-:Y:S02]  /*3c20*/  @P2 PRMT R71, R104, 0x7610, R71 ;  /* 0x0000761068472816 */ /* 0x000fe40000000047 */
[----:B------:R-:W-:Y:S02]  /*3c30*/  @P2 PRMT R68, R68, 0x5410, R80 ;  /* 0x0000541044442816 */ /* 0x000fe40000000050 */
[----:B------:R-:W-:Y:S02]  /*3c40*/  @P2 PRMT R69, R69, 0x5410, R82 ;  /* 0x0000541045452816 */ /* 0x000fe40000000052 */
[----:B------:R-:W-:-:S02]  /*3c50*/  @P2 PRMT R70, R70, 0x5410, R100 ;  /* 0x0000541046462816 */ /* 0x000fc40000000064 */
[----:B------:R-:W-:Y:S02]  /*3c60*/  @P2 PRMT R71, R71, 0x5410, R196 ;  /* 0x0000541047472816 */ /* 0x000fe400000000c4 */
[----:B------:R-:W-:Y:S02]  /*3c70*/  F2FP.F16.F32.PACK_AB R75, R0, R75 ;  /* 0x0000004b004b723e */ /* 0x000fe400000000ff */
[----:B------:R-:W-:Y:S01]  /*3c80*/  F2FP.F16.F32.PACK_AB R74, R189, R74 ;  /* 0x0000004abd4a723e */ /* 0x000fe200000000ff */
[----:B------:R0:W-:Y:S01]  /*3c90*/  @P2 STG.E.128 desc[UR4][R190.64], R68 ;  /* 0x00000044be002986 */ /* 0x0001e2000c101d04 */
[----:B------:R-:W-:Y:S02]  /*3ca0*/  F2FP.F16.F32.PACK_AB R73, R73, R96 ;  /* 0x000000604949723e */ /* 0x000fe400000000ff */
[----:B------:R-:W-:-:S05]  /*3cb0*/  F2FP.F16.F32.PACK_AB R72, R85, R94 ;  /* 0x0000005e5548723e */ /* 0x000fca00000000ff */
[----:B------:R0:W-:Y:S01]  /*3cc0*/  STG.E.128 desc[UR4][R90.64], R72 ;  /* 0x000000485a007986 */ /* 0x0001e2000c101d04 */
[----:B------:R-:W-:Y:S05]  /*3cd0*/  @!P1 BRA `(.L_x_1870) ;  /* 0xffffffcc00249947 */ /* 0x000fea000383ffff */
[----:B------:R-:W-:Y:S05]  /*3ce0*/  BSYNC B1 ;  /* 0x0000000000017941 */ /* 0x000fea0003800000 */
.L_x_1868:
[----:B------:R-:W-:Y:S02]  /*3cf0*/  MOV R81, R38 ;  /* 0x0000002600517202 */ /* 0x000fe40000000f00 */
[----:B------:R-:W-:Y:S02]  /*3d00*/  MOV R82, R40 ;  /* 0x0000002800527202 */ /* 0x000fe40000000f00 */
[----:B------:R-:W-:Y:S02]  /*3d10*/  MOV R38, R39 ;  /* 0x0000002700267202 */ /* 0x000fe40000000f00 */
[----:B------:R-:W-:Y:S02]  /*3d20*/  MOV R40, R13 ;  /* 0x0000000d00287202 */ /* 0x000fe40000000f00 */
[----:B0-----:R-:W-:Y:S02]  /*3d30*/  MOV R90, R8 ;  /* 0x00000008005a7202 */ /* 0x001fe40000000f00 */
        /* <DEDUP_REMOVED lines=70> */
[----:B------:R-:W-:-:S07]  /*41a0*/  MOV R19, R46 ;  /* 0x0000002e00137202 */ /* 0x000fce0000000f00 */
.L_x_1867:
[----:B------:R-:W-:Y:S05]  /*41b0*/  BSYNC B0 ;  /* 0x0000000000007941 */ /* 0x000fea0003800000 */
.L_x_1865:
        /* <DEDUP_REMOVED lines=34> */
[----:B------:R-:W5:Y:S01]  /*43e0*/  LDS R4, [R20+0xa00] ;  /* 0x000a000014047984 */ /* 0x000f620000000800 */
[----:B0-----:R-:W-:-:S03]  /*43f0*/  FADD.FTZ R3, RZ, R3 ;  /* 0x00000003ff037221 */ /* 0x001fc60000010000 */
[----:B------:R-:W0:Y:S01]  /*4400*/  LDS R19, [R20+0x1e00] ;  /* 0x001e000014137984 */ /* 0x000e220000000800 */
[----:B-1----:R-:W-:-:S03]  /*4410*/  FADD.FTZ R21, RZ, R21 ;  /* 0x00000015ff157221 */ /* 0x002fc60000010000 */
[----:B------:R-:W1:Y:S01]  /*4420*/  LDS R6, [R20+0xe00] ;  /* 0x000e000014067984 */ /* 0x000e620000000800 */
[----:B--2---:R-:W-:-:S03]  /*4430*/  FADD.FTZ R22, RZ, R22 ;  /* 0x00000016ff167221 */ /* 0x004fc60000010000 */
[----:B------:R-:W2:Y:S01]  /*4440*/  LDS R23, [R20+0x2200] ;  /* 0x0022000014177984 */ /* 0x000ea20000000800 */
[----:B---3--:R-:W-:-:S03]  /*4450*/  FADD.FTZ R28, R3, R28 ;  /* 0x0000001c031c7221 */ /* 0x008fc60000010000 */
[----:B------:R-:W3:Y:S01]  /*4460*/  LDS R7, [R20+0x1000] ;  /* 0x0010000014077984 */ /* 0x000ee20000000800 */
[----:B----4-:R-:W-:-:S03]  /*4470*/  FADD.FTZ R21, R21, R30 ;  /* 0x0000001e15157221 */ /* 0x010fc60000010000 */
[----:B------:R-:W4:Y:S01]  /*4480*/  LDS R3, [R20+0x800] ;  /* 0x0008000014037984 */ /* 0x000f220000000800 */
[----:B-----5:R-:W-:-:S03]  /*4490*/  FADD.FTZ R22, R22, R5 ;  /* 0x0000000516167221 */ /* 0x020fc60000010000 */
[----:B------:R-:W-:Y:S01]  /*44a0*/  LDS R30, [R20+0x2000] ;  /* 0x00200000141e7984 */ /* 0x000fe20000000800 */
[----:B------:R-:W-:-:S03]  /*44b0*/  FADD.FTZ R2, RZ, R2 ;  /* 0x00000002ff027221 */ /* 0x000fc60000010000 */
[----:B------:R-:W5:Y:S01]  /*44c0*/  LDS R5, [R20+0xc00] ;  /* 0x000c000014057984 */ /* 0x000f620000000800 */
[----:B------:R-:W-:-:S03]  /*44d0*/  FADD.FTZ R2, R2, R17 ;  /* 0x0000001102027221 */ /* 0x000fc60000010000 */
[----:B------:R-:W5:Y:S04]  /*44e0*/  LDS R32, [R20+0x2400] ;  /* 0x0024000014207984 */ /* 0x000f680000000800 */
[----:B------:R-:W5:Y:S01]  /*44f0*/  LDS R16, [R20+0x1200] ;  /* 0x0012000014107984 */ /* 0x000f620000000800 */
[----:B------:R-:W-:-:S03]  /*4500*/  FADD.FTZ R4, RZ, R4 ;  /* 0x00000004ff047221 */ /* 0x000fc60000010000 */
[----:B------:R-:W5:Y:S04]  /*4510*/  LDS R29, [R20+0x2600] ;  /* 0x00260000141d7984 */ /* 0x000f680000000800 */
[----:B------:R-:W5:Y:S01]  /*4520*/  LDS R31, [R20+0x2800] ;  /* 0x00280000141f7984 */ /* 0x000f620000000800 */
[----:B0-----:R-:W-:-:S03]  /*4530*/  FADD.FTZ R4, R4, R19 ;  /* 0x0000001304047221 */ /* 0x001fc60000010000 */
[----:B------:R-:W0:Y:S01]  /*4540*/  LDS R34, [R20+0x2a00] ;  /* 0x002a000014227984 */ /* 0x000e220000000800 */
[----:B-1----:R-:W-:-:S03]  /*4550*/  FADD.FTZ R6, RZ, R6 ;  /* 0x00000006ff067221 */ /* 0x002fc60000010000 */
[----:B------:R-:W1:Y:S01]  /*4560*/  LDS R33, [R20+0x2c00] ;  /* 0x002c000014217984 */ /* 0x000e620000000800 */
[----:B--2---:R-:W-:-:S03]  /*4570*/  FADD.FTZ R6, R6, R23 ;  /* 0x0000001706067221 */ /* 0x004fc60000010000 */
[----:B------:R-:W2:Y:S01]  /*4580*/  LDS R35, [R20+0x2e00] ;  /* 0x002e000014237984 */ /* 0x000ea20000000800 */
[----:B---3--:R-:W-:-:S03]  /*4590*/  FADD.FTZ R7, RZ, R7 ;  /* 0x00000007ff077221 */ /* 0x008fc60000010000 */
[----:B------:R-:W3:Y:S01]  /*45a0*/  LDS R36, [R20+0x3000] ;  /* 0x0030000014247984 */ /* 0x000ee20000000800 */
[----:B----4-:R-:W-:-:S03]  /*45b0*/  FADD.FTZ R3, RZ, R3 ;  /* 0x00000003ff037221 */ /* 0x010fc60000010000 */
[----:B------:R-:W4:Y:S01]  /*45c0*/  LDS R37, [R20+0x3200] ;  /* 0x0032000014257984 */ /* 0x000f220000000800 */
[----:B------:R-:W-:-:S03]  /*45d0*/  FADD.FTZ R3, R3, R18 ;  /* 0x0000001203037221 */ /* 0x000fc60000010000 */
[----:B------:R-:W4:Y:S01]  /*45e0*/  LDS R38, [R20+0x3400] ;  /* 0x0034000014267984 */ /* 0x000f220000000800 */
[----:B-----5:R-:W-:-:S03]  /*45f0*/  FADD.FTZ R5, RZ, R5 ;  /* 0x00000005ff057221 */ /* 0x020fc60000010000 */
[----:B------:R-:W5:Y:S01]  /*4600*/  LDS R39, [R20+0x3600] ;  /* 0x0036000014277984 */ /* 0x000f620000000800 */
[----:B------:R-:W-:Y:S01]  /*4610*/  FADD.FTZ R5, R5, R30 ;  /* 0x0000001e05057221 */ /* 0x000fe20000010000 */
[----:B------:R-:W-:Y:S02]  /*4620*/  FADD.FTZ R7, R7, R32 ;  /* 0x0000002007077221 */ /* 0x000fe40000010000 */
        /* <DEDUP_REMOVED lines=16> */
[----:B------:R-:W-:Y:S01]  /*4730*/  LDS R66, [R20+0x4800] ;  /* 0x0048000014427984 */ /* 0x000fe20000000800 */
[----:B------:R-:W-:-:S03]  /*4740*/  FADD.FTZ R5, R5, R38 ;  /* 0x0000002605057221 */ /* 0x000fc60000010000 */
[----:B------:R-:W3:Y:S01]  /*4750*/  LDS R71, [R20+0x4a00] ;  /* 0x004a000014477984 */ /* 0x000ee20000000800 */
[----:B-----5:R-:W-:-:S03]  /*4760*/  FADD.FTZ R6, R6, R39 ;  /* 0x0000002706067221 */ /* 0x020fc60000010000 */
[----:B------:R-:W4:Y:S01]  /*4770*/  LDS R68, [R20+0x4c00] ;  /* 0x004c000014447984 */ /* 0x000f220000000800 */
        /* <DEDUP_REMOVED lines=9> */
[----:B------:R-:W-:Y:S01]  /*4810*/  SHF.L.U32 R4, R70, 0x2, RZ ;  /* 0x0000000246047819 */ /* 0x000fe200000006ff */
[----:B------:R-:W-:Y:S04]  /*4820*/  STS.128 [R0], R48 ;  /* 0x0000003000007388 */ /* 0x000fe80000000c00 */
[----:B------:R-:W-:Y:S01]  /*4830*/  STS.128 [R0+0x10], R52 ;  /* 0x0000103400007388 */ /* 0x000fe20000000c00 */
[----:B---3--:R-:W-:-:S03]  /*4840*/  FADD.FTZ R71, R6, R71 ;  /* 0x0000004706477221 */ /* 0x008fc60000010000 */
[----:B------:R-:W-:Y:S01]  /*4850*/  STS.128 [R0+0x400], R56 ;  /* 0x0004003800007388 */ /* 0x000fe20000000c00 */
[----:B----4-:R-:W-:-:S03]  /*4860*/  FADD.FTZ R7, R7, R68 ;  /* 0x0000004407077221 */ /* 0x010fc60000010000 */
[----:B------:R-:W-:Y:S01]  /*4870*/  STS.128 [R0+0x410], R60 ;  /* 0x0004103c00007388 */ /* 0x000fe20000000c00 */
[----:B-----5:R-:W-:-:S03]  /*4880*/  FADD.FTZ R73, R16, R73 ;  /* 0x0000004910497221 */ /* 0x020fc60000010000 */
[----:B------:R-:W-:Y:S04]  /*4890*/  STS.128 [R0+0x800], R80 ;  /* 0x0008005000007388 */ /* 0x000fe80000000c00 */
[----:B------:R-:W-:Y:S04]  /*48a0*/  STS.128 [R0+0x810], R40 ;  /* 0x0008102800007388 */ /* 0x000fe80000000c00 */
[----:B------:R-:W-:Y:S04]  /*48b0*/  STS.128 [R0+0xc00], R88 ;  /* 0x000c005800007388 */ /* 0x000fe80000000c00 */
[----:B------:R0:W-:Y:S04]  /*48c0*/  STS.128 [R0+0xc10], R8 ;  /* 0x000c100800007388 */ /* 0x0001e80000000c00 */
[----:B------:R-:W-:Y:S04]  /*48d0*/  STS.128 [R0+0x1000], R12 ;  /* 0x0010000c00007388 */ /* 0x000fe80000000c00 */
[----:B------:R-:W-:Y:S01]  /*48e0*/  STS.128 [R0+0x1010], R24 ;  /* 0x0010101800007388 */ /* 0x000fe20000000c00 */
[----:B------:R-:W-:Y:S01]  /*48f0*/  BAR.SYNC.DEFER_BLOCKING 0x0 ;  /* 0x0000000000007b1d */ /* 0x000fe20000010000 */
[----:B0-----:R-:W-:Y:S01]  /*4900*/  FADD.FTZ R11, R5, R66 ;  /* 0x00000042050b7221 */ /* 0x001fe20000010000 */
[----:B------:R-:W-:Y:S01]  /*4910*/  IADD3.X R5, RZ, RZ, RZ, P0, !PT ;  /* 0x000000ffff057210 */ /* 0x000fe200007fe4ff */
[----:B------:R-:W-:Y:S01]  /*4920*/  FADD.FTZ R9, R3, R64 ;  /* 0x0000004003097221 */ /* 0x000fe20000010000 */
[----:B------:R-:W-:-:S02]  /*4930*/  IADD3 R2, P0, R4, UR6, RZ ;  /* 0x0000000604027c10 */ /* 0x000fc4000ff1e0ff */
[----:B------:R-:W-:-:S04]  /*4940*/  SHF.L.U64.HI R5, R70, 0x2, R5 ;  /* 0x0000000246057819 */ /* 0x000fc80000010205 */
        /* <DEDUP_REMOVED lines=22> */
[----:B----4-:R-:W-:-:S03]  /*4ab0*/  FADD.FTZ R40, R49, R40 ;  /* 0x0000002831287221 */ /* 0x010fc60000010000 */
[----:B------:R-:W-:Y:S01]  /*4ac0*/  LDS R23, [R20+0x1c00] ;  /* 0x001c000014177984 */ /* 0x000fe20000000800 */
        /* <DEDUP_REMOVED lines=18> */
[----:B------:R-:W3:Y:S04]  /*4bf0*/  LDS R45, [R20+0x4200] ;  /* 0x00420000142d7984 */ /* 0x000ee80000000800 */
[----:B------:R-:W3:Y:S01]  /*4c00*/  LDS R37, [R20+0x3200] ;  /* 0x0032000014257984 */ /* 0x000ee20000000800 */
[----:B----4-:R-:W-:-:S03]  /*4c10*/  FADD.FTZ R12, RZ, R12 ;  /* 0x0000000cff0c7221 */ /* 0x010fc60000010000 */
[----:B------:R-:W4:Y:S01]  /*4c20*/  LDS R16, [R20+0x2200] ;  /* 0x0022000014107984 */ /* 0x000f220000000800 */
[----:B-----5:R-:W-:-:S03]  /*4c30*/  FADD.FTZ R8, RZ, R8 ;  /* 0x00000008ff087221 */ /* 0x020fc60000010000 */
[----:B------:R-:W5:Y:S01]  /*4c40*/  LDS R15, [R20+0x1200] ;  /* 0x00120000140f7984 */ /* 0x000f620000000800 */
[----:B------:R-:W-:Y:S01]  /*4c50*/  FADD.FTZ R8, R8, R23 ;  /* 0x0000001708087221 */ /* 0x000fe20000010000 */
[----:B------:R-:W-:Y:S02]  /*4c60*/  FADD.FTZ R6, R6, R33 ;  /* 0x0000002106067221 */ /* 0x000fe40000010000 */
[----:B------:R-:W-:Y:S01]  /*4c70*/  STG.E desc[UR4][R2.64], R29 ;  /* 0x0000001d02007986 */ /* 0x000fe2000c101904 */
[----:B------:R-:W-:-:S03]  /*4c80*/  FADD.FTZ R10, R10, R25 ;  /* 0x000000190a0a7221 */ /* 0x000fc60000010000 */
        /* <DEDUP_REMOVED lines=18> */
[----:B------:R-:W5:Y:S04]  /*4db0*/  LDS R24, [R20+0x3a00] ;  /* 0x003a000014187984 */ /* 0x000f680000000800 */
        /* <DEDUP_REMOVED lines=20> */
[----:B------:R-:W-:Y:S04]  /*4f00*/  STG.E desc[UR4][R4.64+0x800], R9 ;  /* 0x0008000904007986 */ /* 0x000fe8000c101904 */
        /* <DEDUP_REMOVED lines=13> */
.L_x_1869:
        /* <DEDUP_REMOVED lines=8> */
.L_x_1872:
[----:B------:R-:W-:Y:S05]  /*5060*/  BSYNC B2 ;  /* 0x0000000000027941 */ /* 0x000fea0003800000 */
.L_x_1871:
        /* <DEDUP_REMOVED lines=8> */
.L_x_1873:
[----:B------:R-:W-:Y:S01]  /*50f0*/  FADD.FTZ R92, R86, R213 ;  /* 0x000000d5565c7221 */ /* 0x000fe20000010000 */
[----:B------:R-:W-:-:S04]  /*5100*/  HFMA2.MMA R248, -RZ, RZ, 0, 1.1920928955078125e-07 ;  /* 0x00000002fff87435 */ /* 0x000fc800000001ff */
[----:B------:R-:W-:Y:S02]  /*5110*/  MOV R249, R92 ;  /* 0x0000005c00f97202 */ /* 0x000fe40000000f00 */
[----:B------:R-:W-:-:S07]  /*5120*/  MOV R84, R245 ;  /* 0x000000f500547202 */ /* 0x000fce0000000f00 */
[----:B------:R-:W-:Y:S05]  /*5130*/  WARPSYNC.COLLECTIVE R238, `(.L_x_1874) ;  /* 0x00000000ee087348 */ /* 0x000fea0003c00000 */
[----:B------:R0:W1:Y:S02]  /*5140*/  SHFL.BFLY P3, R245, R249, R248, R251 ;  /* 0x0c0000f8f9f57389 */ /* 0x00006400000600fb */
[----:B01----:R-:W-:Y:S01]  /*5150*/  ENDCOLLECTIVE ;  /* 0x000000000000791b */ /* 0x003fe20003800000 */
.L_x_1874:
[----:B------:R-:W-:-:S05]  /*5160*/  FADD.FTZ R217, R197, R84 ;  /* 0x00000054c5d97221 */ /* 0x000fca0000010000 */
[----:B------:R-:W-:Y:S02]  /*5170*/  MOV R249, R217 ;  /* 0x000000d900f97202 */ /* 0x000fe40000000f00 */
[----:B------:R-:W-:-:S07]  /*5180*/  MOV R213, R245 ;  /* 0x000000f500d57202 */ /* 0x000fce0000000f00 */
[----:B------:R-:W-:Y:S05]  /*5190*/  WARPSYNC.COLLECTIVE R238, `(.L_x_1875) ;  /* 0x00000000ee087348 */ /* 0x000fea0003c00000 */
[----:B------:R0:W1:Y:S02]  /*51a0*/  SHFL.BFLY P3, R245, R249, R248, R251 ;  /* 0x0c0000f8f9f57389 */ /* 0x00006400000600fb */
[----:B01----:R-:W-:Y:S01]  /*51b0*/  ENDCOLLECTIVE ;  /* 0x000000000000791b */ /* 0x003fe20003800000 */
.L_x_1875:
[----:B------:R-:W-:Y:S01]  /*51c0*/  FADD.FTZ R225, R92, R213 ;  /* 0x000000d55ce17221 */ /* 0x000fe20000010000 */
[----:B------:R-:W-:-:S04]  /*51d0*/  HFMA2.MMA R248, -RZ, RZ, 0, 2.384185791015625e-07 ;  /* 0x00000004fff87435 */ /* 0x000fc800000001ff */
[----:B------:R-:W-:Y:S02]  /*51e0*/  MOV R249, R225 ;  /* 0x000000e100f97202 */ /* 0x000fe40000000f00 */
[----:B------:R-:W-:-:S07]  /*51f0*/  MOV R84, R245 ;  /* 0x000000f500547202 */ /* 0x000fce0000000f00 */
[----:B------:R-:W-:Y:S05]  /*5200*/  WARPSYNC.COLLECTIVE R238, `(.L_x_1876) ;  /* 0x00000000ee087348 */ /* 0x000fea0003c00000 */
[----:B------:R0:W1:Y:S02]  /*5210*/  SHFL.BFLY P3, R245, R249, R248, R251 ;  /* 0x0c0000f8f9f57389 */ /* 0x00006400000600fb */
[----:B01----:R-:W-:Y:S01]  /*5220*/  ENDCOLLECTIVE ;  /* 0x000000000000791b */ /* 0x003fe20003800000 */
.L_x_1876:
[----:B------:R-:W-:-:S05]  /*5230*/  FADD.FTZ R226, R217, R84 ;  /* 0x00000054d9e27221 */ /* 0x000fca0000010000 */
[----:B------:R-:W-:Y:S02]  /*5240*/  MOV R249, R226 ;  /* 0x000000e200f97202 */ /* 0x000fe40000000f00 */
[----:B------:R-:W-:-:S07]  /*5250*/  MOV R84, R245 ;  /* 0x000000f500547202 */ /* 0x000fce0000000f00 */
[----:B------:R-:W-:Y:S05]  /*5260*/  WARPSYNC.COLLECTIVE R238, `(.L_x_1877) ;  /* 0x00000000ee087348 */ /* 0x000fea0003c00000 */
[----:B------:R0:W1:Y:S02]  /*5270*/  SHFL.BFLY P3, R245, R249, R248, R251 ;  /* 0x0c0000f8f9f57389 */ /* 0x00006400000600fb */
[----:B01----:R-:W-:Y:S01]  /*5280*/  ENDCOLLECTIVE ;  /* 0x000000000000791b */ /* 0x003fe20003800000 */
.L_x_1877:
[----:B------:R-:W-:Y:S01]  /*5290*/  FADD.FTZ R227, R225, R84 ;  /* 0x00000054e1e37221 */ /* 0x000fe20000010000 */
[----:B------:R-:W-:-:S04]  /*52a0*/  HFMA2.MMA R248, -RZ, RZ, 0, 4.76837158203125e-07 ;  /* 0x00000008fff87435 */ /* 0x000fc800000001ff */
[----:B------:R-:W-:Y:S02]  /*52b0*/  MOV R249, R227 ;  /* 0x000000e300f97202 */ /* 0x000fe40000000f00 */
[----:B------:R-:W-:-:S07]  /*52c0*/  MOV R213, R245 ;  /* 0x000000f500d57202 */ /* 0x000fce0000000f00 */
[----:B------:R-:W-:Y:S05]  /*52d0*/  WARPSYNC.COLLECTIVE R238, `(.L_x_1878) ;  /* 0x00000000ee087348 */ /* 0x000fea0003c00000 */
[----:B------:R0:W1:Y:S02]  /*52e0*/  SHFL.BFLY P3, R245, R249, R248, R251 ;  /* 0x0c0000f8f9f57389 */ /* 0x00006400000600fb */
[----:B01----:R-:W-:Y:S01]  /*52f0*/  ENDCOLLECTIVE ;  /* 0x000000000000791b */ /* 0x003fe20003800000 */
.L_x_1878:
[----:B------:R-:W-:-:S05]  /*5300*/  FADD.FTZ R236, R226, R213 ;  /* 0x000000d5e2ec7221 */ /* 0x000fca0000010000 */
[----:B------:R-:W-:Y:S02]  /*5310*/  MOV R249, R236 ;  /* 0x000000ec00f97202 */ /* 0x000fe40000000f00 */
[----:B------:R-:W-:-:S07]  /*5320*/  MOV R84, R245 ;  /* 0x000000f500547202 */ /* 0x000fce0000000f00 */
[----:B------:R-:W-:Y:S05]  /*5330*/  WARPSYNC.COLLECTIVE R238, `(.L_x_1879) ;  /* 0x00000000ee087348 */ /* 0x000fea0003c00000 */
[----:B------:R0:W1:Y:S02]  /*5340*/  SHFL.BFLY P3, R245, R249, R248, R251 ;  /* 0x0c0000f8f9f57389 */ /* 0x00006400000600fb */
[----:B01----:R-:W-:Y:S01]  /*5350*/  ENDCOLLECTIVE ;  /* 0x000000000000791b */ /* 0x003fe20003800000 */
.L_x_1879:
[----:B------:R-:W-:Y:S01]  /*5360*/  FADD.FTZ R213, R227, R84 ;  /* 0x00000054e3d57221 */ /* 0x000fe20000010000 */
[----:B------:R-:W-:-:S04]  /*5370*/  HFMA2.MMA R248, -RZ, RZ, 0, 9.5367431640625e-07 ;  /* 0x00000010fff87435 */ /* 0x000fc800000001ff */
[----:B------:R-:W-:Y:S02]  /*5380*/  MOV R249, R213 ;  /* 0x000000d500f97202 */ /* 0x000fe40000000f00 */
[----:B------:R-:W-:-:S07]  /*5390*/  MOV R197, R245 ;  /* 0x000000f500c57202 */ /* 0x000fce0000000f00 */
[----:B------:R-:W-:Y:S05]  /*53a0*/  WARPSYNC.COLLECTIVE R238, `(.L_x_1880) ;  /* 0x00000000ee087348 */ /* 0x000fea0003c00000 */
[----:B------:R0:W1:Y:S02]  /*53b0*/  SHFL.BFLY P3, R245, R249, R248, R251 ;  /* 0x0c0000f8f9f57389 */ /* 0x00006400000600fb */
[----:B01----:R-:W-:Y:S01]  /*53c0*/  ENDCOLLECTIVE ;  /* 0x000000000000791b */ /* 0x003fe20003800000 */
.L_x_1880:
[----:B------:R-:W-:-:S05]  /*53d0*/  FADD.FTZ R84, R236, R197 ;  /* 0x000000c5ec547221 */ /* 0x000fca0000010000 */
[----:B------:R-:W-:Y:S02]  /*53e0*/  MOV R249, R84 ;  /* 0x0000005400f97202 */ /* 0x000fe40000000f00 */
[----:B------:R-:W-:-:S07]  /*53f0*/  MOV R86, R245 ;  /* 0x000000f500567202 */ /* 0x000fce0000000f00 */
[----:B------:R-:W-:Y:S05]  /*5400*/  WARPSYNC.COLLECTIVE R238, `(.L_x_1881) ;  /* 0x00000000ee087348 */ /* 0x000fea0003c00000 */
[----:B------:R0:W1:Y:S02]  /*5410*/  SHFL.BFLY P3, R245, R249, R248, R251 ;  /* 0x0c0000f8f9f57389 */ /* 0x00006400000600fb */
[----:B01----:R-:W-:Y:S01]  /*5420*/  ENDCOLLECTIVE ;  /* 0x000000000000791b */ /* 0x003fe20003800000 */
.L_x_1881:
[----:B------:R-:W-:Y:S01]  /*5430*/  MOV R197, R245 ;  /* 0x000000f500c57202 */ /* 0x000fe20000000f00 */
[----:B------:R-:W-:Y:S06]  /*5440*/  BRA `(.L_x_1882) ;  /* 0xffffffd0003c7947 */ /* 0x000fec000383ffff */
.L_x_1883:
        /* <DEDUP_REMOVED lines=11> */
.L_x_16883:


//--------------------- .text._ZN10layer_norm13ln_bwd_kernelINS_13Kernel_traitsI6__halfS2_S2_S2_fjLj1280ELj1ELj4ELj1ELj16ENS_18Kernel_traits_baseILj1280ES2_S2_S2_S2_fjLj128EEEEELb0ELb0ELb1ELb0EEEvNS_9BwdParamsE --------------------------
	.section	.text._ZN10layer_norm13ln_bwd_kernelINS_13Kernel_traitsI6__halfS2_S2_S2_fjLj1280ELj1ELj4ELj1ELj16ENS_18Kernel_traits_baseILj1280ES2_S2_S2_S2_fjLj128EEEEELb0ELb0ELb1ELb0EEEvNS_9BwdParamsE,"ax",@progbits
	.align	128
        .global         _ZN10layer_norm13ln_bwd_kernelINS_13Kernel_traitsI6__halfS2_S2_S2_fjLj1280ELj1ELj4ELj1ELj16ENS_18Kernel_traits_baseILj1280ES2_S2_S2_S2_fjLj128EEEEELb0ELb0ELb1ELb0EEEvNS_9BwdParamsE
        .type           _ZN10layer_norm13ln_bwd_kernelINS_13Kernel_traitsI6__halfS2_S2_S2_fjLj1280ELj1ELj4ELj1ELj16ENS_18Kernel_traits_baseILj1280ES2_S2_S2_S2_fjLj128EEEEELb0ELb0ELb1ELb0EEEvNS_9BwdParamsE,@function
        .size           _ZN10layer_norm13ln_bwd_kernelINS_13Kernel_traitsI6__halfS2_S2_S2_fjLj1280ELj1ELj4ELj1ELj16ENS_18Kernel_traits_baseILj1280ES2_S2_S2_S2_fjLj128EEEEELb0ELb0ELb1ELb0EEEvNS_9BwdParamsE,(.L_x_16884 - _ZN10layer_norm13ln_bwd_kernelINS_13Kernel_traitsI6__halfS2_S2_S2_fjLj1280ELj1ELj4ELj1ELj16ENS_18Kernel_traits_baseILj1280ES2_S2_S2_S2_fjLj128EEEEELb0ELb0ELb1ELb0EEEvNS_9BwdParamsE)
        .other          _ZN10layer_norm13ln_bwd_kernelINS_13Kernel_traitsI6__halfS2_S2_S2_fjLj1280ELj1ELj4ELj1ELj16ENS_18Kernel_traits_baseILj1280ES2_S2_S2_S2_fjLj128EEEEELb0ELb0ELb1ELb0EEEvNS_9BwdParamsE,@"STO_CUDA_ENTRY STV_DEFAULT"
_ZN10layer_norm13ln_bwd_kernelINS_13Kernel_traitsI6__halfS2_S2_S2_fjLj1280ELj1ELj4ELj1ELj16ENS_18Kernel_traits_baseILj1280ES2_S2_S2_S2_fjLj128EEEEELb0ELb0ELb1ELb0EEEvNS_9BwdParamsE:
.text._ZN10layer_norm13ln_bwd_kernelINS_13Kernel_traitsI6__halfS2_S2_S2_fjLj1280ELj1ELj4ELj1ELj16ENS_18Kernel_traits_baseILj1280ES2_S2_S2_S2_fjLj128EEEEELb0ELb0ELb1ELb0EEEvNS_9BwdParamsE:
[----:B------:R-:W-:Y:S01]  /*0000*/  LDC R1, c[0x0][0x28] ;  /* 0x00000a00ff017b82 */ /* 0x000fe20000000800 */
[----:B------:R-:W0:Y:S01]  /*0010*/  S2R R252, SR_TID.X ;  /* 0x0000000000fc7919 */ /* 0x000e220000002100 */
[----:B------:R-:W-:Y:S01]  /*0020*/  ULDC UR4, c[0x0][0x218] ;  /* 0x0000860000047ab9 */ /* 0x000fe20000000800 */
[----:B------:R-:W-:Y:S01]  /*0030*/  LOP3.LUT R2, R2, 0xfffffffd, RZ, 0xc0, !PT ;  /* 0xfffffffd02027812 */ /* 0x000fe200078ec0ff */
[----:B------:R-:W-:Y:S01]  /*0040*/  ULDC UR6, c[0x0][0x214] ;  /* 0x0000850000067ab9 */ /* 0x000fe20000000800 */
[----:B------:R-:W-:Y:S01]  /*0050*/  MOV R5, UR4 ;  /* 0x0000000400057c02 */ /* 0x000fe20008000f00 */
[----:B------:R-:W-:Y:S01]  /*0060*/  ULDC.64 UR4, c[0x0][0x208] ;  /* 0x0000820000047ab9 */ /* 0x000fe20000000a00 */
[----:B------:R-:W1:Y:S01]  /*0070*/  S2R R4, SR_CTAID.X ;  /* 0x0000000000047919 */ /* 0x000e620000002500 */
[----:B------:R-:W-:Y:S01]  /*0080*/  ULDC UR9, c[0x0][0x218] ;  /* 0x0000860000097ab9 */ /* 0x000fe20000000800 */
[----:B------:R-:W-:Y:S01]  /*0090*/  SHF.R.S32.HI R0, RZ, 0x1f, R5 ;  /* 0x0000001fff007819 */ /* 0x000fe20000011405 */
[----:B------:R-:W-:Y:S01]  /*00a0*/  ULDC UR8, c[0x0][0x290] ;  /* 0x0000a40000087ab9 */ /* 0x000fe20000000800 */
[----:B------:R-:W-:Y:S01]  /*00b0*/  ULDC.64 UR14, c[0x0][0x2c8] ;  /* 0x0000b200000e7ab9 */ /* 0x000fe20000000a00 */
[----:B------:R-:W-:Y:S01]  /*00c0*/  ULDC.64 UR10, c[0x0][0x308] ;  /* 0x0000c200000a7ab9 */ /* 0x000fe20000000a00 */
[----:B------:R-:W-:-:S02]  /*00d0*/  LEA.HI R0, R0, R5, RZ, 0x3 ;  /* 0x0000000500007211 */ /* 0x000fc400078f18ff */
        /* <DEDUP_REMOVED lines=10> */
[----:B------:R-:W-:-:S04]  /*0180*/  @P4 LOP3.LUT R2, R2, 0x2, RZ, 0xfc, !PT ;  /* 0x0000000202024812 */ /* 0x000fc800078efcff */
[----:B------:R-:W-:-:S03]  /*0190*/  LOP3.LUT R2, R2, 0xfffffffe, RZ, 0xc0, !PT ;  /* 0xfffffffe02027812 */ /* 0x000fc600078ec0ff */
[----:B------:R-:W2:Y:S01]  /*01a0*/  @P3 LDC.64 R22, c[0x0][0x260] ;  /* 0x00009800ff163b82 */ /* 0x000ea20000000a00 */
[----:B------:R-:W-:-:S04]  /*01b0*/  @P3 LOP3.LUT R2, R2, 0x1, RZ, 0xfc, !PT ;  /* 0x0000000102023812 */ /* 0x000fc800078efcff */
[----:B------:R-:W-:-:S03]  /*01c0*/  LOP3.LUT R2, R2, 0xfffffffb, RZ, 0xc0, !PT ;  /* 0xfffffffb02027812 */ /* 0x000fc600078ec0ff */
[----:B------:R-:W3:Y:S01]  /*01d0*/  @P0 LDC.64 R26, c[0x0][0x260] ;  /* 0x00009800ff1a0b82 */ /* 0x000ee20000000a00 */
[----:B------:R-:W-:-:S07]  /*01e0*/  @P2 LOP3.LUT R2, R2, 0x4, RZ, 0xfc, !PT ;  /* 0x0000000402022812 */ /* 0x000fce00078efcff */
[----:B------:R-:W4:Y:S01]  /*01f0*/  @P1 LDC.64 R28, c[0x0][0x260] ;  /* 0x00009800ff1c1b82 */ /* 0x000f220000000a00 */
[C---:B0-----:R-:W-:Y:S01]  /*0200*/  @P4 IMAD.WIDE.U32 R20, R3.reuse, 0x10, R20 ;  /* 0x0000001003144825 */ /* 0x041fe200078e0014 */
[----:B------:R-:W-:-:S04]  /*0210*/  @P4 LOP3.LUT R3, R3, 0x20, RZ, 0xfc, !PT ;  /* 0x0000002003034812 */ /* 0x000fc800078efcff */
[----:B------:R0:W5:Y:S01]  /*0220*/  @P4 LDG.E.128 R32, desc[UR4][R20.64] ;  /* 0x0000000414204981 */ /* 0x000162000c1e1d00 */
[C---:B--2---:R-:W-:Y:S01]  /*0230*/  @P3 IMAD.WIDE.U32 R24, R3.reuse, 0x10, R22 ;  /* 0x0000001003183825 */ /* 0x044fe200078e0016 */
[----:B------:R-:W-:Y:S01]  /*0240*/  @P3 IADD3 R3, R3, 0x20, RZ ;  /* 0x0000002003033810 */ /* 0x000fe20007ffe0ff */
[----:B------:R-:W2:Y:S03]  /*0250*/  @P2 LDC.64 R30, c[0x0][0x260] ;  /* 0x00009800ff1e2b82 */ /* 0x000ea60000000a00 */
[----:B------:R0:W5:Y:S01]  /*0260*/  @P3 LDG.E.128 R68, desc[UR4][R24.64] ;  /* 0x0000000418443981 */ /* 0x000162000c1e1d00 */
[C---:B---3--:R-:W-:Y:S01]  /*0270*/  @P0 IMAD.WIDE.U32 R26, R3.reuse, 0x10, R26 ;  /* 0x00000010031a0825 */ /* 0x048fe200078e001a */
[----:B------:R-:W-:-:S04]  /*0280*/  @P0 IADD3 R3, R3, 0x20, RZ ;  /* 0x0000002003030810 */ /* 0x000fc80007ffe0ff */
[----:B------:R0:W5:Y:S01]  /*0290*/  @P0 LDG.E.128 R16, desc[UR4][R26.64] ;  /* 0x000000041a100981 */ /* 0x000162000c1e1d00 */
[C---:B----4-:R-:W-:Y:S01]  /*02a0*/  @P1 IMAD.WIDE.U32 R28, R3.reuse, 0x10, R28 ;  /* 0x00000010031c1825 */ /* 0x050fe200078e001c */
[----:B------:R-:W-:-:S04]  /*02b0*/  @P1 IADD3 R3, R3, 0x20, RZ ;  /* 0x0000002003031810 */ /* 0x000fc80007ffe0ff */
[----:B------:R0:W5:Y:S01]  /*02c0*/  @P1 LDG.E.128 R12, desc[UR4][R28.64] ;  /* 0x000000041c0c1981 */ /* 0x000162000c1e1d00 */
[----:B--2---:R-:W-:Y:S01]  /*02d0*/  @P2 IMAD.WIDE.U32 R22, R3, 0x10, R30 ;  /* 0x0000001003162825 */ /* 0x004fe200078e001e */
[----:B------:R-:W-:-:S04]  /*02e0*/  SHF.R.U32.HI R3, RZ, 0x5, R252 ;  /* 0x00000005ff037819 */ /* 0x000fc800000116fc */
[----:B-1----:R-:W-:Y:S01]  /*02f0*/  LEA R3, R4, R3, 0x2 ;  /* 0x0000000304037211 */ /* 0x002fe200078e10ff */
[----:B------:R0:W5:Y:S03]  /*0300*/  @P2 LDG.E.128 R8, desc[UR4][R22.64] ;  /* 0x0000000416082981 */ /* 0x000166000c1e1d00 */
[----:B------:R-:W-:Y:S01]  /*0310*/  ISETP.GE.AND P2, PT, R3, UR6, PT ;  /* 0x0000000603007c0c */ /* 0x000fe2000bf46270 */
[----:B------:R-:W-:Y:S01]  /*0320*/  BSSY B0, `(.L_x_1884) ;  /* 0x00005b7000007945 */ /* 0x000fe20003800000 */
        /* <DEDUP_REMOVED lines=40> */
[----:B0-----:R-:W-:Y:S06]  /*05b0*/  @P2 BRA `(.L_x_1885) ;  /* 0x0000005800342947 */ /* 0x001fec0003800000 */
[----:B------:R-:W-:Y:S01]  /*05c0*/  ULDC.64 UR6, c[0x0][0x2c8] ;  /* 0x0000b20000067ab9 */ /* 0x000fe20000000a00 */
[----:B------:R-:W0:Y:S01]  /*05d0*/  LDC.U8 R249, c[0x0][0x2a0] ;  /* 0x0000a800fff97b82 */ /* 0x000e220000000000 */
[----:B------:R-:W-:Y:S01]  /*05e0*/  ISETP.NE.U32.AND P2, PT, RZ, UR6, PT ;  /* 0x00000006ff007c0c */ /* 0x000fe2000bf45070 */
[----:B------:R-:W-:Y:S01]  /*05f0*/  HFMA2.MMA R37, -RZ, RZ, 0, 0 ;  /* 0x00000000ff257435 */ /* 0x000fe200000001ff */
[----:B------:R-:W-:Y:S01]  /*0600*/  LOP3.LUT R2, R2, 0xfffffff7, RZ, 0xc0, !PT ;  /* 0xfffffff702027812 */ /* 0x000fe200078ec0ff */
[--C-:B-----5:R-:W-:Y:S01]  /*0610*/  HADD2.F32 R248, -RZ, R32.reuse.H0_H0 ;  /* 0x20000020fff87230 */ /* 0x120fe20000004100 */
[----:B------:R-:W-:Y:S01]  /*0620*/  ISETP.NE.AND.EX P2, PT, RZ, UR7, PT, P2 ;  /* 0x00000007ff007c0c */ /* 0x000fe2000bf45320 */
[----:B------:R-:W-:Y:S02]  /*0630*/  HADD2.F32 R247, -RZ, R32.H1_H1 ;  /* 0x30000020fff77230 */ /* 0x000fe40000004100 */
[--C-:B------:R-:W-:Y:S01]  /*0640*/  HADD2.F32 R246, -RZ, R33.reuse.H0_H0 ;  /* 0x20000021fff67230 */ /* 0x100fe20000004100 */
[----:B------:R-:W-:Y:S01]  /*0650*/  ISETP.LT.U32.OR P2, PT, R0, 0xa0, !P2 ;  /* 0x000000a00000780c */ /* 0x000fe20005741470 */
[----:B------:R-:W-:-:S02]  /*0660*/  HADD2.F32 R245, -RZ, R33.H1_H1 ;  /* 0x30000021fff57230 */ /* 0x000fc40000004100 */
[--C-:B------:R-:W-:Y:S02]  /*0670*/  HADD2.F32 R244, -RZ, R34.reuse.H0_H0 ;  /* 0x20000022fff47230 */ /* 0x100fe40000004100 */
[----:B------:R-:W-:Y:S02]  /*0680*/  HADD2.F32 R243, -RZ, R34.H1_H1 ;  /* 0x30000022fff37230 */ /* 0x000fe40000004100 */
[--C-:B------:R-:W-:Y:S02]  /*0690*/  HADD2.F32 R242, -RZ, R35.reuse.H0_H0 ;  /* 0x20000023fff27230 */ /* 0x100fe40000004100 */
[----:B------:R-:W-:Y:S02]  /*06a0*/  HADD2.F32 R241, -RZ, R35.H1_H1 ;  /* 0x30000023fff17230 */ /* 0x000fe40000004100 */
[--C-:B------:R-:W-:Y:S02]  /*06b0*/  HADD2.F32 R240, -RZ, R68.reuse.H0_H0 ;  /* 0x20000044fff07230 */ /* 0x100fe40000004100 */
[----:B------:R-:W-:Y:S01]  /*06c0*/  HADD2.F32 R239, -RZ, R68.H1_H1 ;  /* 0x30000044ffef7230 */ /* 0x000fe20000004100 */
[----:B------:R-:W-:Y:S01]  /*06d0*/  @P2 LOP3.LUT R2, R2, 0x8, RZ, 0xfc, !PT ;  /* 0x0000000802022812 */ /* 0x000fe200078efcff */
        /* <DEDUP_REMOVED lines=29> */
[----:B0-----:R-:W-:-:S07]  /*08b0*/  HADD2.F32 R208, -RZ, R11.H1_H1 ;  /* 0x3000000bffd07230 */ /* 0x001fce0000004100 */
.L_x_2040:
        /* <DEDUP_REMOVED lines=31> */
.L_x_1890:
[----:B------:R-:W-:-:S07]  /*0ab0*/  IADD3 R147, R7, 0x20, RZ ;  /* 0x0000002007937810 */ /* 0x000fce0007ffe0ff */
.L_x_1889:
[----:B------:R-:W-:Y:S05]  /*0ac0*/  BSYNC B2 ;  /* 0x0000000000027941 */ /* 0x000fea0003800000 */
.L_x_1888:
        /* <DEDUP_REMOVED lines=8> */
.L_x_1893:
[----:B------:R-:W-:-:S07]  /*0b50*/  IADD3 R147, R147, 0x20, RZ ;  /* 0x0000002093937810 */ /* 0x000fce0007ffe0ff */
.L_x_1892:
[----:B------:R-:W-:Y:S05]  /*0b60*/  BSYNC B2 ;  /* 0x0000000000027941 */ /* 0x000fea0003800000 */
.L_x_1891:
[----:B------:R-:W-:Y:S04]  /*0b70*/  BSSY B2, `(.L_x_1894) ;  /* 0x0000008000027945 */ /* 0x000fe80003800000 */
[----:B------:R-:W-:Y:S05]  /*0b80*/  @!P0 BRA `(.L_x_1895) ;  /* 0x0000000000188947 */ /* 0x000fea0003800000 */
[----:B------:R-:W-:-:S04]  /*0b90*/  ISETP.NE.U32.AND P3, PT, RZ, UR14, PT ;  /* 0x0000000eff007c0c */ /* 0x000fc8000bf65070 */
[----:B------:R-:W-:-:S13]  /*0ba0*/  ISETP.NE.AND.EX P3, PT, RZ, UR15, PT, P3 ;  /* 0x0000000fff007c0c */ /* 0x000fda000bf65330 */
[----:B------:R-:W-:Y:S05]  /*0bb0*/  @!P3 BRA `(.L_x_1896) ;  /* 0x000000000008b947 */ /* 0x000fea0003800000 */
[----:B------:R-:W-:-:S06]  /*0bc0*/  IMAD.WIDE.U32 R124, R147, 0x10, R250 ;  /* 0x00000010937c7825 */ /* 0x000fcc00078e00fa */
[----:B------:R-:W5:Y:S02]  /*0bd0*/  LDG.E.128 R124, desc[UR4][R124.64] ;  /* 0x000000047c7c7981 */ /* 0x000f64000c1e1d00 */
.L_x_1896:
[----:B------:R-:W-:-:S07]  /*0be0*/  IADD3 R147, R147, 0x20, RZ ;  /* 0x0000002093937810 */ /* 0x000fce0007ffe0ff */
.L_x_1895:
[----:B------:R-:W-:Y:S05]  /*0bf0*/  BSYNC B2 ;  /* 0x0000000000027941 */ /* 0x000fea0003800000 */
.L_x_1894:
[----:B------:R-:W-:Y:S04]  /*0c00*/  BSSY B2, `(.L_x_1897) ;  /* 0x0000008000027945 */ /* 0x000fe80003800000 */
[----:B------:R-:W-:Y:S05]  /*0c10*/  @!P1 BRA `(.L_x_1898) ;  /* 0x0000000000189947 */ /* 0x000fea0003800000 */
[----:B------:R-:W-:-:S04]  /*0c20*/  ISETP.NE.U32.AND P3, PT, RZ, UR14, PT ;  /* 0x0000000eff007c0c */ /* 0x000fc8000bf65070 */
[----:B------:R-:W-:-:S13]  /*0c30*/  ISETP.NE.AND.EX P3, PT, RZ, UR15, PT, P3 ;  /* 0x0000000fff007c0c */ /* 0x000fda000bf65330 */
[----:B------:R-:W-:Y:S05]  /*0c40*/  @!P3 BRA `(.L_x_1899) ;  /* 0x000000000008b947 */ /* 0x000fea0003800000 */
[----:B------:R-:W-:-:S06]  /*0c50*/  IMAD.WIDE.U32 R128, R147, 0x10, R250 ;  /* 0x0000001093807825 */ /* 0x000fcc00078e00fa */
[----:B------:R-:W5:Y:S02]  /*0c60*/  LDG.E.128 R128, desc[UR4][R128.64] ;  /* 0x0000000480807981 */ /* 0x000f64000c1e1d00 */
.L_x_1899:
[----:B------:R-:W-:-:S07]  /*0c70*/  IADD3 R147, R147, 0x20, RZ ;  /* 0x0000002093937810 */ /* 0x000fce0007ffe0ff */
.L_x_1898:
[----:B------:R-:W-:Y:S05]  /*0c80*/  BSYNC B2 ;  /* 0x0000000000027941 */ /* 0x000fea0003800000 */
.L_x_1897:
[----:B------:R-:W-:Y:S01]  /*0c90*/  LOP3.LUT P3, RZ, R2, 0x8, RZ, 0xc0, !PT ;  /* 0x0000000802ff7812 */ /* 0x000fe2000786c0ff */
[----:B------:R-:W-:Y:S01]  /*0ca0*/  HFMA2.MMA R202, -RZ, RZ, 0, 0 ;  /* 0x00000000ffca7435 */ /* 0x000fe200000001ff */
[----:B------:R-:W-:-:S11]  /*0cb0*/  MOV R201, RZ ;  /* 0x000000ff00c97202 */ /* 0x000fd60000000f00 */
[----:B------:R-:W-:Y:S05]  /*0cc0*/  @P3 BRA `(.L_x_1900) ;  /* 0x0000001c00183947 */ /* 0x000fea0003800000 */
[----:B------:R-:W-:-:S06]  /*0cd0*/  IMAD.WIDE.U32 R132, R147, 0x10, R250 ;  /* 0x0000001093847825 */ /* 0x000fcc00078e00fa */
[----:B------:R-:W5:Y:S01]  /*0ce0*/  LDG.E.128 R132, desc[UR4][R132.64] ;  /* 0x0000000484847981 */ /* 0x000f62000c1e1d00 */
[----:B------:R-:W-:Y:S05]  /*0cf0*/  BRA `(.L_x_1900) ;  /* 0x0000001c000c7947 */ /* 0x000fea0003800000 */
.L_x_1887:
[----:B------:R-:W-:Y:S01]  /*0d00*/  IADD3 R146, R146, -0x1, RZ ;  /* 0xffffffff92927810 */ /* 0x000fe20007ffe0ff */
[----:B------:R-:W-:Y:S01]  /*0d10*/  BSSY B2, `(.L_x_1901) ;  /* 0x000005f000027945 */ /* 0x000fe20003800000 */
[----:B------:R-:W-:Y:S01]  /*0d20*/  LOP3.LUT P3, RZ, R2, 0x2, RZ, 0xc0, !PT ;  /* 0x0000000202ff7812 */ /* 0x000fe2000786c0ff */
[----:B------:R-:W-:Y:S01]  /*0d30*/  HFMA2.MMA R202, -RZ, RZ, 0, 0 ;  /* 0x00000000ffca7435 */ /* 0x000fe200000001ff */
[----:B------:R-:W-:Y:S01]  /*0d40*/  MOV R201, RZ ;  /* 0x000000ff00c97202 */ /* 0x000fe20000000f00 */
[----:B------:R-:W-:Y:S01]  /*0d50*/  IMAD R146, R146, R5, RZ ;  /* 0x0000000592927224 */ /* 0x000fe200078e02ff */
[----:B------:R-:W-:-:S04]  /*0d60*/  MOV R213, R7 ;  /* 0x0000000700d57202 */ /* 0x000fc80000000f00 */
        /* <DEDUP_REMOVED lines=15> */
[----:B------:R-:W-:Y:S01]  /*0e60*/  IADD3 R200, R200, 0x20, RZ ;  /* 0x00000020c8c87810 */ /* 0x000fe20007ffe0ff */
[--C-:B--2---:R-:W-:Y:S02]  /*0e70*/  HADD2.F32 R205, -RZ, R12.reuse.H0_H0 ;  /* 0x2000000cffcd7230 */ /* 0x104fe40000004100 */
[----:B------:R-:W-:Y:S02]  /*0e80*/  HADD2.F32 R206, -RZ, R12.H1_H1 ;  /* 0x3000000cffce7230 */ /* 0x000fe40000004100 */
[----:B------:R-:W-:Y:S02]  /*0e90*/  HADD2.F32 R203, -RZ, R14.H0_H0 ;  /* 0x2000000effcb7230 */ /* 0x000fe40000004100 */
[----:B------:R-:W-:Y:S02]  /*0ea0*/  HADD2.F32 R213, -RZ, R13.H0_H0 ;  /* 0x2000000dffd57230 */ /* 0x000fe40000004100 */
[----:B------:R-:W-:Y:S01]  /*0eb0*/  FADD.FTZ R81, R81, R206 ;  /* 0x000000ce51517221 */ /* 0x000fe20000010000 */
[----:B---3--:R-:W-:-:S02]  /*0ec0*/  HADD2.F32 R10, -RZ, R144.H1_H1 ;  /* 0x30000090ff0a7230 */ /* 0x008fc40000004100 */
[----:B------:R-:W-:Y:S02]  /*0ed0*/  HADD2.F32 R0, -RZ, R144.H0_H0 ;  /* 0x20000090ff007230 */ /* 0x000fe40000004100 */
[--C-:B------:R-:W-:Y:S02]  /*0ee0*/  HADD2.F32 R150, -RZ, R146.reuse.H0_H0 ;  /* 0x20000092ff967230 */ /* 0x100fe40000004100 */
[C---:B------:R-:W-:Y:S01]  /*0ef0*/  FADD.FTZ R11, -R17.reuse, R10 ;  /* 0x0000000a110b7221 */ /* 0x040fe20000010100 */
[----:B------:R-:W-:Y:S02]  /*0f00*/  HADD2.F32 R146, -RZ, R146.H1_H1 ;  /* 0x30000092ff927230 */ /* 0x000fe40000004100 */
[----:B------:R-:W-:Y:S01]  /*0f10*/  FADD.FTZ R195, -R17, R0 ;  /* 0x0000000011c37221 */ /* 0x000fe20000010100 */
[--C-:B------:R-:W-:Y:S02]  /*0f20*/  HADD2.F32 R16, -RZ, R145.reuse.H0_H0 ;  /* 0x20000091ff107230 */ /* 0x100fe40000004100 */
[----:B------:R-:W-:-:S02]  /*0f30*/  HADD2.F32 R148, -RZ, R145.H1_H1 ;  /* 0x30000091ff947230 */ /* 0x000fc40000004100 */
[--C-:B------:R-:W-:Y:S02]  /*0f40*/  HADD2.F32 R194, -RZ, R147.reuse.H0_H0 ;  /* 0x20000093ffc27230 */ /* 0x100fe40000004100 */
[----:B------:R-:W-:Y:S02]  /*0f50*/  HADD2.F32 R196, -RZ, R147.H1_H1 ;  /* 0x30000093ffc47230 */ /* 0x000fe40000004100 */
[C---:B------:R-:W-:Y:S01]  /*0f60*/  FADD.FTZ R149, -R17.reuse, R150 ;  /* 0x0000009611957221 */ /* 0x040fe20000010100 */
[C---:B------:R-:W-:Y:S01]  /*0f70*/  FADD.FTZ R147, -R17.reuse, R146 ;  /* 0x0000009211937221 */ /* 0x040fe20000010100 */
[C---:B------:R-:W-:Y:S01]  /*0f80*/  FMUL.FTZ R10, R4.reuse, R11 ;  /* 0x0000000b040a7220 */ /* 0x040fe20000410000 */
[C---:B------:R-:W-:Y:S01]  /*0f90*/  FADD.FTZ R201, -R17.reuse, R16 ;  /* 0x0000001011c97221 */ /* 0x040fe20000010100 */
[C---:B------:R-:W-:Y:S01]  /*0fa0*/  FADD.FTZ R151, -R17.reuse, R148 ;  /* 0x0000009411977221 */ /* 0x040fe20000010100 */
[C---:B------:R-:W-:Y:S01]  /*0fb0*/  FADD.FTZ R145, -R17.reuse, R194 ;  /* 0x000000c211917221 */ /* 0x040fe20000010100 */
[----:B------:R-:W-:Y:S01]  /*0fc0*/  FMUL.FTZ R0, R4, R195 ;  /* 0x000000c304007220 */ /* 0x000fe20000410000 */
[----:B------:R-:W-:Y:S01]  /*0fd0*/  FMUL.FTZ R11, R248, R205 ;  /* 0x000000cdf80b7220 */ /* 0x000fe20000410000 */
[----:B------:R-:W-:Y:S01]  /*0fe0*/  FADD.FTZ R17, -R17, R196 ;  /* 0x000000c411117221 */ /* 0x000fe20000010100 */
[----:B------:R-:W-:-:S02]  /*0ff0*/  HADD2.F32 R196, -RZ, R14.H1_H1 ;  /* 0x3000000effc47230 */ /* 0x000fc40000004100 */
[-C--:B------:R-:W-:Y:S01]  /*1000*/  FFMA.FTZ R37, R10, R206.reuse, R37 ;  /* 0x000000ce0a257223 */ /* 0x080fe20000010025 */
[--C-:B------:R-:W-:Y:S02]  /*1010*/  HADD2.F32 R195, -RZ, R15.reuse.H0_H0 ;  /* 0x2000000fffc37230 */ /* 0x100fe40000004100 */
[C---:B------:R-:W-:Y:S01]  /*1020*/  FMUL.FTZ R14, R4.reuse, R149 ;  /* 0x00000095040e7220 */ /* 0x040fe20000410000 */
[----:B------:R-:W-:Y:S02]  /*1030*/  HADD2.F32 R194, -RZ, R15.H1_H1 ;  /* 0x3000000fffc27230 */ /* 0x000fe40000004100 */
[----:B------:R-:W-:Y:S01]  /*1040*/  FMUL.FTZ R15, R4, R147 ;  /* 0x00000093040f7220 */ /* 0x000fe20000410000 */
[----:B------:R-:W-:Y:S01]  /*1050*/  FMUL.FTZ R206, R247, R206 ;  /* 0x000000cef7ce7220 */ /* 0x000fe20000410000 */
[----:B------:R-:W-:Y:S01]  /*1060*/  FADD.FTZ R147, RZ, R11 ;  /* 0x0000000bff937221 */ /* 0x000fe20000010000 */
[----:B------:R-:W-:Y:S01]  /*1070*/  FFMA.FTZ R149, R0, R11, RZ ;  /* 0x0000000b00957223 */ /* 0x000fe200000100ff */
[----:B------:R-:W-:-:S02]  /*1080*/  HADD2.F32 R204, -RZ, R13.H1_H1 ;  /* 0x3000000dffcc7230 */ /* 0x000fc40000004100 */
        /* <DEDUP_REMOVED lines=39> */
.L_x_1902:
[----:B------:R-:W-:Y:S05]  /*1300*/  BSYNC B2 ;  /* 0x0000000000027941 */ /* 0x000fea0003800000 */
.L_x_1901:
        /* <DEDUP_REMOVED lines=16> */
[----:B------:R-:W-:Y:S01]  /*1410*/  IADD3 R213, R213, 0x20, RZ ;  /* 0x00000020d5d57810 */ /* 0x000fe20007ffe0ff */
[--C-:B--2---:R-:W-:Y:S02]  /*1420*/  HADD2.F32 R8, -RZ, R144.reuse.H0_H0 ;  /* 0x20000090ff087230 */ /* 0x104fe40000004100 */
[----:B------:R-:W-:-:S03]  /*1430*/  HADD2.F32 R24, -RZ, R144.H1_H1 ;  /* 0x30000090ff187230 */ /* 0x000fc60000004100 */
[C---:B------:R-:W-:Y:S01]  /*1440*/  FADD.FTZ R189, -R25.reuse, R8 ;  /* 0x0000000819bd7221 */ /* 0x040fe20000010100 */
[--C-:B------:R-:W-:Y:S02]  /*1450*/  HADD2.F32 R148, -RZ, R145.reuse.H0_H0 ;  /* 0x20000091ff947230 */ /* 0x100fe40000004100 */
[----:B---3--:R-:W-:Y:S02]  /*1460*/  HADD2.F32 R198, -RZ, R20.H0_H0 ;  /* 0x20000014ffc67230 */ /* 0x008fe40000004100 */
[----:B------:R-:W-:Y:S01]  /*1470*/  FMUL.FTZ R8, R4, R189 ;  /* 0x000000bd04087220 */ /* 0x000fe20000410000 */
[--C-:B0-----:R-:W-:Y:S02]  /*1480*/  HADD2.F32 R18, -RZ, R146.reuse.H0_H0 ;  /* 0x20000092ff127230 */ /* 0x101fe40000004100 */
[C---:B------:R-:W-:Y:S01]  /*1490*/  FADD.FTZ R197, -R25.reuse, R24 ;  /* 0x0000001819c57221 */ /* 0x040fe20000010100 */
[----:B------:R-:W-:Y:S02]  /*14a0*/  HADD2.F32 R150, -RZ, R145.H1_H1 ;  /* 0x30000091ff967230 */ /* 0x000fe40000004100 */
[----:B------:R-:W-:Y:S01]  /*14b0*/  FADD.FTZ R19, -R25, R148 ;  /* 0x0000009419137221 */ /* 0x000fe20000010100 */
[----:B------:R-:W-:-:S02]  /*14c0*/  HADD2.F32 R146, -RZ, R146.H1_H1 ;  /* 0x30000092ff927230 */ /* 0x000fc40000004100 */
[----:B------:R-:W-:Y:S01]  /*14d0*/  FADD.FTZ R88, R88, R198 ;  /* 0x000000c658587221 */ /* 0x000fe20000010000 */
[--C-:B------:R-:W-:Y:S02]  /*14e0*/  HADD2.F32 R190, -RZ, R147.reuse.H0_H0 ;  /* 0x20000093ffbe7230 */ /* 0x100fe40000004100 */
[-C--:B------:R-:W-:Y:S01]  /*14f0*/  FFMA.FTZ R44, R8, R198.reuse, R44 ;  /* 0x000000c6082c7223 */ /* 0x080fe2000001002c */
[----:B------:R-:W-:Y:S02]  /*1500*/  HADD2.F32 R20, -RZ, R20.H1_H1 ;  /* 0x30000014ff147230 */ /* 0x000fe40000004100 */
[----:B------:R-:W-:Y:S01]  /*1510*/  FMUL.FTZ R198, R240, R198 ;  /* 0x000000c6f0c67220 */ /* 0x000fe20000410000 */
[----:B------:R-:W-:Y:S02]  /*1520*/  HADD2.F32 R192, -RZ, R147.H1_H1 ;  /* 0x30000093ffc07230 */ /* 0x000fe40000004100 */
[----:B------:R-:W-:Y:S01]  /*1530*/  FADD.FTZ R149, -R25, R18 ;  /* 0x0000001219957221 */ /* 0x000fe20000010100 */
[----:B------:R-:W-:-:S02]  /*1540*/  HADD2.F32 R193, -RZ, R21.H0_H0 ;  /* 0x20000015ffc17230 */ /* 0x000fc40000004100 */
[C---:B------:R-:W-:Y:S01]  /*1550*/  FMUL.FTZ R18, R4.reuse, R197 ;  /* 0x000000c504127220 */ /* 0x040fe20000410000 */
[C---:B------:R-:W-:Y:S01]  /*1560*/  FADD.FTZ R151, -R25.reuse, R150 ;  /* 0x0000009619977221 */ /* 0x040fe20000010100 */
[----:B------:R-:W-:Y:S01]  /*1570*/  FMUL.FTZ R19, R4, R19 ;  /* 0x0000001304137220 */ /* 0x000fe20000410000 */
[C---:B------:R-:W-:Y:S01]  /*1580*/  FADD.FTZ R147, -R25.reuse, R146 ;  /* 0x0000009219937221 */ /* 0x040fe20000010100 */
[----:B------:R-:W-:Y:S01]  /*1590*/  FADD.FTZ R145, -R25, R190 ;  /* 0x000000be19917221 */ /* 0x000fe20000010100 */
[----:B------:R-:W-:Y:S01]  /*15a0*/  FMUL.FTZ R197, R239, R20 ;  /* 0x00000014efc57220 */ /* 0x000fe20000410000 */
[----:B------:R-:W-:Y:S01]  /*15b0*/  FADD.FTZ R202, R202, R198 ;  /* 0x000000c6caca7221 */ /* 0x000fe20000010000 */
[----:B------:R-:W-:Y:S01]  /*15c0*/  FFMA.FTZ R201, R8, R198, R201 ;  /* 0x000000c608c97223 */ /* 0x000fe200000100c9 */
[----:B------:R-:W-:Y:S01]  /*15d0*/  FADD.FTZ R25, -R25, R192 ;  /* 0x000000c019197221 */ /* 0x000fe20000010100 */
[----:B------:R-:W-:Y:S02]  /*15e0*/  HADD2.F32 R192, -RZ, R21.H1_H1 ;  /* 0x30000015ffc07230 */ /* 0x000fe40000004100 */
[----:B------:R-:W-:Y:S01]  /*15f0*/  FADD.FTZ R89, R89, R20 ;  /* 0x0000001459597221 */ /* 0x000fe20000010000 */
[----:B------:R-:W-:Y:S01]  /*1600*/  FFMA.FTZ R45, R18, R20, R45 ;  /* 0x00000014122d7223 */ /* 0x000fe2000001002d */
[----:B------:R-:W-:Y:S01]  /*1610*/  FADD.FTZ R90, R90, R193 ;  /* 0x000000c15a5a7221 */ /* 0x000fe20000010000 */
[----:B------:R-:W-:Y:S01]  /*1620*/  FMUL.FTZ R20, R4, R151 ;  /* 0x0000009704147220 */ /* 0x000fe20000410000 */
[-C--:B------:R-:W-:Y:S01]  /*1630*/  FFMA.FTZ R46, R19, R193.reuse, R46 ;  /* 0x000000c1132e7223 */ /* 0x080fe2000001002e */
[----:B------:R-:W-:Y:S01]  /*1640*/  FMUL.FTZ R193, R238, R193 ;  /* 0x000000c1eec17220 */ /* 0x000fe20000410000 */
[----:B------:R-:W-:Y:S01]  /*1650*/  FADD.FTZ R202, R202, R197 ;  /* 0x000000c5caca7221 */ /* 0x000fe20000010000 */
[----:B------:R-:W-:Y:S01]  /*1660*/  FFMA.FTZ R24, R18, R197, R201 ;  /* 0x000000c512187223 */ /* 0x000fe200000100c9 */
[----:B------:R-:W-:-:S02]  /*1670*/  HADD2.F32 R191, -RZ, R22.H0_H0 ;  /* 0x20000016ffbf7230 */ /* 0x000fc40000004100 */
[----:B------:R-:W-:Y:S01]  /*1680*/  FADD.FTZ R91, R91, R192 ;  /* 0x000000c05b5b7221 */ /* 0x000fe20000010000 */
[----:B------:R-:W-:Y:S02]  /*1690*/  HADD2.F32 R190, -RZ, R22.H1_H1 ;  /* 0x30000016ffbe7230 */ /* 0x000fe40000004100 */
[----:B------:R-:W-:Y:S01]  /*16a0*/  FMUL.FTZ R21, R4, R149 ;  /* 0x0000009504157220 */ /* 0x000fe20000410000 */
        /* <DEDUP_REMOVED lines=31> */
.L_x_1904:
[----:B------:R-:W-:Y:S05]  /*18a0*/  BSYNC B2 ;  /* 0x0000000000027941 */ /* 0x000fea0003800000 */
.L_x_1903:
        /* <DEDUP_REMOVED lines=17> */
[----:B------:R-:W-:Y:S02]  /*19c0*/  HADD2.F32 R146, -RZ, R32.H1_H1 ;  /* 0x30000020ff927230 */ /* 0x000fe40000004100 */
[----:B0-----:R-:W-:Y:S02]  /*19d0*/  HADD2.F32 R26, -RZ, R34.H0_H0 ;  /* 0x20000022ff1a7230 */ /* 0x001fe40000004100 */
[C---:B------:R-:W-:Y:S01]  /*19e0*/  FADD.FTZ R9, -R155.reuse, R144 ;  /* 0x000000909b097221 */ /* 0x040fe20000010100 */
[----:B------:R-:W-:Y:S01]  /*19f0*/  FADD.FTZ R27, -R155, R146 ;  /* 0x000000929b1b7221 */ /* 0x000fe20000010100 */
[----:B---3--:R-:W-:Y:S02]  /*1a00*/  HADD2.F32 R144, -RZ, R28.H0_H0 ;  /* 0x2000001cff907230 */ /* 0x008fe40000004100 */
[----:B------:R-:W-:-:S02]  /*1a10*/  HADD2.F32 R148, -RZ, R33.H0_H0 ;  /* 0x20000021ff947230 */ /* 0x000fc40000004100 */
[----:B------:R-:W-:Y:S02]  /*1a20*/  HADD2.F32 R150, -RZ, R33.H1_H1 ;  /* 0x30000021ff967230 */ /* 0x000fe40000004100 */
[----:B------:R-:W-:Y:S01]  /*1a30*/  FADD.FTZ R33, -R155, R26 ;  /* 0x0000001a9b217221 */ /* 0x000fe20000010100 */
[----:B------:R-:W-:Y:S02]  /*1a40*/  HADD2.F32 R34, -RZ, R34.H1_H1 ;  /* 0x30000022ff227230 */ /* 0x000fe40000004100 */
[C---:B------:R-:W-:Y:S01]  /*1a50*/  FMUL.FTZ R26, R4.reuse, R27 ;  /* 0x0000001b041a7220 */ /* 0x040fe20000410000 */
[----:B------:R-:W-:Y:S02]  /*1a60*/  HADD2.F32 R146, -RZ, R28.H1_H1 ;  /* 0x3000001cff927230 */ /* 0x000fe40000004100 */
[----:B------:R-:W-:Y:S01]  /*1a70*/  FMUL.FTZ R9, R4, R9 ;  /* 0x0000000904097220 */ /* 0x000fe20000410000 */
[----:B------:R-:W-:Y:S01]  /*1a80*/  FMUL.FTZ R27, R232, R144 ;  /* 0x00000090e81b7220 */ /* 0x000fe20000410000 */
[----:B------:R-:W-:-:S02]  /*1a90*/  HADD2.F32 R152, -RZ, R35.H0_H0 ;  /* 0x20000023ff987230 */ /* 0x000fc40000004100 */
[----:B------:R-:W-:Y:S02]  /*1aa0*/  HADD2.F32 R154, -RZ, R35.H1_H1 ;  /* 0x30000023ff9a7230 */ /* 0x000fe40000004100 */
[C---:B------:R-:W-:Y:S01]  /*1ab0*/  FADD.FTZ R35, -R155.reuse, R34 ;  /* 0x000000229b237221 */ /* 0x040fe20000010100 */
[--C-:B------:R-:W-:Y:S02]  /*1ac0*/  HADD2.F32 R151, -RZ, R29.reuse.H0_H0 ;  /* 0x2000001dff977230 */ /* 0x100fe40000004100 */
[----:B------:R-:W-:Y:S01]  /*1ad0*/  FADD.FTZ R32, -R155, R148 ;  /* 0x000000949b207221 */ /* 0x000fe20000010100 */
[----:B------:R-:W-:Y:S02]  /*1ae0*/  HADD2.F32 R34, -RZ, R29.H1_H1 ;  /* 0x3000001dff227230 */ /* 0x000fe40000004100 */
[----:B------:R-:W-:Y:S01]  /*1af0*/  FMUL.FTZ R29, R231, R146 ;  /* 0x00000092e71d7220 */ /* 0x000fe20000410000 */
[----:B------:R-:W-:Y:S01]  /*1b00*/  FADD.FTZ R202, R202, R27 ;  /* 0x0000001bcaca7221 */ /* 0x000fe20000010000 */
[----:B------:R-:W-:Y:S01]  /*1b10*/  FFMA.FTZ R201, R9, R27, R201 ;  /* 0x0000001b09c97223 */ /* 0x000fe200000100c9 */
[----:B------:R-:W-:Y:S01]  /*1b20*/  FADD.FTZ R149, -R155, R150 ;  /* 0x000000969b957221 */ /* 0x000fe20000010100 */
[----:B------:R-:W-:-:S02]  /*1b30*/  HADD2.F32 R145, -RZ, R31.H0_H0 ;  /* 0x2000001fff917230 */ /* 0x000fc40000004100 */
[----:B------:R-:W-:Y:S01]  /*1b40*/  FADD.FTZ R153, -R155, R152 ;  /* 0x000000989b997221 */ /* 0x000fe20000010100 */
[----:B------:R-:W-:Y:S02]  /*1b50*/  HADD2.F32 R156, -RZ, R31.H1_H1 ;  /* 0x3000001fff9c7230 */ /* 0x000fe40000004100 */
[----:B------:R-:W-:Y:S01]  /*1b60*/  FMUL.FTZ R28, R4, R32 ;  /* 0x00000020041c7220 */ /* 0x000fe20000410000 */
[----:B------:R-:W-:Y:S01]  /*1b70*/  FMUL.FTZ R31, R230, R151 ;  /* 0x00000097e61f7220 */ /* 0x000fe20000410000 */
[----:B------:R-:W-:Y:S01]  /*1b80*/  FADD.FTZ R202, R202, R29 ;  /* 0x0000001dcaca7221 */ /* 0x000fe20000010000 */
[----:B------:R-:W-:Y:S01]  /*1b90*/  FFMA.FTZ R201, R26, R29, R201 ;  /* 0x0000001d1ac97223 */ /* 0x000fe200000100c9 */
[--C-:B------:R-:W-:Y:S02]  /*1ba0*/  HADD2.F32 R147, -RZ, R30.reuse.H0_H0 ;  /* 0x2000001eff937230 */ /* 0x100fe40000004100 */
[----:B------:R-:W-:Y:S02]  /*1bb0*/  HADD2.F32 R152, -RZ, R30.H1_H1 ;  /* 0x3000001eff987230 */ /* 0x000fe40000004100 */
[C---:B------:R-:W-:Y:S01]  /*1bc0*/  FMUL.FTZ R30, R4.reuse, R149 ;  /* 0x00000095041e7220 */ /* 0x040fe20000410000 */
[----:B------:R-:W-:Y:S01]  /*1bd0*/  FMUL.FTZ R32, R4, R33 ;  /* 0x0000002104207220 */ /* 0x000fe20000410000 */
[-C--:B------:R-:W-:Y:S01]  /*1be0*/  FMUL.FTZ R33, R229, R34.reuse ;  /* 0x00000022e5217220 */ /* 0x080fe20000410000 */
[----:B------:R-:W-:Y:S01]  /*1bf0*/  FADD.FTZ R202, R202, R31 ;  /* 0x0000001fcaca7221 */ /* 0x000fe20000010000 */
[----:B------:R-:W-:Y:S01]  /*1c00*/  FFMA.FTZ R201, R28, R31, R201 ;  /* 0x0000001f1cc97223 */ /* 0x000fe200000100c9 */
        /* <DEDUP_REMOVED lines=34> */
.L_x_1906:
[----:B------:R-:W-:Y:S05]  /*1e30*/  BSYNC B2 ;  /* 0x0000000000027941 */ /* 0x000fea0003800000 */
.L_x_1905:
        /* <DEDUP_REMOVED lines=15> */
[----:B------:R-:W-:Y:S01]  /*1f30*/  IADD3 R213, R213, 0x20, RZ ;  /* 0x00000020d5d57810 */ /* 0x000fe20007ffe0ff */
[----:B--2---:R-:W-:Y:S02]  /*1f40*/  HADD2.F32 R173, -RZ, R149.H0_H0 ;  /* 0x20000095ffad7230 */ /* 0x004fe40000004100 */
[----:B---3--:R-:W-:Y:S02]  /*1f50*/  HADD2.F32 R160, -RZ, R144.H0_H0 ;  /* 0x20000090ffa07230 */ /* 0x008fe40000004100 */
[----:B------:R-:W-:Y:S02]  /*1f60*/  HADD2.F32 R168, -RZ, R146.H0_H0 ;  /* 0x20000092ffa87230 */ /* 0x000fe40000004100 */
[----:B------:R-:W-:-:S02]  /*1f70*/  HADD2.F32 R162, -RZ, R144.H1_H1 ;  /* 0x30000090ffa27230 */ /* 0x000fc40000004100 */
[--C-:B------:R-:W-:Y:S02]  /*1f80*/  HADD2.F32 R164, -RZ, R145.reuse.H0_H0 ;  /* 0x20000091ffa47230 */ /* 0x100fe40000004100 */
[----:B------:R-:W-:Y:S02]  /*1f90*/  HADD2.F32 R166, -RZ, R145.H1_H1 ;  /* 0x30000091ffa67230 */ /* 0x000fe40000004100 */
[----:B------:R-:W-:Y:S02]  /*1fa0*/  HADD2.F32 R146, -RZ, R146.H1_H1 ;  /* 0x30000092ff927230 */ /* 0x000fe40000004100 */
[--C-:B------:R-:W-:Y:S02]  /*1fb0*/  HADD2.F32 R170, -RZ, R147.reuse.H0_H0 ;  /* 0x20000093ffaa7230 */ /* 0x100fe40000004100 */
[----:B------:R-:W-:Y:S02]  /*1fc0*/  HADD2.F32 R172, -RZ, R147.H1_H1 ;  /* 0x30000093ffac7230 */ /* 0x000fe40000004100 */
        /* <DEDUP_REMOVED lines=8> */
[----:B------:R-:W-:-:S02]  /*2050*/  HADD2.F32 R160, -RZ, R148.H0_H0 ;  /* 0x20000094ffa07230 */ /* 0x000fc40000004100 */
[----:B------:R-:W-:Y:S01]  /*2060*/  FMUL.FTZ R157, R4, R171 ;  /* 0x000000ab049d7220 */ /* 0x000fe20000410000 */
[----:B------:R-:W-:Y:S02]  /*2070*/  HADD2.F32 R148, -RZ, R148.H1_H1 ;  /* 0x30000094ff947230 */ /* 0x000fe40000004100 */
[----:B------:R-:W-:Y:S01]  /*2080*/  FADD.FTZ R104, R104, R160 ;  /* 0x000000a068687221 */ /* 0x000fe20000010000 */
[-C--:B------:R-:W-:Y:S01]  /*2090*/  FFMA.FTZ R60, R157, R160.reuse, R60 ;  /* 0x000000a09d3c7223 */ /* 0x080fe2000001003c */
[----:B------:R-:W-:Y:S01]  /*20a0*/  FMUL.FTZ R160, R224, R160 ;  /* 0x000000a0e0a07220 */ /* 0x000fe20000410000 */
[----:B------:R-:W-:Y:S02]  /*20b0*/  HADD2.F32 R166, -RZ, R149.H1_H1 ;  /* 0x30000095ffa67230 */ /* 0x000fe40000004100 */
[----:B------:R-:W-:Y:S01]  /*20c0*/  FMUL.FTZ R159, R4, R159 ;  /* 0x0000009f049f7220 */ /* 0x000fe20000410000 */
        /* <DEDUP_REMOVED lines=8> */
[----:B------:R-:W-:-:S02]  /*2150*/  HADD2.F32 R167, -RZ, R150.H0_H0 ;  /* 0x20000096ffa77230 */ /* 0x000fc40000004100 */
[----:B------:R-:W-:Y:S01]  /*2160*/  FADD.FTZ R107, R107, R166 ;  /* 0x000000a66b6b7221 */ /* 0x000fe20000010000 */
[----:B------:R-:W-:Y:S01]  /*2170*/  FMUL.FTZ R165, R4, R165 ;  /* 0x000000a504a57220 */ /* 0x000fe20000410000 */
[-C--:B------:R-:W-:Y:S01]  /*2180*/  FFMA.FTZ R63, R163, R166.reuse, R63 ;  /* 0x000000a6a33f7223 */ /* 0x080fe2000001003f */
[----:B------:R-:W-:Y:S01]  /*2190*/  FMUL.FTZ R166, R221, R166 ;  /* 0x000000a6dda67220 */ /* 0x000fe20000410000 */
[----:B------:R-:W-:Y:S01]  /*21a0*/  FADD.FTZ R149, R149, R164 ;  /* 0x000000a495957221 */ /* 0x000fe20000010000 */
[----:B------:R-:W-:Y:S01]  /*21b0*/  FFMA.FTZ R146, R161, R164, R146 ;  /* 0x000000a4a1927223 */ /* 0x000fe20000010092 */
[----:B------:R-:W-:Y:S02]  /*21c0*/  HADD2.F32 R150, -RZ, R150.H1_H1 ;  /* 0x30000096ff967230 */ /* 0x000fe40000004100 */
        /* <DEDUP_REMOVED lines=8> */
[C---:B------:R-:W-:Y:S01]  /*2250*/  FMUL.FTZ R168, R4.reuse, R169 ;  /* 0x000000a904a87220 */ /* 0x040fe20000410000 */
        /* <DEDUP_REMOVED lines=22> */
.L_x_1908:
[----:B------:R-:W-:Y:S05]  /*23c0*/  BSYNC B2 ;  /* 0x0000000000027941 */ /* 0x000fea0003800000 */
.L_x_1907:
        /* <DEDUP_REMOVED lines=14> */
[--C-:B--2---:R-:W-:Y:S02]  /*24b0*/  HADD2.F32 R179, -RZ, R148.reuse.H0_H0 ;  /* 0x20000094ffb37230 */ /* 0x104fe40000004100 */
[----:B------:R-:W-:-:S03]  /*24c0*/  HADD2.F32 R148, -RZ, R148.H1_H1 ;  /* 0x30000094ff947230 */ /* 0x000fc60000004100 */
[----:B------:R-:W-:Y:S01]  /*24d0*/  FADD.FTZ R76, R76, R179 ;  /* 0x000000b34c4c7221 */ /* 0x000fe20000010000 */
[--C-:B---3--:R-:W-:Y:S02]  /*24e0*/  HADD2.F32 R158, -RZ, R144.reuse.H0_H0 ;  /* 0x20000090ff9e7230 */ /* 0x108fe40000004100 */
[--C-:B------:R-:W-:Y:S02]  /*24f0*/  HADD2.F32 R176, -RZ, R145.reuse.H0_H0 ;  /* 0x20000091ffb07230 */ /* 0x100fe40000004100 */
[----:B------:R-:W-:Y:S02]  /*2500*/  HADD2.F32 R174, -RZ, R144.H1_H1 ;  /* 0x30000090ffae7230 */ /* 0x000fe40000004100 */
[----:B------:R-:W-:Y:S01]  /*2510*/  FADD.FTZ R175, -R199, R158 ;  /* 0x0000009ec7af7221 */ /* 0x000fe20000010100 */
[----:B------:R-:W-:Y:S02]  /*2520*/  HADD2.F32 R180, -RZ, R146.H0_H0 ;  /* 0x20000092ffb47230 */ /* 0x000fe40000004100 */
[----:B------:R-:W-:-:S02]  /*2530*/  HADD2.F32 R178, -RZ, R145.H1_H1 ;  /* 0x30000091ffb27230 */ /* 0x000fc40000004100 */
[----:B------:R-:W-:Y:S02]  /*2540*/  HADD2.F32 R146, -RZ, R146.H1_H1 ;  /* 0x30000092ff927230 */ /* 0x000fe40000004100 */
[--C-:B------:R-:W-:Y:S02]  /*2550*/  HADD2.F32 R182, -RZ, R147.reuse.H0_H0 ;  /* 0x20000093ffb67230 */ /* 0x100fe40000004100 */
[----:B------:R-:W-:Y:S02]  /*2560*/  HADD2.F32 R184, -RZ, R147.H1_H1 ;  /* 0x30000093ffb87230 */ /* 0x000fe40000004100 */
[C---:B------:R-:W-:Y:S01]  /*2570*/  FADD.FTZ R177, -R199.reuse, R176 ;  /* 0x000000b0c7b17221 */ /* 0x040fe20000010100 */
[----:B------:R-:W-:Y:S01]  /*2580*/  FMUL.FTZ R158, R4, R175 ;  /* 0x000000af049e7220 */ /* 0x000fe20000410000 */
[C---:B------:R-:W-:Y:S01]  /*2590*/  FADD.FTZ R181, -R199.reuse, R174 ;  /* 0x000000aec7b57221 */ /* 0x040fe20000010100 */
[----:B------:R-:W-:Y:S01]  /*25a0*/  FMUL.FTZ R175, R216, R179 ;  /* 0x000000b3d8af7220 */ /* 0x000fe20000410000 */
[C---:B------:R-:W-:Y:S01]  /*25b0*/  FADD.FTZ R147, -R199.reuse, R178 ;  /* 0x000000b2c7937221 */ /* 0x040fe20000010100 */
[C---:B------:R-:W-:Y:S01]  /*25c0*/  FADD.FTZ R145, -R199.reuse, R180 ;  /* 0x000000b4c7917221 */ /* 0x040fe20000010100 */
[C---:B------:R-:W-:Y:S01]  /*25d0*/  FADD.FTZ R183, -R199.reuse, R146 ;  /* 0x00000092c7b77221 */ /* 0x040fe20000010100 */
[C---:B------:R-:W-:Y:S01]  /*25e0*/  FADD.FTZ R185, -R199.reuse, R182 ;  /* 0x000000b6c7b97221 */ /* 0x040fe20000010100 */
[----:B------:R-:W-:Y:S01]  /*25f0*/  FADD.FTZ R187, -R199, R184 ;  /* 0x000000b8c7bb7221 */ /* 0x000fe20000010100 */
[----:B------:R-:W-:-:S02]  /*2600*/  HADD2.F32 R199, -RZ, R149.H0_H0 ;  /* 0x20000095ffc77230 */ /* 0x000fc40000004100 */
[C---:B------:R-:W-:Y:S01]  /*2610*/  FMUL.FTZ R176, R4.reuse, R177 ;  /* 0x000000b104b07220 */ /* 0x040fe20000410000 */
[----:B------:R-:W-:Y:S01]  /*2620*/  FMUL.FTZ R174, R4, R181 ;  /* 0x000000b504ae7220 */ /* 0x000fe20000410000 */
[----:B------:R-:W-:Y:S01]  /*2630*/  FMUL.FTZ R177, R215, R148 ;  /* 0x00000094d7b17220 */ /* 0x000fe20000410000 */
[----:B------:R-:W-:Y:S01]  /*2640*/  FADD.FTZ R202, R202, R175 ;  /* 0x000000afcaca7221 */ /* 0x000fe20000010000 */
[C---:B------:R-:W-:Y:S01]  /*2650*/  FFMA.FTZ R201, R158.reuse, R175, R201 ;  /* 0x000000af9ec97223 */ /* 0x040fe200000100c9 */
[----:B------:R-:W-:Y:S02]  /*2660*/  HADD2.F32 R149, -RZ, R149.H1_H1 ;  /* 0x30000095ff957230 */ /* 0x000fe40000004100 */
[----:B------:R-:W-:Y:S01]  /*2670*/  FFMA.FTZ R136, R158, R179, R136 ;  /* 0x000000b39e887223 */ /* 0x000fe20000010088 */
        /* <DEDUP_REMOVED lines=9> */
[----:B------:R-:W-:Y:S01]  /*2710*/  FMUL.FTZ R180, R4, R145 ;  /* 0x0000009104b47220 */ /* 0x000fe20000410000 */
        /* <DEDUP_REMOVED lines=33> */
.L_x_1900:
[----:B------:R-:W-:Y:S05]  /*2930*/  BSYNC B1 ;  /* 0x0000000000017941 */ /* 0x000fea0003800000 */
.L_x_1886:
        /* <DEDUP_REMOVED lines=15> */
[----:B-----5:R-:W1:Y:S01]  /*2a30*/  SHFL.BFLY PT, R199, R200, 0x8, 0x1f ;  /* 0x0d001f00c8c77f89 */ /* 0x020e6200000e0000 */
[----:B0-----:R-:W-:Y:S01]  /*2a40*/  FADD.FTZ R202, R151, R202 ;  /* 0x000000ca97ca7221 */ /* 0x001fe20000010000 */
[----:B-1----:R-:W-:-:S04]  /*2a50*/  FADD.FTZ R199, R200, R199 ;  /* 0x000000c7c8c77221 */ /* 0x002fc80000010000 */
[----:B------:R0:W1:Y:S04]  /*2a60*/  SHFL.BFLY PT, R147, R202, 0x10, 0x1f ;  /* 0x0e001f00ca937f89 */ /* 0x00006800000e0000 */
[----:B------:R0:W2:Y:S02]  /*2a70*/  SHFL.BFLY PT, R148, R199, 0x10, 0x1f ;  /* 0x0e001f00c7947f89 */ /* 0x0000a400000e0000 */
.L_x_2052:
        /* <DEDUP_REMOVED lines=10> */
[----:B------:R-:W-:-:S05]  /*2b20*/  @P3 IADD3 R144, R207, -0x1, RZ ;  /* 0xffffffffcf903810 */ /* 0x000fca0007ffe0ff */
        /* <DEDUP_REMOVED lines=12> */
[----:B------:R-:W-:Y:S01]  /*2bf0*/  HADD2.F32 R145, -RZ, R116.H0_H0 ;  /* 0x20000074ff917230 */ /* 0x000fe20000004100 */
[----:B------:R-:W-:Y:S06]  /*2c00*/  BRA `(.L_x_1914) ;  /* 0x0000000000207947 */ /* 0x000fec0003800000 */
.L_x_1913:
[----:B------:R-:W-:Y:S01]  /*2c10*/  UISETP.NE.U32.AND UP0, UPT, UR14, URZ, UPT ;  /* 0x0000003f0e00728c */ /* 0x000fe2000bf05070 */
[----:B------:R-:W-:-:S03]  /*2c20*/  FFMA.FTZ R144, R0, R148, R147 ;  /* 0x0000009400907223 */ /* 0x000fc60000010093 */
[----:B------:R-:W-:Y:S01]  /*2c30*/  UISETP.NE.AND.EX UP0, UPT, UR15, URZ, UPT, UP0 ;  /* 0x0000003f0f00728c */ /* 0x000fe2000bf05300 */
[----:B------:R-:W-:-:S04]  /*2c40*/  FADD.FTZ R145, R11, -R144 ;  /* 0x800000900b917221 */ /* 0x000fc80000010000 */
[----:B------:R-:W-:Y:S01]  /*2c50*/  FMUL.FTZ R145, R4, R145 ;  /* 0x0000009104917220 */ /* 0x000fe20000410000 */
[----:B------:R-:W-:-:S13]  /*2c60*/  PLOP3.LUT P4, PT, PT, PT, UP0, 0x80, 0x0 ;  /* 0x000000000000781c */ /* 0x000fda0003f8f008 */
[----:B------:R-:W-:-:S05]  /*2c70*/  @P4 HADD2.F32 R144, -RZ, R116.H0_H0 ;  /* 0x20000074ff904230 */ /* 0x000fca0000004100 */
[----:B------:R-:W-:-:S07]  /*2c80*/  @P4 FADD.FTZ R145, R145, R144 ;  /* 0x0000009091914221 */ /* 0x000fce0000010000 */
.L_x_1914:
[----:B------:R-:W-:Y:S05]  /*2c90*/  BSYNC B2 ;  /* 0x0000000000027941 */ /* 0x000fea0003800000 */
.L_x_1912:
[----:B------:R-:W1:Y:S01]  /*2ca0*/  @P3 LDC R144, c[0x0][0x29c] ;  /* 0x0000a700ff903b82 */ /* 0x000e620000000800 */
[----:B------:R-:W-:Y:S01]  /*2cb0*/  ISETP.NE.U32.AND P5, PT, RZ, UR10, PT ;  /* 0x0000000aff007c0c */ /* 0x000fe2000bfa5070 */
[----:B------:R-:W-:Y:S03]  /*2cc0*/  BSSY B2, `(.L_x_1915) ;  /* 0x0000011000027945 */ /* 0x000fe60003800000 */
[----:B------:R-:W-:Y:S01]  /*2cd0*/  ISETP.NE.AND.EX P5, PT, RZ, UR11, PT, P5 ;  /* 0x0000000bff007c0c */ /* 0x000fe2000bfa5350 */
[----:B-1----:R-:W-:-:S12]  /*2ce0*/  @P3 FMUL.FTZ R144, R145, R144 ;  /* 0x0000009091903220 */ /* 0x002fd80000410000 */
[----:B------:R-:W-:Y:S02]  /*2cf0*/  @P5 F2FP.F16.F32.PACK_AB R145, RZ, R145 ;  /* 0x00000091ff91523e */ /* 0x000fe400000000ff */
[----:B------:R-:W-:Y:S02]  /*2d00*/  @P3 F2FP.F16.F32.PACK_AB R144, RZ, R144 ;  /* 0x00000090ff90323e */ /* 0x000fe400000000ff */
[----:B------:R-:W-:Y:S02]  /*2d10*/  @P5 PRMT R68, R145, 0x7610, R68 ;  /* 0x0000761091445816 */ /* 0x000fe40000000044 */
[----:B------:R-:W-:Y:S01]  /*2d20*/  @P3 PRMT R72, R144, 0x7610, R72 ;  /* 0x0000761090483816 */ /* 0x000fe20000000048 */
[----:B------:R-:W-:Y:S06]  /*2d30*/  @P2 BRA `(.L_x_1916) ;  /* 0x0000000000102947 */ /* 0x000fec0003800000 */
[----:B------:R-:W-:Y:S01]  /*2d40*/  HFMA2.MMA R145, -RZ, RZ, 0, 0 ;  /* 0x00000000ff917435 */ /* 0x000fe200000001ff */
[----:B------:R-:W-:Y:S10]  /*2d50*/  @!P4 BRA `(.L_x_1917) ;  /* 0x00000000001cc947 */ /* 0x000ff40003800000 */
[----:B------:R-:W-:Y:S01]  /*2d60*/  HADD2.F32 R145, -RZ, R116.H1_H1 ;  /* 0x30000074ff917230 */ /* 0x000fe20000004100 */
[----:B------:R-:W-:Y:S06]  /*2d70*/  BRA `(.L_x_1917) ;  /* 0x0000000000147947 */ /* 0x000fec0003800000 */
.L_x_1916:
[----:B------:R-:W-:Y:S01]  /*2d80*/  FFMA.FTZ R145, R10, R148, R147 ;  /* 0x000000940a917223 */ /* 0x000fe20000010093 */
[----:B------:R-:W-:-:S03]  /*2d90*/  @P4 HADD2.F32 R144, -RZ, R116.H1_H1 ;  /* 0x30000074ff904230 */ /* 0x000fc60000004100 */
[----:B------:R-:W-:-:S04]  /*2da0*/  FADD.FTZ R145, R206, -R145 ;  /* 0x80000091ce917221 */ /* 0x000fc80000010000 */
[----:B------:R-:W-:-:S04]  /*2db0*/  FMUL.FTZ R145, R4, R145 ;  /* 0x0000009104917220 */ /* 0x000fc80000410000 */
[----:B------:R-:W-:-:S07]  /*2dc0*/  @P4 FADD.FTZ R145, R145, R144 ;  /* 0x0000009091914221 */ /* 0x000fce0000010000 */
.L_x_1917:
[----:B------:R-:W-:Y:S05]  /*2dd0*/  BSYNC B2 ;  /* 0x0000000000027941 */ /* 0x000fea0003800000 */
.L_x_1915:
[----:B------:R-:W1:Y:S01]  /*2de0*/  @P3 LDC R144, c[0x0][0x29c] ;  /* 0x0000a700ff903b82 */ /* 0x000e620000000800 */
[----:B------:R-:W-:Y:S01]  /*2df0*/  BSSY B2, `(.L_x_1918) ;  /* 0x0000010000027945 */ /* 0x000fe20003800000 */
[----:B-1----:R-:W-:Y:S01]  /*2e00*/  @P3 FMUL.FTZ R144, R145, R144 ;  /* 0x0000009091903220 */ /* 0x002fe20000410000 */
[----:B------:R-:W-:-:S04]  /*2e10*/  @P5 F2FP.F16.F32.PACK_AB R145, RZ, R145 ;  /* 0x00000091ff91523e */ /* 0x000fc800000000ff */
[----:B------:R-:W-:Y:S02]  /*2e20*/  @P3 F2FP.F16.F32.PACK_AB R144, RZ, R144 ;  /* 0x00000090ff90323e */ /* 0x000fe400000000ff */
[----:B------:R-:W-:Y:S02]  /*2e30*/  @P5 PRMT R68, R68, 0x5410, R145 ;  /* 0x0000541044445816 */ /* 0x000fe40000000091 */
[----:B------:R-:W-:Y:S01]  /*2e40*/  @P3 PRMT R72, R72, 0x5410, R144 ;  /* 0x0000541048483816 */ /* 0x000fe20000000090 */
[----:B------:R-:W-:Y:S06]  /*2e50*/  @P2 BRA `(.L_x_1919) ;  /* 0x0000000000102947 */ /* 0x000fec0003800000 */
[----:B------:R-:W-:Y:S01]  /*2e60*/  MOV R145, RZ ;  /* 0x000000ff00917202 */ /* 0x000fe20000000f00 */
[----:B------:R-:W-:Y:S06]  /*2e70*/  @!P4 BRA `(.L_x_1920) ;  /* 0x00000000001cc947 */ /* 0x000fec0003800000 */
[----:B------:R-:W-:Y:S01]  /*2e80*/  HADD2.F32 R145, -RZ, R117.H0_H0 ;  /* 0x20000075ff917230 */ /* 0x000fe20000004100 */
[----:B------:R-:W-:Y:S06]  /*2e90*/  BRA `(.L_x_1920) ;  /* 0x0000000000147947 */ /* 0x000fec0003800000 */
.L_x_1919:
[----:B------:R-:W-:-:S04]  /*2ea0*/  FFMA.FTZ R144, R12, R148, R147 ;  /* 0x000000940c907223 */ /* 0x000fc80000010093 */
[----:B------:R-:W-:Y:S01]  /*2eb0*/  FADD.FTZ R145, R205, -R144 ;  /* 0x80000090cd917221 */ /* 0x000fe20000010000 */
[----:B------:R-:W-:-:S03]  /*2ec0*/  @P4 HADD2.F32 R144, -RZ, R117.H0_H0 ;  /* 0x20000075ff904230 */ /* 0x000fc60000004100 */
[----:B------:R-:W-:-:S04]  /*2ed0*/  FMUL.FTZ R145, R4, R145 ;  /* 0x0000009104917220 */ /* 0x000fc80000410000 */
[----:B------:R-:W-:-:S07]  /*2ee0*/  @P4 FADD.FTZ R145, R145, R144 ;  /* 0x0000009091914221 */ /* 0x000fce0000010000 */
.L_x_1920:
[----:B------:R-:W-:Y:S05]  /*2ef0*/  BSYNC B2 ;  /* 0x0000000000027941 */ /* 0x000fea0003800000 */
.L_x_1918:
        /* <DEDUP_REMOVED lines=12> */
.L_x_1922:
[----:B------:R-:W-:Y:S01]  /*2fc0*/  FFMA.FTZ R145, R13, R148, R147 ;  /* 0x000000940d917223 */ /* 0x000fe20000010093 */
[----:B------:R-:W-:-:S03]  /*2fd0*/  @P4 HADD2.F32 R144, -RZ, R117.H1_H1 ;  /* 0x30000075ff904230 */ /* 0x000fc60000004100 */
[----:B------:R-:W-:-:S04]  /*2fe0*/  FADD.FTZ R145, R204, -R145 ;  /* 0x80000091cc917221 */ /* 0x000fc80000010000 */
[----:B------:R-:W-:-:S04]  /*2ff0*/  FMUL.FTZ R145, R4, R145 ;  /* 0x0000009104917220 */ /* 0x000fc80000410000 */
[----:B------:R-:W-:-:S07]  /*3000*/  @P4 FADD.FTZ R145, R145, R144 ;  /* 0x0000009091914221 */ /* 0x000fce0000010000 */
.L_x_1923:
[----:B------:R-:W-:Y:S05]  /*3010*/  BSYNC B2 ;  /* 0x0000000000027941 */ /* 0x000fea0003800000 */
.L_x_1921:
        /* <DEDUP_REMOVED lines=12> */
.L_x_1925:
[----:B------:R-:W-:-:S04]  /*30e0*/  FFMA.FTZ R144, R14, R148, R147 ;  /* 0x000000940e907223 */ /* 0x000fc80000010093 */
[----:B------:R-:W-:Y:S01]  /*30f0*/  FADD.FTZ R145, R203, -R144 ;  /* 0x80000090cb917221 */ /* 0x000fe20000010000 */
[----:B------:R-:W-:-:S03]  /*3100*/  @P4 HADD2.F32 R144, -RZ, R118.H0_H0 ;  /* 0x20000076ff904230 */ /* 0x000fc60000004100 */
[----:B------:R-:W-:-:S04]  /*3110*/  FMUL.FTZ R145, R4, R145 ;  /* 0x0000009104917220 */ /* 0x000fc80000410000 */
[----:B------:R-:W-:-:S07]  /*3120*/  @P4 FADD.FTZ R145, R145, R144 ;  /* 0x0000009091914221 */ /* 0x000fce0000010000 */
.L_x_1926:
[----:B------:R-:W-:Y:S05]  /*3130*/  BSYNC B2 ;  /* 0x0000000000027941 */ /* 0x000fea0003800000 */
.L_x_1924:
        /* <DEDUP_REMOVED lines=12> */
.L_x_1928:
[----:B------:R-:W-:Y:S01]  /*3200*/  FFMA.FTZ R145, R15, R148, R147 ;  /* 0x000000940f917223 */ /* 0x000fe20000010093 */
[----:B------:R-:W-:-:S03]  /*3210*/  @P4 HADD2.F32 R144, -RZ, R118.H1_H1 ;  /* 0x30000076ff904230 */ /* 0x000fc60000004100 */
[----:B------:R-:W-:-:S04]  /*3220*/  FADD.FTZ R145, R196, -R145 ;  /* 0x80000091c4917221 */ /* 0x000fc80000010000 */
[----:B------:R-:W-:-:S04]  /*3230*/  FMUL.FTZ R145, R4, R145 ;  /* 0x0000009104917220 */ /* 0x000fc80000410000 */
[----:B------:R-:W-:-:S07]  /*3240*/  @P4 FADD.FTZ R145, R145, R144 ;  /* 0x0000009091914221 */ /* 0x000fce0000010000 */
.L_x_1929:
[----:B------:R-:W-:Y:S05]  /*3250*/  BSYNC B2 ;  /* 0x0000000000027941 */ /* 0x000fea0003800000 */
.L_x_1927:
        /* <DEDUP_REMOVED lines=12> */
.L_x_1931:
[----:B------:R-:W-:-:S04]  /*3320*/  FFMA.FTZ R144, R16, R148, R147 ;  /* 0x0000009410907223 */ /* 0x000fc80000010093 */
[----:B------:R-:W-:Y:S01]  /*3330*/  FADD.FTZ R145, R195, -R144 ;  /* 0x80000090c3917221 */ /* 0x000fe20000010000 */
[----:B------:R-:W-:-:S03]  /*3340*/  @P4 HADD2.F32 R144, -RZ, R119.H0_H0 ;  /* 0x20000077ff904230 */ /* 0x000fc60000004100 */
[----:B------:R-:W-:-:S04]  /*3350*/  FMUL.FTZ R145, R4, R145 ;  /* 0x0000009104917220 */ /* 0x000fc80000410000 */
[----:B------:R-:W-:-:S07]  /*3360*/  @P4 FADD.FTZ R145, R145, R144 ;  /* 0x0000009091914221 */ /* 0x000fce0000010000 */
.L_x_1932:
[----:B------:R-:W-:Y:S05]  /*3370*/  BSYNC B2 ;  /* 0x0000000000027941 */ /* 0x000fea0003800000 */
.L_x_1930:
        /* <DEDUP_REMOVED lines=12> */
.L_x_1934:
[----:B------:R-:W-:Y:S01]  /*3440*/  FFMA.FTZ R145, R17, R148, R147 ;  /* 0x0000009411917223 */ /* 0x000fe20000010093 */
[----:B------:R-:W-:-:S03]  /*3450*/  @P4 HADD2.F32 R144, -RZ, R119.H1_H1 ;  /* 0x30000077ff904230 */ /* 0x000fc60000004100 */
[----:B------:R-:W-:-:S04]  /*3460*/  FADD.FTZ R145, R194, -R145 ;  /* 0x80000091c2917221 */ /* 0x000fc80000010000 */
[----:B------:R-:W-:-:S04]  /*3470*/  FMUL.FTZ R149, R4, R145 ;  /* 0x0000009104957220 */ /* 0x000fc80000410000 */
[----:B------:R-:W-:-:S07]  /*3480*/  @P4 FADD.FTZ R149, R149, R144 ;  /* 0x0000009095954221 */ /* 0x000fce0000010000 */
.L_x_1935:
[----:B------:R-:W-:Y:S05]  /*3490*/  BSYNC B2 ;  /* 0x0000000000027941 */ /* 0x000fea0003800000 */
.L_x_1933:
[----:B------:R-:W1:Y:S01]  /*34a0*/  @P5 LDC.64 R144, c[0x0][0x308] ;  /* 0x0000c200ff905b82 */ /* 0x000e620000000a00 */
[----:B------:R-:W-:-:S04]  /*34b0*/  @P5 F2FP.F16.F32.PACK_AB R150, RZ, R149 ;  /* 0x00000095ff96523e */ /* 0x000fc800000000ff */
[----:B------:R-:W-:-:S03]  /*34c0*/  @P5 PRMT R71, R71, 0x5410, R150 ;  /* 0x0000541047475816 */ /* 0x000fc60000000096 */
[----:B------:R-:W2:Y:S01]  /*34d0*/  @P3 LDC R150, c[0x0][0x29c] ;  /* 0x0000a700ff963b82 */ /* 0x000ea20000000800 */
[C---:B-1----:R-:W-:Y:S01]  /*34e0*/  @P5 IMAD.WIDE.U32 R144, R7.reuse, 0x10, R144 ;  /* 0x0000001007905825 */ /* 0x042fe200078e0090 */
[----:B------:R-:W-:-:S04]  /*34f0*/  IADD3 R7, R7, 0x20, RZ ;  /* 0x0000002007077810 */ /* 0x000fc80007ffe0ff */
[----:B------:R1:W-:Y:S01]  /*3500*/  @P5 STG.E.128 desc[UR4][R144.64], R68 ;  /* 0x0000004490005986 */ /* 0x0003e2000c101d04 */
[----:B--2---:R-:W-:-:S05]  /*3510*/  @P3 FMUL.FTZ R149, R149, R150 ;  /* 0x0000009695953220 */ /* 0x004fca0000410000 */
[----:B------:R-:W-:-:S04]  /*3520*/  @P3 F2FP.F16.F32.PACK_AB R149, RZ, R149 ;  /* 0x00000095ff95323e */ /* 0x000fc800000000ff */
[----:B------:R-:W-:Y:S01]  /*3530*/  @P3 PRMT R75, R75, 0x5410, R149 ;  /* 0x000054104b4b3816 */ /* 0x000fe20000000095 */
[----:B-1----:R-:W1:Y:S02]  /*3540*/  @P3 LDC.64 R144, c[0x0][0x2f8] ;  /* 0x0000be00ff903b82 */ /* 0x002e640000000a00 */
[C---:B-1----:R-:W-:Y:S01]  /*3550*/  @P3 IMAD.WIDE.U32 R144, R146.reuse, 0x10, R144 ;  /* 0x0000001092903825 */ /* 0x042fe200078e0090 */
[----:B------:R-:W-:-:S04]  /*3560*/  IADD3 R146, R146, 0x20, RZ ;  /* 0x0000002092927810 */ /* 0x000fc80007ffe0ff */
[----:B------:R1:W-:Y:S03]  /*3570*/  @P3 STG.E.128 desc[UR4][R144.64], R72 ;  /* 0x0000004890003986 */ /* 0x0003e6000c101d04 */
.L_x_1911:
[----:B------:R-:W-:Y:S05]  /*3580*/  BSYNC B1 ;  /* 0x0000000000017941 */ /* 0x000fea0003800000 */
.L_x_1910:
[----:B------:R-:W-:Y:S01]  /*3590*/  LOP3.LUT P4, RZ, R2, 0x1, RZ, 0xc0, !PT ;  /* 0x0000000102ff7812 */ /* 0x000fe2000788c0ff */
[----:B------:R-:W-:-:S12]  /*35a0*/  BSSY B1, `(.L_x_1936) ;  /* 0x00000a2000017945 */ /* 0x000fd80003800000 */
[----:B------:R-:W-:Y:S05]  /*35b0*/  @!P4 BRA `(.L_x_1937) ;  /* 0x000000080080c947 */ /* 0x000fea0003800000 */
[----:B------:R-:W-:Y:S04]  /*35c0*/  BSSY B2, `(.L_x_1938) ;  /* 0x0000011000027945 */ /* 0x000fe80003800000 */
[----:B------:R-:W-:Y:S05]  /*35d0*/  @P2 BRA `(.L_x_1939) ;  /* 0x00000000001c2947 */ /* 0x000fea0003800000 */
[----:B------:R-:W-:Y:S01]  /*35e0*/  UISETP.NE.U32.AND UP0, UPT, UR14, URZ, UPT ;  /* 0x0000003f0e00728c */ /* 0x000fe2000bf05070 */
[----:B-1----:R-:W-:-:S03]  /*35f0*/  MOV R145, RZ ;  /* 0x000000ff00917202 */ /* 0x002fc60000000f00 */
[----:B------:R-:W-:-:S06]  /*3600*/  UISETP.NE.AND.EX UP0, UPT, UR15, URZ, UPT, UP0 ;  /* 0x0000003f0f00728c */ /* 0x000fcc000bf05300 */
[----:B------:R-:W-:-:S13]  /*3610*/  PLOP3.LUT P4, PT, PT, PT, UP0, 0x80, 0x0 ;  /* 0x000000000000781c */ /* 0x000fda0003f8f008 */
[----:B------:R-:W-:Y:S05]  /*3620*/  @!P4 BRA `(.L_x_1940) ;  /* 0x000000000028c947 */ /* 0x000fea0003800000 */
[----:B------:R-:W-:Y:S01]  /*3630*/  HADD2.F32 R145, -RZ, R120.H0_H0 ;  /* 0x20000078ff917230 */ /* 0x000fe20000004100 */
[----:B------:R-:W-:Y:S06]  /*3640*/  BRA `(.L_x_1940) ;  /* 0x0000000000207947 */ /* 0x000fec0003800000 */
.L_x_1939:
[----:B------:R-:W-:Y:S01]  /*3650*/  UISETP.NE.U32.AND UP0, UPT, UR14, URZ, UPT ;  /* 0x0000003f0e00728c */ /* 0x000fe2000bf05070 */
[----:B-1----:R-:W-:-:S03]  /*3660*/  FFMA.FTZ R145, R8, R148, R147 ;  /* 0x0000009408917223 */ /* 0x002fc60000010093 */
[----:B------:R-:W-:Y:S01]  /*3670*/  UISETP.NE.AND.EX UP0, UPT, UR15, URZ, UPT, UP0 ;  /* 0x0000003f0f00728c */ /* 0x000fe2000bf05300 */
[----:B------:R-:W-:-:S04]  /*3680*/  FADD.FTZ R145, R198, -R145 ;  /* 0x80000091c6917221 */ /* 0x000fc80000010000 */
[----:B------:R-:W-:Y:S01]  /*3690*/  FMUL.FTZ R145, R4, R145 ;  /* 0x0000009104917220 */ /* 0x000fe20000410000 */
[----:B------:R-:W-:-:S13]  /*36a0*/  PLOP3.LUT P4, PT, PT, PT, UP0, 0x80, 0x0 ;  /* 0x000000000000781c */ /* 0x000fda0003f8f008 */
[----:B------:R-:W-:-:S05]  /*36b0*/  @P4 HADD2.F32 R144, -RZ, R120.H0_H0 ;  /* 0x20000078ff904230 */ /* 0x000fca0000004100 */
[----:B------:R-:W-:-:S07]  /*36c0*/  @P4 FADD.FTZ R145, R145, R144 ;  /* 0x0000009091914221 */ /* 0x000fce0000010000 */
.L_x_1940:
[----:B------:R-:W-:Y:S05]  /*36d0*/  BSYNC B2 ;  /* 0x0000000000027941 */ /* 0x000fea0003800000 */
.L_x_1938:
        /* <DEDUP_REMOVED lines=14> */
.L_x_1942:
[----:B------:R-:W-:-:S04]  /*37c0*/  FFMA.FTZ R144, R18, R148, R147 ;  /* 0x0000009412907223 */ /* 0x000fc80000010093 */
[----:B------:R-:W-:Y:S01]  /*37d0*/  FADD.FTZ R145, R197, -R144 ;  /* 0x80000090c5917221 */ /* 0x000fe20000010000 */
[----:B------:R-:W-:-:S03]  /*37e0*/  @P4 HADD2.F32 R144, -RZ, R120.H1_H1 ;  /* 0x30000078ff904230 */ /* 0x000fc60000004100 */
[----:B------:R-:W-:-:S04]  /*37f0*/  FMUL.FTZ R145, R4, R145 ;  /* 0x0000009104917220 */ /* 0x000fc80000410000 */
[----:B------:R-:W-:-:S07]  /*3800*/  @P4 FADD.FTZ R145, R145, R144 ;  /* 0x0000009091914221 */ /* 0x000fce0000010000 */
.L_x_1943:
[----:B------:R-:W-:Y:S05]  /*3810*/  BSYNC B2 ;  /* 0x0000000000027941 */ /* 0x000fea0003800000 */
.L_x_1941:
        /* <DEDUP_REMOVED lines=12> */
.L_x_1945:
[----:B------:R-:W-:-:S04]  /*38e0*/  FFMA.FTZ R144, R19, R148, R147 ;  /* 0x0000009413907223 */ /* 0x000fc80000010093 */
[----:B------:R-:W-:Y:S01]  /*38f0*/  FADD.FTZ R145, R193, -R144 ;  /* 0x80000090c1917221 */ /* 0x000fe20000010000 */
[----:B------:R-:W-:-:S03]  /*3900*/  @P4 HADD2.F32 R144, -RZ, R121.H0_H0 ;  /* 0x20000079ff904230 */ /* 0x000fc60000004100 */
[----:B------:R-:W-:-:S04]  /*3910*/  FMUL.FTZ R145, R4, R145 ;  /* 0x0000009104917220 */ /* 0x000fc80000410000 */
[----:B------:R-:W-:-:S07]  /*3920*/  @P4 FADD.FTZ R145, R145, R144 ;  /* 0x0000009091914221 */ /* 0x000fce0000010000 */
.L_x_1946:
[----:B------:R-:W-:Y:S05]  /*3930*/  BSYNC B2 ;  /* 0x0000000000027941 */ /* 0x000fea0003800000 */
.L_x_1944:
        /* <DEDUP_REMOVED lines=12> */
.L_x_1948:
[----:B------:R-:W-:Y:S01]  /*3a00*/  FFMA.FTZ R145, R20, R148, R147 ;  /* 0x0000009414917223 */ /* 0x000fe20000010093 */
[----:B------:R-:W-:-:S03]  /*3a10*/  @P4 HADD2.F32 R144, -RZ, R121.H1_H1 ;  /* 0x30000079ff904230 */ /* 0x000fc60000004100 */
[----:B------:R-:W-:-:S04]  /*3a20*/  FADD.FTZ R145, R192, -R145 ;  /* 0x80000091c0917221 */ /* 0x000fc80000010000 */
[----:B------:R-:W-:-:S04]  /*3a30*/  FMUL.FTZ R145, R4, R145 ;  /* 0x0000009104917220 */ /* 0x000fc80000410000 */
[----:B------:R-:W-:-:S07]  /*3a40*/  @P4 FADD.FTZ R145, R145, R144 ;  /* 0x0000009091914221 */ /* 0x000fce0000010000 */
.L_x_1949:
[----:B------:R-:W-:Y:S05]  /*3a50*/  BSYNC B2 ;  /* 0x0000000000027941 */ /* 0x000fea0003800000 */
.L_x_1947:
        /* <DEDUP_REMOVED lines=12> */
.L_x_1951:
[----:B------:R-:W-:-:S04]  /*3b20*/  FFMA.FTZ R144, R21, R148, R147 ;  /* 0x0000009415907223 */ /* 0x000fc80000010093 */
[----:B------:R-:W-:Y:S01]  /*3b30*/  FADD.FTZ R145, R191, -R144 ;  /* 0x80000090bf917221 */ /* 0x000fe20000010000 */
[----:B------:R-:W-:-:S03]  /*3b40*/  @P4 HADD2.F32 R144, -RZ, R122.H0_H0 ;  /* 0x2000007aff904230 */ /* 0x000fc60000004100 */
[----:B------:R-:W-:-:S04]  /*3b50*/  FMUL.FTZ R145, R4, R145 ;  /* 0x0000009104917220 */ /* 0x000fc80000410000 */
[----:B------:R-:W-:-:S07]  /*3b60*/  @P4 FADD.FTZ R145, R145, R144 ;  /* 0x0000009091914221 */ /* 0x000fce0000010000 */
.L_x_1952:
[----:B------:R-:W-:Y:S05]  /*3b70*/  BSYNC B2 ;  /* 0x0000000000027941 */ /* 0x000fea0003800000 */
.L_x_1950:
        /* <DEDUP_REMOVED lines=12> */
.L_x_1954:
[----:B------:R-:W-:Y:S01]  /*3c40*/  FFMA.FTZ R145, R22, R148, R147 ;  /* 0x0000009416917223 */ /* 0x000fe20000010093 */
[----:B------:R-:W-:-:S03]  /*3c50*/  @P4 HADD2.F32 R144, -RZ, R122.H1_H1 ;  /* 0x3000007aff904230 */ /* 0x000fc60000004100 */
[----:B------:R-:W-:-:S04]  /*3c60*/  FADD.FTZ R145, R190, -R145 ;  /* 0x80000091be917221 */ /* 0x000fc80000010000 */
[----:B------:R-:W-:-:S04]  /*3c70*/  FMUL.FTZ R145, R4, R145 ;  /* 0x0000009104917220 */ /* 0x000fc80000410000 */
[----:B------:R-:W-:-:S07]  /*3c80*/  @P4 FADD.FTZ R145, R145, R144 ;  /* 0x0000009091914221 */ /* 0x000fce0000010000 */
.L_x_1955:
[----:B------:R-:W-:Y:S05]  /*3c90*/  BSYNC B2 ;  /* 0x0000000000027941 */ /* 0x000fea0003800000 */
.L_x_1953:
        /* <DEDUP_REMOVED lines=12> */
.L_x_1957:
[----:B------:R-:W-:-:S04]  /*3d60*/  FFMA.FTZ R144, R23, R148, R147 ;  /* 0x0000009417907223 */ /* 0x000fc80000010093 */
[----:B------:R-:W-:Y:S01]  /*3d70*/  FADD.FTZ R145, R189, -R144 ;  /* 0x80000090bd917221 */ /* 0x000fe20000010000 */
[----:B------:R-:W-:-:S03]  /*3d80*/  @P4 HADD2.F32 R144, -RZ, R123.H0_H0 ;  /* 0x2000007bff904230 */ /* 0x000fc60000004100 */
[----:B------:R-:W-:-:S04]  /*3d90*/  FMUL.FTZ R145, R4, R145 ;  /* 0x0000009104917220 */ /* 0x000fc80000410000 */
[----:B------:R-:W-:-:S07]  /*3da0*/  @P4 FADD.FTZ R145, R145, R144 ;  /* 0x0000009091914221 */ /* 0x000fce0000010000 */
.L_x_1958:
[----:B------:R-:W-:Y:S05]  /*3db0*/  BSYNC B2 ;  /* 0x0000000000027941 */ /* 0x000fea0003800000 */
.L_x_1956:
        /* <DEDUP_REMOVED lines=12> */
.L_x_1960:
[----:B------:R-:W-:-:S04]  /*3e80*/  FFMA.FTZ R144, R24, R148, R147 ;  /* 0x0000009418907223 */ /* 0x000fc80000010093 */
[----:B------:R-:W-:Y:S01]  /*3e90*/  FADD.FTZ R145, R25, -R144 ;  /* 0x8000009019917221 */ /* 0x000fe20000010000 */
[----:B------:R-:W-:-:S03]  /*3ea0*/  @P4 HADD2.F32 R144, -RZ, R123.H1_H1 ;  /* 0x3000007bff904230 */ /* 0x000fc60000004100 */
[----:B------:R-:W-:-:S04]  /*3eb0*/  FMUL.FTZ R149, R4, R145 ;  /* 0x0000009104957220 */ /* 0x000fc80000410000 */
[----:B------:R-:W-:-:S07]  /*3ec0*/  @P4 FADD.FTZ R149, R149, R144 ;  /* 0x0000009095954221 */ /* 0x000fce0000010000 */
.L_x_1961:
[----:B------:R-:W-:Y:S05]  /*3ed0*/  BSYNC B2 ;  /* 0x0000000000027941 */ /* 0x000fea0003800000 */
.L_x_1959:
        /* <DEDUP_REMOVED lines=14> */
.L_x_1937:
[----:B------:R-:W-:Y:S05]  /*3fc0*/  BSYNC B1 ;  /* 0x0000000000017941 */ /* 0x000fea0003800000 */
.L_x_1936:
        /* <DEDUP_REMOVED lines=9> */
[----:B------:R-:W-:Y:S01]  /*4060*/  HADD2.F32 R145, -RZ, R124.H0_H0 ;  /* 0x2000007cff917230 */ /* 0x000fe20000004100 */
[----:B------:R-:W-:Y:S06]  /*4070*/  BRA `(.L_x_1966) ;  /* 0x0000000000207947 */ /* 0x000fec0003800000 */
.L_x_1965:
[----:B------:R-:W-:Y:S01]  /*4080*/  UISETP.NE.U32.AND UP0, UPT, UR14, URZ, UPT ;  /* 0x0000003f0e00728c */ /* 0x000fe2000bf05070 */
[----:B-12---:R-:W-:-:S03]  /*4090*/  FFMA.FTZ R144, R9, R148, R147 ;  /* 0x0000009409907223 */ /* 0x006fc60000010093 */
[----:B------:R-:W-:Y:S01]  /*40a0*/  UISETP.NE.AND.EX UP0, UPT, UR15, URZ, UPT, UP0 ;  /* 0x0000003f0f00728c */ /* 0x000fe2000bf05300 */
[----:B------:R-:W-:-:S04]  /*40b0*/  FADD.FTZ R145, R27, -R144 ;  /* 0x800000901b917221 */ /* 0x000fc80000010000 */
[----:B------:R-:W-:Y:S01]  /*40c0*/  FMUL.FTZ R145, R4, R145 ;  /* 0x0000009104917220 */ /* 0x000fe20000410000 */
[----:B------:R-:W-:-:S13]  /*40d0*/  PLOP3.LUT P4, PT, PT, PT, UP0, 0x80, 0x0 ;  /* 0x000000000000781c */ /* 0x000fda0003f8f008 */
[----:B------:R-:W-:-:S05]  /*40e0*/  @P4 HADD2.F32 R144, -RZ, R124.H0_H0 ;  /* 0x2000007cff904230 */ /* 0x000fca0000004100 */
[----:B------:R-:W-:-:S07]  /*40f0*/  @P4 FADD.FTZ R145, R145, R144 ;  /* 0x0000009091914221 */ /* 0x000fce0000010000 */
.L_x_1966:
[----:B------:R-:W-:Y:S05]  /*4100*/  BSYNC B2 ;  /* 0x0000000000027941 */ /* 0x000fea0003800000 */
.L_x_1964:
        /* <DEDUP_REMOVED lines=14> */
.L_x_1968:
[----:B------:R-:W-:-:S04]  /*41f0*/  FFMA.FTZ R144, R26, R148, R147 ;  /* 0x000000941a907223 */ /* 0x000fc80000010093 */
[----:B------:R-:W-:Y:S01]  /*4200*/  FADD.FTZ R145, R29, -R144 ;  /* 0x800000901d917221 */ /* 0x000fe20000010000 */
[----:B------:R-:W-:-:S03]  /*4210*/  @P4 HADD2.F32 R144, -RZ, R124.H1_H1 ;  /* 0x3000007cff904230 */ /* 0x000fc60000004100 */
[----:B------:R-:W-:-:S04]  /*4220*/  FMUL.FTZ R145, R4, R145 ;  /* 0x0000009104917220 */ /* 0x000fc80000410000 */
[----:B------:R-:W-:-:S07]  /*4230*/  @P4 FADD.FTZ R145, R145, R144 ;  /* 0x0000009091914221 */ /* 0x000fce0000010000 */
.L_x_1969:
[----:B------:R-:W-:Y:S05]  /*4240*/  BSYNC B2 ;  /* 0x0000000000027941 */ /* 0x000fea0003800000 */
.L_x_1967:
        /* <DEDUP_REMOVED lines=12> */
.L_x_1971:
[----:B------:R-:W-:-:S04]  /*4310*/  FFMA.FTZ R144, R28, R148, R147 ;  /* 0x000000941c907223 */ /* 0x000fc80000010093 */
[----:B------:R-:W-:Y:S01]  /*4320*/  FADD.FTZ R145, R31, -R144 ;  /* 0x800000901f917221 */ /* 0x000fe20000010000 */
[----:B------:R-:W-:-:S03]  /*4330*/  @P4 HADD2.F32 R144, -RZ, R125.H0_H0 ;  /* 0x2000007dff904230 */ /* 0x000fc60000004100 */
[----:B------:R-:W-:-:S04]  /*4340*/  FMUL.FTZ R145, R4, R145 ;  /* 0x0000009104917220 */ /* 0x000fc80000410000 */
[----:B------:R-:W-:-:S07]  /*4350*/  @P4 FADD.FTZ R145, R145, R144 ;  /* 0x0000009091914221 */ /* 0x000fce0000010000 */
.L_x_1972:
[----:B------:R-:W-:Y:S05]  /*4360*/  BSYNC B2 ;  /* 0x0000000000027941 */ /* 0x000fea0003800000 */
.L_x_1970:
        /* <DEDUP_REMOVED lines=12> */
.L_x_1974:
[----:B------:R-:W-:-:S04]  /*4430*/  FFMA.FTZ R144, R30, R148, R147 ;  /* 0x000000941e907223 */ /* 0x000fc80000010093 */
[----:B------:R-:W-:Y:S01]  /*4440*/  FADD.FTZ R145, R33, -R144 ;  /* 0x8000009021917221 */ /* 0x000fe20000010000 */
[----:B------:R-:W-:-:S03]  /*4450*/  @P4 HADD2.F32 R144, -RZ, R125.H1_H1 ;  /* 0x3000007dff904230 */ /* 0x000fc60000004100 */
[----:B------:R-:W-:-:S04]  /*4460*/  FMUL.FTZ R145, R4, R145 ;  /* 0x0000009104917220 */ /* 0x000fc80000410000 */
[----:B------:R-:W-:-:S07]  /*4470*/  @P4 FADD.FTZ R145, R145, R144 ;  /* 0x0000009091914221 */ /* 0x000fce0000010000 */
.L_x_1975:
[----:B------:R-:W-:Y:S05]  /*4480*/  BSYNC B2 ;  /* 0x0000000000027941 */ /* 0x000fea0003800000 */
.L_x_1973:
        /* <DEDUP_REMOVED lines=12> */
.L_x_1977:
[----:B------:R-:W-:Y:S01]  /*4550*/  FFMA.FTZ R145, R32, R148, R147 ;  /* 0x0000009420917223 */ /* 0x000fe20000010093 */
[----:B------:R-:W-:-:S03]  /*4560*/  @P4 HADD2.F32 R144, -RZ, R126.H0_H0 ;  /* 0x2000007eff904230 */ /* 0x000fc60000004100 */
[----:B------:R-:W-:-:S04]  /*4570*/  FADD.FTZ R145, R34, -R145 ;  /* 0x8000009122917221 */ /* 0x000fc80000010000 */
[----:B------:R-:W-:-:S04]  /*4580*/  FMUL.FTZ R145, R4, R145 ;  /* 0x0000009104917220 */ /* 0x000fc80000410000 */
[----:B------:R-:W-:-:S07]  /*4590*/  @P4 FADD.FTZ R145, R145, R144 ;  /* 0x0000009091914221 */ /* 0x000fce0000010000 */
.L_x_1978:
[----:B------:R-:W-:Y:S05]  /*45a0*/  BSYNC B2 ;  /* 0x0000000000027941 */ /* 0x000fea0003800000 */
.L_x_1976:
        /* <DEDUP_REMOVED lines=12> */
.L_x_1980:
[----:B------:R-:W-:Y:S01]  /*4670*/  FFMA.FTZ R145, R35, R148, R147 ;  /* 0x0000009423917223 */ /* 0x000fe20000010093 */
[----:B------:R-:W-:-:S03]  /*4680*/  @P4 HADD2.F32 R144, -RZ, R126.H1_H1 ;  /* 0x3000007eff904230 */ /* 0x000fc60000004100 */
[----:B------:R-:W-:-:S04]  /*4690*/  FADD.FTZ R145, R152, -R145 ;  /* 0x8000009198917221 */ /* 0x000fc80000010000 */
[----:B------:R-:W-:-:S04]  /*46a0*/  FMUL.FTZ R145, R4, R145 ;  /* 0x0000009104917220 */ /* 0x000fc80000410000 */
[----:B------:R-:W-:-:S07]  /*46b0*/  @P4 FADD.FTZ R145, R145, R144 ;  /* 0x0000009091914221 */ /* 0x000fce0000010000 */
.L_x_1981:
[----:B------:R-:W-:Y:S05]  /*46c0*/  BSYNC B2 ;  /* 0x0000000000027941 */ /* 0x000fea0003800000 */
.L_x_1979:
        /* <DEDUP_REMOVED lines=12> */
.L_x_1983:
[----:B------:R-:W-:Y:S01]  /*4790*/  FFMA.FTZ R145, R153, R148, R147 ;  /* 0x0000009499917223 */ /* 0x000fe20000010093 */
[----:B------:R-:W-:-:S03]  /*47a0*/  @P4 HADD2.F32 R144, -RZ, R127.H0_H0 ;  /* 0x2000007fff904230 */ /* 0x000fc60000004100 */
[----:B------:R-:W-:-:S04]  /*47b0*/  FADD.FTZ R145, R154, -R145 ;  /* 0x800000919a917221 */ /* 0x000fc80000010000 */
[----:B------:R-:W-:-:S04]  /*47c0*/  FMUL.FTZ R145, R4, R145 ;  /* 0x0000009104917220 */ /* 0x000fc80000410000 */
[----:B------:R-:W-:-:S07]  /*47d0*/  @P4 FADD.FTZ R145, R145, R144 ;  /* 0x0000009091914221 */ /* 0x000fce0000010000 */
.L_x_1984:
[----:B------:R-:W-:Y:S05]  /*47e0*/  BSYNC B2 ;  /* 0x0000000000027941 */ /* 0x000fea0003800000 */
.L_x_1982:
        /* <DEDUP_REMOVED lines=12> */
.L_x_1986:
[----:B------:R-:W-:Y:S01]  /*48b0*/  FFMA.FTZ R145, R155, R148, R147 ;  /* 0x000000949b917223 */ /* 0x000fe20000010093 */
[----:B------:R-:W-:-:S03]  /*48c0*/  @P4 HADD2.F32 R144, -RZ, R127.H1_H1 ;  /* 0x3000007fff904230 */ /* 0x000fc60000004100 */
[----:B------:R-:W-:-:S04]  /*48d0*/  FADD.FTZ R145, R156, -R145 ;  /* 0x800000919c917221 */ /* 0x000fc80000010000 */
[----:B------:R-:W-:-:S04]  /*48e0*/  FMUL.FTZ R149, R4, R145 ;  /* 0x0000009104957220 */ /* 0x000fc80000410000 */
[----:B------:R-:W-:-:S07]  /*48f0*/  @P4 FADD.FTZ R149, R149, R144 ;  /* 0x0000009095954221 */ /* 0x000fce0000010000 */
.L_x_1987:
[----:B------:R-:W-:Y:S05]  /*4900*/  BSYNC B2 ;  /* 0x0000000000027941 */ /* 0x000fea0003800000 */
.L_x_1985:
        /* <DEDUP_REMOVED lines=14> */
.L_x_1963:
[----:B------:R-:W-:Y:S05]  /*49f0*/  BSYNC B1 ;  /* 0x0000000000017941 */ /* 0x000fea0003800000 */
.L_x_1962:
[----:B------:R-:W-:Y:S04]  /*4a00*/  BSSY B1, `(.L_x_1988) ;  /* 0x00000a2000017945 */ /* 0x000fe80003800000 */
[----:B------:R-:W-:Y:S05]  /*4a10*/  @!P1 BRA `(.L_x_1989) ;  /* 0x0000000800809947 */ /* 0x000fea0003800000 */
[----:B------:R-:W-:Y:S04]  /*4a20*/  BSSY B2, `(.L_x_1990) ;  /* 0x0000011000027945 */ /* 0x000fe80003800000 */
[----:B------:R-:W-:Y:S05]  /*4a30*/  @P2 BRA `(.L_x_1991) ;  /* 0x00000000001c2947 */ /* 0x000fea0003800000 */
[----:B------:R-:W-:Y:S01]  /*4a40*/  UISETP.NE.U32.AND UP0, UPT, UR14, URZ, UPT ;  /* 0x0000003f0e00728c */ /* 0x000fe2000bf05070 */
[----:B-123--:R-:W-:-:S03]  /*4a50*/  MOV R145, RZ ;  /* 0x000000ff00917202 */ /* 0x00efc60000000f00 */
[----:B------:R-:W-:-:S06]  /*4a60*/  UISETP.NE.AND.EX UP0, UPT, UR15, URZ, UPT, UP0 ;  /* 0x0000003f0f00728c */ /* 0x000fcc000bf05300 */
[----:B------:R-:W-:-:S13]  /*4a70*/  PLOP3.LUT P4, PT, PT, PT, UP0, 0x80, 0x0 ;  /* 0x000000000000781c */ /* 0x000fda0003f8f008 */
[----:B------:R-:W-:Y:S05]  /*4a80*/  @!P4 BRA `(.L_x_1992) ;  /* 0x000000000028c947 */ /* 0x000fea0003800000 */
[----:B------:R-:W-:Y:S01]  /*4a90*/  HADD2.F32 R145, -RZ, R128.H0_H0 ;  /* 0x20000080ff917230 */ /* 0x000fe20000004100 */
[----:B------:R-:W-:Y:S06]  /*4aa0*/  BRA `(.L_x_1992) ;  /* 0x0000000000207947 */ /* 0x000fec0003800000 */
.L_x_1991:
[----:B------:R-:W-:Y:S01]  /*4ab0*/  UISETP.NE.U32.AND UP0, UPT, UR14, URZ, UPT ;  /* 0x0000003f0e00728c */ /* 0x000fe2000bf05070 */
[----:B-123--:R-:W-:-:S03]  /*4ac0*/  FFMA.FTZ R145, R157, R148, R147 ;  /* 0x000000949d917223 */ /* 0x00efc60000010093 */
[----:B------:R-:W-:Y:S01]  /*4ad0*/  UISETP.NE.AND.EX UP0, UPT, UR15, URZ, UPT, UP0 ;  /* 0x0000003f0f00728c */ /* 0x000fe2000bf05300 */
[----:B------:R-:W-:-:S04]  /*4ae0*/  FADD.FTZ R145, R160, -R145 ;  /* 0x80000091a0917221 */ /* 0x000fc80000010000 */
[----:B------:R-:W-:Y:S01]  /*4af0*/  FMUL.FTZ R145, R4, R145 ;  /* 0x0000009104917220 */ /* 0x000fe20000410000 */
[----:B------:R-:W-:-:S13]  /*4b00*/  PLOP3.LUT P4, PT, PT, PT, UP0, 0x80, 0x0 ;  /* 0x000000000000781c */ /* 0x000fda0003f8f008 */
[----:B------:R-:W-:-:S05]  /*4b10*/  @P4 HADD2.F32 R144, -RZ, R128.H0_H0 ;  /* 0x20000080ff904230 */ /* 0x000fca0000004100 */
[----:B------:R-:W-:-:S07]  /*4b20*/  @P4 FADD.FTZ R145, R145, R144 ;  /* 0x0000009091914221 */ /* 0x000fce0000010000 */
.L_x_1992:
[----:B------:R-:W-:Y:S05]  /*4b30*/  BSYNC B2 ;  /* 0x0000000000027941 */ /* 0x000fea0003800000 */
.L_x_1990:
        /* <DEDUP_REMOVED lines=14> */
.L_x_1994:
[----:B------:R-:W-:Y:S01]  /*4c20*/  FFMA.FTZ R145, R159, R148, R147 ;  /* 0x000000949f917223 */ /* 0x000fe20000010093 */
[----:B------:R-:W-:-:S03]  /*4c30*/  @P4 HADD2.F32 R144, -RZ, R128.H1_H1 ;  /* 0x30000080ff904230 */ /* 0x000fc60000004100 */
[----:B------:R-:W-:-:S04]  /*4c40*/  FADD.FTZ R145, R162, -R145 ;  /* 0x80000091a2917221 */ /* 0x000fc80000010000 */
[----:B------:R-:W-:-:S04]  /*4c50*/  FMUL.FTZ R145, R4, R145 ;  /* 0x0000009104917220 */ /* 0x000fc80000410000 */
[----:B------:R-:W-:-:S07]  /*4c60*/  @P4 FADD.FTZ R145, R145, R144 ;  /* 0x0000009091914221 */ /* 0x000fce0000010000 */
.L_x_1995:
[----:B------:R-:W-:Y:S05]  /*4c70*/  BSYNC B2 ;  /* 0x0000000000027941 */ /* 0x000fea0003800000 */
.L_x_1993:
        /* <DEDUP_REMOVED lines=12> */
.L_x_1997:
[----:B------:R-:W-:Y:S01]  /*4d40*/  FFMA.FTZ R145, R161, R148, R147 ;  /* 0x00000094a1917223 */ /* 0x000fe20000010093 */
[----:B------:R-:W-:-:S03]  /*4d50*/  @P4 HADD2.F32 R144, -RZ, R129.H0_H0 ;  /* 0x20000081ff904230 */ /* 0x000fc60000004100 */
[----:B------:R-:W-:-:S04]  /*4d60*/  FADD.FTZ R145, R164, -R145 ;  /* 0x80000091a4917221 */ /* 0x000fc80000010000 */
[----:B------:R-:W-:-:S04]  /*4d70*/  FMUL.FTZ R145, R4, R145 ;  /* 0x0000009104917220 */ /* 0x000fc80000410000 */
[----:B------:R-:W-:-:S07]  /*4d80*/  @P4 FADD.FTZ R145, R145, R144 ;  /* 0x0000009091914221 */ /* 0x000fce0000010000 */
.L_x_1998:
[----:B------:R-:W-:Y:S05]  /*4d90*/  BSYNC B2 ;  /* 0x0000000000027941 */ /* 0x000fea0003800000 */
.L_x_1996:
        /* <DEDUP_REMOVED lines=12> */
.L_x_2000:
[----:B------:R-:W-:Y:S01]  /*4e60*/  FFMA.FTZ R145, R163, R148, R147 ;  /* 0x00000094a3917223 */ /* 0x000fe20000010093 */
[----:B------:R-:W-:-:S03]  /*4e70*/  @P4 HADD2.F32 R144, -RZ, R129.H1_H1 ;  /* 0x30000081ff904230 */ /* 0x000fc60000004100 */
[----:B------:R-:W-:-:S04]  /*4e80*/  FADD.FTZ R145, R166, -R145 ;  /* 0x80000091a6917221 */ /* 0x000fc80000010000 */
[----:B------:R-:W-:-:S04]  /*4e90*/  FMUL.FTZ R145, R4, R145 ;  /* 0x0000009104917220 */ /* 0x000fc80000410000 */
[----:B------:R-:W-:-:S07]  /*4ea0*/  @P4 FADD.FTZ R145, R145, R144 ;  /* 0x0000009091914221 */ /* 0x000fce0000010000 */
.L_x_2001:
[----:B------:R-:W-:Y:S05]  /*4eb0*/  BSYNC B2 ;  /* 0x0000000000027941 */ /* 0x000fea0003800000 */
.L_x_1999:
        /* <DEDUP_REMOVED lines=12> */
.L_x_2003:
[----:B------:R-:W-:-:S04]  /*4f80*/  FFMA.FTZ R144, R165, R148, R147 ;  /* 0x00000094a5907223 */ /* 0x000fc80000010093 */
[----:B------:R-:W-:Y:S01]  /*4f90*/  FADD.FTZ R145, R167, -R144 ;  /* 0x80000090a7917221 */ /* 0x000fe20000010000 */
[----:B------:R-:W-:-:S03]  /*4fa0*/  @P4 HADD2.F32 R144, -RZ, R130.H0_H0 ;  /* 0x20000082ff904230 */ /* 0x000fc60000004100 */
[----:B------:R-:W-:-:S04]  /*4fb0*/  FMUL.FTZ R145, R4, R145 ;  /* 0x0000009104917220 */ /* 0x000fc80000410000 */
[----:B------:R-:W-:-:S07]  /*4fc0*/  @P4 FADD.FTZ R145, R145, R144 ;  /* 0x0000009091914221 */ /* 0x000fce0000010000 */
.L_x_2004:
[----:B------:R-:W-:Y:S05]  /*4fd0*/  BSYNC B2 ;  /* 0x0000000000027941 */ /* 0x000fea0003800000 */
.L_x_2002:
        /* <DEDUP_REMOVED lines=12> */
.L_x_2006:
[----:B------:R-:W-:-:S04]  /*50a0*/  FFMA.FTZ R144, R168, R148, R147 ;  /* 0x00000094a8907223 */ /* 0x000fc80000010093 */
[----:B------:R-:W-:Y:S01]  /*50b0*/  FADD.FTZ R145, R169, -R144 ;  /* 0x80000090a9917221 */ /* 0x000fe20000010000 */
[----:B------:R-:W-:-:S03]  /*50c0*/  @P4 HADD2.F32 R144, -RZ, R130.H1_H1 ;  /* 0x30000082ff904230 */ /* 0x000fc60000004100 */
[----:B------:R-:W-:-:S04]  /*50d0*/  FMUL.FTZ R145, R4, R145 ;  /* 0x0000009104917220 */ /* 0x000fc80000410000 */
[----:B------:R-:W-:-:S07]  /*50e0*/  @P4 FADD.FTZ R145, R145, R144 ;  /* 0x0000009091914221 */ /* 0x000fce0000010000 */
.L_x_2007:
[----:B------:R-:W-:Y:S05]  /*50f0*/  BSYNC B2 ;  /* 0x0000000000027941 */ /* 0x000fea0003800000 */
.L_x_2005:
        /* <DEDUP_REMOVED lines=12> */
.L_x_2009:
[----:B------:R-:W-:-:S04]  /*51c0*/  FFMA.FTZ R144, R170, R148, R147 ;  /* 0x00000094aa907223 */ /* 0x000fc80000010093 */
[----:B------:R-:W-:Y:S01]  /*51d0*/  FADD.FTZ R145, R171, -R144 ;  /* 0x80000090ab917221 */ /* 0x000fe20000010000 */
[----:B------:R-:W-:-:S03]  /*51e0*/  @P4 HADD2.F32 R144, -RZ, R131.H0_H0 ;  /* 0x20000083ff904230 */ /* 0x000fc60000004100 */
[----:B------:R-:W-:-:S04]  /*51f0*/  FMUL.FTZ R145, R4, R145 ;  /* 0x0000009104917220 */ /* 0x000fc80000410000 */
[----:B------:R-:W-:-:S07]  /*5200*/  @P4 FADD.FTZ R145, R145, R144 ;  /* 0x0000009091914221 */ /* 0x000fce0000010000 */
.L_x_2010:
[----:B------:R-:W-:Y:S05]  /*5210*/  BSYNC B2 ;  /* 0x0000000000027941 */ /* 0x000fea0003800000 */
.L_x_2008:
        /* <DEDUP_REMOVED lines=12> */
.L_x_2012:
[----:B------:R-:W-:-:S04]  /*52e0*/  FFMA.FTZ R144, R172, R148, R147 ;  /* 0x00000094ac907223 */ /* 0x000fc80000010093 */
[----:B------:R-:W-:Y:S01]  /*52f0*/  FADD.FTZ R145, R173, -R144 ;  /* 0x80000090ad917221 */ /* 0x000fe20000010000 */
[----:B------:R-:W-:-:S03]  /*5300*/  @P4 HADD2.F32 R144, -RZ, R131.H1_H1 ;  /* 0x30000083ff904230 */ /* 0x000fc60000004100 */
[----:B------:R-:W-:-:S04]  /*5310*/  FMUL.FTZ R149, R4, R145 ;  /* 0x0000009104957220 */ /* 0x000fc80000410000 */
[----:B------:R-:W-:-:S07]  /*5320*/  @P4 FADD.FTZ R149, R149, R144 ;  /* 0x0000009095954221 */ /* 0x000fce0000010000 */
.L_x_2013:
[----:B------:R-:W-:Y:S05]  /*5330*/  BSYNC B2 ;  /* 0x0000000000027941 */ /* 0x000fea0003800000 */
.L_x_2011:
        /* <DEDUP_REMOVED lines=14> */
.L_x_1989:
[----:B------:R-:W-:Y:S05]  /*5420*/  BSYNC B1 ;  /* 0x0000000000017941 */ /* 0x000fea0003800000 */
.L_x_1988:
        /* <DEDUP_REMOVED lines=10> */
[----:B------:R-:W-:Y:S01]  /*54d0*/  HADD2.F32 R145, -RZ, R132.H0_H0 ;  /* 0x20000084ff917230 */ /* 0x000fe20000004100 */
[----:B------:R-:W-:Y:S06]  /*54e0*/  BRA `(.L_x_2018) ;  /* 0x0000000000207947 */ /* 0x000fec0003800000 */
.L_x_2017:
[----:B------:R-:W-:Y:S01]  /*54f0*/  UISETP.NE.U32.AND UP0, UPT, UR14, URZ, UPT ;  /* 0x0000003f0e00728c */ /* 0x000fe2000bf05070 */
[----:B-1234-:R-:W-:-:S03]  /*5500*/  FFMA.FTZ R144, R158, R148, R147 ;  /* 0x000000949e907223 */ /* 0x01efc60000010093 */
[----:B------:R-:W-:Y:S01]  /*5510*/  UISETP.NE.AND.EX UP0, UPT, UR15, URZ, UPT, UP0 ;  /* 0x0000003f0f00728c */ /* 0x000fe2000bf05300 */
[----:B------:R-:W-:-:S04]  /*5520*/  FADD.FTZ R145, R175, -R144 ;  /* 0x80000090af917221 */ /* 0x000fc80000010000 */
[----:B------:R-:W-:Y:S01]  /*5530*/  FMUL.FTZ R145, R4, R145 ;  /* 0x0000009104917220 */ /* 0x000fe20000410000 */
[----:B------:R-:W-:-:S13]  /*5540*/  PLOP3.LUT P4, PT, PT, PT, UP0, 0x80, 0x0 ;  /* 0x000000000000781c */ /* 0x000fda0003f8f008 */
[----:B------:R-:W-:-:S05]  /*5550*/  @P4 HADD2.F32 R144, -RZ, R132.H0_H0 ;  /* 0x20000084ff904230 */ /* 0x000fca0000004100 */
[----:B------:R-:W-:-:S07]  /*5560*/  @P4 FADD.FTZ R145, R145, R144 ;  /* 0x0000009091914221 */ /* 0x000fce0000010000 */
.L_x_2018:
[----:B------:R-:W-:Y:S05]  /*5570*/  BSYNC B2 ;  /* 0x0000000000027941 */ /* 0x000fea0003800000 */
.L_x_2016:
        /* <DEDUP_REMOVED lines=14> */
.L_x_2020:
[----:B------:R-:W-:-:S04]  /*5660*/  FFMA.FTZ R144, R174, R148, R147 ;  /* 0x00000094ae907223 */ /* 0x000fc80000010093 */
[----:B------:R-:W-:Y:S01]  /*5670*/  FADD.FTZ R145, R177, -R144 ;  /* 0x80000090b1917221 */ /* 0x000fe20000010000 */
[----:B------:R-:W-:-:S03]  /*5680*/  @P4 HADD2.F32 R144, -RZ, R132.H1_H1 ;  /* 0x30000084ff904230 */ /* 0x000fc60000004100 */
[----:B------:R-:W-:-:S04]  /*5690*/  FMUL.FTZ R145, R4, R145 ;  /* 0x0000009104917220 */ /* 0x000fc80000410000 */
[----:B------:R-:W-:-:S07]  /*56a0*/  @P4 FADD.FTZ R145, R145, R144 ;  /* 0x0000009091914221 */ /* 0x000fce0000010000 */
.L_x_2021:
[----:B------:R-:W-:Y:S05]  /*56b0*/  BSYNC B2 ;  /* 0x0000000000027941 */ /* 0x000fea0003800000 */
.L_x_2019:
        /* <DEDUP_REMOVED lines=12> */
.L_x_2023:
[----:B------:R-:W-:-:S04]  /*5780*/  FFMA.FTZ R144, R176, R148, R147 ;  /* 0x00000094b0907223 */ /* 0x000fc80000010093 */
[----:B------:R-:W-:Y:S01]  /*5790*/  FADD.FTZ R145, R179, -R144 ;  /* 0x80000090b3917221 */ /* 0x000fe20000010000 */
[----:B------:R-:W-:-:S03]  /*57a0*/  @P4 HADD2.F32 R144, -RZ, R133.H0_H0 ;  /* 0x20000085ff904230 */ /* 0x000fc60000004100 */
[----:B------:R-:W-:-:S04]  /*57b0*/  FMUL.FTZ R145, R4, R145 ;  /* 0x0000009104917220 */ /* 0x000fc80000410000 */
[----:B------:R-:W-:-:S07]  /*57c0*/  @P4 FADD.FTZ R145, R145, R144 ;  /* 0x0000009091914221 */ /* 0x000fce0000010000 */
.L_x_2024:
[----:B------:R-:W-:Y:S05]  /*57d0*/  BSYNC B2 ;  /* 0x0000000000027941 */ /* 0x000fea0003800000 */
.L_x_2022:
        /* <DEDUP_REMOVED lines=12> */
.L_x_2026:
[----:B------:R-:W-:-:S04]  /*58a0*/  FFMA.FTZ R144, R178, R148, R147 ;  /* 0x00000094b2907223 */ /* 0x000fc80000010093 */
[----:B------:R-:W-:Y:S01]  /*58b0*/  FADD.FTZ R145, R181, -R144 ;  /* 0x80000090b5917221 */ /* 0x000fe20000010000 */
[----:B------:R-:W-:-:S03]  /*58c0*/  @P4 HADD2.F32 R144, -RZ, R133.H1_H1 ;  /* 0x30000085ff904230 */ /* 0x000fc60000004100 */
[----:B------:R-:W-:-:S04]  /*58d0*/  FMUL.FTZ R145, R4, R145 ;  /* 0x0000009104917220 */ /* 0x000fc80000410000 */
[----:B------:R-:W-:-:S07]  /*58e0*/  @P4 FADD.FTZ R145, R145, R144 ;  /* 0x0000009091914221 */ /* 0x000fce0000010000 */
.L_x_2027:
[----:B------:R-:W-:Y:S05]  /*58f0*/  BSYNC B2 ;  /* 0x0000000000027941 */ /* 0x000fea0003800000 */
.L_x_2025:
        /* <DEDUP_REMOVED lines=12> */
.L_x_2029:
[----:B------:R-:W-:Y:S01]  /*59c0*/  FFMA.FTZ R145, R180, R148, R147 ;  /* 0x00000094b4917223 */ /* 0x000fe20000010093 */
[----:B------:R-:W-:-:S03]  /*59d0*/  @P4 HADD2.F32 R144, -RZ, R134.H0_H0 ;  /* 0x20000086ff904230 */ /* 0x000fc60000004100 */
[----:B------:R-:W-:-:S04]  /*59e0*/  FADD.FTZ R145, R182, -R145 ;  /* 0x80000091b6917221 */ /* 0x000fc80000010000 */
[----:B------:R-:W-:-:S04]  /*59f0*/  FMUL.FTZ R145, R4, R145 ;  /* 0x0000009104917220 */ /* 0x000fc80000410000 */
[----:B------:R-:W-:-:S07]  /*5a00*/  @P4 FADD.FTZ R145, R145, R144 ;  /* 0x0000009091914221 */ /* 0x000fce0000010000 */
.L_x_2030:
[----:B------:R-:W-:Y:S05]  /*5a10*/  BSYNC B2 ;  /* 0x0000000000027941 */ /* 0x000fea0003800000 */
.L_x_2028:
        /* <DEDUP_REMOVED lines=12> */
.L_x_2032:
[----:B------:R-:W-:Y:S01]  /*5ae0*/  FFMA.FTZ R145, R183, R148, R147 ;  /* 0x00000094b7917223 */ /* 0x000fe20000010093 */
[----:B------:R-:W-:-:S03]  /*5af0*/  @P4 HADD2.F32 R144, -RZ, R134.H1_H1 ;  /* 0x30000086ff904230 */ /* 0x000fc60000004100 */
[----:B------:R-:W-:-:S04]  /*5b00*/  FADD.FTZ R145, R184, -R145 ;  /* 0x80000091b8917221 */ /* 0x000fc80000010000 */
[----:B------:R-:W-:-:S04]  /*5b10*/  FMUL.FTZ R145, R4, R145 ;  /* 0x0000009104917220 */ /* 0x000fc80000410000 */
[----:B------:R-:W-:-:S07]  /*5b20*/  @P4 FADD.FTZ R145, R145, R144 ;  /* 0x0000009091914221 */ /* 0x000fce0000010000 */
.L_x_2033:
[----:B------:R-:W-:Y:S05]  /*5b30*/  BSYNC B2 ;  /* 0x0000000000027941 */ /* 0x000fea0003800000 */
.L_x_2031:
        /* <DEDUP_REMOVED lines=12> */
.L_x_2035:
[----:B------:R-:W-:Y:S01]  /*5c00*/  FFMA.FTZ R145, R185, R148, R147 ;  /* 0x00000094b9917223 */ /* 0x000fe20000010093 */
[----:B------:R-:W-:-:S03]  /*5c10*/  @P4 HADD2.F32 R144, -RZ, R135.H0_H0 ;  /* 0x20000087ff904230 */ /* 0x000fc60000004100 */
[----:B------:R-:W-:-:S04]  /*5c20*/  FADD.FTZ R145, R186, -R145 ;  /* 0x80000091ba917221 */ /* 0x000fc80000010000 */
[----:B------:R-:W-:-:S04]  /*5c30*/  FMUL.FTZ R145, R4, R145 ;  /* 0x0000009104917220 */ /* 0x000fc80000410000 */
[----:B------:R-:W-:-:S07]  /*5c40*/  @P4 FADD.FTZ R145, R145, R144 ;  /* 0x0000009091914221 */ /* 0x000fce0000010000 */
.L_x_2036:
[----:B------:R-:W-:Y:S05]  /*5c50*/  BSYNC B2 ;  /* 0x0000000000027941 */ /* 0x000fea0003800000 */
.L_x_2034:
        /* <DEDUP_REMOVED lines=12> */
.L_x_2038:
[----:B------:R-:W-:Y:S01]  /*5d20*/  FFMA.FTZ R147, R187, R148, R147 ;  /* 0x00000094bb937223 */ /* 0x000fe20000010093 */
[----:B------:R-:W-:-:S03]  /*5d30*/  @P4 HADD2.F32 R145, -RZ, R135.H1_H1 ;  /* 0x30000087ff914230 */ /* 0x000fc60000004100 */
[----:B------:R-:W-:-:S04]  /*5d40*/  FADD.FTZ R147, R188, -R147 ;  /* 0x80000093bc937221 */ /* 0x000fc80000010000 */
[----:B------:R-:W-:-:S04]  /*5d50*/  FMUL.FTZ R4, R4, R147 ;  /* 0x0000009304047220 */ /* 0x000fc80000410000 */
[----:B------:R-:W-:-:S07]  /*5d60*/  @P4 FADD.FTZ R4, R4, R145 ;  /* 0x0000009104044221 */ /* 0x000fce0000010000 */
.L_x_2039:
[----:B------:R-:W-:Y:S05]  /*5d70*/  BSYNC B2 ;  /* 0x0000000000027941 */ /* 0x000fea0003800000 */
.L_x_2037:
[----:B------:R-:W1:Y:S02]  /*5d80*/  @P5 LDC.64 R144, c[0x0][0x308] ;  /* 0x0000c200ff905b82 */ /* 0x000e640000000a00 */
[----:B-1----:R-:W-:Y:S01]  /*5d90*/  @P5 IMAD.WIDE.U32 R144, R7, 0x10, R144 ;  /* 0x0000001007905825 */ /* 0x002fe200078e0090 */
[----:B------:R-:W-:-:S04]  /*5da0*/  @P5 F2FP.F16.F32.PACK_AB R7, RZ, R4 ;  /* 0x00000004ff07523e */ /* 0x000fc800000000ff */
[----:B------:R-:W-:Y:S02]  /*5db0*/  @P5 PRMT R71, R71, 0x5410, R7 ;  /* 0x0000541047475816 */ /* 0x000fe40000000007 */
[----:B------:R-:W1:Y:S03]  /*5dc0*/  @P3 LDC R7, c[0x0][0x29c] ;  /* 0x0000a700ff073b82 */ /* 0x000e660000000800 */
[----:B------:R2:W-:Y:S05]  /*5dd0*/  @P5 STG.E.128 desc[UR4][R144.64], R68 ;  /* 0x0000004490005986 */ /* 0x0005ea000c101d04 */
[----:B--2---:R-:W2:Y:S01]  /*5de0*/  @P3 LDC.64 R144, c[0x0][0x2f8] ;  /* 0x0000be00ff903b82 */ /* 0x004ea20000000a00 */
[----:B-1----:R-:W-:-:S05]  /*5df0*/  @P3 FMUL.FTZ R4, R4, R7 ;  /* 0x0000000704043220 */ /* 0x002fca0000410000 */
[----:B------:R-:W-:-:S04]  /*5e00*/  @P3 F2FP.F16.F32.PACK_AB R4, RZ, R4 ;  /* 0x00000004ff04323e */ /* 0x000fc800000000ff */
[----:B------:R-:W-:Y:S01]  /*5e10*/  @P3 PRMT R75, R75, 0x5410, R4 ;  /* 0x000054104b4b3816 */ /* 0x000fe20000000004 */
[----:B--2---:R-:W-:-:S05]  /*5e20*/  @P3 IMAD.WIDE.U32 R144, R146, 0x10, R144 ;  /* 0x0000001092903825 */ /* 0x004fca00078e0090 */
[----:B------:R1:W-:Y:S02]  /*5e30*/  @P3 STG.E.128 desc[UR4][R144.64], R72 ;  /* 0x0000004890003986 */ /* 0x0003e4000c101d04 */
.L_x_2015:
[----:B------:R-:W-:Y:S05]  /*5e40*/  BSYNC B1 ;  /* 0x0000000000017941 */ /* 0x000fea0003800000 */
.L_x_2014:
[----:B-1234-:R-:W1:Y:S02]  /*5e50*/  LDC.64 R144, c[0x0][0x210] ;  /* 0x00008400ff907b82 */ /* 0x01ee640000000a00 */
[----:B-1----:R-:W-:-:S04]  /*5e60*/  LEA R3, R144, R3, 0x2 ;  /* 0x0000000390037211 */ /* 0x002fc800078e10ff */
[----:B------:R-:W-:-:S13]  /*5e70*/  ISETP.GE.AND P2, PT, R3, R145, PT ;  /* 0x000000910300720c */ /* 0x000fda0003f46270 */
[----:B------:R-:W-:Y:S05]  /*5e80*/  @!P2 BRA `(.L_x_2040) ;  /* 0xffffffa8008ca947 */ /* 0x000fea000383ffff */
.L_x_1885:
[----:B------:R-:W-:Y:S05]  /*5e90*/  BSYNC B0 ;  /* 0x0000000000007941 */ /* 0x000fea0003800000 */
.L_x_1884:
[----:B------:R-:W1:Y:S01]  /*5ea0*/  S2R R3, SR_CgaCtaId ;  /* 0x0000000000037919 */ /* 0x000e620000008800 */
[----:B------:R-:W-:Y:S01]  /*5eb0*/  SHF.R.U32.HI R7, RZ, 0x5, R252 ;  /* 0x00000005ff077819 */ /* 0x000fe200000116fc */
[----:B------:R-:W-:Y:S05]  /*5ec0*/  WARPSYNC.ALL ;  /* 0x0000000000007948 */ /* 0x000fea0003800000 */
[----:B------:R-:W-:Y:S01]  /*5ed0*/  MOV R0, 0x400 ;  /* 0x0000040000007802 */ /* 0x000fe20000000f00 */
[----:B------:R-:W-:Y:S01]  /*5ee0*/  IMAD R6, R7, 0xa0, R6 ;  /* 0x000000a007067824 */ /* 0x000fe200078e0206 */
[----:B------:R-:W-:Y:S01]  /*5ef0*/  ULDC.64 UR6, c[0x0][0x2d8] ;  /* 0x0000b60000067ab9 */ /* 0x000fe20000000a00 */
[----:B------:R-:W-:Y:S01]  /*5f00*/  ULDC.64 UR12, c[0x0][0x2d0] ;  /* 0x0000b400000c7ab9 */ /* 0x000fe20000000a00 */
        /* <DEDUP_REMOVED lines=14> */
[----:B-1----:R-:W1:Y:S01]  /*5ff0*/  S2R R76, SR_CTAID.X ;  /* 0x00000000004c7919 */ /* 0x002e620000002500 */
[----:B------:R-:W2:Y:S04]  /*6000*/  LDS R2, [R0] ;  /* 0x0000000000027984 */ /* 0x000ea80000000800 */
        /* <DEDUP_REMOVED lines=10> */
[----:B--2---:R-:W-:-:S03]  /*60b0*/  FADD.FTZ R2, RZ, R2 ;  /* 0x00000002ff027221 */ /* 0x004fc60000010000 */
[----:B------:R-:W2:Y:S01]  /*60c0*/  LDS R18, [R0+0x1e00] ;  /* 0x001e000000127984 */ /* 0x000ea20000000800 */
[----:B---3--:R-:W-:Y:S01]  /*60d0*/  FADD.FTZ R2, R2, R15 ;  /* 0x0000000f02027221 */ /* 0x008fe20000010000 */
[----:B-1----:R-:W-:Y:S02]  /*60e0*/  IMAD R15, R76, R5, RZ ;  /* 0x000000054c0f7224 */ /* 0x002fe400078e02ff */
[----:B------:R-:W1:Y:S01]  /*60f0*/  LDS R10, [R0+0xc00] ;  /* 0x000c0000000a7984 */ /* 0x000e620000000800 */
        /* <DEDUP_REMOVED lines=18> */
[----:B--2---:R-:W-:-:S03]  /*6220*/  FADD.FTZ R9, R9, R18 ;  /* 0x0000001209097221 */ /* 0x004fc60000010000 */
[----:B------:R-:W2:Y:S01]  /*6230*/  LDS R27, [R0+0x2c00] ;  /* 0x002c0000001b7984 */ /* 0x000ea20000000800 */
[----:B-1----:R-:W-:-:S03]  /*6240*/  FADD.FTZ R10, RZ, R10 ;  /* 0x0000000aff0a7221 */ /* 0x002fc60000010000 */
[----:B------:R-:W1:Y:S01]  /*6250*/  LDS R26, [R0+0x2e00] ;  /* 0x002e0000001a7984 */ /* 0x000e620000000800 */
        /* <DEDUP_REMOVED lines=18> */
[----:B--2---:R-:W-:-:S03]  /*6380*/  FADD.FTZ R4, R4, R27 ;  /* 0x0000001b04047221 */ /* 0x004fc60000010000 */
[----:B------:R-:W2:Y:S01]  /*6390*/  LDS R68, [R0+0x4200] ;  /* 0x0042000000447984 */ /* 0x000ea20000000800 */
[----:B-1----:R-:W-:-:S03]  /*63a0*/  FADD.FTZ R7, R7, R26 ;  /* 0x0000001a07077221 */ /* 0x002fc60000010000 */
[----:B------:R-:W1:Y:S01]  /*63b0*/  LDS R71, [R0+0x4400] ;  /* 0x0044000000477984 */ /* 0x000e620000000800 */
        /* <DEDUP_REMOVED lines=14> */
[----:B--2---:R-:W-:Y:S01]  /*64a0*/  FADD.FTZ R7, R7, R68 ;  /* 0x0000004407077221 */ /* 0x004fe20000010000 */
[----:B-1----:R-:W-:Y:S01]  /*64b0*/  FADD.FTZ R71, R8, R71 ;  /* 0x0000004708477221 */ /* 0x002fe20000010000 */
        /* <DEDUP_REMOVED lines=47> */
[-C--:B------:R-:W-:Y:S01]  /*67b0*/  @P0 MOV R3, R43.reuse ;  /* 0x0000002b00030202 */ /* 0x080fe20000000f00 */
[----:B------:R-:W-:Y:S01]  /*67c0*/  LDS R25, [R0+0x1c00] ;  /* 0x001c000000197984 */ /* 0x000fe20000000800 */
[----:B------:R-:W-:Y:S01]  /*67d0*/  IADD3.X R39, R39, UR13, RZ, P1, !PT ;  /* 0x0000000d27277c10 */ /* 0x000fe20008ffe4ff */
[----:B----4-:R-:W-:Y:S01]  /*67e0*/  FADD.FTZ R37, RZ, R37 ;  /* 0x00000025ff257221 */ /* 0x010fe20000010000 */
[----:B------:R-:W-:Y:S01]  /*67f0*/  ISETP.GE.U32.AND P1, PT, R42, 0x100, PT ;  /* 0x000001002a00780c */ /* 0x000fe20003f26070 */
[----:B------:R1:W-:Y:S01]  /*6800*/  @P0 STG.E desc[UR4][R2.64], R45 ;  /* 0x0000002d02000986 */ /* 0x0003e2000c101904 */
[----:B------:R-:W-:Y:S01]  /*6810*/  @P0 IADD3.X R43, RZ, R43, RZ, P2, !PT ;  /* 0x0000002bff2b0210 */ /* 0x000fe200017fe4ff */
[----:B------:R-:W-:-:S02]  /*6820*/  FADD.FTZ R37, R37, R38 ;  /* 0x0000002625257221 */ /* 0x000fc40000010000 */
[----:B------:R-:W-:Y:S01]  /*6830*/  LDS R21, [R0+0x4400] ;  /* 0x0044000000157984 */ /* 0x000fe20000000800 */
[----:B------:R-:W-:-:S03]  /*6840*/  FADD.FTZ R6, RZ, R6 ;  /* 0x00000006ff067221 */ /* 0x000fc60000010000 */
[----:B------:R-:W-:Y:S01]  /*6850*/  LDS R18, [R0+0x1e00] ;  /* 0x001e000000127984 */ /* 0x000fe20000000800 */
[----:B------:R-:W-:Y:S01]  /*6860*/  FADD.FTZ R37, R37, R40 ;  /* 0x0000002825257221 */ /* 0x000fe20000010000 */
[----:B-1----:R-:W-:Y:S01]  /*6870*/  @P0 MOV R2, R24 ;  /* 0x0000001800020202 */ /* 0x002fe20000000f00 */
[----:B------:R-:W-:Y:S01]  /*6880*/  FADD.FTZ R6, R6, R41 ;  /* 0x0000002906067221 */ /* 0x000fe20000010000 */
[-C--:B------:R-:W-:Y:S01]  /*6890*/  @P0 MOV R3, R39.reuse ;  /* 0x0000002700030202 */ /* 0x080fe20000000f00 */
[----:B------:R-:W-:Y:S01]  /*68a0*/  LDS R20, [R0+0x3200] ;  /* 0x0032000000147984 */ /* 0x000fe20000000800 */
[----:B------:R-:W-:Y:S01]  /*68b0*/  @P0 IADD3 R24, P3, R24, 0x200, RZ ;  /* 0x0000020018180810 */ /* 0x000fe20007f7e0ff */
[----:B------:R-:W-:Y:S02]  /*68c0*/  FADD.FTZ R37, R37, R14 ;  /* 0x0000000e25257221 */ /* 0x000fe40000010000 */
[----:B------:R1:W-:Y:S01]  /*68d0*/  @P0 STG.E desc[UR4][R2.64], R35 ;  /* 0x0000002302000986 */ /* 0x0003e2000c101904 */
[----:B------:R-:W-:Y:S01]  /*68e0*/  @P0 IADD3.X R39, RZ, R39, RZ, P3, !PT ;  /* 0x00000027ff270210 */ /* 0x000fe20001ffe4ff */
[----:B------:R-:W-:Y:S01]  /*68f0*/  FADD.FTZ R6, R6, R5 ;  /* 0x0000000506067221 */ /* 0x000fe20000010000 */
[----:B------:R-:W-:Y:S01]  /*6900*/  @P1 MOV R4, R24 ;  /* 0x0000001800041202 */ /* 0x000fe20000000f00 */
[----:B------:R-:W2:Y:S01]  /*6910*/  LDS R14, [R0+0x800] ;  /* 0x00080000000e7984 */ /* 0x000ea20000000800 */
[----:B------:R-:W-:Y:S01]  /*6920*/  @P1 MOV R5, R39 ;  /* 0x0000002700051202 */ /* 0x000fe20000000f00 */
[----:B0-----:R-:W-:Y:S01]  /*6930*/  FADD.FTZ R17, R6, R17 ;  /* 0x0000001106117221 */ /* 0x001fe20000010000 */
[----:B------:R-:W-:Y:S01]  /*6940*/  @P1 IADD3 R24, P2, R24, 0x200, RZ ;  /* 0x0000020018181810 */ /* 0x000fe20007f5e0ff */
[----:B------:R-:W0:Y:S01]  /*6950*/  LDS R6, [R0+0x600] ;  /* 0x0006000000067984 */ /* 0x000e220000000800 */
[----:B------:R-:W-:-:S02]  /*6960*/  ISETP.GE.U32.AND P3, PT, R42, 0x300, PT ;  /* 0x000003002a00780c */ /* 0x000fc40003f66070 */
[----:B------:R-:W-:Y:S01]  /*6970*/  @P1 IADD3.X R39, RZ, R39, RZ, P2, !PT ;  /* 0x00000027ff271210 */ /* 0x000fe200017fe4ff */
[----:B------:R-:W3:Y:S01]  /*6980*/  LDS R35, [R0+0x3000] ;  /* 0x0030000000237984 */ /* 0x000ee20000000800 */
[----:B-1----:R-:W-:Y:S02]  /*6990*/  @P1 MOV R2, R44 ;  /* 0x0000002c00021202 */ /* 0x002fe40000000f00 */
[----:B------:R-:W-:Y:S01]  /*69a0*/  @P1 IADD3 R44, P0, R44, 0x200, RZ ;  /* 0x000002002c2c1810 */ /* 0x000fe20007f1e0ff */
[----:B------:R-:W-:Y:S01]  /*69b0*/  LDS R22, [R0+0x4600] ;  /* 0x0046000000167984 */ /* 0x000fe20000000800 */
[-C--:B------:R-:W-:Y:S02]  /*69c0*/  @P1 MOV R3, R43.reuse ;  /* 0x0000002b00031202 */ /* 0x080fe40000000f00 */
[----:B------:R-:W-:Y:S01]  /*69d0*/  @P1 IADD3.X R43, RZ, R43, RZ, P0, !PT ;  /* 0x0000002bff2b1210 */ /* 0x000fe200007fe4ff */
[----:B------:R-:W1:Y:S01]  /*69e0*/  LDS R16, [R0+0xc00] ;  /* 0x000c000000107984 */ /* 0x000e620000000800 */
[----:B------:R-:W-:-:S02]  /*69f0*/  ISETP.GE.U32.AND P0, PT, R42, 0x200, PT ;  /* 0x000002002a00780c */ /* 0x000fc40003f06070 */
[----:B------:R-:W-:Y:S01]  /*6a00*/  ISETP.GE.U32.AND P2, PT, R42, 0x380, PT ;  /* 0x000003802a00780c */ /* 0x000fe20003f46070 */
[----:B------:R4:W-:Y:S04]  /*6a10*/  @P1 STG.E desc[UR4][R2.64], R37 ;  /* 0x0000002502001986 */ /* 0x0009e8000c101904 */
[----:B------:R-:W-:Y:S04]  /*6a20*/  @P1 STG.E desc[UR4][R4.64], R15 ;  /* 0x0000000f04001986 */ /* 0x000fe8000c101904 */
[----:B------:R-:W-:Y:S01]  /*6a30*/  LDS R37, [R0+0x4200] ;  /* 0x0042000000257984 */ /* 0x000fe20000000800 */
[----:B----4-:R-:W-:-:S03]  /*6a40*/  @P5 MOV R2, R44 ;  /* 0x0000002c00025202 */ /* 0x010fc60000000f00 */
[----:B------:R-:W4:Y:S01]  /*6a50*/  LDS R15, [R0+0xa00] ;  /* 0x000a0000000f7984 */ /* 0x000f220000000800 */
[----:B------:R-:W-:Y:S02]  /*6a60*/  @P5 MOV R3, R43 ;  /* 0x0000002b00035202 */ /* 0x000fe40000000f00 */
[----:B------:R-:W-:Y:S01]  /*6a70*/  @P5 IADD3 R44, P1, R44, 0x200, RZ ;  /* 0x000002002c2c5810 */ /* 0x000fe20007f3e0ff */
[----:B------:R-:W-:Y:S01]  /*6a80*/  LDS R23, [R0+0x3400] ;  /* 0x0034000000177984 */ /* 0x000fe20000000800 */
[----:B--2---:R-:W-:-:S03]  /*6a90*/  FADD.FTZ R14, RZ, R14 ;  /* 0x0000000eff0e7221 */ /* 0x004fc60000010000 */
[----:B------:R2:W-:Y:S01]  /*6aa0*/  @P5 STG.E desc[UR4][R2.64], R17 ;  /* 0x0000001102005986 */ /* 0x0005e2000c101904 */
[----:B------:R-:W-:Y:S01]  /*6ab0*/  @P5 IADD3.X R43, RZ, R43, RZ, P1, !PT ;  /* 0x0000002bff2b5210 */ /* 0x000fe20000ffe4ff */
[----:B0-----:R-:W-:Y:S02]  /*6ac0*/  FADD.FTZ R6, RZ, R6 ;  /* 0x00000006ff067221 */ /* 0x001fe40000010000 */
[----:B------:R-:W0:Y:S01]  /*6ad0*/  LDS R17, [R0+0x1a00] ;  /* 0x001a000000117984 */ /* 0x000e220000000800 */
[----:B------:R-:W-:Y:S01]  /*6ae0*/  FADD.FTZ R14, R14, R25 ;  /* 0x000000190e0e7221 */ /* 0x000fe20000010000 */
[----:B------:R-:W-:Y:S02]  /*6af0*/  ISETP.GE.U32.AND P1, PT, R42, 0x400, PT ;  /* 0x000004002a00780c */ /* 0x000fe40003f26070 */
[----:B------:R-:W-:Y:S01]  /*6b00*/  LDS R31, [R0+0x4800] ;  /* 0x00480000001f7984 */ /* 0x000fe20000000800 */
[----:B---3--:R-:W-:Y:S01]  /*6b10*/  FADD.FTZ R14, R14, R35 ;  /* 0x000000230e0e7221 */ /* 0x008fe20000010000 */
[----:B--2---:R-:W-:-:S02]  /*6b20*/  @P5 MOV R2, R24 ;  /* 0x0000001800025202 */ /* 0x004fc40000000f00 */
[----:B------:R-:W-:Y:S01]  /*6b30*/  LDS R19, [R0+0x2200] ;  /* 0x0022000000137984 */ /* 0x000fe20000000800 */
[-C--:B------:R-:W-:Y:S01]  /*6b40*/  @P5 MOV R3, R39.reuse ;  /* 0x0000002700035202 */ /* 0x080fe20000000f00 */
[----:B------:R-:W-:Y:S01]  /*6b50*/  FADD.FTZ R29, R14, R21 ;  /* 0x000000150e1d7221 */ /* 0x000fe20000010000 */
[----:B------:R-:W-:Y:S01]  /*6b60*/  @P5 IADD3 R24, P6, R24, 0x200, RZ ;  /* 0x0000020018185810 */ /* 0x000fe20007fde0ff */
[----:B------:R-:W2:Y:S01]  /*6b70*/  LDS R8, [R0+0x1000] ;  /* 0x0010000000087984 */ /* 0x000ea20000000800 */
[----:B-1----:R-:W-:Y:S02]  /*6b80*/  FADD.FTZ R16, RZ, R16 ;  /* 0x00000010ff107221 */ /* 0x002fe40000010000 */
[----:B------:R-:W-:Y:S01]  /*6b90*/  @P5 IADD3.X R39, RZ, R39, RZ, P6, !PT ;  /* 0x00000027ff275210 */ /* 0x000fe200037fe4ff */
[----:B------:R1:W-:Y:S01]  /*6ba0*/  @P5 STG.E desc[UR4][R2.64], R69 ;  /* 0x0000004502005986 */ /* 0x0003e2000c101904 */
[----:B------:R-:W-:Y:S02]  /*6bb0*/  @P0 MOV R4, R24 ;  /* 0x0000001800040202 */ /* 0x000fe40000000f00 */
[----:B------:R-:W-:Y:S01]  /*6bc0*/  @P0 MOV R5, R39 ;  /* 0x0000002700050202 */ /* 0x000fe20000000f00 */
[----:B------:R-:W-:Y:S01]  /*6bd0*/  LDS R25, [R0+0x3600] ;  /* 0x0036000000197984 */ /* 0x000fe20000000800 */
[----:B------:R-:W-:-:S03]  /*6be0*/  ISETP.GE.U32.AND P5, PT, R42, 0x480, PT ;  /* 0x000004802a00780c */ /* 0x000fc60003fa6070 */
[----:B------:R-:W3:Y:S01]  /*6bf0*/  LDS R21, [R0+0x2400] ;  /* 0x0024000000157984 */ /* 0x000ee20000000800 */
[----:B----4-:R-:W-:Y:S01]  /*6c00*/  FADD.FTZ R15, RZ, R15 ;  /* 0x0000000fff0f7221 */ /* 0x010fe20000010000 */
[----:B-1----:R-:W-:Y:S02]  /*6c10*/  @P0 MOV R2, R44 ;  /* 0x0000002c00020202 */ /* 0x002fe40000000f00 */
[----:B------:R-:W-:Y:S01]  /*6c20*/  LDS R33, [R0+0x4a00] ;  /* 0x004a000000217984 */ /* 0x000fe20000000800 */
[----:B------:R-:W-:Y:S01]  /*6c30*/  @P0 IADD3 R44, P6, R44, 0x200, RZ ;  /* 0x000002002c2c0810 */ /* 0x000fe20007fde0ff */
[----:B------:R-:W-:Y:S01]  /*6c40*/  FADD.FTZ R15, R15, R18 ;  /* 0x000000120f0f7221 */ /* 0x000fe20000010000 */
[-C--:B------:R-:W-:Y:S01]  /*6c50*/  @P0 MOV R3, R43.reuse ;  /* 0x0000002b00030202 */ /* 0x080fe20000000f00 */
[----:B------:R-:W-:Y:S01]  /*6c60*/  LDS R10, [R0+0x2600] ;  /* 0x00260000000a7984 */ /* 0x000fe20000000800 */
[----:B------:R-:W-:Y:S01]  /*6c70*/  @P0 IADD3.X R43, RZ, R43, RZ, P6, !PT ;  /* 0x0000002bff2b0210 */ /* 0x000fe200037fe4ff */
[----:B------:R-:W-:Y:S01]  /*6c80*/  FADD.FTZ R15, R15, R20 ;  /* 0x000000140f0f7221 */ /* 0x000fe20000010000 */
[----:B------:R-:W-:Y:S01]  /*6c90*/  @P0 IADD3 R24, P6, R24, 0x200, RZ ;  /* 0x0000020018180810 */ /* 0x000fe20007fde0ff */
[----:B0-----:R-:W-:-:S03]  /*6ca0*/  FADD.FTZ R6, R6, R17 ;  /* 0x0000001106067221 */ /* 0x001fc60000010000 */
[----:B------:R-:W-:Y:S01]  /*6cb0*/  @P0 IADD3.X R39, RZ, R39, RZ, P6, !PT ;  /* 0x00000027ff270210 */ /* 0x000fe200037fe4ff */
[----:B------:R-:W0:Y:S01]  /*6cc0*/  LDS R17, [R0+0x2000] ;  /* 0x0020000000117984 */ /* 0x000e220000000800 */
[----:B------:R-:W-:Y:S01]  /*6cd0*/  ISETP.GE.U32.AND P6, PT, R42, 0x500, PT ;  /* 0x000005002a00780c */ /* 0x000fe20003fc6070 */
[----:B------:R-:W-:Y:S02]  /*6ce0*/  FADD.FTZ R6, R6, R27 ;  /* 0x0000001b06067221 */ /* 0x000fe40000010000 */
[----:B------:R-:W-:Y:S02]  /*6cf0*/  LDS R27, [R0+0x3800] ;  /* 0x00380000001b7984 */ /* 0x000fe40000000800 */
[----:B------:R-:W-:Y:S02]  /*6d00*/  FADD.FTZ R37, R6, R37 ;  /* 0x0000002506257221 */ /* 0x000fe40000010000 */
[----:B------:R-:W1:Y:S01]  /*6d10*/  LDS R6, [R0+0xe00] ;  /* 0x000e000000067984 */ /* 0x000e620000000800 */
[----:B--2---:R-:W-:-:S03]  /*6d20*/  FADD.FTZ R8, RZ, R8 ;  /* 0x00000008ff087221 */ /* 0x004fc60000010000 */
[----:B------:R2:W-:Y:S04]  /*6d30*/  @P0 STG.E desc[UR4][R2.64], R37 ;  /* 0x0000002502000986 */ /* 0x0005e8000c101904 */
[----:B------:R4:W-:Y:S04]  /*6d40*/  @P0 STG.E desc[UR4][R4.64], R7 ;  /* 0x0000000704000986 */ /* 0x0009e8000c101904 */
[----:B------:R-:W1:Y:S01]  /*6d50*/  LDS R7, [R0+0x1200] ;  /* 0x0012000000077984 */ /* 0x000e620000000800 */
[----:B---3--:R-:W-:Y:S01]  /*6d60*/  FADD.FTZ R8, R8, R21 ;  /* 0x0000001508087221 */ /* 0x008fe20000010000 */
[----:B--2---:R-:W-:-:S02]  /*6d70*/  @P4 MOV R2, R44 ;  /* 0x0000002c00024202 */ /* 0x004fc40000000f00 */
[-C--:B------:R-:W-:Y:S02]  /*6d80*/  @P4 MOV R3, R43.reuse ;  /* 0x0000002b00034202 */ /* 0x080fe40000000f00 */
[----:B------:R-:W-:Y:S01]  /*6d90*/  @P4 IADD3 R44, P0, R44, 0x200, RZ ;  /* 0x000002002c2c4810 */ /* 0x000fe20007f1e0ff */
[----:B----4-:R-:W-:Y:S02]  /*6da0*/  FADD.FTZ R5, R15, R22 ;  /* 0x000000160f057221 */ /* 0x010fe40000010000 */
[----:B------:R2:W-:Y:S01]  /*6db0*/  @P4 STG.E desc[UR4][R2.64], R29 ;  /* 0x0000001d02004986 */ /* 0x0005e2000c101904 */
[----:B------:R-:W-:-:S03]  /*6dc0*/  @P4 IADD3.X R43, RZ, R43, RZ, P0, !PT ;  /* 0x0000002bff2b4210 */ /* 0x000fc600007fe4ff */
[----:B------:R-:W3:Y:S04]  /*6dd0*/  LDS R29, [R0+0x4c00] ;  /* 0x004c0000001d7984 */ /* 0x000ee80000000800 */
[----:B------:R-:W4:Y:S01]  /*6de0*/  LDS R15, [R0+0x3a00] ;  /* 0x003a0000000f7984 */ /* 0x000f220000000800 */
[----:B0-----:R-:W-:Y:S01]  /*6df0*/  FADD.FTZ R16, R16, R17 ;  /* 0x0000001110107221 */ /* 0x001fe20000010000 */
[----:B--2---:R-:W-:Y:S02]  /*6e00*/  @P4 MOV R2, R24 ;  /* 0x0000001800024202 */ /* 0x004fe40000000f00 */
[----:B------:R-:W0:Y:S01]  /*6e10*/  LDS R17, [R0+0x4e00] ;  /* 0x004e000000117984 */ /* 0x000e220000000800 */
[-C--:B------:R-:W-:Y:S01]  /*6e20*/  @P4 MOV R3, R39.reuse ;  /* 0x0000002700034202 */ /* 0x080fe20000000f00 */
[----:B------:R-:W-:Y:S01]  /*6e30*/  FADD.FTZ R16, R16, R23 ;  /* 0x0000001710107221 */ /* 0x000fe20000010000 */
[----:B------:R-:W-:Y:S01]  /*6e40*/  @P4 IADD3 R24, P0, R24, 0x200, RZ ;  /* 0x0000020018184810 */ /* 0x000fe20007f1e0ff */
[----:B-1----:R-:W-:Y:S01]  /*6e50*/  FADD.FTZ R6, RZ, R6 ;  /* 0x00000006ff067221 */ /* 0x002fe20000010000 */
[----:B------:R-:W-:Y:S01]  /*6e60*/  FADD.FTZ R8, R8, R27 ;  /* 0x0000001b08087221 */ /* 0x000fe20000010000 */
[----:B------:R1:W-:Y:S01]  /*6e70*/  @P4 STG.E desc[UR4][R2.64], R71 ;  /* 0x0000004702004986 */ /* 0x0003e2000c101904 */
[----:B------:R-:W-:Y:S01]  /*6e80*/  @P4 IADD3.X R39, RZ, R39, RZ, P0, !PT ;  /* 0x00000027ff274210 */ /* 0x000fe200007fe4ff */
[----:B------:R-:W-:Y:S01]  /*6e90*/  FADD.FTZ R31, R16, R31 ;  /* 0x0000001f101f7221 */ /* 0x000fe20000010000 */
[----:B------:R-:W-:-:S04]  /*6ea0*/  FADD.FTZ R6, R6, R19 ;  /* 0x0000001306067221 */ /* 0x000fc80000010000 */
[----:B------:R-:W-:Y:S01]  /*6eb0*/  FADD.FTZ R6, R6, R25 ;  /* 0x0000001906067221 */ /* 0x000fe20000010000 */
[----:B------:R-:W-:-:S03]  /*6ec0*/  FADD.FTZ R7, RZ, R7 ;  /* 0x00000007ff077221 */ /* 0x000fc60000010000 */
[----:B------:R-:W-:Y:S01]  /*6ed0*/  FADD.FTZ R33, R6, R33 ;  /* 0x0000002106217221 */ /* 0x000fe20000010000 */
[----:B-1----:R-:W-:Y:S02]  /*6ee0*/  @P3 MOV R2, R44 ;  /* 0x0000002c00023202 */ /* 0x002fe40000000f00 */
[----:B------:R-:W-:Y:S01]  /*6ef0*/  @P3 MOV R3, R43 ;  /* 0x0000002b00033202 */ /* 0x000fe20000000f00 */
[----:B------:R-:W-:Y:S01]  /*6f00*/  FADD.FTZ R10, R7, R10 ;  /* 0x0000000a070a7221 */ /* 0x000fe20000010000 */
[----:B------:R-:W-:-:S03]  /*6f10*/  @P3 IADD3 R44, P0, R44, 0x200, RZ ;  /* 0x000002002c2c3810 */ /* 0x000fc60007f1e0ff */
[----:B------:R1:W-:Y:S01]  /*6f20*/  @P3 STG.E desc[UR4][R2.64], R5 ;  /* 0x0000000502003986 */ /* 0x0003e2000c101904 */
[----:B------:R-:W-:Y:S01]  /*6f30*/  @P3 IADD3.X R43, RZ, R43, RZ, P0, !PT ;  /* 0x0000002bff2b3210 */ /* 0x000fe200007fe4ff */
[----:B---3--:R-:W-:Y:S01]  /*6f40*/  FADD.FTZ R29, R8, R29 ;  /* 0x0000001d081d7221 */ /* 0x008fe20000010000 */
[----:B----4-:R-:W-:Y:S01]  /*6f50*/  FADD.FTZ R10, R10, R15 ;  /* 0x0000000f0a0a7221 */ /* 0x010fe20000010000 */
[----:B-1----:R-:W-:Y:S02]  /*6f60*/  @P3 MOV R2, R24 ;  /* 0x0000001800023202 */ /* 0x002fe40000000f00 */
[----:B------:R-:W-:Y:S01]  /*6f70*/  @P3 MOV R3, R39 ;  /* 0x0000002700033202 */ /* 0x000fe20000000f00 */
[----:B0-----:R-:W-:Y:S01]  /*6f80*/  FADD.FTZ R17, R10, R17 ;  /* 0x000000110a117221 */ /* 0x001fe20000010000 */
        /* <DEDUP_REMOVED lines=41> */
.L_x_1909:
[----:B0-----:R-:W-:Y:S01]  /*7220*/  HFMA2.MMA R144, -RZ, RZ, 0, 5.9604644775390625e-08 ;  /* 0x00000001ff907435 */ /* 0x001fe200000001ff */
[----:B------:R-:W-:Y:S01]  /*7230*/  BSSY B1, `(.L_x_2041) ;  /* 0x0000007000017945 */ /* 0x000fe20003800000 */
[----:B------:R-:W-:Y:S02]  /*7240*/  MOV R251, R202 ;  /* 0x000000ca00fb7202 */ /* 0x000fe40000000f00 */
[----:B------:R-:W-:Y:S02]  /*7250*/  MOV R145, 0x1f ;  /* 0x0000001f00917802 */ /* 0x000fe40000000f00 */
[----:B------:R-:W-:-:S07]  /*7260*/  MOV R146, 0xffffffff ;  /* 0xffffffff00927802 */ /* 0x000fce0000000f00 */
[----:B-----5:R-:W-:Y:S05]  /*7270*/  WARPSYNC.COLLECTIVE R146, `(.L_x_2042) ;  /* 0x0000000092087348 */ /* 0x020fea0003c00000 */
[----:B------:R0:W1:Y:S02]  /*7280*/  SHFL.BFLY P3, R213, R251, R144, R145 ;  /* 0x0c000090fbd57389 */ /* 0x0000640000060091 */
[----:B01---5:R-:W-:Y:S01]  /*7290*/  ENDCOLLECTIVE ;  /* 0x000000000000791b */ /* 0x023fe20003800000 */
.L_x_2042:
[----:B------:R-:W-:Y:S05]  /*72a0*/  BSYNC B1 ;  /* 0x0000000000017941 */ /* 0x000fea0003800000 */
.L_x_2041:
[----:B------:R-:W-:Y:S01]  /*72b0*/  MOV R145, R213 ;  /* 0x000000d500917202 */ /* 0x000fe20000000f00 */
[----:B------:R-:W-:Y:S01]  /*72c0*/  HFMA2.MMA R144, -RZ, RZ, 0, 5.9604644775390625e-08 ;  /* 0x00000001ff907435 */ /* 0x000fe200000001ff */
[----:B------:R-:W-:Y:S02]  /*72d0*/  MOV R251, R201 ;  /* 0x000000c900fb7202 */ /* 0x000fe40000000f00 */
[----:B------:R-:W-:Y:S01]  /*72e0*/  MOV R146, 0xffffffff ;  /* 0xffffffff00927802 */ /* 0x000fe20000000f00 */
[----:B------:R-:W-:Y:S01]  /*72f0*/  FADD.FTZ R147, R145, R202 ;  /* 0x000000ca91937221 */ /* 0x000fe20000010000 */
[----:B------:R-:W-:-:S07]  /*7300*/  MOV R145, 0x1f ;  /* 0x0000001f00917802 */ /* 0x000fce0000000f00 */
[----:B------:R-:W-:Y:S05]  /*7310*/  WARPSYNC.COLLECTIVE R146, `(.L_x_2043) ;  /* 0x0000000092087348 */ /* 0x000fea0003c00000 */
[----:B------:R0:W1:Y:S02]  /*7320*/  SHFL.BFLY P3, R213, R251, R144, R145 ;  /* 0x0c000090fbd57389 */ /* 0x0000640000060091 */
[----:B01----:R-:W-:Y:S01]  /*7330*/  ENDCOLLECTIVE ;  /* 0x000000000000791b */ /* 0x003fe20003800000 */
.L_x_2043:
[----:B------:R-:W-:Y:S01]  /*7340*/  HFMA2.MMA R144, -RZ, RZ, 0, 1.1920928955078125e-07 ;  /* 0x00000002ff907435 */ /* 0x000fe200000001ff */
[----:B------:R-:W-:Y:S02]  /*7350*/  MOV R251, R147 ;  /* 0x0000009300fb7202 */ /* 0x000fe40000000f00 */
[----:B------:R-:W-:-:S08]  /*7360*/  MOV R148, R213 ;  /* 0x000000d500947202 */ /* 0x000fd00000000f00 */
[----:B------:R-:W-:Y:S05]  /*7370*/  WARPSYNC.COLLECTIVE R146, `(.L_x_2044) ;  /* 0x0000000092087348 */ /* 0x000fea0003c00000 */
[----:B------:R0:W1:Y:S02]  /*7380*/  SHFL.BFLY P3, R213, R251, R144, R145 ;  /* 0x0c000090fbd57389 */ /* 0x0000640000060091 */
[----:B01----:R-:W-:Y:S01]  /*7390*/  ENDCOLLECTIVE ;  /* 0x000000000000791b */ /* 0x003fe20003800000 */
.L_x_2044:
[----:B------:R-:W-:-:S05]  /*73a0*/  FADD.FTZ R148, R148, R201 ;  /* 0x000000c994947221 */ /* 0x000fca0000010000 */
[----:B------:R-:W-:Y:S02]  /*73b0*/  MOV R251, R148 ;  /* 0x0000009400fb7202 */ /* 0x000fe40000000f00 */
[----:B------:R-:W-:-:S07]  /*73c0*/  MOV R150, R213 ;  /* 0x000000d500967202 */ /* 0x000fce0000000f00 */
[----:B------:R-:W-:Y:S05]  /*73d0*/  WARPSYNC.COLLECTIVE R146, `(.L_x_2045) ;  /* 0x0000000092087348 */ /* 0x000fea0003c00000 */
[----:B------:R0:W1:Y:S02]  /*73e0*/  SHFL.BFLY P3, R213, R251, R144, R145 ;  /* 0x0c000090fbd57389 */ /* 0x0000640000060091 */
[----:B01----:R-:W-:Y:S01]  /*73f0*/  ENDCOLLECTIVE ;  /* 0x000000000000791b */ /* 0x003fe20003800000 */
.L_x_2045:
[----:B------:R-:W-:Y:S01]  /*7400*/  FADD.FTZ R150, R147, R150 ;  /* 0x0000009693967221 */ /* 0x000fe20000010000 */
[----:B------:R-:W-:-:S04]  /*7410*/  HFMA2.MMA R144, -RZ, RZ, 0, 2.384185791015625e-07 ;  /* 0x00000004ff907435 */ /* 0x000fc800000001ff */
[----:B------:R-:W-:Y:S02]  /*7420*/  MOV R251, R150 ;  /* 0x0000009600fb7202 */ /* 0x000fe40000000f00 */
[----:B------:R-:W-:-:S07]  /*7430*/  MOV R149, R213 ;  /* 0x000000d500957202 */ /* 0x000fce0000000f00 */
[----:B------:R-:W-:Y:S05]  /*7440*/  WARPSYNC.COLLECTIVE R146, `(.L_x_2046) ;  /* 0x0000000092087348 */ /* 0x000fea0003c00000 */
[----:B------:R0:W1:Y:S02]  /*7450*/  SHFL.BFLY P3, R213, R251, R144, R145 ;  /* 0x0c000090fbd57389 */ /* 0x0000640000060091 */
[----:B01----:R-:W-:Y:S01]  /*7460*/  ENDCOLLECTIVE ;  /* 0x000000000000791b */ /* 0x003fe20003800000 */
.L_x_2046:
[----:B------:R-:W-:-:S05]  /*7470*/  FADD.FTZ R149, R148, R149 ;  /* 0x0000009594957221 */ /* 0x000fca0000010000 */
[----:B------:R-:W-:Y:S02]  /*7480*/  MOV R251, R149 ;  /* 0x0000009500fb7202 */ /* 0x000fe40000000f00 */
[----:B------:R-:W-:-:S07]  /*7490*/  MOV R151, R213 ;  /* 0x000000d500977202 */ /* 0x000fce0000000f00 */
[----:B------:R-:W-:Y:S05]  /*74a0*/  WARPSYNC.COLLECTIVE R146, `(.L_x_2047) ;  /* 0x0000000092087348 */ /* 0x000fea0003c00000 */
[----:B------:R0:W1:Y:S02]  /*74b0*/  SHFL.BFLY P3, R213, R251, R144, R145 ;  /* 0x0c000090fbd57389 */ /* 0x0000640000060091 */
[----:B01----:R-:W-:Y:S01]  /*74c0*/  ENDCOLLECTIVE ;  /* 0x000000000000791b */ /* 0x003fe20003800000 */
.L_x_2047:
[----:B------:R-:W-:Y:S01]  /*74d0*/  FADD.FTZ R151, R150, R151 ;  /* 0x0000009796977221 */ /* 0x000fe20000010000 */
[----:B------:R-:W-:-:S04]  /*74e0*/  HFMA2.MMA R144, -RZ, RZ, 0, 4.76837158203125e-07 ;  /* 0x00000008ff907435 */ /* 0x000fc800000001ff */
[----:B------:R-:W-:Y:S02]  /*74f0*/  MOV R251, R151 ;  /* 0x0000009700fb7202 */ /* 0x000fe40000000f00 */
[----:B------:R-:W-:-:S07]  /*7500*/  MOV R200, R213 ;  /* 0x000000d500c87202 */ /* 0x000fce0000000f00 */
[----:B------:R-:W-:Y:S05]  /*7510*/  WARPSYNC.COLLECTIVE R146, `(.L_x_2048) ;  /* 0x0000000092087348 */ /* 0x000fea0003c00000 */
[----:B------:R0:W1:Y:S02]  /*7520*/  SHFL.BFLY P3, R213, R251, R144, R145 ;  /* 0x0c000090fbd57389 */ /* 0x0000640000060091 */
[----:B01----:R-:W-:Y:S01]  /*7530*/  ENDCOLLECTIVE ;  /* 0x000000000000791b */ /* 0x003fe20003800000 */
.L_x_2048:
[----:B------:R-:W-:-:S05]  /*7540*/  FADD.FTZ R200, R149, R200 ;  /* 0x000000c895c87221 */ /* 0x000fca0000010000 */
[----:B------:R-:W-:Y:S02]  /*7550*/  MOV R251, R200 ;  /* 0x000000c800fb7202 */ /* 0x000fe40000000f00 */
[----:B------:R-:W-:-:S07]  /*7560*/  MOV R202, R213 ;  /* 0x000000d500ca7202 */ /* 0x000fce0000000f00 */
[----:B------:R-:W-:Y:S05]  /*7570*/  WARPSYNC.COLLECTIVE R146, `(.L_x_2049) ;  /* 0x0000000092087348 */ /* 0x000fea0003c00000 */
[----:B------:R0:W1:Y:S02]  /*7580*/  SHFL.BFLY P3, R213, R251, R144, R145 ;  /* 0x0c000090fbd57389 */ /* 0x0000640000060091 */
[----:B01----:R-:W-:Y:S01]  /*7590*/  ENDCOLLECTIVE ;  /* 0x000000000000791b */ /* 0x003fe20003800000 */
.L_x_2049:
[----:B------:R-:W-:Y:S01]  /*75a0*/  FADD.FTZ R202, R151, R202 ;  /* 0x000000ca97ca7221 */ /* 0x000fe20000010000 */
[----:B------:R-:W-:-:S04]  /*75b0*/  HFMA2.MMA R144, -RZ, RZ, 0, 9.5367431640625e-07 ;  /* 0x00000010ff907435 */ /* 0x000fc800000001ff */
[----:B------:R-:W-:Y:S02]  /*75c0*/  MOV R251, R202 ;  /* 0x000000ca00fb7202 */ /* 0x000fe40000000f00 */
[----:B------:R-:W-:-:S07]  /*75d0*/  MOV R199, R213 ;  /* 0x000000d500c77202 */ /* 0x000fce0000000f00 */
[----:B------:R-:W-:Y:S05]  /*75e0*/  WARPSYNC.COLLECTIVE R146, `(.L_x_2050) ;  /* 0x0000000092087348 */ /* 0x000fea0003c00000 */
[----:B------:R0:W1:Y:S02]  /*75f0*/  SHFL.BFLY P3, R213, R251, R144, R145 ;  /* 0x0c000090fbd57389 */ /* 0x0000640000060091 */
[----:B01----:R-:W-:Y:S01]  /*7600*/  ENDCOLLECTIVE ;  /* 0x000000000000791b */ /* 0x003fe20003800000 */
.L_x_2050:
[----:B------:R-:W-:-:S05]  /*7610*/  FADD.FTZ R199, R200, R199 ;  /* 0x000000c7c8c77221 */ /* 0x000fca0000010000 */
[----:B------:R-:W-:Y:S02]  /*7620*/  MOV R251, R199 ;  /* 0x000000c700fb7202 */ /* 0x000fe40000000f00 */
[----:B------:R-:W-:-:S07]  /*7630*/  MOV R147, R213 ;  /* 0x000000d500937202 */ /* 0x000fce0000000f00 */
[----:B------:R-:W-:Y:S05]  /*7640*/  WARPSYNC.COLLECTIVE R146, `(.L_x_2051) ;  /* 0x0000000092087348 */ /* 0x000fea0003c00000 */
[----:B------:R0:W1:Y:S02]  /*7650*/  SHFL.BFLY P3, R213, R251, R144, R145 ;  /* 0x0c000090fbd57389 */ /* 0x0000640000060091 */
[----:B01----:R-:W-:Y:S01]  /*7660*/  ENDCOLLECTIVE ;  /* 0x000000000000791b */ /* 0x003fe20003800000 */
.L_x_2051:
[----:B------:R-:W-:Y:S01]  /*7670*/  MOV R148, R213 ;  /* 0x000000d500947202 */ /* 0x000fe20000000f00 */
[----:B------:R-:W-:Y:S06]  /*7680*/  BRA `(.L_x_2052) ;  /* 0xffffffb000fc7947 */ /* 0x000fec000383ffff */
.L_x_2053:
        /* <DEDUP_REMOVED lines=15> */
.L_x_16884:


//--------------------- .text._ZN10layer_norm13ln_bwd_kernelINS_13Kernel_traitsI6__halfS2_S2_S2_fjLj1280ELj1ELj4ELj1ELj16ENS_18Kernel_traits_baseILj1280ES2_S2_S2_S2_fjLj128EEEEELb0ELb0ELb1ELb1EEEvNS_9BwdParamsE --------------------------
	.section	.text._ZN10layer_norm13ln_bwd_kernelINS_13Kernel_traitsI6__halfS2_S2_S2_fjLj1280ELj1ELj4ELj1ELj16ENS_18Kernel_traits_baseILj1280ES2_S2_S2_S2_fjLj128EEEEELb0ELb0ELb1ELb1EEEvNS_9BwdParamsE,"ax",@progbits
	.align	128
        .global         _ZN10layer_norm13ln_bwd_kernelINS_13Kernel_traitsI6__halfS2_S2_S2_fjLj1280ELj1ELj4ELj1ELj16ENS_18Kernel_traits_baseILj1280ES2_S2_S2_S2_fjLj128EEEEELb0ELb0ELb1ELb1EEEvNS_9BwdParamsE
        .type           _ZN10layer_norm13ln_bwd_kernelINS_13Kernel_traitsI6__halfS2_S2_S2_fjLj1280ELj1ELj4ELj1ELj16ENS_18Kernel_traits_baseILj1280ES2_S2_S2_S2_fjLj128EEEEELb0ELb0ELb1ELb1EEEvNS_9BwdParamsE,@function
        .size           _ZN10layer_norm13ln_bwd_kernelINS_13Kernel_traitsI6__halfS2_S2_S2_fjLj1280ELj1ELj4ELj1ELj16ENS_18Kernel_traits_baseILj1280ES2_S2_S2_S2_fjLj128EEEEELb0ELb0ELb1ELb1EEEvNS_9BwdParamsE,(.L_x_16885 - _ZN10layer_norm13ln_bwd_kernelINS_13Kernel_traitsI6__halfS2_S2_S2_fjLj1280ELj1ELj4ELj1ELj16ENS_18Kernel_traits_baseILj1280ES2_S2_S2_S2_fjLj128EEEEELb0ELb0ELb1ELb1EEEvNS_9BwdParamsE)
        .other          _ZN10layer_norm13ln_bwd_kernelINS_13Kernel_traitsI6__halfS2_S2_S2_fjLj1280ELj1ELj4ELj1ELj16ENS_18Kernel_traits_baseILj1280ES2_S2_S2_S2_fjLj128EEEEELb0ELb0ELb1ELb1EEEvNS_9BwdParamsE,@"STO_CUDA_ENTRY STV_DEFAULT"
_ZN10layer_norm13ln_bwd_kernelINS_13Kernel_traitsI6__halfS2_S2_S2_fjLj1280ELj1ELj4ELj1ELj16ENS_18Kernel_traits_baseILj1280ES2_S2_S2_S2_fjLj128EEEEELb0ELb0ELb1ELb1EEEvNS_9BwdParamsE:
.text._ZN10layer_norm13ln_bwd_kernelINS_13Kernel_traitsI6__halfS2_S2_S2_fjLj1280ELj1ELj4ELj1ELj16ENS_18Kernel_traits_baseILj1280ES2_S2_S2_S2_fjLj128EEEEELb0ELb0ELb1ELb1EEEvNS_9BwdParamsE:
        /* <DEDUP_REMOVED lines=54> */
.L_x_2055:
        /* <DEDUP_REMOVED lines=51> */
[--C-:B--2---:R-:W-:Y:S02]  /*0690*/  HADD2.F32 R4, -RZ, R8.reuse.H0_H0 ;  /* 0x20000008ff047230 */ /* 0x104fe40000004100 */
[----:B------:R-:W-:Y:S02]  /*06a0*/  HADD2.F32 R5, -RZ, R8.H1_H1 ;  /* 0x30000008ff057230 */ /* 0x000fe40000004100 */
[--C-:B------:R-:W-:Y:S02]  /*06b0*/  HADD2.F32 R6, -RZ, R9.reuse.H0_H0 ;  /* 0x20000009ff067230 */ /* 0x100fe40000004100 */
[----:B------:R-:W-:-:S02]  /*06c0*/  HADD2.F32 R7, -RZ, R9.H1_H1 ;  /* 0x30000009ff077230 */ /* 0x000fc40000004100 */
[--C-:B---3--:R-:W-:Y:S02]  /*06d0*/  HADD2.F32 R12, -RZ, R16.reuse.H0_H0 ;  /* 0x20000010ff0c7230 */ /* 0x108fe40000004100 */
[----:B------:R-:W-:Y:S02]  /*06e0*/  HADD2.F32 R13, -RZ, R16.H1_H1 ;  /* 0x30000010ff0d7230 */ /* 0x000fe40000004100 */
[--C-:B-1----:R-:W-:Y:S02]  /*06f0*/  HADD2.F32 R14, -RZ, R17.reuse.H0_H0 ;  /* 0x20000011ff0e7230 */ /* 0x102fe40000004100 */
[----:B------:R-:W-:Y:S02]  /*0700*/  HADD2.F32 R15, -RZ, R17.H1_H1 ;  /* 0x30000011ff0f7230 */ /* 0x000fe40000004100 */
[--C-:B----4-:R-:W-:Y:S02]  /*0710*/  HADD2.F32 R20, -RZ, R24.reuse.H0_H0 ;  /* 0x20000018ff147230 */ /* 0x110fe40000004100 */
[----:B------:R-:W-:-:S02]  /*0720*/  HADD2.F32 R21, -RZ, R24.H1_H1 ;  /* 0x30000018ff157230 */ /* 0x000fc40000004100 */
[--C-:B------:R-:W-:Y:S02]  /*0730*/  HADD2.F32 R22, -RZ, R25.reuse.H0_H0 ;  /* 0x20000019ff167230 */ /* 0x100fe40000004100 */
[----:B------:R-:W-:Y:S02]  /*0740*/  HADD2.F32 R23, -RZ, R25.H1_H1 ;  /* 0x30000019ff177230 */ /* 0x000fe40000004100 */
[--C-:B-----5:R-:W-:Y:S02]  /*0750*/  HADD2.F32 R176, -RZ, R180.reuse.H0_H0 ;  /* 0x200000b4ffb07230 */ /* 0x120fe40000004100 */
        /* <DEDUP_REMOVED lines=17> */
[----:B------:R-:W-:Y:S02]  /*0870*/  HADD2.F32 R10, -RZ, R11.H0_H0 ;  /* 0x2000000bff0a7230 */ /* 0x000fe40000004100 */
[----:B------:R-:W-:Y:S02]  /*0880*/  HADD2.F32 R18, -RZ, R19.H0_H0 ;  /* 0x20000013ff127230 */ /* 0x000fe40000004100 */
[----:B------:R-:W-:Y:S02]  /*0890*/  HADD2.F32 R26, -RZ, R27.H0_H0 ;  /* 0x2000001bff1a7230 */ /* 0x000fe40000004100 */
[----:B------:R-:W-:-:S02]  /*08a0*/  HADD2.F32 R182, -RZ, R183.H0_H0 ;  /* 0x200000b7ffb67230 */ /* 0x000fc40000004100 */
[----:B------:R-:W-:Y:S02]  /*08b0*/  HADD2.F32 R190, -RZ, R191.H0_H0 ;  /* 0x200000bfffbe7230 */ /* 0x000fe40000004100 */
[----:B------:R-:W-:Y:S02]  /*08c0*/  HADD2.F32 R11, -RZ, R11.H1_H1 ;  /* 0x3000000bff0b7230 */ /* 0x000fe40000004100 */
[----:B------:R-:W-:Y:S02]  /*08d0*/  HADD2.F32 R19, -RZ, R19.H1_H1 ;  /* 0x30000013ff137230 */ /* 0x000fe40000004100 */
[----:B------:R-:W-:Y:S02]  /*08e0*/  HADD2.F32 R27, -RZ, R27.H1_H1 ;  /* 0x3000001bff1b7230 */ /* 0x000fe40000004100 */
[----:B------:R-:W-:Y:S02]  /*08f0*/  HADD2.F32 R183, -RZ, R183.H1_H1 ;  /* 0x300000b7ffb77230 */ /* 0x000fe40000004100 */
[----:B0-----:R-:W-:-:S07]  /*0900*/  HADD2.F32 R191, -RZ, R191.H1_H1 ;  /* 0x300000bfffbf7230 */ /* 0x001fce0000004100 */
.L_x_2181:
[----:B------:R-:W0:Y:S08]  /*0910*/  LDC.64 R194, c[0x0][0x288] ;  /* 0x0000a200ffc27b82 */ /* 0x000e300000000a00 */
[----:B------:R-:W1:Y:S08]  /*0920*/  LDC.64 R140, c[0x0][0x280] ;  /* 0x0000a000ff8c7b82 */ /* 0x000e700000000a00 */
[----:B------:R-:W2:Y:S01]  /*0930*/  LDC.64 R198, c[0x0][0x258] ;  /* 0x00009600ffc67b82 */ /* 0x000ea20000000a00 */
[----:B0-----:R-:W-:-:S07]  /*0940*/  IMAD.WIDE R206, R2, 0x4, R194 ;  /* 0x0000000402ce7825 */ /* 0x001fce00078e02c2 */
[----:B------:R-:W0:Y:S01]  /*0950*/  LDC.64 R196, c[0x0][0x2c8] ;  /* 0x0000b200ffc47b82 */ /* 0x000e220000000a00 */
[----:B------:R3:W4:Y:S01]  /*0960*/  LDG.E R206, desc[UR4][R206.64] ;  /* 0x00000004cece7981 */ /* 0x000722000c1e1900 */
[----:B-1----:R-:W-:-:S06]  /*0970*/  IMAD.WIDE R140, R2, 0x4, R140 ;  /* 0x00000004028c7825 */ /* 0x002fcc00078e028c */
[----:B------:R-:W1:Y:S01]  /*0980*/  LDC R195, c[0x0][0x218] ;  /* 0x00008600ffc37b82 */ /* 0x000e620000000800 */
[----:B------:R-:W5:Y:S01]  /*0990*/  LDG.E R194, desc[UR4][R140.64] ;  /* 0x000000048cc27981 */ /* 0x000f62000c1e1900 */
[----:B------:R-:W-:Y:S01]  /*09a0*/  LOP3.LUT R204, R0, 0x1f, RZ, 0xc0, !PT ;  /* 0x0000001f00cc7812 */ /* 0x000fe200078ec0ff */
[C---:B--2---:R-:W-:Y:S01]  /*09b0*/  IMAD.WIDE R198, R2.reuse, 0x4, R198 ;  /* 0x0000000402c67825 */ /* 0x044fe200078e02c6 */
[----:B------:R-:W-:Y:S04]  /*09c0*/  BSSY B1, `(.L_x_2057) ;  /* 0x00001b7000017945 */ /* 0x000fe80003800000 */
[----:B------:R0:W5:Y:S01]  /*09d0*/  LDG.E R193, desc[UR4][R198.64] ;  /* 0x00000004c6c17981 */ /* 0x000162000c1e1900 */
[----:B-1----:R-:W-:-:S05]  /*09e0*/  IMAD R200, R2, R195, RZ ;  /* 0x000000c302c87224 */ /* 0x002fca00078e02ff */
[----:B------:R-:W-:-:S04]  /*09f0*/  SHF.R.S32.HI R201, RZ, 0x1f, R200 ;  /* 0x0000001fffc97819 */ /* 0x000fc800000114c8 */
[----:B------:R-:W-:-:S04]  /*0a00*/  LEA.HI R201, R201, R200, RZ, 0x3 ;  /* 0x000000c8c9c97211 */ /* 0x000fc800078f18ff */
[----:B------:R-:W-:-:S04]  /*0a10*/  LEA.HI.SX32 R205, R201, R204, 0x1d ;  /* 0x000000ccc9cd7211 */ /* 0x000fc800078feaff */
[C---:B---3--:R-:W-:Y:S02]  /*0a20*/  IADD3 R207, R205.reuse, 0x20, RZ ;  /* 0x00000020cdcf7810 */ /* 0x048fe40007ffe0ff */
[C---:B------:R-:W-:Y:S01]  /*0a30*/  IADD3 R209, R205.reuse, 0x40, RZ ;  /* 0x00000040cdd17810 */ /* 0x040fe20007ffe0ff */
[----:B0-----:R-:W-:-:S04]  /*0a40*/  IMAD.WIDE.U32 R198, R205, 0x10, R196 ;  /* 0x00000010cdc67825 */ /* 0x001fc800078e00c4 */
[----:B------:R-:W-:-:S04]  /*0a50*/  IMAD.WIDE.U32 R200, R207, 0x10, R196 ;  /* 0x00000010cfc87825 */ /* 0x000fc800078e00c4 */
[----:B------:R-:W-:Y:S01]  /*0a60*/  IMAD.WIDE.U32 R202, R209, 0x10, R196 ;  /* 0x00000010d1ca7825 */ /* 0x000fe200078e00c4 */
[----:B----4-:R-:W-:-:S13]  /*0a70*/  ISETP.GT.AND P1, PT, R206, RZ, PT ;  /* 0x000000ffce00720c */ /* 0x010fda0003f24270 */
[----:B------:R-:W-:Y:S05]  /*0a80*/  @P1 BRA `(.L_x_2058) ;  /* 0x0000000000441947 */ /* 0x000fea0003800000 */
[----:B------:R-:W-:Y:S02]  /*0a90*/  MOV R206, UR12 ;  /* 0x0000000c00ce7c02 */ /* 0x000fe40008000f00 */
[----:B------:R-:W-:Y:S02]  /*0aa0*/  CS2R R140, SRZ ;  /* 0x00000000008c7805 */ /* 0x000fe4000001ff00 */
[----:B------:R-:W-:Y:S02]  /*0ab0*/  MOV R208, UR13 ;  /* 0x0000000d00d07c02 */ /* 0x000fe40008000f00 */
        /* <DEDUP_REMOVED lines=12> */
[----:B------:R-:W-:Y:S01]  /*0b80*/  CS2R R140, SRZ ;  /* 0x00000000008c7805 */ /* 0x000fe2000001ff00 */
[----:B0-----:R-:W-:Y:S06]  /*0b90*/  BRA `(.L_x_2059) ;  /* 0x0000001800647947 */ /* 0x001fec0003800000 */
.L_x_2058:
[----:B------:R-:W0:Y:S01]  /*0ba0*/  LDC.64 R164, c[0x0][0x238] ;  /* 0x00008e00ffa47b82 */ /* 0x000e220000000a00 */
[----:B------:R-:W-:-:S05]  /*0bb0*/  IADD3 R206, R206, -0x1, RZ ;  /* 0xffffffffcece7810 */ /* 0x000fca0007ffe0ff */
[----:B------:R-:W-:Y:S02]  /*0bc0*/  IMAD R206, R206, R195, RZ ;  /* 0x000000c3cece7224 */ /* 0x000fe400078e02ff */
[----:B------:R-:W1:Y:S03]  /*0bd0*/  LDC.64 R210, c[0x0][0x250] ;  /* 0x00009400ffd27b82 */ /* 0x000e660000000a00 */
[----:B------:R-:W-:-:S05]  /*0be0*/  SHF.R.S32.HI R3, RZ, 0x1f, R206 ;  /* 0x0000001fff037819 */ /* 0x000fca00000114ce */
[----:B------:R-:W2:Y:S01]  /*0bf0*/  LDC.64 R172, c[0x0][0x2b8] ;  /* 0x0000ae00ffac7b82 */ /* 0x000ea20000000a00 */
[----:B------:R-:W-:Y:S02]  /*0c00*/  LEA.HI R3, R3, R206, RZ, 0x3 ;  /* 0x000000ce03037211 */ /* 0x000fe400078f18ff */
[C---:B------:R-:W-:Y:S02]  /*0c10*/  IADD3 R237, R205.reuse, 0x60, RZ ;  /* 0x00000060cded7810 */ /* 0x040fe40007ffe0ff */
[----:B------:R-:W-:Y:S02]  /*0c20*/  IADD3 R239, R205, 0x80, RZ ;  /* 0x00000080cdef7810 */ /* 0x000fe40007ffe0ff */
[----:B------:R-:W-:Y:S01]  /*0c30*/  LEA.HI.SX32 R175, R3, R204, 0x1d ;  /* 0x000000cc03af7211 */ /* 0x000fe200078feaff */
[----:B0-----:R-:W-:-:S04]  /*0c40*/  IMAD.WIDE.U32 R136, R205, 0x10, R164 ;  /* 0x00000010cd887825 */ /* 0x001fc800078e00a4 */
[----:B------:R-:W-:Y:S01]  /*0c50*/  IMAD.WIDE.U32 R144, R207, 0x10, R164 ;  /* 0x00000010cf907825 */ /* 0x000fe200078e00a4 */
[C---:B------:R-:W-:Y:S01]  /*0c60*/  IADD3 R149, R175.reuse, 0x20, RZ ;  /* 0x00000020af957810 */ /* 0x040fe20007ffe0ff */
[----:B------:R-:W3:Y:S02]  /*0c70*/  LDG.E.128 R136, desc[UR4][R136.64] ;  /* 0x0000000488887981 */ /* 0x000ee4000c1e1d00 */
[----:B-1----:R-:W-:Y:S01]  /*0c80*/  IMAD.WIDE R210, R2, 0x4, R210 ;  /* 0x0000000402d27825 */ /* 0x002fe200078e02d2 */
[----:B------:R-:W-:Y:S01]  /*0c90*/  IADD3 R157, R175, 0x40, RZ ;  /* 0x00000040af9d7810 */ /* 0x000fe20007ffe0ff */
[----:B------:R-:W4:Y:S02]  /*0ca0*/  LDG.E.128 R144, desc[UR4][R144.64] ;  /* 0x0000000490907981 */ /* 0x000f24000c1e1d00 */
[--C-:B------:R-:W-:Y:S01]  /*0cb0*/  IMAD.WIDE.U32 R152, R209, 0x10, R164.reuse ;  /* 0x00000010d1987825 */ /* 0x100fe200078e00a4 */
[----:B------:R-:W-:Y:S01]  /*0cc0*/  IADD3 R169, R175, 0x60, RZ ;  /* 0x00000060afa97810 */ /* 0x000fe20007ffe0ff */
[----:B------:R-:W4:Y:S02]  /*0cd0*/  LDG.E R3, desc[UR4][R210.64] ;  /* 0x00000004d2037981 */ /* 0x000f24000c1e1900 */
[----:B------:R-:W-:-:S02]  /*0ce0*/  IMAD.WIDE.U32 R160, R237, 0x10, R164 ;  /* 0x00000010eda07825 */ /* 0x000fc400078e00a4 */
[----:B------:R-:W4:Y:S02]  /*0cf0*/  LDG.E.128 R152, desc[UR4][R152.64] ;  /* 0x0000000498987981 */ /* 0x000f24000c1e1d00 */
[----:B------:R-:W-:Y:S02]  /*0d00*/  IMAD.WIDE.U32 R164, R239, 0x10, R164 ;  /* 0x00000010efa47825 */ /* 0x000fe400078e00a4 */
[----:B------:R-:W4:Y:S02]  /*0d10*/  LDG.E.128 R160, desc[UR4][R160.64] ;  /* 0x00000004a0a07981 */ /* 0x000f24000c1e1d00 */
[C-C-:B--2---:R-:W-:Y:S01]  /*0d20*/  IMAD.WIDE.U32 R140, R175.reuse, 0x10, R172.reuse ;  /* 0x00000010af8c7825 */ /* 0x144fe200078e00ac */
[----:B------:R-:W-:Y:S01]  /*0d30*/  IADD3 R175, R175, 0x80, RZ ;  /* 0x00000080afaf7810 */ /* 0x000fe20007ffe0ff */
[----:B------:R-:W2:Y:S02]  /*0d40*/  LDG.E.128 R164, desc[UR4][R164.64] ;  /* 0x00000004a4a47981 */ /* 0x000ea4000c1e1d00 */
[----:B------:R-:W-:-:S02]  /*0d50*/  IMAD.WIDE.U32 R148, R149, 0x10, R172 ;  /* 0x0000001095947825 */ /* 0x000fc400078e00ac */
[----:B------:R-:W2:Y:S02]  /*0d60*/  LDG.E.128 R140, desc[UR4][R140.64] ;  /* 0x000000048c8c7981 */ /* 0x000ea4000c1e1d00 */
[--C-:B------:R-:W-:Y:S02]  /*0d70*/  IMAD.WIDE.U32 R156, R157, 0x10, R172.reuse ;  /* 0x000000109d9c7825 */ /* 0x100fe400078e00ac */
[----:B------:R-:W2:Y:S02]  /*0d80*/  LDG.E.128 R148, desc[UR4][R148.64] ;  /* 0x0000000494947981 */ /* 0x000ea4000c1e1d00 */
[--C-:B------:R-:W-:Y:S02]  /*0d90*/  IMAD.WIDE.U32 R168, R169, 0x10, R172.reuse ;  /* 0x00000010a9a87825 */ /* 0x100fe400078e00ac */
[----:B------:R-:W2:Y:S02]  /*0da0*/  LDG.E.128 R156, desc[UR4][R156.64] ;  /* 0x000000049c9c7981 */ /* 0x000ea4000c1e1d00 */
[----:B------:R-:W-:-:S02]  /*0db0*/  IMAD.WIDE.U32 R172, R175, 0x10, R172 ;  /* 0x00000010afac7825 */ /* 0x000fc400078e00ac */
[----:B------:R-:W2:Y:S04]  /*0dc0*/  LDG.E.128 R168, desc[UR4][R168.64] ;  /* 0x00000004a8a87981 */ /* 0x000ea8000c1e1d00 */
[----:B------:R-:W2:Y:S01]  /*0dd0*/  LDG.E.128 R172, desc[UR4][R172.64] ;  /* 0x00000004acac7981 */ /* 0x000ea2000c1e1d00 */
[----:B------:R-:W-:Y:S02]  /*0de0*/  MOV R206, UR12 ;  /* 0x0000000c00ce7c02 */ /* 0x000fe40008000f00 */
[----:B------:R-:W-:Y:S02]  /*0df0*/  MOV R208, UR13 ;  /* 0x0000000d00d07c02 */ /* 0x000fe40008000f00 */
[----:B------:R-:W-:-:S04]  /*0e00*/  ISETP.NE.U32.AND P0, PT, R206, RZ, PT ;  /* 0x000000ffce00720c */ /* 0x000fc80003f05070 */
[----:B------:R-:W-:-:S13]  /*0e10*/  ISETP.NE.AND.EX P0, PT, R208, RZ, PT, P0 ;  /* 0x000000ffd000720c */ /* 0x000fda0003f05300 */
[--C-:B------:R-:W-:Y:S01]  /*0e20*/  @P0 IMAD.WIDE.U32 R236, R237, 0x10, R196.reuse ;  /* 0x00000010edec0825 */ /* 0x100fe200078e00c4 */
[----:B------:R-:W5:Y:S03]  /*0e30*/  @P0 LDG.E.128 R44, desc[UR4][R198.64] ;  /* 0x00000004c62c0981 */ /* 0x000f66000c1e1d00 */
[----:B------:R-:W-:Y:S01]  /*0e40*/  @P0 IMAD.WIDE.U32 R238, R239, 0x10, R196 ;  /* 0x00000010efee0825 */ /* 0x000fe200078e00c4 */
[----:B------:R-:W5:Y:S04]  /*0e50*/  @P0 LDG.E.128 R40, desc[UR4][R200.64] ;  /* 0x00000004c8280981 */ /* 0x000f68000c1e1d00 */
[----:B------:R4:W5:Y:S04]  /*0e60*/  @P0 LDG.E.128 R36, desc[UR4][R202.64] ;  /* 0x00000004ca240981 */ /* 0x000968000c1e1d00 */
[----:B------:R0:W5:Y:S04]  /*0e70*/  @P0 LDG.E.128 R32, desc[UR4][R236.64] ;  /* 0x00000004ec200981 */ /* 0x000168000c1e1d00 */
[----:B------:R1:W5:Y:S01]  /*0e80*/  @P0 LDG.E.128 R28, desc[UR4][R238.64] ;  /* 0x00000004ee1c0981 */ /* 0x000362000c1e1d00 */
[----:B------:R-:W-:Y:S01]  /*0e90*/  ISETP.NE.AND P0, PT, R192, RZ, PT ;  /* 0x000000ffc000720c */ /* 0x000fe20003f05270 */
[----:B---3--:R-:W-:-:S02]  /*0ea0*/  HADD2.F32 R196, -RZ, R136.H0_H0 ;  /* 0x20000088ffc47230 */ /* 0x008fc40000004100 */
[--C-:B------:R-:W-:Y:S02]  /*0eb0*/  HADD2.F32 R197, -RZ, R137.reuse.H0_H0 ;  /* 0x20000089ffc57230 */ /* 0x100fe40000004100 */
[----:B------:R-:W-:Y:S02]  /*0ec0*/  HADD2.F32 R136, -RZ, R136.H1_H1 ;  /* 0x30000088ff887230 */ /* 0x000fe40000004100 */
[----:B------:R-:W-:Y:S01]  /*0ed0*/  HADD2.F32 R137, -RZ, R137.H1_H1 ;  /* 0x30000089ff897230 */ /* 0x000fe20000004100 */
[----:B----4-:R-:W-:Y:S01]  /*0ee0*/  FSEL R202, R3, RZ, !P0 ;  /* 0x000000ff03ca7208 */ /* 0x010fe20004000000 */
[----:B------:R-:W-:Y:S02]  /*0ef0*/  HADD2.F32 R219, -RZ, R147.H0_H0 ;  /* 0x20000093ffdb7230 */ /* 0x000fe40000004100 */
[----:B------:R-:W-:Y:S02]  /*0f00*/  HADD2.F32 R210, -RZ, R138.H0_H0 ;  /* 0x2000008affd27230 */ /* 0x000fe40000004100 */
[----:B------:R-:W-:-:S02]  /*0f10*/  HADD2.F32 R211, -RZ, R139.H0_H0 ;  /* 0x2000008bffd37230 */ /* 0x000fc40000004100 */
[C---:B------:R-:W-:Y:S01]  /*0f20*/  FADD.FTZ R196, -R202.reuse, R196 ;  /* 0x000000c4cac47221 */ /* 0x040fe20000010100 */
[----:B------:R-:W-:Y:S02]  /*0f30*/  HADD2.F32 R217, -RZ, R145.H0_H0 ;  /* 0x20000091ffd97230 */ /* 0x000fe40000004100 */
[----:B------:R-:W-:Y:S01]  /*0f40*/  FADD.FTZ R136, -R202, R136 ;  /* 0x00000088ca887221 */ /* 0x000fe20000010100 */
[----:B------:R-:W-:Y:S02]  /*0f50*/  HADD2.F32 R212, -RZ, R139.H1_H1 ;  /* 0x3000008bffd47230 */ /* 0x000fe40000004100 */
[--C-:B--2---:R-:W-:Y:S02]  /*0f60*/  HADD2.F32 R201, -RZ, R165.reuse.H0_H0 ;  /* 0x200000a5ffc97230 */ /* 0x104fe40000004100 */
[----:B------:R-:W-:Y:S02]  /*0f70*/  HADD2.F32 R3, -RZ, R166.H0_H0 ;  /* 0x200000a6ff037230 */ /* 0x000fe40000004100 */
[----:B------:R-:W-:-:S02]  /*0f80*/  HADD2.F32 R165, -RZ, R165.H1_H1 ;  /* 0x300000a5ffa57230 */ /* 0x000fc40000004100 */
[C---:B------:R-:W-:Y:S01]  /*0f90*/  FADD.FTZ R234, -R202.reuse, R137 ;  /* 0x00000089caea7221 */ /* 0x040fe20000010100 */
[----:B------:R-:W-:Y:S02]  /*0fa0*/  HADD2.F32 R225, -RZ, R153.H0_H0 ;  /* 0x20000099ffe17230 */ /* 0x000fe40000004100 */
[C---:B------:R-:W-:Y:S01]  /*0fb0*/  FADD.FTZ R244, -R202.reuse, R219 ;  /* 0x000000dbcaf47221 */ /* 0x040fe20000010100 */
[----:B------:R-:W-:Y:S02]  /*0fc0*/  HADD2.F32 R227, -RZ, R155.H0_H0 ;  /* 0x2000009bffe37230 */ /* 0x000fe40000004100 */
[C---:B------:R-:W-:Y:S01]  /*0fd0*/  FADD.FTZ R210, -R202.reuse, R210 ;  /* 0x000000d2cad27221 */ /* 0x040fe20000010100 */
[----:B------:R-:W-:Y:S02]  /*0fe0*/  HADD2.F32 R139, -RZ, R140.H0_H0 ;  /* 0x2000008cff8b7230 */ /* 0x000fe40000004100 */
[----:B0-----:R-:W-:Y:S01]  /*0ff0*/  FADD.FTZ R236, -R202, R211 ;  /* 0x000000d3caec7221 */ /* 0x001fe20000010100 */
[----:B------:R-:W-:-:S02]  /*1000*/  HADD2.F32 R198, -RZ, R161.H0_H0 ;  /* 0x200000a1ffc67230 */ /* 0x000fc40000004100 */
[C---:B------:R-:W-:Y:S01]  /*1010*/  FADD.FTZ R137, -R202.reuse, R3 ;  /* 0x00000003ca897221 */ /* 0x040fe20000010100 */
[--C-:B------:R-:W-:Y:S02]  /*1020*/  HADD2.F32 R223, -RZ, R151.reuse.H0_H0 ;  /* 0x20000097ffdf7230 */ /* 0x100fe40000004100 */
[C---:B------:R-:W-:Y:S01]  /*1030*/  FADD.FTZ R240, -R202.reuse, R217 ;  /* 0x000000d9caf07221 */ /* 0x040fe20000010100 */
[----:B------:R-:W-:Y:S02]  /*1040*/  HADD2.F32 R224, -RZ, R151.H1_H1 ;  /* 0x30000097ffe07230 */ /* 0x000fe40000004100 */
[----:B------:R-:W-:Y:S01]  /*1050*/  FADD.FTZ R165, -R202, R165 ;  /* 0x000000a5caa57221 */ /* 0x000fe20000010100 */
[----:B------:R-:W-:Y:S02]  /*1060*/  HADD2.F32 R161, -RZ, R161.H1_H1 ;  /* 0x300000a1ffa17230 */ /* 0x000fe40000004100 */
[----:B-----5:R-:W-:Y:S01]  /*1070*/  FMUL.FTZ R3, R193, R196 ;  /* 0x000000c4c1037220 */ /* 0x020fe20000410000 */
[----:B------:R-:W-:-:S02]  /*1080*/  HADD2.F32 R140, -RZ, R140.H1_H1 ;  /* 0x3000008cff8c7230 */ /* 0x000fc40000004100 */
[C---:B------:R-:W-:Y:S01]  /*1090*/  FADD.FTZ R248, -R202.reuse, R225 ;  /* 0x000000e1caf87221 */ /* 0x040fe20000010100 */
[--C-:B------:R-:W-:Y:S02]  /*10a0*/  HADD2.F32 R213, -RZ, R141.reuse.H0_H0 ;  /* 0x2000008dffd57230 */ /* 0x100fe40000004100 */
[----:B------:R-:W-:Y:S01]  /*10b0*/  FADD.FTZ R252, -R202, R227 ;  /* 0x000000e3cafc7221 */ /* 0x000fe20000010100 */
[----:B------:R-:W-:Y:S02]  /*10c0*/  HADD2.F32 R214, -RZ, R141.H1_H1 ;  /* 0x3000008dffd67230 */ /* 0x000fe40000004100 */
[C---:B------:R-:W-:Y:S01]  /*10d0*/  FMUL.FTZ R136, R193.reuse, R136 ;  /* 0x00000088c1887220 */ /* 0x040fe20000410000 */
[----:B------:R-:W-:Y:S02]  /*10e0*/  HADD2.F32 R151, -RZ, R152.H0_H0 ;  /* 0x20000098ff977230 */ /* 0x000fe40000004100 */
[----:B------:R-:W-:Y:S01]  /*10f0*/  FMUL.FTZ R234, R193, R234 ;  /* 0x000000eac1ea7220 */ /* 0x000fe20000410000 */
[----:B------:R-:W-:-:S02]  /*1100*/  HADD2.F32 R199, -RZ, R162.H0_H0 ;  /* 0x200000a2ffc77230 */ /* 0x000fc40000004100 */
[C---:B------:R-:W-:Y:S01]  /*1110*/  FMUL.FTZ R243, R193.reuse, R244 ;  /* 0x000000f4c1f37220 */ /* 0x040fe20000410000 */
[----:B------:R-:W-:Y:S02]  /*1120*/  HADD2.F32 R141, -RZ, R142.H0_H0 ;  /* 0x2000008eff8d7230 */ /* 0x000fe40000004100 */
[----:B------:R-:W-:Y:S01]  /*1130*/  FMUL.FTZ R244, R4, R139 ;  /* 0x0000008b04f47220 */ /* 0x000fe20000410000 */
[--C-:B------:R-:W-:Y:S02]  /*1140*/  HADD2.F32 R211, -RZ, R173.reuse.H0_H0 ;  /* 0x200000adffd37230 */ /* 0x100fe40000004100 */
[----:B------:R-:W-:Y:S02]  /*1150*/  HADD2.F32 R217, -RZ, R173.H1_H1 ;  /* 0x300000adffd97230 */ /* 0x000fe40000004100 */
[----:B------:R-:W-:Y:S01]  /*1160*/  FMUL.FTZ R173, R193, R210 ;  /* 0x000000d2c1ad7220 */ /* 0x000fe20000410000 */
[--C-:B------:R-:W-:Y:S02]  /*1170*/  HADD2.F32 R225, -RZ, R175.reuse.H0_H0 ;  /* 0x200000afffe17230 */ /* 0x100fe40000004100 */
[----:B------:R-:W-:-:S02]  /*1180*/  HADD2.F32 R227, -RZ, R175.H1_H1 ;  /* 0x300000afffe37230 */ /* 0x000fc40000004100 */
[C---:B------:R-:W-:Y:S01]  /*1190*/  FMUL.FTZ R175, R193.reuse, R236 ;  /* 0x000000ecc1af7220 */ /* 0x040fe20000410000 */
[----:B------:R-:W-:Y:S01]  /*11a0*/  FADD.FTZ R161, -R202, R161 ;  /* 0x000000a1caa17221 */ /* 0x000fe20000010100 */
[----:B------:R-:W-:Y:S01]  /*11b0*/  FMUL.FTZ R236, R193, R165 ;  /* 0x000000a5c1ec7220 */ /* 0x000fe20000410000 */
[----:B------:R-:W-:Y:S01]  /*11c0*/  FFMA.FTZ R124, R3, R139, R124 ;  /* 0x0000008b037c7223 */ /* 0x000fe2000001007c */
[----:B------:R-:W-:Y:S01]  /*11d0*/  FADD.FTZ R116, R116, R139 ;  /* 0x0000008b74747221 */ /* 0x000fe20000010000 */
[----:B------:R-:W-:Y:S02]  /*11e0*/  HADD2.F32 R153, -RZ, R153.H1_H1 ;  /* 0x30000099ff997230 */ /* 0x000fe40000004100 */
[C---:B------:R-:W-:Y:S01]  /*11f0*/  FADD.FTZ R246, -R202.reuse, R151 ;  /* 0x00000097caf67221 */ /* 0x040fe20000010100 */
[----:B------:R-:W-:Y:S01]  /*1200*/  FADD.FTZ R199, -R202, R199 ;  /* 0x000000c7cac77221 */ /* 0x000fe20000010100 */
[-C--:B------:R-:W-:Y:S01]  /*1210*/  FFMA.FTZ R125, R136, R140.reuse, R125 ;  /* 0x0000008c887d7223 */ /* 0x080fe2000001007d */
[----:B------:R-:W-:Y:S01]  /*1220*/  FADD.FTZ R117, R117, R140 ;  /* 0x0000008c75757221 */ /* 0x000fe20000010000 */
[----:B------:R-:W-:Y:S01]  /*1230*/  FMUL.FTZ R139, R5, R140 ;  /* 0x0000008c058b7220 */ /* 0x000fe20000410000 */
[-C--:B------:R-:W-:Y:S01]  /*1240*/  FFMA.FTZ R127, R234, R214.reuse, R127 ;  /* 0x000000d6ea7f7223 */ /* 0x080fe2000001007f */
[----:B------:R-:W-:Y:S01]  /*1250*/  FADD.FTZ R119, R119, R214 ;  /* 0x000000d677777221 */ /* 0x000fe20000010000 */
[----:B------:R-:W-:Y:S01]  /*1260*/  FMUL.FTZ R165, R7, R214 ;  /* 0x000000d607a57220 */ /* 0x000fe20000410000 */
[----:B------:R-:W-:-:S02]  /*1270*/  HADD2.F32 R203, -RZ, R166.H1_H1 ;  /* 0x300000a6ffcb7230 */ /* 0x000fc40000004100 */
[-C--:B------:R-:W-:Y:S01]  /*1280*/  FFMA.FTZ R128, R173, R141.reuse, R128 ;  /* 0x0000008dad807223 */ /* 0x080fe20000010080 */
[----:B------:R-:W-:Y:S01]  /*1290*/  FADD.FTZ R112, R112, R141 ;  /* 0x0000008d70707221 */ /* 0x000fe20000010000 */
[----:B------:R-:W-:Y:S01]  /*12a0*/  FMUL.FTZ R214, R8, R141 ;  /* 0x0000008d08d67220 */ /* 0x000fe20000410000 */
[----:B------:R-:W-:Y:S01]  /*12b0*/  FADD.FTZ R140, RZ, R244 ;  /* 0x000000f4ff8c7221 */ /* 0x000fe20000010000 */
[C---:B------:R-:W-:Y:S01]  /*12c0*/  FADD.FTZ R166, -R202.reuse, R197 ;  /* 0x000000c5caa67221 */ /* 0x040fe20000010100 */
[----:B------:R-:W-:Y:S01]  /*12d0*/  FFMA.FTZ R141, R3, R244, RZ ;  /* 0x000000f4038d7223 */ /* 0x000fe200000100ff */
[C---:B------:R-:W-:Y:S01]  /*12e0*/  FMUL.FTZ R210, R193.reuse, R161 ;  /* 0x000000a1c1d27220 */ /* 0x040fe20000410000 */
[C---:B------:R-:W-:Y:S01]  /*12f0*/  FMUL.FTZ R245, R193.reuse, R246 ;  /* 0x000000f6c1f57220 */ /* 0x040fe20000410000 */
[C---:B------:R-:W-:Y:S01]  /*1300*/  FMUL.FTZ R161, R193.reuse, R199 ;  /* 0x000000c7c1a17220 */ /* 0x040fe20000410000 */
[----:B------:R-:W-:Y:S01]  /*1310*/  FADD.FTZ R250, -R202, R153 ;  /* 0x00000099cafa7221 */ /* 0x000fe20000010100 */
[----:B------:R-:W-:Y:S01]  /*1320*/  FMUL.FTZ R246, R6, R213 ;  /* 0x000000d506f67220 */ /* 0x000fe20000410000 */
[----:B------:R-:W-:Y:S01]  /*1330*/  FADD.FTZ R199, R140, R139 ;  /* 0x0000008b8cc77221 */ /* 0x000fe20000010000 */
[----:B------:R-:W-:Y:S01]  /*1340*/  FMUL.FTZ R153, R193, R166 ;  /* 0x000000a6c1997220 */ /* 0x000fe20000410000 */
[----:B------:R-:W-:Y:S01]  /*1350*/  FFMA.FTZ R140, R136, R139, R141 ;  /* 0x0000008b888c7223 */ /* 0x000fe2000001008d */
[----:B------:R-:W-:-:S02]  /*1360*/  HADD2.F32 R138, -RZ, R138.H1_H1 ;  /* 0x3000008aff8a7230 */ /* 0x000fc40000004100 */
[----:B------:R-:W-:Y:S01]  /*1370*/  FADD.FTZ R196, R199, R246 ;  /* 0x000000f6c7c47221 */ /* 0x000fe20000010000 */
[----:B------:R-:W-:Y:S01]  /*1380*/  FFMA.FTZ R141, R153, R246, R140 ;  /* 0x000000f6998d7223 */ /* 0x000fe2000001008c */
[----:B------:R-:W-:Y:S02]  /*1390*/  HADD2.F32 R142, -RZ, R142.H1_H1 ;  /* 0x3000008eff8e7230 */ /* 0x000fe40000004100 */
[----:B------:R-:W-:Y:S01]  /*13a0*/  FADD.FTZ R138, -R202, R138 ;  /* 0x0000008aca8a7221 */ /* 0x000fe20000010100 */
[----:B------:R-:W-:Y:S01]  /*13b0*/  FADD.FTZ R199, R196, R165 ;  /* 0x000000a5c4c77221 */ /* 0x000fe20000010000 */
[----:B------:R-:W-:Y:S01]  /*13c0*/  FFMA.FTZ R140, R234, R165, R141 ;  /* 0x000000a5ea8c7223 */ /* 0x000fe2000001008d */
[--C-:B------:R-:W-:Y:S02]  /*13d0*/  HADD2.F32 R215, -RZ, R143.reuse.H0_H0 ;  /* 0x2000008fffd77230 */ /* 0x100fe40000004100 */
[----:B------:R-:W-:Y:S01]  /*13e0*/  FMUL.FTZ R138, R193, R138 ;  /* 0x0000008ac18a7220 */ /* 0x000fe20000410000 */
[----:B------:R-:W-:Y:S01]  /*13f0*/  FFMA.FTZ R126, R153, R213, R126 ;  /* 0x000000d5997e7223 */ /* 0x000fe2000001007e */
[----:B------:R-:W-:Y:S01]  /*1400*/  FADD.FTZ R118, R118, R213 ;  /* 0x000000d576767221 */ /* 0x000fe20000010000 */
[----:B------:R-:W-:Y:S01]  /*1410*/  FMUL.FTZ R213, R9, R142 ;  /* 0x0000008e09d57220 */ /* 0x000fe20000410000 */
[----:B------:R-:W-:Y:S01]  /*1420*/  FADD.FTZ R196, R199, R214 ;  /* 0x000000d6c7c47221 */ /* 0x000fe20000010000 */
[----:B------:R-:W-:-:S02]  /*1430*/  HADD2.F32 R216, -RZ, R143.H1_H1 ;  /* 0x3000008fffd87230 */ /* 0x000fc40000004100 */
[----:B------:R-:W-:Y:S01]  /*1440*/  FFMA.FTZ R141, R173, R214, R140 ;  /* 0x000000d6ad8d7223 */ /* 0x000fe2000001008c */
[--C-:B------:R-:W-:Y:S02]  /*1450*/  HADD2.F32 R143, -RZ, R144.reuse.H0_H0 ;  /* 0x20000090ff8f7230 */ /* 0x100fe40000004100 */
[----:B------:R-:W-:Y:S01]  /*1460*/  FADD.FTZ R212, -R202, R212 ;  /* 0x000000d4cad47221 */ /* 0x000fe20000010100 */
[----:B------:R-:W-:Y:S01]  /*1470*/  FFMA.FTZ R129, R138, R142, R129 ;  /* 0x0000008e8a817223 */ /* 0x000fe20000010081 */
[----:B------:R-:W-:Y:S01]  /*1480*/  FADD.FTZ R113, R113, R142 ;  /* 0x0000008e71717221 */ /* 0x000fe20000010000 */
[----:B------:R-:W-:Y:S01]  /*1490*/  FMUL.FTZ R142, R10, R215 ;  /* 0x000000d70a8e7220 */ /* 0x000fe20000410000 */
[----:B------:R-:W-:Y:S01]  /*14a0*/  FADD.FTZ R199, R196, R213 ;  /* 0x000000d5c4c77221 */ /* 0x000fe20000010000 */
[----:B------:R-:W-:Y:S01]  /*14b0*/  FFMA.FTZ R140, R138, R213, R141 ;  /* 0x000000d58a8c7223 */ /* 0x000fe2000001008d */
[----:B------:R-:W-:Y:S02]  /*14c0*/  HADD2.F32 R144, -RZ, R144.H1_H1 ;  /* 0x30000090ff907230 */ /* 0x000fe40000004100 */
[----:B-1----:R-:W-:Y:S01]  /*14d0*/  FADD.FTZ R238, -R202, R143 ;  /* 0x0000008fcaee7221 */ /* 0x002fe20000010100 */
[----:B------:R-:W-:-:S02]  /*14e0*/  HADD2.F32 R220, -RZ, R147.H1_H1 ;  /* 0x30000093ffdc7230 */ /* 0x000fc40000004100 */
[----:B------:R-:W-:Y:S01]  /*14f0*/  FMUL.FTZ R212, R193, R212 ;  /* 0x000000d4c1d47220 */ /* 0x000fe20000410000 */
[--C-:B------:R-:W-:Y:S02]  /*1500*/  HADD2.F32 R147, -RZ, R148.reuse.H0_H0 ;  /* 0x20000094ff937230 */ /* 0x100fe40000004100 */
[----:B------:R-:W-:Y:S01]  /*1510*/  FFMA.FTZ R130, R175, R215, R130 ;  /* 0x000000d7af827223 */ /* 0x000fe20000010082 */
[----:B------:R-:W-:Y:S01]  /*1520*/  FADD.FTZ R114, R114, R215 ;  /* 0x000000d772727221 */ /* 0x000fe20000010000 */
[----:B------:R-:W-:Y:S01]  /*1530*/  FMUL.FTZ R215, R11, R216 ;  /* 0x000000d80bd77220 */ /* 0x000fe20000410000 */
[----:B------:R-:W-:Y:S01]  /*1540*/  FADD.FTZ R196, R199, R142 ;  /* 0x0000008ec7c47221 */ /* 0x000fe20000010000 */
[----:B------:R-:W-:Y:S01]  /*1550*/  FFMA.FTZ R141, R175, R142, R140 ;  /* 0x0000008eaf8d7223 */ /* 0x000fe2000001008c */
[----:B------:R-:W-:Y:S02]  /*1560*/  HADD2.F32 R148, -RZ, R148.H1_H1 ;  /* 0x30000094ff947230 */ /* 0x000fe40000004100 */
[----:B------:R-:W-:Y:S01]  /*1570*/  FADD.FTZ R144, -R202, R144 ;  /* 0x00000090ca907221 */ /* 0x000fe20000010100 */
[----:B------:R-:W-:Y:S01]  /*1580*/  FMUL.FTZ R237, R193, R238 ;  /* 0x000000eec1ed7220 */ /* 0x000fe20000410000 */
[----:B------:R-:W-:Y:S01]  /*1590*/  FFMA.FTZ R131, R212, R216, R131 ;  /* 0x000000d8d4837223 */ /* 0x000fe20000010083 */
[----:B------:R-:W-:Y:S01]  /*15a0*/  FADD.FTZ R115, R115, R216 ;  /* 0x000000d873737221 */ /* 0x000fe20000010000 */
[----:B------:R-:W-:Y:S01]  /*15b0*/  FMUL.FTZ R216, R12, R147 ;  /* 0x000000930cd87220 */ /* 0x000fe20000410000 */
[----:B------:R-:W-:Y:S01]  /*15c0*/  FADD.FTZ R199, R196, R215 ;  /* 0x000000d7c4c77221 */ /* 0x000fe20000010000 */
[----:B------:R-:W-:Y:S01]  /*15d0*/  FFMA.FTZ R196, R212, R215, R141 ;  /* 0x000000d7d4c47223 */ /* 0x000fe2000001008d */
        /* <DEDUP_REMOVED lines=8> */
[----:B------:R-:W-:Y:S02]  /*1660*/  HADD2.F32 R218, -RZ, R146.H0_H0 ;  /* 0x20000092ffda7230 */ /* 0x000fe40000004100 */
[----:B------:R-:W-:Y:S01]  /*1670*/  FADD.FTZ R242, -R202, R145 ;  /* 0x00000091caf27221 */ /* 0x000fe20000010100 */
[----:B------:R-:W-:-:S02]  /*1680*/  HADD2.F32 R222, -RZ, R149.H1_H1 ;  /* 0x30000095ffde7230 */ /* 0x000fc40000004100 */
[----:B------:R-:W-:Y:S01]  /*1690*/  FMUL.FTZ R239, R193, R240 ;  /* 0x000000f0c1ef7220 */ /* 0x000fe20000410000 */
[----:B------:R-:W-:Y:S01]  /*16a0*/  FFMA.FTZ R133, R144, R148, R133 ;  /* 0x0000009490857223 */ /* 0x000fe20000010085 */
[----:B------:R-:W-:Y:S01]  /*16b0*/  FADD.FTZ R109, R109, R148 ;  /* 0x000000946d6d7221 */ /* 0x000fe20000010000 */
[----:B------:R-:W-:Y:S01]  /*16c0*/  FMUL.FTZ R148, R14, R221 ;  /* 0x000000dd0e947220 */ /* 0x000fe20000410000 */
[----:B------:R-:W-:Y:S01]  /*16d0*/  FADD.FTZ R199, R140, R147 ;  /* 0x000000938cc77221 */ /* 0x000fe20000010000 */
[----:B------:R-:W-:Y:S01]  /*16e0*/  FFMA.FTZ R140, R144, R147, R141 ;  /* 0x00000093908c7223 */ /* 0x000fe2000001008d */
[----:B------:R-:W-:Y:S02]  /*16f0*/  HADD2.F32 R146, -RZ, R146.H1_H1 ;  /* 0x30000092ff927230 */ /* 0x000fe40000004100 */
[----:B------:R-:W-:Y:S01]  /*1700*/  FADD.FTZ R218, -R202, R218 ;  /* 0x000000dacada7221 */ /* 0x000fe20000010100 */
[--C-:B------:R-:W-:Y:S02]  /*1710*/  HADD2.F32 R149, -RZ, R150.reuse.H0_H0 ;  /* 0x20000096ff957230 */ /* 0x100fe40000004100 */
[----:B------:R-:W-:Y:S01]  /*1720*/  FMUL.FTZ R242, R193, R242 ;  /* 0x000000f2c1f27220 */ /* 0x000fe20000410000 */
[----:B------:R-:W-:Y:S01]  /*1730*/  FFMA.FTZ R134, R239, R221, R134 ;  /* 0x000000ddef867223 */ /* 0x000fe20000010086 */
[----:B------:R-:W-:Y:S01]  /*1740*/  FADD.FTZ R110, R110, R221 ;  /* 0x000000dd6e6e7221 */ /* 0x000fe20000010000 */
[----:B------:R-:W-:Y:S01]  /*1750*/  FMUL.FTZ R221, R15, R222 ;  /* 0x000000de0fdd7220 */ /* 0x000fe20000410000 */
[----:B------:R-:W-:Y:S01]  /*1760*/  FADD.FTZ R196, R199, R148 ;  /* 0x00000094c7c47221 */ /* 0x000fe20000010000 */
[----:B------:R-:W-:Y:S01]  /*1770*/  FFMA.FTZ R141, R239, R148, R140 ;  /* 0x00000094ef8d7223 */ /* 0x000fe2000001008c */
[----:B------:R-:W-:-:S02]  /*1780*/  HADD2.F32 R150, -RZ, R150.H1_H1 ;  /* 0x30000096ff967230 */ /* 0x000fc40000004100 */
[----:B------:R-:W-:Y:S01]  /*1790*/  FADD.FTZ R146, -R202, R146 ;  /* 0x00000092ca927221 */ /* 0x000fe20000010100 */
[----:B------:R-:W-:Y:S01]  /*17a0*/  FMUL.FTZ R241, R193, R218 ;  /* 0x000000dac1f17220 */ /* 0x000fe20000410000 */
[----:B------:R-:W-:Y:S01]  /*17b0*/  FFMA.FTZ R135, R242, R222, R135 ;  /* 0x000000def2877223 */ /* 0x000fe20000010087 */
[----:B------:R-:W-:Y:S01]  /*17c0*/  FADD.FTZ R111, R111, R222 ;  /* 0x000000de6f6f7221 */ /* 0x000fe20000010000 */
        /* <DEDUP_REMOVED lines=9> */
[----:B------:R-:W-:Y:S01]  /*1860*/  FADD.FTZ R220, -R202, R220 ;  /* 0x000000dccadc7221 */ /* 0x000fe20000010100 */
[----:B------:R-:W-:Y:S01]  /*1870*/  FFMA.FTZ R121, R146, R150, R121 ;  /* 0x0000009692797223 */ /* 0x000fe20000010079 */
[----:B------:R-:W-:Y:S01]  /*1880*/  FADD.FTZ R105, R105, R150 ;  /* 0x0000009669697221 */ /* 0x000fe20000010000 */
[----:B------:R-:W-:Y:S01]  /*1890*/  FMUL.FTZ R150, R18, R223 ;  /* 0x000000df12967220 */ /* 0x000fe20000410000 */
[----:B------:R-:W-:Y:S01]  /*18a0*/  FADD.FTZ R199, R196, R149 ;  /* 0x00000095c4c77221 */ /* 0x000fe20000010000 */
[----:B------:R-:W-:-:S02]  /*18b0*/  HADD2.F32 R152, -RZ, R152.H1_H1 ;  /* 0x30000098ff987230 */ /* 0x000fc40000004100 */
[----:B------:R-:W-:Y:S01]  /*18c0*/  FFMA.FTZ R140, R146, R149, R141 ;  /* 0x00000095928c7223 */ /* 0x000fe2000001008d */
[----:B------:R-:W-:Y:S02]  /*18d0*/  HADD2.F32 R229, -RZ, R156.H0_H0 ;  /* 0x2000009cffe57230 */ /* 0x000fe40000004100 */
[----:B------:R-:W-:Y:S01]  /*18e0*/  FMUL.FTZ R220, R193, R220 ;  /* 0x000000dcc1dc7220 */ /* 0x000fe20000410000 */
[----:B------:R-:W-:Y:S01]  /*18f0*/  FFMA.FTZ R122, R243, R223, R122 ;  /* 0x000000dff37a7223 */ /* 0x000fe2000001007a */
[----:B------:R-:W-:Y:S01]  /*1900*/  FADD.FTZ R106, R106, R223 ;  /* 0x000000df6a6a7221 */ /* 0x000fe20000010000 */
[--C-:B------:R-:W-:Y:S02]  /*1910*/  HADD2.F32 R226, -RZ, R154.reuse.H0_H0 ;  /* 0x2000009affe27230 */ /* 0x100fe40000004100 */
[----:B------:R-:W-:Y:S01]  /*1920*/  FMUL.FTZ R223, R19, R224 ;  /* 0x000000e013df7220 */ /* 0x000fe20000410000 */
[----:B------:R-:W-:Y:S01]  /*1930*/  FADD.FTZ R196, R199, R150 ;  /* 0x00000096c7c47221 */ /* 0x000fe20000010000 */
[----:B------:R-:W-:-:S02]  /*1940*/  HADD2.F32 R154, -RZ, R154.H1_H1 ;  /* 0x3000009aff9a7230 */ /* 0x000fc40000004100 */
[----:B------:R-:W-:Y:S01]  /*1950*/  FFMA.FTZ R141, R243, R150, R140 ;  /* 0x00000096f38d7223 */ /* 0x000fe2000001008c */
[----:B------:R-:W-:Y:S01]  /*1960*/  FADD.FTZ R152, -R202, R152 ;  /* 0x00000098ca987221 */ /* 0x000fe20000010100 */
[----:B------:R-:W-:Y:S02]  /*1970*/  HADD2.F32 R155, -RZ, R155.H1_H1 ;  /* 0x3000009bff9b7230 */ /* 0x000fe40000004100 */
[----:B------:R-:W-:Y:S01]  /*1980*/  FFMA.FTZ R123, R220, R224, R123 ;  /* 0x000000e0dc7b7223 */ /* 0x000fe2000001007b */
[----:B------:R-:W-:Y:S02]  /*1990*/  HADD2.F32 R156, -RZ, R156.H1_H1 ;  /* 0x3000009cff9c7230 */ /* 0x000fe40000004100 */
[----:B------:R-:W-:Y:S01]  /*19a0*/  FADD.FTZ R107, R107, R224 ;  /* 0x000000e06b6b7221 */ /* 0x000fe20000010000 */
[--C-:B------:R-:W-:Y:S02]  /*19b0*/  HADD2.F32 R233, -RZ, R159.reuse.H0_H0 ;  /* 0x2000009fffe97230 */ /* 0x100fe40000004100 */
[----:B------:R-:W-:Y:S01]  /*19c0*/  FMUL.FTZ R224, R20, R229 ;  /* 0x000000e514e07220 */ /* 0x000fe20000410000 */
[----:B------:R-:W-:-:S02]  /*19d0*/  HADD2.F32 R230, -RZ, R159.H1_H1 ;  /* 0x3000009fffe67230 */ /* 0x000fc40000004100 */
[----:B------:R-:W-:Y:S01]  /*19e0*/  FADD.FTZ R199, R196, R223 ;  /* 0x000000dfc4c77221 */ /* 0x000fe20000010000 */
[--C-:B------:R-:W-:Y:S02]  /*19f0*/  HADD2.F32 R159, -RZ, R160.reuse.H0_H0 ;  /* 0x200000a0ff9f7230 */ /* 0x100fe40000004100 */
[----:B------:R-:W-:Y:S01]  /*1a00*/  FADD.FTZ R226, -R202, R226 ;  /* 0x000000e2cae27221 */ /* 0x000fe20000010100 */
[----:B------:R-:W-:Y:S02]  /*1a10*/  HADD2.F32 R160, -RZ, R160.H1_H1 ;  /* 0x300000a0ffa07230 */ /* 0x000fe40000004100 */
[----:B------:R-:W-:Y:S01]  /*1a20*/  FFMA.FTZ R196, R220, R223, R141 ;  /* 0x000000dfdcc47223 */ /* 0x000fe2000001008d */
[--C-:B------:R-:W-:Y:S02]  /*1a30*/  HADD2.F32 R231, -RZ, R157.reuse.H0_H0 ;  /* 0x2000009dffe77230 */ /* 0x100fe40000004100 */
[----:B------:R-:W-:Y:S01]  /*1a40*/  FADD.FTZ R154, -R202, R154 ;  /* 0x0000009aca9a7221 */ /* 0x000fe20000010100 */
[----:B------:R-:W-:Y:S01]  /*1a50*/  FMUL.FTZ R152, R193, R152 ;  /* 0x00000098c1987220 */ /* 0x000fe20000410000 */
[----:B------:R-:W-:-:S02]  /*1a60*/  HADD2.F32 R228, -RZ, R157.H1_H1 ;  /* 0x3000009dffe47230 */ /* 0x000fc40000004100 */
[----:B------:R-:W-:Y:S01]  /*1a70*/  FMUL.FTZ R247, R193, R248 ;  /* 0x000000f8c1f77220 */ /* 0x000fe20000410000 */
[----:B------:R-:W-:Y:S01]  /*1a80*/  FFMA.FTZ R100, R245, R229, R100 ;  /* 0x000000e5f5647223 */ /* 0x000fe20000010064 */
[----:B------:R-:W-:Y:S01]  /*1a90*/  FADD.FTZ R96, R96, R229 ;  /* 0x000000e560607221 */ /* 0x000fe20000010000 */
[--C-:B------:R-:W-:Y:S02]  /*1aa0*/  HADD2.F32 R157, -RZ, R158.reuse.H0_H0 ;  /* 0x2000009eff9d7230 */ /* 0x100fe40000004100 */
[C---:B------:R-:W-:Y:S01]  /*1ab0*/  FADD.FTZ R155, -R202.reuse, R155 ;  /* 0x0000009bca9b7221 */ /* 0x040fe20000010100 */
[----:B------:R-:W-:Y:S01]  /*1ac0*/  FMUL.FTZ R250, R193, R250 ;  /* 0x000000fac1fa7220 */ /* 0x000fe20000410000 */
[----:B------:R-:W-:Y:S01]  /*1ad0*/  FMUL.FTZ R229, R21, R156 ;  /* 0x0000009c15e57220 */ /* 0x000fe20000410000 */
[----:B------:R-:W-:Y:S01]  /*1ae0*/  FADD.FTZ R140, R199, R224 ;  /* 0x000000e0c78c7221 */ /* 0x000fe20000010000 */
[----:B------:R-:W-:Y:S02]  /*1af0*/  HADD2.F32 R158, -RZ, R158.H1_H1 ;  /* 0x3000009eff9e7230 */ /* 0x000fe40000004100 */
[C---:B------:R-:W-:Y:S01]  /*1b00*/  FADD.FTZ R159, -R202.reuse, R159 ;  /* 0x0000009fca9f7221 */ /* 0x040fe20000010100 */
[----:B------:R-:W-:Y:S01]  /*1b10*/  FMUL.FTZ R249, R193, R226 ;  /* 0x000000e2c1f97220 */ /* 0x000fe20000410000 */
[----:B------:R-:W-:Y:S01]  /*1b20*/  FFMA.FTZ R141, R245, R224, R196 ;  /* 0x000000e0f58d7223 */ /* 0x000fe200000100c4 */
[----:B------:R-:W-:Y:S01]  /*1b30*/  FADD.FTZ R160, -R202, R160 ;  /* 0x000000a0caa07221 */ /* 0x000fe20000010100 */
[----:B------:R-:W-:Y:S01]  /*1b40*/  FMUL.FTZ R154, R193, R154 ;  /* 0x0000009ac19a7220 */ /* 0x000fe20000410000 */
[----:B------:R-:W-:Y:S01]  /*1b50*/  FFMA.FTZ R101, R152, R156, R101 ;  /* 0x0000009c98657223 */ /* 0x000fe20000010065 */
[----:B------:R-:W-:Y:S01]  /*1b60*/  FADD.FTZ R97, R97, R156 ;  /* 0x0000009c61617221 */ /* 0x000fe20000010000 */
[----:B------:R-:W-:Y:S01]  /*1b70*/  FADD.FTZ R198, -R202, R198 ;  /* 0x000000c6cac67221 */ /* 0x000fe20000010100 */
[----:B------:R-:W-:Y:S01]  /*1b80*/  FMUL.FTZ R251, R193, R252 ;  /* 0x000000fcc1fb7220 */ /* 0x000fe20000410000 */
[-C--:B------:R-:W-:Y:S01]  /*1b90*/  FFMA.FTZ R102, R247, R231.reuse, R102 ;  /* 0x000000e7f7667223 */ /* 0x080fe20000010066 */
[----:B------:R-:W-:Y:S01]  /*1ba0*/  FADD.FTZ R98, R98, R231 ;  /* 0x000000e762627221 */ /* 0x000fe20000010000 */
[----:B------:R-:W-:Y:S01]  /*1bb0*/  FMUL.FTZ R156, R22, R231 ;  /* 0x000000e7169c7220 */ /* 0x000fe20000410000 */
[----:B------:R-:W-:-:S02]  /*1bc0*/  HADD2.F32 R143, -RZ, R168.H0_H0 ;  /* 0x200000a8ff8f7230 */ /* 0x000fc40000004100 */
[----:B------:R-:W-:Y:S01]  /*1bd0*/  FMUL.FTZ R166, R193, R155 ;  /* 0x0000009bc1a67220 */ /* 0x000fe20000410000 */
[-C--:B------:R-:W-:Y:S01]  /*1be0*/  FFMA.FTZ R103, R250, R228.reuse, R103 ;  /* 0x000000e4fa677223 */ /* 0x080fe20000010067 */
[----:B------:R-:W-:Y:S01]  /*1bf0*/  FADD.FTZ R99, R99, R228 ;  /* 0x000000e463637221 */ /* 0x000fe20000010000 */
[----:B------:R-:W-:Y:S01]  /*1c00*/  FMUL.FTZ R231, R23, R228 ;  /* 0x000000e417e77220 */ /* 0x000fe20000410000 */
[----:B------:R-:W-:Y:S01]  /*1c10*/  FADD.FTZ R199, R140, R229 ;  /* 0x000000e58cc77221 */ /* 0x000fe20000010000 */
[----:B------:R-:W-:Y:S02]  /*1c20*/  HADD2.F32 R168, -RZ, R168.H1_H1 ;  /* 0x300000a8ffa87230 */ /* 0x000fe40000004100 */
[----:B------:R-:W-:Y:S01]  /*1c30*/  FMUL.FTZ R159, R193, R159 ;  /* 0x0000009fc19f7220 */ /* 0x000fe20000410000 */
[-C--:B------:R-:W-:Y:S01]  /*1c40*/  FFMA.FTZ R92, R249, R157.reuse, R92 ;  /* 0x0000009df95c7223 */ /* 0x080fe2000001005c */
[----:B------:R-:W-:Y:S01]  /*1c50*/  FADD.FTZ R88, R88, R157 ;  /* 0x0000009d58587221 */ /* 0x000fe20000010000 */
[----:B------:R-:W-:Y:S01]  /*1c60*/  FMUL.FTZ R228, R24, R157 ;  /* 0x0000009d18e47220 */ /* 0x000fe20000410000 */
[----:B------:R-:W-:Y:S01]  /*1c70*/  FFMA.FTZ R140, R152, R229, R141 ;  /* 0x000000e5988c7223 */ /* 0x000fe2000001008d */
[----:B------:R-:W-:-:S02]  /*1c80*/  HADD2.F32 R145, -RZ, R169.H0_H0 ;  /* 0x200000a9ff917230 */ /* 0x000fc40000004100 */
[----:B------:R-:W-:Y:S01]  /*1c90*/  FMUL.FTZ R160, R193, R160 ;  /* 0x000000a0c1a07220 */ /* 0x000fe20000410000 */
[-C--:B------:R-:W-:Y:S01]  /*1ca0*/  FFMA.FTZ R93, R154, R158.reuse, R93 ;  /* 0x0000009e9a5d7223 */ /* 0x080fe2000001005d */
[----:B------:R-:W-:Y:S01]  /*1cb0*/  FADD.FTZ R89, R89, R158 ;  /* 0x0000009e59597221 */ /* 0x000fe20000010000 */
[----:B------:R-:W-:Y:S01]  /*1cc0*/  FMUL.FTZ R157, R25, R158 ;  /* 0x0000009e199d7220 */ /* 0x000fe20000410000 */
[----:B------:R-:W-:Y:S01]  /*1cd0*/  FMUL.FTZ R155, R193, R198 ;  /* 0x000000c6c19b7220 */ /* 0x000fe20000410000 */
[-C--:B------:R-:W-:Y:S01]  /*1ce0*/  FFMA.FTZ R94, R251, R233.reuse, R94 ;  /* 0x000000e9fb5e7223 */ /* 0x080fe2000001005e */
[----:B------:R-:W-:Y:S01]  /*1cf0*/  FADD.FTZ R90, R90, R233 ;  /* 0x000000e95a5a7221 */ /* 0x000fe20000010000 */
[----:B------:R-:W-:Y:S01]  /*1d00*/  FMUL.FTZ R158, R26, R233 ;  /* 0x000000e91a9e7220 */ /* 0x000fe20000410000 */
[-C--:B------:R-:W-:Y:S01]  /*1d10*/  FFMA.FTZ R95, R166, R230.reuse, R95 ;  /* 0x000000e6a65f7223 */ /* 0x080fe2000001005f */
[----:B------:R-:W-:Y:S01]  /*1d20*/  FADD.FTZ R91, R91, R230 ;  /* 0x000000e65b5b7221 */ /* 0x000fe20000010000 */
[----:B------:R-:W-:Y:S01]  /*1d30*/  FMUL.FTZ R233, R27, R230 ;  /* 0x000000e61be97220 */ /* 0x000fe20000410000 */
[----:B------:R-:W-:Y:S01]  /*1d40*/  FADD.FTZ R196, R199, R156 ;  /* 0x0000009cc7c47221 */ /* 0x000fe20000010000 */
[-C--:B------:R-:W-:Y:S01]  /*1d50*/  FFMA.FTZ R84, R159, R143.reuse, R84 ;  /* 0x0000008f9f547223 */ /* 0x080fe20000010054 */
[----:B------:R-:W-:Y:S01]  /*1d60*/  FADD.FTZ R80, R80, R143 ;  /* 0x0000008f50507221 */ /* 0x000fe20000010000 */
[----:B------:R-:W-:Y:S01]  /*1d70*/  FMUL.FTZ R230, R176, R143 ;  /* 0x0000008fb0e67220 */ /* 0x000fe20000410000 */
        /* <DEDUP_REMOVED lines=9> */
[----:B------:R-:W-:-:S02]  /*1e10*/  HADD2.F32 R162, -RZ, R162.H1_H1 ;  /* 0x300000a2ffa27230 */ /* 0x000fc40000004100 */
[----:B------:R-:W-:Y:S01]  /*1e20*/  FADD.FTZ R196, R145, R228 ;  /* 0x000000e491c47221 */ /* 0x000fe20000010000 */
[----:B------:R-:W-:Y:S02]  /*1e30*/  FFMA.FTZ R141, R249, R228, R140 ;  /* 0x000000e4f98d7223 */ /* 0x000fe4000001008c */
[----:B------:R-:W-:Y:S01]  /*1e40*/  FADD.FTZ R162, -R202, R162 ;  /* 0x000000a2caa27221 */ /* 0x000fe20000010100 */
[----:B------:R-:W-:Y:S01]  /*1e50*/  FADD.FTZ R145, R196, R157 ;  /* 0x0000009dc4917221 */ /* 0x000fe20000010000 */
[----:B------:R-:W-:Y:S01]  /*1e60*/  FFMA.FTZ R140, R154, R157, R141 ;  /* 0x0000009d9a8c7223 */ /* 0x000fe2000001008d */
[--C-:B------:R-:W-:Y:S02]  /*1e70*/  HADD2.F32 R151, -RZ, R170.reuse.H0_H0 ;  /* 0x200000aaff977230 */ /* 0x100fe40000004100 */
[----:B------:R-:W-:Y:S01]  /*1e80*/  FMUL.FTZ R162, R193, R162 ;  /* 0x000000a2c1a27220 */ /* 0x000fe20000410000 */
[----:B------:R-:W-:Y:S02]  /*1e90*/  HADD2.F32 R170, -RZ, R170.H1_H1 ;  /* 0x300000aaffaa7230 */ /* 0x000fe40000004100 */
        /* <DEDUP_REMOVED lines=12> */
[----:B------:R-:W-:Y:S01]  /*1f60*/  FFMA.FTZ R141, R159, R230, R170 ;  /* 0x000000e69f8d7223 */ /* 0x000fe200000100aa */
[--C-:B------:R-:W-:Y:S02]  /*1f70*/  HADD2.F32 R232, -RZ, R163.reuse.H0_H0 ;  /* 0x200000a3ffe87230 */ /* 0x100fe40000004100 */
[----:B------:R-:W-:Y:S01]  /*1f80*/  FADD.FTZ R151, R140, R143 ;  /* 0x0000008f8c977221 */ /* 0x000fe20000010000 */
[----:B------:R-:W-:Y:S01]  /*1f90*/  FFMA.FTZ R140, R160, R143, R141 ;  /* 0x0000008fa08c7223 */ /* 0x000fe2000001008d */
[--C-:B------:R-:W-:Y:S02]  /*1fa0*/  HADD2.F32 R200, -RZ, R164.reuse.H0_H0 ;  /* 0x200000a4ffc87230 */ /* 0x100fe40000004100 */
[----:B------:R-:W-:Y:S01]  /*1fb0*/  FFMA.FTZ R87, R210, R169, R87 ;  /* 0x000000a9d2577223 */ /* 0x000fe20000010057 */
[----:B------:R-:W-:Y:S02]  /*1fc0*/  HADD2.F32 R163, -RZ, R163.H1_H1 ;  /* 0x300000a3ffa37230 */ /* 0x000fe40000004100 */
[----:B------:R-:W-:Y:S01]  /*1fd0*/  FADD.FTZ R83, R83, R169 ;  /* 0x000000a953537221 */ /* 0x000fe20000010000 */
[----:B------:R-:W-:-:S02]  /*1fe0*/  HADD2.F32 R164, -RZ, R164.H1_H1 ;  /* 0x300000a4ffa47230 */ /* 0x000fc40000004100 */
[----:B------:R-:W-:Y:S01]  /*1ff0*/  FMUL.FTZ R169, R179, R169 ;  /* 0x000000a9b3a97220 */ /* 0x000fe20000410000 */
[--C-:B------:R-:W-:Y:S02]  /*2000*/  HADD2.F32 R235, -RZ, R167.reuse.H0_H0 ;  /* 0x200000a7ffeb7230 */ /* 0x100fe40000004100 */
[----:B------:R-:W-:Y:S01]  /*2010*/  FADD.FTZ R170, R151, R168 ;  /* 0x000000a897aa7221 */ /* 0x000fe20000010000 */
[----:B------:R-:W-:Y:S02]  /*2020*/  HADD2.F32 R167, -RZ, R167.H1_H1 ;  /* 0x300000a7ffa77230 */ /* 0x000fe40000004100 */
[----:B------:R-:W-:Y:S01]  /*2030*/  FFMA.FTZ R141, R155, R168, R140 ;  /* 0x000000a89b8d7223 */ /* 0x000fe2000001008c */
        /* <DEDUP_REMOVED lines=8> */
[----:B------:R-:W-:Y:S01]  /*20c0*/  FADD.FTZ R202, -R202, R167 ;  /* 0x000000a7caca7221 */ /* 0x000fe20000010100 */
[----:B------:R-:W-:Y:S01]  /*20d0*/  FFMA.FTZ R140, R210, R169, R141 ;  /* 0x000000a9d28c7223 */ /* 0x000fe2000001008d */
[----:B------:R-:W-:-:S02]  /*20e0*/  HADD2.F32 R167, -RZ, R171.H0_H0 ;  /* 0x200000abffa77230 */ /* 0x000fc40000004100 */
[----:B------:R-:W-:Y:S01]  /*20f0*/  FMUL.FTZ R232, R193, R232 ;  /* 0x000000e8c1e87220 */ /* 0x000fe20000410000 */
[----:B------:R-:W-:Y:S01]  /*2100*/  FADD.FTZ R196, R151, R248 ;  /* 0x000000f897c47221 */ /* 0x000fe20000010000 */
[----:B------:R-:W-:Y:S01]  /*2110*/  FFMA.FTZ R141, R161, R248, R140 ;  /* 0x000000f8a18d7223 */ /* 0x000fe2000001008c */
[----:B------:R-:W-:Y:S02]  /*2120*/  HADD2.F32 R171, -RZ, R171.H1_H1 ;  /* 0x300000abffab7230 */ /* 0x000fe40000004100 */
[----:B------:R-:W-:Y:S01]  /*2130*/  FMUL.FTZ R218, R193, R163 ;  /* 0x000000a3c1da7220 */ /* 0x000fe20000410000 */
[-C--:B------:R-:W-:Y:S01]  /*2140*/  FFMA.FTZ R78, R232, R167.reuse, R78 ;  /* 0x000000a7e84e7223 */ /* 0x080fe2000001004e */
[----:B------:R-:W-:Y:S01]  /*2150*/  FADD.FTZ R74, R74, R167 ;  /* 0x000000a74a4a7221 */ /* 0x000fe20000010000 */
[----:B------:R-:W-:Y:S01]  /*2160*/  FMUL.FTZ R167, R182, R167 ;  /* 0x000000a7b6a77220 */ /* 0x000fe20000410000 */
[----:B------:R-:W-:Y:S01]  /*2170*/  FADD.FTZ R196, R196, R145 ;  /* 0x00000091c4c47221 */ /* 0x000fe20000010000 */
[----:B------:R-:W-:Y:S01]  /*2180*/  FFMA.FTZ R141, R162, R145, R141 ;  /* 0x00000091a28d7223 */ /* 0x000fe2000001008d */
[----:B------:R-:W-:-:S02]  /*2190*/  HADD2.F32 R197, -RZ, R172.H0_H0 ;  /* 0x200000acffc57230 */ /* 0x000fc40000004100 */
[----:B------:R-:W-:Y:S01]  /*21a0*/  FMUL.FTZ R163, R193, R200 ;  /* 0x000000c8c1a37220 */ /* 0x000fe20000410000 */
[----:B------:R-:W-:Y:S02]  /*21b0*/  HADD2.F32 R172, -RZ, R172.H1_H1 ;  /* 0x300000acffac7230 */ /* 0x000fe40000004100 */
[-C--:B------:R-:W-:Y:S01]  /*21c0*/  FFMA.FTZ R79, R218, R171.reuse, R79 ;  /* 0x000000abda4f7223 */ /* 0x080fe2000001004f */
[----:B------:R-:W-:Y:S01]  /*21d0*/  FADD.FTZ R75, R75, R171 ;  /* 0x000000ab4b4b7221 */ /* 0x000fe20000010000 */
[----:B------:R-:W-:Y:S01]  /*21e0*/  FMUL.FTZ R164, R193, R164 ;  /* 0x000000a4c1a47220 */ /* 0x000fe20000410000 */
        /* <DEDUP_REMOVED lines=21> */
[--C-:B------:R-:W-:Y:S02]  /*2340*/  HADD2.F32 R219, -RZ, R174.reuse.H0_H0 ;  /* 0x200000aeffdb7230 */ /* 0x100fe40000004100 */
[----:B------:R-:W-:Y:S01]  /*2350*/  FMUL.FTZ R217, R187, R217 ;  /* 0x000000d9bbd97220 */ /* 0x000fe20000410000 */
[----:B------:R-:W-:Y:S01]  /*2360*/  FADD.FTZ R140, R140, R211 ;  /* 0x000000d38c8c7221 */ /* 0x000fe20000010000 */
[----:B------:R-:W-:Y:S01]  /*2370*/  FFMA.FTZ R141, R226, R211, R141 ;  /* 0x000000d3e28d7223 */ /* 0x000fe2000001008d */
[----:B------:R-:W-:-:S02]  /*2380*/  HADD2.F32 R174, -RZ, R174.H1_H1 ;  /* 0x300000aeffae7230 */ /* 0x000fc40000004100 */
[C---:B------:R-:W-:Y:S01]  /*2390*/  FMUL.FTZ R137, R193.reuse, R137 ;  /* 0x00000089c1897220 */ /* 0x040fe20000410000 */
[----:B------:R-:W-:Y:S01]  /*23a0*/  FADD.FTZ R197, R140, R217 ;  /* 0x000000d98cc57221 */ /* 0x000fe20000010000 */
[----:B------:R-:W-:Y:S01]  /*23b0*/  FMUL.FTZ R172, R188, R219 ;  /* 0x000000dbbcac7220 */ /* 0x000fe20000410000 */
[----:B------:R-:W-:Y:S01]  /*23c0*/  FFMA.FTZ R140, R236, R217, R141 ;  /* 0x000000d9ec8c7223 */ /* 0x000fe2000001008d */
        /* <DEDUP_REMOVED lines=16> */
[----:B------:R-:W-:Y:S01]  /*24d0*/  FADD.FTZ R196, R197, R174 ;  /* 0x000000aec5c47221 */ /* 0x000fe20000010000 */
[C---:B------:R-:W-:Y:S01]  /*24e0*/  FFMA.FTZ R141, R235.reuse, R174, R140 ;  /* 0x000000aeeb8d7223 */ /* 0x040fe2000001008c */
[----:B------:R-:W-:Y:S01]  /*24f0*/  FFMA.FTZ R62, R235, R225, R62 ;  /* 0x000000e1eb3e7223 */ /* 0x000fe2000001003e */
[----:B------:R-:W-:Y:S01]  /*2500*/  FADD.FTZ R58, R58, R225 ;  /* 0x000000e13a3a7221 */ /* 0x000fe20000010000 */
[----:B------:R-:W-:Y:S01]  /*2510*/  FADD.FTZ R140, R196, R227 ;  /* 0x000000e3c48c7221 */ /* 0x000fe20000010000 */
[----:B------:R-:W-:-:S07]  /*2520*/  FFMA.FTZ R141, R240, R227, R141 ;  /* 0x000000e3f08d7223 */ /* 0x000fce000001008d */
.L_x_2059:
[----:B------:R-:W-:Y:S05]  /*2530*/  BSYNC B1 ;  /* 0x0000000000017941 */ /* 0x000fea0003800000 */
.L_x_2057:
        /* <DEDUP_REMOVED lines=20> */
.L_x_2193:
[----:B-----5:R-:W-:Y:S01]  /*2680*/  ISETP.GE.AND P3, PT, R194, 0x1, PT ;  /* 0x00000001c200780c */ /* 0x020fe20003f66270 */
[----:B-1----:R-:W-:Y:S01]  /*2690*/  FADD.FTZ R201, R140, R201 ;  /* 0x000000c98cc97221 */ /* 0x002fe20000010000 */
[----:B------:R-:W-:Y:S01]  /*26a0*/  HFMA2.MMA R197, -RZ, RZ, 0, 0 ;  /* 0x00000000ffc57435 */ /* 0x000fe200000001ff */
[----:B--2---:R-:W-:Y:S01]  /*26b0*/  FADD.FTZ R199, R141, R200 ;  /* 0x000000c88dc77221 */ /* 0x004fe20000010000 */
[----:B------:R-:W-:Y:S01]  /*26c0*/  ISETP.NE.AND P0, PT, R192, RZ, PT ;  /* 0x000000ffc000720c */ /* 0x000fe20003f05270 */
[----:B------:R-:W-:Y:S01]  /*26d0*/  FMUL.FTZ R196, R201, UR8 ;  /* 0x00000008c9c47c20 */ /* 0x000fe20008410000 */
[----:B------:R-:W-:Y:S01]  /*26e0*/  BSSY B1, `(.L_x_2061) ;  /* 0x0000016000017945 */ /* 0x000fe20003800000 */
[----:B------:R-:W-:-:S03]  /*26f0*/  FMUL.FTZ R199, R199, UR8 ;  /* 0x00000008c7c77c20 */ /* 0x000fc60008410000 */
[----:B------:R-:W-:-:S03]  /*2700*/  FSEL R196, R196, RZ, !P0 ;  /* 0x000000ffc4c47208 */ /* 0x000fc60004000000 */
[----:B------:R-:W-:-:S05]  /*2710*/  @P3 IADD3 R194, R194, -0x1, RZ ;  /* 0xffffffffc2c23810 */ /* 0x000fca0007ffe0ff */
[----:B------:R-:W-:-:S05]  /*2720*/  @P3 IMAD R194, R194, R195, RZ ;  /* 0x000000c3c2c23224 */ /* 0x000fca00078e02ff */
[----:B------:R-:W-:-:S04]  /*2730*/  @P3 SHF.R.S32.HI R195, RZ, 0x1f, R194 ;  /* 0x0000001fffc33819 */ /* 0x000fc800000114c2 */
[----:B------:R-:W-:-:S04]  /*2740*/  @P3 LEA.HI R195, R195, R194, RZ, 0x3 ;  /* 0x000000c2c3c33211 */ /* 0x000fc800078f18ff */
[----:B------:R-:W-:Y:S01]  /*2750*/  @P3 LEA.HI.SX32 R197, R195, R204, 0x1d ;  /* 0x000000ccc3c53211 */ /* 0x000fe200078feaff */
[----:B------:R-:W-:Y:S06]  /*2760*/  @P1 BRA `(.L_x_2062) ;  /* 0x0000000000181947 */ /* 0x000fec0003800000 */
[----:B------:R-:W-:Y:S02]  /*2770*/  ISETP.NE.U32.AND P0, PT, R206, RZ, PT ;  /* 0x000000ffce00720c */ /* 0x000fe40003f05070 */
[----:B0-----:R-:W-:Y:S02]  /*2780*/  MOV R140, RZ ;  /* 0x000000ff008c7202 */ /* 0x001fe40000000f00 */
[----:B------:R-:W-:-:S13]  /*2790*/  ISETP.NE.AND.EX P0, PT, R208, RZ, PT, P0 ;  /* 0x000000ffd000720c */ /* 0x000fda0003f05300 */
[----:B------:R-:W-:Y:S05]  /*27a0*/  @!P0 BRA `(.L_x_2063) ;  /* 0x0000000000248947 */ /* 0x000fea0003800000 */
[----:B------:R-:W-:Y:S01]  /*27b0*/  HADD2.F32 R140, -RZ, R44.H0_H0 ;  /* 0x2000002cff8c7230 */ /* 0x000fe20000004100 */
[----:B------:R-:W-:Y:S06]  /*27c0*/  BRA `(.L_x_2063) ;  /* 0x00000000001c7947 */ /* 0x000fec0003800000 */
.L_x_2062:
[----:B------:R-:W-:Y:S01]  /*27d0*/  ISETP.NE.U32.AND P0, PT, R206, RZ, PT ;  /* 0x000000ffce00720c */ /* 0x000fe20003f05070 */
[----:B0-----:R-:W-:-:S03]  /*27e0*/  FFMA.FTZ R141, R3, R199, R196 ;  /* 0x000000c7038d7223 */ /* 0x001fc600000100c4 */
[----:B------:R-:W-:Y:S01]  /*27f0*/  ISETP.NE.AND.EX P0, PT, R208, RZ, PT, P0 ;  /* 0x000000ffd000720c */ /* 0x000fe20003f05300 */
[----:B------:R-:W-:-:S04]  /*2800*/  FADD.FTZ R140, R244, -R141 ;  /* 0x8000008df48c7221 */ /* 0x000fc80000010000 */
[----:B------:R-:W-:-:S08]  /*2810*/  FMUL.FTZ R140, R193, R140 ;  /* 0x0000008cc18c7220 */ /* 0x000fd00000410000 */
[----:B------:R-:W-:-:S05]  /*2820*/  @P0 HADD2.F32 R141, -RZ, R44.H0_H0 ;  /* 0x2000002cff8d0230 */ /* 0x000fca0000004100 */
[----:B------:R-:W-:-:S07]  /*2830*/  @P0 FADD.FTZ R140, R140, R141 ;  /* 0x0000008d8c8c0221 */ /* 0x000fce0000010000 */
.L_x_2063:
[----:B------:R-:W-:Y:S05]  /*2840*/  BSYNC B1 ;  /* 0x0000000000017941 */ /* 0x000fea0003800000 */
.L_x_2061:
[----:B------:R-:W0:Y:S01]  /*2850*/  @P3 LDC R141, c[0x0][0x29c] ;  /* 0x0000a700ff8d3b82 */ /* 0x000e220000000800 */
[----:B------:R-:W-:Y:S01]  /*2860*/  ISETP.NE.U32.AND P2, PT, RZ, UR10, PT ;  /* 0x0000000aff007c0c */ /* 0x000fe2000bf45070 */
[----:B------:R-:W-:Y:S03]  /*2870*/  BSSY B1, `(.L_x_2064) ;  /* 0x0000011000017945 */ /* 0x000fe60003800000 */
[----:B------:R-:W-:Y:S01]  /*2880*/  ISETP.NE.AND.EX P2, PT, RZ, UR11, PT, P2 ;  /* 0x0000000bff007c0c */ /* 0x000fe2000bf45320 */
[----:B0-----:R-:W-:-:S12]  /*2890*/  @P3 FMUL.FTZ R141, R140, R141 ;  /* 0x0000008d8c8d3220 */ /* 0x001fd80000410000 */
[----:B------:R-:W-:Y:S02]  /*28a0*/  @P2 F2FP.F16.F32.PACK_AB R140, RZ, R140 ;  /* 0x0000008cff8c223e */ /* 0x000fe400000000ff */
[----:B------:R-:W-:Y:S02]  /*28b0*/  @P3 F2FP.F16.F32.PACK_AB R141, RZ, R141 ;  /* 0x0000008dff8d323e */ /* 0x000fe400000000ff */
[----:B------:R-:W-:Y:S02]  /*28c0*/  @P2 PRMT R48, R140, 0x7610, R48 ;  /* 0x000076108c302816 */ /* 0x000fe40000000030 */
[----:B------:R-:W-:Y:S01]  /*28d0*/  @P3 PRMT R52, R141, 0x7610, R52 ;  /* 0x000076108d343816 */ /* 0x000fe20000000034 */
[----:B------:R-:W-:Y:S06]  /*28e0*/  @P1 BRA `(.L_x_2065) ;  /* 0x0000000000101947 */ /* 0x000fec0003800000 */
[----:B------:R-:W-:Y:S01]  /*28f0*/  MOV R140, RZ ;  /* 0x000000ff008c7202 */ /* 0x000fe20000000f00 */
[----:B------:R-:W-:Y:S06]  /*2900*/  @!P0 BRA `(.L_x_2066) ;  /* 0x00000000001c8947 */ /* 0x000fec0003800000 */
[----:B------:R-:W-:Y:S01]  /*2910*/  HADD2.F32 R140, -RZ, R44.H1_H1 ;  /* 0x3000002cff8c7230 */ /* 0x000fe20000004100 */
[----:B------:R-:W-:Y:S06]  /*2920*/  BRA `(.L_x_2066) ;  /* 0x0000000000147947 */ /* 0x000fec0003800000 */
.L_x_2065:
[----:B------:R-:W-:Y:S01]  /*2930*/  FFMA.FTZ R140, R136, R199, R196 ;  /* 0x000000c7888c7223 */ /* 0x000fe200000100c4 */
[----:B------:R-:W-:-:S03]  /*2940*/  @P0 HADD2.F32 R141, -RZ, R44.H1_H1 ;  /* 0x3000002cff8d0230 */ /* 0x000fc60000004100 */
[----:B------:R-:W-:-:S04]  /*2950*/  FADD.FTZ R140, R139, -R140 ;  /* 0x8000008c8b8c7221 */ /* 0x000fc80000010000 */
[----:B------:R-:W-:-:S04]  /*2960*/  FMUL.FTZ R140, R193, R140 ;  /* 0x0000008cc18c7220 */ /* 0x000fc80000410000 */
[----:B------:R-:W-:-:S07]  /*2970*/  @P0 FADD.FTZ R140, R140, R141 ;  /* 0x0000008d8c8c0221 */ /* 0x000fce0000010000 */
.L_x_2066:
[----:B------:R-:W-:Y:S05]  /*2980*/  BSYNC B1 ;  /* 0x0000000000017941 */ /* 0x000fea0003800000 */
.L_x_2064:
[----:B------:R-:W0:Y:S01]  /*2990*/  @P3 LDC R141, c[0x0][0x29c] ;  /* 0x0000a700ff8d3b82 */ /* 0x000e220000000800 */
[----:B------:R-:W-:Y:S01]  /*29a0*/  BSSY B1, `(.L_x_2067) ;  /* 0x0000010000017945 */ /* 0x000fe20003800000 */
[----:B0-----:R-:W-:Y:S01]  /*29b0*/  @P3 FMUL.FTZ R141, R140, R141 ;  /* 0x0000008d8c8d3220 */ /* 0x001fe20000410000 */
[----:B------:R-:W-:-:S04]  /*29c0*/  @P2 F2FP.F16.F32.PACK_AB R140, RZ, R140 ;  /* 0x0000008cff8c223e */ /* 0x000fc800000000ff */
[----:B------:R-:W-:Y:S02]  /*29d0*/  @P3 F2FP.F16.F32.PACK_AB R141, RZ, R141 ;  /* 0x0000008dff8d323e */ /* 0x000fe400000000ff */
[----:B------:R-:W-:Y:S02]  /*29e0*/  @P2 PRMT R48, R48, 0x5410, R140 ;  /* 0x0000541030302816 */ /* 0x000fe4000000008c */
[----:B------:R-:W-:Y:S01]  /*29f0*/  @P3 PRMT R52, R52, 0x5410, R141 ;  /* 0x0000541034343816 */ /* 0x000fe2000000008d */
[----:B------:R-:W-:Y:S06]  /*2a00*/  @P1 BRA `(.L_x_2068) ;  /* 0x0000000000101947 */ /* 0x000fec0003800000 */
[----:B------:R-:W-:Y:S01]  /*2a10*/  HFMA2.MMA R140, -RZ, RZ, 0, 0 ;  /* 0x00000000ff8c7435 */ /* 0x000fe200000001ff */
[----:B------:R-:W-:Y:S10]  /*2a20*/  @!P0 BRA `(.L_x_2069) ;  /* 0x00000000001c8947 */ /* 0x000ff40003800000 */
[----:B------:R-:W-:Y:S01]  /*2a30*/  HADD2.F32 R140, -RZ, R45.H0_H0 ;  /* 0x2000002dff8c7230 */ /* 0x000fe20000004100 */
[----:B------:R-:W-:Y:S06]  /*2a40*/  BRA `(.L_x_2069) ;  /* 0x0000000000147947 */ /* 0x000fec0003800000 */
.L_x_2068:
[----:B------:R-:W-:-:S04]  /*2a50*/  FFMA.FTZ R141, R153, R199, R196 ;  /* 0x000000c7998d7223 */ /* 0x000fc800000100c4 */
[----:B------:R-:W-:Y:S01]  /*2a60*/  FADD.FTZ R140, R246, -R141 ;  /* 0x8000008df68c7221 */ /* 0x000fe20000010000 */
[----:B------:R-:W-:-:S03]  /*2a70*/  @P0 HADD2.F32 R141, -RZ, R45.H0_H0 ;  /* 0x2000002dff8d0230 */ /* 0x000fc60000004100 */
[----:B------:R-:W-:-:S04]  /*2a80*/  FMUL.FTZ R140, R193, R140 ;  /* 0x0000008cc18c7220 */ /* 0x000fc80000410000 */
[----:B------:R-:W-:-:S07]  /*2a90*/  @P0 FADD.FTZ R140, R140, R141 ;  /* 0x0000008d8c8c0221 */ /* 0x000fce0000010000 */
.L_x_2069:
[----:B------:R-:W-:Y:S05]  /*2aa0*/  BSYNC B1 ;  /* 0x0000000000017941 */ /* 0x000fea0003800000 */
.L_x_2067:
        /* <DEDUP_REMOVED lines=12> */
.L_x_2071:
[----:B------:R-:W-:Y:S01]  /*2b70*/  FFMA.FTZ R140, R234, R199, R196 ;  /* 0x000000c7ea8c7223 */ /* 0x000fe200000100c4 */
[----:B------:R-:W-:-:S03]  /*2b80*/  @P0 HADD2.F32 R141, -RZ, R45.H1_H1 ;  /* 0x3000002dff8d0230 */ /* 0x000fc60000004100 */
[----:B------:R-:W-:-:S04]  /*2b90*/  FADD.FTZ R140, R165, -R140 ;  /* 0x8000008ca58c7221 */ /* 0x000fc80000010000 */
[----:B------:R-:W-:-:S04]  /*2ba0*/  FMUL.FTZ R140, R193, R140 ;  /* 0x0000008cc18c7220 */ /* 0x000fc80000410000 */
[----:B------:R-:W-:-:S07]  /*2bb0*/  @P0 FADD.FTZ R140, R140, R141 ;  /* 0x0000008d8c8c0221 */ /* 0x000fce0000010000 */
.L_x_2072:
[----:B------:R-:W-:Y:S05]  /*2bc0*/  BSYNC B1 ;  /* 0x0000000000017941 */ /* 0x000fea0003800000 */
.L_x_2070:
        /* <DEDUP_REMOVED lines=12> */
.L_x_2074:
[----:B------:R-:W-:-:S04]  /*2c90*/  FFMA.FTZ R141, R173, R199, R196 ;  /* 0x000000c7ad8d7223 */ /* 0x000fc800000100c4 */
[----:B------:R-:W-:Y:S01]  /*2ca0*/  FADD.FTZ R140, R214, -R141 ;  /* 0x8000008dd68c7221 */ /* 0x000fe20000010000 */
[----:B------:R-:W-:-:S03]  /*2cb0*/  @P0 HADD2.F32 R141, -RZ, R46.H0_H0 ;  /* 0x2000002eff8d0230 */ /* 0x000fc60000004100 */
[----:B------:R-:W-:-:S04]  /*2cc0*/  FMUL.FTZ R140, R193, R140 ;  /* 0x0000008cc18c7220 */ /* 0x000fc80000410000 */
[----:B------:R-:W-:-:S07]  /*2cd0*/  @P0 FADD.FTZ R140, R140, R141 ;  /* 0x0000008d8c8c0221 */ /* 0x000fce0000010000 */
.L_x_2075:
[----:B------:R-:W-:Y:S05]  /*2ce0*/  BSYNC B1 ;  /* 0x0000000000017941 */ /* 0x000fea0003800000 */
.L_x_2073:
        /* <DEDUP_REMOVED lines=12> */
.L_x_2077:
[----:B------:R-:W-:Y:S01]  /*2db0*/  FFMA.FTZ R140, R138, R199, R196 ;  /* 0x000000c78a8c7223 */ /* 0x000fe200000100c4 */
[----:B------:R-:W-:-:S03]  /*2dc0*/  @P0 HADD2.F32 R141, -RZ, R46.H1_H1 ;  /* 0x3000002eff8d0230 */ /* 0x000fc60000004100 */
[----:B------:R-:W-:-:S04]  /*2dd0*/  FADD.FTZ R140, R213, -R140 ;  /* 0x8000008cd58c7221 */ /* 0x000fc80000010000 */
[----:B------:R-:W-:-:S04]  /*2de0*/  FMUL.FTZ R140, R193, R140 ;  /* 0x0000008cc18c7220 */ /* 0x000fc80000410000 */
[----:B------:R-:W-:-:S07]  /*2df0*/  @P0 FADD.FTZ R140, R140, R141 ;  /* 0x0000008d8c8c0221 */ /* 0x000fce0000010000 */
.L_x_2078:
[----:B------:R-:W-:Y:S05]  /*2e00*/  BSYNC B1 ;  /* 0x0000000000017941 */ /* 0x000fea0003800000 */
.L_x_2076:
        /* <DEDUP_REMOVED lines=12> */
.L_x_2080:
[----:B------:R-:W-:-:S04]  /*2ed0*/  FFMA.FTZ R141, R175, R199, R196 ;  /* 0x000000c7af8d7223 */ /* 0x000fc800000100c4 */
[----:B------:R-:W-:Y:S01]  /*2ee0*/  FADD.FTZ R140, R142, -R141 ;  /* 0x8000008d8e8c7221 */ /* 0x000fe20000010000 */
[----:B------:R-:W-:-:S03]  /*2ef0*/  @P0 HADD2.F32 R141, -RZ, R47.H0_H0 ;  /* 0x2000002fff8d0230 */ /* 0x000fc60000004100 */
[----:B------:R-:W-:-:S04]  /*2f00*/  FMUL.FTZ R140, R193, R140 ;  /* 0x0000008cc18c7220 */ /* 0x000fc80000410000 */
[----:B------:R-:W-:-:S07]  /*2f10*/  @P0 FADD.FTZ R140, R140, R141 ;  /* 0x0000008d8c8c0221 */ /* 0x000fce0000010000 */
.L_x_2081:
[----:B------:R-:W-:Y:S05]  /*2f20*/  BSYNC B1 ;  /* 0x0000000000017941 */ /* 0x000fea0003800000 */
.L_x_2079:
        /* <DEDUP_REMOVED lines=12> */
.L_x_2083:
[----:B------:R-:W-:Y:S01]  /*2ff0*/  FFMA.FTZ R140, R212, R199, R196 ;  /* 0x000000c7d48c7223 */ /* 0x000fe200000100c4 */
[----:B------:R-:W-:-:S03]  /*3000*/  @P0 HADD2.F32 R141, -RZ, R47.H1_H1 ;  /* 0x3000002fff8d0230 */ /* 0x000fc60000004100 */
[----:B------:R-:W-:-:S04]  /*3010*/  FADD.FTZ R140, R215, -R140 ;  /* 0x8000008cd78c7221 */ /* 0x000fc80000010000 */
[----:B------:R-:W-:-:S04]  /*3020*/  FMUL.FTZ R198, R193, R140 ;  /* 0x0000008cc1c67220 */ /* 0x000fc80000410000 */
[----:B------:R-:W-:-:S07]  /*3030*/  @P0 FADD.FTZ R198, R198, R141 ;  /* 0x0000008dc6c60221 */ /* 0x000fce0000010000 */
.L_x_2084:
[----:B------:R-:W-:Y:S05]  /*3040*/  BSYNC B1 ;  /* 0x0000000000017941 */ /* 0x000fea0003800000 */
.L_x_2082:
[----:B------:R-:W0:Y:S01]  /*3050*/  @P3 LDC R201, c[0x0][0x29c] ;  /* 0x0000a700ffc93b82 */ /* 0x000e220000000800 */
[----:B------:R-:W-:Y:S07]  /*3060*/  BSSY B1, `(.L_x_2085) ;  /* 0x0000016000017945 */ /* 0x000fee0003800000 */
[----:B------:R-:W1:Y:S08]  /*3070*/  @P2 LDC.64 R194, c[0x0][0x308] ;  /* 0x0000c200ffc22b82 */ /* 0x000e700000000a00 */
[----:B------:R-:W2:Y:S01]  /*3080*/  @P3 LDC.64 R140, c[0x0][0x2f8] ;  /* 0x0000be00ff8c3b82 */ /* 0x000ea20000000a00 */
[----:B0-----:R-:W-:Y:S01]  /*3090*/  @P3 FMUL.FTZ R200, R198, R201 ;  /* 0x000000c9c6c83220 */ /* 0x001fe20000410000 */
[----:B------:R-:W-:-:S04]  /*30a0*/  @P2 F2FP.F16.F32.PACK_AB R198, RZ, R198 ;  /* 0x000000c6ffc6223e */ /* 0x000fc800000000ff */
[----:B------:R-:W-:Y:S02]  /*30b0*/  @P3 F2FP.F16.F32.PACK_AB R200, RZ, R200 ;  /* 0x000000c8ffc8323e */ /* 0x000fe400000000ff */
[----:B------:R-:W-:Y:S01]  /*30c0*/  @P2 PRMT R51, R51, 0x5410, R198 ;  /* 0x0000541033332816 */ /* 0x000fe200000000c6 */
[----:B-1----:R-:W-:Y:S01]  /*30d0*/  @P2 IMAD.WIDE.U32 R194, R205, 0x10, R194 ;  /* 0x00000010cdc22825 */ /* 0x002fe200078e00c2 */
[----:B------:R-:W-:-:S04]  /*30e0*/  @P3 PRMT R55, R55, 0x5410, R200 ;  /* 0x0000541037373816 */ /* 0x000fc800000000c8 */
[----:B------:R0:W-:Y:S01]  /*30f0*/  @P2 STG.E.128 desc[UR4][R194.64], R48 ;  /* 0x00000030c2002986 */ /* 0x0001e2000c101d04 */
[----:B--2---:R-:W-:-:S05]  /*3100*/  @P3 IMAD.WIDE.U32 R140, R197, 0x10, R140 ;  /* 0x00000010c58c3825 */ /* 0x004fca00078e008c */
[----:B------:R0:W-:Y:S01]  /*3110*/  @P3 STG.E.128 desc[UR4][R140.64], R52 ;  /* 0x000000348c003986 */ /* 0x0001e2000c101d04 */
[----:B------:R-:W-:Y:S05]  /*3120*/  @P1 BRA `(.L_x_2086) ;  /* 0x0000000000101947 */ /* 0x000fea0003800000 */
[----:B0-----:R-:W-:Y:S01]  /*3130*/  HFMA2.MMA R140, -RZ, RZ, 0, 0 ;  /* 0x00000000ff8c7435 */ /* 0x001fe200000001ff */
[----:B------:R-:W-:Y:S10]  /*3140*/  @!P0 BRA `(.L_x_2087) ;  /* 0x00000000001c8947 */ /* 0x000ff40003800000 */
[----:B------:R-:W-:Y:S01]  /*3150*/  HADD2.F32 R140, -RZ, R40.H0_H0 ;  /* 0x20000028ff8c7230 */ /* 0x000fe20000004100 */
[----:B------:R-:W-:Y:S06]  /*3160*/  BRA `(.L_x_2087) ;  /* 0x0000000000147947 */ /* 0x000fec0003800000 */
.L_x_2086:
[----:B0-----:R-:W-:-:S04]  /*3170*/  FFMA.FTZ R141, R237, R199, R196 ;  /* 0x000000c7ed8d7223 */ /* 0x001fc800000100c4 */
[----:B------:R-:W-:Y:S01]  /*3180*/  FADD.FTZ R140, R216, -R141 ;  /* 0x8000008dd88c7221 */ /* 0x000fe20000010000 */
[----:B------:R-:W-:-:S03]  /*3190*/  @P0 HADD2.F32 R141, -RZ, R40.H0_H0 ;  /* 0x20000028ff8d0230 */ /* 0x000fc60000004100 */
[----:B------:R-:W-:-:S04]  /*31a0*/  FMUL.FTZ R140, R193, R140 ;  /* 0x0000008cc18c7220 */ /* 0x000fc80000410000 */
[----:B------:R-:W-:-:S07]  /*31b0*/  @P0 FADD.FTZ R140, R140, R141 ;  /* 0x0000008d8c8c0221 */ /* 0x000fce0000010000 */
.L_x_2087:
[----:B------:R-:W-:Y:S05]  /*31c0*/  BSYNC B1 ;  /* 0x0000000000017941 */ /* 0x000fea0003800000 */
.L_x_2085:
        /* <DEDUP_REMOVED lines=12> */
.L_x_2089:
[----:B------:R-:W-:Y:S01]  /*3290*/  FFMA.FTZ R140, R144, R199, R196 ;  /* 0x000000c7908c7223 */ /* 0x000fe200000100c4 */
[----:B------:R-:W-:-:S03]  /*32a0*/  @P0 HADD2.F32 R141, -RZ, R40.H1_H1 ;  /* 0x30000028ff8d0230 */ /* 0x000fc60000004100 */
[----:B------:R-:W-:-:S04]  /*32b0*/  FADD.FTZ R140, R147, -R140 ;  /* 0x8000008c938c7221 */ /* 0x000fc80000010000 */
[----:B------:R-:W-:-:S04]  /*32c0*/  FMUL.FTZ R140, R193, R140 ;  /* 0x0000008cc18c7220 */ /* 0x000fc80000410000 */
[----:B------:R-:W-:-:S07]  /*32d0*/  @P0 FADD.FTZ R140, R140, R141 ;  /* 0x0000008d8c8c0221 */ /* 0x000fce0000010000 */
.L_x_2090:
[----:B------:R-:W-:Y:S05]  /*32e0*/  BSYNC B1 ;  /* 0x0000000000017941 */ /* 0x000fea0003800000 */
.L_x_2088:
        /* <DEDUP_REMOVED lines=12> */
.L_x_2092:
[----:B------:R-:W-:-:S04]  /*33b0*/  FFMA.FTZ R141, R239, R199, R196 ;  /* 0x000000c7ef8d7223 */ /* 0x000fc800000100c4 */
[----:B------:R-:W-:Y:S01]  /*33c0*/  FADD.FTZ R140, R148, -R141 ;  /* 0x8000008d948c7221 */ /* 0x000fe20000010000 */
[----:B------:R-:W-:-:S03]  /*33d0*/  @P0 HADD2.F32 R141, -RZ, R41.H0_H0 ;  /* 0x20000029ff8d0230 */ /* 0x000fc60000004100 */
[----:B------:R-:W-:-:S04]  /*33e0*/  FMUL.FTZ R140, R193, R140 ;  /* 0x0000008cc18c7220 */ /* 0x000fc80000410000 */
[----:B------:R-:W-:-:S07]  /*33f0*/  @P0 FADD.FTZ R140, R140, R141 ;  /* 0x0000008d8c8c0221 */ /* 0x000fce0000010000 */
.L_x_2093:
[----:B------:R-:W-:Y:S05]  /*3400*/  BSYNC B1 ;  /* 0x0000000000017941 */ /* 0x000fea0003800000 */
.L_x_2091:
        /* <DEDUP_REMOVED lines=12> */
.L_x_2095:
[----:B------:R-:W-:Y:S01]  /*34d0*/  FFMA.FTZ R140, R242, R199, R196 ;  /* 0x000000c7f28c7223 */ /* 0x000fe200000100c4 */
[----:B------:R-:W-:-:S03]  /*34e0*/  @P0 HADD2.F32 R141, -RZ, R41.H1_H1 ;  /* 0x30000029ff8d0230 */ /* 0x000fc60000004100 */
[----:B------:R-:W-:-:S04]  /*34f0*/  FADD.FTZ R140, R221, -R140 ;  /* 0x8000008cdd8c7221 */ /* 0x000fc80000010000 */
[----:B------:R-:W-:-:S04]  /*3500*/  FMUL.FTZ R140, R193, R140 ;  /* 0x0000008cc18c7220 */ /* 0x000fc80000410000 */
[----:B------:R-:W-:-:S07]  /*3510*/  @P0 FADD.FTZ R140, R140, R141 ;  /* 0x0000008d8c8c0221 */ /* 0x000fce0000010000 */
.L_x_2096:
[----:B------:R-:W-:Y:S05]  /*3520*/  BSYNC B1 ;  /* 0x0000000000017941 */ /* 0x000fea0003800000 */
.L_x_2094:
        /* <DEDUP_REMOVED lines=12> */
.L_x_2098:
[----:B------:R-:W-:-:S04]  /*35f0*/  FFMA.FTZ R141, R241, R199, R196 ;  /* 0x000000c7f18d7223 */ /* 0x000fc800000100c4 */
[----:B------:R-:W-:Y:S01]  /*3600*/  FADD.FTZ R140, R222, -R141 ;  /* 0x8000008dde8c7221 */ /* 0x000fe20000010000 */
[----:B------:R-:W-:-:S03]  /*3610*/  @P0 HADD2.F32 R141, -RZ, R42.H0_H0 ;  /* 0x2000002aff8d0230 */ /* 0x000fc60000004100 */
[----:B------:R-:W-:-:S04]  /*3620*/  FMUL.FTZ R140, R193, R140 ;  /* 0x0000008cc18c7220 */ /* 0x000fc80000410000 */
[----:B------:R-:W-:-:S07]  /*3630*/  @P0 FADD.FTZ R140, R140, R141 ;  /* 0x0000008d8c8c0221 */ /* 0x000fce0000010000 */
.L_x_2099:
[----:B------:R-:W-:Y:S05]  /*3640*/  BSYNC B1 ;  /* 0x0000000000017941 */ /* 0x000fea0003800000 */
.L_x_2097:
        /* <DEDUP_REMOVED lines=12> */
.L_x_2101:
[----:B------:R-:W-:Y:S01]  /*3710*/  FFMA.FTZ R140, R146, R199, R196 ;  /* 0x000000c7928c7223 */ /* 0x000fe200000100c4 */
[----:B------:R-:W-:-:S03]  /*3720*/  @P0 HADD2.F32 R141, -RZ, R42.H1_H1 ;  /* 0x3000002aff8d0230 */ /* 0x000fc60000004100 */
[----:B------:R-:W-:-:S04]  /*3730*/  FADD.FTZ R140, R149, -R140 ;  /* 0x8000008c958c7221 */ /* 0x000fc80000010000 */
[----:B------:R-:W-:-:S04]  /*3740*/  FMUL.FTZ R140, R193, R140 ;  /* 0x0000008cc18c7220 */ /* 0x000fc80000410000 */
[----:B------:R-:W-:-:S07]  /*3750*/  @P0 FADD.FTZ R140, R140, R141 ;  /* 0x0000008d8c8c0221 */ /* 0x000fce0000010000 */
.L_x_2102:
[----:B------:R-:W-:Y:S05]  /*3760*/  BSYNC B1 ;  /* 0x0000000000017941 */ /* 0x000fea0003800000 */
.L_x_2100:
        /* <DEDUP_REMOVED lines=12> */
.L_x_2104:
[----:B------:R-:W-:-:S04]  /*3830*/  FFMA.FTZ R141, R243, R199, R196 ;  /* 0x000000c7f38d7223 */ /* 0x000fc800000100c4 */
[----:B------:R-:W-:Y:S01]  /*3840*/  FADD.FTZ R140, R150, -R141 ;  /* 0x8000008d968c7221 */ /* 0x000fe20000010000 */
[----:B------:R-:W-:-:S03]  /*3850*/  @P0 HADD2.F32 R141, -RZ, R43.H0_H0 ;  /* 0x2000002bff8d0230 */ /* 0x000fc60000004100 */
[----:B------:R-:W-:-:S04]  /*3860*/  FMUL.FTZ R140, R193, R140 ;  /* 0x0000008cc18c7220 */ /* 0x000fc80000410000 */
[----:B------:R-:W-:-:S07]  /*3870*/  @P0 FADD.FTZ R140, R140, R141 ;  /* 0x0000008d8c8c0221 */ /* 0x000fce0000010000 */
.L_x_2105:
[----:B------:R-:W-:Y:S05]  /*3880*/  BSYNC B1 ;  /* 0x0000000000017941 */ /* 0x000fea0003800000 */
.L_x_2103:
        /* <DEDUP_REMOVED lines=12> */
.L_x_2107:
[----:B------:R-:W-:Y:S01]  /*3950*/  FFMA.FTZ R140, R220, R199, R196 ;  /* 0x000000c7dc8c7223 */ /* 0x000fe200000100c4 */
[----:B------:R-:W-:-:S03]  /*3960*/  @P0 HADD2.F32 R141, -RZ, R43.H1_H1 ;  /* 0x3000002bff8d0230 */ /* 0x000fc60000004100 */
[----:B------:R-:W-:-:S04]  /*3970*/  FADD.FTZ R140, R223, -R140 ;  /* 0x8000008cdf8c7221 */ /* 0x000fc80000010000 */
[----:B------:R-:W-:-:S04]  /*3980*/  FMUL.FTZ R198, R193, R140 ;  /* 0x0000008cc1c67220 */ /* 0x000fc80000410000 */
[----:B------:R-:W-:-:S07]  /*3990*/  @P0 FADD.FTZ R198, R198, R141 ;  /* 0x0000008dc6c60221 */ /* 0x000fce0000010000 */
.L_x_2108:
[----:B------:R-:W-:Y:S05]  /*39a0*/  BSYNC B1 ;  /* 0x0000000000017941 */ /* 0x000fea0003800000 */
.L_x_2106:
[----:B------:R-:W0:Y:S01]  /*39b0*/  @P3 LDC R201, c[0x0][0x29c] ;  /* 0x0000a700ffc93b82 */ /* 0x000e220000000800 */
[----:B------:R-:W-:Y:S07]  /*39c0*/  BSSY B1, `(.L_x_2109) ;  /* 0x0000017000017945 */ /* 0x000fee0003800000 */
[----:B------:R-:W1:Y:S08]  /*39d0*/  @P2 LDC.64 R194, c[0x0][0x308] ;  /* 0x0000c200ffc22b82 */ /* 0x000e700000000a00 */
[----:B------:R-:W2:Y:S01]  /*39e0*/  @P3 LDC.64 R140, c[0x0][0x2f8] ;  /* 0x0000be00ff8c3b82 */ /* 0x000ea20000000a00 */
[----:B0-----:R-:W-:Y:S01]  /*39f0*/  @P3 FMUL.FTZ R200, R198, R201 ;  /* 0x000000c9c6c83220 */ /* 0x001fe20000410000 */
[----:B------:R-:W-:-:S02]  /*3a00*/  @P2 F2FP.F16.F32.PACK_AB R198, RZ, R198 ;  /* 0x000000c6ffc6223e */ /* 0x000fc400000000ff */
[----:B------:R-:W-:Y:S02]  /*3a10*/  @P3 IADD3 R201, R197, 0x20, RZ ;  /* 0x00000020c5c93810 */ /* 0x000fe40007ffe0ff */
        /* <DEDUP_REMOVED lines=12> */
.L_x_2110:
[----:B0-----:R-:W-:-:S04]  /*3ae0*/  FFMA.FTZ R141, R245, R199, R196 ;  /* 0x000000c7f58d7223 */ /* 0x001fc800000100c4 */
[----:B------:R-:W-:Y:S01]  /*3af0*/  FADD.FTZ R140, R224, -R141 ;  /* 0x8000008de08c7221 */ /* 0x000fe20000010000 */
[----:B------:R-:W-:-:S03]  /*3b00*/  @P0 HADD2.F32 R141, -RZ, R36.H0_H0 ;  /* 0x20000024ff8d0230 */ /* 0x000fc60000004100 */
[----:B------:R-:W-:-:S04]  /*3b10*/  FMUL.FTZ R140, R193, R140 ;  /* 0x0000008cc18c7220 */ /* 0x000fc80000410000 */
[----:B------:R-:W-:-:S07]  /*3b20*/  @P0 FADD.FTZ R140, R140, R141 ;  /* 0x0000008d8c8c0221 */ /* 0x000fce0000010000 */
.L_x_2111:
[----:B------:R-:W-:Y:S05]  /*3b30*/  BSYNC B1 ;  /* 0x0000000000017941 */ /* 0x000fea0003800000 */
.L_x_2109:
        /* <DEDUP_REMOVED lines=12> */
.L_x_2113:
[----:B------:R-:W-:Y:S01]  /*3c00*/  FFMA.FTZ R140, R152, R199, R196 ;  /* 0x000000c7988c7223 */ /* 0x000fe200000100c4 */
[----:B------:R-:W-:-:S03]  /*3c10*/  @P0 HADD2.F32 R141, -RZ, R36.H1_H1 ;  /* 0x30000024ff8d0230 */ /* 0x000fc60000004100 */
[----:B------:R-:W-:-:S04]  /*3c20*/  FADD.FTZ R140, R229, -R140 ;  /* 0x8000008ce58c7221 */ /* 0x000fc80000010000 */
[----:B------:R-:W-:-:S04]  /*3c30*/  FMUL.FTZ R140, R193, R140 ;  /* 0x0000008cc18c7220 */ /* 0x000fc80000410000 */
[----:B------:R-:W-:-:S07]  /*3c40*/  @P0 FADD.FTZ R140, R140, R141 ;  /* 0x0000008d8c8c0221 */ /* 0x000fce0000010000 */
.L_x_2114:
[----:B------:R-:W-:Y:S05]  /*3c50*/  BSYNC B1 ;  /* 0x0000000000017941 */ /* 0x000fea0003800000 */
.L_x_2112:
        /* <DEDUP_REMOVED lines=12> */
.L_x_2116:
[----:B------:R-:W-:-:S04]  /*3d20*/  FFMA.FTZ R141, R247, R199, R196 ;  /* 0x000000c7f78d7223 */ /* 0x000fc800000100c4 */
[----:B------:R-:W-:Y:S01]  /*3d30*/  FADD.FTZ R140, R156, -R141 ;  /* 0x8000008d9c8c7221 */ /* 0x000fe20000010000 */
[----:B------:R-:W-:-:S03]  /*3d40*/  @P0 HADD2.F32 R141, -RZ, R37.H0_H0 ;  /* 0x20000025ff8d0230 */ /* 0x000fc60000004100 */
[----:B------:R-:W-:-:S04]  /*3d50*/  FMUL.FTZ R140, R193, R140 ;  /* 0x0000008cc18c7220 */ /* 0x000fc80000410000 */
[----:B------:R-:W-:-:S07]  /*3d60*/  @P0 FADD.FTZ R140, R140, R141 ;  /* 0x0000008d8c8c0221 */ /* 0x000fce0000010000 */
.L_x_2117:
[----:B------:R-:W-:Y:S05]  /*3d70*/  BSYNC B1 ;  /* 0x0000000000017941 */ /* 0x000fea0003800000 */
.L_x_2115:
        /* <DEDUP_REMOVED lines=12> */
.L_x_2119:
[----:B------:R-:W-:Y:S01]  /*3e40*/  FFMA.FTZ R140, R250, R199, R196 ;  /* 0x000000c7fa8c7223 */ /* 0x000fe200000100c4 */
[----:B------:R-:W-:-:S03]  /*3e50*/  @P0 HADD2.F32 R141, -RZ, R37.H1_H1 ;  /* 0x30000025ff8d0230 */ /* 0x000fc60000004100 */
[----:B------:R-:W-:-:S04]  /*3e60*/  FADD.FTZ R140, R231, -R140 ;  /* 0x8000008ce78c7221 */ /* 0x000fc80000010000 */
[----:B------:R-:W-:-:S04]  /*3e70*/  FMUL.FTZ R140, R193, R140 ;  /* 0x0000008cc18c7220 */ /* 0x000fc80000410000 */
[----:B------:R-:W-:-:S07]  /*3e80*/  @P0 FADD.FTZ R140, R140, R141 ;  /* 0x0000008d8c8c0221 */ /* 0x000fce0000010000 */
.L_x_2120:
[----:B------:R-:W-:Y:S05]  /*3e90*/  BSYNC B1 ;  /* 0x0000000000017941 */ /* 0x000fea0003800000 */
.L_x_2118:
        /* <DEDUP_REMOVED lines=12> */
.L_x_2122:
[----:B------:R-:W-:-:S04]  /*3f60*/  FFMA.FTZ R141, R249, R199, R196 ;  /* 0x000000c7f98d7223 */ /* 0x000fc800000100c4 */
[----:B------:R-:W-:Y:S01]  /*3f70*/  FADD.FTZ R140, R228, -R141 ;  /* 0x8000008de48c7221 */ /* 0x000fe20000010000 */
[----:B------:R-:W-:-:S03]  /*3f80*/  @P0 HADD2.F32 R141, -RZ, R38.H0_H0 ;  /* 0x20000026ff8d0230 */ /* 0x000fc60000004100 */
[----:B------:R-:W-:-:S04]  /*3f90*/  FMUL.FTZ R140, R193, R140 ;  /* 0x0000008cc18c7220 */ /* 0x000fc80000410000 */
[----:B------:R-:W-:-:S07]  /*3fa0*/  @P0 FADD.FTZ R140, R140, R141 ;  /* 0x0000008d8c8c0221 */ /* 0x000fce0000010000 */
.L_x_2123:
[----:B------:R-:W-:Y:S05]  /*3fb0*/  BSYNC B1 ;  /* 0x0000000000017941 */ /* 0x000fea0003800000 */
.L_x_2121:
        /* <DEDUP_REMOVED lines=12> */
.L_x_2125:
[----:B------:R-:W-:Y:S01]  /*4080*/  FFMA.FTZ R140, R154, R199, R196 ;  /* 0x000000c79a8c7223 */ /* 0x000fe200000100c4 */
[----:B------:R-:W-:-:S03]  /*4090*/  @P0 HADD2.F32 R141, -RZ, R38.H1_H1 ;  /* 0x30000026ff8d0230 */ /* 0x000fc60000004100 */
[----:B------:R-:W-:-:S04]  /*40a0*/  FADD.FTZ R140, R157, -R140 ;  /* 0x8000008c9d8c7221 */ /* 0x000fc80000010000 */
[----:B------:R-:W-:-:S04]  /*40b0*/  FMUL.FTZ R140, R193, R140 ;  /* 0x0000008cc18c7220 */ /* 0x000fc80000410000 */
[----:B------:R-:W-:-:S07]  /*40c0*/  @P0 FADD.FTZ R140, R140, R141 ;  /* 0x0000008d8c8c0221 */ /* 0x000fce0000010000 */
.L_x_2126:
[----:B------:R-:W-:Y:S05]  /*40d0*/  BSYNC B1 ;  /* 0x0000000000017941 */ /* 0x000fea0003800000 */
.L_x_2124:
        /* <DEDUP_REMOVED lines=12> */
.L_x_2128:
[----:B------:R-:W-:-:S04]  /*41a0*/  FFMA.FTZ R141, R251, R199, R196 ;  /* 0x000000c7fb8d7223 */ /* 0x000fc800000100c4 */
[----:B------:R-:W-:Y:S01]  /*41b0*/  FADD.FTZ R140, R158, -R141 ;  /* 0x8000008d9e8c7221 */ /* 0x000fe20000010000 */
[----:B------:R-:W-:-:S03]  /*41c0*/  @P0 HADD2.F32 R141, -RZ, R39.H0_H0 ;  /* 0x20000027ff8d0230 */ /* 0x000fc60000004100 */
[----:B------:R-:W-:-:S04]  /*41d0*/  FMUL.FTZ R140, R193, R140 ;  /* 0x0000008cc18c7220 */ /* 0x000fc80000410000 */
[----:B------:R-:W-:-:S07]  /*41e0*/  @P0 FADD.FTZ R140, R140, R141 ;  /* 0x0000008d8c8c0221 */ /* 0x000fce0000010000 */
.L_x_2129:
[----:B------:R-:W-:Y:S05]  /*41f0*/  BSYNC B1 ;  /* 0x0000000000017941 */ /* 0x000fea0003800000 */
.L_x_2127:
        /* <DEDUP_REMOVED lines=12> */
.L_x_2131:
[----:B------:R-:W-:Y:S01]  /*42c0*/  FFMA.FTZ R140, R166, R199, R196 ;  /* 0x000000c7a68c7223 */ /* 0x000fe200000100c4 */
[----:B------:R-:W-:-:S03]  /*42d0*/  @P0 HADD2.F32 R141, -RZ, R39.H1_H1 ;  /* 0x30000027ff8d0230 */ /* 0x000fc60000004100 */
[----:B------:R-:W-:-:S04]  /*42e0*/  FADD.FTZ R140, R233, -R140 ;  /* 0x8000008ce98c7221 */ /* 0x000fc80000010000 */
[----:B------:R-:W-:-:S04]  /*42f0*/  FMUL.FTZ R198, R193, R140 ;  /* 0x0000008cc1c67220 */ /* 0x000fc80000410000 */
[----:B------:R-:W-:-:S07]  /*4300*/  @P0 FADD.FTZ R198, R198, R141 ;  /* 0x0000008dc6c60221 */ /* 0x000fce0000010000 */
.L_x_2132:
[----:B------:R-:W-:Y:S05]  /*4310*/  BSYNC B1 ;  /* 0x0000000000017941 */ /* 0x000fea0003800000 */
.L_x_2130:
        /* <DEDUP_REMOVED lines=19> */
.L_x_2134:
[----:B0-----:R-:W-:-:S04]  /*4450*/  FFMA.FTZ R141, R159, R199, R196 ;  /* 0x000000c79f8d7223 */ /* 0x001fc800000100c4 */
[----:B------:R-:W-:Y:S01]  /*4460*/  FADD.FTZ R140, R230, -R141 ;  /* 0x8000008de68c7221 */ /* 0x000fe20000010000 */
[----:B------:R-:W-:-:S03]  /*4470*/  @P0 HADD2.F32 R141, -RZ, R32.H0_H0 ;  /* 0x20000020ff8d0230 */ /* 0x000fc60000004100 */
[----:B------:R-:W-:-:S04]  /*4480*/  FMUL.FTZ R140, R193, R140 ;  /* 0x0000008cc18c7220 */ /* 0x000fc80000410000 */
[----:B------:R-:W-:-:S07]  /*4490*/  @P0 FADD.FTZ R140, R140, R141 ;  /* 0x0000008d8c8c0221 */ /* 0x000fce0000010000 */
.L_x_2135:
[----:B------:R-:W-:Y:S05]  /*44a0*/  BSYNC B1 ;  /* 0x0000000000017941 */ /* 0x000fea0003800000 */
.L_x_2133:
        /* <DEDUP_REMOVED lines=12> */
.L_x_2137:
[----:B------:R-:W-:Y:S01]  /*4570*/  FFMA.FTZ R140, R160, R199, R196 ;  /* 0x000000c7a08c7223 */ /* 0x000fe200000100c4 */
[----:B------:R-:W-:-:S03]  /*4580*/  @P0 HADD2.F32 R141, -RZ, R32.H1_H1 ;  /* 0x30000020ff8d0230 */ /* 0x000fc60000004100 */
[----:B------:R-:W-:-:S04]  /*4590*/  FADD.FTZ R140, R143, -R140 ;  /* 0x8000008c8f8c7221 */ /* 0x000fc80000010000 */
[----:B------:R-:W-:-:S04]  /*45a0*/  FMUL.FTZ R140, R193, R140 ;  /* 0x0000008cc18c7220 */ /* 0x000fc80000410000 */
[----:B------:R-:W-:-:S07]  /*45b0*/  @P0 FADD.FTZ R140, R140, R141 ;  /* 0x0000008d8c8c0221 */ /* 0x000fce0000010000 */
.L_x_2138:
[----:B------:R-:W-:Y:S05]  /*45c0*/  BSYNC B1 ;  /* 0x0000000000017941 */ /* 0x000fea0003800000 */
.L_x_2136:
        /* <DEDUP_REMOVED lines=12> */
.L_x_2140:
[----:B------:R-:W-:-:S04]  /*4690*/  FFMA.FTZ R141, R155, R199, R196 ;  /* 0x000000c79b8d7223 */ /* 0x000fc800000100c4 */
[----:B------:R-:W-:Y:S01]  /*46a0*/  FADD.FTZ R140, R168, -R141 ;  /* 0x8000008da88c7221 */ /* 0x000fe20000010000 */
[----:B------:R-:W-:-:S03]  /*46b0*/  @P0 HADD2.F32 R141, -RZ, R33.H0_H0 ;  /* 0x20000021ff8d0230 */ /* 0x000fc60000004100 */
[----:B------:R-:W-:-:S04]  /*46c0*/  FMUL.FTZ R140, R193, R140 ;  /* 0x0000008cc18c7220 */ /* 0x000fc80000410000 */
[----:B------:R-:W-:-:S07]  /*46d0*/  @P0 FADD.FTZ R140, R140, R141 ;  /* 0x0000008d8c8c0221 */ /* 0x000fce0000010000 */
.L_x_2141:
[----:B------:R-:W-:Y:S05]  /*46e0*/  BSYNC B1 ;  /* 0x0000000000017941 */ /* 0x000fea0003800000 */
.L_x_2139:
        /* <DEDUP_REMOVED lines=12> */
.L_x_2143:
[----:B------:R-:W-:Y:S01]  /*47b0*/  FFMA.FTZ R140, R210, R199, R196 ;  /* 0x000000c7d28c7223 */ /* 0x000fe200000100c4 */
[----:B------:R-:W-:-:S03]  /*47c0*/  @P0 HADD2.F32 R141, -RZ, R33.H1_H1 ;  /* 0x30000021ff8d0230 */ /* 0x000fc60000004100 */
[----:B------:R-:W-:-:S04]  /*47d0*/  FADD.FTZ R140, R169, -R140 ;  /* 0x8000008ca98c7221 */ /* 0x000fc80000010000 */
[----:B------:R-:W-:-:S04]  /*47e0*/  FMUL.FTZ R140, R193, R140 ;  /* 0x0000008cc18c7220 */ /* 0x000fc80000410000 */
[----:B------:R-:W-:-:S07]  /*47f0*/  @P0 FADD.FTZ R140, R140, R141 ;  /* 0x0000008d8c8c0221 */ /* 0x000fce0000010000 */
.L_x_2144:
[----:B------:R-:W-:Y:S05]  /*4800*/  BSYNC B1 ;  /* 0x0000000000017941 */ /* 0x000fea0003800000 */
.L_x_2142:
        /* <DEDUP_REMOVED lines=12> */
.L_x_2146:
[----:B------:R-:W-:-:S04]  /*48d0*/  FFMA.FTZ R141, R161, R199, R196 ;  /* 0x000000c7a18d7223 */ /* 0x000fc800000100c4 */
[----:B------:R-:W-:Y:S01]  /*48e0*/  FADD.FTZ R140, R248, -R141 ;  /* 0x8000008df88c7221 */ /* 0x000fe20000010000 */
[----:B------:R-:W-:-:S03]  /*48f0*/  @P0 HADD2.F32 R141, -RZ, R34.H0_H0 ;  /* 0x20000022ff8d0230 */ /* 0x000fc60000004100 */
[----:B------:R-:W-:-:S04]  /*4900*/  FMUL.FTZ R140, R193, R140 ;  /* 0x0000008cc18c7220 */ /* 0x000fc80000410000 */
[----:B------:R-:W-:-:S07]  /*4910*/  @P0 FADD.FTZ R140, R140, R141 ;  /* 0x0000008d8c8c0221 */ /* 0x000fce0000010000 */
.L_x_2147:
[----:B------:R-:W-:Y:S05]  /*4920*/  BSYNC B1 ;  /* 0x0000000000017941 */ /* 0x000fea0003800000 */
.L_x_2145:
        /* <DEDUP_REMOVED lines=12> */
.L_x_2149:
[----:B------:R-:W-:Y:S01]  /*49f0*/  FFMA.FTZ R140, R162, R199, R196 ;  /* 0x000000c7a28c7223 */ /* 0x000fe200000100c4 */
[----:B------:R-:W-:-:S03]  /*4a00*/  @P0 HADD2.F32 R141, -RZ, R34.H1_H1 ;  /* 0x30000022ff8d0230 */ /* 0x000fc60000004100 */
[----:B------:R-:W-:-:S04]  /*4a10*/  FADD.FTZ R140, R145, -R140 ;  /* 0x8000008c918c7221 */ /* 0x000fc80000010000 */
[----:B------:R-:W-:-:S04]  /*4a20*/  FMUL.FTZ R140, R193, R140 ;  /* 0x0000008cc18c7220 */ /* 0x000fc80000410000 */
[----:B------:R-:W-:-:S07]  /*4a30*/  @P0 FADD.FTZ R140, R140, R141 ;  /* 0x0000008d8c8c0221 */ /* 0x000fce0000010000 */
.L_x_2150:
[----:B------:R-:W-:Y:S05]  /*4a40*/  BSYNC B1 ;  /* 0x0000000000017941 */ /* 0x000fea0003800000 */
.L_x_2148:
        /* <DEDUP_REMOVED lines=12> */
.L_x_2152:
[----:B------:R-:W-:Y:S01]  /*4b10*/  FFMA.FTZ R140, R232, R199, R196 ;  /* 0x000000c7e88c7223 */ /* 0x000fe200000100c4 */
[----:B------:R-:W-:-:S03]  /*4b20*/  @P0 HADD2.F32 R141, -RZ, R35.H0_H0 ;  /* 0x20000023ff8d0230 */ /* 0x000fc60000004100 */
[----:B------:R-:W-:-:S04]  /*4b30*/  FADD.FTZ R140, R167, -R140 ;  /* 0x8000008ca78c7221 */ /* 0x000fc80000010000 */
[----:B------:R-:W-:-:S04]  /*4b40*/  FMUL.FTZ R140, R193, R140 ;  /* 0x0000008cc18c7220 */ /* 0x000fc80000410000 */
[----:B------:R-:W-:-:S07]  /*4b50*/  @P0 FADD.FTZ R140, R140, R141 ;  /* 0x0000008d8c8c0221 */ /* 0x000fce0000010000 */
.L_x_2153:
[----:B------:R-:W-:Y:S05]  /*4b60*/  BSYNC B1 ;  /* 0x0000000000017941 */ /* 0x000fea0003800000 */
.L_x_2151:
        /* <DEDUP_REMOVED lines=12> */
.L_x_2155:
[----:B------:R-:W-:Y:S01]  /*4c30*/  FFMA.FTZ R140, R218, R199, R196 ;  /* 0x000000c7da8c7223 */ /* 0x000fe200000100c4 */
[----:B------:R-:W-:-:S03]  /*4c40*/  @P0 HADD2.F32 R141, -RZ, R35.H1_H1 ;  /* 0x30000023ff8d0230 */ /* 0x000fc60000004100 */
[----:B------:R-:W-:-:S04]  /*4c50*/  FADD.FTZ R140, R171, -R140 ;  /* 0x8000008cab8c7221 */ /* 0x000fc80000010000 */
[----:B------:R-:W-:-:S04]  /*4c60*/  FMUL.FTZ R198, R193, R140 ;  /* 0x0000008cc1c67220 */ /* 0x000fc80000410000 */
[----:B------:R-:W-:-:S07]  /*4c70*/  @P0 FADD.FTZ R198, R198, R141 ;  /* 0x0000008dc6c60221 */ /* 0x000fce0000010000 */
.L_x_2156:
[----:B------:R-:W-:Y:S05]  /*4c80*/  BSYNC B1 ;  /* 0x0000000000017941 */ /* 0x000fea0003800000 */
.L_x_2154:
[----:B------:R-:W0:Y:S01]  /*4c90*/  @P3 LDC R201, c[0x0][0x29c] ;  /* 0x0000a700ffc93b82 */ /* 0x000e220000000800 */
[----:B------:R-:W-:Y:S07]  /*4ca0*/  BSSY B1, `(.L_x_2157) ;  /* 0x0000018000017945 */ /* 0x000fee0003800000 */
[----:B------:R-:W1:Y:S08]  /*4cb0*/  @P2 LDC.64 R194, c[0x0][0x308] ;  /* 0x0000c200ffc22b82 */ /* 0x000e700000000a00 */
[----:B------:R-:W2:Y:S01]  /*4cc0*/  @P3 LDC.64 R140, c[0x0][0x2f8] ;  /* 0x0000be00ff8c3b82 */ /* 0x000ea20000000a00 */
[----:B0-----:R-:W-:Y:S01]  /*4cd0*/  @P3 FMUL.FTZ R200, R198, R201 ;  /* 0x000000c9c6c83220 */ /* 0x001fe20000410000 */
[----:B------:R-:W-:-:S02]  /*4ce0*/  @P2 IADD3 R201, R205, 0x60, RZ ;  /* 0x00000060cdc92810 */ /* 0x000fc40007ffe0ff */
[----:B------:R-:W-:Y:S02]  /*4cf0*/  @P2 F2FP.F16.F32.PACK_AB R198, RZ, R198 ;  /* 0x000000c6ffc6223e */ /* 0x000fe400000000ff */
[----:B------:R-:W-:Y:S02]  /*4d00*/  @P3 F2FP.F16.F32.PACK_AB R200, RZ, R200 ;  /* 0x000000c8ffc8323e */ /* 0x000fe400000000ff */
        /* <DEDUP_REMOVED lines=12> */
.L_x_2158:
[----:B0-----:R-:W-:-:S04]  /*4dd0*/  FFMA.FTZ R141, R163, R199, R196 ;  /* 0x000000c7a38d7223 */ /* 0x001fc800000100c4 */
[----:B------:R-:W-:Y:S01]  /*4de0*/  FADD.FTZ R140, R170, -R141 ;  /* 0x8000008daa8c7221 */ /* 0x000fe20000010000 */
[----:B------:R-:W-:-:S03]  /*4df0*/  @P0 HADD2.F32 R141, -RZ, R28.H0_H0 ;  /* 0x2000001cff8d0230 */ /* 0x000fc60000004100 */
[----:B------:R-:W-:-:S04]  /*4e00*/  FMUL.FTZ R140, R193, R140 ;  /* 0x0000008cc18c7220 */ /* 0x000fc80000410000 */
[----:B------:R-:W-:-:S07]  /*4e10*/  @P0 FADD.FTZ R140, R140, R141 ;  /* 0x0000008d8c8c0221 */ /* 0x000fce0000010000 */
.L_x_2159:
[----:B------:R-:W-:Y:S05]  /*4e20*/  BSYNC B1 ;  /* 0x0000000000017941 */ /* 0x000fea0003800000 */
.L_x_2157:
        /* <DEDUP_REMOVED lines=12> */
.L_x_2161:
[----:B------:R-:W-:Y:S01]  /*4ef0*/  FFMA.FTZ R140, R164, R199, R196 ;  /* 0x000000c7a48c7223 */ /* 0x000fe200000100c4 */
[----:B------:R-:W-:-:S03]  /*4f00*/  @P0 HADD2.F32 R141, -RZ, R28.H1_H1 ;  /* 0x3000001cff8d0230 */ /* 0x000fc60000004100 */
[----:B------:R-:W-:-:S04]  /*4f10*/  FADD.FTZ R140, R151, -R140 ;  /* 0x8000008c978c7221 */ /* 0x000fc80000010000 */
[----:B------:R-:W-:-:S04]  /*4f20*/  FMUL.FTZ R140, R193, R140 ;  /* 0x0000008cc18c7220 */ /* 0x000fc80000410000 */
[----:B------:R-:W-:-:S07]  /*4f30*/  @P0 FADD.FTZ R140, R140, R141 ;  /* 0x0000008d8c8c0221 */ /* 0x000fce0000010000 */
.L_x_2162:
[----:B------:R-:W-:Y:S05]  /*4f40*/  BSYNC B1 ;  /* 0x0000000000017941 */ /* 0x000fea0003800000 */
.L_x_2160:
        /* <DEDUP_REMOVED lines=12> */
.L_x_2164:
[----:B------:R-:W-:Y:S01]  /*5010*/  FFMA.FTZ R140, R226, R199, R196 ;  /* 0x000000c7e28c7223 */ /* 0x000fe200000100c4 */
[----:B------:R-:W-:-:S03]  /*5020*/  @P0 HADD2.F32 R141, -RZ, R29.H0_H0 ;  /* 0x2000001dff8d0230 */ /* 0x000fc60000004100 */
[----:B------:R-:W-:-:S04]  /*5030*/  FADD.FTZ R140, R211, -R140 ;  /* 0x8000008cd38c7221 */ /* 0x000fc80000010000 */
[----:B------:R-:W-:-:S04]  /*5040*/  FMUL.FTZ R140, R193, R140 ;  /* 0x0000008cc18c7220 */ /* 0x000fc80000410000 */
[----:B------:R-:W-:-:S07]  /*5050*/  @P0 FADD.FTZ R140, R140, R141 ;  /* 0x0000008d8c8c0221 */ /* 0x000fce0000010000 */
.L_x_2165:
[----:B------:R-:W-:Y:S05]  /*5060*/  BSYNC B1 ;  /* 0x0000000000017941 */ /* 0x000fea0003800000 */
.L_x_2163:
        /* <DEDUP_REMOVED lines=12> */
.L_x_2167:
[----:B------:R-:W-:Y:S01]  /*5130*/  FFMA.FTZ R140, R236, R199, R196 ;  /* 0x000000c7ec8c7223 */ /* 0x000fe200000100c4 */
[----:B------:R-:W-:-:S03]  /*5140*/  @P0 HADD2.F32 R141, -RZ, R29.H1_H1 ;  /* 0x3000001dff8d0230 */ /* 0x000fc60000004100 */
[----:B------:R-:W-:-:S04]  /*5150*/  FADD.FTZ R140, R217, -R140 ;  /* 0x8000008cd98c7221 */ /* 0x000fc80000010000 */
[----:B------:R-:W-:-:S04]  /*5160*/  FMUL.FTZ R140, R193, R140 ;  /* 0x0000008cc18c7220 */ /* 0x000fc80000410000 */
[----:B------:R-:W-:-:S07]  /*5170*/  @P0 FADD.FTZ R140, R140, R141 ;  /* 0x0000008d8c8c0221 */ /* 0x000fce0000010000 */
.L_x_2168:
[----:B------:R-:W-:Y:S05]  /*5180*/  BSYNC B1 ;  /* 0x0000000000017941 */ /* 0x000fea0003800000 */
.L_x_2166:
        /* <DEDUP_REMOVED lines=12> */
.L_x_2170:
[----:B------:R-:W-:-:S04]  /*5250*/  FFMA.FTZ R141, R137, R199, R196 ;  /* 0x000000c7898d7223 */ /* 0x000fc800000100c4 */
[----:B------:R-:W-:Y:S01]  /*5260*/  FADD.FTZ R140, R172, -R141 ;  /* 0x8000008dac8c7221 */ /* 0x000fe20000010000 */
[----:B------:R-:W-:-:S03]  /*5270*/  @P0 HADD2.F32 R141, -RZ, R30.H0_H0 ;  /* 0x2000001eff8d0230 */ /* 0x000fc60000004100 */
[----:B------:R-:W-:-:S04]  /*5280*/  FMUL.FTZ R140, R193, R140 ;  /* 0x0000008cc18c7220 */ /* 0x000fc80000410000 */
[----:B------:R-:W-:-:S07]  /*5290*/  @P0 FADD.FTZ R140, R140, R141 ;  /* 0x0000008d8c8c0221 */ /* 0x000fce0000010000 */
.L_x_2171:
[----:B------:R-:W-:Y:S05]  /*52a0*/  BSYNC B1 ;  /* 0x0000000000017941 */ /* 0x000fea0003800000 */
.L_x_2169:
        /* <DEDUP_REMOVED lines=12> */
.L_x_2173:
[----:B------:R-:W-:Y:S01]  /*5370*/  FFMA.FTZ R140, R238, R199, R196 ;  /* 0x000000c7ee8c7223 */ /* 0x000fe200000100c4 */
[----:B------:R-:W-:-:S03]  /*5380*/  @P0 HADD2.F32 R141, -RZ, R30.H1_H1 ;  /* 0x3000001eff8d0230 */ /* 0x000fc60000004100 */
[----:B------:R-:W-:-:S04]  /*5390*/  FADD.FTZ R140, R219, -R140 ;  /* 0x8000008cdb8c7221 */ /* 0x000fc80000010000 */
[----:B------:R-:W-:-:S04]  /*53a0*/  FMUL.FTZ R140, R193, R140 ;  /* 0x0000008cc18c7220 */ /* 0x000fc80000410000 */
[----:B------:R-:W-:-:S07]  /*53b0*/  @P0 FADD.FTZ R140, R140, R141 ;  /* 0x0000008d8c8c0221 */ /* 0x000fce0000010000 */
.L_x_2174:
[----:B------:R-:W-:Y:S05]  /*53c0*/  BSYNC B1 ;  /* 0x0000000000017941 */ /* 0x000fea0003800000 */
.L_x_2172:
        /* <DEDUP_REMOVED lines=12> */
.L_x_2176:
[----:B------:R-:W-:-:S04]  /*5490*/  FFMA.FTZ R141, R235, R199, R196 ;  /* 0x000000c7eb8d7223 */ /* 0x000fc800000100c4 */
[----:B------:R-:W-:Y:S01]  /*54a0*/  FADD.FTZ R140, R174, -R141 ;  /* 0x8000008dae8c7221 */ /* 0x000fe20000010000 */
[----:B------:R-:W-:-:S03]  /*54b0*/  @P0 HADD2.F32 R141, -RZ, R31.H0_H0 ;  /* 0x2000001fff8d0230 */ /* 0x000fc60000004100 */
[----:B------:R-:W-:-:S04]  /*54c0*/  FMUL.FTZ R140, R193, R140 ;  /* 0x0000008cc18c7220 */ /* 0x000fc80000410000 */
[----:B------:R-:W-:-:S07]  /*54d0*/  @P0 FADD.FTZ R140, R140, R141 ;  /* 0x0000008d8c8c0221 */ /* 0x000fce0000010000 */
.L_x_2177:
[----:B------:R-:W-:Y:S05]  /*54e0*/  BSYNC B1 ;  /* 0x0000000000017941 */ /* 0x000fea0003800000 */
.L_x_2175:
        /* <DEDUP_REMOVED lines=12> */
.L_x_2179:
[----:B------:R-:W-:Y:S01]  /*55b0*/  FFMA.FTZ R196, R240, R199, R196 ;  /* 0x000000c7f0c47223 */ /* 0x000fe200000100c4 */
[----:B------:R-:W-:-:S03]  /*55c0*/  @P0 HADD2.F32 R140, -RZ, R31.H1_H1 ;  /* 0x3000001fff8c0230 */ /* 0x000fc60000004100 */
[----:B------:R-:W-:-:S04]  /*55d0*/  FADD.FTZ R196, R227, -R196 ;  /* 0x800000c4e3c47221 */ /* 0x000fc80000010000 */
[----:B------:R-:W-:-:S04]  /*55e0*/  FMUL.FTZ R193, R193, R196 ;  /* 0x000000c4c1c17220 */ /* 0x000fc80000410000 */
[----:B------:R-:W-:-:S07]  /*55f0*/  @P0 FADD.FTZ R193, R193, R140 ;  /* 0x0000008cc1c10221 */ /* 0x000fce0000010000 */
.L_x_2180:
[----:B------:R-:W-:Y:S05]  /*5600*/  BSYNC B1 ;  /* 0x0000000000017941 */ /* 0x000fea0003800000 */
.L_x_2178:
[----:B------:R-:W0:Y:S01]  /*5610*/  @P3 LDC R196, c[0x0][0x29c] ;  /* 0x0000a700ffc43b82 */ /* 0x000e220000000800 */
[----:B------:R-:W-:Y:S02]  /*5620*/  @P2 IADD3 R205, R205, 0x80, RZ ;  /* 0x00000080cdcd2810 */ /* 0x000fe40007ffe0ff */
[----:B------:R-:W-:-:S05]  /*5630*/  @P3 IADD3 R197, R197, 0x80, RZ ;  /* 0x00000080c5c53810 */ /* 0x000fca0007ffe0ff */
[----:B------:R-:W1:Y:S08]  /*5640*/  @P2 LDC.64 R198, c[0x0][0x308] ;  /* 0x0000c200ffc62b82 */ /* 0x000e700000000a00 */
[----:B------:R-:W2:Y:S08]  /*5650*/  @P3 LDC.64 R194, c[0x0][0x2f8] ;  /* 0x0000be00ffc23b82 */ /* 0x000eb00000000a00 */
[----:B------:R-:W3:Y:S01]  /*5660*/  LDC.64 R140, c[0x0][0x210] ;  /* 0x00008400ff8c7b82 */ /* 0x000ee20000000a00 */
[----:B0-----:R-:W-:Y:S01]  /*5670*/  @P3 FMUL.FTZ R196, R193, R196 ;  /* 0x000000c4c1c43220 */ /* 0x001fe20000410000 */
[----:B------:R-:W-:-:S04]  /*5680*/  @P2 F2FP.F16.F32.PACK_AB R193, RZ, R193 ;  /* 0x000000c1ffc1223e */ /* 0x000fc800000000ff */
[----:B------:R-:W-:Y:S01]  /*5690*/  @P3 F2FP.F16.F32.PACK_AB R196, RZ, R196 ;  /* 0x000000c4ffc4323e */ /* 0x000fe200000000ff */
        /* <DEDUP_REMOVED lines=9> */
.L_x_2056:
[----:B------:R-:W-:Y:S05]  /*5730*/  BSYNC B0 ;  /* 0x0000000000007941 */ /* 0x000fea0003800000 */
.L_x_2054:
        /* <DEDUP_REMOVED lines=14> */
[----:B------:R-:W-:Y:S01]  /*5820*/  STS.128 [R2+0x10], R112 ;  /* 0x0000107002007388 */ /* 0x000fe20000000c00 */
[----:B------:R-:W-:-:S03]  /*5830*/  IADD3 R43, P0, R9, R0, RZ ;  /* 0x00000000092b7210 */ /* 0x000fc60007f1e0ff */
        /* <DEDUP_REMOVED lines=45> */
[----:B--2---:R-:W-:Y:S01]  /*5b10*/  FADD.FTZ R4, RZ, R4 ;  /* 0x00000004ff047221 */ /* 0x004fe20000010000 */
[----:B------:R-:W-:Y:S02]  /*5b20*/  FADD.FTZ R3, R3, R14 ;  /* 0x0000000e03037221 */ /* 0x000fe40000010000 */
        /* <DEDUP_REMOVED lines=37> */
[----:B------:R-:W-:Y:S01]  /*5d80*/  FADD.FTZ R13, R3, R34 ;  /* 0x00000022030d7221 */ /* 0x000fe20000010000 */
[----:B0-----:R-:W-:Y:S01]  /*5d90*/  FADD.FTZ R35, R4, R35 ;  /* 0x0000002304237221 */ /* 0x001fe20000010000 */
[----:B------:R-:W-:Y:S01]  /*5da0*/  IADD3.X R4, RZ, RZ, RZ, P0, !PT ;  /* 0x000000ffff047210 */ /* 0x000fe200007fe4ff */
[----:B------:R-:W-:Y:S01]  /*5db0*/  STS.128 [R2], R124 ;  /* 0x0000007c02007388 */ /* 0x000fe20000000c00 */
[----:B-1----:R-:W-:-:S02]  /*5dc0*/  FADD.FTZ R15, R5, R36 ;  /* 0x00000024050f7221 */ /* 0x002fc40000010000 */
[C---:B------:R-:W-:Y:S01]  /*5dd0*/  SHF.L.U64.HI R5, R43.reuse, 0x2, R4 ;  /* 0x000000022b057819 */ /* 0x040fe20000010204 */
[----:B------:R-:W-:Y:S01]  /*5de0*/  STS.128 [R2+0x10], R128 ;  /* 0x0000108002007388 */ /* 0x000fe20000000c00 */
[----:B------:R-:W-:Y:S01]  /*5df0*/  SHF.L.U32 R4, R43, 0x2, RZ ;  /* 0x000000022b047819 */ /* 0x000fe200000006ff */
[----:B--2---:R-:W-:Y:S02]  /*5e00*/  FADD.FTZ R7, R7, R38 ;  /* 0x0000002607077221 */ /* 0x004fe40000010000 */
[----:B------:R-:W-:Y:S01]  /*5e10*/  STS.128 [R2+0x400], R132 ;  /* 0x0004008402007388 */ /* 0x000fe20000000c00 */
[----:B---3--:R-:W-:-:S03]  /*5e20*/  FADD.FTZ R37, R8, R37 ;  /* 0x0000002508257221 */ /* 0x008fc60000010000 */
[----:B------:R-:W-:Y:S01]  /*5e30*/  STS.128 [R2+0x410], R120 ;  /* 0x0004107802007388 */ /* 0x000fe20000000c00 */
[----:B----4-:R-:W-:-:S03]  /*5e40*/  FADD.FTZ R9, R9, R40 ;  /* 0x0000002809097221 */ /* 0x010fc60000010000 */
        /* <DEDUP_REMOVED lines=25> */
[----:B----4-:R-:W-:Y:S01]  /*5fe0*/  FADD.FTZ R41, R41, R2 ;  /* 0x0000000229297221 */ /* 0x010fe20000010000 */
[C---:B------:R-:W-:Y:S02]  /*5ff0*/  IADD3 R2, P0, R4.reuse, UR6, RZ ;  /* 0x0000000604027c10 */ /* 0x040fe4000ff1e0ff */
[----:B------:R-:W3:Y:S01]  /*6000*/  LDS R12, [R6+0xa00] ;  /* 0x000a0000060c7984 */ /* 0x000ee20000000800 */
[----:B-----5:R-:W-:Y:S01]  /*6010*/  FADD.FTZ R39, R39, R46 ;  /* 0x0000002e27277221 */ /* 0x020fe20000010000 */
[----:B------:R-:W-:Y:S01]  /*6020*/  IADD3.X R3, R5, UR7, RZ, P0, !PT ;  /* 0x0000000705037c10 */ /* 0x000fe200087fe4ff */
[----:B------:R-:W-:Y:S01]  /*6030*/  ULDC.64 UR6, c[0x0][0x2d0] ;  /* 0x0000b40000067ab9 */ /* 0x000fe20000000a00 */
[----:B------:R-:W4:Y:S01]  /*6040*/  LDS R23, [R6+0x1c00] ;  /* 0x001c000006177984 */ /* 0x000f220000000800 */
[----:B------:R-:W-:Y:S01]  /*6050*/  FADD.FTZ R51, R39, R14 ;  /* 0x0000000e27337221 */ /* 0x000fe20000010000 */
[----:B------:R-:W-:-:S02]  /*6060*/  IADD3 R4, P0, R4, UR6, RZ ;  /* 0x0000000604047c10 */ /* 0x000fc4000ff1e0ff */
[----:B------:R-:W5:Y:S01]  /*6070*/  LDS R14, [R6+0xc00] ;  /* 0x000c0000060e7984 */ /* 0x000f620000000800 */
[----:B------:R-:W-:Y:S01]  /*6080*/  FADD.FTZ R53, R41, R16 ;  /* 0x0000001029357221 */ /* 0x000fe20000010000 */
[----:B------:R-:W-:Y:S02]  /*6090*/  IADD3.X R5, R5, UR7, RZ, P0, !PT ;  /* 0x0000000705057c10 */ /* 0x000fe400087fe4ff */
[----:B------:R-:W5:Y:S01]  /*60a0*/  LDS R45, [R6+0x2e00] ;  /* 0x002e0000062d7984 */ /* 0x000f620000000800 */
[----:B------:R-:W-:-:S03]  /*60b0*/  FADD.FTZ R0, RZ, R0 ;  /* 0x00000000ff007221 */ /* 0x000fc60000010000 */
[----:B------:R-:W5:Y:S01]  /*60c0*/  LDS R25, [R6+0x1e00] ;  /* 0x001e000006197984 */ /* 0x000f620000000800 */
[----:B------:R-:W-:-:S03]  /*60d0*/  FADD.FTZ R0, R0, R19 ;  /* 0x0000001300007221 */ /* 0x000fc60000010000 */
[----:B------:R-:W5:Y:S01]  /*60e0*/  LDS R16, [R6+0xe00] ;  /* 0x000e000006107984 */ /* 0x000f620000000800 */
[----:B------:R-:W-:-:S03]  /*60f0*/  FADD.FTZ R0, R0, R43 ;  /* 0x0000002b00007221 */ /* 0x000fc60000010000 */
        /* <DEDUP_REMOVED lines=8> */
[----:B------:R-:W3:Y:S04]  /*6180*/  LDS R57, [R6+0x4200] ;  /* 0x0042000006397984 */ /* 0x000ee80000000800 */
        /* <DEDUP_REMOVED lines=13> */
[----:B0-----:R-:W-:-:S03]  /*6260*/  FADD.FTZ R10, R10, R47 ;  /* 0x0000002f0a0a7221 */ /* 0x001fc60000010000 */
[----:B------:R-:W-:Y:S01]  /*6270*/  STG.E desc[UR4][R4.64], R29 ;  /* 0x0000001d04007986 */ /* 0x000fe2000c101904 */
[----:B-1----:R-:W-:-:S03]  /*6280*/  FADD.FTZ R14, R14, R27 ;  /* 0x0000001b0e0e7221 */ /* 0x002fc60000010000 */
[----:B------:R-:W0:Y:S01]  /*6290*/  LDS R61, [R6+0x4600] ;  /* 0x00460000063d7984 */ /* 0x000e220000000800 */
[----:B--2---:R-:W-:-:S03]  /*62a0*/  FADD.FTZ R17, RZ, R17 ;  /* 0x00000011ff117221 */ /* 0x004fc60000010000 */
[----:B------:R-:W1:Y:S01]  /*62b0*/  LDS R51, [R6+0x3600] ;  /* 0x0036000006337984 */ /* 0x000e620000000800 */
[----:B---3--:R-:W-:-:S03]  /*62c0*/  FADD.FTZ R57, R8, R57 ;  /* 0x0000003908397221 */ /* 0x008fc60000010000 */
[----:B------:R-:W2:Y:S01]  /*62d0*/  LDS R29, [R6+0x2600] ;  /* 0x00260000061d7984 */ /* 0x000ea20000000800 */
[----:B------:R-:W-:-:S03]  /*62e0*/  FADD.FTZ R12, R12, R49 ;  /* 0x000000310c0c7221 */ /* 0x000fc60000010000 */
        /* <DEDUP_REMOVED lines=39> */
.L_x_2060:
        /* <DEDUP_REMOVED lines=8> */
.L_x_2183:
[----:B------:R-:W-:Y:S05]  /*65e0*/  BSYNC B1 ;  /* 0x0000000000017941 */ /* 0x000fea0003800000 */
.L_x_2182:
[----:B------:R-:W-:Y:S01]  /*65f0*/  FADD.FTZ R201, R197, R140 ;  /* 0x0000008cc5c97221 */ /* 0x000fe20000010000 */
[----:B------:R-:W-:Y:S01]  /*6600*/  HFMA2.MMA R198, -RZ, RZ, 0, 5.9604644775390625e-08 ;  /* 0x00000001ffc67435 */ /* 0x000fe200000001ff */
[----:B------:R-:W-:Y:S02]  /*6610*/  MOV R197, 0x1f ;  /* 0x0000001f00c57802 */ /* 0x000fe40000000f00 */
[----:B------:R-:W-:Y:S02]  /*6620*/  MOV R199, R141 ;  /* 0x0000008d00c77202 */ /* 0x000fe40000000f00 */
[----:B------:R-:W-:-:S07]  /*6630*/  MOV R196, 0xffffffff ;  /* 0xffffffff00c47802 */ /* 0x000fce0000000f00 */
[----:B------:R-:W-:Y:S05]  /*6640*/  WARPSYNC.COLLECTIVE R196, `(.L_x_2184) ;  /* 0x00000000c4087348 */ /* 0x000fea0003c00000 */
[----:B------:R0:W1:Y:S02]  /*6650*/  SHFL.BFLY P0, R197, R199, R198, R197 ;  /* 0x0c0000c6c7c57389 */ /* 0x00006400000000c5 */
[----:B01----:R-:W-:Y:S01]  /*6660*/  ENDCOLLECTIVE ;  /* 0x000000000000791b */ /* 0x003fe20003800000 */
.L_x_2184:
        /* <DEDUP_REMOVED lines=8> */
.L_x_2185:
[----:B------:R-:W-:Y:S02]  /*66f0*/  MOV R199, R200 ;  /* 0x000000c800c77202 */ /* 0x000fe40000000f00 */
[----:B------:R-:W-:Y:S01]  /*6700*/  MOV R202, R197 ;  /* 0x000000c500ca7202 */ /* 0x000fe20000000f00 */
[----:B------:R-:W-:-:S04]  /*6710*/  HFMA2.MMA R197, -RZ, RZ, 0, 1.847743988037109375e-06 ;  /* 0x0000001fffc57435 */ /* 0x000fc800000001ff */
[----:B------:R-:W-:-:S07]  /*6720*/  FADD.FTZ R202, R201, R202 ;  /* 0x000000cac9ca7221 */ /* 0x000fce0000010000 */
[----:B------:R-:W-:Y:S05]  /*6730*/  WARPSYNC.COLLECTIVE R196, `(.L_x_2186) ;  /* 0x00000000c4087348 */ /* 0x000fea0003c00000 */
[----:B------:R0:W1:Y:S02]  /*6740*/  SHFL.BFLY P0, R197, R199, R198, R197 ;  /* 0x0c0000c6c7c57389 */ /* 0x00006400000000c5 */
[----:B01----:R-:W-:Y:S01]  /*6750*/  ENDCOLLECTIVE ;  /* 0x000000000000791b */ /* 0x003fe20003800000 */
.L_x_2186:
        /* <DEDUP_REMOVED lines=8> */
.L_x_2187:
[----:B------:R-:W-:Y:S02]  /*67e0*/  MOV R199, R203 ;  /* 0x000000cb00c77202 */ /* 0x000fe40000000f00 */
[----:B------:R-:W-:Y:S01]  /*67f0*/  MOV R225, R197 ;  /* 0x000000c500e17202 */ /* 0x000fe20000000f00 */
[----:B------:R-:W-:-:S04]  /*6800*/  HFMA2.MMA R197, -RZ, RZ, 0, 1.847743988037109375e-06 ;  /* 0x0000001fffc57435 */ /* 0x000fc800000001ff */
[----:B------:R-:W-:-:S07]  /*6810*/  FADD.FTZ R225, R202, R225 ;  /* 0x000000e1cae17221 */ /* 0x000fce0000010000 */
[----:B------:R-:W-:Y:S05]  /*6820*/  WARPSYNC.COLLECTIVE R196, `(.L_x_2188) ;  /* 0x00000000c4087348 */ /* 0x000fea0003c00000 */
[----:B------:R0:W1:Y:S02]  /*6830*/  SHFL.BFLY P0, R197, R199, R198, R197 ;  /* 0x0c0000c6c7c57389 */ /* 0x00006400000000c5 */
[----:B01----:R-:W-:Y:S01]  /*6840*/  ENDCOLLECTIVE ;  /* 0x000000000000791b */ /* 0x003fe20003800000 */
.L_x_2188:
        /* <DEDUP_REMOVED lines=8> */
.L_x_2189:
[----:B------:R-:W-:Y:S02]  /*68d0*/  MOV R199, R252 ;  /* 0x000000fc00c77202 */ /* 0x000fe40000000f00 */
[----:B------:R-:W-:Y:S01]  /*68e0*/  MOV R140, R197 ;  /* 0x000000c5008c7202 */ /* 0x000fe20000000f00 */
[----:B------:R-:W-:-:S04]  /*68f0*/  HFMA2.MMA R197, -RZ, RZ, 0, 1.847743988037109375e-06 ;  /* 0x0000001fffc57435 */ /* 0x000fc800000001ff */
[----:B------:R-:W-:-:S07]  /*6900*/  FADD.FTZ R140, R225, R140 ;  /* 0x0000008ce18c7221 */ /* 0x000fce0000010000 */
[----:B------:R-:W-:Y:S05]  /*6910*/  WARPSYNC.COLLECTIVE R196, `(.L_x_2190) ;  /* 0x00000000c4087348 */ /* 0x000fea0003c00000 */
[----:B------:R0:W1:Y:S02]  /*6920*/  SHFL.BFLY P0, R197, R199, R198, R197 ;  /* 0x0c0000c6c7c57389 */ /* 0x00006400000000c5 */
[----:B01----:R-:W-:Y:S01]  /*6930*/  ENDCOLLECTIVE ;  /* 0x000000000000791b */ /* 0x003fe20003800000 */
.L_x_2190:
        /* <DEDUP_REMOVED lines=8> */
.L_x_2191:
[----:B------:R-:W-:Y:S02]  /*69c0*/  MOV R199, R141 ;  /* 0x0000008d00c77202 */ /* 0x000fe40000000f00 */
[----:B------:R-:W-:Y:S01]  /*69d0*/  MOV R201, R197 ;  /* 0x000000c500c97202 */ /* 0x000fe20000000f00 */
[----:B------:R-:W-:-:S11]  /*69e0*/  HFMA2.MMA R197, -RZ, RZ, 0, 1.847743988037109375e-06 ;  /* 0x0000001fffc57435 */ /* 0x000fd600000001ff */
[----:B------:R-:W-:Y:S05]  /*69f0*/  WARPSYNC.COLLECTIVE R196, `(.L_x_2192) ;  /* 0x00000000c4087348 */ /* 0x000fea0003c00000 */
[----:B------:R0:W1:Y:S02]  /*6a00*/  SHFL.BFLY P0, R197, R199, R198, R197 ;  /* 0x0c0000c6c7c57389 */ /* 0x00006400000000c5 */
[----:B01----:R-:W-:Y:S01]  /*6a10*/  ENDCOLLECTIVE ;  /* 0x000000000000791b */ /* 0x003fe20003800000 */
.L_x_2192:
[----:B------:R-:W-:Y:S01]  /*6a20*/  MOV R200, R197 ;  /* 0x000000c500c87202 */ /* 0x000fe20000000f00 */
[----:B------:R-:W-:Y:S06]  /*6a30*/  BRA `(.L_x_2193) ;  /* 0xffffffbc00107947 */ /* 0x000fec000383ffff */
.L_x_2194:
        /* <DEDUP_REMOVED lines=12> */
.L_x_16885:


//--------------------- .text._ZN10layer_norm13ln_bwd_kernelINS_13Kernel_traitsI6__halfS2_S2_S2_fjLj1280ELj1ELj4ELj1ELj16ENS_18Kernel_traits_baseILj1280ES2_S2_S2_S2_fjLj128EEEEELb0ELb1ELb0ELb0EEEvNS_9BwdParamsE --------------------------
	.section	.text._ZN10layer_norm13ln_bwd_kernelINS_13Kernel_traitsI6__halfS2_S2_S2_fjLj1280ELj1ELj4ELj1ELj16ENS_18Kernel_traits_baseILj1280ES2_S2_S2_S2_fjLj128EEEEELb0ELb1ELb0ELb0EEEvNS_9BwdParamsE,"ax",@progbits
	.align	128
        .global         _ZN10layer_norm13ln_bwd_kernelINS_13Kernel_traitsI6__halfS2_S2_S2_fjLj1280ELj1ELj4ELj1ELj16ENS_18Kernel_traits_baseILj1280ES2_S2_S2_S2_fjLj128EEEEELb0ELb1ELb0ELb0EEEvNS_9BwdParamsE
        .type           _ZN10layer_norm13ln_bwd_kernelINS_13Kernel_traitsI6__halfS2_S2_S2_fjLj1280ELj1ELj4ELj1ELj16ENS_18Kernel_traits_baseILj1280ES2_S2_S2_S2_fjLj128EEEEELb0ELb1ELb0ELb0EEEvNS_9BwdParamsE,@function
        .size           _ZN10layer_norm13ln_bwd_kernelINS_13Kernel_traitsI6__halfS2_S2_S2_fjLj1280ELj1ELj4ELj1ELj16ENS_18Kernel_traits_baseILj1280ES2_S2_S2_S2_fjLj128EEEEELb0ELb1ELb0ELb0EEEvNS_9BwdParamsE,(.L_x_16886 - _ZN10layer_norm13ln_bwd_kernelINS_13Kernel_traitsI6__halfS2_S2_S2_fjLj1280ELj1ELj4ELj1ELj16ENS_18Kernel_traits_baseILj1280ES2_S2_S2_S2_fjLj128EEEEELb0ELb1ELb0ELb0EEEvNS_9BwdParamsE)
        .other          _ZN10layer_norm13ln_bwd_kernelINS_13Kernel_traitsI6__halfS2_S2_S2_fjLj1280ELj1ELj4ELj1ELj16ENS_18Kernel_traits_baseILj1280ES2_S2_S2_S2_fjLj128EEEEELb0ELb1ELb0ELb0EEEvNS_9BwdParamsE,@"STO_CUDA_ENTRY STV_DEFAULT"
_ZN10layer_norm13ln_bwd_kernelINS_13Kernel_traitsI6__halfS2_S2_S2_fjLj1280ELj1ELj4ELj1ELj16ENS_18Kernel_traits_baseILj1280ES2_S2_S2_S2_fjLj128EEEEELb0ELb1ELb0ELb0EEEvNS_9BwdParamsE:
.text._ZN10layer_norm13ln_bwd_kernelINS_13Kernel_traitsI6__halfS2_S2_S2_fjLj1280ELj1ELj4ELj1ELj16ENS_18Kernel_traits_baseILj1280ES2_S2_S2_S2_fjLj128EEEEELb0ELb1ELb0ELb0EEEvNS_9BwdParamsE:
        /* <DEDUP_REMOVED lines=40> */
[C---:B0-----:R-:W-:Y:S01]  /*0280*/  @P2 IMAD.WIDE.U32 R38, R51.reuse, 0x10, R38 ;  /* 0x0000001033262825 */ /* 0x041fe200078e0026 */
[----:B------:R-:W-:Y:S01]  /*0290*/  SHF.R.U32.HI R0, RZ, 0x5, R50 ;  /* 0x00000005ff007819 */ /* 0x000fe20000011632 */
[----:B------:R-:W-:Y:S01]  /*02a0*/  BSSY B0, `(.L_x_2195) ;  /* 0x0000547000007945 */ /* 0x000fe20003800000 */
[----:B------:R-:W-:Y:S01]  /*02b0*/  P2R R244, PR, RZ, 0x10 ;  /* 0x00000010fff47803 */ /* 0x000fe20000000000 */
[----:B------:R0:W5:Y:S03]  /*02c0*/  @P0 LDG.E.128 R20, desc[UR4][R28.64] ;  /* 0x000000041c140981 */ /* 0x000166000c1e1d00 */
[----:B------:R-:W0:Y:S01]  /*02d0*/  @P4 LDC.64 R46, c[0x0][0x260] ;  /* 0x00009800ff2e4b82 */ /* 0x000e220000000a00 */
[C---:B-1----:R-:W-:Y:S01]  /*02e0*/  @P2 IMAD.WIDE.U32 R40, R51.reuse, 0x10, R40 ;  /* 0x0000001033282825 */ /* 0x042fe200078e0028 */
[----:B------:R-:W-:Y:S01]  /*02f0*/  @P2 IADD3 R51, R51, 0x20, RZ ;  /* 0x0000002033332810 */ /* 0x000fe20007ffe0ff */
[----:B------:R-:W5:Y:S01]  /*0300*/  @P1 LDG.E.128 R148, desc[UR4][R34.64] ;  /* 0x0000000422941981 */ /* 0x000f62000c1e1d00 */
[----:B------:R-:W-:-:S02]  /*0310*/  CS2R R52, SRZ ;  /* 0x0000000000347805 */ /* 0x000fc4000001ff00 */
[----:B------:R-:W-:Y:S02]  /*0320*/  CS2R R54, SRZ ;  /* 0x0000000000367805 */ /* 0x000fe4000001ff00 */
[----:B------:R-:W-:Y:S01]  /*0330*/  CS2R R56, SRZ ;  /* 0x0000000000387805 */ /* 0x000fe2000001ff00 */
[----:B------:R-:W5:Y:S01]  /*0340*/  @P1 LDG.E.128 R16, desc[UR4][R36.64] ;  /* 0x0000000424101981 */ /* 0x000f62000c1e1d00 */
[----:B------:R-:W1:Y:S01]  /*0350*/  @P4 LDC.64 R48, c[0x0][0x278] ;  /* 0x00009e00ff304b82 */ /* 0x000e620000000a00 */
[----:B--2---:R-:W-:Y:S01]  /*0360*/  @P3 IMAD.WIDE.U32 R42, R51, 0x10, R42 ;  /* 0x00000010332a3825 */ /* 0x004fe200078e002a */
[----:B------:R-:W-:Y:S01]  /*0370*/  CS2R R58, SRZ ;  /* 0x00000000003a7805 */ /* 0x000fe2000001ff00 */
[----:B------:R-:W5:Y:S01]  /*0380*/  @P2 LDG.E.128 R144, desc[UR4][R38.64] ;  /* 0x0000000426902981 */ /* 0x000f62000c1e1d00 */
[----:B----4-:R-:W-:Y:S01]  /*0390*/  LEA R2, R3, R0, 0x2 ;  /* 0x0000000003027211 */ /* 0x010fe200078e10ff */
[C---:B---3--:R-:W-:Y:S01]  /*03a0*/  @P3 IMAD.WIDE.U32 R44, R51.reuse, 0x10, R44 ;  /* 0x00000010332c3825 */ /* 0x048fe200078e002c */
[----:B------:R-:W-:Y:S01]  /*03b0*/  @P3 IADD3 R51, R51, 0x20, RZ ;  /* 0x0000002033333810 */ /* 0x000fe20007ffe0ff */
[----:B------:R-:W5:Y:S04]  /*03c0*/  @P2 LDG.E.128 R12, desc[UR4][R40.64] ;  /* 0x00000004280c2981 */ /* 0x000f68000c1e1d00 */
[C---:B0-----:R-:W-:Y:S01]  /*03d0*/  @P4 IMAD.WIDE.U32 R30, R51.reuse, 0x10, R46 ;  /* 0x00000010331e4825 */ /* 0x041fe200078e002e */
[----:B------:R-:W5:Y:S04]  /*03e0*/  @P3 LDG.E.128 R60, desc[UR4][R42.64] ;  /* 0x000000042a3c3981 */ /* 0x000f68000c1e1d00 */
[----:B------:R0:W5:Y:S01]  /*03f0*/  @P4 LDG.E.128 R24, desc[UR4][R30.64] ;  /* 0x000000041e184981 */ /* 0x000162000c1e1d00 */
[----:B-1----:R-:W-:-:S03]  /*0400*/  @P4 IMAD.WIDE.U32 R32, R51, 0x10, R48 ;  /* 0x0000001033204825 */ /* 0x002fc600078e0030 */
[----:B------:R1:W5:Y:S04]  /*0410*/  @P3 LDG.E.128 R8, desc[UR4][R44.64] ;  /* 0x000000042c083981 */ /* 0x000368000c1e1d00 */
[----:B------:R2:W5:Y:S01]  /*0420*/  @P4 LDG.E.128 R4, desc[UR4][R32.64] ;  /* 0x0000000420044981 */ /* 0x000562000c1e1d00 */
[----:B------:R-:W-:Y:S02]  /*0430*/  ISETP.GE.AND P4, PT, R2, UR6, PT ;  /* 0x0000000602007c0c */ /* 0x000fe4000bf86270 */
[----:B------:R-:W-:Y:S02]  /*0440*/  CS2R R28, SRZ ;  /* 0x00000000001c7805 */ /* 0x000fe4000001ff00 */
[----:B0-----:R-:W-:Y:S02]  /*0450*/  CS2R R30, SRZ ;  /* 0x00000000001e7805 */ /* 0x001fe4000001ff00 */
[----:B------:R-:W-:-:S02]  /*0460*/  CS2R R34, SRZ ;  /* 0x0000000000227805 */ /* 0x000fc4000001ff00 */
[----:B------:R-:W-:Y:S02]  /*0470*/  CS2R R36, SRZ ;  /* 0x0000000000247805 */ /* 0x000fe4000001ff00 */
[----:B------:R-:W-:Y:S02]  /*0480*/  CS2R R38, SRZ ;  /* 0x0000000000267805 */ /* 0x000fe4000001ff00 */
[----:B------:R-:W-:Y:S02]  /*0490*/  CS2R R40, SRZ ;  /* 0x0000000000287805 */ /* 0x000fe4000001ff00 */
[----:B------:R-:W-:Y:S02]  /*04a0*/  CS2R R42, SRZ ;  /* 0x00000000002a7805 */ /* 0x000fe4000001ff00 */
[----:B-1----:R-:W-:Y:S02]  /*04b0*/  CS2R R44, SRZ ;  /* 0x00000000002c7805 */ /* 0x002fe4000001ff00 */
[----:B--2---:R-:W-:-:S02]  /*04c0*/  CS2R R32, SRZ ;  /* 0x0000000000207805 */ /* 0x004fc4000001ff00 */
        /* <DEDUP_REMOVED lines=48> */
[--C-:B-----5:R-:W-:Y:S01]  /*07d0*/  HADD2.F32 R0, -RZ, R152.reuse.H0_H0 ;  /* 0x20000098ff007230 */ /* 0x120fe20000004100 */
[----:B------:R-:W-:Y:S01]  /*07e0*/  ULDC.64 UR6, c[0x0][0x270] ;  /* 0x00009c0000067ab9 */ /* 0x000fe20000000a00 */
[----:B------:R-:W-:Y:S01]  /*07f0*/  HADD2.F32 R3, -RZ, R152.H1_H1 ;  /* 0x30000098ff037230 */ /* 0x000fe20000004100 */
[----:B------:R-:W-:Y:S01]  /*0800*/  ISETP.NE.U32.AND P4, PT, RZ, UR6, PT ;  /* 0x00000006ff007c0c */ /* 0x000fe2000bf85070 */
[----:B------:R-:W-:Y:S01]  /*0810*/  HADD2.F32 R29, -RZ, R153.H0_H0 ;  /* 0x20000099ff1d7230 */ /* 0x000fe20000004100 */
[----:B------:R0:W-:Y:S01]  /*0820*/  STL [R1+0x120], R0 ;  /* 0x0001200001007387 */ /* 0x0001e20000100800 */
[----:B------:R-:W-:Y:S01]  /*0830*/  ULDC.U8 UR6, c[0x0][0x2a0] ;  /* 0x0000a80000067ab9 */ /* 0x000fe20000000000 */
[----:B------:R-:W-:Y:S01]  /*0840*/  ISETP.NE.AND.EX P4, PT, RZ, UR7, PT, P4 ;  /* 0x00000007ff007c0c */ /* 0x000fe2000bf85340 */
[----:B------:R-:W-:Y:S01]  /*0850*/  HADD2.F32 R252, -RZ, R4.H1_H1 ;  /* 0x30000004fffc7230 */ /* 0x000fe20000004100 */
[----:B------:R1:W-:Y:S01]  /*0860*/  STL [R1+0x11c], R3 ;  /* 0x00011c0301007387 */ /* 0x0003e20000100800 */
[----:B------:R-:W-:Y:S01]  /*0870*/  ISETP.NE.AND P5, PT, RZ, UR6, PT ;  /* 0x00000006ff007c0c */ /* 0x000fe2000bfa5270 */
[----:B------:R-:W-:-:S02]  /*0880*/  HADD2.F32 R250, -RZ, R5.H0_H0 ;  /* 0x20000005fffa7230 */ /* 0x000fc40000004100 */
[----:B------:R2:W-:Y:S01]  /*0890*/  STL [R1+0x118], R29 ;  /* 0x0001181d01007387 */ /* 0x0005e20000100800 */
[----:B------:R-:W-:Y:S01]  /*08a0*/  HADD2.F32 R249, -RZ, R5.H1_H1 ;  /* 0x30000005fff97230 */ /* 0x000fe20000004100 */
[----:B------:R-:W-:Y:S01]  /*08b0*/  P2R R243, PR, RZ, 0x20 ;  /* 0x00000020fff37803 */ /* 0x000fe20000000000 */
[----:B0-----:R-:W-:Y:S02]  /*08c0*/  HADD2.F32 R0, -RZ, R153.H1_H1 ;  /* 0x30000099ff007230 */ /* 0x001fe40000004100 */
[----:B------:R-:W-:Y:S02]  /*08d0*/  HADD2.F32 R248, -RZ, R6.H0_H0 ;  /* 0x20000006fff87230 */ /* 0x000fe40000004100 */
[----:B-1----:R-:W-:Y:S01]  /*08e0*/  HADD2.F32 R3, -RZ, R154.H0_H0 ;  /* 0x2000009aff037230 */ /* 0x002fe20000004100 */
[----:B------:R0:W-:Y:S01]  /*08f0*/  STL [R1+0x114], R0 ;  /* 0x0001140001007387 */ /* 0x0001e20000100800 */
[----:B------:R-:W-:Y:S02]  /*0900*/  HADD2.F32 R247, -RZ, R6.H1_H1 ;  /* 0x30000006fff77230 */ /* 0x000fe40000004100 */
[----:B--2---:R-:W-:Y:S01]  /*0910*/  HADD2.F32 R29, -RZ, R154.H1_H1 ;  /* 0x3000009aff1d7230 */ /* 0x004fe20000004100 */
[----:B------:R1:W-:Y:S01]  /*0920*/  STL [R1+0x110], R3 ;  /* 0x0001100301007387 */ /* 0x0003e20000100800 */
[----:B------:R-:W-:-:S02]  /*0930*/  HADD2.F32 R246, -RZ, R7.H0_H0 ;  /* 0x20000007fff67230 */ /* 0x000fc40000004100 */
[----:B------:R-:W-:Y:S01]  /*0940*/  HADD2.F32 R245, -RZ, R7.H1_H1 ;  /* 0x30000007fff57230 */ /* 0x000fe20000004100 */
[----:B------:R2:W-:Y:S01]  /*0950*/  STL [R1+0x10c], R29 ;  /* 0x00010c1d01007387 */ /* 0x0005e20000100800 */
[--C-:B0-----:R-:W-:Y:S02]  /*0960*/  HADD2.F32 R0, -RZ, R155.reuse.H0_H0 ;  /* 0x2000009bff007230 */ /* 0x101fe40000004100 */
[----:B-1----:R-:W-:-:S03]  /*0970*/  HADD2.F32 R3, -RZ, R155.H1_H1 ;  /* 0x3000009bff037230 */ /* 0x002fc60000004100 */
[----:B------:R0:W-:Y:S01]  /*0980*/  STL [R1+0x108], R0 ;  /* 0x0001080001007387 */ /* 0x0001e20000100800 */
[----:B--2---:R-:W-:-:S03]  /*0990*/  HADD2.F32 R29, -RZ, R148.H0_H0 ;  /* 0x20000094ff1d7230 */ /* 0x004fc60000004100 */
[----:B------:R1:W-:Y:S04]  /*09a0*/  STL [R1+0x104], R3 ;  /* 0x0001040301007387 */ /* 0x0003e80000100800 */
[----:B------:R2:W-:Y:S01]  /*09b0*/  STL [R1+0x100], R29 ;  /* 0x0001001d01007387 */ /* 0x0005e20000100800 */
[----:B0-----:R-:W-:Y:S02]  /*09c0*/  HADD2.F32 R0, -RZ, R148.H1_H1 ;  /* 0x30000094ff007230 */ /* 0x001fe40000004100 */
[----:B-1----:R-:W-:-:S03]  /*09d0*/  HADD2.F32 R3, -RZ, R149.H0_H0 ;  /* 0x20000095ff037230 */ /* 0x002fc60000004100 */
[----:B------:R0:W-:Y:S01]  /*09e0*/  STL [R1+0xfc], R0 ;  /* 0x0000fc0001007387 */ /* 0x0001e20000100800 */
[----:B--2---:R-:W-:-:S03]  /*09f0*/  HADD2.F32 R29, -RZ, R149.H1_H1 ;  /* 0x30000095ff1d7230 */ /* 0x004fc60000004100 */
[----:B------:R1:W-:Y:S04]  /*0a00*/  STL [R1+0xf8], R3 ;  /* 0x0000f80301007387 */ /* 0x0003e80000100800 */
        /* <DEDUP_REMOVED lines=44> */
[--C-:B------:R-:W-:Y:S02]  /*0cd0*/  HADD2.F32 R24, -RZ, R25.reuse.H1_H1 ;  /* 0x30000019ff187230 */ /* 0x100fe40000004100 */
[----:B-1----:R-:W-:Y:S01]  /*0ce0*/  HADD2.F32 R3, -RZ, R25.H0_H0 ;  /* 0x20000019ff037230 */ /* 0x002fe20000004100 */
[----:B------:R0:W-:Y:S01]  /*0cf0*/  STL [R1+0x9c], R0 ;  /* 0x00009c0001007387 */ /* 0x0001e20000100800 */
[----:B--2---:R-:W-:-:S03]  /*0d00*/  HFMA2.MMA R29, -RZ, RZ, 0, 0 ;  /* 0x00000000ff1d7435 */ /* 0x004fc600000001ff */
[----:B------:R1:W-:Y:S04]  /*0d10*/  STL [R1+0x98], R3 ;  /* 0x0000980301007387 */ /* 0x0003e80000100800 */
[----:B------:R2:W-:Y:S01]  /*0d20*/  STL [R1+0x94], R24 ;  /* 0x0000941801007387 */ /* 0x0005e20000100800 */
[--C-:B0-----:R-:W-:Y:S02]  /*0d30*/  HADD2.F32 R0, -RZ, R26.reuse.H0_H0 ;  /* 0x2000001aff007230 */ /* 0x101fe40000004100 */
[----:B-1----:R-:W-:-:S03]  /*0d40*/  HADD2.F32 R3, -RZ, R26.H1_H1 ;  /* 0x3000001aff037230 */ /* 0x002fc60000004100 */
[----:B------:R0:W-:Y:S01]  /*0d50*/  STL [R1+0x90], R0 ;  /* 0x0000900001007387 */ /* 0x0001e20000100800 */
[----:B--2---:R-:W-:-:S03]  /*0d60*/  HADD2.F32 R24, -RZ, R27.H0_H0 ;  /* 0x2000001bff187230 */ /* 0x004fc60000004100 */
[----:B------:R1:W-:Y:S04]  /*0d70*/  STL [R1+0x8c], R3 ;  /* 0x00008c0301007387 */ /* 0x0003e80000100800 */
[----:B------:R-:W-:Y:S01]  /*0d80*/  STL [R1+0x88], R24 ;  /* 0x0000881801007387 */ /* 0x000fe20000100800 */
[----:B0-----:R-:W-:Y:S02]  /*0d90*/  HADD2.F32 R0, -RZ, R27.H1_H1 ;  /* 0x3000001bff007230 */ /* 0x001fe40000004100 */
[----:B-1----:R-:W-:-:S03]  /*0da0*/  HADD2.F32 R3, -RZ, R20.H0_H0 ;  /* 0x20000014ff037230 */ /* 0x002fc60000004100 */
[----:B------:R0:W-:Y:S01]  /*0db0*/  STL [R1+0x84], R0 ;  /* 0x0000840001007387 */ /* 0x0001e20000100800 */
[----:B------:R-:W-:-:S03]  /*0dc0*/  HADD2.F32 R20, -RZ, R20.H1_H1 ;  /* 0x30000014ff147230 */ /* 0x000fc60000004100 */
        /* <DEDUP_REMOVED lines=13> */
[----:B------:R-:W-:Y:S01]  /*0ea0*/  STL [R1+0x64], R20 ;  /* 0x0000641401007387 */ /* 0x000fe20000100800 */
[--C-:B0-----:R-:W-:Y:S02]  /*0eb0*/  HADD2.F32 R0, -RZ, R16.reuse.H0_H0 ;  /* 0x20000010ff007230 */ /* 0x101fe40000004100 */
[----:B-1----:R-:W-:-:S03]  /*0ec0*/  HADD2.F32 R3, -RZ, R16.H1_H1 ;  /* 0x30000010ff037230 */ /* 0x002fc60000004100 */
[----:B------:R0:W-:Y:S01]  /*0ed0*/  STL [R1+0x60], R0 ;  /* 0x0000600001007387 */ /* 0x0001e20000100800 */
[----:B------:R-:W-:-:S03]  /*0ee0*/  HADD2.F32 R16, -RZ, R17.H0_H0 ;  /* 0x20000011ff107230 */ /* 0x000fc60000004100 */
        /* <DEDUP_REMOVED lines=15> */
[--C-:B------:R-:W-:Y:S02]  /*0fe0*/  HADD2.F32 R12, -RZ, R13.reuse.H1_H1 ;  /* 0x3000000dff0c7230 */ /* 0x100fe40000004100 */
[----:B-1----:R-:W-:Y:S01]  /*0ff0*/  HADD2.F32 R3, -RZ, R13.H0_H0 ;  /* 0x2000000dff037230 */ /* 0x002fe20000004100 */
[----:B------:R0:W-:Y:S04]  /*1000*/  STL [R1+0x3c], R0 ;  /* 0x00003c0001007387 */ /* 0x0001e80000100800 */
[----:B------:R1:W-:Y:S04]  /*1010*/  STL [R1+0x38], R3 ;  /* 0x0000380301007387 */ /* 0x0003e80000100800 */
[----:B------:R2:W-:Y:S01]  /*1020*/  STL [R1+0x34], R12 ;  /* 0x0000340c01007387 */ /* 0x0005e20000100800 */
[----:B0-----:R-:W-:-:S02]  /*1030*/  HADD2.F32 R0, -RZ, R14.H0_H0 ;  /* 0x2000000eff007230 */ /* 0x001fc40000004100 */
        /* <DEDUP_REMOVED lines=14> */
[----:B--2---:R-:W-:-:S03]  /*1120*/  HADD2.F32 R8, -RZ, R10.H1_H1 ;  /* 0x3000000aff087230 */ /* 0x004fc60000004100 */
[----:B------:R1:W-:Y:S01]  /*1130*/  STL [R1+0x14], R3 ;  /* 0x0000140301007387 */ /* 0x0003e20000100800 */
[----:B0-----:R-:W-:Y:S02]  /*1140*/  HADD2.F32 R0, -RZ, R10.H0_H0 ;  /* 0x2000000aff007230 */ /* 0x001fe40000004100 */
[----:B-1----:R-:W-:-:S03]  /*1150*/  HADD2.F32 R3, -RZ, R11.H1_H1 ;  /* 0x3000000bff037230 */ /* 0x002fc60000004100 */
[----:B------:R0:W-:Y:S04]  /*1160*/  STL [R1+0x10], R0 ;  /* 0x0000100001007387 */ /* 0x0001e80000100800 */
[----:B------:R-:W-:Y:S01]  /*1170*/  STL [R1+0xc], R8 ;  /* 0x00000c0801007387 */ /* 0x000fe20000100800 */
[----:B0-----:R-:W-:-:S05]  /*1180*/  HADD2.F32 R0, -RZ, R11.H0_H0 ;  /* 0x2000000bff007230 */ /* 0x001fca0000004100 */
[----:B------:R0:W-:Y:S04]  /*1190*/  STL [R1+0x8], R0 ;  /* 0x0000080001007387 */ /* 0x0001e80000100800 */
[----:B------:R1:W-:Y:S01]  /*11a0*/  STL [R1+0x4], R3 ;  /* 0x0000040301007387 */ /* 0x0003e20000100800 */
[----:B0-----:R-:W-:-:S05]  /*11b0*/  HADD2.F32 R0, -RZ, R4.H0_H0 ;  /* 0x20000004ff007230 */ /* 0x001fca0000004100 */
[----:B------:R1:W-:Y:S02]  /*11c0*/  STL [R1], R0 ;  /* 0x0000000001007387 */ /* 0x0003e40000100800 */
.L_x_2218:
[----:B0-----:R-:W0:Y:S01]  /*11d0*/  @P4 LDC.64 R26, c[0x0][0x270] ;  /* 0x00009c00ff1a4b82 */ /* 0x001e220000000a00 */
[----:B---34-:R-:W-:Y:S02]  /*11e0*/  SHF.R.S32.HI R172, RZ, 0x1f, R2 ;  /* 0x0000001fffac7819 */ /* 0x018fe40000011402 */
[----:B------:R-:W-:-:S05]  /*11f0*/  ISETP.NE.AND P6, PT, R243, RZ, PT ;  /* 0x000000fff300720c */ /* 0x000fca0003fc5270 */
[----:B--2---:R-:W2:Y:S01]  /*1200*/  LDC.64 R174, c[0x0][0x250] ;  /* 0x00009400ffae7b82 */ /* 0x004ea20000000a00 */
[----:B0-----:R-:W-:-:S04]  /*1210*/  @P4 LEA R26, P5, R2, R26, 0x1 ;  /* 0x0000001a021a4211 */ /* 0x001fc800078a08ff */
[----:B------:R-:W-:-:S05]  /*1220*/  @P4 LEA.HI.X R27, R2, R27, R172, 0x1, P5 ;  /* 0x0000001b021b4211 */ /* 0x000fca00028f0cac */
[----:B------:R2:W3:Y:S02]  /*1230*/  @P4 LDG.E.U16 R172, desc[UR4][R26.64] ;  /* 0x000000041aac4981 */ /* 0x0004e4000c1e1500 */
[----:B--2---:R-:W-:-:S05]  /*1240*/  IMAD.WIDE R26, R2, 0x4, R174 ;  /* 0x00000004021a7825 */ /* 0x004fca00078e02ae */
[----:B------:R0:W2:Y:S02]  /*1250*/  LDG.E R202, desc[UR4][R26.64] ;  /* 0x000000041aca7981 */ /* 0x0000a4000c1e1900 */
[----:B0-----:R-:W0:Y:S01]  /*1260*/  LDC.64 R26, c[0x0][0x258] ;  /* 0x00009600ff1a7b82 */ /* 0x001e220000000a00 */
[----:B------:R-:W4:Y:S01]  /*1270*/  S2R R173, SR_TID.X ;  /* 0x0000000000ad7919 */ /* 0x000f220000002100 */
[----:B------:R-:W-:Y:S01]  /*1280*/  MOV R241, UR13 ;  /* 0x0000000d00f17c02 */ /* 0x000fe20008000f00 */
[----:B------:R-:W-:Y:S01]  /*1290*/  BSSY B1, `(.L_x_2197) ;  /* 0x000006b000017945 */ /* 0x000fe20003800000 */
[----:B0-----:R-:W-:-:S05]  /*12a0*/  IMAD.WIDE R26, R2, 0x4, R26 ;  /* 0x00000004021a7825 */ /* 0x001fca00078e021a */
[----:B-----5:R0:W5:Y:S01]  /*12b0*/  LDG.E R181, desc[UR4][R26.64] ;  /* 0x000000041ab57981 */ /* 0x020162000c1e1900 */
[----:B------:R-:W-:Y:S02]  /*12c0*/  MOV R203, RZ ;  /* 0x000000ff00cb7202 */ /* 0x000fe40000000f00 */
[----:B------:R-:W-:Y:S02]  /*12d0*/  MOV R216, RZ ;  /* 0x000000ff00d87202 */ /* 0x000fe40000000f00 */
[----:B----4-:R-:W-:Y:S01]  /*12e0*/  LOP3.LUT R242, R173, 0x1f, RZ, 0xc0, !PT ;  /* 0x0000001fadf27812 */ /* 0x010fe200078ec0ff */
[----:B0-----:R-:W-:Y:S01]  /*12f0*/  IMAD R27, R2, R241, RZ ;  /* 0x000000f1021b7224 */ /* 0x001fe200078e02ff */
[----:B------:R-:W-:Y:S01]  /*1300*/  MOV R26, 0x3f800000 ;  /* 0x3f800000001a7802 */ /* 0x000fe20000000f00 */
[----:B---3--:R-:W-:-:S03]  /*1310*/  @P4 HADD2.F32 R26, -RZ, R172.H0_H0 ;  /* 0x200000acff1a4230 */ /* 0x008fc60000004100 */
[----:B------:R-:W-:-:S04]  /*1320*/  SHF.R.S32.HI R172, RZ, 0x1f, R27 ;  /* 0x0000001fffac7819 */ /* 0x000fc8000001141b */
[----:B------:R-:W-:-:S04]  /*1330*/  LEA.HI R27, R172, R27, RZ, 0x3 ;  /* 0x0000001bac1b7211 */ /* 0x000fc800078f18ff */
[----:B------:R-:W-:-:S04]  /*1340*/  LEA.HI.SX32 R27, R27, R242, 0x1d ;  /* 0x000000f21b1b7211 */ /* 0x000fc800078feaff */
[----:B------:R-:W-:Y:S02]  /*1350*/  MOV R218, R27 ;  /* 0x0000001b00da7202 */ /* 0x000fe40000000f00 */
[----:B--2---:R-:W-:Y:S01]  /*1360*/  FSEL R202, R202, RZ, !P6 ;  /* 0x000000ffcaca7208 */ /* 0x004fe20007000000 */
[----:B------:R-:W-:Y:S06]  /*1370*/  @!P0 BRA `(.L_x_2198) ;  /* 0x0000000400708947 */ /* 0x000fec0003800000 */
[----:B------:R-:W-:Y:S01]  /*1380*/  ISETP.NE.U32.AND P5, PT, RZ, UR8, PT ;  /* 0x00000008ff007c0c */ /* 0x000fe2000bfa5070 */
[----:B------:R-:W0:Y:S01]  /*1390*/  LDC.64 R8, c[0x0][0x2b8] ;  /* 0x0000ae00ff087b82 */ /* 0x000e220000000a00 */
[----:B------:R-:W2:Y:S02]  /*13a0*/  LDL R239, [R1+0x120] ;  /* 0x0001200001ef7983 */ /* 0x000ea40000100800 */
[----:B------:R-:W-:Y:S02]  /*13b0*/  ISETP.NE.AND.EX P5, PT, RZ, UR9, PT, P5 ;  /* 0x00000009ff007c0c */ /* 0x000fe4000bfa5350 */
[----:B------:R-:W3:Y:S04]  /*13c0*/  LDL R176, [R1+0x11c] ;  /* 0x00011c0001b07983 */ /* 0x000ee80000100800 */
[----:B------:R-:W4:Y:S04]  /*13d0*/  LDL R251, [R1+0x118] ;  /* 0x0001180001fb7983 */ /* 0x000f280000100800 */
[----:B------:R-:W4:Y:S03]  /*13e0*/  LDL R179, [R1+0x114] ;  /* 0x0001140001b37983 */ /* 0x000f260000100800 */
[C---:B------:R-:W-:Y:S01]  /*13f0*/  @P5 LEA R4, P6, R27.reuse, UR8, 0x4 ;  /* 0x000000081b045c11 */ /* 0x040fe2000f8c20ff */
[----:B------:R-:W4:Y:S03]  /*1400*/  LDL R178, [R1+0x110] ;  /* 0x0001100001b27983 */ /* 0x000f260000100800 */
[C---:B------:R-:W-:Y:S01]  /*1410*/  @P5 LEA.HI.X R5, R27.reuse, UR9, RZ, 0x4, P6 ;  /* 0x000000091b055c11 */ /* 0x040fe2000b0f24ff */
[----:B------:R-:W4:Y:S04]  /*1420*/  LDL R177, [R1+0x10c] ;  /* 0x00010c0001b17983 */ /* 0x000f280000100800 */
[----:B------:R1:W5:Y:S01]  /*1430*/  @P5 LDG.E.128 R144, desc[UR4][R4.64] ;  /* 0x0000000404905981 */ /* 0x000362000c1e1d00 */
[----:B0-----:R-:W-:-:S06]  /*1440*/  IMAD.WIDE.U32 R8, R27, 0x10, R8 ;  /* 0x000000101b087825 */ /* 0x001fcc00078e0008 */
[----:B------:R-:W2:Y:S01]  /*1450*/  LDG.E.128 R8, desc[UR4][R8.64] ;  /* 0x0000000408087981 */ /* 0x000ea2000c1e1d00 */
[----:B-1----:R-:W-:-:S04]  /*1460*/  LEA R4, P5, R27, UR10, 0x4 ;  /* 0x0000000a1b047c11 */ /* 0x002fc8000f8a20ff */
[----:B------:R-:W-:-:S06]  /*1470*/  LEA.HI.X R5, R27, UR11, RZ, 0x4, P5 ;  /* 0x0000000b1b057c11 */ /* 0x000fcc000a8f24ff */
[----:B------:R-:W3:Y:S01]  /*1480*/  LDG.E.128 R4, desc[UR4][R4.64] ;  /* 0x0000000404047981 */ /* 0x000ee2000c1e1d00 */
[--C-:B--2---:R-:W-:Y:S02]  /*1490*/  HADD2.F32 R236, -RZ, R10.reuse.H0_H0 ;  /* 0x2000000affec7230 */ /* 0x104fe40000004100 */
[----:B------:R-:W-:Y:S02]  /*14a0*/  HADD2.F32 R235, -RZ, R10.H1_H1 ;  /* 0x3000000affeb7230 */ /* 0x000fe40000004100 */
[--C-:B---3--:R-:W-:Y:S02]  /*14b0*/  HADD2.F32 R175, -RZ, R4.reuse.H0_H0 ;  /* 0x20000004ffaf7230 */ /* 0x108fe40000004100 */
[----:B------:R-:W-:Y:S02]  /*14c0*/  HADD2.F32 R0, -RZ, R4.H1_H1 ;  /* 0x30000004ff007230 */ /* 0x000fe40000004100 */
[--C-:B------:R-:W-:Y:S02]  /*14d0*/  HADD2.F32 R4, -RZ, R7.reuse.H0_H0 ;  /* 0x20000007ff047230 */ /* 0x100fe40000004100 */
[----:B------:R-:W-:-:S02]  /*14e0*/  HADD2.F32 R172, -RZ, R7.H1_H1 ;  /* 0x30000007ffac7230 */ /* 0x000fc40000004100 */
[--C-:B------:R-:W-:Y:S02]  /*14f0*/  HADD2.F32 R7, -RZ, R8.reuse.H0_H0 ;  /* 0x20000008ff077230 */ /* 0x100fe40000004100 */
[----:B------:R-:W-:Y:S02]  /*1500*/  HADD2.F32 R8, -RZ, R8.H1_H1 ;  /* 0x30000008ff087230 */ /* 0x000fe40000004100 */
[----:B------:R-:W-:Y:S01]  /*1510*/  FADD.FTZ R175, -R202, R175 ;  /* 0x000000afcaaf7221 */ /* 0x000fe20000010100 */
[----:B------:R-:W-:Y:S02]  /*1520*/  FMUL.FTZ R10, R239, R7 ;  /* 0x00000007ef0a7220 */ /* 0x000fe40000410000 */
[----:B------:R-:W-:Y:S01]  /*1530*/  FMUL.FTZ R239, R176, R8 ;  /* 0x00000008b0ef7220 */ /* 0x000fe20000410000 */
[--C-:B------:R-:W-:Y:S01]  /*1540*/  HADD2.F32 R234, -RZ, R11.reuse.H0_H0 ;  /* 0x2000000bffea7230 */ /* 0x100fe20000004100 */
[----:B------:R-:W2:Y:S01]  /*1550*/  LDL R176, [R1+0x108] ;  /* 0x0001080001b07983 */ /* 0x000ea20000100800 */
[----:B------:R-:W-:-:S02]  /*1560*/  HADD2.F32 R233, -RZ, R11.H1_H1 ;  /* 0x3000000bffe97230 */ /* 0x000fc40000004100 */
[----:B------:R-:W-:Y:S01]  /*1570*/  FADD.FTZ R11, -R202, R0 ;  /* 0x00000000ca0b7221 */ /* 0x000fe20000010100 */
[C---:B-----5:R-:W-:Y:S02]  /*1580*/  FMUL.FTZ R0, R181.reuse, R175 ;  /* 0x000000afb5007220 */ /* 0x060fe40000410000 */
[----:B------:R-:W3:Y:S01]  /*1590*/  LDL R175, [R1+0x104] ;  /* 0x0001040001af7983 */ /* 0x000ee20000100800 */
[--C-:B------:R-:W-:Y:S02]  /*15a0*/  HADD2.F32 R174, -RZ, R5.reuse.H0_H0 ;  /* 0x20000005ffae7230 */ /* 0x100fe40000004100 */
[----:B------:R-:W-:Y:S01]  /*15b0*/  FMUL.FTZ R11, R181, R11 ;  /* 0x0000000bb50b7220 */ /* 0x000fe20000410000 */
[----:B------:R-:W-:Y:S02]  /*15c0*/  HADD2.F32 R173, -RZ, R5.H1_H1 ;  /* 0x30000005ffad7230 */ /* 0x000fe40000004100 */
[--C-:B------:R-:W-:Y:S02]  /*15d0*/  HADD2.F32 R238, -RZ, R9.reuse.H0_H0 ;  /* 0x20000009ffee7230 */ /* 0x100fe40000004100 */
[----:B------:R-:W-:-:S02]  /*15e0*/  HADD2.F32 R237, -RZ, R9.H1_H1 ;  /* 0x30000009ffed7230 */ /* 0x000fc40000004100 */
[C---:B------:R-:W-:Y:S01]  /*15f0*/  FADD.FTZ R9, -R202.reuse, R174 ;  /* 0x000000aeca097221 */ /* 0x040fe20000010100 */
[--C-:B------:R-:W-:Y:S02]  /*1600*/  HADD2.F32 R5, -RZ, R6.reuse.H0_H0 ;  /* 0x20000006ff057230 */ /* 0x100fe40000004100 */
[----:B------:R-:W-:Y:S01]  /*1610*/  FADD.FTZ R69, R69, R8 ;  /* 0x0000000845457221 */ /* 0x000fe20000010000 */
[----:B------:R-:W-:Y:S01]  /*1620*/  FFMA.FTZ R29, R11, R8, R29 ;  /* 0x000000080b1d7223 */ /* 0x000fe2000001001d */
[----:B------:R-:W-:Y:S01]  /*1630*/  FMUL.FTZ R9, R181, R9 ;  /* 0x00000009b5097220 */ /* 0x000fe20000410000 */
[----:B------:R-:W-:Y:S01]  /*1640*/  FADD.FTZ R8, -R202, R173 ;  /* 0x000000adca087221 */ /* 0x000fe20000010100 */
[----:B------:R-:W-:Y:S01]  /*1650*/  FADD.FTZ R174, RZ, R10 ;  /* 0x0000000affae7221 */ /* 0x000fe20000010000 */
[----:B------:R-:W-:Y:S01]  /*1660*/  FFMA.FTZ R173, R0, R10, RZ ;  /* 0x0000000a00ad7223 */ /* 0x000fe200000100ff */
[----:B------:R-:W-:Y:S02]  /*1670*/  HADD2.F32 R6, -RZ, R6.H1_H1 ;  /* 0x30000006ff067230 */ /* 0x000fe40000004100 */
[----:B------:R-:W-:Y:S01]  /*1680*/  FADD.FTZ R5, -R202, R5 ;  /* 0x00000005ca057221 */ /* 0x000fe20000010100 */
[----:B------:R-:W-:Y:S01]  /*1690*/  FADD.FTZ R70, R70, R238 ;  /* 0x000000ee46467221 */ /* 0x000fe20000010000 */
[----:B------:R-:W-:Y:S01]  /*16a0*/  FFMA.FTZ R30, R9, R238, R30 ;  /* 0x000000ee091e7223 */ /* 0x000fe2000001001e */
[----:B------:R-:W-:Y:S01]  /*16b0*/  FMUL.FTZ R8, R181, R8 ;  /* 0x00000008b5087220 */ /* 0x000fe20000410000 */
[----:B----4-:R-:W-:Y:S01]  /*16c0*/  FMUL.FTZ R238, R251, R238 ;  /* 0x000000eefbee7220 */ /* 0x010fe20000410000 */
[----:B------:R-:W-:Y:S01]  /*16d0*/  FADD.FTZ R174, R174, R239 ;  /* 0x000000efaeae7221 */ /* 0x000fe20000010000 */
[----:B------:R-:W-:Y:S01]  /*16e0*/  FFMA.FTZ R173, R11, R239, R173 ;  /* 0x000000ef0bad7223 */ /* 0x000fe200000100ad */
[----:B------:R-:W-:Y:S01]  /*16f0*/  FADD.FTZ R68, R68, R7 ;  /* 0x0000000744447221 */ /* 0x000fe20000010000 */
[----:B------:R-:W-:Y:S01]  /*1700*/  FFMA.FTZ R28, R0, R7, R28 ;  /* 0x00000007001c7223 */ /* 0x000fe2000001001c */
[----:B------:R-:W-:Y:S01]  /*1710*/  FMUL.FTZ R7, R181, R5 ;  /* 0x00000005b5077220 */ /* 0x000fe20000410000 */
[----:B------:R-:W-:Y:S01]  /*1720*/  FADD.FTZ R71, R71, R237 ;  /* 0x000000ed47477221 */ /* 0x000fe20000010000 */
[----:B------:R-:W-:Y:S01]  /*1730*/  FADD.FTZ R6, -R202, R6 ;  /* 0x00000006ca067221 */ /* 0x000fe20000010100 */
[-C--:B------:R-:W-:Y:S01]  /*1740*/  FFMA.FTZ R31, R8, R237.reuse, R31 ;  /* 0x000000ed081f7223 */ /* 0x080fe2000001001f */
[----:B------:R-:W-:Y:S01]  /*1750*/  FADD.FTZ R5, -R202, R4 ;  /* 0x00000004ca057221 */ /* 0x000fe20000010100 */
[----:B------:R-:W-:Y:S01]  /*1760*/  FMUL.FTZ R237, R179, R237 ;  /* 0x000000edb3ed7220 */ /* 0x000fe20000410000 */
        /* <DEDUP_REMOVED lines=8> */
[----:B------:R-:W-:Y:S01]  /*17f0*/  FADD.FTZ R73, R73, R235 ;  /* 0x000000eb49497221 */ /* 0x000fe20000010000 */
[----:B------:R-:W-:Y:S01]  /*1800*/  FFMA.FTZ R33, R6, R235, R33 ;  /* 0x000000eb06217223 */ /* 0x000fe20000010021 */
[----:B------:R-:W-:Y:S01]  /*1810*/  FMUL.FTZ R5, R181, R5 ;  /* 0x00000005b5057220 */ /* 0x000fe20000410000 */
[----:B------:R-:W-:Y:S01]  /*1820*/  FADD.FTZ R172, -R202, R172 ;  /* 0x000000accaac7221 */ /* 0x000fe20000010100 */
[----:B------:R-:W-:Y:S01]  /*1830*/  FMUL.FTZ R235, R177, R235 ;  /* 0x000000ebb1eb7220 */ /* 0x000fe20000410000 */
        /* <DEDUP_REMOVED lines=8> */
[----:B------:R-:W-:Y:S01]  /*18c0*/  FFMA.FTZ R35, R4, R233, R35 ;  /* 0x000000e904237223 */ /* 0x000fe20000010023 */
[----:B------:R-:W-:Y:S01]  /*18d0*/  IADD3 R218, R27, 0x20, RZ ;  /* 0x000000201bda7810 */ /* 0x000fe20007ffe0ff */
[----:B--2---:R-:W-:-:S04]  /*18e0*/  FMUL.FTZ R234, R176, R234 ;  /* 0x000000eab0ea7220 */ /* 0x004fc80000410000 */
[----:B------:R-:W-:Y:S01]  /*18f0*/  FADD.FTZ R174, R174, R234 ;  /* 0x000000eaaeae7221 */ /* 0x000fe20000010000 */
[----:B---3--:R-:W-:Y:S01]  /*1900*/  FMUL.FTZ R233, R175, R233 ;  /* 0x000000e9afe97220 */ /* 0x008fe20000410000 */
[----:B------:R-:W-:-:S03]  /*1910*/  FFMA.FTZ R173, R5, R234, R173 ;  /* 0x000000ea05ad7223 */ /* 0x000fc600000100ad */
[----:B------:R-:W-:Y:S01]  /*1920*/  FADD.FTZ R203, R174, R233 ;  /* 0x000000e9aecb7221 */ /* 0x000fe20000010000 */
[----:B------:R-:W-:-:S07]  /*1930*/  FFMA.FTZ R216, R4, R233, R173 ;  /* 0x000000e904d87223 */ /* 0x000fce00000100ad */
.L_x_2198:
[----:B------:R-:W-:Y:S05]  /*1940*/  BSYNC B1 ;  /* 0x0000000000017941 */ /* 0x000fea0003800000 */
.L_x_2197:
[----:B------:R-:W-:Y:S04]  /*1950*/  BSSY B1, `(.L_x_2199) ;  /* 0x000005e000017945 */ /* 0x000fe80003800000 */
[----:B------:R-:W-:Y:S05]  /*1960*/  @!P1 BRA `(.L_x_2200) ;  /* 0x0000000400709947 */ /* 0x000fea0003800000 */
[----:B------:R-:W-:Y:S01]  /*1970*/  ISETP.NE.U32.AND P5, PT, RZ, UR8, PT ;  /* 0x00000008ff007c0c */ /* 0x000fe2000bfa5070 */
[----:B------:R-:W0:Y:S01]  /*1980*/  LDC.64 R172, c[0x0][0x2b8] ;  /* 0x0000ae00ffac7b82 */ /* 0x000e220000000a00 */
[----:B------:R-:W2:Y:S02]  /*1990*/  LDL R225, [R1+0x100] ;  /* 0x0001000001e17983 */ /* 0x000ea40000100800 */
[----:B------:R-:W-:Y:S02]  /*19a0*/  ISETP.NE.AND.EX P5, PT, RZ, UR9, PT, P5 ;  /* 0x00000009ff007c0c */ /* 0x000fe4000bfa5350 */
[----:B------:R-:W3:Y:S04]  /*19b0*/  LDL R179, [R1+0xfc] ;  /* 0x0000fc0001b37983 */ /* 0x000ee80000100800 */
[----:B------:R-:W4:Y:S04]  /*19c0*/  LDL R251, [R1+0xf8] ;  /* 0x0000f80001fb7983 */ /* 0x000f280000100800 */
[----:B------:R-:W4:Y:S03]  /*19d0*/  LDL R227, [R1+0xf4] ;  /* 0x0000f40001e37983 */ /* 0x000f260000100800 */
[----:B------:R-:W-:-:S04]  /*19e0*/  @P5 LEA R12, P6, R218, UR8, 0x4 ;  /* 0x00000008da0c5c11 */ /* 0x000fc8000f8c20ff */
[----:B------:R-:W-:-:S05]  /*19f0*/  @P5 LEA.HI.X R13, R218, UR9, RZ, 0x4, P6 ;  /* 0x00000009da0d5c11 */ /* 0x000fca000b0f24ff */
[----:B------:R1:W5:Y:S01]  /*1a00*/  @P5 LDG.E.128 R148, desc[UR4][R12.64] ;  /* 0x000000040c945981 */ /* 0x000362000c1e1d00 */
[----:B0-----:R-:W-:-:S06]  /*1a10*/  IMAD.WIDE.U32 R172, R218, 0x10, R172 ;  /* 0x00000010daac7825 */ /* 0x001fcc00078e00ac */
[----:B------:R-:W2:Y:S01]  /*1a20*/  LDG.E.128 R172, desc[UR4][R172.64] ;  /* 0x00000004acac7981 */ /* 0x000ea2000c1e1d00 */
[----:B-1----:R-:W-:-:S04]  /*1a30*/  LEA R12, P5, R218, UR10, 0x4 ;  /* 0x0000000ada0c7c11 */ /* 0x002fc8000f8a20ff */
[----:B------:R-:W-:-:S06]  /*1a40*/  LEA.HI.X R13, R218, UR11, RZ, 0x4, P5 ;  /* 0x0000000bda0d7c11 */ /* 0x000fcc000a8f24ff */
[----:B------:R-:W3:Y:S01]  /*1a50*/  LDG.E.128 R12, desc[UR4][R12.64] ;  /* 0x000000040c0c7981 */ /* 0x000ee2000c1e1d00 */
[----:B--2---:R-:W-:Y:S02]  /*1a60*/  HADD2.F32 R232, -RZ, R172.H0_H0 ;  /* 0x200000acffe87230 */ /* 0x004fe40000004100 */
[----:B---3--:R-:W-:-:S05]  /*1a70*/  HADD2.F32 R178, -RZ, R12.H0_H0 ;  /* 0x2000000cffb27230 */ /* 0x008fca0000004100 */
[----:B------:R-:W-:-:S04]  /*1a80*/  FADD.FTZ R178, -R202, R178 ;  /* 0x000000b2cab27221 */ /* 0x000fc80000010100 */
[----:B-----5:R-:W-:Y:S01]  /*1a90*/  FMUL.FTZ R189, R181, R178 ;  /* 0x000000b2b5bd7220 */ /* 0x020fe20000410000 */
[----:B------:R-:W-:Y:S02]  /*1aa0*/  HADD2.F32 R12, -RZ, R12.H1_H1 ;  /* 0x3000000cff0c7230 */ /* 0x000fe40000004100 */
[----:B------:R-:W-:Y:S01]  /*1ab0*/  FADD.FTZ R76, R76, R232 ;  /* 0x000000e84c4c7221 */ /* 0x000fe20000010000 */
[----:B------:R-:W-:Y:S02]  /*1ac0*/  HADD2.F32 R172, -RZ, R172.H1_H1 ;  /* 0x300000acffac7230 */ /* 0x000fe40000004100 */
[-C--:B------:R-:W-:Y:S01]  /*1ad0*/  FFMA.FTZ R36, R189, R232.reuse, R36 ;  /* 0x000000e8bd247223 */ /* 0x080fe20000010024 */
[----:B------:R-:W-:Y:S01]  /*1ae0*/  FMUL.FTZ R232, R225, R232 ;  /* 0x000000e8e1e87220 */ /* 0x000fe20000410000 */
[----:B------:R-:W2:Y:S01]  /*1af0*/  LDL R178, [R1+0xe8] ;  /* 0x0000e80001b27983 */ /* 0x000ea20000100800 */
[----:B------:R-:W-:-:S03]  /*1b00*/  FADD.FTZ R12, -R202, R12 ;  /* 0x0000000cca0c7221 */ /* 0x000fc60000010100 */
[----:B------:R-:W3:Y:S01]  /*1b10*/  LDL R225, [R1+0xf0] ;  /* 0x0000f00001e17983 */ /* 0x000ee20000100800 */
[----:B------:R-:W-:-:S03]  /*1b20*/  FMUL.FTZ R231, R179, R172 ;  /* 0x000000acb3e77220 */ /* 0x000fc60000410000 */
[----:B------:R-:W2:Y:S01]  /*1b30*/  LDL R179, [R1+0xec] ;  /* 0x0000ec0001b37983 */ /* 0x000ea20000100800 */
[----:B------:R-:W-:Y:S01]  /*1b40*/  FMUL.FTZ R12, R181, R12 ;  /* 0x0000000cb50c7220 */ /* 0x000fe20000410000 */
[----:B------:R-:W-:-:S03]  /*1b50*/  FADD.FTZ R77, R77, R172 ;  /* 0x000000ac4d4d7221 */ /* 0x000fc60000010000 */
[----:B------:R-:W-:Y:S02]  /*1b60*/  FFMA.FTZ R37, R12, R172, R37 ;  /* 0x000000ac0c257223 */ /* 0x000fe40000010025 */
[----:B------:R-:W2:Y:S01]  /*1b70*/  LDL R172, [R1+0xe4] ;  /* 0x0000e40001ac7983 */ /* 0x000ea20000100800 */
[--C-:B------:R-:W-:Y:S02]  /*1b80*/  HADD2.F32 R177, -RZ, R13.reuse.H0_H0 ;  /* 0x2000000dffb17230 */ /* 0x100fe40000004100 */
[----:B------:R-:W-:-:S03]  /*1b90*/  HADD2.F32 R13, -RZ, R13.H1_H1 ;  /* 0x3000000dff0d7230 */ /* 0x000fc60000004100 */
[C---:B------:R-:W-:Y:S01]  /*1ba0*/  FADD.FTZ R177, -R202.reuse, R177 ;  /* 0x000000b1cab17221 */ /* 0x040fe20000010100 */
[--C-:B------:R-:W-:Y:S02]  /*1bb0*/  HADD2.F32 R176, -RZ, R14.reuse.H0_H0 ;  /* 0x2000000effb07230 */ /* 0x100fe40000004100 */
[----:B------:R-:W-:Y:S02]  /*1bc0*/  HADD2.F32 R16, -RZ, R14.H1_H1 ;  /* 0x3000000eff107230 */ /* 0x000fe40000004100 */
[----:B------:R-:W-:Y:S01]  /*1bd0*/  FADD.FTZ R14, -R202, R13 ;  /* 0x0000000dca0e7221 */ /* 0x000fe20000010100 */
[----:B------:R-:W-:Y:S02]  /*1be0*/  HADD2.F32 R230, -RZ, R173.H0_H0 ;  /* 0x200000adffe67230 */ /* 0x000fe40000004100 */
[----:B------:R-:W-:Y:S01]  /*1bf0*/  FMUL.FTZ R13, R181, R177 ;  /* 0x000000b1b50d7220 */ /* 0x000fe20000410000 */
[----:B------:R-:W-:Y:S01]  /*1c00*/  FADD.FTZ R203, R203, R232 ;  /* 0x000000e8cbcb7221 */ /* 0x000fe20000010000 */
[----:B------:R-:W-:Y:S01]  /*1c10*/  FFMA.FTZ R216, R189, R232, R216 ;  /* 0x000000e8bdd87223 */ /* 0x000fe200000100d8 */
[----:B------:R-:W-:-:S02]  /*1c20*/  HADD2.F32 R17, -RZ, R15.H0_H0 ;  /* 0x2000000fff117230 */ /* 0x000fc40000004100 */
[----:B------:R-:W-:Y:S01]  /*1c30*/  FADD.FTZ R78, R78, R230 ;  /* 0x000000e64e4e7221 */ /* 0x000fe20000010000 */
[----:B------:R-:W-:Y:S02]  /*1c40*/  HADD2.F32 R18, -RZ, R15.H1_H1 ;  /* 0x3000000fff127230 */ /* 0x000fe40000004100 */
[----:B------:R-:W-:Y:S01]  /*1c50*/  FADD.FTZ R15, -R202, R176 ;  /* 0x000000b0ca0f7221 */ /* 0x000fe20000010100 */
[----:B------:R-:W-:Y:S02]  /*1c60*/  HADD2.F32 R173, -RZ, R173.H1_H1 ;  /* 0x300000adffad7230 */ /* 0x000fe40000004100 */
[-C--:B------:R-:W-:Y:S01]  /*1c70*/  FFMA.FTZ R38, R13, R230.reuse, R38 ;  /* 0x000000e60d267223 */ /* 0x080fe20000010026 */
[----:B----4-:R-:W-:Y:S01]  /*1c80*/  FMUL.FTZ R230, R251, R230 ;  /* 0x000000e6fbe67220 */ /* 0x010fe20000410000 */
        /* <DEDUP_REMOVED lines=10> */
[----:B------:R-:W-:Y:S01]  /*1d30*/  FFMA.FTZ R40, R15, R228, R40 ;  /* 0x000000e40f287223 */ /* 0x000fe20000010028 */
[C---:B------:R-:W-:Y:S01]  /*1d40*/  FADD.FTZ R17, -R202.reuse, R17 ;  /* 0x00000011ca117221 */ /* 0x040fe20000010100 */
[----:B------:R-:W-:Y:S01]  /*1d50*/  FADD.FTZ R16, -R202, R16 ;  /* 0x00000010ca107221 */ /* 0x000fe20000010100 */
[----:B------:R-:W-:Y:S01]  /*1d60*/  FADD.FTZ R203, R203, R229 ;  /* 0x000000e5cbcb7221 */ /* 0x000fe20000010000 */
[----:B------:R-:W-:Y:S01]  /*1d70*/  FFMA.FTZ R216, R14, R229, R216 ;  /* 0x000000e50ed87223 */ /* 0x000fe200000100d8 */
[----:B------:R-:W-:-:S02]  /*1d80*/  HADD2.F32 R226, -RZ, R175.H0_H0 ;  /* 0x200000afffe27230 */ /* 0x000fc40000004100 */
[C---:B------:R-:W-:Y:S01]  /*1d90*/  FMUL.FTZ R17, R181.reuse, R17 ;  /* 0x00000011b5117220 */ /* 0x040fe20000410000 */
[----:B------:R-:W-:Y:S01]  /*1da0*/  FMUL.FTZ R16, R181, R16 ;  /* 0x00000010b5107220 */ /* 0x000fe20000410000 */
[----:B------:R-:W-:Y:S02]  /*1db0*/  HADD2.F32 R175, -RZ, R175.H1_H1 ;  /* 0x300000afffaf7230 */ /* 0x000fe40000004100 */
[----:B------:R-:W-:Y:S01]  /*1dc0*/  FADD.FTZ R18, -R202, R18 ;  /* 0x00000012ca127221 */ /* 0x000fe20000010100 */
[----:B------:R-:W-:Y:S01]  /*1dd0*/  FADD.FTZ R82, R82, R226 ;  /* 0x000000e252527221 */ /* 0x000fe20000010000 */
[----:B------:R-:W-:Y:S02]  /*1de0*/  FFMA.FTZ R42, R17, R226, R42 ;  /* 0x000000e2112a7223 */ /* 0x000fe4000001002a */
[----:B------:R-:W-:Y:S01]  /*1df0*/  FMUL.FTZ R18, R181, R18 ;  /* 0x00000012b5127220 */ /* 0x000fe20000410000 */
[----:B------:R-:W-:Y:S01]  /*1e00*/  FADD.FTZ R79, R79, R173 ;  /* 0x000000ad4f4f7221 */ /* 0x000fe20000010000 */
[----:B------:R-:W-:Y:S01]  /*1e10*/  FFMA.FTZ R39, R14, R173, R39 ;  /* 0x000000ad0e277223 */ /* 0x000fe20000010027 */
[----:B------:R-:W-:Y:S01]  /*1e20*/  FADD.FTZ R81, R81, R174 ;  /* 0x000000ae51517221 */ /* 0x000fe20000010000 */
[----:B------:R-:W-:Y:S01]  /*1e30*/  FFMA.FTZ R41, R16, R174, R41 ;  /* 0x000000ae10297223 */ /* 0x000fe20000010029 */
[----:B------:R-:W-:Y:S01]  /*1e40*/  FADD.FTZ R83, R83, R175 ;  /* 0x000000af53537221 */ /* 0x000fe20000010000 */
[----:B------:R-:W-:Y:S01]  /*1e50*/  FFMA.FTZ R43, R18, R175, R43 ;  /* 0x000000af122b7223 */ /* 0x000fe2000001002b */
[----:B------:R-:W-:Y:S01]  /*1e60*/  IADD3 R218, R218, 0x20, RZ ;  /* 0x00000020dada7810 */ /* 0x000fe20007ffe0ff */
[----:B---3--:R-:W-:Y:S01]  /*1e70*/  FMUL.FTZ R228, R225, R228 ;  /* 0x000000e4e1e47220 */ /* 0x008fe20000410000 */
[----:B--2---:R-:W-:-:S03]  /*1e80*/  FMUL.FTZ R227, R179, R174 ;  /* 0x000000aeb3e37220 */ /* 0x004fc60000410000 */
        /* <DEDUP_REMOVED lines=9> */
[----:B------:R-:W-:-:S07]  /*1f20*/  FFMA.FTZ R216, R18, R225, R216 ;  /* 0x000000e112d87223 */ /* 0x000fce00000100d8 */
.L_x_2200:
[----:B------:R-:W-:Y:S05]  /*1f30*/  BSYNC B1 ;  /* 0x0000000000017941 */ /* 0x000fea0003800000 */
.L_x_2199:
[----:B------:R-:W-:Y:S04]  /*1f40*/  BSSY B1, `(.L_x_2201) ;  /* 0x000005e000017945 */ /* 0x000fe80003800000 */
[----:B------:R-:W-:Y:S05]  /*1f50*/  @!P2 BRA `(.L_x_2202) ;  /* 0x000000040070a947 */ /* 0x000fea0003800000 */
[----:B------:R-:W-:Y:S01]  /*1f60*/  ISETP.NE.U32.AND P5, PT, RZ, UR8, PT ;  /* 0x00000008ff007c0c */ /* 0x000fe2000bfa5070 */
[----:B------:R-:W2:Y:S03]  /*1f70*/  LDL R177, [R1+0xe0] ;  /* 0x0000e00001b17983 */ /* 0x000ea60000100800 */
[----:B------:R-:W-:Y:S01]  /*1f80*/  ISETP.NE.AND.EX P5, PT, RZ, UR9, PT, P5 ;  /* 0x00000009ff007c0c */ /* 0x000fe2000bfa5350 */
[----:B------:R-:W3:Y:S04]  /*1f90*/  LDL R176, [R1+0xdc] ;  /* 0x0000dc0001b07983 */ /* 0x000ee80000100800 */
[----:B------:R-:W4:Y:S04]  /*1fa0*/  LDL R179, [R1+0xd8] ;  /* 0x0000d80001b37983 */ /* 0x000f280000100800 */
[----:B------:R-:W4:Y:S04]  /*1fb0*/  LDL R178, [R1+0xd0] ;  /* 0x0000d00001b27983 */ /* 0x000f280000100800 */
[----:B------:R-:W-:-:S04]  /*1fc0*/  @P5 LEA R20, P6, R218, UR8, 0x4 ;  /* 0x00000008da145c11 */ /* 0x000fc8000f8c20ff */
[----:B------:R-:W-:-:S05]  /*1fd0*/  @P5 LEA.HI.X R21, R218, UR9, RZ, 0x4, P6 ;  /* 0x00000009da155c11 */ /* 0x000fca000b0f24ff */
[----:B------:R0:W5:Y:S01]  /*1fe0*/  @P5 LDG.E.128 R152, desc[UR4][R20.64] ;  /* 0x0000000414985981 */ /* 0x000162000c1e1d00 */
[----:B------:R-:W-:-:S04]  /*1ff0*/  LEA R172, P5, R218, UR10, 0x4 ;  /* 0x0000000adaac7c11 */ /* 0x000fc8000f8a20ff */
[C---:B------:R-:W-:Y:S01]  /*2000*/  LEA.HI.X R173, R218.reuse, UR11, RZ, 0x4, P5 ;  /* 0x0000000bdaad7c11 */ /* 0x040fe2000a8f24ff */
[----:B0-----:R-:W0:Y:S05]  /*2010*/  LDC.64 R20, c[0x0][0x2b8] ;  /* 0x0000ae00ff147b82 */ /* 0x001e2a0000000a00 */
[----:B------:R-:W2:Y:S01]  /*2020*/  LDG.E.128 R172, desc[UR4][R172.64] ;  /* 0x00000004acac7981 */ /* 0x000ea2000c1e1d00 */
[----:B0-----:R-:W-:-:S06]  /*2030*/  IMAD.WIDE.U32 R20, R218, 0x10, R20 ;  /* 0x00000010da147825 */ /* 0x001fcc00078e0014 */
[----:B------:R-:W3:Y:S01]  /*2040*/  LDG.E.128 R20, desc[UR4][R20.64] ;  /* 0x0000000414147981 */ /* 0x000ee2000c1e1d00 */
[--C-:B--2---:R-:W-:Y:S02]  /*2050*/  HADD2.F32 R19, -RZ, R172.reuse.H0_H0 ;  /* 0x200000acff137230 */ /* 0x104fe40000004100 */
[----:B-1----:R-:W-:Y:S02]  /*2060*/  HADD2.F32 R3, -RZ, R172.H1_H1 ;  /* 0x300000acff037230 */ /* 0x002fe40000004100 */
[----:B------:R-:W-:-:S05]  /*2070*/  HADD2.F32 R172, -RZ, R173.H0_H0 ;  /* 0x200000adffac7230 */ /* 0x000fca0000004100 */
[C---:B------:R-:W-:Y:S01]  /*2080*/  FADD.FTZ R172, -R202.reuse, R172 ;  /* 0x000000accaac7221 */ /* 0x040fe20000010100 */
[--C-:B---3--:R-:W-:Y:S02]  /*2090*/  HADD2.F32 R222, -RZ, R21.reuse.H0_H0 ;  /* 0x20000015ffde7230 */ /* 0x108fe40000004100 */
[----:B------:R-:W-:Y:S02]  /*20a0*/  HADD2.F32 R221, -RZ, R21.H1_H1 ;  /* 0x30000015ffdd7230 */ /* 0x000fe40000004100 */
[----:B------:R-:W-:Y:S01]  /*20b0*/  FADD.FTZ R21, -R202, R19 ;  /* 0x00000013ca157221 */ /* 0x000fe20000010100 */
[--C-:B------:R-:W-:Y:S02]  /*20c0*/  HADD2.F32 R213, -RZ, R23.reuse.H0_H0 ;  /* 0x20000017ffd57230 */ /* 0x100fe40000004100 */
[----:B------:R-:W-:Y:S02]  /*20d0*/  HADD2.F32 R212, -RZ, R23.H1_H1 ;  /* 0x30000017ffd47230 */ /* 0x000fe40000004100 */
[----:B------:R-:W2:Y:S01]  /*20e0*/  LDL R23, [R1+0xd4] ;  /* 0x0000d40001177983 */ /* 0x000ea20000100800 */
[----:B------:R-:W-:-:S02]  /*20f0*/  HADD2.F32 R224, -RZ, R20.H0_H0 ;  /* 0x20000014ffe07230 */ /* 0x000fc40000004100 */
[----:B------:R-:W-:Y:S01]  /*2100*/  FADD.FTZ R19, -R202, R3 ;  /* 0x00000003ca137221 */ /* 0x000fe20000010100 */
[----:B-----5:R-:W-:Y:S01]  /*2110*/  FMUL.FTZ R3, R181, R21 ;  /* 0x00000015b5037220 */ /* 0x020fe20000410000 */
[----:B------:R-:W-:Y:S02]  /*2120*/  HADD2.F32 R20, -RZ, R20.H1_H1 ;  /* 0x30000014ff147230 */ /* 0x000fe40000004100 */
[----:B------:R-:W-:Y:S01]  /*2130*/  FADD.FTZ R84, R84, R224 ;  /* 0x000000e054547221 */ /* 0x000fe20000010000 */
[-C--:B------:R-:W-:Y:S01]  /*2140*/  FFMA.FTZ R44, R3, R224.reuse, R44 ;  /* 0x000000e0032c7223 */ /* 0x080fe2000001002c */
[----:B------:R-:W-:Y:S02]  /*2150*/  FMUL.FTZ R224, R177, R224 ;  /* 0x000000e0b1e07220 */ /* 0x000fe40000410000 */
[----:B------:R-:W3:Y:S01]  /*2160*/  LDL R177, [R1+0xcc] ;  /* 0x0000cc0001b17983 */ /* 0x000ee20000100800 */
[----:B------:R-:W-:Y:S01]  /*2170*/  FMUL.FTZ R19, R181, R19 ;  /* 0x00000013b5137220 */ /* 0x000fe20000410000 */
[----:B------:R-:W-:-:S02]  /*2180*/  FMUL.FTZ R223, R176, R20 ;  /* 0x00000014b0df7220 */ /* 0x000fc40000410000 */
[----:B------:R-:W3:Y:S01]  /*2190*/  LDL R176, [R1+0xc8] ;  /* 0x0000c80001b07983 */ /* 0x000ee20000100800 */
[----:B------:R-:W-:Y:S01]  /*21a0*/  FADD.FTZ R85, R85, R20 ;  /* 0x0000001455557221 */ /* 0x000fe20000010000 */
[----:B------:R-:W-:Y:S01]  /*21b0*/  FFMA.FTZ R45, R19, R20, R45 ;  /* 0x00000014132d7223 */ /* 0x000fe2000001002d */
[----:B------:R-:W-:Y:S02]  /*21c0*/  FMUL.FTZ R20, R181, R172 ;  /* 0x000000acb5147220 */ /* 0x000fe40000410000 */
[----:B------:R-:W3:Y:S01]  /*21d0*/  LDL R172, [R1+0xc4] ;  /* 0x0000c40001ac7983 */ /* 0x000ee20000100800 */
[----:B------:R-:W-:Y:S02]  /*21e0*/  HADD2.F32 R173, -RZ, R173.H1_H1 ;  /* 0x300000adffad7230 */ /* 0x000fe40000004100 */
[----:B------:R-:W-:-:S03]  /*21f0*/  HADD2.F32 R25, -RZ, R174.H0_H0 ;  /* 0x200000aeff197230 */ /* 0x000fc60000004100 */
[----:B------:R-:W-:Y:S01]  /*2200*/  FADD.FTZ R21, -R202, R173 ;  /* 0x000000adca157221 */ /* 0x000fe20000010100 */
[----:B------:R-:W-:Y:S01]  /*2210*/  FADD.FTZ R203, R203, R224 ;  /* 0x000000e0cbcb7221 */ /* 0x000fe20000010000 */
[----:B------:R-:W-:Y:S01]  /*2220*/  FFMA.FTZ R216, R3, R224, R216 ;  /* 0x000000e003d87223 */ /* 0x000fe200000100d8 */
[----:B------:R-:W-:Y:S02]  /*2230*/  HADD2.F32 R174, -RZ, R174.H1_H1 ;  /* 0x300000aeffae7230 */ /* 0x000fe40000004100 */
[----:B------:R-:W-:Y:S01]  /*2240*/  FMUL.FTZ R21, R181, R21 ;  /* 0x00000015b5157220 */ /* 0x000fe20000410000 */
[--C-:B------:R-:W-:Y:S02]  /*2250*/  HADD2.F32 R215, -RZ, R22.reuse.H0_H0 ;  /* 0x20000016ffd77230 */ /* 0x100fe40000004100 */
[----:B------:R-:W-:Y:S01]  /*2260*/  FADD.FTZ R86, R86, R222 ;  /* 0x000000de56567221 */ /* 0x000fe20000010000 */
[----:B------:R-:W-:Y:S02]  /*2270*/  HADD2.F32 R214, -RZ, R22.H1_H1 ;  /* 0x30000016ffd67230 */ /* 0x000fe40000004100 */
[----:B------:R-:W-:Y:S01]  /*2280*/  FADD.FTZ R22, -R202, R25 ;  /* 0x00000019ca167221 */ /* 0x000fe20000010100 */
[-C--:B------:R-:W-:Y:S01]  /*2290*/  FFMA.FTZ R46, R20, R222.reuse, R46 ;  /* 0x000000de142e7223 */ /* 0x080fe2000001002e */
[----:B----4-:R-:W-:Y:S01]  /*22a0*/  FMUL.FTZ R222, R179, R222 ;  /* 0x000000deb3de7220 */ /* 0x010fe20000410000 */
[----:B------:R-:W-:Y:S01]  /*22b0*/  FADD.FTZ R203, R203, R223 ;  /* 0x000000dfcbcb7221 */ /* 0x000fe20000010000 */
        /* <DEDUP_REMOVED lines=13> */
[----:B------:R-:W-:Y:S01]  /*2390*/  FADD.FTZ R25, -R202, R175 ;  /* 0x000000afca197221 */ /* 0x000fe20000010100 */
[----:B------:R-:W-:Y:S01]  /*23a0*/  FMUL.FTZ R24, R181, R24 ;  /* 0x00000018b5187220 */ /* 0x000fe20000410000 */
[----:B------:R-:W-:-:S02]  /*23b0*/  FADD.FTZ R90, R90, R213 ;  /* 0x000000d55a5a7221 */ /* 0x000fc40000010000 */
[----:B------:R-:W-:Y:S01]  /*23c0*/  FMUL.FTZ R25, R181, R25 ;  /* 0x00000019b5197220 */ /* 0x000fe20000410000 */
[----:B------:R-:W-:Y:S01]  /*23d0*/  FFMA.FTZ R50, R24, R213, R50 ;  /* 0x000000d518327223 */ /* 0x000fe20000010032 */
[----:B------:R-:W-:Y:S02]  /*23e0*/  FADD.FTZ R91, R91, R212 ;  /* 0x000000d45b5b7221 */ /* 0x000fe40000010000 */
[----:B------:R-:W-:Y:S01]  /*23f0*/  FFMA.FTZ R51, R25, R212, R51 ;  /* 0x000000d419337223 */ /* 0x000fe20000010033 */
[----:B------:R-:W-:Y:S01]  /*2400*/  IADD3 R218, R218, 0x20, RZ ;  /* 0x00000020dada7810 */ /* 0x000fe20007ffe0ff */
[----:B--2---:R-:W-:Y:S01]  /*2410*/  FMUL.FTZ R221, R23, R221 ;  /* 0x000000dd17dd7220 */ /* 0x004fe20000410000 */
[----:B------:R-:W-:-:S03]  /*2420*/  FADD.FTZ R23, -R202, R174 ;  /* 0x000000aeca177221 */ /* 0x000fc60000010100 */
[----:B------:R-:W-:Y:S01]  /*2430*/  FADD.FTZ R203, R203, R221 ;  /* 0x000000ddcbcb7221 */ /* 0x000fe20000010000 */
[----:B------:R-:W-:Y:S01]  /*2440*/  FMUL.FTZ R23, R181, R23 ;  /* 0x00000017b5177220 */ /* 0x000fe20000410000 */
[----:B------:R-:W-:Y:S02]  /*2450*/  FFMA.FTZ R216, R21, R221, R216 ;  /* 0x000000dd15d87223 */ /* 0x000fe400000100d8 */
[----:B------:R-:W-:Y:S01]  /*2460*/  FADD.FTZ R203, R203, R215 ;  /* 0x000000d7cbcb7221 */ /* 0x000fe20000010000 */
[-C--:B------:R-:W-:Y:S01]  /*2470*/  FFMA.FTZ R49, R23, R214.reuse, R49 ;  /* 0x000000d617317223 */ /* 0x080fe20000010031 */
[----:B---3--:R-:W-:Y:S01]  /*2480*/  FMUL.FTZ R214, R177, R214 ;  /* 0x000000d6b1d67220 */ /* 0x008fe20000410000 */
        /* <DEDUP_REMOVED lines=9> */
.L_x_2202:
[----:B------:R-:W-:Y:S05]  /*2520*/  BSYNC B1 ;  /* 0x0000000000017941 */ /* 0x000fea0003800000 */
.L_x_2201:
        /* <DEDUP_REMOVED lines=19> */
[--C-:B---3--:R-:W-:Y:S02]  /*2660*/  HADD2.F32 R182, -RZ, R172.reuse.H0_H0 ;  /* 0x200000acffb67230 */ /* 0x108fe40000004100 */
[----:B------:R-:W-:-:S03]  /*2670*/  HADD2.F32 R180, -RZ, R172.H1_H1 ;  /* 0x300000acffb47230 */ /* 0x000fc60000004100 */
[C---:B------:R-:W-:Y:S02]  /*2680*/  FADD.FTZ R185, -R202.reuse, R182 ;  /* 0x000000b6cab97221 */ /* 0x040fe40000010100 */
[----:B------:R-:W-:Y:S02]  /*2690*/  FADD.FTZ R182, -R202, R180 ;  /* 0x000000b4cab67221 */ /* 0x000fe40000010100 */
[----:B-----5:R-:W-:Y:S01]  /*26a0*/  FMUL.FTZ R180, R181, R185 ;  /* 0x000000b9b5b47220 */ /* 0x020fe20000410000 */
[--C-:B------:R-:W-:Y:S02]  /*26b0*/  HADD2.F32 R183, -RZ, R173.reuse.H0_H0 ;  /* 0x200000adffb77230 */ /* 0x100fe40000004100 */
[----:B------:R-:W-:Y:S01]  /*26c0*/  FADD.FTZ R92, R92, R220 ;  /* 0x000000dc5c5c7221 */ /* 0x000fe20000010000 */
[----:B------:R-:W-:Y:S02]  /*26d0*/  HADD2.F32 R184, -RZ, R173.H1_H1 ;  /* 0x300000adffb87230 */ /* 0x000fe40000004100 */
[----:B------:R-:W-:Y:S01]  /*26e0*/  FFMA.FTZ R52, R180, R220, R52 ;  /* 0x000000dcb4347223 */ /* 0x000fe20000010034 */
[----:B------:R-:W-:-:S02]  /*26f0*/  HADD2.F32 R173, -RZ, R174.H0_H0 ;  /* 0x200000aeffad7230 */ /* 0x000fc40000004100 */
[----:B------:R-:W-:Y:S01]  /*2700*/  FMUL.FTZ R220, R187, R220 ;  /* 0x000000dcbbdc7220 */ /* 0x000fe20000410000 */
[----:B------:R-:W-:Y:S01]  /*2710*/  HADD2.F32 R176, -RZ, R176.H1_H1 ;  /* 0x300000b0ffb07230 */ /* 0x000fe20000004100 */
[----:B------:R-:W2:Y:S01]  /*2720*/  LDL R187, [R1+0xac] ;  /* 0x0000ac0001bb7983 */ /* 0x000ea20000100800 */
[----:B------:R-:W-:Y:S01]  /*2730*/  FMUL.FTZ R182, R181, R182 ;  /* 0x000000b6b5b67220 */ /* 0x000fe20000410000 */
[----:B------:R-:W-:Y:S02]  /*2740*/  FADD.FTZ R173, -R202, R173 ;  /* 0x000000adcaad7221 */ /* 0x000fe40000010100 */
[----:B------:R-:W-:Y:S01]  /*2750*/  FADD.FTZ R93, R93, R176 ;  /* 0x000000b05d5d7221 */ /* 0x000fe20000010000 */
[-C--:B------:R-:W-:Y:S01]  /*2760*/  FFMA.FTZ R53, R182, R176.reuse, R53 ;  /* 0x000000b0b6357223 */ /* 0x080fe20000010035 */
[----:B------:R-:W-:Y:S02]  /*2770*/  FMUL.FTZ R217, R208, R176 ;  /* 0x000000b0d0d97220 */ /* 0x000fe40000410000 */
[----:B------:R-:W3:Y:S01]  /*2780*/  LDL R176, [R1+0xa8] ;  /* 0x0000a80001b07983 */ /* 0x000ee20000100800 */
[----:B------:R-:W-:-:S03]  /*2790*/  FMUL.FTZ R185, R181, R173 ;  /* 0x000000adb5b97220 */ /* 0x000fc60000410000 */
[----:B------:R-:W3:Y:S01]  /*27a0*/  LDL R173, [R1+0xa4] ;  /* 0x0000a40001ad7983 */ /* 0x000ee20000100800 */
[----:B------:R-:W-:Y:S01]  /*27b0*/  FADD.FTZ R183, -R202, R183 ;  /* 0x000000b7cab77221 */ /* 0x000fe20000010100 */
[--C-:B------:R-:W-:Y:S02]  /*27c0*/  HADD2.F32 R211, -RZ, R177.reuse.H0_H0 ;  /* 0x200000b1ffd37230 */ /* 0x100fe40000004100 */
[----:B------:R-:W-:Y:S01]  /*27d0*/  FADD.FTZ R203, R203, R220 ;  /* 0x000000dccbcb7221 */ /* 0x000fe20000010000 */
[----:B------:R-:W-:Y:S01]  /*27e0*/  FFMA.FTZ R216, R180, R220, R216 ;  /* 0x000000dcb4d87223 */ /* 0x000fe200000100d8 */
[----:B------:R-:W-:Y:S01]  /*27f0*/  FMUL.FTZ R183, R181, R183 ;  /* 0x000000b7b5b77220 */ /* 0x000fe20000410000 */
[----:B------:R-:W-:Y:S02]  /*2800*/  HADD2.F32 R177, -RZ, R177.H1_H1 ;  /* 0x300000b1ffb17230 */ /* 0x000fe40000004100 */
[----:B------:R-:W-:Y:S01]  /*2810*/  FADD.FTZ R94, R94, R211 ;  /* 0x000000d35e5e7221 */ /* 0x000fe20000010000 */
[----:B------:R-:W-:Y:S01]  /*2820*/  FADD.FTZ R184, -R202, R184 ;  /* 0x000000b8cab87221 */ /* 0x000fe20000010100 */
[-C--:B------:R-:W-:Y:S01]  /*2830*/  FFMA.FTZ R54, R183, R211.reuse, R54 ;  /* 0x000000d3b7367223 */ /* 0x080fe20000010036 */
[----:B----4-:R-:W-:Y:S01]  /*2840*/  FMUL.FTZ R211, R188, R211 ;  /* 0x000000d3bcd37220 */ /* 0x010fe20000410000 */
[----:B------:R-:W-:Y:S01]  /*2850*/  FADD.FTZ R203, R203, R217 ;  /* 0x000000d9cbcb7221 */ /* 0x000fe20000010000 */
[----:B------:R-:W-:Y:S01]  /*2860*/  FFMA.FTZ R216, R182, R217, R216 ;  /* 0x000000d9b6d87223 */ /* 0x000fe200000100d8 */
[----:B------:R-:W-:-:S02]  /*2870*/  HADD2.F32 R172, -RZ, R175.H0_H0 ;  /* 0x200000afffac7230 */ /* 0x000fc40000004100 */
[----:B------:R-:W-:Y:S02]  /*2880*/  HADD2.F32 R209, -RZ, R178.H0_H0 ;  /* 0x200000b2ffd17230 */ /* 0x000fe40000004100 */
[----:B------:R-:W-:Y:S01]  /*2890*/  FMUL.FTZ R184, R181, R184 ;  /* 0x000000b8b5b87220 */ /* 0x000fe20000410000 */
[----:B------:R-:W-:Y:S02]  /*28a0*/  HADD2.F32 R174, -RZ, R174.H1_H1 ;  /* 0x300000aeffae7230 */ /* 0x000fe40000004100 */
[----:B------:R-:W-:Y:S01]  /*28b0*/  FMUL.FTZ R210, R206, R177 ;  /* 0x000000b1ced27220 */ /* 0x000fe20000410000 */
[----:B------:R-:W-:Y:S01]  /*28c0*/  FADD.FTZ R203, R203, R211 ;  /* 0x000000d3cbcb7221 */ /* 0x000fe20000010000 */
[----:B------:R-:W-:Y:S01]  /*28d0*/  FFMA.FTZ R216, R183, R211, R216 ;  /* 0x000000d3b7d87223 */ /* 0x000fe200000100d8 */
[----:B------:R-:W-:Y:S02]  /*28e0*/  HADD2.F32 R178, -RZ, R178.H1_H1 ;  /* 0x300000b2ffb27230 */ /* 0x000fe40000004100 */
[----:B------:R-:W-:Y:S01]  /*28f0*/  FADD.FTZ R96, R96, R209 ;  /* 0x000000d160607221 */ /* 0x000fe20000010000 */
[-C--:B------:R-:W-:Y:S01]  /*2900*/  FFMA.FTZ R56, R185, R209.reuse, R56 ;  /* 0x000000d1b9387223 */ /* 0x080fe20000010038 */
[C---:B------:R-:W-:Y:S01]  /*2910*/  FADD.FTZ R172, -R202.reuse, R172 ;  /* 0x000000accaac7221 */ /* 0x040fe20000010100 */
[----:B------:R-:W-:Y:S01]  /*2920*/  FADD.FTZ R174, -R202, R174 ;  /* 0x000000aecaae7221 */ /* 0x000fe20000010100 */
[----:B------:R-:W-:Y:S01]  /*2930*/  FMUL.FTZ R209, R251, R209 ;  /* 0x000000d1fbd17220 */ /* 0x000fe20000410000 */
[----:B------:R-:W-:Y:S01]  /*2940*/  FADD.FTZ R203, R203, R210 ;  /* 0x000000d2cbcb7221 */ /* 0x000fe20000010000 */
[----:B------:R-:W-:Y:S01]  /*2950*/  FFMA.FTZ R216, R184, R210, R216 ;  /* 0x000000d2b8d87223 */ /* 0x000fe200000100d8 */
[----:B------:R-:W-:-:S02]  /*2960*/  HADD2.F32 R207, -RZ, R179.H0_H0 ;  /* 0x200000b3ffcf7230 */ /* 0x000fc40000004100 */
[----:B------:R-:W-:Y:S01]  /*2970*/  FMUL.FTZ R186, R181, R174 ;  /* 0x000000aeb5ba7220 */ /* 0x000fe20000410000 */
[----:B------:R-:W-:Y:S02]  /*2980*/  HADD2.F32 R175, -RZ, R175.H1_H1 ;  /* 0x300000afffaf7230 */ /* 0x000fe40000004100 */
[----:B------:R-:W-:Y:S01]  /*2990*/  FADD.FTZ R203, R203, R209 ;  /* 0x000000d1cbcb7221 */ /* 0x000fe20000010000 */
[----:B------:R-:W-:Y:S01]  /*29a0*/  FFMA.FTZ R216, R185, R209, R216 ;  /* 0x000000d1b9d87223 */ /* 0x000fe200000100d8 */
[----:B------:R-:W-:Y:S02]  /*29b0*/  HADD2.F32 R179, -RZ, R179.H1_H1 ;  /* 0x300000b3ffb37230 */ /* 0x000fe40000004100 */
[----:B------:R-:W-:Y:S01]  /*29c0*/  FADD.FTZ R98, R98, R207 ;  /* 0x000000cf62627221 */ /* 0x000fe20000010000 */
[----:B------:R-:W-:-:S04]  /*29d0*/  FADD.FTZ R175, -R202, R175 ;  /* 0x000000afcaaf7221 */ /* 0x000fc80000010100 */
[----:B------:R-:W-:Y:S01]  /*29e0*/  FMUL.FTZ R188, R181, R175 ;  /* 0x000000afb5bc7220 */ /* 0x000fe20000410000 */
[----:B------:R-:W-:Y:S01]  /*29f0*/  FADD.FTZ R95, R95, R177 ;  /* 0x000000b15f5f7221 */ /* 0x000fe20000010000 */
[----:B------:R-:W-:Y:S01]  /*2a00*/  FFMA.FTZ R55, R184, R177, R55 ;  /* 0x000000b1b8377223 */ /* 0x000fe20000010037 */
[----:B------:R-:W-:Y:S01]  /*2a10*/  FADD.FTZ R97, R97, R178 ;  /* 0x000000b261617221 */ /* 0x000fe20000010000 */
[-C--:B------:R-:W-:Y:S01]  /*2a20*/  FFMA.FTZ R57, R186, R178.reuse, R57 ;  /* 0x000000b2ba397223 */ /* 0x080fe20000010039 */
[----:B------:R-:W-:Y:S01]  /*2a30*/  FADD.FTZ R99, R99, R179 ;  /* 0x000000b363637221 */ /* 0x000fe20000010000 */
[----:B------:R-:W-:Y:S01]  /*2a40*/  FFMA.FTZ R59, R188, R179, R59 ;  /* 0x000000b3bc3b7223 */ /* 0x000fe2000001003b */
[----:B------:R-:W-:Y:S01]  /*2a50*/  IADD3 R218, R218, 0x20, RZ ;  /* 0x00000020dada7810 */ /* 0x000fe20007ffe0ff */
[----:B--2---:R-:W-:Y:S01]  /*2a60*/  FMUL.FTZ R208, R187, R178 ;  /* 0x000000b2bbd07220 */ /* 0x004fe20000410000 */
[----:B------:R-:W-:-:S03]  /*2a70*/  FMUL.FTZ R187, R181, R172 ;  /* 0x000000acb5bb7220 */ /* 0x000fc60000410000 */
[----:B------:R-:W-:Y:S01]  /*2a80*/  FADD.FTZ R203, R203, R208 ;  /* 0x000000d0cbcb7221 */ /* 0x000fe20000010000 */
[-C--:B------:R-:W-:Y:S01]  /*2a90*/  FFMA.FTZ R58, R187, R207.reuse, R58 ;  /* 0x000000cfbb3a7223 */ /* 0x080fe2000001003a */
[----:B------:R-:W-:Y:S01]  /*2aa0*/  FFMA.FTZ R216, R186, R208, R216 ;  /* 0x000000d0bad87223 */ /* 0x000fe200000100d8 */
[----:B---3--:R-:W-:Y:S01]  /*2ab0*/  FMUL.FTZ R207, R176, R207 ;  /* 0x000000cfb0cf7220 */ /* 0x008fe20000410000 */
[----:B------:R-:W-:-:S03]  /*2ac0*/  FMUL.FTZ R206, R173, R179 ;  /* 0x000000b3adce7220 */ /* 0x000fc60000410000 */
[----:B------:R-:W-:Y:S01]  /*2ad0*/  FADD.FTZ R203, R203, R207 ;  /* 0x000000cfcbcb7221 */ /* 0x000fe20000010000 */
[----:B------:R-:W-:-:S03]  /*2ae0*/  FFMA.FTZ R216, R187, R207, R216 ;  /* 0x000000cfbbd87223 */ /* 0x000fc600000100d8 */
[----:B------:R-:W-:Y:S01]  /*2af0*/  FADD.FTZ R203, R203, R206 ;  /* 0x000000cecbcb7221 */ /* 0x000fe20000010000 */
[----:B------:R-:W-:-:S07]  /*2b00*/  FFMA.FTZ R216, R188, R206, R216 ;  /* 0x000000cebcd87223 */ /* 0x000fce00000100d8 */
.L_x_2204:
[----:B------:R-:W-:Y:S05]  /*2b10*/  BSYNC B1 ;  /* 0x0000000000017941 */ /* 0x000fea0003800000 */
.L_x_2203:
[----:B------:R-:W-:Y:S01]  /*2b20*/  ISETP.NE.AND P5, PT, R244, RZ, PT ;  /* 0x000000fff400720c */ /* 0x000fe20003fa5270 */
[----:B------:R-:W-:-:S12]  /*2b30*/  BSSY B1, `(.L_x_2205) ;  /* 0x000005d000017945 */ /* 0x000fd80003800000 */
        /* <DEDUP_REMOVED lines=12> */
[----:B-1----:R-:W-:-:S04]  /*2c00*/  LEA R172, P5, R218, UR10, 0x4 ;  /* 0x0000000adaac7c11 */ /* 0x002fc8000f8a20ff */
[----:B------:R-:W-:-:S06]  /*2c10*/  LEA.HI.X R173, R218, UR11, RZ, 0x4, P5 ;  /* 0x0000000bdaad7c11 */ /* 0x000fcc000a8f24ff */
[----:B------:R-:W2:Y:S01]  /*2c20*/  LDG.E.128 R172, desc[UR4][R172.64] ;  /* 0x00000004acac7981 */ /* 0x000ea2000c1e1d00 */
[----:B0-----:R-:W-:-:S03]  /*2c30*/  IMAD.WIDE.U32 R176, R218, 0x10, R176 ;  /* 0x00000010dab07825 */ /* 0x001fc600078e00b0 */
[----:B------:R-:W3:Y:S04]  /*2c40*/  LDL R218, [R1+0xa0] ;  /* 0x0000a00001da7983 */ /* 0x000ee80000100800 */
[----:B------:R-:W4:Y:S01]  /*2c50*/  LDG.E.128 R176, desc[UR4][R176.64] ;  /* 0x00000004b0b07981 */ /* 0x000f22000c1e1d00 */
[--C-:B--2---:R-:W-:Y:S02]  /*2c60*/  HADD2.F32 R201, -RZ, R173.reuse.H0_H0 ;  /* 0x200000adffc97230 */ /* 0x104fe40000004100 */
[----:B------:R-:W-:Y:S02]  /*2c70*/  HADD2.F32 R199, -RZ, R173.H1_H1 ;  /* 0x300000adffc77230 */ /* 0x000fe40000004100 */
[----:B------:R-:W2:Y:S01]  /*2c80*/  LDL R173, [R1+0x88] ;  /* 0x0000880001ad7983 */ /* 0x000ea20000100800 */
[----:B------:R-:W-:-:S02]  /*2c90*/  HADD2.F32 R240, -RZ, R172.H0_H0 ;  /* 0x200000acfff07230 */ /* 0x000fc40000004100 */
[C---:B------:R-:W-:Y:S01]  /*2ca0*/  FADD.FTZ R201, -R202.reuse, R201 ;  /* 0x000000c9cac97221 */ /* 0x040fe20000010100 */
[----:B------:R-:W-:Y:S02]  /*2cb0*/  HADD2.F32 R205, -RZ, R172.H1_H1 ;  /* 0x300000acffcd7230 */ /* 0x000fe40000004100 */
[C---:B------:R-:W-:Y:S01]  /*2cc0*/  FADD.FTZ R199, -R202.reuse, R199 ;  /* 0x000000c7cac77221 */ /* 0x040fe20000010100 */
[----:B------:R-:W2:Y:S01]  /*2cd0*/  LDL R172, [R1+0x84] ;  /* 0x0000840001ac7983 */ /* 0x000ea20000100800 */
[C---:B------:R-:W-:Y:S01]  /*2ce0*/  FADD.FTZ R240, -R202.reuse, R240 ;  /* 0x000000f0caf07221 */ /* 0x040fe20000010100 */
[--C-:B----4-:R-:W-:Y:S02]  /*2cf0*/  HADD2.F32 R219, -RZ, R176.reuse.H0_H0 ;  /* 0x200000b0ffdb7230 */ /* 0x110fe40000004100 */
[----:B------:R-:W-:Y:S01]  /*2d00*/  FADD.FTZ R205, -R202, R205 ;  /* 0x000000cdcacd7221 */ /* 0x000fe20000010100 */
[----:B------:R-:W-:Y:S02]  /*2d10*/  HADD2.F32 R176, -RZ, R176.H1_H1 ;  /* 0x300000b0ffb07230 */ /* 0x000fe40000004100 */
[----:B-----5:R-:W-:Y:S01]  /*2d20*/  FMUL.FTZ R240, R181, R240 ;  /* 0x000000f0b5f07220 */ /* 0x020fe20000410000 */
[----:B------:R-:W-:-:S02]  /*2d30*/  HADD2.F32 R197, -RZ, R174.H0_H0 ;  /* 0x200000aeffc57230 */ /* 0x000fc40000004100 */
[----:B------:R-:W-:Y:S01]  /*2d40*/  FADD.FTZ R64, R64, R219 ;  /* 0x000000db40407221 */ /* 0x000fe20000010000 */
[--C-:B------:R-:W-:Y:S02]  /*2d50*/  HADD2.F32 R200, -RZ, R177.reuse.H0_H0 ;  /* 0x200000b1ffc87230 */ /* 0x100fe40000004100 */
[-C--:B------:R-:W-:Y:S01]  /*2d60*/  FFMA.FTZ R164, R240, R219.reuse, R164 ;  /* 0x000000dbf0a47223 */ /* 0x080fe200000100a4 */
[----:B---3--:R-:W-:Y:S01]  /*2d70*/  FMUL.FTZ R219, R218, R219 ;  /* 0x000000dbdadb7220 */ /* 0x008fe20000410000 */
[C---:B------:R-:W-:Y:S01]  /*2d80*/  FMUL.FTZ R201, R181.reuse, R201 ;  /* 0x000000c9b5c97220 */ /* 0x040fe20000410000 */
[----:B------:R-:W-:Y:S01]  /*2d90*/  FMUL.FTZ R205, R181, R205 ;  /* 0x000000cdb5cd7220 */ /* 0x000fe20000410000 */
[----:B------:R-:W-:Y:S01]  /*2da0*/  FMUL.FTZ R204, R204, R176 ;  /* 0x000000b0cccc7220 */ /* 0x000fe20000410000 */
[----:B------:R-:W-:Y:S01]  /*2db0*/  FADD.FTZ R203, R203, R219 ;  /* 0x000000dbcbcb7221 */ /* 0x000fe20000010000 */
[----:B------:R-:W-:Y:S01]  /*2dc0*/  FFMA.FTZ R216, R240, R219, R216 ;  /* 0x000000dbf0d87223 */ /* 0x000fe200000100d8 */
[----:B------:R-:W-:Y:S01]  /*2dd0*/  FADD.FTZ R197, -R202, R197 ;  /* 0x000000c5cac57221 */ /* 0x000fe20000010100 */
[----:B------:R-:W-:-:S02]  /*2de0*/  HADD2.F32 R177, -RZ, R177.H1_H1 ;  /* 0x300000b1ffb17230 */ /* 0x000fc40000004100 */
[----:B------:R-:W-:Y:S01]  /*2df0*/  FADD.FTZ R66, R66, R200 ;  /* 0x000000c842427221 */ /* 0x000fe20000010000 */
[-C--:B------:R-:W-:Y:S01]  /*2e00*/  FFMA.FTZ R166, R201, R200.reuse, R166 ;  /* 0x000000c8c9a67223 */ /* 0x080fe200000100a6 */
[----:B------:R-:W-:Y:S01]  /*2e10*/  FMUL.FTZ R200, R198, R200 ;  /* 0x000000c8c6c87220 */ /* 0x000fe20000410000 */
[----:B------:R-:W-:Y:S01]  /*2e20*/  FADD.FTZ R203, R203, R204 ;  /* 0x000000cccbcb7221 */ /* 0x000fe20000010000 */
[----:B------:R-:W-:Y:S01]  /*2e30*/  FFMA.FTZ R216, R205, R204, R216 ;  /* 0x000000cccdd87223 */ /* 0x000fe200000100d8 */
[----:B------:R-:W-:Y:S02]  /*2e40*/  HADD2.F32 R193, -RZ, R175.H0_H0 ;  /* 0x200000afffc17230 */ /* 0x000fe40000004100 */
[C---:B------:R-:W-:Y:S01]  /*2e50*/  FMUL.FTZ R197, R181.reuse, R197 ;  /* 0x000000c5b5c57220 */ /* 0x040fe20000410000 */
[----:B------:R-:W-:Y:S02]  /*2e60*/  HADD2.F32 R196, -RZ, R178.H0_H0 ;  /* 0x200000b2ffc47230 */ /* 0x000fe40000004100 */
[----:B------:R-:W-:Y:S01]  /*2e70*/  FMUL.FTZ R199, R181, R199 ;  /* 0x000000c7b5c77220 */ /* 0x000fe20000410000 */
[----:B------:R-:W-:-:S02]  /*2e80*/  HADD2.F32 R195, -RZ, R174.H1_H1 ;  /* 0x300000aeffc37230 */ /* 0x000fc40000004100 */
[----:B------:R-:W-:Y:S01]  /*2e90*/  FMUL.FTZ R198, R194, R177 ;  /* 0x000000b1c2c67220 */ /* 0x000fe20000410000 */
[----:B------:R-:W-:Y:S01]  /*2ea0*/  FADD.FTZ R203, R203, R200 ;  /* 0x000000c8cbcb7221 */ /* 0x000fe20000010000 */
[----:B------:R-:W-:Y:S01]  /*2eb0*/  FFMA.FTZ R216, R201, R200, R216 ;  /* 0x000000c8c9d87223 */ /* 0x000fe200000100d8 */
[----:B------:R-:W-:Y:S01]  /*2ec0*/  FADD.FTZ R193, -R202, R193 ;  /* 0x000000c1cac17221 */ /* 0x000fe20000010100 */
[----:B------:R-:W-:Y:S02]  /*2ed0*/  HADD2.F32 R178, -RZ, R178.H1_H1 ;  /* 0x300000b2ffb27230 */ /* 0x000fe40000004100 */
[----:B------:R-:W-:Y:S01]  /*2ee0*/  FADD.FTZ R168, R168, R196 ;  /* 0x000000c4a8a87221 */ /* 0x000fe20000010000 */
[-C--:B------:R-:W-:Y:S01]  /*2ef0*/  FFMA.FTZ R100, R197, R196.reuse, R100 ;  /* 0x000000c4c5647223 */ /* 0x080fe20000010064 */
[----:B------:R-:W-:Y:S01]  /*2f00*/  FADD.FTZ R195, -R202, R195 ;  /* 0x000000c3cac37221 */ /* 0x000fe20000010100 */
[----:B------:R-:W-:Y:S01]  /*2f10*/  FMUL.FTZ R196, R190, R196 ;  /* 0x000000c4bec47220 */ /* 0x000fe20000410000 */
[----:B------:R-:W-:Y:S01]  /*2f20*/  FADD.FTZ R203, R203, R198 ;  /* 0x000000c6cbcb7221 */ /* 0x000fe20000010000 */
[----:B------:R-:W-:Y:S01]  /*2f30*/  FFMA.FTZ R216, R199, R198, R216 ;  /* 0x000000c6c7d87223 */ /* 0x000fe200000100d8 */
[----:B------:R-:W-:-:S02]  /*2f40*/  HADD2.F32 R192, -RZ, R179.H0_H0 ;  /* 0x200000b3ffc07230 */ /* 0x000fc40000004100 */
[C---:B------:R-:W-:Y:S01]  /*2f50*/  FMUL.FTZ R193, R181.reuse, R193 ;  /* 0x000000c1b5c17220 */ /* 0x040fe20000410000 */
[----:B------:R-:W-:Y:S02]  /*2f60*/  HADD2.F32 R191, -RZ, R175.H1_H1 ;  /* 0x300000afffbf7230 */ /* 0x000fe40000004100 */
[----:B------:R-:W-:Y:S01]  /*2f70*/  FMUL.FTZ R195, R181, R195 ;  /* 0x000000c3b5c37220 */ /* 0x000fe20000410000 */
[----:B------:R-:W-:Y:S01]  /*2f80*/  FMUL.FTZ R194, R251, R178 ;  /* 0x000000b2fbc27220 */ /* 0x000fe20000410000 */
[----:B------:R-:W-:Y:S01]  /*2f90*/  FADD.FTZ R203, R203, R196 ;  /* 0x000000c4cbcb7221 */ /* 0x000fe20000010000 */
[----:B------:R-:W-:Y:S01]  /*2fa0*/  FFMA.FTZ R216, R197, R196, R216 ;  /* 0x000000c4c5d87223 */ /* 0x000fe200000100d8 */
[----:B------:R-:W-:Y:S02]  /*2fb0*/  HADD2.F32 R179, -RZ, R179.H1_H1 ;  /* 0x300000b3ffb37230 */ /* 0x000fe40000004100 */
[----:B------:R-:W-:Y:S01]  /*2fc0*/  FADD.FTZ R170, R170, R192 ;  /* 0x000000c0aaaa7221 */ /* 0x000fe20000010000 */
[----:B------:R-:W-:Y:S01]  /*2fd0*/  FFMA.FTZ R102, R193, R192, R102 ;  /* 0x000000c0c1667223 */ /* 0x000fe20000010066 */
[----:B------:R-:W-:Y:S01]  /*2fe0*/  FADD.FTZ R191, -R202, R191 ;  /* 0x000000bfcabf7221 */ /* 0x000fe20000010100 */
[----:B------:R-:W-:Y:S01]  /*2ff0*/  FADD.FTZ R203, R203, R194 ;  /* 0x000000c2cbcb7221 */ /* 0x000fe20000010000 */
[----:B------:R-:W-:-:S02]  /*3000*/  FFMA.FTZ R216, R195, R194, R216 ;  /* 0x000000c2c3d87223 */ /* 0x000fc400000100d8 */
        /* <DEDUP_REMOVED lines=11> */
[----:B------:R-:W-:Y:S01]  /*30c0*/  FMUL.FTZ R190, R172, R179 ;  /* 0x000000b3acbe7220 */ /* 0x000fe20000410000 */
[----:B------:R-:W-:-:S03]  /*30d0*/  FFMA.FTZ R216, R193, R192, R216 ;  /* 0x000000c0c1d87223 */ /* 0x000fc600000100d8 */
[----:B------:R-:W-:Y:S01]  /*30e0*/  FADD.FTZ R203, R203, R190 ;  /* 0x000000becbcb7221 */ /* 0x000fe20000010000 */
[----:B------:R-:W-:-:S07]  /*30f0*/  FFMA.FTZ R216, R191, R190, R216 ;  /* 0x000000bebfd87223 */ /* 0x000fce00000100d8 */
.L_x_2206:
[----:B------:R-:W-:Y:S05]  /*3100*/  BSYNC B1 ;  /* 0x0000000000017941 */ /* 0x000fea0003800000 */
.L_x_2205:
        /* <DEDUP_REMOVED lines=17> */
[----:B------:R2:W3:Y:S01]  /*3220*/  SHFL.BFLY PT, R177, R203, 0x10, 0x1f ;  /* 0x0e001f00cbb17f89 */ /* 0x0004e200000e0000 */
[----:B0-----:R-:W-:-:S05]  /*3230*/  FADD.FTZ R216, R216, R176 ;  /* 0x000000b0d8d87221 */ /* 0x001fca0000010000 */
[----:B---3--:R2:W0:Y:S02]  /*3240*/  SHFL.BFLY PT, R172, R216, 0x10, 0x1f ;  /* 0x0e001f00d8ac7f89 */ /* 0x00842400000e0000 */
.L_x_2248:
[----:B------:R-:W-:Y:S01]  /*3250*/  FADD.FTZ R177, R203, R177 ;  /* 0x000000b1cbb17221 */ /* 0x000fe20000010000 */
[----:B------:R-:W-:Y:S01]  /*3260*/  ISETP.NE.AND P5, PT, R243, RZ, PT ;  /* 0x000000fff300720c */ /* 0x000fe20003fa5270 */
[----:B0-----:R-:W-:Y:S01]  /*3270*/  FADD.FTZ R172, R216, R172 ;  /* 0x000000acd8ac7221 */ /* 0x001fe20000010000 */
[----:B------:R-:W-:Y:S01]  /*3280*/  BSSY B1, `(.L_x_2208) ;  /* 0x0000077000017945 */ /* 0x000fe20003800000 */
[----:B------:R-:W-:Y:S02]  /*3290*/  FMUL.FTZ R177, R177, UR12 ;  /* 0x0000000cb1b17c20 */ /* 0x000fe40008410000 */
[----:B------:R-:W-:-:S03]  /*32a0*/  FMUL.FTZ R178, R172, UR12 ;  /* 0x0000000cacb27c20 */ /* 0x000fc60008410000 */
[----:B------:R-:W-:Y:S01]  /*32b0*/  FSEL R179, R177, RZ, !P5 ;  /* 0x000000ffb1b37208 */ /* 0x000fe20006800000 */
[----:B------:R-:W-:Y:S06]  /*32c0*/  @!P0 BRA `(.L_x_2209) ;  /* 0x0000000400c88947 */ /* 0x000fec0003800000 */
[----:B------:R-:W-:Y:S01]  /*32d0*/  ISETP.NE.U32.AND P5, PT, RZ, UR8, PT ;  /* 0x00000008ff007c0c */ /* 0x000fe2000bfa5070 */
[----:B--2---:R-:W0:Y:S01]  /*32e0*/  LDC.64 R202, c[0x0][0x220] ;  /* 0x00008800ffca7b82 */ /* 0x004e220000000a00 */
[-CC-:B------:R-:W-:Y:S01]  /*32f0*/  FFMA.FTZ R176, R7, R178.reuse, R179.reuse ;  /* 0x000000b207b07223 */ /* 0x180fe200000100b3 */
[----:B------:R-:W-:Y:S01]  /*3300*/  ISETP.NE.U32.AND P6, PT, RZ, UR14, PT ;  /* 0x0000000eff007c0c */ /* 0x000fe2000bfc5070 */
[----:B------:R-:W-:Y:S01]  /*3310*/  FFMA.FTZ R177, R6, R178, R179 ;  /* 0x000000b206b17223 */ /* 0x000fe200000100b3 */
[----:B------:R-:W-:Y:S01]  /*3320*/  ISETP.NE.AND.EX P5, PT, RZ, UR9, PT, P5 ;  /* 0x00000009ff007c0c */ /* 0x000fe2000bfa5350 */
[----:B------:R-:W-:Y:S01]  /*3330*/  FADD.FTZ R176, R236, -R176 ;  /* 0x800000b0ecb07221 */ /* 0x000fe20000010000 */
[----:B------:R-:W-:Y:S01]  /*3340*/  ISETP.NE.AND.EX P6, PT, RZ, UR15, PT, P6 ;  /* 0x0000000fff007c0c */ /* 0x000fe2000bfc5360 */
[----:B------:R-:W-:Y:S01]  /*3350*/  FADD.FTZ R177, R235, -R177 ;  /* 0x800000b1ebb17221 */ /* 0x000fe20000010000 */
[----:B------:R-:W2:Y:S01]  /*3360*/  LDL R218, [R1+0x6c] ;  /* 0x00006c0001da7983 */ /* 0x000ea20000100800 */
[----:B-----5:R-:W-:-:S02]  /*3370*/  FMUL.FTZ R176, R181, R176 ;  /* 0x000000b0b5b07220 */ /* 0x020fc40000410000 */
[----:B------:R-:W-:Y:S01]  /*3380*/  FMUL.FTZ R177, R181, R177 ;  /* 0x000000b1b5b17220 */ /* 0x000fe20000410000 */
[----:B------:R-:W3:Y:S04]  /*3390*/  LDL R251, [R1+0x70] ;  /* 0x0000700001fb7983 */ /* 0x000ee80000100800 */
[----:B------:R-:W4:Y:S01]  /*33a0*/  LDL R216, [R1+0x80] ;  /* 0x0000800001d87983 */ /* 0x000f220000100800 */
[--C-:B------:R-:W-:Y:S02]  /*33b0*/  @P5 HADD2.F32 R172, -RZ, R146.reuse.H0_H0 ;  /* 0x20000092ffac5230 */ /* 0x100fe40000004100 */
[----:B------:R-:W-:-:S03]  /*33c0*/  @P5 HADD2.F32 R173, -RZ, R146.H1_H1 ;  /* 0x30000092ffad5230 */ /* 0x000fc60000004100 */
[----:B------:R-:W-:Y:S02]  /*33d0*/  @P5 FADD.FTZ R176, R176, R172 ;  /* 0x000000acb0b05221 */ /* 0x000fe40000010000 */
[----:B------:R-:W-:-:S03]  /*33e0*/  @P5 FADD.FTZ R177, R177, R173 ;  /* 0x000000adb1b15221 */ /* 0x000fc60000010000 */
[----:B------:R-:W-:Y:S01]  /*33f0*/  @P6 F2FP.F16.F32.PACK_AB R174, RZ, R176 ;  /* 0x000000b0ffae623e */ /* 0x000fe200000000ff */
[----:B0-----:R-:W-:Y:S01]  /*3400*/  IMAD.WIDE.U32 R172, R27, 0x10, R202 ;  /* 0x000000101bac7825 */ /* 0x001fe200078e00ca */
[----:B------:R-:W-:Y:S02]  /*3410*/  @P6 F2FP.F16.F32.PACK_AB R175, RZ, R177 ;  /* 0x000000b1ffaf623e */ /* 0x000fe400000000ff */
[----:B------:R-:W-:-:S04]  /*3420*/  @P6 PRMT R62, R174, 0x7610, R62 ;  /* 0x00007610ae3e6816 */ /* 0x000fc8000000003e */
[----:B------:R-:W-:Y:S02]  /*3430*/  @P6 PRMT R62, R62, 0x5410, R175 ;  /* 0x000054103e3e6816 */ /* 0x000fe400000000af */
[----:B------:R-:W2:Y:S01]  /*3440*/  LDG.E.128 R172, desc[UR4][R172.64] ;  /* 0x00000004acac7981 */ /* 0x000ea2000c1e1d00 */
[-C--:B------:R-:W-:Y:S01]  /*3450*/  FMUL.FTZ R177, R177, R26.reuse ;  /* 0x0000001ab1b17220 */ /* 0x080fe20000410000 */
[----:B------:R-:W-:Y:S01]  /*3460*/  FMUL.FTZ R176, R176, R26 ;  /* 0x0000001ab0b07220 */ /* 0x000fe20000410000 */
[--C-:B--2---:R-:W-:Y:S02]  /*3470*/  HADD2.F32 R202, -RZ, R174.reuse.H0_H0 ;  /* 0x200000aeffca7230 */ /* 0x104fe40000004100 */
[----:B------:R-:W-:-:S05]  /*3480*/  HADD2.F32 R174, -RZ, R174.H1_H1 ;  /* 0x300000aeffae7230 */ /* 0x000fca0000004100 */
[-C--:B------:R-:W-:Y:S01]  /*3490*/  FFMA.FTZ R109, R174, R177.reuse, R109 ;  /* 0x000000b1ae6d7223 */ /* 0x080fe2000001006d */
[----:B------:R-:W-:Y:S02]  /*34a0*/  FMUL.FTZ R177, R218, R177 ;  /* 0x000000b1dab17220 */ /* 0x000fe40000410000 */
[----:B------:R-:W2:Y:S01]  /*34b0*/  LDL R218, [R1+0x74] ;  /* 0x0000740001da7983 */ /* 0x000ea20000100800 */
[----:B------:R-:W-:Y:S01]  /*34c0*/  FFMA.FTZ R174, R0, R178, R179 ;  /* 0x000000b200ae7223 */ /* 0x000fe200000100b3 */
[----:B------:R-:W-:-:S03]  /*34d0*/  FFMA.FTZ R108, R202, R176, R108 ;  /* 0x000000b0ca6c7223 */ /* 0x000fc6000001006c */
[----:B------:R-:W-:-:S04]  /*34e0*/  FADD.FTZ R174, R10, -R174 ;  /* 0x800000ae0aae7221 */ /* 0x000fc80000010000 */
[----:B------:R-:W-:Y:S01]  /*34f0*/  FMUL.FTZ R202, R181, R174 ;  /* 0x000000aeb5ca7220 */ /* 0x000fe20000410000 */
[----:B------:R-:W-:-:S05]  /*3500*/  @P5 HADD2.F32 R174, -RZ, R144.H0_H0 ;  /* 0x20000090ffae5230 */ /* 0x000fca0000004100 */
[----:B------:R-:W-:Y:S01]  /*3510*/  @P5 FADD.FTZ R202, R202, R174 ;  /* 0x000000aecaca5221 */ /* 0x000fe20000010000 */
[----:B---3--:R-:W-:Y:S02]  /*3520*/  FMUL.FTZ R176, R251, R176 ;  /* 0x000000b0fbb07220 */ /* 0x008fe40000410000 */
[----:B------:R-:W3:Y:S02]  /*3530*/  LDL R251, [R1+0x7c] ;  /* 0x00007c0001fb7983 */ /* 0x000ee40000100800 */
[----:B------:R-:W-:-:S04]  /*3540*/  @P6 F2FP.F16.F32.PACK_AB R174, RZ, R202 ;  /* 0x000000caffae623e */ /* 0x000fc800000000ff */
[----:B------:R-:W-:Y:S02]  /*3550*/  @P6 PRMT R60, R174, 0x7610, R60 ;  /* 0x00007610ae3c6816 */ /* 0x000fe4000000003c */
[----:B------:R-:W-:Y:S01]  /*3560*/  F2FP.F16.F32.PACK_AB R174, R177, R176 ;  /* 0x000000b0b1ae723e */ /* 0x000fe200000000ff */
[----:B------:R-:W-:-:S04]  /*3570*/  FFMA.FTZ R176, R11, R178, R179 ;  /* 0x000000b20bb07223 */ /* 0x000fc800000100b3 */
[----:B------:R-:W-:-:S04]  /*3580*/  FADD.FTZ R176, R239, -R176 ;  /* 0x800000b0efb07221 */ /* 0x000fc80000010000 */
[----:B------:R-:W-:Y:S01]  /*3590*/  FMUL.FTZ R177, R181, R176 ;  /* 0x000000b0b5b17220 */ /* 0x000fe20000410000 */
[----:B------:R-:W-:-:S05]  /*35a0*/  @P5 HADD2.F32 R176, -RZ, R144.H1_H1 ;  /* 0x30000090ffb05230 */ /* 0x000fca0000004100 */
[----:B------:R-:W-:-:S05]  /*35b0*/  @P5 FADD.FTZ R177, R177, R176 ;  /* 0x000000b0b1b15221 */ /* 0x000fca0000010000 */
[----:B------:R-:W-:-:S04]  /*35c0*/  @P6 F2FP.F16.F32.PACK_AB R176, RZ, R177 ;  /* 0x000000b1ffb0623e */ /* 0x000fc800000000ff */
[----:B------:R-:W-:Y:S01]  /*35d0*/  @P6 PRMT R60, R60, 0x5410, R176 ;  /* 0x000054103c3c6816 */ /* 0x000fe200000000b0 */
[----:B------:R-:W-:Y:S01]  /*35e0*/  FMUL.FTZ R176, R202, R26 ;  /* 0x0000001acab07220 */ /* 0x000fe20000410000 */
[----:B------:R-:W-:-:S05]  /*35f0*/  HADD2.F32 R202, -RZ, R172.H0_H0 ;  /* 0x200000acffca7230 */ /* 0x000fca0000004100 */
[----:B------:R-:W-:Y:S01]  /*3600*/  FFMA.FTZ R104, R202, R176, R104 ;  /* 0x000000b0ca687223 */ /* 0x000fe20000010068 */
[----:B------:R-:W-:Y:S02]  /*3610*/  HADD2.F32 R202, -RZ, R172.H1_H1 ;  /* 0x300000acffca7230 */ /* 0x000fe40000004100 */
[----:B------:R-:W-:Y:S01]  /*3620*/  FMUL.FTZ R172, R177, R26 ;  /* 0x0000001ab1ac7220 */ /* 0x000fe20000410000 */
[----:B------:R-:W-:-:S04]  /*3630*/  FFMA.FTZ R177, R9, R178, R179 ;  /* 0x000000b209b17223 */ /* 0x000fc800000100b3 */
[----:B------:R-:W-:-:S04]  /*3640*/  FADD.FTZ R177, R238, -R177 ;  /* 0x800000b1eeb17221 */ /* 0x000fc80000010000 */
[----:B------:R-:W-:Y:S01]  /*3650*/  FMUL.FTZ R203, R181, R177 ;  /* 0x000000b1b5cb7220 */ /* 0x000fe20000410000 */
[----:B------:R-:W-:-:S05]  /*3660*/  @P5 HADD2.F32 R177, -RZ, R145.H0_H0 ;  /* 0x20000091ffb15230 */ /* 0x000fca0000004100 */
[----:B------:R-:W-:-:S05]  /*3670*/  @P5 FADD.FTZ R203, R203, R177 ;  /* 0x000000b1cbcb5221 */ /* 0x000fca0000010000 */
[----:B------:R-:W-:-:S04]  /*3680*/  @P6 F2FP.F16.F32.PACK_AB R177, RZ, R203 ;  /* 0x000000cbffb1623e */ /* 0x000fc800000000ff */
[----:B------:R-:W-:Y:S01]  /*3690*/  @P6 PRMT R61, R177, 0x7610, R61 ;  /* 0x00007610b13d6816 */ /* 0x000fe2000000003d */
[----:B------:R-:W-:Y:S01]  /*36a0*/  FFMA.FTZ R177, R8, R178, R179 ;  /* 0x000000b208b17223 */ /* 0x000fe200000100b3 */
[----:B------:R-:W-:-:S03]  /*36b0*/  FFMA.FTZ R105, R202, R172, R105 ;  /* 0x000000acca697223 */ /* 0x000fc60000010069 */
[----:B------:R-:W-:-:S04]  /*36c0*/  FADD.FTZ R177, R237, -R177 ;  /* 0x800000b1edb17221 */ /* 0x000fc80000010000 */
[----:B------:R-:W-:Y:S01]  /*36d0*/  FMUL.FTZ R202, R181, R177 ;  /* 0x000000b1b5ca7220 */ /* 0x000fe20000410000 */
[----:B------:R-:W-:-:S05]  /*36e0*/  @P5 HADD2.F32 R177, -RZ, R145.H1_H1 ;  /* 0x30000091ffb15230 */ /* 0x000fca0000004100 */
[----:B------:R-:W-:-:S05]  /*36f0*/  @P5 FADD.FTZ R202, R202, R177 ;  /* 0x000000b1caca5221 */ /* 0x000fca0000010000 */
[----:B------:R-:W-:Y:S01]  /*3700*/  @P6 F2FP.F16.F32.PACK_AB R177, RZ, R202 ;  /* 0x000000caffb1623e */ /* 0x000fe200000000ff */
[----:B------:R-:W-:-:S03]  /*3710*/  FMUL.FTZ R203, R203, R26 ;  /* 0x0000001acbcb7220 */ /* 0x000fc60000410000 */
[----:B------:R-:W-:Y:S01]  /*3720*/  @P6 PRMT R61, R61, 0x5410, R177 ;  /* 0x000054103d3d6816 */ /* 0x000fe200000000b1 */
[----:B------:R-:W-:-:S05]  /*3730*/  HADD2.F32 R177, -RZ, R173.H0_H0 ;  /* 0x200000adffb17230 */ /* 0x000fca0000004100 */
[----:B------:R-:W-:Y:S02]  /*3740*/  FFMA.FTZ R106, R177, R203, R106 ;  /* 0x000000cbb16a7223 */ /* 0x000fe4000001006a */
[----:B------:R-:W3:Y:S01]  /*3750*/  LDL R177, [R1+0x78] ;  /* 0x0000780001b17983 */ /* 0x000ee20000100800 */
[----:B------:R-:W-:Y:S02]  /*3760*/  HADD2.F32 R173, -RZ, R173.H1_H1 ;  /* 0x300000adffad7230 */ /* 0x000fe40000004100 */
[----:B------:R-:W-:Y:S01]  /*3770*/  FMUL.FTZ R202, R202, R26 ;  /* 0x0000001acaca7220 */ /* 0x000fe20000410000 */
[----:B----4-:R-:W-:Y:S02]  /*3780*/  FMUL.FTZ R176, R216, R176 ;  /* 0x000000b0d8b07220 */ /* 0x010fe40000410000 */
[----:B------:R-:W4:Y:S01]  /*3790*/  LDL R216, [R1+0x64] ;  /* 0x0000640001d87983 */ /* 0x000f220000100800 */
[-C--:B------:R-:W-:Y:S01]  /*37a0*/  FFMA.FTZ R107, R173, R202.reuse, R107 ;  /* 0x000000caad6b7223 */ /* 0x080fe2000001006b */
[----:B--2---:R-:W-:-:S02]  /*37b0*/  FMUL.FTZ R202, R218, R202 ;  /* 0x000000cadaca7220 */ /* 0x004fc40000410000 */
[----:B------:R-:W2:Y:S01]  /*37c0*/  LDL R218, [R1+0x68] ;  /* 0x0000680001da7983 */ /* 0x000ea20000100800 */
[----:B---3--:R-:W-:-:S05]  /*37d0*/  FMUL.FTZ R172, R251, R172 ;  /* 0x000000acfbac7220 */ /* 0x008fca0000410000 */
[----:B------:R-:W-:Y:S01]  /*37e0*/  F2FP.F16.F32.PACK_AB R172, R172, R176 ;  /* 0x000000b0acac723e */ /* 0x000fe200000000ff */
[----:B------:R-:W-:Y:S02]  /*37f0*/  HADD2.F32 R176, -RZ, R175.H0_H0 ;  /* 0x200000afffb07230 */ /* 0x000fe40000004100 */
[----:B------:R-:W-:Y:S01]  /*3800*/  FMUL.FTZ R173, R177, R203 ;  /* 0x000000cbb1ad7220 */ /* 0x000fe20000410000 */
[----:B------:R-:W-:-:S04]  /*3810*/  FFMA.FTZ R177, R5, R178, R179 ;  /* 0x000000b205b17223 */ /* 0x000fc800000100b3 */
[----:B------:R-:W-:Y:S01]  /*3820*/  FADD.FTZ R177, R234, -R177 ;  /* 0x800000b1eab17221 */ /* 0x000fe20000010000 */
[----:B------:R-:W-:-:S03]  /*3830*/  F2FP.F16.F32.PACK_AB R173, R202, R173 ;  /* 0x000000adcaad723e */ /* 0x000fc600000000ff */
[----:B------:R-:W-:Y:S01]  /*3840*/  FMUL.FTZ R202, R181, R177 ;  /* 0x000000b1b5ca7220 */ /* 0x000fe20000410000 */
[----:B------:R-:W-:-:S05]  /*3850*/  @P5 HADD2.F32 R177, -RZ, R147.H0_H0 ;  /* 0x20000093ffb15230 */ /* 0x000fca0000004100 */
[----:B------:R-:W-:-:S05]  /*3860*/  @P5 FADD.FTZ R202, R202, R177 ;  /* 0x000000b1caca5221 */ /* 0x000fca0000010000 */
[----:B------:R-:W-:Y:S01]  /*3870*/  @P6 F2FP.F16.F32.PACK_AB R177, RZ, R202 ;  /* 0x000000caffb1623e */ /* 0x000fe200000000ff */
[----:B------:R-:W-:-:S04]  /*3880*/  FMUL.FTZ R202, R202, R26 ;  /* 0x0000001acaca7220 */ /* 0x000fc80000410000 */
[----:B------:R-:W-:Y:S01]  /*3890*/  FFMA.FTZ R110, R176, R202, R110 ;  /* 0x000000cab06e7223 */ /* 0x000fe2000001006e */
[----:B------:R-:W-:-:S04]  /*38a0*/  FFMA.FTZ R176, R4, R178, R179 ;  /* 0x000000b204b07223 */ /* 0x000fc800000100b3 */
[----:B------:R-:W-:-:S04]  /*38b0*/  FADD.FTZ R176, R233, -R176 ;  /* 0x800000b0e9b07221 */ /* 0x000fc80000010000 */
[----:B------:R-:W-:Y:S01]  /*38c0*/  FMUL.FTZ R203, R181, R176 ;  /* 0x000000b0b5cb7220 */ /* 0x000fe20000410000 */
[----:B------:R-:W-:-:S05]  /*38d0*/  @P5 HADD2.F32 R176, -RZ, R147.H1_H1 ;  /* 0x30000093ffb05230 */ /* 0x000fca0000004100 */
[----:B------:R-:W-:Y:S01]  /*38e0*/  @P5 FADD.FTZ R203, R203, R176 ;  /* 0x000000b0cbcb5221 */ /* 0x000fe20000010000 */
[----:B------:R-:W-:-:S04]  /*38f0*/  @P6 PRMT R63, R177, 0x7610, R63 ;  /* 0x00007610b13f6816 */ /* 0x000fc8000000003f */
[----:B------:R-:W-:-:S04]  /*3900*/  @P6 F2FP.F16.F32.PACK_AB R176, RZ, R203 ;  /* 0x000000cbffb0623e */ /* 0x000fc800000000ff */
[----:B------:R-:W-:Y:S02]  /*3910*/  @P6 PRMT R63, R63, 0x5410, R176 ;  /* 0x000054103f3f6816 */ /* 0x000fe400000000b0 */
[----:B------:R-:W0:Y:S01]  /*3920*/  @P6 LDC.64 R176, c[0x0][0x308] ;  /* 0x0000c200ffb06b82 */ /* 0x000e220000000a00 */
[----:B------:R-:W-:Y:S02]  /*3930*/  HADD2.F32 R175, -RZ, R175.H1_H1 ;  /* 0x300000afffaf7230 */ /* 0x000fe40000004100 */
[----:B------:R-:W-:Y:S01]  /*3940*/  FMUL.FTZ R203, R203, R26 ;  /* 0x0000001acbcb7220 */ /* 0x000fe20000410000 */
[----:B0-----:R-:W-:-:S05]  /*3950*/  @P6 IMAD.WIDE.U32 R176, R27, 0x10, R176 ;  /* 0x000000101bb06825 */ /* 0x001fca00078e00b0 */
[----:B------:R0:W-:Y:S02]  /*3960*/  @P6 STG.E.128 desc[UR4][R176.64], R60 ;  /* 0x0000003cb0006986 */ /* 0x0001e4000c101d04 */
[----:B0-----:R-:W0:Y:S01]  /*3970*/  LDC.64 R176, c[0x0][0x2f8] ;  /* 0x0000be00ffb07b82 */ /* 0x001e220000000a00 */
[-C--:B------:R-:W-:Y:S01]  /*3980*/  FFMA.FTZ R111, R175, R203.reuse, R111 ;  /* 0x000000cbaf6f7223 */ /* 0x080fe2000001006f */
[----:B----4-:R-:W-:Y:S01]  /*3990*/  FMUL.FTZ R203, R216, R203 ;  /* 0x000000cbd8cb7220 */ /* 0x010fe20000410000 */
[C---:B0-----:R-:W-:Y:S01]  /*39a0*/  IMAD.WIDE.U32 R176, R27.reuse, 0x10, R176 ;  /* 0x000000101bb07825 */ /* 0x041fe200078e00b0 */
[----:B------:R-:W-:-:S03]  /*39b0*/  IADD3 R27, R27, 0x20, RZ ;  /* 0x000000201b1b7810 */ /* 0x000fc60007ffe0ff */
[----:B--2---:R-:W-:-:S05]  /*39c0*/  FMUL.FTZ R175, R218, R202 ;  /* 0x000000cadaaf7220 */ /* 0x004fca0000410000 */
[----:B------:R-:W-:-:S05]  /*39d0*/  F2FP.F16.F32.PACK_AB R175, R203, R175 ;  /* 0x000000afcbaf723e */ /* 0x000fca00000000ff */
[----:B------:R0:W-:Y:S02]  /*39e0*/  STG.E.128 desc[UR4][R176.64], R172 ;  /* 0x000000acb0007986 */ /* 0x0001e4000c101d04 */
.L_x_2209:
[----:B------:R-:W-:Y:S05]  /*39f0*/  BSYNC B1 ;  /* 0x0000000000017941 */ /* 0x000fea0003800000 */
.L_x_2208:
[----:B------:R-:W-:Y:S04]  /*3a00*/  BSSY B1, `(.L_x_2210) ;  /* 0x0000074000017945 */ /* 0x000fe80003800000 */
[----:B------:R-:W-:Y:S05]  /*3a10*/  @!P1 BRA `(.L_x_2211) ;  /* 0x0000000400c89947 */ /* 0x000fea0003800000 */
[----:B------:R-:W-:Y:S01]  /*3a20*/  ISETP.NE.U32.AND P5, PT, RZ, UR8, PT ;  /* 0x00000008ff007c0c */ /* 0x000fe2000bfa5070 */
[----:B--2---:R-:W2:Y:S01]  /*3a30*/  LDC.64 R202, c[0x0][0x220] ;  /* 0x00008800ffca7b82 */ /* 0x004ea20000000a00 */
[-CC-:B0-----:R-:W-:Y:S01]  /*3a40*/  FFMA.FTZ R176, R15, R178.reuse, R179.reuse ;  /* 0x000000b20fb07223 */ /* 0x181fe200000100b3 */
[----:B------:R-:W-:Y:S01]  /*3a50*/  ISETP.NE.U32.AND P6, PT, RZ, UR14, PT ;  /* 0x0000000eff007c0c */ /* 0x000fe2000bfc5070 */
[----:B------:R-:W-:Y:S01]  /*3a60*/  FFMA.FTZ R177, R16, R178, R179 ;  /* 0x000000b210b17223 */ /* 0x000fe200000100b3 */
[----:B------:R-:W-:Y:S01]  /*3a70*/  ISETP.NE.AND.EX P5, PT, RZ, UR9, PT, P5 ;  /* 0x00000009ff007c0c */ /* 0x000fe2000bfa5350 */
[----:B------:R-:W-:Y:S01]  /*3a80*/  FADD.FTZ R176, R228, -R176 ;  /* 0x800000b0e4b07221 */ /* 0x000fe20000010000 */
[----:B------:R-:W-:Y:S01]  /*3a90*/  ISETP.NE.AND.EX P6, PT, RZ, UR15, PT, P6 ;  /* 0x0000000fff007c0c */ /* 0x000fe2000bfc5360 */
[----:B------:R-:W-:Y:S01]  /*3aa0*/  FADD.FTZ R177, R227, -R177 ;  /* 0x800000b1e3b17221 */ /* 0x000fe20000010000 */
[----:B------:R-:W3:Y:S01]  /*3ab0*/  LDL R218, [R1+0x50] ;  /* 0x0000500001da7983 */ /* 0x000ee20000100800 */
[----:B-----5:R-:W-:-:S02]  /*3ac0*/  FMUL.FTZ R176, R181, R176 ;  /* 0x000000b0b5b07220 */ /* 0x020fc40000410000 */
[----:B------:R-:W-:Y:S01]  /*3ad0*/  FMUL.FTZ R177, R181, R177 ;  /* 0x000000b1b5b17220 */ /* 0x000fe20000410000 */
[----:B------:R-:W4:Y:S04]  /*3ae0*/  LDL R216, [R1+0x4c] ;  /* 0x00004c0001d87983 */ /* 0x000f280000100800 */
[----:B------:R-:W4:Y:S01]  /*3af0*/  LDL R251, [R1+0x5c] ;  /* 0x00005c0001fb7983 */ /* 0x000f220000100800 */
[--C-:B------:R-:W-:Y:S02]  /*3b00*/  @P5 HADD2.F32 R172, -RZ, R150.reuse.H0_H0 ;  /* 0x20000096ffac5230 */ /* 0x100fe40000004100 */
[----:B------:R-:W-:-:S03]  /*3b10*/  @P5 HADD2.F32 R173, -RZ, R150.H1_H1 ;  /* 0x30000096ffad5230 */ /* 0x000fc60000004100 */
[----:B------:R-:W-:Y:S02]  /*3b20*/  @P5 FADD.FTZ R176, R176, R172 ;  /* 0x000000acb0b05221 */ /* 0x000fe40000010000 */
[----:B------:R-:W-:Y:S01]  /*3b30*/  @P5 FADD.FTZ R177, R177, R173 ;  /* 0x000000adb1b15221 */ /* 0x000fe20000010000 */
[----:B--2---:R-:W-:Y:S02]  /*3b40*/  IMAD.WIDE.U32 R172, R27, 0x10, R202 ;  /* 0x000000101bac7825 */ /* 0x004fe400078e00ca */
[----:B------:R-:W-:Y:S02]  /*3b50*/  @P6 F2FP.F16.F32.PACK_AB R174, RZ, R176 ;  /* 0x000000b0ffae623e */ /* 0x000fe400000000ff */
[----:B------:R-:W-:Y:S02]  /*3b60*/  @P6 F2FP.F16.F32.PACK_AB R175, RZ, R177 ;  /* 0x000000b1ffaf623e */ /* 0x000fe400000000ff */
[----:B------:R-:W-:-:S04]  /*3b70*/  @P6 PRMT R62, R174, 0x7610, R62 ;  /* 0x00007610ae3e6816 */ /* 0x000fc8000000003e */
[----:B------:R-:W-:Y:S02]  /*3b80*/  @P6 PRMT R62, R62, 0x5410, R175 ;  /* 0x000054103e3e6816 */ /* 0x000fe400000000af */
[----:B------:R-:W2:Y:S01]  /*3b90*/  LDG.E.128 R172, desc[UR4][R172.64] ;  /* 0x00000004acac7981 */ /* 0x000ea2000c1e1d00 */
[-C--:B------:R-:W-:Y:S01]  /*3ba0*/  FMUL.FTZ R176, R176, R26.reuse ;  /* 0x0000001ab0b07220 */ /* 0x080fe20000410000 */
[----:B------:R-:W-:Y:S01]  /*3bb0*/  FMUL.FTZ R177, R177, R26 ;  /* 0x0000001ab1b17220 */ /* 0x000fe20000410000 */
[--C-:B--2---:R-:W-:Y:S02]  /*3bc0*/  HADD2.F32 R202, -RZ, R174.reuse.H0_H0 ;  /* 0x200000aeffca7230 */ /* 0x104fe40000004100 */
[----:B------:R-:W-:-:S03]  /*3bd0*/  HADD2.F32 R174, -RZ, R174.H1_H1 ;  /* 0x300000aeffae7230 */ /* 0x000fc60000004100 */
[-C--:B------:R-:W-:Y:S01]  /*3be0*/  FFMA.FTZ R116, R202, R176.reuse, R116 ;  /* 0x000000b0ca747223 */ /* 0x080fe20000010074 */
[----:B---3--:R-:W-:Y:S01]  /*3bf0*/  FMUL.FTZ R176, R218, R176 ;  /* 0x000000b0dab07220 */ /* 0x008fe20000410000 */
[-C--:B------:R-:W-:Y:S01]  /*3c00*/  FFMA.FTZ R117, R174, R177.reuse, R117 ;  /* 0x000000b1ae757223 */ /* 0x080fe20000010075 */
[----:B----4-:R-:W-:Y:S01]  /*3c10*/  FMUL.FTZ R177, R216, R177 ;  /* 0x000000b1d8b17220 */ /* 0x010fe20000410000 */
[----:B------:R-:W2:Y:S01]  /*3c20*/  LDL R218, [R1+0x54] ;  /* 0x0000540001da7983 */ /* 0x000ea20000100800 */
[----:B------:R-:W-:-:S03]  /*3c30*/  FFMA.FTZ R174, R189, R178, R179 ;  /* 0x000000b2bdae7223 */ /* 0x000fc600000100b3 */
[----:B------:R-:W3:Y:S01]  /*3c40*/  LDL R216, [R1+0x60] ;  /* 0x0000600001d87983 */ /* 0x000ee20000100800 */
[----:B------:R-:W-:-:S04]  /*3c50*/  FADD.FTZ R174, R232, -R174 ;  /* 0x800000aee8ae7221 */ /* 0x000fc80000010000 */
[----:B------:R-:W-:Y:S01]  /*3c60*/  FMUL.FTZ R202, R181, R174 ;  /* 0x000000aeb5ca7220 */ /* 0x000fe20000410000 */
[----:B------:R-:W-:-:S05]  /*3c70*/  @P5 HADD2.F32 R174, -RZ, R148.H0_H0 ;  /* 0x20000094ffae5230 */ /* 0x000fca0000004100 */
[----:B------:R-:W-:-:S05]  /*3c80*/  @P5 FADD.FTZ R202, R202, R174 ;  /* 0x000000aecaca5221 */ /* 0x000fca0000010000 */
        /* <DEDUP_REMOVED lines=33> */
[----:B------:R-:W4:Y:S01]  /*3ea0*/  LDL R177, [R1+0x58] ;  /* 0x0000580001b17983 */ /* 0x000f220000100800 */
[----:B------:R-:W-:Y:S02]  /*3eb0*/  HADD2.F32 R173, -RZ, R173.H1_H1 ;  /* 0x300000adffad7230 */ /* 0x000fe40000004100 */
[----:B------:R-:W-:-:S04]  /*3ec0*/  FMUL.FTZ R202, R202, R26 ;  /* 0x0000001acaca7220 */ /* 0x000fc80000410000 */
[-C--:B------:R-:W-:Y:S01]  /*3ed0*/  FFMA.FTZ R115, R173, R202.reuse, R115 ;  /* 0x000000caad737223 */ /* 0x080fe20000010073 */
[----:B--2---:R-:W-:Y:S02]  /*3ee0*/  FMUL.FTZ R202, R218, R202 ;  /* 0x000000cadaca7220 */ /* 0x004fe40000410000 */
[----:B------:R-:W2:Y:S01]  /*3ef0*/  LDL R218, [R1+0x48] ;  /* 0x0000480001da7983 */ /* 0x000ea20000100800 */
[----:B---3--:R-:W-:-:S03]  /*3f00*/  FMUL.FTZ R176, R216, R176 ;  /* 0x000000b0d8b07220 */ /* 0x008fc60000410000 */
[----:B------:R-:W3:Y:S01]  /*3f10*/  LDL R216, [R1+0x44] ;  /* 0x0000440001d87983 */ /* 0x000ee20000100800 */
[----:B------:R-:W-:-:S05]  /*3f20*/  FMUL.FTZ R172, R251, R172 ;  /* 0x000000acfbac7220 */ /* 0x000fca0000410000 */
[----:B------:R-:W-:Y:S01]  /*3f30*/  F2FP.F16.F32.PACK_AB R172, R172, R176 ;  /* 0x000000b0acac723e */ /* 0x000fe200000000ff */
[--C-:B------:R-:W-:Y:S02]  /*3f40*/  HADD2.F32 R176, -RZ, R175.reuse.H0_H0 ;  /* 0x200000afffb07230 */ /* 0x100fe40000004100 */
[----:B------:R-:W-:Y:S02]  /*3f50*/  HADD2.F32 R175, -RZ, R175.H1_H1 ;  /* 0x300000afffaf7230 */ /* 0x000fe40000004100 */
[----:B----4-:R-:W-:Y:S01]  /*3f60*/  FMUL.FTZ R173, R177, R203 ;  /* 0x000000cbb1ad7220 */ /* 0x010fe20000410000 */
        /* <DEDUP_REMOVED lines=17> */
[----:B------:R-:W-:Y:S01]  /*4080*/  @P6 LEA R176, P5, R27, UR14, 0x4 ;  /* 0x0000000e1bb06c11 */ /* 0x000fe2000f8a20ff */
[----:B------:R-:W-:-:S03]  /*4090*/  FMUL.FTZ R203, R203, R26 ;  /* 0x0000001acbcb7220 */ /* 0x000fc60000410000 */
[----:B------:R-:W-:Y:S01]  /*40a0*/  @P6 LEA.HI.X R177, R27, UR15, RZ, 0x4, P5 ;  /* 0x0000000f1bb16c11 */ /* 0x000fe2000a8f24ff */
[----:B------:R-:W-:-:S04]  /*40b0*/  FFMA.FTZ R119, R175, R203, R119 ;  /* 0x000000cbaf777223 */ /* 0x000fc80000010077 */
[----:B------:R0:W-:Y:S02]  /*40c0*/  @P6 STG.E.128 desc[UR4][R176.64], R60 ;  /* 0x0000003cb0006986 */ /* 0x0001e4000c101d04 */
[----:B0-----:R-:W-:-:S04]  /*40d0*/  LEA R176, P5, R27, UR16, 0x4 ;  /* 0x000000101bb07c11 */ /* 0x001fc8000f8a20ff */
[C---:B------:R-:W-:Y:S02]  /*40e0*/  LEA.HI.X R177, R27.reuse, UR17, RZ, 0x4, P5 ;  /* 0x000000111bb17c11 */ /* 0x040fe4000a8f24ff */
[----:B------:R-:W-:Y:S01]  /*40f0*/  IADD3 R27, R27, 0x20, RZ ;  /* 0x000000201b1b7810 */ /* 0x000fe20007ffe0ff */
[----:B--2---:R-:W-:Y:S01]  /*4100*/  FMUL.FTZ R175, R218, R202 ;  /* 0x000000cadaaf7220 */ /* 0x004fe20000410000 */
[----:B---3--:R-:W-:-:S05]  /*4110*/  FMUL.FTZ R203, R216, R203 ;  /* 0x000000cbd8cb7220 */ /* 0x008fca0000410000 */
[----:B------:R-:W-:-:S05]  /*4120*/  F2FP.F16.F32.PACK_AB R175, R203, R175 ;  /* 0x000000afcbaf723e */ /* 0x000fca00000000ff */
[----:B------:R3:W-:Y:S02]  /*4130*/  STG.E.128 desc[UR4][R176.64], R172 ;  /* 0x000000acb0007986 */ /* 0x0007e4000c101d04 */
.L_x_2211:
[----:B------:R-:W-:Y:S05]  /*4140*/  BSYNC B1 ;  /* 0x0000000000017941 */ /* 0x000fea0003800000 */
.L_x_2210:
[----:B------:R-:W-:Y:S04]  /*4150*/  BSSY B1, `(.L_x_2212) ;  /* 0x0000074000017945 */ /* 0x000fe80003800000 */
[----:B------:R-:W-:Y:S05]  /*4160*/  @!P2 BRA `(.L_x_2213) ;  /* 0x0000000400c8a947 */ /* 0x000fea0003800000 */
[----:B------:R-:W-:Y:S01]  /*4170*/  ISETP.NE.U32.AND P5, PT, RZ, UR8, PT ;  /* 0x00000008ff007c0c */ /* 0x000fe2000bfa5070 */
[----:B--2---:R-:W2:Y:S01]  /*4180*/  LDC.64 R202, c[0x0][0x220] ;  /* 0x00008800ffca7b82 */ /* 0x004ea20000000a00 */
[-CC-:B0--3--:R-:W-:Y:S01]  /*4190*/  FFMA.FTZ R176, R22, R178.reuse, R179.reuse ;  /* 0x000000b216b07223 */ /* 0x189fe200000100b3 */
        /* <DEDUP_REMOVED lines=111> */
.L_x_2213:
[----:B------:R-:W-:Y:S05]  /*4890*/  BSYNC B1 ;  /* 0x0000000000017941 */ /* 0x000fea0003800000 */
.L_x_2212:
[----:B------:R-:W-:Y:S04]  /*48a0*/  BSSY B1, `(.L_x_2214) ;  /* 0x0000074000017945 */ /* 0x000fe80003800000 */
[----:B------:R-:W-:Y:S05]  /*48b0*/  @!P3 BRA `(.L_x_2215) ;  /* 0x0000000400c8b947 */ /* 0x000fea0003800000 */
[----:B------:R-:W-:Y:S01]  /*48c0*/  ISETP.NE.U32.AND P5, PT, RZ, UR8, PT ;  /* 0x00000008ff007c0c */ /* 0x000fe2000bfa5070 */
[----:B--2---:R-:W2:Y:S01]  /*48d0*/  LDC.64 R202, c[0x0][0x220] ;  /* 0x00008800ffca7b82 */ /* 0x004ea20000000a00 */
[-CC-:B0--34-:R-:W-:Y:S01]  /*48e0*/  FFMA.FTZ R176, R185, R178.reuse, R179.reuse ;  /* 0x000000b2b9b07223 */ /* 0x199fe200000100b3 */
        /* <DEDUP_REMOVED lines=111> */
.L_x_2215:
[----:B------:R-:W-:Y:S05]  /*4fe0*/  BSYNC B1 ;  /* 0x0000000000017941 */ /* 0x000fea0003800000 */
.L_x_2214:
[----:B------:R-:W-:Y:S01]  /*4ff0*/  ISETP.NE.AND P5, PT, R244, RZ, PT ;  /* 0x000000fff400720c */ /* 0x000fe20003fa5270 */
[----:B------:R-:W-:-:S12]  /*5000*/  BSSY B1, `(.L_x_2216) ;  /* 0x000006c000017945 */ /* 0x000fd80003800000 */
[----:B------:R-:W-:Y:S05]  /*5010*/  @!P5 BRA `(.L_x_2217) ;  /* 0x0000000400a8d947 */ /* 0x000fea0003800000 */
[----:B------:R-:W-:Y:S01]  /*5020*/  ISETP.NE.U32.AND P5, PT, RZ, UR8, PT ;  /* 0x00000008ff007c0c */ /* 0x000fe2000bfa5070 */
[-CC-:B0--34-:R-:W-:Y:S01]  /*5030*/  FFMA.FTZ R177, R205, R178.reuse, R179.reuse ;  /* 0x000000b2cdb17223 */ /* 0x199fe200000100b3 */
[-CC-:B------:R-:W-:Y:S01]  /*5040*/  FFMA.FTZ R175, R240, R178.reuse, R179.reuse ;  /* 0x000000b2f0af7223 */ /* 0x180fe200000100b3 */
[-C--:B------:R-:W-:Y:S01]  /*5050*/  FFMA.FTZ R174, R201, R178.reuse, R179 ;  /* 0x000000b2c9ae7223 */ /* 0x080fe200000100b3 */
[----:B------:R-:W-:Y:S01]  /*5060*/  ISETP.NE.AND.EX P5, PT, RZ, UR9, PT, P5 ;  /* 0x00000009ff007c0c */ /* 0x000fe2000bfa5350 */
[----:B------:R-:W-:Y:S01]  /*5070*/  FADD.FTZ R177, R204, -R177 ;  /* 0x800000b1ccb17221 */ /* 0x000fe20000010000 */
[-CC-:B------:R-:W-:Y:S01]  /*5080*/  FFMA.FTZ R173, R199, R178.reuse, R179.reuse ;  /* 0x000000b2c7ad7223 */ /* 0x180fe200000100b3 */
[-CC-:B------:R-:W-:Y:S01]  /*5090*/  FFMA.FTZ R176, R197, R178.reuse, R179.reuse ;  /* 0x000000b2c5b07223 */ /* 0x180fe200000100b3 */
[-CC-:B------:R-:W-:Y:S01]  /*50a0*/  FFMA.FTZ R202, R195, R178.reuse, R179.reuse ;  /* 0x000000b2c3ca7223 */ /* 0x180fe200000100b3 */
[-CC-:B--2---:R-:W-:Y:S01]  /*50b0*/  FFMA.FTZ R216, R193, R178.reuse, R179.reuse ;  /* 0x000000b2c1d87223 */ /* 0x184fe200000100b3 */
[----:B------:R-:W-:Y:S01]  /*50c0*/  FFMA.FTZ R172, R191, R178, R179 ;  /* 0x000000b2bfac7223 */ /* 0x000fe200000100b3 */
[----:B-----5:R-:W-:Y:S01]  /*50d0*/  FMUL.FTZ R177, R181, R177 ;  /* 0x000000b1b5b17220 */ /* 0x020fe20000410000 */
[----:B------:R-:W-:Y:S01]  /*50e0*/  FADD.FTZ R175, R219, -R175 ;  /* 0x800000afdbaf7221 */ /* 0x000fe20000010000 */
[----:B------:R-:W-:Y:S01]  /*50f0*/  FADD.FTZ R179, R200, -R174 ;  /* 0x800000aec8b37221 */ /* 0x000fe20000010000 */
[----:B------:R-:W-:Y:S01]  /*5100*/  FADD.FTZ R176, R196, -R176 ;  /* 0x800000b0c4b07221 */ /* 0x000fe20000010000 */
[----:B------:R-:W-:Y:S01]  /*5110*/  FADD.FTZ R202, R194, -R202 ;  /* 0x800000cac2ca7221 */ /* 0x000fe20000010000 */
[----:B------:R-:W-:Y:S01]  /*5120*/  FADD.FTZ R216, R192, -R216 ;  /* 0x800000d8c0d87221 */ /* 0x000fe20000010000 */
[----:B------:R-:W-:-:S02]  /*5130*/  @P5 HADD2.F32 R178, -RZ, R160.H1_H1 ;  /* 0x300000a0ffb25230 */ /* 0x000fc40000004100 */
[----:B------:R-:W-:Y:S01]  /*5140*/  FADD.FTZ R172, R190, -R172 ;  /* 0x800000acbeac7221 */ /* 0x000fe20000010000 */
[C---:B------:R-:W-:Y:S01]  /*5150*/  FMUL.FTZ R218, R181.reuse, R175 ;  /* 0x000000afb5da7220 */ /* 0x040fe20000410000 */
[C---:B------:R-:W-:Y:S01]  /*5160*/  FMUL.FTZ R179, R181.reuse, R179 ;  /* 0x000000b3b5b37220 */ /* 0x040fe20000410000 */
[----:B------:R-:W-:Y:S01]  /*5170*/  FMUL.FTZ R176, R181, R176 ;  /* 0x000000b0b5b07220 */ /* 0x000fe20000410000 */
[----:B------:R-:W-:Y:S01]  /*5180*/  @P5 FADD.FTZ R177, R177, R178 ;  /* 0x000000b2b1b15221 */ /* 0x000fe20000010000 */
[----:B------:R-:W-:Y:S01]  /*5190*/  FADD.FTZ R178, R198, -R173 ;  /* 0x800000adc6b27221 */ /* 0x000fe20000010000 */
[C---:B------:R-:W-:Y:S01]  /*51a0*/  FMUL.FTZ R202, R181.reuse, R202 ;  /* 0x000000cab5ca7220 */ /* 0x040fe20000410000 */
[C---:B------:R-:W-:Y:S01]  /*51b0*/  FMUL.FTZ R216, R181.reuse, R216 ;  /* 0x000000d8b5d87220 */ /* 0x040fe20000410000 */
[----:B------:R-:W-:Y:S01]  /*51c0*/  ISETP.NE.U32.AND P6, PT, RZ, UR14, PT ;  /* 0x0000000eff007c0c */ /* 0x000fe2000bfc5070 */
[C---:B------:R-:W-:Y:S01]  /*51d0*/  FMUL.FTZ R178, R181.reuse, R178 ;  /* 0x000000b2b5b27220 */ /* 0x040fe20000410000 */
[----:B------:R-:W-:Y:S01]  /*51e0*/  FMUL.FTZ R181, R181, R172 ;  /* 0x000000acb5b57220 */ /* 0x000fe20000410000 */
[----:B------:R-:W-:Y:S01]  /*51f0*/  @P5 HADD2.F32 R175, -RZ, R160.H0_H0 ;  /* 0x200000a0ffaf5230 */ /* 0x000fe20000004100 */
[----:B------:R-:W0:Y:S01]  /*5200*/  LDC.64 R172, c[0x0][0x220] ;  /* 0x00008800ffac7b82 */ /* 0x000e220000000a00 */
[----:B------:R-:W-:-:S03]  /*5210*/  ISETP.NE.AND.EX P6, PT, RZ, UR15, PT, P6 ;  /* 0x0000000fff007c0c */ /* 0x000fc6000bfc5360 */
[----:B------:R-:W-:-:S10]  /*5220*/  @P5 FADD.FTZ R218, R218, R175 ;  /* 0x000000afdada5221 */ /* 0x000fd40000010000 */
[----:B------:R-:W-:Y:S02]  /*5230*/  @P6 F2FP.F16.F32.PACK_AB R174, RZ, R218 ;  /* 0x000000daffae623e */ /* 0x000fe400000000ff */
[----:B------:R-:W-:Y:S02]  /*5240*/  @P6 F2FP.F16.F32.PACK_AB R175, RZ, R177 ;  /* 0x000000b1ffaf623e */ /* 0x000fe400000000ff */
[----:B------:R-:W-:-:S04]  /*5250*/  @P6 PRMT R60, R174, 0x7610, R60 ;  /* 0x00007610ae3c6816 */ /* 0x000fc8000000003c */
[----:B------:R-:W-:Y:S01]  /*5260*/  @P6 PRMT R60, R60, 0x5410, R175 ;  /* 0x000054103c3c6816 */ /* 0x000fe200000000af */
[----:B0-----:R-:W-:-:S06]  /*5270*/  IMAD.WIDE.U32 R172, R27, 0x10, R172 ;  /* 0x000000101bac7825 */ /* 0x001fcc00078e00ac */
[----:B------:R-:W2:Y:S01]  /*5280*/  LDG.E.128 R172, desc[UR4][R172.64] ;  /* 0x00000004acac7981 */ /* 0x000ea2000c1e1d00 */
[----:B------:R-:W-:Y:S01]  /*5290*/  FMUL.FTZ R218, R218, R26 ;  /* 0x0000001adada7220 */ /* 0x000fe20000410000 */
[----:B--2---:R-:W-:-:S05]  /*52a0*/  HADD2.F32 R203, -RZ, R172.H0_H0 ;  /* 0x200000acffcb7230 */ /* 0x004fca0000004100 */
[----:B------:R-:W-:Y:S01]  /*52b0*/  FFMA.FTZ R136, R203, R218, R136 ;  /* 0x000000dacb887223 */ /* 0x000fe20000010088 */
[----:B------:R-:W-:Y:S02]  /*52c0*/  HADD2.F32 R203, -RZ, R172.H1_H1 ;  /* 0x300000acffcb7230 */ /* 0x000fe40000004100 */
[----:B------:R-:W-:Y:S01]  /*52d0*/  FMUL.FTZ R172, R177, R26 ;  /* 0x0000001ab1ac7220 */ /* 0x000fe20000410000 */
[----:B------:R-:W-:-:S03]  /*52e0*/  @P5 HADD2.F32 R177, -RZ, R162.H0_H0 ;  /* 0x200000a2ffb15230 */ /* 0x000fc60000004100 */
[----:B------:R-:W-:Y:S02]  /*52f0*/  FFMA.FTZ R137, R203, R172, R137 ;  /* 0x000000accb897223 */ /* 0x000fe40000010089 */
[----:B------:R-:W-:-:S04]  /*5300*/  @P5 FADD.FTZ R176, R176, R177 ;  /* 0x000000b1b0b05221 */ /* 0x000fc80000010000 */
[----:B------:R-:W-:Y:S01]  /*5310*/  FMUL.FTZ R251, R176, R26 ;  /* 0x0000001ab0fb7220 */ /* 0x000fe20000410000 */
[----:B------:R-:W-:Y:S01]  /*5320*/  @P6 F2FP.F16.F32.PACK_AB R177, RZ, R176 ;  /* 0x000000b0ffb1623e */ /* 0x000fe200000000ff */
[----:B------:R-:W-:-:S03]  /*5330*/  HADD2.F32 R176, -RZ, R174.H0_H0 ;  /* 0x200000aeffb07230 */ /* 0x000fc60000004100 */
[----:B------:R-:W-:Y:S01]  /*5340*/  @P6 PRMT R62, R177, 0x7610, R62 ;  /* 0x00007610b13e6816 */ /* 0x000fe2000000003e */
[----:B------:R-:W-:Y:S02]  /*5350*/  @P5 HADD2.F32 R177, -RZ, R162.H1_H1 ;  /* 0x300000a2ffb15230 */ /* 0x000fe40000004100 */
[----:B------:R-:W-:Y:S01]  /*5360*/  FFMA.FTZ R140, R176, R251, R140 ;  /* 0x000000fbb08c7223 */ /* 0x000fe2000001008c */
[----:B------:R-:W-:Y:S02]  /*5370*/  @P5 HADD2.F32 R176, -RZ, R161.H0_H0 ;  /* 0x200000a1ffb05230 */ /* 0x000fe40000004100 */
[----:B------:R-:W-:-:S03]  /*5380*/  @P5 FADD.FTZ R202, R202, R177 ;  /* 0x000000b1caca5221 */ /* 0x000fc60000010000 */
[----:B------:R-:W-:Y:S02]  /*5390*/  @P5 FADD.FTZ R179, R179, R176 ;  /* 0x000000b0b3b35221 */ /* 0x000fe40000010000 */
[----:B------:R-:W-:-:S03]  /*53a0*/  @P6 F2FP.F16.F32.PACK_AB R177, RZ, R202 ;  /* 0x000000caffb1623e */ /* 0x000fc600000000ff */
[----:B------:R-:W-:Y:S02]  /*53b0*/  @P6 F2FP.F16.F32.PACK_AB R176, RZ, R179 ;  /* 0x000000b3ffb0623e */ /* 0x000fe400000000ff */
[----:B------:R-:W-:Y:S02]  /*53c0*/  @P6 PRMT R62, R62, 0x5410, R177 ;  /* 0x000054103e3e6816 */ /* 0x000fe400000000b1 */
[----:B------:R-:W-:Y:S01]  /*53d0*/  @P6 PRMT R61, R176, 0x7610, R61 ;  /* 0x00007610b03d6816 */ /* 0x000fe2000000003d */
[----:B------:R-:W-:-:S05]  /*53e0*/  @P5 HADD2.F32 R176, -RZ, R161.H1_H1 ;  /* 0x300000a1ffb05230 */ /* 0x000fca0000004100 */
[----:B------:R-:W-:-:S05]  /*53f0*/  @P5 FADD.FTZ R178, R178, R176 ;  /* 0x000000b0b2b25221 */ /* 0x000fca0000010000 */
[----:B------:R-:W-:-:S04]  /*5400*/  @P6 F2FP.F16.F32.PACK_AB R176, RZ, R178 ;  /* 0x000000b2ffb0623e */ /* 0x000fc800000000ff */
[----:B------:R-:W-:Y:S01]  /*5410*/  @P6 PRMT R61, R61, 0x5410, R176 ;  /* 0x000054103d3d6816 */ /* 0x000fe200000000b0 */
[----:B------:R-:W-:-:S05]  /*5420*/  @P5 HADD2.F32 R176, -RZ, R163.H0_H0 ;  /* 0x200000a3ffb05230 */ /* 0x000fca0000004100 */
[----:B------:R-:W-:-:S05]  /*5430*/  @P5 FADD.FTZ R216, R216, R176 ;  /* 0x000000b0d8d85221 */ /* 0x000fca0000010000 */
[----:B------:R-:W-:-:S04]  /*5440*/  @P6 F2FP.F16.F32.PACK_AB R176, RZ, R216 ;  /* 0x000000d8ffb0623e */ /* 0x000fc800000000ff */
[----:B------:R-:W-:Y:S01]  /*5450*/  @P6 PRMT R63, R176, 0x7610, R63 ;  /* 0x00007610b03f6816 */ /* 0x000fe2000000003f */
[----:B------:R-:W-:-:S05]  /*5460*/  @P5 HADD2.F32 R176, -RZ, R163.H1_H1 ;  /* 0x300000a3ffb05230 */ /* 0x000fca0000004100 */
[----:B------:R-:W-:-:S05]  /*5470*/  @P5 FADD.FTZ R181, R181, R176 ;  /* 0x000000b0b5b55221 */ /* 0x000fca0000010000 */
[----:B------:R-:W-:-:S04]  /*5480*/  @P6 F2FP.F16.F32.PACK_AB R176, RZ, R181 ;  /* 0x000000b5ffb0623e */ /* 0x000fc800000000ff */
[----:B------:R-:W-:Y:S02]  /*5490*/  @P6 PRMT R63, R63, 0x5410, R176 ;  /* 0x000054103f3f6816 */ /* 0x000fe400000000b0 */
[----:B------:R-:W-:-:S04]  /*54a0*/  @P6 LEA R176, P5, R27, UR14, 0x4 ;  /* 0x0000000e1bb06c11 */ /* 0x000fc8000f8a20ff */
[----:B------:R-:W-:-:S05]  /*54b0*/  @P6 LEA.HI.X R177, R27, UR15, RZ, 0x4, P5 ;  /* 0x0000000f1bb16c11 */ /* 0x000fca000a8f24ff */
[----:B------:R0:W-:Y:S04]  /*54c0*/  @P6 STG.E.128 desc[UR4][R176.64], R60 ;  /* 0x0000003cb0006986 */ /* 0x0001e8000c101d04 */
[----:B0-----:R-:W2:Y:S01]  /*54d0*/  LDL R177, [R1] ;  /* 0x0000000001b17983 */ /* 0x001ea20000100800 */
[----:B------:R-:W-:Y:S02]  /*54e0*/  HADD2.F32 R176, -RZ, R174.H1_H1 ;  /* 0x300000aeffb07230 */ /* 0x000fe40000004100 */
[----:B------:R-:W-:Y:S01]  /*54f0*/  FMUL.FTZ R174, R202, R26 ;  /* 0x0000001acaae7220 */ /* 0x000fe20000410000 */
[----:B------:R-:W-:Y:S01]  /*5500*/  FMUL.FTZ R172, R252, R172 ;  /* 0x000000acfcac7220 */ /* 0x000fe20000410000 */
[----:B------:R-:W-:Y:S01]  /*5510*/  LEA R202, P5, R27, UR16, 0x4 ;  /* 0x000000101bca7c11 */ /* 0x000fe2000f8a20ff */
[----:B------:R-:W-:Y:S01]  /*5520*/  FMUL.FTZ R251, R248, R251 ;  /* 0x000000fbf8fb7220 */ /* 0x000fe20000410000 */
[-C--:B------:R-:W-:Y:S01]  /*5530*/  FFMA.FTZ R141, R176, R174.reuse, R141 ;  /* 0x000000aeb08d7223 */ /* 0x080fe2000001008d */
[----:B------:R-:W-:Y:S01]  /*5540*/  FMUL.FTZ R174, R247, R174 ;  /* 0x000000aef7ae7220 */ /* 0x000fe20000410000 */
[----:B------:R-:W-:Y:S01]  /*5550*/  LEA.HI.X R203, R27, UR17, RZ, 0x4, P5 ;  /* 0x000000111bcb7c11 */ /* 0x000fe2000a8f24ff */
[-C--:B------:R-:W-:Y:S01]  /*5560*/  FMUL.FTZ R179, R179, R26.reuse ;  /* 0x0000001ab3b37220 */ /* 0x080fe20000410000 */
[-C--:B------:R-:W-:Y:S01]  /*5570*/  FMUL.FTZ R27, R178, R26.reuse ;  /* 0x0000001ab21b7220 */ /* 0x080fe20000410000 */
[-C--:B------:R-:W-:Y:S01]  /*5580*/  FMUL.FTZ R216, R216, R26.reuse ;  /* 0x0000001ad8d87220 */ /* 0x080fe20000410000 */
[----:B------:R-:W-:Y:S01]  /*5590*/  FMUL.FTZ R26, R181, R26 ;  /* 0x0000001ab51a7220 */ /* 0x000fe20000410000 */
[----:B------:R-:W-:Y:S01]  /*55a0*/  F2FP.F16.F32.PACK_AB R178, R174, R251 ;  /* 0x000000fbaeb2723e */ /* 0x000fe200000000ff */
[----:B------:R-:W-:Y:S01]  /*55b0*/  FMUL.FTZ R174, R249, R27 ;  /* 0x0000001bf9ae7220 */ /* 0x000fe20000410000 */
[----:B--2---:R-:W-:Y:S01]  /*55c0*/  FMUL.FTZ R176, R177, R218 ;  /* 0x000000dab1b07220 */ /* 0x004fe20000410000 */
[----:B------:R-:W-:-:S04]  /*55d0*/  FMUL.FTZ R177, R250, R179 ;  /* 0x000000b3fab17220 */ /* 0x000fc80000410000 */
[----:B------:R-:W-:Y:S01]  /*55e0*/  F2FP.F16.F32.PACK_AB R176, R172, R176 ;  /* 0x000000b0acb0723e */ /* 0x000fe200000000ff */
[--C-:B------:R-:W-:Y:S01]  /*55f0*/  HADD2.F32 R172, -RZ, R173.reuse.H0_H0 ;  /* 0x200000adffac7230 */ /* 0x100fe20000004100 */
[----:B------:R-:W-:Y:S01]  /*5600*/  F2FP.F16.F32.PACK_AB R177, R174, R177 ;  /* 0x000000b1aeb1723e */ /* 0x000fe200000000ff */
[----:B------:R-:W-:-:S03]  /*5610*/  HADD2.F32 R173, -RZ, R173.H1_H1 ;  /* 0x300000adffad7230 */ /* 0x000fc60000004100 */
[----:B------:R-:W-:Y:S01]  /*5620*/  FFMA.FTZ R138, R172, R179, R138 ;  /* 0x000000b3ac8a7223 */ /* 0x000fe2000001008a */
[----:B------:R-:W-:Y:S01]  /*5630*/  FMUL.FTZ R179, R246, R216 ;  /* 0x000000d8f6b37220 */ /* 0x000fe20000410000 */
[----:B------:R-:W-:Y:S01]  /*5640*/  FMUL.FTZ R172, R245, R26 ;  /* 0x0000001af5ac7220 */ /* 0x000fe20000410000 */
[----:B------:R-:W-:Y:S01]  /*5650*/  FFMA.FTZ R139, R173, R27, R139 ;  /* 0x0000001bad8b7223 */ /* 0x000fe2000001008b */
[--C-:B------:R-:W-:Y:S02]  /*5660*/  HADD2.F32 R27, -RZ, R175.reuse.H0_H0 ;  /* 0x200000afff1b7230 */ /* 0x100fe40000004100 */
[----:B------:R-:W-:Y:S01]  /*5670*/  HADD2.F32 R175, -RZ, R175.H1_H1 ;  /* 0x300000afffaf7230 */ /* 0x000fe20000004100 */
[----:B------:R-:W-:Y:S02]  /*5680*/  F2FP.F16.F32.PACK_AB R179, R172, R179 ;  /* 0x000000b3acb3723e */ /* 0x000fe400000000ff */
[----:B------:R-:W-:Y:S02]  /*5690*/  FFMA.FTZ R142, R27, R216, R142 ;  /* 0x000000d81b8e7223 */ /* 0x000fe4000001008e */
[----:B------:R-:W-:Y:S01]  /*56a0*/  FFMA.FTZ R143, R175, R26, R143 ;  /* 0x0000001aaf8f7223 */ /* 0x000fe2000001008f */
[----:B------:R0:W-:Y:S06]  /*56b0*/  STG.E.128 desc[UR4][R202.64], R176 ;  /* 0x000000b0ca007986 */ /* 0x0001ec000c101d04 */
.L_x_2217:
[----:B------:R-:W-:Y:S05]  /*56c0*/  BSYNC B1 ;  /* 0x0000000000017941 */ /* 0x000fea0003800000 */
.L_x_2216:
[----:B------:R-:W1:Y:S02]  /*56d0*/  LDC.64 R26, c[0x0][0x210] ;  /* 0x00008400ff1a7b82 */ /* 0x000e640000000a00 */
[----:B-1----:R-:W-:-:S04]  /*56e0*/  LEA R2, R26, R2, 0x2 ;  /* 0x000000021a027211 */ /* 0x002fc800078e10ff */
[----:B------:R-:W-:-:S13]  /*56f0*/  ISETP.GE.AND P5, PT, R2, R27, PT ;  /* 0x0000001b0200720c */ /* 0x000fda0003fa6270 */
[----:B------:R-:W-:Y:S05]  /*5700*/  @!P5 BRA `(.L_x_2218) ;  /* 0xffffffb800b0d947 */ /* 0x000fea000383ffff */
.L_x_2196:
[----:B------:R-:W-:Y:S05]  /*5710*/  BSYNC B0 ;  /* 0x0000000000007941 */ /* 0x000fea0003800000 */
.L_x_2195:
[----:B0--34-:R-:W0:Y:S01]  /*5720*/  S2R R172, SR_TID.X ;  /* 0x0000000000ac7919 */ /* 0x019e220000002100 */
        /* <DEDUP_REMOVED lines=208> */
.L_x_2220:
[----:B------:R-:W-:Y:S05]  /*6430*/  BSYNC B0 ;  /* 0x0000000000007941 */ /* 0x000fea0003800000 */
.L_x_2219:
[----:B------:R-:W-:Y:S01]  /*6440*/  BSSY B0, `(.L_x_2221) ;  /* 0x0000012000007945 */ /* 0x000fe20003800000 */
[----:B------:R-:W-:-:S03]  /*6450*/  FADD.FTZ R51, R56, R51 ;  /* 0x0000003338337221 */ /* 0x000fc60000010000 */
[----:B------:R-:W-:Y:S05]  /*6460*/  @!P2 BRA `(.L_x_2222) ;  /* 0x00000000003ca947 */ /* 0x000fea0003800000 */
[----:B-1----:R-:W-:Y:S02]  /*6470*/  MOV R28, R68 ;  /* 0x00000044001c7202 */ /* 0x002fe40000000f00 */
        /* <DEDUP_REMOVED lines=14> */
.L_x_2222:
[----:B------:R-:W-:Y:S05]  /*6560*/  BSYNC B0 ;  /* 0x0000000000007941 */ /* 0x000fea0003800000 */
.L_x_2221:
[----:B------:R-:W-:Y:S01]  /*6570*/  BSSY B0, `(.L_x_2223) ;  /* 0x0000012000007945 */ /* 0x000fe20003800000 */
[----:B0-----:R-:W-:-:S03]  /*6580*/  FADD.FTZ R77, R58, R77 ;  /* 0x0000004d3a4d7221 */ /* 0x001fc60000010000 */
[----:B------:R-:W-:Y:S05]  /*6590*/  @!P3 BRA `(.L_x_2224) ;  /* 0x00000000003cb947 */ /* 0x000fea0003800000 */
[----:B-12---:R-:W-:Y:S02]  /*65a0*/  MOV R28, R68 ;  /* 0x00000044001c7202 */ /* 0x006fe40000000f00 */
        /* <DEDUP_REMOVED lines=14> */
.L_x_2224:
[----:B------:R-:W-:Y:S05]  /*6690*/  BSYNC B0 ;  /* 0x0000000000007941 */ /* 0x000fea0003800000 */
.L_x_2223:
        /* <DEDUP_REMOVED lines=24> */
[----:B------:R-:W-:Y:S01]  /*6820*/  FADD.FTZ R35, R35, R42 ;  /* 0x0000002a23237221 */ /* 0x000fe20000010000 */
[----:B------:R-:W1:Y:S01]  /*6830*/  LDS R12, [R0+0x600] ;  /* 0x00060000000c7984 */ /* 0x000e620000000800 */
[----:B------:R-:W-:Y:S01]  /*6840*/  FADD.FTZ R27, R27, R20 ;  /* 0x000000141b1b7221 */ /* 0x000fe20000010000 */
[----:B------:R-:W-:Y:S01]  /*6850*/  FADD.FTZ R25, R25, R18 ;  /* 0x0000001219197221 */ /* 0x000fe20000010000 */
[----:B------:R-:W-:Y:S01]  /*6860*/  FADD.FTZ R23, R23, R16 ;  /* 0x0000001017177221 */ /* 0x000fe20000010000 */
[----:B------:R-:W-:Y:S01]  /*6870*/  FADD.FTZ R61, R61, R14 ;  /* 0x0000000e3d3d7221 */ /* 0x000fe20000010000 */
[----:B------:R-:W-:Y:S01]  /*6880*/  FADD.FTZ R34, RZ, R34 ;  /* 0x00000022ff227221 */ /* 0x000fe20000010000 */
[----:B------:R-:W-:Y:S01]  /*6890*/  FADD.FTZ R36, RZ, R36 ;  /* 0x00000024ff247221 */ /* 0x000fe20000010000 */
[----:B------:R-:W-:Y:S01]  /*68a0*/  FADD.FTZ R38, RZ, R38 ;  /* 0x00000026ff267221 */ /* 0x000fe20000010000 */
[----:B------:R-:W-:Y:S01]  /*68b0*/  FADD.FTZ R40, RZ, R40 ;  /* 0x00000028ff287221 */ /* 0x000fe20000010000 */
[----:B------:R-:W2:Y:S01]  /*68c0*/  LDS R29, [R0+0x2600] ;  /* 0x00260000001d7984 */ /* 0x000ea20000000800 */
[----:B------:R-:W-:Y:S01]  /*68d0*/  FADD.FTZ R65, R65, R76 ;  /* 0x0000004c41417221 */ /* 0x000fe20000010000 */
[----:B------:R-:W-:Y:S01]  /*68e0*/  FADD.FTZ R34, R34, R41 ;  /* 0x0000002922227221 */ /* 0x000fe20000010000 */
        /* <DEDUP_REMOVED lines=19> */
[----:B------:R-:W-:Y:S01]  /*6a20*/  BSSY B0, `(.L_x_2225) ;  /* 0x0000049000007945 */ /* 0x000fe20003800000 */
[C---:B------:R-:W-:Y:S01]  /*6a30*/  ISETP.GE.U32.AND P2, PT, R241.reuse, 0x300, PT ;  /* 0x00000300f100780c */ /* 0x040fe20003f46070 */
[----:B------:R-:W5:Y:S01]  /*6a40*/  LDS R22, [R0+0x1000] ;  /* 0x0010000000167984 */ /* 0x000f620000000800 */
[C---:B------:R-:W-:Y:S01]  /*6a50*/  ISETP.GE.U32.AND P3, PT, R241.reuse, 0x380, PT ;  /* 0x00000380f100780c */ /* 0x040fe20003f66070 */
[----:B------:R-:W-:Y:S01]  /*6a60*/  FADD.FTZ R19, R26, R19 ;  /* 0x000000131a137221 */ /* 0x000fe20000010000 */
[----:B0-----:R-:W-:Y:S01]  /*6a70*/  FADD.FTZ R24, RZ, R24 ;  /* 0x00000018ff187221 */ /* 0x001fe20000010000 */
[----:B------:R-:W0:Y:S01]  /*6a80*/  LDS R63, [R0+0x3a00] ;  /* 0x003a0000003f7984 */ /* 0x000e220000000800 */
[----:B------:R-:W-:Y:S01]  /*6a90*/  ISETP.GE.U32.AND P4, PT, R241, 0x400, PT ;  /* 0x00000400f100780c */ /* 0x000fe20003f86070 */
[----:B------:R-:W-:Y:S01]  /*6aa0*/  FADD.FTZ R53, R53, R8 ;  /* 0x0000000835357221 */ /* 0x000fe20000010000 */
[----:B-1----:R-:W-:Y:S01]  /*6ab0*/  FADD.FTZ R12, RZ, R12 ;  /* 0x0000000cff0c7221 */ /* 0x002fe20000010000 */
[----:B------:R-:W1:Y:S01]  /*6ac0*/  LDS R35, [R0+0x1c00] ;  /* 0x001c000000237984 */ /* 0x000e620000000800 */
[C---:B------:R-:W-:Y:S01]  /*6ad0*/  ISETP.GE.U32.AND P5, PT, R241.reuse, 0x480, PT ;  /* 0x00000480f100780c */ /* 0x040fe20003fa6070 */
[----:B------:R-:W-:Y:S01]  /*6ae0*/  FADD.FTZ R13, R50, R7 ;  /* 0x00000007320d7221 */ /* 0x000fe20000010000 */
[----:B------:R-:W-:Y:S01]  /*6af0*/  ISETP.GE.U32.AND P6, PT, R241, 0x500, PT ;  /* 0x00000500f100780c */ /* 0x000fe20003fc6070 */
[----:B------:R-:W1:Y:S01]  /*6b00*/  LDS R37, [R0+0x1e00] ;  /* 0x001e000000257984 */ /* 0x000e620000000800 */
[----:B------:R-:W-:Y:S01]  /*6b10*/  FADD.FTZ R15, R15, R6 ;  /* 0x000000060f0f7221 */ /* 0x000fe20000010000 */
[----:B------:R-:W-:Y:S01]  /*6b20*/  FADD.FTZ R11, R11, R4 ;  /* 0x000000040b0b7221 */ /* 0x000fe20000010000 */
[----:B------:R-:W-:Y:S01]  /*6b30*/  FADD.FTZ R31, R10, R3 ;  /* 0x000000030a1f7221 */ /* 0x000fe20000010000 */
[----:B------:R-:W1:Y:S01]  /*6b40*/  LDS R41, [R0+0x2000] ;  /* 0x0020000000297984 */ /* 0x000e620000000800 */
[----:B--2---:R-:W-:Y:S01]  /*6b50*/  FADD.FTZ R24, R24, R29 ;  /* 0x0000001d18187221 */ /* 0x004fe20000010000 */
[----:B------:R-:W-:Y:S01]  /*6b60*/  FADD.FTZ R29, R44, R5 ;  /* 0x000000052c1d7221 */ /* 0x000fe20000010000 */
[----:B------:R-:W-:Y:S01]  /*6b70*/  FADD.FTZ R9, R9, R2 ;  /* 0x0000000209097221 */ /* 0x000fe20000010000 */
[----:B------:R-:W2:Y:S01]  /*6b80*/  LDS R43, [R0+0x2200] ;  /* 0x00220000002b7984 */ /* 0x000ea20000000800 */
[----:B---3--:R-:W-:-:S03]  /*6b90*/  FADD.FTZ R14, RZ, R14 ;  /* 0x0000000eff0e7221 */ /* 0x008fc60000010000 */
[----:B------:R-:W3:Y:S01]  /*6ba0*/  LDS R45, [R0+0x2400] ;  /* 0x00240000002d7984 */ /* 0x000ee20000000800 */
[----:B----4-:R-:W-:-:S03]  /*6bb0*/  FADD.FTZ R12, R12, R33 ;  /* 0x000000210c0c7221 */ /* 0x010fc60000010000 */
        /* <DEDUP_REMOVED lines=9> */
[----:B0-----:R-:W-:-:S03]  /*6c50*/  FADD.FTZ R24, R24, R63 ;  /* 0x0000003f18187221 */ /* 0x001fc60000010000 */
[----:B------:R-:W0:Y:S01]  /*6c60*/  LDS R57, [R0+0x3600] ;  /* 0x0036000000397984 */ /* 0x000e220000000800 */
[----:B-1----:R-:W-:-:S03]  /*6c70*/  FADD.FTZ R14, R14, R35 ;  /* 0x000000230e0e7221 */ /* 0x002fc60000010000 */
[----:B------:R-:W1:Y:S01]  /*6c80*/  LDS R59, [R0+0x3800] ;  /* 0x00380000003b7984 */ /* 0x000e620000000800 */
[----:B------:R-:W-:-:S03]  /*6c90*/  FADD.FTZ R16, R16, R37 ;  /* 0x0000002510107221 */ /* 0x000fc60000010000 */
        /* <DEDUP_REMOVED lines=14> */
[----:B0-----:R-:W-:Y:S01]  /*6d80*/  FADD.FTZ R20, R20, R57 ;  /* 0x0000003914147221 */ /* 0x001fe20000010000 */
[----:B-1----:R-:W-:Y:S01]  /*6d90*/  FADD.FTZ R22, R22, R59 ;  /* 0x0000003b16167221 */ /* 0x002fe20000010000 */
[----:B------:R-:W-:Y:S01]  /*6da0*/  FADD.FTZ R65, R12, R65 ;  /* 0x000000410c417221 */ /* 0x000fe20000010000 */
[----:B---3--:R-:W-:Y:S06]  /*6db0*/  @!P0 BRA `(.L_x_2226) ;  /* 0x00000000003c8947 */ /* 0x008fec0003800000 */
        /* <DEDUP_REMOVED lines=8> */
[----:B------:R-:W-:-:S03]  /*6e40*/  IADD3 R68, P0, R68, 0x200, RZ ;  /* 0x0000020044447810 */ /* 0x000fc60007f1e0ff */
[----:B------:R0:W-:Y:S01]  /*6e50*/  STG.E desc[UR4][R6.64], R65 ;  /* 0x0000004106007986 */ /* 0x0001e2000c101904 */
[----:B------:R-:W-:Y:S02]  /*6e60*/  IADD3.X R91, RZ, R91, RZ, P0, !PT ;  /* 0x0000005bff5b7210 */ /* 0x000fe400007fe4ff */
[----:B------:R-:W-:-:S04]  /*6e70*/  IADD3 R52, P0, R52, 0x200, RZ ;  /* 0x0000020034347810 */ /* 0x000fc80007f1e0ff */
[----:B------:R-:W-:Y:S02]  /*6e80*/  IADD3.X R85, RZ, R85, RZ, P0, !PT ;  /* 0x00000055ff557210 */ /* 0x000fe400007fe4ff */
[----:B------:R-:W-:-:S04]  /*6e90*/  IADD3 R48, P0, R48, 0x200, RZ ;  /* 0x0000020030307810 */ /* 0x000fc80007f1e0ff */
[----:B0-----:R-:W-:-:S09]  /*6ea0*/  IADD3.X R83, RZ, R83, RZ, P0, !PT ;  /* 0x00000053ff537210 */ /* 0x001fd200007fe4ff */
.L_x_2226:
[----:B------:R-:W-:Y:S05]  /*6eb0*/  BSYNC B0 ;  /* 0x0000000000007941 */ /* 0x000fea0003800000 */
.L_x_2225:
[----:B------:R-:W-:Y:S01]  /*6ec0*/  BSSY B0, `(.L_x_2227) ;  /* 0x0000012000007945 */ /* 0x000fe20003800000 */
[----:B------:R-:W-:-:S03]  /*6ed0*/  FADD.FTZ R67, R14, R67 ;  /* 0x000000430e437221 */ /* 0x000fc60000010000 */
[----:B------:R-:W-:Y:S05]  /*6ee0*/  @!P1 BRA `(.L_x_2228) ;  /* 0x00000000003c9947 */ /* 0x000fea0003800000 */
        /* <DEDUP_REMOVED lines=11> */
[----:B------:R-:W-:Y:S02]  /*6fa0*/  IADD3.X R91, RZ, R91, RZ, P1, !PT ;  /* 0x0000005bff5b7210 */ /* 0x000fe40000ffe4ff */
[----:B------:R-:W-:Y:S02]  /*6fb0*/  IADD3 R48, P1, R48, 0x200, RZ ;  /* 0x0000020030307810 */ /* 0x000fe40007f3e0ff */
[----:B------:R-:W-:Y:S02]  /*6fc0*/  IADD3.X R85, RZ, R85, RZ, P0, !PT ;  /* 0x00000055ff557210 */ /* 0x000fe400007fe4ff */
[----:B------:R-:W-:-:S09]  /*6fd0*/  IADD3.X R83, RZ, R83, RZ, P1, !PT ;  /* 0x00000053ff537210 */ /* 0x000fd20000ffe4ff */
.L_x_2228:
[----:B------:R-:W-:Y:S05]  /*6fe0*/  BSYNC B0 ;  /* 0x0000000000007941 */ /* 0x000fea0003800000 */
.L_x_2227:
[----:B------:R-:W-:Y:S01]  /*6ff0*/  BSSY B0, `(.L_x_2229) ;  /* 0x0000012000007945 */ /* 0x000fe20003800000 */
[----:B--2---:R-:W-:-:S03]  /*7000*/  FADD.FTZ R69, R16, R69 ;  /* 0x0000004510457221 */ /* 0x004fc60000010000 */
[----:B------:R-:W-:Y:S05]  /*7010*/  @!P2 BRA `(.L_x_2230) ;  /* 0x00000000003ca947 */ /* 0x000fea0003800000 */
[----:B0-----:R-:W-:Y:S02]  /*7020*/  MOV R2, R68 ;  /* 0x0000004400027202 */ /* 0x001fe40000000f00 */
        /* <DEDUP_REMOVED lines=14> */
.L_x_2230:
[----:B------:R-:W-:Y:S05]  /*7110*/  BSYNC B0 ;  /* 0x0000000000007941 */ /* 0x000fea0003800000 */
.L_x_2229:
[----:B------:R-:W-:Y:S01]  /*7120*/  BSSY B0, `(.L_x_2231) ;  /* 0x0000012000007945 */ /* 0x000fe20003800000 */
[----:B------:R-:W-:-:S03]  /*7130*/  FADD.FTZ R71, R18, R71 ;  /* 0x0000004712477221 */ /* 0x000fc60000010000 */
[----:B------:R-:W-:Y:S05]  /*7140*/  @!P3 BRA `(.L_x_2232) ;  /* 0x00000000003cb947 */ /* 0x000fea0003800000 */
[----:B01----:R-:W-:Y:S02]  /*7150*/  MOV R2, R68 ;  /* 0x0000004400027202 */ /* 0x003fe40000000f00 */
        /* <DEDUP_REMOVED lines=14> */
.L_x_2232:
[----:B------:R-:W-:Y:S05]  /*7240*/  BSYNC B0 ;  /* 0x0000000000007941 */ /* 0x000fea0003800000 */
.L_x_2231:
[----:B------:R-:W-:Y:S01]  /*7250*/  BSSY B0, `(.L_x_2233) ;  /* 0x0000012000007945 */ /* 0x000fe20003800000 */
[----:B----4-:R-:W-:-:S03]  /*7260*/  FADD.FTZ R73, R20, R73 ;  /* 0x0000004914497221 */ /* 0x010fc60000010000 */
        /* <DEDUP_REMOVED lines=16> */
.L_x_2234:
[----:B------:R-:W-:Y:S05]  /*7370*/  BSYNC B0 ;  /* 0x0000000000007941 */ /* 0x000fea0003800000 */
.L_x_2233:
[----:B------:R-:W-:Y:S01]  /*7380*/  BSSY B0, `(.L_x_2235) ;  /* 0x0000012000007945 */ /* 0x000fe20003800000 */
[----:B------:R-:W-:-:S03]  /*7390*/  FADD.FTZ R75, R22, R75 ;  /* 0x0000004b164b7221 */ /* 0x000fc60000010000 */
[----:B------:R-:W-:Y:S05]  /*73a0*/  @!P5 BRA `(.L_x_2236) ;  /* 0x00000000003cd947 */ /* 0x000fea0003800000 */
[----:B0123--:R-:W-:Y:S02]  /*73b0*/  MOV R2, R68 ;  /* 0x0000004400027202 */ /* 0x00ffe40000000f00 */
        /* <DEDUP_REMOVED lines=14> */
.L_x_2236:
[----:B------:R-:W-:Y:S05]  /*74a0*/  BSYNC B0 ;  /* 0x0000000000007941 */ /* 0x000fea0003800000 */
.L_x_2235:
        /* <DEDUP_REMOVED lines=11> */
.L_x_2207:
[----:B------:R-:W-:Y:S01]  /*7560*/  HFMA2.MMA R174, -RZ, RZ, 0, 5.9604644775390625e-08 ;  /* 0x00000001ffae7435 */ /* 0x000fe200000001ff */
[----:B------:R-:W-:Y:S01]  /*7570*/  BSSY B1, `(.L_x_2237) ;  /* 0x0000007000017945 */ /* 0x000fe20003800000 */
[----:B------:R-:W-:Y:S02]  /*7580*/  MOV R175, R203 ;  /* 0x000000cb00af7202 */ /* 0x000fe40000000f00 */
[----:B------:R-:W-:Y:S02]  /*7590*/  MOV R173, 0x1f ;  /* 0x0000001f00ad7802 */ /* 0x000fe40000000f00 */
[----:B------:R-:W-:-:S07]  /*75a0*/  MOV R172, 0xffffffff ;  /* 0xffffffff00ac7802 */ /* 0x000fce0000000f00 */
[----:B-1---5:R-:W-:Y:S05]  /*75b0*/  WARPSYNC.COLLECTIVE R172, `(.L_x_2238) ;  /* 0x00000000ac087348 */ /* 0x022fea0003c00000 */
[----:B------:R0:W2:Y:S02]  /*75c0*/  SHFL.BFLY P5, R176, R175, R174, R173 ;  /* 0x0c0000aeafb07389 */ /* 0x0000a400000a00ad */
[----:B012--5:R-:W-:Y:S01]  /*75d0*/  ENDCOLLECTIVE ;  /* 0x000000000000791b */ /* 0x027fe20003800000 */
.L_x_2238:
[----:B------:R-:W-:Y:S05]  /*75e0*/  BSYNC B1 ;  /* 0x0000000000017941 */ /* 0x000fea0003800000 */
.L_x_2237:
        /* <DEDUP_REMOVED lines=8> */
.L_x_2239:
[----:B------:R-:W-:Y:S01]  /*7670*/  HFMA2.MMA R174, -RZ, RZ, 0, 1.1920928955078125e-07 ;  /* 0x00000002ffae7435 */ /* 0x000fe200000001ff */
[----:B------:R-:W-:Y:S01]  /*7680*/  MOV R175, R203 ;  /* 0x000000cb00af7202 */ /* 0x000fe20000000f00 */
[----:B------:R-:W-:-:S09]  /*7690*/  FADD.FTZ R216, R176, R216 ;  /* 0x000000d8b0d87221 */ /* 0x000fd20000010000 */
[----:B------:R-:W-:Y:S05]  /*76a0*/  WARPSYNC.COLLECTIVE R172, `(.L_x_2240) ;  /* 0x00000000ac087348 */ /* 0x000fea0003c00000 */
[----:B------:R0:W1:Y:S02]  /*76b0*/  SHFL.BFLY P5, R176, R175, R174, R173 ;  /* 0x0c0000aeafb07389 */ /* 0x00006400000a00ad */
[----:B01----:R-:W-:Y:S01]  /*76c0*/  ENDCOLLECTIVE ;  /* 0x000000000000791b */ /* 0x003fe20003800000 */
.L_x_2240:
[----:B------:R-:W-:Y:S01]  /*76d0*/  MOV R175, R216 ;  /* 0x000000d800af7202 */ /* 0x000fe20000000f00 */
[----:B------:R-:W-:-:S07]  /*76e0*/  FADD.FTZ R203, R203, R176 ;  /* 0x000000b0cbcb7221 */ /* 0x000fce0000010000 */
[----:B------:R-:W-:Y:S05]  /*76f0*/  WARPSYNC.COLLECTIVE R172, `(.L_x_2241) ;  /* 0x00000000ac087348 */ /* 0x000fea0003c00000 */
[----:B------:R0:W1:Y:S02]  /*7700*/  SHFL.BFLY P5, R176, R175, R174, R173 ;  /* 0x0c0000aeafb07389 */ /* 0x00006400000a00ad */
[----:B01----:R-:W-:Y:S01]  /*7710*/  ENDCOLLECTIVE ;  /* 0x000000000000791b */ /* 0x003fe20003800000 */
.L_x_2241:
[----:B------:R-:W-:Y:S01]  /*7720*/  HFMA2.MMA R174, -RZ, RZ, 0, 2.384185791015625e-07 ;  /* 0x00000004ffae7435 */ /* 0x000fe200000001ff */
[----:B------:R-:W-:Y:S01]  /*7730*/  MOV R175, R203 ;  /* 0x000000cb00af7202 */ /* 0x000fe20000000f00 */
[----:B------:R-:W-:-:S09]  /*7740*/  FADD.FTZ R216, R216, R176 ;  /* 0x000000b0d8d87221 */ /* 0x000fd20000010000 */
[----:B------:R-:W-:Y:S05]  /*7750*/  WARPSYNC.COLLECTIVE R172, `(.L_x_2242) ;  /* 0x00000000ac087348 */ /* 0x000fea0003c00000 */
[----:B------:R0:W1:Y:S02]  /*7760*/  SHFL.BFLY P5, R176, R175, R174, R173 ;  /* 0x0c0000aeafb07389 */ /* 0x00006400000a00ad */
[----:B01----:R-:W-:Y:S01]  /*7770*/  ENDCOLLECTIVE ;  /* 0x000000000000791b */ /* 0x003fe20003800000 */
.L_x_2242:
[----:B------:R-:W-:Y:S01]  /*7780*/  MOV R175, R216 ;  /* 0x000000d800af7202 */ /* 0x000fe20000000f00 */
[----:B------:R-:W-:-:S07]  /*7790*/  FADD.FTZ R203, R203, R176 ;  /* 0x000000b0cbcb7221 */ /* 0x000fce0000010000 */
[----:B------:R-:W-:Y:S05]  /*77a0*/  WARPSYNC.COLLECTIVE R172, `(.L_x_2243) ;  /* 0x00000000ac087348 */ /* 0x000fea0003c00000 */
[----:B------:R0:W1:Y:S02]  /*77b0*/  SHFL.BFLY P5, R176, R175, R174, R173 ;  /* 0x0c0000aeafb07389 */ /* 0x00006400000a00ad */
[----:B01----:R-:W-:Y:S01]  /*77c0*/  ENDCOLLECTIVE ;  /* 0x000000000000791b */ /* 0x003fe20003800000 */
.L_x_2243:
[----:B------:R-:W-:Y:S01]  /*77d0*/  HFMA2.MMA R174, -RZ, RZ, 0, 4.76837158203125e-07 ;  /* 0x00000008ffae7435 */ /* 0x000fe200000001ff */
[----:B------:R-:W-:Y:S01]  /*77e0*/  MOV R175, R203 ;  /* 0x000000cb00af7202 */ /* 0x000fe20000000f00 */
[----:B------:R-:W-:-:S09]  /*77f0*/  FADD.FTZ R216, R216, R176 ;  /* 0x000000b0d8d87221 */ /* 0x000fd20000010000 */
[----:B------:R-:W-:Y:S05]  /*7800*/  WARPSYNC.COLLECTIVE R172, `(.L_x_2244) ;  /* 0x00000000ac087348 */ /* 0x000fea0003c00000 */
[----:B------:R0:W1:Y:S02]  /*7810*/  SHFL.BFLY P5, R176, R175, R174, R173 ;  /* 0x0c0000aeafb07389 */ /* 0x00006400000a00ad */
[----:B01----:R-:W-:Y:S01]  /*7820*/  ENDCOLLECTIVE ;  /* 0x000000000000791b */ /* 0x003fe20003800000 */
.L_x_2244:
[----:B------:R-:W-:Y:S01]  /*7830*/  MOV R175, R216 ;  /* 0x000000d800af7202 */ /* 0x000fe20000000f00 */
[----:B------:R-:W-:-:S07]  /*7840*/  FADD.FTZ R203, R203, R176 ;  /* 0x000000b0cbcb7221 */ /* 0x000fce0000010000 */
[----:B------:R-:W-:Y:S05]  /*7850*/  WARPSYNC.COLLECTIVE R172, `(.L_x_2245) ;  /* 0x00000000ac087348 */ /* 0x000fea0003c00000 */
[----:B------:R0:W1:Y:S02]  /*7860*/  SHFL.BFLY P5, R176, R175, R174, R173 ;  /* 0x0c0000aeafb07389 */ /* 0x00006400000a00ad */
[----:B01----:R-:W-:Y:S01]  /*7870*/  ENDCOLLECTIVE ;  /* 0x000000000000791b */ /* 0x003fe20003800000 */
.L_x_2245:
[----:B------:R-:W-:Y:S01]  /*7880*/  HFMA2.MMA R174, -RZ, RZ, 0, 9.5367431640625e-07 ;  /* 0x00000010ffae7435 */ /* 0x000fe200000001ff */
[----:B------:R-:W-:Y:S01]  /*7890*/  MOV R175, R203 ;  /* 0x000000cb00af7202 */ /* 0x000fe20000000f00 */
[----:B------:R-:W-:-:S09]  /*78a0*/  FADD.FTZ R216, R216, R176 ;  /* 0x000000b0d8d87221 */ /* 0x000fd20000010000 */
[----:B------:R-:W-:Y:S05]  /*78b0*/  WARPSYNC.COLLECTIVE R172, `(.L_x_2246) ;  /* 0x00000000ac087348 */ /* 0x000fea0003c00000 */
[----:B------:R0:W1:Y:S02]  /*78c0*/  SHFL.BFLY P5, R176, R175, R174, R173 ;  /* 0x0c0000aeafb07389 */ /* 0x00006400000a00ad */
[----:B01----:R-:W-:Y:S01]  /*78d0*/  ENDCOLLECTIVE ;  /* 0x000000000000791b */ /* 0x003fe20003800000 */
.L_x_2246:
[----:B------:R-:W-:Y:S02]  /*78e0*/  MOV R175, R216 ;  /* 0x000000d800af7202 */ /* 0x000fe40000000f00 */
[----:B------:R-:W-:-:S07]  /*78f0*/  MOV R177, R176 ;  /* 0x000000b000b17202 */ /* 0x000fce0000000f00 */
[----:B------:R-:W-:Y:S05]  /*7900*/  WARPSYNC.COLLECTIVE R172, `(.L_x_2247) ;  /* 0x00000000ac087348 */ /* 0x000fea0003c00000 */
[----:B------:R0:W1:Y:S02]  /*7910*/  SHFL.BFLY P5, R176, R175, R174, R173 ;  /* 0x0c0000aeafb07389 */ /* 0x00006400000a00ad */
[----:B01----:R-:W-:Y:S01]  /*7920*/  ENDCOLLECTIVE ;  /* 0x000000000000791b */ /* 0x003fe20003800000 */
.L_x_2247:
[----:B------:R-:W-:Y:S01]  /*7930*/  MOV R172, R176 ;  /* 0x000000b000ac7202 */ /* 0x000fe20000000f00 */
[----:B------:R-:W-:Y:S06]  /*7940*/  BRA `(.L_x_2248) ;  /* 0xffffffb800407947 */ /* 0x000fec000383ffff */
.L_x_2249:
        /* <DEDUP_REMOVED lines=11> */
.L_x_16886:


//--------------------- .text._ZN10layer_norm13ln_bwd_kernelINS_13Kernel_traitsI6__halfS2_S2_S2_fjLj1280ELj1ELj4ELj1ELj16ENS_18Kernel_traits_baseILj1280ES2_S2_S2_S2_fjLj128EEEEELb0ELb1ELb0ELb1EEEvNS_9BwdParamsE --------------------------
	.section	.text._ZN10layer_norm13ln_bwd_kernelINS_13Kernel_traitsI6__halfS2_S2_S2_fjLj1280ELj1ELj4ELj1ELj16ENS_18Kernel_traits_baseILj1280ES2_S2_S2_S2_fjLj128EEEEELb0ELb1ELb0ELb1EEEvNS_9BwdParamsE,"ax",@progbits
	.align	128
        .global         _ZN10layer_norm13ln_bwd_kernelINS_13Kernel_traitsI6__halfS2_S2_S2_fjLj1280ELj1ELj4ELj1ELj16ENS_18Kernel_traits_baseILj1280ES2_S2_S2_S2_fjLj128EEEEELb0ELb1ELb0ELb1EEEvNS_9BwdParamsE
        .type           _ZN10layer_norm13ln_bwd_kernelINS_13Kernel_traitsI6__halfS2_S2_S2_fjLj1280ELj1ELj4ELj1ELj16ENS_18Kernel_traits_baseILj1280ES2_S2_S2_S2_fjLj128EEEEELb0ELb1ELb0ELb1EEEvNS_9BwdParamsE,@function
        .size           _ZN10layer_norm13ln_bwd_kernelINS_13Kernel_traitsI6__halfS2_S2_S2_fjLj1280ELj1ELj4ELj1ELj16ENS_18Kernel_traits_baseILj1280ES2_S2_S2_S2_fjLj128EEEEELb0ELb1ELb0ELb1EEEvNS_9BwdParamsE,(.L_x_16887 - _ZN10layer_norm13ln_bwd_kernelINS_13Kernel_traitsI6__halfS2_S2_S2_fjLj1280ELj1ELj4ELj1ELj16ENS_18Kernel_traits_baseILj1280ES2_S2_S2_S2_fjLj128EEEEELb0ELb1ELb0ELb1EEEvNS_9BwdParamsE)
        .other          _ZN10layer_norm13ln_bwd_kernelINS_13Kernel_traitsI6__halfS2_S2_S2_fjLj1280ELj1ELj4ELj1ELj16ENS_18Kernel_traits_baseILj1280ES2_S2_S2_S2_fjLj128EEEEELb0ELb1ELb0ELb1EEEvNS_9BwdParamsE,@"STO_CUDA_ENTRY STV_DEFAULT"
_ZN10layer_norm13ln_bwd_kernelINS_13Kernel_traitsI6__halfS2_S2_S2_fjLj1280ELj1ELj4ELj1ELj16ENS_18Kernel_traits_baseILj1280ES2_S2_S2_S2_fjLj128EEEEELb0ELb1ELb0ELb1EEEvNS_9BwdParamsE:
.text._ZN10layer_norm13ln_bwd_kernelINS_13Kernel_traitsI6__halfS2_S2_S2_fjLj1280ELj1ELj4ELj1ELj16ENS_18Kernel_traits_baseILj1280ES2_S2_S2_S2_fjLj128EEEEELb0ELb1ELb0ELb1EEEvNS_9BwdParamsE:
        /* <DEDUP_REMOVED lines=77> */
.L_x_2251:
        /* <DEDUP_REMOVED lines=11> */
[----:B------:R2:W5:Y:S01]  /*0580*/  LDG.E.128 R44, desc[UR4][R2.64+0x800] ;  /* 0x00080004022c7981 */ /* 0x000562000c1e1d00 */
[----:B------:R-:W-:Y:S01]  /*0590*/  IADD3.X R21, RZ, UR7, RZ, P0, !PT ;  /* 0x00000007ff157c10 */ /* 0x000fe200087fe4ff */
[----:B------:R-:W-:-:S04]  /*05a0*/  ULDC.64 UR6, c[0x0][0x270] ;  /* 0x00009c0000067ab9 */ /* 0x000fc80000000a00 */
[----:B------:R-:W5:Y:S04]  /*05b0*/  LDG.E.128 R28, desc[UR4][R20.64] ;  /* 0x00000004141c7981 */ /* 0x000f68000c1e1d00 */
[----:B------:R-:W5:Y:S04]  /*05c0*/  LDG.E.128 R16, desc[UR4][R20.64+0x200] ;  /* 0x0002000414107981 */ /* 0x000f68000c1e1d00 */
[----:B------:R-:W5:Y:S04]  /*05d0*/  LDG.E.128 R12, desc[UR4][R20.64+0x400] ;  /* 0x00040004140c7981 */ /* 0x000f68000c1e1d00 */
[----:B------:R-:W3:Y:S04]  /*05e0*/  LDG.E.128 R8, desc[UR4][R20.64+0x600] ;  /* 0x0006000414087981 */ /* 0x000ee8000c1e1d00 */
[----:B------:R0:W4:Y:S01]  /*05f0*/  LDG.E.128 R4, desc[UR4][R20.64+0x800] ;  /* 0x0008000414047981 */ /* 0x000122000c1e1d00 */
        /* <DEDUP_REMOVED lines=11> */
[----:B------:R-:W-:Y:S02]  /*06b0*/  MOV R173, RZ ;  /* 0x000000ff00ad7202 */ /* 0x000fe40000000f00 */
        /* <DEDUP_REMOVED lines=30> */
[--C-:B--2---:R-:W-:Y:S02]  /*08a0*/  HADD2.F32 R3, -RZ, R24.reuse.H0_H0 ;  /* 0x20000018ff037230 */ /* 0x104fe40000004100 */
[----:B0-----:R-:W-:Y:S02]  /*08b0*/  HADD2.F32 R20, -RZ, R24.H1_H1 ;  /* 0x30000018ff147230 */ /* 0x001fe40000004100 */
[--C-:B------:R-:W-:Y:S01]  /*08c0*/  HADD2.F32 R2, -RZ, R25.reuse.H0_H0 ;  /* 0x20000019ff027230 */ /* 0x100fe20000004100 */
[----:B------:R0:W-:Y:S04]  /*08d0*/  STL [R1+0x118], R3 ;  /* 0x0001180301007387 */ /* 0x0001e80000100800 */
[----:B------:R1:W-:Y:S04]  /*08e0*/  STL [R1+0x114], R20 ;  /* 0x0001141401007387 */ /* 0x0003e80000100800 */
[----:B------:R2:W-:Y:S01]  /*08f0*/  STL [R1+0x110], R2 ;  /* 0x0001100201007387 */ /* 0x0005e20000100800 */
[----:B0-----:R-:W-:Y:S01]  /*0900*/  HADD2.F32 R3, -RZ, R25.H1_H1 ;  /* 0x30000019ff037230 */ /* 0x001fe20000004100 */
[----:B------:R-:W-:Y:S01]  /*0910*/  CS2R R24, SRZ ;  /* 0x0000000000187805 */ /* 0x000fe2000001ff00 */
        /* <DEDUP_REMOVED lines=8> */
[----:B---3--:R-:W-:Y:S01]  /*09a0*/  HADD2.F32 R252, -RZ, R11.H1_H1 ;  /* 0x3000000bfffc7230 */ /* 0x008fe20000004100 */
[----:B------:R-:W-:Y:S01]  /*09b0*/  CS2R R26, SRZ ;  /* 0x00000000001a7805 */ /* 0x000fe2000001ff00 */
[----:B--2---:R-:W-:Y:S01]  /*09c0*/  HADD2.F32 R2, -RZ, R32.H0_H0 ;  /* 0x20000020ff027230 */ /* 0x004fe20000004100 */
[----:B------:R1:W-:Y:S01]  /*09d0*/  STL [R1+0xfc], R20 ;  /* 0x0000fc1401007387 */ /* 0x0003e20000100800 */
[--C-:B----4-:R-:W-:Y:S02]  /*09e0*/  HADD2.F32 R251, -RZ, R4.reuse.H0_H0 ;  /* 0x20000004fffb7230 */ /* 0x110fe40000004100 */
[----:B------:R-:W-:Y:S01]  /*09f0*/  HADD2.F32 R250, -RZ, R4.H1_H1 ;  /* 0x30000004fffa7230 */ /* 0x000fe20000004100 */
[----:B------:R2:W-:Y:S01]  /*0a00*/  STL [R1+0xf8], R2 ;  /* 0x0000f80201007387 */ /* 0x0005e20000100800 */
[----:B------:R-:W-:Y:S02]  /*0a10*/  HADD2.F32 R249, -RZ, R5.H0_H0 ;  /* 0x20000005fff97230 */ /* 0x000fe40000004100 */
[----:B0-----:R-:W-:-:S02]  /*0a20*/  HADD2.F32 R3, -RZ, R32.H1_H1 ;  /* 0x30000020ff037230 */ /* 0x001fc40000004100 */
[----:B------:R-:W-:Y:S01]  /*0a30*/  HADD2.F32 R248, -RZ, R5.H1_H1 ;  /* 0x30000005fff87230 */ /* 0x000fe20000004100 */
[----:B------:R-:W-:Y:S01]  /*0a40*/  CS2R R4, SRZ ;  /* 0x0000000000047805 */ /* 0x000fe2000001ff00 */
[--C-:B-1----:R-:W-:Y:S01]  /*0a50*/  HADD2.F32 R20, -RZ, R33.reuse.H0_H0 ;  /* 0x20000021ff147230 */ /* 0x102fe20000004100 */
[----:B------:R0:W-:Y:S01]  /*0a60*/  STL [R1+0xf4], R3 ;  /* 0x0000f40301007387 */ /* 0x0001e20000100800 */
[--C-:B------:R-:W-:Y:S02]  /*0a70*/  HADD2.F32 R247, -RZ, R6.reuse.H0_H0 ;  /* 0x20000006fff77230 */ /* 0x100fe40000004100 */
[----:B--2---:R-:W-:Y:S01]  /*0a80*/  HADD2.F32 R2, -RZ, R33.H1_H1 ;  /* 0x30000021ff027230 */ /* 0x004fe20000004100 */
[----:B------:R1:W-:Y:S01]  /*0a90*/  STL [R1+0xf0], R20 ;  /* 0x0000f01401007387 */ /* 0x0003e20000100800 */
[----:B------:R-:W-:Y:S01]  /*0aa0*/  HADD2.F32 R246, -RZ, R6.H1_H1 ;  /* 0x30000006fff67230 */ /* 0x000fe20000004100 */
[----:B------:R-:W-:Y:S01]  /*0ab0*/  CS2R R32, SRZ ;  /* 0x0000000000207805 */ /* 0x000fe2000001ff00 */
[--C-:B------:R-:W-:Y:S01]  /*0ac0*/  HADD2.F32 R245, -RZ, R7.reuse.H0_H0 ;  /* 0x20000007fff57230 */ /* 0x100fe20000004100 */
[----:B------:R2:W-:Y:S01]  /*0ad0*/  STL [R1+0xec], R2 ;  /* 0x0000ec0201007387 */ /* 0x0005e20000100800 */
[----:B------:R-:W-:Y:S01]  /*0ae0*/  HADD2.F32 R244, -RZ, R7.H1_H1 ;  /* 0x30000007fff47230 */ /* 0x000fe20000004100 */
[----:B------:R-:W-:Y:S01]  /*0af0*/  CS2R R6, SRZ ;  /* 0x0000000000067805 */ /* 0x000fe2000001ff00 */
[----:B0-----:R-:W-:-:S02]  /*0b00*/  HADD2.F32 R3, -RZ, R34.H0_H0 ;  /* 0x20000022ff037230 */ /* 0x001fc40000004100 */
[----:B-1----:R-:W-:-:S03]  /*0b10*/  HADD2.F32 R20, -RZ, R34.H1_H1 ;  /* 0x30000022ff147230 */ /* 0x002fc60000004100 */
[----:B------:R0:W-:Y:S01]  /*0b20*/  STL [R1+0xe8], R3 ;  /* 0x0000e80301007387 */ /* 0x0001e20000100800 */
[----:B--2---:R-:W-:-:S03]  /*0b30*/  HADD2.F32 R2, -RZ, R35.H0_H0 ;  /* 0x20000023ff027230 */ /* 0x004fc60000004100 */
        /* <DEDUP_REMOVED lines=12> */
[----:B------:R-:W-:Y:S01]  /*0c00*/  CS2R R36, SRZ ;  /* 0x0000000000247805 */ /* 0x000fe2000001ff00 */
[--C-:B--2---:R-:W-:Y:S02]  /*0c10*/  HADD2.F32 R2, -RZ, R38.reuse.H0_H0 ;  /* 0x20000026ff027230 */ /* 0x104fe40000004100 */
[----:B------:R1:W-:Y:S04]  /*0c20*/  STL [R1+0xcc], R20 ;  /* 0x0000cc1401007387 */ /* 0x0003e80000100800 */
[----:B------:R2:W-:Y:S01]  /*0c30*/  STL [R1+0xc8], R2 ;  /* 0x0000c80201007387 */ /* 0x0005e20000100800 */
[----:B0-----:R-:W-:Y:S02]  /*0c40*/  HADD2.F32 R3, -RZ, R38.H1_H1 ;  /* 0x30000026ff037230 */ /* 0x001fe40000004100 */
[----:B-1----:R-:W-:-:S03]  /*0c50*/  HADD2.F32 R20, -RZ, R39.H0_H0 ;  /* 0x20000027ff147230 */ /* 0x002fc60000004100 */
[----:B------:R5:W-:Y:S01]  /*0c60*/  STL [R1+0xc4], R3 ;  /* 0x0000c40301007387 */ /* 0x000be20000100800 */
[----:B--2---:R-:W-:-:S03]  /*0c70*/  HADD2.F32 R2, -RZ, R39.H1_H1 ;  /* 0x30000027ff027230 */ /* 0x004fc60000004100 */
[----:B------:R0:W-:Y:S01]  /*0c80*/  STL [R1+0xc0], R20 ;  /* 0x0000c01401007387 */ /* 0x0001e20000100800 */
[----:B------:R-:W-:-:S03]  /*0c90*/  CS2R R38, SRZ ;  /* 0x0000000000267805 */ /* 0x000fc6000001ff00 */
[----:B------:R1:W-:Y:S01]  /*0ca0*/  STL [R1+0xbc], R2 ;  /* 0x0000bc0201007387 */ /* 0x0003e20000100800 */
[--C-:B-----5:R-:W-:Y:S02]  /*0cb0*/  HADD2.F32 R3, -RZ, R40.reuse.H0_H0 ;  /* 0x20000028ff037230 */ /* 0x120fe40000004100 */
[----:B0-----:R-:W-:-:S03]  /*0cc0*/  HADD2.F32 R20, -RZ, R40.H1_H1 ;  /* 0x30000028ff147230 */ /* 0x001fc60000004100 */
[----:B------:R0:W-:Y:S01]  /*0cd0*/  STL [R1+0xb8], R3 ;  /* 0x0000b80301007387 */ /* 0x0001e20000100800 */
[----:B-1----:R-:W-:-:S03]  /*0ce0*/  HADD2.F32 R2, -RZ, R41.H0_H0 ;  /* 0x20000029ff027230 */ /* 0x002fc60000004100 */
        /* <DEDUP_REMOVED lines=23> */
[--C-:B0-----:R-:W-:Y:S02]  /*0e60*/  HADD2.F32 R3, -RZ, R46.reuse.H0_H0 ;  /* 0x2000002eff037230 */ /* 0x101fe40000004100 */
        /* <DEDUP_REMOVED lines=27> */
[----:B------:R-:W-:Y:S01]  /*1020*/  HADD2.F32 R16, -RZ, R16.H1_H1 ;  /* 0x30000010ff107230 */ /* 0x000fe20000004100 */
[----:B-1----:R-:W-:Y:S02]  /*1030*/  CS2R R20, SRZ ;  /* 0x0000000000147805 */ /* 0x002fe4000001ff00 */
        /* <DEDUP_REMOVED lines=18> */
[----:B------:R-:W-:Y:S01]  /*1160*/  HADD2.F32 R12, -RZ, R13.H0_H0 ;  /* 0x2000000dff0c7230 */ /* 0x000fe20000004100 */
[----:B-1----:R-:W-:-:S02]  /*1170*/  CS2R R16, SRZ ;  /* 0x0000000000107805 */ /* 0x002fc4000001ff00 */
        /* <DEDUP_REMOVED lines=11> */
[----:B------:R-:W-:Y:S02]  /*1230*/  CS2R R14, SRZ ;  /* 0x00000000000e7805 */ /* 0x000fe4000001ff00 */
[----:B-1----:R-:W-:Y:S02]  /*1240*/  CS2R R12, SRZ ;  /* 0x00000000000c7805 */ /* 0x002fe4000001ff00 */
[----:B------:R0:W-:Y:S01]  /*1250*/  STL [R1+0x1c], R3 ;  /* 0x00001c0301007387 */ /* 0x0001e20000100800 */
[----:B--2---:R-:W-:-:S02]  /*1260*/  HADD2.F32 R2, -RZ, R8.H0_H0 ;  /* 0x20000008ff027230 */ /* 0x004fc40000004100 */
[----:B------:R-:W-:-:S03]  /*1270*/  HADD2.F32 R8, -RZ, R8.H1_H1 ;  /* 0x30000008ff087230 */ /* 0x000fc60000004100 */
[----:B------:R1:W-:Y:S01]  /*1280*/  STL [R1+0x18], R2 ;  /* 0x0000180201007387 */ /* 0x0003e20000100800 */
[----:B0-----:R-:W-:-:S03]  /*1290*/  HADD2.F32 R3, -RZ, R9.H0_H0 ;  /* 0x20000009ff037230 */ /* 0x001fc60000004100 */
[----:B------:R0:W-:Y:S04]  /*12a0*/  STL [R1+0x14], R8 ;  /* 0x0000140801007387 */ /* 0x0001e80000100800 */
[----:B------:R2:W-:Y:S01]  /*12b0*/  STL [R1+0x10], R3 ;  /* 0x0000100301007387 */ /* 0x0005e20000100800 */
[----:B-1----:R-:W-:Y:S02]  /*12c0*/  HADD2.F32 R2, -RZ, R9.H1_H1 ;  /* 0x30000009ff027230 */ /* 0x002fe40000004100 */
[----:B0-----:R-:W-:-:S03]  /*12d0*/  HADD2.F32 R8, -RZ, R10.H0_H0 ;  /* 0x2000000aff087230 */ /* 0x001fc60000004100 */
[----:B------:R0:W-:Y:S01]  /*12e0*/  STL [R1+0xc], R2 ;  /* 0x00000c0201007387 */ /* 0x0001e20000100800 */
[----:B--2---:R-:W-:-:S03]  /*12f0*/  HADD2.F32 R3, -RZ, R10.H1_H1 ;  /* 0x3000000aff037230 */ /* 0x004fc60000004100 */
[----:B------:R1:W-:Y:S04]  /*1300*/  STL [R1+0x8], R8 ;  /* 0x0000080801007387 */ /* 0x0003e80000100800 */
[----:B------:R-:W-:Y:S01]  /*1310*/  STL [R1+0x4], R3 ;  /* 0x0000040301007387 */ /* 0x000fe20000100800 */
[----:B0-----:R-:W-:Y:S01]  /*1320*/  HADD2.F32 R2, -RZ, R11.H0_H0 ;  /* 0x2000000bff027230 */ /* 0x001fe20000004100 */
[----:B------:R-:W-:Y:S02]  /*1330*/  CS2R R10, SRZ ;  /* 0x00000000000a7805 */ /* 0x000fe4000001ff00 */
[----:B-1----:R-:W-:Y:S02]  /*1340*/  CS2R R8, SRZ ;  /* 0x0000000000087805 */ /* 0x002fe4000001ff00 */
[----:B------:R0:W-:Y:S02]  /*1350*/  STL [R1], R2 ;  /* 0x0000000201007387 */ /* 0x0001e40000100800 */
[----:B0-----:R-:W-:-:S07]  /*1360*/  CS2R R2, SRZ ;  /* 0x0000000000027805 */ /* 0x001fce000001ff00 */
.L_x_2255:
[----:B------:R-:W0:Y:S01]  /*1370*/  S2R R76, SR_TID.X ;  /* 0x00000000004c7919 */ /* 0x000e220000002100 */
[----:B------:R-:W1:Y:S01]  /*1380*/  LDC.64 R94, c[0x0][0x238] ;  /* 0x00008e00ff5e7b82 */ /* 0x000e620000000a00 */
[----:B------:R-:W-:Y:S01]  /*1390*/  IMAD R74, R0, UR8, RZ ;  /* 0x00000008004a7c24 */ /* 0x000fe2000f8e02ff */
[----:B------:R-:W2:Y:S04]  /*13a0*/  LDL R222, [R1+0x108] ;  /* 0x0001080001de7983 */ /* 0x000ea80000100800 */
[----:B------:R-:W-:Y:S01]  /*13b0*/  SHF.R.S32.HI R75, RZ, 0x1f, R74 ;  /* 0x0000001fff4b7819 */ /* 0x000fe2000001144a */
[----:B------:R-:W3:Y:S01]  /*13c0*/  LDL R228, [R1+0x10c] ;  /* 0x00010c0001e47983 */ /* 0x000ee20000100800 */
[----:B------:R-:W4:Y:S02]  /*13d0*/  @P0 LDC.64 R72, c[0x0][0x270] ;  /* 0x00009c00ff480b82 */ /* 0x000f240000000a00 */
[----:B------:R-:W-:-:S02]  /*13e0*/  LEA.HI R75, R75, R74, RZ, 0x3 ;  /* 0x0000004a4b4b7211 */ /* 0x000fc400078f18ff */
[----:B------:R-:W-:-:S04]  /*13f0*/  SHF.R.S32.HI R74, RZ, 0x1f, R0 ;  /* 0x0000001fff4a7819 */ /* 0x000fc80000011400 */
[----:B------:R-:W1:Y:S08]  /*1400*/  LDC.64 R92, c[0x0][0x250] ;  /* 0x00009400ff5c7b82 */ /* 0x000e700000000a00 */
[----:B------:R-:W1:Y:S01]  /*1410*/  LDC.64 R108, c[0x0][0x2b8] ;  /* 0x0000ae00ff6c7b82 */ /* 0x000e620000000a00 */
[----:B0-----:R-:W-:-:S07]  /*1420*/  LOP3.LUT R188, R76, 0x1f, RZ, 0xc0, !PT ;  /* 0x0000001f4cbc7812 */ /* 0x001fce00078ec0ff */
[----:B------:R-:W0:Y:S01]  /*1430*/  LDC.64 R158, c[0x0][0x258] ;  /* 0x00009600ff9e7b82 */ /* 0x000e220000000a00 */
[C---:B----4-:R-:W-:Y:S02]  /*1440*/  @P0 LEA R72, P1, R0.reuse, R72, 0x1 ;  /* 0x0000004800480211 */ /* 0x050fe400078208ff */
[----:B------:R-:W-:Y:S02]  /*1450*/  LEA.HI.SX32 R188, R75, R188, 0x1d ;  /* 0x000000bc4bbc7211 */ /* 0x000fe400078feaff */
[----:B------:R-:W-:Y:S02]  /*1460*/  @P0 LEA.HI.X R73, R0, R73, R74, 0x1, P1 ;  /* 0x0000004900490211 */ /* 0x000fe400008f0c4a */
[C---:B------:R-:W-:Y:S01]  /*1470*/  IADD3 R187, R188.reuse, 0x20, RZ ;  /* 0x00000020bcbb7810 */ /* 0x040fe20007ffe0ff */
[C-C-:B-1----:R-:W-:Y:S01]  /*1480*/  IMAD.WIDE.U32 R74, R188.reuse, 0x10, R94.reuse ;  /* 0x00000010bc4a7825 */ /* 0x142fe200078e005e */
[----:B------:R-:W-:Y:S01]  /*1490*/  IADD3 R182, R188, 0x40, RZ ;  /* 0x00000040bcb67810 */ /* 0x000fe20007ffe0ff */
[----:B------:R-:W4:Y:S01]  /*14a0*/  @P0 LDG.E.U16 R189, desc[UR4][R72.64] ;  /* 0x0000000448bd0981 */ /* 0x000f22000c1e1500 */
[----:B------:R-:W1:Y:S01]  /*14b0*/  LDC.U8 R198, c[0x0][0x2a0] ;  /* 0x0000a800ffc67b82 */ /* 0x000e620000000000 */
[----:B------:R-:W-:-:S06]  /*14c0*/  IMAD.WIDE.U32 R80, R187, 0x10, R94 ;  /* 0x00000010bb507825 */ /* 0x000fcc00078e005e */
[----:B------:R-:W2:Y:S01]  /*14d0*/  LDG.E.128 R80, desc[UR4][R80.64] ;  /* 0x0000000450507981 */ /* 0x000ea2000c1e1d00 */
[C---:B------:R-:W-:Y:S02]  /*14e0*/  IADD3 R176, R188.reuse, 0x60, RZ ;  /* 0x00000060bcb07810 */ /* 0x040fe40007ffe0ff */
[----:B------:R-:W-:Y:S01]  /*14f0*/  IADD3 R172, R188, 0x80, RZ ;  /* 0x00000080bcac7810 */ /* 0x000fe20007ffe0ff */
[----:B------:R-:W3:Y:S01]  /*1500*/  LDG.E.128 R72, desc[UR4][R74.64] ;  /* 0x000000044a487981 */ /* 0x000ee2000c1e1d00 */
[----:B------:R-:W-:Y:S01]  /*1510*/  IMAD.WIDE.U32 R84, R182, 0x10, R94 ;  /* 0x00000010b6547825 */ /* 0x000fe200078e005e */
[----:B------:R-:W-:-:S03]  /*1520*/  IADD3 R186, R188, 0x60, RZ ;  /* 0x00000060bcba7810 */ /* 0x000fc60007ffe0ff */
[----:B------:R-:W-:Y:S02]  /*1530*/  IMAD.WIDE.U32 R88, R176, 0x10, R94 ;  /* 0x00000010b0587825 */ /* 0x000fe400078e005e */
[----:B------:R-:W4:Y:S02]  /*1540*/  LDG.E.128 R84, desc[UR4][R84.64] ;  /* 0x0000000454547981 */ /* 0x000f24000c1e1d00 */
[----:B------:R-:W-:Y:S02]  /*1550*/  IMAD.WIDE R92, R0, 0x4, R92 ;  /* 0x00000004005c7825 */ /* 0x000fe400078e025c */
[----:B------:R-:W4:Y:S02]  /*1560*/  LDG.E.128 R88, desc[UR4][R88.64] ;  /* 0x0000000458587981 */ /* 0x000f24000c1e1d00 */
[----:B------:R-:W-:Y:S02]  /*1570*/  IMAD.WIDE.U32 R94, R172, 0x10, R94 ;  /* 0x00000010ac5e7825 */ /* 0x000fe400078e005e */
[----:B------:R-:W4:Y:S02]  /*1580*/  LDG.E R197, desc[UR4][R92.64] ;  /* 0x000000045cc57981 */ /* 0x000f24000c1e1900 */
[----:B------:R-:W-:-:S04]  /*1590*/  IMAD.WIDE.U32 R76, R188, 0x10, R108 ;  /* 0x00000010bc4c7825 */ /* 0x000fc800078e006c */
[----:B------:R-:W-:Y:S02]  /*15a0*/  IMAD.WIDE.U32 R104, R186, 0x10, R108 ;  /* 0x00000010ba687825 */ /* 0x000fe400078e006c */
[----:B------:R-:W4:Y:S04]  /*15b0*/  LDG.E.128 R76, desc[UR4][R76.64] ;  /* 0x000000044c4c7981 */ /* 0x000f28000c1e1d00 */
[----:B------:R-:W4:Y:S01]  /*15c0*/  LDG.E.128 R92, desc[UR4][R94.64] ;  /* 0x000000045e5c7981 */ /* 0x000f22000c1e1d00 */
[----:B------:R-:W-:-:S03]  /*15d0*/  IADD3 R177, R188, 0x80, RZ ;  /* 0x00000080bcb17810 */ /* 0x000fc60007ffe0ff */
[----:B------:R-:W4:Y:S01]  /*15e0*/  LDG.E.128 R104, desc[UR4][R104.64] ;  /* 0x0000000468687981 */ /* 0x000f22000c1e1d00 */
[----:B------:R-:W-:-:S04]  /*15f0*/  IMAD.WIDE.U32 R96, R187, 0x10, R108 ;  /* 0x00000010bb607825 */ /* 0x000fc800078e006c */
[--C-:B------:R-:W-:Y:S02]  /*1600*/  IMAD.WIDE.U32 R100, R182, 0x10, R108.reuse ;  /* 0x00000010b6647825 */ /* 0x100fe400078e006c */
[----:B------:R-:W4:Y:S02]  /*1610*/  LDG.E.128 R96, desc[UR4][R96.64] ;  /* 0x0000000460607981 */ /* 0x000f24000c1e1d00 */
[----:B------:R-:W-:Y:S01]  /*1620*/  IMAD.WIDE.U32 R108, R177, 0x10, R108 ;  /* 0x00000010b16c7825 */ /* 0x000fe200078e006c */
[----:B------:R-:W-:Y:S01]  /*1630*/  ISETP.NE.U32.AND P1, PT, RZ, UR10, PT ;  /* 0x0000000aff007c0c */ /* 0x000fe2000bf25070 */
[----:B------:R-:W4:Y:S04]  /*1640*/  LDG.E.128 R100, desc[UR4][R100.64] ;  /* 0x0000000464647981 */ /* 0x000f28000c1e1d00 */
[----:B------:R-:W4:Y:S01]  /*1650*/  LDG.E.128 R108, desc[UR4][R108.64] ;  /* 0x000000046c6c7981 */ /* 0x000f22000c1e1d00 */
[----:B------:R-:W-:-:S13]  /*1660*/  ISETP.NE.AND.EX P1, PT, RZ, UR11, PT, P1 ;  /* 0x0000000bff007c0c */ /* 0x000fda000bf25310 */
[----:B------:R-:W3:Y:S08]  /*1670*/  @P1 LDC.64 R214, c[0x0][0x2c8] ;  /* 0x0000b200ffd61b82 */ /* 0x000ef00000000a00 */
[----:B------:R-:W4:Y:S08]  /*1680*/  @P1 LDC.64 R212, c[0x0][0x2c8] ;  /* 0x0000b200ffd41b82 */ /* 0x000f300000000a00 */
[----:B------:R-:W4:Y:S01]  /*1690*/  @P1 LDC.64 R230, c[0x0][0x2c8] ;  /* 0x0000b200ffe61b82 */ /* 0x000f220000000a00 */
[----:B0-----:R-:W-:Y:S01]  /*16a0*/  IMAD.WIDE R158, R0, 0x4, R158 ;  /* 0x00000004009e7825 */ /* 0x001fe200078e029e */
[----:B-1----:R-:W-:-:S05]  /*16b0*/  ISETP.NE.AND P2, PT, R198, RZ, PT ;  /* 0x000000ffc600720c */ /* 0x002fca0003f45270 */
[----:B------:R0:W4:Y:S01]  /*16c0*/  LDG.E R159, desc[UR4][R158.64] ;  /* 0x000000049e9f7981 */ /* 0x000122000c1e1900 */
[--C-:B--2---:R-:W-:Y:S02]  /*16d0*/  HADD2.F32 R199, -RZ, R82.reuse.H0_H0 ;  /* 0x20000052ffc77230 */ /* 0x104fe40000004100 */
[----:B------:R-:W-:Y:S02]  /*16e0*/  HADD2.F32 R201, -RZ, R82.H1_H1 ;  /* 0x30000052ffc97230 */ /* 0x000fe40000004100 */
[--C-:B------:R-:W-:Y:S02]  /*16f0*/  HADD2.F32 R227, -RZ, R83.reuse.H0_H0 ;  /* 0x20000053ffe37230 */ /* 0x100fe40000004100 */
[----:B------:R-:W-:Y:S02]  /*1700*/  HADD2.F32 R229, -RZ, R83.H1_H1 ;  /* 0x30000053ffe57230 */ /* 0x000fe40000004100 */
[----:B------:R-:W1:Y:S01]  /*1710*/  @P1 LDC.64 R82, c[0x0][0x2c8] ;  /* 0x0000b200ff521b82 */ /* 0x000e620000000a00 */
[----:B------:R-:W-:-:S02]  /*1720*/  HADD2.F32 R206, -RZ, R80.H0_H0 ;  /* 0x20000050ffce7230 */ /* 0x000fc40000004100 */
[----:B------:R-:W-:Y:S02]  /*1730*/  HADD2.F32 R208, -RZ, R80.H1_H1 ;  /* 0x30000050ffd07230 */ /* 0x000fe40000004100 */
[--C-:B------:R-:W-:Y:S02]  /*1740*/  HADD2.F32 R200, -RZ, R81.reuse.H0_H0 ;  /* 0x20000051ffc87230 */ /* 0x100fe40000004100 */
[----:B------:R-:W-:Y:S02]  /*1750*/  HADD2.F32 R202, -RZ, R81.H1_H1 ;  /* 0x30000051ffca7230 */ /* 0x000fe40000004100 */
[----:B------:R-:W2:Y:S01]  /*1760*/  @P1 LDC.64 R80, c[0x0][0x2c8] ;  /* 0x0000b200ff501b82 */ /* 0x000ea20000000a00 */
[--C-:B---3--:R-:W-:Y:S02]  /*1770*/  HADD2.F32 R233, -RZ, R74.reuse.H0_H0 ;  /* 0x2000004affe97230 */ /* 0x108fe40000004100 */
[----:B------:R-:W-:Y:S02]  /*1780*/  HADD2.F32 R192, -RZ, R74.H1_H1 ;  /* 0x3000004affc07230 */ /* 0x000fe40000004100 */
[----:B------:R-:W-:-:S02]  /*1790*/  HADD2.F32 R191, -RZ, R75.H0_H0 ;  /* 0x2000004bffbf7230 */ /* 0x000fc40000004100 */
[----:B------:R-:W-:Y:S02]  /*17a0*/  HADD2.F32 R210, -RZ, R75.H1_H1 ;  /* 0x3000004bffd27230 */ /* 0x000fe40000004100 */
[----:B------:R-:W-:-:S04]  /*17b0*/  @P1 IMAD.WIDE.U32 R74, R187, 0x10, R214 ;  /* 0x00000010bb4a1825 */ /* 0x000fc800078e00d6 */
[--C-:B------:R-:W-:Y:S01]  /*17c0*/  HADD2.F32 R204, -RZ, R72.reuse.H0_H0 ;  /* 0x20000048ffcc7230 */ /* 0x100fe20000004100 */
[----:B------:R1:W5:Y:S01]  /*17d0*/  @P1 LDG.E.128 R52, desc[UR4][R74.64] ;  /* 0x000000044a341981 */ /* 0x000362000c1e1d00 */
[----:B------:R-:W-:Y:S02]  /*17e0*/  HADD2.F32 R236, -RZ, R72.H1_H1 ;  /* 0x30000048ffec7230 */ /* 0x000fe40000004100 */
[--C-:B------:R-:W-:Y:S02]  /*17f0*/  HADD2.F32 R232, -RZ, R73.reuse.H0_H0 ;  /* 0x20000049ffe87230 */ /* 0x100fe40000004100 */
[----:B------:R-:W-:Y:S02]  /*1800*/  HADD2.F32 R195, -RZ, R73.H1_H1 ;  /* 0x30000049ffc37230 */ /* 0x000fe40000004100 */
[----:B----4-:R-:W-:Y:S02]  /*1810*/  HADD2.F32 R211, -RZ, R91.H0_H0 ;  /* 0x2000005bffd37230 */ /* 0x010fe40000004100 */
[----:B------:R-:W-:-:S02]  /*1820*/  HADD2.F32 R235, -RZ, R76.H0_H0 ;  /* 0x2000004cffeb7230 */ /* 0x000fc40000004100 */
[----:B------:R-:W-:Y:S02]  /*1830*/  HADD2.F32 R234, -RZ, R76.H1_H1 ;  /* 0x3000004cffea7230 */ /* 0x000fe40000004100 */
[--C-:B------:R-:W-:Y:S02]  /*1840*/  HADD2.F32 R194, -RZ, R77.reuse.H0_H0 ;  /* 0x2000004dffc27230 */ /* 0x100fe40000004100 */
[----:B------:R-:W-:Y:S02]  /*1850*/  HADD2.F32 R193, -RZ, R77.H1_H1 ;  /* 0x3000004dffc17230 */ /* 0x000fe40000004100 */
        /* <DEDUP_REMOVED lines=9> */
[----:B------:R-:W-:Y:S02]  /*18f0*/  HADD2.F32 R198, -RZ, R88.H1_H1 ;  /* 0x30000058ffc67230 */ /* 0x000fe40000004100 */
[----:B------:R-:W-:Y:S01]  /*1900*/  HADD2.F32 R237, -RZ, R92.H1_H1 ;  /* 0x3000005cffed7230 */ /* 0x000fe20000004100 */
[----:B0-----:R-:W-:Y:S01]  /*1910*/  MOV R158, 0x3f800000 ;  /* 0x3f800000009e7802 */ /* 0x001fe20000000f00 */
[----:B------:R-:W-:Y:S01]  /*1920*/  @P1 IMAD.WIDE.U32 R72, R188, 0x10, R212 ;  /* 0x00000010bc481825 */ /* 0x000fe200078e00d4 */
[----:B------:R-:W3:Y:S03]  /*1930*/  LDL R215, [R1+0x104] ;  /* 0x0001040001d77983 */ /* 0x000ee60000100800 */
[----:B-1----:R-:W-:Y:S01]  /*1940*/  @P1 IMAD.WIDE.U32 R74, R176, 0x10, R82 ;  /* 0x00000010b04a1825 */ /* 0x002fe200078e0052 */
[----:B------:R-:W-:Y:S01]  /*1950*/  FSEL R82, R197, RZ, !P2 ;  /* 0x000000ffc5527208 */ /* 0x000fe20005000000 */
[----:B------:R0:W5:Y:S02]  /*1960*/  @P1 LDG.E.128 R48, desc[UR4][R72.64] ;  /* 0x0000000448301981 */ /* 0x000164000c1e1d00 */
[----:B------:R-:W-:-:S02]  /*1970*/  HADD2.F32 R213, -RZ, R91.H1_H1 ;  /* 0x3000005bffd57230 */ /* 0x000fc40000004100 */
[----:B------:R-:W-:Y:S01]  /*1980*/  HADD2.F32 R91, -RZ, R92.H0_H0 ;  /* 0x2000005cff5b7230 */ /* 0x000fe20000004100 */
[----:B------:R1:W5:Y:S01]  /*1990*/  @P1 LDG.E.128 R60, desc[UR4][R74.64] ;  /* 0x000000044a3c1981 */ /* 0x000362000c1e1d00 */
[--C-:B------:R-:W-:Y:S02]  /*19a0*/  HADD2.F32 R77, -RZ, R79.reuse.H0_H0 ;  /* 0x2000004fff4d7230 */ /* 0x100fe40000004100 */
[----:B------:R-:W-:Y:S02]  /*19b0*/  HADD2.F32 R76, -RZ, R79.H1_H1 ;  /* 0x3000004fff4c7230 */ /* 0x000fe40000004100 */
[----:B------:R-:W-:Y:S02]  /*19c0*/  HADD2.F32 R79, -RZ, R84.H0_H0 ;  /* 0x20000054ff4f7230 */ /* 0x000fe40000004100 */
[----:B------:R-:W-:Y:S02]  /*19d0*/  HADD2.F32 R84, -RZ, R94.H0_H0 ;  /* 0x2000005eff547230 */ /* 0x000fe40000004100 */
[----:B0-----:R-:W-:-:S04]  /*19e0*/  @P1 IMAD.WIDE.U32 R72, R182, 0x10, R230 ;  /* 0x00000010b6481825 */ /* 0x001fc800078e00e6 */
[----:B-1----:R-:W-:Y:S02]  /*19f0*/  HADD2.F32 R75, -RZ, R94.H1_H1 ;  /* 0x3000005eff4b7230 */ /* 0x002fe40000004100 */
[----:B------:R-:W-:Y:S01]  /*1a00*/  FADD.FTZ R94, -R82, R91 ;  /* 0x0000005b525e7221 */ /* 0x000fe20000010100 */
[--C-:B------:R-:W-:Y:S01]  /*1a10*/  HADD2.F32 R86, -RZ, R93.reuse.H0_H0 ;  /* 0x2000005dff567230 */ /* 0x100fe20000004100 */
[----:B------:R2:W5:Y:S01]  /*1a20*/  @P1 LDG.E.128 R56, desc[UR4][R72.64] ;  /* 0x0000000448381981 */ /* 0x000562000c1e1d00 */
[----:B------:R-:W-:Y:S02]  /*1a30*/  HADD2.F32 R85, -RZ, R93.H1_H1 ;  /* 0x3000005dff557230 */ /* 0x000fe40000004100 */
[----:B------:R-:W-:Y:S02]  /*1a40*/  HADD2.F32 R87, -RZ, R88.H0_H0 ;  /* 0x20000058ff577230 */ /* 0x000fe40000004100 */
[--C-:B------:R-:W-:Y:S02]  /*1a50*/  HADD2.F32 R91, -RZ, R104.reuse.H0_H0 ;  /* 0x20000068ff5b7230 */ /* 0x100fe40000004100 */
[----:B------:R-:W-:-:S02]  /*1a60*/  HADD2.F32 R93, -RZ, R104.H1_H1 ;  /* 0x30000068ff5d7230 */ /* 0x000fc40000004100 */
[----:B------:R-:W4:Y:S01]  /*1a70*/  LDL R104, [R1+0x118] ;  /* 0x0001180001687983 */ /* 0x000f220000100800 */
[----:B--2---:R-:W-:-:S04]  /*1a80*/  @P1 IMAD.WIDE.U32 R72, R177, 0x10, R80 ;  /* 0x00000010b1481825 */ /* 0x004fc800078e0050 */
[C---:B------:R-:W-:Y:S02]  /*1a90*/  FADD.FTZ R90, -R82.reuse, R87 ;  /* 0x00000057525a7221 */ /* 0x040fe40000010100 */
[----:B------:R-:W2:Y:S01]  /*1aa0*/  LDL R87, [R1+0x114] ;  /* 0x0001140001577983 */ /* 0x000ea20000100800 */
[--C-:B------:R-:W-:Y:S02]  /*1ab0*/  HADD2.F32 R74, -RZ, R95.reuse.H0_H0 ;  /* 0x2000005fff4a7230 */ /* 0x100fe40000004100 */
[----:B------:R-:W-:Y:S01]  /*1ac0*/  HADD2.F32 R95, -RZ, R95.H1_H1 ;  /* 0x3000005fff5f7230 */ /* 0x000fe20000004100 */
[----:B------:R0:W5:Y:S01]  /*1ad0*/  @P1 LDG.E.128 R64, desc[UR4][R72.64] ;  /* 0x0000000448401981 */ /* 0x000162000c1e1d00 */
[C---:B------:R-:W-:Y:S01]  /*1ae0*/  FADD.FTZ R83, -R82.reuse, R200 ;  /* 0x000000c852537221 */ /* 0x040fe20000010100 */
[----:B------:R-:W-:Y:S01]  /*1af0*/  FADD.FTZ R92, -R82, R198 ;  /* 0x000000c6525c7221 */ /* 0x000fe20000010100 */
[--C-:B------:R-:W-:Y:S02]  /*1b00*/  HADD2.F32 R198, -RZ, R97.reuse.H0_H0 ;  /* 0x20000061ffc67230 */ /* 0x100fe40000004100 */
[----:B------:R-:W-:-:S02]  /*1b10*/  HADD2.F32 R200, -RZ, R97.H1_H1 ;  /* 0x30000061ffc87230 */ /* 0x000fc40000004100 */
[--C-:B------:R-:W-:Y:S02]  /*1b20*/  HADD2.F32 R97, -RZ, R108.reuse.H1_H1 ;  /* 0x3000006cff617230 */ /* 0x100fe40000004100 */
[C---:B0-----:R-:W-:Y:S01]  /*1b30*/  FADD.FTZ R73, -R82.reuse, R95 ;  /* 0x0000005f52497221 */ /* 0x041fe20000010100 */
[----:B------:R-:W-:Y:S02]  /*1b40*/  HADD2.F32 R95, -RZ, R108.H0_H0 ;  /* 0x2000006cff5f7230 */ /* 0x000fe40000004100 */
[----:B------:R-:W3:Y:S01]  /*1b50*/  LDL R108, [R1+0xfc] ;  /* 0x0000fc00016c7983 */ /* 0x000ee20000100800 */
[C---:B------:R-:W-:Y:S01]  /*1b60*/  FADD.FTZ R72, -R82.reuse, R204 ;  /* 0x000000cc52487221 */ /* 0x040fe20000010100 */
[----:B------:R-:W-:-:S03]  /*1b70*/  FADD.FTZ R236, -R82, R236 ;  /* 0x000000ec52ec7221 */ /* 0x000fc60000010100 */
[----:B------:R-:W-:Y:S01]  /*1b80*/  FMUL.FTZ R72, R159, R72 ;  /* 0x000000489f487220 */ /* 0x000fe20000410000 */
[----:B------:R-:W-:Y:S01]  /*1b90*/  FADD.FTZ R233, -R82, R233 ;  /* 0x000000e952e97221 */ /* 0x000fe20000010100 */
[----:B------:R-:W-:Y:S01]  /*1ba0*/  FADD.FTZ R128, R235, R128 ;  /* 0x00000080eb807221 */ /* 0x000fe20000010000 */
[----:B------:R-:W-:Y:S02]  /*1bb0*/  @P0 HADD2.F32 R158, -RZ, R189.H0_H0 ;  /* 0x200000bdff9e0230 */ /* 0x000fe40000004100 */
[----:B------:R-:W-:Y:S01]  /*1bc0*/  FFMA.FTZ R170, R72, R235, R170 ;  /* 0x000000eb48aa7223 */ /* 0x000fe200000100aa */
[C---:B------:R-:W-:Y:S01]  /*1bd0*/  FMUL.FTZ R236, R159.reuse, R236 ;  /* 0x000000ec9fec7220 */ /* 0x040fe20000410000 */
[----:B------:R-:W-:Y:S02]  /*1be0*/  HADD2.F32 R189, -RZ, R78.H0_H0 ;  /* 0x2000004effbd7230 */ /* 0x000fe40000004100 */
[----:B------:R-:W-:Y:S01]  /*1bf0*/  FMUL.FTZ R233, R159, R233 ;  /* 0x000000e99fe97220 */ /* 0x000fe20000410000 */
[----:B------:R-:W-:Y:S01]  /*1c00*/  FADD.FTZ R210, -R82, R210 ;  /* 0x000000d252d27221 */ /* 0x000fe20000010100 */
[----:B------:R-:W-:Y:S01]  /*1c10*/  FADD.FTZ R129, R234, R129 ;  /* 0x00000081ea817221 */ /* 0x000fe20000010000 */
[----:B------:R-:W-:Y:S01]  /*1c20*/  FFMA.FTZ R171, R236, R234, R171 ;  /* 0x000000eaecab7223 */ /* 0x000fe200000100ab */
[----:B------:R-:W-:Y:S01]  /*1c30*/  FADD.FTZ R124, R189, R124 ;  /* 0x0000007cbd7c7221 */ /* 0x000fe20000010000 */
[----:B------:R-:W-:Y:S01]  /*1c40*/  FFMA.FTZ R166, R233, R189, R166 ;  /* 0x000000bde9a67223 */ /* 0x000fe200000100a6 */
[----:B------:R-:W-:Y:S01]  /*1c50*/  FADD.FTZ R123, R76, R123 ;  /* 0x0000007b4c7b7221 */ /* 0x000fe20000010000 */
[----:B----4-:R-:W-:-:S02]  /*1c60*/  FMUL.FTZ R235, R104, R235 ;  /* 0x000000eb68eb7220 */ /* 0x010fc40000410000 */
[----:B------:R-:W4:Y:S01]  /*1c70*/  LDL R104, [R1+0xec] ;  /* 0x0000ec0001687983 */ /* 0x000f220000100800 */
[----:B--2---:R-:W-:Y:S01]  /*1c80*/  FMUL.FTZ R234, R87, R234 ;  /* 0x000000ea57ea7220 */ /* 0x004fe20000410000 */
[----:B------:R-:W-:Y:S01]  /*1c90*/  FMUL.FTZ R87, R222, R189 ;  /* 0x000000bdde577220 */ /* 0x000fe20000410000 */
[----:B------:R-:W-:Y:S01]  /*1ca0*/  FMUL.FTZ R189, R159, R210 ;  /* 0x000000d29fbd7220 */ /* 0x000fe20000410000 */
[----:B------:R-:W-:Y:S01]  /*1cb0*/  FADD.FTZ R197, -R82, R202 ;  /* 0x000000ca52c57221 */ /* 0x000fe20000010100 */
[----:B------:R-:W-:Y:S01]  /*1cc0*/  FADD.FTZ R119, R200, R119 ;  /* 0x00000077c8777221 */ /* 0x000fe20000010000 */
[----:B------:R-:W-:Y:S01]  /*1cd0*/  FADD.FTZ R195, -R82, R195 ;  /* 0x000000c352c37221 */ /* 0x000fe20000010100 */
[----:B------:R-:W-:Y:S01]  /*1ce0*/  FFMA.FTZ R165, R189, R76, R165 ;  /* 0x0000004cbda57223 */ /* 0x000fe200000100a5 */
[----:B------:R-:W-:Y:S01]  /*1cf0*/  FADD.FTZ R127, R193, R127 ;  /* 0x0000007fc17f7221 */ /* 0x000fe20000010000 */
[--C-:B------:R-:W-:Y:S02]  /*1d00*/  HADD2.F32 R203, -RZ, R89.reuse.H0_H0 ;  /* 0x20000059ffcb7230 */ /* 0x100fe40000004100 */
[----:B------:R-:W-:-:S02]  /*1d10*/  HADD2.F32 R205, -RZ, R89.H1_H1 ;  /* 0x30000059ffcd7230 */ /* 0x000fc40000004100 */
[C---:B------:R-:W-:Y:S01]  /*1d20*/  FADD.FTZ R80, -R82.reuse, R206 ;  /* 0x000000ce52507221 */ /* 0x040fe20000010100 */
[--C-:B------:R-:W-:Y:S02]  /*1d30*/  HADD2.F32 R224, -RZ, R103.reuse.H0_H0 ;  /* 0x20000067ffe07230 */ /* 0x100fe40000004100 */
[----:B------:R-:W-:Y:S02]  /*1d40*/  HADD2.F32 R226, -RZ, R103.H1_H1 ;  /* 0x30000067ffe27230 */ /* 0x000fe40000004100 */
[----:B------:R-:W-:Y:S01]  /*1d50*/  FADD.FTZ R229, -R82, R229 ;  /* 0x000000e552e57221 */ /* 0x000fe20000010100 */
[----:B------:R-:W-:Y:S02]  /*1d60*/  HADD2.F32 R204, -RZ, R105.H0_H0 ;  /* 0x20000069ffcc7230 */ /* 0x000fe40000004100 */
[----:B---3--:R-:W-:Y:S01]  /*1d70*/  FMUL.FTZ R76, R108, R76 ;  /* 0x0000004c6c4c7220 */ /* 0x008fe20000410000 */
[----:B------:R-:W-:Y:S01]  /*1d80*/  FADD.FTZ R201, -R82, R201 ;  /* 0x000000c952c97221 */ /* 0x000fe20000010100 */
[----:B------:R-:W2:Y:S01]  /*1d90*/  LDL R108, [R1+0xe4] ;  /* 0x0000e400016c7983 */ /* 0x000ea20000100800 */
[----:B------:R-:W-:Y:S01]  /*1da0*/  FMUL.FTZ R197, R159, R197 ;  /* 0x000000c59fc57220 */ /* 0x000fe20000410000 */
[----:B------:R-:W-:-:S02]  /*1db0*/  HADD2.F32 R231, -RZ, R99.H1_H1 ;  /* 0x30000063ffe77230 */ /* 0x000fc40000004100 */
[----:B------:R-:W3:Y:S01]  /*1dc0*/  LDL R222, [R1+0xf8] ;  /* 0x0000f80001de7983 */ /* 0x000ee20000100800 */
[----:B------:R-:W-:Y:S01]  /*1dd0*/  FFMA.FTZ R161, R197, R200, R161 ;  /* 0x000000c8c5a17223 */ /* 0x000fe200000100a1 */
[--C-:B------:R-:W-:Y:S02]  /*1de0*/  HADD2.F32 R202, -RZ, R98.reuse.H0_H0 ;  /* 0x20000062ffca7230 */ /* 0x100fe40000004100 */
[----:B------:R-:W-:Y:S01]  /*1df0*/  FMUL.FTZ R195, R159, R195 ;  /* 0x000000c39fc37220 */ /* 0x000fe20000410000 */
[----:B------:R-:W-:Y:S02]  /*1e00*/  HADD2.F32 R98, -RZ, R98.H1_H1 ;  /* 0x30000062ff627230 */ /* 0x000fe40000004100 */
[----:B------:R-:W-:Y:S01]  /*1e10*/  FADD.FTZ R216, -R82, R216 ;  /* 0x000000d852d87221 */ /* 0x000fe20000010100 */
[----:B------:R-:W-:Y:S02]  /*1e20*/  HADD2.F32 R219, -RZ, R101.H1_H1 ;  /* 0x30000065ffdb7230 */ /* 0x000fe40000004100 */
[-C--:B------:R-:W-:Y:S01]  /*1e30*/  FFMA.FTZ R169, R195, R193.reuse, R169 ;  /* 0x000000c1c3a97223 */ /* 0x080fe200000100a9 */
[----:B------:R-:W-:Y:S01]  /*1e40*/  FMUL.FTZ R193, R228, R193 ;  /* 0x000000c1e4c17220 */ /* 0x000fe20000410000 */
[C---:B------:R-:W-:Y:S01]  /*1e50*/  FADD.FTZ R232, -R82.reuse, R232 ;  /* 0x000000e852e87221 */ /* 0x040fe20000010100 */
[----:B------:R-:W-:Y:S01]  /*1e60*/  FADD.FTZ R192, -R82, R192 ;  /* 0x000000c052c07221 */ /* 0x000fe20000010100 */
[----:B------:R-:W-:-:S02]  /*1e70*/  HADD2.F32 R78, -RZ, R78.H1_H1 ;  /* 0x3000004eff4e7230 */ /* 0x000fc40000004100 */
[----:B------:R-:W-:Y:S01]  /*1e80*/  FADD.FTZ R126, R194, R126 ;  /* 0x0000007ec27e7221 */ /* 0x000fe20000010000 */
[----:B------:R-:W-:Y:S01]  /*1e90*/  FADD.FTZ R191, -R82, R191 ;  /* 0x000000bf52bf7221 */ /* 0x000fe20000010100 */
[----:B------:R-:W3:Y:S01]  /*1ea0*/  LDL R210, [R1+0xd8] ;  /* 0x0000d80001d27983 */ /* 0x000ee20000100800 */
[----:B----4-:R-:W-:-:S03]  /*1eb0*/  FMUL.FTZ R200, R104, R200 ;  /* 0x000000c868c87220 */ /* 0x010fc60000410000 */
[----:B------:R-:W4:Y:S01]  /*1ec0*/  LDL R104, [R1+0xdc] ;  /* 0x0000dc0001687983 */ /* 0x000f220000100800 */
[----:B--2---:R-:W-:-:S03]  /*1ed0*/  FMUL.FTZ R228, R108, R98 ;  /* 0x000000626ce47220 */ /* 0x004fc60000410000 */
[----:B------:R-:W2:Y:S01]  /*1ee0*/  LDL R108, [R1+0xcc] ;  /* 0x0000cc00016c7983 */ /* 0x000ea20000100800 */
[----:B------:R-:W-:-:S03]  /*1ef0*/  FADD.FTZ R89, -R82, R190 ;  /* 0x000000be52597221 */ /* 0x000fc60000010100 */
[----:B------:R-:W3:Y:S01]  /*1f00*/  LDL R190, [R1+0x110] ;  /* 0x0001100001be7983 */ /* 0x000ee20000100800 */
[----:B------:R-:W-:Y:S02]  /*1f10*/  HADD2.F32 R206, -RZ, R105.H1_H1 ;  /* 0x30000069ffce7230 */ /* 0x000fe40000004100 */
[--C-:B------:R-:W-:Y:S02]  /*1f20*/  HADD2.F32 R103, -RZ, R110.reuse.H0_H0 ;  /* 0x2000006eff677230 */ /* 0x100fe40000004100 */
[----:B------:R-:W-:Y:S02]  /*1f30*/  HADD2.F32 R105, -RZ, R110.H1_H1 ;  /* 0x3000006eff697230 */ /* 0x000fe40000004100 */
[----:B------:R-:W3:Y:S01]  /*1f40*/  LDL R110, [R1+0x100] ;  /* 0x00010000016e7983 */ /* 0x000ee20000100800 */
[C---:B------:R-:W-:Y:S01]  /*1f50*/  FMUL.FTZ R229, R159.reuse, R229 ;  /* 0x000000e59fe57220 */ /* 0x040fe20000410000 */
[----:B------:R-:W-:Y:S01]  /*1f60*/  FMUL.FTZ R201, R159, R201 ;  /* 0x000000c99fc97220 */ /* 0x000fe20000410000 */
[----:B------:R-:W-:Y:S01]  /*1f70*/  FADD.FTZ R115, R231, R115 ;  /* 0x00000073e7737221 */ /* 0x000fe20000010000 */
[----:B------:R-:W-:Y:S01]  /*1f80*/  FADD.FTZ R117, R98, R117 ;  /* 0x0000007562757221 */ /* 0x000fe20000010000 */
[----:B------:R-:W-:Y:S01]  /*1f90*/  FFMA.FTZ R155, R229, R231, R155 ;  /* 0x000000e7e59b7223 */ /* 0x000fe2000001009b */
[----:B------:R-:W-:-:S02]  /*1fa0*/  FFMA.FTZ R157, R201, R98, R157 ;  /* 0x00000062c99d7223 */ /* 0x000fc4000001009d */
[----:B------:R-:W3:Y:S01]  /*1fb0*/  LDL R98, [R1+0xc4] ;  /* 0x0000c40001627983 */ /* 0x000ee20000100800 */
[----:B------:R-:W-:Y:S01]  /*1fc0*/  FMUL.FTZ R216, R159, R216 ;  /* 0x000000d89fd87220 */ /* 0x000fe20000410000 */
[----:B------:R-:W-:-:S03]  /*1fd0*/  FADD.FTZ R47, R219, R47 ;  /* 0x0000002fdb2f7221 */ /* 0x000fc60000010000 */
[----:B------:R-:W-:Y:S01]  /*1fe0*/  FFMA.FTZ R151, R216, R219, R151 ;  /* 0x000000dbd8977223 */ /* 0x000fe20000010097 */
[----:B----4-:R-:W-:Y:S02]  /*1ff0*/  FMUL.FTZ R231, R104, R231 ;  /* 0x000000e768e77220 */ /* 0x010fe40000410000 */
[----:B------:R-:W4:Y:S01]  /*2000*/  LDL R104, [R1+0xc8] ;  /* 0x0000c80001687983 */ /* 0x000f220000100800 */
[----:B--2---:R-:W-:-:S03]  /*2010*/  FMUL.FTZ R219, R108, R219 ;  /* 0x000000db6cdb7220 */ /* 0x004fc60000410000 */
[----:B------:R-:W2:Y:S01]  /*2020*/  LDL R108, [R1+0xc0] ;  /* 0x0000c000016c7983 */ /* 0x000ea20000100800 */
[C---:B------:R-:W-:Y:S01]  /*2030*/  FMUL.FTZ R232, R159.reuse, R232 ;  /* 0x000000e89fe87220 */ /* 0x040fe20000410000 */
[----:B------:R-:W-:Y:S01]  /*2040*/  FMUL.FTZ R192, R159, R192 ;  /* 0x000000c09fc07220 */ /* 0x000fe20000410000 */
[----:B------:R-:W-:Y:S02]  /*2050*/  FADD.FTZ R125, R78, R125 ;  /* 0x0000007d4e7d7221 */ /* 0x000fe40000010000 */
[-C--:B------:R-:W-:Y:S01]  /*2060*/  FFMA.FTZ R168, R232, R194.reuse, R168 ;  /* 0x000000c2e8a87223 */ /* 0x080fe200000100a8 */
[----:B---3--:R-:W-:Y:S01]  /*2070*/  FMUL.FTZ R194, R190, R194 ;  /* 0x000000c2bec27220 */ /* 0x008fe20000410000 */
[-C--:B------:R-:W-:Y:S01]  /*2080*/  FFMA.FTZ R167, R192, R78.reuse, R167 ;  /* 0x0000004ec0a77223 */ /* 0x080fe200000100a7 */
[----:B------:R-:W-:Y:S02]  /*2090*/  FMUL.FTZ R190, R215, R78 ;  /* 0x0000004ed7be7220 */ /* 0x000fe40000410000 */
[----:B------:R-:W3:Y:S01]  /*20a0*/  LDL R78, [R1+0xe0] ;  /* 0x0000e000014e7983 */ /* 0x000ee20000100800 */
[----:B------:R-:W-:Y:S01]  /*20b0*/  FMUL.FTZ R191, R159, R191 ;  /* 0x000000bf9fbf7220 */ /* 0x000fe20000410000 */
[----:B------:R-:W-:Y:S01]  /*20c0*/  FADD.FTZ R122, R77, R122 ;  /* 0x0000007a4d7a7221 */ /* 0x000fe20000010000 */
[C---:B------:R-:W-:Y:S01]  /*20d0*/  FADD.FTZ R88, -R82.reuse, R79 ;  /* 0x0000004f52587221 */ /* 0x040fe20000010100 */
[----:B------:R-:W-:Y:S01]  /*20e0*/  FADD.FTZ R218, -R82, R218 ;  /* 0x000000da52da7221 */ /* 0x000fe20000010100 */
[-C--:B------:R-:W-:Y:S01]  /*20f0*/  FFMA.FTZ R164, R191, R77.reuse, R164 ;  /* 0x0000004dbfa47223 */ /* 0x080fe200000100a4 */
[----:B------:R-:W-:Y:S01]  /*2100*/  FMUL.FTZ R77, R110, R77 ;  /* 0x0000004d6e4d7220 */ /* 0x000fe20000410000 */
[C---:B------:R-:W-:Y:S01]  /*2110*/  FADD.FTZ R81, -R82.reuse, R208 ;  /* 0x000000d052517221 */ /* 0x040fe20000010100 */
        /* <DEDUP_REMOVED lines=20> */
[C---:B------:R-:W-:Y:S01]  /*2260*/  FMUL.FTZ R80, R159.reuse, R80 ;  /* 0x000000509f507220 */ /* 0x040fe20000410000 */
[--C-:B------:R-:W-:Y:S02]  /*2270*/  HADD2.F32 R220, -RZ, R102.reuse.H0_H0 ;  /* 0x20000066ffdc7230 */ /* 0x100fe40000004100 */
[C---:B------:R-:W-:Y:S01]  /*2280*/  FMUL.FTZ R218, R159.reuse, R218 ;  /* 0x000000da9fda7220 */ /* 0x040fe20000410000 */
[----:B------:R-:W-:Y:S02]  /*2290*/  HADD2.F32 R102, -RZ, R102.H1_H1 ;  /* 0x30000066ff667230 */ /* 0x000fe40000004100 */
[----:B------:R-:W-:Y:S01]  /*22a0*/  FADD.FTZ R120, R82, R120 ;  /* 0x0000007852787221 */ /* 0x000fe20000010000 */
[-C--:B------:R-:W-:Y:S01]  /*22b0*/  FFMA.FTZ R162, R80, R82.reuse, R162 ;  /* 0x0000005250a27223 */ /* 0x080fe200000100a2 */
[----:B------:R-:W-:Y:S01]  /*22c0*/  FMUL.FTZ R82, R222, R82 ;  /* 0x00000052de527220 */ /* 0x000fe20000410000 */
[----:B------:R-:W-:Y:S01]  /*22d0*/  FADD.FTZ R44, R220, R44 ;  /* 0x0000002cdc2c7221 */ /* 0x000fe20000010000 */
[----:B------:R-:W-:Y:S01]  /*22e0*/  FFMA.FTZ R148, R218, R220, R148 ;  /* 0x000000dcda947223 */ /* 0x000fe20000010094 */
[----:B------:R-:W-:Y:S01]  /*22f0*/  FMUL.FTZ R222, R98, R102 ;  /* 0x0000006662de7220 */ /* 0x000fe20000410000 */
[----:B------:R-:W-:Y:S01]  /*2300*/  FADD.FTZ R42, R224, R42 ;  /* 0x0000002ae02a7221 */ /* 0x000fe20000010000 */
[----:B------:R-:W3:Y:S01]  /*2310*/  LDL R98, [R1+0xb4] ;  /* 0x0000b40001627983 */ /* 0x000ee20000100800 */
[----:B------:R-:W-:Y:S01]  /*2320*/  FMUL.FTZ R223, R159, R223 ;  /* 0x000000df9fdf7220 */ /* 0x000fe20000410000 */
[----:B------:R-:W-:-:S02]  /*2330*/  HADD2.F32 R230, -RZ, R99.H0_H0 ;  /* 0x20000063ffe67230 */ /* 0x000fc40000004100 */
[----:B------:R-:W-:Y:S02]  /*2340*/  HADD2.F32 R217, -RZ, R101.H0_H0 ;  /* 0x20000065ffd97230 */ /* 0x000fe40000004100 */
[----:B------:R-:W-:Y:S01]  /*2350*/  FFMA.FTZ R146, R223, R224, R146 ;  /* 0x000000e0df927223 */ /* 0x000fe20000010092 */
[--C-:B------:R-:W-:Y:S02]  /*2360*/  HADD2.F32 R212, -RZ, R107.reuse.H0_H0 ;  /* 0x2000006bffd47230 */ /* 0x100fe40000004100 */
[----:B------:R-:W-:Y:S02]  /*2370*/  HADD2.F32 R214, -RZ, R107.H1_H1 ;  /* 0x3000006bffd67230 */ /* 0x000fe40000004100 */
[----:B------:R-:W-:Y:S01]  /*2380*/  FADD.FTZ R116, R202, R116 ;  /* 0x00000074ca747221 */ /* 0x000fe20000010000 */
[--C-:B------:R-:W-:Y:S02]  /*2390*/  HADD2.F32 R99, -RZ, R109.reuse.H0_H0 ;  /* 0x2000006dff637230 */ /* 0x100fe40000004100 */
[----:B------:R-:W-:Y:S01]  /*23a0*/  FMUL.FTZ R92, R159, R92 ;  /* 0x0000005c9f5c7220 */ /* 0x000fe20000410000 */
[----:B------:R-:W-:-:S02]  /*23b0*/  HADD2.F32 R101, -RZ, R109.H1_H1 ;  /* 0x3000006dff657230 */ /* 0x000fc40000004100 */
[----:B------:R-:W-:Y:S01]  /*23c0*/  FADD.FTZ R43, R226, R43 ;  /* 0x0000002be22b7221 */ /* 0x000fe20000010000 */
[--C-:B------:R-:W-:Y:S02]  /*23d0*/  HADD2.F32 R107, -RZ, R111.reuse.H0_H0 ;  /* 0x2000006fff6b7230 */ /* 0x100fe40000004100 */
[----:B------:R-:W-:Y:S01]  /*23e0*/  FADD.FTZ R41, R93, R41 ;  /* 0x000000295d297221 */ /* 0x000fe20000010000 */
[----:B------:R-:W-:Y:S02]  /*23f0*/  HADD2.F32 R109, -RZ, R111.H1_H1 ;  /* 0x3000006fff6d7230 */ /* 0x000fe40000004100 */
[----:B------:R-:W-:Y:S01]  /*2400*/  FADD.FTZ R38, R204, R38 ;  /* 0x00000026cc267221 */ /* 0x000fe20000010000 */
[----:B------:R-:W3:Y:S01]  /*2410*/  LDL R111, [R1+0xf0] ;  /* 0x0000f000016f7983 */ /* 0x000ee20000100800 */
[----:B------:R-:W-:Y:S01]  /*2420*/  FMUL.FTZ R83, R159, R83 ;  /* 0x000000539f537220 */ /* 0x000fe20000410000 */
[----:B------:R-:W-:Y:S02]  /*2430*/  FADD.FTZ R118, R198, R118 ;  /* 0x00000076c6767221 */ /* 0x000fe40000010000 */
[----:B------:R-:W3:Y:S01]  /*2440*/  LDL R215, [R1+0xf4] ;  /* 0x0000f40001d77983 */ /* 0x000ee20000100800 */
[----:B----4-:R-:W-:-:S03]  /*2450*/  FMUL.FTZ R220, R104, R220 ;  /* 0x000000dc68dc7220 */ /* 0x010fc60000410000 */
[----:B------:R-:W4:Y:S01]  /*2460*/  LDL R104, [R1+0xbc] ;  /* 0x0000bc0001687983 */ /* 0x000f220000100800 */
[----:B--2---:R-:W-:-:S03]  /*2470*/  FMUL.FTZ R224, R108, R224 ;  /* 0x000000e06ce07220 */ /* 0x004fc60000410000 */
[----:B------:R-:W2:Y:S01]  /*2480*/  LDL R108, [R1+0xb0] ;  /* 0x0000b000016c7983 */ /* 0x000ea20000100800 */
[----:B------:R-:W-:Y:S01]  /*2490*/  FMUL.FTZ R227, R159, R227 ;  /* 0x000000e39fe37220 */ /* 0x000fe20000410000 */
[----:B------:R-:W-:Y:S02]  /*24a0*/  HADD2.F32 R196, -RZ, R96.H1_H1 ;  /* 0x30000060ffc47230 */ /* 0x000fe40000004100 */
[----:B------:R-:W-:Y:S01]  /*24b0*/  FADD.FTZ R114, R230, R114 ;  /* 0x00000072e6727221 */ /* 0x000fe20000010000 */
[----:B------:R-:W-:Y:S02]  /*24c0*/  HADD2.F32 R96, -RZ, R100.H0_H0 ;  /* 0x20000064ff607230 */ /* 0x000fe40000004100 */
[-C--:B------:R-:W-:Y:S01]  /*24d0*/  FFMA.FTZ R154, R227, R230.reuse, R154 ;  /* 0x000000e6e39a7223 */ /* 0x080fe2000001009a */
[----:B---3--:R-:W-:Y:S01]  /*24e0*/  FMUL.FTZ R230, R78, R230 ;  /* 0x000000e64ee67220 */ /* 0x008fe20000410000 */
[C---:B------:R-:W-:Y:S01]  /*24f0*/  FMUL.FTZ R78, R159.reuse, R88 ;  /* 0x000000589f4e7220 */ /* 0x040fe20000410000 */
[----:B------:R-:W-:Y:S01]  /*2500*/  FADD.FTZ R112, R96, R112 ;  /* 0x0000007060707221 */ /* 0x000fe20000010000 */
[-C--:B------:R-:W-:Y:S01]  /*2510*/  FMUL.FTZ R88, R210, R96.reuse ;  /* 0x00000060d2587220 */ /* 0x080fe20000410000 */
[C---:B------:R-:W-:Y:S01]  /*2520*/  FMUL.FTZ R199, R159.reuse, R199 ;  /* 0x000000c79fc77220 */ /* 0x040fe20000410000 */
[----:B------:R-:W-:Y:S01]  /*2530*/  FFMA.FTZ R152, R78, R96, R152 ;  /* 0x000000604e987223 */ /* 0x000fe20000010098 */
[----:B------:R-:W-:Y:S01]  /*2540*/  FFMA.FTZ R96, R72, R235, RZ ;  /* 0x000000eb48607223 */ /* 0x000fe200000100ff */
[----:B------:R-:W-:Y:S01]  /*2550*/  FMUL.FTZ R221, R159, R221 ;  /* 0x000000dd9fdd7220 */ /* 0x000fe20000410000 */
[-C--:B------:R-:W-:Y:S01]  /*2560*/  FFMA.FTZ R156, R199, R202.reuse, R156 ;  /* 0x000000cac79c7223 */ /* 0x080fe2000001009c */
[----:B------:R-:W-:Y:S01]  /*2570*/  FMUL.FTZ R202, R110, R202 ;  /* 0x000000ca6eca7220 */ /* 0x000fe20000410000 */
[----:B------:R-:W-:Y:S01]  /*2580*/  FFMA.FTZ R96, R236, R234, R96 ;  /* 0x000000eaec607223 */ /* 0x000fe20000010060 */
[----:B------:R-:W3:Y:S01]  /*2590*/  LDL R110, [R1+0xd0] ;  /* 0x0000d000016e7983 */ /* 0x000ee20000100800 */
[----:B------:R-:W-:Y:S01]  /*25a0*/  FADD.FTZ R45, R102, R45 ;  /* 0x0000002d662d7221 */ /* 0x000fe20000010000 */
[----:B------:R-:W-:Y:S01]  /*25b0*/  FFMA.FTZ R149, R221, R102, R149 ;  /* 0x00000066dd957223 */ /* 0x000fe20000010095 */
[----:B------:R-:W-:Y:S01]  /*25c0*/  FFMA.FTZ R102, R232, R194, R96 ;  /* 0x000000c2e8667223 */ /* 0x000fe20000010060 */
[----:B------:R-:W-:Y:S01]  /*25d0*/  FMUL.FTZ R225, R159, R225 ;  /* 0x000000e19fe17220 */ /* 0x000fe20000410000 */
[----:B------:R-:W3:Y:S01]  /*25e0*/  LDL R96, [R1+0xa8] ;  /* 0x0000a80001607983 */ /* 0x000ee20000100800 */
[----:B------:R-:W-:-:S02]  /*25f0*/  FFMA.FTZ R145, R92, R93, R145 ;  /* 0x0000005d5c917223 */ /* 0x000fc40000010091 */
[----:B------:R-:W-:Y:S01]  /*2600*/  FFMA.FTZ R147, R225, R226, R147 ;  /* 0x000000e2e1937223 */ /* 0x000fe20000010093 */
[----:B------:R-:W-:-:S04]  /*2610*/  FMUL.FTZ R203, R159, R203 ;  /* 0x000000cb9fcb7220 */ /* 0x000fc80000410000 */
[----:B------:R-:W-:Y:S01]  /*2620*/  FFMA.FTZ R142, R203, R204, R142 ;  /* 0x000000cccb8e7223 */ /* 0x000fe2000001008e */
[----:B------:R-:W-:Y:S02]  /*2630*/  FMUL.FTZ R93, R98, R93 ;  /* 0x0000005d625d7220 */ /* 0x000fe40000410000 */
[----:B------:R-:W3:Y:S01]  /*2640*/  LDL R98, [R1+0xa4] ;  /* 0x0000a40001627983 */ /* 0x000ee20000100800 */
[-C--:B------:R-:W-:Y:S01]  /*2650*/  FFMA.FTZ R160, R83, R198.reuse, R160 ;  /* 0x000000c653a07223 */ /* 0x080fe200000100a0 */
[----:B------:R-:W-:Y:S02]  /*2660*/  FMUL.FTZ R198, R111, R198 ;  /* 0x000000c66fc67220 */ /* 0x000fe40000410000 */
[----:B------:R-:W3:Y:S01]  /*2670*/  LDL R111, [R1+0xd4] ;  /* 0x0000d400016f7983 */ /* 0x000ee20000100800 */
[----:B----4-:R-:W-:-:S03]  /*2680*/  FMUL.FTZ R226, R104, R226 ;  /* 0x000000e268e27220 */ /* 0x010fc60000410000 */
[----:B------:R-:W4:Y:S01]  /*2690*/  LDL R104, [R1+0xac] ;  /* 0x0000ac0001687983 */ /* 0x000f220000100800 */
[----:B--2---:R-:W-:-:S03]  /*26a0*/  FMUL.FTZ R204, R108, R204 ;  /* 0x000000cc6ccc7220 */ /* 0x004fc60000410000 */
[----:B------:R-:W2:Y:S01]  /*26b0*/  LDL R108, [R1+0xa0] ;  /* 0x0000a000016c7983 */ /* 0x000ea20000100800 */
[----:B------:R-:W-:Y:S01]  /*26c0*/  FMUL.FTZ R89, R159, R89 ;  /* 0x000000599f597220 */ /* 0x000fe20000410000 */
[--C-:B------:R-:W-:Y:S02]  /*26d0*/  HADD2.F32 R208, -RZ, R106.reuse.H0_H0 ;  /* 0x2000006affd07230 */ /* 0x100fe40000004100 */
[----:B------:R-:W-:Y:S01]  /*26e0*/  FADD.FTZ R46, R217, R46 ;  /* 0x0000002ed92e7221 */ /* 0x000fe20000010000 */
[----:B------:R-:W-:Y:S01]  /*26f0*/  FMUL.FTZ R207, R159, R207 ;  /* 0x000000cf9fcf7220 */ /* 0x000fe20000410000 */
[----:B------:R-:W-:Y:S01]  /*2700*/  FFMA.FTZ R150, R89, R217, R150 ;  /* 0x000000d959967223 */ /* 0x000fe20000010096 */
[----:B------:R-:W-:Y:S02]  /*2710*/  FADD.FTZ R36, R208, R36 ;  /* 0x00000024d0247221 */ /* 0x000fe40000010000 */
[----:B------:R-:W-:Y:S01]  /*2720*/  FFMA.FTZ R140, R207, R208, R140 ;  /* 0x000000d0cf8c7223 */ /* 0x000fe2000001008c */
[----:B------:R-:W-:-:S02]  /*2730*/  HADD2.F32 R106, -RZ, R106.H1_H1 ;  /* 0x3000006aff6a7230 */ /* 0x000fc40000004100 */
[----:B------:R-:W-:Y:S01]  /*2740*/  FMUL.FTZ R205, R159, R205 ;  /* 0x000000cd9fcd7220 */ /* 0x000fe20000410000 */
[----:B---3--:R-:W-:Y:S02]  /*2750*/  FMUL.FTZ R217, R110, R217 ;  /* 0x000000d96ed97220 */ /* 0x008fe40000410000 */
[----:B------:R-:W3:Y:S01]  /*2760*/  LDL R110, [R1+0xb8] ;  /* 0x0000b800016e7983 */ /* 0x000ee20000100800 */
[----:B------:R-:W-:-:S03]  /*2770*/  FMUL.FTZ R208, R96, R208 ;  /* 0x000000d060d07220 */ /* 0x000fc60000410000 */
[----:B------:R-:W3:Y:S01]  /*2780*/  LDL R96, [R1+0x98] ;  /* 0x0000980001607983 */ /* 0x000ee20000100800 */
[----:B------:R-:W-:Y:S01]  /*2790*/  FADD.FTZ R39, R206, R39 ;  /* 0x00000027ce277221 */ /* 0x000fe20000010000 */
[----:B------:R-:W-:Y:S01]  /*27a0*/  FFMA.FTZ R143, R205, R206, R143 ;  /* 0x000000cecd8f7223 */ /* 0x000fe2000001008f */
[C---:B------:R-:W-:Y:S01]  /*27b0*/  FMUL.FTZ R209, R159.reuse, R209 ;  /* 0x000000d19fd17220 */ /* 0x040fe20000410000 */
[----:B------:R-:W-:Y:S01]  /*27c0*/  FADD.FTZ R37, R106, R37 ;  /* 0x000000256a257221 */ /* 0x000fe20000010000 */
[----:B------:R-:W-:Y:S02]  /*27d0*/  FMUL.FTZ R211, R159, R211 ;  /* 0x000000d39fd37220 */ /* 0x000fe40000410000 */
[----:B------:R-:W-:Y:S01]  /*27e0*/  FFMA.FTZ R141, R209, R106, R141 ;  /* 0x0000006ad18d7223 */ /* 0x000fe2000001008d */
[----:B------:R-:W-:Y:S01]  /*27f0*/  FADD.FTZ R34, R212, R34 ;  /* 0x00000022d4227221 */ /* 0x000fe20000010000 */
[----:B------:R-:W-:Y:S01]  /*2800*/  FFMA.FTZ R138, R211, R212, R138 ;  /* 0x000000d4d38a7223 */ /* 0x000fe2000001008a */
[----:B------:R-:W-:-:S02]  /*2810*/  FMUL.FTZ R210, R98, R106 ;  /* 0x0000006a62d27220 */ /* 0x000fc40000410000 */
[----:B------:R-:W3:Y:S04]  /*2820*/  LDL R98, [R1+0x94] ;  /* 0x0000940001627983 */ /* 0x000ee80000100800 */
[----:B------:R-:W3:Y:S01]  /*2830*/  LDL R106, [R1+0x90] ;  /* 0x00009000016a7983 */ /* 0x000ee20000100800 */
[C---:B------:R-:W-:Y:S01]  /*2840*/  FMUL.FTZ R81, R159.reuse, R81 ;  /* 0x000000519f517220 */ /* 0x040fe20000410000 */
[----:B------:R-:W-:Y:S02]  /*2850*/  HADD2.F32 R100, -RZ, R100.H1_H1 ;  /* 0x30000064ff647230 */ /* 0x000fe40000004100 */
[----:B------:R-:W-:Y:S01]  /*2860*/  FMUL.FTZ R79, R159, R79 ;  /* 0x0000004f9f4f7220 */ /* 0x000fe20000410000 */
[----:B------:R-:W-:Y:S01]  /*2870*/  FADD.FTZ R121, R196, R121 ;  /* 0x00000079c4797221 */ /* 0x000fe20000010000 */
[-C--:B------:R-:W-:Y:S01]  /*2880*/  FFMA.FTZ R163, R81, R196.reuse, R163 ;  /* 0x000000c451a37223 */ /* 0x080fe200000100a3 */
[----:B------:R-:W-:Y:S01]  /*2890*/  FMUL.FTZ R196, R215, R196 ;  /* 0x000000c4d7c47220 */ /* 0x000fe20000410000 */
[----:B------:R-:W-:Y:S01]  /*28a0*/  FADD.FTZ R113, R100, R113 ;  /* 0x0000007164717221 */ /* 0x000fe20000010000 */
[-C--:B------:R-:W-:Y:S01]  /*28b0*/  FFMA.FTZ R153, R79, R100.reuse, R153 ;  /* 0x000000644f997223 */ /* 0x080fe20000010099 */
[----:B------:R-:W-:Y:S01]  /*28c0*/  FMUL.FTZ R215, R111, R100 ;  /* 0x000000646fd77220 */ /* 0x000fe20000410000 */
[----:B------:R-:W-:-:S04]  /*28d0*/  FADD.FTZ R100, RZ, R235 ;  /* 0x000000ebff647221 */ /* 0x000fc80000010000 */
[----:B------:R-:W-:Y:S01]  /*28e0*/  FADD.FTZ R100, R100, R234 ;  /* 0x000000ea64647221 */ /* 0x000fe20000010000 */
[----:B----4-:R-:W-:Y:S02]  /*28f0*/  FMUL.FTZ R206, R104, R206 ;  /* 0x000000ce68ce7220 */ /* 0x010fe40000410000 */
[----:B------:R-:W4:Y:S01]  /*2900*/  LDL R104, [R1+0x9c] ;  /* 0x00009c0001687983 */ /* 0x000f220000100800 */
[----:B--2---:R-:W-:-:S03]  /*2910*/  FMUL.FTZ R212, R108, R212 ;  /* 0x000000d46cd47220 */ /* 0x004fc60000410000 */
[----:B------:R-:W2:Y:S01]  /*2920*/  LDL R108, [R1+0x8c] ;  /* 0x00008c00016c7983 */ /* 0x000ea20000100800 */
        /* <DEDUP_REMOVED lines=24> */
[----:B------:R-:W-:Y:S01]  /*2ab0*/  FMUL.FTZ R94, R159, R94 ;  /* 0x0000005e9f5e7220 */ /* 0x000fe20000410000 */
[----:B---3--:R-:W-:Y:S01]  /*2ac0*/  FMUL.FTZ R91, R110, R91 ;  /* 0x0000005b6e5b7220 */ /* 0x008fe20000410000 */
[----:B------:R-:W-:Y:S01]  /*2ad0*/  FADD.FTZ R100, R100, R226 ;  /* 0x000000e264647221 */ /* 0x000fe20000010000 */
[----:B------:R-:W-:Y:S01]  /*2ae0*/  FADD.FTZ R32, R95, R32 ;  /* 0x000000205f207221 */ /* 0x000fe20000010000 */
[-C--:B------:R-:W-:Y:S01]  /*2af0*/  FFMA.FTZ R136, R94, R95.reuse, R136 ;  /* 0x0000005f5e887223 */ /* 0x080fe20000010088 */
[----:B------:R-:W-:Y:S01]  /*2b00*/  FMUL.FTZ R95, R96, R95 ;  /* 0x0000005f605f7220 */ /* 0x000fe20000410000 */
[----:B------:R-:W-:Y:S01]  /*2b10*/  FADD.FTZ R100, R100, R91 ;  /* 0x0000005b64647221 */ /* 0x000fe20000010000 */
[C---:B------:R-:W-:Y:S01]  /*2b20*/  FMUL.FTZ R213, R159.reuse, R213 ;  /* 0x000000d59fd57220 */ /* 0x040fe20000410000 */
[----:B------:R-:W-:Y:S01]  /*2b30*/  FMUL.FTZ R96, R159, R237 ;  /* 0x000000ed9f607220 */ /* 0x000fe20000410000 */
[----:B------:R-:W-:Y:S01]  /*2b40*/  FADD.FTZ R35, R214, R35 ;  /* 0x00000023d6237221 */ /* 0x000fe20000010000 */
[----:B------:R-:W-:Y:S01]  /*2b50*/  FADD.FTZ R100, R100, R93 ;  /* 0x0000005d64647221 */ /* 0x000fe20000010000 */
[----:B------:R-:W-:Y:S01]  /*2b60*/  FFMA.FTZ R139, R213, R214, R139 ;  /* 0x000000d6d58b7223 */ /* 0x000fe2000001008b */
[----:B------:R-:W-:Y:S01]  /*2b70*/  FADD.FTZ R33, R97, R33 ;  /* 0x0000002161217221 */ /* 0x000fe20000010000 */
[-C--:B------:R-:W-:Y:S01]  /*2b80*/  FFMA.FTZ R137, R96, R97.reuse, R137 ;  /* 0x0000006160897223 */ /* 0x080fe20000010089 */
[----:B------:R-:W-:Y:S01]  /*2b90*/  FMUL.FTZ R97, R98, R97 ;  /* 0x0000006162617220 */ /* 0x000fe20000410000 */
[----:B------:R-:W-:Y:S01]  /*2ba0*/  FMUL.FTZ R98, R159, R86 ;  /* 0x000000569f627220 */ /* 0x000fe20000410000 */
[----:B------:R-:W-:Y:S01]  /*2bb0*/  FADD.FTZ R100, R100, R204 ;  /* 0x000000cc64647221 */ /* 0x000fe20000010000 */
[----:B------:R-:W-:Y:S01]  /*2bc0*/  FADD.FTZ R30, R99, R30 ;  /* 0x0000001e631e7221 */ /* 0x000fe20000010000 */
[----:B------:R-:W-:Y:S01]  /*2bd0*/  FADD.FTZ R31, R101, R31 ;  /* 0x0000001f651f7221 */ /* 0x000fe20000010000 */
[-C--:B------:R-:W-:Y:S01]  /*2be0*/  FFMA.FTZ R134, R98, R99.reuse, R134 ;  /* 0x0000006362867223 */ /* 0x080fe20000010086 */
[----:B------:R-:W-:Y:S01]  /*2bf0*/  FADD.FTZ R86, R100, R206 ;  /* 0x000000ce64567221 */ /* 0x000fe20000010000 */
[----:B------:R-:W-:Y:S01]  /*2c00*/  FMUL.FTZ R99, R106, R99 ;  /* 0x000000636a637220 */ /* 0x000fe20000410000 */
[----:B------:R-:W-:Y:S01]  /*2c10*/  FMUL.FTZ R100, R159, R85 ;  /* 0x000000559f647220 */ /* 0x000fe20000410000 */
[----:B------:R-:W3:Y:S03]  /*2c20*/  LDL R106, [R1+0x84] ;  /* 0x00008400016a7983 */ /* 0x000ee60000100800 */
[----:B------:R-:W-:Y:S01]  /*2c30*/  FFMA.FTZ R135, R100, R101, R135 ;  /* 0x0000006564877223 */ /* 0x000fe20000010087 */
[----:B------:R-:W3:Y:S01]  /*2c40*/  LDL R110, [R1+0x7c] ;  /* 0x00007c00016e7983 */ /* 0x000ee20000100800 */
[----:B----4-:R-:W-:-:S03]  /*2c50*/  FMUL.FTZ R214, R104, R214 ;  /* 0x000000d668d67220 */ /* 0x010fc60000410000 */
[----:B------:R-:W4:Y:S01]  /*2c60*/  LDL R104, [R1+0x88] ;  /* 0x0000880001687983 */ /* 0x000f220000100800 */
[----:B--2---:R-:W-:-:S03]  /*2c70*/  FMUL.FTZ R101, R108, R101 ;  /* 0x000000656c657220 */ /* 0x004fc60000410000 */
[----:B------:R-:W2:Y:S01]  /*2c80*/  LDL R108, [R1+0x80] ;  /* 0x00008000016c7983 */ /* 0x000ea20000100800 */
        /* <DEDUP_REMOVED lines=25> */
[----:B------:R-:W-:-:S03]  /*2e20*/  FADD.FTZ R86, R86, R208 ;  /* 0x000000d056567221 */ /* 0x000fc60000010000 */
[----:B------:R-:W-:Y:S01]  /*2e30*/  FFMA.FTZ R102, R207, R208, R102 ;  /* 0x000000d0cf667223 */ /* 0x000fe20000010066 */
[----:B------:R-:W-:-:S03]  /*2e40*/  FADD.FTZ R86, R86, R210 ;  /* 0x000000d256567221 */ /* 0x000fc60000010000 */
[----:B------:R-:W-:Y:S01]  /*2e50*/  FFMA.FTZ R85, R209, R210, R102 ;  /* 0x000000d2d1557223 */ /* 0x000fe20000010066 */
[----:B------:R-:W-:-:S03]  /*2e60*/  FADD.FTZ R86, R86, R212 ;  /* 0x000000d456567221 */ /* 0x000fc60000010000 */
[----:B------:R-:W-:Y:S01]  /*2e70*/  FFMA.FTZ R85, R211, R212, R85 ;  /* 0x000000d4d3557223 */ /* 0x000fe20000010055 */
[----:B------:R-:W-:-:S03]  /*2e80*/  FADD.FTZ R86, R86, R214 ;  /* 0x000000d656567221 */ /* 0x000fc60000010000 */
[----:B------:R-:W-:Y:S01]  /*2e90*/  FFMA.FTZ R85, R213, R214, R85 ;  /* 0x000000d6d5557223 */ /* 0x000fe20000010055 */
[----:B------:R-:W-:Y:S01]  /*2ea0*/  FADD.FTZ R86, R86, R95 ;  /* 0x0000005f56567221 */ /* 0x000fe20000010000 */
[----:B------:R-:W-:Y:S02]  /*2eb0*/  FMUL.FTZ R102, R159, R84 ;  /* 0x000000549f667220 */ /* 0x000fe40000410000 */
[----:B------:R-:W-:Y:S01]  /*2ec0*/  FFMA.FTZ R85, R94, R95, R85 ;  /* 0x0000005f5e557223 */ /* 0x000fe20000010055 */
[----:B------:R-:W-:Y:S01]  /*2ed0*/  FADD.FTZ R86, R86, R97 ;  /* 0x0000006156567221 */ /* 0x000fe20000010000 */
[----:B------:R-:W-:Y:S01]  /*2ee0*/  FADD.FTZ R28, R103, R28 ;  /* 0x0000001c671c7221 */ /* 0x000fe20000010000 */
[----:B------:R-:W-:Y:S01]  /*2ef0*/  FFMA.FTZ R132, R102, R103, R132 ;  /* 0x0000006766847223 */ /* 0x000fe20000010084 */
[----:B------:R-:W-:Y:S01]  /*2f00*/  FFMA.FTZ R85, R96, R97, R85 ;  /* 0x0000006160557223 */ /* 0x000fe20000010055 */
[----:B------:R-:W-:-:S03]  /*2f10*/  FADD.FTZ R86, R86, R99 ;  /* 0x0000006356567221 */ /* 0x000fc60000010000 */
[----:B------:R-:W-:Y:S01]  /*2f20*/  FFMA.FTZ R85, R98, R99, R85 ;  /* 0x0000006362557223 */ /* 0x000fe20000010055 */
[----:B------:R-:W-:Y:S01]  /*2f30*/  FADD.FTZ R29, R105, R29 ;  /* 0x0000001d691d7221 */ /* 0x000fe20000010000 */
[----:B------:R-:W-:Y:S02]  /*2f40*/  FADD.FTZ R86, R86, R101 ;  /* 0x0000006556567221 */ /* 0x000fe40000010000 */
[----:B------:R-:W-:Y:S01]  /*2f50*/  FFMA.FTZ R85, R100, R101, R85 ;  /* 0x0000006564557223 */ /* 0x000fe20000010055 */
[----:B------:R-:W-:Y:S01]  /*2f60*/  FADD.FTZ R26, R107, R26 ;  /* 0x0000001a6b1a7221 */ /* 0x000fe20000010000 */
[----:B------:R-:W-:Y:S01]  /*2f70*/  FADD.FTZ R27, R109, R27 ;  /* 0x0000001b6d1b7221 */ /* 0x000fe20000010000 */
[----:B------:R-:W-:Y:S01]  /*2f80*/  UMOV UR6, 0xffffffff ;  /* 0xffffffff00067882 */ /* 0x000fe20000000000 */
[----:B----4-:R-:W-:Y:S01]  /*2f90*/  FMUL.FTZ R103, R104, R103 ;  /* 0x0000006768677220 */ /* 0x010fe20000410000 */
[----:B------:R-:W-:-:S04]  /*2fa0*/  FMUL.FTZ R104, R159, R75 ;  /* 0x0000004b9f687220 */ /* 0x000fc80000410000 */
[-C--:B------:R-:W-:Y:S01]  /*2fb0*/  FFMA.FTZ R133, R104, R105.reuse, R133 ;  /* 0x0000006968857223 */ /* 0x080fe20000010085 */
[----:B---3--:R-:W-:Y:S01]  /*2fc0*/  FMUL.FTZ R105, R106, R105 ;  /* 0x000000696a697220 */ /* 0x008fe20000410000 */
[C---:B------:R-:W-:Y:S01]  /*2fd0*/  FMUL.FTZ R106, R159.reuse, R74 ;  /* 0x0000004a9f6a7220 */ /* 0x040fe20000410000 */
[----:B------:R-:W-:Y:S01]  /*2fe0*/  FADD.FTZ R86, R86, R103 ;  /* 0x0000006756567221 */ /* 0x000fe20000010000 */
[----:B------:R-:W-:Y:S02]  /*2ff0*/  FFMA.FTZ R85, R102, R103, R85 ;  /* 0x0000006766557223 */ /* 0x000fe40000010055 */
[----:B------:R-:W-:Y:S01]  /*3000*/  FFMA.FTZ R130, R106, R107, R130 ;  /* 0x0000006b6a827223 */ /* 0x000fe20000010082 */
[----:B------:R-:W-:Y:S01]  /*3010*/  FADD.FTZ R86, R86, R105 ;  /* 0x0000006956567221 */ /* 0x000fe20000010000 */
[----:B------:R-:W-:Y:S01]  /*3020*/  FFMA.FTZ R85, R104, R105, R85 ;  /* 0x0000006968557223 */ /* 0x000fe20000010055 */
[----:B--2---:R-:W-:Y:S01]  /*3030*/  FMUL.FTZ R107, R108, R107 ;  /* 0x0000006b6c6b7220 */ /* 0x004fe20000410000 */
[----:B------:R-:W-:-:S03]  /*3040*/  FMUL.FTZ R108, R159, R73 ;  /* 0x000000499f6c7220 */ /* 0x000fc60000410000 */
[----:B------:R-:W-:Y:S01]  /*3050*/  FADD.FTZ R73, R86, R107 ;  /* 0x0000006b56497221 */ /* 0x000fe20000010000 */
[-C--:B------:R-:W-:Y:S01]  /*3060*/  FFMA.FTZ R131, R108, R109.reuse, R131 ;  /* 0x0000006d6c837223 */ /* 0x080fe20000010083 */
[----:B------:R-:W-:Y:S01]  /*3070*/  FMUL.FTZ R109, R110, R109 ;  /* 0x0000006d6e6d7220 */ /* 0x000fe20000410000 */
        /* <DEDUP_REMOVED lines=22> */
.L_x_2267:
[----:B------:R-:W-:Y:S01]  /*31e0*/  FADD.FTZ R75, R73, R75 ;  /* 0x0000004b494b7221 */ /* 0x000fe20000010000 */
[----:B0-----:R-:W-:-:S03]  /*31f0*/  FADD.FTZ R84, R74, R84 ;  /* 0x000000544a547221 */ /* 0x001fc60000010000 */
[----:B------:R-:W-:Y:S01]  /*3200*/  FMUL.FTZ R75, R75, UR9 ;  /* 0x000000094b4b7c20 */ /* 0x000fe20008410000 */
[----:B------:R-:W-:-:S04]  /*3210*/  FMUL.FTZ R111, R84, UR9 ;  /* 0x00000009546f7c20 */ /* 0x000fc80008410000 */
[----:B------:R-:W-:-:S05]  /*3220*/  FSEL R110, R75, RZ, !P2 ;  /* 0x000000ff4b6e7208 */ /* 0x000fca0005000000 */
[-CC-:B------:R-:W-:Y:S01]  /*3230*/  FFMA.FTZ R72, R72, R111.reuse, R110.reuse ;  /* 0x0000006f48487223 */ /* 0x180fe2000001006e */
[----:B------:R-:W-:-:S03]  /*3240*/  FFMA.FTZ R236, R236, R111, R110 ;  /* 0x0000006fecec7223 */ /* 0x000fc6000001006e */
[----:B------:R-:W-:Y:S01]  /*3250*/  FADD.FTZ R235, R235, -R72 ;  /* 0x80000048ebeb7221 */ /* 0x000fe20000010000 */
[-CC-:B------:R-:W-:Y:S01]  /*3260*/  FFMA.FTZ R72, R233, R111.reuse, R110.reuse ;  /* 0x0000006fe9487223 */ /* 0x180fe2000001006e */
[----:B------:R-:W-:Y:S01]  /*3270*/  ISETP.NE.U32.AND P2, PT, RZ, UR12, PT ;  /* 0x0000000cff007c0c */ /* 0x000fe2000bf45070 */
[----:B------:R-:W-:Y:S01]  /*3280*/  FFMA.FTZ R75, R191, R111, R110 ;  /* 0x0000006fbf4b7223 */ /* 0x000fe2000001006e */
[----:B------:R-:W-:Y:S01]  /*3290*/  FADD.FTZ R234, R234, -R236 ;  /* 0x800000eceaea7221 */ /* 0x000fe20000010000 */
[----:B------:R-:W-:Y:S01]  /*32a0*/  FADD.FTZ R72, R87, -R72 ;  /* 0x8000004857487221 */ /* 0x000fe20000010000 */
[----:B------:R-:W-:Y:S01]  /*32b0*/  ISETP.NE.AND.EX P2, PT, RZ, UR13, PT, P2 ;  /* 0x0000000dff007c0c */ /* 0x000fe2000bf45320 */
[----:B------:R-:W0:Y:S02]  /*32c0*/  LDC.64 R236, c[0x0][0x220] ;  /* 0x00008800ffec7b82 */ /* 0x000e240000000a00 */
[----:B-1----:R-:W-:Y:S01]  /*32d0*/  FMUL.FTZ R74, R159, R72 ;  /* 0x000000489f4a7220 */ /* 0x002fe20000410000 */
[----:B-----5:R-:W-:-:S02]  /*32e0*/  @P1 HADD2.F32 R72, -RZ, R50.H0_H0 ;  /* 0x20000032ff481230 */ /* 0x020fc40000004100 */
[----:B------:R-:W-:-:S03]  /*32f0*/  FADD.FTZ R75, R77, -R75 ;  /* 0x8000004b4d4b7221 */ /* 0x000fc60000010000 */
[----:B------:R-:W-:Y:S01]  /*3300*/  @P1 FADD.FTZ R74, R74, R72 ;  /* 0x000000484a4a1221 */ /* 0x000fe20000010000 */
[----:B------:R-:W-:Y:S02]  /*3310*/  @P1 HADD2.F32 R72, -RZ, R51.H0_H0 ;  /* 0x20000033ff481230 */ /* 0x000fe40000004100 */
[----:B------:R-:W-:Y:S01]  /*3320*/  FMUL.FTZ R75, R159, R75 ;  /* 0x0000004b9f4b7220 */ /* 0x000fe20000410000 */
[----:B------:R-:W-:-:S03]  /*3330*/  FFMA.FTZ R192, R192, R111, R110 ;  /* 0x0000006fc0c07223 */ /* 0x000fc6000001006e */
[----:B------:R-:W-:Y:S01]  /*3340*/  @P1 FADD.FTZ R75, R75, R72 ;  /* 0x000000484b4b1221 */ /* 0x000fe20000010000 */
[-CC-:B------:R-:W-:Y:S01]  /*3350*/  FFMA.FTZ R72, R232, R111.reuse, R110.reuse ;  /* 0x0000006fe8487223 */ /* 0x180fe2000001006e */
[----:B------:R-:W-:Y:S01]  /*3360*/  FFMA.FTZ R189, R189, R111, R110 ;  /* 0x0000006fbdbd7223 */ /* 0x000fe2000001006e */
[----:B------:R-:W1:Y:S01]  /*3370*/  @P2 LDC.64 R232, c[0x0][0x308] ;  /* 0x0000c200ffe82b82 */ /* 0x000e620000000a00 */
[----:B------:R-:W-:Y:S01]  /*3380*/  FADD.FTZ R192, R190, -R192 ;  /* 0x800000c0bec07221 */ /* 0x000fe20000010000 */
[----:B------:R-:W-:Y:S01]  /*3390*/  FADD.FTZ R72, R194, -R72 ;  /* 0x80000048c2487221 */ /* 0x000fe20000010000 */
[----:B------:R-:W-:Y:S01]  /*33a0*/  @P2 F2FP.F16.F32.PACK_AB R73, RZ, R74 ;  /* 0x0000004aff49223e */ /* 0x000fe200000000ff */
[----:B------:R-:W-:Y:S01]  /*33b0*/  FADD.FTZ R76, R76, -R189 ;  /* 0x800000bd4c4c7221 */ /* 0x000fe20000010000 */
[C---:B------:R-:W-:Y:S01]  /*33c0*/  FMUL.FTZ R189, R159.reuse, R192 ;  /* 0x000000c09fbd7220 */ /* 0x040fe20000410000 */
[----:B------:R-:W-:Y:S01]  /*33d0*/  FMUL.FTZ R192, R159, R72 ;  /* 0x000000489fc07220 */ /* 0x000fe20000410000 */
[----:B------:R-:W-:Y:S01]  /*33e0*/  @P2 PRMT R70, R73, 0x7610, R70 ;  /* 0x0000761049462816 */ /* 0x000fe20000000046 */
[----:B------:R-:W-:-:S02]  /*33f0*/  @P1 HADD2.F32 R73, -RZ, R50.H1_H1 ;  /* 0x30000032ff491230 */ /* 0x000fc40000004100 */
[C---:B------:R-:W-:Y:S01]  /*3400*/  FMUL.FTZ R191, R159.reuse, R76 ;  /* 0x0000004c9fbf7220 */ /* 0x040fe20000410000 */
[----:B------:R-:W-:Y:S02]  /*3410*/  @P1 HADD2.F32 R72, -RZ, R48.H0_H0 ;  /* 0x20000030ff481230 */ /* 0x000fe40000004100 */
[----:B------:R-:W-:Y:S01]  /*3420*/  FMUL.FTZ R194, R159, R235 ;  /* 0x000000eb9fc27220 */ /* 0x000fe20000410000 */
[----:B------:R-:W-:Y:S01]  /*3430*/  FFMA.FTZ R195, R195, R111, R110 ;  /* 0x0000006fc3c37223 */ /* 0x000fe2000001006e */
[----:B------:R-:W-:Y:S02]  /*3440*/  @P1 HADD2.F32 R76, -RZ, R51.H1_H1 ;  /* 0x30000033ff4c1230 */ /* 0x000fe40000004100 */
[----:B------:R-:W-:Y:S01]  /*3450*/  @P1 FADD.FTZ R189, R189, R73 ;  /* 0x00000049bdbd1221 */ /* 0x000fe20000010000 */
[----:B------:R-:W-:Y:S01]  /*3460*/  @P1 FADD.FTZ R194, R194, R72 ;  /* 0x00000048c2c21221 */ /* 0x000fe20000010000 */
[----:B0-----:R-:W-:-:S04]  /*3470*/  IMAD.WIDE.U32 R84, R188, 0x10, R236 ;  /* 0x00000010bc547825 */ /* 0x001fc800078e00ec */
[----:B------:R-:W-:Y:S01]  /*3480*/  FADD.FTZ R193, R193, -R195 ;  /* 0x800000c3c1c17221 */ /* 0x000fe20000010000 */
[----:B------:R-:W-:Y:S01]  /*3490*/  @P1 FADD.FTZ R191, R191, R76 ;  /* 0x0000004cbfbf1221 */ /* 0x000fe20000010000 */
[----:B------:R-:W-:Y:S01]  /*34a0*/  FMUL.FTZ R195, R159, R234 ;  /* 0x000000ea9fc37220 */ /* 0x000fe20000410000 */
[--C-:B------:R-:W-:Y:S01]  /*34b0*/  @P1 HADD2.F32 R73, -RZ, R49.reuse.H0_H0 ;  /* 0x20000031ff491230 */ /* 0x100fe20000004100 */
[----:B------:R-:W-:Y:S01]  /*34c0*/  @P2 F2FP.F16.F32.PACK_AB R77, RZ, R75 ;  /* 0x0000004bff4d223e */ /* 0x000fe200000000ff */
[----:B------:R-:W-:Y:S01]  /*34d0*/  @P1 HADD2.F32 R72, -RZ, R48.H1_H1 ;  /* 0x30000030ff481230 */ /* 0x000fe20000004100 */
[----:B------:R-:W2:Y:S01]  /*34e0*/  LDG.E.128 R84, desc[UR4][R84.64] ;  /* 0x0000000454547981 */ /* 0x000ea2000c1e1d00 */
[----:B------:R-:W-:Y:S02]  /*34f0*/  @P1 HADD2.F32 R190, -RZ, R49.H1_H1 ;  /* 0x30000031ffbe1230 */ /* 0x000fe40000004100 */
[----:B------:R-:W-:Y:S01]  /*3500*/  @P1 FADD.FTZ R192, R192, R73 ;  /* 0x00000049c0c01221 */ /* 0x000fe20000010000 */
[----:B------:R-:W-:Y:S01]  /*3510*/  @P2 PRMT R71, R77, 0x7610, R71 ;  /* 0x000076104d472816 */ /* 0x000fe20000000047 */
[----:B------:R-:W-:Y:S01]  /*3520*/  @P1 FADD.FTZ R195, R195, R72 ;  /* 0x00000048c3c31221 */ /* 0x000fe20000010000 */
[----:B------:R-:W-:Y:S01]  /*3530*/  @P2 F2FP.F16.F32.PACK_AB R72, RZ, R189 ;  /* 0x000000bdff48223e */ /* 0x000fe200000000ff */
[----:B------:R-:W-:Y:S01]  /*3540*/  FMUL.FTZ R193, R159, R193 ;  /* 0x000000c19fc17220 */ /* 0x000fe20000410000 */
[----:B------:R-:W-:Y:S01]  /*3550*/  @P2 F2FP.F16.F32.PACK_AB R73, RZ, R191 ;  /* 0x000000bfff49223e */ /* 0x000fe200000000ff */
[----:B------:R-:W-:Y:S01]  /*3560*/  FMUL.FTZ R74, R74, R158 ;  /* 0x0000009e4a4a7220 */ /* 0x000fe20000410000 */
[----:B------:R-:W-:Y:S01]  /*3570*/  @P2 PRMT R70, R70, 0x5410, R72 ;  /* 0x0000541046462816 */ /* 0x000fe20000000048 */
[----:B------:R-:W-:Y:S01]  /*3580*/  @P1 FADD.FTZ R193, R193, R190 ;  /* 0x000000bec1c11221 */ /* 0x000fe20000010000 */
[----:B------:R-:W-:Y:S01]  /*3590*/  @P2 PRMT R71, R71, 0x5410, R73 ;  /* 0x0000541047472816 */ /* 0x000fe20000000049 */
[----:B-1----:R-:W-:Y:S01]  /*35a0*/  @P2 IMAD.WIDE.U32 R72, R188, 0x10, R232 ;  /* 0x00000010bc482825 */ /* 0x002fe200078e00e8 */
[----:B------:R-:W3:Y:S04]  /*35b0*/  LDL R190, [R1+0x64] ;  /* 0x0000640001be7983 */ /* 0x000ee80000100800 */
[----:B------:R-:W4:Y:S01]  /*35c0*/  LDL R233, [R1+0x68] ;  /* 0x0000680001e97983 */ /* 0x000f220000100800 */
[----:B------:R-:W-:-:S02]  /*35d0*/  @P2 F2FP.F16.F32.PACK_AB R76, RZ, R194 ;  /* 0x000000c2ff4c223e */ /* 0x000fc400000000ff */
[----:B------:R-:W-:Y:S01]  /*35e0*/  @P2 F2FP.F16.F32.PACK_AB R77, RZ, R192 ;  /* 0x000000c0ff4d223e */ /* 0x000fe200000000ff */
[----:B------:R-:W-:Y:S01]  /*35f0*/  FMUL.FTZ R189, R189, R158 ;  /* 0x0000009ebdbd7220 */ /* 0x000fe20000410000 */
[----:B------:R-:W-:Y:S01]  /*3600*/  @P2 PRMT R68, R76, 0x7610, R68 ;  /* 0x000076104c442816 */ /* 0x000fe20000000044 */
[----:B------:R-:W4:Y:S01]  /*3610*/  LDL R235, [R1+0x6c] ;  /* 0x00006c0001eb7983 */ /* 0x000f220000100800 */
[----:B------:R-:W-:Y:S02]  /*3620*/  @P2 PRMT R69, R77, 0x7610, R69 ;  /* 0x000076104d452816 */ /* 0x000fe40000000045 */
[----:B------:R-:W-:Y:S01]  /*3630*/  @P2 F2FP.F16.F32.PACK_AB R76, RZ, R195 ;  /* 0x000000c3ff4c223e */ /* 0x000fe200000000ff */
[----:B------:R-:W4:Y:S01]  /*3640*/  LDL R234, [R1+0x70] ;  /* 0x0000700001ea7983 */ /* 0x000f220000100800 */
[----:B------:R-:W-:Y:S02]  /*3650*/  @P2 F2FP.F16.F32.PACK_AB R77, RZ, R193 ;  /* 0x000000c1ff4d223e */ /* 0x000fe400000000ff */
[----:B------:R-:W-:Y:S01]  /*3660*/  @P2 PRMT R68, R68, 0x5410, R76 ;  /* 0x0000541044442816 */ /* 0x000fe2000000004c */
[----:B------:R-:W4:Y:S01]  /*3670*/  LDL R232, [R1+0x74] ;  /* 0x0000740001e87983 */ /* 0x000f220000100800 */
[----:B------:R-:W-:Y:S01]  /*3680*/  @P2 PRMT R69, R69, 0x5410, R77 ;  /* 0x0000541045452816 */ /* 0x000fe2000000004d */
[-CC-:B------:R-:W-:Y:S01]  /*3690*/  FFMA.FTZ R81, R81, R111.reuse, R110.reuse ;  /* 0x0000006f51517223 */ /* 0x180fe2000001006e */
[----:B------:R-:W0:Y:S03]  /*36a0*/  LDC.64 R76, c[0x0][0x2f8] ;  /* 0x0000be00ff4c7b82 */ /* 0x000e260000000a00 */
[----:B------:R1:W-:Y:S04]  /*36b0*/  @P2 STG.E.128 desc[UR4][R72.64], R68 ;  /* 0x0000004448002986 */ /* 0x0003e8000c101d04 */
[----:B-1----:R-:W4:Y:S01]  /*36c0*/  LDL R73, [R1+0x5c] ;  /* 0x00005c0001497983 */ /* 0x002f220000100800 */
[----:B------:R-:W-:Y:S01]  /*36d0*/  FADD.FTZ R81, R196, -R81 ;  /* 0x80000051c4517221 */ /* 0x000fe20000010000 */
[----:B------:R-:W-:-:S02]  /*36e0*/  FFMA.FTZ R196, R227, R111, R110 ;  /* 0x0000006fe3c47223 */ /* 0x000fc4000001006e */
[----:B------:R-:W4:Y:S01]  /*36f0*/  LDL R227, [R1+0x3c] ;  /* 0x00003c0001e37983 */ /* 0x000f220000100800 */
[----:B--2---:R-:W-:-:S05]  /*3700*/  HADD2.F32 R72, -RZ, R86.H0_H0 ;  /* 0x20000056ff487230 */ /* 0x004fca0000004100 */
[-C--:B------:R-:W-:Y:S01]  /*3710*/  FFMA.FTZ R20, R72, R74.reuse, R20 ;  /* 0x0000004a48147223 */ /* 0x080fe20000010014 */
[----:B---3--:R-:W-:Y:S01]  /*3720*/  FMUL.FTZ R72, R190, R189 ;  /* 0x000000bdbe487220 */ /* 0x008fe20000410000 */
[----:B----4-:R-:W-:Y:S02]  /*3730*/  FMUL.FTZ R74, R233, R74 ;  /* 0x0000004ae94a7220 */ /* 0x010fe40000410000 */
[----:B------:R-:W2:Y:S03]  /*3740*/  LDL R233, [R1+0x78] ;  /* 0x0000780001e97983 */ /* 0x000ea60000100800 */
[----:B------:R-:W-:Y:S02]  /*3750*/  F2FP.F16.F32.PACK_AB R74, R72, R74 ;  /* 0x0000004a484a723e */ /* 0x000fe400000000ff */
[----:B------:R-:W3:Y:S01]  /*3760*/  LDL R72, [R1+0x60] ;  /* 0x0000600001487983 */ /* 0x000ee20000100800 */
[-C--:B------:R-:W-:Y:S01]  /*3770*/  FMUL.FTZ R190, R75, R158.reuse ;  /* 0x0000009e4bbe7220 */ /* 0x080fe20000410000 */
[-C--:B------:R-:W-:Y:S01]  /*3780*/  FMUL.FTZ R191, R191, R158.reuse ;  /* 0x0000009ebfbf7220 */ /* 0x080fe20000410000 */
[-C--:B------:R-:W-:Y:S01]  /*3790*/  FMUL.FTZ R192, R192, R158.reuse ;  /* 0x0000009ec0c07220 */ /* 0x080fe20000410000 */
[-C--:B------:R-:W-:Y:S01]  /*37a0*/  FMUL.FTZ R193, R193, R158.reuse ;  /* 0x0000009ec1c17220 */ /* 0x080fe20000410000 */
[-C--:B------:R-:W-:Y:S01]  /*37b0*/  FMUL.FTZ R194, R194, R158.reuse ;  /* 0x0000009ec2c27220 */ /* 0x080fe20000410000 */
[----:B------:R-:W-:-:S04]  /*37c0*/  FMUL.FTZ R195, R195, R158 ;  /* 0x0000009ec3c37220 */ /* 0x000fc80000410000 */
[----:B------:R-:W-:Y:S01]  /*37d0*/  FMUL.FTZ R232, R232, R195 ;  /* 0x000000c3e8e87220 */ /* 0x000fe20000410000 */
[----:B0-----:R-:W-:-:S04]  /*37e0*/  IMAD.WIDE.U32 R76, R188, 0x10, R76 ;  /* 0x00000010bc4c7825 */ /* 0x001fc800078e004c */
[----:B------:R-:W-:Y:S02]  /*37f0*/  FADD.FTZ R196, R230, -R196 ;  /* 0x800000c4e6c47221 */ /* 0x000fe40000010000 */
[----:B------:R-:W4:Y:S01]  /*3800*/  LDL R230, [R1+0x48] ;  /* 0x0000480001e67983 */ /* 0x000f220000100800 */
[-CC-:B------:R-:W-:Y:S01]  /*3810*/  FFMA.FTZ R80, R80, R111.reuse, R110.reuse ;  /* 0x0000006f50507223 */ /* 0x180fe2000001006e */
[----:B------:R-:W-:-:S03]  /*3820*/  FFMA.FTZ R188, R199, R111, R110 ;  /* 0x0000006fc7bc7223 */ /* 0x000fc6000001006e */
[----:B------:R-:W-:Y:S01]  /*3830*/  FADD.FTZ R80, R82, -R80 ;  /* 0x8000005052507221 */ /* 0x000fe20000010000 */
[----:B------:R-:W-:-:S03]  /*3840*/  FADD.FTZ R188, R202, -R188 ;  /* 0x800000bccabc7221 */ /* 0x000fc60000010000 */
[C---:B------:R-:W-:Y:S01]  /*3850*/  FMUL.FTZ R199, R159.reuse, R80 ;  /* 0x000000509fc77220 */ /* 0x040fe20000410000 */
[C---:B------:R-:W-:Y:S01]  /*3860*/  FMUL.FTZ R188, R159.reuse, R188 ;  /* 0x000000bc9fbc7220 */ /* 0x040fe20000410000 */
[----:B------:R-:W-:Y:S01]  /*3870*/  FMUL.FTZ R202, R159, R81 ;  /* 0x000000519fca7220 */ /* 0x000fe20000410000 */
[-CC-:B------:R-:W-:Y:S01]  /*3880*/  FFMA.FTZ R83, R83, R111.reuse, R110.reuse ;  /* 0x0000006f53537223 */ /* 0x180fe2000001006e */
[----:B------:R-:W0:Y:S01]  /*3890*/  @P2 LDC.64 R80, c[0x0][0x308] ;  /* 0x0000c200ff502b82 */ /* 0x000e220000000a00 */
[----:B------:R-:W-:Y:S02]  /*38a0*/  FFMA.FTZ R201, R201, R111, R110 ;  /* 0x0000006fc9c97223 */ /* 0x000fe4000001006e */
[----:B------:R-:W-:Y:S02]  /*38b0*/  FADD.FTZ R198, R198, -R83 ;  /* 0x80000053c6c67221 */ /* 0x000fe40000010000 */
[----:B------:R-:W-:Y:S01]  /*38c0*/  FADD.FTZ R228, R228, -R201 ;  /* 0x800000c9e4e47221 */ /* 0x000fe20000010000 */
[----:B------:R-:W-:Y:S01]  /*38d0*/  FMUL.FTZ R196, R159, R196 ;  /* 0x000000c49fc47220 */ /* 0x000fe20000410000 */
[----:B---3--:R-:W-:Y:S01]  /*38e0*/  FMUL.FTZ R75, R72, R190 ;  /* 0x000000be484b7220 */ /* 0x008fe20000410000 */
[----:B------:R-:W-:Y:S01]  /*38f0*/  FMUL.FTZ R72, R73, R191 ;  /* 0x000000bf49487220 */ /* 0x000fe20000410000 */
[----:B------:R-:W-:-:S02]  /*3900*/  FMUL.FTZ R73, R234, R192 ;  /* 0x000000c0ea497220 */ /* 0x000fc40000410000 */
[----:B------:R-:W3:Y:S02]  /*3910*/  LDL R234, [R1+0x4c] ;  /* 0x00004c0001ea7983 */ /* 0x000ee40000100800 */
[----:B------:R-:W-:Y:S01]  /*3920*/  F2FP.F16.F32.PACK_AB R75, R72, R75 ;  /* 0x0000004b484b723e */ /* 0x000fe200000000ff */
[----:B------:R-:W-:Y:S02]  /*3930*/  FMUL.FTZ R72, R235, R193 ;  /* 0x000000c1eb487220 */ /* 0x000fe40000410000 */
[----:B------:R-:W3:Y:S03]  /*3940*/  LDL R235, [R1+0x50] ;  /* 0x0000500001eb7983 */ /* 0x000ee60000100800 */
[----:B------:R-:W-:Y:S01]  /*3950*/  F2FP.F16.F32.PACK_AB R73, R72, R73 ;  /* 0x000000494849723e */ /* 0x000fe200000000ff */
[----:B--2---:R-:W-:Y:S02]  /*3960*/  FMUL.FTZ R72, R233, R194 ;  /* 0x000000c2e9487220 */ /* 0x004fe40000410000 */
[----:B------:R-:W2:Y:S03]  /*3970*/  LDL R233, [R1+0x54] ;  /* 0x0000540001e97983 */ /* 0x000ea60000100800 */
[----:B------:R-:W-:-:S02]  /*3980*/  F2FP.F16.F32.PACK_AB R72, R232, R72 ;  /* 0x00000048e848723e */ /* 0x000fc400000000ff */
[----:B------:R-:W3:Y:S04]  /*3990*/  LDL R232, [R1+0x58] ;  /* 0x0000580001e87983 */ /* 0x000ee80000100800 */
[----:B------:R1:W-:Y:S04]  /*39a0*/  STG.E.128 desc[UR4][R76.64], R72 ;  /* 0x000000484c007986 */ /* 0x0003e8000c101d04 */
[----:B-1----:R-:W3:Y:S01]  /*39b0*/  LDL R77, [R1+0x44] ;  /* 0x00004400014d7983 */ /* 0x002ee20000100800 */
[-CC-:B------:R-:W-:Y:S01]  /*39c0*/  FFMA.FTZ R72, R197, R111.reuse, R110.reuse ;  /* 0x0000006fc5487223 */ /* 0x180fe2000001006e */
[----:B------:R-:W-:-:S02]  /*39d0*/  FFMA.FTZ R197, R229, R111, R110 ;  /* 0x0000006fe5c57223 */ /* 0x000fc4000001006e */
[----:B------:R-:W3:Y:S01]  /*39e0*/  LDL R229, [R1+0x40] ;  /* 0x0000400001e57983 */ /* 0x000ee20000100800 */
[----:B------:R-:W-:-:S05]  /*39f0*/  @P1 HADD2.F32 R73, -RZ, R52.H0_H0 ;  /* 0x20000034ff491230 */ /* 0x000fca0000004100 */
[----:B------:R-:W-:Y:S01]  /*3a00*/  @P1 FADD.FTZ R199, R199, R73 ;  /* 0x00000049c7c71221 */ /* 0x000fe20000010000 */
[----:B------:R-:W-:-:S05]  /*3a10*/  @P1 HADD2.F32 R73, -RZ, R54.H0_H0 ;  /* 0x20000036ff491230 */ /* 0x000fca0000004100 */
[----:B------:R-:W-:Y:S01]  /*3a20*/  @P1 FADD.FTZ R188, R188, R73 ;  /* 0x00000049bcbc1221 */ /* 0x000fe20000010000 */
[----:B------:R-:W-:Y:S01]  /*3a30*/  @P2 F2FP.F16.F32.PACK_AB R73, RZ, R199 ;  /* 0x000000c7ff49223e */ /* 0x000fe200000000ff */
[----:B------:R-:W-:-:S03]  /*3a40*/  FADD.FTZ R72, R200, -R72 ;  /* 0x80000048c8487221 */ /* 0x000fc60000010000 */
[----:B------:R-:W-:Y:S01]  /*3a50*/  @P2 PRMT R68, R73, 0x7610, R68 ;  /* 0x0000761049442816 */ /* 0x000fe20000000044 */
[----:B------:R-:W-:Y:S02]  /*3a60*/  @P1 HADD2.F32 R73, -RZ, R52.H1_H1 ;  /* 0x30000034ff491230 */ /* 0x000fe40000004100 */
[C---:B------:R-:W-:Y:S01]  /*3a70*/  FMUL.FTZ R201, R159.reuse, R72 ;  /* 0x000000489fc97220 */ /* 0x040fe20000410000 */
[----:B------:R-:W-:Y:S02]  /*3a80*/  @P1 HADD2.F32 R72, -RZ, R53.H1_H1 ;  /* 0x30000035ff481230 */ /* 0x000fe40000004100 */
[----:B------:R-:W-:Y:S01]  /*3a90*/  @P1 FADD.FTZ R202, R202, R73 ;  /* 0x00000049caca1221 */ /* 0x000fe20000010000 */
[----:B------:R-:W-:Y:S02]  /*3aa0*/  @P1 HADD2.F32 R73, -RZ, R55.H0_H0 ;  /* 0x20000037ff491230 */ /* 0x000fe40000004100 */
[----:B------:R-:W-:Y:S01]  /*3ab0*/  FMUL.FTZ R200, R159, R198 ;  /* 0x000000c69fc87220 */ /* 0x000fe20000410000 */
[----:B------:R-:W-:-:S02]  /*3ac0*/  @P1 HADD2.F32 R74, -RZ, R53.H0_H0 ;  /* 0x20000035ff4a1230 */ /* 0x000fc40000004100 */
[----:B------:R-:W-:Y:S01]  /*3ad0*/  FADD.FTZ R197, R231, -R197 ;  /* 0x800000c5e7c57221 */ /* 0x000fe20000010000 */
[----:B------:R-:W-:Y:S01]  /*3ae0*/  @P1 FADD.FTZ R201, R201, R72 ;  /* 0x00000048c9c91221 */ /* 0x000fe20000010000 */
[----:B------:R-:W-:Y:S01]  /*3af0*/  @P1 FADD.FTZ R196, R196, R73 ;  /* 0x00000049c4c41221 */ /* 0x000fe20000010000 */
[----:B------:R-:W-:Y:S02]  /*3b00*/  @P1 HADD2.F32 R72, -RZ, R54.H1_H1 ;  /* 0x30000036ff481230 */ /* 0x000fe40000004100 */
[----:B------:R-:W-:Y:S01]  /*3b10*/  @P1 FADD.FTZ R200, R200, R74 ;  /* 0x0000004ac8c81221 */ /* 0x000fe20000010000 */
[----:B------:R-:W-:Y:S02]  /*3b20*/  @P1 HADD2.F32 R73, -RZ, R55.H1_H1 ;  /* 0x30000037ff491230 */ /* 0x000fe40000004100 */
[C---:B------:R-:W-:Y:S01]  /*3b30*/  FMUL.FTZ R198, R159.reuse, R228 ;  /* 0x000000e49fc67220 */ /* 0x040fe20000410000 */
[----:B------:R-:W-:Y:S01]  /*3b40*/  FMUL.FTZ R197, R159, R197 ;  /* 0x000000c59fc57220 */ /* 0x000fe20000410000 */
[----:B------:R-:W-:Y:S01]  /*3b50*/  @P2 F2FP.F16.F32.PACK_AB R75, RZ, R188 ;  /* 0x000000bcff4b223e */ /* 0x000fe200000000ff */
[----:B------:R-:W3:Y:S01]  /*3b60*/  LDL R228, [R1+0x2c] ;  /* 0x00002c0001e47983 */ /* 0x000ee20000100800 */
[----:B------:R-:W-:Y:S01]  /*3b70*/  @P2 F2FP.F16.F32.PACK_AB R74, RZ, R200 ;  /* 0x000000c8ff4a223e */ /* 0x000fe200000000ff */
[----:B------:R-:W-:Y:S01]  /*3b80*/  @P1 FADD.FTZ R198, R198, R72 ;  /* 0x00000048c6c61221 */ /* 0x000fe20000010000 */
[----:B------:R-:W-:Y:S01]  /*3b90*/  @P1 FADD.FTZ R197, R197, R73 ;  /* 0x00000049c5c51221 */ /* 0x000fe20000010000 */
[----:B------:R-:W-:Y:S01]  /*3ba0*/  @P2 F2FP.F16.F32.PACK_AB R72, RZ, R196 ;  /* 0x000000c4ff48223e */ /* 0x000fe200000000ff */
[----:B------:R-:W-:Y:S01]  /*3bb0*/  FMUL.FTZ R199, R199, R158 ;  /* 0x0000009ec7c77220 */ /* 0x000fe20000410000 */
[----:B------:R-:W-:Y:S01]  /*3bc0*/  @P2 F2FP.F16.F32.PACK_AB R73, RZ, R202 ;  /* 0x000000caff49223e */ /* 0x000fe200000000ff */
[----:B------:R-:W3:Y:S01]  /*3bd0*/  LDL R231, [R1+0x24] ;  /* 0x0000240001e77983 */ /* 0x000ee20000100800 */
[----:B------:R-:W-:-:S02]  /*3be0*/  @P2 PRMT R69, R74, 0x7610, R69 ;  /* 0x000076104a452816 */ /* 0x000fc40000000045 */
[----:B------:R-:W-:Y:S02]  /*3bf0*/  @P2 PRMT R70, R75, 0x7610, R70 ;  /* 0x000076104b462816 */ /* 0x000fe40000000046 */
[----:B------:R-:W-:Y:S02]  /*3c00*/  @P2 F2FP.F16.F32.PACK_AB R74, RZ, R201 ;  /* 0x000000c9ff4a223e */ /* 0x000fe400000000ff */
[----:B------:R-:W-:Y:S02]  /*3c10*/  @P2 F2FP.F16.F32.PACK_AB R75, RZ, R198 ;  /* 0x000000c6ff4b223e */ /* 0x000fe400000000ff */
[----:B------:R-:W-:Y:S02]  /*3c20*/  @P2 F2FP.F16.F32.PACK_AB R76, RZ, R197 ;  /* 0x000000c5ff4c223e */ /* 0x000fe400000000ff */
[----:B------:R-:W-:Y:S02]  /*3c30*/  @P2 PRMT R71, R72, 0x7610, R71 ;  /* 0x0000761048472816 */ /* 0x000fe40000000047 */
[----:B------:R-:W-:Y:S01]  /*3c40*/  @P2 PRMT R68, R68, 0x5410, R73 ;  /* 0x0000541044442816 */ /* 0x000fe20000000049 */
[----:B0-----:R-:W-:Y:S01]  /*3c50*/  @P2 IMAD.WIDE.U32 R72, R187, 0x10, R80 ;  /* 0x00000010bb482825 */ /* 0x001fe200078e0050 */
[----:B------:R-:W-:-:S03]  /*3c60*/  @P2 PRMT R69, R69, 0x5410, R74 ;  /* 0x0000541045452816 */ /* 0x000fc6000000004a */
[----:B------:R-:W-:Y:S01]  /*3c70*/  IMAD.WIDE.U32 R80, R187, 0x10, R236 ;  /* 0x00000010bb507825 */ /* 0x000fe200078e00ec */
[----:B------:R-:W-:Y:S02]  /*3c80*/  @P2 PRMT R70, R70, 0x5410, R75 ;  /* 0x0000541046462816 */ /* 0x000fe4000000004b */
[----:B------:R-:W-:Y:S01]  /*3c90*/  @P2 PRMT R71, R71, 0x5410, R76 ;  /* 0x0000541047472816 */ /* 0x000fe2000000004c */
[----:B------:R-:W-:Y:S02]  /*3ca0*/  FMUL.FTZ R197, R197, R158 ;  /* 0x0000009ec5c57220 */ /* 0x000fe40000410000 */
[----:B------:R-:W3:Y:S04]  /*3cb0*/  LDG.E.128 R80, desc[UR4][R80.64] ;  /* 0x0000000450507981 */ /* 0x000ee8000c1e1d00 */
[----:B------:R0:W-:Y:S02]  /*3cc0*/  @P2 STG.E.128 desc[UR4][R72.64], R68 ;  /* 0x0000004448002986 */ /* 0x0001e4000c101d04 */
[----:B0-----:R-:W-:-:S02]  /*3cd0*/  FMUL.FTZ R73, R227, R197 ;  /* 0x000000c5e3497220 */ /* 0x001fc40000410000 */
[----:B------:R-:W3:Y:S01]  /*3ce0*/  LDL R227, [R1+0x34] ;  /* 0x0000340001e37983 */ /* 0x000ee20000100800 */
[-C--:B------:R-:W-:Y:S01]  /*3cf0*/  FMUL.FTZ R188, R188, R158.reuse ;  /* 0x0000009ebcbc7220 */ /* 0x080fe20000410000 */
[-C--:B------:R-:W-:Y:S01]  /*3d00*/  FMUL.FTZ R198, R198, R158.reuse ;  /* 0x0000009ec6c67220 */ /* 0x080fe20000410000 */
[----:B------:R-:W-:Y:S02]  /*3d10*/  FMUL.FTZ R201, R201, R158 ;  /* 0x0000009ec9c97220 */ /* 0x000fe40000410000 */
[----:B----4-:R-:W-:Y:S01]  /*3d20*/  FMUL.FTZ R74, R230, R188 ;  /* 0x000000bce64a7220 */ /* 0x010fe20000410000 */
[-C--:B------:R-:W-:Y:S01]  /*3d30*/  FMUL.FTZ R202, R202, R158.reuse ;  /* 0x0000009ecaca7220 */ /* 0x080fe20000410000 */
[-C--:B------:R-:W-:Y:S01]  /*3d40*/  FMUL.FTZ R196, R196, R158.reuse ;  /* 0x0000009ec4c47220 */ /* 0x080fe20000410000 */
[----:B------:R-:W4:Y:S01]  /*3d50*/  LDL R230, [R1+0x38] ;  /* 0x0000380001e67983 */ /* 0x000f220000100800 */
[----:B------:R-:W-:Y:S01]  /*3d60*/  FMUL.FTZ R200, R200, R158 ;  /* 0x0000009ec8c87220 */ /* 0x000fe20000410000 */
[----:B------:R-:W-:-:S04]  /*3d70*/  FFMA.FTZ R78, R78, R111, R110 ;  /* 0x0000006f4e4e7223 */ /* 0x000fc8000001006e */
[----:B------:R-:W-:Y:S01]  /*3d80*/  FADD.FTZ R78, R88, -R78 ;  /* 0x8000004e584e7221 */ /* 0x000fe20000010000 */
[-CC-:B------:R-:W-:Y:S01]  /*3d90*/  FFMA.FTZ R89, R89, R111.reuse, R110.reuse ;  /* 0x0000006f59597223 */ /* 0x180fe2000001006e */
[-CC-:B------:R-:W-:Y:S01]  /*3da0*/  FFMA.FTZ R79, R79, R111.reuse, R110.reuse ;  /* 0x0000006f4f4f7223 */ /* 0x180fe2000001006e */
[-CC-:B------:R-:W-:Y:S02]  /*3db0*/  FFMA.FTZ R221, R221, R111.reuse, R110.reuse ;  /* 0x0000006fdddd7223 */ /* 0x180fe4000001006e */
[----:B------:R-:W-:Y:S01]  /*3dc0*/  FADD.FTZ R217, R217, -R89 ;  /* 0x80000059d9d97221 */ /* 0x000fe20000010000 */
[----:B------:R-:W-:Y:S01]  /*3dd0*/  FADD.FTZ R79, R215, -R79 ;  /* 0x8000004fd74f7221 */ /* 0x000fe20000010000 */
[----:B------:R-:W-:Y:S01]  /*3de0*/  FFMA.FTZ R215, R223, R111, R110 ;  /* 0x0000006fdfd77223 */ /* 0x000fe2000001006e */
[----:B------:R-:W-:Y:S01]  /*3df0*/  FADD.FTZ R222, R222, -R221 ;  /* 0x800000dddede7221 */ /* 0x000fe20000010000 */
[----:B------:R-:W4:Y:S01]  /*3e00*/  LDL R223, [R1+0xc] ;  /* 0x00000c0001df7983 */ /* 0x000f220000100800 */
[----:B------:R-:W-:Y:S01]  /*3e10*/  FMUL.FTZ R221, R159, R79 ;  /* 0x0000004f9fdd7220 */ /* 0x000fe20000410000 */
[----:B------:R-:W-:-:S02]  /*3e20*/  FADD.FTZ R215, R224, -R215 ;  /* 0x800000d7e0d77221 */ /* 0x000fc40000010000 */
[----:B------:R-:W4:Y:S02]  /*3e30*/  LDL R224, [R1+0x10] ;  /* 0x0000100001e07983 */ /* 0x000f240000100800 */
[----:B------:R-:W-:Y:S01]  /*3e40*/  FMUL.FTZ R215, R159, R215 ;  /* 0x000000d79fd77220 */ /* 0x000fe20000410000 */
[----:B--2---:R-:W-:Y:S02]  /*3e50*/  FMUL.FTZ R76, R233, R202 ;  /* 0x000000cae94c7220 */ /* 0x004fe40000410000 */
[----:B------:R-:W2:Y:S01]  /*3e60*/  LDL R233, [R1+0x20] ;  /* 0x0000200001e97983 */ /* 0x000ea20000100800 */
[----:B---3--:R-:W-:Y:S01]  /*3e70*/  FMUL.FTZ R72, R77, R198 ;  /* 0x000000c64d487220 */ /* 0x008fe20000410000 */
[----:B------:R-:W-:Y:S02]  /*3e80*/  FMUL.FTZ R77, R234, R201 ;  /* 0x000000c9ea4d7220 */ /* 0x000fe40000410000 */
[----:B------:R-:W3:Y:S02]  /*3e90*/  LDL R234, [R1+0x28] ;  /* 0x0000280001ea7983 */ /* 0x000ee40000100800 */
[----:B------:R-:W-:Y:S01]  /*3ea0*/  F2FP.F16.F32.PACK_AB R74, R72, R74 ;  /* 0x0000004a484a723e */ /* 0x000fe200000000ff */
[----:B------:R-:W-:-:S02]  /*3eb0*/  FMUL.FTZ R72, R232, R199 ;  /* 0x000000c7e8487220 */ /* 0x000fc40000410000 */
[----:B------:R-:W4:Y:S01]  /*3ec0*/  LDL R232, [R1+0x1c] ;  /* 0x00001c0001e87983 */ /* 0x000f220000100800 */
[----:B------:R-:W-:-:S03]  /*3ed0*/  FMUL.FTZ R75, R229, R196 ;  /* 0x000000c4e54b7220 */ /* 0x000fc60000410000 */
[----:B------:R-:W4:Y:S02]  /*3ee0*/  LDL R229, [R1+0x30] ;  /* 0x0000300001e57983 */ /* 0x000f240000100800 */
[----:B------:R-:W-:Y:S01]  /*3ef0*/  F2FP.F16.F32.PACK_AB R75, R73, R75 ;  /* 0x0000004b494b723e */ /* 0x000fe200000000ff */
[----:B------:R-:W-:Y:S01]  /*3f00*/  FMUL.FTZ R73, R235, R200 ;  /* 0x000000c8eb497220 */ /* 0x000fe20000410000 */
[----:B------:R-:W-:Y:S02]  /*3f10*/  F2FP.F16.F32.PACK_AB R72, R76, R72 ;  /* 0x000000484c48723e */ /* 0x000fe400000000ff */
[----:B------:R-:W-:Y:S02]  /*3f20*/  LEA R76, P3, R187, UR14, 0x4 ;  /* 0x0000000ebb4c7c11 */ /* 0x000fe4000f8620ff */
[----:B------:R-:W-:Y:S02]  /*3f30*/  F2FP.F16.F32.PACK_AB R73, R77, R73 ;  /* 0x000000494d49723e */ /* 0x000fe400000000ff */
[----:B------:R-:W-:Y:S01]  /*3f40*/  LEA.HI.X R77, R187, UR15, RZ, 0x4, P3 ;  /* 0x0000000fbb4d7c11 */ /* 0x000fe200098f24ff */
[----:B------:R-:W-:Y:S01]  /*3f50*/  FFMA.FTZ R187, R218, R111, R110 ;  /* 0x0000006fdabb7223 */ /* 0x000fe2000001006e */
[----:B------:R-:W-:-:S02]  /*3f60*/  FMUL.FTZ R218, R159, R78 ;  /* 0x0000004e9fda7220 */ /* 0x000fc40000410000 */
[----:B------:R-:W0:Y:S01]  /*3f70*/  @P2 LDC.64 R78, c[0x0][0x308] ;  /* 0x0000c200ff4e2b82 */ /* 0x000e220000000a00 */
[----:B------:R1:W-:Y:S01]  /*3f80*/  STG.E.128 desc[UR4][R76.64], R72 ;  /* 0x000000484c007986 */ /* 0x0003e2000c101d04 */
[----:B------:R-:W-:-:S04]  /*3f90*/  FADD.FTZ R187, R220, -R187 ;  /* 0x800000bbdcbb7221 */ /* 0x000fc80000010000 */
[----:B------:R-:W-:Y:S01]  /*3fa0*/  FMUL.FTZ R187, R159, R187 ;  /* 0x000000bb9fbb7220 */ /* 0x000fe20000410000 */
[----:B-1----:R-:W-:-:S05]  /*3fb0*/  @P1 HADD2.F32 R73, -RZ, R56.H0_H0 ;  /* 0x20000038ff491230 */ /* 0x002fca0000004100 */
[----:B------:R-:W-:Y:S01]  /*3fc0*/  @P1 FADD.FTZ R218, R218, R73 ;  /* 0x00000049dada1221 */ /* 0x000fe20000010000 */
[----:B------:R-:W-:Y:S02]  /*3fd0*/  @P1 HADD2.F32 R73, -RZ, R58.H0_H0 ;  /* 0x2000003aff491230 */ /* 0x000fe40000004100 */
[----:B------:R-:W-:-:S03]  /*3fe0*/  FFMA.FTZ R72, R216, R111, R110 ;  /* 0x0000006fd8487223 */ /* 0x000fc6000001006e */
[----:B------:R-:W-:Y:S01]  /*3ff0*/  @P1 FADD.FTZ R187, R187, R73 ;  /* 0x00000049bbbb1221 */ /* 0x000fe20000010000 */
[----:B------:R-:W-:Y:S01]  /*4000*/  @P2 F2FP.F16.F32.PACK_AB R73, RZ, R218 ;  /* 0x000000daff49223e */ /* 0x000fe200000000ff */
[----:B------:R-:W-:Y:S01]  /*4010*/  FADD.FTZ R72, R219, -R72 ;  /* 0x80000048db487221 */ /* 0x000fe20000010000 */
[--C-:B------:R-:W-:Y:S02]  /*4020*/  @P1 HADD2.F32 R74, -RZ, R57.reuse.H0_H0 ;  /* 0x20000039ff4a1230 */ /* 0x100fe40000004100 */
[----:B------:R-:W-:Y:S01]  /*4030*/  FMUL.FTZ R219, R159, R217 ;  /* 0x000000d99fdb7220 */ /* 0x000fe20000410000 */
[----:B------:R-:W-:Y:S01]  /*4040*/  @P2 PRMT R68, R73, 0x7610, R68 ;  /* 0x0000761049442816 */ /* 0x000fe20000000044 */
[----:B------:R-:W-:Y:S02]  /*4050*/  @P1 HADD2.F32 R73, -RZ, R56.H1_H1 ;  /* 0x30000038ff491230 */ /* 0x000fe40000004100 */
[----:B------:R-:W-:Y:S01]  /*4060*/  FMUL.FTZ R220, R159, R72 ;  /* 0x000000489fdc7220 */ /* 0x000fe20000410000 */
[----:B------:R-:W-:Y:S01]  /*4070*/  @P1 FADD.FTZ R219, R219, R74 ;  /* 0x0000004adbdb1221 */ /* 0x000fe20000010000 */
[----:B------:R-:W-:-:S02]  /*4080*/  @P1 HADD2.F32 R72, -RZ, R57.H1_H1 ;  /* 0x30000039ff481230 */ /* 0x000fc40000004100 */
[----:B------:R-:W-:Y:S01]  /*4090*/  FFMA.FTZ R216, R225, R111, R110 ;  /* 0x0000006fe1d87223 */ /* 0x000fe2000001006e */
[----:B------:R-:W-:Y:S01]  /*40a0*/  @P1 FADD.FTZ R221, R221, R73 ;  /* 0x00000049dddd1221 */ /* 0x000fe20000010000 */
[--C-:B------:R-:W-:Y:S01]  /*40b0*/  @P1 HADD2.F32 R73, -RZ, R59.reuse.H0_H0 ;  /* 0x2000003bff491230 */ /* 0x100fe20000004100 */
[----:B------:R-:W-:Y:S01]  /*40c0*/  @P2 F2FP.F16.F32.PACK_AB R74, RZ, R219 ;  /* 0x000000dbff4a223e */ /* 0x000fe200000000ff */
[----:B------:R-:W-:Y:S01]  /*40d0*/  FADD.FTZ R216, R226, -R216 ;  /* 0x800000d8e2d87221 */ /* 0x000fe20000010000 */
[----:B------:R-:W-:Y:S01]  /*40e0*/  @P1 FADD.FTZ R220, R220, R72 ;  /* 0x00000048dcdc1221 */ /* 0x000fe20000010000 */
[----:B------:R-:W4:Y:S01]  /*40f0*/  LDL R226, [R1+0x4] ;  /* 0x0000040001e27983 */ /* 0x000f220000100800 */
[----:B------:R-:W-:Y:S01]  /*4100*/  @P1 FADD.FTZ R215, R215, R73 ;  /* 0x00000049d7d71221 */ /* 0x000fe20000010000 */
[----:B------:R-:W-:Y:S01]  /*4110*/  @P1 HADD2.F32 R73, -RZ, R59.H1_H1 ;  /* 0x3000003bff491230 */ /* 0x000fe20000004100 */
[----:B------:R-:W-:Y:S01]  /*4120*/  @P2 PRMT R69, R74, 0x7610, R69 ;  /* 0x000076104a452816 */ /* 0x000fe20000000045 */
[C---:B------:R-:W-:Y:S01]  /*4130*/  FMUL.FTZ R216, R159.reuse, R216 ;  /* 0x000000d89fd87220 */ /* 0x040fe20000410000 */
[----:B------:R-:W-:Y:S01]  /*4140*/  @P2 F2FP.F16.F32.PACK_AB R74, RZ, R220 ;  /* 0x000000dcff4a223e */ /* 0x000fe200000000ff */
[----:B------:R-:W-:Y:S01]  /*4150*/  FMUL.FTZ R220, R220, R158 ;  /* 0x0000009edcdc7220 */ /* 0x000fe20000410000 */
[----:B------:R-:W-:Y:S01]  /*4160*/  FMUL.FTZ R217, R159, R222 ;  /* 0x000000de9fd97220 */ /* 0x000fe20000410000 */
[----:B------:R-:W-:Y:S01]  /*4170*/  @P1 FADD.FTZ R216, R216, R73 ;  /* 0x00000049d8d81221 */ /* 0x000fe20000010000 */
[----:B------:R-:W-:Y:S01]  /*4180*/  @P2 F2FP.F16.F32.PACK_AB R73, RZ, R221 ;  /* 0x000000ddff49223e */ /* 0x000fe200000000ff */
[----:B------:R-:W-:Y:S01]  /*4190*/  FMUL.FTZ R221, R221, R158 ;  /* 0x0000009edddd7220 */ /* 0x000fe20000410000 */
[----:B------:R-:W-:Y:S01]  /*41a0*/  FMUL.FTZ R89, R228, R220 ;  /* 0x000000dce4597220 */ /* 0x000fe20000410000 */
[----:B------:R-:W4:Y:S04]  /*41b0*/  LDL R225, [R1+0x18] ;  /* 0x0000180001e17983 */ /* 0x000f280000100800 */
[----:B------:R-:W4:Y:S04]  /*41c0*/  LDL R228, [R1+0x8] ;  /* 0x0000080001e47983 */ /* 0x000f280000100800 */
[----:B------:R-:W4:Y:S01]  /*41d0*/  LDL R222, [R1+0x14] ;  /* 0x0000140001de7983 */ /* 0x000f220000100800 */
[----:B------:R-:W-:-:S03]  /*41e0*/  FMUL.FTZ R88, R227, R221 ;  /* 0x000000dde3587220 */ /* 0x000fc60000410000 */
[----:B------:R-:W4:Y:S01]  /*41f0*/  LDL R227, [R1] ;  /* 0x0000000001e37983 */ /* 0x000f220000100800 */
[----:B------:R-:W-:Y:S01]  /*4200*/  @P1 HADD2.F32 R72, -RZ, R58.H1_H1 ;  /* 0x3000003aff481230 */ /* 0x000fe20000004100 */
[----:B------:R-:W-:-:S04]  /*4210*/  @P2 F2FP.F16.F32.PACK_AB R75, RZ, R187 ;  /* 0x000000bbff4b223e */ /* 0x000fc800000000ff */
[----:B------:R-:W-:Y:S01]  /*4220*/  @P1 FADD.FTZ R217, R217, R72 ;  /* 0x00000048d9d91221 */ /* 0x000fe20000010000 */
[----:B------:R-:W-:Y:S02]  /*4230*/  @P2 F2FP.F16.F32.PACK_AB R72, RZ, R215 ;  /* 0x000000d7ff48223e */ /* 0x000fe400000000ff */
[----:B------:R-:W-:Y:S02]  /*4240*/  @P2 F2FP.F16.F32.PACK_AB R76, RZ, R216 ;  /* 0x000000d8ff4c223e */ /* 0x000fe400000000ff */
[----:B------:R-:W-:Y:S02]  /*4250*/  @P2 PRMT R71, R72, 0x7610, R71 ;  /* 0x0000761048472816 */ /* 0x000fe40000000047 */
[----:B------:R-:W-:Y:S02]  /*4260*/  @P2 PRMT R70, R75, 0x7610, R70 ;  /* 0x000076104b462816 */ /* 0x000fe40000000046 */
[----:B------:R-:W-:Y:S02]  /*4270*/  @P2 F2FP.F16.F32.PACK_AB R75, RZ, R217 ;  /* 0x000000d9ff4b223e */ /* 0x000fe400000000ff */
[----:B------:R-:W-:Y:S01]  /*4280*/  @P2 PRMT R71, R71, 0x5410, R76 ;  /* 0x0000541047472816 */ /* 0x000fe2000000004c */
[----:B------:R-:W-:Y:S01]  /*4290*/  IMAD.WIDE.U32 R76, R182, 0x10, R236 ;  /* 0x00000010b64c7825 */ /* 0x000fe200078e00ec */
[----:B------:R-:W-:-:S02]  /*42a0*/  @P2 PRMT R68, R68, 0x5410, R73 ;  /* 0x0000541044442816 */ /* 0x000fc40000000049 */
[----:B------:R-:W-:Y:S01]  /*42b0*/  @P2 PRMT R69, R69, 0x5410, R74 ;  /* 0x0000541045452816 */ /* 0x000fe2000000004a */
[----:B0-----:R-:W-:Y:S01]  /*42c0*/  @P2 IMAD.WIDE.U32 R72, R182, 0x10, R78 ;  /* 0x00000010b6482825 */ /* 0x001fe200078e004e */
[----:B------:R-:W-:-:S03]  /*42d0*/  @P2 PRMT R70, R70, 0x5410, R75 ;  /* 0x0000541046462816 */ /* 0x000fc6000000004b */
[-C--:B------:R-:W-:Y:S01]  /*42e0*/  FMUL.FTZ R187, R187, R158.reuse ;  /* 0x0000009ebbbb7220 */ /* 0x080fe20000410000 */
[-C--:B------:R-:W-:Y:S01]  /*42f0*/  FMUL.FTZ R217, R217, R158.reuse ;  /* 0x0000009ed9d97220 */ /* 0x080fe20000410000 */
[----:B------:R-:W4:Y:S01]  /*4300*/  LDG.E.128 R76, desc[UR4][R76.64] ;  /* 0x000000044c4c7981 */ /* 0x000f22000c1e1d00 */
[-C--:B------:R-:W-:Y:S01]  /*4310*/  FMUL.FTZ R215, R215, R158.reuse ;  /* 0x0000009ed7d77220 */ /* 0x080fe20000410000 */
[-C--:B------:R-:W-:Y:S02]  /*4320*/  FMUL.FTZ R216, R216, R158.reuse ;  /* 0x0000009ed8d87220 */ /* 0x080fe40000410000 */
[----:B------:R0:W-:Y:S01]  /*4330*/  @P2 STG.E.128 desc[UR4][R72.64], R68 ;  /* 0x0000004448002986 */ /* 0x0001e2000c101d04 */
[-C--:B------:R-:W-:Y:S01]  /*4340*/  FMUL.FTZ R218, R218, R158.reuse ;  /* 0x0000009edada7220 */ /* 0x080fe20000410000 */
[----:B------:R-:W-:Y:S01]  /*4350*/  FMUL.FTZ R219, R219, R158 ;  /* 0x0000009edbdb7220 */ /* 0x000fe20000410000 */
[--C-:B------:R-:W-:Y:S01]  /*4360*/  FFMA.FTZ R90, R90, R111, R110.reuse ;  /* 0x0000006f5a5a7223 */ /* 0x100fe2000001006e */
[----:B0-----:R-:W-:Y:S01]  /*4370*/  FMUL.FTZ R72, R231, R217 ;  /* 0x000000d9e7487220 */ /* 0x001fe20000410000 */
[----:B------:R-:W-:-:S02]  /*4380*/  FFMA.FTZ R205, R205, R111, R110 ;  /* 0x0000006fcdcd7223 */ /* 0x000fc4000001006e */
[----:B------:R-:W-:Y:S01]  /*4390*/  FADD.FTZ R90, R91, -R90 ;  /* 0x8000005a5b5a7221 */ /* 0x000fe20000010000 */
[-CC-:B------:R-:W-:Y:S01]  /*43a0*/  FFMA.FTZ R92, R92, R111.reuse, R110.reuse ;  /* 0x0000006f5c5c7223 */ /* 0x180fe2000001006e */
[----:B------:R-:W-:-:S03]  /*43b0*/  FFMA.FTZ R203, R203, R111, R110 ;  /* 0x0000006fcbcb7223 */ /* 0x000fc6000001006e */
[----:B------:R-:W-:Y:S01]  /*43c0*/  FADD.FTZ R92, R93, -R92 ;  /* 0x8000005c5d5c7221 */ /* 0x000fe20000010000 */
[----:B------:R-:W-:Y:S01]  /*43d0*/  FADD.FTZ R203, R204, -R203 ;  /* 0x800000cbcccb7221 */ /* 0x000fe20000010000 */
[-CC-:B------:R-:W-:Y:S01]  /*43e0*/  FFMA.FTZ R204, R209, R111.reuse, R110.reuse ;  /* 0x0000006fd1cc7223 */ /* 0x180fe2000001006e */
[----:B------:R-:W-:-:S03]  /*43f0*/  FFMA.FTZ R211, R211, R111, R110 ;  /* 0x0000006fd3d37223 */ /* 0x000fc6000001006e */
[----:B------:R-:W-:Y:S01]  /*4400*/  FADD.FTZ R204, R210, -R204 ;  /* 0x800000ccd2cc7221 */ /* 0x000fe20000010000 */
[----:B------:R-:W-:-:S03]  /*4410*/  FFMA.FTZ R213, R213, R111, R110 ;  /* 0x0000006fd5d57223 */ /* 0x000fc6000001006e */
[----:B------:R-:W-:Y:S01]  /*4420*/  FMUL.FTZ R204, R159, R204 ;  /* 0x000000cc9fcc7220 */ /* 0x000fe20000410000 */
[----:B------:R-:W-:Y:S01]  /*4430*/  FADD.FTZ R214, R214, -R213 ;  /* 0x800000d5d6d67221 */ /* 0x000fe20000010000 */
[----:B--2---:R-:W-:Y:S01]  /*4440*/  FMUL.FTZ R75, R233, R215 ;  /* 0x000000d7e94b7220 */ /* 0x004fe20000410000 */
[----:B---3--:R-:W-:Y:S01]  /*4450*/  FMUL.FTZ R74, R234, R187 ;  /* 0x000000bbea4a7220 */ /* 0x008fe20000410000 */
[----:B----4-:R-:W-:-:S04]  /*4460*/  FMUL.FTZ R73, R232, R216 ;  /* 0x000000d8e8497220 */ /* 0x010fc80000410000 */
[----:B------:R-:W-:Y:S01]  /*4470*/  F2FP.F16.F32.PACK_AB R74, R72, R74 ;  /* 0x0000004a484a723e */ /* 0x000fe200000000ff */
[----:B------:R-:W-:Y:S01]  /*4480*/  FMUL.FTZ R72, R230, R218 ;  /* 0x000000dae6487220 */ /* 0x000fe20000410000 */
[----:B------:R-:W-:Y:S01]  /*4490*/  F2FP.F16.F32.PACK_AB R75, R73, R75 ;  /* 0x0000004b494b723e */ /* 0x000fe200000000ff */
[----:B------:R-:W-:-:S03]  /*44a0*/  FMUL.FTZ R73, R229, R219 ;  /* 0x000000dbe5497220 */ /* 0x000fc60000410000 */
[----:B------:R-:W-:Y:S02]  /*44b0*/  F2FP.F16.F32.PACK_AB R72, R88, R72 ;  /* 0x000000485848723e */ /* 0x000fe400000000ff */
[C---:B------:R-:W-:Y:S02]  /*44c0*/  LEA R88, P3, R182.reuse, UR14, 0x4 ;  /* 0x0000000eb6587c11 */ /* 0x040fe4000f8620ff */
[----:B------:R-:W-:Y:S02]  /*44d0*/  F2FP.F16.F32.PACK_AB R73, R89, R73 ;  /* 0x000000495949723e */ /* 0x000fe400000000ff */
[----:B------:R-:W-:Y:S01]  /*44e0*/  LEA.HI.X R89, R182, UR15, RZ, 0x4, P3 ;  /* 0x0000000fb6597c11 */ /* 0x000fe200098f24ff */
[----:B------:R-:W-:Y:S01]  /*44f0*/  FFMA.FTZ R182, R207, R111, R110 ;  /* 0x0000006fcfb67223 */ /* 0x000fe2000001006e */
[----:B------:R-:W-:Y:S01]  /*4500*/  FADD.FTZ R207, R206, -R205 ;  /* 0x800000cdcecf7221 */ /* 0x000fe20000010000 */
[C---:B------:R-:W-:Y:S02]  /*4510*/  FMUL.FTZ R205, R159.reuse, R90 ;  /* 0x0000005a9fcd7220 */ /* 0x040fe40000410000 */
[----:B------:R0:W-:Y:S01]  /*4520*/  STG.E.128 desc[UR4][R88.64], R72 ;  /* 0x0000004858007986 */ /* 0x0001e2000c101d04 */
[----:B------:R-:W-:Y:S01]  /*4530*/  FADD.FTZ R182, R208, -R182 ;  /* 0x800000b6d0b67221 */ /* 0x000fe20000010000 */
[C---:B------:R-:W-:Y:S01]  /*4540*/  FMUL.FTZ R208, R159.reuse, R92 ;  /* 0x0000005c9fd07220 */ /* 0x040fe20000410000 */
[C---:B------:R-:W-:Y:S01]  /*4550*/  FMUL.FTZ R206, R159.reuse, R203 ;  /* 0x000000cb9fce7220 */ /* 0x040fe20000410000 */
[----:B------:R-:W-:Y:S01]  /*4560*/  FMUL.FTZ R207, R159, R207 ;  /* 0x000000cf9fcf7220 */ /* 0x000fe20000410000 */
[----:B------:R-:W-:-:S02]  /*4570*/  FADD.FTZ R90, R212, -R211 ;  /* 0x800000d3d45a7221 */ /* 0x000fc40000010000 */
[----:B------:R-:W1:Y:S01]  /*4580*/  @P2 LDC.64 R210, c[0x0][0x308] ;  /* 0x0000c200ffd22b82 */ /* 0x000e620000000a00 */
[----:B0-----:R-:W-:Y:S02]  /*4590*/  @P1 HADD2.F32 R72, -RZ, R60.H0_H0 ;  /* 0x2000003cff481230 */ /* 0x001fe40000004100 */
[----:B------:R-:W-:-:S03]  /*45a0*/  @P1 HADD2.F32 R73, -RZ, R61.H0_H0 ;  /* 0x2000003dff491230 */ /* 0x000fc60000004100 */
[----:B------:R-:W-:Y:S01]  /*45b0*/  @P1 FADD.FTZ R205, R205, R72 ;  /* 0x00000048cdcd1221 */ /* 0x000fe20000010000 */
[----:B------:R-:W-:Y:S02]  /*45c0*/  @P1 HADD2.F32 R72, -RZ, R60.H1_H1 ;  /* 0x3000003cff481230 */ /* 0x000fe40000004100 */
[----:B------:R-:W-:Y:S02]  /*45d0*/  @P1 HADD2.F32 R74, -RZ, R61.H1_H1 ;  /* 0x3000003dff4a1230 */ /* 0x000fe40000004100 */
[----:B------:R-:W-:Y:S01]  /*45e0*/  @P1 FADD.FTZ R206, R206, R73 ;  /* 0x00000049cece1221 */ /* 0x000fe20000010000 */
[----:B------:R-:W-:Y:S01]  /*45f0*/  @P1 FADD.FTZ R208, R208, R72 ;  /* 0x00000048d0d01221 */ /* 0x000fe20000010000 */
[--C-:B------:R-:W-:Y:S02]  /*4600*/  @P1 HADD2.F32 R72, -RZ, R62.reuse.H1_H1 ;  /* 0x3000003eff481230 */ /* 0x100fe40000004100 */
[----:B------:R-:W-:Y:S01]  /*4610*/  @P1 FADD.FTZ R207, R207, R74 ;  /* 0x0000004acfcf1221 */ /* 0x000fe20000010000 */
[----:B------:R-:W-:Y:S01]  /*4620*/  @P1 HADD2.F32 R74, -RZ, R63.H0_H0 ;  /* 0x2000003fff4a1230 */ /* 0x000fe20000004100 */
[----:B------:R-:W-:Y:S01]  /*4630*/  @P2 F2FP.F16.F32.PACK_AB R73, RZ, R205 ;  /* 0x000000cdff49223e */ /* 0x000fe200000000ff */
[----:B------:R-:W-:Y:S01]  /*4640*/  FMUL.FTZ R90, R159, R90 ;  /* 0x0000005a9f5a7220 */ /* 0x000fe20000410000 */
[----:B------:R-:W-:Y:S01]  /*4650*/  @P1 FADD.FTZ R204, R204, R72 ;  /* 0x00000048cccc1221 */ /* 0x000fe20000010000 */
[----:B------:R-:W-:Y:S01]  /*4660*/  @P2 F2FP.F16.F32.PACK_AB R72, RZ, R206 ;  /* 0x000000ceff48223e */ /* 0x000fe200000000ff */
[----:B------:R-:W-:-:S02]  /*4670*/  @P1 HADD2.F32 R75, -RZ, R62.H0_H0 ;  /* 0x2000003eff4b1230 */ /* 0x000fc40000004100 */
[----:B------:R-:W-:Y:S01]  /*4680*/  FMUL.FTZ R182, R159, R182 ;  /* 0x000000b69fb67220 */ /* 0x000fe20000410000 */
[----:B------:R-:W-:Y:S01]  /*4690*/  @P1 FADD.FTZ R90, R90, R74 ;  /* 0x0000004a5a5a1221 */ /* 0x000fe20000010000 */
[----:B------:R-:W-:Y:S01]  /*46a0*/  @P2 PRMT R68, R73, 0x7610, R68 ;  /* 0x0000761049442816 */ /* 0x000fe20000000044 */
[----:B------:R-:W-:Y:S01]  /*46b0*/  @P1 HADD2.F32 R74, -RZ, R63.H1_H1 ;  /* 0x3000003fff4a1230 */ /* 0x000fe20000004100 */
[----:B------:R-:W-:Y:S01]  /*46c0*/  @P2 PRMT R69, R72, 0x7610, R69 ;  /* 0x0000761048452816 */ /* 0x000fe20000000045 */
[----:B------:R-:W-:-:S04]  /*46d0*/  IMAD.WIDE.U32 R72, R176, 0x10, R236 ;  /* 0x00000010b0487825 */ /* 0x000fc800078e00ec */
[----:B------:R-:W-:Y:S01]  /*46e0*/  FMUL.FTZ R203, R159, R214 ;  /* 0x000000d69fcb7220 */ /* 0x000fe20000410000 */
[----:B------:R-:W-:Y:S01]  /*46f0*/  @P1 FADD.FTZ R182, R182, R75 ;  /* 0x0000004bb6b61221 */ /* 0x000fe20000010000 */
[----:B------:R-:W-:Y:S02]  /*4700*/  @P2 F2FP.F16.F32.PACK_AB R89, RZ, R90 ;  /* 0x0000005aff59223e */ /* 0x000fe400000000ff */
[----:B------:R-:W-:Y:S02]  /*4710*/  @P1 FADD.FTZ R203, R203, R74 ;  /* 0x0000004acbcb1221 */ /* 0x000fe40000010000 */
[----:B------:R-:W2:Y:S01]  /*4720*/  LDG.E.128 R72, desc[UR4][R72.64] ;  /* 0x0000000448487981 */ /* 0x000ea2000c1e1d00 */
[----:B------:R-:W-:Y:S02]  /*4730*/  @P2 F2FP.F16.F32.PACK_AB R88, RZ, R182 ;  /* 0x000000b6ff58223e */ /* 0x000fe400000000ff */
[----:B------:R-:W-:Y:S02]  /*4740*/  @P2 PRMT R71, R89, 0x7610, R71 ;  /* 0x0000761059472816 */ /* 0x000fe40000000047 */
[----:B------:R-:W-:-:S02]  /*4750*/  @P2 PRMT R70, R88, 0x7610, R70 ;  /* 0x0000761058462816 */ /* 0x000fc40000000046 */
[----:B------:R-:W-:Y:S02]  /*4760*/  @P2 F2FP.F16.F32.PACK_AB R91, RZ, R208 ;  /* 0x000000d0ff5b223e */ /* 0x000fe400000000ff */
[----:B------:R-:W-:Y:S02]  /*4770*/  @P2 F2FP.F16.F32.PACK_AB R92, RZ, R207 ;  /* 0x000000cfff5c223e */ /* 0x000fe400000000ff */
[----:B------:R-:W-:Y:S02]  /*4780*/  @P2 F2FP.F16.F32.PACK_AB R93, RZ, R204 ;  /* 0x000000ccff5d223e */ /* 0x000fe400000000ff */
[----:B------:R-:W-:Y:S01]  /*4790*/  @P2 F2FP.F16.F32.PACK_AB R209, RZ, R203 ;  /* 0x000000cbffd1223e */ /* 0x000fe200000000ff */
[----:B-1----:R-:W-:Y:S01]  /*47a0*/  @P2 IMAD.WIDE.U32 R88, R186, 0x10, R210 ;  /* 0x00000010ba582825 */ /* 0x002fe200078e00d2 */
[----:B------:R-:W-:Y:S02]  /*47b0*/  @P2 PRMT R68, R68, 0x5410, R91 ;  /* 0x0000541044442816 */ /* 0x000fe4000000005b */
[----:B------:R-:W-:-:S02]  /*47c0*/  @P2 PRMT R69, R69, 0x5410, R92 ;  /* 0x0000541045452816 */ /* 0x000fc4000000005c */
[----:B------:R-:W-:Y:S02]  /*47d0*/  @P2 PRMT R70, R70, 0x5410, R93 ;  /* 0x0000541046462816 */ /* 0x000fe4000000005d */
[----:B------:R-:W-:Y:S01]  /*47e0*/  @P2 PRMT R71, R71, 0x5410, R209 ;  /* 0x0000541047472816 */ /* 0x000fe200000000d1 */
[-C--:B------:R-:W-:Y:S01]  /*47f0*/  FMUL.FTZ R182, R182, R158.reuse ;  /* 0x0000009eb6b67220 */ /* 0x080fe20000410000 */
[-C--:B------:R-:W-:Y:S01]  /*4800*/  FMUL.FTZ R204, R204, R158.reuse ;  /* 0x0000009ecccc7220 */ /* 0x080fe20000410000 */
[-C--:B------:R-:W-:Y:S01]  /*4810*/  FMUL.FTZ R186, R90, R158.reuse ;  /* 0x0000009e5aba7220 */ /* 0x080fe20000410000 */
[----:B------:R-:W-:Y:S01]  /*4820*/  FMUL.FTZ R203, R203, R158 ;  /* 0x0000009ecbcb7220 */ /* 0x000fe20000410000 */
        /* <DEDUP_REMOVED lines=10> */
[----:B------:R-:W-:Y:S01]  /*48d0*/  F2FP.F16.F32.PACK_AB R90, R88, R90 ;  /* 0x0000005a585a723e */ /* 0x000fe200000000ff */
[----:B------:R-:W-:Y:S01]  /*48e0*/  FMUL.FTZ R88, R225, R205 ;  /* 0x000000cde1587220 */ /* 0x000fe20000410000 */
[----:B------:R-:W-:Y:S01]  /*48f0*/  F2FP.F16.F32.PACK_AB R91, R89, R91 ;  /* 0x0000005b595b723e */ /* 0x000fe200000000ff */
[----:B------:R-:W-:Y:S01]  /*4900*/  FMUL.FTZ R89, R224, R206 ;  /* 0x000000cee0597220 */ /* 0x000fe20000410000 */
[----:B------:R-:W-:Y:S02]  /*4910*/  FMUL.FTZ R93, R223, R207 ;  /* 0x000000cfdf5d7220 */ /* 0x000fe40000410000 */
[----:B------:R-:W-:Y:S02]  /*4920*/  F2FP.F16.F32.PACK_AB R88, R92, R88 ;  /* 0x000000585c58723e */ /* 0x000fe400000000ff */
[----:B------:R-:W-:Y:S02]  /*4930*/  LEA R92, P3, R176, UR14, 0x4 ;  /* 0x0000000eb05c7c11 */ /* 0x000fe4000f8620ff */
[----:B------:R-:W-:-:S02]  /*4940*/  F2FP.F16.F32.PACK_AB R89, R93, R89 ;  /* 0x000000595d59723e */ /* 0x000fc400000000ff */
[----:B------:R-:W-:-:S05]  /*4950*/  LEA.HI.X R93, R176, UR15, RZ, 0x4, P3 ;  /* 0x0000000fb05d7c11 */ /* 0x000fca00098f24ff */
[----:B------:R0:W-:Y:S02]  /*4960*/  STG.E.128 desc[UR4][R92.64], R88 ;  /* 0x000000585c007986 */ /* 0x0001e4000c101d04 */
[----:B0-----:R-:W-:-:S06]  /*4970*/  IMAD.WIDE.U32 R88, R172, 0x10, R236 ;  /* 0x00000010ac587825 */ /* 0x001fcc00078e00ec */
[----:B------:R-:W3:Y:S01]  /*4980*/  LDG.E.128 R88, desc[UR4][R88.64] ;  /* 0x0000000458587981 */ /* 0x000ee2000c1e1d00 */
[-CC-:B------:R-:W-:Y:S01]  /*4990*/  FFMA.FTZ R100, R100, R111.reuse, R110.reuse ;  /* 0x0000006f64647223 */ /* 0x180fe2000001006e */
[-CC-:B------:R-:W-:Y:S01]  /*49a0*/  FFMA.FTZ R102, R102, R111.reuse, R110.reuse ;  /* 0x0000006f66667223 */ /* 0x180fe2000001006e */
[-C--:B------:R-:W-:Y:S02]  /*49b0*/  FFMA.FTZ R104, R104, R111.reuse, R110 ;  /* 0x0000006f68687223 */ /* 0x080fe4000001006e */
[----:B------:R-:W-:Y:S01]  /*49c0*/  FADD.FTZ R100, R101, -R100 ;  /* 0x8000006465647221 */ /* 0x000fe20000010000 */
[----:B------:R-:W-:Y:S02]  /*49d0*/  @P1 HADD2.F32 R92, -RZ, R65.H1_H1 ;  /* 0x30000041ff5c1230 */ /* 0x000fe40000004100 */
[----:B------:R-:W-:Y:S02]  /*49e0*/  HADD2.F32 R86, -RZ, R86.H1_H1 ;  /* 0x30000056ff567230 */ /* 0x000fe40000004100 */
[----:B------:R-:W-:Y:S01]  /*49f0*/  FMUL.FTZ R100, R159, R100 ;  /* 0x000000649f647220 */ /* 0x000fe20000410000 */
[-C--:B------:R-:W-:Y:S01]  /*4a00*/  FFMA.FTZ R94, R94, R111.reuse, R110 ;  /* 0x0000006f5e5e7223 */ /* 0x080fe2000001006e */
[----:B------:R-:W-:Y:S01]  /*4a10*/  FADD.FTZ R102, R103, -R102 ;  /* 0x8000006667667221 */ /* 0x000fe20000010000 */
[----:B------:R-:W-:Y:S01]  /*4a20*/  FADD.FTZ R104, R105, -R104 ;  /* 0x8000006869687221 */ /* 0x000fe20000010000 */
[----:B------:R-:W-:Y:S01]  /*4a30*/  FFMA.FTZ R96, R96, R111, R110 ;  /* 0x0000006f60607223 */ /* 0x000fe2000001006e */
[----:B------:R-:W-:Y:S01]  /*4a40*/  @P1 FADD.FTZ R100, R100, R92 ;  /* 0x0000005c64641221 */ /* 0x000fe20000010000 */
[----:B------:R-:W-:Y:S01]  /*4a50*/  FFMA.FTZ R21, R86, R189, R21 ;  /* 0x000000bd56157223 */ /* 0x000fe20000010015 */
[----:B------:R-:W-:Y:S01]  /*4a60*/  FADD.FTZ R94, R95, -R94 ;  /* 0x8000005e5f5e7221 */ /* 0x000fe20000010000 */
[----:B------:R-:W-:-:S02]  /*4a70*/  @P1 HADD2.F32 R86, -RZ, R66.H0_H0 ;  /* 0x20000042ff561230 */ /* 0x000fc40000004100 */
[C---:B------:R-:W-:Y:S01]  /*4a80*/  FMUL.FTZ R102, R159.reuse, R102 ;  /* 0x000000669f667220 */ /* 0x040fe20000410000 */
[----:B------:R-:W-:Y:S02]  /*4a90*/  @P1 HADD2.F32 R92, -RZ, R66.H1_H1 ;  /* 0x30000042ff5c1230 */ /* 0x000fe40000004100 */
[----:B------:R-:W-:Y:S01]  /*4aa0*/  FMUL.FTZ R104, R159, R104 ;  /* 0x000000689f687220 */ /* 0x000fe20000410000 */
[----:B------:R-:W-:Y:S01]  /*4ab0*/  FADD.FTZ R96, R97, -R96 ;  /* 0x8000006061607221 */ /* 0x000fe20000010000 */
[----:B------:R-:W-:Y:S02]  /*4ac0*/  @P1 HADD2.F32 R97, -RZ, R64.H0_H0 ;  /* 0x20000040ff611230 */ /* 0x000fe40000004100 */
[----:B------:R-:W-:Y:S01]  /*4ad0*/  FMUL.FTZ R94, R159, R94 ;  /* 0x0000005e9f5e7220 */ /* 0x000fe20000410000 */
[----:B------:R-:W-:Y:S01]  /*4ae0*/  @P1 FADD.FTZ R102, R102, R86 ;  /* 0x0000005666661221 */ /* 0x000fe20000010000 */
[----:B------:R-:W-:Y:S01]  /*4af0*/  @P1 FADD.FTZ R104, R104, R92 ;  /* 0x0000005c68681221 */ /* 0x000fe20000010000 */
[----:B------:R-:W-:-:S02]  /*4b00*/  HADD2.F32 R86, -RZ, R84.H0_H0 ;  /* 0x20000054ff567230 */ /* 0x000fc40000004100 */
[----:B------:R-:W-:Y:S02]  /*4b10*/  HADD2.F32 R92, -RZ, R84.H1_H1 ;  /* 0x30000054ff5c7230 */ /* 0x000fe40000004100 */
[----:B------:R-:W-:Y:S01]  /*4b20*/  @P1 FADD.FTZ R94, R94, R97 ;  /* 0x000000615e5e1221 */ /* 0x000fe20000010000 */
[--C-:B------:R-:W-:Y:S02]  /*4b30*/  HADD2.F32 R84, -RZ, R85.reuse.H0_H0 ;  /* 0x20000055ff547230 */ /* 0x100fe40000004100 */
[----:B------:R-:W-:Y:S02]  /*4b40*/  HADD2.F32 R85, -RZ, R85.H1_H1 ;  /* 0x30000055ff557230 */ /* 0x000fe40000004100 */
[--C-:B------:R-:W-:Y:S02]  /*4b50*/  HADD2.F32 R97, -RZ, R87.reuse.H0_H0 ;  /* 0x20000057ff617230 */ /* 0x100fe40000004100 */
[----:B------:R-:W-:Y:S02]  /*4b60*/  HADD2.F32 R87, -RZ, R87.H1_H1 ;  /* 0x30000057ff577230 */ /* 0x000fe40000004100 */
[----:B------:R-:W-:Y:S01]  /*4b70*/  FFMA.FTZ R22, R84, R192, R22 ;  /* 0x000000c054167223 */ /* 0x000fe20000010016 */
[----:B------:R-:W-:Y:S01]  /*4b80*/  FFMA.FTZ R23, R85, R193, R23 ;  /* 0x000000c155177223 */ /* 0x000fe20000010017 */
[----:B------:R-:W-:Y:S01]  /*4b90*/  FFMA.FTZ R24, R86, R194, R24 ;  /* 0x000000c256187223 */ /* 0x000fe20000010018 */
[----:B------:R-:W-:-:S02]  /*4ba0*/  HADD2.F32 R84, -RZ, R80.H0_H0 ;  /* 0x20000050ff547230 */ /* 0x000fc40000004100 */
[----:B------:R-:W-:Y:S01]  /*4bb0*/  FFMA.FTZ R19, R87, R191, R19 ;  /* 0x000000bf57137223 */ /* 0x000fe20000010013 */
[----:B------:R-:W-:Y:S02]  /*4bc0*/  HADD2.F32 R85, -RZ, R80.H1_H1 ;  /* 0x30000050ff557230 */ /* 0x000fe40000004100 */
[--C-:B------:R-:W-:Y:S02]  /*4bd0*/  HADD2.F32 R80, -RZ, R81.reuse.H0_H0 ;  /* 0x20000051ff507230 */ /* 0x100fe40000004100 */
[----:B------:R-:W-:Y:S02]  /*4be0*/  HADD2.F32 R86, -RZ, R81.H1_H1 ;  /* 0x30000051ff567230 */ /* 0x000fe40000004100 */
[--C-:B------:R-:W-:Y:S02]  /*4bf0*/  HADD2.F32 R81, -RZ, R82.reuse.H0_H0 ;  /* 0x20000052ff517230 */ /* 0x100fe40000004100 */
[----:B------:R-:W-:Y:S02]  /*4c00*/  HADD2.F32 R87, -RZ, R82.H1_H1 ;  /* 0x30000052ff577230 */ /* 0x000fe40000004100 */
[----:B------:R-:W-:-:S02]  /*4c10*/  HADD2.F32 R82, -RZ, R83.H0_H0 ;  /* 0x20000053ff527230 */ /* 0x000fc40000004100 */
[----:B------:R-:W-:Y:S01]  /*4c20*/  FFMA.FTZ R16, R84, R199, R16 ;  /* 0x000000c754107223 */ /* 0x000fe20000010010 */
[----:B------:R-:W-:Y:S02]  /*4c30*/  HADD2.F32 R83, -RZ, R83.H1_H1 ;  /* 0x30000053ff537230 */ /* 0x000fe40000004100 */
[----:B------:R-:W-:Y:S01]  /*4c40*/  FFMA.FTZ R17, R85, R202, R17 ;  /* 0x000000ca55117223 */ /* 0x000fe20000010011 */
[----:B------:R-:W-:Y:S01]  /*4c50*/  FFMA.FTZ R14, R80, R200, R14 ;  /* 0x000000c8500e7223 */ /* 0x000fe2000001000e */
[----:B------:R-:W0:Y:S01]  /*4c60*/  @P2 LDC.64 R84, c[0x0][0x308] ;  /* 0x0000c200ff542b82 */ /* 0x000e220000000a00 */
[----:B------:R-:W-:Y:S01]  /*4c70*/  FFMA.FTZ R12, R81, R188, R12 ;  /* 0x000000bc510c7223 */ /* 0x000fe2000001000c */
[----:B------:R-:W-:Y:S01]  /*4c80*/  FFMA.FTZ R98, R98, R111, R110 ;  /* 0x0000006f62627223 */ /* 0x000fe2000001006e */
[----:B------:R-:W-:Y:S01]  /*4c90*/  FFMA.FTZ R10, R82, R196, R10 ;  /* 0x000000c4520a7223 */ /* 0x000fe2000001000a */
[--C-:B------:R-:W-:Y:S02]  /*4ca0*/  HADD2.F32 R80, -RZ, R76.reuse.H0_H0 ;  /* 0x2000004cff507230 */ /* 0x100fe40000004100 */
[----:B------:R-:W-:Y:S01]  /*4cb0*/  FFMA.FTZ R11, R83, R197, R11 ;  /* 0x000000c5530b7223 */ /* 0x000fe2000001000b */
[----:B------:R-:W-:-:S02]  /*4cc0*/  HADD2.F32 R81, -RZ, R76.H1_H1 ;  /* 0x3000004cff517230 */ /* 0x000fc40000004100 */
[--C-:B------:R-:W-:Y:S02]  /*4cd0*/  HADD2.F32 R76, -RZ, R77.reuse.H0_H0 ;  /* 0x2000004dff4c7230 */ /* 0x100fe40000004100 */
[----:B------:R-:W-:Y:S02]  /*4ce0*/  HADD2.F32 R82, -RZ, R77.H1_H1 ;  /* 0x3000004dff527230 */ /* 0x000fe40000004100 */
[--C-:B------:R-:W-:Y:S02]  /*4cf0*/  HADD2.F32 R77, -RZ, R78.reuse.H0_H0 ;  /* 0x2000004eff4d7230 */ /* 0x100fe40000004100 */
[----:B------:R-:W-:Y:S02]  /*4d00*/  HADD2.F32 R83, -RZ, R78.H1_H1 ;  /* 0x3000004eff537230 */ /* 0x000fe40000004100 */
[----:B------:R-:W-:Y:S01]  /*4d10*/  FADD.FTZ R98, R99, -R98 ;  /* 0x8000006263627221 */ /* 0x000fe20000010000 */
[--C-:B------:R-:W-:Y:S02]  /*4d20*/  HADD2.F32 R78, -RZ, R79.reuse.H0_H0 ;  /* 0x2000004fff4e7230 */ /* 0x100fe40000004100 */
[----:B------:R-:W-:-:S02]  /*4d30*/  HADD2.F32 R79, -RZ, R79.H1_H1 ;  /* 0x3000004fff4f7230 */ /* 0x000fc40000004100 */
[-CC-:B------:R-:W-:Y:S01]  /*4d40*/  FFMA.FTZ R106, R106, R111.reuse, R110.reuse ;  /* 0x0000006f6a6a7223 */ /* 0x180fe2000001006e */
[----:B------:R-:W-:Y:S02]  /*4d50*/  @P1 HADD2.F32 R93, -RZ, R65.H0_H0 ;  /* 0x20000041ff5d1230 */ /* 0x000fe40000004100 */
[----:B------:R-:W-:Y:S01]  /*4d60*/  FMUL.FTZ R98, R159, R98 ;  /* 0x000000629f627220 */ /* 0x000fe20000410000 */
[----:B------:R-:W-:Y:S01]  /*4d70*/  FFMA.FTZ R108, R108, R111, R110 ;  /* 0x0000006f6c6c7223 */ /* 0x000fe2000001006e */
[----:B------:R-:W-:Y:S01]  /*4d80*/  FFMA.FTZ R2, R78, R215, R2 ;  /* 0x000000d74e027223 */ /* 0x000fe20000010002 */
[----:B------:R-:W-:Y:S01]  /*4d90*/  FFMA.FTZ R3, R79, R216, R3 ;  /* 0x000000d84f037223 */ /* 0x000fe20000010003 */
[----:B------:R-:W-:Y:S01]  /*4da0*/  FADD.FTZ R106, R107, -R106 ;  /* 0x8000006a6b6a7221 */ /* 0x000fe20000010000 */
[----:B------:R-:W-:Y:S02]  /*4db0*/  @P1 HADD2.F32 R95, -RZ, R64.H1_H1 ;  /* 0x30000040ff5f1230 */ /* 0x000fe40000004100 */
[----:B------:R-:W-:Y:S01]  /*4dc0*/  FMUL.FTZ R96, R159, R96 ;  /* 0x000000609f607220 */ /* 0x000fe20000410000 */
[----:B------:R-:W-:Y:S01]  /*4dd0*/  @P1 FADD.FTZ R98, R98, R93 ;  /* 0x0000005d62621221 */ /* 0x000fe20000010000 */
[----:B------:R-:W-:Y:S01]  /*4de0*/  FADD.FTZ R108, R109, -R108 ;  /* 0x8000006c6d6c7221 */ /* 0x000fe20000010000 */
[----:B------:R-:W-:-:S02]  /*4df0*/  @P1 HADD2.F32 R93, -RZ, R67.H0_H0 ;  /* 0x20000043ff5d1230 */ /* 0x000fc40000004100 */
[----:B------:R-:W-:Y:S01]  /*4e00*/  FMUL.FTZ R106, R159, R106 ;  /* 0x0000006a9f6a7220 */ /* 0x000fe20000410000 */
[----:B------:R-:W-:Y:S01]  /*4e10*/  @P1 FADD.FTZ R96, R96, R95 ;  /* 0x0000005f60601221 */ /* 0x000fe20000010000 */
[----:B------:R-:W-:Y:S01]  /*4e20*/  FFMA.FTZ R6, R76, R219, R6 ;  /* 0x000000db4c067223 */ /* 0x000fe20000010006 */
[----:B------:R-:W-:Y:S01]  /*4e30*/  FFMA.FTZ R4, R77, R187, R4 ;  /* 0x000000bb4d047223 */ /* 0x000fe20000010004 */
[----:B------:R-:W-:Y:S02]  /*4e40*/  @P1 HADD2.F32 R95, -RZ, R67.H1_H1 ;  /* 0x30000043ff5f1230 */ /* 0x000fe40000004100 */
[----:B------:R-:W-:Y:S01]  /*4e50*/  FMUL.FTZ R108, R159, R108 ;  /* 0x0000006c9f6c7220 */ /* 0x000fe20000410000 */
[----:B------:R-:W-:Y:S01]  /*4e60*/  @P1 FADD.FTZ R106, R106, R93 ;  /* 0x0000005d6a6a1221 */ /* 0x000fe20000010000 */
[----:B------:R-:W-:Y:S01]  /*4e70*/  FFMA.FTZ R15, R86, R201, R15 ;  /* 0x000000c9560f7223 */ /* 0x000fe2000001000f */
[----:B------:R-:W-:Y:S01]  /*4e80*/  FFMA.FTZ R8, R80, R218, R8 ;  /* 0x000000da50087223 */ /* 0x000fe20000010008 */
[----:B------:R-:W-:Y:S01]  /*4e90*/  @P1 FADD.FTZ R108, R108, R95 ;  /* 0x0000005f6c6c1221 */ /* 0x000fe20000010000 */
[----:B------:R-:W-:Y:S01]  /*4ea0*/  FFMA.FTZ R9, R81, R221, R9 ;  /* 0x000000dd51097223 */ /* 0x000fe20000010009 */
[----:B------:R-:W-:Y:S01]  /*4eb0*/  FFMA.FTZ R7, R82, R220, R7 ;  /* 0x000000dc52077223 */ /* 0x000fe20000010007 */
[----:B------:R-:W-:Y:S01]  /*4ec0*/  FFMA.FTZ R5, R83, R217, R5 ;  /* 0x000000d953057223 */ /* 0x000fe20000010005 */
[----:B------:R-:W-:Y:S01]  /*4ed0*/  @P2 F2FP.F16.F32.PACK_AB R80, RZ, R94 ;  /* 0x0000005eff50223e */ /* 0x000fe200000000ff */
[----:B------:R-:W-:Y:S01]  /*4ee0*/  FMUL.FTZ R94, R94, R158 ;  /* 0x0000009e5e5e7220 */ /* 0x000fe20000410000 */
        /* <DEDUP_REMOVED lines=8> */
[----:B------:R-:W-:Y:S01]  /*4f70*/  FFMA.FTZ R25, R92, R195, R25 ;  /* 0x000000c35c197223 */ /* 0x000fe20000010019 */
[----:B------:R-:W-:Y:S01]  /*4f80*/  FFMA.FTZ R13, R87, R198, R13 ;  /* 0x000000c6570d7223 */ /* 0x000fe2000001000d */
[----:B------:R-:W-:Y:S01]  /*4f90*/  FMUL.FTZ R87, R250, R96 ;  /* 0x00000060fa577220 */ /* 0x000fe20000410000 */
[----:B------:R-:W-:-:S02]  /*4fa0*/  @P2 PRMT R68, R80, 0x7610, R68 ;  /* 0x0000761050442816 */ /* 0x000fc40000000044 */
[----:B------:R-:W-:Y:S02]  /*4fb0*/  @P2 PRMT R69, R86, 0x7610, R69 ;  /* 0x0000761056452816 */ /* 0x000fe40000000045 */
[----:B------:R-:W-:Y:S02]  /*4fc0*/  @P2 PRMT R70, R82, 0x7610, R70 ;  /* 0x0000761052462816 */ /* 0x000fe40000000046 */
[----:B------:R-:W-:Y:S02]  /*4fd0*/  @P2 PRMT R71, R83, 0x7610, R71 ;  /* 0x0000761053472816 */ /* 0x000fe40000000047 */
[----:B------:R-:W-:Y:S02]  /*4fe0*/  LEA R80, P1, R172, UR14, 0x4 ;  /* 0x0000000eac507c11 */ /* 0x000fe4000f8220ff */
[----:B------:R-:W-:Y:S02]  /*4ff0*/  @P2 PRMT R68, R68, 0x5410, R81 ;  /* 0x0000541044442816 */ /* 0x000fe40000000051 */
[----:B------:R-:W-:Y:S01]  /*5000*/  LEA.HI.X R81, R172, UR15, RZ, 0x4, P1 ;  /* 0x0000000fac517c11 */ /* 0x000fe200088f24ff */
[----:B------:R-:W-:Y:S01]  /*5010*/  FFMA.FTZ R18, R97, R190, R18 ;  /* 0x000000be61127223 */ /* 0x000fe20000010012 */
[----:B--2---:R-:W-:-:S02]  /*5020*/  HADD2.F32 R78, -RZ, R73.H1_H1 ;  /* 0x30000049ff4e7230 */ /* 0x004fc40000004100 */
[----:B------:R-:W-:Y:S02]  /*5030*/  HADD2.F32 R79, -RZ, R74.H1_H1 ;  /* 0x3000004aff4f7230 */ /* 0x000fe40000004100 */
[--C-:B------:R-:W-:Y:S02]  /*5040*/  HADD2.F32 R76, -RZ, R72.reuse.H0_H0 ;  /* 0x20000048ff4c7230 */ /* 0x100fe40000004100 */
[----:B------:R-:W-:Y:S01]  /*5050*/  FFMA.FTZ R175, R78, R207, R175 ;  /* 0x000000cf4eaf7223 */ /* 0x000fe200000100af */
[----:B------:R-:W-:Y:S02]  /*5060*/  HADD2.F32 R77, -RZ, R72.H1_H1 ;  /* 0x30000048ff4d7230 */ /* 0x000fe40000004100 */
[----:B------:R-:W-:Y:S02]  /*5070*/  FFMA.FTZ R179, R79, R204, R179 ;  /* 0x000000cc4fb37223 */ /* 0x000fe400000100b3 */
[----:B------:R-:W1:Y:S01]  /*5080*/  LDC.64 R78, c[0x0][0x210] ;  /* 0x00008400ff4e7b82 */ /* 0x000e620000000a00 */
[----:B------:R-:W-:-:S02]  /*5090*/  HADD2.F32 R72, -RZ, R73.H0_H0 ;  /* 0x20000049ff487230 */ /* 0x000fc40000004100 */
[----:B------:R-:W-:Y:S01]  /*50a0*/  FFMA.FTZ R174, R76, R205, R174 ;  /* 0x000000cd4cae7223 */ /* 0x000fe200000100ae */
[----:B------:R-:W-:Y:S02]  /*50b0*/  HADD2.F32 R73, -RZ, R74.H0_H0 ;  /* 0x2000004aff497230 */ /* 0x000fe40000004100 */
[----:B------:R-:W-:Y:S01]  /*50c0*/  FFMA.FTZ R173, R77, R208, R173 ;  /* 0x000000d04dad7223 */ /* 0x000fe200000100ad */
[----:B------:R-:W-:Y:S02]  /*50d0*/  HADD2.F32 R74, -RZ, R75.H0_H0 ;  /* 0x2000004bff4a7230 */ /* 0x000fe40000004100 */
[----:B0-----:R-:W-:Y:S01]  /*50e0*/  @P2 IMAD.WIDE.U32 R76, R177, 0x10, R84 ;  /* 0x00000010b14c2825 */ /* 0x001fe200078e0054 */
[----:B------:R-:W-:-:S03]  /*50f0*/  @P2 F2FP.F16.F32.PACK_AB R85, RZ, R100 ;  /* 0x00000064ff55223e */ /* 0x000fc600000000ff */
[----:B------:R-:W-:Y:S01]  /*5100*/  FMUL.FTZ R100, R100, R158 ;  /* 0x0000009e64647220 */ /* 0x000fe20000410000 */
[----:B------:R-:W-:Y:S01]  /*5110*/  @P2 F2FP.F16.F32.PACK_AB R84, RZ, R104 ;  /* 0x00000068ff54223e */ /* 0x000fe200000000ff */
[----:B------:R-:W-:Y:S02]  /*5120*/  HADD2.F32 R75, -RZ, R75.H1_H1 ;  /* 0x3000004bff4b7230 */ /* 0x000fe40000004100 */
[-C--:B------:R-:W-:Y:S01]  /*5130*/  FMUL.FTZ R104, R104, R158.reuse ;  /* 0x0000009e68687220 */ /* 0x080fe20000410000 */
[----:B------:R-:W-:Y:S01]  /*5140*/  FMUL.FTZ R158, R108, R158 ;  /* 0x0000009e6c9e7220 */ /* 0x000fe20000410000 */
[----:B------:R-:W-:Y:S01]  /*5150*/  FFMA.FTZ R178, R72, R206, R178 ;  /* 0x000000ce48b27223 */ /* 0x000fe200000100b2 */
[----:B------:R-:W-:Y:S01]  /*5160*/  FFMA.FTZ R180, R73, R182, R180 ;  /* 0x000000b649b47223 */ /* 0x000fe200000100b4 */
[----:B------:R-:W-:Y:S01]  /*5170*/  FFMA.FTZ R183, R74, R186, R183 ;  /* 0x000000ba4ab77223 */ /* 0x000fe200000100b7 */
[----:B------:R-:W-:Y:S01]  /*5180*/  FFMA.FTZ R181, R75, R203, R181 ;  /* 0x000000cb4bb57223 */ /* 0x000fe200000100b5 */
[----:B------:R-:W-:Y:S01]  /*5190*/  FMUL.FTZ R72, R251, R94 ;  /* 0x0000005efb487220 */ /* 0x000fe20000410000 */
[----:B------:R-:W-:Y:S01]  /*51a0*/  FMUL.FTZ R73, R249, R98 ;  /* 0x00000062f9497220 */ /* 0x000fe20000410000 */
[----:B------:R-:W-:Y:S01]  /*51b0*/  FMUL.FTZ R74, R247, R102 ;  /* 0x00000066f74a7220 */ /* 0x000fe20000410000 */
[----:B------:R-:W-:Y:S01]  /*51c0*/  FMUL.FTZ R75, R245, R106 ;  /* 0x0000006af54b7220 */ /* 0x000fe20000410000 */
[----:B------:R-:W-:Y:S01]  /*51d0*/  FMUL.FTZ R95, R244, R158 ;  /* 0x0000009ef45f7220 */ /* 0x000fe20000410000 */
[----:B------:R-:W-:Y:S01]  /*51e0*/  FMUL.FTZ R93, R246, R104 ;  /* 0x00000068f65d7220 */ /* 0x000fe20000410000 */
[----:B------:R-:W-:Y:S01]  /*51f0*/  FMUL.FTZ R92, R248, R100 ;  /* 0x00000064f85c7220 */ /* 0x000fe20000410000 */
[----:B------:R-:W-:-:S02]  /*5200*/  @P2 F2FP.F16.F32.PACK_AB R108, RZ, R108 ;  /* 0x0000006cff6c223e */ /* 0x000fc400000000ff */
[----:B------:R-:W-:Y:S02]  /*5210*/  @P2 PRMT R69, R69, 0x5410, R85 ;  /* 0x0000541045452816 */ /* 0x000fe40000000055 */
[----:B------:R-:W-:Y:S02]  /*5220*/  @P2 PRMT R70, R70, 0x5410, R84 ;  /* 0x0000541046462816 */ /* 0x000fe40000000054 */
[----:B------:R-:W-:Y:S02]  /*5230*/  @P2 PRMT R71, R71, 0x5410, R108 ;  /* 0x0000541047472816 */ /* 0x000fe4000000006c */
[----:B------:R-:W-:Y:S02]  /*5240*/  F2FP.F16.F32.PACK_AB R75, R95, R75 ;  /* 0x0000004b5f4b723e */ /* 0x000fe400000000ff */
[----:B------:R-:W-:Y:S02]  /*5250*/  F2FP.F16.F32.PACK_AB R74, R93, R74 ;  /* 0x0000004a5d4a723e */ /* 0x000fe400000000ff */
[----:B------:R-:W-:-:S02]  /*5260*/  F2FP.F16.F32.PACK_AB R73, R92, R73 ;  /* 0x000000495c49723e */ /* 0x000fc400000000ff */
[----:B------:R-:W-:Y:S01]  /*5270*/  F2FP.F16.F32.PACK_AB R72, R87, R72 ;  /* 0x000000485748723e */ /* 0x000fe200000000ff */
[----:B------:R0:W-:Y:S01]  /*5280*/  @P2 STG.E.128 desc[UR4][R76.64], R68 ;  /* 0x000000444c002986 */ /* 0x0001e2000c101d04 */
[----:B-1----:R-:W-:-:S03]  /*5290*/  LEA R0, R78, R0, 0x2 ;  /* 0x000000004e007211 */ /* 0x002fc600078e10ff */
[----:B------:R0:W-:Y:S01]  /*52a0*/  STG.E.128 desc[UR4][R80.64], R72 ;  /* 0x0000004850007986 */ /* 0x0001e2000c101d04 */
[----:B------:R-:W-:Y:S01]  /*52b0*/  ISETP.GE.AND P1, PT, R0, R79, PT ;  /* 0x0000004f0000720c */ /* 0x000fe20003f26270 */
[----:B---3--:R-:W-:Y:S02]  /*52c0*/  HADD2.F32 R82, -RZ, R89.H0_H0 ;  /* 0x20000059ff527230 */ /* 0x008fe40000004100 */
[----:B------:R-:W-:Y:S02]  /*52d0*/  HADD2.F32 R86, -RZ, R91.H0_H0 ;  /* 0x2000005bff567230 */ /* 0x000fe40000004100 */
[--C-:B------:R-:W-:Y:S02]  /*52e0*/  HADD2.F32 R78, -RZ, R88.reuse.H0_H0 ;  /* 0x20000058ff4e7230 */ /* 0x100fe40000004100 */
[----:B------:R-:W-:Y:S02]  /*52f0*/  HADD2.F32 R83, -RZ, R88.H1_H1 ;  /* 0x30000058ff537230 */ /* 0x000fe40000004100 */
[----:B------:R-:W-:-:S02]  /*5300*/  HADD2.F32 R89, -RZ, R89.H1_H1 ;  /* 0x30000059ff597230 */ /* 0x000fc40000004100 */
[--C-:B------:R-:W-:Y:S02]  /*5310*/  HADD2.F32 R84, -RZ, R90.reuse.H0_H0 ;  /* 0x2000005aff547230 */ /* 0x100fe40000004100 */
[----:B------:R-:W-:Y:S02]  /*5320*/  HADD2.F32 R85, -RZ, R90.H1_H1 ;  /* 0x3000005aff557230 */ /* 0x000fe40000004100 */
[----:B------:R-:W-:Y:S02]  /*5330*/  HADD2.F32 R91, -RZ, R91.H1_H1 ;  /* 0x3000005bff5b7230 */ /* 0x000fe40000004100 */
[----:B------:R-:W-:Y:S01]  /*5340*/  FFMA.FTZ R185, R78, R94, R185 ;  /* 0x0000005e4eb97223 */ /* 0x000fe200000100b9 */
[----:B------:R-:W-:Y:S01]  /*5350*/  FFMA.FTZ R184, R83, R96, R184 ;  /* 0x0000006053b87223 */ /* 0x000fe200000100b8 */
[----:B------:R-:W-:Y:S01]  /*5360*/  FFMA.FTZ R239, R82, R98, R239 ;  /* 0x0000006252ef7223 */ /* 0x000fe200000100ef */
[----:B------:R-:W-:Y:S01]  /*5370*/  FFMA.FTZ R238, R89, R100, R238 ;  /* 0x0000006459ee7223 */ /* 0x000fe200000100ee */
[----:B------:R-:W-:Y:S01]  /*5380*/  FFMA.FTZ R241, R84, R102, R241 ;  /* 0x0000006654f17223 */ /* 0x000fe200000100f1 */
[----:B------:R-:W-:Y:S01]  /*5390*/  FFMA.FTZ R240, R85, R104, R240 ;  /* 0x0000006855f07223 */ /* 0x000fe200000100f0 */
[----:B------:R-:W-:Y:S01]  /*53a0*/  FFMA.FTZ R243, R86, R106, R243 ;  /* 0x0000006a56f37223 */ /* 0x000fe200000100f3 */
[----:B------:R-:W-:Y:S01]  /*53b0*/  FFMA.FTZ R242, R91, R158, R242 ;  /* 0x0000009e5bf27223 */ /* 0x000fe200000100f2 */
[----:B0-----:R-:W-:Y:S06]  /*53c0*/  @!P1 BRA `(.L_x_2255) ;  /* 0xffffffbc00e89947 */ /* 0x001fec000383ffff */
[----:B------:R-:W-:Y:S05]  /*53d0*/  BSYNC B1 ;  /* 0x0000000000017941 */ /* 0x000fea0003800000 */
.L_x_2253:
        /* <DEDUP_REMOVED lines=73> */
[----:B------:R-:W-:-:S07]  /*5870*/  MOV R75, R242 ;  /* 0x000000f2004b7202 */ /* 0x000fce0000000f00 */
.L_x_2252:
[----:B------:R-:W-:Y:S05]  /*5880*/  BSYNC B0 ;  /* 0x0000000000007941 */ /* 0x000fea0003800000 */
.L_x_2250:
        /* <DEDUP_REMOVED lines=332> */
.L_x_2254:
        /* <DEDUP_REMOVED lines=8> */
.L_x_2257:
[----:B------:R-:W-:Y:S05]  /*6dd0*/  BSYNC B2 ;  /* 0x0000000000027941 */ /* 0x000fea0003800000 */
.L_x_2256:
        /* <DEDUP_REMOVED lines=8> */
.L_x_2258:
[----:B------:R-:W-:Y:S01]  /*6e60*/  HFMA2.MMA R86, -RZ, RZ, 0, 1.1920928955078125e-07 ;  /* 0x00000002ff567435 */ /* 0x000fe200000001ff */
[----:B------:R-:W-:Y:S01]  /*6e70*/  MOV R110, R73 ;  /* 0x00000049006e7202 */ /* 0x000fe20000000f00 */
[----:B------:R-:W-:-:S09]  /*6e80*/  FADD.FTZ R74, R74, R111 ;  /* 0x0000006f4a4a7221 */ /* 0x000fd20000010000 */
[----:B------:R-:W-:Y:S05]  /*6e90*/  WARPSYNC.COLLECTIVE R84, `(.L_x_2259) ;  /* 0x0000000054087348 */ /* 0x000fea0003c00000 */
[----:B------:R0:W1:Y:S02]  /*6ea0*/  SHFL.BFLY P3, R111, R110, R86, R85 ;  /* 0x0c0000566e6f7389 */ /* 0x0000640000060055 */
[----:B01----:R-:W-:Y:S01]  /*6eb0*/  ENDCOLLECTIVE ;  /* 0x000000000000791b */ /* 0x003fe20003800000 */
.L_x_2259:
[----:B------:R-:W-:Y:S01]  /*6ec0*/  MOV R110, R74 ;  /* 0x0000004a006e7202 */ /* 0x000fe20000000f00 */
[----:B------:R-:W-:-:S07]  /*6ed0*/  FADD.FTZ R73, R73, R111 ;  /* 0x0000006f49497221 */ /* 0x000fce0000010000 */
[----:B------:R-:W-:Y:S05]  /*6ee0*/  WARPSYNC.COLLECTIVE R84, `(.L_x_2260) ;  /* 0x0000000054087348 */ /* 0x000fea0003c00000 */
[----:B------:R0:W1:Y:S02]  /*6ef0*/  SHFL.BFLY P3, R111, R110, R86, R85 ;  /* 0x0c0000566e6f7389 */ /* 0x0000640000060055 */
[----:B01----:R-:W-:Y:S01]  /*6f00*/  ENDCOLLECTIVE ;  /* 0x000000000000791b */ /* 0x003fe20003800000 */
.L_x_2260:
[----:B------:R-:W-:Y:S01]  /*6f10*/  HFMA2.MMA R86, -RZ, RZ, 0, 2.384185791015625e-07 ;  /* 0x00000004ff567435 */ /* 0x000fe200000001ff */
[----:B------:R-:W-:Y:S01]  /*6f20*/  MOV R110, R73 ;  /* 0x00000049006e7202 */ /* 0x000fe20000000f00 */
[----:B------:R-:W-:-:S09]  /*6f30*/  FADD.FTZ R74, R74, R111 ;  /* 0x0000006f4a4a7221 */ /* 0x000fd20000010000 */
[----:B------:R-:W-:Y:S05]  /*6f40*/  WARPSYNC.COLLECTIVE R84, `(.L_x_2261) ;  /* 0x0000000054087348 */ /* 0x000fea0003c00000 */
[----:B------:R0:W1:Y:S02]  /*6f50*/  SHFL.BFLY P3, R111, R110, R86, R85 ;  /* 0x0c0000566e6f7389 */ /* 0x0000640000060055 */
[----:B01----:R-:W-:Y:S01]  /*6f60*/  ENDCOLLECTIVE ;  /* 0x000000000000791b */ /* 0x003fe20003800000 */
.L_x_2261:
[----:B------:R-:W-:Y:S01]  /*6f70*/  MOV R110, R74 ;  /* 0x0000004a006e7202 */ /* 0x000fe20000000f00 */
[----:B------:R-:W-:-:S07]  /*6f80*/  FADD.FTZ R73, R73, R111 ;  /* 0x0000006f49497221 */ /* 0x000fce0000010000 */
[----:B------:R-:W-:Y:S05]  /*6f90*/  WARPSYNC.COLLECTIVE R84, `(.L_x_2262) ;  /* 0x0000000054087348 */ /* 0x000fea0003c00000 */
[----:B------:R0:W1:Y:S02]  /*6fa0*/  SHFL.BFLY P3, R111, R110, R86, R85 ;  /* 0x0c0000566e6f7389 */ /* 0x0000640000060055 */
[----:B01----:R-:W-:Y:S01]  /*6fb0*/  ENDCOLLECTIVE ;  /* 0x000000000000791b */ /* 0x003fe20003800000 */
.L_x_2262:
[----:B------:R-:W-:Y:S01]  /*6fc0*/  HFMA2.MMA R86, -RZ, RZ, 0, 4.76837158203125e-07 ;  /* 0x00000008ff567435 */ /* 0x000fe200000001ff */
[----:B------:R-:W-:Y:S01]  /*6fd0*/  MOV R110, R73 ;  /* 0x00000049006e7202 */ /* 0x000fe20000000f00 */
[----:B------:R-:W-:-:S09]  /*6fe0*/  FADD.FTZ R74, R74, R111 ;  /* 0x0000006f4a4a7221 */ /* 0x000fd20000010000 */
[----:B------:R-:W-:Y:S05]  /*6ff0*/  WARPSYNC.COLLECTIVE R84, `(.L_x_2263) ;  /* 0x0000000054087348 */ /* 0x000fea0003c00000 */
[----:B------:R0:W1:Y:S02]  /*7000*/  SHFL.BFLY P3, R111, R110, R86, R85 ;  /* 0x0c0000566e6f7389 */ /* 0x0000640000060055 */
[----:B01----:R-:W-:Y:S01]  /*7010*/  ENDCOLLECTIVE ;  /* 0x000000000000791b */ /* 0x003fe20003800000 */
.L_x_2263:
[----:B------:R-:W-:Y:S01]  /*7020*/  MOV R110, R74 ;  /* 0x0000004a006e7202 */ /* 0x000fe20000000f00 */
[----:B------:R-:W-:-:S07]  /*7030*/  FADD.FTZ R73, R73, R111 ;  /* 0x0000006f49497221 */ /* 0x000fce0000010000 */
[----:B------:R-:W-:Y:S05]  /*7040*/  WARPSYNC.COLLECTIVE R84, `(.L_x_2264) ;  /* 0x0000000054087348 */ /* 0x000fea0003c00000 */
[----:B------:R0:W1:Y:S02]  /*7050*/  SHFL.BFLY P3, R111, R110, R86, R85 ;  /* 0x0c0000566e6f7389 */ /* 0x0000640000060055 */
[----:B01----:R-:W-:Y:S01]  /*7060*/  ENDCOLLECTIVE ;  /* 0x000000000000791b */ /* 0x003fe20003800000 */
.L_x_2264:
[----:B------:R-:W-:Y:S01]  /*7070*/  HFMA2.MMA R86, -RZ, RZ, 0, 9.5367431640625e-07 ;  /* 0x00000010ff567435 */ /* 0x000fe200000001ff */
[----:B------:R-:W-:Y:S01]  /*7080*/  MOV R110, R73 ;  /* 0x00000049006e7202 */ /* 0x000fe20000000f00 */
[----:B------:R-:W-:-:S09]  /*7090*/  FADD.FTZ R74, R74, R111 ;  /* 0x0000006f4a4a7221 */ /* 0x000fd20000010000 */
[----:B------:R-:W-:Y:S05]  /*70a0*/  WARPSYNC.COLLECTIVE R84, `(.L_x_2265) ;  /* 0x0000000054087348 */ /* 0x000fea0003c00000 */
[----:B------:R0:W1:Y:S02]  /*70b0*/  SHFL.BFLY P3, R111, R110, R86, R85 ;  /* 0x0c0000566e6f7389 */ /* 0x0000640000060055 */
[----:B01----:R-:W-:Y:S01]  /*70c0*/  ENDCOLLECTIVE ;  /* 0x000000000000791b */ /* 0x003fe20003800000 */
.L_x_2265:
[----:B------:R-:W-:Y:S02]  /*70d0*/  MOV R110, R74 ;  /* 0x0000004a006e7202 */ /* 0x000fe40000000f00 */
[----:B------:R-:W-:-:S07]  /*70e0*/  MOV R75, R111 ;  /* 0x0000006f004b7202 */ /* 0x000fce0000000f00 */
[----:B------:R-:W-:Y:S05]  /*70f0*/  WARPSYNC.COLLECTIVE R84, `(.L_x_2266) ;  /* 0x0000000054087348 */ /* 0x000fea0003c00000 */
[----:B------:R0:W1:Y:S02]  /*7100*/  SHFL.BFLY P3, R111, R110, R86, R85 ;  /* 0x0c0000566e6f7389 */ /* 0x0000640000060055 */
[----:B01----:R-:W-:Y:S01]  /*7110*/  ENDCOLLECTIVE ;  /* 0x000000000000791b */ /* 0x003fe20003800000 */
.L_x_2266:
[----:B------:R-:W-:Y:S01]  /*7120*/  MOV R84, R111 ;  /* 0x0000006f00547202 */ /* 0x000fe20000000f00 */
[----:B------:R-:W-:Y:S06]  /*7130*/  BRA `(.L_x_2267) ;  /* 0xffffffc000287947 */ /* 0x000fec000383ffff */
.L_x_2268:
        /* <DEDUP_REMOVED lines=12> */
.L_x_16887:


//--------------------- .text._ZN10layer_norm13ln_bwd_kernelINS_13Kernel_traitsI6__halfS2_S2_S2_fjLj1280ELj1ELj4ELj1ELj16ENS_18Kernel_traits_baseILj1280ES2_S2_S2_S2_fjLj128EEEEELb0ELb1ELb1ELb0EEEvNS_9BwdParamsE --------------------------
	.section	.text._ZN10layer_norm13ln_bwd_kernelINS_13Kernel_traitsI6__halfS2_S2_S2_fjLj1280ELj1ELj4ELj1ELj16ENS_18Kernel_traits_baseILj1280ES2_S2_S2_S2_fjLj128EEEEELb0ELb1ELb1ELb0EEEvNS_9BwdParamsE,"ax",@progbits
	.align	128
        .global         _ZN10layer_norm13ln_bwd_kernelINS_13Kernel_traitsI6__halfS2_S2_S2_fjLj1280ELj1ELj4ELj1ELj16ENS_18Kernel_traits_baseILj1280ES2_S2_S2_S2_fjLj128EEEEELb0ELb1ELb1ELb0EEEvNS_9BwdParamsE
        .type           _ZN10layer_norm13ln_bwd_kernelINS_13Kernel_traitsI6__halfS2_S2_S2_fjLj1280ELj1ELj4ELj1ELj16ENS_18Kernel_traits_baseILj1280ES2_S2_S2_S2_fjLj128EEEEELb0ELb1ELb1ELb0EEEvNS_9BwdParamsE,@function
        .size           _ZN10layer_norm13ln_bwd_kernelINS_13Kernel_traitsI6__halfS2_S2_S2_fjLj1280ELj1ELj4ELj1ELj16ENS_18Kernel_traits_baseILj1280ES2_S2_S2_S2_fjLj128EEEEELb0ELb1ELb1ELb0EEEvNS_9BwdParamsE,(.L_x_16888 - _ZN10layer_norm13ln_bwd_kernelINS_13Kernel_traitsI6__halfS2_S2_S2_fjLj1280ELj1ELj4ELj1ELj16ENS_18Kernel_traits_baseILj1280ES2_S2_S2_S2_fjLj128EEEEELb0ELb1ELb1ELb0EEEvNS_9BwdParamsE)
        .other          _ZN10layer_norm13ln_bwd_kernelINS_13Kernel_traitsI6__halfS2_S2_S2_fjLj1280ELj1ELj4ELj1ELj16ENS_18Kernel_traits_baseILj1280ES2_S2_S2_S2_fjLj128EEEEELb0ELb1ELb1ELb0EEEvNS_9BwdParamsE,@"STO_CUDA_ENTRY STV_DEFAULT"
_ZN10layer_norm13ln_bwd_kernelINS_13Kernel_traitsI6__halfS2_S2_S2_fjLj1280ELj1ELj4ELj1ELj16ENS_18Kernel_traits_baseILj1280ES2_S2_S2_S2_fjLj128EEEEELb0ELb1ELb1ELb0EEEvNS_9BwdParamsE:
.text._ZN10layer_norm13ln_bwd_kernelINS_13Kernel_traitsI6__halfS2_S2_S2_fjLj1280ELj1ELj4ELj1ELj16ENS_18Kernel_traits_baseILj1280ES2_S2_S2_S2_fjLj128EEEEELb0ELb1ELb1ELb0EEEvNS_9BwdParamsE:
        /* <DEDUP_REMOVED lines=23> */
[----:B------:R-:W0:Y:S01]  /*0170*/  @P4 LDC.64 R6, c[0x0][0x260] ;  /* 0x00009800ff064b82 */ /* 0x000e220000000a00 */
[----:B------:R-:W-:-:S04]  /*0180*/  @P4 LOP3.LUT R4, R4, 0x2, RZ, 0xfc, !PT ;  /* 0x0000000204044812 */ /* 0x000fc800078efcff */
[----:B------:R-:W-:-:S03]  /*0190*/  LOP3.LUT R4, R4, 0xfffffffe, RZ, 0xc0, !PT ;  /* 0xfffffffe04047812 */ /* 0x000fc600078ec0ff */
[----:B------:R-:W1:Y:S01]  /*01a0*/  @P4 LDC.64 R24, c[0x0][0x278] ;  /* 0x00009e00ff184b82 */ /* 0x000e620000000a00 */
[----:B------:R-:W-:-:S04]  /*01b0*/  @P3 LOP3.LUT R4, R4, 0x1, RZ, 0xfc, !PT ;  /* 0x0000000104043812 */ /* 0x000fc800078efcff */
[----:B------:R-:W-:-:S03]  /*01c0*/  LOP3.LUT R4, R4, 0xfffffffb, RZ, 0xc0, !PT ;  /* 0xfffffffb04047812 */ /* 0x000fc600078ec0ff */
[----:B------:R-:W2:Y:S01]  /*01d0*/  @P3 LDC.64 R26, c[0x0][0x260] ;  /* 0x00009800ff1a3b82 */ /* 0x000ea20000000a00 */
[----:B------:R-:W-:-:S07]  /*01e0*/  @P2 LOP3.LUT R4, R4, 0x4, RZ, 0xfc, !PT ;  /* 0x0000000404042812 */ /* 0x000fce00078efcff */
[----:B------:R-:W3:Y:S01]  /*01f0*/  @P3 LDC.64 R28, c[0x0][0x278] ;  /* 0x00009e00ff1c3b82 */ /* 0x000ee20000000a00 */
[----:B0-----:R-:W-:-:S05]  /*0200*/  @P4 IMAD.WIDE.U32 R6, R5, 0x10, R6 ;  /* 0x0000001005064825 */ /* 0x001fca00078e0006 */
[----:B------:R0:W5:Y:S02]  /*0210*/  @P4 LDG.E.128 R156, desc[UR4][R6.64] ;  /* 0x00000004069c4981 */ /* 0x000164000c1e1d00 */
[----:B------:R-:W4:Y:S01]  /*0220*/  @P0 LDC.64 R30, c[0x0][0x260] ;  /* 0x00009800ff1e0b82 */ /* 0x000f220000000a00 */
[C---:B-1----:R-:W-:Y:S01]  /*0230*/  @P4 IMAD.WIDE.U32 R24, R5.reuse, 0x10, R24 ;  /* 0x0000001005184825 */ /* 0x042fe200078e0018 */
[----:B------:R-:W-:Y:S01]  /*0240*/  @P4 LOP3.LUT R5, R5, 0x20, RZ, 0xfc, !PT ;  /* 0x0000002005054812 */ /* 0x000fe200078efcff */
[----:B------:R-:W-:Y:S01]  /*0250*/  BSSY B0, `(.L_x_2269) ;  /* 0x00007c3000007945 */ /* 0x000fe20003800000 */
[----:B------:R-:W-:Y:S02]  /*0260*/  CS2R R48, SRZ ;  /* 0x0000000000307805 */ /* 0x000fe4000001ff00 */
[----:B------:R-:W-:Y:S01]  /*0270*/  CS2R R50, SRZ ;  /* 0x0000000000327805 */ /* 0x000fe2000001ff00 */
[----:B------:R1:W5:Y:S01]  /*0280*/  @P4 LDG.E.128 R56, desc[UR4][R24.64] ;  /* 0x0000000418384981 */ /* 0x000362000c1e1d00 */
[----:B------:R-:W1:Y:S01]  /*0290*/  @P0 LDC.64 R36, c[0x0][0x278] ;  /* 0x00009e00ff240b82 */ /* 0x000e620000000a00 */
[----:B--2---:R-:W-:Y:S01]  /*02a0*/  @P3 IMAD.WIDE.U32 R26, R5, 0x10, R26 ;  /* 0x00000010051a3825 */ /* 0x004fe200078e001a */
[----:B0-----:R-:W0:Y:S01]  /*02b0*/  S2R R6, SR_CTAID.X ;  /* 0x0000000000067919 */ /* 0x001e220000002500 */
[----:B------:R-:W-:-:S02]  /*02c0*/  CS2R R52, SRZ ;  /* 0x0000000000347805 */ /* 0x000fc4000001ff00 */
[----:B------:R-:W-:Y:S02]  /*02d0*/  CS2R R54, SRZ ;  /* 0x0000000000367805 */ /* 0x000fe4000001ff00 */
[----:B------:R-:W-:Y:S01]  /*02e0*/  CS2R R164, SRZ ;  /* 0x0000000000a47805 */ /* 0x000fe2000001ff00 */
[----:B------:R2:W5:Y:S01]  /*02f0*/  @P3 LDG.E.128 R152, desc[UR4][R26.64] ;  /* 0x000000041a983981 */ /* 0x000562000c1e1d00 */
[----:B------:R-:W2:Y:S01]  /*0300*/  @P1 LDC.64 R38, c[0x0][0x260] ;  /* 0x00009800ff261b82 */ /* 0x000ea20000000a00 */
[C---:B---3--:R-:W-:Y:S01]  /*0310*/  @P3 IMAD.WIDE.U32 R32, R5.reuse, 0x10, R28 ;  /* 0x0000001005203825 */ /* 0x048fe200078e001c */
[----:B------:R-:W-:-:S06]  /*0320*/  @P3 IADD3 R5, R5, 0x20, RZ ;  /* 0x0000002005053810 */ /* 0x000fcc0007ffe0ff */
[----:B------:R-:W3:Y:S01]  /*0330*/  @P1 LDC.64 R40, c[0x0][0x278] ;  /* 0x00009e00ff281b82 */ /* 0x000ee20000000a00 */
[C---:B----4-:R-:W-:Y:S01]  /*0340*/  @P0 IMAD.WIDE.U32 R34, R5.reuse, 0x10, R30 ;  /* 0x0000001005220825 */ /* 0x050fe200078e001e */
[----:B------:R4:W5:Y:S06]  /*0350*/  @P3 LDG.E.128 R20, desc[UR4][R32.64] ;  /* 0x0000000420143981 */ /* 0x00096c000c1e1d00 */
[----:B------:R-:W0:Y:S01]  /*0360*/  @P2 LDC.64 R42, c[0x0][0x260] ;  /* 0x00009800ff2a2b82 */ /* 0x000e220000000a00 */
[C---:B-1----:R-:W-:Y:S01]  /*0370*/  @P0 IMAD.WIDE.U32 R36, R5.reuse, 0x10, R36 ;  /* 0x0000001005240825 */ /* 0x042fe200078e0024 */
[----:B------:R-:W-:Y:S01]  /*0380*/  @P0 IADD3 R5, R5, 0x20, RZ ;  /* 0x0000002005050810 */ /* 0x000fe20007ffe0ff */
[----:B------:R-:W5:Y:S05]  /*0390*/  @P0 LDG.E.128 R148, desc[UR4][R34.64] ;  /* 0x0000000422940981 */ /* 0x000f6a000c1e1d00 */
[----:B------:R-:W1:Y:S01]  /*03a0*/  @P2 LDC.64 R44, c[0x0][0x278] ;  /* 0x00009e00ff2c2b82 */ /* 0x000e620000000a00 */
[C---:B--2---:R-:W-:Y:S01]  /*03b0*/  @P1 IMAD.WIDE.U32 R38, R5.reuse, 0x10, R38 ;  /* 0x0000001005261825 */ /* 0x044fe200078e0026 */
[----:B------:R-:W5:Y:S03]  /*03c0*/  @P0 LDG.E.128 R16, desc[UR4][R36.64] ;  /* 0x0000000424100981 */ /* 0x000f66000c1e1d00 */
[C---:B---3--:R-:W-:Y:S01]  /*03d0*/  @P1 IMAD.WIDE.U32 R40, R5.reuse, 0x10, R40 ;  /* 0x0000001005281825 */ /* 0x048fe200078e0028 */
[----:B------:R-:W-:Y:S01]  /*03e0*/  @P1 IADD3 R5, R5, 0x20, RZ ;  /* 0x0000002005051810 */ /* 0x000fe20007ffe0ff */
[----:B------:R-:W5:Y:S01]  /*03f0*/  @P1 LDG.E.128 R144, desc[UR4][R38.64] ;  /* 0x0000000426901981 */ /* 0x000f62000c1e1d00 */
[----:B------:R-:W-:-:S02]  /*0400*/  CS2R R24, SRZ ;  /* 0x0000000000187805 */ /* 0x000fc4000001ff00 */
[----:B------:R-:W-:Y:S02]  /*0410*/  CS2R R26, SRZ ;  /* 0x00000000001a7805 */ /* 0x000fe4000001ff00 */
[----:B----4-:R-:W-:Y:S01]  /*0420*/  CS2R R32, SRZ ;  /* 0x0000000000207805 */ /* 0x010fe2000001ff00 */
[----:B------:R-:W5:Y:S01]  /*0430*/  @P1 LDG.E.128 R12, desc[UR4][R40.64] ;  /* 0x00000004280c1981 */ /* 0x000f62000c1e1d00 */
[----:B0-----:R-:W-:-:S05]  /*0440*/  @P2 IMAD.WIDE.U32 R28, R5, 0x10, R42 ;  /* 0x00000010051c2825 */ /* 0x001fca00078e002a */
[----:B------:R0:W5:Y:S01]  /*0450*/  @P2 LDG.E.128 R60, desc[UR4][R28.64] ;  /* 0x000000041c3c2981 */ /* 0x000162000c1e1d00 */
[----:B-1----:R-:W-:Y:S01]  /*0460*/  @P2 IMAD.WIDE.U32 R30, R5, 0x10, R44 ;  /* 0x00000010051e2825 */ /* 0x002fe200078e002c */
[----:B------:R-:W-:-:S04]  /*0470*/  SHF.R.U32.HI R5, RZ, 0x5, R46 ;  /* 0x00000005ff057819 */ /* 0x000fc8000001162e */
[----:B------:R-:W-:Y:S01]  /*0480*/  LEA R5, R6, R5, 0x2 ;  /* 0x0000000506057211 */ /* 0x000fe200078e10ff */
[----:B------:R1:W5:Y:S03]  /*0490*/  @P2 LDG.E.128 R8, desc[UR4][R30.64] ;  /* 0x000000041e082981 */ /* 0x000366000c1e1d00 */
[----:B------:R-:W-:Y:S02]  /*04a0*/  ISETP.GE.AND P2, PT, R5, UR6, PT ;  /* 0x0000000605007c0c */ /* 0x000fe4000bf46270 */
[----:B0-----:R-:W-:Y:S02]  /*04b0*/  CS2R R28, SRZ ;  /* 0x00000000001c7805 */ /* 0x001fe4000001ff00 */
        /* <DEDUP_REMOVED lines=58> */
[----:B------:R-:W-:Y:S01]  /*0860*/  LOP3.LUT R4, R4, 0xfffffff7, RZ, 0xc0, !PT ;  /* 0xfffffff704047812 */ /* 0x000fe200078ec0ff */
[----:B------:R-:W-:Y:S01]  /*0870*/  HFMA2.MMA R25, -RZ, RZ, 0, 0 ;  /* 0x00000000ff197435 */ /* 0x000fe200000001ff */
[----:B------:R-:W-:Y:S01]  /*0880*/  ISETP.NE.AND.EX P2, PT, RZ, UR7, PT, P2 ;  /* 0x00000007ff007c0c */ /* 0x000fe2000bf45320 */
[----:B------:R1:W-:Y:S03]  /*0890*/  STL [R1+0x138], R2 ;  /* 0x0001380201007387 */ /* 0x0003e60000100800 */
[----:B------:R-:W-:Y:S01]  /*08a0*/  ISETP.LT.U32.OR P2, PT, R0, 0xa0, !P2 ;  /* 0x000000a00000780c */ /* 0x000fe20005741470 */
[----:B------:R2:W-:Y:S01]  /*08b0*/  STL [R1+0x134], R3 ;  /* 0x0001340301007387 */ /* 0x0005e20000100800 */
[----:B------:R-:W-:-:S02]  /*08c0*/  HADD2.F32 R0, -RZ, R8.H1_H1 ;  /* 0x30000008ff007230 */ /* 0x000fc40000004100 */
[----:B0-----:R-:W-:Y:S02]  /*08d0*/  HADD2.F32 R6, -RZ, R157.H1_H1 ;  /* 0x3000009dff067230 */ /* 0x001fe40000004100 */
[----:B-1----:R-:W-:-:S03]  /*08e0*/  HADD2.F32 R2, -RZ, R158.H0_H0 ;  /* 0x2000009eff027230 */ /* 0x002fc60000004100 */
[----:B------:R0:W-:Y:S01]  /*08f0*/  STL [R1+0x130], R6 ;  /* 0x0001300601007387 */ /* 0x0001e20000100800 */
[----:B--2---:R-:W-:-:S03]  /*0900*/  HADD2.F32 R3, -RZ, R158.H1_H1 ;  /* 0x3000009eff037230 */ /* 0x004fc60000004100 */
[----:B------:R1:W-:Y:S01]  /*0910*/  STL [R1+0x12c], R2 ;  /* 0x00012c0201007387 */ /* 0x0003e20000100800 */
[----:B------:R-:W-:-:S03]  /*0920*/  @P2 LOP3.LUT R4, R4, 0x8, RZ, 0xfc, !PT ;  /* 0x0000000804042812 */ /* 0x000fc600078efcff */
        /* <DEDUP_REMOVED lines=109> */
[--C-:B0-----:R-:W-:Y:S02]  /*1000*/  HADD2.F32 R6, -RZ, R18.reuse.H1_H1 ;  /* 0x30000012ff067230 */ /* 0x101fe40000004100 */
[----:B-1----:R-:W-:Y:S02]  /*1010*/  HADD2.F32 R2, -RZ, R18.H0_H0 ;  /* 0x20000012ff027230 */ /* 0x002fe40000004100 */
[----:B--2---:R-:W-:-:S03]  /*1020*/  HADD2.F32 R3, -RZ, R19.H1_H1 ;  /* 0x30000013ff037230 */ /* 0x004fc60000004100 */
[----:B------:R0:W-:Y:S04]  /*1030*/  STL [R1+0x4c], R2 ;  /* 0x00004c0201007387 */ /* 0x0001e80000100800 */
[----:B------:R1:W-:Y:S01]  /*1040*/  STL [R1+0x48], R6 ;  /* 0x0000480601007387 */ /* 0x0003e20000100800 */
[----:B0-----:R-:W-:Y:S02]  /*1050*/  HADD2.F32 R2, -RZ, R19.H0_H0 ;  /* 0x20000013ff027230 */ /* 0x001fe40000004100 */
[----:B-1----:R-:W-:-:S03]  /*1060*/  HADD2.F32 R6, -RZ, R13.H0_H0 ;  /* 0x2000000dff067230 */ /* 0x002fc60000004100 */
[----:B------:R0:W-:Y:S04]  /*1070*/  STL [R1+0x44], R2 ;  /* 0x0000440201007387 */ /* 0x0001e80000100800 */
[----:B------:R1:W-:Y:S01]  /*1080*/  STL [R1+0x40], R3 ;  /* 0x0000400301007387 */ /* 0x0003e20000100800 */
[--C-:B0-----:R-:W-:Y:S02]  /*1090*/  HADD2.F32 R2, -RZ, R12.reuse.H0_H0 ;  /* 0x2000000cff027230 */ /* 0x101fe40000004100 */
[----:B-1----:R-:W-:-:S03]  /*10a0*/  HADD2.F32 R3, -RZ, R12.H1_H1 ;  /* 0x3000000cff037230 */ /* 0x002fc60000004100 */
[----:B------:R0:W-:Y:S04]  /*10b0*/  STL [R1+0x3c], R2 ;  /* 0x00003c0201007387 */ /* 0x0001e80000100800 */
        /* <DEDUP_REMOVED lines=10> */
[----:B------:R0:W-:Y:S04]  /*1160*/  STL [R1+0x24], R2 ;  /* 0x0000240201007387 */ /* 0x0001e80000100800 */
[----:B------:R1:W-:Y:S01]  /*1170*/  STL [R1+0x20], R3 ;  /* 0x0000200301007387 */ /* 0x0003e20000100800 */
[----:B0-----:R-:W-:Y:S02]  /*1180*/  HADD2.F32 R2, -RZ, R8.H0_H0 ;  /* 0x20000008ff027230 */ /* 0x001fe40000004100 */
[----:B-1----:R-:W-:-:S03]  /*1190*/  HADD2.F32 R3, -RZ, R9.H0_H0 ;  /* 0x20000009ff037230 */ /* 0x002fc60000004100 */
        /* <DEDUP_REMOVED lines=11> */
[----:B------:R2:W-:Y:S04]  /*1250*/  STL [R1+0x4], R2 ;  /* 0x0000040201007387 */ /* 0x0005e80000100800 */
[----:B------:R2:W-:Y:S02]  /*1260*/  STL [R1], R0 ;  /* 0x0000000001007387 */ /* 0x0005e40000100800 */
.L_x_2435:
[----:B--2---:R-:W0:Y:S08]  /*1270*/  LDC.64 R2, c[0x0][0x288] ;  /* 0x0000a200ff027b82 */ /* 0x004e300000000a00 */
[----:B-1----:R-:W1:Y:S08]  /*1280*/  LDC.64 R180, c[0x0][0x280] ;  /* 0x0000a000ffb47b82 */ /* 0x002e700000000a00 */
[----:B------:R-:W2:Y:S01]  /*1290*/  LDC.64 R6, c[0x0][0x250] ;  /* 0x00009400ff067b82 */ /* 0x000ea20000000a00 */
        /* <DEDUP_REMOVED lines=29> */
.L_x_2275:
[----:B------:R-:W-:-:S07]  /*1470*/  IADD3 R178, R7, 0x20, RZ ;  /* 0x0000002007b27810 */ /* 0x000fce0007ffe0ff */
.L_x_2274:
[----:B------:R-:W-:Y:S05]  /*1480*/  BSYNC B2 ;  /* 0x0000000000027941 */ /* 0x000fea0003800000 */
.L_x_2273:
        /* <DEDUP_REMOVED lines=8> */
.L_x_2278:
[----:B------:R-:W-:-:S07]  /*1510*/  IADD3 R178, R178, 0x20, RZ ;  /* 0x00000020b2b27810 */ /* 0x000fce0007ffe0ff */
.L_x_2277:
[----:B------:R-:W-:Y:S05]  /*1520*/  BSYNC B2 ;  /* 0x0000000000027941 */ /* 0x000fea0003800000 */
.L_x_2276:
[----:B------:R-:W-:Y:S04]  /*1530*/  BSSY B2, `(.L_x_2279) ;  /* 0x0000008000027945 */ /* 0x000fe80003800000 */
[----:B------:R-:W-:Y:S05]  /*1540*/  @!P0 BRA `(.L_x_2280) ;  /* 0x0000000000188947 */ /* 0x000fea0003800000 */
[----:B------:R-:W-:-:S04]  /*1550*/  ISETP.NE.U32.AND P3, PT, RZ, UR14, PT ;  /* 0x0000000eff007c0c */ /* 0x000fc8000bf65070 */
[----:B------:R-:W-:-:S13]  /*1560*/  ISETP.NE.AND.EX P3, PT, RZ, UR15, PT, P3 ;  /* 0x0000000fff007c0c */ /* 0x000fda000bf65330 */
[----:B------:R-:W-:Y:S05]  /*1570*/  @!P3 BRA `(.L_x_2281) ;  /* 0x000000000008b947 */ /* 0x000fea0003800000 */
[----:B------:R-:W-:-:S06]  /*1580*/  IMAD.WIDE.U32 R152, R178, 0x10, R182 ;  /* 0x00000010b2987825 */ /* 0x000fcc00078e00b6 */
[----:B------:R-:W5:Y:S02]  /*1590*/  LDG.E.128 R152, desc[UR4][R152.64] ;  /* 0x0000000498987981 */ /* 0x000f64000c1e1d00 */
.L_x_2281:
[----:B------:R-:W-:-:S07]  /*15a0*/  IADD3 R178, R178, 0x20, RZ ;  /* 0x00000020b2b27810 */ /* 0x000fce0007ffe0ff */
.L_x_2280:
[----:B------:R-:W-:Y:S05]  /*15b0*/  BSYNC B2 ;  /* 0x0000000000027941 */ /* 0x000fea0003800000 */
.L_x_2279:
[----:B------:R-:W-:Y:S04]  /*15c0*/  BSSY B2, `(.L_x_2282) ;  /* 0x0000008000027945 */ /* 0x000fe80003800000 */
[----:B------:R-:W-:Y:S05]  /*15d0*/  @!P1 BRA `(.L_x_2283) ;  /* 0x0000000000189947 */ /* 0x000fea0003800000 */
[----:B------:R-:W-:-:S04]  /*15e0*/  ISETP.NE.U32.AND P3, PT, RZ, UR14, PT ;  /* 0x0000000eff007c0c */ /* 0x000fc8000bf65070 */
[----:B------:R-:W-:-:S13]  /*15f0*/  ISETP.NE.AND.EX P3, PT, RZ, UR15, PT, P3 ;  /* 0x0000000fff007c0c */ /* 0x000fda000bf65330 */
[----:B------:R-:W-:Y:S05]  /*1600*/  @!P3 BRA `(.L_x_2284) ;  /* 0x000000000008b947 */ /* 0x000fea0003800000 */
[----:B------:R-:W-:-:S06]  /*1610*/  IMAD.WIDE.U32 R156, R178, 0x10, R182 ;  /* 0x00000010b29c7825 */ /* 0x000fcc00078e00b6 */
[----:B------:R-:W5:Y:S02]  /*1620*/  LDG.E.128 R156, desc[UR4][R156.64] ;  /* 0x000000049c9c7981 */ /* 0x000f64000c1e1d00 */
.L_x_2284:
[----:B------:R-:W-:-:S07]  /*1630*/  IADD3 R178, R178, 0x20, RZ ;  /* 0x00000020b2b27810 */ /* 0x000fce0007ffe0ff */
.L_x_2283:
[----:B------:R-:W-:Y:S05]  /*1640*/  BSYNC B2 ;  /* 0x0000000000027941 */ /* 0x000fea0003800000 */
.L_x_2282:
[----:B------:R-:W-:Y:S02]  /*1650*/  LOP3.LUT P3, RZ, R4, 0x8, RZ, 0xc0, !PT ;  /* 0x0000000804ff7812 */ /* 0x000fe4000786c0ff */
[----:B------:R-:W-:-:S11]  /*1660*/  CS2R R216, SRZ ;  /* 0x0000000000d87805 */ /* 0x000fd6000001ff00 */
[----:B------:R-:W-:Y:S05]  /*1670*/  @P3 BRA `(.L_x_2285) ;  /* 0x0000001c00d83947 */ /* 0x000fea0003800000 */
[----:B------:R-:W-:-:S06]  /*1680*/  IMAD.WIDE.U32 R160, R178, 0x10, R182 ;  /* 0x00000010b2a07825 */ /* 0x000fcc00078e00b6 */
[----:B------:R-:W5:Y:S01]  /*1690*/  LDG.E.128 R160, desc[UR4][R160.64] ;  /* 0x00000004a0a07981 */ /* 0x000f62000c1e1d00 */
[----:B------:R-:W-:Y:S05]  /*16a0*/  BRA `(.L_x_2285) ;  /* 0x0000001c00cc7947 */ /* 0x000fea0003800000 */
.L_x_2272:
[----:B------:R-:W-:Y:S01]  /*16b0*/  IADD3 R178, R178, -0x1, RZ ;  /* 0xffffffffb2b27810 */ /* 0x000fe20007ffe0ff */
[----:B------:R-:W-:Y:S01]  /*16c0*/  BSSY B2, `(.L_x_2286) ;  /* 0x0000067000027945 */ /* 0x000fe20003800000 */
[----:B------:R-:W-:Y:S02]  /*16d0*/  LOP3.LUT P3, RZ, R4, 0x2, RZ, 0xc0, !PT ;  /* 0x0000000204ff7812 */ /* 0x000fe4000786c0ff */
[----:B------:R-:W-:Y:S02]  /*16e0*/  CS2R R216, SRZ ;  /* 0x0000000000d87805 */ /* 0x000fe4000001ff00 */
[----:B------:R-:W-:Y:S01]  /*16f0*/  MOV R221, R7 ;  /* 0x0000000700dd7202 */ /* 0x000fe20000000f00 */
        /* <DEDUP_REMOVED lines=12> */
[----:B------:R1:W5:Y:S04]  /*17c0*/  @P3 LDG.E.128 R144, desc[UR4][R176.64] ;  /* 0x00000004b0903981 */ /* 0x000368000c1e1d00 */
[----:B------:R-:W4:Y:S01]  /*17d0*/  LDL R217, [R1+0x12c] ;  /* 0x00012c0001d97983 */ /* 0x000f220000100800 */
[----:B0-----:R-:W-:-:S02]  /*17e0*/  ISETP.NE.AND P3, PT, R180, RZ, PT ;  /* 0x000000ffb400720c */ /* 0x001fc40003f65270 */
[----:B------:R-:W0:Y:S01]  /*17f0*/  LDC.64 R180, c[0x0][0x238] ;  /* 0x00008e00ffb47b82 */ /* 0x000e220000000a00 */
[----:B------:R-:W4:Y:S07]  /*1800*/  LDL R216, [R1+0x128] ;  /* 0x0001280001d87983 */ /* 0x000f2e0000100800 */
[----:B-1----:R-:W1:Y:S01]  /*1810*/  LDC.64 R176, c[0x0][0x2b8] ;  /* 0x0000ae00ffb07b82 */ /* 0x002e620000000a00 */
[----:B0-----:R-:W-:-:S06]  /*1820*/  IMAD.WIDE.U32 R180, R7, 0x10, R180 ;  /* 0x0000001007b47825 */ /* 0x001fcc00078e00b4 */
[----:B------:R-:W2:Y:S01]  /*1830*/  LDG.E.128 R180, desc[UR4][R180.64] ;  /* 0x00000004b4b47981 */ /* 0x000ea2000c1e1d00 */
[----:B-1----:R-:W-:-:S06]  /*1840*/  IMAD.WIDE.U32 R176, R213, 0x10, R176 ;  /* 0x00000010d5b07825 */ /* 0x002fcc00078e00b0 */
[----:B------:R-:W3:Y:S01]  /*1850*/  LDG.E.128 R176, desc[UR4][R176.64] ;  /* 0x00000004b0b07981 */ /* 0x000ee2000c1e1d00 */
[----:B-----5:R-:W-:Y:S01]  /*1860*/  FSEL R239, R212, RZ, !P3 ;  /* 0x000000ffd4ef7208 */ /* 0x020fe20005800000 */
[--C-:B--2---:R-:W-:Y:S02]  /*1870*/  HADD2.F32 R249, -RZ, R181.reuse.H0_H0 ;  /* 0x200000b5fff97230 */ /* 0x104fe40000004100 */
[----:B------:R-:W-:Y:S02]  /*1880*/  HADD2.F32 R247, -RZ, R181.H1_H1 ;  /* 0x300000b5fff77230 */ /* 0x000fe40000004100 */
[----:B------:R-:W2:Y:S01]  /*1890*/  LDL R181, [R1+0x124] ;  /* 0x0001240001b57983 */ /* 0x000ea20000100800 */
[--C-:B------:R-:W-:Y:S02]  /*18a0*/  HADD2.F32 R0, -RZ, R180.reuse.H0_H0 ;  /* 0x200000b4ff007230 */ /* 0x100fe40000004100 */
[----:B------:R-:W-:Y:S02]  /*18b0*/  HADD2.F32 R251, -RZ, R180.H1_H1 ;  /* 0x300000b4fffb7230 */ /* 0x000fe40000004100 */
[----:B------:R-:W2:Y:S01]  /*18c0*/  LDL R180, [R1+0x120] ;  /* 0x0001200001b47983 */ /* 0x000ea20000100800 */
[----:B------:R-:W-:Y:S01]  /*18d0*/  FADD.FTZ R0, -R239, R0 ;  /* 0x00000000ef007221 */ /* 0x000fe20000010100 */
[----:B---3--:R-:W-:-:S02]  /*18e0*/  HADD2.F32 R208, -RZ, R176.H0_H0 ;  /* 0x200000b0ffd07230 */ /* 0x008fc40000004100 */
[C---:B------:R-:W-:Y:S01]  /*18f0*/  FADD.FTZ R251, -R239.reuse, R251 ;  /* 0x000000fbeffb7221 */ /* 0x040fe20000010100 */
[C---:B------:R-:W-:Y:S01]  /*1900*/  FADD.FTZ R247, -R239.reuse, R247 ;  /* 0x000000f7eff77221 */ /* 0x040fe20000010100 */
[----:B------:R-:W-:Y:S01]  /*1910*/  FMUL.FTZ R0, R6, R0 ;  /* 0x0000000006007220 */ /* 0x000fe20000410000 */
[--C-:B------:R-:W-:Y:S02]  /*1920*/  HADD2.F32 R248, -RZ, R177.reuse.H0_H0 ;  /* 0x200000b1fff87230 */ /* 0x100fe40000004100 */
[----:B------:R-:W-:Y:S01]  /*1930*/  FADD.FTZ R249, -R239, R249 ;  /* 0x000000f9eff97221 */ /* 0x000fe20000010100 */
[----:B------:R-:W-:Y:S02]  /*1940*/  HADD2.F32 R176, -RZ, R176.H1_H1 ;  /* 0x300000b0ffb07230 */ /* 0x000fe40000004100 */
[----:B------:R-:W-:Y:S01]  /*1950*/  FADD.FTZ R68, R68, R208 ;  /* 0x000000d044447221 */ /* 0x000fe20000010000 */
[----:B------:R-:W-:Y:S02]  /*1960*/  HADD2.F32 R177, -RZ, R177.H1_H1 ;  /* 0x300000b1ffb17230 */ /* 0x000fe40000004100 */
[----:B------:R-:W-:Y:S01]  /*1970*/  FMUL.FTZ R251, R6, R251 ;  /* 0x000000fb06fb7220 */ /* 0x000fe20000410000 */
[-C--:B------:R-:W-:Y:S01]  /*1980*/  FFMA.FTZ R24, R0, R208.reuse, R24 ;  /* 0x000000d000187223 */ /* 0x080fe20000010018 */
[----:B------:R-:W-:Y:S01]  /*1990*/  FMUL.FTZ R247, R6, R247 ;  /* 0x000000f706f77220 */ /* 0x000fe20000410000 */
[----:B------:R-:W-:Y:S01]  /*19a0*/  FMUL.FTZ R208, R246, R208 ;  /* 0x000000d0f6d07220 */ /* 0x000fe20000410000 */
[----:B------:R-:W-:-:S02]  /*19b0*/  HADD2.F32 R245, -RZ, R182.H0_H0 ;  /* 0x200000b6fff57230 */ /* 0x000fc40000004100 */
[----:B------:R-:W-:Y:S01]  /*19c0*/  FADD.FTZ R69, R69, R176 ;  /* 0x000000b045457221 */ /* 0x000fe20000010000 */
[----:B------:R-:W-:Y:S01]  /*19d0*/  FMUL.FTZ R249, R6, R249 ;  /* 0x000000f906f97220 */ /* 0x000fe20000410000 */
[-C--:B------:R-:W-:Y:S01]  /*19e0*/  FFMA.FTZ R25, R251, R176.reuse, R25 ;  /* 0x000000b0fb197223 */ /* 0x080fe20000010019 */
[----:B------:R-:W-:Y:S01]  /*19f0*/  FMUL.FTZ R250, R242, R176 ;  /* 0x000000b0f2fa7220 */ /* 0x000fe20000410000 */
[----:B------:R-:W-:Y:S01]  /*1a00*/  FADD.FTZ R71, R71, R177 ;  /* 0x000000b147477221 */ /* 0x000fe20000010000 */
[-C--:B------:R-:W-:Y:S01]  /*1a10*/  FFMA.FTZ R27, R247, R177.reuse, R27 ;  /* 0x000000b1f71b7223 */ /* 0x080fe2000001001b */
[----:B----4-:R-:W-:Y:S01]  /*1a20*/  FMUL.FTZ R246, R221, R177 ;  /* 0x000000b1ddf67220 */ /* 0x010fe20000410000 */
[----:B------:R-:W-:Y:S01]  /*1a30*/  FADD.FTZ R177, RZ, R208 ;  /* 0x000000d0ffb17221 */ /* 0x000fe20000010000 */
[----:B------:R-:W-:Y:S01]  /*1a40*/  FFMA.FTZ R176, R0, R208, RZ ;  /* 0x000000d000b07223 */ /* 0x000fe200000100ff */
[----:B------:R-:W-:Y:S01]  /*1a50*/  FADD.FTZ R245, -R239, R245 ;  /* 0x000000f5eff57221 */ /* 0x000fe20000010100 */
[----:B------:R-:W-:Y:S01]  /*1a60*/  FADD.FTZ R70, R70, R248 ;  /* 0x000000f846467221 */ /* 0x000fe20000010000 */
[-C--:B------:R-:W-:Y:S01]  /*1a70*/  FFMA.FTZ R26, R249, R248.reuse, R26 ;  /* 0x000000f8f91a7223 */ /* 0x080fe2000001001a */
[----:B------:R-:W-:Y:S01]  /*1a80*/  FMUL.FTZ R248, R238, R248 ;  /* 0x000000f8eef87220 */ /* 0x000fe20000410000 */
[----:B------:R-:W-:Y:S01]  /*1a90*/  FADD.FTZ R177, R177, R250 ;  /* 0x000000fab1b17221 */ /* 0x000fe20000010000 */
[----:B------:R-:W-:Y:S01]  /*1aa0*/  FFMA.FTZ R176, R251, R250, R176 ;  /* 0x000000fafbb07223 */ /* 0x000fe200000100b0 */
[----:B------:R-:W-:-:S02]  /*1ab0*/  HADD2.F32 R241, -RZ, R183.H0_H0 ;  /* 0x200000b7fff17230 */ /* 0x000fc40000004100 */
[----:B------:R-:W-:Y:S01]  /*1ac0*/  FMUL.FTZ R245, R6, R245 ;  /* 0x000000f506f57220 */ /* 0x000fe20000410000 */
[----:B------:R-:W-:Y:S02]  /*1ad0*/  HADD2.F32 R244, -RZ, R178.H0_H0 ;  /* 0x200000b2fff47230 */ /* 0x000fe40000004100 */
[----:B------:R-:W-:Y:S01]  /*1ae0*/  FADD.FTZ R177, R177, R248 ;  /* 0x000000f8b1b17221 */ /* 0x000fe20000010000 */
[----:B------:R-:W-:Y:S02]  /*1af0*/  HADD2.F32 R243, -RZ, R182.H1_H1 ;  /* 0x300000b6fff37230 */ /* 0x000fe40000004100 */
        /* <DEDUP_REMOVED lines=27> */
[----:B------:R-:W-:Y:S02]  /*1cb0*/  IADD3 R213, R213, 0x20, RZ ;  /* 0x00000020d5d57810 */ /* 0x000fe40007ffe0ff */
[----:B------:R-:W-:Y:S01]  /*1cc0*/  IADD3 R221, R7, 0x20, RZ ;  /* 0x0000002007dd7810 */ /* 0x000fe20007ffe0ff */
[----:B--2---:R-:W-:-:S04]  /*1cd0*/  FMUL.FTZ R240, R181, R240 ;  /* 0x000000f0b5f07220 */ /* 0x004fc80000410000 */
[----:B------:R-:W-:Y:S01]  /*1ce0*/  FADD.FTZ R177, R177, R240 ;  /* 0x000000f0b1b17221 */ /* 0x000fe20000010000 */
[----:B------:R-:W-:Y:S01]  /*1cf0*/  FMUL.FTZ R238, R180, R179 ;  /* 0x000000b3b4ee7220 */ /* 0x000fe20000410000 */
[----:B------:R-:W-:-:S03]  /*1d00*/  FFMA.FTZ R176, R241, R240, R176 ;  /* 0x000000f0f1b07223 */ /* 0x000fc600000100b0 */
[----:B------:R-:W-:Y:S01]  /*1d10*/  FADD.FTZ R217, R177, R238 ;  /* 0x000000eeb1d97221 */ /* 0x000fe20000010000 */
[----:B------:R-:W-:-:S07]  /*1d20*/  FFMA.FTZ R216, R239, R238, R176 ;  /* 0x000000eeefd87223 */ /* 0x000fce00000100b0 */
.L_x_2287:
[----:B------:R-:W-:Y:S05]  /*1d30*/  BSYNC B2 ;  /* 0x0000000000027941 */ /* 0x000fea0003800000 */
.L_x_2286:
        /* <DEDUP_REMOVED lines=19> */
[----:B0----5:R-:W-:Y:S01]  /*1e70*/  FSEL R9, R212, RZ, !P3 ;  /* 0x000000ffd4097208 */ /* 0x021fe20005800000 */
[--C-:B--2---:R-:W-:Y:S02]  /*1e80*/  HADD2.F32 R237, -RZ, R176.reuse.H0_H0 ;  /* 0x200000b0ffed7230 */ /* 0x104fe40000004100 */
[----:B------:R-:W-:Y:S02]  /*1e90*/  HADD2.F32 R232, -RZ, R176.H1_H1 ;  /* 0x300000b0ffe87230 */ /* 0x000fe40000004100 */
[----:B------:R-:W2:Y:S01]  /*1ea0*/  LDL R176, [R1+0x11c] ;  /* 0x00011c0001b07983 */ /* 0x000ea20000100800 */
[--C-:B------:R-:W-:Y:S02]  /*1eb0*/  HADD2.F32 R230, -RZ, R177.reuse.H0_H0 ;  /* 0x200000b1ffe67230 */ /* 0x100fe40000004100 */
[----:B------:R-:W-:Y:S02]  /*1ec0*/  HADD2.F32 R228, -RZ, R177.H1_H1 ;  /* 0x300000b1ffe47230 */ /* 0x000fe40000004100 */
[----:B------:R-:W-:-:S02]  /*1ed0*/  HADD2.F32 R226, -RZ, R178.H0_H0 ;  /* 0x200000b2ffe27230 */ /* 0x000fc40000004100 */
[----:B------:R-:W-:Y:S02]  /*1ee0*/  HADD2.F32 R211, -RZ, R178.H1_H1 ;  /* 0x300000b2ffd37230 */ /* 0x000fe40000004100 */
[--C-:B------:R-:W-:Y:S02]  /*1ef0*/  HADD2.F32 R209, -RZ, R179.reuse.H0_H0 ;  /* 0x200000b3ffd17230 */ /* 0x100fe40000004100 */
[C---:B------:R-:W-:Y:S01]  /*1f00*/  FADD.FTZ R237, -R9.reuse, R237 ;  /* 0x000000ed09ed7221 */ /* 0x040fe20000010100 */
[----:B------:R-:W-:Y:S02]  /*1f10*/  HADD2.F32 R179, -RZ, R179.H1_H1 ;  /* 0x300000b3ffb37230 */ /* 0x000fe40000004100 */
[C---:B------:R-:W-:Y:S01]  /*1f20*/  FADD.FTZ R232, -R9.reuse, R232 ;  /* 0x000000e809e87221 */ /* 0x040fe20000010100 */
[C---:B------:R-:W-:Y:S01]  /*1f30*/  FADD.FTZ R230, -R9.reuse, R230 ;  /* 0x000000e609e67221 */ /* 0x040fe20000010100 */
[C---:B------:R-:W-:Y:S01]  /*1f40*/  FADD.FTZ R228, -R9.reuse, R228 ;  /* 0x000000e409e47221 */ /* 0x040fe20000010100 */
[C---:B------:R-:W-:Y:S01]  /*1f50*/  FADD.FTZ R226, -R9.reuse, R226 ;  /* 0x000000e209e27221 */ /* 0x040fe20000010100 */
[C---:B------:R-:W-:Y:S01]  /*1f60*/  FADD.FTZ R211, -R9.reuse, R211 ;  /* 0x000000d309d37221 */ /* 0x040fe20000010100 */
[C---:B------:R-:W-:Y:S01]  /*1f70*/  FADD.FTZ R209, -R9.reuse, R209 ;  /* 0x000000d109d17221 */ /* 0x040fe20000010100 */
[----:B------:R-:W-:Y:S01]  /*1f80*/  FADD.FTZ R9, -R9, R179 ;  /* 0x000000b309097221 */ /* 0x000fe20000010100 */
[----:B------:R-:W4:Y:S04]  /*1f90*/  LDL R178, [R1+0x108] ;  /* 0x0001080001b27983 */ /* 0x000f280000100800 */
[----:B------:R-:W4:Y:S01]  /*1fa0*/  LDL R179, [R1+0x10c] ;  /* 0x00010c0001b37983 */ /* 0x000f220000100800 */
[----:B---3--:R-:W-:-:S02]  /*1fb0*/  HADD2.F32 R233, -RZ, R180.H0_H0 ;  /* 0x200000b4ffe97230 */ /* 0x008fc40000004100 */
[----:B------:R-:W-:Y:S01]  /*1fc0*/  FMUL.FTZ R237, R6, R237 ;  /* 0x000000ed06ed7220 */ /* 0x000fe20000410000 */
[----:B------:R-:W3:Y:S02]  /*1fd0*/  LDL R177, [R1+0x104] ;  /* 0x0001040001b17983 */ /* 0x000ee40000100800 */
[----:B------:R-:W-:Y:S01]  /*1fe0*/  FADD.FTZ R76, R76, R233 ;  /* 0x000000e94c4c7221 */ /* 0x000fe20000010000 */
[-C--:B------:R-:W-:Y:S01]  /*1ff0*/  FFMA.FTZ R32, R237, R233.reuse, R32 ;  /* 0x000000e9ed207223 */ /* 0x080fe20000010020 */
[----:B--2---:R-:W-:Y:S02]  /*2000*/  FMUL.FTZ R233, R176, R233 ;  /* 0x000000e9b0e97220 */ /* 0x004fe40000410000 */
[----:B------:R-:W2:Y:S01]  /*2010*/  LDL R176, [R1+0x100] ;  /* 0x0001000001b07983 */ /* 0x000ea20000100800 */
[----:B------:R-:W-:Y:S02]  /*2020*/  HADD2.F32 R180, -RZ, R180.H1_H1 ;  /* 0x300000b4ffb47230 */ /* 0x000fe40000004100 */
[----:B------:R-:W-:Y:S01]  /*2030*/  FMUL.FTZ R230, R6, R230 ;  /* 0x000000e606e67220 */ /* 0x000fe20000410000 */
[----:B------:R-:W-:-:S02]  /*2040*/  HADD2.F32 R229, -RZ, R181.H0_H0 ;  /* 0x200000b5ffe57230 */ /* 0x000fc40000004100 */
[----:B------:R-:W-:Y:S01]  /*2050*/  FMUL.FTZ R232, R6, R232 ;  /* 0x000000e806e87220 */ /* 0x000fe20000410000 */
[----:B------:R-:W-:Y:S01]  /*2060*/  FADD.FTZ R217, R217, R233 ;  /* 0x000000e9d9d97221 */ /* 0x000fe20000010000 */
[----:B------:R-:W-:Y:S01]  /*2070*/  FMUL.FTZ R231, R231, R180 ;  /* 0x000000b4e7e77220 */ /* 0x000fe20000410000 */
[----:B------:R-:W-:Y:S01]  /*2080*/  FFMA.FTZ R216, R237, R233, R216 ;  /* 0x000000e9edd87223 */ /* 0x000fe200000100d8 */
[----:B------:R-:W-:Y:S02]  /*2090*/  HADD2.F32 R181, -RZ, R181.H1_H1 ;  /* 0x300000b5ffb57230 */ /* 0x000fe40000004100 */
        /* <DEDUP_REMOVED lines=8> */
[----:B----4-:R-:W-:Y:S01]  /*2120*/  FMUL.FTZ R227, R210, R181 ;  /* 0x000000b5d2e37220 */ /* 0x010fe20000410000 */
        /* <DEDUP_REMOVED lines=18> */
[----:B---3--:R-:W-:Y:S01]  /*2250*/  FMUL.FTZ R8, R177, R8 ;  /* 0x00000008b1087220 */ /* 0x008fe20000410000 */
        /* <DEDUP_REMOVED lines=14> */
[----:B--2---:R-:W-:-:S04]  /*2340*/  FMUL.FTZ R10, R176, R10 ;  /* 0x0000000ab00a7220 */ /* 0x004fc80000410000 */
[----:B------:R-:W-:Y:S01]  /*2350*/  FADD.FTZ R217, R217, R10 ;  /* 0x0000000ad9d97221 */ /* 0x000fe20000010000 */
[----:B------:R-:W-:-:S07]  /*2360*/  FFMA.FTZ R216, R9, R10, R216 ;  /* 0x0000000a09d87223 */ /* 0x000fce00000100d8 */
.L_x_2289:
[----:B------:R-:W-:Y:S05]  /*2370*/  BSYNC B2 ;  /* 0x0000000000027941 */ /* 0x000fea0003800000 */
.L_x_2288:
        /* <DEDUP_REMOVED lines=19> */
[----:B-----5:R-:W-:Y:S01]  /*24b0*/  FSEL R193, R212, RZ, !P3 ;  /* 0x000000ffd4c17208 */ /* 0x020fe20005800000 */
[--C-:B--2---:R-:W-:Y:S02]  /*24c0*/  HADD2.F32 R235, -RZ, R176.reuse.H0_H0 ;  /* 0x200000b0ffeb7230 */ /* 0x104fe40000004100 */
[----:B------:R-:W-:Y:S02]  /*24d0*/  HADD2.F32 R185, -RZ, R176.H1_H1 ;  /* 0x300000b0ffb97230 */ /* 0x000fe40000004100 */
        /* <DEDUP_REMOVED lines=14> */
[----:B------:R-:W2:Y:S04]  /*25c0*/  LDL R178, [R1+0xe8] ;  /* 0x0000e80001b27983 */ /* 0x000ea80000100800 */
[----:B------:R-:W2:Y:S04]  /*25d0*/  LDL R179, [R1+0xec] ;  /* 0x0000ec0001b37983 */ /* 0x000ea80000100800 */
[----:B------:R-:W2:Y:S04]  /*25e0*/  LDL R177, [R1+0xe4] ;  /* 0x0000e40001b17983 */ /* 0x000ea80000100800 */
[----:B------:R-:W2:Y:S01]  /*25f0*/  LDL R176, [R1+0xe0] ;  /* 0x0000e00001b07983 */ /* 0x000ea20000100800 */
[----:B---3--:R-:W-:-:S02]  /*2600*/  HADD2.F32 R222, -RZ, R180.H0_H0 ;  /* 0x200000b4ffde7230 */ /* 0x008fc40000004100 */
[----:B------:R-:W-:Y:S01]  /*2610*/  FMUL.FTZ R235, R6, R235 ;  /* 0x000000eb06eb7220 */ /* 0x000fe20000410000 */
[----:B------:R-:W-:Y:S02]  /*2620*/  HADD2.F32 R180, -RZ, R180.H1_H1 ;  /* 0x300000b4ffb47230 */ /* 0x000fe40000004100 */
[----:B------:R-:W-:Y:S01]  /*2630*/  FADD.FTZ R84, R84, R222 ;  /* 0x000000de54547221 */ /* 0x000fe20000010000 */
[-C--:B------:R-:W-:Y:S01]  /*2640*/  FFMA.FTZ R40, R235, R222.reuse, R40 ;  /* 0x000000deeb287223 */ /* 0x080fe20000010028 */
[----:B------:R-:W-:Y:S01]  /*2650*/  FMUL.FTZ R222, R219, R222 ;  /* 0x000000dedbde7220 */ /* 0x000fe20000410000 */
[--C-:B------:R-:W-:Y:S02]  /*2660*/  HADD2.F32 R218, -RZ, R181.reuse.H0_H0 ;  /* 0x200000b5ffda7230 */ /* 0x100fe40000004100 */
[C---:B------:R-:W-:Y:S01]  /*2670*/  FMUL.FTZ R186, R6.reuse, R186 ;  /* 0x000000ba06ba7220 */ /* 0x040fe20000410000 */
[----:B------:R-:W-:Y:S01]  /*2680*/  FMUL.FTZ R185, R6, R185 ;  /* 0x000000b906b97220 */ /* 0x000fe20000410000 */
[----:B------:R-:W-:Y:S01]  /*2690*/  FMUL.FTZ R219, R215, R180 ;  /* 0x000000b4d7db7220 */ /* 0x000fe20000410000 */
[----:B------:R-:W-:Y:S01]  /*26a0*/  FADD.FTZ R217, R217, R222 ;  /* 0x000000ded9d97221 */ /* 0x000fe20000010000 */
[----:B------:R-:W-:Y:S01]  /*26b0*/  FFMA.FTZ R216, R235, R222, R216 ;  /* 0x000000deebd87223 */ /* 0x000fe200000100d8 */
[----:B------:R-:W-:-:S02]  /*26c0*/  HADD2.F32 R181, -RZ, R181.H1_H1 ;  /* 0x300000b5ffb57230 */ /* 0x000fc40000004100 */
[----:B------:R-:W-:Y:S01]  /*26d0*/  FADD.FTZ R86, R86, R218 ;  /* 0x000000da56567221 */ /* 0x000fe20000010000 */
[-C--:B------:R-:W-:Y:S01]  /*26e0*/  FFMA.FTZ R42, R186, R218.reuse, R42 ;  /* 0x000000daba2a7223 */ /* 0x080fe2000001002a */
[----:B----4-:R-:W-:Y:S01]  /*26f0*/  FMUL.FTZ R218, R194, R218 ;  /* 0x000000dac2da7220 */ /* 0x010fe20000410000 */
[----:B------:R-:W-:Y:S01]  /*2700*/  FADD.FTZ R217, R217, R219 ;  /* 0x000000dbd9d97221 */ /* 0x000fe20000010000 */
[----:B------:R-:W-:Y:S01]  /*2710*/  FFMA.FTZ R216, R185, R219, R216 ;  /* 0x000000dbb9d87223 */ /* 0x000fe200000100d8 */
        /* <DEDUP_REMOVED lines=11> */
[--C-:B------:R-:W-:Y:S02]  /*27d0*/  HADD2.F32 R192, -RZ, R183.reuse.H0_H0 ;  /* 0x200000b7ffc07230 */ /* 0x100fe40000004100 */
[C---:B------:R-:W-:Y:S01]  /*27e0*/  FMUL.FTZ R191, R6.reuse, R191 ;  /* 0x000000bf06bf7220 */ /* 0x040fe20000410000 */
[----:B------:R-:W-:Y:S01]  /*27f0*/  FMUL.FTZ R189, R6, R189 ;  /* 0x000000bd06bd7220 */ /* 0x000fe20000410000 */
[----:B------:R-:W-:Y:S02]  /*2800*/  HADD2.F32 R183, -RZ, R183.H1_H1 ;  /* 0x300000b7ffb77230 */ /* 0x000fe40000004100 */
[----:B------:R-:W-:Y:S01]  /*2810*/  FADD.FTZ R90, R90, R192 ;  /* 0x000000c05a5a7221 */ /* 0x000fe20000010000 */
[----:B------:R-:W-:Y:S01]  /*2820*/  FFMA.FTZ R46, R191, R192, R46 ;  /* 0x000000c0bf2e7223 */ /* 0x000fe2000001002e */
        /* <DEDUP_REMOVED lines=23> */
.L_x_2291:
[----:B------:R-:W-:Y:S05]  /*29a0*/  BSYNC B2 ;  /* 0x0000000000027941 */ /* 0x000fea0003800000 */
.L_x_2290:
[----:B------:R-:W-:Y:S04]  /*29b0*/  BSSY B2, `(.L_x_2292) ;  /* 0x0000062000027945 */ /* 0x000fe80003800000 */
[----:B------:R-:W-:Y:S05]  /*29c0*/  @!P1 BRA `(.L_x_2293) ;  /* 0x0000000400809947 */ /* 0x000fea0003800000 */
[----:B------:R-:W0:Y:S01]  /*29d0*/  LDC.64 R178, c[0x0][0x2c8] ;  /* 0x0000b200ffb27b82 */ /* 0x000e220000000a00 */
[----:B------:R-:W-:Y:S01]  /*29e0*/  ISETP.NE.U32.AND P3, PT, RZ, UR14, PT ;  /* 0x0000000eff007c0c */ /* 0x000fe2000bf65070 */
[----:B------:R-:W2:Y:S03]  /*29f0*/  LDL R181, [R1+0xdc] ;  /* 0x0000dc0001b57983 */ /* 0x000ea60000100800 */
[----:B------:R-:W-:Y:S01]  /*2a00*/  ISETP.NE.AND.EX P3, PT, RZ, UR15, PT, P3 ;  /* 0x0000000fff007c0c */ /* 0x000fe2000bf65330 */
[----:B------:R-:W3:Y:S02]  /*2a10*/  LDL R180, [R1+0xd8] ;  /* 0x0000d80001b47983 */ /* 0x000ee40000100800 */
[----:B------:R-:W1:Y:S02]  /*2a20*/  LDC.64 R16, c[0x0][0x2b8] ;  /* 0x0000ae00ff107b82 */ /* 0x000e640000000a00 */
[----:B------:R-:W4:Y:S06]  /*2a30*/  LDL R182, [R1+0xd0] ;  /* 0x0000d00001b67983 */ /* 0x000f2c0000100800 */
[----:B------:R-:W1:Y:S02]  /*2a40*/  LDC.U8 R176, c[0x0][0x2a0] ;  /* 0x0000a800ffb07b82 */ /* 0x000e640000000000 */
[----:B0-----:R-:W-:-:S02]  /*2a50*/  @P3 IMAD.WIDE.U32 R12, R221, 0x10, R178 ;  /* 0x00000010dd0c3825 */ /* 0x001fc400078e00b2 */
[----:B------:R-:W4:Y:S04]  /*2a60*/  LDL R179, [R1+0xd4] ;  /* 0x0000d40001b37983 */ /* 0x000f280000100800 */
[----:B------:R0:W5:Y:S02]  /*2a70*/  @P3 LDG.E.128 R156, desc[UR4][R12.64] ;  /* 0x000000040c9c3981 */ /* 0x000164000c1e1d00 */
[----:B0-----:R-:W0:Y:S01]  /*2a80*/  LDC.64 R12, c[0x0][0x238] ;  /* 0x00008e00ff0c7b82 */ /* 0x001e220000000a00 */
[----:B-1----:R-:W-:Y:S01]  /*2a90*/  IMAD.WIDE.U32 R16, R213, 0x10, R16 ;  /* 0x00000010d5107825 */ /* 0x002fe200078e0010 */
[----:B------:R-:W-:-:S05]  /*2aa0*/  ISETP.NE.AND P3, PT, R176, RZ, PT ;  /* 0x000000ffb000720c */ /* 0x000fca0003f65270 */
[----:B------:R-:W2:Y:S01]  /*2ab0*/  LDG.E.128 R16, desc[UR4][R16.64] ;  /* 0x0000000410107981 */ /* 0x000ea2000c1e1d00 */
[----:B0-----:R-:W-:-:S06]  /*2ac0*/  IMAD.WIDE.U32 R12, R221, 0x10, R12 ;  /* 0x00000010dd0c7825 */ /* 0x001fcc00078e000c */
[----:B------:R-:W3:Y:S01]  /*2ad0*/  LDG.E.128 R12, desc[UR4][R12.64] ;  /* 0x000000040c0c7981 */ /* 0x000ee2000c1e1d00 */
[----:B-----5:R-:W-:Y:S01]  /*2ae0*/  FSEL R23, R212, RZ, !P3 ;  /* 0x000000ffd4177208 */ /* 0x020fe20005800000 */
[----:B--2---:R-:W-:Y:S02]  /*2af0*/  HADD2.F32 R220, -RZ, R16.H0_H0 ;  /* 0x20000010ffdc7230 */ /* 0x004fe40000004100 */
[--C-:B------:R-:W-:Y:S02]  /*2b00*/  HADD2.F32 R178, -RZ, R18.reuse.H0_H0 ;  /* 0x20000012ffb27230 */ /* 0x100fe40000004100 */
[----:B------:R-:W-:Y:S02]  /*2b10*/  HADD2.F32 R176, -RZ, R18.H1_H1 ;  /* 0x30000012ffb07230 */ /* 0x000fe40000004100 */
[----:B------:R-:W2:Y:S01]  /*2b20*/  LDL R18, [R1+0xcc] ;  /* 0x0000cc0001127983 */ /* 0x000ea20000100800 */
[----:B------:R-:W-:Y:S01]  /*2b30*/  FADD.FTZ R92, R92, R220 ;  /* 0x000000dc5c5c7221 */ /* 0x000fe20000010000 */
[----:B---3--:R-:W-:-:S02]  /*2b40*/  HADD2.F32 R234, -RZ, R12.H0_H0 ;  /* 0x2000000cffea7230 */ /* 0x008fc40000004100 */
[----:B------:R-:W-:Y:S02]  /*2b50*/  HADD2.F32 R11, -RZ, R12.H1_H1 ;  /* 0x3000000cff0b7230 */ /* 0x000fe40000004100 */
[--C-:B------:R-:W-:Y:S02]  /*2b60*/  HADD2.F32 R12, -RZ, R13.reuse.H0_H0 ;  /* 0x2000000dff0c7230 */ /* 0x100fe40000004100 */
[C---:B------:R-:W-:Y:S01]  /*2b70*/  FADD.FTZ R234, -R23.reuse, R234 ;  /* 0x000000ea17ea7221 */ /* 0x040fe20000010100 */
[----:B------:R-:W-:Y:S02]  /*2b80*/  HADD2.F32 R13, -RZ, R13.H1_H1 ;  /* 0x3000000dff0d7230 */ /* 0x000fe40000004100 */
[----:B------:R-:W-:Y:S01]  /*2b90*/  FADD.FTZ R11, -R23, R11 ;  /* 0x0000000b170b7221 */ /* 0x000fe20000010100 */
[--C-:B------:R-:W-:Y:S02]  /*2ba0*/  HADD2.F32 R177, -RZ, R14.reuse.H0_H0 ;  /* 0x2000000effb17230 */ /* 0x100fe40000004100 */
[----:B------:R-:W-:Y:S01]  /*2bb0*/  FMUL.FTZ R234, R6, R234 ;  /* 0x000000ea06ea7220 */ /* 0x000fe20000410000 */
[----:B------:R-:W-:-:S02]  /*2bc0*/  HADD2.F32 R20, -RZ, R14.H1_H1 ;  /* 0x3000000eff147230 */ /* 0x000fc40000004100 */
[--C-:B------:R-:W-:Y:S02]  /*2bd0*/  HADD2.F32 R21, -RZ, R15.reuse.H0_H0 ;  /* 0x2000000fff157230 */ /* 0x100fe40000004100 */
[C---:B------:R-:W-:Y:S01]  /*2be0*/  FADD.FTZ R14, -R23.reuse, R13 ;  /* 0x0000000d170e7221 */ /* 0x040fe20000010100 */
[----:B------:R-:W-:Y:S02]  /*2bf0*/  HADD2.F32 R15, -RZ, R15.H1_H1 ;  /* 0x3000000fff0f7230 */ /* 0x000fe40000004100 */
[C---:B------:R-:W-:Y:S01]  /*2c00*/  FADD.FTZ R12, -R23.reuse, R12 ;  /* 0x0000000c170c7221 */ /* 0x040fe20000010100 */
[----:B------:R-:W-:Y:S02]  /*2c10*/  HADD2.F32 R13, -RZ, R16.H1_H1 ;  /* 0x30000010ff0d7230 */ /* 0x000fe40000004100 */
[----:B------:R-:W-:Y:S01]  /*2c20*/  FMUL.FTZ R11, R6, R11 ;  /* 0x0000000b060b7220 */ /* 0x000fe20000410000 */
[-C--:B------:R-:W-:Y:S01]  /*2c30*/  FFMA.FTZ R48, R234, R220.reuse, R48 ;  /* 0x000000dcea307223 */ /* 0x080fe20000010030 */
[C---:B------:R-:W-:Y:S01]  /*2c40*/  FADD.FTZ R177, -R23.reuse, R177 ;  /* 0x000000b117b17221 */ /* 0x040fe20000010100 */
[C---:B------:R-:W-:Y:S01]  /*2c50*/  FADD.FTZ R20, -R23.reuse, R20 ;  /* 0x0000001417147221 */ /* 0x040fe20000010100 */
[----:B------:R-:W-:Y:S01]  /*2c60*/  FADD.FTZ R21, -R23, R21 ;  /* 0x0000001517157221 */ /* 0x000fe20000010100 */
[----:B------:R-:W-:Y:S01]  /*2c70*/  FMUL.FTZ R220, R181, R220 ;  /* 0x000000dcb5dc7220 */ /* 0x000fe20000410000 */
[----:B------:R-:W-:Y:S01]  /*2c80*/  FADD.FTZ R23, -R23, R15 ;  /* 0x0000000f17177221 */ /* 0x000fe20000010100 */
[----:B------:R-:W3:Y:S01]  /*2c90*/  LDL R181, [R1+0xc8] ;  /* 0x0000c80001b57983 */ /* 0x000ee20000100800 */
[----:B------:R-:W-:-:S02]  /*2ca0*/  HADD2.F32 R15, -RZ, R17.H0_H0 ;  /* 0x20000011ff0f7230 */ /* 0x000fc40000004100 */
[----:B------:R-:W-:Y:S01]  /*2cb0*/  FADD.FTZ R93, R93, R13 ;  /* 0x0000000d5d5d7221 */ /* 0x000fe20000010000 */
[----:B------:R-:W-:Y:S01]  /*2cc0*/  FMUL.FTZ R12, R6, R12 ;  /* 0x0000000c060c7220 */ /* 0x000fe20000410000 */
[-C--:B------:R-:W-:Y:S01]  /*2cd0*/  FFMA.FTZ R49, R11, R13.reuse, R49 ;  /* 0x0000000d0b317223 */ /* 0x080fe20000010031 */
[----:B------:R-:W-:Y:S02]  /*2ce0*/  FMUL.FTZ R13, R180, R13 ;  /* 0x0000000db40d7220 */ /* 0x000fe40000410000 */
[----:B------:R-:W3:Y:S01]  /*2cf0*/  LDL R180, [R1+0xc4] ;  /* 0x0000c40001b47983 */ /* 0x000ee20000100800 */
[----:B------:R-:W-:Y:S01]  /*2d00*/  FADD.FTZ R94, R94, R15 ;  /* 0x0000000f5e5e7221 */ /* 0x000fe20000010000 */
[-C--:B------:R-:W-:Y:S01]  /*2d10*/  FFMA.FTZ R50, R12, R15.reuse, R50 ;  /* 0x0000000f0c327223 */ /* 0x080fe20000010032 */
[----:B----4-:R-:W-:Y:S02]  /*2d20*/  FMUL.FTZ R15, R179, R15 ;  /* 0x0000000fb30f7220 */ /* 0x010fe40000410000 */
[----:B------:R-:W4:Y:S01]  /*2d30*/  LDL R179, [R1+0xc0] ;  /* 0x0000c00001b37983 */ /* 0x000f220000100800 */
[----:B------:R-:W-:Y:S01]  /*2d40*/  FADD.FTZ R217, R217, R220 ;  /* 0x000000dcd9d97221 */ /* 0x000fe20000010000 */
[----:B------:R-:W-:Y:S01]  /*2d50*/  FFMA.FTZ R216, R234, R220, R216 ;  /* 0x000000dcead87223 */ /* 0x000fe200000100d8 */
[----:B------:R-:W-:-:S02]  /*2d60*/  HADD2.F32 R17, -RZ, R17.H1_H1 ;  /* 0x30000011ff117230 */ /* 0x000fc40000004100 */
        /* <DEDUP_REMOVED lines=8> */
[----:B------:R-:W-:Y:S02]  /*2df0*/  FMUL.FTZ R16, R6, R177 ;  /* 0x000000b106107220 */ /* 0x000fe40000410000 */
[----:B------:R-:W-:Y:S01]  /*2e00*/  FADD.FTZ R217, R217, R17 ;  /* 0x00000011d9d97221 */ /* 0x000fe20000010000 */
[----:B------:R-:W-:Y:S01]  /*2e10*/  FFMA.FTZ R216, R14, R17, R216 ;  /* 0x000000110ed87223 */ /* 0x000fe200000100d8 */
[----:B------:R-:W-:-:S02]  /*2e20*/  HADD2.F32 R22, -RZ, R19.H0_H0 ;  /* 0x20000013ff167230 */ /* 0x000fc40000004100 */
[C---:B------:R-:W-:Y:S01]  /*2e30*/  FMUL.FTZ R21, R6.reuse, R21 ;  /* 0x0000001506157220 */ /* 0x040fe20000410000 */
[----:B------:R-:W-:Y:S02]  /*2e40*/  HADD2.F32 R184, -RZ, R19.H1_H1 ;  /* 0x30000013ffb87230 */ /* 0x000fe40000004100 */
[C---:B------:R-:W-:Y:S01]  /*2e50*/  FMUL.FTZ R19, R6.reuse, R20 ;  /* 0x0000001406137220 */ /* 0x040fe20000410000 */
        /* <DEDUP_REMOVED lines=13> */
[----:B------:R-:W-:Y:S01]  /*2f30*/  FFMA.FTZ R216, R16, R18, R216 ;  /* 0x0000001210d87223 */ /* 0x000fe200000100d8 */
[----:B---3--:R-:W-:-:S04]  /*2f40*/  FMUL.FTZ R20, R181, R176 ;  /* 0x000000b0b5147220 */ /* 0x008fc80000410000 */
[----:B------:R-:W-:Y:S01]  /*2f50*/  FADD.FTZ R217, R217, R20 ;  /* 0x00000014d9d97221 */ /* 0x000fe20000010000 */
[----:B------:R-:W-:Y:S01]  /*2f60*/  FFMA.FTZ R216, R19, R20, R216 ;  /* 0x0000001413d87223 */ /* 0x000fe200000100d8 */
[----:B------:R-:W-:-:S04]  /*2f70*/  FMUL.FTZ R22, R180, R22 ;  /* 0x00000016b4167220 */ /* 0x000fc80000410000 */
[----:B------:R-:W-:Y:S01]  /*2f80*/  FADD.FTZ R217, R217, R22 ;  /* 0x00000016d9d97221 */ /* 0x000fe20000010000 */
[----:B----4-:R-:W-:Y:S01]  /*2f90*/  FMUL.FTZ R184, R179, R184 ;  /* 0x000000b8b3b87220 */ /* 0x010fe20000410000 */
[----:B------:R-:W-:-:S03]  /*2fa0*/  FFMA.FTZ R216, R21, R22, R216 ;  /* 0x0000001615d87223 */ /* 0x000fc600000100d8 */
[----:B------:R-:W-:Y:S01]  /*2fb0*/  FADD.FTZ R217, R217, R184 ;  /* 0x000000b8d9d97221 */ /* 0x000fe20000010000 */
[----:B------:R-:W-:-:S07]  /*2fc0*/  FFMA.FTZ R216, R23, R184, R216 ;  /* 0x000000b817d87223 */ /* 0x000fce00000100d8 */
.L_x_2293:
[----:B------:R-:W-:Y:S05]  /*2fd0*/  BSYNC B2 ;  /* 0x0000000000027941 */ /* 0x000fea0003800000 */
.L_x_2292:
        /* <DEDUP_REMOVED lines=15> */
[----:B0-----:R-:W-:Y:S02]  /*30d0*/  IMAD.WIDE.U32 R176, R221, 0x10, R176 ;  /* 0x00000010ddb07825 */ /* 0x001fe400078e00b0 */
[----:B------:R-:W2:Y:S04]  /*30e0*/  LDL R221, [R1+0xbc] ;  /* 0x0000bc0001dd7983 */ /* 0x000ea80000100800 */
[----:B------:R-:W3:Y:S01]  /*30f0*/  LDG.E.128 R176, desc[UR4][R176.64] ;  /* 0x00000004b0b07981 */ /* 0x000ee2000c1e1d00 */
[----:B------:R-:W-:-:S06]  /*3100*/  IMAD.WIDE.U32 R180, R213, 0x10, R180 ;  /* 0x00000010d5b47825 */ /* 0x000fcc00078e00b4 */
[----:B------:R-:W4:Y:S01]  /*3110*/  LDG.E.128 R180, desc[UR4][R180.64] ;  /* 0x00000004b4b47981 */ /* 0x000f22000c1e1d00 */
[----:B-----5:R-:W-:-:S03]  /*3120*/  FSEL R206, R212, RZ, !P3 ;  /* 0x000000ffd4ce7208 */ /* 0x020fc60005800000 */
[----:B------:R-:W2:Y:S01]  /*3130*/  LDL R212, [R1+0xb4] ;  /* 0x0000b40001d47983 */ /* 0x000ea20000100800 */
[--C-:B---3--:R-:W-:Y:S02]  /*3140*/  HADD2.F32 R195, -RZ, R177.reuse.H0_H0 ;  /* 0x200000b1ffc37230 */ /* 0x108fe40000004100 */
[----:B------:R-:W-:Y:S02]  /*3150*/  HADD2.F32 R197, -RZ, R177.H1_H1 ;  /* 0x300000b1ffc57230 */ /* 0x000fe40000004100 */
[----:B------:R-:W3:Y:S01]  /*3160*/  LDL R177, [R1+0xa4] ;  /* 0x0000a40001b17983 */ /* 0x000ee20000100800 */
[--C-:B------:R-:W-:Y:S02]  /*3170*/  HADD2.F32 R236, -RZ, R176.reuse.H0_H0 ;  /* 0x200000b0ffec7230 */ /* 0x100fe40000004100 */
[----:B------:R-:W-:Y:S02]  /*3180*/  HADD2.F32 R223, -RZ, R176.H1_H1 ;  /* 0x300000b0ffdf7230 */ /* 0x000fe40000004100 */
[----:B------:R-:W3:Y:S01]  /*3190*/  LDL R176, [R1+0xa0] ;  /* 0x0000a00001b07983 */ /* 0x000ee20000100800 */
[----:B------:R-:W-:Y:S01]  /*31a0*/  FADD.FTZ R236, -R206, R236 ;  /* 0x000000ecceec7221 */ /* 0x000fe20000010100 */
[----:B----4-:R-:W-:-:S03]  /*31b0*/  HADD2.F32 R224, -RZ, R180.H0_H0 ;  /* 0x200000b4ffe07230 */ /* 0x010fc60000004100 */
[----:B------:R-:W-:Y:S01]  /*31c0*/  FMUL.FTZ R236, R6, R236 ;  /* 0x000000ec06ec7220 */ /* 0x000fe20000410000 */
[----:B------:R-:W-:Y:S01]  /*31d0*/  FADD.FTZ R195, -R206, R195 ;  /* 0x000000c3cec37221 */ /* 0x000fe20000010100 */
[----:B------:R-:W-:Y:S02]  /*31e0*/  HADD2.F32 R180, -RZ, R180.H1_H1 ;  /* 0x300000b4ffb47230 */ /* 0x000fe40000004100 */
[----:B------:R-:W-:Y:S01]  /*31f0*/  FADD.FTZ R64, R64, R224 ;  /* 0x000000e040407221 */ /* 0x000fe20000010000 */
[-C--:B------:R-:W-:Y:S01]  /*3200*/  FFMA.FTZ R164, R236, R224.reuse, R164 ;  /* 0x000000e0eca47223 */ /* 0x080fe200000100a4 */
[----:B------:R-:W-:Y:S01]  /*3210*/  FADD.FTZ R223, -R206, R223 ;  /* 0x000000dfcedf7221 */ /* 0x000fe20000010100 */
[----:B--2---:R-:W-:Y:S01]  /*3220*/  FMUL.FTZ R224, R221, R224 ;  /* 0x000000e0dde07220 */ /* 0x004fe20000410000 */
[----:B------:R-:W-:Y:S02]  /*3230*/  HADD2.F32 R199, -RZ, R178.H0_H0 ;  /* 0x200000b2ffc77230 */ /* 0x000fe40000004100 */
[----:B------:R-:W-:Y:S01]  /*3240*/  FMUL.FTZ R195, R6, R195 ;  /* 0x000000c306c37220 */ /* 0x000fe20000410000 */
[----:B------:R-:W-:-:S02]  /*3250*/  HADD2.F32 R198, -RZ, R181.H0_H0 ;  /* 0x200000b5ffc67230 */ /* 0x000fc40000004100 */
[----:B------:R-:W-:Y:S01]  /*3260*/  FMUL.FTZ R223, R6, R223 ;  /* 0x000000df06df7220 */ /* 0x000fe20000410000 */
        /* <DEDUP_REMOVED lines=13> */
[----:B------:R-:W-:Y:S02]  /*3340*/  HADD2.F32 R201, -RZ, R182.H0_H0 ;  /* 0x200000b6ffc97230 */ /* 0x000fe40000004100 */
[----:B------:R-:W-:Y:S01]  /*3350*/  FMUL.FTZ R197, R6, R197 ;  /* 0x000000c506c57220 */ /* 0x000fe20000410000 */
[----:B------:R-:W-:Y:S02]  /*3360*/  HADD2.F32 R202, -RZ, R178.H1_H1 ;  /* 0x300000b2ffca7230 */ /* 0x000fe40000004100 */
[----:B------:R-:W-:Y:S01]  /*3370*/  FMUL.FTZ R200, R200, R181 ;  /* 0x000000b5c8c87220 */ /* 0x000fe20000410000 */
[----:B------:R-:W-:Y:S01]  /*3380*/  FADD.FTZ R217, R217, R198 ;  /* 0x000000c6d9d97221 */ /* 0x000fe20000010000 */
[----:B------:R-:W-:Y:S01]  /*3390*/  FFMA.FTZ R216, R195, R198, R216 ;  /* 0x000000c6c3d87223 */ /* 0x000fe200000100d8 */
[----:B------:R-:W-:Y:S01]  /*33a0*/  FADD.FTZ R204, -R206, R204 ;  /* 0x000000cccecc7221 */ /* 0x000fe20000010100 */
[----:B------:R-:W-:-:S02]  /*33b0*/  HADD2.F32 R182, -RZ, R182.H1_H1 ;  /* 0x300000b6ffb67230 */ /* 0x000fc40000004100 */
[----:B------:R-:W-:Y:S01]  /*33c0*/  FADD.FTZ R168, R168, R201 ;  /* 0x000000c9a8a87221 */ /* 0x000fe20000010000 */
[-C--:B------:R-:W-:Y:S01]  /*33d0*/  FFMA.FTZ R100, R199, R201.reuse, R100 ;  /* 0x000000c9c7647223 */ /* 0x080fe20000010064 */
[----:B------:R-:W-:Y:S01]  /*33e0*/  FADD.FTZ R202, -R206, R202 ;  /* 0x000000caceca7221 */ /* 0x000fe20000010100 */
[----:B------:R-:W-:Y:S01]  /*33f0*/  FMUL.FTZ R201, R207, R201 ;  /* 0x000000c9cfc97220 */ /* 0x000fe20000410000 */
[----:B------:R-:W-:Y:S01]  /*3400*/  FADD.FTZ R217, R217, R200 ;  /* 0x000000c8d9d97221 */ /* 0x000fe20000010000 */
[----:B------:R-:W-:Y:S01]  /*3410*/  FFMA.FTZ R216, R197, R200, R216 ;  /* 0x000000c8c5d87223 */ /* 0x000fe200000100d8 */
[----:B------:R-:W-:Y:S02]  /*3420*/  HADD2.F32 R205, -RZ, R183.H0_H0 ;  /* 0x200000b7ffcd7230 */ /* 0x000fe40000004100 */
[C---:B------:R-:W-:Y:S01]  /*3430*/  FMUL.FTZ R204, R6.reuse, R204 ;  /* 0x000000cc06cc7220 */ /* 0x040fe20000410000 */
[----:B------:R-:W-:Y:S02]  /*3440*/  HADD2.F32 R179, -RZ, R179.H1_H1 ;  /* 0x300000b3ffb37230 */ /* 0x000fe40000004100 */
[----:B------:R-:W-:Y:S01]  /*3450*/  FMUL.FTZ R202, R6, R202 ;  /* 0x000000ca06ca7220 */ /* 0x000fe20000410000 */
[----:B------:R-:W-:Y:S01]  /*3460*/  FMUL.FTZ R203, R203, R182 ;  /* 0x000000b6cbcb7220 */ /* 0x000fe20000410000 */
[----:B------:R-:W-:Y:S01]  /*3470*/  FADD.FTZ R217, R217, R201 ;  /* 0x000000c9d9d97221 */ /* 0x000fe20000010000 */
[----:B------:R-:W-:Y:S01]  /*3480*/  FFMA.FTZ R216, R199, R201, R216 ;  /* 0x000000c9c7d87223 */ /* 0x000fe200000100d8 */
[----:B------:R-:W-:-:S02]  /*3490*/  HADD2.F32 R183, -RZ, R183.H1_H1 ;  /* 0x300000b7ffb77230 */ /* 0x000fc40000004100 */
[----:B------:R-:W-:Y:S01]  /*34a0*/  FADD.FTZ R170, R170, R205 ;  /* 0x000000cdaaaa7221 */ /* 0x000fe20000010000 */
[----:B------:R-:W-:Y:S01]  /*34b0*/  FFMA.FTZ R102, R204, R205, R102 ;  /* 0x000000cdcc667223 */ /* 0x000fe20000010066 */
        /* <DEDUP_REMOVED lines=12> */
[----:B---3--:R-:W-:-:S04]  /*3580*/  FMUL.FTZ R205, R177, R205 ;  /* 0x000000cdb1cd7220 */ /* 0x008fc80000410000 */
[----:B------:R-:W-:Y:S01]  /*3590*/  FADD.FTZ R217, R217, R205 ;  /* 0x000000cdd9d97221 */ /* 0x000fe20000010000 */
[----:B------:R-:W-:Y:S01]  /*35a0*/  FMUL.FTZ R207, R176, R183 ;  /* 0x000000b7b0cf7220 */ /* 0x000fe20000410000 */
[----:B------:R-:W-:-:S03]  /*35b0*/  FFMA.FTZ R216, R204, R205, R216 ;  /* 0x000000cdccd87223 */ /* 0x000fc600000100d8 */
[----:B------:R-:W-:Y:S01]  /*35c0*/  FADD.FTZ R217, R217, R207 ;  /* 0x000000cfd9d97221 */ /* 0x000fe20000010000 */
[----:B------:R-:W-:-:S07]  /*35d0*/  FFMA.FTZ R216, R206, R207, R216 ;  /* 0x000000cfced87223 */ /* 0x000fce00000100d8 */
.L_x_2285:
[----:B------:R-:W-:Y:S05]  /*35e0*/  BSYNC B1 ;  /* 0x0000000000017941 */ /* 0x000fea0003800000 */
.L_x_2271:
        /* <DEDUP_REMOVED lines=20> */
.L_x_2465:
        /* <DEDUP_REMOVED lines=11> */
[----:B------:R-:W-:-:S06]  /*37e0*/  HFMA2.MMA R178, -RZ, RZ, 0, 0 ;  /* 0x00000000ffb27435 */ /* 0x000fcc00000001ff */
[----:B------:R-:W-:Y:S01]  /*37f0*/  @P3 LEA.HI.SX32 R178, R177, R3, 0x1d ;  /* 0x00000003b1b23211 */ /* 0x000fe200078feaff */
[----:B------:R-:W-:Y:S06]  /*3800*/  @!P4 BRA `(.L_x_2296) ;  /* 0x0000000c0078c947 */ /* 0x000fec0003800000 */
[----:B------:R-:W-:Y:S04]  /*3810*/  BSSY B2, `(.L_x_2297) ;  /* 0x0000005000027945 */ /* 0x000fe80003800000 */
[----:B------:R-:W-:Y:S05]  /*3820*/  @!P3 BRA `(.L_x_2298) ;  /* 0x00000000000cb947 */ /* 0x000fea0003800000 */
[----:B------:R-:W0:Y:S02]  /*3830*/  LDC.64 R172, c[0x0][0x220] ;  /* 0x00008800ffac7b82 */ /* 0x000e240000000a00 */
[----:B0-----:R-:W-:-:S06]  /*3840*/  IMAD.WIDE.U32 R172, R178, 0x10, R172 ;  /* 0x00000010b2ac7825 */ /* 0x001fcc00078e00ac */
[----:B------:R-:W5:Y:S02]  /*3850*/  LDG.E.128 R172, desc[UR4][R172.64] ;  /* 0x00000004acac7981 */ /* 0x000f64000c1e1d00 */
.L_x_2298:
[----:B------:R-:W-:Y:S05]  /*3860*/  BSYNC B2 ;  /* 0x0000000000027941 */ /* 0x000fea0003800000 */
.L_x_2297:
        /* <DEDUP_REMOVED lines=9> */
.L_x_2300:
        /* <DEDUP_REMOVED lines=9> */
[----:B------:R-:W-:-:S05]  /*3990*/  @P4 HADD2.F32 R176, -RZ, R144.H0_H0 ;  /* 0x20000090ffb04230 */ /* 0x000fca0000004100 */
[----:B------:R-:W-:-:S07]  /*39a0*/  @P4 FADD.FTZ R177, R177, R176 ;  /* 0x000000b0b1b14221 */ /* 0x000fce0000010000 */
.L_x_2301:
[----:B------:R-:W-:Y:S05]  /*39b0*/  BSYNC B2 ;  /* 0x0000000000027941 */ /* 0x000fea0003800000 */
.L_x_2299:
[----:B------:R-:W3:Y:S01]  /*39c0*/  LDL R181, [R1+0x9c] ;  /* 0x00009c0001b57983 */ /* 0x000ee20000100800 */
[----:B------:R-:W-:Y:S01]  /*39d0*/  ISETP.NE.U32.AND P5, PT, RZ, UR10, PT ;  /* 0x0000000aff007c0c */ /* 0x000fe2000bfa5070 */
[----:B------:R-:W-:Y:S03]  /*39e0*/  BSSY B2, `(.L_x_2302) ;  /* 0x0000018000027945 */ /* 0x000fe60003800000 */
[----:B------:R-:W-:-:S13]  /*39f0*/  ISETP.NE.AND.EX P5, PT, RZ, UR11, PT, P5 ;  /* 0x0000000bff007c0c */ /* 0x000fda000bfa5350 */
[----:B------:R-:W-:-:S04]  /*3a00*/  @P5 F2FP.F16.F32.PACK_AB R176, RZ, R177 ;  /* 0x000000b1ffb0523e */ /* 0x000fc800000000ff */
[----:B------:R-:W-:Y:S02]  /*3a10*/  @P5 PRMT R56, R176, 0x7610, R56 ;  /* 0x00007610b0385816 */ /* 0x000fe40000000038 */
[----:B------:R-:W0:Y:S02]  /*3a20*/  @P3 LDC R176, c[0x0][0x29c] ;  /* 0x0000a700ffb03b82 */ /* 0x000e240000000800 */
[----:B0-----:R-:W-:Y:S01]  /*3a30*/  @P3 FMUL.FTZ R176, R177, R176 ;  /* 0x000000b0b1b03220 */ /* 0x001fe20000410000 */
[----:B-----5:R-:W-:-:S05]  /*3a40*/  @P3 HADD2.F32 R177, -RZ, R172.H0_H0 ;  /* 0x200000acffb13230 */ /* 0x020fca0000004100 */
[----:B------:R-:W-:Y:S01]  /*3a50*/  @P3 FFMA.FTZ R104, R176, R177, R104 ;  /* 0x000000b1b0683223 */ /* 0x000fe20000010068 */
[----:B---3--:R-:W-:-:S05]  /*3a60*/  @P3 FMUL.FTZ R176, R181, R176 ;  /* 0x000000b0b5b03220 */ /* 0x008fca0000410000 */
[----:B------:R-:W-:-:S04]  /*3a70*/  @P3 F2FP.F16.F32.PACK_AB R176, RZ, R176 ;  /* 0x000000b0ffb0323e */ /* 0x000fc800000000ff */
[----:B------:R-:W-:Y:S01]  /*3a80*/  @P3 PRMT R60, R176, 0x7610, R60 ;  /* 0x00007610b03c3816 */ /* 0x000fe2000000003c */
[----:B------:R-:W-:Y:S06]  /*3a90*/  @P2 BRA `(.L_x_2303) ;  /* 0x0000000000102947 */ /* 0x000fec0003800000 */
[----:B------:R-:W-:Y:S01]  /*3aa0*/  HFMA2.MMA R177, -RZ, RZ, 0, 0 ;  /* 0x00000000ffb17435 */ /* 0x000fe200000001ff */
[----:B------:R-:W-:Y:S10]  /*3ab0*/  @!P4 BRA `(.L_x_2304) ;  /* 0x000000000028c947 */ /* 0x000ff40003800000 */
[----:B------:R-:W-:Y:S01]  /*3ac0*/  HADD2.F32 R177, -RZ, R144.H1_H1 ;  /* 0x30000090ffb17230 */ /* 0x000fe20000004100 */
[----:B------:R-:W-:Y:S06]  /*3ad0*/  BRA `(.L_x_2304) ;  /* 0x0000000000207947 */ /* 0x000fec0003800000 */
.L_x_2303:
[----:B------:R-:W0:Y:S02]  /*3ae0*/  LDC.U8 R176, c[0x0][0x2a0] ;  /* 0x0000a800ffb07b82 */ /* 0x000e240000000000 */
[----:B0-----:R-:W-:-:S04]  /*3af0*/  ISETP.NE.AND P6, PT, R176, RZ, PT ;  /* 0x000000ffb000720c */ /* 0x001fc80003fc5270 */
[----:B------:R-:W-:-:S05]  /*3b00*/  FSEL R176, R179, RZ, !P6 ;  /* 0x000000ffb3b07208 */ /* 0x000fca0007000000 */
[----:B------:R-:W-:-:S04]  /*3b10*/  FFMA.FTZ R176, R251, R180, R176 ;  /* 0x000000b4fbb07223 */ /* 0x000fc800000100b0 */
[----:B------:R-:W-:-:S04]  /*3b20*/  FADD.FTZ R176, R250, -R176 ;  /* 0x800000b0fab07221 */ /* 0x000fc80000010000 */
[----:B------:R-:W-:Y:S01]  /*3b30*/  FMUL.FTZ R177, R6, R176 ;  /* 0x000000b006b17220 */ /* 0x000fe20000410000 */
[----:B------:R-:W-:-:S05]  /*3b40*/  @P4 HADD2.F32 R176, -RZ, R144.H1_H1 ;  /* 0x30000090ffb04230 */ /* 0x000fca0000004100 */
[----:B------:R-:W-:-:S07]  /*3b50*/  @P4 FADD.FTZ R177, R177, R176 ;  /* 0x000000b0b1b14221 */ /* 0x000fce0000010000 */
.L_x_2304:
[----:B------:R-:W-:Y:S05]  /*3b60*/  BSYNC B2 ;  /* 0x0000000000027941 */ /* 0x000fea0003800000 */
.L_x_2302:
[----:B------:R-:W3:Y:S01]  /*3b70*/  LDL R181, [R1+0x98] ;  /* 0x0000980001b57983 */ /* 0x000ee20000100800 */
[----:B------:R-:W-:Y:S01]  /*3b80*/  @P5 F2FP.F16.F32.PACK_AB R176, RZ, R177 ;  /* 0x000000b1ffb0523e */ /* 0x000fe200000000ff */
[----:B------:R-:W-:Y:S03]  /*3b90*/  BSSY B2, `(.L_x_2305) ;  /* 0x0000016000027945 */ /* 0x000fe60003800000 */
[----:B------:R-:W-:Y:S02]  /*3ba0*/  @P5 PRMT R56, R56, 0x5410, R176 ;  /* 0x0000541038385816 */ /* 0x000fe400000000b0 */
[----:B------:R-:W0:Y:S02]  /*3bb0*/  @P3 LDC R176, c[0x0][0x29c] ;  /* 0x0000a700ffb03b82 */ /* 0x000e240000000800 */
[----:B0-----:R-:W-:Y:S01]  /*3bc0*/  @P3 FMUL.FTZ R176, R177, R176 ;  /* 0x000000b0b1b03220 */ /* 0x001fe20000410000 */
[----:B------:R-:W-:-:S05]  /*3bd0*/  @P3 HADD2.F32 R177, -RZ, R172.H1_H1 ;  /* 0x300000acffb13230 */ /* 0x000fca0000004100 */
[----:B------:R-:W-:Y:S01]  /*3be0*/  @P3 FFMA.FTZ R105, R176, R177, R105 ;  /* 0x000000b1b0693223 */ /* 0x000fe20000010069 */
[----:B---3--:R-:W-:-:S05]  /*3bf0*/  @P3 FMUL.FTZ R176, R181, R176 ;  /* 0x000000b0b5b03220 */ /* 0x008fca0000410000 */
[----:B------:R-:W-:-:S04]  /*3c00*/  @P3 F2FP.F16.F32.PACK_AB R176, RZ, R176 ;  /* 0x000000b0ffb0323e */ /* 0x000fc800000000ff */
[----:B------:R-:W-:Y:S01]  /*3c10*/  @P3 PRMT R60, R60, 0x5410, R176 ;  /* 0x000054103c3c3816 */ /* 0x000fe200000000b0 */
[----:B------:R-:W-:Y:S06]  /*3c20*/  @P2 BRA `(.L_x_2306) ;  /* 0x0000000000102947 */ /* 0x000fec0003800000 */
[----:B------:R-:W-:Y:S01]  /*3c30*/  MOV R177, RZ ;  /* 0x000000ff00b17202 */ /* 0x000fe20000000f00 */
[----:B------:R-:W-:Y:S06]  /*3c40*/  @!P4 BRA `(.L_x_2307) ;  /* 0x000000000028c947 */ /* 0x000fec0003800000 */
[----:B------:R-:W-:Y:S01]  /*3c50*/  HADD2.F32 R177, -RZ, R145.H0_H0 ;  /* 0x20000091ffb17230 */ /* 0x000fe20000004100 */
[----:B------:R-:W-:Y:S06]  /*3c60*/  BRA `(.L_x_2307) ;  /* 0x0000000000207947 */ /* 0x000fec0003800000 */
.L_x_2306:
[----:B------:R-:W0:Y:S02]  /*3c70*/  LDC.U8 R176, c[0x0][0x2a0] ;  /* 0x0000a800ffb07b82 */ /* 0x000e240000000000 */
[----:B0-----:R-:W-:-:S04]  /*3c80*/  ISETP.NE.AND P6, PT, R176, RZ, PT ;  /* 0x000000ffb000720c */ /* 0x001fc80003fc5270 */
[----:B------:R-:W-:-:S05]  /*3c90*/  FSEL R176, R179, RZ, !P6 ;  /* 0x000000ffb3b07208 */ /* 0x000fca0007000000 */
[----:B------:R-:W-:-:S04]  /*3ca0*/  FFMA.FTZ R176, R249, R180, R176 ;  /* 0x000000b4f9b07223 */ /* 0x000fc800000100b0 */
[----:B------:R-:W-:-:S04]  /*3cb0*/  FADD.FTZ R176, R248, -R176 ;  /* 0x800000b0f8b07221 */ /* 0x000fc80000010000 */
[----:B------:R-:W-:Y:S01]  /*3cc0*/  FMUL.FTZ R177, R6, R176 ;  /* 0x000000b006b17220 */ /* 0x000fe20000410000 */
[----:B------:R-:W-:-:S05]  /*3cd0*/  @P4 HADD2.F32 R176, -RZ, R145.H0_H0 ;  /* 0x20000091ffb04230 */ /* 0x000fca0000004100 */
[----:B------:R-:W-:-:S07]  /*3ce0*/  @P4 FADD.FTZ R177, R177, R176 ;  /* 0x000000b0b1b14221 */ /* 0x000fce0000010000 */
.L_x_2307:
[----:B------:R-:W-:Y:S05]  /*3cf0*/  BSYNC B2 ;  /* 0x0000000000027941 */ /* 0x000fea0003800000 */
.L_x_2305:
[----:B------:R-:W3:Y:S01]  /*3d00*/  LDL R181, [R1+0x94] ;  /* 0x0000940001b57983 */ /* 0x000ee20000100800 */
[----:B------:R-:W-:Y:S01]  /*3d10*/  @P5 F2FP.F16.F32.PACK_AB R176, RZ, R177 ;  /* 0x000000b1ffb0523e */ /* 0x000fe200000000ff */
[----:B------:R-:W-:Y:S03]  /*3d20*/  BSSY B2, `(.L_x_2308) ;  /* 0x0000016000027945 */ /* 0x000fe60003800000 */
[----:B------:R-:W-:Y:S02]  /*3d30*/  @P5 PRMT R57, R176, 0x7610, R57 ;  /* 0x00007610b0395816 */ /* 0x000fe40000000039 */
[----:B------:R-:W0:Y:S02]  /*3d40*/  @P3 LDC R176, c[0x0][0x29c] ;  /* 0x0000a700ffb03b82 */ /* 0x000e240000000800 */
[----:B0-----:R-:W-:Y:S01]  /*3d50*/  @P3 FMUL.FTZ R176, R177, R176 ;  /* 0x000000b0b1b03220 */ /* 0x001fe20000410000 */
[----:B------:R-:W-:-:S05]  /*3d60*/  @P3 HADD2.F32 R177, -RZ, R173.H0_H0 ;  /* 0x200000adffb13230 */ /* 0x000fca0000004100 */
        /* <DEDUP_REMOVED lines=9> */
.L_x_2309:
        /* <DEDUP_REMOVED lines=8> */
.L_x_2310:
[----:B------:R-:W-:Y:S05]  /*3e80*/  BSYNC B2 ;  /* 0x0000000000027941 */ /* 0x000fea0003800000 */
.L_x_2308:
        /* <DEDUP_REMOVED lines=16> */
.L_x_2312:
        /* <DEDUP_REMOVED lines=8> */
.L_x_2313:
[----:B------:R-:W-:Y:S05]  /*4010*/  BSYNC B2 ;  /* 0x0000000000027941 */ /* 0x000fea0003800000 */
.L_x_2311:
        /* <DEDUP_REMOVED lines=16> */
.L_x_2315:
        /* <DEDUP_REMOVED lines=8> */
.L_x_2316:
[----:B------:R-:W-:Y:S05]  /*41a0*/  BSYNC B2 ;  /* 0x0000000000027941 */ /* 0x000fea0003800000 */
.L_x_2314:
        /* <DEDUP_REMOVED lines=16> */
.L_x_2318:
        /* <DEDUP_REMOVED lines=8> */
.L_x_2319:
[----:B------:R-:W-:Y:S05]  /*4330*/  BSYNC B2 ;  /* 0x0000000000027941 */ /* 0x000fea0003800000 */
.L_x_2317:
        /* <DEDUP_REMOVED lines=16> */
.L_x_2321:
        /* <DEDUP_REMOVED lines=8> */
.L_x_2322:
[----:B------:R-:W-:Y:S05]  /*44c0*/  BSYNC B2 ;  /* 0x0000000000027941 */ /* 0x000fea0003800000 */
.L_x_2320:
[----:B------:R-:W3:Y:S01]  /*44d0*/  LDL R182, [R1+0x80] ;  /* 0x0000800001b67983 */ /* 0x000ee20000100800 */
[----:B------:R-:W-:-:S04]  /*44e0*/  @P5 F2FP.F16.F32.PACK_AB R176, RZ, R181 ;  /* 0x000000b5ffb0523e */ /* 0x000fc800000000ff */
[----:B------:R-:W-:Y:S02]  /*44f0*/  @P5 PRMT R59, R59, 0x5410, R176 ;  /* 0x000054103b3b5816 */ /* 0x000fe400000000b0 */
[----:B------:R-:W0:Y:S02]  /*4500*/  @P3 LDC R176, c[0x0][0x29c] ;  /* 0x0000a700ffb03b82 */ /* 0x000e240000000800 */
[----:B0-----:R-:W-:Y:S01]  /*4510*/  @P3 FMUL.FTZ R181, R181, R176 ;  /* 0x000000b0b5b53220 */ /* 0x001fe20000410000 */
[----:B------:R-:W-:-:S05]  /*4520*/  @P3 HADD2.F32 R176, -RZ, R175.H1_H1 ;  /* 0x300000afffb03230 */ /* 0x000fca0000004100 */
[----:B------:R-:W-:Y:S02]  /*4530*/  @P3 FFMA.FTZ R111, R181, R176, R111 ;  /* 0x000000b0b56f3223 */ /* 0x000fe4000001006f */
[----:B------:R-:W0:Y:S02]  /*4540*/  @P5 LDC.64 R176, c[0x0][0x308] ;  /* 0x0000c200ffb05b82 */ /* 0x000e240000000a00 */
[C---:B0-----:R-:W-:Y:S01]  /*4550*/  @P5 IMAD.WIDE.U32 R176, R7.reuse, 0x10, R176 ;  /* 0x0000001007b05825 */ /* 0x041fe200078e00b0 */
[----:B------:R-:W-:-:S04]  /*4560*/  IADD3 R7, R7, 0x20, RZ ;  /* 0x0000002007077810 */ /* 0x000fc80007ffe0ff */
[----:B------:R3:W-:Y:S02]  /*4570*/  @P5 STG.E.128 desc[UR4][R176.64], R56 ;  /* 0x00000038b0005986 */ /* 0x0007e4000c101d04 */
[----:B---3--:R-:W-:-:S05]  /*4580*/  @P3 FMUL.FTZ R176, R182, R181 ;  /* 0x000000b5b6b03220 */ /* 0x008fca0000410000 */
[----:B------:R-:W-:-:S04]  /*4590*/  @P3 F2FP.F16.F32.PACK_AB R176, RZ, R176 ;  /* 0x000000b0ffb0323e */ /* 0x000fc800000000ff */
[----:B------:R-:W-:Y:S02]  /*45a0*/  @P3 PRMT R63, R63, 0x5410, R176 ;  /* 0x000054103f3f3816 */ /* 0x000fe400000000b0 */
[----:B------:R-:W0:Y:S02]  /*45b0*/  @P3 LDC.64 R176, c[0x0][0x2f8] ;  /* 0x0000be00ffb03b82 */ /* 0x000e240000000a00 */
[C---:B0-----:R-:W-:Y:S01]  /*45c0*/  @P3 IMAD.WIDE.U32 R176, R178.reuse, 0x10, R176 ;  /* 0x00000010b2b03825 */ /* 0x041fe200078e00b0 */
[----:B------:R-:W-:-:S04]  /*45d0*/  IADD3 R178, R178, 0x20, RZ ;  /* 0x00000020b2b27810 */ /* 0x000fc80007ffe0ff */
[----:B------:R0:W-:Y:S03]  /*45e0*/  @P3 STG.E.128 desc[UR4][R176.64], R60 ;  /* 0x0000003cb0003986 */ /* 0x0001e6000c101d04 */
.L_x_2296:
[----:B------:R-:W-:Y:S05]  /*45f0*/  BSYNC B1 ;  /* 0x0000000000017941 */ /* 0x000fea0003800000 */
.L_x_2295:
        /* <DEDUP_REMOVED lines=8> */
.L_x_2326:
[----:B------:R-:W-:Y:S05]  /*4680*/  BSYNC B2 ;  /* 0x0000000000027941 */ /* 0x000fea0003800000 */
.L_x_2325:
[----:B------:R-:W-:Y:S04]  /*4690*/  BSSY B2, `(.L_x_2327) ;  /* 0x0000014000027945 */ /* 0x000fe80003800000 */
[----:B------:R-:W-:Y:S05]  /*46a0*/  @P2 BRA `(.L_x_2328) ;  /* 0x00000000001c2947 */ /* 0x000fea0003800000 */
[----:B------:R-:W-:Y:S01]  /*46b0*/  UISETP.NE.U32.AND UP0, UPT, UR14, URZ, UPT ;  /* 0x0000003f0e00728c */ /* 0x000fe2000bf05070 */
[----:B0-----:R-:W-:-:S03]  /*46c0*/  MOV R177, RZ ;  /* 0x000000ff00b17202 */ /* 0x001fc60000000f00 */
[----:B------:R-:W-:-:S06]  /*46d0*/  UISETP.NE.AND.EX UP0, UPT, UR15, URZ, UPT, UP0 ;  /* 0x0000003f0f00728c */ /* 0x000fcc000bf05300 */
[----:B------:R-:W-:-:S13]  /*46e0*/  PLOP3.LUT P4, PT, PT, PT, UP0, 0x80, 0x0 ;  /* 0x000000000000781c */ /* 0x000fda0003f8f008 */
[----:B------:R-:W-:Y:S05]  /*46f0*/  @!P4 BRA `(.L_x_2329) ;  /* 0x000000000034c947 */ /* 0x000fea0003800000 */
[----:B------:R-:W-:Y:S01]  /*4700*/  HADD2.F32 R177, -RZ, R148.H0_H0 ;  /* 0x20000094ffb17230 */ /* 0x000fe20000004100 */
[----:B------:R-:W-:Y:S06]  /*4710*/  BRA `(.L_x_2329) ;  /* 0x00000000002c7947 */ /* 0x000fec0003800000 */
.L_x_2328:
        /* <DEDUP_REMOVED lines=11> */
.L_x_2329:
[----:B------:R-:W-:Y:S05]  /*47d0*/  BSYNC B2 ;  /* 0x0000000000027941 */ /* 0x000fea0003800000 */
.L_x_2327:
        /* <DEDUP_REMOVED lines=9> */
[-C--:B------:R-:W-:Y:S01]  /*4870*/  @P3 FFMA.FTZ R112, R177, R176.reuse, R112 ;  /* 0x000000b0b1703223 */ /* 0x080fe20000010070 */
        /* <DEDUP_REMOVED lines=8> */
.L_x_2331:
        /* <DEDUP_REMOVED lines=8> */
.L_x_2332:
[----:B------:R-:W-:Y:S05]  /*4980*/  BSYNC B2 ;  /* 0x0000000000027941 */ /* 0x000fea0003800000 */
.L_x_2330:
[----:B------:R-:W3:Y:S01]  /*4990*/  LDL R181, [R1+0x78] ;  /* 0x0000780001b57983 */ /* 0x000ee20000100800 */
[----:B------:R-:W-:Y:S01]  /*49a0*/  @P5 F2FP.F16.F32.PACK_AB R176, RZ, R177 ;  /* 0x000000b1ffb0523e */ /* 0x000fe200000000ff */
[----:B------:R-:W-:Y:S03]  /*49b0*/  BSSY B2, `(.L_x_2333) ;  /* 0x0000016000027945 */ /* 0x000fe60003800000 */
[----:B------:R-:W-:Y:S02]  /*49c0*/  @P5 PRMT R56, R56, 0x5410, R176 ;  /* 0x0000541038385816 */ /* 0x000fe400000000b0 */
[----:B------:R-:W0:Y:S02]  /*49d0*/  @P3 LDC R176, c[0x0][0x29c] ;  /* 0x0000a700ffb03b82 */ /* 0x000e240000000800 */
[----:B0-----:R-:W-:Y:S01]  /*49e0*/  @P3 FMUL.FTZ R176, R177, R176 ;  /* 0x000000b0b1b03220 */ /* 0x001fe20000410000 */
[----:B------:R-:W-:-:S05]  /*49f0*/  @P3 HADD2.F32 R177, -RZ, R172.H1_H1 ;  /* 0x300000acffb13230 */ /* 0x000fca0000004100 */
[-C--:B------:R-:W-:Y:S01]  /*4a00*/  @P3 FFMA.FTZ R113, R177, R176.reuse, R113 ;  /* 0x000000b0b1713223 */ /* 0x080fe20000010071 */
        /* <DEDUP_REMOVED lines=8> */
.L_x_2334:
        /* <DEDUP_REMOVED lines=8> */
.L_x_2335:
[----:B------:R-:W-:Y:S05]  /*4b10*/  BSYNC B2 ;  /* 0x0000000000027941 */ /* 0x000fea0003800000 */
.L_x_2333:
[----:B------:R-:W3:Y:S01]  /*4b20*/  LDL R181, [R1+0x74] ;  /* 0x0000740001b57983 */ /* 0x000ee20000100800 */
[----:B------:R-:W-:Y:S01]  /*4b30*/  @P5 F2FP.F16.F32.PACK_AB R176, RZ, R177 ;  /* 0x000000b1ffb0523e */ /* 0x000fe200000000ff */
[----:B------:R-:W-:Y:S03]  /*4b40*/  BSSY B2, `(.L_x_2336) ;  /* 0x0000016000027945 */ /* 0x000fe60003800000 */
[----:B------:R-:W-:Y:S02]  /*4b50*/  @P5 PRMT R57, R176, 0x7610, R57 ;  /* 0x00007610b0395816 */ /* 0x000fe40000000039 */
[----:B------:R-:W0:Y:S02]  /*4b60*/  @P3 LDC R176, c[0x0][0x29c] ;  /* 0x0000a700ffb03b82 */ /* 0x000e240000000800 */
[----:B0-----:R-:W-:Y:S01]  /*4b70*/  @P3 FMUL.FTZ R176, R177, R176 ;  /* 0x000000b0b1b03220 */ /* 0x001fe20000410000 */
[----:B------:R-:W-:-:S05]  /*4b80*/  @P3 HADD2.F32 R177, -RZ, R173.H0_H0 ;  /* 0x200000adffb13230 */ /* 0x000fca0000004100 */
        /* <DEDUP_REMOVED lines=9> */
.L_x_2337:
        /* <DEDUP_REMOVED lines=8> */
.L_x_2338:
[----:B------:R-:W-:Y:S05]  /*4ca0*/  BSYNC B2 ;  /* 0x0000000000027941 */ /* 0x000fea0003800000 */
.L_x_2336:
        /* <DEDUP_REMOVED lines=16> */
.L_x_2340:
        /* <DEDUP_REMOVED lines=8> */
.L_x_2341:
[----:B------:R-:W-:Y:S05]  /*4e30*/  BSYNC B2 ;  /* 0x0000000000027941 */ /* 0x000fea0003800000 */
.L_x_2339:
        /* <DEDUP_REMOVED lines=16> */
.L_x_2343:
        /* <DEDUP_REMOVED lines=8> */
.L_x_2344:
[----:B------:R-:W-:Y:S05]  /*4fc0*/  BSYNC B2 ;  /* 0x0000000000027941 */ /* 0x000fea0003800000 */
.L_x_2342:
        /* <DEDUP_REMOVED lines=16> */
.L_x_2346:
        /* <DEDUP_REMOVED lines=8> */
.L_x_2347:
[----:B------:R-:W-:Y:S05]  /*5150*/  BSYNC B2 ;  /* 0x0000000000027941 */ /* 0x000fea0003800000 */
.L_x_2345:
        /* <DEDUP_REMOVED lines=16> */
.L_x_2349:
        /* <DEDUP_REMOVED lines=8> */
.L_x_2350:
[----:B------:R-:W-:Y:S05]  /*52e0*/  BSYNC B2 ;  /* 0x0000000000027941 */ /* 0x000fea0003800000 */
.L_x_2348:
[----:B------:R-:W3:Y:S01]  /*52f0*/  LDL R181, [R1+0x60] ;  /* 0x0000600001b57983 */ /* 0x000ee20000100800 */
[----:B------:R-:W-:-:S04]  /*5300*/  @P5 F2FP.F16.F32.PACK_AB R176, RZ, R177 ;  /* 0x000000b1ffb0523e */ /* 0x000fc800000000ff */
[----:B------:R-:W-:Y:S02]  /*5310*/  @P5 PRMT R59, R59, 0x5410, R176 ;  /* 0x000054103b3b5816 */ /* 0x000fe400000000b0 */
[----:B------:R-:W0:Y:S02]  /*5320*/  @P3 LDC R176, c[0x0][0x29c] ;  /* 0x0000a700ffb03b82 */ /* 0x000e240000000800 */
[----:B0-----:R-:W-:Y:S01]  /*5330*/  @P3 FMUL.FTZ R176, R177, R176 ;  /* 0x000000b0b1b03220 */ /* 0x001fe20000410000 */
[----:B------:R-:W-:-:S05]  /*5340*/  @P3 HADD2.F32 R177, -RZ, R175.H1_H1 ;  /* 0x300000afffb13230 */ /* 0x000fca0000004100 */
[-C--:B------:R-:W-:Y:S01]  /*5350*/  @P3 FFMA.FTZ R119, R177, R176.reuse, R119 ;  /* 0x000000b0b1773223 */ /* 0x080fe20000010077 */
[----:B---3--:R-:W-:-:S05]  /*5360*/  @P3 FMUL.FTZ R176, R181, R176 ;  /* 0x000000b0b5b03220 */ /* 0x008fca0000410000 */
[----:B------:R-:W-:-:S04]  /*5370*/  @P3 F2FP.F16.F32.PACK_AB R176, RZ, R176 ;  /* 0x000000b0ffb0323e */ /* 0x000fc800000000ff */
        /* <DEDUP_REMOVED lines=9> */
.L_x_2324:
[----:B------:R-:W-:Y:S05]  /*5410*/  BSYNC B1 ;  /* 0x0000000000017941 */ /* 0x000fea0003800000 */
.L_x_2323:
[----:B------:R-:W-:Y:S04]  /*5420*/  BSSY B1, `(.L_x_2351) ;  /* 0x00000e0000017945 */ /* 0x000fe80003800000 */
[----:B------:R-:W-:Y:S05]  /*5430*/  @!P0 BRA `(.L_x_2352) ;  /* 0x0000000c00788947 */ /* 0x000fea0003800000 */
[----:B------:R-:W-:Y:S04]  /*5440*/  BSSY B2, `(.L_x_2353) ;  /* 0x0000005000027945 */ /* 0x000fe80003800000 */
[----:B------:R-:W-:Y:S05]  /*5450*/  @!P3 BRA `(.L_x_2354) ;  /* 0x00000000000cb947 */ /* 0x000fea0003800000 */
[----:B------:R-:W3:Y:S02]  /*5460*/  LDC.64 R172, c[0x0][0x220] ;  /* 0x00008800ffac7b82 */ /* 0x000ee40000000a00 */
[----:B---3--:R-:W-:-:S06]  /*5470*/  IMAD.WIDE.U32 R172, R178, 0x10, R172 ;  /* 0x00000010b2ac7825 */ /* 0x008fcc00078e00ac */
[----:B------:R-:W5:Y:S02]  /*5480*/  LDG.E.128 R172, desc[UR4][R172.64] ;  /* 0x00000004acac7981 */ /* 0x000f64000c1e1d00 */
.L_x_2354:
[----:B------:R-:W-:Y:S05]  /*5490*/  BSYNC B2 ;  /* 0x0000000000027941 */ /* 0x000fea0003800000 */
.L_x_2353:
[----:B------:R-:W-:Y:S04]  /*54a0*/  BSSY B2, `(.L_x_2355) ;  /* 0x0000014000027945 */ /* 0x000fe80003800000 */
[----:B------:R-:W-:Y:S05]  /*54b0*/  @P2 BRA `(.L_x_2356) ;  /* 0x00000000001c2947 */ /* 0x000fea0003800000 */
[----:B------:R-:W-:Y:S01]  /*54c0*/  UISETP.NE.U32.AND UP0, UPT, UR14, URZ, UPT ;  /* 0x0000003f0e00728c */ /* 0x000fe2000bf05070 */
[----:B01----:R-:W-:-:S03]  /*54d0*/  MOV R177, RZ ;  /* 0x000000ff00b17202 */ /* 0x003fc60000000f00 */
[----:B------:R-:W-:-:S06]  /*54e0*/  UISETP.NE.AND.EX UP0, UPT, UR15, URZ, UPT, UP0 ;  /* 0x0000003f0f00728c */ /* 0x000fcc000bf05300 */
[----:B------:R-:W-:-:S13]  /*54f0*/  PLOP3.LUT P4, PT, PT, PT, UP0, 0x80, 0x0 ;  /* 0x000000000000781c */ /* 0x000fda0003f8f008 */
[----:B------:R-:W-:Y:S05]  /*5500*/  @!P4 BRA `(.L_x_2357) ;  /* 0x000000000034c947 */ /* 0x000fea0003800000 */
[----:B------:R-:W-:Y:S01]  /*5510*/  HADD2.F32 R177, -RZ, R152.H0_H0 ;  /* 0x20000098ffb17230 */ /* 0x000fe20000004100 */
[----:B------:R-:W-:Y:S06]  /*5520*/  BRA `(.L_x_2357) ;  /* 0x00000000002c7947 */ /* 0x000fec0003800000 */
.L_x_2356:
        /* <DEDUP_REMOVED lines=11> */
.L_x_2357:
[----:B------:R-:W-:Y:S05]  /*55e0*/  BSYNC B2 ;  /* 0x0000000000027941 */ /* 0x000fea0003800000 */
.L_x_2355:
        /* <DEDUP_REMOVED lines=18> */
.L_x_2359:
        /* <DEDUP_REMOVED lines=8> */
.L_x_2360:
[----:B------:R-:W-:Y:S05]  /*5790*/  BSYNC B2 ;  /* 0x0000000000027941 */ /* 0x000fea0003800000 */
.L_x_2358:
        /* <DEDUP_REMOVED lines=16> */
.L_x_2362:
        /* <DEDUP_REMOVED lines=8> */
.L_x_2363:
[----:B------:R-:W-:Y:S05]  /*5920*/  BSYNC B2 ;  /* 0x0000000000027941 */ /* 0x000fea0003800000 */
.L_x_2361:
        /* <DEDUP_REMOVED lines=16> */
.L_x_2365:
        /* <DEDUP_REMOVED lines=8> */
.L_x_2366:
[----:B------:R-:W-:Y:S05]  /*5ab0*/  BSYNC B2 ;  /* 0x0000000000027941 */ /* 0x000fea0003800000 */
.L_x_2364:
        /* <DEDUP_REMOVED lines=16> */
.L_x_2368:
        /* <DEDUP_REMOVED lines=8> */
.L_x_2369:
[----:B------:R-:W-:Y:S05]  /*5c40*/  BSYNC B2 ;  /* 0x0000000000027941 */ /* 0x000fea0003800000 */
.L_x_2367:
        /* <DEDUP_REMOVED lines=16> */
.L_x_2371:
        /* <DEDUP_REMOVED lines=8> */
.L_x_2372:
[----:B------:R-:W-:Y:S05]  /*5dd0*/  BSYNC B2 ;  /* 0x0000000000027941 */ /* 0x000fea0003800000 */
.L_x_2370:
        /* <DEDUP_REMOVED lines=16> */
.L_x_2374:
        /* <DEDUP_REMOVED lines=8> */
.L_x_2375:
[----:B------:R-:W-:Y:S05]  /*5f60*/  BSYNC B2 ;  /* 0x0000000000027941 */ /* 0x000fea0003800000 */
.L_x_2373:
        /* <DEDUP_REMOVED lines=16> */
.L_x_2377:
        /* <DEDUP_REMOVED lines=8> */
.L_x_2378:
[----:B------:R-:W-:Y:S05]  /*60f0*/  BSYNC B2 ;  /* 0x0000000000027941 */ /* 0x000fea0003800000 */
.L_x_2376:
        /* <DEDUP_REMOVED lines=18> */
.L_x_2352:
[----:B------:R-:W-:Y:S05]  /*6220*/  BSYNC B1 ;  /* 0x0000000000017941 */ /* 0x000fea0003800000 */
.L_x_2351:
[----:B------:R-:W-:Y:S04]  /*6230*/  BSSY B1, `(.L_x_2379) ;  /* 0x00000e0000017945 */ /* 0x000fe80003800000 */
[----:B------:R-:W-:Y:S05]  /*6240*/  @!P1 BRA `(.L_x_2380) ;  /* 0x0000000c00789947 */ /* 0x000fea0003800000 */
[----:B------:R-:W-:Y:S04]  /*6250*/  BSSY B2, `(.L_x_2381) ;  /* 0x0000005000027945 */ /* 0x000fe80003800000 */
[----:B------:R-:W-:Y:S05]  /*6260*/  @!P3 BRA `(.L_x_2382) ;  /* 0x00000000000cb947 */ /* 0x000fea0003800000 */
[----:B------:R-:W4:Y:S02]  /*6270*/  LDC.64 R172, c[0x0][0x220] ;  /* 0x00008800ffac7b82 */ /* 0x000f240000000a00 */
[----:B----4-:R-:W-:-:S06]  /*6280*/  IMAD.WIDE.U32 R172, R178, 0x10, R172 ;  /* 0x00000010b2ac7825 */ /* 0x010fcc00078e00ac */
[----:B------:R-:W5:Y:S02]  /*6290*/  LDG.E.128 R172, desc[UR4][R172.64] ;  /* 0x00000004acac7981 */ /* 0x000f64000c1e1d00 */
.L_x_2382:
[----:B------:R-:W-:Y:S05]  /*62a0*/  BSYNC B2 ;  /* 0x0000000000027941 */ /* 0x000fea0003800000 */
.L_x_2381:
[----:B------:R-:W-:Y:S04]  /*62b0*/  BSSY B2, `(.L_x_2383) ;  /* 0x0000014000027945 */ /* 0x000fe80003800000 */
[----:B------:R-:W-:Y:S05]  /*62c0*/  @P2 BRA `(.L_x_2384) ;  /* 0x00000000001c2947 */ /* 0x000fea0003800000 */
[----:B------:R-:W-:Y:S01]  /*62d0*/  UISETP.NE.U32.AND UP0, UPT, UR14, URZ, UPT ;  /* 0x0000003f0e00728c */ /* 0x000fe2000bf05070 */
[----:B01-3--:R-:W-:-:S03]  /*62e0*/  MOV R177, RZ ;  /* 0x000000ff00b17202 */ /* 0x00bfc60000000f00 */
[----:B------:R-:W-:-:S06]  /*62f0*/  UISETP.NE.AND.EX UP0, UPT, UR15, URZ, UPT, UP0 ;  /* 0x0000003f0f00728c */ /* 0x000fcc000bf05300 */
[----:B------:R-:W-:-:S13]  /*6300*/  PLOP3.LUT P4, PT, PT, PT, UP0, 0x80, 0x0 ;  /* 0x000000000000781c */ /* 0x000fda0003f8f008 */
[----:B------:R-:W-:Y:S05]  /*6310*/  @!P4 BRA `(.L_x_2385) ;  /* 0x000000000034c947 */ /* 0x000fea0003800000 */
[----:B------:R-:W-:Y:S01]  /*6320*/  HADD2.F32 R177, -RZ, R156.H0_H0 ;  /* 0x2000009cffb17230 */ /* 0x000fe20000004100 */
[----:B------:R-:W-:Y:S06]  /*6330*/  BRA `(.L_x_2385) ;  /* 0x00000000002c7947 */ /* 0x000fec0003800000 */
.L_x_2384:
        /* <DEDUP_REMOVED lines=11> */
.L_x_2385:
[----:B------:R-:W-:Y:S05]  /*63f0*/  BSYNC B2 ;  /* 0x0000000000027941 */ /* 0x000fea0003800000 */
.L_x_2383:
        /* <DEDUP_REMOVED lines=18> */
.L_x_2387:
        /* <DEDUP_REMOVED lines=8> */
.L_x_2388:
[----:B------:R-:W-:Y:S05]  /*65a0*/  BSYNC B2 ;  /* 0x0000000000027941 */ /* 0x000fea0003800000 */
.L_x_2386:
        /* <DEDUP_REMOVED lines=16> */
.L_x_2390:
        /* <DEDUP_REMOVED lines=8> */
.L_x_2391:
[----:B------:R-:W-:Y:S05]  /*6730*/  BSYNC B2 ;  /* 0x0000000000027941 */ /* 0x000fea0003800000 */
.L_x_2389:
        /* <DEDUP_REMOVED lines=16> */
.L_x_2393:
        /* <DEDUP_REMOVED lines=8> */
.L_x_2394:
[----:B------:R-:W-:Y:S05]  /*68c0*/  BSYNC B2 ;  /* 0x0000000000027941 */ /* 0x000fea0003800000 */
.L_x_2392:
        /* <DEDUP_REMOVED lines=16> */
.L_x_2396:
        /* <DEDUP_REMOVED lines=8> */
.L_x_2397:
[----:B------:R-:W-:Y:S05]  /*6a50*/  BSYNC B2 ;  /* 0x0000000000027941 */ /* 0x000fea0003800000 */
.L_x_2395:
        /* <DEDUP_REMOVED lines=16> */
.L_x_2399:
        /* <DEDUP_REMOVED lines=8> */
.L_x_2400:
[----:B------:R-:W-:Y:S05]  /*6be0*/  BSYNC B2 ;  /* 0x0000000000027941 */ /* 0x000fea0003800000 */
.L_x_2398:
        /* <DEDUP_REMOVED lines=16> */
.L_x_2402:
        /* <DEDUP_REMOVED lines=8> */
.L_x_2403:
[----:B------:R-:W-:Y:S05]  /*6d70*/  BSYNC B2 ;  /* 0x0000000000027941 */ /* 0x000fea0003800000 */
.L_x_2401:
        /* <DEDUP_REMOVED lines=16> */
.L_x_2405:
        /* <DEDUP_REMOVED lines=8> */
.L_x_2406:
[----:B------:R-:W-:Y:S05]  /*6f00*/  BSYNC B2 ;  /* 0x0000000000027941 */ /* 0x000fea0003800000 */
.L_x_2404:
        /* <DEDUP_REMOVED lines=18> */
.L_x_2380:
[----:B------:R-:W-:Y:S05]  /*7030*/  BSYNC B1 ;  /* 0x0000000000017941 */ /* 0x000fea0003800000 */
.L_x_2379:
        /* <DEDUP_REMOVED lines=8> */
.L_x_2410:
[----:B------:R-:W-:Y:S05]  /*70c0*/  BSYNC B2 ;  /* 0x0000000000027941 */ /* 0x000fea0003800000 */
.L_x_2409:
[----:B------:R-:W-:Y:S04]  /*70d0*/  BSSY B2, `(.L_x_2411) ;  /* 0x0000014000027945 */ /* 0x000fe80003800000 */
[----:B------:R-:W-:Y:S05]  /*70e0*/  @P2 BRA `(.L_x_2412) ;  /* 0x00000000001c2947 */ /* 0x000fea0003800000 */
[----:B------:R-:W-:Y:S01]  /*70f0*/  UISETP.NE.U32.AND UP0, UPT, UR14, URZ, UPT ;  /* 0x0000003f0e00728c */ /* 0x000fe2000bf05070 */
[----:B01-34-:R-:W-:-:S03]  /*7100*/  MOV R177, RZ ;  /* 0x000000ff00b17202 */ /* 0x01bfc60000000f00 */
[----:B------:R-:W-:-:S06]  /*7110*/  UISETP.NE.AND.EX UP0, UPT, UR15, URZ, UPT, UP0 ;  /* 0x0000003f0f00728c */ /* 0x000fcc000bf05300 */
[----:B------:R-:W-:-:S13]  /*7120*/  PLOP3.LUT P4, PT, PT, PT, UP0, 0x80, 0x0 ;  /* 0x000000000000781c */ /* 0x000fda0003f8f008 */
[----:B------:R-:W-:Y:S05]  /*7130*/  @!P4 BRA `(.L_x_2413) ;  /* 0x000000000034c947 */ /* 0x000fea0003800000 */
[----:B------:R-:W-:Y:S01]  /*7140*/  HADD2.F32 R177, -RZ, R160.H0_H0 ;  /* 0x200000a0ffb17230 */ /* 0x000fe20000004100 */
[----:B------:R-:W-:Y:S06]  /*7150*/  BRA `(.L_x_2413) ;  /* 0x00000000002c7947 */ /* 0x000fec0003800000 */
.L_x_2412:
        /* <DEDUP_REMOVED lines=11> */
.L_x_2413:
[----:B------:R-:W-:Y:S05]  /*7210*/  BSYNC B2 ;  /* 0x0000000000027941 */ /* 0x000fea0003800000 */
.L_x_2411:
        /* <DEDUP_REMOVED lines=18> */
.L_x_2415:
        /* <DEDUP_REMOVED lines=8> */
.L_x_2416:
[----:B------:R-:W-:Y:S05]  /*73c0*/  BSYNC B2 ;  /* 0x0000000000027941 */ /* 0x000fea0003800000 */
.L_x_2414:
        /* <DEDUP_REMOVED lines=16> */
.L_x_2418:
        /* <DEDUP_REMOVED lines=8> */
.L_x_2419:
[----:B------:R-:W-:Y:S05]  /*7550*/  BSYNC B2 ;  /* 0x0000000000027941 */ /* 0x000fea0003800000 */
.L_x_2417:
        /* <DEDUP_REMOVED lines=16> */
.L_x_2421:
        /* <DEDUP_REMOVED lines=8> */
.L_x_2422:
[----:B------:R-:W-:Y:S05]  /*76e0*/  BSYNC B2 ;  /* 0x0000000000027941 */ /* 0x000fea0003800000 */
.L_x_2420:
        /* <DEDUP_REMOVED lines=16> */
.L_x_2424:
        /* <DEDUP_REMOVED lines=8> */
.L_x_2425:
[----:B------:R-:W-:Y:S05]  /*7870*/  BSYNC B2 ;  /* 0x0000000000027941 */ /* 0x000fea0003800000 */
.L_x_2423:
        /* <DEDUP_REMOVED lines=16> */
.L_x_2427:
        /* <DEDUP_REMOVED lines=8> */
.L_x_2428:
[----:B------:R-:W-:Y:S05]  /*7a00*/  BSYNC B2 ;  /* 0x0000000000027941 */ /* 0x000fea0003800000 */
.L_x_2426:
        /* <DEDUP_REMOVED lines=16> */
.L_x_2430:
        /* <DEDUP_REMOVED lines=8> */
.L_x_2431:
[----:B------:R-:W-:Y:S05]  /*7b90*/  BSYNC B2 ;  /* 0x0000000000027941 */ /* 0x000fea0003800000 */
.L_x_2429:
        /* <DEDUP_REMOVED lines=16> */
.L_x_2433:
        /* <DEDUP_REMOVED lines=8> */
.L_x_2434:
[----:B------:R-:W-:Y:S05]  /*7d20*/  BSYNC B2 ;  /* 0x0000000000027941 */ /* 0x000fea0003800000 */
.L_x_2432:
[----:B------:R-:W3:Y:S01]  /*7d30*/  LDL R180, [R1] ;  /* 0x0000000001b47983 */ /* 0x000ee20000100800 */
[----:B------:R-:W-:Y:S01]  /*7d40*/  @P5 F2FP.F16.F32.PACK_AB R6, RZ, R179 ;  /* 0x000000b3ff06523e */ /* 0x000fe200000000ff */
[----:B------:R-:W0:Y:S03]  /*7d50*/  @P5 LDC.64 R176, c[0x0][0x308] ;  /* 0x0000c200ffb05b82 */ /* 0x000e260000000a00 */
[----:B------:R-:W-:-:S05]  /*7d60*/  @P5 PRMT R59, R59, 0x5410, R6 ;  /* 0x000054103b3b5816 */ /* 0x000fca0000000006 */
[----:B------:R-:W1:Y:S02]  /*7d70*/  @P3 LDC R6, c[0x0][0x29c] ;  /* 0x0000a700ff063b82 */ /* 0x000e640000000800 */
[----:B-1----:R-:W-:Y:S01]  /*7d80*/  @P3 FMUL.FTZ R179, R179, R6 ;  /* 0x00000006b3b33220 */ /* 0x002fe20000410000 */
[----:B------:R-:W-:-:S05]  /*7d90*/  @P3 HADD2.F32 R6, -RZ, R175.H1_H1 ;  /* 0x300000afff063230 */ /* 0x000fca0000004100 */
[----:B------:R-:W-:Y:S01]  /*7da0*/  @P3 FFMA.FTZ R143, R6, R179, R143 ;  /* 0x000000b3068f3223 */ /* 0x000fe2000001008f */
[----:B0-----:R-:W-:-:S05]  /*7db0*/  @P5 IMAD.WIDE.U32 R6, R7, 0x10, R176 ;  /* 0x0000001007065825 */ /* 0x001fca00078e00b0 */
[----:B------:R3:W-:Y:S02]  /*7dc0*/  @P5 STG.E.128 desc[UR4][R6.64], R56 ;  /* 0x0000003806005986 */ /* 0x0007e4000c101d04 */
[----:B---3--:R-:W-:-:S05]  /*7dd0*/  @P3 FMUL.FTZ R6, R180, R179 ;  /* 0x000000b3b4063220 */ /* 0x008fca0000410000 */
[----:B------:R-:W-:-:S04]  /*7de0*/  @P3 F2FP.F16.F32.PACK_AB R6, RZ, R6 ;  /* 0x00000006ff06323e */ /* 0x000fc800000000ff */
[----:B------:R-:W-:Y:S02]  /*7df0*/  @P3 PRMT R63, R63, 0x5410, R6 ;  /* 0x000054103f3f3816 */ /* 0x000fe40000000006 */
[----:B------:R-:W0:Y:S02]  /*7e00*/  @P3 LDC.64 R6, c[0x0][0x2f8] ;  /* 0x0000be00ff063b82 */ /* 0x000e240000000a00 */
[----:B0-----:R-:W-:-:S05]  /*7e10*/  @P3 IMAD.WIDE.U32 R6, R178, 0x10, R6 ;  /* 0x00000010b2063825 */ /* 0x001fca00078e0006 */
[----:B------:R0:W-:Y:S02]  /*7e20*/  @P3 STG.E.128 desc[UR4][R6.64], R60 ;  /* 0x0000003c06003986 */ /* 0x0001e4000c101d04 */
.L_x_2408:
[----:B------:R-:W-:Y:S05]  /*7e30*/  BSYNC B1 ;  /* 0x0000000000017941 */ /* 0x000fea0003800000 */
.L_x_2407:
[----:B0-----:R-:W0:Y:S02]  /*7e40*/  LDC.64 R6, c[0x0][0x210] ;  /* 0x00008400ff067b82 */ /* 0x001e240000000a00 */
[----:B0-----:R-:W-:-:S04]  /*7e50*/  LEA R5, R6, R5, 0x2 ;  /* 0x0000000506057211 */ /* 0x001fc800078e10ff */
[----:B------:R-:W-:-:S13]  /*7e60*/  ISETP.GE.AND P2, PT, R5, R7, PT ;  /* 0x000000070500720c */ /* 0x000fda0003f46270 */
[----:B------:R-:W-:Y:S05]  /*7e70*/  @!P2 BRA `(.L_x_2435) ;  /* 0xffffff9000fca947 */ /* 0x000fea000383ffff */
.L_x_2270:
[----:B------:R-:W-:Y:S05]  /*7e80*/  BSYNC B0 ;  /* 0x0000000000007941 */ /* 0x000fea0003800000 */
.L_x_2269:
        /* <DEDUP_REMOVED lines=13> */
[-C--:B-----5:R-:W-:Y:S02]  /*7f60*/  LEA R144, R3, R0.reuse, 0x5 ;  /* 0x0000000003907211 */ /* 0x0a0fe400078e28ff */
[----:B------:R-:W-:Y:S02]  /*7f70*/  LEA R0, R176, R0, 0x2 ;  /* 0x00000000b0007211 */ /* 0x000fe400078e10ff */
[----:B------:R-:W-:Y:S01]  /*7f80*/  ISETP.GE.U32.AND P3, PT, R2, 0x180, PT ;  /* 0x000001800200780c */ /* 0x000fe20003f66070 */
        /* <DEDUP_REMOVED lines=193> */
.L_x_2437:
[----:B------:R-:W-:Y:S05]  /*8ba0*/  BSYNC B0 ;  /* 0x0000000000007941 */ /* 0x000fea0003800000 */
.L_x_2436:
        /* <DEDUP_REMOVED lines=18> */
.L_x_2439:
[----:B------:R-:W-:Y:S05]  /*8cd0*/  BSYNC B0 ;  /* 0x0000000000007941 */ /* 0x000fea0003800000 */
.L_x_2438:
        /* <DEDUP_REMOVED lines=18> */
.L_x_2441:
[----:B------:R-:W-:Y:S05]  /*8e00*/  BSYNC B0 ;  /* 0x0000000000007941 */ /* 0x000fea0003800000 */
.L_x_2440:
        /* <DEDUP_REMOVED lines=23> */
[----:B------:R-:W-:Y:S01]  /*8f80*/  FADD.FTZ R35, RZ, R35 ;  /* 0x00000023ff237221 */ /* 0x000fe20000010000 */
[----:B------:R-:W-:Y:S01]  /*8f90*/  FADD.FTZ R59, R59, R20 ;  /* 0x000000143b3b7221 */ /* 0x000fe20000010000 */
[----:B------:R-:W-:Y:S01]  /*8fa0*/  FADD.FTZ R57, R57, R18 ;  /* 0x0000001239397221 */ /* 0x000fe20000010000 */
[----:B------:R-:W-:Y:S01]  /*8fb0*/  FADD.FTZ R13, R22, R13 ;  /* 0x0000000d160d7221 */ /* 0x000fe20000010000 */
[----:B------:R-:W-:Y:S01]  /*8fc0*/  FADD.FTZ R30, R30, R37 ;  /* 0x000000251e1e7221 */ /* 0x000fe20000010000 */
[----:B012---:R-:W0:Y:S01]  /*8fd0*/  LDS R25, [R0+0x2600] ;  /* 0x0026000000197984 */ /* 0x007e220000000800 */
[----:B------:R-:W-:Y:S01]  /*8fe0*/  FADD.FTZ R65, R65, R78 ;  /* 0x0000004e41417221 */ /* 0x000fe20000010000 */
[----:B------:R-:W-:Y:S01]  /*8ff0*/  FADD.FTZ R67, R67, R80 ;  /* 0x0000005043437221 */ /* 0x000fe20000010000 */
[----:B------:R-:W-:Y:S01]  /*9000*/  FADD.FTZ R63, R72, R63 ;  /* 0x0000003f483f7221 */ /* 0x000fe20000010000 */
[----:B------:R-:W1:Y:S01]  /*9010*/  LDS R18, [R0+0x800] ;  /* 0x0008000000127984 */ /* 0x000e620000000800 */
[----:B------:R-:W-:Y:S01]  /*9020*/  FADD.FTZ R32, RZ, R32 ;  /* 0x00000020ff207221 */ /* 0x000fe20000010000 */
[----:B------:R-:W-:Y:S01]  /*9030*/  FADD.FTZ R42, R35, R42 ;  /* 0x0000002a232a7221 */ /* 0x000fe20000010000 */
[----:B------:R-:W-:Y:S01]  /*9040*/  FADD.FTZ R30, R30, R49 ;  /* 0x000000311e1e7221 */ /* 0x000fe20000010000 */
[----:B------:R-:W2:Y:S01]  /*9050*/  LDS R29, [R0+0x1a00] ;  /* 0x001a0000001d7984 */ /* 0x000ea20000000800 */
        /* <DEDUP_REMOVED lines=21> */
[----:B---3--:R-:W-:Y:S01]  /*91b0*/  FADD.FTZ R14, RZ, R23 ;  /* 0x00000017ff0e7221 */ /* 0x008fe20000010000 */
[----:B------:R-:W-:Y:S01]  /*91c0*/  FADD.FTZ R11, R42, R11 ;  /* 0x0000000b2a0b7221 */ /* 0x000fe20000010000 */
[----:B------:R-:W3:Y:S01]  /*91d0*/  LDS R35, [R0+0x1c00] ;  /* 0x001c000000237984 */ /* 0x000ee20000000800 */
[----:B------:R-:W-:Y:S01]  /*91e0*/  FADD.FTZ R10, R43, R10 ;  /* 0x0000000a2b0a7221 */ /* 0x000fe20000010000 */
[----:B----4-:R-:W-:Y:S01]  /*91f0*/  FADD.FTZ R2, RZ, R2 ;  /* 0x00000002ff027221 */ /* 0x010fe20000010000 */
[----:B------:R-:W-:Y:S01]  /*9200*/  BSSY B0, `(.L_x_2442) ;  /* 0x0000042000007945 */ /* 0x000fe20003800000 */
[----:B------:R-:W4:Y:S01]  /*9210*/  LDS R37, [R0+0x1e00] ;  /* 0x001e000000257984 */ /* 0x000f220000000800 */
[----:B------:R-:W-:Y:S01]  /*9220*/  FADD.FTZ R21, R60, R21 ;  /* 0x000000153c157221 */ /* 0x000fe20000010000 */
        /* <DEDUP_REMOVED lines=62> */
[----:B-1----:R-:W-:-:S09]  /*9610*/  IADD3.X R81, RZ, R81, RZ, P0, !PT ;  /* 0x00000051ff517210 */ /* 0x002fd200007fe4ff */
.L_x_2443:
[----:B------:R-:W-:Y:S05]  /*9620*/  BSYNC B0 ;  /* 0x0000000000007941 */ /* 0x000fea0003800000 */
.L_x_2442:
        /* <DEDUP_REMOVED lines=18> */
.L_x_2445:
[----:B------:R-:W-:Y:S05]  /*9750*/  BSYNC B0 ;  /* 0x0000000000007941 */ /* 0x000fea0003800000 */
.L_x_2444:
[----:B------:R-:W-:Y:S01]  /*9760*/  BSSY B0, `(.L_x_2446) ;  /* 0x0000012000007945 */ /* 0x000fe20003800000 */
[----:B0-----:R-:W-:-:S03]  /*9770*/  FADD.FTZ R69, R20, R69 ;  /* 0x0000004514457221 */ /* 0x001fc60000010000 */
        /* <DEDUP_REMOVED lines=16> */
.L_x_2447:
[----:B------:R-:W-:Y:S05]  /*9880*/  BSYNC B0 ;  /* 0x0000000000007941 */ /* 0x000fea0003800000 */
.L_x_2446:
        /* <DEDUP_REMOVED lines=18> */
.L_x_2449:
[----:B------:R-:W-:Y:S05]  /*99b0*/  BSYNC B0 ;  /* 0x0000000000007941 */ /* 0x000fea0003800000 */
.L_x_2448:
[----:B------:R-:W-:Y:S01]  /*99c0*/  BSSY B0, `(.L_x_2450) ;  /* 0x0000012000007945 */ /* 0x000fe20003800000 */
[----:B--2---:R-:W-:-:S03]  /*99d0*/  FADD.FTZ R73, R24, R73 ;  /* 0x0000004918497221 */ /* 0x004fc60000010000 */
[----:B------:R-:W-:Y:S05]  /*99e0*/  @!P4 BRA `(.L_x_2451) ;  /* 0x00000000003cc947 */ /* 0x000fea0003800000 */
[----:B01-3--:R-:W-:Y:S02]  /*99f0*/  MOV R2, R68 ;  /* 0x0000004400027202 */ /* 0x00bfe40000000f00 */
        /* <DEDUP_REMOVED lines=14> */
.L_x_2451:
[----:B------:R-:W-:Y:S05]  /*9ae0*/  BSYNC B0 ;  /* 0x0000000000007941 */ /* 0x000fea0003800000 */
.L_x_2450:
        /* <DEDUP_REMOVED lines=18> */
.L_x_2453:
[----:B------:R-:W-:Y:S05]  /*9c10*/  BSYNC B0 ;  /* 0x0000000000007941 */ /* 0x000fea0003800000 */
.L_x_2452:
        /* <DEDUP_REMOVED lines=11> */
.L_x_2294:
[----:B------:R-:W-:Y:S01]  /*9cd0*/  HFMA2.MMA R178, -RZ, RZ, 0, 5.9604644775390625e-08 ;  /* 0x00000001ffb27435 */ /* 0x000fe200000001ff */
[----:B------:R-:W-:Y:S01]  /*9ce0*/  BSSY B1, `(.L_x_2454) ;  /* 0x0000007000017945 */ /* 0x000fe20003800000 */
[----:B------:R-:W-:Y:S02]  /*9cf0*/  MOV R179, R217 ;  /* 0x000000d900b37202 */ /* 0x000fe40000000f00 */
[----:B0-----:R-:W-:Y:S02]  /*9d00*/  MOV R177, 0x1f ;  /* 0x0000001f00b17802 */ /* 0x001fe40000000f00 */
[----:B------:R-:W-:-:S07]  /*9d10*/  MOV R176, 0xffffffff ;  /* 0xffffffff00b07802 */ /* 0x000fce0000000f00 */
[----:B-----5:R-:W-:Y:S05]  /*9d20*/  WARPSYNC.COLLECTIVE R176, `(.L_x_2455) ;  /* 0x00000000b0087348 */ /* 0x020fea0003c00000 */
[----:B------:R0:W1:Y:S02]  /*9d30*/  SHFL.BFLY P3, R180, R179, R178, R177 ;  /* 0x0c0000b2b3b47389 */ /* 0x00006400000600b1 */
[----:B01---5:R-:W-:Y:S01]  /*9d40*/  ENDCOLLECTIVE ;  /* 0x000000000000791b */ /* 0x023fe20003800000 */
.L_x_2455:
[----:B------:R-:W-:Y:S05]  /*9d50*/  BSYNC B1 ;  /* 0x0000000000017941 */ /* 0x000fea0003800000 */
.L_x_2454:
        /* <DEDUP_REMOVED lines=8> */
.L_x_2456:
[----:B------:R-:W-:Y:S01]  /*9de0*/  HFMA2.MMA R178, -RZ, RZ, 0, 1.1920928955078125e-07 ;  /* 0x00000002ffb27435 */ /* 0x000fe200000001ff */
[----:B------:R-:W-:Y:S01]  /*9df0*/  MOV R179, R217 ;  /* 0x000000d900b37202 */ /* 0x000fe20000000f00 */
[----:B------:R-:W-:-:S09]  /*9e00*/  FADD.FTZ R216, R180, R216 ;  /* 0x000000d8b4d87221 */ /* 0x000fd20000010000 */
[----:B------:R-:W-:Y:S05]  /*9e10*/  WARPSYNC.COLLECTIVE R176, `(.L_x_2457) ;  /* 0x00000000b0087348 */ /* 0x000fea0003c00000 */
[----:B------:R0:W1:Y:S02]  /*9e20*/  SHFL.BFLY P3, R180, R179, R178, R177 ;  /* 0x0c0000b2b3b47389 */ /* 0x00006400000600b1 */
[----:B01----:R-:W-:Y:S01]  /*9e30*/  ENDCOLLECTIVE ;  /* 0x000000000000791b */ /* 0x003fe20003800000 */
.L_x_2457:
[----:B------:R-:W-:Y:S01]  /*9e40*/  MOV R179, R216 ;  /* 0x000000d800b37202 */ /* 0x000fe20000000f00 */
[----:B------:R-:W-:-:S07]  /*9e50*/  FADD.FTZ R217, R217, R180 ;  /* 0x000000b4d9d97221 */ /* 0x000fce0000010000 */
[----:B------:R-:W-:Y:S05]  /*9e60*/  WARPSYNC.COLLECTIVE R176, `(.L_x_2458) ;  /* 0x00000000b0087348 */ /* 0x000fea0003c00000 */
[----:B------:R0:W1:Y:S02]  /*9e70*/  SHFL.BFLY P3, R180, R179, R178, R177 ;  /* 0x0c0000b2b3b47389 */ /* 0x00006400000600b1 */
[----:B01----:R-:W-:Y:S01]  /*9e80*/  ENDCOLLECTIVE ;  /* 0x000000000000791b */ /* 0x003fe20003800000 */
.L_x_2458:
[----:B------:R-:W-:Y:S01]  /*9e90*/  HFMA2.MMA R178, -RZ, RZ, 0, 2.384185791015625e-07 ;  /* 0x00000004ffb27435 */ /* 0x000fe200000001ff */
[----:B------:R-:W-:Y:S01]  /*9ea0*/  MOV R179, R217 ;  /* 0x000000d900b37202 */ /* 0x000fe20000000f00 */
[----:B------:R-:W-:-:S09]  /*9eb0*/  FADD.FTZ R216, R216, R180 ;  /* 0x000000b4d8d87221 */ /* 0x000fd20000010000 */
[----:B------:R-:W-:Y:S05]  /*9ec0*/  WARPSYNC.COLLECTIVE R176, `(.L_x_2459) ;  /* 0x00000000b0087348 */ /* 0x000fea0003c00000 */
[----:B------:R0:W1:Y:S02]  /*9ed0*/  SHFL.BFLY P3, R180, R179, R178, R177 ;  /* 0x0c0000b2b3b47389 */ /* 0x00006400000600b1 */
[----:B01----:R-:W-:Y:S01]  /*9ee0*/  ENDCOLLECTIVE ;  /* 0x000000000000791b */ /* 0x003fe20003800000 */
.L_x_2459:
[----:B------:R-:W-:Y:S01]  /*9ef0*/  MOV R179, R216 ;  /* 0x000000d800b37202 */ /* 0x000fe20000000f00 */
[----:B------:R-:W-:-:S07]  /*9f00*/  FADD.FTZ R217, R217, R180 ;  /* 0x000000b4d9d97221 */ /* 0x000fce0000010000 */
[----:B------:R-:W-:Y:S05]  /*9f10*/  WARPSYNC.COLLECTIVE R176, `(.L_x_2460) ;  /* 0x00000000b0087348 */ /* 0x000fea0003c00000 */
[----:B------:R0:W1:Y:S02]  /*9f20*/  SHFL.BFLY P3, R180, R179, R178, R177 ;  /* 0x0c0000b2b3b47389 */ /* 0x00006400000600b1 */
[----:B01----:R-:W-:Y:S01]  /*9f30*/  ENDCOLLECTIVE ;  /* 0x000000000000791b */ /* 0x003fe20003800000 */
.L_x_2460:
[----:B------:R-:W-:Y:S01]  /*9f40*/  HFMA2.MMA R178, -RZ, RZ, 0, 4.76837158203125e-07 ;  /* 0x00000008ffb27435 */ /* 0x000fe200000001ff */
[----:B------:R-:W-:Y:S01]  /*9f50*/  MOV R179, R217 ;  /* 0x000000d900b37202 */ /* 0x000fe20000000f00 */
[----:B------:R-:W-:-:S09]  /*9f60*/  FADD.FTZ R216, R216, R180 ;  /* 0x000000b4d8d87221 */ /* 0x000fd20000010000 */
[----:B------:R-:W-:Y:S05]  /*9f70*/  WARPSYNC.COLLECTIVE R176, `(.L_x_2461) ;  /* 0x00000000b0087348 */ /* 0x000fea0003c00000 */
[----:B------:R0:W1:Y:S02]  /*9f80*/  SHFL.BFLY P3, R180, R179, R178, R177 ;  /* 0x0c0000b2b3b47389 */ /* 0x00006400000600b1 */
[----:B01----:R-:W-:Y:S01]  /*9f90*/  ENDCOLLECTIVE ;  /* 0x000000000000791b */ /* 0x003fe20003800000 */
.L_x_2461:
[----:B------:R-:W-:Y:S01]  /*9fa0*/  MOV R179, R216 ;  /* 0x000000d800b37202 */ /* 0x000fe20000000f00 */
[----:B------:R-:W-:-:S07]  /*9fb0*/  FADD.FTZ R217, R217, R180 ;  /* 0x000000b4d9d97221 */ /* 0x000fce0000010000 */
[----:B------:R-:W-:Y:S05]  /*9fc0*/  WARPSYNC.COLLECTIVE R176, `(.L_x_2462) ;  /* 0x00000000b0087348 */ /* 0x000fea0003c00000 */
[----:B------:R0:W1:Y:S02]  /*9fd0*/  SHFL.BFLY P3, R180, R179, R178, R177 ;  /* 0x0c0000b2b3b47389 */ /* 0x00006400000600b1 */
[----:B01----:R-:W-:Y:S01]  /*9fe0*/  ENDCOLLECTIVE ;  /* 0x000000000000791b */ /* 0x003fe20003800000 */
.L_x_2462:
[----:B------:R-:W-:Y:S01]  /*9ff0*/  HFMA2.MMA R178, -RZ, RZ, 0, 9.5367431640625e-07 ;  /* 0x00000010ffb27435 */ /* 0x000fe200000001ff */
[----:B------:R-:W-:Y:S01]  /*a000*/  MOV R179, R217 ;  /* 0x000000d900b37202 */ /* 0x000fe20000000f00 */
[----:B------:R-:W-:-:S09]  /*a010*/  FADD.FTZ R216, R216, R180 ;  /* 0x000000b4d8d87221 */ /* 0x000fd20000010000 */
[----:B------:R-:W-:Y:S05]  /*a020*/  WARPSYNC.COLLECTIVE R176, `(.L_x_2463) ;  /* 0x00000000b0087348 */ /* 0x000fea0003c00000 */
[----:B------:R0:W1:Y:S02]  /*a030*/  SHFL.BFLY P3, R180, R179, R178, R177 ;  /* 0x0c0000b2b3b47389 */ /* 0x00006400000600b1 */
[----:B01----:R-:W-:Y:S01]  /*a040*/  ENDCOLLECTIVE ;  /* 0x000000000000791b */ /* 0x003fe20003800000 */
.L_x_2463:
[----:B------:R-:W-:Y:S02]  /*a050*/  MOV R179, R216 ;  /* 0x000000d800b37202 */ /* 0x000fe40000000f00 */
[----:B------:R-:W-:-:S07]  /*a060*/  MOV R181, R180 ;  /* 0x000000b400b57202 */ /* 0x000fce0000000f00 */
[----:B------:R-:W-:Y:S05]  /*a070*/  WARPSYNC.COLLECTIVE R176, `(.L_x_2464) ;  /* 0x00000000b0087348 */ /* 0x000fea0003c00000 */
[----:B------:R0:W1:Y:S02]  /*a080*/  SHFL.BFLY P3, R180, R179, R178, R177 ;  /* 0x0c0000b2b3b47389 */ /* 0x00006400000600b1 */
[----:B01----:R-:W-:Y:S01]  /*a090*/  ENDCOLLECTIVE ;  /* 0x000000000000791b */ /* 0x003fe20003800000 */
.L_x_2464:
[----:B------:R-:W-:Y:S01]  /*a0a0*/  MOV R176, R180 ;  /* 0x000000b400b07202 */ /* 0x000fe20000000f00 */
[----:B------:R-:W-:Y:S06]  /*a0b0*/  BRA `(.L_x_2465) ;  /* 0xffffff94009c7947 */ /* 0x000fec000383ffff */
.L_x_2466:
        /* <DEDUP_REMOVED lines=12> */
.L_x_16888:


//--------------------- .text._ZN10layer_norm13ln_bwd_kernelINS_13Kernel_traitsI6__halfS2_S2_S2_fjLj1280ELj1ELj4ELj1ELj16ENS_18Kernel_traits_baseILj1280ES2_S2_S2_S2_fjLj128EEEEELb0ELb1ELb1ELb1EEEvNS_9BwdParamsE --------------------------
	.section	.text._ZN10layer_norm13ln_bwd_kernelINS_13Kernel_traitsI6__halfS2_S2_S2_fjLj1280ELj1ELj4ELj1ELj16ENS_18Kernel_traits_baseILj1280ES2_S2_S2_S2_fjLj128EEEEELb0ELb1ELb1ELb1EEEvNS_9BwdParamsE,"ax",@progbits
	.align	128
        .global         _ZN10layer_norm13ln_bwd_kernelINS_13Kernel_traitsI6__halfS2_S2_S2_fjLj1280ELj1ELj4ELj1ELj16ENS_18Kernel_traits_baseILj1280ES2_S2_S2_S2_fjLj128EEEEELb0ELb1ELb1ELb1EEEvNS_9BwdParamsE
        .type           _ZN10layer_norm13ln_bwd_kernelINS_13Kernel_traitsI6__halfS2_S2_S2_fjLj1280ELj1ELj4ELj1ELj16ENS_18Kernel_traits_baseILj1280ES2_S2_S2_S2_fjLj128EEEEELb0ELb1ELb1ELb1EEEvNS_9BwdParamsE,@function
        .size           _ZN10layer_norm13ln_bwd_kernelINS_13Kernel_traitsI6__halfS2_S2_S2_fjLj1280ELj1ELj4ELj1ELj16ENS_18Kernel_traits_baseILj1280ES2_S2_S2_S2_fjLj128EEEEELb0ELb1ELb1ELb1EEEvNS_9BwdParamsE,(.L_x_16889 - _ZN10layer_norm13ln_bwd_kernelINS_13Kernel_traitsI6__halfS2_S2_S2_fjLj1280ELj1ELj4ELj1ELj16ENS_18Kernel_traits_baseILj1280ES2_S2_S2_S2_fjLj128EEEEELb0ELb1ELb1ELb1EEEvNS_9BwdParamsE)
        .other          _ZN10layer_norm13ln_bwd_kernelINS_13Kernel_traitsI6__halfS2_S2_S2_fjLj1280ELj1ELj4ELj1ELj16ENS_18Kernel_traits_baseILj1280ES2_S2_S2_S2_fjLj128EEEEELb0ELb1ELb1ELb1EEEvNS_9BwdParamsE,@"STO_CUDA_ENTRY STV_DEFAULT"
_ZN10layer_norm13ln_bwd_kernelINS_13Kernel_traitsI6__halfS2_S2_S2_fjLj1280ELj1ELj4ELj1ELj16ENS_18Kernel_traits_baseILj1280ES2_S2_S2_S2_fjLj128EEEEELb0ELb1ELb1ELb1EEEvNS_9BwdParamsE:
.text._ZN10layer_norm13ln_bwd_kernelINS_13Kernel_traitsI6__halfS2_S2_S2_fjLj1280ELj1ELj4ELj1ELj16ENS_18Kernel_traits_baseILj1280ES2_S2_S2_S2_fjLj128EEEEELb0ELb1ELb1ELb1EEEvNS_9BwdParamsE:
        /* <DEDUP_REMOVED lines=21> */
[----:B------:R-:W-:-:S02]  /*0150*/  LOP3.LUT R6, R3, 0x1f, RZ, 0xc0, !PT ;  /* 0x0000001f03067812 */ /* 0x000fc400078ec0ff */
[----:B--2---:R-:W-:-:S04]  /*0160*/  LEA R2, R7, R2, 0x2 ;  /* 0x0000000207027211 */ /* 0x004fc800078e10ff */
        /* <DEDUP_REMOVED lines=63> */
.L_x_2468:
        /* <DEDUP_REMOVED lines=68> */
[--C-:B--2---:R-:W-:Y:S02]  /*09a0*/  HADD2.F32 R0, -RZ, R8.reuse.H0_H0 ;  /* 0x20000008ff007230 */ /* 0x104fe40000004100 */
[----:B0-----:R-:W-:-:S02]  /*09b0*/  HADD2.F32 R4, -RZ, R8.H1_H1 ;  /* 0x30000008ff047230 */ /* 0x001fc40000004100 */
[--C-:B------:R-:W-:Y:S01]  /*09c0*/  HADD2.F32 R3, -RZ, R9.reuse.H0_H0 ;  /* 0x20000009ff037230 */ /* 0x100fe20000004100 */
[----:B------:R0:W-:Y:S04]  /*09d0*/  STL [R1+0xdc], R0 ;  /* 0x0000dc0001007387 */ /* 0x0001e80000100800 */
[----:B------:R1:W-:Y:S04]  /*09e0*/  STL [R1+0xd8], R4 ;  /* 0x0000d80401007387 */ /* 0x0003e80000100800 */
[----:B------:R2:W-:Y:S01]  /*09f0*/  STL [R1+0xd4], R3 ;  /* 0x0000d40301007387 */ /* 0x0005e20000100800 */
[----:B0-----:R-:W-:-:S02]  /*0a00*/  HADD2.F32 R0, -RZ, R9.H1_H1 ;  /* 0x30000009ff007230 */ /* 0x001fc40000004100 */
        /* <DEDUP_REMOVED lines=8> */
[----:B---3--:R-:W-:-:S03]  /*0a90*/  HADD2.F32 R3, -RZ, R12.H0_H0 ;  /* 0x2000000cff037230 */ /* 0x008fc60000004100 */
        /* <DEDUP_REMOVED lines=15> */
[----:B----4-:R-:W-:-:S03]  /*0b90*/  HADD2.F32 R4, -RZ, R16.H0_H0 ;  /* 0x20000010ff047230 */ /* 0x010fc60000004100 */
[----:B------:R0:W-:Y:S01]  /*0ba0*/  STL [R1+0xa0], R0 ;  /* 0x0000a00001007387 */ /* 0x0001e20000100800 */
[----:B-1----:R-:W-:-:S03]  /*0bb0*/  HADD2.F32 R3, -RZ, R16.H1_H1 ;  /* 0x30000010ff037230 */ /* 0x002fc60000004100 */
        /* <DEDUP_REMOVED lines=44> */
[----:B0-----:R-:W-:-:S05]  /*0e80*/  HADD2.F32 R0, -RZ, R27.H1_H1 ;  /* 0x3000001bff007230 */ /* 0x001fca0000004100 */
[----:B------:R1:W-:Y:S02]  /*0e90*/  STL [R1+0x40], R0 ;  /* 0x0000400001007387 */ /* 0x0003e40000100800 */
.L_x_2602:
        /* <DEDUP_REMOVED lines=19> */
[C---:B0-----:R-:W-:Y:S01]  /*0fd0*/  IMAD.WIDE.U32 R214, R251.reuse, 0x10, R248 ;  /* 0x00000010fbd67825 */ /* 0x041fe200078e00f8 */
[----:B------:R-:W-:-:S03]  /*0fe0*/  IADD3 R250, R251, 0x40, RZ ;  /* 0x00000040fbfa7810 */ /* 0x000fc60007ffe0ff */
[----:B------:R-:W-:Y:S01]  /*0ff0*/  STL [R1+0x10], R210 ;  /* 0x000010d201007387 */ /* 0x000fe20000100800 */
[----:B----4-:R-:W-:-:S03]  /*1000*/  ISETP.GT.AND P2, PT, R246, RZ, PT ;  /* 0x000000fff600720c */ /* 0x010fc60003f44270 */
[----:B---3--:R0:W-:Y:S02]  /*1010*/  STL [R1+0x14], R213 ;  /* 0x000014d501007387 */ /* 0x0081e40000100800 */
[----:B0-----:R-:W-:-:S04]  /*1020*/  IMAD.WIDE.U32 R212, R210, 0x10, R248 ;  /* 0x00000010d2d47825 */ /* 0x001fc800078e00f8 */
[----:B------:R-:W-:-:S04]  /*1030*/  IMAD.WIDE.U32 R210, R250, 0x10, R248 ;  /* 0x00000010fad27825 */ /* 0x000fc800078e00f8 */
[----:B------:R-:W-:Y:S05]  /*1040*/  @P2 BRA `(.L_x_2471) ;  /* 0x0000000000482947 */ /* 0x000fea0003800000 */
[----:B------:R-:W-:Y:S02]  /*1050*/  MOV R249, UR14 ;  /* 0x0000000e00f97c02 */ /* 0x000fe40008000f00 */
[----:B------:R-:W-:Y:S02]  /*1060*/  CS2R R246, SRZ ;  /* 0x0000000000f67805 */ /* 0x000fe4000001ff00 */
[----:B------:R-:W-:Y:S02]  /*1070*/  MOV R248, UR15 ;  /* 0x0000000f00f87c02 */ /* 0x000fe40008000f00 */
        /* <DEDUP_REMOVED lines=15> */
.L_x_2471:
[----:B------:R-:W2:Y:S01]  /*1170*/  LDL R245, [R1+0x10] ;  /* 0x0000100001f57983 */ /* 0x000ea20000100800 */
[----:B------:R-:W0:Y:S01]  /*1180*/  LDC R244, c[0x0][0x218] ;  /* 0x00008600fff47b82 */ /* 0x000e220000000800 */
[----:B------:R-:W-:Y:S02]  /*1190*/  IADD3 R246, R246, -0x1, RZ ;  /* 0xfffffffff6f67810 */ /* 0x000fe40007ffe0ff */
[----:B------:R-:W-:Y:S05]  /*11a0*/  STL [R1+0x134], R129 ;  /* 0x0001348101007387 */ /* 0x000fea0000100800 */
[----:B------:R-:W1:Y:S01]  /*11b0*/  LDC.64 R200, c[0x0][0x238] ;  /* 0x00008e00ffc87b82 */ /* 0x000e620000000a00 */
[----:B------:R-:W-:Y:S07]  /*11c0*/  STL [R1+0x130], R128 ;  /* 0x0001308001007387 */ /* 0x000fee0000100800 */
[----:B------:R-:W3:Y:S01]  /*11d0*/  LDC.64 R204, c[0x0][0x250] ;  /* 0x00009400ffcc7b82 */ /* 0x000ee20000000a00 */
[----:B------:R-:W-:Y:S07]  /*11e0*/  STL [R1+0x12c], R127 ;  /* 0x00012c7f01007387 */ /* 0x000fee0000100800 */
[----:B------:R-:W4:Y:S01]  /*11f0*/  LDC.64 R208, c[0x0][0x2b8] ;  /* 0x0000ae00ffd07b82 */ /* 0x000f220000000a00 */
[----:B0-----:R-:W-:Y:S01]  /*1200*/  IMAD R246, R246, R244, RZ ;  /* 0x000000f4f6f67224 */ /* 0x001fe200078e02ff */
[----:B------:R-:W-:Y:S01]  /*1210*/  STL [R1+0x128], R126 ;  /* 0x0001287e01007387 */ /* 0x000fe20000100800 */
[----:B------:R-:W0:Y:S03]  /*1220*/  S2R R244, SR_TID.X ;  /* 0x0000000000f47919 */ /* 0x000e260000002100 */
[----:B------:R-:W-:Y:S01]  /*1230*/  SHF.R.S32.HI R3, RZ, 0x1f, R246 ;  /* 0x0000001fff037819 */ /* 0x000fe200000114f6 */
[C---:B-1----:R-:W-:Y:S01]  /*1240*/  IMAD.WIDE.U32 R4, R251.reuse, 0x10, R200 ;  /* 0x00000010fb047825 */ /* 0x042fe200078e00c8 */
[----:B------:R-:W-:Y:S01]  /*1250*/  IADD3 R0, R251, 0x60, RZ ;  /* 0x00000060fb007810 */ /* 0x000fe20007ffe0ff */
[----:B------:R-:W-:Y:S01]  /*1260*/  STL [R1+0x124], R125 ;  /* 0x0001247d01007387 */ /* 0x000fe20000100800 */
[----:B------:R-:W-:-:S03]  /*1270*/  LEA.HI R3, R3, R246, RZ, 0x3 ;  /* 0x000000f603037211 */ /* 0x000fc600078f18ff */
[----:B------:R-:W2:Y:S01]  /*1280*/  LDG.E.128 R4, desc[UR4][R4.64] ;  /* 0x0000000404047981 */ /* 0x000ea2000c1e1d00 */
[----:B---3--:R-:W-:Y:S01]  /*1290*/  IMAD.WIDE R204, R2, 0x4, R204 ;  /* 0x0000000402cc7825 */ /* 0x008fe200078e02cc */
[----:B------:R-:W-:Y:S02]  /*12a0*/  IADD3 R224, R251, 0x80, RZ ;  /* 0x00000080fbe07810 */ /* 0x000fe40007ffe0ff */
[----:B------:R-:W-:Y:S04]  /*12b0*/  STL [R1+0x120], R124 ;  /* 0x0001207c01007387 */ /* 0x000fe80000100800 */
[----:B------:R1:W3:Y:S01]  /*12c0*/  LDG.E R227, desc[UR4][R204.64] ;  /* 0x00000004cce37981 */ /* 0x0002e2000c1e1900 */
[----:B------:R-:W-:-:S03]  /*12d0*/  IMAD.WIDE.U32 R192, R250, 0x10, R200 ;  /* 0x00000010fac07825 */ /* 0x000fc600078e00c8 */
[----:B------:R-:W-:Y:S01]  /*12e0*/  STL [R1+0x11c], R123 ;  /* 0x00011c7b01007387 */ /* 0x000fe20000100800 */
[----:B0-----:R-:W-:-:S03]  /*12f0*/  LOP3.LUT R244, R244, 0x1f, RZ, 0xc0, !PT ;  /* 0x0000001ff4f47812 */ /* 0x001fc600078ec0ff */
[----:B------:R-:W-:Y:S01]  /*1300*/  STL [R1+0x118], R122 ;  /* 0x0001187a01007387 */ /* 0x000fe20000100800 */
[----:B------:R-:W-:-:S03]  /*1310*/  LEA.HI.SX32 R3, R3, R244, 0x1d ;  /* 0x000000f403037211 */ /* 0x000fc600078feaff */
[----:B------:R-:W-:Y:S01]  /*1320*/  STL [R1+0x114], R121 ;  /* 0x0001147901007387 */ /* 0x000fe20000100800 */
[C---:B------:R-:W-:Y:S01]  /*1330*/  IADD3 R216, R3.reuse, 0x60, RZ ;  /* 0x0000006003d87810 */ /* 0x040fe20007ffe0ff */
[----:B------:R-:W-:Y:S01]  /*1340*/  IMAD.WIDE.U32 R196, R0, 0x10, R200 ;  /* 0x0000001000c47825 */ /* 0x000fe200078e00c8 */
[C---:B------:R-:W-:Y:S01]  /*1350*/  IADD3 R17, R3.reuse, 0x20, RZ ;  /* 0x0000002003117810 */ /* 0x040fe20007ffe0ff */
[----:B------:R-:W-:Y:S01]  /*1360*/  STL [R1+0x110], R120 ;  /* 0x0001107801007387 */ /* 0x000fe20000100800 */
[C---:B-1----:R-:W-:Y:S01]  /*1370*/  IADD3 R204, R3.reuse, 0x40, RZ ;  /* 0x0000004003cc7810 */ /* 0x042fe20007ffe0ff */
[--C-:B----4-:R-:W-:Y:S02]  /*1380*/  IMAD.WIDE.U32 R8, R3, 0x10, R208.reuse ;  /* 0x0000001003087825 */ /* 0x110fe400078e00d0 */
[----:B------:R-:W-:Y:S02]  /*1390*/  STL [R1+0x10c], R119 ;  /* 0x00010c7701007387 */ /* 0x000fe40000100800 */
[----:B------:R-:W-:-:S02]  /*13a0*/  IMAD.WIDE.U32 R216, R216, 0x10, R208 ;  /* 0x00000010d8d87825 */ /* 0x000fc400078e00d0 */
[----:B------:R-:W-:Y:S02]  /*13b0*/  STL [R1+0x108], R118 ;  /* 0x0001087601007387 */ /* 0x000fe40000100800 */
[--C-:B------:R-:W-:Y:S02]  /*13c0*/  IMAD.WIDE.U32 R16, R17, 0x10, R208.reuse ;  /* 0x0000001011107825 */ /* 0x100fe400078e00d0 */
[----:B------:R-:W-:Y:S02]  /*13d0*/  STL [R1+0x104], R117 ;  /* 0x0001047501007387 */ /* 0x000fe40000100800 */
[----:B------:R-:W-:Y:S02]  /*13e0*/  IMAD.WIDE.U32 R204, R204, 0x10, R208 ;  /* 0x00000010cccc7825 */ /* 0x000fe400078e00d0 */
[----:B------:R-:W-:Y:S04]  /*13f0*/  STL [R1+0x100], R116 ;  /* 0x0001007401007387 */ /* 0x000fe80000100800 */
[----:B------:R-:W4:Y:S04]  /*1400*/  LDG.E.128 R8, desc[UR4][R8.64] ;  /* 0x0000000408087981 */ /* 0x000f28000c1e1d00 */
[----:B------:R-:W4:Y:S04]  /*1410*/  LDG.E.128 R216, desc[UR4][R216.64] ;  /* 0x00000004d8d87981 */ /* 0x000f28000c1e1d00 */
[----:B------:R-:W-:Y:S04]  /*1420*/  STL [R1+0xfc], R115 ;  /* 0x0000fc7301007387 */ /* 0x000fe80000100800 */
[----:B------:R-:W4:Y:S04]  /*1430*/  LDG.E.128 R16, desc[UR4][R16.64] ;  /* 0x0000000410107981 */ /* 0x000f28000c1e1d00 */
[----:B------:R-:W-:Y:S04]  /*1440*/  STL [R1+0xf8], R114 ;  /* 0x0000f87201007387 */ /* 0x000fe80000100800 */
[----:B------:R-:W4:Y:S04]  /*1450*/  LDG.E.128 R192, desc[UR4][R192.64] ;  /* 0x00000004c0c07981 */ /* 0x000f28000c1e1d00 */
[----:B------:R-:W4:Y:S04]  /*1460*/  LDG.E.128 R196, desc[UR4][R196.64] ;  /* 0x00000004c4c47981 */ /* 0x000f28000c1e1d00 */
[----:B------:R-:W-:Y:S04]  /*1470*/  STL [R1+0xf4], R113 ;  /* 0x0000f47101007387 */ /* 0x000fe80000100800 */
[----:B------:R-:W4:Y:S04]  /*1480*/  LDG.E.128 R204, desc[UR4][R204.64] ;  /* 0x00000004cccc7981 */ /* 0x000f28000c1e1d00 */
[----:B------:R-:W-:Y:S04]  /*1490*/  STL [R1+0xf0], R112 ;  /* 0x0000f07001007387 */ /* 0x000fe80000100800 */
[----:B------:R-:W-:Y:S04]  /*14a0*/  STL [R1+0xec], R111 ;  /* 0x0000ec6f01007387 */ /* 0x000fe80000100800 */
[----:B------:R0:W-:Y:S04]  /*14b0*/  STL [R1+0xe8], R110 ;  /* 0x0000e86e01007387 */ /* 0x0001e80000100800 */
[----:B------:R-:W-:Y:S04]  /*14c0*/  STL [R1+0xe4], R109 ;  /* 0x0000e46d01007387 */ /* 0x000fe80000100800 */
[----:B------:R1:W-:Y:S01]  /*14d0*/  STL [R1+0xe0], R108 ;  /* 0x0000e06c01007387 */ /* 0x0003e20000100800 */
[----:B------:R-:W-:Y:S01]  /*14e0*/  MOV R249, UR14 ;  /* 0x0000000e00f97c02 */ /* 0x000fe20008000f00 */
[----:B0-----:R-:W0:Y:S02]  /*14f0*/  LDC.U8 R110, c[0x0][0x2a0] ;  /* 0x0000a800ff6e7b82 */ /* 0x001e240000000000 */
[----:B------:R-:W4:Y:S01]  /*1500*/  LDL R122, [R1+0xd8] ;  /* 0x0000d800017a7983 */ /* 0x000f220000100800 */
[----:B--2---:R-:W-:Y:S01]  /*1510*/  IMAD.WIDE.U32 R12, R245, 0x10, R200 ;  /* 0x00000010f50c7825 */ /* 0x004fe200078e00c8 */
[----:B------:R-:W-:-:S04]  /*1520*/  MOV R248, UR15 ;  /* 0x0000000f00f87c02 */ /* 0x000fc80008000f00 */
[----:B------:R-:W2:Y:S01]  /*1530*/  LDC.64 R244, c[0x0][0x2c8] ;  /* 0x0000b200fff47b82 */ /* 0x000ea20000000a00 */
[----:B------:R-:W-:Y:S01]  /*1540*/  IADD3 R220, R3, 0x80, RZ ;  /* 0x0000008003dc7810 */ /* 0x000fe20007ffe0ff */
[----:B------:R-:W-:Y:S01]  /*1550*/  IMAD.WIDE.U32 R200, R224, 0x10, R200 ;  /* 0x00000010e0c87825 */ /* 0x000fe200078e00c8 */
[----:B------:R-:W4:Y:S04]  /*1560*/  LDL R118, [R1+0xd0] ;  /* 0x0000d00001767983 */ /* 0x000f280000100800 */
[----:B------:R-:W4:Y:S04]  /*1570*/  LDG.E.128 R12, desc[UR4][R12.64] ;  /* 0x000000040c0c7981 */ /* 0x000f28000c1e1d00 */
[----:B------:R-:W4:Y:S01]  /*1580*/  LDG.E.128 R200, desc[UR4][R200.64] ;  /* 0x00000004c8c87981 */ /* 0x000f22000c1e1d00 */
[----:B------:R-:W-:-:S04]  /*1590*/  ISETP.NE.U32.AND P0, PT, R249, RZ, PT ;  /* 0x000000fff900720c */ /* 0x000fc80003f05070 */
[----:B------:R-:W-:Y:S01]  /*15a0*/  ISETP.NE.AND.EX P0, PT, R248, RZ, PT, P0 ;  /* 0x000000fff800720c */ /* 0x000fe20003f05300 */
[----:B------:R-:W-:-:S06]  /*15b0*/  IMAD.WIDE.U32 R220, R220, 0x10, R208 ;  /* 0x00000010dcdc7825 */ /* 0x000fcc00078e00d0 */
[----:B------:R-:W4:Y:S06]  /*15c0*/  LDG.E.128 R220, desc[UR4][R220.64] ;  /* 0x00000004dcdc7981 */ /* 0x000f2c000c1e1d00 */
[--C-:B--2---:R-:W-:Y:S01]  /*15d0*/  @P0 IMAD.WIDE.U32 R208, R0, 0x10, R244.reuse ;  /* 0x0000001000d00825 */ /* 0x104fe200078e00f4 */
[----:B------:R-:W5:Y:S03]  /*15e0*/  @P0 LDG.E.128 R36, desc[UR4][R214.64] ;  /* 0x00000004d6240981 */ /* 0x000f66000c1e1d00 */
[----:B------:R-:W-:Y:S01]  /*15f0*/  @P0 IMAD.WIDE.U32 R224, R224, 0x10, R244 ;  /* 0x00000010e0e00825 */ /* 0x000fe200078e00f4 */
[----:B------:R-:W5:Y:S04]  /*1600*/  @P0 LDG.E.128 R32, desc[UR4][R212.64] ;  /* 0x00000004d4200981 */ /* 0x000f68000c1e1d00 */
[----:B------:R-:W5:Y:S04]  /*1610*/  @P0 LDG.E.128 R28, desc[UR4][R210.64] ;  /* 0x00000004d21c0981 */ /* 0x000f68000c1e1d00 */
[----:B------:R3:W5:Y:S04]  /*1620*/  @P0 LDG.E.128 R24, desc[UR4][R208.64] ;  /* 0x00000004d0180981 */ /* 0x000768000c1e1d00 */
[----:B------:R2:W5:Y:S01]  /*1630*/  @P0 LDG.E.128 R20, desc[UR4][R224.64] ;  /* 0x00000004e0140981 */ /* 0x000562000c1e1d00 */
[----:B0-----:R-:W-:Y:S01]  /*1640*/  ISETP.NE.AND P0, PT, R110, RZ, PT ;  /* 0x000000ff6e00720c */ /* 0x001fe20003f05270 */
[----:B------:R-:W-:-:S02]  /*1650*/  HADD2.F32 R0, -RZ, R4.H0_H0 ;  /* 0x20000004ff007230 */ /* 0x000fc40000004100 */
[----:B------:R-:W-:Y:S01]  /*1660*/  HADD2.F32 R4, -RZ, R4.H1_H1 ;  /* 0x30000004ff047230 */ /* 0x000fe20000004100 */
[----:B---3--:R-:W-:Y:S01]  /*1670*/  FSEL R208, R227, RZ, !P0 ;  /* 0x000000ffe3d07208 */ /* 0x008fe20004000000 */
[--C-:B------:R-:W-:Y:S02]  /*1680*/  HADD2.F32 R235, -RZ, R5.reuse.H0_H0 ;  /* 0x20000005ffeb7230 */ /* 0x100fe40000004100 */
[----:B------:R-:W-:Y:S02]  /*1690*/  HADD2.F32 R236, -RZ, R5.H1_H1 ;  /* 0x30000005ffec7230 */ /* 0x000fe40000004100 */
[--C-:B------:R-:W-:Y:S02]  /*16a0*/  HADD2.F32 R237, -RZ, R6.reuse.H0_H0 ;  /* 0x20000006ffed7230 */ /* 0x100fe40000004100 */
[C---:B------:R-:W-:Y:S01]  /*16b0*/  FADD.FTZ R215, -R208.reuse, R4 ;  /* 0x00000004d0d77221 */ /* 0x040fe20000010100 */
[----:B------:R-:W-:Y:S02]  /*16c0*/  HADD2.F32 R238, -RZ, R6.H1_H1 ;  /* 0x30000006ffee7230 */ /* 0x000fe40000004100 */
[----:B------:R-:W-:Y:S01]  /*16d0*/  FADD.FTZ R235, -R208, R235 ;  /* 0x000000ebd0eb7221 */ /* 0x000fe20000010100 */
[----:B------:R-:W-:-:S02]  /*16e0*/  HADD2.F32 R229, -RZ, R7.H0_H0 ;  /* 0x20000007ffe57230 */ /* 0x000fc40000004100 */
[C---:B------:R-:W-:Y:S01]  /*16f0*/  FADD.FTZ R236, -R208.reuse, R236 ;  /* 0x000000ecd0ec7221 */ /* 0x040fe20000010100 */
[----:B------:R-:W-:Y:S02]  /*1700*/  HADD2.F32 R228, -RZ, R7.H1_H1 ;  /* 0x30000007ffe47230 */ /* 0x000fe40000004100 */
[C---:B------:R-:W-:Y:S01]  /*1710*/  FADD.FTZ R237, -R208.reuse, R237 ;  /* 0x000000edd0ed7221 */ /* 0x040fe20000010100 */
[----:B------:R-:W-:Y:S01]  /*1720*/  FADD.FTZ R238, -R208, R238 ;  /* 0x000000eed0ee7221 */ /* 0x000fe20000010100 */
[----:B-----5:R-:W-:Y:S01]  /*1730*/  FMUL.FTZ R121, R252, R215 ;  /* 0x000000d7fc797220 */ /* 0x020fe20000410000 */
[----:B------:R-:W-:Y:S01]  /*1740*/  FADD.FTZ R214, -R208, R229 ;  /* 0x000000e5d0d67221 */ /* 0x000fe20000010100 */
[----:B------:R-:W-:Y:S01]  /*1750*/  FMUL.FTZ R119, R252, R235 ;  /* 0x000000ebfc777220 */ /* 0x000fe20000410000 */
[----:B------:R-:W-:Y:S01]  /*1760*/  FADD.FTZ R213, -R208, R228 ;  /* 0x000000e4d0d57221 */ /* 0x000fe20000010100 */
[C---:B------:R-:W-:Y:S01]  /*1770*/  FMUL.FTZ R117, R252.reuse, R236 ;  /* 0x000000ecfc757220 */ /* 0x040fe20000410000 */
[C---:B------:R-:W-:Y:S01]  /*1780*/  FMUL.FTZ R236, R252.reuse, R237 ;  /* 0x000000edfcec7220 */ /* 0x040fe20000410000 */
[C---:B------:R-:W-:Y:S01]  /*1790*/  FMUL.FTZ R116, R252.reuse, R238 ;  /* 0x000000eefc747220 */ /* 0x040fe20000410000 */
[C---:B------:R-:W-:Y:S01]  /*17a0*/  FMUL.FTZ R214, R252.reuse, R214 ;  /* 0x000000d6fcd67220 */ /* 0x040fe20000410000 */
[----:B------:R-:W-:Y:S01]  /*17b0*/  FMUL.FTZ R235, R252, R213 ;  /* 0x000000d5fceb7220 */ /* 0x000fe20000410000 */
[----:B------:R-:W-:Y:S01]  /*17c0*/  FADD.FTZ R0, -R208, R0 ;  /* 0x00000000d0007221 */ /* 0x000fe20000010100 */
[----:B----4-:R-:W-:-:S02]  /*17d0*/  HADD2.F32 R245, -RZ, R8.H0_H0 ;  /* 0x20000008fff57230 */ /* 0x010fc40000004100 */
[----:B------:R-:W-:Y:S02]  /*17e0*/  HADD2.F32 R244, -RZ, R8.H1_H1 ;  /* 0x30000008fff47230 */ /* 0x000fe40000004100 */
[--C-:B-1----:R-:W-:Y:S02]  /*17f0*/  HADD2.F32 R108, -RZ, R9.reuse.H0_H0 ;  /* 0x20000009ff6c7230 */ /* 0x102fe40000004100 */
[----:B------:R-:W-:Y:S02]  /*1800*/  HADD2.F32 R109, -RZ, R9.H1_H1 ;  /* 0x30000009ff6d7230 */ /* 0x000fe40000004100 */
[--C-:B------:R-:W-:Y:S02]  /*1810*/  HADD2.F32 R129, -RZ, R10.reuse.H0_H0 ;  /* 0x2000000aff817230 */ /* 0x100fe40000004100 */
[----:B------:R-:W-:Y:S02]  /*1820*/  HADD2.F32 R128, -RZ, R10.H1_H1 ;  /* 0x3000000aff807230 */ /* 0x000fe40000004100 */
[----:B------:R-:W-:-:S02]  /*1830*/  HADD2.F32 R240, -RZ, R219.H0_H0 ;  /* 0x200000dbfff07230 */ /* 0x000fc40000004100 */
[----:B------:R-:W-:Y:S02]  /*1840*/  HADD2.F32 R241, -RZ, R219.H1_H1 ;  /* 0x300000dbfff17230 */ /* 0x000fe40000004100 */
[--C-:B------:R-:W-:Y:S01]  /*1850*/  HADD2.F32 R243, -RZ, R16.reuse.H0_H0 ;  /* 0x20000010fff37230 */ /* 0x100fe20000004100 */
[----:B------:R-:W3:Y:S01]  /*1860*/  LDL R219, [R1+0xd4] ;  /* 0x0000d40001db7983 */ /* 0x000ee20000100800 */
[----:B------:R-:W-:Y:S02]  /*1870*/  HADD2.F32 R242, -RZ, R16.H1_H1 ;  /* 0x30000010fff27230 */ /* 0x000fe40000004100 */
[--C-:B------:R-:W-:Y:S02]  /*1880*/  HADD2.F32 R247, -RZ, R17.reuse.H0_H0 ;  /* 0x20000011fff77230 */ /* 0x100fe40000004100 */
[----:B------:R-:W-:Y:S02]  /*1890*/  HADD2.F32 R246, -RZ, R17.H1_H1 ;  /* 0x30000011fff67230 */ /* 0x000fe40000004100 */
        /* <DEDUP_REMOVED lines=15> */
[--C-:B------:R-:W-:Y:S01]  /*1990*/  HADD2.F32 R230, -RZ, R216.reuse.H0_H0 ;  /* 0x200000d8ffe67230 */ /* 0x100fe20000004100 */
[----:B------:R-:W4:Y:S01]  /*19a0*/  LDL R207, [R1+0xdc] ;  /* 0x0000dc0001cf7983 */ /* 0x000f220000100800 */
[----:B------:R-:W-:Y:S02]  /*19b0*/  HADD2.F32 R231, -RZ, R216.H1_H1 ;  /* 0x300000d8ffe77230 */ /* 0x000fe40000004100 */
[--C-:B------:R-:W-:Y:S01]  /*19c0*/  HADD2.F32 R232, -RZ, R217.reuse.H0_H0 ;  /* 0x200000d9ffe87230 */ /* 0x100fe20000004100 */
[----:B------:R-:W4:Y:S01]  /*19d0*/  LDL R216, [R1+0xc8] ;  /* 0x0000c80001d87983 */ /* 0x000f220000100800 */
[----:B------:R-:W-:-:S02]  /*19e0*/  HADD2.F32 R233, -RZ, R217.H1_H1 ;  /* 0x300000d9ffe97230 */ /* 0x000fc40000004100 */
[--C-:B------:R-:W-:Y:S01]  /*19f0*/  HADD2.F32 R11, -RZ, R192.reuse.H0_H0 ;  /* 0x200000c0ff0b7230 */ /* 0x100fe20000004100 */
[----:B------:R-:W4:Y:S01]  /*1a00*/  LDL R217, [R1+0xcc] ;  /* 0x0000cc0001d97983 */ /* 0x000f220000100800 */
[----:B------:R-:W-:Y:S02]  /*1a10*/  HADD2.F32 R198, -RZ, R199.H1_H1 ;  /* 0x300000c7ffc67230 */ /* 0x000fe40000004100 */
[----:B------:R-:W-:Y:S01]  /*1a20*/  HADD2.F32 R192, -RZ, R192.H1_H1 ;  /* 0x300000c0ffc07230 */ /* 0x000fe20000004100 */
[----:B------:R-:W-:Y:S01]  /*1a30*/  STL [R1+0x3c], R121 ;  /* 0x00003c7901007387 */ /* 0x000fe20000100800 */
[----:B------:R-:W-:-:S03]  /*1a40*/  FMUL.FTZ R122, R122, R244 ;  /* 0x000000f47a7a7220 */ /* 0x000fc60000410000 */
[----:B------:R-:W-:Y:S04]  /*1a50*/  STL [R1+0x38], R119 ;  /* 0x0000387701007387 */ /* 0x000fe80000100800 */
[----:B------:R-:W-:Y:S01]  /*1a60*/  STL [R1+0x34], R117 ;  /* 0x0000347501007387 */ /* 0x000fe20000100800 */
[----:B------:R-:W-:-:S03]  /*1a70*/  FADD.FTZ R11, -R208, R11 ;  /* 0x0000000bd00b7221 */ /* 0x000fc60000010100 */
[----:B------:R-:W-:Y:S01]  /*1a80*/  STL [R1+0x30], R236 ;  /* 0x000030ec01007387 */ /* 0x000fe20000100800 */
[C---:B------:R-:W-:Y:S01]  /*1a90*/  FADD.FTZ R16, -R208.reuse, R16 ;  /* 0x00000010d0107221 */ /* 0x040fe20000010100 */
[C---:B------:R-:W-:Y:S02]  /*1aa0*/  FADD.FTZ R17, -R208.reuse, R17 ;  /* 0x00000011d0117221 */ /* 0x040fe40000010100 */
[----:B------:R-:W-:Y:S01]  /*1ab0*/  STL [R1+0x1c], R116 ;  /* 0x00001c7401007387 */ /* 0x000fe20000100800 */
[C---:B------:R-:W-:Y:S01]  /*1ac0*/  FADD.FTZ R18, -R208.reuse, R18 ;  /* 0x00000012d0127221 */ /* 0x040fe20000010100 */
[C---:B------:R-:W-:Y:S01]  /*1ad0*/  FADD.FTZ R19, -R208.reuse, R19 ;  /* 0x00000013d0137221 */ /* 0x040fe20000010100 */
[C---:B------:R-:W-:Y:S01]  /*1ae0*/  FADD.FTZ R195, -R208.reuse, R195 ;  /* 0x000000c3d0c37221 */ /* 0x040fe20000010100 */
[----:B------:R-:W-:Y:S01]  /*1af0*/  STL [R1+0xc], R214 ;  /* 0x00000cd601007387 */ /* 0x000fe20000100800 */
[C---:B------:R-:W-:Y:S01]  /*1b00*/  FADD.FTZ R196, -R208.reuse, R196 ;  /* 0x000000c4d0c47221 */ /* 0x040fe20000010100 */
[----:B------:R-:W-:-:S02]  /*1b10*/  FADD.FTZ R198, -R208, R198 ;  /* 0x000000c6d0c67221 */ /* 0x000fc40000010100 */
[----:B------:R-:W-:Y:S04]  /*1b20*/  STL [R1+0x4], R235 ;  /* 0x000004eb01007387 */ /* 0x000fe80000100800 */
[----:B------:R-:W4:Y:S04]  /*1b30*/  LDL R213, [R1+0xc4] ;  /* 0x0000c40001d57983 */ /* 0x000f280000100800 */
[----:B------:R0:W-:Y:S01]  /*1b40*/  STL [R1+0x2c], R122 ;  /* 0x00002c7a01007387 */ /* 0x0001e20000100800 */
        /* <DEDUP_REMOVED lines=8> */
[----:B------:R-:W-:Y:S02]  /*1bd0*/  HADD2.F32 R15, -RZ, R194.H0_H0 ;  /* 0x200000c2ff0f7230 */ /* 0x000fe40000004100 */
[--C-:B------:R-:W-:Y:S02]  /*1be0*/  HADD2.F32 R3, -RZ, R12.reuse.H0_H0 ;  /* 0x2000000cff037230 */ /* 0x100fe40000004100 */
[--C-:B------:R-:W-:Y:S02]  /*1bf0*/  HADD2.F32 R193, -RZ, R197.reuse.H0_H0 ;  /* 0x200000c5ffc17230 */ /* 0x100fe40000004100 */
[----:B------:R-:W-:Y:S02]  /*1c00*/  HADD2.F32 R194, -RZ, R197.H1_H1 ;  /* 0x300000c5ffc27230 */ /* 0x000fe40000004100 */
[----:B------:R-:W-:Y:S02]  /*1c10*/  HADD2.F32 R12, -RZ, R12.H1_H1 ;  /* 0x3000000cff0c7230 */ /* 0x000fe40000004100 */
[----:B------:R-:W-:-:S02]  /*1c20*/  HADD2.F32 R197, -RZ, R199.H0_H0 ;  /* 0x200000c7ffc57230 */ /* 0x000fc40000004100 */
[----:B------:R-:W-:Y:S02]  /*1c30*/  HADD2.F32 R212, -RZ, R202.H1_H1 ;  /* 0x300000caffd47230 */ /* 0x000fe40000004100 */
[----:B------:R-:W-:Y:S02]  /*1c40*/  HADD2.F32 R199, -RZ, R200.H0_H0 ;  /* 0x200000c8ffc77230 */ /* 0x000fe40000004100 */
[----:B------:R-:W-:Y:S02]  /*1c50*/  HADD2.F32 R209, -RZ, R202.H0_H0 ;  /* 0x200000caffd17230 */ /* 0x000fe40000004100 */
[----:B------:R-:W-:Y:S02]  /*1c60*/  HADD2.F32 R200, -RZ, R200.H1_H1 ;  /* 0x300000c8ffc87230 */ /* 0x000fe40000004100 */
[--C-:B------:R-:W-:Y:S02]  /*1c70*/  HADD2.F32 R211, -RZ, R201.reuse.H0_H0 ;  /* 0x200000c9ffd37230 */ /* 0x100fe40000004100 */
[----:B--2---:R-:W-:-:S02]  /*1c80*/  HADD2.F32 R224, -RZ, R201.H1_H1 ;  /* 0x300000c9ffe07230 */ /* 0x004fc40000004100 */
        /* <DEDUP_REMOVED lines=27> */
[----:B------:R-:W-:Y:S02]  /*1e40*/  HADD2.F32 R210, -RZ, R204.H1_H1 ;  /* 0x300000ccffd27230 */ /* 0x000fe40000004100 */
[C---:B------:R-:W-:Y:S02]  /*1e50*/  FMUL.FTZ R204, R252.reuse, R212 ;  /* 0x000000d4fccc7220 */ /* 0x040fe40000410000 */
[----:B------:R-:W2:Y:S01]  /*1e60*/  LDL R212, [R1+0xc0] ;  /* 0x0000c00001d47983 */ /* 0x000ea20000100800 */
[--C-:B------:R-:W-:Y:S02]  /*1e70*/  HADD2.F32 R115, -RZ, R220.reuse.H0_H0 ;  /* 0x200000dcff737230 */ /* 0x100fe40000004100 */
[----:B------:R-:W-:Y:S01]  /*1e80*/  HADD2.F32 R114, -RZ, R220.H1_H1 ;  /* 0x300000dcff727230 */ /* 0x000fe20000004100 */
[----:B------:R-:W-:Y:S01]  /*1e90*/  MOV R220, R108 ;  /* 0x0000006c00dc7202 */ /* 0x000fe20000000f00 */
[--C-:B------:R-:W-:Y:S02]  /*1ea0*/  HADD2.F32 R234, -RZ, R218.reuse.H0_H0 ;  /* 0x200000daffea7230 */ /* 0x100fe40000004100 */
[----:B------:R-:W-:Y:S01]  /*1eb0*/  HADD2.F32 R239, -RZ, R218.H1_H1 ;  /* 0x300000daffef7230 */ /* 0x000fe20000004100 */
[----:B------:R-:W-:Y:S01]  /*1ec0*/  MOV R218, R109 ;  /* 0x0000006d00da7202 */ /* 0x000fe20000000f00 */
[----:B------:R-:W-:Y:S01]  /*1ed0*/  FMUL.FTZ R0, R252, R0 ;  /* 0x00000000fc007220 */ /* 0x000fe20000410000 */
[----:B------:R-:W-:Y:S01]  /*1ee0*/  FADD.FTZ R80, R80, R245 ;  /* 0x000000f550507221 */ /* 0x000fe20000010000 */
[----:B------:R-:W-:-:S02]  /*1ef0*/  HADD2.F32 R226, -RZ, R206.H0_H0 ;  /* 0x200000ceffe27230 */ /* 0x000fc40000004100 */
[----:B------:R-:W-:Y:S01]  /*1f00*/  FMUL.FTZ R118, R118, R218 ;  /* 0x000000da76767220 */ /* 0x000fe20000410000 */
[----:B------:R-:W-:Y:S01]  /*1f10*/  FFMA.FTZ R40, R0, R245, R40 ;  /* 0x000000f500287223 */ /* 0x000fe20000010028 */
[----:B------:R-:W-:Y:S02]  /*1f20*/  HADD2.F32 R227, -RZ, R206.H1_H1 ;  /* 0x300000ceffe37230 */ /* 0x000fe40000004100 */
[----:B------:R-:W-:Y:S01]  /*1f30*/  FFMA.FTZ R44, R236, R129, R44 ;  /* 0x00000081ec2c7223 */ /* 0x000fe2000001002c */
[----:B------:R-:W-:Y:S01]  /*1f40*/  FADD.FTZ R84, R84, R129 ;  /* 0x0000008154547221 */ /* 0x000fe20000010000 */
[----:B------:R-:W-:Y:S01]  /*1f50*/  FMUL.FTZ R206, R252, R208 ;  /* 0x000000d0fcce7220 */ /* 0x000fe20000410000 */
[----:B------:R-:W-:Y:S01]  /*1f60*/  FFMA.FTZ R41, R121, R244, R41 ;  /* 0x000000f479297223 */ /* 0x000fe20000010029 */
[----:B------:R-:W-:Y:S01]  /*1f70*/  FADD.FTZ R81, R81, R244 ;  /* 0x000000f451517221 */ /* 0x000fe20000010000 */
[--C-:B------:R-:W-:Y:S02]  /*1f80*/  HADD2.F32 R224, -RZ, R205.reuse.H0_H0 ;  /* 0x200000cdffe07230 */ /* 0x100fe40000004100 */
[----:B------:R-:W-:Y:S01]  /*1f90*/  FFMA.FTZ R45, R116, R128, R45 ;  /* 0x00000080742d7223 */ /* 0x000fe2000001002d */
[----:B---3--:R-:W-:Y:S01]  /*1fa0*/  FMUL.FTZ R238, R219, R220 ;  /* 0x000000dcdbee7220 */ /* 0x008fe20000410000 */
[----:B------:R-:W-:-:S02]  /*1fb0*/  HADD2.F32 R225, -RZ, R205.H1_H1 ;  /* 0x300000cdffe17230 */ /* 0x000fc40000004100 */
[----:B------:R-:W-:Y:S02]  /*1fc0*/  FADD.FTZ R85, R85, R128 ;  /* 0x0000008055557221 */ /* 0x000fe40000010000 */
[----:B------:R1:W-:Y:S01]  /*1fd0*/  STL [R1+0x28], R238 ;  /* 0x000028ee01007387 */ /* 0x0003e20000100800 */
[----:B------:R-:W-:Y:S01]  /*1fe0*/  FMUL.FTZ R205, R252, R209 ;  /* 0x000000d1fccd7220 */ /* 0x000fe20000410000 */
[----:B------:R-:W-:Y:S01]  /*1ff0*/  FFMA.FTZ R46, R214, R127, R46 ;  /* 0x0000007fd62e7223 */ /* 0x000fe2000001002e */
[----:B------:R-:W-:Y:S01]  /*2000*/  FADD.FTZ R86, R86, R127 ;  /* 0x0000007f56567221 */ /* 0x000fe20000010000 */
[----:B------:R-:W-:Y:S01]  /*2010*/  FFMA.FTZ R47, R235, R126, R47 ;  /* 0x0000007eeb2f7223 */ /* 0x000fe2000001002f */
[----:B------:R-:W-:Y:S01]  /*2020*/  FADD.FTZ R87, R87, R126 ;  /* 0x0000007e57577221 */ /* 0x000fe20000010000 */
[----:B------:R-:W-:Y:S01]  /*2030*/  FFMA.FTZ R43, R117, R218, R43 ;  /* 0x000000da752b7223 */ /* 0x000fe2000001002b */
[----:B------:R-:W-:Y:S01]  /*2040*/  FADD.FTZ R83, R83, R218 ;  /* 0x000000da53537221 */ /* 0x000fe20000010000 */
[----:B----4-:R-:W-:Y:S01]  /*2050*/  FMUL.FTZ R207, R207, R245 ;  /* 0x000000f5cfcf7220 */ /* 0x010fe20000410000 */
[----:B------:R-:W-:Y:S01]  /*2060*/  FMUL.FTZ R244, R216, R128 ;  /* 0x00000080d8f47220 */ /* 0x000fe20000410000 */
[----:B------:R-:W-:-:S02]  /*2070*/  FMUL.FTZ R245, R217, R129 ;  /* 0x00000081d9f57220 */ /* 0x000fc40000410000 */
[----:B------:R3:W5:Y:S04]  /*2080*/  LDL.LU R129, [R1+0x134] ;  /* 0x0001340001817983 */ /* 0x0007680000300800 */
[----:B------:R-:W4:Y:S04]  /*2090*/  LDL R208, [R1+0xbc] ;  /* 0x0000bc0001d07983 */ /* 0x000f280000100800 */
[----:B------:R3:W-:Y:S04]  /*20a0*/  STL [R1+0x24], R118 ;  /* 0x0000247601007387 */ /* 0x0007e80000100800 */
[----:B------:R0:W5:Y:S04]  /*20b0*/  LDL.LU R128, [R1+0x130] ;  /* 0x0001300001807983 */ /* 0x0001680000300800 */
[----:B------:R-:W4:Y:S04]  /*20c0*/  LDL R209, [R1+0xb8] ;  /* 0x0000b80001d17983 */ /* 0x000f280000100800 */
[----:B------:R-:W-:Y:S01]  /*20d0*/  STL [R1+0x20], R245 ;  /* 0x000020f501007387 */ /* 0x000fe20000100800 */
[----:B------:R-:W-:-:S03]  /*20e0*/  FMUL.FTZ R215, R213, R127 ;  /* 0x0000007fd5d77220 */ /* 0x000fc60000410000 */
[----:B------:R0:W5:Y:S04]  /*20f0*/  LDL.LU R127, [R1+0x12c] ;  /* 0x00012c00017f7983 */ /* 0x0001680000300800 */
[----:B------:R-:W4:Y:S04]  /*2100*/  LDL R216, [R1+0xb4] ;  /* 0x0000b40001d87983 */ /* 0x000f280000100800 */
[----:B------:R-:W-:Y:S01]  /*2110*/  STL [R1+0x18], R244 ;  /* 0x000018f401007387 */ /* 0x000fe20000100800 */
[----:B--2---:R-:W-:-:S03]  /*2120*/  FMUL.FTZ R237, R212, R126 ;  /* 0x0000007ed4ed7220 */ /* 0x004fc60000410000 */
[----:B------:R2:W5:Y:S04]  /*2130*/  LDL.LU R126, [R1+0x128] ;  /* 0x00012800017e7983 */ /* 0x0005680000300800 */
[----:B------:R-:W2:Y:S04]  /*2140*/  LDL R217, [R1+0xb0] ;  /* 0x0000b00001d97983 */ /* 0x000ea80000100800 */
[----:B------:R-:W3:Y:S04]  /*2150*/  LDL R218, [R1+0xac] ;  /* 0x0000ac0001da7983 */ /* 0x000ee80000100800 */
[----:B------:R4:W-:Y:S04]  /*2160*/  STL [R1+0x8], R215 ;  /* 0x000008d701007387 */ /* 0x0009e80000100800 */
[----:B------:R-:W4:Y:S04]  /*2170*/  LDL R213, [R1+0xa8] ;  /* 0x0000a80001d57983 */ /* 0x000f280000100800 */
[----:B------:R2:W-:Y:S04]  /*2180*/  STL [R1], R237 ;  /* 0x000000ed01007387 */ /* 0x0005e80000100800 */
[----:B------:R-:W2:Y:S01]  /*2190*/  LDL R212, [R1+0xa4] ;  /* 0x0000a40001d47983 */ /* 0x000ea20000100800 */
[C---:B------:R-:W-:Y:S01]  /*21a0*/  FMUL.FTZ R7, R252.reuse, R7 ;  /* 0x00000007fc077220 */ /* 0x040fe20000410000 */
[----:B------:R-:W-:Y:S01]  /*21b0*/  FMUL.FTZ R8, R252, R8 ;  /* 0x00000008fc087220 */ /* 0x000fe20000410000 */
[----:B------:R-:W-:-:S02]  /*21c0*/  HADD2.F32 R113, -RZ, R221.H0_H0 ;  /* 0x200000ddff717230 */ /* 0x000fc40000004100 */
[----:B------:R-:W-:Y:S01]  /*21d0*/  FMUL.FTZ R9, R252, R9 ;  /* 0x00000009fc097220 */ /* 0x000fe20000410000 */
[----:B------:R-:W-:Y:S02]  /*21e0*/  HADD2.F32 R112, -RZ, R221.H1_H1 ;  /* 0x300000ddff707230 */ /* 0x000fe40000004100 */
[----:B------:R-:W-:Y:S01]  /*21f0*/  FFMA.FTZ R52, R7, R125, R52 ;  /* 0x0000007d07347223 */ /* 0x000fe20000010034 */
[----:B------:R-:W2:Y:S01]  /*2200*/  LDL R221, [R1+0xa0] ;  /* 0x0000a00001dd7983 */ /* 0x000ea20000100800 */
[----:B------:R-:W-:Y:S01]  /*2210*/  FADD.FTZ R92, R92, R125 ;  /* 0x0000007d5c5c7221 */ /* 0x000fe20000010000 */
[----:B------:R-:W-:Y:S01]  /*2220*/  FFMA.FTZ R53, R8, R124, R53 ;  /* 0x0000007c08357223 */ /* 0x000fe20000010035 */
[----:B------:R-:W-:Y:S01]  /*2230*/  FADD.FTZ R93, R93, R124 ;  /* 0x0000007c5d5d7221 */ /* 0x000fe20000010000 */
[--C-:B------:R-:W-:Y:S02]  /*2240*/  HADD2.F32 R111, -RZ, R222.reuse.H0_H0 ;  /* 0x200000deff6f7230 */ /* 0x100fe40000004100 */
[----:B------:R-:W-:Y:S01]  /*2250*/  FFMA.FTZ R42, R119, R220, R42 ;  /* 0x000000dc772a7223 */ /* 0x000fe2000001002a */
[----:B------:R-:W-:-:S02]  /*2260*/  HADD2.F32 R110, -RZ, R222.H1_H1 ;  /* 0x300000deff6e7230 */ /* 0x000fc40000004100 */
[----:B------:R-:W-:Y:S01]  /*2270*/  FADD.FTZ R82, R82, R220 ;  /* 0x000000dc52527221 */ /* 0x000fe20000010000 */
[----:B------:R-:W-:Y:S01]  /*2280*/  FFMA.FTZ R54, R9, R123, R54 ;  /* 0x0000007b09367223 */ /* 0x000fe20000010036 */
[----:B------:R-:W-:Y:S01]  /*2290*/  FADD.FTZ R94, R94, R123 ;  /* 0x0000007b5e5e7221 */ /* 0x000fe20000010000 */
[--C-:B------:R-:W-:Y:S02]  /*22a0*/  HADD2.F32 R109, -RZ, R223.reuse.H0_H0 ;  /* 0x200000dfff6d7230 */ /* 0x100fe40000004100 */
[----:B------:R-:W-:Y:S02]  /*22b0*/  HADD2.F32 R108, -RZ, R223.H1_H1 ;  /* 0x300000dfff6c7230 */ /* 0x000fe40000004100 */
[----:B---3--:R-:W-:Y:S02]  /*22c0*/  FMUL.FTZ R218, R218, R125 ;  /* 0x0000007ddada7220 */ /* 0x008fe40000410000 */
[----:B------:R3:W5:Y:S01]  /*22d0*/  LDL.LU R125, [R1+0x124] ;  /* 0x00012400017d7983 */ /* 0x0007620000300800 */
[----:B----4-:R-:W-:-:S03]  /*22e0*/  FMUL.FTZ R219, R213, R124 ;  /* 0x0000007cd5db7220 */ /* 0x010fc60000410000 */
[----:B------:R3:W5:Y:S04]  /*22f0*/  LDL.LU R124, [R1+0x120] ;  /* 0x00012000017c7983 */ /* 0x0007680000300800 */
[----:B------:R-:W4:Y:S01]  /*2300*/  LDL R222, [R1+0x9c] ;  /* 0x00009c0001de7983 */ /* 0x000f220000100800 */
[----:B--2---:R-:W-:-:S03]  /*2310*/  FMUL.FTZ R220, R212, R123 ;  /* 0x0000007bd4dc7220 */ /* 0x004fc60000410000 */
[----:B------:R3:W5:Y:S04]  /*2320*/  LDL.LU R123, [R1+0x11c] ;  /* 0x00011c00017b7983 */ /* 0x0007680000300800 */
[----:B------:R-:W2:Y:S01]  /*2330*/  LDL R223, [R1+0x98] ;  /* 0x0000980001df7983 */ /* 0x000ea20000100800 */
[----:B------:R-:W-:Y:S01]  /*2340*/  FFMA.FTZ R212, R0, R207, RZ ;  /* 0x000000cf00d47223 */ /* 0x000fe200000100ff */
[----:B------:R-:W-:-:S03]  /*2350*/  FADD.FTZ R213, RZ, R207 ;  /* 0x000000cfffd57221 */ /* 0x000fc60000010000 */
[----:B------:R-:W-:Y:S01]  /*2360*/  FFMA.FTZ R212, R121, R122, R212 ;  /* 0x0000007a79d47223 */ /* 0x000fe200000100d4 */
[----:B------:R-:W-:Y:S01]  /*2370*/  FADD.FTZ R213, R213, R122 ;  /* 0x0000007ad5d57221 */ /* 0x000fe20000010000 */
[----:B------:R-:W-:Y:S01]  /*2380*/  FMUL.FTZ R10, R252, R10 ;  /* 0x0000000afc0a7220 */ /* 0x000fe20000410000 */
[----:B0-----:R3:W5:Y:S01]  /*2390*/  LDL.LU R122, [R1+0x118] ;  /* 0x00011800017a7983 */ /* 0x0017620000300800 */
[----:B------:R-:W-:Y:S01]  /*23a0*/  FFMA.FTZ R212, R119, R238, R212 ;  /* 0x000000ee77d47223 */ /* 0x000fe200000100d4 */
[----:B------:R-:W-:Y:S01]  /*23b0*/  FADD.FTZ R213, R213, R238 ;  /* 0x000000eed5d57221 */ /* 0x000fe20000010000 */
[----:B------:R-:W-:Y:S01]  /*23c0*/  FFMA.FTZ R55, R10, R120, R55 ;  /* 0x000000780a377223 */ /* 0x000fe20000010037 */
[----:B------:R3:W5:Y:S01]  /*23d0*/  LDL.LU R121, [R1+0x114] ;  /* 0x0001140001797983 */ /* 0x0007620000300800 */
[----:B------:R-:W-:Y:S01]  /*23e0*/  FFMA.FTZ R212, R117, R118, R212 ;  /* 0x0000007675d47223 */ /* 0x000fe200000100d4 */
[----:B------:R-:W-:Y:S01]  /*23f0*/  FADD.FTZ R95, R95, R120 ;  /* 0x000000785f5f7221 */ /* 0x000fe20000010000 */
[----:B------:R-:W-:Y:S01]  /*2400*/  FMUL.FTZ R221, R221, R120 ;  /* 0x00000078dddd7220 */ /* 0x000fe20000410000 */
[C---:B------:R-:W-:Y:S01]  /*2410*/  FMUL.FTZ R12, R252.reuse, R12 ;  /* 0x0000000cfc0c7220 */ /* 0x040fe20000410000 */
[----:B------:R3:W5:Y:S01]  /*2420*/  LDL.LU R120, [R1+0x110] ;  /* 0x0001100001787983 */ /* 0x0007620000300800 */
[----:B------:R-:W-:Y:S01]  /*2430*/  FMUL.FTZ R11, R252, R11 ;  /* 0x0000000bfc0b7220 */ /* 0x000fe20000410000 */
[----:B------:R-:W-:Y:S01]  /*2440*/  FADD.FTZ R213, R213, R118 ;  /* 0x00000076d5d57221 */ /* 0x000fe20000010000 */
[----:B------:R-:W-:Y:S01]  /*2450*/  FFMA.FTZ R212, R236, R245, R212 ;  /* 0x000000f5ecd47223 */ /* 0x000fe200000100d4 */
[----:B------:R3:W5:Y:S01]  /*2460*/  LDL.LU R119, [R1+0x10c] ;  /* 0x00010c0001777983 */ /* 0x0007620000300800 */
[----:B------:R-:W-:Y:S01]  /*2470*/  FFMA.FTZ R57, R12, R210, R57 ;  /* 0x000000d20c397223 */ /* 0x000fe20000010039 */
[----:B------:R-:W-:-:S02]  /*2480*/  FADD.FTZ R97, R97, R210 ;  /* 0x000000d261617221 */ /* 0x000fc40000010000 */
[----:B-1----:R-:W3:Y:S01]  /*2490*/  LDL R238, [R1+0x94] ;  /* 0x0000940001ee7983 */ /* 0x002ee20000100800 */
[-C--:B------:R-:W-:Y:S01]  /*24a0*/  FFMA.FTZ R56, R11, R211.reuse, R56 ;  /* 0x000000d30b387223 */ /* 0x080fe20000010038 */
[----:B------:R-:W-:Y:S02]  /*24b0*/  FADD.FTZ R96, R96, R211 ;  /* 0x000000d360607221 */ /* 0x000fe40000010000 */
[----:B------:R0:W5:Y:S04]  /*24c0*/  LDL.LU R118, [R1+0x108] ;  /* 0x0001080001767983 */ /* 0x0001680000300800 */
[----:B------:R0:W5:Y:S04]  /*24d0*/  LDL.LU R117, [R1+0x104] ;  /* 0x0001040001757983 */ /* 0x0001680000300800 */
[----:B------:R-:W3:Y:S01]  /*24e0*/  LDL R236, [R1+0x90] ;  /* 0x0000900001ec7983 */ /* 0x000ee20000100800 */
[----:B----4-:R-:W-:Y:S01]  /*24f0*/  FMUL.FTZ R222, R222, R211 ;  /* 0x000000d3dede7220 */ /* 0x010fe20000410000 */
[----:B------:R-:W-:Y:S01]  /*2500*/  FADD.FTZ R211, R213, R245 ;  /* 0x000000f5d5d37221 */ /* 0x000fe20000010000 */
[----:B--2---:R-:W-:Y:S01]  /*2510*/  FMUL.FTZ R223, R223, R210 ;  /* 0x000000d2dfdf7220 */ /* 0x004fe20000410000 */
[----:B------:R-:W-:-:S02]  /*2520*/  FFMA.FTZ R210, R116, R244, R212 ;  /* 0x000000f474d27223 */ /* 0x000fc400000100d4 */
[----:B------:R0:W5:Y:S04]  /*2530*/  LDL.LU R116, [R1+0x100] ;  /* 0x0001000001747983 */ /* 0x0001680000300800 */
[----:B------:R-:W2:Y:S01]  /*2540*/  LDL R213, [R1+0x84] ;  /* 0x0000840001d57983 */ /* 0x000ea20000100800 */
[----:B------:R-:W-:Y:S01]  /*2550*/  FADD.FTZ R211, R211, R244 ;  /* 0x000000f4d3d37221 */ /* 0x000fe20000010000 */
[----:B------:R-:W-:Y:S01]  /*2560*/  FFMA.FTZ R210, R214, R215, R210 ;  /* 0x000000d7d6d27223 */ /* 0x000fe200000100d2 */
[----:B------:R-:W-:Y:S01]  /*2570*/  FMUL.FTZ R17, R252, R17 ;  /* 0x00000011fc117220 */ /* 0x000fe20000410000 */
[----:B------:R-:W4:Y:S01]  /*2580*/  LDL R214, [R1+0x88] ;  /* 0x0000880001d67983 */ /* 0x000f220000100800 */
[----:B------:R-:W-:-:S03]  /*2590*/  FADD.FTZ R211, R211, R215 ;  /* 0x000000d7d3d37221 */ /* 0x000fc60000010000 */
[----:B------:R-:W4:Y:S01]  /*25a0*/  LDL R215, [R1+0x8c] ;  /* 0x00008c0001d77983 */ /* 0x000f220000100800 */
[----:B------:R-:W-:Y:S01]  /*25b0*/  FFMA.FTZ R210, R235, R237, R210 ;  /* 0x000000edebd27223 */ /* 0x000fe200000100d2 */
[----:B------:R-:W-:Y:S01]  /*25c0*/  FFMA.FTZ R62, R17, R228, R62 ;  /* 0x000000e4113e7223 */ /* 0x000fe2000001003e */
[----:B------:R-:W-:Y:S01]  /*25d0*/  FADD.FTZ R102, R102, R228 ;  /* 0x000000e466667221 */ /* 0x000fe20000010000 */
[----:B------:R-:W4:Y:S04]  /*25e0*/  LDL R235, [R1+0x80] ;  /* 0x0000800001eb7983 */ /* 0x000f280000100800 */
[----:B------:R-:W4:Y:S01]  /*25f0*/  LDL R212, [R1+0x7c] ;  /* 0x00007c0001d47983 */ /* 0x000f220000100800 */
[----:B------:R-:W-:Y:S01]  /*2600*/  FMUL.FTZ R3, R252, R3 ;  /* 0x00000003fc037220 */ /* 0x000fe20000410000 */
[----:B------:R-:W-:Y:S01]  /*2610*/  FMUL.FTZ R208, R208, R243 ;  /* 0x000000f3d0d07220 */ /* 0x000fe20000410000 */
[----:B------:R-:W-:Y:S01]  /*2620*/  FMUL.FTZ R4, R252, R4 ;  /* 0x00000004fc047220 */ /* 0x000fe20000410000 */
[----:B------:R-:W-:-:S02]  /*2630*/  FMUL.FTZ R209, R209, R242 ;  /* 0x000000f2d1d17220 */ /* 0x000fc40000410000 */
[----:B------:R-:W-:Y:S01]  /*2640*/  FFMA.FTZ R210, R3, R208, R210 ;  /* 0x000000d003d27223 */ /* 0x000fe200000100d2 */
[----:B------:R-:W-:Y:S01]  /*2650*/  FMUL.FTZ R5, R252, R5 ;  /* 0x00000005fc057220 */ /* 0x000fe20000410000 */
[----:B------:R-:W-:Y:S02]  /*2660*/  FMUL.FTZ R216, R216, R247 ;  /* 0x000000f7d8d87220 */ /* 0x000fe40000410000 */
[----:B------:R-:W-:Y:S01]  /*2670*/  FFMA.FTZ R210, R4, R209, R210 ;  /* 0x000000d104d27223 */ /* 0x000fe200000100d2 */
[----:B------:R-:W-:Y:S01]  /*2680*/  FMUL.FTZ R6, R252, R6 ;  /* 0x00000006fc067220 */ /* 0x000fe20000410000 */
[----:B------:R-:W-:Y:S02]  /*2690*/  FMUL.FTZ R217, R217, R246 ;  /* 0x000000f6d9d97220 */ /* 0x000fe40000410000 */
[----:B------:R-:W-:-:S04]  /*26a0*/  FFMA.FTZ R210, R5, R216, R210 ;  /* 0x000000d805d27223 */ /* 0x000fc800000100d2 */
[----:B------:R-:W-:Y:S01]  /*26b0*/  FFMA.FTZ R210, R6, R217, R210 ;  /* 0x000000d906d27223 */ /* 0x000fe200000100d2 */
[----:B--2---:R-:W-:Y:S02]  /*26c0*/  FMUL.FTZ R228, R213, R228 ;  /* 0x000000e4d5e47220 */ /* 0x004fe40000410000 */
[----:B------:R-:W2:Y:S01]  /*26d0*/  LDL R213, [R1+0x70] ;  /* 0x0000700001d57983 */ /* 0x000ea20000100800 */
[----:B------:R-:W-:-:S04]  /*26e0*/  FFMA.FTZ R210, R7, R218, R210 ;  /* 0x000000da07d27223 */ /* 0x000fc800000100d2 */
[----:B------:R-:W-:-:S04]  /*26f0*/  FFMA.FTZ R210, R8, R219, R210 ;  /* 0x000000db08d27223 */ /* 0x000fc800000100d2 */
[----:B------:R-:W-:Y:S01]  /*2700*/  FFMA.FTZ R210, R9, R220, R210 ;  /* 0x000000dc09d27223 */ /* 0x000fe200000100d2 */
[----:B------:R-:W-:-:S03]  /*2710*/  FMUL.FTZ R13, R252, R13 ;  /* 0x0000000dfc0d7220 */ /* 0x000fc60000410000 */
[----:B------:R-:W-:Y:S01]  /*2720*/  FFMA.FTZ R210, R10, R221, R210 ;  /* 0x000000dd0ad27223 */ /* 0x000fe200000100d2 */
[----:B------:R-:W-:-:S03]  /*2730*/  FMUL.FTZ R14, R252, R14 ;  /* 0x0000000efc0e7220 */ /* 0x000fc60000410000 */
[----:B------:R-:W-:Y:S01]  /*2740*/  FFMA.FTZ R210, R11, R222, R210 ;  /* 0x000000de0bd27223 */ /* 0x000fe200000100d2 */
[-C--:B------:R-:W-:Y:S01]  /*2750*/  FFMA.FTZ R58, R13, R224.reuse, R58 ;  /* 0x000000e00d3a7223 */ /* 0x080fe2000001003a */
[----:B------:R-:W-:Y:S01]  /*2760*/  FADD.FTZ R98, R98, R224 ;  /* 0x000000e062627221 */ /* 0x000fe20000010000 */
[----:B---3--:R-:W-:Y:S01]  /*2770*/  FMUL.FTZ R224, R238, R224 ;  /* 0x000000e0eee07220 */ /* 0x008fe20000410000 */
[----:B------:R-:W-:Y:S01]  /*2780*/  FFMA.FTZ R210, R12, R223, R210 ;  /* 0x000000df0cd27223 */ /* 0x000fe200000100d2 */
[----:B------:R-:W-:Y:S01]  /*2790*/  FMUL.FTZ R15, R252, R15 ;  /* 0x0000000ffc0f7220 */ /* 0x000fe20000410000 */
[-C--:B------:R-:W-:Y:S01]  /*27a0*/  FFMA.FTZ R59, R14, R225.reuse, R59 ;  /* 0x000000e10e3b7223 */ /* 0x080fe2000001003b */
[----:B------:R-:W-:Y:S01]  /*27b0*/  FADD.FTZ R99, R99, R225 ;  /* 0x000000e163637221 */ /* 0x000fe20000010000 */
[----:B------:R-:W-:Y:S01]  /*27c0*/  FMUL.FTZ R225, R236, R225 ;  /* 0x000000e1ece17220 */ /* 0x000fe20000410000 */
[----:B------:R-:W-:Y:S01]  /*27d0*/  FFMA.FTZ R210, R13, R224, R210 ;  /* 0x000000e00dd27223 */ /* 0x000fe200000100d2 */
[----:B------:R-:W-:Y:S01]  /*27e0*/  FFMA.FTZ R60, R15, R226, R60 ;  /* 0x000000e20f3c7223 */ /* 0x000fe2000001003c */
[----:B------:R-:W-:Y:S01]  /*27f0*/  FADD.FTZ R100, R100, R226 ;  /* 0x000000e264647221 */ /* 0x000fe20000010000 */
[C---:B------:R-:W-:Y:S01]  /*2800*/  FMUL.FTZ R16, R252.reuse, R16 ;  /* 0x00000010fc107220 */ /* 0x040fe20000410000 */
[----:B------:R-:W-:Y:S01]  /*2810*/  FMUL.FTZ R18, R252, R18 ;  /* 0x00000012fc127220 */ /* 0x000fe20000410000 */
[----:B----4-:R-:W-:Y:S01]  /*2820*/  FMUL.FTZ R226, R215, R226 ;  /* 0x000000e2d7e27220 */ /* 0x010fe20000410000 */
[----:B------:R-:W-:Y:S01]  /*2830*/  FFMA.FTZ R210, R14, R225, R210 ;  /* 0x000000e10ed27223 */ /* 0x000fe200000100d2 */
        /* <DEDUP_REMOVED lines=9> */
[-C--:B------:R-:W-:Y:S01]  /*28d0*/  FFMA.FTZ R64, R19, R230.reuse, R64 ;  /* 0x000000e613407223 */ /* 0x080fe20000010040 */
[----:B------:R-:W-:Y:S01]  /*28e0*/  FADD.FTZ R104, R104, R230 ;  /* 0x000000e668687221 */ /* 0x000fe20000010000 */
[----:B------:R-:W3:Y:S01]  /*28f0*/  LDL R215, [R1+0x78] ;  /* 0x0000780001d77983 */ /* 0x000ee20000100800 */
[----:B------:R-:W-:Y:S01]  /*2900*/  FMUL.FTZ R230, R212, R230 ;  /* 0x000000e6d4e67220 */ /* 0x000fe20000410000 */
[----:B------:R-:W-:Y:S01]  /*2910*/  FFMA.FTZ R67, R194, R233, R67 ;  /* 0x000000e9c2437223 */ /* 0x000fe20000010043 */
[----:B------:R-:W-:Y:S01]  /*2920*/  FADD.FTZ R107, R107, R233 ;  /* 0x000000e96b6b7221 */ /* 0x000fe20000010000 */
[----:B------:R-:W4:Y:S01]  /*2930*/  LDL R235, [R1+0x6c] ;  /* 0x00006c0001eb7983 */ /* 0x000f220000100800 */
[----:B------:R-:W-:Y:S01]  /*2940*/  FFMA.FTZ R50, R5, R247, R50 ;  /* 0x000000f705327223 */ /* 0x000fe20000010032 */
[----:B------:R-:W-:-:S02]  /*2950*/  FADD.FTZ R90, R90, R247 ;  /* 0x000000f75a5a7221 */ /* 0x000fc40000010000 */
[----:B------:R-:W4:Y:S01]  /*2960*/  LDL R214, [R1+0x74] ;  /* 0x0000740001d67983 */ /* 0x000f220000100800 */
[----:B------:R-:W-:-:S03]  /*2970*/  FFMA.FTZ R247, R16, R227, R210 ;  /* 0x000000e310f77223 */ /* 0x000fc600000100d2 */
[----:B------:R-:W4:Y:S04]  /*2980*/  LDL R212, [R1+0x68] ;  /* 0x0000680001d47983 */ /* 0x000f280000100800 */
        /* <DEDUP_REMOVED lines=15> */
[C---:B------:R-:W-:Y:S01]  /*2a80*/  FMUL.FTZ R192, R252.reuse, R192 ;  /* 0x000000c0fcc07220 */ /* 0x040fe20000410000 */
[C---:B------:R-:W-:Y:S02]  /*2a90*/  FMUL.FTZ R195, R252.reuse, R195 ;  /* 0x000000c3fcc37220 */ /* 0x040fe40000410000 */
[----:B------:R-:W-:Y:S01]  /*2aa0*/  FADD.FTZ R211, R211, R225 ;  /* 0x000000e1d3d37221 */ /* 0x000fe20000010000 */
[C---:B------:R-:W-:Y:S01]  /*2ab0*/  FMUL.FTZ R193, R252.reuse, R193 ;  /* 0x000000c1fcc17220 */ /* 0x040fe20000410000 */
[C---:B------:R-:W-:Y:S01]  /*2ac0*/  FMUL.FTZ R199, R252.reuse, R199 ;  /* 0x000000c7fcc77220 */ /* 0x040fe20000410000 */
[----:B------:R-:W-:Y:S01]  /*2ad0*/  FMUL.FTZ R196, R252, R196 ;  /* 0x000000c4fcc47220 */ /* 0x000fe20000410000 */
[----:B------:R-:W-:Y:S01]  /*2ae0*/  FADD.FTZ R211, R211, R226 ;  /* 0x000000e2d3d37221 */ /* 0x000fe20000010000 */
[-C--:B------:R-:W-:Y:S01]  /*2af0*/  FFMA.FTZ R65, R192, R231.reuse, R65 ;  /* 0x000000e7c0417223 */ /* 0x080fe20000010041 */
[----:B------:R-:W-:Y:S01]  /*2b00*/  FADD.FTZ R105, R105, R231 ;  /* 0x000000e769697221 */ /* 0x000fe20000010000 */
[----:B------:R-:W-:Y:S01]  /*2b10*/  FFMA.FTZ R68, R195, R234, R68 ;  /* 0x000000eac3447223 */ /* 0x000fe20000010044 */
[----:B------:R-:W-:Y:S01]  /*2b20*/  FADD.FTZ R156, R156, R234 ;  /* 0x000000ea9c9c7221 */ /* 0x000fe20000010000 */
[----:B------:R-:W-:Y:S01]  /*2b30*/  FMUL.FTZ R200, R252, R200 ;  /* 0x000000c8fcc87220 */ /* 0x000fe20000410000 */
[----:B---3--:R-:W-:Y:S01]  /*2b40*/  FMUL.FTZ R231, R215, R231 ;  /* 0x000000e7d7e77220 */ /* 0x008fe20000410000 */
[----:B------:R-:W-:Y:S01]  /*2b50*/  FFMA.FTZ R66, R193, R232, R66 ;  /* 0x000000e8c1427223 */ /* 0x000fe20000010042 */
[----:B------:R-:W-:Y:S01]  /*2b60*/  FADD.FTZ R106, R106, R232 ;  /* 0x000000e86a6a7221 */ /* 0x000fe20000010000 */
[----:B----4-:R-:W-:Y:S01]  /*2b70*/  FMUL.FTZ R234, R235, R234 ;  /* 0x000000eaebea7220 */ /* 0x010fe20000410000 */
[----:B------:R-:W3:Y:S01]  /*2b80*/  LDL R215, [R1+0x64] ;  /* 0x0000640001d77983 */ /* 0x000ee20000100800 */
[----:B------:R-:W-:Y:S01]  /*2b90*/  FMUL.FTZ R232, R214, R232 ;  /* 0x000000e8d6e87220 */ /* 0x000fe20000410000 */
[----:B------:R-:W-:Y:S01]  /*2ba0*/  FMUL.FTZ R235, R212, R239 ;  /* 0x000000efd4eb7220 */ /* 0x000fe20000410000 */
[----:B------:R-:W-:Y:S01]  /*2bb0*/  FFMA.FTZ R51, R6, R246, R51 ;  /* 0x000000f606337223 */ /* 0x000fe20000010033 */
[----:B------:R-:W-:Y:S01]  /*2bc0*/  FADD.FTZ R91, R91, R246 ;  /* 0x000000f65b5b7221 */ /* 0x000fe20000010000 */
[----:B------:R-:W4:Y:S01]  /*2bd0*/  LDL R214, [R1+0x60] ;  /* 0x0000600001d67983 */ /* 0x000f220000100800 */
[----:B------:R-:W-:Y:S01]  /*2be0*/  FFMA.FTZ R72, R199, R115, R72 ;  /* 0x00000073c7487223 */ /* 0x000fe20000010048 */
[----:B------:R-:W-:Y:S01]  /*2bf0*/  FADD.FTZ R152, R152, R115 ;  /* 0x0000007398987221 */ /* 0x000fe20000010000 */
[----:B------:R-:W-:Y:S01]  /*2c00*/  FADD.FTZ R246, R211, R227 ;  /* 0x000000e3d3f67221 */ /* 0x000fe20000010000 */
[----:B------:R-:W4:Y:S01]  /*2c10*/  LDL R212, [R1+0x54] ;  /* 0x0000540001d47983 */ /* 0x000f220000100800 */
[----:B------:R-:W-:Y:S01]  /*2c20*/  FFMA.FTZ R69, R196, R239, R69 ;  /* 0x000000efc4457223 */ /* 0x000fe20000010045 */
[----:B------:R-:W-:Y:S01]  /*2c30*/  FADD.FTZ R157, R157, R239 ;  /* 0x000000ef9d9d7221 */ /* 0x000fe20000010000 */
[-C--:B------:R-:W-:Y:S01]  /*2c40*/  FFMA.FTZ R73, R200, R114.reuse, R73 ;  /* 0x00000072c8497223 */ /* 0x080fe20000010049 */
[----:B------:R-:W-:Y:S01]  /*2c50*/  FADD.FTZ R153, R153, R114 ;  /* 0x0000007299997221 */ /* 0x000fe20000010000 */
[----:B------:R-:W-:Y:S01]  /*2c60*/  FMUL.FTZ R239, R210, R114 ;  /* 0x00000072d2ef7220 */ /* 0x000fe20000410000 */
[----:B--2---:R-:W-:-:S02]  /*2c70*/  FMUL.FTZ R238, R213, R115 ;  /* 0x00000073d5ee7220 */ /* 0x004fc40000410000 */
[----:B------:R0:W5:Y:S04]  /*2c80*/  LDL.LU R115, [R1+0xfc] ;  /* 0x0000fc0001737983 */ /* 0x0001680000300800 */
[----:B------:R-:W2:Y:S04]  /*2c90*/  LDL R211, [R1+0x50] ;  /* 0x0000500001d37983 */ /* 0x000ea80000100800 */
[----:B------:R0:W5:Y:S04]  /*2ca0*/  LDL.LU R114, [R1+0xf8] ;  /* 0x0000f80001727983 */ /* 0x0001680000300800 */
[----:B------:R-:W2:Y:S01]  /*2cb0*/  LDL R210, [R1+0x4c] ;  /* 0x00004c0001d27983 */ /* 0x000ea20000100800 */
[C---:B------:R-:W-:Y:S01]  /*2cc0*/  FMUL.FTZ R197, R252.reuse, R197 ;  /* 0x000000c5fcc57220 */ /* 0x040fe20000410000 */
[C---:B------:R-:W-:Y:S01]  /*2cd0*/  FMUL.FTZ R201, R252.reuse, R201 ;  /* 0x000000c9fcc97220 */ /* 0x040fe20000410000 */
[C---:B------:R-:W-:Y:S01]  /*2ce0*/  FMUL.FTZ R198, R252.reuse, R198 ;  /* 0x000000c6fcc67220 */ /* 0x040fe20000410000 */
[----:B------:R-:W-:Y:S01]  /*2cf0*/  FMUL.FTZ R202, R252, R202 ;  /* 0x000000cafcca7220 */ /* 0x000fe20000410000 */
[----:B------:R-:W-:Y:S01]  /*2d00*/  FFMA.FTZ R70, R197, R240, R70 ;  /* 0x000000f0c5467223 */ /* 0x000fe20000010046 */
[----:B------:R-:W-:Y:S01]  /*2d10*/  FADD.FTZ R158, R158, R240 ;  /* 0x000000f09e9e7221 */ /* 0x000fe20000010000 */
[----:B------:R-:W-:Y:S01]  /*2d20*/  FMUL.FTZ R203, R252, R203 ;  /* 0x000000cbfccb7220 */ /* 0x000fe20000410000 */
        /* <DEDUP_REMOVED lines=10> */
[----:B---3--:R-:W-:Y:S01]  /*2dd0*/  FMUL.FTZ R236, R215, R240 ;  /* 0x000000f0d7ec7220 */ /* 0x008fe20000410000 */
[----:B----4-:R-:W-:Y:S01]  /*2de0*/  FMUL.FTZ R237, R214, R241 ;  /* 0x000000f1d6ed7220 */ /* 0x010fe20000410000 */
[----:B------:R-:W-:-:S02]  /*2df0*/  FMUL.FTZ R240, R212, R113 ;  /* 0x00000071d4f07220 */ /* 0x000fc40000410000 */
[----:B------:R0:W5:Y:S04]  /*2e00*/  LDL.LU R113, [R1+0xf4] ;  /* 0x0000f40001717983 */ /* 0x0001680000300800 */
[----:B------:R-:W3:Y:S01]  /*2e10*/  LDL R212, [R1+0x48] ;  /* 0x0000480001d47983 */ /* 0x000ee20000100800 */
[----:B--2---:R-:W-:-:S03]  /*2e20*/  FMUL.FTZ R241, R211, R112 ;  /* 0x00000070d3f17220 */ /* 0x004fc60000410000 */
[----:B------:R0:W5:Y:S04]  /*2e30*/  LDL.LU R112, [R1+0xf0] ;  /* 0x0000f00001707983 */ /* 0x0001680000300800 */
[----:B------:R-:W2:Y:S01]  /*2e40*/  LDL R211, [R1+0x44] ;  /* 0x0000440001d37983 */ /* 0x000ea20000100800 */
[----:B------:R-:W-:-:S03]  /*2e50*/  FMUL.FTZ R242, R210, R111 ;  /* 0x0000006fd2f27220 */ /* 0x000fc60000410000 */
[----:B------:R0:W5:Y:S04]  /*2e60*/  LDL.LU R111, [R1+0xec] ;  /* 0x0000ec00016f7983 */ /* 0x0001680000300800 */
[----:B------:R-:W4:Y:S01]  /*2e70*/  LDL R210, [R1+0x40] ;  /* 0x0000400001d27983 */ /* 0x000f220000100800 */
        /* <DEDUP_REMOVED lines=8> */
[----:B---3--:R-:W-:-:S02]  /*2f00*/  FMUL.FTZ R243, R212, R110 ;  /* 0x0000006ed4f37220 */ /* 0x008fc40000410000 */
[----:B------:R0:W5:Y:S01]  /*2f10*/  LDL.LU R110, [R1+0xe8] ;  /* 0x0000e800016e7983 */ /* 0x0001620000300800 */
[----:B------:R-:W-:Y:S01]  /*2f20*/  FADD.FTZ R246, R246, R228 ;  /* 0x000000e4f6f67221 */ /* 0x000fe20000010000 */
[----:B------:R-:W-:Y:S01]  /*2f30*/  FFMA.FTZ R247, R17, R228, R247 ;  /* 0x000000e411f77223 */ /* 0x000fe200000100f7 */
[----:B--2---:R-:W-:Y:S02]  /*2f40*/  FMUL.FTZ R244, R211, R109 ;  /* 0x0000006dd3f47220 */ /* 0x004fe40000410000 */
[----:B------:R0:W5:Y:S01]  /*2f50*/  LDL.LU R109, [R1+0xe4] ;  /* 0x0000e400016d7983 */ /* 0x0001620000300800 */
[----:B----4-:R-:W-:-:S03]  /*2f60*/  FMUL.FTZ R245, R210, R108 ;  /* 0x0000006cd2f57220 */ /* 0x010fc60000410000 */
[----:B------:R0:W5:Y:S01]  /*2f70*/  LDL.LU R108, [R1+0xe0] ;  /* 0x0000e000016c7983 */ /* 0x0001620000300800 */
        /* <DEDUP_REMOVED lines=33> */
[----:B0-----:R-:W-:-:S07]  /*3190*/  FFMA.FTZ R247, R206, R245, R247 ;  /* 0x000000f5cef77223 */ /* 0x001fce00000100f7 */
.L_x_2472:
[----:B------:R-:W-:Y:S05]  /*31a0*/  BSYNC B1 ;  /* 0x0000000000017941 */ /* 0x000fea0003800000 */
.L_x_2470:
        /* <DEDUP_REMOVED lines=20> */
.L_x_2614:
[----:B------:R-:W2:Y:S01]  /*32f0*/  LDL.LU R212, [R1+0x14] ;  /* 0x0000140001d47983 */ /* 0x000ea20000300800 */
[----:B------:R-:W3:Y:S01]  /*3300*/  LDC R211, c[0x0][0x218] ;  /* 0x00008600ffd37b82 */ /* 0x000ee20000000800 */
[----:B01----:R-:W-:Y:S01]  /*3310*/  FADD.FTZ R247, R247, R210 ;  /* 0x000000d2f7f77221 */ /* 0x003fe20000010000 */
[----:B------:R-:W-:Y:S01]  /*3320*/  FADD.FTZ R215, R246, R215 ;  /* 0x000000d7f6d77221 */ /* 0x000fe20000010000 */
[----:B------:R-:W0:Y:S02]  /*3330*/  S2R R213, SR_TID.X ;  /* 0x0000000000d57919 */ /* 0x000e240000002100 */
[----:B0-----:R-:W-:Y:S01]  /*3340*/  LOP3.LUT R213, R213, 0x1f, RZ, 0xc0, !PT ;  /* 0x0000001fd5d57812 */ /* 0x001fe200078ec0ff */
[----:B------:R-:W-:Y:S01]  /*3350*/  BSSY B1, `(.L_x_2474) ;  /* 0x000001e000017945 */ /* 0x000fe20003800000 */
        /* <DEDUP_REMOVED lines=9> */
[----:B------:R0:W5:Y:S02]  /*33f0*/  @P3 LDG.E.128 R180, desc[UR4][R210.64] ;  /* 0x00000004d2b43981 */ /* 0x000164000c1e1d00 */
[----:B0-----:R-:W-:Y:S01]  /*3400*/  FMUL.FTZ R210, R215, UR8 ;  /* 0x00000008d7d27c20 */ /* 0x001fe20008410000 */
[----:B------:R-:W-:Y:S01]  /*3410*/  FMUL.FTZ R211, R247, UR8 ;  /* 0x00000008f7d37c20 */ /* 0x000fe20008410000 */
[----:B------:R-:W-:Y:S06]  /*3420*/  @P2 BRA `(.L_x_2475) ;  /* 0x0000000000182947 */ /* 0x000fec0003800000 */
[----:B------:R-:W-:Y:S02]  /*3430*/  ISETP.NE.U32.AND P0, PT, R249, RZ, PT ;  /* 0x000000fff900720c */ /* 0x000fe40003f05070 */
[----:B------:R-:W-:Y:S02]  /*3440*/  MOV R214, RZ ;  /* 0x000000ff00d67202 */ /* 0x000fe40000000f00 */
[----:B------:R-:W-:-:S13]  /*3450*/  ISETP.NE.AND.EX P0, PT, R248, RZ, PT, P0 ;  /* 0x000000fff800720c */ /* 0x000fda0003f05300 */
[----:B------:R-:W-:Y:S05]  /*3460*/  @!P0 BRA `(.L_x_2476) ;  /* 0x0000000000308947 */ /* 0x000fea0003800000 */
[----:B-----5:R-:W-:Y:S01]  /*3470*/  HADD2.F32 R214, -RZ, R36.H0_H0 ;  /* 0x20000024ffd67230 */ /* 0x020fe20000004100 */
[----:B------:R-:W-:Y:S06]  /*3480*/  BRA `(.L_x_2476) ;  /* 0x0000000000287947 */ /* 0x000fec0003800000 */
.L_x_2475:
[----:B------:R-:W0:Y:S01]  /*3490*/  LDC.U8 R213, c[0x0][0x2a0] ;  /* 0x0000a800ffd57b82 */ /* 0x000e220000000000 */
[----:B------:R-:W-:-:S04]  /*34a0*/  ISETP.NE.U32.AND P0, PT, R249, RZ, PT ;  /* 0x000000fff900720c */ /* 0x000fc80003f05070 */
[----:B------:R-:W-:Y:S02]  /*34b0*/  ISETP.NE.AND.EX P0, PT, R248, RZ, PT, P0 ;  /* 0x000000fff800720c */ /* 0x000fe40003f05300 */
[----:B0-----:R-:W-:-:S04]  /*34c0*/  ISETP.NE.AND P1, PT, R213, RZ, PT ;  /* 0x000000ffd500720c */ /* 0x001fc80003f25270 */
[----:B------:R-:W-:-:S05]  /*34d0*/  FSEL R213, R210, RZ, !P1 ;  /* 0x000000ffd2d57208 */ /* 0x000fca0004800000 */
[----:B------:R-:W-:-:S04]  /*34e0*/  FFMA.FTZ R213, R0, R211, R213 ;  /* 0x000000d300d57223 */ /* 0x000fc800000100d5 */
[----:B------:R-:W-:-:S04]  /*34f0*/  FADD.FTZ R213, R207, -R213 ;  /* 0x800000d5cfd57221 */ /* 0x000fc80000010000 */
[----:B-----5:R-:W-:Y:S01]  /*3500*/  FMUL.FTZ R214, R252, R213 ;  /* 0x000000d5fcd67220 */ /* 0x020fe20000410000 */
[----:B------:R-:W-:-:S05]  /*3510*/  @P0 HADD2.F32 R213, -RZ, R36.H0_H0 ;  /* 0x20000024ffd50230 */ /* 0x000fca0000004100 */
[----:B------:R-:W-:-:S07]  /*3520*/  @P0 FADD.FTZ R214, R214, R213 ;  /* 0x000000d5d6d60221 */ /* 0x000fce0000010000 */
.L_x_2476:
[----:B------:R-:W-:Y:S05]  /*3530*/  BSYNC B1 ;  /* 0x0000000000017941 */ /* 0x000fea0003800000 */
.L_x_2474:
        /* <DEDUP_REMOVED lines=9> */
[----:B------:R-:W-:-:S05]  /*35d0*/  @P3 HADD2.F32 R214, -RZ, R176.H0_H0 ;  /* 0x200000b0ffd63230 */ /* 0x000fca0000004100 */
[----:B------:R-:W-:-:S05]  /*35e0*/  @P3 FMUL.FTZ R213, R213, R214 ;  /* 0x000000d6d5d53220 */ /* 0x000fca0000410000 */
[----:B------:R-:W-:-:S04]  /*35f0*/  @P3 F2FP.F16.F32.PACK_AB R213, RZ, R213 ;  /* 0x000000d5ffd5323e */ /* 0x000fc800000000ff */
[----:B------:R-:W-:Y:S01]  /*3600*/  @P3 PRMT R188, R213, 0x7610, R188 ;  /* 0x00007610d5bc3816 */ /* 0x000fe200000000bc */
[----:B------:R-:W-:Y:S06]  /*3610*/  @P2 BRA `(.L_x_2478) ;  /* 0x0000000000102947 */ /* 0x000fec0003800000 */
[----:B------:R-:W-:Y:S01]  /*3620*/  MOV R214, RZ ;  /* 0x000000ff00d67202 */ /* 0x000fe20000000f00 */
[----:B------:R-:W-:Y:S06]  /*3630*/  @!P0 BRA `(.L_x_2479) ;  /* 0x0000000000308947 */ /* 0x000fec0003800000 */
[----:B------:R-:W-:Y:S01]  /*3640*/  HADD2.F32 R214, -RZ, R36.H1_H1 ;  /* 0x30000024ffd67230 */ /* 0x000fe20000004100 */
[----:B------:R-:W-:Y:S06]  /*3650*/  BRA `(.L_x_2479) ;  /* 0x0000000000287947 */ /* 0x000fec0003800000 */
.L_x_2478:
        /* <DEDUP_REMOVED lines=8> */
[----:B------:R-:W-:-:S05]  /*36e0*/  @P0 HADD2.F32 R213, -RZ, R36.H1_H1 ;  /* 0x30000024ffd50230 */ /* 0x000fca0000004100 */
[----:B------:R-:W-:-:S07]  /*36f0*/  @P0 FADD.FTZ R214, R214, R213 ;  /* 0x000000d5d6d60221 */ /* 0x000fce0000010000 */
.L_x_2479:
[----:B------:R-:W-:Y:S05]  /*3700*/  BSYNC B1 ;  /* 0x0000000000017941 */ /* 0x000fea0003800000 */
.L_x_2477:
[----:B------:R-:W-:Y:S01]  /*3710*/  @P1 F2FP.F16.F32.PACK_AB R213, RZ, R214 ;  /* 0x000000d6ffd5123e */ /* 0x000fe200000000ff */
[----:B------:R-:W-:Y:S03]  /*3720*/  BSSY B1, `(.L_x_2480) ;  /* 0x0000019000017945 */ /* 0x000fe60003800000 */
[----:B------:R-:W-:Y:S02]  /*3730*/  @P1 PRMT R184, R184, 0x5410, R213 ;  /* 0x00005410b8b81816 */ /* 0x000fe400000000d5 */
[----:B------:R-:W0:Y:S02]  /*3740*/  @P3 LDC R213, c[0x0][0x29c] ;  /* 0x0000a700ffd53b82 */ /* 0x000e240000000800 */
[----:B0-----:R-:W-:Y:S01]  /*3750*/  @P3 FMUL.FTZ R213, R214, R213 ;  /* 0x000000d5d6d53220 */ /* 0x001fe20000410000 */
[----:B------:R-:W-:-:S05]  /*3760*/  @P3 HADD2.F32 R214, -RZ, R180.H1_H1 ;  /* 0x300000b4ffd63230 */ /* 0x000fca0000004100 */
[----:B------:R-:W-:Y:S01]  /*3770*/  @P3 FFMA.FTZ R145, R213, R214, R145 ;  /* 0x000000d6d5913223 */ /* 0x000fe20000010091 */
[----:B------:R-:W-:-:S05]  /*3780*/  @P3 HADD2.F32 R214, -RZ, R176.H1_H1 ;  /* 0x300000b0ffd63230 */ /* 0x000fca0000004100 */
[----:B------:R-:W-:-:S05]  /*3790*/  @P3 FMUL.FTZ R213, R213, R214 ;  /* 0x000000d6d5d53220 */ /* 0x000fca0000410000 */
[----:B------:R-:W-:-:S04]  /*37a0*/  @P3 F2FP.F16.F32.PACK_AB R213, RZ, R213 ;  /* 0x000000d5ffd5323e */ /* 0x000fc800000000ff */
[----:B------:R-:W-:Y:S01]  /*37b0*/  @P3 PRMT R188, R188, 0x5410, R213 ;  /* 0x00005410bcbc3816 */ /* 0x000fe200000000d5 */
[----:B------:R-:W-:Y:S06]  /*37c0*/  @P2 BRA `(.L_x_2481) ;  /* 0x0000000000102947 */ /* 0x000fec0003800000 */
[----:B------:R-:W-:Y:S01]  /*37d0*/  HFMA2.MMA R214, -RZ, RZ, 0, 0 ;  /* 0x00000000ffd67435 */ /* 0x000fe200000001ff */
[----:B------:R-:W-:Y:S10]  /*37e0*/  @!P0 BRA `(.L_x_2482) ;  /* 0x0000000000308947 */ /* 0x000ff40003800000 */
[----:B------:R-:W-:Y:S01]  /*37f0*/  HADD2.F32 R214, -RZ, R37.H0_H0 ;  /* 0x20000025ffd67230 */ /* 0x000fe20000004100 */
[----:B------:R-:W-:Y:S06]  /*3800*/  BRA `(.L_x_2482) ;  /* 0x0000000000287947 */ /* 0x000fec0003800000 */
.L_x_2481:
        /* <DEDUP_REMOVED lines=8> */
[----:B------:R-:W-:-:S05]  /*3890*/  @P0 HADD2.F32 R213, -RZ, R37.H0_H0 ;  /* 0x20000025ffd50230 */ /* 0x000fca0000004100 */
[----:B------:R-:W-:-:S07]  /*38a0*/  @P0 FADD.FTZ R214, R214, R213 ;  /* 0x000000d5d6d60221 */ /* 0x000fce0000010000 */
.L_x_2482:
[----:B------:R-:W-:Y:S05]  /*38b0*/  BSYNC B1 ;  /* 0x0000000000017941 */ /* 0x000fea0003800000 */
.L_x_2480:
[----:B------:R-:W-:Y:S01]  /*38c0*/  @P1 F2FP.F16.F32.PACK_AB R213, RZ, R214 ;  /* 0x000000d6ffd5123e */ /* 0x000fe200000000ff */
[----:B------:R-:W-:Y:S03]  /*38d0*/  BSSY B1, `(.L_x_2483) ;  /* 0x0000019000017945 */ /* 0x000fe60003800000 */
[----:B------:R-:W-:Y:S02]  /*38e0*/  @P1 PRMT R185, R213, 0x7610, R185 ;  /* 0x00007610d5b91816 */ /* 0x000fe400000000b9 */
[----:B------:R-:W0:Y:S02]  /*38f0*/  @P3 LDC R213, c[0x0][0x29c] ;  /* 0x0000a700ffd53b82 */ /* 0x000e240000000800 */
[----:B0-----:R-:W-:Y:S01]  /*3900*/  @P3 FMUL.FTZ R213, R214, R213 ;  /* 0x000000d5d6d53220 */ /* 0x001fe20000410000 */
[----:B------:R-:W-:-:S05]  /*3910*/  @P3 HADD2.F32 R214, -RZ, R181.H0_H0 ;  /* 0x200000b5ffd63230 */ /* 0x000fca0000004100 */
        /* <DEDUP_REMOVED lines=10> */
.L_x_2484:
        /* <DEDUP_REMOVED lines=10> */
.L_x_2485:
[----:B------:R-:W-:Y:S05]  /*3a60*/  BSYNC B1 ;  /* 0x0000000000017941 */ /* 0x000fea0003800000 */
.L_x_2483:
        /* <DEDUP_REMOVED lines=16> */
.L_x_2487:
        /* <DEDUP_REMOVED lines=10> */
.L_x_2488:
[----:B------:R-:W-:Y:S05]  /*3c10*/  BSYNC B1 ;  /* 0x0000000000017941 */ /* 0x000fea0003800000 */
.L_x_2486:
        /* <DEDUP_REMOVED lines=16> */
.L_x_2490:
        /* <DEDUP_REMOVED lines=10> */
.L_x_2491:
[----:B------:R-:W-:Y:S05]  /*3dc0*/  BSYNC B1 ;  /* 0x0000000000017941 */ /* 0x000fea0003800000 */
.L_x_2489:
        /* <DEDUP_REMOVED lines=16> */
.L_x_2493:
        /* <DEDUP_REMOVED lines=10> */
.L_x_2494:
[----:B------:R-:W-:Y:S05]  /*3f70*/  BSYNC B1 ;  /* 0x0000000000017941 */ /* 0x000fea0003800000 */
.L_x_2492:
        /* <DEDUP_REMOVED lines=16> */
.L_x_2496:
[----:B------:R-:W2:Y:S01]  /*4080*/  LDL R246, [R1+0x4] ;  /* 0x0000040001f67983 */ /* 0x000ea20000100800 */
[----:B------:R-:W0:Y:S03]  /*4090*/  LDC.U8 R213, c[0x0][0x2a0] ;  /* 0x0000a800ffd57b82 */ /* 0x000e260000000000 */
[----:B------:R-:W3:Y:S01]  /*40a0*/  LDL R215, [R1] ;  /* 0x0000000001d77983 */ /* 0x000ee20000100800 */
[----:B0-----:R-:W-:-:S04]  /*40b0*/  ISETP.NE.AND P4, PT, R213, RZ, PT ;  /* 0x000000ffd500720c */ /* 0x001fc80003f85270 */
[----:B------:R-:W-:-:S05]  /*40c0*/  FSEL R213, R210, RZ, !P4 ;  /* 0x000000ffd2d57208 */ /* 0x000fca0006000000 */
[----:B--2---:R-:W-:-:S04]  /*40d0*/  FFMA.FTZ R213, R246, R211, R213 ;  /* 0x000000d3f6d57223 */ /* 0x004fc800000100d5 */
[----:B---3--:R-:W-:-:S04]  /*40e0*/  FADD.FTZ R213, R215, -R213 ;  /* 0x800000d5d7d57221 */ /* 0x008fc80000010000 */
[----:B------:R-:W-:Y:S01]  /*40f0*/  FMUL.FTZ R214, R252, R213 ;  /* 0x000000d5fcd67220 */ /* 0x000fe20000410000 */
[----:B------:R-:W-:-:S05]  /*4100*/  @P0 HADD2.F32 R213, -RZ, R39.H1_H1 ;  /* 0x30000027ffd50230 */ /* 0x000fca0000004100 */
[----:B------:R-:W-:-:S07]  /*4110*/  @P0 FADD.FTZ R214, R214, R213 ;  /* 0x000000d5d6d60221 */ /* 0x000fce0000010000 */
.L_x_2497:
[----:B------:R-:W-:Y:S05]  /*4120*/  BSYNC B1 ;  /* 0x0000000000017941 */ /* 0x000fea0003800000 */
.L_x_2495:
        /* <DEDUP_REMOVED lines=8> */
[----:B------:R-:W-:Y:S02]  /*41b0*/  @P3 FMUL.FTZ R213, R213, R214 ;  /* 0x000000d6d5d53220 */ /* 0x000fe40000410000 */
[----:B------:R-:W0:Y:S03]  /*41c0*/  @P1 LDC.64 R214, c[0x0][0x308] ;  /* 0x0000c200ffd61b82 */ /* 0x000e260000000a00 */
[----:B------:R-:W-:-:S04]  /*41d0*/  @P3 F2FP.F16.F32.PACK_AB R213, RZ, R213 ;  /* 0x000000d5ffd5323e */ /* 0x000fc800000000ff */
[----:B------:R-:W-:Y:S02]  /*41e0*/  @P3 PRMT R191, R191, 0x5410, R213 ;  /* 0x00005410bfbf3816 */ /* 0x000fe400000000d5 */
[----:B------:R-:W-:Y:S01]  /*41f0*/  IADD3 R213, R212, 0x20, RZ ;  /* 0x00000020d4d57810 */ /* 0x000fe20007ffe0ff */
[----:B0-----:R-:W-:-:S05]  /*4200*/  @P1 IMAD.WIDE.U32 R214, R251, 0x10, R214 ;  /* 0x00000010fbd61825 */ /* 0x001fca00078e00d6 */
[----:B------:R0:W-:Y:S02]  /*4210*/  @P1 STG.E.128 desc[UR4][R214.64], R184 ;  /* 0x000000b8d6001986 */ /* 0x0001e4000c101d04 */
[----:B0-----:R-:W0:Y:S02]  /*4220*/  @P3 LDC.64 R214, c[0x0][0x2f8] ;  /* 0x0000be00ffd63b82 */ /* 0x001e240000000a00 */
[----:B0-----:R-:W-:-:S05]  /*4230*/  @P3 IMAD.WIDE.U32 R214, R212, 0x10, R214 ;  /* 0x00000010d4d63825 */ /* 0x001fca00078e00d6 */
[----:B------:R0:W-:Y:S01]  /*4240*/  @P3 STG.E.128 desc[UR4][R214.64], R188 ;  /* 0x000000bcd6003986 */ /* 0x0001e2000c101d04 */
[----:B------:R-:W-:Y:S05]  /*4250*/  @!P3 BRA `(.L_x_2499) ;  /* 0x00000000000cb947 */ /* 0x000fea0003800000 */
[----:B------:R-:W1:Y:S02]  /*4260*/  LDC.64 R180, c[0x0][0x220] ;  /* 0x00008800ffb47b82 */ /* 0x000e640000000a00 */
[----:B-1----:R-:W-:-:S06]  /*4270*/  IMAD.WIDE.U32 R180, R213, 0x10, R180 ;  /* 0x00000010d5b47825 */ /* 0x002fcc00078e00b4 */
[----:B------:R-:W5:Y:S02]  /*4280*/  LDG.E.128 R180, desc[UR4][R180.64] ;  /* 0x00000004b4b47981 */ /* 0x000f64000c1e1d00 */
.L_x_2499:
[----:B------:R-:W-:Y:S05]  /*4290*/  BSYNC B1 ;  /* 0x0000000000017941 */ /* 0x000fea0003800000 */
.L_x_2498:
[----:B------:R-:W-:Y:S04]  /*42a0*/  BSSY B1, `(.L_x_2500) ;  /* 0x000000e000017945 */ /* 0x000fe80003800000 */
[----:B------:R-:W-:Y:S05]  /*42b0*/  @P2 BRA `(.L_x_2501) ;  /* 0x0000000000102947 */ /* 0x000fea0003800000 */
[----:B0-----:R-:W-:Y:S01]  /*42c0*/  HFMA2.MMA R214, -RZ, RZ, 0, 0 ;  /* 0x00000000ffd67435 */ /* 0x001fe200000001ff */
[----:B------:R-:W-:Y:S10]  /*42d0*/  @!P0 BRA `(.L_x_2502) ;  /* 0x0000000000288947 */ /* 0x000ff40003800000 */
[----:B------:R-:W-:Y:S01]  /*42e0*/  HADD2.F32 R214, -RZ, R32.H0_H0 ;  /* 0x20000020ffd67230 */ /* 0x000fe20000004100 */
[----:B------:R-:W-:Y:S06]  /*42f0*/  BRA `(.L_x_2502) ;  /* 0x0000000000207947 */ /* 0x000fec0003800000 */
.L_x_2501:
[----:B0-----:R-:W0:Y:S02]  /*4300*/  LDC.U8 R215, c[0x0][0x2a0] ;  /* 0x0000a800ffd77b82 */ /* 0x001e240000000000 */
[----:B0-----:R-:W-:Y:S01]  /*4310*/  ISETP.NE.AND P4, PT, R215, RZ, PT ;  /* 0x000000ffd700720c */ /* 0x001fe20003f85270 */
[----:B------:R-:W-:-:S03]  /*4320*/  @P0 HADD2.F32 R215, -RZ, R32.H0_H0 ;  /* 0x20000020ffd70230 */ /* 0x000fc60000004100 */
[----:B------:R-:W-:-:S05]  /*4330*/  FSEL R214, R210, RZ, !P4 ;  /* 0x000000ffd2d67208 */ /* 0x000fca0006000000 */
[----:B------:R-:W-:-:S04]  /*4340*/  FFMA.FTZ R214, R3, R211, R214 ;  /* 0x000000d303d67223 */ /* 0x000fc800000100d6 */
[----:B------:R-:W-:-:S04]  /*4350*/  FADD.FTZ R214, R208, -R214 ;  /* 0x800000d6d0d67221 */ /* 0x000fc80000010000 */
[----:B------:R-:W-:-:S04]  /*4360*/  FMUL.FTZ R214, R252, R214 ;  /* 0x000000d6fcd67220 */ /* 0x000fc80000410000 */
[----:B------:R-:W-:-:S07]  /*4370*/  @P0 FADD.FTZ R214, R214, R215 ;  /* 0x000000d7d6d60221 */ /* 0x000fce0000010000 */
.L_x_2502:
[----:B------:R-:W-:Y:S05]  /*4380*/  BSYNC B1 ;  /* 0x0000000000017941 */ /* 0x000fea0003800000 */
.L_x_2500:
[----:B------:R-:W-:Y:S01]  /*4390*/  @P1 F2FP.F16.F32.PACK_AB R215, RZ, R214 ;  /* 0x000000d6ffd7123e */ /* 0x000fe200000000ff */
[----:B------:R-:W-:Y:S03]  /*43a0*/  BSSY B1, `(.L_x_2503) ;  /* 0x0000017000017945 */ /* 0x000fe60003800000 */
        /* <DEDUP_REMOVED lines=14> */
.L_x_2504:
[----:B------:R-:W0:Y:S02]  /*4490*/  LDC.U8 R215, c[0x0][0x2a0] ;  /* 0x0000a800ffd77b82 */ /* 0x000e240000000000 */
[----:B0-----:R-:W-:Y:S01]  /*44a0*/  ISETP.NE.AND P4, PT, R215, RZ, PT ;  /* 0x000000ffd700720c */ /* 0x001fe20003f85270 */
[----:B------:R-:W-:-:S03]  /*44b0*/  @P0 HADD2.F32 R215, -RZ, R32.H1_H1 ;  /* 0x30000020ffd70230 */ /* 0x000fc60000004100 */
[----:B------:R-:W-:-:S05]  /*44c0*/  FSEL R214, R210, RZ, !P4 ;  /* 0x000000ffd2d67208 */ /* 0x000fca0006000000 */
[----:B------:R-:W-:-:S04]  /*44d0*/  FFMA.FTZ R214, R4, R211, R214 ;  /* 0x000000d304d67223 */ /* 0x000fc800000100d6 */
[----:B------:R-:W-:-:S04]  /*44e0*/  FADD.FTZ R214, R209, -R214 ;  /* 0x800000d6d1d67221 */ /* 0x000fc80000010000 */
[----:B------:R-:W-:-:S04]  /*44f0*/  FMUL.FTZ R214, R252, R214 ;  /* 0x000000d6fcd67220 */ /* 0x000fc80000410000 */
[----:B------:R-:W-:-:S07]  /*4500*/  @P0 FADD.FTZ R214, R214, R215 ;  /* 0x000000d7d6d60221 */ /* 0x000fce0000010000 */
.L_x_2505:
[----:B------:R-:W-:Y:S05]  /*4510*/  BSYNC B1 ;  /* 0x0000000000017941 */ /* 0x000fea0003800000 */
.L_x_2503:
        /* <DEDUP_REMOVED lines=16> */
.L_x_2507:
[----:B------:R-:W0:Y:S02]  /*4620*/  LDC.U8 R215, c[0x0][0x2a0] ;  /* 0x0000a800ffd77b82 */ /* 0x000e240000000000 */
[----:B0-----:R-:W-:Y:S01]  /*4630*/  ISETP.NE.AND P4, PT, R215, RZ, PT ;  /* 0x000000ffd700720c */ /* 0x001fe20003f85270 */
[----:B------:R-:W-:-:S03]  /*4640*/  @P0 HADD2.F32 R215, -RZ, R33.H0_H0 ;  /* 0x20000021ffd70230 */ /* 0x000fc60000004100 */
[----:B------:R-:W-:-:S05]  /*4650*/  FSEL R214, R210, RZ, !P4 ;  /* 0x000000ffd2d67208 */ /* 0x000fca0006000000 */
[----:B------:R-:W-:-:S04]  /*4660*/  FFMA.FTZ R214, R5, R211, R214 ;  /* 0x000000d305d67223 */ /* 0x000fc800000100d6 */
[----:B------:R-:W-:-:S04]  /*4670*/  FADD.FTZ R214, R216, -R214 ;  /* 0x800000d6d8d67221 */ /* 0x000fc80000010000 */
[----:B------:R-:W-:-:S04]  /*4680*/  FMUL.FTZ R214, R252, R214 ;  /* 0x000000d6fcd67220 */ /* 0x000fc80000410000 */
[----:B------:R-:W-:-:S07]  /*4690*/  @P0 FADD.FTZ R214, R214, R215 ;  /* 0x000000d7d6d60221 */ /* 0x000fce0000010000 */
.L_x_2508:
[----:B------:R-:W-:Y:S05]  /*46a0*/  BSYNC B1 ;  /* 0x0000000000017941 */ /* 0x000fea0003800000 */
.L_x_2506:
        /* <DEDUP_REMOVED lines=16> */
.L_x_2510:
        /* <DEDUP_REMOVED lines=8> */
.L_x_2511:
[----:B------:R-:W-:Y:S05]  /*4830*/  BSYNC B1 ;  /* 0x0000000000017941 */ /* 0x000fea0003800000 */
.L_x_2509:
        /* <DEDUP_REMOVED lines=16> */
.L_x_2513:
        /* <DEDUP_REMOVED lines=8> */
.L_x_2514:
[----:B------:R-:W-:Y:S05]  /*49c0*/  BSYNC B1 ;  /* 0x0000000000017941 */ /* 0x000fea0003800000 */
.L_x_2512:
        /* <DEDUP_REMOVED lines=16> */
.L_x_2516:
        /* <DEDUP_REMOVED lines=8> */
.L_x_2517:
[----:B------:R-:W-:Y:S05]  /*4b50*/  BSYNC B1 ;  /* 0x0000000000017941 */ /* 0x000fea0003800000 */
.L_x_2515:
        /* <DEDUP_REMOVED lines=16> */
.L_x_2519:
        /* <DEDUP_REMOVED lines=8> */
.L_x_2520:
[----:B------:R-:W-:Y:S05]  /*4ce0*/  BSYNC B1 ;  /* 0x0000000000017941 */ /* 0x000fea0003800000 */
.L_x_2518:
        /* <DEDUP_REMOVED lines=16> */
.L_x_2522:
        /* <DEDUP_REMOVED lines=8> */
.L_x_2523:
[----:B------:R-:W-:Y:S05]  /*4e70*/  BSYNC B1 ;  /* 0x0000000000017941 */ /* 0x000fea0003800000 */
.L_x_2521:
[----:B------:R-:W2:Y:S01]  /*4e80*/  LDL.LU R246, [R1+0x10] ;  /* 0x0000100001f67983 */ /* 0x000ea20000300800 */
        /* <DEDUP_REMOVED lines=10> */
[----:B------:R-:W-:Y:S02]  /*4f30*/  @P3 PRMT R191, R191, 0x5410, R214 ;  /* 0x00005410bfbf3816 */ /* 0x000fe400000000d6 */
[----:B------:R-:W2:Y:S02]  /*4f40*/  @P1 LDC.64 R214, c[0x0][0x308] ;  /* 0x0000c200ffd61b82 */ /* 0x000ea40000000a00 */
[----:B--2---:R-:W-:-:S05]  /*4f50*/  @P1 IMAD.WIDE.U32 R214, R246, 0x10, R214 ;  /* 0x00000010f6d61825 */ /* 0x004fca00078e00d6 */
[----:B------:R0:W-:Y:S02]  /*4f60*/  @P1 STG.E.128 desc[UR4][R214.64], R184 ;  /* 0x000000b8d6001986 */ /* 0x0001e4000c101d04 */
[----:B0-----:R-:W0:Y:S02]  /*4f70*/  @P3 LDC.64 R214, c[0x0][0x2f8] ;  /* 0x0000be00ffd63b82 */ /* 0x001e240000000a00 */
[----:B0-----:R-:W-:Y:S01]  /*4f80*/  @P3 IMAD.WIDE.U32 R214, R213, 0x10, R214 ;  /* 0x00000010d5d63825 */ /* 0x001fe200078e00d6 */
[----:B------:R-:W-:-:S04]  /*4f90*/  IADD3 R213, R212, 0x40, RZ ;  /* 0x00000040d4d57810 */ /* 0x000fc80007ffe0ff */
[----:B------:R0:W-:Y:S01]  /*4fa0*/  @P3 STG.E.128 desc[UR4][R214.64], R188 ;  /* 0x000000bcd6003986 */ /* 0x0001e2000c101d04 */
[----:B------:R-:W-:Y:S05]  /*4fb0*/  @!P3 BRA `(.L_x_2525) ;  /* 0x00000000000cb947 */ /* 0x000fea0003800000 */
[----:B------:R-:W1:Y:S02]  /*4fc0*/  LDC.64 R180, c[0x0][0x220] ;  /* 0x00008800ffb47b82 */ /* 0x000e640000000a00 */
[----:B-1----:R-:W-:-:S06]  /*4fd0*/  IMAD.WIDE.U32 R180, R213, 0x10, R180 ;  /* 0x00000010d5b47825 */ /* 0x002fcc00078e00b4 */
[----:B------:R-:W5:Y:S02]  /*4fe0*/  LDG.E.128 R180, desc[UR4][R180.64] ;  /* 0x00000004b4b47981 */ /* 0x000f64000c1e1d00 */
.L_x_2525:
[----:B------:R-:W-:Y:S05]  /*4ff0*/  BSYNC B1 ;  /* 0x0000000000017941 */ /* 0x000fea0003800000 */
.L_x_2524:
[----:B------:R-:W-:Y:S04]  /*5000*/  BSSY B1, `(.L_x_2526) ;  /* 0x000000e000017945 */ /* 0x000fe80003800000 */
[----:B------:R-:W-:Y:S05]  /*5010*/  @P2 BRA `(.L_x_2527) ;  /* 0x0000000000102947 */ /* 0x000fea0003800000 */
[----:B0-----:R-:W-:Y:S01]  /*5020*/  HFMA2.MMA R215, -RZ, RZ, 0, 0 ;  /* 0x00000000ffd77435 */ /* 0x001fe200000001ff */
[----:B------:R-:W-:Y:S10]  /*5030*/  @!P0 BRA `(.L_x_2528) ;  /* 0x0000000000288947 */ /* 0x000ff40003800000 */
[----:B------:R-:W-:Y:S01]  /*5040*/  HADD2.F32 R215, -RZ, R28.H0_H0 ;  /* 0x2000001cffd77230 */ /* 0x000fe20000004100 */
[----:B------:R-:W-:Y:S06]  /*5050*/  BRA `(.L_x_2528) ;  /* 0x0000000000207947 */ /* 0x000fec0003800000 */
.L_x_2527:
[----:B0-----:R-:W0:Y:S02]  /*5060*/  LDC.U8 R214, c[0x0][0x2a0] ;  /* 0x0000a800ffd67b82 */ /* 0x001e240000000000 */
[----:B0-----:R-:W-:-:S04]  /*5070*/  ISETP.NE.AND P4, PT, R214, RZ, PT ;  /* 0x000000ffd600720c */ /* 0x001fc80003f85270 */
[----:B------:R-:W-:-:S05]  /*5080*/  FSEL R214, R210, RZ, !P4 ;  /* 0x000000ffd2d67208 */ /* 0x000fca0006000000 */
[----:B------:R-:W-:-:S04]  /*5090*/  FFMA.FTZ R214, R11, R211, R214 ;  /* 0x000000d30bd67223 */ /* 0x000fc800000100d6 */
[----:B------:R-:W-:-:S04]  /*50a0*/  FADD.FTZ R214, R222, -R214 ;  /* 0x800000d6ded67221 */ /* 0x000fc80000010000 */
[----:B------:R-:W-:Y:S01]  /*50b0*/  FMUL.FTZ R215, R252, R214 ;  /* 0x000000d6fcd77220 */ /* 0x000fe20000410000 */
[----:B------:R-:W-:-:S05]  /*50c0*/  @P0 HADD2.F32 R214, -RZ, R28.H0_H0 ;  /* 0x2000001cffd60230 */ /* 0x000fca0000004100 */
[----:B------:R-:W-:-:S07]  /*50d0*/  @P0 FADD.FTZ R215, R215, R214 ;  /* 0x000000d6d7d70221 */ /* 0x000fce0000010000 */
.L_x_2528:
[----:B------:R-:W-:Y:S05]  /*50e0*/  BSYNC B1 ;  /* 0x0000000000017941 */ /* 0x000fea0003800000 */
.L_x_2526:
        /* <DEDUP_REMOVED lines=16> */
.L_x_2530:
        /* <DEDUP_REMOVED lines=8> */
.L_x_2531:
[----:B------:R-:W-:Y:S05]  /*5270*/  BSYNC B1 ;  /* 0x0000000000017941 */ /* 0x000fea0003800000 */
.L_x_2529:
        /* <DEDUP_REMOVED lines=16> */
.L_x_2533:
        /* <DEDUP_REMOVED lines=8> */
.L_x_2534:
[----:B------:R-:W-:Y:S05]  /*5400*/  BSYNC B1 ;  /* 0x0000000000017941 */ /* 0x000fea0003800000 */
.L_x_2532:
        /* <DEDUP_REMOVED lines=16> */
.L_x_2536:
        /* <DEDUP_REMOVED lines=8> */
.L_x_2537:
[----:B------:R-:W-:Y:S05]  /*5590*/  BSYNC B1 ;  /* 0x0000000000017941 */ /* 0x000fea0003800000 */
.L_x_2535:
        /* <DEDUP_REMOVED lines=16> */
.L_x_2539:
        /* <DEDUP_REMOVED lines=8> */
.L_x_2540:
[----:B------:R-:W-:Y:S05]  /*5720*/  BSYNC B1 ;  /* 0x0000000000017941 */ /* 0x000fea0003800000 */
.L_x_2538:
        /* <DEDUP_REMOVED lines=16> */
.L_x_2542:
        /* <DEDUP_REMOVED lines=8> */
.L_x_2543:
[----:B------:R-:W-:Y:S05]  /*58b0*/  BSYNC B1 ;  /* 0x0000000000017941 */ /* 0x000fea0003800000 */
.L_x_2541:
        /* <DEDUP_REMOVED lines=16> */
.L_x_2545:
        /* <DEDUP_REMOVED lines=8> */
.L_x_2546:
[----:B------:R-:W-:Y:S05]  /*5a40*/  BSYNC B1 ;  /* 0x0000000000017941 */ /* 0x000fea0003800000 */
.L_x_2544:
        /* <DEDUP_REMOVED lines=16> */
.L_x_2548:
        /* <DEDUP_REMOVED lines=8> */
.L_x_2549:
[----:B------:R-:W-:Y:S05]  /*5bd0*/  BSYNC B1 ;  /* 0x0000000000017941 */ /* 0x000fea0003800000 */
.L_x_2547:
        /* <DEDUP_REMOVED lines=11> */
[----:B------:R-:W0:Y:S02]  /*5c90*/  @P1 LDC.64 R214, c[0x0][0x308] ;  /* 0x0000c200ffd61b82 */ /* 0x000e240000000a00 */
[----:B0-----:R-:W-:-:S05]  /*5ca0*/  @P1 IMAD.WIDE.U32 R214, R250, 0x10, R214 ;  /* 0x00000010fad61825 */ /* 0x001fca00078e00d6 */
        /* <DEDUP_REMOVED lines=9> */
.L_x_2551:
[----:B------:R-:W-:Y:S05]  /*5d40*/  BSYNC B1 ;  /* 0x0000000000017941 */ /* 0x000fea0003800000 */
.L_x_2550:
[----:B------:R-:W-:Y:S04]  /*5d50*/  BSSY B1, `(.L_x_2552) ;  /* 0x000000e000017945 */ /* 0x000fe80003800000 */
[----:B------:R-:W-:Y:S05]  /*5d60*/  @P2 BRA `(.L_x_2553) ;  /* 0x0000000000102947 */ /* 0x000fea0003800000 */
[----:B0-----:R-:W-:Y:S01]  /*5d70*/  HFMA2.MMA R215, -RZ, RZ, 0, 0 ;  /* 0x00000000ffd77435 */ /* 0x001fe200000001ff */
[----:B------:R-:W-:Y:S10]  /*5d80*/  @!P0 BRA `(.L_x_2554) ;  /* 0x0000000000288947 */ /* 0x000ff40003800000 */
[----:B------:R-:W-:Y:S01]  /*5d90*/  HADD2.F32 R215, -RZ, R24.H0_H0 ;  /* 0x20000018ffd77230 */ /* 0x000fe20000004100 */
[----:B------:R-:W-:Y:S06]  /*5da0*/  BRA `(.L_x_2554) ;  /* 0x0000000000207947 */ /* 0x000fec0003800000 */
.L_x_2553:
        /* <DEDUP_REMOVED lines=8> */
.L_x_2554:
[----:B------:R-:W-:Y:S05]  /*5e30*/  BSYNC B1 ;  /* 0x0000000000017941 */ /* 0x000fea0003800000 */
.L_x_2552:
        /* <DEDUP_REMOVED lines=16> */
.L_x_2556:
        /* <DEDUP_REMOVED lines=8> */
.L_x_2557:
[----:B------:R-:W-:Y:S05]  /*5fc0*/  BSYNC B1 ;  /* 0x0000000000017941 */ /* 0x000fea0003800000 */
.L_x_2555:
        /* <DEDUP_REMOVED lines=16> */
.L_x_2559:
        /* <DEDUP_REMOVED lines=8> */
.L_x_2560:
[----:B------:R-:W-:Y:S05]  /*6150*/  BSYNC B1 ;  /* 0x0000000000017941 */ /* 0x000fea0003800000 */
.L_x_2558:
        /* <DEDUP_REMOVED lines=16> */
.L_x_2562:
        /* <DEDUP_REMOVED lines=8> */
.L_x_2563:
[----:B------:R-:W-:Y:S05]  /*62e0*/  BSYNC B1 ;  /* 0x0000000000017941 */ /* 0x000fea0003800000 */
.L_x_2561:
        /* <DEDUP_REMOVED lines=16> */
.L_x_2565:
        /* <DEDUP_REMOVED lines=8> */
.L_x_2566:
[----:B------:R-:W-:Y:S05]  /*6470*/  BSYNC B1 ;  /* 0x0000000000017941 */ /* 0x000fea0003800000 */
.L_x_2564:
        /* <DEDUP_REMOVED lines=16> */
.L_x_2568:
        /* <DEDUP_REMOVED lines=8> */
.L_x_2569:
[----:B------:R-:W-:Y:S05]  /*6600*/  BSYNC B1 ;  /* 0x0000000000017941 */ /* 0x000fea0003800000 */
.L_x_2567:
        /* <DEDUP_REMOVED lines=16> */
.L_x_2571:
        /* <DEDUP_REMOVED lines=8> */
.L_x_2572:
[----:B------:R-:W-:Y:S05]  /*6790*/  BSYNC B1 ;  /* 0x0000000000017941 */ /* 0x000fea0003800000 */
.L_x_2570:
        /* <DEDUP_REMOVED lines=16> */
.L_x_2574:
        /* <DEDUP_REMOVED lines=8> */
.L_x_2575:
[----:B------:R-:W-:Y:S05]  /*6920*/  BSYNC B1 ;  /* 0x0000000000017941 */ /* 0x000fea0003800000 */
.L_x_2573:
[----:B------:R-:W-:Y:S01]  /*6930*/  @P1 F2FP.F16.F32.PACK_AB R214, RZ, R215 ;  /* 0x000000d7ffd6123e */ /* 0x000fe200000000ff */
[----:B------:R-:W0:Y:S01]  /*6940*/  @P1 LDC.64 R246, c[0x0][0x308] ;  /* 0x0000c200fff61b82 */ /* 0x000e220000000a00 */
[----:B------:R-:W-:Y:S01]  /*6950*/  BSSY B1, `(.L_x_2576) ;  /* 0x0000015000017945 */ /* 0x000fe20003800000 */
[----:B------:R-:W-:Y:S02]  /*6960*/  IADD3 R212, R212, 0x80, RZ ;  /* 0x00000080d4d47810 */ /* 0x000fe40007ffe0ff */
[----:B------:R-:W-:-:S04]  /*6970*/  @P1 PRMT R187, R187, 0x5410, R214 ;  /* 0x00005410bbbb1816 */ /* 0x000fc800000000d6 */
[----:B------:R-:W1:Y:S02]  /*6980*/  @P3 LDC R214, c[0x0][0x29c] ;  /* 0x0000a700ffd63b82 */ /* 0x000e640000000800 */
[----:B-1----:R-:W-:Y:S01]  /*6990*/  @P3 FMUL.FTZ R214, R215, R214 ;  /* 0x000000d6d7d63220 */ /* 0x002fe20000410000 */
[----:B------:R-:W-:-:S05]  /*69a0*/  @P3 HADD2.F32 R215, -RZ, R183.H1_H1 ;  /* 0x300000b7ffd73230 */ /* 0x000fca0000004100 */
[----:B------:R-:W-:Y:S01]  /*69b0*/  @P3 FFMA.FTZ R119, R215, R214, R119 ;  /* 0x000000d6d7773223 */ /* 0x000fe20000010077 */
[----:B------:R-:W-:-:S05]  /*69c0*/  @P3 HADD2.F32 R215, -RZ, R167.H1_H1 ;  /* 0x300000a7ffd73230 */ /* 0x000fca0000004100 */
[----:B------:R-:W-:-:S05]  /*69d0*/  @P3 FMUL.FTZ R214, R214, R215 ;  /* 0x000000d7d6d63220 */ /* 0x000fca0000410000 */
[----:B------:R-:W-:-:S04]  /*69e0*/  @P3 F2FP.F16.F32.PACK_AB R214, RZ, R214 ;  /* 0x000000d6ffd6323e */ /* 0x000fc800000000ff */
[----:B------:R-:W-:Y:S02]  /*69f0*/  @P3 PRMT R191, R191, 0x5410, R214 ;  /* 0x00005410bfbf3816 */ /* 0x000fe400000000d6 */
[----:B------:R-:W-:-:S05]  /*6a00*/  @P1 IADD3 R214, R251, 0x60, RZ ;  /* 0x00000060fbd61810 */ /* 0x000fca0007ffe0ff */
        /* <DEDUP_REMOVED lines=9> */
.L_x_2577:
[----:B------:R-:W-:Y:S05]  /*6aa0*/  BSYNC B1 ;  /* 0x0000000000017941 */ /* 0x000fea0003800000 */
.L_x_2576:
[----:B------:R-:W-:Y:S04]  /*6ab0*/  BSSY B1, `(.L_x_2578) ;  /* 0x000000e000017945 */ /* 0x000fe80003800000 */
[----:B------:R-:W-:Y:S05]  /*6ac0*/  @P2 BRA `(.L_x_2579) ;  /* 0x0000000000102947 */ /* 0x000fea0003800000 */
[----:B0-----:R-:W-:Y:S01]  /*6ad0*/  HFMA2.MMA R214, -RZ, RZ, 0, 0 ;  /* 0x00000000ffd67435 */ /* 0x001fe200000001ff */
[----:B------:R-:W-:Y:S10]  /*6ae0*/  @!P0 BRA `(.L_x_2580) ;  /* 0x0000000000288947 */ /* 0x000ff40003800000 */
[----:B------:R-:W-:Y:S01]  /*6af0*/  HADD2.F32 R214, -RZ, R20.H0_H0 ;  /* 0x20000014ffd67230 */ /* 0x000fe20000004100 */
[----:B------:R-:W-:Y:S06]  /*6b00*/  BRA `(.L_x_2580) ;  /* 0x0000000000207947 */ /* 0x000fec0003800000 */
.L_x_2579:
[----:B------:R-:W1:Y:S02]  /*6b10*/  LDC.U8 R213, c[0x0][0x2a0] ;  /* 0x0000a800ffd57b82 */ /* 0x000e640000000000 */
[----:B-1----:R-:W-:-:S04]  /*6b20*/  ISETP.NE.AND P4, PT, R213, RZ, PT ;  /* 0x000000ffd500720c */ /* 0x002fc80003f85270 */
[----:B------:R-:W-:-:S05]  /*6b30*/  FSEL R213, R210, RZ, !P4 ;  /* 0x000000ffd2d57208 */ /* 0x000fca0006000000 */
[----:B------:R-:W-:-:S04]  /*6b40*/  FFMA.FTZ R213, R199, R211, R213 ;  /* 0x000000d3c7d57223 */ /* 0x000fc800000100d5 */
[----:B------:R-:W-:-:S04]  /*6b50*/  FADD.FTZ R213, R238, -R213 ;  /* 0x800000d5eed57221 */ /* 0x000fc80000010000 */
[----:B0-----:R-:W-:Y:S01]  /*6b60*/  FMUL.FTZ R214, R252, R213 ;  /* 0x000000d5fcd67220 */ /* 0x001fe20000410000 */
[----:B------:R-:W-:-:S05]  /*6b70*/  @P0 HADD2.F32 R213, -RZ, R20.H0_H0 ;  /* 0x20000014ffd50230 */ /* 0x000fca0000004100 */
[----:B------:R-:W-:-:S07]  /*6b80*/  @P0 FADD.FTZ R214, R214, R213 ;  /* 0x000000d5d6d60221 */ /* 0x000fce0000010000 */
.L_x_2580:
[----:B------:R-:W-:Y:S05]  /*6b90*/  BSYNC B1 ;  /* 0x0000000000017941 */ /* 0x000fea0003800000 */
.L_x_2578:
        /* <DEDUP_REMOVED lines=16> */
.L_x_2582:
        /* <DEDUP_REMOVED lines=8> */
.L_x_2583:
[----:B------:R-:W-:Y:S05]  /*6d20*/  BSYNC B1 ;  /* 0x0000000000017941 */ /* 0x000fea0003800000 */
.L_x_2581:
        /* <DEDUP_REMOVED lines=16> */
.L_x_2585:
        /* <DEDUP_REMOVED lines=8> */
.L_x_2586:
[----:B------:R-:W-:Y:S05]  /*6eb0*/  BSYNC B1 ;  /* 0x0000000000017941 */ /* 0x000fea0003800000 */
.L_x_2584:
        /* <DEDUP_REMOVED lines=16> */
.L_x_2588:
        /* <DEDUP_REMOVED lines=8> */
.L_x_2589:
[----:B------:R-:W-:Y:S05]  /*7040*/  BSYNC B1 ;  /* 0x0000000000017941 */ /* 0x000fea0003800000 */
.L_x_2587:
        /* <DEDUP_REMOVED lines=16> */
.L_x_2591:
        /* <DEDUP_REMOVED lines=8> */
.L_x_2592:
[----:B------:R-:W-:Y:S05]  /*71d0*/  BSYNC B1 ;  /* 0x0000000000017941 */ /* 0x000fea0003800000 */
.L_x_2590:
        /* <DEDUP_REMOVED lines=16> */
.L_x_2594:
        /* <DEDUP_REMOVED lines=8> */
.L_x_2595:
[----:B------:R-:W-:Y:S05]  /*7360*/  BSYNC B1 ;  /* 0x0000000000017941 */ /* 0x000fea0003800000 */
.L_x_2593:
        /* <DEDUP_REMOVED lines=16> */
.L_x_2597:
        /* <DEDUP_REMOVED lines=8> */
.L_x_2598:
[----:B------:R-:W-:Y:S05]  /*74f0*/  BSYNC B1 ;  /* 0x0000000000017941 */ /* 0x000fea0003800000 */
.L_x_2596:
        /* <DEDUP_REMOVED lines=16> */
.L_x_2600:
        /* <DEDUP_REMOVED lines=8> */
.L_x_2601:
[----:B------:R-:W-:Y:S05]  /*7680*/  BSYNC B1 ;  /* 0x0000000000017941 */ /* 0x000fea0003800000 */
.L_x_2599:
[----:B------:R-:W-:Y:S01]  /*7690*/  @P1 F2FP.F16.F32.PACK_AB R210, RZ, R252 ;  /* 0x000000fcffd2123e */ /* 0x000fe200000000ff */
[----:B------:R-:W-:Y:S01]  /*76a0*/  @P3 HADD2.F32 R211, -RZ, R183.H1_H1 ;  /* 0x300000b7ffd33230 */ /* 0x000fe20000004100 */
[----:B------:R-:W0:Y:S02]  /*76b0*/  @P1 LDC.64 R214, c[0x0][0x308] ;  /* 0x0000c200ffd61b82 */ /* 0x000e240000000a00 */
[----:B------:R-:W-:-:S06]  /*76c0*/  @P1 PRMT R187, R187, 0x5410, R210 ;  /* 0x00005410bbbb1816 */ /* 0x000fcc00000000d2 */
[----:B------:R-:W1:Y:S02]  /*76d0*/  @P3 LDC R210, c[0x0][0x29c] ;  /* 0x0000a700ffd23b82 */ /* 0x000e640000000800 */
[----:B-1----:R-:W-:-:S04]  /*76e0*/  @P3 FMUL.FTZ R210, R252, R210 ;  /* 0x000000d2fcd23220 */ /* 0x002fc80000410000 */
        /* <DEDUP_REMOVED lines=15> */
.L_x_2469:
[----:B------:R-:W-:Y:S05]  /*77e0*/  BSYNC B0 ;  /* 0x0000000000007941 */ /* 0x000fea0003800000 */
.L_x_2467:
        /* <DEDUP_REMOVED lines=11> */
[----:B------:R-:W-:Y:S01]  /*78a0*/  IMAD R2, R2, 0xa0, R210 ;  /* 0x000000a002027824 */ /* 0x000fe200078e02d2 */
[----:B------:R-:W-:Y:S01]  /*78b0*/  LEA R0, R8, R3, 0x2 ;  /* 0x0000000308007211 */ /* 0x000fe200078e10ff */
[----:B---3--:R-:W-:-:S03]  /*78c0*/  IMAD R7, R7, UR6, RZ ;  /* 0x0000000607077c24 */ /* 0x008fc6000f8e02ff */
[----:B------:R-:W-:Y:S01]  /*78d0*/  LEA R2, R2, R3, 0x5 ;  /* 0x0000000302027211 */ /* 0x000fe200078e28ff */
[----:B------:R-:W-:-:S04]  /*78e0*/  ULDC.64 UR6, c[0x0][0x2d8] ;  /* 0x0000b60000067ab9 */ /* 0x000fc80000000a00 */
        /* <DEDUP_REMOVED lines=317> */
.L_x_2473:
        /* <DEDUP_REMOVED lines=8> */
.L_x_2604:
[----:B------:R-:W-:Y:S05]  /*8d40*/  BSYNC B1 ;  /* 0x0000000000017941 */ /* 0x000fea0003800000 */
.L_x_2603:
        /* <DEDUP_REMOVED lines=8> */
.L_x_2605:
[----:B------:R-:W-:Y:S01]  /*8dd0*/  HFMA2.MMA R212, -RZ, RZ, 0, 1.1920928955078125e-07 ;  /* 0x00000002ffd47435 */ /* 0x000fe200000001ff */
[----:B------:R-:W-:Y:S01]  /*8de0*/  MOV R213, R246 ;  /* 0x000000f600d57202 */ /* 0x000fe20000000f00 */
[----:B------:R-:W-:-:S09]  /*8df0*/  FADD.FTZ R247, R214, R247 ;  /* 0x000000f7d6f77221 */ /* 0x000fd20000010000 */
[----:B------:R-:W-:Y:S05]  /*8e00*/  WARPSYNC.COLLECTIVE R210, `(.L_x_2606) ;  /* 0x00000000d2087348 */ /* 0x000fea0003c00000 */
[----:B------:R0:W1:Y:S02]  /*8e10*/  SHFL.BFLY P0, R214, R213, R212, R211 ;  /* 0x0c0000d4d5d67389 */ /* 0x00006400000000d3 */
[----:B01----:R-:W-:Y:S01]  /*8e20*/  ENDCOLLECTIVE ;  /* 0x000000000000791b */ /* 0x003fe20003800000 */
.L_x_2606:
[----:B------:R-:W-:Y:S01]  /*8e30*/  MOV R213, R247 ;  /* 0x000000f700d57202 */ /* 0x000fe20000000f00 */
[----:B------:R-:W-:-:S07]  /*8e40*/  FADD.FTZ R246, R246, R214 ;  /* 0x000000d6f6f67221 */ /* 0x000fce0000010000 */
[----:B------:R-:W-:Y:S05]  /*8e50*/  WARPSYNC.COLLECTIVE R210, `(.L_x_2607) ;  /* 0x00000000d2087348 */ /* 0x000fea0003c00000 */
[----:B------:R0:W1:Y:S02]  /*8e60*/  SHFL.BFLY P0, R214, R213, R212, R211 ;  /* 0x0c0000d4d5d67389 */ /* 0x00006400000000d3 */
[----:B01----:R-:W-:Y:S01]  /*8e70*/  ENDCOLLECTIVE ;  /* 0x000000000000791b */ /* 0x003fe20003800000 */
.L_x_2607:
[----:B------:R-:W-:Y:S01]  /*8e80*/  HFMA2.MMA R212, -RZ, RZ, 0, 2.384185791015625e-07 ;  /* 0x00000004ffd47435 */ /* 0x000fe200000001ff */
[----:B------:R-:W-:Y:S01]  /*8e90*/  MOV R213, R246 ;  /* 0x000000f600d57202 */ /* 0x000fe20000000f00 */
[----:B------:R-:W-:-:S09]  /*8ea0*/  FADD.FTZ R247, R247, R214 ;  /* 0x000000d6f7f77221 */ /* 0x000fd20000010000 */
[----:B------:R-:W-:Y:S05]  /*8eb0*/  WARPSYNC.COLLECTIVE R210, `(.L_x_2608) ;  /* 0x00000000d2087348 */ /* 0x000fea0003c00000 */
[----:B------:R0:W1:Y:S02]  /*8ec0*/  SHFL.BFLY P0, R214, R213, R212, R211 ;  /* 0x0c0000d4d5d67389 */ /* 0x00006400000000d3 */
[----:B01----:R-:W-:Y:S01]  /*8ed0*/  ENDCOLLECTIVE ;  /* 0x000000000000791b */ /* 0x003fe20003800000 */
.L_x_2608:
[----:B------:R-:W-:Y:S01]  /*8ee0*/  MOV R213, R247 ;  /* 0x000000f700d57202 */ /* 0x000fe20000000f00 */
[----:B------:R-:W-:-:S07]  /*8ef0*/  FADD.FTZ R246, R246, R214 ;  /* 0x000000d6f6f67221 */ /* 0x000fce0000010000 */
[----:B------:R-:W-:Y:S05]  /*8f00*/  WARPSYNC.COLLECTIVE R210, `(.L_x_2609) ;  /* 0x00000000d2087348 */ /* 0x000fea0003c00000 */
[----:B------:R0:W1:Y:S02]  /*8f10*/  SHFL.BFLY P0, R214, R213, R212, R211 ;  /* 0x0c0000d4d5d67389 */ /* 0x00006400000000d3 */
[----:B01----:R-:W-:Y:S01]  /*8f20*/  ENDCOLLECTIVE ;  /* 0x000000000000791b */ /* 0x003fe20003800000 */
.L_x_2609:
[----:B------:R-:W-:Y:S01]  /*8f30*/  HFMA2.MMA R212, -RZ, RZ, 0, 4.76837158203125e-07 ;  /* 0x00000008ffd47435 */ /* 0x000fe200000001ff */
[----:B------:R-:W-:Y:S01]  /*8f40*/  MOV R213, R246 ;  /* 0x000000f600d57202 */ /* 0x000fe20000000f00 */
[----:B------:R-:W-:-:S09]  /*8f50*/  FADD.FTZ R247, R247, R214 ;  /* 0x000000d6f7f77221 */ /* 0x000fd20000010000 */
[----:B------:R-:W-:Y:S05]  /*8f60*/  WARPSYNC.COLLECTIVE R210, `(.L_x_2610) ;  /* 0x00000000d2087348 */ /* 0x000fea0003c00000 */
[----:B------:R0:W1:Y:S02]  /*8f70*/  SHFL.BFLY P0, R214, R213, R212, R211 ;  /* 0x0c0000d4d5d67389 */ /* 0x00006400000000d3 */
[----:B01----:R-:W-:Y:S01]  /*8f80*/  ENDCOLLECTIVE ;  /* 0x000000000000791b */ /* 0x003fe20003800000 */
.L_x_2610:
[----:B------:R-:W-:Y:S01]  /*8f90*/  MOV R213, R247 ;  /* 0x000000f700d57202 */ /* 0x000fe20000000f00 */
[----:B------:R-:W-:-:S07]  /*8fa0*/  FADD.FTZ R246, R246, R214 ;  /* 0x000000d6f6f67221 */ /* 0x000fce0000010000 */
[----:B------:R-:W-:Y:S05]  /*8fb0*/  WARPSYNC.COLLECTIVE R210, `(.L_x_2611) ;  /* 0x00000000d2087348 */ /* 0x000fea0003c00000 */
[----:B------:R0:W1:Y:S02]  /*8fc0*/  SHFL.BFLY P0, R214, R213, R212, R211 ;  /* 0x0c0000d4d5d67389 */ /* 0x00006400000000d3 */
[----:B01----:R-:W-:Y:S01]  /*8fd0*/  ENDCOLLECTIVE ;  /* 0x000000000000791b */ /* 0x003fe20003800000 */
.L_x_2611:
[----:B------:R-:W-:Y:S01]  /*8fe0*/  HFMA2.MMA R212, -RZ, RZ, 0, 9.5367431640625e-07 ;  /* 0x00000010ffd47435 */ /* 0x000fe200000001ff */
[----:B------:R-:W-:Y:S01]  /*8ff0*/  MOV R213, R246 ;  /* 0x000000f600d57202 */ /* 0x000fe20000000f00 */
[----:B------:R-:W-:-:S09]  /*9000*/  FADD.FTZ R247, R247, R214 ;  /* 0x000000d6f7f77221 */ /* 0x000fd20000010000 */
[----:B------:R-:W-:Y:S05]  /*9010*/  WARPSYNC.COLLECTIVE R210, `(.L_x_2612) ;  /* 0x00000000d2087348 */ /* 0x000fea0003c00000 */
[----:B------:R0:W1:Y:S02]  /*9020*/  SHFL.BFLY P0, R214, R213, R212, R211 ;  /* 0x0c0000d4d5d67389 */ /* 0x00006400000000d3 */
[----:B01----:R-:W-:Y:S01]  /*9030*/  ENDCOLLECTIVE ;  /* 0x000000000000791b */ /* 0x003fe20003800000 */
.L_x_2612:
[----:B------:R-:W-:Y:S02]  /*9040*/  MOV R213, R247 ;  /* 0x000000f700d57202 */ /* 0x000fe40000000f00 */
[----:B------:R-:W-:-:S07]  /*9050*/  MOV R215, R214 ;  /* 0x000000d600d77202 */ /* 0x000fce0000000f00 */
[----:B------:R-:W-:Y:S05]  /*9060*/  WARPSYNC.COLLECTIVE R210, `(.L_x_2613) ;  /* 0x00000000d2087348 */ /* 0x000fea0003c00000 */
[----:B------:R0:W1:Y:S02]  /*9070*/  SHFL.BFLY P0, R214, R213, R212, R211 ;  /* 0x0c0000d4d5d67389 */ /* 0x00006400000000d3 */
[----:B01----:R-:W-:Y:S01]  /*9080*/  ENDCOLLECTIVE ;  /* 0x000000000000791b */ /* 0x003fe20003800000 */
.L_x_2613:
[----:B------:R-:W-:Y:S01]  /*9090*/  MOV R210, R214 ;  /* 0x000000d600d27202 */ /* 0x000fe20000000f00 */
[----:B------:R-:W-:Y:S06]  /*90a0*/  BRA `(.L_x_2614) ;  /* 0xffffffa000907947 */ /* 0x000fec000383ffff */
.L_x_2615:
        /* <DEDUP_REMOVED lines=13> */
.L_x_16889:


//--------------------- .text._ZN10layer_norm13ln_bwd_kernelINS_13Kernel_traitsI6__halfS2_S2_S2_fjLj1280ELj1ELj4ELj1ELj16ENS_18Kernel_traits_baseILj1280ES2_S2_S2_S2_fjLj128EEEEELb1ELb0ELb0ELb0EEEvNS_9BwdParamsE --------------------------
	.section	.text._ZN10layer_norm13ln_bwd_kernelINS_13Kernel_traitsI6__halfS2_S2_S2_fjLj1280ELj1ELj4ELj1ELj16ENS_18Kernel_traits_baseILj1280ES2_S2_S2_S2_fjLj128EEEEELb1ELb0ELb0ELb0EEEvNS_9BwdParamsE,"ax",@progbits
	.align	128
        .global         _ZN10layer_norm13ln_bwd_kernelINS_13Kernel_traitsI6__halfS2_S2_S2_fjLj1280ELj1ELj4ELj1ELj16ENS_18Kernel_traits_baseILj1280ES2_S2_S2_S2_fjLj128EEEEELb1ELb0ELb0ELb0EEEvNS_9BwdParamsE
        .type           _ZN10layer_norm13ln_bwd_kernelINS_13Kernel_traitsI6__halfS2_S2_S2_fjLj1280ELj1ELj4ELj1ELj16ENS_18Kernel_traits_baseILj1280ES2_S2_S2_S2_fjLj128EEEEELb1ELb0ELb0ELb0EEEvNS_9BwdParamsE,@function
        .size           _ZN10layer_norm13ln_bwd_kernelINS_13Kernel_traitsI6__halfS2_S2_S2_fjLj1280ELj1ELj4ELj1ELj16ENS_18Kernel_traits_baseILj1280ES2_S2_S2_S2_fjLj128EEEEELb1ELb0ELb0ELb0EEEvNS_9BwdParamsE,(.L_x_16890 - _ZN10layer_norm13ln_bwd_kernelINS_13Kernel_traitsI6__halfS2_S2_S2_fjLj1280ELj1ELj4ELj1ELj16ENS_18Kernel_traits_baseILj1280ES2_S2_S2_S2_fjLj128EEEEELb1ELb0ELb0ELb0EEEvNS_9BwdParamsE)
        .other          _ZN10layer_norm13ln_bwd_kernelINS_13Kernel_traitsI6__halfS2_S2_S2_fjLj1280ELj1ELj4ELj1ELj16ENS_18Kernel_traits_baseILj1280ES2_S2_S2_S2_fjLj128EEEEELb1ELb0ELb0ELb0EEEvNS_9BwdParamsE,@"STO_CUDA_ENTRY STV_DEFAULT"
_ZN10layer_norm13ln_bwd_kernelINS_13Kernel_traitsI6__halfS2_S2_S2_fjLj1280ELj1ELj4ELj1ELj16ENS_18Kernel_traits_baseILj1280ES2_S2_S2_S2_fjLj128EEEEELb1ELb0ELb0ELb0EEEvNS_9BwdParamsE:
.text._ZN10layer_norm13ln_bwd_kernelINS_13Kernel_traitsI6__halfS2_S2_S2_fjLj1280ELj1ELj4ELj1ELj16ENS_18Kernel_traits_baseILj1280ES2_S2_S2_S2_fjLj128EEEEELb1ELb0ELb0ELb0EEEvNS_9BwdParamsE:
        /* <DEDUP_REMOVED lines=47> */
[----:B------:R-:W1:Y:S03]  /*02f0*/  S2R R17, SR_CTAID.X ;  /* 0x0000000000117919 */ /* 0x000e660000002500 */
[----:B------:R0:W5:Y:S01]  /*0300*/  @P3 LDG.E.128 R4, desc[UR4][R8.64] ;  /* 0x0000000408043981 */ /* 0x000162000c1e1d00 */
        /* <DEDUP_REMOVED lines=43> */
[--C-:B-----5:R-:W-:Y:S01]  /*05c0*/  HADD2.F32 R3, -RZ, R244.reuse.H0_H0 ;  /* 0x200000f4ff037230 */ /* 0x120fe20000004100 */
[----:B------:R-:W-:Y:S01]  /*05d0*/  ULDC.64 UR6, c[0x0][0x270] ;  /* 0x00009c0000067ab9 */ /* 0x000fe20000000a00 */
[----:B------:R-:W-:Y:S01]  /*05e0*/  HADD2.F32 R2, -RZ, R244.H1_H1 ;  /* 0x300000f4ff027230 */ /* 0x000fe20000004100 */
[----:B------:R-:W-:Y:S01]  /*05f0*/  ISETP.NE.U32.AND P3, PT, RZ, UR6, PT ;  /* 0x00000006ff007c0c */ /* 0x000fe2000bf65070 */
[--C-:B------:R-:W-:Y:S01]  /*0600*/  HADD2.F32 R252, -RZ, R245.reuse.H0_H0 ;  /* 0x200000f5fffc7230 */ /* 0x100fe20000004100 */
[----:B------:R-:W-:Y:S01]  /*0610*/  STL [R1+0x4], R3 ;  /* 0x0000040301007387 */ /* 0x000fe20000100800 */
[----:B------:R-:W-:Y:S01]  /*0620*/  HADD2.F32 R251, -RZ, R245.H1_H1 ;  /* 0x300000f5fffb7230 */ /* 0x000fe20000004100 */
[----:B------:R-:W-:Y:S01]  /*0630*/  HFMA2.MMA R41, -RZ, RZ, 0, 0 ;  /* 0x00000000ff297435 */ /* 0x000fe200000001ff */
[--C-:B------:R-:W-:Y:S01]  /*0640*/  HADD2.F32 R250, -RZ, R246.reuse.H0_H0 ;  /* 0x200000f6fffa7230 */ /* 0x100fe20000004100 */
[----:B------:R0:W-:Y:S01]  /*0650*/  STL [R1], R2 ;  /* 0x0000000201007387 */ /* 0x0001e20000100800 */
[----:B------:R-:W-:Y:S01]  /*0660*/  HADD2.F32 R249, -RZ, R246.H1_H1 ;  /* 0x300000f6fff97230 */ /* 0x000fe20000004100 */
[----:B------:R-:W-:Y:S01]  /*0670*/  ISETP.NE.AND.EX P3, PT, RZ, UR7, PT, P3 ;  /* 0x00000007ff007c0c */ /* 0x000fe2000bf65330 */
[----:B------:R-:W-:-:S02]  /*0680*/  HADD2.F32 R246, -RZ, R236.H0_H0 ;  /* 0x200000ecfff67230 */ /* 0x000fc40000004100 */
[----:B------:R-:W-:Y:S02]  /*0690*/  HADD2.F32 R245, -RZ, R236.H1_H1 ;  /* 0x300000ecfff57230 */ /* 0x000fe40000004100 */
[--C-:B------:R-:W-:Y:S02]  /*06a0*/  HADD2.F32 R244, -RZ, R237.reuse.H0_H0 ;  /* 0x200000edfff47230 */ /* 0x100fe40000004100 */
[----:B------:R-:W-:Y:S01]  /*06b0*/  HADD2.F32 R243, -RZ, R237.H1_H1 ;  /* 0x300000edfff37230 */ /* 0x000fe20000004100 */
[----:B0-----:R-:W-:Y:S01]  /*06c0*/  MOV R2, R0 ;  /* 0x0000000000027202 */ /* 0x001fe20000000f00 */
        /* <DEDUP_REMOVED lines=9> */
[----:B------:R-:W-:Y:S02]  /*0760*/  HADD2.F32 R240, -RZ, R239.H0_H0 ;  /* 0x200000effff07230 */ /* 0x000fe40000004100 */
[----:B------:R-:W-:Y:S02]  /*0770*/  HADD2.F32 R232, -RZ, R231.H0_H0 ;  /* 0x200000e7ffe87230 */ /* 0x000fe40000004100 */
[--C-:B------:R-:W-:Y:S02]  /*0780*/  HADD2.F32 R230, -RZ, R220.reuse.H0_H0 ;  /* 0x200000dcffe67230 */ /* 0x100fe40000004100 */
[----:B------:R-:W-:Y:S02]  /*0790*/  HADD2.F32 R229, -RZ, R220.H1_H1 ;  /* 0x300000dcffe57230 */ /* 0x000fe40000004100 */
[--C-:B------:R-:W-:Y:S02]  /*07a0*/  HADD2.F32 R228, -RZ, R221.reuse.H0_H0 ;  /* 0x200000ddffe47230 */ /* 0x100fe40000004100 */
[----:B------:R-:W-:-:S02]  /*07b0*/  HADD2.F32 R227, -RZ, R221.H1_H1 ;  /* 0x300000ddffe37230 */ /* 0x000fc40000004100 */
[--C-:B------:R-:W-:Y:S02]  /*07c0*/  HADD2.F32 R226, -RZ, R222.reuse.H0_H0 ;  /* 0x200000deffe27230 */ /* 0x100fe40000004100 */
[----:B------:R-:W-:Y:S02]  /*07d0*/  HADD2.F32 R225, -RZ, R222.H1_H1 ;  /* 0x300000deffe17230 */ /* 0x000fe40000004100 */
[----:B------:R-:W-:Y:S02]  /*07e0*/  HADD2.F32 R224, -RZ, R223.H0_H0 ;  /* 0x200000dfffe07230 */ /* 0x000fe40000004100 */
[----:B------:R-:W-:Y:S02]  /*07f0*/  HADD2.F32 R247, -RZ, R247.H1_H1 ;  /* 0x300000f7fff77230 */ /* 0x000fe40000004100 */
[----:B------:R-:W-:Y:S02]  /*0800*/  HADD2.F32 R239, -RZ, R239.H1_H1 ;  /* 0x300000efffef7230 */ /* 0x000fe40000004100 */
[----:B------:R-:W-:-:S02]  /*0810*/  HADD2.F32 R231, -RZ, R231.H1_H1 ;  /* 0x300000e7ffe77230 */ /* 0x000fc40000004100 */
        /* <DEDUP_REMOVED lines=8> */
[----:B------:R-:W-:-:S07]  /*08a0*/  HADD2.F32 R215, -RZ, R7.H1_H1 ;  /* 0x30000007ffd77230 */ /* 0x000fce0000004100 */
.L_x_2639:
[----:B------:R-:W0:Y:S01]  /*08b0*/  @P3 LDC.64 R140, c[0x0][0x270] ;  /* 0x00009c00ff8c3b82 */ /* 0x000e220000000a00 */
[----:B------:R-:W-:Y:S02]  /*08c0*/  SHF.R.S32.HI R142, RZ, 0x1f, R2 ;  /* 0x0000001fff8e7819 */ /* 0x000fe40000011402 */
[----:B------:R-:W-:Y:S02]  /*08d0*/  ISETP.NE.AND P5, PT, R214, RZ, PT ;  /* 0x000000ffd600720c */ /* 0x000fe40003fa5270 */
[----:B0-----:R-:W-:-:S04]  /*08e0*/  @P3 LEA R140, P4, R2, R140, 0x1 ;  /* 0x0000008c028c3211 */ /* 0x001fc800078808ff */
[----:B------:R-:W-:Y:S02]  /*08f0*/  @P3 LEA.HI.X R141, R2, R141, R142, 0x1, P4 ;  /* 0x0000008d028d3211 */ /* 0x000fe400020f0c8e */
[----:B------:R-:W0:Y:S03]  /*0900*/  LDC.64 R142, c[0x0][0x258] ;  /* 0x00009600ff8e7b82 */ /* 0x000e260000000a00 */
[----:B------:R1:W2:Y:S05]  /*0910*/  @P3 LDG.E.U16 R144, desc[UR4][R140.64] ;  /* 0x000000048c903981 */ /* 0x0002aa000c1e1500 */
[----:B-1----:R-:W1:Y:S01]  /*0920*/  LDC.64 R140, c[0x0][0x250] ;  /* 0x00009400ff8c7b82 */ /* 0x002e620000000a00 */
[----:B------:R-:W3:Y:S01]  /*0930*/  S2R R146, SR_TID.X ;  /* 0x0000000000927919 */ /* 0x000ee20000002100 */
[----:B------:R-:W-:-:S02]  /*0940*/  MOV R211, UR20 ;  /* 0x0000001400d37c02 */ /* 0x000fc40008000f00 */
[----:B------:R-:W-:Y:S01]  /*0950*/  MOV R198, 0x3f800000 ;  /* 0x3f80000000c67802 */ /* 0x000fe20000000f00 */
[----:B0-----:R-:W-:-:S05]  /*0960*/  IMAD.WIDE R142, R2, 0x4, R142 ;  /* 0x00000004028e7825 */ /* 0x001fca00078e028e */
[----:B------:R0:W5:Y:S01]  /*0970*/  LDG.E R197, desc[UR4][R142.64] ;  /* 0x000000048ec57981 */ /* 0x000162000c1e1900 */
[----:B-1----:R-:W-:Y:S01]  /*0980*/  IMAD.WIDE R140, R2, 0x4, R140 ;  /* 0x00000004028c7825 */ /* 0x002fe200078e028c */
[----:B0-----:R-:W0:Y:S04]  /*0990*/  LDC.U8 R143, c[0x0][0x2a0] ;  /* 0x0000a800ff8f7b82 */ /* 0x001e280000000000 */
[----:B------:R1:W5:Y:S01]  /*09a0*/  LDG.E R201, desc[UR4][R140.64] ;  /* 0x000000048cc97981 */ /* 0x000362000c1e1900 */
[----:B---3--:R-:W-:Y:S01]  /*09b0*/  LOP3.LUT R212, R146, 0x1f, RZ, 0xc0, !PT ;  /* 0x0000001f92d47812 */ /* 0x008fe200078ec0ff */
[----:B------:R-:W-:Y:S01]  /*09c0*/  BSSY B1, `(.L_x_2618) ;  /* 0x0000065000017945 */ /* 0x000fe20003800000 */
[----:B------:R-:W-:Y:S02]  /*09d0*/  MOV R204, RZ ;  /* 0x000000ff00cc7202 */ /* 0x000fe40000000f00 */
[----:B------:R-:W-:Y:S01]  /*09e0*/  MOV R203, RZ ;  /* 0x000000ff00cb7202 */ /* 0x000fe20000000f00 */
[----:B--2---:R-:W-:-:S02]  /*09f0*/  @P3 HADD2.F32 R198, -RZ, R144.H0_H0 ;  /* 0x20000090ffc63230 */ /* 0x004fc40000004100 */
[----:B------:R-:W-:-:S05]  /*0a00*/  IMAD R144, R2, R211, RZ ;  /* 0x000000d302907224 */ /* 0x000fca00078e02ff */
[----:B------:R-:W-:-:S04]  /*0a10*/  SHF.R.S32.HI R145, RZ, 0x1f, R144 ;  /* 0x0000001fff917819 */ /* 0x000fc80000011490 */
[----:B------:R-:W-:-:S04]  /*0a20*/  LEA.HI R145, R145, R144, RZ, 0x3 ;  /* 0x0000009091917211 */ /* 0x000fc800078f18ff */
[----:B------:R-:W-:-:S04]  /*0a30*/  LEA.HI.SX32 R196, R145, R212, 0x1d ;  /* 0x000000d491c47211 */ /* 0x000fc800078feaff */
[----:B------:R-:W-:Y:S01]  /*0a40*/  MOV R202, R196 ;  /* 0x000000c400ca7202 */ /* 0x000fe20000000f00 */
[----:B01----:R-:W-:Y:S06]  /*0a50*/  @!P5 BRA `(.L_x_2619) ;  /* 0x00000004006cd947 */ /* 0x003fec0003800000 */
        /* <DEDUP_REMOVED lines=17> */
[----:B-----5:R-:W-:Y:S01]  /*0b70*/  FSEL R3, R201, RZ, !P4 ;  /* 0x000000ffc9037208 */ /* 0x020fe20006000000 */
[--C-:B----4-:R-:W-:Y:S02]  /*0b80*/  HADD2.F32 R202, -RZ, R9.reuse.H1_H1 ;  /* 0x30000009ffca7230 */ /* 0x110fe40000004100 */
[--C-:B------:R-:W-:Y:S02]  /*0b90*/  HADD2.F32 R0, -RZ, R8.reuse.H0_H0 ;  /* 0x20000008ff007230 */ /* 0x100fe40000004100 */
[----:B------:R-:W-:Y:S02]  /*0ba0*/  HADD2.F32 R206, -RZ, R8.H1_H1 ;  /* 0x30000008ffce7230 */ /* 0x000fe40000004100 */
[----:B------:R-:W-:Y:S02]  /*0bb0*/  HADD2.F32 R204, -RZ, R9.H0_H0 ;  /* 0x20000009ffcc7230 */ /* 0x000fe40000004100 */
[--C-:B------:R-:W-:Y:S02]  /*0bc0*/  HADD2.F32 R144, -RZ, R10.reuse.H0_H0 ;  /* 0x2000000aff907230 */ /* 0x100fe40000004100 */
[----:B------:R-:W-:Y:S01]  /*0bd0*/  FADD.FTZ R202, -R3, R202 ;  /* 0x000000ca03ca7221 */ /* 0x000fe20000010100 */
[----:B------:R-:W-:-:S02]  /*0be0*/  HADD2.F32 R8, -RZ, R10.H1_H1 ;  /* 0x3000000aff087230 */ /* 0x000fc40000004100 */
[C---:B------:R-:W-:Y:S01]  /*0bf0*/  FADD.FTZ R0, -R3.reuse, R0 ;  /* 0x0000000003007221 */ /* 0x040fe20000010100 */
[--C-:B------:R-:W-:Y:S02]  /*0c00*/  HADD2.F32 R10, -RZ, R11.reuse.H0_H0 ;  /* 0x2000000bff0a7230 */ /* 0x100fe40000004100 */
[----:B0-----:R-:W-:Y:S02]  /*0c10*/  HADD2.F32 R12, -RZ, R11.H1_H1 ;  /* 0x3000000bff0c7230 */ /* 0x001fe40000004100 */
[C---:B------:R-:W-:Y:S01]  /*0c20*/  FADD.FTZ R206, -R3.reuse, R206 ;  /* 0x000000ce03ce7221 */ /* 0x040fe20000010100 */
[--C-:B--2---:R-:W-:Y:S02]  /*0c30*/  HADD2.F32 R141, -RZ, R4.reuse.H0_H0 ;  /* 0x20000004ff8d7230 */ /* 0x104fe40000004100 */
[C---:B------:R-:W-:Y:S01]  /*0c40*/  FADD.FTZ R204, -R3.reuse, R204 ;  /* 0x000000cc03cc7221 */ /* 0x040fe20000010100 */
[----:B------:R-:W-:Y:S01]  /*0c50*/  FADD.FTZ R144, -R3, R144 ;  /* 0x0000009003907221 */ /* 0x000fe20000010100 */
[----:B------:R-:W-:-:S02]  /*0c60*/  HADD2.F32 R208, -RZ, R4.H1_H1 ;  /* 0x30000004ffd07230 */ /* 0x000fc40000004100 */
[--C-:B------:R-:W-:Y:S02]  /*0c70*/  HADD2.F32 R146, -RZ, R5.reuse.H1_H1 ;  /* 0x30000005ff927230 */ /* 0x100fe40000004100 */
[----:B------:R-:W-:Y:S01]  /*0c80*/  FMUL.FTZ R4, R145, R141 ;  /* 0x0000008d91047220 */ /* 0x000fe20000410000 */
[--C-:B------:R-:W-:Y:S02]  /*0c90*/  HADD2.F32 R9, -RZ, R6.reuse.H0_H0 ;  /* 0x20000006ff097230 */ /* 0x100fe40000004100 */
[----:B------:R-:W-:Y:S02]  /*0ca0*/  HADD2.F32 R142, -RZ, R6.H1_H1 ;  /* 0x30000006ff8e7230 */ /* 0x000fe40000004100 */
[----:B------:R-:W-:Y:S01]  /*0cb0*/  FMUL.FTZ R6, R197, R202 ;  /* 0x000000cac5067220 */ /* 0x000fe20000410000 */
[C---:B------:R-:W-:Y:S01]  /*0cc0*/  FADD.FTZ R8, -R3.reuse, R8 ;  /* 0x0000000803087221 */ /* 0x040fe20000010100 */
[C---:B------:R-:W-:Y:S01]  /*0cd0*/  FADD.FTZ R10, -R3.reuse, R10 ;  /* 0x0000000a030a7221 */ /* 0x040fe20000010100 */
[----:B------:R-:W-:Y:S01]  /*0ce0*/  FADD.FTZ R12, -R3, R12 ;  /* 0x0000000c030c7221 */ /* 0x000fe20000010100 */
[----:B------:R-:W-:Y:S01]  /*0cf0*/  FMUL.FTZ R0, R197, R0 ;  /* 0x00000000c5007220 */ /* 0x000fe20000410000 */
[----:B------:R-:W-:-:S02]  /*0d00*/  HADD2.F32 R13, -RZ, R5.H0_H0 ;  /* 0x20000005ff0d7230 */ /* 0x000fc40000004100 */
[C---:B------:R-:W-:Y:S01]  /*0d10*/  FMUL.FTZ R3, R197.reuse, R206 ;  /* 0x000000cec5037220 */ /* 0x040fe20000410000 */
[--C-:B------:R-:W-:Y:S02]  /*0d20*/  HADD2.F32 R11, -RZ, R7.reuse.H0_H0 ;  /* 0x20000007ff0b7230 */ /* 0x100fe40000004100 */
[C---:B------:R-:W-:Y:S01]  /*0d30*/  FMUL.FTZ R5, R197.reuse, R204 ;  /* 0x000000ccc5057220 */ /* 0x040fe20000410000 */
[----:B------:R-:W-:Y:S02]  /*0d40*/  HADD2.F32 R140, -RZ, R7.H1_H1 ;  /* 0x30000007ff8c7230 */ /* 0x000fe40000004100 */
[----:B------:R-:W-:Y:S01]  /*0d50*/  FMUL.FTZ R7, R197, R144 ;  /* 0x00000090c5077220 */ /* 0x000fe20000410000 */
[----:B---3--:R-:W-:Y:S01]  /*0d60*/  FMUL.FTZ R209, R147, R208 ;  /* 0x000000d093d17220 */ /* 0x008fe20000410000 */
[----:B------:R-:W-:Y:S01]  /*0d70*/  FADD.FTZ R79, R79, R146 ;  /* 0x000000924f4f7221 */ /* 0x000fe20000010000 */
[-C--:B------:R-:W-:Y:S01]  /*0d80*/  FFMA.FTZ R43, R6, R146.reuse, R43 ;  /* 0x00000092062b7223 */ /* 0x080fe2000001002b */
[----:B------:R-:W-:Y:S01]  /*0d90*/  FMUL.FTZ R207, R251, R146 ;  /* 0x00000092fbcf7220 */ /* 0x000fe20000410000 */
[----:B------:R-:W-:Y:S01]  /*0da0*/  FADD.FTZ R144, RZ, R4 ;  /* 0x00000004ff907221 */ /* 0x000fe20000010000 */
[----:B------:R-:W-:Y:S01]  /*0db0*/  FFMA.FTZ R146, R0, R4, RZ ;  /* 0x0000000400927223 */ /* 0x000fe200000100ff */
        /* <DEDUP_REMOVED lines=20> */
[----:B------:R-:W-:-:S02]  /*0f00*/  FMUL.FTZ R10, R197, R10 ;  /* 0x0000000ac50a7220 */ /* 0x000fc40000410000 */
        /* <DEDUP_REMOVED lines=15> */
[----:B------:R-:W-:-:S07]  /*1000*/  IADD3 R202, R196, 0x20, RZ ;  /* 0x00000020c4ca7810 */ /* 0x000fce0007ffe0ff */
.L_x_2619:
[----:B------:R-:W-:Y:S05]  /*1010*/  BSYNC B1 ;  /* 0x0000000000017941 */ /* 0x000fea0003800000 */
.L_x_2618:
        /* <DEDUP_REMOVED lines=18> */
[----:B------:R-:W-:Y:S01]  /*1140*/  IADD3 R202, R202, 0x20, RZ ;  /* 0x00000020caca7810 */ /* 0x000fe20007ffe0ff */
[--C-:B--2---:R-:W-:Y:S02]  /*1150*/  HADD2.F32 R25, -RZ, R20.reuse.H0_H0 ;  /* 0x20000014ff197230 */ /* 0x104fe40000004100 */
[--C-:B------:R-:W-:Y:S02]  /*1160*/  HADD2.F32 R143, -RZ, R21.reuse.H0_H0 ;  /* 0x20000015ff8f7230 */ /* 0x100fe40000004100 */
[----:B------:R-:W-:Y:S02]  /*1170*/  HADD2.F32 R21, -RZ, R21.H1_H1 ;  /* 0x30000015ff157230 */ /* 0x000fe40000004100 */
[----:B0-----:R-:W-:Y:S01]  /*1180*/  FADD.FTZ R14, -R140, R25 ;  /* 0x000000198c0e7221 */ /* 0x001fe20000010100 */
[----:B------:R-:W-:-:S02]  /*1190*/  HADD2.F32 R141, -RZ, R20.H1_H1 ;  /* 0x30000014ff8d7230 */ /* 0x000fc40000004100 */
[--C-:B------:R-:W-:Y:S02]  /*11a0*/  HADD2.F32 R145, -RZ, R22.reuse.H0_H0 ;  /* 0x20000016ff917230 */ /* 0x100fe40000004100 */
[----:B------:R-:W-:Y:S02]  /*11b0*/  HADD2.F32 R147, -RZ, R22.H1_H1 ;  /* 0x30000016ff937230 */ /* 0x000fe40000004100 */
[--C-:B------:R-:W-:Y:S02]  /*11c0*/  HADD2.F32 R155, -RZ, R23.reuse.H0_H0 ;  /* 0x20000017ff9b7230 */ /* 0x100fe40000004100 */
[----:B------:R-:W-:Y:S02]  /*11d0*/  HADD2.F32 R199, -RZ, R23.H1_H1 ;  /* 0x30000017ffc77230 */ /* 0x000fe40000004100 */
[----:B------:R-:W-:Y:S01]  /*11e0*/  FMUL.FTZ R14, R197, R14 ;  /* 0x0000000ec50e7220 */ /* 0x000fe20000410000 */
[----:B------:R-:W-:Y:S01]  /*11f0*/  FADD.FTZ R23, -R140, R21 ;  /* 0x000000158c177221 */ /* 0x000fe20000010100 */
[----:B---3--:R-:W-:-:S02]  /*1200*/  HADD2.F32 R205, -RZ, R16.H0_H0 ;  /* 0x20000010ffcd7230 */ /* 0x008fc40000004100 */
[C---:B------:R-:W-:Y:S01]  /*1210*/  FADD.FTZ R15, -R140.reuse, R141 ;  /* 0x0000008d8c0f7221 */ /* 0x040fe20000010100 */
[C---:B------:R-:W-:Y:S01]  /*1220*/  FADD.FTZ R200, -R140.reuse, R143 ;  /* 0x0000008f8cc87221 */ /* 0x040fe20000010100 */
[C---:B------:R-:W-:Y:S01]  /*1230*/  FADD.FTZ R20, -R140.reuse, R145 ;  /* 0x000000918c147221 */ /* 0x040fe20000010100 */
[C---:B------:R-:W-:Y:S01]  /*1240*/  FADD.FTZ R22, -R140.reuse, R147 ;  /* 0x000000938c167221 */ /* 0x040fe20000010100 */
[C---:B------:R-:W-:Y:S01]  /*1250*/  FADD.FTZ R24, -R140.reuse, R155 ;  /* 0x0000009b8c187221 */ /* 0x040fe20000010100 */
[----:B------:R-:W-:Y:S01]  /*1260*/  FADD.FTZ R140, -R140, R199 ;  /* 0x000000c78c8c7221 */ /* 0x000fe20000010100 */
[----:B------:R-:W-:Y:S02]  /*1270*/  HADD2.F32 R141, -RZ, R16.H1_H1 ;  /* 0x30000010ff8d7230 */ /* 0x000fe40000004100 */
[----:B------:R-:W-:Y:S01]  /*1280*/  FADD.FTZ R84, R84, R205 ;  /* 0x000000cd54547221 */ /* 0x000fe20000010000 */
[--C-:B------:R-:W-:Y:S02]  /*1290*/  HADD2.F32 R199, -RZ, R17.reuse.H0_H0 ;  /* 0x20000011ffc77230 */ /* 0x100fe40000004100 */
[----:B------:R-:W-:Y:S01]  /*12a0*/  FFMA.FTZ R48, R14, R205, R48 ;  /* 0x000000cd0e307223 */ /* 0x000fe20000010030 */
[----:B------:R-:W-:-:S02]  /*12b0*/  HADD2.F32 R146, -RZ, R17.H1_H1 ;  /* 0x30000011ff927230 */ /* 0x000fc40000004100 */
[----:B------:R-:W-:Y:S01]  /*12c0*/  FMUL.FTZ R205, R246, R205 ;  /* 0x000000cdf6cd7220 */ /* 0x000fe20000410000 */
[C---:B------:R-:W-:Y:S01]  /*12d0*/  FMUL.FTZ R17, R197.reuse, R23 ;  /* 0x00000017c5117220 */ /* 0x040fe20000410000 */
[--C-:B------:R-:W-:Y:S02]  /*12e0*/  HADD2.F32 R21, -RZ, R18.reuse.H0_H0 ;  /* 0x20000012ff157230 */ /* 0x100fe40000004100 */
[C---:B------:R-:W-:Y:S01]  /*12f0*/  FMUL.FTZ R16, R197.reuse, R200 ;  /* 0x000000c8c5107220 */ /* 0x040fe20000410000 */
[----:B------:R-:W-:Y:S02]  /*1300*/  HADD2.F32 R144, -RZ, R18.H1_H1 ;  /* 0x30000012ff907230 */ /* 0x000fe40000004100 */
[----:B------:R-:W-:Y:S01]  /*1310*/  FMUL.FTZ R18, R197, R20 ;  /* 0x00000014c5127220 */ /* 0x000fe20000410000 */
[--C-:B------:R-:W-:Y:S02]  /*1320*/  HADD2.F32 R25, -RZ, R19.reuse.H0_H0 ;  /* 0x20000013ff197230 */ /* 0x100fe40000004100 */
[----:B------:R-:W-:Y:S01]  /*1330*/  FMUL.FTZ R200, R245, R141 ;  /* 0x0000008df5c87220 */ /* 0x000fe20000410000 */
[----:B------:R-:W-:-:S02]  /*1340*/  HADD2.F32 R142, -RZ, R19.H1_H1 ;  /* 0x30000013ff8e7230 */ /* 0x000fc40000004100 */
[----:B------:R-:W-:Y:S01]  /*1350*/  FADD.FTZ R87, R87, R146 ;  /* 0x0000009257577221 */ /* 0x000fe20000010000 */
[-C--:B------:R-:W-:Y:S01]  /*1360*/  FFMA.FTZ R51, R17, R146.reuse, R51 ;  /* 0x0000009211337223 */ /* 0x080fe20000010033 */
[----:B------:R-:W-:Y:S01]  /*1370*/  FMUL.FTZ R19, R243, R146 ;  /* 0x00000092f3137220 */ /* 0x000fe20000410000 */
[----:B------:R-:W-:Y:S01]  /*1380*/  FADD.FTZ R23, R204, R205 ;  /* 0x000000cdcc177221 */ /* 0x000fe20000010000 */
[C---:B------:R-:W-:Y:S01]  /*1390*/  FMUL.FTZ R15, R197.reuse, R15 ;  /* 0x0000000fc50f7220 */ /* 0x040fe20000410000 */
        /* <DEDUP_REMOVED lines=18> */
[----:B------:R-:W-:-:S03]  /*14c0*/  FFMA.FTZ R143, R17, R19, R144 ;  /* 0x00000013118f7223 */ /* 0x000fc60000010090 */
        /* <DEDUP_REMOVED lines=16> */
.L_x_2621:
[----:B------:R-:W-:Y:S05]  /*15d0*/  BSYNC B1 ;  /* 0x0000000000017941 */ /* 0x000fea0003800000 */
.L_x_2620:
        /* <DEDUP_REMOVED lines=17> */
[----:B-1----:R-:W-:-:S04]  /*16f0*/  ISETP.NE.AND P4, PT, R140, RZ, PT ;  /* 0x000000ff8c00720c */ /* 0x002fc80003f85270 */
[----:B-----5:R-:W-:Y:S02]  /*1700*/  FSEL R152, R201, RZ, !P4 ;  /* 0x000000ffc9987208 */ /* 0x020fe40006000000 */
[----:B------:R-:W-:Y:S01]  /*1710*/  IADD3 R202, R202, 0x20, RZ ;  /* 0x00000020caca7810 */ /* 0x000fe20007ffe0ff */
[--C-:B--2---:R-:W-:Y:S02]  /*1720*/  HADD2.F32 R145, -RZ, R33.reuse.H0_H0 ;  /* 0x20000021ff917230 */ /* 0x104fe40000004100 */
[--C-:B------:R-:W-:Y:S02]  /*1730*/  HADD2.F32 R143, -RZ, R32.reuse.H1_H1 ;  /* 0x30000020ff8f7230 */ /* 0x100fe40000004100 */
[----:B------:R-:W-:Y:S02]  /*1740*/  HADD2.F32 R33, -RZ, R33.H1_H1 ;  /* 0x30000021ff217230 */ /* 0x000fe40000004100 */
[----:B------:R-:W-:Y:S02]  /*1750*/  HADD2.F32 R141, -RZ, R32.H0_H0 ;  /* 0x20000020ff8d7230 */ /* 0x000fe40000004100 */
[----:B------:R-:W-:Y:S01]  /*1760*/  FADD.FTZ R146, -R152, R145 ;  /* 0x0000009198927221 */ /* 0x000fe20000010100 */
[----:B------:R-:W-:-:S02]  /*1770*/  HADD2.F32 R151, -RZ, R35.H0_H0 ;  /* 0x20000023ff977230 */ /* 0x000fc40000004100 */
[C---:B0-----:R-:W-:Y:S01]  /*1780*/  FADD.FTZ R27, -R152.reuse, R143 ;  /* 0x0000008f981b7221 */ /* 0x041fe20000010100 */
[--C-:B------:R-:W-:Y:S02]  /*1790*/  HADD2.F32 R147, -RZ, R34.reuse.H0_H0 ;  /* 0x20000022ff937230 */ /* 0x100fe40000004100 */
[C---:B------:R-:W-:Y:S01]  /*17a0*/  FADD.FTZ R32, -R152.reuse, R33 ;  /* 0x0000002198207221 */ /* 0x040fe20000010100 */
[----:B------:R-:W-:Y:S02]  /*17b0*/  HADD2.F32 R149, -RZ, R34.H1_H1 ;  /* 0x30000022ff957230 */ /* 0x000fe40000004100 */
[C---:B------:R-:W-:Y:S01]  /*17c0*/  FADD.FTZ R26, -R152.reuse, R141 ;  /* 0x0000008d981a7221 */ /* 0x040fe20000010100 */
[----:B------:R-:W-:Y:S02]  /*17d0*/  HADD2.F32 R35, -RZ, R35.H1_H1 ;  /* 0x30000023ff237230 */ /* 0x000fe40000004100 */
[C---:B------:R-:W-:Y:S01]  /*17e0*/  FADD.FTZ R150, -R152.reuse, R151 ;  /* 0x0000009798967221 */ /* 0x040fe20000010100 */
[----:B------:R-:W-:Y:S01]  /*17f0*/  FADD.FTZ R34, -R152, R147 ;  /* 0x0000009398227221 */ /* 0x000fe20000010100 */
[----:B---3--:R-:W-:-:S02]  /*1800*/  HADD2.F32 R143, -RZ, R28.H0_H0 ;  /* 0x2000001cff8f7230 */ /* 0x008fc40000004100 */
[--C-:B------:R-:W-:Y:S02]  /*1810*/  HADD2.F32 R33, -RZ, R29.reuse.H0_H0 ;  /* 0x2000001dff217230 */ /* 0x100fe40000004100 */
[----:B------:R-:W-:Y:S02]  /*1820*/  HADD2.F32 R144, -RZ, R29.H1_H1 ;  /* 0x3000001dff907230 */ /* 0x000fe40000004100 */
[C---:B------:R-:W-:Y:S01]  /*1830*/  FMUL.FTZ R29, R197.reuse, R146 ;  /* 0x00000092c51d7220 */ /* 0x040fe20000410000 */
[----:B------:R-:W-:Y:S02]  /*1840*/  HADD2.F32 R141, -RZ, R28.H1_H1 ;  /* 0x3000001cff8d7230 */ /* 0x000fe40000004100 */
[----:B------:R-:W-:Y:S01]  /*1850*/  FMUL.FTZ R27, R197, R27 ;  /* 0x0000001bc51b7220 */ /* 0x000fe20000410000 */
[--C-:B------:R-:W-:Y:S02]  /*1860*/  HADD2.F32 R151, -RZ, R31.reuse.H0_H0 ;  /* 0x2000001fff977230 */ /* 0x100fe40000004100 */
[----:B------:R-:W-:-:S02]  /*1870*/  HADD2.F32 R140, -RZ, R31.H1_H1 ;  /* 0x3000001fff8c7230 */ /* 0x000fc40000004100 */
[C---:B------:R-:W-:Y:S01]  /*1880*/  FMUL.FTZ R31, R197.reuse, R32 ;  /* 0x00000020c51f7220 */ /* 0x040fe20000410000 */
[----:B------:R-:W-:Y:S01]  /*1890*/  FADD.FTZ R148, -R152, R149 ;  /* 0x0000009598947221 */ /* 0x000fe20000010100 */
[----:B------:R-:W-:Y:S01]  /*18a0*/  FMUL.FTZ R26, R197, R26 ;  /* 0x0000001ac51a7220 */ /* 0x000fe20000410000 */
[----:B------:R-:W-:Y:S01]  /*18b0*/  FMUL.FTZ R28, R238, R143 ;  /* 0x0000008fee1c7220 */ /* 0x000fe20000410000 */
[----:B------:R-:W-:Y:S01]  /*18c0*/  FADD.FTZ R152, -R152, R35 ;  /* 0x0000002398987221 */ /* 0x000fe20000010100 */
[----:B------:R-:W-:Y:S01]  /*18d0*/  FADD.FTZ R94, R94, R33 ;  /* 0x000000215e5e7221 */ /* 0x000fe20000010000 */
[-C--:B------:R-:W-:Y:S01]  /*18e0*/  FFMA.FTZ R58, R29, R33.reuse, R58 ;  /* 0x000000211d3a7223 */ /* 0x080fe2000001003a */
        /* <DEDUP_REMOVED lines=17> */
[----:B------:R-:W-:Y:S01]  /*1a00*/  FADD.FTZ R96, R96, R35 ;  /* 0x0000002360607221 */ /* 0x000fe20000010000 */
[-C--:B------:R-:W-:Y:S01]  /*1a10*/  FFMA.FTZ R60, R33, R35.reuse, R60 ;  /* 0x00000023213c7223 */ /* 0x080fe2000001003c */
[----:B------:R-:W-:Y:S01]  /*1a20*/  FADD.FTZ R97, R97, R142 ;  /* 0x0000008e61617221 */ /* 0x000fe20000010000 */
[-C--:B------:R-:W-:Y:S01]  /*1a30*/  FFMA.FTZ R61, R148, R142.reuse, R61 ;  /* 0x0000008e943d7223 */ /* 0x080fe2000001003d */
[----:B------:R-:W-:Y:S01]  /*1a40*/  FMUL.FTZ R149, R233, R142 ;  /* 0x0000008ee9957220 */ /* 0x000fe20000410000 */
[----:B------:R-:W-:Y:S01]  /*1a50*/  FMUL.FTZ R35, R234, R35 ;  /* 0x00000023ea237220 */ /* 0x000fe20000410000 */
        /* <DEDUP_REMOVED lines=20> */
.L_x_2623:
[----:B------:R-:W-:Y:S05]  /*1ba0*/  BSYNC B1 ;  /* 0x0000000000017941 */ /* 0x000fea0003800000 */
.L_x_2622:
        /* <DEDUP_REMOVED lines=17> */
[----:B-1----:R-:W-:Y:S02]  /*1cc0*/  ISETP.NE.AND P4, PT, R180, RZ, PT ;  /* 0x000000ffb400720c */ /* 0x002fe40003f85270 */
[----:B------:R-:W-:Y:S01]  /*1cd0*/  IADD3 R202, R202, 0x20, RZ ;  /* 0x00000020caca7810 */ /* 0x000fe20007ffe0ff */
[--C-:B--2---:R-:W-:Y:S02]  /*1ce0*/  HADD2.F32 R167, -RZ, R140.reuse.H0_H0 ;  /* 0x2000008cffa77230 */ /* 0x104fe40000004100 */
[----:B------:R-:W-:Y:S01]  /*1cf0*/  HADD2.F32 R169, -RZ, R140.H1_H1 ;  /* 0x3000008cffa97230 */ /* 0x000fe20000004100 */
[----:B-----5:R-:W-:Y:S01]  /*1d00*/  FSEL R140, R201, RZ, !P4 ;  /* 0x000000ffc98c7208 */ /* 0x020fe20006000000 */
[----:B------:R-:W-:-:S04]  /*1d10*/  HADD2.F32 R171, -RZ, R141.H0_H0 ;  /* 0x2000008dffab7230 */ /* 0x000fc80000004100 */
[----:B------:R-:W-:-:S04]  /*1d20*/  FADD.FTZ R154, -R140, R167 ;  /* 0x000000a78c9a7221 */ /* 0x000fc80000010100 */
[----:B------:R-:W-:Y:S01]  /*1d30*/  FMUL.FTZ R154, R197, R154 ;  /* 0x0000009ac59a7220 */ /* 0x000fe20000410000 */
[C---:B------:R-:W-:Y:S01]  /*1d40*/  FADD.FTZ R168, -R140.reuse, R171 ;  /* 0x000000ab8ca87221 */ /* 0x040fe20000010100 */
[--C-:B---3--:R-:W-:Y:S02]  /*1d50*/  HADD2.F32 R167, -RZ, R144.reuse.H0_H0 ;  /* 0x20000090ffa77230 */ /* 0x108fe40000004100 */
[----:B------:R-:W-:Y:S01]  /*1d60*/  FADD.FTZ R166, -R140, R169 ;  /* 0x000000a98ca67221 */ /* 0x000fe20000010100 */
[----:B------:R-:W-:Y:S02]  /*1d70*/  HADD2.F32 R174, -RZ, R144.H1_H1 ;  /* 0x30000090ffae7230 */ /* 0x000fe40000004100 */
[----:B------:R-:W-:Y:S01]  /*1d80*/  FADD.FTZ R100, R100, R167 ;  /* 0x000000a764647221 */ /* 0x000fe20000010000 */
[-C--:B------:R-:W-:Y:S01]  /*1d90*/  FFMA.FTZ R64, R154, R167.reuse, R64 ;  /* 0x000000a79a407223 */ /* 0x080fe20000010040 */
[----:B------:R-:W-:Y:S01]  /*1da0*/  FMUL.FTZ R167, R230, R167 ;  /* 0x000000a7e6a77220 */ /* 0x000fe20000410000 */
[----:B------:R-:W-:-:S02]  /*1db0*/  HADD2.F32 R173, -RZ, R142.H0_H0 ;  /* 0x2000008effad7230 */ /* 0x000fc40000004100 */
[C---:B------:R-:W-:Y:S01]  /*1dc0*/  FMUL.FTZ R168, R197.reuse, R168 ;  /* 0x000000a8c5a87220 */ /* 0x040fe20000410000 */
[----:B------:R-:W-:Y:S02]  /*1dd0*/  HADD2.F32 R171, -RZ, R145.H0_H0 ;  /* 0x20000091ffab7230 */ /* 0x000fe40000004100 */
[----:B------:R-:W-:Y:S01]  /*1de0*/  FMUL.FTZ R166, R197, R166 ;  /* 0x000000a6c5a67220 */ /* 0x000fe20000410000 */
[----:B------:R-:W-:Y:S02]  /*1df0*/  HADD2.F32 R141, -RZ, R141.H1_H1 ;  /* 0x3000008dff8d7230 */ /* 0x000fe40000004100 */
[----:B------:R-:W-:Y:S01]  /*1e00*/  FMUL.FTZ R169, R229, R174 ;  /* 0x000000aee5a97220 */ /* 0x000fe20000410000 */
[----:B------:R-:W-:Y:S02]  /*1e10*/  HADD2.F32 R175, -RZ, R142.H1_H1 ;  /* 0x3000008effaf7230 */ /* 0x000fe40000004100 */
[----:B------:R-:W-:Y:S01]  /*1e20*/  FADD.FTZ R204, R204, R167 ;  /* 0x000000a7cccc7221 */ /* 0x000fe20000010000 */
[----:B------:R-:W-:-:S02]  /*1e30*/  HADD2.F32 R177, -RZ, R143.H0_H0 ;  /* 0x2000008fffb17230 */ /* 0x000fc40000004100 */
[----:B------:R-:W-:Y:S01]  /*1e40*/  FFMA.FTZ R203, R154, R167, R203 ;  /* 0x000000a79acb7223 */ /* 0x000fe200000100cb */
[----:B------:R-:W-:Y:S02]  /*1e50*/  HADD2.F32 R143, -RZ, R143.H1_H1 ;  /* 0x3000008fff8f7230 */ /* 0x000fe40000004100 */
[----:B------:R-:W-:Y:S01]  /*1e60*/  FADD.FTZ R172, -R140, R173 ;  /* 0x000000ad8cac7221 */ /* 0x000fe20000010100 */
[----:B------:R-:W-:Y:S02]  /*1e70*/  HADD2.F32 R144, -RZ, R145.H1_H1 ;  /* 0x30000091ff907230 */ /* 0x000fe40000004100 */
[----:B------:R-:W-:Y:S01]  /*1e80*/  FADD.FTZ R102, R102, R171 ;  /* 0x000000ab66667221 */ /* 0x000fe20000010000 */
[-C--:B------:R-:W-:Y:S01]  /*1e90*/  FFMA.FTZ R66, R168, R171.reuse, R66 ;  /* 0x000000aba8427223 */ /* 0x080fe20000010042 */
[C---:B------:R-:W-:Y:S01]  /*1ea0*/  FADD.FTZ R170, -R140.reuse, R141 ;  /* 0x0000008d8caa7221 */ /* 0x040fe20000010100 */
[C---:B------:R-:W-:Y:S01]  /*1eb0*/  FADD.FTZ R176, -R140.reuse, R175 ;  /* 0x000000af8cb07221 */ /* 0x040fe20000010100 */
[----:B------:R-:W-:Y:S01]  /*1ec0*/  FADD.FTZ R142, -R140, R177 ;  /* 0x000000b18c8e7221 */ /* 0x000fe20000010100 */
[----:B------:R-:W-:Y:S01]  /*1ed0*/  FMUL.FTZ R171, R228, R171 ;  /* 0x000000abe4ab7220 */ /* 0x000fe20000410000 */
[----:B------:R-:W-:Y:S01]  /*1ee0*/  FADD.FTZ R204, R204, R169 ;  /* 0x000000a9cccc7221 */ /* 0x000fe20000010000 */
[----:B------:R-:W-:Y:S01]  /*1ef0*/  FFMA.FTZ R203, R166, R169, R203 ;  /* 0x000000a9a6cb7223 */ /* 0x000fe200000100cb */
[----:B------:R-:W-:Y:S01]  /*1f00*/  FADD.FTZ R140, -R140, R143 ;  /* 0x0000008f8c8c7221 */ /* 0x000fe20000010100 */
[----:B------:R-:W-:-:S02]  /*1f10*/  HADD2.F32 R143, -RZ, R146.H0_H0 ;  /* 0x20000092ff8f7230 */ /* 0x000fc40000004100 */
[C---:B------:R-:W-:Y:S01]  /*1f20*/  FMUL.FTZ R172, R197.reuse, R172 ;  /* 0x000000acc5ac7220 */ /* 0x040fe20000410000 */
[----:B------:R-:W-:Y:S01]  /*1f30*/  FMUL.FTZ R170, R197, R170 ;  /* 0x000000aac5aa7220 */ /* 0x000fe20000410000 */
[----:B------:R-:W-:Y:S01]  /*1f40*/  FMUL.FTZ R173, R227, R144 ;  /* 0x00000090e3ad7220 */ /* 0x000fe20000410000 */
[----:B------:R-:W-:Y:S01]  /*1f50*/  FADD.FTZ R204, R204, R171 ;  /* 0x000000abcccc7221 */ /* 0x000fe20000010000 */
[----:B------:R-:W-:Y:S01]  /*1f60*/  FFMA.FTZ R203, R168, R171, R203 ;  /* 0x000000aba8cb7223 */ /* 0x000fe200000100cb */
        /* <DEDUP_REMOVED lines=32> */
.L_x_2625:
[----:B------:R-:W-:Y:S05]  /*2170*/  BSYNC B1 ;  /* 0x0000000000017941 */ /* 0x000fea0003800000 */
.L_x_2624:
        /* <DEDUP_REMOVED lines=20> */
[--C-:B--2---:R-:W-:Y:S02]  /*22c0*/  HADD2.F32 R185, -RZ, R141.reuse.H0_H0 ;  /* 0x2000008dffb97230 */ /* 0x104fe40000004100 */
        /* <DEDUP_REMOVED lines=15> */
[----:B---3--:R-:W-:-:S02]  /*23c0*/  HADD2.F32 R143, -RZ, R144.H0_H0 ;  /* 0x20000090ff8f7230 */ /* 0x008fc40000004100 */
[C---:B------:R-:W-:Y:S01]  /*23d0*/  FMUL.FTZ R181, R197.reuse, R182 ;  /* 0x000000b6c5b57220 */ /* 0x040fe20000410000 */
[--C-:B------:R-:W-:Y:S02]  /*23e0*/  HADD2.F32 R141, -RZ, R145.reuse.H0_H0 ;  /* 0x20000091ff8d7230 */ /* 0x100fe40000004100 */
[C---:B------:R-:W-:Y:S01]  /*23f0*/  FMUL.FTZ R183, R197.reuse, R184 ;  /* 0x000000b8c5b77220 */ /* 0x040fe20000410000 */
[----:B------:R-:W-:Y:S02]  /*2400*/  HADD2.F32 R144, -RZ, R144.H1_H1 ;  /* 0x30000090ff907230 */ /* 0x000fe40000004100 */
[C---:B------:R-:W-:Y:S01]  /*2410*/  FMUL.FTZ R210, R197.reuse, R210 ;  /* 0x000000d2c5d27220 */ /* 0x040fe20000410000 */
[----:B------:R-:W-:Y:S01]  /*2420*/  FMUL.FTZ R182, R222, R143 ;  /* 0x0000008fdeb67220 */ /* 0x000fe20000410000 */
[----:B------:R-:W-:Y:S01]  /*2430*/  FMUL.FTZ R185, R197, R186 ;  /* 0x000000bac5b97220 */ /* 0x000fe20000410000 */
[----:B------:R-:W-:Y:S01]  /*2440*/  FADD.FTZ R74, R74, R141 ;  /* 0x0000008d4a4a7221 */ /* 0x000fe20000010000 */
[-C--:B------:R-:W-:Y:S01]  /*2450*/  FFMA.FTZ R134, R183, R141.reuse, R134 ;  /* 0x0000008db7867223 */ /* 0x080fe20000010086 */
[----:B------:R-:W-:Y:S01]  /*2460*/  FMUL.FTZ R186, R220, R141 ;  /* 0x0000008ddcba7220 */ /* 0x000fe20000410000 */
[----:B------:R-:W-:Y:S01]  /*2470*/  FMUL.FTZ R187, R197, R142 ;  /* 0x0000008ec5bb7220 */ /* 0x000fe20000410000 */
        /* <DEDUP_REMOVED lines=44> */
.L_x_2627:
[----:B------:R-:W-:Y:S05]  /*2740*/  BSYNC B1 ;  /* 0x0000000000017941 */ /* 0x000fea0003800000 */
.L_x_2626:
        /* <DEDUP_REMOVED lines=20> */
.L_x_2651:
        /* <DEDUP_REMOVED lines=13> */
[----:B------:R-:W-:Y:S01]  /*2960*/  FFMA.FTZ R143, R7, R146, R147 ;  /* 0x00000092078f7223 */ /* 0x000fe20000010093 */
[----:B------:R-:W-:Y:S01]  /*2970*/  ISETP.NE.AND.EX P5, PT, RZ, UR9, PT, P5 ;  /* 0x00000009ff007c0c */ /* 0x000fe2000bfa5350 */
[----:B------:R-:W-:Y:S01]  /*2980*/  FADD.FTZ R140, R208, -R141 ;  /* 0x8000008dd08c7221 */ /* 0x000fe20000010000 */
[----:B------:R-:W-:-:S03]  /*2990*/  LOP3.LUT P6, RZ, R159, 0xff, RZ, 0xc0, !PT ;  /* 0x000000ff9fff7812 */ /* 0x000fc600078cc0ff */
[----:B------:R-:W-:-:S08]  /*29a0*/  FMUL.FTZ R141, R197, R140 ;  /* 0x0000008cc58d7220 */ /* 0x000fd00000410000 */
[----:B------:R-:W-:-:S05]  /*29b0*/  @P5 HADD2.F32 R140, -RZ, R113.H0_H0 ;  /* 0x20000071ff8c5230 */ /* 0x000fca0000004100 */
[----:B------:R-:W-:-:S04]  /*29c0*/  @P5 FADD.FTZ R141, R141, R140 ;  /* 0x0000008c8d8d5221 */ /* 0x000fc80000010000 */
[----:B------:R-:W-:-:S04]  /*29d0*/  FMUL.FTZ R140, R141, R198 ;  /* 0x000000c68d8c7220 */ /* 0x000fc80000410000 */
[----:B------:R-:W-:-:S05]  /*29e0*/  FMUL.FTZ R140, R140, UR15 ;  /* 0x0000000f8c8c7c20 */ /* 0x000fca0008410000 */
[----:B------:R-:W-:Y:S01]  /*29f0*/  FSEL R144, R140, RZ, P4 ;  /* 0x000000ff8c907208 */ /* 0x000fe20002000000 */
[----:B------:R-:W-:Y:S01]  /*2a00*/  FFMA.FTZ R140, R6, R146, R147 ;  /* 0x00000092068c7223 */ /* 0x000fe20000010093 */
[----:B------:R-:W-:-:S03]  /*2a10*/  LOP3.LUT P4, RZ, R158, 0xff000000, RZ, 0xc0, !PT ;  /* 0xff0000009eff7812 */ /* 0x000fc6000788c0ff */
[----:B------:R-:W-:-:S04]  /*2a20*/  FADD.FTZ R140, R207, -R140 ;  /* 0x8000008ccf8c7221 */ /* 0x000fc80000010000 */
[----:B------:R-:W-:Y:S01]  /*2a30*/  FMUL.FTZ R201, R197, R140 ;  /* 0x0000008cc5c97220 */ /* 0x000fe20000410000 */
[----:B------:R-:W-:-:S05]  /*2a40*/  @P5 HADD2.F32 R140, -RZ, R113.H1_H1 ;  /* 0x30000071ff8c5230 */ /* 0x000fca0000004100 */
[----:B------:R-:W-:-:S04]  /*2a50*/  @P5 FADD.FTZ R201, R201, R140 ;  /* 0x0000008cc9c95221 */ /* 0x000fc80000010000 */
[----:B------:R-:W-:-:S04]  /*2a60*/  FMUL.FTZ R140, R201, R198 ;  /* 0x000000c6c98c7220 */ /* 0x000fc80000410000 */
[----:B------:R-:W-:-:S05]  /*2a70*/  FMUL.FTZ R140, R140, UR15 ;  /* 0x0000000f8c8c7c20 */ /* 0x000fca0008410000 */
[----:B0-----:R-:W-:Y:S01]  /*2a80*/  FSEL R145, R140, RZ, P4 ;  /* 0x000000ff8c917208 */ /* 0x001fe20002000000 */
[----:B------:R-:W-:Y:S01]  /*2a90*/  FADD.FTZ R140, R206, -R143 ;  /* 0x8000008fce8c7221 */ /* 0x000fe20000010000 */
[----:B------:R-:W-:-:S03]  /*2aa0*/  ISETP.NE.U32.AND P4, PT, RZ, UR16, PT ;  /* 0x00000010ff007c0c */ /* 0x000fc6000bf85070 */
[----:B------:R-:W-:Y:S01]  /*2ab0*/  FMUL.FTZ R143, R197, R140 ;  /* 0x0000008cc58f7220 */ /* 0x000fe20000410000 */
[----:B------:R-:W-:Y:S01]  /*2ac0*/  ISETP.NE.AND.EX P4, PT, RZ, UR17, PT, P4 ;  /* 0x00000011ff007c0c */ /* 0x000fe2000bf85340 */
[----:B------:R-:W-:-:S05]  /*2ad0*/  @P5 HADD2.F32 R140, -RZ, R114.H0_H0 ;  /* 0x20000072ff8c5230 */ /* 0x000fca0000004100 */
[----:B------:R-:W-:-:S04]  /*2ae0*/  @P5 FADD.FTZ R143, R143, R140 ;  /* 0x0000008c8f8f5221 */ /* 0x000fc80000010000 */
[----:B------:R-:W-:-:S03]  /*2af0*/  FMUL.FTZ R142, R143, R198 ;  /* 0x000000c68f8e7220 */ /* 0x000fc60000410000 */
[----:B------:R-:W-:Y:S01]  /*2b00*/  @P4 F2FP.F16.F32.PACK_AB R140, RZ, R141 ;  /* 0x0000008dff8c423e */ /* 0x000fe200000000ff */
[----:B------:R-:W-:Y:S01]  /*2b10*/  FMUL.FTZ R142, R142, UR15 ;  /* 0x0000000f8e8e7c20 */ /* 0x000fe20008410000 */
[----:B------:R-:W-:Y:S02]  /*2b20*/  @P4 F2FP.F16.F32.PACK_AB R141, RZ, R201 ;  /* 0x000000c9ff8d423e */ /* 0x000fe400000000ff */
[----:B------:R-:W-:Y:S01]  /*2b30*/  @P4 PRMT R129, R140, 0x7610, R129 ;  /* 0x000076108c814816 */ /* 0x000fe20000000081 */
[----:B------:R-:W-:Y:S01]  /*2b40*/  FFMA.FTZ R140, R8, R146, R147 ;  /* 0x00000092088c7223 */ /* 0x000fe20000010093 */
[----:B------:R-:W-:Y:S02]  /*2b50*/  @P4 F2FP.F16.F32.PACK_AB R143, RZ, R143 ;  /* 0x0000008fff8f423e */ /* 0x000fe400000000ff */
[----:B------:R-:W-:Y:S01]  /*2b60*/  @P4 PRMT R129, R129, 0x5410, R141 ;  /* 0x0000541081814816 */ /* 0x000fe2000000008d */
[----:B------:R-:W-:Y:S01]  /*2b70*/  FADD.FTZ R140, R9, -R140 ;  /* 0x8000008c098c7221 */ /* 0x000fe20000010000 */
[----:B------:R-:W-:-:S02]  /*2b80*/  @P4 PRMT R130, R143, 0x7610, R130 ;  /* 0x000076108f824816 */ /* 0x000fc40000000082 */
[----:B------:R-:W-:Y:S01]  /*2b90*/  F2FP.F16.F32.PACK_AB R141, R145, R144 ;  /* 0x00000090918d723e */ /* 0x000fe200000000ff */
[----:B------:R-:W-:Y:S01]  /*2ba0*/  FMUL.FTZ R201, R197, R140 ;  /* 0x0000008cc5c97220 */ /* 0x000fe20000410000 */
[----:B------:R-:W-:Y:S02]  /*2bb0*/  @P5 HADD2.F32 R140, -RZ, R114.H1_H1 ;  /* 0x30000072ff8c5230 */ /* 0x000fe40000004100 */
[-CC-:B------:R-:W-:Y:S01]  /*2bc0*/  FFMA.FTZ R145, R0, R146.reuse, R147.reuse ;  /* 0x0000009200917223 */ /* 0x180fe20000010093 */
[----:B------:R-:W-:Y:S01]  /*2bd0*/  FFMA.FTZ R144, R3, R146, R147 ;  /* 0x0000009203907223 */ /* 0x000fe20000010093 */
[----:B------:R-:W-:Y:S01]  /*2be0*/  FSEL R142, R142, RZ, P6 ;  /* 0x000000ff8e8e7208 */ /* 0x000fe20003000000 */
[----:B------:R-:W-:Y:S02]  /*2bf0*/  @P5 FADD.FTZ R201, R201, R140 ;  /* 0x0000008cc9c95221 */ /* 0x000fe40000010000 */
[----:B------:R-:W-:Y:S01]  /*2c00*/  FADD.FTZ R144, R209, -R144 ;  /* 0x80000090d1907221 */ /* 0x000fe20000010000 */
[----:B------:R-:W-:-:S02]  /*2c10*/  LOP3.LUT P6, RZ, R159, 0xff00, RZ, 0xc0, !PT ;  /* 0x0000ff009fff7812 */ /* 0x000fc400078cc0ff */
[----:B------:R-:W-:Y:S01]  /*2c20*/  @P4 F2FP.F16.F32.PACK_AB R140, RZ, R201 ;  /* 0x000000c9ff8c423e */ /* 0x000fe200000000ff */
[----:B------:R-:W-:-:S03]  /*2c30*/  FMUL.FTZ R201, R201, R198 ;  /* 0x000000c6c9c97220 */ /* 0x000fc60000410000 */
[----:B------:R-:W-:Y:S01]  /*2c40*/  @P4 PRMT R130, R130, 0x5410, R140 ;  /* 0x0000541082824816 */ /* 0x000fe2000000008c */
[----:B------:R-:W-:Y:S01]  /*2c50*/  FADD.FTZ R140, R4, -R145 ;  /* 0x80000091048c7221 */ /* 0x000fe20000010000 */
[----:B------:R-:W-:Y:S01]  /*2c60*/  FMUL.FTZ R143, R201, UR15 ;  /* 0x0000000fc98f7c20 */ /* 0x000fe20008410000 */
[C---:B------:R-:W-:Y:S02]  /*2c70*/  FMUL.FTZ R145, R197.reuse, R144 ;  /* 0x00000090c5917220 */ /* 0x040fe40000410000 */
[----:B------:R-:W-:Y:S01]  /*2c80*/  FMUL.FTZ R201, R197, R140 ;  /* 0x0000008cc5c97220 */ /* 0x000fe20000410000 */
[----:B------:R-:W-:Y:S01]  /*2c90*/  @P5 HADD2.F32 R140, -RZ, R112.H0_H0 ;  /* 0x20000070ff8c5230 */ /* 0x000fe20000004100 */
[----:B------:R-:W-:-:S04]  /*2ca0*/  FSEL R143, R143, RZ, P6 ;  /* 0x000000ff8f8f7208 */ /* 0x000fc80003000000 */
[----:B------:R-:W-:Y:S01]  /*2cb0*/  @P5 FADD.FTZ R201, R201, R140 ;  /* 0x0000008cc9c95221 */ /* 0x000fe20000010000 */
[----:B------:R-:W-:Y:S01]  /*2cc0*/  @P5 HADD2.F32 R140, -RZ, R112.H1_H1 ;  /* 0x30000070ff8c5230 */ /* 0x000fe20000004100 */
[----:B------:R-:W-:-:S04]  /*2cd0*/  F2FP.F16.F32.PACK_AB R142, R143, R142 ;  /* 0x0000008e8f8e723e */ /* 0x000fc800000000ff */
[----:B------:R-:W-:Y:S01]  /*2ce0*/  @P5 FADD.FTZ R145, R145, R140 ;  /* 0x0000008c91915221 */ /* 0x000fe20000010000 */
[----:B------:R-:W-:-:S04]  /*2cf0*/  FFMA.FTZ R140, R10, R146, R147 ;  /* 0x000000920a8c7223 */ /* 0x000fc80000010093 */
[----:B------:R-:W-:-:S04]  /*2d00*/  FADD.FTZ R140, R11, -R140 ;  /* 0x8000008c0b8c7221 */ /* 0x000fc80000010000 */
[----:B------:R-:W-:Y:S01]  /*2d10*/  FMUL.FTZ R143, R197, R140 ;  /* 0x0000008cc58f7220 */ /* 0x000fe20000410000 */
[----:B------:R-:W-:-:S05]  /*2d20*/  @P5 HADD2.F32 R140, -RZ, R115.H0_H0 ;  /* 0x20000073ff8c5230 */ /* 0x000fca0000004100 */
[----:B------:R-:W-:Y:S01]  /*2d30*/  @P5 FADD.FTZ R143, R143, R140 ;  /* 0x0000008c8f8f5221 */ /* 0x000fe20000010000 */
[----:B------:R-:W-:-:S04]  /*2d40*/  FFMA.FTZ R140, R12, R146, R147 ;  /* 0x000000920c8c7223 */ /* 0x000fc80000010093 */
[----:B------:R-:W-:-:S04]  /*2d50*/  FADD.FTZ R140, R13, -R140 ;  /* 0x8000008c0d8c7221 */ /* 0x000fc80000010000 */
[----:B------:R-:W-:Y:S01]  /*2d60*/  FMUL.FTZ R144, R197, R140 ;  /* 0x0000008cc5907220 */ /* 0x000fe20000410000 */
[----:B------:R-:W-:-:S05]  /*2d70*/  @P5 HADD2.F32 R140, -RZ, R115.H1_H1 ;  /* 0x30000073ff8c5230 */ /* 0x000fca0000004100 */
[----:B------:R-:W-:Y:S01]  /*2d80*/  @P5 FADD.FTZ R144, R144, R140 ;  /* 0x0000008c90905221 */ /* 0x000fe20000010000 */
[----:B------:R-:W-:Y:S01]  /*2d90*/  @P4 F2FP.F16.F32.PACK_AB R140, RZ, R201 ;  /* 0x000000c9ff8c423e */ /* 0x000fe200000000ff */
[----:B------:R-:W-:-:S03]  /*2da0*/  FMUL.FTZ R201, R201, R198 ;  /* 0x000000c6c9c97220 */ /* 0x000fc60000410000 */
[----:B------:R-:W-:Y:S01]  /*2db0*/  @P4 PRMT R128, R140, 0x7610, R128 ;  /* 0x000076108c804816 */ /* 0x000fe20000000080 */
[----:B------:R-:W-:Y:S01]  /*2dc0*/  FMUL.FTZ R201, R201, UR15 ;  /* 0x0000000fc9c97c20 */ /* 0x000fe20008410000 */
[----:B------:R-:W-:-:S04]  /*2dd0*/  MOV R140, R158 ;  /* 0x0000009e008c7202 */ /* 0x000fc80000000f00 */
[----:B------:R-:W-:Y:S02]  /*2de0*/  LOP3.LUT P5, RZ, R140, 0xff, RZ, 0xc0, !PT ;  /* 0x000000ff8cff7812 */ /* 0x000fe400078ac0ff */
[----:B------:R-:W-:Y:S01]  /*2df0*/  @P4 F2FP.F16.F32.PACK_AB R140, RZ, R145 ;  /* 0x00000091ff8c423e */ /* 0x000fe200000000ff */
[----:B------:R-:W-:Y:S01]  /*2e00*/  FMUL.FTZ R145, R145, R198 ;  /* 0x000000c691917220 */ /* 0x000fe20000410000 */
[----:B------:R-:W-:Y:S02]  /*2e10*/  FSEL R201, R201, RZ, P5 ;  /* 0x000000ffc9c97208 */ /* 0x000fe40002800000 */
[----:B------:R-:W-:Y:S01]  /*2e20*/  LOP3.LUT P5, RZ, R158, 0xff00, RZ, 0xc0, !PT ;  /* 0x0000ff009eff7812 */ /* 0x000fe200078ac0ff */
[----:B------:R-:W-:Y:S01]  /*2e30*/  FMUL.FTZ R145, R145, UR15 ;  /* 0x0000000f91917c20 */ /* 0x000fe20008410000 */
[----:B------:R-:W-:-:S04]  /*2e40*/  @P4 PRMT R128, R128, 0x5410, R140 ;  /* 0x0000541080804816 */ /* 0x000fc8000000008c */
[----:B------:R-:W-:Y:S02]  /*2e50*/  FSEL R140, R145, RZ, P5 ;  /* 0x000000ff918c7208 */ /* 0x000fe40002800000 */
[----:B------:R-:W-:Y:S01]  /*2e60*/  @P4 F2FP.F16.F32.PACK_AB R145, RZ, R143 ;  /* 0x0000008fff91423e */ /* 0x000fe200000000ff */
[----:B------:R-:W-:Y:S01]  /*2e70*/  FMUL.FTZ R143, R143, R198 ;  /* 0x000000c68f8f7220 */ /* 0x000fe20000410000 */
[----:B------:R-:W-:Y:S02]  /*2e80*/  F2FP.F16.F32.PACK_AB R140, R140, R201 ;  /* 0x000000c98c8c723e */ /* 0x000fe400000000ff */
[----:B------:R-:W-:Y:S01]  /*2e90*/  @P4 PRMT R131, R145, 0x7610, R131 ;  /* 0x0000761091834816 */ /* 0x000fe20000000083 */
[----:B------:R-:W-:Y:S01]  /*2ea0*/  FMUL.FTZ R143, R143, UR15 ;  /* 0x0000000f8f8f7c20 */ /* 0x000fe20008410000 */
[----:B------:R-:W-:Y:S01]  /*2eb0*/  @P4 F2FP.F16.F32.PACK_AB R145, RZ, R144 ;  /* 0x00000090ff91423e */ /* 0x000fe200000000ff */
        /* <DEDUP_REMOVED lines=8> */
[----:B------:R-:W-:Y:S02]  /*2f40*/  F2FP.F16.F32.PACK_AB R143, R144, R143 ;  /* 0x0000008f908f723e */ /* 0x000fe400000000ff */
        /* <DEDUP_REMOVED lines=8> */
.L_x_2630:
[----:B------:R-:W-:Y:S05]  /*2fd0*/  BSYNC B1 ;  /* 0x0000000000017941 */ /* 0x000fea0003800000 */
.L_x_2629:
[----:B------:R-:W-:Y:S04]  /*2fe0*/  BSSY B1, `(.L_x_2631) ;  /* 0x000006c000017945 */ /* 0x000fe80003800000 */
[----:B------:R-:W-:Y:S05]  /*2ff0*/  @!P0 BRA `(.L_x_2632) ;  /* 0x0000000400a88947 */ /* 0x000fea0003800000 */
[----:B------:R-:W-:Y:S01]  /*3000*/  ISETP.NE.U32.AND P5, PT, RZ, UR8, PT ;  /* 0x00000008ff007c0c */ /* 0x000fe2000bfa5070 */
[-CC-:B-1----:R-:W-:Y:S01]  /*3010*/  FFMA.FTZ R140, R16, R146.reuse, R147.reuse ;  /* 0x00000092108c7223 */ /* 0x182fe20000010093 */
        /* <DEDUP_REMOVED lines=29> */
[----:B------:R-:W-:Y:S01]  /*31f0*/  @P4 F2FP.F16.F32.PACK_AB R141, RZ, R201 ;  /* 0x000000c9ff8d423e */ /* 0x000fe200000000ff */
[----:B------:R-:W-:Y:S01]  /*3200*/  FFMA.FTZ R201, R21, R146, R147 ;  /* 0x0000009215c97223 */ /* 0x000fe20000010093 */
[----:B------:R-:W-:Y:S02]  /*3210*/  @P4 PRMT R129, R140, 0x7610, R129 ;  /* 0x000076108c814816 */ /* 0x000fe40000000081 */
[----:B------:R-:W-:Y:S01]  /*3220*/  @P4 F2FP.F16.F32.PACK_AB R143, RZ, R143 ;  /* 0x0000008fff8f423e */ /* 0x000fe200000000ff */
[----:B------:R-:W-:Y:S01]  /*3230*/  FADD.FTZ R140, R22, -R201 ;  /* 0x800000c9168c7221 */ /* 0x000fe20000010000 */
[----:B------:R-:W-:Y:S02]  /*3240*/  FSEL R142, R142, RZ, P6 ;  /* 0x000000ff8e8e7208 */ /* 0x000fe40003000000 */
[----:B------:R-:W-:Y:S01]  /*3250*/  @P4 PRMT R130, R143, 0x7610, R130 ;  /* 0x000076108f824816 */ /* 0x000fe20000000082 */
[----:B------:R-:W-:Y:S01]  /*3260*/  FMUL.FTZ R201, R197, R140 ;  /* 0x0000008cc5c97220 */ /* 0x000fe20000410000 */
[----:B------:R-:W-:Y:S01]  /*3270*/  @P5 HADD2.F32 R140, -RZ, R118.H1_H1 ;  /* 0x30000076ff8c5230 */ /* 0x000fe20000004100 */
[----:B------:R-:W-:-:S02]  /*3280*/  LOP3.LUT P6, RZ, R157, 0xff00, RZ, 0xc0, !PT ;  /* 0x0000ff009dff7812 */ /* 0x000fc400078cc0ff */
[----:B------:R-:W-:Y:S02]  /*3290*/  @P4 PRMT R129, R129, 0x5410, R141 ;  /* 0x0000541081814816 */ /* 0x000fe4000000008d */
[----:B------:R-:W-:Y:S01]  /*32a0*/  @P5 FADD.FTZ R201, R201, R140 ;  /* 0x0000008cc9c95221 */ /* 0x000fe20000010000 */
[----:B------:R-:W-:-:S04]  /*32b0*/  F2FP.F16.F32.PACK_AB R141, R145, R144 ;  /* 0x00000090918d723e */ /* 0x000fc800000000ff */
[----:B------:R-:W-:Y:S01]  /*32c0*/  @P4 F2FP.F16.F32.PACK_AB R140, RZ, R201 ;  /* 0x000000c9ff8c423e */ /* 0x000fe200000000ff */
[----:B------:R-:W-:-:S03]  /*32d0*/  FMUL.FTZ R201, R201, R198 ;  /* 0x000000c6c9c97220 */ /* 0x000fc60000410000 */
[----:B------:R-:W-:Y:S01]  /*32e0*/  @P4 PRMT R130, R130, 0x5410, R140 ;  /* 0x0000541082824816 */ /* 0x000fe2000000008c */
[----:B------:R-:W-:Y:S01]  /*32f0*/  FMUL.FTZ R143, R201, UR15 ;  /* 0x0000000fc98f7c20 */ /* 0x000fe20008410000 */
[----:B------:R-:W-:-:S04]  /*3300*/  FFMA.FTZ R140, R14, R146, R147 ;  /* 0x000000920e8c7223 */ /* 0x000fc80000010093 */
[----:B------:R-:W-:Y:S01]  /*3310*/  FSEL R143, R143, RZ, P6 ;  /* 0x000000ff8f8f7208 */ /* 0x000fe20003000000 */
[----:B------:R-:W-:-:S03]  /*3320*/  FADD.FTZ R140, R205, -R140 ;  /* 0x8000008ccd8c7221 */ /* 0x000fc60000010000 */
[----:B------:R-:W-:Y:S01]  /*3330*/  F2FP.F16.F32.PACK_AB R142, R143, R142 ;  /* 0x0000008e8f8e723e */ /* 0x000fe200000000ff */
[----:B------:R-:W-:Y:S01]  /*3340*/  FMUL.FTZ R201, R197, R140 ;  /* 0x0000008cc5c97220 */ /* 0x000fe20000410000 */
[----:B------:R-:W-:Y:S01]  /*3350*/  FFMA.FTZ R143, R15, R146, R147 ;  /* 0x000000920f8f7223 */ /* 0x000fe20000010093 */
[----:B------:R-:W-:-:S03]  /*3360*/  @P5 HADD2.F32 R140, -RZ, R116.H0_H0 ;  /* 0x20000074ff8c5230 */ /* 0x000fc60000004100 */
[----:B------:R-:W-:Y:S01]  /*3370*/  FADD.FTZ R144, R200, -R143 ;  /* 0x8000008fc8907221 */ /* 0x000fe20000010000 */
[----:B------:R-:W-:Y:S01]  /*3380*/  FFMA.FTZ R143, R23, R146, R147 ;  /* 0x00000092178f7223 */ /* 0x000fe20000010093 */
[----:B------:R-:W-:Y:S01]  /*3390*/  @P5 FADD.FTZ R201, R201, R140 ;  /* 0x0000008cc9c95221 */ /* 0x000fe20000010000 */
[----:B------:R-:W-:Y:S02]  /*33a0*/  @P5 HADD2.F32 R140, -RZ, R116.H1_H1 ;  /* 0x30000074ff8c5230 */ /* 0x000fe40000004100 */
[----:B------:R-:W-:-:S04]  /*33b0*/  FMUL.FTZ R145, R197, R144 ;  /* 0x00000090c5917220 */ /* 0x000fc80000410000 */
[----:B------:R-:W-:Y:S01]  /*33c0*/  @P5 FADD.FTZ R145, R145, R140 ;  /* 0x0000008c91915221 */ /* 0x000fe20000010000 */
        /* <DEDUP_REMOVED lines=45> */
.L_x_2632:
[----:B------:R-:W-:Y:S05]  /*36a0*/  BSYNC B1 ;  /* 0x0000000000017941 */ /* 0x000fea0003800000 */
.L_x_2631:
[----:B------:R-:W-:Y:S04]  /*36b0*/  BSSY B1, `(.L_x_2633) ;  /* 0x000006c000017945 */ /* 0x000fe80003800000 */
[----:B------:R-:W-:Y:S05]  /*36c0*/  @!P1 BRA `(.L_x_2634) ;  /* 0x0000000400a89947 */ /* 0x000fea0003800000 */
[----:B------:R-:W-:Y:S01]  /*36d0*/  ISETP.NE.U32.AND P5, PT, RZ, UR8, PT ;  /* 0x00000008ff007c0c */ /* 0x000fe2000bfa5070 */
[-CC-:B-12---:R-:W-:Y:S01]  /*36e0*/  FFMA.FTZ R141, R29, R146.reuse, R147.reuse ;  /* 0x000000921d8d7223 */ /* 0x186fe20000010093 */
        /* <DEDUP_REMOVED lines=11> */
[----:B------:R-:W-:Y:S01]  /*37a0*/  FADD.FTZ R140, R34, -R143 ;  /* 0x8000008f228c7221 */ /* 0x000fe20000010000 */
[----:B------:R-:W-:-:S03]  /*37b0*/  LOP3.LUT P4, RZ, R160, 0xff000000, RZ, 0xc0, !PT ;  /* 0xff000000a0ff7812 */ /* 0x000fc6000788c0ff */
[----:B------:R-:W-:Y:S01]  /*37c0*/  FMUL.FTZ R201, R197, R140 ;  /* 0x0000008cc5c97220 */ /* 0x000fe20000410000 */
[----:B------:R-:W-:-:S05]  /*37d0*/  @P5 HADD2.F32 R140, -RZ, R121.H1_H1 ;  /* 0x30000079ff8c5230 */ /* 0x000fca0000004100 */
[----:B------:R-:W-:-:S04]  /*37e0*/  @P5 FADD.FTZ R201, R201, R140 ;  /* 0x0000008cc9c95221 */ /* 0x000fc80000010000 */
[----:B------:R-:W-:-:S04]  /*37f0*/  FMUL.FTZ R140, R201, R198 ;  /* 0x000000c6c98c7220 */ /* 0x000fc80000410000 */
[----:B------:R-:W-:-:S05]  /*3800*/  FMUL.FTZ R140, R140, UR15 ;  /* 0x0000000f8c8c7c20 */ /* 0x000fca0008410000 */
[----:B0-----:R-:W-:Y:S01]  /*3810*/  FSEL R145, R140, RZ, P4 ;  /* 0x000000ff8c917208 */ /* 0x001fe20002000000 */
[----:B------:R-:W-:Y:S01]  /*3820*/  FFMA.FTZ R140, R33, R146, R147 ;  /* 0x00000092218c7223 */ /* 0x000fe20000010093 */
[----:B------:R-:W-:-:S03]  /*3830*/  ISETP.NE.U32.AND P4, PT, RZ, UR16, PT ;  /* 0x00000010ff007c0c */ /* 0x000fc6000bf85070 */
[----:B------:R-:W-:Y:S01]  /*3840*/  FADD.FTZ R140, R35, -R140 ;  /* 0x8000008c238c7221 */ /* 0x000fe20000010000 */
[----:B------:R-:W-:-:S03]  /*3850*/  ISETP.NE.AND.EX P4, PT, RZ, UR17, PT, P4 ;  /* 0x00000011ff007c0c */ /* 0x000fc6000bf85340 */
[----:B------:R-:W-:Y:S01]  /*3860*/  FMUL.FTZ R143, R197, R140 ;  /* 0x0000008cc58f7220 */ /* 0x000fe20000410000 */
[----:B------:R-:W-:-:S05]  /*3870*/  @P5 HADD2.F32 R140, -RZ, R122.H0_H0 ;  /* 0x2000007aff8c5230 */ /* 0x000fca0000004100 */
[----:B------:R-:W-:-:S04]  /*3880*/  @P5 FADD.FTZ R143, R143, R140 ;  /* 0x0000008c8f8f5221 */ /* 0x000fc80000010000 */
[----:B------:R-:W-:Y:S01]  /*3890*/  @P4 F2FP.F16.F32.PACK_AB R140, RZ, R141 ;  /* 0x0000008dff8c423e */ /* 0x000fe200000000ff */
[----:B------:R-:W-:Y:S01]  /*38a0*/  FMUL.FTZ R142, R143, R198 ;  /* 0x000000c68f8e7220 */ /* 0x000fe20000410000 */
[----:B------:R-:W-:Y:S02]  /*38b0*/  @P4 F2FP.F16.F32.PACK_AB R141, RZ, R201 ;  /* 0x000000c9ff8d423e */ /* 0x000fe400000000ff */
[----:B------:R-:W-:Y:S01]  /*38c0*/  @P4 PRMT R129, R140, 0x7610, R129 ;  /* 0x000076108c814816 */ /* 0x000fe20000000081 */
[----:B------:R-:W-:Y:S01]  /*38d0*/  FFMA.FTZ R140, R148, R146, R147 ;  /* 0x00000092948c7223 */ /* 0x000fe20000010093 */
[----:B------:R-:W-:Y:S01]  /*38e0*/  FMUL.FTZ R142, R142, UR15 ;  /* 0x0000000f8e8e7c20 */ /* 0x000fe20008410000 */
[----:B------:R-:W-:Y:S02]  /*38f0*/  @P4 F2FP.F16.F32.PACK_AB R143, RZ, R143 ;  /* 0x0000008fff8f423e */ /* 0x000fe400000000ff */
[----:B------:R-:W-:Y:S01]  /*3900*/  FADD.FTZ R140, R149, -R140 ;  /* 0x8000008c958c7221 */ /* 0x000fe20000010000 */
[----:B------:R-:W-:-:S02]  /*3910*/  @P4 PRMT R129, R129, 0x5410, R141 ;  /* 0x0000541081814816 */ /* 0x000fc4000000008d */
[----:B------:R-:W-:Y:S01]  /*3920*/  @P4 PRMT R130, R143, 0x7610, R130 ;  /* 0x000076108f824816 */ /* 0x000fe20000000082 */
[----:B------:R-:W-:Y:S01]  /*3930*/  FMUL.FTZ R201, R197, R140 ;  /* 0x0000008cc5c97220 */ /* 0x000fe20000410000 */
[----:B------:R-:W-:Y:S01]  /*3940*/  @P5 HADD2.F32 R140, -RZ, R122.H1_H1 ;  /* 0x3000007aff8c5230 */ /* 0x000fe20000004100 */
[----:B------:R-:W-:Y:S02]  /*3950*/  FSEL R142, R142, RZ, P6 ;  /* 0x000000ff8e8e7208 */ /* 0x000fe40003000000 */
[----:B------:R-:W-:Y:S02]  /*3960*/  LOP3.LUT P6, RZ, R161, 0xff00, RZ, 0xc0, !PT ;  /* 0x0000ff00a1ff7812 */ /* 0x000fe400078cc0ff */
[----:B------:R-:W-:Y:S01]  /*3970*/  @P5 FADD.FTZ R201, R201, R140 ;  /* 0x0000008cc9c95221 */ /* 0x000fe20000010000 */
[----:B------:R-:W-:Y:S01]  /*3980*/  F2FP.F16.F32.PACK_AB R141, R145, R144 ;  /* 0x00000090918d723e */ /* 0x000fe200000000ff */
[----:B------:R-:W-:-:S03]  /*3990*/  FFMA.FTZ R145, R26, R146, R147 ;  /* 0x000000921a917223 */ /* 0x000fc60000010093 */
[----:B------:R-:W-:Y:S01]  /*39a0*/  @P4 F2FP.F16.F32.PACK_AB R140, RZ, R201 ;  /* 0x000000c9ff8c423e */ /* 0x000fe200000000ff */
[----:B------:R-:W-:-:S03]  /*39b0*/  FMUL.FTZ R201, R201, R198 ;  /* 0x000000c6c9c97220 */ /* 0x000fc60000410000 */
[----:B------:R-:W-:Y:S01]  /*39c0*/  @P4 PRMT R130, R130, 0x5410, R140 ;  /* 0x0000541082824816 */ /* 0x000fe2000000008c */
[----:B------:R-:W-:Y:S01]  /*39d0*/  FMUL.FTZ R143, R201, UR15 ;  /* 0x0000000fc98f7c20 */ /* 0x000fe20008410000 */
[----:B------:R-:W-:-:S04]  /*39e0*/  FADD.FTZ R140, R28, -R145 ;  /* 0x800000911c8c7221 */ /* 0x000fc80000010000 */
[----:B------:R-:W-:Y:S01]  /*39f0*/  FSEL R143, R143, RZ, P6 ;  /* 0x000000ff8f8f7208 */ /* 0x000fe20003000000 */
[----:B------:R-:W-:Y:S01]  /*3a00*/  FMUL.FTZ R201, R197, R140 ;  /* 0x0000008cc5c97220 */ /* 0x000fe20000410000 */
[--C-:B------:R-:W-:Y:S02]  /*3a10*/  @P5 HADD2.F32 R140, -RZ, R120.reuse.H0_H0 ;  /* 0x20000078ff8c5230 */ /* 0x100fe40000004100 */
[----:B------:R-:W-:Y:S01]  /*3a20*/  F2FP.F16.F32.PACK_AB R142, R143, R142 ;  /* 0x0000008e8f8e723e */ /* 0x000fe200000000ff */
[----:B------:R-:W-:Y:S02]  /*3a30*/  FFMA.FTZ R143, R27, R146, R147 ;  /* 0x000000921b8f7223 */ /* 0x000fe40000010093 */
[----:B------:R-:W-:Y:S01]  /*3a40*/  @P5 FADD.FTZ R201, R201, R140 ;  /* 0x0000008cc9c95221 */ /* 0x000fe20000010000 */
[----:B------:R-:W-:Y:S02]  /*3a50*/  @P5 HADD2.F32 R140, -RZ, R120.H1_H1 ;  /* 0x30000078ff8c5230 */ /* 0x000fe40000004100 */
[----:B------:R-:W-:-:S04]  /*3a60*/  FADD.FTZ R144, R30, -R143 ;  /* 0x8000008f1e907221 */ /* 0x000fc80000010000 */
[----:B------:R-:W-:-:S04]  /*3a70*/  FMUL.FTZ R145, R197, R144 ;  /* 0x00000090c5917220 */ /* 0x000fc80000410000 */
        /* <DEDUP_REMOVED lines=47> */
.L_x_2634:
[----:B------:R-:W-:Y:S05]  /*3d70*/  BSYNC B1 ;  /* 0x0000000000017941 */ /* 0x000fea0003800000 */
.L_x_2633:
        /* <DEDUP_REMOVED lines=8> */
[----:B------:R-:W-:Y:S01]  /*3e00*/  LOP3.LUT P6, RZ, R163, 0xff, RZ, 0xc0, !PT ;  /* 0x000000ffa3ff7812 */ /* 0x000fe200078cc0ff */
[----:B0-----:R-:W-:Y:S02]  /*3e10*/  FFMA.FTZ R203, R179, R146, R147 ;  /* 0x00000092b3cb7223 */ /* 0x001fe40000010093 */
        /* <DEDUP_REMOVED lines=14> */
[----:B------:R-:W-:Y:S01]  /*3f00*/  FSEL R145, R140, RZ, P4 ;  /* 0x000000ff8c917208 */ /* 0x000fe20002000000 */
        /* <DEDUP_REMOVED lines=14> */
[----:B------:R-:W-:Y:S02]  /*3ff0*/  @P4 PRMT R129, R129, 0x5410, R141 ;  /* 0x0000541081814816 */ /* 0x000fe4000000008d */
[----:B------:R-:W-:Y:S01]  /*4000*/  @P4 PRMT R130, R143, 0x7610, R130 ;  /* 0x000076108f824816 */ /* 0x000fe20000000082 */
[----:B------:R-:W-:Y:S01]  /*4010*/  FMUL.FTZ R201, R197, R140 ;  /* 0x0000008cc5c97220 */ /* 0x000fe20000410000 */
[----:B------:R-:W-:Y:S01]  /*4020*/  @P5 HADD2.F32 R140, -RZ, R126.H1_H1 ;  /* 0x3000007eff8c5230 */ /* 0x000fe20000004100 */
[----:B------:R-:W-:-:S02]  /*4030*/  FSEL R142, R142, RZ, P6 ;  /* 0x000000ff8e8e7208 */ /* 0x000fc40003000000 */
[----:B------:R-:W-:Y:S01]  /*4040*/  F2FP.F16.F32.PACK_AB R141, R145, R144 ;  /* 0x00000090918d723e */ /* 0x000fe200000000ff */
[----:B------:R-:W-:Y:S01]  /*4050*/  FFMA.FTZ R144, R166, R146, R147 ;  /* 0x00000092a6907223 */ /* 0x000fe20000010093 */
[----:B------:R-:W-:Y:S01]  /*4060*/  @P5 FADD.FTZ R201, R201, R140 ;  /* 0x0000008cc9c95221 */ /* 0x000fe20000010000 */
[----:B------:R-:W-:Y:S02]  /*4070*/  LOP3.LUT P6, RZ, R163, 0xff00, RZ, 0xc0, !PT ;  /* 0x0000ff00a3ff7812 */ /* 0x000fe400078cc0ff */
[----:B------:R-:W-:Y:S02]  /*4080*/  FADD.FTZ R144, R169, -R144 ;  /* 0x80000090a9907221 */ /* 0x000fe40000010000 */
[----:B------:R-:W-:Y:S01]  /*4090*/  @P4 F2FP.F16.F32.PACK_AB R140, RZ, R201 ;  /* 0x000000c9ff8c423e */ /* 0x000fe200000000ff */
[----:B------:R-:W-:Y:S01]  /*40a0*/  FMUL.FTZ R201, R201, R198 ;  /* 0x000000c6c9c97220 */ /* 0x000fe20000410000 */
[----:B------:R-:W-:Y:S01]  /*40b0*/  FMUL.FTZ R145, R197, R144 ;  /* 0x00000090c5917220 */ /* 0x000fe20000410000 */
[----:B------:R-:W-:Y:S01]  /*40c0*/  FADD.FTZ R144, R180, -R203 ;  /* 0x800000cbb4907221 */ /* 0x000fe20000010000 */
[----:B------:R-:W-:Y:S01]  /*40d0*/  @P4 PRMT R130, R130, 0x5410, R140 ;  /* 0x0000541082824816 */ /* 0x000fe2000000008c */
[----:B------:R-:W-:Y:S01]  /*40e0*/  FFMA.FTZ R140, R154, R146, R147 ;  /* 0x000000929a8c7223 */ /* 0x000fe20000010093 */
[----:B------:R-:W-:Y:S01]  /*40f0*/  FMUL.FTZ R143, R201, UR15 ;  /* 0x0000000fc98f7c20 */ /* 0x000fe20008410000 */
[----:B------:R-:W-:-:S02]  /*4100*/  FMUL.FTZ R144, R197, R144 ;  /* 0x00000090c5907220 */ /* 0x000fc40000410000 */
[----:B------:R-:W-:Y:S02]  /*4110*/  FADD.FTZ R140, R167, -R140 ;  /* 0x8000008ca78c7221 */ /* 0x000fe40000010000 */
[----:B------:R-:W-:Y:S02]  /*4120*/  FSEL R143, R143, RZ, P6 ;  /* 0x000000ff8f8f7208 */ /* 0x000fe40003000000 */
[----:B------:R-:W-:Y:S01]  /*4130*/  FMUL.FTZ R201, R197, R140 ;  /* 0x0000008cc5c97220 */ /* 0x000fe20000410000 */
[----:B------:R-:W-:Y:S01]  /*4140*/  @P5 HADD2.F32 R140, -RZ, R124.H0_H0 ;  /* 0x2000007cff8c5230 */ /* 0x000fe20000004100 */
[----:B------:R-:W-:Y:S01]  /*4150*/  F2FP.F16.F32.PACK_AB R142, R143, R142 ;  /* 0x0000008e8f8e723e */ /* 0x000fe200000000ff */
[----:B------:R-:W-:-:S03]  /*4160*/  FFMA.FTZ R143, R177, R146, R147 ;  /* 0x00000092b18f7223 */ /* 0x000fc60000010093 */
[----:B------:R-:W-:Y:S01]  /*4170*/  @P5 FADD.FTZ R201, R201, R140 ;  /* 0x0000008cc9c95221 */ /* 0x000fe20000010000 */
[----:B------:R-:W-:-:S05]  /*4180*/  @P5 HADD2.F32 R140, -RZ, R124.H1_H1 ;  /* 0x3000007cff8c5230 */ /* 0x000fca0000004100 */
[----:B------:R-:W-:Y:S01]  /*4190*/  @P5 FADD.FTZ R145, R145, R140 ;  /* 0x0000008c91915221 */ /* 0x000fe20000010000 */
[----:B------:R-:W-:-:S04]  /*41a0*/  FADD.FTZ R140, R178, -R143 ;  /* 0x8000008fb28c7221 */ /* 0x000fc80000010000 */
[----:B------:R-:W-:Y:S01]  /*41b0*/  FMUL.FTZ R143, R197, R140 ;  /* 0x0000008cc58f7220 */ /* 0x000fe20000410000 */
[----:B------:R-:W-:-:S05]  /*41c0*/  @P5 HADD2.F32 R140, -RZ, R127.H0_H0 ;  /* 0x2000007fff8c5230 */ /* 0x000fca0000004100 */
[----:B------:R-:W-:Y:S01]  /*41d0*/  @P5 FADD.FTZ R143, R143, R140 ;  /* 0x0000008c8f8f5221 */ /* 0x000fe20000010000 */
        /* <DEDUP_REMOVED lines=38> */
.L_x_2636:
[----:B------:R-:W-:Y:S05]  /*4440*/  BSYNC B1 ;  /* 0x0000000000017941 */ /* 0x000fea0003800000 */
.L_x_2635:
        /* <DEDUP_REMOVED lines=20> */
[----:B------:R-:W-:-:S02]  /*4590*/  @P5 HADD2.F32 R202, -RZ, R37.H0_H0 ;  /* 0x20000025ffca5230 */ /* 0x000fc40000004100 */
        /* <DEDUP_REMOVED lines=12> */
[----:B------:R-:W-:Y:S01]  /*4660*/  @P4 F2FP.F16.F32.PACK_AB R147, RZ, R141 ;  /* 0x0000008dff93423e */ /* 0x000fe200000000ff */
[----:B------:R-:W-:-:S02]  /*4670*/  @P5 HADD2.F32 R202, -RZ, R38.H1_H1 ;  /* 0x30000026ffca5230 */ /* 0x000fc40000004100 */
[----:B------:R-:W-:Y:S01]  /*4680*/  FMUL.FTZ R141, R141, R198 ;  /* 0x000000c68d8d7220 */ /* 0x000fe20000410000 */
[----:B------:R-:W-:Y:S01]  /*4690*/  @P4 PRMT R129, R147, 0x7610, R129 ;  /* 0x0000761093814816 */ /* 0x000fe20000000081 */
[----:B------:R-:W-:Y:S02]  /*46a0*/  @P5 HADD2.F32 R147, -RZ, R37.H1_H1 ;  /* 0x30000025ff935230 */ /* 0x000fe40000004100 */
[----:B------:R-:W-:Y:S01]  /*46b0*/  @P5 FADD.FTZ R145, R145, R202 ;  /* 0x000000ca91915221 */ /* 0x000fe20000010000 */
[--C-:B------:R-:W-:Y:S02]  /*46c0*/  @P5 HADD2.F32 R202, -RZ, R39.reuse.H0_H0 ;  /* 0x20000027ffca5230 */ /* 0x100fe40000004100 */
[----:B------:R-:W-:Y:S01]  /*46d0*/  FMUL.FTZ R141, R141, UR15 ;  /* 0x0000000f8d8d7c20 */ /* 0x000fe20008410000 */
[----:B------:R-:W-:Y:S02]  /*46e0*/  @P5 FADD.FTZ R146, R146, R147 ;  /* 0x0000009392925221 */ /* 0x000fe40000010000 */
[----:B------:R-:W-:Y:S01]  /*46f0*/  @P5 FADD.FTZ R143, R143, R202 ;  /* 0x000000ca8f8f5221 */ /* 0x000fe20000010000 */
[----:B------:R-:W-:-:S02]  /*4700*/  @P5 HADD2.F32 R202, -RZ, R39.H1_H1 ;  /* 0x30000027ffca5230 */ /* 0x000fc40000004100 */
[----:B------:R-:W-:Y:S01]  /*4710*/  @P4 F2FP.F16.F32.PACK_AB R147, RZ, R146 ;  /* 0x00000092ff93423e */ /* 0x000fe200000000ff */
[----:B------:R-:W-:Y:S02]  /*4720*/  FMUL.FTZ R146, R146, R198 ;  /* 0x000000c692927220 */ /* 0x000fe40000410000 */
[----:B------:R-:W-:Y:S01]  /*4730*/  @P5 FADD.FTZ R197, R197, R202 ;  /* 0x000000cac5c55221 */ /* 0x000fe20000010000 */
[----:B------:R-:W-:Y:S01]  /*4740*/  @P4 PRMT R129, R129, 0x5410, R147 ;  /* 0x0000541081814816 */ /* 0x000fe20000000093 */
[----:B------:R-:W-:Y:S02]  /*4750*/  @P5 HADD2.F32 R147, -RZ, R38.H0_H0 ;  /* 0x20000026ff935230 */ /* 0x000fe40000004100 */
[----:B------:R-:W-:Y:S01]  /*4760*/  FMUL.FTZ R146, R146, UR15 ;  /* 0x0000000f92927c20 */ /* 0x000fe20008410000 */
[----:B------:R-:W0:Y:S02]  /*4770*/  LDC.64 R202, c[0x0][0x2f8] ;  /* 0x0000be00ffca7b82 */ /* 0x000e240000000a00 */
[----:B------:R-:W-:-:S05]  /*4780*/  @P5 FADD.FTZ R142, R142, R147 ;  /* 0x000000938e8e5221 */ /* 0x000fca0000010000 */
[----:B------:R-:W-:Y:S01]  /*4790*/  @P4 F2FP.F16.F32.PACK_AB R147, RZ, R142 ;  /* 0x0000008eff93423e */ /* 0x000fe200000000ff */
[----:B------:R-:W-:-:S03]  /*47a0*/  FMUL.FTZ R142, R142, R198 ;  /* 0x000000c68e8e7220 */ /* 0x000fc60000410000 */
[----:B------:R-:W-:Y:S01]  /*47b0*/  @P4 PRMT R130, R147, 0x7610, R130 ;  /* 0x0000761093824816 */ /* 0x000fe20000000082 */
[----:B------:R-:W-:Y:S01]  /*47c0*/  FMUL.FTZ R142, R142, UR15 ;  /* 0x0000000f8e8e7c20 */ /* 0x000fe20008410000 */
[----:B------:R-:W-:Y:S01]  /*47d0*/  @P4 F2FP.F16.F32.PACK_AB R147, RZ, R145 ;  /* 0x00000091ff93423e */ /* 0x000fe200000000ff */
[----:B------:R-:W-:-:S03]  /*47e0*/  FMUL.FTZ R145, R145, R198 ;  /* 0x000000c691917220 */ /* 0x000fc60000410000 */
[----:B------:R-:W-:Y:S01]  /*47f0*/  @P4 PRMT R130, R130, 0x5410, R147 ;  /* 0x0000541082824816 */ /* 0x000fe20000000093 */
[----:B------:R-:W-:Y:S02]  /*4800*/  @P5 HADD2.F32 R147, -RZ, R36.H0_H0 ;  /* 0x20000024ff935230 */ /* 0x000fe40000004100 */
[----:B------:R-:W-:-:S03]  /*4810*/  FMUL.FTZ R145, R145, UR15 ;  /* 0x0000000f91917c20 */ /* 0x000fc60008410000 */
[----:B------:R-:W-:Y:S01]  /*4820*/  @P5 FADD.FTZ R140, R140, R147 ;  /* 0x000000938c8c5221 */ /* 0x000fe20000010000 */
[----:B------:R-:W-:-:S05]  /*4830*/  @P5 HADD2.F32 R147, -RZ, R36.H1_H1 ;  /* 0x30000024ff935230 */ /* 0x000fca0000004100 */
[----:B------:R-:W-:Y:S01]  /*4840*/  @P5 FADD.FTZ R144, R144, R147 ;  /* 0x0000009390905221 */ /* 0x000fe20000010000 */
[----:B------:R-:W-:-:S04]  /*4850*/  LOP3.LUT P5, RZ, R164, 0xff0000, RZ, 0xc0, !PT ;  /* 0x00ff0000a4ff7812 */ /* 0x000fc800078ac0ff */
[----:B------:R-:W-:Y:S02]  /*4860*/  FSEL R141, R141, RZ, P5 ;  /* 0x000000ff8d8d7208 */ /* 0x000fe40002800000 */
[----:B------:R-:W-:Y:S02]  /*4870*/  LOP3.LUT P5, RZ, R164, 0xff000000, RZ, 0xc0, !PT ;  /* 0xff000000a4ff7812 */ /* 0x000fe400078ac0ff */
[----:B------:R-:W-:Y:S01]  /*4880*/  @P4 F2FP.F16.F32.PACK_AB R201, RZ, R144 ;  /* 0x00000090ffc9423e */ /* 0x000fe200000000ff */
[----:B------:R-:W-:Y:S01]  /*4890*/  FMUL.FTZ R144, R144, R198 ;  /* 0x000000c690907220 */ /* 0x000fe20000410000 */
[----:B------:R-:W-:Y:S02]  /*48a0*/  FSEL R147, R146, RZ, P5 ;  /* 0x000000ff92937208 */ /* 0x000fe40002800000 */
[----:B------:R-:W-:Y:S01]  /*48b0*/  LOP3.LUT P5, RZ, R165, 0xff, RZ, 0xc0, !PT ;  /* 0x000000ffa5ff7812 */ /* 0x000fe200078ac0ff */
[----:B------:R-:W-:Y:S01]  /*48c0*/  FMUL.FTZ R144, R144, UR15 ;  /* 0x0000000f90907c20 */ /* 0x000fe20008410000 */
[----:B------:R-:W-:-:S02]  /*48d0*/  F2FP.F16.F32.PACK_AB R141, R147, R141 ;  /* 0x0000008d938d723e */ /* 0x000fc400000000ff */
[----:B------:R-:W-:Y:S02]  /*48e0*/  FSEL R142, R142, RZ, P5 ;  /* 0x000000ff8e8e7208 */ /* 0x000fe40002800000 */
[----:B------:R-:W-:-:S04]  /*48f0*/  LOP3.LUT P5, RZ, R165, 0xff00, RZ, 0xc0, !PT ;  /* 0x0000ff00a5ff7812 */ /* 0x000fc800078ac0ff */
[----:B------:R-:W-:Y:S02]  /*4900*/  FSEL R146, R145, RZ, P5 ;  /* 0x000000ff91927208 */ /* 0x000fe40002800000 */
[----:B------:R-:W-:Y:S02]  /*4910*/  @P4 F2FP.F16.F32.PACK_AB R145, RZ, R140 ;  /* 0x0000008cff91423e */ /* 0x000fe400000000ff */
[----:B------:R-:W-:Y:S02]  /*4920*/  F2FP.F16.F32.PACK_AB R142, R146, R142 ;  /* 0x0000008e928e723e */ /* 0x000fe400000000ff */
[----:B------:R-:W-:Y:S01]  /*4930*/  @P4 PRMT R128, R145, 0x7610, R128 ;  /* 0x0000761091804816 */ /* 0x000fe20000000080 */
[----:B------:R-:W-:Y:S01]  /*4940*/  FMUL.FTZ R145, R140, R198 ;  /* 0x000000c68c917220 */ /* 0x000fe20000410000 */
[----:B------:R-:W-:Y:S02]  /*4950*/  MOV R140, R164 ;  /* 0x000000a4008c7202 */ /* 0x000fe40000000f00 */
[----:B------:R-:W-:Y:S01]  /*4960*/  @P4 PRMT R128, R128, 0x5410, R201 ;  /* 0x0000541080804816 */ /* 0x000fe200000000c9 */
[----:B------:R-:W-:Y:S01]  /*4970*/  FMUL.FTZ R145, R145, UR15 ;  /* 0x0000000f91917c20 */ /* 0x000fe20008410000 */
[----:B------:R-:W-:-:S04]  /*4980*/  LOP3.LUT P5, RZ, R140, 0xff, RZ, 0xc0, !PT ;  /* 0x000000ff8cff7812 */ /* 0x000fc800078ac0ff */
[----:B------:R-:W-:Y:S02]  /*4990*/  FSEL R140, R145, RZ, P5 ;  /* 0x000000ff918c7208 */ /* 0x000fe40002800000 */
[----:B------:R-:W-:-:S04]  /*49a0*/  LOP3.LUT P5, RZ, R164, 0xff00, RZ, 0xc0, !PT ;  /* 0x0000ff00a4ff7812 */ /* 0x000fc800078ac0ff */
        /* <DEDUP_REMOVED lines=15> */
[----:B------:R-:W-:Y:S01]  /*4aa0*/  F2FP.F16.F32.PACK_AB R143, R144, R143 ;  /* 0x0000008f908f723e */ /* 0x000fe200000000ff */
[----:B0-----:R-:W-:Y:S01]  /*4ab0*/  IMAD.WIDE.U32 R144, R196, 0x10, R202 ;  /* 0x00000010c4907825 */ /* 0x001fe200078e00ca */
[----:B------:R-:W-:-:S13]  /*4ac0*/  ISETP.NE.AND.EX P4, PT, RZ, UR17, PT, P4 ;  /* 0x00000011ff007c0c */ /* 0x000fda000bf85340 */
[----:B------:R-:W0:Y:S02]  /*4ad0*/  @P4 LDC.64 R146, c[0x0][0x308] ;  /* 0x0000c200ff924b82 */ /* 0x000e240000000a00 */
[----:B0-----:R-:W-:-:S05]  /*4ae0*/  @P4 IMAD.WIDE.U32 R146, R196, 0x10, R146 ;  /* 0x00000010c4924825 */ /* 0x001fca00078e0092 */
[----:B------:R0:W-:Y:S04]  /*4af0*/  @P4 STG.E.128 desc[UR4][R146.64], R128 ;  /* 0x0000008092004986 */ /* 0x0001e8000c101d04 */
[----:B------:R0:W-:Y:S02]  /*4b00*/  STG.E.128 desc[UR4][R144.64], R140 ;  /* 0x0000008c90007986 */ /* 0x0001e4000c101d04 */
.L_x_2638:
[----:B------:R-:W-:Y:S05]  /*4b10*/  BSYNC B1 ;  /* 0x0000000000017941 */ /* 0x000fea0003800000 */
.L_x_2637:
[----:B01234-:R-:W0:Y:S02]  /*4b20*/  LDC.64 R140, c[0x0][0x210] ;  /* 0x00008400ff8c7b82 */ /* 0x01fe240000000a00 */
[----:B0-----:R-:W-:-:S04]  /*4b30*/  LEA R2, R140, R2, 0x2 ;  /* 0x000000028c027211 */ /* 0x001fc800078e10ff */
[----:B------:R-:W-:-:S13]  /*4b40*/  ISETP.GE.AND P4, PT, R2, R141, PT ;  /* 0x0000008d0200720c */ /* 0x000fda0003f86270 */
[----:B------:R-:W-:Y:S05]  /*4b50*/  @!P4 BRA `(.L_x_2639) ;  /* 0xffffffbc0054c947 */ /* 0x000fea000383ffff */
.L_x_2617:
[----:B------:R-:W-:Y:S05]  /*4b60*/  BSYNC B0 ;  /* 0x0000000000007941 */ /* 0x000fea0003800000 */
.L_x_2616:
[----:B------:R-:W0:Y:S01]  /*4b70*/  S2R R140, SR_TID.X ;  /* 0x00000000008c7919 */ /* 0x000e220000002100 */
[----:B------:R-:W-:Y:S01]  /*4b80*/  MOV R0, 0x400 ;  /* 0x0000040000007802 */ /* 0x000fe20000000f00 */
[----:B------:R-:W-:Y:S05]  /*4b90*/  WARPSYNC.ALL ;  /* 0x0000000000007948 */ /* 0x000fea0003800000 */
[----:B------:R-:W1:Y:S01]  /*4ba0*/  S2R R3, SR_CgaCtaId ;  /* 0x0000000000037919 */ /* 0x000e620000008800 */
[----:B------:R-:W-:Y:S01]  /*4bb0*/  ULDC.64 UR6, c[0x0][0x2d8] ;  /* 0x0000b60000067ab9 */ /* 0x000fe20000000a00 */
[----:B------:R-:W-:Y:S01]  /*4bc0*/  ULDC.64 UR18, c[0x0][0x2d0] ;  /* 0x0000b40000127ab9 */ /* 0x000fe20000000a00 */
[----:B0----5:R-:W-:-:S05]  /*4bd0*/  SHF.R.U32.HI R5, RZ, 0x5, R140 ;  /* 0x00000005ff057819 */ /* 0x021fca000001168c */
        /* <DEDUP_REMOVED lines=130> */
[----:B------:R-:W1:Y:S01]  /*5400*/  LDS R53, [R0+0x4000] ;  /* 0x0040000000357984 */ /* 0x000e620000000800 */
[----:B--2---:R-:W-:Y:S01]  /*5410*/  FADD.FTZ R38, R38, R47 ;  /* 0x0000002f26267221 */ /* 0x004fe20000010000 */
[----:B------:R-:W-:Y:S02]  /*5420*/  IADD3 R46, P1, R43, UR6, RZ ;  /* 0x000000062b2e7c10 */ /* 0x000fe4000ff3e0ff */
[----:B------:R-:W-:Y:S01]  /*5430*/  LDS R22, [R0+0x1a00] ;  /* 0x001a000000167984 */ /* 0x000fe20000000800 */
[----:B---3--:R-:W-:Y:S01]  /*5440*/  FADD.FTZ R51, R38, R51 ;  /* 0x0000003326337221 */ /* 0x008fe20000010000 */
[----:B------:R-:W-:-:S02]  /*5450*/  IADD3.X R47, R44, UR7, RZ, P1, !PT ;  /* 0x000000072c2f7c10 */ /* 0x000fc40008ffe4ff */
        /* <DEDUP_REMOVED lines=25> */
[----:B------:R-:W-:Y:S02]  /*55f0*/  @P0 IADD3.X R44, RZ, R44, RZ, P3, !PT ;  /* 0x0000002cff2c0210 */ /* 0x000fe40001ffe4ff */
[----:B------:R-:W-:Y:S01]  /*5600*/  @P1 MOV R4, R43 ;  /* 0x0000002b00041202 */ /* 0x000fe20000000f00 */
[----:B------:R0:W-:Y:S01]  /*5610*/  @P0 STG.E desc[UR4][R2.64], R35 ;  /* 0x0000002302000986 */ /* 0x0001e2000c101904 */
[----:B------:R-:W-:Y:S01]  /*5620*/  @P1 MOV R5, R44 ;  /* 0x0000002c00051202 */ /* 0x000fe20000000f00 */
[----:B-1----:R-:W-:Y:S01]  /*5630*/  FADD.FTZ R53, R14, R53 ;  /* 0x000000350e357221 */ /* 0x002fe20000010000 */
[----:B------:R-:W-:Y:S01]  /*5640*/  @P1 IADD3 R43, P2, R43, 0x200, RZ ;  /* 0x000002002b2b1810 */ /* 0x000fe20007f5e0ff */
[----:B------:R-:W1:Y:S01]  /*5650*/  LDS R14, [R0+0x800] ;  /* 0x00080000000e7984 */ /* 0x000e620000000800 */
[----:B------:R-:W-:-:S02]  /*5660*/  ISETP.GE.U32.AND P3, PT, R211, 0x300, PT ;  /* 0x00000300d300780c */ /* 0x000fc40003f66070 */
[----:B------:R-:W-:Y:S01]  /*5670*/  @P1 IADD3.X R44, RZ, R44, RZ, P2, !PT ;  /* 0x0000002cff2c1210 */ /* 0x000fe200017fe4ff */
[----:B------:R-:W-:Y:S01]  /*5680*/  LDS R35, [R0+0x4400] ;  /* 0x0044000000237984 */ /* 0x000fe20000000800 */
[C---:B------:R-:W-:Y:S02]  /*5690*/  ISETP.GE.U32.AND P2, PT, R211.reuse, 0x380, PT ;  /* 0x00000380d300780c */ /* 0x040fe40003f46070 */
[----:B0-----:R-:W-:Y:S01]  /*56a0*/  @P1 MOV R2, R46 ;  /* 0x0000002e00021202 */ /* 0x001fe20000000f00 */
[----:B------:R-:W0:Y:S01]  /*56b0*/  LDS R16, [R0+0xc00] ;  /* 0x000c000000107984 */ /* 0x000e220000000800 */
[-C--:B------:R-:W-:Y:S01]  /*56c0*/  @P1 MOV R3, R47.reuse ;  /* 0x0000002f00031202 */ /* 0x080fe20000000f00 */
[----:B--2---:R-:W-:Y:S01]  /*56d0*/  FADD.FTZ R15, RZ, R15 ;  /* 0x0000000fff0f7221 */ /* 0x004fe20000010000 */
[----:B------:R-:W-:Y:S01]  /*56e0*/  @P1 IADD3 R46, P0, R46, 0x200, RZ ;  /* 0x000002002e2e1810 */ /* 0x000fe20007f1e0ff */
[----:B------:R-:W2:Y:S03]  /*56f0*/  LDS R17, [R0+0x2000] ;  /* 0x0020000000117984 */ /* 0x000ea60000000800 */
[----:B------:R-:W-:Y:S01]  /*5700*/  @P1 IADD3.X R47, RZ, R47, RZ, P0, !PT ;  /* 0x0000002fff2f1210 */ /* 0x000fe200007fe4ff */
[----:B------:R3:W-:Y:S01]  /*5710*/  @P1 STG.E desc[UR4][R2.64], R23 ;  /* 0x0000001702001986 */ /* 0x0007e2000c101904 */
[----:B------:R-:W-:-:S03]  /*5720*/  ISETP.GE.U32.AND P0, PT, R211, 0x200, PT ;  /* 0x00000200d300780c */ /* 0x000fc60003f06070 */
[----:B------:R-:W-:Y:S01]  /*5730*/  @P1 STG.E desc[UR4][R4.64], R13 ;  /* 0x0000000d04001986 */ /* 0x000fe2000c101904 */
[----:B----4-:R-:W-:-:S03]  /*5740*/  FADD.FTZ R15, R15, R18 ;  /* 0x000000120f0f7221 */ /* 0x010fc60000010000 */
[----:B------:R-:W4:Y:S01]  /*5750*/  LDS R13, [R0+0x600] ;  /* 0x00060000000d7984 */ /* 0x000f220000000800 */
[----:B---3--:R-:W-:-:S03]  /*5760*/  FADD.FTZ R15, R15, R20 ;  /* 0x000000140f0f7221 */ /* 0x008fc60000010000 */
[----:B------:R-:W3:Y:S01]  /*5770*/  LDS R23, [R0+0x1c00] ;  /* 0x001c000000177984 */ /* 0x000ee20000000800 */
[----:B------:R-:W-:Y:S02]  /*5780*/  @P5 MOV R2, R46 ;  /* 0x0000002e00025202 */ /* 0x000fe40000000f00 */
[----:B------:R-:W-:Y:S01]  /*5790*/  @P5 MOV R3, R47 ;  /* 0x0000002f00035202 */ /* 0x000fe20000000f00 */
[----:B------:R-:W3:Y:S01]  /*57a0*/  LDS R21, [R0+0x3400] ;  /* 0x0034000000157984 */ /* 0x000ee20000000800 */
[----:B------:R-:W-:-:S03]  /*57b0*/  @P5 IADD3 R46, P1, R46, 0x200, RZ ;  /* 0x000002002e2e5810 */ /* 0x000fc60007f3e0ff */
[----:B------:R0:W-:Y:S01]  /*57c0*/  @P5 STG.E desc[UR4][R2.64], R53 ;  /* 0x0000003502005986 */ /* 0x0001e2000c101904 */
[----:B------:R-:W-:Y:S01]  /*57d0*/  @P5 IADD3.X R47, RZ, R47, RZ, P1, !PT ;  /* 0x0000002fff2f5210 */ /* 0x000fe20000ffe4ff */
[----:B-1----:R-:W-:Y:S02]  /*57e0*/  FADD.FTZ R14, RZ, R14 ;  /* 0x0000000eff0e7221 */ /* 0x002fe40000010000 */
[----:B------:R-:W-:Y:S01]  /*57f0*/  LDS R27, [R0+0x4800] ;  /* 0x00480000001b7984 */ /* 0x000fe20000000800 */
[----:B------:R-:W-:-:S03]  /*5800*/  ISETP.GE.U32.AND P1, PT, R211, 0x400, PT ;  /* 0x00000400d300780c */ /* 0x000fc60003f26070 */
[----:B------:R-:W1:Y:S01]  /*5810*/  LDS R6, [R0+0xe00] ;  /* 0x000e000000067984 */ /* 0x000e620000000800 */
[----:B0-----:R-:W-:-:S03]  /*5820*/  @P5 MOV R2, R43 ;  /* 0x0000002b00025202 */ /* 0x001fc60000000f00 */
[----:B------:R-:W0:Y:S01]  /*5830*/  LDS R8, [R0+0x1000] ;  /* 0x0010000000087984 */ /* 0x000e220000000800 */
[-C--:B------:R-:W-:Y:S01]  /*5840*/  @P5 MOV R3, R44.reuse ;  /* 0x0000002c00035202 */ /* 0x080fe20000000f00 */
[----:B------:R-:W-:Y:S01]  /*5850*/  FADD.FTZ R16, RZ, R16 ;  /* 0x00000010ff107221 */ /* 0x000fe20000010000 */
[----:B------:R-:W-:Y:S01]  /*5860*/  @P5 IADD3 R43, P6, R43, 0x200, RZ ;  /* 0x000002002b2b5810 */ /* 0x000fe20007fde0ff */
[----:B------:R-:W-:Y:S02]  /*5870*/  LDS R29, [R0+0x4a00] ;  /* 0x004a0000001d7984 */ /* 0x000fe40000000800 */
[----:B--2---:R-:W-:Y:S01]  /*5880*/  FADD.FTZ R16, R16, R17 ;  /* 0x0000001110107221 */ /* 0x004fe20000010000 */
[----:B------:R-:W-:Y:S01]  /*5890*/  @P5 IADD3.X R44, RZ, R44, RZ, P6, !PT ;  /* 0x0000002cff2c5210 */ /* 0x000fe200037fe4ff */
[----:B------:R2:W-:Y:S01]  /*58a0*/  @P5 STG.E desc[UR4][R2.64], R37 ;  /* 0x0000002502005986 */ /* 0x0005e2000c101904 */
[----:B------:R-:W-:Y:S02]  /*58b0*/  @P0 MOV R4, R43 ;  /* 0x0000002b00040202 */ /* 0x000fe40000000f00 */
[----:B------:R-:W-:Y:S01]  /*58c0*/  @P0 MOV R5, R44 ;  /* 0x0000002c00050202 */ /* 0x000fe20000000f00 */
[----:B------:R-:W0:Y:S01]  /*58d0*/  LDS R10, [R0+0x1200] ;  /* 0x00120000000a7984 */ /* 0x000e220000000800 */
[----:B------:R-:W-:Y:S01]  /*58e0*/  ISETP.GE.U32.AND P5, PT, R211, 0x480, PT ;  /* 0x00000480d300780c */ /* 0x000fe20003fa6070 */
[----:B----4-:R-:W-:-:S02]  /*58f0*/  FADD.FTZ R13, RZ, R13 ;  /* 0x0000000dff0d7221 */ /* 0x010fc40000010000 */
[----:B------:R-:W-:Y:S02]  /*5900*/  LDS R31, [R0+0x4c00] ;  /* 0x004c0000001f7984 */ /* 0x000fe40000000800 */
[----:B------:R-:W-:Y:S01]  /*5910*/  FADD.FTZ R13, R13, R22 ;  /* 0x000000160d0d7221 */ /* 0x000fe20000010000 */
[----:B--2---:R-:W-:Y:S01]  /*5920*/  @P0 MOV R2, R46 ;  /* 0x0000002e00020202 */ /* 0x004fe20000000f00 */
[----:B---3--:R-:W-:Y:S01]  /*5930*/  FADD.FTZ R14, R14, R23 ;  /* 0x000000170e0e7221 */ /* 0x008fe20000010000 */
[-C--:B------:R-:W-:Y:S01]  /*5940*/  @P0 MOV R3, R47.reuse ;  /* 0x0000002f00030202 */ /* 0x080fe20000000f00 */
[----:B------:R-:W-:Y:S01]  /*5950*/  FADD.FTZ R13, R13, R30 ;  /* 0x0000001e0d0d7221 */ /* 0x000fe20000010000 */
[----:B------:R-:W-:Y:S01]  /*5960*/  @P0 IADD3 R46, P6, R46, 0x200, RZ ;  /* 0x000002002e2e0810 */ /* 0x000fe20007fde0ff */
[----:B------:R-:W-:Y:S01]  /*5970*/  LDS R23, [R0+0x3600] ;  /* 0x0036000000177984 */ /* 0x000fe20000000800 */
[----:B------:R-:W-:Y:S01]  /*5980*/  FADD.FTZ R14, R14, R25 ;  /* 0x000000190e0e7221 */ /* 0x000fe20000010000 */
[----:B------:R-:W-:Y:S01]  /*5990*/  FADD.FTZ R19, R13, R38 ;  /* 0x000000260d137221 */ /* 0x000fe20000010000 */
[----:B------:R-:W-:Y:S01]  /*59a0*/  @P0 IADD3.X R47, RZ, R47, RZ, P6, !PT ;  /* 0x0000002fff2f0210 */ /* 0x000fe200037fe4ff */
[----:B------:R-:W2:Y:S01]  /*59b0*/  LDS R13, [R0+0x2200] ;  /* 0x00220000000d7984 */ /* 0x000ea20000000800 */
[----:B------:R-:W-:Y:S01]  /*59c0*/  @P0 IADD3 R43, P6, R43, 0x200, RZ ;  /* 0x000002002b2b0810 */ /* 0x000fe20007fde0ff */
[----:B------:R-:W-:Y:S01]  /*59d0*/  FADD.FTZ R35, R14, R35 ;  /* 0x000000230e237221 */ /* 0x000fe20000010000 */
[----:B------:R-:W-:Y:S01]  /*59e0*/  FADD.FTZ R16, R16, R21 ;  /* 0x0000001510107221 */ /* 0x000fe20000010000 */
[----:B------:R3:W-:Y:S01]  /*59f0*/  @P0 STG.E desc[UR4][R2.64], R19 ;  /* 0x0000001302000986 */ /* 0x0007e2000c101904 */
[----:B------:R-:W-:Y:S01]  /*5a00*/  @P0 IADD3.X R44, RZ, R44, RZ, P6, !PT ;  /* 0x0000002cff2c0210 */ /* 0x000fe200037fe4ff */
[----:B-1----:R-:W-:Y:S01]  /*5a10*/  FADD.FTZ R6, RZ, R6 ;  /* 0x00000006ff067221 */ /* 0x002fe20000010000 */
[----:B------:R-:W-:Y:S01]  /*5a20*/  FADD.FTZ R27, R16, R27 ;  /* 0x0000001b101b7221 */ /* 0x000fe20000010000 */
[----:B------:R-:W1:Y:S01]  /*5a30*/  LDS R19, [R0+0x2400] ;  /* 0x0024000000137984 */ /* 0x000e620000000800 */
[----:B------:R-:W-:Y:S01]  /*5a40*/  ISETP.GE.U32.AND P6, PT, R211, 0x500, PT ;  /* 0x00000500d300780c */ /* 0x000fe20003fc6070 */
[----:B0-----:R-:W-:-:S02]  /*5a50*/  FADD.FTZ R8, RZ, R8 ;  /* 0x00000008ff087221 */ /* 0x001fc40000010000 */
[----:B------:R-:W0:Y:S01]  /*5a60*/  LDS R25, [R0+0x3800] ;  /* 0x0038000000197984 */ /* 0x000e220000000800 */
[----:B---3--:R-:W-:-:S03]  /*5a70*/  @P4 MOV R2, R46 ;  /* 0x0000002e00024202 */ /* 0x008fc60000000f00 */
[----:B------:R3:W-:Y:S01]  /*5a80*/  @P0 STG.E desc[UR4][R4.64], R39 ;  /* 0x0000002704000986 */ /* 0x0007e2000c101904 */
[-C--:B------:R-:W-:Y:S02]  /*5a90*/  @P4 MOV R3, R47.reuse ;  /* 0x0000002f00034202 */ /* 0x080fe40000000f00 */
[----:B------:R-:W-:Y:S01]  /*5aa0*/  @P4 IADD3 R46, P0, R46, 0x200, RZ ;  /* 0x000002002e2e4810 */ /* 0x000fe20007f1e0ff */
[----:B------:R-:W-:Y:S01]  /*5ab0*/  LDS R17, [R0+0x3a00] ;  /* 0x003a000000117984 */ /* 0x000fe20000000800 */
[----:B------:R-:W-:Y:S02]  /*5ac0*/  FADD.FTZ R10, RZ, R10 ;  /* 0x0000000aff0a7221 */ /* 0x000fe40000010000 */
[----:B------:R-:W-:Y:S01]  /*5ad0*/  @P4 IADD3.X R47, RZ, R47, RZ, P0, !PT ;  /* 0x0000002fff2f4210 */ /* 0x000fe200007fe4ff */
[----:B------:R4:W-:Y:S01]  /*5ae0*/  @P4 STG.E desc[UR4][R2.64], R35 ;  /* 0x0000002302004986 */ /* 0x0009e2000c101904 */
[----:B---3--:R-:W-:-:S03]  /*5af0*/  FADD.FTZ R5, R15, R24 ;  /* 0x000000180f057221 */ /* 0x008fc60000010000 */
[----:B------:R-:W-:Y:S04]  /*5b00*/  LDS R21, [R0+0x4e00] ;  /* 0x004e000000157984 */ /* 0x000fe80000000800 */
[----:B------:R-:W3:Y:S01]  /*5b10*/  LDS R15, [R0+0x2600] ;  /* 0x00260000000f7984 */ /* 0x000ee20000000800 */
[----:B----4-:R-:W-:Y:S02]  /*5b20*/  @P4 MOV R2, R43 ;  /* 0x0000002b00024202 */ /* 0x010fe40000000f00 */
[----:B------:R-:W-:Y:S01]  /*5b30*/  @P4 MOV R3, R44 ;  /* 0x0000002c00034202 */ /* 0x000fe20000000f00 */
[----:B--2---:R-:W-:Y:S01]  /*5b40*/  FADD.FTZ R6, R6, R13 ;  /* 0x0000000d06067221 */ /* 0x004fe20000010000 */
[----:B------:R-:W-:-:S03]  /*5b50*/  @P4 IADD3 R43, P0, R43, 0x200, RZ ;  /* 0x000002002b2b4810 */ /* 0x000fc60007f1e0ff */
[----:B------:R2:W-:Y:S01]  /*5b60*/  @P4 STG.E desc[UR4][R2.64], R7 ;  /* 0x0000000702004986 */ /* 0x0005e2000c101904 */
[----:B------:R-:W-:Y:S01]  /*5b70*/  @P4 IADD3.X R44, RZ, R44, RZ, P0, !PT ;  /* 0x0000002cff2c4210 */ /* 0x000fe200007fe4ff */
[----:B------:R-:W-:Y:S01]  /*5b80*/  FADD.FTZ R6, R6, R23 ;  /* 0x0000001706067221 */ /* 0x000fe20000010000 */
[----:B-1----:R-:W-:-:S03]  /*5b90*/  FADD.FTZ R8, R8, R19 ;  /* 0x0000001308087221 */ /* 0x002fc60000010000 */
[----:B------:R-:W-:Y:S01]  /*5ba0*/  FADD.FTZ R29, R6, R29 ;  /* 0x0000001d061d7221 */ /* 0x000fe20000010000 */
[----:B0-----:R-:W-:Y:S01]  /*5bb0*/  FADD.FTZ R8, R8, R25 ;  /* 0x0000001908087221 */ /* 0x001fe20000010000 */
[----:B--2---:R-:W-:-:S03]  /*5bc0*/  @P3 MOV R2, R46 ;  /* 0x0000002e00023202 */ /* 0x004fc60000000f00 */
[----:B------:R-:W-:Y:S01]  /*5bd0*/  FADD.FTZ R31, R8, R31 ;  /* 0x0000001f081f7221 */ /* 0x000fe20000010000 */
[----:B------:R-:W-:Y:S02]  /*5be0*/  @P3 MOV R3, R47 ;  /* 0x0000002f00033202 */ /* 0x000fe40000000f00 */
        /* <DEDUP_REMOVED lines=49> */
.L_x_2628:
        /* <DEDUP_REMOVED lines=8> */
.L_x_2641:
[----:B------:R-:W-:Y:S05]  /*5f80*/  BSYNC B1 ;  /* 0x0000000000017941 */ /* 0x000fea0003800000 */
.L_x_2640:
        /* <DEDUP_REMOVED lines=8> */
.L_x_2642:
[----:B------:R-:W-:Y:S01]  /*6010*/  HFMA2.MMA R142, -RZ, RZ, 0, 1.1920928955078125e-07 ;  /* 0x00000002ff8e7435 */ /* 0x000fe200000001ff */
[----:B------:R-:W-:Y:S02]  /*6020*/  MOV R143, R146 ;  /* 0x00000092008f7202 */ /* 0x000fe40000000f00 */
[----:B------:R-:W-:-:S08]  /*6030*/  MOV R202, R144 ;  /* 0x0000009000ca7202 */ /* 0x000fd00000000f00 */
[----:B------:R-:W-:Y:S05]  /*6040*/  WARPSYNC.COLLECTIVE R140, `(.L_x_2643) ;  /* 0x000000008c087348 */ /* 0x000fea0003c00000 */
[----:B------:R0:W1:Y:S02]  /*6050*/  SHFL.BFLY P4, R144, R143, R142, R141 ;  /* 0x0c00008e8f907389 */ /* 0x000064000008008d */
[----:B01----:R-:W-:Y:S01]  /*6060*/  ENDCOLLECTIVE ;  /* 0x000000000000791b */ /* 0x003fe20003800000 */
.L_x_2643:
[----:B------:R-:W-:-:S05]  /*6070*/  FADD.FTZ R147, R202, R203 ;  /* 0x000000cbca937221 */ /* 0x000fca0000010000 */
[----:B------:R-:W-:Y:S01]  /*6080*/  MOV R143, R147 ;  /* 0x00000093008f7202 */ /* 0x000fe20000000f00 */
[----:B------:R-:W-:-:S07]  /*6090*/  FADD.FTZ R201, R146, R144 ;  /* 0x0000009092c97221 */ /* 0x000fce0000010000 */
[----:B------:R-:W-:Y:S05]  /*60a0*/  WARPSYNC.COLLECTIVE R140, `(.L_x_2644) ;  /* 0x000000008c087348 */ /* 0x000fea0003c00000 */
[----:B------:R0:W1:Y:S02]  /*60b0*/  SHFL.BFLY P4, R144, R143, R142, R141 ;  /* 0x0c00008e8f907389 */ /* 0x000064000008008d */
[----:B01----:R-:W-:Y:S01]  /*60c0*/  ENDCOLLECTIVE ;  /* 0x000000000000791b */ /* 0x003fe20003800000 */
.L_x_2644:
[----:B------:R-:W-:Y:S01]  /*60d0*/  HFMA2.MMA R142, -RZ, RZ, 0, 2.384185791015625e-07 ;  /* 0x00000004ff8e7435 */ /* 0x000fe200000001ff */
[----:B------:R-:W-:Y:S02]  /*60e0*/  MOV R143, R201 ;  /* 0x000000c9008f7202 */ /* 0x000fe40000000f00 */
[----:B------:R-:W-:-:S08]  /*60f0*/  MOV R202, R144 ;  /* 0x0000009000ca7202 */ /* 0x000fd00000000f00 */
[----:B------:R-:W-:Y:S05]  /*6100*/  WARPSYNC.COLLECTIVE R140, `(.L_x_2645) ;  /* 0x000000008c087348 */ /* 0x000fea0003c00000 */
[----:B------:R0:W1:Y:S02]  /*6110*/  SHFL.BFLY P4, R144, R143, R142, R141 ;  /* 0x0c00008e8f907389 */ /* 0x000064000008008d */
[----:B01----:R-:W-:Y:S01]  /*6120*/  ENDCOLLECTIVE ;  /* 0x000000000000791b */ /* 0x003fe20003800000 */
.L_x_2645:
[----:B------:R-:W-:-:S05]  /*6130*/  FADD.FTZ R202, R147, R202 ;  /* 0x000000ca93ca7221 */ /* 0x000fca0000010000 */
[----:B------:R-:W-:Y:S01]  /*6140*/  MOV R143, R202 ;  /* 0x000000ca008f7202 */ /* 0x000fe20000000f00 */
[----:B------:R-:W-:-:S07]  /*6150*/  FADD.FTZ R145, R201, R144 ;  /* 0x00000090c9917221 */ /* 0x000fce0000010000 */
[----:B------:R-:W-:Y:S05]  /*6160*/  WARPSYNC.COLLECTIVE R140, `(.L_x_2646) ;  /* 0x000000008c087348 */ /* 0x000fea0003c00000 */
[----:B------:R0:W1:Y:S02]  /*6170*/  SHFL.BFLY P4, R144, R143, R142, R141 ;  /* 0x0c00008e8f907389 */ /* 0x000064000008008d */
[----:B01----:R-:W-:Y:S01]  /*6180*/  ENDCOLLECTIVE ;  /* 0x000000000000791b */ /* 0x003fe20003800000 */
.L_x_2646:
[----:B------:R-:W-:Y:S01]  /*6190*/  HFMA2.MMA R142, -RZ, RZ, 0, 4.76837158203125e-07 ;  /* 0x00000008ff8e7435 */ /* 0x000fe200000001ff */
[----:B------:R-:W-:Y:S02]  /*61a0*/  MOV R143, R145 ;  /* 0x00000091008f7202 */ /* 0x000fe40000000f00 */
[----:B------:R-:W-:-:S08]  /*61b0*/  MOV R147, R144 ;  /* 0x0000009000937202 */ /* 0x000fd00000000f00 */
[----:B------:R-:W-:Y:S05]  /*61c0*/  WARPSYNC.COLLECTIVE R140, `(.L_x_2647) ;  /* 0x000000008c087348 */ /* 0x000fea0003c00000 */
[----:B------:R0:W1:Y:S02]  /*61d0*/  SHFL.BFLY P4, R144, R143, R142, R141 ;  /* 0x0c00008e8f907389 */ /* 0x000064000008008d */
[----:B01----:R-:W-:Y:S01]  /*61e0*/  ENDCOLLECTIVE ;  /* 0x000000000000791b */ /* 0x003fe20003800000 */
.L_x_2647:
[----:B------:R-:W-:-:S05]  /*61f0*/  FADD.FTZ R204, R202, R147 ;  /* 0x00000093cacc7221 */ /* 0x000fca0000010000 */
[----:B------:R-:W-:Y:S01]  /*6200*/  MOV R143, R204 ;  /* 0x000000cc008f7202 */ /* 0x000fe20000000f00 */
[----:B------:R-:W-:-:S07]  /*6210*/  FADD.FTZ R145, R145, R144 ;  /* 0x0000009091917221 */ /* 0x000fce0000010000 */
[----:B------:R-:W-:Y:S05]  /*6220*/  WARPSYNC.COLLECTIVE R140, `(.L_x_2648) ;  /* 0x000000008c087348 */ /* 0x000fea0003c00000 */
[----:B------:R0:W1:Y:S02]  /*6230*/  SHFL.BFLY P4, R144, R143, R142, R141 ;  /* 0x0c00008e8f907389 */ /* 0x000064000008008d */
[----:B01----:R-:W-:Y:S01]  /*6240*/  ENDCOLLECTIVE ;  /* 0x000000000000791b */ /* 0x003fe20003800000 */
.L_x_2648:
[----:B------:R-:W-:Y:S01]  /*6250*/  HFMA2.MMA R142, -RZ, RZ, 0, 9.5367431640625e-07 ;  /* 0x00000010ff8e7435 */ /* 0x000fe200000001ff */
[----:B------:R-:W-:Y:S02]  /*6260*/  MOV R143, R145 ;  /* 0x00000091008f7202 */ /* 0x000fe40000000f00 */
[----:B------:R-:W-:-:S08]  /*6270*/  MOV R203, R144 ;  /* 0x0000009000cb7202 */ /* 0x000fd00000000f00 */
[----:B------:R-:W-:Y:S05]  /*6280*/  WARPSYNC.COLLECTIVE R140, `(.L_x_2649) ;  /* 0x000000008c087348 */ /* 0x000fea0003c00000 */
[----:B------:R0:W1:Y:S02]  /*6290*/  SHFL.BFLY P4, R144, R143, R142, R141 ;  /* 0x0c00008e8f907389 */ /* 0x000064000008008d */
[----:B01----:R-:W-:Y:S01]  /*62a0*/  ENDCOLLECTIVE ;  /* 0x000000000000791b */ /* 0x003fe20003800000 */
.L_x_2649:
[----:B------:R-:W-:-:S05]  /*62b0*/  FADD.FTZ R203, R204, R203 ;  /* 0x000000cbcccb7221 */ /* 0x000fca0000010000 */
[----:B------:R-:W-:Y:S02]  /*62c0*/  MOV R143, R203 ;  /* 0x000000cb008f7202 */ /* 0x000fe40000000f00 */
[----:B------:R-:W-:-:S07]  /*62d0*/  MOV R146, R144 ;  /* 0x0000009000927202 */ /* 0x000fce0000000f00 */
[----:B------:R-:W-:Y:S05]  /*62e0*/  WARPSYNC.COLLECTIVE R140, `(.L_x_2650) ;  /* 0x000000008c087348 */ /* 0x000fea0003c00000 */
[----:B------:R0:W1:Y:S02]  /*62f0*/  SHFL.BFLY P4, R144, R143, R142, R141 ;  /* 0x0c00008e8f907389 */ /* 0x000064000008008d */
[----:B01----:R-:W-:Y:S01]  /*6300*/  ENDCOLLECTIVE ;  /* 0x000000000000791b */ /* 0x003fe20003800000 */
.L_x_2650:
[----:B------:R-:W-:Y:S05]  /*6310*/  BRA `(.L_x_2651) ;  /* 0xffffffc4005c7947 */ /* 0x000fea000383ffff */
.L_x_2652:
        /* <DEDUP_REMOVED lines=14> */
.L_x_16890:


//--------------------- .text._ZN10layer_norm13ln_bwd_kernelINS_13Kernel_traitsI6__halfS2_S2_S2_fjLj1280ELj1ELj4ELj1ELj16ENS_18Kernel_traits_baseILj1280ES2_S2_S2_S2_fjLj128EEEEELb1ELb0ELb0ELb1EEEvNS_9BwdParamsE --------------------------
	.section	.text._ZN10layer_norm13ln_bwd_kernelINS_13Kernel_traitsI6__halfS2_S2_S2_fjLj1280ELj1ELj4ELj1ELj16ENS_18Kernel_traits_baseILj1280ES2_S2_S2_S2_fjLj128EEEEELb1ELb0ELb0ELb1EEEvNS_9BwdParamsE,"ax",@progbits
	.align	128
        .global         _ZN10layer_norm13ln_bwd_kernelINS_13Kernel_traitsI6__halfS2_S2_S2_fjLj1280ELj1ELj4ELj1ELj16ENS_18Kernel_traits_baseILj1280ES2_S2_S2_S2_fjLj128EEEEELb1ELb0ELb0ELb1EEEvNS_9BwdParamsE
        .type           _ZN10layer_norm13ln_bwd_kernelINS_13Kernel_traitsI6__halfS2_S2_S2_fjLj1280ELj1ELj4ELj1ELj16ENS_18Kernel_traits_baseILj1280ES2_S2_S2_S2_fjLj128EEEEELb1ELb0ELb0ELb1EEEvNS_9BwdParamsE,@function
        .size           _ZN10layer_norm13ln_bwd_kernelINS_13Kernel_traitsI6__halfS2_S2_S2_fjLj1280ELj1ELj4ELj1ELj16ENS_18Kernel_traits_baseILj1280ES2_S2_S2_S2_fjLj128EEEEELb1ELb0ELb0ELb1EEEvNS_9BwdParamsE,(.L_x_16891 - _ZN10layer_norm13ln_bwd_kernelINS_13Kernel_traitsI6__halfS2_S2_S2_fjLj1280ELj1ELj4ELj1ELj16ENS_18Kernel_traits_baseILj1280ES2_S2_S2_S2_fjLj128EEEEELb1ELb0ELb0ELb1EEEvNS_9BwdParamsE)
        .other          _ZN10layer_norm13ln_bwd_kernelINS_13Kernel_traitsI6__halfS2_S2_S2_fjLj1280ELj1ELj4ELj1ELj16ENS_18Kernel_traits_baseILj1280ES2_S2_S2_S2_fjLj128EEEEELb1ELb0ELb0ELb1EEEvNS_9BwdParamsE,@"STO_CUDA_ENTRY STV_DEFAULT"
_ZN10layer_norm13ln_bwd_kernelINS_13Kernel_traitsI6__halfS2_S2_S2_fjLj1280ELj1ELj4ELj1ELj16ENS_18Kernel_traits_baseILj1280ES2_S2_S2_S2_fjLj128EEEEELb1ELb0ELb0ELb1EEEvNS_9BwdParamsE:
.text._ZN10layer_norm13ln_bwd_kernelINS_13Kernel_traitsI6__halfS2_S2_S2_fjLj1280ELj1ELj4ELj1ELj16ENS_18Kernel_traits_baseILj1280ES2_S2_S2_S2_fjLj128EEEEELb1ELb0ELb0ELb1EEEvNS_9BwdParamsE:
        /* <DEDUP_REMOVED lines=56> */
.L_x_2654:
        /* <DEDUP_REMOVED lines=21> */
[----:B-1----:R-:W-:-:S02]  /*04d0*/  CS2R R4, SRZ ;  /* 0x0000000000047805 */ /* 0x002fc4000001ff00 */
        /* <DEDUP_REMOVED lines=74> */
.L_x_2658:
        /* <DEDUP_REMOVED lines=8> */
[----:B------:R-:W2:Y:S02]  /*0a00*/  LDC.64 R74, c[0x0][0x2b8] ;  /* 0x0000ae00ff4a7b82 */ /* 0x000ea40000000a00 */
[----:B------:R-:W-:-:S02]  /*0a10*/  IADD3 R193, R192, 0x20, RZ ;  /* 0x00000020c0c17810 */ /* 0x000fc40007ffe0ff */
[----:B0-----:R-:W-:-:S04]  /*0a20*/  @P0 LEA R72, P1, R147, R72, 0x1 ;  /* 0x0000004893480211 */ /* 0x001fc800078208ff */
[----:B------:R-:W0:Y:S01]  /*0a30*/  LDC.64 R196, c[0x0][0x258] ;  /* 0x00009600ffc47b82 */ /* 0x000e220000000a00 */
[----:B------:R-:W-:Y:S01]  /*0a40*/  @P0 LEA.HI.X R73, R147, R73, R0, 0x1, P1 ;  /* 0x0000004993490211 */ /* 0x000fe200008f0c00 */
[----:B-1----:R-:W-:-:S04]  /*0a50*/  IMAD.WIDE.U32 R76, R192, 0x10, R96 ;  /* 0x00000010c04c7825 */ /* 0x002fc800078e0060 */
[----:B------:R1:W3:Y:S01]  /*0a60*/  @P0 LDG.E.U16 R0, desc[UR4][R72.64] ;  /* 0x0000000448000981 */ /* 0x0002e2000c1e1500 */
[----:B--2---:R-:W-:-:S03]  /*0a70*/  IMAD.WIDE.U32 R80, R192, 0x10, R74 ;  /* 0x00000010c0507825 */ /* 0x004fc600078e004a */
[----:B------:R-:W2:Y:S01]  /*0a80*/  LDG.E.128 R76, desc[UR4][R76.64] ;  /* 0x000000044c4c7981 */ /* 0x000ea2000c1e1d00 */
[----:B-1----:R-:W1:Y:S01]  /*0a90*/  LDC.64 R72, c[0x0][0x250] ;  /* 0x00009400ff487b82 */ /* 0x002e620000000a00 */
[----:B------:R-:W-:Y:S02]  /*0aa0*/  IMAD.WIDE.U32 R84, R193, 0x10, R96 ;  /* 0x00000010c1547825 */ /* 0x000fe400078e0060 */
[----:B------:R-:W4:Y:S04]  /*0ab0*/  LDG.E.128 R80, desc[UR4][R80.64] ;  /* 0x0000000450507981 */ /* 0x000f28000c1e1d00 */
[----:B------:R-:W4:Y:S01]  /*0ac0*/  LDG.E.128 R84, desc[UR4][R84.64] ;  /* 0x0000000454547981 */ /* 0x000f22000c1e1d00 */
[C---:B------:R-:W-:Y:S02]  /*0ad0*/  IADD3 R194, R192.reuse, 0x40, RZ ;  /* 0x00000040c0c27810 */ /* 0x040fe40007ffe0ff */
[----:B------:R-:W-:-:S02]  /*0ae0*/  IADD3 R191, R192, 0x60, RZ ;  /* 0x00000060c0bf7810 */ /* 0x000fc40007ffe0ff */
[C---:B------:R-:W-:Y:S01]  /*0af0*/  IADD3 R189, R192.reuse, 0x80, RZ ;  /* 0x00000080c0bd7810 */ /* 0x040fe20007ffe0ff */
[----:B0-----:R-:W-:Y:S01]  /*0b00*/  IMAD.WIDE R196, R147, 0x4, R196 ;  /* 0x0000000493c47825 */ /* 0x001fe200078e02c4 */
[----:B------:R-:W-:-:S03]  /*0b10*/  IADD3 R238, R192, 0x60, RZ ;  /* 0x00000060c0ee7810 */ /* 0x000fc60007ffe0ff */
[----:B-1----:R-:W-:Y:S02]  /*0b20*/  IMAD.WIDE R72, R147, 0x4, R72 ;  /* 0x0000000493487825 */ /* 0x002fe400078e0248 */
[----:B------:R4:W4:Y:S02]  /*0b30*/  LDG.E R196, desc[UR4][R196.64] ;  /* 0x00000004c4c47981 */ /* 0x000924000c1e1900 */
[--C-:B------:R-:W-:Y:S02]  /*0b40*/  IMAD.WIDE.U32 R100, R193, 0x10, R74.reuse ;  /* 0x00000010c1647825 */ /* 0x100fe400078e004a */
[----:B------:R-:W4:Y:S02]  /*0b50*/  LDG.E R206, desc[UR4][R72.64] ;  /* 0x0000000448ce7981 */ /* 0x000f24000c1e1900 */
[--C-:B------:R-:W-:Y:S01]  /*0b60*/  IMAD.WIDE.U32 R104, R194, 0x10, R74.reuse ;  /* 0x00000010c2687825 */ /* 0x100fe200078e004a */
[----:B------:R-:W-:Y:S01]  /*0b70*/  IADD3 R195, R192, 0x80, RZ ;  /* 0x00000080c0c37810 */ /* 0x000fe20007ffe0ff */
[----:B------:R-:W4:Y:S02]  /*0b80*/  LDG.E.128 R100, desc[UR4][R100.64] ;  /* 0x0000000464647981 */ /* 0x000f24000c1e1d00 */
[----:B------:R-:W-:-:S02]  /*0b90*/  IMAD.WIDE.U32 R108, R191, 0x10, R74 ;  /* 0x00000010bf6c7825 */ /* 0x000fc400078e004a */
[----:B------:R-:W4:Y:S02]  /*0ba0*/  LDG.E.128 R104, desc[UR4][R104.64] ;  /* 0x0000000468687981 */ /* 0x000f24000c1e1d00 */
[----:B------:R-:W-:Y:S02]  /*0bb0*/  IMAD.WIDE.U32 R74, R189, 0x10, R74 ;  /* 0x00000010bd4a7825 */ /* 0x000fe400078e004a */
[----:B------:R-:W4:Y:S02]  /*0bc0*/  LDG.E.128 R108, desc[UR4][R108.64] ;  /* 0x000000046c6c7981 */ /* 0x000f24000c1e1d00 */
[--C-:B------:R-:W-:Y:S02]  /*0bd0*/  IMAD.WIDE.U32 R88, R194, 0x10, R96.reuse ;  /* 0x00000010c2587825 */ /* 0x100fe400078e0060 */
[----:B------:R-:W4:Y:S02]  /*0be0*/  LDG.E.128 R72, desc[UR4][R74.64] ;  /* 0x000000044a487981 */ /* 0x000f24000c1e1d00 */
[----:B------:R-:W-:-:S02]  /*0bf0*/  IMAD.WIDE.U32 R92, R238, 0x10, R96 ;  /* 0x00000010ee5c7825 */ /* 0x000fc400078e0060 */
[----:B------:R-:W4:Y:S02]  /*0c00*/  LDG.E.128 R88, desc[UR4][R88.64] ;  /* 0x0000000458587981 */ /* 0x000f24000c1e1d00 */
[----:B------:R-:W-:Y:S02]  /*0c10*/  IMAD.WIDE.U32 R96, R195, 0x10, R96 ;  /* 0x00000010c3607825 */ /* 0x000fe400078e0060 */
[----:B------:R-:W4:Y:S04]  /*0c20*/  LDG.E.128 R92, desc[UR4][R92.64] ;  /* 0x000000045c5c7981 */ /* 0x000f28000c1e1d00 */
[----:B------:R-:W4:Y:S01]  /*0c30*/  LDG.E.128 R96, desc[UR4][R96.64] ;  /* 0x0000000460607981 */ /* 0x000f22000c1e1d00 */
[----:B------:R-:W-:-:S04]  /*0c40*/  ISETP.NE.U32.AND P1, PT, RZ, UR10, PT ;  /* 0x0000000aff007c0c */ /* 0x000fc8000bf25070 */
[----:B------:R-:W-:Y:S02]  /*0c50*/  ISETP.NE.AND.EX P1, PT, RZ, UR11, PT, P1 ;  /* 0x0000000bff007c0c */ /* 0x000fe4000bf25310 */
[----:B------:R-:W-:Y:S02]  /*0c60*/  MOV R190, 0x3f800000 ;  /* 0x3f80000000be7802 */ /* 0x000fe40000000f00 */
[----:B------:R-:W-:-:S09]  /*0c70*/  ISETP.NE.AND P2, PT, R188, RZ, PT ;  /* 0x000000ffbc00720c */ /* 0x000fd20003f45270 */
[----:B------:R-:W0:Y:S01]  /*0c80*/  @P1 LDC.64 R220, c[0x0][0x2c8] ;  /* 0x0000b200ffdc1b82 */ /* 0x000e220000000a00 */
[----:B---3--:R-:W-:Y:S02]  /*0c90*/  @P0 HADD2.F32 R190, -RZ, R0.H0_H0 ;  /* 0x20000000ffbe0230 */ /* 0x008fe40000004100 */
[--C-:B--2---:R-:W-:Y:S02]  /*0ca0*/  HADD2.F32 R0, -RZ, R76.reuse.H0_H0 ;  /* 0x2000004cff007230 */ /* 0x104fe40000004100 */
[----:B------:R-:W-:Y:S02]  /*0cb0*/  HADD2.F32 R243, -RZ, R76.H1_H1 ;  /* 0x3000004cfff37230 */ /* 0x000fe40000004100 */
[--C-:B------:R-:W-:Y:S02]  /*0cc0*/  HADD2.F32 R244, -RZ, R77.reuse.H0_H0 ;  /* 0x2000004dfff47230 */ /* 0x100fe40000004100 */
[----:B------:R-:W-:Y:S02]  /*0cd0*/  HADD2.F32 R245, -RZ, R77.H1_H1 ;  /* 0x3000004dfff57230 */ /* 0x000fe40000004100 */
[--C-:B------:R-:W-:Y:S01]  /*0ce0*/  HADD2.F32 R246, -RZ, R78.reuse.H0_H0 ;  /* 0x2000004efff67230 */ /* 0x100fe20000004100 */
[----:B------:R-:W1:Y:S01]  /*0cf0*/  @P1 LDC.64 R76, c[0x0][0x2c8] ;  /* 0x0000b200ff4c1b82 */ /* 0x000e620000000a00 */
[----:B------:R-:W-:-:S02]  /*0d00*/  HADD2.F32 R231, -RZ, R78.H1_H1 ;  /* 0x3000004effe77230 */ /* 0x000fc40000004100 */
[--C-:B------:R-:W-:Y:S02]  /*0d10*/  HADD2.F32 R205, -RZ, R79.reuse.H0_H0 ;  /* 0x2000004fffcd7230 */ /* 0x100fe40000004100 */
[----:B------:R-:W-:Y:S02]  /*0d20*/  HADD2.F32 R207, -RZ, R79.H1_H1 ;  /* 0x3000004fffcf7230 */ /* 0x000fe40000004100 */
[--C-:B----4-:R-:W-:Y:S01]  /*0d30*/  HADD2.F32 R197, -RZ, R80.reuse.H0_H0 ;  /* 0x20000050ffc57230 */ /* 0x110fe20000004100 */
[----:B------:R-:W2:Y:S01]  /*0d40*/  @P1 LDC.64 R78, c[0x0][0x2c8] ;  /* 0x0000b200ff4e1b82 */ /* 0x000ea20000000a00 */
[----:B------:R-:W-:Y:S02]  /*0d50*/  HADD2.F32 R199, -RZ, R80.H1_H1 ;  /* 0x30000050ffc77230 */ /* 0x000fe40000004100 */
[--C-:B------:R-:W-:Y:S02]  /*0d60*/  HADD2.F32 R198, -RZ, R81.reuse.H0_H0 ;  /* 0x20000051ffc67230 */ /* 0x100fe40000004100 */
[----:B------:R-:W-:-:S02]  /*0d70*/  HADD2.F32 R201, -RZ, R81.H1_H1 ;  /* 0x30000051ffc97230 */ /* 0x000fc40000004100 */
[--C-:B------:R-:W-:Y:S01]  /*0d80*/  HADD2.F32 R200, -RZ, R82.reuse.H0_H0 ;  /* 0x20000052ffc87230 */ /* 0x100fe20000004100 */
[----:B------:R-:W3:Y:S01]  /*0d90*/  @P1 LDC.64 R80, c[0x0][0x2c8] ;  /* 0x0000b200ff501b82 */ /* 0x000ee20000000a00 */
[----:B------:R-:W-:Y:S02]  /*0da0*/  HADD2.F32 R203, -RZ, R82.H1_H1 ;  /* 0x30000052ffcb7230 */ /* 0x000fe40000004100 */
[--C-:B------:R-:W-:Y:S02]  /*0db0*/  HADD2.F32 R202, -RZ, R83.reuse.H0_H0 ;  /* 0x20000053ffca7230 */ /* 0x100fe40000004100 */
[----:B------:R-:W-:-:S03]  /*0dc0*/  HADD2.F32 R204, -RZ, R83.H1_H1 ;  /* 0x30000053ffcc7230 */ /* 0x000fc60000004100 */
[----:B------:R-:W4:Y:S01]  /*0dd0*/  @P1 LDC.64 R82, c[0x0][0x2c8] ;  /* 0x0000b200ff521b82 */ /* 0x000f220000000a00 */
[--C-:B------:R-:W-:Y:S02]  /*0de0*/  HADD2.F32 R236, -RZ, R84.reuse.H0_H0 ;  /* 0x20000054ffec7230 */ /* 0x100fe40000004100 */
[----:B------:R-:W-:Y:S02]  /*0df0*/  HADD2.F32 R237, -RZ, R84.H1_H1 ;  /* 0x30000054ffed7230 */ /* 0x000fe40000004100 */
[--C-:B------:R-:W-:Y:S02]  /*0e00*/  HADD2.F32 R234, -RZ, R85.reuse.H0_H0 ;  /* 0x20000055ffea7230 */ /* 0x100fe40000004100 */
[----:B------:R-:W-:Y:S02]  /*0e10*/  HADD2.F32 R235, -RZ, R85.H1_H1 ;  /* 0x30000055ffeb7230 */ /* 0x000fe40000004100 */
[----:B------:R-:W0:Y:S01]  /*0e20*/  LDC.64 R84, c[0x0][0x240] ;  /* 0x00009000ff547b82 */ /* 0x000e220000000a00 */
[----:B--2---:R-:W-:-:S04]  /*0e30*/  @P1 IMAD.WIDE.U32 R78, R191, 0x10, R78 ;  /* 0x00000010bf4e1825 */ /* 0x004fc800078e004e */
[----:B-1----:R-:W-:Y:S01]  /*0e40*/  @P1 IMAD.WIDE.U32 R76, R189, 0x10, R76 ;  /* 0x00000010bd4c1825 */ /* 0x002fe200078e004c */
[----:B------:R-:W5:Y:S03]  /*0e50*/  @P1 LDG.E.128 R52, desc[UR4][R78.64] ;  /* 0x000000044e341981 */ /* 0x000f66000c1e1d00 */
[----:B---3--:R-:W-:Y:S01]  /*0e60*/  @P1 IMAD.WIDE.U32 R80, R194, 0x10, R80 ;  /* 0x00000010c2501825 */ /* 0x008fe200078e0050 */
[----:B------:R0:W5:Y:S04]  /*0e70*/  @P1 LDG.E.128 R48, desc[UR4][R76.64] ;  /* 0x000000044c301981 */ /* 0x000168000c1e1d00 */
[----:B------:R1:W5:Y:S01]  /*0e80*/  @P1 LDG.E.128 R56, desc[UR4][R80.64] ;  /* 0x0000000450381981 */ /* 0x000362000c1e1d00 */
[----:B----4-:R-:W-:-:S05]  /*0e90*/  @P1 IMAD.WIDE.U32 R82, R193, 0x10, R82 ;  /* 0x00000010c1521825 */ /* 0x010fca00078e0052 */
[----:B------:R2:W5:Y:S01]  /*0ea0*/  @P1 LDG.E.128 R60, desc[UR4][R82.64] ;  /* 0x00000004523c1981 */ /* 0x000562000c1e1d00 */
[----:B0-----:R-:W-:-:S04]  /*0eb0*/  IMAD.WIDE.U32 R76, R192, 0x8, R84 ;  /* 0x00000008c04c7825 */ /* 0x001fc800078e0054 */
[--C-:B------:R-:W-:Y:S02]  /*0ec0*/  IMAD.WIDE.U32 R78, R193, 0x8, R84.reuse ;  /* 0x00000008c14e7825 */ /* 0x100fe400078e0054 */
[----:B------:R-:W5:Y:S02]  /*0ed0*/  LDG.E.64 R76, desc[UR4][R76.64] ;  /* 0x000000044c4c7981 */ /* 0x000f64000c1e1b00 */
[--C-:B-1----:R-:W-:Y:S02]  /*0ee0*/  IMAD.WIDE.U32 R80, R194, 0x8, R84.reuse ;  /* 0x00000008c2507825 */ /* 0x102fe400078e0054 */
[----:B------:R-:W5:Y:S02]  /*0ef0*/  LDG.E.64 R78, desc[UR4][R78.64] ;  /* 0x000000044e4e7981 */ /* 0x000f64000c1e1b00 */
[--C-:B--2---:R-:W-:Y:S02]  /*0f00*/  IMAD.WIDE.U32 R82, R238, 0x8, R84.reuse ;  /* 0x00000008ee527825 */ /* 0x104fe400078e0054 */
[----:B------:R-:W5:Y:S02]  /*0f10*/  LDG.E.64 R80, desc[UR4][R80.64] ;  /* 0x0000000450507981 */ /* 0x000f64000c1e1b00 */
[----:B------:R-:W-:-:S02]  /*0f20*/  IMAD.WIDE.U32 R84, R195, 0x8, R84 ;  /* 0x00000008c3547825 */ /* 0x000fc400078e0054 */
[----:B------:R-:W5:Y:S04]  /*0f30*/  LDG.E.64 R82, desc[UR4][R82.64] ;  /* 0x0000000452527981 */ /* 0x000f68000c1e1b00 */
[----:B------:R-:W5:Y:S01]  /*0f40*/  LDG.E.64 R84, desc[UR4][R84.64] ;  /* 0x0000000454547981 */ /* 0x000f62000c1e1b00 */
[----:B------:R-:W-:-:S05]  /*0f50*/  FSEL R206, R206, RZ, !P2 ;  /* 0x000000ffcece7208 */ /* 0x000fca0005000000 */
[C---:B------:R-:W-:Y:S01]  /*0f60*/  FADD.FTZ R0, -R206.reuse, R0 ;  /* 0x00000000ce007221 */ /* 0x040fe20000010100 */
[C---:B------:R-:W-:Y:S01]  /*0f70*/  FADD.FTZ R243, -R206.reuse, R243 ;  /* 0x000000f3cef37221 */ /* 0x040fe20000010100 */
[----:B------:R-:W-:Y:S02]  /*0f80*/  FADD.FTZ R244, -R206, R244 ;  /* 0x000000f4cef47221 */ /* 0x000fe40000010100 */
[C---:B------:R-:W-:Y:S01]  /*0f90*/  FMUL.FTZ R0, R196.reuse, R0 ;  /* 0x00000000c4007220 */ /* 0x040fe20000410000 */
[--C-:B------:R-:W-:Y:S02]  /*0fa0*/  HADD2.F32 R241, -RZ, R75.reuse.H0_H0 ;  /* 0x2000004bfff17230 */ /* 0x100fe40000004100 */
[----:B------:R-:W-:Y:S02]  /*0fb0*/  HADD2.F32 R242, -RZ, R75.H1_H1 ;  /* 0x3000004bfff27230 */ /* 0x000fe40000004100 */
[----:B------:R-:W-:Y:S01]  /*0fc0*/  FMUL.FTZ R75, R196, R243 ;  /* 0x000000f3c44b7220 */ /* 0x000fe20000410000 */
[----:B------:R-:W-:Y:S01]  /*0fd0*/  FADD.FTZ R245, -R206, R245 ;  /* 0x000000f5cef57221 */ /* 0x000fe20000010100 */
[----:B------:R-:W-:Y:S01]  /*0fe0*/  FADD.FTZ R145, R197, R145 ;  /* 0x00000091c5917221 */ /* 0x000fe20000010000 */
[-C--:B------:R-:W-:Y:S01]  /*0ff0*/  FFMA.FTZ R146, R0, R197.reuse, R146 ;  /* 0x000000c500927223 */ /* 0x080fe20000010092 */
[----:B------:R-:W-:Y:S01]  /*1000*/  FMUL.FTZ R243, R148, R197 ;  /* 0x000000c594f37220 */ /* 0x000fe20000410000 */
[----:B------:R-:W-:Y:S01]  /*1010*/  FMUL.FTZ R197, R196, R244 ;  /* 0x000000f4c4c57220 */ /* 0x000fe20000410000 */
[----:B------:R-:W-:Y:S01]  /*1020*/  FADD.FTZ R246, -R206, R246 ;  /* 0x000000f6cef67221 */ /* 0x000fe20000010100 */
        /* <DEDUP_REMOVED lines=8> */
[----:B------:R-:W-:Y:S01]  /*10b0*/  FADD.FTZ R247, RZ, R243 ;  /* 0x000000f3fff77221 */ /* 0x000fe20000010000 */
[----:B------:R-:W-:Y:S01]  /*10c0*/  FFMA.FTZ R246, R0, R243, RZ ;  /* 0x000000f300f67223 */ /* 0x000fe200000100ff */
[----:B------:R-:W-:-:S02]  /*10d0*/  HADD2.F32 R225, -RZ, R99.H0_H0 ;  /* 0x20000063ffe17230 */ /* 0x000fc40000004100 */
[----:B------:R-:W-:Y:S01]  /*10e0*/  FADD.FTZ R248, R247, R244 ;  /* 0x000000f4f7f87221 */ /* 0x000fe20000010000 */
[----:B------:R-:W-:Y:S01]  /*10f0*/  FFMA.FTZ R246, R75, R244, R246 ;  /* 0x000000f44bf67223 */ /* 0x000fe200000100f6 */
[----:B------:R-:W-:Y:S02]  /*1100*/  HADD2.F32 R226, -RZ, R99.H1_H1 ;  /* 0x30000063ffe27230 */ /* 0x000fe40000004100 */
[----:B------:R-:W-:Y:S01]  /*1110*/  FADD.FTZ R99, -R206, R231 ;  /* 0x000000e7ce637221 */ /* 0x000fe20000010100 */
[----:B------:R-:W-:Y:S01]  /*1120*/  FADD.FTZ R139, R201, R139 ;  /* 0x0000008bc98b7221 */ /* 0x000fe20000010000 */
[-C--:B------:R-:W-:Y:S01]  /*1130*/  FFMA.FTZ R140, R199, R201.reuse, R140 ;  /* 0x000000c9c78c7223 */ /* 0x080fe2000001008c */
[----:B------:R-:W-:Y:S01]  /*1140*/  FMUL.FTZ R201, R151, R201 ;  /* 0x000000c997c97220 */ /* 0x000fe20000410000 */
[----:B------:R-:W-:Y:S01]  /*1150*/  FADD.FTZ R248, R248, R245 ;  /* 0x000000f5f8f87221 */ /* 0x000fe20000010000 */
[----:B------:R-:W-:Y:S01]  /*1160*/  FFMA.FTZ R246, R197, R245, R246 ;  /* 0x000000f5c5f67223 */ /* 0x000fe200000100f6 */
[----:B------:R-:W-:Y:S01]  /*1170*/  FADD.FTZ R205, -R206, R205 ;  /* 0x000000cdcecd7221 */ /* 0x000fe20000010100 */
[----:B------:R-:W-:Y:S01]  /*1180*/  FADD.FTZ R137, R200, R137 ;  /* 0x00000089c8897221 */ /* 0x000fe20000010000 */
[----:B------:R-:W-:Y:S01]  /*1190*/  FMUL.FTZ R99, R196, R99 ;  /* 0x00000063c4637220 */ /* 0x000fe20000410000 */
[-C--:B------:R-:W-:Y:S01]  /*11a0*/  FFMA.FTZ R138, R198, R200.reuse, R138 ;  /* 0x000000c8c68a7223 */ /* 0x080fe2000001008a */
[----:B------:R-:W-:Y:S01]  /*11b0*/  FMUL.FTZ R200, R152, R200 ;  /* 0x000000c898c87220 */ /* 0x000fe20000410000 */
[----:B------:R-:W-:Y:S01]  /*11c0*/  FADD.FTZ R247, R248, R201 ;  /* 0x000000c9f8f77221 */ /* 0x000fe20000010000 */
[----:B------:R-:W-:-:S02]  /*11d0*/  HADD2.F32 R229, -RZ, R87.H0_H0 ;  /* 0x20000057ffe57230 */ /* 0x000fc40000004100 */
[----:B------:R-:W-:Y:S01]  /*11e0*/  FFMA.FTZ R249, R199, R201, R246 ;  /* 0x000000c9c7f97223 */ /* 0x000fe200000100f6 */
[----:B------:R-:W-:Y:S02]  /*11f0*/  HADD2.F32 R230, -RZ, R87.H1_H1 ;  /* 0x30000057ffe67230 */ /* 0x000fe40000004100 */
[----:B------:R-:W-:Y:S01]  /*1200*/  FADD.FTZ R135, R203, R135 ;  /* 0x00000087cb877221 */ /* 0x000fe20000010000 */
[--C-:B------:R-:W-:Y:S02]  /*1210*/  HADD2.F32 R232, -RZ, R86.reuse.H0_H0 ;  /* 0x20000056ffe87230 */ /* 0x100fe40000004100 */
[----:B------:R-:W-:Y:S01]  /*1220*/  FMUL.FTZ R205, R196, R205 ;  /* 0x000000cdc4cd7220 */ /* 0x000fe20000410000 */
[----:B------:R-:W-:Y:S02]  /*1230*/  HADD2.F32 R233, -RZ, R86.H1_H1 ;  /* 0x30000056ffe97230 */ /* 0x000fe40000004100 */
[----:B------:R-:W-:Y:S01]  /*1240*/  FFMA.FTZ R136, R99, R203, R136 ;  /* 0x000000cb63887223 */ /* 0x000fe20000010088 */
[----:B------:R-:W-:-:S02]  /*1250*/  HADD2.F32 R87, -RZ, R90.H0_H0 ;  /* 0x2000005aff577230 */ /* 0x000fc40000004100 */
[----:B------:R-:W-:Y:S02]  /*1260*/  HADD2.F32 R208, -RZ, R90.H1_H1 ;  /* 0x3000005affd07230 */ /* 0x000fe40000004100 */
[--C-:B------:R-:W-:Y:S02]  /*1270*/  HADD2.F32 R209, -RZ, R91.reuse.H0_H0 ;  /* 0x2000005bffd17230 */ /* 0x100fe40000004100 */
[----:B------:R-:W-:Y:S02]  /*1280*/  HADD2.F32 R210, -RZ, R91.H1_H1 ;  /* 0x3000005bffd27230 */ /* 0x000fe40000004100 */
[--C-:B------:R-:W-:Y:S02]  /*1290*/  HADD2.F32 R223, -RZ, R98.reuse.H0_H0 ;  /* 0x20000062ffdf7230 */ /* 0x100fe40000004100 */
[----:B------:R-:W-:Y:S02]  /*12a0*/  HADD2.F32 R224, -RZ, R98.H1_H1 ;  /* 0x30000062ffe07230 */ /* 0x000fe40000004100 */
[----:B------:R-:W-:Y:S01]  /*12b0*/  FADD.FTZ R98, -R206, R207 ;  /* 0x000000cfce627221 */ /* 0x000fe20000010100 */
[----:B------:R-:W-:-:S02]  /*12c0*/  HADD2.F32 R228, -RZ, R88.H0_H0 ;  /* 0x20000058ffe47230 */ /* 0x000fc40000004100 */
[----:B------:R-:W-:Y:S01]  /*12d0*/  FMUL.FTZ R203, R153, R203 ;  /* 0x000000cb99cb7220 */ /* 0x000fe20000410000 */
[----:B------:R-:W-:Y:S02]  /*12e0*/  HADD2.F32 R86, -RZ, R89.H0_H0 ;  /* 0x20000059ff567230 */ /* 0x000fe40000004100 */
[----:B------:R-:W-:Y:S01]  /*12f0*/  FADD.FTZ R246, R247, R200 ;  /* 0x000000c8f7f67221 */ /* 0x000fe20000010000 */
[----:B------:R-:W-:-:S04]  /*1300*/  @P1 IMAD.WIDE.U32 R90, R192, 0x10, R220 ;  /* 0x00000010c05a1825 */ /* 0x000fc800078e00dc */
[----:B------:R-:W-:Y:S01]  /*1310*/  FFMA.FTZ R248, R198, R200, R249 ;  /* 0x000000c8c6f87223 */ /* 0x000fe200000100f9 */
[----:B------:R-:W-:Y:S02]  /*1320*/  HADD2.F32 R88, -RZ, R88.H1_H1 ;  /* 0x30000058ff587230 */ /* 0x000fe40000004100 */
        /* <DEDUP_REMOVED lines=9> */
[----:B------:R-:W-:Y:S02]  /*13c0*/  HADD2.F32 R219, -RZ, R96.H0_H0 ;  /* 0x20000060ffdb7230 */ /* 0x000fe40000004100 */
[----:B------:R-:W-:-:S02]  /*13d0*/  HADD2.F32 R222, -RZ, R97.H1_H1 ;  /* 0x30000061ffde7230 */ /* 0x000fc40000004100 */
[----:B------:R-:W-:Y:S01]  /*13e0*/  FADD.FTZ R207, -R206, R236 ;  /* 0x000000eccecf7221 */ /* 0x000fe20000010100 */
[----:B------:R-:W-:Y:S02]  /*13f0*/  HADD2.F32 R220, -RZ, R96.H1_H1 ;  /* 0x30000060ffdc7230 */ /* 0x000fe40000004100 */
[----:B------:R-:W-:Y:S01]  /*1400*/  FADD.FTZ R133, R202, R133 ;  /* 0x00000085ca857221 */ /* 0x000fe20000010000 */
[----:B------:R-:W-:Y:S02]  /*1410*/  HADD2.F32 R221, -RZ, R97.H0_H0 ;  /* 0x20000061ffdd7230 */ /* 0x000fe40000004100 */
[----:B------:R-:W-:Y:S01]  /*1420*/  FMUL.FTZ R98, R196, R98 ;  /* 0x00000062c4627220 */ /* 0x000fe20000410000 */
[-C--:B------:R-:W-:Y:S01]  /*1430*/  FFMA.FTZ R134, R205, R202.reuse, R134 ;  /* 0x000000cacd867223 */ /* 0x080fe20000010086 */
[----:B------:R0:W5:Y:S01]  /*1440*/  @P1 LDG.E.128 R64, desc[UR4][R90.64] ;  /* 0x000000045a401981 */ /* 0x000162000c1e1d00 */
[----:B------:R-:W-:Y:S01]  /*1450*/  FADD.FTZ R89, -R206, R86 ;  /* 0x00000056ce597221 */ /* 0x000fe20000010100 */
        /* <DEDUP_REMOVED lines=33> */
[----:B------:R-:W-:-:S02]  /*1670*/  HADD2.F32 R206, -RZ, R100.H0_H0 ;  /* 0x20000064ffce7230 */ /* 0x000fc40000004100 */
        /* <DEDUP_REMOVED lines=97> */
[----:B------:R-:W-:-:S02]  /*1c90*/  HADD2.F32 R233, -RZ, R107.H0_H0 ;  /* 0x2000006bffe97230 */ /* 0x000fc40000004100 */
[----:B------:R-:W-:Y:S01]  /*1ca0*/  FADD.FTZ R22, R106, R22 ;  /* 0x000000166a167221 */ /* 0x000fe20000010000 */
[-C--:B------:R-:W-:Y:S01]  /*1cb0*/  FFMA.FTZ R46, R208, R106.reuse, R46 ;  /* 0x0000006ad02e7223 */ /* 0x080fe2000001002e */
[C---:B------:R-:W-:Y:S01]  /*1cc0*/  FMUL.FTZ R209, R196.reuse, R209 ;  /* 0x000000d1c4d17220 */ /* 0x040fe20000410000 */
        /* <DEDUP_REMOVED lines=110> */
[C---:B------:R-:W-:Y:S01]  /*23b0*/  FMUL.FTZ R225, R196.reuse, R225 ;  /* 0x000000e1c4e17220 */ /* 0x040fe20000410000 */
        /* <DEDUP_REMOVED lines=13> */
[----:B------:R-:W-:Y:S01]  /*2490*/  UMOV UR6, 0xffffffff ;  /* 0xffffffff00067882 */ /* 0x000fe20000000000 */
[----:B------:R-:W-:-:S02]  /*24a0*/  FFMA.FTZ R249, R225, R241, R248 ;  /* 0x000000f1e1f97223 */ /* 0x000fc400000100f8 */
[----:B------:R-:W-:Y:S02]  /*24b0*/  FADD.FTZ R248, R247, R242 ;  /* 0x000000f2f7f87221 */ /* 0x000fe40000010000 */
        /* <DEDUP_REMOVED lines=20> */
.L_x_2670:
        /* <DEDUP_REMOVED lines=11> */
[-CC-:B------:R-:W-:Y:S01]  /*26b0*/  FFMA.FTZ R248, R199, R247.reuse, R246.reuse ;  /* 0x000000f7c7f87223 */ /* 0x180fe200000100f6 */
[-C--:B------:R-:W-:Y:S01]  /*26c0*/  FFMA.FTZ R199, R198, R247.reuse, R246 ;  /* 0x000000f7c6c77223 */ /* 0x080fe200000100f6 */
[----:B------:R-:W-:Y:S01]  /*26d0*/  FADD.FTZ R243, R243, -R0 ;  /* 0x80000000f3f37221 */ /* 0x000fe20000010000 */
[----:B------:R-:W-:Y:S01]  /*26e0*/  FFMA.FTZ R0, R197, R247, R246 ;  /* 0x000000f7c5007223 */ /* 0x000fe200000100f6 */
[----:B------:R-:W-:Y:S01]  /*26f0*/  FADD.FTZ R197, R244, -R75 ;  /* 0x8000004bf4c57221 */ /* 0x000fe20000010000 */
[----:B------:R-:W-:Y:S01]  /*2700*/  MOV R75, R76 ;  /* 0x0000004c004b7202 */ /* 0x000fe20000000f00 */
[C---:B------:R-:W-:Y:S01]  /*2710*/  FMUL.FTZ R243, R196.reuse, R243 ;  /* 0x000000f3c4f37220 */ /* 0x040fe20000410000 */
[----:B------:R-:W-:Y:S01]  /*2720*/  FADD.FTZ R245, R245, -R0 ;  /* 0x80000000f5f57221 */ /* 0x000fe20000010000 */
[----:B------:R-:W-:Y:S01]  /*2730*/  @P1 HADD2.F32 R0, -RZ, R64.H0_H0 ;  /* 0x20000040ff001230 */ /* 0x000fe20000004100 */
[----:B------:R-:W-:Y:S01]  /*2740*/  LOP3.LUT P3, RZ, R75, 0xff, RZ, 0xc0, !PT ;  /* 0x000000ff4bff7812 */ /* 0x000fe2000786c0ff */
[----:B------:R-:W-:Y:S01]  /*2750*/  FMUL.FTZ R75, R196, R197 ;  /* 0x000000c5c44b7220 */ /* 0x000fe20000410000 */
[----:B------:R-:W-:-:S02]  /*2760*/  @P1 HADD2.F32 R197, -RZ, R65.H0_H0 ;  /* 0x20000041ffc51230 */ /* 0x000fc40000004100 */
[----:B------:R-:W-:Y:S01]  /*2770*/  FMUL.FTZ R244, R196, R245 ;  /* 0x000000f5c4f47220 */ /* 0x000fe20000410000 */
[----:B------:R-:W-:Y:S01]  /*2780*/  @P1 FADD.FTZ R243, R243, R0 ;  /* 0x00000000f3f31221 */ /* 0x000fe20000010000 */
[----:B------:R-:W-:Y:S02]  /*2790*/  @P1 HADD2.F32 R0, -RZ, R64.H1_H1 ;  /* 0x30000040ff001230 */ /* 0x000fe40000004100 */
[-CC-:B------:R-:W-:Y:S01]  /*27a0*/  FFMA.FTZ R198, R99, R247.reuse, R246.reuse ;  /* 0x000000f763c67223 */ /* 0x180fe200000100f6 */
[----:B------:R-:W-:Y:S01]  /*27b0*/  @P1 FADD.FTZ R244, R244, R197 ;  /* 0x000000c5f4f41221 */ /* 0x000fe20000010000 */
[----:B------:R-:W-:Y:S02]  /*27c0*/  @P1 HADD2.F32 R99, -RZ, R65.H1_H1 ;  /* 0x30000041ff631230 */ /* 0x000fe40000004100 */
[-C--:B------:R-:W-:Y:S01]  /*27d0*/  FFMA.FTZ R96, R96, R247.reuse, R246 ;  /* 0x000000f760607223 */ /* 0x080fe200000100f6 */
[----:B------:R-:W-:Y:S01]  /*27e0*/  @P1 FADD.FTZ R75, R75, R0 ;  /* 0x000000004b4b1221 */ /* 0x000fe20000010000 */
[-C--:B------:R-:W-:Y:S01]  /*27f0*/  FMUL.FTZ R0, R243, R190.reuse ;  /* 0x000000bef3007220 */ /* 0x080fe20000410000 */
[-C--:B------:R-:W-:Y:S01]  /*2800*/  FMUL.FTZ R245, R244, R190.reuse ;  /* 0x000000bef4f57220 */ /* 0x080fe20000410000 */
[----:B------:R-:W-:Y:S01]  /*2810*/  FADD.FTZ R227, R227, -R96 ;  /* 0x80000060e3e37221 */ /* 0x000fe20000010000 */
[-C--:B------:R-:W-:Y:S01]  /*2820*/  FMUL.FTZ R76, R75, R190.reuse ;  /* 0x000000be4b4c7220 */ /* 0x080fe20000410000 */
[----:B------:R-:W-:Y:S01]  /*2830*/  FMUL.FTZ R0, R0, UR14 ;  /* 0x0000000e00007c20 */ /* 0x000fe20008410000 */
[----:B------:R-:W-:Y:S01]  /*2840*/  FMUL.FTZ R245, R245, UR14 ;  /* 0x0000000ef5f57c20 */ /* 0x000fe20008410000 */
[-CC-:B------:R-:W-:Y:S01]  /*2850*/  FFMA.FTZ R97, R97, R247.reuse, R246.reuse ;  /* 0x000000f761617223 */ /* 0x180fe200000100f6 */
[----:B------:R-:W-:Y:S01]  /*2860*/  FMUL.FTZ R197, R76, UR14 ;  /* 0x0000000e4cc57c20 */ /* 0x000fe20008410000 */
[----:B------:R-:W-:Y:S01]  /*2870*/  FADD.FTZ R199, R200, -R199 ;  /* 0x800000c7c8c77221 */ /* 0x000fe20000010000 */
[----:B------:R-:W-:Y:S01]  /*2880*/  FSEL R76, R0, RZ, P3 ;  /* 0x000000ff004c7208 */ /* 0x000fe20001800000 */
[--C-:B------:R-:W-:Y:S01]  /*2890*/  FFMA.FTZ R90, R90, R247, R246.reuse ;  /* 0x000000f75a5a7223 */ /* 0x100fe200000100f6 */
[----:B------:R-:W-:Y:S01]  /*28a0*/  LOP3.LUT P3, RZ, R77, 0xff00, RZ, 0xc0, !PT ;  /* 0x0000ff004dff7812 */ /* 0x000fe2000786c0ff */
[----:B------:R-:W-:Y:S01]  /*28b0*/  FMUL.FTZ R199, R196, R199 ;  /* 0x000000c7c4c77220 */ /* 0x000fe20000410000 */
[----:B------:R-:W-:Y:S01]  /*28c0*/  FSEL R0, R197, RZ, P5 ;  /* 0x000000ffc5007208 */ /* 0x000fe20002800000 */
[-C--:B------:R-:W-:Y:S01]  /*28d0*/  FFMA.FTZ R88, R88, R247.reuse, R246 ;  /* 0x000000f758587223 */ /* 0x080fe200000100f6 */
[----:B------:R-:W-:Y:S01]  /*28e0*/  FSEL R197, R245, RZ, P4 ;  /* 0x000000fff5c57208 */ /* 0x000fe20002000000 */
[----:B------:R-:W-:Y:S01]  /*28f0*/  FADD.FTZ R245, R201, -R248 ;  /* 0x800000f8c9f57221 */ /* 0x000fe20000010000 */
[----:B------:R-:W-:Y:S01]  /*2900*/  FADD.FTZ R201, R203, -R198 ;  /* 0x800000c6cbc97221 */ /* 0x000fe20000010000 */
[--C-:B------:R-:W-:Y:S01]  /*2910*/  FFMA.FTZ R203, R98, R247, R246.reuse ;  /* 0x000000f762cb7223 */ /* 0x100fe200000100f6 */
[C---:B------:R-:W-:Y:S01]  /*2920*/  LOP3.LUT P5, RZ, R77.reuse, 0xff0000, RZ, 0xc0, !PT ;  /* 0x00ff00004dff7812 */ /* 0x040fe200078ac0ff */
[----:B------:R-:W-:Y:S01]  /*2930*/  FMUL.FTZ R98, R196, R245 ;  /* 0x000000f5c4627220 */ /* 0x000fe20000410000 */
[----:B------:R-:W-:Y:S01]  /*2940*/  LOP3.LUT P4, RZ, R77, 0xff000000, RZ, 0xc0, !PT ;  /* 0xff0000004dff7812 */ /* 0x000fe2000788c0ff */
[-CC-:B------:R-:W-:Y:S01]  /*2950*/  FFMA.FTZ R77, R205, R247.reuse, R246.reuse ;  /* 0x000000f7cd4d7223 */ /* 0x180fe200000100f6 */
[----:B------:R-:W-:Y:S01]  /*2960*/  FFMA.FTZ R205, R207, R247, R246 ;  /* 0x000000f7cfcd7223 */ /* 0x000fe200000100f6 */
[----:B------:R-:W-:Y:S01]  /*2970*/  @P1 FADD.FTZ R98, R98, R99 ;  /* 0x0000006362621221 */ /* 0x000fe20000010000 */
[----:B------:R-:W-:Y:S01]  /*2980*/  FMUL.FTZ R201, R196, R201 ;  /* 0x000000c9c4c97220 */ /* 0x000fe20000410000 */
[----:B------:R-:W-:Y:S01]  /*2990*/  FADD.FTZ R77, R202, -R77 ;  /* 0x8000004dca4d7221 */ /* 0x000fe20000010000 */
[----:B------:R-:W-:Y:S01]  /*29a0*/  FADD.FTZ R205, R206, -R205 ;  /* 0x800000cdcecd7221 */ /* 0x000fe20000010000 */
[----:B------:R-:W-:Y:S01]  /*29b0*/  FMUL.FTZ R96, R98, R190 ;  /* 0x000000be62607220 */ /* 0x000fe20000410000 */
[----:B------:R-:W-:Y:S01]  /*29c0*/  FADD.FTZ R203, R204, -R203 ;  /* 0x800000cbcccb7221 */ /* 0x000fe20000010000 */
[----:B------:R-:W-:Y:S01]  /*29d0*/  FMUL.FTZ R202, R196, R77 ;  /* 0x0000004dc4ca7220 */ /* 0x000fe20000410000 */
[----:B------:R-:W-:-:S02]  /*29e0*/  @P1 HADD2.F32 R77, -RZ, R67.H0_H0 ;  /* 0x20000043ff4d1230 */ /* 0x000fc40000004100 */
[----:B------:R-:W-:Y:S01]  /*29f0*/  FMUL.FTZ R96, R96, UR14 ;  /* 0x0000000e60607c20 */ /* 0x000fe20008410000 */
[----:B------:R-:W-:Y:S01]  /*2a00*/  FMUL.FTZ R206, R196, R205 ;  /* 0x000000cdc4ce7220 */ /* 0x000fe20000410000 */
[----:B------:R-:W-:Y:S01]  /*2a10*/  FADD.FTZ R207, R100, -R97 ;  /* 0x8000006164cf7221 */ /* 0x000fe20000010000 */
[--C-:B------:R-:W-:Y:S02]  /*2a20*/  @P1 HADD2.F32 R100, -RZ, R66.reuse.H0_H0 ;  /* 0x20000042ff641230 */ /* 0x100fe40000004100 */
[----:B------:R-:W-:Y:S01]  /*2a30*/  @P1 FADD.FTZ R202, R202, R77 ;  /* 0x0000004dcaca1221 */ /* 0x000fe20000010000 */
[----:B------:R-:W-:Y:S01]  /*2a40*/  FSEL R99, R96, RZ, P2 ;  /* 0x000000ff60637208 */ /* 0x000fe20001000000 */
[----:B------:R-:W-:Y:S02]  /*2a50*/  @P1 HADD2.F32 R96, -RZ, R66.H1_H1 ;  /* 0x30000042ff601230 */ /* 0x000fe40000004100 */
[----:B------:R-:W-:Y:S01]  /*2a60*/  FMUL.FTZ R203, R196, R203 ;  /* 0x000000cbc4cb7220 */ /* 0x000fe20000410000 */
[----:B------:R-:W-:-:S02]  /*2a70*/  @P1 HADD2.F32 R77, -RZ, R60.H0_H0 ;  /* 0x2000003cff4d1230 */ /* 0x000fc40000004100 */
[----:B------:R-:W-:Y:S01]  /*2a80*/  FMUL.FTZ R204, R196, R227 ;  /* 0x000000e3c4cc7220 */ /* 0x000fe20000410000 */
[----:B------:R-:W-:Y:S01]  /*2a90*/  @P1 FADD.FTZ R199, R199, R100 ;  /* 0x00000064c7c71221 */ /* 0x000fe20000010000 */
[----:B------:R-:W-:Y:S01]  /*2aa0*/  @P1 FADD.FTZ R201, R201, R96 ;  /* 0x00000060c9c91221 */ /* 0x000fe20000010000 */
[----:B------:R-:W-:Y:S02]  /*2ab0*/  @P1 HADD2.F32 R96, -RZ, R67.H1_H1 ;  /* 0x30000043ff601230 */ /* 0x000fe40000004100 */
[----:B------:R-:W-:Y:S01]  /*2ac0*/  @P1 FADD.FTZ R206, R206, R77 ;  /* 0x0000004dcece1221 */ /* 0x000fe20000010000 */
[----:B------:R-:W-:Y:S01]  /*2ad0*/  @P1 HADD2.F32 R77, -RZ, R60.H1_H1 ;  /* 0x3000003cff4d1230 */ /* 0x000fe20000004100 */
[----:B------:R-:W-:Y:S01]  /*2ae0*/  MOV R97, R78 ;  /* 0x0000004e00617202 */ /* 0x000fe20000000f00 */
[----:B------:R-:W-:Y:S01]  /*2af0*/  FMUL.FTZ R205, R196, R207 ;  /* 0x000000cfc4cd7220 */ /* 0x000fe20000410000 */
[----:B------:R-:W-:Y:S01]  /*2b00*/  @P1 FADD.FTZ R203, R203, R96 ;  /* 0x00000060cbcb1221 */ /* 0x000fe20000010000 */
[----:B------:R-:W-:-:S02]  /*2b10*/  @P1 HADD2.F32 R96, -RZ, R61.H0_H0 ;  /* 0x2000003dff601230 */ /* 0x000fc40000004100 */
[----:B------:R-:W-:Y:S01]  /*2b20*/  @P1 FADD.FTZ R204, R204, R77 ;  /* 0x0000004dcccc1221 */ /* 0x000fe20000010000 */
[-C--:B------:R-:W-:Y:S01]  /*2b30*/  FMUL.FTZ R77, R199, R190.reuse ;  /* 0x000000bec74d7220 */ /* 0x080fe20000410000 */
[----:B------:R-:W-:Y:S01]  /*2b40*/  LOP3.LUT P2, RZ, R97, 0xff, RZ, 0xc0, !PT ;  /* 0x000000ff61ff7812 */ /* 0x000fe2000784c0ff */
[-C--:B------:R-:W-:Y:S01]  /*2b50*/  FMUL.FTZ R97, R202, R190.reuse ;  /* 0x000000beca617220 */ /* 0x080fe20000410000 */
[----:B------:R-:W-:Y:S01]  /*2b60*/  @P1 FADD.FTZ R205, R205, R96 ;  /* 0x00000060cdcd1221 */ /* 0x000fe20000010000 */
[-C--:B------:R-:W-:Y:S01]  /*2b70*/  FMUL.FTZ R96, R201, R190.reuse ;  /* 0x000000bec9607220 */ /* 0x080fe20000410000 */
[----:B------:R-:W-:Y:S01]  /*2b80*/  FMUL.FTZ R77, R77, UR14 ;  /* 0x0000000e4d4d7c20 */ /* 0x000fe20008410000 */
[----:B------:R-:W-:Y:S01]  /*2b90*/  FMUL.FTZ R97, R97, UR14 ;  /* 0x0000000e61617c20 */ /* 0x000fe20008410000 */
[-C--:B------:R-:W-:Y:S01]  /*2ba0*/  FMUL.FTZ R207, R205, R190.reuse ;  /* 0x000000becdcf7220 */ /* 0x080fe20000410000 */
[----:B------:R-:W-:Y:S01]  /*2bb0*/  FMUL.FTZ R96, R96, UR14 ;  /* 0x0000000e60607c20 */ /* 0x000fe20008410000 */
[----:B------:R-:W-:Y:S01]  /*2bc0*/  FADD.FTZ R231, R231, -R88 ;  /* 0x80000058e7e77221 */ /* 0x000fe20000010000 */
[----:B------:R-:W-:Y:S01]  /*2bd0*/  FSEL R198, R77, RZ, P6 ;  /* 0x000000ff4dc67208 */ /* 0x000fe20003000000 */
[-C--:B------:R-:W-:Y:S01]  /*2be0*/  FMUL.FTZ R77, R203, R190.reuse ;  /* 0x000000becb4d7220 */ /* 0x080fe20000410000 */
[----:B------:R-:W-:Y:S01]  /*2bf0*/  FSEL R200, R97, RZ, P5 ;  /* 0x000000ff61c87208 */ /* 0x000fe20002800000 */
[-C--:B------:R-:W-:Y:S01]  /*2c00*/  FMUL.FTZ R97, R204, R190.reuse ;  /* 0x000000becc617220 */ /* 0x080fe20000410000 */
[----:B------:R-:W-:Y:S01]  /*2c10*/  FSEL R100, R96, RZ, P3 ;  /* 0x000000ff60647208 */ /* 0x000fe20001800000 */
[----:B------:R-:W-:Y:S01]  /*2c20*/  FMUL.FTZ R77, R77, UR14 ;  /* 0x0000000e4d4d7c20 */ /* 0x000fe20008410000 */
[C---:B------:R-:W-:Y:S01]  /*2c30*/  LOP3.LUT P6, RZ, R78.reuse, 0xff00, RZ, 0xc0, !PT ;  /* 0x0000ff004eff7812 */ /* 0x040fe200078cc0ff */
[----:B------:R-:W-:Y:S01]  /*2c40*/  FMUL.FTZ R97, R97, UR14 ;  /* 0x0000000e61617c20 */ /* 0x000fe20008410000 */
[----:B------:R-:W-:Y:S01]  /*2c50*/  LOP3.LUT P3, RZ, R78, 0xff0000, RZ, 0xc0, !PT ;  /* 0x00ff00004eff7812 */ /* 0x000fe2000786c0ff */
[-CC-:B------:R-:W-:Y:S01]  /*2c60*/  FFMA.FTZ R92, R92, R247.reuse, R246.reuse ;  /* 0x000000f75c5c7223 */ /* 0x180fe200000100f6 */
[----:B------:R-:W-:Y:S01]  /*2c70*/  LOP3.LUT P5, RZ, R78, 0xff000000, RZ, 0xc0, !PT ;  /* 0xff0000004eff7812 */ /* 0x000fe200078ac0ff */
[----:B------:R-:W-:Y:S01]  /*2c80*/  FMUL.FTZ R78, R206, R190 ;  /* 0x000000bece4e7220 */ /* 0x000fe20000410000 */
[----:B------:R-:W-:Y:S01]  /*2c90*/  FSEL R97, R97, RZ, P6 ;  /* 0x000000ff61617208 */ /* 0x000fe20003000000 */
[-C--:B------:R-:W-:Y:S01]  /*2ca0*/  FFMA.FTZ R89, R89, R247.reuse, R246 ;  /* 0x000000f759597223 */ /* 0x080fe200000100f6 */
[----:B------:R-:W-:Y:S01]  /*2cb0*/  LOP3.LUT P6, RZ, R79, 0xff0000, RZ, 0xc0, !PT ;  /* 0x00ff00004fff7812 */ /* 0x000fe200078cc0ff */
[----:B------:R-:W-:Y:S01]  /*2cc0*/  FMUL.FTZ R96, R78, UR14 ;  /* 0x0000000e4e607c20 */ /* 0x000fe20008410000 */
[----:B------:R-:W-:Y:S01]  /*2cd0*/  FSEL R78, R77, RZ, P4 ;  /* 0x000000ff4d4e7208 */ /* 0x000fe20002000000 */
[----:B------:R-:W-:Y:S01]  /*2ce0*/  FMUL.FTZ R77, R207, UR14 ;  /* 0x0000000ecf4d7c20 */ /* 0x000fe20008410000 */
[----:B------:R-:W-:Y:S01]  /*2cf0*/  LOP3.LUT P4, RZ, R79, 0xff, RZ, 0xc0, !PT ;  /* 0x000000ff4fff7812 */ /* 0x000fe2000788c0ff */
[----:B------:R-:W-:Y:S01]  /*2d00*/  FADD.FTZ R207, R103, -R90 ;  /* 0x8000005a67cf7221 */ /* 0x000fe20000010000 */
[----:B------:R-:W-:Y:S01]  /*2d10*/  FSEL R96, R96, RZ, P2 ;  /* 0x000000ff60607208 */ /* 0x000fe20001000000 */
[----:B------:R-:W-:Y:S01]  /*2d20*/  @P1 HADD2.F32 R90, -RZ, R61.H1_H1 ;  /* 0x3000003dff5a1230 */ /* 0x000fe20000004100 */
[----:B------:R-:W-:Y:S01]  /*2d30*/  FSEL R77, R77, RZ, P3 ;  /* 0x000000ff4d4d7208 */ /* 0x000fe20001800000 */
[----:B------:R-:W-:Y:S01]  /*2d40*/  FADD.FTZ R227, R229, -R92 ;  /* 0x8000005ce5e37221 */ /* 0x000fe20000010000 */
[C---:B------:R-:W-:Y:S01]  /*2d50*/  LOP3.LUT P2, RZ, R79.reuse, 0xff00, RZ, 0xc0, !PT ;  /* 0x0000ff004fff7812 */ /* 0x040fe2000784c0ff */
[----:B------:R-:W-:Y:S01]  /*2d60*/  FADD.FTZ R229, R104, -R89 ;  /* 0x8000005968e57221 */ /* 0x000fe20000010000 */
[----:B------:R-:W-:Y:S01]  /*2d70*/  LOP3.LUT P3, RZ, R79, 0xff000000, RZ, 0xc0, !PT ;  /* 0xff0000004fff7812 */ /* 0x000fe2000786c0ff */
[-CC-:B------:R-:W-:Y:S01]  /*2d80*/  FFMA.FTZ R79, R94, R247.reuse, R246.reuse ;  /* 0x000000f75e4f7223 */ /* 0x180fe200000100f6 */
[-CC-:B------:R-:W-:Y:S01]  /*2d90*/  FFMA.FTZ R94, R95, R247.reuse, R246.reuse ;  /* 0x000000f75f5e7223 */ /* 0x180fe200000100f6 */
[-CC-:B------:R-:W-:Y:S01]  /*2da0*/  FFMA.FTZ R95, R93, R247.reuse, R246.reuse ;  /* 0x000000f75d5f7223 */ /* 0x180fe200000100f6 */
[----:B------:R-:W-:Y:S01]  /*2db0*/  FFMA.FTZ R91, R91, R247, R246 ;  /* 0x000000f75b5b7223 */ /* 0x000fe200000100f6 */
[----:B------:R-:W-:Y:S01]  /*2dc0*/  FADD.FTZ R245, R228, -R79 ;  /* 0x8000004fe4f57221 */ /* 0x000fe20000010000 */
[----:B------:R-:W-:Y:S01]  /*2dd0*/  FADD.FTZ R79, R101, -R94 ;  /* 0x8000005e654f7221 */ /* 0x000fe20000010000 */
[----:B------:R-:W-:Y:S01]  /*2de0*/  FADD.FTZ R95, R102, -R95 ;  /* 0x8000005f665f7221 */ /* 0x000fe20000010000 */
[C---:B------:R-:W-:Y:S01]  /*2df0*/  FMUL.FTZ R227, R196.reuse, R227 ;  /* 0x000000e3c4e37220 */ /* 0x040fe20000410000 */
[C---:B------:R-:W-:Y:S01]  /*2e00*/  FMUL.FTZ R101, R196.reuse, R245 ;  /* 0x000000f5c4657220 */ /* 0x040fe20000410000 */
[----:B------:R-:W-:Y:S01]  /*2e10*/  FMUL.FTZ R104, R196, R79 ;  /* 0x0000004fc4687220 */ /* 0x000fe20000410000 */
[----:B------:R-:W-:-:S02]  /*2e20*/  @P1 HADD2.F32 R79, -RZ, R62.H0_H0 ;  /* 0x2000003eff4f1230 */ /* 0x000fc40000004100 */
[----:B------:R-:W-:Y:S01]  /*2e30*/  FMUL.FTZ R103, R196, R95 ;  /* 0x0000005fc4677220 */ /* 0x000fe20000410000 */
[----:B------:R-:W-:Y:S01]  /*2e40*/  @P1 FADD.FTZ R101, R101, R90 ;  /* 0x0000005a65651221 */ /* 0x000fe20000010000 */
[----:B------:R-:W-:Y:S02]  /*2e50*/  @P1 HADD2.F32 R90, -RZ, R63.H0_H0 ;  /* 0x2000003fff5a1230 */ /* 0x000fe40000004100 */
[----:B------:R-:W-:Y:S01]  /*2e60*/  FADD.FTZ R91, R230, -R91 ;  /* 0x8000005be65b7221 */ /* 0x000fe20000010000 */
[----:B------:R-:W-:Y:S01]  /*2e70*/  @P1 FADD.FTZ R104, R104, R79 ;  /* 0x0000004f68681221 */ /* 0x000fe20000010000 */
[----:B------:R-:W-:Y:S01]  /*2e80*/  FMUL.FTZ R88, R101, R190 ;  /* 0x000000be65587220 */ /* 0x000fe20000410000 */
[----:B------:R-:W-:Y:S02]  /*2e90*/  @P1 HADD2.F32 R79, -RZ, R56.H0_H0 ;  /* 0x20000038ff4f1230 */ /* 0x000fe40000004100 */
[----:B------:R-:W-:Y:S01]  /*2ea0*/  @P1 FADD.FTZ R103, R103, R90 ;  /* 0x0000005a67671221 */ /* 0x000fe20000010000 */
[----:B------:R-:W-:Y:S01]  /*2eb0*/  FMUL.FTZ R207, R196, R207 ;  /* 0x000000cfc4cf7220 */ /* 0x000fe20000410000 */
[----:B------:R-:W-:Y:S01]  /*2ec0*/  FMUL.FTZ R88, R88, UR14 ;  /* 0x0000000e58587c20 */ /* 0x000fe20008410000 */
[C---:B------:R-:W-:Y:S01]  /*2ed0*/  FMUL.FTZ R90, R196.reuse, R91 ;  /* 0x0000005bc45a7220 */ /* 0x040fe20000410000 */
[----:B------:R-:W-:Y:S01]  /*2ee0*/  MOV R89, R80 ;  /* 0x0000005000597202 */ /* 0x000fe20000000f00 */
[C---:B------:R-:W-:Y:S01]  /*2ef0*/  FMUL.FTZ R91, R196.reuse, R231 ;  /* 0x000000e7c45b7220 */ /* 0x040fe20000410000 */
[----:B------:R-:W-:Y:S01]  /*2f00*/  FMUL.FTZ R92, R196, R229 ;  /* 0x000000e5c45c7220 */ /* 0x000fe20000410000 */
[----:B------:R-:W-:Y:S01]  /*2f10*/  FSEL R93, R88, RZ, P5 ;  /* 0x000000ff585d7208 */ /* 0x000fe20002800000 */
[----:B------:R-:W-:-:S02]  /*2f20*/  @P1 HADD2.F32 R88, -RZ, R62.H1_H1 ;  /* 0x3000003eff581230 */ /* 0x000fc40000004100 */
[----:B------:R-:W-:Y:S01]  /*2f30*/  @P1 FADD.FTZ R90, R90, R79 ;  /* 0x0000004f5a5a1221 */ /* 0x000fe20000010000 */
[----:B------:R-:W-:Y:S01]  /*2f40*/  @P1 HADD2.F32 R79, -RZ, R57.H0_H0 ;  /* 0x20000039ff4f1230 */ /* 0x000fe20000004100 */
[----:B------:R-:W-:Y:S01]  /*2f50*/  LOP3.LUT P5, RZ, R89, 0xff, RZ, 0xc0, !PT ;  /* 0x000000ff59ff7812 */ /* 0x000fe200078ac0ff */
[-C--:B------:R-:W-:Y:S01]  /*2f60*/  FMUL.FTZ R89, R103, R190.reuse ;  /* 0x000000be67597220 */ /* 0x080fe20000410000 */
[----:B------:R-:W-:Y:S01]  /*2f70*/  @P1 FADD.FTZ R227, R227, R88 ;  /* 0x00000058e3e31221 */ /* 0x000fe20000010000 */
[----:B------:R-:W-:Y:S02]  /*2f80*/  @P1 HADD2.F32 R88, -RZ, R63.H1_H1 ;  /* 0x3000003fff581230 */ /* 0x000fe40000004100 */
[----:B------:R-:W-:Y:S01]  /*2f90*/  @P1 FADD.FTZ R92, R92, R79 ;  /* 0x0000004f5c5c1221 */ /* 0x000fe20000010000 */
[----:B------:R-:W-:Y:S01]  /*2fa0*/  FMUL.FTZ R79, R104, R190 ;  /* 0x000000be684f7220 */ /* 0x000fe20000410000 */
[----:B------:R-:W-:Y:S01]  /*2fb0*/  FMUL.FTZ R89, R89, UR14 ;  /* 0x0000000e59597c20 */ /* 0x000fe20008410000 */
[----:B------:R-:W-:Y:S01]  /*2fc0*/  FFMA.FTZ R86, R86, R247, R246 ;  /* 0x000000f756567223 */ /* 0x000fe200000100f6 */
[----:B------:R-:W-:Y:S01]  /*2fd0*/  @P1 FADD.FTZ R207, R207, R88 ;  /* 0x00000058cfcf1221 */ /* 0x000fe20000010000 */
[----:B------:R-:W-:-:S02]  /*2fe0*/  @P1 HADD2.F32 R88, -RZ, R56.H1_H1 ;  /* 0x30000038ff581230 */ /* 0x000fc40000004100 */
[----:B------:R-:W-:Y:S01]  /*2ff0*/  FMUL.FTZ R79, R79, UR14 ;  /* 0x0000000e4f4f7c20 */ /* 0x000fe20008410000 */
[----:B------:R-:W-:Y:S01]  /*3000*/  FSEL R102, R89, RZ, P6 ;  /* 0x000000ff59667208 */ /* 0x000fe20003000000 */
[-C--:B------:R-:W-:Y:S01]  /*3010*/  FMUL.FTZ R89, R92, R190.reuse ;  /* 0x000000be5c597220 */ /* 0x080fe20000410000 */
[C---:B------:R-:W-:Y:S01]  /*3020*/  LOP3.LUT P6, RZ, R80.reuse, 0xff000000, RZ, 0xc0, !PT ;  /* 0xff00000050ff7812 */ /* 0x040fe200078cc0ff */
[----:B------:R-:W-:Y:S01]  /*3030*/  @P1 FADD.FTZ R91, R91, R88 ;  /* 0x000000585b5b1221 */ /* 0x000fe20000010000 */
[-C--:B------:R-:W-:Y:S01]  /*3040*/  FMUL.FTZ R88, R227, R190.reuse ;  /* 0x000000bee3587220 */ /* 0x080fe20000410000 */
[----:B------:R-:W-:Y:S01]  /*3050*/  FSEL R95, R79, RZ, P4 ;  /* 0x000000ff4f5f7208 */ /* 0x000fe20002000000 */
[-C--:B------:R-:W-:Y:S01]  /*3060*/  FMUL.FTZ R79, R207, R190.reuse ;  /* 0x000000becf4f7220 */ /* 0x080fe20000410000 */
[----:B------:R-:W-:Y:S01]  /*3070*/  LOP3.LUT P4, RZ, R80, 0xff00, RZ, 0xc0, !PT ;  /* 0x0000ff0050ff7812 */ /* 0x000fe2000788c0ff */
[----:B------:R-:W-:Y:S01]  /*3080*/  FMUL.FTZ R88, R88, UR14 ;  /* 0x0000000e58587c20 */ /* 0x000fe20008410000 */
[----:B------:R-:W-:Y:S01]  /*3090*/  FMUL.FTZ R89, R89, UR14 ;  /* 0x0000000e59597c20 */ /* 0x000fe20008410000 */
[----:B------:R-:W-:Y:S01]  /*30a0*/  FMUL.FTZ R79, R79, UR14 ;  /* 0x0000000e4f4f7c20 */ /* 0x000fe20008410000 */
[-CC-:B------:R-:W-:Y:S01]  /*30b0*/  FFMA.FTZ R229, R208, R247.reuse, R246.reuse ;  /* 0x000000f7d0e57223 */ /* 0x180fe200000100f6 */
[-CC-:B------:R-:W-:Y:S01]  /*30c0*/  FFMA.FTZ R210, R210, R247.reuse, R246.reuse ;  /* 0x000000f7d2d27223 */ /* 0x180fe200000100f6 */
[----:B------:R-:W-:Y:S01]  /*30d0*/  FSEL R94, R88, RZ, P2 ;  /* 0x000000ff585e7208 */ /* 0x000fe20001000000 */
[-C--:B------:R-:W-:Y:S01]  /*30e0*/  FMUL.FTZ R88, R91, R190.reuse ;  /* 0x000000be5b587220 */ /* 0x080fe20000410000 */
[----:B------:R-:W-:Y:S01]  /*30f0*/  LOP3.LUT P2, RZ, R80, 0xff0000, RZ, 0xc0, !PT ;  /* 0x00ff000050ff7812 */ /* 0x000fe2000784c0ff */
[----:B------:R-:W-:Y:S01]  /*3100*/  FMUL.FTZ R80, R90, R190 ;  /* 0x000000be5a507220 */ /* 0x000fe20000410000 */
[----:B------:R-:W-:Y:S01]  /*3110*/  FSEL R79, R79, RZ, P3 ;  /* 0x000000ff4f4f7208 */ /* 0x000fe20001800000 */
[----:B------:R-:W-:Y:S01]  /*3120*/  FMUL.FTZ R88, R88, UR14 ;  /* 0x0000000e58587c20 */ /* 0x000fe20008410000 */
[----:B------:R-:W-:Y:S01]  /*3130*/  FSEL R89, R89, RZ, P2 ;  /* 0x000000ff59597208 */ /* 0x000fe20001000000 */
[----:B------:R-:W-:Y:S01]  /*3140*/  FMUL.FTZ R80, R80, UR14 ;  /* 0x0000000e50507c20 */ /* 0x000fe20008410000 */
[----:B------:R-:W-:Y:S01]  /*3150*/  LOP3.LUT P3, RZ, R81, 0xff, RZ, 0xc0, !PT ;  /* 0x000000ff51ff7812 */ /* 0x000fe2000786c0ff */
[----:B------:R-:W-:Y:S01]  /*3160*/  FADD.FTZ R229, R106, -R229 ;  /* 0x800000e56ae57221 */ /* 0x000fe20000010000 */
[----:B------:R-:W-:Y:S01]  /*3170*/  FSEL R88, R88, RZ, P4 ;  /* 0x000000ff58587208 */ /* 0x000fe20002000000 */
[----:B------:R-:W-:Y:S01]  /*3180*/  FFMA.FTZ R211, R211, R247, R246 ;  /* 0x000000f7d3d37223 */ /* 0x000fe200000100f6 */
[----:B------:R-:W-:Y:S01]  /*3190*/  FSEL R80, R80, RZ, P5 ;  /* 0x000000ff50507208 */ /* 0x000fe20002800000 */
[----:B------:R-:W-:Y:S01]  /*31a0*/  FMUL.FTZ R229, R196, R229 ;  /* 0x000000e5c4e57220 */ /* 0x000fe20000410000 */
[----:B------:R-:W-:Y:S01]  /*31b0*/  LOP3.LUT P5, RZ, R81, 0xff00, RZ, 0xc0, !PT ;  /* 0x0000ff0051ff7812 */ /* 0x000fe200078ac0ff */
[----:B------:R-:W-:Y:S01]  /*31c0*/  FADD.FTZ R107, R107, -R210 ;  /* 0x800000d26b6b7221 */ /* 0x000fe20000010000 */
[C---:B------:R-:W-:Y:S01]  /*31d0*/  LOP3.LUT P4, RZ, R81.reuse, 0xff0000, RZ, 0xc0, !PT ;  /* 0x00ff000051ff7812 */ /* 0x040fe2000788c0ff */
[----:B------:R-:W-:Y:S01]  /*31e0*/  FADD.FTZ R211, R234, -R211 ;  /* 0x800000d3ead37221 */ /* 0x000fe20000010000 */
[----:B------:R-:W-:Y:S01]  /*31f0*/  LOP3.LUT P2, RZ, R81, 0xff000000, RZ, 0xc0, !PT ;  /* 0xff00000051ff7812 */ /* 0x000fe2000784c0ff */
[-C--:B------:R-:W-:Y:S01]  /*3200*/  FFMA.FTZ R81, R87, R247.reuse, R246 ;  /* 0x000000f757517223 */ /* 0x080fe200000100f6 */
[----:B------:R-:W-:Y:S01]  /*3210*/  FADD.FTZ R87, R105, -R86 ;  /* 0x8000005669577221 */ /* 0x000fe20000010000 */
[-CC-:B------:R-:W-:Y:S01]  /*3220*/  FFMA.FTZ R86, R209, R247.reuse, R246.reuse ;  /* 0x000000f7d1567223 */ /* 0x180fe200000100f6 */
[----:B------:R-:W-:Y:S01]  /*3230*/  FFMA.FTZ R105, R212, R247, R246 ;  /* 0x000000f7d4697223 */ /* 0x000fe200000100f6 */
[----:B------:R-:W-:Y:S01]  /*3240*/  FADD.FTZ R81, R232, -R81 ;  /* 0x80000051e8517221 */ /* 0x000fe20000010000 */
[----:B------:R-:W-:Y:S01]  /*3250*/  FMUL.FTZ R87, R196, R87 ;  /* 0x00000057c4577220 */ /* 0x000fe20000410000 */
[----:B------:R-:W-:Y:S01]  /*3260*/  FADD.FTZ R233, R233, -R86 ;  /* 0x80000056e9e97221 */ /* 0x000fe20000010000 */
[----:B------:R-:W-:-:S02]  /*3270*/  @P1 HADD2.F32 R86, -RZ, R57.H1_H1 ;  /* 0x30000039ff561230 */ /* 0x000fc40000004100 */
[----:B------:R-:W-:Y:S01]  /*3280*/  FADD.FTZ R209, R108, -R105 ;  /* 0x800000696cd17221 */ /* 0x000fe20000010000 */
[--C-:B------:R-:W-:Y:S02]  /*3290*/  @P1 HADD2.F32 R106, -RZ, R58.reuse.H0_H0 ;  /* 0x2000003aff6a1230 */ /* 0x100fe40000004100 */
[C---:B------:R-:W-:Y:S01]  /*32a0*/  FMUL.FTZ R212, R196.reuse, R233 ;  /* 0x000000e9c4d47220 */ /* 0x040fe20000410000 */
[C---:B------:R-:W-:Y:S01]  /*32b0*/  FMUL.FTZ R228, R196.reuse, R107 ;  /* 0x0000006bc4e47220 */ /* 0x040fe20000410000 */
[----:B------:R-:W-:Y:S01]  /*32c0*/  @P1 FADD.FTZ R87, R87, R86 ;  /* 0x0000005657571221 */ /* 0x000fe20000010000 */
[----:B------:R-:W-:Y:S01]  /*32d0*/  FFMA.FTZ R86, R213, R247, R246 ;  /* 0x000000f7d5567223 */ /* 0x000fe200000100f6 */
[C---:B------:R-:W-:Y:S01]  /*32e0*/  FMUL.FTZ R213, R196.reuse, R81 ;  /* 0x00000051c4d57220 */ /* 0x040fe20000410000 */
[----:B------:R-:W-:Y:S01]  /*32f0*/  MOV R81, R82 ;  /* 0x0000005200517202 */ /* 0x000fe20000000f00 */
[C---:B------:R-:W-:Y:S01]  /*3300*/  FMUL.FTZ R105, R196.reuse, R211 ;  /* 0x000000d3c4697220 */ /* 0x040fe20000410000 */
[----:B------:R-:W-:Y:S01]  /*3310*/  FADD.FTZ R235, R235, -R86 ;  /* 0x80000056ebeb7221 */ /* 0x000fe20000010000 */
[----:B------:R-:W-:Y:S01]  /*3320*/  FMUL.FTZ R86, R87, R190 ;  /* 0x000000be57567220 */ /* 0x000fe20000410000 */
[----:B------:R-:W-:Y:S01]  /*3330*/  @P1 FADD.FTZ R213, R213, R106 ;  /* 0x0000006ad5d51221 */ /* 0x000fe20000010000 */
[C---:B------:R-:W-:Y:S01]  /*3340*/  FMUL.FTZ R106, R196.reuse, R209 ;  /* 0x000000d1c46a7220 */ /* 0x040fe20000410000 */
[----:B------:R-:W-:Y:S01]  /*3350*/  FMUL.FTZ R107, R196, R235 ;  /* 0x000000ebc46b7220 */ /* 0x000fe20000410000 */
[----:B------:R-:W-:Y:S01]  /*3360*/  FMUL.FTZ R86, R86, UR14 ;  /* 0x0000000e56567c20 */ /* 0x000fe20008410000 */
[-CC-:B------:R-:W-:Y:S01]  /*3370*/  FFMA.FTZ R214, R214, R247.reuse, R246.reuse ;  /* 0x000000f7d6d67223 */ /* 0x180fe200000100f6 */
[-CC-:B------:R-:W-:Y:S01]  /*3380*/  FFMA.FTZ R219, R219, R247.reuse, R246.reuse ;  /* 0x000000f7dbdb7223 */ /* 0x180fe200000100f6 */
[-CC-:B------:R-:W-:Y:S01]  /*3390*/  FFMA.FTZ R222, R222, R247.reuse, R246.reuse ;  /* 0x000000f7dede7223 */ /* 0x180fe200000100f6 */
[----:B------:R-:W-:Y:S01]  /*33a0*/  FFMA.FTZ R231, R216, R247, R246 ;  /* 0x000000f7d8e77223 */ /* 0x000fe200000100f6 */
[----:B------:R-:W-:Y:S01]  /*33b0*/  FSEL R108, R86, RZ, P6 ;  /* 0x000000ff566c7208 */ /* 0x000fe20003000000 */
[----:B------:R-:W-:Y:S01]  /*33c0*/  @P1 HADD2.F32 R86, -RZ, R58.H1_H1 ;  /* 0x3000003aff561230 */ /* 0x000fe20000004100 */
[----:B------:R-:W-:Y:S01]  /*33d0*/  LOP3.LUT P6, RZ, R81, 0xff, RZ, 0xc0, !PT ;  /* 0x000000ff51ff7812 */ /* 0x000fe200078cc0ff */
[----:B------:R-:W-:-:S02]  /*33e0*/  @P1 HADD2.F32 R81, -RZ, R59.H0_H0 ;  /* 0x2000003bff511230 */ /* 0x000fc40000004100 */
[----:B------:R-:W-:Y:S01]  /*33f0*/  FFMA.FTZ R216, R225, R247, R246 ;  /* 0x000000f7e1d87223 */ /* 0x000fe200000100f6 */
[----:B------:R-:W-:Y:S01]  /*3400*/  FADD.FTZ R219, R238, -R219 ;  /* 0x800000dbeedb7221 */ /* 0x000fe20000010000 */
[----:B------:R-:W-:Y:S01]  /*3410*/  @P1 FADD.FTZ R229, R229, R86 ;  /* 0x00000056e5e51221 */ /* 0x000fe20000010000 */
[----:B------:R-:W-:Y:S02]  /*3420*/  @P1 HADD2.F32 R86, -RZ, R52.H0_H0 ;  /* 0x20000034ff561230 */ /* 0x000fe40000004100 */
[----:B------:R-:W-:Y:S01]  /*3430*/  @P1 FADD.FTZ R212, R212, R81 ;  /* 0x00000051d4d41221 */ /* 0x000fe20000010000 */
[----:B------:R-:W-:Y:S02]  /*3440*/  @P1 HADD2.F32 R81, -RZ, R59.H1_H1 ;  /* 0x3000003bff511230 */ /* 0x000fe40000004100 */
[----:B------:R-:W-:Y:S01]  /*3450*/  FADD.FTZ R73, R73, -R222 ;  /* 0x800000de49497221 */ /* 0x000fe20000010000 */
[----:B------:R-:W-:Y:S01]  /*3460*/  FADD.FTZ R241, R241, -R216 ;  /* 0x800000d8f1f17221 */ /* 0x000fe20000010000 */
[----:B------:R-:W-:Y:S01]  /*3470*/  @P1 FADD.FTZ R105, R105, R86 ;  /* 0x0000005669691221 */ /* 0x000fe20000010000 */
[----:B------:R-:W-:-:S02]  /*3480*/  @P1 HADD2.F32 R86, -RZ, R53.H0_H0 ;  /* 0x20000035ff561230 */ /* 0x000fc40000004100 */
[----:B------:R-:W-:Y:S01]  /*3490*/  @P1 FADD.FTZ R228, R228, R81 ;  /* 0x00000051e4e41221 */ /* 0x000fe20000010000 */
[----:B------:R-:W-:Y:S02]  /*34a0*/  @P1 HADD2.F32 R81, -RZ, R52.H1_H1 ;  /* 0x30000034ff511230 */ /* 0x000fe40000004100 */
[-C--:B------:R-:W-:Y:S01]  /*34b0*/  FMUL.FTZ R208, R212, R190.reuse ;  /* 0x000000bed4d07220 */ /* 0x080fe20000410000 */
[----:B------:R-:W-:Y:S01]  /*34c0*/  FMUL.FTZ R216, R196, R219 ;  /* 0x000000dbc4d87220 */ /* 0x000fe20000410000 */
[----:B------:R-:W-:Y:S01]  /*34d0*/  @P1 FADD.FTZ R107, R107, R86 ;  /* 0x000000566b6b1221 */ /* 0x000fe20000010000 */
[-C--:B------:R-:W-:Y:S01]  /*34e0*/  FMUL.FTZ R86, R229, R190.reuse ;  /* 0x000000bee5567220 */ /* 0x080fe20000410000 */
[----:B------:R-:W-:Y:S01]  /*34f0*/  @P1 FADD.FTZ R106, R106, R81 ;  /* 0x000000516a6a1221 */ /* 0x000fe20000010000 */
[-C--:B------:R-:W-:Y:S01]  /*3500*/  FMUL.FTZ R81, R213, R190.reuse ;  /* 0x000000bed5517220 */ /* 0x080fe20000410000 */
[----:B------:R-:W-:Y:S01]  /*3510*/  FMUL.FTZ R210, R208, UR14 ;  /* 0x0000000ed0d27c20 */ /* 0x000fe20008410000 */
[----:B------:R-:W-:Y:S01]  /*3520*/  FMUL.FTZ R86, R86, UR14 ;  /* 0x0000000e56567c20 */ /* 0x000fe20008410000 */
[-C--:B------:R-:W-:Y:S01]  /*3530*/  FMUL.FTZ R230, R107, R190.reuse ;  /* 0x000000be6be67220 */ /* 0x080fe20000410000 */
[----:B------:R-:W-:Y:S01]  /*3540*/  FMUL.FTZ R81, R81, UR14 ;  /* 0x0000000e51517c20 */ /* 0x000fe20008410000 */
[-CC-:B------:R-:W-:Y:S01]  /*3550*/  FFMA.FTZ R232, R218, R247.reuse, R246.reuse ;  /* 0x000000f7dae87223 */ /* 0x180fe200000100f6 */
[----:B------:R-:W-:Y:S01]  /*3560*/  FSEL R210, R210, RZ, P4 ;  /* 0x000000ffd2d27208 */ /* 0x000fe20002000000 */
[----:B------:R-:W-:Y:S01]  /*3570*/  FMUL.FTZ R230, R230, UR14 ;  /* 0x0000000ee6e67c20 */ /* 0x000fe20008410000 */
[----:B------:R-:W-:Y:S01]  /*3580*/  FSEL R208, R86, RZ, P5 ;  /* 0x000000ff56d07208 */ /* 0x000fe20002800000 */
[-C--:B------:R-:W-:Y:S01]  /*3590*/  FMUL.FTZ R86, R106, R190.reuse ;  /* 0x000000be6a567220 */ /* 0x080fe20000410000 */
[----:B------:R-:W-:Y:S01]  /*35a0*/  FSEL R209, R81, RZ, P3 ;  /* 0x000000ff51d17208 */ /* 0x000fe20001800000 */
[-C--:B------:R-:W-:Y:S01]  /*35b0*/  FMUL.FTZ R81, R228, R190.reuse ;  /* 0x000000bee4517220 */ /* 0x080fe20000410000 */
[----:B------:R-:W-:Y:S01]  /*35c0*/  LOP3.LUT P3, RZ, R82, 0xff00, RZ, 0xc0, !PT ;  /* 0x0000ff0052ff7812 */ /* 0x000fe2000786c0ff */
[----:B------:R-:W-:Y:S01]  /*35d0*/  FMUL.FTZ R86, R86, UR14 ;  /* 0x0000000e56567c20 */ /* 0x000fe20008410000 */
[C---:B------:R-:W-:Y:S01]  /*35e0*/  LOP3.LUT P5, RZ, R82.reuse, 0xff0000, RZ, 0xc0, !PT ;  /* 0x00ff000052ff7812 */ /* 0x040fe200078ac0ff */
[----:B------:R-:W-:Y:S01]  /*35f0*/  FMUL.FTZ R81, R81, UR14 ;  /* 0x0000000e51517c20 */ /* 0x000fe20008410000 */
[----:B------:R-:W-:Y:S01]  /*3600*/  LOP3.LUT P4, RZ, R82, 0xff000000, RZ, 0xc0, !PT ;  /* 0xff00000052ff7812 */ /* 0x000fe2000788c0ff */
[----:B------:R-:W-:Y:S01]  /*3610*/  FMUL.FTZ R82, R105, R190 ;  /* 0x000000be69527220 */ /* 0x000fe20000410000 */
[----:B------:R-:W-:Y:S01]  /*3620*/  FFMA.FTZ R223, R223, R247, R246 ;  /* 0x000000f7dfdf7223 */ /* 0x000fe200000100f6 */
[----:B------:R-:W-:Y:S01]  /*3630*/  FMUL.FTZ R219, R196, R73 ;  /* 0x00000049c4db7220 */ /* 0x000fe20000410000 */
[----:B------:R-:W-:Y:S01]  /*3640*/  FSEL R211, R81, RZ, P2 ;  /* 0x000000ff51d37208 */ /* 0x000fe20001000000 */
[----:B------:R-:W-:Y:S01]  /*3650*/  FMUL.FTZ R82, R82, UR14 ;  /* 0x0000000e52527c20 */ /* 0x000fe20008410000 */
[----:B------:R-:W-:Y:S01]  /*3660*/  LOP3.LUT P2, RZ, R83, 0xff, RZ, 0xc0, !PT ;  /* 0x000000ff53ff7812 */ /* 0x000fe2000784c0ff */
[----:B------:R-:W-:Y:S01]  /*3670*/  FADD.FTZ R231, R110, -R231 ;  /* 0x800000e76ee77221 */ /* 0x000fe20000010000 */
[----:B------:R-:W-:-:S02]  /*3680*/  @P1 HADD2.F32 R73, -RZ, R54.H0_H0 ;  /* 0x20000036ff491230 */ /* 0x000fc40000004100 */
[----:B------:R-:W-:Y:S01]  /*3690*/  FADD.FTZ R111, R111, -R232 ;  /* 0x800000e86f6f7221 */ /* 0x000fe20000010000 */
[----:B------:R-:W-:Y:S01]  /*36a0*/  FSEL R81, R82, RZ, P6 ;  /* 0x000000ff52517208 */ /* 0x000fe20003000000 */
[----:B------:R-:W-:Y:S01]  /*36b0*/  @P1 HADD2.F32 R218, -RZ, R53.H1_H1 ;  /* 0x30000035ffda1230 */ /* 0x000fe20000004100 */
[----:B------:R-:W-:Y:S01]  /*36c0*/  FSEL R82, R86, RZ, P3 ;  /* 0x000000ff56527208 */ /* 0x000fe20001800000 */
[----:B------:R-:W-:Y:S01]  /*36d0*/  FMUL.FTZ R231, R196, R231 ;  /* 0x000000e7c4e77220 */ /* 0x000fe20000410000 */
[----:B------:R-:W-:Y:S01]  /*36e0*/  FSEL R86, R230, RZ, P5 ;  /* 0x000000ffe6567208 */ /* 0x000fe20002800000 */
[-CC-:B------:R-:W-:Y:S01]  /*36f0*/  FFMA.FTZ R230, R217, R247.reuse, R246.reuse ;  /* 0x000000f7d9e67223 */ /* 0x180fe200000100f6 */
[C---:B------:R-:W-:Y:S01]  /*3700*/  LOP3.LUT P6, RZ, R83.reuse, 0xff00, RZ, 0xc0, !PT ;  /* 0x0000ff0053ff7812 */ /* 0x040fe200078cc0ff */
[-C--:B------:R-:W-:Y:S01]  /*3710*/  FFMA.FTZ R217, R224, R247.reuse, R246 ;  /* 0x000000f7e0d97223 */ /* 0x080fe200000100f6 */
[----:B------:R-:W-:Y:S01]  /*3720*/  LOP3.LUT P3, RZ, R83, 0xff0000, RZ, 0xc0, !PT ;  /* 0x00ff000053ff7812 */ /* 0x000fe2000786c0ff */
[----:B------:R-:W-:Y:S01]  /*3730*/  FADD.FTZ R225, R237, -R230 ;  /* 0x800000e6ede17221 */ /* 0x000fe20000010000 */
[----:B------:R-:W-:Y:S01]  /*3740*/  LOP3.LUT P5, RZ, R83, 0xff000000, RZ, 0xc0, !PT ;  /* 0xff00000053ff7812 */ /* 0x000fe200078ac0ff */
[----:B------:R-:W-:Y:S01]  /*3750*/  FADD.FTZ R83, R109, -R214 ;  /* 0x800000d66d537221 */ /* 0x000fe20000010000 */
[-CC-:B------:R-:W-:Y:S01]  /*3760*/  FFMA.FTZ R109, R215, R247.reuse, R246.reuse ;  /* 0x000000f7d76d7223 */ /* 0x180fe200000100f6 */
[-CC-:B------:R-:W-:Y:S01]  /*3770*/  FFMA.FTZ R214, R221, R247.reuse, R246.reuse ;  /* 0x000000f7ddd67223 */ /* 0x180fe200000100f6 */
[-CC-:B------:R-:W-:Y:S01]  /*3780*/  FFMA.FTZ R215, R220, R247.reuse, R246.reuse ;  /* 0x000000f7dcd77223 */ /* 0x180fe200000100f6 */
[----:B------:R-:W-:Y:S01]  /*3790*/  FFMA.FTZ R247, R226, R247, R246 ;  /* 0x000000f7e2f77223 */ /* 0x000fe200000100f6 */
[----:B------:R-:W-:Y:S01]  /*37a0*/  FADD.FTZ R221, R236, -R109 ;  /* 0x8000006decdd7221 */ /* 0x000fe20000010000 */
[----:B------:R-:W-:Y:S01]  /*37b0*/  FMUL.FTZ R83, R196, R83 ;  /* 0x00000053c4537220 */ /* 0x000fe20000410000 */
[----:B------:R-:W-:Y:S01]  /*37c0*/  FADD.FTZ R215, R72, -R215 ;  /* 0x800000d748d77221 */ /* 0x000fe20000010000 */
[----:B------:R-:W-:-:S02]  /*37d0*/  @P1 HADD2.F32 R72, -RZ, R54.H1_H1 ;  /* 0x30000036ff481230 */ /* 0x000fc40000004100 */
[C---:B------:R-:W-:Y:S01]  /*37e0*/  FMUL.FTZ R226, R196.reuse, R221 ;  /* 0x000000ddc4e27220 */ /* 0x040fe20000410000 */
[----:B------:R-:W-:Y:S01]  /*37f0*/  @P1 FADD.FTZ R83, R83, R218 ;  /* 0x000000da53531221 */ /* 0x000fe20000010000 */
[----:B------:R-:W-:Y:S01]  /*3800*/  FMUL.FTZ R230, R196, R111 ;  /* 0x0000006fc4e67220 */ /* 0x000fe20000410000 */
[--C-:B------:R-:W-:Y:S02]  /*3810*/  @P1 HADD2.F32 R111, -RZ, R55.reuse.H1_H1 ;  /* 0x30000037ff6f1230 */ /* 0x100fe40000004100 */
[----:B------:R-:W-:Y:S01]  /*3820*/  @P1 FADD.FTZ R226, R226, R73 ;  /* 0x00000049e2e21221 */ /* 0x000fe20000010000 */
[----:B------:R-:W-:Y:S01]  /*3830*/  @P1 FADD.FTZ R231, R231, R72 ;  /* 0x00000048e7e71221 */ /* 0x000fe20000010000 */
[-C--:B------:R-:W-:Y:S01]  /*3840*/  FMUL.FTZ R109, R83, R190.reuse ;  /* 0x000000be536d7220 */ /* 0x080fe20000410000 */
[----:B------:R-:W-:Y:S01]  /*3850*/  FADD.FTZ R233, R74, -R217 ;  /* 0x800000d94ae97221 */ /* 0x000fe20000010000 */
[----:B------:R-:W-:Y:S01]  /*3860*/  FMUL.FTZ R72, R226, R190 ;  /* 0x000000bee2487220 */ /* 0x000fe20000410000 */
[----:B------:R-:W-:-:S02]  /*3870*/  @P1 HADD2.F32 R74, -RZ, R55.H0_H0 ;  /* 0x20000037ff4a1230 */ /* 0x000fc40000004100 */
[----:B------:R-:W-:Y:S01]  /*3880*/  FMUL.FTZ R109, R109, UR14 ;  /* 0x0000000e6d6d7c20 */ /* 0x000fe20008410000 */
[----:B------:R-:W-:Y:S01]  /*3890*/  FADD.FTZ R239, R239, -R214 ;  /* 0x800000d6efef7221 */ /* 0x000fe20000010000 */
[----:B------:R-:W-:Y:S01]  /*38a0*/  FMUL.FTZ R72, R72, UR14 ;  /* 0x0000000e48487c20 */ /* 0x000fe20008410000 */
[----:B------:R-:W-:Y:S01]  /*38b0*/  FMUL.FTZ R225, R196, R225 ;  /* 0x000000e1c4e17220 */ /* 0x000fe20000410000 */
[----:B------:R-:W-:Y:S01]  /*38c0*/  MOV R110, R84 ;  /* 0x00000054006e7202 */ /* 0x000fe20000000f00 */
[----:B------:R-:W-:Y:S01]  /*38d0*/  FADD.FTZ R223, R240, -R223 ;  /* 0x800000dff0df7221 */ /* 0x000fe20000010000 */
[----:B------:R-:W-:Y:S01]  /*38e0*/  @P1 FADD.FTZ R230, R230, R111 ;  /* 0x0000006fe6e61221 */ /* 0x000fe20000010000 */
[----:B------:R-:W-:Y:S01]  /*38f0*/  FSEL R232, R72, RZ, P2 ;  /* 0x000000ff48e87208 */ /* 0x000fe20001000000 */
[----:B------:R-:W-:Y:S01]  /*3900*/  @P1 HADD2.F32 R73, -RZ, R48.H0_H0 ;  /* 0x20000030ff491230 */ /* 0x000fe20000004100 */
[----:B------:R-:W-:Y:S01]  /*3910*/  ISETP.NE.U32.AND P2, PT, RZ, UR12, PT ;  /* 0x0000000cff007c0c */ /* 0x000fe2000bf45070 */
[----:B------:R-:W-:Y:S01]  /*3920*/  FMUL.FTZ R72, R231, R190 ;  /* 0x000000bee7487220 */ /* 0x000fe20000410000 */
[----:B------:R-:W-:Y:S01]  /*3930*/  FADD.FTZ R247, R242, -R247 ;  /* 0x800000f7f2f77221 */ /* 0x000fe20000010000 */
[----:B------:R-:W-:Y:S01]  /*3940*/  @P1 HADD2.F32 R111, -RZ, R49.H0_H0 ;  /* 0x20000031ff6f1230 */ /* 0x000fe20000004100 */
[----:B------:R-:W-:Y:S01]  /*3950*/  FSEL R109, R109, RZ, P4 ;  /* 0x000000ff6d6d7208 */ /* 0x000fe20002000000 */
[----:B------:R-:W-:Y:S01]  /*3960*/  FMUL.FTZ R218, R196, R239 ;  /* 0x000000efc4da7220 */ /* 0x000fe20000410000 */
[----:B------:R-:W-:Y:S01]  /*3970*/  @P1 FADD.FTZ R225, R225, R74 ;  /* 0x0000004ae1e11221 */ /* 0x000fe20000010000 */
[----:B------:R-:W-:Y:S01]  /*3980*/  LOP3.LUT P4, RZ, R110, 0xff, RZ, 0xc0, !PT ;  /* 0x000000ff6eff7812 */ /* 0x000fe2000788c0ff */
[----:B------:R-:W-:Y:S01]  /*3990*/  FMUL.FTZ R220, R196, R223 ;  /* 0x000000dfc4dc7220 */ /* 0x000fe20000410000 */
[----:B------:R-:W-:Y:S01]  /*39a0*/  ISETP.NE.AND.EX P2, PT, RZ, UR13, PT, P2 ;  /* 0x0000000dff007c0c */ /* 0x000fe2000bf45320 */
[----:B------:R-:W-:-:S02]  /*39b0*/  @P1 HADD2.F32 R110, -RZ, R51.H1_H1 ;  /* 0x30000033ff6e1230 */ /* 0x000fc40000004100 */
[----:B------:R-:W-:Y:S01]  /*39c0*/  FMUL.FTZ R72, R72, UR14 ;  /* 0x0000000e48487c20 */ /* 0x000fe20008410000 */
[----:B------:R-:W-:Y:S02]  /*39d0*/  @P1 HADD2.F32 R74, -RZ, R48.H1_H1 ;  /* 0x30000030ff4a1230 */ /* 0x000fe40000004100 */
[C---:B------:R-:W-:Y:S01]  /*39e0*/  FMUL.FTZ R217, R196.reuse, R215 ;  /* 0x000000d7c4d97220 */ /* 0x040fe20000410000 */
[----:B------:R-:W-:Y:S01]  /*39f0*/  FMUL.FTZ R223, R196, R247 ;  /* 0x000000f7c4df7220 */ /* 0x000fe20000410000 */
[----:B------:R-:W-:Y:S01]  /*3a00*/  @P1 FADD.FTZ R216, R216, R73 ;  /* 0x00000049d8d81221 */ /* 0x000fe20000010000 */
[----:B------:R-:W-:Y:S01]  /*3a10*/  @P1 FADD.FTZ R218, R218, R111 ;  /* 0x0000006fdada1221 */ /* 0x000fe20000010000 */
[----:B------:R-:W-:Y:S01]  /*3a20*/  FMUL.FTZ R73, R225, R190 ;  /* 0x000000bee1497220 */ /* 0x000fe20000410000 */
[----:B------:R-:W-:Y:S02]  /*3a30*/  @P1 HADD2.F32 R111, -RZ, R50.H0_H0 ;  /* 0x20000032ff6f1230 */ /* 0x000fe40000004100 */
[----:B------:R-:W-:Y:S01]  /*3a40*/  @P1 FADD.FTZ R223, R223, R110 ;  /* 0x0000006edfdf1221 */ /* 0x000fe20000010000 */
[----:B------:R-:W-:Y:S01]  /*3a50*/  @P1 FADD.FTZ R217, R217, R74 ;  /* 0x0000004ad9d91221 */ /* 0x000fe20000010000 */
[----:B------:R-:W-:Y:S01]  /*3a60*/  FSEL R224, R72, RZ, P6 ;  /* 0x000000ff48e07208 */ /* 0x000fe20003000000 */
[----:B------:R-:W-:-:S02]  /*3a70*/  @P1 HADD2.F32 R110, -RZ, R49.H1_H1 ;  /* 0x30000031ff6e1230 */ /* 0x000fc40000004100 */
[----:B------:R-:W-:Y:S01]  /*3a80*/  FMUL.FTZ R73, R73, UR14 ;  /* 0x0000000e49497c20 */ /* 0x000fe20008410000 */
[----:B------:R-:W-:Y:S02]  /*3a90*/  @P1 HADD2.F32 R74, -RZ, R50.H1_H1 ;  /* 0x30000032ff4a1230 */ /* 0x000fe40000004100 */
[-C--:B------:R-:W-:Y:S01]  /*3aa0*/  FMUL.FTZ R72, R230, R190.reuse ;  /* 0x000000bee6487220 */ /* 0x080fe20000410000 */
[----:B------:R-:W-:Y:S01]  /*3ab0*/  FMUL.FTZ R221, R196, R233 ;  /* 0x000000e9c4dd7220 */ /* 0x000fe20000410000 */
        /* <DEDUP_REMOVED lines=9> */
[----:B------:R-:W-:-:S02]  /*3b50*/  @P1 HADD2.F32 R215, -RZ, R51.H0_H0 ;  /* 0x20000033ffd71230 */ /* 0x000fc40000004100 */
[----:B------:R-:W-:Y:S01]  /*3b60*/  FMUL.FTZ R222, R196, R241 ;  /* 0x000000f1c4de7220 */ /* 0x000fe20000410000 */
[----:B------:R-:W-:Y:S01]  /*3b70*/  FMUL.FTZ R74, R74, UR14 ;  /* 0x0000000e4a4a7c20 */ /* 0x000fe20008410000 */
[----:B------:R-:W-:Y:S01]  /*3b80*/  FMUL.FTZ R110, R110, UR14 ;  /* 0x0000000e6e6e7c20 */ /* 0x000fe20008410000 */
[----:B------:R-:W-:Y:S01]  /*3b90*/  FMUL.FTZ R111, R111, UR14 ;  /* 0x0000000e6f6f7c20 */ /* 0x000fe20008410000 */
[----:B------:R-:W-:Y:S01]  /*3ba0*/  LOP3.LUT P3, RZ, R84, 0xff0000, RZ, 0xc0, !PT ;  /* 0x00ff000054ff7812 */ /* 0x000fe2000786c0ff */
[----:B------:R-:W-:Y:S01]  /*3bb0*/  @P1 FADD.FTZ R222, R222, R215 ;  /* 0x000000d7dede1221 */ /* 0x000fe20000010000 */
[----:B------:R-:W-:Y:S02]  /*3bc0*/  LOP3.LUT P6, RZ, R85, 0xff, RZ, 0xc0, !PT ;  /* 0x000000ff55ff7812 */ /* 0x000fe400078cc0ff */
[----:B------:R-:W-:Y:S02]  /*3bd0*/  FSEL R233, R233, RZ, P5 ;  /* 0x000000ffe9e97208 */ /* 0x000fe40002800000 */
[----:B------:R-:W-:-:S02]  /*3be0*/  FSEL R196, R74, RZ, P4 ;  /* 0x000000ff4ac47208 */ /* 0x000fc40002000000 */
[----:B------:R-:W-:Y:S02]  /*3bf0*/  FSEL R214, R110, RZ, P3 ;  /* 0x000000ff6ed67208 */ /* 0x000fe40001800000 */
[----:B------:R-:W-:Y:S02]  /*3c00*/  FSEL R215, R111, RZ, P6 ;  /* 0x000000ff6fd77208 */ /* 0x000fe40003000000 */
[C---:B------:R-:W-:Y:S01]  /*3c10*/  LOP3.LUT P1, RZ, R84.reuse, 0xff00, RZ, 0xc0, !PT ;  /* 0x0000ff0054ff7812 */ /* 0x040fe2000782c0ff */
[----:B------:R-:W1:Y:S01]  /*3c20*/  LDC.64 R110, c[0x0][0x2f8] ;  /* 0x0000be00ff6e7b82 */ /* 0x000e620000000a00 */
[----:B------:R-:W-:Y:S02]  /*3c30*/  LOP3.LUT P5, RZ, R84, 0xff000000, RZ, 0xc0, !PT ;  /* 0xff00000054ff7812 */ /* 0x000fe400078ac0ff */
[C---:B------:R-:W-:Y:S01]  /*3c40*/  LOP3.LUT P4, RZ, R85.reuse, 0xff00, RZ, 0xc0, !PT ;  /* 0x0000ff0055ff7812 */ /* 0x040fe2000788c0ff */
[----:B0-----:R-:W-:Y:S01]  /*3c50*/  @P2 IMAD.WIDE.U32 R72, R192, 0x10, R72 ;  /* 0x00000010c0482825 */ /* 0x001fe200078e0048 */
[----:B------:R-:W-:-:S02]  /*3c60*/  LOP3.LUT P3, RZ, R85, 0xff0000, RZ, 0xc0, !PT ;  /* 0x00ff000055ff7812 */ /* 0x000fc4000786c0ff */
[----:B------:R-:W-:Y:S02]  /*3c70*/  LOP3.LUT P6, RZ, R85, 0xff000000, RZ, 0xc0, !PT ;  /* 0xff00000055ff7812 */ /* 0x000fe400078cc0ff */
[----:B------:R-:W0:Y:S01]  /*3c80*/  @P2 LDC.64 R84, c[0x0][0x308] ;  /* 0x0000c200ff542b82 */ /* 0x000e220000000a00 */
[----:B------:R-:W-:Y:S02]  /*3c90*/  @P2 F2FP.F16.F32.PACK_AB R243, RZ, R243 ;  /* 0x000000f3fff3223e */ /* 0x000fe400000000ff */
[----:B------:R-:W-:Y:S02]  /*3ca0*/  @P2 F2FP.F16.F32.PACK_AB R244, RZ, R244 ;  /* 0x000000f4fff4223e */ /* 0x000fe400000000ff */
[----:B------:R-:W-:Y:S02]  /*3cb0*/  @P2 F2FP.F16.F32.PACK_AB R199, RZ, R199 ;  /* 0x000000c7ffc7223e */ /* 0x000fe400000000ff */
[----:B------:R-:W-:Y:S02]  /*3cc0*/  @P2 F2FP.F16.F32.PACK_AB R202, RZ, R202 ;  /* 0x000000caffca223e */ /* 0x000fe400000000ff */
[----:B------:R-:W-:-:S02]  /*3cd0*/  @P2 F2FP.F16.F32.PACK_AB R75, RZ, R75 ;  /* 0x0000004bff4b223e */ /* 0x000fc400000000ff */
[----:B------:R-:W-:Y:S02]  /*3ce0*/  @P2 F2FP.F16.F32.PACK_AB R98, RZ, R98 ;  /* 0x00000062ff62223e */ /* 0x000fe400000000ff */
[----:B------:R-:W-:Y:S02]  /*3cf0*/  @P2 F2FP.F16.F32.PACK_AB R201, RZ, R201 ;  /* 0x000000c9ffc9223e */ /* 0x000fe400000000ff */
[----:B------:R-:W-:Y:S02]  /*3d00*/  @P2 F2FP.F16.F32.PACK_AB R203, RZ, R203 ;  /* 0x000000cbffcb223e */ /* 0x000fe400000000ff */
[----:B------:R-:W-:Y:S02]  /*3d10*/  @P2 PRMT R68, R243, 0x7610, R68 ;  /* 0x00007610f3442816 */ /* 0x000fe40000000044 */
[----:B------:R-:W-:Y:S02]  /*3d20*/  @P2 PRMT R69, R244, 0x7610, R69 ;  /* 0x00007610f4452816 */ /* 0x000fe40000000045 */
[----:B------:R-:W-:-:S02]  /*3d30*/  @P2 PRMT R70, R199, 0x7610, R70 ;  /* 0x00007610c7462816 */ /* 0x000fc40000000046 */
[----:B------:R-:W-:Y:S01]  /*3d40*/  @P2 PRMT R71, R202, 0x7610, R71 ;  /* 0x00007610ca472816 */ /* 0x000fe20000000047 */
[----:B0-----:R-:W-:Y:S01]  /*3d50*/  @P2 IMAD.WIDE.U32 R84, R193, 0x10, R84 ;  /* 0x00000010c1542825 */ /* 0x001fe200078e0054 */
[----:B------:R-:W-:Y:S02]  /*3d60*/  @P2 PRMT R68, R68, 0x5410, R75 ;  /* 0x0000541044442816 */ /* 0x000fe4000000004b */
[----:B------:R-:W-:Y:S02]  /*3d70*/  @P2 PRMT R69, R69, 0x5410, R98 ;  /* 0x0000541045452816 */ /* 0x000fe40000000062 */
[----:B------:R-:W-:Y:S02]  /*3d80*/  @P2 PRMT R70, R70, 0x5410, R201 ;  /* 0x0000541046462816 */ /* 0x000fe400000000c9 */
[----:B------:R-:W-:Y:S02]  /*3d90*/  @P2 PRMT R71, R71, 0x5410, R203 ;  /* 0x0000541047472816 */ /* 0x000fe400000000cb */
[----:B------:R-:W-:-:S02]  /*3da0*/  @P2 F2FP.F16.F32.PACK_AB R206, RZ, R206 ;  /* 0x000000ceffce223e */ /* 0x000fc400000000ff */
[----:B------:R-:W-:Y:S01]  /*3db0*/  @P2 F2FP.F16.F32.PACK_AB R205, RZ, R205 ;  /* 0x000000cdffcd223e */ /* 0x000fe200000000ff */
[----:B------:R0:W-:Y:S01]  /*3dc0*/  @P2 STG.E.128 desc[UR4][R72.64], R68 ;  /* 0x0000004448002986 */ /* 0x0001e2000c101d04 */
[----:B------:R-:W-:Y:S02]  /*3dd0*/  @P2 F2FP.F16.F32.PACK_AB R104, RZ, R104 ;  /* 0x00000068ff68223e */ /* 0x000fe400000000ff */
[----:B------:R-:W-:Y:S02]  /*3de0*/  @P2 F2FP.F16.F32.PACK_AB R103, RZ, R103 ;  /* 0x00000067ff67223e */ /* 0x000fe400000000ff */
[----:B------:R-:W-:Y:S02]  /*3df0*/  @P2 F2FP.F16.F32.PACK_AB R204, RZ, R204 ;  /* 0x000000ccffcc223e */ /* 0x000fe400000000ff */
[----:B------:R-:W-:Y:S02]  /*3e00*/  @P2 F2FP.F16.F32.PACK_AB R101, RZ, R101 ;  /* 0x00000065ff65223e */ /* 0x000fe400000000ff */
[----:B------:R-:W-:-:S02]  /*3e10*/  @P2 F2FP.F16.F32.PACK_AB R227, RZ, R227 ;  /* 0x000000e3ffe3223e */ /* 0x000fc400000000ff */
[----:B------:R-:W-:Y:S02]  /*3e20*/  @P2 F2FP.F16.F32.PACK_AB R207, RZ, R207 ;  /* 0x000000cfffcf223e */ /* 0x000fe400000000ff */
[----:B------:R-:W-:Y:S02]  /*3e30*/  F2FP.F16.F32.PACK_AB R75, R78, R200 ;  /* 0x000000c84e4b723e */ /* 0x000fe400000000ff */
[----:B------:R-:W-:Y:S01]  /*3e40*/  F2FP.F16.F32.PACK_AB R78, R94, R95 ;  /* 0x0000005f5e4e723e */ /* 0x000fe200000000ff */
[----:B-1----:R-:W-:Y:S01]  /*3e50*/  IMAD.WIDE.U32 R94, R192, 0x10, R110 ;  /* 0x00000010c05e7825 */ /* 0x002fe200078e006e */
[----:B------:R-:W-:Y:S02]  /*3e60*/  F2FP.F16.F32.PACK_AB R74, R100, R198 ;  /* 0x000000c6644a723e */ /* 0x000fe400000000ff */
[----:B0-----:R-:W-:Y:S02]  /*3e70*/  F2FP.F16.F32.PACK_AB R73, R99, R197 ;  /* 0x000000c56349723e */ /* 0x001fe400000000ff */
[----:B------:R-:W0:Y:S01]  /*3e80*/  @P2 LDC.64 R98, c[0x0][0x308] ;  /* 0x0000c200ff622b82 */ /* 0x000e220000000a00 */
[----:B------:R-:W-:-:S02]  /*3e90*/  @P2 PRMT R68, R206, 0x7610, R68 ;  /* 0x00007610ce442816 */ /* 0x000fc40000000044 */
[----:B------:R-:W-:Y:S02]  /*3ea0*/  @P2 PRMT R69, R205, 0x7610, R69 ;  /* 0x00007610cd452816 */ /* 0x000fe40000000045 */
[----:B------:R-:W-:Y:S02]  /*3eb0*/  @P2 PRMT R70, R104, 0x7610, R70 ;  /* 0x0000761068462816 */ /* 0x000fe40000000046 */
[----:B------:R-:W-:Y:S02]  /*3ec0*/  @P2 PRMT R71, R103, 0x7610, R71 ;  /* 0x0000761067472816 */ /* 0x000fe40000000047 */
[----:B------:R-:W-:Y:S02]  /*3ed0*/  F2FP.F16.F32.PACK_AB R72, R0, R76 ;  /* 0x0000004c0048723e */ /* 0x000fe400000000ff */
[----:B------:R-:W-:Y:S02]  /*3ee0*/  @P2 PRMT R68, R68, 0x5410, R204 ;  /* 0x0000541044442816 */ /* 0x000fe400000000cc */
[----:B------:R-:W-:Y:S01]  /*3ef0*/  @P2 PRMT R69, R69, 0x5410, R101 ;  /* 0x0000541045452816 */ /* 0x000fe20000000065 */
[----:B------:R-:W-:Y:S01]  /*3f00*/  STG.E.128 desc[UR4][R94.64], R72 ;  /* 0x000000485e007986 */ /* 0x000fe2000c101d04 */
[----:B------:R-:W-:-:S02]  /*3f10*/  @P2 PRMT R70, R70, 0x5410, R227 ;  /* 0x0000541046462816 */ /* 0x000fc400000000e3 */
[----:B------:R-:W-:Y:S02]  /*3f20*/  @P2 PRMT R71, R71, 0x5410, R207 ;  /* 0x0000541047472816 */ /* 0x000fe400000000cf */
[----:B------:R-:W-:Y:S02]  /*3f30*/  @P2 F2FP.F16.F32.PACK_AB R90, RZ, R90 ;  /* 0x0000005aff5a223e */ /* 0x000fe400000000ff */
[----:B------:R-:W-:Y:S01]  /*3f40*/  @P2 F2FP.F16.F32.PACK_AB R92, RZ, R92 ;  /* 0x0000005cff5c223e */ /* 0x000fe200000000ff */
[----:B------:R1:W-:Y:S01]  /*3f50*/  @P2 STG.E.128 desc[UR4][R84.64], R68 ;  /* 0x0000004454002986 */ /* 0x0003e2000c101d04 */
[----:B------:R-:W-:Y:S01]  /*3f60*/  @P2 F2FP.F16.F32.PACK_AB R213, RZ, R213 ;  /* 0x000000d5ffd5223e */ /* 0x000fe200000000ff */
[----:B0-----:R-:W-:Y:S01]  /*3f70*/  @P2 IMAD.WIDE.U32 R98, R194, 0x10, R98 ;  /* 0x00000010c2622825 */ /* 0x001fe200078e0062 */
[----:B------:R-:W-:Y:S02]  /*3f80*/  @P2 F2FP.F16.F32.PACK_AB R212, RZ, R212 ;  /* 0x000000d4ffd4223e */ /* 0x000fe400000000ff */
[----:B------:R-:W-:-:S02]  /*3f90*/  @P2 F2FP.F16.F32.PACK_AB R91, RZ, R91 ;  /* 0x0000005bff5b223e */ /* 0x000fc400000000ff */
[----:B------:R-:W-:Y:S02]  /*3fa0*/  @P2 F2FP.F16.F32.PACK_AB R87, RZ, R87 ;  /* 0x00000057ff57223e */ /* 0x000fe400000000ff */
[----:B------:R-:W-:Y:S02]  /*3fb0*/  @P2 F2FP.F16.F32.PACK_AB R229, RZ, R229 ;  /* 0x000000e5ffe5223e */ /* 0x000fe400000000ff */
[----:B------:R-:W-:Y:S02]  /*3fc0*/  @P2 F2FP.F16.F32.PACK_AB R228, RZ, R228 ;  /* 0x000000e4ffe4223e */ /* 0x000fe400000000ff */
[----:B------:R-:W-:Y:S01]  /*3fd0*/  F2FP.F16.F32.PACK_AB R76, R97, R96 ;  /* 0x00000060614c723e */ /* 0x000fe200000000ff */
[----:B------:R-:W-:Y:S01]  /*3fe0*/  IMAD.WIDE.U32 R96, R193, 0x10, R110 ;  /* 0x00000010c1607825 */ /* 0x000fe200078e006e */
[----:B------:R-:W-:Y:S02]  /*3ff0*/  F2FP.F16.F32.PACK_AB R79, R79, R102 ;  /* 0x000000664f4f723e */ /* 0x000fe400000000ff */
[----:B------:R-:W-:Y:S01]  /*4000*/  F2FP.F16.F32.PACK_AB R77, R93, R77 ;  /* 0x0000004d5d4d723e */ /* 0x000fe200000000ff */
[----:B-1----:R-:W0:Y:S01]  /*4010*/  @P2 LDC.64 R84, c[0x0][0x308] ;  /* 0x0000c200ff542b82 */ /* 0x002e220000000a00 */
[----:B------:R-:W-:-:S02]  /*4020*/  @P2 PRMT R68, R90, 0x7610, R68 ;  /* 0x000076105a442816 */ /* 0x000fc40000000044 */
[----:B------:R-:W-:Y:S01]  /*4030*/  @P2 PRMT R69, R92, 0x7610, R69 ;  /* 0x000076105c452816 */ /* 0x000fe20000000045 */
[----:B------:R1:W-:Y:S01]  /*4040*/  STG.E.128 desc[UR4][R96.64], R76 ;  /* 0x0000004c60007986 */ /* 0x0003e2000c101d04 */
[----:B------:R-:W-:Y:S02]  /*4050*/  @P2 PRMT R70, R213, 0x7610, R70 ;  /* 0x00007610d5462816 */ /* 0x000fe40000000046 */
[----:B------:R-:W-:Y:S02]  /*4060*/  @P2 PRMT R71, R212, 0x7610, R71 ;  /* 0x00007610d4472816 */ /* 0x000fe40000000047 */
[----:B------:R-:W-:Y:S02]  /*4070*/  IADD3 R93, R192, 0x60, RZ ;  /* 0x00000060c05d7810 */ /* 0x000fe40007ffe0ff */
[----:B------:R-:W-:Y:S02]  /*4080*/  @P2 PRMT R68, R68, 0x5410, R91 ;  /* 0x0000541044442816 */ /* 0x000fe4000000005b */
[----:B------:R-:W-:-:S02]  /*4090*/  @P2 PRMT R69, R69, 0x5410, R87 ;  /* 0x0000541045452816 */ /* 0x000fc40000000057 */
[----:B------:R-:W-:Y:S02]  /*40a0*/  @P2 PRMT R70, R70, 0x5410, R229 ;  /* 0x0000541046462816 */ /* 0x000fe400000000e5 */
[----:B------:R-:W-:Y:S02]  /*40b0*/  @P2 PRMT R71, R71, 0x5410, R228 ;  /* 0x0000541047472816 */ /* 0x000fe400000000e4 */
[----:B------:R-:W-:Y:S02]  /*40c0*/  @P2 F2FP.F16.F32.PACK_AB R105, RZ, R105 ;  /* 0x00000069ff69223e */ /* 0x000fe400000000ff */
[----:B------:R-:W-:Y:S01]  /*40d0*/  @P2 F2FP.F16.F32.PACK_AB R107, RZ, R107 ;  /* 0x0000006bff6b223e */ /* 0x000fe200000000ff */
[--C-:B-1----:R-:W-:Y:S01]  /*40e0*/  IMAD.WIDE.U32 R76, R93, 0x10, R110.reuse ;  /* 0x000000105d4c7825 */ /* 0x102fe200078e006e */
[----:B------:R-:W-:Y:S01]  /*40f0*/  @P2 F2FP.F16.F32.PACK_AB R226, RZ, R226 ;  /* 0x000000e2ffe2223e */ /* 0x000fe200000000ff */
[----:B------:R1:W-:Y:S01]  /*4100*/  @P2 STG.E.128 desc[UR4][R98.64], R68 ;  /* 0x0000004462002986 */ /* 0x0003e2000c101d04 */
[----:B------:R-:W-:Y:S01]  /*4110*/  @P2 F2FP.F16.F32.PACK_AB R225, RZ, R225 ;  /* 0x000000e1ffe1223e */ /* 0x000fe200000000ff */
[----:B------:R-:W-:Y:S01]  /*4120*/  IMAD.WIDE.U32 R78, R195, 0x10, R110 ;  /* 0x00000010c34e7825 */ /* 0x000fe200078e006e */
[----:B------:R-:W-:-:S02]  /*4130*/  F2FP.F16.F32.PACK_AB R75, R211, R210 ;  /* 0x000000d2d34b723e */ /* 0x000fc400000000ff */
[----:B------:R-:W-:Y:S01]  /*4140*/  F2FP.F16.F32.PACK_AB R74, R208, R209 ;  /* 0x000000d1d04a723e */ /* 0x000fe200000000ff */
[----:B------:R-:W-:Y:S01]  /*4150*/  IMAD.WIDE.U32 R110, R194, 0x10, R110 ;  /* 0x00000010c26e7825 */ /* 0x000fe200078e006e */
[----:B------:R-:W-:Y:S02]  /*4160*/  F2FP.F16.F32.PACK_AB R73, R108, R89 ;  /* 0x000000596c49723e */ /* 0x000fe400000000ff */
[----:B------:R-:W-:Y:S01]  /*4170*/  F2FP.F16.F32.PACK_AB R72, R88, R80 ;  /* 0x000000505848723e */ /* 0x000fe200000000ff */
[----:B0-----:R-:W-:Y:S01]  /*4180*/  @P2 IMAD.WIDE.U32 R84, R191, 0x10, R84 ;  /* 0x00000010bf542825 */ /* 0x001fe200078e0054 */
[----:B------:R-:W-:Y:S01]  /*4190*/  @P2 F2FP.F16.F32.PACK_AB R106, RZ, R106 ;  /* 0x0000006aff6a223e */ /* 0x000fe200000000ff */
[----:B------:R-:W0:Y:S01]  /*41a0*/  @P2 LDC.64 R88, c[0x0][0x308] ;  /* 0x0000c200ff582b82 */ /* 0x000e220000000a00 */
[----:B------:R-:W-:Y:S01]  /*41b0*/  @P2 F2FP.F16.F32.PACK_AB R83, RZ, R83 ;  /* 0x00000053ff53223e */ /* 0x000fe200000000ff */
[----:B------:R2:W-:Y:S01]  /*41c0*/  STG.E.128 desc[UR4][R110.64], R72 ;  /* 0x000000486e007986 */ /* 0x0005e2000c101d04 */
[----:B------:R-:W-:-:S02]  /*41d0*/  @P2 F2FP.F16.F32.PACK_AB R231, RZ, R231 ;  /* 0x000000e7ffe7223e */ /* 0x000fc400000000ff */
[----:B------:R-:W-:Y:S02]  /*41e0*/  @P2 F2FP.F16.F32.PACK_AB R230, RZ, R230 ;  /* 0x000000e6ffe6223e */ /* 0x000fe400000000ff */
[----:B-1----:R-:W-:Y:S02]  /*41f0*/  @P2 PRMT R68, R105, 0x7610, R68 ;  /* 0x0000761069442816 */ /* 0x002fe40000000044 */
[----:B------:R-:W-:Y:S02]  /*4200*/  @P2 PRMT R69, R107, 0x7610, R69 ;  /* 0x000076106b452816 */ /* 0x000fe40000000045 */
[----:B------:R-:W-:Y:S02]  /*4210*/  @P2 PRMT R70, R226, 0x7610, R70 ;  /* 0x00007610e2462816 */ /* 0x000fe40000000046 */
[----:B------:R-:W-:Y:S02]  /*4220*/  @P2 PRMT R71, R225, 0x7610, R71 ;  /* 0x00007610e1472816 */ /* 0x000fe40000000047 */
[----:B------:R-:W-:-:S02]  /*4230*/  @P2 PRMT R68, R68, 0x5410, R106 ;  /* 0x0000541044442816 */ /* 0x000fc4000000006a */
[----:B------:R-:W-:Y:S02]  /*4240*/  @P2 PRMT R69, R69, 0x5410, R83 ;  /* 0x0000541045452816 */ /* 0x000fe40000000053 */
[----:B------:R-:W-:Y:S02]  /*4250*/  @P2 PRMT R70, R70, 0x5410, R231 ;  /* 0x0000541046462816 */ /* 0x000fe400000000e7 */
[----:B------:R-:W-:Y:S02]  /*4260*/  @P2 PRMT R71, R71, 0x5410, R230 ;  /* 0x0000541047472816 */ /* 0x000fe400000000e6 */
[----:B--2---:R-:W-:Y:S01]  /*4270*/  F2FP.F16.F32.PACK_AB R75, R233, R234 ;  /* 0x000000eae94b723e */ /* 0x004fe200000000ff */
[----:B0-----:R-:W-:Y:S01]  /*4280*/  @P2 IMAD.WIDE.U32 R88, R189, 0x10, R88 ;  /* 0x00000010bd582825 */ /* 0x001fe200078e0058 */
[----:B------:R-:W-:Y:S01]  /*4290*/  F2FP.F16.F32.PACK_AB R74, R224, R232 ;  /* 0x000000e8e04a723e */ /* 0x000fe200000000ff */
[----:B------:R0:W-:Y:S01]  /*42a0*/  @P2 STG.E.128 desc[UR4][R84.64], R68 ;  /* 0x0000004454002986 */ /* 0x0001e2000c101d04 */
[----:B------:R-:W-:-:S02]  /*42b0*/  F2FP.F16.F32.PACK_AB R73, R109, R86 ;  /* 0x000000566d49723e */ /* 0x000fc400000000ff */
[----:B------:R-:W-:Y:S02]  /*42c0*/  F2FP.F16.F32.PACK_AB R72, R82, R81 ;  /* 0x000000515248723e */ /* 0x000fe400000000ff */
[----:B------:R-:W-:Y:S01]  /*42d0*/  @P2 F2FP.F16.F32.PACK_AB R0, RZ, R217 ;  /* 0x000000d9ff00223e */ /* 0x000fe200000000ff */
[-C--:B------:R-:W-:Y:S01]  /*42e0*/  FMUL.FTZ R217, R217, R190.reuse ;  /* 0x000000bed9d97220 */ /* 0x080fe20000410000 */
[----:B------:R-:W-:Y:S01]  /*42f0*/  @P2 F2FP.F16.F32.PACK_AB R80, RZ, R219 ;  /* 0x000000dbff50223e */ /* 0x000fe200000000ff */
[----:B------:R1:W-:Y:S01]  /*4300*/  STG.E.128 desc[UR4][R76.64], R72 ;  /* 0x000000484c007986 */ /* 0x0003e2000c101d04 */
[----:B------:R-:W-:Y:S01]  /*4310*/  @P2 F2FP.F16.F32.PACK_AB R81, RZ, R221 ;  /* 0x000000ddff51223e */ /* 0x000fe200000000ff */
[----:B------:R-:W-:Y:S01]  /*4320*/  FMUL.FTZ R219, R219, R190 ;  /* 0x000000bedbdb7220 */ /* 0x000fe20000410000 */
[----:B------:R-:W-:Y:S01]  /*4330*/  @P2 F2FP.F16.F32.PACK_AB R82, RZ, R222 ;  /* 0x000000deff52223e */ /* 0x000fe200000000ff */
[-C--:B------:R-:W-:Y:S01]  /*4340*/  FMUL.FTZ R221, R221, R190.reuse ;  /* 0x000000bedddd7220 */ /* 0x080fe20000410000 */
[-C--:B------:R-:W-:Y:S01]  /*4350*/  FMUL.FTZ R222, R222, R190.reuse ;  /* 0x000000bedede7220 */ /* 0x080fe20000410000 */
[----:B------:R-:W-:Y:S01]  /*4360*/  FMUL.FTZ R190, R223, R190 ;  /* 0x000000bedfbe7220 */ /* 0x000fe20000410000 */
[----:B------:R-:W-:Y:S01]  /*4370*/  @P2 F2FP.F16.F32.PACK_AB R216, RZ, R216 ;  /* 0x000000d8ffd8223e */ /* 0x000fe200000000ff */
[----:B------:R-:W-:Y:S01]  /*4380*/  FMUL.FTZ R221, R221, UR14 ;  /* 0x0000000edddd7c20 */ /* 0x000fe20008410000 */
[----:B------:R-:W-:Y:S01]  /*4390*/  @P2 F2FP.F16.F32.PACK_AB R218, RZ, R218 ;  /* 0x000000daffda223e */ /* 0x000fe200000000ff */
[----:B------:R-:W-:Y:S01]  /*43a0*/  FMUL.FTZ R222, R222, UR14 ;  /* 0x0000000edede7c20 */ /* 0x000fe20008410000 */
[----:B------:R-:W-:Y:S01]  /*43b0*/  @P2 F2FP.F16.F32.PACK_AB R220, RZ, R220 ;  /* 0x000000dcffdc223e */ /* 0x000fe200000000ff */
[----:B------:R-:W-:Y:S01]  /*43c0*/  FMUL.FTZ R190, R190, UR14 ;  /* 0x0000000ebebe7c20 */ /* 0x000fe20008410000 */
[----:B------:R-:W-:Y:S01]  /*43d0*/  FMUL.FTZ R219, R219, UR14 ;  /* 0x0000000edbdb7c20 */ /* 0x000fe20008410000 */
[----:B------:R-:W-:Y:S01]  /*43e0*/  FMUL.FTZ R217, R217, UR14 ;  /* 0x0000000ed9d97c20 */ /* 0x000fe20008410000 */
[----:B------:R-:W-:-:S02]  /*43f0*/  @P2 F2FP.F16.F32.PACK_AB R223, RZ, R223 ;  /* 0x000000dfffdf223e */ /* 0x000fc400000000ff */
        /* <DEDUP_REMOVED lines=18> */
[----:B------:R-:W-:Y:S02]  /*4520*/  F2FP.F16.F32.PACK_AB R72, R217, R196 ;  /* 0x000000c4d948723e */ /* 0x000fe400000000ff */
[----:B0-----:R-:W-:-:S03]  /*4530*/  LEA R147, R76, R147, 0x2 ;  /* 0x000000934c937211 */ /* 0x001fc600078e10ff */
[----:B------:R1:W-:Y:S01]  /*4540*/  STG.E.128 desc[UR4][R78.64], R72 ;  /* 0x000000484e007986 */ /* 0x0003e2000c101d04 */
[----:B------:R-:W-:-:S13]  /*4550*/  ISETP.GE.AND P1, PT, R147, R77, PT ;  /* 0x0000004d9300720c */ /* 0x000fda0003f26270 */
[----:B------:R-:W-:Y:S05]  /*4560*/  @!P1 BRA `(.L_x_2658) ;  /* 0xffffffc400049947 */ /* 0x000fea000383ffff */
[----:B------:R-:W-:Y:S05]  /*4570*/  BSYNC B1 ;  /* 0x0000000000017941 */ /* 0x000fea0003800000 */
.L_x_2656:
        /* <DEDUP_REMOVED lines=9> */
[----:B-1----:R-:W-:Y:S02]  /*4610*/  MOV R88, R45 ;  /* 0x0000002d00587202 */ /* 0x002fe40000000f00 */
        /* <DEDUP_REMOVED lines=70> */
.L_x_2655:
[----:B------:R-:W-:Y:S05]  /*4a80*/  BSYNC B0 ;  /* 0x0000000000007941 */ /* 0x000fea0003800000 */
.L_x_2653:
        /* <DEDUP_REMOVED lines=14> */
[----:B------:R-:W-:Y:S04]  /*4b70*/  STS.128 [R0+0x10], R68 ;  /* 0x0000104400007388 */ /* 0x000fe80000000c00 */
        /* <DEDUP_REMOVED lines=31> */
[----:B------:R-:W3:Y:S01]  /*4d70*/  LDS R4, [R6+0xa00] ;  /* 0x000a000006047984 */ /* 0x000ee20000000800 */
[----:B------:R-:W-:-:S03]  /*4d80*/  FADD.FTZ R2, RZ, R2 ;  /* 0x00000002ff027221 */ /* 0x000fc60000010000 */
[----:B------:R-:W4:Y:S01]  /*4d90*/  LDS R5, [R6+0xc00] ;  /* 0x000c000006057984 */ /* 0x000f220000000800 */
[----:B------:R-:W-:-:S03]  /*4da0*/  FADD.FTZ R2, R2, R27 ;  /* 0x0000001b02027221 */ /* 0x000fc60000010000 */
        /* <DEDUP_REMOVED lines=18> */
[----:B------:R-:W-:Y:S01]  /*4ed0*/  FADD.FTZ R5, R5, R34 ;  /* 0x0000002205057221 */ /* 0x000fe20000010000 */
[----:B-----5:R-:W-:-:S02]  /*4ee0*/  FADD.FTZ R7, RZ, R7 ;  /* 0x00000007ff077221 */ /* 0x020fc40000010000 */
[----:B------:R-:W5:Y:S01]  /*4ef0*/  LDS R43, [R6+0x3800] ;  /* 0x00380000062b7984 */ /* 0x000f620000000800 */
[----:B------:R-:W-:Y:S01]  /*4f00*/  FADD.FTZ R25, RZ, R25 ;  /* 0x00000019ff197221 */ /* 0x000fe20000010000 */
        /* <DEDUP_REMOVED lines=11> */
[----:B------:R-:W-:Y:S01]  /*4fc0*/  LDS R64, [R6+0x4400] ;  /* 0x0044000006407984 */ /* 0x000fe20000000800 */
[----:B-1----:R-:W-:-:S03]  /*4fd0*/  FADD.FTZ R3, R3, R40 ;  /* 0x0000002803037221 */ /* 0x002fc60000010000 */
[----:B------:R-:W0:Y:S01]  /*4fe0*/  LDS R69, [R6+0x4600] ;  /* 0x0046000006457984 */ /* 0x000e220000000800 */
[----:B--2---:R-:W-:-:S03]  /*4ff0*/  FADD.FTZ R4, R4, R41 ;  /* 0x0000002904047221 */ /* 0x004fc60000010000 */
[----:B------:R-:W-:Y:S01]  /*5000*/  LDS R66, [R6+0x4800] ;  /* 0x0048000006427984 */ /* 0x000fe20000000800 */
[----:B---3--:R-:W-:-:S03]  /*5010*/  FADD.FTZ R5, R5, R42 ;  /* 0x0000002a05057221 */ /* 0x008fc60000010000 */
[----:B------:R-:W1:Y:S01]  /*5020*/  LDS R68, [R6+0x4a00] ;  /* 0x004a000006447984 */ /* 0x000e620000000800 */
[----:B----4-:R-:W-:-:S03]  /*5030*/  FADD.FTZ R7, R7, R44 ;  /* 0x0000002c07077221 */ /* 0x010fc60000010000 */
[----:B------:R-:W2:Y:S01]  /*5040*/  LDS R71, [R6+0x4c00] ;  /* 0x004c000006477984 */ /* 0x000ea20000000800 */
[----:B-----5:R-:W-:-:S03]  /*5050*/  FADD.FTZ R24, R24, R43 ;  /* 0x0000002b18187221 */ /* 0x020fc60000010000 */
[----:B------:R-:W3:Y:S01]  /*5060*/  LDS R70, [R6+0x4e00] ;  /* 0x004e000006467984 */ /* 0x000ee20000000800 */
[----:B------:R-:W-:Y:S01]  /*5070*/  FADD.FTZ R25, R25, R46 ;  /* 0x0000002e19197221 */ /* 0x000fe20000010000 */
[----:B------:R-:W-:Y:S01]  /*5080*/  BAR.SYNC.DEFER_BLOCKING 0x0 ;  /* 0x0000000000007b1d */ /* 0x000fe20000010000 */
[----:B------:R-:W-:Y:S01]  /*5090*/  FADD.FTZ R45, R28, R45 ;  /* 0x0000002d1c2d7221 */ /* 0x000fe20000010000 */
[----:B------:R-:W-:Y:S01]  /*50a0*/  FADD.FTZ R47, R26, R47 ;  /* 0x0000002f1a2f7221 */ /* 0x000fe20000010000 */
[----:B------:R-:W-:Y:S01]  /*50b0*/  FADD.FTZ R65, R30, R65 ;  /* 0x000000411e417221 */ /* 0x000fe20000010000 */
[----:B------:R-:W-:Y:S01]  /*50c0*/  FADD.FTZ R67, R2, R67 ;  /* 0x0000004302437221 */ /* 0x000fe20000010000 */
[----:B0-----:R-:W-:Y:S01]  /*50d0*/  FADD.FTZ R69, R4, R69 ;  /* 0x0000004504457221 */ /* 0x001fe20000010000 */
[----:B------:R-:W-:Y:S01]  /*50e0*/  SHF.L.U32 R4, R72, 0x2, RZ ;  /* 0x0000000248047819 */ /* 0x000fe200000006ff */
[----:B------:R-:W-:Y:S04]  /*50f0*/  STS.128 [R0], R48 ;  /* 0x0000003000007388 */ /* 0x000fe80000000c00 */
[----:B------:R-:W-:Y:S01]  /*5100*/  STS.128 [R0+0x10], R52 ;  /* 0x0000103400007388 */ /* 0x000fe20000000c00 */
[----:B-1----:R-:W-:-:S03]  /*5110*/  FADD.FTZ R7, R7, R68 ;  /* 0x0000004407077221 */ /* 0x002fc60000010000 */
[----:B------:R-:W-:Y:S01]  /*5120*/  STS.128 [R0+0x400], R56 ;  /* 0x0004003800007388 */ /* 0x000fe20000000c00 */
[----:B--2---:R-:W-:-:S03]  /*5130*/  FADD.FTZ R71, R24, R71 ;  /* 0x0000004718477221 */ /* 0x004fc60000010000 */
[----:B------:R-:W-:Y:S01]  /*5140*/  STS.128 [R0+0x410], R60 ;  /* 0x0004103c00007388 */ /* 0x000fe20000000c00 */
[----:B---3--:R-:W-:-:S03]  /*5150*/  FADD.FTZ R25, R25, R70 ;  /* 0x0000004619197221 */ /* 0x008fc60000010000 */
[----:B------:R-:W-:Y:S04]  /*5160*/  STS.128 [R0+0x800], R80 ;  /* 0x0008005000007388 */ /* 0x000fe80000000c00 */
[----:B------:R-:W-:Y:S04]  /*5170*/  STS.128 [R0+0x810], R88 ;  /* 0x0008105800007388 */ /* 0x000fe80000000c00 */
[----:B------:R-:W-:Y:S04]  /*5180*/  STS.128 [R0+0xc00], R20 ;  /* 0x000c001400007388 */ /* 0x000fe80000000c00 */
[----:B------:R-:W-:Y:S04]  /*5190*/  STS.128 [R0+0xc10], R16 ;  /* 0x000c101000007388 */ /* 0x000fe80000000c00 */
[----:B------:R-:W-:Y:S04]  /*51a0*/  STS.128 [R0+0x1000], R12 ;  /* 0x0010000c00007388 */ /* 0x000fe80000000c00 */
[----:B------:R0:W-:Y:S01]  /*51b0*/  STS.128 [R0+0x1010], R8 ;  /* 0x0010100800007388 */ /* 0x0001e20000000c00 */
[----:B------:R-:W-:Y:S01]  /*51c0*/  BAR.SYNC.DEFER_BLOCKING 0x0 ;  /* 0x0000000000007b1d */ /* 0x000fe20000010000 */
[----:B0-----:R-:W-:Y:S01]  /*51d0*/  FADD.FTZ R11, R5, R66 ;  /* 0x00000042050b7221 */ /* 0x001fe20000010000 */
[----:B------:R-:W-:Y:S01]  /*51e0*/  IADD3.X R5, RZ, RZ, RZ, P0, !PT ;  /* 0x000000ffff057210 */ /* 0x000fe200007fe4ff */
[----:B------:R-:W-:Y:S01]  /*51f0*/  FADD.FTZ R9, R3, R64 ;  /* 0x0000004003097221 */ /* 0x000fe20000010000 */
[----:B------:R-:W-:-:S02]  /*5200*/  IADD3 R2, P0, R4, UR6, RZ ;  /* 0x0000000604027c10 */ /* 0x000fc4000ff1e0ff */
[----:B------:R-:W-:-:S04]  /*5210*/  SHF.L.U64.HI R5, R72, 0x2, R5 ;  /* 0x0000000248057819 */ /* 0x000fc80000010205 */
        /* <DEDUP_REMOVED lines=17> */
[----:B-1----:R-:W-:Y:S01]  /*5330*/  FADD.FTZ R48, R48, R51 ;  /* 0x0000003330307221 */ /* 0x002fe20000010000 */
[----:B--2---:R-:W-:Y:S02]  /*5340*/  FADD.FTZ R49, RZ, R49 ;  /* 0x00000031ff317221 */ /* 0x004fe40000010000 */
[----:B------:R-:W1:Y:S01]  /*5350*/  LDS R19, [R6+0x1a00] ;  /* 0x001a000006137984 */ /* 0x000e620000000800 */
[----:B---3--:R-:W-:-:S03]  /*5360*/  FADD.FTZ R13, R48, R13 ;  /* 0x0000000d300d7221 */ /* 0x008fc60000010000 */
[----:B------:R-:W2:Y:S01]  /*5370*/  LDS R12, [R6+0xa00] ;  /* 0x000a0000060c7984 */ /* 0x000ea20000000800 */
[----:B----4-:R-:W-:-:S03]  /*5380*/  FADD.FTZ R20, R49, R20 ;  /* 0x0000001431147221 */ /* 0x010fc60000010000 */
[----:B------:R-:W-:Y:S01]  /*5390*/  LDS R21, [R6+0x1c00] ;  /* 0x001c000006157984 */ /* 0x000fe20000000800 */
[----:B-----5:R-:W-:-:S03]  /*53a0*/  FADD.FTZ R29, R13, R10 ;  /* 0x0000000a0d1d7221 */ /* 0x020fc60000010000 */
[----:B------:R-:W3:Y:S01]  /*53b0*/  LDS R33, [R6+0x2e00] ;  /* 0x002e000006217984 */ /* 0x000ee20000000800 */
[----:B------:R-:W-:-:S03]  /*53c0*/  FADD.FTZ R15, R20, R15 ;  /* 0x0000000f140f7221 */ /* 0x000fc60000010000 */
        /* <DEDUP_REMOVED lines=19> */
[----:B----4-:R-:W-:-:S03]  /*5500*/  FADD.FTZ R10, RZ, R10 ;  /* 0x0000000aff0a7221 */ /* 0x010fc60000010000 */
[----:B------:R-:W4:Y:S01]  /*5510*/  LDS R16, [R6+0x1200] ;  /* 0x0012000006107984 */ /* 0x000f220000000800 */
[----:B------:R-:W-:Y:S01]  /*5520*/  FADD.FTZ R10, R10, R21 ;  /* 0x000000150a0a7221 */ /* 0x000fe20000010000 */
[----:B-----5:R-:W-:Y:S02]  /*5530*/  FADD.FTZ R13, RZ, R13 ;  /* 0x0000000dff0d7221 */ /* 0x020fe40000010000 */
[----:B------:R-:W5:Y:S01]  /*5540*/  LDS R51, [R6+0x4400] ;  /* 0x0044000006337984 */ /* 0x000f620000000800 */
[----:B------:R-:W-:-:S03]  /*5550*/  FADD.FTZ R12, R12, R23 ;  /* 0x000000170c0c7221 */ /* 0x000fc60000010000 */
[----:B------:R-:W5:Y:S01]  /*5560*/  LDS R22, [R6+0x3400] ;  /* 0x0034000006167984 */ /* 0x000f620000000800 */
[----:B------:R-:W-:-:S03]  /*5570*/  FADD.FTZ R14, RZ, R14 ;  /* 0x0000000eff0e7221 */ /* 0x000fc60000010000 */
[----:B------:R-:W5:Y:S01]  /*5580*/  LDS R20, [R6+0x2400] ;  /* 0x0024000006147984 */ /* 0x000f620000000800 */
[----:B------:R-:W-:-:S03]  /*5590*/  FADD.FTZ R43, R0, R43 ;  /* 0x0000002b002b7221 */ /* 0x000fc60000010000 */
[----:B------:R-:W-:Y:S01]  /*55a0*/  STG.E desc[UR4][R2.64], R29 ;  /* 0x0000001d02007986 */ /* 0x000fe2000c101904 */
[----:B0-----:R-:W-:-:S03]  /*55b0*/  FADD.FTZ R10, R10, R35 ;  /* 0x000000230a0a7221 */ /* 0x001fc60000010000 */
[----:B------:R-:W0:Y:S01]  /*55c0*/  LDS R53, [R6+0x4600] ;  /* 0x0046000006357984 */ /* 0x000e220000000800 */
[----:B------:R-:W-:-:S03]  /*55d0*/  FADD.FTZ R13, R13, R18 ;  /* 0x000000120d0d7221 */ /* 0x000fc60000010000 */
[----:B------:R-:W0:Y:S01]  /*55e0*/  LDS R39, [R6+0x3600] ;  /* 0x0036000006277984 */ /* 0x000e220000000800 */
[----:B-1----:R-:W-:-:S03]  /*55f0*/  FADD.FTZ R15, RZ, R15 ;  /* 0x0000000fff0f7221 */ /* 0x002fc60000010000 */
[----:B------:R-:W1:Y:S01]  /*5600*/  LDS R29, [R6+0x2600] ;  /* 0x00260000061d7984 */ /* 0x000e620000000800 */
[----:B--2---:R-:W-:-:S03]  /*5610*/  FADD.FTZ R49, R8, R49 ;  /* 0x0000003108317221 */ /* 0x004fc60000010000 */
[----:B------:R-:W2:Y:S01]  /*5620*/  LDS R26, [R6+0x4800] ;  /* 0x00480000061a7984 */ /* 0x000ea20000000800 */
[----:B------:R-:W-:-:S03]  /*5630*/  FADD.FTZ R12, R12, R37 ;  /* 0x000000250c0c7221 */ /* 0x000fc60000010000 */
[----:B------:R-:W2:Y:S01]  /*5640*/  LDS R24, [R6+0x3800] ;  /* 0x0038000006187984 */ /* 0x000ea20000000800 */
[----:B---3--:R-:W-:-:S03]  /*5650*/  FADD.FTZ R14, R14, R27 ;  /* 0x0000001b0e0e7221 */ /* 0x008fc60000010000 */
[----:B------:R-:W-:Y:S01]  /*5660*/  STG.E desc[UR4][R4.64], R45 ;  /* 0x0000002d04007986 */ /* 0x000fe2000c101904 */
[----:B----4-:R-:W-:-:S03]  /*5670*/  FADD.FTZ R16, RZ, R16 ;  /* 0x00000010ff107221 */ /* 0x010fc60000010000 */
[----:B------:R-:W3:Y:S01]  /*5680*/  LDS R45, [R6+0x4a00] ;  /* 0x004a0000062d7984 */ /* 0x000ee20000000800 */
[----:B-----5:R-:W-:-:S03]  /*5690*/  FADD.FTZ R51, R10, R51 ;  /* 0x000000330a337221 */ /* 0x020fc60000010000 */
[----:B------:R-:W4:Y:S01]  /*56a0*/  LDS R17, [R6+0x3a00] ;  /* 0x003a000006117984 */ /* 0x000f220000000800 */
[----:B------:R-:W-:-:S03]  /*56b0*/  FADD.FTZ R13, R13, R22 ;  /* 0x000000160d0d7221 */ /* 0x000fc60000010000 */
[----:B------:R-:W5:Y:S01]  /*56c0*/  LDS R28, [R6+0x4c00] ;  /* 0x004c0000061c7984 */ /* 0x000f620000000800 */
[----:B------:R-:W-:-:S03]  /*56d0*/  FADD.FTZ R15, R15, R20 ;  /* 0x000000140f0f7221 */ /* 0x000fc60000010000 */
[----:B------:R-:W5:Y:S04]  /*56e0*/  LDS R31, [R6+0x4e00] ;  /* 0x004e0000061f7984 */ /* 0x000f680000000800 */
        /* <DEDUP_REMOVED lines=28> */
.L_x_2657:
        /* <DEDUP_REMOVED lines=8> */
.L_x_2660:
[----:B------:R-:W-:Y:S05]  /*5930*/  BSYNC B2 ;  /* 0x0000000000027941 */ /* 0x000fea0003800000 */
.L_x_2659:
        /* <DEDUP_REMOVED lines=8> */
.L_x_2661:
[----:B------:R-:W-:Y:S01]  /*59c0*/  HFMA2.MMA R252, -RZ, RZ, 0, 1.1920928955078125e-07 ;  /* 0x00000002fffc7435 */ /* 0x000fe200000001ff */
[----:B------:R-:W-:Y:S02]  /*59d0*/  MOV R249, R246 ;  /* 0x000000f600f97202 */ /* 0x000fe40000000f00 */
[----:B------:R-:W-:-:S03]  /*59e0*/  MOV R246, R248 ;  /* 0x000000f800f67202 */ /* 0x000fc60000000f00 */
[----:B------:R-:W-:-:S07]  /*59f0*/  FADD.FTZ R247, R247, R249 ;  /* 0x000000f9f7f77221 */ /* 0x000fce0000010000 */
[----:B------:R-:W-:Y:S05]  /*5a00*/  WARPSYNC.COLLECTIVE R250, `(.L_x_2662) ;  /* 0x00000000fa087348 */ /* 0x000fea0003c00000 */
[----:B------:R0:W1:Y:S02]  /*5a10*/  SHFL.BFLY P3, R246, R246, R252, R251 ;  /* 0x0c0000fcf6f67389 */ /* 0x00006400000600fb */
[----:B01----:R-:W-:Y:S01]  /*5a20*/  ENDCOLLECTIVE ;  /* 0x000000000000791b */ /* 0x003fe20003800000 */
.L_x_2662:
[----:B------:R-:W-:Y:S02]  /*5a30*/  MOV R249, R246 ;  /* 0x000000f600f97202 */ /* 0x000fe40000000f00 */
[----:B------:R-:W-:-:S03]  /*5a40*/  MOV R246, R247 ;  /* 0x000000f700f67202 */ /* 0x000fc60000000f00 */
[----:B------:R-:W-:-:S07]  /*5a50*/  FADD.FTZ R249, R248, R249 ;  /* 0x000000f9f8f97221 */ /* 0x000fce0000010000 */
[----:B------:R-:W-:Y:S05]  /*5a60*/  WARPSYNC.COLLECTIVE R250, `(.L_x_2663) ;  /* 0x00000000fa087348 */ /* 0x000fea0003c00000 */
[----:B------:R0:W1:Y:S02]  /*5a70*/  SHFL.BFLY P3, R246, R246, R252, R251 ;  /* 0x0c0000fcf6f67389 */ /* 0x00006400000600fb */
[----:B01----:R-:W-:Y:S01]  /*5a80*/  ENDCOLLECTIVE ;  /* 0x000000000000791b */ /* 0x003fe20003800000 */
.L_x_2663:
[----:B------:R-:W-:Y:S01]  /*5a90*/  HFMA2.MMA R252, -RZ, RZ, 0, 2.384185791015625e-07 ;  /* 0x00000004fffc7435 */ /* 0x000fe200000001ff */
[----:B------:R-:W-:Y:S01]  /*5aa0*/  FADD.FTZ R247, R247, R246 ;  /* 0x000000f6f7f77221 */ /* 0x000fe20000010000 */
[----:B------:R-:W-:-:S09]  /*5ab0*/  MOV R246, R249 ;  /* 0x000000f900f67202 */ /* 0x000fd20000000f00 */
[----:B------:R-:W-:Y:S05]  /*5ac0*/  WARPSYNC.COLLECTIVE R250, `(.L_x_2664) ;  /* 0x00000000fa087348 */ /* 0x000fea0003c00000 */
[----:B------:R0:W1:Y:S02]  /*5ad0*/  SHFL.BFLY P3, R246, R246, R252, R251 ;  /* 0x0c0000fcf6f67389 */ /* 0x00006400000600fb */
[----:B01----:R-:W-:Y:S01]  /*5ae0*/  ENDCOLLECTIVE ;  /* 0x000000000000791b */ /* 0x003fe20003800000 */
.L_x_2664:
[----:B------:R-:W-:Y:S01]  /*5af0*/  FADD.FTZ R249, R249, R246 ;  /* 0x000000f6f9f97221 */ /* 0x000fe20000010000 */
[----:B------:R-:W-:-:S07]  /*5b00*/  MOV R246, R247 ;  /* 0x000000f700f67202 */ /* 0x000fce0000000f00 */
[----:B------:R-:W-:Y:S05]  /*5b10*/  WARPSYNC.COLLECTIVE R250, `(.L_x_2665) ;  /* 0x00000000fa087348 */ /* 0x000fea0003c00000 */
[----:B------:R0:W1:Y:S02]  /*5b20*/  SHFL.BFLY P3, R246, R246, R252, R251 ;  /* 0x0c0000fcf6f67389 */ /* 0x00006400000600fb */
[----:B01----:R-:W-:Y:S01]  /*5b30*/  ENDCOLLECTIVE ;  /* 0x000000000000791b */ /* 0x003fe20003800000 */
.L_x_2665:
[----:B------:R-:W-:Y:S01]  /*5b40*/  HFMA2.MMA R252, -RZ, RZ, 0, 4.76837158203125e-07 ;  /* 0x00000008fffc7435 */ /* 0x000fe200000001ff */
[----:B------:R-:W-:Y:S02]  /*5b50*/  MOV R248, R246 ;  /* 0x000000f600f87202 */ /* 0x000fe40000000f00 */
[----:B------:R-:W-:-:S03]  /*5b60*/  MOV R246, R249 ;  /* 0x000000f900f67202 */ /* 0x000fc60000000f00 */
[----:B------:R-:W-:-:S07]  /*5b70*/  FADD.FTZ R248, R247, R248 ;  /* 0x000000f8f7f87221 */ /* 0x000fce0000010000 */
[----:B------:R-:W-:Y:S05]  /*5b80*/  WARPSYNC.COLLECTIVE R250, `(.L_x_2666) ;  /* 0x00000000fa087348 */ /* 0x000fea0003c00000 */
[----:B------:R0:W1:Y:S02]  /*5b90*/  SHFL.BFLY P3, R246, R246, R252, R251 ;  /* 0x0c0000fcf6f67389 */ /* 0x00006400000600fb */
[----:B01----:R-:W-:Y:S01]  /*5ba0*/  ENDCOLLECTIVE ;  /* 0x000000000000791b */ /* 0x003fe20003800000 */
.L_x_2666:
[----:B------:R-:W-:Y:S01]  /*5bb0*/  FADD.FTZ R249, R249, R246 ;  /* 0x000000f6f9f97221 */ /* 0x000fe20000010000 */
[----:B------:R-:W-:-:S07]  /*5bc0*/  MOV R246, R248 ;  /* 0x000000f800f67202 */ /* 0x000fce0000000f00 */
[----:B------:R-:W-:Y:S05]  /*5bd0*/  WARPSYNC.COLLECTIVE R250, `(.L_x_2667) ;  /* 0x00000000fa087348 */ /* 0x000fea0003c00000 */
[----:B------:R0:W1:Y:S02]  /*5be0*/  SHFL.BFLY P3, R246, R246, R252, R251 ;  /* 0x0c0000fcf6f67389 */ /* 0x00006400000600fb */
[----:B01----:R-:W-:Y:S01]  /*5bf0*/  ENDCOLLECTIVE ;  /* 0x000000000000791b */ /* 0x003fe20003800000 */
.L_x_2667:
[----:B------:R-:W-:Y:S01]  /*5c00*/  HFMA2.MMA R252, -RZ, RZ, 0, 9.5367431640625e-07 ;  /* 0x00000010fffc7435 */ /* 0x000fe200000001ff */
[----:B------:R-:W-:Y:S02]  /*5c10*/  MOV R247, R246 ;  /* 0x000000f600f77202 */ /* 0x000fe40000000f00 */
[----:B------:R-:W-:-:S03]  /*5c20*/  MOV R246, R249 ;  /* 0x000000f900f67202 */ /* 0x000fc60000000f00 */
[----:B------:R-:W-:-:S07]  /*5c30*/  FADD.FTZ R248, R248, R247 ;  /* 0x000000f7f8f87221 */ /* 0x000fce0000010000 */
[----:B------:R-:W-:Y:S05]  /*5c40*/  WARPSYNC.COLLECTIVE R250, `(.L_x_2668) ;  /* 0x00000000fa087348 */ /* 0x000fea0003c00000 */
[----:B------:R0:W1:Y:S02]  /*5c50*/  SHFL.BFLY P3, R246, R246, R252, R251 ;  /* 0x0c0000fcf6f67389 */ /* 0x00006400000600fb */
[----:B01----:R-:W-:Y:S01]  /*5c60*/  ENDCOLLECTIVE ;  /* 0x000000000000791b */ /* 0x003fe20003800000 */
.L_x_2668:
[----:B------:R-:W-:Y:S02]  /*5c70*/  MOV R247, R246 ;  /* 0x000000f600f77202 */ /* 0x000fe40000000f00 */
[----:B------:R-:W-:-:S07]  /*5c80*/  MOV R246, R248 ;  /* 0x000000f800f67202 */ /* 0x000fce0000000f00 */
[----:B------:R-:W-:Y:S05]  /*5c90*/  WARPSYNC.COLLECTIVE R250, `(.L_x_2669) ;  /* 0x00000000fa087348 */ /* 0x000fea0003c00000 */
[----:B------:R0:W1:Y:S02]  /*5ca0*/  SHFL.BFLY P3, R246, R246, R252, R251 ;  /* 0x0c0000fcf6f67389 */ /* 0x00006400000600fb */
[----:B01----:R-:W-:Y:S01]  /*5cb0*/  ENDCOLLECTIVE ;  /* 0x000000000000791b */ /* 0x003fe20003800000 */
.L_x_2669:
[----:B------:R-:W-:Y:S05]  /*5cc0*/  BRA `(.L_x_2670) ;  /* 0xffffffc8004c7947 */ /* 0x000fea000383ffff */
.L_x_2671:
        /* <DEDUP_REMOVED lines=11> */
.L_x_16891:


//--------------------- .text._ZN10layer_norm22ln_bwd_finalize_kernelINS_22Kernel_traits_finalizeILj1280E6__halfS2_S2_S2_fjLb0ELj1024ELj4ENS_18Kernel_traits_baseILj1280ES2_S2_S2_S2_fjLj1024EEEEELb0ELb0EEEvNS_9BwdParamsE --------------------------
	.section	.text._ZN10layer_norm22ln_bwd_finalize_kernelINS_22Kernel_traits_finalizeILj1280E6__halfS2_S2_S2_fjLb0ELj1024ELj4ENS_18Kernel_traits_baseILj1280ES2_S2_S2_S2_fjLj1024EEEEELb0ELb0EEEvNS_9BwdParamsE,"ax",@progbits
	.align	128
        .global         _ZN10layer_norm22ln_bwd_finalize_kernelINS_22Kernel_traits_finalizeILj1280E6__halfS2_S2_S2_fjLb0ELj1024ELj4ENS_18Kernel_traits_baseILj1280ES2_S2_S2_S2_fjLj1024EEEEELb0ELb0EEEvNS_9BwdParamsE
        .type           _ZN10layer_norm22ln_bwd_finalize_kernelINS_22Kernel_traits_finalizeILj1280E6__halfS2_S2_S2_fjLb0ELj1024ELj4ENS_18Kernel_traits_baseILj1280ES2_S2_S2_S2_fjLj1024EEEEELb0ELb0EEEvNS_9BwdParamsE,@function
        .size           _ZN10layer_norm22ln_bwd_finalize_kernelINS_22Kernel_traits_finalizeILj1280E6__halfS2_S2_S2_fjLb0ELj1024ELj4ENS_18Kernel_traits_baseILj1280ES2_S2_S2_S2_fjLj1024EEEEELb0ELb0EEEvNS_9BwdParamsE,(.L_x_16892 - _ZN10layer_norm22ln_bwd_finalize_kernelINS_22Kernel_traits_finalizeILj1280E6__halfS2_S2_S2_fjLb0ELj1024ELj4ENS_18Kernel_traits_baseILj1280ES2_S2_S2_S2_fjLj1024EEEEELb0ELb0EEEvNS_9BwdParamsE)
        .other          _ZN10layer_norm22ln_bwd_finalize_kernelINS_22Kernel_traits_finalizeILj1280E6__halfS2_S2_S2_fjLb0ELj1024ELj4ENS_18Kernel_traits_baseILj1280ES2_S2_S2_S2_fjLj1024EEEEELb0ELb0EEEvNS_9BwdParamsE,@"STO_CUDA_ENTRY STV_DEFAULT"
_ZN10layer_norm22ln_bwd_finalize_kernelINS_22Kernel_traits_finalizeILj1280E6__halfS2_S2_S2_fjLb0ELj1024ELj4ENS_18Kernel_traits_baseILj1280ES2_S2_S2_S2_fjLj1024EEEEELb0ELb0EEEvNS_9BwdParamsE:
.text._ZN10layer_norm22ln_bwd_finalize_kernelINS_22Kernel_traits_finalizeILj1280E6__halfS2_S2_S2_fjLb0ELj1024ELj4ENS_18Kernel_traits_baseILj1280ES2_S2_S2_S2_fjLj1024EEEEELb0ELb0EEEvNS_9BwdParamsE:
        /* <DEDUP_REMOVED lines=25> */
.L_x_2684:
        /* <DEDUP_REMOVED lines=30> */
.L_x_2676:
        /* <DEDUP_REMOVED lines=36> */
.L_x_2675:
[----:B------:R-:W-:Y:S05]  /*05b0*/  BSYNC B1 ;  /* 0x0000000000017941 */ /* 0x000fea0003800000 */
.L_x_2674:
        /* <DEDUP_REMOVED lines=24> */
.L_x_2678:
[----:B------:R-:W-:Y:S05]  /*0740*/  BSYNC B1 ;  /* 0x0000000000017941 */ /* 0x000fea0003800000 */
.L_x_2677:
        /* <DEDUP_REMOVED lines=12> */
.L_x_2679:
[----:B------:R-:W-:Y:S05]  /*0810*/  BSYNC B1 ;  /* 0x0000000000017941 */ /* 0x000fea0003800000 */
.L_x_2673:
[----:B------:R-:W-:Y:S05]  /*0820*/  BSYNC B0 ;  /* 0x0000000000007941 */ /* 0x000fea0003800000 */
.L_x_2672:
        /* <DEDUP_REMOVED lines=29> */
.L_x_2695:
[----:B---3--:R-:W-:Y:S01]  /*0a00*/  FADD.FTZ R9, R18, R9 ;  /* 0x0000000912097221 */ /* 0x008fe20000010000 */
[----:B--2---:R-:W-:-:S04]  /*0a10*/  FADD.FTZ R11, R10, R11 ;  /* 0x0000000b0a0b7221 */ /* 0x004fc80000010000 */
[----:B------:R2:W-:Y:S04]  /*0a20*/  @!P1 STS [R6+0x2000], R9 ;  /* 0x0020000906009388 */ /* 0x0005e80000000800 */
[----:B------:R2:W-:Y:S02]  /*0a30*/  @!P1 STS [R6+0x2080], R11 ;  /* 0x0020800b06009388 */ /* 0x0005e40000000800 */
.L_x_2680:
        /* <DEDUP_REMOVED lines=14> */
[----:B---3--:R-:W-:Y:S02]  /*0b20*/  F2FP.F16.F32.PACK_AB R15, R15, R14 ;  /* 0x0000000e0f0f723e */ /* 0x008fe400000000ff */
[----:B----4-:R-:W-:-:S03]  /*0b30*/  F2FP.F16.F32.PACK_AB R17, R17, R16 ;  /* 0x000000101111723e */ /* 0x010fc600000000ff */
[----:B------:R2:W-:Y:S04]  /*0b40*/  STG.E desc[UR6][R12.64], R15 ;  /* 0x0000000f0c007986 */ /* 0x0005e8000c101906 */
[----:B------:R2:W-:Y:S02]  /*0b50*/  STG.E desc[UR6][R10.64], R17 ;  /* 0x000000110a007986 */ /* 0x0005e4000c101906 */
.L_x_2683:
[----:B------:R-:W-:Y:S05]  /*0b60*/  BSYNC B0 ;  /* 0x0000000000007941 */ /* 0x000fea0003800000 */
.L_x_2682:
[C---:B------:R-:W-:Y:S01]  /*0b70*/  ISETP.GT.U32.AND P1, PT, R3.reuse, -0x501, PT ;  /* 0xfffffaff0300780c */ /* 0x040fe20003f24070 */
[----:B------:R-:W-:Y:S01]  /*0b80*/  VIADD R4, R4, 0x280 ;  /* 0x0000028004047836 */ /* 0x000fe20000000000 */
[----:B------:R-:W-:-:S11]  /*0b90*/  IADD3 R3, R3, 0x500, RZ ;  /* 0x0000050003037810 */ /* 0x000fd60007ffe0ff */
[----:B------:R-:W-:Y:S05]  /*0ba0*/  @P1 BRA `(.L_x_2684) ;  /* 0xfffffff400781947 */ /* 0x000fea000383ffff */
[----:B------:R-:W-:Y:S05]  /*0bb0*/  EXIT ;  /* 0x000000000000794d */ /* 0x000fea0003800000 */
.L_x_2681:
[----:B------:R-:W-:Y:S01]  /*0bc0*/  HFMA2.MMA R21, -RZ, RZ, 0, 5.9604644775390625e-08 ;  /* 0x00000001ff157435 */ /* 0x000fe200000001ff */
[----:B0--3--:R-:W-:Y:S01]  /*0bd0*/  MOV R22, R10 ;  /* 0x0000000a00167202 */ /* 0x009fe20000000f00 */
[----:B------:R-:W-:Y:S01]  /*0be0*/  IMAD.MOV.U32 R19, RZ, RZ, -0x1 ;  /* 0xffffffffff137424 */ /* 0x000fe200078e00ff */
[----:B------:R-:W-:-:S08]  /*0bf0*/  MOV R24, 0x1f ;  /* 0x0000001f00187802 */ /* 0x000fd00000000f00 */
[----:B-12---:R-:W-:Y:S05]  /*0c00*/  WARPSYNC.COLLECTIVE R19, `(.L_x_2685) ;  /* 0x0000000013087348 */ /* 0x006fea0003c00000 */
[----:B------:R0:W3:Y:S02]  /*0c10*/  SHFL.BFLY P2, R20, R22, R21, R24 ;  /* 0x0c00001516147389 */ /* 0x0000e40000040018 */
[----:B0123--:R-:W-:Y:S01]  /*0c20*/  ENDCOLLECTIVE ;  /* 0x000000000000791b */ /* 0x00ffe20003800000 */
.L_x_2685:
[----:B------:R-:W-:Y:S01]  /*0c30*/  HFMA2.MMA R21, -RZ, RZ, 0, 1.1920928955078125e-07 ;  /* 0x00000002ff157435 */ /* 0x000fe200000001ff */
[----:B------:R-:W-:-:S05]  /*0c40*/  MOV R11, R20 ;  /* 0x00000014000b7202 */ /* 0x000fca0000000f00 */
[----:B------:R-:W-:-:S05]  /*0c50*/  FADD.FTZ R11, R10, R11 ;  /* 0x0000000b0a0b7221 */ /* 0x000fca0000010000 */
[----:B------:R-:W-:-:S07]  /*0c60*/  MOV R22, R11 ;  /* 0x0000000b00167202 */ /* 0x000fce0000000f00 */
[----:B------:R-:W-:Y:S05]  /*0c70*/  WARPSYNC.COLLECTIVE R19, `(.L_x_2686) ;  /* 0x0000000013087348 */ /* 0x000fea0003c00000 */
[----:B------:R0:W1:Y:S02]  /*0c80*/  SHFL.BFLY P2, R20, R22, R21, R24 ;  /* 0x0c00001516147389 */ /* 0x0000640000040018 */
[----:B01----:R-:W-:Y:S01]  /*0c90*/  ENDCOLLECTIVE ;  /* 0x000000000000791b */ /* 0x003fe20003800000 */
.L_x_2686:
[----:B------:R-:W-:Y:S01]  /*0ca0*/  HFMA2.MMA R21, -RZ, RZ, 0, 2.384185791015625e-07 ;  /* 0x00000004ff157435 */ /* 0x000fe200000001ff */
[----:B------:R-:W-:-:S04]  /*0cb0*/  IMAD.MOV.U32 R14, RZ, RZ, R20 ;  /* 0x000000ffff0e7224 */ /* 0x000fc800078e0014 */
[----:B------:R-:W-:-:S05]  /*0cc0*/  FADD.FTZ R14, R11, R14 ;  /* 0x0000000e0b0e7221 */ /* 0x000fca0000010000 */
[----:B------:R-:W-:-:S07]  /*0cd0*/  MOV R22, R14 ;  /* 0x0000000e00167202 */ /* 0x000fce0000000f00 */
[----:B------:R-:W-:Y:S05]  /*0ce0*/  WARPSYNC.COLLECTIVE R19, `(.L_x_2687) ;  /* 0x0000000013087348 */ /* 0x000fea0003c00000 */
[----:B------:R0:W1:Y:S02]  /*0cf0*/  SHFL.BFLY P2, R20, R22, R21, R24 ;  /* 0x0c00001516147389 */ /* 0x0000640000040018 */
[----:B01----:R-:W-:Y:S01]  /*0d00*/  ENDCOLLECTIVE ;  /* 0x000000000000791b */ /* 0x003fe20003800000 */
.L_x_2687:
[----:B------:R-:W-:Y:S01]  /*0d10*/  HFMA2.MMA R21, -RZ, RZ, 0, 4.76837158203125e-07 ;  /* 0x00000008ff157435 */ /* 0x000fe200000001ff */
[----:B------:R-:W-:-:S05]  /*0d20*/  MOV R13, R20 ;  /* 0x00000014000d7202 */ /* 0x000fca0000000f00 */
[----:B------:R-:W-:-:S04]  /*0d30*/  FADD.FTZ R13, R14, R13 ;  /* 0x0000000d0e0d7221 */ /* 0x000fc80000010000 */
[----:B------:R-:W-:-:S07]  /*0d40*/  IMAD.MOV.U32 R22, RZ, RZ, R13 ;  /* 0x000000ffff167224 */ /* 0x000fce00078e000d */
[----:B------:R-:W-:Y:S05]  /*0d50*/  WARPSYNC.COLLECTIVE R19, `(.L_x_2688) ;  /* 0x0000000013087348 */ /* 0x000fea0003c00000 */
[----:B------:R0:W1:Y:S02]  /*0d60*/  SHFL.BFLY P2, R20, R22, R21, R24 ;  /* 0x0c00001516147389 */ /* 0x0000640000040018 */
[----:B01----:R-:W-:Y:S01]  /*0d70*/  ENDCOLLECTIVE ;  /* 0x000000000000791b */ /* 0x003fe20003800000 */
.L_x_2688:
[----:B------:R-:W-:Y:S01]  /*0d80*/  IMAD.MOV.U32 R21, RZ, RZ, 0x10 ;  /* 0x00000010ff157424 */ /* 0x000fe200078e00ff */
[----:B------:R-:W-:-:S05]  /*0d90*/  MOV R10, R20 ;  /* 0x00000014000a7202 */ /* 0x000fca0000000f00 */
[----:B------:R-:W-:-:S05]  /*0da0*/  FADD.FTZ R10, R13, R10 ;  /* 0x0000000a0d0a7221 */ /* 0x000fca0000010000 */
[----:B------:R-:W-:-:S07]  /*0db0*/  MOV R22, R10 ;  /* 0x0000000a00167202 */ /* 0x000fce0000000f00 */
[----:B------:R-:W-:Y:S05]  /*0dc0*/  WARPSYNC.COLLECTIVE R19, `(.L_x_2689) ;  /* 0x0000000013087348 */ /* 0x000fea0003c00000 */
[----:B------:R0:W1:Y:S02]  /*0dd0*/  SHFL.BFLY P2, R20, R22, R21, R24 ;  /* 0x0c00001516147389 */ /* 0x0000640000040018 */
[----:B01----:R-:W-:Y:S01]  /*0de0*/  ENDCOLLECTIVE ;  /* 0x000000000000791b */ /* 0x003fe20003800000 */
.L_x_2689:
[----:B------:R-:W-:Y:S01]  /*0df0*/  HFMA2.MMA R21, -RZ, RZ, 0, 5.9604644775390625e-08 ;  /* 0x00000001ff157435 */ /* 0x000fe200000001ff */
[----:B------:R-:W-:Y:S02]  /*0e00*/  MOV R22, R9 ;  /* 0x0000000900167202 */ /* 0x000fe40000000f00 */
[----:B------:R-:W-:-:S08]  /*0e10*/  MOV R11, R20 ;  /* 0x00000014000b7202 */ /* 0x000fd00000000f00 */
[----:B------:R-:W-:Y:S05]  /*0e20*/  WARPSYNC.COLLECTIVE R19, `(.L_x_2690) ;  /* 0x0000000013087348 */ /* 0x000fea0003c00000 */
[----:B------:R0:W1:Y:S02]  /*0e30*/  SHFL.BFLY P2, R20, R22, R21, R24 ;  /* 0x0c00001516147389 */ /* 0x0000640000040018 */
[----:B01----:R-:W-:Y:S01]  /*0e40*/  ENDCOLLECTIVE ;  /* 0x000000000000791b */ /* 0x003fe20003800000 */
.L_x_2690:
[----:B------:R-:W-:Y:S01]  /*0e50*/  HFMA2.MMA R21, -RZ, RZ, 0, 1.1920928955078125e-07 ;  /* 0x00000002ff157435 */ /* 0x000fe200000001ff */
[----:B------:R-:W-:-:S04]  /*0e60*/  IMAD.MOV.U32 R14, RZ, RZ, R20 ;  /* 0x000000ffff0e7224 */ /* 0x000fc800078e0014 */
[----:B------:R-:W-:-:S05]  /*0e70*/  FADD.FTZ R15, R9, R14 ;  /* 0x0000000e090f7221 */ /* 0x000fca0000010000 */
[----:B------:R-:W-:-:S07]  /*0e80*/  MOV R22, R15 ;  /* 0x0000000f00167202 */ /* 0x000fce0000000f00 */
[----:B------:R-:W-:Y:S05]  /*0e90*/  WARPSYNC.COLLECTIVE R19, `(.L_x_2691) ;  /* 0x0000000013087348 */ /* 0x000fea0003c00000 */
[----:B------:R0:W1:Y:S02]  /*0ea0*/  SHFL.BFLY P2, R20, R22, R21, R24 ;  /* 0x0c00001516147389 */ /* 0x0000640000040018 */
[----:B01----:R-:W-:Y:S01]  /*0eb0*/  ENDCOLLECTIVE ;  /* 0x000000000000791b */ /* 0x003fe20003800000 */
.L_x_2691:
[----:B------:R-:W-:Y:S01]  /*0ec0*/  HFMA2.MMA R21, -RZ, RZ, 0, 2.384185791015625e-07 ;  /* 0x00000004ff157435 */ /* 0x000fe200000001ff */
[----:B------:R-:W-:-:S05]  /*0ed0*/  MOV R16, R20 ;  /* 0x0000001400107202 */ /* 0x000fca0000000f00 */
[----:B------:R-:W-:-:S04]  /*0ee0*/  FADD.FTZ R16, R15, R16 ;  /* 0x000000100f107221 */ /* 0x000fc80000010000 */
[----:B------:R-:W-:-:S07]  /*0ef0*/  IMAD.MOV.U32 R22, RZ, RZ, R16 ;  /* 0x000000ffff167224 */ /* 0x000fce00078e0010 */
[----:B------:R-:W-:Y:S05]  /*0f00*/  WARPSYNC.COLLECTIVE R19, `(.L_x_2692) ;  /* 0x0000000013087348 */ /* 0x000fea0003c00000 */
[----:B------:R0:W1:Y:S02]  /*0f10*/  SHFL.BFLY P2, R20, R22, R21, R24 ;  /* 0x0c00001516147389 */ /* 0x0000640000040018 */
[----:B01----:R-:W-:Y:S01]  /*0f20*/  ENDCOLLECTIVE ;  /* 0x000000000000791b */ /* 0x003fe20003800000 */
.L_x_2692:
[----:B------:R-:W-:Y:S01]  /*0f30*/  IMAD.MOV.U32 R21, RZ, RZ, 0x8 ;  /* 0x00000008ff157424 */ /* 0x000fe200078e00ff */
[----:B------:R-:W-:-:S05]  /*0f40*/  MOV R17, R20 ;  /* 0x0000001400117202 */ /* 0x000fca0000000f00 */
[----:B------:R-:W-:-:S05]  /*0f50*/  FADD.FTZ R17, R16, R17 ;  /* 0x0000001110117221 */ /* 0x000fca0000010000 */
[----:B------:R-:W-:-:S07]  /*0f60*/  MOV R22, R17 ;  /* 0x0000001100167202 */ /* 0x000fce0000000f00 */
[----:B------:R-:W-:Y:S05]  /*0f70*/  WARPSYNC.COLLECTIVE R19, `(.L_x_2693) ;  /* 0x0000000013087348 */ /* 0x000fea0003c00000 */
[----:B------:R0:W1:Y:S02]  /*0f80*/  SHFL.BFLY P2, R20, R22, R21, R24 ;  /* 0x0c00001516147389 */ /* 0x0000640000040018 */
[----:B01----:R-:W-:Y:S01]  /*0f90*/  ENDCOLLECTIVE ;  /* 0x000000000000791b */ /* 0x003fe20003800000 */
.L_x_2693:
[----:B------:R-:W-:Y:S01]  /*0fa0*/  HFMA2.MMA R21, -RZ, RZ, 0, 9.5367431640625e-07 ;  /* 0x00000010ff157435 */ /* 0x000fe200000001ff */
[----:B------:R-:W-:-:S05]  /*0fb0*/  MOV R18, R20 ;  /* 0x0000001400127202 */ /* 0x000fca0000000f00 */
[----:B------:R-:W-:-:S05]  /*0fc0*/  FADD.FTZ R18, R17, R18 ;  /* 0x0000001211127221 */ /* 0x000fca0000010000 */
[----:B------:R-:W-:-:S07]  /*0fd0*/  MOV R22, R18 ;  /* 0x0000001200167202 */ /* 0x000fce0000000f00 */
[----:B------:R-:W-:Y:S05]  /*0fe0*/  WARPSYNC.COLLECTIVE R19, `(.L_x_2694) ;  /* 0x0000000013087348 */ /* 0x000fea0003c00000 */
[----:B------:R0:W1:Y:S02]  /*0ff0*/  SHFL.BFLY P2, R20, R22, R21, R24 ;  /* 0x0c00001516147389 */ /* 0x0000640000040018 */
[----:B01----:R-:W-:Y:S01]  /*1000*/  ENDCOLLECTIVE ;  /* 0x000000000000791b */ /* 0x003fe20003800000 */
.L_x_2694:
[----:B------:R-:W-:Y:S01]  /*1010*/  MOV R9, R20 ;  /* 0x0000001400097202 */ /* 0x000fe20000000f00 */
[----:B------:R-:W-:Y:S06]  /*1020*/  BRA `(.L_x_2695) ;  /* 0xfffffff800747947 */ /* 0x000fec000383ffff */
.L_x_2696:
        /* <DEDUP_REMOVED lines=13> */
.L_x_16892:


//--------------------- .text._ZN10layer_norm13ln_bwd_kernelINS_13Kernel_traitsI6__halfS2_S2_S2_fjLj1280ELj1ELj4ELj1ELj16ENS_18Kernel_traits_baseILj1280ES2_S2_S2_S2_fjLj128EEEEELb1ELb0ELb1ELb0EEEvNS_9BwdParamsE --------------------------
	.section	.text._ZN10layer_norm13ln_bwd_kernelINS_13Kernel_traitsI6__halfS2_S2_S2_fjLj1280ELj1ELj4ELj1ELj16ENS_18Kernel_traits_baseILj1280ES2_S2_S2_S2_fjLj128EEEEELb1ELb0ELb1ELb0EEEvNS_9BwdParamsE,"ax",@progbits
	.align	128
        .global         _ZN10layer_norm13ln_bwd_kernelINS_13Kernel_traitsI6__halfS2_S2_S2_fjLj1280ELj1ELj4ELj1ELj16ENS_18Kernel_traits_baseILj1280ES2_S2_S2_S2_fjLj128EEEEELb1ELb0ELb1ELb0EEEvNS_9BwdParamsE
        .type           _ZN10layer_norm13ln_bwd_kernelINS_13Kernel_traitsI6__halfS2_S2_S2_fjLj1280ELj1ELj4ELj1ELj16ENS_18Kernel_traits_baseILj1280ES2_S2_S2_S2_fjLj128EEEEELb1ELb0ELb1ELb0EEEvNS_9BwdParamsE,@function
        .size           _ZN10layer_norm13ln_bwd_kernelINS_13Kernel_traitsI6__halfS2_S2_S2_fjLj1280ELj1ELj4ELj1ELj16ENS_18Kernel_traits_baseILj1280ES2_S2_S2_S2_fjLj128EEEEELb1ELb0ELb1ELb0EEEvNS_9BwdParamsE,(.L_x_16893 - _ZN10layer_norm13ln_bwd_kernelINS_13Kernel_traitsI6__halfS2_S2_S2_fjLj1280ELj1ELj4ELj1ELj16ENS_18Kernel_traits_baseILj1280ES2_S2_S2_S2_fjLj128EEEEELb1ELb0ELb1ELb0EEEvNS_9BwdParamsE)
        .other          _ZN10layer_norm13ln_bwd_kernelINS_13Kernel_traitsI6__halfS2_S2_S2_fjLj1280ELj1ELj4ELj1ELj16ENS_18Kernel_traits_baseILj1280ES2_S2_S2_S2_fjLj128EEEEELb1ELb0ELb1ELb0EEEvNS_9BwdParamsE,@"STO_CUDA_ENTRY STV_DEFAULT"
_ZN10layer_norm13ln_bwd_kernelINS_13Kernel_traitsI6__halfS2_S2_S2_fjLj1280ELj1ELj4ELj1ELj16ENS_18Kernel_traits_baseILj1280ES2_S2_S2_S2_fjLj128EEEEELb1ELb0ELb1ELb0EEEvNS_9BwdParamsE:
.text._ZN10layer_norm13ln_bwd_kernelINS_13Kernel_traitsI6__halfS2_S2_S2_fjLj1280ELj1ELj4ELj1ELj16ENS_18Kernel_traits_baseILj1280ES2_S2_S2_S2_fjLj128EEEEELb1ELb0ELb1ELb0EEEvNS_9BwdParamsE:
        /* <DEDUP_REMOVED lines=90> */
[--C-:B-----5:R-:W-:Y:S01]  /*05a0*/  HADD2.F32 R2, -RZ, R24.reuse.H0_H0 ;  /* 0x20000018ff027230 */ /* 0x120fe20000004100 */
[----:B------:R-:W0:Y:S01]  /*05b0*/  LDC.U8 R222, c[0x0][0x2a0] ;  /* 0x0000a800ffde7b82 */ /* 0x000e220000000000 */
[----:B------:R-:W-:Y:S01]  /*05c0*/  HADD2.F32 R8, -RZ, R24.H1_H1 ;  /* 0x30000018ff087230 */ /* 0x000fe20000004100 */
[----:B------:R-:W-:Y:S01]  /*05d0*/  HFMA2.MMA R37, -RZ, RZ, 0, 0 ;  /* 0x00000000ff257435 */ /* 0x000fe200000001ff */
[----:B------:R-:W-:Y:S01]  /*05e0*/  HADD2.F32 R3, -RZ, R25.H0_H0 ;  /* 0x20000019ff037230 */ /* 0x000fe20000004100 */
[----:B------:R1:W-:Y:S01]  /*05f0*/  STL [R1+0x24], R2 ;  /* 0x0000240201007387 */ /* 0x0003e20000100800 */
[--C-:B------:R-:W-:Y:S02]  /*0600*/  HADD2.F32 R252, -RZ, R245.reuse.H0_H0 ;  /* 0x200000f5fffc7230 */ /* 0x100fe40000004100 */
[----:B------:R-:W-:Y:S01]  /*0610*/  HADD2.F32 R251, -RZ, R245.H1_H1 ;  /* 0x300000f5fffb7230 */ /* 0x000fe20000004100 */
[----:B------:R2:W-:Y:S01]  /*0620*/  STL [R1+0x20], R8 ;  /* 0x0000200801007387 */ /* 0x0005e20000100800 */
[----:B------:R-:W-:-:S02]  /*0630*/  HADD2.F32 R250, -RZ, R246.H0_H0 ;  /* 0x200000f6fffa7230 */ /* 0x000fc40000004100 */
[----:B------:R-:W-:Y:S01]  /*0640*/  HADD2.F32 R249, -RZ, R246.H1_H1 ;  /* 0x300000f6fff97230 */ /* 0x000fe20000004100 */
[----:B------:R3:W-:Y:S01]  /*0650*/  STL [R1+0x1c], R3 ;  /* 0x00001c0301007387 */ /* 0x0007e20000100800 */
[--C-:B------:R-:W-:Y:S02]  /*0660*/  HADD2.F32 R246, -RZ, R236.reuse.H0_H0 ;  /* 0x200000ecfff67230 */ /* 0x100fe40000004100 */
[----:B-1----:R-:W-:Y:S02]  /*0670*/  HADD2.F32 R2, -RZ, R25.H1_H1 ;  /* 0x30000019ff027230 */ /* 0x002fe40000004100 */
[----:B------:R-:W-:Y:S02]  /*0680*/  HADD2.F32 R245, -RZ, R236.H1_H1 ;  /* 0x300000ecfff57230 */ /* 0x000fe40000004100 */
[----:B--2---:R-:W-:Y:S01]  /*0690*/  HADD2.F32 R8, -RZ, R26.H0_H0 ;  /* 0x2000001aff087230 */ /* 0x004fe20000004100 */
[----:B------:R1:W-:Y:S01]  /*06a0*/  STL [R1+0x18], R2 ;  /* 0x0000180201007387 */ /* 0x0003e20000100800 */
[----:B------:R-:W-:-:S02]  /*06b0*/  HADD2.F32 R243, -RZ, R237.H1_H1 ;  /* 0x300000edfff37230 */ /* 0x000fc40000004100 */
[----:B---3--:R-:W-:Y:S01]  /*06c0*/  HADD2.F32 R3, -RZ, R26.H1_H1 ;  /* 0x3000001aff037230 */ /* 0x008fe20000004100 */
[----:B------:R2:W-:Y:S01]  /*06d0*/  STL [R1+0x14], R8 ;  /* 0x0000140801007387 */ /* 0x0005e20000100800 */
[--C-:B------:R-:W-:Y:S02]  /*06e0*/  HADD2.F32 R242, -RZ, R238.reuse.H0_H0 ;  /* 0x200000eefff27230 */ /* 0x100fe40000004100 */
[----:B------:R-:W-:Y:S01]  /*06f0*/  HADD2.F32 R241, -RZ, R238.H1_H1 ;  /* 0x300000eefff17230 */ /* 0x000fe20000004100 */
[----:B------:R3:W-:Y:S01]  /*0700*/  STL [R1+0x10], R3 ;  /* 0x0000100301007387 */ /* 0x0007e20000100800 */
[----:B------:R-:W-:Y:S02]  /*0710*/  HADD2.F32 R236, -RZ, R229.H0_H0 ;  /* 0x200000e5ffec7230 */ /* 0x000fe40000004100 */
[----:B-1----:R-:W-:Y:S02]  /*0720*/  HADD2.F32 R2, -RZ, R27.H0_H0 ;  /* 0x2000001bff027230 */ /* 0x002fe40000004100 */
[----:B------:R-:W-:-:S02]  /*0730*/  HADD2.F32 R235, -RZ, R229.H1_H1 ;  /* 0x300000e5ffeb7230 */ /* 0x000fc40000004100 */
[----:B--2---:R-:W-:Y:S01]  /*0740*/  HADD2.F32 R8, -RZ, R27.H1_H1 ;  /* 0x3000001bff087230 */ /* 0x004fe20000004100 */
[----:B------:R1:W-:Y:S01]  /*0750*/  STL [R1+0xc], R2 ;  /* 0x00000c0201007387 */ /* 0x0003e20000100800 */
[----:B------:R-:W-:Y:S02]  /*0760*/  HADD2.F32 R234, -RZ, R230.H0_H0 ;  /* 0x200000e6ffea7230 */ /* 0x000fe40000004100 */
[----:B---3--:R-:W-:Y:S01]  /*0770*/  HADD2.F32 R3, -RZ, R244.H0_H0 ;  /* 0x200000f4ff037230 */ /* 0x008fe20000004100 */
[----:B------:R2:W-:Y:S01]  /*0780*/  STL [R1+0x8], R8 ;  /* 0x0000080801007387 */ /* 0x0005e20000100800 */
[----:B------:R-:W-:Y:S02]  /*0790*/  HADD2.F32 R233, -RZ, R230.H1_H1 ;  /* 0x300000e6ffe97230 */ /* 0x000fe40000004100 */
[----:B------:R-:W-:Y:S01]  /*07a0*/  HADD2.F32 R248, -RZ, R247.H0_H0 ;  /* 0x200000f7fff87230 */ /* 0x000fe20000004100 */
[----:B------:R2:W-:Y:S01]  /*07b0*/  STL [R1+0x4], R3 ;  /* 0x0000040301007387 */ /* 0x0005e20000100800 */
[----:B------:R-:W-:-:S02]  /*07c0*/  HADD2.F32 R240, -RZ, R239.H0_H0 ;  /* 0x200000effff07230 */ /* 0x000fc40000004100 */
[----:B-1----:R-:W-:Y:S02]  /*07d0*/  HADD2.F32 R2, -RZ, R244.H1_H1 ;  /* 0x300000f4ff027230 */ /* 0x002fe40000004100 */
[----:B------:R-:W-:Y:S02]  /*07e0*/  HADD2.F32 R244, -RZ, R237.H0_H0 ;  /* 0x200000edfff47230 */ /* 0x000fe40000004100 */
[--C-:B------:R-:W-:Y:S01]  /*07f0*/  HADD2.F32 R238, -RZ, R228.reuse.H0_H0 ;  /* 0x200000e4ffee7230 */ /* 0x100fe20000004100 */
[----:B------:R2:W-:Y:S01]  /*0800*/  STL [R1], R2 ;  /* 0x0000000201007387 */ /* 0x0005e20000100800 */
[----:B------:R-:W-:Y:S02]  /*0810*/  HADD2.F32 R237, -RZ, R228.H1_H1 ;  /* 0x300000e4ffed7230 */ /* 0x000fe40000004100 */
[----:B------:R-:W-:Y:S02]  /*0820*/  HADD2.F32 R232, -RZ, R231.H0_H0 ;  /* 0x200000e7ffe87230 */ /* 0x000fe40000004100 */
[----:B------:R-:W-:-:S02]  /*0830*/  HADD2.F32 R230, -RZ, R4.H0_H0 ;  /* 0x20000004ffe67230 */ /* 0x000fc40000004100 */
[----:B------:R-:W-:Y:S01]  /*0840*/  HADD2.F32 R229, -RZ, R4.H1_H1 ;  /* 0x30000004ffe57230 */ /* 0x000fe20000004100 */
[----:B------:R-:W-:Y:S01]  /*0850*/  MOV R4, R0 ;  /* 0x0000000000047202 */ /* 0x000fe20000000f00 */
[----:B------:R-:W-:Y:S02]  /*0860*/  HADD2.F32 R247, -RZ, R247.H1_H1 ;  /* 0x300000f7fff77230 */ /* 0x000fe40000004100 */
[----:B------:R-:W-:Y:S02]  /*0870*/  HADD2.F32 R239, -RZ, R239.H1_H1 ;  /* 0x300000efffef7230 */ /* 0x000fe40000004100 */
[----:B------:R-:W-:Y:S02]  /*0880*/  HADD2.F32 R231, -RZ, R231.H1_H1 ;  /* 0x300000e7ffe77230 */ /* 0x000fe40000004100 */
[--C-:B------:R-:W-:Y:S02]  /*0890*/  HADD2.F32 R228, -RZ, R5.reuse.H0_H0 ;  /* 0x20000005ffe47230 */ /* 0x100fe40000004100 */
[----:B------:R-:W-:-:S02]  /*08a0*/  HADD2.F32 R227, -RZ, R5.H1_H1 ;  /* 0x30000005ffe37230 */ /* 0x000fc40000004100 */
[--C-:B------:R-:W-:Y:S02]  /*08b0*/  HADD2.F32 R226, -RZ, R6.reuse.H0_H0 ;  /* 0x20000006ffe27230 */ /* 0x100fe40000004100 */
[----:B------:R-:W-:Y:S02]  /*08c0*/  HADD2.F32 R225, -RZ, R6.H1_H1 ;  /* 0x30000006ffe17230 */ /* 0x000fe40000004100 */
[--C-:B------:R-:W-:Y:S02]  /*08d0*/  HADD2.F32 R224, -RZ, R7.reuse.H0_H0 ;  /* 0x20000007ffe07230 */ /* 0x100fe40000004100 */
[----:B0-2---:R-:W-:-:S07]  /*08e0*/  HADD2.F32 R223, -RZ, R7.H1_H1 ;  /* 0x30000007ffdf7230 */ /* 0x005fce0000004100 */
.L_x_2849:
[----:B------:R-:W0:Y:S08]  /*08f0*/  LDC.64 R2, c[0x0][0x288] ;  /* 0x0000a200ff027b82 */ /* 0x000e300000000a00 */
[----:B-1234-:R-:W1:Y:S08]  /*0900*/  LDC.64 R146, c[0x0][0x258] ;  /* 0x00009600ff927b82 */ /* 0x01ee700000000a00 */
        /* <DEDUP_REMOVED lines=25> */
[----:B------:R-:W-:-:S05]  /*0aa0*/  @P3 IADD3 R146, R195, -0x1, RZ ;  /* 0xffffffffc3923810 */ /* 0x000fca0007ffe0ff */
[----:B------:R-:W-:-:S05]  /*0ab0*/  @P3 IMAD R146, R146, R2, RZ ;  /* 0x0000000292923224 */ /* 0x000fca00078e02ff */
[----:B------:R-:W-:-:S04]  /*0ac0*/  @P3 SHF.R.S32.HI R147, RZ, 0x1f, R146 ;  /* 0x0000001fff933819 */ /* 0x000fc80000011492 */
[----:B------:R-:W-:Y:S02]  /*0ad0*/  @P3 LEA.HI R147, R147, R146, RZ, 0x3 ;  /* 0x0000009293933211 */ /* 0x000fe400078f18ff */
[----:B------:R-:W-:Y:S02]  /*0ae0*/  MOV R146, RZ ;  /* 0x000000ff00927202 */ /* 0x000fe40000000f00 */
[----:B------:R-:W-:Y:S02]  /*0af0*/  @P3 LEA.HI.SX32 R146, R147, R3, 0x1d ;  /* 0x0000000393923211 */ /* 0x000fe400078feaff */
[----:B------:R-:W-:Y:S01]  /*0b00*/  MOV R147, R6 ;  /* 0x0000000600937202 */ /* 0x000fe20000000f00 */
[----:B------:R-:W-:Y:S06]  /*0b10*/  @!P4 BRA `(.L_x_2702) ;  /* 0x000000000020c947 */ /* 0x000fec0003800000 */
        /* <DEDUP_REMOVED lines=8> */
.L_x_2702:
[----:B------:R-:W-:Y:S05]  /*0ba0*/  BSYNC B2 ;  /* 0x0000000000027941 */ /* 0x000fea0003800000 */
.L_x_2701:
        /* <DEDUP_REMOVED lines=12> */
.L_x_2704:
[----:B------:R-:W-:Y:S05]  /*0c70*/  BSYNC B2 ;  /* 0x0000000000027941 */ /* 0x000fea0003800000 */
.L_x_2703:
        /* <DEDUP_REMOVED lines=11> */
.L_x_2706:
[----:B------:R-:W-:Y:S05]  /*0d30*/  BSYNC B2 ;  /* 0x0000000000027941 */ /* 0x000fea0003800000 */
.L_x_2705:
        /* <DEDUP_REMOVED lines=11> */
.L_x_2708:
[----:B------:R-:W-:Y:S05]  /*0df0*/  BSYNC B2 ;  /* 0x0000000000027941 */ /* 0x000fea0003800000 */
.L_x_2707:
[----:B------:R-:W-:Y:S01]  /*0e00*/  ISETP.NE.AND P4, PT, R219, RZ, PT ;  /* 0x000000ffdb00720c */ /* 0x000fe20003f85270 */
[----:B------:R-:W-:Y:S01]  /*0e10*/  HFMA2.MMA R205, -RZ, RZ, 0, 0 ;  /* 0x00000000ffcd7435 */ /* 0x000fe200000001ff */
        /* <DEDUP_REMOVED lines=11> */
.L_x_2700:
[----:B------:R-:W-:Y:S01]  /*0ed0*/  IADD3 R204, R148, -0x1, RZ ;  /* 0xffffffff94cc7810 */ /* 0x000fe20007ffe0ff */
[----:B------:R-:W-:Y:S01]  /*0ee0*/  HFMA2.MMA R202, -RZ, RZ, 0, 0 ;  /* 0x00000000ffca7435 */ /* 0x000fe200000001ff */
[----:B-----5:R-:W-:Y:S01]  /*0ef0*/  ISETP.GE.AND P3, PT, R195, 0x1, PT ;  /* 0x00000001c300780c */ /* 0x020fe20003f66270 */
[----:B------:R-:W-:Y:S01]  /*0f00*/  BSSY B2, `(.L_x_2710) ;  /* 0x0000070000027945 */ /* 0x000fe20003800000 */
[----:B------:R-:W-:Y:S01]  /*0f10*/  ISETP.NE.AND P4, PT, R221, RZ, PT ;  /* 0x000000ffdd00720c */ /* 0x000fe20003f85270 */
[----:B------:R-:W-:Y:S01]  /*0f20*/  IMAD R204, R204, R2, RZ ;  /* 0x00000002cccc7224 */ /* 0x000fe200078e02ff */
[----:B------:R-:W-:Y:S01]  /*0f30*/  HFMA2.MMA R206, -RZ, RZ, 0, 0 ;  /* 0x00000000ffce7435 */ /* 0x000fe200000001ff */
[----:B------:R-:W-:Y:S02]  /*0f40*/  MOV R205, RZ ;  /* 0x000000ff00cd7202 */ /* 0x000fe40000000f00 */
[----:B------:R-:W-:Y:S02]  /*0f50*/  MOV R207, R6 ;  /* 0x0000000600cf7202 */ /* 0x000fe40000000f00 */
        /* <DEDUP_REMOVED lines=15> */
[----:B------:R-:W4:Y:S04]  /*1050*/  LDL R207, [R1+0x1c] ;  /* 0x00001c0001cf7983 */ /* 0x000f280000100800 */
[----:B------:R-:W4:Y:S04]  /*1060*/  LDL R208, [R1+0x14] ;  /* 0x0000140001d07983 */ /* 0x000f280000100800 */
[----:B------:R-:W4:Y:S01]  /*1070*/  LDL R190, [R1+0x10] ;  /* 0x0000100001be7983 */ /* 0x000f220000100800 */
[----:B0-----:R-:W-:-:S06]  /*1080*/  IMAD.WIDE.U32 R148, R6, 0x10, R148 ;  /* 0x0000001006947825 */ /* 0x001fcc00078e0094 */
[----:B------:R-:W2:Y:S01]  /*1090*/  LDG.E.128 R148, desc[UR4][R148.64] ;  /* 0x0000000494947981 */ /* 0x000ea2000c1e1d00 */
[----:B------:R-:W-:Y:S02]  /*10a0*/  FSEL R191, R203, RZ, !P4 ;  /* 0x000000ffcbbf7208 */ /* 0x000fe40006000000 */
[----:B------:R-:W-:-:S04]  /*10b0*/  ISETP.NE.U32.AND P4, PT, RZ, UR6, PT ;  /* 0x00000006ff007c0c */ /* 0x000fc8000bf85070 */
[----:B------:R-:W-:-:S13]  /*10c0*/  ISETP.NE.AND.EX P4, PT, RZ, UR7, PT, P4 ;  /* 0x00000007ff007c0c */ /* 0x000fda000bf85340 */
[----:B------:R0:W5:Y:S02]  /*10d0*/  @P4 LDG.E.128 R112, desc[UR4][R144.64] ;  /* 0x0000000490704981 */ /* 0x000164000c1e1d00 */
[----:B0-----:R-:W0:Y:S02]  /*10e0*/  LDC.64 R144, c[0x0][0x2b8] ;  /* 0x0000ae00ff907b82 */ /* 0x001e240000000a00 */
[----:B0-----:R-:W-:-:S06]  /*10f0*/  IMAD.WIDE.U32 R144, R204, 0x10, R144 ;  /* 0x00000010cc907825 */ /* 0x001fcc00078e0090 */
[----:B------:R-:W3:Y:S01]  /*1100*/  LDG.E.128 R144, desc[UR4][R144.64] ;  /* 0x0000000490907981 */ /* 0x000ee2000c1e1d00 */
[----:B-1----:R-:W-:-:S06]  /*1110*/  IMAD.WIDE.U32 R172, R202, 0x8, R172 ;  /* 0x00000008caac7825 */ /* 0x002fcc00078e00ac */
[----:B------:R-:W5:Y:S01]  /*1120*/  LDG.E.64 R172, desc[UR4][R172.64] ;  /* 0x00000004acac7981 */ /* 0x000f62000c1e1b00 */
[--C-:B--2---:R-:W-:Y:S02]  /*1130*/  HADD2.F32 R216, -RZ, R149.reuse.H0_H0 ;  /* 0x20000095ffd87230 */ /* 0x104fe40000004100 */
[----:B------:R-:W-:Y:S02]  /*1140*/  HADD2.F32 R214, -RZ, R149.H1_H1 ;  /* 0x30000095ffd67230 */ /* 0x000fe40000004100 */
[----:B------:R-:W2:Y:S01]  /*1150*/  LDL R149, [R1+0xc] ;  /* 0x00000c0001957983 */ /* 0x000ea20000100800 */
[--C-:B------:R-:W-:Y:S02]  /*1160*/  HADD2.F32 R0, -RZ, R148.reuse.H0_H0 ;  /* 0x20000094ff007230 */ /* 0x100fe40000004100 */
[----:B------:R-:W-:Y:S02]  /*1170*/  HADD2.F32 R218, -RZ, R148.H1_H1 ;  /* 0x30000094ffda7230 */ /* 0x000fe40000004100 */
[----:B------:R-:W2:Y:S01]  /*1180*/  LDL R148, [R1+0x8] ;  /* 0x0000080001947983 */ /* 0x000ea20000100800 */
[C---:B------:R-:W-:Y:S01]  /*1190*/  FADD.FTZ R0, -R191.reuse, R0 ;  /* 0x00000000bf007221 */ /* 0x040fe20000010100 */
[C---:B------:R-:W-:Y:S01]  /*11a0*/  FADD.FTZ R214, -R191.reuse, R214 ;  /* 0x000000d6bfd67221 */ /* 0x040fe20000010100 */
[----:B------:R-:W-:-:S02]  /*11b0*/  FADD.FTZ R218, -R191, R218 ;  /* 0x000000dabfda7221 */ /* 0x000fc40000010100 */
[----:B------:R-:W-:Y:S01]  /*11c0*/  FMUL.FTZ R0, R5, R0 ;  /* 0x0000000005007220 */ /* 0x000fe20000410000 */
[----:B------:R-:W-:Y:S01]  /*11d0*/  FADD.FTZ R216, -R191, R216 ;  /* 0x000000d8bfd87221 */ /* 0x000fe20000010100 */
[C---:B------:R-:W-:Y:S01]  /*11e0*/  FMUL.FTZ R218, R5.reuse, R218 ;  /* 0x000000da05da7220 */ /* 0x040fe20000410000 */
[C---:B------:R-:W-:Y:S01]  /*11f0*/  FMUL.FTZ R214, R5.reuse, R214 ;  /* 0x000000d605d67220 */ /* 0x040fe20000410000 */
[--C-:B------:R-:W-:Y:S02]  /*1200*/  HADD2.F32 R212, -RZ, R150.reuse.H0_H0 ;  /* 0x20000096ffd47230 */ /* 0x100fe40000004100 */
[----:B------:R-:W-:Y:S01]  /*1210*/  FMUL.FTZ R216, R5, R216 ;  /* 0x000000d805d87220 */ /* 0x000fe20000410000 */
[----:B------:R-:W-:Y:S02]  /*1220*/  HADD2.F32 R193, -RZ, R151.H0_H0 ;  /* 0x20000097ffc17230 */ /* 0x000fe40000004100 */
[----:B------:R-:W-:Y:S01]  /*1230*/  FADD.FTZ R212, -R191, R212 ;  /* 0x000000d4bfd47221 */ /* 0x000fe20000010100 */
[----:B------:R-:W-:-:S03]  /*1240*/  HADD2.F32 R210, -RZ, R150.H1_H1 ;  /* 0x30000096ffd27230 */ /* 0x000fc60000004100 */
[----:B------:R-:W-:Y:S01]  /*1250*/  FMUL.FTZ R212, R5, R212 ;  /* 0x000000d405d47220 */ /* 0x000fe20000410000 */
[C---:B------:R-:W-:Y:S01]  /*1260*/  FADD.FTZ R193, -R191.reuse, R193 ;  /* 0x000000c1bfc17221 */ /* 0x040fe20000010100 */
[----:B------:R-:W-:Y:S01]  /*1270*/  FADD.FTZ R210, -R191, R210 ;  /* 0x000000d2bfd27221 */ /* 0x000fe20000010100 */
[----:B------:R-:W-:Y:S02]  /*1280*/  HADD2.F32 R151, -RZ, R151.H1_H1 ;  /* 0x30000097ff977230 */ /* 0x000fe40000004100 */
[C---:B------:R-:W-:Y:S01]  /*1290*/  FMUL.FTZ R193, R5.reuse, R193 ;  /* 0x000000c105c17220 */ /* 0x040fe20000410000 */
[----:B------:R-:W-:Y:S01]  /*12a0*/  FMUL.FTZ R210, R5, R210 ;  /* 0x000000d205d27220 */ /* 0x000fe20000410000 */
[--C-:B---3--:R-:W-:Y:S02]  /*12b0*/  HADD2.F32 R154, -RZ, R144.reuse.H0_H0 ;  /* 0x20000090ff9a7230 */ /* 0x108fe40000004100 */
[----:B------:R-:W-:Y:S02]  /*12c0*/  HADD2.F32 R215, -RZ, R145.H0_H0 ;  /* 0x20000091ffd77230 */ /* 0x000fe40000004100 */
[----:B------:R-:W-:-:S02]  /*12d0*/  HADD2.F32 R144, -RZ, R144.H1_H1 ;  /* 0x30000090ff907230 */ /* 0x000fc40000004100 */
[----:B------:R-:W-:Y:S01]  /*12e0*/  FADD.FTZ R76, R76, R154 ;  /* 0x0000009a4c4c7221 */ /* 0x000fe20000010000 */
[----:B------:R-:W-:Y:S02]  /*12f0*/  HADD2.F32 R145, -RZ, R145.H1_H1 ;  /* 0x30000091ff917230 */ /* 0x000fe40000004100 */
[-C--:B------:R-:W-:Y:S01]  /*1300*/  FFMA.FTZ R36, R0, R154.reuse, R36 ;  /* 0x0000009a00247223 */ /* 0x080fe20000010024 */
[----:B------:R-:W-:Y:S01]  /*1310*/  FMUL.FTZ R154, R206, R154 ;  /* 0x0000009ace9a7220 */ /* 0x000fe20000410000 */
[----:B------:R-:W-:Y:S01]  /*1320*/  FADD.FTZ R77, R77, R144 ;  /* 0x000000904d4d7221 */ /* 0x000fe20000010000 */
[-C--:B------:R-:W-:Y:S01]  /*1330*/  FFMA.FTZ R37, R218, R144.reuse, R37 ;  /* 0x00000090da257223 */ /* 0x080fe20000010025 */
[----:B------:R-:W-:Y:S01]  /*1340*/  FMUL.FTZ R217, R217, R144 ;  /* 0x00000090d9d97220 */ /* 0x000fe20000410000 */
[----:B------:R-:W-:Y:S01]  /*1350*/  FADD.FTZ R79, R79, R145 ;  /* 0x000000914f4f7221 */ /* 0x000fe20000010000 */
[-C--:B------:R-:W-:Y:S01]  /*1360*/  FFMA.FTZ R39, R214, R145.reuse, R39 ;  /* 0x00000091d6277223 */ /* 0x080fe20000010027 */
[----:B----4-:R-:W-:Y:S01]  /*1370*/  FMUL.FTZ R213, R213, R145 ;  /* 0x00000091d5d57220 */ /* 0x010fe20000410000 */
[----:B------:R-:W-:Y:S01]  /*1380*/  FADD.FTZ R145, RZ, R154 ;  /* 0x0000009aff917221 */ /* 0x000fe20000010000 */
[----:B------:R-:W-:Y:S01]  /*1390*/  FFMA.FTZ R144, R0, R154, RZ ;  /* 0x0000009a00907223 */ /* 0x000fe200000100ff */
        /* <DEDUP_REMOVED lines=14> */
[--C-:B------:R-:W-:Y:S02]  /*1480*/  HADD2.F32 R192, -RZ, R147.reuse.H0_H0 ;  /* 0x20000093ffc07230 */ /* 0x100fe40000004100 */
        /* <DEDUP_REMOVED lines=8> */
[C---:B------:R-:W-:Y:S02]  /*1510*/  FFMA.FTZ R144, R210.reuse, R208, R144 ;  /* 0x000000d0d2907223 */ /* 0x040fe40000010090 */
[----:B------:R-:W-:Y:S01]  /*1520*/  FMUL.FTZ R191, R5, R191 ;  /* 0x000000bf05bf7220 */ /* 0x000fe20000410000 */
[----:B------:R-:W-:Y:S01]  /*1530*/  FADD.FTZ R81, R81, R146 ;  /* 0x0000009251517221 */ /* 0x000fe20000010000 */
[----:B------:R-:W-:Y:S01]  /*1540*/  FFMA.FTZ R41, R210, R146, R41 ;  /* 0x00000092d2297223 */ /* 0x000fe20000010029 */
[----:B------:R-:W-:Y:S01]  /*1550*/  FADD.FTZ R83, R83, R147 ;  /* 0x0000009353537221 */ /* 0x000fe20000010000 */
[----:B------:R-:W-:Y:S01]  /*1560*/  FFMA.FTZ R43, R191, R147, R43 ;  /* 0x00000093bf2b7223 */ /* 0x000fe2000001002b */
[----:B------:R-:W-:-:S02]  /*1570*/  IADD3 R204, R204, 0x20, RZ ;  /* 0x00000020cccc7810 */ /* 0x000fc40007ffe0ff */
        /* <DEDUP_REMOVED lines=8> */
.L_x_2711:
[----:B------:R-:W-:Y:S05]  /*1600*/  BSYNC B2 ;  /* 0x0000000000027941 */ /* 0x000fea0003800000 */
.L_x_2710:
[----:B------:R-:W-:Y:S01]  /*1610*/  ISETP.NE.AND P4, PT, R220, RZ, PT ;  /* 0x000000ffdc00720c */ /* 0x000fe20003f85270 */
[----:B------:R-:W-:-:S12]  /*1620*/  BSSY B2, `(.L_x_2712) ;  /* 0x000005f000027945 */ /* 0x000fd80003800000 */
[----:B------:R-:W-:Y:S05]  /*1630*/  @!P4 BRA `(.L_x_2713) ;  /* 0x000000040074c947 */ /* 0x000fea0003800000 */
[----:B------:R-:W0:Y:S01]  /*1640*/  LDC.64 R144, c[0x0][0x2c8] ;  /* 0x0000b200ff907b82 */ /* 0x000e220000000a00 */
[----:B------:R-:W-:Y:S01]  /*1650*/  ISETP.NE.U32.AND P4, PT, RZ, UR6, PT ;  /* 0x00000006ff007c0c */ /* 0x000fe2000bf85070 */
[----:B------:R-:W2:Y:S03]  /*1660*/  LDL R162, [R1+0x4] ;  /* 0x0000040001a27983 */ /* 0x000ea60000100800 */
[----:B------:R-:W-:Y:S01]  /*1670*/  ISETP.NE.AND.EX P4, PT, RZ, UR7, PT, P4 ;  /* 0x00000007ff007c0c */ /* 0x000fe2000bf85340 */
[----:B------:R-:W3:Y:S02]  /*1680*/  LDL R158, [R1] ;  /* 0x00000000019e7983 */ /* 0x000ee40000100800 */
[----:B------:R-:W1:Y:S08]  /*1690*/  LDC.64 R148, c[0x0][0x2b8] ;  /* 0x0000ae00ff947b82 */ /* 0x000e700000000a00 */
[----:B------:R-:W4:Y:S02]  /*16a0*/  LDC.64 R170, c[0x0][0x240] ;  /* 0x00009000ffaa7b82 */ /* 0x000f240000000a00 */
[----:B0-----:R-:W-:-:S05]  /*16b0*/  @P4 IMAD.WIDE.U32 R144, R207, 0x10, R144 ;  /* 0x00000010cf904825 */ /* 0x001fca00078e0090 */
[----:B------:R0:W5:Y:S02]  /*16c0*/  @P4 LDG.E.128 R116, desc[UR4][R144.64] ;  /* 0x0000000490744981 */ /* 0x000164000c1e1d00 */
[----:B0-----:R-:W0:Y:S01]  /*16d0*/  LDC.64 R144, c[0x0][0x238] ;  /* 0x00008e00ff907b82 */ /* 0x001e220000000a00 */
[----:B-1----:R-:W-:-:S06]  /*16e0*/  IMAD.WIDE.U32 R148, R204, 0x10, R148 ;  /* 0x00000010cc947825 */ /* 0x002fcc00078e0094 */
[----:B------:R-:W2:Y:S01]  /*16f0*/  LDG.E.128 R148, desc[UR4][R148.64] ;  /* 0x0000000494947981 */ /* 0x000ea2000c1e1d00 */
[----:B0-----:R-:W-:-:S06]  /*1700*/  IMAD.WIDE.U32 R144, R207, 0x10, R144 ;  /* 0x00000010cf907825 */ /* 0x001fcc00078e0090 */
[----:B------:R-:W3:Y:S01]  /*1710*/  LDG.E.128 R144, desc[UR4][R144.64] ;  /* 0x0000000490907981 */ /* 0x000ee2000c1e1d00 */
[----:B----4-:R-:W-:-:S06]  /*1720*/  IMAD.WIDE.U32 R170, R202, 0x8, R170 ;  /* 0x00000008caaa7825 */ /* 0x010fcc00078e00aa */
[----:B------:R-:W5:Y:S01]  /*1730*/  LDG.E.64 R170, desc[UR4][R170.64] ;  /* 0x00000004aaaa7981 */ /* 0x000f62000c1e1b00 */
[----:B------:R-:W-:-:S04]  /*1740*/  ISETP.NE.AND P4, PT, R222, RZ, PT ;  /* 0x000000ffde00720c */ /* 0x000fc80003f85270 */
[----:B------:R-:W-:Y:S02]  /*1750*/  FSEL R161, R203, RZ, !P4 ;  /* 0x000000ffcba17208 */ /* 0x000fe40006000000 */
[----:B------:R-:W-:Y:S02]  /*1760*/  IADD3 R204, R204, 0x20, RZ ;  /* 0x00000020cccc7810 */ /* 0x000fe40007ffe0ff */
[----:B------:R-:W-:Y:S02]  /*1770*/  IADD3 R202, R202, 0x20, RZ ;  /* 0x00000020caca7810 */ /* 0x000fe40007ffe0ff */
[----:B------:R-:W-:Y:S01]  /*1780*/  IADD3 R207, R207, 0x20, RZ ;  /* 0x00000020cfcf7810 */ /* 0x000fe20007ffe0ff */
[--C-:B--2---:R-:W-:Y:S02]  /*1790*/  HADD2.F32 R200, -RZ, R148.reuse.H0_H0 ;  /* 0x20000094ffc87230 */ /* 0x104fe40000004100 */
[----:B------:R-:W-:-:S03]  /*17a0*/  HADD2.F32 R148, -RZ, R148.H1_H1 ;  /* 0x30000094ff947230 */ /* 0x000fc60000004100 */
[----:B------:R-:W-:Y:S01]  /*17b0*/  FADD.FTZ R84, R84, R200 ;  /* 0x000000c854547221 */ /* 0x000fe20000010000 */
[----:B------:R-:W-:Y:S02]  /*17c0*/  HADD2.F32 R196, -RZ, R149.H0_H0 ;  /* 0x20000095ffc47230 */ /* 0x000fe40000004100 */
[----:B---3--:R-:W-:Y:S02]  /*17d0*/  HADD2.F32 R201, -RZ, R144.H0_H0 ;  /* 0x20000090ffc97230 */ /* 0x008fe40000004100 */
[----:B------:R-:W-:-:S03]  /*17e0*/  HADD2.F32 R197, -RZ, R145.H0_H0 ;  /* 0x20000091ffc57230 */ /* 0x000fc60000004100 */
[----:B------:R-:W-:Y:S01]  /*17f0*/  FADD.FTZ R201, -R161, R201 ;  /* 0x000000c9a1c97221 */ /* 0x000fe20000010100 */
[----:B------:R-:W-:-:S03]  /*1800*/  HADD2.F32 R199, -RZ, R144.H1_H1 ;  /* 0x30000090ffc77230 */ /* 0x000fc60000004100 */
[----:B------:R-:W-:Y:S01]  /*1810*/  FMUL.FTZ R201, R5, R201 ;  /* 0x000000c905c97220 */ /* 0x000fe20000410000 */
[C---:B------:R-:W-:Y:S01]  /*1820*/  FADD.FTZ R197, -R161.reuse, R197 ;  /* 0x000000c5a1c57221 */ /* 0x040fe20000010100 */
[----:B------:R-:W-:Y:S02]  /*1830*/  FADD.FTZ R199, -R161, R199 ;  /* 0x000000c7a1c77221 */ /* 0x000fe40000010100 */
[-C--:B------:R-:W-:Y:S01]  /*1840*/  FFMA.FTZ R44, R201, R200.reuse, R44 ;  /* 0x000000c8c92c7223 */ /* 0x080fe2000001002c */
[----:B------:R-:W-:Y:S01]  /*1850*/  FMUL.FTZ R200, R162, R200 ;  /* 0x000000c8a2c87220 */ /* 0x000fe20000410000 */
[----:B------:R-:W-:Y:S02]  /*1860*/  HADD2.F32 R155, -RZ, R146.H0_H0 ;  /* 0x20000092ff9b7230 */ /* 0x000fe40000004100 */
[C---:B------:R-:W-:Y:S01]  /*1870*/  FMUL.FTZ R197, R5.reuse, R197 ;  /* 0x000000c505c57220 */ /* 0x040fe20000410000 */
[----:B------:R-:W-:Y:S02]  /*1880*/  HADD2.F32 R194, -RZ, R145.H1_H1 ;  /* 0x30000091ffc27230 */ /* 0x000fe40000004100 */
        /* <DEDUP_REMOVED lines=56> */
.L_x_2713:
[----:B------:R-:W-:Y:S05]  /*1c10*/  BSYNC B2 ;  /* 0x0000000000027941 */ /* 0x000fea0003800000 */
.L_x_2712:
        /* <DEDUP_REMOVED lines=20> */
[----:B------:R-:W-:Y:S01]  /*1d60*/  IADD3 R207, R207, 0x20, RZ ;  /* 0x00000020cfcf7810 */ /* 0x000fe20007ffe0ff */
[--C-:B---3--:R-:W-:Y:S02]  /*1d70*/  HADD2.F32 R147, -RZ, R13.reuse.H0_H0 ;  /* 0x2000000dff937230 */ /* 0x108fe40000004100 */
[----:B------:R-:W-:-:S03]  /*1d80*/  HADD2.F32 R145, -RZ, R13.H1_H1 ;  /* 0x3000000dff917230 */ /* 0x000fc60000004100 */
[----:B------:R-:W-:Y:S01]  /*1d90*/  FMUL.FTZ R13, R244, R147 ;  /* 0x00000093f40d7220 */ /* 0x000fe20000410000 */
[----:B------:R-:W-:Y:S02]  /*1da0*/  HADD2.F32 R144, -RZ, R14.H0_H0 ;  /* 0x2000000eff907230 */ /* 0x000fe40000004100 */
[--C-:B----4-:R-:W-:Y:S02]  /*1db0*/  HADD2.F32 R7, -RZ, R8.reuse.H0_H0 ;  /* 0x20000008ff077230 */ /* 0x110fe40000004100 */
[----:B------:R-:W-:Y:S02]  /*1dc0*/  HADD2.F32 R8, -RZ, R8.H1_H1 ;  /* 0x30000008ff087230 */ /* 0x000fe40000004100 */
[--C-:B------:R-:W-:Y:S02]  /*1dd0*/  HADD2.F32 R18, -RZ, R9.reuse.H0_H0 ;  /* 0x20000009ff127230 */ /* 0x100fe40000004100 */
[----:B------:R-:W-:Y:S01]  /*1de0*/  FADD.FTZ R7, -R21, R7 ;  /* 0x0000000715077221 */ /* 0x000fe20000010100 */
[----:B------:R-:W-:-:S02]  /*1df0*/  HADD2.F32 R146, -RZ, R9.H1_H1 ;  /* 0x30000009ff927230 */ /* 0x000fc40000004100 */
[--C-:B------:R-:W-:Y:S02]  /*1e00*/  HADD2.F32 R16, -RZ, R10.reuse.H0_H0 ;  /* 0x2000000aff107230 */ /* 0x100fe40000004100 */
[----:B------:R-:W-:Y:S02]  /*1e10*/  HADD2.F32 R17, -RZ, R10.H1_H1 ;  /* 0x3000000aff117230 */ /* 0x000fe40000004100 */
[--C-:B------:R-:W-:Y:S02]  /*1e20*/  HADD2.F32 R19, -RZ, R11.reuse.H0_H0 ;  /* 0x2000000bff137230 */ /* 0x100fe40000004100 */
[----:B------:R-:W-:Y:S02]  /*1e30*/  HADD2.F32 R11, -RZ, R11.H1_H1 ;  /* 0x3000000bff0b7230 */ /* 0x000fe40000004100 */
[----:B------:R-:W-:Y:S01]  /*1e40*/  FADD.FTZ R8, -R21, R8 ;  /* 0x0000000815087221 */ /* 0x000fe20000010100 */
[--C-:B------:R-:W-:Y:S02]  /*1e50*/  HADD2.F32 R9, -RZ, R12.reuse.H0_H0 ;  /* 0x2000000cff097230 */ /* 0x100fe40000004100 */
[----:B------:R-:W-:Y:S01]  /*1e60*/  FMUL.FTZ R7, R5, R7 ;  /* 0x0000000705077220 */ /* 0x000fe20000410000 */
[C---:B------:R-:W-:Y:S01]  /*1e70*/  FADD.FTZ R10, -R21.reuse, R18 ;  /* 0x00000012150a7221 */ /* 0x040fe20000010100 */
[C---:B------:R-:W-:Y:S01]  /*1e80*/  FADD.FTZ R146, -R21.reuse, R146 ;  /* 0x0000009215927221 */ /* 0x040fe20000010100 */
[C---:B------:R-:W-:Y:S01]  /*1e90*/  FADD.FTZ R16, -R21.reuse, R16 ;  /* 0x0000001015107221 */ /* 0x040fe20000010100 */
[C---:B------:R-:W-:Y:S01]  /*1ea0*/  FADD.FTZ R17, -R21.reuse, R17 ;  /* 0x0000001115117221 */ /* 0x040fe20000010100 */
[C---:B------:R-:W-:Y:S01]  /*1eb0*/  FADD.FTZ R19, -R21.reuse, R19 ;  /* 0x0000001315137221 */ /* 0x040fe20000010100 */
[----:B------:R-:W-:Y:S01]  /*1ec0*/  FADD.FTZ R21, -R21, R11 ;  /* 0x0000000b15157221 */ /* 0x000fe20000010100 */
[----:B------:R-:W-:-:S02]  /*1ed0*/  HADD2.F32 R11, -RZ, R12.H1_H1 ;  /* 0x3000000cff0b7230 */ /* 0x000fc40000004100 */
[----:B------:R-:W-:Y:S01]  /*1ee0*/  FADD.FTZ R92, R92, R9 ;  /* 0x000000095c5c7221 */ /* 0x000fe20000010000 */
[----:B------:R-:W-:Y:S01]  /*1ef0*/  FMUL.FTZ R8, R5, R8 ;  /* 0x0000000805087220 */ /* 0x000fe20000410000 */
[-C--:B------:R-:W-:Y:S01]  /*1f00*/  FFMA.FTZ R52, R7, R9.reuse, R52 ;  /* 0x0000000907347223 */ /* 0x080fe20000010034 */
[----:B------:R-:W-:Y:S01]  /*1f10*/  FMUL.FTZ R9, R246, R9 ;  /* 0x00000009f6097220 */ /* 0x000fe20000410000 */
[----:B------:R-:W-:Y:S01]  /*1f20*/  FADD.FTZ R93, R93, R11 ;  /* 0x0000000b5d5d7221 */ /* 0x000fe20000010000 */
[CC--:B------:R-:W-:Y:S01]  /*1f30*/  FFMA.FTZ R53, R8.reuse, R11.reuse, R53 ;  /* 0x0000000b08357223 */ /* 0x0c0fe20000010035 */
[----:B------:R-:W-:Y:S01]  /*1f40*/  FMUL.FTZ R11, R245, R11 ;  /* 0x0000000bf50b7220 */ /* 0x000fe20000410000 */
[----:B------:R-:W-:Y:S01]  /*1f50*/  FADD.FTZ R205, R205, R9 ;  /* 0x00000009cdcd7221 */ /* 0x000fe20000010000 */
[----:B------:R-:W-:Y:S01]  /*1f60*/  FFMA.FTZ R206, R7, R9, R206 ;  /* 0x0000000907ce7223 */ /* 0x000fe200000100ce */
[----:B------:R-:W-:Y:S02]  /*1f70*/  FMUL.FTZ R10, R5, R10 ;  /* 0x0000000a050a7220 */ /* 0x000fe40000410000 */
[----:B------:R-:W-:Y:S01]  /*1f80*/  FADD.FTZ R205, R205, R11 ;  /* 0x0000000bcdcd7221 */ /* 0x000fe20000010000 */
[----:B------:R-:W-:Y:S01]  /*1f90*/  FFMA.FTZ R206, R8, R11, R206 ;  /* 0x0000000b08ce7223 */ /* 0x000fe200000100ce */
[----:B------:R-:W-:-:S02]  /*1fa0*/  HADD2.F32 R20, -RZ, R15.H0_H0 ;  /* 0x2000000fff147230 */ /* 0x000fc40000004100 */
[----:B------:R-:W-:Y:S01]  /*1fb0*/  FMUL.FTZ R12, R5, R146 ;  /* 0x00000092050c7220 */ /* 0x000fe20000410000 */
[----:B------:R-:W-:Y:S02]  /*1fc0*/  HADD2.F32 R22, -RZ, R15.H1_H1 ;  /* 0x3000000fff167230 */ /* 0x000fe40000004100 */
[----:B------:R-:W-:Y:S01]  /*1fd0*/  FMUL.FTZ R15, R243, R145 ;  /* 0x00000091f30f7220 */ /* 0x000fe20000410000 */
[----:B------:R-:W-:Y:S01]  /*1fe0*/  FADD.FTZ R205, R205, R13 ;  /* 0x0000000dcdcd7221 */ /* 0x000fe20000010000 */
[----:B------:R-:W-:Y:S01]  /*1ff0*/  FFMA.FTZ R206, R10, R13, R206 ;  /* 0x0000000d0ace7223 */ /* 0x000fe200000100ce */
[----:B------:R-:W-:Y:S02]  /*2000*/  HADD2.F32 R18, -RZ, R14.H1_H1 ;  /* 0x3000000eff127230 */ /* 0x000fe40000004100 */
        /* <DEDUP_REMOVED lines=30> */
.L_x_2715:
[----:B------:R-:W-:Y:S05]  /*21f0*/  BSYNC B2 ;  /* 0x0000000000027941 */ /* 0x000fea0003800000 */
.L_x_2714:
        /* <DEDUP_REMOVED lines=93> */
.L_x_2717:
[----:B------:R-:W-:Y:S05]  /*27d0*/  BSYNC B2 ;  /* 0x0000000000027941 */ /* 0x000fea0003800000 */
.L_x_2716:
        /* <DEDUP_REMOVED lines=18> */
[--C-:B---3--:R-:W-:Y:S02]  /*2900*/  HADD2.F32 R175, -RZ, R148.reuse.H0_H0 ;  /* 0x20000094ffaf7230 */ /* 0x108fe40000004100 */
[----:B------:R-:W-:-:S03]  /*2910*/  HADD2.F32 R148, -RZ, R148.H1_H1 ;  /* 0x30000094ff947230 */ /* 0x000fc60000004100 */
[----:B------:R-:W-:Y:S01]  /*2920*/  FADD.FTZ R72, R72, R175 ;  /* 0x000000af48487221 */ /* 0x000fe20000010000 */
[--C-:B------:R-:W-:Y:S02]  /*2930*/  HADD2.F32 R179, -RZ, R149.reuse.H0_H0 ;  /* 0x20000095ffb37230 */ /* 0x100fe40000004100 */
[----:B------:R-:W-:Y:S01]  /*2940*/  FMUL.FTZ R177, R229, R148 ;  /* 0x00000094e5b17220 */ /* 0x000fe20000410000 */
[----:B------:R-:W-:Y:S02]  /*2950*/  HADD2.F32 R149, -RZ, R149.H1_H1 ;  /* 0x30000095ff957230 */ /* 0x000fe40000004100 */
[----:B----4-:R-:W-:Y:S02]  /*2960*/  HADD2.F32 R174, -RZ, R144.H0_H0 ;  /* 0x20000090ffae7230 */ /* 0x010fe40000004100 */
[----:B------:R-:W-:-:S03]  /*2970*/  HADD2.F32 R176, -RZ, R145.H0_H0 ;  /* 0x20000091ffb07230 */ /* 0x000fc60000004100 */
[----:B------:R-:W-:Y:S01]  /*2980*/  FADD.FTZ R209, -R187, R174 ;  /* 0x000000aebbd17221 */ /* 0x000fe20000010100 */
[----:B------:R-:W-:-:S03]  /*2990*/  HADD2.F32 R184, -RZ, R144.H1_H1 ;  /* 0x30000090ffb87230 */ /* 0x000fc60000004100 */
[----:B------:R-:W-:Y:S01]  /*29a0*/  FMUL.FTZ R209, R5, R209 ;  /* 0x000000d105d17220 */ /* 0x000fe20000410000 */
[----:B------:R-:W-:Y:S02]  /*29b0*/  HADD2.F32 R144, -RZ, R147.H0_H0 ;  /* 0x20000093ff907230 */ /* 0x000fe40000004100 */
[C---:B------:R-:W-:Y:S01]  /*29c0*/  FADD.FTZ R176, -R187.reuse, R176 ;  /* 0x000000b0bbb07221 */ /* 0x040fe20000010100 */
[----:B------:R-:W-:Y:S01]  /*29d0*/  FADD.FTZ R174, -R187, R184 ;  /* 0x000000b8bbae7221 */ /* 0x000fe20000010100 */
[-C--:B------:R-:W-:Y:S01]  /*29e0*/  FFMA.FTZ R136, R209, R175.reuse, R136 ;  /* 0x000000afd1887223 */ /* 0x080fe20000010088 */
[----:B------:R-:W-:Y:S01]  /*29f0*/  FMUL.FTZ R175, R230, R175 ;  /* 0x000000afe6af7220 */ /* 0x000fe20000410000 */
[----:B------:R-:W-:Y:S02]  /*2a00*/  HADD2.F32 R180, -RZ, R146.H0_H0 ;  /* 0x20000092ffb47230 */ /* 0x000fe40000004100 */
[----:B------:R-:W-:Y:S01]  /*2a10*/  FADD.FTZ R185, -R187, R144 ;  /* 0x00000090bbb97221 */ /* 0x000fe20000010100 */
[----:B------:R-:W-:-:S02]  /*2a20*/  HADD2.F32 R178, -RZ, R145.H1_H1 ;  /* 0x30000091ffb27230 */ /* 0x000fc40000004100 */
[C---:B------:R-:W-:Y:S01]  /*2a30*/  FMUL.FTZ R176, R5.reuse, R176 ;  /* 0x000000b005b07220 */ /* 0x040fe20000410000 */
[----:B------:R-:W-:Y:S02]  /*2a40*/  HADD2.F32 R182, -RZ, R146.H1_H1 ;  /* 0x30000092ffb67230 */ /* 0x000fe40000004100 */
[----:B------:R-:W-:Y:S01]  /*2a50*/  FMUL.FTZ R174, R5, R174 ;  /* 0x000000ae05ae7220 */ /* 0x000fe20000410000 */
[----:B------:R-:W-:Y:S01]  /*2a60*/  FADD.FTZ R144, R205, R175 ;  /* 0x000000afcd907221 */ /* 0x000fe20000010000 */
[----:B------:R-:W-:Y:S01]  /*2a70*/  FFMA.FTZ R145, R209, R175, R206 ;  /* 0x000000afd1917223 */ /* 0x000fe200000100ce */
[C---:B------:R-:W-:Y:S01]  /*2a80*/  FADD.FTZ R180, -R187.reuse, R180 ;  /* 0x000000b4bbb47221 */ /* 0x040fe20000010100 */
[----:B------:R-:W-:Y:S01]  /*2a90*/  FADD.FTZ R74, R74, R179 ;  /* 0x000000b34a4a7221 */ /* 0x000fe20000010000 */
[-C--:B------:R-:W-:Y:S01]  /*2aa0*/  FFMA.FTZ R138, R176, R179.reuse, R138 ;  /* 0x000000b3b08a7223 */ /* 0x080fe2000001008a */
[C---:B------:R-:W-:Y:S01]  /*2ab0*/  FADD.FTZ R178, -R187.reuse, R178 ;  /* 0x000000b2bbb27221 */ /* 0x040fe20000010100 */
        /* <DEDUP_REMOVED lines=12> */
[----:B------:R-:W-:Y:S02]  /*2b80*/  HADD2.F32 R150, -RZ, R150.H1_H1 ;  /* 0x30000096ff967230 */ /* 0x000fe40000004100 */
        /* <DEDUP_REMOVED lines=31> */
.L_x_2709:
[----:B------:R-:W-:Y:S05]  /*2d80*/  BSYNC B1 ;  /* 0x0000000000017941 */ /* 0x000fea0003800000 */
.L_x_2699:
        /* <DEDUP_REMOVED lines=20> */
.L_x_2861:
        /* <DEDUP_REMOVED lines=20> */
[----:B-----5:R-:W-:Y:S01]  /*3010*/  HADD2.F32 R148, -RZ, R112.H0_H0 ;  /* 0x20000070ff947230 */ /* 0x020fe20000004100 */
[----:B------:R-:W-:Y:S06]  /*3020*/  BRA `(.L_x_2723) ;  /* 0x0000000000287947 */ /* 0x000fec0003800000 */
.L_x_2722:
        /* <DEDUP_REMOVED lines=8> */
[----:B-----5:R-:W-:-:S05]  /*30b0*/  @P4 HADD2.F32 R146, -RZ, R112.H0_H0 ;  /* 0x20000070ff924230 */ /* 0x020fca0000004100 */
[----:B------:R-:W-:-:S07]  /*30c0*/  @P4 FADD.FTZ R148, R148, R146 ;  /* 0x0000009294944221 */ /* 0x000fce0000010000 */
.L_x_2723:
[----:B------:R-:W-:Y:S05]  /*30d0*/  BSYNC B2 ;  /* 0x0000000000027941 */ /* 0x000fea0003800000 */
.L_x_2721:
[----:B------:R-:W-:Y:S01]  /*30e0*/  ISETP.NE.U32.AND P5, PT, RZ, UR10, PT ;  /* 0x0000000aff007c0c */ /* 0x000fe2000bfa5070 */
[----:B------:R-:W-:Y:S01]  /*30f0*/  BSSY B2, `(.L_x_2724) ;  /* 0x0000017000027945 */ /* 0x000fe20003800000 */
[----:B-----5:R-:W-:Y:S02]  /*3100*/  @P3 LOP3.LUT P6, RZ, R172, 0xff, RZ, 0xc0, !PT ;  /* 0x000000ffacff3812 */ /* 0x020fe400078cc0ff */
[----:B------:R-:W-:-:S13]  /*3110*/  ISETP.NE.AND.EX P5, PT, RZ, UR11, PT, P5 ;  /* 0x0000000bff007c0c */ /* 0x000fda000bfa5350 */
[----:B------:R-:W-:-:S04]  /*3120*/  @P5 F2FP.F16.F32.PACK_AB R146, RZ, R148 ;  /* 0x00000094ff92523e */ /* 0x000fc800000000ff */
[----:B------:R-:W-:Y:S02]  /*3130*/  @P5 PRMT R132, R146, 0x7610, R132 ;  /* 0x0000761092845816 */ /* 0x000fe40000000084 */
[----:B------:R-:W0:Y:S02]  /*3140*/  @P3 LDC.64 R146, c[0x0][0x298] ;  /* 0x0000a600ff923b82 */ /* 0x000e240000000a00 */
[----:B0-----:R-:W-:-:S04]  /*3150*/  @P3 FMUL.FTZ R147, R148, R147 ;  /* 0x0000009394933220 */ /* 0x001fc80000410000 */
[----:B------:R-:W-:-:S05]  /*3160*/  @P3 FMUL.FTZ R146, R147, R146 ;  /* 0x0000009293923220 */ /* 0x000fca0000410000 */
[----:B------:R-:W-:-:S04]  /*3170*/  @P3 FSEL R146, R146, RZ, P6 ;  /* 0x000000ff92923208 */ /* 0x000fc80003000000 */
[----:B------:R-:W-:-:S04]  /*3180*/  @P3 F2FP.F16.F32.PACK_AB R146, RZ, R146 ;  /* 0x00000092ff92323e */ /* 0x000fc800000000ff */
[----:B------:R-:W-:Y:S01]  /*3190*/  @P3 PRMT R68, R146, 0x7610, R68 ;  /* 0x0000761092443816 */ /* 0x000fe20000000044 */
[----:B------:R-:W-:Y:S06]  /*31a0*/  @P2 BRA `(.L_x_2725) ;  /* 0x0000000000102947 */ /* 0x000fec0003800000 */
[----:B------:R-:W-:Y:S01]  /*31b0*/  HFMA2.MMA R148, -RZ, RZ, 0, 0 ;  /* 0x00000000ff947435 */ /* 0x000fe200000001ff */
[----:B------:R-:W-:Y:S10]  /*31c0*/  @!P4 BRA `(.L_x_2726) ;  /* 0x000000000024c947 */ /* 0x000ff40003800000 */
[----:B------:R-:W-:Y:S01]  /*31d0*/  HADD2.F32 R148, -RZ, R112.H1_H1 ;  /* 0x30000070ff947230 */ /* 0x000fe20000004100 */
[----:B------:R-:W-:Y:S06]  /*31e0*/  BRA `(.L_x_2726) ;  /* 0x00000000001c7947 */ /* 0x000fec0003800000 */
.L_x_2725:
[----:B------:R-:W-:-:S04]  /*31f0*/  ISETP.NE.AND P6, PT, R222, RZ, PT ;  /* 0x000000ffde00720c */ /* 0x000fc80003fc5270 */
[----:B------:R-:W-:-:S05]  /*3200*/  FSEL R147, R145, RZ, !P6 ;  /* 0x000000ff91937208 */ /* 0x000fca0007000000 */
[----:B------:R-:W-:-:S04]  /*3210*/  FFMA.FTZ R146, R218, R150, R147 ;  /* 0x00000096da927223 */ /* 0x000fc80000010093 */
[----:B------:R-:W-:-:S04]  /*3220*/  FADD.FTZ R146, R217, -R146 ;  /* 0x80000092d9927221 */ /* 0x000fc80000010000 */
[----:B------:R-:W-:Y:S01]  /*3230*/  FMUL.FTZ R148, R5, R146 ;  /* 0x0000009205947220 */ /* 0x000fe20000410000 */
[----:B------:R-:W-:-:S05]  /*3240*/  @P4 HADD2.F32 R146, -RZ, R112.H1_H1 ;  /* 0x30000070ff924230 */ /* 0x000fca0000004100 */
[----:B------:R-:W-:-:S07]  /*3250*/  @P4 FADD.FTZ R148, R148, R146 ;  /* 0x0000009294944221 */ /* 0x000fce0000010000 */
.L_x_2726:
[----:B------:R-:W-:Y:S05]  /*3260*/  BSYNC B2 ;  /* 0x0000000000027941 */ /* 0x000fea0003800000 */
.L_x_2724:
[----:B------:R-:W-:Y:S01]  /*3270*/  @P5 F2FP.F16.F32.PACK_AB R146, RZ, R148 ;  /* 0x00000094ff92523e */ /* 0x000fe200000000ff */
[----:B------:R-:W-:Y:S01]  /*3280*/  BSSY B2, `(.L_x_2727) ;  /* 0x0000015000027945 */ /* 0x000fe20003800000 */
[----:B------:R-:W-:Y:S02]  /*3290*/  @P3 LOP3.LUT P6, RZ, R172, 0xff00, RZ, 0xc0, !PT ;  /* 0x0000ff00acff3812 */ /* 0x000fe400078cc0ff */
        /* <DEDUP_REMOVED lines=8> */
[----:B------:R-:W-:Y:S01]  /*3320*/  MOV R148, RZ ;  /* 0x000000ff00947202 */ /* 0x000fe20000000f00 */
[----:B------:R-:W-:Y:S06]  /*3330*/  @!P4 BRA `(.L_x_2729) ;  /* 0x000000000024c947 */ /* 0x000fec0003800000 */
[----:B------:R-:W-:Y:S01]  /*3340*/  HADD2.F32 R148, -RZ, R113.H0_H0 ;  /* 0x20000071ff947230 */ /* 0x000fe20000004100 */
[----:B------:R-:W-:Y:S06]  /*3350*/  BRA `(.L_x_2729) ;  /* 0x00000000001c7947 */ /* 0x000fec0003800000 */
.L_x_2728:
[----:B------:R-:W-:-:S04]  /*3360*/  ISETP.NE.AND P6, PT, R222, RZ, PT ;  /* 0x000000ffde00720c */ /* 0x000fc80003fc5270 */
[----:B------:R-:W-:-:S05]  /*3370*/  FSEL R147, R145, RZ, !P6 ;  /* 0x000000ff91937208 */ /* 0x000fca0007000000 */
[----:B------:R-:W-:-:S04]  /*3380*/  FFMA.FTZ R146, R216, R150, R147 ;  /* 0x00000096d8927223 */ /* 0x000fc80000010093 */
[----:B------:R-:W-:-:S04]  /*3390*/  FADD.FTZ R146, R215, -R146 ;  /* 0x80000092d7927221 */ /* 0x000fc80000010000 */
[----:B------:R-:W-:Y:S01]  /*33a0*/  FMUL.FTZ R148, R5, R146 ;  /* 0x0000009205947220 */ /* 0x000fe20000410000 */
[----:B------:R-:W-:-:S05]  /*33b0*/  @P4 HADD2.F32 R146, -RZ, R113.H0_H0 ;  /* 0x20000071ff924230 */ /* 0x000fca0000004100 */
[----:B------:R-:W-:-:S07]  /*33c0*/  @P4 FADD.FTZ R148, R148, R146 ;  /* 0x0000009294944221 */ /* 0x000fce0000010000 */
.L_x_2729:
[----:B------:R-:W-:Y:S05]  /*33d0*/  BSYNC B2 ;  /* 0x0000000000027941 */ /* 0x000fea0003800000 */
.L_x_2727:
        /* <DEDUP_REMOVED lines=15> */
.L_x_2731:
[----:B------:R-:W-:-:S04]  /*34d0*/  ISETP.NE.AND P6, PT, R222, RZ, PT ;  /* 0x000000ffde00720c */ /* 0x000fc80003fc5270 */
[----:B------:R-:W-:-:S05]  /*34e0*/  FSEL R147, R145, RZ, !P6 ;  /* 0x000000ff91937208 */ /* 0x000fca0007000000 */
[----:B------:R-:W-:-:S04]  /*34f0*/  FFMA.FTZ R146, R214, R150, R147 ;  /* 0x00000096d6927223 */ /* 0x000fc80000010093 */
[----:B------:R-:W-:-:S04]  /*3500*/  FADD.FTZ R146, R213, -R146 ;  /* 0x80000092d5927221 */ /* 0x000fc80000010000 */
[----:B------:R-:W-:Y:S01]  /*3510*/  FMUL.FTZ R148, R5, R146 ;  /* 0x0000009205947220 */ /* 0x000fe20000410000 */
[----:B------:R-:W-:-:S05]  /*3520*/  @P4 HADD2.F32 R146, -RZ, R113.H1_H1 ;  /* 0x30000071ff924230 */ /* 0x000fca0000004100 */
[----:B------:R-:W-:-:S07]  /*3530*/  @P4 FADD.FTZ R148, R148, R146 ;  /* 0x0000009294944221 */ /* 0x000fce0000010000 */
.L_x_2732:
[----:B------:R-:W-:Y:S05]  /*3540*/  BSYNC B2 ;  /* 0x0000000000027941 */ /* 0x000fea0003800000 */
.L_x_2730:
        /* <DEDUP_REMOVED lines=15> */
.L_x_2734:
[----:B------:R-:W-:-:S04]  /*3640*/  ISETP.NE.AND P6, PT, R222, RZ, PT ;  /* 0x000000ffde00720c */ /* 0x000fc80003fc5270 */
[----:B------:R-:W-:-:S05]  /*3650*/  FSEL R147, R145, RZ, !P6 ;  /* 0x000000ff91937208 */ /* 0x000fca0007000000 */
[----:B------:R-:W-:-:S04]  /*3660*/  FFMA.FTZ R146, R212, R150, R147 ;  /* 0x00000096d4927223 */ /* 0x000fc80000010093 */
[----:B------:R-:W-:-:S04]  /*3670*/  FADD.FTZ R146, R211, -R146 ;  /* 0x80000092d3927221 */ /* 0x000fc80000010000 */
[----:B------:R-:W-:Y:S01]  /*3680*/  FMUL.FTZ R148, R5, R146 ;  /* 0x0000009205947220 */ /* 0x000fe20000410000 */
[----:B------:R-:W-:-:S05]  /*3690*/  @P4 HADD2.F32 R146, -RZ, R114.H0_H0 ;  /* 0x20000072ff924230 */ /* 0x000fca0000004100 */
[----:B------:R-:W-:-:S07]  /*36a0*/  @P4 FADD.FTZ R148, R148, R146 ;  /* 0x0000009294944221 */ /* 0x000fce0000010000 */
.L_x_2735:
[----:B------:R-:W-:Y:S05]  /*36b0*/  BSYNC B2 ;  /* 0x0000000000027941 */ /* 0x000fea0003800000 */
.L_x_2733:
        /* <DEDUP_REMOVED lines=15> */
.L_x_2737:
[----:B------:R-:W-:Y:S01]  /*37b0*/  ISETP.NE.AND P6, PT, R222, RZ, PT ;  /* 0x000000ffde00720c */ /* 0x000fe20003fc5270 */
[----:B------:R-:W-:-:S03]  /*37c0*/  @P4 HADD2.F32 R146, -RZ, R114.H1_H1 ;  /* 0x30000072ff924230 */ /* 0x000fc60000004100 */
[----:B------:R-:W-:-:S05]  /*37d0*/  FSEL R147, R145, RZ, !P6 ;  /* 0x000000ff91937208 */ /* 0x000fca0007000000 */
[----:B------:R-:W-:-:S04]  /*37e0*/  FFMA.FTZ R147, R210, R150, R147 ;  /* 0x00000096d2937223 */ /* 0x000fc80000010093 */
[----:B------:R-:W-:-:S04]  /*37f0*/  FADD.FTZ R148, R208, -R147 ;  /* 0x80000093d0947221 */ /* 0x000fc80000010000 */
[----:B------:R-:W-:-:S04]  /*3800*/  FMUL.FTZ R148, R5, R148 ;  /* 0x0000009405947220 */ /* 0x000fc80000410000 */
[----:B------:R-:W-:-:S07]  /*3810*/  @P4 FADD.FTZ R148, R148, R146 ;  /* 0x0000009294944221 */ /* 0x000fce0000010000 */
.L_x_2738:
[----:B------:R-:W-:Y:S05]  /*3820*/  BSYNC B2 ;  /* 0x0000000000027941 */ /* 0x000fea0003800000 */
.L_x_2736:
        /* <DEDUP_REMOVED lines=15> */
.L_x_2740:
[----:B------:R-:W-:-:S04]  /*3920*/  ISETP.NE.AND P6, PT, R222, RZ, PT ;  /* 0x000000ffde00720c */ /* 0x000fc80003fc5270 */
[----:B------:R-:W-:-:S05]  /*3930*/  FSEL R146, R145, RZ, !P6 ;  /* 0x000000ff91927208 */ /* 0x000fca0007000000 */
[----:B------:R-:W-:Y:S01]  /*3940*/  FFMA.FTZ R147, R193, R150, R146 ;  /* 0x00000096c1937223 */ /* 0x000fe20000010092 */
[----:B------:R-:W-:-:S03]  /*3950*/  @P4 HADD2.F32 R146, -RZ, R115.H0_H0 ;  /* 0x20000073ff924230 */ /* 0x000fc60000004100 */
[----:B------:R-:W-:-:S04]  /*3960*/  FADD.FTZ R148, R192, -R147 ;  /* 0x80000093c0947221 */ /* 0x000fc80000010000 */
[----:B------:R-:W-:-:S04]  /*3970*/  FMUL.FTZ R148, R5, R148 ;  /* 0x0000009405947220 */ /* 0x000fc80000410000 */
[----:B------:R-:W-:-:S07]  /*3980*/  @P4 FADD.FTZ R148, R148, R146 ;  /* 0x0000009294944221 */ /* 0x000fce0000010000 */
.L_x_2741:
[----:B------:R-:W-:Y:S05]  /*3990*/  BSYNC B2 ;  /* 0x0000000000027941 */ /* 0x000fea0003800000 */
.L_x_2739:
        /* <DEDUP_REMOVED lines=15> */
.L_x_2743:
[----:B------:R-:W-:-:S04]  /*3a90*/  ISETP.NE.AND P6, PT, R222, RZ, PT ;  /* 0x000000ffde00720c */ /* 0x000fc80003fc5270 */
[----:B------:R-:W-:-:S05]  /*3aa0*/  FSEL R146, R145, RZ, !P6 ;  /* 0x000000ff91927208 */ /* 0x000fca0007000000 */
[----:B------:R-:W-:Y:S01]  /*3ab0*/  FFMA.FTZ R147, R191, R150, R146 ;  /* 0x00000096bf937223 */ /* 0x000fe20000010092 */
[----:B------:R-:W-:-:S03]  /*3ac0*/  @P4 HADD2.F32 R146, -RZ, R115.H1_H1 ;  /* 0x30000073ff924230 */ /* 0x000fc60000004100 */
[----:B------:R-:W-:-:S04]  /*3ad0*/  FADD.FTZ R148, R190, -R147 ;  /* 0x80000093be947221 */ /* 0x000fc80000010000 */
[----:B------:R-:W-:-:S04]  /*3ae0*/  FMUL.FTZ R148, R5, R148 ;  /* 0x0000009405947220 */ /* 0x000fc80000410000 */
[----:B------:R-:W-:-:S07]  /*3af0*/  @P4 FADD.FTZ R148, R148, R146 ;  /* 0x0000009294944221 */ /* 0x000fce0000010000 */
.L_x_2744:
[----:B------:R-:W-:Y:S05]  /*3b00*/  BSYNC B2 ;  /* 0x0000000000027941 */ /* 0x000fea0003800000 */
.L_x_2742:
[----:B------:R-:W-:Y:S02]  /*3b10*/  @P5 F2FP.F16.F32.PACK_AB R146, RZ, R148 ;  /* 0x00000094ff92523e */ /* 0x000fe400000000ff */
[----:B------:R-:W-:Y:S02]  /*3b20*/  @P3 LOP3.LUT P4, RZ, R173, 0xff000000, RZ, 0xc0, !PT ;  /* 0xff000000adff3812 */ /* 0x000fe4000788c0ff */
[----:B------:R-:W-:Y:S02]  /*3b30*/  @P5 PRMT R135, R135, 0x5410, R146 ;  /* 0x0000541087875816 */ /* 0x000fe40000000092 */
[----:B------:R-:W0:Y:S02]  /*3b40*/  @P3 LDC.64 R146, c[0x0][0x298] ;  /* 0x0000a600ff923b82 */ /* 0x000e240000000a00 */
[----:B0-----:R-:W-:-:S06]  /*3b50*/  @P3 FMUL.FTZ R147, R148, R147 ;  /* 0x0000009394933220 */ /* 0x001fcc0000410000 */
[----:B------:R-:W0:Y:S01]  /*3b60*/  @P5 LDC.64 R148, c[0x0][0x308] ;  /* 0x0000c200ff945b82 */ /* 0x000e220000000a00 */
[----:B------:R-:W-:-:S05]  /*3b70*/  @P3 FMUL.FTZ R146, R147, R146 ;  /* 0x0000009293923220 */ /* 0x000fca0000410000 */
[----:B------:R-:W-:-:S04]  /*3b80*/  @P3 FSEL R146, R146, RZ, P4 ;  /* 0x000000ff92923208 */ /* 0x000fc80002000000 */
[----:B------:R-:W-:-:S04]  /*3b90*/  @P3 F2FP.F16.F32.PACK_AB R146, RZ, R146 ;  /* 0x00000092ff92323e */ /* 0x000fc800000000ff */
        /* <DEDUP_REMOVED lines=8> */
.L_x_2720:
[----:B------:R-:W-:Y:S05]  /*3c20*/  BSYNC B1 ;  /* 0x0000000000017941 */ /* 0x000fea0003800000 */
.L_x_2719:
        /* <DEDUP_REMOVED lines=10> */
[----:B-----5:R-:W-:Y:S01]  /*3cd0*/  HADD2.F32 R148, -RZ, R116.H0_H0 ;  /* 0x20000074ff947230 */ /* 0x020fe20000004100 */
[----:B------:R-:W-:Y:S06]  /*3ce0*/  BRA `(.L_x_2749) ;  /* 0x0000000000287947 */ /* 0x000fec0003800000 */
.L_x_2748:
        /* <DEDUP_REMOVED lines=8> */
[----:B-----5:R-:W-:-:S05]  /*3d70*/  @P4 HADD2.F32 R147, -RZ, R116.H0_H0 ;  /* 0x20000074ff934230 */ /* 0x020fca0000004100 */
[----:B------:R-:W-:-:S07]  /*3d80*/  @P4 FADD.FTZ R148, R148, R147 ;  /* 0x0000009394944221 */ /* 0x000fce0000010000 */
.L_x_2749:
[----:B------:R-:W-:Y:S05]  /*3d90*/  BSYNC B2 ;  /* 0x0000000000027941 */ /* 0x000fea0003800000 */
.L_x_2747:
[----:B------:R-:W0:Y:S01]  /*3da0*/  @P3 LDC.64 R146, c[0x0][0x298] ;  /* 0x0000a600ff923b82 */ /* 0x000e220000000a00 */
[----:B-----5:R-:W-:Y:S01]  /*3db0*/  @P3 LOP3.LUT P5, RZ, R170, 0xff, RZ, 0xc0, !PT ;  /* 0x000000ffaaff3812 */ /* 0x020fe200078ac0ff */
[----:B------:R-:W-:Y:S01]  /*3dc0*/  BSSY B2, `(.L_x_2750) ;  /* 0x0000016000027945 */ /* 0x000fe20003800000 */
[----:B0-----:R-:W-:-:S04]  /*3dd0*/  @P3 FMUL.FTZ R147, R148, R147 ;  /* 0x0000009394933220 */ /* 0x001fc80000410000 */
[----:B------:R-:W-:-:S05]  /*3de0*/  @P3 FMUL.FTZ R146, R147, R146 ;  /* 0x0000009293923220 */ /* 0x000fca0000410000 */
[----:B------:R-:W-:Y:S02]  /*3df0*/  @P3 FSEL R146, R146, RZ, P5 ;  /* 0x000000ff92923208 */ /* 0x000fe40002800000 */
[----:B------:R-:W-:Y:S02]  /*3e00*/  ISETP.NE.U32.AND P5, PT, RZ, UR10, PT ;  /* 0x0000000aff007c0c */ /* 0x000fe4000bfa5070 */
[----:B------:R-:W-:Y:S02]  /*3e10*/  @P3 F2FP.F16.F32.PACK_AB R146, RZ, R146 ;  /* 0x00000092ff92323e */ /* 0x000fe400000000ff */
[----:B------:R-:W-:Y:S02]  /*3e20*/  ISETP.NE.AND.EX P5, PT, RZ, UR11, PT, P5 ;  /* 0x0000000bff007c0c */ /* 0x000fe4000bfa5350 */
[----:B------:R-:W-:-:S11]  /*3e30*/  @P3 PRMT R68, R146, 0x7610, R68 ;  /* 0x0000761092443816 */ /* 0x000fd60000000044 */
[----:B------:R-:W-:-:S04]  /*3e40*/  @P5 F2FP.F16.F32.PACK_AB R148, RZ, R148 ;  /* 0x00000094ff94523e */ /* 0x000fc800000000ff */
[----:B------:R-:W-:Y:S01]  /*3e50*/  @P5 PRMT R132, R148, 0x7610, R132 ;  /* 0x0000761094845816 */ /* 0x000fe20000000084 */
[----:B------:R-:W-:Y:S06]  /*3e60*/  @P2 BRA `(.L_x_2751) ;  /* 0x0000000000102947 */ /* 0x000fec0003800000 */
[----:B------:R-:W-:Y:S01]  /*3e70*/  HFMA2.MMA R148, -RZ, RZ, 0, 0 ;  /* 0x00000000ff947435 */ /* 0x000fe200000001ff */
[----:B------:R-:W-:Y:S10]  /*3e80*/  @!P4 BRA `(.L_x_2752) ;  /* 0x000000000024c947 */ /* 0x000ff40003800000 */
[----:B------:R-:W-:Y:S01]  /*3e90*/  HADD2.F32 R148, -RZ, R116.H1_H1 ;  /* 0x30000074ff947230 */ /* 0x000fe20000004100 */
[----:B------:R-:W-:Y:S06]  /*3ea0*/  BRA `(.L_x_2752) ;  /* 0x00000000001c7947 */ /* 0x000fec0003800000 */
.L_x_2751:
[----:B------:R-:W-:-:S04]  /*3eb0*/  ISETP.NE.AND P6, PT, R222, RZ, PT ;  /* 0x000000ffde00720c */ /* 0x000fc80003fc5270 */
[----:B------:R-:W-:-:S05]  /*3ec0*/  FSEL R146, R145, RZ, !P6 ;  /* 0x000000ff91927208 */ /* 0x000fca0007000000 */
[----:B------:R-:W-:-:S04]  /*3ed0*/  FFMA.FTZ R147, R199, R150, R146 ;  /* 0x00000096c7937223 */ /* 0x000fc80000010092 */
[----:B------:R-:W-:Y:S01]  /*3ee0*/  FADD.FTZ R148, R198, -R147 ;  /* 0x80000093c6947221 */ /* 0x000fe20000010000 */
[----:B------:R-:W-:-:S03]  /*3ef0*/  @P4 HADD2.F32 R147, -RZ, R116.H1_H1 ;  /* 0x30000074ff934230 */ /* 0x000fc60000004100 */
[----:B------:R-:W-:-:S04]  /*3f00*/  FMUL.FTZ R148, R5, R148 ;  /* 0x0000009405947220 */ /* 0x000fc80000410000 */
[----:B------:R-:W-:-:S07]  /*3f10*/  @P4 FADD.FTZ R148, R148, R147 ;  /* 0x0000009394944221 */ /* 0x000fce0000010000 */
.L_x_2752:
[----:B------:R-:W-:Y:S05]  /*3f20*/  BSYNC B2 ;  /* 0x0000000000027941 */ /* 0x000fea0003800000 */
.L_x_2750:
[----:B------:R-:W0:Y:S01]  /*3f30*/  @P3 LDC.64 R146, c[0x0][0x298] ;  /* 0x0000a600ff923b82 */ /* 0x000e220000000a00 */
[----:B------:R-:W-:Y:S01]  /*3f40*/  @P3 LOP3.LUT P6, RZ, R170, 0xff00, RZ, 0xc0, !PT ;  /* 0x0000ff00aaff3812 */ /* 0x000fe200078cc0ff */
[----:B------:R-:W-:Y:S01]  /*3f50*/  BSSY B2, `(.L_x_2753) ;  /* 0x0000014000027945 */ /* 0x000fe20003800000 */
[----:B0-----:R-:W-:Y:S01]  /*3f60*/  @P3 FMUL.FTZ R147, R148, R147 ;  /* 0x0000009394933220 */ /* 0x001fe20000410000 */
[----:B------:R-:W-:-:S03]  /*3f70*/  @P5 F2FP.F16.F32.PACK_AB R148, RZ, R148 ;  /* 0x00000094ff94523e */ /* 0x000fc600000000ff */
[----:B------:R-:W-:Y:S01]  /*3f80*/  @P3 FMUL.FTZ R146, R147, R146 ;  /* 0x0000009293923220 */ /* 0x000fe20000410000 */
[----:B------:R-:W-:-:S04]  /*3f90*/  @P5 PRMT R132, R132, 0x5410, R148 ;  /* 0x0000541084845816 */ /* 0x000fc80000000094 */
        /* <DEDUP_REMOVED lines=8> */
.L_x_2754:
[----:B------:R-:W-:-:S04]  /*4020*/  ISETP.NE.AND P6, PT, R222, RZ, PT ;  /* 0x000000ffde00720c */ /* 0x000fc80003fc5270 */
[----:B------:R-:W-:-:S05]  /*4030*/  FSEL R146, R145, RZ, !P6 ;  /* 0x000000ff91927208 */ /* 0x000fca0007000000 */
[----:B------:R-:W-:-:S04]  /*4040*/  FFMA.FTZ R147, R197, R150, R146 ;  /* 0x00000096c5937223 */ /* 0x000fc80000010092 */
[----:B------:R-:W-:Y:S01]  /*4050*/  FADD.FTZ R148, R196, -R147 ;  /* 0x80000093c4947221 */ /* 0x000fe20000010000 */
[----:B------:R-:W-:-:S03]  /*4060*/  @P4 HADD2.F32 R147, -RZ, R117.H0_H0 ;  /* 0x20000075ff934230 */ /* 0x000fc60000004100 */
[----:B------:R-:W-:-:S04]  /*4070*/  FMUL.FTZ R148, R5, R148 ;  /* 0x0000009405947220 */ /* 0x000fc80000410000 */
[----:B------:R-:W-:-:S07]  /*4080*/  @P4 FADD.FTZ R148, R148, R147 ;  /* 0x0000009394944221 */ /* 0x000fce0000010000 */
.L_x_2755:
[----:B------:R-:W-:Y:S05]  /*4090*/  BSYNC B2 ;  /* 0x0000000000027941 */ /* 0x000fea0003800000 */
.L_x_2753:
        /* <DEDUP_REMOVED lines=15> */
.L_x_2757:
[----:B------:R-:W-:-:S04]  /*4190*/  ISETP.NE.AND P6, PT, R222, RZ, PT ;  /* 0x000000ffde00720c */ /* 0x000fc80003fc5270 */
[----:B------:R-:W-:-:S05]  /*41a0*/  FSEL R147, R145, RZ, !P6 ;  /* 0x000000ff91937208 */ /* 0x000fca0007000000 */
[----:B------:R-:W-:Y:S01]  /*41b0*/  FFMA.FTZ R146, R194, R150, R147 ;  /* 0x00000096c2927223 */ /* 0x000fe20000010093 */
[----:B------:R-:W-:-:S03]  /*41c0*/  @P4 HADD2.F32 R147, -RZ, R117.H1_H1 ;  /* 0x30000075ff934230 */ /* 0x000fc60000004100 */
[----:B------:R-:W-:-:S04]  /*41d0*/  FADD.FTZ R146, R189, -R146 ;  /* 0x80000092bd927221 */ /* 0x000fc80000010000 */
[----:B------:R-:W-:-:S04]  /*41e0*/  FMUL.FTZ R148, R5, R146 ;  /* 0x0000009205947220 */ /* 0x000fc80000410000 */
[----:B------:R-:W-:-:S07]  /*41f0*/  @P4 FADD.FTZ R148, R148, R147 ;  /* 0x0000009394944221 */ /* 0x000fce0000010000 */
.L_x_2758:
[----:B------:R-:W-:Y:S05]  /*4200*/  BSYNC B2 ;  /* 0x0000000000027941 */ /* 0x000fea0003800000 */
.L_x_2756:
        /* <DEDUP_REMOVED lines=15> */
.L_x_2760:
[----:B------:R-:W-:-:S04]  /*4300*/  ISETP.NE.AND P6, PT, R222, RZ, PT ;  /* 0x000000ffde00720c */ /* 0x000fc80003fc5270 */
[----:B------:R-:W-:-:S05]  /*4310*/  FSEL R146, R145, RZ, !P6 ;  /* 0x000000ff91927208 */ /* 0x000fca0007000000 */
[----:B------:R-:W-:-:S04]  /*4320*/  FFMA.FTZ R147, R155, R150, R146 ;  /* 0x000000969b937223 */ /* 0x000fc80000010092 */
[----:B------:R-:W-:Y:S01]  /*4330*/  FADD.FTZ R148, R156, -R147 ;  /* 0x800000939c947221 */ /* 0x000fe20000010000 */
[----:B------:R-:W-:-:S03]  /*4340*/  @P4 HADD2.F32 R147, -RZ, R118.H0_H0 ;  /* 0x20000076ff934230 */ /* 0x000fc60000004100 */
[----:B------:R-:W-:-:S04]  /*4350*/  FMUL.FTZ R148, R5, R148 ;  /* 0x0000009405947220 */ /* 0x000fc80000410000 */
[----:B------:R-:W-:-:S07]  /*4360*/  @P4 FADD.FTZ R148, R148, R147 ;  /* 0x0000009394944221 */ /* 0x000fce0000010000 */
.L_x_2761:
[----:B------:R-:W-:Y:S05]  /*4370*/  BSYNC B2 ;  /* 0x0000000000027941 */ /* 0x000fea0003800000 */
.L_x_2759:
        /* <DEDUP_REMOVED lines=15> */
.L_x_2763:
[----:B------:R-:W-:-:S04]  /*4470*/  ISETP.NE.AND P6, PT, R222, RZ, PT ;  /* 0x000000ffde00720c */ /* 0x000fc80003fc5270 */
[----:B------:R-:W-:-:S05]  /*4480*/  FSEL R146, R145, RZ, !P6 ;  /* 0x000000ff91927208 */ /* 0x000fca0007000000 */
[----:B------:R-:W-:-:S04]  /*4490*/  FFMA.FTZ R147, R157, R150, R146 ;  /* 0x000000969d937223 */ /* 0x000fc80000010092 */
[----:B------:R-:W-:Y:S01]  /*44a0*/  FADD.FTZ R148, R158, -R147 ;  /* 0x800000939e947221 */ /* 0x000fe20000010000 */
[----:B------:R-:W-:-:S03]  /*44b0*/  @P4 HADD2.F32 R147, -RZ, R118.H1_H1 ;  /* 0x30000076ff934230 */ /* 0x000fc60000004100 */
[----:B------:R-:W-:-:S04]  /*44c0*/  FMUL.FTZ R148, R5, R148 ;  /* 0x0000009405947220 */ /* 0x000fc80000410000 */
[----:B------:R-:W-:-:S07]  /*44d0*/  @P4 FADD.FTZ R148, R148, R147 ;  /* 0x0000009394944221 */ /* 0x000fce0000010000 */
.L_x_2764:
[----:B------:R-:W-:Y:S05]  /*44e0*/  BSYNC B2 ;  /* 0x0000000000027941 */ /* 0x000fea0003800000 */
.L_x_2762:
        /* <DEDUP_REMOVED lines=15> */
.L_x_2766:
[----:B------:R-:W-:-:S04]  /*45e0*/  ISETP.NE.AND P6, PT, R222, RZ, PT ;  /* 0x000000ffde00720c */ /* 0x000fc80003fc5270 */
[----:B------:R-:W-:-:S05]  /*45f0*/  FSEL R146, R145, RZ, !P6 ;  /* 0x000000ff91927208 */ /* 0x000fca0007000000 */
[----:B------:R-:W-:-:S04]  /*4600*/  FFMA.FTZ R147, R159, R150, R146 ;  /* 0x000000969f937223 */ /* 0x000fc80000010092 */
[----:B------:R-:W-:Y:S01]  /*4610*/  FADD.FTZ R148, R160, -R147 ;  /* 0x80000093a0947221 */ /* 0x000fe20000010000 */
[----:B------:R-:W-:-:S03]  /*4620*/  @P4 HADD2.F32 R147, -RZ, R119.H0_H0 ;  /* 0x20000077ff934230 */ /* 0x000fc60000004100 */
[----:B------:R-:W-:-:S04]  /*4630*/  FMUL.FTZ R148, R5, R148 ;  /* 0x0000009405947220 */ /* 0x000fc80000410000 */
[----:B------:R-:W-:-:S07]  /*4640*/  @P4 FADD.FTZ R148, R148, R147 ;  /* 0x0000009394944221 */ /* 0x000fce0000010000 */
.L_x_2767:
[----:B------:R-:W-:Y:S05]  /*4650*/  BSYNC B2 ;  /* 0x0000000000027941 */ /* 0x000fea0003800000 */
.L_x_2765:
        /* <DEDUP_REMOVED lines=15> */
.L_x_2769:
[----:B------:R-:W-:-:S04]  /*4750*/  ISETP.NE.AND P6, PT, R222, RZ, PT ;  /* 0x000000ffde00720c */ /* 0x000fc80003fc5270 */
[----:B------:R-:W-:-:S05]  /*4760*/  FSEL R146, R145, RZ, !P6 ;  /* 0x000000ff91927208 */ /* 0x000fca0007000000 */
[----:B------:R-:W-:-:S04]  /*4770*/  FFMA.FTZ R147, R161, R150, R146 ;  /* 0x00000096a1937223 */ /* 0x000fc80000010092 */
[----:B------:R-:W-:Y:S01]  /*4780*/  FADD.FTZ R148, R162, -R147 ;  /* 0x80000093a2947221 */ /* 0x000fe20000010000 */
[----:B------:R-:W-:-:S03]  /*4790*/  @P4 HADD2.F32 R147, -RZ, R119.H1_H1 ;  /* 0x30000077ff934230 */ /* 0x000fc60000004100 */
[----:B------:R-:W-:-:S04]  /*47a0*/  FMUL.FTZ R148, R5, R148 ;  /* 0x0000009405947220 */ /* 0x000fc80000410000 */
[----:B------:R-:W-:-:S07]  /*47b0*/  @P4 FADD.FTZ R148, R148, R147 ;  /* 0x0000009394944221 */ /* 0x000fce0000010000 */
.L_x_2770:
[----:B------:R-:W-:Y:S05]  /*47c0*/  BSYNC B2 ;  /* 0x0000000000027941 */ /* 0x000fea0003800000 */
.L_x_2768:
        /* <DEDUP_REMOVED lines=17> */
.L_x_2746:
[----:B------:R-:W-:Y:S05]  /*48e0*/  BSYNC B1 ;  /* 0x0000000000017941 */ /* 0x000fea0003800000 */
.L_x_2745:
        /* <DEDUP_REMOVED lines=9> */
[----:B-----5:R-:W-:Y:S01]  /*4980*/  HADD2.F32 R148, -RZ, R120.H0_H0 ;  /* 0x20000078ff947230 */ /* 0x020fe20000004100 */
[----:B------:R-:W-:Y:S06]  /*4990*/  BRA `(.L_x_2775) ;  /* 0x0000000000287947 */ /* 0x000fec0003800000 */
.L_x_2774:
        /* <DEDUP_REMOVED lines=8> */
[----:B-----5:R-:W-:-:S05]  /*4a20*/  @P4 HADD2.F32 R147, -RZ, R120.H0_H0 ;  /* 0x20000078ff934230 */ /* 0x020fca0000004100 */
[----:B------:R-:W-:-:S07]  /*4a30*/  @P4 FADD.FTZ R148, R148, R147 ;  /* 0x0000009394944221 */ /* 0x000fce0000010000 */
.L_x_2775:
[----:B------:R-:W-:Y:S05]  /*4a40*/  BSYNC B2 ;  /* 0x0000000000027941 */ /* 0x000fea0003800000 */
.L_x_2773:
        /* <DEDUP_REMOVED lines=17> */
.L_x_2777:
[----:B------:R-:W-:-:S04]  /*4b60*/  ISETP.NE.AND P6, PT, R222, RZ, PT ;  /* 0x000000ffde00720c */ /* 0x000fc80003fc5270 */
[----:B------:R-:W-:-:S05]  /*4b70*/  FSEL R147, R145, RZ, !P6 ;  /* 0x000000ff91937208 */ /* 0x000fca0007000000 */
[----:B------:R-:W-:Y:S01]  /*4b80*/  FFMA.FTZ R146, R8, R150, R147 ;  /* 0x0000009608927223 */ /* 0x000fe20000010093 */
[----:B------:R-:W-:-:S03]  /*4b90*/  @P4 HADD2.F32 R147, -RZ, R120.H1_H1 ;  /* 0x30000078ff934230 */ /* 0x000fc60000004100 */
[----:B------:R-:W-:-:S04]  /*4ba0*/  FADD.FTZ R146, R11, -R146 ;  /* 0x800000920b927221 */ /* 0x000fc80000010000 */
[----:B------:R-:W-:-:S04]  /*4bb0*/  FMUL.FTZ R148, R5, R146 ;  /* 0x0000009205947220 */ /* 0x000fc80000410000 */
[----:B------:R-:W-:-:S07]  /*4bc0*/  @P4 FADD.FTZ R148, R148, R147 ;  /* 0x0000009394944221 */ /* 0x000fce0000010000 */
.L_x_2778:
[----:B------:R-:W-:Y:S05]  /*4bd0*/  BSYNC B2 ;  /* 0x0000000000027941 */ /* 0x000fea0003800000 */
.L_x_2776:
        /* <DEDUP_REMOVED lines=15> */
.L_x_2780:
[----:B------:R-:W-:-:S04]  /*4cd0*/  ISETP.NE.AND P6, PT, R222, RZ, PT ;  /* 0x000000ffde00720c */ /* 0x000fc80003fc5270 */
[----:B------:R-:W-:-:S05]  /*4ce0*/  FSEL R147, R145, RZ, !P6 ;  /* 0x000000ff91937208 */ /* 0x000fca0007000000 */
[----:B------:R-:W-:Y:S01]  /*4cf0*/  FFMA.FTZ R146, R10, R150, R147 ;  /* 0x000000960a927223 */ /* 0x000fe20000010093 */
[----:B------:R-:W-:-:S03]  /*4d00*/  @P4 HADD2.F32 R147, -RZ, R121.H0_H0 ;  /* 0x20000079ff934230 */ /* 0x000fc60000004100 */
[----:B------:R-:W-:-:S04]  /*4d10*/  FADD.FTZ R146, R13, -R146 ;  /* 0x800000920d927221 */ /* 0x000fc80000010000 */
[----:B------:R-:W-:-:S04]  /*4d20*/  FMUL.FTZ R148, R5, R146 ;  /* 0x0000009205947220 */ /* 0x000fc80000410000 */
[----:B------:R-:W-:-:S07]  /*4d30*/  @P4 FADD.FTZ R148, R148, R147 ;  /* 0x0000009394944221 */ /* 0x000fce0000010000 */
.L_x_2781:
[----:B------:R-:W-:Y:S05]  /*4d40*/  BSYNC B2 ;  /* 0x0000000000027941 */ /* 0x000fea0003800000 */
.L_x_2779:
        /* <DEDUP_REMOVED lines=15> */
.L_x_2783:
[----:B------:R-:W-:-:S04]  /*4e40*/  ISETP.NE.AND P6, PT, R222, RZ, PT ;  /* 0x000000ffde00720c */ /* 0x000fc80003fc5270 */
[----:B------:R-:W-:-:S05]  /*4e50*/  FSEL R147, R145, RZ, !P6 ;  /* 0x000000ff91937208 */ /* 0x000fca0007000000 */
[----:B------:R-:W-:Y:S01]  /*4e60*/  FFMA.FTZ R146, R12, R150, R147 ;  /* 0x000000960c927223 */ /* 0x000fe20000010093 */
[----:B------:R-:W-:-:S03]  /*4e70*/  @P4 HADD2.F32 R147, -RZ, R121.H1_H1 ;  /* 0x30000079ff934230 */ /* 0x000fc60000004100 */
[----:B------:R-:W-:-:S04]  /*4e80*/  FADD.FTZ R146, R15, -R146 ;  /* 0x800000920f927221 */ /* 0x000fc80000010000 */
[----:B------:R-:W-:-:S04]  /*4e90*/  FMUL.FTZ R148, R5, R146 ;  /* 0x0000009205947220 */ /* 0x000fc80000410000 */
[----:B------:R-:W-:-:S07]  /*4ea0*/  @P4 FADD.FTZ R148, R148, R147 ;  /* 0x0000009394944221 */ /* 0x000fce0000010000 */
.L_x_2784:
[----:B------:R-:W-:Y:S05]  /*4eb0*/  BSYNC B2 ;  /* 0x0000000000027941 */ /* 0x000fea0003800000 */
.L_x_2782:
        /* <DEDUP_REMOVED lines=15> */
.L_x_2786:
[----:B------:R-:W-:-:S04]  /*4fb0*/  ISETP.NE.AND P6, PT, R222, RZ, PT ;  /* 0x000000ffde00720c */ /* 0x000fc80003fc5270 */
[----:B------:R-:W-:-:S05]  /*4fc0*/  FSEL R147, R145, RZ, !P6 ;  /* 0x000000ff91937208 */ /* 0x000fca0007000000 */
[----:B------:R-:W-:-:S04]  /*4fd0*/  FFMA.FTZ R147, R14, R150, R147 ;  /* 0x000000960e937223 */ /* 0x000fc80000010093 */
[----:B------:R-:W-:Y:S01]  /*4fe0*/  FADD.FTZ R148, R16, -R147 ;  /* 0x8000009310947221 */ /* 0x000fe20000010000 */
[----:B------:R-:W-:-:S03]  /*4ff0*/  @P4 HADD2.F32 R147, -RZ, R122.H0_H0 ;  /* 0x2000007aff934230 */ /* 0x000fc60000004100 */
[----:B------:R-:W-:-:S04]  /*5000*/  FMUL.FTZ R148, R5, R148 ;  /* 0x0000009405947220 */ /* 0x000fc80000410000 */
[----:B------:R-:W-:-:S07]  /*5010*/  @P4 FADD.FTZ R148, R148, R147 ;  /* 0x0000009394944221 */ /* 0x000fce0000010000 */
.L_x_2787:
[----:B------:R-:W-:Y:S05]  /*5020*/  BSYNC B2 ;  /* 0x0000000000027941 */ /* 0x000fea0003800000 */
.L_x_2785:
        /* <DEDUP_REMOVED lines=15> */
.L_x_2789:
[----:B------:R-:W-:-:S04]  /*5120*/  ISETP.NE.AND P6, PT, R222, RZ, PT ;  /* 0x000000ffde00720c */ /* 0x000fc80003fc5270 */
[----:B------:R-:W-:-:S05]  /*5130*/  FSEL R146, R145, RZ, !P6 ;  /* 0x000000ff91927208 */ /* 0x000fca0007000000 */
[----:B------:R-:W-:-:S04]  /*5140*/  FFMA.FTZ R147, R17, R150, R146 ;  /* 0x0000009611937223 */ /* 0x000fc80000010092 */
[----:B------:R-:W-:Y:S01]  /*5150*/  FADD.FTZ R148, R18, -R147 ;  /* 0x8000009312947221 */ /* 0x000fe20000010000 */
[----:B------:R-:W-:-:S03]  /*5160*/  @P4 HADD2.F32 R147, -RZ, R122.H1_H1 ;  /* 0x3000007aff934230 */ /* 0x000fc60000004100 */
[----:B------:R-:W-:-:S04]  /*5170*/  FMUL.FTZ R148, R5, R148 ;  /* 0x0000009405947220 */ /* 0x000fc80000410000 */
[----:B------:R-:W-:-:S07]  /*5180*/  @P4 FADD.FTZ R148, R148, R147 ;  /* 0x0000009394944221 */ /* 0x000fce0000010000 */
.L_x_2790:
[----:B------:R-:W-:Y:S05]  /*5190*/  BSYNC B2 ;  /* 0x0000000000027941 */ /* 0x000fea0003800000 */
.L_x_2788:
        /* <DEDUP_REMOVED lines=15> */
.L_x_2792:
[----:B------:R-:W-:-:S04]  /*5290*/  ISETP.NE.AND P6, PT, R222, RZ, PT ;  /* 0x000000ffde00720c */ /* 0x000fc80003fc5270 */
[----:B------:R-:W-:-:S05]  /*52a0*/  FSEL R146, R145, RZ, !P6 ;  /* 0x000000ff91927208 */ /* 0x000fca0007000000 */
[----:B------:R-:W-:-:S04]  /*52b0*/  FFMA.FTZ R147, R19, R150, R146 ;  /* 0x0000009613937223 */ /* 0x000fc80000010092 */
[----:B------:R-:W-:Y:S01]  /*52c0*/  FADD.FTZ R148, R20, -R147 ;  /* 0x8000009314947221 */ /* 0x000fe20000010000 */
[----:B------:R-:W-:-:S03]  /*52d0*/  @P4 HADD2.F32 R147, -RZ, R123.H0_H0 ;  /* 0x2000007bff934230 */ /* 0x000fc60000004100 */
[----:B------:R-:W-:-:S04]  /*52e0*/  FMUL.FTZ R148, R5, R148 ;  /* 0x0000009405947220 */ /* 0x000fc80000410000 */
[----:B------:R-:W-:-:S07]  /*52f0*/  @P4 FADD.FTZ R148, R148, R147 ;  /* 0x0000009394944221 */ /* 0x000fce0000010000 */
.L_x_2793:
[----:B------:R-:W-:Y:S05]  /*5300*/  BSYNC B2 ;  /* 0x0000000000027941 */ /* 0x000fea0003800000 */
.L_x_2791:
        /* <DEDUP_REMOVED lines=15> */
.L_x_2795:
[----:B------:R-:W-:-:S04]  /*5400*/  ISETP.NE.AND P6, PT, R222, RZ, PT ;  /* 0x000000ffde00720c */ /* 0x000fc80003fc5270 */
[----:B------:R-:W-:-:S05]  /*5410*/  FSEL R146, R145, RZ, !P6 ;  /* 0x000000ff91927208 */ /* 0x000fca0007000000 */
[----:B------:R-:W-:-:S04]  /*5420*/  FFMA.FTZ R147, R21, R150, R146 ;  /* 0x0000009615937223 */ /* 0x000fc80000010092 */
[----:B------:R-:W-:Y:S01]  /*5430*/  FADD.FTZ R148, R22, -R147 ;  /* 0x8000009316947221 */ /* 0x000fe20000010000 */
[----:B------:R-:W-:-:S03]  /*5440*/  @P4 HADD2.F32 R147, -RZ, R123.H1_H1 ;  /* 0x3000007bff934230 */ /* 0x000fc60000004100 */
[----:B------:R-:W-:-:S04]  /*5450*/  FMUL.FTZ R148, R5, R148 ;  /* 0x0000009405947220 */ /* 0x000fc80000410000 */
[----:B------:R-:W-:-:S07]  /*5460*/  @P4 FADD.FTZ R148, R148, R147 ;  /* 0x0000009394944221 */ /* 0x000fce0000010000 */
.L_x_2796:
[----:B------:R-:W-:Y:S05]  /*5470*/  BSYNC B2 ;  /* 0x0000000000027941 */ /* 0x000fea0003800000 */
.L_x_2794:
        /* <DEDUP_REMOVED lines=17> */
.L_x_2772:
[----:B------:R-:W-:Y:S05]  /*5590*/  BSYNC B1 ;  /* 0x0000000000017941 */ /* 0x000fea0003800000 */
.L_x_2771:
[----:B------:R-:W-:Y:S04]  /*55a0*/  BSSY B1, `(.L_x_2797) ;  /* 0x00000ca000017945 */ /* 0x000fe80003800000 */
        /* <DEDUP_REMOVED lines=8> */
[----:B-----5:R-:W-:Y:S01]  /*5630*/  HADD2.F32 R148, -RZ, R124.H0_H0 ;  /* 0x2000007cff947230 */ /* 0x020fe20000004100 */
[----:B------:R-:W-:Y:S06]  /*5640*/  BRA `(.L_x_2801) ;  /* 0x0000000000287947 */ /* 0x000fec0003800000 */
.L_x_2800:
        /* <DEDUP_REMOVED lines=8> */
[----:B-----5:R-:W-:-:S05]  /*56d0*/  @P4 HADD2.F32 R147, -RZ, R124.H0_H0 ;  /* 0x2000007cff934230 */ /* 0x020fca0000004100 */
[----:B------:R-:W-:-:S07]  /*56e0*/  @P4 FADD.FTZ R148, R148, R147 ;  /* 0x0000009394944221 */ /* 0x000fce0000010000 */
.L_x_2801:
[----:B------:R-:W-:Y:S05]  /*56f0*/  BSYNC B2 ;  /* 0x0000000000027941 */ /* 0x000fea0003800000 */
.L_x_2799:
        /* <DEDUP_REMOVED lines=17> */
.L_x_2803:
[----:B------:R-:W-:-:S04]  /*5810*/  ISETP.NE.AND P6, PT, R222, RZ, PT ;  /* 0x000000ffde00720c */ /* 0x000fc80003fc5270 */
[----:B------:R-:W-:-:S05]  /*5820*/  FSEL R147, R145, RZ, !P6 ;  /* 0x000000ff91937208 */ /* 0x000fca0007000000 */
[----:B------:R-:W-:Y:S01]  /*5830*/  FFMA.FTZ R146, R24, R150, R147 ;  /* 0x0000009618927223 */ /* 0x000fe20000010093 */
[----:B------:R-:W-:-:S03]  /*5840*/  @P4 HADD2.F32 R147, -RZ, R124.H1_H1 ;  /* 0x3000007cff934230 */ /* 0x000fc60000004100 */
[----:B------:R-:W-:-:S04]  /*5850*/  FADD.FTZ R146, R27, -R146 ;  /* 0x800000921b927221 */ /* 0x000fc80000010000 */
[----:B------:R-:W-:-:S04]  /*5860*/  FMUL.FTZ R148, R5, R146 ;  /* 0x0000009205947220 */ /* 0x000fc80000410000 */
[----:B------:R-:W-:-:S07]  /*5870*/  @P4 FADD.FTZ R148, R148, R147 ;  /* 0x0000009394944221 */ /* 0x000fce0000010000 */
.L_x_2804:
[----:B------:R-:W-:Y:S05]  /*5880*/  BSYNC B2 ;  /* 0x0000000000027941 */ /* 0x000fea0003800000 */
.L_x_2802:
        /* <DEDUP_REMOVED lines=15> */
.L_x_2806:
[----:B------:R-:W-:-:S04]  /*5980*/  ISETP.NE.AND P6, PT, R222, RZ, PT ;  /* 0x000000ffde00720c */ /* 0x000fc80003fc5270 */
[----:B------:R-:W-:-:S05]  /*5990*/  FSEL R147, R145, RZ, !P6 ;  /* 0x000000ff91937208 */ /* 0x000fca0007000000 */
[----:B------:R-:W-:Y:S01]  /*59a0*/  FFMA.FTZ R146, R26, R150, R147 ;  /* 0x000000961a927223 */ /* 0x000fe20000010093 */
[----:B------:R-:W-:-:S03]  /*59b0*/  @P4 HADD2.F32 R147, -RZ, R125.H0_H0 ;  /* 0x2000007dff934230 */ /* 0x000fc60000004100 */
[----:B------:R-:W-:-:S04]  /*59c0*/  FADD.FTZ R146, R29, -R146 ;  /* 0x800000921d927221 */ /* 0x000fc80000010000 */
[----:B------:R-:W-:-:S04]  /*59d0*/  FMUL.FTZ R148, R5, R146 ;  /* 0x0000009205947220 */ /* 0x000fc80000410000 */
[----:B------:R-:W-:-:S07]  /*59e0*/  @P4 FADD.FTZ R148, R148, R147 ;  /* 0x0000009394944221 */ /* 0x000fce0000010000 */
.L_x_2807:
[----:B------:R-:W-:Y:S05]  /*59f0*/  BSYNC B2 ;  /* 0x0000000000027941 */ /* 0x000fea0003800000 */
.L_x_2805:
        /* <DEDUP_REMOVED lines=15> */
.L_x_2809:
[----:B------:R-:W-:-:S04]  /*5af0*/  ISETP.NE.AND P6, PT, R222, RZ, PT ;  /* 0x000000ffde00720c */ /* 0x000fc80003fc5270 */
[----:B------:R-:W-:-:S05]  /*5b00*/  FSEL R147, R145, RZ, !P6 ;  /* 0x000000ff91937208 */ /* 0x000fca0007000000 */
[----:B------:R-:W-:Y:S01]  /*5b10*/  FFMA.FTZ R146, R28, R150, R147 ;  /* 0x000000961c927223 */ /* 0x000fe20000010093 */
[----:B------:R-:W-:-:S03]  /*5b20*/  @P4 HADD2.F32 R147, -RZ, R125.H1_H1 ;  /* 0x3000007dff934230 */ /* 0x000fc60000004100 */
[----:B------:R-:W-:-:S04]  /*5b30*/  FADD.FTZ R146, R31, -R146 ;  /* 0x800000921f927221 */ /* 0x000fc80000010000 */
[----:B------:R-:W-:-:S04]  /*5b40*/  FMUL.FTZ R148, R5, R146 ;  /* 0x0000009205947220 */ /* 0x000fc80000410000 */
[----:B------:R-:W-:-:S07]  /*5b50*/  @P4 FADD.FTZ R148, R148, R147 ;  /* 0x0000009394944221 */ /* 0x000fce0000010000 */
.L_x_2810:
[----:B------:R-:W-:Y:S05]  /*5b60*/  BSYNC B2 ;  /* 0x0000000000027941 */ /* 0x000fea0003800000 */
.L_x_2808:
        /* <DEDUP_REMOVED lines=15> */
.L_x_2812:
[----:B------:R-:W-:-:S04]  /*5c60*/  ISETP.NE.AND P6, PT, R222, RZ, PT ;  /* 0x000000ffde00720c */ /* 0x000fc80003fc5270 */
[----:B------:R-:W-:-:S05]  /*5c70*/  FSEL R147, R145, RZ, !P6 ;  /* 0x000000ff91937208 */ /* 0x000fca0007000000 */
[----:B------:R-:W-:-:S04]  /*5c80*/  FFMA.FTZ R147, R30, R150, R147 ;  /* 0x000000961e937223 */ /* 0x000fc80000010093 */
[----:B------:R-:W-:Y:S01]  /*5c90*/  FADD.FTZ R148, R32, -R147 ;  /* 0x8000009320947221 */ /* 0x000fe20000010000 */
[----:B------:R-:W-:-:S03]  /*5ca0*/  @P4 HADD2.F32 R147, -RZ, R126.H0_H0 ;  /* 0x2000007eff934230 */ /* 0x000fc60000004100 */
[----:B------:R-:W-:-:S04]  /*5cb0*/  FMUL.FTZ R148, R5, R148 ;  /* 0x0000009405947220 */ /* 0x000fc80000410000 */
[----:B------:R-:W-:-:S07]  /*5cc0*/  @P4 FADD.FTZ R148, R148, R147 ;  /* 0x0000009394944221 */ /* 0x000fce0000010000 */
.L_x_2813:
[----:B------:R-:W-:Y:S05]  /*5cd0*/  BSYNC B2 ;  /* 0x0000000000027941 */ /* 0x000fea0003800000 */
.L_x_2811:
        /* <DEDUP_REMOVED lines=15> */
.L_x_2815:
[----:B------:R-:W-:-:S04]  /*5dd0*/  ISETP.NE.AND P6, PT, R222, RZ, PT ;  /* 0x000000ffde00720c */ /* 0x000fc80003fc5270 */
[----:B------:R-:W-:-:S05]  /*5de0*/  FSEL R146, R145, RZ, !P6 ;  /* 0x000000ff91927208 */ /* 0x000fca0007000000 */
[----:B------:R-:W-:-:S04]  /*5df0*/  FFMA.FTZ R147, R33, R150, R146 ;  /* 0x0000009621937223 */ /* 0x000fc80000010092 */
[----:B------:R-:W-:Y:S01]  /*5e00*/  FADD.FTZ R148, R34, -R147 ;  /* 0x8000009322947221 */ /* 0x000fe20000010000 */
[----:B------:R-:W-:-:S03]  /*5e10*/  @P4 HADD2.F32 R147, -RZ, R126.H1_H1 ;  /* 0x3000007eff934230 */ /* 0x000fc60000004100 */
[----:B------:R-:W-:-:S04]  /*5e20*/  FMUL.FTZ R148, R5, R148 ;  /* 0x0000009405947220 */ /* 0x000fc80000410000 */
[----:B------:R-:W-:-:S07]  /*5e30*/  @P4 FADD.FTZ R148, R148, R147 ;  /* 0x0000009394944221 */ /* 0x000fce0000010000 */
.L_x_2816:
[----:B------:R-:W-:Y:S05]  /*5e40*/  BSYNC B2 ;  /* 0x0000000000027941 */ /* 0x000fea0003800000 */
.L_x_2814:
        /* <DEDUP_REMOVED lines=15> */
.L_x_2818:
[----:B------:R-:W-:-:S04]  /*5f40*/  ISETP.NE.AND P6, PT, R222, RZ, PT ;  /* 0x000000ffde00720c */ /* 0x000fc80003fc5270 */
[----:B------:R-:W-:-:S05]  /*5f50*/  FSEL R146, R145, RZ, !P6 ;  /* 0x000000ff91927208 */ /* 0x000fca0007000000 */
[----:B------:R-:W-:-:S04]  /*5f60*/  FFMA.FTZ R147, R35, R150, R146 ;  /* 0x0000009623937223 */ /* 0x000fc80000010092 */
[----:B------:R-:W-:Y:S01]  /*5f70*/  FADD.FTZ R148, R152, -R147 ;  /* 0x8000009398947221 */ /* 0x000fe20000010000 */
[----:B------:R-:W-:-:S03]  /*5f80*/  @P4 HADD2.F32 R147, -RZ, R127.H0_H0 ;  /* 0x2000007fff934230 */ /* 0x000fc60000004100 */
[----:B------:R-:W-:-:S04]  /*5f90*/  FMUL.FTZ R148, R5, R148 ;  /* 0x0000009405947220 */ /* 0x000fc80000410000 */
[----:B------:R-:W-:-:S07]  /*5fa0*/  @P4 FADD.FTZ R148, R148, R147 ;  /* 0x0000009394944221 */ /* 0x000fce0000010000 */
.L_x_2819:
[----:B------:R-:W-:Y:S05]  /*5fb0*/  BSYNC B2 ;  /* 0x0000000000027941 */ /* 0x000fea0003800000 */
.L_x_2817:
        /* <DEDUP_REMOVED lines=15> */
.L_x_2821:
[----:B------:R-:W-:Y:S01]  /*60b0*/  ISETP.NE.AND P6, PT, R222, RZ, PT ;  /* 0x000000ffde00720c */ /* 0x000fe20003fc5270 */
[----:B------:R-:W-:-:S03]  /*60c0*/  @P4 HADD2.F32 R147, -RZ, R127.H1_H1 ;  /* 0x3000007fff934230 */ /* 0x000fc60000004100 */
[----:B------:R-:W-:-:S05]  /*60d0*/  FSEL R146, R145, RZ, !P6 ;  /* 0x000000ff91927208 */ /* 0x000fca0007000000 */
[----:B------:R-:W-:-:S04]  /*60e0*/  FFMA.FTZ R146, R153, R150, R146 ;  /* 0x0000009699927223 */ /* 0x000fc80000010092 */
[----:B------:R-:W-:-:S04]  /*60f0*/  FADD.FTZ R146, R163, -R146 ;  /* 0x80000092a3927221 */ /* 0x000fc80000010000 */
[----:B------:R-:W-:-:S04]  /*6100*/  FMUL.FTZ R148, R5, R146 ;  /* 0x0000009205947220 */ /* 0x000fc80000410000 */
[----:B------:R-:W-:-:S07]  /*6110*/  @P4 FADD.FTZ R148, R148, R147 ;  /* 0x0000009394944221 */ /* 0x000fce0000010000 */
.L_x_2822:
[----:B------:R-:W-:Y:S05]  /*6120*/  BSYNC B2 ;  /* 0x0000000000027941 */ /* 0x000fea0003800000 */
.L_x_2820:
        /* <DEDUP_REMOVED lines=17> */
.L_x_2798:
[----:B------:R-:W-:Y:S05]  /*6240*/  BSYNC B1 ;  /* 0x0000000000017941 */ /* 0x000fea0003800000 */
.L_x_2797:
        /* <DEDUP_REMOVED lines=12> */
.L_x_2826:
        /* <DEDUP_REMOVED lines=10> */
.L_x_2827:
[----:B------:R-:W-:Y:S05]  /*63b0*/  BSYNC B2 ;  /* 0x0000000000027941 */ /* 0x000fea0003800000 */
.L_x_2825:
        /* <DEDUP_REMOVED lines=17> */
.L_x_2829:
[----:B------:R-:W-:-:S04]  /*64d0*/  ISETP.NE.AND P6, PT, R222, RZ, PT ;  /* 0x000000ffde00720c */ /* 0x000fc80003fc5270 */
[----:B------:R-:W-:-:S05]  /*64e0*/  FSEL R147, R145, RZ, !P6 ;  /* 0x000000ff91937208 */ /* 0x000fca0007000000 */
[----:B------:R-:W-:Y:S01]  /*64f0*/  FFMA.FTZ R146, R174, R150, R147 ;  /* 0x00000096ae927223 */ /* 0x000fe20000010093 */
[----:B------:R-:W-:-:S03]  /*6500*/  @P4 HADD2.F32 R147, -RZ, R128.H1_H1 ;  /* 0x30000080ff934230 */ /* 0x000fc60000004100 */
[----:B------:R-:W-:-:S04]  /*6510*/  FADD.FTZ R146, R177, -R146 ;  /* 0x80000092b1927221 */ /* 0x000fc80000010000 */
[----:B------:R-:W-:-:S04]  /*6520*/  FMUL.FTZ R148, R5, R146 ;  /* 0x0000009205947220 */ /* 0x000fc80000410000 */
[----:B------:R-:W-:-:S07]  /*6530*/  @P4 FADD.FTZ R148, R148, R147 ;  /* 0x0000009394944221 */ /* 0x000fce0000010000 */
.L_x_2830:
[----:B------:R-:W-:Y:S05]  /*6540*/  BSYNC B2 ;  /* 0x0000000000027941 */ /* 0x000fea0003800000 */
.L_x_2828:
        /* <DEDUP_REMOVED lines=15> */
.L_x_2832:
[----:B------:R-:W-:-:S04]  /*6640*/  ISETP.NE.AND P6, PT, R222, RZ, PT ;  /* 0x000000ffde00720c */ /* 0x000fc80003fc5270 */
[----:B------:R-:W-:-:S05]  /*6650*/  FSEL R147, R145, RZ, !P6 ;  /* 0x000000ff91937208 */ /* 0x000fca0007000000 */
[----:B------:R-:W-:Y:S01]  /*6660*/  FFMA.FTZ R146, R176, R150, R147 ;  /* 0x00000096b0927223 */ /* 0x000fe20000010093 */
[----:B------:R-:W-:-:S03]  /*6670*/  @P4 HADD2.F32 R147, -RZ, R129.H0_H0 ;  /* 0x20000081ff934230 */ /* 0x000fc60000004100 */
[----:B------:R-:W-:-:S04]  /*6680*/  FADD.FTZ R146, R179, -R146 ;  /* 0x80000092b3927221 */ /* 0x000fc80000010000 */
[----:B------:R-:W-:-:S04]  /*6690*/  FMUL.FTZ R148, R5, R146 ;  /* 0x0000009205947220 */ /* 0x000fc80000410000 */
[----:B------:R-:W-:-:S07]  /*66a0*/  @P4 FADD.FTZ R148, R148, R147 ;  /* 0x0000009394944221 */ /* 0x000fce0000010000 */
.L_x_2833:
[----:B------:R-:W-:Y:S05]  /*66b0*/  BSYNC B2 ;  /* 0x0000000000027941 */ /* 0x000fea0003800000 */
.L_x_2831:
        /* <DEDUP_REMOVED lines=15> */
.L_x_2835:
[----:B------:R-:W-:-:S04]  /*67b0*/  ISETP.NE.AND P6, PT, R222, RZ, PT ;  /* 0x000000ffde00720c */ /* 0x000fc80003fc5270 */
[----:B------:R-:W-:-:S05]  /*67c0*/  FSEL R147, R145, RZ, !P6 ;  /* 0x000000ff91937208 */ /* 0x000fca0007000000 */
[----:B------:R-:W-:Y:S01]  /*67d0*/  FFMA.FTZ R146, R178, R150, R147 ;  /* 0x00000096b2927223 */ /* 0x000fe20000010093 */
[----:B------:R-:W-:-:S03]  /*67e0*/  @P4 HADD2.F32 R147, -RZ, R129.H1_H1 ;  /* 0x30000081ff934230 */ /* 0x000fc60000004100 */
[----:B------:R-:W-:-:S04]  /*67f0*/  FADD.FTZ R146, R181, -R146 ;  /* 0x80000092b5927221 */ /* 0x000fc80000010000 */
[----:B------:R-:W-:-:S04]  /*6800*/  FMUL.FTZ R148, R5, R146 ;  /* 0x0000009205947220 */ /* 0x000fc80000410000 */
[----:B------:R-:W-:-:S07]  /*6810*/  @P4 FADD.FTZ R148, R148, R147 ;  /* 0x0000009394944221 */ /* 0x000fce0000010000 */
.L_x_2836:
[----:B------:R-:W-:Y:S05]  /*6820*/  BSYNC B2 ;  /* 0x0000000000027941 */ /* 0x000fea0003800000 */
.L_x_2834:
        /* <DEDUP_REMOVED lines=15> */
.L_x_2838:
[----:B------:R-:W-:-:S04]  /*6920*/  ISETP.NE.AND P6, PT, R222, RZ, PT ;  /* 0x000000ffde00720c */ /* 0x000fc80003fc5270 */
[----:B------:R-:W-:-:S05]  /*6930*/  FSEL R147, R145, RZ, !P6 ;  /* 0x000000ff91937208 */ /* 0x000fca0007000000 */
[----:B------:R-:W-:-:S04]  /*6940*/  FFMA.FTZ R147, R180, R150, R147 ;  /* 0x00000096b4937223 */ /* 0x000fc80000010093 */
[----:B------:R-:W-:Y:S01]  /*6950*/  FADD.FTZ R148, R182, -R147 ;  /* 0x80000093b6947221 */ /* 0x000fe20000010000 */
[----:B------:R-:W-:-:S03]  /*6960*/  @P4 HADD2.F32 R147, -RZ, R130.H0_H0 ;  /* 0x20000082ff934230 */ /* 0x000fc60000004100 */
[----:B------:R-:W-:-:S04]  /*6970*/  FMUL.FTZ R148, R5, R148 ;  /* 0x0000009405947220 */ /* 0x000fc80000410000 */
[----:B------:R-:W-:-:S07]  /*6980*/  @P4 FADD.FTZ R148, R148, R147 ;  /* 0x0000009394944221 */ /* 0x000fce0000010000 */
.L_x_2839:
[----:B------:R-:W-:Y:S05]  /*6990*/  BSYNC B2 ;  /* 0x0000000000027941 */ /* 0x000fea0003800000 */
.L_x_2837:
        /* <DEDUP_REMOVED lines=15> */
.L_x_2841:
[----:B------:R-:W-:-:S04]  /*6a90*/  ISETP.NE.AND P6, PT, R222, RZ, PT ;  /* 0x000000ffde00720c */ /* 0x000fc80003fc5270 */
[----:B------:R-:W-:-:S05]  /*6aa0*/  FSEL R146, R145, RZ, !P6 ;  /* 0x000000ff91927208 */ /* 0x000fca0007000000 */
[----:B------:R-:W-:-:S04]  /*6ab0*/  FFMA.FTZ R147, R183, R150, R146 ;  /* 0x00000096b7937223 */ /* 0x000fc80000010092 */
[----:B------:R-:W-:Y:S01]  /*6ac0*/  FADD.FTZ R148, R184, -R147 ;  /* 0x80000093b8947221 */ /* 0x000fe20000010000 */
[----:B------:R-:W-:-:S03]  /*6ad0*/  @P4 HADD2.F32 R147, -RZ, R130.H1_H1 ;  /* 0x30000082ff934230 */ /* 0x000fc60000004100 */
[----:B------:R-:W-:-:S04]  /*6ae0*/  FMUL.FTZ R148, R5, R148 ;  /* 0x0000009405947220 */ /* 0x000fc80000410000 */
[----:B------:R-:W-:-:S07]  /*6af0*/  @P4 FADD.FTZ R148, R148, R147 ;  /* 0x0000009394944221 */ /* 0x000fce0000010000 */
.L_x_2842:
[----:B------:R-:W-:Y:S05]  /*6b00*/  BSYNC B2 ;  /* 0x0000000000027941 */ /* 0x000fea0003800000 */
.L_x_2840:
        /* <DEDUP_REMOVED lines=15> */
.L_x_2844:
[----:B------:R-:W-:-:S04]  /*6c00*/  ISETP.NE.AND P6, PT, R222, RZ, PT ;  /* 0x000000ffde00720c */ /* 0x000fc80003fc5270 */
[----:B------:R-:W-:-:S05]  /*6c10*/  FSEL R146, R145, RZ, !P6 ;  /* 0x000000ff91927208 */ /* 0x000fca0007000000 */
[----:B------:R-:W-:-:S04]  /*6c20*/  FFMA.FTZ R147, R185, R150, R146 ;  /* 0x00000096b9937223 */ /* 0x000fc80000010092 */
[----:B------:R-:W-:Y:S01]  /*6c30*/  FADD.FTZ R148, R186, -R147 ;  /* 0x80000093ba947221 */ /* 0x000fe20000010000 */
[----:B------:R-:W-:-:S03]  /*6c40*/  @P4 HADD2.F32 R147, -RZ, R131.H0_H0 ;  /* 0x20000083ff934230 */ /* 0x000fc60000004100 */
[----:B------:R-:W-:-:S04]  /*6c50*/  FMUL.FTZ R148, R5, R148 ;  /* 0x0000009405947220 */ /* 0x000fc80000410000 */
[----:B------:R-:W-:-:S07]  /*6c60*/  @P4 FADD.FTZ R148, R148, R147 ;  /* 0x0000009394944221 */ /* 0x000fce0000010000 */
.L_x_2845:
[----:B------:R-:W-:Y:S05]  /*6c70*/  BSYNC B2 ;  /* 0x0000000000027941 */ /* 0x000fea0003800000 */
.L_x_2843:
        /* <DEDUP_REMOVED lines=15> */
.L_x_2847:
[----:B------:R-:W-:-:S04]  /*6d70*/  ISETP.NE.AND P2, PT, R222, RZ, PT ;  /* 0x000000ffde00720c */ /* 0x000fc80003f45270 */
[----:B------:R-:W-:-:S05]  /*6d80*/  FSEL R146, R145, RZ, !P2 ;  /* 0x000000ff91927208 */ /* 0x000fca0005000000 */
[----:B------:R-:W-:-:S04]  /*6d90*/  FFMA.FTZ R145, R187, R150, R146 ;  /* 0x00000096bb917223 */ /* 0x000fc80000010092 */
[----:B------:R-:W-:-:S04]  /*6da0*/  FADD.FTZ R146, R188, -R145 ;  /* 0x80000091bc927221 */ /* 0x000fc80000010000 */
[----:B------:R-:W-:Y:S01]  /*6db0*/  FMUL.FTZ R5, R5, R146 ;  /* 0x0000009205057220 */ /* 0x000fe20000410000 */
[----:B------:R-:W-:-:S05]  /*6dc0*/  @P4 HADD2.F32 R146, -RZ, R131.H1_H1 ;  /* 0x30000083ff924230 */ /* 0x000fca0000004100 */
[----:B------:R-:W-:-:S07]  /*6dd0*/  @P4 FADD.FTZ R5, R5, R146 ;  /* 0x0000009205054221 */ /* 0x000fce0000010000 */
.L_x_2848:
[----:B------:R-:W-:Y:S05]  /*6de0*/  BSYNC B2 ;  /* 0x0000000000027941 */ /* 0x000fea0003800000 */
.L_x_2846:
[----:B------:R-:W0:Y:S01]  /*6df0*/  @P3 LDC.64 R146, c[0x0][0x298] ;  /* 0x0000a600ff923b82 */ /* 0x000e220000000a00 */
[----:B------:R-:W-:-:S07]  /*6e00*/  @P3 LOP3.LUT P2, RZ, R165, 0xff000000, RZ, 0xc0, !PT ;  /* 0xff000000a5ff3812 */ /* 0x000fce000784c0ff */
[----:B------:R-:W2:Y:S01]  /*6e10*/  @P3 LDC.64 R148, c[0x0][0x2f8] ;  /* 0x0000be00ff943b82 */ /* 0x000ea20000000a00 */
[----:B0-----:R-:W-:Y:S01]  /*6e20*/  @P3 FMUL.FTZ R147, R5, R147 ;  /* 0x0000009305933220 */ /* 0x001fe20000410000 */
[----:B------:R-:W-:-:S03]  /*6e30*/  @P5 F2FP.F16.F32.PACK_AB R5, RZ, R5 ;  /* 0x00000005ff05523e */ /* 0x000fc600000000ff */
[----:B------:R-:W-:Y:S01]  /*6e40*/  @P3 FMUL.FTZ R145, R147, R146 ;  /* 0x0000009293913220 */ /* 0x000fe20000410000 */
[----:B------:R-:W-:Y:S02]  /*6e50*/  @P5 PRMT R135, R135, 0x5410, R5 ;  /* 0x0000541087875816 */ /* 0x000fe40000000005 */
[----:B------:R-:W0:Y:S01]  /*6e60*/  @P5 LDC.64 R146, c[0x0][0x308] ;  /* 0x0000c200ff925b82 */ /* 0x000e220000000a00 */
[----:B--2---:R-:W-:Y:S01]  /*6e70*/  @P3 IMAD.WIDE.U32 R148, R144, 0x10, R148 ;  /* 0x0000001090943825 */ /* 0x004fe200078e0094 */
[----:B------:R-:W-:-:S04]  /*6e80*/  @P3 FSEL R145, R145, RZ, P2 ;  /* 0x000000ff91913208 */ /* 0x000fc80001000000 */
[----:B------:R-:W-:-:S04]  /*6e90*/  @P3 F2FP.F16.F32.PACK_AB R145, RZ, R145 ;  /* 0x00000091ff91323e */ /* 0x000fc800000000ff */
[----:B------:R-:W-:Y:S01]  /*6ea0*/  @P3 PRMT R71, R71, 0x5410, R145 ;  /* 0x0000541047473816 */ /* 0x000fe20000000091 */
[----:B0-----:R-:W-:-:S05]  /*6eb0*/  @P5 IMAD.WIDE.U32 R146, R6, 0x10, R146 ;  /* 0x0000001006925825 */ /* 0x001fca00078e0092 */
[----:B------:R2:W-:Y:S04]  /*6ec0*/  @P5 STG.E.128 desc[UR4][R146.64], R132 ;  /* 0x0000008492005986 */ /* 0x0005e8000c101d04 */
[----:B------:R2:W-:Y:S02]  /*6ed0*/  @P3 STG.E.128 desc[UR4][R148.64], R68 ;  /* 0x0000004494003986 */ /* 0x0005e4000c101d04 */
.L_x_2824:
[----:B------:R-:W-:Y:S05]  /*6ee0*/  BSYNC B1 ;  /* 0x0000000000017941 */ /* 0x000fea0003800000 */
.L_x_2823:
[----:B------:R-:W0:Y:S02]  /*6ef0*/  LDC.64 R144, c[0x0][0x210] ;  /* 0x00008400ff907b82 */ /* 0x000e240000000a00 */
[----:B0-----:R-:W-:-:S04]  /*6f00*/  LEA R4, R144, R4, 0x2 ;  /* 0x0000000490047211 */ /* 0x001fc800078e10ff */
[----:B------:R-:W-:-:S13]  /*6f10*/  ISETP.GE.AND P2, PT, R4, R145, PT ;  /* 0x000000910400720c */ /* 0x000fda0003f46270 */
[----:B------:R-:W-:Y:S05]  /*6f20*/  @!P2 BRA `(.L_x_2849) ;  /* 0xffffff980070a947 */ /* 0x000fea000383ffff */
.L_x_2698:
[----:B------:R-:W-:Y:S05]  /*6f30*/  BSYNC B0 ;  /* 0x0000000000007941 */ /* 0x000fea0003800000 */
.L_x_2697:
        /* <DEDUP_REMOVED lines=117> */
[----:B------:R-:W-:Y:S01]  /*7690*/  SHF.L.U32 R24, R2, 0x2, RZ ;  /* 0x0000000202187819 */ /* 0x000fe200000006ff */
[----:B------:R0:W-:Y:S01]  /*76a0*/  STS.128 [R3+0x1010], R108 ;  /* 0x0010106c03007388 */ /* 0x0001e20000000c00 */
[----:B------:R-:W-:Y:S02]  /*76b0*/  BAR.SYNC.DEFER_BLOCKING 0x0 ;  /* 0x0000000000007b1d */ /* 0x000fe40000010000 */
        /* <DEDUP_REMOVED lines=38> */
[----:B--2---:R-:W-:Y:S01]  /*7920*/  @P0 MOV R2, R24 ;  /* 0x0000001800020202 */ /* 0x004fe20000000f00 */
[----:B------:R-:W-:Y:S01]  /*7930*/  FADD.FTZ R38, R38, R41 ;  /* 0x0000002926267221 */ /* 0x000fe20000010000 */
[----:B------:R-:W-:Y:S01]  /*7940*/  @P0 MOV R3, R39 ;  /* 0x0000002700030202 */ /* 0x000fe20000000f00 */
[----:B------:R-:W-:Y:S01]  /*7950*/  LDS R18, [R0+0x1e00] ;  /* 0x001e000000127984 */ /* 0x000fe20000000800 */
[----:B------:R-:W-:Y:S01]  /*7960*/  @P0 IADD3 R24, P3, R24, 0x200, RZ ;  /* 0x0000020018180810 */ /* 0x000fe20007f7e0ff */
[----:B------:R-:W-:-:S02]  /*7970*/  FADD.FTZ R37, R37, R14 ;  /* 0x0000000e25257221 */ /* 0x000fc40000010000 */
[----:B------:R2:W-:Y:S01]  /*7980*/  @P0 STG.E desc[UR4][R2.64], R35 ;  /* 0x0000002302000986 */ /* 0x0005e2000c101904 */
[----:B------:R-:W-:Y:S01]  /*7990*/  @P0 IADD3.X R39, RZ, R39, RZ, P3, !PT ;  /* 0x00000027ff270210 */ /* 0x000fe20001ffe4ff */
[----:B------:R-:W-:Y:S01]  /*79a0*/  FADD.FTZ R38, R38, R45 ;  /* 0x0000002d26267221 */ /* 0x000fe20000010000 */
[----:B------:R-:W-:Y:S01]  /*79b0*/  @P1 MOV R4, R24 ;  /* 0x0000001800041202 */ /* 0x000fe20000000f00 */
[----:B------:R-:W3:Y:S01]  /*79c0*/  LDS R14, [R0+0x800] ;  /* 0x00080000000e7984 */ /* 0x000ee20000000800 */
[-C--:B------:R-:W-:Y:S01]  /*79d0*/  @P1 MOV R5, R39.reuse ;  /* 0x0000002700051202 */ /* 0x080fe20000000f00 */
[----:B0-----:R-:W-:Y:S01]  /*79e0*/  FADD.FTZ R17, R38, R17 ;  /* 0x0000001126117221 */ /* 0x001fe20000010000 */
[----:B------:R-:W-:Y:S01]  /*79f0*/  @P1 IADD3 R24, P2, R24, 0x200, RZ ;  /* 0x0000020018181810 */ /* 0x000fe20007f5e0ff */
[----:B------:R-:W0:Y:S01]  /*7a00*/  LDS R35, [R0+0x3000] ;  /* 0x0030000000237984 */ /* 0x000e220000000800 */
[----:B------:R-:W-:Y:S02]  /*7a10*/  ISETP.GE.U32.AND P3, PT, R44, 0x300, PT ;  /* 0x000003002c00780c */ /* 0x000fe40003f66070 */
[----:B------:R-:W-:Y:S01]  /*7a20*/  @P1 IADD3.X R39, RZ, R39, RZ, P2, !PT ;  /* 0x00000027ff271210 */ /* 0x000fe200017fe4ff */
        /* <DEDUP_REMOVED lines=8> */
[C---:B------:R-:W-:Y:S02]  /*7ab0*/  ISETP.GE.U32.AND P0, PT, R44.reuse, 0x200, PT ;  /* 0x000002002c00780c */ /* 0x040fe40003f06070 */
[----:B------:R-:W-:Y:S01]  /*7ac0*/  ISETP.GE.U32.AND P2, PT, R44, 0x380, PT ;  /* 0x000003802c00780c */ /* 0x000fe20003f46070 */
        /* <DEDUP_REMOVED lines=17> */
[----:B---3--:R-:W-:Y:S01]  /*7be0*/  @P5 MOV R2, R24 ;  /* 0x0000001800025202 */ /* 0x008fe20000000f00 */
[----:B------:R-:W-:Y:S01]  /*7bf0*/  LDS R19, [R0+0x2200] ;  /* 0x0022000000137984 */ /* 0x000fe20000000800 */
[-C--:B------:R-:W-:Y:S01]  /*7c00*/  @P5 MOV R3, R39.reuse ;  /* 0x0000002700035202 */ /* 0x080fe20000000f00 */
[----:B-1----:R-:W-:Y:S01]  /*7c10*/  FADD.FTZ R16, RZ, R16 ;  /* 0x00000010ff107221 */ /* 0x002fe20000010000 */
[----:B------:R-:W-:Y:S01]  /*7c20*/  @P5 IADD3 R24, P6, R24, 0x200, RZ ;  /* 0x0000020018185810 */ /* 0x000fe20007fde0ff */
[----:B------:R-:W0:Y:S03]  /*7c30*/  LDS R8, [R0+0x1000] ;  /* 0x0010000000087984 */ /* 0x000e260000000800 */
[----:B------:R-:W-:Y:S01]  /*7c40*/  @P5 IADD3.X R39, RZ, R39, RZ, P6, !PT ;  /* 0x00000027ff275210 */ /* 0x000fe200037fe4ff */
[----:B------:R1:W-:Y:S01]  /*7c50*/  @P5 STG.E desc[UR4][R2.64], R69 ;  /* 0x0000004502005986 */ /* 0x0003e2000c101904 */
[----:B------:R-:W-:-:S02]  /*7c60*/  @P0 MOV R4, R24 ;  /* 0x0000001800040202 */ /* 0x000fc40000000f00 */
[----:B------:R-:W-:Y:S01]  /*7c70*/  @P0 MOV R5, R39 ;  /* 0x0000002700050202 */ /* 0x000fe20000000f00 */
[----:B------:R-:W-:Y:S01]  /*7c80*/  LDS R25, [R0+0x3600] ;  /* 0x0036000000197984 */ /* 0x000fe20000000800 */
[----:B------:R-:W-:-:S03]  /*7c90*/  ISETP.GE.U32.AND P5, PT, R44, 0x480, PT ;  /* 0x000004802c00780c */ /* 0x000fc60003fa6070 */
[----:B------:R-:W3:Y:S01]  /*7ca0*/  LDS R21, [R0+0x2400] ;  /* 0x0024000000157984 */ /* 0x000ee20000000800 */
[----:B--2---:R-:W-:Y:S01]  /*7cb0*/  FADD.FTZ R15, RZ, R15 ;  /* 0x0000000fff0f7221 */ /* 0x004fe20000010000 */
        /* <DEDUP_REMOVED lines=9> */
[----:B----4-:R-:W-:-:S03]  /*7d50*/  FADD.FTZ R6, R6, R17 ;  /* 0x0000001106067221 */ /* 0x010fc60000010000 */
[----:B------:R-:W-:Y:S01]  /*7d60*/  @P0 IADD3.X R39, RZ, R39, RZ, P6, !PT ;  /* 0x00000027ff270210 */ /* 0x000fe200037fe4ff */
[----:B------:R-:W1:Y:S01]  /*7d70*/  LDS R17, [R0+0x2000] ;  /* 0x0020000000117984 */ /* 0x000e620000000800 */
[----:B------:R-:W-:Y:S01]  /*7d80*/  ISETP.GE.U32.AND P6, PT, R44, 0x500, PT ;  /* 0x000005002c00780c */ /* 0x000fe20003fc6070 */
[----:B------:R-:W-:Y:S02]  /*7d90*/  FADD.FTZ R6, R6, R27 ;  /* 0x0000001b06067221 */ /* 0x000fe40000010000 */
[----:B------:R-:W-:Y:S02]  /*7da0*/  LDS R27, [R0+0x3800] ;  /* 0x00380000001b7984 */ /* 0x000fe40000000800 */
[----:B------:R-:W-:Y:S02]  /*7db0*/  FADD.FTZ R37, R6, R37 ;  /* 0x0000002506257221 */ /* 0x000fe40000010000 */
[----:B------:R-:W2:Y:S01]  /*7dc0*/  LDS R6, [R0+0xe00] ;  /* 0x000e000000067984 */ /* 0x000ea20000000800 */
[----:B0-----:R-:W-:-:S03]  /*7dd0*/  FADD.FTZ R8, RZ, R8 ;  /* 0x00000008ff087221 */ /* 0x001fc60000010000 */
[----:B------:R0:W-:Y:S04]  /*7de0*/  @P0 STG.E desc[UR4][R2.64], R37 ;  /* 0x0000002502000986 */ /* 0x0001e8000c101904 */
[----:B------:R4:W-:Y:S04]  /*7df0*/  @P0 STG.E desc[UR4][R4.64], R7 ;  /* 0x0000000704000986 */ /* 0x0009e8000c101904 */
[----:B------:R-:W2:Y:S01]  /*7e00*/  LDS R7, [R0+0x1200] ;  /* 0x0012000000077984 */ /* 0x000ea20000000800 */
[----:B---3--:R-:W-:Y:S01]  /*7e10*/  FADD.FTZ R8, R8, R21 ;  /* 0x0000001508087221 */ /* 0x008fe20000010000 */
[----:B0-----:R-:W-:-:S02]  /*7e20*/  @P4 MOV R2, R46 ;  /* 0x0000002e00024202 */ /* 0x001fc40000000f00 */
[-C--:B------:R-:W-:Y:S02]  /*7e30*/  @P4 MOV R3, R43.reuse ;  /* 0x0000002b00034202 */ /* 0x080fe40000000f00 */
[----:B------:R-:W-:Y:S01]  /*7e40*/  @P4 IADD3 R46, P0, R46, 0x200, RZ ;  /* 0x000002002e2e4810 */ /* 0x000fe20007f1e0ff */
[----:B----4-:R-:W-:Y:S02]  /*7e50*/  FADD.FTZ R5, R15, R22 ;  /* 0x000000160f057221 */ /* 0x010fe40000010000 */
[----:B------:R0:W-:Y:S01]  /*7e60*/  @P4 STG.E desc[UR4][R2.64], R29 ;  /* 0x0000001d02004986 */ /* 0x0001e2000c101904 */
[----:B------:R-:W-:-:S03]  /*7e70*/  @P4 IADD3.X R43, RZ, R43, RZ, P0, !PT ;  /* 0x0000002bff2b4210 */ /* 0x000fc600007fe4ff */
[----:B------:R-:W3:Y:S04]  /*7e80*/  LDS R29, [R0+0x4c00] ;  /* 0x004c0000001d7984 */ /* 0x000ee80000000800 */
[----:B------:R-:W4:Y:S01]  /*7e90*/  LDS R15, [R0+0x3a00] ;  /* 0x003a0000000f7984 */ /* 0x000f220000000800 */
[----:B-1----:R-:W-:Y:S01]  /*7ea0*/  FADD.FTZ R16, R16, R17 ;  /* 0x0000001110107221 */ /* 0x002fe20000010000 */
[----:B0-----:R-:W-:Y:S02]  /*7eb0*/  @P4 MOV R2, R24 ;  /* 0x0000001800024202 */ /* 0x001fe40000000f00 */
[----:B------:R-:W0:Y:S01]  /*7ec0*/  LDS R17, [R0+0x4e00] ;  /* 0x004e000000117984 */ /* 0x000e220000000800 */
[-C--:B------:R-:W-:Y:S01]  /*7ed0*/  @P4 MOV R3, R39.reuse ;  /* 0x0000002700034202 */ /* 0x080fe20000000f00 */
[----:B------:R-:W-:Y:S01]  /*7ee0*/  FADD.FTZ R16, R16, R23 ;  /* 0x0000001710107221 */ /* 0x000fe20000010000 */
[----:B------:R-:W-:Y:S01]  /*7ef0*/  @P4 IADD3 R24, P0, R24, 0x200, RZ ;  /* 0x0000020018184810 */ /* 0x000fe20007f1e0ff */
[----:B--2---:R-:W-:Y:S01]  /*7f00*/  FADD.FTZ R6, RZ, R6 ;  /* 0x00000006ff067221 */ /* 0x004fe20000010000 */
        /* <DEDUP_REMOVED lines=60> */
.L_x_2718:
        /* <DEDUP_REMOVED lines=8> */
.L_x_2851:
[----:B------:R-:W-:Y:S05]  /*8350*/  BSYNC B1 ;  /* 0x0000000000017941 */ /* 0x000fea0003800000 */
.L_x_2850:
        /* <DEDUP_REMOVED lines=8> */
.L_x_2852:
[----:B------:R-:W-:Y:S01]  /*83e0*/  HFMA2.MMA R146, -RZ, RZ, 0, 1.1920928955078125e-07 ;  /* 0x00000002ff927435 */ /* 0x000fe200000001ff */
[----:B------:R-:W-:Y:S01]  /*83f0*/  MOV R147, R205 ;  /* 0x000000cd00937202 */ /* 0x000fe20000000f00 */
[----:B------:R-:W-:-:S09]  /*8400*/  FADD.FTZ R206, R148, R206 ;  /* 0x000000ce94ce7221 */ /* 0x000fd20000010000 */
[----:B------:R-:W-:Y:S05]  /*8410*/  WARPSYNC.COLLECTIVE R144, `(.L_x_2853) ;  /* 0x0000000090087348 */ /* 0x000fea0003c00000 */
[----:B------:R0:W1:Y:S02]  /*8420*/  SHFL.BFLY P4, R148, R147, R146, R145 ;  /* 0x0c00009293947389 */ /* 0x0000640000080091 */
[----:B01----:R-:W-:Y:S01]  /*8430*/  ENDCOLLECTIVE ;  /* 0x000000000000791b */ /* 0x003fe20003800000 */
.L_x_2853:
[----:B------:R-:W-:Y:S01]  /*8440*/  MOV R147, R206 ;  /* 0x000000ce00937202 */ /* 0x000fe20000000f00 */
[----:B------:R-:W-:-:S07]  /*8450*/  FADD.FTZ R205, R205, R148 ;  /* 0x00000094cdcd7221 */ /* 0x000fce0000010000 */
[----:B------:R-:W-:Y:S05]  /*8460*/  WARPSYNC.COLLECTIVE R144, `(.L_x_2854) ;  /* 0x0000000090087348 */ /* 0x000fea0003c00000 */
[----:B------:R0:W1:Y:S02]  /*8470*/  SHFL.BFLY P4, R148, R147, R146, R145 ;  /* 0x0c00009293947389 */ /* 0x0000640000080091 */
[----:B01----:R-:W-:Y:S01]  /*8480*/  ENDCOLLECTIVE ;  /* 0x000000000000791b */ /* 0x003fe20003800000 */
.L_x_2854:
[----:B------:R-:W-:Y:S01]  /*8490*/  HFMA2.MMA R146, -RZ, RZ, 0, 2.384185791015625e-07 ;  /* 0x00000004ff927435 */ /* 0x000fe200000001ff */
[----:B------:R-:W-:Y:S01]  /*84a0*/  MOV R147, R205 ;  /* 0x000000cd00937202 */ /* 0x000fe20000000f00 */
[----:B------:R-:W-:-:S09]  /*84b0*/  FADD.FTZ R206, R206, R148 ;  /* 0x00000094cece7221 */ /* 0x000fd20000010000 */
[----:B------:R-:W-:Y:S05]  /*84c0*/  WARPSYNC.COLLECTIVE R144, `(.L_x_2855) ;  /* 0x0000000090087348 */ /* 0x000fea0003c00000 */
[----:B------:R0:W1:Y:S02]  /*84d0*/  SHFL.BFLY P4, R148, R147, R146, R145 ;  /* 0x0c00009293947389 */ /* 0x0000640000080091 */
[----:B01----:R-:W-:Y:S01]  /*84e0*/  ENDCOLLECTIVE ;  /* 0x000000000000791b */ /* 0x003fe20003800000 */
.L_x_2855:
[----:B------:R-:W-:Y:S01]  /*84f0*/  MOV R147, R206 ;  /* 0x000000ce00937202 */ /* 0x000fe20000000f00 */
[----:B------:R-:W-:-:S07]  /*8500*/  FADD.FTZ R205, R205, R148 ;  /* 0x00000094cdcd7221 */ /* 0x000fce0000010000 */
[----:B------:R-:W-:Y:S05]  /*8510*/  WARPSYNC.COLLECTIVE R144, `(.L_x_2856) ;  /* 0x0000000090087348 */ /* 0x000fea0003c00000 */
[----:B------:R0:W1:Y:S02]  /*8520*/  SHFL.BFLY P4, R148, R147, R146, R145 ;  /* 0x0c00009293947389 */ /* 0x0000640000080091 */
[----:B01----:R-:W-:Y:S01]  /*8530*/  ENDCOLLECTIVE ;  /* 0x000000000000791b */ /* 0x003fe20003800000 */
.L_x_2856:
[----:B------:R-:W-:Y:S01]  /*8540*/  HFMA2.MMA R146, -RZ, RZ, 0, 4.76837158203125e-07 ;  /* 0x00000008ff927435 */ /* 0x000fe200000001ff */
[----:B------:R-:W-:Y:S01]  /*8550*/  MOV R147, R205 ;  /* 0x000000cd00937202 */ /* 0x000fe20000000f00 */
[----:B------:R-:W-:-:S09]  /*8560*/  FADD.FTZ R206, R206, R148 ;  /* 0x00000094cece7221 */ /* 0x000fd20000010000 */
[----:B------:R-:W-:Y:S05]  /*8570*/  WARPSYNC.COLLECTIVE R144, `(.L_x_2857) ;  /* 0x0000000090087348 */ /* 0x000fea0003c00000 */
[----:B------:R0:W1:Y:S02]  /*8580*/  SHFL.BFLY P4, R148, R147, R146, R145 ;  /* 0x0c00009293947389 */ /* 0x0000640000080091 */
[----:B01----:R-:W-:Y:S01]  /*8590*/  ENDCOLLECTIVE ;  /* 0x000000000000791b */ /* 0x003fe20003800000 */
.L_x_2857:
[----:B------:R-:W-:Y:S01]  /*85a0*/  MOV R147, R206 ;  /* 0x000000ce00937202 */ /* 0x000fe20000000f00 */
[----:B------:R-:W-:-:S07]  /*85b0*/  FADD.FTZ R205, R205, R148 ;  /* 0x00000094cdcd7221 */ /* 0x000fce0000010000 */
[----:B------:R-:W-:Y:S05]  /*85c0*/  WARPSYNC.COLLECTIVE R144, `(.L_x_2858) ;  /* 0x0000000090087348 */ /* 0x000fea0003c00000 */
[----:B------:R0:W1:Y:S02]  /*85d0*/  SHFL.BFLY P4, R148, R147, R146, R145 ;  /* 0x0c00009293947389 */ /* 0x0000640000080091 */
[----:B01----:R-:W-:Y:S01]  /*85e0*/  ENDCOLLECTIVE ;  /* 0x000000000000791b */ /* 0x003fe20003800000 */
.L_x_2858:
[----:B------:R-:W-:Y:S01]  /*85f0*/  HFMA2.MMA R146, -RZ, RZ, 0, 9.5367431640625e-07 ;  /* 0x00000010ff927435 */ /* 0x000fe200000001ff */
[----:B------:R-:W-:Y:S01]  /*8600*/  MOV R147, R205 ;  /* 0x000000cd00937202 */ /* 0x000fe20000000f00 */
[----:B------:R-:W-:-:S09]  /*8610*/  FADD.FTZ R206, R206, R148 ;  /* 0x00000094cece7221 */ /* 0x000fd20000010000 */
[----:B------:R-:W-:Y:S05]  /*8620*/  WARPSYNC.COLLECTIVE R144, `(.L_x_2859) ;  /* 0x0000000090087348 */ /* 0x000fea0003c00000 */
[----:B------:R0:W1:Y:S02]  /*8630*/  SHFL.BFLY P4, R148, R147, R146, R145 ;  /* 0x0c00009293947389 */ /* 0x0000640000080091 */
[----:B01----:R-:W-:Y:S01]  /*8640*/  ENDCOLLECTIVE ;  /* 0x000000000000791b */ /* 0x003fe20003800000 */
.L_x_2859:
[----:B------:R-:W-:Y:S02]  /*8650*/  MOV R147, R206 ;  /* 0x000000ce00937202 */ /* 0x000fe40000000f00 */
[----:B------:R-:W-:-:S07]  /*8660*/  MOV R149, R148 ;  /* 0x0000009400957202 */ /* 0x000fce0000000f00 */
[----:B------:R-:W-:Y:S05]  /*8670*/  WARPSYNC.COLLECTIVE R144, `(.L_x_2860) ;  /* 0x0000000090087348 */ /* 0x000fea0003c00000 */
[----:B------:R0:W1:Y:S02]  /*8680*/  SHFL.BFLY P4, R148, R147, R146, R145 ;  /* 0x0c00009293947389 */ /* 0x0000640000080091 */
[----:B01----:R-:W-:Y:S01]  /*8690*/  ENDCOLLECTIVE ;  /* 0x000000000000791b */ /* 0x003fe20003800000 */
.L_x_2860:
[----:B------:R-:W-:Y:S01]  /*86a0*/  MOV R144, R148 ;  /* 0x0000009400907202 */ /* 0x000fe20000000f00 */
[----:B------:R-:W-:Y:S06]  /*86b0*/  BRA `(.L_x_2861) ;  /* 0xffffffa800047947 */ /* 0x000fec000383ffff */
.L_x_2862:
        /* <DEDUP_REMOVED lines=12> */
.L_x_16893:


//--------------------- .text._ZN10layer_norm22ln_bwd_finalize_kernelINS_22Kernel_traits_finalizeILj1280E6__halfS2_S2_S2_fjLb0ELj1024ELj4ENS_18Kernel_traits_baseILj1280ES2_S2_S2_S2_fjLj1024EEEEELb0ELb1EEEvNS_9BwdParamsE --------------------------
	.section	.text._ZN10layer_norm22ln_bwd_finalize_kernelINS_22Kernel_traits_finalizeILj1280E6__halfS2_S2_S2_fjLb0ELj1024ELj4ENS_18Kernel_traits_baseILj1280ES2_S2_S2_S2_fjLj1024EEEEELb0ELb1EEEvNS_9BwdParamsE,"ax",@progbits
	.align	128
        .global         _ZN10layer_norm22ln_bwd_finalize_kernelINS_22Kernel_traits_finalizeILj1280E6__halfS2_S2_S2_fjLb0ELj1024ELj4ENS_18Kernel_traits_baseILj1280ES2_S2_S2_S2_fjLj1024EEEEELb0ELb1EEEvNS_9BwdParamsE
        .type           _ZN10layer_norm22ln_bwd_finalize_kernelINS_22Kernel_traits_finalizeILj1280E6__halfS2_S2_S2_fjLb0ELj1024ELj4ENS_18Kernel_traits_baseILj1280ES2_S2_S2_S2_fjLj1024EEEEELb0ELb1EEEvNS_9BwdParamsE,@function
        .size           _ZN10layer_norm22ln_bwd_finalize_kernelINS_22Kernel_traits_finalizeILj1280E6__halfS2_S2_S2_fjLb0ELj1024ELj4ENS_18Kernel_traits_baseILj1280ES2_S2_S2_S2_fjLj1024EEEEELb0ELb1EEEvNS_9BwdParamsE,(.L_x_16894 - _ZN10layer_norm22ln_bwd_finalize_kernelINS_22Kernel_traits_finalizeILj1280E6__halfS2_S2_S2_fjLb0ELj1024ELj4ENS_18Kernel_traits_baseILj1280ES2_S2_S2_S2_fjLj1024EEEEELb0ELb1EEEvNS_9BwdParamsE)
        .other          _ZN10layer_norm22ln_bwd_finalize_kernelINS_22Kernel_traits_finalizeILj1280E6__halfS2_S2_S2_fjLb0ELj1024ELj4ENS_18Kernel_traits_baseILj1280ES2_S2_S2_S2_fjLj1024EEEEELb0ELb1EEEvNS_9BwdParamsE,@"STO_CUDA_ENTRY STV_DEFAULT"
_ZN10layer_norm22ln_bwd_finalize_kernelINS_22Kernel_traits_finalizeILj1280E6__halfS2_S2_S2_fjLb0ELj1024ELj4ENS_18Kernel_traits_baseILj1280ES2_S2_S2_S2_fjLj1024EEEEELb0ELb1EEEvNS_9BwdParamsE:
.text._ZN10layer_norm22ln_bwd_finalize_kernelINS_22Kernel_traits_finalizeILj1280E6__halfS2_S2_S2_fjLb0ELj1024ELj4ENS_18Kernel_traits_baseILj1280ES2_S2_S2_S2_fjLj1024EEEEELb0ELb1EEEvNS_9BwdParamsE:
        /* <DEDUP_REMOVED lines=26> */
.L_x_2874:
        /* <DEDUP_REMOVED lines=31> */
.L_x_2867:
        /* <DEDUP_REMOVED lines=34> */
.L_x_2866:
[----:B------:R-:W-:Y:S05]  /*05b0*/  BSYNC B1 ;  /* 0x0000000000017941 */ /* 0x000fea0003800000 */
.L_x_2865:
        /* <DEDUP_REMOVED lines=25> */
.L_x_2869:
[----:B------:R-:W-:Y:S05]  /*0750*/  BSYNC B1 ;  /* 0x0000000000017941 */ /* 0x000fea0003800000 */
.L_x_2868:
        /* <DEDUP_REMOVED lines=12> */
.L_x_2864:
[----:B------:R-:W-:Y:S05]  /*0820*/  BSYNC B0 ;  /* 0x0000000000007941 */ /* 0x000fea0003800000 */
.L_x_2863:
        /* <DEDUP_REMOVED lines=29> */
.L_x_2885:
[----:B------:R-:W-:Y:S01]  /*0a00*/  @!P1 SHF.R.U32.HI R12, RZ, 0x3, R0 ;  /* 0x00000003ff0c9819 */ /* 0x000fe20000011600 */
[----:B----4-:R-:W-:Y:S01]  /*0a10*/  FADD.FTZ R14, R9, R14 ;  /* 0x0000000e090e7221 */ /* 0x010fe20000010000 */
[----:B---3--:R-:W-:Y:S02]  /*0a20*/  FADD.FTZ R11, R10, R11 ;  /* 0x0000000b0a0b7221 */ /* 0x008fe40000010000 */
[----:B------:R-:W-:-:S05]  /*0a30*/  @!P1 LOP3.LUT R12, R12, 0x1ffffffc, RZ, 0xc0, !PT ;  /* 0x1ffffffc0c0c9812 */ /* 0x000fca00078ec0ff */
[----:B------:R3:W-:Y:S04]  /*0a40*/  @!P1 STS [R12+UR4+0x2000], R14 ;  /* 0x0020000e0c009988 */ /* 0x0007e80008000804 */
[----:B------:R3:W-:Y:S02]  /*0a50*/  @!P1 STS [R12+UR4+0x2080], R11 ;  /* 0x0020800b0c009988 */ /* 0x0007e40008000804 */
.L_x_2870:
        /* <DEDUP_REMOVED lines=10> */
[----:B---3--:R-:W-:Y:S02]  /*0b00*/  F2FP.F16.F32.PACK_AB R15, R15, R14 ;  /* 0x0000000e0f0f723e */ /* 0x008fe400000000ff */
[----:B-----5:R-:W-:-:S03]  /*0b10*/  F2FP.F16.F32.PACK_AB R17, R17, R16 ;  /* 0x000000101111723e */ /* 0x020fc600000000ff */
[----:B------:R4:W-:Y:S04]  /*0b20*/  STG.E desc[UR6][R12.64], R15 ;  /* 0x0000000f0c007986 */ /* 0x0009e8000c101906 */
[----:B------:R4:W-:Y:S02]  /*0b30*/  STG.E desc[UR6][R10.64], R17 ;  /* 0x000000110a007986 */ /* 0x0009e4000c101906 */
.L_x_2873:
[----:B------:R-:W-:Y:S05]  /*0b40*/  BSYNC B0 ;  /* 0x0000000000007941 */ /* 0x000fea0003800000 */
.L_x_2872:
[C---:B------:R-:W-:Y:S02]  /*0b50*/  ISETP.GT.U32.AND P1, PT, R3.reuse, -0x501, PT ;  /* 0xfffffaff0300780c */ /* 0x040fe40003f24070 */
[----:B------:R-:W-:Y:S02]  /*0b60*/  IADD3 R3, R3, 0x500, RZ ;  /* 0x0000050003037810 */ /* 0x000fe40007ffe0ff */
[----:B------:R-:W-:-:S09]  /*0b70*/  IADD3 R4, R4, 0x280, RZ ;  /* 0x0000028004047810 */ /* 0x000fd20007ffe0ff */
[----:B------:R-:W-:Y:S05]  /*0b80*/  @P1 BRA `(.L_x_2874) ;  /* 0xfffffff400841947 */ /* 0x000fea000383ffff */
[----:B------:R-:W-:Y:S05]  /*0b90*/  EXIT ;  /* 0x000000000000794d */ /* 0x000fea0003800000 */
.L_x_2871:
[----:B------:R-:W-:Y:S01]  /*0ba0*/  HFMA2.MMA R22, -RZ, RZ, 0, 1.847743988037109375e-06 ;  /* 0x0000001fff167435 */ /* 0x000fe200000001ff */
[----:B0--3--:R-:W-:Y:S01]  /*0bb0*/  MOV R20, R10 ;  /* 0x0000000a00147202 */ /* 0x009fe20000000f00 */
[----:B------:R-:W-:Y:S01]  /*0bc0*/  IMAD.MOV.U32 R19, RZ, RZ, 0x1 ;  /* 0x00000001ff137424 */ /* 0x000fe200078e00ff */
[----:B------:R-:W-:-:S08]  /*0bd0*/  MOV R17, 0xffffffff ;  /* 0xffffffff00117802 */ /* 0x000fd00000000f00 */
[----:B-12---:R-:W-:Y:S05]  /*0be0*/  WARPSYNC.COLLECTIVE R17, `(.L_x_2875) ;  /* 0x0000000011087348 */ /* 0x006fea0003c00000 */
[----:B------:R0:W3:Y:S02]  /*0bf0*/  SHFL.BFLY P2, R18, R20, R19, R22 ;  /* 0x0c00001314127389 */ /* 0x0000e40000040016 */
[----:B0123--:R-:W-:Y:S01]  /*0c00*/  ENDCOLLECTIVE ;  /* 0x000000000000791b */ /* 0x00ffe20003800000 */
.L_x_2875:
[----:B------:R-:W-:Y:S01]  /*0c10*/  HFMA2.MMA R19, -RZ, RZ, 0, 1.1920928955078125e-07 ;  /* 0x00000002ff137435 */ /* 0x000fe200000001ff */
[----:B------:R-:W-:-:S05]  /*0c20*/  MOV R11, R18 ;  /* 0x00000012000b7202 */ /* 0x000fca0000000f00 */
[----:B------:R-:W-:-:S04]  /*0c30*/  FADD.FTZ R11, R10, R11 ;  /* 0x0000000b0a0b7221 */ /* 0x000fc80000010000 */
[----:B------:R-:W-:-:S07]  /*0c40*/  IMAD.MOV.U32 R20, RZ, RZ, R11 ;  /* 0x000000ffff147224 */ /* 0x000fce00078e000b */
[----:B------:R-:W-:Y:S05]  /*0c50*/  WARPSYNC.COLLECTIVE R17, `(.L_x_2876) ;  /* 0x0000000011087348 */ /* 0x000fea0003c00000 */
[----:B------:R0:W1:Y:S02]  /*0c60*/  SHFL.BFLY P2, R18, R20, R19, R22 ;  /* 0x0c00001314127389 */ /* 0x0000640000040016 */
[----:B01----:R-:W-:Y:S01]  /*0c70*/  ENDCOLLECTIVE ;  /* 0x000000000000791b */ /* 0x003fe20003800000 */
.L_x_2876:
[----:B------:R-:W-:Y:S01]  /*0c80*/  IMAD.MOV.U32 R19, RZ, RZ, 0x4 ;  /* 0x00000004ff137424 */ /* 0x000fe200078e00ff */
[----:B------:R-:W-:-:S05]  /*0c90*/  MOV R12, R18 ;  /* 0x00000012000c7202 */ /* 0x000fca0000000f00 */
[----:B------:R-:W-:-:S05]  /*0ca0*/  FADD.FTZ R12, R11, R12 ;  /* 0x0000000c0b0c7221 */ /* 0x000fca0000010000 */
[----:B------:R-:W-:-:S07]  /*0cb0*/  MOV R20, R12 ;  /* 0x0000000c00147202 */ /* 0x000fce0000000f00 */
[----:B------:R-:W-:Y:S05]  /*0cc0*/  WARPSYNC.COLLECTIVE R17, `(.L_x_2877) ;  /* 0x0000000011087348 */ /* 0x000fea0003c00000 */
[----:B------:R0:W1:Y:S02]  /*0cd0*/  SHFL.BFLY P2, R18, R20, R19, R22 ;  /* 0x0c00001314127389 */ /* 0x0000640000040016 */
[----:B01----:R-:W-:Y:S01]  /*0ce0*/  ENDCOLLECTIVE ;  /* 0x000000000000791b */ /* 0x003fe20003800000 */
.L_x_2877:
[----:B------:R-:W-:Y:S01]  /*0cf0*/  HFMA2.MMA R19, -RZ, RZ, 0, 4.76837158203125e-07 ;  /* 0x00000008ff137435 */ /* 0x000fe200000001ff */
[----:B------:R-:W-:-:S05]  /*0d00*/  MOV R13, R18 ;  /* 0x00000012000d7202 */ /* 0x000fca0000000f00 */
[----:B------:R-:W-:-:S05]  /*0d10*/  FADD.FTZ R13, R12, R13 ;  /* 0x0000000d0c0d7221 */ /* 0x000fca0000010000 */
[----:B------:R-:W-:-:S07]  /*0d20*/  MOV R20, R13 ;  /* 0x0000000d00147202 */ /* 0x000fce0000000f00 */
[----:B------:R-:W-:Y:S05]  /*0d30*/  WARPSYNC.COLLECTIVE R17, `(.L_x_2878) ;  /* 0x0000000011087348 */ /* 0x000fea0003c00000 */
[----:B------:R0:W1:Y:S02]  /*0d40*/  SHFL.BFLY P2, R18, R20, R19, R22 ;  /* 0x0c00001314127389 */ /* 0x0000640000040016 */
[----:B01----:R-:W-:Y:S01]  /*0d50*/  ENDCOLLECTIVE ;  /* 0x000000000000791b */ /* 0x003fe20003800000 */
.L_x_2878:
[----:B------:R-:W-:Y:S01]  /*0d60*/  HFMA2.MMA R19, -RZ, RZ, 0, 9.5367431640625e-07 ;  /* 0x00000010ff137435 */ /* 0x000fe200000001ff */
[----:B------:R-:W-:-:S04]  /*0d70*/  IMAD.MOV.U32 R10, RZ, RZ, R18 ;  /* 0x000000ffff0a7224 */ /* 0x000fc800078e0012 */
[----:B------:R-:W-:-:S05]  /*0d80*/  FADD.FTZ R10, R13, R10 ;  /* 0x0000000a0d0a7221 */ /* 0x000fca0000010000 */
[----:B------:R-:W-:-:S07]  /*0d90*/  MOV R20, R10 ;  /* 0x0000000a00147202 */ /* 0x000fce0000000f00 */
[----:B------:R-:W-:Y:S05]  /*0da0*/  WARPSYNC.COLLECTIVE R17, `(.L_x_2879) ;  /* 0x0000000011087348 */ /* 0x000fea0003c00000 */
[----:B------:R0:W1:Y:S02]  /*0db0*/  SHFL.BFLY P2, R18, R20, R19, R22 ;  /* 0x0c00001314127389 */ /* 0x0000640000040016 */
[----:B01----:R-:W-:Y:S01]  /*0dc0*/  ENDCOLLECTIVE ;  /* 0x000000000000791b */ /* 0x003fe20003800000 */
.L_x_2879:
[----:B------:R-:W-:Y:S01]  /*0dd0*/  HFMA2.MMA R19, -RZ, RZ, 0, 5.9604644775390625e-08 ;  /* 0x00000001ff137435 */ /* 0x000fe200000001ff */
[----:B------:R-:W-:Y:S01]  /*0de0*/  IMAD.MOV.U32 R20, RZ, RZ, R9 ;  /* 0x000000ffff147224 */ /* 0x000fe200078e0009 */
[----:B------:R-:W-:-:S09]  /*0df0*/  MOV R11, R18 ;  /* 0x00000012000b7202 */ /* 0x000fd20000000f00 */
[----:B------:R-:W-:Y:S05]  /*0e00*/  WARPSYNC.COLLECTIVE R17, `(.L_x_2880) ;  /* 0x0000000011087348 */ /* 0x000fea0003c00000 */
[----:B------:R0:W1:Y:S02]  /*0e10*/  SHFL.BFLY P2, R18, R20, R19, R22 ;  /* 0x0c00001314127389 */ /* 0x0000640000040016 */
[----:B01----:R-:W-:Y:S01]  /*0e20*/  ENDCOLLECTIVE ;  /* 0x000000000000791b */ /* 0x003fe20003800000 */
.L_x_2880:
[----:B------:R-:W-:Y:S01]  /*0e30*/  HFMA2.MMA R19, -RZ, RZ, 0, 1.1920928955078125e-07 ;  /* 0x00000002ff137435 */ /* 0x000fe200000001ff */
[----:B------:R-:W-:-:S05]  /*0e40*/  MOV R12, R18 ;  /* 0x00000012000c7202 */ /* 0x000fca0000000f00 */
[----:B------:R-:W-:-:S05]  /*0e50*/  FADD.FTZ R14, R9, R12 ;  /* 0x0000000c090e7221 */ /* 0x000fca0000010000 */
[----:B------:R-:W-:-:S07]  /*0e60*/  MOV R20, R14 ;  /* 0x0000000e00147202 */ /* 0x000fce0000000f00 */
[----:B------:R-:W-:Y:S05]  /*0e70*/  WARPSYNC.COLLECTIVE R17, `(.L_x_2881) ;  /* 0x0000000011087348 */ /* 0x000fea0003c00000 */
[----:B------:R0:W1:Y:S02]  /*0e80*/  SHFL.BFLY P2, R18, R20, R19, R22 ;  /* 0x0c00001314127389 */ /* 0x0000640000040016 */
[----:B01----:R-:W-:Y:S01]  /*0e90*/  ENDCOLLECTIVE ;  /* 0x000000000000791b */ /* 0x003fe20003800000 */
.L_x_2881:
[----:B------:R-:W-:Y:S01]  /*0ea0*/  HFMA2.MMA R19, -RZ, RZ, 0, 2.384185791015625e-07 ;  /* 0x00000004ff137435 */ /* 0x000fe200000001ff */
[----:B------:R-:W-:-:S04]  /*0eb0*/  IMAD.MOV.U32 R13, RZ, RZ, R18 ;  /* 0x000000ffff0d7224 */ /* 0x000fc800078e0012 */
[----:B------:R-:W-:-:S05]  /*0ec0*/  FADD.FTZ R15, R14, R13 ;  /* 0x0000000d0e0f7221 */ /* 0x000fca0000010000 */
[----:B------:R-:W-:-:S07]  /*0ed0*/  MOV R20, R15 ;  /* 0x0000000f00147202 */ /* 0x000fce0000000f00 */
[----:B------:R-:W-:Y:S05]  /*0ee0*/  WARPSYNC.COLLECTIVE R17, `(.L_x_2882) ;  /* 0x0000000011087348 */ /* 0x000fea0003c00000 */
[----:B------:R0:W1:Y:S02]  /*0ef0*/  SHFL.BFLY P2, R18, R20, R19, R22 ;  /* 0x0c00001314127389 */ /* 0x0000640000040016 */
[----:B01----:R-:W-:Y:S01]  /*0f00*/  ENDCOLLECTIVE ;  /* 0x000000000000791b */ /* 0x003fe20003800000 */
.L_x_2882:
[----:B------:R-:W-:Y:S01]  /*0f10*/  IMAD.MOV.U32 R19, RZ, RZ, 0x8 ;  /* 0x00000008ff137424 */ /* 0x000fe200078e00ff */
[----:B------:R-:W-:-:S05]  /*0f20*/  MOV R16, R18 ;  /* 0x0000001200107202 */ /* 0x000fca0000000f00 */
[----:B------:R-:W-:-:S05]  /*0f30*/  FADD.FTZ R16, R15, R16 ;  /* 0x000000100f107221 */ /* 0x000fca0000010000 */
[----:B------:R-:W-:-:S07]  /*0f40*/  MOV R20, R16 ;  /* 0x0000001000147202 */ /* 0x000fce0000000f00 */
[----:B------:R-:W-:Y:S05]  /*0f50*/  WARPSYNC.COLLECTIVE R17, `(.L_x_2883) ;  /* 0x0000000011087348 */ /* 0x000fea0003c00000 */
[----:B------:R0:W1:Y:S02]  /*0f60*/  SHFL.BFLY P2, R18, R20, R19, R22 ;  /* 0x0c00001314127389 */ /* 0x0000640000040016 */
[----:B01----:R-:W-:Y:S01]  /*0f70*/  ENDCOLLECTIVE ;  /* 0x000000000000791b */ /* 0x003fe20003800000 */
.L_x_2883:
[----:B------:R-:W-:Y:S01]  /*0f80*/  HFMA2.MMA R19, -RZ, RZ, 0, 9.5367431640625e-07 ;  /* 0x00000010ff137435 */ /* 0x000fe200000001ff */
[----:B------:R-:W-:-:S05]  /*0f90*/  MOV R9, R18 ;  /* 0x0000001200097202 */ /* 0x000fca0000000f00 */
[----:B------:R-:W-:-:S05]  /*0fa0*/  FADD.FTZ R9, R16, R9 ;  /* 0x0000000910097221 */ /* 0x000fca0000010000 */
[----:B------:R-:W-:-:S07]  /*0fb0*/  MOV R20, R9 ;  /* 0x0000000900147202 */ /* 0x000fce0000000f00 */
[----:B------:R-:W-:Y:S05]  /*0fc0*/  WARPSYNC.COLLECTIVE R17, `(.L_x_2884) ;  /* 0x0000000011087348 */ /* 0x000fea0003c00000 */
[----:B------:R0:W1:Y:S02]  /*0fd0*/  SHFL.BFLY P2, R18, R20, R19, R22 ;  /* 0x0c00001314127389 */ /* 0x0000640000040016 */
[----:B01----:R-:W-:Y:S01]  /*0fe0*/  ENDCOLLECTIVE ;  /* 0x000000000000791b */ /* 0x003fe20003800000 */
.L_x_2884:
[----:B------:R-:W-:Y:S01]  /*0ff0*/  MOV R14, R18 ;  /* 0x00000012000e7202 */ /* 0x000fe20000000f00 */
[----:B------:R-:W-:Y:S06]  /*1000*/  BRA `(.L_x_2885) ;  /* 0xfffffff8007c7947 */ /* 0x000fec000383ffff */
.L_x_2886:
        /* <DEDUP_REMOVED lines=15> */
.L_x_16894:


//--------------------- .text._ZN10layer_norm13ln_bwd_kernelINS_13Kernel_traitsI6__halfS2_S2_S2_fjLj1280ELj1ELj4ELj1ELj16ENS_18Kernel_traits_baseILj1280ES2_S2_S2_S2_fjLj128EEEEELb1ELb0ELb1ELb1EEEvNS_9BwdParamsE --------------------------
	.section	.text._ZN10layer_norm13ln_bwd_kernelINS_13Kernel_traitsI6__halfS2_S2_S2_fjLj1280ELj1ELj4ELj1ELj16ENS_18Kernel_traits_baseILj1280ES2_S2_S2_S2_fjLj128EEEEELb1ELb0ELb1ELb1EEEvNS_9BwdParamsE,"ax",@progbits
	.align	128
        .global         _ZN10layer_norm13ln_bwd_kernelINS_13Kernel_traitsI6__halfS2_S2_S2_fjLj1280ELj1ELj4ELj1ELj16ENS_18Kernel_traits_baseILj1280ES2_S2_S2_S2_fjLj128EEEEELb1ELb0ELb1ELb1EEEvNS_9BwdParamsE
        .type           _ZN10layer_norm13ln_bwd_kernelINS_13Kernel_traitsI6__halfS2_S2_S2_fjLj1280ELj1ELj4ELj1ELj16ENS_18Kernel_traits_baseILj1280ES2_S2_S2_S2_fjLj128EEEEELb1ELb0ELb1ELb1EEEvNS_9BwdParamsE,@function
        .size           _ZN10layer_norm13ln_bwd_kernelINS_13Kernel_traitsI6__halfS2_S2_S2_fjLj1280ELj1ELj4ELj1ELj16ENS_18Kernel_traits_baseILj1280ES2_S2_S2_S2_fjLj128EEEEELb1ELb0ELb1ELb1EEEvNS_9BwdParamsE,(.L_x_16895 - _ZN10layer_norm13ln_bwd_kernelINS_13Kernel_traitsI6__halfS2_S2_S2_fjLj1280ELj1ELj4ELj1ELj16ENS_18Kernel_traits_baseILj1280ES2_S2_S2_S2_fjLj128EEEEELb1ELb0ELb1ELb1EEEvNS_9BwdParamsE)
        .other          _ZN10layer_norm13ln_bwd_kernelINS_13Kernel_traitsI6__halfS2_S2_S2_fjLj1280ELj1ELj4ELj1ELj16ENS_18Kernel_traits_baseILj1280ES2_S2_S2_S2_fjLj128EEEEELb1ELb0ELb1ELb1EEEvNS_9BwdParamsE,@"STO_CUDA_ENTRY STV_DEFAULT"
_ZN10layer_norm13ln_bwd_kernelINS_13Kernel_traitsI6__halfS2_S2_S2_fjLj1280ELj1ELj4ELj1ELj16ENS_18Kernel_traits_baseILj1280ES2_S2_S2_S2_fjLj128EEEEELb1ELb0ELb1ELb1EEEvNS_9BwdParamsE:
.text._ZN10layer_norm13ln_bwd_kernelINS_13Kernel_traitsI6__halfS2_S2_S2_fjLj1280ELj1ELj4ELj1ELj16ENS_18Kernel_traits_baseILj1280ES2_S2_S2_S2_fjLj128EEEEELb1ELb0ELb1ELb1EEEvNS_9BwdParamsE:
        /* <DEDUP_REMOVED lines=55> */
.L_x_2888:
        /* <DEDUP_REMOVED lines=52> */
[----:B-1----:R-:W-:Y:S02]  /*06b0*/  HADD2.F32 R3, -RZ, R8.H1_H1 ;  /* 0x30000008ff037230 */ /* 0x002fe40000004100 */
[----:B------:R-:W-:Y:S01]  /*06c0*/  HADD2.F32 R2, -RZ, R9.H0_H0 ;  /* 0x20000009ff027230 */ /* 0x000fe20000004100 */
[----:B------:R1:W-:Y:S01]  /*06d0*/  STL [R1+0x18], R0 ;  /* 0x0000180001007387 */ /* 0x0003e20000100800 */
[----:B------:R-:W-:-:S02]  /*06e0*/  HADD2.F32 R252, -RZ, R11.H1_H1 ;  /* 0x3000000bfffc7230 */ /* 0x000fc40000004100 */
[--C-:B---3--:R-:W-:Y:S01]  /*06f0*/  HADD2.F32 R251, -RZ, R12.reuse.H0_H0 ;  /* 0x2000000cfffb7230 */ /* 0x108fe20000004100 */
[----:B------:R2:W-:Y:S01]  /*0700*/  STL [R1+0x14], R3 ;  /* 0x0000140301007387 */ /* 0x0005e20000100800 */
[----:B------:R-:W-:Y:S02]  /*0710*/  HADD2.F32 R250, -RZ, R12.H1_H1 ;  /* 0x3000000cfffa7230 */ /* 0x000fe40000004100 */
[--C-:B------:R-:W-:Y:S01]  /*0720*/  HADD2.F32 R249, -RZ, R13.reuse.H0_H0 ;  /* 0x2000000dfff97230 */ /* 0x100fe20000004100 */
[----:B------:R3:W-:Y:S01]  /*0730*/  STL [R1+0x10], R2 ;  /* 0x0000100201007387 */ /* 0x0007e20000100800 */
[----:B------:R-:W-:Y:S02]  /*0740*/  HADD2.F32 R248, -RZ, R13.H1_H1 ;  /* 0x3000000dfff87230 */ /* 0x000fe40000004100 */
[----:B-1----:R-:W-:Y:S02]  /*0750*/  HADD2.F32 R0, -RZ, R9.H1_H1 ;  /* 0x30000009ff007230 */ /* 0x002fe40000004100 */
[----:B------:R-:W-:-:S02]  /*0760*/  HADD2.F32 R247, -RZ, R14.H0_H0 ;  /* 0x2000000efff77230 */ /* 0x000fc40000004100 */
[----:B--2---:R-:W-:Y:S01]  /*0770*/  HADD2.F32 R3, -RZ, R10.H0_H0 ;  /* 0x2000000aff037230 */ /* 0x004fe20000004100 */
[----:B------:R1:W-:Y:S01]  /*0780*/  STL [R1+0xc], R0 ;  /* 0x00000c0001007387 */ /* 0x0003e20000100800 */
[----:B------:R-:W-:Y:S02]  /*0790*/  HADD2.F32 R246, -RZ, R14.H1_H1 ;  /* 0x3000000efff67230 */ /* 0x000fe40000004100 */
[----:B---3--:R-:W-:Y:S01]  /*07a0*/  HADD2.F32 R2, -RZ, R10.H1_H1 ;  /* 0x3000000aff027230 */ /* 0x008fe20000004100 */
[----:B------:R2:W-:Y:S01]  /*07b0*/  STL [R1+0x8], R3 ;  /* 0x0000080301007387 */ /* 0x0005e20000100800 */
[--C-:B------:R-:W-:Y:S02]  /*07c0*/  HADD2.F32 R245, -RZ, R15.reuse.H0_H0 ;  /* 0x2000000ffff57230 */ /* 0x100fe40000004100 */
[----:B------:R-:W-:Y:S01]  /*07d0*/  HADD2.F32 R244, -RZ, R15.H1_H1 ;  /* 0x3000000ffff47230 */ /* 0x000fe20000004100 */
[----:B------:R2:W-:Y:S01]  /*07e0*/  STL [R1+0x4], R2 ;  /* 0x0000040201007387 */ /* 0x0005e20000100800 */
[----:B----4-:R-:W-:-:S02]  /*07f0*/  HADD2.F32 R243, -RZ, R16.H0_H0 ;  /* 0x20000010fff37230 */ /* 0x010fc40000004100 */
[----:B-1----:R-:W-:Y:S02]  /*0800*/  HADD2.F32 R0, -RZ, R11.H0_H0 ;  /* 0x2000000bff007230 */ /* 0x002fe40000004100 */
[----:B------:R-:W-:Y:S02]  /*0810*/  HADD2.F32 R242, -RZ, R16.H1_H1 ;  /* 0x30000010fff27230 */ /* 0x000fe40000004100 */
[--C-:B------:R-:W-:Y:S01]  /*0820*/  HADD2.F32 R241, -RZ, R17.reuse.H0_H0 ;  /* 0x20000011fff17230 */ /* 0x100fe20000004100 */
[----:B------:R2:W-:Y:S01]  /*0830*/  STL [R1], R0 ;  /* 0x0000000001007387 */ /* 0x0005e20000100800 */
[----:B------:R-:W-:Y:S02]  /*0840*/  HADD2.F32 R240, -RZ, R17.H1_H1 ;  /* 0x30000011fff07230 */ /* 0x000fe40000004100 */
[--C-:B------:R-:W-:Y:S02]  /*0850*/  HADD2.F32 R239, -RZ, R18.reuse.H0_H0 ;  /* 0x20000012ffef7230 */ /* 0x100fe40000004100 */
        /* <DEDUP_REMOVED lines=18> */
[----:B0-2---:R-:W-:-:S07]  /*0980*/  HADD2.F32 R213, -RZ, R27.H1_H1 ;  /* 0x3000001bffd57230 */ /* 0x005fce0000004100 */
.L_x_3014:
[----:B------:R-:W0:Y:S08]  /*0990*/  LDC.64 R2, c[0x0][0x288] ;  /* 0x0000a200ff027b82 */ /* 0x000e300000000a00 */
        /* <DEDUP_REMOVED lines=20> */
[C-C-:B-1----:R-:W-:Y:S01]  /*0ae0*/  IMAD.WIDE.U32 R180, R2.reuse, 0x10, R210.reuse ;  /* 0x0000001002b47825 */ /* 0x142fe200078e00d2 */
[C---:B------:R-:W-:Y:S02]  /*0af0*/  IADD3 R189, R2.reuse, 0x40, RZ ;  /* 0x0000004002bd7810 */ /* 0x040fe40007ffe0ff */
[----:B------:R-:W-:Y:S01]  /*0b00*/  IADD3 R184, R2, 0x60, RZ ;  /* 0x0000006002b87810 */ /* 0x000fe20007ffe0ff */
[----:B------:R-:W-:-:S04]  /*0b10*/  IMAD.WIDE.U32 R178, R202, 0x10, R210 ;  /* 0x00000010cab27825 */ /* 0x000fc800078e00d2 */
[----:B------:R-:W-:-:S04]  /*0b20*/  IMAD.WIDE.U32 R176, R189, 0x10, R210 ;  /* 0x00000010bdb07825 */ /* 0x000fc800078e00d2 */
[----:B0-----:R-:W-:Y:S01]  /*0b30*/  IMAD.WIDE.U32 R174, R184, 0x10, R210 ;  /* 0x00000010b8ae7825 */ /* 0x001fe200078e00d2 */
[----:B---3--:R-:W-:-:S13]  /*0b40*/  ISETP.GT.AND P2, PT, R185, RZ, PT ;  /* 0x000000ffb900720c */ /* 0x008fda0003f44270 */
[----:B------:R-:W-:Y:S05]  /*0b50*/  @P2 BRA `(.L_x_2891) ;  /* 0x0000000000902947 */ /* 0x000fea0003800000 */
[----:B-----5:R-:W-:Y:S02]  /*0b60*/  ISETP.GE.AND P3, PT, R186, 0x1, PT ;  /* 0x00000001ba00780c */ /* 0x020fe40003f66270 */
[----:B------:R-:W-:Y:S02]  /*0b70*/  MOV R185, UR12 ;  /* 0x0000000c00b97c02 */ /* 0x000fe40008000f00 */
[----:B------:R-:W-:Y:S02]  /*0b80*/  MOV R184, UR13 ;  /* 0x0000000d00b87c02 */ /* 0x000fe40008000f00 */
[----:B------:R-:W-:-:S04]  /*0b90*/  ISETP.NE.U32.AND P0, PT, R185, RZ, PT ;  /* 0x000000ffb900720c */ /* 0x000fc80003f05070 */
[----:B------:R-:W-:-:S03]  /*0ba0*/  ISETP.NE.AND.EX P0, PT, R184, RZ, PT, P0 ;  /* 0x000000ffb800720c */ /* 0x000fc60003f05300 */
[----:B------:R-:W-:-:S05]  /*0bb0*/  @P3 IADD3 R182, R186, -0x1, RZ ;  /* 0xffffffffbab63810 */ /* 0x000fca0007ffe0ff */
[----:B------:R-:W-:Y:S02]  /*0bc0*/  @P3 IMAD R187, R182, R232, RZ ;  /* 0x000000e8b6bb3224 */ /* 0x000fe400078e02ff */
[----:B------:R-:W0:Y:S03]  /*0bd0*/  LDC.64 R182, c[0x0][0x240] ;  /* 0x00009000ffb67b82 */ /* 0x000e260000000a00 */
[----:B------:R-:W-:Y:S01]  /*0be0*/  @P0 IADD3 R209, R2, 0x80, RZ ;  /* 0x0000008002d10810 */ /* 0x000fe20007ffe0ff */
        /* <DEDUP_REMOVED lines=10> */
[C---:B--2---:R-:W-:Y:S02]  /*0c90*/  IADD3 R179, R209.reuse, 0x20, RZ ;  /* 0x00000020d1b37810 */ /* 0x044fe40007ffe0ff */
[C---:B------:R-:W-:Y:S02]  /*0ca0*/  IADD3 R211, R209.reuse, 0x40, RZ ;  /* 0x00000040d1d37810 */ /* 0x040fe40007ffe0ff */
        /* <DEDUP_REMOVED lines=12> */
[----:B------:R-:W-:Y:S01]  /*0d70*/  HFMA2.MMA R236, -RZ, RZ, 0, 0 ;  /* 0x00000000ffec7435 */ /* 0x000fe200000001ff */
[----:B------:R-:W-:Y:S01]  /*0d80*/  MOV R235, RZ ;  /* 0x000000ff00eb7202 */ /* 0x000fe20000000f00 */
[----:B------:R-:W-:Y:S09]  /*0d90*/  BRA `(.L_x_2892) ;  /* 0x0000001800c87947 */ /* 0x000ff20003800000 */
.L_x_2891:
[----:B------:R-:W-:Y:S01]  /*0da0*/  IADD3 R185, R185, -0x1, RZ ;  /* 0xffffffffb9b97810 */ /* 0x000fe20007ffe0ff */
        /* <DEDUP_REMOVED lines=18> */
[--C-:B------:R-:W-:Y:S01]  /*0ed0*/  IMAD.WIDE.U32 R32, R189, 0x10, R8.reuse ;  /* 0x00000010bd207825 */ /* 0x100fe200078e0008 */
[----:B------:R-:W-:Y:S01]  /*0ee0*/  IADD3 R13, R17, 0x60, RZ ;  /* 0x00000060110d7810 */ /* 0x000fe20007ffe0ff */
[----:B------:R-:W3:Y:S02]  /*0ef0*/  LDG.E.128 R148, desc[UR4][R148.64] ;  /* 0x0000000494947981 */ /* 0x000ee4000c1e1d00 */
[----:B------:R-:W-:-:S02]  /*0f00*/  IMAD.WIDE.U32 R144, R184, 0x10, R8 ;  /* 0x00000010b8907825 */ /* 0x000fc400078e0008 */
[----:B------:R-:W3:Y:S02]  /*0f10*/  LDG.E.128 R32, desc[UR4][R32.64] ;  /* 0x0000000420207981 */ /* 0x000ee4000c1e1d00 */
[----:B------:R-:W-:Y:S02]  /*0f20*/  IMAD.WIDE.U32 R152, R157, 0x10, R8 ;  /* 0x000000109d987825 */ /* 0x000fe400078e0008 */
[----:B------:R-:W3:Y:S02]  /*0f30*/  LDG.E.128 R144, desc[UR4][R144.64] ;  /* 0x0000000490907981 */ /* 0x000ee4000c1e1d00 */
[----:B------:R-:W-:Y:S02]  /*0f40*/  IMAD.WIDE.U32 R12, R13, 0x10, R6 ;  /* 0x000000100d0c7825 */ /* 0x000fe400078e0006 */
[----:B------:R-:W3:Y:S01]  /*0f50*/  LDG.E.128 R152, desc[UR4][R152.64] ;  /* 0x0000000498987981 */ /* 0x000ee2000c1e1d00 */
[----:B------:R-:W-:-:S03]  /*0f60*/  IADD3 R9, R17, 0x40, RZ ;  /* 0x0000004011097810 */ /* 0x000fc60007ffe0ff */
[----:B------:R-:W3:Y:S02]  /*0f70*/  LDG.E.128 R12, desc[UR4][R12.64] ;  /* 0x000000040c0c7981 */ /* 0x000ee4000c1e1d00 */
[----:B------:R-:W-:-:S06]  /*0f80*/  IMAD.WIDE.U32 R8, R9, 0x10, R6 ;  /* 0x0000001009087825 */ /* 0x000fcc00078e0006 */
[----:B------:R-:W3:Y:S01]  /*0f90*/  LDG.E.128 R8, desc[UR4][R8.64] ;  /* 0x0000000408087981 */ /* 0x000ee2000c1e1d00 */
[----:B------:R-:W-:Y:S02]  /*0fa0*/  MOV R185, UR12 ;  /* 0x0000000c00b97c02 */ /* 0x000fe40008000f00 */
[----:B------:R-:W-:Y:S02]  /*0fb0*/  @P3 IADD3 R0, R186, -0x1, RZ ;  /* 0xffffffffba003810 */ /* 0x000fe40007ffe0ff */
[----:B------:R-:W-:Y:S02]  /*0fc0*/  MOV R184, UR13 ;  /* 0x0000000d00b87c02 */ /* 0x000fe40008000f00 */
[----:B------:R-:W-:Y:S01]  /*0fd0*/  ISETP.NE.U32.AND P0, PT, R185, RZ, PT ;  /* 0x000000ffb900720c */ /* 0x000fe20003f05070 */
[----:B------:R-:W-:-:S03]  /*0fe0*/  @P3 IMAD R0, R0, R232, RZ ;  /* 0x000000e800003224 */ /* 0x000fc600078e02ff */
[----:B------:R-:W-:Y:S02]  /*0ff0*/  ISETP.NE.AND.EX P0, PT, R184, RZ, PT, P0 ;  /* 0x000000ffb800720c */ /* 0x000fe40003f05300 */
[----:B------:R-:W-:Y:S02]  /*1000*/  @P3 SHF.R.S32.HI R5, RZ, 0x1f, R0 ;  /* 0x0000001fff053819 */ /* 0x000fe40000011400 */
[----:B------:R-:W-:Y:S02]  /*1010*/  IADD3 R17, R17, 0x80, RZ ;  /* 0x0000008011117810 */ /* 0x000fe40007ffe0ff */
[----:B------:R-:W-:Y:S02]  /*1020*/  @P3 LEA.HI R5, R5, R0, RZ, 0x3 ;  /* 0x0000000005053211 */ /* 0x000fe400078f18ff */
[----:B------:R-:W-:Y:S01]  /*1030*/  MOV R159, RZ ;  /* 0x000000ff009f7202 */ /* 0x000fe20000000f00 */
[----:B------:R-:W-:Y:S01]  /*1040*/  IMAD.WIDE.U32 R16, R17, 0x10, R6 ;  /* 0x0000001011107825 */ /* 0x000fe200078e0006 */
[----:B------:R-:W-:-:S03]  /*1050*/  @P3 LEA.HI.SX32 R159, R5, R229, 0x1d ;  /* 0x000000e5059f3211 */ /* 0x000fc600078feaff */
[----:B------:R-:W-:Y:S01]  /*1060*/  @P0 IMAD.WIDE.U32 R6, R157, 0x10, R210 ;  /* 0x000000109d060825 */ /* 0x000fe200078e00d2 */
[----:B------:R-:W-:Y:S01]  /*1070*/  ISETP.NE.AND P1, PT, R212, RZ, PT ;  /* 0x000000ffd400720c */ /* 0x000fe20003f25270 */
[----:B------:R-:W5:Y:S04]  /*1080*/  @P0 LDG.E.128 R44, desc[UR4][R176.64] ;  /* 0x00000004b02c0981 */ /* 0x000f68000c1e1d00 */
[----:B------:R-:W5:Y:S04]  /*1090*/  @P0 LDG.E.128 R48, desc[UR4][R178.64] ;  /* 0x00000004b2300981 */ /* 0x000f68000c1e1d00 */
[----:B------:R-:W3:Y:S04]  /*10a0*/  LDG.E.128 R16, desc[UR4][R16.64] ;  /* 0x0000000410107981 */ /* 0x000ee8000c1e1d00 */
[----:B------:R-:W5:Y:S04]  /*10b0*/  @P0 LDG.E.128 R52, desc[UR4][R180.64] ;  /* 0x00000004b4340981 */ /* 0x000f68000c1e1d00 */
[----:B------:R-:W5:Y:S04]  /*10c0*/  @P0 LDG.E.128 R40, desc[UR4][R174.64] ;  /* 0x00000004ae280981 */ /* 0x000f68000c1e1d00 */
[----:B------:R-:W5:Y:S01]  /*10d0*/  @P0 LDG.E.128 R36, desc[UR4][R6.64] ;  /* 0x0000000406240981 */ /* 0x000f62000c1e1d00 */
[----:B----4-:R-:W-:-:S02]  /*10e0*/  HADD2.F32 R205, -RZ, R21.H0_H0 ;  /* 0x20000015ffcd7230 */ /* 0x010fc40000004100 */
[----:B------:R-:W-:Y:S01]  /*10f0*/  HADD2.F32 R203, -RZ, R21.H1_H1 ;  /* 0x30000015ffcb7230 */ /* 0x000fe20000004100 */
[C---:B------:R-:W-:Y:S01]  /*1100*/  IADD3 R21, R159.reuse, 0x60, RZ ;  /* 0x000000609f157810 */ /* 0x040fe20007ffe0ff */
[--C-:B------:R-:W-:Y:S02]  /*1110*/  HADD2.F32 R196, -RZ, R23.reuse.H0_H0 ;  /* 0x20000017ffc47230 */ /* 0x100fe40000004100 */
[----:B------:R-:W-:Y:S01]  /*1120*/  HADD2.F32 R194, -RZ, R23.H1_H1 ;  /* 0x30000017ffc27230 */ /* 0x000fe20000004100 */
[C---:B------:R-:W-:Y:S01]  /*1130*/  IADD3 R23, R159.reuse, 0x40, RZ ;  /* 0x000000409f177810 */ /* 0x040fe20007ffe0ff */
[--C-:B--2---:R-:W-:Y:S02]  /*1140*/  HADD2.F32 R157, -RZ, R25.reuse.H0_H0 ;  /* 0x20000019ff9d7230 */ /* 0x104fe40000004100 */
[----:B------:R-:W-:Y:S01]  /*1150*/  HADD2.F32 R156, -RZ, R25.H1_H1 ;  /* 0x30000019ff9c7230 */ /* 0x000fe20000004100 */
[----:B------:R-:W-:Y:S01]  /*1160*/  IADD3 R25, R159, 0x20, RZ ;  /* 0x000000209f197810 */ /* 0x000fe20007ffe0ff */
[----:B---3--:R-:W-:-:S02]  /*1170*/  HADD2.F32 R5, -RZ, R29.H0_H0 ;  /* 0x2000001dff057230 */ /* 0x008fc40000004100 */
[----:B------:R-:W-:Y:S01]  /*1180*/  HADD2.F32 R169, -RZ, R29.H1_H1 ;  /* 0x3000001dffa97230 */ /* 0x000fe20000004100 */
[----:B------:R-:W-:Y:S01]  /*1190*/  IADD3 R29, R159, 0x80, RZ ;  /* 0x000000809f1d7810 */ /* 0x000fe20007ffe0ff */
        /* <DEDUP_REMOVED lines=23> */
[----:B------:R-:W-:Y:S01]  /*1310*/  HADD2.F32 R32, -RZ, R34.H1_H1 ;  /* 0x30000022ff207230 */ /* 0x000fe20000004100 */
[----:B------:R-:W-:Y:S01]  /*1320*/  FSEL R34, R163, RZ, !P1 ;  /* 0x000000ffa3227208 */ /* 0x000fe20004800000 */
[----:B------:R-:W-:Y:S02]  /*1330*/  HADD2.F32 R229, -RZ, R33.H1_H1 ;  /* 0x30000021ffe57230 */ /* 0x000fe40000004100 */
[----:B------:R-:W-:-:S04]  /*1340*/  IMAD.WIDE.U32 R26, R159, 0x8, R182 ;  /* 0x000000089f1a7825 */ /* 0x000fc800078e00b6 */
[----:B------:R-:W-:-:S04]  /*1350*/  IMAD.WIDE.U32 R24, R25, 0x8, R182 ;  /* 0x0000000819187825 */ /* 0x000fc800078e00b6 */
[----:B------:R-:W-:-:S04]  /*1360*/  IMAD.WIDE.U32 R22, R23, 0x8, R182 ;  /* 0x0000000817167825 */ /* 0x000fc800078e00b6 */
[----:B------:R-:W-:-:S04]  /*1370*/  IMAD.WIDE.U32 R20, R21, 0x8, R182 ;  /* 0x0000000815147825 */ /* 0x000fc800078e00b6 */
[----:B------:R-:W-:Y:S01]  /*1380*/  FADD.FTZ R229, -R34, R229 ;  /* 0x000000e522e57221 */ /* 0x000fe20000010100 */
[----:B------:R0:W5:Y:S01]  /*1390*/  LDG.E.64 R176, desc[UR4][R24.64] ;  /* 0x0000000418b07981 */ /* 0x000162000c1e1b00 */
[----:B------:R-:W-:-:S03]  /*13a0*/  IMAD.WIDE.U32 R182, R29, 0x8, R182 ;  /* 0x000000081db67825 */ /* 0x000fc600078e00b6 */
[----:B------:R1:W5:Y:S01]  /*13b0*/  LDG.E.64 R178, desc[UR4][R22.64] ;  /* 0x0000000416b27981 */ /* 0x000362000c1e1b00 */
[----:B------:R-:W-:Y:S02]  /*13c0*/  HADD2.F32 R29, -RZ, R147.H0_H0 ;  /* 0x20000093ff1d7230 */ /* 0x000fe40000004100 */
[----:B------:R-:W-:Y:S01]  /*13d0*/  HADD2.F32 R162, -RZ, R145.H1_H1 ;  /* 0x30000091ffa27230 */ /* 0x000fe20000004100 */
[----:B------:R2:W5:Y:S01]  /*13e0*/  LDG.E.64 R180, desc[UR4][R20.64] ;  /* 0x0000000414b47981 */ /* 0x000562000c1e1b00 */
[----:B------:R-:W-:Y:S02]  /*13f0*/  HADD2.F32 R163, -RZ, R153.H0_H0 ;  /* 0x20000099ffa37230 */ /* 0x000fe40000004100 */
[----:B------:R-:W-:Y:S02]  /*1400*/  HADD2.F32 R232, -RZ, R33.H0_H0 ;  /* 0x20000021ffe87230 */ /* 0x000fe40000004100 */
[----:B0-----:R-:W-:Y:S01]  /*1410*/  FADD.FTZ R25, -R34, R29 ;  /* 0x0000001d22197221 */ /* 0x001fe20000010100 */
[----:B------:R-:W-:-:S02]  /*1420*/  HADD2.F32 R161, -RZ, R145.H0_H0 ;  /* 0x20000091ffa17230 */ /* 0x000fc40000004100 */
[C---:B-1----:R-:W-:Y:S01]  /*1430*/  FADD.FTZ R22, -R34.reuse, R162 ;  /* 0x000000a222167221 */ /* 0x042fe20000010100 */
[----:B------:R-:W-:Y:S02]  /*1440*/  HADD2.F32 R160, -RZ, R146.H1_H1 ;  /* 0x30000092ffa07230 */ /* 0x000fe40000004100 */
[C---:B------:R-:W-:Y:S01]  /*1450*/  FADD.FTZ R29, -R34.reuse, R163 ;  /* 0x000000a3221d7221 */ /* 0x040fe20000010100 */
[C---:B------:R-:W-:Y:S01]  /*1460*/  FADD.FTZ R232, -R34.reuse, R232 ;  /* 0x000000e822e87221 */ /* 0x040fe20000010100 */
[--C-:B------:R-:W-:Y:S02]  /*1470*/  HADD2.F32 R162, -RZ, R14.reuse.H0_H0 ;  /* 0x2000000effa27230 */ /* 0x100fe40000004100 */
[C---:B------:R-:W-:Y:S01]  /*1480*/  FADD.FTZ R233, -R34.reuse, R233 ;  /* 0x000000e922e97221 */ /* 0x040fe20000010100 */
[----:B------:R-:W-:Y:S02]  /*1490*/  HADD2.F32 R163, -RZ, R14.H1_H1 ;  /* 0x3000000effa37230 */ /* 0x000fe40000004100 */
[----:B------:R-:W-:Y:S01]  /*14a0*/  FMUL.FTZ R14, R3, R229 ;  /* 0x000000e5030e7220 */ /* 0x000fe20000410000 */
[----:B------:R-:W-:Y:S01]  /*14b0*/  HADD2.F32 R159, -RZ, R146.H0_H0 ;  /* 0x20000092ff9f7230 */ /* 0x000fe20000004100 */
[----:B------:R-:W3:Y:S01]  /*14c0*/  LDL R229, [R1+0x18] ;  /* 0x0000180001e57983 */ /* 0x000ee20000100800 */
[C---:B--2---:R-:W-:Y:S01]  /*14d0*/  FADD.FTZ R21, -R34.reuse, R161 ;  /* 0x000000a122157221 */ /* 0x044fe20000010100 */
[----:B------:R-:W-:Y:S01]  /*14e0*/  FADD.FTZ R24, -R34, R160 ;  /* 0x000000a022187221 */ /* 0x000fe20000010100 */
[----:B------:R-:W-:-:S02]  /*14f0*/  HADD2.F32 R160, -RZ, R13.H0_H0 ;  /* 0x2000000dffa07230 */ /* 0x000fc40000004100 */
[--C-:B------:R-:W-:Y:S02]  /*1500*/  HADD2.F32 R193, -RZ, R28.reuse.H0_H0 ;  /* 0x2000001cffc17230 */ /* 0x100fe40000004100 */
[----:B------:R-:W-:Y:S02]  /*1510*/  HADD2.F32 R191, -RZ, R28.H1_H1 ;  /* 0x3000001cffbf7230 */ /* 0x000fe40000004100 */
[----:B------:R-:W-:Y:S01]  /*1520*/  FADD.FTZ R234, -R34, R234 ;  /* 0x000000ea22ea7221 */ /* 0x000fe20000010100 */
[----:B------:R-:W-:Y:S02]  /*1530*/  HADD2.F32 R161, -RZ, R13.H1_H1 ;  /* 0x3000000dffa17230 */ /* 0x000fe40000004100 */
[----:B------:R-:W-:Y:S01]  /*1540*/  FMUL.FTZ R13, R3, R232 ;  /* 0x000000e8030d7220 */ /* 0x000fe20000410000 */
[--C-:B------:R-:W-:Y:S01]  /*1550*/  HADD2.F32 R168, -RZ, R30.reuse.H0_H0 ;  /* 0x2000001effa87230 */ /* 0x100fe20000004100 */
[----:B------:R-:W2:Y:S01]  /*1560*/  LDL R232, [R1+0x14] ;  /* 0x0000140001e87983 */ /* 0x000ea20000100800 */
[----:B------:R-:W-:-:S02]  /*1570*/  HADD2.F32 R235, -RZ, R30.H1_H1 ;  /* 0x3000001effeb7230 */ /* 0x000fc40000004100 */
[----:B------:R-:W-:Y:S01]  /*1580*/  FADD.FTZ R23, -R34, R159 ;  /* 0x0000009f22177221 */ /* 0x000fe20000010100 */
[----:B------:R-:W-:Y:S01]  /*1590*/  HADD2.F32 R28, -RZ, R35.H0_H0 ;  /* 0x20000023ff1c7230 */ /* 0x000fe20000004100 */
[----:B------:R0:W5:Y:S01]  /*15a0*/  LDG.E.64 R174, desc[UR4][R26.64] ;  /* 0x000000041aae7981 */ /* 0x000162000c1e1b00 */
[--C-:B------:R-:W-:Y:S02]  /*15b0*/  HADD2.F32 R166, -RZ, R152.reuse.H0_H0 ;  /* 0x20000098ffa67230 */ /* 0x100fe40000004100 */
[----:B------:R-:W-:Y:S02]  /*15c0*/  HADD2.F32 R167, -RZ, R152.H1_H1 ;  /* 0x30000098ffa77230 */ /* 0x000fe40000004100 */
[----:B------:R-:W-:Y:S02]  /*15d0*/  HADD2.F32 R187, -RZ, R12.H1_H1 ;  /* 0x3000000cffbb7230 */ /* 0x000fe40000004100 */
[--C-:B------:R-:W-:Y:S02]  /*15e0*/  HADD2.F32 R164, -RZ, R144.reuse.H0_H0 ;  /* 0x20000090ffa47230 */ /* 0x100fe40000004100 */
[----:B------:R-:W-:-:S02]  /*15f0*/  HADD2.F32 R165, -RZ, R144.H1_H1 ;  /* 0x30000090ffa57230 */ /* 0x000fc40000004100 */
[C---:B------:R-:W-:Y:S01]  /*1600*/  FADD.FTZ R236, -R34.reuse, R236 ;  /* 0x000000ec22ec7221 */ /* 0x040fe20000010100 */
[----:B------:R-:W-:Y:S02]  /*1610*/  HADD2.F32 R35, -RZ, R35.H1_H1 ;  /* 0x30000023ff237230 */ /* 0x000fe40000004100 */
[--C-:B------:R-:W-:Y:S02]  /*1620*/  HADD2.F32 R188, -RZ, R11.reuse.H0_H0 ;  /* 0x2000000bffbc7230 */ /* 0x100fe40000004100 */
[----:B------:R-:W-:Y:S02]  /*1630*/  HADD2.F32 R209, -RZ, R11.H1_H1 ;  /* 0x3000000bffd17230 */ /* 0x000fe40000004100 */
[C---:B------:R-:W-:Y:S01]  /*1640*/  FADD.FTZ R0, -R34.reuse, R0 ;  /* 0x0000000022007221 */ /* 0x040fe20000010100 */
[----:B------:R-:W-:Y:S02]  /*1650*/  HADD2.F32 R30, -RZ, R147.H1_H1 ;  /* 0x30000093ff1e7230 */ /* 0x000fe40000004100 */
[----:B------:R-:W-:Y:S01]  /*1660*/  FADD.FTZ R208, -R34, R208 ;  /* 0x000000d022d07221 */ /* 0x000fe20000010100 */
[----:B------:R-:W-:-:S02]  /*1670*/  HADD2.F32 R152, -RZ, R154.H0_H0 ;  /* 0x2000009aff987230 */ /* 0x000fc40000004100 */
[C---:B------:R-:W-:Y:S01]  /*1680*/  FADD.FTZ R206, -R34.reuse, R206 ;  /* 0x000000ce22ce7221 */ /* 0x040fe20000010100 */
[----:B------:R-:W-:Y:S02]  /*1690*/  HADD2.F32 R159, -RZ, R12.H0_H0 ;  /* 0x2000000cff9f7230 */ /* 0x000fe40000004100 */
[----:B------:R-:W-:Y:S01]  /*16a0*/  FMUL.FTZ R12, R3, R233 ;  /* 0x000000e9030c7220 */ /* 0x000fe20000410000 */
[----:B------:R-:W-:Y:S01]  /*16b0*/  HADD2.F32 R153, -RZ, R153.H1_H1 ;  /* 0x30000099ff997230 */ /* 0x000fe20000004100 */
[----:B------:R-:W4:Y:S01]  /*16c0*/  LDL R233, [R1+0x10] ;  /* 0x0000100001e97983 */ /* 0x000f220000100800 */
[----:B------:R-:W-:Y:S02]  /*16d0*/  HADD2.F32 R154, -RZ, R154.H1_H1 ;  /* 0x3000009aff9a7230 */ /* 0x000fe40000004100 */
[--C-:B------:R-:W-:Y:S02]  /*16e0*/  HADD2.F32 R33, -RZ, R155.reuse.H0_H0 ;  /* 0x2000009bff217230 */ /* 0x100fe40000004100 */
[----:B------:R-:W-:Y:S01]  /*16f0*/  FADD.FTZ R204, -R34, R204 ;  /* 0x000000cc22cc7221 */ /* 0x000fe20000010100 */
[----:B------:R-:W-:-:S02]  /*1700*/  HADD2.F32 R155, -RZ, R155.H1_H1 ;  /* 0x3000009bff9b7230 */ /* 0x000fc40000004100 */
[C---:B------:R-:W-:Y:S01]  /*1710*/  FADD.FTZ R147, -R34.reuse, R31 ;  /* 0x0000001f22937221 */ /* 0x040fe20000010100 */
[C---:B------:R-:W-:Y:S01]  /*1720*/  FADD.FTZ R146, -R34.reuse, R32 ;  /* 0x0000002022927221 */ /* 0x040fe20000010100 */
[C---:B------:R-:W-:Y:S01]  /*1730*/  FADD.FTZ R145, -R34.reuse, R28 ;  /* 0x0000001c22917221 */ /* 0x040fe20000010100 */
[C---:B------:R-:W-:Y:S01]  /*1740*/  FADD.FTZ R144, -R34.reuse, R35 ;  /* 0x0000002322907221 */ /* 0x040fe20000010100 */
[C---:B0-----:R-:W-:Y:S01]  /*1750*/  FADD.FTZ R26, -R34.reuse, R30 ;  /* 0x0000001e221a7221 */ /* 0x041fe20000010100 */
[----:B------:R-:W-:Y:S01]  /*1760*/  FMUL.FTZ R11, R3, R234 ;  /* 0x000000ea030b7220 */ /* 0x000fe20000410000 */
        /* <DEDUP_REMOVED lines=19> */
[----:B------:R-:W4:Y:S01]  /*18a0*/  LDL R234, [R1+0xc] ;  /* 0x00000c0001ea7983 */ /* 0x000f220000100800 */
[----:B------:R-:W-:Y:S01]  /*18b0*/  FADD.FTZ R34, -R34, R155 ;  /* 0x0000009b22227221 */ /* 0x000fe20000010100 */
[----:B------:R-:W-:-:S02]  /*18c0*/  HADD2.F32 R154, -RZ, R10.H0_H0 ;  /* 0x2000000aff9a7230 */ /* 0x000fc40000004100 */
[----:B------:R-:W-:Y:S02]  /*18d0*/  HADD2.F32 R155, -RZ, R10.H1_H1 ;  /* 0x3000000aff9b7230 */ /* 0x000fe40000004100 */
[C---:B------:R-:W-:Y:S01]  /*18e0*/  FMUL.FTZ R10, R3.reuse, R236 ;  /* 0x000000ec030a7220 */ /* 0x040fe20000410000 */
[--C-:B------:R-:W-:Y:S01]  /*18f0*/  HADD2.F32 R210, -RZ, R8.reuse.H0_H0 ;  /* 0x20000008ffd27230 */ /* 0x100fe20000004100 */
[----:B------:R-:W4:Y:S01]  /*1900*/  LDL R236, [R1+0x8] ;  /* 0x0000080001ec7983 */ /* 0x000f220000100800 */
[--C-:B------:R-:W-:Y:S02]  /*1910*/  HADD2.F32 R152, -RZ, R9.reuse.H0_H0 ;  /* 0x20000009ff987230 */ /* 0x100fe40000004100 */
[----:B------:R-:W-:Y:S02]  /*1920*/  HADD2.F32 R153, -RZ, R9.H1_H1 ;  /* 0x30000009ff997230 */ /* 0x000fe40000004100 */
[C---:B------:R-:W-:Y:S01]  /*1930*/  FMUL.FTZ R9, R3.reuse, R237 ;  /* 0x000000ed03097220 */ /* 0x040fe20000410000 */
[----:B------:R-:W-:Y:S01]  /*1940*/  HADD2.F32 R211, -RZ, R8.H1_H1 ;  /* 0x30000008ffd37230 */ /* 0x000fe20000004100 */
[----:B------:R-:W4:Y:S01]  /*1950*/  LDL R237, [R1+0x4] ;  /* 0x0000040001ed7983 */ /* 0x000f220000100800 */
[----:B------:R-:W-:-:S03]  /*1960*/  FMUL.FTZ R8, R3, R235 ;  /* 0x000000eb03087220 */ /* 0x000fc60000410000 */
[----:B------:R-:W4:Y:S04]  /*1970*/  LDL R235, [R1] ;  /* 0x0000000001eb7983 */ /* 0x000f280000100800 */
[----:B------:R-:W5:Y:S01]  /*1980*/  LDG.E.64 R182, desc[UR4][R182.64] ;  /* 0x00000004b6b67981 */ /* 0x000f62000c1e1b00 */
[--C-:B------:R-:W-:Y:S02]  /*1990*/  HADD2.F32 R172, -RZ, R19.reuse.H0_H0 ;  /* 0x20000013ffac7230 */ /* 0x100fe40000004100 */
[C---:B------:R-:W-:Y:S01]  /*19a0*/  FMUL.FTZ R208, R3.reuse, R208 ;  /* 0x000000d003d07220 */ /* 0x040fe20000410000 */
[----:B------:R-:W-:Y:S02]  /*19b0*/  HADD2.F32 R173, -RZ, R19.H1_H1 ;  /* 0x30000013ffad7230 */ /* 0x000fe40000004100 */
[C---:B------:R-:W-:Y:S01]  /*19c0*/  FMUL.FTZ R7, R3.reuse, R7 ;  /* 0x0000000703077220 */ /* 0x040fe20000410000 */
[C---:B------:R-:W-:Y:S01]  /*19d0*/  FMUL.FTZ R19, R3.reuse, R35 ;  /* 0x0000002303137220 */ /* 0x040fe20000410000 */
[----:B------:R-:W-:Y:S01]  /*19e0*/  FMUL.FTZ R0, R3, R0 ;  /* 0x0000000003007220 */ /* 0x000fe20000410000 */
[----:B------:R-:W-:-:S02]  /*19f0*/  HADD2.F32 R164, -RZ, R15.H0_H0 ;  /* 0x2000000fffa47230 */ /* 0x000fc40000004100 */
[----:B------:R-:W-:Y:S02]  /*1a00*/  HADD2.F32 R165, -RZ, R15.H1_H1 ;  /* 0x3000000fffa57230 */ /* 0x000fe40000004100 */
[C---:B------:R-:W-:Y:S01]  /*1a10*/  FMUL.FTZ R15, R3.reuse, R147 ;  /* 0x00000093030f7220 */ /* 0x040fe20000410000 */
[--C-:B------:R-:W-:Y:S02]  /*1a20*/  HADD2.F32 R166, -RZ, R16.reuse.H0_H0 ;  /* 0x20000010ffa67230 */ /* 0x100fe40000004100 */
[----:B------:R-:W-:Y:S02]  /*1a30*/  HADD2.F32 R167, -RZ, R16.H1_H1 ;  /* 0x30000010ffa77230 */ /* 0x000fe40000004100 */
[C---:B------:R-:W-:Y:S01]  /*1a40*/  FMUL.FTZ R16, R3.reuse, R146 ;  /* 0x0000009203107220 */ /* 0x040fe20000410000 */
[----:B------:R-:W-:Y:S01]  /*1a50*/  FMUL.FTZ R206, R3, R206 ;  /* 0x000000ce03ce7220 */ /* 0x000fe20000410000 */
[----:B------:R-:W-:Y:S01]  /*1a60*/  FFMA.FTZ R57, R208, R207, R57 ;  /* 0x000000cfd0397223 */ /* 0x000fe20000010039 */
[----:B------:R-:W-:Y:S01]  /*1a70*/  FADD.FTZ R133, R133, R207 ;  /* 0x000000cf85857221 */ /* 0x000fe20000010000 */
[-C--:B------:R-:W-:Y:S01]  /*1a80*/  FFMA.FTZ R68, R7, R151.reuse, R68 ;  /* 0x0000009707447223 */ /* 0x080fe20000010044 */
[----:B------:R-:W-:Y:S01]  /*1a90*/  FADD.FTZ R120, R120, R151 ;  /* 0x0000009778787221 */ /* 0x000fe20000010000 */
[----:B------:R-:W-:Y:S01]  /*1aa0*/  FMUL.FTZ R146, R247, R151 ;  /* 0x00000097f7927220 */ /* 0x000fe20000410000 */
[-C--:B------:R-:W-:Y:S01]  /*1ab0*/  FFMA.FTZ R69, R8, R150.reuse, R69 ;  /* 0x0000009608457223 */ /* 0x080fe20000010045 */
[----:B------:R-:W-:Y:S01]  /*1ac0*/  FADD.FTZ R121, R121, R150 ;  /* 0x0000009679797221 */ /* 0x000fe20000010000 */
[----:B------:R-:W-:Y:S01]  /*1ad0*/  FMUL.FTZ R147, R246, R150 ;  /* 0x00000096f6937220 */ /* 0x000fe20000410000 */
[C---:B------:R-:W-:Y:S01]  /*1ae0*/  FMUL.FTZ R204, R3.reuse, R204 ;  /* 0x000000cc03cc7220 */ /* 0x040fe20000410000 */
[----:B------:R-:W-:Y:S01]  /*1af0*/  FFMA.FTZ R58, R206, R205, R58 ;  /* 0x000000cdce3a7223 */ /* 0x000fe2000001003a */
[----:B------:R-:W-:Y:S01]  /*1b00*/  FADD.FTZ R134, R134, R205 ;  /* 0x000000cd86867221 */ /* 0x000fe20000010000 */
[C---:B------:R-:W-:Y:S01]  /*1b10*/  FMUL.FTZ R201, R3.reuse, R201 ;  /* 0x000000c903c97220 */ /* 0x040fe20000410000 */
[----:B------:R-:W-:Y:S01]  /*1b20*/  FMUL.FTZ R6, R3, R6 ;  /* 0x0000000603067220 */ /* 0x000fe20000410000 */
[----:B------:R-:W-:Y:S01]  /*1b30*/  FFMA.FTZ R59, R204, R203, R59 ;  /* 0x000000cbcc3b7223 */ /* 0x000fe2000001003b */
[----:B------:R-:W-:Y:S01]  /*1b40*/  FADD.FTZ R135, R135, R203 ;  /* 0x000000cb87877221 */ /* 0x000fe20000010000 */
[----:B------:R-:W-:-:S02]  /*1b50*/  HADD2.F32 R168, -RZ, R17.H0_H0 ;  /* 0x20000011ffa87230 */ /* 0x000fc40000004100 */
[----:B------:R-:W-:Y:S02]  /*1b60*/  HADD2.F32 R169, -RZ, R17.H1_H1 ;  /* 0x30000011ffa97230 */ /* 0x000fe40000004100 */
[C---:B------:R-:W-:Y:S01]  /*1b70*/  FMUL.FTZ R17, R3.reuse, R145 ;  /* 0x0000009103117220 */ /* 0x040fe20000410000 */
[C---:B------:R-:W-:Y:S01]  /*1b80*/  FMUL.FTZ R199, R3.reuse, R199 ;  /* 0x000000c703c77220 */ /* 0x040fe20000410000 */
[----:B------:R-:W-:Y:S01]  /*1b90*/  FMUL.FTZ R5, R3, R5 ;  /* 0x0000000503057220 */ /* 0x000fe20000410000 */
[----:B------:R-:W-:Y:S01]  /*1ba0*/  FFMA.FTZ R60, R201, R200, R60 ;  /* 0x000000c8c93c7223 */ /* 0x000fe2000001003c */
[----:B------:R-:W-:Y:S01]  /*1bb0*/  FADD.FTZ R128, R128, R200 ;  /* 0x000000c880807221 */ /* 0x000fe20000010000 */
[-C--:B------:R-:W-:Y:S01]  /*1bc0*/  FFMA.FTZ R67, R6, R156.reuse, R67 ;  /* 0x0000009c06437223 */ /* 0x080fe20000010043 */
[----:B------:R-:W-:Y:S01]  /*1bd0*/  FADD.FTZ R127, R127, R156 ;  /* 0x0000009c7f7f7221 */ /* 0x000fe20000010000 */
[----:B------:R-:W-:Y:S01]  /*1be0*/  FMUL.FTZ R145, R248, R156 ;  /* 0x0000009cf8917220 */ /* 0x000fe20000410000 */
[----:B------:R-:W-:-:S02]  /*1bf0*/  HADD2.F32 R170, -RZ, R18.H0_H0 ;  /* 0x20000012ffaa7230 */ /* 0x000fc40000004100 */
        /* <DEDUP_REMOVED lines=8> */
[----:B------:R-:W-:Y:S01]  /*1c80*/  FMUL.FTZ R195, R3, R195 ;  /* 0x000000c303c37220 */ /* 0x000fe20000410000 */
[----:B------:R-:W-:Y:S01]  /*1c90*/  FFMA.FTZ R62, R197, R196, R62 ;  /* 0x000000c4c53e7223 */ /* 0x000fe2000001003e */
[----:B------:R-:W-:Y:S01]  /*1ca0*/  FADD.FTZ R130, R130, R196 ;  /* 0x000000c482827221 */ /* 0x000fe20000010000 */
        /* <DEDUP_REMOVED lines=17> */
[----:B------:R-:W-:Y:S01]  /*1dc0*/  FMUL.FTZ R148, R245, R148 ;  /* 0x00000094f5947220 */ /* 0x000fe20000410000 */
[-C--:B------:R-:W-:Y:S01]  /*1dd0*/  FFMA.FTZ R71, R10, R149.reuse, R71 ;  /* 0x000000950a477223 */ /* 0x080fe20000010047 */
[----:B------:R-:W-:Y:S01]  /*1de0*/  FADD.FTZ R123, R123, R149 ;  /* 0x000000957b7b7221 */ /* 0x000fe20000010000 */
        /* <DEDUP_REMOVED lines=15> */
[----:B------:R-:W-:Y:S01]  /*1ee0*/  FMUL.FTZ R21, R3, R21 ;  /* 0x0000001503157220 */ /* 0x000fe20000410000 */
[----:B------:R-:W-:Y:S01]  /*1ef0*/  FFMA.FTZ R80, R19, R159, R80 ;  /* 0x0000009f13507223 */ /* 0x000fe20000010050 */
[----:B------:R-:W-:Y:S01]  /*1f00*/  FADD.FTZ R108, R108, R159 ;  /* 0x0000009f6c6c7221 */ /* 0x000fe20000010000 */
[C---:B------:R-:W-:Y:S01]  /*1f10*/  FMUL.FTZ R20, R3.reuse, R20 ;  /* 0x0000001403147220 */ /* 0x040fe20000410000 */
[----:B------:R-:W-:Y:S01]  /*1f20*/  FMUL.FTZ R22, R3, R22 ;  /* 0x0000001603167220 */ /* 0x000fe20000410000 */
[-C--:B------:R-:W-:Y:S01]  /*1f30*/  FFMA.FTZ R82, R21, R160.reuse, R82 ;  /* 0x000000a015527223 */ /* 0x080fe20000010052 */
[----:B------:R-:W-:Y:S01]  /*1f40*/  FADD.FTZ R110, R110, R160 ;  /* 0x000000a06e6e7221 */ /* 0x000fe20000010000 */
[----:B------:R-:W-:Y:S01]  /*1f50*/  FMUL.FTZ R160, R226, R160 ;  /* 0x000000a0e2a07220 */ /* 0x000fe20000410000 */
[----:B------:R-:W-:Y:S01]  /*1f60*/  FMUL.FTZ R23, R3, R23 ;  /* 0x0000001703177220 */ /* 0x000fe20000410000 */
[----:B------:R-:W-:Y:S01]  /*1f70*/  FFMA.FTZ R83, R22, R161, R83 ;  /* 0x000000a116537223 */ /* 0x000fe20000010053 */
[----:B------:R-:W-:Y:S01]  /*1f80*/  FADD.FTZ R111, R111, R161 ;  /* 0x000000a16f6f7221 */ /* 0x000fe20000010000 */
[----:B---3--:R-:W-:-:S04]  /*1f90*/  FMUL.FTZ R35, R229, R158 ;  /* 0x0000009ee5237220 */ /* 0x008fc80000410000 */
[----:B------:R-:W-:Y:S01]  /*1fa0*/  FADD.FTZ R150, RZ, R35 ;  /* 0x00000023ff967221 */ /* 0x000fe20000010000 */
[----:B------:R-:W-:Y:S01]  /*1fb0*/  FFMA.FTZ R151, R0, R35, RZ ;  /* 0x0000002300977223 */ /* 0x000fe200000100ff */
[----:B--2---:R-:W-:-:S04]  /*1fc0*/  FMUL.FTZ R207, R232, R207 ;  /* 0x000000cfe8cf7220 */ /* 0x004fc80000410000 */
[----:B------:R-:W-:Y:S01]  /*1fd0*/  FADD.FTZ R150, R150, R207 ;  /* 0x000000cf96967221 */ /* 0x000fe20000010000 */
[----:B------:R-:W-:Y:S01]  /*1fe0*/  FFMA.FTZ R151, R208, R207, R151 ;  /* 0x000000cfd0977223 */ /* 0x000fe20000010097 */
[----:B----4-:R-:W-:-:S04]  /*1ff0*/  FMUL.FTZ R205, R233, R205 ;  /* 0x000000cde9cd7220 */ /* 0x010fc80000410000 */
[----:B------:R-:W-:Y:S01]  /*2000*/  FADD.FTZ R150, R150, R205 ;  /* 0x000000cd96967221 */ /* 0x000fe20000010000 */
[----:B------:R-:W-:Y:S01]  /*2010*/  FFMA.FTZ R151, R206, R205, R151 ;  /* 0x000000cdce977223 */ /* 0x000fe20000010097 */
[----:B------:R-:W-:-:S04]  /*2020*/  FMUL.FTZ R203, R234, R203 ;  /* 0x000000cbeacb7220 */ /* 0x000fc80000410000 */
[----:B------:R-:W-:Y:S01]  /*2030*/  FADD.FTZ R156, R150, R203 ;  /* 0x000000cb969c7221 */ /* 0x000fe20000010000 */
[----:B------:R-:W-:Y:S01]  /*2040*/  FFMA.FTZ R151, R204, R203, R151 ;  /* 0x000000cbcc977223 */ /* 0x000fe20000010097 */
[----:B------:R-:W-:-:S04]  /*2050*/  FMUL.FTZ R200, R236, R200 ;  /* 0x000000c8ecc87220 */ /* 0x000fc80000410000 */
[----:B------:R-:W-:Y:S01]  /*2060*/  FADD.FTZ R156, R156, R200 ;  /* 0x000000c89c9c7221 */ /* 0x000fe20000010000 */
[----:B------:R-:W-:Y:S01]  /*2070*/  FFMA.FTZ R157, R201, R200, R151 ;  /* 0x000000c8c99d7223 */ /* 0x000fe20000010097 */
[----:B------:R-:W-:Y:S01]  /*2080*/  FMUL.FTZ R198, R237, R198 ;  /* 0x000000c6edc67220 */ /* 0x000fe20000410000 */
[----:B------:R-:W-:-:S03]  /*2090*/  FMUL.FTZ R196, R235, R196 ;  /* 0x000000c4ebc47220 */ /* 0x000fc60000410000 */
        /* <DEDUP_REMOVED lines=52> */
[-C--:B------:R-:W-:Y:S01]  /*23e0*/  FFMA.FTZ R84, R23, R162.reuse, R84 ;  /* 0x000000a217547223 */ /* 0x080fe20000010054 */
[----:B------:R-:W-:Y:S01]  /*23f0*/  FADD.FTZ R104, R104, R162 ;  /* 0x000000a268687221 */ /* 0x000fe20000010000 */
[----:B------:R-:W-:Y:S01]  /*2400*/  FMUL.FTZ R162, R224, R162 ;  /* 0x000000a2e0a27220 */ /* 0x000fe20000410000 */
        /* <DEDUP_REMOVED lines=75> */
.L_x_2892:
[----:B------:R-:W-:Y:S05]  /*28c0*/  BSYNC B1 ;  /* 0x0000000000017941 */ /* 0x000fea0003800000 */
.L_x_2890:
[----:B-----5:R-:W-:Y:S01]  /*28d0*/  MOV R188, R174 ;  /* 0x000000ae00bc7202 */ /* 0x020fe20000000f00 */
[----:B------:R-:W-:Y:S01]  /*28e0*/  UMOV UR6, 0xffffffff ;  /* 0xffffffff00067882 */ /* 0x000fe20000000000 */
[----:B------:R-:W-:Y:S02]  /*28f0*/  MOV R187, R176 ;  /* 0x000000b000bb7202 */ /* 0x000fe40000000f00 */
[----:B------:R-:W-:Y:S02]  /*2900*/  PRMT R232, R188, 0x7610, R232 ;  /* 0x00007610bce87816 */ /* 0x000fe400000000e8 */
[----:B------:R-:W-:Y:S02]  /*2910*/  PRMT R229, R187, 0x7610, R229 ;  /* 0x00007610bbe57816 */ /* 0x000fe400000000e5 */
[----:B------:R-:W-:Y:S02]  /*2920*/  MOV R188, R180 ;  /* 0x000000b400bc7202 */ /* 0x000fe40000000f00 */
[----:B------:R-:W-:-:S02]  /*2930*/  MOV R187, R182 ;  /* 0x000000b600bb7202 */ /* 0x000fc40000000f00 */
[----:B------:R-:W-:Y:S02]  /*2940*/  MOV R209, R178 ;  /* 0x000000b200d17202 */ /* 0x000fe40000000f00 */
        /* <DEDUP_REMOVED lines=21> */
.L_x_3026:
[----:B------:R-:W2:Y:S01]  /*2aa0*/  LDC R234, c[0x0][0x218] ;  /* 0x00008600ffea7b82 */ /* 0x000ea20000000800 */
[----:B------:R-:W3:Y:S01]  /*2ab0*/  S2R R233, SR_TID.X ;  /* 0x0000000000e97919 */ /* 0x000ee20000002100 */
[----:B------:R-:W-:Y:S01]  /*2ac0*/  @P3 IADD3 R186, R186, -0x1, RZ ;  /* 0xffffffffbaba3810 */ /* 0x000fe20007ffe0ff */
        /* <DEDUP_REMOVED lines=16> */
[----:B------:R-:W-:Y:S01]  /*2bd0*/  HADD2.F32 R233, -RZ, R52.H0_H0 ;  /* 0x20000034ffe97230 */ /* 0x000fe20000004100 */
[----:B------:R-:W-:Y:S06]  /*2be0*/  BRA `(.L_x_2896) ;  /* 0x0000000000247947 */ /* 0x000fec0003800000 */
.L_x_2895:
[----:B------:R-:W-:Y:S02]  /*2bf0*/  ISETP.NE.U32.AND P0, PT, R185, RZ, PT ;  /* 0x000000ffb900720c */ /* 0x000fe40003f05070 */
[----:B------:R-:W-:Y:S02]  /*2c00*/  ISETP.NE.AND P1, PT, R212, RZ, PT ;  /* 0x000000ffd400720c */ /* 0x000fe40003f25270 */
[----:B------:R-:W-:Y:S02]  /*2c10*/  ISETP.NE.AND.EX P0, PT, R184, RZ, PT, P0 ;  /* 0x000000ffb800720c */ /* 0x000fe40003f05300 */
[----:B------:R-:W-:-:S05]  /*2c20*/  FSEL R184, R187, RZ, !P1 ;  /* 0x000000ffbbb87208 */ /* 0x000fca0004800000 */
[----:B------:R-:W-:-:S04]  /*2c30*/  FFMA.FTZ R184, R0, R188, R184 ;  /* 0x000000bc00b87223 */ /* 0x000fc800000100b8 */
[----:B------:R-:W-:-:S04]  /*2c40*/  FADD.FTZ R184, R35, -R184 ;  /* 0x800000b823b87221 */ /* 0x000fc80000010000 */
[----:B------:R-:W-:Y:S01]  /*2c50*/  FMUL.FTZ R233, R3, R184 ;  /* 0x000000b803e97220 */ /* 0x000fe20000410000 */
[----:B------:R-:W-:-:S05]  /*2c60*/  @P0 HADD2.F32 R184, -RZ, R52.H0_H0 ;  /* 0x20000034ffb80230 */ /* 0x000fca0000004100 */
[----:B------:R-:W-:-:S07]  /*2c70*/  @P0 FADD.FTZ R233, R233, R184 ;  /* 0x000000b8e9e90221 */ /* 0x000fce0000010000 */
.L_x_2896:
[----:B------:R-:W-:Y:S05]  /*2c80*/  BSYNC B1 ;  /* 0x0000000000017941 */ /* 0x000fea0003800000 */
.L_x_2894:
[----:B------:R-:W-:Y:S01]  /*2c90*/  ISETP.NE.U32.AND P1, PT, RZ, UR10, PT ;  /* 0x0000000aff007c0c */ /* 0x000fe2000bf25070 */
[----:B------:R-:W-:Y:S01]  /*2ca0*/  BSSY B1, `(.L_x_2897) ;  /* 0x0000017000017945 */ /* 0x000fe20003800000 */
[----:B------:R-:W-:Y:S02]  /*2cb0*/  @P3 LOP3.LUT P4, RZ, R232, 0xff, RZ, 0xc0, !PT ;  /* 0x000000ffe8ff3812 */ /* 0x000fe4000788c0ff */
        /* <DEDUP_REMOVED lines=12> */
[----:B------:R-:W-:Y:S01]  /*2d80*/  HADD2.F32 R232, -RZ, R52.H1_H1 ;  /* 0x30000034ffe87230 */ /* 0x000fe20000004100 */
[----:B------:R-:W-:Y:S06]  /*2d90*/  BRA `(.L_x_2899) ;  /* 0x00000000001c7947 */ /* 0x000fec0003800000 */
.L_x_2898:
[----:B------:R-:W-:-:S04]  /*2da0*/  ISETP.NE.AND P4, PT, R212, RZ, PT ;  /* 0x000000ffd400720c */ /* 0x000fc80003f85270 */
[----:B------:R-:W-:-:S05]  /*2db0*/  FSEL R184, R187, RZ, !P4 ;  /* 0x000000ffbbb87208 */ /* 0x000fca0006000000 */
[----:B------:R-:W-:-:S04]  /*2dc0*/  FFMA.FTZ R184, R208, R188, R184 ;  /* 0x000000bcd0b87223 */ /* 0x000fc800000100b8 */
[----:B------:R-:W-:-:S04]  /*2dd0*/  FADD.FTZ R184, R207, -R184 ;  /* 0x800000b8cfb87221 */ /* 0x000fc80000010000 */
[----:B------:R-:W-:Y:S01]  /*2de0*/  FMUL.FTZ R232, R3, R184 ;  /* 0x000000b803e87220 */ /* 0x000fe20000410000 */
[----:B------:R-:W-:-:S05]  /*2df0*/  @P0 HADD2.F32 R184, -RZ, R52.H1_H1 ;  /* 0x30000034ffb80230 */ /* 0x000fca0000004100 */
[----:B------:R-:W-:-:S07]  /*2e00*/  @P0 FADD.FTZ R232, R232, R184 ;  /* 0x000000b8e8e80221 */ /* 0x000fce0000010000 */
.L_x_2899:
[----:B------:R-:W-:Y:S05]  /*2e10*/  BSYNC B1 ;  /* 0x0000000000017941 */ /* 0x000fea0003800000 */
.L_x_2897:
        /* <DEDUP_REMOVED lines=13> */
[----:B------:R-:W-:Y:S01]  /*2ef0*/  HADD2.F32 R232, -RZ, R53.H0_H0 ;  /* 0x20000035ffe87230 */ /* 0x000fe20000004100 */
[----:B------:R-:W-:Y:S06]  /*2f00*/  BRA `(.L_x_2902) ;  /* 0x00000000001c7947 */ /* 0x000fec0003800000 */
.L_x_2901:
[----:B------:R-:W-:-:S04]  /*2f10*/  ISETP.NE.AND P4, PT, R212, RZ, PT ;  /* 0x000000ffd400720c */ /* 0x000fc80003f85270 */
[----:B------:R-:W-:-:S05]  /*2f20*/  FSEL R184, R187, RZ, !P4 ;  /* 0x000000ffbbb87208 */ /* 0x000fca0006000000 */
[----:B------:R-:W-:-:S04]  /*2f30*/  FFMA.FTZ R184, R206, R188, R184 ;  /* 0x000000bcceb87223 */ /* 0x000fc800000100b8 */
[----:B------:R-:W-:-:S04]  /*2f40*/  FADD.FTZ R184, R205, -R184 ;  /* 0x800000b8cdb87221 */ /* 0x000fc80000010000 */
[----:B------:R-:W-:Y:S01]  /*2f50*/  FMUL.FTZ R232, R3, R184 ;  /* 0x000000b803e87220 */ /* 0x000fe20000410000 */
[----:B------:R-:W-:-:S05]  /*2f60*/  @P0 HADD2.F32 R184, -RZ, R53.H0_H0 ;  /* 0x20000035ffb80230 */ /* 0x000fca0000004100 */
[----:B------:R-:W-:-:S07]  /*2f70*/  @P0 FADD.FTZ R232, R232, R184 ;  /* 0x000000b8e8e80221 */ /* 0x000fce0000010000 */
.L_x_2902:
[----:B------:R-:W-:Y:S05]  /*2f80*/  BSYNC B1 ;  /* 0x0000000000017941 */ /* 0x000fea0003800000 */
.L_x_2900:
        /* <DEDUP_REMOVED lines=15> */
.L_x_2904:
[----:B------:R-:W-:-:S04]  /*3080*/  ISETP.NE.AND P4, PT, R212, RZ, PT ;  /* 0x000000ffd400720c */ /* 0x000fc80003f85270 */
[----:B------:R-:W-:-:S05]  /*3090*/  FSEL R184, R187, RZ, !P4 ;  /* 0x000000ffbbb87208 */ /* 0x000fca0006000000 */
[----:B------:R-:W-:-:S04]  /*30a0*/  FFMA.FTZ R184, R204, R188, R184 ;  /* 0x000000bcccb87223 */ /* 0x000fc800000100b8 */
[----:B------:R-:W-:-:S04]  /*30b0*/  FADD.FTZ R184, R203, -R184 ;  /* 0x800000b8cbb87221 */ /* 0x000fc80000010000 */
[----:B------:R-:W-:Y:S01]  /*30c0*/  FMUL.FTZ R232, R3, R184 ;  /* 0x000000b803e87220 */ /* 0x000fe20000410000 */
[----:B------:R-:W-:-:S05]  /*30d0*/  @P0 HADD2.F32 R184, -RZ, R53.H1_H1 ;  /* 0x30000035ffb80230 */ /* 0x000fca0000004100 */
[----:B------:R-:W-:-:S07]  /*30e0*/  @P0 FADD.FTZ R232, R232, R184 ;  /* 0x000000b8e8e80221 */ /* 0x000fce0000010000 */
.L_x_2905:
[----:B------:R-:W-:Y:S05]  /*30f0*/  BSYNC B1 ;  /* 0x0000000000017941 */ /* 0x000fea0003800000 */
.L_x_2903:
        /* <DEDUP_REMOVED lines=15> */
.L_x_2907:
[----:B------:R-:W-:-:S04]  /*31f0*/  ISETP.NE.AND P4, PT, R212, RZ, PT ;  /* 0x000000ffd400720c */ /* 0x000fc80003f85270 */
[----:B------:R-:W-:-:S05]  /*3200*/  FSEL R184, R187, RZ, !P4 ;  /* 0x000000ffbbb87208 */ /* 0x000fca0006000000 */
[----:B------:R-:W-:-:S04]  /*3210*/  FFMA.FTZ R184, R201, R188, R184 ;  /* 0x000000bcc9b87223 */ /* 0x000fc800000100b8 */
[----:B------:R-:W-:-:S04]  /*3220*/  FADD.FTZ R184, R200, -R184 ;  /* 0x800000b8c8b87221 */ /* 0x000fc80000010000 */
[----:B------:R-:W-:Y:S01]  /*3230*/  FMUL.FTZ R232, R3, R184 ;  /* 0x000000b803e87220 */ /* 0x000fe20000410000 */
[----:B------:R-:W-:-:S05]  /*3240*/  @P0 HADD2.F32 R184, -RZ, R54.H0_H0 ;  /* 0x20000036ffb80230 */ /* 0x000fca0000004100 */
[----:B------:R-:W-:-:S07]  /*3250*/  @P0 FADD.FTZ R232, R232, R184 ;  /* 0x000000b8e8e80221 */ /* 0x000fce0000010000 */
.L_x_2908:
[----:B------:R-:W-:Y:S05]  /*3260*/  BSYNC B1 ;  /* 0x0000000000017941 */ /* 0x000fea0003800000 */
.L_x_2906:
        /* <DEDUP_REMOVED lines=15> */
.L_x_2910:
[----:B------:R-:W-:-:S04]  /*3360*/  ISETP.NE.AND P4, PT, R212, RZ, PT ;  /* 0x000000ffd400720c */ /* 0x000fc80003f85270 */
[----:B------:R-:W-:-:S05]  /*3370*/  FSEL R184, R187, RZ, !P4 ;  /* 0x000000ffbbb87208 */ /* 0x000fca0006000000 */
[----:B------:R-:W-:-:S04]  /*3380*/  FFMA.FTZ R184, R199, R188, R184 ;  /* 0x000000bcc7b87223 */ /* 0x000fc800000100b8 */
[----:B------:R-:W-:-:S04]  /*3390*/  FADD.FTZ R184, R198, -R184 ;  /* 0x800000b8c6b87221 */ /* 0x000fc80000010000 */
[----:B------:R-:W-:Y:S01]  /*33a0*/  FMUL.FTZ R232, R3, R184 ;  /* 0x000000b803e87220 */ /* 0x000fe20000410000 */
[----:B------:R-:W-:-:S05]  /*33b0*/  @P0 HADD2.F32 R184, -RZ, R54.H1_H1 ;  /* 0x30000036ffb80230 */ /* 0x000fca0000004100 */
[----:B------:R-:W-:-:S07]  /*33c0*/  @P0 FADD.FTZ R232, R232, R184 ;  /* 0x000000b8e8e80221 */ /* 0x000fce0000010000 */
.L_x_2911:
[----:B------:R-:W-:Y:S05]  /*33d0*/  BSYNC B1 ;  /* 0x0000000000017941 */ /* 0x000fea0003800000 */
.L_x_2909:
        /* <DEDUP_REMOVED lines=15> */
.L_x_2913:
[----:B------:R-:W-:-:S04]  /*34d0*/  ISETP.NE.AND P4, PT, R212, RZ, PT ;  /* 0x000000ffd400720c */ /* 0x000fc80003f85270 */
[----:B------:R-:W-:-:S05]  /*34e0*/  FSEL R184, R187, RZ, !P4 ;  /* 0x000000ffbbb87208 */ /* 0x000fca0006000000 */
[----:B------:R-:W-:-:S04]  /*34f0*/  FFMA.FTZ R184, R197, R188, R184 ;  /* 0x000000bcc5b87223 */ /* 0x000fc800000100b8 */
[----:B------:R-:W-:-:S04]  /*3500*/  FADD.FTZ R184, R196, -R184 ;  /* 0x800000b8c4b87221 */ /* 0x000fc80000010000 */
[----:B------:R-:W-:Y:S01]  /*3510*/  FMUL.FTZ R232, R3, R184 ;  /* 0x000000b803e87220 */ /* 0x000fe20000410000 */
[----:B------:R-:W-:-:S05]  /*3520*/  @P0 HADD2.F32 R184, -RZ, R55.H0_H0 ;  /* 0x20000037ffb80230 */ /* 0x000fca0000004100 */
[----:B------:R-:W-:-:S07]  /*3530*/  @P0 FADD.FTZ R232, R232, R184 ;  /* 0x000000b8e8e80221 */ /* 0x000fce0000010000 */
.L_x_2914:
[----:B------:R-:W-:Y:S05]  /*3540*/  BSYNC B1 ;  /* 0x0000000000017941 */ /* 0x000fea0003800000 */
.L_x_2912:
        /* <DEDUP_REMOVED lines=15> */
.L_x_2916:
[----:B------:R-:W-:Y:S01]  /*3640*/  ISETP.NE.AND P4, PT, R212, RZ, PT ;  /* 0x000000ffd400720c */ /* 0x000fe20003f85270 */
[----:B------:R-:W-:-:S03]  /*3650*/  @P0 HADD2.F32 R185, -RZ, R55.H1_H1 ;  /* 0x30000037ffb90230 */ /* 0x000fc60000004100 */
[----:B------:R-:W-:-:S05]  /*3660*/  FSEL R184, R187, RZ, !P4 ;  /* 0x000000ffbbb87208 */ /* 0x000fca0006000000 */
[----:B------:R-:W-:-:S04]  /*3670*/  FFMA.FTZ R184, R195, R188, R184 ;  /* 0x000000bcc3b87223 */ /* 0x000fc800000100b8 */
[----:B------:R-:W-:-:S04]  /*3680*/  FADD.FTZ R184, R194, -R184 ;  /* 0x800000b8c2b87221 */ /* 0x000fc80000010000 */
[----:B------:R-:W-:-:S04]  /*3690*/  FMUL.FTZ R184, R3, R184 ;  /* 0x000000b803b87220 */ /* 0x000fc80000410000 */
[----:B------:R-:W-:-:S07]  /*36a0*/  @P0 FADD.FTZ R184, R184, R185 ;  /* 0x000000b9b8b80221 */ /* 0x000fce0000010000 */
.L_x_2917:
[----:B------:R-:W-:Y:S05]  /*36b0*/  BSYNC B1 ;  /* 0x0000000000017941 */ /* 0x000fea0003800000 */
.L_x_2915:
        /* <DEDUP_REMOVED lines=19> */
[----:B------:R-:W-:Y:S01]  /*37f0*/  HADD2.F32 R184, -RZ, R48.H0_H0 ;  /* 0x20000030ffb87230 */ /* 0x000fe20000004100 */
[----:B------:R-:W-:Y:S06]  /*3800*/  BRA `(.L_x_2920) ;  /* 0x00000000001c7947 */ /* 0x000fec0003800000 */
.L_x_2919:
[----:B------:R-:W-:-:S04]  /*3810*/  ISETP.NE.AND P4, PT, R212, RZ, PT ;  /* 0x000000ffd400720c */ /* 0x000fc80003f85270 */
[----:B0-----:R-:W-:-:S05]  /*3820*/  FSEL R174, R187, RZ, !P4 ;  /* 0x000000ffbbae7208 */ /* 0x001fca0006000000 */
[----:B------:R-:W-:-:S04]  /*3830*/  FFMA.FTZ R175, R193, R188, R174 ;  /* 0x000000bcc1af7223 */ /* 0x000fc800000100ae */
[----:B------:R-:W-:Y:S01]  /*3840*/  FADD.FTZ R184, R192, -R175 ;  /* 0x800000afc0b87221 */ /* 0x000fe20000010000 */
[----:B------:R-:W-:-:S03]  /*3850*/  @P0 HADD2.F32 R175, -RZ, R48.H0_H0 ;  /* 0x20000030ffaf0230 */ /* 0x000fc60000004100 */
[----:B------:R-:W-:-:S04]  /*3860*/  FMUL.FTZ R184, R3, R184 ;  /* 0x000000b803b87220 */ /* 0x000fc80000410000 */
[----:B------:R-:W-:-:S07]  /*3870*/  @P0 FADD.FTZ R184, R184, R175 ;  /* 0x000000afb8b80221 */ /* 0x000fce0000010000 */
.L_x_2920:
[----:B------:R-:W-:Y:S05]  /*3880*/  BSYNC B1 ;  /* 0x0000000000017941 */ /* 0x000fea0003800000 */
.L_x_2918:
[----:B0-----:R-:W-:Y:S01]  /*3890*/  @P1 F2FP.F16.F32.PACK_AB R174, RZ, R184 ;  /* 0x000000b8ffae123e */ /* 0x001fe200000000ff */
        /* <DEDUP_REMOVED lines=14> */
.L_x_2922:
[----:B------:R-:W-:-:S04]  /*3980*/  ISETP.NE.AND P4, PT, R212, RZ, PT ;  /* 0x000000ffd400720c */ /* 0x000fc80003f85270 */
[----:B------:R-:W-:-:S05]  /*3990*/  FSEL R174, R187, RZ, !P4 ;  /* 0x000000ffbbae7208 */ /* 0x000fca0006000000 */
[----:B------:R-:W-:-:S04]  /*39a0*/  FFMA.FTZ R175, R191, R188, R174 ;  /* 0x000000bcbfaf7223 */ /* 0x000fc800000100ae */
[----:B------:R-:W-:Y:S01]  /*39b0*/  FADD.FTZ R184, R190, -R175 ;  /* 0x800000afbeb87221 */ /* 0x000fe20000010000 */
[----:B------:R-:W-:-:S03]  /*39c0*/  @P0 HADD2.F32 R175, -RZ, R48.H1_H1 ;  /* 0x30000030ffaf0230 */ /* 0x000fc60000004100 */
[----:B------:R-:W-:-:S04]  /*39d0*/  FMUL.FTZ R184, R3, R184 ;  /* 0x000000b803b87220 */ /* 0x000fc80000410000 */
[----:B------:R-:W-:-:S07]  /*39e0*/  @P0 FADD.FTZ R184, R184, R175 ;  /* 0x000000afb8b80221 */ /* 0x000fce0000010000 */
.L_x_2923:
[----:B------:R-:W-:Y:S05]  /*39f0*/  BSYNC B1 ;  /* 0x0000000000017941 */ /* 0x000fea0003800000 */
.L_x_2921:
        /* <DEDUP_REMOVED lines=15> */
.L_x_2925:
[----:B------:R-:W-:-:S04]  /*3af0*/  ISETP.NE.AND P4, PT, R212, RZ, PT ;  /* 0x000000ffd400720c */ /* 0x000fc80003f85270 */
[----:B------:R-:W-:-:S05]  /*3b00*/  FSEL R174, R187, RZ, !P4 ;  /* 0x000000ffbbae7208 */ /* 0x000fca0006000000 */
[----:B------:R-:W-:-:S04]  /*3b10*/  FFMA.FTZ R175, R5, R188, R174 ;  /* 0x000000bc05af7223 */ /* 0x000fc800000100ae */
[----:B------:R-:W-:Y:S01]  /*3b20*/  FADD.FTZ R184, R144, -R175 ;  /* 0x800000af90b87221 */ /* 0x000fe20000010000 */
[----:B------:R-:W-:-:S03]  /*3b30*/  @P0 HADD2.F32 R175, -RZ, R49.H0_H0 ;  /* 0x20000031ffaf0230 */ /* 0x000fc60000004100 */
[----:B------:R-:W-:-:S04]  /*3b40*/  FMUL.FTZ R184, R3, R184 ;  /* 0x000000b803b87220 */ /* 0x000fc80000410000 */
[----:B------:R-:W-:-:S07]  /*3b50*/  @P0 FADD.FTZ R184, R184, R175 ;  /* 0x000000afb8b80221 */ /* 0x000fce0000010000 */
.L_x_2926:
[----:B------:R-:W-:Y:S05]  /*3b60*/  BSYNC B1 ;  /* 0x0000000000017941 */ /* 0x000fea0003800000 */
.L_x_2924:
        /* <DEDUP_REMOVED lines=15> */
.L_x_2928:
[----:B------:R-:W-:-:S04]  /*3c60*/  ISETP.NE.AND P4, PT, R212, RZ, PT ;  /* 0x000000ffd400720c */ /* 0x000fc80003f85270 */
[----:B------:R-:W-:-:S05]  /*3c70*/  FSEL R175, R187, RZ, !P4 ;  /* 0x000000ffbbaf7208 */ /* 0x000fca0006000000 */
[----:B------:R-:W-:Y:S01]  /*3c80*/  FFMA.FTZ R174, R6, R188, R175 ;  /* 0x000000bc06ae7223 */ /* 0x000fe200000100af */
[----:B------:R-:W-:-:S03]  /*3c90*/  @P0 HADD2.F32 R175, -RZ, R49.H1_H1 ;  /* 0x30000031ffaf0230 */ /* 0x000fc60000004100 */
[----:B------:R-:W-:-:S04]  /*3ca0*/  FADD.FTZ R174, R145, -R174 ;  /* 0x800000ae91ae7221 */ /* 0x000fc80000010000 */
[----:B------:R-:W-:-:S04]  /*3cb0*/  FMUL.FTZ R184, R3, R174 ;  /* 0x000000ae03b87220 */ /* 0x000fc80000410000 */
[----:B------:R-:W-:-:S07]  /*3cc0*/  @P0 FADD.FTZ R184, R184, R175 ;  /* 0x000000afb8b80221 */ /* 0x000fce0000010000 */
.L_x_2929:
[----:B------:R-:W-:Y:S05]  /*3cd0*/  BSYNC B1 ;  /* 0x0000000000017941 */ /* 0x000fea0003800000 */
.L_x_2927:
        /* <DEDUP_REMOVED lines=15> */
.L_x_2931:
[----:B------:R-:W-:-:S04]  /*3dd0*/  ISETP.NE.AND P4, PT, R212, RZ, PT ;  /* 0x000000ffd400720c */ /* 0x000fc80003f85270 */
[----:B------:R-:W-:-:S05]  /*3de0*/  FSEL R174, R187, RZ, !P4 ;  /* 0x000000ffbbae7208 */ /* 0x000fca0006000000 */
[----:B------:R-:W-:-:S04]  /*3df0*/  FFMA.FTZ R175, R7, R188, R174 ;  /* 0x000000bc07af7223 */ /* 0x000fc800000100ae */
[----:B------:R-:W-:Y:S01]  /*3e00*/  FADD.FTZ R184, R146, -R175 ;  /* 0x800000af92b87221 */ /* 0x000fe20000010000 */
[----:B------:R-:W-:-:S03]  /*3e10*/  @P0 HADD2.F32 R175, -RZ, R50.H0_H0 ;  /* 0x20000032ffaf0230 */ /* 0x000fc60000004100 */
[----:B------:R-:W-:-:S04]  /*3e20*/  FMUL.FTZ R184, R3, R184 ;  /* 0x000000b803b87220 */ /* 0x000fc80000410000 */
[----:B------:R-:W-:-:S07]  /*3e30*/  @P0 FADD.FTZ R184, R184, R175 ;  /* 0x000000afb8b80221 */ /* 0x000fce0000010000 */
.L_x_2932:
[----:B------:R-:W-:Y:S05]  /*3e40*/  BSYNC B1 ;  /* 0x0000000000017941 */ /* 0x000fea0003800000 */
.L_x_2930:
        /* <DEDUP_REMOVED lines=15> */
.L_x_2934:
[----:B------:R-:W-:-:S04]  /*3f40*/  ISETP.NE.AND P4, PT, R212, RZ, PT ;  /* 0x000000ffd400720c */ /* 0x000fc80003f85270 */
[----:B------:R-:W-:-:S05]  /*3f50*/  FSEL R175, R187, RZ, !P4 ;  /* 0x000000ffbbaf7208 */ /* 0x000fca0006000000 */
[----:B------:R-:W-:Y:S01]  /*3f60*/  FFMA.FTZ R174, R8, R188, R175 ;  /* 0x000000bc08ae7223 */ /* 0x000fe200000100af */
[----:B------:R-:W-:-:S03]  /*3f70*/  @P0 HADD2.F32 R175, -RZ, R50.H1_H1 ;  /* 0x30000032ffaf0230 */ /* 0x000fc60000004100 */
[----:B------:R-:W-:-:S04]  /*3f80*/  FADD.FTZ R174, R147, -R174 ;  /* 0x800000ae93ae7221 */ /* 0x000fc80000010000 */
[----:B------:R-:W-:-:S04]  /*3f90*/  FMUL.FTZ R184, R3, R174 ;  /* 0x000000ae03b87220 */ /* 0x000fc80000410000 */
[----:B------:R-:W-:-:S07]  /*3fa0*/  @P0 FADD.FTZ R184, R184, R175 ;  /* 0x000000afb8b80221 */ /* 0x000fce0000010000 */
.L_x_2935:
[----:B------:R-:W-:Y:S05]  /*3fb0*/  BSYNC B1 ;  /* 0x0000000000017941 */ /* 0x000fea0003800000 */
.L_x_2933:
        /* <DEDUP_REMOVED lines=15> */
.L_x_2937:
[----:B------:R-:W-:-:S04]  /*40b0*/  ISETP.NE.AND P4, PT, R212, RZ, PT ;  /* 0x000000ffd400720c */ /* 0x000fc80003f85270 */
[----:B------:R-:W-:-:S05]  /*40c0*/  FSEL R174, R187, RZ, !P4 ;  /* 0x000000ffbbae7208 */ /* 0x000fca0006000000 */
[----:B------:R-:W-:-:S04]  /*40d0*/  FFMA.FTZ R175, R9, R188, R174 ;  /* 0x000000bc09af7223 */ /* 0x000fc800000100ae */
[----:B------:R-:W-:Y:S01]  /*40e0*/  FADD.FTZ R184, R148, -R175 ;  /* 0x800000af94b87221 */ /* 0x000fe20000010000 */
[----:B------:R-:W-:-:S03]  /*40f0*/  @P0 HADD2.F32 R175, -RZ, R51.H0_H0 ;  /* 0x20000033ffaf0230 */ /* 0x000fc60000004100 */
[----:B------:R-:W-:-:S04]  /*4100*/  FMUL.FTZ R184, R3, R184 ;  /* 0x000000b803b87220 */ /* 0x000fc80000410000 */
[----:B------:R-:W-:-:S07]  /*4110*/  @P0 FADD.FTZ R184, R184, R175 ;  /* 0x000000afb8b80221 */ /* 0x000fce0000010000 */
.L_x_2938:
[----:B------:R-:W-:Y:S05]  /*4120*/  BSYNC B1 ;  /* 0x0000000000017941 */ /* 0x000fea0003800000 */
.L_x_2936:
        /* <DEDUP_REMOVED lines=15> */
.L_x_2940:
[----:B------:R-:W-:-:S04]  /*4220*/  ISETP.NE.AND P4, PT, R212, RZ, PT ;  /* 0x000000ffd400720c */ /* 0x000fc80003f85270 */
[----:B------:R-:W-:-:S05]  /*4230*/  FSEL R175, R187, RZ, !P4 ;  /* 0x000000ffbbaf7208 */ /* 0x000fca0006000000 */
[----:B------:R-:W-:Y:S01]  /*4240*/  FFMA.FTZ R174, R10, R188, R175 ;  /* 0x000000bc0aae7223 */ /* 0x000fe200000100af */
[----:B------:R-:W-:-:S03]  /*4250*/  @P0 HADD2.F32 R175, -RZ, R51.H1_H1 ;  /* 0x30000033ffaf0230 */ /* 0x000fc60000004100 */
[----:B------:R-:W-:-:S04]  /*4260*/  FADD.FTZ R174, R149, -R174 ;  /* 0x800000ae95ae7221 */ /* 0x000fc80000010000 */
[----:B------:R-:W-:-:S04]  /*4270*/  FMUL.FTZ R184, R3, R174 ;  /* 0x000000ae03b87220 */ /* 0x000fc80000410000 */
[----:B------:R-:W-:-:S07]  /*4280*/  @P0 FADD.FTZ R184, R184, R175 ;  /* 0x000000afb8b80221 */ /* 0x000fce0000010000 */
.L_x_2941:
[----:B------:R-:W-:Y:S05]  /*4290*/  BSYNC B1 ;  /* 0x0000000000017941 */ /* 0x000fea0003800000 */
.L_x_2939:
[----:B------:R-:W-:Y:S01]  /*42a0*/  @P1 F2FP.F16.F32.PACK_AB R174, RZ, R184 ;  /* 0x000000b8ffae123e */ /* 0x000fe200000000ff */
        /* <DEDUP_REMOVED lines=21> */
.L_x_2943:
[----:B------:R-:W-:-:S04]  /*4400*/  ISETP.NE.AND P4, PT, R212, RZ, PT ;  /* 0x000000ffd400720c */ /* 0x000fc80003f85270 */
[----:B0-----:R-:W-:-:S05]  /*4410*/  FSEL R174, R187, RZ, !P4 ;  /* 0x000000ffbbae7208 */ /* 0x001fca0006000000 */
[----:B------:R-:W-:-:S04]  /*4420*/  FFMA.FTZ R175, R11, R188, R174 ;  /* 0x000000bc0baf7223 */ /* 0x000fc800000100ae */
[----:B------:R-:W-:Y:S01]  /*4430*/  FADD.FTZ R176, R150, -R175 ;  /* 0x800000af96b07221 */ /* 0x000fe20000010000 */
[----:B------:R-:W-:-:S03]  /*4440*/  @P0 HADD2.F32 R175, -RZ, R44.H0_H0 ;  /* 0x2000002cffaf0230 */ /* 0x000fc60000004100 */
[----:B------:R-:W-:-:S04]  /*4450*/  FMUL.FTZ R176, R3, R176 ;  /* 0x000000b003b07220 */ /* 0x000fc80000410000 */
[----:B------:R-:W-:-:S07]  /*4460*/  @P0 FADD.FTZ R176, R176, R175 ;  /* 0x000000afb0b00221 */ /* 0x000fce0000010000 */
.L_x_2944:
[----:B------:R-:W-:Y:S05]  /*4470*/  BSYNC B1 ;  /* 0x0000000000017941 */ /* 0x000fea0003800000 */
.L_x_2942:
[----:B0-----:R-:W0:Y:S01]  /*4480*/  @P3 LDC.64 R174, c[0x0][0x298] ;  /* 0x0000a600ffae3b82 */ /* 0x001e220000000a00 */
        /* <DEDUP_REMOVED lines=14> */
.L_x_2946:
[----:B------:R-:W-:-:S04]  /*4570*/  ISETP.NE.AND P4, PT, R212, RZ, PT ;  /* 0x000000ffd400720c */ /* 0x000fc80003f85270 */
[----:B------:R-:W-:-:S05]  /*4580*/  FSEL R175, R187, RZ, !P4 ;  /* 0x000000ffbbaf7208 */ /* 0x000fca0006000000 */
[----:B------:R-:W-:Y:S01]  /*4590*/  FFMA.FTZ R174, R12, R188, R175 ;  /* 0x000000bc0cae7223 */ /* 0x000fe200000100af */
[----:B------:R-:W-:-:S03]  /*45a0*/  @P0 HADD2.F32 R175, -RZ, R44.H1_H1 ;  /* 0x3000002cffaf0230 */ /* 0x000fc60000004100 */
[----:B------:R-:W-:-:S04]  /*45b0*/  FADD.FTZ R174, R151, -R174 ;  /* 0x800000ae97ae7221 */ /* 0x000fc80000010000 */
[----:B------:R-:W-:-:S04]  /*45c0*/  FMUL.FTZ R176, R3, R174 ;  /* 0x000000ae03b07220 */ /* 0x000fc80000410000 */
[----:B------:R-:W-:-:S07]  /*45d0*/  @P0 FADD.FTZ R176, R176, R175 ;  /* 0x000000afb0b00221 */ /* 0x000fce0000010000 */
.L_x_2947:
[----:B------:R-:W-:Y:S05]  /*45e0*/  BSYNC B1 ;  /* 0x0000000000017941 */ /* 0x000fea0003800000 */
.L_x_2945:
        /* <DEDUP_REMOVED lines=15> */
.L_x_2949:
[----:B------:R-:W-:-:S04]  /*46e0*/  ISETP.NE.AND P4, PT, R212, RZ, PT ;  /* 0x000000ffd400720c */ /* 0x000fc80003f85270 */
[----:B------:R-:W-:-:S05]  /*46f0*/  FSEL R174, R187, RZ, !P4 ;  /* 0x000000ffbbae7208 */ /* 0x000fca0006000000 */
[----:B------:R-:W-:-:S04]  /*4700*/  FFMA.FTZ R175, R13, R188, R174 ;  /* 0x000000bc0daf7223 */ /* 0x000fc800000100ae */
[----:B------:R-:W-:Y:S01]  /*4710*/  FADD.FTZ R174, R152, -R175 ;  /* 0x800000af98ae7221 */ /* 0x000fe20000010000 */
[----:B------:R-:W-:-:S03]  /*4720*/  @P0 HADD2.F32 R175, -RZ, R45.H0_H0 ;  /* 0x2000002dffaf0230 */ /* 0x000fc60000004100 */
[----:B------:R-:W-:-:S04]  /*4730*/  FMUL.FTZ R176, R3, R174 ;  /* 0x000000ae03b07220 */ /* 0x000fc80000410000 */
[----:B------:R-:W-:-:S07]  /*4740*/  @P0 FADD.FTZ R176, R176, R175 ;  /* 0x000000afb0b00221 */ /* 0x000fce0000010000 */
.L_x_2950:
[----:B------:R-:W-:Y:S05]  /*4750*/  BSYNC B1 ;  /* 0x0000000000017941 */ /* 0x000fea0003800000 */
.L_x_2948:
        /* <DEDUP_REMOVED lines=15> */
.L_x_2952:
[----:B------:R-:W-:-:S04]  /*4850*/  ISETP.NE.AND P4, PT, R212, RZ, PT ;  /* 0x000000ffd400720c */ /* 0x000fc80003f85270 */
[----:B------:R-:W-:-:S05]  /*4860*/  FSEL R175, R187, RZ, !P4 ;  /* 0x000000ffbbaf7208 */ /* 0x000fca0006000000 */
[----:B------:R-:W-:Y:S01]  /*4870*/  FFMA.FTZ R174, R14, R188, R175 ;  /* 0x000000bc0eae7223 */ /* 0x000fe200000100af */
[----:B------:R-:W-:-:S03]  /*4880*/  @P0 HADD2.F32 R175, -RZ, R45.H1_H1 ;  /* 0x3000002dffaf0230 */ /* 0x000fc60000004100 */
[----:B------:R-:W-:-:S04]  /*4890*/  FADD.FTZ R174, R153, -R174 ;  /* 0x800000ae99ae7221 */ /* 0x000fc80000010000 */
[----:B------:R-:W-:-:S04]  /*48a0*/  FMUL.FTZ R176, R3, R174 ;  /* 0x000000ae03b07220 */ /* 0x000fc80000410000 */
[----:B------:R-:W-:-:S07]  /*48b0*/  @P0 FADD.FTZ R176, R176, R175 ;  /* 0x000000afb0b00221 */ /* 0x000fce0000010000 */
.L_x_2953:
[----:B------:R-:W-:Y:S05]  /*48c0*/  BSYNC B1 ;  /* 0x0000000000017941 */ /* 0x000fea0003800000 */
.L_x_2951:
        /* <DEDUP_REMOVED lines=15> */
.L_x_2955:
[----:B------:R-:W-:-:S04]  /*49c0*/  ISETP.NE.AND P4, PT, R212, RZ, PT ;  /* 0x000000ffd400720c */ /* 0x000fc80003f85270 */
[----:B------:R-:W-:-:S05]  /*49d0*/  FSEL R174, R187, RZ, !P4 ;  /* 0x000000ffbbae7208 */ /* 0x000fca0006000000 */
[----:B------:R-:W-:-:S04]  /*49e0*/  FFMA.FTZ R175, R15, R188, R174 ;  /* 0x000000bc0faf7223 */ /* 0x000fc800000100ae */
[----:B------:R-:W-:Y:S01]  /*49f0*/  FADD.FTZ R174, R154, -R175 ;  /* 0x800000af9aae7221 */ /* 0x000fe20000010000 */
[----:B------:R-:W-:-:S03]  /*4a00*/  @P0 HADD2.F32 R175, -RZ, R46.H0_H0 ;  /* 0x2000002effaf0230 */ /* 0x000fc60000004100 */
[----:B------:R-:W-:-:S04]  /*4a10*/  FMUL.FTZ R176, R3, R174 ;  /* 0x000000ae03b07220 */ /* 0x000fc80000410000 */
[----:B------:R-:W-:-:S07]  /*4a20*/  @P0 FADD.FTZ R176, R176, R175 ;  /* 0x000000afb0b00221 */ /* 0x000fce0000010000 */
.L_x_2956:
[----:B------:R-:W-:Y:S05]  /*4a30*/  BSYNC B1 ;  /* 0x0000000000017941 */ /* 0x000fea0003800000 */
.L_x_2954:
        /* <DEDUP_REMOVED lines=15> */
.L_x_2958:
[----:B------:R-:W-:-:S04]  /*4b30*/  ISETP.NE.AND P4, PT, R212, RZ, PT ;  /* 0x000000ffd400720c */ /* 0x000fc80003f85270 */
[----:B------:R-:W-:-:S05]  /*4b40*/  FSEL R175, R187, RZ, !P4 ;  /* 0x000000ffbbaf7208 */ /* 0x000fca0006000000 */
[----:B------:R-:W-:Y:S01]  /*4b50*/  FFMA.FTZ R174, R16, R188, R175 ;  /* 0x000000bc10ae7223 */ /* 0x000fe200000100af */
[----:B------:R-:W-:-:S03]  /*4b60*/  @P0 HADD2.F32 R175, -RZ, R46.H1_H1 ;  /* 0x3000002effaf0230 */ /* 0x000fc60000004100 */
[----:B------:R-:W-:-:S04]  /*4b70*/  FADD.FTZ R174, R155, -R174 ;  /* 0x800000ae9bae7221 */ /* 0x000fc80000010000 */
[----:B------:R-:W-:-:S04]  /*4b80*/  FMUL.FTZ R176, R3, R174 ;  /* 0x000000ae03b07220 */ /* 0x000fc80000410000 */
[----:B------:R-:W-:-:S07]  /*4b90*/  @P0 FADD.FTZ R176, R176, R175 ;  /* 0x000000afb0b00221 */ /* 0x000fce0000010000 */
.L_x_2959:
[----:B------:R-:W-:Y:S05]  /*4ba0*/  BSYNC B1 ;  /* 0x0000000000017941 */ /* 0x000fea0003800000 */
.L_x_2957:
        /* <DEDUP_REMOVED lines=15> */
.L_x_2961:
[----:B------:R-:W-:-:S04]  /*4ca0*/  ISETP.NE.AND P4, PT, R212, RZ, PT ;  /* 0x000000ffd400720c */ /* 0x000fc80003f85270 */
[----:B------:R-:W-:-:S05]  /*4cb0*/  FSEL R174, R187, RZ, !P4 ;  /* 0x000000ffbbae7208 */ /* 0x000fca0006000000 */
[----:B------:R-:W-:-:S04]  /*4cc0*/  FFMA.FTZ R175, R17, R188, R174 ;  /* 0x000000bc11af7223 */ /* 0x000fc800000100ae */
[----:B------:R-:W-:Y:S01]  /*4cd0*/  FADD.FTZ R174, R156, -R175 ;  /* 0x800000af9cae7221 */ /* 0x000fe20000010000 */
[----:B------:R-:W-:-:S03]  /*4ce0*/  @P0 HADD2.F32 R175, -RZ, R47.H0_H0 ;  /* 0x2000002fffaf0230 */ /* 0x000fc60000004100 */
[----:B------:R-:W-:-:S04]  /*4cf0*/  FMUL.FTZ R176, R3, R174 ;  /* 0x000000ae03b07220 */ /* 0x000fc80000410000 */
[----:B------:R-:W-:-:S07]  /*4d00*/  @P0 FADD.FTZ R176, R176, R175 ;  /* 0x000000afb0b00221 */ /* 0x000fce0000010000 */
.L_x_2962:
[----:B------:R-:W-:Y:S05]  /*4d10*/  BSYNC B1 ;  /* 0x0000000000017941 */ /* 0x000fea0003800000 */
.L_x_2960:
        /* <DEDUP_REMOVED lines=15> */
.L_x_2964:
[----:B------:R-:W-:-:S04]  /*4e10*/  ISETP.NE.AND P4, PT, R212, RZ, PT ;  /* 0x000000ffd400720c */ /* 0x000fc80003f85270 */
[----:B------:R-:W-:-:S05]  /*4e20*/  FSEL R175, R187, RZ, !P4 ;  /* 0x000000ffbbaf7208 */ /* 0x000fca0006000000 */
[----:B------:R-:W-:Y:S01]  /*4e30*/  FFMA.FTZ R174, R18, R188, R175 ;  /* 0x000000bc12ae7223 */ /* 0x000fe200000100af */
[----:B------:R-:W-:-:S03]  /*4e40*/  @P0 HADD2.F32 R175, -RZ, R47.H1_H1 ;  /* 0x3000002fffaf0230 */ /* 0x000fc60000004100 */
[----:B------:R-:W-:-:S04]  /*4e50*/  FADD.FTZ R174, R157, -R174 ;  /* 0x800000ae9dae7221 */ /* 0x000fc80000010000 */
[----:B------:R-:W-:-:S04]  /*4e60*/  FMUL.FTZ R184, R3, R174 ;  /* 0x000000ae03b87220 */ /* 0x000fc80000410000 */
[----:B------:R-:W-:-:S07]  /*4e70*/  @P0 FADD.FTZ R184, R184, R175 ;  /* 0x000000afb8b80221 */ /* 0x000fce0000010000 */
.L_x_2965:
[----:B------:R-:W-:Y:S05]  /*4e80*/  BSYNC B1 ;  /* 0x0000000000017941 */ /* 0x000fea0003800000 */
.L_x_2963:
[----:B------:R-:W0:Y:S01]  /*4e90*/  @P3 LDC.64 R174, c[0x0][0x298] ;  /* 0x0000a600ffae3b82 */ /* 0x000e220000000a00 */
[----:B------:R-:W-:Y:S01]  /*4ea0*/  @P3 LOP3.LUT P4, RZ, R179, 0xff000000, RZ, 0xc0, !PT ;  /* 0xff000000b3ff3812 */ /* 0x000fe2000788c0ff */
[----:B------:R-:W-:Y:S01]  /*4eb0*/  BSSY B1, `(.L_x_2966) ;  /* 0x000001b000017945 */ /* 0x000fe20003800000 */
[----:B------:R-:W-:-:S05]  /*4ec0*/  @P3 IADD3 R185, R186, 0x40, RZ ;  /* 0x00000040bab93810 */ /* 0x000fca0007ffe0ff */
[----:B------:R-:W2:Y:S01]  /*4ed0*/  @P3 LDC.64 R176, c[0x0][0x2f8] ;  /* 0x0000be00ffb03b82 */ /* 0x000ea20000000a00 */
[----:B0-----:R-:W-:-:S04]  /*4ee0*/  @P3 FMUL.FTZ R175, R184, R175 ;  /* 0x000000afb8af3220 */ /* 0x001fc80000410000 */
[----:B------:R-:W-:-:S03]  /*4ef0*/  @P3 FMUL.FTZ R178, R175, R174 ;  /* 0x000000aeafb23220 */ /* 0x000fc60000410000 */
[----:B------:R-:W0:Y:S01]  /*4f00*/  @P1 LDC.64 R174, c[0x0][0x308] ;  /* 0x0000c200ffae1b82 */ /* 0x000e220000000a00 */
[----:B--2---:R-:W-:Y:S01]  /*4f10*/  @P3 IMAD.WIDE.U32 R176, R185, 0x10, R176 ;  /* 0x00000010b9b03825 */ /* 0x004fe200078e00b0 */
[----:B------:R-:W-:Y:S02]  /*4f20*/  @P3 FSEL R179, R178, RZ, P4 ;  /* 0x000000ffb2b33208 */ /* 0x000fe40002000000 */
[----:B------:R-:W-:Y:S02]  /*4f30*/  @P1 F2FP.F16.F32.PACK_AB R178, RZ, R184 ;  /* 0x000000b8ffb2123e */ /* 0x000fe400000000ff */
[----:B------:R-:W-:Y:S02]  /*4f40*/  @P3 F2FP.F16.F32.PACK_AB R179, RZ, R179 ;  /* 0x000000b3ffb3323e */ /* 0x000fe400000000ff */
        /* <DEDUP_REMOVED lines=8> */
[----:B------:R-:W-:Y:S01]  /*4fd0*/  HADD2.F32 R176, -RZ, R40.H0_H0 ;  /* 0x20000028ffb07230 */ /* 0x000fe20000004100 */
[----:B------:R-:W-:Y:S06]  /*4fe0*/  BRA `(.L_x_2968) ;  /* 0x00000000001c7947 */ /* 0x000fec0003800000 */
.L_x_2967:
[----:B------:R-:W-:-:S04]  /*4ff0*/  ISETP.NE.AND P4, PT, R212, RZ, PT ;  /* 0x000000ffd400720c */ /* 0x000fc80003f85270 */
[----:B0-----:R-:W-:-:S05]  /*5000*/  FSEL R174, R187, RZ, !P4 ;  /* 0x000000ffbbae7208 */ /* 0x001fca0006000000 */
[----:B------:R-:W-:-:S04]  /*5010*/  FFMA.FTZ R175, R19, R188, R174 ;  /* 0x000000bc13af7223 */ /* 0x000fc800000100ae */
[----:B------:R-:W-:Y:S01]  /*5020*/  FADD.FTZ R174, R158, -R175 ;  /* 0x800000af9eae7221 */ /* 0x000fe20000010000 */
[----:B------:R-:W-:-:S03]  /*5030*/  @P0 HADD2.F32 R175, -RZ, R40.H0_H0 ;  /* 0x20000028ffaf0230 */ /* 0x000fc60000004100 */
[----:B------:R-:W-:-:S04]  /*5040*/  FMUL.FTZ R176, R3, R174 ;  /* 0x000000ae03b07220 */ /* 0x000fc80000410000 */
[----:B------:R-:W-:-:S07]  /*5050*/  @P0 FADD.FTZ R176, R176, R175 ;  /* 0x000000afb0b00221 */ /* 0x000fce0000010000 */
.L_x_2968:
[----:B------:R-:W-:Y:S05]  /*5060*/  BSYNC B1 ;  /* 0x0000000000017941 */ /* 0x000fea0003800000 */
.L_x_2966:
        /* <DEDUP_REMOVED lines=15> */
.L_x_2970:
[----:B------:R-:W-:-:S04]  /*5160*/  ISETP.NE.AND P4, PT, R212, RZ, PT ;  /* 0x000000ffd400720c */ /* 0x000fc80003f85270 */
[----:B------:R-:W-:-:S05]  /*5170*/  FSEL R175, R187, RZ, !P4 ;  /* 0x000000ffbbaf7208 */ /* 0x000fca0006000000 */
[----:B------:R-:W-:Y:S01]  /*5180*/  FFMA.FTZ R174, R20, R188, R175 ;  /* 0x000000bc14ae7223 */ /* 0x000fe200000100af */
[----:B------:R-:W-:-:S03]  /*5190*/  @P0 HADD2.F32 R175, -RZ, R40.H1_H1 ;  /* 0x30000028ffaf0230 */ /* 0x000fc60000004100 */
[----:B------:R-:W-:-:S04]  /*51a0*/  FADD.FTZ R174, R159, -R174 ;  /* 0x800000ae9fae7221 */ /* 0x000fc80000010000 */
[----:B------:R-:W-:-:S04]  /*51b0*/  FMUL.FTZ R176, R3, R174 ;  /* 0x000000ae03b07220 */ /* 0x000fc80000410000 */
[----:B------:R-:W-:-:S07]  /*51c0*/  @P0 FADD.FTZ R176, R176, R175 ;  /* 0x000000afb0b00221 */ /* 0x000fce0000010000 */
.L_x_2971:
[----:B------:R-:W-:Y:S05]  /*51d0*/  BSYNC B1 ;  /* 0x0000000000017941 */ /* 0x000fea0003800000 */
.L_x_2969:
        /* <DEDUP_REMOVED lines=15> */
.L_x_2973:
[----:B------:R-:W-:-:S04]  /*52d0*/  ISETP.NE.AND P4, PT, R212, RZ, PT ;  /* 0x000000ffd400720c */ /* 0x000fc80003f85270 */
[----:B------:R-:W-:-:S05]  /*52e0*/  FSEL R174, R187, RZ, !P4 ;  /* 0x000000ffbbae7208 */ /* 0x000fca0006000000 */
[----:B------:R-:W-:-:S04]  /*52f0*/  FFMA.FTZ R175, R21, R188, R174 ;  /* 0x000000bc15af7223 */ /* 0x000fc800000100ae */
[----:B------:R-:W-:Y:S01]  /*5300*/  FADD.FTZ R174, R160, -R175 ;  /* 0x800000afa0ae7221 */ /* 0x000fe20000010000 */
[----:B------:R-:W-:-:S03]  /*5310*/  @P0 HADD2.F32 R175, -RZ, R41.H0_H0 ;  /* 0x20000029ffaf0230 */ /* 0x000fc60000004100 */
[----:B------:R-:W-:-:S04]  /*5320*/  FMUL.FTZ R176, R3, R174 ;  /* 0x000000ae03b07220 */ /* 0x000fc80000410000 */
[----:B------:R-:W-:-:S07]  /*5330*/  @P0 FADD.FTZ R176, R176, R175 ;  /* 0x000000afb0b00221 */ /* 0x000fce0000010000 */
.L_x_2974:
[----:B------:R-:W-:Y:S05]  /*5340*/  BSYNC B1 ;  /* 0x0000000000017941 */ /* 0x000fea0003800000 */
.L_x_2972:
        /* <DEDUP_REMOVED lines=15> */
.L_x_2976:
[----:B------:R-:W-:-:S04]  /*5440*/  ISETP.NE.AND P4, PT, R212, RZ, PT ;  /* 0x000000ffd400720c */ /* 0x000fc80003f85270 */
[----:B------:R-:W-:-:S05]  /*5450*/  FSEL R175, R187, RZ, !P4 ;  /* 0x000000ffbbaf7208 */ /* 0x000fca0006000000 */
[----:B------:R-:W-:Y:S01]  /*5460*/  FFMA.FTZ R174, R22, R188, R175 ;  /* 0x000000bc16ae7223 */ /* 0x000fe200000100af */
[----:B------:R-:W-:-:S03]  /*5470*/  @P0 HADD2.F32 R175, -RZ, R41.H1_H1 ;  /* 0x30000029ffaf0230 */ /* 0x000fc60000004100 */
[----:B------:R-:W-:-:S04]  /*5480*/  FADD.FTZ R174, R161, -R174 ;  /* 0x800000aea1ae7221 */ /* 0x000fc80000010000 */
[----:B------:R-:W-:-:S04]  /*5490*/  FMUL.FTZ R176, R3, R174 ;  /* 0x000000ae03b07220 */ /* 0x000fc80000410000 */
[----:B------:R-:W-:-:S07]  /*54a0*/  @P0 FADD.FTZ R176, R176, R175 ;  /* 0x000000afb0b00221 */ /* 0x000fce0000010000 */
.L_x_2977:
[----:B------:R-:W-:Y:S05]  /*54b0*/  BSYNC B1 ;  /* 0x0000000000017941 */ /* 0x000fea0003800000 */
.L_x_2975:
        /* <DEDUP_REMOVED lines=15> */
.L_x_2979:
[----:B------:R-:W-:-:S04]  /*55b0*/  ISETP.NE.AND P4, PT, R212, RZ, PT ;  /* 0x000000ffd400720c */ /* 0x000fc80003f85270 */
[----:B------:R-:W-:-:S05]  /*55c0*/  FSEL R174, R187, RZ, !P4 ;  /* 0x000000ffbbae7208 */ /* 0x000fca0006000000 */
[----:B------:R-:W-:-:S04]  /*55d0*/  FFMA.FTZ R175, R23, R188, R174 ;  /* 0x000000bc17af7223 */ /* 0x000fc800000100ae */
[----:B------:R-:W-:Y:S01]  /*55e0*/  FADD.FTZ R174, R162, -R175 ;  /* 0x800000afa2ae7221 */ /* 0x000fe20000010000 */
[----:B------:R-:W-:-:S03]  /*55f0*/  @P0 HADD2.F32 R175, -RZ, R42.H0_H0 ;  /* 0x2000002affaf0230 */ /* 0x000fc60000004100 */
[----:B------:R-:W-:-:S04]  /*5600*/  FMUL.FTZ R176, R3, R174 ;  /* 0x000000ae03b07220 */ /* 0x000fc80000410000 */
[----:B------:R-:W-:-:S07]  /*5610*/  @P0 FADD.FTZ R176, R176, R175 ;  /* 0x000000afb0b00221 */ /* 0x000fce0000010000 */
.L_x_2980:
[----:B------:R-:W-:Y:S05]  /*5620*/  BSYNC B1 ;  /* 0x0000000000017941 */ /* 0x000fea0003800000 */
.L_x_2978:
        /* <DEDUP_REMOVED lines=15> */
.L_x_2982:
[----:B------:R-:W-:-:S04]  /*5720*/  ISETP.NE.AND P4, PT, R212, RZ, PT ;  /* 0x000000ffd400720c */ /* 0x000fc80003f85270 */
[----:B------:R-:W-:-:S05]  /*5730*/  FSEL R175, R187, RZ, !P4 ;  /* 0x000000ffbbaf7208 */ /* 0x000fca0006000000 */
[----:B------:R-:W-:Y:S01]  /*5740*/  FFMA.FTZ R174, R24, R188, R175 ;  /* 0x000000bc18ae7223 */ /* 0x000fe200000100af */
[----:B------:R-:W-:-:S03]  /*5750*/  @P0 HADD2.F32 R175, -RZ, R42.H1_H1 ;  /* 0x3000002affaf0230 */ /* 0x000fc60000004100 */
[----:B------:R-:W-:-:S04]  /*5760*/  FADD.FTZ R174, R163, -R174 ;  /* 0x800000aea3ae7221 */ /* 0x000fc80000010000 */
[----:B------:R-:W-:-:S04]  /*5770*/  FMUL.FTZ R176, R3, R174 ;  /* 0x000000ae03b07220 */ /* 0x000fc80000410000 */
[----:B------:R-:W-:-:S07]  /*5780*/  @P0 FADD.FTZ R176, R176, R175 ;  /* 0x000000afb0b00221 */ /* 0x000fce0000010000 */
.L_x_2983:
[----:B------:R-:W-:Y:S05]  /*5790*/  BSYNC B1 ;  /* 0x0000000000017941 */ /* 0x000fea0003800000 */
.L_x_2981:
        /* <DEDUP_REMOVED lines=15> */
.L_x_2985:
[----:B------:R-:W-:-:S04]  /*5890*/  ISETP.NE.AND P4, PT, R212, RZ, PT ;  /* 0x000000ffd400720c */ /* 0x000fc80003f85270 */
[----:B------:R-:W-:-:S05]  /*58a0*/  FSEL R174, R187, RZ, !P4 ;  /* 0x000000ffbbae7208 */ /* 0x000fca0006000000 */
[----:B------:R-:W-:-:S04]  /*58b0*/  FFMA.FTZ R175, R25, R188, R174 ;  /* 0x000000bc19af7223 */ /* 0x000fc800000100ae */
[----:B------:R-:W-:Y:S01]  /*58c0*/  FADD.FTZ R174, R164, -R175 ;  /* 0x800000afa4ae7221 */ /* 0x000fe20000010000 */
[----:B------:R-:W-:-:S03]  /*58d0*/  @P0 HADD2.F32 R175, -RZ, R43.H0_H0 ;  /* 0x2000002bffaf0230 */ /* 0x000fc60000004100 */
[----:B------:R-:W-:-:S04]  /*58e0*/  FMUL.FTZ R176, R3, R174 ;  /* 0x000000ae03b07220 */ /* 0x000fc80000410000 */
[----:B------:R-:W-:-:S07]  /*58f0*/  @P0 FADD.FTZ R176, R176, R175 ;  /* 0x000000afb0b00221 */ /* 0x000fce0000010000 */
.L_x_2986:
[----:B------:R-:W-:Y:S05]  /*5900*/  BSYNC B1 ;  /* 0x0000000000017941 */ /* 0x000fea0003800000 */
.L_x_2984:
        /* <DEDUP_REMOVED lines=15> */
.L_x_2988:
[----:B------:R-:W-:-:S04]  /*5a00*/  ISETP.NE.AND P4, PT, R212, RZ, PT ;  /* 0x000000ffd400720c */ /* 0x000fc80003f85270 */
[----:B------:R-:W-:-:S05]  /*5a10*/  FSEL R175, R187, RZ, !P4 ;  /* 0x000000ffbbaf7208 */ /* 0x000fca0006000000 */
[----:B------:R-:W-:Y:S01]  /*5a20*/  FFMA.FTZ R174, R26, R188, R175 ;  /* 0x000000bc1aae7223 */ /* 0x000fe200000100af */
[----:B------:R-:W-:-:S03]  /*5a30*/  @P0 HADD2.F32 R175, -RZ, R43.H1_H1 ;  /* 0x3000002bffaf0230 */ /* 0x000fc60000004100 */
[----:B------:R-:W-:-:S04]  /*5a40*/  FADD.FTZ R174, R165, -R174 ;  /* 0x800000aea5ae7221 */ /* 0x000fc80000010000 */
[----:B------:R-:W-:-:S04]  /*5a50*/  FMUL.FTZ R178, R3, R174 ;  /* 0x000000ae03b27220 */ /* 0x000fc80000410000 */
[----:B------:R-:W-:-:S07]  /*5a60*/  @P0 FADD.FTZ R178, R178, R175 ;  /* 0x000000afb2b20221 */ /* 0x000fce0000010000 */
.L_x_2989:
[----:B------:R-:W-:Y:S05]  /*5a70*/  BSYNC B1 ;  /* 0x0000000000017941 */ /* 0x000fea0003800000 */
.L_x_2987:
[----:B------:R-:W0:Y:S01]  /*5a80*/  @P3 LDC.64 R174, c[0x0][0x298] ;  /* 0x0000a600ffae3b82 */ /* 0x000e220000000a00 */
[----:B------:R-:W-:Y:S01]  /*5a90*/  @P3 LOP3.LUT P4, RZ, R181, 0xff000000, RZ, 0xc0, !PT ;  /* 0xff000000b5ff3812 */ /* 0x000fe2000788c0ff */
[----:B------:R-:W-:Y:S01]  /*5aa0*/  BSSY B1, `(.L_x_2990) ;  /* 0x000001c000017945 */ /* 0x000fe20003800000 */
[----:B------:R-:W-:-:S05]  /*5ab0*/  IADD3 R181, R2, 0x60, RZ ;  /* 0x0000006002b57810 */ /* 0x000fca0007ffe0ff */
[----:B------:R-:W2:Y:S01]  /*5ac0*/  @P3 LDC.64 R176, c[0x0][0x2f8] ;  /* 0x0000be00ffb03b82 */ /* 0x000ea20000000a00 */
[----:B0-----:R-:W-:Y:S01]  /*5ad0*/  @P3 FMUL.FTZ R175, R178, R175 ;  /* 0x000000afb2af3220 */ /* 0x001fe20000410000 */
[----:B------:R-:W-:-:S03]  /*5ae0*/  @P1 F2FP.F16.F32.PACK_AB R178, RZ, R178 ;  /* 0x000000b2ffb2123e */ /* 0x000fc600000000ff */
[----:B------:R-:W-:Y:S01]  /*5af0*/  @P3 FMUL.FTZ R179, R175, R174 ;  /* 0x000000aeafb33220 */ /* 0x000fe20000410000 */
[----:B------:R-:W-:Y:S02]  /*5b00*/  @P1 PRMT R139, R139, 0x5410, R178 ;  /* 0x000054108b8b1816 */ /* 0x000fe400000000b2 */
[----:B------:R-:W0:Y:S02]  /*5b10*/  @P1 LDC.64 R174, c[0x0][0x308] ;  /* 0x0000c200ffae1b82 */ /* 0x000e240000000a00 */
[----:B------:R-:W-:-:S04]  /*5b20*/  @P3 FSEL R179, R179, RZ, P4 ;  /* 0x000000ffb3b33208 */ /* 0x000fc80002000000 */
[----:B------:R-:W-:-:S04]  /*5b30*/  @P3 F2FP.F16.F32.PACK_AB R179, RZ, R179 ;  /* 0x000000b3ffb3323e */ /* 0x000fc800000000ff */
[----:B------:R-:W-:Y:S01]  /*5b40*/  @P3 PRMT R143, R143, 0x5410, R179 ;  /* 0x000054108f8f3816 */ /* 0x000fe200000000b3 */
[----:B0-----:R-:W-:Y:S01]  /*5b50*/  @P1 IMAD.WIDE.U32 R174, R181, 0x10, R174 ;  /* 0x00000010b5ae1825 */ /* 0x001fe200078e00ae */
[----:B------:R-:W-:-:S04]  /*5b60*/  @P3 IADD3 R181, R186, 0x60, RZ ;  /* 0x00000060bab53810 */ /* 0x000fc80007ffe0ff */
        /* <DEDUP_REMOVED lines=8> */
.L_x_2991:
[----:B------:R-:W-:-:S04]  /*5bf0*/  ISETP.NE.AND P4, PT, R212, RZ, PT ;  /* 0x000000ffd400720c */ /* 0x000fc80003f85270 */
[----:B0-----:R-:W-:-:S05]  /*5c00*/  FSEL R174, R187, RZ, !P4 ;  /* 0x000000ffbbae7208 */ /* 0x001fca0006000000 */
[----:B------:R-:W-:-:S04]  /*5c10*/  FFMA.FTZ R175, R27, R188, R174 ;  /* 0x000000bc1baf7223 */ /* 0x000fc800000100ae */
[----:B------:R-:W-:Y:S01]  /*5c20*/  FADD.FTZ R174, R166, -R175 ;  /* 0x800000afa6ae7221 */ /* 0x000fe20000010000 */
[----:B------:R-:W-:-:S03]  /*5c30*/  @P0 HADD2.F32 R175, -RZ, R36.H0_H0 ;  /* 0x20000024ffaf0230 */ /* 0x000fc60000004100 */
[----:B------:R-:W-:-:S04]  /*5c40*/  FMUL.FTZ R176, R3, R174 ;  /* 0x000000ae03b07220 */ /* 0x000fc80000410000 */
[----:B------:R-:W-:-:S07]  /*5c50*/  @P0 FADD.FTZ R176, R176, R175 ;  /* 0x000000afb0b00221 */ /* 0x000fce0000010000 */
.L_x_2992:
[----:B------:R-:W-:Y:S05]  /*5c60*/  BSYNC B1 ;  /* 0x0000000000017941 */ /* 0x000fea0003800000 */
.L_x_2990:
        /* <DEDUP_REMOVED lines=15> */
.L_x_2994:
[----:B------:R-:W-:-:S04]  /*5d60*/  ISETP.NE.AND P4, PT, R212, RZ, PT ;  /* 0x000000ffd400720c */ /* 0x000fc80003f85270 */
[----:B------:R-:W-:-:S05]  /*5d70*/  FSEL R175, R187, RZ, !P4 ;  /* 0x000000ffbbaf7208 */ /* 0x000fca0006000000 */
[----:B------:R-:W-:Y:S01]  /*5d80*/  FFMA.FTZ R174, R28, R188, R175 ;  /* 0x000000bc1cae7223 */ /* 0x000fe200000100af */
[----:B------:R-:W-:-:S03]  /*5d90*/  @P0 HADD2.F32 R175, -RZ, R36.H1_H1 ;  /* 0x30000024ffaf0230 */ /* 0x000fc60000004100 */
[----:B------:R-:W-:-:S04]  /*5da0*/  FADD.FTZ R174, R167, -R174 ;  /* 0x800000aea7ae7221 */ /* 0x000fc80000010000 */
[----:B------:R-:W-:-:S04]  /*5db0*/  FMUL.FTZ R176, R3, R174 ;  /* 0x000000ae03b07220 */ /* 0x000fc80000410000 */
[----:B------:R-:W-:-:S07]  /*5dc0*/  @P0 FADD.FTZ R176, R176, R175 ;  /* 0x000000afb0b00221 */ /* 0x000fce0000010000 */
.L_x_2995:
[----:B------:R-:W-:Y:S05]  /*5dd0*/  BSYNC B1 ;  /* 0x0000000000017941 */ /* 0x000fea0003800000 */
.L_x_2993:
        /* <DEDUP_REMOVED lines=15> */
.L_x_2997:
[----:B------:R-:W-:-:S04]  /*5ed0*/  ISETP.NE.AND P4, PT, R212, RZ, PT ;  /* 0x000000ffd400720c */ /* 0x000fc80003f85270 */
[----:B------:R-:W-:-:S05]  /*5ee0*/  FSEL R174, R187, RZ, !P4 ;  /* 0x000000ffbbae7208 */ /* 0x000fca0006000000 */
[----:B------:R-:W-:-:S04]  /*5ef0*/  FFMA.FTZ R175, R29, R188, R174 ;  /* 0x000000bc1daf7223 */ /* 0x000fc800000100ae */
[----:B------:R-:W-:Y:S01]  /*5f00*/  FADD.FTZ R174, R168, -R175 ;  /* 0x800000afa8ae7221 */ /* 0x000fe20000010000 */
[----:B------:R-:W-:-:S03]  /*5f10*/  @P0 HADD2.F32 R175, -RZ, R37.H0_H0 ;  /* 0x20000025ffaf0230 */ /* 0x000fc60000004100 */
[----:B------:R-:W-:-:S04]  /*5f20*/  FMUL.FTZ R176, R3, R174 ;  /* 0x000000ae03b07220 */ /* 0x000fc80000410000 */
[----:B------:R-:W-:-:S07]  /*5f30*/  @P0 FADD.FTZ R176, R176, R175 ;  /* 0x000000afb0b00221 */ /* 0x000fce0000010000 */
.L_x_2998:
[----:B------:R-:W-:Y:S05]  /*5f40*/  BSYNC B1 ;  /* 0x0000000000017941 */ /* 0x000fea0003800000 */
.L_x_2996:
        /* <DEDUP_REMOVED lines=15> */
.L_x_3000:
[----:B------:R-:W-:-:S04]  /*6040*/  ISETP.NE.AND P4, PT, R212, RZ, PT ;  /* 0x000000ffd400720c */ /* 0x000fc80003f85270 */
[----:B------:R-:W-:-:S05]  /*6050*/  FSEL R175, R187, RZ, !P4 ;  /* 0x000000ffbbaf7208 */ /* 0x000fca0006000000 */
[----:B------:R-:W-:Y:S01]  /*6060*/  FFMA.FTZ R174, R30, R188, R175 ;  /* 0x000000bc1eae7223 */ /* 0x000fe200000100af */
[----:B------:R-:W-:-:S03]  /*6070*/  @P0 HADD2.F32 R175, -RZ, R37.H1_H1 ;  /* 0x30000025ffaf0230 */ /* 0x000fc60000004100 */
[----:B------:R-:W-:-:S04]  /*6080*/  FADD.FTZ R174, R169, -R174 ;  /* 0x800000aea9ae7221 */ /* 0x000fc80000010000 */
[----:B------:R-:W-:-:S04]  /*6090*/  FMUL.FTZ R176, R3, R174 ;  /* 0x000000ae03b07220 */ /* 0x000fc80000410000 */
[----:B------:R-:W-:-:S07]  /*60a0*/  @P0 FADD.FTZ R176, R176, R175 ;  /* 0x000000afb0b00221 */ /* 0x000fce0000010000 */
.L_x_3001:
[----:B------:R-:W-:Y:S05]  /*60b0*/  BSYNC B1 ;  /* 0x0000000000017941 */ /* 0x000fea0003800000 */
.L_x_2999:
        /* <DEDUP_REMOVED lines=15> */
.L_x_3003:
[----:B------:R-:W-:-:S04]  /*61b0*/  ISETP.NE.AND P4, PT, R212, RZ, PT ;  /* 0x000000ffd400720c */ /* 0x000fc80003f85270 */
[----:B------:R-:W-:-:S05]  /*61c0*/  FSEL R174, R187, RZ, !P4 ;  /* 0x000000ffbbae7208 */ /* 0x000fca0006000000 */
[----:B------:R-:W-:-:S04]  /*61d0*/  FFMA.FTZ R175, R31, R188, R174 ;  /* 0x000000bc1faf7223 */ /* 0x000fc800000100ae */
[----:B------:R-:W-:Y:S01]  /*61e0*/  FADD.FTZ R174, R170, -R175 ;  /* 0x800000afaaae7221 */ /* 0x000fe20000010000 */
[----:B------:R-:W-:-:S03]  /*61f0*/  @P0 HADD2.F32 R175, -RZ, R38.H0_H0 ;  /* 0x20000026ffaf0230 */ /* 0x000fc60000004100 */
[----:B------:R-:W-:-:S04]  /*6200*/  FMUL.FTZ R176, R3, R174 ;  /* 0x000000ae03b07220 */ /* 0x000fc80000410000 */
[----:B------:R-:W-:-:S07]  /*6210*/  @P0 FADD.FTZ R176, R176, R175 ;  /* 0x000000afb0b00221 */ /* 0x000fce0000010000 */
.L_x_3004:
[----:B------:R-:W-:Y:S05]  /*6220*/  BSYNC B1 ;  /* 0x0000000000017941 */ /* 0x000fea0003800000 */
.L_x_3002:
        /* <DEDUP_REMOVED lines=15> */
.L_x_3006:
[----:B------:R-:W-:-:S04]  /*6320*/  ISETP.NE.AND P4, PT, R212, RZ, PT ;  /* 0x000000ffd400720c */ /* 0x000fc80003f85270 */
[----:B------:R-:W-:-:S05]  /*6330*/  FSEL R175, R187, RZ, !P4 ;  /* 0x000000ffbbaf7208 */ /* 0x000fca0006000000 */
[----:B------:R-:W-:Y:S01]  /*6340*/  FFMA.FTZ R174, R32, R188, R175 ;  /* 0x000000bc20ae7223 */ /* 0x000fe200000100af */
[----:B------:R-:W-:-:S03]  /*6350*/  @P0 HADD2.F32 R175, -RZ, R38.H1_H1 ;  /* 0x30000026ffaf0230 */ /* 0x000fc60000004100 */
[----:B------:R-:W-:-:S04]  /*6360*/  FADD.FTZ R174, R171, -R174 ;  /* 0x800000aeabae7221 */ /* 0x000fc80000010000 */
[----:B------:R-:W-:-:S04]  /*6370*/  FMUL.FTZ R176, R3, R174 ;  /* 0x000000ae03b07220 */ /* 0x000fc80000410000 */
[----:B------:R-:W-:-:S07]  /*6380*/  @P0 FADD.FTZ R176, R176, R175 ;  /* 0x000000afb0b00221 */ /* 0x000fce0000010000 */
.L_x_3007:
[----:B------:R-:W-:Y:S05]  /*6390*/  BSYNC B1 ;  /* 0x0000000000017941 */ /* 0x000fea0003800000 */
.L_x_3005:
        /* <DEDUP_REMOVED lines=15> */
.L_x_3009:
[----:B------:R-:W-:-:S04]  /*6490*/  ISETP.NE.AND P4, PT, R212, RZ, PT ;  /* 0x000000ffd400720c */ /* 0x000fc80003f85270 */
[----:B------:R-:W-:-:S05]  /*64a0*/  FSEL R174, R187, RZ, !P4 ;  /* 0x000000ffbbae7208 */ /* 0x000fca0006000000 */
[----:B------:R-:W-:-:S04]  /*64b0*/  FFMA.FTZ R175, R33, R188, R174 ;  /* 0x000000bc21af7223 */ /* 0x000fc800000100ae */
[----:B------:R-:W-:Y:S01]  /*64c0*/  FADD.FTZ R174, R172, -R175 ;  /* 0x800000afacae7221 */ /* 0x000fe20000010000 */
[----:B------:R-:W-:-:S03]  /*64d0*/  @P0 HADD2.F32 R175, -RZ, R39.H0_H0 ;  /* 0x20000027ffaf0230 */ /* 0x000fc60000004100 */
[----:B------:R-:W-:-:S04]  /*64e0*/  FMUL.FTZ R176, R3, R174 ;  /* 0x000000ae03b07220 */ /* 0x000fc80000410000 */
[----:B------:R-:W-:-:S07]  /*64f0*/  @P0 FADD.FTZ R176, R176, R175 ;  /* 0x000000afb0b00221 */ /* 0x000fce0000010000 */
.L_x_3010:
[----:B------:R-:W-:Y:S05]  /*6500*/  BSYNC B1 ;  /* 0x0000000000017941 */ /* 0x000fea0003800000 */
.L_x_3008:
        /* <DEDUP_REMOVED lines=15> */
.L_x_3012:
[----:B------:R-:W-:-:S04]  /*6600*/  ISETP.NE.AND P2, PT, R212, RZ, PT ;  /* 0x000000ffd400720c */ /* 0x000fc80003f45270 */
[----:B------:R-:W-:-:S05]  /*6610*/  FSEL R187, R187, RZ, !P2 ;  /* 0x000000ffbbbb7208 */ /* 0x000fca0005000000 */
[----:B------:R-:W-:-:S04]  /*6620*/  FFMA.FTZ R188, R34, R188, R187 ;  /* 0x000000bc22bc7223 */ /* 0x000fc800000100bb */
[----:B------:R-:W-:-:S04]  /*6630*/  FADD.FTZ R188, R173, -R188 ;  /* 0x800000bcadbc7221 */ /* 0x000fc80000010000 */
[----:B------:R-:W-:Y:S01]  /*6640*/  FMUL.FTZ R188, R3, R188 ;  /* 0x000000bc03bc7220 */ /* 0x000fe20000410000 */
[----:B------:R-:W-:-:S05]  /*6650*/  @P0 HADD2.F32 R3, -RZ, R39.H1_H1 ;  /* 0x30000027ff030230 */ /* 0x000fca0000004100 */
[----:B------:R-:W-:-:S07]  /*6660*/  @P0 FADD.FTZ R188, R188, R3 ;  /* 0x00000003bcbc0221 */ /* 0x000fce0000010000 */
.L_x_3013:
[----:B------:R-:W-:Y:S05]  /*6670*/  BSYNC B1 ;  /* 0x0000000000017941 */ /* 0x000fea0003800000 */
.L_x_3011:
[----:B------:R-:W0:Y:S01]  /*6680*/  @P3 LDC.64 R174, c[0x0][0x298] ;  /* 0x0000a600ffae3b82 */ /* 0x000e220000000a00 */
[----:B------:R-:W-:Y:S02]  /*6690*/  @P3 LOP3.LUT P0, RZ, R183, 0xff000000, RZ, 0xc0, !PT ;  /* 0xff000000b7ff3812 */ /* 0x000fe4000780c0ff */
[----:B------:R-:W-:Y:S02]  /*66a0*/  @P1 IADD3 R183, R2, 0x80, RZ ;  /* 0x0000008002b71810 */ /* 0x000fe40007ffe0ff */
[----:B------:R-:W-:-:S03]  /*66b0*/  @P3 IADD3 R181, R186, 0x80, RZ ;  /* 0x00000080bab53810 */ /* 0x000fc60007ffe0ff */
[----:B------:R-:W2:Y:S08]  /*66c0*/  @P1 LDC.64 R178, c[0x0][0x308] ;  /* 0x0000c200ffb21b82 */ /* 0x000eb00000000a00 */
[----:B------:R-:W3:Y:S01]  /*66d0*/  @P3 LDC.64 R176, c[0x0][0x2f8] ;  /* 0x0000be00ffb03b82 */ /* 0x000ee20000000a00 */
[----:B0-----:R-:W-:Y:S01]  /*66e0*/  @P3 FMUL.FTZ R175, R188, R175 ;  /* 0x000000afbcaf3220 */ /* 0x001fe20000410000 */
[----:B------:R-:W-:-:S03]  /*66f0*/  @P1 F2FP.F16.F32.PACK_AB R188, RZ, R188 ;  /* 0x000000bcffbc123e */ /* 0x000fc600000000ff */
[----:B------:R-:W-:Y:S01]  /*6700*/  @P3 FMUL.FTZ R3, R175, R174 ;  /* 0x000000aeaf033220 */ /* 0x000fe20000410000 */
[----:B------:R-:W-:Y:S02]  /*6710*/  @P1 PRMT R139, R139, 0x5410, R188 ;  /* 0x000054108b8b1816 */ /* 0x000fe400000000bc */
[----:B------:R-:W0:Y:S02]  /*6720*/  LDC.64 R174, c[0x0][0x210] ;  /* 0x00008400ffae7b82 */ /* 0x000e240000000a00 */
[----:B------:R-:W-:Y:S01]  /*6730*/  @P3 FSEL R180, R3, RZ, P0 ;  /* 0x000000ff03b43208 */ /* 0x000fe20000000000 */
[----:B--2---:R-:W-:-:S03]  /*6740*/  @P1 IMAD.WIDE.U32 R2, R183, 0x10, R178 ;  /* 0x00000010b7021825 */ /* 0x004fc600078e00b2 */
[----:B------:R-:W-:Y:S02]  /*6750*/  @P3 F2FP.F16.F32.PACK_AB R180, RZ, R180 ;  /* 0x000000b4ffb4323e */ /* 0x000fe400000000ff */
[----:B------:R2:W-:Y:S01]  /*6760*/  @P1 STG.E.128 desc[UR4][R2.64], R136 ;  /* 0x0000008802001986 */ /* 0x0005e2000c101d04 */
[----:B---3--:R-:W-:Y:S01]  /*6770*/  @P3 IMAD.WIDE.U32 R176, R181, 0x10, R176 ;  /* 0x00000010b5b03825 */ /* 0x008fe200078e00b0 */
[----:B------:R-:W-:-:S05]  /*6780*/  @P3 PRMT R143, R143, 0x5410, R180 ;  /* 0x000054108f8f3816 */ /* 0x000fca00000000b4 */
[----:B------:R2:W-:Y:S01]  /*6790*/  @P3 STG.E.128 desc[UR4][R176.64], R140 ;  /* 0x0000008cb0003986 */ /* 0x0005e2000c101d04 */
[----:B0-----:R-:W-:-:S04]  /*67a0*/  LEA R4, R174, R4, 0x2 ;  /* 0x00000004ae047211 */ /* 0x001fc800078e10ff */
[----:B------:R-:W-:-:S13]  /*67b0*/  ISETP.GE.AND P0, PT, R4, R175, PT ;  /* 0x000000af0400720c */ /* 0x000fda0003f06270 */
[----:B--2---:R-:W-:Y:S05]  /*67c0*/  @!P0 BRA `(.L_x_3014) ;  /* 0xffffffa000708947 */ /* 0x004fea000383ffff */
.L_x_2889:
[----:B------:R-:W-:Y:S05]  /*67d0*/  BSYNC B0 ;  /* 0x0000000000007941 */ /* 0x000fea0003800000 */
.L_x_2887:
        /* <DEDUP_REMOVED lines=101> */
[----:B------:R-:W-:Y:S01]  /*6e30*/  IADD3.X R2, RZ, RZ, RZ, P0, !PT ;  /* 0x000000ffff027210 */ /* 0x000fe200007fe4ff */
        /* <DEDUP_REMOVED lines=125> */
.L_x_2893:
        /* <DEDUP_REMOVED lines=8> */
.L_x_3016:
[----:B------:R-:W-:Y:S05]  /*7690*/  BSYNC B1 ;  /* 0x0000000000017941 */ /* 0x000fea0003800000 */
.L_x_3015:
        /* <DEDUP_REMOVED lines=8> */
.L_x_3017:
[----:B------:R-:W-:Y:S01]  /*7720*/  HFMA2.MMA R233, -RZ, RZ, 0, 1.1920928955078125e-07 ;  /* 0x00000002ffe97435 */ /* 0x000fe200000001ff */
[----:B------:R-:W-:Y:S01]  /*7730*/  MOV R234, R235 ;  /* 0x000000eb00ea7202 */ /* 0x000fe20000000f00 */
[----:B------:R-:W-:Y:S01]  /*7740*/  FADD.FTZ R236, R187, R236 ;  /* 0x000000ecbbec7221 */ /* 0x000fe20000010000 */
[----:B------:R-:W-:-:S08]  /*7750*/  MOV R187, 0xffffffff ;  /* 0xffffffff00bb7802 */ /* 0x000fd00000000f00 */
[----:B------:R-:W-:Y:S05]  /*7760*/  WARPSYNC.COLLECTIVE R187, `(.L_x_3018) ;  /* 0x00000000bb087348 */ /* 0x000fea0003c00000 */
[----:B------:R0:W1:Y:S02]  /*7770*/  SHFL.BFLY P0, R187, R234, R233, R188 ;  /* 0x0c0000e9eabb7389 */ /* 0x00006400000000bc */
[----:B01----:R-:W-:Y:S01]  /*7780*/  ENDCOLLECTIVE ;  /* 0x000000000000791b */ /* 0x003fe20003800000 */
.L_x_3018:
[----:B------:R-:W-:Y:S01]  /*7790*/  MOV R234, R236 ;  /* 0x000000ec00ea7202 */ /* 0x000fe20000000f00 */
[----:B------:R-:W-:Y:S01]  /*77a0*/  FADD.FTZ R235, R235, R187 ;  /* 0x000000bbebeb7221 */ /* 0x000fe20000010000 */
[----:B------:R-:W-:-:S07]  /*77b0*/  MOV R187, 0xffffffff ;  /* 0xffffffff00bb7802 */ /* 0x000fce0000000f00 */
[----:B------:R-:W-:Y:S05]  /*77c0*/  WARPSYNC.COLLECTIVE R187, `(.L_x_3019) ;  /* 0x00000000bb087348 */ /* 0x000fea0003c00000 */
[----:B------:R0:W1:Y:S02]  /*77d0*/  SHFL.BFLY P0, R187, R234, R233, R188 ;  /* 0x0c0000e9eabb7389 */ /* 0x00006400000000bc */
[----:B01----:R-:W-:Y:S01]  /*77e0*/  ENDCOLLECTIVE ;  /* 0x000000000000791b */ /* 0x003fe20003800000 */
.L_x_3019:
[----:B------:R-:W-:Y:S01]  /*77f0*/  HFMA2.MMA R233, -RZ, RZ, 0, 2.384185791015625e-07 ;  /* 0x00000004ffe97435 */ /* 0x000fe200000001ff */
[----:B------:R-:W-:Y:S01]  /*7800*/  MOV R234, R235 ;  /* 0x000000eb00ea7202 */ /* 0x000fe20000000f00 */
[----:B------:R-:W-:Y:S01]  /*7810*/  FADD.FTZ R236, R236, R187 ;  /* 0x000000bbecec7221 */ /* 0x000fe20000010000 */
[----:B------:R-:W-:-:S08]  /*7820*/  MOV R187, 0xffffffff ;  /* 0xffffffff00bb7802 */ /* 0x000fd00000000f00 */
[----:B------:R-:W-:Y:S05]  /*7830*/  WARPSYNC.COLLECTIVE R187, `(.L_x_3020) ;  /* 0x00000000bb087348 */ /* 0x000fea0003c00000 */
[----:B------:R0:W1:Y:S02]  /*7840*/  SHFL.BFLY P0, R187, R234, R233, R188 ;  /* 0x0c0000e9eabb7389 */ /* 0x00006400000000bc */
[----:B01----:R-:W-:Y:S01]  /*7850*/  ENDCOLLECTIVE ;  /* 0x000000000000791b */ /* 0x003fe20003800000 */
.L_x_3020:
[----:B------:R-:W-:Y:S01]  /*7860*/  MOV R234, R236 ;  /* 0x000000ec00ea7202 */ /* 0x000fe20000000f00 */
[----:B------:R-:W-:Y:S01]  /*7870*/  FADD.FTZ R235, R235, R187 ;  /* 0x000000bbebeb7221 */ /* 0x000fe20000010000 */
[----:B------:R-:W-:-:S07]  /*7880*/  MOV R187, 0xffffffff ;  /* 0xffffffff00bb7802 */ /* 0x000fce0000000f00 */
[----:B------:R-:W-:Y:S05]  /*7890*/  WARPSYNC.COLLECTIVE R187, `(.L_x_3021) ;  /* 0x00000000bb087348 */ /* 0x000fea0003c00000 */
[----:B------:R0:W1:Y:S02]  /*78a0*/  SHFL.BFLY P0, R187, R234, R233, R188 ;  /* 0x0c0000e9eabb7389 */ /* 0x00006400000000bc */
[----:B01----:R-:W-:Y:S01]  /*78b0*/  ENDCOLLECTIVE ;  /* 0x000000000000791b */ /* 0x003fe20003800000 */
.L_x_3021:
[----:B------:R-:W-:Y:S01]  /*78c0*/  HFMA2.MMA R233, -RZ, RZ, 0, 4.76837158203125e-07 ;  /* 0x00000008ffe97435 */ /* 0x000fe200000001ff */
[----:B------:R-:W-:Y:S01]  /*78d0*/  MOV R234, R235 ;  /* 0x000000eb00ea7202 */ /* 0x000fe20000000f00 */
[----:B------:R-:W-:Y:S01]  /*78e0*/  FADD.FTZ R236, R236, R187 ;  /* 0x000000bbecec7221 */ /* 0x000fe20000010000 */
[----:B------:R-:W-:-:S08]  /*78f0*/  MOV R187, 0xffffffff ;  /* 0xffffffff00bb7802 */ /* 0x000fd00000000f00 */
[----:B------:R-:W-:Y:S05]  /*7900*/  WARPSYNC.COLLECTIVE R187, `(.L_x_3022) ;  /* 0x00000000bb087348 */ /* 0x000fea0003c00000 */
[----:B------:R0:W1:Y:S02]  /*7910*/  SHFL.BFLY P0, R187, R234, R233, R188 ;  /* 0x0c0000e9eabb7389 */ /* 0x00006400000000bc */
[----:B01----:R-:W-:Y:S01]  /*7920*/  ENDCOLLECTIVE ;  /* 0x000000000000791b */ /* 0x003fe20003800000 */
.L_x_3022:
[----:B------:R-:W-:Y:S01]  /*7930*/  MOV R234, R236 ;  /* 0x000000ec00ea7202 */ /* 0x000fe20000000f00 */
[----:B------:R-:W-:Y:S01]  /*7940*/  FADD.FTZ R235, R235, R187 ;  /* 0x000000bbebeb7221 */ /* 0x000fe20000010000 */
[----:B------:R-:W-:-:S07]  /*7950*/  MOV R187, 0xffffffff ;  /* 0xffffffff00bb7802 */ /* 0x000fce0000000f00 */
[----:B------:R-:W-:Y:S05]  /*7960*/  WARPSYNC.COLLECTIVE R187, `(.L_x_3023) ;  /* 0x00000000bb087348 */ /* 0x000fea0003c00000 */
[----:B------:R0:W1:Y:S02]  /*7970*/  SHFL.BFLY P0, R187, R234, R233, R188 ;  /* 0x0c0000e9eabb7389 */ /* 0x00006400000000bc */
[----:B01----:R-:W-:Y:S01]  /*7980*/  ENDCOLLECTIVE ;  /* 0x000000000000791b */ /* 0x003fe20003800000 */
.L_x_3023:
[----:B------:R-:W-:Y:S01]  /*7990*/  HFMA2.MMA R233, -RZ, RZ, 0, 9.5367431640625e-07 ;  /* 0x00000010ffe97435 */ /* 0x000fe200000001ff */
[----:B------:R-:W-:Y:S01]  /*79a0*/  MOV R234, R235 ;  /* 0x000000eb00ea7202 */ /* 0x000fe20000000f00 */
[----:B------:R-:W-:Y:S01]  /*79b0*/  FADD.FTZ R236, R236, R187 ;  /* 0x000000bbecec7221 */ /* 0x000fe20000010000 */
[----:B------:R-:W-:-:S08]  /*79c0*/  MOV R187, 0xffffffff ;  /* 0xffffffff00bb7802 */ /* 0x000fd00000000f00 */
[----:B------:R-:W-:Y:S05]  /*79d0*/  WARPSYNC.COLLECTIVE R187, `(.L_x_3024) ;  /* 0x00000000bb087348 */ /* 0x000fea0003c00000 */
[----:B------:R0:W1:Y:S02]  /*79e0*/  SHFL.BFLY P0, R187, R234, R233, R188 ;  /* 0x0c0000e9eabb7389 */ /* 0x00006400000000bc */
[----:B01----:R-:W-:Y:S01]  /*79f0*/  ENDCOLLECTIVE ;  /* 0x000000000000791b */ /* 0x003fe20003800000 */
.L_x_3024:
[----:B------:R-:W-:Y:S02]  /*7a00*/  MOV R234, R236 ;  /* 0x000000ec00ea7202 */ /* 0x000fe40000000f00 */
[----:B------:R-:W-:Y:S02]  /*7a10*/  MOV R237, R187 ;  /* 0x000000bb00ed7202 */ /* 0x000fe40000000f00 */
[----:B------:R-:W-:-:S07]  /*7a20*/  MOV R187, 0xffffffff ;  /* 0xffffffff00bb7802 */ /* 0x000fce0000000f00 */
[----:B------:R-:W-:Y:S05]  /*7a30*/  WARPSYNC.COLLECTIVE R187, `(.L_x_3025) ;  /* 0x00000000bb087348 */ /* 0x000fea0003c00000 */
[----:B------:R0:W1:Y:S02]  /*7a40*/  SHFL.BFLY P0, R187, R234, R233, R188 ;  /* 0x0c0000e9eabb7389 */ /* 0x00006400000000bc */
[----:B01----:R-:W-:Y:S01]  /*7a50*/  ENDCOLLECTIVE ;  /* 0x000000000000791b */ /* 0x003fe20003800000 */
.L_x_3025:
[----:B------:R-:W-:Y:S05]  /*7a60*/  BRA `(.L_x_3026) ;  /* 0xffffffb0000c7947 */ /* 0x000fea000383ffff */
.L_x_3027:
        /* <DEDUP_REMOVED lines=9> */
.L_x_16895:


//--------------------- .text._ZN10layer_norm13ln_bwd_kernelINS_13Kernel_traitsI6__halfS2_S2_S2_fjLj1280ELj1ELj4ELj1ELj16ENS_18Kernel_traits_baseILj1280ES2_S2_S2_S2_fjLj128EEEEELb1ELb1ELb0ELb0EEEvNS_9BwdParamsE --------------------------
	.section	.text._ZN10layer_norm13ln_bwd_kernelINS_13Kernel_traitsI6__halfS2_S2_S2_fjLj1280ELj1ELj4ELj1ELj16ENS_18Kernel_traits_baseILj1280ES2_S2_S2_S2_fjLj128EEEEELb1ELb1ELb0ELb0EEEvNS_9BwdParamsE,"ax",@progbits
	.align	128
        .global         _ZN10layer_norm13ln_bwd_kernelINS_13Kernel_traitsI6__halfS2_S2_S2_fjLj1280ELj1ELj4ELj1ELj16ENS_18Kernel_traits_baseILj1280ES2_S2_S2_S2_fjLj128EEEEELb1ELb1ELb0ELb0EEEvNS_9BwdParamsE
        .type           _ZN10layer_norm13ln_bwd_kernelINS_13Kernel_traitsI6__halfS2_S2_S2_fjLj1280ELj1ELj4ELj1ELj16ENS_18Kernel_traits_baseILj1280ES2_S2_S2_S2_fjLj128EEEEELb1ELb1ELb0ELb0EEEvNS_9BwdParamsE,@function
        .size           _ZN10layer_norm13ln_bwd_kernelINS_13Kernel_traitsI6__halfS2_S2_S2_fjLj1280ELj1ELj4ELj1ELj16ENS_18Kernel_traits_baseILj1280ES2_S2_S2_S2_fjLj128EEEEELb1ELb1ELb0ELb0EEEvNS_9BwdParamsE,(.L_x_16896 - _ZN10layer_norm13ln_bwd_kernelINS_13Kernel_traitsI6__halfS2_S2_S2_fjLj1280ELj1ELj4ELj1ELj16ENS_18Kernel_traits_baseILj1280ES2_S2_S2_S2_fjLj128EEEEELb1ELb1ELb0ELb0EEEvNS_9BwdParamsE)
        .other          _ZN10layer_norm13ln_bwd_kernelINS_13Kernel_traitsI6__halfS2_S2_S2_fjLj1280ELj1ELj4ELj1ELj16ENS_18Kernel_traits_baseILj1280ES2_S2_S2_S2_fjLj128EEEEELb1ELb1ELb0ELb0EEEvNS_9BwdParamsE,@"STO_CUDA_ENTRY STV_DEFAULT"
_ZN10layer_norm13ln_bwd_kernelINS_13Kernel_traitsI6__halfS2_S2_S2_fjLj1280ELj1ELj4ELj1ELj16ENS_18Kernel_traits_baseILj1280ES2_S2_S2_S2_fjLj128EEEEELb1ELb1ELb0ELb0EEEvNS_9BwdParamsE:
.text._ZN10layer_norm13ln_bwd_kernelINS_13Kernel_traitsI6__halfS2_S2_S2_fjLj1280ELj1ELj4ELj1ELj16ENS_18Kernel_traits_baseILj1280ES2_S2_S2_S2_fjLj128EEEEELb1ELb1ELb0ELb0EEEvNS_9BwdParamsE:
        /* <DEDUP_REMOVED lines=33> */
[----:B0-----:R-:W0:Y:S08]  /*0210*/  @P0 LDC.64 R38, c[0x0][0x260] ;  /* 0x00009800ff260b82 */ /* 0x001e300000000a00 */
[----:B------:R-:W4:Y:S01]  /*0220*/  @P0 LDC.64 R40, c[0x0][0x278] ;  /* 0x00009e00ff280b82 */ /* 0x000f220000000a00 */
[----:B-1----:R-:W-:-:S05]  /*0230*/  @P4 IMAD.WIDE.U32 R2, R59, 0x10, R2 ;  /* 0x000000103b024825 */ /* 0x002fca00078e0002 */
[----:B------:R1:W5:Y:S02]  /*0240*/  @P4 LDG.E.128 R152, desc[UR4][R2.64] ;  /* 0x0000000402984981 */ /* 0x000364000c1e1d00 */
[----:B------:R-:W2:Y:S01]  /*0250*/  @P1 LDC.64 R46, c[0x0][0x260] ;  /* 0x00009800ff2e1b82 */ /* 0x000ea20000000a00 */
[C---:B---3--:R-:W-:Y:S01]  /*0260*/  @P4 IMAD.WIDE.U32 R36, R59.reuse, 0x10, R36 ;  /* 0x000000103b244825 */ /* 0x048fe200078e0024 */
[----:B------:R-:W-:-:S06]  /*0270*/  @P4 LOP3.LUT R59, R59, 0x20, RZ, 0xfc, !PT ;  /* 0x000000203b3b4812 */ /* 0x000fcc00078efcff */
[----:B------:R-:W3:Y:S01]  /*0280*/  @P1 LDC.64 R48, c[0x0][0x278] ;  /* 0x00009e00ff301b82 */ /* 0x000ee20000000a00 */
[----:B-1----:R-:W1:Y:S01]  /*0290*/  S2R R3, SR_CTAID.X ;  /* 0x0000000000037919 */ /* 0x002e620000002500 */
[----:B0-----:R-:W-:-:S06]  /*02a0*/  @P0 IMAD.WIDE.U32 R42, R59, 0x10, R38 ;  /* 0x000000103b2a0825 */ /* 0x001fcc00078e0026 */
[----:B------:R-:W0:Y:S01]  /*02b0*/  @P2 LDC.64 R50, c[0x0][0x260] ;  /* 0x00009800ff322b82 */ /* 0x000e220000000a00 */
[C---:B----4-:R-:W-:Y:S01]  /*02c0*/  @P0 IMAD.WIDE.U32 R44, R59.reuse, 0x10, R40 ;  /* 0x000000103b2c0825 */ /* 0x050fe200078e0028 */
[----:B------:R-:W-:Y:S01]  /*02d0*/  @P0 IADD3 R59, R59, 0x20, RZ ;  /* 0x000000203b3b0810 */ /* 0x000fe20007ffe0ff */
[----:B------:R-:W-:Y:S05]  /*02e0*/  BSSY B0, `(.L_x_3028) ;  /* 0x0000658000007945 */ /* 0x000fea0003800000 */
[----:B------:R-:W4:Y:S01]  /*02f0*/  @P2 LDC.64 R52, c[0x0][0x278] ;  /* 0x00009e00ff342b82 */ /* 0x000f220000000a00 */
[----:B--2---:R-:W-:-:S07]  /*0300*/  @P1 IMAD.WIDE.U32 R46, R59, 0x10, R46 ;  /* 0x000000103b2e1825 */ /* 0x004fce00078e002e */
[----:B------:R-:W2:Y:S01]  /*0310*/  @P3 LDC.64 R54, c[0x0][0x260] ;  /* 0x00009800ff363b82 */ /* 0x000ea20000000a00 */
[C---:B---3--:R-:W-:Y:S01]  /*0320*/  @P1 IMAD.WIDE.U32 R48, R59.reuse, 0x10, R48 ;  /* 0x000000103b301825 */ /* 0x048fe200078e0030 */
[----:B------:R-:W-:Y:S01]  /*0330*/  @P1 IADD3 R59, R59, 0x20, RZ ;  /* 0x000000203b3b1810 */ /* 0x000fe20007ffe0ff */
[----:B------:R3:W5:Y:S05]  /*0340*/  @P4 LDG.E.128 R20, desc[UR4][R36.64] ;  /* 0x0000000424144981 */ /* 0x00076a000c1e1d00 */
[----:B------:R-:W3:Y:S01]  /*0350*/  @P3 LDC.64 R56, c[0x0][0x278] ;  /* 0x00009e00ff383b82 */ /* 0x000ee20000000a00 */
[----:B0-----:R-:W-:Y:S01]  /*0360*/  @P2 IMAD.WIDE.U32 R50, R59, 0x10, R50 ;  /* 0x000000103b322825 */ /* 0x001fe200078e0032 */
[----:B------:R-:W-:Y:S01]  /*0370*/  SHF.R.U32.HI R0, RZ, 0x5, R58 ;  /* 0x00000005ff007819 */ /* 0x000fe2000001163a */
[----:B------:R-:W5:Y:S01]  /*0380*/  @P0 LDG.E.128 R68, desc[UR4][R42.64] ;  /* 0x000000042a440981 */ /* 0x000f62000c1e1d00 */
[----:B------:R-:W-:-:S02]  /*0390*/  CS2R R60, SRZ ;  /* 0x00000000003c7805 */ /* 0x000fc4000001ff00 */
[----:B------:R-:W-:Y:S02]  /*03a0*/  CS2R R62, SRZ ;  /* 0x00000000003e7805 */ /* 0x000fe4000001ff00 */
[----:B------:R-:W-:Y:S01]  /*03b0*/  CS2R R64, SRZ ;  /* 0x0000000000407805 */ /* 0x000fe2000001ff00 */
[----:B------:R-:W5:Y:S01]  /*03c0*/  @P0 LDG.E.128 R16, desc[UR4][R44.64] ;  /* 0x000000042c100981 */ /* 0x000f62000c1e1d00 */
[C---:B----4-:R-:W-:Y:S01]  /*03d0*/  @P2 IMAD.WIDE.U32 R52, R59.reuse, 0x10, R52 ;  /* 0x000000103b342825 */ /* 0x050fe200078e0034 */
[----:B------:R-:W-:Y:S02]  /*03e0*/  @P2 IADD3 R59, R59, 0x20, RZ ;  /* 0x000000203b3b2810 */ /* 0x000fe40007ffe0ff */
[----:B-1----:R-:W-:Y:S01]  /*03f0*/  LEA R2, R3, R0, 0x2 ;  /* 0x0000000003027211 */ /* 0x002fe200078e10ff */
[----:B------:R-:W5:Y:S02]  /*0400*/  @P1 LDG.E.128 R32, desc[UR4][R46.64] ;  /* 0x000000042e201981 */ /* 0x000f64000c1e1d00 */
[----:B--2---:R-:W-:-:S02]  /*0410*/  @P3 IMAD.WIDE.U32 R38, R59, 0x10, R54 ;  /* 0x000000103b263825 */ /* 0x004fc400078e0036 */
[----:B------:R-:W5:Y:S04]  /*0420*/  @P1 LDG.E.128 R12, desc[UR4][R48.64] ;  /* 0x00000004300c1981 */ /* 0x000f68000c1e1d00 */
[----:B------:R0:W5:Y:S01]  /*0430*/  @P3 LDG.E.128 R24, desc[UR4][R38.64] ;  /* 0x0000000426183981 */ /* 0x000162000c1e1d00 */
[----:B---3--:R-:W-:-:S03]  /*0440*/  @P3 IMAD.WIDE.U32 R40, R59, 0x10, R56 ;  /* 0x000000103b283825 */ /* 0x008fc600078e0038 */
[----:B------:R1:W5:Y:S04]  /*0450*/  @P2 LDG.E.128 R28, desc[UR4][R50.64] ;  /* 0x00000004321c2981 */ /* 0x000368000c1e1d00 */
[----:B------:R2:W5:Y:S01]  /*0460*/  @P3 LDG.E.128 R4, desc[UR4][R40.64] ;  /* 0x0000000428043981 */ /* 0x000562000c1e1d00 */
[----:B------:R-:W-:Y:S02]  /*0470*/  ISETP.GE.AND P3, PT, R2, UR6, PT ;  /* 0x0000000602007c0c */ /* 0x000fe4000bf66270 */
[----:B------:R-:W-:Y:S02]  /*0480*/  CS2R R36, SRZ ;  /* 0x0000000000247805 */ /* 0x000fe4000001ff00 */
[----:B0-----:R-:W-:Y:S01]  /*0490*/  CS2R R38, SRZ ;  /* 0x0000000000267805 */ /* 0x001fe2000001ff00 */
[----:B------:R0:W5:Y:S01]  /*04a0*/  @P2 LDG.E.128 R8, desc[UR4][R52.64] ;  /* 0x0000000434082981 */ /* 0x000162000c1e1d00 */
[----:B------:R-:W-:-:S02]  /*04b0*/  CS2R R42, SRZ ;  /* 0x00000000002a7805 */ /* 0x000fc4000001ff00 */
[----:B------:R-:W-:Y:S02]  /*04c0*/  CS2R R44, SRZ ;  /* 0x00000000002c7805 */ /* 0x000fe4000001ff00 */
[----:B------:R-:W-:Y:S02]  /*04d0*/  CS2R R46, SRZ ;  /* 0x00000000002e7805 */ /* 0x000fe4000001ff00 */
[----:B------:R-:W-:Y:S02]  /*04e0*/  CS2R R48, SRZ ;  /* 0x0000000000307805 */ /* 0x000fe4000001ff00 */
[----:B-1----:R-:W-:Y:S02]  /*04f0*/  CS2R R50, SRZ ;  /* 0x0000000000327805 */ /* 0x002fe4000001ff00 */
[----:B--2---:R-:W-:Y:S02]  /*0500*/  CS2R R40, SRZ ;  /* 0x0000000000287805 */ /* 0x004fe4000001ff00 */
[----:B------:R-:W-:-:S02]  /*0510*/  CS2R R54, SRZ ;  /* 0x0000000000367805 */ /* 0x000fc4000001ff00 */
[----:B------:R-:W-:Y:S02]  /*0520*/  CS2R R56, SRZ ;  /* 0x0000000000387805 */ /* 0x000fe4000001ff00 */
[----:B------:R-:W-:Y:S02]  /*0530*/  CS2R R58, SRZ ;  /* 0x00000000003a7805 */ /* 0x000fe4000001ff00 */
        /* <DEDUP_REMOVED lines=51> */
[--C-:B------:R-:W-:Y:S01]  /*0870*/  HADD2.F32 R37, -RZ, R153.reuse.H0_H0 ;  /* 0x20000099ff257230 */ /* 0x100fe20000004100 */
[----:B------:R0:W-:Y:S02]  /*0880*/  STL [R1+0x148], R0 ;  /* 0x0001480001007387 */ /* 0x0001e40000100800 */
[----:B------:R-:W-:Y:S02]  /*0890*/  ISETP.NE.AND.EX P3, PT, RZ, UR7, PT, P3 ;  /* 0x00000007ff007c0c */ /* 0x000fe4000bf65330 */
        /* <DEDUP_REMOVED lines=29> */
[----:B------:R-:W-:Y:S01]  /*0a70*/  HADD2.F32 R32, -RZ, R32.H1_H1 ;  /* 0x30000020ff207230 */ /* 0x000fe20000004100 */
[----:B--2---:R-:W-:Y:S02]  /*0a80*/  HFMA2.MMA R37, -RZ, RZ, 0, 0 ;  /* 0x00000000ff257435 */ /* 0x004fe400000001ff */
        /* <DEDUP_REMOVED lines=104> */
[----:B-1----:R-:W-:-:S03]  /*1110*/  HADD2.F32 R3, -RZ, R11.H0_H0 ;  /* 0x2000000bff037230 */ /* 0x002fc60000004100 */
[----:B------:R0:W-:Y:S04]  /*1120*/  STL [R1+0x38], R0 ;  /* 0x0000380001007387 */ /* 0x0001e80000100800 */
[----:B------:R-:W-:Y:S04]  /*1130*/  STL [R1+0x34], R8 ;  /* 0x0000340801007387 */ /* 0x000fe80000100800 */
[----:B------:R1:W-:Y:S01]  /*1140*/  STL [R1+0x30], R3 ;  /* 0x0000300301007387 */ /* 0x0003e20000100800 */
[----:B0-----:R-:W-:-:S05]  /*1150*/  HADD2.F32 R0, -RZ, R11.H1_H1 ;  /* 0x3000000bff007230 */ /* 0x001fca0000004100 */
[----:B------:R0:W-:Y:S01]  /*1160*/  STL [R1+0x2c], R0 ;  /* 0x00002c0001007387 */ /* 0x0001e20000100800 */
[----:B-1----:R-:W-:-:S05]  /*1170*/  HADD2.F32 R3, -RZ, R4.H0_H0 ;  /* 0x20000004ff037230 */ /* 0x002fca0000004100 */
[----:B------:R1:W-:Y:S01]  /*1180*/  STL [R1+0x28], R3 ;  /* 0x0000280301007387 */ /* 0x0003e20000100800 */
[----:B0-----:R-:W-:Y:S02]  /*1190*/  HADD2.F32 R0, -RZ, R4.H1_H1 ;  /* 0x30000004ff007230 */ /* 0x001fe40000004100 */
[----:B------:R-:W-:-:S03]  /*11a0*/  HADD2.F32 R4, -RZ, R5.H0_H0 ;  /* 0x20000005ff047230 */ /* 0x000fc60000004100 */
        /* <DEDUP_REMOVED lines=12> */
.L_x_3051:
[----:B-1----:R-:W0:Y:S01]  /*1270*/  @P3 LDC.64 R4, c[0x0][0x270] ;  /* 0x00009c00ff043b82 */ /* 0x002e220000000a00 */
[----:B------:R-:W-:Y:S01]  /*1280*/  SHF.R.S32.HI R3, RZ, 0x1f, R2 ;  /* 0x0000001fff037819 */ /* 0x000fe20000011402 */
[----:B------:R-:W2:Y:S06]  /*1290*/  LDL R252, [R1+0x4] ;  /* 0x0000040001fc7983 */ /* 0x000eac0000100800 */
[----:B------:R-:W1:Y:S01]  /*12a0*/  LDC.64 R176, c[0x0][0x258] ;  /* 0x00009600ffb07b82 */ /* 0x000e620000000a00 */
        /* <DEDUP_REMOVED lines=11> */
[----:B0-----:R-:W-:-:S03]  /*1360*/  MOV R5, 0x3f800000 ;  /* 0x3f80000000057802 */ /* 0x001fc60000000f00 */
[----:B------:R0:W5:Y:S01]  /*1370*/  LDG.E R4, desc[UR4][R176.64] ;  /* 0x00000004b0047981 */ /* 0x000162000c1e1900 */
[----:B------:R-:W-:Y:S01]  /*1380*/  BSSY B1, `(.L_x_3030) ;  /* 0x000006d000017945 */ /* 0x000fe20003800000 */
[----:B------:R-:W-:Y:S02]  /*1390*/  MOV R216, RZ ;  /* 0x000000ff00d87202 */ /* 0x000fe40000000f00 */
[----:B------:R-:W-:Y:S02]  /*13a0*/  MOV R214, RZ ;  /* 0x000000ff00d67202 */ /* 0x000fe40000000f00 */
[----:B--2---:R-:W-:Y:S01]  /*13b0*/  ISETP.NE.AND P5, PT, R252, RZ, PT ;  /* 0x000000fffc00720c */ /* 0x004fe20003fa5270 */
[----:B---3--:R-:W-:Y:S02]  /*13c0*/  @P3 HADD2.F32 R5, -RZ, R3.H0_H0 ;  /* 0x20000003ff053230 */ /* 0x008fe40000004100 */
        /* <DEDUP_REMOVED lines=24> */
[----:B------:R-:W-:Y:S02]  /*1550*/  LEA.HI.X R27, R3, UR13, RZ, 0x3, P4 ;  /* 0x0000000d031b7c11 */ /* 0x000fe4000a0f1cff */
[----:B-1----:R-:W-:Y:S02]  /*1560*/  ISETP.NE.AND P4, PT, R243, RZ, PT ;  /* 0x000000fff300720c */ /* 0x002fe40003f85270 */
[----:B------:R-:W3:Y:S04]  /*1570*/  LDL R243, [R1+0x140] ;  /* 0x0001400001f37983 */ /* 0x000ee80000100800 */
[----:B------:R-:W5:Y:S01]  /*1580*/  LDG.E.64 R26, desc[UR4][R26.64] ;  /* 0x000000041a1a7981 */ /* 0x000f62000c1e1b00 */
[--C-:B----4-:R-:W-:Y:S02]  /*1590*/  HADD2.F32 R196, -RZ, R181.reuse.H0_H0 ;  /* 0x200000b5ffc47230 */ /* 0x110fe40000004100 */
[----:B------:R-:W-:-:S02]  /*15a0*/  HADD2.F32 R195, -RZ, R181.H1_H1 ;  /* 0x300000b5ffc37230 */ /* 0x000fc40000004100 */
[----:B------:R-:W4:Y:S01]  /*15b0*/  LDL R181, [R1+0x130] ;  /* 0x0001300001b57983 */ /* 0x000f220000100800 */
[--C-:B------:R-:W-:Y:S02]  /*15c0*/  HADD2.F32 R0, -RZ, R180.reuse.H0_H0 ;  /* 0x200000b4ff007230 */ /* 0x100fe40000004100 */
[----:B------:R-:W-:Y:S02]  /*15d0*/  HADD2.F32 R197, -RZ, R180.H1_H1 ;  /* 0x300000b4ffc57230 */ /* 0x000fe40000004100 */
[----:B------:R-:W4:Y:S01]  /*15e0*/  LDL R180, [R1+0x12c] ;  /* 0x00012c0001b47983 */ /* 0x000f220000100800 */
[----:B-----5:R-:W-:-:S05]  /*15f0*/  FSEL R244, R213, RZ, !P4 ;  /* 0x000000ffd5f47208 */ /* 0x020fca0006000000 */
[C---:B------:R-:W-:Y:S01]  /*1600*/  FADD.FTZ R0, -R244.reuse, R0 ;  /* 0x00000000f4007221 */ /* 0x040fe20000010100 */
[C---:B------:R-:W-:Y:S01]  /*1610*/  FADD.FTZ R197, -R244.reuse, R197 ;  /* 0x000000c5f4c57221 */ /* 0x040fe20000010100 */
[----:B------:R-:W-:Y:S02]  /*1620*/  FADD.FTZ R195, -R244, R195 ;  /* 0x000000c3f4c37221 */ /* 0x000fe40000010100 */
[----:B------:R-:W-:Y:S01]  /*1630*/  FMUL.FTZ R0, R4, R0 ;  /* 0x0000000004007220 */ /* 0x000fe20000410000 */
[--C-:B--2---:R-:W-:Y:S02]  /*1640*/  HADD2.F32 R6, -RZ, R176.reuse.H0_H0 ;  /* 0x200000b0ff067230 */ /* 0x104fe40000004100 */
[----:B------:R-:W-:Y:S02]  /*1650*/  HADD2.F32 R249, -RZ, R177.H0_H0 ;  /* 0x200000b1fff97230 */ /* 0x000fe40000004100 */
[----:B------:R-:W-:Y:S01]  /*1660*/  FADD.FTZ R196, -R244, R196 ;  /* 0x000000c4f4c47221 */ /* 0x000fe20000010100 */
[----:B------:R-:W-:-:S02]  /*1670*/  HADD2.F32 R176, -RZ, R176.H1_H1 ;  /* 0x300000b0ffb07230 */ /* 0x000fc40000004100 */
[----:B------:R-:W-:Y:S01]  /*1680*/  FADD.FTZ R76, R76, R6 ;  /* 0x000000064c4c7221 */ /* 0x000fe20000010000 */
[----:B------:R-:W-:Y:S02]  /*1690*/  HADD2.F32 R177, -RZ, R177.H1_H1 ;  /* 0x300000b1ffb17230 */ /* 0x000fe40000004100 */
[----:B------:R-:W-:Y:S01]  /*16a0*/  FMUL.FTZ R197, R4, R197 ;  /* 0x000000c504c57220 */ /* 0x000fe20000410000 */
[-C--:B------:R-:W-:Y:S01]  /*16b0*/  FFMA.FTZ R36, R0, R6.reuse, R36 ;  /* 0x0000000600247223 */ /* 0x080fe20000010024 */
[----:B------:R-:W-:Y:S01]  /*16c0*/  FMUL.FTZ R195, R4, R195 ;  /* 0x000000c304c37220 */ /* 0x000fe20000410000 */
[----:B------:R-:W-:Y:S01]  /*16d0*/  FMUL.FTZ R6, R248, R6 ;  /* 0x00000006f8067220 */ /* 0x000fe20000410000 */
[----:B------:R-:W-:Y:S02]  /*16e0*/  HADD2.F32 R194, -RZ, R182.H0_H0 ;  /* 0x200000b6ffc27230 */ /* 0x000fe40000004100 */
[----:B------:R-:W-:Y:S01]  /*16f0*/  FADD.FTZ R77, R77, R176 ;  /* 0x000000b04d4d7221 */ /* 0x000fe20000010000 */
[----:B------:R-:W-:Y:S01]  /*1700*/  FMUL.FTZ R196, R4, R196 ;  /* 0x000000c404c47220 */ /* 0x000fe20000410000 */
[-C--:B------:R-:W-:Y:S01]  /*1710*/  FFMA.FTZ R37, R197, R176.reuse, R37 ;  /* 0x000000b0c5257223 */ /* 0x080fe20000010025 */
[----:B---3--:R-:W-:Y:S01]  /*1720*/  FMUL.FTZ R250, R246, R176 ;  /* 0x000000b0f6fa7220 */ /* 0x008fe20000410000 */
[----:B------:R-:W-:Y:S01]  /*1730*/  FADD.FTZ R79, R79, R177 ;  /* 0x000000b14f4f7221 */ /* 0x000fe20000010000 */
[-C--:B------:R-:W-:Y:S01]  /*1740*/  FFMA.FTZ R39, R195, R177.reuse, R39 ;  /* 0x000000b1c3277223 */ /* 0x080fe20000010027 */
[----:B------:R-:W-:Y:S01]  /*1750*/  FMUL.FTZ R248, R216, R177 ;  /* 0x000000b1d8f87220 */ /* 0x000fe20000410000 */
        /* <DEDUP_REMOVED lines=40> */
[----:B------:R-:W-:Y:S01]  /*19e0*/  IADD3 R215, R3, 0x20, RZ ;  /* 0x0000002003d77810 */ /* 0x000fe20007ffe0ff */
[----:B----4-:R-:W-:-:S04]  /*19f0*/  FMUL.FTZ R245, R181, R245 ;  /* 0x000000f5b5f57220 */ /* 0x010fc80000410000 */
[----:B------:R-:W-:Y:S01]  /*1a00*/  FADD.FTZ R177, R177, R245 ;  /* 0x000000f5b1b17221 */ /* 0x000fe20000010000 */
[----:B------:R-:W-:Y:S01]  /*1a10*/  FMUL.FTZ R243, R180, R179 ;  /* 0x000000b3b4f37220 */ /* 0x000fe20000410000 */
[----:B------:R-:W-:-:S03]  /*1a20*/  FFMA.FTZ R176, R192, R245, R176 ;  /* 0x000000f5c0b07223 */ /* 0x000fc600000100b0 */
[----:B------:R-:W-:Y:S01]  /*1a30*/  FADD.FTZ R216, R177, R243 ;  /* 0x000000f3b1d87221 */ /* 0x000fe20000010000 */
[----:B------:R-:W-:-:S07]  /*1a40*/  FFMA.FTZ R214, R244, R243, R176 ;  /* 0x000000f3f4d67223 */ /* 0x000fce00000100b0 */
.L_x_3031:
[----:B------:R-:W-:Y:S05]  /*1a50*/  BSYNC B1 ;  /* 0x0000000000017941 */ /* 0x000fea0003800000 */
.L_x_3030:
        /* <DEDUP_REMOVED lines=23> */
[--C-:B----4-:R-:W-:Y:S02]  /*1bd0*/  HADD2.F32 R201, -RZ, R176.reuse.H0_H0 ;  /* 0x200000b0ffc97230 */ /* 0x110fe40000004100 */
[----:B------:R-:W-:-:S02]  /*1be0*/  HADD2.F32 R191, -RZ, R176.H1_H1 ;  /* 0x300000b0ffbf7230 */ /* 0x000fc40000004100 */
[--C-:B------:R-:W-:Y:S02]  /*1bf0*/  HADD2.F32 R190, -RZ, R177.reuse.H0_H0 ;  /* 0x200000b1ffbe7230 */ /* 0x100fe40000004100 */
[----:B------:R-:W-:Y:S02]  /*1c00*/  HADD2.F32 R189, -RZ, R177.H1_H1 ;  /* 0x300000b1ffbd7230 */ /* 0x000fe40000004100 */
[--C-:B------:R-:W-:Y:S02]  /*1c10*/  HADD2.F32 R7, -RZ, R178.reuse.H0_H0 ;  /* 0x200000b2ff077230 */ /* 0x100fe40000004100 */
[----:B0-----:R-:W-:Y:S02]  /*1c20*/  HADD2.F32 R8, -RZ, R178.H1_H1 ;  /* 0x300000b2ff087230 */ /* 0x001fe40000004100 */
[--C-:B------:R-:W-:Y:S02]  /*1c30*/  HADD2.F32 R9, -RZ, R179.reuse.H0_H0 ;  /* 0x200000b3ff097230 */ /* 0x100fe40000004100 */
[----:B------:R-:W-:Y:S01]  /*1c40*/  FADD.FTZ R201, -R235, R201 ;  /* 0x000000c9ebc97221 */ /* 0x000fe20000010100 */
[----:B------:R-:W-:-:S02]  /*1c50*/  HADD2.F32 R179, -RZ, R179.H1_H1 ;  /* 0x300000b3ffb37230 */ /* 0x000fc40000004100 */
        /* <DEDUP_REMOVED lines=8> */
[----:B------:R-:W4:Y:S04]  /*1ce0*/  LDL R179, [R1+0x118] ;  /* 0x0001180001b37983 */ /* 0x000f280000100800 */
[----:B------:R-:W4:Y:S04]  /*1cf0*/  LDL R177, [R1+0x110] ;  /* 0x0001100001b17983 */ /* 0x000f280000100800 */
[----:B------:R-:W4:Y:S01]  /*1d00*/  LDL R176, [R1+0x10c] ;  /* 0x00010c0001b07983 */ /* 0x000f220000100800 */
[----:B--2---:R-:W-:-:S02]  /*1d10*/  HADD2.F32 R242, -RZ, R180.H0_H0 ;  /* 0x200000b4fff27230 */ /* 0x004fc40000004100 */
        /* <DEDUP_REMOVED lines=8> */
[----:B---3--:R-:W-:Y:S01]  /*1da0*/  FMUL.FTZ R241, R239, R180 ;  /* 0x000000b4eff17220 */ /* 0x008fe20000410000 */
[----:B------:R-:W-:Y:S01]  /*1db0*/  FADD.FTZ R216, R216, R242 ;  /* 0x000000f2d8d87221 */ /* 0x000fe20000010000 */
[----:B------:R-:W-:Y:S01]  /*1dc0*/  FFMA.FTZ R214, R201, R242, R214 ;  /* 0x000000f2c9d67223 */ /* 0x000fe200000100d6 */
[----:B------:R-:W-:-:S02]  /*1dd0*/  HADD2.F32 R181, -RZ, R181.H1_H1 ;  /* 0x300000b5ffb57230 */ /* 0x000fc40000004100 */
[----:B------:R-:W-:Y:S01]  /*1de0*/  FADD.FTZ R86, R86, R240 ;  /* 0x000000f056567221 */ /* 0x000fe20000010000 */
[-C--:B------:R-:W-:Y:S01]  /*1df0*/  FFMA.FTZ R46, R190, R240.reuse, R46 ;  /* 0x000000f0be2e7223 */ /* 0x080fe2000001002e */
[----:B------:R-:W-:Y:S01]  /*1e00*/  FMUL.FTZ R240, R237, R240 ;  /* 0x000000f0edf07220 */ /* 0x000fe20000410000 */
        /* <DEDUP_REMOVED lines=28> */
[----:B------:R-:W-:Y:S01]  /*1fd0*/  IADD3 R215, R215, 0x20, RZ ;  /* 0x00000020d7d77810 */ /* 0x000fe20007ffe0ff */
[----:B----4-:R-:W-:Y:S01]  /*1fe0*/  FMUL.FTZ R237, R178, R182 ;  /* 0x000000b6b2ed7220 */ /* 0x010fe20000410000 */
        /* <DEDUP_REMOVED lines=11> */
.L_x_3033:
[----:B------:R-:W-:Y:S05]  /*20a0*/  BSYNC B1 ;  /* 0x0000000000017941 */ /* 0x000fea0003800000 */
.L_x_3032:
        /* <DEDUP_REMOVED lines=11> */
[----:B------:R-:W2:Y:S04]  /*2160*/  LDG.E.128 R12, desc[UR4][R12.64] ;  /* 0x000000040c0c7981 */ /* 0x000ea8000c1e1d00 */
[----:B------:R-:W4:Y:S01]  /*2170*/  LDL R183, [R1+0xfc] ;  /* 0x0000fc0001b77983 */ /* 0x000f220000100800 */
[----:B0-----:R-:W-:-:S05]  /*2180*/  IMAD.WIDE.U32 R176, R215, 0x10, R176 ;  /* 0x00000010d7b07825 */ /* 0x001fca00078e00b0 */
        /* <DEDUP_REMOVED lines=9> */
[----:B--2---:R-:W-:-:S05]  /*2220*/  HADD2.F32 R200, -RZ, R12.H0_H0 ;  /* 0x2000000cffc87230 */ /* 0x004fca0000004100 */
[----:B------:R-:W-:Y:S01]  /*2230*/  FADD.FTZ R200, -R212, R200 ;  /* 0x000000c8d4c87221 */ /* 0x000fe20000010100 */
[----:B0-----:R-:W-:Y:S02]  /*2240*/  HADD2.F32 R10, -RZ, R12.H1_H1 ;  /* 0x3000000cff0a7230 */ /* 0x001fe40000004100 */
[--C-:B------:R-:W-:Y:S02]  /*2250*/  HADD2.F32 R11, -RZ, R13.reuse.H0_H0 ;  /* 0x2000000dff0b7230 */ /* 0x100fe40000004100 */
[----:B------:R-:W-:Y:S01]  /*2260*/  FMUL.FTZ R200, R4, R200 ;  /* 0x000000c804c87220 */ /* 0x000fe20000410000 */
[----:B------:R-:W-:Y:S02]  /*2270*/  HADD2.F32 R12, -RZ, R13.H1_H1 ;  /* 0x3000000dff0c7230 */ /* 0x000fe40000004100 */
[----:B------:R-:W-:Y:S02]  /*2280*/  HADD2.F32 R13, -RZ, R14.H0_H0 ;  /* 0x2000000eff0d7230 */ /* 0x000fe40000004100 */
[----:B---3--:R-:W-:-:S02]  /*2290*/  HADD2.F32 R233, -RZ, R176.H0_H0 ;  /* 0x200000b0ffe97230 */ /* 0x008fc40000004100 */
[----:B------:R-:W-:Y:S02]  /*22a0*/  HADD2.F32 R14, -RZ, R14.H1_H1 ;  /* 0x3000000eff0e7230 */ /* 0x000fe40000004100 */
[--C-:B------:R-:W-:Y:S02]  /*22b0*/  HADD2.F32 R180, -RZ, R15.reuse.H0_H0 ;  /* 0x2000000fffb47230 */ /* 0x100fe40000004100 */
[----:B------:R-:W-:Y:S01]  /*22c0*/  FADD.FTZ R92, R92, R233 ;  /* 0x000000e95c5c7221 */ /* 0x000fe20000010000 */
[----:B------:R-:W-:Y:S02]  /*22d0*/  HADD2.F32 R181, -RZ, R15.H1_H1 ;  /* 0x3000000fffb57230 */ /* 0x000fe40000004100 */
[-C--:B------:R-:W-:Y:S01]  /*22e0*/  FFMA.FTZ R52, R200, R233.reuse, R52 ;  /* 0x000000e9c8347223 */ /* 0x080fe20000010034 */
[----:B------:R-:W-:Y:S02]  /*22f0*/  FMUL.FTZ R233, R182, R233 ;  /* 0x000000e9b6e97220 */ /* 0x000fe40000410000 */
[----:B------:R-:W2:Y:S01]  /*2300*/  LDL R182, [R1+0xf8] ;  /* 0x0000f80001b67983 */ /* 0x000ea20000100800 */
[C---:B------:R-:W-:Y:S01]  /*2310*/  FADD.FTZ R10, -R212.reuse, R10 ;  /* 0x0000000ad40a7221 */ /* 0x040fe20000010100 */
[C---:B------:R-:W-:Y:S01]  /*2320*/  FADD.FTZ R11, -R212.reuse, R11 ;  /* 0x0000000bd40b7221 */ /* 0x040fe20000010100 */
[C---:B------:R-:W-:Y:S01]  /*2330*/  FADD.FTZ R12, -R212.reuse, R12 ;  /* 0x0000000cd40c7221 */ /* 0x040fe20000010100 */
[C---:B------:R-:W-:Y:S01]  /*2340*/  FADD.FTZ R13, -R212.reuse, R13 ;  /* 0x0000000dd40d7221 */ /* 0x040fe20000010100 */
[C---:B------:R-:W-:Y:S01]  /*2350*/  FADD.FTZ R14, -R212.reuse, R14 ;  /* 0x0000000ed40e7221 */ /* 0x040fe20000010100 */
[C---:B------:R-:W-:Y:S01]  /*2360*/  FADD.FTZ R15, -R212.reuse, R180 ;  /* 0x000000b4d40f7221 */ /* 0x040fe20000010100 */
[----:B------:R-:W-:Y:S01]  /*2370*/  FADD.FTZ R212, -R212, R181 ;  /* 0x000000b5d4d47221 */ /* 0x000fe20000010100 */
[----:B------:R-:W-:Y:S01]  /*2380*/  HADD2.F32 R176, -RZ, R176.H1_H1 ;  /* 0x300000b0ffb07230 */ /* 0x000fe20000004100 */
[----:B------:R-:W3:Y:S01]  /*2390*/  LDL R181, [R1+0xf4] ;  /* 0x0000f40001b57983 */ /* 0x000ee20000100800 */
[----:B------:R-:W-:-:S03]  /*23a0*/  FMUL.FTZ R10, R4, R10 ;  /* 0x0000000a040a7220 */ /* 0x000fc60000410000 */
[----:B------:R-:W3:Y:S01]  /*23b0*/  LDL R180, [R1+0xf0] ;  /* 0x0000f00001b47983 */ /* 0x000ee20000100800 */
[----:B------:R-:W-:Y:S01]  /*23c0*/  FADD.FTZ R93, R93, R176 ;  /* 0x000000b05d5d7221 */ /* 0x000fe20000010000 */
[-C--:B------:R-:W-:Y:S01]  /*23d0*/  FFMA.FTZ R53, R10, R176.reuse, R53 ;  /* 0x000000b00a357223 */ /* 0x080fe20000010035 */
[----:B------:R-:W-:Y:S02]  /*23e0*/  FMUL.FTZ R232, R228, R176 ;  /* 0x000000b0e4e87220 */ /* 0x000fe40000410000 */
[----:B------:R-:W3:Y:S01]  /*23f0*/  LDL R176, [R1+0xec] ;  /* 0x0000ec0001b07983 */ /* 0x000ee20000100800 */
[--C-:B------:R-:W-:Y:S02]  /*2400*/  HADD2.F32 R231, -RZ, R177.reuse.H0_H0 ;  /* 0x200000b1ffe77230 */ /* 0x100fe40000004100 */
        /* <DEDUP_REMOVED lines=37> */
[----:B---3--:R-:W-:Y:S01]  /*2660*/  FMUL.FTZ R228, R181, R178 ;  /* 0x000000b2b5e47220 */ /* 0x008fe20000410000 */
        /* <DEDUP_REMOVED lines=8> */
.L_x_3035:
[----:B------:R-:W-:Y:S05]  /*26f0*/  BSYNC B1 ;  /* 0x0000000000017941 */ /* 0x000fea0003800000 */
.L_x_3034:
        /* <DEDUP_REMOVED lines=23> */
[--C-:B--2---:R-:W-:Y:S02]  /*2870*/  HADD2.F32 R182, -RZ, R17.reuse.H0_H0 ;  /* 0x20000011ffb67230 */ /* 0x104fe40000004100 */
[----:B------:R-:W-:Y:S02]  /*2880*/  HADD2.F32 R199, -RZ, R16.H0_H0 ;  /* 0x20000010ffc77230 */ /* 0x000fe40000004100 */
[----:B0-----:R-:W-:Y:S02]  /*2890*/  HADD2.F32 R20, -RZ, R18.H0_H0 ;  /* 0x20000012ff147230 */ /* 0x001fe40000004100 */
[----:B------:R-:W-:Y:S02]  /*28a0*/  HADD2.F32 R16, -RZ, R16.H1_H1 ;  /* 0x30000010ff107230 */ /* 0x000fe40000004100 */
[----:B------:R-:W-:-:S02]  /*28b0*/  HADD2.F32 R183, -RZ, R17.H1_H1 ;  /* 0x30000011ffb77230 */ /* 0x000fc40000004100 */
[C---:B------:R-:W-:Y:S01]  /*28c0*/  FADD.FTZ R17, -R209.reuse, R182 ;  /* 0x000000b6d1117221 */ /* 0x040fe20000010100 */
[----:B------:R-:W-:Y:S01]  /*28d0*/  HADD2.F32 R181, -RZ, R18.H1_H1 ;  /* 0x30000012ffb57230 */ /* 0x000fe20000004100 */
[----:B------:R-:W2:Y:S01]  /*28e0*/  LDL R182, [R1+0xd8] ;  /* 0x0000d80001b67983 */ /* 0x000ea20000100800 */
[--C-:B------:R-:W-:Y:S02]  /*28f0*/  HADD2.F32 R21, -RZ, R19.reuse.H0_H0 ;  /* 0x20000013ff157230 */ /* 0x100fe40000004100 */
[C---:B------:R-:W-:Y:S01]  /*2900*/  FADD.FTZ R199, -R209.reuse, R199 ;  /* 0x000000c7d1c77221 */ /* 0x040fe20000010100 */
[----:B------:R-:W-:Y:S02]  /*2910*/  HADD2.F32 R180, -RZ, R19.H1_H1 ;  /* 0x30000013ffb47230 */ /* 0x000fe40000004100 */
[C---:B------:R-:W-:Y:S01]  /*2920*/  FADD.FTZ R19, -R209.reuse, R20 ;  /* 0x00000014d1137221 */ /* 0x040fe20000010100 */
[C---:B------:R-:W-:Y:S01]  /*2930*/  FADD.FTZ R16, -R209.reuse, R16 ;  /* 0x00000010d1107221 */ /* 0x040fe20000010100 */
[C---:B------:R-:W-:Y:S01]  /*2940*/  FADD.FTZ R20, -R209.reuse, R181 ;  /* 0x000000b5d1147221 */ /* 0x040fe20000010100 */
[--C-:B---3--:R-:W-:Y:S01]  /*2950*/  HADD2.F32 R225, -RZ, R176.reuse.H0_H0 ;  /* 0x200000b0ffe17230 */ /* 0x108fe20000004100 */
[----:B------:R-:W3:Y:S01]  /*2960*/  LDL R181, [R1+0xd4] ;  /* 0x0000d40001b57983 */ /* 0x000ee20000100800 */
[----:B------:R-:W-:Y:S01]  /*2970*/  FMUL.FTZ R199, R4, R199 ;  /* 0x000000c704c77220 */ /* 0x000fe20000410000 */
[C---:B------:R-:W-:Y:S01]  /*2980*/  FADD.FTZ R18, -R209.reuse, R183 ;  /* 0x000000b7d1127221 */ /* 0x040fe20000010100 */
[----:B------:R-:W-:Y:S01]  /*2990*/  FADD.FTZ R21, -R209, R21 ;  /* 0x00000015d1157221 */ /* 0x000fe20000010100 */
[----:B------:R-:W-:-:S02]  /*29a0*/  HADD2.F32 R176, -RZ, R176.H1_H1 ;  /* 0x300000b0ffb07230 */ /* 0x000fc40000004100 */
[----:B------:R-:W-:Y:S01]  /*29b0*/  FADD.FTZ R209, -R209, R180 ;  /* 0x000000b4d1d17221 */ /* 0x000fe20000010100 */
[----:B------:R-:W-:Y:S01]  /*29c0*/  FMUL.FTZ R16, R4, R16 ;  /* 0x0000001004107220 */ /* 0x000fe20000410000 */
[----:B------:R-:W3:Y:S01]  /*29d0*/  LDL R180, [R1+0xd0] ;  /* 0x0000d00001b47983 */ /* 0x000ee20000100800 */
[----:B------:R-:W-:Y:S01]  /*29e0*/  FADD.FTZ R100, R100, R225 ;  /* 0x000000e164647221 */ /* 0x000fe20000010000 */
[-C--:B------:R-:W-:Y:S01]  /*29f0*/  FFMA.FTZ R60, R199, R225.reuse, R60 ;  /* 0x000000e1c73c7223 */ /* 0x080fe2000001003c */
[----:B------:R-:W-:Y:S01]  /*2a00*/  FMUL.FTZ R225, R224, R225 ;  /* 0x000000e1e0e17220 */ /* 0x000fe20000410000 */
[----:B------:R-:W-:Y:S01]  /*2a10*/  FADD.FTZ R101, R101, R176 ;  /* 0x000000b065657221 */ /* 0x000fe20000010000 */
[-C--:B------:R-:W-:Y:S01]  /*2a20*/  FFMA.FTZ R61, R16, R176.reuse, R61 ;  /* 0x000000b0103d7223 */ /* 0x080fe2000001003d */
[----:B------:R-:W-:Y:S02]  /*2a30*/  FMUL.FTZ R224, R219, R176 ;  /* 0x000000b0dbe07220 */ /* 0x000fe40000410000 */
[----:B------:R-:W3:Y:S01]  /*2a40*/  LDL R176, [R1+0xcc] ;  /* 0x0000cc0001b07983 */ /* 0x000ee20000100800 */
[----:B------:R-:W-:-:S02]  /*2a50*/  HADD2.F32 R221, -RZ, R177.H0_H0 ;  /* 0x200000b1ffdd7230 */ /* 0x000fc40000004100 */
[----:B------:R-:W-:Y:S01]  /*2a60*/  FMUL.FTZ R17, R4, R17 ;  /* 0x0000001104117220 */ /* 0x000fe20000410000 */
[----:B------:R-:W-:Y:S01]  /*2a70*/  FADD.FTZ R216, R216, R225 ;  /* 0x000000e1d8d87221 */ /* 0x000fe20000010000 */
[----:B------:R-:W-:Y:S01]  /*2a80*/  FFMA.FTZ R214, R199, R225, R214 ;  /* 0x000000e1c7d67223 */ /* 0x000fe200000100d6 */
[----:B------:R-:W-:Y:S02]  /*2a90*/  HADD2.F32 R177, -RZ, R177.H1_H1 ;  /* 0x300000b1ffb17230 */ /* 0x000fe40000004100 */
[----:B------:R-:W-:Y:S01]  /*2aa0*/  FADD.FTZ R102, R102, R221 ;  /* 0x000000dd66667221 */ /* 0x000fe20000010000 */
        /* <DEDUP_REMOVED lines=13> */
[----:B------:R-:W-:Y:S01]  /*2b80*/  FADD.FTZ R216, R216, R219 ;  /* 0x000000dbd8d87221 */ /* 0x000fe20000010000 */
[----:B------:R-:W-:Y:S01]  /*2b90*/  FFMA.FTZ R214, R18, R219, R214 ;  /* 0x000000db12d67223 */ /* 0x000fe200000100d6 */
[----:B------:R-:W-:-:S02]  /*2ba0*/  HADD2.F32 R210, -RZ, R179.H0_H0 ;  /* 0x200000b3ffd27230 */ /* 0x000fc40000004100 */
        /* <DEDUP_REMOVED lines=21> */
[----:B------:R-:W-:Y:S01]  /*2d00*/  FFMA.FTZ R214, R21, R210, R214 ;  /* 0x000000d215d67223 */ /* 0x000fe200000100d6 */
[----:B------:R-:W-:-:S04]  /*2d10*/  FMUL.FTZ R208, R176, R179 ;  /* 0x000000b3b0d07220 */ /* 0x000fc80000410000 */
[----:B------:R-:W-:Y:S01]  /*2d20*/  FADD.FTZ R216, R216, R208 ;  /* 0x000000d0d8d87221 */ /* 0x000fe20000010000 */
[----:B------:R-:W-:-:S07]  /*2d30*/  FFMA.FTZ R214, R209, R208, R214 ;  /* 0x000000d0d1d67223 */ /* 0x000fce00000100d6 */
.L_x_3037:
[----:B------:R-:W-:Y:S05]  /*2d40*/  BSYNC B1 ;  /* 0x0000000000017941 */ /* 0x000fea0003800000 */
.L_x_3036:
        /* <DEDUP_REMOVED lines=8> */
[----:B------:R-:W4:Y:S04]  /*2dd0*/  LDL R206, [R1+0xb8] ;  /* 0x0000b80001ce7983 */ /* 0x000f280000100800 */
[----:B------:R-:W4:Y:S01]  /*2de0*/  LDL R202, [R1+0xb4] ;  /* 0x0000b40001ca7983 */ /* 0x000f220000100800 */
[----:B0-----:R-:W-:-:S04]  /*2df0*/  ISETP.NE.AND P4, PT, R176, RZ, PT ;  /* 0x000000ffb000720c */ /* 0x001fc80003f85270 */
[----:B-----5:R-:W-:Y:S02]  /*2e00*/  FSEL R203, R213, RZ, !P4 ;  /* 0x000000ffd5cb7208 */ /* 0x020fe40006000000 */
[C---:B------:R-:W-:Y:S01]  /*2e10*/  LEA R176, P4, R215.reuse, UR10, 0x4 ;  /* 0x0000000ad7b07c11 */ /* 0x040fe2000f8820ff */
[----:B------:R-:W3:Y:S03]  /*2e20*/  LDL R213, [R1+0xc0] ;  /* 0x0000c00001d57983 */ /* 0x000ee60000100800 */
[----:B------:R-:W-:-:S06]  /*2e30*/  LEA.HI.X R177, R215, UR11, RZ, 0x4, P4 ;  /* 0x0000000bd7b17c11 */ /* 0x000fcc000a0f24ff */
[----:B------:R-:W2:Y:S01]  /*2e40*/  LDG.E.128 R176, desc[UR4][R176.64] ;  /* 0x00000004b0b07981 */ /* 0x000ea2000c1e1d00 */
[----:B------:R-:W-:-:S04]  /*2e50*/  ISETP.NE.U32.AND P4, PT, RZ, UR8, PT ;  /* 0x00000008ff007c0c */ /* 0x000fc8000bf85070 */
[----:B------:R-:W-:Y:S01]  /*2e60*/  ISETP.NE.AND.EX P4, PT, RZ, UR9, PT, P4 ;  /* 0x00000009ff007c0c */ /* 0x000fe2000bf85340 */
[----:B-1----:R-:W-:-:S06]  /*2e70*/  IMAD.WIDE.U32 R180, R215, 0x10, R180 ;  /* 0x00000010d7b47825 */ /* 0x002fcc00078e00b4 */
[----:B------:R-:W4:Y:S06]  /*2e80*/  LDG.E.128 R180, desc[UR4][R180.64] ;  /* 0x00000004b4b47981 */ /* 0x000f2c000c1e1d00 */
[----:B------:R-:W-:-:S04]  /*2e90*/  @P4 LEA R22, P5, R215, UR8, 0x4 ;  /* 0x00000008d7164c11 */ /* 0x000fc8000f8a20ff */
[----:B------:R-:W-:-:S05]  /*2ea0*/  @P4 LEA.HI.X R23, R215, UR9, RZ, 0x4, P5 ;  /* 0x00000009d7174c11 */ /* 0x000fca000a8f24ff */
[----:B------:R2:W5:Y:S01]  /*2eb0*/  @P4 LDG.E.128 R32, desc[UR4][R22.64] ;  /* 0x0000000416204981 */ /* 0x000562000c1e1d00 */
[----:B------:R-:W-:-:S04]  /*2ec0*/  LEA R184, P4, R215, UR12, 0x3 ;  /* 0x0000000cd7b87c11 */ /* 0x000fc8000f8818ff */
[----:B------:R-:W-:Y:S02]  /*2ed0*/  LEA.HI.X R185, R215, UR13, RZ, 0x3, P4 ;  /* 0x0000000dd7b97c11 */ /* 0x000fe4000a0f1cff */
[----:B------:R-:W3:Y:S04]  /*2ee0*/  LDL R215, [R1+0xc8] ;  /* 0x0000c80001d77983 */ /* 0x000ee80000100800 */
[----:B------:R-:W5:Y:S01]  /*2ef0*/  LDG.E.64 R184, desc[UR4][R184.64] ;  /* 0x00000004b8b87981 */ /* 0x000f62000c1e1b00 */
[--C-:B--2---:R-:W-:Y:S02]  /*2f00*/  HADD2.F32 R23, -RZ, R177.reuse.H0_H0 ;  /* 0x200000b1ff177230 */ /* 0x104fe40000004100 */
[----:B------:R-:W-:Y:S02]  /*2f10*/  HADD2.F32 R186, -RZ, R177.H1_H1 ;  /* 0x300000b1ffba7230 */ /* 0x000fe40000004100 */
[----:B------:R-:W2:Y:S01]  /*2f20*/  LDL R177, [R1+0xb0] ;  /* 0x0000b00001b17983 */ /* 0x000ea20000100800 */
[----:B------:R-:W-:-:S02]  /*2f30*/  HADD2.F32 R198, -RZ, R176.H0_H0 ;  /* 0x200000b0ffc67230 */ /* 0x000fc40000004100 */
[----:B------:R-:W-:Y:S02]  /*2f40*/  HADD2.F32 R22, -RZ, R176.H1_H1 ;  /* 0x300000b0ff167230 */ /* 0x000fe40000004100 */
[----:B------:R-:W2:Y:S01]  /*2f50*/  LDL R176, [R1+0xac] ;  /* 0x0000ac0001b07983 */ /* 0x000ea20000100800 */
[----:B------:R-:W-:Y:S01]  /*2f60*/  FADD.FTZ R198, -R203, R198 ;  /* 0x000000c6cbc67221 */ /* 0x000fe20000010100 */
[----:B----4-:R-:W-:-:S03]  /*2f70*/  HADD2.F32 R226, -RZ, R180.H0_H0 ;  /* 0x200000b4ffe27230 */ /* 0x010fc60000004100 */
[----:B------:R-:W-:Y:S01]  /*2f80*/  FMUL.FTZ R198, R4, R198 ;  /* 0x000000c604c67220 */ /* 0x000fe20000410000 */
[C---:B------:R-:W-:Y:S01]  /*2f90*/  FADD.FTZ R23, -R203.reuse, R23 ;  /* 0x00000017cb177221 */ /* 0x040fe20000010100 */
[----:B------:R-:W-:Y:S02]  /*2fa0*/  HADD2.F32 R180, -RZ, R180.H1_H1 ;  /* 0x300000b4ffb47230 */ /* 0x000fe40000004100 */
[----:B------:R-:W-:Y:S01]  /*2fb0*/  FADD.FTZ R72, R72, R226 ;  /* 0x000000e248487221 */ /* 0x000fe20000010000 */
[----:B------:R-:W-:Y:S01]  /*2fc0*/  FFMA.FTZ R168, R198, R226, R168 ;  /* 0x000000e2c6a87223 */ /* 0x000fe200000100a8 */
[----:B------:R-:W-:Y:S01]  /*2fd0*/  FADD.FTZ R22, -R203, R22 ;  /* 0x00000016cb167221 */ /* 0x000fe20000010100 */
[----:B------:R-:W-:Y:S02]  /*2fe0*/  HADD2.F32 R187, -RZ, R178.H0_H0 ;  /* 0x200000b2ffbb7230 */ /* 0x000fe40000004100 */
[----:B------:R-:W-:Y:S01]  /*2ff0*/  FMUL.FTZ R23, R4, R23 ;  /* 0x0000001704177220 */ /* 0x000fe20000410000 */
[----:B------:R-:W-:-:S02]  /*3000*/  HADD2.F32 R222, -RZ, R181.H0_H0 ;  /* 0x200000b5ffde7230 */ /* 0x000fc40000004100 */
[----:B------:R-:W-:Y:S01]  /*3010*/  FMUL.FTZ R22, R4, R22 ;  /* 0x0000001604167220 */ /* 0x000fe20000410000 */
[----:B------:R-:W-:Y:S01]  /*3020*/  FMUL.FTZ R223, R223, R180 ;  /* 0x000000b4dfdf7220 */ /* 0x000fe20000410000 */
[----:B------:R-:W-:Y:S01]  /*3030*/  FADD.FTZ R187, -R203, R187 ;  /* 0x000000bbcbbb7221 */ /* 0x000fe20000010100 */
[----:B------:R-:W-:Y:S02]  /*3040*/  HADD2.F32 R181, -RZ, R181.H1_H1 ;  /* 0x300000b5ffb57230 */ /* 0x000fe40000004100 */
[----:B------:R-:W-:Y:S01]  /*3050*/  FADD.FTZ R74, R74, R222 ;  /* 0x000000de4a4a7221 */ /* 0x000fe20000010000 */
[----:B---3--:R-:W-:Y:S01]  /*3060*/  FMUL.FTZ R226, R215, R226 ;  /* 0x000000e2d7e27220 */ /* 0x008fe20000410000 */
[----:B------:R-:W-:-:S03]  /*3070*/  FFMA.FTZ R170, R23, R222, R170 ;  /* 0x000000de17aa7223 */ /* 0x000fc600000100aa */
[----:B------:R-:W-:Y:S01]  /*3080*/  FADD.FTZ R216, R216, R226 ;  /* 0x000000e2d8d87221 */ /* 0x000fe20000010000 */
[----:B------:R-:W-:Y:S01]  /*3090*/  FFMA.FTZ R214, R198, R226, R214 ;  /* 0x000000e2c6d67223 */ /* 0x000fe200000100d6 */
        /* <DEDUP_REMOVED lines=48> */
.L_x_3039:
[----:B------:R-:W-:Y:S05]  /*33a0*/  BSYNC B1 ;  /* 0x0000000000017941 */ /* 0x000fea0003800000 */
.L_x_3038:
        /* <DEDUP_REMOVED lines=20> */
.L_x_3081:
        /* <DEDUP_REMOVED lines=11> */
[----:B------:R-:W-:Y:S01]  /*35a0*/  ISETP.NE.U32.AND P5, PT, RZ, UR8, PT ;  /* 0x00000008ff007c0c */ /* 0x000fe2000bfa5070 */
[----:B-----5:R-:W-:Y:S01]  /*35b0*/  HFMA2.MMA R213, -RZ, RZ, 0, 0 ;  /* 0x00000000ffd57435 */ /* 0x020fe200000001ff */
[----:B------:R-:W2:Y:S04]  /*35c0*/  LDL R252, [R1+0xa0] ;  /* 0x0000a00001fc7983 */ /* 0x000ea80000100800 */
[----:B---3--:R-:W3:Y:S01]  /*35d0*/  LDL R2, [R1+0xa4] ;  /* 0x0000a40001027983 */ /* 0x008ee20000100800 */
[----:B0-----:R-:W-:-:S06]  /*35e0*/  IMAD.WIDE.U32 R176, R3, 0x10, R176 ;  /* 0x0000001003b07825 */ /* 0x001fcc00078e00b0 */
[----:B------:R-:W2:Y:S01]  /*35f0*/  LDG.E.128 R176, desc[UR4][R176.64] ;  /* 0x00000004b0b07981 */ /* 0x000ea2000c1e1d00 */
[----:B----4-:R-:W-:Y:S02]  /*3600*/  ISETP.NE.AND P4, PT, R180, RZ, PT ;  /* 0x000000ffb400720c */ /* 0x010fe40003f85270 */
[----:B------:R-:W-:Y:S02]  /*3610*/  ISETP.NE.AND.EX P5, PT, RZ, UR9, PT, P5 ;  /* 0x00000009ff007c0c */ /* 0x000fe4000bfa5350 */
[----:B-1----:R-:W-:-:S05]  /*3620*/  FSEL R216, R182, RZ, !P4 ;  /* 0x000000ffb6d87208 */ /* 0x002fca0006000000 */
[----:B------:R-:W-:-:S04]  /*3630*/  FFMA.FTZ R180, R0, R183, R216 ;  /* 0x000000b700b47223 */ /* 0x000fc800000100d8 */
[----:B------:R-:W-:-:S04]  /*3640*/  FADD.FTZ R180, R6, -R180 ;  /* 0x800000b406b47221 */ /* 0x000fc80000010000 */
[----:B------:R-:W-:Y:S01]  /*3650*/  FMUL.FTZ R181, R4, R180 ;  /* 0x000000b404b57220 */ /* 0x000fe20000410000 */
[----:B------:R-:W-:-:S05]  /*3660*/  @P5 HADD2.F32 R180, -RZ, R152.H0_H0 ;  /* 0x20000098ffb45230 */ /* 0x000fca0000004100 */
[----:B------:R-:W-:Y:S01]  /*3670*/  @P5 FADD.FTZ R181, R181, R180 ;  /* 0x000000b4b5b55221 */ /* 0x000fe20000010000 */
[----:B------:R-:W-:-:S04]  /*3680*/  MOV R180, R26 ;  /* 0x0000001a00b47202 */ /* 0x000fc80000000f00 */
[----:B------:R-:W-:Y:S01]  /*3690*/  LOP3.LUT P4, RZ, R180, 0xff, RZ, 0xc0, !PT ;  /* 0x000000ffb4ff7812 */ /* 0x000fe2000788c0ff */
[----:B------:R-:W-:-:S04]  /*36a0*/  FMUL.FTZ R214, R181, R5 ;  /* 0x00000005b5d67220 */ /* 0x000fc80000410000 */
[----:B------:R-:W-:Y:S01]  /*36b0*/  FMUL.FTZ R214, R214, UR15 ;  /* 0x0000000fd6d67c20 */ /* 0x000fe20008410000 */
[----:B------:R-:W-:-:S07]  /*36c0*/  LOP3.LUT P6, RZ, R26, 0xff00, RZ, 0xc0, !PT ;  /* 0x0000ff001aff7812 */ /* 0x000fce00078cc0ff */
[----:B--2---:R-:W-:-:S05]  /*36d0*/  @P4 HADD2.F32 R180, -RZ, R176.H0_H0 ;  /* 0x200000b0ffb44230 */ /* 0x004fca0000004100 */
[----:B------:R-:W-:Y:S01]  /*36e0*/  @P4 FMUL.FTZ R213, R214, R180 ;  /* 0x000000b4d6d54220 */ /* 0x000fe20000410000 */
[----:B------:R-:W-:Y:S01]  /*36f0*/  MOV R180, RZ ;  /* 0x000000ff00b47202 */ /* 0x000fe20000000f00 */
[----:B------:R-:W-:Y:S01]  /*3700*/  @P4 FMUL.FTZ R180, R215, R214 ;  /* 0x000000d6d7b44220 */ /* 0x000fe20000410000 */
[----:B------:R-:W-:-:S04]  /*3710*/  ISETP.NE.U32.AND P4, PT, RZ, UR16, PT ;  /* 0x00000010ff007c0c */ /* 0x000fc8000bf85070 */
[----:B------:R-:W-:Y:S01]  /*3720*/  ISETP.NE.AND.EX P4, PT, RZ, UR17, PT, P4 ;  /* 0x00000011ff007c0c */ /* 0x000fe2000bf85340 */
[----:B------:R-:W-:-:S04]  /*3730*/  FFMA.FTZ R214, R197, R183, R216 ;  /* 0x000000b7c5d67223 */ /* 0x000fc800000100d8 */
[----:B------:R-:W-:-:S08]  /*3740*/  FADD.FTZ R214, R250, -R214 ;  /* 0x800000d6fad67221 */ /* 0x000fd00000010000 */
[----:B------:R-:W-:Y:S01]  /*3750*/  @P4 F2FP.F16.F32.PACK_AB R181, RZ, R181 ;  /* 0x000000b5ffb5423e */ /* 0x000fe200000000ff */
[----:B------:R-:W-:-:S03]  /*3760*/  FMUL.FTZ R214, R4, R214 ;  /* 0x000000d604d67220 */ /* 0x000fc60000410000 */
[----:B------:R-:W-:Y:S01]  /*3770*/  @P4 PRMT R68, R181, 0x7610, R68 ;  /* 0x00007610b5444816 */ /* 0x000fe20000000044 */
[----:B------:R-:W-:-:S05]  /*3780*/  @P5 HADD2.F32 R181, -RZ, R152.H1_H1 ;  /* 0x30000098ffb55230 */ /* 0x000fca0000004100 */
[----:B------:R-:W-:Y:S01]  /*3790*/  @P5 FADD.FTZ R214, R214, R181 ;  /* 0x000000b5d6d65221 */ /* 0x000fe20000010000 */
[----:B------:R-:W-:-:S03]  /*37a0*/  @P6 HADD2.F32 R181, -RZ, R176.H1_H1 ;  /* 0x300000b0ffb56230 */ /* 0x000fc60000004100 */
[----:B------:R-:W-:-:S04]  /*37b0*/  FMUL.FTZ R215, R214, R5 ;  /* 0x00000005d6d77220 */ /* 0x000fc80000410000 */
[----:B------:R-:W-:Y:S01]  /*37c0*/  FMUL.FTZ R176, R215, UR15 ;  /* 0x0000000fd7b07c20 */ /* 0x000fe20008410000 */
[----:B------:R-:W-:-:S06]  /*37d0*/  HFMA2.MMA R215, -RZ, RZ, 0, 0 ;  /* 0x00000000ffd77435 */ /* 0x000fcc00000001ff */
[----:B------:R-:W-:Y:S01]  /*37e0*/  @P6 FMUL.FTZ R215, R176, R181 ;  /* 0x000000b5b0d76220 */ /* 0x000fe20000410000 */
[----:B------:R-:W-:Y:S01]  /*37f0*/  MOV R181, RZ ;  /* 0x000000ff00b57202 */ /* 0x000fe20000000f00 */
[----:B---3--:R-:W-:Y:S02]  /*3800*/  @P6 FMUL.FTZ R181, R2, R176 ;  /* 0x000000b002b56220 */ /* 0x008fe40000410000 */
[----:B------:R-:W2:Y:S01]  /*3810*/  LDL R2, [R1+0x9c] ;  /* 0x00009c0001027983 */ /* 0x000ea20000100800 */
[----:B------:R-:W-:Y:S01]  /*3820*/  FFMA.FTZ R176, R196, R183, R216 ;  /* 0x000000b7c4b07223 */ /* 0x000fe200000100d8 */
[----:B------:R-:W-:Y:S01]  /*3830*/  FADD.FTZ R112, R112, R213 ;  /* 0x000000d570707221 */ /* 0x000fe20000010000 */
[----:B------:R-:W-:Y:S02]  /*3840*/  LOP3.LUT P6, RZ, R26, 0xff0000, RZ, 0xc0, !PT ;  /* 0x00ff00001aff7812 */ /* 0x000fe400078cc0ff */
[----:B------:R-:W-:Y:S01]  /*3850*/  FADD.FTZ R176, R249, -R176 ;  /* 0x800000b0f9b07221 */ /* 0x000fe20000010000 */
[----:B------:R-:W-:-:S03]  /*3860*/  @P5 HADD2.F32 R213, -RZ, R153.H0_H0 ;  /* 0x20000099ffd55230 */ /* 0x000fc60000004100 */
[----:B------:R-:W-:Y:S01]  /*3870*/  FMUL.FTZ R176, R4, R176 ;  /* 0x000000b004b07220 */ /* 0x000fe20000410000 */
[----:B------:R-:W-:-:S03]  /*3880*/  @P4 F2FP.F16.F32.PACK_AB R214, RZ, R214 ;  /* 0x000000d6ffd6423e */ /* 0x000fc600000000ff */
[----:B------:R-:W-:Y:S01]  /*3890*/  @P5 FADD.FTZ R176, R176, R213 ;  /* 0x000000d5b0b05221 */ /* 0x000fe20000010000 */
[----:B------:R-:W-:Y:S01]  /*38a0*/  FADD.FTZ R113, R113, R215 ;  /* 0x000000d771717221 */ /* 0x000fe20000010000 */
[----:B------:R-:W-:Y:S02]  /*38b0*/  @P4 PRMT R68, R68, 0x5410, R214 ;  /* 0x0000541044444816 */ /* 0x000fe400000000d6 */
[----:B------:R-:W-:Y:S01]  /*38c0*/  FMUL.FTZ R215, R176, R5 ;  /* 0x00000005b0d77220 */ /* 0x000fe20000410000 */
[----:B------:R-:W-:Y:S01]  /*38d0*/  HFMA2.MMA R214, -RZ, RZ, 0, 0 ;  /* 0x00000000ffd67435 */ /* 0x000fe200000001ff */
[----:B------:R-:W-:Y:S02]  /*38e0*/  @P6 HADD2.F32 R213, -RZ, R177.H0_H0 ;  /* 0x200000b1ffd56230 */ /* 0x000fe40000004100 */
[----:B------:R-:W-:Y:S01]  /*38f0*/  FMUL.FTZ R215, R215, UR15 ;  /* 0x0000000fd7d77c20 */ /* 0x000fe20008410000 */
[----:B------:R-:W-:-:S03]  /*3900*/  @P4 F2FP.F16.F32.PACK_AB R176, RZ, R176 ;  /* 0x000000b0ffb0423e */ /* 0x000fc600000000ff */
[----:B------:R-:W-:Y:S01]  /*3910*/  @P6 FMUL.FTZ R214, R215, R213 ;  /* 0x000000d5d7d66220 */ /* 0x000fe20000410000 */
[----:B------:R-:W-:Y:S01]  /*3920*/  MOV R213, RZ ;  /* 0x000000ff00d57202 */ /* 0x000fe20000000f00 */
[----:B------:R-:W-:Y:S02]  /*3930*/  @P6 FMUL.FTZ R213, R252, R215 ;  /* 0x000000d7fcd56220 */ /* 0x000fe40000410000 */
[----:B------:R-:W3:Y:S01]  /*3940*/  LDL R252, [R1+0x98] ;  /* 0x0000980001fc7983 */ /* 0x000ee20000100800 */
[----:B------:R-:W-:Y:S01]  /*3950*/  @P4 PRMT R69, R176, 0x7610, R69 ;  /* 0x00007610b0454816 */ /* 0x000fe20000000045 */
[----:B------:R-:W-:Y:S01]  /*3960*/  FFMA.FTZ R176, R195, R183, R216 ;  /* 0x000000b7c3b07223 */ /* 0x000fe200000100d8 */
[----:B------:R-:W-:Y:S01]  /*3970*/  FADD.FTZ R114, R114, R214 ;  /* 0x000000d672727221 */ /* 0x000fe20000010000 */
[----:B------:R-:W-:Y:S02]  /*3980*/  LOP3.LUT P6, RZ, R26, 0xff000000, RZ, 0xc0, !PT ;  /* 0xff0000001aff7812 */ /* 0x000fe400078cc0ff */
[----:B------:R-:W-:Y:S01]  /*3990*/  FADD.FTZ R176, R248, -R176 ;  /* 0x800000b0f8b07221 */ /* 0x000fe20000010000 */
[----:B------:R-:W-:-:S03]  /*39a0*/  @P5 HADD2.F32 R214, -RZ, R153.H1_H1 ;  /* 0x30000099ffd65230 */ /* 0x000fc60000004100 */
[----:B------:R-:W-:-:S04]  /*39b0*/  FMUL.FTZ R176, R4, R176 ;  /* 0x000000b004b07220 */ /* 0x000fc80000410000 */
[----:B------:R-:W-:-:S04]  /*39c0*/  @P5 FADD.FTZ R176, R176, R214 ;  /* 0x000000d6b0b05221 */ /* 0x000fc80000010000 */
[----:B------:R-:W-:Y:S01]  /*39d0*/  FMUL.FTZ R215, R176, R5 ;  /* 0x00000005b0d77220 */ /* 0x000fe20000410000 */
[----:B------:R-:W-:-:S03]  /*39e0*/  @P6 HADD2.F32 R214, -RZ, R177.H1_H1 ;  /* 0x300000b1ffd66230 */ /* 0x000fc60000004100 */
[----:B------:R-:W-:Y:S01]  /*39f0*/  FMUL.FTZ R177, R215, UR15 ;  /* 0x0000000fd7b17c20 */ /* 0x000fe20008410000 */
[----:B------:R-:W-:-:S06]  /*3a00*/  HFMA2.MMA R215, -RZ, RZ, 0, 0 ;  /* 0x00000000ffd77435 */ /* 0x000fcc00000001ff */
[----:B------:R-:W-:Y:S01]  /*3a10*/  @P6 FMUL.FTZ R215, R177, R214 ;  /* 0x000000d6b1d76220 */ /* 0x000fe20000410000 */
[----:B------:R-:W-:Y:S02]  /*3a20*/  MOV R214, RZ ;  /* 0x000000ff00d67202 */ /* 0x000fe40000000f00 */
[----:B------:R-:W-:-:S04]  /*3a30*/  @P4 F2FP.F16.F32.PACK_AB R176, RZ, R176 ;  /* 0x000000b0ffb0423e */ /* 0x000fc800000000ff */
[----:B------:R-:W-:Y:S01]  /*3a40*/  @P4 PRMT R69, R69, 0x5410, R176 ;  /* 0x0000541045454816 */ /* 0x000fe200000000b0 */
[----:B------:R-:W-:Y:S01]  /*3a50*/  FFMA.FTZ R176, R194, R183, R216 ;  /* 0x000000b7c2b07223 */ /* 0x000fe200000100d8 */
[----:B--2---:R-:W-:Y:S02]  /*3a60*/  @P6 FMUL.FTZ R214, R2, R177 ;  /* 0x000000b102d66220 */ /* 0x004fe40000410000 */
[----:B------:R-:W2:Y:S01]  /*3a70*/  LDL R2, [R1+0x94] ;  /* 0x0000940001027983 */ /* 0x000ea20000100800 */
[----:B------:R-:W-:-:S04]  /*3a80*/  FADD.FTZ R176, R247, -R176 ;  /* 0x800000b0f7b07221 */ /* 0x000fc80000010000 */
[----:B------:R-:W-:Y:S01]  /*3a90*/  FMUL.FTZ R177, R4, R176 ;  /* 0x000000b004b17220 */ /* 0x000fe20000410000 */
[----:B------:R-:W-:Y:S01]  /*3aa0*/  @P5 HADD2.F32 R176, -RZ, R154.H0_H0 ;  /* 0x2000009affb05230 */ /* 0x000fe20000004100 */
[----:B------:R-:W-:-:S04]  /*3ab0*/  LOP3.LUT P6, RZ, R27, 0xff, RZ, 0xc0, !PT ;  /* 0x000000ff1bff7812 */ /* 0x000fc800078cc0ff */
[----:B------:R-:W-:-:S05]  /*3ac0*/  @P5 FADD.FTZ R177, R177, R176 ;  /* 0x000000b0b1b15221 */ /* 0x000fca0000010000 */
[----:B------:R-:W-:Y:S01]  /*3ad0*/  @P4 F2FP.F16.F32.PACK_AB R176, RZ, R177 ;  /* 0x000000b1ffb0423e */ /* 0x000fe200000000ff */
[----:B------:R-:W-:Y:S01]  /*3ae0*/  FMUL.FTZ R177, R177, R5 ;  /* 0x00000005b1b17220 */ /* 0x000fe20000410000 */
[----:B------:R-:W-:Y:S02]  /*3af0*/  FADD.FTZ R115, R115, R215 ;  /* 0x000000d773737221 */ /* 0x000fe40000010000 */
[----:B------:R-:W-:Y:S01]  /*3b00*/  @P4 PRMT R70, R176, 0x7610, R70 ;  /* 0x00007610b0464816 */ /* 0x000fe20000000046 */
[----:B------:R-:W-:Y:S01]  /*3b10*/  FMUL.FTZ R176, R177, UR15 ;  /* 0x0000000fb1b07c20 */ /* 0x000fe20008410000 */
[----:B------:R-:W-:Y:S01]  /*3b20*/  HFMA2.MMA R177, -RZ, RZ, 0, 0 ;  /* 0x00000000ffb17435 */ /* 0x000fe200000001ff */
[----:B------:R-:W-:-:S05]  /*3b30*/  @P6 HADD2.F32 R215, -RZ, R178.H0_H0 ;  /* 0x200000b2ffd76230 */ /* 0x000fca0000004100 */
[----:B------:R-:W-:Y:S01]  /*3b40*/  @P6 FMUL.FTZ R177, R176, R215 ;  /* 0x000000d7b0b16220 */ /* 0x000fe20000410000 */
[----:B------:R-:W-:Y:S01]  /*3b50*/  MOV R215, RZ ;  /* 0x000000ff00d77202 */ /* 0x000fe20000000f00 */
[----:B---3--:R-:W-:Y:S01]  /*3b60*/  @P6 FMUL.FTZ R215, R252, R176 ;  /* 0x000000b0fcd76220 */ /* 0x008fe20000410000 */
[----:B------:R-:W-:Y:S01]  /*3b70*/  FFMA.FTZ R176, R193, R183, R216 ;  /* 0x000000b7c1b07223 */ /* 0x000fe200000100d8 */
[----:B------:R-:W-:-:S03]  /*3b80*/  FADD.FTZ R116, R116, R177 ;  /* 0x000000b174747221 */ /* 0x000fc60000010000 */
[----:B------:R-:W-:-:S04]  /*3b90*/  FADD.FTZ R176, R246, -R176 ;  /* 0x800000b0f6b07221 */ /* 0x000fc80000010000 */
[----:B------:R-:W-:Y:S01]  /*3ba0*/  FMUL.FTZ R177, R4, R176 ;  /* 0x000000b004b17220 */ /* 0x000fe20000410000 */
[----:B------:R-:W-:Y:S01]  /*3bb0*/  @P5 HADD2.F32 R176, -RZ, R154.H1_H1 ;  /* 0x3000009affb05230 */ /* 0x000fe20000004100 */
[----:B------:R-:W-:-:S04]  /*3bc0*/  LOP3.LUT P6, RZ, R27, 0xff00, RZ, 0xc0, !PT ;  /* 0x0000ff001bff7812 */ /* 0x000fc800078cc0ff */
[----:B------:R-:W-:-:S05]  /*3bd0*/  @P5 FADD.FTZ R177, R177, R176 ;  /* 0x000000b0b1b15221 */ /* 0x000fca0000010000 */
[----:B------:R-:W-:-:S04]  /*3be0*/  @P4 F2FP.F16.F32.PACK_AB R176, RZ, R177 ;  /* 0x000000b1ffb0423e */ /* 0x000fc800000000ff */
[----:B------:R-:W-:Y:S01]  /*3bf0*/  @P4 PRMT R70, R70, 0x5410, R176 ;  /* 0x0000541046464816 */ /* 0x000fe200000000b0 */
[----:B------:R-:W-:Y:S01]  /*3c00*/  FMUL.FTZ R176, R177, R5 ;  /* 0x00000005b1b07220 */ /* 0x000fe20000410000 */
[----:B------:R-:W-:Y:S01]  /*3c10*/  HFMA2.MMA R177, -RZ, RZ, 0, 0 ;  /* 0x00000000ffb17435 */ /* 0x000fe200000001ff */
[----:B------:R-:W-:Y:S02]  /*3c20*/  @P6 HADD2.F32 R178, -RZ, R178.H1_H1 ;  /* 0x300000b2ffb26230 */ /* 0x000fe40000004100 */
[----:B------:R-:W-:-:S04]  /*3c30*/  FMUL.FTZ R176, R176, UR15 ;  /* 0x0000000fb0b07c20 */ /* 0x000fc80008410000 */
[----:B------:R-:W-:Y:S01]  /*3c40*/  @P6 FMUL.FTZ R177, R176, R178 ;  /* 0x000000b2b0b16220 */ /* 0x000fe20000410000 */
[----:B------:R-:W-:-:S03]  /*3c50*/  MOV R178, RZ ;  /* 0x000000ff00b27202 */ /* 0x000fc60000000f00 */
[----:B------:R-:W-:Y:S01]  /*3c60*/  FADD.FTZ R117, R117, R177 ;  /* 0x000000b175757221 */ /* 0x000fe20000010000 */
[----:B------:R-:W-:-:S04]  /*3c70*/  FFMA.FTZ R177, R192, R183, R216 ;  /* 0x000000b7c0b17223 */ /* 0x000fc800000100d8 */
[----:B------:R-:W-:Y:S01]  /*3c80*/  FADD.FTZ R177, R245, -R177 ;  /* 0x800000b1f5b17221 */ /* 0x000fe20000010000 */
[----:B--2---:R-:W-:Y:S02]  /*3c90*/  @P6 FMUL.FTZ R178, R2, R176 ;  /* 0x000000b002b26220 */ /* 0x004fe40000410000 */
[----:B------:R-:W2:Y:S01]  /*3ca0*/  LDL R2, [R1+0x90] ;  /* 0x0000900001027983 */ /* 0x000ea20000100800 */
[----:B------:R-:W-:Y:S01]  /*3cb0*/  FFMA.FTZ R176, R244, R183, R216 ;  /* 0x000000b7f4b07223 */ /* 0x000fe200000100d8 */
[----:B------:R-:W-:Y:S01]  /*3cc0*/  FMUL.FTZ R216, R4, R177 ;  /* 0x000000b104d87220 */ /* 0x000fe20000410000 */
[----:B------:R-:W-:Y:S02]  /*3cd0*/  @P5 HADD2.F32 R177, -RZ, R155.H0_H0 ;  /* 0x2000009bffb15230 */ /* 0x000fe40000004100 */
[----:B------:R-:W-:-:S03]  /*3ce0*/  FADD.FTZ R176, R243, -R176 ;  /* 0x800000b0f3b07221 */ /* 0x000fc60000010000 */
[----:B------:R-:W-:Y:S01]  /*3cf0*/  @P5 FADD.FTZ R216, R216, R177 ;  /* 0x000000b1d8d85221 */ /* 0x000fe20000010000 */
[----:B------:R-:W-:Y:S02]  /*3d00*/  @P5 HADD2.F32 R177, -RZ, R155.H1_H1 ;  /* 0x3000009bffb15230 */ /* 0x000fe40000004100 */
[----:B------:R-:W-:-:S04]  /*3d10*/  FMUL.FTZ R176, R4, R176 ;  /* 0x000000b004b07220 */ /* 0x000fc80000410000 */
[----:B------:R-:W-:Y:S01]  /*3d20*/  @P5 FADD.FTZ R176, R176, R177 ;  /* 0x000000b1b0b05221 */ /* 0x000fe20000010000 */
[----:B------:R-:W-:Y:S02]  /*3d30*/  LOP3.LUT P5, RZ, R27, 0xff0000, RZ, 0xc0, !PT ;  /* 0x00ff00001bff7812 */ /* 0x000fe400078ac0ff */
[----:B------:R-:W-:-:S04]  /*3d40*/  @P4 F2FP.F16.F32.PACK_AB R177, RZ, R216 ;  /* 0x000000d8ffb1423e */ /* 0x000fc800000000ff */
[----:B------:R-:W-:Y:S01]  /*3d50*/  @P4 PRMT R71, R177, 0x7610, R71 ;  /* 0x00007610b1474816 */ /* 0x000fe20000000047 */
[----:B------:R-:W-:Y:S01]  /*3d60*/  FMUL.FTZ R177, R216, R5 ;  /* 0x00000005d8b17220 */ /* 0x000fe20000410000 */
[----:B------:R-:W-:-:S03]  /*3d70*/  HFMA2.MMA R216, -RZ, RZ, 0, 0 ;  /* 0x00000000ffd87435 */ /* 0x000fc600000001ff */
[----:B------:R-:W-:Y:S02]  /*3d80*/  FMUL.FTZ R177, R177, UR15 ;  /* 0x0000000fb1b17c20 */ /* 0x000fe40008410000 */
[----:B------:R-:W-:-:S05]  /*3d90*/  @P5 HADD2.F32 R252, -RZ, R179.H0_H0 ;  /* 0x200000b3fffc5230 */ /* 0x000fca0000004100 */
[----:B------:R-:W-:Y:S02]  /*3da0*/  @P5 FMUL.FTZ R216, R177, R252 ;  /* 0x000000fcb1d85220 */ /* 0x000fe40000410000 */
[----:B------:R-:W3:Y:S02]  /*3db0*/  LDL R252, [R1+0x8c] ;  /* 0x00008c0001fc7983 */ /* 0x000ee40000100800 */
[----:B------:R-:W-:Y:S01]  /*3dc0*/  FADD.FTZ R118, R118, R216 ;  /* 0x000000d876767221 */ /* 0x000fe20000010000 */
[----:B------:R-:W-:Y:S02]  /*3dd0*/  MOV R216, RZ ;  /* 0x000000ff00d87202 */ /* 0x000fe40000000f00 */
[----:B------:R-:W-:Y:S01]  /*3de0*/  F2FP.F16.F32.PACK_AB R178, R178, R215 ;  /* 0x000000d7b2b2723e */ /* 0x000fe200000000ff */
[----:B--2---:R-:W-:Y:S02]  /*3df0*/  @P5 FMUL.FTZ R216, R2, R177 ;  /* 0x000000b102d85220 */ /* 0x004fe40000410000 */
[----:B------:R0:W5:Y:S01]  /*3e00*/  LDL.LU R2, [R1+0x14c] ;  /* 0x00014c0001027983 */ /* 0x0001620000300800 */
[----:B------:R-:W-:-:S02]  /*3e10*/  LOP3.LUT P5, RZ, R27, 0xff000000, RZ, 0xc0, !PT ;  /* 0xff0000001bff7812 */ /* 0x000fc400078ac0ff */
[----:B------:R-:W-:Y:S01]  /*3e20*/  @P4 F2FP.F16.F32.PACK_AB R177, RZ, R176 ;  /* 0x000000b0ffb1423e */ /* 0x000fe200000000ff */
[----:B------:R-:W-:-:S03]  /*3e30*/  FMUL.FTZ R176, R176, R5 ;  /* 0x00000005b0b07220 */ /* 0x000fc60000410000 */
[----:B------:R-:W-:Y:S01]  /*3e40*/  @P4 PRMT R71, R71, 0x5410, R177 ;  /* 0x0000541047474816 */ /* 0x000fe200000000b1 */
[----:B------:R-:W-:Y:S01]  /*3e50*/  HFMA2.MMA R177, -RZ, RZ, 0, 0 ;  /* 0x00000000ffb17435 */ /* 0x000fe200000001ff */
[----:B------:R-:W-:-:S05]  /*3e60*/  FMUL.FTZ R176, R176, UR15 ;  /* 0x0000000fb0b07c20 */ /* 0x000fca0008410000 */
[----:B------:R-:W-:-:S05]  /*3e70*/  @P5 HADD2.F32 R179, -RZ, R179.H1_H1 ;  /* 0x300000b3ffb35230 */ /* 0x000fca0000004100 */
[----:B------:R-:W-:Y:S01]  /*3e80*/  @P5 FMUL.FTZ R177, R176, R179 ;  /* 0x000000b3b0b15220 */ /* 0x000fe20000410000 */
[----:B------:R-:W-:-:S03]  /*3e90*/  MOV R179, RZ ;  /* 0x000000ff00b37202 */ /* 0x000fc60000000f00 */
[----:B------:R-:W-:Y:S01]  /*3ea0*/  FADD.FTZ R119, R119, R177 ;  /* 0x000000b177777221 */ /* 0x000fe20000010000 */
[----:B---3--:R-:W-:Y:S02]  /*3eb0*/  @P5 FMUL.FTZ R179, R252, R176 ;  /* 0x000000b0fcb35220 */ /* 0x008fe40000410000 */
[----:B------:R-:W1:Y:S02]  /*3ec0*/  @P4 LDC.64 R176, c[0x0][0x308] ;  /* 0x0000c200ffb04b82 */ /* 0x000e640000000a00 */
[----:B-1----:R-:W-:-:S05]  /*3ed0*/  @P4 IMAD.WIDE.U32 R176, R3, 0x10, R176 ;  /* 0x0000001003b04825 */ /* 0x002fca00078e00b0 */
[----:B------:R1:W-:Y:S02]  /*3ee0*/  @P4 STG.E.128 desc[UR4][R176.64], R68 ;  /* 0x00000044b0004986 */ /* 0x0003e4000c101d04 */
[----:B-1----:R-:W-:Y:S02]  /*3ef0*/  F2FP.F16.F32.PACK_AB R177, R214, R213 ;  /* 0x000000d5d6b1723e */ /* 0x002fe400000000ff */
[----:B------:R-:W1:Y:S01]  /*3f00*/  LDC.64 R214, c[0x0][0x2f8] ;  /* 0x0000be00ffd67b82 */ /* 0x000e620000000a00 */
[----:B------:R-:W-:Y:S02]  /*3f10*/  F2FP.F16.F32.PACK_AB R176, R181, R180 ;  /* 0x000000b4b5b0723e */ /* 0x000fe400000000ff */
[----:B------:R-:W-:Y:S01]  /*3f20*/  F2FP.F16.F32.PACK_AB R179, R179, R216 ;  /* 0x000000d8b3b3723e */ /* 0x000fe200000000ff */
[----:B-1----:R-:W-:-:S05]  /*3f30*/  IMAD.WIDE.U32 R180, R3, 0x10, R214 ;  /* 0x0000001003b47825 */ /* 0x002fca00078e00d6 */
[----:B------:R0:W-:Y:S01]  /*3f40*/  STG.E.128 desc[UR4][R180.64], R176 ;  /* 0x000000b0b4007986 */ /* 0x0001e2000c101d04 */
[----:B------:R-:W-:-:S07]  /*3f50*/  IADD3 R3, R3, 0x20, RZ ;  /* 0x0000002003037810 */ /* 0x000fce0007ffe0ff */
.L_x_3042:
[----:B------:R-:W-:Y:S05]  /*3f60*/  BSYNC B1 ;  /* 0x0000000000017941 */ /* 0x000fea0003800000 */
.L_x_3041:
[----:B------:R-:W-:Y:S04]  /*3f70*/  BSSY B1, `(.L_x_3043) ;  /* 0x00000a2000017945 */ /* 0x000fe80003800000 */
[----:B------:R-:W-:Y:S05]  /*3f80*/  @!P0 BRA `(.L_x_3044) ;  /* 0x0000000800808947 */ /* 0x000fea0003800000 */
[----:B0-----:R-:W0:Y:S01]  /*3f90*/  LDC.64 R176, c[0x0][0x220] ;  /* 0x00008800ffb07b82 */ /* 0x001e220000000a00 */
        /* <DEDUP_REMOVED lines=134> */
[----:B------:R-:W-:Y:S01]  /*4800*/  MOV R216, RZ ;  /* 0x000000ff00d87202 */ /* 0x000fe20000000f00 */
[----:B--2---:R-:W-:Y:S02]  /*4810*/  @P5 FMUL.FTZ R216, R0, R177 ;  /* 0x000000b100d85220 */ /* 0x004fe40000410000 */
[----:B------:R2:W5:Y:S01]  /*4820*/  LDL.LU R0, [R1+0x14c] ;  /* 0x00014c0001007983 */ /* 0x0005620000300800 */
[----:B------:R-:W-:Y:S02]  /*4830*/  LOP3.LUT P5, RZ, R25, 0xff000000, RZ, 0xc0, !PT ;  /* 0xff00000019ff7812 */ /* 0x000fe400078ac0ff */
        /* <DEDUP_REMOVED lines=9> */
[----:B---3--:R-:W-:Y:S01]  /*48d0*/  @P5 FMUL.FTZ R179, R252, R176 ;  /* 0x000000b0fcb35220 */ /* 0x008fe20000410000 */
[----:B------:R-:W-:-:S04]  /*48e0*/  @P4 LEA R176, P5, R3, UR16, 0x4 ;  /* 0x0000001003b04c11 */ /* 0x000fc8000f8a20ff */
[----:B------:R-:W-:-:S05]  /*48f0*/  @P4 LEA.HI.X R177, R3, UR17, RZ, 0x4, P5 ;  /* 0x0000001103b14c11 */ /* 0x000fca000a8f24ff */
[----:B------:R0:W-:Y:S01]  /*4900*/  @P4 STG.E.128 desc[UR4][R176.64], R68 ;  /* 0x00000044b0004986 */ /* 0x0001e2000c101d04 */
[----:B------:R-:W-:Y:S02]  /*4910*/  F2FP.F16.F32.PACK_AB R179, R179, R216 ;  /* 0x000000d8b3b3723e */ /* 0x000fe400000000ff */
[----:B------:R-:W-:Y:S02]  /*4920*/  F2FP.F16.F32.PACK_AB R178, R178, R215 ;  /* 0x000000d7b2b2723e */ /* 0x000fe400000000ff */
[----:B0-----:R-:W-:Y:S02]  /*4930*/  F2FP.F16.F32.PACK_AB R176, R181, R180 ;  /* 0x000000b4b5b0723e */ /* 0x001fe400000000ff */
[C---:B------:R-:W-:Y:S02]  /*4940*/  LEA R180, P4, R3.reuse, UR18, 0x4 ;  /* 0x0000001203b47c11 */ /* 0x040fe4000f8820ff */
[----:B------:R-:W-:Y:S02]  /*4950*/  F2FP.F16.F32.PACK_AB R177, R214, R213 ;  /* 0x000000d5d6b1723e */ /* 0x000fe400000000ff */
[----:B------:R-:W-:-:S05]  /*4960*/  LEA.HI.X R181, R3, UR19, RZ, 0x4, P4 ;  /* 0x0000001303b57c11 */ /* 0x000fca000a0f24ff */
[----:B------:R2:W-:Y:S01]  /*4970*/  STG.E.128 desc[UR4][R180.64], R176 ;  /* 0x000000b0b4007986 */ /* 0x0005e2000c101d04 */
[----:B------:R-:W-:-:S07]  /*4980*/  IADD3 R3, R3, 0x20, RZ ;  /* 0x0000002003037810 */ /* 0x000fce0007ffe0ff */
.L_x_3044:
[----:B------:R-:W-:Y:S05]  /*4990*/  BSYNC B1 ;  /* 0x0000000000017941 */ /* 0x000fea0003800000 */
.L_x_3043:
[----:B------:R-:W-:Y:S04]  /*49a0*/  BSSY B1, `(.L_x_3045) ;  /* 0x00000a2000017945 */ /* 0x000fe80003800000 */
[----:B------:R-:W-:Y:S05]  /*49b0*/  @!P1 BRA `(.L_x_3046) ;  /* 0x0000000800809947 */ /* 0x000fea0003800000 */
[----:B0-2---:R-:W0:Y:S01]  /*49c0*/  LDC.64 R176, c[0x0][0x220] ;  /* 0x00008800ffb07b82 */ /* 0x005e220000000a00 */
[----:B------:R-:W2:Y:S04]  /*49d0*/  LDL R215, [R1+0x68] ;  /* 0x0000680001d77983 */ /* 0x000ea80000100800 */
[----:B-----5:R3:W-:Y:S03]  /*49e0*/  STL [R1+0x14c], R0 ;  /* 0x00014c0001007387 */ /* 0x0207e60000100800 */
[----:B------:R-:W4:Y:S01]  /*49f0*/  LDC.U8 R180, c[0x0][0x2a0] ;  /* 0x0000a800ffb47b82 */ /* 0x000f220000000000 */
[----:B------:R-:W-:Y:S01]  /*4a00*/  ISETP.NE.U32.AND P5, PT, RZ, UR8, PT ;  /* 0x00000008ff007c0c */ /* 0x000fe2000bfa5070 */
[----:B------:R-:W-:Y:S01]  /*4a10*/  HFMA2.MMA R213, -RZ, RZ, 0, 0 ;  /* 0x00000000ffd57435 */ /* 0x000fe200000001ff */
        /* <DEDUP_REMOVED lines=154> */
.L_x_3046:
[----:B------:R-:W-:Y:S05]  /*53c0*/  BSYNC B1 ;  /* 0x0000000000017941 */ /* 0x000fea0003800000 */
.L_x_3045:
[----:B------:R-:W-:Y:S04]  /*53d0*/  BSSY B1, `(.L_x_3047) ;  /* 0x00000a2000017945 */ /* 0x000fe80003800000 */
[----:B------:R-:W-:Y:S05]  /*53e0*/  @!P2 BRA `(.L_x_3048) ;  /* 0x000000080080a947 */ /* 0x000fea0003800000 */
[----:B0-2-4-:R-:W0:Y:S01]  /*53f0*/  LDC.64 R176, c[0x0][0x220] ;  /* 0x00008800ffb07b82 */ /* 0x015e220000000a00 */
        /* <DEDUP_REMOVED lines=153> */
[----:B-1----:R-:W-:Y:S02]  /*5d90*/  F2FP.F16.F32.PACK_AB R176, R181, R180 ;  /* 0x000000b4b5b0723e */ /* 0x002fe400000000ff */
[C---:B------:R-:W-:Y:S02]  /*5da0*/  LEA R180, P4, R3.reuse, UR18, 0x4 ;  /* 0x0000001203b47c11 */ /* 0x040fe4000f8820ff */
[----:B------:R-:W-:Y:S02]  /*5db0*/  F2FP.F16.F32.PACK_AB R177, R214, R213 ;  /* 0x000000d5d6b1723e */ /* 0x000fe400000000ff */
[----:B------:R-:W-:-:S05]  /*5dc0*/  LEA.HI.X R181, R3, UR19, RZ, 0x4, P4 ;  /* 0x0000001303b57c11 */ /* 0x000fca000a0f24ff */
[----:B------:R0:W-:Y:S01]  /*5dd0*/  STG.E.128 desc[UR4][R180.64], R176 ;  /* 0x000000b0b4007986 */ /* 0x0001e2000c101d04 */
[----:B------:R-:W-:-:S07]  /*5de0*/  IADD3 R3, R3, 0x20, RZ ;  /* 0x0000002003037810 */ /* 0x000fce0007ffe0ff */
.L_x_3048:
[----:B------:R-:W-:Y:S05]  /*5df0*/  BSYNC B1 ;  /* 0x0000000000017941 */ /* 0x000fea0003800000 */
.L_x_3047:
        /* <DEDUP_REMOVED lines=9> */
[----:B------:R-:W-:Y:S01]  /*5e90*/  HFMA2.MMA R181, -RZ, RZ, 0, 0 ;  /* 0x00000000ffb57435 */ /* 0x000fe200000001ff */
[----:B-----5:R-:W-:Y:S01]  /*5ea0*/  LOP3.LUT P6, RZ, R184, 0xff00, RZ, 0xc0, !PT ;  /* 0x0000ff00b8ff7812 */ /* 0x020fe200078cc0ff */
[----:B------:R-:W4:Y:S01]  /*5eb0*/  LDL R252, [R1+0x18] ;  /* 0x0000180001fc7983 */ /* 0x000f220000100800 */
[----:B0-----:R-:W-:-:S06]  /*5ec0*/  IMAD.WIDE.U32 R176, R3, 0x10, R176 ;  /* 0x0000001003b07825 */ /* 0x001fcc00078e00b0 */
[----:B------:R-:W2:Y:S01]  /*5ed0*/  LDG.E.128 R176, desc[UR4][R176.64] ;  /* 0x00000004b0b07981 */ /* 0x000ea2000c1e1d00 */
[----:B-1----:R-:W-:Y:S02]  /*5ee0*/  ISETP.NE.AND P4, PT, R180, RZ, PT ;  /* 0x000000ffb400720c */ /* 0x002fe40003f85270 */
[----:B------:R-:W-:Y:S02]  /*5ef0*/  ISETP.NE.AND.EX P5, PT, RZ, UR9, PT, P5 ;  /* 0x00000009ff007c0c */ /* 0x000fe4000bfa5350 */
[----:B------:R-:W-:-:S05]  /*5f00*/  FSEL R213, R182, RZ, !P4 ;  /* 0x000000ffb6d57208 */ /* 0x000fca0006000000 */
        /* <DEDUP_REMOVED lines=8> */
[----:B------:R-:W-:-:S08]  /*5f90*/  FMUL.FTZ R182, R182, UR15 ;  /* 0x0000000fb6b67c20 */ /* 0x000fd00008410000 */
[----:B--2---:R-:W-:-:S05]  /*5fa0*/  @P4 HADD2.F32 R180, -RZ, R176.H0_H0 ;  /* 0x200000b0ffb44230 */ /* 0x004fca0000004100 */
[----:B------:R-:W-:Y:S01]  /*5fb0*/  @P4 FMUL.FTZ R181, R182, R180 ;  /* 0x000000b4b6b54220 */ /* 0x000fe20000410000 */
[----:B------:R-:W-:Y:S01]  /*5fc0*/  MOV R180, RZ ;  /* 0x000000ff00b47202 */ /* 0x000fe20000000f00 */
[----:B------:R-:W-:Y:S02]  /*5fd0*/  @P4 FMUL.FTZ R180, R216, R182 ;  /* 0x000000b6d8b44220 */ /* 0x000fe40000410000 */
[----:B------:R-:W2:Y:S01]  /*5fe0*/  LDL R216, [R1+0x20] ;  /* 0x0000200001d87983 */ /* 0x000ea20000100800 */
[----:B------:R-:W-:Y:S01]  /*5ff0*/  ISETP.NE.U32.AND P4, PT, RZ, UR16, PT ;  /* 0x00000010ff007c0c */ /* 0x000fe2000bf85070 */
[----:B------:R-:W-:-:S03]  /*6000*/  FFMA.FTZ R182, R22, R183, R213 ;  /* 0x000000b716b67223 */ /* 0x000fc600000100d5 */
[----:B------:R-:W-:Y:S01]  /*6010*/  ISETP.NE.AND.EX P4, PT, RZ, UR17, PT, P4 ;  /* 0x00000011ff007c0c */ /* 0x000fe2000bf85340 */
[----:B------:R-:W-:Y:S01]  /*6020*/  FADD.FTZ R182, R223, -R182 ;  /* 0x800000b6dfb67221 */ /* 0x000fe20000010000 */
[----:B------:R-:W-:-:S03]  /*6030*/  FADD.FTZ R144, R144, R181 ;  /* 0x000000b590907221 */ /* 0x000fc60000010000 */
[----:B------:R-:W-:Y:S01]  /*6040*/  FMUL.FTZ R181, R4, R182 ;  /* 0x000000b604b57220 */ /* 0x000fe20000410000 */
[----:B------:R-:W-:-:S05]  /*6050*/  @P5 HADD2.F32 R182, -RZ, R32.H1_H1 ;  /* 0x30000020ffb65230 */ /* 0x000fca0000004100 */
[----:B------:R-:W-:Y:S02]  /*6060*/  @P5 FADD.FTZ R181, R181, R182 ;  /* 0x000000b6b5b55221 */ /* 0x000fe40000010000 */
[----:B------:R-:W-:Y:S02]  /*6070*/  @P4 F2FP.F16.F32.PACK_AB R214, RZ, R214 ;  /* 0x000000d6ffd6423e */ /* 0x000fe400000000ff */
[----:B------:R-:W-:Y:S02]  /*6080*/  FMUL.FTZ R182, R181, R5 ;  /* 0x00000005b5b67220 */ /* 0x000fe40000410000 */
[----:B------:R-:W-:Y:S01]  /*6090*/  @P4 PRMT R68, R214, 0x7610, R68 ;  /* 0x00007610d6444816 */ /* 0x000fe20000000044 */
[----:B------:R-:W-:Y:S01]  /*60a0*/  HFMA2.MMA R214, -RZ, RZ, 0, 0 ;  /* 0x00000000ffd67435 */ /* 0x000fe200000001ff */
[----:B------:R-:W-:Y:S02]  /*60b0*/  @P6 HADD2.F32 R176, -RZ, R176.H1_H1 ;  /* 0x300000b0ffb06230 */ /* 0x000fe40000004100 */
[----:B------:R-:W-:-:S04]  /*60c0*/  FMUL.FTZ R182, R182, UR15 ;  /* 0x0000000fb6b67c20 */ /* 0x000fc80008410000 */
[----:B------:R-:W-:Y:S01]  /*60d0*/  @P6 FMUL.FTZ R214, R182, R176 ;  /* 0x000000b0b6d66220 */ /* 0x000fe20000410000 */
[----:B------:R-:W-:Y:S01]  /*60e0*/  MOV R176, RZ ;  /* 0x000000ff00b07202 */ /* 0x000fe20000000f00 */
[----:B---3--:R-:W-:Y:S02]  /*60f0*/  @P6 FMUL.FTZ R176, R215, R182 ;  /* 0x000000b6d7b06220 */ /* 0x008fe40000410000 */
[----:B------:R-:W3:Y:S01]  /*6100*/  LDL R215, [R1+0x1c] ;  /* 0x00001c0001d77983 */ /* 0x000ee20000100800 */
[----:B------:R-:W-:-:S04]  /*6110*/  @P4 F2FP.F16.F32.PACK_AB R181, RZ, R181 ;  /* 0x000000b5ffb5423e */ /* 0x000fc800000000ff */
[----:B------:R-:W-:Y:S01]  /*6120*/  @P4 PRMT R68, R68, 0x5410, R181 ;  /* 0x0000541044444816 */ /* 0x000fe200000000b5 */
[----:B------:R-:W-:-:S04]  /*6130*/  FFMA.FTZ R181, R23, R183, R213 ;  /* 0x000000b717b57223 */ /* 0x000fc800000100d5 */
[----:B------:R-:W-:Y:S01]  /*6140*/  FADD.FTZ R181, R222, -R181 ;  /* 0x800000b5deb57221 */ /* 0x000fe20000010000 */
[----:B------:R-:W-:-:S03]  /*6150*/  LOP3.LUT P6, RZ, R184, 0xff0000, RZ, 0xc0, !PT ;  /* 0x00ff0000b8ff7812 */ /* 0x000fc600078cc0ff */
[----:B------:R-:W-:Y:S01]  /*6160*/  FMUL.FTZ R182, R4, R181 ;  /* 0x000000b504b67220 */ /* 0x000fe20000410000 */
[----:B------:R-:W-:-:S05]  /*6170*/  @P5 HADD2.F32 R181, -RZ, R33.H0_H0 ;  /* 0x20000021ffb55230 */ /* 0x000fca0000004100 */
[----:B------:R-:W-:Y:S01]  /*6180*/  @P5 FADD.FTZ R182, R182, R181 ;  /* 0x000000b5b6b65221 */ /* 0x000fe20000010000 */
[----:B------:R-:W-:-:S04]  /*6190*/  FADD.FTZ R145, R145, R214 ;  /* 0x000000d691917221 */ /* 0x000fc80000010000 */
[----:B------:R-:W-:Y:S01]  /*61a0*/  @P4 F2FP.F16.F32.PACK_AB R181, RZ, R182 ;  /* 0x000000b6ffb5423e */ /* 0x000fe200000000ff */
[----:B------:R-:W-:Y:S01]  /*61b0*/  FMUL.FTZ R182, R182, R5 ;  /* 0x00000005b6b67220 */ /* 0x000fe20000410000 */
[----:B------:R-:W-:Y:S02]  /*61c0*/  HFMA2.MMA R214, -RZ, RZ, 0, 0 ;  /* 0x00000000ffd67435 */ /* 0x000fe400000001ff */
[----:B------:R-:W-:Y:S01]  /*61d0*/  @P4 PRMT R69, R181, 0x7610, R69 ;  /* 0x00007610b5454816 */ /* 0x000fe20000000045 */
[----:B------:R-:W-:Y:S02]  /*61e0*/  @P6 HADD2.F32 R181, -RZ, R177.H0_H0 ;  /* 0x200000b1ffb56230 */ /* 0x000fe40000004100 */
[----:B------:R-:W-:-:S04]  /*61f0*/  FMUL.FTZ R182, R182, UR15 ;  /* 0x0000000fb6b67c20 */ /* 0x000fc80008410000 */
[----:B------:R-:W-:Y:S01]  /*6200*/  @P6 FMUL.FTZ R214, R182, R181 ;  /* 0x000000b5b6d66220 */ /* 0x000fe20000410000 */
[----:B------:R-:W-:-:S03]  /*6210*/  MOV R181, RZ ;  /* 0x000000ff00b57202 */ /* 0x000fc60000000f00 */
[----:B------:R-:W-:Y:S01]  /*6220*/  FADD.FTZ R146, R146, R214 ;  /* 0x000000d692927221 */ /* 0x000fe20000010000 */
[----:B--2---:R-:W-:Y:S02]  /*6230*/  @P6 FMUL.FTZ R181, R216, R182 ;  /* 0x000000b6d8b56220 */ /* 0x004fe40000410000 */
[----:B------:R-:W2:Y:S01]  /*6240*/  LDL R216, [R1+0x14] ;  /* 0x0000140001d87983 */ /* 0x000ea20000100800 */
[----:B------:R-:W-:-:S04]  /*6250*/  FFMA.FTZ R182, R186, R183, R213 ;  /* 0x000000b7bab67223 */ /* 0x000fc800000100d5 */
        /* <DEDUP_REMOVED lines=12> */
[----:B------:R-:W-:Y:S01]  /*6320*/  MOV R177, RZ ;  /* 0x000000ff00b17202 */ /* 0x000fe20000000f00 */
[----:B---3--:R-:W-:Y:S01]  /*6330*/  @P6 FMUL.FTZ R177, R215, R182 ;  /* 0x000000b6d7b16220 */ /* 0x008fe20000410000 */
[----:B------:R-:W-:Y:S01]  /*6340*/  FFMA.FTZ R182, R187, R183, R213 ;  /* 0x000000b7bbb67223 */ /* 0x000fe200000100d5 */
[----:B------:R-:W-:-:S03]  /*6350*/  FADD.FTZ R147, R147, R214 ;  /* 0x000000d693937221 */ /* 0x000fc60000010000 */
[----:B------:R-:W-:-:S04]  /*6360*/  FADD.FTZ R182, R207, -R182 ;  /* 0x800000b6cfb67221 */ /* 0x000fc80000010000 */
[----:B------:R-:W-:Y:S01]  /*6370*/  FMUL.FTZ R214, R4, R182 ;  /* 0x000000b604d67220 */ /* 0x000fe20000410000 */
[----:B------:R-:W-:Y:S01]  /*6380*/  @P5 HADD2.F32 R182, -RZ, R34.H0_H0 ;  /* 0x20000022ffb65230 */ /* 0x000fe20000004100 */
[----:B------:R-:W-:-:S04]  /*6390*/  LOP3.LUT P6, RZ, R185, 0xff, RZ, 0xc0, !PT ;  /* 0x000000ffb9ff7812 */ /* 0x000fc800078cc0ff */
[----:B------:R-:W-:-:S05]  /*63a0*/  @P5 FADD.FTZ R214, R214, R182 ;  /* 0x000000b6d6d65221 */ /* 0x000fca0000010000 */
[----:B------:R-:W-:Y:S01]  /*63b0*/  @P4 F2FP.F16.F32.PACK_AB R182, RZ, R214 ;  /* 0x000000d6ffb6423e */ /* 0x000fe200000000ff */
[----:B------:R-:W-:-:S03]  /*63c0*/  FMUL.FTZ R214, R214, R5 ;  /* 0x00000005d6d67220 */ /* 0x000fc60000410000 */
[----:B------:R-:W-:Y:S01]  /*63d0*/  @P4 PRMT R70, R182, 0x7610, R70 ;  /* 0x00007610b6464816 */ /* 0x000fe20000000046 */
[----:B------:R-:W-:Y:S01]  /*63e0*/  HFMA2.MMA R182, -RZ, RZ, 0, 0 ;  /* 0x00000000ffb67435 */ /* 0x000fe200000001ff */
[----:B------:R-:W-:Y:S02]  /*63f0*/  @P6 HADD2.F32 R215, -RZ, R178.H0_H0 ;  /* 0x200000b2ffd76230 */ /* 0x000fe40000004100 */
[----:B------:R-:W-:-:S04]  /*6400*/  FMUL.FTZ R214, R214, UR15 ;  /* 0x0000000fd6d67c20 */ /* 0x000fc80008410000 */
[----:B------:R-:W-:-:S04]  /*6410*/  @P6 FMUL.FTZ R182, R214, R215 ;  /* 0x000000d7d6b66220 */ /* 0x000fc80000410000 */
[----:B------:R-:W-:Y:S01]  /*6420*/  FADD.FTZ R148, R148, R182 ;  /* 0x000000b694947221 */ /* 0x000fe20000010000 */
[----:B------:R-:W-:Y:S01]  /*6430*/  MOV R182, RZ ;  /* 0x000000ff00b67202 */ /* 0x000fe20000000f00 */
[----:B----4-:R-:W-:Y:S01]  /*6440*/  @P6 FMUL.FTZ R182, R252, R214 ;  /* 0x000000d6fcb66220 */ /* 0x010fe20000410000 */
[----:B------:R-:W-:Y:S01]  /*6450*/  FFMA.FTZ R214, R188, R183, R213 ;  /* 0x000000b7bcd67223 */ /* 0x000fe200000100d5 */
[----:B------:R-:W3:Y:S03]  /*6460*/  LDL R252, [R1+0x10] ;  /* 0x0000100001fc7983 */ /* 0x000ee60000100800 */
        /* <DEDUP_REMOVED lines=21> */
[----:B------:R-:W-:-:S05]  /*65c0*/  @P5 HADD2.F32 R183, -RZ, R35.H0_H0 ;  /* 0x20000023ffb75230 */ /* 0x000fca0000004100 */
[----:B------:R-:W-:Y:S01]  /*65d0*/  @P5 FADD.FTZ R214, R214, R183 ;  /* 0x000000b7d6d65221 */ /* 0x000fe20000010000 */
[----:B------:R-:W-:-:S05]  /*65e0*/  @P5 HADD2.F32 R183, -RZ, R35.H1_H1 ;  /* 0x30000023ffb75230 */ /* 0x000fca0000004100 */
[----:B------:R-:W-:Y:S01]  /*65f0*/  @P5 FADD.FTZ R4, R4, R183 ;  /* 0x000000b704045221 */ /* 0x000fe20000010000 */
[----:B------:R-:W-:Y:S02]  /*6600*/  LOP3.LUT P5, RZ, R185, 0xff0000, RZ, 0xc0, !PT ;  /* 0x00ff0000b9ff7812 */ /* 0x000fe400078ac0ff */
[----:B------:R-:W-:Y:S01]  /*6610*/  @P4 F2FP.F16.F32.PACK_AB R183, RZ, R214 ;  /* 0x000000d6ffb7423e */ /* 0x000fe200000000ff */
[----:B------:R-:W-:Y:S01]  /*6620*/  FMUL.FTZ R214, R214, R5 ;  /* 0x00000005d6d67220 */ /* 0x000fe20000410000 */
[----:B------:R-:W-:Y:S02]  /*6630*/  HFMA2.MMA R213, -RZ, RZ, 0, 0 ;  /* 0x00000000ffd57435 */ /* 0x000fe400000001ff */
[----:B------:R-:W-:Y:S01]  /*6640*/  @P4 PRMT R71, R183, 0x7610, R71 ;  /* 0x00007610b7474816 */ /* 0x000fe20000000047 */
[----:B------:R-:W-:-:S06]  /*6650*/  FMUL.FTZ R183, R214, UR15 ;  /* 0x0000000fd6b77c20 */ /* 0x000fcc0008410000 */
[----:B------:R-:W-:-:S05]  /*6660*/  @P5 HADD2.F32 R214, -RZ, R179.H0_H0 ;  /* 0x200000b3ffd65230 */ /* 0x000fca0000004100 */
[----:B------:R-:W-:Y:S01]  /*6670*/  @P5 FMUL.FTZ R213, R183, R214 ;  /* 0x000000d6b7d55220 */ /* 0x000fe20000410000 */
[----:B------:R-:W-:Y:S01]  /*6680*/  MOV R214, RZ ;  /* 0x000000ff00d67202 */ /* 0x000fe20000000f00 */
[----:B------:R-:W-:Y:S01]  /*6690*/  FMUL.FTZ R5, R4, R5 ;  /* 0x0000000504057220 */ /* 0x000fe20000410000 */
[----:B------:R-:W-:-:S03]  /*66a0*/  @P4 F2FP.F16.F32.PACK_AB R4, RZ, R4 ;  /* 0x00000004ff04423e */ /* 0x000fc600000000ff */
[----:B------:R-:W-:Y:S01]  /*66b0*/  FMUL.FTZ R5, R5, UR15 ;  /* 0x0000000f05057c20 */ /* 0x000fe20008410000 */
[----:B------:R-:W-:Y:S01]  /*66c0*/  @P4 PRMT R71, R71, 0x5410, R4 ;  /* 0x0000541047474816 */ /* 0x000fe20000000004 */
[----:B---3--:R-:W-:Y:S01]  /*66d0*/  @P5 FMUL.FTZ R214, R252, R183 ;  /* 0x000000b7fcd65220 */ /* 0x008fe20000410000 */
[----:B------:R-:W-:Y:S01]  /*66e0*/  LOP3.LUT P5, RZ, R185, 0xff000000, RZ, 0xc0, !PT ;  /* 0xff000000b9ff7812 */ /* 0x000fe200078ac0ff */
[----:B------:R-:W-:-:S12]  /*66f0*/  HFMA2.MMA R183, -RZ, RZ, 0, 0 ;  /* 0x00000000ffb77435 */ /* 0x000fd800000001ff */
[----:B------:R-:W-:-:S05]  /*6700*/  @P5 HADD2.F32 R179, -RZ, R179.H1_H1 ;  /* 0x300000b3ffb35230 */ /* 0x000fca0000004100 */
[----:B------:R-:W-:Y:S01]  /*6710*/  @P5 FMUL.FTZ R183, R5, R179 ;  /* 0x000000b305b75220 */ /* 0x000fe20000410000 */
[----:B------:R-:W-:Y:S02]  /*6720*/  MOV R179, RZ ;  /* 0x000000ff00b37202 */ /* 0x000fe40000000f00 */
[----:B------:R-:W-:Y:S02]  /*6730*/  F2FP.F16.F32.PACK_AB R178, R178, R182 ;  /* 0x000000b6b2b2723e */ /* 0x000fe400000000ff */
[----:B------:R-:W-:Y:S02]  /*6740*/  F2FP.F16.F32.PACK_AB R177, R177, R181 ;  /* 0x000000b5b1b1723e */ /* 0x000fe400000000ff */
[----:B------:R-:W-:Y:S01]  /*6750*/  F2FP.F16.F32.PACK_AB R176, R176, R180 ;  /* 0x000000b4b0b0723e */ /* 0x000fe200000000ff */
[----:B------:R-:W-:Y:S01]  /*6760*/  FADD.FTZ R149, R149, R215 ;  /* 0x000000d795957221 */ /* 0x000fe20000010000 */
[----:B------:R-:W-:Y:S01]  /*6770*/  FADD.FTZ R150, R150, R213 ;  /* 0x000000d596967221 */ /* 0x000fe20000010000 */
[----:B------:R-:W-:Y:S01]  /*6780*/  FADD.FTZ R151, R151, R183 ;  /* 0x000000b797977221 */ /* 0x000fe20000010000 */
[----:B--2---:R-:W-:Y:S01]  /*6790*/  @P5 FMUL.FTZ R179, R216, R5 ;  /* 0x00000005d8b35220 */ /* 0x004fe20000410000 */
[----:B------:R-:W-:-:S04]  /*67a0*/  @P4 LEA R4, P5, R3, UR16, 0x4 ;  /* 0x0000001003044c11 */ /* 0x000fc8000f8a20ff */
[----:B------:R-:W-:-:S05]  /*67b0*/  @P4 LEA.HI.X R5, R3, UR17, RZ, 0x4, P5 ;  /* 0x0000001103054c11 */ /* 0x000fca000a8f24ff */
[----:B------:R0:W-:Y:S01]  /*67c0*/  @P4 STG.E.128 desc[UR4][R4.64], R68 ;  /* 0x0000004404004986 */ /* 0x0001e2000c101d04 */
[----:B------:R-:W-:Y:S02]  /*67d0*/  F2FP.F16.F32.PACK_AB R179, R179, R214 ;  /* 0x000000d6b3b3723e */ /* 0x000fe400000000ff */
[----:B0-----:R-:W-:-:S04]  /*67e0*/  LEA R4, P4, R3, UR18, 0x4 ;  /* 0x0000001203047c11 */ /* 0x001fc8000f8820ff */
[----:B------:R-:W-:-:S05]  /*67f0*/  LEA.HI.X R5, R3, UR19, RZ, 0x4, P4 ;  /* 0x0000001303057c11 */ /* 0x000fca000a0f24ff */
[----:B------:R0:W-:Y:S04]  /*6800*/  STG.E.128 desc[UR4][R4.64], R176 ;  /* 0x000000b004007986 */ /* 0x0001e8000c101d04 */
.L_x_3050:
[----:B------:R-:W-:Y:S05]  /*6810*/  BSYNC B1 ;  /* 0x0000000000017941 */ /* 0x000fea0003800000 */
.L_x_3049:
[----:B0----5:R-:W0:Y:S02]  /*6820*/  LDC.64 R4, c[0x0][0x210] ;  /* 0x00008400ff047b82 */ /* 0x021e240000000a00 */
[----:B0-----:R-:W-:-:S04]  /*6830*/  LEA R2, R4, R2, 0x2 ;  /* 0x0000000204027211 */ /* 0x001fc800078e10ff */
[----:B------:R-:W-:-:S13]  /*6840*/  ISETP.GE.AND P4, PT, R2, R5, PT ;  /* 0x000000050200720c */ /* 0x000fda0003f86270 */
[----:B------:R-:W-:Y:S05]  /*6850*/  @!P4 BRA `(.L_x_3051) ;  /* 0xffffffa80084c947 */ /* 0x000fea000383ffff */
.L_x_3029:
[----:B------:R-:W-:Y:S05]  /*6860*/  BSYNC B0 ;  /* 0x0000000000007941 */ /* 0x000fea0003800000 */
.L_x_3028:
        /* <DEDUP_REMOVED lines=210> */
.L_x_3053:
[----:B------:R-:W-:Y:S05]  /*7590*/  BSYNC B0 ;  /* 0x0000000000007941 */ /* 0x000fea0003800000 */
.L_x_3052:
        /* <DEDUP_REMOVED lines=18> */
.L_x_3055:
[----:B------:R-:W-:Y:S05]  /*76c0*/  BSYNC B0 ;  /* 0x0000000000007941 */ /* 0x000fea0003800000 */
.L_x_3054:
        /* <DEDUP_REMOVED lines=18> */
.L_x_3057:
[----:B------:R-:W-:Y:S05]  /*77f0*/  BSYNC B0 ;  /* 0x0000000000007941 */ /* 0x000fea0003800000 */
.L_x_3056:
        /* <DEDUP_REMOVED lines=129> */
.L_x_3059:
[----:B------:R-:W-:Y:S05]  /*8010*/  BSYNC B0 ;  /* 0x0000000000007941 */ /* 0x000fea0003800000 */
.L_x_3058:
        /* <DEDUP_REMOVED lines=18> */
.L_x_3061:
[----:B------:R-:W-:Y:S05]  /*8140*/  BSYNC B0 ;  /* 0x0000000000007941 */ /* 0x000fea0003800000 */
.L_x_3060:
        /* <DEDUP_REMOVED lines=18> */
.L_x_3063:
[----:B------:R-:W-:Y:S05]  /*8270*/  BSYNC B0 ;  /* 0x0000000000007941 */ /* 0x000fea0003800000 */
.L_x_3062:
        /* <DEDUP_REMOVED lines=18> */
.L_x_3065:
[----:B------:R-:W-:Y:S05]  /*83a0*/  BSYNC B0 ;  /* 0x0000000000007941 */ /* 0x000fea0003800000 */
.L_x_3064:
        /* <DEDUP_REMOVED lines=18> */
.L_x_3067:
[----:B------:R-:W-:Y:S05]  /*84d0*/  BSYNC B0 ;  /* 0x0000000000007941 */ /* 0x000fea0003800000 */
.L_x_3066:
        /* <DEDUP_REMOVED lines=18> */
.L_x_3069:
[----:B------:R-:W-:Y:S05]  /*8600*/  BSYNC B0 ;  /* 0x0000000000007941 */ /* 0x000fea0003800000 */
.L_x_3068:
        /* <DEDUP_REMOVED lines=11> */
.L_x_3040:
        /* <DEDUP_REMOVED lines=8> */
.L_x_3071:
[----:B------:R-:W-:Y:S05]  /*8740*/  BSYNC B1 ;  /* 0x0000000000017941 */ /* 0x000fea0003800000 */
.L_x_3070:
        /* <DEDUP_REMOVED lines=8> */
.L_x_3072:
[----:B------:R-:W-:Y:S01]  /*87d0*/  HFMA2.MMA R178, -RZ, RZ, 0, 1.1920928955078125e-07 ;  /* 0x00000002ffb27435 */ /* 0x000fe200000001ff */
[----:B------:R-:W-:Y:S01]  /*87e0*/  MOV R179, R216 ;  /* 0x000000d800b37202 */ /* 0x000fe20000000f00 */
[----:B------:R-:W-:-:S09]  /*87f0*/  FADD.FTZ R214, R180, R214 ;  /* 0x000000d6b4d67221 */ /* 0x000fd20000010000 */
[----:B------:R-:W-:Y:S05]  /*8800*/  WARPSYNC.COLLECTIVE R176, `(.L_x_3073) ;  /* 0x00000000b0087348 */ /* 0x000fea0003c00000 */
[----:B------:R0:W1:Y:S02]  /*8810*/  SHFL.BFLY P4, R180, R179, R178, R177 ;  /* 0x0c0000b2b3b47389 */ /* 0x00006400000800b1 */
[----:B01----:R-:W-:Y:S01]  /*8820*/  ENDCOLLECTIVE ;  /* 0x000000000000791b */ /* 0x003fe20003800000 */
.L_x_3073:
[----:B------:R-:W-:Y:S01]  /*8830*/  MOV R179, R214 ;  /* 0x000000d600b37202 */ /* 0x000fe20000000f00 */
[----:B------:R-:W-:-:S07]  /*8840*/  FADD.FTZ R216, R216, R180 ;  /* 0x000000b4d8d87221 */ /* 0x000fce0000010000 */
[----:B------:R-:W-:Y:S05]  /*8850*/  WARPSYNC.COLLECTIVE R176, `(.L_x_3074) ;  /* 0x00000000b0087348 */ /* 0x000fea0003c00000 */
[----:B------:R0:W1:Y:S02]  /*8860*/  SHFL.BFLY P4, R180, R179, R178, R177 ;  /* 0x0c0000b2b3b47389 */ /* 0x00006400000800b1 */
[----:B01----:R-:W-:Y:S01]  /*8870*/  ENDCOLLECTIVE ;  /* 0x000000000000791b */ /* 0x003fe20003800000 */
.L_x_3074:
[----:B------:R-:W-:Y:S01]  /*8880*/  HFMA2.MMA R178, -RZ, RZ, 0, 2.384185791015625e-07 ;  /* 0x00000004ffb27435 */ /* 0x000fe200000001ff */
[----:B------:R-:W-:Y:S01]  /*8890*/  MOV R179, R216 ;  /* 0x000000d800b37202 */ /* 0x000fe20000000f00 */
[----:B------:R-:W-:-:S09]  /*88a0*/  FADD.FTZ R214, R214, R180 ;  /* 0x000000b4d6d67221 */ /* 0x000fd20000010000 */
[----:B------:R-:W-:Y:S05]  /*88b0*/  WARPSYNC.COLLECTIVE R176, `(.L_x_3075) ;  /* 0x00000000b0087348 */ /* 0x000fea0003c00000 */
[----:B------:R0:W1:Y:S02]  /*88c0*/  SHFL.BFLY P4, R180, R179, R178, R177 ;  /* 0x0c0000b2b3b47389 */ /* 0x00006400000800b1 */
[----:B01----:R-:W-:Y:S01]  /*88d0*/  ENDCOLLECTIVE ;  /* 0x000000000000791b */ /* 0x003fe20003800000 */
.L_x_3075:
[----:B------:R-:W-:Y:S01]  /*88e0*/  MOV R179, R214 ;  /* 0x000000d600b37202 */ /* 0x000fe20000000f00 */
[----:B------:R-:W-:-:S07]  /*88f0*/  FADD.FTZ R216, R216, R180 ;  /* 0x000000b4d8d87221 */ /* 0x000fce0000010000 */
[----:B------:R-:W-:Y:S05]  /*8900*/  WARPSYNC.COLLECTIVE R176, `(.L_x_3076) ;  /* 0x00000000b0087348 */ /* 0x000fea0003c00000 */
[----:B------:R0:W1:Y:S02]  /*8910*/  SHFL.BFLY P4, R180, R179, R178, R177 ;  /* 0x0c0000b2b3b47389 */ /* 0x00006400000800b1 */
[----:B01----:R-:W-:Y:S01]  /*8920*/  ENDCOLLECTIVE ;  /* 0x000000000000791b */ /* 0x003fe20003800000 */
.L_x_3076:
[----:B------:R-:W-:Y:S01]  /*8930*/  HFMA2.MMA R178, -RZ, RZ, 0, 4.76837158203125e-07 ;  /* 0x00000008ffb27435 */ /* 0x000fe200000001ff */
[----:B------:R-:W-:Y:S01]  /*8940*/  MOV R179, R216 ;  /* 0x000000d800b37202 */ /* 0x000fe20000000f00 */
[----:B------:R-:W-:-:S09]  /*8950*/  FADD.FTZ R214, R214, R180 ;  /* 0x000000b4d6d67221 */ /* 0x000fd20000010000 */
[----:B------:R-:W-:Y:S05]  /*8960*/  WARPSYNC.COLLECTIVE R176, `(.L_x_3077) ;  /* 0x00000000b0087348 */ /* 0x000fea0003c00000 */
[----:B------:R0:W1:Y:S02]  /*8970*/  SHFL.BFLY P4, R180, R179, R178, R177 ;  /* 0x0c0000b2b3b47389 */ /* 0x00006400000800b1 */
[----:B01----:R-:W-:Y:S01]  /*8980*/  ENDCOLLECTIVE ;  /* 0x000000000000791b */ /* 0x003fe20003800000 */
.L_x_3077:
[----:B------:R-:W-:Y:S01]  /*8990*/  MOV R179, R214 ;  /* 0x000000d600b37202 */ /* 0x000fe20000000f00 */
[----:B------:R-:W-:-:S07]  /*89a0*/  FADD.FTZ R216, R216, R180 ;  /* 0x000000b4d8d87221 */ /* 0x000fce0000010000 */
[----:B------:R-:W-:Y:S05]  /*89b0*/  WARPSYNC.COLLECTIVE R176, `(.L_x_3078) ;  /* 0x00000000b0087348 */ /* 0x000fea0003c00000 */
[----:B------:R0:W1:Y:S02]  /*89c0*/  SHFL.BFLY P4, R180, R179, R178, R177 ;  /* 0x0c0000b2b3b47389 */ /* 0x00006400000800b1 */
[----:B01----:R-:W-:Y:S01]  /*89d0*/  ENDCOLLECTIVE ;  /* 0x000000000000791b */ /* 0x003fe20003800000 */
.L_x_3078:
[----:B------:R-:W-:Y:S01]  /*89e0*/  HFMA2.MMA R178, -RZ, RZ, 0, 9.5367431640625e-07 ;  /* 0x00000010ffb27435 */ /* 0x000fe200000001ff */
[----:B------:R-:W-:Y:S01]  /*89f0*/  MOV R179, R216 ;  /* 0x000000d800b37202 */ /* 0x000fe20000000f00 */
[----:B------:R-:W-:-:S09]  /*8a00*/  FADD.FTZ R214, R214, R180 ;  /* 0x000000b4d6d67221 */ /* 0x000fd20000010000 */
[----:B------:R-:W-:Y:S05]  /*8a10*/  WARPSYNC.COLLECTIVE R176, `(.L_x_3079) ;  /* 0x00000000b0087348 */ /* 0x000fea0003c00000 */
[----:B------:R0:W1:Y:S02]  /*8a20*/  SHFL.BFLY P4, R180, R179, R178, R177 ;  /* 0x0c0000b2b3b47389 */ /* 0x00006400000800b1 */
[----:B01----:R-:W-:Y:S01]  /*8a30*/  ENDCOLLECTIVE ;  /* 0x000000000000791b */ /* 0x003fe20003800000 */
.L_x_3079:
[----:B------:R-:W-:Y:S02]  /*8a40*/  MOV R179, R214 ;  /* 0x000000d600b37202 */ /* 0x000fe40000000f00 */
[----:B------:R-:W-:-:S07]  /*8a50*/  MOV R181, R180 ;  /* 0x000000b400b57202 */ /* 0x000fce0000000f00 */
[----:B------:R-:W-:Y:S05]  /*8a60*/  WARPSYNC.COLLECTIVE R176, `(.L_x_3080) ;  /* 0x00000000b0087348 */ /* 0x000fea0003c00000 */
[----:B------:R0:W1:Y:S02]  /*8a70*/  SHFL.BFLY P4, R180, R179, R178, R177 ;  /* 0x0c0000b2b3b47389 */ /* 0x00006400000800b1 */
[----:B01----:R-:W-:Y:S01]  /*8a80*/  ENDCOLLECTIVE ;  /* 0x000000000000791b */ /* 0x003fe20003800000 */
.L_x_3080:
[----:B------:R-:W-:Y:S01]  /*8a90*/  MOV R176, R180 ;  /* 0x000000b400b07202 */ /* 0x000fe20000000f00 */
[----:B------:R-:W-:Y:S06]  /*8aa0*/  BRA `(.L_x_3081) ;  /* 0xffffffa800907947 */ /* 0x000fec000383ffff */
.L_x_3082:
        /* <DEDUP_REMOVED lines=13> */
.L_x_16896:


//--------------------- .text._ZN10layer_norm13ln_bwd_kernelINS_13Kernel_traitsI6__halfS2_S2_S2_fjLj1280ELj1ELj4ELj1ELj16ENS_18Kernel_traits_baseILj1280ES2_S2_S2_S2_fjLj128EEEEELb1ELb1ELb0ELb1EEEvNS_9BwdParamsE --------------------------
	.section	.text._ZN10layer_norm13ln_bwd_kernelINS_13Kernel_traitsI6__halfS2_S2_S2_fjLj1280ELj1ELj4ELj1ELj16ENS_18Kernel_traits_baseILj1280ES2_S2_S2_S2_fjLj128EEEEELb1ELb1ELb0ELb1EEEvNS_9BwdParamsE,"ax",@progbits
	.align	128
        .global         _ZN10layer_norm13ln_bwd_kernelINS_13Kernel_traitsI6__halfS2_S2_S2_fjLj1280ELj1ELj4ELj1ELj16ENS_18Kernel_traits_baseILj1280ES2_S2_S2_S2_fjLj128EEEEELb1ELb1ELb0ELb1EEEvNS_9BwdParamsE
        .type           _ZN10layer_norm13ln_bwd_kernelINS_13Kernel_traitsI6__halfS2_S2_S2_fjLj1280ELj1ELj4ELj1ELj16ENS_18Kernel_traits_baseILj1280ES2_S2_S2_S2_fjLj128EEEEELb1ELb1ELb0ELb1EEEvNS_9BwdParamsE,@function
        .size           _ZN10layer_norm13ln_bwd_kernelINS_13Kernel_traitsI6__halfS2_S2_S2_fjLj1280ELj1ELj4ELj1ELj16ENS_18Kernel_traits_baseILj1280ES2_S2_S2_S2_fjLj128EEEEELb1ELb1ELb0ELb1EEEvNS_9BwdParamsE,(.L_x_16897 - _ZN10layer_norm13ln_bwd_kernelINS_13Kernel_traitsI6__halfS2_S2_S2_fjLj1280ELj1ELj4ELj1ELj16ENS_18Kernel_traits_baseILj1280ES2_S2_S2_S2_fjLj128EEEEELb1ELb1ELb0ELb1EEEvNS_9BwdParamsE)
        .other          _ZN10layer_norm13ln_bwd_kernelINS_13Kernel_traitsI6__halfS2_S2_S2_fjLj1280ELj1ELj4ELj1ELj16ENS_18Kernel_traits_baseILj1280ES2_S2_S2_S2_fjLj128EEEEELb1ELb1ELb0ELb1EEEvNS_9BwdParamsE,@"STO_CUDA_ENTRY STV_DEFAULT"
_ZN10layer_norm13ln_bwd_kernelINS_13Kernel_traitsI6__halfS2_S2_S2_fjLj1280ELj1ELj4ELj1ELj16ENS_18Kernel_traits_baseILj1280ES2_S2_S2_S2_fjLj128EEEEELb1ELb1ELb0ELb1EEEvNS_9BwdParamsE:
.text._ZN10layer_norm13ln_bwd_kernelINS_13Kernel_traitsI6__halfS2_S2_S2_fjLj1280ELj1ELj4ELj1ELj16ENS_18Kernel_traits_baseILj1280ES2_S2_S2_S2_fjLj128EEEEELb1ELb1ELb0ELb1EEEvNS_9BwdParamsE:
        /* <DEDUP_REMOVED lines=38> */
[----:B-----5:R-:W-:Y:S02]  /*0260*/  CS2R R82, SRZ ;  /* 0x0000000000527805 */ /* 0x020fe4000001ff00 */
        /* <DEDUP_REMOVED lines=50> */
.L_x_3084:
        /* <DEDUP_REMOVED lines=12> */
[----:B------:R-:W-:Y:S01]  /*0650*/  HFMA2.MMA R240, -RZ, RZ, 0, 0 ;  /* 0x00000000fff07435 */ /* 0x000fe200000001ff */
[----:B------:R-:W-:Y:S01]  /*0660*/  ISETP.NE.AND.EX P0, PT, RZ, UR7, PT, P0 ;  /* 0x00000007ff007c0c */ /* 0x000fe2000bf05300 */
[----:B------:R-:W-:Y:S01]  /*0670*/  HFMA2.MMA R154, -RZ, RZ, 0, 0 ;  /* 0x00000000ff9a7435 */ /* 0x000fe200000001ff */
[----:B------:R-:W-:-:S02]  /*0680*/  CS2R R250, SRZ ;  /* 0x0000000000fa7805 */ /* 0x000fc4000001ff00 */
[----:B------:R-:W-:Y:S02]  /*0690*/  MOV R249, RZ ;  /* 0x000000ff00f97202 */ /* 0x000fe40000000f00 */
        /* <DEDUP_REMOVED lines=38> */
[----:B------:R-:W-:Y:S02]  /*0900*/  HADD2.F32 R2, -RZ, R4.H1_H1 ;  /* 0x30000004ff027230 */ /* 0x000fe40000004100 */
        /* <DEDUP_REMOVED lines=15> */
[--C-:B---3--:R-:W-:Y:S02]  /*0a00*/  HADD2.F32 R0, -RZ, R8.reuse.H0_H0 ;  /* 0x20000008ff007230 */ /* 0x108fe40000004100 */
        /* <DEDUP_REMOVED lines=36> */
[----:B0-----:R-:W-:Y:S02]  /*0c50*/  HADD2.F32 R3, -RZ, R17.H0_H0 ;  /* 0x20000011ff037230 */ /* 0x001fe40000004100 */
[--C-:B-1----:R-:W-:Y:S02]  /*0c60*/  HADD2.F32 R2, -RZ, R16.reuse.H0_H0 ;  /* 0x20000010ff027230 */ /* 0x102fe40000004100 */
[----:B--2---:R-:W-:-:S03]  /*0c70*/  HADD2.F32 R0, -RZ, R16.H1_H1 ;  /* 0x30000010ff007230 */ /* 0x004fc60000004100 */
        /* <DEDUP_REMOVED lines=14> */
[----:B--2---:R-:W-:Y:S02]  /*0d60*/  HADD2.F32 R3, -RZ, R21.H0_H0 ;  /* 0x20000015ff037230 */ /* 0x004fe40000004100 */
[----:B------:R1:W-:Y:S01]  /*0d70*/  STL [R1+0x6c], R0 ;  /* 0x00006c0001007387 */ /* 0x0003e20000100800 */
[--C-:B0-----:R-:W-:Y:S02]  /*0d80*/  HADD2.F32 R2, -RZ, R20.reuse.H0_H0 ;  /* 0x20000014ff027230 */ /* 0x101fe40000004100 */
[----:B-1----:R-:W-:-:S03]  /*0d90*/  HADD2.F32 R0, -RZ, R20.H1_H1 ;  /* 0x30000014ff007230 */ /* 0x002fc60000004100 */
        /* <DEDUP_REMOVED lines=13> */
[----:B------:R-:W-:-:S03]  /*0e70*/  CS2R R22, SRZ ;  /* 0x0000000000167805 */ /* 0x000fc6000001ff00 */
[----:B------:R1:W-:Y:S04]  /*0e80*/  STL [R1+0x4c], R0 ;  /* 0x00004c0001007387 */ /* 0x0003e80000100800 */
[----:B------:R1:W-:Y:S01]  /*0e90*/  STL [R1+0x48], RZ ;  /* 0x000048ff01007387 */ /* 0x0003e20000100800 */
[----:B0-----:R-:W-:-:S03]  /*0ea0*/  CS2R R2, SRZ ;  /* 0x0000000000027805 */ /* 0x001fc6000001ff00 */
[----:B------:R1:W-:Y:S04]  /*0eb0*/  STL [R1+0x44], RZ ;  /* 0x000044ff01007387 */ /* 0x0003e80000100800 */
        /* <DEDUP_REMOVED lines=16> */
[----:B------:R1:W-:Y:S02]  /*0fc0*/  STL [R1], RZ ;  /* 0x000000ff01007387 */ /* 0x0003e40000100800 */
.L_x_3088:
[----:B------:R-:W0:Y:S01]  /*0fd0*/  S2R R92, SR_TID.X ;  /* 0x00000000005c7919 */ /* 0x000e220000002100 */
[----:B------:R-:W2:Y:S01]  /*0fe0*/  LDC.64 R90, c[0x0][0x2b8] ;  /* 0x0000ae00ff5a7b82 */ /* 0x000ea20000000a00 */
[----:B-1----:R-:W-:Y:S01]  /*0ff0*/  IMAD R0, R155, UR8, RZ ;  /* 0x000000089b007c24 */ /* 0x002fe2000f8e02ff */
[----:B------:R-:W3:Y:S04]  /*1000*/  LDL R241, [R1+0xdc] ;  /* 0x0000dc0001f17983 */ /* 0x000ee80000100800 */
[----:B------:R-:W-:Y:S01]  /*1010*/  SHF.R.S32.HI R93, RZ, 0x1f, R0 ;  /* 0x0000001fff5d7819 */ /* 0x000fe20000011400 */
[----:B------:R-:W4:Y:S01]  /*1020*/  LDL R248, [R1+0xe0] ;  /* 0x0000e00001f87983 */ /* 0x000f220000100800 */
[----:B------:R-:W1:Y:S02]  /*1030*/  @P0 LDC.64 R88, c[0x0][0x270] ;  /* 0x00009c00ff580b82 */ /* 0x000e640000000a00 */
[----:B------:R-:W-:-:S02]  /*1040*/  LEA.HI R93, R93, R0, RZ, 0x3 ;  /* 0x000000005d5d7211 */ /* 0x000fc400078f18ff */
[----:B------:R-:W-:-:S04]  /*1050*/  SHF.R.S32.HI R0, RZ, 0x1f, R155 ;  /* 0x0000001fff007819 */ /* 0x000fc8000001149b */
[----:B------:R-:W2:Y:S08]  /*1060*/  LDC.64 R116, c[0x0][0x238] ;  /* 0x00008e00ff747b82 */ /* 0x000eb00000000a00 */
[----:B------:R-:W2:Y:S01]  /*1070*/  LDC.64 R156, c[0x0][0x258] ;  /* 0x00009600ff9c7b82 */ /* 0x000ea20000000a00 */
[----:B0-----:R-:W-:-:S07]  /*1080*/  LOP3.LUT R92, R92, 0x1f, RZ, 0xc0, !PT ;  /* 0x0000001f5c5c7812 */ /* 0x001fce00078ec0ff */
[----:B------:R-:W0:Y:S01]  /*1090*/  LDC.U8 R170, c[0x0][0x2a0] ;  /* 0x0000a800ffaa7b82 */ /* 0x000e220000000000 */
[----:B-1----:R-:W-:Y:S02]  /*10a0*/  @P0 LEA R88, P1, R155, R88, 0x1 ;  /* 0x000000589b580211 */ /* 0x002fe400078208ff */
[----:B------:R-:W-:Y:S02]  /*10b0*/  LEA.HI.SX32 R168, R93, R92, 0x1d ;  /* 0x0000005c5da87211 */ /* 0x000fe400078feaff */
[----:B------:R-:W-:Y:S02]  /*10c0*/  @P0 LEA.HI.X R89, R155, R89, R0, 0x1, P1 ;  /* 0x000000599b590211 */ /* 0x000fe400008f0c00 */
[C---:B------:R-:W-:Y:S01]  /*10d0*/  IADD3 R159, R168.reuse, 0x40, RZ ;  /* 0x00000040a89f7810 */ /* 0x040fe20007ffe0ff */
[C-C-:B--2---:R-:W-:Y:S01]  /*10e0*/  IMAD.WIDE.U32 R96, R168.reuse, 0x10, R90.reuse ;  /* 0x00000010a8607825 */ /* 0x144fe200078e005a */
[----:B------:R-:W-:Y:S01]  /*10f0*/  IADD3 R160, R168, 0x20, RZ ;  /* 0x00000020a8a07810 */ /* 0x000fe20007ffe0ff */
[----:B------:R1:W2:Y:S02]  /*1100*/  @P0 LDG.E.U16 R0, desc[UR4][R88.64] ;  /* 0x0000000458000981 */ /* 0x0002a4000c1e1500 */
[----:B------:R-:W-:-:S02]  /*1110*/  IMAD.WIDE.U32 R120, R159, 0x10, R90 ;  /* 0x000000109f787825 */ /* 0x000fc400078e005a */
[----:B------:R-:W3:Y:S01]  /*1120*/  LDG.E.128 R96, desc[UR4][R96.64] ;  /* 0x0000000460607981 */ /* 0x000ee2000c1e1d00 */
[C---:B------:R-:W-:Y:S01]  /*1130*/  IADD3 R158, R168.reuse, 0x60, RZ ;  /* 0x00000060a89e7810 */ /* 0x040fe20007ffe0ff */
[--C-:B------:R-:W-:Y:S02]  /*1140*/  IMAD.WIDE.U32 R92, R168, 0x10, R116.reuse ;  /* 0x00000010a85c7825 */ /* 0x100fe400078e0074 */
[----:B------:R-:W4:Y:S02]  /*1150*/  LDG.E.128 R120, desc[UR4][R120.64] ;  /* 0x0000000478787981 */ /* 0x000f24000c1e1d00 */
[--C-:B------:R-:W-:Y:S01]  /*1160*/  IMAD.WIDE.U32 R100, R160, 0x10, R116.reuse ;  /* 0x00000010a0647825 */ /* 0x100fe200078e0074 */
[----:B-1----:R-:W1:Y:S01]  /*1170*/  LDC.64 R88, c[0x0][0x250] ;  /* 0x00009400ff587b82 */ /* 0x002e620000000a00 */
[----:B------:R-:W2:Y:S04]  /*1180*/  LDG.E.128 R92, desc[UR4][R92.64] ;  /* 0x000000045c5c7981 */ /* 0x000ea8000c1e1d00 */
[----:B------:R-:W2:Y:S01]  /*1190*/  LDG.E.128 R100, desc[UR4][R100.64] ;  /* 0x0000000464647981 */ /* 0x000ea2000c1e1d00 */
[----:B------:R-:W-:-:S04]  /*11a0*/  IMAD.WIDE.U32 R112, R158, 0x10, R116 ;  /* 0x000000109e707825 */ /* 0x000fc800078e0074 */
[C---:B------:R-:W-:Y:S02]  /*11b0*/  IMAD.WIDE R156, R155.reuse, 0x4, R156 ;  /* 0x000000049b9c7825 */ /* 0x040fe400078e029c */
[----:B------:R-:W2:Y:S04]  /*11c0*/  LDG.E.128 R112, desc[UR4][R112.64] ;  /* 0x0000000470707981 */ /* 0x000ea8000c1e1d00 */
[----:B------:R0:W2:Y:S01]  /*11d0*/  LDG.E R157, desc[UR4][R156.64] ;  /* 0x000000049c9d7981 */ /* 0x0000a2000c1e1900 */
[----:B-1----:R-:W-:-:S05]  /*11e0*/  IMAD.WIDE R88, R155, 0x4, R88 ;  /* 0x000000049b587825 */ /* 0x002fca00078e0258 */
[----:B------:R-:W2:Y:S01]  /*11f0*/  LDG.E R167, desc[UR4][R88.64] ;  /* 0x0000000458a77981 */ /* 0x000ea2000c1e1900 */
[----:B------:R-:W-:-:S04]  /*1200*/  ISETP.NE.U32.AND P1, PT, RZ, UR10, PT ;  /* 0x0000000aff007c0c */ /* 0x000fc8000bf25070 */
[----:B------:R-:W-:Y:S01]  /*1210*/  ISETP.NE.AND.EX P1, PT, RZ, UR11, PT, P1 ;  /* 0x0000000bff007c0c */ /* 0x000fe2000bf25310 */
[--C-:B----4-:R-:W-:Y:S02]  /*1220*/  HADD2.F32 R182, -RZ, R123.reuse.H0_H0 ;  /* 0x2000007bffb67230 */ /* 0x110fe40000004100 */
[----:B------:R-:W-:Y:S02]  /*1230*/  HADD2.F32 R184, -RZ, R123.H1_H1 ;  /* 0x3000007bffb87230 */ /* 0x000fe40000004100 */
[--C-:B------:R-:W-:Y:S01]  /*1240*/  HADD2.F32 R178, -RZ, R122.reuse.H0_H0 ;  /* 0x2000007affb27230 */ /* 0x100fe20000004100 */
[----:B------:R-:W4:Y:S01]  /*1250*/  LDL R123, [R1+0xe8] ;  /* 0x0000e800017b7983 */ /* 0x000f220000100800 */
[----:B------:R-:W-:-:S03]  /*1260*/  HADD2.F32 R180, -RZ, R122.H1_H1 ;  /* 0x3000007affb47230 */ /* 0x000fc60000004100 */
[----:B------:R-:W4:Y:S01]  /*1270*/  LDL R122, [R1+0xe4] ;  /* 0x0000e400017a7983 */ /* 0x000f220000100800 */
[--C-:B---3--:R-:W-:Y:S02]  /*1280*/  HADD2.F32 R215, -RZ, R96.reuse.H0_H0 ;  /* 0x20000060ffd77230 */ /* 0x108fe40000004100 */
[----:B------:R-:W-:Y:S02]  /*1290*/  HADD2.F32 R214, -RZ, R96.H1_H1 ;  /* 0x30000060ffd67230 */ /* 0x000fe40000004100 */
[--C-:B------:R-:W-:Y:S02]  /*12a0*/  HADD2.F32 R187, -RZ, R97.reuse.H0_H0 ;  /* 0x20000061ffbb7230 */ /* 0x100fe40000004100 */
[----:B------:R-:W-:Y:S02]  /*12b0*/  HADD2.F32 R186, -RZ, R97.H1_H1 ;  /* 0x30000061ffba7230 */ /* 0x000fe40000004100 */
[----:B------:R-:W1:Y:S01]  /*12c0*/  @P1 LDC.64 R96, c[0x0][0x2c8] ;  /* 0x0000b200ff601b82 */ /* 0x000e620000000a00 */
[----:B--2---:R-:W-:-:S02]  /*12d0*/  HADD2.F32 R208, -RZ, R100.H0_H0 ;  /* 0x20000064ffd07230 */ /* 0x004fc40000004100 */
[----:B------:R-:W-:Y:S02]  /*12e0*/  HADD2.F32 R207, -RZ, R100.H1_H1 ;  /* 0x30000064ffcf7230 */ /* 0x000fe40000004100 */
[--C-:B------:R-:W-:Y:S02]  /*12f0*/  HADD2.F32 R205, -RZ, R101.reuse.H0_H0 ;  /* 0x20000065ffcd7230 */ /* 0x100fe40000004100 */
[----:B------:R-:W-:Y:S02]  /*1300*/  HADD2.F32 R203, -RZ, R101.H1_H1 ;  /* 0x30000065ffcb7230 */ /* 0x000fe40000004100 */
[----:B------:R-:W2:Y:S01]  /*1310*/  @P1 LDC.64 R100, c[0x0][0x2c8] ;  /* 0x0000b200ff641b82 */ /* 0x000ea20000000a00 */
[----:B0-----:R-:W-:Y:S01]  /*1320*/  ISETP.NE.AND P2, PT, R170, RZ, PT ;  /* 0x000000ffaa00720c */ /* 0x001fe20003f45270 */
[--C-:B------:R-:W-:Y:S01]  /*1330*/  HADD2.F32 R192, -RZ, R92.reuse.H0_H0 ;  /* 0x2000005cffc07230 */ /* 0x100fe20000004100 */
[----:B------:R-:W-:Y:S01]  /*1340*/  IADD3 R153, R168, 0x80, RZ ;  /* 0x00000080a8997810 */ /* 0x000fe20007ffe0ff */
[----:B------:R-:W-:Y:S01]  /*1350*/  HADD2.F32 R216, -RZ, R92.H1_H1 ;  /* 0x3000005cffd87230 */ /* 0x000fe20000004100 */
[----:B------:R-:W-:Y:S01]  /*1360*/  MOV R156, 0x3f800000 ;  /* 0x3f800000009c7802 */ /* 0x000fe20000000f00 */
[----:B------:R-:W-:-:S02]  /*1370*/  @P0 HADD2.F32 R156, -RZ, R0.H0_H0 ;  /* 0x20000000ff9c0230 */ /* 0x000fc40000004100 */
[----:B-1----:R-:W-:-:S05]  /*1380*/  @P1 IMAD.WIDE.U32 R96, R160, 0x10, R96 ;  /* 0x00000010a0601825 */ /* 0x002fca00078e0060 */
[----:B-----5:R0:W5:Y:S01]  /*1390*/  @P1 LDG.E.128 R56, desc[UR4][R96.64] ;  /* 0x0000000460381981 */ /* 0x020162000c1e1d00 */
[----:B------:R-:W-:-:S04]  /*13a0*/  IMAD.WIDE.U32 R108, R159, 0x10, R116 ;  /* 0x000000109f6c7825 */ /* 0x000fc800078e0074 */
[----:B--2---:R-:W-:Y:S02]  /*13b0*/  @P1 IMAD.WIDE.U32 R100, R158, 0x10, R100 ;  /* 0x000000109e641825 */ /* 0x004fe400078e0064 */
[----:B------:R-:W2:Y:S01]  /*13c0*/  LDG.E.128 R108, desc[UR4][R108.64] ;  /* 0x000000046c6c7981 */ /* 0x000ea2000c1e1d00 */
[----:B0-----:R-:W-:Y:S01]  /*13d0*/  FSEL R97, R167, RZ, !P2 ;  /* 0x000000ffa7617208 */ /* 0x001fe20005000000 */
[----:B------:R-:W-:Y:S02]  /*13e0*/  HADD2.F32 R0, -RZ, R114.H0_H0 ;  /* 0x20000072ff007230 */ /* 0x000fe40000004100 */
[----:B------:R0:W5:Y:S01]  /*13f0*/  @P1 LDG.E.128 R48, desc[UR4][R100.64] ;  /* 0x0000000464301981 */ /* 0x000162000c1e1d00 */
[----:B------:R-:W-:-:S04]  /*1400*/  IMAD.WIDE.U32 R116, R153, 0x10, R116 ;  /* 0x0000001099747825 */ /* 0x000fc800078e0074 */
[C---:B------:R-:W-:Y:S01]  /*1410*/  FADD.FTZ R192, -R97.reuse, R192 ;  /* 0x000000c061c07221 */ /* 0x040fe20000010100 */
[----:B------:R-:W-:Y:S01]  /*1420*/  FADD.FTZ R216, -R97, R216 ;  /* 0x000000d861d87221 */ /* 0x000fe20000010100 */
[----:B------:R-:W3:Y:S03]  /*1430*/  LDG.E.128 R116, desc[UR4][R116.64] ;  /* 0x0000000474747981 */ /* 0x000ee6000c1e1d00 */
[----:B------:R-:W-:Y:S01]  /*1440*/  FMUL.FTZ R216, R157, R216 ;  /* 0x000000d89dd87220 */ /* 0x000fe20000410000 */
[----:B0-----:R-:W-:Y:S01]  /*1450*/  FADD.FTZ R101, -R97, R0 ;  /* 0x0000000061657221 */ /* 0x001fe20000010100 */
[----:B------:R-:W-:Y:S01]  /*1460*/  FMUL.FTZ R0, R157, R192 ;  /* 0x000000c09d007220 */ /* 0x000fe20000410000 */
[----:B------:R-:W-:Y:S01]  /*1470*/  FADD.FTZ R152, R215, R152 ;  /* 0x00000098d7987221 */ /* 0x000fe20000010000 */
[----:B------:R-:W-:Y:S01]  /*1480*/  FADD.FTZ R150, R214, R150 ;  /* 0x00000096d6967221 */ /* 0x000fe20000010000 */
[----:B------:R-:W-:Y:S01]  /*1490*/  FFMA.FTZ R151, R216, R214, R151 ;  /* 0x000000d6d8977223 */ /* 0x000fe20000010097 */
[----:B------:R-:W-:Y:S01]  /*14a0*/  FFMA.FTZ R154, R0, R215, R154 ;  /* 0x000000d7009a7223 */ /* 0x000fe2000001009a */
[----:B------:R-:W-:-:S04]  /*14b0*/  IMAD.WIDE.U32 R104, R160, 0x10, R90 ;  /* 0x00000010a0687825 */ /* 0x000fc800078e005a */
[----:B------:R-:W-:Y:S02]  /*14c0*/  HADD2.F32 R212, -RZ, R94.H0_H0 ;  /* 0x2000005effd47230 */ /* 0x000fe40000004100 */
[----:B------:R-:W-:Y:S01]  /*14d0*/  IMAD.WIDE.U32 R124, R158, 0x10, R90 ;  /* 0x000000109e7c7825 */ /* 0x000fe200078e005a */
[----:B------:R-:W3:Y:S03]  /*14e0*/  LDG.E.128 R104, desc[UR4][R104.64] ;  /* 0x0000000468687981 */ /* 0x000ee6000c1e1d00 */
[----:B------:R-:W-:Y:S02]  /*14f0*/  HADD2.F32 R161, -RZ, R95.H1_H1 ;  /* 0x3000005fffa17230 */ /* 0x000fe40000004100 */
[----:B------:R-:W-:Y:S02]  /*1500*/  HADD2.F32 R210, -RZ, R98.H0_H0 ;  /* 0x20000062ffd27230 */ /* 0x000fe40000004100 */
[----:B------:R-:W-:-:S02]  /*1510*/  HADD2.F32 R169, -RZ, R112.H0_H0 ;  /* 0x20000070ffa97230 */ /* 0x000fc40000004100 */
[----:B------:R-:W-:Y:S02]  /*1520*/  HADD2.F32 R171, -RZ, R112.H1_H1 ;  /* 0x30000070ffab7230 */ /* 0x000fe40000004100 */
[----:B------:R-:W-:Y:S02]  /*1530*/  HADD2.F32 R185, -RZ, R98.H1_H1 ;  /* 0x30000062ffb97230 */ /* 0x000fe40000004100 */
[--C-:B--2---:R-:W-:Y:S02]  /*1540*/  HADD2.F32 R177, -RZ, R110.reuse.H0_H0 ;  /* 0x2000006effb17230 */ /* 0x104fe40000004100 */
[----:B----4-:R-:W-:Y:S01]  /*1550*/  FMUL.FTZ R215, R123, R215 ;  /* 0x000000d77bd77220 */ /* 0x010fe20000410000 */
[----:B------:R-:W-:Y:S01]  /*1560*/  FMUL.FTZ R214, R122, R214 ;  /* 0x000000d67ad67220 */ /* 0x000fe20000410000 */
[----:B------:R-:W2:Y:S04]  /*1570*/  LDL R123, [R1+0xd8] ;  /* 0x0000d800017b7983 */ /* 0x000ea80000100800 */
[----:B------:R-:W4:Y:S01]  /*1580*/  LDL R122, [R1+0xd4] ;  /* 0x0000d400017a7983 */ /* 0x000f220000100800 */
[----:B------:R-:W-:Y:S01]  /*1590*/  FADD.FTZ R212, -R97, R212 ;  /* 0x000000d461d47221 */ /* 0x000fe20000010100 */
[----:B------:R-:W-:-:S02]  /*15a0*/  HADD2.F32 R179, -RZ, R110.H1_H1 ;  /* 0x3000006effb37230 */ /* 0x000fc40000004100 */
[--C-:B------:R-:W-:Y:S02]  /*15b0*/  HADD2.F32 R181, -RZ, R111.reuse.H0_H0 ;  /* 0x2000006fffb57230 */ /* 0x100fe40000004100 */
[----:B------:R-:W-:Y:S01]  /*15c0*/  FMUL.FTZ R212, R157, R212 ;  /* 0x000000d49dd47220 */ /* 0x000fe20000410000 */
[----:B------:R-:W-:Y:S01]  /*15d0*/  HADD2.F32 R183, -RZ, R111.H1_H1 ;  /* 0x3000006fffb77230 */ /* 0x000fe20000004100 */
[----:B------:R-:W2:Y:S01]  /*15e0*/  LDG.E.128 R124, desc[UR4][R124.64] ;  /* 0x000000047c7c7981 */ /* 0x000ea2000c1e1d00 */
[--C-:B---3--:R-:W-:Y:S02]  /*15f0*/  HADD2.F32 R111, -RZ, R116.reuse.H0_H0 ;  /* 0x20000074ff6f7230 */ /* 0x108fe40000004100 */
[----:B------:R-:W-:Y:S02]  /*1600*/  HADD2.F32 R163, -RZ, R116.H1_H1 ;  /* 0x30000074ffa37230 */ /* 0x000fe40000004100 */
[----:B------:R-:W-:Y:S02]  /*1610*/  HADD2.F32 R189, -RZ, R93.H1_H1 ;  /* 0x3000005dffbd7230 */ /* 0x000fe40000004100 */
[----:B------:R-:W-:-:S02]  /*1620*/  HADD2.F32 R197, -RZ, R103.H0_H0 ;  /* 0x20000067ffc57230 */ /* 0x000fc40000004100 */
[----:B------:R-:W-:Y:S02]  /*1630*/  HADD2.F32 R165, -RZ, R108.H1_H1 ;  /* 0x3000006cffa57230 */ /* 0x000fe40000004100 */
[--C-:B------:R-:W-:Y:S02]  /*1640*/  HADD2.F32 R173, -RZ, R113.reuse.H0_H0 ;  /* 0x20000071ffad7230 */ /* 0x100fe40000004100 */
[----:B------:R-:W-:Y:S02]  /*1650*/  HADD2.F32 R175, -RZ, R113.H1_H1 ;  /* 0x30000071ffaf7230 */ /* 0x000fe40000004100 */
[C---:B------:R-:W-:Y:S01]  /*1660*/  FADD.FTZ R205, -R97.reuse, R205 ;  /* 0x000000cd61cd7221 */ /* 0x040fe20000010100 */
[--C-:B------:R-:W-:Y:S02]  /*1670*/  HADD2.F32 R110, -RZ, R118.reuse.H0_H0 ;  /* 0x20000076ff6e7230 */ /* 0x100fe40000004100 */
[----:B------:R-:W-:Y:S01]  /*1680*/  FADD.FTZ R207, -R97, R207 ;  /* 0x000000cf61cf7221 */ /* 0x000fe20000010100 */
[----:B------:R-:W-:-:S02]  /*1690*/  HADD2.F32 R112, -RZ, R118.H1_H1 ;  /* 0x30000076ff707230 */ /* 0x000fc40000004100 */
[----:B------:R-:W-:Y:S01]  /*16a0*/  FADD.FTZ R146, R186, R146 ;  /* 0x00000092ba927221 */ /* 0x000fe20000010000 */
[----:B------:R-:W-:Y:S02]  /*16b0*/  HADD2.F32 R116, -RZ, R119.H0_H0 ;  /* 0x20000077ff747230 */ /* 0x000fe40000004100 */
[----:B------:R-:W-:Y:S02]  /*16c0*/  HADD2.F32 R191, -RZ, R121.H0_H0 ;  /* 0x20000079ffbf7230 */ /* 0x000fe40000004100 */
[----:B------:R-:W-:Y:S02]  /*16d0*/  HADD2.F32 R213, -RZ, R93.H0_H0 ;  /* 0x2000005dffd57230 */ /* 0x000fe40000004100 */
[----:B------:R-:W-:Y:S02]  /*16e0*/  HADD2.F32 R200, -RZ, R102.H0_H0 ;  /* 0x20000066ffc87230 */ /* 0x000fe40000004100 */
[----:B------:R-:W-:Y:S02]  /*16f0*/  HADD2.F32 R195, -RZ, R103.H1_H1 ;  /* 0x30000067ffc37230 */ /* 0x000fe40000004100 */
[----:B------:R-:W-:Y:S01]  /*1700*/  FADD.FTZ R148, R187, R148 ;  /* 0x00000094bb947221 */ /* 0x000fe20000010000 */
[----:B------:R-:W-:-:S02]  /*1710*/  HADD2.F32 R118, -RZ, R119.H1_H1 ;  /* 0x30000077ff767230 */ /* 0x000fc40000004100 */
[C---:B------:R-:W-:Y:S01]  /*1720*/  FADD.FTZ R119, -R97.reuse, R161 ;  /* 0x000000a161777221 */ /* 0x040fe20000010100 */
[----:B------:R-:W-:Y:S01]  /*1730*/  FADD.FTZ R24, R210, R24 ;  /* 0x00000018d2187221 */ /* 0x000fe20000010000 */
[----:B------:R-:W-:Y:S01]  /*1740*/  FFMA.FTZ R144, R212, R210, R144 ;  /* 0x000000d2d4907223 */ /* 0x000fe20000010090 */
[--C-:B------:R-:W-:Y:S01]  /*1750*/  HADD2.F32 R194, -RZ, R107.reuse.H0_H0 ;  /* 0x2000006bffc27230 */ /* 0x100fe20000004100 */
[----:B------:R-:W3:Y:S01]  /*1760*/  LDL R192, [R1+0xc8] ;  /* 0x0000c80001c07983 */ /* 0x000ee20000100800 */
[----:B------:R-:W-:Y:S02]  /*1770*/  HADD2.F32 R193, -RZ, R107.H1_H1 ;  /* 0x3000006bffc17230 */ /* 0x000fe40000004100 */
[C---:B------:R-:W-:Y:S01]  /*1780*/  FADD.FTZ R189, -R97.reuse, R189 ;  /* 0x000000bd61bd7221 */ /* 0x040fe20000010100 */
[C---:B------:R-:W-:Y:S01]  /*1790*/  FADD.FTZ R197, -R97.reuse, R197 ;  /* 0x000000c561c57221 */ /* 0x040fe20000010100 */
[----:B------:R-:W-:Y:S01]  /*17a0*/  FADD.FTZ R100, -R97, R163 ;  /* 0x000000a361647221 */ /* 0x000fe20000010100 */
[----:B--2---:R-:W-:-:S02]  /*17b0*/  HADD2.F32 R167, -RZ, R127.H1_H1 ;  /* 0x3000007fffa77230 */ /* 0x004fc40000004100 */
[----:B------:R-:W-:Y:S01]  /*17c0*/  FMUL.FTZ R210, R123, R210 ;  /* 0x000000d27bd27220 */ /* 0x000fe20000410000 */
[----:B----4-:R-:W-:Y:S01]  /*17d0*/  FMUL.FTZ R123, R122, R185 ;  /* 0x000000b97a7b7220 */ /* 0x010fe20000410000 */
[C---:B------:R-:W-:Y:S01]  /*17e0*/  FMUL.FTZ R122, R157.reuse, R119 ;  /* 0x000000779d7a7220 */ /* 0x040fe20000410000 */
[----:B------:R-:W-:Y:S01]  /*17f0*/  HADD2.F32 R188, -RZ, R109.H0_H0 ;  /* 0x2000006dffbc7230 */ /* 0x000fe20000004100 */
[----:B------:R-:W2:Y:S01]  /*1800*/  LDL R119, [R1+0xb0] ;  /* 0x0000b00001777983 */ /* 0x000ea20000100800 */
[----:B------:R-:W-:Y:S02]  /*1810*/  HADD2.F32 R107, -RZ, R108.H0_H0 ;  /* 0x2000006cff6b7230 */ /* 0x000fe40000004100 */
[C---:B------:R-:W-:Y:S01]  /*1820*/  FMUL.FTZ R197, R157.reuse, R197 ;  /* 0x000000c59dc57220 */ /* 0x040fe20000410000 */
[----:B------:R-:W-:Y:S02]  /*1830*/  HADD2.F32 R161, -RZ, R126.H0_H0 ;  /* 0x2000007effa17230 */ /* 0x000fe40000004100 */
[----:B------:R-:W-:Y:S01]  /*1840*/  FMUL.FTZ R205, R157, R205 ;  /* 0x000000cd9dcd7220 */ /* 0x000fe20000410000 */
[----:B------:R-:W-:-:S02]  /*1850*/  HADD2.F32 R202, -RZ, R105.H0_H0 ;  /* 0x20000069ffca7230 */ /* 0x000fc40000004100 */
[C---:B------:R-:W-:Y:S01]  /*1860*/  FADD.FTZ R113, -R97.reuse, R107 ;  /* 0x0000006b61717221 */ /* 0x040fe20000010100 */
[----:B------:R-:W-:Y:S01]  /*1870*/  FADD.FTZ R107, -R97, R165 ;  /* 0x000000a5616b7221 */ /* 0x000fe20000010100 */
[----:B------:R-:W-:Y:S02]  /*1880*/  HADD2.F32 R165, -RZ, R127.H0_H0 ;  /* 0x2000007fffa57230 */ /* 0x000fe40000004100 */
[C---:B------:R-:W-:Y:S01]  /*1890*/  FMUL.FTZ R207, R157.reuse, R207 ;  /* 0x000000cf9dcf7220 */ /* 0x040fe20000410000 */
[----:B------:R-:W-:Y:S01]  /*18a0*/  HADD2.F32 R163, -RZ, R126.H1_H1 ;  /* 0x3000007effa37230 */ /* 0x000fe20000004100 */
[----:B------:R-:W4:Y:S01]  /*18b0*/  LDL R127, [R1+0xc0] ;  /* 0x0000c000017f7983 */ /* 0x000f220000100800 */
[----:B------:R-:W-:Y:S01]  /*18c0*/  FMUL.FTZ R126, R157, R189 ;  /* 0x000000bd9d7e7220 */ /* 0x000fe20000410000 */
[----:B------:R-:W-:Y:S01]  /*18d0*/  FADD.FTZ R14, R194, R14 ;  /* 0x0000000ec20e7221 */ /* 0x000fe20000010000 */
[----:B------:R-:W-:Y:S01]  /*18e0*/  HADD2.F32 R204, -RZ, R104.H1_H1 ;  /* 0x30000068ffcc7230 */ /* 0x000fe20000004100 */
[----:B------:R-:W3:Y:S01]  /*18f0*/  LDL R189, [R1+0xc4] ;  /* 0x0000c40001bd7983 */ /* 0x000ee20000100800 */
[----:B------:R-:W-:Y:S01]  /*1900*/  FFMA.FTZ R134, R197, R194, R134 ;  /* 0x000000c2c5867223 */ /* 0x000fe20000010086 */
[----:B------:R-:W-:-:S02]  /*1910*/  HADD2.F32 R174, -RZ, R125.H0_H0 ;  /* 0x2000007dffae7230 */ /* 0x000fc40000004100 */
[----:B------:R-:W-:Y:S02]  /*1920*/  HADD2.F32 R176, -RZ, R125.H1_H1 ;  /* 0x3000007dffb07230 */ /* 0x000fe40000004100 */
[----:B------:R-:W-:Y:S01]  /*1930*/  FADD.FTZ R10, R191, R10 ;  /* 0x0000000abf0a7221 */ /* 0x000fe20000010000 */
[----:B------:R-:W-:Y:S02]  /*1940*/  HADD2.F32 R198, -RZ, R106.H0_H0 ;  /* 0x2000006affc67230 */ /* 0x000fe40000004100 */
[--C-:B------:R-:W-:Y:S02]  /*1950*/  HADD2.F32 R170, -RZ, R124.reuse.H0_H0 ;  /* 0x2000007cffaa7230 */ /* 0x100fe40000004100 */
[----:B------:R-:W-:Y:S02]  /*1960*/  HADD2.F32 R172, -RZ, R124.H1_H1 ;  /* 0x3000007cffac7230 */ /* 0x000fe40000004100 */
[----:B------:R-:W-:Y:S01]  /*1970*/  FADD.FTZ R179, -R97, R179 ;  /* 0x000000b361b37221 */ /* 0x000fe20000010100 */
[----:B------:R-:W-:-:S02]  /*1980*/  HADD2.F32 R217, -RZ, R120.H0_H0 ;  /* 0x20000078ffd97230 */ /* 0x000fc40000004100 */
[----:B------:R-:W-:Y:S01]  /*1990*/  FADD.FTZ R218, R180, R218 ;  /* 0x000000dab4da7221 */ /* 0x000fe20000010000 */
[----:B------:R-:W-:Y:S02]  /*19a0*/  HADD2.F32 R211, -RZ, R94.H1_H1 ;  /* 0x3000005effd37230 */ /* 0x000fe40000004100 */
[----:B------:R-:W-:Y:S01]  /*19b0*/  FADD.FTZ R203, -R97, R203 ;  /* 0x000000cb61cb7221 */ /* 0x000fe20000010100 */
[----:B------:R-:W-:Y:S02]  /*19c0*/  HADD2.F32 R201, -RZ, R105.H1_H1 ;  /* 0x30000069ffc97230 */ /* 0x000fe40000004100 */
[----:B------:R-:W-:Y:S01]  /*19d0*/  FADD.FTZ R25, R185, R25 ;  /* 0x00000019b9197221 */ /* 0x000fe20000010000 */
[C---:B------:R-:W-:Y:S01]  /*19e0*/  FADD.FTZ R208, -R97.reuse, R208 ;  /* 0x000000d061d07221 */ /* 0x040fe20000010100 */
[----:B------:R-:W-:Y:S02]  /*19f0*/  HADD2.F32 R206, -RZ, R104.H0_H0 ;  /* 0x20000068ffce7230 */ /* 0x000fe40000004100 */
[----:B------:R-:W-:Y:S01]  /*1a00*/  FADD.FTZ R183, -R97, R183 ;  /* 0x000000b761b77221 */ /* 0x000fe20000010100 */
[----:B------:R-:W-:-:S02]  /*1a10*/  HADD2.F32 R121, -RZ, R121.H1_H1 ;  /* 0x30000079ff797230 */ /* 0x000fc40000004100 */
[C---:B------:R-:W-:Y:S01]  /*1a20*/  FADD.FTZ R171, -R97.reuse, R171 ;  /* 0x000000ab61ab7221 */ /* 0x040fe20000010100 */
[----:B------:R-:W-:Y:S01]  /*1a30*/  FADD.FTZ R220, R184, R220 ;  /* 0x000000dcb8dc7221 */ /* 0x000fe20000010000 */
[----:B------:R-:W-:Y:S02]  /*1a40*/  HADD2.F32 R199, -RZ, R102.H1_H1 ;  /* 0x30000066ffc77230 */ /* 0x000fe40000004100 */
[----:B------:R-:W-:Y:S02]  /*1a50*/  HADD2.F32 R196, -RZ, R106.H1_H1 ;  /* 0x3000006affc47230 */ /* 0x000fe40000004100 */
[----:B------:R-:W-:Y:S02]  /*1a60*/  HADD2.F32 R190, -RZ, R109.H1_H1 ;  /* 0x3000006dffbe7230 */ /* 0x000fe40000004100 */
[C---:B------:R-:W-:Y:S01]  /*1a70*/  FADD.FTZ R169, -R97.reuse, R169 ;  /* 0x000000a961a97221 */ /* 0x040fe20000010100 */
[----:B------:R-:W-:Y:S01]  /*1a80*/  FADD.FTZ R175, -R97, R175 ;  /* 0x000000af61af7221 */ /* 0x000fe20000010100 */
[----:B------:R-:W-:-:S04]  /*1a90*/  IMAD.WIDE.U32 R88, R153, 0x10, R90 ;  /* 0x0000001099587825 */ /* 0x000fc800078e005a */
[C---:B------:R-:W-:Y:S01]  /*1aa0*/  FADD.FTZ R181, -R97.reuse, R181 ;  /* 0x000000b561b57221 */ /* 0x040fe20000010100 */
[C---:B------:R-:W-:Y:S01]  /*1ab0*/  FADD.FTZ R173, -R97.reuse, R173 ;  /* 0x000000ad61ad7221 */ /* 0x040fe20000010100 */
[----:B------:R-:W-:Y:S02]  /*1ac0*/  HADD2.F32 R166, -RZ, R115.H1_H1 ;  /* 0x30000073ffa67230 */ /* 0x000fe40000004100 */
[----:B------:R-:W-:Y:S01]  /*1ad0*/  FADD.FTZ R221, R182, R221 ;  /* 0x000000ddb6dd7221 */ /* 0x000fe20000010000 */
[----:B------:R-:W-:Y:S02]  /*1ae0*/  HADD2.F32 R209, -RZ, R95.H0_H0 ;  /* 0x2000005fffd17230 */ /* 0x000fe40000004100 */
[----:B------:R-:W-:Y:S02]  /*1af0*/  HADD2.F32 R162, -RZ, R114.H1_H1 ;  /* 0x30000072ffa27230 */ /* 0x000fe40000004100 */
[----:B------:R-:W-:Y:S02]  /*1b00*/  HADD2.F32 R164, -RZ, R115.H0_H0 ;  /* 0x20000073ffa47230 */ /* 0x000fe40000004100 */
[C---:B------:R-:W-:Y:S01]  /*1b10*/  FADD.FTZ R96, -R97.reuse, R111 ;  /* 0x0000006f61607221 */ /* 0x040fe20000010100 */
[C---:B------:R-:W-:Y:S01]  /*1b20*/  FADD.FTZ R177, -R97.reuse, R177 ;  /* 0x000000b161b17221 */ /* 0x040fe20000010100 */
[C---:B------:R-:W-:Y:S01]  /*1b30*/  FADD.FTZ R110, -R97.reuse, R110 ;  /* 0x0000006e616e7221 */ /* 0x040fe20000010100 */
[C---:B------:R-:W-:Y:S01]  /*1b40*/  FADD.FTZ R112, -R97.reuse, R112 ;  /* 0x0000007061707221 */ /* 0x040fe20000010100 */
[----:B------:R-:W-:Y:S01]  /*1b50*/  FADD.FTZ R116, -R97, R116 ;  /* 0x0000007461747221 */ /* 0x000fe20000010100 */
[----:B------:R-:W-:Y:S01]  /*1b60*/  FADD.FTZ R219, R178, R219 ;  /* 0x000000dbb2db7221 */ /* 0x000fe20000010000 */
[----:B------:R-:W0:Y:S01]  /*1b70*/  @P1 LDC.64 R92, c[0x0][0x2c8] ;  /* 0x0000b200ff5c1b82 */ /* 0x000e220000000a00 */
[----:B--2---:R-:W-:Y:S01]  /*1b80*/  FMUL.FTZ R194, R119, R194 ;  /* 0x000000c277c27220 */ /* 0x004fe20000410000 */
[----:B------:R-:W-:Y:S01]  /*1b90*/  FADD.FTZ R188, -R97, R188 ;  /* 0x000000bc61bc7221 */ /* 0x000fe20000010100 */
[----:B------:R-:W2:Y:S01]  /*1ba0*/  LDL R119, [R1+0xa0] ;  /* 0x0000a00001777983 */ /* 0x000ea20000100800 */
[-C--:B------:R-:W-:Y:S01]  /*1bb0*/  FFMA.FTZ R147, R126, R186.reuse, R147 ;  /* 0x000000ba7e937223 */ /* 0x080fe20000010093 */
[----:B------:R-:W-:Y:S01]  /*1bc0*/  FMUL.FTZ R125, R241, R186 ;  /* 0x000000baf17d7220 */ /* 0x000fe20000410000 */
[----:B------:R-:W-:Y:S01]  /*1bd0*/  FADD.FTZ R18, R202, R18 ;  /* 0x00000012ca127221 */ /* 0x000fe20000010000 */
[----:B------:R-:W2:Y:S01]  /*1be0*/  LDL R186, [R1+0xb8] ;  /* 0x0000b80001ba7983 */ /* 0x000ea20000100800 */
[----:B------:R-:W-:Y:S01]  /*1bf0*/  FFMA.FTZ R138, R205, R202, R138 ;  /* 0x000000cacd8a7223 */ /* 0x000fe2000001008a */
[----:B------:R-:W-:Y:S01]  /*1c00*/  FADD.FTZ R21, R204, R21 ;  /* 0x00000015cc157221 */ /* 0x000fe20000010000 */
[----:B------:R-:W-:Y:S01]  /*1c10*/  FFMA.FTZ R141, R207, R204, R141 ;  /* 0x000000cccf8d7223 */ /* 0x000fe2000001008d */
[----:B------:R-:W-:Y:S01]  /*1c20*/  FMUL.FTZ R188, R157, R188 ;  /* 0x000000bc9dbc7220 */ /* 0x000fe20000410000 */
[----:B----4-:R-:W-:Y:S01]  /*1c30*/  FMUL.FTZ R202, R127, R202 ;  /* 0x000000ca7fca7220 */ /* 0x010fe20000410000 */
[C---:B------:R-:W-:Y:S01]  /*1c40*/  FADD.FTZ R213, -R97.reuse, R213 ;  /* 0x000000d561d57221 */ /* 0x040fe20000010100 */
[----:B------:R-:W4:Y:S01]  /*1c50*/  LDL R127, [R1+0xac] ;  /* 0x0000ac00017f7983 */ /* 0x000f220000100800 */
[----:B------:R-:W-:Y:S01]  /*1c60*/  FADD.FTZ R200, -R97, R200 ;  /* 0x000000c861c87221 */ /* 0x000fe20000010100 */
[----:B---3--:R-:W-:Y:S01]  /*1c70*/  FMUL.FTZ R204, R189, R204 ;  /* 0x000000ccbdcc7220 */ /* 0x008fe20000410000 */
[----:B------:R-:W-:Y:S01]  /*1c80*/  FADD.FTZ R195, -R97, R195 ;  /* 0x000000c361c37221 */ /* 0x000fe20000010100 */
[----:B------:R-:W3:Y:S01]  /*1c90*/  LDL R189, [R1+0xa4] ;  /* 0x0000a40001bd7983 */ /* 0x000ee20000100800 */
[----:B------:R-:W-:Y:S01]  /*1ca0*/  FFMA.FTZ R130, R188, R191, R130 ;  /* 0x000000bfbc827223 */ /* 0x000fe20000010082 */
[----:B------:R-:W-:Y:S01]  /*1cb0*/  FMUL.FTZ R124, R248, R187 ;  /* 0x000000bbf87c7220 */ /* 0x000fe20000410000 */
[C---:B------:R-:W-:Y:S01]  /*1cc0*/  FMUL.FTZ R213, R157.reuse, R213 ;  /* 0x000000d59dd57220 */ /* 0x040fe20000410000 */
[C---:B------:R-:W-:Y:S01]  /*1cd0*/  FMUL.FTZ R200, R157.reuse, R200 ;  /* 0x000000c89dc87220 */ /* 0x040fe20000410000 */
[----:B------:R-:W-:Y:S01]  /*1ce0*/  FMUL.FTZ R195, R157, R195 ;  /* 0x000000c39dc37220 */ /* 0x000fe20000410000 */
[----:B------:R-:W-:Y:S01]  /*1cf0*/  FADD.FTZ R16, R198, R16 ;  /* 0x00000010c6107221 */ /* 0x000fe20000010000 */
[----:B------:R-:W-:-:S02]  /*1d00*/  HADD2.F32 R120, -RZ, R120.H1_H1 ;  /* 0x30000078ff787230 */ /* 0x000fc40000004100 */
[----:B------:R-:W-:Y:S01]  /*1d10*/  FADD.FTZ R15, R193, R15 ;  /* 0x0000000fc10f7221 */ /* 0x000fe20000010000 */
[----:B------:R-:W-:Y:S01]  /*1d20*/  FMUL.FTZ R179, R157, R179 ;  /* 0x000000b39db37220 */ /* 0x000fe20000410000 */
[----:B------:R-:W-:Y:S01]  /*1d30*/  FADD.FTZ R211, -R97, R211 ;  /* 0x000000d361d37221 */ /* 0x000fe20000010100 */
[----:B------:R-:W-:Y:S01]  /*1d40*/  FMUL.FTZ R203, R157, R203 ;  /* 0x000000cb9dcb7220 */ /* 0x000fe20000410000 */
[----:B------:R-:W-:Y:S01]  /*1d50*/  FADD.FTZ R19, R201, R19 ;  /* 0x00000013c9137221 */ /* 0x000fe20000010000 */
[C---:B------:R-:W-:Y:S01]  /*1d60*/  FMUL.FTZ R208, R157.reuse, R208 ;  /* 0x000000d09dd07220 */ /* 0x040fe20000410000 */
[C---:B------:R-:W-:Y:S01]  /*1d70*/  FMUL.FTZ R183, R157.reuse, R183 ;  /* 0x000000b79db77220 */ /* 0x040fe20000410000 */
[----:B------:R-:W-:Y:S01]  /*1d80*/  FADD.FTZ R20, R206, R20 ;  /* 0x00000014ce147221 */ /* 0x000fe20000010000 */
[----:B------:R-:W-:Y:S01]  /*1d90*/  FMUL.FTZ R171, R157, R171 ;  /* 0x000000ab9dab7220 */ /* 0x000fe20000410000 */
[----:B------:R-:W-:Y:S01]  /*1da0*/  FADD.FTZ R222, R172, R222 ;  /* 0x000000deacde7221 */ /* 0x000fe20000010000 */
[C---:B------:R-:W-:Y:S01]  /*1db0*/  FADD.FTZ R199, -R97.reuse, R199 ;  /* 0x000000c761c77221 */ /* 0x040fe20000010100 */
[----:B------:R-:W-:Y:S01]  /*1dc0*/  FADD.FTZ R17, R196, R17 ;  /* 0x00000011c4117221 */ /* 0x000fe20000010000 */
[----:B------:R-:W-:Y:S01]  /*1dd0*/  FADD.FTZ R190, -R97, R190 ;  /* 0x000000be61be7221 */ /* 0x000fe20000010100 */
[----:B------:R-:W-:Y:S01]  /*1de0*/  FADD.FTZ R12, R217, R12 ;  /* 0x0000000cd90c7221 */ /* 0x000fe20000010000 */
[C---:B------:R-:W-:Y:S01]  /*1df0*/  FMUL.FTZ R169, R157.reuse, R169 ;  /* 0x000000a99da97220 */ /* 0x040fe20000410000 */
[----:B------:R-:W-:Y:S01]  /*1e00*/  FMUL.FTZ R175, R157, R175 ;  /* 0x000000af9daf7220 */ /* 0x000fe20000410000 */
[----:B------:R-:W-:Y:S01]  /*1e10*/  FADD.FTZ R11, R121, R11 ;  /* 0x0000000b790b7221 */ /* 0x000fe20000010000 */
[----:B------:R-:W-:Y:S01]  /*1e20*/  FADD.FTZ R223, R170, R223 ;  /* 0x000000dfaadf7221 */ /* 0x000fe20000010000 */
[----:B------:R-:W3:Y:S01]  /*1e30*/  LDG.E.128 R88, desc[UR4][R88.64] ;  /* 0x0000000458587981 */ /* 0x000ee2000c1e1d00 */
[----:B------:R-:W-:Y:S01]  /*1e40*/  FADD.FTZ R224, R176, R224 ;  /* 0x000000e0b0e07221 */ /* 0x000fe20000010000 */
[----:B------:R-:W-:Y:S01]  /*1e50*/  FADD.FTZ R227, R161, R227 ;  /* 0x000000e3a1e37221 */ /* 0x000fe20000010000 */
[----:B------:R-:W1:Y:S01]  /*1e60*/  @P1 LDC.64 R102, c[0x0][0x2c8] ;  /* 0x0000b200ff661b82 */ /* 0x000e620000000a00 */
[----:B------:R-:W3:Y:S01]  /*1e70*/  LDL R241, [R1+0xcc] ;  /* 0x0000cc0001f17983 */ /* 0x000ee20000100800 */
[----:B--2---:R-:W-:-:S03]  /*1e80*/  FMUL.FTZ R191, R119, R191 ;  /* 0x000000bf77bf7220 */ /* 0x004fc60000410000 */
[----:B------:R-:W2:Y:S04]  /*1e90*/  LDL R248, [R1+0xd0] ;  /* 0x0000d00001f87983 */ /* 0x000ea80000100800 */
[----:B------:R-:W2:Y:S01]  /*1ea0*/  LDL R119, [R1+0x94] ;  /* 0x0000940001777983 */ /* 0x000ea20000100800 */
[----:B------:R-:W-:Y:S01]  /*1eb0*/  FFMA.FTZ R149, R213, R187, R149 ;  /* 0x000000bbd5957223 */ /* 0x000fe20000010095 */
[-C--:B------:R-:W-:Y:S02]  /*1ec0*/  FFMA.FTZ R136, R200, R198.reuse, R136 ;  /* 0x000000c6c8887223 */ /* 0x080fe40000010088 */
[----:B------:R-:W2:Y:S01]  /*1ed0*/  LDL R187, [R1+0xbc] ;  /* 0x0000bc0001bb7983 */ /* 0x000ea20000100800 */
[----:B------:R-:W-:Y:S01]  /*1ee0*/  FMUL.FTZ R198, R186, R198 ;  /* 0x000000c6bac67220 */ /* 0x000fe20000410000 */
[----:B------:R-:W-:Y:S01]  /*1ef0*/  FMUL.FTZ R186, R157, R107 ;  /* 0x0000006b9dba7220 */ /* 0x000fe20000410000 */
[-C--:B------:R-:W-:Y:S01]  /*1f00*/  FFMA.FTZ R135, R195, R193.reuse, R135 ;  /* 0x000000c1c3877223 */ /* 0x080fe20000010087 */
[----:B----4-:R-:W-:Y:S01]  /*1f10*/  FMUL.FTZ R193, R127, R193 ;  /* 0x000000c17fc17220 */ /* 0x010fe20000410000 */
[----:B------:R-:W-:Y:S01]  /*1f20*/  FADD.FTZ R13, R120, R13 ;  /* 0x0000000d780d7221 */ /* 0x000fe20000010000 */
[----:B------:R-:W4:Y:S01]  /*1f30*/  LDL R127, [R1+0x9c] ;  /* 0x00009c00017f7983 */ /* 0x000f220000100800 */
[-C--:B------:R-:W-:Y:S01]  /*1f40*/  FFMA.FTZ R133, R186, R120.reuse, R133 ;  /* 0x00000078ba857223 */ /* 0x080fe20000010085 */
[----:B---3--:R-:W-:-:S02]  /*1f50*/  FMUL.FTZ R189, R189, R120 ;  /* 0x00000078bdbd7220 */ /* 0x008fc40000410000 */
[----:B------:R-:W3:Y:S01]  /*1f60*/  LDL R120, [R1+0x8c] ;  /* 0x00008c0001787983 */ /* 0x000ee20000100800 */
[-C--:B------:R-:W-:Y:S01]  /*1f70*/  FFMA.FTZ R129, R179, R180.reuse, R129 ;  /* 0x000000b4b3817223 */ /* 0x080fe20000010081 */
[----:B------:R-:W-:Y:S01]  /*1f80*/  FMUL.FTZ R211, R157, R211 ;  /* 0x000000d39dd37220 */ /* 0x000fe20000410000 */
[----:B--2---:R-:W-:Y:S02]  /*1f90*/  FMUL.FTZ R180, R119, R180 ;  /* 0x000000b477b47220 */ /* 0x004fe40000410000 */
[----:B------:R-:W2:Y:S01]  /*1fa0*/  LDL R119, [R1+0x84] ;  /* 0x0000840001777983 */ /* 0x000ea20000100800 */
[----:B------:R-:W-:-:S03]  /*1fb0*/  FFMA.FTZ R145, R211, R185, R145 ;  /* 0x000000b9d3917223 */ /* 0x000fc60000010091 */
[----:B------:R-:W2:Y:S01]  /*1fc0*/  LDL R185, [R1+0xb4] ;  /* 0x0000b40001b97983 */ /* 0x000ea20000100800 */
[-C--:B------:R-:W-:Y:S01]  /*1fd0*/  FFMA.FTZ R139, R203, R201.reuse, R139 ;  /* 0x000000c9cb8b7223 */ /* 0x080fe2000001008b */
[----:B------:R-:W-:Y:S02]  /*1fe0*/  FMUL.FTZ R201, R187, R201 ;  /* 0x000000c9bbc97220 */ /* 0x000fe40000410000 */
[----:B------:R-:W2:Y:S01]  /*1ff0*/  LDL R187, [R1+0xa8] ;  /* 0x0000a80001bb7983 */ /* 0x000ea20000100800 */
[-C--:B------:R-:W-:Y:S01]  /*2000*/  FFMA.FTZ R140, R208, R206.reuse, R140 ;  /* 0x000000ced08c7223 */ /* 0x080fe2000001008c */
[----:B------:R-:W-:Y:S01]  /*2010*/  FMUL.FTZ R206, R192, R206 ;  /* 0x000000cec0ce7220 */ /* 0x000fe20000410000 */
[----:B----4-:R-:W-:Y:S01]  /*2020*/  FMUL.FTZ R192, R127, R121 ;  /* 0x000000797fc07220 */ /* 0x010fe20000410000 */
[-C--:B------:R-:W-:Y:S01]  /*2030*/  FFMA.FTZ R43, R183, R184.reuse, R43 ;  /* 0x000000b8b72b7223 */ /* 0x080fe2000001002b */
[----:B------:R-:W4:Y:S01]  /*2040*/  LDL R127, [R1+0x88] ;  /* 0x00008800017f7983 */ /* 0x000f220000100800 */
[----:B---3--:R-:W-:Y:S01]  /*2050*/  FMUL.FTZ R184, R120, R184 ;  /* 0x000000b878b87220 */ /* 0x008fe20000410000 */
[----:B------:R-:W-:-:S02]  /*2060*/  FFMA.FTZ R41, R171, R172, R41 ;  /* 0x000000acab297223 */ /* 0x000fc40000010029 */
[----:B------:R-:W3:Y:S01]  /*2070*/  LDL R120, [R1+0x7c] ;  /* 0x00007c0001787983 */ /* 0x000ee20000100800 */
[----:B------:R-:W-:Y:S01]  /*2080*/  FMUL.FTZ R199, R157, R199 ;  /* 0x000000c79dc77220 */ /* 0x000fe20000410000 */
[----:B--2---:R-:W-:Y:S02]  /*2090*/  FMUL.FTZ R172, R119, R172 ;  /* 0x000000ac77ac7220 */ /* 0x004fe40000410000 */
[----:B------:R-:W2:Y:S01]  /*20a0*/  LDL R119, [R1+0x78] ;  /* 0x0000780001777983 */ /* 0x000ea20000100800 */
[-C--:B------:R-:W-:Y:S01]  /*20b0*/  FFMA.FTZ R137, R199, R196.reuse, R137 ;  /* 0x000000c4c7897223 */ /* 0x080fe20000010089 */
[----:B------:R-:W-:Y:S01]  /*20c0*/  FMUL.FTZ R196, R185, R196 ;  /* 0x000000c4b9c47220 */ /* 0x000fe20000410000 */
[C---:B------:R-:W-:Y:S01]  /*20d0*/  FMUL.FTZ R185, R157.reuse, R113 ;  /* 0x000000719db97220 */ /* 0x040fe20000410000 */
[----:B------:R-:W-:Y:S01]  /*20e0*/  FMUL.FTZ R190, R157, R190 ;  /* 0x000000be9dbe7220 */ /* 0x000fe20000410000 */
[----:B------:R-:W-:Y:S01]  /*20f0*/  FFMA.FTZ R40, R169, R170, R40 ;  /* 0x000000aaa9287223 */ /* 0x000fe20000010028 */
[-C--:B------:R-:W-:Y:S01]  /*2100*/  FMUL.FTZ R187, R187, R217.reuse ;  /* 0x000000d9bbbb7220 */ /* 0x080fe20000410000 */
[----:B------:R-:W-:Y:S01]  /*2110*/  FFMA.FTZ R132, R185, R217, R132 ;  /* 0x000000d9b9847223 */ /* 0x000fe20000010084 */
[----:B------:R-:W-:Y:S01]  /*2120*/  FFMA.FTZ R39, R175, R176, R39 ;  /* 0x000000b0af277223 */ /* 0x000fe20000010027 */
[----:B------:R-:W2:Y:S01]  /*2130*/  LDL R217, [R1+0x90] ;  /* 0x0000900001d97983 */ /* 0x000ea20000100800 */
[----:B------:R-:W-:Y:S01]  /*2140*/  FFMA.FTZ R131, R190, R121, R131 ;  /* 0x00000079be837223 */ /* 0x000fe20000010083 */
[----:B----4-:R-:W-:-:S02]  /*2150*/  FMUL.FTZ R170, R127, R170 ;  /* 0x000000aa7faa7220 */ /* 0x010fc40000410000 */
[----:B------:R-:W4:Y:S01]  /*2160*/  LDL R121, [R1+0x80] ;  /* 0x0000800001797983 */ /* 0x000f220000100800 */
[----:B------:R-:W-:Y:S01]  /*2170*/  FMUL.FTZ R127, R157, R101 ;  /* 0x000000659d7f7220 */ /* 0x000fe20000410000 */
[----:B---3--:R-:W-:Y:S02]  /*2180*/  FMUL.FTZ R176, R120, R176 ;  /* 0x000000b078b07220 */ /* 0x008fe40000410000 */
[----:B------:R-:W3:Y:S01]  /*2190*/  LDL R120, [R1+0x6c] ;  /* 0x00006c0001787983 */ /* 0x000ee20000100800 */
[----:B------:R-:W-:-:S03]  /*21a0*/  FFMA.FTZ R36, R127, R161, R36 ;  /* 0x000000a17f247223 */ /* 0x000fc60000010024 */
[----:B------:R-:W3:Y:S01]  /*21b0*/  LDL R113, [R1+0x98] ;  /* 0x0000980001717983 */ /* 0x000ee20000100800 */
[----:B------:R-:W-:Y:S01]  /*21c0*/  FMUL.FTZ R181, R157, R181 ;  /* 0x000000b59db57220 */ /* 0x000fe20000410000 */
[----:B-1----:R-:W-:-:S04]  /*21d0*/  @P1 IMAD.WIDE.U32 R102, R153, 0x10, R102 ;  /* 0x0000001099661825 */ /* 0x002fc800078e0066 */
[----:B------:R-:W-:Y:S01]  /*21e0*/  FADD.FTZ R166, -R97, R166 ;  /* 0x000000a661a67221 */ /* 0x000fe20000010100 */
[----:B------:R-:W-:Y:S01]  /*21f0*/  FMUL.FTZ R173, R157, R173 ;  /* 0x000000ad9dad7220 */ /* 0x000fe20000410000 */
[----:B------:R-:W-:Y:S02]  /*2200*/  HADD2.F32 R106, -RZ, R117.H0_H0 ;  /* 0x20000075ff6a7230 */ /* 0x000fe40000004100 */
[----:B------:R-:W-:Y:S01]  /*2210*/  FADD.FTZ R225, R174, R225 ;  /* 0x000000e1aee17221 */ /* 0x000fe20000010000 */
[C---:B------:R-:W-:Y:S01]  /*2220*/  FADD.FTZ R209, -R97.reuse, R209 ;  /* 0x000000d161d17221 */ /* 0x040fe20000010100 */
[C---:B------:R-:W-:Y:S01]  /*2230*/  FADD.FTZ R162, -R97.reuse, R162 ;  /* 0x000000a261a27221 */ /* 0x040fe20000010100 */
[C---:B------:R-:W-:Y:S01]  /*2240*/  FADD.FTZ R164, -R97.reuse, R164 ;  /* 0x000000a461a47221 */ /* 0x040fe20000010100 */
[----:B------:R-:W-:Y:S01]  /*2250*/  FADD.FTZ R118, -R97, R118 ;  /* 0x0000007661767221 */ /* 0x000fe20000010100 */
[----:B------:R-:W-:Y:S01]  /*2260*/  FADD.FTZ R228, R167, R228 ;  /* 0x000000e4a7e47221 */ /* 0x000fe20000010000 */
[----:B------:R-:W-:Y:S01]  /*2270*/  FMUL.FTZ R96, R157, R96 ;  /* 0x000000609d607220 */ /* 0x000fe20000410000 */
[----:B------:R-:W3:Y:S01]  /*2280*/  LDL R101, [R1+0x64] ;  /* 0x0000640001657983 */ /* 0x000ee20000100800 */
[----:B--2---:R-:W-:Y:S01]  /*2290*/  FMUL.FTZ R161, R119, R161 ;  /* 0x000000a177a17220 */ /* 0x004fe20000410000 */
[----:B------:R-:W-:-:S02]  /*22a0*/  FFMA.FTZ R42, R181, R182, R42 ;  /* 0x000000b6b52a7223 */ /* 0x000fc4000001002a */
[----:B------:R-:W2:Y:S01]  /*22b0*/  LDL R119, [R1+0x68] ;  /* 0x0000680001777983 */ /* 0x000ea20000100800 */
[----:B------:R-:W-:Y:S02]  /*22c0*/  HADD2.F32 R117, -RZ, R117.H1_H1 ;  /* 0x30000075ff757230 */ /* 0x000fe40000004100 */
[----:B------:R-:W-:Y:S01]  /*22d0*/  FFMA.FTZ R38, R173, R174, R38 ;  /* 0x000000aead267223 */ /* 0x000fe20000010026 */
[----:B------:R-:W-:Y:S01]  /*22e0*/  FMUL.FTZ R166, R157, R166 ;  /* 0x000000a69da67220 */ /* 0x000fe20000410000 */
[----:B------:R1:W5:Y:S01]  /*22f0*/  @P1 LDG.E.128 R44, desc[UR4][R102.64] ;  /* 0x00000004662c1981 */ /* 0x000362000c1e1d00 */
[----:B------:R-:W-:-:S03]  /*2300*/  FMUL.FTZ R182, R217, R182 ;  /* 0x000000b6d9b67220 */ /* 0x000fc60000410000 */
[----:B------:R-:W2:Y:S01]  /*2310*/  LDL R217, [R1+0x74] ;  /* 0x0000740001d97983 */ /* 0x000ea20000100800 */
[----:B----4-:R-:W-:-:S03]  /*2320*/  FMUL.FTZ R174, R121, R174 ;  /* 0x000000ae79ae7220 */ /* 0x010fc60000410000 */
[----:B------:R-:W4:Y:S01]  /*2330*/  LDL R121, [R1+0x70] ;  /* 0x0000700001797983 */ /* 0x000f220000100800 */
[C---:B-1----:R-:W-:Y:S01]  /*2340*/  FADD.FTZ R102, -R97.reuse, R106 ;  /* 0x0000006a61667221 */ /* 0x042fe20000010100 */
[----:B------:R-:W-:Y:S01]  /*2350*/  FADD.FTZ R106, -R97, R117 ;  /* 0x00000075616a7221 */ /* 0x000fe20000010100 */
[----:B------:R-:W-:Y:S02]  /*2360*/  HADD2.F32 R97, -RZ, R88.H0_H0 ;  /* 0x20000058ff617230 */ /* 0x000fe40000004100 */
[-C--:B------:R-:W-:Y:S01]  /*2370*/  FFMA.FTZ R35, R166, R167.reuse, R35 ;  /* 0x000000a7a6237223 */ /* 0x080fe20000010023 */
[----:B---3--:R-:W-:Y:S02]  /*2380*/  FMUL.FTZ R167, R120, R167 ;  /* 0x000000a778a77220 */ /* 0x008fe40000410000 */
[----:B------:R-:W3:Y:S01]  /*2390*/  LDL R120, [R1+0x60] ;  /* 0x0000600001787983 */ /* 0x000ee20000100800 */
[----:B------:R-:W-:Y:S01]  /*23a0*/  FADD.FTZ R8, R97, R8 ;  /* 0x0000000861087221 */ /* 0x000fe20000010000 */
[----:B------:R-:W-:Y:S01]  /*23b0*/  FFMA.FTZ R32, R96, R97, R32 ;  /* 0x0000006160207223 */ /* 0x000fe20000010020 */
[----:B------:R-:W-:-:S04]  /*23c0*/  FFMA.FTZ R107, R0, R215, RZ ;  /* 0x000000d7006b7223 */ /* 0x000fc800000100ff */
[----:B------:R-:W-:-:S04]  /*23d0*/  FFMA.FTZ R107, R216, R214, R107 ;  /* 0x000000d6d86b7223 */ /* 0x000fc8000001006b */
[----:B------:R-:W-:Y:S01]  /*23e0*/  FFMA.FTZ R107, R213, R124, R107 ;  /* 0x0000007cd56b7223 */ /* 0x000fe2000001006b */
[----:B------:R-:W-:-:S03]  /*23f0*/  HADD2.F32 R95, -RZ, R99.H0_H0 ;  /* 0x20000063ff5f7230 */ /* 0x000fc60000004100 */
[----:B------:R-:W-:Y:S01]  /*2400*/  FFMA.FTZ R107, R126, R125, R107 ;  /* 0x0000007d7e6b7223 */ /* 0x000fe2000001006b */
[----:B------:R-:W-:Y:S01]  /*2410*/  FMUL.FTZ R209, R157, R209 ;  /* 0x000000d19dd17220 */ /* 0x000fe20000410000 */
[----:B------:R-:W-:Y:S02]  /*2420*/  HADD2.F32 R94, -RZ, R99.H1_H1 ;  /* 0x30000063ff5e7230 */ /* 0x000fe40000004100 */
[----:B------:R-:W-:Y:S01]  /*2430*/  FFMA.FTZ R107, R212, R210, R107 ;  /* 0x000000d2d46b7223 */ /* 0x000fe2000001006b */
[----:B------:R-:W-:Y:S01]  /*2440*/  FADD.FTZ R22, R95, R22 ;  /* 0x000000165f167221 */ /* 0x000fe20000010000 */
[-C--:B------:R-:W-:Y:S01]  /*2450*/  FFMA.FTZ R142, R209, R95.reuse, R142 ;  /* 0x0000005fd18e7223 */ /* 0x080fe2000001008e */
[----:B------:R-:W-:Y:S01]  /*2460*/  FMUL.FTZ R95, R248, R95 ;  /* 0x0000005ff85f7220 */ /* 0x000fe20000410000 */
[----:B------:R-:W-:Y:S01]  /*2470*/  FFMA.FTZ R107, R211, R123, R107 ;  /* 0x0000007bd36b7223 */ /* 0x000fe2000001006b */
[----:B------:R-:W-:Y:S01]  /*2480*/  FADD.FTZ R23, R94, R23 ;  /* 0x000000175e177221 */ /* 0x000fe20000010000 */
[CC--:B------:R-:W-:Y:S01]  /*2490*/  FFMA.FTZ R143, R122.reuse, R94.reuse, R143 ;  /* 0x0000005e7a8f7223 */ /* 0x0c0fe2000001008f */
[----:B------:R-:W-:Y:S01]  /*24a0*/  FMUL.FTZ R94, R241, R94 ;  /* 0x0000005ef15e7220 */ /* 0x000fe20000410000 */
[----:B------:R-:W-:Y:S01]  /*24b0*/  FFMA.FTZ R107, R209, R95, R107 ;  /* 0x0000005fd16b7223 */ /* 0x000fe2000001006b */
[----:B------:R-:W1:Y:S03]  /*24c0*/  @P1 LDC.64 R98, c[0x0][0x2c8] ;  /* 0x0000b200ff621b82 */ /* 0x000e660000000a00 */
[----:B------:R-:W-:-:S04]  /*24d0*/  FFMA.FTZ R107, R122, R94, R107 ;  /* 0x0000005e7a6b7223 */ /* 0x000fc8000001006b */
[----:B------:R-:W-:-:S04]  /*24e0*/  FFMA.FTZ R107, R208, R206, R107 ;  /* 0x000000ced06b7223 */ /* 0x000fc8000001006b */
[----:B------:R-:W-:-:S04]  /*24f0*/  FFMA.FTZ R107, R207, R204, R107 ;  /* 0x000000cccf6b7223 */ /* 0x000fc8000001006b */
[----:B------:R-:W-:Y:S01]  /*2500*/  FFMA.FTZ R107, R205, R202, R107 ;  /* 0x000000cacd6b7223 */ /* 0x000fe2000001006b */
[----:B--2---:R-:W-:Y:S02]  /*2510*/  FMUL.FTZ R97, R119, R97 ;  /* 0x0000006177617220 */ /* 0x004fe40000410000 */
[----:B------:R-:W2:Y:S01]  /*2520*/  LDL R119, [R1+0x5c] ;  /* 0x00005c0001777983 */ /* 0x000ea20000100800 */
[----:B------:R-:W-:-:S04]  /*2530*/  FFMA.FTZ R107, R203, R201, R107 ;  /* 0x000000c9cb6b7223 */ /* 0x000fc8000001006b */
[----:B------:R-:W-:-:S04]  /*2540*/  FFMA.FTZ R107, R200, R198, R107 ;  /* 0x000000c6c86b7223 */ /* 0x000fc8000001006b */
[----:B------:R-:W-:-:S04]  /*2550*/  FFMA.FTZ R107, R199, R196, R107 ;  /* 0x000000c4c76b7223 */ /* 0x000fc8000001006b */
[----:B------:R-:W-:-:S04]  /*2560*/  FFMA.FTZ R107, R197, R194, R107 ;  /* 0x000000c2c56b7223 */ /* 0x000fc8000001006b */
[----:B------:R-:W-:-:S04]  /*2570*/  FFMA.FTZ R107, R195, R193, R107 ;  /* 0x000000c1c36b7223 */ /* 0x000fc8000001006b */
[----:B------:R-:W-:Y:S01]  /*2580*/  FFMA.FTZ R107, R185, R187, R107 ;  /* 0x000000bbb96b7223 */ /* 0x000fe2000001006b */
[----:B------:R-:W-:-:S03]  /*2590*/  FMUL.FTZ R177, R157, R177 ;  /* 0x000000b19db17220 */ /* 0x000fc60000410000 */
[----:B------:R-:W-:Y:S01]  /*25a0*/  FFMA.FTZ R107, R186, R189, R107 ;  /* 0x000000bdba6b7223 */ /* 0x000fe2000001006b */
[----:B------:R-:W-:-:S03]  /*25b0*/  FFMA.FTZ R128, R177, R178, R128 ;  /* 0x000000b2b1807223 */ /* 0x000fc60000010080 */
[----:B------:R-:W-:Y:S01]  /*25c0*/  FFMA.FTZ R107, R188, R191, R107 ;  /* 0x000000bfbc6b7223 */ /* 0x000fe2000001006b */
[----:B------:R-:W-:Y:S01]  /*25d0*/  FMUL.FTZ R178, R113, R178 ;  /* 0x000000b271b27220 */ /* 0x000fe20000410000 */
[----:B-1----:R-:W-:-:S04]  /*25e0*/  @P1 IMAD.WIDE.U32 R98, R159, 0x10, R98 ;  /* 0x000000109f621825 */ /* 0x002fc800078e0062 */
[----:B------:R-:W-:Y:S01]  /*25f0*/  FFMA.FTZ R107, R190, R192, R107 ;  /* 0x000000c0be6b7223 */ /* 0x000fe2000001006b */
[----:B------:R1:W5:Y:S03]  /*2600*/  @P1 LDG.E.128 R52, desc[UR4][R98.64] ;  /* 0x0000000462341981 */ /* 0x000366000c1e1d00 */
[----:B------:R-:W-:-:S04]  /*2610*/  FFMA.FTZ R107, R177, R178, R107 ;  /* 0x000000b2b16b7223 */ /* 0x000fc8000001006b */
[----:B------:R-:W-:Y:S01]  /*2620*/  FFMA.FTZ R107, R179, R180, R107 ;  /* 0x000000b4b36b7223 */ /* 0x000fe2000001006b */
[----:B-1----:R-:W1:Y:S01]  /*2630*/  LDC.64 R98, c[0x0][0x240] ;  /* 0x00009000ff627b82 */ /* 0x002e620000000a00 */
[----:B------:R-:W-:Y:S02]  /*2640*/  FMUL.FTZ R162, R157, R162 ;  /* 0x000000a29da27220 */ /* 0x000fe40000410000 */
[----:B------:R-:W-:Y:S01]  /*2650*/  FFMA.FTZ R107, R181, R182, R107 ;  /* 0x000000b6b56b7223 */ /* 0x000fe2000001006b */
[----:B------:R-:W-:Y:S01]  /*2660*/  FADD.FTZ R226, R163, R226 ;  /* 0x000000e2a3e27221 */ /* 0x000fe20000010000 */
[----:B------:R-:W-:Y:S01]  /*2670*/  FMUL.FTZ R164, R157, R164 ;  /* 0x000000a49da47220 */ /* 0x000fe20000410000 */
[-C--:B------:R-:W-:Y:S01]  /*2680*/  FFMA.FTZ R37, R162, R163.reuse, R37 ;  /* 0x000000a3a2257223 */ /* 0x080fe20000010025 */
[----:B------:R-:W-:Y:S01]  /*2690*/  FFMA.FTZ R107, R183, R184, R107 ;  /* 0x000000b8b76b7223 */ /* 0x000fe2000001006b */
[----:B------:R-:W-:Y:S01]  /*26a0*/  FMUL.FTZ R163, R217, R163 ;  /* 0x000000a3d9a37220 */ /* 0x000fe20000410000 */
[--C-:B------:R-:W-:Y:S01]  /*26b0*/  HADD2.F32 R103, -RZ, R89.reuse.H0_H0 ;  /* 0x20000059ff677230 */ /* 0x100fe20000004100 */
[----:B------:R-:W2:Y:S01]  /*26c0*/  LDL R217, [R1+0x58] ;  /* 0x0000580001d97983 */ /* 0x000ea20000100800 */
[----:B------:R-:W-:Y:S01]  /*26d0*/  FADD.FTZ R229, R165, R229 ;  /* 0x000000e5a5e57221 */ /* 0x000fe20000010000 */
[-C--:B------:R-:W-:Y:S01]  /*26e0*/  FFMA.FTZ R34, R164, R165.reuse, R34 ;  /* 0x000000a5a4227223 */ /* 0x080fe20000010022 */
[----:B------:R-:W-:Y:S01]  /*26f0*/  FFMA.FTZ R107, R169, R170, R107 ;  /* 0x000000aaa96b7223 */ /* 0x000fe2000001006b */
[----:B------:R-:W-:Y:S01]  /*2700*/  FMUL.FTZ R102, R157, R102 ;  /* 0x000000669d667220 */ /* 0x000fe20000410000 */
[----:B----4-:R-:W-:Y:S01]  /*2710*/  FMUL.FTZ R165, R121, R165 ;  /* 0x000000a579a57220 */ /* 0x010fe20000410000 */
[----:B------:R-:W-:Y:S01]  /*2720*/  HADD2.F32 R88, -RZ, R88.H1_H1 ;  /* 0x30000058ff587230 */ /* 0x000fe20000004100 */
[----:B------:R-:W4:Y:S01]  /*2730*/  LDL R121, [R1+0x54] ;  /* 0x0000540001797983 */ /* 0x000f220000100800 */
[----:B------:R-:W-:Y:S01]  /*2740*/  FMUL.FTZ R100, R157, R100 ;  /* 0x000000649d647220 */ /* 0x000fe20000410000 */
[----:B------:R-:W-:-:S02]  /*2750*/  HADD2.F32 R89, -RZ, R89.H1_H1 ;  /* 0x30000059ff597230 */ /* 0x000fc40000004100 */
[----:B------:R-:W-:Y:S01]  /*2760*/  FFMA.FTZ R107, R171, R172, R107 ;  /* 0x000000acab6b7223 */ /* 0x000fe2000001006b */
[----:B------:R-:W-:Y:S01]  /*2770*/  FADD.FTZ R6, R103, R6 ;  /* 0x0000000667067221 */ /* 0x000fe20000010000 */
[----:B------:R-:W-:Y:S01]  /*2780*/  FFMA.FTZ R30, R102, R103, R30 ;  /* 0x00000067661e7223 */ /* 0x000fe2000001001e */
[----:B0-----:R-:W-:-:S04]  /*2790*/  @P1 IMAD.WIDE.U32 R92, R168, 0x10, R92 ;  /* 0x00000010a85c1825 */ /* 0x001fc800078e005c */
[----:B---3--:R-:W-:Y:S01]  /*27a0*/  FMUL.FTZ R103, R120, R103 ;  /* 0x0000006778677220 */ /* 0x008fe20000410000 */
[----:B------:R-:W-:Y:S01]  /*27b0*/  FADD.FTZ R9, R88, R9 ;  /* 0x0000000958097221 */ /* 0x000fe20000010000 */
[----:B------:R-:W3:Y:S01]  /*27c0*/  LDL R120, [R1+0x50] ;  /* 0x0000500001787983 */ /* 0x000ee20000100800 */
[-C--:B------:R-:W-:Y:S01]  /*27d0*/  FFMA.FTZ R33, R100, R88.reuse, R33 ;  /* 0x0000005864217223 */ /* 0x080fe20000010021 */
[----:B------:R-:W-:Y:S01]  /*27e0*/  FMUL.FTZ R101, R101, R88 ;  /* 0x0000005865657220 */ /* 0x000fe20000410000 */
[----:B------:R-:W-:Y:S01]  /*27f0*/  FFMA.FTZ R88, R173, R174, R107 ;  /* 0x000000aead587223 */ /* 0x000fe2000001006b */
[----:B------:R0:W5:Y:S01]  /*2800*/  @P1 LDG.E.128 R60, desc[UR4][R92.64] ;  /* 0x000000045c3c1981 */ /* 0x000162000c1e1d00 */
[----:B-1----:R-:W-:-:S04]  /*2810*/  IMAD.WIDE.U32 R114, R160, 0x8, R98 ;  /* 0x00000008a0727825 */ /* 0x002fc800078e0062 */
[--C-:B------:R-:W-:Y:S02]  /*2820*/  IMAD.WIDE.U32 R108, R159, 0x8, R98.reuse ;  /* 0x000000089f6c7825 */ /* 0x100fe400078e0062 */
[----:B------:R-:W5:Y:S02]  /*2830*/  LDG.E.64 R114, desc[UR4][R114.64] ;  /* 0x0000000472727981 */ /* 0x000f64000c1e1b00 */
[--C-:B------:R-:W-:Y:S02]  /*2840*/  IMAD.WIDE.U32 R104, R158, 0x8, R98.reuse ;  /* 0x000000089e687825 */ /* 0x100fe400078e0062 */
[----:B------:R-:W5:Y:S02]  /*2850*/  LDG.E.64 R108, desc[UR4][R108.64] ;  /* 0x000000046c6c7981 */ /* 0x000f64000c1e1b00 */
[--C-:B0-----:R-:W-:Y:S02]  /*2860*/  IMAD.WIDE.U32 R92, R168, 0x8, R98.reuse ;  /* 0x00000008a85c7825 */ /* 0x101fe400078e0062 */
[----:B------:R-:W5:Y:S02]  /*2870*/  LDG.E.64 R104, desc[UR4][R104.64] ;  /* 0x0000000468687981 */ /* 0x000f64000c1e1b00 */
[----:B------:R-:W-:-:S02]  /*2880*/  IMAD.WIDE.U32 R98, R153, 0x8, R98 ;  /* 0x0000000899627825 */ /* 0x000fc400078e0062 */
[----:B------:R-:W5:Y:S04]  /*2890*/  LDG.E.64 R92, desc[UR4][R92.64] ;  /* 0x000000045c5c7981 */ /* 0x000f68000c1e1b00 */
[----:B------:R-:W5:Y:S01]  /*28a0*/  LDG.E.64 R98, desc[UR4][R98.64] ;  /* 0x0000000462627981 */ /* 0x000f62000c1e1b00 */
[----:B------:R-:W-:-:S04]  /*28b0*/  FADD.FTZ R113, RZ, R215 ;  /* 0x000000d7ff717221 */ /* 0x000fc80000010000 */
[----:B------:R-:W-:-:S04]  /*28c0*/  FADD.FTZ R113, R113, R214 ;  /* 0x000000d671717221 */ /* 0x000fc80000010000 */
[----:B------:R-:W-:-:S04]  /*28d0*/  FADD.FTZ R113, R113, R124 ;  /* 0x0000007c71717221 */ /* 0x000fc80000010000 */
[----:B------:R-:W-:-:S04]  /*28e0*/  FADD.FTZ R113, R113, R125 ;  /* 0x0000007d71717221 */ /* 0x000fc80000010000 */
[----:B------:R-:W-:-:S04]  /*28f0*/  FADD.FTZ R113, R113, R210 ;  /* 0x000000d271717221 */ /* 0x000fc80000010000 */
[----:B------:R-:W-:-:S04]  /*2900*/  FADD.FTZ R113, R113, R123 ;  /* 0x0000007b71717221 */ /* 0x000fc80000010000 */
[----:B------:R-:W-:Y:S01]  /*2910*/  FADD.FTZ R113, R113, R95 ;  /* 0x0000005f71717221 */ /* 0x000fe20000010000 */
[----:B--2---:R-:W-:Y:S02]  /*2920*/  FMUL.FTZ R107, R119, R89 ;  /* 0x00000059776b7220 */ /* 0x004fe40000410000 */
        /* <DEDUP_REMOVED lines=28> */
[----:B------:R-:W-:Y:S01]  /*2af0*/  FADD.FTZ R7, R89, R7 ;  /* 0x0000000759077221 */ /* 0x000fe20000010000 */
[----:B------:R-:W-:Y:S01]  /*2b00*/  FFMA.FTZ R31, R106, R89, R31 ;  /* 0x000000596a1f7223 */ /* 0x000fe2000001001f */
[----:B------:R-:W-:Y:S01]  /*2b10*/  FFMA.FTZ R88, R164, R165, R88 ;  /* 0x000000a5a4587223 */ /* 0x000fe20000010058 */
[----:B------:R-:W-:-:S03]  /*2b20*/  FADD.FTZ R89, R113, R165 ;  /* 0x000000a571597221 */ /* 0x000fc60000010000 */
[----:B------:R-:W-:Y:S01]  /*2b30*/  FFMA.FTZ R88, R166, R167, R88 ;  /* 0x000000a7a6587223 */ /* 0x000fe20000010058 */
[----:B------:R-:W-:-:S03]  /*2b40*/  FADD.FTZ R89, R89, R167 ;  /* 0x000000a759597221 */ /* 0x000fc60000010000 */
[----:B------:R-:W-:Y:S01]  /*2b50*/  FFMA.FTZ R88, R96, R97, R88 ;  /* 0x0000006160587223 */ /* 0x000fe20000010058 */
[----:B------:R-:W-:Y:S01]  /*2b60*/  FADD.FTZ R89, R89, R97 ;  /* 0x0000006159597221 */ /* 0x000fe20000010000 */
[--C-:B------:R-:W-:Y:S02]  /*2b70*/  HADD2.F32 R111, -RZ, R90.reuse.H0_H0 ;  /* 0x2000005aff6f7230 */ /* 0x100fe40000004100 */
[----:B------:R-:W-:Y:S01]  /*2b80*/  FFMA.FTZ R88, R100, R101, R88 ;  /* 0x0000006564587223 */ /* 0x000fe20000010058 */
[----:B------:R-:W-:Y:S01]  /*2b90*/  FADD.FTZ R89, R89, R101 ;  /* 0x0000006559597221 */ /* 0x000fe20000010000 */
[----:B------:R-:W-:Y:S02]  /*2ba0*/  FMUL.FTZ R110, R157, R110 ;  /* 0x0000006e9d6e7220 */ /* 0x000fe40000410000 */
[----:B------:R-:W-:Y:S01]  /*2bb0*/  FFMA.FTZ R88, R102, R103, R88 ;  /* 0x0000006766587223 */ /* 0x000fe20000010058 */
[----:B------:R-:W-:Y:S01]  /*2bc0*/  FADD.FTZ R89, R89, R103 ;  /* 0x0000006759597221 */ /* 0x000fe20000010000 */
        /* <DEDUP_REMOVED lines=9> */
[----:B----4-:R-:W-:Y:S01]  /*2c60*/  FMUL.FTZ R113, R121, R90 ;  /* 0x0000005a79717220 */ /* 0x010fe20000410000 */
[----:B------:R-:W-:Y:S01]  /*2c70*/  FADD.FTZ R89, R89, R111 ;  /* 0x0000006f59597221 */ /* 0x000fe20000010000 */
[----:B------:R-:W-:Y:S01]  /*2c80*/  FFMA.FTZ R88, R110, R111, R88 ;  /* 0x0000006f6e587223 */ /* 0x000fe20000010058 */
[----:B------:R-:W-:-:S02]  /*2c90*/  HADD2.F32 R91, -RZ, R91.H1_H1 ;  /* 0x3000005bff5b7230 */ /* 0x000fc40000004100 */
[----:B------:R-:W-:Y:S01]  /*2ca0*/  FADD.FTZ R2, R117, R2 ;  /* 0x0000000275027221 */ /* 0x000fe20000010000 */
[-C--:B------:R-:W-:Y:S01]  /*2cb0*/  FFMA.FTZ R26, R116, R117.reuse, R26 ;  /* 0x00000075741a7223 */ /* 0x080fe2000001001a */
[----:B---3--:R-:W-:Y:S01]  /*2cc0*/  FMUL.FTZ R117, R120, R117 ;  /* 0x0000007578757220 */ /* 0x008fe20000410000 */
[----:B------:R-:W-:Y:S01]  /*2cd0*/  FADD.FTZ R89, R89, R113 ;  /* 0x0000007159597221 */ /* 0x000fe20000010000 */
[----:B------:R-:W-:Y:S01]  /*2ce0*/  FFMA.FTZ R88, R112, R113, R88 ;  /* 0x0000007170587223 */ /* 0x000fe20000010058 */
[----:B------:R-:W-:Y:S01]  /*2cf0*/  UMOV UR6, 0xffffffff ;  /* 0xffffffff00067882 */ /* 0x000fe20000000000 */
[----:B------:R-:W-:Y:S01]  /*2d00*/  FMUL.FTZ R118, R157, R118 ;  /* 0x000000769d767220 */ /* 0x000fe20000410000 */
[----:B------:R-:W-:Y:S01]  /*2d10*/  FADD.FTZ R89, R89, R117 ;  /* 0x0000007559597221 */ /* 0x000fe20000010000 */
[----:B------:R-:W-:Y:S01]  /*2d20*/  FFMA.FTZ R88, R116, R117, R88 ;  /* 0x0000007574587223 */ /* 0x000fe20000010058 */
[----:B------:R-:W-:Y:S01]  /*2d30*/  FADD.FTZ R5, R90, R5 ;  /* 0x000000055a057221 */ /* 0x000fe20000010000 */
[----:B------:R-:W-:Y:S01]  /*2d40*/  FFMA.FTZ R29, R112, R90, R29 ;  /* 0x0000005a701d7223 */ /* 0x000fe2000001001d */
[----:B------:R-:W-:Y:S01]  /*2d50*/  FADD.FTZ R3, R91, R3 ;  /* 0x000000035b037221 */ /* 0x000fe20000010000 */
[-C--:B------:R-:W-:Y:S01]  /*2d60*/  FFMA.FTZ R27, R118, R91.reuse, R27 ;  /* 0x0000005b761b7223 */ /* 0x080fe2000001001b */
[----:B--2---:R-:W-:-:S04]  /*2d70*/  FMUL.FTZ R119, R119, R91 ;  /* 0x0000005b77777220 */ /* 0x004fc80000410000 */
        /* <DEDUP_REMOVED lines=21> */
.L_x_3100:
[----:B------:R-:W2:Y:S02]  /*2ed0*/  LDC.64 R88, c[0x0][0x220] ;  /* 0x00008800ff587b82 */ /* 0x000ea40000000a00 */
[----:B--2---:R-:W-:-:S06]  /*2ee0*/  IMAD.WIDE.U32 R88, R168, 0x10, R88 ;  /* 0x00000010a8587825 */ /* 0x004fcc00078e0058 */
[----:B------:R-:W2:Y:S01]  /*2ef0*/  LDG.E.128 R88, desc[UR4][R88.64] ;  /* 0x0000000458587981 */ /* 0x000ea2000c1e1d00 */
[----:B------:R-:W-:Y:S01]  /*2f00*/  FADD.FTZ R217, R120, R217 ;  /* 0x000000d978d97221 */ /* 0x000fe20000010000 */
[----:B01----:R-:W-:Y:S01]  /*2f10*/  FADD.FTZ R121, R121, R241 ;  /* 0x000000f179797221 */ /* 0x003fe20000010000 */
[C---:B-----5:R-:W-:Y:S02]  /*2f20*/  LOP3.LUT P3, RZ, R92.reuse, 0xff00, RZ, 0xc0, !PT ;  /* 0x0000ff005cff7812 */ /* 0x060fe4000786c0ff */
[----:B------:R-:W-:Y:S01]  /*2f30*/  FMUL.FTZ R120, R217, UR9 ;  /* 0x00000009d9787c20 */ /* 0x000fe20008410000 */
[----:B------:R-:W-:Y:S01]  /*2f40*/  FMUL.FTZ R121, R121, UR9 ;  /* 0x0000000979797c20 */ /* 0x000fe20008410000 */
[----:B------:R-:W-:Y:S02]  /*2f50*/  MOV R217, R92 ;  /* 0x0000005c00d97202 */ /* 0x000fe40000000f00 */
[----:B------:R-:W-:Y:S02]  /*2f60*/  LOP3.LUT P4, RZ, R92, 0xff000000, RZ, 0xc0, !PT ;  /* 0xff0000005cff7812 */ /* 0x000fe4000788c0ff */
[----:B------:R-:W-:-:S02]  /*2f70*/  FSEL R120, R120, RZ, !P2 ;  /* 0x000000ff78787208 */ /* 0x000fc40005000000 */
[----:B------:R-:W-:Y:S02]  /*2f80*/  LOP3.LUT P2, RZ, R217, 0xff, RZ, 0xc0, !PT ;  /* 0x000000ffd9ff7812 */ /* 0x000fe4000784c0ff */
[----:B------:R-:W-:Y:S01]  /*2f90*/  LOP3.LUT P5, RZ, R93, 0xff0000, RZ, 0xc0, !PT ;  /* 0x00ff00005dff7812 */ /* 0x000fe200078ac0ff */
[-CC-:B------:R-:W-:Y:S01]  /*2fa0*/  FFMA.FTZ R0, R0, R121.reuse, R120.reuse ;  /* 0x0000007900007223 */ /* 0x180fe20000010078 */
[-CC-:B------:R-:W-:Y:S01]  /*2fb0*/  FFMA.FTZ R217, R216, R121.reuse, R120.reuse ;  /* 0x00000079d8d97223 */ /* 0x180fe20000010078 */
[-CC-:B------:R-:W-:Y:S01]  /*2fc0*/  FFMA.FTZ R213, R213, R121.reuse, R120.reuse ;  /* 0x00000079d5d57223 */ /* 0x180fe20000010078 */
[-C--:B------:R-:W-:Y:S01]  /*2fd0*/  FFMA.FTZ R126, R126, R121.reuse, R120 ;  /* 0x000000797e7e7223 */ /* 0x080fe20000010078 */
[----:B------:R-:W-:Y:S01]  /*2fe0*/  FADD.FTZ R0, R215, -R0 ;  /* 0x80000000d7007221 */ /* 0x000fe20000010000 */
[----:B------:R-:W-:Y:S01]  /*2ff0*/  FADD.FTZ R217, R214, -R217 ;  /* 0x800000d9d6d97221 */ /* 0x000fe20000010000 */
[----:B------:R-:W-:Y:S01]  /*3000*/  FFMA.FTZ R212, R212, R121, R120 ;  /* 0x00000079d4d47223 */ /* 0x000fe20000010078 */
[----:B------:R-:W-:Y:S01]  /*3010*/  FADD.FTZ R126, R125, -R126 ;  /* 0x8000007e7d7e7221 */ /* 0x000fe20000010000 */
[----:B------:R-:W-:Y:S01]  /*3020*/  FMUL.FTZ R215, R157, R0 ;  /* 0x000000009dd77220 */ /* 0x000fe20000410000 */
[----:B------:R-:W-:-:S02]  /*3030*/  @P1 HADD2.F32 R0, -RZ, R60.H0_H0 ;  /* 0x2000003cff001230 */ /* 0x000fc40000004100 */
[----:B------:R-:W-:Y:S01]  /*3040*/  FMUL.FTZ R217, R157, R217 ;  /* 0x000000d99dd97220 */ /* 0x000fe20000410000 */
[----:B------:R-:W-:Y:S02]  /*3050*/  @P2 HADD2.F32 R241, -RZ, R64.H0_H0 ;  /* 0x20000040fff12230 */ /* 0x000fe40000004100 */
[----:B------:R-:W-:Y:S01]  /*3060*/  FADD.FTZ R212, R210, -R212 ;  /* 0x800000d4d2d47221 */ /* 0x000fe20000010000 */
[----:B------:R-:W-:Y:S02]  /*3070*/  @P1 HADD2.F32 R125, -RZ, R61.H1_H1 ;  /* 0x3000003dff7d1230 */ /* 0x000fe40000004100 */
[----:B------:R-:W-:Y:S01]  /*3080*/  @P1 FADD.FTZ R215, R215, R0 ;  /* 0x00000000d7d71221 */ /* 0x000fe20000010000 */
[----:B------:R-:W-:Y:S01]  /*3090*/  HFMA2.MMA R0, -RZ, RZ, 0, 0 ;  /* 0x00000000ff007435 */ /* 0x000fe200000001ff */
[-CC-:B------:R-:W-:Y:S01]  /*30a0*/  FFMA.FTZ R211, R211, R121.reuse, R120.reuse ;  /* 0x00000079d3d37223 */ /* 0x180fe20000010078 */
[----:B------:R-:W-:Y:S01]  /*30b0*/  LOP3.LUT P6, RZ, R93, 0xff000000, RZ, 0xc0, !PT ;  /* 0xff0000005dff7812 */ /* 0x000fe200078cc0ff */
[----:B------:R-:W-:Y:S01]  /*30c0*/  FMUL.FTZ R216, R215, R156 ;  /* 0x0000009cd7d87220 */ /* 0x000fe20000410000 */
[----:B------:R-:W-:Y:S01]  /*30d0*/  FMUL.FTZ R212, R157, R212 ;  /* 0x000000d49dd47220 */ /* 0x000fe20000410000 */
[----:B------:R-:W-:Y:S01]  /*30e0*/  FADD.FTZ R211, R123, -R211 ;  /* 0x800000d37bd37221 */ /* 0x000fe20000010000 */
[----:B------:R-:W-:Y:S01]  /*30f0*/  FFMA.FTZ R209, R209, R121, R120 ;  /* 0x00000079d1d17223 */ /* 0x000fe20000010078 */
[----:B------:R-:W-:Y:S01]  /*3100*/  FMUL.FTZ R216, R216, UR14 ;  /* 0x0000000ed8d87c20 */ /* 0x000fe20008410000 */
[----:B------:R-:W-:-:S02]  /*3110*/  @P1 HADD2.F32 R123, -RZ, R63.H1_H1 ;  /* 0x3000003fff7b1230 */ /* 0x000fc40000004100 */
[----:B------:R-:W-:-:S04]  /*3120*/  FADD.FTZ R95, R95, -R209 ;  /* 0x800000d15f5f7221 */ /* 0x000fc80000010000 */
[----:B------:R-:W-:Y:S01]  /*3130*/  FMUL.FTZ R95, R157, R95 ;  /* 0x0000005f9d5f7220 */ /* 0x000fe20000410000 */
[----:B--2---:R-:W-:-:S05]  /*3140*/  @P2 HADD2.F32 R214, -RZ, R88.H0_H0 ;  /* 0x20000058ffd62230 */ /* 0x004fca0000004100 */
[C---:B------:R-:W-:Y:S01]  /*3150*/  @P2 FMUL.FTZ R0, R216.reuse, R214 ;  /* 0x000000d6d8002220 */ /* 0x040fe20000410000 */
[----:B------:R-:W-:Y:S01]  /*3160*/  MOV R214, RZ ;  /* 0x000000ff00d67202 */ /* 0x000fe20000000f00 */
[----:B------:R-:W-:Y:S01]  /*3170*/  @P2 FMUL.FTZ R214, R216, R241 ;  /* 0x000000f1d8d62220 */ /* 0x000fe20000410000 */
[----:B------:R-:W-:Y:S01]  /*3180*/  @P1 HADD2.F32 R216, -RZ, R60.H1_H1 ;  /* 0x3000003cffd81230 */ /* 0x000fe20000004100 */
[----:B------:R-:W-:-:S04]  /*3190*/  ISETP.NE.U32.AND P2, PT, RZ, UR12, PT ;  /* 0x0000000cff007c0c */ /* 0x000fc8000bf45070 */
[----:B------:R-:W-:Y:S01]  /*31a0*/  @P1 FADD.FTZ R217, R217, R216 ;  /* 0x000000d8d9d91221 */ /* 0x000fe20000010000 */
[----:B------:R-:W-:Y:S01]  /*31b0*/  FADD.FTZ R216, R124, -R213 ;  /* 0x800000d57cd87221 */ /* 0x000fe20000010000 */
[----:B------:R-:W-:Y:S01]  /*31c0*/  ISETP.NE.AND.EX P2, PT, RZ, UR13, PT, P2 ;  /* 0x0000000dff007c0c */ /* 0x000fe2000bf45320 */
[----:B------:R-:W-:Y:S02]  /*31d0*/  @P3 HADD2.F32 R213, -RZ, R88.H1_H1 ;  /* 0x30000058ffd53230 */ /* 0x000fe40000004100 */
[----:B------:R-:W-:Y:S01]  /*31e0*/  FMUL.FTZ R124, R217, R156 ;  /* 0x0000009cd97c7220 */ /* 0x000fe20000410000 */
[----:B------:R-:W-:-:S03]  /*31f0*/  FMUL.FTZ R216, R157, R216 ;  /* 0x000000d89dd87220 */ /* 0x000fc60000410000 */
[----:B------:R-:W-:Y:S01]  /*3200*/  FMUL.FTZ R88, R124, UR14 ;  /* 0x0000000e7c587c20 */ /* 0x000fe20008410000 */
[----:B------:R-:W-:-:S06]  /*3210*/  HFMA2.MMA R124, -RZ, RZ, 0, 0 ;  /* 0x00000000ff7c7435 */ /* 0x000fcc00000001ff */
[C---:B------:R-:W-:Y:S01]  /*3220*/  @P3 FMUL.FTZ R124, R88.reuse, R213 ;  /* 0x000000d5587c3220 */ /* 0x040fe20000410000 */
[----:B------:R-:W-:Y:S01]  /*3230*/  @P2 F2FP.F16.F32.PACK_AB R213, RZ, R217 ;  /* 0x000000d9ffd5223e */ /* 0x000fe200000000ff */
[----:B------:R-:W-:Y:S01]  /*3240*/  @P3 HADD2.F32 R217, -RZ, R64.H1_H1 ;  /* 0x30000040ffd93230 */ /* 0x000fe20000004100 */
[----:B------:R-:W-:Y:S02]  /*3250*/  @P2 F2FP.F16.F32.PACK_AB R241, RZ, R215 ;  /* 0x000000d7fff1223e */ /* 0x000fe400000000ff */
[----:B------:R-:W-:Y:S02]  /*3260*/  MOV R215, RZ ;  /* 0x000000ff00d77202 */ /* 0x000fe40000000f00 */
[----:B------:R-:W-:Y:S01]  /*3270*/  @P3 FMUL.FTZ R215, R88, R217 ;  /* 0x000000d958d73220 */ /* 0x000fe20000410000 */
[----:B------:R-:W-:Y:S01]  /*3280*/  LOP3.LUT P3, RZ, R92, 0xff0000, RZ, 0xc0, !PT ;  /* 0x00ff00005cff7812 */ /* 0x000fe2000786c0ff */
[----:B------:R-:W-:Y:S02]  /*3290*/  @P1 HADD2.F32 R88, -RZ, R61.H0_H0 ;  /* 0x2000003dff581230 */ /* 0x000fe40000004100 */
[----:B------:R-:W-:Y:S01]  /*32a0*/  FMUL.FTZ R217, R157, R126 ;  /* 0x0000007e9dd97220 */ /* 0x000fe20000410000 */
[----:B------:R-:W-:-:S02]  /*32b0*/  MOV R92, RZ ;  /* 0x000000ff005c7202 */ /* 0x000fc40000000f00 */
[----:B------:R-:W-:Y:S01]  /*32c0*/  @P2 PRMT R84, R241, 0x7610, R84 ;  /* 0x00007610f1542816 */ /* 0x000fe20000000054 */
[----:B------:R-:W-:Y:S01]  /*32d0*/  @P1 FADD.FTZ R216, R216, R88 ;  /* 0x00000058d8d81221 */ /* 0x000fe20000010000 */
[----:B------:R-:W-:Y:S01]  /*32e0*/  @P1 FADD.FTZ R217, R217, R125 ;  /* 0x0000007dd9d91221 */ /* 0x000fe20000010000 */
[----:B------:R-:W-:Y:S01]  /*32f0*/  HFMA2.MMA R125, -RZ, RZ, 0, 0 ;  /* 0x00000000ff7d7435 */ /* 0x000fe200000001ff */
[----:B------:R-:W-:Y:S02]  /*3300*/  @P4 HADD2.F32 R241, -RZ, R65.H1_H1 ;  /* 0x30000041fff14230 */ /* 0x000fe40000004100 */
[----:B------:R-:W-:Y:S01]  /*3310*/  FMUL.FTZ R126, R216, R156 ;  /* 0x0000009cd87e7220 */ /* 0x000fe20000410000 */
[----:B------:R-:W-:Y:S01]  /*3320*/  @P2 F2FP.F16.F32.PACK_AB R88, RZ, R216 ;  /* 0x000000d8ff58223e */ /* 0x000fe200000000ff */
[----:B------:R-:W-:Y:S02]  /*3330*/  @P3 HADD2.F32 R216, -RZ, R89.H0_H0 ;  /* 0x20000059ffd83230 */ /* 0x000fe40000004100 */
[----:B------:R-:W-:Y:S01]  /*3340*/  FMUL.FTZ R126, R126, UR14 ;  /* 0x0000000e7e7e7c20 */ /* 0x000fe20008410000 */
[----:B------:R-:W-:-:S02]  /*3350*/  @P2 PRMT R85, R88, 0x7610, R85 ;  /* 0x0000761058552816 */ /* 0x000fc40000000055 */
[----:B------:R-:W-:Y:S01]  /*3360*/  @P2 PRMT R84, R84, 0x5410, R213 ;  /* 0x0000541054542816 */ /* 0x000fe200000000d5 */
[----:B------:R-:W-:Y:S01]  /*3370*/  @P3 FMUL.FTZ R125, R126, R216 ;  /* 0x000000d87e7d3220 */ /* 0x000fe20000410000 */
[----:B------:R-:W-:-:S05]  /*3380*/  @P3 HADD2.F32 R216, -RZ, R65.H0_H0 ;  /* 0x20000041ffd83230 */ /* 0x000fca0000004100 */
[----:B------:R-:W-:Y:S01]  /*3390*/  @P3 FMUL.FTZ R92, R126, R216 ;  /* 0x000000d87e5c3220 */ /* 0x000fe20000410000 */
[----:B------:R-:W-:Y:S01]  /*33a0*/  FMUL.FTZ R126, R217, R156 ;  /* 0x0000009cd97e7220 */ /* 0x000fe20000410000 */
[----:B------:R-:W-:Y:S01]  /*33b0*/  @P4 HADD2.F32 R216, -RZ, R89.H1_H1 ;  /* 0x30000059ffd84230 */ /* 0x000fe20000004100 */
[----:B------:R-:W-:Y:S02]  /*33c0*/  LOP3.LUT P3, RZ, R93, 0xff, RZ, 0xc0, !PT ;  /* 0x000000ff5dff7812 */ /* 0x000fe4000786c0ff */
[----:B------:R-:W-:Y:S01]  /*33d0*/  FMUL.FTZ R89, R126, UR14 ;  /* 0x0000000e7e597c20 */ /* 0x000fe20008410000 */
[----:B------:R-:W-:Y:S01]  /*33e0*/  HFMA2.MMA R126, -RZ, RZ, 0, 0 ;  /* 0x00000000ff7e7435 */ /* 0x000fe200000001ff */
[----:B------:R-:W-:-:S04]  /*33f0*/  @P2 F2FP.F16.F32.PACK_AB R217, RZ, R217 ;  /* 0x000000d9ffd9223e */ /* 0x000fc800000000ff */
[----:B------:R-:W-:Y:S01]  /*3400*/  @P2 PRMT R85, R85, 0x5410, R217 ;  /* 0x0000541055552816 */ /* 0x000fe200000000d9 */
[C---:B------:R-:W-:Y:S01]  /*3410*/  @P4 FMUL.FTZ R126, R89.reuse, R216 ;  /* 0x000000d8597e4220 */ /* 0x040fe20000410000 */
[----:B------:R-:W-:Y:S01]  /*3420*/  MOV R216, RZ ;  /* 0x000000ff00d87202 */ /* 0x000fe20000000f00 */
[----:B------:R-:W-:Y:S01]  /*3430*/  @P4 FMUL.FTZ R216, R89, R241 ;  /* 0x000000f159d84220 */ /* 0x000fe20000410000 */
[----:B------:R-:W-:Y:S01]  /*3440*/  LOP3.LUT P4, RZ, R93, 0xff00, RZ, 0xc0, !PT ;  /* 0x0000ff005dff7812 */ /* 0x000fe2000788c0ff */
[----:B------:R-:W-:Y:S01]  /*3450*/  FFMA.FTZ R89, R122, R121, R120 ;  /* 0x000000797a597223 */ /* 0x000fe20000010078 */
[----:B------:R-:W-:Y:S02]  /*3460*/  @P1 HADD2.F32 R93, -RZ, R62.H0_H0 ;  /* 0x2000003eff5d1230 */ /* 0x000fe40000004100 */
[----:B------:R-:W-:Y:S02]  /*3470*/  @P3 HADD2.F32 R209, -RZ, R66.H0_H0 ;  /* 0x20000042ffd13230 */ /* 0x000fe40000004100 */
[----:B------:R-:W-:Y:S01]  /*3480*/  FADD.FTZ R89, R94, -R89 ;  /* 0x800000595e597221 */ /* 0x000fe20000010000 */
[----:B------:R-:W-:-:S02]  /*3490*/  @P1 HADD2.F32 R94, -RZ, R62.H1_H1 ;  /* 0x3000003eff5e1230 */ /* 0x000fc40000004100 */
[----:B------:R-:W-:Y:S01]  /*34a0*/  @P1 FADD.FTZ R212, R212, R93 ;  /* 0x0000005dd4d41221 */ /* 0x000fe20000010000 */
[C---:B------:R-:W-:Y:S01]  /*34b0*/  FMUL.FTZ R93, R157.reuse, R211 ;  /* 0x000000d39d5d7220 */ /* 0x040fe20000410000 */
[----:B------:R-:W-:-:S03]  /*34c0*/  FMUL.FTZ R89, R157, R89 ;  /* 0x000000599d597220 */ /* 0x000fc60000410000 */
[----:B------:R-:W-:Y:S01]  /*34d0*/  @P1 FADD.FTZ R93, R93, R94 ;  /* 0x0000005e5d5d1221 */ /* 0x000fe20000010000 */
[----:B------:R-:W-:Y:S01]  /*34e0*/  @P1 HADD2.F32 R94, -RZ, R63.H0_H0 ;  /* 0x2000003fff5e1230 */ /* 0x000fe20000004100 */
[----:B------:R-:W-:Y:S01]  /*34f0*/  @P2 F2FP.F16.F32.PACK_AB R122, RZ, R212 ;  /* 0x000000d4ff7a223e */ /* 0x000fe200000000ff */
[-C--:B------:R-:W-:Y:S01]  /*3500*/  FMUL.FTZ R212, R212, R156.reuse ;  /* 0x0000009cd4d47220 */ /* 0x080fe20000410000 */
[-C--:B------:R-:W-:Y:S01]  /*3510*/  FMUL.FTZ R211, R93, R156.reuse ;  /* 0x0000009c5dd37220 */ /* 0x080fe20000410000 */
[----:B------:R-:W-:Y:S01]  /*3520*/  @P1 FADD.FTZ R89, R89, R123 ;  /* 0x0000007b59591221 */ /* 0x000fe20000010000 */
[----:B------:R-:W-:Y:S01]  /*3530*/  @P1 FADD.FTZ R95, R95, R94 ;  /* 0x0000005e5f5f1221 */ /* 0x000fe20000010000 */
[----:B------:R-:W-:Y:S01]  /*3540*/  HFMA2.MMA R94, -RZ, RZ, 0, 0 ;  /* 0x00000000ff5e7435 */ /* 0x000fe200000001ff */
[----:B------:R-:W-:Y:S01]  /*3550*/  FMUL.FTZ R212, R212, UR14 ;  /* 0x0000000ed4d47c20 */ /* 0x000fe20008410000 */
[----:B------:R-:W-:Y:S01]  /*3560*/  FMUL.FTZ R211, R211, UR14 ;  /* 0x0000000ed3d37c20 */ /* 0x000fe20008410000 */
[----:B------:R-:W-:Y:S01]  /*3570*/  @P2 F2FP.F16.F32.PACK_AB R241, RZ, R93 ;  /* 0x0000005dfff1223e */ /* 0x000fe200000000ff */
[-C--:B------:R-:W-:Y:S01]  /*3580*/  FMUL.FTZ R210, R89, R156.reuse ;  /* 0x0000009c59d27220 */ /* 0x080fe20000410000 */
[----:B------:R-:W-:Y:S01]  /*3590*/  @P2 F2FP.F16.F32.PACK_AB R88, RZ, R95 ;  /* 0x0000005fff58223e */ /* 0x000fe200000000ff */
[----:B------:R-:W-:Y:S01]  /*35a0*/  @P3 FMUL.FTZ R94, R212, R209 ;  /* 0x000000d1d45e3220 */ /* 0x000fe20000410000 */
[----:B------:R-:W-:Y:S01]  /*35b0*/  FMUL.FTZ R209, R95, R156 ;  /* 0x0000009c5fd17220 */ /* 0x000fe20000410000 */
[----:B------:R-:W-:Y:S01]  /*35c0*/  MOV R93, RZ ;  /* 0x000000ff005d7202 */ /* 0x000fe20000000f00 */
[----:B------:R-:W-:Y:S01]  /*35d0*/  HFMA2.MMA R95, -RZ, RZ, 0, 0 ;  /* 0x00000000ff5f7435 */ /* 0x000fe200000001ff */
[----:B------:R-:W-:Y:S01]  /*35e0*/  @P2 PRMT R87, R88, 0x7610, R87 ;  /* 0x0000761058572816 */ /* 0x000fe20000000057 */
[----:B------:R-:W-:Y:S01]  /*35f0*/  @P4 HADD2.F32 R88, -RZ, R66.H1_H1 ;  /* 0x30000042ff584230 */ /* 0x000fe20000004100 */
[----:B------:R-:W-:Y:S01]  /*3600*/  @P2 F2FP.F16.F32.PACK_AB R248, RZ, R89 ;  /* 0x00000059fff8223e */ /* 0x000fe200000000ff */
[----:B------:R-:W-:-:S02]  /*3610*/  @P6 HADD2.F32 R89, -RZ, R67.H1_H1 ;  /* 0x30000043ff596230 */ /* 0x000fc40000004100 */
[----:B------:R-:W-:Y:S01]  /*3620*/  FMUL.FTZ R209, R209, UR14 ;  /* 0x0000000ed1d17c20 */ /* 0x000fe20008410000 */
[----:B------:R-:W-:Y:S01]  /*3630*/  FMUL.FTZ R210, R210, UR14 ;  /* 0x0000000ed2d27c20 */ /* 0x000fe20008410000 */
[----:B------:R-:W-:Y:S01]  /*3640*/  @P4 FMUL.FTZ R93, R211, R88 ;  /* 0x00000058d35d4220 */ /* 0x000fe20000410000 */
[----:B------:R-:W-:Y:S01]  /*3650*/  @P5 HADD2.F32 R88, -RZ, R67.H0_H0 ;  /* 0x20000043ff585230 */ /* 0x000fe20000004100 */
[----:B------:R-:W-:Y:S02]  /*3660*/  @P2 PRMT R86, R122, 0x7610, R86 ;  /* 0x000076107a562816 */ /* 0x000fe40000000056 */
[----:B------:R-:W-:Y:S01]  /*3670*/  MOV R122, RZ ;  /* 0x000000ff007a7202 */ /* 0x000fe20000000f00 */
[----:B------:R-:W-:Y:S01]  /*3680*/  @P6 FMUL.FTZ R122, R210, R89 ;  /* 0x00000059d27a6220 */ /* 0x000fe20000410000 */
[----:B------:R-:W-:Y:S01]  /*3690*/  @P5 FMUL.FTZ R95, R209, R88 ;  /* 0x00000058d15f5220 */ /* 0x000fe20000410000 */
[----:B------:R-:W-:Y:S01]  /*36a0*/  F2FP.F16.F32.PACK_AB R94, R93, R94 ;  /* 0x0000005e5d5e723e */ /* 0x000fe200000000ff */
[----:B------:R-:W0:Y:S01]  /*36b0*/  @P2 LDC.64 R88, c[0x0][0x308] ;  /* 0x0000c200ff582b82 */ /* 0x000e220000000a00 */
[----:B------:R-:W-:-:S02]  /*36c0*/  F2FP.F16.F32.PACK_AB R93, R216, R92 ;  /* 0x0000005cd85d723e */ /* 0x000fc400000000ff */
[----:B------:R-:W-:Y:S02]  /*36d0*/  F2FP.F16.F32.PACK_AB R95, R122, R95 ;  /* 0x0000005f7a5f723e */ /* 0x000fe400000000ff */
[----:B------:R-:W-:Y:S02]  /*36e0*/  F2FP.F16.F32.PACK_AB R92, R215, R214 ;  /* 0x000000d6d75c723e */ /* 0x000fe400000000ff */
[----:B------:R-:W-:Y:S01]  /*36f0*/  @P2 PRMT R86, R86, 0x5410, R241 ;  /* 0x0000541056562816 */ /* 0x000fe200000000f1 */
[----:B------:R-:W1:Y:S01]  /*3700*/  LDC.64 R122, c[0x0][0x2f8] ;  /* 0x0000be00ff7a7b82 */ /* 0x000e620000000a00 */
[----:B------:R-:W-:-:S07]  /*3710*/  @P2 PRMT R87, R87, 0x5410, R248 ;  /* 0x0000541057572816 */ /* 0x000fce00000000f8 */
[----:B------:R-:W2:Y:S01]  /*3720*/  LDC.64 R214, c[0x0][0x220] ;  /* 0x00008800ffd67b82 */ /* 0x000ea20000000a00 */
[----:B0-----:R-:W-:-:S05]  /*3730*/  @P2 IMAD.WIDE.U32 R88, R168, 0x10, R88 ;  /* 0x00000010a8582825 */ /* 0x001fca00078e0058 */
[----:B------:R-:W-:Y:S01]  /*3740*/  @P2 STG.E.128 desc[UR4][R88.64], R84 ;  /* 0x0000005458002986 */ /* 0x000fe2000c101d04 */
[----:B-1----:R-:W-:-:S05]  /*3750*/  IMAD.WIDE.U32 R122, R168, 0x10, R122 ;  /* 0x00000010a87a7825 */ /* 0x002fca00078e007a */
[----:B------:R2:W-:Y:S02]  /*3760*/  STG.E.128 desc[UR4][R122.64], R92 ;  /* 0x0000005c7a007986 */ /* 0x0005e4000c101d04 */
[----:B--2---:R-:W-:-:S06]  /*3770*/  IMAD.WIDE.U32 R92, R160, 0x10, R214 ;  /* 0x00000010a05c7825 */ /* 0x004fcc00078e00d6 */
[----:B------:R-:W2:Y:S01]  /*3780*/  LDG.E.128 R92, desc[UR4][R92.64] ;  /* 0x000000045c5c7981 */ /* 0x000ea2000c1e1d00 */
[--C-:B------:R-:W-:Y:S01]  /*3790*/  @P3 HADD2.F32 R88, -RZ, R90.reuse.H0_H0 ;  /* 0x2000005aff583230 */ /* 0x100fe20000004100 */
[----:B------:R-:W-:Y:S01]  /*37a0*/  CS2R R122, SRZ ;  /* 0x00000000007a7805 */ /* 0x000fe2000001ff00 */
[----:B------:R-:W-:Y:S01]  /*37b0*/  HFMA2.MMA R168, -RZ, RZ, 0, 0 ;  /* 0x00000000ffa87435 */ /* 0x000fe200000001ff */
[----:B------:R-:W-:Y:S01]  /*37c0*/  FFMA.FTZ R208, R208, R121, R120 ;  /* 0x00000079d0d07223 */ /* 0x000fe20000010078 */
[----:B------:R-:W-:Y:S02]  /*37d0*/  @P4 HADD2.F32 R90, -RZ, R90.H1_H1 ;  /* 0x3000005aff5a4230 */ /* 0x000fe40000004100 */
[----:B------:R-:W-:Y:S01]  /*37e0*/  @P3 FMUL.FTZ R122, R212, R88 ;  /* 0x00000058d47a3220 */ /* 0x000fe20000410000 */
[--C-:B------:R-:W-:Y:S02]  /*37f0*/  @P5 HADD2.F32 R88, -RZ, R91.reuse.H0_H0 ;  /* 0x2000005bff585230 */ /* 0x100fe40000004100 */
[----:B------:R-:W-:Y:S01]  /*3800*/  FADD.FTZ R208, R206, -R208 ;  /* 0x800000d0ced07221 */ /* 0x000fe20000010000 */
[----:B------:R-:W-:-:S02]  /*3810*/  @P6 HADD2.F32 R91, -RZ, R91.H1_H1 ;  /* 0x3000005bff5b6230 */ /* 0x000fc40000004100 */
[----:B------:R-:W-:Y:S01]  /*3820*/  @P4 FMUL.FTZ R123, R211, R90 ;  /* 0x0000005ad37b4220 */ /* 0x000fe20000410000 */
[----:B------:R-:W-:Y:S01]  /*3830*/  FFMA.FTZ R89, R207, R121, R120 ;  /* 0x00000079cf597223 */ /* 0x000fe20000010078 */
[----:B------:R-:W-:Y:S01]  /*3840*/  @P5 FMUL.FTZ R168, R209, R88 ;  /* 0x00000058d1a85220 */ /* 0x000fe20000410000 */
[----:B------:R-:W-:Y:S01]  /*3850*/  MOV R209, RZ ;  /* 0x000000ff00d17202 */ /* 0x000fe20000000f00 */
[----:B------:R-:W-:Y:S01]  /*3860*/  @P6 FMUL.FTZ R209, R210, R91 ;  /* 0x0000005bd2d16220 */ /* 0x000fe20000410000 */
[----:B------:R-:W-:Y:S01]  /*3870*/  MOV R91, R114 ;  /* 0x00000072005b7202 */ /* 0x000fe20000000f00 */
[--C-:B------:R-:W-:Y:S02]  /*3880*/  @P1 HADD2.F32 R90, -RZ, R56.reuse.H0_H0 ;  /* 0x20000038ff5a1230 */ /* 0x100fe40000004100 */
[----:B------:R-:W-:Y:S01]  /*3890*/  FMUL.FTZ R88, R157, R208 ;  /* 0x000000d09d587220 */ /* 0x000fe20000410000 */
[----:B------:R-:W-:Y:S01]  /*38a0*/  FADD.FTZ R89, R204, -R89 ;  /* 0x80000059cc597221 */ /* 0x000fe20000010000 */
[----:B------:R-:W-:Y:S01]  /*38b0*/  LOP3.LUT P3, RZ, R91, 0xff, RZ, 0xc0, !PT ;  /* 0x000000ff5bff7812 */ /* 0x000fe2000786c0ff */
[----:B------:R-:W-:Y:S01]  /*38c0*/  HFMA2.MMA R204, -RZ, RZ, 0, 0 ;  /* 0x00000000ffcc7435 */ /* 0x000fe200000001ff */
[----:B------:R-:W-:Y:S01]  /*38d0*/  @P1 FADD.FTZ R88, R88, R90 ;  /* 0x0000005a58581221 */ /* 0x000fe20000010000 */
[----:B------:R-:W-:-:S02]  /*38e0*/  @P1 HADD2.F32 R90, -RZ, R56.H1_H1 ;  /* 0x30000038ff5a1230 */ /* 0x000fc40000004100 */
[----:B------:R-:W-:Y:S01]  /*38f0*/  FMUL.FTZ R89, R157, R89 ;  /* 0x000000599d597220 */ /* 0x000fe20000410000 */
[----:B------:R-:W-:Y:S01]  /*3900*/  LOP3.LUT P4, RZ, R114, 0xff00, RZ, 0xc0, !PT ;  /* 0x0000ff0072ff7812 */ /* 0x000fe2000788c0ff */
[----:B------:R-:W-:Y:S01]  /*3910*/  HFMA2.MMA R208, -RZ, RZ, 0, 0 ;  /* 0x00000000ffd07435 */ /* 0x000fe200000001ff */
[----:B------:R-:W-:Y:S01]  /*3920*/  MOV R207, RZ ;  /* 0x000000ff00cf7202 */ /* 0x000fe20000000f00 */
[----:B------:R-:W-:Y:S01]  /*3930*/  @P1 FADD.FTZ R89, R89, R90 ;  /* 0x0000005a59591221 */ /* 0x000fe20000010000 */
[----:B------:R-:W-:Y:S01]  /*3940*/  FMUL.FTZ R90, R88, R156 ;  /* 0x0000009c585a7220 */ /* 0x000fe20000410000 */
[-CC-:B------:R-:W-:Y:S01]  /*3950*/  FFMA.FTZ R205, R205, R121.reuse, R120.reuse ;  /* 0x00000079cdcd7223 */ /* 0x180fe20000010078 */
[-CC-:B------:R-:W-:Y:S01]  /*3960*/  FFMA.FTZ R197, R197, R121.reuse, R120.reuse ;  /* 0x00000079c5c57223 */ /* 0x180fe20000010078 */
[----:B------:R-:W-:Y:S01]  /*3970*/  FFMA.FTZ R199, R199, R121, R120 ;  /* 0x00000079c7c77223 */ /* 0x000fe20000010078 */
[--C-:B------:R-:W-:Y:S02]  /*3980*/  @P3 HADD2.F32 R91, -RZ, R68.reuse.H0_H0 ;  /* 0x20000044ff5b3230 */ /* 0x100fe40000004100 */
[----:B------:R-:W-:Y:S01]  /*3990*/  FMUL.FTZ R90, R90, UR14 ;  /* 0x0000000e5a5a7c20 */ /* 0x000fe20008410000 */
[----:B------:R-:W-:Y:S01]  /*39a0*/  FADD.FTZ R205, R202, -R205 ;  /* 0x800000cdcacd7221 */ /* 0x000fe20000010000 */
[----:B------:R-:W-:Y:S01]  /*39b0*/  @P2 F2FP.F16.F32.PACK_AB R88, RZ, R88 ;  /* 0x00000058ff58223e */ /* 0x000fe200000000ff */
[----:B------:R-:W-:Y:S01]  /*39c0*/  FADD.FTZ R197, R194, -R197 ;  /* 0x800000c5c2c57221 */ /* 0x000fe20000010000 */
[----:B------:R-:W-:Y:S01]  /*39d0*/  @P3 FMUL.FTZ R207, R90, R91 ;  /* 0x0000005b5acf3220 */ /* 0x000fe20000410000 */
[----:B------:R-:W-:-:S02]  /*39e0*/  @P4 HADD2.F32 R91, -RZ, R68.H1_H1 ;  /* 0x30000044ff5b4230 */ /* 0x000fc40000004100 */
[----:B------:R-:W-:Y:S01]  /*39f0*/  FADD.FTZ R196, R196, -R199 ;  /* 0x800000c7c4c47221 */ /* 0x000fe20000010000 */
[----:B------:R-:W-:Y:S01]  /*3a00*/  @P2 PRMT R84, R88, 0x7610, R84 ;  /* 0x0000761058542816 */ /* 0x000fe20000000054 */
[----:B------:R-:W-:Y:S01]  /*3a10*/  FFMA.FTZ R200, R200, R121, R120 ;  /* 0x00000079c8c87223 */ /* 0x000fe20000010078 */
[----:B------:R-:W-:Y:S02]  /*3a20*/  @P1 HADD2.F32 R194, -RZ, R59.H0_H0 ;  /* 0x2000003bffc21230 */ /* 0x000fe40000004100 */
[C---:B------:R-:W-:Y:S01]  /*3a30*/  FMUL.FTZ R197, R157.reuse, R197 ;  /* 0x000000c59dc57220 */ /* 0x040fe20000410000 */
[----:B------:R-:W-:Y:S02]  /*3a40*/  @P1 HADD2.F32 R88, -RZ, R58.H1_H1 ;  /* 0x3000003aff581230 */ /* 0x000fe40000004100 */
[----:B------:R-:W-:Y:S01]  /*3a50*/  FMUL.FTZ R196, R157, R196 ;  /* 0x000000c49dc47220 */ /* 0x000fe20000410000 */
[----:B------:R-:W-:Y:S01]  /*3a60*/  FADD.FTZ R200, R198, -R200 ;  /* 0x800000c8c6c87221 */ /* 0x000fe20000010000 */
[----:B------:R-:W-:Y:S01]  /*3a70*/  @P1 FADD.FTZ R197, R197, R194 ;  /* 0x000000c2c5c51221 */ /* 0x000fe20000010000 */
[----:B------:R-:W-:Y:S01]  /*3a80*/  LOP3.LUT P6, RZ, R115, 0xff, RZ, 0xc0, !PT ;  /* 0x000000ff73ff7812 */ /* 0x000fe200078cc0ff */
[----:B------:R-:W-:Y:S01]  /*3a90*/  @P1 FADD.FTZ R196, R196, R88 ;  /* 0x00000058c4c41221 */ /* 0x000fe20000010000 */
[----:B------:R-:W-:Y:S01]  /*3aa0*/  FFMA.FTZ R195, R195, R121, R120 ;  /* 0x00000079c3c37223 */ /* 0x000fe20000010078 */
[----:B------:R-:W-:Y:S01]  /*3ab0*/  FMUL.FTZ R200, R157, R200 ;  /* 0x000000c89dc87220 */ /* 0x000fe20000410000 */
[----:B------:R-:W-:-:S02]  /*3ac0*/  MOV R198, RZ ;  /* 0x000000ff00c67202 */ /* 0x000fc40000000f00 */
[----:B------:R-:W-:-:S04]  /*3ad0*/  FADD.FTZ R193, R193, -R195 ;  /* 0x800000c3c1c17221 */ /* 0x000fc80000010000 */
[----:B------:R-:W-:Y:S01]  /*3ae0*/  FMUL.FTZ R195, R157, R193 ;  /* 0x000000c19dc37220 */ /* 0x000fe20000410000 */
[----:B------:R-:W-:-:S04]  /*3af0*/  FMUL.FTZ R193, R197, R156 ;  /* 0x0000009cc5c17220 */ /* 0x000fc80000410000 */
[----:B------:R-:W-:Y:S01]  /*3b00*/  FMUL.FTZ R193, R193, UR14 ;  /* 0x0000000ec1c17c20 */ /* 0x000fe20008410000 */
[--C-:B--2---:R-:W-:Y:S02]  /*3b10*/  @P3 HADD2.F32 R206, -RZ, R92.reuse.H0_H0 ;  /* 0x2000005cffce3230 */ /* 0x104fe40000004100 */
[----:B------:R-:W-:-:S03]  /*3b20*/  @P4 HADD2.F32 R92, -RZ, R92.H1_H1 ;  /* 0x3000005cff5c4230 */ /* 0x000fc60000004100 */
[----:B------:R-:W-:Y:S01]  /*3b30*/  @P3 FMUL.FTZ R204, R90, R206 ;  /* 0x000000ce5acc3220 */ /* 0x000fe20000410000 */
[----:B------:R-:W-:Y:S01]  /*3b40*/  FMUL.FTZ R90, R89, R156 ;  /* 0x0000009c595a7220 */ /* 0x000fe20000410000 */
[----:B------:R-:W-:Y:S02]  /*3b50*/  MOV R206, RZ ;  /* 0x000000ff00ce7202 */ /* 0x000fe40000000f00 */
[----:B------:R-:W-:Y:S01]  /*3b60*/  LOP3.LUT P3, RZ, R114, 0xff0000, RZ, 0xc0, !PT ;  /* 0x00ff000072ff7812 */ /* 0x000fe2000786c0ff */
[----:B------:R-:W-:Y:S01]  /*3b70*/  FMUL.FTZ R90, R90, UR14 ;  /* 0x0000000e5a5a7c20 */ /* 0x000fe20008410000 */
[----:B------:R-:W-:-:S03]  /*3b80*/  @P2 F2FP.F16.F32.PACK_AB R89, RZ, R89 ;  /* 0x00000059ff59223e */ /* 0x000fc600000000ff */
[C---:B------:R-:W-:Y:S01]  /*3b90*/  @P4 FMUL.FTZ R208, R90.reuse, R91 ;  /* 0x0000005b5ad04220 */ /* 0x040fe20000410000 */
[----:B------:R-:W-:Y:S01]  /*3ba0*/  @P4 FMUL.FTZ R206, R90, R92 ;  /* 0x0000005c5ace4220 */ /* 0x000fe20000410000 */
[----:B------:R-:W-:Y:S01]  /*3bb0*/  FFMA.FTZ R91, R203, R121, R120 ;  /* 0x00000079cb5b7223 */ /* 0x000fe20000010078 */
[--C-:B------:R-:W-:Y:S02]  /*3bc0*/  @P1 HADD2.F32 R92, -RZ, R57.reuse.H0_H0 ;  /* 0x20000039ff5c1230 */ /* 0x100fe40000004100 */
[----:B------:R-:W-:Y:S01]  /*3bd0*/  FMUL.FTZ R90, R157, R205 ;  /* 0x000000cd9d5a7220 */ /* 0x000fe20000410000 */
[----:B------:R-:W-:Y:S01]  /*3be0*/  LOP3.LUT P4, RZ, R114, 0xff000000, RZ, 0xc0, !PT ;  /* 0xff00000072ff7812 */ /* 0x000fe2000788c0ff */
[----:B------:R-:W-:Y:S01]  /*3bf0*/  FADD.FTZ R91, R201, -R91 ;  /* 0x8000005bc95b7221 */ /* 0x000fe20000010000 */
[----:B------:R-:W-:Y:S01]  /*3c00*/  HFMA2.MMA R201, -RZ, RZ, 0, 0 ;  /* 0x00000000ffc97435 */ /* 0x000fe200000001ff */
[----:B------:R-:W-:Y:S01]  /*3c10*/  @P1 FADD.FTZ R90, R90, R92 ;  /* 0x0000005c5a5a1221 */ /* 0x000fe20000010000 */
[----:B------:R-:W-:-:S02]  /*3c20*/  @P1 HADD2.F32 R92, -RZ, R57.H1_H1 ;  /* 0x30000039ff5c1230 */ /* 0x000fc40000004100 */
[----:B------:R-:W-:Y:S01]  /*3c30*/  FMUL.FTZ R91, R157, R91 ;  /* 0x0000005b9d5b7220 */ /* 0x000fe20000410000 */
[----:B------:R-:W-:Y:S01]  /*3c40*/  @P3 HADD2.F32 R202, -RZ, R69.H0_H0 ;  /* 0x20000045ffca3230 */ /* 0x000fe20000004100 */
[----:B------:R-:W-:Y:S01]  /*3c50*/  MOV R114, RZ ;  /* 0x000000ff00727202 */ /* 0x000fe20000000f00 */
[--C-:B------:R-:W-:Y:S02]  /*3c60*/  @P3 HADD2.F32 R203, -RZ, R93.reuse.H0_H0 ;  /* 0x2000005dffcb3230 */ /* 0x100fe40000004100 */
[----:B------:R-:W-:Y:S01]  /*3c70*/  @P1 FADD.FTZ R91, R91, R92 ;  /* 0x0000005c5b5b1221 */ /* 0x000fe20000010000 */
[----:B------:R-:W-:Y:S01]  /*3c80*/  FMUL.FTZ R92, R90, R156 ;  /* 0x0000009c5a5c7220 */ /* 0x000fe20000410000 */
[----:B------:R-:W-:Y:S01]  /*3c90*/  @P2 PRMT R84, R84, 0x5410, R89 ;  /* 0x0000541054542816 */ /* 0x000fe20000000059 */
[----:B------:R-:W-:Y:S02]  /*3ca0*/  @P4 HADD2.F32 R93, -RZ, R93.H1_H1 ;  /* 0x3000005dff5d4230 */ /* 0x000fe40000004100 */
[----:B------:R-:W-:Y:S01]  /*3cb0*/  FMUL.FTZ R92, R92, UR14 ;  /* 0x0000000e5c5c7c20 */ /* 0x000fe20008410000 */
[----:B------:R-:W-:Y:S01]  /*3cc0*/  @P4 HADD2.F32 R205, -RZ, R69.H1_H1 ;  /* 0x30000045ffcd4230 */ /* 0x000fe20000004100 */
[----:B------:R-:W0:Y:S01]  /*3cd0*/  @P2 LDC.64 R88, c[0x0][0x308] ;  /* 0x0000c200ff582b82 */ /* 0x000e220000000a00 */
[----:B------:R-:W-:Y:S01]  /*3ce0*/  @P2 F2FP.F16.F32.PACK_AB R194, RZ, R90 ;  /* 0x0000005affc2223e */ /* 0x000fe200000000ff */
[C---:B------:R-:W-:Y:S01]  /*3cf0*/  @P3 FMUL.FTZ R114, R92.reuse, R202 ;  /* 0x000000ca5c723220 */ /* 0x040fe20000410000 */
[----:B------:R-:W-:Y:S01]  /*3d00*/  @P3 FMUL.FTZ R201, R92, R203 ;  /* 0x000000cb5cc93220 */ /* 0x000fe20000410000 */
[----:B------:R-:W-:Y:S01]  /*3d10*/  FMUL.FTZ R92, R91, R156 ;  /* 0x0000009c5b5c7220 */ /* 0x000fe20000410000 */
[----:B------:R-:W-:-:S02]  /*3d20*/  CS2R R202, SRZ ;  /* 0x0000000000ca7805 */ /* 0x000fc4000001ff00 */
[C---:B------:R-:W-:Y:S01]  /*3d30*/  LOP3.LUT P3, RZ, R115.reuse, 0xff00, RZ, 0xc0, !PT ;  /* 0x0000ff0073ff7812 */ /* 0x040fe2000786c0ff */
[----:B------:R-:W-:Y:S01]  /*3d40*/  FMUL.FTZ R92, R92, UR14 ;  /* 0x0000000e5c5c7c20 */ /* 0x000fe20008410000 */
[----:B------:R-:W-:Y:S02]  /*3d50*/  @P2 F2FP.F16.F32.PACK_AB R90, RZ, R197 ;  /* 0x000000c5ff5a223e */ /* 0x000fe400000000ff */
[----:B------:R-:W-:Y:S01]  /*3d60*/  @P2 F2FP.F16.F32.PACK_AB R91, RZ, R91 ;  /* 0x0000005bff5b223e */ /* 0x000fe200000000ff */
[C---:B------:R-:W-:Y:S01]  /*3d70*/  @P4 FMUL.FTZ R203, R92.reuse, R205 ;  /* 0x000000cd5ccb4220 */ /* 0x040fe20000410000 */
[----:B------:R-:W-:Y:S01]  /*3d80*/  @P4 FMUL.FTZ R202, R92, R93 ;  /* 0x0000005d5cca4220 */ /* 0x000fe20000410000 */
[C---:B------:R-:W-:Y:S02]  /*3d90*/  LEA R92, P5, R160.reuse, UR16, 0x4 ;  /* 0x00000010a05c7c11 */ /* 0x040fe4000f8a20ff */
[----:B------:R-:W-:Y:S02]  /*3da0*/  LOP3.LUT P4, RZ, R115, 0xff0000, RZ, 0xc0, !PT ;  /* 0x00ff000073ff7812 */ /* 0x000fe4000788c0ff */
[----:B------:R-:W-:-:S02]  /*3db0*/  LEA.HI.X R93, R160, UR17, RZ, 0x4, P5 ;  /* 0x00000011a05d7c11 */ /* 0x000fc4000a8f24ff */
[----:B------:R-:W-:Y:S01]  /*3dc0*/  LOP3.LUT P5, RZ, R115, 0xff000000, RZ, 0xc0, !PT ;  /* 0xff00000073ff7812 */ /* 0x000fe200078ac0ff */
[----:B------:R-:W-:Y:S01]  /*3dd0*/  @P1 HADD2.F32 R115, -RZ, R58.H0_H0 ;  /* 0x2000003aff731230 */ /* 0x000fe20000004100 */
[----:B------:R-:W-:Y:S01]  /*3de0*/  @P2 PRMT R87, R90, 0x7610, R87 ;  /* 0x000076105a572816 */ /* 0x000fe20000000057 */
[----:B------:R-:W-:Y:S01]  /*3df0*/  @P1 HADD2.F32 R90, -RZ, R59.H1_H1 ;  /* 0x3000003bff5a1230 */ /* 0x000fe20000004100 */
[----:B------:R-:W-:Y:S01]  /*3e00*/  @P2 PRMT R85, R194, 0x7610, R85 ;  /* 0x00007610c2552816 */ /* 0x000fe20000000055 */
[----:B0-----:R-:W-:-:S04]  /*3e10*/  @P2 IMAD.WIDE.U32 R88, R160, 0x10, R88 ;  /* 0x00000010a0582825 */ /* 0x001fc800078e0058 */
[----:B------:R-:W-:Y:S01]  /*3e20*/  @P1 FADD.FTZ R200, R200, R115 ;  /* 0x00000073c8c81221 */ /* 0x000fe20000010000 */
[----:B------:R-:W-:Y:S01]  /*3e30*/  MOV R197, RZ ;  /* 0x000000ff00c57202 */ /* 0x000fe20000000f00 */
[----:B------:R-:W-:Y:S01]  /*3e40*/  @P1 FADD.FTZ R195, R195, R90 ;  /* 0x0000005ac3c31221 */ /* 0x000fe20000010000 */
[----:B------:R-:W-:Y:S01]  /*3e50*/  @P2 PRMT R85, R85, 0x5410, R91 ;  /* 0x0000541055552816 */ /* 0x000fe2000000005b */
[----:B------:R-:W-:Y:S01]  /*3e60*/  FMUL.FTZ R194, R200, R156 ;  /* 0x0000009cc8c27220 */ /* 0x000fe20000410000 */
[----:B------:R-:W-:Y:S01]  /*3e70*/  @P2 F2FP.F16.F32.PACK_AB R115, RZ, R200 ;  /* 0x000000c8ff73223e */ /* 0x000fe200000000ff */
[----:B------:R-:W-:Y:S01]  /*3e80*/  HFMA2.MMA R90, -RZ, RZ, 0, 0 ;  /* 0x00000000ff5a7435 */ /* 0x000fe200000001ff */
[----:B------:R-:W-:Y:S02]  /*3e90*/  @P6 HADD2.F32 R91, -RZ, R70.H0_H0 ;  /* 0x20000046ff5b6230 */ /* 0x000fe40000004100 */
[----:B------:R-:W-:Y:S01]  /*3ea0*/  FMUL.FTZ R194, R194, UR14 ;  /* 0x0000000ec2c27c20 */ /* 0x000fe20008410000 */
[----:B------:R-:W-:Y:S01]  /*3eb0*/  @P2 PRMT R86, R115, 0x7610, R86 ;  /* 0x0000761073562816 */ /* 0x000fe20000000056 */
[--C-:B------:R-:W-:Y:S01]  /*3ec0*/  @P4 HADD2.F32 R115, -RZ, R71.reuse.H0_H0 ;  /* 0x20000047ff734230 */ /* 0x100fe20000004100 */
[----:B------:R-:W-:Y:S01]  /*3ed0*/  HFMA2.MMA R160, -RZ, RZ, 0, 0 ;  /* 0x00000000ffa07435 */ /* 0x000fe200000001ff */
[----:B------:R-:W-:Y:S01]  /*3ee0*/  @P6 FMUL.FTZ R90, R194, R91 ;  /* 0x0000005bc25a6220 */ /* 0x000fe20000410000 */
[----:B------:R-:W-:Y:S01]  /*3ef0*/  @P2 F2FP.F16.F32.PACK_AB R91, RZ, R195 ;  /* 0x000000c3ff5b223e */ /* 0x000fe200000000ff */
[----:B------:R-:W-:Y:S01]  /*3f00*/  FMUL.FTZ R195, R195, R156 ;  /* 0x0000009cc3c37220 */ /* 0x000fe20000410000 */
[----:B------:R-:W-:Y:S01]  /*3f10*/  @P4 FMUL.FTZ R197, R193, R115 ;  /* 0x00000073c1c54220 */ /* 0x000fe20000410000 */
[----:B------:R-:W-:Y:S01]  /*3f20*/  @P2 F2FP.F16.F32.PACK_AB R115, RZ, R196 ;  /* 0x000000c4ff73223e */ /* 0x000fe200000000ff */
[----:B------:R-:W-:Y:S01]  /*3f30*/  FMUL.FTZ R196, R196, R156 ;  /* 0x0000009cc4c47220 */ /* 0x000fe20000410000 */
[----:B------:R-:W-:-:S02]  /*3f40*/  @P5 HADD2.F32 R199, -RZ, R71.H1_H1 ;  /* 0x30000047ffc75230 */ /* 0x000fc40000004100 */
[----:B------:R-:W-:Y:S01]  /*3f50*/  FMUL.FTZ R195, R195, UR14 ;  /* 0x0000000ec3c37c20 */ /* 0x000fe20008410000 */
[----:B------:R-:W-:Y:S02]  /*3f60*/  @P3 HADD2.F32 R200, -RZ, R70.H1_H1 ;  /* 0x30000046ffc83230 */ /* 0x000fe40000004100 */
[----:B------:R-:W-:Y:S01]  /*3f70*/  FMUL.FTZ R196, R196, UR14 ;  /* 0x0000000ec4c47c20 */ /* 0x000fe20008410000 */
[----:B------:R-:W-:Y:S01]  /*3f80*/  @P2 PRMT R86, R86, 0x5410, R115 ;  /* 0x0000541056562816 */ /* 0x000fe20000000073 */
[----:B------:R-:W-:Y:S01]  /*3f90*/  @P5 FMUL.FTZ R198, R195, R199 ;  /* 0x000000c7c3c65220 */ /* 0x000fe20000410000 */
[----:B------:R-:W-:Y:S01]  /*3fa0*/  @P2 PRMT R87, R87, 0x5410, R91 ;  /* 0x0000541057572816 */ /* 0x000fe2000000005b */
[----:B------:R-:W-:-:S03]  /*3fb0*/  @P3 FMUL.FTZ R160, R196, R200 ;  /* 0x000000c8c4a03220 */ /* 0x000fc60000410000 */
[----:B------:R-:W-:Y:S01]  /*3fc0*/  F2FP.F16.F32.PACK_AB R91, R198, R197 ;  /* 0x000000c5c65b723e */ /* 0x000fe200000000ff */
[----:B------:R0:W-:Y:S01]  /*3fd0*/  @P2 STG.E.128 desc[UR4][R88.64], R84 ;  /* 0x0000005458002986 */ /* 0x0001e2000c101d04 */
[----:B------:R-:W-:Y:S02]  /*3fe0*/  F2FP.F16.F32.PACK_AB R90, R160, R90 ;  /* 0x0000005aa05a723e */ /* 0x000fe400000000ff */
[----:B0-----:R-:W-:Y:S01]  /*3ff0*/  F2FP.F16.F32.PACK_AB R89, R203, R114 ;  /* 0x00000072cb59723e */ /* 0x001fe200000000ff */
[----:B------:R-:W-:Y:S01]  /*4000*/  IMAD.WIDE.U32 R114, R159, 0x10, R214 ;  /* 0x000000109f727825 */ /* 0x000fe200078e00d6 */
[----:B------:R-:W-:-:S05]  /*4010*/  F2FP.F16.F32.PACK_AB R88, R208, R207 ;  /* 0x000000cfd058723e */ /* 0x000fca00000000ff */
[----:B------:R0:W-:Y:S04]  /*4020*/  STG.E.128 desc[UR4][R92.64], R88 ;  /* 0x000000585c007986 */ /* 0x0001e8000c101d04 */
[----:B0-----:R0:W2:Y:S01]  /*4030*/  LDG.E.128 R88, desc[UR4][R114.64] ;  /* 0x0000000472587981 */ /* 0x0010a2000c1e1d00 */
[----:B------:R-:W-:Y:S01]  /*4040*/  HFMA2.MMA R160, -RZ, RZ, 0, 0 ;  /* 0x00000000ffa07435 */ /* 0x000fe200000001ff */
[--C-:B------:R-:W-:Y:S02]  /*4050*/  @P6 HADD2.F32 R92, -RZ, R94.reuse.H0_H0 ;  /* 0x2000005eff5c6230 */ /* 0x100fe40000004100 */
[-CC-:B------:R-:W-:Y:S01]  /*4060*/  FFMA.FTZ R185, R185, R121.reuse, R120.reuse ;  /* 0x00000079b9b97223 */ /* 0x180fe20000010078 */
[----:B------:R-:W-:Y:S01]  /*4070*/  FFMA.FTZ R186, R186, R121, R120 ;  /* 0x00000079baba7223 */ /* 0x000fe20000010078 */
[----:B------:R-:W-:-:S02]  /*4080*/  @P3 HADD2.F32 R94, -RZ, R94.H1_H1 ;  /* 0x3000005eff5e3230 */ /* 0x000fc40000004100 */
[----:B------:R-:W-:Y:S01]  /*4090*/  FFMA.FTZ R190, R190, R121, R120 ;  /* 0x00000079bebe7223 */ /* 0x000fe20000010078 */
[----:B------:R-:W-:Y:S01]  /*40a0*/  @P6 FMUL.FTZ R160, R194, R92 ;  /* 0x0000005cc2a06220 */ /* 0x000fe20000410000 */
[----:B------:R-:W-:Y:S01]  /*40b0*/  MOV R92, R108 ;  /* 0x0000006c005c7202 */ /* 0x000fe20000000f00 */
[----:B------:R-:W-:Y:S01]  /*40c0*/  FADD.FTZ R185, R187, -R185 ;  /* 0x800000b9bbb97221 */ /* 0x000fe20000010000 */
[----:B------:R-:W-:Y:S01]  /*40d0*/  FADD.FTZ R189, R189, -R186 ;  /* 0x800000babdbd7221 */ /* 0x000fe20000010000 */
[--C-:B------:R-:W-:Y:S01]  /*40e0*/  @P1 HADD2.F32 R93, -RZ, R52.reuse.H0_H0 ;  /* 0x20000034ff5d1230 */ /* 0x100fe20000004100 */
[----:B------:R-:W-:Y:S01]  /*40f0*/  LOP3.LUT P6, RZ, R92, 0xff, RZ, 0xc0, !PT ;  /* 0x000000ff5cff7812 */ /* 0x000fe200078cc0ff */
[C---:B------:R-:W-:Y:S01]  /*4100*/  FMUL.FTZ R92, R157.reuse, R185 ;  /* 0x000000b99d5c7220 */ /* 0x040fe20000410000 */
[----:B------:R-:W-:Y:S01]  /*4110*/  HFMA2.MMA R185, -RZ, RZ, 0, 0 ;  /* 0x00000000ffb97435 */ /* 0x000fe200000001ff */
[----:B0-----:R-:W-:Y:S02]  /*4120*/  @P1 HADD2.F32 R115, -RZ, R52.H1_H1 ;  /* 0x30000034ff731230 */ /* 0x001fe40000004100 */
[----:B------:R-:W-:Y:S01]  /*4130*/  FMUL.FTZ R194, R157, R189 ;  /* 0x000000bd9dc27220 */ /* 0x000fe20000410000 */
[----:B------:R-:W-:Y:S01]  /*4140*/  FFMA.FTZ R188, R188, R121, R120 ;  /* 0x00000079bcbc7223 */ /* 0x000fe20000010078 */
[----:B------:R-:W-:Y:S01]  /*4150*/  FADD.FTZ R192, R192, -R190 ;  /* 0x800000bec0c07221 */ /* 0x000fe20000010000 */
[----:B------:R-:W-:Y:S01]  /*4160*/  @P1 FADD.FTZ R92, R92, R93 ;  /* 0x0000005d5c5c1221 */ /* 0x000fe20000010000 */
[----:B------:R-:W-:Y:S01]  /*4170*/  @P3 FMUL.FTZ R185, R196, R94 ;  /* 0x0000005ec4b93220 */ /* 0x000fe20000410000 */
[----:B------:R-:W-:Y:S01]  /*4180*/  LOP3.LUT P3, RZ, R108, 0xff00, RZ, 0xc0, !PT ;  /* 0x0000ff006cff7812 */ /* 0x000fe2000786c0ff */
[----:B------:R-:W-:-:S02]  /*4190*/  @P4 HADD2.F32 R93, -RZ, R95.H0_H0 ;  /* 0x2000005fff5d4230 */ /* 0x000fc40000004100 */
[----:B------:R-:W-:Y:S01]  /*41a0*/  @P1 FADD.FTZ R194, R194, R115 ;  /* 0x00000073c2c21221 */ /* 0x000fe20000010000 */
[----:B------:R-:W-:Y:S02]  /*41b0*/  @P5 HADD2.F32 R114, -RZ, R95.H1_H1 ;  /* 0x3000005fff725230 */ /* 0x000fe40000004100 */
[----:B------:R-:W-:Y:S01]  /*41c0*/  FADD.FTZ R191, R191, -R188 ;  /* 0x800000bcbfbf7221 */ /* 0x000fe20000010000 */
[--C-:B------:R-:W-:Y:S02]  /*41d0*/  @P1 HADD2.F32 R190, -RZ, R53.reuse.H1_H1 ;  /* 0x30000035ffbe1230 */ /* 0x100fe40000004100 */
[----:B------:R-:W-:Y:S01]  /*41e0*/  FMUL.FTZ R95, R157, R192 ;  /* 0x000000c09d5f7220 */ /* 0x000fe20000410000 */
[----:B------:R-:W-:Y:S01]  /*41f0*/  MOV R188, RZ ;  /* 0x000000ff00bc7202 */ /* 0x000fe20000000f00 */
[----:B------:R-:W-:Y:S01]  /*4200*/  HFMA2.MMA R187, -RZ, RZ, 0, 0 ;  /* 0x00000000ffbb7435 */ /* 0x000fe200000001ff */
[----:B------:R-:W-:Y:S01]  /*4210*/  @P4 FMUL.FTZ R188, R193, R93 ;  /* 0x0000005dc1bc4220 */ /* 0x000fe20000410000 */
[----:B------:R-:W-:Y:S01]  /*4220*/  LOP3.LUT P4, RZ, R108, 0xff0000, RZ, 0xc0, !PT ;  /* 0x00ff00006cff7812 */ /* 0x000fe2000788c0ff */
[----:B------:R-:W-:Y:S01]  /*4230*/  FMUL.FTZ R189, R194, R156 ;  /* 0x0000009cc2bd7220 */ /* 0x000fe20000410000 */
[----:B------:R-:W-:-:S02]  /*4240*/  @P1 HADD2.F32 R186, -RZ, R53.H0_H0 ;  /* 0x20000035ffba1230 */ /* 0x000fc40000004100 */
[----:B------:R-:W-:Y:S01]  /*4250*/  @P1 FADD.FTZ R95, R95, R190 ;  /* 0x000000be5f5f1221 */ /* 0x000fe20000010000 */
[----:B------:R-:W-:Y:S01]  /*4260*/  FMUL.FTZ R94, R157, R191 ;  /* 0x000000bf9d5e7220 */ /* 0x000fe20000410000 */
[----:B------:R-:W-:Y:S01]  /*4270*/  HFMA2.MMA R190, -RZ, RZ, 0, 0 ;  /* 0x00000000ffbe7435 */ /* 0x000fe200000001ff */
[----:B------:R-:W-:Y:S01]  /*4280*/  FMUL.FTZ R191, R92, R156 ;  /* 0x0000009c5cbf7220 */ /* 0x000fe20000410000 */
[--C-:B------:R-:W-:Y:S02]  /*4290*/  @P3 HADD2.F32 R193, -RZ, R72.reuse.H1_H1 ;  /* 0x30000048ffc13230 */ /* 0x100fe40000004100 */
[----:B------:R-:W-:Y:S01]  /*42a0*/  FMUL.FTZ R189, R189, UR14 ;  /* 0x0000000ebdbd7c20 */ /* 0x000fe20008410000 */
[----:B------:R-:W-:Y:S01]  /*42b0*/  @P5 FMUL.FTZ R187, R195, R114 ;  /* 0x00000072c3bb5220 */ /* 0x000fe20000410000 */
[----:B------:R-:W-:Y:S01]  /*42c0*/  @P1 FADD.FTZ R94, R94, R186 ;  /* 0x000000ba5e5e1221 */ /* 0x000fe20000010000 */
[----:B------:R-:W-:Y:S01]  /*42d0*/  CS2R R114, SRZ ;  /* 0x0000000000727805 */ /* 0x000fe2000001ff00 */
[----:B------:R-:W-:Y:S01]  /*42e0*/  FMUL.FTZ R191, R191, UR14 ;  /* 0x0000000ebfbf7c20 */ /* 0x000fe20008410000 */
[----:B------:R-:W-:Y:S01]  /*42f0*/  @P3 FMUL.FTZ R115, R189, R193 ;  /* 0x000000c1bd733220 */ /* 0x000fe20000410000 */
[----:B------:R-:W-:Y:S01]  /*4300*/  MOV R186, RZ ;  /* 0x000000ff00ba7202 */ /* 0x000fe20000000f00 */
[----:B------:R-:W-:-:S02]  /*4310*/  @P6 HADD2.F32 R93, -RZ, R72.H0_H0 ;  /* 0x20000048ff5d6230 */ /* 0x000fc40000004100 */
[-CC-:B------:R-:W-:Y:S01]  /*4320*/  FFMA.FTZ R193, R177, R121.reuse, R120.reuse ;  /* 0x00000079b1c17223 */ /* 0x180fe20000010078 */
[-CC-:B------:R-:W-:Y:S01]  /*4330*/  FFMA.FTZ R179, R179, R121.reuse, R120.reuse ;  /* 0x00000079b3b37223 */ /* 0x180fe20000010078 */
[-CC-:B------:R-:W-:Y:S01]  /*4340*/  FFMA.FTZ R181, R181, R121.reuse, R120.reuse ;  /* 0x00000079b5b57223 */ /* 0x180fe20000010078 */
[----:B------:R-:W-:Y:S01]  /*4350*/  FFMA.FTZ R183, R183, R121, R120 ;  /* 0x00000079b7b77223 */ /* 0x000fe20000010078 */
[----:B------:R-:W-:Y:S01]  /*4360*/  @P6 FMUL.FTZ R114, R191, R93 ;  /* 0x0000005dbf726220 */ /* 0x000fe20000410000 */
[----:B------:R-:W-:Y:S01]  /*4370*/  FADD.FTZ R193, R178, -R193 ;  /* 0x800000c1b2c17221 */ /* 0x000fe20000010000 */
[----:B------:R-:W-:Y:S01]  /*4380*/  FADD.FTZ R180, R180, -R179 ;  /* 0x800000b3b4b47221 */ /* 0x000fe20000010000 */
[----:B------:R-:W-:Y:S01]  /*4390*/  FADD.FTZ R182, R182, -R181 ;  /* 0x800000b5b6b67221 */ /* 0x000fe20000010000 */
[----:B------:R-:W-:Y:S01]  /*43a0*/  LOP3.LUT P5, RZ, R109, 0xff00, RZ, 0xc0, !PT ;  /* 0x0000ff006dff7812 */ /* 0x000fe200078ac0ff */
[----:B------:R-:W-:Y:S01]  /*43b0*/  FADD.FTZ R183, R184, -R183 ;  /* 0x800000b7b8b77221 */ /* 0x000fe20000010000 */
[----:B------:R-:W-:-:S02]  /*43c0*/  @P1 HADD2.F32 R177, -RZ, R55.H0_H0 ;  /* 0x20000037ffb11230 */ /* 0x000fc40000004100 */
[C---:B------:R-:W-:Y:S01]  /*43d0*/  FMUL.FTZ R193, R157.reuse, R193 ;  /* 0x000000c19dc17220 */ /* 0x040fe20000410000 */
[C---:B------:R-:W-:Y:S01]  /*43e0*/  FMUL.FTZ R195, R157.reuse, R180 ;  /* 0x000000b49dc37220 */ /* 0x040fe20000410000 */
[C---:B------:R-:W-:Y:S01]  /*43f0*/  FMUL.FTZ R197, R157.reuse, R182 ;  /* 0x000000b69dc57220 */ /* 0x040fe20000410000 */
[----:B------:R-:W-:Y:S02]  /*4400*/  @P1 HADD2.F32 R178, -RZ, R55.H1_H1 ;  /* 0x30000037ffb21230 */ /* 0x000fe40000004100 */
[----:B------:R-:W-:Y:S01]  /*4410*/  FMUL.FTZ R198, R157, R183 ;  /* 0x000000b79dc67220 */ /* 0x000fe20000410000 */
[----:B------:R-:W-:Y:S01]  /*4420*/  HFMA2.MMA R196, -RZ, RZ, 0, 0 ;  /* 0x00000000ffc47435 */ /* 0x000fe200000001ff */
[----:B------:R-:W-:Y:S01]  /*4430*/  @P1 FADD.FTZ R197, R197, R177 ;  /* 0x000000b1c5c51221 */ /* 0x000fe20000010000 */
[----:B------:R-:W-:Y:S01]  /*4440*/  MOV R183, RZ ;  /* 0x000000ff00b77202 */ /* 0x000fe20000000f00 */
[----:B------:R-:W-:Y:S01]  /*4450*/  @P1 FADD.FTZ R198, R198, R178 ;  /* 0x000000b2c6c61221 */ /* 0x000fe20000010000 */
[----:B------:R-:W-:Y:S01]  /*4460*/  @P2 F2FP.F16.F32.PACK_AB R181, RZ, R92 ;  /* 0x0000005cffb5223e */ /* 0x000fe200000000ff */
[----:B------:R-:W-:Y:S01]  /*4470*/  FMUL.FTZ R177, R197, R156 ;  /* 0x0000009cc5b17220 */ /* 0x000fe20000410000 */
[----:B------:R-:W-:Y:S01]  /*4480*/  @P5 HADD2.F32 R199, -RZ, R74.H1_H1 ;  /* 0x3000004affc75230 */ /* 0x000fe20000004100 */
[----:B------:R-:W-:-:S02]  /*4490*/  @P2 F2FP.F16.F32.PACK_AB R182, RZ, R94 ;  /* 0x0000005effb6223e */ /* 0x000fc400000000ff */
[----:B------:R-:W-:Y:S01]  /*44a0*/  FMUL.FTZ R177, R177, UR14 ;  /* 0x0000000eb1b17c20 */ /* 0x000fe20008410000 */
[----:B------:R-:W-:Y:S02]  /*44b0*/  @P2 F2FP.F16.F32.PACK_AB R197, RZ, R197 ;  /* 0x000000c5ffc5223e */ /* 0x000fe400000000ff */
[----:B------:R-:W-:Y:S02]  /*44c0*/  @P2 F2FP.F16.F32.PACK_AB R184, RZ, R95 ;  /* 0x0000005fffb8223e */ /* 0x000fe400000000ff */
[----:B------:R-:W-:Y:S02]  /*44d0*/  @P2 F2FP.F16.F32.PACK_AB R194, RZ, R194 ;  /* 0x000000c2ffc2223e */ /* 0x000fe400000000ff */
[----:B------:R-:W-:Y:S02]  /*44e0*/  @P2 PRMT R84, R181, 0x7610, R84 ;  /* 0x00007610b5542816 */ /* 0x000fe40000000054 */
[----:B------:R-:W-:Y:S02]  /*44f0*/  @P2 PRMT R85, R182, 0x7610, R85 ;  /* 0x00007610b6552816 */ /* 0x000fe40000000055 */
[----:B------:R-:W-:-:S02]  /*4500*/  @P2 PRMT R87, R197, 0x7610, R87 ;  /* 0x00007610c5572816 */ /* 0x000fc40000000057 */
[----:B------:R-:W-:Y:S02]  /*4510*/  @P2 PRMT R84, R84, 0x5410, R194 ;  /* 0x0000541054542816 */ /* 0x000fe400000000c2 */
[----:B------:R-:W-:Y:S01]  /*4520*/  @P2 PRMT R85, R85, 0x5410, R184 ;  /* 0x0000541055552816 */ /* 0x000fe200000000b8 */
[--C-:B--2---:R-:W-:Y:S02]  /*4530*/  @P6 HADD2.F32 R192, -RZ, R88.reuse.H0_H0 ;  /* 0x20000058ffc06230 */ /* 0x104fe40000004100 */
[----:B------:R-:W-:Y:S02]  /*4540*/  @P3 HADD2.F32 R88, -RZ, R88.H1_H1 ;  /* 0x30000058ff583230 */ /* 0x000fe40000004100 */
[----:B------:R-:W-:Y:S02]  /*4550*/  @P4 HADD2.F32 R93, -RZ, R89.H0_H0 ;  /* 0x20000059ff5d4230 */ /* 0x000fe40000004100 */
[----:B------:R-:W-:Y:S01]  /*4560*/  @P6 FMUL.FTZ R186, R191, R192 ;  /* 0x000000c0bfba6220 */ /* 0x000fe20000410000 */
[----:B------:R-:W-:Y:S01]  /*4570*/  HFMA2.MMA R192, -RZ, RZ, 0, 0 ;  /* 0x00000000ffc07435 */ /* 0x000fe200000001ff */
[----:B------:R-:W-:Y:S01]  /*4580*/  @P3 FMUL.FTZ R190, R189, R88 ;  /* 0x00000058bdbe3220 */ /* 0x000fe20000410000 */
[----:B------:R-:W-:Y:S01]  /*4590*/  LOP3.LUT P3, RZ, R108, 0xff000000, RZ, 0xc0, !PT ;  /* 0xff0000006cff7812 */ /* 0x000fe2000786c0ff */
[----:B------:R-:W-:Y:S01]  /*45a0*/  FMUL.FTZ R88, R94, R156 ;  /* 0x0000009c5e587220 */ /* 0x000fe20000410000 */
[----:B------:R-:W-:Y:S01]  /*45b0*/  @P4 HADD2.F32 R108, -RZ, R73.H0_H0 ;  /* 0x20000049ff6c4230 */ /* 0x000fe20000004100 */
[----:B------:R-:W-:Y:S01]  /*45c0*/  MOV R189, RZ ;  /* 0x000000ff00bd7202 */ /* 0x000fe20000000f00 */
[----:B------:R-:W-:Y:S01]  /*45d0*/  HFMA2.MMA R191, -RZ, RZ, 0, 0 ;  /* 0x00000000ffbf7435 */ /* 0x000fe200000001ff */
[----:B------:R-:W-:Y:S01]  /*45e0*/  FMUL.FTZ R88, R88, UR14 ;  /* 0x0000000e58587c20 */ /* 0x000fe20008410000 */
[----:B------:R-:W-:-:S03]  /*45f0*/  LOP3.LUT P6, RZ, R109, 0xff, RZ, 0xc0, !PT ;  /* 0x000000ff6dff7812 */ /* 0x000fc600078cc0ff */
[C---:B------:R-:W-:Y:S01]  /*4600*/  @P4 FMUL.FTZ R192, R88.reuse, R108 ;  /* 0x0000006c58c04220 */ /* 0x040fe20000410000 */
[----:B------:R-:W-:Y:S01]  /*4610*/  FMUL.FTZ R108, R95, R156 ;  /* 0x0000009c5f6c7220 */ /* 0x000fe20000410000 */
[----:B------:R-:W-:Y:S01]  /*4620*/  @P4 FMUL.FTZ R189, R88, R93 ;  /* 0x0000005d58bd4220 */ /* 0x000fe20000410000 */
[----:B------:R-:W-:Y:S01]  /*4630*/  MOV R93, RZ ;  /* 0x000000ff005d7202 */ /* 0x000fe20000000f00 */
[----:B------:R-:W-:Y:S02]  /*4640*/  @P3 HADD2.F32 R88, -RZ, R73.H1_H1 ;  /* 0x30000049ff583230 */ /* 0x000fe40000004100 */
[----:B------:R-:W-:Y:S01]  /*4650*/  FMUL.FTZ R108, R108, UR14 ;  /* 0x0000000e6c6c7c20 */ /* 0x000fe20008410000 */
[----:B------:R-:W-:Y:S01]  /*4660*/  @P3 HADD2.F32 R89, -RZ, R89.H1_H1 ;  /* 0x30000059ff593230 */ /* 0x000fe20000004100 */
[----:B------:R-:W-:Y:S02]  /*4670*/  LOP3.LUT P4, RZ, R109, 0xff0000, RZ, 0xc0, !PT ;  /* 0x00ff00006dff7812 */ /* 0x000fe4000788c0ff */
[----:B------:R-:W-:Y:S01]  /*4680*/  CS2R R94, SRZ ;  /* 0x00000000005e7805 */ /* 0x000fe2000001ff00 */
[----:B------:R-:W-:Y:S01]  /*4690*/  @P3 FMUL.FTZ R93, R108, R88 ;  /* 0x000000586c5d3220 */ /* 0x000fe20000410000 */
[----:B------:R-:W-:-:S02]  /*46a0*/  @P6 HADD2.F32 R179, -RZ, R74.H0_H0 ;  /* 0x2000004affb36230 */ /* 0x000fc40000004100 */
[----:B------:R-:W-:Y:S01]  /*46b0*/  @P3 FMUL.FTZ R191, R108, R89 ;  /* 0x000000596cbf3220 */ /* 0x000fe20000410000 */
[----:B------:R-:W-:Y:S01]  /*46c0*/  LEA R88, P3, R159, UR16, 0x4 ;  /* 0x000000109f587c11 */ /* 0x000fe2000f8620ff */
[--C-:B------:R-:W-:Y:S01]  /*46d0*/  @P1 HADD2.F32 R108, -RZ, R54.reuse.H0_H0 ;  /* 0x20000036ff6c1230 */ /* 0x100fe20000004100 */
[----:B------:R-:W-:Y:S02]  /*46e0*/  F2FP.F16.F32.PACK_AB R93, R93, R192 ;  /* 0x000000c05d5d723e */ /* 0x000fe400000000ff */
[----:B------:R-:W-:Y:S02]  /*46f0*/  LEA.HI.X R89, R159, UR17, RZ, 0x4, P3 ;  /* 0x000000119f597c11 */ /* 0x000fe400098f24ff */
[----:B------:R-:W-:Y:S01]  /*4700*/  LOP3.LUT P3, RZ, R109, 0xff000000, RZ, 0xc0, !PT ;  /* 0xff0000006dff7812 */ /* 0x000fe2000786c0ff */
[----:B------:R-:W-:Y:S02]  /*4710*/  @P1 HADD2.F32 R109, -RZ, R54.H1_H1 ;  /* 0x30000036ff6d1230 */ /* 0x000fe40000004100 */
[----:B------:R-:W-:Y:S01]  /*4720*/  @P1 FADD.FTZ R193, R193, R108 ;  /* 0x0000006cc1c11221 */ /* 0x000fe20000010000 */
[----:B------:R-:W-:-:S02]  /*4730*/  @P4 HADD2.F32 R180, -RZ, R75.H0_H0 ;  /* 0x2000004bffb44230 */ /* 0x000fc40000004100 */
[----:B------:R-:W-:Y:S01]  /*4740*/  @P1 FADD.FTZ R195, R195, R109 ;  /* 0x0000006dc3c31221 */ /* 0x000fe20000010000 */
[----:B------:R-:W-:Y:S01]  /*4750*/  FMUL.FTZ R178, R193, R156 ;  /* 0x0000009cc1b27220 */ /* 0x000fe20000410000 */
[----:B------:R-:W0:Y:S01]  /*4760*/  @P2 LDC.64 R108, c[0x0][0x308] ;  /* 0x0000c200ff6c2b82 */ /* 0x000e220000000a00 */
[----:B------:R-:W-:Y:S01]  /*4770*/  @P4 FMUL.FTZ R196, R177, R180 ;  /* 0x000000b4b1c44220 */ /* 0x000fe20000410000 */
[-C--:B------:R-:W-:Y:S01]  /*4780*/  FMUL.FTZ R180, R198, R156.reuse ;  /* 0x0000009cc6b47220 */ /* 0x080fe20000410000 */
[----:B------:R-:W-:Y:S01]  /*4790*/  FMUL.FTZ R178, R178, UR14 ;  /* 0x0000000eb2b27c20 */ /* 0x000fe20008410000 */
[----:B------:R-:W-:Y:S01]  /*47a0*/  @P2 F2FP.F16.F32.PACK_AB R193, RZ, R193 ;  /* 0x000000c1ffc1223e */ /* 0x000fe200000000ff */
[----:B------:R-:W-:Y:S02]  /*47b0*/  @P3 HADD2.F32 R92, -RZ, R75.H1_H1 ;  /* 0x3000004bff5c3230 */ /* 0x000fe40000004100 */
[----:B------:R-:W-:Y:S01]  /*47c0*/  FMUL.FTZ R180, R180, UR14 ;  /* 0x0000000eb4b47c20 */ /* 0x000fe20008410000 */
[----:B------:R-:W-:Y:S01]  /*47d0*/  @P6 FMUL.FTZ R183, R178, R179 ;  /* 0x000000b3b2b76220 */ /* 0x000fe20000410000 */
[----:B------:R-:W-:Y:S01]  /*47e0*/  FMUL.FTZ R179, R195, R156 ;  /* 0x0000009cc3b37220 */ /* 0x000fe20000410000 */
[----:B------:R-:W-:Y:S01]  /*47f0*/  @P2 F2FP.F16.F32.PACK_AB R195, RZ, R195 ;  /* 0x000000c3ffc3223e */ /* 0x000fe200000000ff */
[----:B------:R-:W-:Y:S01]  /*4800*/  @P3 FMUL.FTZ R95, R180, R92 ;  /* 0x0000005cb45f3220 */ /* 0x000fe20000410000 */
[----:B------:R-:W-:Y:S01]  /*4810*/  @P2 F2FP.F16.F32.PACK_AB R198, RZ, R198 ;  /* 0x000000c6ffc6223e */ /* 0x000fe200000000ff */
[----:B------:R-:W-:Y:S01]  /*4820*/  FMUL.FTZ R179, R179, UR14 ;  /* 0x0000000eb3b37c20 */ /* 0x000fe20008410000 */
[----:B------:R-:W-:-:S02]  /*4830*/  @P2 PRMT R86, R193, 0x7610, R86 ;  /* 0x00007610c1562816 */ /* 0x000fc40000000056 */
[----:B------:R-:W-:Y:S01]  /*4840*/  @P2 PRMT R87, R87, 0x5410, R198 ;  /* 0x0000541057572816 */ /* 0x000fe200000000c6 */
[----:B------:R-:W-:Y:S01]  /*4850*/  @P5 FMUL.FTZ R94, R179, R199 ;  /* 0x000000c7b35e5220 */ /* 0x000fe20000410000 */
[----:B------:R-:W-:Y:S02]  /*4860*/  @P2 PRMT R86, R86, 0x5410, R195 ;  /* 0x0000541056562816 */ /* 0x000fe400000000c3 */
[----:B------:R-:W-:Y:S01]  /*4870*/  F2FP.F16.F32.PACK_AB R95, R95, R196 ;  /* 0x000000c45f5f723e */ /* 0x000fe200000000ff */
[--C-:B------:R-:W-:Y:S01]  /*4880*/  FFMA.FTZ R169, R169, R121, R120.reuse ;  /* 0x00000079a9a97223 */ /* 0x100fe20000010078 */
[----:B------:R-:W-:Y:S01]  /*4890*/  F2FP.F16.F32.PACK_AB R94, R94, R183 ;  /* 0x000000b75e5e723e */ /* 0x000fe200000000ff */
[----:B------:R-:W-:Y:S01]  /*48a0*/  FFMA.FTZ R171, R171, R121, R120 ;  /* 0x00000079abab7223 */ /* 0x000fe20000010078 */
[----:B------:R-:W-:Y:S01]  /*48b0*/  F2FP.F16.F32.PACK_AB R92, R115, R114 ;  /* 0x00000072735c723e */ /* 0x000fe200000000ff */
[----:B0-----:R-:W-:-:S04]  /*48c0*/  @P2 IMAD.WIDE.U32 R108, R159, 0x10, R108 ;  /* 0x000000109f6c2825 */ /* 0x001fc800078e006c */
[-CC-:B------:R-:W-:Y:S01]  /*48d0*/  FFMA.FTZ R175, R175, R121.reuse, R120.reuse ;  /* 0x00000079afaf7223 */ /* 0x180fe20000010078 */
[-CC-:B------:R-:W-:Y:S01]  /*48e0*/  FFMA.FTZ R127, R127, R121.reuse, R120.reuse ;  /* 0x000000797f7f7223 */ /* 0x180fe20000010078 */
[-C--:B------:R-:W-:Y:S01]  /*48f0*/  FFMA.FTZ R164, R164, R121.reuse, R120 ;  /* 0x00000079a4a47223 */ /* 0x080fe20000010078 */
[----:B------:R-:W-:Y:S01]  /*4900*/  IMAD.WIDE.U32 R114, R158, 0x10, R214 ;  /* 0x000000109e727825 */ /* 0x000fe200078e00d6 */
[----:B------:R-:W-:Y:S04]  /*4910*/  @P2 STG.E.128 desc[UR4][R108.64], R84 ;  /* 0x000000546c002986 */ /* 0x000fe8000c101d04 */
[----:B------:R0:W-:Y:S01]  /*4920*/  STG.E.128 desc[UR4][R88.64], R92 ;  /* 0x0000005c58007986 */ /* 0x0001e2000c101d04 */
[-CC-:B------:R-:W-:Y:S01]  /*4930*/  FFMA.FTZ R166, R166, R121.reuse, R120.reuse ;  /* 0x00000079a6a67223 */ /* 0x180fe20000010078 */
[----:B------:R-:W-:-:S02]  /*4940*/  FFMA.FTZ R162, R162, R121, R120 ;  /* 0x00000079a2a27223 */ /* 0x000fc40000010078 */
[----:B------:R-:W2:Y:S04]  /*4950*/  LDL.LU R195, [R1] ;  /* 0x0000000001c37983 */ /* 0x000ea80000300800 */
[----:B0-----:R0:W3:Y:S01]  /*4960*/  LDG.E.128 R92, desc[UR4][R114.64] ;  /* 0x00000004725c7981 */ /* 0x0010e2000c1e1d00 */
[----:B------:R-:W-:Y:S01]  /*4970*/  @P6 HADD2.F32 R89, -RZ, R90.H0_H0 ;  /* 0x2000005aff596230 */ /* 0x000fe20000004100 */
[----:B------:R-:W-:Y:S02]  /*4980*/  CS2R R108, SRZ ;  /* 0x00000000006c7805 */ /* 0x000fe4000001ff00 */
[----:B------:R-:W-:Y:S01]  /*4990*/  MOV R88, R104 ;  /* 0x0000006800587202 */ /* 0x000fe20000000f00 */
[----:B------:R-:W-:Y:S01]  /*49a0*/  FADD.FTZ R169, R170, -R169 ;  /* 0x800000a9aaa97221 */ /* 0x000fe20000010000 */
[----:B------:R-:W-:-:S02]  /*49b0*/  @P3 HADD2.F32 R159, -RZ, R91.H1_H1 ;  /* 0x3000005bff9f3230 */ /* 0x000fc40000004100 */
[----:B------:R-:W-:Y:S01]  /*49c0*/  @P6 FMUL.FTZ R108, R178, R89 ;  /* 0x00000059b26c6220 */ /* 0x000fe20000410000 */
[----:B------:R-:W-:Y:S01]  /*49d0*/  FFMA.FTZ R89, R173, R121, R120 ;  /* 0x00000079ad597223 */ /* 0x000fe20000010078 */
[----:B------:R-:W-:Y:S01]  /*49e0*/  LOP3.LUT P6, RZ, R88, 0xff, RZ, 0xc0, !PT ;  /* 0x000000ff58ff7812 */ /* 0x000fe200078cc0ff */
[----:B------:R-:W-:Y:S02]  /*49f0*/  @P1 HADD2.F32 R88, -RZ, R48.H0_H0 ;  /* 0x20000030ff581230 */ /* 0x000fe40000004100 */
[----:B------:R-:W-:Y:S01]  /*4a00*/  FMUL.FTZ R173, R157, R169 ;  /* 0x000000a99dad7220 */ /* 0x000fe20000410000 */
[----:B------:R-:W-:Y:S01]  /*4a10*/  FADD.FTZ R174, R174, -R89 ;  /* 0x80000059aeae7221 */ /* 0x000fe20000010000 */
[----:B------:R-:W-:Y:S01]  /*4a20*/  FADD.FTZ R172, R172, -R171 ;  /* 0x800000abacac7221 */ /* 0x000fe20000010000 */
[----:B------:R-:W-:Y:S01]  /*4a30*/  @P4 HADD2.F32 R89, -RZ, R91.H0_H0 ;  /* 0x2000005bff594230 */ /* 0x000fe20000004100 */
[----:B0-----:R-:W-:Y:S01]  /*4a40*/  CS2R R114, SRZ ;  /* 0x0000000000727805 */ /* 0x001fe2000001ff00 */
[----:B------:R-:W-:-:S02]  /*4a50*/  @P1 HADD2.F32 R170, -RZ, R49.H0_H0 ;  /* 0x20000031ffaa1230 */ /* 0x000fc40000004100 */
[----:B------:R-:W-:Y:S01]  /*4a60*/  @P1 FADD.FTZ R173, R173, R88 ;  /* 0x00000058adad1221 */ /* 0x000fe20000010000 */
[C---:B------:R-:W-:Y:S01]  /*4a70*/  FMUL.FTZ R91, R157.reuse, R174 ;  /* 0x000000ae9d5b7220 */ /* 0x040fe20000410000 */
[----:B------:R-:W-:Y:S01]  /*4a80*/  @P3 FMUL.FTZ R114, R180, R159 ;  /* 0x0000009fb4723220 */ /* 0x000fe20000410000 */
[----:B------:R-:W-:Y:S01]  /*4a90*/  @P5 HADD2.F32 R88, -RZ, R90.H1_H1 ;  /* 0x3000005aff585230 */ /* 0x000fe20000004100 */
[C---:B------:R-:W-:Y:S01]  /*4aa0*/  LOP3.LUT P3, RZ, R104.reuse, 0xff00, RZ, 0xc0, !PT ;  /* 0x0000ff0068ff7812 */ /* 0x040fe2000786c0ff */
[----:B------:R-:W-:Y:S02]  /*4ab0*/  @P1 HADD2.F32 R169, -RZ, R48.H1_H1 ;  /* 0x30000030ffa91230 */ /* 0x000fe40000004100 */
[----:B------:R-:W-:Y:S01]  /*4ac0*/  FMUL.FTZ R90, R157, R172 ;  /* 0x000000ac9d5a7220 */ /* 0x000fe20000410000 */
[----:B------:R-:W-:Y:S01]  /*4ad0*/  @P4 FMUL.FTZ R109, R177, R89 ;  /* 0x00000059b16d4220 */ /* 0x000fe20000410000 */
[----:B------:R-:W-:Y:S01]  /*4ae0*/  @P1 FADD.FTZ R91, R91, R170 ;  /* 0x000000aa5b5b1221 */ /* 0x000fe20000010000 */
[----:B------:R-:W-:Y:S01]  /*4af0*/  LOP3.LUT P4, RZ, R104, 0xff0000, RZ, 0xc0, !PT ;  /* 0x00ff000068ff7812 */ /* 0x000fe2000788c0ff */
[----:B------:R-:W-:Y:S01]  /*4b00*/  FMUL.FTZ R170, R173, R156 ;  /* 0x0000009cadaa7220 */ /* 0x000fe20000410000 */
[----:B------:R-:W-:Y:S01]  /*4b10*/  FADD.FTZ R176, R176, -R175 ;  /* 0x800000afb0b07221 */ /* 0x000fe20000010000 */
[----:B------:R-:W-:Y:S01]  /*4b20*/  @P1 FADD.FTZ R90, R90, R169 ;  /* 0x000000a95a5a1221 */ /* 0x000fe20000010000 */
[----:B------:R-:W-:Y:S01]  /*4b30*/  @P5 FMUL.FTZ R115, R179, R88 ;  /* 0x00000058b3735220 */ /* 0x000fe20000410000 */
[----:B------:R-:W-:Y:S01]  /*4b40*/  HFMA2.MMA R169, -RZ, RZ, 0, 0 ;  /* 0x00000000ffa97435 */ /* 0x000fe200000001ff */
[----:B------:R-:W-:Y:S01]  /*4b50*/  LOP3.LUT P5, RZ, R104, 0xff000000, RZ, 0xc0, !PT ;  /* 0xff00000068ff7812 */ /* 0x000fe200078ac0ff */
[----:B------:R-:W-:-:S02]  /*4b60*/  @P1 HADD2.F32 R88, -RZ, R49.H1_H1 ;  /* 0x30000031ff581230 */ /* 0x000fc40000004100 */
[----:B------:R-:W-:Y:S01]  /*4b70*/  FMUL.FTZ R170, R170, UR14 ;  /* 0x0000000eaaaa7c20 */ /* 0x000fe20008410000 */
[----:B------:R-:W-:Y:S01]  /*4b80*/  FMUL.FTZ R177, R157, R176 ;  /* 0x000000b09db17220 */ /* 0x000fe20000410000 */
[-C--:B------:R-:W-:Y:S01]  /*4b90*/  FMUL.FTZ R178, R90, R156.reuse ;  /* 0x0000009c5ab27220 */ /* 0x080fe20000410000 */
[--C-:B------:R-:W-:Y:S01]  /*4ba0*/  @P6 HADD2.F32 R89, -RZ, R76.reuse.H0_H0 ;  /* 0x2000004cff596230 */ /* 0x100fe20000004100 */
[----:B------:R-:W-:Y:S01]  /*4bb0*/  CS2R R174, SRZ ;  /* 0x0000000000ae7805 */ /* 0x000fe2000001ff00 */
[----:B------:R-:W-:Y:S02]  /*4bc0*/  @P3 HADD2.F32 R171, -RZ, R76.H1_H1 ;  /* 0x3000004cffab3230 */ /* 0x000fe40000004100 */
[----:B------:R-:W-:Y:S01]  /*4bd0*/  @P1 FADD.FTZ R177, R177, R88 ;  /* 0x00000058b1b11221 */ /* 0x000fe20000010000 */
[----:B------:R-:W-:Y:S01]  /*4be0*/  FMUL.FTZ R178, R178, UR14 ;  /* 0x0000000eb2b27c20 */ /* 0x000fe20008410000 */
[----:B------:R-:W-:Y:S01]  /*4bf0*/  MOV R104, RZ ;  /* 0x000000ff00687202 */ /* 0x000fe20000000f00 */
[----:B------:R-:W-:Y:S01]  /*4c00*/  @P6 FMUL.FTZ R174, R170, R89 ;  /* 0x00000059aaae6220 */ /* 0x000fe20000410000 */
[----:B------:R-:W-:Y:S01]  /*4c10*/  FMUL.FTZ R88, R177, R156 ;  /* 0x0000009cb1587220 */ /* 0x000fe20000410000 */
[----:B------:R-:W-:Y:S01]  /*4c20*/  @P3 FMUL.FTZ R104, R178, R171 ;  /* 0x000000abb2683220 */ /* 0x000fe20000410000 */
[----:B------:R-:W-:Y:S01]  /*4c30*/  HFMA2.MMA R176, -RZ, RZ, 0, 0 ;  /* 0x00000000ffb07435 */ /* 0x000fe200000001ff */
[----:B------:R-:W-:-:S02]  /*4c40*/  @P4 HADD2.F32 R89, -RZ, R77.H0_H0 ;  /* 0x2000004dff594230 */ /* 0x000fc40000004100 */
[----:B------:R-:W-:Y:S01]  /*4c50*/  FMUL.FTZ R88, R88, UR14 ;  /* 0x0000000e58587c20 */ /* 0x000fe20008410000 */
[----:B------:R-:W-:Y:S01]  /*4c60*/  @P5 HADD2.F32 R179, -RZ, R77.H1_H1 ;  /* 0x3000004dffb35230 */ /* 0x000fe20000004100 */
[----:B------:R-:W-:Y:S01]  /*4c70*/  MOV R172, RZ ;  /* 0x000000ff00ac7202 */ /* 0x000fe20000000f00 */
[----:B------:R-:W-:Y:S01]  /*4c80*/  FADD.FTZ R164, R165, -R164 ;  /* 0x800000a4a5a47221 */ /* 0x000fe20000010000 */
[----:B------:R-:W-:Y:S01]  /*4c90*/  FADD.FTZ R166, R167, -R166 ;  /* 0x800000a6a7a67221 */ /* 0x000fe20000010000 */
[----:B------:R-:W-:Y:S01]  /*4ca0*/  FADD.FTZ R162, R163, -R162 ;  /* 0x800000a2a3a27221 */ /* 0x000fe20000010000 */
[----:B------:R-:W-:Y:S01]  /*4cb0*/  @P5 FMUL.FTZ R175, R88, R179 ;  /* 0x000000b358af5220 */ /* 0x000fe20000410000 */
[C---:B------:R-:W-:Y:S01]  /*4cc0*/  FMUL.FTZ R167, R157.reuse, R164 ;  /* 0x000000a49da77220 */ /* 0x040fe20000410000 */
[----:B------:R-:W-:Y:S01]  /*4cd0*/  @P2 F2FP.F16.F32.PACK_AB R173, RZ, R173 ;  /* 0x000000adffad223e */ /* 0x000fe200000000ff */
[----:B------:R-:W-:Y:S01]  /*4ce0*/  FMUL.FTZ R179, R157, R162 ;  /* 0x000000a29db37220 */ /* 0x000fe20000410000 */
[----:B------:R-:W-:-:S02]  /*4cf0*/  CS2R R164, SRZ ;  /* 0x0000000000a47805 */ /* 0x000fc4000001ff00 */
[----:B------:R-:W-:Y:S01]  /*4d00*/  @P2 F2FP.F16.F32.PACK_AB R177, RZ, R177 ;  /* 0x000000b1ffb1223e */ /* 0x000fe200000000ff */
[----:B------:R-:W4:Y:S01]  /*4d10*/  LDL.LU R194, [R1+0x8] ;  /* 0x0000080001c27983 */ /* 0x000f220000300800 */
[----:B------:R-:W-:-:S03]  /*4d20*/  @P2 PRMT R84, R173, 0x7610, R84 ;  /* 0x00007610ad542816 */ /* 0x000fc60000000054 */
[----:B------:R-:W4:Y:S04]  /*4d30*/  LDL.LU R193, [R1+0x4] ;  /* 0x0000040001c17983 */ /* 0x000f280000300800 */
[----:B------:R-:W4:Y:S04]  /*4d40*/  LDL.LU R192, [R1+0x10] ;  /* 0x0000100001c07983 */ /* 0x000f280000300800 */
[----:B------:R-:W4:Y:S01]  /*4d50*/  LDL.LU R184, [R1+0xc] ;  /* 0x00000c0001b87983 */ /* 0x000f220000300800 */
[--C-:B---3--:R-:W-:Y:S02]  /*4d60*/  @P6 HADD2.F32 R159, -RZ, R92.reuse.H0_H0 ;  /* 0x2000005cff9f6230 */ /* 0x108fe40000004100 */
[----:B------:R-:W-:-:S02]  /*4d70*/  @P3 HADD2.F32 R180, -RZ, R92.H1_H1 ;  /* 0x3000005cffb43230 */ /* 0x000fc40000004100 */
[--C-:B------:R-:W-:Y:S02]  /*4d80*/  @P4 HADD2.F32 R92, -RZ, R93.reuse.H0_H0 ;  /* 0x2000005dff5c4230 */ /* 0x100fe40000004100 */
[----:B------:R-:W-:Y:S01]  /*4d90*/  @P6 FMUL.FTZ R169, R170, R159 ;  /* 0x0000009faaa96220 */ /* 0x000fe20000410000 */
[----:B------:R-:W-:Y:S01]  /*4da0*/  FMUL.FTZ R159, R91, R156 ;  /* 0x0000009c5b9f7220 */ /* 0x000fe20000410000 */
[----:B------:R-:W-:Y:S01]  /*4db0*/  CS2R R170, SRZ ;  /* 0x0000000000aa7805 */ /* 0x000fe2000001ff00 */
[----:B------:R-:W-:Y:S02]  /*4dc0*/  @P5 HADD2.F32 R93, -RZ, R93.H1_H1 ;  /* 0x3000005dff5d5230 */ /* 0x000fe40000004100 */
[----:B------:R-:W-:Y:S01]  /*4dd0*/  @P3 FMUL.FTZ R170, R178, R180 ;  /* 0x000000b4b2aa3220 */ /* 0x000fe20000410000 */
[----:B------:R-:W-:Y:S01]  /*4de0*/  FMUL.FTZ R159, R159, UR14 ;  /* 0x0000000e9f9f7c20 */ /* 0x000fe20008410000 */
[----:B------:R-:W-:Y:S01]  /*4df0*/  LOP3.LUT P6, RZ, R105, 0xff0000, RZ, 0xc0, !PT ;  /* 0x00ff000069ff7812 */ /* 0x000fe200078cc0ff */
[----:B------:R-:W-:Y:S01]  /*4e00*/  FMUL.FTZ R178, R157, R166 ;  /* 0x000000a69db27220 */ /* 0x000fe20000410000 */
[----:B------:R-:W-:Y:S01]  /*4e10*/  @P5 FMUL.FTZ R172, R88, R93 ;  /* 0x0000005d58ac5220 */ /* 0x000fe20000410000 */
[C---:B------:R-:W-:Y:S01]  /*4e20*/  @P4 FMUL.FTZ R171, R159.reuse, R92 ;  /* 0x0000005c9fab4220 */ /* 0x040fe20000410000 */
[C---:B------:R-:W-:Y:S01]  /*4e30*/  LEA R92, P3, R158.reuse, UR16, 0x4 ;  /* 0x000000109e5c7c11 */ /* 0x040fe2000f8620ff */
[----:B------:R-:W-:Y:S01]  /*4e40*/  @P4 FMUL.FTZ R176, R159, R89 ;  /* 0x000000599fb04220 */ /* 0x000fe20000410000 */
[C---:B------:R-:W-:Y:S01]  /*4e50*/  LOP3.LUT P4, RZ, R105.reuse, 0xff, RZ, 0xc0, !PT ;  /* 0x000000ff69ff7812 */ /* 0x040fe2000788c0ff */
[----:B------:R-:W-:Y:S01]  /*4e60*/  @P1 HADD2.F32 R88, -RZ, R50.H0_H0 ;  /* 0x20000032ff581230 */ /* 0x000fe20000004100 */
[----:B------:R-:W-:Y:S01]  /*4e70*/  LEA.HI.X R93, R158, UR17, RZ, 0x4, P3 ;  /* 0x000000119e5d7c11 */ /* 0x000fe200098f24ff */
[--C-:B------:R-:W-:Y:S01]  /*4e80*/  @P1 HADD2.F32 R159, -RZ, R51.reuse.H0_H0 ;  /* 0x20000033ff9f1230 */ /* 0x100fe20000004100 */
[C---:B------:R-:W-:Y:S01]  /*4e90*/  LOP3.LUT P5, RZ, R105.reuse, 0xff00, RZ, 0xc0, !PT ;  /* 0x0000ff0069ff7812 */ /* 0x040fe200078ac0ff */
[----:B------:R-:W-:Y:S01]  /*4ea0*/  HFMA2.MMA R180, -RZ, RZ, 0, 0 ;  /* 0x00000000ffb47435 */ /* 0x000fe200000001ff */
[----:B------:R-:W-:Y:S01]  /*4eb0*/  LOP3.LUT P3, RZ, R105, 0xff000000, RZ, 0xc0, !PT ;  /* 0xff00000069ff7812 */ /* 0x000fe2000786c0ff */
[----:B------:R-:W-:Y:S01]  /*4ec0*/  FADD.FTZ R105, R161, -R127 ;  /* 0x8000007fa1697221 */ /* 0x000fe20000010000 */
[----:B------:R-:W-:-:S02]  /*4ed0*/  @P1 HADD2.F32 R161, -RZ, R51.H1_H1 ;  /* 0x30000033ffa11230 */ /* 0x000fc40000004100 */
[----:B------:R-:W-:Y:S01]  /*4ee0*/  @P1 FADD.FTZ R167, R167, R159 ;  /* 0x0000009fa7a71221 */ /* 0x000fe20000010000 */
[----:B------:R-:W-:Y:S02]  /*4ef0*/  @P1 HADD2.F32 R127, -RZ, R50.H1_H1 ;  /* 0x30000032ff7f1230 */ /* 0x000fe40000004100 */
[----:B------:R-:W-:Y:S01]  /*4f00*/  FMUL.FTZ R105, R157, R105 ;  /* 0x000000699d697220 */ /* 0x000fe20000410000 */
[--C-:B------:R-:W-:Y:S02]  /*4f10*/  @P6 HADD2.F32 R182, -RZ, R79.reuse.H0_H0 ;  /* 0x2000004fffb66230 */ /* 0x100fe40000004100 */
[----:B------:R-:W-:Y:S01]  /*4f20*/  @P1 FADD.FTZ R178, R178, R161 ;  /* 0x000000a1b2b21221 */ /* 0x000fe20000010000 */
[-C--:B------:R-:W-:Y:S01]  /*4f30*/  FMUL.FTZ R162, R167, R156.reuse ;  /* 0x0000009ca7a27220 */ /* 0x080fe20000410000 */
[----:B------:R-:W-:Y:S01]  /*4f40*/  @P1 FADD.FTZ R105, R105, R88 ;  /* 0x0000005869691221 */ /* 0x000fe20000010000 */
[----:B------:R-:W-:Y:S01]  /*4f50*/  @P1 FADD.FTZ R179, R179, R127 ;  /* 0x0000007fb3b31221 */ /* 0x000fe20000010000 */
[----:B------:R-:W0:Y:S01]  /*4f60*/  @P2 LDC.64 R88, c[0x0][0x308] ;  /* 0x0000c200ff582b82 */ /* 0x000e220000000a00 */
[-C--:B------:R-:W-:Y:S01]  /*4f70*/  FMUL.FTZ R163, R178, R156.reuse ;  /* 0x0000009cb2a37220 */ /* 0x080fe20000410000 */
[----:B------:R-:W-:Y:S01]  /*4f80*/  FMUL.FTZ R162, R162, UR14 ;  /* 0x0000000ea2a27c20 */ /* 0x000fe20008410000 */
[-C--:B------:R-:W-:Y:S01]  /*4f90*/  FMUL.FTZ R127, R105, R156.reuse ;  /* 0x0000009c697f7220 */ /* 0x080fe20000410000 */
[----:B------:R-:W-:Y:S01]  /*4fa0*/  FMUL.FTZ R161, R179, R156 ;  /* 0x0000009cb3a17220 */ /* 0x000fe20000410000 */
[----:B------:R-:W-:-:S02]  /*4fb0*/  @P3 HADD2.F32 R181, -RZ, R79.H1_H1 ;  /* 0x3000004fffb53230 */ /* 0x000fc40000004100 */
[----:B------:R-:W-:Y:S01]  /*4fc0*/  FMUL.FTZ R163, R163, UR14 ;  /* 0x0000000ea3a37c20 */ /* 0x000fe20008410000 */
[--C-:B------:R-:W-:Y:S02]  /*4fd0*/  @P4 HADD2.F32 R159, -RZ, R78.reuse.H0_H0 ;  /* 0x2000004eff9f4230 */ /* 0x100fe40000004100 */
[----:B------:R-:W-:Y:S01]  /*4fe0*/  @P6 FMUL.FTZ R180, R162, R182 ;  /* 0x000000b6a2b46220 */ /* 0x000fe20000410000 */
[----:B------:R-:W-:Y:S02]  /*4ff0*/  @P5 HADD2.F32 R183, -RZ, R78.H1_H1 ;  /* 0x3000004effb75230 */ /* 0x000fe40000004100 */
[----:B------:R-:W-:Y:S01]  /*5000*/  FMUL.FTZ R127, R127, UR14 ;  /* 0x0000000e7f7f7c20 */ /* 0x000fe20008410000 */
[----:B------:R-:W-:Y:S01]  /*5010*/  FMUL.FTZ R161, R161, UR14 ;  /* 0x0000000ea1a17c20 */ /* 0x000fe20008410000 */
[----:B------:R-:W-:Y:S02]  /*5020*/  @P2 F2FP.F16.F32.PACK_AB R182, RZ, R91 ;  /* 0x0000005bffb6223e */ /* 0x000fe400000000ff */
[----:B------:R-:W-:Y:S01]  /*5030*/  @P2 F2FP.F16.F32.PACK_AB R105, RZ, R105 ;  /* 0x00000069ff69223e */ /* 0x000fe200000000ff */
[----:B------:R-:W-:Y:S01]  /*5040*/  @P4 FMUL.FTZ R165, R127, R159 ;  /* 0x0000009f7fa54220 */ /* 0x000fe20000410000 */
[----:B------:R-:W-:Y:S01]  /*5050*/  @P2 F2FP.F16.F32.PACK_AB R167, RZ, R167 ;  /* 0x000000a7ffa7223e */ /* 0x000fe200000000ff */
[----:B------:R-:W-:Y:S01]  /*5060*/  @P5 FMUL.FTZ R164, R161, R183 ;  /* 0x000000b7a1a45220 */ /* 0x000fe20000410000 */
[----:B------:R-:W-:Y:S01]  /*5070*/  MOV R166, RZ ;  /* 0x000000ff00a67202 */ /* 0x000fe20000000f00 */
[----:B------:R-:W-:Y:S01]  /*5080*/  @P3 FMUL.FTZ R166, R163, R181 ;  /* 0x000000b5a3a63220 */ /* 0x000fe20000410000 */
[----:B------:R-:W-:Y:S01]  /*5090*/  @P2 F2FP.F16.F32.PACK_AB R181, RZ, R90 ;  /* 0x0000005affb5223e */ /* 0x000fe200000000ff */
[----:B------:R-:W3:Y:S01]  /*50a0*/  LDL.LU R183, [R1+0x18] ;  /* 0x0000180001b77983 */ /* 0x000ee20000300800 */
[----:B------:R-:W-:-:S02]  /*50b0*/  @P2 F2FP.F16.F32.PACK_AB R179, RZ, R179 ;  /* 0x000000b3ffb3223e */ /* 0x000fc400000000ff */
[----:B------:R-:W-:Y:S01]  /*50c0*/  @P2 F2FP.F16.F32.PACK_AB R178, RZ, R178 ;  /* 0x000000b2ffb2223e */ /* 0x000fe200000000ff */
[----:B0-----:R-:W-:Y:S01]  /*50d0*/  @P2 IMAD.WIDE.U32 R158, R158, 0x10, R88 ;  /* 0x000000109e9e2825 */ /* 0x001fe200078e0058 */
[----:B------:R-:W-:Y:S02]  /*50e0*/  @P2 PRMT R85, R182, 0x7610, R85 ;  /* 0x00007610b6552816 */ /* 0x000fe40000000055 */
[----:B------:R-:W-:Y:S01]  /*50f0*/  @P2 PRMT R86, R105, 0x7610, R86 ;  /* 0x0000761069562816 */ /* 0x000fe20000000056 */
[----:B------:R-:W3:Y:S01]  /*5100*/  LDL.LU R182, [R1+0x14] ;  /* 0x0000140001b67983 */ /* 0x000ee20000300800 */
[----:B------:R-:W-:Y:S02]  /*5110*/  @P2 PRMT R87, R167, 0x7610, R87 ;  /* 0x00007610a7572816 */ /* 0x000fe40000000057 */
[----:B------:R-:W-:Y:S02]  /*5120*/  @P2 PRMT R84, R84, 0x5410, R181 ;  /* 0x0000541054542816 */ /* 0x000fe400000000b5 */
[----:B------:R-:W-:Y:S01]  /*5130*/  @P2 PRMT R85, R85, 0x5410, R177 ;  /* 0x0000541055552816 */ /* 0x000fe200000000b1 */
[----:B------:R-:W3:Y:S01]  /*5140*/  LDL.LU R181, [R1+0x20] ;  /* 0x0000200001b57983 */ /* 0x000ee20000300800 */
[----:B------:R-:W-:-:S02]  /*5150*/  @P2 PRMT R86, R86, 0x5410, R179 ;  /* 0x0000541056562816 */ /* 0x000fc400000000b3 */
[----:B------:R-:W-:Y:S02]  /*5160*/  @P2 PRMT R87, R87, 0x5410, R178 ;  /* 0x0000541057572816 */ /* 0x000fe400000000b2 */
[----:B------:R-:W-:Y:S02]  /*5170*/  F2FP.F16.F32.PACK_AB R91, R166, R180 ;  /* 0x000000b4a65b723e */ /* 0x000fe400000000ff */
[----:B------:R-:W-:Y:S02]  /*5180*/  F2FP.F16.F32.PACK_AB R90, R164, R165 ;  /* 0x000000a5a45a723e */ /* 0x000fe400000000ff */
[----:B------:R-:W-:Y:S02]  /*5190*/  F2FP.F16.F32.PACK_AB R89, R175, R176 ;  /* 0x000000b0af59723e */ /* 0x000fe400000000ff */
[----:B------:R-:W-:Y:S01]  /*51a0*/  F2FP.F16.F32.PACK_AB R88, R104, R174 ;  /* 0x000000ae6858723e */ /* 0x000fe200000000ff */
        /* <DEDUP_REMOVED lines=11> */
[----:B------:R-:W3:Y:S04]  /*5260*/  LDL.LU R167, [R1+0x40] ;  /* 0x0000400001a77983 */ /* 0x000ee80000300800 */
[----:B------:R-:W3:Y:S04]  /*5270*/  LDL.LU R166, [R1+0x3c] ;  /* 0x00003c0001a67983 */ /* 0x000ee80000300800 */
[----:B------:R-:W3:Y:S04]  /*5280*/  LDL.LU R165, [R1+0x48] ;  /* 0x0000480001a57983 */ /* 0x000ee80000300800 */
[----:B------:R-:W3:Y:S01]  /*5290*/  LDL.LU R164, [R1+0x44] ;  /* 0x0000440001a47983 */ /* 0x000ee20000300800 */
[-CC-:B------:R-:W-:Y:S01]  /*52a0*/  FFMA.FTZ R100, R100, R121.reuse, R120.reuse ;  /* 0x0000007964647223 */ /* 0x180fe20000010078 */
[-CC-:B------:R-:W-:Y:S01]  /*52b0*/  FFMA.FTZ R102, R102, R121.reuse, R120.reuse ;  /* 0x0000007966667223 */ /* 0x180fe20000010078 */
[-CC-:B------:R-:W-:Y:S01]  /*52c0*/  FFMA.FTZ R106, R106, R121.reuse, R120.reuse ;  /* 0x000000796a6a7223 */ /* 0x180fe20000010078 */
[-C--:B------:R-:W-:Y:S01]  /*52d0*/  FFMA.FTZ R110, R110, R121.reuse, R120 ;  /* 0x000000796e6e7223 */ /* 0x080fe20000010078 */
[----:B------:R-:W-:Y:S01]  /*52e0*/  FADD.FTZ R100, R101, -R100 ;  /* 0x8000006465647221 */ /* 0x000fe20000010000 */
[----:B------:R-:W-:Y:S01]  /*52f0*/  FADD.FTZ R102, R103, -R102 ;  /* 0x8000006667667221 */ /* 0x000fe20000010000 */
[----:B------:R-:W-:Y:S01]  /*5300*/  FADD.FTZ R106, R107, -R106 ;  /* 0x8000006a6b6a7221 */ /* 0x000fe20000010000 */
[----:B------:R-:W-:Y:S01]  /*5310*/  FFMA.FTZ R96, R96, R121, R120 ;  /* 0x0000007960607223 */ /* 0x000fe20000010078 */
[----:B------:R-:W-:Y:S01]  /*5320*/  FMUL.FTZ R107, R157, R100 ;  /* 0x000000649d6b7220 */ /* 0x000fe20000410000 */
[----:B------:R-:W-:Y:S01]  /*5330*/  FADD.FTZ R110, R111, -R110 ;  /* 0x8000006e6f6e7221 */ /* 0x000fe20000010000 */
[----:B------:R-:W-:-:S02]  /*5340*/  @P1 HADD2.F32 R100, -RZ, R45.H0_H0 ;  /* 0x2000002dff641230 */ /* 0x000fc40000004100 */
[----:B------:R-:W-:Y:S01]  /*5350*/  FMUL.FTZ R111, R157, R102 ;  /* 0x000000669d6f7220 */ /* 0x000fe20000410000 */
[----:B------:R-:W-:Y:S01]  /*5360*/  @P4 HADD2.F32 R92, -RZ, R94.H0_H0 ;  /* 0x2000005eff5c4230 */ /* 0x000fe20000004100 */
[----:B0-----:R-:W-:Y:S01]  /*5370*/  CS2R R104, SRZ ;  /* 0x0000000000687805 */ /* 0x001fe2000001ff00 */
[----:B------:R-:W-:Y:S01]  /*5380*/  FADD.FTZ R96, R97, -R96 ;  /* 0x8000006061607221 */ /* 0x000fe20000010000 */
[----:B------:R-:W-:Y:S01]  /*5390*/  MOV R93, R98 ;  /* 0x00000062005d7202 */ /* 0x000fe20000000f00 */
[----:B------:R-:W-:Y:S01]  /*53a0*/  @P1 FADD.FTZ R111, R111, R100 ;  /* 0x000000646f6f1221 */ /* 0x000fe20000010000 */
[----:B------:R-:W-:Y:S01]  /*53b0*/  @P4 FMUL.FTZ R104, R127, R92 ;  /* 0x0000005c7f684220 */ /* 0x000fe20000410000 */
[-CC-:B------:R-:W-:Y:S01]  /*53c0*/  FFMA.FTZ R112, R112, R121.reuse, R120.reuse ;  /* 0x0000007970707223 */ /* 0x180fe20000010078 */
[----:B------:R-:W-:Y:S02]  /*53d0*/  @P6 HADD2.F32 R100, -RZ, R95.H0_H0 ;  /* 0x2000005fff646230 */ /* 0x000fe40000004100 */
[----:B------:R-:W-:Y:S01]  /*53e0*/  FFMA.FTZ R116, R116, R121, R120 ;  /* 0x0000007974747223 */ /* 0x000fe20000010078 */
[----:B------:R-:W-:-:S02]  /*53f0*/  @P1 HADD2.F32 R92, -RZ, R44.H0_H0 ;  /* 0x2000002cff5c1230 */ /* 0x000fc40000004100 */
[----:B------:R-:W-:Y:S01]  /*5400*/  FFMA.FTZ R118, R118, R121, R120 ;  /* 0x0000007976767223 */ /* 0x000fe20000010078 */
[----:B------:R-:W-:Y:S01]  /*5410*/  FMUL.FTZ R96, R157, R96 ;  /* 0x000000609d607220 */ /* 0x000fe20000410000 */
[----:B------:R-:W-:Y:S02]  /*5420*/  LOP3.LUT P4, RZ, R93, 0xff, RZ, 0xc0, !PT ;  /* 0x000000ff5dff7812 */ /* 0x000fe4000788c0ff */
[----:B------:R-:W-:Y:S01]  /*5430*/  CS2R R120, SRZ ;  /* 0x0000000000787805 */ /* 0x000fe2000001ff00 */
[----:B------:R-:W-:Y:S01]  /*5440*/  FADD.FTZ R112, R113, -R112 ;  /* 0x8000007071707221 */ /* 0x000fe20000010000 */
[----:B------:R-:W-:Y:S02]  /*5450*/  @P5 HADD2.F32 R94, -RZ, R94.H1_H1 ;  /* 0x3000005eff5e5230 */ /* 0x000fe40000004100 */
[----:B------:R-:W-:Y:S01]  /*5460*/  @P6 FMUL.FTZ R120, R162, R100 ;  /* 0x00000064a2786220 */ /* 0x000fe20000410000 */
[----:B------:R-:W-:Y:S02]  /*5470*/  @P1 HADD2.F32 R93, -RZ, R44.H1_H1 ;  /* 0x3000002cff5d1230 */ /* 0x000fe40000004100 */
[----:B------:R-:W-:Y:S01]  /*5480*/  FADD.FTZ R116, R117, -R116 ;  /* 0x8000007475747221 */ /* 0x000fe20000010000 */
[----:B------:R-:W-:Y:S01]  /*5490*/  @P1 FADD.FTZ R96, R96, R92 ;  /* 0x0000005c60601221 */ /* 0x000fe20000010000 */
[----:B------:R-:W-:Y:S01]  /*54a0*/  LOP3.LUT P6, RZ, R98, 0xff00, RZ, 0xc0, !PT ;  /* 0x0000ff0062ff7812 */ /* 0x000fe200078cc0ff */
[----:B------:R-:W-:Y:S01]  /*54b0*/  FADD.FTZ R118, R119, -R118 ;  /* 0x8000007677767221 */ /* 0x000fe20000010000 */
[----:B------:R-:W-:-:S02]  /*54c0*/  @P1 HADD2.F32 R92, -RZ, R46.H1_H1 ;  /* 0x3000002eff5c1230 */ /* 0x000fc40000004100 */
[C---:B------:R-:W-:Y:S01]  /*54d0*/  FMUL.FTZ R112, R157.reuse, R112 ;  /* 0x000000709d707220 */ /* 0x040fe20000410000 */
[----:B------:R-:W-:Y:S01]  /*54e0*/  FMUL.FTZ R97, R157, R110 ;  /* 0x0000006e9d617220 */ /* 0x000fe20000410000 */
[----:B------:R-:W-:Y:S01]  /*54f0*/  @P5 FMUL.FTZ R121, R161, R94 ;  /* 0x0000005ea1795220 */ /* 0x000fe20000410000 */
[C---:B------:R-:W-:Y:S01]  /*5500*/  FMUL.FTZ R113, R157.reuse, R106 ;  /* 0x0000006a9d717220 */ /* 0x040fe20000410000 */
[----:B------:R-:W-:Y:S01]  /*5510*/  FMUL.FTZ R110, R157, R116 ;  /* 0x000000749d6e7220 */ /* 0x000fe20000410000 */
[----:B------:R-:W-:Y:S01]  /*5520*/  @P1 FADD.FTZ R107, R107, R93 ;  /* 0x0000005d6b6b1221 */ /* 0x000fe20000010000 */
[----:B------:R-:W-:Y:S02]  /*5530*/  @P1 HADD2.F32 R94, -RZ, R47.H1_H1 ;  /* 0x3000002fff5e1230 */ /* 0x000fe40000004100 */
[----:B------:R-:W-:Y:S01]  /*5540*/  FMUL.FTZ R157, R157, R118 ;  /* 0x000000769d9d7220 */ /* 0x000fe20000410000 */
[----:B------:R-:W-:Y:S02]  /*5550*/  @P1 HADD2.F32 R101, -RZ, R45.H1_H1 ;  /* 0x3000002dff651230 */ /* 0x000fe40000004100 */
[----:B------:R-:W-:Y:S01]  /*5560*/  @P1 FADD.FTZ R112, R112, R92 ;  /* 0x0000005c70701221 */ /* 0x000fe20000010000 */
[----:B------:R-:W-:-:S02]  /*5570*/  @P1 HADD2.F32 R102, -RZ, R46.H0_H0 ;  /* 0x2000002eff661230 */ /* 0x000fc40000004100 */
[----:B------:R-:W-:Y:S02]  /*5580*/  @P1 HADD2.F32 R93, -RZ, R47.H0_H0 ;  /* 0x2000002fff5d1230 */ /* 0x000fe40000004100 */
[-C--:B------:R-:W-:Y:S01]  /*5590*/  FMUL.FTZ R92, R96, R156.reuse ;  /* 0x0000009c605c7220 */ /* 0x080fe20000410000 */
[----:B------:R-:W-:Y:S01]  /*55a0*/  LOP3.LUT P5, RZ, R98, 0xff0000, RZ, 0xc0, !PT ;  /* 0x00ff000062ff7812 */ /* 0x000fe200078ac0ff */
[----:B------:R-:W-:Y:S01]  /*55b0*/  @P1 FADD.FTZ R157, R157, R94 ;  /* 0x0000005e9d9d1221 */ /* 0x000fe20000010000 */
[----:B------:R-:W-:Y:S01]  /*55c0*/  @P1 FADD.FTZ R113, R113, R101 ;  /* 0x0000006571711221 */ /* 0x000fe20000010000 */
[----:B------:R-:W-:Y:S01]  /*55d0*/  @P1 FADD.FTZ R97, R97, R102 ;  /* 0x0000006661611221 */ /* 0x000fe20000010000 */
[----:B------:R-:W-:Y:S01]  /*55e0*/  @P1 FADD.FTZ R110, R110, R93 ;  /* 0x0000005d6e6e1221 */ /* 0x000fe20000010000 */
[----:B------:R-:W-:Y:S02]  /*55f0*/  @P4 HADD2.F32 R100, -RZ, R80.H0_H0 ;  /* 0x20000050ff644230 */ /* 0x000fe40000004100 */
[----:B------:R-:W-:Y:S01]  /*5600*/  FMUL.FTZ R94, R107, R156 ;  /* 0x0000009c6b5e7220 */ /* 0x000fe20000410000 */
[----:B------:R-:W-:-:S02]  /*5610*/  @P3 HADD2.F32 R93, -RZ, R95.H1_H1 ;  /* 0x3000005fff5d3230 */ /* 0x000fc40000004100 */
[----:B------:R-:W-:Y:S01]  /*5620*/  FMUL.FTZ R92, R92, UR14 ;  /* 0x0000000e5c5c7c20 */ /* 0x000fe20008410000 */
[----:B------:R-:W-:Y:S01]  /*5630*/  LOP3.LUT P1, RZ, R98, 0xff000000, RZ, 0xc0, !PT ;  /* 0xff00000062ff7812 */ /* 0x000fe2000782c0ff */
[----:B------:R-:W-:Y:S01]  /*5640*/  HFMA2.MMA R95, -RZ, RZ, 0, 0 ;  /* 0x00000000ff5f7435 */ /* 0x000fe200000001ff */
[----:B------:R-:W-:Y:S01]  /*5650*/  CS2R R102, SRZ ;  /* 0x0000000000667805 */ /* 0x000fe2000001ff00 */
[----:B------:R-:W-:Y:S02]  /*5660*/  @P6 HADD2.F32 R117, -RZ, R80.H1_H1 ;  /* 0x30000050ff756230 */ /* 0x000fe40000004100 */
[----:B------:R-:W-:Y:S01]  /*5670*/  FMUL.FTZ R94, R94, UR14 ;  /* 0x0000000e5e5e7c20 */ /* 0x000fe20008410000 */
[----:B------:R-:W-:Y:S01]  /*5680*/  @P4 FMUL.FTZ R103, R92, R100 ;  /* 0x000000645c674220 */ /* 0x000fe20000410000 */
[----:B------:R-:W-:Y:S01]  /*5690*/  CS2R R100, SRZ ;  /* 0x0000000000647805 */ /* 0x000fe2000001ff00 */
[----:B------:R-:W-:Y:S01]  /*56a0*/  @P3 FMUL.FTZ R95, R163, R93 ;  /* 0x0000005da35f3220 */ /* 0x000fe20000410000 */
[----:B------:R-:W-:Y:S01]  /*56b0*/  @P6 FMUL.FTZ R105, R94, R117 ;  /* 0x000000755e696220 */ /* 0x000fe20000410000 */
[----:B------:R-:W-:Y:S01]  /*56c0*/  FMUL.FTZ R93, R111, R156 ;  /* 0x0000009c6f5d7220 */ /* 0x000fe20000410000 */
[----:B------:R-:W-:Y:S01]  /*56d0*/  LOP3.LUT P3, RZ, R99, 0xff000000, RZ, 0xc0, !PT ;  /* 0xff00000063ff7812 */ /* 0x000fe2000786c0ff */
[----:B------:R-:W-:-:S02]  /*56e0*/  @P5 HADD2.F32 R116, -RZ, R81.H0_H0 ;  /* 0x20000051ff745230 */ /* 0x000fc40000004100 */
[----:B------:R-:W-:Y:S01]  /*56f0*/  FMUL.FTZ R93, R93, UR14 ;  /* 0x0000000e5d5d7c20 */ /* 0x000fe20008410000 */
[----:B------:R-:W-:Y:S01]  /*5700*/  MOV R106, RZ ;  /* 0x000000ff006a7202 */ /* 0x000fe20000000f00 */
[----:B------:R-:W-:Y:S02]  /*5710*/  FMUL.FTZ R119, R157, R156 ;  /* 0x0000009c9d777220 */ /* 0x000fe40000410000 */
[----:B------:R-:W-:Y:S01]  /*5720*/  @P5 FMUL.FTZ R106, R93, R116 ;  /* 0x000000745d6a5220 */ /* 0x000fe20000410000 */
[----:B------:R-:W-:Y:S01]  /*5730*/  FMUL.FTZ R116, R97, R156 ;  /* 0x0000009c61747220 */ /* 0x000fe20000410000 */
[----:B------:R-:W-:Y:S01]  /*5740*/  HFMA2.MMA R158, -RZ, RZ, 0, 0 ;  /* 0x00000000ff9e7435 */ /* 0x000fe200000001ff */
[----:B------:R-:W-:Y:S02]  /*5750*/  FMUL.FTZ R119, R119, UR14 ;  /* 0x0000000e77777c20 */ /* 0x000fe40008410000 */
[----:B------:R-:W-:Y:S01]  /*5760*/  FMUL.FTZ R116, R116, UR14 ;  /* 0x0000000e74747c20 */ /* 0x000fe20008410000 */
[----:B------:R-:W-:-:S02]  /*5770*/  @P2 F2FP.F16.F32.PACK_AB R96, RZ, R96 ;  /* 0x00000060ff60223e */ /* 0x000fc400000000ff */
[----:B------:R-:W-:Y:S02]  /*5780*/  @P2 F2FP.F16.F32.PACK_AB R111, RZ, R111 ;  /* 0x0000006fff6f223e */ /* 0x000fe400000000ff */
[----:B------:R-:W-:Y:S01]  /*5790*/  @P2 F2FP.F16.F32.PACK_AB R97, RZ, R97 ;  /* 0x00000061ff61223e */ /* 0x000fe200000000ff */
[----:B------:R-:W-:Y:S01]  /*57a0*/  FMUL.FTZ R117, R112, R156 ;  /* 0x0000009c70757220 */ /* 0x000fe20000410000 */
[----:B------:R-:W-:Y:S02]  /*57b0*/  @P2 F2FP.F16.F32.PACK_AB R107, RZ, R107 ;  /* 0x0000006bff6b223e */ /* 0x000fe400000000ff */
[----:B------:R-:W-:Y:S02]  /*57c0*/  @P2 F2FP.F16.F32.PACK_AB R112, RZ, R112 ;  /* 0x00000070ff70223e */ /* 0x000fe400000000ff */
[----:B------:R-:W-:Y:S02]  /*57d0*/  @P2 F2FP.F16.F32.PACK_AB R157, RZ, R157 ;  /* 0x0000009dff9d223e */ /* 0x000fe400000000ff */
[----:B------:R-:W-:-:S02]  /*57e0*/  @P2 PRMT R84, R96, 0x7610, R84 ;  /* 0x0000761060542816 */ /* 0x000fc40000000054 */
[----:B------:R-:W-:Y:S02]  /*57f0*/  @P2 PRMT R85, R111, 0x7610, R85 ;  /* 0x000076106f552816 */ /* 0x000fe40000000055 */
[----:B------:R-:W-:Y:S01]  /*5800*/  @P2 PRMT R86, R97, 0x7610, R86 ;  /* 0x0000761061562816 */ /* 0x000fe20000000056 */
[----:B--2---:R-:W-:Y:S01]  /*5810*/  FADD.FTZ R195, R108, R195 ;  /* 0x000000c36cc37221 */ /* 0x004fe20000010000 */
[----:B------:R-:W-:Y:S01]  /*5820*/  @P2 PRMT R84, R84, 0x5410, R107 ;  /* 0x0000541054542816 */ /* 0x000fe2000000006b */
[----:B------:R-:W0:Y:S01]  /*5830*/  LDC.64 R96, c[0x0][0x210] ;  /* 0x00008400ff607b82 */ /* 0x000e220000000a00 */
[----:B------:R-:W-:Y:S01]  /*5840*/  @P2 PRMT R86, R86, 0x5410, R112 ;  /* 0x0000541056562816 */ /* 0x000fe20000000070 */
[----:B----4-:R-:W-:Y:S01]  /*5850*/  FADD.FTZ R194, R109, R194 ;  /* 0x000000c26dc27221 */ /* 0x010fe20000010000 */
[----:B------:R-:W-:Y:S01]  /*5860*/  FADD.FTZ R193, R114, R193 ;  /* 0x000000c172c17221 */ /* 0x000fe20000010000 */
[----:B------:R-:W-:Y:S01]  /*5870*/  FADD.FTZ R192, R169, R192 ;  /* 0x000000c0a9c07221 */ /* 0x000fe20000010000 */
[----:B------:R-:W-:Y:S01]  /*5880*/  FADD.FTZ R184, R170, R184 ;  /* 0x000000b8aab87221 */ /* 0x000fe20000010000 */
[----:B------:R-:W-:Y:S01]  /*5890*/  STL [R1], R195 ;  /* 0x000000c301007387 */ /* 0x000fe20000100800 */
[----:B------:R-:W-:-:S03]  /*58a0*/  FADD.FTZ R231, R0, R231 ;  /* 0x000000e700e77221 */ /* 0x000fc60000010000 */
[----:B------:R-:W-:Y:S01]  /*58b0*/  STL [R1+0x8], R194 ;  /* 0x000008c201007387 */ /* 0x000fe20000100800 */
[----:B------:R-:W-:Y:S01]  /*58c0*/  FMUL.FTZ R117, R117, UR14 ;  /* 0x0000000e75757c20 */ /* 0x000fe20008410000 */
[----:B------:R-:W-:Y:S02]  /*58d0*/  MOV R0, RZ ;  /* 0x000000ff00007202 */ /* 0x000fe40000000f00 */
[----:B------:R-:W-:Y:S04]  /*58e0*/  STL [R1+0x4], R193 ;  /* 0x000004c101007387 */ /* 0x000fe80000100800 */
[----:B------:R-:W-:Y:S01]  /*58f0*/  STL [R1+0x10], R192 ;  /* 0x000010c001007387 */ /* 0x000fe20000100800 */
[----:B------:R-:W-:-:S03]  /*5900*/  MOV R127, RZ ;  /* 0x000000ff007f7202 */ /* 0x000fc60000000f00 */
[----:B------:R-:W-:Y:S01]  /*5910*/  STL [R1+0xc], R184 ;  /* 0x00000cb801007387 */ /* 0x000fe20000100800 */
[----:B0-----:R-:W-:Y:S01]  /*5920*/  LEA R155, R96, R155, 0x2 ;  /* 0x0000009b609b7211 */ /* 0x001fe200078e10ff */
        /* <DEDUP_REMOVED lines=20> */
[----:B---3--:R-:W-:-:S02]  /*5a70*/  @P4 HADD2.F32 R98, -RZ, R88.H0_H0 ;  /* 0x20000058ff624230 */ /* 0x008fc40000004100 */
[----:B------:R-:W-:-:S05]  /*5a80*/  @P6 HADD2.F32 R88, -RZ, R88.H1_H1 ;  /* 0x30000058ff586230 */ /* 0x000fca0000004100 */
[----:B------:R-:W-:Y:S01]  /*5a90*/  @P6 FMUL.FTZ R101, R94, R88 ;  /* 0x000000585e656220 */ /* 0x000fe20000410000 */
[----:B------:R-:W-:Y:S01]  /*5aa0*/  LOP3.LUT P6, RZ, R99, 0xff, RZ, 0xc0, !PT ;  /* 0x000000ff63ff7812 */ /* 0x000fe200078cc0ff */
[----:B------:R-:W-:Y:S02]  /*5ab0*/  @P5 HADD2.F32 R118, -RZ, R89.H0_H0 ;  /* 0x20000059ff765230 */ /* 0x000fe40000004100 */
[----:B------:R-:W-:Y:S01]  /*5ac0*/  FMUL.FTZ R88, R113, R156 ;  /* 0x0000009c71587220 */ /* 0x000fe20000410000 */
[----:B------:R-:W-:Y:S01]  /*5ad0*/  @P4 FMUL.FTZ R102, R92, R98 ;  /* 0x000000625c664220 */ /* 0x000fe20000410000 */
[----:B------:R-:W-:Y:S01]  /*5ae0*/  @P1 HADD2.F32 R92, -RZ, R81.H1_H1 ;  /* 0x30000051ff5c1230 */ /* 0x000fe20000004100 */
[----:B------:R-:W-:Y:S01]  /*5af0*/  LOP3.LUT P4, RZ, R99, 0xff0000, RZ, 0xc0, !PT ;  /* 0x00ff000063ff7812 */ /* 0x000fe2000788c0ff */
[----:B------:R-:W-:Y:S01]  /*5b00*/  @P5 FMUL.FTZ R100, R93, R118 ;  /* 0x000000765d645220 */ /* 0x000fe20000410000 */
[----:B------:R-:W-:Y:S01]  /*5b10*/  FMUL.FTZ R88, R88, UR14 ;  /* 0x0000000e58587c20 */ /* 0x000fe20008410000 */
[----:B------:R-:W-:-:S02]  /*5b20*/  LOP3.LUT P5, RZ, R99, 0xff00, RZ, 0xc0, !PT ;  /* 0x0000ff0063ff7812 */ /* 0x000fc400078ac0ff */
[----:B------:R-:W-:Y:S01]  /*5b30*/  CS2R R98, SRZ ;  /* 0x0000000000627805 */ /* 0x000fe2000001ff00 */
[----:B------:R-:W-:Y:S01]  /*5b40*/  HFMA2.MMA R94, -RZ, RZ, 0, 0 ;  /* 0x00000000ff5e7435 */ /* 0x000fe200000001ff */
[----:B------:R-:W-:Y:S01]  /*5b50*/  @P1 FMUL.FTZ R99, R88, R92 ;  /* 0x0000005c58631220 */ /* 0x000fe20000410000 */
[----:B------:R-:W-:Y:S02]  /*5b60*/  @P3 HADD2.F32 R93, -RZ, R83.H1_H1 ;  /* 0x30000053ff5d3230 */ /* 0x000fe40000004100 */
[----:B------:R-:W-:-:S03]  /*5b70*/  @P6 HADD2.F32 R92, -RZ, R82.H0_H0 ;  /* 0x20000052ff5c6230 */ /* 0x000fc60000004100 */
[----:B------:R-:W-:Y:S02]  /*5b80*/  @P3 FMUL.FTZ R158, R119, R93 ;  /* 0x0000005d779e3220 */ /* 0x000fe40000410000 */
[----:B------:R-:W-:Y:S02]  /*5b90*/  @P6 FMUL.FTZ R94, R116, R92 ;  /* 0x0000005c745e6220 */ /* 0x000fe40000410000 */
[----:B------:R-:W0:Y:S01]  /*5ba0*/  @P2 LDC.64 R92, c[0x0][0x308] ;  /* 0x0000c200ff5c2b82 */ /* 0x000e220000000a00 */
[----:B------:R-:W-:Y:S01]  /*5bb0*/  FMUL.FTZ R118, R110, R156 ;  /* 0x0000009c6e767220 */ /* 0x000fe20000410000 */
[----:B------:R-:W-:Y:S02]  /*5bc0*/  @P2 F2FP.F16.F32.PACK_AB R110, RZ, R110 ;  /* 0x0000006eff6e223e */ /* 0x000fe400000000ff */
[----:B------:R-:W-:Y:S02]  /*5bd0*/  @P2 F2FP.F16.F32.PACK_AB R113, RZ, R113 ;  /* 0x00000071ff71223e */ /* 0x000fe400000000ff */
[----:B------:R-:W-:-:S02]  /*5be0*/  @P2 PRMT R87, R110, 0x7610, R87 ;  /* 0x000076106e572816 */ /* 0x000fc40000000057 */
[----:B------:R-:W-:Y:S02]  /*5bf0*/  @P2 PRMT R85, R85, 0x5410, R113 ;  /* 0x0000541055552816 */ /* 0x000fe40000000071 */
[----:B------:R-:W-:Y:S01]  /*5c00*/  @P2 PRMT R87, R87, 0x5410, R157 ;  /* 0x0000541057572816 */ /* 0x000fe2000000009d */
[----:B------:R-:W-:Y:S02]  /*5c10*/  @P4 HADD2.F32 R159, -RZ, R83.H0_H0 ;  /* 0x20000053ff9f4230 */ /* 0x000fe40000004100 */
[----:B------:R-:W-:Y:S01]  /*5c20*/  FMUL.FTZ R118, R118, UR14 ;  /* 0x0000000e76767c20 */ /* 0x000fe20008410000 */
[----:B------:R-:W-:Y:S01]  /*5c30*/  FADD.FTZ R183, R171, R183 ;  /* 0x000000b7abb77221 */ /* 0x000fe20000010000 */
[----:B------:R-:W-:Y:S02]  /*5c40*/  @P1 HADD2.F32 R89, -RZ, R89.H1_H1 ;  /* 0x30000059ff591230 */ /* 0x000fe40000004100 */
[----:B------:R-:W-:Y:S01]  /*5c50*/  FADD.FTZ R182, R172, R182 ;  /* 0x000000b6acb67221 */ /* 0x000fe20000010000 */
[----:B------:R-:W-:Y:S01]  /*5c60*/  FADD.FTZ R181, R104, R181 ;  /* 0x000000b568b57221 */ /* 0x000fe20000010000 */
[----:B0-----:R-:W-:-:S04]  /*5c70*/  @P2 IMAD.WIDE.U32 R92, R153, 0x10, R92 ;  /* 0x00000010995c2825 */ /* 0x001fc800078e005c */
[----:B------:R-:W-:Y:S01]  /*5c80*/  @P4 FMUL.FTZ R98, R118, R159 ;  /* 0x0000009f76624220 */ /* 0x000fe20000410000 */
[----:B------:R0:W-:Y:S01]  /*5c90*/  @P2 STG.E.128 desc[UR4][R92.64], R84 ;  /* 0x000000545c002986 */ /* 0x0001e2000c101d04 */
[----:B------:R-:W-:Y:S02]  /*5ca0*/  @P5 HADD2.F32 R161, -RZ, R82.H1_H1 ;  /* 0x30000052ffa15230 */ /* 0x000fe40000004100 */
[----:B------:R-:W-:Y:S01]  /*5cb0*/  FADD.FTZ R180, R121, R180 ;  /* 0x000000b479b47221 */ /* 0x000fe20000010000 */
[--C-:B------:R-:W-:Y:S02]  /*5cc0*/  @P5 HADD2.F32 R104, -RZ, R90.reuse.H1_H1 ;  /* 0x3000005aff685230 */ /* 0x100fe40000004100 */
[----:B------:R-:W-:Y:S01]  /*5cd0*/  FADD.FTZ R179, R120, R179 ;  /* 0x000000b378b37221 */ /* 0x000fe20000010000 */
[--C-:B------:R-:W-:Y:S01]  /*5ce0*/  @P4 HADD2.F32 R107, -RZ, R91.reuse.H0_H0 ;  /* 0x2000005bff6b4230 */ /* 0x100fe20000004100 */
[----:B------:R2:W-:Y:S01]  /*5cf0*/  STL [R1+0x18], R183 ;  /* 0x000018b701007387 */ /* 0x0005e20000100800 */
[----:B------:R-:W-:Y:S01]  /*5d00*/  FADD.FTZ R177, R95, R177 ;  /* 0x000000b15fb17221 */ /* 0x000fe20000010000 */
[----:B------:R-:W-:Y:S01]  /*5d10*/  @P1 FMUL.FTZ R0, R88, R89 ;  /* 0x0000005958001220 */ /* 0x000fe20000410000 */
[----:B------:R-:W-:Y:S01]  /*5d20*/  MOV R88, RZ ;  /* 0x000000ff00587202 */ /* 0x000fe20000000f00 */
[----:B------:R2:W-:Y:S01]  /*5d30*/  STL [R1+0x14], R182 ;  /* 0x000014b601007387 */ /* 0x0005e20000100800 */
[----:B------:R-:W-:Y:S01]  /*5d40*/  FADD.FTZ R176, R102, R176 ;  /* 0x000000b066b07221 */ /* 0x000fe20000010000 */
[----:B0-----:R-:W-:Y:S01]  /*5d50*/  F2FP.F16.F32.PACK_AB R92, R105, R103 ;  /* 0x00000067695c723e */ /* 0x001fe200000000ff */
[----:B------:R-:W-:Y:S01]  /*5d60*/  @P6 HADD2.F32 R103, -RZ, R90.H0_H0 ;  /* 0x2000005aff676230 */ /* 0x000fe20000004100 */
[----:B------:R-:W-:Y:S01]  /*5d70*/  F2FP.F16.F32.PACK_AB R93, R99, R106 ;  /* 0x0000006a635d723e */ /* 0x000fe200000000ff */
[----:B------:R-:W-:Y:S01]  /*5d80*/  @P3 HADD2.F32 R106, -RZ, R91.H1_H1 ;  /* 0x3000005bff6a3230 */ /* 0x000fe20000004100 */
[----:B------:R-:W-:Y:S01]  /*5d90*/  HFMA2.MMA R105, -RZ, RZ, 0, 0 ;  /* 0x00000000ff697435 */ /* 0x000fe200000001ff */
[----:B------:R-:W-:Y:S01]  /*5da0*/  CS2R R90, SRZ ;  /* 0x00000000005a7805 */ /* 0x000fe2000001ff00 */
[----:B------:R2:W-:Y:S01]  /*5db0*/  STL [R1+0x20], R181 ;  /* 0x000020b501007387 */ /* 0x0005e20000100800 */
[----:B------:R-:W-:Y:S01]  /*5dc0*/  @P6 FMUL.FTZ R90, R116, R103 ;  /* 0x00000067745a6220 */ /* 0x000fe20000410000 */
[----:B------:R-:W-:Y:S01]  /*5dd0*/  @P3 FMUL.FTZ R88, R119, R106 ;  /* 0x0000006a77583220 */ /* 0x000fe20000410000 */
[----:B------:R-:W-:Y:S01]  /*5de0*/  FADD.FTZ R175, R101, R175 ;  /* 0x000000af65af7221 */ /* 0x000fe20000010000 */
[C---:B------:R-:W-:Y:S01]  /*5df0*/  @P5 FMUL.FTZ R127, R117.reuse, R161 ;  /* 0x000000a1757f5220 */ /* 0x040fe20000410000 */
[----:B------:R2:W-:Y:S01]  /*5e00*/  STL [R1+0x1c], R180 ;  /* 0x00001cb401007387 */ /* 0x0005e20000100800 */
[----:B------:R-:W-:Y:S01]  /*5e10*/  F2FP.F16.F32.PACK_AB R95, R158, R98 ;  /* 0x000000629e5f723e */ /* 0x000fe200000000ff */
[----:B------:R-:W-:Y:S01]  /*5e20*/  @P5 FMUL.FTZ R91, R117, R104 ;  /* 0x00000068755b5220 */ /* 0x000fe20000410000 */
        /* <DEDUP_REMOVED lines=8> */
[----:B------:R-:W-:Y:S01]  /*5eb0*/  FADD.FTZ R166, R91, R166 ;  /* 0x000000a65ba67221 */ /* 0x000fe20000010000 */
[----:B------:R2:W-:Y:S01]  /*5ec0*/  STL [R1+0x30], R176 ;  /* 0x000030b001007387 */ /* 0x0005e20000100800 */
[----:B------:R-:W-:Y:S01]  /*5ed0*/  F2FP.F16.F32.PACK_AB R94, R127, R94 ;  /* 0x0000005e7f5e723e */ /* 0x000fe200000000ff */
[----:B------:R-:W-:Y:S01]  /*5ee0*/  FADD.FTZ R165, R105, R165 ;  /* 0x000000a569a57221 */ /* 0x000fe20000010000 */
[----:B------:R-:W-:Y:S01]  /*5ef0*/  LEA.HI.X R99, R153, UR17, RZ, 0x4, P2 ;  /* 0x0000001199637c11 */ /* 0x000fe200090f24ff */
[----:B------:R2:W-:Y:S04]  /*5f00*/  STL [R1+0x2c], R175 ;  /* 0x00002caf01007387 */ /* 0x0005e80000100800 */
[----:B------:R2:W-:Y:S04]  /*5f10*/  STL [R1+0x38], R174 ;  /* 0x000038ae01007387 */ /* 0x0005e80000100800 */
[----:B------:R2:W-:Y:S04]  /*5f20*/  STL [R1+0x34], R173 ;  /* 0x000034ad01007387 */ /* 0x0005e80000100800 */
[----:B------:R2:W-:Y:S04]  /*5f30*/  STL [R1+0x40], R167 ;  /* 0x000040a701007387 */ /* 0x0005e80000100800 */
[----:B------:R2:W-:Y:S04]  /*5f40*/  STL [R1+0x44], R164 ;  /* 0x000044a401007387 */ /* 0x0005e80000100800 */
[----:B------:R2:W-:Y:S04]  /*5f50*/  STL [R1+0x3c], R166 ;  /* 0x00003ca601007387 */ /* 0x0005e80000100800 */
[----:B------:R2:W-:Y:S04]  /*5f60*/  STG.E.128 desc[UR4][R98.64], R92 ;  /* 0x0000005c62007986 */ /* 0x0005e8000c101d04 */
[----:B------:R2:W-:Y:S01]  /*5f70*/  STL [R1+0x48], R165 ;  /* 0x000048a501007387 */ /* 0x0005e20000100800 */
[----:B------:R-:W-:-:S13]  /*5f80*/  ISETP.GE.AND P1, PT, R155, R97, PT ;  /* 0x000000619b00720c */ /* 0x000fda0003f26270 */
[----:B--2---:R-:W-:Y:S05]  /*5f90*/  @!P1 BRA `(.L_x_3088) ;  /* 0xffffffb0000c9947 */ /* 0x004fea000383ffff */
[----:B------:R-:W-:Y:S05]  /*5fa0*/  BSYNC B1 ;  /* 0x0000000000017941 */ /* 0x000fea0003800000 */
.L_x_3086:
        /* <DEDUP_REMOVED lines=92> */
.L_x_3085:
[----:B------:R-:W-:Y:S05]  /*6570*/  BSYNC B0 ;  /* 0x0000000000007941 */ /* 0x000fea0003800000 */
.L_x_3083:
        /* <DEDUP_REMOVED lines=21> */
[----:B------:R1:W-:Y:S04]  /*66d0*/  STS.128 [R2+0x1000], R8 ;  /* 0x0010000802007388 */ /* 0x0003e80000000c00 */
[----:B------:R-:W-:Y:S01]  /*66e0*/  STS.128 [R2+0x1010], R4 ;  /* 0x0010100402007388 */ /* 0x000fe20000000c00 */
[----:B------:R-:W-:Y:S06]  /*66f0*/  BAR.SYNC.DEFER_BLOCKING 0x0 ;  /* 0x0000000000007b1d */ /* 0x000fec0000010000 */
[----:B0-----:R-:W1:Y:S01]  /*6700*/  S2R R14, SR_CTAID.X ;  /* 0x00000000000e7919 */ /* 0x001e620000002500 */
[----:B------:R-:W0:Y:S04]  /*6710*/  LDS R3, [R0] ;  /* 0x0000000000037984 */ /* 0x000e280000000800 */
[----:B------:R-:W2:Y:S04]  /*6720*/  LDS R16, [R0+0x200] ;  /* 0x0002000000107984 */ /* 0x000ea80000000800 */
[----:B------:R-:W3:Y:S04]  /*6730*/  LDS R12, [R0+0x1400] ;  /* 0x00140000000c7984 */ /* 0x000ee80000000800 */
[----:B------:R-:W4:Y:S01]  /*6740*/  LDS R13, [R0+0x1600] ;  /* 0x00160000000d7984 */ /* 0x000f220000000800 */
[----:B-1----:R-:W-:-:S03]  /*6750*/  IMAD R9, R14, UR6, RZ ;  /* 0x000000060e097c24 */ /* 0x002fc6000f8e02ff */
[----:B------:R-:W1:Y:S01]  /*6760*/  LDS R4, [R0+0x600] ;  /* 0x0006000000047984 */ /* 0x000e620000000800 */
[----:B------:R-:W-:Y:S01]  /*6770*/  ULDC.64 UR6, c[0x0][0x2d8] ;  /* 0x0000b60000067ab9 */ /* 0x000fe20000000a00 */
[----:B------:R-:W-:Y:S02]  /*6780*/  IADD3 R66, P0, R9, R104, RZ ;  /* 0x0000006809427210 */ /* 0x000fe40007f1e0ff */
[----:B------:R-:W-:Y:S04]  /*6790*/  LDS R14, [R0+0x1800] ;  /* 0x00180000000e7984 */ /* 0x000fe80000000800 */
[----:B------:R-:W5:Y:S04]  /*67a0*/  LDS R11, [R0+0x1a00] ;  /* 0x001a0000000b7984 */ /* 0x000f680000000800 */
[----:B------:R-:W5:Y:S04]  /*67b0*/  LDS R5, [R0+0x800] ;  /* 0x0008000000057984 */ /* 0x000f680000000800 */
[----:B------:R-:W5:Y:S04]  /*67c0*/  LDS R6, [R0+0xa00] ;  /* 0x000a000000067984 */ /* 0x000f680000000800 */
[----:B------:R-:W5:Y:S01]  /*67d0*/  LDS R15, [R0+0x1e00] ;  /* 0x001e0000000f7984 */ /* 0x000f620000000800 */
[----:B0-----:R-:W-:-:S03]  /*67e0*/  FADD.FTZ R3, RZ, R3 ;  /* 0x00000003ff037221 */ /* 0x001fc60000010000 */
[----:B------:R-:W0:Y:S01]  /*67f0*/  LDS R7, [R0+0xc00] ;  /* 0x000c000000077984 */ /* 0x000e220000000800 */
[----:B--2---:R-:W-:-:S03]  /*6800*/  FADD.FTZ R16, RZ, R16 ;  /* 0x00000010ff107221 */ /* 0x004fc60000010000 */
[----:B------:R-:W2:Y:S01]  /*6810*/  LDS R18, [R0+0x2000] ;  /* 0x0020000000127984 */ /* 0x000ea20000000800 */
[----:B---3--:R-:W-:-:S03]  /*6820*/  FADD.FTZ R12, R3, R12 ;  /* 0x0000000c030c7221 */ /* 0x008fc60000010000 */
[----:B------:R-:W3:Y:S01]  /*6830*/  LDS R3, [R0+0x400] ;  /* 0x0004000000037984 */ /* 0x000ee20000000800 */
[----:B----4-:R-:W-:-:S03]  /*6840*/  FADD.FTZ R13, R16, R13 ;  /* 0x0000000d100d7221 */ /* 0x010fc60000010000 */
[----:B------:R-:W4:Y:S01]  /*6850*/  LDS R16, [R0+0x1c00] ;  /* 0x001c000000107984 */ /* 0x000f220000000800 */
[----:B-1----:R-:W-:-:S03]  /*6860*/  FADD.FTZ R4, RZ, R4 ;  /* 0x00000004ff047221 */ /* 0x002fc60000010000 */
[----:B------:R-:W1:Y:S04]  /*6870*/  LDS R8, [R0+0xe00] ;  /* 0x000e000000087984 */ /* 0x000e680000000800 */
[----:B------:R-:W1:Y:S04]  /*6880*/  LDS R17, [R0+0x2200] ;  /* 0x0022000000117984 */ /* 0x000e680000000800 */
[----:B------:R-:W1:Y:S01]  /*6890*/  LDS R9, [R0+0x1000] ;  /* 0x0010000000097984 */ /* 0x000e620000000800 */
[----:B-----5:R-:W-:-:S03]  /*68a0*/  FADD.FTZ R4, R4, R11 ;  /* 0x0000000b04047221 */ /* 0x020fc60000010000 */
[----:B------:R-:W5:Y:S01]  /*68b0*/  LDS R20, [R0+0x2400] ;  /* 0x0024000000147984 */ /* 0x000f620000000800 */
[----:B------:R-:W-:-:S03]  /*68c0*/  FADD.FTZ R5, RZ, R5 ;  /* 0x00000005ff057221 */ /* 0x000fc60000010000 */
[----:B------:R-:W5:Y:S01]  /*68d0*/  LDS R10, [R0+0x1200] ;  /* 0x00120000000a7984 */ /* 0x000f620000000800 */
[----:B------:R-:W-:-:S03]  /*68e0*/  FADD.FTZ R6, RZ, R6 ;  /* 0x00000006ff067221 */ /* 0x000fc60000010000 */
[----:B------:R-:W5:Y:S01]  /*68f0*/  LDS R19, [R0+0x2600] ;  /* 0x0026000000137984 */ /* 0x000f620000000800 */
[----:B------:R-:W-:-:S03]  /*6900*/  FADD.FTZ R6, R6, R15 ;  /* 0x0000000f06067221 */ /* 0x000fc60000010000 */
[----:B------:R-:W5:Y:S01]  /*6910*/  LDS R21, [R0+0x2800] ;  /* 0x0028000000157984 */ /* 0x000f620000000800 */
[----:B0-----:R-:W-:-:S03]  /*6920*/  FADD.FTZ R7, RZ, R7 ;  /* 0x00000007ff077221 */ /* 0x001fc60000010000 */
[----:B------:R-:W0:Y:S01]  /*6930*/  LDS R22, [R0+0x2a00] ;  /* 0x002a000000167984 */ /* 0x000e220000000800 */
[----:B--2---:R-:W-:-:S03]  /*6940*/  FADD.FTZ R7, R7, R18 ;  /* 0x0000001207077221 */ /* 0x004fc60000010000 */
[----:B------:R-:W2:Y:S01]  /*6950*/  LDS R48, [R0+0x2c00] ;  /* 0x002c000000307984 */ /* 0x000ea20000000800 */
[----:B---3--:R-:W-:-:S03]  /*6960*/  FADD.FTZ R3, RZ, R3 ;  /* 0x00000003ff037221 */ /* 0x008fc60000010000 */
[----:B------:R-:W3:Y:S01]  /*6970*/  LDS R23, [R0+0x2e00] ;  /* 0x002e000000177984 */ /* 0x000ee20000000800 */
[----:B------:R-:W-:Y:S01]  /*6980*/  FADD.FTZ R3, R3, R14 ;  /* 0x0000000e03037221 */ /* 0x000fe20000010000 */
[----:B----4-:R-:W-:Y:S02]  /*6990*/  FADD.FTZ R5, R5, R16 ;  /* 0x0000001005057221 */ /* 0x010fe40000010000 */
[----:B------:R-:W4:Y:S01]  /*69a0*/  LDS R50, [R0+0x3000] ;  /* 0x0030000000327984 */ /* 0x000f220000000800 */
[----:B-1----:R-:W-:-:S03]  /*69b0*/  FADD.FTZ R8, RZ, R8 ;  /* 0x00000008ff087221 */ /* 0x002fc60000010000 */
[----:B------:R-:W1:Y:S01]  /*69c0*/  LDS R49, [R0+0x3200] ;  /* 0x0032000000317984 */ /* 0x000e620000000800 */
[----:B------:R-:W-:-:S03]  /*69d0*/  FADD.FTZ R8, R8, R17 ;  /* 0x0000001108087221 */ /* 0x000fc60000010000 */
[----:B------:R-:W1:Y:S01]  /*69e0*/  LDS R52, [R0+0x3400] ;  /* 0x0034000000347984 */ /* 0x000e620000000800 */
[----:B------:R-:W-:-:S03]  /*69f0*/  FADD.FTZ R9, RZ, R9 ;  /* 0x00000009ff097221 */ /* 0x000fc60000010000 */
[----:B------:R-:W1:Y:S01]  /*6a00*/  LDS R51, [R0+0x3600] ;  /* 0x0036000000337984 */ /* 0x000e620000000800 */
        /* <DEDUP_REMOVED lines=14> */
[----:B----4-:R-:W-:-:S03]  /*6af0*/  FADD.FTZ R5, R5, R50 ;  /* 0x0000003205057221 */ /* 0x010fc60000010000 */
[----:B------:R-:W4:Y:S01]  /*6b00*/  LDS R59, [R0+0x4600] ;  /* 0x00460000003b7984 */ /* 0x000f220000000800 */
[----:B-1----:R-:W-:-:S03]  /*6b10*/  FADD.FTZ R6, R6, R49 ;  /* 0x0000003106067221 */ /* 0x002fc60000010000 */
[----:B------:R-:W1:Y:S01]  /*6b20*/  LDS R62, [R0+0x4800] ;  /* 0x00480000003e7984 */ /* 0x000e620000000800 */
[----:B------:R-:W-:-:S03]  /*6b30*/  FADD.FTZ R7, R7, R52 ;  /* 0x0000003407077221 */ /* 0x000fc60000010000 */
[----:B------:R-:W1:Y:S01]  /*6b40*/  LDS R61, [R0+0x4a00] ;  /* 0x004a0000003d7984 */ /* 0x000e620000000800 */
[----:B------:R-:W-:-:S03]  /*6b50*/  FADD.FTZ R8, R8, R51 ;  /* 0x0000003308087221 */ /* 0x000fc60000010000 */
[----:B------:R-:W1:Y:S01]  /*6b60*/  LDS R64, [R0+0x4c00] ;  /* 0x004c000000407984 */ /* 0x000e620000000800 */
[----:B-----5:R-:W-:-:S03]  /*6b70*/  FADD.FTZ R9, R9, R54 ;  /* 0x0000003609097221 */ /* 0x020fc60000010000 */
[----:B------:R-:W5:Y:S01]  /*6b80*/  LDS R63, [R0+0x4e00] ;  /* 0x004e0000003f7984 */ /* 0x000f620000000800 */
[----:B------:R-:W-:Y:S01]  /*6b90*/  FADD.FTZ R10, R10, R53 ;  /* 0x000000350a0a7221 */ /* 0x000fe20000010000 */
[----:B------:R-:W-:Y:S01]  /*6ba0*/  BAR.SYNC.DEFER_BLOCKING 0x0 ;  /* 0x0000000000007b1d */ /* 0x000fe20000010000 */
[----:B------:R-:W-:Y:S01]  /*6bb0*/  FADD.FTZ R55, R12, R55 ;  /* 0x000000370c377221 */ /* 0x000fe20000010000 */
[----:B------:R-:W-:Y:S01]  /*6bc0*/  FADD.FTZ R13, R13, R56 ;  /* 0x000000380d0d7221 */ /* 0x000fe20000010000 */
[----:B0-----:R-:W-:Y:S01]  /*6bd0*/  FADD.FTZ R11, R3, R58 ;  /* 0x0000003a030b7221 */ /* 0x001fe20000010000 */
[----:B--2---:R-:W-:Y:S01]  /*6be0*/  FADD.FTZ R57, R4, R57 ;  /* 0x0000003904397221 */ /* 0x004fe20000010000 */
[----:B---3--:R-:W-:Y:S01]  /*6bf0*/  FADD.FTZ R15, R5, R60 ;  /* 0x0000003c050f7221 */ /* 0x008fe20000010000 */
[----:B----4-:R-:W-:Y:S01]  /*6c00*/  FADD.FTZ R59, R6, R59 ;  /* 0x0000003b063b7221 */ /* 0x010fe20000010000 */
[----:B------:R-:W-:Y:S01]  /*6c10*/  STS.128 [R2], R44 ;  /* 0x0000002c02007388 */ /* 0x000fe20000000c00 */
[----:B-1----:R-:W-:-:S03]  /*6c20*/  FADD.FTZ R17, R7, R62 ;  /* 0x0000003e07117221 */ /* 0x002fc60000010000 */
[----:B------:R-:W-:Y:S01]  /*6c30*/  STS.128 [R2+0x10], R144 ;  /* 0x0000109002007388 */ /* 0x000fe20000000c00 */
[----:B------:R-:W-:-:S03]  /*6c40*/  FADD.FTZ R61, R8, R61 ;  /* 0x0000003d083d7221 */ /* 0x000fc60000010000 */
[----:B------:R-:W-:Y:S01]  /*6c50*/  STS.128 [R2+0x400], R140 ;  /* 0x0004008c02007388 */ /* 0x000fe20000000c00 */
[----:B------:R-:W-:-:S03]  /*6c60*/  FADD.FTZ R9, R9, R64 ;  /* 0x0000004009097221 */ /* 0x000fc60000010000 */
        /* <DEDUP_REMOVED lines=90> */
[----:B-----5:R-:W-:Y:S01]  /*7210*/  FADD.FTZ R53, R6, R53 ;  /* 0x0000003506357221 */ /* 0x020fe20000010000 */
        /* <DEDUP_REMOVED lines=29> */
[----:B------:R-:W5:Y:S04]  /*73f0*/  LDS R27, [R0+0x1800] ;  /* 0x00180000001b7984 */ /* 0x000f680000000800 */
[----:B------:R-:W5:Y:S01]  /*7400*/  LDS R18, [R0+0x2c00] ;  /* 0x002c000000127984 */ /* 0x000f620000000800 */
[----:B0-----:R-:W-:-:S03]  /*7410*/  FADD.FTZ R28, RZ, R28 ;  /* 0x0000001cff1c7221 */ /* 0x001fc60000010000 */
[----:B------:R-:W0:Y:S01]  /*7420*/  LDS R67, [R0+0x4000] ;  /* 0x0040000000437984 */ /* 0x000e220000000800 */
[----:B-1----:R-:W-:Y:S01]  /*7430*/  FADD.FTZ R10, RZ, R10 ;  /* 0x0000000aff0a7221 */ /* 0x002fe20000010000 */
[----:B--2---:R-:W-:Y:S02]  /*7440*/  FADD.FTZ R28, R28, R29 ;  /* 0x0000001d1c1c7221 */ /* 0x004fe40000010000 */
[----:B------:R-:W1:Y:S01]  /*7450*/  LDS R12, [R0+0x600] ;  /* 0x00060000000c7984 */ /* 0x000e620000000800 */
[----:B---3--:R-:W-:-:S03]  /*7460*/  FADD.FTZ R25, R10, R25 ;  /* 0x000000190a197221 */ /* 0x008fc60000010000 */
[----:B------:R-:W2:Y:S01]  /*7470*/  LDS R14, [R0+0x800] ;  /* 0x00080000000e7984 */ /* 0x000ea20000000800 */
[----:B----4-:R-:W-:-:S03]  /*7480*/  FADD.FTZ R28, R28, R31 ;  /* 0x0000001f1c1c7221 */ /* 0x010fc60000010000 */
[----:B------:R-:W3:Y:S01]  /*7490*/  LDS R29, [R0+0x1a00] ;  /* 0x001a0000001d7984 */ /* 0x000ee20000000800 */
[----:B-----5:R-:W-:-:S03]  /*74a0*/  FADD.FTZ R16, R25, R16 ;  /* 0x0000001019107221 */ /* 0x020fc60000010000 */
[----:B------:R-:W4:Y:S01]  /*74b0*/  LDS R10, [R0+0xa00] ;  /* 0x000a0000000a7984 */ /* 0x000f220000000800 */
[----:B------:R-:W-:-:S03]  /*74c0*/  FADD.FTZ R8, RZ, R8 ;  /* 0x00000008ff087221 */ /* 0x000fc60000010000 */
[----:B------:R5:W-:Y:S01]  /*74d0*/  STG.E desc[UR4][R2.64], R43 ;  /* 0x0000002b02007986 */ /* 0x000be2000c101904 */
[----:B------:R-:W-:-:S03]  /*74e0*/  FADD.FTZ R33, R28, R33 ;  /* 0x000000211c217221 */ /* 0x000fc60000010000 */
[----:B------:R-:W4:Y:S04]  /*74f0*/  LDS R31, [R0+0x1c00] ;  /* 0x001c0000001f7984 */ /* 0x000f280000000800 */
[----:B------:R-:W4:Y:S01]  /*7500*/  LDS R35, [R0+0x2e00] ;  /* 0x002e000000237984 */ /* 0x000f220000000800 */
[----:B------:R-:W-:Y:S01]  /*7510*/  FADD.FTZ R27, R8, R27 ;  /* 0x0000001b081b7221 */ /* 0x000fe20000010000 */
[----:B-----5:R-:W-:Y:S02]  /*7520*/  FADD.FTZ R43, R16, R39 ;  /* 0x00000027102b7221 */ /* 0x020fe40000010000 */
[----:B------:R-:W5:Y:S01]  /*7530*/  LDS R25, [R0+0x1e00] ;  /* 0x001e000000197984 */ /* 0x000f620000000800 */
[----:B------:R-:W-:-:S03]  /*7540*/  FADD.FTZ R18, R27, R18 ;  /* 0x000000121b127221 */ /* 0x000fc60000010000 */
[----:B------:R-:W5:Y:S01]  /*7550*/  LDS R16, [R0+0xc00] ;  /* 0x000c000000107984 */ /* 0x000f620000000800 */
[----:B0-----:R-:W-:-:S03]  /*7560*/  FADD.FTZ R67, R18, R67 ;  /* 0x0000004312437221 */ /* 0x001fc60000010000 */
[----:B------:R-:W-:Y:S01]  /*7570*/  STG.E desc[UR4][R4.64], R55 ;  /* 0x0000003704007986 */ /* 0x000fe2000c101904 */
[----:B-1----:R-:W-:-:S03]  /*7580*/  FADD.FTZ R12, RZ, R12 ;  /* 0x0000000cff0c7221 */ /* 0x002fc60000010000 */
[----:B------:R-:W0:Y:S01]  /*7590*/  LDS R37, [R0+0x3000] ;  /* 0x0030000000257984 */ /* 0x000e220000000800 */
[----:B--2---:R-:W-:-:S03]  /*75a0*/  FADD.FTZ R14, RZ, R14 ;  /* 0x0000000eff0e7221 */ /* 0x004fc60000010000 */
[----:B------:R-:W-:Y:S01]  /*75b0*/  STG.E desc[UR4][R6.64], R33 ;  /* 0x0000002106007986 */ /* 0x000fe2000c101904 */
[----:B---3--:R-:W-:-:S03]  /*75c0*/  FADD.FTZ R12, R12, R29 ;  /* 0x0000001d0c0c7221 */ /* 0x008fc60000010000 */
[----:B------:R-:W1:Y:S01]  /*75d0*/  LDS R69, [R0+0x4200] ;  /* 0x0042000000457984 */ /* 0x000e620000000800 */
[----:B----4-:R-:W-:-:S03]  /*75e0*/  FADD.FTZ R10, RZ, R10 ;  /* 0x0000000aff0a7221 */ /* 0x010fc60000010000 */
[----:B------:R-:W2:Y:S04]  /*75f0*/  LDS R8, [R0+0xe00] ;  /* 0x000e000000087984 */ /* 0x000ea80000000800 */
[----:B------:R-:W-:Y:S01]  /*7600*/  STG.E desc[UR4][R2.64+0x200], R45 ;  /* 0x0002002d02007986 */ /* 0x000fe2000c101904 */
[----:B------:R-:W-:-:S03]  /*7610*/  FADD.FTZ R14, R14, R31 ;  /* 0x0000001f0e0e7221 */ /* 0x000fc60000010000 */
[----:B------:R-:W3:Y:S01]  /*7620*/  LDS R33, [R0+0x2000] ;  /* 0x0020000000217984 */ /* 0x000ee20000000800 */
[----:B------:R-:W-:-:S03]  /*7630*/  FADD.FTZ R12, R12, R35 ;  /* 0x000000230c0c7221 */ /* 0x000fc60000010000 */
[----:B------:R-:W-:Y:S04]  /*7640*/  STG.E desc[UR4][R4.64+0x200], R13 ;  /* 0x0002000d04007986 */ /* 0x000fe8000c101904 */
[----:B------:R-:W4:Y:S01]  /*7650*/  LDS R39, [R0+0x3200] ;  /* 0x0032000000277984 */ /* 0x000f220000000800 */
[----:B-----5:R-:W-:-:S03]  /*7660*/  FADD.FTZ R10, R10, R25 ;  /* 0x000000190a0a7221 */ /* 0x020fc60000010000 */
[----:B------:R-:W5:Y:S01]  /*7670*/  LDS R55, [R0+0x4400] ;  /* 0x0044000000377984 */ /* 0x000f620000000800 */
[----:B------:R-:W-:-:S03]  /*7680*/  FADD.FTZ R16, RZ, R16 ;  /* 0x00000010ff107221 */ /* 0x000fc60000010000 */
[----:B------:R-:W5:Y:S04]  /*7690*/  LDS R13, [R0+0x1000] ;  /* 0x00100000000d7984 */ /* 0x000f680000000800 */
[----:B------:R-:W5:Y:S01]  /*76a0*/  LDS R27, [R0+0x2200] ;  /* 0x00220000001b7984 */ /* 0x000f620000000800 */
[----:B0-----:R-:W-:-:S03]  /*76b0*/  FADD.FTZ R14, R14, R37 ;  /* 0x000000250e0e7221 */ /* 0x001fc60000010000 */
[----:B------:R-:W0:Y:S04]  /*76c0*/  LDS R41, [R0+0x3400] ;  /* 0x0034000000297984 */ /* 0x000e280000000800 */
[----:B------:R-:W0:Y:S01]  /*76d0*/  LDS R71, [R0+0x4600] ;  /* 0x0046000000477984 */ /* 0x000e220000000800 */
[----:B-1----:R-:W-:-:S03]  /*76e0*/  FADD.FTZ R69, R12, R69 ;  /* 0x000000450c457221 */ /* 0x002fc60000010000 */
[----:B------:R-:W1:Y:S01]  /*76f0*/  LDS R18, [R0+0x1200] ;  /* 0x0012000000127984 */ /* 0x000e620000000800 */
[----:B--2---:R-:W-:-:S03]  /*7700*/  FADD.FTZ R8, RZ, R8 ;  /* 0x00000008ff087221 */ /* 0x004fc60000010000 */
[----:B------:R-:W-:Y:S04]  /*7710*/  STG.E desc[UR4][R6.64+0x200], R43 ;  /* 0x0002002b06007986 */ /* 0x000fe8000c101904 */
[----:B------:R-:W2:Y:S01]  /*7720*/  LDS R20, [R0+0x2400] ;  /* 0x0024000000147984 */ /* 0x000ea20000000800 */
[----:B---3--:R-:W-:-:S03]  /*7730*/  FADD.FTZ R16, R16, R33 ;  /* 0x0000002110107221 */ /* 0x008fc60000010000 */
[----:B------:R-:W-:Y:S04]  /*7740*/  STG.E desc[UR4][R2.64+0x400], R47 ;  /* 0x0004002f02007986 */ /* 0x000fe8000c101904 */
[----:B------:R-:W3:Y:S01]  /*7750*/  LDS R43, [R0+0x3600] ;  /* 0x00360000002b7984 */ /* 0x000ee20000000800 */
[----:B----4-:R-:W-:-:S03]  /*7760*/  FADD.FTZ R10, R10, R39 ;  /* 0x000000270a0a7221 */ /* 0x010fc60000010000 */
[----:B------:R-:W-:Y:S01]  /*7770*/  STG.E desc[UR4][R4.64+0x400], R11 ;  /* 0x0004000b04007986 */ /* 0x000fe2000c101904 */
[----:B-----5:R-:W-:-:S03]  /*7780*/  FADD.FTZ R55, R14, R55 ;  /* 0x000000370e377221 */ /* 0x020fc60000010000 */
[----:B------:R-:W4:Y:S01]  /*7790*/  LDS R45, [R0+0x4800] ;  /* 0x00480000002d7984 */ /* 0x000f220000000800 */
[----:B------:R-:W-:-:S03]  /*77a0*/  FADD.FTZ R13, RZ, R13 ;  /* 0x0000000dff0d7221 */ /* 0x000fc60000010000 */
[----:B------:R-:W5:Y:S01]  /*77b0*/  LDS R11, [R0+0x2600] ;  /* 0x00260000000b7984 */ /* 0x000f620000000800 */
[----:B------:R-:W-:-:S03]  /*77c0*/  FADD.FTZ R8, R8, R27 ;  /* 0x0000001b08087221 */ /* 0x000fc60000010000 */
[----:B------:R-:W5:Y:S01]  /*77d0*/  LDS R22, [R0+0x3800] ;  /* 0x0038000000167984 */ /* 0x000f620000000800 */
[----:B0-----:R-:W-:-:S03]  /*77e0*/  FADD.FTZ R16, R16, R41 ;  /* 0x0000002910107221 */ /* 0x001fc60000010000 */
[----:B------:R-:W0:Y:S01]  /*77f0*/  LDS R47, [R0+0x4a00] ;  /* 0x004a0000002f7984 */ /* 0x000e220000000800 */
[----:B------:R-:W-:-:S03]  /*7800*/  FADD.FTZ R71, R10, R71 ;  /* 0x000000470a477221 */ /* 0x000fc60000010000 */
[----:B------:R-:W0:Y:S01]  /*7810*/  LDS R24, [R0+0x3a00] ;  /* 0x003a000000187984 */ /* 0x000e220000000800 */
[----:B-1----:R-:W-:-:S03]  /*7820*/  FADD.FTZ R18, RZ, R18 ;  /* 0x00000012ff127221 */ /* 0x002fc60000010000 */
[----:B------:R-:W1:Y:S04]  /*7830*/  LDS R26, [R0+0x4c00] ;  /* 0x004c0000001a7984 */ /* 0x000e680000000800 */
[----:B------:R-:W1:Y:S01]  /*7840*/  LDS R28, [R0+0x4e00] ;  /* 0x004e0000001c7984 */ /* 0x000e620000000800 */
[----:B--2---:R-:W-:-:S03]  /*7850*/  FADD.FTZ R13, R13, R20 ;  /* 0x000000140d0d7221 */ /* 0x004fc60000010000 */
[----:B------:R-:W-:Y:S04]  /*7860*/  STG.E desc[UR4][R6.64+0x400], R67 ;  /* 0x0004004306007986 */ /* 0x000fe8000c101904 */
[----:B------:R-:W-:Y:S01]  /*7870*/  STG.E desc[UR4][R2.64+0x600], R49 ;  /* 0x0006003102007986 */ /* 0x000fe2000c101904 */
[----:B---3--:R-:W-:-:S03]  /*7880*/  FADD.FTZ R8, R8, R43 ;  /* 0x0000002b08087221 */ /* 0x008fc60000010000 */
[----:B------:R-:W-:Y:S04]  /*7890*/  STG.E desc[UR4][R4.64+0x600], R57 ;  /* 0x0006003904007986 */ /* 0x000fe8000c101904 */
[----:B------:R-:W-:Y:S01]  /*78a0*/  STG.E desc[UR4][R6.64+0x600], R69 ;  /* 0x0006004506007986 */ /* 0x000fe2000c101904 */
[----:B----4-:R-:W-:-:S03]  /*78b0*/  FADD.FTZ R45, R16, R45 ;  /* 0x0000002d102d7221 */ /* 0x010fc60000010000 */
[----:B------:R-:W-:Y:S01]  /*78c0*/  STG.E desc[UR4][R2.64+0x800], R19 ;  /* 0x0008001302007986 */ /* 0x000fe2000c101904 */
[----:B-----5:R-:W-:-:S03]  /*78d0*/  FADD.FTZ R11, R18, R11 ;  /* 0x0000000b120b7221 */ /* 0x020fc60000010000 */
        /* <DEDUP_REMOVED lines=23> */
.L_x_3087:
        /* <DEDUP_REMOVED lines=8> */
.L_x_3090:
[----:B------:R-:W-:Y:S05]  /*7ad0*/  BSYNC B2 ;  /* 0x0000000000027941 */ /* 0x000fea0003800000 */
.L_x_3089:
        /* <DEDUP_REMOVED lines=8> */
.L_x_3091:
[----:B------:R-:W-:Y:S01]  /*7b60*/  HFMA2.MMA R90, -RZ, RZ, 0, 1.1920928955078125e-07 ;  /* 0x00000002ff5a7435 */ /* 0x000fe200000001ff */
[----:B------:R-:W-:Y:S01]  /*7b70*/  MOV R91, R120 ;  /* 0x00000078005b7202 */ /* 0x000fe20000000f00 */
[----:B------:R-:W-:-:S09]  /*7b80*/  FADD.FTZ R121, R121, R241 ;  /* 0x000000f179797221 */ /* 0x000fd20000010000 */
[----:B------:R-:W-:Y:S05]  /*7b90*/  WARPSYNC.COLLECTIVE R88, `(.L_x_3092) ;  /* 0x0000000058087348 */ /* 0x000fea0003c00000 */
[----:B------:R0:W1:Y:S02]  /*7ba0*/  SHFL.BFLY P3, R241, R91, R90, R89 ;  /* 0x0c00005a5bf17389 */ /* 0x0000640000060059 */
[----:B01----:R-:W-:Y:S01]  /*7bb0*/  ENDCOLLECTIVE ;  /* 0x000000000000791b */ /* 0x003fe20003800000 */
.L_x_3092:
[----:B------:R-:W-:Y:S01]  /*7bc0*/  MOV R91, R121 ;  /* 0x00000079005b7202 */ /* 0x000fe20000000f00 */
[----:B------:R-:W-:-:S07]  /*7bd0*/  FADD.FTZ R120, R120, R241 ;  /* 0x000000f178787221 */ /* 0x000fce0000010000 */
[----:B------:R-:W-:Y:S05]  /*7be0*/  WARPSYNC.COLLECTIVE R88, `(.L_x_3093) ;  /* 0x0000000058087348 */ /* 0x000fea0003c00000 */
[----:B------:R0:W1:Y:S02]  /*7bf0*/  SHFL.BFLY P3, R241, R91, R90, R89 ;  /* 0x0c00005a5bf17389 */ /* 0x0000640000060059 */
[----:B01----:R-:W-:Y:S01]  /*7c00*/  ENDCOLLECTIVE ;  /* 0x000000000000791b */ /* 0x003fe20003800000 */
.L_x_3093:
[----:B------:R-:W-:Y:S01]  /*7c10*/  HFMA2.MMA R90, -RZ, RZ, 0, 2.384185791015625e-07 ;  /* 0x00000004ff5a7435 */ /* 0x000fe200000001ff */
[----:B------:R-:W-:Y:S01]  /*7c20*/  MOV R91, R120 ;  /* 0x00000078005b7202 */ /* 0x000fe20000000f00 */
[----:B------:R-:W-:-:S09]  /*7c30*/  FADD.FTZ R121, R121, R241 ;  /* 0x000000f179797221 */ /* 0x000fd20000010000 */
[----:B------:R-:W-:Y:S05]  /*7c40*/  WARPSYNC.COLLECTIVE R88, `(.L_x_3094) ;  /* 0x0000000058087348 */ /* 0x000fea0003c00000 */
[----:B------:R0:W1:Y:S02]  /*7c50*/  SHFL.BFLY P3, R241, R91, R90, R89 ;  /* 0x0c00005a5bf17389 */ /* 0x0000640000060059 */
[----:B01----:R-:W-:Y:S01]  /*7c60*/  ENDCOLLECTIVE ;  /* 0x000000000000791b */ /* 0x003fe20003800000 */
.L_x_3094:
[----:B------:R-:W-:Y:S01]  /*7c70*/  MOV R91, R121 ;  /* 0x00000079005b7202 */ /* 0x000fe20000000f00 */
[----:B------:R-:W-:-:S07]  /*7c80*/  FADD.FTZ R120, R120, R241 ;  /* 0x000000f178787221 */ /* 0x000fce0000010000 */
[----:B------:R-:W-:Y:S05]  /*7c90*/  WARPSYNC.COLLECTIVE R88, `(.L_x_3095) ;  /* 0x0000000058087348 */ /* 0x000fea0003c00000 */
[----:B------:R0:W1:Y:S02]  /*7ca0*/  SHFL.BFLY P3, R241, R91, R90, R89 ;  /* 0x0c00005a5bf17389 */ /* 0x0000640000060059 */
[----:B01----:R-:W-:Y:S01]  /*7cb0*/  ENDCOLLECTIVE ;  /* 0x000000000000791b */ /* 0x003fe20003800000 */
.L_x_3095:
[----:B------:R-:W-:Y:S01]  /*7cc0*/  HFMA2.MMA R90, -RZ, RZ, 0, 4.76837158203125e-07 ;  /* 0x00000008ff5a7435 */ /* 0x000fe200000001ff */
[----:B------:R-:W-:Y:S01]  /*7cd0*/  MOV R91, R120 ;  /* 0x00000078005b7202 */ /* 0x000fe20000000f00 */
[----:B------:R-:W-:-:S09]  /*7ce0*/  FADD.FTZ R121, R121, R241 ;  /* 0x000000f179797221 */ /* 0x000fd20000010000 */
[----:B------:R-:W-:Y:S05]  /*7cf0*/  WARPSYNC.COLLECTIVE R88, `(.L_x_3096) ;  /* 0x0000000058087348 */ /* 0x000fea0003c00000 */
[----:B------:R0:W1:Y:S02]  /*7d00*/  SHFL.BFLY P3, R241, R91, R90, R89 ;  /* 0x0c00005a5bf17389 */ /* 0x0000640000060059 */
[----:B01----:R-:W-:Y:S01]  /*7d10*/  ENDCOLLECTIVE ;  /* 0x000000000000791b */ /* 0x003fe20003800000 */
.L_x_3096:
[----:B------:R-:W-:Y:S01]  /*7d20*/  MOV R91, R121 ;  /* 0x00000079005b7202 */ /* 0x000fe20000000f00 */
[----:B------:R-:W-:-:S07]  /*7d30*/  FADD.FTZ R120, R120, R241 ;  /* 0x000000f178787221 */ /* 0x000fce0000010000 */
[----:B------:R-:W-:Y:S05]  /*7d40*/  WARPSYNC.COLLECTIVE R88, `(.L_x_3097) ;  /* 0x0000000058087348 */ /* 0x000fea0003c00000 */
[----:B------:R0:W1:Y:S02]  /*7d50*/  SHFL.BFLY P3, R241, R91, R90, R89 ;  /* 0x0c00005a5bf17389 */ /* 0x0000640000060059 */
[----:B01----:R-:W-:Y:S01]  /*7d60*/  ENDCOLLECTIVE ;  /* 0x000000000000791b */ /* 0x003fe20003800000 */
.L_x_3097:
[----:B------:R-:W-:Y:S01]  /*7d70*/  HFMA2.MMA R90, -RZ, RZ, 0, 9.5367431640625e-07 ;  /* 0x00000010ff5a7435 */ /* 0x000fe200000001ff */
[----:B------:R-:W-:Y:S01]  /*7d80*/  MOV R91, R120 ;  /* 0x00000078005b7202 */ /* 0x000fe20000000f00 */
[----:B------:R-:W-:-:S09]  /*7d90*/  FADD.FTZ R121, R121, R241 ;  /* 0x000000f179797221 */ /* 0x000fd20000010000 */
[----:B------:R-:W-:Y:S05]  /*7da0*/  WARPSYNC.COLLECTIVE R88, `(.L_x_3098) ;  /* 0x0000000058087348 */ /* 0x000fea0003c00000 */
[----:B------:R0:W1:Y:S02]  /*7db0*/  SHFL.BFLY P3, R241, R91, R90, R89 ;  /* 0x0c00005a5bf17389 */ /* 0x0000640000060059 */
[----:B01----:R-:W-:Y:S01]  /*7dc0*/  ENDCOLLECTIVE ;  /* 0x000000000000791b */ /* 0x003fe20003800000 */
.L_x_3098:
[----:B------:R-:W-:Y:S02]  /*7dd0*/  MOV R91, R121 ;  /* 0x00000079005b7202 */ /* 0x000fe40000000f00 */
[----:B------:R-:W-:-:S07]  /*7de0*/  MOV R217, R241 ;  /* 0x000000f100d97202 */ /* 0x000fce0000000f00 */
[----:B------:R-:W-:Y:S05]  /*7df0*/  WARPSYNC.COLLECTIVE R88, `(.L_x_3099) ;  /* 0x0000000058087348 */ /* 0x000fea0003c00000 */
[----:B------:R0:W1:Y:S02]  /*7e00*/  SHFL.BFLY P3, R241, R91, R90, R89 ;  /* 0x0c00005a5bf17389 */ /* 0x0000640000060059 */
[----:B01----:R-:W-:Y:S01]  /*7e10*/  ENDCOLLECTIVE ;  /* 0x000000000000791b */ /* 0x003fe20003800000 */
.L_x_3099:
[----:B------:R-:W-:Y:S05]  /*7e20*/  BRA `(.L_x_3100) ;  /* 0xffffffb000287947 */ /* 0x000fea000383ffff */
.L_x_3101:
        /* <DEDUP_REMOVED lines=13> */
.L_x_16897:


//--------------------- .text._ZN10layer_norm22ln_bwd_finalize_kernelINS_22Kernel_traits_finalizeILj1280E6__halfS2_S2_S2_fjLb1ELj1024ELj4ENS_18Kernel_traits_baseILj1280ES2_S2_S2_S2_fjLj1024EEEEELb1ELb0EEEvNS_9BwdParamsE --------------------------
	.section	.text._ZN10layer_norm22ln_bwd_finalize_kernelINS_22Kernel_traits_finalizeILj1280E6__halfS2_S2_S2_fjLb1ELj1024ELj4ENS_18Kernel_traits_baseILj1280ES2_S2_S2_S2_fjLj1024EEEEELb1ELb0EEEvNS_9BwdParamsE,"ax",@progbits
	.align	128
        .global         _ZN10layer_norm22ln_bwd_finalize_kernelINS_22Kernel_traits_finalizeILj1280E6__halfS2_S2_S2_fjLb1ELj1024ELj4ENS_18Kernel_traits_baseILj1280ES2_S2_S2_S2_fjLj1024EEEEELb1ELb0EEEvNS_9BwdParamsE
        .type           _ZN10layer_norm22ln_bwd_finalize_kernelINS_22Kernel_traits_finalizeILj1280E6__halfS2_S2_S2_fjLb1ELj1024ELj4ENS_18Kernel_traits_baseILj1280ES2_S2_S2_S2_fjLj1024EEEEELb1ELb0EEEvNS_9BwdParamsE,@function
        .size           _ZN10layer_norm22ln_bwd_finalize_kernelINS_22Kernel_traits_finalizeILj1280E6__halfS2_S2_S2_fjLb1ELj1024ELj4ENS_18Kernel_traits_baseILj1280ES2_S2_S2_S2_fjLj1024EEEEELb1ELb0EEEvNS_9BwdParamsE,(.L_x_16898 - _ZN10layer_norm22ln_bwd_finalize_kernelINS_22Kernel_traits_finalizeILj1280E6__halfS2_S2_S2_fjLb1ELj1024ELj4ENS_18Kernel_traits_baseILj1280ES2_S2_S2_S2_fjLj1024EEEEELb1ELb0EEEvNS_9BwdParamsE)
        .other          _ZN10layer_norm22ln_bwd_finalize_kernelINS_22Kernel_traits_finalizeILj1280E6__halfS2_S2_S2_fjLb1ELj1024ELj4ENS_18Kernel_traits_baseILj1280ES2_S2_S2_S2_fjLj1024EEEEELb1ELb0EEEvNS_9BwdParamsE,@"STO_CUDA_ENTRY STV_DEFAULT"
_ZN10layer_norm22ln_bwd_finalize_kernelINS_22Kernel_traits_finalizeILj1280E6__halfS2_S2_S2_fjLb1ELj1024ELj4ENS_18Kernel_traits_baseILj1280ES2_S2_S2_S2_fjLj1024EEEEELb1ELb0EEEvNS_9BwdParamsE:
.text._ZN10layer_norm22ln_bwd_finalize_kernelINS_22Kernel_traits_finalizeILj1280E6__halfS2_S2_S2_fjLb1ELj1024ELj4ENS_18Kernel_traits_baseILj1280ES2_S2_S2_S2_fjLj1024EEEEELb1ELb0EEEvNS_9BwdParamsE:
        /* <DEDUP_REMOVED lines=24> */
.L_x_3114:
        /* <DEDUP_REMOVED lines=36> */
.L_x_3106:
        /* <DEDUP_REMOVED lines=49> */
.L_x_3105:
[----:B------:R-:W-:Y:S05]  /*06d0*/  BSYNC B1 ;  /* 0x0000000000017941 */ /* 0x000fea0003800000 */
.L_x_3104:
        /* <DEDUP_REMOVED lines=31> */
.L_x_3108:
[----:B------:R-:W-:Y:S05]  /*08d0*/  BSYNC B1 ;  /* 0x0000000000017941 */ /* 0x000fea0003800000 */
.L_x_3107:
        /* <DEDUP_REMOVED lines=16> */
.L_x_3109:
[----:B------:R-:W-:Y:S05]  /*09e0*/  BSYNC B1 ;  /* 0x0000000000017941 */ /* 0x000fea0003800000 */
.L_x_3103:
[----:B------:R-:W-:Y:S05]  /*09f0*/  BSYNC B0 ;  /* 0x0000000000007941 */ /* 0x000fea0003800000 */
.L_x_3102:
        /* <DEDUP_REMOVED lines=40> */
.L_x_3130:
        /* <DEDUP_REMOVED lines=8> */
.L_x_3110:
        /* <DEDUP_REMOVED lines=17> */
[----:B0-----:R-:W-:Y:S02]  /*0e10*/  F2FP.F16.F32.PACK_AB R21, R21, R20 ;  /* 0x000000141515723e */ /* 0x001fe400000000ff */
[----:B----4-:R-:W-:-:S03]  /*0e20*/  F2FP.F16.F32.PACK_AB R13, R13, R12 ;  /* 0x0000000c0d0d723e */ /* 0x010fc600000000ff */
[----:B------:R3:W-:Y:S01]  /*0e30*/  STG.E desc[UR6][R14.64], R21 ;  /* 0x000000150e007986 */ /* 0x0007e2000c101906 */
[----:B-----5:R-:W-:-:S03]  /*0e40*/  F2FP.F16.F32.PACK_AB R17, R17, R16 ;  /* 0x000000101111723e */ /* 0x020fc600000000ff */
[----:B------:R3:W-:Y:S04]  /*0e50*/  STG.E desc[UR6][R10.64], R13 ;  /* 0x0000000d0a007986 */ /* 0x0007e8000c101906 */
[----:B------:R3:W-:Y:S02]  /*0e60*/  STG.E desc[UR6][R8.64], R17 ;  /* 0x0000001108007986 */ /* 0x0007e4000c101906 */
.L_x_3113:
[----:B------:R-:W-:Y:S05]  /*0e70*/  BSYNC B0 ;  /* 0x0000000000007941 */ /* 0x000fea0003800000 */
.L_x_3112:
[C---:B------:R-:W-:Y:S01]  /*0e80*/  ISETP.GT.U32.AND P1, PT, R4.reuse, -0x501, PT ;  /* 0xfffffaff0400780c */ /* 0x040fe20003f24070 */
[----:B------:R-:W-:Y:S01]  /*0e90*/  VIADD R4, R4, 0x500 ;  /* 0x0000050004047836 */ /* 0x000fe20000000000 */
[----:B------:R-:W-:-:S11]  /*0ea0*/  IADD3 R5, R5, 0x280, RZ ;  /* 0x0000028005057810 */ /* 0x000fd60007ffe0ff */
[----:B------:R-:W-:Y:S05]  /*0eb0*/  @P1 BRA `(.L_x_3114) ;  /* 0xfffffff000b01947 */ /* 0x000fea000383ffff */
[----:B------:R-:W-:Y:S05]  /*0ec0*/  EXIT ;  /* 0x000000000000794d */ /* 0x000fea0003800000 */
.L_x_3111:
[----:B0-----:R-:W-:Y:S01]  /*0ed0*/  HFMA2.MMA R24, -RZ, RZ, 0, 5.9604644775390625e-08 ;  /* 0x00000001ff187435 */ /* 0x001fe200000001ff */
[----:B----4-:R-:W-:Y:S02]  /*0ee0*/  MOV R23, R10 ;  /* 0x0000000a00177202 */ /* 0x010fe40000000f00 */
[----:B------:R-:W-:Y:S02]  /*0ef0*/  MOV R25, 0x1f ;  /* 0x0000001f00197802 */ /* 0x000fe40000000f00 */
[----:B------:R-:W-:-:S07]  /*0f00*/  MOV R20, 0xffffffff ;  /* 0xffffffff00147802 */ /* 0x000fce0000000f00 */
[----:B-123--:R-:W-:Y:S05]  /*0f10*/  WARPSYNC.COLLECTIVE R20, `(.L_x_3115) ;  /* 0x0000000014087348 */ /* 0x00efea0003c00000 */
[----:B------:R0:W4:Y:S02]  /*0f20*/  SHFL.BFLY P2, R22, R23, R24, R25 ;  /* 0x0c00001817167389 */ /* 0x0001240000040019 */
[----:B01234-:R-:W-:Y:S01]  /*0f30*/  ENDCOLLECTIVE ;  /* 0x000000000000791b */ /* 0x01ffe20003800000 */
.L_x_3115:
[----:B------:R-:W-:Y:S01]  /*0f40*/  HFMA2.MMA R24, -RZ, RZ, 0, 1.1920928955078125e-07 ;  /* 0x00000002ff187435 */ /* 0x000fe200000001ff */
[----:B------:R-:W-:-:S05]  /*0f50*/  MOV R11, R22 ;  /* 0x00000016000b7202 */ /* 0x000fca0000000f00 */
[----:B------:R-:W-:-:S04]  /*0f60*/  FADD.FTZ R11, R10, R11 ;  /* 0x0000000b0a0b7221 */ /* 0x000fc80000010000 */
[----:B------:R-:W-:-:S07]  /*0f70*/  IMAD.MOV.U32 R23, RZ, RZ, R11 ;  /* 0x000000ffff177224 */ /* 0x000fce00078e000b */
[----:B------:R-:W-:Y:S05]  /*0f80*/  WARPSYNC.COLLECTIVE R20, `(.L_x_3116) ;  /* 0x0000000014087348 */ /* 0x000fea0003c00000 */
[----:B------:R0:W1:Y:S02]  /*0f90*/  SHFL.BFLY P2, R22, R23, R24, R25 ;  /* 0x0c00001817167389 */ /* 0x0000640000040019 */
[----:B01----:R-:W-:Y:S01]  /*0fa0*/  ENDCOLLECTIVE ;  /* 0x000000000000791b */ /* 0x003fe20003800000 */
.L_x_3116:
[----:B------:R-:W-:Y:S01]  /*0fb0*/  HFMA2.MMA R24, -RZ, RZ, 0, 2.384185791015625e-07 ;  /* 0x00000004ff187435 */ /* 0x000fe200000001ff */
[----:B------:R-:W-:-:S05]  /*0fc0*/  MOV R14, R22 ;  /* 0x00000016000e7202 */ /* 0x000fca0000000f00 */
[----:B------:R-:W-:-:S05]  /*0fd0*/  FADD.FTZ R14, R11, R14 ;  /* 0x0000000e0b0e7221 */ /* 0x000fca0000010000 */
[----:B------:R-:W-:-:S07]  /*0fe0*/  MOV R23, R14 ;  /* 0x0000000e00177202 */ /* 0x000fce0000000f00 */
[----:B------:R-:W-:Y:S05]  /*0ff0*/  WARPSYNC.COLLECTIVE R20, `(.L_x_3117) ;  /* 0x0000000014087348 */ /* 0x000fea0003c00000 */
[----:B------:R0:W1:Y:S02]  /*1000*/  SHFL.BFLY P2, R22, R23, R24, R25 ;  /* 0x0c00001817167389 */ /* 0x0000640000040019 */
[----:B01----:R-:W-:Y:S01]  /*1010*/  ENDCOLLECTIVE ;  /* 0x000000000000791b */ /* 0x003fe20003800000 */
.L_x_3117:
[----:B------:R-:W-:Y:S01]  /*1020*/  IMAD.MOV.U32 R24, RZ, RZ, 0x8 ;  /* 0x00000008ff187424 */ /* 0x000fe200078e00ff */
[----:B------:R-:W-:-:S05]  /*1030*/  MOV R13, R22 ;  /* 0x00000016000d7202 */ /* 0x000fca0000000f00 */
[----:B------:R-:W-:-:S05]  /*1040*/  FADD.FTZ R13, R14, R13 ;  /* 0x0000000d0e0d7221 */ /* 0x000fca0000010000 */
[----:B------:R-:W-:-:S07]  /*1050*/  MOV R23, R13 ;  /* 0x0000000d00177202 */ /* 0x000fce0000000f00 */
[----:B------:R-:W-:Y:S05]  /*1060*/  WARPSYNC.COLLECTIVE R20, `(.L_x_3118) ;  /* 0x0000000014087348 */ /* 0x000fea0003c00000 */
[----:B------:R0:W1:Y:S02]  /*1070*/  SHFL.BFLY P2, R22, R23, R24, R25 ;  /* 0x0c00001817167389 */ /* 0x0000640000040019 */
[----:B01----:R-:W-:Y:S01]  /*1080*/  ENDCOLLECTIVE ;  /* 0x000000000000791b */ /* 0x003fe20003800000 */
.L_x_3118:
[----:B------:R-:W-:Y:S01]  /*1090*/  HFMA2.MMA R24, -RZ, RZ, 0, 9.5367431640625e-07 ;  /* 0x00000010ff187435 */ /* 0x000fe200000001ff */
[----:B------:R-:W-:-:S05]  /*10a0*/  MOV R10, R22 ;  /* 0x00000016000a7202 */ /* 0x000fca0000000f00 */
[----:B------:R-:W-:-:S05]  /*10b0*/  FADD.FTZ R11, R13, R10 ;  /* 0x0000000a0d0b7221 */ /* 0x000fca0000010000 */
[----:B------:R-:W-:-:S07]  /*10c0*/  MOV R23, R11 ;  /* 0x0000000b00177202 */ /* 0x000fce0000000f00 */
[----:B------:R-:W-:Y:S05]  /*10d0*/  WARPSYNC.COLLECTIVE R20, `(.L_x_3119) ;  /* 0x0000000014087348 */ /* 0x000fea0003c00000 */
[----:B------:R0:W1:Y:S02]  /*10e0*/  SHFL.BFLY P2, R22, R23, R24, R25 ;  /* 0x0c00001817167389 */ /* 0x0000640000040019 */
[----:B01----:R-:W-:Y:S01]  /*10f0*/  ENDCOLLECTIVE ;  /* 0x000000000000791b */ /* 0x003fe20003800000 */
.L_x_3119:
[----:B------:R-:W-:Y:S01]  /*1100*/  HFMA2.MMA R24, -RZ, RZ, 0, 5.9604644775390625e-08 ;  /* 0x00000001ff187435 */ /* 0x000fe200000001ff */
[----:B------:R-:W-:Y:S02]  /*1110*/  MOV R23, R12 ;  /* 0x0000000c00177202 */ /* 0x000fe40000000f00 */
[----:B------:R-:W-:-:S08]  /*1120*/  MOV R10, R22 ;  /* 0x00000016000a7202 */ /* 0x000fd00000000f00 */
[----:B------:R-:W-:Y:S05]  /*1130*/  WARPSYNC.COLLECTIVE R20, `(.L_x_3120) ;  /* 0x0000000014087348 */ /* 0x000fea0003c00000 */
[----:B------:R0:W1:Y:S02]  /*1140*/  SHFL.BFLY P2, R22, R23, R24, R25 ;  /* 0x0c00001817167389 */ /* 0x0000640000040019 */
[----:B01----:R-:W-:Y:S01]  /*1150*/  ENDCOLLECTIVE ;  /* 0x000000000000791b */ /* 0x003fe20003800000 */
.L_x_3120:
[----:B------:R-:W-:Y:S01]  /*1160*/  HFMA2.MMA R24, -RZ, RZ, 0, 1.1920928955078125e-07 ;  /* 0x00000002ff187435 */ /* 0x000fe200000001ff */
[----:B------:R-:W-:-:S04]  /*1170*/  IMAD.MOV.U32 R13, RZ, RZ, R22 ;  /* 0x000000ffff0d7224 */ /* 0x000fc800078e0016 */
[----:B------:R-:W-:-:S05]  /*1180*/  FADD.FTZ R15, R12, R13 ;  /* 0x0000000d0c0f7221 */ /* 0x000fca0000010000 */
[----:B------:R-:W-:-:S07]  /*1190*/  MOV R23, R15 ;  /* 0x0000000f00177202 */ /* 0x000fce0000000f00 */
[----:B------:R-:W-:Y:S05]  /*11a0*/  WARPSYNC.COLLECTIVE R20, `(.L_x_3121) ;  /* 0x0000000014087348 */ /* 0x000fea0003c00000 */
[----:B------:R0:W1:Y:S02]  /*11b0*/  SHFL.BFLY P2, R22, R23, R24, R25 ;  /* 0x0c00001817167389 */ /* 0x0000640000040019 */
[----:B01----:R-:W-:Y:S01]  /*11c0*/  ENDCOLLECTIVE ;  /* 0x000000000000791b */ /* 0x003fe20003800000 */
.L_x_3121:
[----:B------:R-:W-:Y:S01]  /*11d0*/  HFMA2.MMA R24, -RZ, RZ, 0, 2.384185791015625e-07 ;  /* 0x00000004ff187435 */ /* 0x000fe200000001ff */
[----:B------:R-:W-:-:S05]  /*11e0*/  MOV R16, R22 ;  /* 0x0000001600107202 */ /* 0x000fca0000000f00 */
[----:B------:R-:W-:-:S05]  /*11f0*/  FADD.FTZ R16, R15, R16 ;  /* 0x000000100f107221 */ /* 0x000fca0000010000 */
[----:B------:R-:W-:-:S07]  /*1200*/  MOV R23, R16 ;  /* 0x0000001000177202 */ /* 0x000fce0000000f00 */
[----:B------:R-:W-:Y:S05]  /*1210*/  WARPSYNC.COLLECTIVE R20, `(.L_x_3122) ;  /* 0x0000000014087348 */ /* 0x000fea0003c00000 */
[----:B------:R0:W1:Y:S02]  /*1220*/  SHFL.BFLY P2, R22, R23, R24, R25 ;  /* 0x0c00001817167389 */ /* 0x0000640000040019 */
[----:B01----:R-:W-:Y:S01]  /*1230*/  ENDCOLLECTIVE ;  /* 0x000000000000791b */ /* 0x003fe20003800000 */
.L_x_3122:
[----:B------:R-:W-:Y:S01]  /*1240*/  HFMA2.MMA R24, -RZ, RZ, 0, 4.76837158203125e-07 ;  /* 0x00000008ff187435 */ /* 0x000fe200000001ff */
[----:B------:R-:W-:-:S05]  /*1250*/  MOV R17, R22 ;  /* 0x0000001600117202 */ /* 0x000fca0000000f00 */
[----:B------:R-:W-:-:S04]  /*1260*/  FADD.FTZ R17, R16, R17 ;  /* 0x0000001110117221 */ /* 0x000fc80000010000 */
[----:B------:R-:W-:-:S07]  /*1270*/  IMAD.MOV.U32 R23, RZ, RZ, R17 ;  /* 0x000000ffff177224 */ /* 0x000fce00078e0011 */
[----:B------:R-:W-:Y:S05]  /*1280*/  WARPSYNC.COLLECTIVE R20, `(.L_x_3123) ;  /* 0x0000000014087348 */ /* 0x000fea0003c00000 */
[----:B------:R0:W1:Y:S02]  /*1290*/  SHFL.BFLY P2, R22, R23, R24, R25 ;  /* 0x0c00001817167389 */ /* 0x0000640000040019 */
[----:B01----:R-:W-:Y:S01]  /*12a0*/  ENDCOLLECTIVE ;  /* 0x000000000000791b */ /* 0x003fe20003800000 */
.L_x_3123:
[----:B------:R-:W-:Y:S01]  /*12b0*/  HFMA2.MMA R24, -RZ, RZ, 0, 9.5367431640625e-07 ;  /* 0x00000010ff187435 */ /* 0x000fe200000001ff */
[----:B------:R-:W-:-:S05]  /*12c0*/  MOV R12, R22 ;  /* 0x00000016000c7202 */ /* 0x000fca0000000f00 */
[----:B------:R-:W-:-:S05]  /*12d0*/  FADD.FTZ R12, R17, R12 ;  /* 0x0000000c110c7221 */ /* 0x000fca0000010000 */
[----:B------:R-:W-:-:S07]  /*12e0*/  MOV R23, R12 ;  /* 0x0000000c00177202 */ /* 0x000fce0000000f00 */
[----:B------:R-:W-:Y:S05]  /*12f0*/  WARPSYNC.COLLECTIVE R20, `(.L_x_3124) ;  /* 0x0000000014087348 */ /* 0x000fea0003c00000 */
[----:B------:R0:W1:Y:S02]  /*1300*/  SHFL.BFLY P2, R22, R23, R24, R25 ;  /* 0x0c00001817167389 */ /* 0x0000640000040019 */
[----:B01----:R-:W-:Y:S01]  /*1310*/  ENDCOLLECTIVE ;  /* 0x000000000000791b */ /* 0x003fe20003800000 */
.L_x_3124:
[----:B------:R-:W-:Y:S01]  /*1320*/  MOV R23, R8 ;  /* 0x0000000800177202 */ /* 0x000fe20000000f00 */
[----:B------:R-:W-:Y:S01]  /*1330*/  IMAD.MOV.U32 R24, RZ, RZ, 0x1 ;  /* 0x00000001ff187424 */ /* 0x000fe200078e00ff */
[----:B------:R-:W-:-:S07]  /*1340*/  MOV R15, R22 ;  /* 0x00000016000f7202 */ /* 0x000fce0000000f00 */
[----:B------:R-:W-:Y:S05]  /*1350*/  WARPSYNC.COLLECTIVE R20, `(.L_x_3125) ;  /* 0x0000000014087348 */ /* 0x000fea0003c00000 */
[----:B------:R0:W1:Y:S02]  /*1360*/  SHFL.BFLY P2, R22, R23, R24, R25 ;  /* 0x0c00001817167389 */ /* 0x0000640000040019 */
[----:B01----:R-:W-:Y:S01]  /*1370*/  ENDCOLLECTIVE ;  /* 0x000000000000791b */ /* 0x003fe20003800000 */
.L_x_3125:
[----:B------:R-:W-:Y:S01]  /*1380*/  HFMA2.MMA R24, -RZ, RZ, 0, 1.1920928955078125e-07 ;  /* 0x00000002ff187435 */ /* 0x000fe200000001ff */
[----:B------:R-:W-:-:S05]  /*1390*/  MOV R17, R22 ;  /* 0x0000001600117202 */ /* 0x000fca0000000f00 */
[----:B------:R-:W-:-:S05]  /*13a0*/  FADD.FTZ R18, R8, R17 ;  /* 0x0000001108127221 */ /* 0x000fca0000010000 */
[----:B------:R-:W-:-:S07]  /*13b0*/  MOV R23, R18 ;  /* 0x0000001200177202 */ /* 0x000fce0000000f00 */
[----:B------:R-:W-:Y:S05]  /*13c0*/  WARPSYNC.COLLECTIVE R20, `(.L_x_3126) ;  /* 0x0000000014087348 */ /* 0x000fea0003c00000 */
[----:B------:R0:W1:Y:S02]  /*13d0*/  SHFL.BFLY P2, R22, R23, R24, R25 ;  /* 0x0c00001817167389 */ /* 0x0000640000040019 */
[----:B01----:R-:W-:Y:S01]  /*13e0*/  ENDCOLLECTIVE ;  /* 0x000000000000791b */ /* 0x003fe20003800000 */
.L_x_3126:
[----:B------:R-:W-:Y:S01]  /*13f0*/  HFMA2.MMA R24, -RZ, RZ, 0, 2.384185791015625e-07 ;  /* 0x00000004ff187435 */ /* 0x000fe200000001ff */
[----:B------:R-:W-:-:S05]  /*1400*/  MOV R13, R22 ;  /* 0x00000016000d7202 */ /* 0x000fca0000000f00 */
[----:B------:R-:W-:-:S05]  /*1410*/  FADD.FTZ R19, R18, R13 ;  /* 0x0000000d12137221 */ /* 0x000fca0000010000 */
[----:B------:R-:W-:-:S07]  /*1420*/  MOV R23, R19 ;  /* 0x0000001300177202 */ /* 0x000fce0000000f00 */
[----:B------:R-:W-:Y:S05]  /*1430*/  WARPSYNC.COLLECTIVE R20, `(.L_x_3127) ;  /* 0x0000000014087348 */ /* 0x000fea0003c00000 */
[----:B------:R0:W1:Y:S02]  /*1440*/  SHFL.BFLY P2, R22, R23, R24, R25 ;  /* 0x0c00001817167389 */ /* 0x0000640000040019 */
[----:B01----:R-:W-:Y:S01]  /*1450*/  ENDCOLLECTIVE ;  /* 0x000000000000791b */ /* 0x003fe20003800000 */
.L_x_3127:
[----:B------:R-:W-:Y:S01]  /*1460*/  HFMA2.MMA R24, -RZ, RZ, 0, 4.76837158203125e-07 ;  /* 0x00000008ff187435 */ /* 0x000fe200000001ff */
[----:B------:R-:W-:-:S04]  /*1470*/  IMAD.MOV.U32 R8, RZ, RZ, R22 ;  /* 0x000000ffff087224 */ /* 0x000fc800078e0016 */
[----:B------:R-:W-:-:S05]  /*1480*/  FADD.FTZ R8, R19, R8 ;  /* 0x0000000813087221 */ /* 0x000fca0000010000 */
[----:B------:R-:W-:-:S07]  /*1490*/  MOV R23, R8 ;  /* 0x0000000800177202 */ /* 0x000fce0000000f00 */
[----:B------:R-:W-:Y:S05]  /*14a0*/  WARPSYNC.COLLECTIVE R20, `(.L_x_3128) ;  /* 0x0000000014087348 */ /* 0x000fea0003c00000 */
[----:B------:R0:W1:Y:S02]  /*14b0*/  SHFL.BFLY P2, R22, R23, R24, R25 ;  /* 0x0c00001817167389 */ /* 0x0000640000040019 */
[----:B01----:R-:W-:Y:S01]  /*14c0*/  ENDCOLLECTIVE ;  /* 0x000000000000791b */ /* 0x003fe20003800000 */
.L_x_3128:
[----:B------:R-:W-:Y:S01]  /*14d0*/  HFMA2.MMA R24, -RZ, RZ, 0, 9.5367431640625e-07 ;  /* 0x00000010ff187435 */ /* 0x000fe200000001ff */
[----:B------:R-:W-:-:S05]  /*14e0*/  MOV R21, R22 ;  /* 0x0000001600157202 */ /* 0x000fca0000000f00 */
[----:B------:R-:W-:-:S05]  /*14f0*/  FADD.FTZ R21, R8, R21 ;  /* 0x0000001508157221 */ /* 0x000fca0000010000 */
[----:B------:R-:W-:-:S07]  /*1500*/  MOV R23, R21 ;  /* 0x0000001500177202 */ /* 0x000fce0000000f00 */
[----:B------:R-:W-:Y:S05]  /*1510*/  WARPSYNC.COLLECTIVE R20, `(.L_x_3129) ;  /* 0x0000000014087348 */ /* 0x000fea0003c00000 */
[----:B------:R0:W1:Y:S02]  /*1520*/  SHFL.BFLY P2, R22, R23, R24, R25 ;  /* 0x0c00001817167389 */ /* 0x0000640000040019 */
[----:B01----:R-:W-:Y:S01]  /*1530*/  ENDCOLLECTIVE ;  /* 0x000000000000791b */ /* 0x003fe20003800000 */
.L_x_3129:
[----:B------:R-:W-:Y:S01]  /*1540*/  MOV R14, R22 ;  /* 0x00000016000e7202 */ /* 0x000fe20000000f00 */
[----:B------:R-:W-:Y:S06]  /*1550*/  BRA `(.L_x_3130) ;  /* 0xfffffff400c87947 */ /* 0x000fec000383ffff */
.L_x_3131:
        /* <DEDUP_REMOVED lines=10> */
.L_x_16898:


//--------------------- .text._ZN10layer_norm13ln_bwd_kernelINS_13Kernel_traitsI6__halfS2_S2_S2_fjLj1280ELj1ELj4ELj1ELj16ENS_18Kernel_traits_baseILj1280ES2_S2_S2_S2_fjLj128EEEEELb1ELb1ELb1ELb0EEEvNS_9BwdParamsE --------------------------
	.section	.text._ZN10layer_norm13ln_bwd_kernelINS_13Kernel_traitsI6__halfS2_S2_S2_fjLj1280ELj1ELj4ELj1ELj16ENS_18Kernel_traits_baseILj1280ES2_S2_S2_S2_fjLj128EEEEELb1ELb1ELb1ELb0EEEvNS_9BwdParamsE,"ax",@progbits
	.align	128
        .global         _ZN10layer_norm13ln_bwd_kernelINS_13Kernel_traitsI6__halfS2_S2_S2_fjLj1280ELj1ELj4ELj1ELj16ENS_18Kernel_traits_baseILj1280ES2_S2_S2_S2_fjLj128EEEEELb1ELb1ELb1ELb0EEEvNS_9BwdParamsE
        .type           _ZN10layer_norm13ln_bwd_kernelINS_13Kernel_traitsI6__halfS2_S2_S2_fjLj1280ELj1ELj4ELj1ELj16ENS_18Kernel_traits_baseILj1280ES2_S2_S2_S2_fjLj128EEEEELb1ELb1ELb1ELb0EEEvNS_9BwdParamsE,@function
        .size           _ZN10layer_norm13ln_bwd_kernelINS_13Kernel_traitsI6__halfS2_S2_S2_fjLj1280ELj1ELj4ELj1ELj16ENS_18Kernel_traits_baseILj1280ES2_S2_S2_S2_fjLj128EEEEELb1ELb1ELb1ELb0EEEvNS_9BwdParamsE,(.L_x_16899 - _ZN10layer_norm13ln_bwd_kernelINS_13Kernel_traitsI6__halfS2_S2_S2_fjLj1280ELj1ELj4ELj1ELj16ENS_18Kernel_traits_baseILj1280ES2_S2_S2_S2_fjLj128EEEEELb1ELb1ELb1ELb0EEEvNS_9BwdParamsE)
        .other          _ZN10layer_norm13ln_bwd_kernelINS_13Kernel_traitsI6__halfS2_S2_S2_fjLj1280ELj1ELj4ELj1ELj16ENS_18Kernel_traits_baseILj1280ES2_S2_S2_S2_fjLj128EEEEELb1ELb1ELb1ELb0EEEvNS_9BwdParamsE,@"STO_CUDA_ENTRY STV_DEFAULT"
_ZN10layer_norm13ln_bwd_kernelINS_13Kernel_traitsI6__halfS2_S2_S2_fjLj1280ELj1ELj4ELj1ELj16ENS_18Kernel_traits_baseILj1280ES2_S2_S2_S2_fjLj128EEEEELb1ELb1ELb1ELb0EEEvNS_9BwdParamsE:
.text._ZN10layer_norm13ln_bwd_kernelINS_13Kernel_traitsI6__halfS2_S2_S2_fjLj1280ELj1ELj4ELj1ELj16ENS_18Kernel_traits_baseILj1280ES2_S2_S2_S2_fjLj128EEEEELb1ELb1ELb1ELb0EEEvNS_9BwdParamsE:
        /* <DEDUP_REMOVED lines=30> */
[----:B0-----:R-:W0:Y:S08]  /*01e0*/  @P3 LDC.64 R28, c[0x0][0x260] ;  /* 0x00009800ff1c3b82 */ /* 0x001e300000000a00 */
[----:B--2---:R-:W2:Y:S01]  /*01f0*/  @P3 LDC.64 R30, c[0x0][0x278] ;  /* 0x00009e00ff1e3b82 */ /* 0x004ea20000000a00 */
[----:B-1----:R-:W-:-:S05]  /*0200*/  @P4 IMAD.WIDE.U32 R24, R49, 0x10, R24 ;  /* 0x0000001031184825 */ /* 0x002fca00078e0018 */
[----:B------:R1:W5:Y:S02]  /*0210*/  @P4 LDG.E.128 R152, desc[UR4][R24.64] ;  /* 0x0000000418984981 */ /* 0x000364000c1e1d00 */
[----:B------:R-:W4:Y:S01]  /*0220*/  @P0 LDC.64 R36, c[0x0][0x260] ;  /* 0x00009800ff240b82 */ /* 0x000f220000000a00 */
[C---:B---3--:R-:W-:Y:S01]  /*0230*/  @P4 IMAD.WIDE.U32 R26, R49.reuse, 0x10, R26 ;  /* 0x00000010311a4825 */ /* 0x048fe200078e001a */
[----:B------:R-:W-:-:S06]  /*0240*/  @P4 LOP3.LUT R49, R49, 0x20, RZ, 0xfc, !PT ;  /* 0x0000002031314812 */ /* 0x000fcc00078efcff */
[----:B------:R-:W3:Y:S01]  /*0250*/  @P0 LDC.64 R38, c[0x0][0x278] ;  /* 0x00009e00ff260b82 */ /* 0x000ee20000000a00 */
[----:B-1----:R-:W1:Y:S01]  /*0260*/  S2R R25, SR_CTAID.X ;  /* 0x0000000000197919 */ /* 0x002e620000002500 */
[----:B0-----:R-:W-:-:S06]  /*0270*/  @P3 IMAD.WIDE.U32 R32, R49, 0x10, R28 ;  /* 0x0000001031203825 */ /* 0x001fcc00078e001c */
[----:B------:R-:W0:Y:S01]  /*0280*/  @P1 LDC.64 R40, c[0x0][0x260] ;  /* 0x00009800ff281b82 */ /* 0x000e220000000a00 */
[C---:B--2---:R-:W-:Y:S01]  /*0290*/  @P3 IMAD.WIDE.U32 R34, R49.reuse, 0x10, R30 ;  /* 0x0000001031223825 */ /* 0x044fe200078e001e */
[----:B------:R-:W-:Y:S01]  /*02a0*/  @P3 IADD3 R49, R49, 0x20, RZ ;  /* 0x0000002031313810 */ /* 0x000fe20007ffe0ff */
[----:B------:R-:W-:Y:S05]  /*02b0*/  BSSY B0, `(.L_x_3132) ;  /* 0x000092c000007945 */ /* 0x000fea0003800000 */
[----:B------:R-:W2:Y:S01]  /*02c0*/  @P1 LDC.64 R42, c[0x0][0x278] ;  /* 0x00009e00ff2a1b82 */ /* 0x000ea20000000a00 */
[----:B----4-:R-:W-:-:S07]  /*02d0*/  @P0 IMAD.WIDE.U32 R36, R49, 0x10, R36 ;  /* 0x0000001031240825 */ /* 0x010fce00078e0024 */
[----:B------:R-:W4:Y:S01]  /*02e0*/  @P2 LDC.64 R44, c[0x0][0x260] ;  /* 0x00009800ff2c2b82 */ /* 0x000f220000000a00 */
        /* <DEDUP_REMOVED lines=11> */
[C---:B--2---:R-:W-:Y:S01]  /*03a0*/  @P1 IMAD.WIDE.U32 R42, R49.reuse, 0x10, R42 ;  /* 0x00000010312a1825 */ /* 0x044fe200078e002a */
[----:B------:R-:W-:Y:S02]  /*03b0*/  @P1 IADD3 R49, R49, 0x20, RZ ;  /* 0x0000002031311810 */ /* 0x000fe40007ffe0ff */
[----:B-1----:R-:W-:Y:S01]  /*03c0*/  LEA R0, R25, R0, 0x2 ;  /* 0x0000000019007211 */ /* 0x002fe200078e10ff */
[----:B------:R-:W5:Y:S02]  /*03d0*/  @P0 LDG.E.128 R144, desc[UR4][R36.64] ;  /* 0x0000000424900981 */ /* 0x000f64000c1e1d00 */
[----:B----4-:R-:W-:-:S02]  /*03e0*/  @P2 IMAD.WIDE.U32 R28, R49, 0x10, R44 ;  /* 0x00000010311c2825 */ /* 0x010fc400078e002c */
[----:B------:R-:W5:Y:S04]  /*03f0*/  @P0 LDG.E.128 R12, desc[UR4][R38.64] ;  /* 0x00000004260c0981 */ /* 0x000f68000c1e1d00 */
[----:B------:R0:W5:Y:S01]  /*0400*/  @P2 LDG.E.128 R56, desc[UR4][R28.64] ;  /* 0x000000041c382981 */ /* 0x000162000c1e1d00 */
[----:B---3--:R-:W-:-:S03]  /*0410*/  @P2 IMAD.WIDE.U32 R30, R49, 0x10, R46 ;  /* 0x00000010311e2825 */ /* 0x008fc600078e002e */
[----:B------:R-:W5:Y:S04]  /*0420*/  @P1 LDG.E.128 R64, desc[UR4][R40.64] ;  /* 0x0000000428401981 */ /* 0x000f68000c1e1d00 */
[----:B------:R1:W5:Y:S01]  /*0430*/  @P2 LDG.E.128 R4, desc[UR4][R30.64] ;  /* 0x000000041e042981 */ /* 0x000362000c1e1d00 */
[----:B------:R-:W-:Y:S01]  /*0440*/  ISETP.GE.AND P2, PT, R0, UR6, PT ;  /* 0x0000000600007c0c */ /* 0x000fe2000bf46270 */
[----:B------:R-:W-:Y:S01]  /*0450*/  ULDC.64 UR6, c[0x0][0x2c8] ;  /* 0x0000b20000067ab9 */ /* 0x000fe20000000a00 */
[----:B------:R-:W-:Y:S01]  /*0460*/  CS2R R24, SRZ ;  /* 0x0000000000187805 */ /* 0x000fe2000001ff00 */
[----:B------:R2:W5:Y:S01]  /*0470*/  @P1 LDG.E.128 R8, desc[UR4][R42.64] ;  /* 0x000000042a081981 */ /* 0x000562000c1e1d00 */
[----:B------:R-:W-:Y:S02]  /*0480*/  CS2R R26, SRZ ;  /* 0x00000000001a7805 */ /* 0x000fe4000001ff00 */
[----:B0-----:R-:W-:-:S02]  /*0490*/  CS2R R28, SRZ ;  /* 0x00000000001c7805 */ /* 0x001fc4000001ff00 */
[----:B------:R-:W-:Y:S02]  /*04a0*/  CS2R R32, SRZ ;  /* 0x0000000000207805 */ /* 0x000fe4000001ff00 */
[----:B------:R-:W-:Y:S02]  /*04b0*/  CS2R R34, SRZ ;  /* 0x0000000000227805 */ /* 0x000fe4000001ff00 */
[----:B------:R-:W-:Y:S02]  /*04c0*/  CS2R R36, SRZ ;  /* 0x0000000000247805 */ /* 0x000fe4000001ff00 */
[----:B-1----:R-:W-:Y:S02]  /*04d0*/  CS2R R30, SRZ ;  /* 0x00000000001e7805 */ /* 0x002fe4000001ff00 */
[----:B------:R-:W-:Y:S02]  /*04e0*/  CS2R R38, SRZ ;  /* 0x0000000000267805 */ /* 0x000fe4000001ff00 */
[----:B------:R-:W-:-:S02]  /*04f0*/  CS2R R40, SRZ ;  /* 0x0000000000287805 */ /* 0x000fc4000001ff00 */
[----:B------:R-:W-:Y:S02]  /*0500*/  CS2R R44, SRZ ;  /* 0x00000000002c7805 */ /* 0x000fe4000001ff00 */
[----:B--2---:R-:W-:Y:S02]  /*0510*/  CS2R R42, SRZ ;  /* 0x00000000002a7805 */ /* 0x004fe4000001ff00 */
        /* <DEDUP_REMOVED lines=47> */
[--C-:B-----5:R-:W-:Y:S02]  /*0810*/  HADD2.F32 R3, -RZ, R152.reuse.H0_H0 ;  /* 0x20000098ff037230 */ /* 0x120fe40000004100 */
[----:B------:R-:W-:Y:S02]  /*0820*/  HADD2.F32 R2, -RZ, R152.H1_H1 ;  /* 0x30000098ff027230 */ /* 0x000fe40000004100 */
        /* <DEDUP_REMOVED lines=158> */
[----:B--2---:R-:W-:-:S03]  /*1210*/  MOV R4, R0 ;  /* 0x0000000000047202 */ /* 0x004fc60000000f00 */
[----:B------:R0:W-:Y:S04]  /*1220*/  STL [R1+0x34], R2 ;  /* 0x0000340201007387 */ /* 0x0001e80000100800 */
.L_x_3374:
        /* <DEDUP_REMOVED lines=32> */
[----:B------:R-:W-:Y:S02]  /*1430*/  @P3 LEA.HI.SX32 R8, R178, R3, 0x1d ;  /* 0x00000003b2083211 */ /* 0x000fe400078feaff */
[----:B------:R-:W-:Y:S02]  /*1440*/  MOV R178, R7 ;  /* 0x0000000700b27202 */ /* 0x000fe40000000f00 */
        /* <DEDUP_REMOVED lines=10> */
.L_x_3137:
[----:B------:R-:W-:Y:S05]  /*14f0*/  BSYNC B2 ;  /* 0x0000000000027941 */ /* 0x000fea0003800000 */
.L_x_3136:
        /* <DEDUP_REMOVED lines=13> */
.L_x_3139:
[----:B------:R-:W-:Y:S05]  /*15d0*/  BSYNC B2 ;  /* 0x0000000000027941 */ /* 0x000fea0003800000 */
.L_x_3138:
        /* <DEDUP_REMOVED lines=11> */
.L_x_3141:
[----:B------:R-:W-:Y:S05]  /*1690*/  BSYNC B2 ;  /* 0x0000000000027941 */ /* 0x000fea0003800000 */
.L_x_3140:
        /* <DEDUP_REMOVED lines=11> */
.L_x_3143:
[----:B------:R-:W-:Y:S05]  /*1750*/  BSYNC B2 ;  /* 0x0000000000027941 */ /* 0x000fea0003800000 */
.L_x_3142:
[----:B------:R-:W2:Y:S01]  /*1760*/  LDL R176, [R1+0x28] ;  /* 0x0000280001b07983 */ /* 0x000ea20000100800 */
[----:B------:R-:W-:Y:S01]  /*1770*/  HFMA2.MMA R217, -RZ, RZ, 0, 0 ;  /* 0x00000000ffd97435 */ /* 0x000fe200000001ff */
[----:B------:R-:W-:Y:S02]  /*1780*/  MOV R218, RZ ;  /* 0x000000ff00da7202 */ /* 0x000fe40000000f00 */
        /* <DEDUP_REMOVED lines=11> */
.L_x_3135:
[----:B------:R-:W2:Y:S01]  /*1840*/  LDL R178, [R1+0x30] ;  /* 0x0000300001b27983 */ /* 0x000ea20000100800 */
[----:B-----5:R-:W-:Y:S01]  /*1850*/  ISETP.GE.AND P3, PT, R6, 0x1, PT ;  /* 0x000000010600780c */ /* 0x020fe20003f66270 */
[----:B------:R-:W-:Y:S01]  /*1860*/  BSSY B2, `(.L_x_3145) ;  /* 0x0000087000027945 */ /* 0x000fe20003800000 */
[----:B------:R-:W-:Y:S01]  /*1870*/  IADD3 R8, R8, -0x1, RZ ;  /* 0xffffffff08087810 */ /* 0x000fe20007ffe0ff */
[----:B------:R-:W-:Y:S01]  /*1880*/  HFMA2.MMA R218, -RZ, RZ, 0, 0 ;  /* 0x00000000ffda7435 */ /* 0x000fe200000001ff */
[----:B------:R-:W-:Y:S02]  /*1890*/  MOV R217, RZ ;  /* 0x000000ff00d97202 */ /* 0x000fe40000000f00 */
        /* <DEDUP_REMOVED lines=9> */
[----:B------:R-:W-:Y:S01]  /*1930*/  @P3 LEA.HI R178, R8, R178, RZ, 0x3 ;  /* 0x000000b208b23211 */ /* 0x000fe200078f18ff */
[----:B------:R-:W-:-:S06]  /*1940*/  HFMA2.MMA R8, -RZ, RZ, 0, 0 ;  /* 0x00000000ff087435 */ /* 0x000fcc00000001ff */
[----:B------:R-:W-:Y:S01]  /*1950*/  @P3 LEA.HI.SX32 R8, R178, R3, 0x1d ;  /* 0x00000003b2083211 */ /* 0x000fe200078feaff */
[----:B------:R-:W-:Y:S06]  /*1960*/  @!P4 BRA `(.L_x_3146) ;  /* 0x0000000400d8c947 */ /* 0x000fec0003800000 */
[----:B------:R-:W0:Y:S01]  /*1970*/  LDC.U8 R180, c[0x0][0x2a0] ;  /* 0x0000a800ffb47b82 */ /* 0x000e220000000000 */
[----:B------:R-:W-:Y:S01]  /*1980*/  ISETP.NE.U32.AND P4, PT, RZ, UR6, PT ;  /* 0x00000006ff007c0c */ /* 0x000fe2000bf85070 */
[----:B------:R1:W-:Y:S03]  /*1990*/  STL [R1+0x184], R9 ;  /* 0x0001840901007387 */ /* 0x0003e60000100800 */
[----:B------:R-:W-:Y:S01]  /*19a0*/  ISETP.NE.AND.EX P4, PT, RZ, UR7, PT, P4 ;  /* 0x00000007ff007c0c */ /* 0x000fe2000bf85340 */
[----:B------:R-:W-:Y:S02]  /*19b0*/  STL [R1+0x180], R6 ;  /* 0x0001800601007387 */ /* 0x000fe40000100800 */
[----:B------:R-:W2:Y:S02]  /*19c0*/  LDC.64 R190, c[0x0][0x240] ;  /* 0x00009000ffbe7b82 */ /* 0x000ea40000000a00 */
[----:B------:R3:W-:Y:S04]  /*19d0*/  STL [R1+0x17c], R4 ;  /* 0x00017c0401007387 */ /* 0x0007e80000100800 */
[----:B------:R-:W-:Y:S04]  /*19e0*/  STL [R1+0x178], R3 ;  /* 0x0001780301007387 */ /* 0x000fe80000100800 */
[----:B------:R4:W5:Y:S04]  /*19f0*/  @P4 LDG.E.128 R144, desc[UR4][R176.64] ;  /* 0x00000004b0904981 */ /* 0x000968000c1e1d00 */
[----:B------:R4:W-:Y:S01]  /*1a00*/  STL [R1+0x174], R2 ;  /* 0x0001740201007387 */ /* 0x0009e20000100800 */
[----:B0-----:R-:W-:-:S02]  /*1a10*/  ISETP.NE.AND P4, PT, R180, RZ, PT ;  /* 0x000000ffb400720c */ /* 0x001fc40003f85270 */
[----:B------:R-:W0:Y:S01]  /*1a20*/  LDC.64 R180, c[0x0][0x238] ;  /* 0x00008e00ffb47b82 */ /* 0x000e220000000a00 */
[----:B-1----:R-:W2:Y:S04]  /*1a30*/  LDL R9, [R1+0x16c] ;  /* 0x00016c0001097983 */ /* 0x002ea80000100800 */
[----:B---3--:R-:W3:Y:S03]  /*1a40*/  LDL R4, [R1+0x168] ;  /* 0x0001680001047983 */ /* 0x008ee60000100800 */
[----:B----4-:R-:W1:Y:S01]  /*1a50*/  LDC.64 R176, c[0x0][0x2b8] ;  /* 0x0000ae00ffb07b82 */ /* 0x010e620000000a00 */
[----:B------:R-:W4:Y:S01]  /*1a60*/  LDL R2, [R1+0x170] ;  /* 0x0001700001027983 */ /* 0x000f220000100800 */
[----:B0-----:R-:W-:-:S06]  /*1a70*/  IMAD.WIDE.U32 R180, R7, 0x10, R180 ;  /* 0x0000001007b47825 */ /* 0x001fcc00078e00b4 */
[----:B------:R-:W2:Y:S01]  /*1a80*/  LDG.E.128 R180, desc[UR4][R180.64] ;  /* 0x00000004b4b47981 */ /* 0x000ea2000c1e1d00 */
[----:B-1----:R-:W-:-:S06]  /*1a90*/  IMAD.WIDE.U32 R176, R185, 0x10, R176 ;  /* 0x00000010b9b07825 */ /* 0x002fcc00078e00b0 */
[----:B------:R-:W3:Y:S01]  /*1aa0*/  LDG.E.128 R176, desc[UR4][R176.64] ;  /* 0x00000004b0b07981 */ /* 0x000ee2000c1e1d00 */
[----:B------:R-:W-:Y:S01]  /*1ab0*/  FSEL R0, R186, RZ, !P4 ;  /* 0x000000ffba007208 */ /* 0x000fe20006000000 */
[--C-:B--2---:R-:W-:Y:S02]  /*1ac0*/  HADD2.F32 R218, -RZ, R181.reuse.H1_H1 ;  /* 0x300000b5ffda7230 */ /* 0x104fe40000004100 */
[--C-:B------:R-:W-:Y:S02]  /*1ad0*/  HADD2.F32 R216, -RZ, R180.reuse.H1_H1 ;  /* 0x300000b4ffd87230 */ /* 0x100fe40000004100 */
[----:B------:R-:W-:Y:S02]  /*1ae0*/  HADD2.F32 R223, -RZ, R180.H0_H0 ;  /* 0x200000b4ffdf7230 */ /* 0x000fe40000004100 */
[----:B------:R-:W-:Y:S02]  /*1af0*/  HADD2.F32 R217, -RZ, R181.H0_H0 ;  /* 0x200000b5ffd97230 */ /* 0x000fe40000004100 */
[----:B------:R-:W-:-:S02]  /*1b00*/  HADD2.F32 R181, -RZ, R182.H0_H0 ;  /* 0x200000b6ffb57230 */ /* 0x000fc40000004100 */
[----:B------:R-:W-:Y:S02]  /*1b10*/  HADD2.F32 R180, -RZ, R182.H1_H1 ;  /* 0x300000b6ffb47230 */ /* 0x000fe40000004100 */
[C---:B------:R-:W-:Y:S01]  /*1b20*/  FADD.FTZ R182, -R0.reuse, R218 ;  /* 0x000000da00b67221 */ /* 0x040fe20000010100 */
[C---:B------:R-:W-:Y:S01]  /*1b30*/  FADD.FTZ R216, -R0.reuse, R216 ;  /* 0x000000d800d87221 */ /* 0x040fe20000010100 */
[----:B---3--:R-:W-:Y:S02]  /*1b40*/  HADD2.F32 R218, -RZ, R176.H0_H0 ;  /* 0x200000b0ffda7230 */ /* 0x008fe40000004100 */
[--C-:B------:R-:W-:Y:S02]  /*1b50*/  HADD2.F32 R252, -RZ, R183.reuse.H0_H0 ;  /* 0x200000b7fffc7230 */ /* 0x100fe40000004100 */
[----:B------:R-:W-:Y:S01]  /*1b60*/  FMUL.FTZ R6, R5, R216 ;  /* 0x000000d805067220 */ /* 0x000fe20000410000 */
[----:B------:R-:W-:Y:S02]  /*1b70*/  HADD2.F32 R250, -RZ, R183.H1_H1 ;  /* 0x300000b7fffa7230 */ /* 0x000fe40000004100 */
[----:B------:R-:W-:Y:S01]  /*1b80*/  FADD.FTZ R183, -R0, R217 ;  /* 0x000000d900b77221 */ /* 0x000fe20000010100 */
[----:B----4-:R-:W-:-:S02]  /*1b90*/  FMUL.FTZ R216, R2, R218 ;  /* 0x000000da02d87220 */ /* 0x010fc40000410000 */
[----:B------:R-:W2:Y:S01]  /*1ba0*/  LDL R2, [R1+0x164] ;  /* 0x0001640001027983 */ /* 0x000ea20000100800 */
[----:B------:R-:W-:-:S03]  /*1bb0*/  FMUL.FTZ R3, R5, R183 ;  /* 0x000000b705037220 */ /* 0x000fc60000410000 */
[----:B------:R-:W-:Y:S04]  /*1bc0*/  STL [R1+0x24], R6 ;  /* 0x0000240601007387 */ /* 0x000fe80000100800 */
[----:B------:R-:W3:Y:S01]  /*1bd0*/  LDL R183, [R1+0x160] ;  /* 0x0001600001b77983 */ /* 0x000ee20000100800 */
[----:B------:R-:W-:Y:S02]  /*1be0*/  HADD2.F32 R217, -RZ, R176.H1_H1 ;  /* 0x300000b0ffd97230 */ /* 0x000fe40000004100 */
[C---:B------:R-:W-:Y:S01]  /*1bf0*/  FADD.FTZ R223, -R0.reuse, R223 ;  /* 0x000000df00df7221 */ /* 0x040fe20000010100 */
[--C-:B------:R-:W-:Y:S02]  /*1c00*/  HADD2.F32 R176, -RZ, R177.reuse.H0_H0 ;  /* 0x200000b1ffb07230 */ /* 0x100fe40000004100 */
[C---:B------:R-:W-:Y:S01]  /*1c10*/  FADD.FTZ R181, -R0.reuse, R181 ;  /* 0x000000b500b57221 */ /* 0x040fe20000010100 */
[C---:B------:R-:W-:Y:S01]  /*1c20*/  FADD.FTZ R180, -R0.reuse, R180 ;  /* 0x000000b400b47221 */ /* 0x040fe20000010100 */
[C---:B------:R-:W-:Y:S01]  /*1c30*/  FADD.FTZ R252, -R0.reuse, R252 ;  /* 0x000000fc00fc7221 */ /* 0x040fe20000010100 */
[----:B------:R-:W-:Y:S01]  /*1c40*/  FADD.FTZ R250, -R0, R250 ;  /* 0x000000fa00fa7221 */ /* 0x000fe20000010100 */
[----:B------:R-:W-:-:S02]  /*1c50*/  HADD2.F32 R177, -RZ, R177.H1_H1 ;  /* 0x300000b1ffb17230 */ /* 0x000fc40000004100 */
[----:B------:R-:W-:Y:S01]  /*1c60*/  FMUL.FTZ R0, R5, R223 ;  /* 0x000000df05007220 */ /* 0x000fe20000410000 */
[----:B------:R-:W-:Y:S01]  /*1c70*/  FMUL.FTZ R9, R9, R217 ;  /* 0x000000d909097220 */ /* 0x000fe20000410000 */
[C---:B------:R-:W-:Y:S01]  /*1c80*/  FMUL.FTZ R223, R5.reuse, R182 ;  /* 0x000000b605df7220 */ /* 0x040fe20000410000 */
[----:B------:R-:W-:Y:S01]  /*1c90*/  FMUL.FTZ R4, R4, R176 ;  /* 0x000000b004047220 */ /* 0x000fe20000410000 */
[----:B------:R-:W-:Y:S01]  /*1ca0*/  FMUL.FTZ R181, R5, R181 ;  /* 0x000000b505b57220 */ /* 0x000fe20000410000 */
[----:B------:R-:W-:Y:S01]  /*1cb0*/  HADD2.F32 R249, -RZ, R178.H0_H0 ;  /* 0x200000b2fff97230 */ /* 0x000fe20000004100 */
[----:B------:R-:W-:Y:S04]  /*1cc0*/  STL [R1+0x1c], R3 ;  /* 0x00001c0301007387 */ /* 0x000fe80000100800 */
[----:B------:R0:W-:Y:S01]  /*1cd0*/  STL [R1+0x20], R9 ;  /* 0x0000200901007387 */ /* 0x0001e20000100800 */
[----:B------:R-:W-:-:S03]  /*1ce0*/  FADD.FTZ R72, R72, R249 ;  /* 0x000000f948487221 */ /* 0x000fc60000010000 */
[----:B------:R-:W-:Y:S01]  /*1cf0*/  STL [R1+0x14], R223 ;  /* 0x000014df01007387 */ /* 0x000fe20000100800 */
[----:B------:R-:W-:-:S03]  /*1d00*/  FFMA.FTZ R28, R181, R249, R28 ;  /* 0x000000f9b51c7223 */ /* 0x000fc6000001001c */
[----:B------:R1:W-:Y:S04]  /*1d10*/  STL [R1+0x18], R4 ;  /* 0x0000180401007387 */ /* 0x0003e80000100800 */
[----:B------:R-:W-:Y:S01]  /*1d20*/  STL [R1+0xc], R181 ;  /* 0x00000cb501007387 */ /* 0x000fe20000100800 */
[----:B--2---:R-:W-:-:S05]  /*1d30*/  FMUL.FTZ R2, R2, R177 ;  /* 0x000000b102027220 */ /* 0x004fca0000410000 */
[----:B------:R2:W-:Y:S01]  /*1d40*/  STL [R1+0x10], R2 ;  /* 0x0000100201007387 */ /* 0x0005e20000100800 */
[----:B---3--:R-:W-:-:S03]  /*1d50*/  FMUL.FTZ R182, R183, R249 ;  /* 0x000000f9b7b67220 */ /* 0x008fc60000410000 */
[----:B------:R-:W3:Y:S01]  /*1d60*/  LDL R249, [R1+0x15c] ;  /* 0x00015c0001f97983 */ /* 0x000ee20000100800 */
[----:B------:R-:W-:Y:S01]  /*1d70*/  FADD.FTZ R71, R71, R177 ;  /* 0x000000b147477221 */ /* 0x000fe20000010000 */
[----:B------:R-:W-:Y:S01]  /*1d80*/  FFMA.FTZ R27, R223, R177, R27 ;  /* 0x000000b1df1b7223 */ /* 0x000fe2000001001b */
[----:B------:R-:W-:Y:S01]  /*1d90*/  FADD.FTZ R68, R68, R218 ;  /* 0x000000da44447221 */ /* 0x000fe20000010000 */
[----:B------:R-:W-:Y:S01]  /*1da0*/  FFMA.FTZ R24, R0, R218, R24 ;  /* 0x000000da00187223 */ /* 0x000fe20000010018 */
[----:B------:R-:W-:Y:S01]  /*1db0*/  FADD.FTZ R69, R69, R217 ;  /* 0x000000d945457221 */ /* 0x000fe20000010000 */
[----:B------:R-:W-:Y:S01]  /*1dc0*/  FFMA.FTZ R25, R6, R217, R25 ;  /* 0x000000d906197223 */ /* 0x000fe20000010019 */
[----:B------:R-:W-:Y:S01]  /*1dd0*/  FMUL.FTZ R177, R5, R180 ;  /* 0x000000b405b17220 */ /* 0x000fe20000410000 */
[----:B------:R-:W-:Y:S01]  /*1de0*/  FADD.FTZ R217, RZ, R216 ;  /* 0x000000d8ffd97221 */ /* 0x000fe20000010000 */
[----:B------:R-:W-:Y:S01]  /*1df0*/  FFMA.FTZ R218, R0, R216, RZ ;  /* 0x000000d800da7223 */ /* 0x000fe200000100ff */
[----:B------:R-:W4:Y:S01]  /*1e00*/  LDL R183, [R1+0x158] ;  /* 0x0001580001b77983 */ /* 0x000f220000100800 */
[----:B------:R-:W-:-:S02]  /*1e10*/  HADD2.F32 R178, -RZ, R178.H1_H1 ;  /* 0x300000b2ffb27230 */ /* 0x000fc40000004100 */
[----:B------:R-:W-:Y:S01]  /*1e20*/  FADD.FTZ R217, R217, R9 ;  /* 0x00000009d9d97221 */ /* 0x000fe20000010000 */
[----:B------:R-:W-:Y:S01]  /*1e30*/  FFMA.FTZ R218, R6, R9, R218 ;  /* 0x0000000906da7223 */ /* 0x000fe200000100da */
[----:B------:R1:W-:Y:S01]  /*1e40*/  STL [R1+0x8], R182 ;  /* 0x000008b601007387 */ /* 0x0003e20000100800 */
[----:B------:R-:W-:Y:S01]  /*1e50*/  FADD.FTZ R70, R70, R176 ;  /* 0x000000b046467221 */ /* 0x000fe20000010000 */
[----:B------:R-:W-:Y:S02]  /*1e60*/  FFMA.FTZ R26, R3, R176, R26 ;  /* 0x000000b0031a7223 */ /* 0x000fe4000001001a */
[----:B------:R1:W-:Y:S04]  /*1e70*/  STL [R1+0x4], R177 ;  /* 0x000004b101007387 */ /* 0x0003e80000100800 */
[----:B0-----:R0:W5:Y:S01]  /*1e80*/  LDL.LU R9, [R1+0x184] ;  /* 0x0001840001097983 */ /* 0x0011620000300800 */
[----:B------:R-:W-:-:S03]  /*1e90*/  IMAD.WIDE.U32 R190, R8, 0x8, R190 ;  /* 0x0000000808be7825 */ /* 0x000fc600078e00be */
[----:B------:R0:W5:Y:S01]  /*1ea0*/  LDL.LU R6, [R1+0x180] ;  /* 0x0001800001067983 */ /* 0x0001620000300800 */
[----:B------:R-:W-:-:S03]  /*1eb0*/  FADD.FTZ R217, R217, R4 ;  /* 0x00000004d9d97221 */ /* 0x000fc60000010000 */
[----:B------:R-:W4:Y:S01]  /*1ec0*/  LDL R176, [R1+0x154] ;  /* 0x0001540001b07983 */ /* 0x000f220000100800 */
[----:B------:R-:W-:Y:S01]  /*1ed0*/  FFMA.FTZ R218, R3, R4, R218 ;  /* 0x0000000403da7223 */ /* 0x000fe200000100da */
[----:B------:R-:W-:Y:S02]  /*1ee0*/  FADD.FTZ R217, R217, R2 ;  /* 0x00000002d9d97221 */ /* 0x000fe40000010000 */
[----:B-1----:R0:W5:Y:S01]  /*1ef0*/  LDL.LU R4, [R1+0x17c] ;  /* 0x00017c0001047983 */ /* 0x0021620000300800 */
[----:B------:R-:W-:-:S03]  /*1f00*/  FFMA.FTZ R218, R223, R2, R218 ;  /* 0x00000002dfda7223 */ /* 0x000fc600000100da */
[----:B------:R0:W5:Y:S04]  /*1f10*/  LDL.LU R3, [R1+0x178] ;  /* 0x0001780001037983 */ /* 0x0001680000300800 */
[----:B------:R-:W5:Y:S01]  /*1f20*/  LDG.E.64 R190, desc[UR4][R190.64] ;  /* 0x00000004bebe7981 */ /* 0x000f62000c1e1b00 */
[----:B---3--:R-:W-:-:S05]  /*1f30*/  FMUL.FTZ R180, R249, R178 ;  /* 0x000000b2f9b47220 */ /* 0x008fca0000410000 */
[----:B------:R0:W-:Y:S04]  /*1f40*/  STL [R1], R180 ;  /* 0x000000b401007387 */ /* 0x0001e80000100800 */
[----:B--2---:R0:W5:Y:S01]  /*1f50*/  LDL.LU R2, [R1+0x174] ;  /* 0x0001740001027983 */ /* 0x0041620000300800 */
[--C-:B------:R-:W-:Y:S02]  /*1f60*/  HADD2.F32 R251, -RZ, R179.reuse.H0_H0 ;  /* 0x200000b3fffb7230 */ /* 0x100fe40000004100 */
[----:B------:R-:W-:Y:S01]  /*1f70*/  FMUL.FTZ R252, R5, R252 ;  /* 0x000000fc05fc7220 */ /* 0x000fe20000410000 */
[----:B------:R-:W-:Y:S01]  /*1f80*/  FADD.FTZ R217, R217, R182 ;  /* 0x000000b6d9d97221 */ /* 0x000fe20000010000 */
[----:B------:R-:W-:Y:S01]  /*1f90*/  FFMA.FTZ R218, R181, R182, R218 ;  /* 0x000000b6b5da7223 */ /* 0x000fe200000100da */
[----:B------:R-:W-:-:S02]  /*1fa0*/  HADD2.F32 R179, -RZ, R179.H1_H1 ;  /* 0x300000b3ffb37230 */ /* 0x000fc40000004100 */
[----:B------:R-:W-:Y:S01]  /*1fb0*/  FADD.FTZ R74, R74, R251 ;  /* 0x000000fb4a4a7221 */ /* 0x000fe20000010000 */
[CC--:B------:R-:W-:Y:S01]  /*1fc0*/  FFMA.FTZ R30, R252.reuse, R251.reuse, R30 ;  /* 0x000000fbfc1e7223 */ /* 0x0c0fe2000001001e */
[----:B----4-:R-:W-:Y:S01]  /*1fd0*/  FMUL.FTZ R251, R183, R251 ;  /* 0x000000fbb7fb7220 */ /* 0x010fe20000410000 */
[----:B------:R-:W-:Y:S01]  /*1fe0*/  FADD.FTZ R217, R217, R180 ;  /* 0x000000b4d9d97221 */ /* 0x000fe20000010000 */
[----:B------:R-:W-:Y:S01]  /*1ff0*/  FFMA.FTZ R218, R177, R180, R218 ;  /* 0x000000b4b1da7223 */ /* 0x000fe200000100da */
[----:B------:R-:W-:Y:S02]  /*2000*/  FMUL.FTZ R250, R5, R250 ;  /* 0x000000fa05fa7220 */ /* 0x000fe40000410000 */
[----:B------:R-:W-:Y:S01]  /*2010*/  FADD.FTZ R217, R217, R251 ;  /* 0x000000fbd9d97221 */ /* 0x000fe20000010000 */
[----:B------:R-:W-:Y:S01]  /*2020*/  FFMA.FTZ R218, R252, R251, R218 ;  /* 0x000000fbfcda7223 */ /* 0x000fe200000100da */
[----:B------:R-:W-:Y:S01]  /*2030*/  FADD.FTZ R73, R73, R178 ;  /* 0x000000b249497221 */ /* 0x000fe20000010000 */
[----:B------:R-:W-:Y:S01]  /*2040*/  FFMA.FTZ R29, R177, R178, R29 ;  /* 0x000000b2b11d7223 */ /* 0x000fe2000001001d */
[----:B------:R-:W-:Y:S01]  /*2050*/  FADD.FTZ R75, R75, R179 ;  /* 0x000000b34b4b7221 */ /* 0x000fe20000010000 */
[-C--:B------:R-:W-:Y:S01]  /*2060*/  FMUL.FTZ R249, R176, R179.reuse ;  /* 0x000000b3b0f97220 */ /* 0x080fe20000410000 */
[----:B------:R-:W-:Y:S01]  /*2070*/  FFMA.FTZ R31, R250, R179, R31 ;  /* 0x000000b3fa1f7223 */ /* 0x000fe2000001001f */
[----:B------:R-:W-:-:S02]  /*2080*/  IADD3 R185, R185, 0x20, RZ ;  /* 0x00000020b9b97810 */ /* 0x000fc40007ffe0ff */
[----:B------:R-:W-:Y:S01]  /*2090*/  IADD3 R8, R8, 0x20, RZ ;  /* 0x0000002008087810 */ /* 0x000fe20007ffe0ff */
[----:B------:R-:W-:Y:S01]  /*20a0*/  FADD.FTZ R217, R217, R249 ;  /* 0x000000f9d9d97221 */ /* 0x000fe20000010000 */
[----:B------:R-:W-:Y:S01]  /*20b0*/  FFMA.FTZ R218, R250, R249, R218 ;  /* 0x000000f9fada7223 */ /* 0x000fe200000100da */
[----:B0-----:R-:W-:-:S07]  /*20c0*/  IADD3 R223, R7, 0x20, RZ ;  /* 0x0000002007df7810 */ /* 0x001fce0007ffe0ff */
.L_x_3146:
[----:B------:R-:W-:Y:S05]  /*20d0*/  BSYNC B2 ;  /* 0x0000000000027941 */ /* 0x000fea0003800000 */
.L_x_3145:
        /* <DEDUP_REMOVED lines=16> */
[----:B------:R-:W1:Y:S02]  /*21e0*/  LDC.64 R176, c[0x0][0x238] ;  /* 0x00008e00ffb07b82 */ /* 0x000e640000000a00 */
[----:B-1----:R-:W-:-:S06]  /*21f0*/  IMAD.WIDE.U32 R176, R223, 0x10, R176 ;  /* 0x00000010dfb07825 */ /* 0x002fcc00078e00b0 */
[----:B------:R-:W2:Y:S01]  /*2200*/  LDG.E.128 R176, desc[UR4][R176.64] ;  /* 0x00000004b0b07981 */ /* 0x000ea2000c1e1d00 */
[----:B------:R-:W-:-:S06]  /*2210*/  IMAD.WIDE.U32 R180, R185, 0x10, R180 ;  /* 0x00000010b9b47825 */ /* 0x000fcc00078e00b4 */
[----:B------:R-:W3:Y:S01]  /*2220*/  LDG.E.128 R180, desc[UR4][R180.64] ;  /* 0x00000004b4b47981 */ /* 0x000ee2000c1e1d00 */
[----:B------:R-:W-:Y:S01]  /*2230*/  FSEL R232, R186, RZ, !P4 ;  /* 0x000000ffbae87208 */ /* 0x000fe20006000000 */
[--C-:B--2---:R-:W-:Y:S02]  /*2240*/  HADD2.F32 R247, -RZ, R176.reuse.H0_H0 ;  /* 0x200000b0fff77230 */ /* 0x104fe40000004100 */
[----:B------:R-:W-:Y:S02]  /*2250*/  HADD2.F32 R245, -RZ, R176.H1_H1 ;  /* 0x300000b0fff57230 */ /* 0x000fe40000004100 */
[----:B------:R-:W2:Y:S01]  /*2260*/  LDL R176, [R1+0x150] ;  /* 0x0001500001b07983 */ /* 0x000ea20000100800 */
[----:B------:R-:W-:Y:S01]  /*2270*/  FADD.FTZ R247, -R232, R247 ;  /* 0x000000f7e8f77221 */ /* 0x000fe20000010100 */
[----:B---3--:R-:W-:-:S03]  /*2280*/  HADD2.F32 R246, -RZ, R180.H0_H0 ;  /* 0x200000b4fff67230 */ /* 0x008fc60000004100 */
[----:B------:R-:W-:Y:S02]  /*2290*/  FMUL.FTZ R247, R5, R247 ;  /* 0x000000f705f77220 */ /* 0x000fe40000410000 */
[----:B------:R-:W-:Y:S02]  /*22a0*/  FADD.FTZ R76, R76, R246 ;  /* 0x000000f64c4c7221 */ /* 0x000fe40000010000 */
[----:B------:R-:W-:Y:S01]  /*22b0*/  FFMA.FTZ R32, R247, R246, R32 ;  /* 0x000000f6f7207223 */ /* 0x000fe20000010020 */
[----:B------:R-:W-:Y:S01]  /*22c0*/  FADD.FTZ R245, -R232, R245 ;  /* 0x000000f5e8f57221 */ /* 0x000fe20000010100 */
[----:B------:R-:W-:-:S03]  /*22d0*/  HADD2.F32 R180, -RZ, R180.H1_H1 ;  /* 0x300000b4ffb47230 */ /* 0x000fc60000004100 */
[----:B------:R-:W-:Y:S02]  /*22e0*/  FMUL.FTZ R245, R5, R245 ;  /* 0x000000f505f57220 */ /* 0x000fe40000410000 */
[----:B------:R-:W-:Y:S01]  /*22f0*/  FADD.FTZ R77, R77, R180 ;  /* 0x000000b44d4d7221 */ /* 0x000fe20000010000 */
[-C--:B------:R-:W-:Y:S01]  /*2300*/  FMUL.FTZ R244, R244, R180.reuse ;  /* 0x000000b4f4f47220 */ /* 0x080fe20000410000 */
[----:B------:R-:W-:Y:S02]  /*2310*/  FFMA.FTZ R33, R245, R180, R33 ;  /* 0x000000b4f5217223 */ /* 0x000fe40000010021 */
[----:B------:R-:W3:Y:S01]  /*2320*/  LDL R180, [R1+0x13c] ;  /* 0x00013c0001b47983 */ /* 0x000ee20000100800 */
[--C-:B------:R-:W-:Y:S02]  /*2330*/  HADD2.F32 R235, -RZ, R179.reuse.H0_H0 ;  /* 0x200000b3ffeb7230 */ /* 0x100fe40000004100 */
[----:B------:R-:W-:Y:S02]  /*2340*/  HADD2.F32 R233, -RZ, R179.H1_H1 ;  /* 0x300000b3ffe97230 */ /* 0x000fe40000004100 */
[----:B------:R-:W3:Y:S01]  /*2350*/  LDL R179, [R1+0x138] ;  /* 0x0001380001b37983 */ /* 0x000ee20000100800 */
[----:B------:R-:W-:-:S02]  /*2360*/  HADD2.F32 R239, -RZ, R178.H0_H0 ;  /* 0x200000b2ffef7230 */ /* 0x000fc40000004100 */
[----:B------:R-:W-:Y:S02]  /*2370*/  HADD2.F32 R237, -RZ, R178.H1_H1 ;  /* 0x300000b2ffed7230 */ /* 0x000fe40000004100 */
[----:B------:R-:W3:Y:S01]  /*2380*/  LDL R178, [R1+0x134] ;  /* 0x0001340001b27983 */ /* 0x000ee20000100800 */
[----:B0-----:R-:W-:-:S06]  /*2390*/  IMAD.WIDE.U32 R192, R8, 0x8, R192 ;  /* 0x0000000808c07825 */ /* 0x001fcc00078e00c0 */
[----:B------:R-:W5:Y:S01]  /*23a0*/  LDG.E.64 R192, desc[UR4][R192.64] ;  /* 0x00000004c0c07981 */ /* 0x000f62000c1e1b00 */
[----:B--2---:R-:W-:-:S03]  /*23b0*/  FMUL.FTZ R246, R176, R246 ;  /* 0x000000f6b0f67220 */ /* 0x004fc60000410000 */
[----:B------:R-:W2:Y:S01]  /*23c0*/  LDL R176, [R1+0x140] ;  /* 0x0001400001b07983 */ /* 0x000ea20000100800 */
[----:B------:R-:W-:Y:S02]  /*23d0*/  HADD2.F32 R243, -RZ, R177.H0_H0 ;  /* 0x200000b1fff37230 */ /* 0x000fe40000004100 */
[----:B------:R-:W-:Y:S01]  /*23e0*/  FADD.FTZ R239, -R232, R239 ;  /* 0x000000efe8ef7221 */ /* 0x000fe20000010100 */
[----:B------:R-:W-:-:S03]  /*23f0*/  HADD2.F32 R238, -RZ, R182.H0_H0 ;  /* 0x200000b6ffee7230 */ /* 0x000fc60000004100 */
[----:B------:R-:W-:Y:S01]  /*2400*/  FMUL.FTZ R239, R5, R239 ;  /* 0x000000ef05ef7220 */ /* 0x000fe20000410000 */
[----:B------:R-:W-:Y:S01]  /*2410*/  FADD.FTZ R243, -R232, R243 ;  /* 0x000000f3e8f37221 */ /* 0x000fe20000010100 */
[----:B------:R-:W-:Y:S02]  /*2420*/  HADD2.F32 R242, -RZ, R181.H0_H0 ;  /* 0x200000b5fff27230 */ /* 0x000fe40000004100 */
[----:B------:R-:W-:Y:S01]  /*2430*/  FADD.FTZ R80, R80, R238 ;  /* 0x000000ee50507221 */ /* 0x000fe20000010000 */
[----:B------:R-:W-:Y:S01]  /*2440*/  FFMA.FTZ R36, R239, R238, R36 ;  /* 0x000000eeef247223 */ /* 0x000fe20000010024 */
[----:B------:R-:W-:Y:S02]  /*2450*/  HADD2.F32 R241, -RZ, R177.H1_H1 ;  /* 0x300000b1fff17230 */ /* 0x000fe40000004100 */
[----:B------:R-:W-:Y:S01]  /*2460*/  FMUL.FTZ R243, R5, R243 ;  /* 0x000000f305f37220 */ /* 0x000fe20000410000 */
[----:B------:R-:W-:Y:S01]  /*2470*/  FADD.FTZ R217, R217, R246 ;  /* 0x000000f6d9d97221 */ /* 0x000fe20000010000 */
[----:B------:R-:W-:-:S02]  /*2480*/  HADD2.F32 R181, -RZ, R181.H1_H1 ;  /* 0x300000b5ffb57230 */ /* 0x000fc40000004100 */
[----:B------:R-:W-:Y:S01]  /*2490*/  FADD.FTZ R78, R78, R242 ;  /* 0x000000f24e4e7221 */ /* 0x000fe20000010000 */
[-C--:B------:R-:W-:Y:S01]  /*24a0*/  FFMA.FTZ R34, R243, R242.reuse, R34 ;  /* 0x000000f2f3227223 */ /* 0x080fe20000010022 */
[----:B------:R-:W-:Y:S01]  /*24b0*/  FADD.FTZ R241, -R232, R241 ;  /* 0x000000f1e8f17221 */ /* 0x000fe20000010100 */
[----:B------:R-:W-:Y:S01]  /*24c0*/  FMUL.FTZ R242, R240, R242 ;  /* 0x000000f2f0f27220 */ /* 0x000fe20000410000 */
[----:B------:R-:W-:Y:S01]  /*24d0*/  FADD.FTZ R177, R217, R244 ;  /* 0x000000f4d9b17221 */ /* 0x000fe20000010000 */
[----:B----4-:R-:W-:Y:S01]  /*24e0*/  FMUL.FTZ R240, R236, R181 ;  /* 0x000000b5ecf07220 */ /* 0x010fe20000410000 */
[----:B------:R-:W-:Y:S02]  /*24f0*/  FMUL.FTZ R241, R5, R241 ;  /* 0x000000f105f17220 */ /* 0x000fe40000410000 */
[----:B------:R-:W-:Y:S01]  /*2500*/  FADD.FTZ R177, R177, R242 ;  /* 0x000000f2b1b17221 */ /* 0x000fe20000010000 */
[----:B------:R-:W-:Y:S01]  /*2510*/  FADD.FTZ R235, -R232, R235 ;  /* 0x000000ebe8eb7221 */ /* 0x000fe20000010100 */
[----:B------:R-:W-:-:S02]  /*2520*/  HADD2.F32 R182, -RZ, R182.H1_H1 ;  /* 0x300000b6ffb67230 */ /* 0x000fc40000004100 */
[----:B------:R-:W-:Y:S01]  /*2530*/  FADD.FTZ R237, -R232, R237 ;  /* 0x000000ede8ed7221 */ /* 0x000fe20000010100 */
[----:B------:R-:W-:Y:S01]  /*2540*/  FADD.FTZ R177, R177, R240 ;  /* 0x000000f0b1b17221 */ /* 0x000fe20000010000 */
[--C-:B------:R-:W-:Y:S02]  /*2550*/  HADD2.F32 R234, -RZ, R183.reuse.H0_H0 ;  /* 0x200000b7ffea7230 */ /* 0x100fe40000004100 */
[C---:B------:R-:W-:Y:S01]  /*2560*/  FMUL.FTZ R235, R5.reuse, R235 ;  /* 0x000000eb05eb7220 */ /* 0x040fe20000410000 */
[----:B------:R-:W-:Y:S01]  /*2570*/  FMUL.FTZ R237, R5, R237 ;  /* 0x000000ed05ed7220 */ /* 0x000fe20000410000 */
[----:B---3--:R-:W-:Y:S01]  /*2580*/  FMUL.FTZ R236, R180, R182 ;  /* 0x000000b6b4ec7220 */ /* 0x008fe20000410000 */
[----:B------:R-:W-:Y:S02]  /*2590*/  HADD2.F32 R183, -RZ, R183.H1_H1 ;  /* 0x300000b7ffb77230 */ /* 0x000fe40000004100 */
[----:B------:R-:W-:Y:S01]  /*25a0*/  FADD.FTZ R82, R82, R234 ;  /* 0x000000ea52527221 */ /* 0x000fe20000010000 */
[-C--:B------:R-:W-:Y:S01]  /*25b0*/  FFMA.FTZ R38, R235, R234.reuse, R38 ;  /* 0x000000eaeb267223 */ /* 0x080fe20000010026 */
[----:B------:R-:W-:Y:S01]  /*25c0*/  FADD.FTZ R233, -R232, R233 ;  /* 0x000000e9e8e97221 */ /* 0x000fe20000010100 */
[----:B------:R-:W-:Y:S01]  /*25d0*/  FMUL.FTZ R234, R179, R234 ;  /* 0x000000eab3ea7220 */ /* 0x000fe20000410000 */
[----:B------:R-:W-:-:S02]  /*25e0*/  FMUL.FTZ R232, R178, R183 ;  /* 0x000000b7b2e87220 */ /* 0x000fc40000410000 */
        /* <DEDUP_REMOVED lines=8> */
[----:B------:R-:W-:Y:S02]  /*2670*/  IADD3 R8, R8, 0x20, RZ ;  /* 0x0000002008087810 */ /* 0x000fe40007ffe0ff */
[----:B------:R-:W-:Y:S01]  /*2680*/  IADD3 R223, R223, 0x20, RZ ;  /* 0x00000020dfdf7810 */ /* 0x000fe20007ffe0ff */
[----:B--2---:R-:W-:Y:S01]  /*2690*/  FMUL.FTZ R238, R176, R238 ;  /* 0x000000eeb0ee7220 */ /* 0x004fe20000410000 */
        /* <DEDUP_REMOVED lines=11> */
[----:B------:R-:W-:-:S07]  /*2750*/  FFMA.FTZ R218, R233, R232, R218 ;  /* 0x000000e8e9da7223 */ /* 0x000fce00000100da */
.L_x_3148:
[----:B------:R-:W-:Y:S05]  /*2760*/  BSYNC B2 ;  /* 0x0000000000027941 */ /* 0x000fea0003800000 */
.L_x_3147:
        /* <DEDUP_REMOVED lines=20> */
[----:B-----5:R-:W-:Y:S01]  /*28b0*/  FSEL R9, R186, RZ, !P4 ;  /* 0x000000ffba097208 */ /* 0x020fe20006000000 */
[----:B0-----:R-:W-:-:S06]  /*28c0*/  IMAD.WIDE.U32 R188, R8, 0x8, R188 ;  /* 0x0000000808bc7825 */ /* 0x001fcc00078e00bc */
        /* <DEDUP_REMOVED lines=11> */
[----:B------:R-:W2:Y:S01]  /*2980*/  LDL R15, [R1+0x120] ;  /* 0x00012000010f7983 */ /* 0x000ea20000100800 */
        /* <DEDUP_REMOVED lines=8> */
[----:B------:R-:W-:Y:S02]  /*2a10*/  HADD2.F32 R176, -RZ, R176.H1_H1 ;  /* 0x300000b0ffb07230 */ /* 0x000fe40000004100 */
[----:B------:R-:W-:-:S03]  /*2a20*/  FMUL.FTZ R10, R5, R11 ;  /* 0x0000000b050a7220 */ /* 0x000fc60000410000 */
[----:B------:R-:W-:Y:S01]  /*2a30*/  FADD.FTZ R85, R85, R176 ;  /* 0x000000b055557221 */ /* 0x000fe20000010000 */
[-C--:B------:R-:W-:Y:S01]  /*2a40*/  FFMA.FTZ R41, R10, R176.reuse, R41 ;  /* 0x000000b00a297223 */ /* 0x080fe20000010029 */
[----:B------:R-:W-:Y:S02]  /*2a50*/  FMUL.FTZ R228, R219, R176 ;  /* 0x000000b0dbe47220 */ /* 0x000fe40000410000 */
[----:B------:R-:W3:Y:S01]  /*2a60*/  LDL R176, [R1+0x11c] ;  /* 0x00011c0001b07983 */ /* 0x000ee20000100800 */
[--C-:B------:R-:W-:Y:S02]  /*2a70*/  HADD2.F32 R222, -RZ, R177.reuse.H0_H0 ;  /* 0x200000b1ffde7230 */ /* 0x100fe40000004100 */
[----:B------:R-:W-:Y:S02]  /*2a80*/  HADD2.F32 R177, -RZ, R177.H1_H1 ;  /* 0x300000b1ffb17230 */ /* 0x000fe40000004100 */
[----:B------:R-:W-:Y:S01]  /*2a90*/  FADD.FTZ R84, R84, R231 ;  /* 0x000000e754547221 */ /* 0x000fe20000010000 */
[-C--:B------:R-:W-:Y:S01]  /*2aa0*/  FFMA.FTZ R40, R9, R231.reuse, R40 ;  /* 0x000000e709287223 */ /* 0x080fe20000010028 */
[----:B------:R-:W-:Y:S01]  /*2ab0*/  FMUL.FTZ R231, R221, R231 ;  /* 0x000000e7dde77220 */ /* 0x000fe20000410000 */
[----:B----4-:R-:W-:-:S02]  /*2ac0*/  FMUL.FTZ R221, R182, R177 ;  /* 0x000000b1b6dd7220 */ /* 0x010fc40000410000 */
[----:B------:R-:W4:Y:S01]  /*2ad0*/  LDL R182, [R1+0x118] ;  /* 0x0001180001b67983 */ /* 0x000f220000100800 */
[--C-:B------:R-:W-:Y:S02]  /*2ae0*/  HADD2.F32 R16, -RZ, R179.reuse.H0_H0 ;  /* 0x200000b3ff107230 */ /* 0x100fe40000004100 */
[----:B------:R-:W-:Y:S02]  /*2af0*/  HADD2.F32 R18, -RZ, R179.H1_H1 ;  /* 0x300000b3ff127230 */ /* 0x000fe40000004100 */
[----:B------:R-:W4:Y:S01]  /*2b00*/  LDL R179, [R1+0x114] ;  /* 0x0001140001b37983 */ /* 0x000f220000100800 */
[C---:B------:R-:W-:Y:S01]  /*2b10*/  FMUL.FTZ R11, R5.reuse, R12 ;  /* 0x0000000c050b7220 */ /* 0x040fe20000410000 */
[----:B------:R-:W-:Y:S02]  /*2b20*/  HADD2.F32 R220, -RZ, R178.H0_H0 ;  /* 0x200000b2ffdc7230 */ /* 0x000fe40000004100 */
[C---:B------:R-:W-:Y:S01]  /*2b30*/  FMUL.FTZ R12, R5.reuse, R13 ;  /* 0x0000000d050c7220 */ /* 0x040fe20000410000 */
[----:B------:R-:W-:Y:S01]  /*2b40*/  FMUL.FTZ R13, R5, R14 ;  /* 0x0000000e050d7220 */ /* 0x000fe20000410000 */
[----:B------:R-:W-:Y:S01]  /*2b50*/  FADD.FTZ R217, R217, R231 ;  /* 0x000000e7d9d97221 */ /* 0x000fe20000010000 */
[----:B------:R-:W-:-:S02]  /*2b60*/  FADD.FTZ R88, R88, R220 ;  /* 0x000000dc58587221 */ /* 0x000fc40000010000 */
[----:B------:R-:W-:Y:S01]  /*2b70*/  FFMA.FTZ R44, R13, R220, R44 ;  /* 0x000000dc0d2c7223 */ /* 0x000fe2000001002c */
[----:B------:R-:W-:Y:S02]  /*2b80*/  HADD2.F32 R178, -RZ, R178.H1_H1 ;  /* 0x300000b2ffb27230 */ /* 0x000fe40000004100 */
[----:B------:R-:W-:Y:S01]  /*2b90*/  FADD.FTZ R86, R86, R222 ;  /* 0x000000de56567221 */ /* 0x000fe20000010000 */
[-C--:B------:R-:W-:Y:S01]  /*2ba0*/  FFMA.FTZ R42, R11, R222.reuse, R42 ;  /* 0x000000de0b2a7223 */ /* 0x080fe2000001002a */
[----:B------:R-:W-:Y:S01]  /*2bb0*/  FMUL.FTZ R14, R5, R17 ;  /* 0x00000011050e7220 */ /* 0x000fe20000410000 */
[----:B------:R-:W-:Y:S01]  /*2bc0*/  FMUL.FTZ R222, R183, R222 ;  /* 0x000000deb7de7220 */ /* 0x000fe20000410000 */
[----:B------:R-:W-:-:S04]  /*2bd0*/  FADD.FTZ R17, R217, R228 ;  /* 0x000000e4d9117221 */ /* 0x000fc80000010000 */
[----:B------:R-:W-:Y:S01]  /*2be0*/  FADD.FTZ R17, R17, R222 ;  /* 0x000000de11117221 */ /* 0x000fe20000010000 */
[----:B------:R-:W-:-:S03]  /*2bf0*/  FADD.FTZ R87, R87, R177 ;  /* 0x000000b157577221 */ /* 0x000fc60000010000 */
[----:B------:R-:W-:Y:S01]  /*2c00*/  FADD.FTZ R17, R17, R221 ;  /* 0x000000dd11117221 */ /* 0x000fe20000010000 */
[----:B------:R-:W-:Y:S01]  /*2c10*/  FFMA.FTZ R43, R12, R177, R43 ;  /* 0x000000b10c2b7223 */ /* 0x000fe2000001002b */
[----:B------:R-:W-:Y:S01]  /*2c20*/  FADD.FTZ R90, R90, R16 ;  /* 0x000000105a5a7221 */ /* 0x000fe20000010000 */
[----:B------:R-:W-:Y:S01]  /*2c30*/  FADD.FTZ R91, R91, R18 ;  /* 0x000000125b5b7221 */ /* 0x000fe20000010000 */
[----:B------:R-:W-:Y:S01]  /*2c40*/  IADD3 R185, R185, 0x20, RZ ;  /* 0x00000020b9b97810 */ /* 0x000fe20007ffe0ff */
[----:B------:R-:W-:Y:S01]  /*2c50*/  FADD.FTZ R89, R89, R178 ;  /* 0x000000b259597221 */ /* 0x000fe20000010000 */
[----:B------:R-:W-:Y:S01]  /*2c60*/  FFMA.FTZ R45, R14, R178, R45 ;  /* 0x000000b20e2d7223 */ /* 0x000fe2000001002d */
[----:B------:R-:W-:Y:S02]  /*2c70*/  IADD3 R8, R8, 0x20, RZ ;  /* 0x0000002008087810 */ /* 0x000fe40007ffe0ff */
[----:B------:R-:W-:Y:S01]  /*2c80*/  IADD3 R223, R223, 0x20, RZ ;  /* 0x00000020dfdf7810 */ /* 0x000fe20007ffe0ff */
[----:B--2---:R-:W-:Y:S01]  /*2c90*/  FMUL.FTZ R220, R15, R220 ;  /* 0x000000dc0fdc7220 */ /* 0x004fe20000410000 */
[----:B------:R-:W-:-:S04]  /*2ca0*/  FFMA.FTZ R15, R9, R231, R218 ;  /* 0x000000e7090f7223 */ /* 0x000fc800000100da */
[----:B------:R-:W-:Y:S01]  /*2cb0*/  FFMA.FTZ R15, R10, R228, R15 ;  /* 0x000000e40a0f7223 */ /* 0x000fe2000001000f */
[----:B------:R-:W-:Y:S01]  /*2cc0*/  FADD.FTZ R177, R17, R220 ;  /* 0x000000dc11b17221 */ /* 0x000fe20000010000 */
[----:B---3--:R-:W-:Y:S02]  /*2cd0*/  FMUL.FTZ R219, R176, R178 ;  /* 0x000000b2b0db7220 */ /* 0x008fe40000410000 */
[----:B------:R-:W-:Y:S01]  /*2ce0*/  FFMA.FTZ R176, R11, R222, R15 ;  /* 0x000000de0bb07223 */ /* 0x000fe2000001000f */
[----:B------:R-:W-:-:S03]  /*2cf0*/  FMUL.FTZ R15, R5, R180 ;  /* 0x000000b4050f7220 */ /* 0x000fc60000410000 */
[----:B------:R-:W-:Y:S01]  /*2d00*/  FFMA.FTZ R176, R12, R221, R176 ;  /* 0x000000dd0cb07223 */ /* 0x000fe200000100b0 */
[----:B------:R-:W-:-:S03]  /*2d10*/  FFMA.FTZ R46, R15, R16, R46 ;  /* 0x000000100f2e7223 */ /* 0x000fc6000001002e */
[----:B------:R-:W-:Y:S01]  /*2d20*/  FFMA.FTZ R176, R13, R220, R176 ;  /* 0x000000dc0db07223 */ /* 0x000fe200000100b0 */
[----:B------:R-:W-:Y:S01]  /*2d30*/  FMUL.FTZ R17, R5, R181 ;  /* 0x000000b505117220 */ /* 0x000fe20000410000 */
[----:B----4-:R-:W-:Y:S01]  /*2d40*/  FMUL.FTZ R16, R182, R16 ;  /* 0x00000010b6107220 */ /* 0x010fe20000410000 */
        /* <DEDUP_REMOVED lines=8> */
.L_x_3150:
[----:B------:R-:W-:Y:S05]  /*2dd0*/  BSYNC B2 ;  /* 0x0000000000027941 */ /* 0x000fea0003800000 */
.L_x_3149:
        /* <DEDUP_REMOVED lines=23> */
[--C-:B--2---:R-:W-:Y:S02]  /*2f50*/  HADD2.F32 R183, -RZ, R20.reuse.H0_H0 ;  /* 0x20000014ffb77230 */ /* 0x104fe40000004100 */
[----:B------:R-:W-:Y:S02]  /*2f60*/  HADD2.F32 R182, -RZ, R20.H1_H1 ;  /* 0x30000014ffb67230 */ /* 0x000fe40000004100 */
[--C-:B------:R-:W-:Y:S02]  /*2f70*/  HADD2.F32 R180, -RZ, R21.reuse.H0_H0 ;  /* 0x20000015ffb47230 */ /* 0x100fe40000004100 */
[----:B------:R-:W-:Y:S01]  /*2f80*/  FADD.FTZ R20, -R19, R183 ;  /* 0x000000b713147221 */ /* 0x000fe20000010100 */
[----:B------:R-:W-:Y:S01]  /*2f90*/  HADD2.F32 R181, -RZ, R21.H1_H1 ;  /* 0x30000015ffb57230 */ /* 0x000fe20000004100 */
[----:B------:R-:W2:Y:S01]  /*2fa0*/  LDL R183, [R1+0x100] ;  /* 0x0001000001b77983 */ /* 0x000ea20000100800 */
[----:B------:R-:W-:-:S02]  /*2fb0*/  HADD2.F32 R184, -RZ, R22.H0_H0 ;  /* 0x20000016ffb87230 */ /* 0x000fc40000004100 */
[C---:B------:R-:W-:Y:S01]  /*2fc0*/  FADD.FTZ R21, -R19.reuse, R182 ;  /* 0x000000b613157221 */ /* 0x040fe20000010100 */
[----:B------:R-:W-:Y:S01]  /*2fd0*/  HADD2.F32 R199, -RZ, R22.H1_H1 ;  /* 0x30000016ffc77230 */ /* 0x000fe20000004100 */
[----:B------:R-:W2:Y:S01]  /*2fe0*/  LDL R182, [R1+0xfc] ;  /* 0x0000fc0001b67983 */ /* 0x000ea20000100800 */
[--C-:B------:R-:W-:Y:S02]  /*2ff0*/  HADD2.F32 R201, -RZ, R23.reuse.H0_H0 ;  /* 0x20000017ffc97230 */ /* 0x100fe40000004100 */
[----:B------:R-:W-:Y:S02]  /*3000*/  HADD2.F32 R203, -RZ, R23.H1_H1 ;  /* 0x30000017ffcb7230 */ /* 0x000fe40000004100 */
[C---:B------:R-:W-:Y:S01]  /*3010*/  FADD.FTZ R22, -R19.reuse, R180 ;  /* 0x000000b413167221 */ /* 0x040fe20000010100 */
[C---:B------:R-:W-:Y:S01]  /*3020*/  FADD.FTZ R180, -R19.reuse, R181 ;  /* 0x000000b513b47221 */ /* 0x040fe20000010100 */
[C---:B------:R-:W-:Y:S01]  /*3030*/  FADD.FTZ R184, -R19.reuse, R184 ;  /* 0x000000b813b87221 */ /* 0x040fe20000010100 */
[C---:B------:R-:W-:Y:S01]  /*3040*/  FADD.FTZ R199, -R19.reuse, R199 ;  /* 0x000000c713c77221 */ /* 0x040fe20000010100 */
[C---:B------:R-:W-:Y:S01]  /*3050*/  FADD.FTZ R201, -R19.reuse, R201 ;  /* 0x000000c913c97221 */ /* 0x040fe20000010100 */
[----:B------:R-:W-:Y:S01]  /*3060*/  FADD.FTZ R203, -R19, R203 ;  /* 0x000000cb13cb7221 */ /* 0x000fe20000010100 */
[C---:B------:R-:W-:Y:S01]  /*3070*/  FMUL.FTZ R19, R5.reuse, R20 ;  /* 0x0000001405137220 */ /* 0x040fe20000410000 */
[----:B------:R-:W2:Y:S01]  /*3080*/  LDL R181, [R1+0xf8] ;  /* 0x0000f80001b57983 */ /* 0x000ea20000100800 */
[C---:B------:R-:W-:Y:S01]  /*3090*/  FMUL.FTZ R20, R5.reuse, R21 ;  /* 0x0000001505147220 */ /* 0x040fe20000410000 */
[C---:B------:R-:W-:Y:S01]  /*30a0*/  FMUL.FTZ R21, R5.reuse, R22 ;  /* 0x0000001605157220 */ /* 0x040fe20000410000 */
[----:B------:R-:W-:-:S02]  /*30b0*/  FMUL.FTZ R22, R5, R180 ;  /* 0x000000b405167220 */ /* 0x000fc40000410000 */
[----:B------:R-:W2:Y:S01]  /*30c0*/  LDL R180, [R1+0xf4] ;  /* 0x0000f40001b47983 */ /* 0x000ea20000100800 */
[--C-:B---3--:R-:W-:Y:S02]  /*30d0*/  HADD2.F32 R229, -RZ, R176.reuse.H0_H0 ;  /* 0x200000b0ffe57230 */ /* 0x108fe40000004100 */
[----:B------:R-:W-:-:S03]  /*30e0*/  HADD2.F32 R176, -RZ, R176.H1_H1 ;  /* 0x300000b0ffb07230 */ /* 0x000fc60000004100 */
[----:B------:R-:W-:Y:S01]  /*30f0*/  FADD.FTZ R92, R92, R229 ;  /* 0x000000e55c5c7221 */ /* 0x000fe20000010000 */
[-C--:B------:R-:W-:Y:S01]  /*3100*/  FFMA.FTZ R48, R19, R229.reuse, R48 ;  /* 0x000000e513307223 */ /* 0x080fe20000010030 */
[----:B------:R-:W-:Y:S01]  /*3110*/  FMUL.FTZ R229, R224, R229 ;  /* 0x000000e5e0e57220 */ /* 0x000fe20000410000 */
[--C-:B------:R-:W-:Y:S02]  /*3120*/  HADD2.F32 R23, -RZ, R177.reuse.H0_H0 ;  /* 0x200000b1ff177230 */ /* 0x100fe40000004100 */
[----:B------:R-:W-:Y:S01]  /*3130*/  FADD.FTZ R93, R93, R176 ;  /* 0x000000b05d5d7221 */ /* 0x000fe20000010000 */
[----:B------:R-:W-:Y:S02]  /*3140*/  HADD2.F32 R177, -RZ, R177.H1_H1 ;  /* 0x300000b1ffb17230 */ /* 0x000fe40000004100 */
[-C--:B------:R-:W-:Y:S01]  /*3150*/  FFMA.FTZ R49, R20, R176.reuse, R49 ;  /* 0x000000b014317223 */ /* 0x080fe20000010031 */
[----:B------:R-:W-:Y:S01]  /*3160*/  FMUL.FTZ R224, R204, R176 ;  /* 0x000000b0cce07220 */ /* 0x000fe20000410000 */
[----:B------:R-:W-:Y:S01]  /*3170*/  FADD.FTZ R217, R217, R229 ;  /* 0x000000e5d9d97221 */ /* 0x000fe20000010000 */
[----:B------:R-:W-:Y:S01]  /*3180*/  FFMA.FTZ R176, R19, R229, R218 ;  /* 0x000000e513b07223 */ /* 0x000fe200000100da */
[----:B------:R-:W-:Y:S01]  /*3190*/  FADD.FTZ R94, R94, R23 ;  /* 0x000000175e5e7221 */ /* 0x000fe20000010000 */
[----:B------:R-:W-:Y:S01]  /*31a0*/  FFMA.FTZ R50, R21, R23, R50 ;  /* 0x0000001715327223 */ /* 0x000fe20000010032 */
[----:B------:R-:W-:Y:S01]  /*31b0*/  FADD.FTZ R95, R95, R177 ;  /* 0x000000b15f5f7221 */ /* 0x000fe20000010000 */
[-C--:B------:R-:W-:Y:S01]  /*31c0*/  FFMA.FTZ R51, R22, R177.reuse, R51 ;  /* 0x000000b116337223 */ /* 0x080fe20000010033 */
[----:B----4-:R-:W-:Y:S01]  /*31d0*/  FMUL.FTZ R187, R187, R177 ;  /* 0x000000b1bbbb7220 */ /* 0x010fe20000410000 */
[----:B------:R-:W-:Y:S01]  /*31e0*/  FMUL.FTZ R23, R200, R23 ;  /* 0x00000017c8177220 */ /* 0x000fe20000410000 */
        /* <DEDUP_REMOVED lines=11> */
[--C-:B------:R-:W-:Y:S02]  /*32a0*/  HADD2.F32 R202, -RZ, R179.reuse.H0_H0 ;  /* 0x200000b3ffca7230 */ /* 0x100fe40000004100 */
[C---:B------:R-:W-:Y:S01]  /*32b0*/  FMUL.FTZ R201, R5.reuse, R201 ;  /* 0x000000c905c97220 */ /* 0x040fe20000410000 */
[----:B------:R-:W-:Y:S01]  /*32c0*/  FMUL.FTZ R199, R5, R199 ;  /* 0x000000c705c77220 */ /* 0x000fe20000410000 */
[----:B------:R-:W-:-:S02]  /*32d0*/  HADD2.F32 R179, -RZ, R179.H1_H1 ;  /* 0x300000b3ffb37230 */ /* 0x000fc40000004100 */
[----:B------:R-:W-:Y:S01]  /*32e0*/  FADD.FTZ R98, R98, R202 ;  /* 0x000000ca62627221 */ /* 0x000fe20000010000 */
[----:B------:R-:W-:Y:S01]  /*32f0*/  FFMA.FTZ R54, R201, R202, R54 ;  /* 0x000000cac9367223 */ /* 0x000fe20000010036 */
[----:B------:R-:W-:Y:S01]  /*3300*/  FMUL.FTZ R203, R5, R203 ;  /* 0x000000cb05cb7220 */ /* 0x000fe20000410000 */
[----:B------:R-:W-:Y:S01]  /*3310*/  IADD3 R185, R185, 0x20, RZ ;  /* 0x00000020b9b97810 */ /* 0x000fe20007ffe0ff */
[----:B------:R-:W-:Y:S01]  /*3320*/  FADD.FTZ R97, R97, R178 ;  /* 0x000000b261617221 */ /* 0x000fe20000010000 */
[----:B------:R-:W-:Y:S01]  /*3330*/  FFMA.FTZ R53, R199, R178, R53 ;  /* 0x000000b2c7357223 */ /* 0x000fe20000010035 */
[----:B------:R-:W-:Y:S01]  /*3340*/  FADD.FTZ R99, R99, R179 ;  /* 0x000000b363637221 */ /* 0x000fe20000010000 */
[----:B------:R-:W-:Y:S01]  /*3350*/  FFMA.FTZ R55, R203, R179, R55 ;  /* 0x000000b3cb377223 */ /* 0x000fe20000010037 */
[----:B------:R-:W-:Y:S02]  /*3360*/  IADD3 R8, R8, 0x20, RZ ;  /* 0x0000002008087810 */ /* 0x000fe40007ffe0ff */
[----:B------:R-:W-:Y:S01]  /*3370*/  IADD3 R223, R223, 0x20, RZ ;  /* 0x00000020dfdf7810 */ /* 0x000fe20007ffe0ff */
[----:B--2---:R-:W-:Y:S01]  /*3380*/  FMUL.FTZ R198, R183, R198 ;  /* 0x000000c6b7c67220 */ /* 0x004fe20000410000 */
[----:B------:R-:W-:-:S03]  /*3390*/  FMUL.FTZ R200, R182, R178 ;  /* 0x000000b2b6c87220 */ /* 0x000fc60000410000 */
[----:B------:R-:W-:Y:S01]  /*33a0*/  FADD.FTZ R177, R177, R198 ;  /* 0x000000c6b1b17221 */ /* 0x000fe20000010000 */
[----:B------:R-:W-:-:S03]  /*33b0*/  FFMA.FTZ R176, R184, R198, R176 ;  /* 0x000000c6b8b07223 */ /* 0x000fc600000100b0 */
[----:B------:R-:W-:Y:S01]  /*33c0*/  FADD.FTZ R177, R177, R200 ;  /* 0x000000c8b1b17221 */ /* 0x000fe20000010000 */
[----:B------:R-:W-:Y:S01]  /*33d0*/  FFMA.FTZ R176, R199, R200, R176 ;  /* 0x000000c8c7b07223 */ /* 0x000fe200000100b0 */
[----:B------:R-:W-:-:S04]  /*33e0*/  FMUL.FTZ R202, R181, R202 ;  /* 0x000000cab5ca7220 */ /* 0x000fc80000410000 */
[----:B------:R-:W-:Y:S01]  /*33f0*/  FADD.FTZ R217, R177, R202 ;  /* 0x000000cab1d97221 */ /* 0x000fe20000010000 */
[----:B------:R-:W-:Y:S01]  /*3400*/  FMUL.FTZ R204, R180, R179 ;  /* 0x000000b3b4cc7220 */ /* 0x000fe20000410000 */
[----:B------:R-:W-:-:S03]  /*3410*/  FFMA.FTZ R218, R201, R202, R176 ;  /* 0x000000cac9da7223 */ /* 0x000fc600000100b0 */
[----:B------:R-:W-:Y:S01]  /*3420*/  FADD.FTZ R217, R217, R204 ;  /* 0x000000ccd9d97221 */ /* 0x000fe20000010000 */
[----:B------:R-:W-:-:S07]  /*3430*/  FFMA.FTZ R218, R203, R204, R218 ;  /* 0x000000cccbda7223 */ /* 0x000fce00000100da */
.L_x_3152:
[----:B------:R-:W-:Y:S05]  /*3440*/  BSYNC B2 ;  /* 0x0000000000027941 */ /* 0x000fea0003800000 */
.L_x_3151:
        /* <DEDUP_REMOVED lines=18> */
[----:B------:R-:W3:Y:S04]  /*3570*/  LDL R223, [R1+0xe8] ;  /* 0x0000e80001df7983 */ /* 0x000ee80000100800 */
[----:B------:R-:W2:Y:S01]  /*3580*/  LDG.E.128 R176, desc[UR4][R176.64] ;  /* 0x00000004b0b07981 */ /* 0x000ea2000c1e1d00 */
[----:B------:R-:W-:-:S03]  /*3590*/  IMAD.WIDE.U32 R180, R185, 0x10, R180 ;  /* 0x00000010b9b47825 */ /* 0x000fc600078e00b4 */
[----:B------:R-:W4:Y:S04]  /*35a0*/  LDL R185, [R1+0xf0] ;  /* 0x0000f00001b97983 */ /* 0x000f280000100800 */
[----:B------:R-:W3:Y:S01]  /*35b0*/  LDG.E.128 R180, desc[UR4][R180.64] ;  /* 0x00000004b4b47981 */ /* 0x000ee2000c1e1d00 */
[----:B0-----:R-:W-:-:S03]  /*35c0*/  IMAD.WIDE.U32 R196, R8, 0x8, R196 ;  /* 0x0000000808c47825 */ /* 0x001fc600078e00c4 */
[----:B------:R-:W4:Y:S04]  /*35d0*/  LDL R8, [R1+0xd4] ;  /* 0x0000d40001087983 */ /* 0x000f280000100800 */
[----:B------:R-:W5:Y:S01]  /*35e0*/  LDG.E.64 R196, desc[UR4][R196.64] ;  /* 0x00000004c4c47981 */ /* 0x000f62000c1e1b00 */
[----:B------:R-:W-:Y:S01]  /*35f0*/  FSEL R186, R186, RZ, !P4 ;  /* 0x000000ffbaba7208 */ /* 0x000fe20006000000 */
[--C-:B--2---:R-:W-:Y:S02]  /*3600*/  HADD2.F32 R248, -RZ, R176.reuse.H0_H0 ;  /* 0x200000b0fff87230 */ /* 0x104fe40000004100 */
[----:B------:R-:W-:Y:S02]  /*3610*/  HADD2.F32 R227, -RZ, R176.H1_H1 ;  /* 0x300000b0ffe37230 */ /* 0x000fe40000004100 */
[----:B------:R-:W2:Y:S01]  /*3620*/  LDL R176, [R1+0xd8] ;  /* 0x0000d80001b07983 */ /* 0x000ea20000100800 */
[----:B------:R-:W-:Y:S01]  /*3630*/  FADD.FTZ R248, -R186, R248 ;  /* 0x000000f8baf87221 */ /* 0x000fe20000010100 */
[----:B------:R-:W-:-:S02]  /*3640*/  HADD2.F32 R225, -RZ, R177.H0_H0 ;  /* 0x200000b1ffe17230 */ /* 0x000fc40000004100 */
[--C-:B---3--:R-:W-:Y:S02]  /*3650*/  HADD2.F32 R230, -RZ, R180.reuse.H0_H0 ;  /* 0x200000b4ffe67230 */ /* 0x108fe40000004100 */
[----:B------:R-:W-:Y:S01]  /*3660*/  FMUL.FTZ R248, R5, R248 ;  /* 0x000000f805f87220 */ /* 0x000fe20000410000 */
[----:B------:R-:W-:Y:S02]  /*3670*/  HADD2.F32 R180, -RZ, R180.H1_H1 ;  /* 0x300000b4ffb47230 */ /* 0x000fe40000004100 */
[C---:B------:R-:W-:Y:S01]  /*3680*/  FADD.FTZ R225, -R186.reuse, R225 ;  /* 0x000000e1bae17221 */ /* 0x040fe20000010100 */
[----:B------:R-:W-:Y:S01]  /*3690*/  FADD.FTZ R227, -R186, R227 ;  /* 0x000000e3bae37221 */ /* 0x000fe20000010100 */
[----:B------:R-:W-:Y:S01]  /*36a0*/  FADD.FTZ R60, R60, R230 ;  /* 0x000000e63c3c7221 */ /* 0x000fe20000010000 */
[-C--:B------:R-:W-:Y:S01]  /*36b0*/  FFMA.FTZ R168, R248, R230.reuse, R168 ;  /* 0x000000e6f8a87223 */ /* 0x080fe200000100a8 */
[----:B----4-:R-:W-:Y:S01]  /*36c0*/  FMUL.FTZ R230, R185, R230 ;  /* 0x000000e6b9e67220 */ /* 0x010fe20000410000 */
        /* <DEDUP_REMOVED lines=59> */
[----:B------:R-:W-:-:S07]  /*3a80*/  FFMA.FTZ R218, R214, R215, R218 ;  /* 0x000000d7d6da7223 */ /* 0x000fce00000100da */
.L_x_3144:
[----:B------:R-:W-:Y:S05]  /*3a90*/  BSYNC B1 ;  /* 0x0000000000017941 */ /* 0x000fea0003800000 */
.L_x_3134:
        /* <DEDUP_REMOVED lines=20> */
.L_x_3404:
[----:B------:R-:W2:Y:S01]  /*3be0*/  LDL R176, [R1+0x30] ;  /* 0x0000300001b07983 */ /* 0x000ea20000100800 */
[----:B-----5:R-:W-:Y:S01]  /*3bf0*/  @P3 IADD3 R6, R6, -0x1, RZ ;  /* 0xffffffff06063810 */ /* 0x020fe20007ffe0ff */
[----:B0-----:R-:W-:Y:S01]  /*3c00*/  FADD.FTZ R178, R218, R8 ;  /* 0x00000008dab27221 */ /* 0x001fe20000010000 */
[----:B------:R-:W-:Y:S01]  /*3c10*/  FADD.FTZ R180, R217, R180 ;  /* 0x000000b4d9b47221 */ /* 0x000fe20000010000 */
[----:B------:R-:W-:Y:S02]  /*3c20*/  BSSY B1, `(.L_x_3154) ;  /* 0x000012a000017945 */ /* 0x000fe40003800000 */
[----:B------:R-:W-:Y:S02]  /*3c30*/  @P3 IMAD R6, R6, R2, RZ ;  /* 0x0000000206063224 */ /* 0x000fe400078e02ff */
        /* <DEDUP_REMOVED lines=13> */
.L_x_3157:
[----:B------:R-:W-:Y:S05]  /*3d10*/  BSYNC B2 ;  /* 0x0000000000027941 */ /* 0x000fea0003800000 */
.L_x_3156:
        /* <DEDUP_REMOVED lines=9> */
.L_x_3159:
        /* <DEDUP_REMOVED lines=11> */
.L_x_3160:
[----:B------:R-:W-:Y:S05]  /*3e60*/  BSYNC B2 ;  /* 0x0000000000027941 */ /* 0x000fea0003800000 */
.L_x_3158:
[----:B------:R-:W-:Y:S01]  /*3e70*/  ISETP.NE.U32.AND P5, PT, RZ, UR10, PT ;  /* 0x0000000aff007c0c */ /* 0x000fe2000bfa5070 */
[----:B------:R-:W-:Y:S03]  /*3e80*/  BSSY B2, `(.L_x_3161) ;  /* 0x0000011000027945 */ /* 0x000fe60003800000 */
[----:B------:R-:W-:-:S13]  /*3e90*/  ISETP.NE.AND.EX P5, PT, RZ, UR11, PT, P5 ;  /* 0x0000000bff007c0c */ /* 0x000fda000bfa5350 */
[----:B------:R-:W-:-:S04]  /*3ea0*/  @P5 F2FP.F16.F32.PACK_AB R176, RZ, R177 ;  /* 0x000000b1ffb0523e */ /* 0x000fc800000000ff */
[----:B------:R-:W-:Y:S01]  /*3eb0*/  @P5 PRMT R164, R176, 0x7610, R164 ;  /* 0x00007610b0a45816 */ /* 0x000fe200000000a4 */
[----:B------:R-:W-:Y:S06]  /*3ec0*/  @!P3 BRA `(.L_x_3162) ;  /* 0x000000000030b947 */ /* 0x000fec0003800000 */
[----:B------:R-:W2:Y:S01]  /*3ed0*/  LDL R180, [R1+0xd0] ;  /* 0x0000d00001b47983 */ /* 0x000ea20000100800 */
[----:B------:R-:W-:Y:S01]  /*3ee0*/  LOP3.LUT P6, RZ, R190, 0xff, RZ, 0xc0, !PT ;  /* 0x000000ffbeff7812 */ /* 0x000fe200078cc0ff */
[----:B------:R-:W-:Y:S01]  /*3ef0*/  FMUL.FTZ R179, R177, UR13 ;  /* 0x0000000db1b37c20 */ /* 0x000fe20008410000 */
[----:B------:R-:W-:-:S03]  /*3f00*/  HFMA2.MMA R176, -RZ, RZ, 0, 0 ;  /* 0x00000000ffb07435 */ /* 0x000fc600000001ff */
[----:B------:R-:W-:-:S08]  /*3f10*/  FMUL.FTZ R179, R179, UR12 ;  /* 0x0000000cb3b37c20 */ /* 0x000fd00008410000 */
[----:B-----5:R-:W-:-:S05]  /*3f20*/  @P6 HADD2.F32 R177, -RZ, R64.H0_H0 ;  /* 0x20000040ffb16230 */ /* 0x020fca0000004100 */
[----:B------:R-:W-:-:S04]  /*3f30*/  @P6 FMUL.FTZ R176, R179, R177 ;  /* 0x000000b1b3b06220 */ /* 0x000fc80000410000 */
[----:B------:R-:W-:Y:S01]  /*3f40*/  FADD.FTZ R104, R104, R176 ;  /* 0x000000b068687221 */ /* 0x000fe20000010000 */
[----:B------:R-:W-:Y:S01]  /*3f50*/  MOV R176, RZ ;  /* 0x000000ff00b07202 */ /* 0x000fe20000000f00 */
[----:B--2---:R-:W-:-:S05]  /*3f60*/  @P6 FMUL.FTZ R176, R180, R179 ;  /* 0x000000b3b4b06220 */ /* 0x004fca0000410000 */
[----:B------:R-:W-:-:S04]  /*3f70*/  F2FP.F16.F32.PACK_AB R176, RZ, R176 ;  /* 0x000000b0ffb0723e */ /* 0x000fc800000000ff */
[----:B------:R-:W-:-:S07]  /*3f80*/  PRMT R56, R176, 0x7610, R56 ;  /* 0x00007610b0387816 */ /* 0x000fce0000000038 */
.L_x_3162:
[----:B------:R-:W-:Y:S05]  /*3f90*/  BSYNC B2 ;  /* 0x0000000000027941 */ /* 0x000fea0003800000 */
.L_x_3161:
[----:B------:R-:W-:Y:S04]  /*3fa0*/  BSSY B2, `(.L_x_3163) ;  /* 0x0000010000027945 */ /* 0x000fe80003800000 */
[----:B------:R-:W-:Y:S05]  /*3fb0*/  @P2 BRA `(.L_x_3164) ;  /* 0x0000000000102947 */ /* 0x000fea0003800000 */
[----:B------:R-:W-:Y:S01]  /*3fc0*/  HFMA2.MMA R177, -RZ, RZ, 0, 0 ;  /* 0x00000000ffb17435 */ /* 0x000fe200000001ff */
[----:B------:R-:W-:Y:S10]  /*3fd0*/  @!P4 BRA `(.L_x_3165) ;  /* 0x000000000030c947 */ /* 0x000ff40003800000 */
[----:B------:R-:W-:Y:S01]  /*3fe0*/  HADD2.F32 R177, -RZ, R144.H1_H1 ;  /* 0x30000090ffb17230 */ /* 0x000fe20000004100 */
[----:B------:R-:W-:Y:S06]  /*3ff0*/  BRA `(.L_x_3165) ;  /* 0x0000000000287947 */ /* 0x000fec0003800000 */
.L_x_3164:
        /* <DEDUP_REMOVED lines=10> */
.L_x_3165:
[----:B------:R-:W-:Y:S05]  /*40a0*/  BSYNC B2 ;  /* 0x0000000000027941 */ /* 0x000fea0003800000 */
.L_x_3163:
[----:B------:R-:W-:Y:S01]  /*40b0*/  @P5 F2FP.F16.F32.PACK_AB R176, RZ, R177 ;  /* 0x000000b1ffb0523e */ /* 0x000fe200000000ff */
        /* <DEDUP_REMOVED lines=8> */
[----:B-----5:R-:W-:-:S05]  /*4140*/  @P6 HADD2.F32 R177, -RZ, R64.H1_H1 ;  /* 0x30000040ffb16230 */ /* 0x020fca0000004100 */
[----:B------:R-:W-:-:S04]  /*4150*/  @P6 FMUL.FTZ R176, R179, R177 ;  /* 0x000000b1b3b06220 */ /* 0x000fc80000410000 */
[----:B------:R-:W-:Y:S01]  /*4160*/  FADD.FTZ R105, R105, R176 ;  /* 0x000000b069697221 */ /* 0x000fe20000010000 */
[----:B------:R-:W-:-:S06]  /*4170*/  HFMA2.MMA R176, -RZ, RZ, 0, 0 ;  /* 0x00000000ffb07435 */ /* 0x000fcc00000001ff */
[----:B--2---:R-:W-:-:S05]  /*4180*/  @P6 FMUL.FTZ R176, R180, R179 ;  /* 0x000000b3b4b06220 */ /* 0x004fca0000410000 */
[----:B------:R-:W-:-:S04]  /*4190*/  F2FP.F16.F32.PACK_AB R176, RZ, R176 ;  /* 0x000000b0ffb0723e */ /* 0x000fc800000000ff */
[----:B------:R-:W-:-:S07]  /*41a0*/  PRMT R56, R56, 0x5410, R176 ;  /* 0x0000541038387816 */ /* 0x000fce00000000b0 */
.L_x_3167:
[----:B------:R-:W-:Y:S05]  /*41b0*/  BSYNC B2 ;  /* 0x0000000000027941 */ /* 0x000fea0003800000 */
.L_x_3166:
[----:B------:R-:W-:Y:S04]  /*41c0*/  BSSY B2, `(.L_x_3168) ;  /* 0x0000010000027945 */ /* 0x000fe80003800000 */
[----:B------:R-:W-:Y:S05]  /*41d0*/  @P2 BRA `(.L_x_3169) ;  /* 0x0000000000102947 */ /* 0x000fea0003800000 */
[----:B------:R-:W-:Y:S01]  /*41e0*/  MOV R177, RZ ;  /* 0x000000ff00b17202 */ /* 0x000fe20000000f00 */
[----:B------:R-:W-:Y:S06]  /*41f0*/  @!P4 BRA `(.L_x_3170) ;  /* 0x000000000030c947 */ /* 0x000fec0003800000 */
[----:B------:R-:W-:Y:S01]  /*4200*/  HADD2.F32 R177, -RZ, R145.H0_H0 ;  /* 0x20000091ffb17230 */ /* 0x000fe20000004100 */
[----:B------:R-:W-:Y:S06]  /*4210*/  BRA `(.L_x_3170) ;  /* 0x0000000000287947 */ /* 0x000fec0003800000 */
.L_x_3169:
        /* <DEDUP_REMOVED lines=10> */
.L_x_3170:
[----:B------:R-:W-:Y:S05]  /*42c0*/  BSYNC B2 ;  /* 0x0000000000027941 */ /* 0x000fea0003800000 */
.L_x_3168:
[----:B------:R-:W-:Y:S01]  /*42d0*/  @P5 F2FP.F16.F32.PACK_AB R176, RZ, R177 ;  /* 0x000000b1ffb0523e */ /* 0x000fe200000000ff */
        /* <DEDUP_REMOVED lines=15> */
.L_x_3172:
[----:B------:R-:W-:Y:S05]  /*43d0*/  BSYNC B2 ;  /* 0x0000000000027941 */ /* 0x000fea0003800000 */
.L_x_3171:
[----:B------:R-:W-:Y:S04]  /*43e0*/  BSSY B2, `(.L_x_3173) ;  /* 0x0000010000027945 */ /* 0x000fe80003800000 */
[----:B------:R-:W-:Y:S05]  /*43f0*/  @P2 BRA `(.L_x_3174) ;  /* 0x0000000000102947 */ /* 0x000fea0003800000 */
[----:B------:R-:W-:Y:S01]  /*4400*/  HFMA2.MMA R177, -RZ, RZ, 0, 0 ;  /* 0x00000000ffb17435 */ /* 0x000fe200000001ff */
[----:B------:R-:W-:Y:S10]  /*4410*/  @!P4 BRA `(.L_x_3175) ;  /* 0x000000000030c947 */ /* 0x000ff40003800000 */
[----:B------:R-:W-:Y:S01]  /*4420*/  HADD2.F32 R177, -RZ, R145.H1_H1 ;  /* 0x30000091ffb17230 */ /* 0x000fe20000004100 */
[----:B------:R-:W-:Y:S06]  /*4430*/  BRA `(.L_x_3175) ;  /* 0x0000000000287947 */ /* 0x000fec0003800000 */
.L_x_3174:
        /* <DEDUP_REMOVED lines=10> */
.L_x_3175:
[----:B------:R-:W-:Y:S05]  /*44e0*/  BSYNC B2 ;  /* 0x0000000000027941 */ /* 0x000fea0003800000 */
.L_x_3173:
        /* <DEDUP_REMOVED lines=16> */
.L_x_3177:
[----:B------:R-:W-:Y:S05]  /*45f0*/  BSYNC B2 ;  /* 0x0000000000027941 */ /* 0x000fea0003800000 */
.L_x_3176:
[----:B------:R-:W-:Y:S04]  /*4600*/  BSSY B2, `(.L_x_3178) ;  /* 0x0000010000027945 */ /* 0x000fe80003800000 */
[----:B------:R-:W-:Y:S05]  /*4610*/  @P2 BRA `(.L_x_3179) ;  /* 0x0000000000102947 */ /* 0x000fea0003800000 */
[----:B------:R-:W-:Y:S01]  /*4620*/  MOV R177, RZ ;  /* 0x000000ff00b17202 */ /* 0x000fe20000000f00 */
[----:B------:R-:W-:Y:S06]  /*4630*/  @!P4 BRA `(.L_x_3180) ;  /* 0x000000000030c947 */ /* 0x000fec0003800000 */
[----:B------:R-:W-:Y:S01]  /*4640*/  HADD2.F32 R177, -RZ, R146.H0_H0 ;  /* 0x20000092ffb17230 */ /* 0x000fe20000004100 */
[----:B------:R-:W-:Y:S06]  /*4650*/  BRA `(.L_x_3180) ;  /* 0x0000000000287947 */ /* 0x000fec0003800000 */
.L_x_3179:
        /* <DEDUP_REMOVED lines=10> */
.L_x_3180:
[----:B------:R-:W-:Y:S05]  /*4700*/  BSYNC B2 ;  /* 0x0000000000027941 */ /* 0x000fea0003800000 */
.L_x_3178:
        /* <DEDUP_REMOVED lines=16> */
.L_x_3182:
[----:B------:R-:W-:Y:S05]  /*4810*/  BSYNC B2 ;  /* 0x0000000000027941 */ /* 0x000fea0003800000 */
.L_x_3181:
[----:B------:R-:W-:Y:S04]  /*4820*/  BSSY B2, `(.L_x_3183) ;  /* 0x0000010000027945 */ /* 0x000fe80003800000 */
[----:B------:R-:W-:Y:S05]  /*4830*/  @P2 BRA `(.L_x_3184) ;  /* 0x0000000000102947 */ /* 0x000fea0003800000 */
[----:B------:R-:W-:Y:S01]  /*4840*/  HFMA2.MMA R177, -RZ, RZ, 0, 0 ;  /* 0x00000000ffb17435 */ /* 0x000fe200000001ff */
[----:B------:R-:W-:Y:S10]  /*4850*/  @!P4 BRA `(.L_x_3185) ;  /* 0x000000000030c947 */ /* 0x000ff40003800000 */
[----:B------:R-:W-:Y:S01]  /*4860*/  HADD2.F32 R177, -RZ, R146.H1_H1 ;  /* 0x30000092ffb17230 */ /* 0x000fe20000004100 */
[----:B------:R-:W-:Y:S06]  /*4870*/  BRA `(.L_x_3185) ;  /* 0x0000000000287947 */ /* 0x000fec0003800000 */
.L_x_3184:
        /* <DEDUP_REMOVED lines=10> */
.L_x_3185:
[----:B------:R-:W-:Y:S05]  /*4920*/  BSYNC B2 ;  /* 0x0000000000027941 */ /* 0x000fea0003800000 */
.L_x_3183:
        /* <DEDUP_REMOVED lines=16> */
.L_x_3187:
[----:B------:R-:W-:Y:S05]  /*4a30*/  BSYNC B2 ;  /* 0x0000000000027941 */ /* 0x000fea0003800000 */
.L_x_3186:
[----:B------:R-:W-:Y:S04]  /*4a40*/  BSSY B2, `(.L_x_3188) ;  /* 0x000000e000027945 */ /* 0x000fe80003800000 */
[----:B------:R-:W-:Y:S05]  /*4a50*/  @P2 BRA `(.L_x_3189) ;  /* 0x0000000000102947 */ /* 0x000fea0003800000 */
[----:B------:R-:W-:Y:S01]  /*4a60*/  MOV R177, RZ ;  /* 0x000000ff00b17202 */ /* 0x000fe20000000f00 */
[----:B------:R-:W-:Y:S06]  /*4a70*/  @!P4 BRA `(.L_x_3190) ;  /* 0x000000000028c947 */ /* 0x000fec0003800000 */
[----:B------:R-:W-:Y:S01]  /*4a80*/  HADD2.F32 R177, -RZ, R147.H0_H0 ;  /* 0x20000093ffb17230 */ /* 0x000fe20000004100 */
[----:B------:R-:W-:Y:S06]  /*4a90*/  BRA `(.L_x_3190) ;  /* 0x0000000000207947 */ /* 0x000fec0003800000 */
.L_x_3189:
        /* <DEDUP_REMOVED lines=8> */
.L_x_3190:
[----:B------:R-:W-:Y:S05]  /*4b20*/  BSYNC B2 ;  /* 0x0000000000027941 */ /* 0x000fea0003800000 */
.L_x_3188:
        /* <DEDUP_REMOVED lines=16> */
.L_x_3192:
[----:B------:R-:W-:Y:S05]  /*4c30*/  BSYNC B2 ;  /* 0x0000000000027941 */ /* 0x000fea0003800000 */
.L_x_3191:
[----:B------:R-:W-:Y:S04]  /*4c40*/  BSSY B2, `(.L_x_3193) ;  /* 0x000000e000027945 */ /* 0x000fe80003800000 */
[----:B------:R-:W-:Y:S05]  /*4c50*/  @P2 BRA `(.L_x_3194) ;  /* 0x0000000000102947 */ /* 0x000fea0003800000 */
[----:B------:R-:W-:Y:S01]  /*4c60*/  HFMA2.MMA R179, -RZ, RZ, 0, 0 ;  /* 0x00000000ffb37435 */ /* 0x000fe200000001ff */
[----:B------:R-:W-:Y:S10]  /*4c70*/  @!P4 BRA `(.L_x_3195) ;  /* 0x000000000028c947 */ /* 0x000ff40003800000 */
[----:B------:R-:W-:Y:S01]  /*4c80*/  HADD2.F32 R179, -RZ, R147.H1_H1 ;  /* 0x30000093ffb37230 */ /* 0x000fe20000004100 */
[----:B------:R-:W-:Y:S06]  /*4c90*/  BRA `(.L_x_3195) ;  /* 0x0000000000207947 */ /* 0x000fec0003800000 */
.L_x_3194:
        /* <DEDUP_REMOVED lines=8> */
.L_x_3195:
[----:B------:R-:W-:Y:S05]  /*4d20*/  BSYNC B2 ;  /* 0x0000000000027941 */ /* 0x000fea0003800000 */
.L_x_3193:
[----:B------:R-:W-:Y:S01]  /*4d30*/  @P5 F2FP.F16.F32.PACK_AB R176, RZ, R179 ;  /* 0x000000b3ffb0523e */ /* 0x000fe200000000ff */
        /* <DEDUP_REMOVED lines=8> */
[----:B------:R-:W-:Y:S01]  /*4dc0*/  FMUL.FTZ R179, R179, UR13 ;  /* 0x0000000db3b37c20 */ /* 0x000fe20008410000 */
[----:B0-----:R-:W-:-:S03]  /*4dd0*/  MOV R176, RZ ;  /* 0x000000ff00b07202 */ /* 0x001fc60000000f00 */
        /* <DEDUP_REMOVED lines=8> */
.L_x_3197:
[----:B------:R-:W-:Y:S05]  /*4e60*/  BSYNC B2 ;  /* 0x0000000000027941 */ /* 0x000fea0003800000 */
.L_x_3196:
[----:B0-----:R-:W0:Y:S01]  /*4e70*/  @P3 LDC.64 R176, c[0x0][0x2f8] ;  /* 0x0000be00ffb03b82 */ /* 0x001e220000000a00 */
[----:B------:R-:W-:Y:S01]  /*4e80*/  IADD3 R7, R7, 0x20, RZ ;  /* 0x0000002007077810 */ /* 0x000fe20007ffe0ff */
[C---:B0-----:R-:W-:Y:S01]  /*4e90*/  @P3 IMAD.WIDE.U32 R176, R8.reuse, 0x10, R176 ;  /* 0x0000001008b03825 */ /* 0x041fe200078e00b0 */
[----:B------:R-:W-:-:S04]  /*4ea0*/  IADD3 R8, R8, 0x20, RZ ;  /* 0x0000002008087810 */ /* 0x000fc80007ffe0ff */
[----:B------:R0:W-:Y:S03]  /*4eb0*/  @P3 STG.E.128 desc[UR4][R176.64], R56 ;  /* 0x00000038b0003986 */ /* 0x0001e6000c101d04 */
.L_x_3155:
[----:B------:R-:W-:Y:S05]  /*4ec0*/  BSYNC B1 ;  /* 0x0000000000017941 */ /* 0x000fea0003800000 */
.L_x_3154:
        /* <DEDUP_REMOVED lines=9> */
.L_x_3201:
[----:B------:R-:W-:Y:S05]  /*4f60*/  BSYNC B2 ;  /* 0x0000000000027941 */ /* 0x000fea0003800000 */
.L_x_3200:
        /* <DEDUP_REMOVED lines=9> */
.L_x_3203:
        /* <DEDUP_REMOVED lines=11> */
.L_x_3204:
[----:B------:R-:W-:Y:S05]  /*50b0*/  BSYNC B2 ;  /* 0x0000000000027941 */ /* 0x000fea0003800000 */
.L_x_3202:
        /* <DEDUP_REMOVED lines=18> */
.L_x_3206:
[----:B------:R-:W-:Y:S05]  /*51e0*/  BSYNC B2 ;  /* 0x0000000000027941 */ /* 0x000fea0003800000 */
.L_x_3205:
[----:B------:R-:W-:Y:S04]  /*51f0*/  BSSY B2, `(.L_x_3207) ;  /* 0x000000e000027945 */ /* 0x000fe80003800000 */
[----:B------:R-:W-:Y:S05]  /*5200*/  @P2 BRA `(.L_x_3208) ;  /* 0x0000000000102947 */ /* 0x000fea0003800000 */
[----:B------:R-:W-:Y:S01]  /*5210*/  HFMA2.MMA R177, -RZ, RZ, 0, 0 ;  /* 0x00000000ffb17435 */ /* 0x000fe200000001ff */
[----:B------:R-:W-:Y:S10]  /*5220*/  @!P4 BRA `(.L_x_3209) ;  /* 0x000000000028c947 */ /* 0x000ff40003800000 */
[----:B------:R-:W-:Y:S01]  /*5230*/  HADD2.F32 R177, -RZ, R148.H1_H1 ;  /* 0x30000094ffb17230 */ /* 0x000fe20000004100 */
[----:B------:R-:W-:Y:S06]  /*5240*/  BRA `(.L_x_3209) ;  /* 0x0000000000207947 */ /* 0x000fec0003800000 */
.L_x_3208:
        /* <DEDUP_REMOVED lines=8> */
.L_x_3209:
[----:B------:R-:W-:Y:S05]  /*52d0*/  BSYNC B2 ;  /* 0x0000000000027941 */ /* 0x000fea0003800000 */
.L_x_3207:
        /* <DEDUP_REMOVED lines=16> */
.L_x_3211:
[----:B------:R-:W-:Y:S05]  /*53e0*/  BSYNC B2 ;  /* 0x0000000000027941 */ /* 0x000fea0003800000 */
.L_x_3210:
[----:B------:R-:W-:Y:S04]  /*53f0*/  BSSY B2, `(.L_x_3212) ;  /* 0x000000e000027945 */ /* 0x000fe80003800000 */
[----:B------:R-:W-:Y:S05]  /*5400*/  @P2 BRA `(.L_x_3213) ;  /* 0x0000000000102947 */ /* 0x000fea0003800000 */
[----:B------:R-:W-:Y:S01]  /*5410*/  MOV R177, RZ ;  /* 0x000000ff00b17202 */ /* 0x000fe20000000f00 */
[----:B------:R-:W-:Y:S06]  /*5420*/  @!P4 BRA `(.L_x_3214) ;  /* 0x000000000028c947 */ /* 0x000fec0003800000 */
[----:B------:R-:W-:Y:S01]  /*5430*/  HADD2.F32 R177, -RZ, R149.H0_H0 ;  /* 0x20000095ffb17230 */ /* 0x000fe20000004100 */
[----:B------:R-:W-:Y:S06]  /*5440*/  BRA `(.L_x_3214) ;  /* 0x0000000000207947 */ /* 0x000fec0003800000 */
.L_x_3213:
        /* <DEDUP_REMOVED lines=8> */
.L_x_3214:
[----:B------:R-:W-:Y:S05]  /*54d0*/  BSYNC B2 ;  /* 0x0000000000027941 */ /* 0x000fea0003800000 */
.L_x_3212:
        /* <DEDUP_REMOVED lines=16> */
.L_x_3216:
[----:B------:R-:W-:Y:S05]  /*55e0*/  BSYNC B2 ;  /* 0x0000000000027941 */ /* 0x000fea0003800000 */
.L_x_3215:
[----:B------:R-:W-:Y:S04]  /*55f0*/  BSSY B2, `(.L_x_3217) ;  /* 0x000000e000027945 */ /* 0x000fe80003800000 */
[----:B------:R-:W-:Y:S05]  /*5600*/  @P2 BRA `(.L_x_3218) ;  /* 0x0000000000102947 */ /* 0x000fea0003800000 */
[----:B------:R-:W-:Y:S01]  /*5610*/  HFMA2.MMA R177, -RZ, RZ, 0, 0 ;  /* 0x00000000ffb17435 */ /* 0x000fe200000001ff */
[----:B------:R-:W-:Y:S10]  /*5620*/  @!P4 BRA `(.L_x_3219) ;  /* 0x000000000028c947 */ /* 0x000ff40003800000 */
[----:B------:R-:W-:Y:S01]  /*5630*/  HADD2.F32 R177, -RZ, R149.H1_H1 ;  /* 0x30000095ffb17230 */ /* 0x000fe20000004100 */
[----:B------:R-:W-:Y:S06]  /*5640*/  BRA `(.L_x_3219) ;  /* 0x0000000000207947 */ /* 0x000fec0003800000 */
.L_x_3218:
        /* <DEDUP_REMOVED lines=8> */
.L_x_3219:
[----:B------:R-:W-:Y:S05]  /*56d0*/  BSYNC B2 ;  /* 0x0000000000027941 */ /* 0x000fea0003800000 */
.L_x_3217:
        /* <DEDUP_REMOVED lines=16> */
.L_x_3221:
[----:B------:R-:W-:Y:S05]  /*57e0*/  BSYNC B2 ;  /* 0x0000000000027941 */ /* 0x000fea0003800000 */
.L_x_3220:
[----:B------:R-:W-:Y:S04]  /*57f0*/  BSSY B2, `(.L_x_3222) ;  /* 0x000000e000027945 */ /* 0x000fe80003800000 */
[----:B------:R-:W-:Y:S05]  /*5800*/  @P2 BRA `(.L_x_3223) ;  /* 0x0000000000102947 */ /* 0x000fea0003800000 */
[----:B------:R-:W-:Y:S01]  /*5810*/  MOV R177, RZ ;  /* 0x000000ff00b17202 */ /* 0x000fe20000000f00 */
[----:B------:R-:W-:Y:S06]  /*5820*/  @!P4 BRA `(.L_x_3224) ;  /* 0x000000000028c947 */ /* 0x000fec0003800000 */
[----:B------:R-:W-:Y:S01]  /*5830*/  HADD2.F32 R177, -RZ, R150.H0_H0 ;  /* 0x20000096ffb17230 */ /* 0x000fe20000004100 */
[----:B------:R-:W-:Y:S06]  /*5840*/  BRA `(.L_x_3224) ;  /* 0x0000000000207947 */ /* 0x000fec0003800000 */
.L_x_3223:
        /* <DEDUP_REMOVED lines=8> */
.L_x_3224:
[----:B------:R-:W-:Y:S05]  /*58d0*/  BSYNC B2 ;  /* 0x0000000000027941 */ /* 0x000fea0003800000 */
.L_x_3222:
        /* <DEDUP_REMOVED lines=16> */
.L_x_3226:
[----:B------:R-:W-:Y:S05]  /*59e0*/  BSYNC B2 ;  /* 0x0000000000027941 */ /* 0x000fea0003800000 */
.L_x_3225:
[----:B------:R-:W-:Y:S04]  /*59f0*/  BSSY B2, `(.L_x_3227) ;  /* 0x000000e000027945 */ /* 0x000fe80003800000 */
[----:B------:R-:W-:Y:S05]  /*5a00*/  @P2 BRA `(.L_x_3228) ;  /* 0x0000000000102947 */ /* 0x000fea0003800000 */
[----:B------:R-:W-:Y:S01]  /*5a10*/  HFMA2.MMA R177, -RZ, RZ, 0, 0 ;  /* 0x00000000ffb17435 */ /* 0x000fe200000001ff */
[----:B------:R-:W-:Y:S10]  /*5a20*/  @!P4 BRA `(.L_x_3229) ;  /* 0x000000000028c947 */ /* 0x000ff40003800000 */
[----:B------:R-:W-:Y:S01]  /*5a30*/  HADD2.F32 R177, -RZ, R150.H1_H1 ;  /* 0x30000096ffb17230 */ /* 0x000fe20000004100 */
[----:B------:R-:W-:Y:S06]  /*5a40*/  BRA `(.L_x_3229) ;  /* 0x0000000000207947 */ /* 0x000fec0003800000 */
.L_x_3228:
        /* <DEDUP_REMOVED lines=8> */
.L_x_3229:
[----:B------:R-:W-:Y:S05]  /*5ad0*/  BSYNC B2 ;  /* 0x0000000000027941 */ /* 0x000fea0003800000 */
.L_x_3227:
        /* <DEDUP_REMOVED lines=16> */
.L_x_3231:
[----:B------:R-:W-:Y:S05]  /*5be0*/  BSYNC B2 ;  /* 0x0000000000027941 */ /* 0x000fea0003800000 */
.L_x_3230:
[----:B------:R-:W-:Y:S04]  /*5bf0*/  BSSY B2, `(.L_x_3232) ;  /* 0x000000e000027945 */ /* 0x000fe80003800000 */
[----:B------:R-:W-:Y:S05]  /*5c00*/  @P2 BRA `(.L_x_3233) ;  /* 0x0000000000102947 */ /* 0x000fea0003800000 */
[----:B------:R-:W-:Y:S01]  /*5c10*/  MOV R177, RZ ;  /* 0x000000ff00b17202 */ /* 0x000fe20000000f00 */
[----:B------:R-:W-:Y:S06]  /*5c20*/  @!P4 BRA `(.L_x_3234) ;  /* 0x000000000028c947 */ /* 0x000fec0003800000 */
[----:B------:R-:W-:Y:S01]  /*5c30*/  HADD2.F32 R177, -RZ, R151.H0_H0 ;  /* 0x20000097ffb17230 */ /* 0x000fe20000004100 */
[----:B------:R-:W-:Y:S06]  /*5c40*/  BRA `(.L_x_3234) ;  /* 0x0000000000207947 */ /* 0x000fec0003800000 */
.L_x_3233:
        /* <DEDUP_REMOVED lines=8> */
.L_x_3234:
[----:B------:R-:W-:Y:S05]  /*5cd0*/  BSYNC B2 ;  /* 0x0000000000027941 */ /* 0x000fea0003800000 */
.L_x_3232:
        /* <DEDUP_REMOVED lines=16> */
.L_x_3236:
[----:B------:R-:W-:Y:S05]  /*5de0*/  BSYNC B2 ;  /* 0x0000000000027941 */ /* 0x000fea0003800000 */
.L_x_3235:
[----:B------:R-:W-:Y:S04]  /*5df0*/  BSSY B2, `(.L_x_3237) ;  /* 0x000000e000027945 */ /* 0x000fe80003800000 */
[----:B------:R-:W-:Y:S05]  /*5e00*/  @P2 BRA `(.L_x_3238) ;  /* 0x0000000000102947 */ /* 0x000fea0003800000 */
[----:B------:R-:W-:Y:S01]  /*5e10*/  HFMA2.MMA R177, -RZ, RZ, 0, 0 ;  /* 0x00000000ffb17435 */ /* 0x000fe200000001ff */
[----:B------:R-:W-:Y:S10]  /*5e20*/  @!P4 BRA `(.L_x_3239) ;  /* 0x000000000028c947 */ /* 0x000ff40003800000 */
[----:B------:R-:W-:Y:S01]  /*5e30*/  HADD2.F32 R177, -RZ, R151.H1_H1 ;  /* 0x30000097ffb17230 */ /* 0x000fe20000004100 */
[----:B------:R-:W-:Y:S06]  /*5e40*/  BRA `(.L_x_3239) ;  /* 0x0000000000207947 */ /* 0x000fec0003800000 */
.L_x_3238:
        /* <DEDUP_REMOVED lines=8> */
.L_x_3239:
[----:B------:R-:W-:Y:S05]  /*5ed0*/  BSYNC B2 ;  /* 0x0000000000027941 */ /* 0x000fea0003800000 */
.L_x_3237:
        /* <DEDUP_REMOVED lines=16> */
.L_x_3241:
[----:B------:R-:W-:Y:S05]  /*5fe0*/  BSYNC B2 ;  /* 0x0000000000027941 */ /* 0x000fea0003800000 */
.L_x_3240:
        /* <DEDUP_REMOVED lines=8> */
.L_x_3199:
[----:B------:R-:W-:Y:S05]  /*6070*/  BSYNC B1 ;  /* 0x0000000000017941 */ /* 0x000fea0003800000 */
.L_x_3198:
[----:B------:R-:W-:Y:S04]  /*6080*/  BSSY B1, `(.L_x_3242) ;  /* 0x0000118000017945 */ /* 0x000fe80003800000 */
[----:B------:R-:W-:Y:S05]  /*6090*/  @!P0 BRA `(.L_x_3243) ;  /* 0x0000001000588947 */ /* 0x000fea0003800000 */
[----:B------:R-:W-:Y:S04]  /*60a0*/  BSSY B2, `(.L_x_3244) ;  /* 0x0000005000027945 */ /* 0x000fe80003800000 */
[----:B------:R-:W-:Y:S05]  /*60b0*/  @!P3 BRA `(.L_x_3245) ;  /* 0x00000000000cb947 */ /* 0x000fea0003800000 */
[----:B-----5:R-:W2:Y:S02]  /*60c0*/  LDC.64 R64, c[0x0][0x220] ;  /* 0x00008800ff407b82 */ /* 0x020ea40000000a00 */
[----:B--2---:R-:W-:-:S06]  /*60d0*/  IMAD.WIDE.U32 R64, R8, 0x10, R64 ;  /* 0x0000001008407825 */ /* 0x004fcc00078e0040 */
[----:B------:R-:W5:Y:S02]  /*60e0*/  LDG.E.128 R64, desc[UR4][R64.64] ;  /* 0x0000000440407981 */ /* 0x000f64000c1e1d00 */
.L_x_3245:
[----:B------:R-:W-:Y:S05]  /*60f0*/  BSYNC B2 ;  /* 0x0000000000027941 */ /* 0x000fea0003800000 */
.L_x_3244:
        /* <DEDUP_REMOVED lines=9> */
.L_x_3247:
        /* <DEDUP_REMOVED lines=11> */
.L_x_3248:
[----:B------:R-:W-:Y:S05]  /*6240*/  BSYNC B2 ;  /* 0x0000000000027941 */ /* 0x000fea0003800000 */
.L_x_3246:
        /* <DEDUP_REMOVED lines=18> */
.L_x_3250:
[----:B------:R-:W-:Y:S05]  /*6370*/  BSYNC B2 ;  /* 0x0000000000027941 */ /* 0x000fea0003800000 */
.L_x_3249:
[----:B------:R-:W-:Y:S04]  /*6380*/  BSSY B2, `(.L_x_3251) ;  /* 0x000000e000027945 */ /* 0x000fe80003800000 */
[----:B------:R-:W-:Y:S05]  /*6390*/  @P2 BRA `(.L_x_3252) ;  /* 0x0000000000102947 */ /* 0x000fea0003800000 */
[----:B------:R-:W-:Y:S01]  /*63a0*/  HFMA2.MMA R177, -RZ, RZ, 0, 0 ;  /* 0x00000000ffb17435 */ /* 0x000fe200000001ff */
[----:B------:R-:W-:Y:S10]  /*63b0*/  @!P4 BRA `(.L_x_3253) ;  /* 0x000000000028c947 */ /* 0x000ff40003800000 */
[----:B------:R-:W-:Y:S01]  /*63c0*/  HADD2.F32 R177, -RZ, R152.H1_H1 ;  /* 0x30000098ffb17230 */ /* 0x000fe20000004100 */
[----:B------:R-:W-:Y:S06]  /*63d0*/  BRA `(.L_x_3253) ;  /* 0x0000000000207947 */ /* 0x000fec0003800000 */
.L_x_3252:
        /* <DEDUP_REMOVED lines=8> */
.L_x_3253:
[----:B------:R-:W-:Y:S05]  /*6460*/  BSYNC B2 ;  /* 0x0000000000027941 */ /* 0x000fea0003800000 */
.L_x_3251:
        /* <DEDUP_REMOVED lines=16> */
.L_x_3255:
[----:B------:R-:W-:Y:S05]  /*6570*/  BSYNC B2 ;  /* 0x0000000000027941 */ /* 0x000fea0003800000 */
.L_x_3254:
[----:B------:R-:W-:Y:S04]  /*6580*/  BSSY B2, `(.L_x_3256) ;  /* 0x000000e000027945 */ /* 0x000fe80003800000 */
[----:B------:R-:W-:Y:S05]  /*6590*/  @P2 BRA `(.L_x_3257) ;  /* 0x0000000000102947 */ /* 0x000fea0003800000 */
[----:B------:R-:W-:Y:S01]  /*65a0*/  MOV R177, RZ ;  /* 0x000000ff00b17202 */ /* 0x000fe20000000f00 */
[----:B------:R-:W-:Y:S06]  /*65b0*/  @!P4 BRA `(.L_x_3258) ;  /* 0x000000000028c947 */ /* 0x000fec0003800000 */
[----:B------:R-:W-:Y:S01]  /*65c0*/  HADD2.F32 R177, -RZ, R153.H0_H0 ;  /* 0x20000099ffb17230 */ /* 0x000fe20000004100 */
[----:B------:R-:W-:Y:S06]  /*65d0*/  BRA `(.L_x_3258) ;  /* 0x0000000000207947 */ /* 0x000fec0003800000 */
.L_x_3257:
        /* <DEDUP_REMOVED lines=8> */
.L_x_3258:
[----:B------:R-:W-:Y:S05]  /*6660*/  BSYNC B2 ;  /* 0x0000000000027941 */ /* 0x000fea0003800000 */
.L_x_3256:
        /* <DEDUP_REMOVED lines=16> */
.L_x_3260:
[----:B------:R-:W-:Y:S05]  /*6770*/  BSYNC B2 ;  /* 0x0000000000027941 */ /* 0x000fea0003800000 */
.L_x_3259:
[----:B------:R-:W-:Y:S04]  /*6780*/  BSSY B2, `(.L_x_3261) ;  /* 0x000000e000027945 */ /* 0x000fe80003800000 */
[----:B------:R-:W-:Y:S05]  /*6790*/  @P2 BRA `(.L_x_3262) ;  /* 0x0000000000102947 */ /* 0x000fea0003800000 */
[----:B------:R-:W-:Y:S01]  /*67a0*/  HFMA2.MMA R177, -RZ, RZ, 0, 0 ;  /* 0x00000000ffb17435 */ /* 0x000fe200000001ff */
[----:B------:R-:W-:Y:S10]  /*67b0*/  @!P4 BRA `(.L_x_3263) ;  /* 0x000000000028c947 */ /* 0x000ff40003800000 */
[----:B------:R-:W-:Y:S01]  /*67c0*/  HADD2.F32 R177, -RZ, R153.H1_H1 ;  /* 0x30000099ffb17230 */ /* 0x000fe20000004100 */
[----:B------:R-:W-:Y:S06]  /*67d0*/  BRA `(.L_x_3263) ;  /* 0x0000000000207947 */ /* 0x000fec0003800000 */
.L_x_3262:
        /* <DEDUP_REMOVED lines=8> */
.L_x_3263:
[----:B------:R-:W-:Y:S05]  /*6860*/  BSYNC B2 ;  /* 0x0000000000027941 */ /* 0x000fea0003800000 */
.L_x_3261:
        /* <DEDUP_REMOVED lines=16> */
.L_x_3265:
[----:B------:R-:W-:Y:S05]  /*6970*/  BSYNC B2 ;  /* 0x0000000000027941 */ /* 0x000fea0003800000 */
.L_x_3264:
[----:B------:R-:W-:Y:S04]  /*6980*/  BSSY B2, `(.L_x_3266) ;  /* 0x000000e000027945 */ /* 0x000fe80003800000 */
[----:B------:R-:W-:Y:S05]  /*6990*/  @P2 BRA `(.L_x_3267) ;  /* 0x0000000000102947 */ /* 0x000fea0003800000 */
[----:B------:R-:W-:Y:S01]  /*69a0*/  MOV R177, RZ ;  /* 0x000000ff00b17202 */ /* 0x000fe20000000f00 */
[----:B------:R-:W-:Y:S06]  /*69b0*/  @!P4 BRA `(.L_x_3268) ;  /* 0x000000000028c947 */ /* 0x000fec0003800000 */
[----:B------:R-:W-:Y:S01]  /*69c0*/  HADD2.F32 R177, -RZ, R154.H0_H0 ;  /* 0x2000009affb17230 */ /* 0x000fe20000004100 */
[----:B------:R-:W-:Y:S06]  /*69d0*/  BRA `(.L_x_3268) ;  /* 0x0000000000207947 */ /* 0x000fec0003800000 */
.L_x_3267:
        /* <DEDUP_REMOVED lines=8> */
.L_x_3268:
[----:B------:R-:W-:Y:S05]  /*6a60*/  BSYNC B2 ;  /* 0x0000000000027941 */ /* 0x000fea0003800000 */
.L_x_3266:
        /* <DEDUP_REMOVED lines=16> */
.L_x_3270:
[----:B------:R-:W-:Y:S05]  /*6b70*/  BSYNC B2 ;  /* 0x0000000000027941 */ /* 0x000fea0003800000 */
.L_x_3269:
[----:B------:R-:W-:Y:S04]  /*6b80*/  BSSY B2, `(.L_x_3271) ;  /* 0x000000e000027945 */ /* 0x000fe80003800000 */
[----:B------:R-:W-:Y:S05]  /*6b90*/  @P2 BRA `(.L_x_3272) ;  /* 0x0000000000102947 */ /* 0x000fea0003800000 */
[----:B------:R-:W-:Y:S01]  /*6ba0*/  HFMA2.MMA R177, -RZ, RZ, 0, 0 ;  /* 0x00000000ffb17435 */ /* 0x000fe200000001ff */
[----:B------:R-:W-:Y:S10]  /*6bb0*/  @!P4 BRA `(.L_x_3273) ;  /* 0x000000000028c947 */ /* 0x000ff40003800000 */
[----:B------:R-:W-:Y:S01]  /*6bc0*/  HADD2.F32 R177, -RZ, R154.H1_H1 ;  /* 0x3000009affb17230 */ /* 0x000fe20000004100 */
[----:B------:R-:W-:Y:S06]  /*6bd0*/  BRA `(.L_x_3273) ;  /* 0x0000000000207947 */ /* 0x000fec0003800000 */
.L_x_3272:
        /* <DEDUP_REMOVED lines=8> */
.L_x_3273:
[----:B------:R-:W-:Y:S05]  /*6c60*/  BSYNC B2 ;  /* 0x0000000000027941 */ /* 0x000fea0003800000 */
.L_x_3271:
        /* <DEDUP_REMOVED lines=16> */
.L_x_3275:
[----:B------:R-:W-:Y:S05]  /*6d70*/  BSYNC B2 ;  /* 0x0000000000027941 */ /* 0x000fea0003800000 */
.L_x_3274:
[----:B------:R-:W-:Y:S04]  /*6d80*/  BSSY B2, `(.L_x_3276) ;  /* 0x000000e000027945 */ /* 0x000fe80003800000 */
[----:B------:R-:W-:Y:S05]  /*6d90*/  @P2 BRA `(.L_x_3277) ;  /* 0x0000000000102947 */ /* 0x000fea0003800000 */
[----:B------:R-:W-:Y:S01]  /*6da0*/  MOV R177, RZ ;  /* 0x000000ff00b17202 */ /* 0x000fe20000000f00 */
[----:B------:R-:W-:Y:S06]  /*6db0*/  @!P4 BRA `(.L_x_3278) ;  /* 0x000000000028c947 */ /* 0x000fec0003800000 */
[----:B------:R-:W-:Y:S01]  /*6dc0*/  HADD2.F32 R177, -RZ, R155.H0_H0 ;  /* 0x2000009bffb17230 */ /* 0x000fe20000004100 */
[----:B------:R-:W-:Y:S06]  /*6dd0*/  BRA `(.L_x_3278) ;  /* 0x0000000000207947 */ /* 0x000fec0003800000 */
.L_x_3277:
        /* <DEDUP_REMOVED lines=8> */
.L_x_3278:
[----:B------:R-:W-:Y:S05]  /*6e60*/  BSYNC B2 ;  /* 0x0000000000027941 */ /* 0x000fea0003800000 */
.L_x_3276:
        /* <DEDUP_REMOVED lines=16> */
.L_x_3280:
[----:B------:R-:W-:Y:S05]  /*6f70*/  BSYNC B2 ;  /* 0x0000000000027941 */ /* 0x000fea0003800000 */
.L_x_3279:
[----:B------:R-:W-:Y:S04]  /*6f80*/  BSSY B2, `(.L_x_3281) ;  /* 0x000000e000027945 */ /* 0x000fe80003800000 */
[----:B------:R-:W-:Y:S05]  /*6f90*/  @P2 BRA `(.L_x_3282) ;  /* 0x0000000000102947 */ /* 0x000fea0003800000 */
[----:B------:R-:W-:Y:S01]  /*6fa0*/  HFMA2.MMA R177, -RZ, RZ, 0, 0 ;  /* 0x00000000ffb17435 */ /* 0x000fe200000001ff */
[----:B------:R-:W-:Y:S10]  /*6fb0*/  @!P4 BRA `(.L_x_3283) ;  /* 0x000000000028c947 */ /* 0x000ff40003800000 */
[----:B------:R-:W-:Y:S01]  /*6fc0*/  HADD2.F32 R177, -RZ, R155.H1_H1 ;  /* 0x3000009bffb17230 */ /* 0x000fe20000004100 */
[----:B------:R-:W-:Y:S06]  /*6fd0*/  BRA `(.L_x_3283) ;  /* 0x0000000000207947 */ /* 0x000fec0003800000 */
.L_x_3282:
        /* <DEDUP_REMOVED lines=8> */
.L_x_3283:
[----:B------:R-:W-:Y:S05]  /*7060*/  BSYNC B2 ;  /* 0x0000000000027941 */ /* 0x000fea0003800000 */
.L_x_3281:
        /* <DEDUP_REMOVED lines=16> */
.L_x_3285:
[----:B------:R-:W-:Y:S05]  /*7170*/  BSYNC B2 ;  /* 0x0000000000027941 */ /* 0x000fea0003800000 */
.L_x_3284:
        /* <DEDUP_REMOVED lines=8> */
.L_x_3243:
[----:B------:R-:W-:Y:S05]  /*7200*/  BSYNC B1 ;  /* 0x0000000000017941 */ /* 0x000fea0003800000 */
.L_x_3242:
[----:B------:R-:W-:Y:S04]  /*7210*/  BSSY B1, `(.L_x_3286) ;  /* 0x0000118000017945 */ /* 0x000fe80003800000 */
[----:B------:R-:W-:Y:S05]  /*7220*/  @!P1 BRA `(.L_x_3287) ;  /* 0x0000001000589947 */ /* 0x000fea0003800000 */
[----:B------:R-:W-:Y:S04]  /*7230*/  BSSY B2, `(.L_x_3288) ;  /* 0x0000005000027945 */ /* 0x000fe80003800000 */
[----:B------:R-:W-:Y:S05]  /*7240*/  @!P3 BRA `(.L_x_3289) ;  /* 0x00000000000cb947 */ /* 0x000fea0003800000 */
[----:B-----5:R-:W3:Y:S02]  /*7250*/  LDC.64 R64, c[0x0][0x220] ;  /* 0x00008800ff407b82 */ /* 0x020ee40000000a00 */
[----:B---3--:R-:W-:-:S06]  /*7260*/  IMAD.WIDE.U32 R64, R8, 0x10, R64 ;  /* 0x0000001008407825 */ /* 0x008fcc00078e0040 */
[----:B------:R-:W5:Y:S02]  /*7270*/  LDG.E.128 R64, desc[UR4][R64.64] ;  /* 0x0000000440407981 */ /* 0x000f64000c1e1d00 */
.L_x_3289:
[----:B------:R-:W-:Y:S05]  /*7280*/  BSYNC B2 ;  /* 0x0000000000027941 */ /* 0x000fea0003800000 */
.L_x_3288:
[----:B------:R-:W-:Y:S04]  /*7290*/  BSSY B2, `(.L_x_3290) ;  /* 0x0000014000027945 */ /* 0x000fe80003800000 */
[----:B------:R-:W-:Y:S05]  /*72a0*/  @P2 BRA `(.L_x_3291) ;  /* 0x00000000001c2947 */ /* 0x000fea0003800000 */
[----:B------:R-:W-:Y:S01]  /*72b0*/  UISETP.NE.U32.AND UP0, UPT, UR6, URZ, UPT ;  /* 0x0000003f0600728c */ /* 0x000fe2000bf05070 */
[----:B0-2---:R-:W-:-:S03]  /*72c0*/  MOV R177, RZ ;  /* 0x000000ff00b17202 */ /* 0x005fc60000000f00 */
[----:B------:R-:W-:-:S06]  /*72d0*/  UISETP.NE.AND.EX UP0, UPT, UR7, URZ, UPT, UP0 ;  /* 0x0000003f0700728c */ /* 0x000fcc000bf05300 */
[----:B------:R-:W-:-:S13]  /*72e0*/  PLOP3.LUT P4, PT, PT, PT, UP0, 0x80, 0x0 ;  /* 0x000000000000781c */ /* 0x000fda0003f8f008 */
[----:B------:R-:W-:Y:S05]  /*72f0*/  @!P4 BRA `(.L_x_3292) ;  /* 0x000000000034c947 */ /* 0x000fea0003800000 */
[----:B------:R-:W-:Y:S01]  /*7300*/  HADD2.F32 R177, -RZ, R156.H0_H0 ;  /* 0x2000009cffb17230 */ /* 0x000fe20000004100 */
[----:B------:R-:W-:Y:S06]  /*7310*/  BRA `(.L_x_3292) ;  /* 0x00000000002c7947 */ /* 0x000fec0003800000 */
.L_x_3291:
        /* <DEDUP_REMOVED lines=11> */
.L_x_3292:
[----:B------:R-:W-:Y:S05]  /*73d0*/  BSYNC B2 ;  /* 0x0000000000027941 */ /* 0x000fea0003800000 */
.L_x_3290:
        /* <DEDUP_REMOVED lines=18> */
.L_x_3294:
[----:B------:R-:W-:Y:S05]  /*7500*/  BSYNC B2 ;  /* 0x0000000000027941 */ /* 0x000fea0003800000 */
.L_x_3293:
[----:B------:R-:W-:Y:S04]  /*7510*/  BSSY B2, `(.L_x_3295) ;  /* 0x000000e000027945 */ /* 0x000fe80003800000 */
[----:B------:R-:W-:Y:S05]  /*7520*/  @P2 BRA `(.L_x_3296) ;  /* 0x0000000000102947 */ /* 0x000fea0003800000 */
[----:B------:R-:W-:Y:S01]  /*7530*/  HFMA2.MMA R177, -RZ, RZ, 0, 0 ;  /* 0x00000000ffb17435 */ /* 0x000fe200000001ff */
[----:B------:R-:W-:Y:S10]  /*7540*/  @!P4 BRA `(.L_x_3297) ;  /* 0x000000000028c947 */ /* 0x000ff40003800000 */
[----:B------:R-:W-:Y:S01]  /*7550*/  HADD2.F32 R177, -RZ, R156.H1_H1 ;  /* 0x3000009cffb17230 */ /* 0x000fe20000004100 */
[----:B------:R-:W-:Y:S06]  /*7560*/  BRA `(.L_x_3297) ;  /* 0x0000000000207947 */ /* 0x000fec0003800000 */
.L_x_3296:
        /* <DEDUP_REMOVED lines=8> */
.L_x_3297:
[----:B------:R-:W-:Y:S05]  /*75f0*/  BSYNC B2 ;  /* 0x0000000000027941 */ /* 0x000fea0003800000 */
.L_x_3295:
        /* <DEDUP_REMOVED lines=16> */
.L_x_3299:
[----:B------:R-:W-:Y:S05]  /*7700*/  BSYNC B2 ;  /* 0x0000000000027941 */ /* 0x000fea0003800000 */
.L_x_3298:
[----:B------:R-:W-:Y:S04]  /*7710*/  BSSY B2, `(.L_x_3300) ;  /* 0x000000e000027945 */ /* 0x000fe80003800000 */
[----:B------:R-:W-:Y:S05]  /*7720*/  @P2 BRA `(.L_x_3301) ;  /* 0x0000000000102947 */ /* 0x000fea0003800000 */
[----:B------:R-:W-:Y:S01]  /*7730*/  MOV R177, RZ ;  /* 0x000000ff00b17202 */ /* 0x000fe20000000f00 */
[----:B------:R-:W-:Y:S06]  /*7740*/  @!P4 BRA `(.L_x_3302) ;  /* 0x000000000028c947 */ /* 0x000fec0003800000 */
[----:B------:R-:W-:Y:S01]  /*7750*/  HADD2.F32 R177, -RZ, R157.H0_H0 ;  /* 0x2000009dffb17230 */ /* 0x000fe20000004100 */
[----:B------:R-:W-:Y:S06]  /*7760*/  BRA `(.L_x_3302) ;  /* 0x0000000000207947 */ /* 0x000fec0003800000 */
.L_x_3301:
        /* <DEDUP_REMOVED lines=8> */
.L_x_3302:
[----:B------:R-:W-:Y:S05]  /*77f0*/  BSYNC B2 ;  /* 0x0000000000027941 */ /* 0x000fea0003800000 */
.L_x_3300:
        /* <DEDUP_REMOVED lines=16> */
.L_x_3304:
[----:B------:R-:W-:Y:S05]  /*7900*/  BSYNC B2 ;  /* 0x0000000000027941 */ /* 0x000fea0003800000 */
.L_x_3303:
[----:B------:R-:W-:Y:S04]  /*7910*/  BSSY B2, `(.L_x_3305) ;  /* 0x000000e000027945 */ /* 0x000fe80003800000 */
[----:B------:R-:W-:Y:S05]  /*7920*/  @P2 BRA `(.L_x_3306) ;  /* 0x0000000000102947 */ /* 0x000fea0003800000 */
[----:B------:R-:W-:Y:S01]  /*7930*/  HFMA2.MMA R177, -RZ, RZ, 0, 0 ;  /* 0x00000000ffb17435 */ /* 0x000fe200000001ff */
[----:B------:R-:W-:Y:S10]  /*7940*/  @!P4 BRA `(.L_x_3307) ;  /* 0x000000000028c947 */ /* 0x000ff40003800000 */
[----:B------:R-:W-:Y:S01]  /*7950*/  HADD2.F32 R177, -RZ, R157.H1_H1 ;  /* 0x3000009dffb17230 */ /* 0x000fe20000004100 */
[----:B------:R-:W-:Y:S06]  /*7960*/  BRA `(.L_x_3307) ;  /* 0x0000000000207947 */ /* 0x000fec0003800000 */
.L_x_3306:
        /* <DEDUP_REMOVED lines=8> */
.L_x_3307:
[----:B------:R-:W-:Y:S05]  /*79f0*/  BSYNC B2 ;  /* 0x0000000000027941 */ /* 0x000fea0003800000 */
.L_x_3305:
        /* <DEDUP_REMOVED lines=16> */
.L_x_3309:
[----:B------:R-:W-:Y:S05]  /*7b00*/  BSYNC B2 ;  /* 0x0000000000027941 */ /* 0x000fea0003800000 */
.L_x_3308:
[----:B------:R-:W-:Y:S04]  /*7b10*/  BSSY B2, `(.L_x_3310) ;  /* 0x000000e000027945 */ /* 0x000fe80003800000 */
[----:B------:R-:W-:Y:S05]  /*7b20*/  @P2 BRA `(.L_x_3311) ;  /* 0x0000000000102947 */ /* 0x000fea0003800000 */
[----:B------:R-:W-:Y:S01]  /*7b30*/  MOV R177, RZ ;  /* 0x000000ff00b17202 */ /* 0x000fe20000000f00 */
[----:B------:R-:W-:Y:S06]  /*7b40*/  @!P4 BRA `(.L_x_3312) ;  /* 0x000000000028c947 */ /* 0x000fec0003800000 */
[----:B------:R-:W-:Y:S01]  /*7b50*/  HADD2.F32 R177, -RZ, R158.H0_H0 ;  /* 0x2000009effb17230 */ /* 0x000fe20000004100 */
[----:B------:R-:W-:Y:S06]  /*7b60*/  BRA `(.L_x_3312) ;  /* 0x0000000000207947 */ /* 0x000fec0003800000 */
.L_x_3311:
        /* <DEDUP_REMOVED lines=8> */
.L_x_3312:
[----:B------:R-:W-:Y:S05]  /*7bf0*/  BSYNC B2 ;  /* 0x0000000000027941 */ /* 0x000fea0003800000 */
.L_x_3310:
        /* <DEDUP_REMOVED lines=16> */
.L_x_3314:
[----:B------:R-:W-:Y:S05]  /*7d00*/  BSYNC B2 ;  /* 0x0000000000027941 */ /* 0x000fea0003800000 */
.L_x_3313:
[----:B------:R-:W-:Y:S04]  /*7d10*/  BSSY B2, `(.L_x_3315) ;  /* 0x000000e000027945 */ /* 0x000fe80003800000 */
[----:B------:R-:W-:Y:S05]  /*7d20*/  @P2 BRA `(.L_x_3316) ;  /* 0x0000000000102947 */ /* 0x000fea0003800000 */
[----:B------:R-:W-:Y:S01]  /*7d30*/  HFMA2.MMA R177, -RZ, RZ, 0, 0 ;  /* 0x00000000ffb17435 */ /* 0x000fe200000001ff */
[----:B------:R-:W-:Y:S10]  /*7d40*/  @!P4 BRA `(.L_x_3317) ;  /* 0x000000000028c947 */ /* 0x000ff40003800000 */
[----:B------:R-:W-:Y:S01]  /*7d50*/  HADD2.F32 R177, -RZ, R158.H1_H1 ;  /* 0x3000009effb17230 */ /* 0x000fe20000004100 */
[----:B------:R-:W-:Y:S06]  /*7d60*/  BRA `(.L_x_3317) ;  /* 0x0000000000207947 */ /* 0x000fec0003800000 */
.L_x_3316:
        /* <DEDUP_REMOVED lines=8> */
.L_x_3317:
[----:B------:R-:W-:Y:S05]  /*7df0*/  BSYNC B2 ;  /* 0x0000000000027941 */ /* 0x000fea0003800000 */
.L_x_3315:
        /* <DEDUP_REMOVED lines=16> */
.L_x_3319:
[----:B------:R-:W-:Y:S05]  /*7f00*/  BSYNC B2 ;  /* 0x0000000000027941 */ /* 0x000fea0003800000 */
.L_x_3318:
[----:B------:R-:W-:Y:S04]  /*7f10*/  BSSY B2, `(.L_x_3320) ;  /* 0x000000e000027945 */ /* 0x000fe80003800000 */
[----:B------:R-:W-:Y:S05]  /*7f20*/  @P2 BRA `(.L_x_3321) ;  /* 0x0000000000102947 */ /* 0x000fea0003800000 */
[----:B------:R-:W-:Y:S01]  /*7f30*/  MOV R177, RZ ;  /* 0x000000ff00b17202 */ /* 0x000fe20000000f00 */
[----:B------:R-:W-:Y:S06]  /*7f40*/  @!P4 BRA `(.L_x_3322) ;  /* 0x000000000028c947 */ /* 0x000fec0003800000 */
[----:B------:R-:W-:Y:S01]  /*7f50*/  HADD2.F32 R177, -RZ, R159.H0_H0 ;  /* 0x2000009fffb17230 */ /* 0x000fe20000004100 */
[----:B------:R-:W-:Y:S06]  /*7f60*/  BRA `(.L_x_3322) ;  /* 0x0000000000207947 */ /* 0x000fec0003800000 */
.L_x_3321:
        /* <DEDUP_REMOVED lines=8> */
.L_x_3322:
[----:B------:R-:W-:Y:S05]  /*7ff0*/  BSYNC B2 ;  /* 0x0000000000027941 */ /* 0x000fea0003800000 */
.L_x_3320:
        /* <DEDUP_REMOVED lines=16> */
.L_x_3324:
[----:B------:R-:W-:Y:S05]  /*8100*/  BSYNC B2 ;  /* 0x0000000000027941 */ /* 0x000fea0003800000 */
.L_x_3323:
[----:B------:R-:W-:Y:S04]  /*8110*/  BSSY B2, `(.L_x_3325) ;  /* 0x000000e000027945 */ /* 0x000fe80003800000 */
[----:B------:R-:W-:Y:S05]  /*8120*/  @P2 BRA `(.L_x_3326) ;  /* 0x0000000000102947 */ /* 0x000fea0003800000 */
[----:B------:R-:W-:Y:S01]  /*8130*/  HFMA2.MMA R177, -RZ, RZ, 0, 0 ;  /* 0x00000000ffb17435 */ /* 0x000fe200000001ff */
[----:B------:R-:W-:Y:S10]  /*8140*/  @!P4 BRA `(.L_x_3327) ;  /* 0x000000000028c947 */ /* 0x000ff40003800000 */
[----:B------:R-:W-:Y:S01]  /*8150*/  HADD2.F32 R177, -RZ, R159.H1_H1 ;  /* 0x3000009fffb17230 */ /* 0x000fe20000004100 */
[----:B------:R-:W-:Y:S06]  /*8160*/  BRA `(.L_x_3327) ;  /* 0x0000000000207947 */ /* 0x000fec0003800000 */
.L_x_3326:
        /* <DEDUP_REMOVED lines=8> */
.L_x_3327:
[----:B------:R-:W-:Y:S05]  /*81f0*/  BSYNC B2 ;  /* 0x0000000000027941 */ /* 0x000fea0003800000 */
.L_x_3325:
        /* <DEDUP_REMOVED lines=16> */
.L_x_3329:
[----:B------:R-:W-:Y:S05]  /*8300*/  BSYNC B2 ;  /* 0x0000000000027941 */ /* 0x000fea0003800000 */
.L_x_3328:
        /* <DEDUP_REMOVED lines=8> */
.L_x_3287:
[----:B------:R-:W-:Y:S05]  /*8390*/  BSYNC B1 ;  /* 0x0000000000017941 */ /* 0x000fea0003800000 */
.L_x_3286:
        /* <DEDUP_REMOVED lines=9> */
.L_x_3333:
[----:B------:R-:W-:Y:S05]  /*8430*/  BSYNC B2 ;  /* 0x0000000000027941 */ /* 0x000fea0003800000 */
.L_x_3332:
        /* <DEDUP_REMOVED lines=9> */
.L_x_3335:
        /* <DEDUP_REMOVED lines=11> */
.L_x_3336:
[----:B------:R-:W-:Y:S05]  /*8580*/  BSYNC B2 ;  /* 0x0000000000027941 */ /* 0x000fea0003800000 */
.L_x_3334:
        /* <DEDUP_REMOVED lines=18> */
.L_x_3338:
[----:B------:R-:W-:Y:S05]  /*86b0*/  BSYNC B2 ;  /* 0x0000000000027941 */ /* 0x000fea0003800000 */
.L_x_3337:
[----:B------:R-:W-:Y:S04]  /*86c0*/  BSSY B2, `(.L_x_3339) ;  /* 0x000000e000027945 */ /* 0x000fe80003800000 */
[----:B------:R-:W-:Y:S05]  /*86d0*/  @P2 BRA `(.L_x_3340) ;  /* 0x0000000000102947 */ /* 0x000fea0003800000 */
[----:B------:R-:W-:Y:S01]  /*86e0*/  HFMA2.MMA R177, -RZ, RZ, 0, 0 ;  /* 0x00000000ffb17435 */ /* 0x000fe200000001ff */
[----:B------:R-:W-:Y:S10]  /*86f0*/  @!P4 BRA `(.L_x_3341) ;  /* 0x000000000028c947 */ /* 0x000ff40003800000 */
[----:B------:R-:W-:Y:S01]  /*8700*/  HADD2.F32 R177, -RZ, R160.H1_H1 ;  /* 0x300000a0ffb17230 */ /* 0x000fe20000004100 */
[----:B------:R-:W-:Y:S06]  /*8710*/  BRA `(.L_x_3341) ;  /* 0x0000000000207947 */ /* 0x000fec0003800000 */
.L_x_3340:
        /* <DEDUP_REMOVED lines=8> */
.L_x_3341:
[----:B------:R-:W-:Y:S05]  /*87a0*/  BSYNC B2 ;  /* 0x0000000000027941 */ /* 0x000fea0003800000 */
.L_x_3339:
        /* <DEDUP_REMOVED lines=16> */
.L_x_3343:
[----:B------:R-:W-:Y:S05]  /*88b0*/  BSYNC B2 ;  /* 0x0000000000027941 */ /* 0x000fea0003800000 */
.L_x_3342:
[----:B------:R-:W-:Y:S04]  /*88c0*/  BSSY B2, `(.L_x_3344) ;  /* 0x000000e000027945 */ /* 0x000fe80003800000 */
[----:B------:R-:W-:Y:S05]  /*88d0*/  @P2 BRA `(.L_x_3345) ;  /* 0x0000000000102947 */ /* 0x000fea0003800000 */
[----:B------:R-:W-:Y:S01]  /*88e0*/  MOV R177, RZ ;  /* 0x000000ff00b17202 */ /* 0x000fe20000000f00 */
[----:B------:R-:W-:Y:S06]  /*88f0*/  @!P4 BRA `(.L_x_3346) ;  /* 0x000000000028c947 */ /* 0x000fec0003800000 */
[----:B------:R-:W-:Y:S01]  /*8900*/  HADD2.F32 R177, -RZ, R161.H0_H0 ;  /* 0x200000a1ffb17230 */ /* 0x000fe20000004100 */
[----:B------:R-:W-:Y:S06]  /*8910*/  BRA `(.L_x_3346) ;  /* 0x0000000000207947 */ /* 0x000fec0003800000 */
.L_x_3345:
        /* <DEDUP_REMOVED lines=8> */
.L_x_3346:
[----:B------:R-:W-:Y:S05]  /*89a0*/  BSYNC B2 ;  /* 0x0000000000027941 */ /* 0x000fea0003800000 */
.L_x_3344:
        /* <DEDUP_REMOVED lines=16> */
.L_x_3348:
[----:B------:R-:W-:Y:S05]  /*8ab0*/  BSYNC B2 ;  /* 0x0000000000027941 */ /* 0x000fea0003800000 */
.L_x_3347:
[----:B------:R-:W-:Y:S04]  /*8ac0*/  BSSY B2, `(.L_x_3349) ;  /* 0x000000e000027945 */ /* 0x000fe80003800000 */
[----:B------:R-:W-:Y:S05]  /*8ad0*/  @P2 BRA `(.L_x_3350) ;  /* 0x0000000000102947 */ /* 0x000fea0003800000 */
[----:B------:R-:W-:Y:S01]  /*8ae0*/  HFMA2.MMA R177, -RZ, RZ, 0, 0 ;  /* 0x00000000ffb17435 */ /* 0x000fe200000001ff */
[----:B------:R-:W-:Y:S10]  /*8af0*/  @!P4 BRA `(.L_x_3351) ;  /* 0x000000000028c947 */ /* 0x000ff40003800000 */
[----:B------:R-:W-:Y:S01]  /*8b00*/  HADD2.F32 R177, -RZ, R161.H1_H1 ;  /* 0x300000a1ffb17230 */ /* 0x000fe20000004100 */
[----:B------:R-:W-:Y:S06]  /*8b10*/  BRA `(.L_x_3351) ;  /* 0x0000000000207947 */ /* 0x000fec0003800000 */
.L_x_3350:
        /* <DEDUP_REMOVED lines=8> */
.L_x_3351:
[----:B------:R-:W-:Y:S05]  /*8ba0*/  BSYNC B2 ;  /* 0x0000000000027941 */ /* 0x000fea0003800000 */
.L_x_3349:
        /* <DEDUP_REMOVED lines=16> */
.L_x_3353:
[----:B------:R-:W-:Y:S05]  /*8cb0*/  BSYNC B2 ;  /* 0x0000000000027941 */ /* 0x000fea0003800000 */
.L_x_3352:
[----:B------:R-:W-:Y:S04]  /*8cc0*/  BSSY B2, `(.L_x_3354) ;  /* 0x000000e000027945 */ /* 0x000fe80003800000 */
[----:B------:R-:W-:Y:S05]  /*8cd0*/  @P2 BRA `(.L_x_3355) ;  /* 0x0000000000102947 */ /* 0x000fea0003800000 */
[----:B------:R-:W-:Y:S01]  /*8ce0*/  MOV R177, RZ ;  /* 0x000000ff00b17202 */ /* 0x000fe20000000f00 */
[----:B------:R-:W-:Y:S06]  /*8cf0*/  @!P4 BRA `(.L_x_3356) ;  /* 0x000000000028c947 */ /* 0x000fec0003800000 */
[----:B------:R-:W-:Y:S01]  /*8d00*/  HADD2.F32 R177, -RZ, R162.H0_H0 ;  /* 0x200000a2ffb17230 */ /* 0x000fe20000004100 */
[----:B------:R-:W-:Y:S06]  /*8d10*/  BRA `(.L_x_3356) ;  /* 0x0000000000207947 */ /* 0x000fec0003800000 */
.L_x_3355:
        /* <DEDUP_REMOVED lines=8> */
.L_x_3356:
[----:B------:R-:W-:Y:S05]  /*8da0*/  BSYNC B2 ;  /* 0x0000000000027941 */ /* 0x000fea0003800000 */
.L_x_3354:
        /* <DEDUP_REMOVED lines=16> */
.L_x_3358:
[----:B------:R-:W-:Y:S05]  /*8eb0*/  BSYNC B2 ;  /* 0x0000000000027941 */ /* 0x000fea0003800000 */
.L_x_3357:
[----:B------:R-:W-:Y:S04]  /*8ec0*/  BSSY B2, `(.L_x_3359) ;  /* 0x000000e000027945 */ /* 0x000fe80003800000 */
[----:B------:R-:W-:Y:S05]  /*8ed0*/  @P2 BRA `(.L_x_3360) ;  /* 0x0000000000102947 */ /* 0x000fea0003800000 */
[----:B------:R-:W-:Y:S01]  /*8ee0*/  HFMA2.MMA R177, -RZ, RZ, 0, 0 ;  /* 0x00000000ffb17435 */ /* 0x000fe200000001ff */
[----:B------:R-:W-:Y:S10]  /*8ef0*/  @!P4 BRA `(.L_x_3361) ;  /* 0x000000000028c947 */ /* 0x000ff40003800000 */
[----:B------:R-:W-:Y:S01]  /*8f00*/  HADD2.F32 R177, -RZ, R162.H1_H1 ;  /* 0x300000a2ffb17230 */ /* 0x000fe20000004100 */
[----:B------:R-:W-:Y:S06]  /*8f10*/  BRA `(.L_x_3361) ;  /* 0x0000000000207947 */ /* 0x000fec0003800000 */
.L_x_3360:
        /* <DEDUP_REMOVED lines=8> */
.L_x_3361:
[----:B------:R-:W-:Y:S05]  /*8fa0*/  BSYNC B2 ;  /* 0x0000000000027941 */ /* 0x000fea0003800000 */
.L_x_3359:
        /* <DEDUP_REMOVED lines=16> */
.L_x_3363:
[----:B------:R-:W-:Y:S05]  /*90b0*/  BSYNC B2 ;  /* 0x0000000000027941 */ /* 0x000fea0003800000 */
.L_x_3362:
[----:B------:R-:W-:Y:S04]  /*90c0*/  BSSY B2, `(.L_x_3364) ;  /* 0x000000e000027945 */ /* 0x000fe80003800000 */
[----:B------:R-:W-:Y:S05]  /*90d0*/  @P2 BRA `(.L_x_3365) ;  /* 0x0000000000102947 */ /* 0x000fea0003800000 */
[----:B------:R-:W-:Y:S01]  /*90e0*/  MOV R177, RZ ;  /* 0x000000ff00b17202 */ /* 0x000fe20000000f00 */
[----:B------:R-:W-:Y:S06]  /*90f0*/  @!P4 BRA `(.L_x_3366) ;  /* 0x000000000028c947 */ /* 0x000fec0003800000 */
[----:B------:R-:W-:Y:S01]  /*9100*/  HADD2.F32 R177, -RZ, R163.H0_H0 ;  /* 0x200000a3ffb17230 */ /* 0x000fe20000004100 */
[----:B------:R-:W-:Y:S06]  /*9110*/  BRA `(.L_x_3366) ;  /* 0x0000000000207947 */ /* 0x000fec0003800000 */
.L_x_3365:
        /* <DEDUP_REMOVED lines=8> */
.L_x_3366:
[----:B------:R-:W-:Y:S05]  /*91a0*/  BSYNC B2 ;  /* 0x0000000000027941 */ /* 0x000fea0003800000 */
.L_x_3364:
        /* <DEDUP_REMOVED lines=16> */
.L_x_3368:
[----:B------:R-:W-:Y:S05]  /*92b0*/  BSYNC B2 ;  /* 0x0000000000027941 */ /* 0x000fea0003800000 */
.L_x_3367:
[----:B------:R-:W-:Y:S04]  /*92c0*/  BSSY B2, `(.L_x_3369) ;  /* 0x000000e000027945 */ /* 0x000fe80003800000 */
[----:B------:R-:W-:Y:S05]  /*92d0*/  @P2 BRA `(.L_x_3370) ;  /* 0x0000000000102947 */ /* 0x000fea0003800000 */
[----:B------:R-:W-:Y:S01]  /*92e0*/  HFMA2.MMA R6, -RZ, RZ, 0, 0 ;  /* 0x00000000ff067435 */ /* 0x000fe200000001ff */
[----:B------:R-:W-:Y:S10]  /*92f0*/  @!P4 BRA `(.L_x_3371) ;  /* 0x000000000028c947 */ /* 0x000ff40003800000 */
[----:B------:R-:W-:Y:S01]  /*9300*/  HADD2.F32 R6, -RZ, R163.H1_H1 ;  /* 0x300000a3ff067230 */ /* 0x000fe20000004100 */
[----:B------:R-:W-:Y:S06]  /*9310*/  BRA `(.L_x_3371) ;  /* 0x0000000000207947 */ /* 0x000fec0003800000 */
.L_x_3370:
        /* <DEDUP_REMOVED lines=8> */
.L_x_3371:
[----:B------:R-:W-:Y:S05]  /*93a0*/  BSYNC B2 ;  /* 0x0000000000027941 */ /* 0x000fea0003800000 */
.L_x_3369:
        /* <DEDUP_REMOVED lines=16> */
.L_x_3373:
[----:B------:R-:W-:Y:S05]  /*94b0*/  BSYNC B2 ;  /* 0x0000000000027941 */ /* 0x000fea0003800000 */
.L_x_3372:
[----:B------:R-:W0:Y:S02]  /*94c0*/  @P5 LDC.64 R176, c[0x0][0x308] ;  /* 0x0000c200ffb05b82 */ /* 0x000e240000000a00 */
[----:B0-----:R-:W-:-:S05]  /*94d0*/  @P5 IMAD.WIDE.U32 R6, R7, 0x10, R176 ;  /* 0x0000001007065825 */ /* 0x001fca00078e00b0 */
[----:B------:R0:W-:Y:S02]  /*94e0*/  @P5 STG.E.128 desc[UR4][R6.64], R164 ;  /* 0x000000a406005986 */ /* 0x0001e4000c101d04 */
[----:B0-----:R-:W0:Y:S02]  /*94f0*/  @P3 LDC.64 R6, c[0x0][0x2f8] ;  /* 0x0000be00ff063b82 */ /* 0x001e240000000a00 */
[----:B0-----:R-:W-:-:S05]  /*9500*/  @P3 IMAD.WIDE.U32 R6, R8, 0x10, R6 ;  /* 0x0000001008063825 */ /* 0x001fca00078e0006 */
[----:B------:R0:W-:Y:S02]  /*9510*/  @P3 STG.E.128 desc[UR4][R6.64], R56 ;  /* 0x0000003806003986 */ /* 0x0001e4000c101d04 */
.L_x_3331:
[----:B------:R-:W-:Y:S05]  /*9520*/  BSYNC B1 ;  /* 0x0000000000017941 */ /* 0x000fea0003800000 */
.L_x_3330:
[----:B0-----:R-:W0:Y:S02]  /*9530*/  LDC.64 R6, c[0x0][0x210] ;  /* 0x00008400ff067b82 */ /* 0x001e240000000a00 */
[----:B0-----:R-:W-:-:S04]  /*9540*/  LEA R4, R6, R4, 0x2 ;  /* 0x0000000406047211 */ /* 0x001fc800078e10ff */
[----:B------:R-:W-:-:S13]  /*9550*/  ISETP.GE.AND P2, PT, R4, R7, PT ;  /* 0x000000070400720c */ /* 0x000fda0003f46270 */
[----:B------:R-:W-:Y:S05]  /*9560*/  @!P2 BRA `(.L_x_3374) ;  /* 0xffffff7c0030a947 */ /* 0x000fea000383ffff */
.L_x_3133:
[----:B------:R-:W-:Y:S05]  /*9570*/  BSYNC B0 ;  /* 0x0000000000007941 */ /* 0x000fea0003800000 */
.L_x_3132:
        /* <DEDUP_REMOVED lines=33> */
[----:B------:R-:W1:Y:S01]  /*9790*/  LDS R68, [R0+0x400] ;  /* 0x0004000000447984 */ /* 0x000e620000000800 */
[----:B0-----:R-:W-:-:S03]  /*97a0*/  IMAD R86, R86, UR9, RZ ;  /* 0x0000000956567c24 */ /* 0x001fc6000f8e02ff */
        /* <DEDUP_REMOVED lines=12> */
[----:B-1----:R-:W-:Y:S01]  /*9870*/  FADD.FTZ R67, R67, R76 ;  /* 0x0000004c43437221 */ /* 0x002fe20000010000 */
        /* <DEDUP_REMOVED lines=161> */
.L_x_3376:
[----:B------:R-:W-:Y:S05]  /*a290*/  BSYNC B0 ;  /* 0x0000000000007941 */ /* 0x000fea0003800000 */
.L_x_3375:
        /* <DEDUP_REMOVED lines=18> */
.L_x_3378:
[----:B------:R-:W-:Y:S05]  /*a3c0*/  BSYNC B0 ;  /* 0x0000000000007941 */ /* 0x000fea0003800000 */
.L_x_3377:
        /* <DEDUP_REMOVED lines=18> */
.L_x_3380:
[----:B------:R-:W-:Y:S05]  /*a4f0*/  BSYNC B0 ;  /* 0x0000000000007941 */ /* 0x000fea0003800000 */
.L_x_3379:
        /* <DEDUP_REMOVED lines=129> */
.L_x_3382:
[----:B------:R-:W-:Y:S05]  /*ad10*/  BSYNC B0 ;  /* 0x0000000000007941 */ /* 0x000fea0003800000 */
.L_x_3381:
[----:B------:R-:W-:Y:S01]  /*ad20*/  BSSY B0, `(.L_x_3383) ;  /* 0x0000012000007945 */ /* 0x000fe20003800000 */
[----:B-1----:R-:W-:-:S03]  /*ad30*/  FADD.FTZ R39, R18, R39 ;  /* 0x0000002712277221 */ /* 0x002fc60000010000 */
        /* <DEDUP_REMOVED lines=16> */
.L_x_3384:
[----:B------:R-:W-:Y:S05]  /*ae40*/  BSYNC B0 ;  /* 0x0000000000007941 */ /* 0x000fea0003800000 */
.L_x_3383:
[----:B------:R-:W-:Y:S01]  /*ae50*/  BSSY B0, `(.L_x_3385) ;  /* 0x0000012000007945 */ /* 0x000fe20003800000 */
[----:B------:R-:W-:-:S03]  /*ae60*/  FADD.FTZ R69, R20, R69 ;  /* 0x0000004514457221 */ /* 0x000fc60000010000 */
        /* <DEDUP_REMOVED lines=16> */
.L_x_3386:
[----:B------:R-:W-:Y:S05]  /*af70*/  BSYNC B0 ;  /* 0x0000000000007941 */ /* 0x000fea0003800000 */
.L_x_3385:
[----:B------:R-:W-:Y:S01]  /*af80*/  BSSY B0, `(.L_x_3387) ;  /* 0x0000012000007945 */ /* 0x000fe20003800000 */
[----:B---3--:R-:W-:-:S03]  /*af90*/  FADD.FTZ R71, R22, R71 ;  /* 0x0000004716477221 */ /* 0x008fc60000010000 */
        /* <DEDUP_REMOVED lines=16> */
.L_x_3388:
[----:B------:R-:W-:Y:S05]  /*b0a0*/  BSYNC B0 ;  /* 0x0000000000007941 */ /* 0x000fea0003800000 */
.L_x_3387:
        /* <DEDUP_REMOVED lines=18> */
.L_x_3390:
[----:B------:R-:W-:Y:S05]  /*b1d0*/  BSYNC B0 ;  /* 0x0000000000007941 */ /* 0x000fea0003800000 */
.L_x_3389:
        /* <DEDUP_REMOVED lines=18> */
.L_x_3392:
[----:B------:R-:W-:Y:S05]  /*b300*/  BSYNC B0 ;  /* 0x0000000000007941 */ /* 0x000fea0003800000 */
.L_x_3391:
        /* <DEDUP_REMOVED lines=11> */
.L_x_3153:
        /* <DEDUP_REMOVED lines=8> */
.L_x_3394:
[----:B------:R-:W-:Y:S05]  /*b440*/  BSYNC B1 ;  /* 0x0000000000017941 */ /* 0x000fea0003800000 */
.L_x_3393:
        /* <DEDUP_REMOVED lines=8> */
.L_x_3395:
[----:B------:R-:W-:Y:S01]  /*b4d0*/  HFMA2.MMA R177, -RZ, RZ, 0, 1.1920928955078125e-07 ;  /* 0x00000002ffb17435 */ /* 0x000fe200000001ff */
[----:B------:R-:W-:Y:S01]  /*b4e0*/  MOV R178, R217 ;  /* 0x000000d900b27202 */ /* 0x000fe20000000f00 */
[----:B------:R-:W-:-:S09]  /*b4f0*/  FADD.FTZ R218, R179, R218 ;  /* 0x000000dab3da7221 */ /* 0x000fd20000010000 */
[----:B------:R-:W-:Y:S05]  /*b500*/  WARPSYNC.COLLECTIVE R8, `(.L_x_3396) ;  /* 0x0000000008087348 */ /* 0x000fea0003c00000 */
[----:B------:R0:W1:Y:S02]  /*b510*/  SHFL.BFLY P4, R179, R178, R177, R176 ;  /* 0x0c0000b1b2b37389 */ /* 0x00006400000800b0 */
[----:B01----:R-:W-:Y:S01]  /*b520*/  ENDCOLLECTIVE ;  /* 0x000000000000791b */ /* 0x003fe20003800000 */
.L_x_3396:
[----:B------:R-:W-:Y:S01]  /*b530*/  MOV R178, R218 ;  /* 0x000000da00b27202 */ /* 0x000fe20000000f00 */
[----:B------:R-:W-:-:S07]  /*b540*/  FADD.FTZ R217, R217, R179 ;  /* 0x000000b3d9d97221 */ /* 0x000fce0000010000 */
[----:B------:R-:W-:Y:S05]  /*b550*/  WARPSYNC.COLLECTIVE R8, `(.L_x_3397) ;  /* 0x0000000008087348 */ /* 0x000fea0003c00000 */
[----:B------:R0:W1:Y:S02]  /*b560*/  SHFL.BFLY P4, R179, R178, R177, R176 ;  /* 0x0c0000b1b2b37389 */ /* 0x00006400000800b0 */
[----:B01----:R-:W-:Y:S01]  /*b570*/  ENDCOLLECTIVE ;  /* 0x000000000000791b */ /* 0x003fe20003800000 */
.L_x_3397:
[----:B------:R-:W-:Y:S01]  /*b580*/  HFMA2.MMA R177, -RZ, RZ, 0, 2.384185791015625e-07 ;  /* 0x00000004ffb17435 */ /* 0x000fe200000001ff */
[----:B------:R-:W-:Y:S01]  /*b590*/  MOV R178, R217 ;  /* 0x000000d900b27202 */ /* 0x000fe20000000f00 */
[----:B------:R-:W-:-:S09]  /*b5a0*/  FADD.FTZ R218, R218, R179 ;  /* 0x000000b3dada7221 */ /* 0x000fd20000010000 */
[----:B------:R-:W-:Y:S05]  /*b5b0*/  WARPSYNC.COLLECTIVE R8, `(.L_x_3398) ;  /* 0x0000000008087348 */ /* 0x000fea0003c00000 */
[----:B------:R0:W1:Y:S02]  /*b5c0*/  SHFL.BFLY P4, R179, R178, R177, R176 ;  /* 0x0c0000b1b2b37389 */ /* 0x00006400000800b0 */
[----:B01----:R-:W-:Y:S01]  /*b5d0*/  ENDCOLLECTIVE ;  /* 0x000000000000791b */ /* 0x003fe20003800000 */
.L_x_3398:
[----:B------:R-:W-:Y:S01]  /*b5e0*/  MOV R178, R218 ;  /* 0x000000da00b27202 */ /* 0x000fe20000000f00 */
[----:B------:R-:W-:-:S07]  /*b5f0*/  FADD.FTZ R217, R217, R179 ;  /* 0x000000b3d9d97221 */ /* 0x000fce0000010000 */
[----:B------:R-:W-:Y:S05]  /*b600*/  WARPSYNC.COLLECTIVE R8, `(.L_x_3399) ;  /* 0x0000000008087348 */ /* 0x000fea0003c00000 */
[----:B------:R0:W1:Y:S02]  /*b610*/  SHFL.BFLY P4, R179, R178, R177, R176 ;  /* 0x0c0000b1b2b37389 */ /* 0x00006400000800b0 */
[----:B01----:R-:W-:Y:S01]  /*b620*/  ENDCOLLECTIVE ;  /* 0x000000000000791b */ /* 0x003fe20003800000 */
.L_x_3399:
[----:B------:R-:W-:Y:S01]  /*b630*/  HFMA2.MMA R177, -RZ, RZ, 0, 4.76837158203125e-07 ;  /* 0x00000008ffb17435 */ /* 0x000fe200000001ff */
[----:B------:R-:W-:Y:S01]  /*b640*/  MOV R178, R217 ;  /* 0x000000d900b27202 */ /* 0x000fe20000000f00 */
[----:B------:R-:W-:-:S09]  /*b650*/  FADD.FTZ R218, R218, R179 ;  /* 0x000000b3dada7221 */ /* 0x000fd20000010000 */
[----:B------:R-:W-:Y:S05]  /*b660*/  WARPSYNC.COLLECTIVE R8, `(.L_x_3400) ;  /* 0x0000000008087348 */ /* 0x000fea0003c00000 */
[----:B------:R0:W1:Y:S02]  /*b670*/  SHFL.BFLY P4, R179, R178, R177, R176 ;  /* 0x0c0000b1b2b37389 */ /* 0x00006400000800b0 */
[----:B01----:R-:W-:Y:S01]  /*b680*/  ENDCOLLECTIVE ;  /* 0x000000000000791b */ /* 0x003fe20003800000 */
.L_x_3400:
[----:B------:R-:W-:Y:S01]  /*b690*/  MOV R178, R218 ;  /* 0x000000da00b27202 */ /* 0x000fe20000000f00 */
[----:B------:R-:W-:-:S07]  /*b6a0*/  FADD.FTZ R217, R217, R179 ;  /* 0x000000b3d9d97221 */ /* 0x000fce0000010000 */
[----:B------:R-:W-:Y:S05]  /*b6b0*/  WARPSYNC.COLLECTIVE R8, `(.L_x_3401) ;  /* 0x0000000008087348 */ /* 0x000fea0003c00000 */
[----:B------:R0:W1:Y:S02]  /*b6c0*/  SHFL.BFLY P4, R179, R178, R177, R176 ;  /* 0x0c0000b1b2b37389 */ /* 0x00006400000800b0 */
[----:B01----:R-:W-:Y:S01]  /*b6d0*/  ENDCOLLECTIVE ;  /* 0x000000000000791b */ /* 0x003fe20003800000 */
.L_x_3401:
[----:B------:R-:W-:Y:S01]  /*b6e0*/  HFMA2.MMA R177, -RZ, RZ, 0, 9.5367431640625e-07 ;  /* 0x00000010ffb17435 */ /* 0x000fe200000001ff */
[----:B------:R-:W-:Y:S01]  /*b6f0*/  MOV R178, R217 ;  /* 0x000000d900b27202 */ /* 0x000fe20000000f00 */
[----:B------:R-:W-:-:S09]  /*b700*/  FADD.FTZ R218, R218, R179 ;  /* 0x000000b3dada7221 */ /* 0x000fd20000010000 */
[----:B------:R-:W-:Y:S05]  /*b710*/  WARPSYNC.COLLECTIVE R8, `(.L_x_3402) ;  /* 0x0000000008087348 */ /* 0x000fea0003c00000 */
[----:B------:R0:W1:Y:S02]  /*b720*/  SHFL.BFLY P4, R179, R178, R177, R176 ;  /* 0x0c0000b1b2b37389 */ /* 0x00006400000800b0 */
[----:B01----:R-:W-:Y:S01]  /*b730*/  ENDCOLLECTIVE ;  /* 0x000000000000791b */ /* 0x003fe20003800000 */
.L_x_3402:
[----:B------:R-:W-:Y:S02]  /*b740*/  MOV R178, R218 ;  /* 0x000000da00b27202 */ /* 0x000fe40000000f00 */
[----:B------:R-:W-:-:S07]  /*b750*/  MOV R180, R179 ;  /* 0x000000b300b47202 */ /* 0x000fce0000000f00 */
[----:B------:R-:W-:Y:S05]  /*b760*/  WARPSYNC.COLLECTIVE R8, `(.L_x_3403) ;  /* 0x0000000008087348 */ /* 0x000fea0003c00000 */
[----:B------:R0:W1:Y:S02]  /*b770*/  SHFL.BFLY P4, R179, R178, R177, R176 ;  /* 0x0c0000b1b2b37389 */ /* 0x00006400000800b0 */
[----:B01----:R-:W-:Y:S01]  /*b780*/  ENDCOLLECTIVE ;  /* 0x000000000000791b */ /* 0x003fe20003800000 */
.L_x_3403:
[----:B------:R-:W-:Y:S01]  /*b790*/  MOV R8, R179 ;  /* 0x000000b300087202 */ /* 0x000fe20000000f00 */
[----:B------:R-:W-:Y:S06]  /*b7a0*/  BRA `(.L_x_3404) ;  /* 0xffffff84000c7947 */ /* 0x000fec000383ffff */
.L_x_3405:
        /* <DEDUP_REMOVED lines=13> */
.L_x_16899:


//--------------------- .text._ZN10layer_norm22ln_bwd_finalize_kernelINS_22Kernel_traits_finalizeILj1280E6__halfS2_S2_S2_fjLb1ELj1024ELj4ENS_18Kernel_traits_baseILj1280ES2_S2_S2_S2_fjLj1024EEEEELb1ELb1EEEvNS_9BwdParamsE --------------------------
	.section	.text._ZN10layer_norm22ln_bwd_finalize_kernelINS_22Kernel_traits_finalizeILj1280E6__halfS2_S2_S2_fjLb1ELj1024ELj4ENS_18Kernel_traits_baseILj1280ES2_S2_S2_S2_fjLj1024EEEEELb1ELb1EEEvNS_9BwdParamsE,"ax",@progbits
	.align	128
        .global         _ZN10layer_norm22ln_bwd_finalize_kernelINS_22Kernel_traits_finalizeILj1280E6__halfS2_S2_S2_fjLb1ELj1024ELj4ENS_18Kernel_traits_baseILj1280ES2_S2_S2_S2_fjLj1024EEEEELb1ELb1EEEvNS_9BwdParamsE
        .type           _ZN10layer_norm22ln_bwd_finalize_kernelINS_22Kernel_traits_finalizeILj1280E6__halfS2_S2_S2_fjLb1ELj1024ELj4ENS_18Kernel_traits_baseILj1280ES2_S2_S2_S2_fjLj1024EEEEELb1ELb1EEEvNS_9BwdParamsE,@function
        .size           _ZN10layer_norm22ln_bwd_finalize_kernelINS_22Kernel_traits_finalizeILj1280E6__halfS2_S2_S2_fjLb1ELj1024ELj4ENS_18Kernel_traits_baseILj1280ES2_S2_S2_S2_fjLj1024EEEEELb1ELb1EEEvNS_9BwdParamsE,(.L_x_16900 - _ZN10layer_norm22ln_bwd_finalize_kernelINS_22Kernel_traits_finalizeILj1280E6__halfS2_S2_S2_fjLb1ELj1024ELj4ENS_18Kernel_traits_baseILj1280ES2_S2_S2_S2_fjLj1024EEEEELb1ELb1EEEvNS_9BwdParamsE)
        .other          _ZN10layer_norm22ln_bwd_finalize_kernelINS_22Kernel_traits_finalizeILj1280E6__halfS2_S2_S2_fjLb1ELj1024ELj4ENS_18Kernel_traits_baseILj1280ES2_S2_S2_S2_fjLj1024EEEEELb1ELb1EEEvNS_9BwdParamsE,@"STO_CUDA_ENTRY STV_DEFAULT"
_ZN10layer_norm22ln_bwd_finalize_kernelINS_22Kernel_traits_finalizeILj1280E6__halfS2_S2_S2_fjLb1ELj1024ELj4ENS_18Kernel_traits_baseILj1280ES2_S2_S2_S2_fjLj1024EEEEELb1ELb1EEEvNS_9BwdParamsE:
.text._ZN10layer_norm22ln_bwd_finalize_kernelINS_22Kernel_traits_finalizeILj1280E6__halfS2_S2_S2_fjLb1ELj1024ELj4ENS_18Kernel_traits_baseILj1280ES2_S2_S2_S2_fjLj1024EEEEELb1ELb1EEEvNS_9BwdParamsE:
        /* <DEDUP_REMOVED lines=25> */
.L_x_3417:
        /* <DEDUP_REMOVED lines=33> */
.L_x_3410:
        /* <DEDUP_REMOVED lines=49> */
.L_x_3409:
[----:B------:R-:W-:Y:S05]  /*06b0*/  BSYNC B1 ;  /* 0x0000000000017941 */ /* 0x000fea0003800000 */
.L_x_3408:
        /* <DEDUP_REMOVED lines=32> */
.L_x_3412:
[----:B------:R-:W-:Y:S05]  /*08c0*/  BSYNC B1 ;  /* 0x0000000000017941 */ /* 0x000fea0003800000 */
.L_x_3411:
        /* <DEDUP_REMOVED lines=16> */
.L_x_3407:
[----:B------:R-:W-:Y:S05]  /*09d0*/  BSYNC B0 ;  /* 0x0000000000007941 */ /* 0x000fea0003800000 */
.L_x_3406:
        /* <DEDUP_REMOVED lines=40> */
.L_x_3433:
        /* <DEDUP_REMOVED lines=8> */
.L_x_3413:
        /* <DEDUP_REMOVED lines=15> */
[----:B---3--:R-:W-:Y:S02]  /*0dd0*/  F2FP.F16.F32.PACK_AB R21, R21, R20 ;  /* 0x000000141515723e */ /* 0x008fe400000000ff */
[----:B-1----:R-:W-:-:S03]  /*0de0*/  F2FP.F16.F32.PACK_AB R13, R13, R12 ;  /* 0x0000000c0d0d723e */ /* 0x002fc600000000ff */
[----:B------:R3:W-:Y:S01]  /*0df0*/  STG.E desc[UR6][R14.64], R21 ;  /* 0x000000150e007986 */ /* 0x0007e2000c101906 */
[----:B----4-:R-:W-:-:S03]  /*0e00*/  F2FP.F16.F32.PACK_AB R17, R17, R16 ;  /* 0x000000101111723e */ /* 0x010fc600000000ff */
[----:B------:R3:W-:Y:S04]  /*0e10*/  STG.E desc[UR6][R10.64], R13 ;  /* 0x0000000d0a007986 */ /* 0x0007e8000c101906 */
[----:B------:R3:W-:Y:S02]  /*0e20*/  STG.E desc[UR6][R8.64], R17 ;  /* 0x0000001108007986 */ /* 0x0007e4000c101906 */
.L_x_3416:
[----:B------:R-:W-:Y:S05]  /*0e30*/  BSYNC B0 ;  /* 0x0000000000007941 */ /* 0x000fea0003800000 */
.L_x_3415:
[C---:B------:R-:W-:Y:S02]  /*0e40*/  ISETP.GT.U32.AND P1, PT, R4.reuse, -0x501, PT ;  /* 0xfffffaff0400780c */ /* 0x040fe40003f24070 */
[----:B------:R-:W-:Y:S02]  /*0e50*/  IADD3 R4, R4, 0x500, RZ ;  /* 0x0000050004047810 */ /* 0x000fe40007ffe0ff */
[----:B------:R-:W-:-:S09]  /*0e60*/  IADD3 R5, R5, 0x280, RZ ;  /* 0x0000028005057810 */ /* 0x000fd20007ffe0ff */
[----:B------:R-:W-:Y:S05]  /*0e70*/  @P1 BRA `(.L_x_3417) ;  /* 0xfffffff000c41947 */ /* 0x000fea000383ffff */
[----:B------:R-:W-:Y:S05]  /*0e80*/  EXIT ;  /* 0x000000000000794d */ /* 0x000fea0003800000 */
.L_x_3414:
[----:B------:R-:W-:Y:S01]  /*0e90*/  HFMA2.MMA R22, -RZ, RZ, 0, 5.9604644775390625e-08 ;  /* 0x00000001ff167435 */ /* 0x000fe200000001ff */
[----:B---3--:R-:W-:Y:S01]  /*0ea0*/  MOV R23, R8 ;  /* 0x0000000800177202 */ /* 0x008fe20000000f00 */
[----:B------:R-:W-:Y:S01]  /*0eb0*/  IMAD.MOV.U32 R20, RZ, RZ, -0x1 ;  /* 0xffffffffff147424 */ /* 0x000fe200078e00ff */
[----:B------:R-:W-:-:S08]  /*0ec0*/  MOV R25, 0x1f ;  /* 0x0000001f00197802 */ /* 0x000fd00000000f00 */
[----:B012---:R-:W-:Y:S05]  /*0ed0*/  WARPSYNC.COLLECTIVE R20, `(.L_x_3418) ;  /* 0x0000000014087348 */ /* 0x007fea0003c00000 */
[----:B------:R3:W4:Y:S02]  /*0ee0*/  SHFL.BFLY P2, R21, R23, R22, R25 ;  /* 0x0c00001617157389 */ /* 0x0007240000040019 */
[----:B01234-:R-:W-:Y:S01]  /*0ef0*/  ENDCOLLECTIVE ;  /* 0x000000000000791b */ /* 0x01ffe20003800000 */
.L_x_3418:
[----:B------:R-:W-:Y:S01]  /*0f00*/  HFMA2.MMA R22, -RZ, RZ, 0, 1.1920928955078125e-07 ;  /* 0x00000002ff167435 */ /* 0x000fe200000001ff */
[----:B------:R-:W-:-:S05]  /*0f10*/  MOV R9, R21 ;  /* 0x0000001500097202 */ /* 0x000fca0000000f00 */
[----:B------:R-:W-:-:S05]  /*0f20*/  FADD.FTZ R9, R8, R9 ;  /* 0x0000000908097221 */ /* 0x000fca0000010000 */
[----:B------:R-:W-:-:S07]  /*0f30*/  MOV R23, R9 ;  /* 0x0000000900177202 */ /* 0x000fce0000000f00 */
[----:B------:R-:W-:Y:S05]  /*0f40*/  WARPSYNC.COLLECTIVE R20, `(.L_x_3419) ;  /* 0x0000000014087348 */ /* 0x000fea0003c00000 */
[----:B------:R0:W1:Y:S02]  /*0f50*/  SHFL.BFLY P2, R21, R23, R22, R25 ;  /* 0x0c00001617157389 */ /* 0x0000640000040019 */
[----:B01----:R-:W-:Y:S01]  /*0f60*/  ENDCOLLECTIVE ;  /* 0x000000000000791b */ /* 0x003fe20003800000 */
.L_x_3419:
[----:B------:R-:W-:Y:S01]  /*0f70*/  HFMA2.MMA R22, -RZ, RZ, 0, 2.384185791015625e-07 ;  /* 0x00000004ff167435 */ /* 0x000fe200000001ff */
[----:B------:R-:W-:-:S05]  /*0f80*/  MOV R12, R21 ;  /* 0x00000015000c7202 */ /* 0x000fca0000000f00 */
[----:B------:R-:W-:-:S05]  /*0f90*/  FADD.FTZ R12, R9, R12 ;  /* 0x0000000c090c7221 */ /* 0x000fca0000010000 */
[----:B------:R-:W-:-:S07]  /*0fa0*/  MOV R23, R12 ;  /* 0x0000000c00177202 */ /* 0x000fce0000000f00 */
[----:B------:R-:W-:Y:S05]  /*0fb0*/  WARPSYNC.COLLECTIVE R20, `(.L_x_3420) ;  /* 0x0000000014087348 */ /* 0x000fea0003c00000 */
[----:B------:R0:W1:Y:S02]  /*0fc0*/  SHFL.BFLY P2, R21, R23, R22, R25 ;  /* 0x0c00001617157389 */ /* 0x0000640000040019 */
[----:B01----:R-:W-:Y:S01]  /*0fd0*/  ENDCOLLECTIVE ;  /* 0x000000000000791b */ /* 0x003fe20003800000 */
.L_x_3420:
[----:B------:R-:W-:Y:S01]  /*0fe0*/  HFMA2.MMA R22, -RZ, RZ, 0, 4.76837158203125e-07 ;  /* 0x00000008ff167435 */ /* 0x000fe200000001ff */
[----:B------:R-:W-:-:S05]  /*0ff0*/  MOV R13, R21 ;  /* 0x00000015000d7202 */ /* 0x000fca0000000f00 */
[----:B------:R-:W-:-:S04]  /*1000*/  FADD.FTZ R13, R12, R13 ;  /* 0x0000000d0c0d7221 */ /* 0x000fc80000010000 */
[----:B------:R-:W-:-:S07]  /*1010*/  IMAD.MOV.U32 R23, RZ, RZ, R13 ;  /* 0x000000ffff177224 */ /* 0x000fce00078e000d */
[----:B------:R-:W-:Y:S05]  /*1020*/  WARPSYNC.COLLECTIVE R20, `(.L_x_3421) ;  /* 0x0000000014087348 */ /* 0x000fea0003c00000 */
[----:B------:R0:W1:Y:S02]  /*1030*/  SHFL.BFLY P2, R21, R23, R22, R25 ;  /* 0x0c00001617157389 */ /* 0x0000640000040019 */
[----:B01----:R-:W-:Y:S01]  /*1040*/  ENDCOLLECTIVE ;  /* 0x000000000000791b */ /* 0x003fe20003800000 */
.L_x_3421:
[----:B------:R-:W-:Y:S01]  /*1050*/  HFMA2.MMA R22, -RZ, RZ, 0, 9.5367431640625e-07 ;  /* 0x00000010ff167435 */ /* 0x000fe200000001ff */
[----:B------:R-:W-:-:S05]  /*1060*/  MOV R8, R21 ;  /* 0x0000001500087202 */ /* 0x000fca0000000f00 */
[----:B------:R-:W-:-:S05]  /*1070*/  FADD.FTZ R9, R13, R8 ;  /* 0x000000080d097221 */ /* 0x000fca0000010000 */
[----:B------:R-:W-:-:S07]  /*1080*/  MOV R23, R9 ;  /* 0x0000000900177202 */ /* 0x000fce0000000f00 */
[----:B------:R-:W-:Y:S05]  /*1090*/  WARPSYNC.COLLECTIVE R20, `(.L_x_3422) ;  /* 0x0000000014087348 */ /* 0x000fea0003c00000 */
[----:B------:R0:W1:Y:S02]  /*10a0*/  SHFL.BFLY P2, R21, R23, R22, R25 ;  /* 0x0c00001617157389 */ /* 0x0000640000040019 */
[----:B01----:R-:W-:Y:S01]  /*10b0*/  ENDCOLLECTIVE ;  /* 0x000000000000791b */ /* 0x003fe20003800000 */
.L_x_3422:
[----:B------:R-:W-:Y:S01]  /*10c0*/  HFMA2.MMA R22, -RZ, RZ, 0, 5.9604644775390625e-08 ;  /* 0x00000001ff167435 */ /* 0x000fe200000001ff */
[----:B------:R-:W-:Y:S02]  /*10d0*/  MOV R23, R11 ;  /* 0x0000000b00177202 */ /* 0x000fe40000000f00 */
[----:B------:R-:W-:-:S08]  /*10e0*/  MOV R8, R21 ;  /* 0x0000001500087202 */ /* 0x000fd00000000f00 */
[----:B------:R-:W-:Y:S05]  /*10f0*/  WARPSYNC.COLLECTIVE R20, `(.L_x_3423) ;  /* 0x0000000014087348 */ /* 0x000fea0003c00000 */
[----:B------:R0:W1:Y:S02]  /*1100*/  SHFL.BFLY P2, R21, R23, R22, R25 ;  /* 0x0c00001617157389 */ /* 0x0000640000040019 */
[----:B01----:R-:W-:Y:S01]  /*1110*/  ENDCOLLECTIVE ;  /* 0x000000000000791b */ /* 0x003fe20003800000 */
.L_x_3423:
[----:B------:R-:W-:Y:S01]  /*1120*/  HFMA2.MMA R22, -RZ, RZ, 0, 1.1920928955078125e-07 ;  /* 0x00000002ff167435 */ /* 0x000fe200000001ff */
[----:B------:R-:W-:-:S05]  /*1130*/  MOV R12, R21 ;  /* 0x00000015000c7202 */ /* 0x000fca0000000f00 */
[----:B------:R-:W-:-:S04]  /*1140*/  FADD.FTZ R14, R11, R12 ;  /* 0x0000000c0b0e7221 */ /* 0x000fc80000010000 */
[----:B------:R-:W-:-:S07]  /*1150*/  IMAD.MOV.U32 R23, RZ, RZ, R14 ;  /* 0x000000ffff177224 */ /* 0x000fce00078e000e */
[----:B------:R-:W-:Y:S05]  /*1160*/  WARPSYNC.COLLECTIVE R20, `(.L_x_3424) ;  /* 0x0000000014087348 */ /* 0x000fea0003c00000 */
[----:B------:R0:W1:Y:S02]  /*1170*/  SHFL.BFLY P2, R21, R23, R22, R25 ;  /* 0x0c00001617157389 */ /* 0x0000640000040019 */
[----:B01----:R-:W-:Y:S01]  /*1180*/  ENDCOLLECTIVE ;  /* 0x000000000000791b */ /* 0x003fe20003800000 */
.L_x_3424:
[----:B------:R-:W-:Y:S01]  /*1190*/  HFMA2.MMA R22, -RZ, RZ, 0, 2.384185791015625e-07 ;  /* 0x00000004ff167435 */ /* 0x000fe200000001ff */
[----:B------:R-:W-:-:S05]  /*11a0*/  MOV R13, R21 ;  /* 0x00000015000d7202 */ /* 0x000fca0000000f00 */
[----:B------:R-:W-:-:S05]  /*11b0*/  FADD.FTZ R15, R14, R13 ;  /* 0x0000000d0e0f7221 */ /* 0x000fca0000010000 */
[----:B------:R-:W-:-:S07]  /*11c0*/  MOV R23, R15 ;  /* 0x0000000f00177202 */ /* 0x000fce0000000f00 */
[----:B------:R-:W-:Y:S05]  /*11d0*/  WARPSYNC.COLLECTIVE R20, `(.L_x_3425) ;  /* 0x0000000014087348 */ /* 0x000fea0003c00000 */
[----:B------:R0:W1:Y:S02]  /*11e0*/  SHFL.BFLY P2, R21, R23, R22, R25 ;  /* 0x0c00001617157389 */ /* 0x0000640000040019 */
[----:B01----:R-:W-:Y:S01]  /*11f0*/  ENDCOLLECTIVE ;  /* 0x000000000000791b */ /* 0x003fe20003800000 */
.L_x_3425:
[----:B------:R-:W-:Y:S01]  /*1200*/  HFMA2.MMA R22, -RZ, RZ, 0, 4.76837158203125e-07 ;  /* 0x00000008ff167435 */ /* 0x000fe200000001ff */
[----:B------:R-:W-:-:S05]  /*1210*/  MOV R16, R21 ;  /* 0x0000001500107202 */ /* 0x000fca0000000f00 */
[----:B------:R-:W-:-:S05]  /*1220*/  FADD.FTZ R16, R15, R16 ;  /* 0x000000100f107221 */ /* 0x000fca0000010000 */
[----:B------:R-:W-:-:S07]  /*1230*/  MOV R23, R16 ;  /* 0x0000001000177202 */ /* 0x000fce0000000f00 */
[----:B------:R-:W-:Y:S05]  /*1240*/  WARPSYNC.COLLECTIVE R20, `(.L_x_3426) ;  /* 0x0000000014087348 */ /* 0x000fea0003c00000 */
[----:B------:R0:W1:Y:S02]  /*1250*/  SHFL.BFLY P2, R21, R23, R22, R25 ;  /* 0x0c00001617157389 */ /* 0x0000640000040019 */
[----:B01----:R-:W-:Y:S01]  /*1260*/  ENDCOLLECTIVE ;  /* 0x000000000000791b */ /* 0x003fe20003800000 */
.L_x_3426:
[----:B------:R-:W-:Y:S01]  /*1270*/  HFMA2.MMA R22, -RZ, RZ, 0, 9.5367431640625e-07 ;  /* 0x00000010ff167435 */ /* 0x000fe200000001ff */
[----:B------:R-:W-:-:S05]  /*1280*/  MOV R11, R21 ;  /* 0x00000015000b7202 */ /* 0x000fca0000000f00 */
[----:B------:R-:W-:-:S04]  /*1290*/  FADD.FTZ R11, R16, R11 ;  /* 0x0000000b100b7221 */ /* 0x000fc80000010000 */
[----:B------:R-:W-:-:S07]  /*12a0*/  IMAD.MOV.U32 R23, RZ, RZ, R11 ;  /* 0x000000ffff177224 */ /* 0x000fce00078e000b */
[----:B------:R-:W-:Y:S05]  /*12b0*/  WARPSYNC.COLLECTIVE R20, `(.L_x_3427) ;  /* 0x0000000014087348 */ /* 0x000fea0003c00000 */
[----:B------:R0:W1:Y:S02]  /*12c0*/  SHFL.BFLY P2, R21, R23, R22, R25 ;  /* 0x0c00001617157389 */ /* 0x0000640000040019 */
[----:B01----:R-:W-:Y:S01]  /*12d0*/  ENDCOLLECTIVE ;  /* 0x000000000000791b */ /* 0x003fe20003800000 */
.L_x_3427:
[----:B------:R-:W-:Y:S01]  /*12e0*/  HFMA2.MMA R22, -RZ, RZ, 0, 5.9604644775390625e-08 ;  /* 0x00000001ff167435 */ /* 0x000fe200000001ff */
[----:B------:R-:W-:Y:S02]  /*12f0*/  MOV R23, R10 ;  /* 0x0000000a00177202 */ /* 0x000fe40000000f00 */
[----:B------:R-:W-:-:S08]  /*1300*/  MOV R12, R21 ;  /* 0x00000015000c7202 */ /* 0x000fd00000000f00 */
[----:B------:R-:W-:Y:S05]  /*1310*/  WARPSYNC.COLLECTIVE R20, `(.L_x_3428) ;  /* 0x0000000014087348 */ /* 0x000fea0003c00000 */
[----:B------:R0:W1:Y:S02]  /*1320*/  SHFL.BFLY P2, R21, R23, R22, R25 ;  /* 0x0c00001617157389 */ /* 0x0000640000040019 */
[----:B01----:R-:W-:Y:S01]  /*1330*/  ENDCOLLECTIVE ;  /* 0x000000000000791b */ /* 0x003fe20003800000 */
.L_x_3428:
[----:B------:R-:W-:Y:S01]  /*1340*/  HFMA2.MMA R22, -RZ, RZ, 0, 1.1920928955078125e-07 ;  /* 0x00000002ff167435 */ /* 0x000fe200000001ff */
[----:B------:R-:W-:-:S05]  /*1350*/  MOV R13, R21 ;  /* 0x00000015000d7202 */ /* 0x000fca0000000f00 */
[----:B------:R-:W-:-:S05]  /*1360*/  FADD.FTZ R17, R10, R13 ;  /* 0x0000000d0a117221 */ /* 0x000fca0000010000 */
[----:B------:R-:W-:-:S07]  /*1370*/  MOV R23, R17 ;  /* 0x0000001100177202 */ /* 0x000fce0000000f00 */
[----:B------:R-:W-:Y:S05]  /*1380*/  WARPSYNC.COLLECTIVE R20, `(.L_x_3429) ;  /* 0x0000000014087348 */ /* 0x000fea0003c00000 */
[----:B------:R0:W1:Y:S02]  /*1390*/  SHFL.BFLY P2, R21, R23, R22, R25 ;  /* 0x0c00001617157389 */ /* 0x0000640000040019 */
[----:B01----:R-:W-:Y:S01]  /*13a0*/  ENDCOLLECTIVE ;  /* 0x000000000000791b */ /* 0x003fe20003800000 */
.L_x_3429:
[----:B------:R-:W-:Y:S01]  /*13b0*/  HFMA2.MMA R22, -RZ, RZ, 0, 2.384185791015625e-07 ;  /* 0x00000004ff167435 */ /* 0x000fe200000001ff */
[----:B------:R-:W-:-:S05]  /*13c0*/  MOV R16, R21 ;  /* 0x0000001500107202 */ /* 0x000fca0000000f00 */
[----:B------:R-:W-:-:S04]  /*13d0*/  FADD.FTZ R18, R17, R16 ;  /* 0x0000001011127221 */ /* 0x000fc80000010000 */
[----:B------:R-:W-:-:S07]  /*13e0*/  IMAD.MOV.U32 R23, RZ, RZ, R18 ;  /* 0x000000ffff177224 */ /* 0x000fce00078e0012 */
[----:B------:R-:W-:Y:S05]  /*13f0*/  WARPSYNC.COLLECTIVE R20, `(.L_x_3430) ;  /* 0x0000000014087348 */ /* 0x000fea0003c00000 */
[----:B------:R0:W1:Y:S02]  /*1400*/  SHFL.BFLY P2, R21, R23, R22, R25 ;  /* 0x0c00001617157389 */ /* 0x0000640000040019 */
[----:B01----:R-:W-:Y:S01]  /*1410*/  ENDCOLLECTIVE ;  /* 0x000000000000791b */ /* 0x003fe20003800000 */
.L_x_3430:
[----:B------:R-:W-:Y:S01]  /*1420*/  HFMA2.MMA R22, -RZ, RZ, 0, 4.76837158203125e-07 ;  /* 0x00000008ff167435 */ /* 0x000fe200000001ff */
[----:B------:R-:W-:-:S05]  /*1430*/  MOV R19, R21 ;  /* 0x0000001500137202 */ /* 0x000fca0000000f00 */
[----:B------:R-:W-:-:S05]  /*1440*/  FADD.FTZ R19, R18, R19 ;  /* 0x0000001312137221 */ /* 0x000fca0000010000 */
[----:B------:R-:W-:-:S07]  /*1450*/  MOV R23, R19 ;  /* 0x0000001300177202 */ /* 0x000fce0000000f00 */
[----:B------:R-:W-:Y:S05]  /*1460*/  WARPSYNC.COLLECTIVE R20, `(.L_x_3431) ;  /* 0x0000000014087348 */ /* 0x000fea0003c00000 */
[----:B------:R0:W1:Y:S02]  /*1470*/  SHFL.BFLY P2, R21, R23, R22, R25 ;  /* 0x0c00001617157389 */ /* 0x0000640000040019 */
[----:B01----:R-:W-:Y:S01]  /*1480*/  ENDCOLLECTIVE ;  /* 0x000000000000791b */ /* 0x003fe20003800000 */
.L_x_3431:
[----:B------:R-:W-:Y:S01]  /*1490*/  HFMA2.MMA R22, -RZ, RZ, 0, 9.5367431640625e-07 ;  /* 0x00000010ff167435 */ /* 0x000fe200000001ff */
[----:B------:R-:W-:-:S05]  /*14a0*/  MOV R10, R21 ;  /* 0x00000015000a7202 */ /* 0x000fca0000000f00 */
[----:B------:R-:W-:-:S05]  /*14b0*/  FADD.FTZ R10, R19, R10 ;  /* 0x0000000a130a7221 */ /* 0x000fca0000010000 */
[----:B------:R-:W-:-:S07]  /*14c0*/  MOV R23, R10 ;  /* 0x0000000a00177202 */ /* 0x000fce0000000f00 */
[----:B------:R-:W-:Y:S05]  /*14d0*/  WARPSYNC.COLLECTIVE R20, `(.L_x_3432) ;  /* 0x0000000014087348 */ /* 0x000fea0003c00000 */
[----:B------:R0:W1:Y:S02]  /*14e0*/  SHFL.BFLY P2, R21, R23, R22, R25 ;  /* 0x0c00001617157389 */ /* 0x0000640000040019 */
[----:B01----:R-:W-:Y:S01]  /*14f0*/  ENDCOLLECTIVE ;  /* 0x000000000000791b */ /* 0x003fe20003800000 */
.L_x_3432:
[----:B------:R-:W-:Y:S01]  /*1500*/  MOV R15, R21 ;  /* 0x00000015000f7202 */ /* 0x000fe20000000f00 */
[----:B------:R-:W-:Y:S06]  /*1510*/  BRA `(.L_x_3433) ;  /* 0xfffffff400d07947 */ /* 0x000fec000383ffff */
.L_x_3434:
        /* <DEDUP_REMOVED lines=14> */
.L_x_16900:


//--------------------- .text._ZN10layer_norm13ln_bwd_kernelINS_13Kernel_traitsI6__halfS2_S2_S2_fjLj1280ELj1ELj4ELj1ELj16ENS_18Kernel_traits_baseILj1280ES2_S2_S2_S2_fjLj128EEEEELb1ELb1ELb1ELb1EEEvNS_9BwdParamsE --------------------------
	.section	.text._ZN10layer_norm13ln_bwd_kernelINS_13Kernel_traitsI6__halfS2_S2_S2_fjLj1280ELj1ELj4ELj1ELj16ENS_18Kernel_traits_baseILj1280ES2_S2_S2_S2_fjLj128EEEEELb1ELb1ELb1ELb1EEEvNS_9BwdParamsE,"ax",@progbits
	.align	128
        .global         _ZN10layer_norm13ln_bwd_kernelINS_13Kernel_traitsI6__halfS2_S2_S2_fjLj1280ELj1ELj4ELj1ELj16ENS_18Kernel_traits_baseILj1280ES2_S2_S2_S2_fjLj128EEEEELb1ELb1ELb1ELb1EEEvNS_9BwdParamsE
        .type           _ZN10layer_norm13ln_bwd_kernelINS_13Kernel_traitsI6__halfS2_S2_S2_fjLj1280ELj1ELj4ELj1ELj16ENS_18Kernel_traits_baseILj1280ES2_S2_S2_S2_fjLj128EEEEELb1ELb1ELb1ELb1EEEvNS_9BwdParamsE,@function
        .size           _ZN10layer_norm13ln_bwd_kernelINS_13Kernel_traitsI6__halfS2_S2_S2_fjLj1280ELj1ELj4ELj1ELj16ENS_18Kernel_traits_baseILj1280ES2_S2_S2_S2_fjLj128EEEEELb1ELb1ELb1ELb1EEEvNS_9BwdParamsE,(.L_x_16901 - _ZN10layer_norm13ln_bwd_kernelINS_13Kernel_traitsI6__halfS2_S2_S2_fjLj1280ELj1ELj4ELj1ELj16ENS_18Kernel_traits_baseILj1280ES2_S2_S2_S2_fjLj128EEEEELb1ELb1ELb1ELb1EEEvNS_9BwdParamsE)
        .other          _ZN10layer_norm13ln_bwd_kernelINS_13Kernel_traitsI6__halfS2_S2_S2_fjLj1280ELj1ELj4ELj1ELj16ENS_18Kernel_traits_baseILj1280ES2_S2_S2_S2_fjLj128EEEEELb1ELb1ELb1ELb1EEEvNS_9BwdParamsE,@"STO_CUDA_ENTRY STV_DEFAULT"
_ZN10layer_norm13ln_bwd_kernelINS_13Kernel_traitsI6__halfS2_S2_S2_fjLj1280ELj1ELj4ELj1ELj16ENS_18Kernel_traits_baseILj1280ES2_S2_S2_S2_fjLj128EEEEELb1ELb1ELb1ELb1EEEvNS_9BwdParamsE:
.text._ZN10layer_norm13ln_bwd_kernelINS_13Kernel_traitsI6__halfS2_S2_S2_fjLj1280ELj1ELj4ELj1ELj16ENS_18Kernel_traits_baseILj1280ES2_S2_S2_S2_fjLj128EEEEELb1ELb1ELb1ELb1EEEvNS_9BwdParamsE:
[----:B------:R-:W0:Y:S01]  /*0000*/  LDC R1, c[0x0][0x28] ;  /* 0x00000a00ff017b82 */ /* 0x000e220000000800 */
[----:B------:R-:W1:Y:S01]  /*0010*/  S2R R4, SR_TID.X ;  /* 0x0000000000047919 */ /* 0x000e620000002100 */
[----:B------:R-:W-:Y:S01]  /*0020*/  ULDC.64 UR4, c[0x0][0x278] ;  /* 0x00009e0000047ab9 */ /* 0x000fe20000000a00 */
[----:B------:R-:W-:Y:S01]  /*0030*/  ULDC UR6, c[0x0][0x214] ;  /* 0x0000850000067ab9 */ /* 0x000fe20000000800 */
[----:B------:R-:W-:Y:S01]  /*0040*/  ULDC UR8, c[0x0][0x290] ;  /* 0x0000a40000087ab9 */ /* 0x000fe20000000800 */
        /* <DEDUP_REMOVED lines=82> */
.L_x_3436:
        /* <DEDUP_REMOVED lines=148> */
.L_x_3650:
[----:B01----:R-:W0:Y:S08]  /*0eb0*/  LDC.64 R2, c[0x0][0x288] ;  /* 0x0000a200ff027b82 */ /* 0x003e300000000a00 */
[----:B------:R-:W1:Y:S08]  /*0ec0*/  LDC.64 R4, c[0x0][0x258] ;  /* 0x00009600ff047b82 */ /* 0x000e700000000a00 */
[----:B------:R-:W2:Y:S01]  /*0ed0*/  LDC R209, c[0x0][0x218] ;  /* 0x00008600ffd17b82 */ /* 0x000ea20000000800 */
[----:B0-----:R-:W-:-:S07]  /*0ee0*/  IMAD.WIDE R2, R7, 0x4, R2 ;  /* 0x0000000407027825 */ /* 0x001fce00078e0202 */
[----:B------:R-:W0:Y:S01]  /*0ef0*/  LDC.64 R16, c[0x0][0x280] ;  /* 0x0000a000ff107b82 */ /* 0x000e220000000a00 */
[----:B------:R1:W3:Y:S01]  /*0f00*/  LDG.E R208, desc[UR4][R2.64] ;  /* 0x0000000402d07981 */ /* 0x0002e2000c1e1900 */
[----:B------:R-:W4:Y:S06]  /*0f10*/  S2R R252, SR_TID.X ;  /* 0x0000000000fc7919 */ /* 0x000f2c0000002100 */
[----:B------:R-:W4:Y:S01]  /*0f20*/  LDC.64 R248, c[0x0][0x2c8] ;  /* 0x0000b200fff87b82 */ /* 0x000f220000000a00 */
[----:B-1----:R-:W-:-:S05]  /*0f30*/  IMAD.WIDE R2, R7, 0x4, R4 ;  /* 0x0000000407027825 */ /* 0x002fca00078e0204 */
[----:B-----5:R2:W5:Y:S01]  /*0f40*/  LDG.E R6, desc[UR4][R2.64] ;  /* 0x0000000402067981 */ /* 0x020562000c1e1900 */
[C---:B0-----:R-:W-:Y:S02]  /*0f50*/  IMAD.WIDE R4, R7.reuse, 0x4, R16 ;  /* 0x0000000407047825 */ /* 0x041fe400078e0210 */
[----:B------:R-:W0:Y:S02]  /*0f60*/  LDC.64 R16, c[0x0][0x250] ;  /* 0x00009400ff107b82 */ /* 0x000e240000000a00 */
[----:B--2---:R-:W-:Y:S02]  /*0f70*/  IMAD R2, R7, R209, RZ ;  /* 0x000000d107027224 */ /* 0x004fe400078e02ff */
[----:B------:R1:W5:Y:S03]  /*0f80*/  LDG.E R5, desc[UR4][R4.64] ;  /* 0x0000000404057981 */ /* 0x000366000c1e1900 */
[----:B------:R-:W-:-:S04]  /*0f90*/  SHF.R.S32.HI R3, RZ, 0x1f, R2 ;  /* 0x0000001fff037819 */ /* 0x000fc80000011402 */
[----:B------:R-:W-:Y:S02]  /*0fa0*/  LEA.HI R3, R3, R2, RZ, 0x3 ;  /* 0x0000000203037211 */ /* 0x000fe400078f18ff */
[----:B----4-:R-:W-:-:S04]  /*0fb0*/  LOP3.LUT R252, R252, 0x1f, RZ, 0xc0, !PT ;  /* 0x0000001ffcfc7812 */ /* 0x010fc800078ec0ff */
[----:B-1----:R-:W-:-:S04]  /*0fc0*/  LEA.HI.SX32 R4, R3, R252, 0x1d ;  /* 0x000000fc03047211 */ /* 0x002fc800078feaff */
[C---:B------:R-:W-:Y:S02]  /*0fd0*/  IADD3 R18, R4.reuse, 0x40, RZ ;  /* 0x0000004004127810 */ /* 0x040fe40007ffe0ff */
[----:B------:R-:W-:-:S03]  /*0fe0*/  IADD3 R246, R4, 0x60, RZ ;  /* 0x0000006004f67810 */ /* 0x000fc60007ffe0ff */
[----:B------:R1:W-:Y:S04]  /*0ff0*/  STL [R1+0x34], R18 ;  /* 0x0000341201007387 */ /* 0x0003e80000100800 */
[----:B------:R2:W-:Y:S01]  /*1000*/  STL [R1+0x54], R246 ;  /* 0x000054f601007387 */ /* 0x0005e20000100800 */
[----:B------:R-:W-:Y:S01]  /*1010*/  IADD3 R245, R4, 0x20, RZ ;  /* 0x0000002004f57810 */ /* 0x000fe20007ffe0ff */
[----:B------:R-:W-:Y:S01]  /*1020*/  BSSY B1, `(.L_x_3438) ;  /* 0x0000263000017945 */ /* 0x000fe20003800000 */
[----:B0-----:R-:W-:-:S04]  /*1030*/  IMAD.WIDE R2, R7, 0x4, R16 ;  /* 0x0000000407027825 */ /* 0x001fc800078e0210 */
[----:B------:R-:W-:-:S04]  /*1040*/  IMAD.WIDE.U32 R22, R4, 0x10, R248 ;  /* 0x0000001004167825 */ /* 0x000fc800078e00f8 */
[----:B------:R-:W-:-:S04]  /*1050*/  IMAD.WIDE.U32 R20, R245, 0x10, R248 ;  /* 0x00000010f5147825 */ /* 0x000fc800078e00f8 */
[----:B-1----:R-:W-:-:S04]  /*1060*/  IMAD.WIDE.U32 R18, R18, 0x10, R248 ;  /* 0x0000001012127825 */ /* 0x002fc800078e00f8 */
[----:B------:R-:W-:Y:S01]  /*1070*/  IMAD.WIDE.U32 R16, R246, 0x10, R248 ;  /* 0x00000010f6107825 */ /* 0x000fe200078e00f8 */
[----:B---3--:R-:W-:-:S13]  /*1080*/  ISETP.GT.AND P2, PT, R208, RZ, PT ;  /* 0x000000ffd000720c */ /* 0x008fda0003f44270 */
[----:B--2---:R-:W-:Y:S05]  /*1090*/  @P2 BRA `(.L_x_3439) ;  /* 0x00000000008c2947 */ /* 0x004fea0003800000 */
[----:B------:R-:W-:Y:S01]  /*10a0*/  MOV R3, UR16 ;  /* 0x0000001000037c02 */ /* 0x000fe20008000f00 */
[----:B------:R-:W0:Y:S01]  /*10b0*/  LDC.64 R246, c[0x0][0x240] ;  /* 0x00009000fff67b82 */ /* 0x000e220000000a00 */
        /* <DEDUP_REMOVED lines=8> */
[----:B-1----:R-:W-:-:S03]  /*1140*/  @P3 IADD3 R20, R5, -0x1, RZ ;  /* 0xffffffff05143810 */ /* 0x002fc60007ffe0ff */
[----:B------:R-:W5:Y:S02]  /*1150*/  @P0 LDG.E.128 R188, desc[UR4][R16.64] ;  /* 0x0000000410bc0981 */ /* 0x000f64000c1e1d00 */
[----:B------:R-:W-:Y:S01]  /*1160*/  @P3 IMAD R20, R20, R209, RZ ;  /* 0x000000d114143224 */ /* 0x000fe200078e02ff */
[----:B--2---:R-:W-:-:S04]  /*1170*/  @P0 IADD3 R18, R4, 0x80, RZ ;  /* 0x0000008004120810 */ /* 0x004fc80007ffe0ff */
[----:B------:R-:W-:Y:S01]  /*1180*/  @P3 SHF.R.S32.HI R21, RZ, 0x1f, R20 ;  /* 0x0000001fff153819 */ /* 0x000fe20000011414 */
[----:B------:R-:W-:-:S03]  /*1190*/  @P0 IMAD.WIDE.U32 R18, R18, 0x10, R248 ;  /* 0x0000001012120825 */ /* 0x000fc600078e00f8 */
[----:B------:R-:W-:Y:S02]  /*11a0*/  @P3 LEA.HI R21, R21, R20, RZ, 0x3 ;  /* 0x0000001415153211 */ /* 0x000fe400078f18ff */
[----:B------:R1:W5:Y:S02]  /*11b0*/  @P0 LDG.E.128 R192, desc[UR4][R18.64] ;  /* 0x0000000412c00981 */ /* 0x000364000c1e1d00 */
[----:B------:R-:W-:-:S04]  /*11c0*/  @P3 LEA.HI.SX32 R208, R21, R252, 0x1d ;  /* 0x000000fc15d03211 */ /* 0x000fc800078feaff */
[C---:B---3--:R-:W-:Y:S02]  /*11d0*/  IADD3 R22, R208.reuse, 0x20, RZ ;  /* 0x00000020d0167810 */ /* 0x048fe40007ffe0ff */
[C---:B------:R-:W-:Y:S02]  /*11e0*/  IADD3 R20, R208.reuse, 0x40, RZ ;  /* 0x00000040d0147810 */ /* 0x040fe40007ffe0ff */
[C---:B-1----:R-:W-:Y:S02]  /*11f0*/  IADD3 R18, R208.reuse, 0x60, RZ ;  /* 0x00000060d0127810 */ /* 0x042fe40007ffe0ff */
[C---:B------:R-:W-:Y:S01]  /*1200*/  IADD3 R16, R208.reuse, 0x80, RZ ;  /* 0x00000080d0107810 */ /* 0x040fe20007ffe0ff */
        /* <DEDUP_REMOVED lines=12> */
.L_x_3439:
[----:B------:R-:W0:Y:S01]  /*12d0*/  LDC R246, c[0x0][0x218] ;  /* 0x00008600fff67b82 */ /* 0x000e220000000800 */
[----:B------:R-:W-:Y:S01]  /*12e0*/  IADD3 R208, R208, -0x1, RZ ;  /* 0xffffffffd0d07810 */ /* 0x000fe20007ffe0ff */
[----:B------:R-:W2:Y:S04]  /*12f0*/  LDL R242, [R1+0x34] ;  /* 0x0000340001f27983 */ /* 0x000ea80000100800 */
[----:B------:R-:W3:Y:S02]  /*1300*/  LDL R247, [R1+0x54] ;  /* 0x0000540001f77983 */ /* 0x000ee40000100800 */
[----:B------:R-:W1:Y:S08]  /*1310*/  LDC.64 R224, c[0x0][0x2b8] ;  /* 0x0000ae00ffe07b82 */ /* 0x000e700000000a00 */
[----:B------:R-:W4:Y:S01]  /*1320*/  LDC.64 R210, c[0x0][0x238] ;  /* 0x00008e00ffd27b82 */ /* 0x000f220000000a00 */
[----:B------:R-:W-:Y:S01]  /*1330*/  IADD3 R228, R4, 0x80, RZ ;  /* 0x0000008004e47810 */ /* 0x000fe20007ffe0ff */
[----:B------:R4:W3:Y:S01]  /*1340*/  LDG.E R0, desc[UR4][R2.64] ;  /* 0x0000000402007981 */ /* 0x0008e2000c1e1900 */
[----:B0-----:R-:W-:Y:S01]  /*1350*/  IMAD R208, R208, R246, RZ ;  /* 0x000000f6d0d07224 */ /* 0x001fe200078e02ff */
[----:B-----5:R-:W-:-:S04]  /*1360*/  ISETP.GE.AND P3, PT, R5, 0x1, PT ;  /* 0x000000010500780c */ /* 0x020fc80003f66270 */
[----:B------:R-:W0:Y:S01]  /*1370*/  LDC.64 R250, c[0x0][0x240] ;  /* 0x00009000fffa7b82 */ /* 0x000e220000000a00 */
[----:B------:R-:W-:-:S04]  /*1380*/  SHF.R.S32.HI R11, RZ, 0x1f, R208 ;  /* 0x0000001fff0b7819 */ /* 0x000fc800000114d0 */
[----:B------:R-:W-:-:S04]  /*1390*/  LEA.HI R11, R11, R208, RZ, 0x3 ;  /* 0x000000d00b0b7211 */ /* 0x000fc800078f18ff */
[----:B------:R-:W-:-:S04]  /*13a0*/  LEA.HI.SX32 R222, R11, R252, 0x1d ;  /* 0x000000fc0bde7211 */ /* 0x000fc800078feaff */
[----:B------:R-:W-:-:S05]  /*13b0*/  IADD3 R216, R222, 0x40, RZ ;  /* 0x00000040ded87810 */ /* 0x000fca0007ffe0ff */
[----:B-1----:R-:W-:-:S06]  /*13c0*/  IMAD.WIDE.U32 R216, R216, 0x10, R224 ;  /* 0x00000010d8d87825 */ /* 0x002fcc00078e00e0 */
[----:B------:R-:W3:Y:S01]  /*13d0*/  LDG.E.128 R216, desc[UR4][R216.64] ;  /* 0x00000004d8d87981 */ /* 0x000ee2000c1e1d00 */
[----:B----4-:R-:W-:-:S03]  /*13e0*/  IMAD.WIDE.U32 R8, R4, 0x10, R210 ;  /* 0x0000001004087825 */ /* 0x010fc600078e00d2 */
[----:B------:R-:W-:Y:S01]  /*13f0*/  STL [R1+0x1ac], R58 ;  /* 0x0001ac3a01007387 */ /* 0x000fe20000100800 */
[----:B------:R-:W-:-:S03]  /*1400*/  IMAD.WIDE.U32 R12, R222, 0x10, R224 ;  /* 0x00000010de0c7825 */ /* 0x000fc600078e00e0 */
[----:B------:R-:W-:Y:S01]  /*1410*/  STL [R1+0x1a8], R57 ;  /* 0x0001a83901007387 */ /* 0x000fe20000100800 */
[----:B------:R-:W-:-:S03]  /*1420*/  IMAD.WIDE.U32 R196, R245, 0x10, R210 ;  /* 0x00000010f5c47825 */ /* 0x000fc600078e00d2 */
[----:B------:R-:W-:Y:S04]  /*1430*/  STL [R1+0x1a4], R56 ;  /* 0x0001a43801007387 */ /* 0x000fe80000100800 */
[----:B------:R-:W-:Y:S04]  /*1440*/  STL [R1+0x1a0], R55 ;  /* 0x0001a03701007387 */ /* 0x000fe80000100800 */
[----:B------:R-:W-:Y:S01]  /*1450*/  STL [R1+0x19c], R54 ;  /* 0x00019c3601007387 */ /* 0x000fe20000100800 */
[----:B------:R-:W-:-:S03]  /*1460*/  IADD3 R220, R222, 0x60, RZ ;  /* 0x00000060dedc7810 */ /* 0x000fc60007ffe0ff */
[----:B------:R-:W-:Y:S04]  /*1470*/  STL [R1+0x198], R53 ;  /* 0x0001983501007387 */ /* 0x000fe80000100800 */
[----:B------:R-:W-:Y:S04]  /*1480*/  STL [R1+0x194], R52 ;  /* 0x0001943401007387 */ /* 0x000fe80000100800 */
[----:B------:R-:W-:Y:S04]  /*1490*/  STL [R1+0x190], R51 ;  /* 0x0001903301007387 */ /* 0x000fe80000100800 */
[----:B------:R-:W-:Y:S01]  /*14a0*/  STL [R1+0x18c], R50 ;  /* 0x00018c3201007387 */ /* 0x000fe20000100800 */
[----:B------:R-:W-:-:S03]  /*14b0*/  IADD3 R212, R222, 0x20, RZ ;  /* 0x00000020ded47810 */ /* 0x000fc60007ffe0ff */
[----:B------:R-:W-:Y:S04]  /*14c0*/  STL [R1+0x188], R49 ;  /* 0x0001883101007387 */ /* 0x000fe80000100800 */
[----:B------:R-:W4:Y:S04]  /*14d0*/  LDG.E.128 R8, desc[UR4][R8.64] ;  /* 0x0000000408087981 */ /* 0x000f28000c1e1d00 */
[----:B------:R-:W4:Y:S01]  /*14e0*/  LDG.E.128 R12, desc[UR4][R12.64] ;  /* 0x000000040c0c7981 */ /* 0x000f22000c1e1d00 */
[----:B------:R-:W-:-:S03]  /*14f0*/  IMAD.WIDE.U32 R220, R220, 0x10, R224 ;  /* 0x00000010dcdc7825 */ /* 0x000fc600078e00e0 */
[----:B------:R-:W-:Y:S01]  /*1500*/  STL [R1+0x184], R48 ;  /* 0x0001843001007387 */ /* 0x000fe20000100800 */
[----:B------:R-:W-:-:S03]  /*1510*/  IADD3 R2, R222, 0x80, RZ ;  /* 0x00000080de027810 */ /* 0x000fc60007ffe0ff */
[----:B------:R-:W4:Y:S04]  /*1520*/  LDG.E.128 R196, desc[UR4][R196.64] ;  /* 0x00000004c4c47981 */ /* 0x000f28000c1e1d00 */
[----:B------:R-:W-:Y:S04]  /*1530*/  STL [R1+0x180], R47 ;  /* 0x0001802f01007387 */ /* 0x000fe80000100800 */
[----:B------:R-:W-:Y:S04]  /*1540*/  STL [R1+0x17c], R46 ;  /* 0x00017c2e01007387 */ /* 0x000fe80000100800 */
[----:B------:R-:W-:Y:S01]  /*1550*/  STL [R1+0x178], R45 ;  /* 0x0001782d01007387 */ /* 0x000fe20000100800 */
[----:B------:R-:W-:-:S03]  /*1560*/  IMAD.WIDE.U32 R212, R212, 0x10, R224 ;  /* 0x00000010d4d47825 */ /* 0x000fc600078e00e0 */
[----:B------:R-:W-:Y:S01]  /*1570*/  STL [R1+0x174], R44 ;  /* 0x0001742c01007387 */ /* 0x000fe20000100800 */
[----:B------:R-:W-:-:S03]  /*1580*/  IMAD.WIDE.U32 R224, R2, 0x10, R224 ;  /* 0x0000001002e07825 */ /* 0x000fc600078e00e0 */
[----:B------:R-:W-:Y:S04]  /*1590*/  STL [R1+0x170], R43 ;  /* 0x0001702b01007387 */ /* 0x000fe80000100800 */
[----:B------:R-:W-:Y:S04]  /*15a0*/  STL [R1+0x16c], R42 ;  /* 0x00016c2a01007387 */ /* 0x000fe80000100800 */
[----:B------:R-:W-:Y:S04]  /*15b0*/  STL [R1+0x168], R41 ;  /* 0x0001682901007387 */ /* 0x000fe80000100800 */
[----:B------:R-:W-:Y:S04]  /*15c0*/  STL [R1+0x164], R40 ;  /* 0x0001642801007387 */ /* 0x000fe80000100800 */
[----:B------:R-:W-:Y:S04]  /*15d0*/  STL [R1+0x160], R39 ;  /* 0x0001602701007387 */ /* 0x000fe80000100800 */
[----:B------:R-:W4:Y:S04]  /*15e0*/  LDG.E.128 R220, desc[UR4][R220.64] ;  /* 0x00000004dcdc7981 */ /* 0x000f28000c1e1d00 */
        /* <DEDUP_REMOVED lines=16> */
[----:B------:R-:W4:Y:S04]  /*16f0*/  LDG.E.128 R212, desc[UR4][R212.64] ;  /* 0x00000004d4d47981 */ /* 0x000f28000c1e1d00 */
[----:B------:R0:W-:Y:S01]  /*1700*/  STL [R1+0x120], R7 ;  /* 0x0001200701007387 */ /* 0x0001e20000100800 */
[----:B-1----:R-:W1:Y:S03]  /*1710*/  LDC.U8 R24, c[0x0][0x2a0] ;  /* 0x0000a800ff187b82 */ /* 0x002e660000000000 */
[----:B------:R-:W4:Y:S01]  /*1720*/  LDL R50, [R1+0x118] ;  /* 0x0001180001327983 */ /* 0x000f220000100800 */
[----:B--2---:R-:W-:-:S04]  /*1730*/  IMAD.WIDE.U32 R200, R242, 0x10, R210 ;  /* 0x00000010f2c87825 */ /* 0x004fc800078e00d2 */
[--C-:B---3--:R-:W-:Y:S02]  /*1740*/  IMAD.WIDE.U32 R204, R247, 0x10, R210.reuse ;  /* 0x00000010f7cc7825 */ /* 0x108fe400078e00d2 */
[----:B------:R-:W2:Y:S02]  /*1750*/  LDG.E.128 R200, desc[UR4][R200.64] ;  /* 0x00000004c8c87981 */ /* 0x000ea4000c1e1d00 */
[----:B------:R-:W-:Y:S02]  /*1760*/  IMAD.WIDE.U32 R210, R228, 0x10, R210 ;  /* 0x00000010e4d27825 */ /* 0x000fe400078e00d2 */
[----:B------:R-:W3:Y:S04]  /*1770*/  LDG.E.128 R204, desc[UR4][R204.64] ;  /* 0x00000004cccc7981 */ /* 0x000ee8000c1e1d00 */
[----:B------:R-:W3:Y:S01]  /*1780*/  LDG.E.128 R208, desc[UR4][R210.64] ;  /* 0x00000004d2d07981 */ /* 0x000ee2000c1e1d00 */
[----:B------:R-:W-:-:S02]  /*1790*/  HADD2.F32 R44, -RZ, R217.H0_H0 ;  /* 0x200000d9ff2c7230 */ /* 0x000fc40000004100 */
[----:B------:R-:W-:Y:S02]  /*17a0*/  HADD2.F32 R43, -RZ, R217.H1_H1 ;  /* 0x300000d9ff2b7230 */ /* 0x000fe40000004100 */
[----:B------:R-:W3:Y:S01]  /*17b0*/  LDL R217, [R1+0x11c] ;  /* 0x00011c0001d97983 */ /* 0x000ee20000100800 */
[----:B------:R-:W-:Y:S02]  /*17c0*/  @P3 IADD3 R230, R5, -0x1, RZ ;  /* 0xffffffff05e63810 */ /* 0x000fe40007ffe0ff */
[----:B------:R-:W-:-:S03]  /*17d0*/  MOV R3, UR16 ;  /* 0x0000001000037c02 */ /* 0x000fc60008000f00 */
[----:B------:R-:W-:Y:S01]  /*17e0*/  @P3 IMAD R230, R230, R246, RZ ;  /* 0x000000f6e6e63224 */ /* 0x000fe200078e02ff */
[----:B------:R-:W-:Y:S02]  /*17f0*/  MOV R2, UR17 ;  /* 0x0000001100027c02 */ /* 0x000fe40008000f00 */
[----:B------:R-:W-:Y:S02]  /*1800*/  ISETP.NE.U32.AND P0, PT, R3, RZ, PT ;  /* 0x000000ff0300720c */ /* 0x000fe40003f05070 */
[----:B------:R-:W-:Y:S02]  /*1810*/  @P3 SHF.R.S32.HI R229, RZ, 0x1f, R230 ;  /* 0x0000001fffe53819 */ /* 0x000fe400000114e6 */
[----:B------:R-:W-:Y:S02]  /*1820*/  ISETP.NE.AND.EX P0, PT, R2, RZ, PT, P0 ;  /* 0x000000ff0200720c */ /* 0x000fe40003f05300 */
[----:B------:R-:W-:Y:S02]  /*1830*/  @P3 LEA.HI R230, R229, R230, RZ, 0x3 ;  /* 0x000000e6e5e63211 */ /* 0x000fe400078f18ff */
[----:B------:R-:W-:-:S02]  /*1840*/  MOV R246, RZ ;  /* 0x000000ff00f67202 */ /* 0x000fc40000000f00 */
[----:B------:R-:W-:Y:S02]  /*1850*/  @P3 LEA.HI.SX32 R246, R230, R252, 0x1d ;  /* 0x000000fce6f63211 */ /* 0x000fe400078feaff */
[----:B-1----:R-:W-:-:S04]  /*1860*/  ISETP.NE.AND P1, PT, R24, RZ, PT ;  /* 0x000000ff1800720c */ /* 0x002fc80003f25270 */
[----:B------:R-:W-:Y:S01]  /*1870*/  FSEL R0, R0, RZ, !P1 ;  /* 0x000000ff00007208 */ /* 0x000fe20004800000 */
[----:B------:R-:W-:Y:S01]  /*1880*/  @P0 IMAD.WIDE.U32 R228, R228, 0x10, R248 ;  /* 0x00000010e4e40825 */ /* 0x000fe200078e00f8 */
[----:B------:R-:W5:Y:S04]  /*1890*/  @P0 LDG.E.128 R184, desc[UR4][R18.64] ;  /* 0x0000000412b80981 */ /* 0x000f68000c1e1d00 */
[----:B------:R1:W5:Y:S01]  /*18a0*/  @P0 LDG.E.128 R192, desc[UR4][R228.64] ;  /* 0x00000004e4c00981 */ /* 0x000362000c1e1d00 */
[----:B----4-:R-:W-:-:S03]  /*18b0*/  HADD2.F32 R240, -RZ, R8.H0_H0 ;  /* 0x20000008fff07230 */ /* 0x010fc60000004100 */
[----:B------:R-:W5:Y:S01]  /*18c0*/  @P0 LDG.E.128 R176, desc[UR4][R22.64] ;  /* 0x0000000416b00981 */ /* 0x000f62000c1e1d00 */
[----:B------:R-:W-:Y:S02]  /*18d0*/  HADD2.F32 R230, -RZ, R8.H1_H1 ;  /* 0x30000008ffe67230 */ /* 0x000fe40000004100 */
[--C-:B------:R-:W-:Y:S01]  /*18e0*/  HADD2.F32 R55, -RZ, R14.reuse.H0_H0 ;  /* 0x2000000eff377230 */ /* 0x100fe20000004100 */
[----:B------:R-:W5:Y:S01]  /*18f0*/  @P0 LDG.E.128 R180, desc[UR4][R20.64] ;  /* 0x0000000414b40981 */ /* 0x000f62000c1e1d00 */
[----:B------:R-:W-:Y:S01]  /*1900*/  HADD2.F32 R54, -RZ, R14.H1_H1 ;  /* 0x3000000eff367230 */ /* 0x000fe20000004100 */
[C---:B------:R-:W-:Y:S01]  /*1910*/  IADD3 R14, R246.reuse, 0x60, RZ ;  /* 0x00000060f60e7810 */ /* 0x040fe20007ffe0ff */
[----:B------:R-:W-:Y:S01]  /*1920*/  HADD2.F32 R8, -RZ, R9.H0_H0 ;  /* 0x20000009ff087230 */ /* 0x000fe20000004100 */
[----:B------:R-:W5:Y:S01]  /*1930*/  @P0 LDG.E.128 R188, desc[UR4][R16.64] ;  /* 0x0000000410bc0981 */ /* 0x000f62000c1e1d00 */
[--C-:B0-----:R-:W-:Y:S02]  /*1940*/  HADD2.F32 R7, -RZ, R12.reuse.H0_H0 ;  /* 0x2000000cff077230 */ /* 0x101fe40000004100 */
[----:B------:R-:W-:Y:S01]  /*1950*/  HADD2.F32 R58, -RZ, R12.H1_H1 ;  /* 0x3000000cff3a7230 */ /* 0x000fe20000004100 */
[----:B------:R-:W-:Y:S01]  /*1960*/  IADD3 R12, R246, 0x80, RZ ;  /* 0x00000080f60c7810 */ /* 0x000fe20007ffe0ff */
[----:B------:R-:W-:-:S02]  /*1970*/  HADD2.F32 R232, -RZ, R196.H0_H0 ;  /* 0x200000c4ffe87230 */ /* 0x000fc40000004100 */
[----:B------:R-:W-:Y:S01]  /*1980*/  HADD2.F32 R233, -RZ, R196.H1_H1 ;  /* 0x300000c4ffe97230 */ /* 0x000fe20000004100 */
[C---:B------:R-:W-:Y:S01]  /*1990*/  IADD3 R196, R246.reuse, 0x40, RZ ;  /* 0x00000040f6c47810 */ /* 0x040fe20007ffe0ff */
[--C-:B------:R-:W-:Y:S02]  /*19a0*/  HADD2.F32 R236, -RZ, R198.reuse.H0_H0 ;  /* 0x200000c6ffec7230 */ /* 0x100fe40000004100 */
[----:B------:R-:W-:Y:S01]  /*19b0*/  HADD2.F32 R237, -RZ, R198.H1_H1 ;  /* 0x300000c6ffed7230 */ /* 0x000fe20000004100 */
[----:B------:R-:W-:Y:S01]  /*19c0*/  IADD3 R198, R246, 0x20, RZ ;  /* 0x00000020f6c67810 */ /* 0x000fe20007ffe0ff */
        /* <DEDUP_REMOVED lines=13> */
[----:B------:R-:W-:-:S04]  /*1aa0*/  IMAD.WIDE.U32 R14, R14, 0x8, R250 ;  /* 0x000000080e0e7825 */ /* 0x000fc800078e00fa */
[----:B-1----:R-:W-:Y:S01]  /*1ab0*/  FADD.FTZ R228, -R0, R231 ;  /* 0x000000e700e47221 */ /* 0x002fe20000010100 */
[----:B------:R-:W-:-:S04]  /*1ac0*/  IMAD.WIDE.U32 R198, R198, 0x8, R250 ;  /* 0x00000008c6c67825 */ /* 0x000fc800078e00fa */
[C---:B------:R-:W-:Y:S01]  /*1ad0*/  FADD.FTZ R240, -R0.reuse, R240 ;  /* 0x000000f000f07221 */ /* 0x040fe20000010100 */
[----:B------:R-:W-:Y:S01]  /*1ae0*/  FADD.FTZ R229, -R0, R10 ;  /* 0x0000000a00e57221 */ /* 0x000fe20000010100 */
[----:B------:R0:W5:Y:S01]  /*1af0*/  LDG.E.64 R18, desc[UR4][R14.64] ;  /* 0x000000040e127981 */ /* 0x000162000c1e1b00 */
[----:B------:R-:W-:-:S04]  /*1b00*/  IMAD.WIDE.U32 R196, R196, 0x8, R250 ;  /* 0x00000008c4c47825 */ /* 0x000fc800078e00fa */
[----:B------:R-:W-:-:S04]  /*1b10*/  IMAD.WIDE.U32 R12, R12, 0x8, R250 ;  /* 0x000000080c0c7825 */ /* 0x000fc800078e00fa */
[C---:B------:R-:W-:Y:S01]  /*1b20*/  FADD.FTZ R231, -R0.reuse, R239 ;  /* 0x000000ef00e77221 */ /* 0x040fe20000010100 */
[----:B------:R1:W5:Y:S01]  /*1b30*/  LDG.E.64 R22, desc[UR4][R198.64] ;  /* 0x00000004c6167981 */ /* 0x000362000c1e1b00 */
[----:B------:R-:W-:Y:S02]  /*1b40*/  HADD2.F32 R36, -RZ, R221.H0_H0 ;  /* 0x200000ddff247230 */ /* 0x000fe40000004100 */
[C---:B------:R-:W-:Y:S01]  /*1b50*/  FADD.FTZ R232, -R0.reuse, R232 ;  /* 0x000000e800e87221 */ /* 0x040fe20000010100 */
[----:B------:R-:W5:Y:S01]  /*1b60*/  LDG.E.64 R20, desc[UR4][R196.64] ;  /* 0x00000004c4147981 */ /* 0x000f62000c1e1b00 */
[C---:B------:R-:W-:Y:S01]  /*1b70*/  FADD.FTZ R233, -R0.reuse, R233 ;  /* 0x000000e900e97221 */ /* 0x040fe20000010100 */
[C---:B------:R-:W-:Y:S01]  /*1b80*/  FADD.FTZ R234, -R0.reuse, R234 ;  /* 0x000000ea00ea7221 */ /* 0x040fe20000010100 */
[C---:B------:R-:W-:Y:S01]  /*1b90*/  FADD.FTZ R235, -R0.reuse, R235 ;  /* 0x000000eb00eb7221 */ /* 0x040fe20000010100 */
[----:B------:R-:W5:Y:S01]  /*1ba0*/  LDG.E.64 R16, desc[UR4][R12.64] ;  /* 0x000000040c107981 */ /* 0x000f62000c1e1b00 */
[C---:B------:R-:W-:Y:S01]  /*1bb0*/  FADD.FTZ R236, -R0.reuse, R236 ;  /* 0x000000ec00ec7221 */ /* 0x040fe20000010100 */
[C---:B------:R-:W-:Y:S01]  /*1bc0*/  FADD.FTZ R237, -R0.reuse, R237 ;  /* 0x000000ed00ed7221 */ /* 0x040fe20000010100 */
[C---:B------:R-:W-:Y:S01]  /*1bd0*/  FADD.FTZ R238, -R0.reuse, R238 ;  /* 0x000000ee00ee7221 */ /* 0x040fe20000010100 */
[----:B------:R-:W-:Y:S01]  /*1be0*/  FADD.FTZ R11, -R0, R11 ;  /* 0x0000000b000b7221 */ /* 0x000fe20000010100 */
[----:B------:R-:W-:-:S02]  /*1bf0*/  HADD2.F32 R42, -RZ, R218.H0_H0 ;  /* 0x200000daff2a7230 */ /* 0x000fc40000004100 */
[----:B------:R-:W-:Y:S01]  /*1c00*/  FMUL.FTZ R229, R6, R229 ;  /* 0x000000e506e57220 */ /* 0x000fe20000410000 */
[----:B------:R-:W-:Y:S02]  /*1c10*/  HADD2.F32 R41, -RZ, R218.H1_H1 ;  /* 0x300000daff297230 */ /* 0x000fe40000004100 */
[--C-:B------:R-:W-:Y:S01]  /*1c20*/  HADD2.F32 R38, -RZ, R220.reuse.H0_H0 ;  /* 0x200000dcff267230 */ /* 0x100fe20000004100 */
[----:B------:R-:W4:Y:S01]  /*1c30*/  LDL R218, [R1+0x110] ;  /* 0x0001100001da7983 */ /* 0x000f220000100800 */
[----:B------:R-:W-:-:S03]  /*1c40*/  HADD2.F32 R37, -RZ, R220.H1_H1 ;  /* 0x300000dcff257230 */ /* 0x000fc60000004100 */
[----:B------:R-:W4:Y:S01]  /*1c50*/  LDL R220, [R1+0x114] ;  /* 0x0001140001dc7983 */ /* 0x000f220000100800 */
[C---:B------:R-:W-:Y:S01]  /*1c60*/  FMUL.FTZ R232, R6.reuse, R232 ;  /* 0x000000e806e87220 */ /* 0x040fe20000410000 */
[C---:B------:R-:W-:Y:S01]  /*1c70*/  FMUL.FTZ R233, R6.reuse, R233 ;  /* 0x000000e906e97220 */ /* 0x040fe20000410000 */
[C---:B------:R-:W-:Y:S01]  /*1c80*/  FMUL.FTZ R234, R6.reuse, R234 ;  /* 0x000000ea06ea7220 */ /* 0x040fe20000410000 */
[C---:B------:R-:W-:Y:S01]  /*1c90*/  FMUL.FTZ R235, R6.reuse, R235 ;  /* 0x000000eb06eb7220 */ /* 0x040fe20000410000 */
[--C-:B------:R-:W-:Y:S02]  /*1ca0*/  HADD2.F32 R40, -RZ, R219.reuse.H0_H0 ;  /* 0x200000dbff287230 */ /* 0x100fe40000004100 */
[C---:B------:R-:W-:Y:S01]  /*1cb0*/  FMUL.FTZ R236, R6.reuse, R236 ;  /* 0x000000ec06ec7220 */ /* 0x040fe20000410000 */
[----:B------:R-:W-:Y:S01]  /*1cc0*/  HADD2.F32 R39, -RZ, R219.H1_H1 ;  /* 0x300000dbff277230 */ /* 0x000fe20000004100 */
[----:B------:R-:W-:Y:S01]  /*1cd0*/  MOV R219, R7 ;  /* 0x0000000700db7202 */ /* 0x000fe20000000f00 */
[----:B------:R-:W-:Y:S01]  /*1ce0*/  FMUL.FTZ R237, R6, R237 ;  /* 0x000000ed06ed7220 */ /* 0x000fe20000410000 */
[----:B------:R-:W-:-:S03]  /*1cf0*/  FADD.FTZ R169, R169, R58 ;  /* 0x0000003aa9a97221 */ /* 0x000fc60000010000 */
[----:B------:R-:W-:Y:S01]  /*1d00*/  FADD.FTZ R168, R168, R219 ;  /* 0x000000dba8a87221 */ /* 0x000fe20000010000 */
[----:B------:R-:W-:Y:S01]  /*1d10*/  FMUL.FTZ R50, R50, R58 ;  /* 0x0000003a32327220 */ /* 0x000fe20000410000 */
[----:B--2---:R-:W-:Y:S02]  /*1d20*/  HADD2.F32 R242, -RZ, R200.H1_H1 ;  /* 0x300000c8fff27230 */ /* 0x004fe40000004100 */
[----:B------:R-:W-:Y:S02]  /*1d30*/  HADD2.F32 R248, -RZ, R202.H0_H0 ;  /* 0x200000cafff87230 */ /* 0x000fe40000004100 */
[--C-:B------:R-:W-:Y:S02]  /*1d40*/  HADD2.F32 R35, -RZ, R203.reuse.H0_H0 ;  /* 0x200000cbff237230 */ /* 0x100fe40000004100 */
[----:B------:R-:W-:Y:S02]  /*1d50*/  HADD2.F32 R34, -RZ, R203.H1_H1 ;  /* 0x300000cbff227230 */ /* 0x000fe40000004100 */
[----:B------:R-:W-:-:S02]  /*1d60*/  HADD2.F32 R243, -RZ, R200.H0_H0 ;  /* 0x200000c8fff37230 */ /* 0x000fc40000004100 */
[--C-:B------:R-:W-:Y:S02]  /*1d70*/  HADD2.F32 R247, -RZ, R201.reuse.H0_H0 ;  /* 0x200000c9fff77230 */ /* 0x100fe40000004100 */
[----:B------:R-:W-:Y:S02]  /*1d80*/  HADD2.F32 R244, -RZ, R201.H1_H1 ;  /* 0x300000c9fff47230 */ /* 0x000fe40000004100 */
[----:B------:R-:W-:Y:S02]  /*1d90*/  HADD2.F32 R202, -RZ, R202.H1_H1 ;  /* 0x300000caffca7230 */ /* 0x000fe40000004100 */
[--C-:B---3--:R-:W-:Y:S02]  /*1da0*/  HADD2.F32 R252, -RZ, R204.reuse.H0_H0 ;  /* 0x200000ccfffc7230 */ /* 0x108fe40000004100 */
[----:B------:R-:W-:Y:S02]  /*1db0*/  HADD2.F32 R203, -RZ, R204.H1_H1 ;  /* 0x300000ccffcb7230 */ /* 0x000fe40000004100 */
[----:B------:R-:W-:Y:S01]  /*1dc0*/  FADD.FTZ R204, -R0, R230 ;  /* 0x000000e600cc7221 */ /* 0x000fe20000010100 */
[----:B------:R-:W-:-:S04]  /*1dd0*/  IMAD.WIDE.U32 R200, R246, 0x8, R250 ;  /* 0x00000008f6c87825 */ /* 0x000fc800078e00fa */
[--C-:B------:R-:W-:Y:S02]  /*1de0*/  HADD2.F32 R33, -RZ, R205.reuse.H0_H0 ;  /* 0x200000cdff217230 */ /* 0x100fe40000004100 */
[----:B------:R-:W-:Y:S02]  /*1df0*/  HADD2.F32 R32, -RZ, R205.H1_H1 ;  /* 0x300000cdff207230 */ /* 0x000fe40000004100 */
[C---:B------:R-:W-:Y:S01]  /*1e00*/  FADD.FTZ R205, -R0.reuse, R8 ;  /* 0x0000000800cd7221 */ /* 0x040fe20000010100 */
[--C-:B------:R-:W-:Y:S02]  /*1e10*/  HADD2.F32 R31, -RZ, R206.reuse.H0_H0 ;  /* 0x200000ceff1f7230 */ /* 0x100fe40000004100 */
[----:B------:R-:W-:Y:S02]  /*1e20*/  HADD2.F32 R30, -RZ, R206.H1_H1 ;  /* 0x300000ceff1e7230 */ /* 0x000fe40000004100 */
[----:B------:R-:W-:Y:S01]  /*1e30*/  FADD.FTZ R206, -R0, R9 ;  /* 0x0000000900ce7221 */ /* 0x000fe20000010100 */
[----:B------:R-:W-:-:S02]  /*1e40*/  HADD2.F32 R246, -RZ, R208.H1_H1 ;  /* 0x300000d0fff67230 */ /* 0x000fc40000004100 */
[C---:B------:R-:W-:Y:S01]  /*1e50*/  FADD.FTZ R9, -R0.reuse, R242 ;  /* 0x000000f200097221 */ /* 0x040fe20000010100 */
[--C-:B------:R-:W-:Y:S02]  /*1e60*/  HADD2.F32 R29, -RZ, R207.reuse.H0_H0 ;  /* 0x200000cfff1d7230 */ /* 0x100fe40000004100 */
[----:B------:R-:W-:Y:S01]  /*1e70*/  FADD.FTZ R242, -R0, R35 ;  /* 0x0000002300f27221 */ /* 0x000fe20000010100 */
[----:B------:R-:W-:Y:S02]  /*1e80*/  HADD2.F32 R28, -RZ, R207.H1_H1 ;  /* 0x300000cfff1c7230 */ /* 0x000fe40000004100 */
[----:B------:R-:W-:Y:S02]  /*1e90*/  HADD2.F32 R249, -RZ, R208.H0_H0 ;  /* 0x200000d0fff97230 */ /* 0x000fe40000004100 */
[--C-:B------:R-:W-:Y:S02]  /*1ea0*/  HADD2.F32 R251, -RZ, R209.reuse.H0_H0 ;  /* 0x200000d1fffb7230 */ /* 0x100fe40000004100 */
[----:B------:R-:W-:-:S02]  /*1eb0*/  HADD2.F32 R250, -RZ, R209.H1_H1 ;  /* 0x300000d1fffa7230 */ /* 0x000fc40000004100 */
[--C-:B------:R-:W-:Y:S02]  /*1ec0*/  HADD2.F32 R27, -RZ, R210.reuse.H0_H0 ;  /* 0x200000d2ff1b7230 */ /* 0x100fe40000004100 */
[----:B------:R-:W-:Y:S02]  /*1ed0*/  HADD2.F32 R26, -RZ, R210.H1_H1 ;  /* 0x300000d2ff1a7230 */ /* 0x000fe40000004100 */
[--C-:B------:R-:W-:Y:S02]  /*1ee0*/  HADD2.F32 R25, -RZ, R211.reuse.H0_H0 ;  /* 0x200000d3ff197230 */ /* 0x100fe40000004100 */
[----:B------:R-:W-:Y:S02]  /*1ef0*/  HADD2.F32 R24, -RZ, R211.H1_H1 ;  /* 0x300000d3ff187230 */ /* 0x000fe40000004100 */
[C---:B------:R-:W-:Y:S01]  /*1f00*/  FADD.FTZ R230, -R0.reuse, R241 ;  /* 0x000000f100e67221 */ /* 0x040fe20000010100 */
[----:B------:R-:W-:Y:S01]  /*1f10*/  FADD.FTZ R207, -R0, R202 ;  /* 0x000000ca00cf7221 */ /* 0x000fe20000010100 */
[----:B------:R-:W-:-:S02]  /*1f20*/  HADD2.F32 R35, -RZ, R221.H1_H1 ;  /* 0x300000ddff237230 */ /* 0x000fc40000004100 */
[----:B------:R-:W-:Y:S01]  /*1f30*/  FMUL.FTZ R49, R6, R204 ;  /* 0x000000cc06317220 */ /* 0x000fe20000410000 */
[C---:B------:R-:W-:Y:S01]  /*1f40*/  FADD.FTZ R241, -R0.reuse, R34 ;  /* 0x0000002200f17221 */ /* 0x040fe20000010100 */
[----:B------:R-:W-:Y:S01]  /*1f50*/  FADD.FTZ R202, -R0, R33 ;  /* 0x0000002100ca7221 */ /* 0x000fe20000010100 */
[----:B------:R-:W-:Y:S01]  /*1f60*/  FMUL.FTZ R221, R6, R205 ;  /* 0x000000cd06dd7220 */ /* 0x000fe20000410000 */
[C---:B------:R-:W-:Y:S01]  /*1f70*/  FADD.FTZ R10, -R0.reuse, R243 ;  /* 0x000000f3000a7221 */ /* 0x040fe20000010100 */
[C---:B------:R-:W-:Y:S01]  /*1f80*/  FADD.FTZ R211, -R0.reuse, R244 ;  /* 0x000000f400d37221 */ /* 0x040fe20000010100 */
[----:B------:R2:W5:Y:S01]  /*1f90*/  LDG.E.64 R208, desc[UR4][R200.64] ;  /* 0x00000004c8d07981 */ /* 0x000562000c1e1b00 */
[----:B0-----:R-:W-:Y:S01]  /*1fa0*/  FADD.FTZ R15, -R0, R246 ;  /* 0x000000f6000f7221 */ /* 0x001fe20000010100 */
[--C-:B------:R-:W-:Y:S02]  /*1fb0*/  HADD2.F32 R34, -RZ, R222.reuse.H0_H0 ;  /* 0x200000deff227230 */ /* 0x100fe40000004100 */
[----:B------:R-:W-:Y:S01]  /*1fc0*/  FMUL.FTZ R47, R6, R206 ;  /* 0x000000ce062f7220 */ /* 0x000fe20000410000 */
[----:B------:R-:W-:-:S02]  /*1fd0*/  HADD2.F32 R33, -RZ, R222.H1_H1 ;  /* 0x300000deff217230 */ /* 0x000fc40000004100 */
[C---:B------:R-:W-:Y:S01]  /*1fe0*/  FADD.FTZ R8, -R0.reuse, R247 ;  /* 0x000000f700087221 */ /* 0x040fe20000010100 */
[C---:B------:R-:W-:Y:S01]  /*1ff0*/  FADD.FTZ R210, -R0.reuse, R248 ;  /* 0x000000f800d27221 */ /* 0x040fe20000010100 */
[C---:B------:R-:W-:Y:S01]  /*2000*/  FADD.FTZ R239, -R0.reuse, R252 ;  /* 0x000000fc00ef7221 */ /* 0x040fe20000010100 */
[C---:B------:R-:W-:Y:S01]  /*2010*/  FADD.FTZ R203, -R0.reuse, R203 ;  /* 0x000000cb00cb7221 */ /* 0x040fe20000010100 */
[C---:B-1----:R-:W-:Y:S01]  /*2020*/  FADD.FTZ R199, -R0.reuse, R30 ;  /* 0x0000001e00c77221 */ /* 0x042fe20000010100 */
[C---:B--2---:R-:W-:Y:S01]  /*2030*/  FADD.FTZ R201, -R0.reuse, R32 ;  /* 0x0000002000c97221 */ /* 0x044fe20000010100 */
        /* <DEDUP_REMOVED lines=10> */
[C---:B------:R-:W-:Y:S01]  /*20e0*/  FMUL.FTZ R222, R6.reuse, R228 ;  /* 0x000000e406de7220 */ /* 0x040fe20000410000 */
[----:B------:R-:W-:Y:S01]  /*20f0*/  FMUL.FTZ R0, R6, R240 ;  /* 0x000000f006007220 */ /* 0x000fe20000410000 */
[--C-:B------:R-:W-:Y:S01]  /*2100*/  HADD2.F32 R30, -RZ, R224.reuse.H0_H0 ;  /* 0x200000e0ff1e7230 */ /* 0x100fe20000004100 */
[----:B------:R-:W-:Y:S01]  /*2110*/  STL [R1+0x7c], R49 ;  /* 0x00007c3101007387 */ /* 0x000fe20000100800 */
[----:B------:R-:W-:-:S02]  /*2120*/  HADD2.F32 R29, -RZ, R224.H1_H1 ;  /* 0x300000e0ff1d7230 */ /* 0x000fc40000004100 */
[C---:B------:R-:W-:Y:S01]  /*2130*/  FMUL.FTZ R240, R6.reuse, R230 ;  /* 0x000000e606f07220 */ /* 0x040fe20000410000 */
[----:B------:R-:W-:Y:S01]  /*2140*/  FMUL.FTZ R224, R6, R231 ;  /* 0x000000e706e07220 */ /* 0x000fe20000410000 */
[----:B------:R-:W-:Y:S04]  /*2150*/  STL [R1+0x78], R221 ;  /* 0x000078dd01007387 */ /* 0x000fe80000100800 */
[----:B------:R-:W-:Y:S04]  /*2160*/  STL [R1+0x74], R47 ;  /* 0x0000742f01007387 */ /* 0x000fe80000100800 */
[----:B------:R-:W-:Y:S04]  /*2170*/  STL [R1+0x70], R222 ;  /* 0x000070de01007387 */ /* 0x000fe80000100800 */
[----:B------:R-:W-:Y:S04]  /*2180*/  STL [R1+0x6c], R229 ;  /* 0x00006ce501007387 */ /* 0x000fe80000100800 */
[----:B------:R-:W-:Y:S04]  /*2190*/  STL [R1+0x68], R240 ;  /* 0x000068f001007387 */ /* 0x000fe80000100800 */
[----:B------:R-:W-:Y:S01]  /*21a0*/  STL [R1+0x64], R224 ;  /* 0x000064e001007387 */ /* 0x000fe20000100800 */
[----:B------:R-:W-:-:S03]  /*21b0*/  HADD2.F32 R248, -RZ, R212.H0_H0 ;  /* 0x200000d4fff87230 */ /* 0x000fc60000004100 */
[----:B------:R-:W-:Y:S01]  /*21c0*/  STL [R1+0x60], R232 ;  /* 0x000060e801007387 */ /* 0x000fe20000100800 */
[----:B------:R-:W-:-:S03]  /*21d0*/  HADD2.F32 R247, -RZ, R212.H1_H1 ;  /* 0x300000d4fff77230 */ /* 0x000fc60000004100 */
[----:B------:R-:W-:Y:S01]  /*21e0*/  STL [R1+0x5c], R233 ;  /* 0x00005ce901007387 */ /* 0x000fe20000100800 */
[----:B------:R-:W-:-:S03]  /*21f0*/  FMUL.FTZ R212, R6, R8 ;  /* 0x0000000806d47220 */ /* 0x000fc60000410000 */
[----:B------:R-:W-:Y:S01]  /*2200*/  STL [R1+0x58], R234 ;  /* 0x000058ea01007387 */ /* 0x000fe20000100800 */
[-C--:B------:R-:W-:Y:S01]  /*2210*/  FFMA.FTZ R100, R0, R219.reuse, R100 ;  /* 0x000000db00647223 */ /* 0x080fe20000010064 */
[----:B------:R-:W-:Y:S02]  /*2220*/  FMUL.FTZ R8, R217, R219 ;  /* 0x000000dbd9087220 */ /* 0x000fe40000410000 */
[----:B------:R-:W-:Y:S01]  /*2230*/  STL [R1+0x50], R235 ;  /* 0x000050eb01007387 */ /* 0x000fe20000100800 */
[----:B------:R-:W-:-:S03]  /*2240*/  FFMA.FTZ R101, R49, R58, R101 ;  /* 0x0000003a31657223 */ /* 0x000fc60000010065 */
[----:B------:R-:W-:Y:S04]  /*2250*/  STL [R1+0x4c], R236 ;  /* 0x00004cec01007387 */ /* 0x000fe80000100800 */
[----:B------:R-:W-:Y:S04]  /*2260*/  STL [R1+0x38], R237 ;  /* 0x000038ed01007387 */ /* 0x000fe80000100800 */
[----:B------:R-:W2:Y:S04]  /*2270*/  LDL R219, [R1+0x10c] ;  /* 0x00010c0001db7983 */ /* 0x000ea80000100800 */
[----:B------:R0:W5:Y:S04]  /*2280*/  LDL.LU R58, [R1+0x1ac] ;  /* 0x0001ac00013a7983 */ /* 0x0001680000300800 */
[----:B------:R-:W3:Y:S01]  /*2290*/  LDL R217, [R1+0x108] ;  /* 0x0001080001d97983 */ /* 0x000ee20000100800 */
[----:B------:R-:W-:-:S02]  /*22a0*/  HADD2.F32 R252, -RZ, R214.H0_H0 ;  /* 0x200000d6fffc7230 */ /* 0x000fc40000004100 */
[----:B------:R-:W-:Y:S01]  /*22b0*/  FFMA.FTZ R102, R221, R57, R102 ;  /* 0x00000039dd667223 */ /* 0x000fe20000010066 */
[----:B------:R-:W-:Y:S02]  /*22c0*/  HADD2.F32 R251, -RZ, R214.H1_H1 ;  /* 0x300000d6fffb7230 */ /* 0x000fe40000004100 */
[----:B------:R-:W-:Y:S01]  /*22d0*/  FADD.FTZ R170, R170, R57 ;  /* 0x00000039aaaa7221 */ /* 0x000fe20000010000 */
[C---:B------:R-:W-:Y:S01]  /*22e0*/  FMUL.FTZ R214, R6.reuse, R10 ;  /* 0x0000000a06d67220 */ /* 0x040fe20000410000 */
[C---:B------:R-:W-:Y:S01]  /*22f0*/  FMUL.FTZ R10, R6.reuse, R246 ;  /* 0x000000f6060a7220 */ /* 0x040fe20000410000 */
[----:B------:R-:W-:Y:S01]  /*2300*/  FFMA.FTZ R103, R47, R56, R103 ;  /* 0x000000382f677223 */ /* 0x000fe20000010067 */
[----:B------:R-:W-:Y:S01]  /*2310*/  FADD.FTZ R171, R171, R56 ;  /* 0x00000038abab7221 */ /* 0x000fe20000010000 */
[----:B------:R-:W-:Y:S01]  /*2320*/  FMUL.FTZ R206, R6, R242 ;  /* 0x000000f206ce7220 */ /* 0x000fe20000410000 */
[----:B------:R-:W-:Y:S01]  /*2330*/  FFMA.FTZ R104, R222, R55, R104 ;  /* 0x00000037de687223 */ /* 0x000fe20000010068 */
[----:B------:R-:W-:Y:S01]  /*2340*/  FADD.FTZ R164, R164, R55 ;  /* 0x00000037a4a47221 */ /* 0x000fe20000010000 */
[----:B------:R-:W-:-:S02]  /*2350*/  HADD2.F32 R32, -RZ, R223.H0_H0 ;  /* 0x200000dfff207230 */ /* 0x000fc40000004100 */
[----:B------:R-:W-:Y:S01]  /*2360*/  FFMA.FTZ R105, R229, R54, R105 ;  /* 0x00000036e5697223 */ /* 0x000fe20000010069 */
[----:B------:R-:W-:Y:S02]  /*2370*/  HADD2.F32 R31, -RZ, R223.H1_H1 ;  /* 0x300000dfff1f7230 */ /* 0x000fe40000004100 */
[----:B----4-:R-:W-:Y:S01]  /*2380*/  FMUL.FTZ R246, R218, R56 ;  /* 0x00000038daf67220 */ /* 0x010fe20000410000 */
[----:B------:R-:W-:Y:S02]  /*2390*/  FMUL.FTZ R230, R220, R57 ;  /* 0x00000039dce67220 */ /* 0x000fe40000410000 */
[----:B------:R0:W5:Y:S04]  /*23a0*/  LDL.LU R57, [R1+0x1a8] ;  /* 0x0001a80001397983 */ /* 0x0001680000300800 */
[----:B------:R-:W4:Y:S04]  /*23b0*/  LDL R220, [R1+0x104] ;  /* 0x0001040001dc7983 */ /* 0x000f280000100800 */
[----:B------:R1:W-:Y:S04]  /*23c0*/  STL [R1+0x30], R50 ;  /* 0x0000303201007387 */ /* 0x0003e80000100800 */
[----:B------:R0:W5:Y:S04]  /*23d0*/  LDL.LU R56, [R1+0x1a4] ;  /* 0x0001a40001387983 */ /* 0x0001680000300800 */
[----:B------:R-:W4:Y:S01]  /*23e0*/  LDL R218, [R1+0x100] ;  /* 0x0001000001da7983 */ /* 0x000f220000100800 */
[----:B------:R-:W-:-:S03]  /*23f0*/  FADD.FTZ R165, R165, R54 ;  /* 0x00000036a5a57221 */ /* 0x000fc60000010000 */
[----:B------:R0:W-:Y:S01]  /*2400*/  STL [R1+0x2c], R230 ;  /* 0x00002ce601007387 */ /* 0x0001e20000100800 */
[----:B--2---:R-:W-:-:S03]  /*2410*/  FMUL.FTZ R242, R219, R55 ;  /* 0x00000037dbf27220 */ /* 0x004fc60000410000 */
[----:B------:R2:W5:Y:S04]  /*2420*/  LDL.LU R55, [R1+0x1a0] ;  /* 0x0001a00001377983 */ /* 0x0005680000300800 */
[----:B------:R-:W2:Y:S01]  /*2430*/  LDL R219, [R1+0xfc] ;  /* 0x0000fc0001db7983 */ /* 0x000ea20000100800 */
[----:B---3--:R-:W-:-:S03]  /*2440*/  FMUL.FTZ R223, R217, R54 ;  /* 0x00000036d9df7220 */ /* 0x008fc60000410000 */
[----:B------:R-:W-:Y:S04]  /*2450*/  STL [R1+0x24], R246 ;  /* 0x000024f601007387 */ /* 0x000fe80000100800 */
[----:B------:R3:W5:Y:S04]  /*2460*/  LDL.LU R54, [R1+0x19c] ;  /* 0x00019c0001367983 */ /* 0x0007680000300800 */
[----:B------:R-:W3:Y:S01]  /*2470*/  LDL R217, [R1+0xf8] ;  /* 0x0000f80001d97983 */ /* 0x000ee20000100800 */
[----:B------:R-:W-:Y:S01]  /*2480*/  FMUL.FTZ R204, R6, R239 ;  /* 0x000000ef06cc7220 */ /* 0x000fe20000410000 */
[----:B------:R-:W-:Y:S01]  /*2490*/  FFMA.FTZ R106, R240, R53, R106 ;  /* 0x00000035f06a7223 */ /* 0x000fe2000001006a */
[----:B------:R-:W-:Y:S01]  /*24a0*/  FADD.FTZ R166, R166, R53 ;  /* 0x00000035a6a67221 */ /* 0x000fe20000010000 */
[----:B------:R-:W-:Y:S01]  /*24b0*/  STL [R1+0x20], R242 ;  /* 0x000020f201007387 */ /* 0x000fe20000100800 */
[----:B------:R-:W-:-:S02]  /*24c0*/  HADD2.F32 R46, -RZ, R216.H0_H0 ;  /* 0x200000d8ff2e7230 */ /* 0x000fc40000004100 */
[----:B------:R-:W-:Y:S02]  /*24d0*/  HADD2.F32 R45, -RZ, R216.H1_H1 ;  /* 0x300000d8ff2d7230 */ /* 0x000fe40000004100 */
[----:B------:R-:W-:Y:S01]  /*24e0*/  FMUL.FTZ R216, R6, R238 ;  /* 0x000000ee06d87220 */ /* 0x000fe20000410000 */
[--C-:B------:R-:W-:Y:S02]  /*24f0*/  HADD2.F32 R26, -RZ, R226.reuse.H0_H0 ;  /* 0x200000e2ff1a7230 */ /* 0x100fe40000004100 */
[----:B------:R-:W-:Y:S02]  /*2500*/  HADD2.F32 R25, -RZ, R226.H1_H1 ;  /* 0x300000e2ff197230 */ /* 0x000fe40000004100 */
[----:B------:R-:W-:Y:S01]  /*2510*/  FFMA.FTZ R107, R224, R52, R107 ;  /* 0x00000034e06b7223 */ /* 0x000fe2000001006b */
[----:B------:R-:W-:Y:S01]  /*2520*/  FADD.FTZ R167, R167, R52 ;  /* 0x00000034a7a77221 */ /* 0x000fe20000010000 */
[----:B------:R-:W-:Y:S02]  /*2530*/  HADD2.F32 R28, -RZ, R225.H0_H0 ;  /* 0x200000e1ff1c7230 */ /* 0x000fe40000004100 */
[----:B----4-:R-:W-:-:S02]  /*2540*/  FMUL.FTZ R239, R220, R53 ;  /* 0x00000035dcef7220 */ /* 0x010fc40000410000 */
[----:B------:R4:W5:Y:S04]  /*2550*/  LDL.LU R53, [R1+0x198] ;  /* 0x0001980001357983 */ /* 0x0009680000300800 */
[----:B------:R-:W4:Y:S04]  /*2560*/  LDL R226, [R1+0xf4] ;  /* 0x0000f40001e27983 */ /* 0x000f280000100800 */
[----:B------:R0:W-:Y:S01]  /*2570*/  STL [R1+0x1c], R223 ;  /* 0x00001cdf01007387 */ /* 0x0001e20000100800 */
[----:B------:R-:W-:-:S03]  /*2580*/  FMUL.FTZ R238, R218, R52 ;  /* 0x00000034daee7220 */ /* 0x000fc60000410000 */
[----:B------:R0:W5:Y:S04]  /*2590*/  LDL.LU R52, [R1+0x194] ;  /* 0x0001940001347983 */ /* 0x0001680000300800 */
[----:B------:R-:W4:Y:S01]  /*25a0*/  LDL R218, [R1+0xf0] ;  /* 0x0000f00001da7983 */ /* 0x000f220000100800 */
[----:B------:R-:W-:-:S03]  /*25b0*/  HADD2.F32 R27, -RZ, R225.H1_H1 ;  /* 0x300000e1ff1b7230 */ /* 0x000fc60000004100 */
[----:B------:R-:W4:Y:S04]  /*25c0*/  LDL R220, [R1+0xec] ;  /* 0x0000ec0001dc7983 */ /* 0x000f280000100800 */
[----:B------:R-:W-:Y:S01]  /*25d0*/  STL [R1+0x14], R239 ;  /* 0x000014ef01007387 */ /* 0x000fe20000100800 */
[----:B--2---:R-:W-:-:S03]  /*25e0*/  FMUL.FTZ R225, R219, R248 ;  /* 0x000000f8dbe17220 */ /* 0x004fc60000410000 */
[----:B------:R-:W2:Y:S04]  /*25f0*/  LDL R219, [R1+0xe8] ;  /* 0x0000e80001db7983 */ /* 0x000ea80000100800 */
[----:B------:R-:W-:Y:S01]  /*2600*/  STL [R1+0x10], R238 ;  /* 0x000010ee01007387 */ /* 0x000fe20000100800 */
[----:B---3--:R-:W-:-:S03]  /*2610*/  FMUL.FTZ R231, R217, R247 ;  /* 0x000000f7d9e77220 */ /* 0x008fc60000410000 */
[----:B------:R-:W3:Y:S01]  /*2620*/  LDL R217, [R1+0xe4] ;  /* 0x0000e40001d97983 */ /* 0x000ee20000100800 */
[--C-:B------:R-:W-:Y:S02]  /*2630*/  HADD2.F32 R249, -RZ, R213.reuse.H1_H1 ;  /* 0x300000d5fff97230 */ /* 0x100fe40000004100 */
[----:B------:R-:W-:Y:S01]  /*2640*/  HADD2.F32 R250, -RZ, R213.H0_H0 ;  /* 0x200000d5fffa7230 */ /* 0x000fe20000004100 */
[----:B------:R0:W-:Y:S01]  /*2650*/  STL [R1+0xc], R225 ;  /* 0x00000ce101007387 */ /* 0x0001e20000100800 */
[--C-:B------:R-:W-:Y:S02]  /*2660*/  HADD2.F32 R24, -RZ, R227.reuse.H0_H0 ;  /* 0x200000e3ff187230 */ /* 0x100fe40000004100 */
[----:B------:R-:W-:Y:S01]  /*2670*/  HADD2.F32 R7, -RZ, R227.H1_H1 ;  /* 0x300000e3ff077230 */ /* 0x000fe20000004100 */
[----:B------:R-:W-:Y:S01]  /*2680*/  STL [R1+0x8], R231 ;  /* 0x000008e701007387 */ /* 0x000fe20000100800 */
[----:B------:R-:W-:Y:S02]  /*2690*/  HADD2.F32 R51, -RZ, R215.H0_H0 ;  /* 0x200000d7ff337230 */ /* 0x000fe40000004100 */
[----:B------:R-:W-:-:S03]  /*26a0*/  FMUL.FTZ R205, R6, R241 ;  /* 0x000000f106cd7220 */ /* 0x000fc60000410000 */
[----:B------:R-:W-:Y:S01]  /*26b0*/  FFMA.FTZ R174, R216, R51, R174 ;  /* 0x00000033d8ae7223 */ /* 0x000fe200000100ae */
[----:B------:R-:W-:Y:S01]  /*26c0*/  FADD.FTZ R158, R158, R51 ;  /* 0x000000339e9e7221 */ /* 0x000fe20000010000 */
[----:B----4-:R-:W-:Y:S01]  /*26d0*/  FMUL.FTZ R226, R226, R250 ;  /* 0x000000fae2e27220 */ /* 0x010fe20000410000 */
[----:B------:R-:W-:Y:S02]  /*26e0*/  FMUL.FTZ R227, R218, R249 ;  /* 0x000000f9dae37220 */ /* 0x000fe40000410000 */
[----:B------:R-:W4:Y:S04]  /*26f0*/  LDL R218, [R1+0xe0] ;  /* 0x0000e00001da7983 */ /* 0x000f280000100800 */
[----:B------:R0:W-:Y:S04]  /*2700*/  STL [R1+0x4], R226 ;  /* 0x000004e201007387 */ /* 0x0001e80000100800 */
[----:B------:R0:W-:Y:S04]  /*2710*/  STL [R1], R227 ;  /* 0x000000e301007387 */ /* 0x0001e80000100800 */
[----:B------:R-:W4:Y:S01]  /*2720*/  LDL R228, [R1+0xdc] ;  /* 0x0000dc0001e47983 */ /* 0x000f220000100800 */
[----:B---3--:R-:W-:-:S03]  /*2730*/  FMUL.FTZ R217, R217, R51 ;  /* 0x00000033d9d97220 */ /* 0x008fc60000410000 */
[----:B------:R3:W5:Y:S04]  /*2740*/  LDL.LU R51, [R1+0x190] ;  /* 0x0001900001337983 */ /* 0x0007680000300800 */
[----:B------:R-:W3:Y:S01]  /*2750*/  LDL R241, [R1+0xd8] ;  /* 0x0000d80001f17983 */ /* 0x000ee20000100800 */
[----:B------:R-:W-:Y:S02]  /*2760*/  HADD2.F32 R48, -RZ, R215.H1_H1 ;  /* 0x300000d7ff307230 */ /* 0x000fe40000004100 */
[C---:B------:R-:W-:Y:S01]  /*2770*/  FMUL.FTZ R213, R6.reuse, R9 ;  /* 0x0000000906d57220 */ /* 0x040fe20000410000 */
[C---:B------:R-:W-:Y:S01]  /*2780*/  FMUL.FTZ R215, R6.reuse, R11 ;  /* 0x0000000b06d77220 */ /* 0x040fe20000410000 */
[C---:B------:R-:W-:Y:S01]  /*2790*/  FMUL.FTZ R9, R6.reuse, R244 ;  /* 0x000000f406097220 */ /* 0x040fe20000410000 */
[----:B------:R-:W-:Y:S01]  /*27a0*/  FMUL.FTZ R11, R6, R243 ;  /* 0x000000f3060b7220 */ /* 0x000fe20000410000 */
[----:B------:R-:W-:Y:S01]  /*27b0*/  FMUL.FTZ R244, R220, R252 ;  /* 0x000000fcdcf47220 */ /* 0x000fe20000410000 */
[----:B--2---:R-:W-:Y:S01]  /*27c0*/  FMUL.FTZ R243, R219, R251 ;  /* 0x000000fbdbf37220 */ /* 0x004fe20000410000 */
[----:B------:R-:W-:Y:S01]  /*27d0*/  FADD.FTZ R220, RZ, R8 ;  /* 0x00000008ffdc7221 */ /* 0x000fe20000010000 */
[----:B------:R-:W-:-:S03]  /*27e0*/  FFMA.FTZ R219, R0, R8, RZ ;  /* 0x0000000800db7223 */ /* 0x000fc600000100ff */
[----:B------:R-:W-:Y:S01]  /*27f0*/  FADD.FTZ R220, R220, R50 ;  /* 0x00000032dcdc7221 */ /* 0x000fe20000010000 */
[----:B------:R-:W-:Y:S01]  /*2800*/  FFMA.FTZ R219, R49, R50, R219 ;  /* 0x0000003231db7223 */ /* 0x000fe200000100db */
[----:B------:R-:W-:Y:S01]  /*2810*/  FFMA.FTZ R175, R215, R48, R175 ;  /* 0x00000030d7af7223 */ /* 0x000fe200000100af */
[----:B-1----:R1:W5:Y:S01]  /*2820*/  LDL.LU R50, [R1+0x18c] ;  /* 0x00018c0001327983 */ /* 0x0023620000300800 */
[----:B------:R-:W-:Y:S01]  /*2830*/  FADD.FTZ R220, R220, R230 ;  /* 0x000000e6dcdc7221 */ /* 0x000fe20000010000 */
[----:B------:R-:W-:Y:S01]  /*2840*/  FFMA.FTZ R219, R221, R230, R219 ;  /* 0x000000e6dddb7223 */ /* 0x000fe200000100db */
[----:B------:R-:W-:Y:S01]  /*2850*/  FADD.FTZ R159, R159, R48 ;  /* 0x000000309f9f7221 */ /* 0x000fe20000010000 */
[----:B------:R1:W5:Y:S01]  /*2860*/  LDL.LU R49, [R1+0x188] ;  /* 0x0001880001317983 */ /* 0x0003620000300800 */
[----:B------:R-:W-:Y:S01]  /*2870*/  FADD.FTZ R221, R220, R246 ;  /* 0x000000f6dcdd7221 */ /* 0x000fe20000010000 */
[----:B------:R-:W-:Y:S01]  /*2880*/  FFMA.FTZ R220, R47, R246, R219 ;  /* 0x000000f62fdc7223 */ /* 0x000fe200000100db */
[----:B------:R-:W-:Y:S01]  /*2890*/  FFMA.FTZ R152, R214, R46, R152 ;  /* 0x0000002ed6987223 */ /* 0x000fe20000010098 */
[----:B------:R-:W-:-:S02]  /*28a0*/  FADD.FTZ R148, R148, R46 ;  /* 0x0000002e94947221 */ /* 0x000fc40000010000 */
[----:B------:R-:W-:Y:S01]  /*28b0*/  FFMA.FTZ R222, R222, R242, R220 ;  /* 0x000000f2dede7223 */ /* 0x000fe200000100dc */
[----:B------:R-:W-:Y:S01]  /*28c0*/  FFMA.FTZ R153, R213, R45, R153 ;  /* 0x0000002dd5997223 */ /* 0x000fe20000010099 */
[----:B----4-:R-:W-:Y:S02]  /*28d0*/  FMUL.FTZ R218, R218, R48 ;  /* 0x00000030dada7220 */ /* 0x010fe40000410000 */
[----:B------:R1:W5:Y:S04]  /*28e0*/  LDL.LU R48, [R1+0x184] ;  /* 0x0001840001307983 */ /* 0x0003680000300800 */
[----:B0-----:R-:W2:Y:S01]  /*28f0*/  LDL R230, [R1+0xd4] ;  /* 0x0000d40001e67983 */ /* 0x001ea20000100800 */
[----:B------:R-:W-:-:S03]  /*2900*/  FADD.FTZ R149, R149, R45 ;  /* 0x0000002d95957221 */ /* 0x000fc60000010000 */
[----:B------:R1:W5:Y:S01]  /*2910*/  LDL.LU R47, [R1+0x180] ;  /* 0x00018000012f7983 */ /* 0x0003620000300800 */
[----:B------:R-:W-:-:S03]  /*2920*/  FMUL.FTZ R219, R228, R46 ;  /* 0x0000002ee4db7220 */ /* 0x000fc60000410000 */
[----:B------:R1:W5:Y:S01]  /*2930*/  LDL.LU R46, [R1+0x17c] ;  /* 0x00017c00012e7983 */ /* 0x0003620000300800 */
[----:B------:R-:W-:-:S03]  /*2940*/  FFMA.FTZ R222, R229, R223, R222 ;  /* 0x000000dfe5de7223 */ /* 0x000fc600000100de */
[----:B------:R-:W4:Y:S01]  /*2950*/  LDL R228, [R1+0xd0] ;  /* 0x0000d00001e47983 */ /* 0x000f220000100800 */
[----:B---3--:R-:W-:-:S03]  /*2960*/  FMUL.FTZ R220, R241, R45 ;  /* 0x0000002df1dc7220 */ /* 0x008fc60000410000 */
[----:B------:R1:W5:Y:S04]  /*2970*/  LDL.LU R45, [R1+0x178] ;  /* 0x00017800012d7983 */ /* 0x0003680000300800 */
[----:B------:R-:W3:Y:S01]  /*2980*/  LDL R229, [R1+0xcc] ;  /* 0x0000cc0001e57983 */ /* 0x000ee20000100800 */
[----:B------:R-:W-:-:S04]  /*2990*/  FADD.FTZ R221, R221, R242 ;  /* 0x000000f2dddd7221 */ /* 0x000fc80000010000 */
[----:B------:R-:W-:Y:S01]  /*29a0*/  FADD.FTZ R221, R221, R223 ;  /* 0x000000dfdddd7221 */ /* 0x000fe20000010000 */
[----:B------:R-:W-:-:S03]  /*29b0*/  FFMA.FTZ R154, R212, R44, R154 ;  /* 0x0000002cd49a7223 */ /* 0x000fc6000001009a */
[----:B------:R-:W-:Y:S01]  /*29c0*/  FADD.FTZ R223, R221, R239 ;  /* 0x000000efdddf7221 */ /* 0x000fe20000010000 */
[----:B------:R-:W-:Y:S01]  /*29d0*/  FADD.FTZ R150, R150, R44 ;  /* 0x0000002c96967221 */ /* 0x000fe20000010000 */
[----:B------:R-:W-:Y:S02]  /*29e0*/  FFMA.FTZ R222, R240, R239, R222 ;  /* 0x000000eff0de7223 */ /* 0x000fe400000100de */
[----:B------:R-:W-:Y:S01]  /*29f0*/  FADD.FTZ R223, R223, R238 ;  /* 0x000000eedfdf7221 */ /* 0x000fe20000010000 */
[----:B------:R-:W-:Y:S01]  /*2a00*/  FMUL.FTZ R211, R6, R211 ;  /* 0x000000d306d37220 */ /* 0x000fe20000410000 */
        /* <DEDUP_REMOVED lines=9> */
[----:B--2---:R-:W-:-:S02]  /*2aa0*/  FMUL.FTZ R221, R230, R44 ;  /* 0x0000002ce6dd7220 */ /* 0x004fc40000410000 */
[----:B------:R1:W5:Y:S04]  /*2ab0*/  LDL.LU R44, [R1+0x174] ;  /* 0x00017400012c7983 */ /* 0x0003680000300800 */
[----:B------:R-:W2:Y:S01]  /*2ac0*/  LDL R230, [R1+0xc8] ;  /* 0x0000c80001e67983 */ /* 0x000ea20000100800 */
[----:B----4-:R-:W-:-:S03]  /*2ad0*/  FMUL.FTZ R222, R228, R43 ;  /* 0x0000002be4de7220 */ /* 0x010fc60000410000 */
[----:B------:R1:W5:Y:S04]  /*2ae0*/  LDL.LU R43, [R1+0x170] ;  /* 0x00017000012b7983 */ /* 0x0003680000300800 */
[----:B------:R-:W4:Y:S01]  /*2af0*/  LDL R228, [R1+0xc4] ;  /* 0x0000c40001e47983 */ /* 0x000f220000100800 */
[----:B---3--:R-:W-:-:S03]  /*2b00*/  FMUL.FTZ R223, R229, R42 ;  /* 0x0000002ae5df7220 */ /* 0x008fc60000410000 */
[----:B------:R1:W5:Y:S04]  /*2b10*/  LDL.LU R42, [R1+0x16c] ;  /* 0x00016c00012a7983 */ /* 0x0003680000300800 */
[----:B------:R-:W3:Y:S01]  /*2b20*/  LDL R229, [R1+0xc0] ;  /* 0x0000c00001e57983 */ /* 0x000ee20000100800 */
[----:B------:R-:W-:Y:S01]  /*2b30*/  FFMA.FTZ R224, R233, R231, R224 ;  /* 0x000000e7e9e07223 */ /* 0x000fe200000100e0 */
[----:B------:R-:W-:Y:S01]  /*2b40*/  FMUL.FTZ R207, R6, R207 ;  /* 0x000000cf06cf7220 */ /* 0x000fe20000410000 */
[----:B------:R-:W-:Y:S02]  /*2b50*/  FADD.FTZ R225, R225, R226 ;  /* 0x000000e2e1e17221 */ /* 0x000fe40000010000 */
[----:B------:R-:W-:Y:S01]  /*2b60*/  FFMA.FTZ R226, R234, R226, R224 ;  /* 0x000000e2eae27223 */ /* 0x000fe200000100e0 */
[----:B------:R-:W-:Y:S01]  /*2b70*/  FFMA.FTZ R145, R207, R41, R145 ;  /* 0x00000029cf917223 */ /* 0x000fe20000010091 */
[----:B------:R-:W-:Y:S01]  /*2b80*/  FADD.FTZ R141, R141, R41 ;  /* 0x000000298d8d7221 */ /* 0x000fe20000010000 */
[----:B------:R-:W-:Y:S01]  /*2b90*/  FADD.FTZ R225, R225, R227 ;  /* 0x000000e3e1e17221 */ /* 0x000fe20000010000 */
[----:B------:R-:W-:Y:S01]  /*2ba0*/  FFMA.FTZ R226, R235, R227, R226 ;  /* 0x000000e3ebe27223 */ /* 0x000fe200000100e2 */
[----:B------:R-:W-:Y:S01]  /*2bb0*/  FFMA.FTZ R146, R206, R40, R146 ;  /* 0x00000028ce927223 */ /* 0x000fe20000010092 */
[----:B------:R-:W-:Y:S01]  /*2bc0*/  FADD.FTZ R142, R142, R40 ;  /* 0x000000288e8e7221 */ /* 0x000fe20000010000 */
[----:B------:R-:W-:Y:S01]  /*2bd0*/  FADD.FTZ R227, R225, R244 ;  /* 0x000000f4e1e37221 */ /* 0x000fe20000010000 */
[----:B------:R-:W-:Y:S01]  /*2be0*/  FFMA.FTZ R226, R236, R244, R226 ;  /* 0x000000f4ece27223 */ /* 0x000fe200000100e2 */
[----:B------:R-:W-:Y:S01]  /*2bf0*/  FFMA.FTZ R98, R234, R250, R98 ;  /* 0x000000faea627223 */ /* 0x000fe20000010062 */
[----:B------:R-:W-:Y:S01]  /*2c00*/  FFMA.FTZ R96, R232, R248, R96 ;  /* 0x000000f8e8607223 */ /* 0x000fe20000010060 */
[----:B------:R-:W-:Y:S01]  /*2c10*/  FFMA.FTZ R147, R205, R39, R147 ;  /* 0x00000027cd937223 */ /* 0x000fe20000010093 */
[----:B------:R-:W-:Y:S01]  /*2c20*/  FADD.FTZ R143, R143, R39 ;  /* 0x000000278f8f7221 */ /* 0x000fe20000010000 */
[----:B------:R-:W-:Y:S01]  /*2c30*/  FFMA.FTZ R97, R233, R247, R97 ;  /* 0x000000f7e9617223 */ /* 0x000fe20000010061 */
[----:B--2---:R-:W-:-:S02]  /*2c40*/  FMUL.FTZ R224, R230, R41 ;  /* 0x00000029e6e07220 */ /* 0x004fc40000410000 */
[----:B------:R1:W5:Y:S04]  /*2c50*/  LDL.LU R41, [R1+0x168] ;  /* 0x0001680001297983 */ /* 0x0003680000300800 */
[----:B------:R-:W2:Y:S01]  /*2c60*/  LDL R230, [R1+0xbc] ;  /* 0x0000bc0001e67983 */ /* 0x000ea20000100800 */
[----:B----4-:R-:W-:Y:S01]  /*2c70*/  FMUL.FTZ R225, R228, R40 ;  /* 0x00000028e4e17220 */ /* 0x010fe20000410000 */
[----:B------:R-:W-:Y:S02]  /*2c80*/  FFMA.FTZ R228, R237, R243, R226 ;  /* 0x000000f3ede47223 */ /* 0x000fe400000100e2 */
[----:B------:R1:W5:Y:S04]  /*2c90*/  LDL.LU R40, [R1+0x164] ;  /* 0x0001640001287983 */ /* 0x0003680000300800 */
[----:B------:R-:W4:Y:S04]  /*2ca0*/  LDL R234, [R1+0xb8] ;  /* 0x0000b80001ea7983 */ /* 0x000f280000100800 */
[----:B------:R-:W4:Y:S01]  /*2cb0*/  LDL R232, [R1+0xb4] ;  /* 0x0000b40001e87983 */ /* 0x000f220000100800 */
[----:B---3--:R-:W-:-:S03]  /*2cc0*/  FMUL.FTZ R226, R229, R39 ;  /* 0x00000027e5e27220 */ /* 0x008fc60000410000 */
[----:B------:R1:W5:Y:S04]  /*2cd0*/  LDL.LU R39, [R1+0x160] ;  /* 0x0001600001277983 */ /* 0x0003680000300800 */
[----:B------:R-:W3:Y:S01]  /*2ce0*/  LDL R233, [R1+0xb0] ;  /* 0x0000b00001e97983 */ /* 0x000ee20000100800 */
[----:B------:R-:W-:Y:S01]  /*2cf0*/  FADD.FTZ R227, R227, R243 ;  /* 0x000000f3e3e37221 */ /* 0x000fe20000010000 */
[----:B------:R-:W-:-:S03]  /*2d00*/  FFMA.FTZ R228, R216, R217, R228 ;  /* 0x000000d9d8e47223 */ /* 0x000fc600000100e4 */
[----:B------:R-:W-:Y:S01]  /*2d10*/  FADD.FTZ R227, R227, R217 ;  /* 0x000000d9e3e37221 */ /* 0x000fe20000010000 */
[----:B------:R-:W-:-:S03]  /*2d20*/  FFMA.FTZ R228, R215, R218, R228 ;  /* 0x000000dad7e47223 */ /* 0x000fc600000100e4 */
[----:B------:R-:W-:-:S04]  /*2d30*/  FADD.FTZ R229, R227, R218 ;  /* 0x000000dae3e57221 */ /* 0x000fc80000010000 */
[----:B------:R-:W-:Y:S01]  /*2d40*/  FADD.FTZ R229, R229, R219 ;  /* 0x000000dbe5e57221 */ /* 0x000fe20000010000 */
[C---:B------:R-:W-:Y:S01]  /*2d50*/  FMUL.FTZ R203, R6.reuse, R203 ;  /* 0x000000cb06cb7220 */ /* 0x040fe20000410000 */
[----:B------:R-:W-:Y:S01]  /*2d60*/  FMUL.FTZ R202, R6, R202 ;  /* 0x000000ca06ca7220 */ /* 0x000fe20000410000 */
[----:B------:R-:W-:Y:S01]  /*2d70*/  FFMA.FTZ R136, R204, R38, R136 ;  /* 0x00000026cc887223 */ /* 0x000fe20000010088 */
[----:B------:R-:W-:Y:S01]  /*2d80*/  FADD.FTZ R229, R229, R220 ;  /* 0x000000dce5e57221 */ /* 0x000fe20000010000 */
[----:B------:R-:W-:Y:S01]  /*2d90*/  FADD.FTZ R132, R132, R38 ;  /* 0x0000002684847221 */ /* 0x000fe20000010000 */
[----:B------:R-:W-:Y:S01]  /*2da0*/  FMUL.FTZ R201, R6, R201 ;  /* 0x000000c906c97220 */ /* 0x000fe20000410000 */
[----:B------:R-:W-:Y:S01]  /*2db0*/  FFMA.FTZ R137, R203, R37, R137 ;  /* 0x00000025cb897223 */ /* 0x000fe20000010089 */
[----:B------:R-:W-:Y:S01]  /*2dc0*/  FADD.FTZ R133, R133, R37 ;  /* 0x0000002585857221 */ /* 0x000fe20000010000 */
[----:B------:R-:W-:Y:S01]  /*2dd0*/  FADD.FTZ R241, R229, R221 ;  /* 0x000000dde5f17221 */ /* 0x000fe20000010000 */
[----:B------:R-:W-:Y:S01]  /*2de0*/  FFMA.FTZ R138, R202, R36, R138 ;  /* 0x00000024ca8a7223 */ /* 0x000fe2000001008a */
[----:B------:R-:W-:Y:S01]  /*2df0*/  FADD.FTZ R134, R134, R36 ;  /* 0x0000002486867221 */ /* 0x000fe20000010000 */
[----:B------:R-:W-:Y:S01]  /*2e00*/  FFMA.FTZ R139, R201, R35, R139 ;  /* 0x00000023c98b7223 */ /* 0x000fe2000001008b */
[----:B------:R-:W-:Y:S01]  /*2e10*/  FADD.FTZ R135, R135, R35 ;  /* 0x0000002387877221 */ /* 0x000fe20000010000 */
[----:B--2---:R-:W-:Y:S01]  /*2e20*/  FMUL.FTZ R227, R230, R38 ;  /* 0x00000026e6e37220 */ /* 0x004fe20000410000 */
[----:B------:R-:W-:Y:S01]  /*2e30*/  FFMA.FTZ R230, R214, R219, R228 ;  /* 0x000000dbd6e67223 */ /* 0x000fe200000100e4 */
[----:B------:R1:W5:Y:S03]  /*2e40*/  LDL.LU R38, [R1+0x15c] ;  /* 0x00015c0001267983 */ /* 0x0003660000300800 */
[----:B------:R-:W-:Y:S01]  /*2e50*/  FFMA.FTZ R230, R213, R220, R230 ;  /* 0x000000dcd5e67223 */ /* 0x000fe200000100e6 */
[----:B------:R-:W2:Y:S03]  /*2e60*/  LDL R231, [R1+0xac] ;  /* 0x0000ac0001e77983 */ /* 0x000ea60000100800 */
[----:B------:R-:W-:Y:S01]  /*2e70*/  FFMA.FTZ R242, R212, R221, R230 ;  /* 0x000000ddd4f27223 */ /* 0x000fe200000100e6 */
[----:B----4-:R-:W-:-:S02]  /*2e80*/  FMUL.FTZ R228, R234, R37 ;  /* 0x00000025eae47220 */ /* 0x010fc40000410000 */
[----:B------:R1:W5:Y:S01]  /*2e90*/  LDL.LU R37, [R1+0x158] ;  /* 0x0001580001257983 */ /* 0x0003620000300800 */
[----:B------:R-:W-:-:S03]  /*2ea0*/  FMUL.FTZ R229, R232, R36 ;  /* 0x00000024e8e57220 */ /* 0x000fc60000410000 */
[----:B------:R1:W5:Y:S04]  /*2eb0*/  LDL.LU R36, [R1+0x154] ;  /* 0x0001540001247983 */ /* 0x0003680000300800 */
[----:B------:R-:W4:Y:S01]  /*2ec0*/  LDL R232, [R1+0xa8] ;  /* 0x0000a80001e87983 */ /* 0x000f220000100800 */
[----:B---3--:R-:W-:-:S03]  /*2ed0*/  FMUL.FTZ R230, R233, R35 ;  /* 0x00000023e9e67220 */ /* 0x008fc60000410000 */
[----:B------:R1:W5:Y:S04]  /*2ee0*/  LDL.LU R35, [R1+0x150] ;  /* 0x0001500001237983 */ /* 0x0003680000300800 */
[----:B------:R-:W3:Y:S01]  /*2ef0*/  LDL R233, [R1+0xa4] ;  /* 0x0000a40001e97983 */ /* 0x000ee20000100800 */
[C---:B------:R-:W-:Y:S01]  /*2f00*/  FMUL.FTZ R200, R6.reuse, R200 ;  /* 0x000000c806c87220 */ /* 0x040fe20000410000 */
[----:B------:R-:W-:Y:S01]  /*2f10*/  FMUL.FTZ R199, R6, R199 ;  /* 0x000000c706c77220 */ /* 0x000fe20000410000 */
[----:B------:R-:W-:Y:S02]  /*2f20*/  FADD.FTZ R124, R124, R34 ;  /* 0x000000227c7c7221 */ /* 0x000fe40000010000 */
[----:B------:R-:W-:Y:S01]  /*2f30*/  FFMA.FTZ R128, R200, R34, R128 ;  /* 0x00000022c8807223 */ /* 0x000fe20000010080 */
[----:B------:R-:W-:Y:S01]  /*2f40*/  FMUL.FTZ R198, R6, R198 ;  /* 0x000000c606c67220 */ /* 0x000fe20000410000 */
[----:B------:R-:W-:Y:S01]  /*2f50*/  FFMA.FTZ R129, R199, R33, R129 ;  /* 0x00000021c7817223 */ /* 0x000fe20000010081 */
[----:B------:R-:W-:Y:S01]  /*2f60*/  FADD.FTZ R125, R125, R33 ;  /* 0x000000217d7d7221 */ /* 0x000fe20000010000 */
[----:B------:R-:W-:Y:S01]  /*2f70*/  FFMA.FTZ R99, R235, R249, R99 ;  /* 0x000000f9eb637223 */ /* 0x000fe20000010063 */
[----:B------:R-:W-:Y:S01]  /*2f80*/  FFMA.FTZ R130, R198, R32, R130 ;  /* 0x00000020c6827223 */ /* 0x000fe20000010082 */
[----:B------:R-:W-:Y:S01]  /*2f90*/  FADD.FTZ R126, R126, R32 ;  /* 0x000000207e7e7221 */ /* 0x000fe20000010000 */
[----:B------:R-:W-:Y:S01]  /*2fa0*/  FFMA.FTZ R172, R236, R252, R172 ;  /* 0x000000fcecac7223 */ /* 0x000fe200000100ac */
        /* <DEDUP_REMOVED lines=9> */
[C---:B------:R-:W-:Y:S01]  /*3040*/  FMUL.FTZ R197, R6.reuse, R197 ;  /* 0x000000c506c57220 */ /* 0x040fe20000410000 */
[C---:B------:R-:W-:Y:S01]  /*3050*/  FMUL.FTZ R196, R6.reuse, R196 ;  /* 0x000000c406c47220 */ /* 0x040fe20000410000 */
[----:B------:R-:W-:Y:S01]  /*3060*/  FADD.FTZ R127, R127, R31 ;  /* 0x0000001f7f7f7221 */ /* 0x000fe20000010000 */
[----:B------:R-:W-:Y:S01]  /*3070*/  FFMA.FTZ R173, R237, R251, R173 ;  /* 0x000000fbedad7223 */ /* 0x000fe200000100ad */
[----:B------:R-:W-:Y:S01]  /*3080*/  FFMA.FTZ R131, R197, R31, R131 ;  /* 0x0000001fc5837223 */ /* 0x000fe20000010083 */
[----:B------:R-:W-:Y:S01]  /*3090*/  FMUL.FTZ R15, R6, R15 ;  /* 0x0000000f060f7220 */ /* 0x000fe20000410000 */
[----:B------:R-:W-:Y:S01]  /*30a0*/  FFMA.FTZ R120, R196, R30, R120 ;  /* 0x0000001ec4787223 */ /* 0x000fe20000010078 */
[----:B------:R-:W-:Y:S01]  /*30b0*/  FADD.FTZ R116, R116, R30 ;  /* 0x0000001e74747221 */ /* 0x000fe20000010000 */
        /* <DEDUP_REMOVED lines=18> */
[----:B------:R-:W-:Y:S01]  /*31e0*/  FADD.FTZ R160, R160, R248 ;  /* 0x000000f8a0a07221 */ /* 0x000fe20000010000 */
[----:B------:R-:W-:Y:S01]  /*31f0*/  FFMA.FTZ R112, R12, R26, R112 ;  /* 0x0000001a0c707223 */ /* 0x000fe20000010070 */
[----:B------:R-:W-:Y:S01]  /*3200*/  FADD.FTZ R108, R108, R26 ;  /* 0x0000001a6c6c7221 */ /* 0x000fe20000010000 */
[----:B------:R-:W-:Y:S01]  /*3210*/  FADD.FTZ R161, R161, R247 ;  /* 0x000000f7a1a17221 */ /* 0x000fe20000010000 */
[----:B--2---:R-:W-:-:S02]  /*3220*/  FMUL.FTZ R237, R237, R28 ;  /* 0x0000001ceded7220 */ /* 0x004fc40000410000 */
[----:B------:R1:W5:Y:S04]  /*3230*/  LDL.LU R28, [R1+0x134] ;  /* 0x00013400011c7983 */ /* 0x0003680000300800 */
[----:B------:R-:W2:Y:S01]  /*3240*/  LDL R240, [R1+0x88] ;  /* 0x0000880001f07983 */ /* 0x000ea20000100800 */
[----:B----4-:R-:W-:-:S03]  /*3250*/  FMUL.FTZ R238, R238, R27 ;  /* 0x0000001beeee7220 */ /* 0x010fc60000410000 */
[----:B------:R1:W5:Y:S04]  /*3260*/  LDL.LU R27, [R1+0x130] ;  /* 0x00013000011b7983 */ /* 0x0003680000300800 */
[----:B------:R-:W4:Y:S01]  /*3270*/  LDL R248, [R1+0x84] ;  /* 0x0000840001f87983 */ /* 0x000f220000100800 */
[----:B------:R-:W-:Y:S01]  /*3280*/  FADD.FTZ R241, R241, R222 ;  /* 0x000000def1f17221 */ /* 0x000fe20000010000 */
[----:B------:R-:W-:-:S03]  /*3290*/  FFMA.FTZ R242, R211, R222, R242 ;  /* 0x000000ded3f27223 */ /* 0x000fc600000100f2 */
[----:B------:R-:W-:Y:S01]  /*32a0*/  FADD.FTZ R241, R241, R223 ;  /* 0x000000dff1f17221 */ /* 0x000fe20000010000 */
[----:B------:R-:W-:Y:S01]  /*32b0*/  FFMA.FTZ R242, R210, R223, R242 ;  /* 0x000000dfd2f27223 */ /* 0x000fe200000100f2 */
[----:B---3--:R-:W-:Y:S02]  /*32c0*/  FMUL.FTZ R239, R239, R26 ;  /* 0x0000001aefef7220 */ /* 0x008fe40000410000 */
[----:B------:R1:W5:Y:S04]  /*32d0*/  LDL.LU R26, [R1+0x12c] ;  /* 0x00012c00011a7983 */ /* 0x0003680000300800 */
[----:B------:R-:W3:Y:S01]  /*32e0*/  LDL R247, [R1+0x80] ;  /* 0x0000800001f77983 */ /* 0x000ee20000100800 */
        /* <DEDUP_REMOVED lines=30> */
[----:B--2---:R-:W-:Y:S02]  /*34d0*/  FMUL.FTZ R240, R240, R25 ;  /* 0x00000019f0f07220 */ /* 0x004fe40000410000 */
[----:B------:R-:W-:Y:S01]  /*34e0*/  FADD.FTZ R246, R241, R239 ;  /* 0x000000eff1f67221 */ /* 0x000fe20000010000 */
[----:B------:R-:W-:Y:S01]  /*34f0*/  FFMA.FTZ R242, R12, R239, R242 ;  /* 0x000000ef0cf27223 */ /* 0x000fe200000100f2 */
[----:B------:R-:W-:Y:S01]  /*3500*/  FADD.FTZ R162, R162, R250 ;  /* 0x000000faa2a27221 */ /* 0x000fe20000010000 */
[----:B------:R-:W-:Y:S01]  /*3510*/  FFMA.FTZ R113, R11, R25, R113 ;  /* 0x000000190b717223 */ /* 0x000fe20000010071 */
[----:B------:R-:W-:Y:S01]  /*3520*/  FADD.FTZ R109, R109, R25 ;  /* 0x000000196d6d7221 */ /* 0x000fe20000010000 */
[----:B------:R-:W-:Y:S01]  /*3530*/  FADD.FTZ R250, R246, R240 ;  /* 0x000000f0f6fa7221 */ /* 0x000fe20000010000 */
[----:B------:R1:W5:Y:S01]  /*3540*/  LDL.LU R25, [R1+0x128] ;  /* 0x0001280001197983 */ /* 0x0003620000300800 */
[-C--:B------:R-:W-:Y:S01]  /*3550*/  FFMA.FTZ R114, R10, R24.reuse, R114 ;  /* 0x000000180a727223 */ /* 0x080fe20000010072 */
[----:B------:R-:W-:Y:S01]  /*3560*/  FADD.FTZ R110, R110, R24 ;  /* 0x000000186e6e7221 */ /* 0x000fe20000010000 */
[----:B----4-:R-:W-:Y:S01]  /*3570*/  FMUL.FTZ R241, R248, R24 ;  /* 0x00000018f8f17220 */ /* 0x010fe20000410000 */
[----:B------:R-:W-:Y:S01]  /*3580*/  FFMA.FTZ R246, R11, R240, R242 ;  /* 0x000000f00bf67223 */ /* 0x000fe200000100f2 */
[----:B------:R1:W5:Y:S01]  /*3590*/  LDL.LU R24, [R1+0x124] ;  /* 0x0001240001187983 */ /* 0x0003620000300800 */
[-C--:B------:R-:W-:Y:S01]  /*35a0*/  FFMA.FTZ R115, R9, R7.reuse, R115 ;  /* 0x0000000709737223 */ /* 0x080fe20000010073 */
[----:B------:R-:W-:Y:S01]  /*35b0*/  FADD.FTZ R111, R111, R7 ;  /* 0x000000076f6f7221 */ /* 0x000fe20000010000 */
[----:B---3--:R-:W-:-:S02]  /*35c0*/  FMUL.FTZ R242, R247, R7 ;  /* 0x00000007f7f27220 */ /* 0x008fc40000410000 */
[----:B------:R1:W5:Y:S01]  /*35d0*/  LDL.LU R7, [R1+0x120] ;  /* 0x0001200001077983 */ /* 0x0003620000300800 */
[----:B------:R-:W-:Y:S01]  /*35e0*/  FADD.FTZ R250, R250, R241 ;  /* 0x000000f1fafa7221 */ /* 0x000fe20000010000 */
[----:B------:R-:W-:Y:S01]  /*35f0*/  FFMA.FTZ R246, R10, R241, R246 ;  /* 0x000000f10af67223 */ /* 0x000fe200000100f6 */
[----:B------:R-:W-:Y:S01]  /*3600*/  FADD.FTZ R157, R157, R251 ;  /* 0x000000fb9d9d7221 */ /* 0x000fe20000010000 */
[----:B------:R-:W-:Y:S01]  /*3610*/  FADD.FTZ R163, R163, R249 ;  /* 0x000000f9a3a37221 */ /* 0x000fe20000010000 */
[----:B------:R-:W-:Y:S01]  /*3620*/  FADD.FTZ R156, R156, R252 ;  /* 0x000000fc9c9c7221 */ /* 0x000fe20000010000 */
[----:B------:R-:W-:Y:S01]  /*3630*/  FADD.FTZ R250, R250, R242 ;  /* 0x000000f2fafa7221 */ /* 0x000fe20000010000 */
[----:B------:R-:W-:-:S07]  /*3640*/  FFMA.FTZ R251, R9, R242, R246 ;  /* 0x000000f209fb7223 */ /* 0x000fce00000100f6 */
.L_x_3440:
[----:B------:R-:W-:Y:S05]  /*3650*/  BSYNC B1 ;  /* 0x0000000000017941 */ /* 0x000fea0003800000 */
.L_x_3438:
[----:B-----5:R-:W-:Y:S01]  /*3660*/  MOV R247, R208 ;  /* 0x000000d000f77202 */ /* 0x020fe20000000f00 */
[----:B------:R-:W-:Y:S01]  /*3670*/  UMOV UR6, 0xffffffff ;  /* 0xffffffff00067882 */ /* 0x000fe20000000000 */
[----:B------:R-:W-:Y:S02]  /*3680*/  MOV R246, R22 ;  /* 0x0000001600f67202 */ /* 0x000fe40000000f00 */
[----:B------:R-:W-:Y:S01]  /*3690*/  MOV R248, R20 ;  /* 0x0000001400f87202 */ /* 0x000fe20000000f00 */
[----:B------:R0:W-:Y:S04]  /*36a0*/  STL.S16 [R1+0x28], R247 ;  /* 0x000028f701007387 */ /* 0x0001e80000100600 */
[----:B------:R2:W-:Y:S04]  /*36b0*/  STL.S16 [R1+0x3c], R246 ;  /* 0x00003cf601007387 */ /* 0x0005e80000100600 */
[----:B------:R3:W-:Y:S01]  /*36c0*/  STL.S16 [R1+0x40], R248 ;  /* 0x000040f801007387 */ /* 0x0007e20000100600 */
[----:B0-----:R-:W-:-:S02]  /*36d0*/  MOV R247, R18 ;  /* 0x0000001200f77202 */ /* 0x001fc40000000f00 */
[----:B--2---:R-:W-:-:S03]  /*36e0*/  MOV R246, R16 ;  /* 0x0000001000f67202 */ /* 0x004fc60000000f00 */
        /* <DEDUP_REMOVED lines=18> */
[----:B---3--:R-:W2:Y:S01]  /*3810*/  SHFL.BFLY PT, R247, R250, 0x10, 0x1f ;  /* 0x0e001f00faf77f89 */ /* 0x008ea200000e0000 */
[----:B0-----:R-:W-:-:S03]  /*3820*/  FADD.FTZ R251, R251, R252 ;  /* 0x000000fcfbfb7221 */ /* 0x001fc60000010000 */
[----:B--2---:R0:W-:Y:S04]  /*3830*/  STL [R1+0x18], R247 ;  /* 0x000018f701007387 */ /* 0x0041e80000100800 */
[----:B------:R0:W2:Y:S02]  /*3840*/  SHFL.BFLY PT, R246, R251, 0x10, 0x1f ;  /* 0x0e001f00fbf67f89 */ /* 0x0000a400000e0000 */
.L_x_3662:
[----:B------:R-:W3:Y:S01]  /*3850*/  LDL.LU R248, [R1+0x18] ;  /* 0x0000180001f87983 */ /* 0x000ee20000300800 */
[----:B0-----:R-:W0:Y:S01]  /*3860*/  LDC R247, c[0x0][0x218] ;  /* 0x00008600fff77b82 */ /* 0x001e220000000800 */
[----:B------:R-:W-:Y:S01]  /*3870*/  @P3 IADD3 R5, R5, -0x1, RZ ;  /* 0xffffffff05053810 */ /* 0x000fe20007ffe0ff */
[----:B--2---:R-:W-:-:S04]  /*3880*/  FADD.FTZ R251, R251, R246 ;  /* 0x000000f6fbfb7221 */ /* 0x004fc80000010000 */
[----:B0-----:R-:W-:Y:S01]  /*3890*/  @P3 IMAD R5, R5, R247, RZ ;  /* 0x000000f705053224 */ /* 0x001fe200078e02ff */
[----:B------:R-:W-:-:S04]  /*38a0*/  HFMA2.MMA R247, -RZ, RZ, 0, 0 ;  /* 0x00000000fff77435 */ /* 0x000fc800000001ff */
[----:B------:R-:W-:-:S04]  /*38b0*/  @P3 SHF.R.S32.HI R246, RZ, 0x1f, R5 ;  /* 0x0000001ffff63819 */ /* 0x000fc80000011405 */
[----:B------:R-:W-:Y:S01]  /*38c0*/  @P3 LEA.HI R5, R246, R5, RZ, 0x3 ;  /* 0x00000005f6053211 */ /* 0x000fe200078f18ff */
[----:B---3--:R-:W-:Y:S02]  /*38d0*/  FADD.FTZ R250, R250, R248 ;  /* 0x000000f8fafa7221 */ /* 0x008fe40000010000 */
        /* <DEDUP_REMOVED lines=11> */
[----:B------:R-:W-:Y:S02]  /*3990*/  ISETP.NE.AND.EX P0, PT, R2, RZ, PT, P0 ;  /* 0x000000ff0200720c */ /* 0x000fe40003f05300 */
[----:B------:R-:W-:-:S11]  /*39a0*/  MOV R2, RZ ;  /* 0x000000ff00027202 */ /* 0x000fd60000000f00 */
[----:B------:R-:W-:Y:S05]  /*39b0*/  @!P0 BRA `(.L_x_3444) ;  /* 0x0000000000308947 */ /* 0x000fea0003800000 */
[----:B------:R-:W-:Y:S01]  /*39c0*/  HADD2.F32 R2, -RZ, R176.H0_H0 ;  /* 0x200000b0ff027230 */ /* 0x000fe20000004100 */
[----:B------:R-:W-:Y:S06]  /*39d0*/  BRA `(.L_x_3444) ;  /* 0x0000000000287947 */ /* 0x000fec0003800000 */
.L_x_3443:
[----:B0-----:R-:W0:Y:S01]  /*39e0*/  LDC.U8 R248, c[0x0][0x2a0] ;  /* 0x0000a800fff87b82 */ /* 0x001e220000000000 */
[----:B------:R-:W-:-:S04]  /*39f0*/  ISETP.NE.U32.AND P0, PT, R3, RZ, PT ;  /* 0x000000ff0300720c */ /* 0x000fc80003f05070 */
[----:B------:R-:W-:-:S13]  /*3a00*/  ISETP.NE.AND.EX P0, PT, R2, RZ, PT, P0 ;  /* 0x000000ff0200720c */ /* 0x000fda0003f05300 */
[----:B------:R-:W-:Y:S01]  /*3a10*/  @P0 HADD2.F32 R3, -RZ, R176.H0_H0 ;  /* 0x200000b0ff030230 */ /* 0x000fe20000004100 */
[----:B0-----:R-:W-:-:S04]  /*3a20*/  ISETP.NE.AND P1, PT, R248, RZ, PT ;  /* 0x000000fff800720c */ /* 0x001fc80003f25270 */
[----:B------:R-:W-:-:S05]  /*3a30*/  FSEL R2, R5, RZ, !P1 ;  /* 0x000000ff05027208 */ /* 0x000fca0004800000 */
[----:B------:R-:W-:-:S04]  /*3a40*/  FFMA.FTZ R2, R0, R246, R2 ;  /* 0x000000f600027223 */ /* 0x000fc80000010002 */
[----:B------:R-:W-:-:S04]  /*3a50*/  FADD.FTZ R2, R8, -R2 ;  /* 0x8000000208027221 */ /* 0x000fc80000010000 */
[----:B------:R-:W-:-:S04]  /*3a60*/  FMUL.FTZ R2, R6, R2 ;  /* 0x0000000206027220 */ /* 0x000fc80000410000 */
[----:B------:R-:W-:-:S07]  /*3a70*/  @P0 FADD.FTZ R2, R2, R3 ;  /* 0x0000000302020221 */ /* 0x000fce0000010000 */
.L_x_3444:
[----:B------:R-:W-:Y:S05]  /*3a80*/  BSYNC B1 ;  /* 0x0000000000017941 */ /* 0x000fea0003800000 */
.L_x_3442:
[----:B------:R-:W-:Y:S01]  /*3a90*/  ISETP.NE.U32.AND P1, PT, RZ, UR10, PT ;  /* 0x0000000aff007c0c */ /* 0x000fe2000bf25070 */
[----:B------:R-:W-:Y:S03]  /*3aa0*/  BSSY B1, `(.L_x_3445) ;  /* 0x0000012000017945 */ /* 0x000fe60003800000 */
[----:B------:R-:W-:-:S13]  /*3ab0*/  ISETP.NE.AND.EX P1, PT, RZ, UR11, PT, P1 ;  /* 0x0000000bff007c0c */ /* 0x000fda000bf25310 */
[----:B------:R-:W-:-:S04]  /*3ac0*/  @P1 F2FP.F16.F32.PACK_AB R3, RZ, R2 ;  /* 0x00000002ff03123e */ /* 0x000fc800000000ff */
[----:B------:R-:W-:Y:S01]  /*3ad0*/  @P1 PRMT R88, R3, 0x7610, R88 ;  /* 0x0000761003581816 */ /* 0x000fe20000000058 */
[----:B------:R-:W-:Y:S06]  /*3ae0*/  @!P3 BRA `(.L_x_3446) ;  /* 0x000000000034b947 */ /* 0x000fec0003800000 */
[----:B0-----:R-:W2:Y:S01]  /*3af0*/  LDL.LU R248, [R1+0x28] ;  /* 0x0000280001f87983 */ /* 0x001ea20000300800 */
[----:B------:R-:W-:Y:S01]  /*3b00*/  FMUL.FTZ R2, R2, UR13 ;  /* 0x0000000d02027c20 */ /* 0x000fe20008410000 */
[----:B--2---:R-:W-:-:S03]  /*3b10*/  LOP3.LUT P4, RZ, R248, 0xff, RZ, 0xc0, !PT ;  /* 0x000000fff8ff7812 */ /* 0x004fc6000788c0ff */
[----:B------:R-:W-:Y:S01]  /*3b20*/  FMUL.FTZ R248, R2, UR12 ;  /* 0x0000000c02f87c20 */ /* 0x000fe20008410000 */
[----:B------:R-:W-:-:S09]  /*3b30*/  MOV R2, RZ ;  /* 0x000000ff00027202 */ /* 0x000fd20000000f00 */
[----:B-----5:R-:W-:-:S05]  /*3b40*/  @P4 HADD2.F32 R3, -RZ, R92.H0_H0 ;  /* 0x2000005cff034230 */ /* 0x020fca0000004100 */
[----:B------:R-:W-:Y:S01]  /*3b50*/  @P4 FMUL.FTZ R2, R248, R3 ;  /* 0x00000003f8024220 */ /* 0x000fe20000410000 */
[----:B------:R-:W-:-:S03]  /*3b60*/  @P4 HADD2.F32 R3, -RZ, R24.H0_H0 ;  /* 0x20000018ff034230 */ /* 0x000fc60000004100 */
[----:B------:R-:W-:Y:S01]  /*3b70*/  FADD.FTZ R48, R48, R2 ;  /* 0x0000000230307221 */ /* 0x000fe20000010000 */
[----:B------:R-:W-:-:S06]  /*3b80*/  HFMA2.MMA R2, -RZ, RZ, 0, 0 ;  /* 0x00000000ff027435 */ /* 0x000fcc00000001ff */
[----:B------:R-:W-:-:S05]  /*3b90*/  @P4 FMUL.FTZ R2, R248, R3 ;  /* 0x00000003f8024220 */ /* 0x000fca0000410000 */
[----:B------:R-:W-:-:S04]  /*3ba0*/  F2FP.F16.F32.PACK_AB R2, RZ, R2 ;  /* 0x00000002ff02723e */ /* 0x000fc800000000ff */
[----:B------:R-:W-:-:S07]  /*3bb0*/  PRMT R44, R2, 0x7610, R44 ;  /* 0x00007610022c7816 */ /* 0x000fce000000002c */
.L_x_3446:
[----:B------:R-:W-:Y:S05]  /*3bc0*/  BSYNC B1 ;  /* 0x0000000000017941 */ /* 0x000fea0003800000 */
.L_x_3445:
[----:B------:R-:W-:Y:S04]  /*3bd0*/  BSSY B1, `(.L_x_3447) ;  /* 0x0000010000017945 */ /* 0x000fe80003800000 */
[----:B------:R-:W-:Y:S05]  /*3be0*/  @P2 BRA `(.L_x_3448) ;  /* 0x0000000000102947 */ /* 0x000fea0003800000 */
[----:B------:R-:W-:Y:S01]  /*3bf0*/  MOV R2, RZ ;  /* 0x000000ff00027202 */ /* 0x000fe20000000f00 */
[----:B------:R-:W-:Y:S06]  /*3c00*/  @!P0 BRA `(.L_x_3449) ;  /* 0x0000000000308947 */ /* 0x000fec0003800000 */
[----:B------:R-:W-:Y:S01]  /*3c10*/  HADD2.F32 R2, -RZ, R176.H1_H1 ;  /* 0x300000b0ff027230 */ /* 0x000fe20000004100 */
[----:B------:R-:W-:Y:S06]  /*3c20*/  BRA `(.L_x_3449) ;  /* 0x0000000000287947 */ /* 0x000fec0003800000 */
.L_x_3448:
[----:B0-----:R-:W2:Y:S01]  /*3c30*/  LDL R248, [R1+0x7c] ;  /* 0x00007c0001f87983 */ /* 0x001ea20000100800 */
[----:B------:R-:W0:Y:S03]  /*3c40*/  LDC.U8 R249, c[0x0][0x2a0] ;  /* 0x0000a800fff97b82 */ /* 0x000e260000000000 */
[----:B------:R-:W3:Y:S01]  /*3c50*/  LDL R3, [R1+0x30] ;  /* 0x0000300001037983 */ /* 0x000ee20000100800 */
[----:B0-----:R-:W-:-:S04]  /*3c60*/  ISETP.NE.AND P4, PT, R249, RZ, PT ;  /* 0x000000fff900720c */ /* 0x001fc80003f85270 */
[----:B------:R-:W-:-:S05]  /*3c70*/  FSEL R2, R5, RZ, !P4 ;  /* 0x000000ff05027208 */ /* 0x000fca0006000000 */
[----:B--2---:R-:W-:-:S04]  /*3c80*/  FFMA.FTZ R2, R248, R246, R2 ;  /* 0x000000f6f8027223 */ /* 0x004fc80000010002 */
[----:B---3--:R-:W-:Y:S01]  /*3c90*/  FADD.FTZ R2, R3, -R2 ;  /* 0x8000000203027221 */ /* 0x008fe20000010000 */
[----:B------:R-:W-:-:S03]  /*3ca0*/  @P0 HADD2.F32 R3, -RZ, R176.H1_H1 ;  /* 0x300000b0ff030230 */ /* 0x000fc60000004100 */
[----:B------:R-:W-:-:S04]  /*3cb0*/  FMUL.FTZ R2, R6, R2 ;  /* 0x0000000206027220 */ /* 0x000fc80000410000 */
[----:B------:R-:W-:-:S07]  /*3cc0*/  @P0 FADD.FTZ R2, R2, R3 ;  /* 0x0000000302020221 */ /* 0x000fce0000010000 */
.L_x_3449:
[----:B------:R-:W-:Y:S05]  /*3cd0*/  BSYNC B1 ;  /* 0x0000000000017941 */ /* 0x000fea0003800000 */
.L_x_3447:
[----:B------:R-:W-:Y:S01]  /*3ce0*/  @P1 F2FP.F16.F32.PACK_AB R3, RZ, R2 ;  /* 0x00000002ff03123e */ /* 0x000fe200000000ff */
[----:B------:R-:W-:Y:S03]  /*3cf0*/  BSSY B1, `(.L_x_3450) ;  /* 0x000000f000017945 */ /* 0x000fe60003800000 */
[----:B------:R-:W-:Y:S01]  /*3d00*/  @P1 PRMT R88, R88, 0x5410, R3 ;  /* 0x0000541058581816 */ /* 0x000fe20000000003 */
[----:B------:R-:W-:Y:S06]  /*3d10*/  @!P3 BRA `(.L_x_3451) ;  /* 0x000000000030b947 */ /* 0x000fec0003800000 */
[----:B------:R-:W-:Y:S01]  /*3d20*/  LOP3.LUT P4, RZ, R208, 0xff00, RZ, 0xc0, !PT ;  /* 0x0000ff00d0ff7812 */ /* 0x000fe2000788c0ff */
[----:B------:R-:W-:-:S04]  /*3d30*/  FMUL.FTZ R2, R2, UR13 ;  /* 0x0000000d02027c20 */ /* 0x000fc80008410000 */
[----:B0-----:R-:W-:Y:S01]  /*3d40*/  FMUL.FTZ R248, R2, UR12 ;  /* 0x0000000c02f87c20 */ /* 0x001fe20008410000 */
[----:B------:R-:W-:-:S07]  /*3d50*/  HFMA2.MMA R2, -RZ, RZ, 0, 0 ;  /* 0x00000000ff027435 */ /* 0x000fce00000001ff */
[----:B-----5:R-:W-:-:S05]  /*3d60*/  @P4 HADD2.F32 R3, -RZ, R92.H1_H1 ;  /* 0x3000005cff034230 */ /* 0x020fca0000004100 */
[----:B------:R-:W-:Y:S01]  /*3d70*/  @P4 FMUL.FTZ R2, R248, R3 ;  /* 0x00000003f8024220 */ /* 0x000fe20000410000 */
[----:B------:R-:W-:-:S03]  /*3d80*/  @P4 HADD2.F32 R3, -RZ, R24.H1_H1 ;  /* 0x30000018ff034230 */ /* 0x000fc60000004100 */
[----:B------:R-:W-:Y:S01]  /*3d90*/  FADD.FTZ R49, R49, R2 ;  /* 0x0000000231317221 */ /* 0x000fe20000010000 */
[----:B------:R-:W-:Y:S01]  /*3da0*/  MOV R2, RZ ;  /* 0x000000ff00027202 */ /* 0x000fe20000000f00 */
[----:B------:R-:W-:-:S05]  /*3db0*/  @P4 FMUL.FTZ R2, R248, R3 ;  /* 0x00000003f8024220 */ /* 0x000fca0000410000 */
[----:B------:R-:W-:-:S04]  /*3dc0*/  F2FP.F16.F32.PACK_AB R2, RZ, R2 ;  /* 0x00000002ff02723e */ /* 0x000fc800000000ff */
[----:B------:R-:W-:-:S07]  /*3dd0*/  PRMT R44, R44, 0x5410, R2 ;  /* 0x000054102c2c7816 */ /* 0x000fce0000000002 */
.L_x_3451:
[----:B------:R-:W-:Y:S05]  /*3de0*/  BSYNC B1 ;  /* 0x0000000000017941 */ /* 0x000fea0003800000 */
.L_x_3450:
[----:B------:R-:W-:Y:S04]  /*3df0*/  BSSY B1, `(.L_x_3452) ;  /* 0x0000010000017945 */ /* 0x000fe80003800000 */
[----:B------:R-:W-:Y:S05]  /*3e00*/  @P2 BRA `(.L_x_3453) ;  /* 0x0000000000102947 */ /* 0x000fea0003800000 */
[----:B------:R-:W-:Y:S01]  /*3e10*/  HFMA2.MMA R2, -RZ, RZ, 0, 0 ;  /* 0x00000000ff027435 */ /* 0x000fe200000001ff */
[----:B------:R-:W-:Y:S10]  /*3e20*/  @!P0 BRA `(.L_x_3454) ;  /* 0x0000000000308947 */ /* 0x000ff40003800000 */
[----:B------:R-:W-:Y:S01]  /*3e30*/  HADD2.F32 R2, -RZ, R177.H0_H0 ;  /* 0x200000b1ff027230 */ /* 0x000fe20000004100 */
[----:B------:R-:W-:Y:S06]  /*3e40*/  BRA `(.L_x_3454) ;  /* 0x0000000000287947 */ /* 0x000fec0003800000 */
.L_x_3453:
[----:B0-----:R-:W2:Y:S01]  /*3e50*/  LDL R248, [R1+0x78] ;  /* 0x0000780001f87983 */ /* 0x001ea20000100800 */
[----:B------:R-:W0:Y:S03]  /*3e60*/  LDC.U8 R249, c[0x0][0x2a0] ;  /* 0x0000a800fff97b82 */ /* 0x000e260000000000 */
[----:B------:R-:W3:Y:S01]  /*3e70*/  LDL R3, [R1+0x2c] ;  /* 0x00002c0001037983 */ /* 0x000ee20000100800 */
[----:B0-----:R-:W-:-:S04]  /*3e80*/  ISETP.NE.AND P4, PT, R249, RZ, PT ;  /* 0x000000fff900720c */ /* 0x001fc80003f85270 */
[----:B------:R-:W-:-:S05]  /*3e90*/  FSEL R2, R5, RZ, !P4 ;  /* 0x000000ff05027208 */ /* 0x000fca0006000000 */
[----:B--2---:R-:W-:-:S04]  /*3ea0*/  FFMA.FTZ R2, R248, R246, R2 ;  /* 0x000000f6f8027223 */ /* 0x004fc80000010002 */
[----:B---3--:R-:W-:Y:S01]  /*3eb0*/  FADD.FTZ R2, R3, -R2 ;  /* 0x8000000203027221 */ /* 0x008fe20000010000 */
[----:B------:R-:W-:-:S03]  /*3ec0*/  @P0 HADD2.F32 R3, -RZ, R177.H0_H0 ;  /* 0x200000b1ff030230 */ /* 0x000fc60000004100 */
[----:B------:R-:W-:-:S04]  /*3ed0*/  FMUL.FTZ R2, R6, R2 ;  /* 0x0000000206027220 */ /* 0x000fc80000410000 */
[----:B------:R-:W-:-:S07]  /*3ee0*/  @P0 FADD.FTZ R2, R2, R3 ;  /* 0x0000000302020221 */ /* 0x000fce0000010000 */
.L_x_3454:
[----:B------:R-:W-:Y:S05]  /*3ef0*/  BSYNC B1 ;  /* 0x0000000000017941 */ /* 0x000fea0003800000 */
.L_x_3452:
[----:B------:R-:W-:Y:S01]  /*3f00*/  @P1 F2FP.F16.F32.PACK_AB R3, RZ, R2 ;  /* 0x00000002ff03123e */ /* 0x000fe200000000ff */
[----:B------:R-:W-:Y:S03]  /*3f10*/  BSSY B1, `(.L_x_3455) ;  /* 0x000000f000017945 */ /* 0x000fe60003800000 */
[----:B------:R-:W-:Y:S01]  /*3f20*/  @P1 PRMT R89, R3, 0x7610, R89 ;  /* 0x0000761003591816 */ /* 0x000fe20000000059 */
[----:B------:R-:W-:Y:S06]  /*3f30*/  @!P3 BRA `(.L_x_3456) ;  /* 0x000000000030b947 */ /* 0x000fec0003800000 */
[----:B------:R-:W-:Y:S01]  /*3f40*/  LOP3.LUT P4, RZ, R208, 0xff0000, RZ, 0xc0, !PT ;  /* 0x00ff0000d0ff7812 */ /* 0x000fe2000788c0ff */
[----:B------:R-:W-:-:S04]  /*3f50*/  FMUL.FTZ R2, R2, UR13 ;  /* 0x0000000d02027c20 */ /* 0x000fc80008410000 */
[----:B0-----:R-:W-:Y:S01]  /*3f60*/  FMUL.FTZ R248, R2, UR12 ;  /* 0x0000000c02f87c20 */ /* 0x001fe20008410000 */
[----:B------:R-:W-:-:S07]  /*3f70*/  MOV R2, RZ ;  /* 0x000000ff00027202 */ /* 0x000fce0000000f00 */
        /* <DEDUP_REMOVED lines=8> */
.L_x_3456:
[----:B------:R-:W-:Y:S05]  /*4000*/  BSYNC B1 ;  /* 0x0000000000017941 */ /* 0x000fea0003800000 */
.L_x_3455:
[----:B------:R-:W-:Y:S04]  /*4010*/  BSSY B1, `(.L_x_3457) ;  /* 0x0000010000017945 */ /* 0x000fe80003800000 */
[----:B------:R-:W-:Y:S05]  /*4020*/  @P2 BRA `(.L_x_3458) ;  /* 0x0000000000102947 */ /* 0x000fea0003800000 */
[----:B------:R-:W-:Y:S01]  /*4030*/  MOV R2, RZ ;  /* 0x000000ff00027202 */ /* 0x000fe20000000f00 */
[----:B------:R-:W-:Y:S06]  /*4040*/  @!P0 BRA `(.L_x_3459) ;  /* 0x0000000000308947 */ /* 0x000fec0003800000 */
[----:B------:R-:W-:Y:S01]  /*4050*/  HADD2.F32 R2, -RZ, R177.H1_H1 ;  /* 0x300000b1ff027230 */ /* 0x000fe20000004100 */
[----:B------:R-:W-:Y:S06]  /*4060*/  BRA `(.L_x_3459) ;  /* 0x0000000000287947 */ /* 0x000fec0003800000 */
.L_x_3458:
        /* <DEDUP_REMOVED lines=10> */
.L_x_3459:
[----:B------:R-:W-:Y:S05]  /*4110*/  BSYNC B1 ;  /* 0x0000000000017941 */ /* 0x000fea0003800000 */
.L_x_3457:
        /* <DEDUP_REMOVED lines=16> */
.L_x_3461:
[----:B------:R-:W-:Y:S05]  /*4220*/  BSYNC B1 ;  /* 0x0000000000017941 */ /* 0x000fea0003800000 */
.L_x_3460:
[----:B------:R-:W-:Y:S04]  /*4230*/  BSSY B1, `(.L_x_3462) ;  /* 0x0000010000017945 */ /* 0x000fe80003800000 */
[----:B------:R-:W-:Y:S05]  /*4240*/  @P2 BRA `(.L_x_3463) ;  /* 0x0000000000102947 */ /* 0x000fea0003800000 */
[----:B------:R-:W-:Y:S01]  /*4250*/  HFMA2.MMA R2, -RZ, RZ, 0, 0 ;  /* 0x00000000ff027435 */ /* 0x000fe200000001ff */
[----:B------:R-:W-:Y:S10]  /*4260*/  @!P0 BRA `(.L_x_3464) ;  /* 0x0000000000308947 */ /* 0x000ff40003800000 */
[----:B------:R-:W-:Y:S01]  /*4270*/  HADD2.F32 R2, -RZ, R178.H0_H0 ;  /* 0x200000b2ff027230 */ /* 0x000fe20000004100 */
[----:B------:R-:W-:Y:S06]  /*4280*/  BRA `(.L_x_3464) ;  /* 0x0000000000287947 */ /* 0x000fec0003800000 */
.L_x_3463:
        /* <DEDUP_REMOVED lines=10> */
.L_x_3464:
[----:B------:R-:W-:Y:S05]  /*4330*/  BSYNC B1 ;  /* 0x0000000000017941 */ /* 0x000fea0003800000 */
.L_x_3462:
        /* <DEDUP_REMOVED lines=16> */
.L_x_3466:
[----:B------:R-:W-:Y:S05]  /*4440*/  BSYNC B1 ;  /* 0x0000000000017941 */ /* 0x000fea0003800000 */
.L_x_3465:
[----:B------:R-:W-:Y:S04]  /*4450*/  BSSY B1, `(.L_x_3467) ;  /* 0x0000010000017945 */ /* 0x000fe80003800000 */
[----:B------:R-:W-:Y:S05]  /*4460*/  @P2 BRA `(.L_x_3468) ;  /* 0x0000000000102947 */ /* 0x000fea0003800000 */
[----:B------:R-:W-:Y:S01]  /*4470*/  MOV R2, RZ ;  /* 0x000000ff00027202 */ /* 0x000fe20000000f00 */
[----:B------:R-:W-:Y:S06]  /*4480*/  @!P0 BRA `(.L_x_3469) ;  /* 0x0000000000308947 */ /* 0x000fec0003800000 */
[----:B------:R-:W-:Y:S01]  /*4490*/  HADD2.F32 R2, -RZ, R178.H1_H1 ;  /* 0x300000b2ff027230 */ /* 0x000fe20000004100 */
[----:B------:R-:W-:Y:S06]  /*44a0*/  BRA `(.L_x_3469) ;  /* 0x0000000000287947 */ /* 0x000fec0003800000 */
.L_x_3468:
        /* <DEDUP_REMOVED lines=10> */
.L_x_3469:
[----:B------:R-:W-:Y:S05]  /*4550*/  BSYNC B1 ;  /* 0x0000000000017941 */ /* 0x000fea0003800000 */
.L_x_3467:
        /* <DEDUP_REMOVED lines=16> */
.L_x_3471:
[----:B------:R-:W-:Y:S05]  /*4660*/  BSYNC B1 ;  /* 0x0000000000017941 */ /* 0x000fea0003800000 */
.L_x_3470:
[----:B------:R-:W-:Y:S04]  /*4670*/  BSSY B1, `(.L_x_3472) ;  /* 0x0000010000017945 */ /* 0x000fe80003800000 */
[----:B------:R-:W-:Y:S05]  /*4680*/  @P2 BRA `(.L_x_3473) ;  /* 0x0000000000102947 */ /* 0x000fea0003800000 */
[----:B------:R-:W-:Y:S01]  /*4690*/  HFMA2.MMA R2, -RZ, RZ, 0, 0 ;  /* 0x00000000ff027435 */ /* 0x000fe200000001ff */
[----:B------:R-:W-:Y:S10]  /*46a0*/  @!P0 BRA `(.L_x_3474) ;  /* 0x0000000000308947 */ /* 0x000ff40003800000 */
[----:B------:R-:W-:Y:S01]  /*46b0*/  HADD2.F32 R2, -RZ, R179.H0_H0 ;  /* 0x200000b3ff027230 */ /* 0x000fe20000004100 */
[----:B------:R-:W-:Y:S06]  /*46c0*/  BRA `(.L_x_3474) ;  /* 0x0000000000287947 */ /* 0x000fec0003800000 */
.L_x_3473:
        /* <DEDUP_REMOVED lines=10> */
.L_x_3474:
[----:B------:R-:W-:Y:S05]  /*4770*/  BSYNC B1 ;  /* 0x0000000000017941 */ /* 0x000fea0003800000 */
.L_x_3472:
        /* <DEDUP_REMOVED lines=16> */
.L_x_3476:
[----:B------:R-:W-:Y:S05]  /*4880*/  BSYNC B1 ;  /* 0x0000000000017941 */ /* 0x000fea0003800000 */
.L_x_3475:
[----:B------:R-:W-:Y:S04]  /*4890*/  BSSY B1, `(.L_x_3477) ;  /* 0x0000010000017945 */ /* 0x000fe80003800000 */
[----:B------:R-:W-:Y:S05]  /*48a0*/  @P2 BRA `(.L_x_3478) ;  /* 0x0000000000102947 */ /* 0x000fea0003800000 */
[----:B------:R-:W-:Y:S01]  /*48b0*/  MOV R2, RZ ;  /* 0x000000ff00027202 */ /* 0x000fe20000000f00 */
[----:B------:R-:W-:Y:S06]  /*48c0*/  @!P0 BRA `(.L_x_3479) ;  /* 0x0000000000308947 */ /* 0x000fec0003800000 */
[----:B------:R-:W-:Y:S01]  /*48d0*/  HADD2.F32 R2, -RZ, R179.H1_H1 ;  /* 0x300000b3ff027230 */ /* 0x000fe20000004100 */
[----:B------:R-:W-:Y:S06]  /*48e0*/  BRA `(.L_x_3479) ;  /* 0x0000000000287947 */ /* 0x000fec0003800000 */
.L_x_3478:
        /* <DEDUP_REMOVED lines=10> */
.L_x_3479:
[----:B------:R-:W-:Y:S05]  /*4990*/  BSYNC B1 ;  /* 0x0000000000017941 */ /* 0x000fea0003800000 */
.L_x_3477:
[----:B------:R-:W-:Y:S01]  /*49a0*/  @P1 F2FP.F16.F32.PACK_AB R3, RZ, R2 ;  /* 0x00000002ff03123e */ /* 0x000fe200000000ff */
[----:B------:R-:W-:Y:S03]  /*49b0*/  BSSY B1, `(.L_x_3480) ;  /* 0x000000f000017945 */ /* 0x000fe60003800000 */
[----:B------:R-:W-:Y:S01]  /*49c0*/  @P1 PRMT R91, R91, 0x5410, R3 ;  /* 0x000054105b5b1816 */ /* 0x000fe20000000003 */
[----:B------:R-:W-:Y:S06]  /*49d0*/  @!P3 BRA `(.L_x_3481) ;  /* 0x000000000030b947 */ /* 0x000fec0003800000 */
[----:B------:R-:W-:Y:S01]  /*49e0*/  LOP3.LUT P4, RZ, R209, 0xff000000, RZ, 0xc0, !PT ;  /* 0xff000000d1ff7812 */ /* 0x000fe2000788c0ff */
[----:B------:R-:W-:-:S04]  /*49f0*/  FMUL.FTZ R2, R2, UR13 ;  /* 0x0000000d02027c20 */ /* 0x000fc80008410000 */
[----:B------:R-:W-:Y:S01]  /*4a00*/  FMUL.FTZ R208, R2, UR12 ;  /* 0x0000000c02d07c20 */ /* 0x000fe20008410000 */
        /* <DEDUP_REMOVED lines=9> */
.L_x_3481:
[----:B------:R-:W-:Y:S05]  /*4aa0*/  BSYNC B1 ;  /* 0x0000000000017941 */ /* 0x000fea0003800000 */
.L_x_3480:
[----:B------:R-:W2:Y:S01]  /*4ab0*/  @P1 LDC.64 R2, c[0x0][0x308] ;  /* 0x0000c200ff021b82 */ /* 0x000ea20000000a00 */
[----:B------:R-:W-:Y:S01]  /*4ac0*/  BSSY B1, `(.L_x_3482) ;  /* 0x000000b000017945 */ /* 0x000fe20003800000 */
[----:B--2---:R-:W-:-:S05]  /*4ad0*/  @P1 IMAD.WIDE.U32 R2, R4, 0x10, R2 ;  /* 0x0000001004021825 */ /* 0x004fca00078e0002 */
[----:B------:R2:W-:Y:S02]  /*4ae0*/  @P1 STG.E.128 desc[UR4][R2.64], R88 ;  /* 0x0000005802001986 */ /* 0x0005e4000c101d04 */
[----:B--2---:R-:W2:Y:S02]  /*4af0*/  @P3 LDC.64 R2, c[0x0][0x2f8] ;  /* 0x0000be00ff023b82 */ /* 0x004ea40000000a00 */
[----:B--2---:R-:W-:-:S05]  /*4b00*/  @P3 IMAD.WIDE.U32 R2, R247, 0x10, R2 ;  /* 0x00000010f7023825 */ /* 0x004fca00078e0002 */
[----:B------:R2:W-:Y:S01]  /*4b10*/  @P3 STG.E.128 desc[UR4][R2.64], R44 ;  /* 0x0000002c02003986 */ /* 0x0005e2000c101d04 */
[----:B------:R-:W-:Y:S05]  /*4b20*/  @!P3 BRA `(.L_x_3483) ;  /* 0x000000000010b947 */ /* 0x000fea0003800000 */
[----:B--2---:R-:W2:Y:S01]  /*4b30*/  LDC.64 R2, c[0x0][0x220] ;  /* 0x00008800ff027b82 */ /* 0x004ea20000000a00 */
[----:B-----5:R-:W-:-:S05]  /*4b40*/  IADD3 R92, R247, 0x20, RZ ;  /* 0x00000020f75c7810 */ /* 0x020fca0007ffe0ff */
[----:B--2---:R-:W-:-:S06]  /*4b50*/  IMAD.WIDE.U32 R92, R92, 0x10, R2 ;  /* 0x000000105c5c7825 */ /* 0x004fcc00078e0002 */
[----:B------:R-:W5:Y:S02]  /*4b60*/  LDG.E.128 R92, desc[UR4][R92.64] ;  /* 0x000000045c5c7981 */ /* 0x000f64000c1e1d00 */
.L_x_3483:
[----:B------:R-:W-:Y:S05]  /*4b70*/  BSYNC B1 ;  /* 0x0000000000017941 */ /* 0x000fea0003800000 */
.L_x_3482:
[----:B------:R-:W-:Y:S04]  /*4b80*/  BSSY B1, `(.L_x_3484) ;  /* 0x0000010000017945 */ /* 0x000fe80003800000 */
[----:B------:R-:W-:Y:S05]  /*4b90*/  @P2 BRA `(.L_x_3485) ;  /* 0x0000000000102947 */ /* 0x000fea0003800000 */
[----:B--2---:R-:W-:Y:S01]  /*4ba0*/  HFMA2.MMA R2, -RZ, RZ, 0, 0 ;  /* 0x00000000ff027435 */ /* 0x004fe200000001ff */
[----:B------:R-:W-:Y:S10]  /*4bb0*/  @!P0 BRA `(.L_x_3486) ;  /* 0x0000000000308947 */ /* 0x000ff40003800000 */
[----:B------:R-:W-:Y:S01]  /*4bc0*/  HADD2.F32 R2, -RZ, R180.H0_H0 ;  /* 0x200000b4ff027230 */ /* 0x000fe20000004100 */
[----:B------:R-:W-:Y:S06]  /*4bd0*/  BRA `(.L_x_3486) ;  /* 0x0000000000287947 */ /* 0x000fec0003800000 */
.L_x_3485:
[----:B------:R-:W3:Y:S01]  /*4be0*/  LDL R208, [R1+0x60] ;  /* 0x0000600001d07983 */ /* 0x000ee20000100800 */
[----:B------:R-:W4:Y:S03]  /*4bf0*/  LDC.U8 R209, c[0x0][0x2a0] ;  /* 0x0000a800ffd17b82 */ /* 0x000f260000000000 */
[----:B--2---:R-:W2:Y:S01]  /*4c00*/  LDL R3, [R1+0xc] ;  /* 0x00000c0001037983 */ /* 0x004ea20000100800 */
[----:B----4-:R-:W-:-:S04]  /*4c10*/  ISETP.NE.AND P4, PT, R209, RZ, PT ;  /* 0x000000ffd100720c */ /* 0x010fc80003f85270 */
[----:B------:R-:W-:-:S05]  /*4c20*/  FSEL R2, R5, RZ, !P4 ;  /* 0x000000ff05027208 */ /* 0x000fca0006000000 */
[----:B---3--:R-:W-:-:S04]  /*4c30*/  FFMA.FTZ R2, R208, R246, R2 ;  /* 0x000000f6d0027223 */ /* 0x008fc80000010002 */
[----:B--2---:R-:W-:Y:S01]  /*4c40*/  FADD.FTZ R2, R3, -R2 ;  /* 0x8000000203027221 */ /* 0x004fe20000010000 */
[----:B------:R-:W-:-:S03]  /*4c50*/  @P0 HADD2.F32 R3, -RZ, R180.H0_H0 ;  /* 0x200000b4ff030230 */ /* 0x000fc60000004100 */
[----:B------:R-:W-:-:S04]  /*4c60*/  FMUL.FTZ R2, R6, R2 ;  /* 0x0000000206027220 */ /* 0x000fc80000410000 */
[----:B------:R-:W-:-:S07]  /*4c70*/  @P0 FADD.FTZ R2, R2, R3 ;  /* 0x0000000302020221 */ /* 0x000fce0000010000 */
.L_x_3486:
[----:B------:R-:W-:Y:S05]  /*4c80*/  BSYNC B1 ;  /* 0x0000000000017941 */ /* 0x000fea0003800000 */
.L_x_3484:
[----:B------:R-:W-:Y:S01]  /*4c90*/  @P1 F2FP.F16.F32.PACK_AB R3, RZ, R2 ;  /* 0x00000002ff03123e */ /* 0x000fe200000000ff */
[----:B------:R-:W-:Y:S03]  /*4ca0*/  BSSY B1, `(.L_x_3487) ;  /* 0x0000010000017945 */ /* 0x000fe60003800000 */
[----:B------:R-:W-:Y:S01]  /*4cb0*/  @P1 PRMT R88, R3, 0x7610, R88 ;  /* 0x0000761003581816 */ /* 0x000fe20000000058 */
[----:B------:R-:W-:Y:S06]  /*4cc0*/  @!P3 BRA `(.L_x_3488) ;  /* 0x000000000034b947 */ /* 0x000fec0003800000 */
[----:B------:R-:W2:Y:S01]  /*4cd0*/  LDL.LU R208, [R1+0x3c] ;  /* 0x00003c0001d07983 */ /* 0x000ea20000300800 */
        /* <DEDUP_REMOVED lines=12> */
.L_x_3488:
[----:B------:R-:W-:Y:S05]  /*4da0*/  BSYNC B1 ;  /* 0x0000000000017941 */ /* 0x000fea0003800000 */
.L_x_3487:
[----:B------:R-:W-:Y:S04]  /*4db0*/  BSSY B1, `(.L_x_3489) ;  /* 0x0000010000017945 */ /* 0x000fe80003800000 */
[----:B------:R-:W-:Y:S05]  /*4dc0*/  @P2 BRA `(.L_x_3490) ;  /* 0x0000000000102947 */ /* 0x000fea0003800000 */
[----:B------:R-:W-:Y:S01]  /*4dd0*/  MOV R2, RZ ;  /* 0x000000ff00027202 */ /* 0x000fe20000000f00 */
[----:B------:R-:W-:Y:S06]  /*4de0*/  @!P0 BRA `(.L_x_3491) ;  /* 0x0000000000308947 */ /* 0x000fec0003800000 */
[----:B------:R-:W-:Y:S01]  /*4df0*/  HADD2.F32 R2, -RZ, R180.H1_H1 ;  /* 0x300000b4ff027230 */ /* 0x000fe20000004100 */
[----:B------:R-:W-:Y:S06]  /*4e00*/  BRA `(.L_x_3491) ;  /* 0x0000000000287947 */ /* 0x000fec0003800000 */
.L_x_3490:
[----:B------:R-:W2:Y:S01]  /*4e10*/  LDL R208, [R1+0x5c] ;  /* 0x00005c0001d07983 */ /* 0x000ea20000100800 */
[----:B------:R-:W3:Y:S03]  /*4e20*/  LDC.U8 R209, c[0x0][0x2a0] ;  /* 0x0000a800ffd17b82 */ /* 0x000ee60000000000 */
[----:B------:R-:W4:Y:S01]  /*4e30*/  LDL R3, [R1+0x8] ;  /* 0x0000080001037983 */ /* 0x000f220000100800 */
[----:B---3--:R-:W-:-:S04]  /*4e40*/  ISETP.NE.AND P4, PT, R209, RZ, PT ;  /* 0x000000ffd100720c */ /* 0x008fc80003f85270 */
[----:B------:R-:W-:-:S05]  /*4e50*/  FSEL R2, R5, RZ, !P4 ;  /* 0x000000ff05027208 */ /* 0x000fca0006000000 */
[----:B--2---:R-:W-:-:S04]  /*4e60*/  FFMA.FTZ R2, R208, R246, R2 ;  /* 0x000000f6d0027223 */ /* 0x004fc80000010002 */
[----:B----4-:R-:W-:Y:S01]  /*4e70*/  FADD.FTZ R2, R3, -R2 ;  /* 0x8000000203027221 */ /* 0x010fe20000010000 */
[----:B------:R-:W-:-:S03]  /*4e80*/  @P0 HADD2.F32 R3, -RZ, R180.H1_H1 ;  /* 0x300000b4ff030230 */ /* 0x000fc60000004100 */
[----:B------:R-:W-:-:S04]  /*4e90*/  FMUL.FTZ R2, R6, R2 ;  /* 0x0000000206027220 */ /* 0x000fc80000410000 */
[----:B------:R-:W-:-:S07]  /*4ea0*/  @P0 FADD.FTZ R2, R2, R3 ;  /* 0x0000000302020221 */ /* 0x000fce0000010000 */
.L_x_3491:
[----:B------:R-:W-:Y:S05]  /*4eb0*/  BSYNC B1 ;  /* 0x0000000000017941 */ /* 0x000fea0003800000 */
.L_x_3489:
        /* <DEDUP_REMOVED lines=16> */
.L_x_3493:
[----:B------:R-:W-:Y:S05]  /*4fc0*/  BSYNC B1 ;  /* 0x0000000000017941 */ /* 0x000fea0003800000 */
.L_x_3492:
[----:B------:R-:W-:Y:S04]  /*4fd0*/  BSSY B1, `(.L_x_3494) ;  /* 0x0000010000017945 */ /* 0x000fe80003800000 */
[----:B------:R-:W-:Y:S05]  /*4fe0*/  @P2 BRA `(.L_x_3495) ;  /* 0x0000000000102947 */ /* 0x000fea0003800000 */
[----:B------:R-:W-:Y:S01]  /*4ff0*/  HFMA2.MMA R2, -RZ, RZ, 0, 0 ;  /* 0x00000000ff027435 */ /* 0x000fe200000001ff */
[----:B------:R-:W-:Y:S10]  /*5000*/  @!P0 BRA `(.L_x_3496) ;  /* 0x0000000000308947 */ /* 0x000ff40003800000 */
[----:B------:R-:W-:Y:S01]  /*5010*/  HADD2.F32 R2, -RZ, R181.H0_H0 ;  /* 0x200000b5ff027230 */ /* 0x000fe20000004100 */
[----:B------:R-:W-:Y:S06]  /*5020*/  BRA `(.L_x_3496) ;  /* 0x0000000000287947 */ /* 0x000fec0003800000 */
.L_x_3495:
[----:B------:R-:W2:Y:S01]  /*5030*/  LDL R208, [R1+0x58] ;  /* 0x0000580001d07983 */ /* 0x000ea20000100800 */
[----:B------:R-:W3:Y:S03]  /*5040*/  LDC.U8 R209, c[0x0][0x2a0] ;  /* 0x0000a800ffd17b82 */ /* 0x000ee60000000000 */
[----:B------:R-:W4:Y:S01]  /*5050*/  LDL R3, [R1+0x4] ;  /* 0x0000040001037983 */ /* 0x000f220000100800 */
[----:B---3--:R-:W-:-:S04]  /*5060*/  ISETP.NE.AND P4, PT, R209, RZ, PT ;  /* 0x000000ffd100720c */ /* 0x008fc80003f85270 */
[----:B------:R-:W-:-:S05]  /*5070*/  FSEL R2, R5, RZ, !P4 ;  /* 0x000000ff05027208 */ /* 0x000fca0006000000 */
[----:B--2---:R-:W-:-:S04]  /*5080*/  FFMA.FTZ R2, R208, R246, R2 ;  /* 0x000000f6d0027223 */ /* 0x004fc80000010002 */
[----:B----4-:R-:W-:Y:S01]  /*5090*/  FADD.FTZ R2, R3, -R2 ;  /* 0x8000000203027221 */ /* 0x010fe20000010000 */
[----:B------:R-:W-:-:S03]  /*50a0*/  @P0 HADD2.F32 R3, -RZ, R181.H0_H0 ;  /* 0x200000b5ff030230 */ /* 0x000fc60000004100 */
[----:B------:R-:W-:-:S04]  /*50b0*/  FMUL.FTZ R2, R6, R2 ;  /* 0x0000000206027220 */ /* 0x000fc80000410000 */
[----:B------:R-:W-:-:S07]  /*50c0*/  @P0 FADD.FTZ R2, R2, R3 ;  /* 0x0000000302020221 */ /* 0x000fce0000010000 */
.L_x_3496:
[----:B------:R-:W-:Y:S05]  /*50d0*/  BSYNC B1 ;  /* 0x0000000000017941 */ /* 0x000fea0003800000 */
.L_x_3494:
[----:B------:R-:W-:Y:S01]  /*50e0*/  @P1 F2FP.F16.F32.PACK_AB R3, RZ, R2 ;  /* 0x00000002ff03123e */ /* 0x000fe200000000ff */
[----:B------:R-:W-:Y:S03]  /*50f0*/  BSSY B1, `(.L_x_3497) ;  /* 0x000000f000017945 */ /* 0x000fe60003800000 */
[----:B------:R-:W-:Y:S01]  /*5100*/  @P1 PRMT R89, R3, 0x7610, R89 ;  /* 0x0000761003591816 */ /* 0x000fe20000000059 */
[----:B------:R-:W-:Y:S06]  /*5110*/  @!P3 BRA `(.L_x_3498) ;  /* 0x000000000030b947 */ /* 0x000fec0003800000 */
[----:B------:R-:W-:Y:S01]  /*5120*/  LOP3.LUT P4, RZ, R22, 0xff0000, RZ, 0xc0, !PT ;  /* 0x00ff000016ff7812 */ /* 0x000fe2000788c0ff */
[----:B------:R-:W-:-:S04]  /*5130*/  FMUL.FTZ R2, R2, UR13 ;  /* 0x0000000d02027c20 */ /* 0x000fc80008410000 */
[----:B------:R-:W-:Y:S01]  /*5140*/  FMUL.FTZ R208, R2, UR12 ;  /* 0x0000000c02d07c20 */ /* 0x000fe20008410000 */
        /* <DEDUP_REMOVED lines=9> */
.L_x_3498:
[----:B------:R-:W-:Y:S05]  /*51e0*/  BSYNC B1 ;  /* 0x0000000000017941 */ /* 0x000fea0003800000 */
.L_x_3497:
[----:B------:R-:W-:Y:S04]  /*51f0*/  BSSY B1, `(.L_x_3499) ;  /* 0x0000010000017945 */ /* 0x000fe80003800000 */
[----:B------:R-:W-:Y:S05]  /*5200*/  @P2 BRA `(.L_x_3500) ;  /* 0x0000000000102947 */ /* 0x000fea0003800000 */
[----:B------:R-:W-:Y:S01]  /*5210*/  MOV R2, RZ ;  /* 0x000000ff00027202 */ /* 0x000fe20000000f00 */
[----:B------:R-:W-:Y:S06]  /*5220*/  @!P0 BRA `(.L_x_3501) ;  /* 0x0000000000308947 */ /* 0x000fec0003800000 */
[----:B------:R-:W-:Y:S01]  /*5230*/  HADD2.F32 R2, -RZ, R181.H1_H1 ;  /* 0x300000b5ff027230 */ /* 0x000fe20000004100 */
[----:B------:R-:W-:Y:S06]  /*5240*/  BRA `(.L_x_3501) ;  /* 0x0000000000287947 */ /* 0x000fec0003800000 */
.L_x_3500:
[----:B------:R-:W2:Y:S01]  /*5250*/  LDL R208, [R1+0x50] ;  /* 0x0000500001d07983 */ /* 0x000ea20000100800 */
[----:B------:R-:W3:Y:S03]  /*5260*/  LDC.U8 R209, c[0x0][0x2a0] ;  /* 0x0000a800ffd17b82 */ /* 0x000ee60000000000 */
[----:B------:R-:W4:Y:S01]  /*5270*/  LDL R3, [R1] ;  /* 0x0000000001037983 */ /* 0x000f220000100800 */
[----:B---3--:R-:W-:-:S04]  /*5280*/  ISETP.NE.AND P4, PT, R209, RZ, PT ;  /* 0x000000ffd100720c */ /* 0x008fc80003f85270 */
[----:B------:R-:W-:-:S05]  /*5290*/  FSEL R2, R5, RZ, !P4 ;  /* 0x000000ff05027208 */ /* 0x000fca0006000000 */
[----:B--2---:R-:W-:-:S04]  /*52a0*/  FFMA.FTZ R2, R208, R246, R2 ;  /* 0x000000f6d0027223 */ /* 0x004fc80000010002 */
[----:B----4-:R-:W-:Y:S01]  /*52b0*/  FADD.FTZ R2, R3, -R2 ;  /* 0x8000000203027221 */ /* 0x010fe20000010000 */
[----:B------:R-:W-:-:S03]  /*52c0*/  @P0 HADD2.F32 R3, -RZ, R181.H1_H1 ;  /* 0x300000b5ff030230 */ /* 0x000fc60000004100 */
[----:B------:R-:W-:-:S04]  /*52d0*/  FMUL.FTZ R2, R6, R2 ;  /* 0x0000000206027220 */ /* 0x000fc80000410000 */
[----:B------:R-:W-:-:S07]  /*52e0*/  @P0 FADD.FTZ R2, R2, R3 ;  /* 0x0000000302020221 */ /* 0x000fce0000010000 */
.L_x_3501:
[----:B------:R-:W-:Y:S05]  /*52f0*/  BSYNC B1 ;  /* 0x0000000000017941 */ /* 0x000fea0003800000 */
.L_x_3499:
        /* <DEDUP_REMOVED lines=16> */
.L_x_3503:
[----:B------:R-:W-:Y:S05]  /*5400*/  BSYNC B1 ;  /* 0x0000000000017941 */ /* 0x000fea0003800000 */
.L_x_3502:
[----:B------:R-:W-:Y:S04]  /*5410*/  BSSY B1, `(.L_x_3504) ;  /* 0x000000f000017945 */ /* 0x000fe80003800000 */
[----:B------:R-:W-:Y:S05]  /*5420*/  @P2 BRA `(.L_x_3505) ;  /* 0x0000000000102947 */ /* 0x000fea0003800000 */
[----:B------:R-:W-:Y:S01]  /*5430*/  HFMA2.MMA R2, -RZ, RZ, 0, 0 ;  /* 0x00000000ff027435 */ /* 0x000fe200000001ff */
[----:B------:R-:W-:Y:S10]  /*5440*/  @!P0 BRA `(.L_x_3506) ;  /* 0x00000000002c8947 */ /* 0x000ff40003800000 */
[----:B------:R-:W-:Y:S01]  /*5450*/  HADD2.F32 R2, -RZ, R182.H0_H0 ;  /* 0x200000b6ff027230 */ /* 0x000fe20000004100 */
[----:B------:R-:W-:Y:S06]  /*5460*/  BRA `(.L_x_3506) ;  /* 0x0000000000247947 */ /* 0x000fec0003800000 */
.L_x_3505:
[----:B------:R-:W2:Y:S01]  /*5470*/  LDL R3, [R1+0x4c] ;  /* 0x00004c0001037983 */ /* 0x000ea20000100800 */
[----:B------:R-:W3:Y:S02]  /*5480*/  LDC.U8 R208, c[0x0][0x2a0] ;  /* 0x0000a800ffd07b82 */ /* 0x000ee40000000000 */
[----:B---3--:R-:W-:-:S04]  /*5490*/  ISETP.NE.AND P4, PT, R208, RZ, PT ;  /* 0x000000ffd000720c */ /* 0x008fc80003f85270 */
[----:B------:R-:W-:-:S05]  /*54a0*/  FSEL R2, R5, RZ, !P4 ;  /* 0x000000ff05027208 */ /* 0x000fca0006000000 */
[----:B--2---:R-:W-:Y:S01]  /*54b0*/  FFMA.FTZ R2, R3, R246, R2 ;  /* 0x000000f603027223 */ /* 0x004fe20000010002 */
[----:B------:R-:W-:-:S03]  /*54c0*/  @P0 HADD2.F32 R3, -RZ, R182.H0_H0 ;  /* 0x200000b6ff030230 */ /* 0x000fc60000004100 */
[----:B------:R-:W-:-:S04]  /*54d0*/  FADD.FTZ R2, R244, -R2 ;  /* 0x80000002f4027221 */ /* 0x000fc80000010000 */
[----:B------:R-:W-:-:S04]  /*54e0*/  FMUL.FTZ R2, R6, R2 ;  /* 0x0000000206027220 */ /* 0x000fc80000410000 */
[----:B------:R-:W-:-:S07]  /*54f0*/  @P0 FADD.FTZ R2, R2, R3 ;  /* 0x0000000302020221 */ /* 0x000fce0000010000 */
.L_x_3506:
[----:B------:R-:W-:Y:S05]  /*5500*/  BSYNC B1 ;  /* 0x0000000000017941 */ /* 0x000fea0003800000 */
.L_x_3504:
        /* <DEDUP_REMOVED lines=16> */
.L_x_3508:
[----:B------:R-:W-:Y:S05]  /*5610*/  BSYNC B1 ;  /* 0x0000000000017941 */ /* 0x000fea0003800000 */
.L_x_3507:
[----:B------:R-:W-:Y:S04]  /*5620*/  BSSY B1, `(.L_x_3509) ;  /* 0x000000f000017945 */ /* 0x000fe80003800000 */
[----:B------:R-:W-:Y:S05]  /*5630*/  @P2 BRA `(.L_x_3510) ;  /* 0x0000000000102947 */ /* 0x000fea0003800000 */
[----:B------:R-:W-:Y:S01]  /*5640*/  MOV R2, RZ ;  /* 0x000000ff00027202 */ /* 0x000fe20000000f00 */
[----:B------:R-:W-:Y:S06]  /*5650*/  @!P0 BRA `(.L_x_3511) ;  /* 0x00000000002c8947 */ /* 0x000fec0003800000 */
[----:B------:R-:W-:Y:S01]  /*5660*/  HADD2.F32 R2, -RZ, R182.H1_H1 ;  /* 0x300000b6ff027230 */ /* 0x000fe20000004100 */
[----:B------:R-:W-:Y:S06]  /*5670*/  BRA `(.L_x_3511) ;  /* 0x0000000000247947 */ /* 0x000fec0003800000 */
.L_x_3510:
[----:B------:R-:W2:Y:S01]  /*5680*/  LDL R3, [R1+0x38] ;  /* 0x0000380001037983 */ /* 0x000ea20000100800 */
[----:B------:R-:W3:Y:S02]  /*5690*/  LDC.U8 R208, c[0x0][0x2a0] ;  /* 0x0000a800ffd07b82 */ /* 0x000ee40000000000 */
[----:B---3--:R-:W-:-:S04]  /*56a0*/  ISETP.NE.AND P4, PT, R208, RZ, PT ;  /* 0x000000ffd000720c */ /* 0x008fc80003f85270 */
[----:B------:R-:W-:-:S05]  /*56b0*/  FSEL R2, R5, RZ, !P4 ;  /* 0x000000ff05027208 */ /* 0x000fca0006000000 */
[----:B--2---:R-:W-:Y:S01]  /*56c0*/  FFMA.FTZ R2, R3, R246, R2 ;  /* 0x000000f603027223 */ /* 0x004fe20000010002 */
[----:B------:R-:W-:-:S03]  /*56d0*/  @P0 HADD2.F32 R3, -RZ, R182.H1_H1 ;  /* 0x300000b6ff030230 */ /* 0x000fc60000004100 */
[----:B------:R-:W-:-:S04]  /*56e0*/  FADD.FTZ R2, R243, -R2 ;  /* 0x80000002f3027221 */ /* 0x000fc80000010000 */
[----:B------:R-:W-:-:S04]  /*56f0*/  FMUL.FTZ R2, R6, R2 ;  /* 0x0000000206027220 */ /* 0x000fc80000410000 */
[----:B------:R-:W-:-:S07]  /*5700*/  @P0 FADD.FTZ R2, R2, R3 ;  /* 0x0000000302020221 */ /* 0x000fce0000010000 */
.L_x_3511:
[----:B------:R-:W-:Y:S05]  /*5710*/  BSYNC B1 ;  /* 0x0000000000017941 */ /* 0x000fea0003800000 */
.L_x_3509:
        /* <DEDUP_REMOVED lines=16> */
.L_x_3513:
[----:B------:R-:W-:Y:S05]  /*5820*/  BSYNC B1 ;  /* 0x0000000000017941 */ /* 0x000fea0003800000 */
.L_x_3512:
[----:B------:R-:W-:Y:S04]  /*5830*/  BSSY B1, `(.L_x_3514) ;  /* 0x000000e000017945 */ /* 0x000fe80003800000 */
[----:B------:R-:W-:Y:S05]  /*5840*/  @P2 BRA `(.L_x_3515) ;  /* 0x0000000000102947 */ /* 0x000fea0003800000 */
[----:B------:R-:W-:Y:S01]  /*5850*/  HFMA2.MMA R2, -RZ, RZ, 0, 0 ;  /* 0x00000000ff027435 */ /* 0x000fe200000001ff */
[----:B------:R-:W-:Y:S10]  /*5860*/  @!P0 BRA `(.L_x_3516) ;  /* 0x0000000000288947 */ /* 0x000ff40003800000 */
[----:B------:R-:W-:Y:S01]  /*5870*/  HADD2.F32 R2, -RZ, R183.H0_H0 ;  /* 0x200000b7ff027230 */ /* 0x000fe20000004100 */
[----:B------:R-:W-:Y:S06]  /*5880*/  BRA `(.L_x_3516) ;  /* 0x0000000000207947 */ /* 0x000fec0003800000 */
.L_x_3515:
[----:B------:R-:W2:Y:S02]  /*5890*/  LDC.U8 R3, c[0x0][0x2a0] ;  /* 0x0000a800ff037b82 */ /* 0x000ea40000000000 */
[----:B--2---:R-:W-:Y:S01]  /*58a0*/  ISETP.NE.AND P4, PT, R3, RZ, PT ;  /* 0x000000ff0300720c */ /* 0x004fe20003f85270 */
[----:B------:R-:W-:-:S03]  /*58b0*/  @P0 HADD2.F32 R3, -RZ, R183.H0_H0 ;  /* 0x200000b7ff030230 */ /* 0x000fc60000004100 */
[----:B------:R-:W-:-:S05]  /*58c0*/  FSEL R2, R5, RZ, !P4 ;  /* 0x000000ff05027208 */ /* 0x000fca0006000000 */
[----:B------:R-:W-:-:S04]  /*58d0*/  FFMA.FTZ R2, R216, R246, R2 ;  /* 0x000000f6d8027223 */ /* 0x000fc80000010002 */
[----:B------:R-:W-:-:S04]  /*58e0*/  FADD.FTZ R2, R217, -R2 ;  /* 0x80000002d9027221 */ /* 0x000fc80000010000 */
[----:B------:R-:W-:-:S04]  /*58f0*/  FMUL.FTZ R2, R6, R2 ;  /* 0x0000000206027220 */ /* 0x000fc80000410000 */
[----:B------:R-:W-:-:S07]  /*5900*/  @P0 FADD.FTZ R2, R2, R3 ;  /* 0x0000000302020221 */ /* 0x000fce0000010000 */
.L_x_3516:
[----:B------:R-:W-:Y:S05]  /*5910*/  BSYNC B1 ;  /* 0x0000000000017941 */ /* 0x000fea0003800000 */
.L_x_3514:
        /* <DEDUP_REMOVED lines=16> */
.L_x_3518:
[----:B------:R-:W-:Y:S05]  /*5a20*/  BSYNC B1 ;  /* 0x0000000000017941 */ /* 0x000fea0003800000 */
.L_x_3517:
[----:B------:R-:W-:Y:S04]  /*5a30*/  BSSY B1, `(.L_x_3519) ;  /* 0x000000e000017945 */ /* 0x000fe80003800000 */
[----:B------:R-:W-:Y:S05]  /*5a40*/  @P2 BRA `(.L_x_3520) ;  /* 0x0000000000102947 */ /* 0x000fea0003800000 */
[----:B------:R-:W-:Y:S01]  /*5a50*/  MOV R2, RZ ;  /* 0x000000ff00027202 */ /* 0x000fe20000000f00 */
[----:B------:R-:W-:Y:S06]  /*5a60*/  @!P0 BRA `(.L_x_3521) ;  /* 0x0000000000288947 */ /* 0x000fec0003800000 */
[----:B------:R-:W-:Y:S01]  /*5a70*/  HADD2.F32 R2, -RZ, R183.H1_H1 ;  /* 0x300000b7ff027230 */ /* 0x000fe20000004100 */
[----:B------:R-:W-:Y:S06]  /*5a80*/  BRA `(.L_x_3521) ;  /* 0x0000000000207947 */ /* 0x000fec0003800000 */
.L_x_3520:
[----:B------:R-:W2:Y:S02]  /*5a90*/  LDC.U8 R3, c[0x0][0x2a0] ;  /* 0x0000a800ff037b82 */ /* 0x000ea40000000000 */
[----:B--2---:R-:W-:Y:S01]  /*5aa0*/  ISETP.NE.AND P4, PT, R3, RZ, PT ;  /* 0x000000ff0300720c */ /* 0x004fe20003f85270 */
[----:B------:R-:W-:-:S03]  /*5ab0*/  @P0 HADD2.F32 R3, -RZ, R183.H1_H1 ;  /* 0x300000b7ff030230 */ /* 0x000fc60000004100 */
[----:B------:R-:W-:-:S05]  /*5ac0*/  FSEL R2, R5, RZ, !P4 ;  /* 0x000000ff05027208 */ /* 0x000fca0006000000 */
[----:B------:R-:W-:-:S04]  /*5ad0*/  FFMA.FTZ R2, R215, R246, R2 ;  /* 0x000000f6d7027223 */ /* 0x000fc80000010002 */
[----:B------:R-:W-:-:S04]  /*5ae0*/  FADD.FTZ R2, R218, -R2 ;  /* 0x80000002da027221 */ /* 0x000fc80000010000 */
[----:B------:R-:W-:-:S04]  /*5af0*/  FMUL.FTZ R2, R6, R2 ;  /* 0x0000000206027220 */ /* 0x000fc80000410000 */
[----:B------:R-:W-:-:S07]  /*5b00*/  @P0 FADD.FTZ R2, R2, R3 ;  /* 0x0000000302020221 */ /* 0x000fce0000010000 */
.L_x_3521:
[----:B------:R-:W-:Y:S05]  /*5b10*/  BSYNC B1 ;  /* 0x0000000000017941 */ /* 0x000fea0003800000 */
.L_x_3519:
        /* <DEDUP_REMOVED lines=16> */
.L_x_3523:
[----:B------:R-:W-:Y:S05]  /*5c20*/  BSYNC B1 ;  /* 0x0000000000017941 */ /* 0x000fea0003800000 */
.L_x_3522:
        /* <DEDUP_REMOVED lines=13> */
.L_x_3525:
[----:B------:R-:W-:Y:S05]  /*5d00*/  BSYNC B1 ;  /* 0x0000000000017941 */ /* 0x000fea0003800000 */
.L_x_3524:
[----:B------:R-:W-:Y:S04]  /*5d10*/  BSSY B1, `(.L_x_3526) ;  /* 0x000000e000017945 */ /* 0x000fe80003800000 */
[----:B------:R-:W-:Y:S05]  /*5d20*/  @P2 BRA `(.L_x_3527) ;  /* 0x0000000000102947 */ /* 0x000fea0003800000 */
[----:B--2---:R-:W-:Y:S01]  /*5d30*/  HFMA2.MMA R3, -RZ, RZ, 0, 0 ;  /* 0x00000000ff037435 */ /* 0x004fe200000001ff */
[----:B------:R-:W-:Y:S10]  /*5d40*/  @!P0 BRA `(.L_x_3528) ;  /* 0x0000000000288947 */ /* 0x000ff40003800000 */
[----:B------:R-:W-:Y:S01]  /*5d50*/  HADD2.F32 R3, -RZ, R184.H0_H0 ;  /* 0x200000b8ff037230 */ /* 0x000fe20000004100 */
[----:B------:R-:W-:Y:S06]  /*5d60*/  BRA `(.L_x_3528) ;  /* 0x0000000000207947 */ /* 0x000fec0003800000 */
.L_x_3527:
[----:B--2---:R-:W2:Y:S02]  /*5d70*/  LDC.U8 R2, c[0x0][0x2a0] ;  /* 0x0000a800ff027b82 */ /* 0x004ea40000000000 */
[----:B--2---:R-:W-:-:S04]  /*5d80*/  ISETP.NE.AND P4, PT, R2, RZ, PT ;  /* 0x000000ff0200720c */ /* 0x004fc80003f85270 */
[----:B------:R-:W-:-:S05]  /*5d90*/  FSEL R2, R5, RZ, !P4 ;  /* 0x000000ff05027208 */ /* 0x000fca0006000000 */
[----:B------:R-:W-:-:S04]  /*5da0*/  FFMA.FTZ R2, R214, R246, R2 ;  /* 0x000000f6d6027223 */ /* 0x000fc80000010002 */
[----:B------:R-:W-:-:S04]  /*5db0*/  FADD.FTZ R2, R219, -R2 ;  /* 0x80000002db027221 */ /* 0x000fc80000010000 */
[----:B------:R-:W-:Y:S01]  /*5dc0*/  FMUL.FTZ R3, R6, R2 ;  /* 0x0000000206037220 */ /* 0x000fe20000410000 */
[----:B------:R-:W-:-:S05]  /*5dd0*/  @P0 HADD2.F32 R2, -RZ, R184.H0_H0 ;  /* 0x200000b8ff020230 */ /* 0x000fca0000004100 */
[----:B------:R-:W-:-:S07]  /*5de0*/  @P0 FADD.FTZ R3, R3, R2 ;  /* 0x0000000203030221 */ /* 0x000fce0000010000 */
.L_x_3528:
[----:B------:R-:W-:Y:S05]  /*5df0*/  BSYNC B1 ;  /* 0x0000000000017941 */ /* 0x000fea0003800000 */
.L_x_3526:
[----:B------:R-:W-:Y:S01]  /*5e00*/  @P1 F2FP.F16.F32.PACK_AB R2, RZ, R3 ;  /* 0x00000003ff02123e */ /* 0x000fe200000000ff */
[----:B------:R-:W-:Y:S03]  /*5e10*/  BSSY B1, `(.L_x_3529) ;  /* 0x0000010000017945 */ /* 0x000fe60003800000 */
[----:B------:R-:W-:Y:S01]  /*5e20*/  @P1 PRMT R88, R2, 0x7610, R88 ;  /* 0x0000761002581816 */ /* 0x000fe20000000058 */
[----:B------:R-:W-:Y:S06]  /*5e30*/  @!P3 BRA `(.L_x_3530) ;  /* 0x000000000034b947 */ /* 0x000fec0003800000 */
[----:B------:R-:W2:Y:S01]  /*5e40*/  LDL.LU R23, [R1+0x40] ;  /* 0x0000400001177983 */ /* 0x000ea20000300800 */
[----:B------:R-:W-:Y:S01]  /*5e50*/  FMUL.FTZ R3, R3, UR13 ;  /* 0x0000000d03037c20 */ /* 0x000fe20008410000 */
[----:B------:R-:W-:Y:S02]  /*5e60*/  MOV R2, RZ ;  /* 0x000000ff00027202 */ /* 0x000fe40000000f00 */
[----:B--2---:R-:W-:Y:S01]  /*5e70*/  LOP3.LUT P4, RZ, R23, 0xff, RZ, 0xc0, !PT ;  /* 0x000000ff17ff7812 */ /* 0x004fe2000788c0ff */
[----:B------:R-:W-:-:S12]  /*5e80*/  FMUL.FTZ R23, R3, UR12 ;  /* 0x0000000c03177c20 */ /* 0x000fd80008410000 */
        /* <DEDUP_REMOVED lines=8> */
.L_x_3530:
[----:B------:R-:W-:Y:S05]  /*5f10*/  BSYNC B1 ;  /* 0x0000000000017941 */ /* 0x000fea0003800000 */
.L_x_3529:
[----:B------:R-:W-:Y:S04]  /*5f20*/  BSSY B1, `(.L_x_3531) ;  /* 0x000000e000017945 */ /* 0x000fe80003800000 */
[----:B------:R-:W-:Y:S05]  /*5f30*/  @P2 BRA `(.L_x_3532) ;  /* 0x0000000000102947 */ /* 0x000fea0003800000 */
[----:B------:R-:W-:Y:S01]  /*5f40*/  MOV R3, RZ ;  /* 0x000000ff00037202 */ /* 0x000fe20000000f00 */
[----:B------:R-:W-:Y:S06]  /*5f50*/  @!P0 BRA `(.L_x_3533) ;  /* 0x0000000000288947 */ /* 0x000fec0003800000 */
[----:B------:R-:W-:Y:S01]  /*5f60*/  HADD2.F32 R3, -RZ, R184.H1_H1 ;  /* 0x300000b8ff037230 */ /* 0x000fe20000004100 */
[----:B------:R-:W-:Y:S06]  /*5f70*/  BRA `(.L_x_3533) ;  /* 0x0000000000207947 */ /* 0x000fec0003800000 */
.L_x_3532:
[----:B------:R-:W2:Y:S02]  /*5f80*/  LDC.U8 R2, c[0x0][0x2a0] ;  /* 0x0000a800ff027b82 */ /* 0x000ea40000000000 */
[----:B--2---:R-:W-:-:S04]  /*5f90*/  ISETP.NE.AND P4, PT, R2, RZ, PT ;  /* 0x000000ff0200720c */ /* 0x004fc80003f85270 */
[----:B------:R-:W-:-:S05]  /*5fa0*/  FSEL R2, R5, RZ, !P4 ;  /* 0x000000ff05027208 */ /* 0x000fca0006000000 */
[----:B------:R-:W-:-:S04]  /*5fb0*/  FFMA.FTZ R2, R213, R246, R2 ;  /* 0x000000f6d5027223 */ /* 0x000fc80000010002 */
[----:B------:R-:W-:-:S04]  /*5fc0*/  FADD.FTZ R2, R220, -R2 ;  /* 0x80000002dc027221 */ /* 0x000fc80000010000 */
[----:B------:R-:W-:Y:S01]  /*5fd0*/  FMUL.FTZ R3, R6, R2 ;  /* 0x0000000206037220 */ /* 0x000fe20000410000 */
[----:B------:R-:W-:-:S05]  /*5fe0*/  @P0 HADD2.F32 R2, -RZ, R184.H1_H1 ;  /* 0x300000b8ff020230 */ /* 0x000fca0000004100 */
[----:B------:R-:W-:-:S07]  /*5ff0*/  @P0 FADD.FTZ R3, R3, R2 ;  /* 0x0000000203030221 */ /* 0x000fce0000010000 */
.L_x_3533:
[----:B------:R-:W-:Y:S05]  /*6000*/  BSYNC B1 ;  /* 0x0000000000017941 */ /* 0x000fea0003800000 */
.L_x_3531:
[----:B------:R-:W-:Y:S01]  /*6010*/  @P1 F2FP.F16.F32.PACK_AB R2, RZ, R3 ;  /* 0x00000003ff02123e */ /* 0x000fe200000000ff */
[----:B------:R-:W-:Y:S03]  /*6020*/  BSSY B1, `(.L_x_3534) ;  /* 0x000000f000017945 */ /* 0x000fe60003800000 */
[----:B------:R-:W-:Y:S01]  /*6030*/  @P1 PRMT R88, R88, 0x5410, R2 ;  /* 0x0000541058581816 */ /* 0x000fe20000000002 */
[----:B------:R-:W-:Y:S06]  /*6040*/  @!P3 BRA `(.L_x_3535) ;  /* 0x000000000030b947 */ /* 0x000fec0003800000 */
[----:B------:R-:W-:Y:S01]  /*6050*/  LOP3.LUT P4, RZ, R20, 0xff00, RZ, 0xc0, !PT ;  /* 0x0000ff0014ff7812 */ /* 0x000fe2000788c0ff */
[----:B------:R-:W-:Y:S01]  /*6060*/  FMUL.FTZ R3, R3, UR13 ;  /* 0x0000000d03037c20 */ /* 0x000fe20008410000 */
[----:B------:R-:W-:-:S03]  /*6070*/  HFMA2.MMA R2, -RZ, RZ, 0, 0 ;  /* 0x00000000ff027435 */ /* 0x000fc600000001ff */
[----:B------:R-:W-:-:S08]  /*6080*/  FMUL.FTZ R23, R3, UR12 ;  /* 0x0000000c03177c20 */ /* 0x000fd00008410000 */
        /* <DEDUP_REMOVED lines=8> */
.L_x_3535:
[----:B------:R-:W-:Y:S05]  /*6110*/  BSYNC B1 ;  /* 0x0000000000017941 */ /* 0x000fea0003800000 */
.L_x_3534:
[----:B------:R-:W-:Y:S04]  /*6120*/  BSSY B1, `(.L_x_3536) ;  /* 0x000000e000017945 */ /* 0x000fe80003800000 */
[----:B------:R-:W-:Y:S05]  /*6130*/  @P2 BRA `(.L_x_3537) ;  /* 0x0000000000102947 */ /* 0x000fea0003800000 */
[----:B------:R-:W-:Y:S01]  /*6140*/  HFMA2.MMA R3, -RZ, RZ, 0, 0 ;  /* 0x00000000ff037435 */ /* 0x000fe200000001ff */
[----:B------:R-:W-:Y:S10]  /*6150*/  @!P0 BRA `(.L_x_3538) ;  /* 0x0000000000288947 */ /* 0x000ff40003800000 */
[----:B------:R-:W-:Y:S01]  /*6160*/  HADD2.F32 R3, -RZ, R185.H0_H0 ;  /* 0x200000b9ff037230 */ /* 0x000fe20000004100 */
[----:B------:R-:W-:Y:S06]  /*6170*/  BRA `(.L_x_3538) ;  /* 0x0000000000207947 */ /* 0x000fec0003800000 */
.L_x_3537:
[----:B------:R-:W2:Y:S02]  /*6180*/  LDC.U8 R2, c[0x0][0x2a0] ;  /* 0x0000a800ff027b82 */ /* 0x000ea40000000000 */
[----:B--2---:R-:W-:-:S04]  /*6190*/  ISETP.NE.AND P4, PT, R2, RZ, PT ;  /* 0x000000ff0200720c */ /* 0x004fc80003f85270 */
[----:B------:R-:W-:-:S05]  /*61a0*/  FSEL R2, R5, RZ, !P4 ;  /* 0x000000ff05027208 */ /* 0x000fca0006000000 */
[----:B------:R-:W-:-:S04]  /*61b0*/  FFMA.FTZ R2, R212, R246, R2 ;  /* 0x000000f6d4027223 */ /* 0x000fc80000010002 */
[----:B------:R-:W-:-:S04]  /*61c0*/  FADD.FTZ R2, R221, -R2 ;  /* 0x80000002dd027221 */ /* 0x000fc80000010000 */
[----:B------:R-:W-:Y:S01]  /*61d0*/  FMUL.FTZ R3, R6, R2 ;  /* 0x0000000206037220 */ /* 0x000fe20000410000 */
[----:B------:R-:W-:-:S05]  /*61e0*/  @P0 HADD2.F32 R2, -RZ, R185.H0_H0 ;  /* 0x200000b9ff020230 */ /* 0x000fca0000004100 */
[----:B------:R-:W-:-:S07]  /*61f0*/  @P0 FADD.FTZ R3, R3, R2 ;  /* 0x0000000203030221 */ /* 0x000fce0000010000 */
.L_x_3538:
[----:B------:R-:W-:Y:S05]  /*6200*/  BSYNC B1 ;  /* 0x0000000000017941 */ /* 0x000fea0003800000 */
.L_x_3536:
[----:B------:R-:W-:Y:S01]  /*6210*/  @P1 F2FP.F16.F32.PACK_AB R2, RZ, R3 ;  /* 0x00000003ff02123e */ /* 0x000fe200000000ff */
[----:B------:R-:W-:Y:S03]  /*6220*/  BSSY B1, `(.L_x_3539) ;  /* 0x000000f000017945 */ /* 0x000fe60003800000 */
[----:B------:R-:W-:Y:S01]  /*6230*/  @P1 PRMT R89, R2, 0x7610, R89 ;  /* 0x0000761002591816 */ /* 0x000fe20000000059 */
[----:B------:R-:W-:Y:S06]  /*6240*/  @!P3 BRA `(.L_x_3540) ;  /* 0x000000000030b947 */ /* 0x000fec0003800000 */
[----:B------:R-:W-:Y:S01]  /*6250*/  LOP3.LUT P4, RZ, R20, 0xff0000, RZ, 0xc0, !PT ;  /* 0x00ff000014ff7812 */ /* 0x000fe2000788c0ff */
[----:B------:R-:W-:Y:S01]  /*6260*/  FMUL.FTZ R3, R3, UR13 ;  /* 0x0000000d03037c20 */ /* 0x000fe20008410000 */
[----:B------:R-:W-:-:S03]  /*6270*/  MOV R2, RZ ;  /* 0x000000ff00027202 */ /* 0x000fc60000000f00 */
[----:B------:R-:W-:-:S08]  /*6280*/  FMUL.FTZ R23, R3, UR12 ;  /* 0x0000000c03177c20 */ /* 0x000fd00008410000 */
        /* <DEDUP_REMOVED lines=8> */
.L_x_3540:
[----:B------:R-:W-:Y:S05]  /*6310*/  BSYNC B1 ;  /* 0x0000000000017941 */ /* 0x000fea0003800000 */
.L_x_3539:
[----:B------:R-:W-:Y:S04]  /*6320*/  BSSY B1, `(.L_x_3541) ;  /* 0x000000e000017945 */ /* 0x000fe80003800000 */
[----:B------:R-:W-:Y:S05]  /*6330*/  @P2 BRA `(.L_x_3542) ;  /* 0x0000000000102947 */ /* 0x000fea0003800000 */
[----:B------:R-:W-:Y:S01]  /*6340*/  MOV R3, RZ ;  /* 0x000000ff00037202 */ /* 0x000fe20000000f00 */
[----:B------:R-:W-:Y:S06]  /*6350*/  @!P0 BRA `(.L_x_3543) ;  /* 0x0000000000288947 */ /* 0x000fec0003800000 */
[----:B------:R-:W-:Y:S01]  /*6360*/  HADD2.F32 R3, -RZ, R185.H1_H1 ;  /* 0x300000b9ff037230 */ /* 0x000fe20000004100 */
[----:B------:R-:W-:Y:S06]  /*6370*/  BRA `(.L_x_3543) ;  /* 0x0000000000207947 */ /* 0x000fec0003800000 */
.L_x_3542:
        /* <DEDUP_REMOVED lines=8> */
.L_x_3543:
[----:B------:R-:W-:Y:S05]  /*6400*/  BSYNC B1 ;  /* 0x0000000000017941 */ /* 0x000fea0003800000 */
.L_x_3541:
        /* <DEDUP_REMOVED lines=16> */
.L_x_3545:
[----:B------:R-:W-:Y:S05]  /*6510*/  BSYNC B1 ;  /* 0x0000000000017941 */ /* 0x000fea0003800000 */
.L_x_3544:
[----:B------:R-:W-:Y:S04]  /*6520*/  BSSY B1, `(.L_x_3546) ;  /* 0x000000e000017945 */ /* 0x000fe80003800000 */
[----:B------:R-:W-:Y:S05]  /*6530*/  @P2 BRA `(.L_x_3547) ;  /* 0x0000000000102947 */ /* 0x000fea0003800000 */
[----:B------:R-:W-:Y:S01]  /*6540*/  HFMA2.MMA R3, -RZ, RZ, 0, 0 ;  /* 0x00000000ff037435 */ /* 0x000fe200000001ff */
[----:B------:R-:W-:Y:S10]  /*6550*/  @!P0 BRA `(.L_x_3548) ;  /* 0x0000000000288947 */ /* 0x000ff40003800000 */
[----:B------:R-:W-:Y:S01]  /*6560*/  HADD2.F32 R3, -RZ, R186.H0_H0 ;  /* 0x200000baff037230 */ /* 0x000fe20000004100 */
[----:B------:R-:W-:Y:S06]  /*6570*/  BRA `(.L_x_3548) ;  /* 0x0000000000207947 */ /* 0x000fec0003800000 */
.L_x_3547:
        /* <DEDUP_REMOVED lines=8> */
.L_x_3548:
[----:B------:R-:W-:Y:S05]  /*6600*/  BSYNC B1 ;  /* 0x0000000000017941 */ /* 0x000fea0003800000 */
.L_x_3546:
        /* <DEDUP_REMOVED lines=16> */
.L_x_3550:
[----:B------:R-:W-:Y:S05]  /*6710*/  BSYNC B1 ;  /* 0x0000000000017941 */ /* 0x000fea0003800000 */
.L_x_3549:
[----:B------:R-:W-:Y:S04]  /*6720*/  BSSY B1, `(.L_x_3551) ;  /* 0x000000e000017945 */ /* 0x000fe80003800000 */
[----:B------:R-:W-:Y:S05]  /*6730*/  @P2 BRA `(.L_x_3552) ;  /* 0x0000000000102947 */ /* 0x000fea0003800000 */
[----:B------:R-:W-:Y:S01]  /*6740*/  MOV R3, RZ ;  /* 0x000000ff00037202 */ /* 0x000fe20000000f00 */
[----:B------:R-:W-:Y:S06]  /*6750*/  @!P0 BRA `(.L_x_3553) ;  /* 0x0000000000288947 */ /* 0x000fec0003800000 */
[----:B------:R-:W-:Y:S01]  /*6760*/  HADD2.F32 R3, -RZ, R186.H1_H1 ;  /* 0x300000baff037230 */ /* 0x000fe20000004100 */
[----:B------:R-:W-:Y:S06]  /*6770*/  BRA `(.L_x_3553) ;  /* 0x0000000000207947 */ /* 0x000fec0003800000 */
.L_x_3552:
        /* <DEDUP_REMOVED lines=8> */
.L_x_3553:
[----:B------:R-:W-:Y:S05]  /*6800*/  BSYNC B1 ;  /* 0x0000000000017941 */ /* 0x000fea0003800000 */
.L_x_3551:
        /* <DEDUP_REMOVED lines=16> */
.L_x_3555:
[----:B------:R-:W-:Y:S05]  /*6910*/  BSYNC B1 ;  /* 0x0000000000017941 */ /* 0x000fea0003800000 */
.L_x_3554:
[----:B------:R-:W-:Y:S04]  /*6920*/  BSSY B1, `(.L_x_3556) ;  /* 0x000000e000017945 */ /* 0x000fe80003800000 */
[----:B------:R-:W-:Y:S05]  /*6930*/  @P2 BRA `(.L_x_3557) ;  /* 0x0000000000102947 */ /* 0x000fea0003800000 */
[----:B------:R-:W-:Y:S01]  /*6940*/  HFMA2.MMA R3, -RZ, RZ, 0, 0 ;  /* 0x00000000ff037435 */ /* 0x000fe200000001ff */
[----:B------:R-:W-:Y:S10]  /*6950*/  @!P0 BRA `(.L_x_3558) ;  /* 0x0000000000288947 */ /* 0x000ff40003800000 */
[----:B------:R-:W-:Y:S01]  /*6960*/  HADD2.F32 R3, -RZ, R187.H0_H0 ;  /* 0x200000bbff037230 */ /* 0x000fe20000004100 */
[----:B------:R-:W-:Y:S06]  /*6970*/  BRA `(.L_x_3558) ;  /* 0x0000000000207947 */ /* 0x000fec0003800000 */
.L_x_3557:
        /* <DEDUP_REMOVED lines=8> */
.L_x_3558:
[----:B------:R-:W-:Y:S05]  /*6a00*/  BSYNC B1 ;  /* 0x0000000000017941 */ /* 0x000fea0003800000 */
.L_x_3556:
        /* <DEDUP_REMOVED lines=16> */
.L_x_3560:
[----:B------:R-:W-:Y:S05]  /*6b10*/  BSYNC B1 ;  /* 0x0000000000017941 */ /* 0x000fea0003800000 */
.L_x_3559:
[----:B------:R-:W-:Y:S04]  /*6b20*/  BSSY B1, `(.L_x_3561) ;  /* 0x000000e000017945 */ /* 0x000fe80003800000 */
[----:B------:R-:W-:Y:S05]  /*6b30*/  @P2 BRA `(.L_x_3562) ;  /* 0x0000000000102947 */ /* 0x000fea0003800000 */
[----:B------:R-:W-:Y:S01]  /*6b40*/  MOV R3, RZ ;  /* 0x000000ff00037202 */ /* 0x000fe20000000f00 */
[----:B------:R-:W-:Y:S06]  /*6b50*/  @!P0 BRA `(.L_x_3563) ;  /* 0x0000000000288947 */ /* 0x000fec0003800000 */
[----:B------:R-:W-:Y:S01]  /*6b60*/  HADD2.F32 R3, -RZ, R187.H1_H1 ;  /* 0x300000bbff037230 */ /* 0x000fe20000004100 */
[----:B------:R-:W-:Y:S06]  /*6b70*/  BRA `(.L_x_3563) ;  /* 0x0000000000207947 */ /* 0x000fec0003800000 */
.L_x_3562:
        /* <DEDUP_REMOVED lines=8> */
.L_x_3563:
[----:B------:R-:W-:Y:S05]  /*6c00*/  BSYNC B1 ;  /* 0x0000000000017941 */ /* 0x000fea0003800000 */
.L_x_3561:
        /* <DEDUP_REMOVED lines=16> */
.L_x_3565:
[----:B------:R-:W-:Y:S05]  /*6d10*/  BSYNC B1 ;  /* 0x0000000000017941 */ /* 0x000fea0003800000 */
.L_x_3564:
[----:B------:R-:W2:Y:S01]  /*6d20*/  LDL.LU R20, [R1+0x34] ;  /* 0x0000340001147983 */ /* 0x000ea20000300800 */
[----:B------:R-:W2:Y:S01]  /*6d30*/  @P1 LDC.64 R2, c[0x0][0x308] ;  /* 0x0000c200ff021b82 */ /* 0x000ea20000000a00 */
[----:B------:R-:W-:Y:S01]  /*6d40*/  BSSY B1, `(.L_x_3566) ;  /* 0x000000b000017945 */ /* 0x000fe20003800000 */
[----:B--2---:R-:W-:Y:S01]  /*6d50*/  @P1 IMAD.WIDE.U32 R2, R20, 0x10, R2 ;  /* 0x0000001014021825 */ /* 0x004fe200078e0002 */
[----:B------:R-:W-:-:S04]  /*6d60*/  IADD3 R20, R247, 0x60, RZ ;  /* 0x00000060f7147810 */ /* 0x000fc80007ffe0ff */
        /* <DEDUP_REMOVED lines=8> */
.L_x_3567:
[----:B------:R-:W-:Y:S05]  /*6df0*/  BSYNC B1 ;  /* 0x0000000000017941 */ /* 0x000fea0003800000 */
.L_x_3566:
[----:B------:R-:W-:Y:S04]  /*6e00*/  BSSY B1, `(.L_x_3568) ;  /* 0x000000e000017945 */ /* 0x000fe80003800000 */
[----:B------:R-:W-:Y:S05]  /*6e10*/  @P2 BRA `(.L_x_3569) ;  /* 0x0000000000102947 */ /* 0x000fea0003800000 */
[----:B--2---:R-:W-:Y:S01]  /*6e20*/  HFMA2.MMA R3, -RZ, RZ, 0, 0 ;  /* 0x00000000ff037435 */ /* 0x004fe200000001ff */
[----:B------:R-:W-:Y:S10]  /*6e30*/  @!P0 BRA `(.L_x_3570) ;  /* 0x0000000000288947 */ /* 0x000ff40003800000 */
[----:B------:R-:W-:Y:S01]  /*6e40*/  HADD2.F32 R3, -RZ, R188.H0_H0 ;  /* 0x200000bcff037230 */ /* 0x000fe20000004100 */
[----:B------:R-:W-:Y:S06]  /*6e50*/  BRA `(.L_x_3570) ;  /* 0x0000000000207947 */ /* 0x000fec0003800000 */
.L_x_3569:
        /* <DEDUP_REMOVED lines=8> */
.L_x_3570:
[----:B------:R-:W-:Y:S05]  /*6ee0*/  BSYNC B1 ;  /* 0x0000000000017941 */ /* 0x000fea0003800000 */
.L_x_3568:
[----:B------:R-:W-:Y:S01]  /*6ef0*/  @P1 F2FP.F16.F32.PACK_AB R2, RZ, R3 ;  /* 0x00000003ff02123e */ /* 0x000fe200000000ff */
[----:B------:R-:W-:Y:S03]  /*6f00*/  BSSY B1, `(.L_x_3571) ;  /* 0x0000010000017945 */ /* 0x000fe60003800000 */
[----:B------:R-:W-:Y:S01]  /*6f10*/  @P1 PRMT R88, R2, 0x7610, R88 ;  /* 0x0000761002581816 */ /* 0x000fe20000000058 */
[----:B------:R-:W-:Y:S06]  /*6f20*/  @!P3 BRA `(.L_x_3572) ;  /* 0x000000000034b947 */ /* 0x000fec0003800000 */
[----:B------:R-:W2:Y:S01]  /*6f30*/  LDL.LU R21, [R1+0x44] ;  /* 0x0000440001157983 */ /* 0x000ea20000300800 */
[----:B------:R-:W-:Y:S02]  /*6f40*/  MOV R2, RZ ;  /* 0x000000ff00027202 */ /* 0x000fe40000000f00 */
[----:B--2---:R-:W-:Y:S01]  /*6f50*/  LOP3.LUT P4, RZ, R21, 0xff, RZ, 0xc0, !PT ;  /* 0x000000ff15ff7812 */ /* 0x004fe2000788c0ff */
[----:B------:R-:W-:-:S04]  /*6f60*/  FMUL.FTZ R21, R3, UR13 ;  /* 0x0000000d03157c20 */ /* 0x000fc80008410000 */
        /* <DEDUP_REMOVED lines=9> */
.L_x_3572:
[----:B------:R-:W-:Y:S05]  /*7000*/  BSYNC B1 ;  /* 0x0000000000017941 */ /* 0x000fea0003800000 */
.L_x_3571:
[----:B------:R-:W-:Y:S04]  /*7010*/  BSSY B1, `(.L_x_3573) ;  /* 0x000000e000017945 */ /* 0x000fe80003800000 */
[----:B------:R-:W-:Y:S05]  /*7020*/  @P2 BRA `(.L_x_3574) ;  /* 0x0000000000102947 */ /* 0x000fea0003800000 */
[----:B------:R-:W-:Y:S01]  /*7030*/  MOV R3, RZ ;  /* 0x000000ff00037202 */ /* 0x000fe20000000f00 */
[----:B------:R-:W-:Y:S06]  /*7040*/  @!P0 BRA `(.L_x_3575) ;  /* 0x0000000000288947 */ /* 0x000fec0003800000 */
[----:B------:R-:W-:Y:S01]  /*7050*/  HADD2.F32 R3, -RZ, R188.H1_H1 ;  /* 0x300000bcff037230 */ /* 0x000fe20000004100 */
[----:B------:R-:W-:Y:S06]  /*7060*/  BRA `(.L_x_3575) ;  /* 0x0000000000207947 */ /* 0x000fec0003800000 */
.L_x_3574:
        /* <DEDUP_REMOVED lines=8> */
.L_x_3575:
[----:B------:R-:W-:Y:S05]  /*70f0*/  BSYNC B1 ;  /* 0x0000000000017941 */ /* 0x000fea0003800000 */
.L_x_3573:
        /* <DEDUP_REMOVED lines=16> */
.L_x_3577:
[----:B------:R-:W-:Y:S05]  /*7200*/  BSYNC B1 ;  /* 0x0000000000017941 */ /* 0x000fea0003800000 */
.L_x_3576:
[----:B------:R-:W-:Y:S04]  /*7210*/  BSSY B1, `(.L_x_3578) ;  /* 0x000000e000017945 */ /* 0x000fe80003800000 */
[----:B------:R-:W-:Y:S05]  /*7220*/  @P2 BRA `(.L_x_3579) ;  /* 0x0000000000102947 */ /* 0x000fea0003800000 */
[----:B------:R-:W-:Y:S01]  /*7230*/  HFMA2.MMA R3, -RZ, RZ, 0, 0 ;  /* 0x00000000ff037435 */ /* 0x000fe200000001ff */
[----:B------:R-:W-:Y:S10]  /*7240*/  @!P0 BRA `(.L_x_3580) ;  /* 0x0000000000288947 */ /* 0x000ff40003800000 */
[----:B------:R-:W-:Y:S01]  /*7250*/  HADD2.F32 R3, -RZ, R189.H0_H0 ;  /* 0x200000bdff037230 */ /* 0x000fe20000004100 */
[----:B------:R-:W-:Y:S06]  /*7260*/  BRA `(.L_x_3580) ;  /* 0x0000000000207947 */ /* 0x000fec0003800000 */
.L_x_3579:
        /* <DEDUP_REMOVED lines=8> */
.L_x_3580:
[----:B------:R-:W-:Y:S05]  /*72f0*/  BSYNC B1 ;  /* 0x0000000000017941 */ /* 0x000fea0003800000 */
.L_x_3578:
        /* <DEDUP_REMOVED lines=16> */
.L_x_3582:
[----:B------:R-:W-:Y:S05]  /*7400*/  BSYNC B1 ;  /* 0x0000000000017941 */ /* 0x000fea0003800000 */
.L_x_3581:
[----:B------:R-:W-:Y:S04]  /*7410*/  BSSY B1, `(.L_x_3583) ;  /* 0x000000e000017945 */ /* 0x000fe80003800000 */
[----:B------:R-:W-:Y:S05]  /*7420*/  @P2 BRA `(.L_x_3584) ;  /* 0x0000000000102947 */ /* 0x000fea0003800000 */
[----:B------:R-:W-:Y:S01]  /*7430*/  MOV R3, RZ ;  /* 0x000000ff00037202 */ /* 0x000fe20000000f00 */
[----:B------:R-:W-:Y:S06]  /*7440*/  @!P0 BRA `(.L_x_3585) ;  /* 0x0000000000288947 */ /* 0x000fec0003800000 */
[----:B------:R-:W-:Y:S01]  /*7450*/  HADD2.F32 R3, -RZ, R189.H1_H1 ;  /* 0x300000bdff037230 */ /* 0x000fe20000004100 */
[----:B------:R-:W-:Y:S06]  /*7460*/  BRA `(.L_x_3585) ;  /* 0x0000000000207947 */ /* 0x000fec0003800000 */
.L_x_3584:
        /* <DEDUP_REMOVED lines=8> */
.L_x_3585:
[----:B------:R-:W-:Y:S05]  /*74f0*/  BSYNC B1 ;  /* 0x0000000000017941 */ /* 0x000fea0003800000 */
.L_x_3583:
        /* <DEDUP_REMOVED lines=16> */
.L_x_3587:
[----:B------:R-:W-:Y:S05]  /*7600*/  BSYNC B1 ;  /* 0x0000000000017941 */ /* 0x000fea0003800000 */
.L_x_3586:
[----:B------:R-:W-:Y:S04]  /*7610*/  BSSY B1, `(.L_x_3588) ;  /* 0x000000e000017945 */ /* 0x000fe80003800000 */
[----:B------:R-:W-:Y:S05]  /*7620*/  @P2 BRA `(.L_x_3589) ;  /* 0x0000000000102947 */ /* 0x000fea0003800000 */
[----:B------:R-:W-:Y:S01]  /*7630*/  HFMA2.MMA R3, -RZ, RZ, 0, 0 ;  /* 0x00000000ff037435 */ /* 0x000fe200000001ff */
[----:B------:R-:W-:Y:S10]  /*7640*/  @!P0 BRA `(.L_x_3590) ;  /* 0x0000000000288947 */ /* 0x000ff40003800000 */
[----:B------:R-:W-:Y:S01]  /*7650*/  HADD2.F32 R3, -RZ, R190.H0_H0 ;  /* 0x200000beff037230 */ /* 0x000fe20000004100 */
[----:B------:R-:W-:Y:S06]  /*7660*/  BRA `(.L_x_3590) ;  /* 0x0000000000207947 */ /* 0x000fec0003800000 */
.L_x_3589:
        /* <DEDUP_REMOVED lines=8> */
.L_x_3590:
[----:B------:R-:W-:Y:S05]  /*76f0*/  BSYNC B1 ;  /* 0x0000000000017941 */ /* 0x000fea0003800000 */
.L_x_3588:
        /* <DEDUP_REMOVED lines=16> */
.L_x_3592:
[----:B------:R-:W-:Y:S05]  /*7800*/  BSYNC B1 ;  /* 0x0000000000017941 */ /* 0x000fea0003800000 */
.L_x_3591:
[----:B------:R-:W-:Y:S04]  /*7810*/  BSSY B1, `(.L_x_3593) ;  /* 0x000000e000017945 */ /* 0x000fe80003800000 */
[----:B------:R-:W-:Y:S05]  /*7820*/  @P2 BRA `(.L_x_3594) ;  /* 0x0000000000102947 */ /* 0x000fea0003800000 */
[----:B------:R-:W-:Y:S01]  /*7830*/  MOV R3, RZ ;  /* 0x000000ff00037202 */ /* 0x000fe20000000f00 */
[----:B------:R-:W-:Y:S06]  /*7840*/  @!P0 BRA `(.L_x_3595) ;  /* 0x0000000000288947 */ /* 0x000fec0003800000 */
[----:B------:R-:W-:Y:S01]  /*7850*/  HADD2.F32 R3, -RZ, R190.H1_H1 ;  /* 0x300000beff037230 */ /* 0x000fe20000004100 */
[----:B------:R-:W-:Y:S06]  /*7860*/  BRA `(.L_x_3595) ;  /* 0x0000000000207947 */ /* 0x000fec0003800000 */
.L_x_3594:
        /* <DEDUP_REMOVED lines=8> */
.L_x_3595:
[----:B------:R-:W-:Y:S05]  /*78f0*/  BSYNC B1 ;  /* 0x0000000000017941 */ /* 0x000fea0003800000 */
.L_x_3593:
        /* <DEDUP_REMOVED lines=16> */
.L_x_3597:
[----:B------:R-:W-:Y:S05]  /*7a00*/  BSYNC B1 ;  /* 0x0000000000017941 */ /* 0x000fea0003800000 */
.L_x_3596:
[----:B------:R-:W-:Y:S04]  /*7a10*/  BSSY B1, `(.L_x_3598) ;  /* 0x000000e000017945 */ /* 0x000fe80003800000 */
[----:B------:R-:W-:Y:S05]  /*7a20*/  @P2 BRA `(.L_x_3599) ;  /* 0x0000000000102947 */ /* 0x000fea0003800000 */
[----:B------:R-:W-:Y:S01]  /*7a30*/  HFMA2.MMA R3, -RZ, RZ, 0, 0 ;  /* 0x00000000ff037435 */ /* 0x000fe200000001ff */
[----:B------:R-:W-:Y:S10]  /*7a40*/  @!P0 BRA `(.L_x_3600) ;  /* 0x0000000000288947 */ /* 0x000ff40003800000 */
[----:B------:R-:W-:Y:S01]  /*7a50*/  HADD2.F32 R3, -RZ, R191.H0_H0 ;  /* 0x200000bfff037230 */ /* 0x000fe20000004100 */
[----:B------:R-:W-:Y:S06]  /*7a60*/  BRA `(.L_x_3600) ;  /* 0x0000000000207947 */ /* 0x000fec0003800000 */
.L_x_3599:
        /* <DEDUP_REMOVED lines=8> */
.L_x_3600:
[----:B------:R-:W-:Y:S05]  /*7af0*/  BSYNC B1 ;  /* 0x0000000000017941 */ /* 0x000fea0003800000 */
.L_x_3598:
        /* <DEDUP_REMOVED lines=16> */
.L_x_3602:
[----:B------:R-:W-:Y:S05]  /*7c00*/  BSYNC B1 ;  /* 0x0000000000017941 */ /* 0x000fea0003800000 */
.L_x_3601:
[----:B------:R-:W-:Y:S04]  /*7c10*/  BSSY B1, `(.L_x_3603) ;  /* 0x000000e000017945 */ /* 0x000fe80003800000 */
[----:B------:R-:W-:Y:S05]  /*7c20*/  @P2 BRA `(.L_x_3604) ;  /* 0x0000000000102947 */ /* 0x000fea0003800000 */
[----:B------:R-:W-:Y:S01]  /*7c30*/  MOV R3, RZ ;  /* 0x000000ff00037202 */ /* 0x000fe20000000f00 */
[----:B------:R-:W-:Y:S06]  /*7c40*/  @!P0 BRA `(.L_x_3605) ;  /* 0x0000000000288947 */ /* 0x000fec0003800000 */
[----:B------:R-:W-:Y:S01]  /*7c50*/  HADD2.F32 R3, -RZ, R191.H1_H1 ;  /* 0x300000bfff037230 */ /* 0x000fe20000004100 */
[----:B------:R-:W-:Y:S06]  /*7c60*/  BRA `(.L_x_3605) ;  /* 0x0000000000207947 */ /* 0x000fec0003800000 */
.L_x_3604:
        /* <DEDUP_REMOVED lines=8> */
.L_x_3605:
[----:B------:R-:W-:Y:S05]  /*7cf0*/  BSYNC B1 ;  /* 0x0000000000017941 */ /* 0x000fea0003800000 */
.L_x_3603:
        /* <DEDUP_REMOVED lines=16> */
.L_x_3607:
[----:B------:R-:W-:Y:S05]  /*7e00*/  BSYNC B1 ;  /* 0x0000000000017941 */ /* 0x000fea0003800000 */
.L_x_3606:
[----:B------:R-:W2:Y:S01]  /*7e10*/  LDL.LU R18, [R1+0x54] ;  /* 0x0000540001127983 */ /* 0x000ea20000300800 */
[----:B------:R-:W2:Y:S01]  /*7e20*/  @P1 LDC.64 R2, c[0x0][0x308] ;  /* 0x0000c200ff021b82 */ /* 0x000ea20000000a00 */
[----:B------:R-:W-:Y:S01]  /*7e30*/  BSSY B1, `(.L_x_3608) ;  /* 0x000000b000017945 */ /* 0x000fe20003800000 */
[----:B------:R-:W-:Y:S01]  /*7e40*/  IADD3 R247, R247, 0x80, RZ ;  /* 0x00000080f7f77810 */ /* 0x000fe20007ffe0ff */
        /* <DEDUP_REMOVED lines=9> */
.L_x_3609:
[----:B------:R-:W-:Y:S05]  /*7ee0*/  BSYNC B1 ;  /* 0x0000000000017941 */ /* 0x000fea0003800000 */
.L_x_3608:
[----:B------:R-:W-:Y:S04]  /*7ef0*/  BSSY B1, `(.L_x_3610) ;  /* 0x000000e000017945 */ /* 0x000fe80003800000 */
[----:B------:R-:W-:Y:S05]  /*7f00*/  @P2 BRA `(.L_x_3611) ;  /* 0x0000000000102947 */ /* 0x000fea0003800000 */
[----:B--2---:R-:W-:Y:S01]  /*7f10*/  HFMA2.MMA R3, -RZ, RZ, 0, 0 ;  /* 0x00000000ff037435 */ /* 0x004fe200000001ff */
[----:B------:R-:W-:Y:S10]  /*7f20*/  @!P0 BRA `(.L_x_3612) ;  /* 0x0000000000288947 */ /* 0x000ff40003800000 */
[----:B------:R-:W-:Y:S01]  /*7f30*/  HADD2.F32 R3, -RZ, R192.H0_H0 ;  /* 0x200000c0ff037230 */ /* 0x000fe20000004100 */
[----:B------:R-:W-:Y:S06]  /*7f40*/  BRA `(.L_x_3612) ;  /* 0x0000000000207947 */ /* 0x000fec0003800000 */
.L_x_3611:
        /* <DEDUP_REMOVED lines=8> */
.L_x_3612:
[----:B------:R-:W-:Y:S05]  /*7fd0*/  BSYNC B1 ;  /* 0x0000000000017941 */ /* 0x000fea0003800000 */
.L_x_3610:
[----:B------:R-:W-:Y:S01]  /*7fe0*/  @P1 F2FP.F16.F32.PACK_AB R2, RZ, R3 ;  /* 0x00000003ff02123e */ /* 0x000fe200000000ff */
        /* <DEDUP_REMOVED lines=16> */
.L_x_3614:
[----:B------:R-:W-:Y:S05]  /*80f0*/  BSYNC B1 ;  /* 0x0000000000017941 */ /* 0x000fea0003800000 */
.L_x_3613:
[----:B------:R-:W-:Y:S04]  /*8100*/  BSSY B1, `(.L_x_3615) ;  /* 0x000000e000017945 */ /* 0x000fe80003800000 */
[----:B------:R-:W-:Y:S05]  /*8110*/  @P2 BRA `(.L_x_3616) ;  /* 0x0000000000102947 */ /* 0x000fea0003800000 */
[----:B------:R-:W-:Y:S01]  /*8120*/  MOV R3, RZ ;  /* 0x000000ff00037202 */ /* 0x000fe20000000f00 */
[----:B------:R-:W-:Y:S06]  /*8130*/  @!P0 BRA `(.L_x_3617) ;  /* 0x0000000000288947 */ /* 0x000fec0003800000 */
[----:B------:R-:W-:Y:S01]  /*8140*/  HADD2.F32 R3, -RZ, R192.H1_H1 ;  /* 0x300000c0ff037230 */ /* 0x000fe20000004100 */
[----:B------:R-:W-:Y:S06]  /*8150*/  BRA `(.L_x_3617) ;  /* 0x0000000000207947 */ /* 0x000fec0003800000 */
.L_x_3616:
        /* <DEDUP_REMOVED lines=8> */
.L_x_3617:
[----:B------:R-:W-:Y:S05]  /*81e0*/  BSYNC B1 ;  /* 0x0000000000017941 */ /* 0x000fea0003800000 */
.L_x_3615:
        /* <DEDUP_REMOVED lines=16> */
.L_x_3619:
[----:B------:R-:W-:Y:S05]  /*82f0*/  BSYNC B1 ;  /* 0x0000000000017941 */ /* 0x000fea0003800000 */
.L_x_3618:
[----:B------:R-:W-:Y:S04]  /*8300*/  BSSY B1, `(.L_x_3620) ;  /* 0x000000e000017945 */ /* 0x000fe80003800000 */
[----:B------:R-:W-:Y:S05]  /*8310*/  @P2 BRA `(.L_x_3621) ;  /* 0x0000000000102947 */ /* 0x000fea0003800000 */
[----:B------:R-:W-:Y:S01]  /*8320*/  HFMA2.MMA R3, -RZ, RZ, 0, 0 ;  /* 0x00000000ff037435 */ /* 0x000fe200000001ff */
[----:B------:R-:W-:Y:S10]  /*8330*/  @!P0 BRA `(.L_x_3622) ;  /* 0x0000000000288947 */ /* 0x000ff40003800000 */
[----:B------:R-:W-:Y:S01]  /*8340*/  HADD2.F32 R3, -RZ, R193.H0_H0 ;  /* 0x200000c1ff037230 */ /* 0x000fe20000004100 */
[----:B------:R-:W-:Y:S06]  /*8350*/  BRA `(.L_x_3622) ;  /* 0x0000000000207947 */ /* 0x000fec0003800000 */
.L_x_3621:
        /* <DEDUP_REMOVED lines=8> */
.L_x_3622:
[----:B------:R-:W-:Y:S05]  /*83e0*/  BSYNC B1 ;  /* 0x0000000000017941 */ /* 0x000fea0003800000 */
.L_x_3620:
        /* <DEDUP_REMOVED lines=16> */
.L_x_3624:
[----:B------:R-:W-:Y:S05]  /*84f0*/  BSYNC B1 ;  /* 0x0000000000017941 */ /* 0x000fea0003800000 */
.L_x_3623:
[----:B------:R-:W-:Y:S04]  /*8500*/  BSSY B1, `(.L_x_3625) ;  /* 0x000000e000017945 */ /* 0x000fe80003800000 */
[----:B------:R-:W-:Y:S05]  /*8510*/  @P2 BRA `(.L_x_3626) ;  /* 0x0000000000102947 */ /* 0x000fea0003800000 */
[----:B------:R-:W-:Y:S01]  /*8520*/  MOV R3, RZ ;  /* 0x000000ff00037202 */ /* 0x000fe20000000f00 */
[----:B------:R-:W-:Y:S06]  /*8530*/  @!P0 BRA `(.L_x_3627) ;  /* 0x0000000000288947 */ /* 0x000fec0003800000 */
[----:B------:R-:W-:Y:S01]  /*8540*/  HADD2.F32 R3, -RZ, R193.H1_H1 ;  /* 0x300000c1ff037230 */ /* 0x000fe20000004100 */
[----:B------:R-:W-:Y:S06]  /*8550*/  BRA `(.L_x_3627) ;  /* 0x0000000000207947 */ /* 0x000fec0003800000 */
.L_x_3626:
        /* <DEDUP_REMOVED lines=8> */
.L_x_3627:
[----:B------:R-:W-:Y:S05]  /*85e0*/  BSYNC B1 ;  /* 0x0000000000017941 */ /* 0x000fea0003800000 */
.L_x_3625:
        /* <DEDUP_REMOVED lines=16> */
.L_x_3629:
[----:B------:R-:W-:Y:S05]  /*86f0*/  BSYNC B1 ;  /* 0x0000000000017941 */ /* 0x000fea0003800000 */
.L_x_3628:
[----:B------:R-:W-:Y:S04]  /*8700*/  BSSY B1, `(.L_x_3630) ;  /* 0x000000e000017945 */ /* 0x000fe80003800000 */
[----:B------:R-:W-:Y:S05]  /*8710*/  @P2 BRA `(.L_x_3631) ;  /* 0x0000000000102947 */ /* 0x000fea0003800000 */
[----:B------:R-:W-:Y:S01]  /*8720*/  HFMA2.MMA R3, -RZ, RZ, 0, 0 ;  /* 0x00000000ff037435 */ /* 0x000fe200000001ff */
[----:B------:R-:W-:Y:S10]  /*8730*/  @!P0 BRA `(.L_x_3632) ;  /* 0x0000000000288947 */ /* 0x000ff40003800000 */
[----:B------:R-:W-:Y:S01]  /*8740*/  HADD2.F32 R3, -RZ, R194.H0_H0 ;  /* 0x200000c2ff037230 */ /* 0x000fe20000004100 */
[----:B------:R-:W-:Y:S06]  /*8750*/  BRA `(.L_x_3632) ;  /* 0x0000000000207947 */ /* 0x000fec0003800000 */
.L_x_3631:
        /* <DEDUP_REMOVED lines=8> */
.L_x_3632:
[----:B------:R-:W-:Y:S05]  /*87e0*/  BSYNC B1 ;  /* 0x0000000000017941 */ /* 0x000fea0003800000 */
.L_x_3630:
        /* <DEDUP_REMOVED lines=16> */
.L_x_3634:
[----:B------:R-:W-:Y:S05]  /*88f0*/  BSYNC B1 ;  /* 0x0000000000017941 */ /* 0x000fea0003800000 */
.L_x_3633:
[----:B------:R-:W-:Y:S04]  /*8900*/  BSSY B1, `(.L_x_3635) ;  /* 0x000000e000017945 */ /* 0x000fe80003800000 */
[----:B------:R-:W-:Y:S05]  /*8910*/  @P2 BRA `(.L_x_3636) ;  /* 0x0000000000102947 */ /* 0x000fea0003800000 */
[----:B------:R-:W-:Y:S01]  /*8920*/  MOV R3, RZ ;  /* 0x000000ff00037202 */ /* 0x000fe20000000f00 */
[----:B------:R-:W-:Y:S06]  /*8930*/  @!P0 BRA `(.L_x_3637) ;  /* 0x0000000000288947 */ /* 0x000fec0003800000 */
[----:B------:R-:W-:Y:S01]  /*8940*/  HADD2.F32 R3, -RZ, R194.H1_H1 ;  /* 0x300000c2ff037230 */ /* 0x000fe20000004100 */
[----:B------:R-:W-:Y:S06]  /*8950*/  BRA `(.L_x_3637) ;  /* 0x0000000000207947 */ /* 0x000fec0003800000 */
.L_x_3636:
        /* <DEDUP_REMOVED lines=8> */
.L_x_3637:
[----:B------:R-:W-:Y:S05]  /*89e0*/  BSYNC B1 ;  /* 0x0000000000017941 */ /* 0x000fea0003800000 */
.L_x_3635:
        /* <DEDUP_REMOVED lines=16> */
.L_x_3639:
[----:B------:R-:W-:Y:S05]  /*8af0*/  BSYNC B1 ;  /* 0x0000000000017941 */ /* 0x000fea0003800000 */
.L_x_3638:
[----:B------:R-:W-:Y:S04]  /*8b00*/  BSSY B1, `(.L_x_3640) ;  /* 0x000000e000017945 */ /* 0x000fe80003800000 */
[----:B------:R-:W-:Y:S05]  /*8b10*/  @P2 BRA `(.L_x_3641) ;  /* 0x0000000000102947 */ /* 0x000fea0003800000 */
[----:B------:R-:W-:Y:S01]  /*8b20*/  HFMA2.MMA R3, -RZ, RZ, 0, 0 ;  /* 0x00000000ff037435 */ /* 0x000fe200000001ff */
[----:B------:R-:W-:Y:S10]  /*8b30*/  @!P0 BRA `(.L_x_3642) ;  /* 0x0000000000288947 */ /* 0x000ff40003800000 */
[----:B------:R-:W-:Y:S01]  /*8b40*/  HADD2.F32 R3, -RZ, R195.H0_H0 ;  /* 0x200000c3ff037230 */ /* 0x000fe20000004100 */
[----:B------:R-:W-:Y:S06]  /*8b50*/  BRA `(.L_x_3642) ;  /* 0x0000000000207947 */ /* 0x000fec0003800000 */
.L_x_3641:
        /* <DEDUP_REMOVED lines=8> */
.L_x_3642:
[----:B------:R-:W-:Y:S05]  /*8be0*/  BSYNC B1 ;  /* 0x0000000000017941 */ /* 0x000fea0003800000 */
.L_x_3640:
        /* <DEDUP_REMOVED lines=16> */
.L_x_3644:
[----:B------:R-:W-:Y:S05]  /*8cf0*/  BSYNC B1 ;  /* 0x0000000000017941 */ /* 0x000fea0003800000 */
.L_x_3643:
[----:B------:R-:W-:Y:S04]  /*8d00*/  BSSY B1, `(.L_x_3645) ;  /* 0x000000e000017945 */ /* 0x000fe80003800000 */
[----:B------:R-:W-:Y:S05]  /*8d10*/  @P2 BRA `(.L_x_3646) ;  /* 0x0000000000102947 */ /* 0x000fea0003800000 */
[----:B------:R-:W-:Y:S01]  /*8d20*/  MOV R6, RZ ;  /* 0x000000ff00067202 */ /* 0x000fe20000000f00 */
[----:B------:R-:W-:Y:S06]  /*8d30*/  @!P0 BRA `(.L_x_3647) ;  /* 0x0000000000288947 */ /* 0x000fec0003800000 */
[----:B------:R-:W-:Y:S01]  /*8d40*/  HADD2.F32 R6, -RZ, R195.H1_H1 ;  /* 0x300000c3ff067230 */ /* 0x000fe20000004100 */
[----:B------:R-:W-:Y:S06]  /*8d50*/  BRA `(.L_x_3647) ;  /* 0x0000000000207947 */ /* 0x000fec0003800000 */
.L_x_3646:
        /* <DEDUP_REMOVED lines=8> */
.L_x_3647:
[----:B------:R-:W-:Y:S05]  /*8de0*/  BSYNC B1 ;  /* 0x0000000000017941 */ /* 0x000fea0003800000 */
.L_x_3645:
        /* <DEDUP_REMOVED lines=16> */
.L_x_3649:
[----:B------:R-:W-:Y:S05]  /*8ef0*/  BSYNC B1 ;  /* 0x0000000000017941 */ /* 0x000fea0003800000 */
.L_x_3648:
[----:B------:R-:W2:Y:S01]  /*8f00*/  @P1 LDC.64 R16, c[0x0][0x308] ;  /* 0x0000c200ff101b82 */ /* 0x000ea20000000a00 */
[----:B------:R-:W-:-:S05]  /*8f10*/  @P1 IADD3 R2, R4, 0x80, RZ ;  /* 0x0000008004021810 */ /* 0x000fca0007ffe0ff */
[----:B--2---:R-:W-:-:S05]  /*8f20*/  @P1 IMAD.WIDE.U32 R2, R2, 0x10, R16 ;  /* 0x0000001002021825 */ /* 0x004fca00078e0010 */
[----:B------:R2:W-:Y:S02]  /*8f30*/  @P1 STG.E.128 desc[UR4][R2.64], R88 ;  /* 0x0000005802001986 */ /* 0x0005e4000c101d04 */
[----:B--2---:R-:W2:Y:S02]  /*8f40*/  @P3 LDC.64 R2, c[0x0][0x2f8] ;  /* 0x0000be00ff023b82 */ /* 0x004ea40000000a00 */
[----:B--2---:R-:W-:-:S05]  /*8f50*/  @P3 IMAD.WIDE.U32 R2, R247, 0x10, R2 ;  /* 0x00000010f7023825 */ /* 0x004fca00078e0002 */
[----:B------:R2:W-:Y:S02]  /*8f60*/  @P3 STG.E.128 desc[UR4][R2.64], R44 ;  /* 0x0000002c02003986 */ /* 0x0005e4000c101d04 */
[----:B--2---:R-:W2:Y:S02]  /*8f70*/  LDC.64 R2, c[0x0][0x210] ;  /* 0x00008400ff027b82 */ /* 0x004ea40000000a00 */
[----:B--2---:R-:W-:-:S04]  /*8f80*/  LEA R7, R2, R7, 0x2 ;  /* 0x0000000702077211 */ /* 0x004fc800078e10ff */
[----:B------:R-:W-:-:S13]  /*8f90*/  ISETP.GE.AND P0, PT, R7, R3, PT ;  /* 0x000000030700720c */ /* 0x000fda0003f06270 */
[----:B------:R-:W-:Y:S05]  /*8fa0*/  @!P0 BRA `(.L_x_3650) ;  /* 0xffffff7c00c08947 */ /* 0x000fea000383ffff */
.L_x_3437:
[----:B------:R-:W-:Y:S05]  /*8fb0*/  BSYNC B0 ;  /* 0x0000000000007941 */ /* 0x000fea0003800000 */
.L_x_3435:
[----:B------:R-:W2:Y:S01]  /*8fc0*/  S2R R90, SR_TID.X ;  /* 0x00000000005a7919 */ /* 0x000ea20000002100 */
[----:B------:R-:W-:Y:S01]  /*8fd0*/  MOV R0, 0x400 ;  /* 0x0000040000007802 */ /* 0x000fe20000000f00 */
[----:B------:R-:W-:Y:S05]  /*8fe0*/  WARPSYNC.ALL ;  /* 0x0000000000007948 */ /* 0x000fea0003800000 */
[----:B------:R-:W3:Y:S01]  /*8ff0*/  S2R R4, SR_TID.X ;  /* 0x0000000000047919 */ /* 0x000ee20000002100 */
[----:B------:R-:W-:Y:S01]  /*9000*/  ULDC UR6, c[0x0][0x218] ;  /* 0x0000860000067ab9 */ /* 0x000fe20000000800 */
[----:B------:R-:W-:Y:S01]  /*9010*/  ULDC.64 UR14, c[0x0][0x2d0] ;  /* 0x0000b400000e7ab9 */ /* 0x000fe20000000a00 */
[----:B------:R-:W4:Y:S01]  /*9020*/  S2R R3, SR_CgaCtaId ;  /* 0x0000000000037919 */ /* 0x000f220000008800 */
[----:B------:R-:W0:Y:S01]  /*9030*/  S2R R7, SR_CTAID.X ;  /* 0x0000000000077919 */ /* 0x000e220000002500 */
[----:B--2---:R-:W-:-:S02]  /*9040*/  SHF.R.U32.HI R2, RZ, 0x5, R90 ;  /* 0x00000005ff027819 */ /* 0x004fc4000001165a */
[----:B---3--:R-:W-:Y:S02]  /*9050*/  LOP3.LUT R4, R4, 0x1f, RZ, 0xc0, !PT ;  /* 0x0000001f04047812 */ /* 0x008fe400078ec0ff */
[----:B----4-:R-:W-:-:S03]  /*9060*/  LEA R3, R3, R0, 0x18 ;  /* 0x0000000003037211 */ /* 0x010fc600078ec0ff */
[----:B------:R-:W-:Y:S01]  /*9070*/  IMAD R2, R2, 0xa0, R4 ;  /* 0x000000a002027824 */ /* 0x000fe200078e0204 */
[----:B------:R-:W-:Y:S01]  /*9080*/  LEA R0, R90, R3, 0x2 ;  /* 0x000000035a007211 */ /* 0x000fe200078e10ff */
[----:B0-----:R-:W-:-:S03]  /*9090*/  IMAD R7, R7, UR6, RZ ;  /* 0x0000000607077c24 */ /* 0x001fc6000f8e02ff */
[----:B------:R-:W-:Y:S01]  /*90a0*/  LEA R2, R2, R3, 0x5 ;  /* 0x0000000302027211 */ /* 0x000fe200078e28ff */
[----:B------:R-:W-:Y:S01]  /*90b0*/  ULDC.64 UR6, c[0x0][0x2d8] ;  /* 0x0000b60000067ab9 */ /* 0x000fe20000000a00 */
        /* <DEDUP_REMOVED lines=16> */
[----:B------:R-:W-:Y:S04]  /*91c0*/  LDS R14, [R0+0x1800] ;  /* 0x00180000000e7984 */ /* 0x000fe80000000800 */
[----:B------:R-:W-:Y:S04]  /*91d0*/  LDS R13, [R0+0x1a00] ;  /* 0x001a0000000d7984 */ /* 0x000fe80000000800 */
[----:B------:R-:W-:Y:S04]  /*91e0*/  LDS R16, [R0+0x1c00] ;  /* 0x001c000000107984 */ /* 0x000fe80000000800 */
[----:B------:R-:W-:Y:S04]  /*91f0*/  LDS R15, [R0+0x1e00] ;  /* 0x001e0000000f7984 */ /* 0x000fe80000000800 */
[----:B------:R-:W1:Y:S04]  /*9200*/  LDS R7, [R0+0xc00] ;  /* 0x000c000000077984 */ /* 0x000e680000000800 */
[----:B------:R-:W1:Y:S01]  /*9210*/  LDS R18, [R0+0x2000] ;  /* 0x0020000000127984 */ /* 0x000e620000000800 */
[----:B0-----:R-:W-:-:S03]  /*9220*/  FADD.FTZ R3, RZ, R3 ;  /* 0x00000003ff037221 */ /* 0x001fc60000010000 */
[----:B------:R-:W0:Y:S01]  /*9230*/  LDS R8, [R0+0xe00] ;  /* 0x000e000000087984 */ /* 0x000e220000000800 */
[----:B--2---:R-:W-:-:S03]  /*9240*/  FADD.FTZ R4, RZ, R4 ;  /* 0x00000004ff047221 */ /* 0x004fc60000010000 */
[----:B------:R-:W2:Y:S01]  /*9250*/  LDS R17, [R0+0x2200] ;  /* 0x0022000000117984 */ /* 0x000ea20000000800 */
        /* <DEDUP_REMOVED lines=8> */
[----:B-1----:R-:W-:-:S03]  /*92e0*/  FADD.FTZ R7, RZ, R7 ;  /* 0x00000007ff077221 */ /* 0x002fc60000010000 */
[----:B------:R-:W1:Y:S01]  /*92f0*/  LDS R10, [R0+0x1200] ;  /* 0x00120000000a7984 */ /* 0x000e620000000800 */
[----:B------:R-:W-:-:S03]  /*9300*/  FADD.FTZ R7, R7, R18 ;  /* 0x0000001207077221 */ /* 0x000fc60000010000 */
[----:B------:R-:W1:Y:S04]  /*9310*/  LDS R19, [R0+0x2600] ;  /* 0x0026000000137984 */ /* 0x000e680000000800 */
[----:B------:R-:W1:Y:S01]  /*9320*/  LDS R22, [R0+0x2800] ;  /* 0x0028000000167984 */ /* 0x000e620000000800 */
[----:B0-----:R-:W-:-:S03]  /*9330*/  FADD.FTZ R8, RZ, R8 ;  /* 0x00000008ff087221 */ /* 0x001fc60000010000 */
[----:B------:R-:W0:Y:S01]  /*9340*/  LDS R21, [R0+0x2a00] ;  /* 0x002a000000157984 */ /* 0x000e220000000800 */
[----:B--2---:R-:W-:-:S03]  /*9350*/  FADD.FTZ R8, R8, R17 ;  /* 0x0000001108087221 */ /* 0x004fc60000010000 */
[----:B-----5:R-:W2:Y:S01]  /*9360*/  LDS R24, [R0+0x2c00] ;  /* 0x002c000000187984 */ /* 0x020ea20000000800 */
        /* <DEDUP_REMOVED lines=16> */
[----:B-1----:R-:W-:-:S03]  /*9470*/  FADD.FTZ R10, RZ, R10 ;  /* 0x0000000aff0a7221 */ /* 0x002fc60000010000 */
[----:B------:R-:W1:Y:S01]  /*9480*/  LDS R29, [R0+0x3a00] ;  /* 0x003a0000001d7984 */ /* 0x000e620000000800 */
[----:B------:R-:W-:-:S03]  /*9490*/  FADD.FTZ R10, R10, R19 ;  /* 0x000000130a0a7221 */ /* 0x000fc60000010000 */
[----:B------:R-:W1:Y:S01]  /*94a0*/  LDS R32, [R0+0x3c00] ;  /* 0x003c000000207984 */ /* 0x000e620000000800 */
[----:B------:R-:W-:-:S03]  /*94b0*/  FADD.FTZ R11, R11, R22 ;  /* 0x000000160b0b7221 */ /* 0x000fc60000010000 */
[----:B------:R-:W1:Y:S01]  /*94c0*/  LDS R31, [R0+0x3e00] ;  /* 0x003e0000001f7984 */ /* 0x000e620000000800 */
        /* <DEDUP_REMOVED lines=16> */
[----:B-1----:R-:W-:Y:S01]  /*95d0*/  FADD.FTZ R10, R10, R29 ;  /* 0x0000001d0a0a7221 */ /* 0x002fe20000010000 */
        /* <DEDUP_REMOVED lines=235> */
.L_x_3441:
[----:B---3--:R-:W-:Y:S01]  /*a490*/  HFMA2.MMA R248, -RZ, RZ, 0, 5.9604644775390625e-08 ;  /* 0x00000001fff87435 */ /* 0x008fe200000001ff */
[----:B------:R-:W-:Y:S01]  /*a4a0*/  BSSY B1, `(.L_x_3651) ;  /* 0x0000007000017945 */ /* 0x000fe20003800000 */
[----:B------:R-:W-:Y:S02]  /*a4b0*/  MOV R249, R250 ;  /* 0x000000fa00f97202 */ /* 0x000fe40000000f00 */
[----:B------:R-:W-:Y:S02]  /*a4c0*/  MOV R247, 0x1f ;  /* 0x0000001f00f77802 */ /* 0x000fe40000000f00 */
[----:B------:R-:W-:-:S07]  /*a4d0*/  MOV R246, 0xffffffff ;  /* 0xffffffff00f67802 */ /* 0x000fce0000000f00 */
[----:B-1----:R-:W-:Y:S05]  /*a4e0*/  WARPSYNC.COLLECTIVE R246, `(.L_x_3652) ;  /* 0x00000000f6087348 */ /* 0x002fea0003c00000 */
[----:B------:R0:W2:Y:S02]  /*a4f0*/  SHFL.BFLY P0, R252, R249, R248, R247 ;  /* 0x0c0000f8f9fc7389 */ /* 0x0000a400000000f7 */
[----:B012---:R-:W-:Y:S01]  /*a500*/  ENDCOLLECTIVE ;  /* 0x000000000000791b */ /* 0x007fe20003800000 */
.L_x_3652:
[----:B------:R-:W-:Y:S05]  /*a510*/  BSYNC B1 ;  /* 0x0000000000017941 */ /* 0x000fea0003800000 */
.L_x_3651:
        /* <DEDUP_REMOVED lines=8> */
.L_x_3653:
[----:B------:R-:W-:Y:S01]  /*a5a0*/  HFMA2.MMA R248, -RZ, RZ, 0, 1.1920928955078125e-07 ;  /* 0x00000002fff87435 */ /* 0x000fe200000001ff */
[----:B------:R-:W-:Y:S01]  /*a5b0*/  MOV R249, R250 ;  /* 0x000000fa00f97202 */ /* 0x000fe20000000f00 */
[----:B------:R-:W-:-:S09]  /*a5c0*/  FADD.FTZ R251, R252, R251 ;  /* 0x000000fbfcfb7221 */ /* 0x000fd20000010000 */
[----:B------:R-:W-:Y:S05]  /*a5d0*/  WARPSYNC.COLLECTIVE R246, `(.L_x_3654) ;  /* 0x00000000f6087348 */ /* 0x000fea0003c00000 */
[----:B------:R0:W1:Y:S02]  /*a5e0*/  SHFL.BFLY P0, R252, R249, R248, R247 ;  /* 0x0c0000f8f9fc7389 */ /* 0x00006400000000f7 */
[----:B01----:R-:W-:Y:S01]  /*a5f0*/  ENDCOLLECTIVE ;  /* 0x000000000000791b */ /* 0x003fe20003800000 */
.L_x_3654:
[----:B------:R-:W-:Y:S01]  /*a600*/  MOV R249, R251 ;  /* 0x000000fb00f97202 */ /* 0x000fe20000000f00 */
[----:B------:R-:W-:-:S07]  /*a610*/  FADD.FTZ R250, R250, R252 ;  /* 0x000000fcfafa7221 */ /* 0x000fce0000010000 */
[----:B------:R-:W-:Y:S05]  /*a620*/  WARPSYNC.COLLECTIVE R246, `(.L_x_3655) ;  /* 0x00000000f6087348 */ /* 0x000fea0003c00000 */
[----:B------:R0:W1:Y:S02]  /*a630*/  SHFL.BFLY P0, R252, R249, R248, R247 ;  /* 0x0c0000f8f9fc7389 */ /* 0x00006400000000f7 */
[----:B01----:R-:W-:Y:S01]  /*a640*/  ENDCOLLECTIVE ;  /* 0x000000000000791b */ /* 0x003fe20003800000 */
.L_x_3655:
[----:B------:R-:W-:Y:S01]  /*a650*/  HFMA2.MMA R248, -RZ, RZ, 0, 2.384185791015625e-07 ;  /* 0x00000004fff87435 */ /* 0x000fe200000001ff */
[----:B------:R-:W-:Y:S01]  /*a660*/  MOV R249, R250 ;  /* 0x000000fa00f97202 */ /* 0x000fe20000000f00 */
[----:B------:R-:W-:-:S09]  /*a670*/  FADD.FTZ R251, R251, R252 ;  /* 0x000000fcfbfb7221 */ /* 0x000fd20000010000 */
[----:B------:R-:W-:Y:S05]  /*a680*/  WARPSYNC.COLLECTIVE R246, `(.L_x_3656) ;  /* 0x00000000f6087348 */ /* 0x000fea0003c00000 */
[----:B------:R0:W1:Y:S02]  /*a690*/  SHFL.BFLY P0, R252, R249, R248, R247 ;  /* 0x0c0000f8f9fc7389 */ /* 0x00006400000000f7 */
[----:B01----:R-:W-:Y:S01]  /*a6a0*/  ENDCOLLECTIVE ;  /* 0x000000000000791b */ /* 0x003fe20003800000 */
.L_x_3656:
[----:B------:R-:W-:Y:S01]  /*a6b0*/  MOV R249, R251 ;  /* 0x000000fb00f97202 */ /* 0x000fe20000000f00 */
[----:B------:R-:W-:-:S07]  /*a6c0*/  FADD.FTZ R250, R250, R252 ;  /* 0x000000fcfafa7221 */ /* 0x000fce0000010000 */
[----:B------:R-:W-:Y:S05]  /*a6d0*/  WARPSYNC.COLLECTIVE R246, `(.L_x_3657) ;  /* 0x00000000f6087348 */ /* 0x000fea0003c00000 */
[----:B------:R0:W1:Y:S02]  /*a6e0*/  SHFL.BFLY P0, R252, R249, R248, R247 ;  /* 0x0c0000f8f9fc7389 */ /* 0x00006400000000f7 */
[----:B01----:R-:W-:Y:S01]  /*a6f0*/  ENDCOLLECTIVE ;  /* 0x000000000000791b */ /* 0x003fe20003800000 */
.L_x_3657:
[----:B------:R-:W-:Y:S01]  /*a700*/  HFMA2.MMA R248, -RZ, RZ, 0, 4.76837158203125e-07 ;  /* 0x00000008fff87435 */ /* 0x000fe200000001ff */
[----:B------:R-:W-:Y:S01]  /*a710*/  MOV R249, R250 ;  /* 0x000000fa00f97202 */ /* 0x000fe20000000f00 */
[----:B------:R-:W-:-:S09]  /*a720*/  FADD.FTZ R251, R251, R252 ;  /* 0x000000fcfbfb7221 */ /* 0x000fd20000010000 */
[----:B------:R-:W-:Y:S05]  /*a730*/  WARPSYNC.COLLECTIVE R246, `(.L_x_3658) ;  /* 0x00000000f6087348 */ /* 0x000fea0003c00000 */
[----:B------:R0:W1:Y:S02]  /*a740*/  SHFL.BFLY P0, R252, R249, R248, R247 ;  /* 0x0c0000f8f9fc7389 */ /* 0x00006400000000f7 */
[----:B01----:R-:W-:Y:S01]  /*a750*/  ENDCOLLECTIVE ;  /* 0x000000000000791b */ /* 0x003fe20003800000 */
.L_x_3658:
[----:B------:R-:W-:Y:S01]  /*a760*/  MOV R249, R251 ;  /* 0x000000fb00f97202 */ /* 0x000fe20000000f00 */
[----:B------:R-:W-:-:S07]  /*a770*/  FADD.FTZ R250, R250, R252 ;  /* 0x000000fcfafa7221 */ /* 0x000fce0000010000 */
[----:B------:R-:W-:Y:S05]  /*a780*/  WARPSYNC.COLLECTIVE R246, `(.L_x_3659) ;  /* 0x00000000f6087348 */ /* 0x000fea0003c00000 */
[----:B------:R0:W1:Y:S02]  /*a790*/  SHFL.BFLY P0, R252, R249, R248, R247 ;  /* 0x0c0000f8f9fc7389 */ /* 0x00006400000000f7 */
[----:B01----:R-:W-:Y:S01]  /*a7a0*/  ENDCOLLECTIVE ;  /* 0x000000000000791b */ /* 0x003fe20003800000 */
.L_x_3659:
[----:B------:R-:W-:Y:S01]  /*a7b0*/  HFMA2.MMA R248, -RZ, RZ, 0, 9.5367431640625e-07 ;  /* 0x00000010fff87435 */ /* 0x000fe200000001ff */
[----:B------:R-:W-:Y:S01]  /*a7c0*/  MOV R249, R250 ;  /* 0x000000fa00f97202 */ /* 0x000fe20000000f00 */
[----:B------:R-:W-:-:S09]  /*a7d0*/  FADD.FTZ R251, R251, R252 ;  /* 0x000000fcfbfb7221 */ /* 0x000fd20000010000 */
[----:B------:R-:W-:Y:S05]  /*a7e0*/  WARPSYNC.COLLECTIVE R246, `(.L_x_3660) ;  /* 0x00000000f6087348 */ /* 0x000fea0003c00000 */
[----:B------:R0:W1:Y:S02]  /*a7f0*/  SHFL.BFLY P0, R252, R249, R248, R247 ;  /* 0x0c0000f8f9fc7389 */ /* 0x00006400000000f7 */
[----:B01----:R-:W-:Y:S01]  /*a800*/  ENDCOLLECTIVE ;  /* 0x000000000000791b */ /* 0x003fe20003800000 */
.L_x_3660:
[----:B------:R-:W-:Y:S01]  /*a810*/  MOV R249, R251 ;  /* 0x000000fb00f97202 */ /* 0x000fe20000000f00 */
[----:B------:R0:W-:Y:S06]  /*a820*/  STL [R1+0x18], R252 ;  /* 0x000018fc01007387 */ /* 0x0001ec0000100800 */
[----:B0-----:R-:W-:Y:S05]  /*a830*/  WARPSYNC.COLLECTIVE R246, `(.L_x_3661) ;  /* 0x00000000f6087348 */ /* 0x001fea0003c00000 */
[----:B0-----:R0:W1:Y:S02]  /*a840*/  SHFL.BFLY P0, R252, R249, R248, R247 ;  /* 0x0c0000f8f9fc7389 */ /* 0x00106400000000f7 */
[----:B01----:R-:W-:Y:S01]  /*a850*/  ENDCOLLECTIVE ;  /* 0x000000000000791b */ /* 0x003fe20003800000 */
.L_x_3661:
[----:B------:R-:W-:Y:S01]  /*a860*/  MOV R246, R252 ;  /* 0x000000fc00f67202 */ /* 0x000fe20000000f00 */
[----:B------:R-:W-:Y:S06]  /*a870*/  BRA `(.L_x_3662) ;  /* 0xffffff8c00f47947 */ /* 0x000fec000383ffff */
.L_x_3663:
        /* <DEDUP_REMOVED lines=16> */
.L_x_16901:


//--------------------- .text._ZN10layer_norm13ln_bwd_kernelINS_13Kernel_traitsIf13__nv_bfloat16S2_S2_fjLj1280ELj1ELj4ELj1ELj16ENS_18Kernel_traits_baseILj1280EfS2_S2_S2_fjLj128EEEEELb0ELb0ELb0ELb0EEEvNS_9BwdParamsE --------------------------
	.section	.text._ZN10layer_norm13ln_bwd_kernelINS_13Kernel_traitsIf13__nv_bfloat16S2_S2_fjLj1280ELj1ELj4ELj1ELj16ENS_18Kernel_traits_baseILj1280EfS2_S2_S2_fjLj128EEEEELb0ELb0ELb0ELb0EEEvNS_9BwdParamsE,"ax",@progbits
	.align	128
        .global         _ZN10layer_norm13ln_bwd_kernelINS_13Kernel_traitsIf13__nv_bfloat16S2_S2_fjLj1280ELj1ELj4ELj1ELj16ENS_18Kernel_traits_baseILj1280EfS2_S2_S2_fjLj128EEEEELb0ELb0ELb0ELb0EEEvNS_9BwdParamsE
        .type           _ZN10layer_norm13ln_bwd_kernelINS_13Kernel_traitsIf13__nv_bfloat16S2_S2_fjLj1280ELj1ELj4ELj1ELj16ENS_18Kernel_traits_baseILj1280EfS2_S2_S2_fjLj128EEEEELb0ELb0ELb0ELb0EEEvNS_9BwdParamsE,@function
        .size           _ZN10layer_norm13ln_bwd_kernelINS_13Kernel_traitsIf13__nv_bfloat16S2_S2_fjLj1280ELj1ELj4ELj1ELj16ENS_18Kernel_traits_baseILj1280EfS2_S2_S2_fjLj128EEEEELb0ELb0ELb0ELb0EEEvNS_9BwdParamsE,(.L_x_16902 - _ZN10layer_norm13ln_bwd_kernelINS_13Kernel_traitsIf13__nv_bfloat16S2_S2_fjLj1280ELj1ELj4ELj1ELj16ENS_18Kernel_traits_baseILj1280EfS2_S2_S2_fjLj128EEEEELb0ELb0ELb0ELb0EEEvNS_9BwdParamsE)
        .other          _ZN10layer_norm13ln_bwd_kernelINS_13Kernel_traitsIf13__nv_bfloat16S2_S2_fjLj1280ELj1ELj4ELj1ELj16ENS_18Kernel_traits_baseILj1280EfS2_S2_S2_fjLj128EEEEELb0ELb0ELb0ELb0EEEvNS_9BwdParamsE,@"STO_CUDA_ENTRY STV_DEFAULT"
_ZN10layer_norm13ln_bwd_kernelINS_13Kernel_traitsIf13__nv_bfloat16S2_S2_fjLj1280ELj1ELj4ELj1ELj16ENS_18Kernel_traits_baseILj1280EfS2_S2_S2_fjLj128EEEEELb0ELb0ELb0ELb0EEEvNS_9BwdParamsE:
.text._ZN10layer_norm13ln_bwd_kernelINS_13Kernel_traitsIf13__nv_bfloat16S2_S2_fjLj1280ELj1ELj4ELj1ELj16ENS_18Kernel_traits_baseILj1280EfS2_S2_S2_fjLj128EEEEELb0ELb0ELb0ELb0EEEvNS_9BwdParamsE:
        /* <DEDUP_REMOVED lines=29> */
[----:B------:R-:W5:Y:S01]  /*01d0*/  @P0 LDG.E.128 R28, desc[UR4][R2.64] ;  /* 0x00000004021c0981 */ /* 0x000f62000c1e1d00 */
[C---:B-1----:R-:W-:Y:S01]  /*01e0*/  @P1 IMAD.WIDE.U32 R10, R19.reuse, 0x20, R8 ;  /* 0x00000020130a1825 */ /* 0x042fe200078e0008 */
[----:B------:R-:W-:Y:S01]  /*01f0*/  @P1 IADD3 R19, R19, 0x20, RZ ;  /* 0x0000002013131810 */ /* 0x000fe20007ffe0ff */
[----:B------:R-:W0:Y:S01]  /*0200*/  @P4 LDC.64 R16, c[0x0][0x260] ;  /* 0x00009800ff104b82 */ /* 0x000e220000000a00 */
[----:B------:R1:W5:Y:S04]  /*0210*/  @P0 LDG.E.128 R32, desc[UR4][R2.64+0x10] ;  /* 0x0000100402200981 */ /* 0x000368000c1e1d00 */
[----:B------:R4:W5:Y:S01]  /*0220*/  @P1 LDG.E.128 R36, desc[UR4][R10.64] ;  /* 0x000000040a241981 */ /* 0x000962000c1e1d00 */
[C---:B--2---:R-:W-:Y:S01]  /*0230*/  @P2 IMAD.WIDE.U32 R12, R19.reuse, 0x20, R12 ;  /* 0x00000020130c2825 */ /* 0x044fe200078e000c */
[----:B------:R-:W-:-:S02]  /*0240*/  @P2 IADD3 R19, R19, 0x20, RZ ;  /* 0x0000002013132810 */ /* 0x000fc40007ffe0ff */
[----:B------:R4:W5:Y:S04]  /*0250*/  @P1 LDG.E.128 R40, desc[UR4][R10.64+0x10] ;  /* 0x000010040a281981 */ /* 0x000968000c1e1d00 */
[----:B------:R4:W5:Y:S01]  /*0260*/  @P2 LDG.E.128 R44, desc[UR4][R12.64] ;  /* 0x000000040c2c2981 */ /* 0x000962000c1e1d00 */
[C---:B---3--:R-:W-:Y:S01]  /*0270*/  @P3 IMAD.WIDE.U32 R14, R19.reuse, 0x20, R14 ;  /* 0x00000020130e3825 */ /* 0x048fe200078e000e */
[----:B------:R-:W-:Y:S02]  /*0280*/  @P3 IADD3 R19, R19, 0x20, RZ ;  /* 0x0000002013133810 */ /* 0x000fe40007ffe0ff */
[----:B------:R4:W5:Y:S04]  /*0290*/  @P2 LDG.E.128 R48, desc[UR4][R12.64+0x10] ;  /* 0x000010040c302981 */ /* 0x000968000c1e1d00 */
[----:B------:R4:W5:Y:S04]  /*02a0*/  @P3 LDG.E.128 R52, desc[UR4][R14.64] ;  /* 0x000000040e343981 */ /* 0x000968000c1e1d00 */
[----:B------:R4:W5:Y:S01]  /*02b0*/  @P3 LDG.E.128 R56, desc[UR4][R14.64+0x10] ;  /* 0x000010040e383981 */ /* 0x000962000c1e1d00 */
[----:B0-----:R-:W-:-:S02]  /*02c0*/  @P4 IMAD.WIDE.U32 R8, R19, 0x20, R16 ;  /* 0x0000002013084825 */ /* 0x001fc400078e0010 */
[----:B------:R-:W0:Y:S01]  /*02d0*/  S2R R17, SR_CTAID.X ;  /* 0x0000000000117919 */ /* 0x000e220000002500 */
[----:B-1----:R-:W-:Y:S02]  /*02e0*/  SHF.R.U32.HI R2, RZ, 0x5, R6 ;  /* 0x00000005ff027819 */ /* 0x002fe40000011606 */
[----:B------:R4:W5:Y:S04]  /*02f0*/  @P4 LDG.E.128 R60, desc[UR4][R8.64] ;  /* 0x00000004083c4981 */ /* 0x000968000c1e1d00 */
[----:B------:R4:W5:Y:S01]  /*0300*/  @P4 LDG.E.128 R64, desc[UR4][R8.64+0x10] ;  /* 0x0000100408404981 */ /* 0x000962000c1e1d00 */
[----:B------:R-:W-:Y:S01]  /*0310*/  BSSY B0, `(.L_x_3664) ;  /* 0x00003fc000007945 */ /* 0x000fe20003800000 */
[----:B------:R-:W-:Y:S02]  /*0320*/  CS2R R68, SRZ ;  /* 0x0000000000447805 */ /* 0x000fe4000001ff00 */
[----:B------:R-:W-:-:S02]  /*0330*/  CS2R R70, SRZ ;  /* 0x0000000000467805 */ /* 0x000fc4000001ff00 */
[----:B------:R-:W-:Y:S02]  /*0340*/  CS2R R72, SRZ ;  /* 0x0000000000487805 */ /* 0x000fe4000001ff00 */
[----:B------:R-:W-:Y:S02]  /*0350*/  CS2R R74, SRZ ;  /* 0x00000000004a7805 */ /* 0x000fe4000001ff00 */
[----:B0-----:R-:W-:-:S04]  /*0360*/  LEA R4, R17, R2, 0x2 ;  /* 0x0000000211047211 */ /* 0x001fc800078e10ff */
        /* <DEDUP_REMOVED lines=37> */
[----:B----4-:R-:W-:Y:S06]  /*05c0*/  @P4 BRA `(.L_x_3665) ;  /* 0x0000003c00404947 */ /* 0x010fec0003800000 */
[----:B------:R-:W-:Y:S01]  /*05d0*/  ULDC.64 UR6, c[0x0][0x270] ;  /* 0x00009c0000067ab9 */ /* 0x000fe20000000a00 */
[----:B------:R-:W-:Y:S01]  /*05e0*/  HFMA2.MMA R69, -RZ, RZ, 0, 0 ;  /* 0x00000000ff457435 */ /* 0x000fe200000001ff */
[----:B------:R-:W-:Y:S01]  /*05f0*/  ISETP.NE.U32.AND P4, PT, RZ, UR6, PT ;  /* 0x00000006ff007c0c */ /* 0x000fe2000bf85070 */
[----:B------:R-:W-:Y:S02]  /*0600*/  ULDC.U8 UR6, c[0x0][0x2a0] ;  /* 0x0000a80000067ab9 */ /* 0x000fe40000000000 */
[----:B------:R-:W-:Y:S02]  /*0610*/  ISETP.NE.AND P5, PT, RZ, UR6, PT ;  /* 0x00000006ff007c0c */ /* 0x000fe4000bfa5270 */
[----:B------:R-:W-:Y:S02]  /*0620*/  ISETP.NE.AND.EX P4, PT, RZ, UR7, PT, P4 ;  /* 0x00000007ff007c0c */ /* 0x000fe4000bf85340 */
[----:B------:R-:W-:-:S11]  /*0630*/  P2R R3, PR, RZ, 0x20 ;  /* 0x00000020ff037803 */ /* 0x000fd60000000000 */
.L_x_3687:
[----:B------:R-:W0:Y:S01]  /*0640*/  @P4 LDC.64 R172, c[0x0][0x270] ;  /* 0x00009c00ffac4b82 */ /* 0x000e220000000a00 */
[----:B------:R-:W-:Y:S02]  /*0650*/  SHF.R.S32.HI R2, RZ, 0x1f, R4 ;  /* 0x0000001fff027819 */ /* 0x000fe40000011404 */
[----:B------:R-:W-:Y:S02]  /*0660*/  ISETP.NE.AND P6, PT, R3, RZ, PT ;  /* 0x000000ff0300720c */ /* 0x000fe40003fc5270 */
[----:B0-----:R-:W-:-:S04]  /*0670*/  @P4 LEA R174, P5, R4, R172, 0x1 ;  /* 0x000000ac04ae4211 */ /* 0x001fc800078a08ff */
[C---:B------:R-:W-:Y:S02]  /*0680*/  @P4 LEA.HI.X R175, R4.reuse, R173, R2, 0x1, P5 ;  /* 0x000000ad04af4211 */ /* 0x040fe400028f0c02 */
[----:B------:R-:W0:Y:S03]  /*0690*/  LDC.64 R172, c[0x0][0x250] ;  /* 0x00009400ffac7b82 */ /* 0x000e260000000a00 */
[----:B-----5:R1:W5:Y:S01]  /*06a0*/  @P4 LDG.E.U16 R242, desc[UR4][R174.64] ;  /* 0x00000004aef24981 */ /* 0x020362000c1e1500 */
[----:B0-----:R-:W-:-:S04]  /*06b0*/  IMAD.WIDE R176, R4, 0x4, R172 ;  /* 0x0000000404b07825 */ /* 0x001fc800078e02ac */
[----:B------:R-:W0:Y:S02]  /*06c0*/  LDC.64 R172, c[0x0][0x258] ;  /* 0x00009600ffac7b82 */ /* 0x000e240000000a00 */
[----:B------:R-:W2:Y:S01]  /*06d0*/  LDG.E R176, desc[UR4][R176.64] ;  /* 0x00000004b0b07981 */ /* 0x000ea2000c1e1900 */
[----:B0-----:R-:W-:-:S05]  /*06e0*/  IMAD.WIDE R172, R4, 0x4, R172 ;  /* 0x0000000404ac7825 */ /* 0x001fca00078e02ac */
[----:B------:R1:W5:Y:S01]  /*06f0*/  LDG.E R240, desc[UR4][R172.64] ;  /* 0x00000004acf07981 */ /* 0x000362000c1e1900 */
[----:B------:R-:W-:-:S05]  /*0700*/  MOV R7, UR13 ;  /* 0x0000000d00077c02 */ /* 0x000fca0008000f00 */
[----:B------:R-:W-:-:S05]  /*0710*/  IMAD R2, R4, R7, RZ ;  /* 0x0000000704027224 */ /* 0x000fca00078e02ff */
[----:B------:R-:W-:-:S04]  /*0720*/  SHF.R.S32.HI R5, RZ, 0x1f, R2 ;  /* 0x0000001fff057819 */ /* 0x000fc80000011402 */
[----:B------:R-:W-:Y:S02]  /*0730*/  LEA.HI R2, R5, R2, RZ, 0x3 ;  /* 0x0000000205027211 */ /* 0x000fe400078f18ff */
[----:B------:R-:W-:Y:S01]  /*0740*/  LOP3.LUT R5, R6, 0x1f, RZ, 0xc0, !PT ;  /* 0x0000001f06057812 */ /* 0x000fe200078ec0ff */
[----:B------:R-:W-:Y:S03]  /*0750*/  BSSY B1, `(.L_x_3666) ;  /* 0x0000063000017945 */ /* 0x000fe60003800000 */
[----:B------:R-:W-:Y:S02]  /*0760*/  LEA.HI.SX32 R2, R2, R5, 0x1d ;  /* 0x0000000502027211 */ /* 0x000fe400078feaff */
[----:B------:R-:W-:Y:S02]  /*0770*/  MOV R243, RZ ;  /* 0x000000ff00f37202 */ /* 0x000fe40000000f00 */
[----:B------:R-:W-:-:S02]  /*0780*/  MOV R244, RZ ;  /* 0x000000ff00f47202 */ /* 0x000fc40000000f00 */
[----:B------:R-:W-:Y:S02]  /*0790*/  MOV R245, R2 ;  /* 0x0000000200f57202 */ /* 0x000fe40000000f00 */
        /* <DEDUP_REMOVED lines=30> */
[C---:B-----5:R-:W-:Y:S02]  /*0980*/  FMUL.FTZ R227, R240.reuse, R173 ;  /* 0x000000adf0e37220 */ /* 0x060fe40000410000 */
[----:B------:R-:W-:Y:S01]  /*0990*/  FADD.FTZ R173, -R241, R176 ;  /* 0x000000b0f1ad7221 */ /* 0x000fe20000010100 */
[----:B------:R-:W-:Y:S01]  /*09a0*/  FMUL.FTZ R239, R240, R239 ;  /* 0x000000eff0ef7220 */ /* 0x000fe20000410000 */
[----:B------:R-:W-:-:S02]  /*09b0*/  PRMT R226, R174, 0x7632, R226 ;  /* 0x00007632aee27816 */ /* 0x000fc400000000e2 */
[----:B------:R-:W-:Y:S01]  /*09c0*/  SHF.L.U32 R234, R174, 0x10, RZ ;  /* 0x00000010aeea7819 */ /* 0x000fe200000006ff */
[----:B------:R-:W-:Y:S01]  /*09d0*/  FMUL.FTZ R238, R240, R173 ;  /* 0x000000adf0ee7220 */ /* 0x000fe20000410000 */
[----:B------:R-:W-:Y:S01]  /*09e0*/  PRMT R174, R175, 0x7632, R174 ;  /* 0x00007632afae7816 */ /* 0x000fe200000000ae */
[----:B------:R-:W-:Y:S01]  /*09f0*/  FADD.FTZ R112, R112, R237 ;  /* 0x000000ed70707221 */ /* 0x000fe20000010000 */
[----:B------:R-:W-:Y:S01]  /*0a00*/  SHF.L.U32 R236, R236, 0x10, RZ ;  /* 0x00000010ecec7819 */ /* 0x000fe200000006ff */
[-C--:B------:R-:W-:Y:S01]  /*0a10*/  FFMA.FTZ R68, R239, R237.reuse, R68 ;  /* 0x000000edef447223 */ /* 0x080fe20000010044 */
[----:B------:R-:W-:Y:S01]  /*0a20*/  PRMT R175, R179, 0x7632, R175 ;  /* 0x00007632b3af7816 */ /* 0x000fe200000000af */
[C---:B------:R-:W-:Y:S01]  /*0a30*/  FADD.FTZ R173, -R241.reuse, R228 ;  /* 0x000000e4f1ad7221 */ /* 0x040fe20000010100 */
[----:B------:R-:W-:Y:S01]  /*0a40*/  FMUL.FTZ R237, R28, R237 ;  /* 0x000000ed1ced7220 */ /* 0x000fe20000410000 */
[----:B------:R-:W-:Y:S01]  /*0a50*/  FADD.FTZ R231, -R241, R234 ;  /* 0x000000eaf1e77221 */ /* 0x000fe20000010100 */
[----:B------:R-:W-:Y:S01]  /*0a60*/  SHF.L.U32 R177, R177, 0x10, RZ ;  /* 0x00000010b1b17819 */ /* 0x000fe200000006ff */
[----:B------:R-:W-:Y:S01]  /*0a70*/  FADD.FTZ R113, R113, R236 ;  /* 0x000000ec71717221 */ /* 0x000fe20000010000 */
[----:B------:R-:W-:Y:S01]  /*0a80*/  SHF.L.U32 R224, R175, 0x10, RZ ;  /* 0x00000010afe07819 */ /* 0x000fe200000006ff */
[-C--:B------:R-:W-:Y:S01]  /*0a90*/  FFMA.FTZ R69, R238, R236.reuse, R69 ;  /* 0x000000ecee457223 */ /* 0x080fe20000010045 */
[----:B------:R-:W-:Y:S01]  /*0aa0*/  FMUL.FTZ R234, R240, R173 ;  /* 0x000000adf0ea7220 */ /* 0x000fe20000410000 */
[----:B------:R-:W-:Y:S01]  /*0ab0*/  FMUL.FTZ R236, R29, R236 ;  /* 0x000000ec1dec7220 */ /* 0x000fe20000410000 */
[----:B------:R-:W-:Y:S01]  /*0ac0*/  FADD.FTZ R173, RZ, R237 ;  /* 0x000000edffad7221 */ /* 0x000fe20000010000 */
[----:B------:R-:W-:Y:S01]  /*0ad0*/  FFMA.FTZ R175, R239, R237, RZ ;  /* 0x000000edefaf7223 */ /* 0x000fe200000100ff */
[----:B------:R-:W-:Y:S01]  /*0ae0*/  SHF.L.U32 R229, R178, 0x10, RZ ;  /* 0x00000010b2e57819 */ /* 0x000fe200000006ff */
[----:B------:R-:W-:Y:S01]  /*0af0*/  FMUL.FTZ R235, R240, R235 ;  /* 0x000000ebf0eb7220 */ /* 0x000fe20000410000 */
[----:B------:R-:W-:Y:S01]  /*0b00*/  SHF.L.U32 R178, R174, 0x10, RZ ;  /* 0x00000010aeb27819 */ /* 0x000fe200000006ff */
[----:B------:R-:W-:Y:S01]  /*0b10*/  FMUL.FTZ R233, R30, R177 ;  /* 0x000000b11ee97220 */ /* 0x000fe20000410000 */
        /* <DEDUP_REMOVED lines=17> */
[----:B------:R-:W-:Y:S01]  /*0c30*/  FMUL.FTZ R230, R240, R177 ;  /* 0x000000b1f0e67220 */ /* 0x000fe20000410000 */
[----:B------:R-:W-:Y:S01]  /*0c40*/  SHF.L.U32 R179, R179, 0x10, RZ ;  /* 0x00000010b3b37819 */ /* 0x000fe200000006ff */
        /* <DEDUP_REMOVED lines=19> */
.L_x_3667:
[----:B------:R-:W-:Y:S05]  /*0d80*/  BSYNC B1 ;  /* 0x0000000000017941 */ /* 0x000fea0003800000 */
.L_x_3666:
        /* <DEDUP_REMOVED lines=40> */
[----:B------:R-:W-:Y:S01]  /*1010*/  FADD.FTZ R211, -R241, R208 ;  /* 0x000000d0f1d37221 */ /* 0x000fe20000010100 */
[----:B------:R-:W-:Y:S01]  /*1020*/  SHF.L.U32 R208, R175, 0x10, RZ ;  /* 0x00000010afd07819 */ /* 0x000fe200000006ff */
[----:B------:R-:W-:Y:S01]  /*1030*/  FADD.FTZ R157, R157, R220 ;  /* 0x000000dc9d9d7221 */ /* 0x000fe20000010000 */
[----:B------:R-:W-:Y:S01]  /*1040*/  SHF.L.U32 R177, R177, 0x10, RZ ;  /* 0x00000010b1b17819 */ /* 0x000fe200000006ff */
[C---:B------:R-:W-:Y:S01]  /*1050*/  FADD.FTZ R175, -R241.reuse, R212 ;  /* 0x000000d4f1af7221 */ /* 0x040fe20000010100 */
[-C--:B------:R-:W-:Y:S01]  /*1060*/  FFMA.FTZ R121, R222, R220.reuse, R121 ;  /* 0x000000dcde797223 */ /* 0x080fe20000010079 */
[----:B------:R-:W-:Y:S01]  /*1070*/  FADD.FTZ R219, -R241, R218 ;  /* 0x000000daf1db7221 */ /* 0x000fe20000010100 */
[----:B------:R-:W-:Y:S01]  /*1080*/  FADD.FTZ R243, R243, R221 ;  /* 0x000000ddf3f37221 */ /* 0x000fe20000010000 */
[----:B------:R-:W-:Y:S01]  /*1090*/  FMUL.FTZ R220, R37, R220 ;  /* 0x000000dc25dc7220 */ /* 0x000fe20000410000 */
[----:B------:R-:W-:Y:S01]  /*10a0*/  FFMA.FTZ R173, R223, R221, R244 ;  /* 0x000000dddfad7223 */ /* 0x000fe200000100f4 */
[----:B------:R-:W-:Y:S01]  /*10b0*/  SHF.L.U32 R213, R178, 0x10, RZ ;  /* 0x00000010b2d57819 */ /* 0x000fe200000006ff */
[----:B------:R-:W-:Y:S01]  /*10c0*/  FMUL.FTZ R218, R240, R175 ;  /* 0x000000aff0da7220 */ /* 0x000fe20000410000 */
[----:B------:R-:W-:Y:S01]  /*10d0*/  SHF.L.U32 R178, R174, 0x10, RZ ;  /* 0x00000010aeb27819 */ /* 0x000fe200000006ff */
[----:B------:R-:W-:Y:S01]  /*10e0*/  FMUL.FTZ R219, R240, R219 ;  /* 0x000000dbf0db7220 */ /* 0x000fe20000410000 */
        /* <DEDUP_REMOVED lines=40> */
.L_x_3669:
[----:B------:R-:W-:Y:S05]  /*1370*/  BSYNC B1 ;  /* 0x0000000000017941 */ /* 0x000fea0003800000 */
.L_x_3668:
        /* <DEDUP_REMOVED lines=16> */
[----:B------:R-:W-:Y:S01]  /*1480*/  FADD.FTZ R207, -R241, R22 ;  /* 0x00000016f1cf7221 */ /* 0x000fe20000010100 */
[----:B------:R-:W-:Y:S02]  /*1490*/  PRMT R19, R9, 0x7632, R19 ;  /* 0x0000763209137816 */ /* 0x000fe40000000013 */
[----:B--2---:R-:W-:Y:S01]  /*14a0*/  SHF.L.U32 R9, R12, 0x10, RZ ;  /* 0x000000100c097819 */ /* 0x004fe200000006ff */
[----:B-----5:R-:W-:Y:S01]  /*14b0*/  FMUL.FTZ R207, R240, R207 ;  /* 0x000000cff0cf7220 */ /* 0x020fe20000410000 */
[C---:B0-----:R-:W-:Y:S02]  /*14c0*/  PRMT R16, R11.reuse, 0x7632, R16 ;  /* 0x000076320b107816 */ /* 0x041fe40000000010 */
[----:B------:R-:W-:Y:S01]  /*14d0*/  SHF.L.U32 R178, R11, 0x10, RZ ;  /* 0x000000100bb27819 */ /* 0x000fe200000006ff */
[----:B------:R-:W-:Y:S01]  /*14e0*/  FADD.FTZ R11, -R241, R172 ;  /* 0x000000acf10b7221 */ /* 0x000fe20000010100 */
[----:B------:R-:W-:Y:S01]  /*14f0*/  PRMT R18, R10, 0x7632, R18 ;  /* 0x000076320a127816 */ /* 0x000fe20000000012 */
[----:B------:R-:W-:Y:S01]  /*1500*/  FADD.FTZ R124, R124, R9 ;  /* 0x000000097c7c7221 */ /* 0x000fe20000010000 */
[----:B------:R-:W-:Y:S01]  /*1510*/  PRMT R20, R8, 0x7632, R20 ;  /* 0x0000763208147816 */ /* 0x000fe20000000014 */
[-C--:B------:R-:W-:Y:S01]  /*1520*/  FFMA.FTZ R88, R207, R9.reuse, R88 ;  /* 0x00000009cf587223 */ /* 0x080fe20000010058 */
[----:B------:R-:W-:Y:S01]  /*1530*/  SHF.L.U32 R10, R10, 0x10, RZ ;  /* 0x000000100a0a7819 */ /* 0x000fe200000006ff */
[----:B------:R-:W-:Y:S01]  /*1540*/  FMUL.FTZ R8, R44, R9 ;  /* 0x000000092c087220 */ /* 0x000fe20000410000 */
[C---:B------:R-:W-:Y:S01]  /*1550*/  PRMT R176, R13.reuse, 0x7632, R176 ;  /* 0x000076320db07816 */ /* 0x040fe200000000b0 */
[----:B------:R-:W-:Y:S01]  /*1560*/  FMUL.FTZ R9, R240, R11 ;  /* 0x0000000bf0097220 */ /* 0x000fe20000410000 */
[----:B------:R-:W-:Y:S01]  /*1570*/  SHF.L.U32 R13, R13, 0x10, RZ ;  /* 0x000000100d0d7819 */ /* 0x000fe200000006ff */
[----:B------:R-:W-:Y:S01]  /*1580*/  FADD.FTZ R11, -R241, R10 ;  /* 0x0000000af10b7221 */ /* 0x000fe20000010100 */
[----:B------:R-:W-:-:S03]  /*1590*/  PRMT R22, R14, 0x7632, R22 ;  /* 0x000076320e167816 */ /* 0x000fc60000000016 */
[----:B------:R-:W-:Y:S01]  /*15a0*/  FADD.FTZ R126, R126, R13 ;  /* 0x0000000d7e7e7221 */ /* 0x000fe20000010000 */
[-C--:B------:R-:W-:Y:S01]  /*15b0*/  FFMA.FTZ R90, R9, R13.reuse, R90 ;  /* 0x0000000d095a7223 */ /* 0x080fe2000001005a */
[----:B------:R-:W-:Y:S01]  /*15c0*/  FMUL.FTZ R10, R46, R13 ;  /* 0x0000000d2e0a7220 */ /* 0x000fe20000410000 */
[----:B------:R-:W-:Y:S01]  /*15d0*/  FADD.FTZ R13, -R241, R178 ;  /* 0x000000b2f10d7221 */ /* 0x000fe20000010100 */
[----:B------:R-:W-:Y:S02]  /*15e0*/  SHF.L.U32 R17, R14, 0x10, RZ ;  /* 0x000000100e117819 */ /* 0x000fe400000006ff */
[C---:B------:R-:W-:Y:S01]  /*15f0*/  PRMT R14, R15.reuse, 0x7632, R14 ;  /* 0x000076320f0e7816 */ /* 0x040fe2000000000e */
[----:B------:R-:W-:Y:S01]  /*1600*/  FMUL.FTZ R13, R240, R13 ;  /* 0x0000000df00d7220 */ /* 0x000fe20000410000 */
[----:B------:R-:W-:Y:S02]  /*1610*/  SHF.L.U32 R15, R15, 0x10, RZ ;  /* 0x000000100f0f7819 */ /* 0x000fe400000006ff */
[----:B------:R-:W-:-:S02]  /*1620*/  SHF.L.U32 R20, R20, 0x10, RZ ;  /* 0x0000001014147819 */ /* 0x000fc400000006ff */
[----:B------:R-:W-:Y:S01]  /*1630*/  PRMT R174, R12, 0x7632, R174 ;  /* 0x000076320cae7816 */ /* 0x000fe200000000ae */
[----:B------:R-:W-:Y:S01]  /*1640*/  FADD.FTZ R130, R130, R15 ;  /* 0x0000000f82827221 */ /* 0x000fe20000010000 */
[----:B------:R-:W-:Y:S01]  /*1650*/  SHF.L.U32 R172, R14, 0x10, RZ ;  /* 0x000000100eac7819 */ /* 0x000fe200000006ff */
[-C--:B------:R-:W-:Y:S01]  /*1660*/  FFMA.FTZ R94, R13, R15.reuse, R94 ;  /* 0x0000000f0d5e7223 */ /* 0x080fe2000001005e */
[----:B------:R-:W-:Y:S01]  /*1670*/  FMUL.FTZ R14, R50, R15 ;  /* 0x0000000f320e7220 */ /* 0x000fe20000410000 */
[----:B------:R-:W-:Y:S01]  /*1680*/  SHF.L.U32 R174, R174, 0x10, RZ ;  /* 0x00000010aeae7819 */ /* 0x000fe200000006ff */
[----:B------:R-:W-:Y:S01]  /*1690*/  FADD.FTZ R15, -R241, R20 ;  /* 0x00000014f10f7221 */ /* 0x000fe20000010100 */
[----:B------:R-:W-:Y:S01]  /*16a0*/  FMUL.FTZ R11, R240, R11 ;  /* 0x0000000bf00b7220 */ /* 0x000fe20000410000 */
[----:B------:R-:W-:Y:S02]  /*16b0*/  SHF.L.U32 R178, R19, 0x10, RZ ;  /* 0x0000001013b27819 */ /* 0x000fe400000006ff */
[----:B------:R-:W-:Y:S01]  /*16c0*/  SHF.L.U32 R248, R16, 0x10, RZ ;  /* 0x0000001010f87819 */ /* 0x000fe200000006ff */
[----:B------:R-:W-:Y:S01]  /*16d0*/  FMUL.FTZ R16, R240, R15 ;  /* 0x0000000ff0107220 */ /* 0x000fe20000410000 */
[----:B------:R-:W-:Y:S01]  /*16e0*/  FADD.FTZ R20, R243, R8 ;  /* 0x00000008f3147221 */ /* 0x000fe20000010000 */
[----:B------:R-:W-:Y:S01]  /*16f0*/  FMUL.FTZ R15, R45, R174 ;  /* 0x000000ae2d0f7220 */ /* 0x000fe20000410000 */
[----:B------:R-:W-:Y:S01]  /*1700*/  FFMA.FTZ R19, R207, R8, R244 ;  /* 0x00000008cf137223 */ /* 0x000fe200000100f4 */
[----:B------:R-:W-:Y:S01]  /*1710*/  FADD.FTZ R128, R128, R17 ;  /* 0x0000001180807221 */ /* 0x000fe20000010000 */
[-C--:B------:R-:W-:Y:S01]  /*1720*/  FFMA.FTZ R92, R11, R17.reuse, R92 ;  /* 0x000000110b5c7223 */ /* 0x080fe2000001005c */
[----:B------:R-:W-:Y:S01]  /*1730*/  FMUL.FTZ R12, R48, R17 ;  /* 0x00000011300c7220 */ /* 0x000fe20000410000 */
[----:B------:R-:W-:Y:S01]  /*1740*/  SHF.L.U32 R176, R176, 0x10, RZ ;  /* 0x00000010b0b07819 */ /* 0x000fe200000006ff */
[----:B------:R-:W-:Y:S01]  /*1750*/  FADD.FTZ R17, -R241, R178 ;  /* 0x000000b2f1117221 */ /* 0x000fe20000010100 */
[----:B------:R-:W-:Y:S01]  /*1760*/  FADD.FTZ R21, R20, R15 ;  /* 0x0000000f14157221 */ /* 0x000fe20000010000 */
[----:B------:R-:W-:Y:S01]  /*1770*/  SHF.L.U32 R246, R18, 0x10, RZ ;  /* 0x0000001012f67819 */ /* 0x000fe200000006ff */
[----:B------:R-:W-:Y:S01]  /*1780*/  FFMA.FTZ R20, R16, R15, R19 ;  /* 0x0000000f10147223 */ /* 0x000fe20000010013 */
[----:B------:R-:W-:Y:S01]  /*1790*/  FADD.FTZ R125, R125, R174 ;  /* 0x000000ae7d7d7221 */ /* 0x000fe20000010000 */
[----:B------:R-:W-:Y:S01]  /*17a0*/  FMUL.FTZ R18, R240, R17 ;  /* 0x00000011f0127220 */ /* 0x000fe20000410000 */
[----:B------:R-:W-:Y:S01]  /*17b0*/  FFMA.FTZ R89, R16, R174, R89 ;  /* 0x000000ae10597223 */ /* 0x000fe20000010059 */
[----:B------:R-:W-:Y:S01]  /*17c0*/  FMUL.FTZ R17, R47, R176 ;  /* 0x000000b02f117220 */ /* 0x000fe20000410000 */
[----:B------:R-:W-:Y:S01]  /*17d0*/  FADD.FTZ R174, R21, R10 ;  /* 0x0000000a15ae7221 */ /* 0x000fe20000010000 */
[----:B------:R-:W-:Y:S01]  /*17e0*/  FFMA.FTZ R19, R9, R10, R20 ;  /* 0x0000000a09137223 */ /* 0x000fe20000010014 */
[----:B------:R-:W-:Y:S01]  /*17f0*/  FADD.FTZ R173, -R241, R246 ;  /* 0x000000f6f1ad7221 */ /* 0x000fe20000010100 */
[----:B------:R-:W-:Y:S01]  /*1800*/  SHF.L.U32 R22, R22, 0x10, RZ ;  /* 0x0000001016167819 */ /* 0x000fe200000006ff */
[----:B------:R-:W-:Y:S01]  /*1810*/  FADD.FTZ R21, R174, R17 ;  /* 0x00000011ae157221 */ /* 0x000fe20000010000 */
[----:B------:R-:W-:Y:S01]  /*1820*/  FFMA.FTZ R174, R18, R17, R19 ;  /* 0x0000001112ae7223 */ /* 0x000fe20000010013 */
[----:B------:R-:W-:Y:S01]  /*1830*/  FMUL.FTZ R20, R240, R173 ;  /* 0x000000adf0147220 */ /* 0x000fe20000410000 */
[----:B------:R-:W-:Y:S01]  /*1840*/  FADD.FTZ R127, R127, R176 ;  /* 0x000000b07f7f7221 */ /* 0x000fe20000010000 */
[----:B------:R-:W-:Y:S01]  /*1850*/  FFMA.FTZ R91, R18, R176, R91 ;  /* 0x000000b0125b7223 */ /* 0x000fe2000001005b */
        /* <DEDUP_REMOVED lines=15> */
[----:B------:R-:W-:-:S07]  /*1950*/  FFMA.FTZ R244, R22, R21, R173 ;  /* 0x0000001516f47223 */ /* 0x000fce00000100ad */
.L_x_3671:
[----:B------:R-:W-:Y:S05]  /*1960*/  BSYNC B1 ;  /* 0x0000000000017941 */ /* 0x000fea0003800000 */
.L_x_3670:
        /* <DEDUP_REMOVED lines=18> */
[C---:B------:R-:W-:Y:S01]  /*1a90*/  SHF.L.U32 R186, R27.reuse, 0x10, RZ ;  /* 0x000000101bba7819 */ /* 0x040fe200000006ff */
[----:B-----5:R-:W-:Y:S01]  /*1aa0*/  FMUL.FTZ R23, R240, R23 ;  /* 0x00000017f0177220 */ /* 0x020fe20000410000 */
[----:B--2---:R-:W-:Y:S02]  /*1ab0*/  SHF.L.U32 R25, R172, 0x10, RZ ;  /* 0x00000010ac197819 */ /* 0x004fe400000006ff */
[----:B0-----:R-:W-:Y:S01]  /*1ac0*/  PRMT R176, R27, 0x7632, R176 ;  /* 0x000076321bb07816 */ /* 0x001fe200000000b0 */
[----:B------:R-:W-:Y:S01]  /*1ad0*/  FADD.FTZ R27, -R241, R184 ;  /* 0x000000b8f11b7221 */ /* 0x000fe20000010100 */
[----:B------:R-:W-:Y:S02]  /*1ae0*/  PRMT R182, R24, 0x7632, R182 ;  /* 0x0000763218b67816 */ /* 0x000fe400000000b6 */
[----:B------:R-:W-:Y:S01]  /*1af0*/  PRMT R178, R26, 0x7632, R178 ;  /* 0x000076321ab27816 */ /* 0x000fe200000000b2 */
[----:B------:R-:W-:Y:S01]  /*1b00*/  FADD.FTZ R132, R132, R25 ;  /* 0x0000001984847221 */ /* 0x000fe20000010000 */
[----:B------:R-:W-:Y:S01]  /*1b10*/  SHF.L.U32 R26, R26, 0x10, RZ ;  /* 0x000000101a1a7819 */ /* 0x000fe200000006ff */
[-C--:B------:R-:W-:Y:S01]  /*1b20*/  FFMA.FTZ R96, R23, R25.reuse, R96 ;  /* 0x0000001917607223 */ /* 0x080fe20000010060 */
[C---:B------:R-:W-:Y:S01]  /*1b30*/  PRMT R190, R173.reuse, 0x7632, R190 ;  /* 0x00007632adbe7816 */ /* 0x040fe200000000be */
[----:B------:R-:W-:Y:S01]  /*1b40*/  FMUL.FTZ R24, R52, R25 ;  /* 0x0000001934187220 */ /* 0x000fe20000410000 */
[----:B------:R-:W-:Y:S01]  /*1b50*/  SHF.L.U32 R173, R173, 0x10, RZ ;  /* 0x00000010adad7819 */ /* 0x000fe200000006ff */
[----:B------:R-:W-:Y:S01]  /*1b60*/  FADD.FTZ R181, -R241, R186 ;  /* 0x000000baf1b57221 */ /* 0x000fe20000010100 */
[----:B------:R-:W-:Y:S01]  /*1b70*/  PRMT R188, R172, 0x7632, R188 ;  /* 0x00007632acbc7816 */ /* 0x000fe200000000bc */
[----:B------:R-:W-:Y:S01]  /*1b80*/  FMUL.FTZ R25, R240, R27 ;  /* 0x0000001bf0197220 */ /* 0x000fe20000410000 */
[----:B------:R-:W-:-:S02]  /*1b90*/  SHF.L.U32 R184, R182, 0x10, RZ ;  /* 0x00000010b6b87819 */ /* 0x000fc400000006ff */
[----:B------:R-:W-:Y:S01]  /*1ba0*/  PRMT R183, R175, 0x7632, R183 ;  /* 0x00007632afb77816 */ /* 0x000fe200000000b7 */
[----:B------:R-:W-:Y:S01]  /*1bb0*/  FADD.FTZ R27, -R241, R26 ;  /* 0x0000001af11b7221 */ /* 0x000fe20000010100 */
[----:B------:R-:W-:Y:S01]  /*1bc0*/  SHF.L.U32 R175, R175, 0x10, RZ ;  /* 0x00000010afaf7819 */ /* 0x000fe200000006ff */
[----:B------:R-:W-:Y:S01]  /*1bd0*/  FMUL.FTZ R181, R240, R181 ;  /* 0x000000b5f0b57220 */ /* 0x000fe20000410000 */
[----:B------:R-:W-:Y:S01]  /*1be0*/  PRMT R172, R174, 0x7632, R172 ;  /* 0x00007632aeac7816 */ /* 0x000fe200000000ac */
[----:B------:R-:W-:Y:S01]  /*1bf0*/  FADD.FTZ R134, R134, R173 ;  /* 0x000000ad86867221 */ /* 0x000fe20000010000 */
[----:B------:R-:W-:Y:S01]  /*1c00*/  SHF.L.U32 R186, R179, 0x10, RZ ;  /* 0x00000010b3ba7819 */ /* 0x000fe200000006ff */
[-C--:B------:R-:W-:Y:S01]  /*1c10*/  FFMA.FTZ R98, R25, R173.reuse, R98 ;  /* 0x000000ad19627223 */ /* 0x080fe20000010062 */
[----:B------:R-:W-:Y:S01]  /*1c20*/  SHF.L.U32 R188, R188, 0x10, RZ ;  /* 0x00000010bcbc7819 */ /* 0x000fe200000006ff */
[----:B------:R-:W-:Y:S01]  /*1c30*/  FMUL.FTZ R26, R54, R173 ;  /* 0x000000ad361a7220 */ /* 0x000fe20000410000 */
[----:B------:R-:W-:Y:S01]  /*1c40*/  FADD.FTZ R173, -R241, R184 ;  /* 0x000000b8f1ad7221 */ /* 0x000fe20000010100 */
[----:B------:R-:W-:Y:S01]  /*1c50*/  SHF.L.U32 R177, R174, 0x10, RZ ;  /* 0x00000010aeb17819 */ /* 0x000fe200000006ff */
[----:B------:R-:W-:Y:S01]  /*1c60*/  FADD.FTZ R138, R138, R175 ;  /* 0x000000af8a8a7221 */ /* 0x000fe20000010000 */
[----:B------:R-:W-:Y:S01]  /*1c70*/  SHF.L.U32 R174, R172, 0x10, RZ ;  /* 0x00000010acae7819 */ /* 0x000fe200000006ff */
[-C--:B------:R-:W-:Y:S01]  /*1c80*/  FFMA.FTZ R102, R181, R175.reuse, R102 ;  /* 0x000000afb5667223 */ /* 0x080fe20000010066 */
[----:B------:R-:W-:Y:S01]  /*1c90*/  FMUL.FTZ R182, R58, R175 ;  /* 0x000000af3ab67220 */ /* 0x000fe20000410000 */
[----:B------:R-:W-:Y:S01]  /*1ca0*/  SHF.L.U32 R172, R183, 0x10, RZ ;  /* 0x00000010b7ac7819 */ /* 0x000fe200000006ff */
[----:B------:R-:W-:Y:S01]  /*1cb0*/  FADD.FTZ R175, -R241, R186 ;  /* 0x000000baf1af7221 */ /* 0x000fe20000010100 */
[----:B------:R-:W-:Y:S01]  /*1cc0*/  SHF.L.U32 R246, R176, 0x10, RZ ;  /* 0x00000010b0f67819 */ /* 0x000fe200000006ff */
[C---:B------:R-:W-:Y:S01]  /*1cd0*/  FMUL.FTZ R184, R240.reuse, R173 ;  /* 0x000000adf0b87220 */ /* 0x040fe20000410000 */
[----:B------:R-:W-:Y:S01]  /*1ce0*/  FADD.FTZ R176, R243, R24 ;  /* 0x00000018f3b07221 */ /* 0x000fe20000010000 */
[----:B------:R-:W-:Y:S01]  /*1cf0*/  FMUL.FTZ R183, R53, R188 ;  /* 0x000000bc35b77220 */ /* 0x000fe20000410000 */
[----:B------:R-:W-:Y:S01]  /*1d00*/  FFMA.FTZ R173, R23, R24, R244 ;  /* 0x0000001817ad7223 */ /* 0x000fe200000100f4 */
        /* <DEDUP_REMOVED lines=36> */
.L_x_3673:
[----:B------:R-:W-:Y:S05]  /*1f50*/  BSYNC B1 ;  /* 0x0000000000017941 */ /* 0x000fea0003800000 */
.L_x_3672:
        /* <DEDUP_REMOVED lines=23> */
[----:B------:R-:W-:-:S02]  /*20d0*/  SHF.L.U32 R196, R173, 0x10, RZ ;  /* 0x00000010adc47819 */ /* 0x000fc400000006ff */
[----:B------:R-:W-:Y:S02]  /*20e0*/  PRMT R200, R175, 0x7632, R200 ;  /* 0x00007632afc87816 */ /* 0x000fe400000000c8 */
[C---:B--2---:R-:W-:Y:S02]  /*20f0*/  PRMT R172, R176.reuse, 0x7632, R172 ;  /* 0x00007632b0ac7816 */ /* 0x044fe400000000ac */
[----:B------:R-:W-:Y:S01]  /*2100*/  SHF.L.U32 R195, R176, 0x10, RZ ;  /* 0x00000010b0c37819 */ /* 0x000fe200000006ff */
[----:B------:R-:W-:Y:S01]  /*2110*/  FADD.FTZ R193, -R241, R194 ;  /* 0x000000c2f1c17221 */ /* 0x000fe20000010100 */
[----:B------:R-:W-:Y:S01]  /*2120*/  SHF.L.U32 R202, R175, 0x10, RZ ;  /* 0x00000010afca7819 */ /* 0x000fe200000006ff */
[C---:B------:R-:W-:Y:S01]  /*2130*/  FADD.FTZ R203, -R241.reuse, R198 ;  /* 0x000000c6f1cb7221 */ /* 0x040fe20000010100 */
[----:B------:R-:W-:Y:S01]  /*2140*/  SHF.L.U32 R200, R200, 0x10, RZ ;  /* 0x00000010c8c87819 */ /* 0x000fe200000006ff */
[----:B------:R-:W-:Y:S01]  /*2150*/  FADD.FTZ R175, -R241, R174 ;  /* 0x000000aef1af7221 */ /* 0x000fe20000010100 */
[----:B------:R-:W-:Y:S01]  /*2160*/  PRMT R198, R179, 0x7632, R198 ;  /* 0x00007632b3c67816 */ /* 0x000fe200000000c6 */
[C---:B------:R-:W-:Y:S01]  /*2170*/  FADD.FTZ R199, -R241.reuse, R196 ;  /* 0x000000c4f1c77221 */ /* 0x040fe20000010100 */
[----:B------:R-:W-:Y:S01]  /*2180*/  FADD.FTZ R173, -R241, R192 ;  /* 0x000000c0f1ad7221 */ /* 0x000fe20000010100 */
[----:B------:R-:W-:Y:S01]  /*2190*/  PRMT R174, R177, 0x7632, R174 ;  /* 0x00007632b1ae7816 */ /* 0x000fe200000000ae */
[----:B------:R-:W-:Y:S01]  /*21a0*/  FMUL.FTZ R192, R60, R195 ;  /* 0x000000c33cc07220 */ /* 0x000fe20000410000 */
[----:B------:R-:W-:Y:S01]  /*21b0*/  SHF.L.U32 R176, R172, 0x10, RZ ;  /* 0x00000010acb07819 */ /* 0x000fe200000006ff */
[----:B-----5:R-:W-:Y:S01]  /*21c0*/  FMUL.FTZ R191, R240, R193 ;  /* 0x000000c1f0bf7220 */ /* 0x020fe20000410000 */
[----:B------:R-:W-:Y:S01]  /*21d0*/  FADD.FTZ R201, -R241, R202 ;  /* 0x000000caf1c97221 */ /* 0x000fe20000010100 */
[----:B------:R-:W-:Y:S01]  /*21e0*/  SHF.L.U32 R177, R177, 0x10, RZ ;  /* 0x00000010b1b17819 */ /* 0x000fe200000006ff */
[----:B------:R-:W-:Y:S01]  /*21f0*/  FADD.FTZ R241, -R241, R200 ;  /* 0x000000c8f1f17221 */ /* 0x000fe20000010100 */
[----:B------:R-:W-:Y:S01]  /*2200*/  PRMT R196, R178, 0x7632, R196 ;  /* 0x00007632b2c47816 */ /* 0x000fe200000000c4 */
[----:B------:R-:W-:Y:S01]  /*2210*/  FMUL.FTZ R193, R240, R199 ;  /* 0x000000c7f0c17220 */ /* 0x000fe20000410000 */
[----:B------:R-:W-:-:S02]  /*2220*/  SHF.L.U32 R205, R178, 0x10, RZ ;  /* 0x00000010b2cd7819 */ /* 0x000fc400000006ff */
[----:B------:R-:W-:Y:S01]  /*2230*/  SHF.L.U32 R172, R198, 0x10, RZ ;  /* 0x00000010c6ac7819 */ /* 0x000fe200000006ff */
[----:B------:R-:W-:Y:S01]  /*2240*/  FMUL.FTZ R198, R240, R197 ;  /* 0x000000c5f0c67220 */ /* 0x000fe20000410000 */
[----:B------:R-:W-:Y:S01]  /*2250*/  SHF.L.U32 R178, R174, 0x10, RZ ;  /* 0x00000010aeb27819 */ /* 0x000fe200000006ff */
[----:B------:R-:W-:Y:S01]  /*2260*/  FADD.FTZ R174, R243, R192 ;  /* 0x000000c0f3ae7221 */ /* 0x000fe20000010000 */
[----:B------:R-:W-:Y:S01]  /*2270*/  FMUL.FTZ R197, R61, R176 ;  /* 0x000000b03dc57220 */ /* 0x000fe20000410000 */
[----:B------:R-:W-:Y:S01]  /*2280*/  FMUL.FTZ R200, R240, R175 ;  /* 0x000000aff0c87220 */ /* 0x000fe20000410000 */
        /* <DEDUP_REMOVED lines=36> */
[----:B------:R-:W-:Y:S01]  /*24d0*/  FADD.FTZ R143, R143, R178 ;  /* 0x000000b28f8f7221 */ /* 0x000fe20000010000 */
[----:B------:R-:W-:Y:S01]  /*24e0*/  FFMA.FTZ R107, R200, R178, R107 ;  /* 0x000000b2c86b7223 */ /* 0x000fe2000001006b */
[----:B------:R-:W-:Y:S01]  /*24f0*/  FFMA.FTZ R110, R201, R179, R110 ;  /* 0x000000b3c96e7223 */ /* 0x000fe2000001006e */
[----:B------:R-:W-:Y:S01]  /*2500*/  FADD.FTZ R147, R147, R172 ;  /* 0x000000ac93937221 */ /* 0x000fe20000010000 */
[----:B------:R-:W-:Y:S01]  /*2510*/  FFMA.FTZ R111, R206, R172, R111 ;  /* 0x000000acce6f7223 */ /* 0x000fe2000001006f */
[----:B------:R-:W-:Y:S01]  /*2520*/  FADD.FTZ R243, R176, R205 ;  /* 0x000000cdb0f37221 */ /* 0x000fe20000010000 */
[----:B------:R-:W-:-:S07]  /*2530*/  FFMA.FTZ R244, R206, R205, R174 ;  /* 0x000000cdcef47223 */ /* 0x000fce00000100ae */
.L_x_3675:
[----:B------:R-:W-:Y:S05]  /*2540*/  BSYNC B1 ;  /* 0x0000000000017941 */ /* 0x000fea0003800000 */
.L_x_3674:
        /* <DEDUP_REMOVED lines=22> */
.L_x_3699:
        /* <DEDUP_REMOVED lines=93> */
.L_x_3678:
[----:B------:R-:W-:Y:S05]  /*2c80*/  BSYNC B1 ;  /* 0x0000000000017941 */ /* 0x000fea0003800000 */
.L_x_3677:
        /* <DEDUP_REMOVED lines=87> */
.L_x_3680:
[----:B------:R-:W-:Y:S05]  /*3200*/  BSYNC B1 ;  /* 0x0000000000017941 */ /* 0x000fea0003800000 */
.L_x_3679:
        /* <DEDUP_REMOVED lines=14> */
[----:B------:R-:W-:Y:S02]  /*32f0*/  @P5 PRMT R173, R161, 0x7632, R173 ;  /* 0x00007632a1ad5816 */ /* 0x000fe400000000ad */
[----:B------:R-:W-:Y:S02]  /*3300*/  @P5 SHF.L.U32 R172, R172, 0x10, RZ ;  /* 0x00000010acac5819 */ /* 0x000fe400000006ff */
[----:B------:R-:W-:Y:S01]  /*3310*/  @P5 SHF.L.U32 R174, R173, 0x10, RZ ;  /* 0x00000010adae5819 */ /* 0x000fe200000006ff */
[-C--:B------:R-:W-:Y:S02]  /*3320*/  FFMA.FTZ R173, R11, R177.reuse, R178 ;  /* 0x000000b10bad7223 */ /* 0x080fe400000100b2 */
[----:B------:R-:W-:Y:S01]  /*3330*/  @P5 FADD.FTZ R249, R249, R172 ;  /* 0x000000acf9f95221 */ /* 0x000fe20000010000 */
[----:B------:R-:W-:Y:S01]  /*3340*/  FFMA.FTZ R172, R16, R177, R178 ;  /* 0x000000b110ac7223 */ /* 0x000fe200000100b2 */
[----:B------:R-:W-:Y:S01]  /*3350*/  FADD.FTZ R173, R12, -R173 ;  /* 0x800000ad0cad7221 */ /* 0x000fe20000010000 */
[----:B------:R-:W-:-:S02]  /*3360*/  @P5 FADD.FTZ R245, R245, R174 ;  /* 0x000000aef5f55221 */ /* 0x000fc40000010000 */
        /* <DEDUP_REMOVED lines=65> */
.L_x_3682:
[----:B------:R-:W-:Y:S05]  /*3780*/  BSYNC B1 ;  /* 0x0000000000017941 */ /* 0x000fea0003800000 */
.L_x_3681:
        /* <DEDUP_REMOVED lines=87> */
.L_x_3684:
[----:B------:R-:W-:Y:S05]  /*3d00*/  BSYNC B1 ;  /* 0x0000000000017941 */ /* 0x000fea0003800000 */
.L_x_3683:
        /* <DEDUP_REMOVED lines=87> */
.L_x_3686:
[----:B------:R-:W-:Y:S05]  /*4280*/  BSYNC B1 ;  /* 0x0000000000017941 */ /* 0x000fea0003800000 */
.L_x_3685:
[----:B01234-:R-:W0:Y:S02]  /*4290*/  LDC.64 R172, c[0x0][0x210] ;  /* 0x00008400ffac7b82 */ /* 0x01fe240000000a00 */
[----:B0-----:R-:W-:-:S04]  /*42a0*/  LEA R4, R172, R4, 0x2 ;  /* 0x00000004ac047211 */ /* 0x001fc800078e10ff */
[----:B------:R-:W-:-:S13]  /*42b0*/  ISETP.GE.AND P5, PT, R4, R173, PT ;  /* 0x000000ad0400720c */ /* 0x000fda0003fa6270 */
[----:B------:R-:W-:Y:S05]  /*42c0*/  @!P5 BRA `(.L_x_3687) ;  /* 0xffffffc000dcd947 */ /* 0x000fea000383ffff */
.L_x_3665:
[----:B------:R-:W-:Y:S05]  /*42d0*/  BSYNC B0 ;  /* 0x0000000000007941 */ /* 0x000fea0003800000 */
.L_x_3664:
[----:B------:R-:W0:Y:S01]  /*42e0*/  S2R R3, SR_CgaCtaId ;  /* 0x0000000000037919 */ /* 0x000e220000008800 */
[--C-:B------:R-:W-:Y:S01]  /*42f0*/  SHF.R.U32.HI R2, RZ, 0x5, R6.reuse ;  /* 0x00000005ff027819 */ /* 0x100fe20000011606 */
[----:B------:R-:W-:Y:S05]  /*4300*/  WARPSYNC.ALL ;  /* 0x0000000000007948 */ /* 0x000fea0003800000 */
[----:B------:R-:W-:Y:S01]  /*4310*/  MOV R0, 0x400 ;  /* 0x0000040000007802 */ /* 0x000fe20000000f00 */
[----:B------:R-:W-:Y:S01]  /*4320*/  IMAD R5, R2, 0xa0, R5 ;  /* 0x000000a002057824 */ /* 0x000fe200078e0205 */
[----:B-----5:R-:W1:Y:S01]  /*4330*/  S2R R44, SR_CTAID.X ;  /* 0x00000000002c7919 */ /* 0x020e620000002500 */
[----:B------:R-:W-:Y:S01]  /*4340*/  IADD3 R48, R7, 0x7f, -R6 ;  /* 0x0000007f07307810 */ /* 0x000fe20007ffe806 */
[----:B------:R-:W-:Y:S01]  /*4350*/  ULDC.64 UR6, c[0x0][0x2d8] ;  /* 0x0000b60000067ab9 */ /* 0x000fe20000000a00 */
[----:B------:R-:W-:-:S02]  /*4360*/  ULDC.64 UR16, c[0x0][0x2d0] ;  /* 0x0000b40000107ab9 */ /* 0x000fc40000000a00 */
[C---:B------:R-:W-:Y:S02]  /*4370*/  ISETP.GE.U32.AND P5, PT, R48.reuse, 0x180, PT ;  /* 0x000001803000780c */ /* 0x040fe40003fa6070 */
[----:B------:R-:W-:Y:S02]  /*4380*/  ISETP.GE.U32.AND P4, PT, R48, 0x280, PT ;  /* 0x000002803000780c */ /* 0x000fe40003f86070 */
[----:B0-----:R-:W-:-:S04]  /*4390*/  LEA R0, R3, R0, 0x18 ;  /* 0x0000000003007211 */ /* 0x001fc800078ec0ff */
[-C--:B------:R-:W-:Y:S02]  /*43a0*/  LEA R5, R5, R0.reuse, 0x5 ;  /* 0x0000000005057211 */ /* 0x080fe400078e28ff */
[----:B------:R-:W-:-:S03]  /*43b0*/  LEA R0, R6, R0, 0x2 ;  /* 0x0000000006007211 */ /* 0x000fc600078e10ff */
[----:B------:R-:W-:Y:S01]  /*43c0*/  STS.128 [R5], R112 ;  /* 0x0000007005007388 */ /* 0x000fe20000000c00 */
[----:B-1----:R-:W-:-:S03]  /*43d0*/  IMAD R59, R44, R7, RZ ;  /* 0x000000072c3b7224 */ /* 0x002fc600078e02ff */
[----:B------:R-:W-:Y:S02]  /*43e0*/  STS.128 [R5+0x10], R116 ;  /* 0x0000107405007388 */ /* 0x000fe40000000c00 */
[----:B------:R-:W-:Y:S02]  /*43f0*/  IADD3 R6, P0, R59, R6, RZ ;  /* 0x000000063b067210 */ /* 0x000fe40007f1e0ff */
[----:B------:R-:W-:Y:S02]  /*4400*/  STS.128 [R5+0x400], R156 ;  /* 0x0004009c05007388 */ /* 0x000fe40000000c00 */
[----:B------:R-:W-:Y:S02]  /*4410*/  IADD3.X R7, RZ, RZ, RZ, P0, !PT ;  /* 0x000000ffff077210 */ /* 0x000fe400007fe4ff */
[----:B------:R-:W-:Y:S01]  /*4420*/  STS.128 [R5+0x410], R76 ;  /* 0x0004104c05007388 */ /* 0x000fe20000000c00 */
[----:B------:R-:W-:Y:S02]  /*4430*/  SHF.L.U32 R50, R6, 0x2, RZ ;  /* 0x0000000206327819 */ /* 0x000fe400000006ff */
[----:B------:R-:W-:Y:S01]  /*4440*/  LOP3.LUT P0, RZ, R48, 0xffffff80, RZ, 0xc0, !PT ;  /* 0xffffff8030ff7812 */ /* 0x000fe2000780c0ff */
[----:B------:R-:W-:Y:S01]  /*4450*/  STS.128 [R5+0x800], R124 ;  /* 0x0008007c05007388 */ /* 0x000fe20000000c00 */
[----:B------:R-:W-:-:S03]  /*4460*/  IADD3 R52, P1, R50, UR6, RZ ;  /* 0x0000000632347c10 */ /* 0x000fc6000ff3e0ff */
        /* <DEDUP_REMOVED lines=78> */
[----:B------:R-:W-:Y:S02]  /*4950*/  @P0 MOV R2, R52 ;  /* 0x0000003400020202 */ /* 0x000fe40000000f00 */
[----:B------:R-:W-:Y:S01]  /*4960*/  @P0 IADD3 R52, P2, R52, 0x200, RZ ;  /* 0x0000020034340810 */ /* 0x000fe20007f5e0ff */
        /* <DEDUP_REMOVED lines=35> */
[----:B------:R-:W1:Y:S01]  /*4ba0*/  LDS R6, [R0+0x600] ;  /* 0x0006000000067984 */ /* 0x000e620000000800 */
        /* <DEDUP_REMOVED lines=16> */
[----:B--2---:R-:W-:Y:S01]  /*4cb0*/  @P0 MOV R2, R50 ;  /* 0x0000003200020202 */ /* 0x004fe20000000f00 */
        /* <DEDUP_REMOVED lines=9> */
[----:B------:R-:W-:Y:S01]  /*4d50*/  LDS R40, [R0+0x4400] ;  /* 0x0044000000287984 */ /* 0x000fe20000000800 */
[-C--:B------:R-:W-:Y:S01]  /*4d60*/  @P1 MOV R5, R51.reuse ;  /* 0x0000003300051202 */ /* 0x080fe20000000f00 */
[----:B0-----:R-:W-:Y:S01]  /*4d70*/  FADD.FTZ R17, R44, R17 ;  /* 0x000000112c117221 */ /* 0x001fe20000010000 */
[----:B------:R-:W-:Y:S01]  /*4d80*/  @P1 IADD3 R50, P2, R50, 0x200, RZ ;  /* 0x0000020032321810 */ /* 0x000fe20007f5e0ff */
[----:B------:R-:W-:Y:S01]  /*4d90*/  LDS R18, [R0+0x1e00] ;  /* 0x001e000000127984 */ /* 0x000fe20000000800 */
[----:B------:R-:W-:Y:S01]  /*4da0*/  ISETP.GE.U32.AND P3, PT, R48, 0x300, PT ;  /* 0x000003003000780c */ /* 0x000fe20003f66070 */
[----:B-1----:R-:W-:Y:S01]  /*4db0*/  FADD.FTZ R6, RZ, R6 ;  /* 0x00000006ff067221 */ /* 0x002fe20000010000 */
[----:B------:R-:W-:Y:S01]  /*4dc0*/  @P1 IADD3.X R51, RZ, R51, RZ, P2, !PT ;  /* 0x00000033ff331210 */ /* 0x000fe200017fe4ff */
[----:B------:R-:W-:Y:S01]  /*4dd0*/  LDS R20, [R0+0x3200] ;  /* 0x0032000000147984 */ /* 0x000fe20000000800 */
[----:B--2---:R-:W-:-:S02]  /*4de0*/  @P1 MOV R2, R52 ;  /* 0x0000003400021202 */ /* 0x004fc40000000f00 */
[----:B------:R-:W-:Y:S01]  /*4df0*/  @P1 IADD3 R52, P0, R52, 0x200, RZ ;  /* 0x0000020034341810 */ /* 0x000fe20007f1e0ff */
[----:B------:R-:W-:Y:S01]  /*4e00*/  LDS R22, [R0+0x4600] ;  /* 0x0046000000167984 */ /* 0x000fe20000000800 */
[-C--:B------:R-:W-:Y:S02]  /*4e10*/  @P1 MOV R3, R55.reuse ;  /* 0x0000003700031202 */ /* 0x080fe40000000f00 */
[----:B------:R-:W-:Y:S01]  /*4e20*/  @P1 IADD3.X R55, RZ, R55, RZ, P0, !PT ;  /* 0x00000037ff371210 */ /* 0x000fe200007fe4ff */
[----:B------:R-:W0:Y:S01]  /*4e30*/  LDS R16, [R0+0xc00] ;  /* 0x000c000000107984 */ /* 0x000e220000000800 */
[C---:B------:R-:W-:Y:S02]  /*4e40*/  ISETP.GE.U32.AND P0, PT, R48.reuse, 0x200, PT ;  /* 0x000002003000780c */ /* 0x040fe40003f06070 */
[----:B------:R-:W-:Y:S01]  /*4e50*/  ISETP.GE.U32.AND P2, PT, R48, 0x380, PT ;  /* 0x000003803000780c */ /* 0x000fe20003f46070 */
[----:B------:R1:W-:Y:S04]  /*4e60*/  @P1 STG.E desc[UR4][R2.64], R15 ;  /* 0x0000000f02001986 */ /* 0x0003e8000c101904 */
[----:B------:R-:W-:Y:S04]  /*4e70*/  @P1 STG.E desc[UR4][R4.64], R7 ;  /* 0x0000000704001986 */ /* 0x000fe8000c101904 */
[----:B------:R-:W2:Y:S01]  /*4e80*/  LDS R7, [R0+0x800] ;  /* 0x0008000000077984 */ /* 0x000ea20000000800 */
[----:B-1----:R-:W-:-:S03]  /*4e90*/  @P5 MOV R2, R52 ;  /* 0x0000003400025202 */ /* 0x002fc60000000f00 */
[----:B------:R-:W1:Y:S01]  /*4ea0*/  LDS R15, [R0+0xa00] ;  /* 0x000a0000000f7984 */ /* 0x000e620000000800 */
[-C--:B------:R-:W-:Y:S02]  /*4eb0*/  @P5 MOV R3, R55.reuse ;  /* 0x0000003700035202 */ /* 0x080fe40000000f00 */
[----:B------:R-:W-:Y:S01]  /*4ec0*/  @P5 IADD3 R52, P1, R52, 0x200, RZ ;  /* 0x0000020034345810 */ /* 0x000fe20007f3e0ff */
[----:B------:R-:W-:Y:S03]  /*4ed0*/  LDS R21, [R0+0x3400] ;  /* 0x0034000000157984 */ /* 0x000fe60000000800 */
[----:B------:R-:W-:Y:S01]  /*4ee0*/  @P5 IADD3.X R55, RZ, R55, RZ, P1, !PT ;  /* 0x00000037ff375210 */ /* 0x000fe20000ffe4ff */
[----:B------:R3:W-:Y:S01]  /*4ef0*/  @P5 STG.E desc[UR4][R2.64], R17 ;  /* 0x0000001102005986 */ /* 0x0007e2000c101904 */
[----:B------:R-:W-:-:S03]  /*4f00*/  ISETP.GE.U32.AND P1, PT, R48, 0x400, PT ;  /* 0x000004003000780c */ /* 0x000fc60003f26070 */
[----:B------:R-:W4:Y:S04]  /*4f10*/  LDS R17, [R0+0x1a00] ;  /* 0x001a000000117984 */ /* 0x000f280000000800 */
[----:B------:R-:W-:Y:S01]  /*4f20*/  LDS R19, [R0+0x2200] ;  /* 0x0022000000137984 */ /* 0x000fe20000000800 */
[----:B---3--:R-:W-:-:S03]  /*4f30*/  @P5 MOV R2, R50 ;  /* 0x0000003200025202 */ /* 0x008fc60000000f00 */
[----:B------:R-:W-:Y:S01]  /*4f40*/  LDS R23, [R0+0x3600] ;  /* 0x0036000000177984 */ /* 0x000fe20000000800 */
[-C--:B------:R-:W-:Y:S01]  /*4f50*/  @P5 MOV R3, R51.reuse ;  /* 0x0000003300035202 */ /* 0x080fe20000000f00 */
[----:B0-----:R-:W-:Y:S01]  /*4f60*/  FADD.FTZ R16, RZ, R16 ;  /* 0x00000010ff107221 */ /* 0x001fe20000010000 */
[----:B------:R-:W-:Y:S01]  /*4f70*/  @P5 IADD3 R50, P6, R50, 0x200, RZ ;  /* 0x0000020032325810 */ /* 0x000fe20007fde0ff */
[----:B------:R-:W-:Y:S03]  /*4f80*/  LDS R10, [R0+0x2400] ;  /* 0x00240000000a7984 */ /* 0x000fe60000000800 */
[----:B------:R-:W-:Y:S01]  /*4f90*/  @P5 IADD3.X R51, RZ, R51, RZ, P6, !PT ;  /* 0x00000033ff335210 */ /* 0x000fe200037fe4ff */
[----:B------:R0:W-:Y:S01]  /*4fa0*/  @P5 STG.E desc[UR4][R2.64], R41 ;  /* 0x0000002902005986 */ /* 0x0001e2000c101904 */
[----:B------:R-:W-:Y:S02]  /*4fb0*/  @P0 MOV R4, R50 ;  /* 0x0000003200040202 */ /* 0x000fe40000000f00 */
[----:B------:R-:W-:Y:S01]  /*4fc0*/  @P0 MOV R5, R51 ;  /* 0x0000003300050202 */ /* 0x000fe20000000f00 */
[----:B------:R-:W-:Y:S01]  /*4fd0*/  LDS R31, [R0+0x4a00] ;  /* 0x004a0000001f7984 */ /* 0x000fe20000000800 */
[----:B------:R-:W-:Y:S01]  /*4fe0*/  ISETP.GE.U32.AND P5, PT, R48, 0x480, PT ;  /* 0x000004803000780c */ /* 0x000fe20003fa6070 */
[----:B--2---:R-:W-:-:S02]  /*4ff0*/  FADD.FTZ R7, RZ, R7 ;  /* 0x00000007ff077221 */ /* 0x004fc40000010000 */
[----:B------:R-:W-:Y:S02]  /*5000*/  LDS R12, [R0+0x3800] ;  /* 0x00380000000c7984 */ /* 0x000fe40000000800 */
[----:B------:R-:W-:Y:S01]  /*5010*/  FADD.FTZ R7, R7, R24 ;  /* 0x0000001807077221 */ /* 0x000fe20000010000 */
[----:B-1----:R-:W-:Y:S01]  /*5020*/  FADD.FTZ R15, RZ, R15 ;  /* 0x0000000fff0f7221 */ /* 0x002fe20000010000 */
[----:B0-----:R-:W-:Y:S01]  /*5030*/  @P0 MOV R2, R52 ;  /* 0x0000003400020202 */ /* 0x001fe20000000f00 */
[----:B------:R-:W0:Y:S01]  /*5040*/  LDS R8, [R0+0x1200] ;  /* 0x0012000000087984 */ /* 0x000e220000000800 */
[----:B------:R-:W-:Y:S01]  /*5050*/  FADD.FTZ R7, R7, R32 ;  /* 0x0000002007077221 */ /* 0x000fe20000010000 */
[----:B------:R-:W-:Y:S01]  /*5060*/  @P0 IADD3 R52, P6, R52, 0x200, RZ ;  /* 0x0000020034340810 */ /* 0x000fe20007fde0ff */
[----:B------:R-:W-:Y:S01]  /*5070*/  FADD.FTZ R15, R15, R18 ;  /* 0x000000120f0f7221 */ /* 0x000fe20000010000 */
[-C--:B------:R-:W-:Y:S01]  /*5080*/  @P0 MOV R3, R55.reuse ;  /* 0x0000003700030202 */ /* 0x080fe20000000f00 */
[----:B------:R-:W-:Y:S01]  /*5090*/  FADD.FTZ R25, R7, R40 ;  /* 0x0000002807197221 */ /* 0x000fe20000010000 */
[----:B------:R-:W-:Y:S01]  /*50a0*/  @P0 IADD3.X R55, RZ, R55, RZ, P6, !PT ;  /* 0x00000037ff370210 */ /* 0x000fe200037fe4ff */
[----:B------:R-:W1:Y:S01]  /*50b0*/  LDS R7, [R0+0x1000] ;  /* 0x0010000000077984 */ /* 0x000e620000000800 */
[----:B------:R-:W-:Y:S01]  /*50c0*/  @P0 IADD3 R50, P6, R50, 0x200, RZ ;  /* 0x0000020032320810 */ /* 0x000fe20007fde0ff */
[----:B------:R-:W-:Y:S01]  /*50d0*/  FADD.FTZ R15, R15, R20 ;  /* 0x000000140f0f7221 */ /* 0x000fe20000010000 */
[----:B----4-:R-:W-:Y:S01]  /*50e0*/  FADD.FTZ R6, R6, R17 ;  /* 0x0000001106067221 */ /* 0x010fe20000010000 */
[----:B------:R-:W-:Y:S01]  /*50f0*/  LDS R14, [R0+0x4c00] ;  /* 0x004c0000000e7984 */ /* 0x000fe20000000800 */
[----:B------:R-:W-:-:S02]  /*5100*/  @P0 IADD3.X R51, RZ, R51, RZ, P6, !PT ;  /* 0x00000033ff330210 */ /* 0x000fc400037fe4ff */
[----:B------:R-:W-:Y:S01]  /*5110*/  FADD.FTZ R6, R6, R27 ;  /* 0x0000001b06067221 */ /* 0x000fe20000010000 */
[----:B------:R-:W2:Y:S01]  /*5120*/  LDS R17, [R0+0x2000] ;  /* 0x0020000000117984 */ /* 0x000ea20000000800 */
[----:B------:R-:W-:Y:S02]  /*5130*/  ISETP.GE.U32.AND P6, PT, R48, 0x500, PT ;  /* 0x000005003000780c */ /* 0x000fe40003fc6070 */
[----:B------:R-:W-:Y:S01]  /*5140*/  FADD.FTZ R29, R6, R29 ;  /* 0x0000001d061d7221 */ /* 0x000fe20000010000 */
[----:B------:R-:W3:Y:S04]  /*5150*/  LDS R27, [R0+0x4800] ;  /* 0x00480000001b7984 */ /* 0x000ee80000000800 */
[----:B------:R-:W4:Y:S04]  /*5160*/  LDS R6, [R0+0xe00] ;  /* 0x000e000000067984 */ /* 0x000f280000000800 */
[----:B------:R0:W-:Y:S04]  /*5170*/  @P0 STG.E desc[UR4][R2.64], R29 ;  /* 0x0000001d02000986 */ /* 0x0001e8000c101904 */
[----:B------:R1:W-:Y:S01]  /*5180*/  @P0 STG.E desc[UR4][R4.64], R43 ;  /* 0x0000002b04000986 */ /* 0x0003e2000c101904 */
[----:B0-----:R-:W-:Y:S01]  /*5190*/  @P4 MOV R2, R52 ;  /* 0x0000003400024202 */ /* 0x001fe20000000f00 */
[----:B------:R-:W-:Y:S01]  /*51a0*/  FADD.FTZ R8, RZ, R8 ;  /* 0x00000008ff087221 */ /* 0x000fe20000010000 */
[----:B------:R-:W-:-:S02]  /*51b0*/  @P4 MOV R3, R55 ;  /* 0x0000003700034202 */ /* 0x000fc40000000f00 */
[----:B------:R-:W-:Y:S01]  /*51c0*/  @P4 IADD3 R52, P0, R52, 0x200, RZ ;  /* 0x0000020034344810 */ /* 0x000fe20007f1e0ff */
[----:B-1----:R-:W-:Y:S02]  /*51d0*/  FADD.FTZ R5, R15, R22 ;  /* 0x000000160f057221 */ /* 0x002fe40000010000 */
[----:B------:R0:W-:Y:S01]  /*51e0*/  @P4 STG.E desc[UR4][R2.64], R25 ;  /* 0x0000001902004986 */ /* 0x0001e2000c101904 */
[----:B------:R-:W-:Y:S01]  /*51f0*/  @P4 IADD3.X R55, RZ, R55, RZ, P0, !PT ;  /* 0x00000037ff374210 */ /* 0x000fe200007fe4ff */
[----:B------:R-:W-:Y:S02]  /*5200*/  FADD.FTZ R7, RZ, R7 ;  /* 0x00000007ff077221 */ /* 0x000fe40000010000 */
[----:B------:R-:W1:Y:S02]  /*5210*/  LDS R15, [R0+0x2600] ;  /* 0x00260000000f7984 */ /* 0x000e640000000800 */
[----:B------:R-:W-:Y:S01]  /*5220*/  FADD.FTZ R7, R7, R10 ;  /* 0x0000000a07077221 */ /* 0x000fe20000010000 */
[----:B--2---:R-:W-:-:S03]  /*5230*/  FADD.FTZ R16, R16, R17 ;  /* 0x0000001110107221 */ /* 0x004fc60000010000 */
[----:B------:R-:W-:Y:S01]  /*5240*/  FADD.FTZ R7, R7, R12 ;  /* 0x0000000c07077221 */ /* 0x000fe20000010000 */
[----:B------:R-:W-:Y:S01]  /*5250*/  LDS R17, [R0+0x4e00] ;  /* 0x004e000000117984 */ /* 0x000fe20000000800 */
[----:B0-----:R-:W-:Y:S01]  /*5260*/  @P4 MOV R2, R50 ;  /* 0x0000003200024202 */ /* 0x001fe20000000f00 */
[----:B------:R-:W-:Y:S01]  /*5270*/  FADD.FTZ R16, R16, R21 ;  /* 0x0000001510107221 */ /* 0x000fe20000010000 */
[-C--:B------:R-:W-:Y:S02]  /*5280*/  @P4 MOV R3, R51.reuse ;  /* 0x0000003300034202 */ /* 0x080fe40000000f00 */
[----:B------:R-:W-:Y:S01]  /*5290*/  @P4 IADD3 R50, P0, R50, 0x200, RZ ;  /* 0x0000020032324810 */ /* 0x000fe20007f1e0ff */
[----:B---3--:R-:W-:Y:S01]  /*52a0*/  FADD.FTZ R27, R16, R27 ;  /* 0x0000001b101b7221 */ /* 0x008fe20000010000 */
[----:B----4-:R-:W-:Y:S01]  /*52b0*/  FADD.FTZ R6, RZ, R6 ;  /* 0x00000006ff067221 */ /* 0x010fe20000010000 */
[----:B------:R0:W-:Y:S01]  /*52c0*/  @P4 STG.E desc[UR4][R2.64], R9 ;  /* 0x0000000902004986 */ /* 0x0001e2000c101904 */
[----:B------:R-:W-:-:S02]  /*52d0*/  @P4 IADD3.X R51, RZ, R51, RZ, P0, !PT ;  /* 0x00000033ff334210 */ /* 0x000fc400007fe4ff */
[----:B------:R-:W-:Y:S01]  /*52e0*/  FADD.FTZ R6, R6, R19 ;  /* 0x0000001306067221 */ /* 0x000fe20000010000 */
[----:B------:R-:W2:Y:S03]  /*52f0*/  LDS R9, [R0+0x3a00] ;  /* 0x003a000000097984 */ /* 0x000ea60000000800 */
[----:B------:R-:W-:-:S04]  /*5300*/  FADD.FTZ R6, R6, R23 ;  /* 0x0000001706067221 */ /* 0x000fc80000010000 */
[----:B------:R-:W-:Y:S01]  /*5310*/  FADD.FTZ R31, R6, R31 ;  /* 0x0000001f061f7221 */ /* 0x000fe20000010000 */
[----:B0-----:R-:W-:Y:S02]  /*5320*/  @P3 MOV R2, R52 ;  /* 0x0000003400023202 */ /* 0x001fe40000000f00 */
[----:B------:R-:W-:Y:S02]  /*5330*/  @P3 MOV R3, R55 ;  /* 0x0000003700033202 */ /* 0x000fe40000000f00 */
[----:B------:R-:W-:-:S03]  /*5340*/  @P3 IADD3 R52, P0, R52, 0x200, RZ ;  /* 0x0000020034343810 */ /* 0x000fc60007f1e0ff */
[----:B------:R0:W-:Y:S01]  /*5350*/  @P3 STG.E desc[UR4][R2.64], R5 ;  /* 0x0000000502003986 */ /* 0x0001e2000c101904 */
[----:B------:R-:W-:Y:S01]  /*5360*/  @P3 IADD3.X R55, RZ, R55, RZ, P0, !PT ;  /* 0x00000037ff373210 */ /* 0x000fe200007fe4ff */
[----:B-1----:R-:W-:Y:S01]  /*5370*/  FADD.FTZ R8, R8, R15 ;  /* 0x0000000f08087221 */ /* 0x002fe20000010000 */
[----:B0-----:R-:W-:Y:S02]  /*5380*/  @P3 MOV R2, R50 ;  /* 0x0000003200023202 */ /* 0x001fe40000000f00 */
[----:B------:R-:W-:Y:S02]  /*5390*/  @P3 MOV R3, R51 ;  /* 0x0000003300033202 */ /* 0x000fe40000000f00 */
[----:B------:R-:W-:-:S03]  /*53a0*/  @P3 IADD3 R50, P4, R50, 0x200, RZ ;  /* 0x0000020032323810 */ /* 0x000fc60007f9e0ff */
[----:B------:R0:W-:Y:S01]  /*53b0*/  @P3 STG.E desc[UR4][R2.64], R45 ;  /* 0x0000002d02003986 */ /* 0x0001e2000c101904 */
[----:B------:R-:W-:Y:S01]  /*53c0*/  @P3 IADD3.X R51, RZ, R51, RZ, P4, !PT ;  /* 0x00000033ff333210 */ /* 0x000fe200027fe4ff */
[----:B--2---:R-:W-:-:S04]  /*53d0*/  FADD.FTZ R8, R8, R9 ;  /* 0x0000000908087221 */ /* 0x004fc80000010000 */
        /* <DEDUP_REMOVED lines=15> */
[----:B------:R-:W-:Y:S01]  /*54d0*/  @P5 MOV R6, R50 ;  /* 0x0000003200065202 */ /* 0x000fe20000000f00 */
[----:B0-----:R-:W-:Y:S01]  /*54e0*/  FADD.FTZ R11, R7, R14 ;  /* 0x0000000e070b7221 */ /* 0x001fe20000010000 */
[----:B------:R-:W-:-:S02]  /*54f0*/  @P1 MOV R2, R52 ;  /* 0x0000003400021202 */ /* 0x000fc40000000f00 */
        /* <DEDUP_REMOVED lines=22> */
.L_x_3676:
        /* <DEDUP_REMOVED lines=8> */
.L_x_3689:
[----:B------:R-:W-:Y:S05]  /*56e0*/  BSYNC B1 ;  /* 0x0000000000017941 */ /* 0x000fea0003800000 */
.L_x_3688:
        /* <DEDUP_REMOVED lines=8> */
.L_x_3690:
[----:B------:R-:W-:Y:S01]  /*5770*/  FADD.FTZ R172, R172, R243 ;  /* 0x000000f3acac7221 */ /* 0x000fe20000010000 */
[----:B------:R-:W-:-:S04]  /*5780*/  HFMA2.MMA R247, -RZ, RZ, 0, 1.1920928955078125e-07 ;  /* 0x00000002fff77435 */ /* 0x000fc800000001ff */
[----:B------:R-:W-:Y:S02]  /*5790*/  MOV R246, R172 ;  /* 0x000000ac00f67202 */ /* 0x000fe40000000f00 */
[----:B------:R-:W-:-:S07]  /*57a0*/  MOV R173, R245 ;  /* 0x000000f500ad7202 */ /* 0x000fce0000000f00 */
[----:B------:R-:W-:Y:S05]  /*57b0*/  WARPSYNC.COLLECTIVE R241, `(.L_x_3691) ;  /* 0x00000000f1087348 */ /* 0x000fea0003c00000 */
[----:B------:R0:W1:Y:S02]  /*57c0*/  SHFL.BFLY P5, R245, R246, R247, R248 ;  /* 0x0c0000f7f6f57389 */ /* 0x00006400000a00f8 */
[----:B01----:R-:W-:Y:S01]  /*57d0*/  ENDCOLLECTIVE ;  /* 0x000000000000791b */ /* 0x003fe20003800000 */
.L_x_3691:
[----:B------:R-:W-:-:S05]  /*57e0*/  FADD.FTZ R173, R173, R244 ;  /* 0x000000f4adad7221 */ /* 0x000fca0000010000 */
[----:B------:R-:W-:Y:S02]  /*57f0*/  MOV R246, R173 ;  /* 0x000000ad00f67202 */ /* 0x000fe40000000f00 */
[----:B------:R-:W-:-:S07]  /*5800*/  MOV R175, R245 ;  /* 0x000000f500af7202 */ /* 0x000fce0000000f00 */
[----:B------:R-:W-:Y:S05]  /*5810*/  WARPSYNC.COLLECTIVE R241, `(.L_x_3692) ;  /* 0x00000000f1087348 */ /* 0x000fea0003c00000 */
[----:B------:R0:W1:Y:S02]  /*5820*/  SHFL.BFLY P5, R245, R246, R247, R248 ;  /* 0x0c0000f7f6f57389 */ /* 0x00006400000a00f8 */
[----:B01----:R-:W-:Y:S01]  /*5830*/  ENDCOLLECTIVE ;  /* 0x000000000000791b */ /* 0x003fe20003800000 */
.L_x_3692:
[----:B------:R-:W-:Y:S01]  /*5840*/  FADD.FTZ R175, R172, R175 ;  /* 0x000000afacaf7221 */ /* 0x000fe20000010000 */
[----:B------:R-:W-:-:S04]  /*5850*/  HFMA2.MMA R247, -RZ, RZ, 0, 2.384185791015625e-07 ;  /* 0x00000004fff77435 */ /* 0x000fc800000001ff */
[----:B------:R-:W-:Y:S02]  /*5860*/  MOV R246, R175 ;  /* 0x000000af00f67202 */ /* 0x000fe40000000f00 */
[----:B------:R-:W-:-:S07]  /*5870*/  MOV R174, R245 ;  /* 0x000000f500ae7202 */ /* 0x000fce0000000f00 */
[----:B------:R-:W-:Y:S05]  /*5880*/  WARPSYNC.COLLECTIVE R241, `(.L_x_3693) ;  /* 0x00000000f1087348 */ /* 0x000fea0003c00000 */
[----:B------:R0:W1:Y:S02]  /*5890*/  SHFL.BFLY P5, R245, R246, R247, R248 ;  /* 0x0c0000f7f6f57389 */ /* 0x00006400000a00f8 */
[----:B01----:R-:W-:Y:S01]  /*58a0*/  ENDCOLLECTIVE ;  /* 0x000000000000791b */ /* 0x003fe20003800000 */
.L_x_3693:
[----:B------:R-:W-:-:S05]  /*58b0*/  FADD.FTZ R174, R173, R174 ;  /* 0x000000aeadae7221 */ /* 0x000fca0000010000 */
[----:B------:R-:W-:Y:S02]  /*58c0*/  MOV R246, R174 ;  /* 0x000000ae00f67202 */ /* 0x000fe40000000f00 */
[----:B------:R-:W-:-:S07]  /*58d0*/  MOV R178, R245 ;  /* 0x000000f500b27202 */ /* 0x000fce0000000f00 */
[----:B------:R-:W-:Y:S05]  /*58e0*/  WARPSYNC.COLLECTIVE R241, `(.L_x_3694) ;  /* 0x00000000f1087348 */ /* 0x000fea0003c00000 */
[----:B------:R0:W1:Y:S02]  /*58f0*/  SHFL.BFLY P5, R245, R246, R247, R248 ;  /* 0x0c0000f7f6f57389 */ /* 0x00006400000a00f8 */
[----:B01----:R-:W-:Y:S01]  /*5900*/  ENDCOLLECTIVE ;  /* 0x000000000000791b */ /* 0x003fe20003800000 */
.L_x_3694:
[----:B------:R-:W-:Y:S01]  /*5910*/  FADD.FTZ R178, R175, R178 ;  /* 0x000000b2afb27221 */ /* 0x000fe20000010000 */
[----:B------:R-:W-:-:S04]  /*5920*/  HFMA2.MMA R247, -RZ, RZ, 0, 4.76837158203125e-07 ;  /* 0x00000008fff77435 */ /* 0x000fc800000001ff */
[----:B------:R-:W-:Y:S02]  /*5930*/  MOV R246, R178 ;  /* 0x000000b200f67202 */ /* 0x000fe40000000f00 */
[----:B------:R-:W-:-:S07]  /*5940*/  MOV R177, R245 ;  /* 0x000000f500b17202 */ /* 0x000fce0000000f00 */
[----:B------:R-:W-:Y:S05]  /*5950*/  WARPSYNC.COLLECTIVE R241, `(.L_x_3695) ;  /* 0x00000000f1087348 */ /* 0x000fea0003c00000 */
[----:B------:R0:W1:Y:S02]  /*5960*/  SHFL.BFLY P5, R245, R246, R247, R248 ;  /* 0x0c0000f7f6f57389 */ /* 0x00006400000a00f8 */
[----:B01----:R-:W-:Y:S01]  /*5970*/  ENDCOLLECTIVE ;  /* 0x000000000000791b */ /* 0x003fe20003800000 */
.L_x_3695:
[----:B------:R-:W-:-:S05]  /*5980*/  FADD.FTZ R177, R174, R177 ;  /* 0x000000b1aeb17221 */ /* 0x000fca0000010000 */
[----:B------:R-:W-:Y:S02]  /*5990*/  MOV R246, R177 ;  /* 0x000000b100f67202 */ /* 0x000fe40000000f00 */
[----:B------:R-:W-:-:S07]  /*59a0*/  MOV R179, R245 ;  /* 0x000000f500b37202 */ /* 0x000fce0000000f00 */
[----:B------:R-:W-:Y:S05]  /*59b0*/  WARPSYNC.COLLECTIVE R241, `(.L_x_3696) ;  /* 0x00000000f1087348 */ /* 0x000fea0003c00000 */
[----:B------:R0:W1:Y:S02]  /*59c0*/  SHFL.BFLY P5, R245, R246, R247, R248 ;  /* 0x0c0000f7f6f57389 */ /* 0x00006400000a00f8 */
[----:B01----:R-:W-:Y:S01]  /*59d0*/  ENDCOLLECTIVE ;  /* 0x000000000000791b */ /* 0x003fe20003800000 */
.L_x_3696:
[----:B------:R-:W-:Y:S01]  /*59e0*/  FADD.FTZ R179, R178, R179 ;  /* 0x000000b3b2b37221 */ /* 0x000fe20000010000 */
[----:B------:R-:W-:-:S04]  /*59f0*/  HFMA2.MMA R247, -RZ, RZ, 0, 9.5367431640625e-07 ;  /* 0x00000010fff77435 */ /* 0x000fc800000001ff */
[----:B------:R-:W-:Y:S02]  /*5a00*/  MOV R246, R179 ;  /* 0x000000b300f67202 */ /* 0x000fe40000000f00 */
[----:B------:R-:W-:-:S07]  /*5a10*/  MOV R242, R245 ;  /* 0x000000f500f27202 */ /* 0x000fce0000000f00 */
[----:B------:R-:W-:Y:S05]  /*5a20*/  WARPSYNC.COLLECTIVE R241, `(.L_x_3697) ;  /* 0x00000000f1087348 */ /* 0x000fea0003c00000 */
[----:B------:R0:W1:Y:S02]  /*5a30*/  SHFL.BFLY P5, R245, R246, R247, R248 ;  /* 0x0c0000f7f6f57389 */ /* 0x00006400000a00f8 */
[----:B01----:R-:W-:Y:S01]  /*5a40*/  ENDCOLLECTIVE ;  /* 0x000000000000791b */ /* 0x003fe20003800000 */
.L_x_3697:
[----:B------:R-:W-:-:S05]  /*5a50*/  FADD.FTZ R242, R177, R242 ;  /* 0x000000f2b1f27221 */ /* 0x000fca0000010000 */
[----:B------:R-:W-:Y:S02]  /*5a60*/  MOV R246, R242 ;  /* 0x000000f200f67202 */ /* 0x000fe40000000f00 */
[----:B------:R-:W-:-:S07]  /*5a70*/  MOV R172, R245 ;  /* 0x000000f500ac7202 */ /* 0x000fce0000000f00 */
[----:B------:R-:W-:Y:S05]  /*5a80*/  WARPSYNC.COLLECTIVE R241, `(.L_x_3698) ;  /* 0x00000000f1087348 */ /* 0x000fea0003c00000 */
[----:B------:R0:W1:Y:S02]  /*5a90*/  SHFL.BFLY P5, R245, R246, R247, R248 ;  /* 0x0c0000f7f6f57389 */ /* 0x00006400000a00f8 */
[----:B01----:R-:W-:Y:S01]  /*5aa0*/  ENDCOLLECTIVE ;  /* 0x000000000000791b */ /* 0x003fe20003800000 */
.L_x_3698:
[----:B------:R-:W-:Y:S01]  /*5ab0*/  MOV R173, R245 ;  /* 0x000000f500ad7202 */ /* 0x000fe20000000f00 */
[----:B------:R-:W-:Y:S06]  /*5ac0*/  BRA `(.L_x_3699) ;  /* 0xffffffc800f87947 */ /* 0x000fec000383ffff */
.L_x_3700:
        /* <DEDUP_REMOVED lines=11> */
.L_x_16902:


//--------------------- .text._ZN10layer_norm13ln_bwd_kernelINS_13Kernel_traitsIf13__nv_bfloat16S2_S2_fjLj1280ELj1ELj4ELj1ELj16ENS_18Kernel_traits_baseILj1280EfS2_S2_S2_fjLj128EEEEELb0ELb0ELb0ELb1EEEvNS_9BwdParamsE --------------------------
	.section	.text._ZN10layer_norm13ln_bwd_kernelINS_13Kernel_traitsIf13__nv_bfloat16S2_S2_fjLj1280ELj1ELj4ELj1ELj16ENS_18Kernel_traits_baseILj1280EfS2_S2_S2_fjLj128EEEEELb0ELb0ELb0ELb1EEEvNS_9BwdParamsE,"ax",@progbits
	.align	128
        .global         _ZN10layer_norm13ln_bwd_kernelINS_13Kernel_traitsIf13__nv_bfloat16S2_S2_fjLj1280ELj1ELj4ELj1ELj16ENS_18Kernel_traits_baseILj1280EfS2_S2_S2_fjLj128EEEEELb0ELb0ELb0ELb1EEEvNS_9BwdParamsE
        .type           _ZN10layer_norm13ln_bwd_kernelINS_13Kernel_traitsIf13__nv_bfloat16S2_S2_fjLj1280ELj1ELj4ELj1ELj16ENS_18Kernel_traits_baseILj1280EfS2_S2_S2_fjLj128EEEEELb0ELb0ELb0ELb1EEEvNS_9BwdParamsE,@function
        .size           _ZN10layer_norm13ln_bwd_kernelINS_13Kernel_traitsIf13__nv_bfloat16S2_S2_fjLj1280ELj1ELj4ELj1ELj16ENS_18Kernel_traits_baseILj1280EfS2_S2_S2_fjLj128EEEEELb0ELb0ELb0ELb1EEEvNS_9BwdParamsE,(.L_x_16903 - _ZN10layer_norm13ln_bwd_kernelINS_13Kernel_traitsIf13__nv_bfloat16S2_S2_fjLj1280ELj1ELj4ELj1ELj16ENS_18Kernel_traits_baseILj1280EfS2_S2_S2_fjLj128EEEEELb0ELb0ELb0ELb1EEEvNS_9BwdParamsE)
        .other          _ZN10layer_norm13ln_bwd_kernelINS_13Kernel_traitsIf13__nv_bfloat16S2_S2_fjLj1280ELj1ELj4ELj1ELj16ENS_18Kernel_traits_baseILj1280EfS2_S2_S2_fjLj128EEEEELb0ELb0ELb0ELb1EEEvNS_9BwdParamsE,@"STO_CUDA_ENTRY STV_DEFAULT"
_ZN10layer_norm13ln_bwd_kernelINS_13Kernel_traitsIf13__nv_bfloat16S2_S2_fjLj1280ELj1ELj4ELj1ELj16ENS_18Kernel_traits_baseILj1280EfS2_S2_S2_fjLj128EEEEELb0ELb0ELb0ELb1EEEvNS_9BwdParamsE:
.text._ZN10layer_norm13ln_bwd_kernelINS_13Kernel_traitsIf13__nv_bfloat16S2_S2_fjLj1280ELj1ELj4ELj1ELj16ENS_18Kernel_traits_baseILj1280EfS2_S2_S2_fjLj128EEEEELb0ELb0ELb0ELb1EEEvNS_9BwdParamsE:
        /* <DEDUP_REMOVED lines=55> */
.L_x_3702:
[----:B------:R-:W0:Y:S01]  /*0370*/  LDC.U8 R187, c[0x0][0x2a0] ;  /* 0x0000a800ffbb7b82 */ /* 0x000e220000000000 */
[----:B------:R-:W-:Y:S01]  /*0380*/  SHF.L.U32 R0, R2, 0x5, RZ ;  /* 0x0000000502007819 */ /* 0x000fe200000006ff */
[----:B------:R-:W-:-:S03]  /*0390*/  ULDC.64 UR6, c[0x0][0x260] ;  /* 0x0000980000067ab9 */ /* 0x000fc60000000a00 */
[----:B------:R-:W-:-:S04]  /*03a0*/  LOP3.LUT R0, R0, 0x3e0, RZ, 0xc0, !PT ;  /* 0x000003e000007812 */ /* 0x000fc800078ec0ff */
[----:B------:R-:W-:-:S04]  /*03b0*/  IADD3 R4, P0, R0, UR6, RZ ;  /* 0x0000000600047c10 */ /* 0x000fc8000ff1e0ff */
[----:B------:R-:W-:Y:S01]  /*03c0*/  IADD3.X R5, RZ, UR7, RZ, P0, !PT ;  /* 0x00000007ff057c10 */ /* 0x000fe200087fe4ff */
[----:B------:R-:W-:Y:S02]  /*03d0*/  ULDC.64 UR6, c[0x0][0x270] ;  /* 0x00009c0000067ab9 */ /* 0x000fe40000000a00 */
[----:B------:R-:W-:Y:S01]  /*03e0*/  ISETP.NE.U32.AND P0, PT, RZ, UR6, PT ;  /* 0x00000006ff007c0c */ /* 0x000fe2000bf05070 */
[----:B------:R-:W-:Y:S01]  /*03f0*/  HFMA2.MMA R3, -RZ, RZ, 0, 0 ;  /* 0x00000000ff037435 */ /* 0x000fe200000001ff */
[----:B------:R-:W-:Y:S01]  /*0400*/  BSSY B1, `(.L_x_3704) ;  /* 0x00003a7000017945 */ /* 0x000fe20003800000 */
[----:B------:R-:W5:Y:S01]  /*0410*/  LDG.E.128 R60, desc[UR4][R4.64] ;  /* 0x00000004043c7981 */ /* 0x000f62000c1e1d00 */
[----:B------:R-:W-:Y:S02]  /*0420*/  ISETP.NE.AND.EX P0, PT, RZ, UR7, PT, P0 ;  /* 0x00000007ff007c0c */ /* 0x000fe4000bf05300 */
[----:B------:R-:W-:Y:S02]  /*0430*/  CS2R R150, SRZ ;  /* 0x0000000000967805 */ /* 0x000fe4000001ff00 */
[----:B------:R-:W-:Y:S01]  /*0440*/  CS2R R36, SRZ ;  /* 0x0000000000247805 */ /* 0x000fe2000001ff00 */
[----:B------:R-:W5:Y:S01]  /*0450*/  LDG.E.128 R64, desc[UR4][R4.64+0x10] ;  /* 0x0000100404407981 */ /* 0x000f62000c1e1d00 */
[----:B------:R-:W-:-:S02]  /*0460*/  CS2R R30, SRZ ;  /* 0x00000000001e7805 */ /* 0x000fc4000001ff00 */
[----:B------:R-:W-:Y:S02]  /*0470*/  CS2R R152, SRZ ;  /* 0x0000000000987805 */ /* 0x000fe4000001ff00 */
[----:B------:R-:W-:Y:S01]  /*0480*/  CS2R R28, SRZ ;  /* 0x00000000001c7805 */ /* 0x000fe2000001ff00 */
[----:B------:R-:W5:Y:S01]  /*0490*/  LDG.E.128 R68, desc[UR4][R4.64+0x400] ;  /* 0x0004000404447981 */ /* 0x000f62000c1e1d00 */
[----:B------:R-:W-:Y:S02]  /*04a0*/  CS2R R22, SRZ ;  /* 0x0000000000167805 */ /* 0x000fe4000001ff00 */
        /* <DEDUP_REMOVED lines=37> */
[----:B------:R-:W-:Y:S02]  /*0700*/  CS2R R8, SRZ ;  /* 0x0000000000087805 */ /* 0x000fe4000001ff00 */
[----:B------:R-:W-:Y:S02]  /*0710*/  CS2R R10, SRZ ;  /* 0x00000000000a7805 */ /* 0x000fe4000001ff00 */
[----:B------:R-:W-:-:S02]  /*0720*/  CS2R R12, SRZ ;  /* 0x00000000000c7805 */ /* 0x000fc4000001ff00 */
[----:B0-----:R-:W-:-:S07]  /*0730*/  MOV R189, RZ ;  /* 0x000000ff00bd7202 */ /* 0x001fce0000000f00 */
.L_x_3706:
[----:B0-----:R-:W0:Y:S01]  /*0740*/  @P0 LDC.64 R108, c[0x0][0x270] ;  /* 0x00009c00ff6c0b82 */ /* 0x001e220000000a00 */
[----:B------:R-:W-:Y:S01]  /*0750*/  IMAD R0, R186, UR8, RZ ;  /* 0x00000008ba007c24 */ /* 0x000fe2000f8e02ff */
[----:B------:R-:W-:-:S04]  /*0760*/  LOP3.LUT R192, R2, 0x1f, RZ, 0xc0, !PT ;  /* 0x0000001f02c07812 */ /* 0x000fc800078ec0ff */
[----:B------:R-:W-:Y:S02]  /*0770*/  SHF.R.S32.HI R107, RZ, 0x1f, R0 ;  /* 0x0000001fff6b7819 */ /* 0x000fe40000011400 */
[----:B------:R-:W1:Y:S02]  /*0780*/  LDC.64 R104, c[0x0][0x2b8] ;  /* 0x0000ae00ff687b82 */ /* 0x000e640000000a00 */
[----:B------:R-:W-:Y:S02]  /*0790*/  LEA.HI R107, R107, R0, RZ, 0x3 ;  /* 0x000000006b6b7211 */ /* 0x000fe400078f18ff */
[----:B------:R-:W-:Y:S02]  /*07a0*/  SHF.R.S32.HI R0, RZ, 0x1f, R186 ;  /* 0x0000001fff007819 */ /* 0x000fe400000114ba */
[----:B------:R-:W-:Y:S02]  /*07b0*/  LEA.HI.SX32 R192, R107, R192, 0x1d ;  /* 0x000000c06bc07211 */ /* 0x000fe400078feaff */
[----:B------:R-:W2:Y:S08]  /*07c0*/  LDC.64 R140, c[0x0][0x238] ;  /* 0x00008e00ff8c7b82 */ /* 0x000eb00000000a00 */
[----:B------:R-:W3:Y:S01]  /*07d0*/  LDC.64 R198, c[0x0][0x250] ;  /* 0x00009400ffc67b82 */ /* 0x000ee20000000a00 */
[----:B------:R-:W-:-:S02]  /*07e0*/  IADD3 R191, R192, 0x60, RZ ;  /* 0x00000060c0bf7810 */ /* 0x000fc40007ffe0ff */
[----:B0-----:R-:W-:Y:S02]  /*07f0*/  @P0 LEA R106, P1, R186, R108, 0x1 ;  /* 0x0000006cba6a0211 */ /* 0x001fe400078208ff */
[C---:B------:R-:W-:Y:S02]  /*0800*/  IADD3 R193, R192.reuse, 0x20, RZ ;  /* 0x00000020c0c17810 */ /* 0x040fe40007ffe0ff */
[C---:B------:R-:W-:Y:S01]  /*0810*/  IADD3 R194, R192.reuse, 0x40, RZ ;  /* 0x00000040c0c27810 */ /* 0x040fe20007ffe0ff */
[----:B------:R-:W0:Y:S01]  /*0820*/  LDC.64 R196, c[0x0][0x258] ;  /* 0x00009600ffc47b82 */ /* 0x000e220000000a00 */
[C---:B------:R-:W-:Y:S02]  /*0830*/  IADD3 R133, R192.reuse, 0x60, RZ ;  /* 0x00000060c0857810 */ /* 0x040fe40007ffe0ff */
[----:B------:R-:W-:Y:S01]  /*0840*/  IADD3 R195, R192, 0x80, RZ ;  /* 0x00000080c0c37810 */ /* 0x000fe20007ffe0ff */
[----:B-1----:R-:W-:Y:S01]  /*0850*/  IMAD.WIDE.U32 R136, R191, 0x10, R104 ;  /* 0x00000010bf887825 */ /* 0x002fe200078e0068 */
[----:B------:R-:W-:-:S03]  /*0860*/  @P0 LEA.HI.X R107, R186, R109, R0, 0x1, P1 ;  /* 0x0000006dba6b0211 */ /* 0x000fc600008f0c00 */
[--C-:B--2---:R-:W-:Y:S02]  /*0870*/  IMAD.WIDE.U32 R108, R192, 0x10, R140.reuse ;  /* 0x00000010c06c7825 */ /* 0x104fe400078e008c */
[----:B------:R-:W2:Y:S02]  /*0880*/  LDG.E.128 R136, desc[UR4][R136.64] ;  /* 0x0000000488887981 */ /* 0x000ea4000c1e1d00 */
[--C-:B------:R-:W-:Y:S02]  /*0890*/  IMAD.WIDE.U32 R116, R193, 0x10, R140.reuse ;  /* 0x00000010c1747825 */ /* 0x100fe400078e008c */
[----:B------:R-:W4:Y:S02]  /*08a0*/  LDG.E.128 R108, desc[UR4][R108.64] ;  /* 0x000000046c6c7981 */ /* 0x000f24000c1e1d00 */
[--C-:B------:R-:W-:Y:S02]  /*08b0*/  IMAD.WIDE.U32 R124, R194, 0x10, R140.reuse ;  /* 0x00000010c27c7825 */ /* 0x100fe400078e008c */
[----:B------:R-:W4:Y:S02]  /*08c0*/  LDG.E.128 R116, desc[UR4][R116.64] ;  /* 0x0000000474747981 */ /* 0x000f24000c1e1d00 */
[----:B------:R-:W-:-:S02]  /*08d0*/  IMAD.WIDE.U32 R132, R133, 0x10, R140 ;  /* 0x0000001085847825 */ /* 0x000fc400078e008c */
[----:B------:R-:W4:Y:S02]  /*08e0*/  LDG.E.128 R124, desc[UR4][R124.64] ;  /* 0x000000047c7c7981 */ /* 0x000f24000c1e1d00 */
[----:B---3--:R-:W-:Y:S02]  /*08f0*/  IMAD.WIDE R198, R186, 0x4, R198 ;  /* 0x00000004bac67825 */ /* 0x008fe400078e02c6 */
[----:B------:R-:W3:Y:S02]  /*0900*/  LDG.E.128 R132, desc[UR4][R132.64] ;  /* 0x0000000484847981 */ /* 0x000ee4000c1e1d00 */
[----:B------:R-:W-:Y:S02]  /*0910*/  IMAD.WIDE.U32 R140, R195, 0x10, R140 ;  /* 0x00000010c38c7825 */ /* 0x000fe400078e008c */
[----:B------:R-:W3:Y:S02]  /*0920*/  LDG.E R0, desc[UR4][R198.64] ;  /* 0x00000004c6007981 */ /* 0x000ee4000c1e1900 */
[----:B------:R-:W-:-:S02]  /*0930*/  IMAD.WIDE.U32 R128, R194, 0x10, R104 ;  /* 0x00000010c2807825 */ /* 0x000fc400078e0068 */
[----:B------:R-:W3:Y:S02]  /*0940*/  LDG.E.128 R140, desc[UR4][R140.64] ;  /* 0x000000048c8c7981 */ /* 0x000ee4000c1e1d00 */
[C-C-:B------:R-:W-:Y:S02]  /*0950*/  IMAD.WIDE.U32 R112, R192.reuse, 0x10, R104.reuse ;  /* 0x00000010c0707825 */ /* 0x140fe400078e0068 */
[----:B------:R-:W3:Y:S02]  /*0960*/  LDG.E.128 R128, desc[UR4][R128.64] ;  /* 0x0000000480807981 */ /* 0x000ee4000c1e1d00 */
[----:B------:R-:W-:Y:S01]  /*0970*/  IMAD.WIDE.U32 R120, R193, 0x10, R104 ;  /* 0x00000010c1787825 */ /* 0x000fe200078e0068 */
[----:B------:R-:W-:Y:S01]  /*0980*/  IADD3 R188, R192, 0x80, RZ ;  /* 0x00000080c0bc7810 */ /* 0x000fe20007ffe0ff */
[----:B------:R-:W3:Y:S02]  /*0990*/  LDG.E.128 R112, desc[UR4][R112.64] ;  /* 0x0000000470707981 */ /* 0x000ee4000c1e1d00 */
[----:B0-----:R-:W-:-:S02]  /*09a0*/  IMAD.WIDE R200, R186, 0x4, R196 ;  /* 0x00000004bac87825 */ /* 0x001fc400078e02c4 */
[----:B------:R-:W3:Y:S02]  /*09b0*/  LDG.E.128 R120, desc[UR4][R120.64] ;  /* 0x0000000478787981 */ /* 0x000ee4000c1e1d00 */
[----:B------:R-:W-:Y:S02]  /*09c0*/  IMAD.WIDE.U32 R104, R188, 0x10, R104 ;  /* 0x00000010bc687825 */ /* 0x000fe400078e0068 */
[----:B------:R-:W3:Y:S04]  /*09d0*/  @P0 LDG.E.U16 R202, desc[UR4][R106.64] ;  /* 0x000000046aca0981 */ /* 0x000ee8000c1e1500 */
[----:B------:R-:W3:Y:S04]  /*09e0*/  LDG.E R196, desc[UR4][R200.64] ;  /* 0x00000004c8c47981 */ /* 0x000ee8000c1e1900 */
[----:B------:R-:W3:Y:S01]  /*09f0*/  LDG.E.128 R104, desc[UR4][R104.64] ;  /* 0x0000000468687981 */ /* 0x000ee2000c1e1d00 */
[----:B------:R-:W-:-:S04]  /*0a00*/  ISETP.NE.U32.AND P1, PT, RZ, UR10, PT ;  /* 0x0000000aff007c0c */ /* 0x000fc8000bf25070 */
[----:B------:R-:W-:-:S13]  /*0a10*/  ISETP.NE.AND.EX P1, PT, RZ, UR11, PT, P1 ;  /* 0x0000000bff007c0c */ /* 0x000fda000bf25310 */
[----:B------:R-:W0:Y:S08]  /*0a20*/  @P1 LDC.64 R228, c[0x0][0x2c8] ;  /* 0x0000b200ffe41b82 */ /* 0x000e300000000a00 */
[----:B------:R-:W1:Y:S08]  /*0a30*/  @P1 LDC.64 R230, c[0x0][0x2c8] ;  /* 0x0000b200ffe61b82 */ /* 0x000e700000000a00 */
[----:B------:R-:W1:Y:S08]  /*0a40*/  @P1 LDC.64 R232, c[0x0][0x2c8] ;  /* 0x0000b200ffe81b82 */ /* 0x000e700000000a00 */
[----:B------:R-:W1:Y:S01]  /*0a50*/  @P1 LDC.64 R240, c[0x0][0x2c8] ;  /* 0x0000b200fff01b82 */ /* 0x000e620000000a00 */
[----:B0-----:R-:W-:Y:S01]  /*0a60*/  @P1 IMAD.WIDE.U32 R228, R192, 0x10, R228 ;  /* 0x00000010c0e41825 */ /* 0x001fe200078e00e4 */
[----:B------:R-:W-:-:S04]  /*0a70*/  ISETP.NE.AND P2, PT, R187, RZ, PT ;  /* 0x000000ffbb00720c */ /* 0x000fc80003f45270 */
[----:B-----5:R0:W5:Y:S02]  /*0a80*/  @P1 LDG.E.128 R56, desc[UR4][R228.64] ;  /* 0x00000004e4381981 */ /* 0x020164000c1e1d00 */
[----:B------:R-:W0:Y:S01]  /*0a90*/  @P1 LDC.64 R238, c[0x0][0x2c8] ;  /* 0x0000b200ffee1b82 */ /* 0x000e220000000a00 */
[----:B-1----:R-:W-:-:S05]  /*0aa0*/  @P1 IMAD.WIDE.U32 R230, R194, 0x10, R230 ;  /* 0x00000010c2e61825 */ /* 0x002fca00078e00e6 */
[----:B------:R1:W5:Y:S01]  /*0ab0*/  @P1 LDG.E.128 R48, desc[UR4][R230.64] ;  /* 0x00000004e6301981 */ /* 0x000362000c1e1d00 */
[----:B------:R-:W-:-:S05]  /*0ac0*/  @P1 IMAD.WIDE.U32 R232, R193, 0x10, R232 ;  /* 0x00000010c1e81825 */ /* 0x000fca00078e00e8 */
[----:B------:R1:W5:Y:S01]  /*0ad0*/  @P1 LDG.E.128 R52, desc[UR4][R232.64] ;  /* 0x00000004e8341981 */ /* 0x000362000c1e1d00 */
[----:B------:R-:W-:Y:S01]  /*0ae0*/  @P1 IMAD.WIDE.U32 R240, R191, 0x10, R240 ;  /* 0x00000010bff01825 */ /* 0x000fe200078e00f0 */
[----:B------:R-:W-:-:S04]  /*0af0*/  MOV R190, 0x3f800000 ;  /* 0x3f80000000be7802 */ /* 0x000fc80000000f00 */
[----:B------:R1:W5:Y:S01]  /*0b00*/  @P1 LDG.E.128 R44, desc[UR4][R240.64] ;  /* 0x00000004f02c1981 */ /* 0x000362000c1e1d00 */
[----:B0-----:R-:W-:-:S05]  /*0b10*/  @P1 IMAD.WIDE.U32 R238, R188, 0x10, R238 ;  /* 0x00000010bcee1825 */ /* 0x001fca00078e00ee */
[----:B------:R0:W5:Y:S01]  /*0b20*/  @P1 LDG.E.128 R40, desc[UR4][R238.64] ;  /* 0x00000004ee281981 */ /* 0x000162000c1e1d00 */
[C---:B--2---:R-:W-:Y:S02]  /*0b30*/  PRMT R227, R138.reuse, 0x7632, R227 ;  /* 0x000076328ae37816 */ /* 0x044fe400000000e3 */
[----:B------:R-:W-:Y:S02]  /*0b40*/  SHF.L.U32 R229, R138, 0x10, RZ ;  /* 0x000000108ae57819 */ /* 0x000fe400000006ff */
[C---:B----4-:R-:W-:Y:S02]  /*0b50*/  PRMT R197, R108.reuse, 0x7632, R197 ;  /* 0x000076326cc57816 */ /* 0x050fe400000000c5 */
[----:B------:R-:W-:Y:S02]  /*0b60*/  SHF.L.U32 R198, R108, 0x10, RZ ;  /* 0x000000106cc67819 */ /* 0x000fe400000006ff */
[C---:B------:R-:W-:Y:S02]  /*0b70*/  PRMT R138, R139.reuse, 0x7632, R138 ;  /* 0x000076328b8a7816 */ /* 0x040fe4000000008a */
[----:B------:R-:W-:-:S02]  /*0b80*/  SHF.L.U32 R228, R139, 0x10, RZ ;  /* 0x000000108be47819 */ /* 0x000fc400000006ff */
[C---:B------:R-:W-:Y:S02]  /*0b90*/  PRMT R108, R109.reuse, 0x7632, R108 ;  /* 0x000076326d6c7816 */ /* 0x040fe4000000006c */
[----:B------:R-:W-:Y:S02]  /*0ba0*/  SHF.L.U32 R199, R109, 0x10, RZ ;  /* 0x000000106dc77819 */ /* 0x000fe400000006ff */
[C---:B------:R-:W-:Y:S02]  /*0bb0*/  PRMT R109, R110.reuse, 0x7632, R109 ;  /* 0x000076326e6d7816 */ /* 0x040fe4000000006d */
[----:B------:R-:W-:Y:S02]  /*0bc0*/  SHF.L.U32 R110, R110, 0x10, RZ ;  /* 0x000000106e6e7819 */ /* 0x000fe400000006ff */
[----:B---3--:R-:W-:Y:S02]  /*0bd0*/  FSEL R139, R0, RZ, !P2 ;  /* 0x000000ff008b7208 */ /* 0x008fe40005000000 */
[----:B------:R-:W-:-:S02]  /*0be0*/  PRMT R0, R140, 0x7632, R0 ;  /* 0x000076328c007816 */ /* 0x000fc40000000000 */
[----:B-1----:R-:W-:Y:S02]  /*0bf0*/  SHF.L.U32 R230, R140, 0x10, RZ ;  /* 0x000000108ce67819 */ /* 0x002fe400000006ff */
[C---:B------:R-:W-:Y:S02]  /*0c00*/  PRMT R140, R141.reuse, 0x7632, R140 ;  /* 0x000076328d8c7816 */ /* 0x040fe4000000008c */
[----:B------:R-:W-:Y:S02]  /*0c10*/  SHF.L.U32 R232, R141, 0x10, RZ ;  /* 0x000000108de87819 */ /* 0x000fe400000006ff */
[C---:B------:R-:W-:Y:S02]  /*0c20*/  PRMT R141, R142.reuse, 0x7632, R141 ;  /* 0x000076328e8d7816 */ /* 0x040fe4000000008d */
[----:B------:R-:W-:Y:S02]  /*0c30*/  SHF.L.U32 R234, R142, 0x10, RZ ;  /* 0x000000108eea7819 */ /* 0x000fe400000006ff */
[----:B------:R-:W-:-:S02]  /*0c40*/  PRMT R142, R143, 0x7632, R142 ;  /* 0x000076328f8e7816 */ /* 0x000fc4000000008e */
[----:B------:R-:W-:Y:S01]  /*0c50*/  SHF.L.U32 R236, R143, 0x10, RZ ;  /* 0x000000108fec7819 */ /* 0x000fe200000006ff */
[----:B------:R-:W-:Y:S01]  /*0c60*/  FADD.FTZ R143, -R139, R198 ;  /* 0x000000c68b8f7221 */ /* 0x000fe20000010100 */
[----:B------:R-:W-:Y:S01]  /*0c70*/  SHF.L.U32 R198, R197, 0x10, RZ ;  /* 0x00000010c5c67819 */ /* 0x000fe200000006ff */
[----:B------:R-:W-:Y:S01]  /*0c80*/  FADD.FTZ R197, -R139, R110 ;  /* 0x0000006e8bc57221 */ /* 0x000fe20000010100 */
[C---:B------:R-:W-:Y:S02]  /*0c90*/  PRMT R212, R124.reuse, 0x7632, R212 ;  /* 0x000076327cd47816 */ /* 0x040fe400000000d4 */
[----:B------:R-:W-:Y:S02]  /*0ca0*/  SHF.L.U32 R214, R124, 0x10, RZ ;  /* 0x000000107cd67819 */ /* 0x000fe400000006ff */
        /* <DEDUP_REMOVED lines=10> */
[----:B------:R-:W-:Y:S02]  /*0d50*/  PRMT R200, R111, 0x7632, R200 ;  /* 0x000076326fc87816 */ /* 0x000fe400000000c8 */
[C---:B------:R-:W-:Y:S02]  /*0d60*/  PRMT R116, R117.reuse, 0x7632, R116 ;  /* 0x0000763275747816 */ /* 0x040fe40000000074 */
[----:B------:R-:W-:Y:S02]  /*0d70*/  SHF.L.U32 R207, R117, 0x10, RZ ;  /* 0x0000001075cf7819 */ /* 0x000fe400000006ff */
[----:B------:R-:W-:-:S02]  /*0d80*/  PRMT R126, R127, 0x7632, R126 ;  /* 0x000076327f7e7816 */ /* 0x000fc4000000007e */
[C---:B------:R-:W-:Y:S02]  /*0d90*/  PRMT R130, R131.reuse, 0x7632, R130 ;  /* 0x0000763283827816 */ /* 0x040fe40000000082 */
[----:B------:R-:W-:Y:S01]  /*0da0*/  SHF.L.U32 R220, R131, 0x10, RZ ;  /* 0x0000001083dc7819 */ /* 0x000fe200000006ff */
[----:B------:R-:W-:Y:S01]  /*0db0*/  FADD.FTZ R233, -R139, R108 ;  /* 0x0000006c8be97221 */ /* 0x000fe20000010100 */
[----:B------:R-:W-:Y:S02]  /*0dc0*/  PRMT R117, R118, 0x7632, R117 ;  /* 0x0000763276757816 */ /* 0x000fe40000000075 */
[----:B------:R-:W-:Y:S02]  /*0dd0*/  SHF.L.U32 R210, R119, 0x10, RZ ;  /* 0x0000001077d27819 */ /* 0x000fe400000006ff */
[C---:B------:R-:W-:Y:S02]  /*0de0*/  PRMT R131, R132.reuse, 0x7632, R131 ;  /* 0x0000763284837816 */ /* 0x040fe40000000083 */
[----:B------:R-:W-:Y:S01]  /*0df0*/  SHF.L.U32 R222, R132, 0x10, RZ ;  /* 0x0000001084de7819 */ /* 0x000fe200000006ff */
[----:B------:R-:W-:Y:S01]  /*0e00*/  FADD.FTZ R231, -R139, R110 ;  /* 0x0000006e8be77221 */ /* 0x000fe20000010100 */
[----:B------:R-:W-:-:S02]  /*0e10*/  PRMT R132, R133, 0x7632, R132 ;  /* 0x0000763285847816 */ /* 0x000fc40000000084 */
[----:B------:R-:W-:Y:S02]  /*0e20*/  SHF.L.U32 R223, R133, 0x10, RZ ;  /* 0x0000001085df7819 */ /* 0x000fe400000006ff */
[----:B------:R-:W-:Y:S02]  /*0e30*/  SHF.L.U32 R201, R111, 0x10, RZ ;  /* 0x000000106fc97819 */ /* 0x000fe400000006ff */
[C---:B------:R-:W-:Y:S02]  /*0e40*/  PRMT R133, R134.reuse, 0x7632, R133 ;  /* 0x0000763286857816 */ /* 0x040fe40000000085 */
[----:B------:R-:W-:Y:S02]  /*0e50*/  SHF.L.U32 R224, R134, 0x10, RZ ;  /* 0x0000001086e07819 */ /* 0x000fe400000006ff */
[----:B------:R-:W-:Y:S02]  /*0e60*/  SHF.L.U32 R226, R135, 0x10, RZ ;  /* 0x0000001087e27819 */ /* 0x000fe400000006ff */
[----:B------:R-:W-:-:S02]  /*0e70*/  SHF.L.U32 R108, R204, 0x10, RZ ;  /* 0x00000010cc6c7819 */ /* 0x000fc400000006ff */
[----:B------:R-:W-:Y:S02]  /*0e80*/  PRMT R134, R135, 0x7632, R134 ;  /* 0x0000763287867816 */ /* 0x000fe40000000086 */
[----:B------:R-:W-:Y:S02]  /*0e90*/  SHF.L.U32 R200, R200, 0x10, RZ ;  /* 0x00000010c8c87819 */ /* 0x000fe400000006ff */
[----:B------:R-:W-:Y:S02]  /*0ea0*/  SHF.L.U32 R110, R116, 0x10, RZ ;  /* 0x00000010746e7819 */ /* 0x000fe400000006ff */
        /* <DEDUP_REMOVED lines=8> */
[C---:B------:R-:W-:Y:S01]  /*0f30*/  PRMT R203, R114.reuse, 0x7632, R203 ;  /* 0x0000763272cb7816 */ /* 0x040fe200000000cb */
[C---:B------:R-:W-:Y:S01]  /*0f40*/  FADD.FTZ R243, -R139.reuse, R216 ;  /* 0x000000d88bf37221 */ /* 0x040fe20000010100 */
[----:B------:R-:W-:Y:S01]  /*0f50*/  SHF.L.U32 R205, R114, 0x10, RZ ;  /* 0x0000001072cd7819 */ /* 0x000fe200000006ff */
[----:B------:R-:W-:Y:S01]  /*0f60*/  FADD.FTZ R199, -R139, R199 ;  /* 0x000000c78bc77221 */ /* 0x000fe20000010100 */
[----:B------:R-:W-:Y:S01]  /*0f70*/  SHF.L.U32 R206, R131, 0x10, RZ ;  /* 0x0000001083ce7819 */ /* 0x000fe200000006ff */
[----:B------:R-:W-:Y:S01]  /*0f80*/  FADD.FTZ R235, -R139, R201 ;  /* 0x000000c98beb7221 */ /* 0x000fe20000010100 */
[----:B------:R-:W-:Y:S01]  /*0f90*/  SHF.L.U32 R210, R133, 0x10, RZ ;  /* 0x0000001085d27819 */ /* 0x000fe200000006ff */
[----:B------:R-:W-:Y:S01]  /*0fa0*/  FADD.FTZ R133, -R139, R226 ;  /* 0x000000e28b857221 */ /* 0x000fe20000010100 */
[----:B------:R-:W-:Y:S01]  /*0fb0*/  PRMT R114, R115, 0x7632, R114 ;  /* 0x0000763273727816 */ /* 0x000fe20000000072 */
[----:B------:R-:W-:Y:S01]  /*0fc0*/  FADD.FTZ R201, -R139, R200 ;  /* 0x000000c88bc97221 */ /* 0x000fe20000010100 */
[----:B------:R-:W-:-:S02]  /*0fd0*/  PRMT R211, R122, 0x7632, R211 ;  /* 0x000076327ad37816 */ /* 0x000fc400000000d3 */
[----:B------:R-:W-:Y:S02]  /*0fe0*/  SHF.L.U32 R213, R122, 0x10, RZ ;  /* 0x000000107ad57819 */ /* 0x000fe400000006ff */
[----:B------:R-:W-:Y:S02]  /*0ff0*/  SHF.L.U32 R198, R124, 0x10, RZ ;  /* 0x000000107cc67819 */ /* 0x000fe400000006ff */
[----:B------:R-:W-:Y:S01]  /*1000*/  SHF.L.U32 R214, R134, 0x10, RZ ;  /* 0x0000001086d67819 */ /* 0x000fe200000006ff */
[C---:B------:R-:W-:Y:S01]  /*1010*/  FADD.FTZ R134, -R139.reuse, R204 ;  /* 0x000000cc8b867221 */ /* 0x040fe20000010100 */
[----:B------:R-:W-:Y:S01]  /*1020*/  SHF.L.U32 R216, R140, 0x10, RZ ;  /* 0x000000108cd87819 */ /* 0x000fe200000006ff */
[----:B------:R-:W-:Y:S01]  /*1030*/  FADD.FTZ R204, -R139, R0 ;  /* 0x000000008bcc7221 */ /* 0x000fe20000010100 */
[----:B------:R-:W-:Y:S02]  /*1040*/  @P0 SHF.L.U32 R190, R202, 0x10, RZ ;  /* 0x00000010cabe0819 */ /* 0x000fe400000006ff */
[----:B------:R-:W-:-:S02]  /*1050*/  PRMT R111, R112, 0x7632, R111 ;  /* 0x00007632706f7816 */ /* 0x000fc4000000006f */
[----:B------:R-:W-:Y:S01]  /*1060*/  PRMT R122, R123, 0x7632, R122 ;  /* 0x000076327b7a7816 */ /* 0x000fe2000000007a */
[----:B------:R-:W-:Y:S01]  /*1070*/  FADD.FTZ R131, -R139, R224 ;  /* 0x000000e08b837221 */ /* 0x000fe20000010100 */
[----:B------:R-:W-:Y:S01]  /*1080*/  SHF.L.U32 R112, R112, 0x10, RZ ;  /* 0x0000001070707819 */ /* 0x000fe200000006ff */
[C---:B------:R-:W-:Y:S01]  /*1090*/  FMUL.FTZ R0, R196.reuse, R143 ;  /* 0x0000008fc4007220 */ /* 0x040fe20000410000 */
[----:B------:R-:W-:Y:S01]  /*10a0*/  PRMT R202, R113, 0x7632, R202 ;  /* 0x0000763271ca7816 */ /* 0x000fe200000000ca */
[----:B------:R-:W-:Y:S01]  /*10b0*/  FMUL.FTZ R117, R196, R117 ;  /* 0x00000075c4757220 */ /* 0x000fe20000410000 */
[----:B------:R-:W-:Y:S02]  /*10c0*/  SHF.L.U32 R208, R118, 0x10, RZ ;  /* 0x0000001076d07819 */ /* 0x000fe400000006ff */
[----:B------:R-:W-:Y:S02]  /*10d0*/  SHF.L.U32 R123, R123, 0x10, RZ ;  /* 0x000000107b7b7819 */ /* 0x000fe400000006ff */
[----:B------:R-:W-:Y:S01]  /*10e0*/  SHF.L.U32 R200, R125, 0x10, RZ ;  /* 0x000000107dc87819 */ /* 0x000fe200000006ff */
[----:B------:R-:W-:Y:S01]  /*10f0*/  FADD.FTZ R125, -R139, R218 ;  /* 0x000000da8b7d7221 */ /* 0x000fe20000010100 */
[----:B------:R-:W-:Y:S01]  /*1100*/  SHF.L.U32 R113, R113, 0x10, RZ ;  /* 0x0000001071717819 */ /* 0x000fe200000006ff */
[----:B------:R-:W-:Y:S01]  /*1110*/  FADD.FTZ R140, -R139, R206 ;  /* 0x000000ce8b8c7221 */ /* 0x000fe20000010100 */
[----:B------:R-:W-:Y:S01]  /*1120*/  FMUL.FTZ R199, R196, R199 ;  /* 0x000000c7c4c77220 */ /* 0x000fe20000410000 */
[----:B------:R-:W-:Y:S01]  /*1130*/  SHF.L.U32 R224, R114, 0x10, RZ ;  /* 0x0000001072e07819 */ /* 0x000fe200000006ff */
[C---:B------:R-:W-:Y:S01]  /*1140*/  FMUL.FTZ R252, R196.reuse, R133 ;  /* 0x00000085c4fc7220 */ /* 0x040fe20000410000 */
[----:B------:R-:W-:Y:S01]  /*1150*/  PRMT R118, R119, 0x7632, R118 ;  /* 0x0000763277767816 */ /* 0x000fe20000000076 */
[----:B------:R-:W-:Y:S01]  /*1160*/  FADD.FTZ R247, -R139, R230 ;  /* 0x000000e68bf77221 */ /* 0x000fe20000010100 */
[----:B------:R-:W-:Y:S01]  /*1170*/  SHF.L.U32 R218, R141, 0x10, RZ ;  /* 0x000000108dda7819 */ /* 0x000fe200000006ff */
[C---:B------:R-:W-:Y:S01]  /*1180*/  FADD.FTZ R126, -R139.reuse, R198 ;  /* 0x000000c68b7e7221 */ /* 0x040fe20000010100 */
[C---:B------:R-:W-:Y:S01]  /*1190*/  FADD.FTZ R206, -R139.reuse, R216 ;  /* 0x000000d88bce7221 */ /* 0x040fe20000010100 */
[----:B------:R-:W-:Y:S01]  /*11a0*/  FMUL.FTZ R201, R196, R201 ;  /* 0x000000c9c4c97220 */ /* 0x000fe20000410000 */
[----:B------:R-:W-:Y:S01]  /*11b0*/  PRMT R119, R120, 0x7632, R119 ;  /* 0x0000763278777816 */ /* 0x000fe20000000077 */
[C---:B------:R-:W-:Y:S01]  /*11c0*/  FADD.FTZ R141, -R139.reuse, R236 ;  /* 0x000000ec8b8d7221 */ /* 0x040fe20000010100 */
[----:B------:R-:W-:Y:S01]  /*11d0*/  FADD.FTZ R198, -R139, R210 ;  /* 0x000000d28bc67221 */ /* 0x000fe20000010100 */
[----:B------:R-:W-:Y:S01]  /*11e0*/  SHF.L.U32 R216, R111, 0x10, RZ ;  /* 0x000000106fd87819 */ /* 0x000fe200000006ff */
[----:B0-----:R-:W-:Y:S01]  /*11f0*/  FADD.FTZ R239, -R139, R208 ;  /* 0x000000d08bef7221 */ /* 0x001fe20000010100 */
[----:B------:R-:W-:Y:S01]  /*1200*/  SHF.L.U32 R212, R212, 0x10, RZ ;  /* 0x00000010d4d47819 */ /* 0x000fe200000006ff */
[----:B------:R-:W-:Y:S01]  /*1210*/  FADD.FTZ R185, R112, R185 ;  /* 0x000000b970b97221 */ /* 0x000fe20000010000 */
[----:B------:R-:W-:Y:S01]  /*1220*/  PRMT R210, R104, 0x7632, R210 ;  /* 0x0000763268d27816 */ /* 0x000fe200000000d2 */
[-C--:B------:R-:W-:Y:S01]  /*1230*/  FFMA.FTZ R189, R0, R112.reuse, R189 ;  /* 0x0000007000bd7223 */ /* 0x080fe200000100bd */
[----:B------:R-:W-:Y:S01]  /*1240*/  FMUL.FTZ R111, R60, R112 ;  /* 0x000000703c6f7220 */ /* 0x000fe20000410000 */
[----:B------:R-:W-:Y:S01]  /*1250*/  FADD.FTZ R157, R123, R157 ;  /* 0x0000009d7b9d7221 */ /* 0x000fe20000010000 */
[-C--:B------:R-:W-:Y:S01]  /*1260*/  FFMA.FTZ R158, R117, R123.reuse, R158 ;  /* 0x0000007b759e7223 */ /* 0x080fe2000001009e */
[----:B------:R-:W-:Y:S01]  /*1270*/  FMUL.FTZ R236, R74, R123 ;  /* 0x0000007b4aec7220 */ /* 0x000fe20000410000 */
[----:B------:R-:W-:Y:S01]  /*1280*/  FMUL.FTZ R246, R196, R125 ;  /* 0x0000007dc4f67220 */ /* 0x000fe20000410000 */
[----:B------:R-:W-:Y:S01]  /*1290*/  PRMT R127, R128, 0x7632, R127 ;  /* 0x00007632807f7816 */ /* 0x000fe2000000007f */
[----:B------:R-:W-:Y:S01]  /*12a0*/  FADD.FTZ R181, R113, R181 ;  /* 0x000000b571b57221 */ /* 0x000fe20000010000 */
[----:B------:R-:W-:Y:S01]  /*12b0*/  PRMT R135, R136, 0x7632, R135 ;  /* 0x0000763288877816 */ /* 0x000fe20000000087 */
[-C--:B------:R-:W-:Y:S01]  /*12c0*/  FFMA.FTZ R182, R199, R113.reuse, R182 ;  /* 0x00000071c7b67223 */ /* 0x080fe200000100b6 */
[----:B------:R-:W-:Y:S01]  /*12d0*/  SHF.L.U32 R208, R132, 0x10, RZ ;  /* 0x0000001084d07819 */ /* 0x000fe200000006ff */
[----:B------:R-:W-:Y:S01]  /*12e0*/  FMUL.FTZ R112, R62, R113 ;  /* 0x000000713e707220 */ /* 0x000fe20000410000 */
[----:B------:R-:W-:Y:S01]  /*12f0*/  SHF.L.U32 R104, R104, 0x10, RZ ;  /* 0x0000001068687819 */ /* 0x000fe200000006ff */
        /* <DEDUP_REMOVED lines=8> */
[----:B------:R-:W-:Y:S01]  /*1380*/  SHF.L.U32 R224, R119, 0x10, RZ ;  /* 0x0000001077e07819 */ /* 0x000fe200000006ff */
[C---:B------:R-:W-:Y:S01]  /*1390*/  FADD.FTZ R245, -R139.reuse, R222 ;  /* 0x000000de8bf57221 */ /* 0x040fe20000010100 */
[----:B------:R-:W-:Y:S01]  /*13a0*/  FADD.FTZ R25, R220, R25 ;  /* 0x00000019dc197221 */ /* 0x000fe20000010000 */
[-C--:B------:R-:W-:Y:S01]  /*13b0*/  FFMA.FTZ R9, R246, R220.reuse, R9 ;  /* 0x000000dcf6097223 */ /* 0x080fe20000010009 */
[----:B------:R-:W-:Y:S01]  /*13c0*/  FMUL.FTZ R119, R82, R220 ;  /* 0x000000dc52777220 */ /* 0x000fe20000410000 */
[----:B------:R-:W-:Y:S01]  /*13d0*/  SHF.L.U32 R222, R142, 0x10, RZ ;  /* 0x000000108ede7819 */ /* 0x000fe200000006ff */
[----:B------:R-:W-:Y:S01]  /*13e0*/  FADD.FTZ R124, -R139, R212 ;  /* 0x000000d48b7c7221 */ /* 0x000fe20000010100 */
[----:B------:R-:W-:Y:S01]  /*13f0*/  FADD.FTZ R183, R216, R183 ;  /* 0x000000b7d8b77221 */ /* 0x000fe20000010000 */
[-C--:B------:R-:W-:Y:S01]  /*1400*/  FFMA.FTZ R184, R109, R216.reuse, R184 ;  /* 0x000000d86db87223 */ /* 0x080fe200000100b8 */
[----:B------:R-:W-:Y:S01]  /*1410*/  SHF.L.U32 R240, R127, 0x10, RZ ;  /* 0x000000107ff07819 */ /* 0x000fe200000006ff */
[----:B------:R-:W-:Y:S01]  /*1420*/  FADD.FTZ R142, -R139, R208 ;  /* 0x000000d08b8e7221 */ /* 0x000fe20000010100 */
[----:B------:R-:W-:Y:S01]  /*1430*/  SHF.L.U32 R220, R135, 0x10, RZ ;  /* 0x0000001087dc7819 */ /* 0x000fe200000006ff */
[----:B------:R-:W-:Y:S01]  /*1440*/  FMUL.FTZ R216, R61, R216 ;  /* 0x000000d83dd87220 */ /* 0x000fe20000410000 */
[----:B------:R-:W-:Y:S01]  /*1450*/  PRMT R212, R105, 0x7632, R212 ;  /* 0x0000763269d47816 */ /* 0x000fe200000000d4 */
[----:B------:R-:W-:Y:S01]  /*1460*/  FADD.FTZ R38, R104, R38 ;  /* 0x0000002668267221 */ /* 0x000fe20000010000 */
[-C--:B------:R-:W-:Y:S01]  /*1470*/  FFMA.FTZ R147, R228, R104.reuse, R147 ;  /* 0x00000068e4937223 */ /* 0x080fe20000010093 */
[----:B------:R-:W-:Y:S01]  /*1480*/  FMUL.FTZ R127, R92, R104 ;  /* 0x000000685c7f7220 */ /* 0x000fe20000410000 */
[----:B------:R-:W-:Y:S01]  /*1490*/  FADD.FTZ R135, RZ, R111 ;  /* 0x0000006fff877221 */ /* 0x000fe20000010000 */
[----:B------:R-:W-:Y:S01]  /*14a0*/  FADD.FTZ R208, -R139, R218 ;  /* 0x000000da8bd07221 */ /* 0x000fe20000010100 */
[----:B------:R-:W-:Y:S01]  /*14b0*/  FFMA.FTZ R104, R0, R111, RZ ;  /* 0x0000006f00687223 */ /* 0x000fe200000100ff */
[----:B------:R-:W-:Y:S01]  /*14c0*/  SHF.L.U32 R218, R202, 0x10, RZ ;  /* 0x00000010cada7819 */ /* 0x000fe200000006ff */
[----:B------:R-:W-:Y:S01]  /*14d0*/  FMUL.FTZ R233, R196, R233 ;  /* 0x000000e9c4e97220 */ /* 0x000fe20000410000 */
[----:B------:R-:W-:Y:S01]  /*14e0*/  SHF.L.U32 R118, R118, 0x10, RZ ;  /* 0x0000001076767819 */ /* 0x000fe200000006ff */
[----:B------:R-:W-:Y:S01]  /*14f0*/  FADD.FTZ R135, R135, R216 ;  /* 0x000000d887877221 */ /* 0x000fe20000010000 */
[----:B------:R-:W-:Y:S01]  /*1500*/  SHF.L.U32 R133, R212, 0x10, RZ ;  /* 0x00000010d4857819 */ /* 0x000fe200000006ff */
[----:B------:R-:W-:Y:S01]  /*1510*/  FFMA.FTZ R212, R109, R216, R104 ;  /* 0x000000d86dd47223 */ /* 0x000fe20000010068 */
[----:B------:R-:W-:Y:S01]  /*1520*/  FADD.FTZ R132, -R139, R200 ;  /* 0x000000c88b847221 */ /* 0x000fe20000010100 */
[----:B------:R-:W-:Y:S01]  /*1530*/  FADD.FTZ R179, R218, R179 ;  /* 0x000000b3dab37221 */ /* 0x000fe20000010000 */
[-C--:B------:R-:W-:Y:S01]  /*1540*/  FFMA.FTZ R180, R233, R218.reuse, R180 ;  /* 0x000000dae9b47223 */ /* 0x080fe200000100b4 */
        /* <DEDUP_REMOVED lines=11> */
[----:B------:R-:W-:Y:S01]  /*1600*/  FADD.FTZ R135, R135, R112 ;  /* 0x0000007087877221 */ /* 0x000fe20000010000 */
[----:B------:R-:W-:Y:S01]  /*1610*/  FADD.FTZ R139, -R139, R222 ;  /* 0x000000de8b8b7221 */ /* 0x000fe20000010100 */
[----:B------:R-:W-:Y:S01]  /*1620*/  FFMA.FTZ R212, R199, R112, R212 ;  /* 0x00000070c7d47223 */ /* 0x000fe200000100d4 */
[----:B------:R-:W-:Y:S01]  /*1630*/  SHF.L.U32 R222, R203, 0x10, RZ ;  /* 0x00000010cbde7819 */ /* 0x000fe200000006ff */
[----:B------:R-:W-:Y:S01]  /*1640*/  FMUL.FTZ R231, R196, R231 ;  /* 0x000000e7c4e77220 */ /* 0x000fe20000410000 */
[----:B------:R-:W-:Y:S01]  /*1650*/  SHF.L.U32 R217, R128, 0x10, RZ ;  /* 0x0000001080d97819 */ /* 0x000fe200000006ff */
[----:B------:R-:W-:Y:S01]  /*1660*/  FMUL.FTZ R202, R64, R205 ;  /* 0x000000cd40ca7220 */ /* 0x000fe20000410000 */
[----:B------:R-:W-:Y:S01]  /*1670*/  FADD.FTZ R135, R135, R218 ;  /* 0x000000da87877221 */ /* 0x000fe20000010000 */
[----:B------:R-:W-:Y:S01]  /*1680*/  PRMT R128, R129, 0x7632, R128 ;  /* 0x0000763281807816 */ /* 0x000fe20000000080 */
[----:B------:R-:W-:Y:S01]  /*1690*/  FMUL.FTZ R197, R196, R197 ;  /* 0x000000c5c4c57220 */ /* 0x000fe20000410000 */
[----:B------:R-:W-:Y:S01]  /*16a0*/  FFMA.FTZ R212, R233, R218, R212 ;  /* 0x000000dae9d47223 */ /* 0x000fe200000100d4 */
[----:B------:R-:W-:Y:S01]  /*16b0*/  SHF.L.U32 R129, R129, 0x10, RZ ;  /* 0x0000001081817819 */ /* 0x000fe200000006ff */
[----:B------:R-:W-:Y:S01]  /*16c0*/  FADD.FTZ R175, R222, R175 ;  /* 0x000000afdeaf7221 */ /* 0x000fe20000010000 */
[----:B------:R-:W-:Y:S01]  /*16d0*/  SHF.L.U32 R115, R115, 0x10, RZ ;  /* 0x0000001073737819 */ /* 0x000fe200000006ff */
[-C--:B------:R-:W-:Y:S01]  /*16e0*/  FFMA.FTZ R176, R231, R222.reuse, R176 ;  /* 0x000000dee7b07223 */ /* 0x080fe200000100b0 */
[----:B------:R-:W-:Y:S01]  /*16f0*/  SHF.L.U32 R214, R105, 0x10, RZ ;  /* 0x0000001069d67819 */ /* 0x000fe200000006ff */
[----:B------:R-:W-:Y:S01]  /*1700*/  FMUL.FTZ R215, R196, R215 ;  /* 0x000000d7c4d77220 */ /* 0x000fe20000410000 */
        /* <DEDUP_REMOVED lines=13> */
[----:B------:R-:W-:Y:S01]  /*17e0*/  FMUL.FTZ R235, R196, R235 ;  /* 0x000000ebc4eb7220 */ /* 0x000fe20000410000 */
[----:B------:R-:W-:Y:S01]  /*17f0*/  FFMA.FTZ R214, R231, R222, R212 ;  /* 0x000000dee7d67223 */ /* 0x000fe200000100d4 */
[----:B------:R-:W-:Y:S01]  /*1800*/  PRMT R105, R106, 0x7632, R105 ;  /* 0x000076326a697816 */ /* 0x000fe20000000069 */
[----:B------:R-:W-:Y:S01]  /*1810*/  FADD.FTZ R135, R135, R114 ;  /* 0x0000007287877221 */ /* 0x000fe20000010000 */
[----:B------:R-:W-:Y:S01]  /*1820*/  SHF.L.U32 R209, R120, 0x10, RZ ;  /* 0x0000001078d17819 */ /* 0x000fe200000006ff */
[----:B------:R-:W-:Y:S01]  /*1830*/  FFMA.FTZ R214, R235, R114, R214 ;  /* 0x00000072ebd67223 */ /* 0x000fe200000100d6 */
[----:B------:R-:W-:Y:S01]  /*1840*/  SHF.L.U32 R104, R105, 0x10, RZ ;  /* 0x0000001069687819 */ /* 0x000fe200000006ff */
[----:B------:R-:W-:Y:S01]  /*1850*/  FMUL.FTZ R105, R196, R108 ;  /* 0x0000006cc4697220 */ /* 0x000fe20000410000 */
[----:B------:R-:W-:Y:S01]  /*1860*/  PRMT R143, R107, 0x7632, R143 ;  /* 0x000076326b8f7816 */ /* 0x000fe2000000008f */
[----:B------:R-:W-:Y:S01]  /*1870*/  FMUL.FTZ R226, R68, R209 ;  /* 0x000000d144e27220 */ /* 0x000fe20000410000 */
[----:B------:R-:W-:Y:S01]  /*1880*/  FADD.FTZ R135, R135, R113 ;  /* 0x0000007187877221 */ /* 0x000fe20000010000 */
[----:B------:R-:W-:Y:S01]  /*1890*/  SHF.L.U32 R107, R107, 0x10, RZ ;  /* 0x000000106b6b7819 */ /* 0x000fe200000006ff */
[C---:B------:R-:W-:Y:S01]  /*18a0*/  FMUL.FTZ R237, R196.reuse, R237 ;  /* 0x000000edc4ed7220 */ /* 0x040fe20000410000 */
        /* <DEDUP_REMOVED lines=8> */
[----:B------:R-:W-:Y:S01]  /*1930*/  PRMT R225, R137, 0x7632, R225 ;  /* 0x0000763289e17816 */ /* 0x000fe200000000e1 */
        /* <DEDUP_REMOVED lines=55> */
[----:B------:R-:W-:Y:S01]  /*1cb0*/  FADD.FTZ R209, R108, R203 ;  /* 0x000000cb6cd17221 */ /* 0x000fe20000010000 */
[----:B------:R-:W-:Y:S01]  /*1cc0*/  FFMA.FTZ R108, R124, R203, R205 ;  /* 0x000000cb7c6c7223 */ /* 0x000fe200000100cd */
[----:B------:R-:W-:-:S02]  /*1cd0*/  FMUL.FTZ R126, R196, R126 ;  /* 0x0000007ec47e7220 */ /* 0x000fc40000410000 */
        /* <DEDUP_REMOVED lines=15> */
[----:B------:R-:W-:Y:S01]  /*1dd0*/  FADD.FTZ R173, R115, R173 ;  /* 0x000000ad73ad7221 */ /* 0x000fe20000010000 */
[----:B------:R-:W-:Y:S01]  /*1de0*/  FFMA.FTZ R174, R235, R115, R174 ;  /* 0x00000073ebae7223 */ /* 0x000fe200000100ae */
        /* <DEDUP_REMOVED lines=17> */
[----:B------:R-:W-:Y:S01]  /*1f00*/  FMUL.FTZ R115, R85, R220 ;  /* 0x000000dc55737220 */ /* 0x000fe20000410000 */
[----:B------:R-:W-:Y:S01]  /*1f10*/  FADD.FTZ R110, R116, R121 ;  /* 0x00000079746e7221 */ /* 0x000fe20000010000 */
[----:B------:R-:W-:Y:S01]  /*1f20*/  FMUL.FTZ R140, R196, R140 ;  /* 0x0000008cc48c7220 */ /* 0x000fe20000410000 */
[----:B------:R-:W-:Y:S01]  /*1f30*/  FFMA.FTZ R213, R130, R121, R213 ;  /* 0x0000007982d57223 */ /* 0x000fe200000100d5 */
[----:B------:R-:W-:Y:S01]  /*1f40*/  FADD.FTZ R23, R136, R23 ;  /* 0x0000001788177221 */ /* 0x000fe20000010000 */
[----:B------:R-:W-:Y:S01]  /*1f50*/  FFMA.FTZ R145, R130, R136, R145 ;  /* 0x0000008882917223 */ /* 0x000fe20000010091 */
[----:B------:R-:W-:Y:S01]  /*1f60*/  SHF.L.U32 R136, R225, 0x10, RZ ;  /* 0x00000010e1887819 */ /* 0x000fe200000006ff */
[----:B------:R-:W-:Y:S01]  /*1f70*/  FADD.FTZ R219, R110, R115 ;  /* 0x000000736edb7221 */ /* 0x000fe20000010000 */
[----:B------:R-:W-:Y:S01]  /*1f80*/  FFMA.FTZ R110, R140, R115, R213 ;  /* 0x000000738c6e7223 */ /* 0x000fe200000100d5 */
[C---:B------:R-:W-:Y:S01]  /*1f90*/  FMUL.FTZ R131, R196.reuse, R131 ;  /* 0x00000083c4837220 */ /* 0x040fe20000410000 */
        /* <DEDUP_REMOVED lines=24> */
[----:B------:R-:W-:Y:S02]  /*2120*/  FFMA.FTZ R227, R252, R123, R225 ;  /* 0x0000007bfce37223 */ /* 0x000fe400000100e1 */
[----:B------:R-:W-:Y:S01]  /*2130*/  FADD.FTZ R118, R116, R221 ;  /* 0x000000dd74767221 */ /* 0x000fe20000010000 */
[----:B------:R-:W-:Y:S01]  /*2140*/  FMUL.FTZ R225, R196, R204 ;  /* 0x000000ccc4e17220 */ /* 0x000fe20000410000 */
[----:B------:R-:W-:Y:S01]  /*2150*/  FFMA.FTZ R241, R200, R221, R227 ;  /* 0x000000ddc8f17223 */ /* 0x000fe200000100e3 */
[----:B------:R-:W-:Y:S01]  /*2160*/  FMUL.FTZ R116, R93, R125 ;  /* 0x0000007d5d747220 */ /* 0x000fe20000410000 */
[----:B------:R-:W-:Y:S01]  /*2170*/  FADD.FTZ R227, R118, R127 ;  /* 0x0000007f76e37221 */ /* 0x000fe20000010000 */
[----:B------:R-:W-:Y:S01]  /*2180*/  FADD.FTZ R154, R125, R154 ;  /* 0x0000009a7d9a7221 */ /* 0x000fe20000010000 */
[----:B------:R-:W-:Y:S01]  /*2190*/  FFMA.FTZ R118, R228, R127, R241 ;  /* 0x0000007fe4767223 */ /* 0x000fe200000100f1 */
[----:B------:R-:W-:Y:S01]  /*21a0*/  FFMA.FTZ R24, R225, R125, R24 ;  /* 0x0000007de1187223 */ /* 0x000fe20000010018 */
[----:B------:R-:W-:Y:S01]  /*21b0*/  FADD.FTZ R37, R128, R37 ;  /* 0x0000002580257221 */ /* 0x000fe20000010000 */
[----:B------:R-:W-:Y:S01]  /*21c0*/  FFMA.FTZ R11, R126, R128, R11 ;  /* 0x000000807e0b7223 */ /* 0x000fe2000001000b */
        /* <DEDUP_REMOVED lines=60> */
.L_x_3718:
        /* <DEDUP_REMOVED lines=9> */
[-C--:B------:R-:W-:Y:S01]  /*2620*/  FFMA.FTZ R141, R141, R143.reuse, R128 ;  /* 0x0000008f8d8d7223 */ /* 0x080fe20000010080 */
[----:B------:R-:W-:Y:S01]  /*2630*/  FADD.FTZ R111, R111, -R0 ;  /* 0x800000006f6f7221 */ /* 0x000fe20000010000 */
[-CC-:B------:R-:W-:Y:S01]  /*2640*/  FFMA.FTZ R235, R235, R143.reuse, R128.reuse ;  /* 0x0000008febeb7223 */ /* 0x180fe20000010080 */
[-C--:B------:R-:W-:Y:S01]  /*2650*/  FFMA.FTZ R211, R211, R143.reuse, R128 ;  /* 0x0000008fd3d37223 */ /* 0x080fe20000010080 */
[----:B------:R-:W-:Y:S01]  /*2660*/  FADD.FTZ R0, R104, -R139 ;  /* 0x8000008b68007221 */ /* 0x000fe20000010000 */
[----:B-----5:R-:W-:Y:S01]  /*2670*/  @P1 PRMT R104, R59, 0x7632, R104 ;  /* 0x000076323b681816 */ /* 0x020fe20000000068 */
[-CC-:B------:R-:W-:Y:S01]  /*2680*/  FFMA.FTZ R132, R201, R143.reuse, R128.reuse ;  /* 0x0000008fc9847223 */ /* 0x180fe20000010080 */
[-CC-:B------:R-:W-:Y:S01]  /*2690*/  FFMA.FTZ R251, R251, R143.reuse, R128.reuse ;  /* 0x0000008ffbfb7223 */ /* 0x180fe20000010080 */
[-CC-:B------:R-:W-:Y:S01]  /*26a0*/  FFMA.FTZ R117, R117, R143.reuse, R128.reuse ;  /* 0x0000008f75757223 */ /* 0x180fe20000010080 */
[----:B------:R-:W-:Y:S01]  /*26b0*/  FADD.FTZ R197, R202, -R197 ;  /* 0x800000c5cac57221 */ /* 0x000fe20000010000 */
[----:B------:R-:W-:Y:S01]  /*26c0*/  FADD.FTZ R141, R212, -R141 ;  /* 0x8000008dd48d7221 */ /* 0x000fe20000010000 */
[----:B------:R-:W-:Y:S01]  /*26d0*/  FADD.FTZ R235, R114, -R235 ;  /* 0x800000eb72eb7221 */ /* 0x000fe20000010000 */
[----:B------:R-:W-:Y:S01]  /*26e0*/  FADD.FTZ R247, R108, -R211 ;  /* 0x800000d36cf77221 */ /* 0x000fe20000010000 */
[-C--:B------:R-:W-:Y:S01]  /*26f0*/  FFMA.FTZ R134, R131, R143.reuse, R128 ;  /* 0x0000008f83867223 */ /* 0x080fe20000010080 */
[----:B------:R-:W-:Y:S01]  /*2700*/  @P1 SHF.L.U32 R108, R104, 0x10, RZ ;  /* 0x00000010686c1819 */ /* 0x000fe200000006ff */
[----:B------:R-:W-:Y:S01]  /*2710*/  FADD.FTZ R131, R113, -R132 ;  /* 0x8000008471837221 */ /* 0x000fe20000010000 */
[----:B------:R-:W-:Y:S01]  /*2720*/  FADD.FTZ R251, R106, -R251 ;  /* 0x800000fb6afb7221 */ /* 0x000fe20000010000 */
[----:B------:R-:W-:Y:S01]  /*2730*/  @P1 SHF.L.U32 R104, R58, 0x10, RZ ;  /* 0x000000103a681819 */ /* 0x000fe200000006ff */
[--C-:B------:R-:W-:Y:S01]  /*2740*/  FFMA.FTZ R199, R199, R143, R128.reuse ;  /* 0x0000008fc7c77223 */ /* 0x100fe20000010080 */
[----:B------:R-:W-:Y:S01]  /*2750*/  FADD.FTZ R241, R236, -R117 ;  /* 0x80000075ecf17221 */ /* 0x000fe20000010000 */
[----:B------:R-:W-:Y:S01]  /*2760*/  @P1 SHF.L.U32 R106, R59, 0x10, RZ ;  /* 0x000000103b6a1819 */ /* 0x000fe200000006ff */
[C---:B------:R-:W-:Y:S01]  /*2770*/  FMUL.FTZ R113, R196.reuse, R197 ;  /* 0x000000c5c4717220 */ /* 0x040fe20000410000 */
[C---:B------:R-:W-:Y:S01]  /*2780*/  FMUL.FTZ R139, R196.reuse, R141 ;  /* 0x0000008dc48b7220 */ /* 0x040fe20000410000 */
[-CC-:B------:R-:W-:Y:S01]  /*2790*/  FFMA.FTZ R231, R231, R143.reuse, R128.reuse ;  /* 0x0000008fe7e77223 */ /* 0x180fe20000010080 */
[--C-:B------:R-:W-:Y:S01]  /*27a0*/  FFMA.FTZ R105, R105, R143, R128.reuse ;  /* 0x0000008f69697223 */ /* 0x100fe20000010080 */
[C---:B------:R-:W-:Y:S01]  /*27b0*/  FMUL.FTZ R117, R196.reuse, R235 ;  /* 0x000000ebc4757220 */ /* 0x040fe20000410000 */
[----:B------:R-:W-:Y:S01]  /*27c0*/  FMUL.FTZ R141, R196, R0 ;  /* 0x00000000c48d7220 */ /* 0x000fe20000410000 */
[-C--:B------:R-:W-:Y:S01]  /*27d0*/  FFMA.FTZ R109, R109, R143.reuse, R128 ;  /* 0x0000008f6d6d7223 */ /* 0x080fe20000010080 */
[----:B------:R-:W-:Y:S01]  /*27e0*/  @P1 PRMT R0, R58, 0x7632, R0 ;  /* 0x000076323a001816 */ /* 0x000fe20000000000 */
[-CC-:B------:R-:W-:Y:S01]  /*27f0*/  FFMA.FTZ R237, R237, R143.reuse, R128.reuse ;  /* 0x0000008feded7223 */ /* 0x180fe20000010080 */
[-CC-:B------:R-:W-:Y:S01]  /*2800*/  FFMA.FTZ R107, R107, R143.reuse, R128.reuse ;  /* 0x0000008f6b6b7223 */ /* 0x180fe20000010080 */
[-CC-:B------:R-:W-:Y:S01]  /*2810*/  FFMA.FTZ R130, R130, R143.reuse, R128.reuse ;  /* 0x0000008f82827223 */ /* 0x180fe20000010080 */
[-C--:B------:R-:W-:Y:S01]  /*2820*/  FFMA.FTZ R140, R140, R143.reuse, R128 ;  /* 0x0000008f8c8c7223 */ /* 0x080fe20000010080 */
[----:B------:R-:W-:Y:S01]  /*2830*/  FADD.FTZ R199, R112, -R199 ;  /* 0x800000c770c77221 */ /* 0x000fe20000010000 */
[----:B------:R-:W-:Y:S01]  /*2840*/  @P1 FADD.FTZ R113, R113, R104 ;  /* 0x0000006871711221 */ /* 0x000fe20000010000 */
[----:B------:R-:W-:Y:S01]  /*2850*/  FADD.FTZ R231, R222, -R231 ;  /* 0x800000e7dee77221 */ /* 0x000fe20000010000 */
[----:B------:R-:W-:Y:S01]  /*2860*/  FADD.FTZ R105, R224, -R105 ;  /* 0x80000069e0697221 */ /* 0x000fe20000010000 */
[----:B------:R-:W-:Y:S01]  /*2870*/  @P1 FADD.FTZ R117, R117, R106 ;  /* 0x0000006a75751221 */ /* 0x000fe20000010000 */
[----:B------:R-:W-:Y:S01]  /*2880*/  @P1 PRMT R104, R56, 0x7632, R104 ;  /* 0x0000763238681816 */ /* 0x000fe20000000068 */
        /* <DEDUP_REMOVED lines=23> */
[----:B------:R-:W-:Y:S01]  /*2a00*/  @P1 SHF.L.U32 R106, R0, 0x10, RZ ;  /* 0x00000010006a1819 */ /* 0x000fe200000006ff */
[----:B------:R-:W-:Y:S01]  /*2a10*/  FADD.FTZ R143, R226, -R237 ;  /* 0x800000ede28f7221 */ /* 0x000fe20000010000 */
[----:B------:R-:W-:Y:S01]  /*2a20*/  FADD.FTZ R201, R120, -R107 ;  /* 0x8000006b78c97221 */ /* 0x000fe20000010000 */
[----:B------:R-:W-:Y:S01]  /*2a30*/  @P1 SHF.L.U32 R0, R57, 0x10, RZ ;  /* 0x0000001039001819 */ /* 0x000fe200000006ff */
[----:B------:R-:W-:Y:S01]  /*2a40*/  FADD.FTZ R249, R121, -R130 ;  /* 0x8000008279f97221 */ /* 0x000fe20000010000 */
[----:B------:R-:W-:Y:S01]  /*2a50*/  FADD.FTZ R140, R115, -R140 ;  /* 0x8000008c738c7221 */ /* 0x000fe20000010000 */
[C---:B------:R-:W-:Y:S01]  /*2a60*/  FMUL.FTZ R107, R196.reuse, R199 ;  /* 0x000000c7c46b7220 */ /* 0x040fe20000410000 */
[C---:B------:R-:W-:Y:S01]  /*2a70*/  FMUL.FTZ R237, R196.reuse, R131 ;  /* 0x00000083c4ed7220 */ /* 0x040fe20000410000 */
[C---:B------:R-:W-:Y:S01]  /*2a80*/  FMUL.FTZ R115, R196.reuse, R231 ;  /* 0x000000e7c4737220 */ /* 0x040fe20000410000 */
[----:B------:R-:W-:Y:S01]  /*2a90*/  FMUL.FTZ R121, R196, R105 ;  /* 0x00000069c4797220 */ /* 0x000fe20000410000 */
[----:B------:R-:W-:Y:S01]  /*2aa0*/  @P1 SHF.L.U32 R104, R104, 0x10, RZ ;  /* 0x0000001068681819 */ /* 0x000fe200000006ff */
[----:B------:R-:W-:Y:S01]  /*2ab0*/  FMUL.FTZ R109, R196, R109 ;  /* 0x0000006dc46d7220 */ /* 0x000fe20000410000 */
[----:B------:R-:W-:Y:S01]  /*2ac0*/  @P1 PRMT R105, R57, 0x7632, R105 ;  /* 0x0000763239691816 */ /* 0x000fe20000000069 */
[----:B------:R-:W-:Y:S01]  /*2ad0*/  @P1 FADD.FTZ R237, R237, R108 ;  /* 0x0000006ceded1221 */ /* 0x000fe20000010000 */
[----:B------:R-:W-:Y:S01]  /*2ae0*/  @P1 FADD.FTZ R107, R107, R0 ;  /* 0x000000006b6b1221 */ /* 0x000fe20000010000 */
[----:B------:R-:W-:Y:S01]  /*2af0*/  @P1 FADD.FTZ R115, R115, R106 ;  /* 0x0000006a73731221 */ /* 0x000fe20000010000 */
[----:B------:R-:W-:Y:S01]  /*2b00*/  @P1 SHF.L.U32 R0, R56, 0x10, RZ ;  /* 0x0000001038001819 */ /* 0x000fe200000006ff */
[----:B------:R-:W-:Y:S01]  /*2b10*/  FADD.FTZ R233, R218, -R233 ;  /* 0x800000e9dae97221 */ /* 0x000fe20000010000 */
[----:B------:R-:W-:Y:S01]  /*2b20*/  @P1 SHF.L.U32 R108, R55, 0x10, RZ ;  /* 0x00000010376c1819 */ /* 0x000fe200000006ff */
[C---:B------:R-:W-:Y:S01]  /*2b30*/  FMUL.FTZ R111, R196.reuse, R111 ;  /* 0x0000006fc46f7220 */ /* 0x040fe20000410000 */
[----:B------:R-:W-:Y:S01]  /*2b40*/  FMUL.FTZ R231, R196, R241 ;  /* 0x000000f1c4e77220 */ /* 0x000fe20000410000 */
[----:B------:R-:W-:Y:S01]  /*2b50*/  @P1 SHF.L.U32 R106, R105, 0x10, RZ ;  /* 0x00000010696a1819 */ /* 0x000fe200000006ff */
[--C-:B------:R-:W-:Y:S01]  /*2b60*/  @P1 FADD.FTZ R109, R109, R104.reuse ;  /* 0x000000686d6d1221 */ /* 0x100fe20000010000 */
[----:B------:R-:W-:Y:S01]  /*2b70*/  @P1 PRMT R105, R55, 0x7632, R105 ;  /* 0x0000763237691816 */ /* 0x000fe20000000069 */
[----:B------:R-:W-:Y:S01]  /*2b80*/  FADD.FTZ R137, R122, -R137 ;  /* 0x800000897a897221 */ /* 0x000fe20000010000 */
[----:B------:R-:W-:Y:S01]  /*2b90*/  @P1 PRMT R104, R54, 0x7632, R104 ;  /* 0x0000763236681816 */ /* 0x000fe20000000068 */
[----:B------:R-:W-:Y:S01]  /*2ba0*/  FADD.FTZ R207, R230, -R207 ;  /* 0x800000cfe6cf7221 */ /* 0x000fe20000010000 */
[----:B------:R-:W-:Y:S01]  /*2bb0*/  FMUL.FTZ R233, R196, R233 ;  /* 0x000000e9c4e97220 */ /* 0x000fe20000410000 */
[----:B------:R-:W-:Y:S01]  /*2bc0*/  @P1 FADD.FTZ R111, R111, R0 ;  /* 0x000000006f6f1221 */ /* 0x000fe20000010000 */
[----:B------:R-:W-:Y:S01]  /*2bd0*/  @P1 FADD.FTZ R231, R231, R108 ;  /* 0x0000006ce7e71221 */ /* 0x000fe20000010000 */
[----:B------:R-:W-:Y:S01]  /*2be0*/  @P1 SHF.L.U32 R0, R105, 0x10, RZ ;  /* 0x0000001069001819 */ /* 0x000fe200000006ff */
[----:B------:R-:W-:Y:S01]  /*2bf0*/  FADD.FTZ R239, R234, -R239 ;  /* 0x800000efeaef7221 */ /* 0x000fe20000010000 */
[----:B------:R-:W-:Y:S01]  /*2c00*/  @P1 SHF.L.U32 R108, R104, 0x10, RZ ;  /* 0x00000010686c1819 */ /* 0x000fe200000006ff */
[----:B------:R-:W-:Y:S01]  /*2c10*/  FADD.FTZ R252, R123, -R252 ;  /* 0x800000fc7bfc7221 */ /* 0x000fe20000010000 */
[C---:B------:R-:W-:Y:S01]  /*2c20*/  FMUL.FTZ R235, R196.reuse, R137 ;  /* 0x00000089c4eb7220 */ /* 0x040fe20000410000 */
[----:B------:R-:W-:Y:S01]  /*2c30*/  @P1 SHF.L.U32 R104, R53, 0x10, RZ ;  /* 0x0000001035681819 */ /* 0x000fe200000006ff */
[----:B------:R-:W-:Y:S01]  /*2c40*/  FMUL.FTZ R123, R196, R207 ;  /* 0x000000cfc47b7220 */ /* 0x000fe20000410000 */
[----:B------:R-:W-:Y:S01]  /*2c50*/  @P1 FADD.FTZ R233, R233, R106 ;  /* 0x0000006ae9e91221 */ /* 0x000fe20000010000 */
[----:B------:R-:W-:Y:S01]  /*2c60*/  @P1 SHF.L.U32 R106, R54, 0x10, RZ ;  /* 0x00000010366a1819 */ /* 0x000fe200000006ff */
[----:B------:R-:W-:Y:S01]  /*2c70*/  FMUL.FTZ R227, R196, R239 ;  /* 0x000000efc4e37220 */ /* 0x000fe20000410000 */
[--C-:B------:R-:W-:Y:S01]  /*2c80*/  @P1 FADD.FTZ R235, R235, R0.reuse ;  /* 0x00000000ebeb1221 */ /* 0x100fe20000010000 */
[----:B------:R-:W-:Y:S01]  /*2c90*/  @P1 PRMT R0, R53, 0x7632, R0 ;  /* 0x0000763235001816 */ /* 0x000fe20000000000 */
[--C-:B------:R-:W-:Y:S01]  /*2ca0*/  @P1 FADD.FTZ R123, R123, R104.reuse ;  /* 0x000000687b7b1221 */ /* 0x100fe20000010000 */
[----:B------:R-:W-:Y:S01]  /*2cb0*/  @P1 PRMT R104, R52, 0x7632, R104 ;  /* 0x0000763234681816 */ /* 0x000fe20000000068 */
[----:B------:R-:W-:Y:S01]  /*2cc0*/  @P1 FADD.FTZ R227, R227, R106 ;  /* 0x0000006ae3e31221 */ /* 0x000fe20000010000 */
[----:B------:R-:W-:Y:S01]  /*2cd0*/  @P1 SHF.L.U32 R106, R0, 0x10, RZ ;  /* 0x00000010006a1819 */ /* 0x000fe200000006ff */
[----:B------:R-:W-:Y:S01]  /*2ce0*/  FADD.FTZ R245, R119, -R246 ;  /* 0x800000f677f57221 */ /* 0x000fe20000010000 */
[----:B------:R-:W-:Y:S01]  /*2cf0*/  @P1 SHF.L.U32 R0, R52, 0x10, RZ ;  /* 0x0000001034001819 */ /* 0x000fe200000006ff */
[----:B------:R-:W-:Y:S01]  /*2d00*/  FADD.FTZ R135, R232, -R135 ;  /* 0x80000087e8877221 */ /* 0x000fe20000010000 */
[----:B------:R-:W-:Y:S01]  /*2d10*/  @P1 SHF.L.U32 R104, R104, 0x10, RZ ;  /* 0x0000001068681819 */ /* 0x000fe200000006ff */
[----:B------:R-:W-:Y:S01]  /*2d20*/  FMUL.FTZ R119, R196, R143 ;  /* 0x0000008fc4777220 */ /* 0x000fe20000410000 */
[----:B------:R-:W-:Y:S01]  /*2d30*/  @P1 PRMT R105, R50, 0x7632, R105 ;  /* 0x0000763232691816 */ /* 0x000fe20000000069 */
[----:B------:R-:W-:Y:S01]  /*2d40*/  FADD.FTZ R209, R244, -R209 ;  /* 0x800000d1f4d17221 */ /* 0x000fe20000010000 */
[----:B------:R-:W-:Y:S01]  /*2d50*/  FADD.FTZ R134, R229, -R134 ;  /* 0x80000086e5867221 */ /* 0x000fe20000010000 */
[----:B------:R-:W-:Y:S01]  /*2d60*/  FMUL.FTZ R229, R196, R135 ;  /* 0x00000087c4e57220 */ /* 0x000fe20000410000 */
[----:B------:R-:W-:Y:S01]  /*2d70*/  @P1 FADD.FTZ R119, R119, R0 ;  /* 0x0000000077771221 */ /* 0x000fe20000010000 */
[----:B------:R-:W-:Y:S01]  /*2d80*/  @P1 FADD.FTZ R121, R121, R104 ;  /* 0x0000006879791221 */ /* 0x000fe20000010000 */
[----:B------:R-:W-:Y:S01]  /*2d90*/  FADD.FTZ R200, R221, -R200 ;  /* 0x800000c8ddc87221 */ /* 0x000fe20000010000 */
[----:B------:R-:W-:Y:S01]  /*2da0*/  @P1 PRMT R0, R51, 0x7632, R0 ;  /* 0x0000763233001816 */ /* 0x000fe20000000000 */
[----:B------:R-:W-:Y:S01]  /*2db0*/  FADD.FTZ R118, R118, -R125 ;  /* 0x8000007d76767221 */ /* 0x000fe20000010000 */
[----:B------:R-:W-:Y:S01]  /*2dc0*/  @P1 SHF.L.U32 R104, R105, 0x10, RZ ;  /* 0x0000001069681819 */ /* 0x000fe200000006ff */
[----:B------:R-:W-:Y:S01]  /*2dd0*/  FMUL.FTZ R221, R196, R209 ;  /* 0x000000d1c4dd7220 */ /* 0x000fe20000410000 */
[----:B------:R-:W-:Y:S01]  /*2de0*/  FADD.FTZ R243, R248, -R243 ;  /* 0x800000f3f8f37221 */ /* 0x000fe20000010000 */
[----:B------:R-:W-:Y:S01]  /*2df0*/  FMUL.FTZ R125, R196, R201 ;  /* 0x000000c9c47d7220 */ /* 0x000fe20000410000 */
[----:B------:R-:W-:Y:S01]  /*2e00*/  @P1 FADD.FTZ R229, R229, R108 ;  /* 0x0000006ce5e51221 */ /* 0x000fe20000010000 */
[----:B------:R-:W-:Y:S01]  /*2e10*/  @P1 SHF.L.U32 R108, R0, 0x10, RZ ;  /* 0x00000010006c1819 */ /* 0x000fe200000006ff */
[----:B------:R-:W-:Y:S01]  /*2e20*/  FADD.FTZ R110, R110, -R219 ;  /* 0x800000db6e6e7221 */ /* 0x000fe20000010000 */
[----:B------:R-:W-:Y:S01]  /*2e30*/  @P1 SHF.L.U32 R0, R50, 0x10, RZ ;  /* 0x0000001032001819 */ /* 0x000fe200000006ff */
[----:B------:R-:W-:Y:S01]  /*2e40*/  @P1 FADD.FTZ R221, R221, R104 ;  /* 0x00000068dddd1221 */ /* 0x000fe20000010000 */
[----:B------:R-:W-:Y:S01]  /*2e50*/  FMUL.FTZ R219, R196, R243 ;  /* 0x000000f3c4db7220 */ /* 0x000fe20000410000 */
[----:B------:R-:W-:Y:S01]  /*2e60*/  @P1 FADD.FTZ R125, R125, R106 ;  /* 0x0000006a7d7d1221 */ /* 0x000fe20000010000 */
[----:B------:R-:W-:Y:S01]  /*2e70*/  @P1 PRMT R104, R48, 0x7632, R104 ;  /* 0x0000763230681816 */ /* 0x000fe20000000068 */
[----:B------:R-:W-:Y:S01]  /*2e80*/  FADD.FTZ R203, R203, -R124 ;  /* 0x8000007ccbcb7221 */ /* 0x000fe20000010000 */
[----:B------:R-:W-:Y:S01]  /*2e90*/  FADD.FTZ R250, R250, -R223 ;  /* 0x800000dffafa7221 */ /* 0x000fe20000010000 */
[----:B------:R-:W-:Y:S01]  /*2ea0*/  @P1 SHF.L.U32 R106, R51, 0x10, RZ ;  /* 0x00000010336a1819 */ /* 0x000fe200000006ff */
[----:B------:R-:W-:Y:S01]  /*2eb0*/  FMUL.FTZ R223, R196, R245 ;  /* 0x000000f5c4df7220 */ /* 0x000fe20000410000 */
[----:B------:R-:W-:Y:S01]  /*2ec0*/  FADD.FTZ R116, R116, -R225 ;  /* 0x800000e174747221 */ /* 0x000fe20000010000 */
[----:B------:R-:W-:Y:S01]  /*2ed0*/  FADD.FTZ R215, R242, -R215 ;  /* 0x800000d7f2d77221 */ /* 0x000fe20000010000 */
[----:B------:R-:W-:Y:S01]  /*2ee0*/  FADD.FTZ R142, R213, -R142 ;  /* 0x8000008ed58e7221 */ /* 0x000fe20000010000 */
[----:B------:R-:W-:Y:S01]  /*2ef0*/  FMUL.FTZ R225, R196, R247 ;  /* 0x000000f7c4e17220 */ /* 0x000fe20000410000 */
[--C-:B------:R-:W-:Y:S01]  /*2f00*/  @P1 FADD.FTZ R219, R219, R0.reuse ;  /* 0x00000000dbdb1221 */ /* 0x100fe20000010000 */
[----:B------:R-:W-:Y:S01]  /*2f10*/  @P1 SHF.L.U32 R104, R104, 0x10, RZ ;  /* 0x0000001068681819 */ /* 0x000fe200000006ff */
[C---:B------:R-:W-:Y:S01]  /*2f20*/  FMUL.FTZ R213, R196.reuse, R203 ;  /* 0x000000cbc4d57220 */ /* 0x040fe20000410000 */
[----:B------:R-:W-:Y:S01]  /*2f30*/  @P1 PRMT R0, R49, 0x7632, R0 ;  /* 0x0000763231001816 */ /* 0x000fe20000000000 */
[----:B------:R-:W-:Y:S01]  /*2f40*/  @P1 FADD.FTZ R223, R223, R106 ;  /* 0x0000006adfdf1221 */ /* 0x000fe20000010000 */
[----:B------:R-:W-:Y:S01]  /*2f50*/  FADD.FTZ R217, R217, -R238 ;  /* 0x800000eed9d97221 */ /* 0x000fe20000010000 */
[----:B------:R-:W-:Y:S01]  /*2f60*/  @P1 SHF.L.U32 R106, R49, 0x10, RZ ;  /* 0x00000010316a1819 */ /* 0x000fe200000006ff */
[----:B------:R-:W-:Y:S01]  /*2f70*/  FMUL.FTZ R215, R196, R215 ;  /* 0x000000d7c4d77220 */ /* 0x000fe20000410000 */
[----:B------:R-:W-:Y:S01]  /*2f80*/  @P1 FADD.FTZ R225, R225, R108 ;  /* 0x0000006ce1e11221 */ /* 0x000fe20000010000 */
[----:B------:R-:W-:Y:S01]  /*2f90*/  @P1 SHF.L.U32 R108, R0, 0x10, RZ ;  /* 0x00000010006c1819 */ /* 0x000fe200000006ff */
[----:B------:R-:W-:Y:S01]  /*2fa0*/  @P1 FADD.FTZ R213, R213, R104 ;  /* 0x00000068d5d51221 */ /* 0x000fe20000010000 */
[----:B------:R-:W-:Y:S01]  /*2fb0*/  FADD.FTZ R205, R205, -R126 ;  /* 0x8000007ecdcd7221 */ /* 0x000fe20000010000 */
[----:B------:R-:W-:Y:S01]  /*2fc0*/  @P1 SHF.L.U32 R0, R48, 0x10, RZ ;  /* 0x0000001030001819 */ /* 0x000fe200000006ff */
[C---:B------:R-:W-:Y:S01]  /*2fd0*/  FMUL.FTZ R211, R196.reuse, R217 ;  /* 0x000000d9c4d37220 */ /* 0x040fe20000410000 */
[----:B------:R-:W-:Y:S01]  /*2fe0*/  @P1 SHF.L.U32 R104, R45, 0x10, RZ ;  /* 0x000000102d681819 */ /* 0x000fe200000006ff */
[----:B------:R-:W-:Y:S01]  /*2ff0*/  FMUL.FTZ R199, R196, R250 ;  /* 0x000000fac4c77220 */ /* 0x000fe20000410000 */
[----:B------:R-:W-:Y:S01]  /*3000*/  @P1 FADD.FTZ R215, R215, R106 ;  /* 0x0000006ad7d71221 */ /* 0x000fe20000010000 */
[----:B------:R-:W-:Y:S01]  /*3010*/  @P1 SHF.L.U32 R106, R44, 0x10, RZ ;  /* 0x000000102c6a1819 */ /* 0x000fe200000006ff */
[C---:B------:R-:W-:Y:S01]  /*3020*/  FMUL.FTZ R217, R196.reuse, R205 ;  /* 0x000000cdc4d97220 */ /* 0x040fe20000410000 */
[----:B------:R-:W-:Y:S01]  /*3030*/  ISETP.NE.AND.EX P2, PT, RZ, UR13, PT, P2 ;  /* 0x0000000dff007c0c */ /* 0x000fe2000bf45320 */
[----:B------:R-:W-:Y:S01]  /*3040*/  FMUL.FTZ R143, R196, R249 ;  /* 0x000000f9c48f7220 */ /* 0x000fe20000410000 */
[----:B------:R-:W-:Y:S01]  /*3050*/  @P1 FADD.FTZ R211, R211, R0 ;  /* 0x00000000d3d31221 */ /* 0x000fe20000010000 */
[----:B------:R-:W-:Y:S01]  /*3060*/  @P1 PRMT R105, R45, 0x7632, R105 ;  /* 0x000076322d691816 */ /* 0x000fe20000000069 */
[----:B------:R-:W-:Y:S01]  /*3070*/  @P1 FADD.FTZ R199, R199, R104 ;  /* 0x00000068c7c71221 */ /* 0x000fe20000010000 */
[----:B------:R-:W-:Y:S01]  /*3080*/  @P1 PRMT R0, R44, 0x7632, R0 ;  /* 0x000076322c001816 */ /* 0x000fe20000000000 */
[----:B------:R-:W-:Y:S01]  /*3090*/  @P1 FADD.FTZ R217, R217, R108 ;  /* 0x0000006cd9d91221 */ /* 0x000fe20000010000 */
[----:B------:R-:W-:Y:S01]  /*30a0*/  @P1 PRMT R104, R47, 0x7632, R104 ;  /* 0x000076322f681816 */ /* 0x000fe20000000068 */
[----:B------:R-:W-:Y:S01]  /*30b0*/  @P1 FADD.FTZ R143, R143, R106 ;  /* 0x0000006a8f8f1221 */ /* 0x000fe20000010000 */
[----:B------:R-:W-:Y:S01]  /*30c0*/  @P1 SHF.L.U32 R106, R105, 0x10, RZ ;  /* 0x00000010696a1819 */ /* 0x000fe200000006ff */
[----:B------:R-:W-:Y:S01]  /*30d0*/  FMUL.FTZ R203, R196, R134 ;  /* 0x00000086c4cb7220 */ /* 0x000fe20000410000 */
[----:B------:R-:W-:Y:S01]  /*30e0*/  @P1 SHF.L.U32 R108, R46, 0x10, RZ ;  /* 0x000000102e6c1819 */ /* 0x000fe200000006ff */
[----:B------:R-:W-:Y:S01]  /*30f0*/  FMUL.FTZ R197, R196, R140 ;  /* 0x0000008cc4c57220 */ /* 0x000fe20000410000 */
[----:B------:R-:W-:Y:S01]  /*3100*/  @P1 SHF.L.U32 R0, R0, 0x10, RZ ;  /* 0x0000001000001819 */ /* 0x000fe200000006ff */
[----:B------:R-:W-:Y:S01]  /*3110*/  FMUL.FTZ R209, R196, R200 ;  /* 0x000000c8c4d17220 */ /* 0x000fe20000410000 */
[----:B------:R-:W-:Y:S01]  /*3120*/  @P1 PRMT R105, R40, 0x7632, R105 ;  /* 0x0000763228691816 */ /* 0x000fe20000000069 */
[----:B------:R-:W-:Y:S01]  /*3130*/  FMUL.FTZ R205, R196, R110 ;  /* 0x0000006ec4cd7220 */ /* 0x000fe20000410000 */
[----:B------:R-:W-:Y:S01]  /*3140*/  @P1 SHF.L.U32 R104, R104, 0x10, RZ ;  /* 0x0000001068681819 */ /* 0x000fe200000006ff */
[----:B------:R-:W-:Y:S01]  /*3150*/  @P1 FADD.FTZ R203, R203, R108 ;  /* 0x0000006ccbcb1221 */ /* 0x000fe20000010000 */
[----:B------:R-:W-:Y:S01]  /*3160*/  @P1 PRMT R110, R46, 0x7632, R110 ;  /* 0x000076322e6e1816 */ /* 0x000fe2000000006e */
[----:B------:R-:W-:Y:S01]  /*3170*/  @P1 FADD.FTZ R197, R197, R0 ;  /* 0x00000000c5c51221 */ /* 0x000fe20000010000 */
[----:B------:R-:W-:Y:S01]  /*3180*/  @P1 SHF.L.U32 R108, R105, 0x10, RZ ;  /* 0x00000010696c1819 */ /* 0x000fe200000006ff */
[----:B------:R-:W-:Y:S01]  /*3190*/  @P1 FADD.FTZ R209, R209, R104 ;  /* 0x00000068d1d11221 */ /* 0x000fe20000010000 */
[----:B------:R-:W-:Y:S01]  /*31a0*/  @P1 SHF.L.U32 R0, R47, 0x10, RZ ;  /* 0x000000102f001819 */ /* 0x000fe200000006ff */
[----:B------:R-:W0:Y:S01]  /*31b0*/  @P2 LDC.64 R104, c[0x0][0x308] ;  /* 0x0000c200ff682b82 */ /* 0x000e220000000a00 */
[C---:B------:R-:W-:Y:S01]  /*31c0*/  FMUL.FTZ R207, R196.reuse, R252 ;  /* 0x000000fcc4cf7220 */ /* 0x040fe20000410000 */
[----:B------:R-:W-:Y:S01]  /*31d0*/  FMUL.FTZ R137, R196, R116 ;  /* 0x00000074c4897220 */ /* 0x000fe20000410000 */
[----:B------:R-:W-:Y:S01]  /*31e0*/  @P1 SHF.L.U32 R110, R110, 0x10, RZ ;  /* 0x000000106e6e1819 */ /* 0x000fe200000006ff */
[----:B------:R-:W-:Y:S01]  /*31f0*/  FMUL.FTZ R201, R196, R142 ;  /* 0x0000008ec4c97220 */ /* 0x000fe20000410000 */
[----:B------:R-:W-:Y:S01]  /*3200*/  FADD.FTZ R127, R127, -R228 ;  /* 0x800000e47f7f7221 */ /* 0x000fe20000010000 */
[----:B------:R-:W-:Y:S01]  /*3210*/  FADD.FTZ R210, R129, -R210 ;  /* 0x800000d281d27221 */ /* 0x000fe20000010000 */
[----:B------:R-:W-:Y:S01]  /*3220*/  @P1 FADD.FTZ R207, R207, R0 ;  /* 0x00000000cfcf1221 */ /* 0x000fe20000010000 */
[----:B------:R-:W-:Y:S01]  /*3230*/  @P1 FADD.FTZ R137, R137, R108 ;  /* 0x0000006c89891221 */ /* 0x000fe20000010000 */
[----:B------:R-:W-:Y:S01]  /*3240*/  @P1 PRMT R0, R41, 0x7632, R0 ;  /* 0x0000763229001816 */ /* 0x000fe20000000000 */
[----:B------:R-:W-:Y:S01]  /*3250*/  FADD.FTZ R208, R133, -R208 ;  /* 0x800000d085d07221 */ /* 0x000fe20000010000 */
[----:B------:R-:W-:Y:S01]  /*3260*/  @P1 PRMT R108, R42, 0x7632, R108 ;  /* 0x000076322a6c1816 */ /* 0x000fe2000000006c */
[----:B------:R-:W-:Y:S01]  /*3270*/  @P1 FADD.FTZ R201, R201, R106 ;  /* 0x0000006ac9c91221 */ /* 0x000fe20000010000 */
[----:B------:R-:W-:Y:S01]  /*3280*/  @P1 PRMT R112, R43, 0x7632, R112 ;  /* 0x000076322b701816 */ /* 0x000fe20000000070 */
[----:B------:R-:W-:Y:S01]  /*3290*/  @P1 FADD.FTZ R205, R205, R110 ;  /* 0x0000006ecdcd1221 */ /* 0x000fe20000010000 */
[----:B------:R-:W-:Y:S01]  /*32a0*/  @P1 SHF.L.U32 R106, R40, 0x10, RZ ;  /* 0x00000010286a1819 */ /* 0x000fe200000006ff */
[C---:B------:R-:W-:Y:S01]  /*32b0*/  FMUL.FTZ R129, R196.reuse, R127 ;  /* 0x0000007fc4817220 */ /* 0x040fe20000410000 */
[----:B------:R-:W-:Y:S01]  /*32c0*/  @P1 SHF.L.U32 R110, R41, 0x10, RZ ;  /* 0x00000010296e1819 */ /* 0x000fe200000006ff */
[----:B------:R-:W-:Y:S01]  /*32d0*/  FMUL.FTZ R131, R196, R210 ;  /* 0x000000d2c4837220 */ /* 0x000fe20000410000 */
[----:B------:R-:W-:Y:S01]  /*32e0*/  @P1 SHF.L.U32 R0, R0, 0x10, RZ ;  /* 0x0000001000001819 */ /* 0x000fe200000006ff */
[----:B------:R-:W-:Y:S01]  /*32f0*/  FMUL.FTZ R127, R196, R118 ;  /* 0x00000076c47f7220 */ /* 0x000fe20000410000 */
[----:B------:R-:W-:Y:S01]  /*3300*/  @P1 SHF.L.U32 R108, R108, 0x10, RZ ;  /* 0x000000106c6c1819 */ /* 0x000fe200000006ff */
[----:B------:R-:W-:Y:S01]  /*3310*/  FMUL.FTZ R135, R196, R208 ;  /* 0x000000d0c4877220 */ /* 0x000fe20000410000 */
[----:B------:R-:W-:Y:S01]  /*3320*/  @P1 SHF.L.U32 R112, R112, 0x10, RZ ;  /* 0x0000001070701819 */ /* 0x000fe200000006ff */
[----:B------:R-:W-:Y:S01]  /*3330*/  @P1 FADD.FTZ R129, R129, R106 ;  /* 0x0000006a81811221 */ /* 0x000fe20000010000 */
[----:B------:R-:W-:Y:S01]  /*3340*/  @P1 FADD.FTZ R131, R131, R110 ;  /* 0x0000006e83831221 */ /* 0x000fe20000010000 */
[----:B------:R-:W-:Y:S01]  /*3350*/  @P1 SHF.L.U32 R106, R42, 0x10, RZ ;  /* 0x000000102a6a1819 */ /* 0x000fe200000006ff */
[----:B------:R-:W-:Y:S01]  /*3360*/  FMUL.FTZ R133, R196, R251 ;  /* 0x000000fbc4857220 */ /* 0x000fe20000410000 */
[----:B------:R-:W-:Y:S01]  /*3370*/  @P1 SHF.L.U32 R110, R43, 0x10, RZ ;  /* 0x000000102b6e1819 */ /* 0x000fe200000006ff */
[----:B------:R-:W-:Y:S01]  /*3380*/  @P1 FADD.FTZ R127, R127, R0 ;  /* 0x000000007f7f1221 */ /* 0x000fe20000010000 */
        /* <DEDUP_REMOVED lines=20> */
[----:B------:R-:W-:Y:S01]  /*34d0*/  @P2 PRMT R101, R108, 0x7610, R101 ;  /* 0x000076106c652816 */ /* 0x000fe20000000065 */
[-C--:B------:R-:W-:Y:S01]  /*34e0*/  FMUL.FTZ R108, R237, R190.reuse ;  /* 0x000000beed6c7220 */ /* 0x080fe20000410000 */
[----:B------:R-:W-:Y:S02]  /*34f0*/  @P2 PRMT R100, R0, 0x7610, R100 ;  /* 0x0000761000642816 */ /* 0x000fe40000000064 */
[----:B------:R-:W-:Y:S02]  /*3500*/  @P2 PRMT R103, R103, 0x5410, R118 ;  /* 0x0000541067672816 */ /* 0x000fe40000000076 */
[----:B------:R-:W-:Y:S02]  /*3510*/  @P2 PRMT R102, R102, 0x5410, R114 ;  /* 0x0000541066662816 */ /* 0x000fe40000000072 */
[----:B------:R-:W-:Y:S01]  /*3520*/  @P2 PRMT R101, R101, 0x5410, R110 ;  /* 0x0000541065652816 */ /* 0x000fe2000000006e */
[-C--:B------:R-:W-:Y:S01]  /*3530*/  FMUL.FTZ R110, R227, R190.reuse ;  /* 0x000000bee36e7220 */ /* 0x080fe20000410000 */
[----:B------:R-:W-:Y:S01]  /*3540*/  @P2 PRMT R100, R100, 0x5410, R106 ;  /* 0x0000541064642816 */ /* 0x000fe2000000006a */
[----:B------:R-:W-:Y:S01]  /*3550*/  FMUL.FTZ R106, R113, R190 ;  /* 0x000000be716a7220 */ /* 0x000fe20000410000 */
[----:B------:R-:W-:Y:S01]  /*3560*/  @P2 F2FP.BF16.F32.PACK_AB R128, RZ, R231 ;  /* 0x000000e7ff80223e */ /* 0x000fe200000010ff */
[----:B------:R-:W0:Y:S01]  /*3570*/  @P2 LDC.64 R112, c[0x0][0x308] ;  /* 0x0000c200ff702b82 */ /* 0x000e220000000a00 */
[----:B------:R-:W-:Y:S01]  /*3580*/  @P2 F2FP.BF16.F32.PACK_AB R124, RZ, R227 ;  /* 0x000000e3ff7c223e */ /* 0x000fe200000010ff */
[----:B------:R1:W-:Y:S01]  /*3590*/  @P2 STG.E.128 desc[UR4][R104.64], R100 ;  /* 0x0000006468002986 */ /* 0x0003e2000c101d04 */
[----:B------:R-:W-:-:S02]  /*35a0*/  F2FP.BF16.F32.PACK_AB R106, R115, R106 ;  /* 0x0000006a736a723e */ /* 0x000fc400000010ff */
[----:B------:R-:W-:Y:S01]  /*35b0*/  @P2 F2FP.BF16.F32.PACK_AB R118, RZ, R123 ;  /* 0x0000007bff76223e */ /* 0x000fe200000010ff */
[-C--:B------:R-:W-:Y:S01]  /*35c0*/  FMUL.FTZ R123, R123, R190.reuse ;  /* 0x000000be7b7b7220 */ /* 0x080fe20000410000 */
[----:B------:R-:W-:Y:S01]  /*35d0*/  @P2 F2FP.BF16.F32.PACK_AB R0, RZ, R119 ;  /* 0x00000077ff00223e */ /* 0x000fe200000010ff */
[----:B------:R-:W2:Y:S01]  /*35e0*/  @P2 LDC.64 R114, c[0x0][0x308] ;  /* 0x0000c200ff722b82 */ /* 0x000ea20000000a00 */
[----:B------:R-:W-:Y:S01]  /*35f0*/  @P2 F2FP.BF16.F32.PACK_AB R122, RZ, R121 ;  /* 0x00000079ff7a223e */ /* 0x000fe200000010ff */
[-C--:B------:R-:W-:Y:S01]  /*3600*/  FMUL.FTZ R121, R121, R190.reuse ;  /* 0x000000be79797220 */ /* 0x080fe20000410000 */
[----:B------:R-:W-:Y:S01]  /*3610*/  @P2 F2FP.BF16.F32.PACK_AB R126, RZ, R229 ;  /* 0x000000e5ff7e223e */ /* 0x000fe200000010ff */
[----:B------:R-:W-:Y:S01]  /*3620*/  FMUL.FTZ R229, R229, R190 ;  /* 0x000000bee5e57220 */ /* 0x000fe20000410000 */
[----:B------:R-:W-:Y:S02]  /*3630*/  @P2 F2FP.BF16.F32.PACK_AB R130, RZ, R235 ;  /* 0x000000ebff82223e */ /* 0x000fe400000010ff */
[----:B------:R-:W-:-:S02]  /*3640*/  @P2 F2FP.BF16.F32.PACK_AB R120, RZ, R125 ;  /* 0x0000007dff78223e */ /* 0x000fc400000010ff */
[----:B------:R-:W-:Y:S02]  /*3650*/  F2FP.BF16.F32.PACK_AB R110, R229, R110 ;  /* 0x0000006ee56e723e */ /* 0x000fe400000010ff */
[----:B------:R-:W-:Y:S01]  /*3660*/  IADD3 R125, R192, 0x60, RZ ;  /* 0x00000060c07d7810 */ /* 0x000fe20007ffe0ff */
[-C--:B-1----:R-:W-:Y:S01]  /*3670*/  FMUL.FTZ R105, R107, R190.reuse ;  /* 0x000000be6b697220 */ /* 0x082fe20000410000 */
[----:B------:R-:W-:Y:S01]  /*3680*/  F2FP.BF16.F32.PACK_AB R107, R108, R117 ;  /* 0x000000756c6b723e */ /* 0x000fe200000010ff */
[-C--:B------:R-:W-:Y:S01]  /*3690*/  FMUL.FTZ R104, R233, R190.reuse ;  /* 0x000000bee9687220 */ /* 0x080fe20000410000 */
[----:B------:R-:W1:Y:S01]  /*36a0*/  LDC.64 R116, c[0x0][0x2f8] ;  /* 0x0000be00ff747b82 */ /* 0x000e620000000a00 */
[----:B------:R-:W-:Y:S01]  /*36b0*/  FMUL.FTZ R108, R119, R190 ;  /* 0x000000be776c7220 */ /* 0x000fe20000410000 */
[----:B------:R-:W-:Y:S01]  /*36c0*/  @P2 PRMT R103, R128, 0x7610, R103 ;  /* 0x0000761080672816 */ /* 0x000fe20000000067 */
[----:B0-----:R-:W-:Y:S01]  /*36d0*/  @P2 IMAD.WIDE.U32 R112, R194, 0x10, R112 ;  /* 0x00000010c2702825 */ /* 0x001fe200078e0070 */
[----:B------:R-:W-:-:S03]  /*36e0*/  F2FP.BF16.F32.PACK_AB R105, R104, R105 ;  /* 0x000000696869723e */ /* 0x000fc600000010ff */
[-C--:B------:R-:W-:Y:S01]  /*36f0*/  FMUL.FTZ R104, R111, R190.reuse ;  /* 0x000000be6f687220 */ /* 0x080fe20000410000 */
[----:B------:R-:W-:Y:S01]  /*3700*/  FMUL.FTZ R111, R231, R190 ;  /* 0x000000bee76f7220 */ /* 0x000fe20000410000 */
[----:B------:R-:W-:Y:S02]  /*3710*/  @P2 PRMT R102, R124, 0x7610, R102 ;  /* 0x000076107c662816 */ /* 0x000fe40000000066 */
[----:B------:R-:W-:Y:S01]  /*3720*/  @P2 PRMT R101, R118, 0x7610, R101 ;  /* 0x0000761076652816 */ /* 0x000fe20000000065 */
[----:B--2---:R-:W-:Y:S01]  /*3730*/  @P2 IMAD.WIDE.U32 R114, R193, 0x10, R114 ;  /* 0x00000010c1722825 */ /* 0x004fe200078e0072 */
[----:B------:R-:W-:Y:S02]  /*3740*/  @P2 PRMT R100, R0, 0x7610, R100 ;  /* 0x0000761000642816 */ /* 0x000fe40000000064 */
[----:B------:R-:W-:Y:S02]  /*3750*/  F2FP.BF16.F32.PACK_AB R104, R109, R104 ;  /* 0x000000686d68723e */ /* 0x000fe400000010ff */
[----:B------:R-:W-:-:S02]  /*3760*/  F2FP.BF16.F32.PACK_AB R108, R121, R108 ;  /* 0x0000006c796c723e */ /* 0x000fc400000010ff */
[----:B------:R-:W-:Y:S02]  /*3770*/  @P2 PRMT R103, R103, 0x5410, R130 ;  /* 0x0000541067672816 */ /* 0x000fe40000000082 */
[----:B------:R-:W-:Y:S02]  /*3780*/  @P2 PRMT R102, R102, 0x5410, R126 ;  /* 0x0000541066662816 */ /* 0x000fe4000000007e */
[----:B------:R-:W-:Y:S02]  /*3790*/  @P2 PRMT R101, R101, 0x5410, R120 ;  /* 0x0000541065652816 */ /* 0x000fe40000000078 */
[----:B------:R-:W-:Y:S01]  /*37a0*/  @P2 PRMT R100, R100, 0x5410, R122 ;  /* 0x0000541064642816 */ /* 0x000fe2000000007a */
[--C-:B-1----:R-:W-:Y:S01]  /*37b0*/  IMAD.WIDE.U32 R118, R192, 0x10, R116.reuse ;  /* 0x00000010c0767825 */ /* 0x102fe200078e0074 */
[----:B------:R-:W-:Y:S02]  /*37c0*/  F2FP.BF16.F32.PACK_AB R111, R134, R111 ;  /* 0x0000006f866f723e */ /* 0x000fe400000010ff */
[----:B------:R-:W-:Y:S01]  /*37d0*/  F2FP.BF16.F32.PACK_AB R109, R132, R123 ;  /* 0x0000007b846d723e */ /* 0x000fe200000010ff */
[----:B------:R-:W-:Y:S01]  /*37e0*/  IMAD.WIDE.U32 R120, R193, 0x10, R116 ;  /* 0x00000010c1787825 */ /* 0x000fe200078e0074 */
[----:B------:R0:W-:Y:S01]  /*37f0*/  STG.E.128 desc[UR4][R118.64], R104 ;  /* 0x0000006876007986 */ /* 0x0001e2000c101d04 */
[----:B------:R-:W-:-:S02]  /*3800*/  @P2 F2FP.BF16.F32.PACK_AB R126, RZ, R223 ;  /* 0x000000dfff7e223e */ /* 0x000fc400000010ff */
[----:B------:R-:W-:Y:S01]  /*3810*/  @P2 F2FP.BF16.F32.PACK_AB R0, RZ, R211 ;  /* 0x000000d3ff00223e */ /* 0x000fe200000010ff */
[----:B------:R1:W-:Y:S01]  /*3820*/  @P2 STG.E.128 desc[UR4][R114.64], R100 ;  /* 0x0000006472002986 */ /* 0x0003e2000c101d04 */
[----:B------:R-:W-:Y:S01]  /*3830*/  @P2 F2FP.BF16.F32.PACK_AB R128, RZ, R225 ;  /* 0x000000e1ff80223e */ /* 0x000fe200000010ff */
[--C-:B------:R-:W-:Y:S02]  /*3840*/  IMAD.WIDE.U32 R124, R125, 0x10, R116.reuse ;  /* 0x000000107d7c7825 */ /* 0x100fe400078e0074 */
[----:B------:R2:W-:Y:S02]  /*3850*/  STG.E.128 desc[UR4][R120.64], R108 ;  /* 0x0000006c78007986 */ /* 0x0005e4000c101d04 */
[----:B------:R-:W-:-:S04]  /*3860*/  IMAD.WIDE.U32 R122, R195, 0x10, R116 ;  /* 0x00000010c37a7825 */ /* 0x000fc800078e0074 */
[----:B------:R-:W-:Y:S01]  /*3870*/  IMAD.WIDE.U32 R116, R194, 0x10, R116 ;  /* 0x00000010c2747825 */ /* 0x000fe200078e0074 */
[----:B0-----:R-:W-:-:S03]  /*3880*/  @P2 F2FP.BF16.F32.PACK_AB R119, RZ, R219 ;  /* 0x000000dbff77223e */ /* 0x001fc600000010ff */
[-C--:B------:R-:W-:Y:S01]  /*3890*/  FMUL.FTZ R107, R223, R190.reuse ;  /* 0x000000bedf6b7220 */ /* 0x080fe20000410000 */
[-C--:B------:R-:W-:Y:S01]  /*38a0*/  FMUL.FTZ R118, R225, R190.reuse ;  /* 0x000000bee1767220 */ /* 0x080fe20000410000 */
[-C--:B------:R-:W-:Y:S01]  /*38b0*/  FMUL.FTZ R106, R219, R190.reuse ;  /* 0x000000bedb6a7220 */ /* 0x080fe20000410000 */
[----:B-1----:R-:W-:Y:S01]  /*38c0*/  @P2 F2FP.BF16.F32.PACK_AB R115, RZ, R215 ;  /* 0x000000d7ff73223e */ /* 0x002fe200000010ff */
[-C--:B------:R-:W-:Y:S01]  /*38d0*/  FMUL.FTZ R105, R215, R190.reuse ;  /* 0x000000bed7697220 */ /* 0x080fe20000410000 */
[----:B------:R-:W-:Y:S01]  /*38e0*/  @P2 F2FP.BF16.F32.PACK_AB R114, RZ, R217 ;  /* 0x000000d9ff72223e */ /* 0x000fe200000010ff */
[-C--:B------:R-:W-:Y:S01]  /*38f0*/  FMUL.FTZ R104, R211, R190.reuse ;  /* 0x000000bed3687220 */ /* 0x080fe20000410000 */
[----:B--2---:R-:W0:Y:S01]  /*3900*/  @P2 LDC.64 R108, c[0x0][0x308] ;  /* 0x0000c200ff6c2b82 */ /* 0x004e220000000a00 */
[----:B------:R-:W-:Y:S01]  /*3910*/  @P2 F2FP.BF16.F32.PACK_AB R121, RZ, R221 ;  /* 0x000000ddff79223e */ /* 0x000fe200000010ff */
[-C--:B------:R-:W-:Y:S01]  /*3920*/  FMUL.FTZ R111, R213, R190.reuse ;  /* 0x000000bed56f7220 */ /* 0x080fe20000410000 */
[-C--:B------:R-:W-:Y:S01]  /*3930*/  FMUL.FTZ R221, R221, R190.reuse ;  /* 0x000000bedddd7220 */ /* 0x080fe20000410000 */
[----:B------:R-:W-:Y:S01]  /*3940*/  FMUL.FTZ R110, R217, R190 ;  /* 0x000000bed96e7220 */ /* 0x000fe20000410000 */
[----:B------:R-:W-:-:S02]  /*3950*/  @P2 F2FP.BF16.F32.PACK_AB R213, RZ, R213 ;  /* 0x000000d5ffd5223e */ /* 0x000fc400000010ff */
        /* <DEDUP_REMOVED lines=8> */
[----:B------:R-:W-:Y:S01]  /*39e0*/  F2FP.BF16.F32.PACK_AB R107, R118, R107 ;  /* 0x0000006b766b723e */ /* 0x000fe200000010ff */
[----:B0-----:R-:W-:Y:S01]  /*39f0*/  @P2 IMAD.WIDE.U32 R108, R191, 0x10, R108 ;  /* 0x00000010bf6c2825 */ /* 0x001fe200078e006c */
[----:B------:R-:W-:Y:S01]  /*3a00*/  F2FP.BF16.F32.PACK_AB R106, R221, R106 ;  /* 0x0000006add6a723e */ /* 0x000fe200000010ff */
[----:B------:R0:W-:Y:S01]  /*3a10*/  @P2 STG.E.128 desc[UR4][R112.64], R100 ;  /* 0x0000006470002986 */ /* 0x0001e2000c101d04 */
[----:B------:R-:W-:Y:S02]  /*3a20*/  F2FP.BF16.F32.PACK_AB R105, R110, R105 ;  /* 0x000000696e69723e */ /* 0x000fe400000010ff */
[----:B------:R-:W-:-:S02]  /*3a30*/  F2FP.BF16.F32.PACK_AB R104, R111, R104 ;  /* 0x000000686f68723e */ /* 0x000fc400000010ff */
[----:B------:R-:W-:Y:S01]  /*3a40*/  @P2 F2FP.BF16.F32.PACK_AB R0, RZ, R143 ;  /* 0x0000008fff00223e */ /* 0x000fe200000010ff */
[----:B------:R-:W1:Y:S01]  /*3a50*/  @P2 LDC.64 R110, c[0x0][0x308] ;  /* 0x0000c200ff6e2b82 */ /* 0x000e620000000a00 */
[----:B------:R-:W-:Y:S01]  /*3a60*/  @P2 F2FP.BF16.F32.PACK_AB R114, RZ, R199 ;  /* 0x000000c7ff72223e */ /* 0x000fe200000010ff */
[----:B------:R2:W-:Y:S01]  /*3a70*/  STG.E.128 desc[UR4][R116.64], R104 ;  /* 0x0000006874007986 */ /* 0x0005e2000c101d04 */
[----:B------:R-:W-:Y:S01]  /*3a80*/  @P2 F2FP.BF16.F32.PACK_AB R119, RZ, R207 ;  /* 0x000000cfff77223e */ /* 0x000fe200000010ff */
[-C--:B------:R-:W-:Y:S01]  /*3a90*/  FMUL.FTZ R143, R143, R190.reuse ;  /* 0x000000be8f8f7220 */ /* 0x080fe20000410000 */
[----:B------:R-:W-:Y:S01]  /*3aa0*/  @P2 F2FP.BF16.F32.PACK_AB R118, RZ, R205 ;  /* 0x000000cdff76223e */ /* 0x000fe200000010ff */
[-C--:B------:R-:W-:Y:S01]  /*3ab0*/  FMUL.FTZ R205, R205, R190.reuse ;  /* 0x000000becdcd7220 */ /* 0x080fe20000410000 */
[----:B------:R-:W-:Y:S02]  /*3ac0*/  @P2 F2FP.BF16.F32.PACK_AB R115, RZ, R201 ;  /* 0x000000c9ff73223e */ /* 0x000fe400000010ff */
[----:B0-----:R-:W-:Y:S01]  /*3ad0*/  @P2 F2FP.BF16.F32.PACK_AB R113, RZ, R197 ;  /* 0x000000c5ff71223e */ /* 0x001fe200000010ff */
[----:B------:R-:W-:Y:S01]  /*3ae0*/  FMUL.FTZ R112, R201, R190 ;  /* 0x000000bec9707220 */ /* 0x000fe20000410000 */
[----:B------:R-:W-:-:S02]  /*3af0*/  @P2 PRMT R100, R0, 0x7610, R100 ;  /* 0x0000761000642816 */ /* 0x000fc40000000064 */
[----:B------:R-:W-:Y:S02]  /*3b00*/  @P2 PRMT R101, R114, 0x7610, R101 ;  /* 0x0000761072652816 */ /* 0x000fe40000000065 */
[----:B------:R-:W-:Y:S02]  /*3b10*/  @P2 PRMT R103, R119, 0x7610, R103 ;  /* 0x0000761077672816 */ /* 0x000fe40000000067 */
[----:B--2---:R-:W-:Y:S01]  /*3b20*/  @P2 F2FP.BF16.F32.PACK_AB R117, RZ, R203 ;  /* 0x000000cbff75223e */ /* 0x004fe200000010ff */
[-C--:B------:R-:W-:Y:S01]  /*3b30*/  FMUL.FTZ R105, R199, R190.reuse ;  /* 0x000000bec7697220 */ /* 0x080fe20000410000 */
[-C--:B------:R-:W-:Y:S01]  /*3b40*/  FMUL.FTZ R116, R209, R190.reuse ;  /* 0x000000bed1747220 */ /* 0x080fe20000410000 */
[-C--:B------:R-:W-:Y:S01]  /*3b50*/  FMUL.FTZ R106, R203, R190.reuse ;  /* 0x000000becb6a7220 */ /* 0x080fe20000410000 */
[-C--:B------:R-:W-:Y:S01]  /*3b60*/  FMUL.FTZ R107, R207, R190.reuse ;  /* 0x000000becf6b7220 */ /* 0x080fe20000410000 */
[----:B------:R-:W-:Y:S01]  /*3b70*/  FMUL.FTZ R104, R197, R190 ;  /* 0x000000bec5687220 */ /* 0x000fe20000410000 */
[----:B------:R-:W-:Y:S01]  /*3b80*/  @P2 F2FP.BF16.F32.PACK_AB R209, RZ, R209 ;  /* 0x000000d1ffd1223e */ /* 0x000fe200000010ff */
[----:B-1----:R-:W-:Y:S01]  /*3b90*/  @P2 IMAD.WIDE.U32 R110, R188, 0x10, R110 ;  /* 0x00000010bc6e2825 */ /* 0x002fe200078e006e */
[----:B------:R-:W-:-:S02]  /*3ba0*/  @P2 PRMT R102, R117, 0x7610, R102 ;  /* 0x0000761075662816 */ /* 0x000fc40000000066 */
[----:B------:R-:W-:Y:S02]  /*3bb0*/  F2FP.BF16.F32.PACK_AB R105, R112, R105 ;  /* 0x000000697069723e */ /* 0x000fe400000010ff */
[----:B------:R-:W-:Y:S02]  /*3bc0*/  @P2 PRMT R100, R100, 0x5410, R113 ;  /* 0x0000541064642816 */ /* 0x000fe40000000071 */
[----:B------:R-:W0:Y:S01]  /*3bd0*/  LDC.64 R112, c[0x0][0x210] ;  /* 0x00008400ff707b82 */ /* 0x000e220000000a00 */
[----:B------:R-:W-:Y:S02]  /*3be0*/  @P2 PRMT R101, R101, 0x5410, R115 ;  /* 0x0000541065652816 */ /* 0x000fe40000000073 */
[----:B------:R-:W-:Y:S01]  /*3bf0*/  @P2 PRMT R102, R102, 0x5410, R118 ;  /* 0x0000541066662816 */ /* 0x000fe20000000076 */
[----:B------:R-:W-:Y:S01]  /*3c00*/  FMUL.FTZ R118, R137, R190 ;  /* 0x000000be89767220 */ /* 0x000fe20000410000 */
[----:B------:R-:W-:Y:S02]  /*3c10*/  @P2 PRMT R103, R103, 0x5410, R209 ;  /* 0x0000541067672816 */ /* 0x000fe400000000d1 */
[----:B------:R-:W-:-:S02]  /*3c20*/  F2FP.BF16.F32.PACK_AB R107, R116, R107 ;  /* 0x0000006b746b723e */ /* 0x000fc400000010ff */
[----:B------:R-:W-:Y:S01]  /*3c30*/  F2FP.BF16.F32.PACK_AB R106, R205, R106 ;  /* 0x0000006acd6a723e */ /* 0x000fe200000010ff */
[----:B------:R1:W-:Y:S01]  /*3c40*/  @P2 STG.E.128 desc[UR4][R108.64], R100 ;  /* 0x000000646c002986 */ /* 0x0003e2000c101d04 */
[----:B------:R-:W-:Y:S02]  /*3c50*/  F2FP.BF16.F32.PACK_AB R104, R104, R143 ;  /* 0x0000008f6868723e */ /* 0x000fe400000010ff */
[----:B------:R-:W-:Y:S01]  /*3c60*/  @P2 F2FP.BF16.F32.PACK_AB R0, RZ, R129 ;  /* 0x00000081ff00223e */ /* 0x000fe200000010ff */
[-C--:B------:R-:W-:Y:S01]  /*3c70*/  FMUL.FTZ R129, R129, R190.reuse ;  /* 0x000000be81817220 */ /* 0x080fe20000410000 */
[----:B------:R-:W-:Y:S01]  /*3c80*/  @P2 F2FP.BF16.F32.PACK_AB R114, RZ, R131 ;  /* 0x00000083ff72223e */ /* 0x000fe200000010ff */
[----:B------:R2:W-:Y:S01]  /*3c90*/  STG.E.128 desc[UR4][R124.64], R104 ;  /* 0x000000687c007986 */ /* 0x0005e2000c101d04 */
[----:B------:R-:W-:Y:S01]  /*3ca0*/  @P2 F2FP.BF16.F32.PACK_AB R116, RZ, R133 ;  /* 0x00000085ff74223e */ /* 0x000fe200000010ff */
[----:B------:R-:W-:Y:S01]  /*3cb0*/  FMUL.FTZ R131, R131, R190 ;  /* 0x000000be83837220 */ /* 0x000fe20000410000 */
[----:B------:R-:W-:-:S02]  /*3cc0*/  @P2 F2FP.BF16.F32.PACK_AB R115, RZ, R127 ;  /* 0x0000007fff73223e */ /* 0x000fc400000010ff */
[----:B0-----:R-:W-:Y:S01]  /*3cd0*/  LEA R186, R112, R186, 0x2 ;  /* 0x000000ba70ba7211 */ /* 0x001fe200078e10ff */
[-C--:B-1----:R-:W-:Y:S01]  /*3ce0*/  FMUL.FTZ R108, R141, R190.reuse ;  /* 0x000000be8d6c7220 */ /* 0x082fe20000410000 */
[----:B------:R-:W-:Y:S02]  /*3cf0*/  @P2 F2FP.BF16.F32.PACK_AB R109, RZ, R137 ;  /* 0x00000089ff6d223e */ /* 0x000fe400000010ff */
[----:B------:R-:W-:Y:S02]  /*3d00*/  @P2 F2FP.BF16.F32.PACK_AB R141, RZ, R141 ;  /* 0x0000008dff8d223e */ /* 0x000fe400000010ff */
[----:B------:R-:W-:Y:S01]  /*3d10*/  @P2 PRMT R100, R0, 0x7610, R100 ;  /* 0x0000761000642816 */ /* 0x000fe20000000064 */
[-C--:B--2---:R-:W-:Y:S01]  /*3d20*/  FMUL.FTZ R107, R139, R190.reuse ;  /* 0x000000be8b6b7220 */ /* 0x084fe20000410000 */
        /* <DEDUP_REMOVED lines=8> */
[----:B------:R-:W-:Y:S02]  /*3db0*/  F2FP.BF16.F32.PACK_AB R106, R105, R106 ;  /* 0x0000006a696a723e */ /* 0x000fe400000010ff */
[----:B------:R-:W-:Y:S02]  /*3dc0*/  F2FP.BF16.F32.PACK_AB R105, R104, R131 ;  /* 0x000000836869723e */ /* 0x000fe400000010ff */
[----:B------:R-:W-:-:S02]  /*3dd0*/  @P2 PRMT R100, R100, 0x5410, R109 ;  /* 0x0000541064642816 */ /* 0x000fc4000000006d */
[----:B------:R-:W-:Y:S02]  /*3de0*/  @P2 PRMT R101, R101, 0x5410, R115 ;  /* 0x0000541065652816 */ /* 0x000fe40000000073 */
[----:B------:R-:W-:Y:S02]  /*3df0*/  @P2 PRMT R102, R102, 0x5410, R135 ;  /* 0x0000541066662816 */ /* 0x000fe40000000087 */
[----:B------:R-:W-:Y:S02]  /*3e00*/  @P2 PRMT R103, R103, 0x5410, R141 ;  /* 0x0000541067672816 */ /* 0x000fe4000000008d */
[----:B------:R-:W-:Y:S02]  /*3e10*/  F2FP.BF16.F32.PACK_AB R107, R108, R107 ;  /* 0x0000006b6c6b723e */ /* 0x000fe400000010ff */
[----:B------:R-:W-:Y:S01]  /*3e20*/  F2FP.BF16.F32.PACK_AB R104, R118, R129 ;  /* 0x000000817668723e */ /* 0x000fe200000010ff */
[----:B------:R0:W-:Y:S01]  /*3e30*/  @P2 STG.E.128 desc[UR4][R110.64], R100 ;  /* 0x000000646e002986 */ /* 0x0001e2000c101d04 */
[----:B------:R-:W-:-:S03]  /*3e40*/  ISETP.GE.AND P1, PT, R186, R113, PT ;  /* 0x00000071ba00720c */ /* 0x000fc60003f26270 */
[----:B------:R0:W-:Y:S10]  /*3e50*/  STG.E.128 desc[UR4][R122.64], R104 ;  /* 0x000000687a007986 */ /* 0x0001f4000c101d04 */
[----:B------:R-:W-:Y:S05]  /*3e60*/  @!P1 BRA `(.L_x_3706) ;  /* 0xffffffc800349947 */ /* 0x000fea000383ffff */
[----:B------:R-:W-:Y:S05]  /*3e70*/  BSYNC B1 ;  /* 0x0000000000017941 */ /* 0x000fea0003800000 */
.L_x_3704:
        /* <DEDUP_REMOVED lines=13> */
[----:B0-----:R-:W-:Y:S02]  /*3f50*/  MOV R101, R154 ;  /* 0x0000009a00657202 */ /* 0x001fe40000000f00 */
        /* <DEDUP_REMOVED lines=64> */
.L_x_3703:
[----:B------:R-:W-:Y:S05]  /*4360*/  BSYNC B0 ;  /* 0x0000000000007941 */ /* 0x000fea0003800000 */
.L_x_3701:
        /* <DEDUP_REMOVED lines=226> */
.L_x_3705:
[----:B------:R-:W-:Y:S01]  /*5190*/  HFMA2.MMA R206, -RZ, RZ, 0, 5.9604644775390625e-08 ;  /* 0x00000001ffce7435 */ /* 0x000fe200000001ff */
[----:B------:R-:W-:Y:S01]  /*51a0*/  BSSY B2, `(.L_x_3707) ;  /* 0x0000006000027945 */ /* 0x000fe20003800000 */
[----:B------:R-:W-:Y:S02]  /*51b0*/  MOV R247, 0x1f ;  /* 0x0000001f00f77802 */ /* 0x000fe40000000f00 */
[----:B------:R-:W-:-:S07]  /*51c0*/  MOV R204, 0xffffffff ;  /* 0xffffffff00cc7802 */ /* 0x000fce0000000f00 */
[----:B-----5:R-:W-:Y:S05]  /*51d0*/  WARPSYNC.COLLECTIVE R204, `(.L_x_3708) ;  /* 0x00000000cc087348 */ /* 0x020fea0003c00000 */
[----:B------:R0:W1:Y:S02]  /*51e0*/  SHFL.BFLY P3, R227, R241, R206, R247 ;  /* 0x0c0000cef1e37389 */ /* 0x00006400000600f7 */
[----:B01---5:R-:W-:Y:S01]  /*51f0*/  ENDCOLLECTIVE ;  /* 0x000000000000791b */ /* 0x023fe20003800000 */
.L_x_3708:
[----:B------:R-:W-:Y:S05]  /*5200*/  BSYNC B2 ;  /* 0x0000000000027941 */ /* 0x000fea0003800000 */
.L_x_3707:
[----:B------:R-:W-:Y:S01]  /*5210*/  MOV R132, R227 ;  /* 0x000000e300847202 */ /* 0x000fe20000000f00 */
[----:B------:R-:W-:Y:S01]  /*5220*/  HFMA2.MMA R206, -RZ, RZ, 0, 5.9604644775390625e-08 ;  /* 0x00000001ffce7435 */ /* 0x000fe200000001ff */
[----:B------:R-:W-:Y:S02]  /*5230*/  MOV R247, 0x1f ;  /* 0x0000001f00f77802 */ /* 0x000fe40000000f00 */
[----:B------:R-:W-:Y:S01]  /*5240*/  MOV R204, 0xffffffff ;  /* 0xffffffff00cc7802 */ /* 0x000fe20000000f00 */
[----:B------:R-:W-:Y:S01]  /*5250*/  FADD.FTZ R132, R241, R132 ;  /* 0x00000084f1847221 */ /* 0x000fe20000010000 */
[----:B------:R-:W-:-:S07]  /*5260*/  MOV R241, R128 ;  /* 0x0000008000f17202 */ /* 0x000fce0000000f00 */
[----:B------:R-:W-:Y:S05]  /*5270*/  WARPSYNC.COLLECTIVE R204, `(.L_x_3709) ;  /* 0x00000000cc087348 */ /* 0x000fea0003c00000 */
[----:B------:R0:W1:Y:S02]  /*5280*/  SHFL.BFLY P3, R227, R241, R206, R247 ;  /* 0x0c0000cef1e37389 */ /* 0x00006400000600f7 */
[----:B01----:R-:W-:Y:S01]  /*5290*/  ENDCOLLECTIVE ;  /* 0x000000000000791b */ /* 0x003fe20003800000 */
.L_x_3709:
[----:B------:R-:W-:Y:S01]  /*52a0*/  HFMA2.MMA R206, -RZ, RZ, 0, 1.1920928955078125e-07 ;  /* 0x00000002ffce7435 */ /* 0x000fe200000001ff */
[----:B------:R-:W-:Y:S02]  /*52b0*/  MOV R241, R132 ;  /* 0x0000008400f17202 */ /* 0x000fe40000000f00 */
[----:B------:R-:W-:-:S08]  /*52c0*/  MOV R143, R227 ;  /* 0x000000e3008f7202 */ /* 0x000fd00000000f00 */
[----:B------:R-:W-:Y:S05]  /*52d0*/  WARPSYNC.COLLECTIVE R204, `(.L_x_3710) ;  /* 0x00000000cc087348 */ /* 0x000fea0003c00000 */
[----:B------:R0:W1:Y:S02]  /*52e0*/  SHFL.BFLY P3, R227, R241, R206, R247 ;  /* 0x0c0000cef1e37389 */ /* 0x00006400000600f7 */
[----:B01----:R-:W-:Y:S01]  /*52f0*/  ENDCOLLECTIVE ;  /* 0x000000000000791b */ /* 0x003fe20003800000 */
.L_x_3710:
[----:B------:R-:W-:-:S05]  /*5300*/  FADD.FTZ R143, R128, R143 ;  /* 0x0000008f808f7221 */ /* 0x000fca0000010000 */
[----:B------:R-:W-:Y:S01]  /*5310*/  MOV R241, R143 ;  /* 0x0000008f00f17202 */ /* 0x000fe20000000f00 */
[----:B------:R-:W-:-:S07]  /*5320*/  FADD.FTZ R136, R132, R227 ;  /* 0x000000e384887221 */ /* 0x000fce0000010000 */
[----:B------:R-:W-:Y:S05]  /*5330*/  WARPSYNC.COLLECTIVE R204, `(.L_x_3711) ;  /* 0x00000000cc087348 */ /* 0x000fea0003c00000 */
[----:B------:R0:W1:Y:S02]  /*5340*/  SHFL.BFLY P3, R227, R241, R206, R247 ;  /* 0x0c0000cef1e37389 */ /* 0x00006400000600f7 */
[----:B01----:R-:W-:Y:S01]  /*5350*/  ENDCOLLECTIVE ;  /* 0x000000000000791b */ /* 0x003fe20003800000 */
.L_x_3711:
[----:B------:R-:W-:Y:S01]  /*5360*/  HFMA2.MMA R206, -RZ, RZ, 0, 2.384185791015625e-07 ;  /* 0x00000004ffce7435 */ /* 0x000fe200000001ff */
[----:B------:R-:W-:Y:S02]  /*5370*/  MOV R241, R136 ;  /* 0x0000008800f17202 */ /* 0x000fe40000000f00 */
[----:B------:R-:W-:-:S08]  /*5380*/  MOV R134, R227 ;  /* 0x000000e300867202 */ /* 0x000fd00000000f00 */
[----:B------:R-:W-:Y:S05]  /*5390*/  WARPSYNC.COLLECTIVE R204, `(.L_x_3712) ;  /* 0x00000000cc087348 */ /* 0x000fea0003c00000 */
[----:B------:R0:W1:Y:S02]  /*53a0*/  SHFL.BFLY P3, R227, R241, R206, R247 ;  /* 0x0c0000cef1e37389 */ /* 0x00006400000600f7 */
[----:B01----:R-:W-:Y:S01]  /*53b0*/  ENDCOLLECTIVE ;  /* 0x000000000000791b */ /* 0x003fe20003800000 */
.L_x_3712:
[----:B------:R-:W-:-:S05]  /*53c0*/  FADD.FTZ R134, R143, R134 ;  /* 0x000000868f867221 */ /* 0x000fca0000010000 */
[----:B------:R-:W-:Y:S01]  /*53d0*/  MOV R241, R134 ;  /* 0x0000008600f17202 */ /* 0x000fe20000000f00 */
[----:B------:R-:W-:-:S07]  /*53e0*/  FADD.FTZ R138, R136, R227 ;  /* 0x000000e3888a7221 */ /* 0x000fce0000010000 */
[----:B------:R-:W-:Y:S05]  /*53f0*/  WARPSYNC.COLLECTIVE R204, `(.L_x_3713) ;  /* 0x00000000cc087348 */ /* 0x000fea0003c00000 */
[----:B------:R0:W1:Y:S02]  /*5400*/  SHFL.BFLY P3, R227, R241, R206, R247 ;  /* 0x0c0000cef1e37389 */ /* 0x00006400000600f7 */
[----:B01----:R-:W-:Y:S01]  /*5410*/  ENDCOLLECTIVE ;  /* 0x000000000000791b */ /* 0x003fe20003800000 */
.L_x_3713:
[----:B------:R-:W-:Y:S01]  /*5420*/  HFMA2.MMA R206, -RZ, RZ, 0, 4.76837158203125e-07 ;  /* 0x00000008ffce7435 */ /* 0x000fe200000001ff */
[----:B------:R-:W-:Y:S02]  /*5430*/  MOV R241, R138 ;  /* 0x0000008a00f17202 */ /* 0x000fe40000000f00 */
[----:B------:R-:W-:-:S08]  /*5440*/  MOV R245, R227 ;  /* 0x000000e300f57202 */ /* 0x000fd00000000f00 */
[----:B------:R-:W-:Y:S05]  /*5450*/  WARPSYNC.COLLECTIVE R204, `(.L_x_3714) ;  /* 0x00000000cc087348 */ /* 0x000fea0003c00000 */
[----:B------:R0:W1:Y:S02]  /*5460*/  SHFL.BFLY P3, R227, R241, R206, R247 ;  /* 0x0c0000cef1e37389 */ /* 0x00006400000600f7 */
[----:B01----:R-:W-:Y:S01]  /*5470*/  ENDCOLLECTIVE ;  /* 0x000000000000791b */ /* 0x003fe20003800000 */
.L_x_3714:
[----:B------:R-:W-:-:S05]  /*5480*/  FADD.FTZ R245, R134, R245 ;  /* 0x000000f586f57221 */ /* 0x000fca0000010000 */
[----:B------:R-:W-:Y:S01]  /*5490*/  MOV R241, R245 ;  /* 0x000000f500f17202 */ /* 0x000fe20000000f00 */
[----:B------:R-:W-:-:S07]  /*54a0*/  FADD.FTZ R128, R138, R227 ;  /* 0x000000e38a807221 */ /* 0x000fce0000010000 */
[----:B------:R-:W-:Y:S05]  /*54b0*/  WARPSYNC.COLLECTIVE R204, `(.L_x_3715) ;  /* 0x00000000cc087348 */ /* 0x000fea0003c00000 */
[----:B------:R0:W1:Y:S02]  /*54c0*/  SHFL.BFLY P3, R227, R241, R206, R247 ;  /* 0x0c0000cef1e37389 */ /* 0x00006400000600f7 */
[----:B01----:R-:W-:Y:S01]  /*54d0*/  ENDCOLLECTIVE ;  /* 0x000000000000791b */ /* 0x003fe20003800000 */
.L_x_3715:
[----:B------:R-:W-:Y:S01]  /*54e0*/  HFMA2.MMA R206, -RZ, RZ, 0, 9.5367431640625e-07 ;  /* 0x00000010ffce7435 */ /* 0x000fe200000001ff */
[----:B------:R-:W-:Y:S02]  /*54f0*/  MOV R241, R128 ;  /* 0x0000008000f17202 */ /* 0x000fe40000000f00 */
[----:B------:R-:W-:-:S08]  /*5500*/  MOV R198, R227 ;  /* 0x000000e300c67202 */ /* 0x000fd00000000f00 */
[----:B------:R-:W-:Y:S05]  /*5510*/  WARPSYNC.COLLECTIVE R204, `(.L_x_3716) ;  /* 0x00000000cc087348 */ /* 0x000fea0003c00000 */
[----:B------:R0:W1:Y:S02]  /*5520*/  SHFL.BFLY P3, R227, R241, R206, R247 ;  /* 0x0c0000cef1e37389 */ /* 0x00006400000600f7 */
[----:B01----:R-:W-:Y:S01]  /*5530*/  ENDCOLLECTIVE ;  /* 0x000000000000791b */ /* 0x003fe20003800000 */
.L_x_3716:
[----:B------:R-:W-:-:S05]  /*5540*/  FADD.FTZ R132, R245, R198 ;  /* 0x000000c6f5847221 */ /* 0x000fca0000010000 */
[----:B------:R-:W-:Y:S02]  /*5550*/  MOV R241, R132 ;  /* 0x0000008400f17202 */ /* 0x000fe40000000f00 */
[----:B------:R-:W-:-:S07]  /*5560*/  MOV R143, R227 ;  /* 0x000000e3008f7202 */ /* 0x000fce0000000f00 */
[----:B------:R-:W-:Y:S05]  /*5570*/  WARPSYNC.COLLECTIVE R204, `(.L_x_3717) ;  /* 0x00000000cc087348 */ /* 0x000fea0003c00000 */
[----:B------:R0:W1:Y:S02]  /*5580*/  SHFL.BFLY P3, R227, R241, R206, R247 ;  /* 0x0c0000cef1e37389 */ /* 0x00006400000600f7 */
[----:B01----:R-:W-:Y:S01]  /*5590*/  ENDCOLLECTIVE ;  /* 0x000000000000791b */ /* 0x003fe20003800000 */
.L_x_3717:
[----:B------:R-:W-:Y:S05]  /*55a0*/  BRA `(.L_x_3718) ;  /* 0xffffffcc00f87947 */ /* 0x000fea000383ffff */
.L_x_3719:
        /* <DEDUP_REMOVED lines=13> */
.L_x_16903:


//--------------------- .text._ZN10layer_norm13ln_bwd_kernelINS_13Kernel_traitsIf13__nv_bfloat16S2_S2_fjLj1280ELj1ELj4ELj1ELj16ENS_18Kernel_traits_baseILj1280EfS2_S2_S2_fjLj128EEEEELb0ELb0ELb1ELb0EEEvNS_9BwdParamsE --------------------------
	.section	.text._ZN10layer_norm13ln_bwd_kernelINS_13Kernel_traitsIf13__nv_bfloat16S2_S2_fjLj1280ELj1ELj4ELj1ELj16ENS_18Kernel_traits_baseILj1280EfS2_S2_S2_fjLj128EEEEELb0ELb0ELb1ELb0EEEvNS_9BwdParamsE,"ax",@progbits
	.align	128
        .global         _ZN10layer_norm13ln_bwd_kernelINS_13Kernel_traitsIf13__nv_bfloat16S2_S2_fjLj1280ELj1ELj4ELj1ELj16ENS_18Kernel_traits_baseILj1280EfS2_S2_S2_fjLj128EEEEELb0ELb0ELb1ELb0EEEvNS_9BwdParamsE
        .type           _ZN10layer_norm13ln_bwd_kernelINS_13Kernel_traitsIf13__nv_bfloat16S2_S2_fjLj1280ELj1ELj4ELj1ELj16ENS_18Kernel_traits_baseILj1280EfS2_S2_S2_fjLj128EEEEELb0ELb0ELb1ELb0EEEvNS_9BwdParamsE,@function
        .size           _ZN10layer_norm13ln_bwd_kernelINS_13Kernel_traitsIf13__nv_bfloat16S2_S2_fjLj1280ELj1ELj4ELj1ELj16ENS_18Kernel_traits_baseILj1280EfS2_S2_S2_fjLj128EEEEELb0ELb0ELb1ELb0EEEvNS_9BwdParamsE,(.L_x_16904 - _ZN10layer_norm13ln_bwd_kernelINS_13Kernel_traitsIf13__nv_bfloat16S2_S2_fjLj1280ELj1ELj4ELj1ELj16ENS_18Kernel_traits_baseILj1280EfS2_S2_S2_fjLj128EEEEELb0ELb0ELb1ELb0EEEvNS_9BwdParamsE)
        .other          _ZN10layer_norm13ln_bwd_kernelINS_13Kernel_traitsIf13__nv_bfloat16S2_S2_fjLj1280ELj1ELj4ELj1ELj16ENS_18Kernel_traits_baseILj1280EfS2_S2_S2_fjLj128EEEEELb0ELb0ELb1ELb0EEEvNS_9BwdParamsE,@"STO_CUDA_ENTRY STV_DEFAULT"
_ZN10layer_norm13ln_bwd_kernelINS_13Kernel_traitsIf13__nv_bfloat16S2_S2_fjLj1280ELj1ELj4ELj1ELj16ENS_18Kernel_traits_baseILj1280EfS2_S2_S2_fjLj128EEEEELb0ELb0ELb1ELb0EEEvNS_9BwdParamsE:
.text._ZN10layer_norm13ln_bwd_kernelINS_13Kernel_traitsIf13__nv_bfloat16S2_S2_fjLj1280ELj1ELj4ELj1ELj16ENS_18Kernel_traits_baseILj1280EfS2_S2_S2_fjLj128EEEEELb0ELb0ELb1ELb0EEEvNS_9BwdParamsE:
        /* <DEDUP_REMOVED lines=26> */
[----:B------:R-:W-:Y:S02]  /*01a0*/  @P3 LOP3.LUT R5, R5, 0x1, RZ, 0xfc, !PT ;  /* 0x0000000105053812 */ /* 0x000fe400078efcff */
[----:B------:R-:W-:Y:S02]  /*01b0*/  SHF.R.U32.HI R4, RZ, 0x5, R252 ;  /* 0x00000005ff047819 */ /* 0x000fe400000116fc */
[----:B------:R-:W-:-:S03]  /*01c0*/  LOP3.LUT R5, R5, 0xfffffffb, RZ, 0xc0, !PT ;  /* 0xfffffffb05057812 */ /* 0x000fc600078ec0ff */
[----:B------:R-:W2:Y:S01]  /*01d0*/  @P0 LDC.64 R12, c[0x0][0x260] ;  /* 0x00009800ff0c0b82 */ /* 0x000ea20000000a00 */
[----:B------:R-:W-:-:S07]  /*01e0*/  @P2 LOP3.LUT R5, R5, 0x4, RZ, 0xfc, !PT ;  /* 0x0000000405052812 */ /* 0x000fce00078efcff */
[----:B------:R-:W3:Y:S01]  /*01f0*/  @P1 LDC.64 R14, c[0x0][0x260] ;  /* 0x00009800ff0e1b82 */ /* 0x000ee20000000a00 */
[C---:B0-----:R-:W-:Y:S01]  /*0200*/  @P4 IMAD.WIDE.U32 R6, R19.reuse, 0x20, R6 ;  /* 0x0000002013064825 */ /* 0x041fe200078e0006 */
[----:B------:R-:W-:-:S04]  /*0210*/  @P4 LOP3.LUT R19, R19, 0x20, RZ, 0xfc, !PT ;  /* 0x0000002013134812 */ /* 0x000fc800078efcff */
[----:B------:R0:W5:Y:S01]  /*0220*/  @P4 LDG.E.128 R24, desc[UR4][R6.64] ;  /* 0x0000000406184981 */ /* 0x000162000c1e1d00 */
[C---:B-1----:R-:W-:Y:S01]  /*0230*/  @P3 IMAD.WIDE.U32 R10, R19.reuse, 0x20, R8 ;  /* 0x00000020130a3825 */ /* 0x042fe200078e0008 */
[----:B------:R-:W-:Y:S02]  /*0240*/  @P3 IADD3 R19, R19, 0x20, RZ ;  /* 0x0000002013133810 */ /* 0x000fe40007ffe0ff */
[----:B------:R0:W5:Y:S01]  /*0250*/  @P4 LDG.E.128 R28, desc[UR4][R6.64+0x10] ;  /* 0x00001004061c4981 */ /* 0x000162000c1e1d00 */
[----:B------:R-:W1:Y:S03]  /*0260*/  @P2 LDC.64 R16, c[0x0][0x260] ;  /* 0x00009800ff102b82 */ /* 0x000e660000000a00 */
[----:B------:R0:W5:Y:S01]  /*0270*/  @P3 LDG.E.128 R32, desc[UR4][R10.64] ;  /* 0x000000040a203981 */ /* 0x000162000c1e1d00 */
[C---:B--2---:R-:W-:Y:S01]  /*0280*/  @P0 IMAD.WIDE.U32 R12, R19.reuse, 0x20, R12 ;  /* 0x00000020130c0825 */ /* 0x044fe200078e000c */
[----:B------:R-:W-:-:S02]  /*0290*/  @P0 IADD3 R19, R19, 0x20, RZ ;  /* 0x0000002013130810 */ /* 0x000fc40007ffe0ff */
[----:B------:R0:W5:Y:S04]  /*02a0*/  @P3 LDG.E.128 R36, desc[UR4][R10.64+0x10] ;  /* 0x000010040a243981 */ /* 0x000168000c1e1d00 */
[----:B------:R0:W5:Y:S01]  /*02b0*/  @P0 LDG.E.128 R40, desc[UR4][R12.64] ;  /* 0x000000040c280981 */ /* 0x000162000c1e1d00 */
[----:B---3--:R-:W-:-:S03]  /*02c0*/  @P1 IMAD.WIDE.U32 R14, R19, 0x20, R14 ;  /* 0x00000020130e1825 */ /* 0x008fc600078e000e */
[----:B------:R0:W5:Y:S01]  /*02d0*/  @P0 LDG.E.128 R44, desc[UR4][R12.64+0x10] ;  /* 0x000010040c2c0981 */ /* 0x000162000c1e1d00 */
[----:B------:R-:W-:-:S03]  /*02e0*/  @P1 VIADD R19, R19, 0x20 ;  /* 0x0000002013131836 */ /* 0x000fc60000000000 */
[----:B------:R0:W5:Y:S04]  /*02f0*/  @P1 LDG.E.128 R48, desc[UR4][R14.64] ;  /* 0x000000040e301981 */ /* 0x000168000c1e1d00 */
[----:B------:R0:W5:Y:S01]  /*0300*/  @P1 LDG.E.128 R52, desc[UR4][R14.64+0x10] ;  /* 0x000010040e341981 */ /* 0x000162000c1e1d00 */
[----:B-1----:R-:W-:Y:S02]  /*0310*/  @P2 IMAD.WIDE.U32 R8, R19, 0x20, R16 ;  /* 0x0000002013082825 */ /* 0x002fe400078e0010 */
[----:B------:R-:W1:Y:S03]  /*0320*/  S2R R17, SR_CTAID.X ;  /* 0x0000000000117919 */ /* 0x000e660000002500 */
[----:B------:R0:W5:Y:S04]  /*0330*/  @P2 LDG.E.128 R56, desc[UR4][R8.64] ;  /* 0x0000000408382981 */ /* 0x000168000c1e1d00 */
[----:B------:R0:W5:Y:S01]  /*0340*/  @P2 LDG.E.128 R60, desc[UR4][R8.64+0x10] ;  /* 0x00001004083c2981 */ /* 0x000162000c1e1d00 */
[----:B------:R-:W-:Y:S01]  /*0350*/  BSSY B0, `(.L_x_3720) ;  /* 0x00005df000007945 */ /* 0x000fe20003800000 */
[----:B------:R-:W-:-:S02]  /*0360*/  CS2R R64, SRZ ;  /* 0x0000000000407805 */ /* 0x000fc4000001ff00 */
[----:B------:R-:W-:Y:S02]  /*0370*/  CS2R R66, SRZ ;  /* 0x0000000000427805 */ /* 0x000fe4000001ff00 */
        /* <DEDUP_REMOVED lines=45> */
[----:B------:R-:W-:Y:S02]  /*0650*/  LOP3.LUT R5, R5, 0xfffffff7, RZ, 0xc0, !PT ;  /* 0xfffffff705057812 */ /* 0x000fe400078ec0ff */
[----:B------:R-:W-:-:S04]  /*0660*/  ISETP.NE.AND.EX P2, PT, RZ, UR7, PT, P2 ;  /* 0x00000007ff007c0c */ /* 0x000fc8000bf45320 */
[----:B------:R-:W-:-:S13]  /*0670*/  ISETP.LT.U32.OR P2, PT, R0, 0xa0, !P2 ;  /* 0x000000a00000780c */ /* 0x000fda0005741470 */
[----:B------:R-:W-:-:S07]  /*0680*/  @P2 LOP3.LUT R5, R5, 0x8, RZ, 0xfc, !PT ;  /* 0x0000000805052812 */ /* 0x000fce00078efcff */
.L_x_3876:
[----:B------:R-:W1:Y:S08]  /*0690*/  LDC.64 R2, c[0x0][0x288] ;  /* 0x0000a200ff027b82 */ /* 0x000e700000000a00 */
[----:B--2---:R-:W2:Y:S08]  /*06a0*/  LDC.64 R176, c[0x0][0x280] ;  /* 0x0000a000ffb07b82 */ /* 0x004eb00000000a00 */
[----:B---3--:R-:W3:Y:S01]  /*06b0*/  LDC.64 R6, c[0x0][0x250] ;  /* 0x00009400ff067b82 */ /* 0x008ee20000000a00 */
[----:B-1----:R-:W-:-:S07]  /*06c0*/  IMAD.WIDE R2, R4, 0x4, R2 ;  /* 0x0000000404027825 */ /* 0x002fce00078e0202 */
[----:B----4-:R-:W1:Y:S01]  /*06d0*/  LDC.64 R172, c[0x0][0x258] ;  /* 0x00009600ffac7b82 */ /* 0x010e620000000a00 */
[----:B------:R2:W4:Y:S07]  /*06e0*/  LDG.E R174, desc[UR4][R2.64] ;  /* 0x0000000402ae7981 */ /* 0x00052e000c1e1900 */
[----:B0-----:R-:W0:Y:S01]  /*06f0*/  LDC.64 R250, c[0x0][0x2c8] ;  /* 0x0000b200fffa7b82 */ /* 0x001e220000000a00 */
[----:B--2---:R-:W-:-:S04]  /*0700*/  IMAD.WIDE R2, R4, 0x4, R176 ;  /* 0x0000000404027825 */ /* 0x004fc800078e02b0 */
[C---:B---3--:R-:W-:Y:S01]  /*0710*/  IMAD.WIDE R6, R4.reuse, 0x4, R6 ;  /* 0x0000000404067825 */ /* 0x048fe200078e0206 */
[----:B-----5:R2:W5:Y:S01]  /*0720*/  LDG.E R248, desc[UR4][R2.64] ;  /* 0x0000000402f87981 */ /* 0x020562000c1e1900 */
[----:B------:R-:W-:Y:S03]  /*0730*/  BSSY B1, `(.L_x_3722) ;  /* 0x0000223000017945 */ /* 0x000fe60003800000 */
[----:B------:R3:W5:Y:S01]  /*0740*/  LDG.E R210, desc[UR4][R6.64] ;  /* 0x0000000406d27981 */ /* 0x000762000c1e1900 */
[----:B-1----:R-:W-:Y:S01]  /*0750*/  IMAD.WIDE R172, R4, 0x4, R172 ;  /* 0x0000000404ac7825 */ /* 0x002fe200078e02ac */
[----:B--2---:R-:W-:Y:S02]  /*0760*/  MOV R2, UR9 ;  /* 0x0000000900027c02 */ /* 0x004fe40008000f00 */
[----:B------:R-:W-:Y:S02]  /*0770*/  LOP3.LUT R3, R252, 0x1f, RZ, 0xc0, !PT ;  /* 0x0000001ffc037812 */ /* 0x000fe400078ec0ff */
[----:B------:R0:W5:Y:S01]  /*0780*/  LDG.E R6, desc[UR4][R172.64] ;  /* 0x00000004ac067981 */ /* 0x000162000c1e1900 */
[----:B------:R-:W-:-:S05]  /*0790*/  IMAD R175, R4, R2, RZ ;  /* 0x0000000204af7224 */ /* 0x000fca00078e02ff */
[----:B------:R-:W-:-:S04]  /*07a0*/  SHF.R.S32.HI R176, RZ, 0x1f, R175 ;  /* 0x0000001fffb07819 */ /* 0x000fc800000114af */
[----:B------:R-:W-:-:S04]  /*07b0*/  LEA.HI R176, R176, R175, RZ, 0x3 ;  /* 0x000000afb0b07211 */ /* 0x000fc800078f18ff */
[----:B---3--:R-:W-:-:S05]  /*07c0*/  LEA.HI.SX32 R7, R176, R3, 0x1d ;  /* 0x00000003b0077211 */ /* 0x008fca00078feaff */
[----:B0-----:R-:W-:Y:S01]  /*07d0*/  IMAD.WIDE.U32 R172, R7, 0x10, R250 ;  /* 0x0000001007ac7825 */ /* 0x001fe200078e00fa */
[----:B----4-:R-:W-:-:S13]  /*07e0*/  ISETP.GT.AND P2, PT, R174, RZ, PT ;  /* 0x000000ffae00720c */ /* 0x010fda0003f44270 */
        /* <DEDUP_REMOVED lines=9> */
.L_x_3726:
[----:B------:R-:W-:-:S07]  /*0880*/  VIADD R175, R7, 0x20 ;  /* 0x0000002007af7836 */ /* 0x000fce0000000000 */
.L_x_3725:
[----:B------:R-:W-:Y:S05]  /*0890*/  BSYNC B2 ;  /* 0x0000000000027941 */ /* 0x000fea0003800000 */
.L_x_3724:
        /* <DEDUP_REMOVED lines=8> */
.L_x_3729:
[----:B------:R-:W-:-:S07]  /*0920*/  IADD3 R175, R175, 0x20, RZ ;  /* 0x00000020afaf7810 */ /* 0x000fce0007ffe0ff */
.L_x_3728:
[----:B------:R-:W-:Y:S05]  /*0930*/  BSYNC B2 ;  /* 0x0000000000027941 */ /* 0x000fea0003800000 */
.L_x_3727:
[----:B------:R-:W-:Y:S04]  /*0940*/  BSSY B2, `(.L_x_3730) ;  /* 0x0000008000027945 */ /* 0x000fe80003800000 */
[----:B------:R-:W-:Y:S05]  /*0950*/  @!P0 BRA `(.L_x_3731) ;  /* 0x0000000000188947 */ /* 0x000fea0003800000 */
[----:B------:R-:W-:-:S04]  /*0960*/  ISETP.NE.U32.AND P3, PT, RZ, UR14, PT ;  /* 0x0000000eff007c0c */ /* 0x000fc8000bf65070 */
[----:B------:R-:W-:-:S13]  /*0970*/  ISETP.NE.AND.EX P3, PT, RZ, UR15, PT, P3 ;  /* 0x0000000fff007c0c */ /* 0x000fda000bf65330 */
[----:B------:R-:W-:Y:S05]  /*0980*/  @!P3 BRA `(.L_x_3732) ;  /* 0x000000000008b947 */ /* 0x000fea0003800000 */
[----:B------:R-:W-:-:S06]  /*0990*/  IMAD.WIDE.U32 R156, R175, 0x10, R250 ;  /* 0x00000010af9c7825 */ /* 0x000fcc00078e00fa */
[----:B------:R-:W5:Y:S02]  /*09a0*/  LDG.E.128 R156, desc[UR4][R156.64] ;  /* 0x000000049c9c7981 */ /* 0x000f64000c1e1d00 */
.L_x_3732:
[----:B------:R-:W-:-:S07]  /*09b0*/  IADD3 R175, R175, 0x20, RZ ;  /* 0x00000020afaf7810 */ /* 0x000fce0007ffe0ff */
.L_x_3731:
[----:B------:R-:W-:Y:S05]  /*09c0*/  BSYNC B2 ;  /* 0x0000000000027941 */ /* 0x000fea0003800000 */
.L_x_3730:
[----:B------:R-:W-:Y:S04]  /*09d0*/  BSSY B2, `(.L_x_3733) ;  /* 0x0000008000027945 */ /* 0x000fe80003800000 */
[----:B------:R-:W-:Y:S05]  /*09e0*/  @!P1 BRA `(.L_x_3734) ;  /* 0x0000000000189947 */ /* 0x000fea0003800000 */
[----:B------:R-:W-:-:S04]  /*09f0*/  ISETP.NE.U32.AND P3, PT, RZ, UR14, PT ;  /* 0x0000000eff007c0c */ /* 0x000fc8000bf65070 */
[----:B------:R-:W-:-:S13]  /*0a00*/  ISETP.NE.AND.EX P3, PT, RZ, UR15, PT, P3 ;  /* 0x0000000fff007c0c */ /* 0x000fda000bf65330 */
[----:B------:R-:W-:Y:S05]  /*0a10*/  @!P3 BRA `(.L_x_3735) ;  /* 0x000000000008b947 */ /* 0x000fea0003800000 */
[----:B------:R-:W-:-:S06]  /*0a20*/  IMAD.WIDE.U32 R160, R175, 0x10, R250 ;  /* 0x00000010afa07825 */ /* 0x000fcc00078e00fa */
[----:B------:R-:W5:Y:S02]  /*0a30*/  LDG.E.128 R160, desc[UR4][R160.64] ;  /* 0x00000004a0a07981 */ /* 0x000f64000c1e1d00 */
.L_x_3735:
[----:B------:R-:W-:-:S07]  /*0a40*/  IADD3 R175, R175, 0x20, RZ ;  /* 0x00000020afaf7810 */ /* 0x000fce0007ffe0ff */
.L_x_3734:
[----:B------:R-:W-:Y:S05]  /*0a50*/  BSYNC B2 ;  /* 0x0000000000027941 */ /* 0x000fea0003800000 */
.L_x_3733:
[----:B------:R-:W-:Y:S02]  /*0a60*/  LOP3.LUT P3, RZ, R5, 0x8, RZ, 0xc0, !PT ;  /* 0x0000000805ff7812 */ /* 0x000fe4000786c0ff */
[----:B------:R-:W-:-:S11]  /*0a70*/  CS2R R212, SRZ ;  /* 0x0000000000d47805 */ /* 0x000fd6000001ff00 */
[----:B------:R-:W-:Y:S05]  /*0a80*/  @P3 BRA `(.L_x_3736) ;  /* 0x0000001c00b43947 */ /* 0x000fea0003800000 */
[----:B------:R-:W-:-:S06]  /*0a90*/  IMAD.WIDE.U32 R164, R175, 0x10, R250 ;  /* 0x00000010afa47825 */ /* 0x000fcc00078e00fa */
[----:B------:R-:W5:Y:S01]  /*0aa0*/  LDG.E.128 R164, desc[UR4][R164.64] ;  /* 0x00000004a4a47981 */ /* 0x000f62000c1e1d00 */
[----:B------:R-:W-:Y:S05]  /*0ab0*/  BRA `(.L_x_3736) ;  /* 0x0000001c00a87947 */ /* 0x000fea0003800000 */
.L_x_3723:
        /* <DEDUP_REMOVED lines=21> */
[----:B------:R-:W-:Y:S02]  /*0c10*/  IADD3 R211, R211, 0x20, RZ ;  /* 0x00000020d3d37810 */ /* 0x000fe40007ffe0ff */
[----:B--2---:R-:W-:Y:S02]  /*0c20*/  SHF.L.U32 R241, R12, 0x10, RZ ;  /* 0x000000100cf17819 */ /* 0x004fe400000006ff */
[----:B------:R-:W-:Y:S02]  /*0c30*/  SHF.L.U32 R243, R14, 0x10, RZ ;  /* 0x000000100ef37819 */ /* 0x000fe400000006ff */
[C---:B---3--:R-:W-:Y:S02]  /*0c40*/  PRMT R16, R173.reuse, 0x7632, R16 ;  /* 0x00007632ad107816 */ /* 0x048fe40000000010 */
[----:B------:R-:W-:Y:S02]  /*0c50*/  SHF.L.U32 R176, R173, 0x10, RZ ;  /* 0x00000010adb07819 */ /* 0x000fe400000006ff */
[----:B------:R-:W-:-:S02]  /*0c60*/  PRMT R0, R172, 0x7632, R0 ;  /* 0x00007632ac007816 */ /* 0x000fc40000000000 */
[----:B------:R-:W-:Y:S02]  /*0c70*/  SHF.L.U32 R16, R16, 0x10, RZ ;  /* 0x0000001010107819 */ /* 0x000fe400000006ff */
[----:B------:R-:W-:Y:S01]  /*0c80*/  SHF.L.U32 R10, R172, 0x10, RZ ;  /* 0x00000010ac0a7819 */ /* 0x000fe200000006ff */
[----:B------:R-:W-:Y:S01]  /*0c90*/  FADD.FTZ R11, -R17, R176 ;  /* 0x000000b0110b7221 */ /* 0x000fe20000010100 */
[----:B------:R-:W-:Y:S01]  /*0ca0*/  PRMT R177, R174, 0x7632, R177 ;  /* 0x00007632aeb17816 */ /* 0x000fe200000000b1 */
[----:B------:R-:W-:Y:S01]  /*0cb0*/  IMAD.U32 R0, R0, 0x10000, RZ ;  /* 0x0001000000007824 */ /* 0x000fe200078e00ff */
[C---:B------:R-:W-:Y:S02]  /*0cc0*/  SHF.L.U32 R212, R175.reuse, 0x10, RZ ;  /* 0x00000010afd47819 */ /* 0x040fe400000006ff */
[----:B------:R-:W-:Y:S01]  /*0cd0*/  PRMT R178, R175, 0x7632, R178 ;  /* 0x00007632afb27816 */ /* 0x000fe200000000b2 */
[C---:B------:R-:W-:Y:S01]  /*0ce0*/  FADD.FTZ R175, -R17.reuse, R16 ;  /* 0x0000001011af7221 */ /* 0x040fe20000010100 */
[----:B------:R-:W-:Y:S01]  /*0cf0*/  SHF.L.U32 R174, R174, 0x10, RZ ;  /* 0x00000010aeae7819 */ /* 0x000fe200000006ff */
[----:B------:R-:W-:Y:S01]  /*0d00*/  FADD.FTZ R219, -R17, R10 ;  /* 0x0000000a11db7221 */ /* 0x000fe20000010100 */
[C---:B------:R-:W-:Y:S01]  /*0d10*/  PRMT R16, R13.reuse, 0x7632, R16 ;  /* 0x000076320d107816 */ /* 0x040fe20000000010 */
[----:B------:R-:W-:Y:S01]  /*0d20*/  IMAD.U32 R13, R13, 0x10000, RZ ;  /* 0x000100000d0d7824 */ /* 0x000fe200078e00ff */
[----:B------:R-:W-:Y:S01]  /*0d30*/  SHF.L.U32 R10, R177, 0x10, RZ ;  /* 0x00000010b10a7819 */ /* 0x000fe200000006ff */
[----:B------:R-:W-:Y:S01]  /*0d40*/  FMUL.FTZ R11, R6, R11 ;  /* 0x0000000b060b7220 */ /* 0x000fe20000410000 */
[----:B------:R-:W-:Y:S01]  /*0d50*/  PRMT R176, R12, 0x7632, R176 ;  /* 0x000076320cb07816 */ /* 0x000fe200000000b0 */
[C---:B------:R-:W-:Y:S01]  /*0d60*/  FADD.FTZ R179, -R17.reuse, R212 ;  /* 0x000000d411b37221 */ /* 0x040fe20000010100 */
[C---:B------:R-:W-:Y:S01]  /*0d70*/  FADD.FTZ R177, -R17.reuse, R0 ;  /* 0x0000000011b17221 */ /* 0x040fe20000010100 */
[----:B------:R-:W-:Y:S01]  /*0d80*/  FADD.FTZ R213, -R17, R174 ;  /* 0x000000ae11d57221 */ /* 0x000fe20000010100 */
[----:B------:R-:W-:Y:S01]  /*0d90*/  PRMT R172, R15, 0x7632, R172 ;  /* 0x000076320fac7816 */ /* 0x000fe200000000ac */
[----:B------:R-:W-:Y:S01]  /*0da0*/  FADD.FTZ R110, R110, R13 ;  /* 0x0000000d6e6e7221 */ /* 0x000fe20000010000 */
[----:B------:R-:W-:Y:S01]  /*0db0*/  PRMT R174, R14, 0x7632, R174 ;  /* 0x000076320eae7816 */ /* 0x000fe200000000ae */
[-C--:B------:R-:W-:Y:S01]  /*0dc0*/  FFMA.FTZ R66, R11, R13.reuse, R66 ;  /* 0x0000000d0b427223 */ /* 0x080fe20000010042 */
[----:B------:R-:W-:Y:S01]  /*0dd0*/  SHF.L.U32 R15, R15, 0x10, RZ ;  /* 0x000000100f0f7819 */ /* 0x000fe200000006ff */
[----:B------:R-:W-:Y:S01]  /*0de0*/  FMUL.FTZ R246, R26, R13 ;  /* 0x0000000d1af67220 */ /* 0x000fe20000410000 */
[----:B------:R-:W-:Y:S01]  /*0df0*/  SHF.L.U32 R176, R176, 0x10, RZ ;  /* 0x00000010b0b07819 */ /* 0x000fe200000006ff */
[----:B------:R-:W-:Y:S01]  /*0e00*/  FADD.FTZ R173, -R17, R10 ;  /* 0x0000000a11ad7221 */ /* 0x000fe20000010100 */
        /* <DEDUP_REMOVED lines=14> */
[----:B------:R-:W-:Y:S01]  /*0ef0*/  SHF.L.U32 R16, R16, 0x10, RZ ;  /* 0x0000001010107819 */ /* 0x000fe200000006ff */
[----:B------:R-:W-:Y:S01]  /*0f00*/  FADD.FTZ R177, R176, R247 ;  /* 0x000000f7b0b17221 */ /* 0x000fe20000010000 */
[----:B------:R-:W-:Y:S01]  /*0f10*/  FFMA.FTZ R176, R14, R247, R175 ;  /* 0x000000f70eb07223 */ /* 0x000fe200000100af */
[----:B------:R-:W-:Y:S02]  /*0f20*/  FADD.FTZ R17, -R17, R178 ;  /* 0x000000b211117221 */ /* 0x000fe40000010100 */
[----:B------:R-:W-:Y:S01]  /*0f30*/  FMUL.FTZ R245, R27, R16 ;  /* 0x000000101bf57220 */ /* 0x000fe20000410000 */
[----:B------:R-:W-:Y:S01]  /*0f40*/  FADD.FTZ R178, R177, R246 ;  /* 0x000000f6b1b27221 */ /* 0x000fe20000010000 */
[----:B------:R-:W-:Y:S01]  /*0f50*/  FFMA.FTZ R176, R11, R246, R176 ;  /* 0x000000f60bb07223 */ /* 0x000fe200000100b0 */
[----:B------:R-:W-:Y:S01]  /*0f60*/  FMUL.FTZ R12, R6, R213 ;  /* 0x000000d5060c7220 */ /* 0x000fe20000410000 */
[----:B------:R-:W-:Y:S01]  /*0f70*/  FADD.FTZ R111, R111, R16 ;  /* 0x000000106f6f7221 */ /* 0x000fe20000010000 */
[----:B------:R-:W-:Y:S01]  /*0f80*/  FFMA.FTZ R67, R15, R16, R67 ;  /* 0x000000100f437223 */ /* 0x000fe20000010043 */
[----:B------:R-:W-:-:S02]  /*0f90*/  IMAD.U32 R174, R174, 0x10000, RZ ;  /* 0x00010000aeae7824 */ /* 0x000fc400078e00ff */
        /* <DEDUP_REMOVED lines=23> */
[----:B------:R-:W-:Y:S01]  /*1110*/  FFMA.FTZ R213, R17, R241, R174 ;  /* 0x000000f111d57223 */ /* 0x000fe200000100ae */
[----:B------:R-:W-:-:S07]  /*1120*/  IADD3 R219, R7, 0x20, RZ ;  /* 0x0000002007db7810 */ /* 0x000fce0007ffe0ff */
.L_x_3738:
[----:B------:R-:W-:Y:S05]  /*1130*/  BSYNC B2 ;  /* 0x0000000000027941 */ /* 0x000fea0003800000 */
.L_x_3737:
        /* <DEDUP_REMOVED lines=15> */
[----:B------:R-:W-:Y:S01]  /*1230*/  VIADD R211, R211, 0x20 ;  /* 0x00000020d3d37836 */ /* 0x000fe20000000000 */
[----:B------:R-:W-:-:S02]  /*1240*/  IADD3 R219, R219, 0x20, RZ ;  /* 0x00000020dbdb7810 */ /* 0x000fc40007ffe0ff */
[C---:B--2---:R-:W-:Y:S02]  /*1250*/  PRMT R18, R174.reuse, 0x7632, R18 ;  /* 0x00007632ae127816 */ /* 0x044fe40000000012 */
[----:B------:R-:W-:Y:S02]  /*1260*/  SHF.L.U32 R19, R174, 0x10, RZ ;  /* 0x00000010ae137819 */ /* 0x000fe400000006ff */
[C---:B------:R-:W-:Y:S02]  /*1270*/  PRMT R176, R172.reuse, 0x7632, R176 ;  /* 0x00007632acb07816 */ /* 0x040fe400000000b0 */
[----:B------:R-:W-:Y:S02]  /*1280*/  PRMT R177, R173, 0x7632, R177 ;  /* 0x00007632adb17816 */ /* 0x000fe400000000b1 */
[----:B------:R-:W-:Y:S02]  /*1290*/  PRMT R174, R175, 0x7632, R174 ;  /* 0x00007632afae7816 */ /* 0x000fe400000000ae */
[----:B------:R-:W-:Y:S01]  /*12a0*/  SHF.L.U32 R239, R172, 0x10, RZ ;  /* 0x00000010acef7819 */ /* 0x000fe200000006ff */
[----:B------:R-:W-:Y:S01]  /*12b0*/  IMAD.U32 R235, R173, 0x10000, RZ ;  /* 0x00010000adeb7824 */ /* 0x000fe200078e00ff */
[----:B------:R-:W-:Y:S01]  /*12c0*/  SHF.L.U32 R233, R175, 0x10, RZ ;  /* 0x00000010afe97819 */ /* 0x000fe200000006ff */
[----:B------:R-:W-:Y:S01]  /*12d0*/  FADD.FTZ R19, -R8, R19 ;  /* 0x0000001308137221 */ /* 0x000fe20000010100 */
[----:B------:R-:W-:Y:S01]  /*12e0*/  SHF.L.U32 R179, R176, 0x10, RZ ;  /* 0x00000010b0b37819 */ /* 0x000fe200000006ff */
[----:B------:R-:W-:Y:S01]  /*12f0*/  IMAD.U32 R175, R18, 0x10000, RZ ;  /* 0x0001000012af7824 */ /* 0x000fe200078e00ff */
[----:B------:R-:W-:-:S02]  /*1300*/  SHF.L.U32 R177, R177, 0x10, RZ ;  /* 0x00000010b1b17819 */ /* 0x000fc400000006ff */
[----:B------:R-:W-:Y:S01]  /*1310*/  SHF.L.U32 R173, R174, 0x10, RZ ;  /* 0x00000010aead7819 */ /* 0x000fe200000006ff */
[----:B------:R-:W-:Y:S01]  /*1320*/  FADD.FTZ R239, -R8, R239 ;  /* 0x000000ef08ef7221 */ /* 0x000fe20000010100 */
[C---:B---3--:R-:W-:Y:S02]  /*1330*/  PRMT R18, R20.reuse, 0x7632, R18 ;  /* 0x0000763214127816 */ /* 0x048fe40000000012 */
[----:B------:R-:W-:Y:S02]  /*1340*/  SHF.L.U32 R20, R20, 0x10, RZ ;  /* 0x0000001014147819 */ /* 0x000fe400000006ff */
[C---:B------:R-:W-:Y:S02]  /*1350*/  PRMT R176, R21.reuse, 0x7632, R176 ;  /* 0x0000763215b07816 */ /* 0x040fe400000000b0 */
[----:B------:R-:W-:Y:S01]  /*1360*/  SHF.L.U32 R237, R21, 0x10, RZ ;  /* 0x0000001015ed7819 */ /* 0x000fe200000006ff */
[----:B------:R-:W-:Y:S01]  /*1370*/  FADD.FTZ R235, -R8, R235 ;  /* 0x000000eb08eb7221 */ /* 0x000fe20000010100 */
[----:B------:R-:W-:Y:S01]  /*1380*/  SHF.L.U32 R21, R22, 0x10, RZ ;  /* 0x0000001016157819 */ /* 0x000fe200000006ff */
[C---:B------:R-:W-:Y:S01]  /*1390*/  FADD.FTZ R233, -R8.reuse, R233 ;  /* 0x000000e908e97221 */ /* 0x040fe20000010100 */
[C---:B------:R-:W-:Y:S01]  /*13a0*/  FADD.FTZ R179, -R8.reuse, R179 ;  /* 0x000000b308b37221 */ /* 0x040fe20000010100 */
[C---:B------:R-:W-:Y:S01]  /*13b0*/  FADD.FTZ R177, -R8.reuse, R177 ;  /* 0x000000b108b17221 */ /* 0x040fe20000010100 */
[C---:B------:R-:W-:Y:S01]  /*13c0*/  FADD.FTZ R175, -R8.reuse, R175 ;  /* 0x000000af08af7221 */ /* 0x040fe20000010100 */
[----:B------:R-:W-:Y:S01]  /*13d0*/  FADD.FTZ R173, -R8, R173 ;  /* 0x000000ad08ad7221 */ /* 0x000fe20000010100 */
[----:B------:R-:W-:Y:S01]  /*13e0*/  FMUL.FTZ R19, R6, R19 ;  /* 0x0000001306137220 */ /* 0x000fe20000410000 */
[----:B------:R-:W-:Y:S01]  /*13f0*/  PRMT R174, R22, 0x7632, R174 ;  /* 0x0000763216ae7816 */ /* 0x000fe200000000ae */
[----:B------:R-:W-:Y:S01]  /*1400*/  FMUL.FTZ R8, R6, R239 ;  /* 0x000000ef06087220 */ /* 0x000fe20000410000 */
[----:B------:R-:W-:Y:S01]  /*1410*/  SHF.L.U32 R22, R18, 0x10, RZ ;  /* 0x0000001012167819 */ /* 0x000fe200000006ff */
[-C--:B------:R-:W-:Y:S01]  /*1420*/  FMUL.FTZ R240, R32, R20.reuse ;  /* 0x0000001420f07220 */ /* 0x080fe20000410000 */
[----:B------:R-:W-:Y:S01]  /*1430*/  FADD.FTZ R120, R120, R21 ;  /* 0x0000001578787221 */ /* 0x000fe20000010000 */
[-C--:B------:R-:W-:Y:S01]  /*1440*/  FFMA.FTZ R76, R19, R21.reuse, R76 ;  /* 0x00000015134c7223 */ /* 0x080fe2000001004c */
[----:B------:R-:W-:Y:S01]  /*1450*/  FMUL.FTZ R236, R36, R21 ;  /* 0x0000001524ec7220 */ /* 0x000fe20000410000 */
[C---:B------:R-:W-:Y:S01]  /*1460*/  PRMT R172, R23.reuse, 0x7632, R172 ;  /* 0x0000763217ac7816 */ /* 0x040fe200000000ac */
[----:B------:R-:W-:Y:S01]  /*1470*/  FADD.FTZ R116, R116, R20 ;  /* 0x0000001474747221 */ /* 0x000fe20000010000 */
[----:B------:R-:W-:Y:S01]  /*1480*/  FFMA.FTZ R72, R8, R20, R72 ;  /* 0x0000001408487223 */ /* 0x000fe20000010048 */
[----:B------:R-:W-:Y:S01]  /*1490*/  FMUL.FTZ R21, R6, R179 ;  /* 0x000000b306157220 */ /* 0x000fe20000410000 */
[----:B------:R-:W-:-:S02]  /*14a0*/  IMAD.U32 R23, R23, 0x10000, RZ ;  /* 0x0001000017177824 */ /* 0x000fc400078e00ff */
[----:B------:R-:W-:Y:S01]  /*14b0*/  FMUL.FTZ R20, R6, R233 ;  /* 0x000000e906147220 */ /* 0x000fe20000410000 */
[----:B------:R-:W-:Y:S01]  /*14c0*/  FADD.FTZ R212, R212, R240 ;  /* 0x000000f0d4d47221 */ /* 0x000fe20000010000 */
[----:B------:R-:W-:Y:S01]  /*14d0*/  FMUL.FTZ R239, R33, R22 ;  /* 0x0000001621ef7220 */ /* 0x000fe20000410000 */
[----:B------:R-:W-:Y:S01]  /*14e0*/  FFMA.FTZ R178, R8, R240, R213 ;  /* 0x000000f008b27223 */ /* 0x000fe200000100d5 */
[----:B------:R-:W-:Y:S01]  /*14f0*/  FMUL.FTZ R18, R6, R235 ;  /* 0x000000eb06127220 */ /* 0x000fe20000410000 */
[----:B------:R-:W-:Y:S01]  /*1500*/  SHF.L.U32 R176, R176, 0x10, RZ ;  /* 0x00000010b0b07819 */ /* 0x000fe200000006ff */
[----:B------:R-:W-:Y:S01]  /*1510*/  FADD.FTZ R117, R117, R22 ;  /* 0x0000001675757221 */ /* 0x000fe20000010000 */
[C---:B------:R-:W-:Y:S01]  /*1520*/  FFMA.FTZ R73, R21.reuse, R22, R73 ;  /* 0x0000001615497223 */ /* 0x040fe20000010049 */
[----:B------:R-:W-:Y:S01]  /*1530*/  FADD.FTZ R122, R122, R23 ;  /* 0x000000177a7a7221 */ /* 0x000fe20000010000 */
[-C--:B------:R-:W-:Y:S01]  /*1540*/  FFMA.FTZ R78, R20, R23.reuse, R78 ;  /* 0x00000017144e7223 */ /* 0x080fe2000001004e */
[----:B------:R-:W-:Y:S01]  /*1550*/  FMUL.FTZ R234, R38, R23 ;  /* 0x0000001726ea7220 */ /* 0x000fe20000410000 */
        /* <DEDUP_REMOVED lines=30> */
[----:B------:R-:W-:-:S07]  /*1740*/  FFMA.FTZ R213, R180, R233, R175 ;  /* 0x000000e9b4d57223 */ /* 0x000fce00000100af */
.L_x_3740:
[----:B------:R-:W-:Y:S05]  /*1750*/  BSYNC B2 ;  /* 0x0000000000027941 */ /* 0x000fea0003800000 */
.L_x_3739:
        /* <DEDUP_REMOVED lines=8> */
[----:B------:R1:W5:Y:S01]  /*17e0*/  @P3 LDG.E.128 R156, desc[UR4][R172.64] ;  /* 0x00000004ac9c3981 */ /* 0x000362000c1e1d00 */
[----:B0-----:R-:W-:-:S06]  /*17f0*/  IMAD.WIDE.U32 R176, R219, 0x10, R176 ;  /* 0x00000010dbb07825 */ /* 0x001fcc00078e00b0 */
[----:B------:R-:W2:Y:S01]  /*1800*/  LDG.E.128 R176, desc[UR4][R176.64] ;  /* 0x00000004b0b07981 */ /* 0x000ea2000c1e1d00 */
[----:B-1----:R-:W0:Y:S02]  /*1810*/  LDC.64 R172, c[0x0][0x2b8] ;  /* 0x0000ae00ffac7b82 */ /* 0x002e240000000a00 */
[----:B0-----:R-:W-:-:S06]  /*1820*/  IMAD.WIDE.U32 R172, R211, 0x10, R172 ;  /* 0x00000010d3ac7825 */ /* 0x001fcc00078e00ac */
[----:B------:R-:W3:Y:S01]  /*1830*/  LDG.E.128 R172, desc[UR4][R172.64] ;  /* 0x00000004acac7981 */ /* 0x000ee2000c1e1d00 */
[----:B------:R-:W-:Y:S02]  /*1840*/  IADD3 R211, R211, 0x20, RZ ;  /* 0x00000020d3d37810 */ /* 0x000fe40007ffe0ff */
[----:B------:R-:W-:Y:S02]  /*1850*/  IADD3 R219, R219, 0x20, RZ ;  /* 0x00000020dbdb7810 */ /* 0x000fe40007ffe0ff */
[----:B--2---:R-:W-:Y:S02]  /*1860*/  PRMT R185, R177, 0x7632, R185 ;  /* 0x00007632b1b97816 */ /* 0x004fe400000000b9 */
[----:B------:R-:W-:Y:S02]  /*1870*/  SHF.L.U32 R184, R176, 0x10, RZ ;  /* 0x00000010b0b87819 */ /* 0x000fe400000006ff */
[C---:B------:R-:W-:Y:S02]  /*1880*/  PRMT R187, R178.reuse, 0x7632, R187 ;  /* 0x00007632b2bb7816 */ /* 0x040fe400000000bb */
[----:B------:R-:W-:-:S02]  /*1890*/  SHF.L.U32 R188, R178, 0x10, RZ ;  /* 0x00000010b2bc7819 */ /* 0x000fc400000006ff */
[----:B------:R-:W-:Y:S01]  /*18a0*/  SHF.L.U32 R178, R185, 0x10, RZ ;  /* 0x00000010b9b27819 */ /* 0x000fe200000006ff */
[----:B------:R-:W-:Y:S01]  /*18b0*/  FADD.FTZ R9, -R189, R184 ;  /* 0x000000b8bd097221 */ /* 0x000fe20000010100 */
[----:B------:R-:W-:Y:S02]  /*18c0*/  PRMT R183, R176, 0x7632, R183 ;  /* 0x00007632b0b77816 */ /* 0x000fe400000000b7 */
[----:B------:R-:W-:Y:S01]  /*18d0*/  SHF.L.U32 R184, R187, 0x10, RZ ;  /* 0x00000010bbb87819 */ /* 0x000fe200000006ff */
[----:B------:R-:W-:Y:S01]  /*18e0*/  FADD.FTZ R187, -R189, R178 ;  /* 0x000000b2bdbb7221 */ /* 0x000fe20000010100 */
[----:B------:R-:W-:Y:S02]  /*18f0*/  SHF.L.U32 R176, R183, 0x10, RZ ;  /* 0x00000010b7b07819 */ /* 0x000fe400000006ff */
[----:B------:R-:W-:Y:S01]  /*1900*/  SHF.L.U32 R186, R177, 0x10, RZ ;  /* 0x00000010b1ba7819 */ /* 0x000fe200000006ff */
[C---:B------:R-:W-:Y:S01]  /*1910*/  IMAD.U32 R228, R179.reuse, 0x10000, RZ ;  /* 0x00010000b3e47824 */ /* 0x040fe200078e00ff */
[----:B------:R-:W-:Y:S01]  /*1920*/  PRMT R226, R179, 0x7632, R226 ;  /* 0x00007632b3e27816 */ /* 0x000fe200000000e2 */
[----:B------:R-:W-:Y:S01]  /*1930*/  FMUL.FTZ R9, R6, R9 ;  /* 0x0000000906097220 */ /* 0x000fe20000410000 */
[C---:B------:R-:W-:Y:S01]  /*1940*/  FADD.FTZ R179, -R189.reuse, R176 ;  /* 0x000000b0bdb37221 */ /* 0x040fe20000010100 */
[----:B------:R-:W-:-:S03]  /*1950*/  FADD.FTZ R183, -R189, R186 ;  /* 0x000000babdb77221 */ /* 0x000fc60000010100 */
[----:B------:R-:W-:Y:S01]  /*1960*/  FMUL.FTZ R186, R6, R179 ;  /* 0x000000b306ba7220 */ /* 0x000fe20000410000 */
[C---:B---3--:R-:W-:Y:S01]  /*1970*/  PRMT R178, R172.reuse, 0x7632, R178 ;  /* 0x00007632acb27816 */ /* 0x048fe200000000b2 */
[----:B------:R-:W-:-:S03]  /*1980*/  IMAD.U32 R231, R172, 0x10000, RZ ;  /* 0x00010000ace77824 */ /* 0x000fc600078e00ff */
[----:B------:R-:W-:Y:S01]  /*1990*/  SHF.L.U32 R178, R178, 0x10, RZ ;  /* 0x00000010b2b27819 */ /* 0x000fe200000006ff */
[-C--:B------:R-:W-:Y:S01]  /*19a0*/  FMUL.FTZ R232, R40, R231.reuse ;  /* 0x000000e728e87220 */ /* 0x080fe20000410000 */
[C---:B------:R-:W-:Y:S01]  /*19b0*/  PRMT R176, R173.reuse, 0x7632, R176 ;  /* 0x00007632adb07816 */ /* 0x040fe200000000b0 */
[----:B------:R-:W-:Y:S01]  /*19c0*/  FADD.FTZ R124, R124, R231 ;  /* 0x000000e77c7c7221 */ /* 0x000fe20000010000 */
[----:B------:R-:W-:Y:S01]  /*19d0*/  SHF.L.U32 R229, R173, 0x10, RZ ;  /* 0x00000010ade57819 */ /* 0x000fe200000006ff */
[----:B------:R-:W-:Y:S01]  /*19e0*/  FFMA.FTZ R80, R9, R231, R80 ;  /* 0x000000e709507223 */ /* 0x000fe20000010050 */
[----:B------:R-:W-:Y:S01]  /*19f0*/  PRMT R173, R174, 0x7632, R173 ;  /* 0x00007632aead7816 */ /* 0x000fe200000000ad */
[----:B------:R-:W-:Y:S01]  /*1a00*/  FADD.FTZ R212, R212, R232 ;  /* 0x000000e8d4d47221 */ /* 0x000fe20000010000 */
[----:B------:R-:W-:Y:S01]  /*1a10*/  FMUL.FTZ R231, R41, R178 ;  /* 0x000000b229e77220 */ /* 0x000fe20000410000 */
[----:B------:R-:W-:Y:S01]  /*1a20*/  FFMA.FTZ R213, R9, R232, R213 ;  /* 0x000000e809d57223 */ /* 0x000fe200000100d5 */
[----:B------:R-:W-:Y:S01]  /*1a30*/  SHF.L.U32 R227, R174, 0x10, RZ ;  /* 0x00000010aee37819 */ /* 0x000fe200000006ff */
[----:B------:R-:W-:Y:S01]  /*1a40*/  FMUL.FTZ R183, R6, R183 ;  /* 0x000000b706b77220 */ /* 0x000fe20000410000 */
[----:B------:R-:W-:Y:S01]  /*1a50*/  IMAD.U32 R176, R176, 0x10000, RZ ;  /* 0x00010000b0b07824 */ /* 0x000fe200078e00ff */
[----:B------:R-:W-:Y:S01]  /*1a60*/  SHF.L.U32 R174, R173, 0x10, RZ ;  /* 0x00000010adae7819 */ /* 0x000fe200000006ff */
[----:B------:R-:W-:Y:S01]  /*1a70*/  FMUL.FTZ R187, R6, R187 ;  /* 0x000000bb06bb7220 */ /* 0x000fe20000410000 */
[----:B------:R-:W-:Y:S01]  /*1a80*/  FADD.FTZ R185, -R189, R228 ;  /* 0x000000e4bdb97221 */ /* 0x000fe20000010100 */
[----:B------:R-:W-:Y:S01]  /*1a90*/  FMUL.FTZ R230, R42, R229 ;  /* 0x000000e52ae67220 */ /* 0x000fe20000410000 */
[----:B------:R-:W-:Y:S01]  /*1aa0*/  FADD.FTZ R125, R125, R178 ;  /* 0x000000b27d7d7221 */ /* 0x000fe20000010000 */
[----:B------:R-:W-:Y:S01]  /*1ab0*/  FFMA.FTZ R81, R186, R178, R81 ;  /* 0x000000b2ba517223 */ /* 0x000fe20000010051 */
[----:B------:R-:W-:Y:S01]  /*1ac0*/  FADD.FTZ R173, R212, R231 ;  /* 0x000000e7d4ad7221 */ /* 0x000fe20000010000 */
[----:B------:R-:W-:Y:S01]  /*1ad0*/  FFMA.FTZ R178, R186, R231, R213 ;  /* 0x000000e7bab27223 */ /* 0x000fe200000100d5 */
[----:B------:R-:W-:Y:S01]  /*1ae0*/  FADD.FTZ R225, -R189, R188 ;  /* 0x000000bcbde17221 */ /* 0x000fe20000010100 */
[----:B------:R-:W-:Y:S01]  /*1af0*/  SHF.L.U32 R226, R226, 0x10, RZ ;  /* 0x00000010e2e27819 */ /* 0x000fe200000006ff */
[----:B------:R-:W-:Y:S01]  /*1b00*/  FADD.FTZ R126, R126, R229 ;  /* 0x000000e57e7e7221 */ /* 0x000fe20000010000 */
[----:B------:R-:W-:Y:S01]  /*1b10*/  PRMT R172, R175, 0x7632, R172 ;  /* 0x00007632afac7816 */ /* 0x000fe200000000ac */
[----:B------:R-:W-:Y:S01]  /*1b20*/  FFMA.FTZ R82, R183, R229, R82 ;  /* 0x000000e5b7527223 */ /* 0x000fe20000010052 */
[----:B------:R-:W-:Y:S01]  /*1b30*/  FADD.FTZ R177, -R189, R184 ;  /* 0x000000b8bdb17221 */ /* 0x000fe20000010100 */
[----:B------:R-:W-:Y:S01]  /*1b40*/  SHF.L.U32 R175, R175, 0x10, RZ ;  /* 0x00000010afaf7819 */ /* 0x000fe200000006ff */
[----:B------:R-:W-:Y:S01]  /*1b50*/  FADD.FTZ R127, R127, R176 ;  /* 0x000000b07f7f7221 */ /* 0x000fe20000010000 */
[-C--:B------:R-:W-:Y:S01]  /*1b60*/  FFMA.FTZ R83, R187, R176.reuse, R83 ;  /* 0x000000b0bb537223 */ /* 0x080fe20000010053 */
[----:B------:R-:W-:Y:S01]  /*1b70*/  FMUL.FTZ R229, R43, R176 ;  /* 0x000000b02be57220 */ /* 0x000fe20000410000 */
[C---:B------:R-:W-:Y:S01]  /*1b80*/  FMUL.FTZ R185, R6.reuse, R185 ;  /* 0x000000b906b97220 */ /* 0x040fe20000410000 */
[----:B------:R-:W-:Y:S01]  /*1b90*/  FADD.FTZ R176, R173, R230 ;  /* 0x000000e6adb07221 */ /* 0x000fe20000010000 */
[----:B------:R-:W-:Y:S01]  /*1ba0*/  FFMA.FTZ R178, R183, R230, R178 ;  /* 0x000000e6b7b27223 */ /* 0x000fe200000100b2 */
[C---:B------:R-:W-:Y:S01]  /*1bb0*/  FMUL.FTZ R184, R6.reuse, R225 ;  /* 0x000000e106b87220 */ /* 0x040fe20000410000 */
[----:B------:R-:W-:Y:S01]  /*1bc0*/  FADD.FTZ R189, -R189, R226 ;  /* 0x000000e2bdbd7221 */ /* 0x000fe20000010100 */
[----:B------:R-:W-:Y:S01]  /*1bd0*/  FMUL.FTZ R188, R6, R177 ;  /* 0x000000b106bc7220 */ /* 0x000fe20000410000 */
        /* <DEDUP_REMOVED lines=24> */
.L_x_3742:
[----:B------:R-:W-:Y:S05]  /*1d60*/  BSYNC B2 ;  /* 0x0000000000027941 */ /* 0x000fea0003800000 */
.L_x_3741:
        /* <DEDUP_REMOVED lines=16> */
[C---:B--2---:R-:W-:Y:S02]  /*1e70*/  PRMT R220, R176.reuse, 0x7632, R220 ;  /* 0x00007632b0dc7816 */ /* 0x044fe400000000dc */
[----:B------:R-:W-:Y:S02]  /*1e80*/  SHF.L.U32 R176, R176, 0x10, RZ ;  /* 0x00000010b0b07819 */ /* 0x000fe400000006ff */
[C---:B------:R-:W-:Y:S02]  /*1e90*/  PRMT R216, R177.reuse, 0x7632, R216 ;  /* 0x00007632b1d87816 */ /* 0x040fe400000000d8 */
[----:B------:R-:W-:-:S02]  /*1ea0*/  SHF.L.U32 R177, R177, 0x10, RZ ;  /* 0x00000010b1b17819 */ /* 0x000fc400000006ff */
[----:B------:R-:W-:Y:S01]  /*1eb0*/  SHF.L.U32 R220, R220, 0x10, RZ ;  /* 0x00000010dcdc7819 */ /* 0x000fe200000006ff */
[----:B------:R-:W-:Y:S01]  /*1ec0*/  FMUL.FTZ R224, R48, R176 ;  /* 0x000000b030e07220 */ /* 0x000fe20000410000 */
[C---:B---3--:R-:W-:Y:S01]  /*1ed0*/  PRMT R190, R172.reuse, 0x7632, R190 ;  /* 0x00007632acbe7816 */ /* 0x048fe200000000be */
[----:B------:R-:W-:Y:S01]  /*1ee0*/  IMAD.U32 R192, R172, 0x10000, RZ ;  /* 0x00010000acc07824 */ /* 0x000fe200078e00ff */
[C---:B------:R-:W-:Y:S02]  /*1ef0*/  SHF.L.U32 R194, R173.reuse, 0x10, RZ ;  /* 0x00000010adc27819 */ /* 0x040fe400000006ff */
[----:B------:R-:W-:Y:S02]  /*1f00*/  PRMT R191, R173, 0x7632, R191 ;  /* 0x00007632adbf7816 */ /* 0x000fe400000000bf */
[----:B------:R-:W-:Y:S02]  /*1f10*/  PRMT R193, R174, 0x7632, R193 ;  /* 0x00007632aec17816 */ /* 0x000fe400000000c1 */
[----:B------:R-:W-:-:S02]  /*1f20*/  PRMT R195, R175, 0x7632, R195 ;  /* 0x00007632afc37816 */ /* 0x000fc400000000c3 */
[----:B------:R-:W-:Y:S01]  /*1f30*/  SHF.L.U32 R190, R190, 0x10, RZ ;  /* 0x00000010bebe7819 */ /* 0x000fe200000006ff */
[C---:B------:R-:W-:Y:S01]  /*1f40*/  FADD.FTZ R172, -R181.reuse, R192 ;  /* 0x000000c0b5ac7221 */ /* 0x040fe20000010100 */
[----:B------:R-:W-:Y:S01]  /*1f50*/  FADD.FTZ R217, -R181, R194 ;  /* 0x000000c2b5d97221 */ /* 0x000fe20000010100 */
[----:B------:R-:W-:Y:S01]  /*1f60*/  SHF.L.U32 R196, R174, 0x10, RZ ;  /* 0x00000010aec47819 */ /* 0x000fe200000006ff */
[----:B------:R-:W-:Y:S01]  /*1f70*/  IMAD.U32 R174, R191, 0x10000, RZ ;  /* 0x00010000bfae7824 */ /* 0x000fe200078e00ff */
[----:B------:R-:W-:Y:S02]  /*1f80*/  SHF.L.U32 R208, R175, 0x10, RZ ;  /* 0x00000010afd07819 */ /* 0x000fe400000006ff */
        /* <DEDUP_REMOVED lines=8> */
[C---:B------:R-:W-:Y:S01]  /*2010*/  FMUL.FTZ R190, R6.reuse, R217 ;  /* 0x000000d906be7220 */ /* 0x040fe20000410000 */
[C---:B------:R-:W-:Y:S01]  /*2020*/  FMUL.FTZ R193, R6.reuse, R193 ;  /* 0x000000c106c17220 */ /* 0x040fe20000410000 */
[----:B------:R-:W-:Y:S01]  /*2030*/  FMUL.FTZ R181, R6, R172 ;  /* 0x000000ac06b57220 */ /* 0x000fe20000410000 */
[----:B------:R-:W-:Y:S01]  /*2040*/  FADD.FTZ R134, R134, R177 ;  /* 0x000000b186867221 */ /* 0x000fe20000010000 */
[-C--:B------:R-:W-:Y:S01]  /*2050*/  FFMA.FTZ R90, R190, R177.reuse, R90 ;  /* 0x000000b1be5a7223 */ /* 0x080fe2000001005a */
[----:B------:R-:W-:Y:S01]  /*2060*/  FMUL.FTZ R217, R50, R177 ;  /* 0x000000b132d97220 */ /* 0x000fe20000410000 */
[----:B------:R-:W-:Y:S01]  /*2070*/  FADD.FTZ R133, R133, R220 ;  /* 0x000000dc85857221 */ /* 0x000fe20000010000 */
[-C--:B------:R-:W-:Y:S01]  /*2080*/  FFMA.FTZ R89, R193, R220.reuse, R89 ;  /* 0x000000dcc1597223 */ /* 0x080fe20000010059 */
[----:B------:R-:W-:Y:S01]  /*2090*/  FADD.FTZ R177, R212, R224 ;  /* 0x000000e0d4b17221 */ /* 0x000fe20000010000 */
[----:B------:R-:W-:Y:S01]  /*20a0*/  FMUL.FTZ R220, R49, R220 ;  /* 0x000000dc31dc7220 */ /* 0x000fe20000410000 */
[----:B------:R-:W-:Y:S01]  /*20b0*/  FFMA.FTZ R172, R181, R224, R213 ;  /* 0x000000e0b5ac7223 */ /* 0x000fe200000100d5 */
[----:B------:R-:W-:Y:S01]  /*20c0*/  SHF.L.U32 R216, R216, 0x10, RZ ;  /* 0x00000010d8d87819 */ /* 0x000fe200000006ff */
[----:B------:R-:W-:Y:S01]  /*20d0*/  FMUL.FTZ R194, R6, R175 ;  /* 0x000000af06c27220 */ /* 0x000fe20000410000 */
[----:B------:R-:W-:Y:S01]  /*20e0*/  FADD.FTZ R174, R177, R220 ;  /* 0x000000dcb1ae7221 */ /* 0x000fe20000010000 */
[----:B------:R-:W-:Y:S01]  /*20f0*/  FFMA.FTZ R175, R193, R220, R172 ;  /* 0x000000dcc1af7223 */ /* 0x000fe200000100ac */
[C---:B------:R-:W-:Y:S01]  /*2100*/  PRMT R214, R178.reuse, 0x7632, R214 ;  /* 0x00007632b2d67816 */ /* 0x040fe200000000d6 */
[----:B------:R-:W-:-:S02]  /*2110*/  IMAD.U32 R215, R178, 0x10000, RZ ;  /* 0x00010000b2d77824 */ /* 0x000fc400078e00ff */
        /* <DEDUP_REMOVED lines=20> */
[----:B------:R-:W-:Y:S01]  /*2260*/  FMUL.FTZ R192, R6, R209 ;  /* 0x000000d106c07220 */ /* 0x000fe20000410000 */
[----:B------:R-:W-:-:S02]  /*2270*/  IMAD.U32 R208, R208, 0x10000, RZ ;  /* 0x00010000d0d07824 */ /* 0x000fc400078e00ff */
        /* <DEDUP_REMOVED lines=15> */
.L_x_3744:
[----:B------:R-:W-:Y:S05]  /*2370*/  BSYNC B2 ;  /* 0x0000000000027941 */ /* 0x000fea0003800000 */
.L_x_3743:
        /* <DEDUP_REMOVED lines=14> */
[----:B--2---:R-:W-:Y:S02]  /*2460*/  SHF.L.U32 R223, R176, 0x10, RZ ;  /* 0x00000010b0df7819 */ /* 0x004fe400000006ff */
[----:B------:R-:W-:-:S03]  /*2470*/  PRMT R218, R177, 0x7632, R218 ;  /* 0x00007632b1da7816 */ /* 0x000fc600000000da */
[----:B------:R-:W-:Y:S01]  /*2480*/  FADD.FTZ R96, R96, R223 ;  /* 0x000000df60607221 */ /* 0x000fe20000010000 */
[----:B------:R-:W-:Y:S02]  /*2490*/  SHF.L.U32 R177, R177, 0x10, RZ ;  /* 0x00000010b1b17819 */ /* 0x000fe400000006ff */
[C---:B---3--:R-:W-:Y:S02]  /*24a0*/  SHF.L.U32 R207, R172.reuse, 0x10, RZ ;  /* 0x00000010accf7819 */ /* 0x048fe400000006ff */
[----:B------:R-:W-:Y:S01]  /*24b0*/  PRMT R182, R172, 0x7632, R182 ;  /* 0x00007632acb67816 */ /* 0x000fe200000000b6 */
[C---:B------:R-:W-:Y:S01]  /*24c0*/  IMAD.U32 R201, R174.reuse, 0x10000, RZ ;  /* 0x00010000aec97824 */ /* 0x040fe200078e00ff */
[----:B------:R-:W-:Y:S01]  /*24d0*/  PRMT R199, R174, 0x7632, R199 ;  /* 0x00007632aec77816 */ /* 0x000fe200000000c7 */
[----:B------:R-:W-:Y:S01]  /*24e0*/  FADD.FTZ R207, -R210, R207 ;  /* 0x000000cfd2cf7221 */ /* 0x000fe20000010100 */
[C---:B------:R-:W-:Y:S02]  /*24f0*/  PRMT R174, R175.reuse, 0x7632, R174 ;  /* 0x00007632afae7816 */ /* 0x040fe400000000ae */
[----:B------:R-:W-:-:S02]  /*2500*/  SHF.L.U32 R205, R175, 0x10, RZ ;  /* 0x00000010afcd7819 */ /* 0x000fc400000006ff */
[C---:B------:R-:W-:Y:S02]  /*2510*/  PRMT R198, R173.reuse, 0x7632, R198 ;  /* 0x00007632adc67816 */ /* 0x040fe400000000c6 */
[----:B------:R-:W-:Y:S01]  /*2520*/  SHF.L.U32 R175, R182, 0x10, RZ ;  /* 0x00000010b6af7819 */ /* 0x000fe200000006ff */
[----:B------:R-:W-:Y:S01]  /*2530*/  FMUL.FTZ R182, R6, R207 ;  /* 0x000000cf06b67220 */ /* 0x000fe20000410000 */
[----:B------:R-:W-:Y:S02]  /*2540*/  PRMT R172, R176, 0x7632, R172 ;  /* 0x00007632b0ac7816 */ /* 0x000fe400000000ac */
[----:B------:R-:W-:Y:S01]  /*2550*/  SHF.L.U32 R197, R173, 0x10, RZ ;  /* 0x00000010adc57819 */ /* 0x000fe200000006ff */
[----:B------:R-:W-:Y:S01]  /*2560*/  FADD.FTZ R175, -R210, R175 ;  /* 0x000000afd2af7221 */ /* 0x000fe20000010100 */
[----:B------:R-:W-:Y:S01]  /*2570*/  SHF.L.U32 R173, R198, 0x10, RZ ;  /* 0x00000010c6ad7819 */ /* 0x000fe200000006ff */
[----:B------:R-:W-:Y:S01]  /*2580*/  FFMA.FTZ R140, R182, R223, R140 ;  /* 0x000000dfb68c7223 */ /* 0x000fe2000001008c */
[----:B------:R-:W-:-:S02]  /*2590*/  IMAD.U32 R172, R172, 0x10000, RZ ;  /* 0x00010000acac7824 */ /* 0x000fc400078e00ff */
[----:B------:R-:W-:Y:S01]  /*25a0*/  FMUL.FTZ R223, R56, R223 ;  /* 0x000000df38df7220 */ /* 0x000fe20000410000 */
[----:B------:R-:W-:Y:S01]  /*25b0*/  FMUL.FTZ R200, R6, R175 ;  /* 0x000000af06c87220 */ /* 0x000fe20000410000 */
[----:B------:R-:W-:Y:S01]  /*25c0*/  FADD.FTZ R173, -R210, R173 ;  /* 0x000000add2ad7221 */ /* 0x000fe20000010100 */
[-C--:B------:R-:W-:Y:S01]  /*25d0*/  FMUL.FTZ R222, R57, R172.reuse ;  /* 0x000000ac39de7220 */ /* 0x080fe20000410000 */
[----:B------:R-:W-:Y:S01]  /*25e0*/  FADD.FTZ R175, R212, R223 ;  /* 0x000000dfd4af7221 */ /* 0x000fe20000010000 */
[----:B------:R-:W-:Y:S01]  /*25f0*/  FADD.FTZ R197, -R210, R197 ;  /* 0x000000c5d2c57221 */ /* 0x000fe20000010100 */
[----:B------:R-:W-:Y:S01]  /*2600*/  FFMA.FTZ R213, R182, R223, R213 ;  /* 0x000000dfb6d57223 */ /* 0x000fe200000100d5 */
[----:B------:R-:W-:Y:S01]  /*2610*/  IMAD.U32 R211, R174, 0x10000, RZ ;  /* 0x00010000aed37824 */ /* 0x000fe200078e00ff */
[----:B------:R-:W-:Y:S01]  /*2620*/  SHF.L.U32 R218, R218, 0x10, RZ ;  /* 0x00000010dada7819 */ /* 0x000fe200000006ff */
[----:B------:R-:W-:Y:S01]  /*2630*/  FADD.FTZ R97, R97, R172 ;  /* 0x000000ac61617221 */ /* 0x000fe20000010000 */
[----:B------:R-:W-:Y:S01]  /*2640*/  SHF.L.U32 R203, R199, 0x10, RZ ;  /* 0x00000010c7cb7819 */ /* 0x000fe200000006ff */
[----:B------:R-:W-:Y:S01]  /*2650*/  FFMA.FTZ R141, R200, R172, R141 ;  /* 0x000000acc88d7223 */ /* 0x000fe2000001008d */
[----:B------:R-:W-:Y:S01]  /*2660*/  FMUL.FTZ R202, R6, R173 ;  /* 0x000000ad06ca7220 */ /* 0x000fe20000410000 */
[----:B------:R-:W-:Y:S01]  /*2670*/  FMUL.FTZ R221, R58, R177 ;  /* 0x000000b13add7220 */ /* 0x000fe20000410000 */
[----:B------:R-:W-:Y:S01]  /*2680*/  FADD.FTZ R172, R175, R222 ;  /* 0x000000deafac7221 */ /* 0x000fe20000010000 */
[----:B------:R-:W-:Y:S01]  /*2690*/  FADD.FTZ R199, -R210, R205 ;  /* 0x000000cdd2c77221 */ /* 0x000fe20000010100 */
[----:B------:R-:W-:Y:S01]  /*26a0*/  FMUL.FTZ R197, R6, R197 ;  /* 0x000000c506c57220 */ /* 0x000fe20000410000 */
[----:B------:R-:W-:Y:S01]  /*26b0*/  FFMA.FTZ R174, R200, R222, R213 ;  /* 0x000000dec8ae7223 */ /* 0x000fe200000100d5 */
[----:B------:R-:W-:Y:S01]  /*26c0*/  FADD.FTZ R205, -R210, R211 ;  /* 0x000000d3d2cd7221 */ /* 0x000fe20000010100 */
[C---:B------:R-:W-:Y:S01]  /*26d0*/  PRMT R204, R178.reuse, 0x7632, R204 ;  /* 0x00007632b2cc7816 */ /* 0x040fe200000000cc */
[----:B------:R-:W-:Y:S01]  /*26e0*/  FADD.FTZ R99, R99, R218 ;  /* 0x000000da63637221 */ /* 0x000fe20000010000 */
[----:B------:R-:W-:Y:S01]  /*26f0*/  SHF.L.U32 R211, R178, 0x10, RZ ;  /* 0x00000010b2d37819 */ /* 0x000fe200000006ff */
[-C--:B------:R-:W-:Y:S01]  /*2700*/  FFMA.FTZ R143, R202, R218.reuse, R143 ;  /* 0x000000daca8f7223 */ /* 0x080fe2000001008f */
[----:B------:R-:W-:Y:S01]  /*2710*/  FADD.FTZ R203, -R210, R203 ;  /* 0x000000cbd2cb7221 */ /* 0x000fe20000010100 */
[----:B------:R-:W-:Y:S01]  /*2720*/  FMUL.FTZ R218, R59, R218 ;  /* 0x000000da3bda7220 */ /* 0x000fe20000410000 */
[----:B------:R-:W-:Y:S01]  /*2730*/  FADD.FTZ R173, R172, R221 ;  /* 0x000000ddacad7221 */ /* 0x000fe20000010000 */
[----:B------:R-:W-:Y:S01]  /*2740*/  FADD.FTZ R201, -R210, R201 ;  /* 0x000000c9d2c97221 */ /* 0x000fe20000010100 */
[----:B------:R-:W-:Y:S01]  /*2750*/  FFMA.FTZ R175, R197, R221, R174 ;  /* 0x000000ddc5af7223 */ /* 0x000fe200000100ae */
[----:B------:R-:W-:Y:S01]  /*2760*/  SHF.L.U32 R204, R204, 0x10, RZ ;  /* 0x00000010cccc7819 */ /* 0x000fe200000006ff */
[----:B------:R-:W-:Y:S01]  /*2770*/  FMUL.FTZ R207, R60, R211 ;  /* 0x000000d33ccf7220 */ /* 0x000fe20000410000 */
[C---:B------:R-:W-:Y:S01]  /*2780*/  FMUL.FTZ R203, R6.reuse, R203 ;  /* 0x000000cb06cb7220 */ /* 0x040fe20000410000 */
[----:B------:R-:W-:Y:S01]  /*2790*/  FADD.FTZ R172, R173, R218 ;  /* 0x000000daadac7221 */ /* 0x000fe20000010000 */
[----:B------:R-:W-:Y:S01]  /*27a0*/  FMUL.FTZ R198, R6, R201 ;  /* 0x000000c906c67220 */ /* 0x000fe20000410000 */
[----:B------:R-:W-:Y:S01]  /*27b0*/  FFMA.FTZ R175, R202, R218, R175 ;  /* 0x000000dacaaf7223 */ /* 0x000fe200000100af */
[----:B------:R-:W-:Y:S01]  /*27c0*/  PRMT R206, R179, 0x7632, R206 ;  /* 0x00007632b3ce7816 */ /* 0x000fe200000000ce */
[----:B------:R-:W-:Y:S01]  /*27d0*/  FADD.FTZ R101, R101, R204 ;  /* 0x000000cc65657221 */ /* 0x000fe20000010000 */
[----:B------:R-:W-:Y:S01]  /*27e0*/  SHF.L.U32 R179, R179, 0x10, RZ ;  /* 0x00000010b3b37819 */ /* 0x000fe200000006ff */
[-C--:B------:R-:W-:Y:S01]  /*27f0*/  FFMA.FTZ R145, R203, R204.reuse, R145 ;  /* 0x000000cccb917223 */ /* 0x080fe20000010091 */
[----:B------:R-:W-:Y:S01]  /*2800*/  FADD.FTZ R173, R172, R207 ;  /* 0x000000cfacad7221 */ /* 0x000fe20000010000 */
[----:B------:R-:W-:Y:S01]  /*2810*/  FMUL.FTZ R204, R61, R204 ;  /* 0x000000cc3dcc7220 */ /* 0x000fe20000410000 */
        /* <DEDUP_REMOVED lines=20> */
.L_x_3736:
[----:B------:R-:W-:Y:S05]  /*2960*/  BSYNC B1 ;  /* 0x0000000000017941 */ /* 0x000fea0003800000 */
.L_x_3722:
        /* <DEDUP_REMOVED lines=20> */
.L_x_3888:
[----:B-1----:R-:W-:Y:S01]  /*2ab0*/  FADD.FTZ R175, R212, R175 ;  /* 0x000000afd4af7221 */ /* 0x002fe20000010000 */
[----:B------:R-:W-:Y:S01]  /*2ac0*/  ISETP.NE.AND P3, PT, R249, RZ, PT ;  /* 0x000000fff900720c */ /* 0x000fe20003f65270 */
[----:B--2---:R-:W-:Y:S01]  /*2ad0*/  FADD.FTZ R176, R211, R176 ;  /* 0x000000b0d3b07221 */ /* 0x004fe20000010000 */
[----:B------:R-:W-:Y:S01]  /*2ae0*/  LOP3.LUT P4, RZ, R5, 0x2, RZ, 0xc0, !PT ;  /* 0x0000000205ff7812 */ /* 0x000fe2000788c0ff */
[----:B------:R-:W-:Y:S01]  /*2af0*/  FMUL.FTZ R175, R175, UR8 ;  /* 0x00000008afaf7c20 */ /* 0x000fe20008410000 */
[----:B------:R-:W-:Y:S01]  /*2b00*/  BSSY B1, `(.L_x_3746) ;  /* 0x00000b3000017945 */ /* 0x000fe20003800000 */
[----:B------:R-:W-:Y:S02]  /*2b10*/  IMAD.MOV.U32 R174, RZ, RZ, RZ ;  /* 0x000000ffffae7224 */ /* 0x000fe400078e00ff */
[----:B------:R-:W-:Y:S01]  /*2b20*/  FMUL.FTZ R176, R176, UR8 ;  /* 0x00000008b0b07c20 */ /* 0x000fe20008410000 */
[----:B------:R-:W-:Y:S02]  /*2b30*/  FSEL R175, R175, RZ, !P3 ;  /* 0x000000ffafaf7208 */ /* 0x000fe40005800000 */
        /* <DEDUP_REMOVED lines=16> */
.L_x_3749:
[----:B------:R-:W-:Y:S01]  /*2c40*/  UISETP.NE.U32.AND UP0, UPT, UR14, URZ, UPT ;  /* 0x0000003f0e00728c */ /* 0x000fe2000bf05070 */
[----:B------:R-:W-:-:S03]  /*2c50*/  FFMA.FTZ R173, R0, R176, R175 ;  /* 0x000000b000ad7223 */ /* 0x000fc600000100af */
[----:B------:R-:W-:Y:S01]  /*2c60*/  UISETP.NE.AND.EX UP0, UPT, UR15, URZ, UPT, UP0 ;  /* 0x0000003f0f00728c */ /* 0x000fe2000bf05300 */
[----:B------:R-:W-:-:S04]  /*2c70*/  FADD.FTZ R173, R10, -R173 ;  /* 0x800000ad0aad7221 */ /* 0x000fc80000010000 */
[----:B------:R-:W-:Y:S01]  /*2c80*/  FMUL.FTZ R173, R6, R173 ;  /* 0x000000ad06ad7220 */ /* 0x000fe20000410000 */
[----:B------:R-:W-:-:S13]  /*2c90*/  PLOP3.LUT P4, PT, PT, PT, UP0, 0x80, 0x0 ;  /* 0x000000000000781c */ /* 0x000fda0003f8f008 */
[----:B------:R-:W-:-:S05]  /*2ca0*/  @P4 SHF.L.U32 R172, R148, 0x10, RZ ;  /* 0x0000001094ac4819 */ /* 0x000fca00000006ff */
[----:B------:R-:W-:-:S07]  /*2cb0*/  @P4 FADD.FTZ R173, R173, R172 ;  /* 0x000000acadad4221 */ /* 0x000fce0000010000 */
.L_x_3750:
[----:B------:R-:W-:Y:S05]  /*2cc0*/  BSYNC B2 ;  /* 0x0000000000027941 */ /* 0x000fea0003800000 */
.L_x_3748:
        /* <DEDUP_REMOVED lines=15> */
.L_x_3752:
[----:B------:R-:W-:-:S04]  /*2dc0*/  FFMA.FTZ R172, R14, R176, R175 ;  /* 0x000000b00eac7223 */ /* 0x000fc800000100af */
[--C-:B------:R-:W-:Y:S01]  /*2dd0*/  FADD.FTZ R173, R247, -R172.reuse ;  /* 0x800000acf7ad7221 */ /* 0x100fe20000010000 */
[----:B------:R-:W-:-:S03]  /*2de0*/  @P4 PRMT R172, R148, 0x7632, R172 ;  /* 0x0000763294ac4816 */ /* 0x000fc600000000ac */
[----:B------:R-:W-:Y:S01]  /*2df0*/  FMUL.FTZ R173, R6, R173 ;  /* 0x000000ad06ad7220 */ /* 0x000fe20000410000 */
[----:B------:R-:W-:-:S05]  /*2e00*/  @P4 SHF.L.U32 R172, R172, 0x10, RZ ;  /* 0x00000010acac4819 */ /* 0x000fca00000006ff */
[----:B------:R-:W-:-:S07]  /*2e10*/  @P4 FADD.FTZ R173, R173, R172 ;  /* 0x000000acadad4221 */ /* 0x000fce0000010000 */
.L_x_3753:
[----:B------:R-:W-:Y:S05]  /*2e20*/  BSYNC B2 ;  /* 0x0000000000027941 */ /* 0x000fea0003800000 */
.L_x_3751:
        /* <DEDUP_REMOVED lines=12> */
.L_x_3755:
[----:B------:R-:W-:Y:S01]  /*2ef0*/  FFMA.FTZ R173, R11, R176, R175 ;  /* 0x000000b00bad7223 */ /* 0x000fe200000100af */
[----:B------:R-:W-:-:S03]  /*2f00*/  @P4 SHF.L.U32 R172, R149, 0x10, RZ ;  /* 0x0000001095ac4819 */ /* 0x000fc600000006ff */
[----:B------:R-:W-:-:S04]  /*2f10*/  FADD.FTZ R173, R246, -R173 ;  /* 0x800000adf6ad7221 */ /* 0x000fc80000010000 */
[----:B------:R-:W-:-:S04]  /*2f20*/  FMUL.FTZ R173, R6, R173 ;  /* 0x000000ad06ad7220 */ /* 0x000fc80000410000 */
[----:B------:R-:W-:-:S07]  /*2f30*/  @P4 FADD.FTZ R173, R173, R172 ;  /* 0x000000acadad4221 */ /* 0x000fce0000010000 */
.L_x_3756:
[----:B------:R-:W-:Y:S05]  /*2f40*/  BSYNC B2 ;  /* 0x0000000000027941 */ /* 0x000fea0003800000 */
.L_x_3754:
        /* <DEDUP_REMOVED lines=13> */
.L_x_3758:
[----:B------:R-:W-:-:S04]  /*3020*/  FFMA.FTZ R172, R15, R176, R175 ;  /* 0x000000b00fac7223 */ /* 0x000fc800000100af */
[--C-:B------:R-:W-:Y:S01]  /*3030*/  FADD.FTZ R173, R245, -R172.reuse ;  /* 0x800000acf5ad7221 */ /* 0x100fe20000010000 */
[----:B------:R-:W-:-:S03]  /*3040*/  @P4 PRMT R172, R149, 0x7632, R172 ;  /* 0x0000763295ac4816 */ /* 0x000fc600000000ac */
[----:B------:R-:W-:Y:S01]  /*3050*/  FMUL.FTZ R173, R6, R173 ;  /* 0x000000ad06ad7220 */ /* 0x000fe20000410000 */
[----:B------:R-:W-:-:S05]  /*3060*/  @P4 SHF.L.U32 R172, R172, 0x10, RZ ;  /* 0x00000010acac4819 */ /* 0x000fca00000006ff */
[----:B------:R-:W-:-:S07]  /*3070*/  @P4 FADD.FTZ R173, R173, R172 ;  /* 0x000000acadad4221 */ /* 0x000fce0000010000 */
.L_x_3759:
[----:B------:R-:W-:Y:S05]  /*3080*/  BSYNC B2 ;  /* 0x0000000000027941 */ /* 0x000fea0003800000 */
.L_x_3757:
        /* <DEDUP_REMOVED lines=12> */
.L_x_3761:
[----:B------:R-:W-:Y:S01]  /*3150*/  FFMA.FTZ R173, R12, R176, R175 ;  /* 0x000000b00cad7223 */ /* 0x000fe200000100af */
[----:B------:R-:W-:-:S03]  /*3160*/  @P4 IMAD.U32 R172, R150, 0x10000, RZ ;  /* 0x0001000096ac4824 */ /* 0x000fc600078e00ff */
[----:B------:R-:W-:-:S04]  /*3170*/  FADD.FTZ R173, R244, -R173 ;  /* 0x800000adf4ad7221 */ /* 0x000fc80000010000 */
[----:B------:R-:W-:-:S04]  /*3180*/  FMUL.FTZ R173, R6, R173 ;  /* 0x000000ad06ad7220 */ /* 0x000fc80000410000 */
[----:B------:R-:W-:-:S07]  /*3190*/  @P4 FADD.FTZ R173, R173, R172 ;  /* 0x000000acadad4221 */ /* 0x000fce0000010000 */
.L_x_3762:
[----:B------:R-:W-:Y:S05]  /*31a0*/  BSYNC B2 ;  /* 0x0000000000027941 */ /* 0x000fea0003800000 */
.L_x_3760:
        /* <DEDUP_REMOVED lines=13> */
.L_x_3764:
[----:B------:R-:W-:-:S04]  /*3280*/  FFMA.FTZ R172, R16, R176, R175 ;  /* 0x000000b010ac7223 */ /* 0x000fc800000100af */
[--C-:B------:R-:W-:Y:S01]  /*3290*/  FADD.FTZ R173, R243, -R172.reuse ;  /* 0x800000acf3ad7221 */ /* 0x100fe20000010000 */
[----:B------:R-:W-:-:S03]  /*32a0*/  @P4 PRMT R172, R150, 0x7632, R172 ;  /* 0x0000763296ac4816 */ /* 0x000fc600000000ac */
[----:B------:R-:W-:Y:S01]  /*32b0*/  FMUL.FTZ R173, R6, R173 ;  /* 0x000000ad06ad7220 */ /* 0x000fe20000410000 */
[----:B------:R-:W-:-:S05]  /*32c0*/  @P4 SHF.L.U32 R172, R172, 0x10, RZ ;  /* 0x00000010acac4819 */ /* 0x000fca00000006ff */
[----:B------:R-:W-:-:S07]  /*32d0*/  @P4 FADD.FTZ R173, R173, R172 ;  /* 0x000000acadad4221 */ /* 0x000fce0000010000 */
.L_x_3765:
[----:B------:R-:W-:Y:S05]  /*32e0*/  BSYNC B2 ;  /* 0x0000000000027941 */ /* 0x000fea0003800000 */
.L_x_3763:
        /* <DEDUP_REMOVED lines=12> */
.L_x_3767:
[----:B------:R-:W-:Y:S01]  /*33b0*/  FFMA.FTZ R173, R13, R176, R175 ;  /* 0x000000b00dad7223 */ /* 0x000fe200000100af */
[----:B------:R-:W-:-:S03]  /*33c0*/  @P4 SHF.L.U32 R172, R151, 0x10, RZ ;  /* 0x0000001097ac4819 */ /* 0x000fc600000006ff */
[----:B------:R-:W-:-:S04]  /*33d0*/  FADD.FTZ R173, R242, -R173 ;  /* 0x800000adf2ad7221 */ /* 0x000fc80000010000 */
[----:B------:R-:W-:-:S04]  /*33e0*/  FMUL.FTZ R173, R6, R173 ;  /* 0x000000ad06ad7220 */ /* 0x000fc80000410000 */
[----:B------:R-:W-:-:S07]  /*33f0*/  @P4 FADD.FTZ R173, R173, R172 ;  /* 0x000000acadad4221 */ /* 0x000fce0000010000 */
.L_x_3768:
[----:B------:R-:W-:Y:S05]  /*3400*/  BSYNC B2 ;  /* 0x0000000000027941 */ /* 0x000fea0003800000 */
.L_x_3766:
        /* <DEDUP_REMOVED lines=13> */
.L_x_3770:
[----:B------:R-:W-:-:S04]  /*34e0*/  FFMA.FTZ R172, R17, R176, R175 ;  /* 0x000000b011ac7223 */ /* 0x000fc800000100af */
[--C-:B------:R-:W-:Y:S01]  /*34f0*/  FADD.FTZ R173, R241, -R172.reuse ;  /* 0x800000acf1ad7221 */ /* 0x100fe20000010000 */
[----:B------:R-:W-:-:S03]  /*3500*/  @P4 PRMT R172, R151, 0x7632, R172 ;  /* 0x0000763297ac4816 */ /* 0x000fc600000000ac */
[----:B------:R-:W-:Y:S01]  /*3510*/  FMUL.FTZ R177, R6, R173 ;  /* 0x000000ad06b17220 */ /* 0x000fe20000410000 */
[----:B------:R-:W-:-:S05]  /*3520*/  @P4 SHF.L.U32 R172, R172, 0x10, RZ ;  /* 0x00000010acac4819 */ /* 0x000fca00000006ff */
[----:B------:R-:W-:-:S07]  /*3530*/  @P4 FADD.FTZ R177, R177, R172 ;  /* 0x000000acb1b14221 */ /* 0x000fce0000010000 */
.L_x_3771:
[----:B------:R-:W-:Y:S05]  /*3540*/  BSYNC B2 ;  /* 0x0000000000027941 */ /* 0x000fea0003800000 */
.L_x_3769:
        /* <DEDUP_REMOVED lines=14> */
.L_x_3747:
[----:B------:R-:W-:Y:S05]  /*3630*/  BSYNC B1 ;  /* 0x0000000000017941 */ /* 0x000fea0003800000 */
.L_x_3746:
        /* <DEDUP_REMOVED lines=10> */
[----:B------:R-:W-:Y:S01]  /*36e0*/  SHF.L.U32 R173, R152, 0x10, RZ ;  /* 0x0000001098ad7819 */ /* 0x000fe200000006ff */
[----:B------:R-:W-:Y:S06]  /*36f0*/  BRA `(.L_x_3776) ;  /* 0x0000000000207947 */ /* 0x000fec0003800000 */
.L_x_3775:
        /* <DEDUP_REMOVED lines=8> */
.L_x_3776:
[----:B------:R-:W-:Y:S05]  /*3780*/  BSYNC B2 ;  /* 0x0000000000027941 */ /* 0x000fea0003800000 */
.L_x_3774:
        /* <DEDUP_REMOVED lines=15> */
.L_x_3778:
[----:B------:R-:W-:-:S04]  /*3880*/  FFMA.FTZ R172, R21, R176, R175 ;  /* 0x000000b015ac7223 */ /* 0x000fc800000100af */
[--C-:B------:R-:W-:Y:S01]  /*3890*/  FADD.FTZ R173, R239, -R172.reuse ;  /* 0x800000acefad7221 */ /* 0x100fe20000010000 */
[----:B------:R-:W-:-:S03]  /*38a0*/  @P4 PRMT R172, R152, 0x7632, R172 ;  /* 0x0000763298ac4816 */ /* 0x000fc600000000ac */
[----:B------:R-:W-:Y:S01]  /*38b0*/  FMUL.FTZ R173, R6, R173 ;  /* 0x000000ad06ad7220 */ /* 0x000fe20000410000 */
[----:B------:R-:W-:-:S05]  /*38c0*/  @P4 SHF.L.U32 R172, R172, 0x10, RZ ;  /* 0x00000010acac4819 */ /* 0x000fca00000006ff */
[----:B------:R-:W-:-:S07]  /*38d0*/  @P4 FADD.FTZ R173, R173, R172 ;  /* 0x000000acadad4221 */ /* 0x000fce0000010000 */
.L_x_3779:
[----:B------:R-:W-:Y:S05]  /*38e0*/  BSYNC B2 ;  /* 0x0000000000027941 */ /* 0x000fea0003800000 */
.L_x_3777:
        /* <DEDUP_REMOVED lines=12> */
.L_x_3781:
[----:B------:R-:W-:Y:S01]  /*39b0*/  FFMA.FTZ R173, R18, R176, R175 ;  /* 0x000000b012ad7223 */ /* 0x000fe200000100af */
[----:B------:R-:W-:-:S03]  /*39c0*/  @P4 IMAD.U32 R172, R153, 0x10000, RZ ;  /* 0x0001000099ac4824 */ /* 0x000fc600078e00ff */
[----:B------:R-:W-:-:S04]  /*39d0*/  FADD.FTZ R173, R238, -R173 ;  /* 0x800000adeead7221 */ /* 0x000fc80000010000 */
[----:B------:R-:W-:-:S04]  /*39e0*/  FMUL.FTZ R173, R6, R173 ;  /* 0x000000ad06ad7220 */ /* 0x000fc80000410000 */
[----:B------:R-:W-:-:S07]  /*39f0*/  @P4 FADD.FTZ R173, R173, R172 ;  /* 0x000000acadad4221 */ /* 0x000fce0000010000 */
.L_x_3782:
[----:B------:R-:W-:Y:S05]  /*3a00*/  BSYNC B2 ;  /* 0x0000000000027941 */ /* 0x000fea0003800000 */
.L_x_3780:
        /* <DEDUP_REMOVED lines=13> */
.L_x_3784:
[----:B------:R-:W-:-:S04]  /*3ae0*/  FFMA.FTZ R172, R22, R176, R175 ;  /* 0x000000b016ac7223 */ /* 0x000fc800000100af */
[--C-:B------:R-:W-:Y:S01]  /*3af0*/  FADD.FTZ R173, R237, -R172.reuse ;  /* 0x800000acedad7221 */ /* 0x100fe20000010000 */
[----:B------:R-:W-:-:S03]  /*3b00*/  @P4 PRMT R172, R153, 0x7632, R172 ;  /* 0x0000763299ac4816 */ /* 0x000fc600000000ac */
[----:B------:R-:W-:Y:S01]  /*3b10*/  FMUL.FTZ R173, R6, R173 ;  /* 0x000000ad06ad7220 */ /* 0x000fe20000410000 */
[----:B------:R-:W-:-:S05]  /*3b20*/  @P4 SHF.L.U32 R172, R172, 0x10, RZ ;  /* 0x00000010acac4819 */ /* 0x000fca00000006ff */
[----:B------:R-:W-:-:S07]  /*3b30*/  @P4 FADD.FTZ R173, R173, R172 ;  /* 0x000000acadad4221 */ /* 0x000fce0000010000 */
.L_x_3785:
[----:B------:R-:W-:Y:S05]  /*3b40*/  BSYNC B2 ;  /* 0x0000000000027941 */ /* 0x000fea0003800000 */
.L_x_3783:
        /* <DEDUP_REMOVED lines=12> */
.L_x_3787:
[----:B------:R-:W-:Y:S01]  /*3c10*/  FFMA.FTZ R173, R19, R176, R175 ;  /* 0x000000b013ad7223 */ /* 0x000fe200000100af */
[----:B------:R-:W-:-:S03]  /*3c20*/  @P4 SHF.L.U32 R172, R154, 0x10, RZ ;  /* 0x000000109aac4819 */ /* 0x000fc600000006ff */
[----:B------:R-:W-:-:S04]  /*3c30*/  FADD.FTZ R173, R236, -R173 ;  /* 0x800000adecad7221 */ /* 0x000fc80000010000 */
[----:B------:R-:W-:-:S04]  /*3c40*/  FMUL.FTZ R173, R6, R173 ;  /* 0x000000ad06ad7220 */ /* 0x000fc80000410000 */
[----:B------:R-:W-:-:S07]  /*3c50*/  @P4 FADD.FTZ R173, R173, R172 ;  /* 0x000000acadad4221 */ /* 0x000fce0000010000 */
.L_x_3788:
[----:B------:R-:W-:Y:S05]  /*3c60*/  BSYNC B2 ;  /* 0x0000000000027941 */ /* 0x000fea0003800000 */
.L_x_3786:
        /* <DEDUP_REMOVED lines=13> */
.L_x_3790:
[----:B------:R-:W-:-:S04]  /*3d40*/  FFMA.FTZ R172, R23, R176, R175 ;  /* 0x000000b017ac7223 */ /* 0x000fc800000100af */
[--C-:B------:R-:W-:Y:S01]  /*3d50*/  FADD.FTZ R173, R235, -R172.reuse ;  /* 0x800000acebad7221 */ /* 0x100fe20000010000 */
[----:B------:R-:W-:-:S03]  /*3d60*/  @P4 PRMT R172, R154, 0x7632, R172 ;  /* 0x000076329aac4816 */ /* 0x000fc600000000ac */
[----:B------:R-:W-:Y:S01]  /*3d70*/  FMUL.FTZ R173, R6, R173 ;  /* 0x000000ad06ad7220 */ /* 0x000fe20000410000 */
[----:B------:R-:W-:-:S05]  /*3d80*/  @P4 SHF.L.U32 R172, R172, 0x10, RZ ;  /* 0x00000010acac4819 */ /* 0x000fca00000006ff */
[----:B------:R-:W-:-:S07]  /*3d90*/  @P4 FADD.FTZ R173, R173, R172 ;  /* 0x000000acadad4221 */ /* 0x000fce0000010000 */
.L_x_3791:
[----:B------:R-:W-:Y:S05]  /*3da0*/  BSYNC B2 ;  /* 0x0000000000027941 */ /* 0x000fea0003800000 */
.L_x_3789:
        /* <DEDUP_REMOVED lines=12> */
.L_x_3793:
[----:B------:R-:W-:Y:S01]  /*3e70*/  FFMA.FTZ R173, R20, R176, R175 ;  /* 0x000000b014ad7223 */ /* 0x000fe200000100af */
[----:B------:R-:W-:-:S03]  /*3e80*/  @P4 SHF.L.U32 R172, R155, 0x10, RZ ;  /* 0x000000109bac4819 */ /* 0x000fc600000006ff */
[----:B------:R-:W-:-:S04]  /*3e90*/  FADD.FTZ R173, R234, -R173 ;  /* 0x800000adeaad7221 */ /* 0x000fc80000010000 */
[----:B------:R-:W-:-:S04]  /*3ea0*/  FMUL.FTZ R173, R6, R173 ;  /* 0x000000ad06ad7220 */ /* 0x000fc80000410000 */
[----:B------:R-:W-:-:S07]  /*3eb0*/  @P4 FADD.FTZ R173, R173, R172 ;  /* 0x000000acadad4221 */ /* 0x000fce0000010000 */
.L_x_3794:
[----:B------:R-:W-:Y:S05]  /*3ec0*/  BSYNC B2 ;  /* 0x0000000000027941 */ /* 0x000fea0003800000 */
.L_x_3792:
        /* <DEDUP_REMOVED lines=13> */
.L_x_3796:
[----:B------:R-:W-:-:S04]  /*3fa0*/  FFMA.FTZ R172, R180, R176, R175 ;  /* 0x000000b0b4ac7223 */ /* 0x000fc800000100af */
[--C-:B------:R-:W-:Y:S01]  /*3fb0*/  FADD.FTZ R173, R233, -R172.reuse ;  /* 0x800000ace9ad7221 */ /* 0x100fe20000010000 */
[----:B------:R-:W-:-:S03]  /*3fc0*/  @P4 PRMT R172, R155, 0x7632, R172 ;  /* 0x000076329bac4816 */ /* 0x000fc600000000ac */
[----:B------:R-:W-:Y:S02]  /*3fd0*/  FMUL.FTZ R177, R6, R173 ;  /* 0x000000ad06b17220 */ /* 0x000fe40000410000 */
[----:B------:R-:W-:-:S04]  /*3fe0*/  @P4 IMAD.U32 R172, R172, 0x10000, RZ ;  /* 0x00010000acac4824 */ /* 0x000fc800078e00ff */
[----:B------:R-:W-:-:S07]  /*3ff0*/  @P4 FADD.FTZ R177, R177, R172 ;  /* 0x000000acb1b14221 */ /* 0x000fce0000010000 */
.L_x_3797:
[----:B------:R-:W-:Y:S05]  /*4000*/  BSYNC B2 ;  /* 0x0000000000027941 */ /* 0x000fea0003800000 */
.L_x_3795:
        /* <DEDUP_REMOVED lines=14> */
.L_x_3773:
[----:B------:R-:W-:Y:S05]  /*40f0*/  BSYNC B1 ;  /* 0x0000000000017941 */ /* 0x000fea0003800000 */
.L_x_3772:
        /* <DEDUP_REMOVED lines=11> */
.L_x_3801:
        /* <DEDUP_REMOVED lines=8> */
.L_x_3802:
[----:B------:R-:W-:Y:S05]  /*4230*/  BSYNC B2 ;  /* 0x0000000000027941 */ /* 0x000fea0003800000 */
.L_x_3800:
        /* <DEDUP_REMOVED lines=15> */
.L_x_3804:
[----:B------:R-:W-:-:S04]  /*4330*/  FFMA.FTZ R172, R186, R176, R175 ;  /* 0x000000b0baac7223 */ /* 0x000fc800000100af */
[--C-:B------:R-:W-:Y:S01]  /*4340*/  FADD.FTZ R173, R231, -R172.reuse ;  /* 0x800000ace7ad7221 */ /* 0x100fe20000010000 */
[----:B------:R-:W-:-:S03]  /*4350*/  @P4 PRMT R172, R156, 0x7632, R172 ;  /* 0x000076329cac4816 */ /* 0x000fc600000000ac */
[----:B------:R-:W-:Y:S01]  /*4360*/  FMUL.FTZ R173, R6, R173 ;  /* 0x000000ad06ad7220 */ /* 0x000fe20000410000 */
[----:B------:R-:W-:-:S05]  /*4370*/  @P4 SHF.L.U32 R172, R172, 0x10, RZ ;  /* 0x00000010acac4819 */ /* 0x000fca00000006ff */
[----:B------:R-:W-:-:S07]  /*4380*/  @P4 FADD.FTZ R173, R173, R172 ;  /* 0x000000acadad4221 */ /* 0x000fce0000010000 */
.L_x_3805:
[----:B------:R-:W-:Y:S05]  /*4390*/  BSYNC B2 ;  /* 0x0000000000027941 */ /* 0x000fea0003800000 */
.L_x_3803:
        /* <DEDUP_REMOVED lines=12> */
.L_x_3807:
[----:B------:R-:W-:Y:S01]  /*4460*/  FFMA.FTZ R173, R183, R176, R175 ;  /* 0x000000b0b7ad7223 */ /* 0x000fe200000100af */
[----:B------:R-:W-:-:S03]  /*4470*/  @P4 SHF.L.U32 R172, R157, 0x10, RZ ;  /* 0x000000109dac4819 */ /* 0x000fc600000006ff */
[----:B------:R-:W-:-:S04]  /*4480*/  FADD.FTZ R173, R230, -R173 ;  /* 0x800000ade6ad7221 */ /* 0x000fc80000010000 */
[----:B------:R-:W-:-:S04]  /*4490*/  FMUL.FTZ R173, R6, R173 ;  /* 0x000000ad06ad7220 */ /* 0x000fc80000410000 */
[----:B------:R-:W-:-:S07]  /*44a0*/  @P4 FADD.FTZ R173, R173, R172 ;  /* 0x000000acadad4221 */ /* 0x000fce0000010000 */
.L_x_3808:
[----:B------:R-:W-:Y:S05]  /*44b0*/  BSYNC B2 ;  /* 0x0000000000027941 */ /* 0x000fea0003800000 */
.L_x_3806:
        /* <DEDUP_REMOVED lines=13> */
.L_x_3810:
[----:B------:R-:W-:-:S04]  /*4590*/  FFMA.FTZ R172, R187, R176, R175 ;  /* 0x000000b0bbac7223 */ /* 0x000fc800000100af */
[--C-:B------:R-:W-:Y:S01]  /*45a0*/  FADD.FTZ R173, R229, -R172.reuse ;  /* 0x800000ace5ad7221 */ /* 0x100fe20000010000 */
[----:B------:R-:W-:-:S03]  /*45b0*/  @P4 PRMT R172, R157, 0x7632, R172 ;  /* 0x000076329dac4816 */ /* 0x000fc600000000ac */
[----:B------:R-:W-:Y:S01]  /*45c0*/  FMUL.FTZ R173, R6, R173 ;  /* 0x000000ad06ad7220 */ /* 0x000fe20000410000 */
[----:B------:R-:W-:-:S05]  /*45d0*/  @P4 SHF.L.U32 R172, R172, 0x10, RZ ;  /* 0x00000010acac4819 */ /* 0x000fca00000006ff */
[----:B------:R-:W-:-:S07]  /*45e0*/  @P4 FADD.FTZ R173, R173, R172 ;  /* 0x000000acadad4221 */ /* 0x000fce0000010000 */
.L_x_3811:
[----:B------:R-:W-:Y:S05]  /*45f0*/  BSYNC B2 ;  /* 0x0000000000027941 */ /* 0x000fea0003800000 */
.L_x_3809:
        /* <DEDUP_REMOVED lines=12> */
.L_x_3813:
[----:B------:R-:W-:Y:S01]  /*46c0*/  FFMA.FTZ R173, R184, R176, R175 ;  /* 0x000000b0b8ad7223 */ /* 0x000fe200000100af */
[----:B------:R-:W-:-:S03]  /*46d0*/  @P4 SHF.L.U32 R172, R158, 0x10, RZ ;  /* 0x000000109eac4819 */ /* 0x000fc600000006ff */
[----:B------:R-:W-:-:S04]  /*46e0*/  FADD.FTZ R173, R228, -R173 ;  /* 0x800000ade4ad7221 */ /* 0x000fc80000010000 */
[----:B------:R-:W-:-:S04]  /*46f0*/  FMUL.FTZ R173, R6, R173 ;  /* 0x000000ad06ad7220 */ /* 0x000fc80000410000 */
[----:B------:R-:W-:-:S07]  /*4700*/  @P4 FADD.FTZ R173, R173, R172 ;  /* 0x000000acadad4221 */ /* 0x000fce0000010000 */
.L_x_3814:
[----:B------:R-:W-:Y:S05]  /*4710*/  BSYNC B2 ;  /* 0x0000000000027941 */ /* 0x000fea0003800000 */
.L_x_3812:
        /* <DEDUP_REMOVED lines=13> */
.L_x_3816:
[----:B------:R-:W-:-:S04]  /*47f0*/  FFMA.FTZ R172, R188, R176, R175 ;  /* 0x000000b0bcac7223 */ /* 0x000fc800000100af */
[--C-:B------:R-:W-:Y:S01]  /*4800*/  FADD.FTZ R173, R227, -R172.reuse ;  /* 0x800000ace3ad7221 */ /* 0x100fe20000010000 */
[----:B------:R-:W-:-:S03]  /*4810*/  @P4 PRMT R172, R158, 0x7632, R172 ;  /* 0x000076329eac4816 */ /* 0x000fc600000000ac */
[----:B------:R-:W-:Y:S01]  /*4820*/  FMUL.FTZ R173, R6, R173 ;  /* 0x000000ad06ad7220 */ /* 0x000fe20000410000 */
[----:B------:R-:W-:-:S05]  /*4830*/  @P4 SHF.L.U32 R172, R172, 0x10, RZ ;  /* 0x00000010acac4819 */ /* 0x000fca00000006ff */
[----:B------:R-:W-:-:S07]  /*4840*/  @P4 FADD.FTZ R173, R173, R172 ;  /* 0x000000acadad4221 */ /* 0x000fce0000010000 */
.L_x_3817:
[----:B------:R-:W-:Y:S05]  /*4850*/  BSYNC B2 ;  /* 0x0000000000027941 */ /* 0x000fea0003800000 */
.L_x_3815:
        /* <DEDUP_REMOVED lines=12> */
.L_x_3819:
[----:B------:R-:W-:Y:S01]  /*4920*/  FFMA.FTZ R173, R185, R176, R175 ;  /* 0x000000b0b9ad7223 */ /* 0x000fe200000100af */
[----:B------:R-:W-:-:S03]  /*4930*/  @P4 SHF.L.U32 R172, R159, 0x10, RZ ;  /* 0x000000109fac4819 */ /* 0x000fc600000006ff */
[----:B------:R-:W-:-:S04]  /*4940*/  FADD.FTZ R173, R226, -R173 ;  /* 0x800000ade2ad7221 */ /* 0x000fc80000010000 */
[----:B------:R-:W-:-:S04]  /*4950*/  FMUL.FTZ R173, R6, R173 ;  /* 0x000000ad06ad7220 */ /* 0x000fc80000410000 */
[----:B------:R-:W-:-:S07]  /*4960*/  @P4 FADD.FTZ R173, R173, R172 ;  /* 0x000000acadad4221 */ /* 0x000fce0000010000 */
.L_x_3820:
[----:B------:R-:W-:Y:S05]  /*4970*/  BSYNC B2 ;  /* 0x0000000000027941 */ /* 0x000fea0003800000 */
.L_x_3818:
        /* <DEDUP_REMOVED lines=13> */
.L_x_3822:
[----:B------:R-:W-:-:S04]  /*4a50*/  FFMA.FTZ R172, R189, R176, R175 ;  /* 0x000000b0bdac7223 */ /* 0x000fc800000100af */
[--C-:B------:R-:W-:Y:S01]  /*4a60*/  FADD.FTZ R173, R225, -R172.reuse ;  /* 0x800000ace1ad7221 */ /* 0x100fe20000010000 */
[----:B------:R-:W-:-:S03]  /*4a70*/  @P4 PRMT R172, R159, 0x7632, R172 ;  /* 0x000076329fac4816 */ /* 0x000fc600000000ac */
[----:B------:R-:W-:Y:S01]  /*4a80*/  FMUL.FTZ R177, R6, R173 ;  /* 0x000000ad06b17220 */ /* 0x000fe20000410000 */
[----:B------:R-:W-:-:S05]  /*4a90*/  @P4 SHF.L.U32 R172, R172, 0x10, RZ ;  /* 0x00000010acac4819 */ /* 0x000fca00000006ff */
[----:B------:R-:W-:-:S07]  /*4aa0*/  @P4 FADD.FTZ R177, R177, R172 ;  /* 0x000000acb1b14221 */ /* 0x000fce0000010000 */
.L_x_3823:
[----:B------:R-:W-:Y:S05]  /*4ab0*/  BSYNC B2 ;  /* 0x0000000000027941 */ /* 0x000fea0003800000 */
.L_x_3821:
        /* <DEDUP_REMOVED lines=11> */
[----:B-1----:R-:W-:-:S04]  /*4b70*/  @P3 IMAD.WIDE.U32 R172, R174, 0x10, R172 ;  /* 0x00000010aeac3825 */ /* 0x002fc800078e00ac */
[----:B------:R-:W-:Y:S01]  /*4b80*/  VIADD R174, R174, 0x20 ;  /* 0x00000020aeae7836 */ /* 0x000fe20000000000 */
[----:B------:R3:W-:Y:S06]  /*4b90*/  @P3 STG.E.128 desc[UR4][R172.64], R168 ;  /* 0x000000a8ac003986 */ /* 0x0007ec000c101d04 */
.L_x_3799:
[----:B------:R-:W-:Y:S05]  /*4ba0*/  BSYNC B1 ;  /* 0x0000000000017941 */ /* 0x000fea0003800000 */
.L_x_3798:
        /* <DEDUP_REMOVED lines=9> */
[----:B------:R-:W-:Y:S01]  /*4c40*/  SHF.L.U32 R173, R160, 0x10, RZ ;  /* 0x00000010a0ad7819 */ /* 0x000fe200000006ff */
[----:B------:R-:W-:Y:S06]  /*4c50*/  BRA `(.L_x_3828) ;  /* 0x0000000000207947 */ /* 0x000fec0003800000 */
.L_x_3827:
        /* <DEDUP_REMOVED lines=8> */
.L_x_3828:
[----:B------:R-:W-:Y:S05]  /*4ce0*/  BSYNC B2 ;  /* 0x0000000000027941 */ /* 0x000fea0003800000 */
.L_x_3826:
        /* <DEDUP_REMOVED lines=15> */
.L_x_3830:
[----:B------:R-:W-:Y:S01]  /*4de0*/  FFMA.FTZ R173, R193, R176, R175 ;  /* 0x000000b0c1ad7223 */ /* 0x000fe200000100af */
[----:B------:R-:W-:-:S03]  /*4df0*/  @P4 PRMT R172, R160, 0x7632, R172 ;  /* 0x00007632a0ac4816 */ /* 0x000fc600000000ac */
[----:B------:R-:W-:Y:S02]  /*4e00*/  FADD.FTZ R173, R220, -R173 ;  /* 0x800000addcad7221 */ /* 0x000fe40000010000 */
[----:B------:R-:W-:Y:S02]  /*4e10*/  @P4 IMAD.U32 R172, R172, 0x10000, RZ ;  /* 0x00010000acac4824 */ /* 0x000fe400078e00ff */
[----:B------:R-:W-:-:S04]  /*4e20*/  FMUL.FTZ R173, R6, R173 ;  /* 0x000000ad06ad7220 */ /* 0x000fc80000410000 */
[----:B------:R-:W-:-:S07]  /*4e30*/  @P4 FADD.FTZ R173, R173, R172 ;  /* 0x000000acadad4221 */ /* 0x000fce0000010000 */
.L_x_3831:
[----:B------:R-:W-:Y:S05]  /*4e40*/  BSYNC B2 ;  /* 0x0000000000027941 */ /* 0x000fea0003800000 */
.L_x_3829:
        /* <DEDUP_REMOVED lines=12> */
.L_x_3833:
[----:B------:R-:W-:-:S04]  /*4f10*/  FFMA.FTZ R172, R190, R176, R175 ;  /* 0x000000b0beac7223 */ /* 0x000fc800000100af */
[----:B------:R-:W-:Y:S01]  /*4f20*/  FADD.FTZ R173, R217, -R172 ;  /* 0x800000acd9ad7221 */ /* 0x000fe20000010000 */
[----:B------:R-:W-:-:S03]  /*4f30*/  @P4 SHF.L.U32 R172, R161, 0x10, RZ ;  /* 0x00000010a1ac4819 */ /* 0x000fc600000006ff */
[----:B------:R-:W-:-:S04]  /*4f40*/  FMUL.FTZ R173, R6, R173 ;  /* 0x000000ad06ad7220 */ /* 0x000fc80000410000 */
[----:B------:R-:W-:-:S07]  /*4f50*/  @P4 FADD.FTZ R173, R173, R172 ;  /* 0x000000acadad4221 */ /* 0x000fce0000010000 */
.L_x_3834:
[----:B------:R-:W-:Y:S05]  /*4f60*/  BSYNC B2 ;  /* 0x0000000000027941 */ /* 0x000fea0003800000 */
.L_x_3832:
        /* <DEDUP_REMOVED lines=13> */
.L_x_3836:
[----:B------:R-:W-:Y:S01]  /*5040*/  FFMA.FTZ R173, R194, R176, R175 ;  /* 0x000000b0c2ad7223 */ /* 0x000fe200000100af */
[----:B------:R-:W-:-:S03]  /*5050*/  @P4 PRMT R172, R161, 0x7632, R172 ;  /* 0x00007632a1ac4816 */ /* 0x000fc600000000ac */
[----:B------:R-:W-:Y:S02]  /*5060*/  FADD.FTZ R173, R216, -R173 ;  /* 0x800000add8ad7221 */ /* 0x000fe40000010000 */
[----:B------:R-:W-:Y:S02]  /*5070*/  @P4 IMAD.U32 R172, R172, 0x10000, RZ ;  /* 0x00010000acac4824 */ /* 0x000fe400078e00ff */
[----:B------:R-:W-:-:S04]  /*5080*/  FMUL.FTZ R173, R6, R173 ;  /* 0x000000ad06ad7220 */ /* 0x000fc80000410000 */
[----:B------:R-:W-:-:S07]  /*5090*/  @P4 FADD.FTZ R173, R173, R172 ;  /* 0x000000acadad4221 */ /* 0x000fce0000010000 */
.L_x_3837:
[----:B------:R-:W-:Y:S05]  /*50a0*/  BSYNC B2 ;  /* 0x0000000000027941 */ /* 0x000fea0003800000 */
.L_x_3835:
        /* <DEDUP_REMOVED lines=12> */
.L_x_3839:
[----:B------:R-:W-:-:S04]  /*5170*/  FFMA.FTZ R172, R191, R176, R175 ;  /* 0x000000b0bfac7223 */ /* 0x000fc800000100af */
[----:B------:R-:W-:Y:S01]  /*5180*/  FADD.FTZ R173, R215, -R172 ;  /* 0x800000acd7ad7221 */ /* 0x000fe20000010000 */
[----:B------:R-:W-:-:S03]  /*5190*/  @P4 SHF.L.U32 R172, R162, 0x10, RZ ;  /* 0x00000010a2ac4819 */ /* 0x000fc600000006ff */
[----:B------:R-:W-:-:S04]  /*51a0*/  FMUL.FTZ R173, R6, R173 ;  /* 0x000000ad06ad7220 */ /* 0x000fc80000410000 */
[----:B------:R-:W-:-:S07]  /*51b0*/  @P4 FADD.FTZ R173, R173, R172 ;  /* 0x000000acadad4221 */ /* 0x000fce0000010000 */
.L_x_3840:
[----:B------:R-:W-:Y:S05]  /*51c0*/  BSYNC B2 ;  /* 0x0000000000027941 */ /* 0x000fea0003800000 */
.L_x_3838:
        /* <DEDUP_REMOVED lines=13> */
.L_x_3842:
[----:B------:R-:W-:Y:S01]  /*52a0*/  FFMA.FTZ R173, R195, R176, R175 ;  /* 0x000000b0c3ad7223 */ /* 0x000fe200000100af */
[----:B------:R-:W-:-:S03]  /*52b0*/  @P4 PRMT R172, R162, 0x7632, R172 ;  /* 0x00007632a2ac4816 */ /* 0x000fc600000000ac */
[----:B------:R-:W-:Y:S02]  /*52c0*/  FADD.FTZ R173, R214, -R173 ;  /* 0x800000add6ad7221 */ /* 0x000fe40000010000 */
[----:B------:R-:W-:Y:S02]  /*52d0*/  @P4 IMAD.U32 R172, R172, 0x10000, RZ ;  /* 0x00010000acac4824 */ /* 0x000fe400078e00ff */
[----:B------:R-:W-:-:S04]  /*52e0*/  FMUL.FTZ R173, R6, R173 ;  /* 0x000000ad06ad7220 */ /* 0x000fc80000410000 */
[----:B------:R-:W-:-:S07]  /*52f0*/  @P4 FADD.FTZ R173, R173, R172 ;  /* 0x000000acadad4221 */ /* 0x000fce0000010000 */
.L_x_3843:
[----:B------:R-:W-:Y:S05]  /*5300*/  BSYNC B2 ;  /* 0x0000000000027941 */ /* 0x000fea0003800000 */
.L_x_3841:
        /* <DEDUP_REMOVED lines=12> */
.L_x_3845:
[----:B------:R-:W-:-:S04]  /*53d0*/  FFMA.FTZ R172, R192, R176, R175 ;  /* 0x000000b0c0ac7223 */ /* 0x000fc800000100af */
[----:B------:R-:W-:Y:S01]  /*53e0*/  FADD.FTZ R173, R209, -R172 ;  /* 0x800000acd1ad7221 */ /* 0x000fe20000010000 */
[----:B------:R-:W-:-:S03]  /*53f0*/  @P4 SHF.L.U32 R172, R163, 0x10, RZ ;  /* 0x00000010a3ac4819 */ /* 0x000fc600000006ff */
[----:B------:R-:W-:-:S04]  /*5400*/  FMUL.FTZ R173, R6, R173 ;  /* 0x000000ad06ad7220 */ /* 0x000fc80000410000 */
[----:B------:R-:W-:-:S07]  /*5410*/  @P4 FADD.FTZ R173, R173, R172 ;  /* 0x000000acadad4221 */ /* 0x000fce0000010000 */
.L_x_3846:
[----:B------:R-:W-:Y:S05]  /*5420*/  BSYNC B2 ;  /* 0x0000000000027941 */ /* 0x000fea0003800000 */
.L_x_3844:
        /* <DEDUP_REMOVED lines=13> */
.L_x_3848:
[----:B------:R-:W-:Y:S01]  /*5500*/  FFMA.FTZ R173, R196, R176, R175 ;  /* 0x000000b0c4ad7223 */ /* 0x000fe200000100af */
[----:B------:R-:W-:-:S03]  /*5510*/  @P4 PRMT R172, R163, 0x7632, R172 ;  /* 0x00007632a3ac4816 */ /* 0x000fc600000000ac */
[----:B------:R-:W-:Y:S02]  /*5520*/  FADD.FTZ R173, R208, -R173 ;  /* 0x800000add0ad7221 */ /* 0x000fe40000010000 */
[----:B------:R-:W-:Y:S02]  /*5530*/  @P4 IMAD.U32 R172, R172, 0x10000, RZ ;  /* 0x00010000acac4824 */ /* 0x000fe400078e00ff */
[----:B------:R-:W-:-:S04]  /*5540*/  FMUL.FTZ R177, R6, R173 ;  /* 0x000000ad06b17220 */ /* 0x000fc80000410000 */
[----:B------:R-:W-:-:S07]  /*5550*/  @P4 FADD.FTZ R177, R177, R172 ;  /* 0x000000acb1b14221 */ /* 0x000fce0000010000 */
.L_x_3849:
[----:B------:R-:W-:Y:S05]  /*5560*/  BSYNC B2 ;  /* 0x0000000000027941 */ /* 0x000fea0003800000 */
.L_x_3847:
        /* <DEDUP_REMOVED lines=14> */
.L_x_3825:
[----:B------:R-:W-:Y:S05]  /*5650*/  BSYNC B1 ;  /* 0x0000000000017941 */ /* 0x000fea0003800000 */
.L_x_3824:
        /* <DEDUP_REMOVED lines=12> */
.L_x_3853:
[----:B------:R-:W-:Y:S01]  /*5720*/  UISETP.NE.U32.AND UP0, UPT, UR14, URZ, UPT ;  /* 0x0000003f0e00728c */ /* 0x000fe2000bf05070 */
[----:B-1234-:R-:W-:-:S03]  /*5730*/  FFMA.FTZ R172, R182, R176, R175 ;  /* 0x000000b0b6ac7223 */ /* 0x01efc600000100af */
[----:B------:R-:W-:Y:S01]  /*5740*/  UISETP.NE.AND.EX UP0, UPT, UR15, URZ, UPT, UP0 ;  /* 0x0000003f0f00728c */ /* 0x000fe2000bf05300 */
[----:B------:R-:W-:-:S04]  /*5750*/  FADD.FTZ R173, R223, -R172 ;  /* 0x800000acdfad7221 */ /* 0x000fc80000010000 */
[----:B------:R-:W-:Y:S01]  /*5760*/  FMUL.FTZ R173, R6, R173 ;  /* 0x000000ad06ad7220 */ /* 0x000fe20000410000 */
[----:B------:R-:W-:-:S13]  /*5770*/  PLOP3.LUT P4, PT, PT, PT, UP0, 0x80, 0x0 ;  /* 0x000000000000781c */ /* 0x000fda0003f8f008 */
[----:B------:R-:W-:-:S05]  /*5780*/  @P4 SHF.L.U32 R172, R164, 0x10, RZ ;  /* 0x00000010a4ac4819 */ /* 0x000fca00000006ff */
[----:B------:R-:W-:-:S07]  /*5790*/  @P4 FADD.FTZ R173, R173, R172 ;  /* 0x000000acadad4221 */ /* 0x000fce0000010000 */
.L_x_3854:
[----:B------:R-:W-:Y:S05]  /*57a0*/  BSYNC B2 ;  /* 0x0000000000027941 */ /* 0x000fea0003800000 */
.L_x_3852:
        /* <DEDUP_REMOVED lines=15> */
.L_x_3856:
[----:B------:R-:W-:Y:S01]  /*58a0*/  FFMA.FTZ R173, R200, R176, R175 ;  /* 0x000000b0c8ad7223 */ /* 0x000fe200000100af */
[----:B------:R-:W-:-:S03]  /*58b0*/  @P4 PRMT R172, R164, 0x7632, R172 ;  /* 0x00007632a4ac4816 */ /* 0x000fc600000000ac */
[----:B------:R-:W-:Y:S01]  /*58c0*/  FADD.FTZ R173, R222, -R173 ;  /* 0x800000addead7221 */ /* 0x000fe20000010000 */
[----:B------:R-:W-:-:S03]  /*58d0*/  @P4 SHF.L.U32 R172, R172, 0x10, RZ ;  /* 0x00000010acac4819 */ /* 0x000fc600000006ff */
[----:B------:R-:W-:-:S04]  /*58e0*/  FMUL.FTZ R173, R6, R173 ;  /* 0x000000ad06ad7220 */ /* 0x000fc80000410000 */
[----:B------:R-:W-:-:S07]  /*58f0*/  @P4 FADD.FTZ R173, R173, R172 ;  /* 0x000000acadad4221 */ /* 0x000fce0000010000 */
.L_x_3857:
[----:B------:R-:W-:Y:S05]  /*5900*/  BSYNC B2 ;  /* 0x0000000000027941 */ /* 0x000fea0003800000 */
.L_x_3855:
        /* <DEDUP_REMOVED lines=12> */
.L_x_3859:
[----:B------:R-:W-:-:S04]  /*59d0*/  FFMA.FTZ R172, R197, R176, R175 ;  /* 0x000000b0c5ac7223 */ /* 0x000fc800000100af */
[----:B------:R-:W-:Y:S01]  /*59e0*/  FADD.FTZ R173, R221, -R172 ;  /* 0x800000acddad7221 */ /* 0x000fe20000010000 */
[----:B------:R-:W-:-:S03]  /*59f0*/  @P4 SHF.L.U32 R172, R165, 0x10, RZ ;  /* 0x00000010a5ac4819 */ /* 0x000fc600000006ff */
[----:B------:R-:W-:-:S04]  /*5a00*/  FMUL.FTZ R173, R6, R173 ;  /* 0x000000ad06ad7220 */ /* 0x000fc80000410000 */
[----:B------:R-:W-:-:S07]  /*5a10*/  @P4 FADD.FTZ R173, R173, R172 ;  /* 0x000000acadad4221 */ /* 0x000fce0000010000 */
.L_x_3860:
[----:B------:R-:W-:Y:S05]  /*5a20*/  BSYNC B2 ;  /* 0x0000000000027941 */ /* 0x000fea0003800000 */
.L_x_3858:
        /* <DEDUP_REMOVED lines=13> */
.L_x_3862:
[----:B------:R-:W-:Y:S01]  /*5b00*/  FFMA.FTZ R173, R202, R176, R175 ;  /* 0x000000b0caad7223 */ /* 0x000fe200000100af */
[----:B------:R-:W-:-:S03]  /*5b10*/  @P4 PRMT R172, R165, 0x7632, R172 ;  /* 0x00007632a5ac4816 */ /* 0x000fc600000000ac */
[----:B------:R-:W-:Y:S01]  /*5b20*/  FADD.FTZ R173, R218, -R173 ;  /* 0x800000addaad7221 */ /* 0x000fe20000010000 */
[----:B------:R-:W-:-:S03]  /*5b30*/  @P4 SHF.L.U32 R172, R172, 0x10, RZ ;  /* 0x00000010acac4819 */ /* 0x000fc600000006ff */
[----:B------:R-:W-:-:S04]  /*5b40*/  FMUL.FTZ R173, R6, R173 ;  /* 0x000000ad06ad7220 */ /* 0x000fc80000410000 */
[----:B------:R-:W-:-:S07]  /*5b50*/  @P4 FADD.FTZ R173, R173, R172 ;  /* 0x000000acadad4221 */ /* 0x000fce0000010000 */
.L_x_3863:
[----:B------:R-:W-:Y:S05]  /*5b60*/  BSYNC B2 ;  /* 0x0000000000027941 */ /* 0x000fea0003800000 */
.L_x_3861:
        /* <DEDUP_REMOVED lines=12> */
.L_x_3865:
[----:B------:R-:W-:-:S04]  /*5c30*/  FFMA.FTZ R172, R198, R176, R175 ;  /* 0x000000b0c6ac7223 */ /* 0x000fc800000100af */
[----:B------:R-:W-:Y:S01]  /*5c40*/  FADD.FTZ R173, R207, -R172 ;  /* 0x800000accfad7221 */ /* 0x000fe20000010000 */
[----:B------:R-:W-:-:S03]  /*5c50*/  @P4 SHF.L.U32 R172, R166, 0x10, RZ ;  /* 0x00000010a6ac4819 */ /* 0x000fc600000006ff */
[----:B------:R-:W-:-:S04]  /*5c60*/  FMUL.FTZ R173, R6, R173 ;  /* 0x000000ad06ad7220 */ /* 0x000fc80000410000 */
[----:B------:R-:W-:-:S07]  /*5c70*/  @P4 FADD.FTZ R173, R173, R172 ;  /* 0x000000acadad4221 */ /* 0x000fce0000010000 */
.L_x_3866:
[----:B------:R-:W-:Y:S05]  /*5c80*/  BSYNC B2 ;  /* 0x0000000000027941 */ /* 0x000fea0003800000 */
.L_x_3864:
        /* <DEDUP_REMOVED lines=13> */
.L_x_3868:
[----:B------:R-:W-:Y:S01]  /*5d60*/  FFMA.FTZ R173, R203, R176, R175 ;  /* 0x000000b0cbad7223 */ /* 0x000fe200000100af */
[----:B------:R-:W-:-:S03]  /*5d70*/  @P4 PRMT R172, R166, 0x7632, R172 ;  /* 0x00007632a6ac4816 */ /* 0x000fc600000000ac */
[----:B------:R-:W-:Y:S01]  /*5d80*/  FADD.FTZ R173, R204, -R173 ;  /* 0x800000adccad7221 */ /* 0x000fe20000010000 */
[----:B------:R-:W-:-:S03]  /*5d90*/  @P4 SHF.L.U32 R172, R172, 0x10, RZ ;  /* 0x00000010acac4819 */ /* 0x000fc600000006ff */
[----:B------:R-:W-:-:S04]  /*5da0*/  FMUL.FTZ R173, R6, R173 ;  /* 0x000000ad06ad7220 */ /* 0x000fc80000410000 */
[----:B------:R-:W-:-:S07]  /*5db0*/  @P4 FADD.FTZ R173, R173, R172 ;  /* 0x000000acadad4221 */ /* 0x000fce0000010000 */
.L_x_3869:
[----:B------:R-:W-:Y:S05]  /*5dc0*/  BSYNC B2 ;  /* 0x0000000000027941 */ /* 0x000fea0003800000 */
.L_x_3867:
        /* <DEDUP_REMOVED lines=12> */
.L_x_3871:
[----:B------:R-:W-:-:S04]  /*5e90*/  FFMA.FTZ R172, R199, R176, R175 ;  /* 0x000000b0c7ac7223 */ /* 0x000fc800000100af */
[----:B------:R-:W-:Y:S01]  /*5ea0*/  FADD.FTZ R173, R201, -R172 ;  /* 0x800000acc9ad7221 */ /* 0x000fe20000010000 */
[----:B------:R-:W-:-:S03]  /*5eb0*/  @P4 SHF.L.U32 R172, R167, 0x10, RZ ;  /* 0x00000010a7ac4819 */ /* 0x000fc600000006ff */
[----:B------:R-:W-:-:S04]  /*5ec0*/  FMUL.FTZ R173, R6, R173 ;  /* 0x000000ad06ad7220 */ /* 0x000fc80000410000 */
[----:B------:R-:W-:-:S07]  /*5ed0*/  @P4 FADD.FTZ R173, R173, R172 ;  /* 0x000000acadad4221 */ /* 0x000fce0000010000 */
.L_x_3872:
[----:B------:R-:W-:Y:S05]  /*5ee0*/  BSYNC B2 ;  /* 0x0000000000027941 */ /* 0x000fea0003800000 */
.L_x_3870:
        /* <DEDUP_REMOVED lines=13> */
.L_x_3874:
[----:B------:R-:W-:-:S04]  /*5fc0*/  FFMA.FTZ R175, R205, R176, R175 ;  /* 0x000000b0cdaf7223 */ /* 0x000fc800000100af */
[----:B------:R-:W-:-:S04]  /*5fd0*/  FADD.FTZ R175, R206, -R175 ;  /* 0x800000afceaf7221 */ /* 0x000fc80000010000 */
[----:B------:R-:W-:Y:S01]  /*5fe0*/  FMUL.FTZ R175, R6, R175 ;  /* 0x000000af06af7220 */ /* 0x000fe20000410000 */
[----:B------:R-:W-:-:S04]  /*5ff0*/  @P4 PRMT R6, R167, 0x7632, R6 ;  /* 0x00007632a7064816 */ /* 0x000fc80000000006 */
[----:B------:R-:W-:-:S05]  /*6000*/  @P4 SHF.L.U32 R6, R6, 0x10, RZ ;  /* 0x0000001006064819 */ /* 0x000fca00000006ff */
[----:B------:R-:W-:-:S07]  /*6010*/  @P4 FADD.FTZ R175, R175, R6 ;  /* 0x00000006afaf4221 */ /* 0x000fce0000010000 */
.L_x_3875:
[----:B------:R-:W-:Y:S05]  /*6020*/  BSYNC B2 ;  /* 0x0000000000027941 */ /* 0x000fea0003800000 */
.L_x_3873:
        /* <DEDUP_REMOVED lines=12> */
.L_x_3851:
[----:B------:R-:W-:Y:S05]  /*60f0*/  BSYNC B1 ;  /* 0x0000000000017941 */ /* 0x000fea0003800000 */
.L_x_3850:
[----:B-1----:R-:W1:Y:S02]  /*6100*/  LDC.64 R6, c[0x0][0x210] ;  /* 0x00008400ff067b82 */ /* 0x002e640000000a00 */
[----:B-1----:R-:W-:-:S04]  /*6110*/  LEA R4, R6, R4, 0x2 ;  /* 0x0000000406047211 */ /* 0x002fc800078e10ff */
[----:B------:R-:W-:-:S13]  /*6120*/  ISETP.GE.AND P2, PT, R4, R7, PT ;  /* 0x000000070400720c */ /* 0x000fda0003f46270 */
[----:B------:R-:W-:Y:S05]  /*6130*/  @!P2 BRA `(.L_x_3876) ;  /* 0xffffffa40054a947 */ /* 0x000fea000383ffff */
.L_x_3721:
[----:B------:R-:W-:Y:S05]  /*6140*/  BSYNC B0 ;  /* 0x0000000000007941 */ /* 0x000fea0003800000 */
.L_x_3720:
[----:B------:R-:W1:Y:S01]  /*6150*/  S2R R5, SR_CgaCtaId ;  /* 0x0000000000057919 */ /* 0x000e620000008800 */
[--C-:B------:R-:W-:Y:S01]  /*6160*/  SHF.R.U32.HI R4, RZ, 0x5, R252.reuse ;  /* 0x00000005ff047819 */ /* 0x100fe200000116fc */
[----:B------:R-:W-:Y:S05]  /*6170*/  WARPSYNC.ALL ;  /* 0x0000000000007948 */ /* 0x000fea0003800000 */
[----:B------:R-:W-:Y:S01]  /*6180*/  MOV R0, 0x400 ;  /* 0x0000040000007802 */ /* 0x000fe20000000f00 */
[----:B------:R-:W-:Y:S01]  /*6190*/  IMAD R3, R4, 0xa0, R3 ;  /* 0x000000a004037824 */ /* 0x000fe200078e0203 */
[----:B-----5:R-:W0:Y:S01]  /*61a0*/  S2R R53, SR_CTAID.X ;  /* 0x0000000000357919 */ /* 0x020e220000002500 */
[----:B------:R-:W-:Y:S01]  /*61b0*/  IADD3 R52, R2, 0x7f, -R252 ;  /* 0x0000007f02347810 */ /* 0x000fe20007ffe8fc */
[----:B------:R-:W-:Y:S01]  /*61c0*/  ULDC.64 UR6, c[0x0][0x2d8] ;  /* 0x0000b60000067ab9 */ /* 0x000fe20000000a00 */
[----:B------:R-:W-:-:S02]  /*61d0*/  ULDC.64 UR12, c[0x0][0x2d0] ;  /* 0x0000b400000c7ab9 */ /* 0x000fc40000000a00 */
[C---:B------:R-:W-:Y:S02]  /*61e0*/  ISETP.GE.U32.AND P5, PT, R52.reuse, 0x180, PT ;  /* 0x000001803400780c */ /* 0x040fe40003fa6070 */
[----:B------:R-:W-:Y:S02]  /*61f0*/  ISETP.GE.U32.AND P4, PT, R52, 0x280, PT ;  /* 0x000002803400780c */ /* 0x000fe40003f86070 */
        /* <DEDUP_REMOVED lines=106> */
[----:B0-----:R-:W-:-:S05]  /*68a0*/  IMAD R3, R53, R2, RZ ;  /* 0x0000000235037224 */ /* 0x001fca00078e02ff */
[----:B------:R-:W-:-:S04]  /*68b0*/  IADD3 R252, P0, R3, R252, RZ ;  /* 0x000000fc03fc7210 */ /* 0x000fc80007f1e0ff */
[----:B------:R-:W-:Y:S01]  /*68c0*/  SHF.L.U32 R24, R252, 0x2, RZ ;  /* 0x00000002fc187819 */ /* 0x000fe200000006ff */
[----:B------:R-:W-:Y:S01]  /*68d0*/  IMAD.X R3, RZ, RZ, RZ, P0 ;  /* 0x000000ffff037224 */ /* 0x000fe200000e06ff */
[----:B------:R-:W-:Y:S01]  /*68e0*/  LOP3.LUT P0, RZ, R52, 0xffffff80, RZ, 0xc0, !PT ;  /* 0xffffff8034ff7812 */ /* 0x000fe2000780c0ff */
[----:B------:R-:W0:Y:S01]  /*68f0*/  LDS R44, [R0] ;  /* 0x00000000002c7984 */ /* 0x000e220000000800 */
[----:B------:R-:W-:-:S03]  /*6900*/  IADD3 R54, P1, R24, UR6, RZ ;  /* 0x0000000618367c10 */ /* 0x000fc6000ff3e0ff */
[----:B------:R-:W1:Y:S04]  /*6910*/  LDS R47, [R0+0x1400] ;  /* 0x00140000002f7984 */ /* 0x000e680000000800 */
[----:B------:R-:W2:Y:S04]  /*6920*/  LDS R51, [R0+0x2800] ;  /* 0x0028000000337984 */ /* 0x000ea80000000800 */
[----:B------:R-:W3:Y:S01]  /*6930*/  LDS R55, [R0+0x3c00] ;  /* 0x003c000000377984 */ /* 0x000ee20000000800 */
[----:B------:R-:W-:Y:S02]  /*6940*/  @P0 MOV R2, R54 ;  /* 0x0000003600020202 */ /* 0x000fe40000000f00 */
[----:B------:R-:W-:Y:S01]  /*6950*/  @P0 IADD3 R54, P2, R54, 0x200, RZ ;  /* 0x0000020036360810 */ /* 0x000fe20007f5e0ff */
        /* <DEDUP_REMOVED lines=11> */
[----:B------:R-:W1:Y:S01]  /*6a10*/  LDS R6, [R0+0x600] ;  /* 0x0006000000067984 */ /* 0x000e620000000800 */
[----:B--2---:R-:W-:Y:S01]  /*6a20*/  FADD.FTZ R44, R44, R51 ;  /* 0x000000332c2c7221 */ /* 0x004fe20000010000 */
[C---:B------:R-:W-:Y:S02]  /*6a30*/  IADD3.X R51, R47.reuse, UR7, RZ, P1, !PT ;  /* 0x000000072f337c10 */ /* 0x040fe40008ffe4ff */
[----:B------:R-:W-:Y:S01]  /*6a40*/  IADD3 R24, P1, R24, UR12, RZ ;  /* 0x0000000c18187c10 */ /* 0x000fe2000ff3e0ff */
[----:B---3--:R-:W-:Y:S01]  /*6a50*/  FADD.FTZ R55, R44, R55 ;  /* 0x000000372c377221 */ /* 0x008fe20000010000 */
[----:B------:R-:W-:Y:S01]  /*6a60*/  @P0 MOV R3, R51 ;  /* 0x0000003300030202 */ /* 0x000fe20000000f00 */
[----:B------:R-:W-:Y:S01]  /*6a70*/  @P0 IMAD.X R51, RZ, RZ, R51, P2 ;  /* 0x000000ffff330224 */ /* 0x000fe200010e0633 */
[----:B------:R-:W-:Y:S01]  /*6a80*/  IADD3.X R47, R47, UR13, RZ, P1, !PT ;  /* 0x0000000d2f2f7c10 */ /* 0x000fe20008ffe4ff */
[----:B----4-:R-:W-:Y:S01]  /*6a90*/  FADD.FTZ R45, RZ, R45 ;  /* 0x0000002dff2d7221 */ /* 0x010fe20000010000 */
[----:B------:R-:W-:Y:S01]  /*6aa0*/  ISETP.GE.U32.AND P1, PT, R52, 0x100, PT ;  /* 0x000001003400780c */ /* 0x000fe20003f26070 */
[----:B------:R2:W-:Y:S02]  /*6ab0*/  @P0 STG.E desc[UR4][R2.64], R55 ;  /* 0x0000003702000986 */ /* 0x0005e4000c101904 */
        /* <DEDUP_REMOVED lines=20> */
[----:B------:R-:W-:Y:S01]  /*6c00*/  ISETP.GE.U32.AND P3, PT, R52, 0x300, PT ;  /* 0x000003003400780c */ /* 0x000fe20003f66070 */
[----:B-1----:R-:W-:Y:S01]  /*6c10*/  FADD.FTZ R6, RZ, R6 ;  /* 0x00000006ff067221 */ /* 0x002fe20000010000 */
[----:B------:R-:W-:Y:S01]  /*6c20*/  @P1 IADD3.X R47, RZ, R47, RZ, P2, !PT ;  /* 0x0000002fff2f1210 */ /* 0x000fe200017fe4ff */
[----:B------:R-:W-:Y:S01]  /*6c30*/  LDS R18, [R0+0x1e00] ;  /* 0x001e000000127984 */ /* 0x000fe20000000800 */
[----:B--2---:R-:W-:-:S02]  /*6c40*/  @P1 MOV R2, R54 ;  /* 0x0000003600021202 */ /* 0x004fc40000000f00 */
[----:B------:R-:W-:Y:S01]  /*6c50*/  @P1 IADD3 R54, P0, R54, 0x200, RZ ;  /* 0x0000020036361810 */ /* 0x000fe20007f1e0ff */
[----:B------:R-:W-:Y:S01]  /*6c60*/  LDS R20, [R0+0x3200] ;  /* 0x0032000000147984 */ /* 0x000fe20000000800 */
[----:B------:R-:W-:Y:S02]  /*6c70*/  @P1 MOV R3, R51 ;  /* 0x0000003300031202 */ /* 0x000fe40000000f00 */
[C---:B------:R-:W-:Y:S01]  /*6c80*/  ISETP.GE.U32.AND P2, PT, R52.reuse, 0x380, PT ;  /* 0x000003803400780c */ /* 0x040fe20003f46070 */
[----:B------:R-:W-:Y:S01]  /*6c90*/  @P1 IMAD.X R51, RZ, RZ, R51, P0 ;  /* 0x000000ffff331224 */ /* 0x000fe200000e0633 */
[----:B------:R-:W-:Y:S01]  /*6ca0*/  LDS R22, [R0+0x4600] ;  /* 0x0046000000167984 */ /* 0x000fe20000000800 */
[----:B------:R-:W-:-:S03]  /*6cb0*/  ISETP.GE.U32.AND P0, PT, R52, 0x200, PT ;  /* 0x000002003400780c */ /* 0x000fc60003f06070 */
[----:B------:R1:W-:Y:S04]  /*6cc0*/  @P1 STG.E desc[UR4][R2.64], R45 ;  /* 0x0000002d02001986 */ /* 0x0003e8000c101904 */
[----:B------:R-:W-:Y:S04]  /*6cd0*/  @P1 STG.E desc[UR4][R4.64], R15 ;  /* 0x0000000f04001986 */ /* 0x000fe8000c101904 */
[----:B------:R-:W2:Y:S01]  /*6ce0*/  LDS R15, [R0+0xa00] ;  /* 0x000a0000000f7984 */ /* 0x000ea20000000800 */
[----:B-1----:R-:W-:-:S03]  /*6cf0*/  @P5 MOV R2, R54 ;  /* 0x0000003600025202 */ /* 0x002fc60000000f00 */
[----:B------:R-:W1:Y:S01]  /*6d00*/  LDS R16, [R0+0xc00] ;  /* 0x000c000000107984 */ /* 0x000e620000000800 */
[----:B------:R-:W-:Y:S02]  /*6d10*/  @P5 MOV R3, R51 ;  /* 0x0000003300035202 */ /* 0x000fe40000000f00 */
[----:B------:R-:W-:Y:S01]  /*6d20*/  @P5 IADD3 R54, P1, R54, 0x200, RZ ;  /* 0x0000020036365810 */ /* 0x000fe20007f3e0ff */
[----:B------:R-:W-:Y:S01]  /*6d30*/  LDS R23, [R0+0x3400] ;  /* 0x0034000000177984 */ /* 0x000fe20000000800 */
[----:B---3--:R-:W-:-:S03]  /*6d40*/  FADD.FTZ R14, RZ, R14 ;  /* 0x0000000eff0e7221 */ /* 0x008fc60000010000 */
[----:B------:R3:W-:Y:S01]  /*6d50*/  @P5 STG.E desc[UR4][R2.64], R17 ;  /* 0x0000001102005986 */ /* 0x0007e2000c101904 */
[----:B------:R-:W-:Y:S02]  /*6d60*/  @P5 IMAD.X R51, RZ, RZ, R51, P1 ;  /* 0x000000ffff335224 */ /* 0x000fe400008e0633 */
[----:B------:R-:W-:Y:S01]  /*6d70*/  FADD.FTZ R14, R14, R25 ;  /* 0x000000190e0e7221 */ /* 0x000fe20000010000 */
[----:B------:R-:W-:Y:S01]  /*6d80*/  ISETP.GE.U32.AND P1, PT, R52, 0x400, PT ;  /* 0x000004003400780c */ /* 0x000fe20003f26070 */
[----:B------:R-:W4:Y:S02]  /*6d90*/  LDS R17, [R0+0x1a00] ;  /* 0x001a000000117984 */ /* 0x000f240000000800 */
[----:B0-----:R-:W-:Y:S02]  /*6da0*/  FADD.FTZ R14, R14, R35 ;  /* 0x000000230e0e7221 */ /* 0x001fe40000010000 */
[----:B------:R-:W-:Y:S02]  /*6db0*/  LDS R31, [R0+0x4800] ;  /* 0x00480000001f7984 */ /* 0x000fe40000000800 */
[----:B------:R-:W-:Y:S01]  /*6dc0*/  FADD.FTZ R29, R14, R21 ;  /* 0x000000150e1d7221 */ /* 0x000fe20000010000 */
[----:B---3--:R-:W-:Y:S01]  /*6dd0*/  @P5 MOV R2, R24 ;  /* 0x0000001800025202 */ /* 0x008fe20000000f00 */
[----:B------:R-:W-:Y:S01]  /*6de0*/  LDS R19, [R0+0x2200] ;  /* 0x0022000000137984 */ /* 0x000fe20000000800 */
[----:B------:R-:W-:-:S02]  /*6df0*/  @P5 MOV R3, R47 ;  /* 0x0000002f00035202 */ /* 0x000fc40000000f00 */
[----:B------:R-:W-:Y:S01]  /*6e00*/  @P5 IADD3 R24, P6, R24, 0x200, RZ ;  /* 0x0000020018185810 */ /* 0x000fe20007fde0ff */
[----:B------:R-:W-:Y:S03]  /*6e10*/  LDS R25, [R0+0x3600] ;  /* 0x0036000000197984 */ /* 0x000fe60000000800 */
[----:B------:R-:W-:Y:S01]  /*6e20*/  @P5 IADD3.X R47, RZ, R47, RZ, P6, !PT ;  /* 0x0000002fff2f5210 */ /* 0x000fe200037fe4ff */
[----:B------:R0:W-:Y:S01]  /*6e30*/  @P5 STG.E desc[UR4][R2.64], R37 ;  /* 0x0000002502005986 */ /* 0x0001e2000c101904 */
[----:B------:R-:W-:Y:S02]  /*6e40*/  @P0 MOV R4, R24 ;  /* 0x0000001800040202 */ /* 0x000fe40000000f00 */
[----:B------:R-:W-:Y:S01]  /*6e50*/  @P0 MOV R5, R47 ;  /* 0x0000002f00050202 */ /* 0x000fe20000000f00 */
[----:B------:R-:W3:Y:S01]  /*6e60*/  LDS R37, [R0+0x4200] ;  /* 0x0042000000257984 */ /* 0x000ee20000000800 */
[----:B------:R-:W-:Y:S01]  /*6e70*/  ISETP.GE.U32.AND P5, PT, R52, 0x480, PT ;  /* 0x000004803400780c */ /* 0x000fe20003fa6070 */
[----:B--2---:R-:W-:-:S02]  /*6e80*/  FADD.FTZ R15, RZ, R15 ;  /* 0x0000000fff0f7221 */ /* 0x004fc40000010000 */
[----:B------:R-:W2:Y:S02]  /*6e90*/  LDS R8, [R0+0x1000] ;  /* 0x0010000000087984 */ /* 0x000ea40000000800 */
[----:B------:R-:W-:Y:S01]  /*6ea0*/  FADD.FTZ R15, R15, R18 ;  /* 0x000000120f0f7221 */ /* 0x000fe20000010000 */
[----:B-1----:R-:W-:Y:S01]  /*6eb0*/  FADD.FTZ R16, RZ, R16 ;  /* 0x00000010ff107221 */ /* 0x002fe20000010000 */
[----:B0-----:R-:W-:Y:S01]  /*6ec0*/  @P0 MOV R2, R54 ;  /* 0x0000003600020202 */ /* 0x001fe20000000f00 */
[----:B------:R-:W-:Y:S01]  /*6ed0*/  LDS R33, [R0+0x4a00] ;  /* 0x004a000000217984 */ /* 0x000fe20000000800 */
[----:B------:R-:W-:Y:S01]  /*6ee0*/  @P0 IADD3 R54, P6, R54, 0x200, RZ ;  /* 0x0000020036360810 */ /* 0x000fe20007fde0ff */
[----:B------:R-:W-:Y:S01]  /*6ef0*/  FADD.FTZ R15, R15, R20 ;  /* 0x000000140f0f7221 */ /* 0x000fe20000010000 */
[----:B------:R-:W-:Y:S01]  /*6f00*/  @P0 MOV R3, R51 ;  /* 0x0000003300030202 */ /* 0x000fe20000000f00 */
[----:B------:R-:W0:Y:S02]  /*6f10*/  LDS R21, [R0+0x2400] ;  /* 0x0024000000157984 */ /* 0x000e240000000800 */
[----:B------:R-:W-:Y:S01]  /*6f20*/  @P0 IMAD.X R51, RZ, RZ, R51, P6 ;  /* 0x000000ffff330224 */ /* 0x000fe200030e0633 */
[----:B------:R-:W-:Y:S01]  /*6f30*/  @P0 IADD3 R24, P6, R24, 0x200, RZ ;  /* 0x0000020018180810 */ /* 0x000fe20007fde0ff */
[----:B------:R-:W-:Y:S01]  /*6f40*/  LDS R10, [R0+0x2600] ;  /* 0x00260000000a7984 */ /* 0x000fe20000000800 */
[----:B----4-:R-:W-:-:S02]  /*6f50*/  FADD.FTZ R6, R6, R17 ;  /* 0x0000001106067221 */ /* 0x010fc40000010000 */
[----:B------:R-:W-:Y:S01]  /*6f60*/  @P0 IADD3.X R47, RZ, R47, RZ, P6, !PT ;  /* 0x0000002fff2f0210 */ /* 0x000fe200037fe4ff */
[----:B------:R-:W1:Y:S01]  /*6f70*/  LDS R17, [R0+0x2000] ;  /* 0x0020000000117984 */ /* 0x000e620000000800 */
[----:B------:R-:W-:Y:S01]  /*6f80*/  ISETP.GE.U32.AND P6, PT, R52, 0x500, PT ;  /* 0x000005003400780c */ /* 0x000fe20003fc6070 */
[----:B------:R-:W-:Y:S02]  /*6f90*/  FADD.FTZ R6, R6, R27 ;  /* 0x0000001b06067221 */ /* 0x000fe40000010000 */
[----:B------:R-:W4:Y:S02]  /*6fa0*/  LDS R27, [R0+0x3800] ;  /* 0x00380000001b7984 */ /* 0x000f240000000800 */
[----:B---3--:R-:W-:Y:S02]  /*6fb0*/  FADD.FTZ R37, R6, R37 ;  /* 0x0000002506257221 */ /* 0x008fe40000010000 */
[----:B------:R-:W3:Y:S01]  /*6fc0*/  LDS R6, [R0+0xe00] ;  /* 0x000e000000067984 */ /* 0x000ee20000000800 */
[----:B--2---:R-:W-:-:S03]  /*6fd0*/  FADD.FTZ R8, RZ, R8 ;  /* 0x00000008ff087221 */ /* 0x004fc60000010000 */
[----:B------:R2:W-:Y:S04]  /*6fe0*/  @P0 STG.E desc[UR4][R2.64], R37 ;  /* 0x0000002502000986 */ /* 0x0005e8000c101904 */
[----:B------:R1:W-:Y:S01]  /*6ff0*/  @P0 STG.E desc[UR4][R4.64], R7 ;  /* 0x0000000704000986 */ /* 0x0003e2000c101904 */
[----:B0-----:R-:W-:-:S03]  /*7000*/  FADD.FTZ R8, R8, R21 ;  /* 0x0000001508087221 */ /* 0x001fc60000010000 */
[----:B------:R-:W0:Y:S01]  /*7010*/  LDS R7, [R0+0x1200] ;  /* 0x0012000000077984 */ /* 0x000e220000000800 */
[----:B--2---:R-:W-:Y:S02]  /*7020*/  @P4 MOV R2, R54 ;  /* 0x0000003600024202 */ /* 0x004fe40000000f00 */
[----:B------:R-:W-:Y:S01]  /*7030*/  @P4 MOV R3, R51 ;  /* 0x0000003300034202 */ /* 0x000fe20000000f00 */
[----:B-1----:R-:W-:Y:S01]  /*7040*/  FADD.FTZ R16, R16, R17 ;  /* 0x0000001110107221 */ /* 0x002fe20000010000 */
[----:B------:R-:W-:Y:S01]  /*7050*/  @P4 IADD3 R54, P0, R54, 0x200, RZ ;  /* 0x0000020036364810 */ /* 0x000fe20007f1e0ff */
[----:B------:R-:W-:Y:S01]  /*7060*/  FADD.FTZ R5, R15, R22 ;  /* 0x000000160f057221 */ /* 0x000fe20000010000 */
[----:B------:R-:W-:Y:S01]  /*7070*/  LDS R17, [R0+0x4e00] ;  /* 0x004e000000117984 */ /* 0x000fe20000000800 */
[----:B------:R-:W-:Y:S01]  /*7080*/  FADD.FTZ R16, R16, R23 ;  /* 0x0000001710107221 */ /* 0x000fe20000010000 */
[----:B----4-:R-:W-:Y:S01]  /*7090*/  FADD.FTZ R8, R8, R27 ;  /* 0x0000001b08087221 */ /* 0x010fe20000010000 */
[----:B------:R-:W-:Y:S01]  /*70a0*/  @P4 IMAD.X R51, RZ, RZ, R51, P0 ;  /* 0x000000ffff334224 */ /* 0x000fe200000e0633 */
[----:B------:R1:W-:Y:S01]  /*70b0*/  @P4 STG.E desc[UR4][R2.64], R29 ;  /* 0x0000001d02004986 */ /* 0x0003e2000c101904 */
[----:B------:R-:W-:-:S03]  /*70c0*/  FADD.FTZ R31, R16, R31 ;  /* 0x0000001f101f7221 */ /* 0x000fc60000010000 */
[----:B------:R-:W2:Y:S04]  /*70d0*/  LDS R29, [R0+0x4c00] ;  /* 0x004c0000001d7984 */ /* 0x000ea80000000800 */
[----:B------:R-:W4:Y:S01]  /*70e0*/  LDS R15, [R0+0x3a00] ;  /* 0x003a0000000f7984 */ /* 0x000f220000000800 */
[----:B-1----:R-:W-:Y:S02]  /*70f0*/  @P4 MOV R2, R24 ;  /* 0x0000001800024202 */ /* 0x002fe40000000f00 */
[----:B------:R-:W-:Y:S01]  /*7100*/  @P4 MOV R3, R47 ;  /* 0x0000002f00034202 */ /* 0x000fe20000000f00 */
[----:B---3--:R-:W-:Y:S01]  /*7110*/  FADD.FTZ R6, RZ, R6 ;  /* 0x00000006ff067221 */ /* 0x008fe20000010000 */
[----:B------:R-:W-:-:S03]  /*7120*/  @P4 IADD3 R24, P0, R24, 0x200, RZ ;  /* 0x0000020018184810 */ /* 0x000fc60007f1e0ff */
[----:B------:R1:W-:Y:S01]  /*7130*/  @P4 STG.E desc[UR4][R2.64], R39 ;  /* 0x0000002702004986 */ /* 0x0003e2000c101904 */
[----:B------:R-:W-:Y:S01]  /*7140*/  @P4 IADD3.X R47, RZ, R47, RZ, P0, !PT ;  /* 0x0000002fff2f4210 */ /* 0x000fe200007fe4ff */
[----:B------:R-:W-:-:S04]  /*7150*/  FADD.FTZ R6, R6, R19 ;  /* 0x0000001306067221 */ /* 0x000fc80000010000 */
[----:B------:R-:W-:Y:S01]  /*7160*/  FADD.FTZ R6, R6, R25 ;  /* 0x0000001906067221 */ /* 0x000fe20000010000 */
[----:B0-----:R-:W-:-:S03]  /*7170*/  FADD.FTZ R7, RZ, R7 ;  /* 0x00000007ff077221 */ /* 0x001fc60000010000 */
[----:B------:R-:W-:Y:S01]  /*7180*/  FADD.FTZ R33, R6, R33 ;  /* 0x0000002106217221 */ /* 0x000fe20000010000 */
[----:B------:R-:W-:Y:S01]  /*7190*/  FADD.FTZ R10, R7, R10 ;  /* 0x0000000a070a7221 */ /* 0x000fe20000010000 */
[----:B-1----:R-:W-:Y:S02]  /*71a0*/  @P3 MOV R2, R54 ;  /* 0x0000003600023202 */ /* 0x002fe40000000f00 */
[----:B------:R-:W-:Y:S02]  /*71b0*/  @P3 MOV R3, R51 ;  /* 0x0000003300033202 */ /* 0x000fe40000000f00 */
[----:B------:R-:W-:-:S03]  /*71c0*/  @P3 IADD3 R54, P0, R54, 0x200, RZ ;  /* 0x0000020036363810 */ /* 0x000fc60007f1e0ff */
[----:B------:R0:W-:Y:S02]  /*71d0*/  @P3 STG.E desc[UR4][R2.64], R5 ;  /* 0x0000000502003986 */ /* 0x0001e4000c101904 */
[----:B------:R-:W-:Y:S02]  /*71e0*/  @P3 IMAD.X R51, RZ, RZ, R51, P0 ;  /* 0x000000ffff333224 */ /* 0x000fe400000e0633 */
[----:B--2---:R-:W-:Y:S01]  /*71f0*/  FADD.FTZ R29, R8, R29 ;  /* 0x0000001d081d7221 */ /* 0x004fe20000010000 */
[----:B----4-:R-:W-:Y:S01]  /*7200*/  FADD.FTZ R10, R10, R15 ;  /* 0x0000000f0a0a7221 */ /* 0x010fe20000010000 */
[----:B0-----:R-:W-:Y:S02]  /*7210*/  @P3 MOV R2, R24 ;  /* 0x0000001800023202 */ /* 0x001fe40000000f00 */
[----:B------:R-:W-:Y:S01]  /*7220*/  @P3 MOV R3, R47 ;  /* 0x0000002f00033202 */ /* 0x000fe20000000f00 */
[----:B------:R-:W-:Y:S01]  /*7230*/  FADD.FTZ R17, R10, R17 ;  /* 0x000000110a117221 */ /* 0x000fe20000010000 */
[----:B------:R-:W-:-:S03]  /*7240*/  @P3 IADD3 R24, P4, R24, 0x200, RZ ;  /* 0x0000020018183810 */ /* 0x000fc60007f9e0ff */
[----:B------:R0:W-:Y:S01]  /*7250*/  @P3 STG.E desc[UR4][R2.64], R9 ;  /* 0x0000000902003986 */ /* 0x0001e2000c101904 */
[----:B------:R-:W-:Y:S02]  /*7260*/  @P3 IADD3.X R47, RZ, R47, RZ, P4, !PT ;  /* 0x0000002fff2f3210 */ /* 0x000fe400027fe4ff */
[----:B0-----:R-:W-:Y:S02]  /*7270*/  @P2 MOV R2, R54 ;  /* 0x0000003600022202 */ /* 0x001fe40000000f00 */
[----:B------:R-:W-:Y:S02]  /*7280*/  @P2 MOV R3, R51 ;  /* 0x0000003300032202 */ /* 0x000fe40000000f00 */
[----:B------:R-:W-:-:S03]  /*7290*/  @P2 IADD3 R54, P0, R54, 0x200, RZ ;  /* 0x0000020036362810 */ /* 0x000fc60007f1e0ff */
[----:B------:R0:W-:Y:S02]  /*72a0*/  @P2 STG.E desc[UR4][R2.64], R31 ;  /* 0x0000001f02002986 */ /* 0x0001e4000c101904 */
[----:B------:R-:W-:Y:S01]  /*72b0*/  @P2 IMAD.X R51, RZ, RZ, R51, P0 ;  /* 0x000000ffff332224 */ /* 0x000fe200000e0633 */
        /* <DEDUP_REMOVED lines=12> */
[----:B------:R-:W-:Y:S02]  /*7380*/  @P1 MOV R3, R51 ;  /* 0x0000003300031202 */ /* 0x000fe40000000f00 */
[-C--:B------:R-:W-:Y:S01]  /*7390*/  @P5 MOV R7, R47.reuse ;  /* 0x0000002f00075202 */ /* 0x080fe20000000f00 */
[----:B------:R-:W-:Y:S01]  /*73a0*/  @P1 IMAD.X R51, RZ, RZ, R51, P0 ;  /* 0x000000ffff331224 */ /* 0x000fe200000e0633 */
[----:B------:R-:W-:Y:S01]  /*73b0*/  @P5 IADD3 R24, P2, R24, 0x200, RZ ;  /* 0x0000020018185810 */ /* 0x000fe20007f5e0ff */
[----:B------:R0:W-:Y:S03]  /*73c0*/  @P1 STG.E desc[UR4][R2.64], R33 ;  /* 0x0000002102001986 */ /* 0x0001e6000c101904 */
[----:B------:R-:W-:Y:S01]  /*73d0*/  @P5 IADD3.X R47, RZ, R47, RZ, P2, !PT ;  /* 0x0000002fff2f5210 */ /* 0x000fe200017fe4ff */
[----:B------:R1:W-:Y:S01]  /*73e0*/  @P1 STG.E desc[UR4][R4.64], R11 ;  /* 0x0000000b04001986 */ /* 0x0003e2000c101904 */
[----:B0-----:R-:W-:-:S02]  /*73f0*/  @P5 MOV R2, R54 ;  /* 0x0000003600025202 */ /* 0x001fc40000000f00 */
[----:B------:R-:W-:Y:S02]  /*7400*/  @P5 IADD3 R54, P0, R54, 0x200, RZ ;  /* 0x0000020036365810 */ /* 0x000fe40007f1e0ff */
[----:B------:R-:W-:Y:S02]  /*7410*/  @P5 MOV R3, R51 ;  /* 0x0000003300035202 */ /* 0x000fe40000000f00 */
[----:B-1----:R-:W-:Y:S01]  /*7420*/  MOV R4, R24 ;  /* 0x0000001800047202 */ /* 0x002fe20000000f00 */
[----:B------:R-:W-:Y:S01]  /*7430*/  @P5 IMAD.X R51, RZ, RZ, R51, P0 ;  /* 0x000000ffff335224 */ /* 0x000fe200000e0633 */
[----:B------:R-:W-:Y:S01]  /*7440*/  MOV R5, R47 ;  /* 0x0000002f00057202 */ /* 0x000fe20000000f00 */
        /* <DEDUP_REMOVED lines=8> */
.L_x_3745:
[----:B0-----:R-:W-:Y:S01]  /*74d0*/  HFMA2.MMA R172, -RZ, RZ, 0, 5.9604644775390625e-08 ;  /* 0x00000001ffac7435 */ /* 0x001fe200000001ff */
[----:B------:R-:W-:Y:S01]  /*74e0*/  BSSY B1, `(.L_x_3877) ;  /* 0x0000007000017945 */ /* 0x000fe20003800000 */
[----:B------:R-:W-:Y:S01]  /*74f0*/  IMAD.MOV.U32 R251, RZ, RZ, R212 ;  /* 0x000000fffffb7224 */ /* 0x000fe200078e00d4 */
[----:B------:R-:W-:Y:S02]  /*7500*/  MOV R173, 0x1f ;  /* 0x0000001f00ad7802 */ /* 0x000fe40000000f00 */
[----:B------:R-:W-:-:S07]  /*7510*/  MOV R174, 0xffffffff ;  /* 0xffffffff00ae7802 */ /* 0x000fce0000000f00 */
[----:B-----5:R-:W-:Y:S05]  /*7520*/  WARPSYNC.COLLECTIVE R174, `(.L_x_3878) ;  /* 0x00000000ae087348 */ /* 0x020fea0003c00000 */
[----:B------:R0:W1:Y:S02]  /*7530*/  SHFL.BFLY P3, R219, R251, R172, R173 ;  /* 0x0c0000acfbdb7389 */ /* 0x00006400000600ad */
[----:B01---5:R-:W-:Y:S01]  /*7540*/  ENDCOLLECTIVE ;  /* 0x000000000000791b */ /* 0x023fe20003800000 */
.L_x_3878:
[----:B------:R-:W-:Y:S05]  /*7550*/  BSYNC B1 ;  /* 0x0000000000017941 */ /* 0x000fea0003800000 */
.L_x_3877:
[----:B------:R-:W-:Y:S01]  /*7560*/  MOV R173, R219 ;  /* 0x000000db00ad7202 */ /* 0x000fe20000000f00 */
[----:B------:R-:W-:Y:S01]  /*7570*/  IMAD.MOV.U32 R172, RZ, RZ, 0x1 ;  /* 0x00000001ffac7424 */ /* 0x000fe200078e00ff */
[----:B------:R-:W-:Y:S02]  /*7580*/  MOV R251, R213 ;  /* 0x000000d500fb7202 */ /* 0x000fe40000000f00 */
[----:B------:R-:W-:Y:S01]  /*7590*/  MOV R174, 0xffffffff ;  /* 0xffffffff00ae7802 */ /* 0x000fe20000000f00 */
[----:B------:R-:W-:Y:S01]  /*75a0*/  FADD.FTZ R175, R173, R212 ;  /* 0x000000d4adaf7221 */ /* 0x000fe20000010000 */
[----:B------:R-:W-:-:S11]  /*75b0*/  HFMA2.MMA R173, -RZ, RZ, 0, 1.847743988037109375e-06 ;  /* 0x0000001fffad7435 */ /* 0x000fd600000001ff */
[----:B------:R-:W-:Y:S05]  /*75c0*/  WARPSYNC.COLLECTIVE R174, `(.L_x_3879) ;  /* 0x00000000ae087348 */ /* 0x000fea0003c00000 */
[----:B------:R0:W1:Y:S02]  /*75d0*/  SHFL.BFLY P3, R219, R251, R172, R173 ;  /* 0x0c0000acfbdb7389 */ /* 0x00006400000600ad */
[----:B01----:R-:W-:Y:S01]  /*75e0*/  ENDCOLLECTIVE ;  /* 0x000000000000791b */ /* 0x003fe20003800000 */
.L_x_3879:
[----:B------:R-:W-:Y:S01]  /*75f0*/  HFMA2.MMA R172, -RZ, RZ, 0, 1.1920928955078125e-07 ;  /* 0x00000002ffac7435 */ /* 0x000fe200000001ff */
[----:B------:R-:W-:Y:S02]  /*7600*/  MOV R251, R175 ;  /* 0x000000af00fb7202 */ /* 0x000fe40000000f00 */
[----:B------:R-:W-:-:S08]  /*7610*/  MOV R176, R219 ;  /* 0x000000db00b07202 */ /* 0x000fd00000000f00 */
[----:B------:R-:W-:Y:S05]  /*7620*/  WARPSYNC.COLLECTIVE R174, `(.L_x_3880) ;  /* 0x00000000ae087348 */ /* 0x000fea0003c00000 */
[----:B------:R0:W1:Y:S02]  /*7630*/  SHFL.BFLY P3, R219, R251, R172, R173 ;  /* 0x0c0000acfbdb7389 */ /* 0x00006400000600ad */
[----:B01----:R-:W-:Y:S01]  /*7640*/  ENDCOLLECTIVE ;  /* 0x000000000000791b */ /* 0x003fe20003800000 */
.L_x_3880:
[----:B------:R-:W-:-:S05]  /*7650*/  FADD.FTZ R176, R176, R213 ;  /* 0x000000d5b0b07221 */ /* 0x000fca0000010000 */
[----:B------:R-:W-:Y:S01]  /*7660*/  MOV R251, R176 ;  /* 0x000000b000fb7202 */ /* 0x000fe20000000f00 */
[----:B------:R-:W-:-:S07]  /*7670*/  IMAD.MOV.U32 R178, RZ, RZ, R219 ;  /* 0x000000ffffb27224 */ /* 0x000fce00078e00db */
[----:B------:R-:W-:Y:S05]  /*7680*/  WARPSYNC.COLLECTIVE R174, `(.L_x_3881) ;  /* 0x00000000ae087348 */ /* 0x000fea0003c00000 */
[----:B------:R0:W1:Y:S02]  /*7690*/  SHFL.BFLY P3, R219, R251, R172, R173 ;  /* 0x0c0000acfbdb7389 */ /* 0x00006400000600ad */
[----:B01----:R-:W-:Y:S01]  /*76a0*/  ENDCOLLECTIVE ;  /* 0x000000000000791b */ /* 0x003fe20003800000 */
.L_x_3881:
[----:B------:R-:W-:Y:S01]  /*76b0*/  FADD.FTZ R178, R175, R178 ;  /* 0x000000b2afb27221 */ /* 0x000fe20000010000 */
[----:B------:R-:W-:-:S04]  /*76c0*/  HFMA2.MMA R172, -RZ, RZ, 0, 2.384185791015625e-07 ;  /* 0x00000004ffac7435 */ /* 0x000fc800000001ff */
[----:B------:R-:W-:Y:S02]  /*76d0*/  MOV R251, R178 ;  /* 0x000000b200fb7202 */ /* 0x000fe40000000f00 */
[----:B------:R-:W-:-:S07]  /*76e0*/  MOV R177, R219 ;  /* 0x000000db00b17202 */ /* 0x000fce0000000f00 */
[----:B------:R-:W-:Y:S05]  /*76f0*/  WARPSYNC.COLLECTIVE R174, `(.L_x_3882) ;  /* 0x00000000ae087348 */ /* 0x000fea0003c00000 */
[----:B------:R0:W1:Y:S02]  /*7700*/  SHFL.BFLY P3, R219, R251, R172, R173 ;  /* 0x0c0000acfbdb7389 */ /* 0x00006400000600ad */
[----:B01----:R-:W-:Y:S01]  /*7710*/  ENDCOLLECTIVE ;  /* 0x000000000000791b */ /* 0x003fe20003800000 */
.L_x_3882:
[----:B------:R-:W-:-:S04]  /*7720*/  FADD.FTZ R177, R176, R177 ;  /* 0x000000b1b0b17221 */ /* 0x000fc80000010000 */
[----:B------:R-:W-:Y:S01]  /*7730*/  IMAD.MOV.U32 R251, RZ, RZ, R177 ;  /* 0x000000fffffb7224 */ /* 0x000fe200078e00b1 */
[----:B------:R-:W-:-:S07]  /*7740*/  MOV R179, R219 ;  /* 0x000000db00b37202 */ /* 0x000fce0000000f00 */
[----:B------:R-:W-:Y:S05]  /*7750*/  WARPSYNC.COLLECTIVE R174, `(.L_x_3883) ;  /* 0x00000000ae087348 */ /* 0x000fea0003c00000 */
[----:B------:R0:W1:Y:S02]  /*7760*/  SHFL.BFLY P3, R219, R251, R172, R173 ;  /* 0x0c0000acfbdb7389 */ /* 0x00006400000600ad */
[----:B01----:R-:W-:Y:S01]  /*7770*/  ENDCOLLECTIVE ;  /* 0x000000000000791b */ /* 0x003fe20003800000 */
.L_x_3883:
[----:B------:R-:W-:Y:S01]  /*7780*/  FADD.FTZ R179, R178, R179 ;  /* 0x000000b3b2b37221 */ /* 0x000fe20000010000 */
[----:B------:R-:W-:-:S04]  /*7790*/  HFMA2.MMA R172, -RZ, RZ, 0, 4.76837158203125e-07 ;  /* 0x00000008ffac7435 */ /* 0x000fc800000001ff */
[----:B------:R-:W-:Y:S02]  /*77a0*/  MOV R251, R179 ;  /* 0x000000b300fb7202 */ /* 0x000fe40000000f00 */
[----:B------:R-:W-:-:S07]  /*77b0*/  MOV R210, R219 ;  /* 0x000000db00d27202 */ /* 0x000fce0000000f00 */
[----:B------:R-:W-:Y:S05]  /*77c0*/  WARPSYNC.COLLECTIVE R174, `(.L_x_3884) ;  /* 0x00000000ae087348 */ /* 0x000fea0003c00000 */
[----:B------:R0:W1:Y:S02]  /*77d0*/  SHFL.BFLY P3, R219, R251, R172, R173 ;  /* 0x0c0000acfbdb7389 */ /* 0x00006400000600ad */
[----:B01----:R-:W-:Y:S01]  /*77e0*/  ENDCOLLECTIVE ;  /* 0x000000000000791b */ /* 0x003fe20003800000 */
.L_x_3884:
[----:B------:R-:W-:-:S05]  /*77f0*/  FADD.FTZ R210, R177, R210 ;  /* 0x000000d2b1d27221 */ /* 0x000fca0000010000 */
[----:B------:R-:W-:Y:S02]  /*7800*/  MOV R251, R210 ;  /* 0x000000d200fb7202 */ /* 0x000fe40000000f00 */
[----:B------:R-:W-:-:S07]  /*7810*/  MOV R212, R219 ;  /* 0x000000db00d47202 */ /* 0x000fce0000000f00 */
[----:B------:R-:W-:Y:S05]  /*7820*/  WARPSYNC.COLLECTIVE R174, `(.L_x_3885) ;  /* 0x00000000ae087348 */ /* 0x000fea0003c00000 */
[----:B------:R0:W1:Y:S02]  /*7830*/  SHFL.BFLY P3, R219, R251, R172, R173 ;  /* 0x0c0000acfbdb7389 */ /* 0x00006400000600ad */
[----:B01----:R-:W-:Y:S01]  /*7840*/  ENDCOLLECTIVE ;  /* 0x000000000000791b */ /* 0x003fe20003800000 */
.L_x_3885:
[----:B------:R-:W-:Y:S01]  /*7850*/  FADD.FTZ R212, R179, R212 ;  /* 0x000000d4b3d47221 */ /* 0x000fe20000010000 */
[----:B------:R-:W-:-:S04]  /*7860*/  HFMA2.MMA R172, -RZ, RZ, 0, 9.5367431640625e-07 ;  /* 0x00000010ffac7435 */ /* 0x000fc800000001ff */
[----:B------:R-:W-:Y:S01]  /*7870*/  MOV R251, R212 ;  /* 0x000000d400fb7202 */ /* 0x000fe20000000f00 */
[----:B------:R-:W-:-:S07]  /*7880*/  IMAD.MOV.U32 R211, RZ, RZ, R219 ;  /* 0x000000ffffd37224 */ /* 0x000fce00078e00db */
[----:B------:R-:W-:Y:S05]  /*7890*/  WARPSYNC.COLLECTIVE R174, `(.L_x_3886) ;  /* 0x00000000ae087348 */ /* 0x000fea0003c00000 */
[----:B------:R0:W1:Y:S02]  /*78a0*/  SHFL.BFLY P3, R219, R251, R172, R173 ;  /* 0x0c0000acfbdb7389 */ /* 0x00006400000600ad */
[----:B01----:R-:W-:Y:S01]  /*78b0*/  ENDCOLLECTIVE ;  /* 0x000000000000791b */ /* 0x003fe20003800000 */
.L_x_3886:
[----:B------:R-:W-:-:S05]  /*78c0*/  FADD.FTZ R211, R210, R211 ;  /* 0x000000d3d2d37221 */ /* 0x000fca0000010000 */
[----:B------:R-:W-:Y:S02]  /*78d0*/  MOV R251, R211 ;  /* 0x000000d300fb7202 */ /* 0x000fe40000000f00 */
[----:B------:R-:W-:-:S07]  /*78e0*/  MOV R175, R219 ;  /* 0x000000db00af7202 */ /* 0x000fce0000000f00 */
[----:B------:R-:W-:Y:S05]  /*78f0*/  WARPSYNC.COLLECTIVE R174, `(.L_x_3887) ;  /* 0x00000000ae087348 */ /* 0x000fea0003c00000 */
[----:B------:R0:W1:Y:S02]  /*7900*/  SHFL.BFLY P3, R219, R251, R172, R173 ;  /* 0x0c0000acfbdb7389 */ /* 0x00006400000600ad */
[----:B01----:R-:W-:Y:S01]  /*7910*/  ENDCOLLECTIVE ;  /* 0x000000000000791b */ /* 0x003fe20003800000 */
.L_x_3887:
[----:B------:R-:W-:Y:S01]  /*7920*/  MOV R176, R219 ;  /* 0x000000db00b07202 */ /* 0x000fe20000000f00 */
[----:B------:R-:W-:Y:S06]  /*7930*/  BRA `(.L_x_3888) ;  /* 0xffffffb0005c7947 */ /* 0x000fec000383ffff */
.L_x_3889:
        /* <DEDUP_REMOVED lines=12> */
.L_x_16904:


//--------------------- .text._ZN10layer_norm13ln_bwd_kernelINS_13Kernel_traitsIf13__nv_bfloat16S2_S2_fjLj1280ELj1ELj4ELj1ELj16ENS_18Kernel_traits_baseILj1280EfS2_S2_S2_fjLj128EEEEELb0ELb0ELb1ELb1EEEvNS_9BwdParamsE --------------------------
	.section	.text._ZN10layer_norm13ln_bwd_kernelINS_13Kernel_traitsIf13__nv_bfloat16S2_S2_fjLj1280ELj1ELj4ELj1ELj16ENS_18Kernel_traits_baseILj1280EfS2_S2_S2_fjLj128EEEEELb0ELb0ELb1ELb1EEEvNS_9BwdParamsE,"ax",@progbits
	.align	128
        .global         _ZN10layer_norm13ln_bwd_kernelINS_13Kernel_traitsIf13__nv_bfloat16S2_S2_fjLj1280ELj1ELj4ELj1ELj16ENS_18Kernel_traits_baseILj1280EfS2_S2_S2_fjLj128EEEEELb0ELb0ELb1ELb1EEEvNS_9BwdParamsE
        .type           _ZN10layer_norm13ln_bwd_kernelINS_13Kernel_traitsIf13__nv_bfloat16S2_S2_fjLj1280ELj1ELj4ELj1ELj16ENS_18Kernel_traits_baseILj1280EfS2_S2_S2_fjLj128EEEEELb0ELb0ELb1ELb1EEEvNS_9BwdParamsE,@function
        .size           _ZN10layer_norm13ln_bwd_kernelINS_13Kernel_traitsIf13__nv_bfloat16S2_S2_fjLj1280ELj1ELj4ELj1ELj16ENS_18Kernel_traits_baseILj1280EfS2_S2_S2_fjLj128EEEEELb0ELb0ELb1ELb1EEEvNS_9BwdParamsE,(.L_x_16905 - _ZN10layer_norm13ln_bwd_kernelINS_13Kernel_traitsIf13__nv_bfloat16S2_S2_fjLj1280ELj1ELj4ELj1ELj16ENS_18Kernel_traits_baseILj1280EfS2_S2_S2_fjLj128EEEEELb0ELb0ELb1ELb1EEEvNS_9BwdParamsE)
        .other          _ZN10layer_norm13ln_bwd_kernelINS_13Kernel_traitsIf13__nv_bfloat16S2_S2_fjLj1280ELj1ELj4ELj1ELj16ENS_18Kernel_traits_baseILj1280EfS2_S2_S2_fjLj128EEEEELb0ELb0ELb1ELb1EEEvNS_9BwdParamsE,@"STO_CUDA_ENTRY STV_DEFAULT"
_ZN10layer_norm13ln_bwd_kernelINS_13Kernel_traitsIf13__nv_bfloat16S2_S2_fjLj1280ELj1ELj4ELj1ELj16ENS_18Kernel_traits_baseILj1280EfS2_S2_S2_fjLj128EEEEELb0ELb0ELb1ELb1EEEvNS_9BwdParamsE:
.text._ZN10layer_norm13ln_bwd_kernelINS_13Kernel_traitsIf13__nv_bfloat16S2_S2_fjLj1280ELj1ELj4ELj1ELj16ENS_18Kernel_traits_baseILj1280EfS2_S2_S2_fjLj128EEEEELb0ELb0ELb1ELb1EEEvNS_9BwdParamsE:
        /* <DEDUP_REMOVED lines=54> */
.L_x_3891:
[----:B------:R-:W-:Y:S01]  /*0360*/  SHF.L.U32 R0, R12, 0x5, RZ ;  /* 0x000000050c007819 */ /* 0x000fe200000006ff */
[----:B------:R-:W-:Y:S01]  /*0370*/  ULDC.64 UR6, c[0x0][0x260] ;  /* 0x0000980000067ab9 */ /* 0x000fe20000000a00 */
[----:B------:R-:W0:Y:S02]  /*0380*/  LDC.U8 R11, c[0x0][0x2a0] ;  /* 0x0000a800ff0b7b82 */ /* 0x000e240000000000 */
[----:B------:R-:W-:-:S04]  /*0390*/  LOP3.LUT R0, R0, 0x3e0, RZ, 0xc0, !PT ;  /* 0x000003e000007812 */ /* 0x000fc800078ec0ff */
[----:B------:R-:W-:-:S04]  /*03a0*/  IADD3 R2, P0, R0, UR6, RZ ;  /* 0x0000000600027c10 */ /* 0x000fc8000ff1e0ff */
[----:B------:R-:W-:-:S05]  /*03b0*/  IADD3.X R3, RZ, UR7, RZ, P0, !PT ;  /* 0x00000007ff037c10 */ /* 0x000fca00087fe4ff */
[----:B------:R1:W5:Y:S04]  /*03c0*/  LDG.E.128 R100, desc[UR4][R2.64] ;  /* 0x0000000402647981 */ /* 0x000368000c1e1d00 */
        /* <DEDUP_REMOVED lines=48> */
[----:B01----:R-:W-:-:S07]  /*06d0*/  CS2R R64, SRZ ;  /* 0x0000000000407805 */ /* 0x003fce000001ff00 */
.L_x_4017:
        /* <DEDUP_REMOVED lines=13> */
[----:B-----5:R2:W5:Y:S02]  /*07b0*/  LDG.E R10, desc[UR4][R206.64] ;  /* 0x00000004ce0a7981 */ /* 0x020564000c1e1900 */
[----:B------:R-:W-:Y:S01]  /*07c0*/  LEA.HI.SX32 R6, R6, R7, 0x1d ;  /* 0x0000000706067211 */ /* 0x000fe200078feaff */
[----:B0-----:R-:W-:-:S03]  /*07d0*/  IMAD.WIDE R204, R13, 0x4, R204 ;  /* 0x000000040dcc7825 */ /* 0x001fc600078e02cc */
[C---:B---3--:R-:W-:Y:S02]  /*07e0*/  IADD3 R5, R6.reuse, 0x20, RZ ;  /* 0x0000002006057810 */ /* 0x048fe40007ffe0ff */
[C---:B------:R-:W-:Y:S01]  /*07f0*/  IADD3 R4, R6.reuse, 0x40, RZ ;  /* 0x0000004006047810 */ /* 0x040fe20007ffe0ff */
[----:B------:R0:W5:Y:S01]  /*0800*/  LDG.E R9, desc[UR4][R204.64] ;  /* 0x00000004cc097981 */ /* 0x000162000c1e1900 */
[----:B-1----:R-:W-:-:S04]  /*0810*/  IMAD.WIDE.U32 R210, R6, 0x10, R14 ;  /* 0x0000001006d27825 */ /* 0x002fc800078e000e */
[----:B--2---:R-:W-:-:S04]  /*0820*/  IMAD.WIDE.U32 R206, R5, 0x10, R14 ;  /* 0x0000001005ce7825 */ /* 0x004fc800078e000e */
[----:B0-----:R-:W-:Y:S01]  /*0830*/  IMAD.WIDE.U32 R204, R4, 0x10, R14 ;  /* 0x0000001004cc7825 */ /* 0x001fe200078e000e */
[----:B----4-:R-:W-:-:S13]  /*0840*/  ISETP.GT.AND P1, PT, R0, RZ, PT ;  /* 0x000000ff0000720c */ /* 0x010fda0003f24270 */
[----:B------:R-:W-:Y:S05]  /*0850*/  @P1 BRA `(.L_x_3894) ;  /* 0x00000000004c1947 */ /* 0x000fea0003800000 */
[----:B------:R-:W-:Y:S01]  /*0860*/  MOV R2, UR12 ;  /* 0x0000000c00027c02 */ /* 0x000fe20008000f00 */
[----:B------:R-:W-:Y:S01]  /*0870*/  HFMA2.MMA R246, -RZ, RZ, 0, 0 ;  /* 0x00000000fff67435 */ /* 0x000fe200000001ff */
[----:B------:R-:W-:Y:S02]  /*0880*/  MOV R0, UR13 ;  /* 0x0000000d00007c02 */ /* 0x000fe40008000f00 */
[----:B------:R-:W-:Y:S02]  /*0890*/  ISETP.NE.U32.AND P0, PT, R2, RZ, PT ;  /* 0x000000ff0200720c */ /* 0x000fe40003f05070 */
[----:B------:R-:W-:Y:S02]  /*08a0*/  MOV R244, RZ ;  /* 0x000000ff00f47202 */ /* 0x000fe40000000f00 */
[----:B------:R-:W-:-:S13]  /*08b0*/  ISETP.NE.AND.EX P0, PT, R0, RZ, PT, P0 ;  /* 0x000000ff0000720c */ /* 0x000fda0003f05300 */
[----:B------:R-:W-:Y:S05]  /*08c0*/  @!P0 BRA `(.L_x_3895) ;  /* 0x0000001c00348947 */ /* 0x000fea0003800000 */
[C---:B------:R-:W-:Y:S01]  /*08d0*/  IADD3 R153, R6.reuse, 0x60, RZ ;  /* 0x0000006006997810 */ /* 0x040fe20007ffe0ff */
[----:B------:R0:W5:Y:S01]  /*08e0*/  LDG.E.128 R144, desc[UR4][R206.64] ;  /* 0x00000004ce907981 */ /* 0x000162000c1e1d00 */
[----:B------:R-:W-:-:S03]  /*08f0*/  IADD3 R141, R6, 0x80, RZ ;  /* 0x00000080068d7810 */ /* 0x000fc60007ffe0ff */
[--C-:B------:R-:W-:Y:S01]  /*0900*/  IMAD.WIDE.U32 R152, R153, 0x10, R14.reuse ;  /* 0x0000001099987825 */ /* 0x100fe200078e000e */
[----:B------:R0:W5:Y:S03]  /*0910*/  LDG.E.128 R148, desc[UR4][R204.64] ;  /* 0x00000004cc947981 */ /* 0x000166000c1e1d00 */
[----:B------:R-:W-:Y:S02]  /*0920*/  IMAD.WIDE.U32 R14, R141, 0x10, R14 ;  /* 0x000000108d0e7825 */ /* 0x000fe400078e000e */
[----:B------:R0:W5:Y:S04]  /*0930*/  LDG.E.128 R140, desc[UR4][R210.64] ;  /* 0x00000004d28c7981 */ /* 0x000168000c1e1d00 */
[----:B------:R-:W5:Y:S04]  /*0940*/  LDG.E.128 R152, desc[UR4][R152.64] ;  /* 0x0000000498987981 */ /* 0x000f68000c1e1d00 */
[----:B------:R0:W5:Y:S01]  /*0950*/  LDG.E.128 R156, desc[UR4][R14.64] ;  /* 0x000000040e9c7981 */ /* 0x000162000c1e1d00 */
[----:B------:R-:W-:-:S02]  /*0960*/  MOV R246, RZ ;  /* 0x000000ff00f67202 */ /* 0x000fc40000000f00 */
[----:B------:R-:W-:Y:S01]  /*0970*/  MOV R244, RZ ;  /* 0x000000ff00f47202 */ /* 0x000fe20000000f00 */
[----:B------:R-:W-:Y:S06]  /*0980*/  BRA `(.L_x_3895) ;  /* 0x0000001c00047947 */ /* 0x000fec0003800000 */
.L_x_3894:
[----:B------:R-:W-:Y:S01]  /*0990*/  IADD3 R3, R0, -0x1, RZ ;  /* 0xffffffff00037810 */ /* 0x000fe20007ffe0ff */
[----:B------:R-:W0:Y:S04]  /*09a0*/  LDC.64 R180, c[0x0][0x238] ;  /* 0x00008e00ffb47b82 */ /* 0x000e280000000a00 */
[----:B------:R-:W-:-:S04]  /*09b0*/  IMAD R3, R3, R8, RZ ;  /* 0x0000000803037224 */ /* 0x000fc800078e02ff */
[----:B------:R-:W1:Y:S01]  /*09c0*/  LDC.64 R184, c[0x0][0x2b8] ;  /* 0x0000ae00ffb87b82 */ /* 0x000e620000000a00 */
[----:B------:R-:W-:-:S04]  /*09d0*/  SHF.R.S32.HI R0, RZ, 0x1f, R3 ;  /* 0x0000001fff007819 */ /* 0x000fc80000011403 */
[----:B------:R-:W-:-:S03]  /*09e0*/  LEA.HI R0, R0, R3, RZ, 0x3 ;  /* 0x0000000300007211 */ /* 0x000fc600078f18ff */
[----:B------:R-:W2:Y:S01]  /*09f0*/  LDC.64 R208, c[0x0][0x250] ;  /* 0x00009400ffd07b82 */ /* 0x000ea20000000a00 */
[----:B------:R-:W-:Y:S02]  /*0a00*/  LEA.HI.SX32 R187, R0, R7, 0x1d ;  /* 0x0000000700bb7211 */ /* 0x000fe400078feaff */
[C---:B------:R-:W-:Y:S02]  /*0a10*/  IADD3 R213, R6.reuse, 0x60, RZ ;  /* 0x0000006006d57810 */ /* 0x040fe40007ffe0ff */
[----:B------:R-:W-:Y:S02]  /*0a20*/  IADD3 R193, R187, 0x40, RZ ;  /* 0x00000040bbc17810 */ /* 0x000fe40007ffe0ff */
[----:B------:R-:W-:Y:S01]  /*0a30*/  IADD3 R215, R6, 0x80, RZ ;  /* 0x0000008006d77810 */ /* 0x000fe20007ffe0ff */
[----:B0-----:R-:W-:-:S04]  /*0a40*/  IMAD.WIDE.U32 R172, R4, 0x10, R180 ;  /* 0x0000001004ac7825 */ /* 0x001fc800078e00b4 */
[----:B------:R-:W-:Y:S02]  /*0a50*/  IMAD.WIDE.U32 R176, R213, 0x10, R180 ;  /* 0x00000010d5b07825 */ /* 0x000fe400078e00b4 */
[----:B------:R-:W3:Y:S02]  /*0a60*/  LDG.E.128 R172, desc[UR4][R172.64] ;  /* 0x00000004acac7981 */ /* 0x000ee4000c1e1d00 */
[----:B-1----:R-:W-:Y:S02]  /*0a70*/  IMAD.WIDE.U32 R192, R193, 0x10, R184 ;  /* 0x00000010c1c07825 */ /* 0x002fe400078e00b8 */
[----:B------:R-:W4:Y:S02]  /*0a80*/  LDG.E.128 R176, desc[UR4][R176.64] ;  /* 0x00000004b0b07981 */ /* 0x000f24000c1e1d00 */
[--C-:B------:R-:W-:Y:S02]  /*0a90*/  IMAD.WIDE.U32 R200, R6, 0x10, R180.reuse ;  /* 0x0000001006c87825 */ /* 0x100fe400078e00b4 */
[----:B------:R-:W4:Y:S02]  /*0aa0*/  LDG.E.128 R192, desc[UR4][R192.64] ;  /* 0x00000004c0c07981 */ /* 0x000f24000c1e1d00 */
[----:B------:R-:W-:-:S04]  /*0ab0*/  IMAD.WIDE.U32 R168, R5, 0x10, R180 ;  /* 0x0000001005a87825 */ /* 0x000fc800078e00b4 */
[----:B--2---:R-:W-:Y:S01]  /*0ac0*/  IMAD.WIDE R208, R13, 0x4, R208 ;  /* 0x000000040dd07825 */ /* 0x004fe200078e02d0 */
[----:B------:R-:W2:Y:S03]  /*0ad0*/  LDG.E.128 R200, desc[UR4][R200.64] ;  /* 0x00000004c8c87981 */ /* 0x000ea6000c1e1d00 */
[----:B------:R-:W-:Y:S01]  /*0ae0*/  IMAD.WIDE.U32 R180, R215, 0x10, R180 ;  /* 0x00000010d7b47825 */ /* 0x000fe200078e00b4 */
[----:B------:R-:W2:Y:S01]  /*0af0*/  LDG.E R3, desc[UR4][R208.64] ;  /* 0x00000004d0037981 */ /* 0x000ea2000c1e1900 */
[C---:B------:R-:W-:Y:S02]  /*0b00*/  IADD3 R189, R187.reuse, 0x20, RZ ;  /* 0x00000020bbbd7810 */ /* 0x040fe40007ffe0ff */
[C---:B------:R-:W-:Y:S01]  /*0b10*/  IMAD.WIDE.U32 R16, R187.reuse, 0x10, R184 ;  /* 0x00000010bb107825 */ /* 0x040fe200078e00b8 */
[----:B------:R-:W2:Y:S01]  /*0b20*/  LDG.E.128 R168, desc[UR4][R168.64] ;  /* 0x00000004a8a87981 */ /* 0x000ea2000c1e1d00 */
[----:B------:R-:W-:-:S02]  /*0b30*/  IADD3 R197, R187, 0x60, RZ ;  /* 0x00000060bbc57810 */ /* 0x000fc40007ffe0ff */
[----:B------:R-:W-:Y:S01]  /*0b40*/  IADD3 R187, R187, 0x80, RZ ;  /* 0x00000080bbbb7810 */ /* 0x000fe20007ffe0ff */
[----:B------:R-:W2:Y:S01]  /*0b50*/  LDG.E.128 R180, desc[UR4][R180.64] ;  /* 0x00000004b4b47981 */ /* 0x000ea2000c1e1d00 */
[----:B------:R-:W-:-:S03]  /*0b60*/  IMAD.WIDE.U32 R188, R189, 0x10, R184 ;  /* 0x00000010bdbc7825 */ /* 0x000fc600078e00b8 */
[----:B------:R-:W2:Y:S01]  /*0b70*/  LDG.E.128 R16, desc[UR4][R16.64] ;  /* 0x0000000410107981 */ /* 0x000ea2000c1e1d00 */
[----:B------:R-:W-:-:S03]  /*0b80*/  IMAD.WIDE.U32 R196, R197, 0x10, R184 ;  /* 0x00000010c5c47825 */ /* 0x000fc600078e00b8 */
[----:B------:R-:W2:Y:S01]  /*0b90*/  LDG.E.128 R188, desc[UR4][R188.64] ;  /* 0x00000004bcbc7981 */ /* 0x000ea2000c1e1d00 */
[----:B------:R-:W-:-:S03]  /*0ba0*/  IMAD.WIDE.U32 R184, R187, 0x10, R184 ;  /* 0x00000010bbb87825 */ /* 0x000fc600078e00b8 */
[----:B------:R-:W2:Y:S04]  /*0bb0*/  LDG.E.128 R196, desc[UR4][R196.64] ;  /* 0x00000004c4c47981 */ /* 0x000ea8000c1e1d00 */
[----:B------:R-:W2:Y:S01]  /*0bc0*/  LDG.E.128 R184, desc[UR4][R184.64] ;  /* 0x00000004b8b87981 */ /* 0x000ea2000c1e1d00 */
[----:B------:R-:W-:Y:S02]  /*0bd0*/  MOV R2, UR12 ;  /* 0x0000000c00027c02 */ /* 0x000fe40008000f00 */
[----:B------:R-:W-:Y:S02]  /*0be0*/  MOV R0, UR13 ;  /* 0x0000000d00007c02 */ /* 0x000fe40008000f00 */
[----:B------:R-:W-:-:S04]  /*0bf0*/  ISETP.NE.U32.AND P0, PT, R2, RZ, PT ;  /* 0x000000ff0200720c */ /* 0x000fc80003f05070 */
[----:B------:R-:W-:-:S13]  /*0c00*/  ISETP.NE.AND.EX P0, PT, R0, RZ, PT, P0 ;  /* 0x000000ff0000720c */ /* 0x000fda0003f05300 */
[--C-:B------:R-:W-:Y:S01]  /*0c10*/  @P0 IMAD.WIDE.U32 R212, R213, 0x10, R14.reuse ;  /* 0x00000010d5d40825 */ /* 0x100fe200078e000e */
[----:B------:R0:W5:Y:S03]  /*0c20*/  @P0 LDG.E.128 R140, desc[UR4][R210.64] ;  /* 0x00000004d28c0981 */ /* 0x000166000c1e1d00 */
[----:B------:R-:W-:Y:S01]  /*0c30*/  @P0 IMAD.WIDE.U32 R214, R215, 0x10, R14 ;  /* 0x00000010d7d60825 */ /* 0x000fe200078e000e */
[----:B------:R-:W5:Y:S04]  /*0c40*/  @P0 LDG.E.128 R144, desc[UR4][R206.64] ;  /* 0x00000004ce900981 */ /* 0x000f68000c1e1d00 */
[----:B------:R1:W5:Y:S04]  /*0c50*/  @P0 LDG.E.128 R148, desc[UR4][R204.64] ;  /* 0x00000004cc940981 */ /* 0x000368000c1e1d00 */
[----:B------:R-:W5:Y:S04]  /*0c60*/  @P0 LDG.E.128 R152, desc[UR4][R212.64] ;  /* 0x00000004d4980981 */ /* 0x000f68000c1e1d00 */
[----:B------:R1:W5:Y:S01]  /*0c70*/  @P0 LDG.E.128 R156, desc[UR4][R214.64] ;  /* 0x00000004d69c0981 */ /* 0x000362000c1e1d00 */
[----:B------:R-:W-:-:S02]  /*0c80*/  ISETP.NE.AND P0, PT, R11, RZ, PT ;  /* 0x000000ff0b00720c */ /* 0x000fc40003f05270 */
[C---:B---3--:R-:W-:Y:S02]  /*0c90*/  PRMT R224, R172.reuse, 0x7632, R224 ;  /* 0x00007632ace07816 */ /* 0x048fe400000000e0 */
[----:B------:R-:W-:Y:S02]  /*0ca0*/  SHF.L.U32 R237, R172, 0x10, RZ ;  /* 0x00000010aced7819 */ /* 0x000fe400000006ff */
[C---:B------:R-:W-:Y:S02]  /*0cb0*/  PRMT R226, R173.reuse, 0x7632, R226 ;  /* 0x00007632ade27816 */ /* 0x040fe400000000e2 */
[----:B------:R-:W-:Y:S02]  /*0cc0*/  SHF.L.U32 R239, R173, 0x10, RZ ;  /* 0x00000010adef7819 */ /* 0x000fe400000006ff */
[C---:B----4-:R-:W-:Y:S02]  /*0cd0*/  PRMT R172, R192.reuse, 0x7632, R172 ;  /* 0x00007632c0ac7816 */ /* 0x050fe400000000ac */
[----:B------:R-:W-:-:S02]  /*0ce0*/  SHF.L.U32 R173, R192, 0x10, RZ ;  /* 0x00000010c0ad7819 */ /* 0x000fc400000006ff */
[C---:B------:R-:W-:Y:S02]  /*0cf0*/  PRMT R192, R176.reuse, 0x7632, R192 ;  /* 0x00007632b0c07816 */ /* 0x040fe400000000c0 */
[----:B0-----:R-:W-:Y:S02]  /*0d00*/  SHF.L.U32 R211, R176, 0x10, RZ ;  /* 0x00000010b0d37819 */ /* 0x001fe400000006ff */
[----:B------:R-:W-:Y:S02]  /*0d10*/  SHF.L.U32 R245, R177, 0x10, RZ ;  /* 0x00000010b1f57819 */ /* 0x000fe400000006ff */
[----:B--2---:R-:W-:Y:S02]  /*0d20*/  PRMT R208, R200, 0x7632, R208 ;  /* 0x00007632c8d07816 */ /* 0x004fe400000000d0 */
[----:B-1----:R-:W-:Y:S02]  /*0d30*/  FSEL R204, R3, RZ, !P0 ;  /* 0x000000ff03cc7208 */ /* 0x002fe40004000000 */
[----:B------:R-:W-:Y:S01]  /*0d40*/  PRMT R176, R177, 0x7632, R176 ;  /* 0x00007632b1b07816 */ /* 0x000fe200000000b0 */
[----:B------:R-:W-:Y:S01]  /*0d50*/  IMAD.U32 R235, R171, 0x10000, RZ ;  /* 0x00010000abeb7824 */ /* 0x000fe200078e00ff */
[----:B------:R-:W-:-:S02]  /*0d60*/  PRMT R221, R170, 0x7632, R221 ;  /* 0x00007632aadd7816 */ /* 0x000fc400000000dd */
[----:B------:R-:W-:Y:S02]  /*0d70*/  SHF.L.U32 R241, R174, 0x10, RZ ;  /* 0x00000010aef17819 */ /* 0x000fe400000006ff */
[C---:B------:R-:W-:Y:S02]  /*0d80*/  PRMT R177, R178.reuse, 0x7632, R177 ;  /* 0x00007632b2b17816 */ /* 0x040fe400000000b1 */
[----:B------:R-:W-:Y:S02]  /*0d90*/  SHF.L.U32 R247, R178, 0x10, RZ ;  /* 0x00000010b2f77819 */ /* 0x000fe400000006ff */
[C---:B------:R-:W-:Y:S02]  /*0da0*/  PRMT R217, R202.reuse, 0x7632, R217 ;  /* 0x00007632cad97816 */ /* 0x040fe400000000d9 */
[----:B------:R-:W-:Y:S02]  /*0db0*/  SHF.L.U32 R231, R202, 0x10, RZ ;  /* 0x00000010cae77819 */ /* 0x000fe400000006ff */
[----:B------:R-:W-:-:S02]  /*0dc0*/  PRMT R222, R171, 0x7632, R222 ;  /* 0x00007632abde7816 */ /* 0x000fc400000000de */
[----:B------:R-:W-:Y:S02]  /*0dd0*/  PRMT R178, R179, 0x7632, R178 ;  /* 0x00007632b3b27816 */ /* 0x000fe400000000b2 */
[C---:B------:R-:W-:Y:S02]  /*0de0*/  PRMT R205, R182.reuse, 0x7632, R205 ;  /* 0x00007632b6cd7816 */ /* 0x040fe400000000cd */
[----:B------:R-:W-:Y:S01]  /*0df0*/  SHF.L.U32 R249, R182, 0x10, RZ ;  /* 0x00000010b6f97819 */ /* 0x000fe200000006ff */
[----:B------:R-:W-:Y:S01]  /*0e00*/  FADD.FTZ R242, -R204, R245 ;  /* 0x000000f5ccf27221 */ /* 0x000fe20000010100 */
[----:B------:R-:W-:Y:S02]  /*0e10*/  PRMT R202, R203, 0x7632, R202 ;  /* 0x00007632cbca7816 */ /* 0x000fe400000000ca */
[----:B------:R-:W-:Y:S02]  /*0e20*/  PRMT R228, R174, 0x7632, R228 ;  /* 0x00007632aee47816 */ /* 0x000fe400000000e4 */
[----:B------:R-:W-:-:S02]  /*0e30*/  PRMT R182, R183, 0x7632, R182 ;  /* 0x00007632b7b67816 */ /* 0x000fc400000000b6 */
[----:B------:R-:W-:Y:S02]  /*0e40*/  SHF.L.U32 R208, R208, 0x10, RZ ;  /* 0x00000010d0d07819 */ /* 0x000fe400000006ff */
[----:B------:R-:W-:Y:S01]  /*0e50*/  SHF.L.U32 R214, R221, 0x10, RZ ;  /* 0x00000010ddd67819 */ /* 0x000fe200000006ff */
[C---:B------:R-:W-:Y:S01]  /*0e60*/  FADD.FTZ R221, -R204.reuse, R235 ;  /* 0x000000ebccdd7221 */ /* 0x040fe20000010100 */
[----:B------:R-:W-:Y:S01]  /*0e70*/  SHF.L.U32 R179, R179, 0x10, RZ ;  /* 0x00000010b3b37819 */ /* 0x000fe200000006ff */
[----:B------:R-:W-:Y:S01]  /*0e80*/  FADD.FTZ R215, -R204, R241 ;  /* 0x000000f1ccd77221 */ /* 0x000fe20000010100 */
[----:B------:R-:W-:Y:S02]  /*0e90*/  SHF.L.U32 R245, R176, 0x10, RZ ;  /* 0x00000010b0f57819 */ /* 0x000fe400000006ff */
[----:B------:R-:W-:Y:S02]  /*0ea0*/  SHF.L.U32 R227, R168, 0x10, RZ ;  /* 0x00000010a8e37819 */ /* 0x000fe400000006ff */
[----:B------:R-:W-:Y:S01]  /*0eb0*/  SHF.L.U32 R206, R217, 0x10, RZ ;  /* 0x00000010d9ce7819 */ /* 0x000fe200000006ff */
[----:B------:R-:W-:Y:S01]  /*0ec0*/  FADD.FTZ R217, -R204, R239 ;  /* 0x000000efccd97221 */ /* 0x000fe20000010100 */
[----:B------:R-:W-:-:S02]  /*0ed0*/  SHF.L.U32 R235, R222, 0x10, RZ ;  /* 0x00000010deeb7819 */ /* 0x000fc400000006ff */
[----:B------:R-:W-:Y:S02]  /*0ee0*/  SHF.L.U32 R176, R178, 0x10, RZ ;  /* 0x00000010b2b07819 */ /* 0x000fe400000006ff */
[----:B------:R-:W-:Y:S02]  /*0ef0*/  SHF.L.U32 R218, R200, 0x10, RZ ;  /* 0x00000010c8da7819 */ /* 0x000fe400000006ff */
[----:B------:R-:W-:Y:S02]  /*0f00*/  PRMT R220, R169, 0x7632, R220 ;  /* 0x00007632a9dc7816 */ /* 0x000fe400000000dc */
[----:B------:R-:W-:Y:S02]  /*0f10*/  SHF.L.U32 R202, R202, 0x10, RZ ;  /* 0x00000010caca7819 */ /* 0x000fe400000006ff */
[----:B------:R-:W-:Y:S02]  /*0f20*/  SHF.L.U32 R241, R228, 0x10, RZ ;  /* 0x00000010e4f17819 */ /* 0x000fe400000006ff */
[----:B------:R-:W-:-:S02]  /*0f30*/  SHF.L.U32 R232, R182, 0x10, RZ ;  /* 0x00000010b6e87819 */ /* 0x000fc400000006ff */
[----:B------:R-:W-:Y:S02]  /*0f40*/  PRMT R14, R16, 0x7632, R14 ;  /* 0x00007632100e7816 */ /* 0x000fe4000000000e */
[----:B------:R-:W-:Y:S01]  /*0f50*/  SHF.L.U32 R239, R226, 0x10, RZ ;  /* 0x00000010e2ef7819 */ /* 0x000fe200000006ff */
[----:B------:R-:W-:Y:S01]  /*0f60*/  FADD.FTZ R226, -R204, R208 ;  /* 0x000000d0cce27221 */ /* 0x000fe20000010100 */
[----:B------:R-:W-:Y:S01]  /*0f70*/  PRMT R219, R168, 0x7632, R219 ;  /* 0x00007632a8db7816 */ /* 0x000fe200000000db */
[C---:B------:R-:W-:Y:S01]  /*0f80*/  FADD.FTZ R228, -R204.reuse, R179 ;  /* 0x000000b3cce47221 */ /* 0x040fe20000010100 */
[C---:B------:R-:W-:Y:S02]  /*0f90*/  PRMT R230, R175.reuse, 0x7632, R230 ;  /* 0x00007632afe67816 */ /* 0x040fe400000000e6 */
[----:B------:R-:W-:Y:S01]  /*0fa0*/  SHF.L.U32 R243, R175, 0x10, RZ ;  /* 0x00000010aff37819 */ /* 0x000fe200000006ff */
[----:B------:R-:W-:Y:S01]  /*0fb0*/  FADD.FTZ R227, -R204, R227 ;  /* 0x000000e3cce37221 */ /* 0x000fe20000010100 */
[----:B------:R-:W-:Y:S01]  /*0fc0*/  SHF.L.U32 R15, R16, 0x10, RZ ;  /* 0x00000010100f7819 */ /* 0x000fe200000006ff */
[----:B------:R-:W-:Y:S01]  /*0fd0*/  FADD.FTZ R212, -R204, R235 ;  /* 0x000000ebccd47221 */ /* 0x000fe20000010100 */
[----:B------:R-:W-:Y:S01]  /*0fe0*/  PRMT R175, R194, 0x7632, R175 ;  /* 0x00007632c2af7816 */ /* 0x000fe200000000af */
[----:B------:R-:W-:Y:S01]  /*0ff0*/  FADD.FTZ R176, -R204, R176 ;  /* 0x000000b0ccb07221 */ /* 0x000fe20000010100 */
[----:B------:R-:W-:Y:S01]  /*1000*/  SHF.L.U32 R209, R194, 0x10, RZ ;  /* 0x00000010c2d17819 */ /* 0x000fe200000006ff */
[----:B------:R-:W-:Y:S01]  /*1010*/  FADD.FTZ R3, -R204, R218 ;  /* 0x000000dacc037221 */ /* 0x000fe20000010100 */
[----:B------:R-:W-:Y:S01]  /*1020*/  PRMT R194, R180, 0x7632, R194 ;  /* 0x00007632b4c27816 */ /* 0x000fe200000000c2 */
[----:B------:R-:W-:Y:S01]  /*1030*/  FADD.FTZ R182, -R204, R241 ;  /* 0x000000f1ccb67221 */ /* 0x000fe20000010100 */
[----:B------:R-:W-:Y:S01]  /*1040*/  SHF.L.U32 R207, R180, 0x10, RZ ;  /* 0x00000010b4cf7819 */ /* 0x000fe200000006ff */
[----:B------:R-:W-:Y:S01]  /*1050*/  FADD.FTZ R235, -R204, R232 ;  /* 0x000000e8cceb7221 */ /* 0x000fe20000010100 */
[----:B------:R-:W-:Y:S01]  /*1060*/  SHF.L.U32 R210, R220, 0x10, RZ ;  /* 0x00000010dcd27819 */ /* 0x000fe200000006ff */
[C---:B------:R-:W-:Y:S01]  /*1070*/  FADD.FTZ R220, -R204.reuse, R202 ;  /* 0x000000caccdc7221 */ /* 0x040fe20000010100 */
[----:B------:R-:W-:Y:S01]  /*1080*/  PRMT R180, R181, 0x7632, R180 ;  /* 0x00007632b5b47816 */ /* 0x000fe200000000b4 */
[----:B------:R-:W-:Y:S01]  /*1090*/  FADD.FTZ R202, -R204, R239 ;  /* 0x000000efccca7221 */ /* 0x000fe20000010100 */
[----:B------:R-:W-:Y:S01]  /*10a0*/  SHF.L.U32 R14, R14, 0x10, RZ ;  /* 0x000000100e0e7819 */ /* 0x000fe200000006ff */
[----:B-----5:R-:W-:Y:S01]  /*10b0*/  FMUL.FTZ R226, R10, R226 ;  /* 0x000000e20ae27220 */ /* 0x020fe20000410000 */
[----:B------:R-:W-:Y:S01]  /*10c0*/  SHF.L.U32 R225, R169, 0x10, RZ ;  /* 0x00000010a9e17819 */ /* 0x000fe200000006ff */
[C---:B------:R-:W-:Y:S01]  /*10d0*/  FADD.FTZ R213, -R204.reuse, R243 ;  /* 0x000000f3ccd57221 */ /* 0x040fe20000010100 */
[----:B------:R-:W-:Y:S01]  /*10e0*/  SHF.L.U32 R218, R219, 0x10, RZ ;  /* 0x00000010dbda7819 */ /* 0x000fe200000006ff */
[----:B------:R-:W-:Y:S01]  /*10f0*/  FADD.FTZ R219, -R204, R237 ;  /* 0x000000edccdb7221 */ /* 0x000fe20000010100 */
[----:B------:R-:W-:-:S02]  /*1100*/  PRMT R234, R185, 0x7632, R234 ;  /* 0x00007632b9ea7816 */ /* 0x000fc400000000ea */
[----:B------:R-:W-:Y:S01]  /*1110*/  SHF.L.U32 R241, R185, 0x10, RZ ;  /* 0x00000010b9f17819 */ /* 0x000fe200000006ff */
[----:B------:R-:W-:Y:S01]  /*1120*/  FMUL.FTZ R185, R10, R228 ;  /* 0x000000e40ab97220 */ /* 0x000fe20000410000 */
[----:B------:R-:W-:Y:S01]  /*1130*/  PRMT R168, R188, 0x7632, R168 ;  /* 0x00007632bca87816 */ /* 0x000fe200000000a8 */
[----:B------:R-:W-:Y:S01]  /*1140*/  FMUL.FTZ R227, R10, R227 ;  /* 0x000000e30ae37220 */ /* 0x000fe20000410000 */
[----:B------:R-:W-:Y:S01]  /*1150*/  SHF.L.U32 R169, R188, 0x10, RZ ;  /* 0x00000010bca97819 */ /* 0x000fe200000006ff */
[----:B------:R-:W-:Y:S01]  /*1160*/  FMUL.FTZ R228, R100, R15 ;  /* 0x0000000f64e47220 */ /* 0x000fe20000410000 */
[C---:B------:R-:W-:Y:S02]  /*1170*/  PRMT R232, R184.reuse, 0x7632, R232 ;  /* 0x00007632b8e87816 */ /* 0x040fe400000000e8 */
[----:B------:R-:W-:Y:S01]  /*1180*/  SHF.L.U32 R239, R184, 0x10, RZ ;  /* 0x00000010b8ef7819 */ /* 0x000fe200000006ff */
[C---:B------:R-:W-:Y:S01]  /*1190*/  FMUL.FTZ R184, R10.reuse, R176 ;  /* 0x000000b00ab87220 */ /* 0x040fe20000410000 */
[C---:B------:R-:W-:Y:S01]  /*11a0*/  PRMT R216, R201.reuse, 0x7632, R216 ;  /* 0x00007632c9d87816 */ /* 0x040fe200000000d8 */
[C---:B------:R-:W-:Y:S01]  /*11b0*/  FMUL.FTZ R3, R10.reuse, R3 ;  /* 0x000000030a037220 */ /* 0x040fe20000410000 */
[----:B------:R-:W-:Y:S01]  /*11c0*/  SHF.L.U32 R233, R201, 0x10, RZ ;  /* 0x00000010c9e97819 */ /* 0x000fe200000006ff */
[----:B------:R-:W-:Y:S01]  /*11d0*/  FMUL.FTZ R176, R10, R235 ;  /* 0x000000eb0ab07220 */ /* 0x000fe20000410000 */
[----:B------:R-:W-:Y:S01]  /*11e0*/  SHF.L.U32 R251, R183, 0x10, RZ ;  /* 0x00000010b7fb7819 */ /* 0x000fe200000006ff */
[----:B------:R-:W-:Y:S01]  /*11f0*/  FADD.FTZ R183, -R204, R207 ;  /* 0x000000cfccb77221 */ /* 0x000fe20000010100 */
[----:B------:R-:W-:Y:S01]  /*1200*/  SHF.L.U32 R243, R230, 0x10, RZ ;  /* 0x00000010e6f37819 */ /* 0x000fe200000006ff */
[----:B------:R-:W-:Y:S01]  /*1210*/  IMAD.U32 R237, R224, 0x10000, RZ ;  /* 0x00010000e0ed7824 */ /* 0x000fe200078e00ff */
[----:B------:R-:W-:Y:S01]  /*1220*/  SHF.L.U32 R230, R180, 0x10, RZ ;  /* 0x00000010b4e67819 */ /* 0x000fe200000006ff */
[C---:B------:R-:W-:Y:S01]  /*1230*/  FADD.FTZ R244, -R204.reuse, R211 ;  /* 0x000000d3ccf47221 */ /* 0x040fe20000010100 */
[----:B------:R-:W-:Y:S01]  /*1240*/  PRMT R16, R17, 0x7632, R16 ;  /* 0x0000763211107816 */ /* 0x000fe20000000010 */
[----:B------:R-:W-:Y:S01]  /*1250*/  FADD.FTZ R240, -R204, R247 ;  /* 0x000000f7ccf07221 */ /* 0x000fe20000010100 */
[----:B------:R-:W-:Y:S01]  /*1260*/  SHF.L.U32 R207, R194, 0x10, RZ ;  /* 0x00000010c2cf7819 */ /* 0x000fe200000006ff */
[-C--:B------:R-:W-:Y:S01]  /*1270*/  FFMA.FTZ R65, R226, R14.reuse, R65 ;  /* 0x0000000ee2417223 */ /* 0x080fe20000010041 */
[----:B------:R-:W-:Y:S01]  /*1280*/  FADD.FTZ R97, R97, R14 ;  /* 0x0000000e61617221 */ /* 0x000fe20000010000 */
[----:B------:R-:W-:Y:S01]  /*1290*/  FMUL.FTZ R235, R101, R14 ;  /* 0x0000000e65eb7220 */ /* 0x000fe20000410000 */
[----:B------:R-:W-:Y:S01]  /*12a0*/  SHF.L.U32 R17, R17, 0x10, RZ ;  /* 0x0000001011117819 */ /* 0x000fe200000006ff */
[----:B------:R-:W-:Y:S01]  /*12b0*/  FADD.FTZ R231, -R204, R231 ;  /* 0x000000e7cce77221 */ /* 0x000fe20000010100 */
[----:B------:R-:W-:Y:S01]  /*12c0*/  SHF.L.U32 R211, R192, 0x10, RZ ;  /* 0x00000010c0d37819 */ /* 0x000fe200000006ff */
[----:B------:R-:W-:Y:S01]  /*12d0*/  FMUL.FTZ R219, R10, R219 ;  /* 0x000000db0adb7220 */ /* 0x000fe20000410000 */
[----:B------:R-:W-:Y:S01]  /*12e0*/  SHF.L.U32 R14, R168, 0x10, RZ ;  /* 0x00000010a80e7819 */ /* 0x000fe200000006ff */
[----:B------:R-:W-:Y:S01]  /*12f0*/  FADD.FTZ R192, -R204, R245 ;  /* 0x000000f5ccc07221 */ /* 0x000fe20000010100 */
[C---:B------:R-:W-:Y:S01]  /*1300*/  PRMT R200, R18.reuse, 0x7632, R200 ;  /* 0x0000763212c87816 */ /* 0x040fe200000000c8 */
[-C--:B------:R-:W-:Y:S01]  /*1310*/  FFMA.FTZ R56, R227, R169.reuse, R56 ;  /* 0x000000a9e3387223 */ /* 0x080fe20000010038 */
[----:B------:R-:W-:Y:S01]  /*1320*/  SHF.L.U32 R201, R18, 0x10, RZ ;  /* 0x0000001012c97819 */ /* 0x000fe200000006ff */
[----:B------:R-:W-:Y:S01]  /*1330*/  FADD.FTZ R88, R88, R169 ;  /* 0x000000a958587221 */ /* 0x000fe20000010000 */
[----:B------:R-:W-:Y:S01]  /*1340*/  SHF.L.U32 R216, R216, 0x10, RZ ;  /* 0x00000010d8d87819 */ /* 0x000fe200000006ff */
[----:B------:R-:W-:Y:S01]  /*1350*/  FMUL.FTZ R168, R108, R169 ;  /* 0x000000a96ca87220 */ /* 0x000fe20000410000 */
[----:B------:R-:W-:Y:S01]  /*1360*/  FADD.FTZ R252, RZ, R228 ;  /* 0x000000e4fffc7221 */ /* 0x000fe20000010000 */
[----:B------:R-:W-:Y:S01]  /*1370*/  PRMT R18, R19, 0x7632, R18 ;  /* 0x0000763213127816 */ /* 0x000fe20000000012 */
[C---:B------:R-:W-:Y:S01]  /*1380*/  FADD.FTZ R233, -R204.reuse, R233 ;  /* 0x000000e9cce97221 */ /* 0x040fe20000010100 */
[----:B------:R-:W-:Y:S01]  /*1390*/  SHF.L.U32 R247, R177, 0x10, RZ ;  /* 0x00000010b1f77819 */ /* 0x000fe200000006ff */
[----:B------:R-:W-:Y:S01]  /*13a0*/  FADD.FTZ R179, -R204, R249 ;  /* 0x000000f9ccb37221 */ /* 0x000fe20000010100 */
[----:B------:R-:W-:Y:S01]  /*13b0*/  PRMT R238, R187, 0x7632, R238 ;  /* 0x00007632bbee7816 */ /* 0x000fe200000000ee */
[----:B------:R-:W-:Y:S01]  /*13c0*/  FFMA.FTZ R64, R3, R15, R64 ;  /* 0x0000000f03407223 */ /* 0x000fe20000010040 */
[----:B------:R-:W-:Y:S01]  /*13d0*/  SHF.L.U32 R245, R187, 0x10, RZ ;  /* 0x00000010bbf57819 */ /* 0x000fe200000006ff */
[----:B------:R-:W-:Y:S01]  /*13e0*/  FADD.FTZ R96, R96, R15 ;  /* 0x0000000f60607221 */ /* 0x000fe20000010000 */
[----:B------:R-:W-:Y:S01]  /*13f0*/  FFMA.FTZ R169, R3, R228, RZ ;  /* 0x000000e403a97223 */ /* 0x000fe200000100ff */
[----:B------:R-:W-:Y:S01]  /*1400*/  SHF.L.U32 R229, R203, 0x10, RZ ;  /* 0x00000010cbe57819 */ /* 0x000fe200000006ff */
[C---:B------:R-:W-:Y:S01]  /*1410*/  FADD.FTZ R177, -R204.reuse, R251 ;  /* 0x000000fbccb17221 */ /* 0x040fe20000010100 */
[C---:B------:R-:W-:Y:S01]  /*1420*/  FADD.FTZ R208, -R204.reuse, R237 ;  /* 0x000000edccd07221 */ /* 0x040fe20000010100 */
[----:B------:R-:W-:Y:S01]  /*1430*/  FADD.FTZ R249, -R204, R230 ;  /* 0x000000e6ccf97221 */ /* 0x000fe20000010100 */
[----:B------:R-:W-:Y:S01]  /*1440*/  FMUL.FTZ R187, R10, R240 ;  /* 0x000000f00abb7220 */ /* 0x000fe20000410000 */
[----:B------:R-:W-:Y:S01]  /*1450*/  SHF.L.U32 R15, R172, 0x10, RZ ;  /* 0x00000010ac0f7819 */ /* 0x000fe200000006ff */
[C---:B------:R-:W-:Y:S01]  /*1460*/  FADD.FTZ R222, -R204.reuse, R206 ;  /* 0x000000ceccde7221 */ /* 0x040fe20000010100 */
[----:B------:R-:W-:Y:S01]  /*1470*/  FADD.FTZ R251, -R204, R207 ;  /* 0x000000cfccfb7221 */ /* 0x000fe20000010100 */
[C---:B------:R-:W-:Y:S01]  /*1480*/  PRMT R230, R199.reuse, 0x7632, R230 ;  /* 0x00007632c7e67816 */ /* 0x040fe200000000e6 */
[----:B------:R-:W-:Y:S01]  /*1490*/  FMUL.FTZ R231, R10, R231 ;  /* 0x000000e70ae77220 */ /* 0x000fe20000410000 */
[----:B------:R-:W-:Y:S01]  /*14a0*/  SHF.L.U32 R237, R199, 0x10, RZ ;  /* 0x00000010c7ed7819 */ /* 0x000fe200000006ff */
[-C--:B------:R-:W-:Y:S01]  /*14b0*/  FFMA.FTZ R48, R219, R173.reuse, R48 ;  /* 0x000000addb307223 */ /* 0x080fe20000010030 */
[----:B------:R-:W-:Y:S01]  /*14c0*/  SHF.L.U32 R240, R16, 0x10, RZ ;  /* 0x0000001010f07819 */ /* 0x000fe200000006ff */
[----:B------:R-:W-:Y:S01]  /*14d0*/  FADD.FTZ R80, R80, R173 ;  /* 0x000000ad50507221 */ /* 0x000fe20000010000 */
[----:B------:R-:W-:Y:S01]  /*14e0*/  FMUL.FTZ R172, R116, R173 ;  /* 0x000000ad74ac7220 */ /* 0x000fe20000410000 */
[----:B------:R-:W-:Y:S01]  /*14f0*/  FADD.FTZ R225, -R204, R225 ;  /* 0x000000e1cce17221 */ /* 0x000fe20000010100 */
[C---:B------:R-:W-:Y:S01]  /*1500*/  PRMT R206, R197.reuse, 0x7632, R206 ;  /* 0x00007632c5ce7816 */ /* 0x040fe200000000ce */
[----:B------:R-:W-:Y:S01]  /*1510*/  FMUL.FTZ R199, R10, R244 ;  /* 0x000000f40ac77220 */ /* 0x000fe20000410000 */
[----:B------:R-:W-:Y:S01]  /*1520*/  SHF.L.U32 R207, R197, 0x10, RZ ;  /* 0x00000010c5cf7819 */ /* 0x000fe200000006ff */
[----:B------:R-:W-:Y:S01]  /*1530*/  FMUL.FTZ R16, R102, R17 ;  /* 0x0000001166107220 */ /* 0x000fe20000410000 */
[----:B------:R-:W-:Y:S01]  /*1540*/  FADD.FTZ R173, R252, R235 ;  /* 0x000000ebfcad7221 */ /* 0x000fe20000010000 */
[----:B------:R-:W-:Y:S01]  /*1550*/  SHF.L.U32 R223, R170, 0x10, RZ ;  /* 0x00000010aadf7819 */ /* 0x000fe200000006ff */
[----:B------:R-:W-:Y:S01]  /*1560*/  FADD.FTZ R224, -R204, R216 ;  /* 0x000000d8cce07221 */ /* 0x000fe20000010100 */
[C---:B------:R-:W-:Y:S01]  /*1570*/  FMUL.FTZ R233, R10.reuse, R233 ;  /* 0x000000e90ae97220 */ /* 0x040fe20000410000 */
[----:B------:R-:W-:Y:S01]  /*1580*/  FMUL.FTZ R197, R10, R242 ;  /* 0x000000f20ac57220 */ /* 0x000fe20000410000 */
[----:B------:R-:W-:Y:S01]  /*1590*/  SHF.L.U32 R244, R18, 0x10, RZ ;  /* 0x0000001012f47819 */ /* 0x000fe200000006ff */
[----:B------:R-:W-:Y:S01]  /*15a0*/  FFMA.FTZ R169, R226, R235, R169 ;  /* 0x000000ebe2a97223 */ /* 0x000fe200000100a9 */
[C---:B------:R-:W-:Y:S01]  /*15b0*/  PRMT R170, R189.reuse, 0x7632, R170 ;  /* 0x00007632bdaa7816 */ /* 0x040fe200000000aa */
[----:B------:R-:W-:Y:S01]  /*15c0*/  FMUL.FTZ R220, R10, R220 ;  /* 0x000000dc0adc7220 */ /* 0x000fe20000410000 */
[----:B------:R-:W-:Y:S01]  /*15d0*/  SHF.L.U32 R242, R200, 0x10, RZ ;  /* 0x00000010c8f27819 */ /* 0x000fe200000006ff */
[----:B------:R-:W-:Y:S01]  /*15e0*/  FADD.FTZ R229, -R204, R229 ;  /* 0x000000e5cce57221 */ /* 0x000fe20000010100 */
[----:B------:R-:W-:Y:S01]  /*15f0*/  SHF.L.U32 R189, R189, 0x10, RZ ;  /* 0x00000010bdbd7819 */ /* 0x000fe200000006ff */
[-C--:B------:R-:W-:Y:S01]  /*1600*/  FFMA.FTZ R60, R231, R201.reuse, R60 ;  /* 0x000000c9e73c7223 */ /* 0x080fe2000001003c */
[----:B------:R-:W-:Y:S01]  /*1610*/  FADD.FTZ R92, R92, R201 ;  /* 0x000000c95c5c7221 */ /* 0x000fe20000010000 */
[----:B------:R-:W-:Y:S01]  /*1620*/  FMUL.FTZ R200, R104, R201 ;  /* 0x000000c968c87220 */ /* 0x000fe20000410000 */
[C---:B------:R-:W-:Y:S01]  /*1630*/  FMUL.FTZ R225, R10.reuse, R225 ;  /* 0x000000e10ae17220 */ /* 0x040fe20000410000 */
[----:B------:R-:W-:Y:S01]  /*1640*/  FMUL.FTZ R201, R103, R240 ;  /* 0x000000f067c97220 */ /* 0x000fe20000410000 */
[----:B------:R-:W-:Y:S01]  /*1650*/  FADD.FTZ R173, R173, R16 ;  /* 0x00000010adad7221 */ /* 0x000fe20000010000 */
[----:B------:R-:W-:Y:S01]  /*1660*/  FMUL.FTZ R224, R10, R224 ;  /* 0x000000e00ae07220 */ /* 0x000fe20000410000 */
[C---:B------:R-:W-:Y:S01]  /*1670*/  FFMA.FTZ R66, R233.reuse, R17, R66 ;  /* 0x00000011e9427223 */ /* 0x040fe20000010042 */
[----:B------:R-:W-:Y:S01]  /*1680*/  FADD.FTZ R98, R98, R17 ;  /* 0x0000001162627221 */ /* 0x000fe20000010000 */
[----:B------:R-:W-:Y:S01]  /*1690*/  FFMA.FTZ R169, R233, R16, R169 ;  /* 0x00000010e9a97223 */ /* 0x000fe200000100a9 */
[----:B------:R-:W-:Y:S01]  /*16a0*/  SHF.L.U32 R19, R19, 0x10, RZ ;  /* 0x0000001013137819 */ /* 0x000fe200000006ff */
[-C--:B------:R-:W-:Y:S01]  /*16b0*/  FFMA.FTZ R63, R220, R244.reuse, R63 ;  /* 0x000000f4dc3f7223 */ /* 0x080fe2000001003f */
[----:B------:R-:W-:Y:S01]  /*16c0*/  FADD.FTZ R95, R95, R244 ;  /* 0x000000f45f5f7221 */ /* 0x000fe20000010000 */
[----:B------:R-:W-:Y:S01]  /*16d0*/  FMUL.FTZ R17, R107, R244 ;  /* 0x000000f46b117220 */ /* 0x000fe20000410000 */
[----:B------:R-:W-:Y:S01]  /*16e0*/  FMUL.FTZ R229, R10, R229 ;  /* 0x000000e50ae57220 */ /* 0x000fe20000410000 */
[----:B------:R-:W-:Y:S01]  /*16f0*/  SHF.L.U32 R244, R170, 0x10, RZ ;  /* 0x00000010aaf47819 */ /* 0x000fe200000006ff */
        /* <DEDUP_REMOVED lines=8> */
[----:B------:R-:W-:Y:S01]  /*1780*/  FMUL.FTZ R19, R105, R242 ;  /* 0x000000f269137220 */ /* 0x000fe20000410000 */
[----:B------:R-:W-:Y:S01]  /*1790*/  FADD.FTZ R173, R173, R200 ;  /* 0x000000c8adad7221 */ /* 0x000fe20000010000 */
[----:B------:R-:W-:Y:S01]  /*17a0*/  FMUL.FTZ R222, R10, R222 ;  /* 0x000000de0ade7220 */ /* 0x000fe20000410000 */
[----:B------:R-:W-:Y:S01]  /*17b0*/  FFMA.FTZ R189, R231, R200, R189 ;  /* 0x000000c8e7bd7223 */ /* 0x000fe200000100bd */
[----:B------:R-:W-:Y:S01]  /*17c0*/  PRMT R171, R190, 0x7632, R171 ;  /* 0x00007632beab7816 */ /* 0x000fe200000000ab */
[----:B------:R-:W-:Y:S01]  /*17d0*/  FADD.FTZ R173, R173, R19 ;  /* 0x00000013adad7221 */ /* 0x000fe20000010000 */
[C---:B------:R-:W-:Y:S01]  /*17e0*/  PRMT R174, R193.reuse, 0x7632, R174 ;  /* 0x00007632c1ae7816 */ /* 0x040fe200000000ae */
[----:B------:R-:W-:Y:S01]  /*17f0*/  FFMA.FTZ R189, R222, R19, R189 ;  /* 0x00000013debd7223 */ /* 0x000fe200000100bd */
[----:B------:R-:W-:Y:S01]  /*1800*/  SHF.L.U32 R193, R193, 0x10, RZ ;  /* 0x00000010c1c17819 */ /* 0x000fe200000006ff */
[----:B------:R-:W-:Y:S01]  /*1810*/  FADD.FTZ R218, -R204, R218 ;  /* 0x000000daccda7221 */ /* 0x000fe20000010100 */
[----:B------:R-:W-:Y:S01]  /*1820*/  FMUL.FTZ R217, R10, R217 ;  /* 0x000000d90ad97220 */ /* 0x000fe20000410000 */
[----:B------:R-:W-:Y:S01]  /*1830*/  FADD.FTZ R173, R173, R18 ;  /* 0x00000012adad7221 */ /* 0x000fe20000010000 */
[----:B------:R-:W-:Y:S01]  /*1840*/  SHF.L.U32 R246, R171, 0x10, RZ ;  /* 0x00000010abf67819 */ /* 0x000fe200000006ff */
[----:B------:R-:W-:Y:S01]  /*1850*/  FFMA.FTZ R189, R229, R18, R189 ;  /* 0x00000012e5bd7223 */ /* 0x000fe200000100bd */
[----:B------:R-:W-:Y:S01]  /*1860*/  SHF.L.U32 R171, R174, 0x10, RZ ;  /* 0x00000010aeab7819 */ /* 0x000fe200000006ff */
[----:B------:R-:W-:Y:S01]  /*1870*/  FMUL.FTZ R218, R10, R218 ;  /* 0x000000da0ada7220 */ /* 0x000fe20000410000 */
[-C--:B------:R-:W-:Y:S01]  /*1880*/  FFMA.FTZ R50, R217, R193.reuse, R50 ;  /* 0x000000c1d9327223 */ /* 0x080fe20000010032 */
[----:B------:R-:W-:Y:S01]  /*1890*/  FADD.FTZ R82, R82, R193 ;  /* 0x000000c152527221 */ /* 0x000fe20000010000 */
[----:B------:R-:W-:Y:S01]  /*18a0*/  FMUL.FTZ R174, R118, R193 ;  /* 0x000000c176ae7220 */ /* 0x000fe20000410000 */
[-C--:B------:R-:W-:Y:S01]  /*18b0*/  FFMA.FTZ R26, R197, R207.reuse, R26 ;  /* 0x000000cfc51a7223 */ /* 0x080fe2000001001a */
[----:B------:R-:W-:Y:S01]  /*18c0*/  FADD.FTZ R74, R74, R207 ;  /* 0x000000cf4a4a7221 */ /* 0x000fe20000010000 */
[----:B------:R-:W-:Y:S01]  /*18d0*/  FMUL.FTZ R252, R126, R207 ;  /* 0x000000cf7efc7220 */ /* 0x000fe20000410000 */
[----:B------:R-:W-:Y:S01]  /*18e0*/  SHF.L.U32 R207, R232, 0x10, RZ ;  /* 0x00000010e8cf7819 */ /* 0x000fe200000006ff */
[----:B------:R-:W-:Y:S01]  /*18f0*/  FADD.FTZ R193, R173, R17 ;  /* 0x00000011adc17221 */ /* 0x000fe20000010000 */
[----:B------:R-:W-:Y:S01]  /*1900*/  FFMA.FTZ R232, R220, R17, R189 ;  /* 0x00000011dce87223 */ /* 0x000fe200000100bd */
[-C--:B------:R-:W-:Y:S01]  /*1910*/  FFMA.FTZ R57, R218, R14.reuse, R57 ;  /* 0x0000000eda397223 */ /* 0x080fe20000010039 */
[----:B------:R-:W-:Y:S01]  /*1920*/  FADD.FTZ R89, R89, R14 ;  /* 0x0000000e59597221 */ /* 0x000fe20000010000 */
[----:B------:R-:W-:Y:S01]  /*1930*/  FMUL.FTZ R173, R109, R14 ;  /* 0x0000000e6dad7220 */ /* 0x000fe20000410000 */
[----:B------:R-:W-:Y:S01]  /*1940*/  FADD.FTZ R14, R193, R168 ;  /* 0x000000a8c10e7221 */ /* 0x000fe20000010000 */
[----:B------:R-:W-:Y:S01]  /*1950*/  FFMA.FTZ R189, R227, R168, R232 ;  /* 0x000000a8e3bd7223 */ /* 0x000fe200000100e8 */
[C---:B------:R-:W-:Y:S01]  /*1960*/  PRMT R188, R191.reuse, 0x7632, R188 ;  /* 0x00007632bfbc7816 */ /* 0x040fe200000000bc */
[----:B------:R-:W-:Y:S01]  /*1970*/  FADD.FTZ R216, -R204, R210 ;  /* 0x000000d2ccd87221 */ /* 0x000fe20000010100 */
[----:B------:R-:W-:Y:S01]  /*1980*/  SHF.L.U32 R203, R190, 0x10, RZ ;  /* 0x00000010becb7819 */ /* 0x000fe200000006ff */
[----:B------:R-:W-:Y:S01]  /*1990*/  FADD.FTZ R193, R14, R173 ;  /* 0x000000ad0ec17221 */ /* 0x000fe20000010000 */
[----:B------:R-:W-:Y:S01]  /*19a0*/  SHF.L.U32 R191, R191, 0x10, RZ ;  /* 0x00000010bfbf7819 */ /* 0x000fe200000006ff */
[----:B------:R-:W-:Y:S01]  /*19b0*/  FMUL.FTZ R221, R10, R221 ;  /* 0x000000dd0add7220 */ /* 0x000fe20000410000 */
[C---:B------:R-:W-:Y:S01]  /*19c0*/  PRMT R190, R195.reuse, 0x7632, R190 ;  /* 0x00007632c3be7816 */ /* 0x040fe200000000be */
[----:B------:R-:W-:Y:S01]  /*19d0*/  FFMA.FTZ R14, R218, R173, R189 ;  /* 0x000000adda0e7223 */ /* 0x000fe200000100bd */
[----:B------:R-:W-:Y:S01]  /*19e0*/  SHF.L.U32 R195, R195, 0x10, RZ ;  /* 0x00000010c3c37819 */ /* 0x000fe200000006ff */
[----:B------:R-:W-:Y:S01]  /*19f0*/  FMUL.FTZ R213, R10, R213 ;  /* 0x000000d50ad57220 */ /* 0x000fe20000410000 */
[----:B------:R-:W-:Y:S01]  /*1a00*/  SHF.L.U32 R250, R188, 0x10, RZ ;  /* 0x00000010bcfa7819 */ /* 0x000fe200000006ff */
[----:B------:R-:W-:Y:S01]  /*1a10*/  FMUL.FTZ R189, R111, R244 ;  /* 0x000000f46fbd7220 */ /* 0x000fe20000410000 */
[----:B------:R-:W-:Y:S01]  /*1a20*/  FADD.FTZ R232, R193, R170 ;  /* 0x000000aac1e87221 */ /* 0x000fe20000010000 */
[----:B------:R-:W-:Y:S01]  /*1a30*/  FADD.FTZ R223, -R204, R223 ;  /* 0x000000dfccdf7221 */ /* 0x000fe20000010100 */
[----:B------:R-:W-:Y:S01]  /*1a40*/  FMUL.FTZ R216, R10, R216 ;  /* 0x000000d80ad87220 */ /* 0x000fe20000410000 */
[-C--:B------:R-:W-:Y:S01]  /*1a50*/  FFMA.FTZ R54, R221, R191.reuse, R54 ;  /* 0x000000bfdd367223 */ /* 0x080fe20000010036 */
[----:B------:R-:W-:Y:S01]  /*1a60*/  FADD.FTZ R86, R86, R191 ;  /* 0x000000bf56567221 */ /* 0x000fe20000010000 */
[----:B------:R-:W-:Y:S01]  /*1a70*/  FMUL.FTZ R188, R114, R191 ;  /* 0x000000bf72bc7220 */ /* 0x000fe20000410000 */
[----:B------:R-:W-:Y:S01]  /*1a80*/  FFMA.FTZ R193, R225, R170, R14 ;  /* 0x000000aae1c17223 */ /* 0x000fe2000001000e */
[----:B------:R-:W-:Y:S01]  /*1a90*/  SHF.L.U32 R191, R190, 0x10, RZ ;  /* 0x00000010bebf7819 */ /* 0x000fe200000006ff */
[----:B------:R-:W-:Y:S01]  /*1aa0*/  FFMA.FTZ R67, R224, R240, R67 ;  /* 0x000000f0e0437223 */ /* 0x000fe20000010043 */
[----:B------:R-:W-:Y:S01]  /*1ab0*/  FADD.FTZ R99, R99, R240 ;  /* 0x000000f063637221 */ /* 0x000fe20000010000 */
[-C--:B------:R-:W-:Y:S01]  /*1ac0*/  FFMA.FTZ R22, R213, R195.reuse, R22 ;  /* 0x000000c3d5167223 */ /* 0x080fe20000010016 */
[----:B------:R-:W-:Y:S01]  /*1ad0*/  FADD.FTZ R78, R78, R195 ;  /* 0x000000c34e4e7221 */ /* 0x000fe20000010000 */
[----:B------:R-:W-:Y:S01]  /*1ae0*/  FMUL.FTZ R190, R122, R195 ;  /* 0x000000c37abe7220 */ /* 0x000fe20000410000 */
[----:B------:R-:W-:Y:S01]  /*1af0*/  FMUL.FTZ R240, R112, R203 ;  /* 0x000000cb70f07220 */ /* 0x000fe20000410000 */
[----:B------:R-:W-:Y:S01]  /*1b00*/  FADD.FTZ R195, R232, R189 ;  /* 0x000000bde8c37221 */ /* 0x000fe20000010000 */
[----:B------:R-:W-:Y:S01]  /*1b10*/  FADD.FTZ R214, -R204, R214 ;  /* 0x000000d6ccd67221 */ /* 0x000fe20000010100 */
[----:B------:R-:W-:Y:S01]  /*1b20*/  FMUL.FTZ R223, R10, R223 ;  /* 0x000000df0adf7220 */ /* 0x000fe20000410000 */
[C---:B------:R-:W-:Y:S01]  /*1b30*/  FFMA.FTZ R14, R216.reuse, R189, R193 ;  /* 0x000000bdd80e7223 */ /* 0x040fe200000100c1 */
[----:B------:R-:W-:Y:S01]  /*1b40*/  FFMA.FTZ R59, R216, R244, R59 ;  /* 0x000000f4d83b7223 */ /* 0x000fe2000001003b */
[----:B------:R-:W-:Y:S01]  /*1b50*/  FADD.FTZ R91, R91, R244 ;  /* 0x000000f45b5b7221 */ /* 0x000fe20000010000 */
[----:B------:R-:W-:Y:S01]  /*1b60*/  FMUL.FTZ R193, R113, R246 ;  /* 0x000000f671c17220 */ /* 0x000fe20000410000 */
[----:B------:R-:W-:Y:S01]  /*1b70*/  FADD.FTZ R244, R195, R240 ;  /* 0x000000f0c3f47221 */ /* 0x000fe20000010000 */
[----:B------:R-:W-:Y:S01]  /*1b80*/  FMUL.FTZ R214, R10, R214 ;  /* 0x000000d60ad67220 */ /* 0x000fe20000410000 */
[C---:B------:R-:W-:Y:S01]  /*1b90*/  FFMA.FTZ R195, R223.reuse, R240, R14 ;  /* 0x000000f0dfc37223 */ /* 0x040fe2000001000e */
[----:B------:R-:W-:Y:S01]  /*1ba0*/  FFMA.FTZ R52, R223, R203, R52 ;  /* 0x000000cbdf347223 */ /* 0x000fe20000010034 */
[----:B------:R-:W-:Y:S01]  /*1bb0*/  FADD.FTZ R84, R84, R203 ;  /* 0x000000cb54547221 */ /* 0x000fe20000010000 */
[----:B------:R-:W-:Y:S01]  /*1bc0*/  FADD.FTZ R203, R244, R193 ;  /* 0x000000c1f4cb7221 */ /* 0x000fe20000010000 */
[----:B------:R-:W-:Y:S01]  /*1bd0*/  FFMA.FTZ R14, R214, R193, R195 ;  /* 0x000000c1d60e7223 */ /* 0x000fe200000100c3 */
[C---:B------:R-:W-:Y:S01]  /*1be0*/  FMUL.FTZ R215, R10.reuse, R215 ;  /* 0x000000d70ad77220 */ /* 0x040fe20000410000 */
[----:B------:R-:W-:Y:S01]  /*1bf0*/  FMUL.FTZ R195, R115, R250 ;  /* 0x000000fa73c37220 */ /* 0x000fe20000410000 */
[----:B------:R-:W-:Y:S01]  /*1c00*/  FADD.FTZ R244, R203, R188 ;  /* 0x000000bccbf47221 */ /* 0x000fe20000010000 */
[----:B------:R-:W-:Y:S01]  /*1c10*/  FMUL.FTZ R212, R10, R212 ;  /* 0x000000d40ad47220 */ /* 0x000fe20000410000 */
[----:B------:R-:W-:Y:S01]  /*1c20*/  FFMA.FTZ R203, R221, R188, R14 ;  /* 0x000000bcddcb7223 */ /* 0x000fe2000001000e */
[----:B------:R-:W-:Y:S01]  /*1c30*/  FFMA.FTZ R61, R222, R242, R61 ;  /* 0x000000f2de3d7223 */ /* 0x000fe2000001003d */
[----:B------:R-:W-:Y:S01]  /*1c40*/  FADD.FTZ R93, R93, R242 ;  /* 0x000000f25d5d7221 */ /* 0x000fe20000010000 */
[-C--:B------:R-:W-:Y:S01]  /*1c50*/  FFMA.FTZ R20, R215, R209.reuse, R20 ;  /* 0x000000d1d7147223 */ /* 0x080fe20000010014 */
[----:B------:R-:W-:Y:S01]  /*1c60*/  FADD.FTZ R76, R76, R209 ;  /* 0x000000d14c4c7221 */ /* 0x000fe20000010000 */
        /* <DEDUP_REMOVED lines=17> */
[----:B------:R-:W-:Y:S01]  /*1d80*/  FADD.FTZ R194, -R204, R211 ;  /* 0x000000d3ccc27221 */ /* 0x000fe20000010100 */
[----:B------:R-:W-:Y:S01]  /*1d90*/  FFMA.FTZ R15, R217, R174, R234 ;  /* 0x000000aed90f7223 */ /* 0x000fe200000100ea */
[C---:B------:R-:W-:Y:S01]  /*1da0*/  PRMT R210, R198.reuse, 0x7632, R210 ;  /* 0x00007632c6d27816 */ /* 0x040fe200000000d2 */
[----:B------:R-:W-:Y:S01]  /*1db0*/  IMAD.U32 R175, R175, 0x10000, RZ ;  /* 0x00010000afaf7824 */ /* 0x000fe200078e00ff */
[----:B------:R-:W-:Y:S01]  /*1dc0*/  SHF.L.U32 R211, R198, 0x10, RZ ;  /* 0x00000010c6d37819 */ /* 0x000fe200000006ff */
[----:B------:R-:W-:Y:S01]  /*1dd0*/  FMUL.FTZ R198, R10, R182 ;  /* 0x000000b60ac67220 */ /* 0x000fe20000410000 */
[----:B------:R-:W-:Y:S01]  /*1de0*/  SHF.L.U32 R181, R181, 0x10, RZ ;  /* 0x00000010b5b57819 */ /* 0x000fe200000006ff */
[----:B------:R-:W-:Y:S01]  /*1df0*/  FADD.FTZ R209, R244, R171 ;  /* 0x000000abf4d17221 */ /* 0x000fe20000010000 */
[----:B------:R-:W-:Y:S01]  /*1e00*/  SHF.L.U32 R205, R205, 0x10, RZ ;  /* 0x00000010cdcd7819 */ /* 0x000fe200000006ff */
[----:B------:R-:W-:Y:S01]  /*1e10*/  FFMA.FTZ R234, R202, R171, R15 ;  /* 0x000000abcaea7223 */ /* 0x000fe2000001000f */
[----:B------:R-:W-:Y:S01]  /*1e20*/  FADD.FTZ R180, -R204, R243 ;  /* 0x000000f3ccb47221 */ /* 0x000fe20000010100 */
[-C--:B------:R-:W-:Y:S01]  /*1e30*/  FFMA.FTZ R21, R198, R175.reuse, R21 ;  /* 0x000000afc6157223 */ /* 0x080fe20000010015 */
[----:B------:R-:W-:Y:S01]  /*1e40*/  FADD.FTZ R77, R77, R175 ;  /* 0x000000af4d4d7221 */ /* 0x000fe20000010000 */
[C---:B------:R-:W-:Y:S01]  /*1e50*/  FADD.FTZ R178, -R204.reuse, R247 ;  /* 0x000000f7ccb27221 */ /* 0x040fe20000010100 */
[----:B------:R-:W-:Y:S01]  /*1e60*/  FMUL.FTZ R175, R121, R175 ;  /* 0x000000af79af7220 */ /* 0x000fe20000410000 */
[----:B------:R-:W-:Y:S01]  /*1e70*/  FADD.FTZ R244, R209, R242 ;  /* 0x000000f2d1f47221 */ /* 0x000fe20000010000 */
[C---:B------:R-:W-:Y:S01]  /*1e80*/  FADD.FTZ R181, -R204.reuse, R181 ;  /* 0x000000b5ccb57221 */ /* 0x040fe20000010100 */
[----:B------:R-:W-:Y:S01]  /*1e90*/  FADD.FTZ R247, -R204, R205 ;  /* 0x000000cdccf77221 */ /* 0x000fe20000010100 */
[----:B------:R-:W-:Y:S01]  /*1ea0*/  FFMA.FTZ R15, R215, R242, R234 ;  /* 0x000000f2d70f7223 */ /* 0x000fe200000100ea */
[----:B------:R-:W-:-:S02]  /*1eb0*/  PRMT R204, R196, 0x7632, R204 ;  /* 0x00007632c4cc7816 */ /* 0x000fc400000000cc */
[----:B------:R-:W-:Y:S01]  /*1ec0*/  SHF.L.U32 R205, R196, 0x10, RZ ;  /* 0x00000010c4cd7819 */ /* 0x000fe200000006ff */
[----:B------:R-:W-:Y:S01]  /*1ed0*/  FMUL.FTZ R196, R10, R180 ;  /* 0x000000b40ac47220 */ /* 0x000fe20000410000 */
[----:B------:R-:W-:Y:S01]  /*1ee0*/  FADD.FTZ R209, R244, R175 ;  /* 0x000000aff4d17221 */ /* 0x000fe20000010000 */
[----:B------:R-:W-:Y:S01]  /*1ef0*/  FFMA.FTZ R244, R198, R175, R15 ;  /* 0x000000afc6f47223 */ /* 0x000fe2000001000f */
[----:B------:R-:W-:Y:S01]  /*1f00*/  FFMA.FTZ R53, R214, R246, R53 ;  /* 0x000000f6d6357223 */ /* 0x000fe20000010035 */
[----:B------:R-:W-:Y:S01]  /*1f10*/  FADD.FTZ R85, R85, R246 ;  /* 0x000000f655557221 */ /* 0x000fe20000010000 */
[-C--:B------:R-:W-:Y:S01]  /*1f20*/  FFMA.FTZ R23, R196, R191.reuse, R23 ;  /* 0x000000bfc4177223 */ /* 0x080fe20000010017 */
[----:B------:R-:W-:Y:S01]  /*1f30*/  FADD.FTZ R79, R79, R191 ;  /* 0x000000bf4f4f7221 */ /* 0x000fe20000010000 */
[----:B------:R-:W-:Y:S01]  /*1f40*/  PRMT R236, R186, 0x7632, R236 ;  /* 0x00007632baec7816 */ /* 0x000fe200000000ec */
[----:B------:R-:W-:Y:S01]  /*1f50*/  FMUL.FTZ R191, R123, R191 ;  /* 0x000000bf7bbf7220 */ /* 0x000fe20000410000 */
[----:B------:R-:W-:Y:S01]  /*1f60*/  FADD.FTZ R246, R209, R190 ;  /* 0x000000bed1f67221 */ /* 0x000fe20000010000 */
[----:B------:R-:W-:Y:S01]  /*1f70*/  FFMA.FTZ R15, R213, R190, R244 ;  /* 0x000000bed50f7223 */ /* 0x000fe200000100f4 */
[----:B------:R-:W-:Y:S01]  /*1f80*/  SHF.L.U32 R204, R204, 0x10, RZ ;  /* 0x00000010cccc7819 */ /* 0x000fe200000006ff */
[----:B------:R-:W-:Y:S01]  /*1f90*/  FMUL.FTZ R194, R10, R194 ;  /* 0x000000c20ac27220 */ /* 0x000fe20000410000 */
[-C--:B------:R-:W-:Y:S01]  /*1fa0*/  FFMA.FTZ R28, R187, R211.reuse, R28 ;  /* 0x000000d3bb1c7223 */ /* 0x080fe2000001001c */
[----:B------:R-:W-:Y:S01]  /*1fb0*/  FADD.FTZ R68, R68, R211 ;  /* 0x000000d344447221 */ /* 0x000fe20000010000 */
[----:B------:R-:W-:Y:S01]  /*1fc0*/  FMUL.FTZ R169, R128, R211 ;  /* 0x000000d380a97220 */ /* 0x000fe20000410000 */
        /* <DEDUP_REMOVED lines=8> */
[C---:B------:R-:W-:Y:S01]  /*2050*/  FFMA.FTZ R15, R199.reuse, R248, R236 ;  /* 0x000000f8c70f7223 */ /* 0x040fe200000100ec */
[----:B------:R-:W-:Y:S01]  /*2060*/  SHF.L.U32 R206, R206, 0x10, RZ ;  /* 0x00000010cece7819 */ /* 0x000fe200000006ff */
[----:B------:R-:W-:Y:S01]  /*2070*/  FMUL.FTZ R192, R10, R192 ;  /* 0x000000c00ac07220 */ /* 0x000fe20000410000 */
[----:B------:R-:W-:Y:S01]  /*2080*/  FFMA.FTZ R24, R199, R205, R24 ;  /* 0x000000cdc7187223 */ /* 0x000fe20000010018 */
[----:B------:R-:W-:Y:S01]  /*2090*/  FADD.FTZ R72, R72, R205 ;  /* 0x000000cd48487221 */ /* 0x000fe20000010000 */
[----:B------:R-:W-:Y:S01]  /*20a0*/  FADD.FTZ R211, R204, R209 ;  /* 0x000000d1ccd37221 */ /* 0x000fe20000010000 */
[----:B------:R-:W-:Y:S01]  /*20b0*/  SHF.L.U32 R205, R230, 0x10, RZ ;  /* 0x00000010e6cd7819 */ /* 0x000fe200000006ff */
        /* <DEDUP_REMOVED lines=9> */
[----:B------:R-:W-:Y:S01]  /*2150*/  FMUL.FTZ R183, R10, R183 ;  /* 0x000000b70ab77220 */ /* 0x000fe20000410000 */
[----:B------:R-:W-:Y:S01]  /*2160*/  SHF.L.U32 R210, R210, 0x10, RZ ;  /* 0x00000010d2d27819 */ /* 0x000fe200000006ff */
[----:B------:R-:W-:Y:S01]  /*2170*/  FADD.FTZ R206, R206, R237 ;  /* 0x000000edcece7221 */ /* 0x000fe20000010000 */
[----:B------:R-:W-:Y:S01]  /*2180*/  FFMA.FTZ R204, R192, R237, R15 ;  /* 0x000000edc0cc7223 */ /* 0x000fe2000001000f */
[-C--:B------:R-:W-:Y:S01]  /*2190*/  FFMA.FTZ R160, R183, R239.reuse, R160 ;  /* 0x000000efb7a07223 */ /* 0x080fe200000100a0 */
[----:B------:R-:W-:Y:S01]  /*21a0*/  FADD.FTZ R164, R164, R239 ;  /* 0x000000efa4a47221 */ /* 0x000fe20000010000 */
[----:B------:R-:W-:Y:S01]  /*21b0*/  FMUL.FTZ R232, R132, R239 ;  /* 0x000000ef84e87220 */ /* 0x000fe20000410000 */
[----:B------:R-:W-:Y:S01]  /*21c0*/  SHF.L.U32 R243, R186, 0x10, RZ ;  /* 0x00000010baf37819 */ /* 0x000fe200000006ff */
[----:B------:R-:W-:Y:S01]  /*21d0*/  FMUL.FTZ R239, R129, R210 ;  /* 0x000000d281ef7220 */ /* 0x000fe20000410000 */
[----:B------:R-:W-:Y:S01]  /*21e0*/  FADD.FTZ R206, R206, R169 ;  /* 0x000000a9cece7221 */ /* 0x000fe20000010000 */
[C---:B------:R-:W-:Y:S01]  /*21f0*/  FMUL.FTZ R186, R10.reuse, R178 ;  /* 0x000000b20aba7220 */ /* 0x040fe20000410000 */
[----:B------:R-:W-:Y:S01]  /*2200*/  FFMA.FTZ R15, R187, R169, R204 ;  /* 0x000000a9bb0f7223 */ /* 0x000fe200000100cc */
[----:B------:R-:W-:Y:S01]  /*2210*/  FMUL.FTZ R181, R10, R181 ;  /* 0x000000b50ab57220 */ /* 0x000fe20000410000 */
[----:B------:R-:W-:-:S02]  /*2220*/  FADD.FTZ R211, R206, R239 ;  /* 0x000000efced37221 */ /* 0x000fc40000010000 */
[----:B------:R-:W-:Y:S01]  /*2230*/  FFMA.FTZ R204, R186, R239, R15 ;  /* 0x000000efbacc7223 */ /* 0x000fe2000001000f */
[-C--:B------:R-:W-:Y:S01]  /*2240*/  FFMA.FTZ R162, R181, R241.reuse, R162 ;  /* 0x000000f1b5a27223 */ /* 0x080fe200000100a2 */
[----:B------:R-:W-:Y:S01]  /*2250*/  FADD.FTZ R166, R166, R241 ;  /* 0x000000f1a6a67221 */ /* 0x000fe20000010000 */
[----:B------:R-:W-:Y:S01]  /*2260*/  FMUL.FTZ R234, R134, R241 ;  /* 0x000000f186ea7220 */ /* 0x000fe20000410000 */
[-C--:B------:R-:W-:Y:S01]  /*2270*/  FMUL.FTZ R241, R131, R205.reuse ;  /* 0x000000cd83f17220 */ /* 0x080fe20000410000 */
[----:B------:R-:W-:Y:S01]  /*2280*/  FADD.FTZ R206, R211, R230 ;  /* 0x000000e6d3ce7221 */ /* 0x000fe20000010000 */
[----:B------:R-:W-:Y:S01]  /*2290*/  FFMA.FTZ R15, R185, R230, R204 ;  /* 0x000000e6b90f7223 */ /* 0x000fe200000100cc */
[----:B------:R-:W-:Y:S01]  /*22a0*/  FFMA.FTZ R31, R184, R205, R31 ;  /* 0x000000cdb81f7223 */ /* 0x000fe2000001001f */
[----:B------:R-:W-:Y:S01]  /*22b0*/  FADD.FTZ R71, R71, R205 ;  /* 0x000000cd47477221 */ /* 0x000fe20000010000 */
        /* <DEDUP_REMOVED lines=8> */
[----:B------:R-:W-:-:S02]  /*2340*/  FFMA.FTZ R15, R183, R232, R210 ;  /* 0x000000e8b70f7223 */ /* 0x000fc400000100d2 */
[----:B------:R-:W-:Y:S01]  /*2350*/  FADD.FTZ R205, R206, R249 ;  /* 0x000000f9cecd7221 */ /* 0x000fe20000010000 */
[----:B------:R-:W-:Y:S01]  /*2360*/  FMUL.FTZ R178, R10, R247 ;  /* 0x000000f70ab27220 */ /* 0x000fe20000410000 */
[----:B------:R-:W-:Y:S01]  /*2370*/  FFMA.FTZ R206, R182, R249, R15 ;  /* 0x000000f9b6ce7223 */ /* 0x000fe2000001000f */
[-C--:B------:R-:W-:Y:S01]  /*2380*/  FFMA.FTZ R163, R180, R14.reuse, R163 ;  /* 0x0000000eb4a37223 */ /* 0x080fe200000100a3 */
[----:B------:R-:W-:Y:S01]  /*2390*/  FADD.FTZ R167, R167, R14 ;  /* 0x0000000ea7a77221 */ /* 0x000fe20000010000 */
[----:B------:R-:W-:Y:S01]  /*23a0*/  FMUL.FTZ R247, R135, R14 ;  /* 0x0000000e87f77220 */ /* 0x000fe20000410000 */
[----:B------:R-:W-:Y:S01]  /*23b0*/  FADD.FTZ R14, R205, R234 ;  /* 0x000000eacd0e7221 */ /* 0x000fe20000010000 */
[----:B------:R-:W-:Y:S01]  /*23c0*/  FFMA.FTZ R15, R181, R234, R206 ;  /* 0x000000eab50f7223 */ /* 0x000fe200000100ce */
[----:B------:R-:W-:Y:S01]  /*23d0*/  FMUL.FTZ R179, R10, R179 ;  /* 0x000000b30ab37220 */ /* 0x000fe20000410000 */
[----:B------:R-:W-:Y:S01]  /*23e0*/  FMUL.FTZ R236, R136, R243 ;  /* 0x000000f388ec7220 */ /* 0x000fe20000410000 */
[----:B------:R-:W-:Y:S01]  /*23f0*/  FADD.FTZ R205, R14, R247 ;  /* 0x000000f70ecd7221 */ /* 0x000fe20000010000 */
[----:B------:R-:W-:Y:S01]  /*2400*/  FFMA.FTZ R14, R180, R247, R15 ;  /* 0x000000f7b40e7223 */ /* 0x000fe2000001000f */
[----:B------:R-:W-:Y:S01]  /*2410*/  FFMA.FTZ R44, R179, R243, R44 ;  /* 0x000000f3b32c7223 */ /* 0x000fe2000001002c */
[----:B------:R-:W-:Y:S01]  /*2420*/  FADD.FTZ R40, R40, R243 ;  /* 0x000000f328287221 */ /* 0x000fe20000010000 */
[----:B------:R-:W-:Y:S01]  /*2430*/  FMUL.FTZ R243, R137, R244 ;  /* 0x000000f489f37220 */ /* 0x000fe20000410000 */
        /* <DEDUP_REMOVED lines=9> */
[----:B------:R-:W-:Y:S01]  /*24d0*/  FFMA.FTZ R45, R178, R244, R45 ;  /* 0x000000f4b22d7223 */ /* 0x000fe2000001002d */
        /* <DEDUP_REMOVED lines=12> */
.L_x_3895:
[----:B------:R-:W-:Y:S05]  /*25a0*/  BSYNC B1 ;  /* 0x0000000000017941 */ /* 0x000fea0003800000 */
.L_x_3893:
        /* <DEDUP_REMOVED lines=20> */
.L_x_4029:
[----:B-----5:R-:W-:Y:S01]  /*26f0*/  ISETP.GE.AND P3, PT, R9, 0x1, PT ;  /* 0x000000010900780c */ /* 0x020fe20003f66270 */
[----:B------:R-:W-:Y:S01]  /*2700*/  HFMA2.MMA R205, -RZ, RZ, 0, 0 ;  /* 0x00000000ffcd7435 */ /* 0x000fe200000001ff */
[----:B-1----:R-:W-:Y:S01]  /*2710*/  FADD.FTZ R211, R206, R211 ;  /* 0x000000d3ced37221 */ /* 0x002fe20000010000 */
[----:B------:R-:W-:Y:S01]  /*2720*/  ISETP.NE.AND P0, PT, R11, RZ, PT ;  /* 0x000000ff0b00720c */ /* 0x000fe20003f05270 */
[----:B------:R-:W-:Y:S02]  /*2730*/  BSSY B1, `(.L_x_3897) ;  /* 0x0000018000017945 */ /* 0x000fe40003800000 */
[----:B------:R-:W-:-:S05]  /*2740*/  FMUL.FTZ R204, R211, UR8 ;  /* 0x00000008d3cc7c20 */ /* 0x000fca0008410000 */
[----:B------:R-:W-:Y:S02]  /*2750*/  FSEL R204, R204, RZ, !P0 ;  /* 0x000000ffcccc7208 */ /* 0x000fe40004000000 */
        /* <DEDUP_REMOVED lines=8> */
[----:B------:R-:W-:Y:S02]  /*27e0*/  ISETP.NE.U32.AND P0, PT, R2, RZ, PT ;  /* 0x000000ff0200720c */ /* 0x000fe40003f05070 */
[----:B------:R-:W-:Y:S02]  /*27f0*/  MOV R9, RZ ;  /* 0x000000ff00097202 */ /* 0x000fe40000000f00 */
[----:B------:R-:W-:-:S13]  /*2800*/  ISETP.NE.AND.EX P0, PT, R0, RZ, PT, P0 ;  /* 0x000000ff0000720c */ /* 0x000fda0003f05300 */
[----:B------:R-:W-:Y:S05]  /*2810*/  @!P0 BRA `(.L_x_3899) ;  /* 0x0000000000248947 */ /* 0x000fea0003800000 */
[----:B------:R-:W-:Y:S01]  /*2820*/  SHF.L.U32 R9, R140, 0x10, RZ ;  /* 0x000000108c097819 */ /* 0x000fe200000006ff */
[----:B------:R-:W-:Y:S06]  /*2830*/  BRA `(.L_x_3899) ;  /* 0x00000000001c7947 */ /* 0x000fec0003800000 */
.L_x_3898:
[----:B------:R-:W-:Y:S01]  /*2840*/  ISETP.NE.U32.AND P0, PT, R2, RZ, PT ;  /* 0x000000ff0200720c */ /* 0x000fe20003f05070 */
[----:B------:R-:W-:-:S03]  /*2850*/  FFMA.FTZ R9, R3, R7, R204 ;  /* 0x0000000703097223 */ /* 0x000fc600000100cc */
[----:B------:R-:W-:Y:S01]  /*2860*/  ISETP.NE.AND.EX P0, PT, R0, RZ, PT, P0 ;  /* 0x000000ff0000720c */ /* 0x000fe20003f05300 */
[----:B------:R-:W-:-:S04]  /*2870*/  FADD.FTZ R9, R228, -R9 ;  /* 0x80000009e4097221 */ /* 0x000fc80000010000 */
[----:B------:R-:W-:-:S08]  /*2880*/  FMUL.FTZ R9, R10, R9 ;  /* 0x000000090a097220 */ /* 0x000fd00000410000 */
[----:B------:R-:W-:-:S05]  /*2890*/  @P0 SHF.L.U32 R0, R140, 0x10, RZ ;  /* 0x000000108c000819 */ /* 0x000fca00000006ff */
[----:B------:R-:W-:-:S07]  /*28a0*/  @P0 FADD.FTZ R9, R9, R0 ;  /* 0x0000000009090221 */ /* 0x000fce0000010000 */
.L_x_3899:
[----:B------:R-:W-:Y:S05]  /*28b0*/  BSYNC B1 ;  /* 0x0000000000017941 */ /* 0x000fea0003800000 */
.L_x_3897:
        /* <DEDUP_REMOVED lines=15> */
.L_x_3901:
[----:B------:R-:W-:-:S04]  /*29b0*/  FFMA.FTZ R0, R226, R7, R204 ;  /* 0x00000007e2007223 */ /* 0x000fc800000100cc */
[--C-:B------:R-:W-:Y:S01]  /*29c0*/  FADD.FTZ R9, R235, -R0.reuse ;  /* 0x80000000eb097221 */ /* 0x100fe20000010000 */
[----:B------:R-:W-:-:S03]  /*29d0*/  @P0 PRMT R0, R140, 0x7632, R0 ;  /* 0x000076328c000816 */ /* 0x000fc60000000000 */
[----:B------:R-:W-:Y:S01]  /*29e0*/  FMUL.FTZ R9, R10, R9 ;  /* 0x000000090a097220 */ /* 0x000fe20000410000 */
[----:B------:R-:W-:-:S05]  /*29f0*/  @P0 SHF.L.U32 R0, R0, 0x10, RZ ;  /* 0x0000001000000819 */ /* 0x000fca00000006ff */
[----:B------:R-:W-:-:S07]  /*2a00*/  @P0 FADD.FTZ R9, R9, R0 ;  /* 0x0000000009090221 */ /* 0x000fce0000010000 */
.L_x_3902:
[----:B------:R-:W-:Y:S05]  /*2a10*/  BSYNC B1 ;  /* 0x0000000000017941 */ /* 0x000fea0003800000 */
.L_x_3900:
        /* <DEDUP_REMOVED lines=12> */
.L_x_3904:
[----:B------:R-:W-:Y:S01]  /*2ae0*/  FFMA.FTZ R9, R233, R7, R204 ;  /* 0x00000007e9097223 */ /* 0x000fe200000100cc */
[----:B------:R-:W-:-:S03]  /*2af0*/  @P0 SHF.L.U32 R0, R141, 0x10, RZ ;  /* 0x000000108d000819 */ /* 0x000fc600000006ff */
[----:B------:R-:W-:-:S04]  /*2b00*/  FADD.FTZ R9, R16, -R9 ;  /* 0x8000000910097221 */ /* 0x000fc80000010000 */
[----:B------:R-:W-:-:S04]  /*2b10*/  FMUL.FTZ R9, R10, R9 ;  /* 0x000000090a097220 */ /* 0x000fc80000410000 */
[----:B------:R-:W-:-:S07]  /*2b20*/  @P0 FADD.FTZ R9, R9, R0 ;  /* 0x0000000009090221 */ /* 0x000fce0000010000 */
.L_x_3905:
[----:B------:R-:W-:Y:S05]  /*2b30*/  BSYNC B1 ;  /* 0x0000000000017941 */ /* 0x000fea0003800000 */
.L_x_3903:
        /* <DEDUP_REMOVED lines=13> */
.L_x_3907:
[----:B------:R-:W-:-:S04]  /*2c10*/  FFMA.FTZ R0, R224, R7, R204 ;  /* 0x00000007e0007223 */ /* 0x000fc800000100cc */
[--C-:B------:R-:W-:Y:S01]  /*2c20*/  FADD.FTZ R9, R201, -R0.reuse ;  /* 0x80000000c9097221 */ /* 0x100fe20000010000 */
[----:B------:R-:W-:-:S03]  /*2c30*/  @P0 PRMT R0, R141, 0x7632, R0 ;  /* 0x000076328d000816 */ /* 0x000fc60000000000 */
[----:B------:R-:W-:Y:S01]  /*2c40*/  FMUL.FTZ R9, R10, R9 ;  /* 0x000000090a097220 */ /* 0x000fe20000410000 */
[----:B------:R-:W-:-:S05]  /*2c50*/  @P0 SHF.L.U32 R0, R0, 0x10, RZ ;  /* 0x0000001000000819 */ /* 0x000fca00000006ff */
[----:B------:R-:W-:-:S07]  /*2c60*/  @P0 FADD.FTZ R9, R9, R0 ;  /* 0x0000000009090221 */ /* 0x000fce0000010000 */
.L_x_3908:
[----:B------:R-:W-:Y:S05]  /*2c70*/  BSYNC B1 ;  /* 0x0000000000017941 */ /* 0x000fea0003800000 */
.L_x_3906:
        /* <DEDUP_REMOVED lines=12> */
.L_x_3910:
[----:B------:R-:W-:Y:S01]  /*2d40*/  FFMA.FTZ R9, R231, R7, R204 ;  /* 0x00000007e7097223 */ /* 0x000fe200000100cc */
[----:B------:R-:W-:-:S03]  /*2d50*/  @P0 SHF.L.U32 R0, R142, 0x10, RZ ;  /* 0x000000108e000819 */ /* 0x000fc600000006ff */
[----:B------:R-:W-:-:S04]  /*2d60*/  FADD.FTZ R9, R200, -R9 ;  /* 0x80000009c8097221 */ /* 0x000fc80000010000 */
[----:B------:R-:W-:-:S04]  /*2d70*/  FMUL.FTZ R9, R10, R9 ;  /* 0x000000090a097220 */ /* 0x000fc80000410000 */
[----:B------:R-:W-:-:S07]  /*2d80*/  @P0 FADD.FTZ R9, R9, R0 ;  /* 0x0000000009090221 */ /* 0x000fce0000010000 */
.L_x_3911:
[----:B------:R-:W-:Y:S05]  /*2d90*/  BSYNC B1 ;  /* 0x0000000000017941 */ /* 0x000fea0003800000 */
.L_x_3909:
        /* <DEDUP_REMOVED lines=13> */
.L_x_3913:
[----:B------:R-:W-:-:S04]  /*2e70*/  FFMA.FTZ R0, R222, R7, R204 ;  /* 0x00000007de007223 */ /* 0x000fc800000100cc */
[--C-:B------:R-:W-:Y:S01]  /*2e80*/  FADD.FTZ R9, R19, -R0.reuse ;  /* 0x8000000013097221 */ /* 0x100fe20000010000 */
[----:B------:R-:W-:-:S03]  /*2e90*/  @P0 PRMT R0, R142, 0x7632, R0 ;  /* 0x000076328e000816 */ /* 0x000fc60000000000 */
[----:B------:R-:W-:Y:S01]  /*2ea0*/  FMUL.FTZ R9, R10, R9 ;  /* 0x000000090a097220 */ /* 0x000fe20000410000 */
[----:B------:R-:W-:-:S05]  /*2eb0*/  @P0 SHF.L.U32 R0, R0, 0x10, RZ ;  /* 0x0000001000000819 */ /* 0x000fca00000006ff */
[----:B------:R-:W-:-:S07]  /*2ec0*/  @P0 FADD.FTZ R9, R9, R0 ;  /* 0x0000000009090221 */ /* 0x000fce0000010000 */
.L_x_3914:
[----:B------:R-:W-:Y:S05]  /*2ed0*/  BSYNC B1 ;  /* 0x0000000000017941 */ /* 0x000fea0003800000 */
.L_x_3912:
        /* <DEDUP_REMOVED lines=12> */
.L_x_3916:
[----:B------:R-:W-:Y:S01]  /*2fa0*/  FFMA.FTZ R9, R229, R7, R204 ;  /* 0x00000007e5097223 */ /* 0x000fe200000100cc */
[----:B------:R-:W-:-:S03]  /*2fb0*/  @P0 SHF.L.U32 R0, R143, 0x10, RZ ;  /* 0x000000108f000819 */ /* 0x000fc600000006ff */
[----:B------:R-:W-:-:S04]  /*2fc0*/  FADD.FTZ R9, R18, -R9 ;  /* 0x8000000912097221 */ /* 0x000fc80000010000 */
[----:B------:R-:W-:-:S04]  /*2fd0*/  FMUL.FTZ R9, R10, R9 ;  /* 0x000000090a097220 */ /* 0x000fc80000410000 */
[----:B------:R-:W-:-:S07]  /*2fe0*/  @P0 FADD.FTZ R9, R9, R0 ;  /* 0x0000000009090221 */ /* 0x000fce0000010000 */
.L_x_3917:
[----:B------:R-:W-:Y:S05]  /*2ff0*/  BSYNC B1 ;  /* 0x0000000000017941 */ /* 0x000fea0003800000 */
.L_x_3915:
        /* <DEDUP_REMOVED lines=13> */
.L_x_3919:
[----:B------:R-:W-:-:S04]  /*30d0*/  FFMA.FTZ R0, R220, R7, R204 ;  /* 0x00000007dc007223 */ /* 0x000fc800000100cc */
[--C-:B------:R-:W-:Y:S01]  /*30e0*/  FADD.FTZ R9, R17, -R0.reuse ;  /* 0x8000000011097221 */ /* 0x100fe20000010000 */
[----:B------:R-:W-:-:S04]  /*30f0*/  @P0 PRMT R0, R143, 0x7632, R0 ;  /* 0x000076328f000816 */ /* 0x000fc80000000000 */
[----:B------:R-:W-:Y:S01]  /*3100*/  @P0 SHF.L.U32 R15, R0, 0x10, RZ ;  /* 0x00000010000f0819 */ /* 0x000fe200000006ff */
[----:B------:R-:W-:-:S04]  /*3110*/  FMUL.FTZ R0, R10, R9 ;  /* 0x000000090a007220 */ /* 0x000fc80000410000 */
[----:B------:R-:W-:-:S07]  /*3120*/  @P0 FADD.FTZ R0, R0, R15 ;  /* 0x0000000f00000221 */ /* 0x000fce0000010000 */
.L_x_3920:
[----:B------:R-:W-:Y:S05]  /*3130*/  BSYNC B1 ;  /* 0x0000000000017941 */ /* 0x000fea0003800000 */
.L_x_3918:
        /* <DEDUP_REMOVED lines=18> */
.L_x_3922:
[----:B0-----:R-:W-:Y:S01]  /*3260*/  FFMA.FTZ R9, R227, R7, R204 ;  /* 0x00000007e3097223 */ /* 0x001fe200000100cc */
[----:B------:R-:W-:-:S03]  /*3270*/  @P0 SHF.L.U32 R0, R144, 0x10, RZ ;  /* 0x0000001090000819 */ /* 0x000fc600000006ff */
[----:B------:R-:W-:-:S04]  /*3280*/  FADD.FTZ R9, R168, -R9 ;  /* 0x80000009a8097221 */ /* 0x000fc80000010000 */
[----:B------:R-:W-:-:S04]  /*3290*/  FMUL.FTZ R9, R10, R9 ;  /* 0x000000090a097220 */ /* 0x000fc80000410000 */
[----:B------:R-:W-:-:S07]  /*32a0*/  @P0 FADD.FTZ R9, R9, R0 ;  /* 0x0000000009090221 */ /* 0x000fce0000010000 */
.L_x_3923:
[----:B------:R-:W-:Y:S05]  /*32b0*/  BSYNC B1 ;  /* 0x0000000000017941 */ /* 0x000fea0003800000 */
.L_x_3921:
        /* <DEDUP_REMOVED lines=13> */
.L_x_3925:
[----:B------:R-:W-:-:S04]  /*3390*/  FFMA.FTZ R0, R218, R7, R204 ;  /* 0x00000007da007223 */ /* 0x000fc800000100cc */
[--C-:B------:R-:W-:Y:S01]  /*33a0*/  FADD.FTZ R9, R173, -R0.reuse ;  /* 0x80000000ad097221 */ /* 0x100fe20000010000 */
[----:B------:R-:W-:-:S03]  /*33b0*/  @P0 PRMT R0, R144, 0x7632, R0 ;  /* 0x0000763290000816 */ /* 0x000fc60000000000 */
[----:B------:R-:W-:Y:S01]  /*33c0*/  FMUL.FTZ R9, R10, R9 ;  /* 0x000000090a097220 */ /* 0x000fe20000410000 */
[----:B------:R-:W-:-:S05]  /*33d0*/  @P0 SHF.L.U32 R0, R0, 0x10, RZ ;  /* 0x0000001000000819 */ /* 0x000fca00000006ff */
[----:B------:R-:W-:-:S07]  /*33e0*/  @P0 FADD.FTZ R9, R9, R0 ;  /* 0x0000000009090221 */ /* 0x000fce0000010000 */
.L_x_3926:
[----:B------:R-:W-:Y:S05]  /*33f0*/  BSYNC B1 ;  /* 0x0000000000017941 */ /* 0x000fea0003800000 */
.L_x_3924:
        /* <DEDUP_REMOVED lines=12> */
.L_x_3928:
[----:B------:R-:W-:Y:S01]  /*34c0*/  FFMA.FTZ R9, R225, R7, R204 ;  /* 0x00000007e1097223 */ /* 0x000fe200000100cc */
[----:B------:R-:W-:-:S03]  /*34d0*/  @P0 SHF.L.U32 R0, R145, 0x10, RZ ;  /* 0x0000001091000819 */ /* 0x000fc600000006ff */
[----:B------:R-:W-:-:S04]  /*34e0*/  FADD.FTZ R9, R170, -R9 ;  /* 0x80000009aa097221 */ /* 0x000fc80000010000 */
[----:B------:R-:W-:-:S04]  /*34f0*/  FMUL.FTZ R9, R10, R9 ;  /* 0x000000090a097220 */ /* 0x000fc80000410000 */
[----:B------:R-:W-:-:S07]  /*3500*/  @P0 FADD.FTZ R9, R9, R0 ;  /* 0x0000000009090221 */ /* 0x000fce0000010000 */
.L_x_3929:
[----:B------:R-:W-:Y:S05]  /*3510*/  BSYNC B1 ;  /* 0x0000000000017941 */ /* 0x000fea0003800000 */
.L_x_3927:
        /* <DEDUP_REMOVED lines=13> */
.L_x_3931:
[----:B------:R-:W-:-:S04]  /*35f0*/  FFMA.FTZ R0, R216, R7, R204 ;  /* 0x00000007d8007223 */ /* 0x000fc800000100cc */
[--C-:B------:R-:W-:Y:S01]  /*3600*/  FADD.FTZ R9, R189, -R0.reuse ;  /* 0x80000000bd097221 */ /* 0x100fe20000010000 */
[----:B------:R-:W-:-:S03]  /*3610*/  @P0 PRMT R0, R145, 0x7632, R0 ;  /* 0x0000763291000816 */ /* 0x000fc60000000000 */
[----:B------:R-:W-:Y:S01]  /*3620*/  FMUL.FTZ R9, R10, R9 ;  /* 0x000000090a097220 */ /* 0x000fe20000410000 */
[----:B------:R-:W-:-:S05]  /*3630*/  @P0 SHF.L.U32 R0, R0, 0x10, RZ ;  /* 0x0000001000000819 */ /* 0x000fca00000006ff */
[----:B------:R-:W-:-:S07]  /*3640*/  @P0 FADD.FTZ R9, R9, R0 ;  /* 0x0000000009090221 */ /* 0x000fce0000010000 */
.L_x_3932:
[----:B------:R-:W-:Y:S05]  /*3650*/  BSYNC B1 ;  /* 0x0000000000017941 */ /* 0x000fea0003800000 */
.L_x_3930:
        /* <DEDUP_REMOVED lines=12> */
.L_x_3934:
[----:B------:R-:W-:Y:S01]  /*3720*/  FFMA.FTZ R9, R223, R7, R204 ;  /* 0x00000007df097223 */ /* 0x000fe200000100cc */
[----:B------:R-:W-:-:S03]  /*3730*/  @P0 SHF.L.U32 R0, R146, 0x10, RZ ;  /* 0x0000001092000819 */ /* 0x000fc600000006ff */
[----:B------:R-:W-:-:S04]  /*3740*/  FADD.FTZ R9, R240, -R9 ;  /* 0x80000009f0097221 */ /* 0x000fc80000010000 */
[----:B------:R-:W-:-:S04]  /*3750*/  FMUL.FTZ R9, R10, R9 ;  /* 0x000000090a097220 */ /* 0x000fc80000410000 */
[----:B------:R-:W-:-:S07]  /*3760*/  @P0 FADD.FTZ R9, R9, R0 ;  /* 0x0000000009090221 */ /* 0x000fce0000010000 */
.L_x_3935:
[----:B------:R-:W-:Y:S05]  /*3770*/  BSYNC B1 ;  /* 0x0000000000017941 */ /* 0x000fea0003800000 */
.L_x_3933:
        /* <DEDUP_REMOVED lines=13> */
.L_x_3937:
[----:B------:R-:W-:-:S04]  /*3850*/  FFMA.FTZ R0, R214, R7, R204 ;  /* 0x00000007d6007223 */ /* 0x000fc800000100cc */
[--C-:B------:R-:W-:Y:S01]  /*3860*/  FADD.FTZ R9, R193, -R0.reuse ;  /* 0x80000000c1097221 */ /* 0x100fe20000010000 */
[----:B------:R-:W-:-:S03]  /*3870*/  @P0 PRMT R0, R146, 0x7632, R0 ;  /* 0x0000763292000816 */ /* 0x000fc60000000000 */
[----:B------:R-:W-:Y:S01]  /*3880*/  FMUL.FTZ R9, R10, R9 ;  /* 0x000000090a097220 */ /* 0x000fe20000410000 */
[----:B------:R-:W-:-:S05]  /*3890*/  @P0 SHF.L.U32 R0, R0, 0x10, RZ ;  /* 0x0000001000000819 */ /* 0x000fca00000006ff */
[----:B------:R-:W-:-:S07]  /*38a0*/  @P0 FADD.FTZ R9, R9, R0 ;  /* 0x0000000009090221 */ /* 0x000fce0000010000 */
.L_x_3938:
[----:B------:R-:W-:Y:S05]  /*38b0*/  BSYNC B1 ;  /* 0x0000000000017941 */ /* 0x000fea0003800000 */
.L_x_3936:
        /* <DEDUP_REMOVED lines=12> */
.L_x_3940:
[----:B------:R-:W-:Y:S01]  /*3980*/  FFMA.FTZ R9, R221, R7, R204 ;  /* 0x00000007dd097223 */ /* 0x000fe200000100cc */
[----:B------:R-:W-:-:S03]  /*3990*/  @P0 SHF.L.U32 R0, R147, 0x10, RZ ;  /* 0x0000001093000819 */ /* 0x000fc600000006ff */
[----:B------:R-:W-:-:S04]  /*39a0*/  FADD.FTZ R9, R188, -R9 ;  /* 0x80000009bc097221 */ /* 0x000fc80000010000 */
[----:B------:R-:W-:-:S04]  /*39b0*/  FMUL.FTZ R9, R10, R9 ;  /* 0x000000090a097220 */ /* 0x000fc80000410000 */
[----:B------:R-:W-:-:S07]  /*39c0*/  @P0 FADD.FTZ R9, R9, R0 ;  /* 0x0000000009090221 */ /* 0x000fce0000010000 */
.L_x_3941:
[----:B------:R-:W-:Y:S05]  /*39d0*/  BSYNC B1 ;  /* 0x0000000000017941 */ /* 0x000fea0003800000 */
.L_x_3939:
        /* <DEDUP_REMOVED lines=13> */
.L_x_3943:
[----:B------:R-:W-:-:S04]  /*3ab0*/  FFMA.FTZ R0, R212, R7, R204 ;  /* 0x00000007d4007223 */ /* 0x000fc800000100cc */
[--C-:B------:R-:W-:Y:S01]  /*3ac0*/  FADD.FTZ R9, R195, -R0.reuse ;  /* 0x80000000c3097221 */ /* 0x100fe20000010000 */
[----:B------:R-:W-:-:S04]  /*3ad0*/  @P0 PRMT R0, R147, 0x7632, R0 ;  /* 0x0000763293000816 */ /* 0x000fc80000000000 */
[----:B------:R-:W-:Y:S01]  /*3ae0*/  @P0 SHF.L.U32 R15, R0, 0x10, RZ ;  /* 0x00000010000f0819 */ /* 0x000fe200000006ff */
[----:B------:R-:W-:-:S04]  /*3af0*/  FMUL.FTZ R0, R10, R9 ;  /* 0x000000090a007220 */ /* 0x000fc80000410000 */
[----:B------:R-:W-:-:S07]  /*3b00*/  @P0 FADD.FTZ R0, R0, R15 ;  /* 0x0000000f00000221 */ /* 0x000fce0000010000 */
.L_x_3944:
[----:B------:R-:W-:Y:S05]  /*3b10*/  BSYNC B1 ;  /* 0x0000000000017941 */ /* 0x000fea0003800000 */
.L_x_3942:
        /* <DEDUP_REMOVED lines=9> */
[----:B------:R-:W-:-:S03]  /*3bb0*/  @P3 PRMT R39, R39, 0x5410, R2 ;  /* 0x0000541027273816 */ /* 0x000fc60000000002 */
[----:B------:R-:W-:Y:S01]  /*3bc0*/  @P3 VIADD R5, R205, 0x20 ;  /* 0x00000020cd053836 */ /* 0x000fe20000000000 */
[----:B------:R0:W-:Y:S03]  /*3bd0*/  @P2 STG.E.128 desc[UR4][R14.64], R32 ;  /* 0x000000200e002986 */ /* 0x0001e6000c101d04 */
[----:B--2---:R-:W-:-:S05]  /*3be0*/  @P3 IMAD.WIDE.U32 R8, R5, 0x10, R8 ;  /* 0x0000001005083825 */ /* 0x004fca00078e0008 */
[----:B------:R0:W-:Y:S01]  /*3bf0*/  @P3 STG.E.128 desc[UR4][R8.64], R36 ;  /* 0x0000002408003986 */ /* 0x0001e2000c101d04 */
[----:B------:R-:W-:Y:S05]  /*3c00*/  @P1 BRA `(.L_x_3946) ;  /* 0x0000000000101947 */ /* 0x000fea0003800000 */
[----:B------:R-:W-:Y:S01]  /*3c10*/  MOV R5, RZ ;  /* 0x000000ff00057202 */ /* 0x000fe20000000f00 */
[----:B------:R-:W-:Y:S06]  /*3c20*/  @!P0 BRA `(.L_x_3947) ;  /* 0x00000000001c8947 */ /* 0x000fec0003800000 */
[----:B------:R-:W-:Y:S01]  /*3c30*/  SHF.L.U32 R5, R148, 0x10, RZ ;  /* 0x0000001094057819 */ /* 0x000fe200000006ff */
[----:B------:R-:W-:Y:S06]  /*3c40*/  BRA `(.L_x_3947) ;  /* 0x0000000000147947 */ /* 0x000fec0003800000 */
.L_x_3946:
[----:B------:R-:W-:Y:S01]  /*3c50*/  FFMA.FTZ R5, R219, R7, R204 ;  /* 0x00000007db057223 */ /* 0x000fe200000100cc */
[----:B------:R-:W-:-:S03]  /*3c60*/  @P0 SHF.L.U32 R0, R148, 0x10, RZ ;  /* 0x0000001094000819 */ /* 0x000fc600000006ff */
[----:B------:R-:W-:-:S04]  /*3c70*/  FADD.FTZ R5, R172, -R5 ;  /* 0x80000005ac057221 */ /* 0x000fc80000010000 */
[----:B------:R-:W-:-:S04]  /*3c80*/  FMUL.FTZ R5, R10, R5 ;  /* 0x000000050a057220 */ /* 0x000fc80000410000 */
[----:B------:R-:W-:-:S07]  /*3c90*/  @P0 FADD.FTZ R5, R5, R0 ;  /* 0x0000000005050221 */ /* 0x000fce0000010000 */
.L_x_3947:
[----:B------:R-:W-:Y:S05]  /*3ca0*/  BSYNC B1 ;  /* 0x0000000000017941 */ /* 0x000fea0003800000 */
.L_x_3945:
        /* <DEDUP_REMOVED lines=13> */
.L_x_3949:
[----:B------:R-:W-:-:S04]  /*3d80*/  FFMA.FTZ R0, R208, R7, R204 ;  /* 0x00000007d0007223 */ /* 0x000fc800000100cc */
[--C-:B------:R-:W-:Y:S01]  /*3d90*/  FADD.FTZ R5, R203, -R0.reuse ;  /* 0x80000000cb057221 */ /* 0x100fe20000010000 */
[----:B------:R-:W-:-:S03]  /*3da0*/  @P0 PRMT R0, R148, 0x7632, R0 ;  /* 0x0000763294000816 */ /* 0x000fc60000000000 */
[----:B------:R-:W-:Y:S01]  /*3db0*/  FMUL.FTZ R5, R10, R5 ;  /* 0x000000050a057220 */ /* 0x000fe20000410000 */
[----:B------:R-:W-:-:S05]  /*3dc0*/  @P0 SHF.L.U32 R0, R0, 0x10, RZ ;  /* 0x0000001000000819 */ /* 0x000fca00000006ff */
[----:B------:R-:W-:-:S07]  /*3dd0*/  @P0 FADD.FTZ R5, R5, R0 ;  /* 0x0000000005050221 */ /* 0x000fce0000010000 */
.L_x_3950:
[----:B------:R-:W-:Y:S05]  /*3de0*/  BSYNC B1 ;  /* 0x0000000000017941 */ /* 0x000fea0003800000 */
.L_x_3948:
        /* <DEDUP_REMOVED lines=12> */
.L_x_3952:
[----:B------:R-:W-:Y:S01]  /*3eb0*/  FFMA.FTZ R5, R217, R7, R204 ;  /* 0x00000007d9057223 */ /* 0x000fe200000100cc */
[----:B------:R-:W-:-:S03]  /*3ec0*/  @P0 SHF.L.U32 R0, R149, 0x10, RZ ;  /* 0x0000001095000819 */ /* 0x000fc600000006ff */
[----:B------:R-:W-:-:S04]  /*3ed0*/  FADD.FTZ R5, R174, -R5 ;  /* 0x80000005ae057221 */ /* 0x000fc80000010000 */
[----:B------:R-:W-:-:S04]  /*3ee0*/  FMUL.FTZ R5, R10, R5 ;  /* 0x000000050a057220 */ /* 0x000fc80000410000 */
[----:B------:R-:W-:-:S07]  /*3ef0*/  @P0 FADD.FTZ R5, R5, R0 ;  /* 0x0000000005050221 */ /* 0x000fce0000010000 */
.L_x_3953:
[----:B------:R-:W-:Y:S05]  /*3f00*/  BSYNC B1 ;  /* 0x0000000000017941 */ /* 0x000fea0003800000 */
.L_x_3951:
        /* <DEDUP_REMOVED lines=13> */
.L_x_3955:
[----:B------:R-:W-:-:S04]  /*3fe0*/  FFMA.FTZ R0, R202, R7, R204 ;  /* 0x00000007ca007223 */ /* 0x000fc800000100cc */
[--C-:B------:R-:W-:Y:S01]  /*3ff0*/  FADD.FTZ R5, R171, -R0.reuse ;  /* 0x80000000ab057221 */ /* 0x100fe20000010000 */
[----:B------:R-:W-:-:S03]  /*4000*/  @P0 PRMT R0, R149, 0x7632, R0 ;  /* 0x0000763295000816 */ /* 0x000fc60000000000 */
[----:B------:R-:W-:Y:S01]  /*4010*/  FMUL.FTZ R5, R10, R5 ;  /* 0x000000050a057220 */ /* 0x000fe20000410000 */
[----:B------:R-:W-:-:S05]  /*4020*/  @P0 SHF.L.U32 R0, R0, 0x10, RZ ;  /* 0x0000001000000819 */ /* 0x000fca00000006ff */
[----:B------:R-:W-:-:S07]  /*4030*/  @P0 FADD.FTZ R5, R5, R0 ;  /* 0x0000000005050221 */ /* 0x000fce0000010000 */
.L_x_3956:
[----:B------:R-:W-:Y:S05]  /*4040*/  BSYNC B1 ;  /* 0x0000000000017941 */ /* 0x000fea0003800000 */
.L_x_3954:
        /* <DEDUP_REMOVED lines=12> */
.L_x_3958:
[----:B------:R-:W-:Y:S01]  /*4110*/  FFMA.FTZ R5, R215, R7, R204 ;  /* 0x00000007d7057223 */ /* 0x000fe200000100cc */
[----:B------:R-:W-:-:S03]  /*4120*/  @P0 SHF.L.U32 R0, R150, 0x10, RZ ;  /* 0x0000001096000819 */ /* 0x000fc600000006ff */
[----:B------:R-:W-:-:S04]  /*4130*/  FADD.FTZ R5, R242, -R5 ;  /* 0x80000005f2057221 */ /* 0x000fc80000010000 */
[----:B------:R-:W-:-:S04]  /*4140*/  FMUL.FTZ R5, R10, R5 ;  /* 0x000000050a057220 */ /* 0x000fc80000410000 */
[----:B------:R-:W-:-:S07]  /*4150*/  @P0 FADD.FTZ R5, R5, R0 ;  /* 0x0000000005050221 */ /* 0x000fce0000010000 */
.L_x_3959:
[----:B------:R-:W-:Y:S05]  /*4160*/  BSYNC B1 ;  /* 0x0000000000017941 */ /* 0x000fea0003800000 */
.L_x_3957:
        /* <DEDUP_REMOVED lines=13> */
.L_x_3961:
[----:B------:R-:W-:-:S04]  /*4240*/  FFMA.FTZ R0, R198, R7, R204 ;  /* 0x00000007c6007223 */ /* 0x000fc800000100cc */
[--C-:B------:R-:W-:Y:S01]  /*4250*/  FADD.FTZ R5, R175, -R0.reuse ;  /* 0x80000000af057221 */ /* 0x100fe20000010000 */
[----:B------:R-:W-:-:S03]  /*4260*/  @P0 PRMT R0, R150, 0x7632, R0 ;  /* 0x0000763296000816 */ /* 0x000fc60000000000 */
[----:B------:R-:W-:Y:S01]  /*4270*/  FMUL.FTZ R5, R10, R5 ;  /* 0x000000050a057220 */ /* 0x000fe20000410000 */
[----:B------:R-:W-:-:S05]  /*4280*/  @P0 SHF.L.U32 R0, R0, 0x10, RZ ;  /* 0x0000001000000819 */ /* 0x000fca00000006ff */
[----:B------:R-:W-:-:S07]  /*4290*/  @P0 FADD.FTZ R5, R5, R0 ;  /* 0x0000000005050221 */ /* 0x000fce0000010000 */
.L_x_3962:
[----:B------:R-:W-:Y:S05]  /*42a0*/  BSYNC B1 ;  /* 0x0000000000017941 */ /* 0x000fea0003800000 */
.L_x_3960:
        /* <DEDUP_REMOVED lines=12> */
.L_x_3964:
[----:B------:R-:W-:Y:S01]  /*4370*/  FFMA.FTZ R5, R213, R7, R204 ;  /* 0x00000007d5057223 */ /* 0x000fe200000100cc */
[----:B------:R-:W-:-:S03]  /*4380*/  @P0 SHF.L.U32 R0, R151, 0x10, RZ ;  /* 0x0000001097000819 */ /* 0x000fc600000006ff */
[----:B------:R-:W-:-:S04]  /*4390*/  FADD.FTZ R5, R190, -R5 ;  /* 0x80000005be057221 */ /* 0x000fc80000010000 */
[----:B------:R-:W-:-:S04]  /*43a0*/  FMUL.FTZ R5, R10, R5 ;  /* 0x000000050a057220 */ /* 0x000fc80000410000 */
[----:B------:R-:W-:-:S07]  /*43b0*/  @P0 FADD.FTZ R5, R5, R0 ;  /* 0x0000000005050221 */ /* 0x000fce0000010000 */
.L_x_3965:
[----:B------:R-:W-:Y:S05]  /*43c0*/  BSYNC B1 ;  /* 0x0000000000017941 */ /* 0x000fea0003800000 */
.L_x_3963:
        /* <DEDUP_REMOVED lines=13> */
.L_x_3967:
[----:B------:R-:W-:-:S04]  /*44a0*/  FFMA.FTZ R0, R196, R7, R204 ;  /* 0x00000007c4007223 */ /* 0x000fc800000100cc */
[--C-:B------:R-:W-:Y:S01]  /*44b0*/  FADD.FTZ R5, R191, -R0.reuse ;  /* 0x80000000bf057221 */ /* 0x100fe20000010000 */
[----:B------:R-:W-:-:S03]  /*44c0*/  @P0 PRMT R0, R151, 0x7632, R0 ;  /* 0x0000763297000816 */ /* 0x000fc60000000000 */
[----:B------:R-:W-:Y:S01]  /*44d0*/  FMUL.FTZ R5, R10, R5 ;  /* 0x000000050a057220 */ /* 0x000fe20000410000 */
[----:B------:R-:W-:-:S05]  /*44e0*/  @P0 SHF.L.U32 R0, R0, 0x10, RZ ;  /* 0x0000001000000819 */ /* 0x000fca00000006ff */
[----:B------:R-:W-:-:S07]  /*44f0*/  @P0 FADD.FTZ R5, R5, R0 ;  /* 0x0000000005050221 */ /* 0x000fce0000010000 */
.L_x_3968:
[----:B------:R-:W-:Y:S05]  /*4500*/  BSYNC B1 ;  /* 0x0000000000017941 */ /* 0x000fea0003800000 */
.L_x_3966:
        /* <DEDUP_REMOVED lines=19> */
.L_x_3970:
[----:B------:R-:W-:Y:S01]  /*4640*/  FFMA.FTZ R5, R199, R7, R204 ;  /* 0x00000007c7057223 */ /* 0x000fe200000100cc */
[----:B------:R-:W-:-:S03]  /*4650*/  @P0 SHF.L.U32 R0, R152, 0x10, RZ ;  /* 0x0000001098000819 */ /* 0x000fc600000006ff */
[----:B------:R-:W-:-:S04]  /*4660*/  FADD.FTZ R5, R248, -R5 ;  /* 0x80000005f8057221 */ /* 0x000fc80000010000 */
[----:B------:R-:W-:-:S04]  /*4670*/  FMUL.FTZ R5, R10, R5 ;  /* 0x000000050a057220 */ /* 0x000fc80000410000 */
[----:B------:R-:W-:-:S07]  /*4680*/  @P0 FADD.FTZ R5, R5, R0 ;  /* 0x0000000005050221 */ /* 0x000fce0000010000 */
.L_x_3971:
[----:B------:R-:W-:Y:S05]  /*4690*/  BSYNC B1 ;  /* 0x0000000000017941 */ /* 0x000fea0003800000 */
.L_x_3969:
        /* <DEDUP_REMOVED lines=10> */
[----:B------:R-:W-:-:S05]  /*4740*/  PRMT R5, R152, 0x7632, R5 ;  /* 0x0000763298057816 */ /* 0x000fca0000000005 */
[----:B------:R-:W-:Y:S01]  /*4750*/  IMAD.U32 R5, R5, 0x10000, RZ ;  /* 0x0001000005057824 */ /* 0x000fe200078e00ff */
[----:B------:R-:W-:Y:S06]  /*4760*/  BRA `(.L_x_3974) ;  /* 0x0000000000187947 */ /* 0x000fec0003800000 */
.L_x_3973:
[----:B------:R-:W-:-:S04]  /*4770*/  FFMA.FTZ R0, R194, R7, R204 ;  /* 0x00000007c2007223 */ /* 0x000fc800000100cc */
[--C-:B------:R-:W-:Y:S01]  /*4780*/  FADD.FTZ R5, R209, -R0.reuse ;  /* 0x80000000d1057221 */ /* 0x100fe20000010000 */
[----:B------:R-:W-:-:S03]  /*4790*/  @P0 PRMT R0, R152, 0x7632, R0 ;  /* 0x0000763298000816 */ /* 0x000fc60000000000 */
[----:B------:R-:W-:Y:S01]  /*47a0*/  FMUL.FTZ R5, R10, R5 ;  /* 0x000000050a057220 */ /* 0x000fe20000410000 */
[----:B------:R-:W-:-:S05]  /*47b0*/  @P0 SHF.L.U32 R0, R0, 0x10, RZ ;  /* 0x0000001000000819 */ /* 0x000fca00000006ff */
[----:B------:R-:W-:-:S07]  /*47c0*/  @P0 FADD.FTZ R5, R5, R0 ;  /* 0x0000000005050221 */ /* 0x000fce0000010000 */
.L_x_3974:
[----:B------:R-:W-:Y:S05]  /*47d0*/  BSYNC B1 ;  /* 0x0000000000017941 */ /* 0x000fea0003800000 */
.L_x_3972:
        /* <DEDUP_REMOVED lines=12> */
.L_x_3976:
[----:B------:R-:W-:Y:S01]  /*48a0*/  FFMA.FTZ R5, R197, R7, R204 ;  /* 0x00000007c5057223 */ /* 0x000fe200000100cc */
[----:B------:R-:W-:-:S03]  /*48b0*/  @P0 SHF.L.U32 R0, R153, 0x10, RZ ;  /* 0x0000001099000819 */ /* 0x000fc600000006ff */
[----:B------:R-:W-:-:S04]  /*48c0*/  FADD.FTZ R5, R252, -R5 ;  /* 0x80000005fc057221 */ /* 0x000fc80000010000 */
[----:B------:R-:W-:-:S04]  /*48d0*/  FMUL.FTZ R5, R10, R5 ;  /* 0x000000050a057220 */ /* 0x000fc80000410000 */
[----:B------:R-:W-:-:S07]  /*48e0*/  @P0 FADD.FTZ R5, R5, R0 ;  /* 0x0000000005050221 */ /* 0x000fce0000010000 */
.L_x_3977:
[----:B------:R-:W-:Y:S05]  /*48f0*/  BSYNC B1 ;  /* 0x0000000000017941 */ /* 0x000fea0003800000 */
.L_x_3975:
        /* <DEDUP_REMOVED lines=13> */
.L_x_3979:
[----:B------:R-:W-:-:S04]  /*49d0*/  FFMA.FTZ R0, R192, R7, R204 ;  /* 0x00000007c0007223 */ /* 0x000fc800000100cc */
[--C-:B------:R-:W-:Y:S01]  /*49e0*/  FADD.FTZ R5, R237, -R0.reuse ;  /* 0x80000000ed057221 */ /* 0x100fe20000010000 */
[----:B------:R-:W-:-:S03]  /*49f0*/  @P0 PRMT R0, R153, 0x7632, R0 ;  /* 0x0000763299000816 */ /* 0x000fc60000000000 */
[----:B------:R-:W-:Y:S01]  /*4a00*/  FMUL.FTZ R5, R10, R5 ;  /* 0x000000050a057220 */ /* 0x000fe20000410000 */
[----:B------:R-:W-:-:S05]  /*4a10*/  @P0 SHF.L.U32 R0, R0, 0x10, RZ ;  /* 0x0000001000000819 */ /* 0x000fca00000006ff */
[----:B------:R-:W-:-:S07]  /*4a20*/  @P0 FADD.FTZ R5, R5, R0 ;  /* 0x0000000005050221 */ /* 0x000fce0000010000 */
.L_x_3980:
[----:B------:R-:W-:Y:S05]  /*4a30*/  BSYNC B1 ;  /* 0x0000000000017941 */ /* 0x000fea0003800000 */
.L_x_3978:
        /* <DEDUP_REMOVED lines=12> */
.L_x_3982:
[----:B------:R-:W-:-:S04]  /*4b00*/  FFMA.FTZ R0, R187, R7, R204 ;  /* 0x00000007bb007223 */ /* 0x000fc800000100cc */
[----:B------:R-:W-:Y:S01]  /*4b10*/  FADD.FTZ R5, R169, -R0 ;  /* 0x80000000a9057221 */ /* 0x000fe20000010000 */
[----:B------:R-:W-:-:S03]  /*4b20*/  @P0 SHF.L.U32 R0, R154, 0x10, RZ ;  /* 0x000000109a000819 */ /* 0x000fc600000006ff */
[----:B------:R-:W-:-:S04]  /*4b30*/  FMUL.FTZ R5, R10, R5 ;  /* 0x000000050a057220 */ /* 0x000fc80000410000 */
[----:B------:R-:W-:-:S07]  /*4b40*/  @P0 FADD.FTZ R5, R5, R0 ;  /* 0x0000000005050221 */ /* 0x000fce0000010000 */
.L_x_3983:
[----:B------:R-:W-:Y:S05]  /*4b50*/  BSYNC B1 ;  /* 0x0000000000017941 */ /* 0x000fea0003800000 */
.L_x_3981:
        /* <DEDUP_REMOVED lines=13> */
.L_x_3985:
[----:B------:R-:W-:-:S04]  /*4c30*/  FFMA.FTZ R0, R186, R7, R204 ;  /* 0x00000007ba007223 */ /* 0x000fc800000100cc */
[--C-:B------:R-:W-:Y:S01]  /*4c40*/  FADD.FTZ R5, R239, -R0.reuse ;  /* 0x80000000ef057221 */ /* 0x100fe20000010000 */
[----:B------:R-:W-:-:S03]  /*4c50*/  @P0 PRMT R0, R154, 0x7632, R0 ;  /* 0x000076329a000816 */ /* 0x000fc60000000000 */
[----:B------:R-:W-:Y:S01]  /*4c60*/  FMUL.FTZ R5, R10, R5 ;  /* 0x000000050a057220 */ /* 0x000fe20000410000 */
[----:B------:R-:W-:-:S05]  /*4c70*/  @P0 SHF.L.U32 R0, R0, 0x10, RZ ;  /* 0x0000001000000819 */ /* 0x000fca00000006ff */
[----:B------:R-:W-:-:S07]  /*4c80*/  @P0 FADD.FTZ R5, R5, R0 ;  /* 0x0000000005050221 */ /* 0x000fce0000010000 */
.L_x_3986:
[----:B------:R-:W-:Y:S05]  /*4c90*/  BSYNC B1 ;  /* 0x0000000000017941 */ /* 0x000fea0003800000 */
.L_x_3984:
        /* <DEDUP_REMOVED lines=12> */
.L_x_3988:
[----:B------:R-:W-:Y:S01]  /*4d60*/  FFMA.FTZ R5, R185, R7, R204 ;  /* 0x00000007b9057223 */ /* 0x000fe200000100cc */
[----:B------:R-:W-:-:S03]  /*4d70*/  @P0 SHF.L.U32 R0, R155, 0x10, RZ ;  /* 0x000000109b000819 */ /* 0x000fc600000006ff */
[----:B------:R-:W-:-:S04]  /*4d80*/  FADD.FTZ R5, R230, -R5 ;  /* 0x80000005e6057221 */ /* 0x000fc80000010000 */
[----:B------:R-:W-:-:S04]  /*4d90*/  FMUL.FTZ R5, R10, R5 ;  /* 0x000000050a057220 */ /* 0x000fc80000410000 */
[----:B------:R-:W-:-:S07]  /*4da0*/  @P0 FADD.FTZ R5, R5, R0 ;  /* 0x0000000005050221 */ /* 0x000fce0000010000 */
.L_x_3989:
[----:B------:R-:W-:Y:S05]  /*4db0*/  BSYNC B1 ;  /* 0x0000000000017941 */ /* 0x000fea0003800000 */
.L_x_3987:
        /* <DEDUP_REMOVED lines=13> */
.L_x_3991:
[----:B------:R-:W-:-:S04]  /*4e90*/  FFMA.FTZ R0, R184, R7, R204 ;  /* 0x00000007b8007223 */ /* 0x000fc800000100cc */
[--C-:B------:R-:W-:Y:S01]  /*4ea0*/  FADD.FTZ R5, R241, -R0.reuse ;  /* 0x80000000f1057221 */ /* 0x100fe20000010000 */
[----:B------:R-:W-:-:S04]  /*4eb0*/  @P0 PRMT R0, R155, 0x7632, R0 ;  /* 0x000076329b000816 */ /* 0x000fc80000000000 */
[----:B------:R-:W-:Y:S01]  /*4ec0*/  @P0 SHF.L.U32 R9, R0, 0x10, RZ ;  /* 0x0000001000090819 */ /* 0x000fe200000006ff */
[----:B------:R-:W-:-:S04]  /*4ed0*/  FMUL.FTZ R0, R10, R5 ;  /* 0x000000050a007220 */ /* 0x000fc80000410000 */
[----:B------:R-:W-:-:S07]  /*4ee0*/  @P0 FADD.FTZ R0, R0, R9 ;  /* 0x0000000900000221 */ /* 0x000fce0000010000 */
.L_x_3992:
[----:B------:R-:W-:Y:S05]  /*4ef0*/  BSYNC B1 ;  /* 0x0000000000017941 */ /* 0x000fea0003800000 */
.L_x_3990:
        /* <DEDUP_REMOVED lines=20> */
.L_x_3994:
[----:B0-----:R-:W-:Y:S01]  /*5040*/  FFMA.FTZ R5, R183, R7, R204 ;  /* 0x00000007b7057223 */ /* 0x001fe200000100cc */
[----:B------:R-:W-:-:S03]  /*5050*/  @P0 SHF.L.U32 R0, R156, 0x10, RZ ;  /* 0x000000109c000819 */ /* 0x000fc600000006ff */
[----:B------:R-:W-:-:S04]  /*5060*/  FADD.FTZ R5, R232, -R5 ;  /* 0x80000005e8057221 */ /* 0x000fc80000010000 */
[----:B------:R-:W-:-:S04]  /*5070*/  FMUL.FTZ R5, R10, R5 ;  /* 0x000000050a057220 */ /* 0x000fc80000410000 */
[----:B------:R-:W-:-:S07]  /*5080*/  @P0 FADD.FTZ R5, R5, R0 ;  /* 0x0000000005050221 */ /* 0x000fce0000010000 */
.L_x_3995:
[----:B------:R-:W-:Y:S05]  /*5090*/  BSYNC B1 ;  /* 0x0000000000017941 */ /* 0x000fea0003800000 */
.L_x_3993:
        /* <DEDUP_REMOVED lines=13> */
.L_x_3997:
[----:B------:R-:W-:-:S04]  /*5170*/  FFMA.FTZ R0, R182, R7, R204 ;  /* 0x00000007b6007223 */ /* 0x000fc800000100cc */
[--C-:B------:R-:W-:Y:S01]  /*5180*/  FADD.FTZ R5, R249, -R0.reuse ;  /* 0x80000000f9057221 */ /* 0x100fe20000010000 */
[----:B------:R-:W-:-:S03]  /*5190*/  @P0 PRMT R0, R156, 0x7632, R0 ;  /* 0x000076329c000816 */ /* 0x000fc60000000000 */
[----:B------:R-:W-:Y:S01]  /*51a0*/  FMUL.FTZ R5, R10, R5 ;  /* 0x000000050a057220 */ /* 0x000fe20000410000 */
[----:B------:R-:W-:-:S05]  /*51b0*/  @P0 SHF.L.U32 R0, R0, 0x10, RZ ;  /* 0x0000001000000819 */ /* 0x000fca00000006ff */
[----:B------:R-:W-:-:S07]  /*51c0*/  @P0 FADD.FTZ R5, R5, R0 ;  /* 0x0000000005050221 */ /* 0x000fce0000010000 */
.L_x_3998:
[----:B------:R-:W-:Y:S05]  /*51d0*/  BSYNC B1 ;  /* 0x0000000000017941 */ /* 0x000fea0003800000 */
.L_x_3996:
        /* <DEDUP_REMOVED lines=12> */
.L_x_4000:
[----:B------:R-:W-:Y:S01]  /*52a0*/  FFMA.FTZ R5, R181, R7, R204 ;  /* 0x00000007b5057223 */ /* 0x000fe200000100cc */
[----:B------:R-:W-:-:S03]  /*52b0*/  @P0 IMAD.U32 R0, R157, 0x10000, RZ ;  /* 0x000100009d000824 */ /* 0x000fc600078e00ff */
[----:B------:R-:W-:-:S04]  /*52c0*/  FADD.FTZ R5, R234, -R5 ;  /* 0x80000005ea057221 */ /* 0x000fc80000010000 */
[----:B------:R-:W-:-:S04]  /*52d0*/  FMUL.FTZ R5, R10, R5 ;  /* 0x000000050a057220 */ /* 0x000fc80000410000 */
[----:B------:R-:W-:-:S07]  /*52e0*/  @P0 FADD.FTZ R5, R5, R0 ;  /* 0x0000000005050221 */ /* 0x000fce0000010000 */
.L_x_4001:
[----:B------:R-:W-:Y:S05]  /*52f0*/  BSYNC B1 ;  /* 0x0000000000017941 */ /* 0x000fea0003800000 */
.L_x_3999:
        /* <DEDUP_REMOVED lines=13> */
.L_x_4003:
[----:B------:R-:W-:-:S04]  /*53d0*/  FFMA.FTZ R0, R180, R7, R204 ;  /* 0x00000007b4007223 */ /* 0x000fc800000100cc */
[--C-:B------:R-:W-:Y:S01]  /*53e0*/  FADD.FTZ R5, R247, -R0.reuse ;  /* 0x80000000f7057221 */ /* 0x100fe20000010000 */
[----:B------:R-:W-:-:S03]  /*53f0*/  @P0 PRMT R0, R157, 0x7632, R0 ;  /* 0x000076329d000816 */ /* 0x000fc60000000000 */
[----:B------:R-:W-:Y:S01]  /*5400*/  FMUL.FTZ R5, R10, R5 ;  /* 0x000000050a057220 */ /* 0x000fe20000410000 */
[----:B------:R-:W-:-:S05]  /*5410*/  @P0 SHF.L.U32 R0, R0, 0x10, RZ ;  /* 0x0000001000000819 */ /* 0x000fca00000006ff */
[----:B------:R-:W-:-:S07]  /*5420*/  @P0 FADD.FTZ R5, R5, R0 ;  /* 0x0000000005050221 */ /* 0x000fce0000010000 */
.L_x_4004:
[----:B------:R-:W-:Y:S05]  /*5430*/  BSYNC B1 ;  /* 0x0000000000017941 */ /* 0x000fea0003800000 */
.L_x_4002:
        /* <DEDUP_REMOVED lines=12> */
.L_x_4006:
[----:B------:R-:W-:Y:S01]  /*5500*/  FFMA.FTZ R5, R179, R7, R204 ;  /* 0x00000007b3057223 */ /* 0x000fe200000100cc */
[----:B------:R-:W-:-:S03]  /*5510*/  @P0 SHF.L.U32 R0, R158, 0x10, RZ ;  /* 0x000000109e000819 */ /* 0x000fc600000006ff */
[----:B------:R-:W-:-:S04]  /*5520*/  FADD.FTZ R5, R236, -R5 ;  /* 0x80000005ec057221 */ /* 0x000fc80000010000 */
[----:B------:R-:W-:-:S04]  /*5530*/  FMUL.FTZ R5, R10, R5 ;  /* 0x000000050a057220 */ /* 0x000fc80000410000 */
[----:B------:R-:W-:-:S07]  /*5540*/  @P0 FADD.FTZ R5, R5, R0 ;  /* 0x0000000005050221 */ /* 0x000fce0000010000 */
.L_x_4007:
[----:B------:R-:W-:Y:S05]  /*5550*/  BSYNC B1 ;  /* 0x0000000000017941 */ /* 0x000fea0003800000 */
.L_x_4005:
        /* <DEDUP_REMOVED lines=13> */
.L_x_4009:
[----:B------:R-:W-:-:S04]  /*5630*/  FFMA.FTZ R0, R178, R7, R204 ;  /* 0x00000007b2007223 */ /* 0x000fc800000100cc */
[--C-:B------:R-:W-:Y:S01]  /*5640*/  FADD.FTZ R5, R243, -R0.reuse ;  /* 0x80000000f3057221 */ /* 0x100fe20000010000 */
[----:B------:R-:W-:-:S03]  /*5650*/  @P0 PRMT R0, R158, 0x7632, R0 ;  /* 0x000076329e000816 */ /* 0x000fc60000000000 */
[----:B------:R-:W-:Y:S01]  /*5660*/  FMUL.FTZ R5, R10, R5 ;  /* 0x000000050a057220 */ /* 0x000fe20000410000 */
[----:B------:R-:W-:-:S05]  /*5670*/  @P0 SHF.L.U32 R0, R0, 0x10, RZ ;  /* 0x0000001000000819 */ /* 0x000fca00000006ff */
[----:B------:R-:W-:-:S07]  /*5680*/  @P0 FADD.FTZ R5, R5, R0 ;  /* 0x0000000005050221 */ /* 0x000fce0000010000 */
.L_x_4010:
[----:B------:R-:W-:Y:S05]  /*5690*/  BSYNC B1 ;  /* 0x0000000000017941 */ /* 0x000fea0003800000 */
.L_x_4008:
        /* <DEDUP_REMOVED lines=12> */
.L_x_4012:
[----:B------:R-:W-:Y:S01]  /*5760*/  FFMA.FTZ R5, R177, R7, R204 ;  /* 0x00000007b1057223 */ /* 0x000fe200000100cc */
[----:B------:R-:W-:-:S03]  /*5770*/  @P0 SHF.L.U32 R0, R159, 0x10, RZ ;  /* 0x000000109f000819 */ /* 0x000fc600000006ff */
[----:B------:R-:W-:-:S04]  /*5780*/  FADD.FTZ R5, R238, -R5 ;  /* 0x80000005ee057221 */ /* 0x000fc80000010000 */
[----:B------:R-:W-:-:S04]  /*5790*/  FMUL.FTZ R5, R10, R5 ;  /* 0x000000050a057220 */ /* 0x000fc80000410000 */
[----:B------:R-:W-:-:S07]  /*57a0*/  @P0 FADD.FTZ R5, R5, R0 ;  /* 0x0000000005050221 */ /* 0x000fce0000010000 */
.L_x_4013:
[----:B------:R-:W-:Y:S05]  /*57b0*/  BSYNC B1 ;  /* 0x0000000000017941 */ /* 0x000fea0003800000 */
.L_x_4011:
        /* <DEDUP_REMOVED lines=13> */
.L_x_4015:
[----:B------:R-:W-:Y:S01]  /*5890*/  FFMA.FTZ R204, R176, R7, R204 ;  /* 0x00000007b0cc7223 */ /* 0x000fe200000100cc */
[----:B------:R-:W-:-:S03]  /*58a0*/  @P0 PRMT R0, R159, 0x7632, R0 ;  /* 0x000076329f000816 */ /* 0x000fc60000000000 */
[----:B------:R-:W-:-:S04]  /*58b0*/  FADD.FTZ R5, R245, -R204 ;  /* 0x800000ccf5057221 */ /* 0x000fc80000010000 */
[----:B------:R-:W-:Y:S01]  /*58c0*/  FMUL.FTZ R10, R10, R5 ;  /* 0x000000050a0a7220 */ /* 0x000fe20000410000 */
[----:B------:R-:W-:-:S05]  /*58d0*/  @P0 SHF.L.U32 R5, R0, 0x10, RZ ;  /* 0x0000001000050819 */ /* 0x000fca00000006ff */
[----:B------:R-:W-:-:S07]  /*58e0*/  @P0 FADD.FTZ R10, R10, R5 ;  /* 0x000000050a0a0221 */ /* 0x000fce0000010000 */
.L_x_4016:
[----:B------:R-:W-:Y:S05]  /*58f0*/  BSYNC B1 ;  /* 0x0000000000017941 */ /* 0x000fea0003800000 */
.L_x_4014:
        /* <DEDUP_REMOVED lines=18> */
.L_x_3892:
[----:B------:R-:W-:Y:S05]  /*5a20*/  BSYNC B0 ;  /* 0x0000000000007941 */ /* 0x000fea0003800000 */
.L_x_3890:
        /* <DEDUP_REMOVED lines=23> */
[----:B------:R-:W-:Y:S01]  /*5ba0*/  BAR.SYNC.DEFER_BLOCKING 0x0 ;  /* 0x0000000000007b1d */ /* 0x000fe20000010000 */
[----:B0-----:R-:W-:-:S05]  /*5bb0*/  IADD3 R75, P0, R9, R12, RZ ;  /* 0x0000000c094b7210 */ /* 0x001fca0007f1e0ff */
        /* <DEDUP_REMOVED lines=77> */
[----:B-1----:R-:W-:Y:S01]  /*6090*/  FADD.FTZ R71, R4, R71 ;  /* 0x0000004704477221 */ /* 0x002fe20000010000 */
[----:B------:R-:W-:Y:S01]  /*60a0*/  SHF.L.U32 R4, R75, 0x2, RZ ;  /* 0x000000024b047819 */ /* 0x000fe200000006ff */
[----:B------:R-:W-:Y:S01]  /*60b0*/  STS.128 [R0], R64 ;  /* 0x0000004000007388 */ /* 0x000fe20000000c00 */
[----:B--2---:R-:W-:Y:S01]  /*60c0*/  FADD.FTZ R15, R5, R72 ;  /* 0x00000048050f7221 */ /* 0x004fe20000010000 */
[----:B------:R-:W-:-:S02]  /*60d0*/  SHF.L.U64.HI R5, R75, 0x2, R2 ;  /* 0x000000024b057819 */ /* 0x000fc40000010202 */
[----:B------:R-:W-:Y:S01]  /*60e0*/  STS.128 [R0+0x10], R60 ;  /* 0x0000103c00007388 */ /* 0x000fe20000000c00 */
[----:B------:R-:W-:Y:S01]  /*60f0*/  IADD3 R2, P0, R4, UR6, RZ ;  /* 0x0000000604027c10 */ /* 0x000fe2000ff1e0ff */
[----:B---3--:R-:W-:Y:S02]  /*6100*/  FADD.FTZ R7, R7, R74 ;  /* 0x0000004a07077221 */ /* 0x008fe40000010000 */
        /* <DEDUP_REMOVED lines=52> */
[----:B--2---:R-:W-:-:S03]  /*6450*/  FADD.FTZ R12, RZ, R12 ;  /* 0x0000000cff0c7221 */ /* 0x004fc60000010000 */
[----:B------:R-:W2:Y:S04]  /*6460*/  LDS R51, [R6+0x4200] ;  /* 0x0042000006337984 */ /* 0x000ea80000000800 */
[----:B------:R-:W2:Y:S01]  /*6470*/  LDS R39, [R6+0x3200] ;  /* 0x0032000006277984 */ /* 0x000ea20000000800 */
[----:B---3--:R-:W-:-:S03]  /*6480*/  FADD.FTZ R12, R12, R25 ;  /* 0x000000190c0c7221 */ /* 0x008fc60000010000 */
[----:B------:R-:W3:Y:S01]  /*6490*/  LDS R29, [R6+0x2200] ;  /* 0x00220000061d7984 */ /* 0x000ee20000000800 */
[----:B----4-:R-:W-:-:S03]  /*64a0*/  FADD.FTZ R8, R8, R21 ;  /* 0x0000001508087221 */ /* 0x010fc60000010000 */
[----:B------:R-:W4:Y:S01]  /*64b0*/  LDS R18, [R6+0x1200] ;  /* 0x0012000006127984 */ /* 0x000f220000000800 */
[----:B-----5:R-:W-:Y:S01]  /*64c0*/  FADD.FTZ R10, R10, R23 ;  /* 0x000000170a0a7221 */ /* 0x020fe20000010000 */
[----:B------:R-:W-:Y:S02]  /*64d0*/  FADD.FTZ R8, R8, R35 ;  /* 0x0000002308087221 */ /* 0x000fe40000010000 */
[----:B------:R-:W5:Y:S01]  /*64e0*/  LDS R53, [R6+0x4400] ;  /* 0x0044000006357984 */ /* 0x000f620000000800 */
[----:B------:R-:W-:-:S03]  /*64f0*/  FADD.FTZ R14, RZ, R14 ;  /* 0x0000000eff0e7221 */ /* 0x000fc60000010000 */
        /* <DEDUP_REMOVED lines=16> */
[----:B------:R-:W3:Y:S01]  /*6600*/  LDS R22, [R6+0x3800] ;  /* 0x0038000006167984 */ /* 0x000ee20000000800 */
[----:B----4-:R-:W-:-:S03]  /*6610*/  FADD.FTZ R18, RZ, R18 ;  /* 0x00000012ff127221 */ /* 0x010fc60000010000 */
[----:B------:R-:W4:Y:S01]  /*6620*/  LDS R59, [R6+0x4a00] ;  /* 0x004a0000063b7984 */ /* 0x000f220000000800 */
[----:B-----5:R-:W-:-:S03]  /*6630*/  FADD.FTZ R53, R10, R53 ;  /* 0x000000350a357221 */ /* 0x020fc60000010000 */
        /* <DEDUP_REMOVED lines=33> */
.L_x_3896:
        /* <DEDUP_REMOVED lines=8> */
.L_x_4019:
[----:B------:R-:W-:Y:S05]  /*68d0*/  BSYNC B1 ;  /* 0x0000000000017941 */ /* 0x000fea0003800000 */
.L_x_4018:
[----:B------:R-:W-:Y:S01]  /*68e0*/  FADD.FTZ R210, R15, R244 ;  /* 0x000000f40fd27221 */ /* 0x000fe20000010000 */
[----:B------:R-:W-:Y:S01]  /*68f0*/  HFMA2.MMA R204, -RZ, RZ, 0, 5.9604644775390625e-08 ;  /* 0x00000001ffcc7435 */ /* 0x000fe200000001ff */
[----:B------:R-:W-:Y:S01]  /*6900*/  MOV R15, 0x1f ;  /* 0x0000001f000f7802 */ /* 0x000fe20000000f00 */
[----:B------:R-:W-:Y:S01]  /*6910*/  IMAD.MOV.U32 R14, RZ, RZ, -0x1 ;  /* 0xffffffffff0e7424 */ /* 0x000fe200078e00ff */
[----:B------:R-:W-:-:S08]  /*6920*/  MOV R205, R246 ;  /* 0x000000f600cd7202 */ /* 0x000fd00000000f00 */
[----:B------:R-:W-:Y:S05]  /*6930*/  WARPSYNC.COLLECTIVE R14, `(.L_x_4020) ;  /* 0x000000000e087348 */ /* 0x000fea0003c00000 */
[----:B------:R0:W1:Y:S02]  /*6940*/  SHFL.BFLY P0, R15, R205, R204, R15 ;  /* 0x0c0000cccd0f7389 */ /* 0x000064000000000f */
[----:B01----:R-:W-:Y:S01]  /*6950*/  ENDCOLLECTIVE ;  /* 0x000000000000791b */ /* 0x003fe20003800000 */
.L_x_4020:
        /* <DEDUP_REMOVED lines=8> */
.L_x_4021:
[----:B------:R-:W-:Y:S02]  /*69e0*/  MOV R205, R211 ;  /* 0x000000d300cd7202 */ /* 0x000fe40000000f00 */
[----:B------:R-:W-:Y:S01]  /*69f0*/  MOV R207, R15 ;  /* 0x0000000f00cf7202 */ /* 0x000fe20000000f00 */
[----:B------:R-:W-:-:S04]  /*6a00*/  HFMA2.MMA R15, -RZ, RZ, 0, 1.847743988037109375e-06 ;  /* 0x0000001fff0f7435 */ /* 0x000fc800000001ff */
[----:B------:R-:W-:-:S07]  /*6a10*/  FADD.FTZ R250, R210, R207 ;  /* 0x000000cfd2fa7221 */ /* 0x000fce0000010000 */
[----:B------:R-:W-:Y:S05]  /*6a20*/  WARPSYNC.COLLECTIVE R14, `(.L_x_4022) ;  /* 0x000000000e087348 */ /* 0x000fea0003c00000 */
[----:B------:R0:W1:Y:S02]  /*6a30*/  SHFL.BFLY P0, R15, R205, R204, R15 ;  /* 0x0c0000cccd0f7389 */ /* 0x000064000000000f */
[----:B01----:R-:W-:Y:S01]  /*6a40*/  ENDCOLLECTIVE ;  /* 0x000000000000791b */ /* 0x003fe20003800000 */
.L_x_4022:
        /* <DEDUP_REMOVED lines=8> */
.L_x_4023:
[----:B------:R-:W-:Y:S02]  /*6ad0*/  MOV R205, R251 ;  /* 0x000000fb00cd7202 */ /* 0x000fe40000000f00 */
[----:B------:R-:W-:Y:S01]  /*6ae0*/  MOV R207, R15 ;  /* 0x0000000f00cf7202 */ /* 0x000fe20000000f00 */
[----:B------:R-:W-:-:S04]  /*6af0*/  HFMA2.MMA R15, -RZ, RZ, 0, 1.847743988037109375e-06 ;  /* 0x0000001fff0f7435 */ /* 0x000fc800000001ff */
[----:B------:R-:W-:-:S07]  /*6b00*/  FADD.FTZ R207, R250, R207 ;  /* 0x000000cffacf7221 */ /* 0x000fce0000010000 */
[----:B------:R-:W-:Y:S05]  /*6b10*/  WARPSYNC.COLLECTIVE R14, `(.L_x_4024) ;  /* 0x000000000e087348 */ /* 0x000fea0003c00000 */
[----:B------:R0:W1:Y:S02]  /*6b20*/  SHFL.BFLY P0, R15, R205, R204, R15 ;  /* 0x0c0000cccd0f7389 */ /* 0x000064000000000f */
[----:B01----:R-:W-:Y:S01]  /*6b30*/  ENDCOLLECTIVE ;  /* 0x000000000000791b */ /* 0x003fe20003800000 */
.L_x_4024:
        /* <DEDUP_REMOVED lines=8> */
.L_x_4025:
[----:B------:R-:W-:Y:S02]  /*6bc0*/  MOV R205, R244 ;  /* 0x000000f400cd7202 */ /* 0x000fe40000000f00 */
[----:B------:R-:W-:Y:S01]  /*6bd0*/  MOV R206, R15 ;  /* 0x0000000f00ce7202 */ /* 0x000fe20000000f00 */
[----:B------:R-:W-:-:S04]  /*6be0*/  HFMA2.MMA R15, -RZ, RZ, 0, 1.847743988037109375e-06 ;  /* 0x0000001fff0f7435 */ /* 0x000fc800000001ff */
[----:B------:R-:W-:-:S07]  /*6bf0*/  FADD.FTZ R206, R207, R206 ;  /* 0x000000cecfce7221 */ /* 0x000fce0000010000 */
[----:B------:R-:W-:Y:S05]  /*6c00*/  WARPSYNC.COLLECTIVE R14, `(.L_x_4026) ;  /* 0x000000000e087348 */ /* 0x000fea0003c00000 */
[----:B------:R0:W1:Y:S02]  /*6c10*/  SHFL.BFLY P0, R15, R205, R204, R15 ;  /* 0x0c0000cccd0f7389 */ /* 0x000064000000000f */
[----:B01----:R-:W-:Y:S01]  /*6c20*/  ENDCOLLECTIVE ;  /* 0x000000000000791b */ /* 0x003fe20003800000 */
.L_x_4026:
        /* <DEDUP_REMOVED lines=8> */
.L_x_4027:
[----:B------:R-:W-:Y:S02]  /*6cb0*/  MOV R205, R207 ;  /* 0x000000cf00cd7202 */ /* 0x000fe40000000f00 */
[----:B------:R-:W-:Y:S01]  /*6cc0*/  MOV R211, R15 ;  /* 0x0000000f00d37202 */ /* 0x000fe20000000f00 */
[----:B------:R-:W-:-:S11]  /*6cd0*/  HFMA2.MMA R15, -RZ, RZ, 0, 1.847743988037109375e-06 ;  /* 0x0000001fff0f7435 */ /* 0x000fd600000001ff */
[----:B------:R-:W-:Y:S05]  /*6ce0*/  WARPSYNC.COLLECTIVE R14, `(.L_x_4028) ;  /* 0x000000000e087348 */ /* 0x000fea0003c00000 */
[----:B------:R0:W1:Y:S02]  /*6cf0*/  SHFL.BFLY P0, R15, R205, R204, R15 ;  /* 0x0c0000cccd0f7389 */ /* 0x000064000000000f */
[----:B01----:R-:W-:Y:S01]  /*6d00*/  ENDCOLLECTIVE ;  /* 0x000000000000791b */ /* 0x003fe20003800000 */
.L_x_4028:
[----:B------:R-:W-:Y:S01]  /*6d10*/  MOV R210, R15 ;  /* 0x0000000f00d27202 */ /* 0x000fe20000000f00 */
[----:B------:R-:W-:Y:S06]  /*6d20*/  BRA `(.L_x_4029) ;  /* 0xffffffb800707947 */ /* 0x000fec000383ffff */
.L_x_4030:
        /* <DEDUP_REMOVED lines=13> */
.L_x_16905:


//--------------------- .text._ZN10layer_norm13ln_bwd_kernelINS_13Kernel_traitsIf13__nv_bfloat16S2_S2_fjLj1280ELj1ELj4ELj1ELj16ENS_18Kernel_traits_baseILj1280EfS2_S2_S2_fjLj128EEEEELb0ELb1ELb0ELb0EEEvNS_9BwdParamsE --------------------------
	.section	.text._ZN10layer_norm13ln_bwd_kernelINS_13Kernel_traitsIf13__nv_bfloat16S2_S2_fjLj1280ELj1ELj4ELj1ELj16ENS_18Kernel_traits_baseILj1280EfS2_S2_S2_fjLj128EEEEELb0ELb1ELb0ELb0EEEvNS_9BwdParamsE,"ax",@progbits
	.align	128
        .global         _ZN10layer_norm13ln_bwd_kernelINS_13Kernel_traitsIf13__nv_bfloat16S2_S2_fjLj1280ELj1ELj4ELj1ELj16ENS_18Kernel_traits_baseILj1280EfS2_S2_S2_fjLj128EEEEELb0ELb1ELb0ELb0EEEvNS_9BwdParamsE
        .type           _ZN10layer_norm13ln_bwd_kernelINS_13Kernel_traitsIf13__nv_bfloat16S2_S2_fjLj1280ELj1ELj4ELj1ELj16ENS_18Kernel_traits_baseILj1280EfS2_S2_S2_fjLj128EEEEELb0ELb1ELb0ELb0EEEvNS_9BwdParamsE,@function
        .size           _ZN10layer_norm13ln_bwd_kernelINS_13Kernel_traitsIf13__nv_bfloat16S2_S2_fjLj1280ELj1ELj4ELj1ELj16ENS_18Kernel_traits_baseILj1280EfS2_S2_S2_fjLj128EEEEELb0ELb1ELb0ELb0EEEvNS_9BwdParamsE,(.L_x_16906 - _ZN10layer_norm13ln_bwd_kernelINS_13Kernel_traitsIf13__nv_bfloat16S2_S2_fjLj1280ELj1ELj4ELj1ELj16ENS_18Kernel_traits_baseILj1280EfS2_S2_S2_fjLj128EEEEELb0ELb1ELb0ELb0EEEvNS_9BwdParamsE)
        .other          _ZN10layer_norm13ln_bwd_kernelINS_13Kernel_traitsIf13__nv_bfloat16S2_S2_fjLj1280ELj1ELj4ELj1ELj16ENS_18Kernel_traits_baseILj1280EfS2_S2_S2_fjLj128EEEEELb0ELb1ELb0ELb0EEEvNS_9BwdParamsE,@"STO_CUDA_ENTRY STV_DEFAULT"
_ZN10layer_norm13ln_bwd_kernelINS_13Kernel_traitsIf13__nv_bfloat16S2_S2_fjLj1280ELj1ELj4ELj1ELj16ENS_18Kernel_traits_baseILj1280EfS2_S2_S2_fjLj128EEEEELb0ELb1ELb0ELb0EEEvNS_9BwdParamsE:
.text._ZN10layer_norm13ln_bwd_kernelINS_13Kernel_traitsIf13__nv_bfloat16S2_S2_fjLj1280ELj1ELj4ELj1ELj16ENS_18Kernel_traits_baseILj1280EfS2_S2_S2_fjLj128EEEEELb0ELb1ELb0ELb0EEEvNS_9BwdParamsE:
[----:B------:R-:W0:Y:S01]  /*0000*/  LDC R1, c[0x0][0x28] ;  /* 0x00000a00ff017b82 */ /* 0x000e220000000800 */
[----:B------:R-:W1:Y:S01]  /*0010*/  S2R R38, SR_TID.X ;  /* 0x0000000000267919 */ /* 0x000e620000002100 */
[----:B------:R-:W-:Y:S01]  /*0020*/  ULDC UR4, c[0x0][0x218] ;  /* 0x0000860000047ab9 */ /* 0x000fe20000000800 */
[----:B0-----:R-:W-:Y:S01]  /*0030*/  IADD3 R1, R1, -0x128, RZ ;  /* 0xfffffed801017810 */ /* 0x001fe20007ffe0ff */
[----:B------:R-:W-:Y:S01]  /*0040*/  ULDC UR6, c[0x0][0x214] ;  /* 0x0000850000067ab9 */ /* 0x000fe20000000800 */
[----:B------:R-:W-:Y:S01]  /*0050*/  MOV R2, UR4 ;  /* 0x0000000400027c02 */ /* 0x000fe20008000f00 */
[----:B------:R-:W-:Y:S01]  /*0060*/  ULDC UR13, c[0x0][0x218] ;  /* 0x00008600000d7ab9 */ /* 0x000fe20000000800 */
[----:B------:R-:W-:Y:S01]  /*0070*/  ULDC UR12, c[0x0][0x290] ;  /* 0x0000a400000c7ab9 */ /* 0x000fe20000000800 */
[----:B------:R-:W-:Y:S01]  /*0080*/  ULDC.64 UR8, c[0x0][0x2c8] ;  /* 0x0000b20000087ab9 */ /* 0x000fe20000000a00 */
[----:B------:R-:W-:Y:S01]  /*0090*/  SHF.R.S32.HI R0, RZ, 0x1f, R2 ;  /* 0x0000001fff007819 */ /* 0x000fe20000011402 */
[----:B------:R0:W-:Y:S01]  /*00a0*/  STL [R1+0x4], R2 ;  /* 0x0000040201007387 */ /* 0x0001e20000100800 */
[----:B------:R-:W-:Y:S01]  /*00b0*/  ULDC.64 UR10, c[0x0][0x238] ;  /* 0x00008e00000a7ab9 */ /* 0x000fe20000000a00 */
[----:B------:R-:W-:Y:S01]  /*00c0*/  ULDC.64 UR14, c[0x0][0x308] ;  /* 0x0000c200000e7ab9 */ /* 0x000fe20000000a00 */
[----:B------:R-:W-:Y:S01]  /*00d0*/  LEA.HI R0, R0, R2, RZ, 0x3 ;  /* 0x0000000200007211 */ /* 0x000fe200078f18ff */
[----:B------:R-:W-:Y:S01]  /*00e0*/  ULDC.64 UR16, c[0x0][0x2f8] ;  /* 0x0000be0000107ab9 */ /* 0x000fe20000000a00 */
[----:B-1----:R-:W-:-:S04]  /*00f0*/  LOP3.LUT R10, R38, 0x1f, RZ, 0xc0, !PT ;  /* 0x0000001f260a7812 */ /* 0x002fc800078ec0ff */
[----:B------:R-:W-:Y:S01]  /*0100*/  LOP3.LUT R3, R10, 0x1f, RZ, 0x3c, !PT ;  /* 0x0000001f0a037812 */ /* 0x000fe200078e3cff */
[----:B------:R1:W-:Y:S01]  /*0110*/  STL [R1+0x8], R10 ;  /* 0x0000080a01007387 */ /* 0x0003e20000100800 */
[----:B------:R-:W-:Y:S02]  /*0120*/  MOV R39, R10 ;  /* 0x0000000a00277202 */ /* 0x000fe40000000f00 */
[----:B------:R-:W-:Y:S01]  /*0130*/  LEA.HI.SX32 R0, R0, R3, 0x1d ;  /* 0x0000000300007211 */ /* 0x000fe200078feaff */
[----:B------:R-:W2:Y:S03]  /*0140*/  LDL.64 R104, [R1+0x110] ;  /* 0x0001100001687983 */ /* 0x000ea60000100a00 */
[C---:B------:R-:W-:Y:S01]  /*0150*/  ISETP.GE.U32.AND P4, PT, R0.reuse, 0xa0, PT ;  /* 0x000000a00000780c */ /* 0x040fe20003f86070 */
[----:B------:R-:W2:Y:S01]  /*0160*/  LDL.64 R106, [R1+0x118] ;  /* 0x00011800016a7983 */ /* 0x000ea20000100a00 */
[----:B------:R-:W-:-:S02]  /*0170*/  LOP3.LUT P0, RZ, R0, 0xffffffe0, RZ, 0xc0, !PT ;  /* 0xffffffe000ff7812 */ /* 0x000fc4000780c0ff */
[C---:B------:R-:W-:Y:S02]  /*0180*/  ISETP.GE.U32.AND P1, PT, R0.reuse, 0x40, PT ;  /* 0x000000400000780c */ /* 0x040fe40003f26070 */
[C---:B------:R-:W-:Y:S02]  /*0190*/  ISETP.GE.U32.AND P2, PT, R0.reuse, 0x60, PT ;  /* 0x000000600000780c */ /* 0x040fe40003f46070 */
[----:B------:R-:W-:Y:S02]  /*01a0*/  ISETP.GE.U32.AND P3, PT, R0, 0x80, PT ;  /* 0x000000800000780c */ /* 0x000fe40003f66070 */
[----:B------:R-:W-:-:S03]  /*01b0*/  P2R R0, PR, RZ, 0x10 ;  /* 0x00000010ff007803 */ /* 0x000fc60000000000 */
[----:B------:R-:W3:Y:S02]  /*01c0*/  @P4 LDC.64 R36, c[0x0][0x278] ;  /* 0x00009e00ff244b82 */ /* 0x000ee40000000a00 */
[----:B------:R4:W-:Y:S04]  /*01d0*/  STL [R1+0x120], R0 ;  /* 0x0001200001007387 */ /* 0x0009e80000100800 */
[----:B------:R-:W4:Y:S02]  /*01e0*/  LDL.64 R40, [R1+0x10] ;  /* 0x0000100001287983 */ /* 0x000f240000100a00 */
[----:B0-----:R-:W0:Y:S02]  /*01f0*/  @P0 LDC.64 R2, c[0x0][0x260] ;  /* 0x00009800ff020b82 */ /* 0x001e240000000a00 */
[----:B------:R-:W4:Y:S04]  /*0200*/  LDL.64 R42, [R1+0x18] ;  /* 0x00001800012a7983 */ /* 0x000f280000100a00 */
[----:B------:R-:W4:Y:S02]  /*0210*/  LDL.64 R100, [R1+0x100] ;  /* 0x0001000001647983 */ /* 0x000f240000100a00 */
[----:B------:R-:W1:Y:S02]  /*0220*/  @P0 LDC.64 R4, c[0x0][0x278] ;  /* 0x00009e00ff040b82 */ /* 0x000e640000000a00 */
[----:B------:R-:W4:Y:S04]  /*0230*/  LDL.64 R102, [R1+0x108] ;  /* 0x0001080001667983 */ /* 0x000f280000100a00 */
[----:B------:R-:W4:Y:S02]  /*0240*/  LDL.64 R96, [R1+0xf0] ;  /* 0x0000f00001607983 */ /* 0x000f240000100a00 */
[----:B------:R-:W3:Y:S02]  /*0250*/  @P1 LDC.64 R6, c[0x0][0x260] ;  /* 0x00009800ff061b82 */ /* 0x000ee40000000a00 */
        /* <DEDUP_REMOVED lines=16> */
[----:B------:R-:W4:Y:S01]  /*0360*/  LDL.64 R76, [R1+0xc0] ;  /* 0x0000c000014c7983 */ /* 0x000f220000100a00 */
[----:B------:R-:W-:Y:S01]  /*0370*/  ULDC.64 UR4, c[0x0][0x208] ;  /* 0x0000820000047ab9 */ /* 0x000fe20000000a00 */
[----:B------:R-:W4:Y:S02]  /*0380*/  @P4 LDC.64 R22, c[0x0][0x260] ;  /* 0x00009800ff164b82 */ /* 0x000f240000000a00 */
[----:B------:R-:W4:Y:S04]  /*0390*/  LDL.64 R78, [R1+0xc8] ;  /* 0x0000c800014e7983 */ /* 0x000f280000100a00 */
        /* <DEDUP_REMOVED lines=13> */
[----:B------:R-:W4:Y:S01]  /*0470*/  LDL.64 R54, [R1+0x28] ;  /* 0x0000280001367983 */ /* 0x000f220000100a00 */
[----:B0-----:R-:W-:-:S04]  /*0480*/  @P0 IMAD.WIDE.U32 R2, R39, 0x20, R2 ;  /* 0x0000002027020825 */ /* 0x001fc800078e0002 */
[C---:B-1----:R-:W-:Y:S01]  /*0490*/  @P0 IMAD.WIDE.U32 R4, R39.reuse, 0x20, R4 ;  /* 0x0000002027040825 */ /* 0x042fe200078e0004 */
[----:B------:R-:W-:-:S05]  /*04a0*/  @P0 LOP3.LUT R39, R39, 0x20, RZ, 0xfc, !PT ;  /* 0x0000002027270812 */ /* 0x000fca00078efcff */
[----:B---3--:R-:W-:-:S04]  /*04b0*/  @P1 IMAD.WIDE.U32 R10, R39, 0x20, R6 ;  /* 0x00000020270a1825 */ /* 0x008fc800078e0006 */
[C---:B------:R-:W-:Y:S01]  /*04c0*/  @P1 IMAD.WIDE.U32 R12, R39.reuse, 0x20, R8 ;  /* 0x00000020270c1825 */ /* 0x040fe200078e0008 */
[----:B------:R-:W-:-:S05]  /*04d0*/  @P1 IADD3 R39, R39, 0x20, RZ ;  /* 0x0000002027271810 */ /* 0x000fca0007ffe0ff */
[----:B------:R-:W-:-:S04]  /*04e0*/  @P2 IMAD.WIDE.U32 R14, R39, 0x20, R14 ;  /* 0x00000020270e2825 */ /* 0x000fc800078e000e */
[C---:B------:R-:W-:Y:S01]  /*04f0*/  @P2 IMAD.WIDE.U32 R16, R39.reuse, 0x20, R16 ;  /* 0x0000002027102825 */ /* 0x040fe200078e0010 */
[----:B------:R-:W-:-:S05]  /*0500*/  @P2 IADD3 R39, R39, 0x20, RZ ;  /* 0x0000002027272810 */ /* 0x000fca0007ffe0ff */
[----:B------:R-:W-:-:S04]  /*0510*/  @P3 IMAD.WIDE.U32 R18, R39, 0x20, R18 ;  /* 0x0000002027123825 */ /* 0x000fc800078e0012 */
[C---:B------:R-:W-:Y:S01]  /*0520*/  @P3 IMAD.WIDE.U32 R20, R39.reuse, 0x20, R20 ;  /* 0x0000002027143825 */ /* 0x040fe200078e0014 */
[----:B------:R-:W-:-:S05]  /*0530*/  @P3 IADD3 R39, R39, 0x20, RZ ;  /* 0x0000002027273810 */ /* 0x000fca0007ffe0ff */
[C---:B------:R-:W-:Y:S01]  /*0540*/  @P4 IMAD.WIDE.U32 R8, R39.reuse, 0x20, R36 ;  /* 0x0000002027084825 */ /* 0x040fe200078e0024 */
[----:B--2---:R-:W2:Y:S04]  /*0550*/  @P0 LDG.E.128 R104, desc[UR4][R2.64] ;  /* 0x0000000402680981 */ /* 0x004ea8000c1e1d00 */
[----:B----4-:R0:W3:Y:S04]  /*0560*/  @P0 LDG.E.128 R100, desc[UR4][R2.64+0x10] ;  /* 0x0000100402640981 */ /* 0x0100e8000c1e1d00 */
[----:B------:R-:W4:Y:S04]  /*0570*/  @P4 LDG.E.128 R40, desc[UR4][R8.64] ;  /* 0x0000000408284981 */ /* 0x000f28000c1e1d00 */
[----:B------:R-:W3:Y:S04]  /*0580*/  @P0 LDG.E.128 R96, desc[UR4][R4.64] ;  /* 0x0000000404600981 */ /* 0x000ee8000c1e1d00 */
        /* <DEDUP_REMOVED lines=12> */
[----:B------:R-:W3:Y:S01]  /*0650*/  @P3 LDG.E.128 R52, desc[UR4][R18.64+0x10] ;  /* 0x0000100412343981 */ /* 0x000ee2000c1e1d00 */
[----:B0-----:R-:W0:Y:S01]  /*0660*/  S2R R3, SR_CTAID.X ;  /* 0x0000000000037919 */ /* 0x001e220000002500 */
[----:B------:R-:W-:Y:S01]  /*0670*/  SHF.R.U32.HI R0, RZ, 0x5, R38 ;  /* 0x00000005ff007819 */ /* 0x000fe20000011626 */
[----:B------:R-:W-:Y:S01]  /*0680*/  @P4 IMAD.WIDE.U32 R6, R39, 0x20, R22 ;  /* 0x0000002027064825 */ /* 0x000fe200078e0016 */
[----:B------:R1:W5:Y:S04]  /*0690*/  @P4 LDG.E.128 R32, desc[UR4][R8.64+0x10] ;  /* 0x0000100408204981 */ /* 0x000368000c1e1d00 */
[----:B------:R1:W5:Y:S04]  /*06a0*/  @P4 LDG.E.128 R24, desc[UR4][R6.64] ;  /* 0x0000000406184981 */ /* 0x000368000c1e1d00 */
[----:B------:R1:W5:Y:S01]  /*06b0*/  @P4 LDG.E.128 R28, desc[UR4][R6.64+0x10] ;  /* 0x00001004061c4981 */ /* 0x000362000c1e1d00 */
[----:B------:R-:W-:Y:S01]  /*06c0*/  BSSY B0, `(.L_x_4031) ;  /* 0x0000510000007945 */ /* 0x000fe20003800000 */
[----:B0-----:R-:W-:-:S02]  /*06d0*/  LEA R2, R3, R0, 0x2 ;  /* 0x0000000003027211 */ /* 0x001fc400078e10ff */
        /* <DEDUP_REMOVED lines=28> */
[----:B--2---:R-:W-:Y:S04]  /*08a0*/  @P0 STL.64 [R1+0x110], R104 ;  /* 0x0001106801000387 */ /* 0x004fe80000100a00 */
[----:B------:R-:W-:Y:S04]  /*08b0*/  @P0 STL.64 [R1+0x118], R106 ;  /* 0x0001186a01000387 */ /* 0x000fe80000100a00 */
[----:B----4-:R0:W-:Y:S04]  /*08c0*/  @P4 STL.64 [R1+0x10], R40 ;  /* 0x0000102801004387 */ /* 0x0101e80000100a00 */
[----:B---3--:R-:W-:Y:S04]  /*08d0*/  @P0 STL.64 [R1+0x100], R100 ;  /* 0x0001006401000387 */ /* 0x008fe80000100a00 */
[----:B------:R-:W-:Y:S04]  /*08e0*/  @P0 STL.64 [R1+0x108], R102 ;  /* 0x0001086601000387 */ /* 0x000fe80000100a00 */
[----:B------:R2:W-:Y:S04]  /*08f0*/  @P4 STL.64 [R1+0x18], R42 ;  /* 0x0000182a01004387 */ /* 0x0005e80000100a00 */
[----:B------:R-:W-:Y:S04]  /*0900*/  @P0 STL.64 [R1+0xf0], R96 ;  /* 0x0000f06001000387 */ /* 0x000fe80000100a00 */
        /* <DEDUP_REMOVED lines=8> */
[----:B------:R-:W-:Y:S01]  /*0990*/  @P1 STL.64 [R1+0xd8], R82 ;  /* 0x0000d85201001387 */ /* 0x000fe20000100a00 */
[----:B------:R-:W-:-:S03]  /*09a0*/  ISETP.GE.AND P4, PT, R2, UR6, PT ;  /* 0x0000000602007c0c */ /* 0x000fc6000bf86270 */
[----:B------:R3:W-:Y:S04]  /*09b0*/  @P3 STL.64 [R1+0x40], R44 ;  /* 0x0000402c01003387 */ /* 0x0007e80000100a00 */
[----:B------:R-:W-:Y:S04]  /*09c0*/  @P1 STL.64 [R1+0xc0], R76 ;  /* 0x0000c04c01001387 */ /* 0x000fe80000100a00 */
        /* <DEDUP_REMOVED lines=10> */
[----:B------:R1:W-:Y:S04]  /*0a70*/  @P3 STL.64 [R1+0x30], R56 ;  /* 0x0000303801003387 */ /* 0x0003e80000100a00 */
[----:B------:R1:W-:Y:S04]  /*0a80*/  @P3 STL.64 [R1+0x38], R58 ;  /* 0x0000383a01003387 */ /* 0x0003e80000100a00 */
[----:B------:R1:W-:Y:S01]  /*0a90*/  @P3 STL.64 [R1+0x50], R48 ;  /* 0x0000503001003387 */ /* 0x0003e20000100a00 */
[----:B0-----:R-:W-:-:S03]  /*0aa0*/  CS2R R40, SRZ ;  /* 0x0000000000287805 */ /* 0x001fc6000001ff00 */
[----:B------:R0:W-:Y:S01]  /*0ab0*/  @P3 STL.64 [R1+0x20], R52 ;  /* 0x0000203401003387 */ /* 0x0001e20000100a00 */
[----:B--2---:R-:W-:Y:S02]  /*0ac0*/  CS2R R42, SRZ ;  /* 0x00000000002a7805 */ /* 0x004fe4000001ff00 */
[----:B---3--:R-:W-:Y:S01]  /*0ad0*/  CS2R R44, SRZ ;  /* 0x00000000002c7805 */ /* 0x008fe2000001ff00 */
[----:B------:R2:W-:Y:S01]  /*0ae0*/  @P3 STL.64 [R1+0x28], R54 ;  /* 0x0000283601003387 */ /* 0x0005e20000100a00 */
[----:B----4-:R-:W-:Y:S02]  /*0af0*/  CS2R R46, SRZ ;  /* 0x00000000002e7805 */ /* 0x010fe4000001ff00 */
[----:B-1----:R-:W-:Y:S02]  /*0b00*/  CS2R R56, SRZ ;  /* 0x0000000000387805 */ /* 0x002fe4000001ff00 */
[----:B------:R-:W-:Y:S01]  /*0b10*/  CS2R R58, SRZ ;  /* 0x00000000003a7805 */ /* 0x000fe2000001ff00 */
[----:B------:R1:W-:Y:S01]  /*0b20*/  @P3 STL.64 [R1+0x58], R50 ;  /* 0x0000583201003387 */ /* 0x0003e20000100a00 */
[----:B------:R-:W-:-:S02]  /*0b30*/  CS2R R48, SRZ ;  /* 0x0000000000307805 */ /* 0x000fc4000001ff00 */
[----:B------:R-:W-:Y:S02]  /*0b40*/  CS2R R60, SRZ ;  /* 0x00000000003c7805 */ /* 0x000fe4000001ff00 */
[----:B------:R-:W-:Y:S02]  /*0b50*/  CS2R R62, SRZ ;  /* 0x00000000003e7805 */ /* 0x000fe4000001ff00 */
[----:B0-----:R-:W-:Y:S02]  /*0b60*/  CS2R R52, SRZ ;  /* 0x0000000000347805 */ /* 0x001fe4000001ff00 */
[----:B------:R-:W-:Y:S02]  /*0b70*/  CS2R R64, SRZ ;  /* 0x0000000000407805 */ /* 0x000fe4000001ff00 */
[----:B------:R-:W-:Y:S02]  /*0b80*/  CS2R R66, SRZ ;  /* 0x0000000000427805 */ /* 0x000fe4000001ff00 */
[----:B------:R-:W-:-:S02]  /*0b90*/  CS2R R80, SRZ ;  /* 0x0000000000507805 */ /* 0x000fc4000001ff00 */
[----:B--2---:R-:W-:Y:S02]  /*0ba0*/  CS2R R54, SRZ ;  /* 0x0000000000367805 */ /* 0x004fe4000001ff00 */
        /* <DEDUP_REMOVED lines=19> */
[----:B------:R-:W-:Y:S01]  /*0ce0*/  ULDC.64 UR6, c[0x0][0x270] ;  /* 0x00009c0000067ab9 */ /* 0x000fe20000000a00 */
[----:B------:R-:W-:Y:S01]  /*0cf0*/  HFMA2.MMA R37, -RZ, RZ, 0, 0 ;  /* 0x00000000ff257435 */ /* 0x000fe200000001ff */
[----:B------:R-:W-:Y:S01]  /*0d00*/  ISETP.NE.U32.AND P4, PT, RZ, UR6, PT ;  /* 0x00000006ff007c0c */ /* 0x000fe2000bf85070 */
[----:B------:R-:W-:Y:S02]  /*0d10*/  ULDC.U8 UR6, c[0x0][0x2a0] ;  /* 0x0000a80000067ab9 */ /* 0x000fe40000000000 */
[----:B------:R-:W-:Y:S02]  /*0d20*/  ISETP.NE.AND P5, PT, RZ, UR6, PT ;  /* 0x00000006ff007c0c */ /* 0x000fe4000bfa5270 */
[----:B------:R-:W-:Y:S02]  /*0d30*/  ISETP.NE.AND.EX P4, PT, RZ, UR7, PT, P4 ;  /* 0x00000007ff007c0c */ /* 0x000fe4000bf85340 */
[----:B------:R-:W-:-:S05]  /*0d40*/  P2R R0, PR, RZ, 0x20 ;  /* 0x00000020ff007803 */ /* 0x000fca0000000000 */
[----:B------:R0:W-:Y:S06]  /*0d50*/  STL [R1+0xc], R0 ;  /* 0x00000c0001007387 */ /* 0x0001ec0000100800 */
.L_x_4054:
[----:B--2---:R-:W2:Y:S01]  /*0d60*/  LDL R11, [R1+0xc] ;  /* 0x00000c00010b7983 */ /* 0x004ea20000100800 */
[----:B-1----:R-:W1:Y:S08]  /*0d70*/  @P4 LDC.64 R12, c[0x0][0x270] ;  /* 0x00009c00ff0c4b82 */ /* 0x002e700000000a00 */
[----:B---34-:R-:W3:Y:S01]  /*0d80*/  LDC.64 R182, c[0x0][0x250] ;  /* 0x00009400ffb67b82 */ /* 0x018ee20000000a00 */
[----:B-1----:R-:W-:Y:S01]  /*0d90*/  @P4 LEA R12, P5, R2, R12, 0x1 ;  /* 0x0000000c020c4211 */ /* 0x002fe200078a08ff */
[----:B------:R-:W1:Y:S01]  /*0da0*/  S2R R184, SR_TID.X ;  /* 0x0000000000b87919 */ /* 0x000e620000002100 */
[----:B--2---:R-:W-:-:S02]  /*0db0*/  ISETP.NE.AND P6, PT, R11, RZ, PT ;  /* 0x000000ff0b00720c */ /* 0x004fc40003fc5270 */
[----:B------:R-:W-:-:S04]  /*0dc0*/  SHF.R.S32.HI R11, RZ, 0x1f, R2 ;  /* 0x0000001fff0b7819 */ /* 0x000fc80000011402 */
[----:B------:R-:W-:-:S05]  /*0dd0*/  @P4 LEA.HI.X R13, R2, R13, R11, 0x1, P5 ;  /* 0x0000000d020d4211 */ /* 0x000fca00028f0c0b */
[----:B------:R3:W2:Y:S02]  /*0de0*/  @P4 LDG.E.U16 R180, desc[UR4][R12.64] ;  /* 0x000000040cb44981 */ /* 0x0006a4000c1e1500 */
[----:B---3--:R-:W-:-:S05]  /*0df0*/  IMAD.WIDE R12, R2, 0x4, R182 ;  /* 0x00000004020c7825 */ /* 0x008fca00078e02b6 */
[----:B------:R3:W4:Y:S02]  /*0e00*/  LDG.E R181, desc[UR4][R12.64] ;  /* 0x000000040cb57981 */ /* 0x000724000c1e1900 */
[----:B---3--:R-:W3:Y:S01]  /*0e10*/  LDC.64 R12, c[0x0][0x258] ;  /* 0x00009600ff0c7b82 */ /* 0x008ee20000000a00 */
[----:B------:R-:W-:Y:S02]  /*0e20*/  MOV R185, UR13 ;  /* 0x0000000d00b97c02 */ /* 0x000fe40008000f00 */
[----:B-1----:R-:W-:-:S03]  /*0e30*/  LOP3.LUT R182, R184, 0x1f, RZ, 0xc0, !PT ;  /* 0x0000001fb8b67812 */ /* 0x002fc600078ec0ff */
[----:B------:R1:W-:Y:S04]  /*0e40*/  STL [R1+0x4], R185 ;  /* 0x000004b901007387 */ /* 0x0003e80000100800 */
[----:B------:R1:W-:Y:S01]  /*0e50*/  STL [R1+0x8], R182 ;  /* 0x000008b601007387 */ /* 0x0003e20000100800 */
[----:B------:R-:W-:Y:S01]  /*0e60*/  MOV R11, 0x3f800000 ;  /* 0x3f800000000b7802 */ /* 0x000fe20000000f00 */
[----:B---3--:R-:W-:-:S06]  /*0e70*/  IMAD.WIDE R12, R2, 0x4, R12 ;  /* 0x00000004020c7825 */ /* 0x008fcc00078e020c */
[----:B-----5:R3:W5:Y:S01]  /*0e80*/  LDG.E R13, desc[UR4][R12.64] ;  /* 0x000000040c0d7981 */ /* 0x020762000c1e1900 */
[----:B------:R-:W-:Y:S01]  /*0e90*/  BSSY B1, `(.L_x_4033) ;  /* 0x000006f000017945 */ /* 0x000fe20003800000 */
[----:B------:R-:W-:Y:S02]  /*0ea0*/  MOV R218, RZ ;  /* 0x000000ff00da7202 */ /* 0x000fe40000000f00 */
[----:B------:R-:W-:Y:S01]  /*0eb0*/  MOV R209, RZ ;  /* 0x000000ff00d17202 */ /* 0x000fe20000000f00 */
[----:B---3--:R-:W-:Y:S01]  /*0ec0*/  IMAD R12, R2, R185, RZ ;  /* 0x000000b9020c7224 */ /* 0x008fe200078e02ff */
[----:B--2---:R-:W-:-:S04]  /*0ed0*/  @P4 SHF.L.U32 R11, R180, 0x10, RZ ;  /* 0x00000010b40b4819 */ /* 0x004fc800000006ff */
[----:B------:R-:W-:-:S04]  /*0ee0*/  SHF.R.S32.HI R180, RZ, 0x1f, R12 ;  /* 0x0000001fffb47819 */ /* 0x000fc8000001140c */
[----:B------:R-:W-:-:S04]  /*0ef0*/  LEA.HI R12, R180, R12, RZ, 0x3 ;  /* 0x0000000cb40c7211 */ /* 0x000fc800078f18ff */
[----:B------:R-:W-:-:S04]  /*0f00*/  LEA.HI.SX32 R12, R12, R182, 0x1d ;  /* 0x000000b60c0c7211 */ /* 0x000fc800078feaff */
[----:B------:R-:W-:Y:S02]  /*0f10*/  MOV R220, R12 ;  /* 0x0000000c00dc7202 */ /* 0x000fe40000000f00 */
[----:B----4-:R-:W-:Y:S01]  /*0f20*/  FSEL R208, R181, RZ, !P6 ;  /* 0x000000ffb5d07208 */ /* 0x010fe20007000000 */
[----:B-1----:R-:W-:Y:S06]  /*0f30*/  @!P0 BRA `(.L_x_4034) ;  /* 0x0000000400908947 */ /* 0x002fec0003800000 */
        /* <DEDUP_REMOVED lines=12> */
[----:B-1----:R-:W-:-:S03]  /*1000*/  IMAD.WIDE.U32 R184, R12, 0x10, R184 ;  /* 0x000000100cb87825 */ /* 0x002fc600078e00b8 */
[----:B------:R-:W4:Y:S04]  /*1010*/  LDL R245, [R1+0x104] ;  /* 0x0001040001f57983 */ /* 0x000f280000100800 */
[----:B------:R-:W2:Y:S01]  /*1020*/  LDG.E.128 R184, desc[UR4][R184.64] ;  /* 0x00000004b8b87981 */ /* 0x000ea2000c1e1d00 */
[----:B0-----:R-:W-:-:S03]  /*1030*/  LEA R180, P5, R12, UR10, 0x4 ;  /* 0x0000000a0cb47c11 */ /* 0x001fc6000f8a20ff */
[----:B------:R-:W4:Y:S01]  /*1040*/  LDL R251, [R1+0x10c] ;  /* 0x00010c0001fb7983 */ /* 0x000f220000100800 */
[----:B------:R-:W-:-:S06]  /*1050*/  LEA.HI.X R181, R12, UR11, RZ, 0x4, P5 ;  /* 0x0000000b0cb57c11 */ /* 0x000fcc000a8f24ff */
[----:B------:R-:W3:Y:S01]  /*1060*/  LDG.E.128 R180, desc[UR4][R180.64] ;  /* 0x00000004b4b47981 */ /* 0x000ee2000c1e1d00 */
[----:B------:R-:W-:Y:S02]  /*1070*/  IADD3 R220, R12, 0x20, RZ ;  /* 0x000000200cdc7810 */ /* 0x000fe40007ffe0ff */
[C---:B--2---:R-:W-:Y:S02]  /*1080*/  PRMT R200, R184.reuse, 0x7632, R200 ;  /* 0x00007632b8c87816 */ /* 0x044fe400000000c8 */
[----:B------:R-:W-:Y:S02]  /*1090*/  SHF.L.U32 R201, R184, 0x10, RZ ;  /* 0x00000010b8c97819 */ /* 0x000fe400000006ff */
[C---:B------:R-:W-:Y:S02]  /*10a0*/  PRMT R184, R185.reuse, 0x7632, R184 ;  /* 0x00007632b9b87816 */ /* 0x040fe400000000b8 */
[----:B------:R-:W-:Y:S02]  /*10b0*/  SHF.L.U32 R198, R185, 0x10, RZ ;  /* 0x00000010b9c67819 */ /* 0x000fe400000006ff */
[----:B------:R-:W-:-:S02]  /*10c0*/  SHF.L.U32 R185, R200, 0x10, RZ ;  /* 0x00000010c8b97819 */ /* 0x000fc400000006ff */
[----:B---3--:R-:W-:Y:S02]  /*10d0*/  SHF.L.U32 R14, R181, 0x10, RZ ;  /* 0x00000010b50e7819 */ /* 0x008fe400000006ff */
[----:B------:R-:W-:-:S03]  /*10e0*/  SHF.L.U32 R197, R182, 0x10, RZ ;  /* 0x00000010b6c57819 */ /* 0x000fc600000006ff */
[C---:B------:R-:W-:Y:S02]  /*10f0*/  FADD.FTZ R200, -R208.reuse, R14 ;  /* 0x0000000ed0c87221 */ /* 0x040fe40000010100 */
[----:B------:R-:W-:Y:S02]  /*1100*/  FADD.FTZ R197, -R208, R197 ;  /* 0x000000c5d0c57221 */ /* 0x000fe40000010100 */
[C---:B-----5:R-:W-:Y:S01]  /*1110*/  FMUL.FTZ R200, R13.reuse, R200 ;  /* 0x000000c80dc87220 */ /* 0x060fe20000410000 */
[----:B------:R-:W-:Y:S01]  /*1120*/  FMUL.FTZ R14, R250, R201 ;  /* 0x000000c9fa0e7220 */ /* 0x000fe20000410000 */
[----:B------:R-:W-:Y:S01]  /*1130*/  SHF.L.U32 R199, R186, 0x10, RZ ;  /* 0x00000010bac77819 */ /* 0x000fe200000006ff */
[----:B------:R-:W-:Y:S01]  /*1140*/  FADD.FTZ R82, R82, R198 ;  /* 0x000000c652527221 */ /* 0x000fe20000010000 */
[-C--:B------:R-:W-:Y:S01]  /*1150*/  FFMA.FTZ R38, R200, R198.reuse, R38 ;  /* 0x000000c6c8267223 */ /* 0x080fe20000010026 */
[----:B------:R-:W-:Y:S01]  /*1160*/  FMUL.FTZ R250, R248, R198 ;  /* 0x000000c6f8fa7220 */ /* 0x000fe20000410000 */
[----:B------:R-:W-:Y:S01]  /*1170*/  SHF.L.U32 R0, R180, 0x10, RZ ;  /* 0x00000010b4007819 */ /* 0x000fe200000006ff */
[----:B------:R-:W-:Y:S01]  /*1180*/  FMUL.FTZ R198, R13, R197 ;  /* 0x000000c50dc67220 */ /* 0x000fe20000410000 */
[----:B------:R-:W-:-:S02]  /*1190*/  PRMT R195, R181, 0x7632, R195 ;  /* 0x00007632b5c37816 */ /* 0x000fc400000000c3 */
[----:B------:R-:W-:Y:S02]  /*11a0*/  PRMT R196, R180, 0x7632, R196 ;  /* 0x00007632b4c47816 */ /* 0x000fe400000000c4 */
[----:B------:R-:W-:Y:S02]  /*11b0*/  PRMT R181, R182, 0x7632, R181 ;  /* 0x00007632b6b57816 */ /* 0x000fe400000000b5 */
[C---:B------:R-:W-:Y:S02]  /*11c0*/  PRMT R182, R183.reuse, 0x7632, R182 ;  /* 0x00007632b7b67816 */ /* 0x040fe400000000b6 */
[----:B------:R-:W-:Y:S01]  /*11d0*/  SHF.L.U32 R180, R183, 0x10, RZ ;  /* 0x00000010b7b47819 */ /* 0x000fe200000006ff */
[----:B------:R-:W-:Y:S01]  /*11e0*/  FADD.FTZ R84, R84, R199 ;  /* 0x000000c754547221 */ /* 0x000fe20000010000 */
[----:B------:R-:W-:Y:S01]  /*11f0*/  PRMT R183, R186, 0x7632, R183 ;  /* 0x00007632bab77816 */ /* 0x000fe200000000b7 */
[-C--:B------:R-:W-:Y:S01]  /*1200*/  FFMA.FTZ R40, R198, R199.reuse, R40 ;  /* 0x000000c7c6287223 */ /* 0x080fe20000010028 */
[----:B------:R-:W-:Y:S01]  /*1210*/  PRMT R186, R187, 0x7632, R186 ;  /* 0x00007632bbba7816 */ /* 0x000fe200000000ba */
[----:B----4-:R-:W-:Y:S01]  /*1220*/  FMUL.FTZ R248, R246, R199 ;  /* 0x000000c7f6f87220 */ /* 0x010fe20000410000 */
[----:B------:R-:W-:Y:S01]  /*1230*/  FADD.FTZ R0, -R208, R0 ;  /* 0x00000000d0007221 */ /* 0x000fe20000010100 */
[----:B------:R-:W-:Y:S01]  /*1240*/  SHF.L.U32 R199, R196, 0x10, RZ ;  /* 0x00000010c4c77819 */ /* 0x000fe200000006ff */
[----:B------:R-:W-:Y:S01]  /*1250*/  FADD.FTZ R197, -R208, R180 ;  /* 0x000000b4d0c57221 */ /* 0x000fe20000010100 */
[----:B------:R-:W-:Y:S01]  /*1260*/  SHF.L.U32 R180, R186, 0x10, RZ ;  /* 0x00000010bab47819 */ /* 0x000fe200000006ff */
[----:B------:R-:W-:Y:S01]  /*1270*/  FMUL.FTZ R0, R13, R0 ;  /* 0x000000000d007220 */ /* 0x000fe20000410000 */
[----:B------:R-:W-:Y:S01]  /*1280*/  SHF.L.U32 R186, R195, 0x10, RZ ;  /* 0x00000010c3ba7819 */ /* 0x000fe200000006ff */
[----:B------:R-:W-:Y:S01]  /*1290*/  FADD.FTZ R195, -R208, R199 ;  /* 0x000000c7d0c37221 */ /* 0x000fe20000010100 */
[----:B------:R-:W-:Y:S01]  /*12a0*/  SHF.L.U32 R187, R187, 0x10, RZ ;  /* 0x00000010bbbb7819 */ /* 0x000fe200000006ff */
[----:B------:R-:W-:Y:S01]  /*12b0*/  FADD.FTZ R80, R80, R201 ;  /* 0x000000c950507221 */ /* 0x000fe20000010000 */
[----:B------:R-:W-:Y:S01]  /*12c0*/  FFMA.FTZ R36, R0, R201, R36 ;  /* 0x000000c900247223 */ /* 0x000fe20000010024 */
[----:B------:R-:W-:Y:S01]  /*12d0*/  FADD.FTZ R186, -R208, R186 ;  /* 0x000000bad0ba7221 */ /* 0x000fe20000010100 */
[----:B------:R-:W-:Y:S01]  /*12e0*/  FMUL.FTZ R201, R13, R195 ;  /* 0x000000c30dc97220 */ /* 0x000fe20000410000 */
[----:B------:R-:W-:Y:S01]  /*12f0*/  SHF.L.U32 R184, R184, 0x10, RZ ;  /* 0x00000010b8b87819 */ /* 0x000fe200000006ff */
[----:B------:R-:W-:Y:S01]  /*1300*/  FMUL.FTZ R246, R252, R187 ;  /* 0x000000bbfcf67220 */ /* 0x000fe20000410000 */
[----:B------:R-:W-:Y:S01]  /*1310*/  FADD.FTZ R81, R81, R185 ;  /* 0x000000b951517221 */ /* 0x000fe20000010000 */
[----:B------:R-:W-:Y:S01]  /*1320*/  FMUL.FTZ R199, R13, R186 ;  /* 0x000000ba0dc77220 */ /* 0x000fe20000410000 */
[-C--:B------:R-:W-:Y:S01]  /*1330*/  FFMA.FTZ R37, R201, R185.reuse, R37 ;  /* 0x000000b9c9257223 */ /* 0x080fe20000010025 */
[----:B------:R-:W-:Y:S01]  /*1340*/  FMUL.FTZ R252, R249, R185 ;  /* 0x000000b9f9fc7220 */ /* 0x000fe20000410000 */
[----:B------:R-:W-:Y:S01]  /*1350*/  FADD.FTZ R186, RZ, R14 ;  /* 0x0000000effba7221 */ /* 0x000fe20000010000 */
[----:B------:R-:W-:Y:S01]  /*1360*/  FFMA.FTZ R185, R0, R14, RZ ;  /* 0x0000000e00b97223 */ /* 0x000fe200000100ff */
[----:B------:R-:W-:Y:S01]  /*1370*/  SHF.L.U32 R181, R181, 0x10, RZ ;  /* 0x00000010b5b57819 */ /* 0x000fe200000006ff */
[----:B------:R-:W-:Y:S01]  /*1380*/  FADD.FTZ R83, R83, R184 ;  /* 0x000000b853537221 */ /* 0x000fe20000010000 */
[-C--:B------:R-:W-:Y:S01]  /*1390*/  FFMA.FTZ R39, R199, R184.reuse, R39 ;  /* 0x000000b8c7277223 */ /* 0x080fe20000010027 */
[----:B------:R-:W-:Y:S01]  /*13a0*/  FMUL.FTZ R249, R247, R184 ;  /* 0x000000b8f7f97220 */ /* 0x000fe20000410000 */
[----:B------:R-:W-:Y:S01]  /*13b0*/  FADD.FTZ R186, R186, R252 ;  /* 0x000000fcbaba7221 */ /* 0x000fe20000010000 */
[----:B------:R-:W-:Y:S01]  /*13c0*/  FFMA.FTZ R184, R201, R252, R185 ;  /* 0x000000fcc9b87223 */ /* 0x000fe200000100b9 */
[----:B------:R-:W-:-:S02]  /*13d0*/  FADD.FTZ R185, -R208, R181 ;  /* 0x000000b5d0b97221 */ /* 0x000fc40000010100 */
[----:B------:R-:W-:Y:S01]  /*13e0*/  FADD.FTZ R181, R186, R250 ;  /* 0x000000fabab57221 */ /* 0x000fe20000010000 */
[----:B------:R-:W-:Y:S01]  /*13f0*/  FFMA.FTZ R184, R200, R250, R184 ;  /* 0x000000fac8b87223 */ /* 0x000fe200000100b8 */
[----:B------:R-:W-:Y:S01]  /*1400*/  SHF.L.U32 R183, R183, 0x10, RZ ;  /* 0x00000010b7b77819 */ /* 0x000fe200000006ff */
[C---:B------:R-:W-:Y:S01]  /*1410*/  FMUL.FTZ R196, R13.reuse, R197 ;  /* 0x000000c50dc47220 */ /* 0x040fe20000410000 */
        /* <DEDUP_REMOVED lines=22> */
.L_x_4034:
[----:B------:R-:W-:Y:S05]  /*1580*/  BSYNC B1 ;  /* 0x0000000000017941 */ /* 0x000fea0003800000 */
.L_x_4033:
[----:B------:R-:W-:Y:S04]  /*1590*/  BSSY B1, `(.L_x_4035) ;  /* 0x0000066000017945 */ /* 0x000fe80003800000 */
        /* <DEDUP_REMOVED lines=12> */
[----:B------:R0:W5:Y:S04]  /*1660*/  @P5 LDG.E.128 R164, desc[UR4][R180.64] ;  /* 0x00000004b4a45981 */ /* 0x000168000c1e1d00 */
[----:B------:R-:W4:Y:S04]  /*1670*/  LDL R239, [R1+0xa4] ;  /* 0x0000a40001ef7983 */ /* 0x000f280000100800 */
[----:B------:R-:W4:Y:S01]  /*1680*/  LDL R251, [R1+0xac] ;  /* 0x0000ac0001fb7983 */ /* 0x000f220000100800 */
[----:B0-----:R-:W-:-:S04]  /*1690*/  LEA R180, P5, R220, UR10, 0x4 ;  /* 0x0000000adcb47c11 */ /* 0x001fc8000f8a20ff */
[C---:B------:R-:W-:Y:S01]  /*16a0*/  LEA.HI.X R181, R220.reuse, UR11, RZ, 0x4, P5 ;  /* 0x0000000bdcb57c11 */ /* 0x040fe2000a8f24ff */
[----:B-1----:R-:W-:-:S05]  /*16b0*/  IMAD.WIDE.U32 R184, R220, 0x10, R184 ;  /* 0x00000010dcb87825 */ /* 0x002fca00078e00b8 */
[----:B------:R-:W2:Y:S04]  /*16c0*/  LDG.E.128 R180, desc[UR4][R180.64] ;  /* 0x00000004b4b47981 */ /* 0x000ea8000c1e1d00 */
[----:B------:R-:W3:Y:S01]  /*16d0*/  LDG.E.128 R184, desc[UR4][R184.64] ;  /* 0x00000004b8b87981 */ /* 0x000ee2000c1e1d00 */
[----:B------:R-:W-:Y:S02]  /*16e0*/  IADD3 R220, R220, 0x20, RZ ;  /* 0x00000020dcdc7810 */ /* 0x000fe40007ffe0ff */
[----:B--2---:R-:W-:Y:S02]  /*16f0*/  SHF.L.U32 R23, R181, 0x10, RZ ;  /* 0x00000010b5177819 */ /* 0x004fe400000006ff */
[----:B------:R-:W-:Y:S02]  /*1700*/  SHF.L.U32 R188, R182, 0x10, RZ ;  /* 0x00000010b6bc7819 */ /* 0x000fe400000006ff */
[----:B------:R-:W-:Y:S01]  /*1710*/  SHF.L.U32 R189, R180, 0x10, RZ ;  /* 0x00000010b4bd7819 */ /* 0x000fe200000006ff */
[----:B------:R-:W-:Y:S01]  /*1720*/  FADD.FTZ R23, -R208, R23 ;  /* 0x00000017d0177221 */ /* 0x000fe20000010100 */
[----:B------:R-:W-:Y:S01]  /*1730*/  PRMT R190, R180, 0x7632, R190 ;  /* 0x00007632b4be7816 */ /* 0x000fe200000000be */
[----:B------:R-:W-:Y:S01]  /*1740*/  FADD.FTZ R188, -R208, R188 ;  /* 0x000000bcd0bc7221 */ /* 0x000fe20000010100 */
[----:B---3--:R-:W-:Y:S01]  /*1750*/  SHF.L.U32 R192, R185, 0x10, RZ ;  /* 0x00000010b9c07819 */ /* 0x008fe200000006ff */
[----:B-----5:R-:W-:Y:S01]  /*1760*/  FMUL.FTZ R23, R13, R23 ;  /* 0x000000170d177220 */ /* 0x020fe20000410000 */
[----:B------:R-:W-:-:S02]  /*1770*/  SHF.L.U32 R180, R183, 0x10, RZ ;  /* 0x00000010b7b47819 */ /* 0x000fc400000006ff */
[C---:B------:R-:W-:Y:S02]  /*1780*/  PRMT R193, R184.reuse, 0x7632, R193 ;  /* 0x00007632b8c17816 */ /* 0x040fe400000000c1 */
[----:B------:R-:W-:Y:S02]  /*1790*/  SHF.L.U32 R237, R184, 0x10, RZ ;  /* 0x00000010b8ed7819 */ /* 0x000fe400000006ff */
[----:B------:R-:W-:Y:S01]  /*17a0*/  PRMT R184, R185, 0x7632, R184 ;  /* 0x00007632b9b87816 */ /* 0x000fe200000000b8 */
[----:B------:R-:W-:Y:S01]  /*17b0*/  FADD.FTZ R185, -R208, R189 ;  /* 0x000000bdd0b97221 */ /* 0x000fe20000010100 */
[----:B------:R-:W-:Y:S01]  /*17c0*/  PRMT R191, R181, 0x7632, R191 ;  /* 0x00007632b5bf7816 */ /* 0x000fe200000000bf */
[----:B------:R-:W-:Y:S01]  /*17d0*/  FADD.FTZ R90, R90, R192 ;  /* 0x000000c05a5a7221 */ /* 0x000fe20000010000 */
[----:B------:R-:W-:Y:S01]  /*17e0*/  SHF.L.U32 R189, R186, 0x10, RZ ;  /* 0x00000010babd7819 */ /* 0x000fe200000006ff */
[-C--:B------:R-:W-:Y:S01]  /*17f0*/  FFMA.FTZ R46, R23, R192.reuse, R46 ;  /* 0x000000c0172e7223 */ /* 0x080fe2000001002e */
[----:B------:R-:W-:Y:S01]  /*1800*/  PRMT R181, R182, 0x7632, R181 ;  /* 0x00007632b6b57816 */ /* 0x000fe200000000b5 */
[----:B------:R-:W-:Y:S01]  /*1810*/  FMUL.FTZ R242, R242, R192 ;  /* 0x000000c0f2f27220 */ /* 0x000fe20000410000 */
[----:B------:R-:W-:Y:S01]  /*1820*/  FMUL.FTZ R188, R13, R188 ;  /* 0x000000bc0dbc7220 */ /* 0x000fe20000410000 */
[----:B------:R-:W-:Y:S01]  /*1830*/  PRMT R182, R183, 0x7632, R182 ;  /* 0x00007632b7b67816 */ /* 0x000fe200000000b6 */
[----:B------:R-:W-:Y:S01]  /*1840*/  FADD.FTZ R192, -R208, R180 ;  /* 0x000000b4d0c07221 */ /* 0x000fe20000010100 */
[----:B------:R-:W-:Y:S01]  /*1850*/  PRMT R183, R186, 0x7632, R183 ;  /* 0x00007632bab77816 */ /* 0x000fe200000000b7 */
[----:B------:R-:W-:Y:S01]  /*1860*/  FADD.FTZ R92, R92, R189 ;  /* 0x000000bd5c5c7221 */ /* 0x000fe20000010000 */
[C---:B------:R-:W-:Y:S01]  /*1870*/  PRMT R186, R187.reuse, 0x7632, R186 ;  /* 0x00007632bbba7816 */ /* 0x040fe200000000ba */
[-C--:B------:R-:W-:Y:S01]  /*1880*/  FFMA.FTZ R48, R188, R189.reuse, R48 ;  /* 0x000000bdbc307223 */ /* 0x080fe20000010030 */
[----:B------:R-:W-:Y:S01]  /*1890*/  SHF.L.U32 R187, R187, 0x10, RZ ;  /* 0x00000010bbbb7819 */ /* 0x000fe200000006ff */
[----:B------:R-:W-:Y:S01]  /*18a0*/  FMUL.FTZ R240, R240, R189 ;  /* 0x000000bdf0f07220 */ /* 0x000fe20000410000 */
[----:B------:R-:W-:Y:S01]  /*18b0*/  FMUL.FTZ R189, R13, R192 ;  /* 0x000000c00dbd7220 */ /* 0x000fe20000410000 */
[----:B------:R-:W-:-:S02]  /*18c0*/  SHF.L.U32 R190, R190, 0x10, RZ ;  /* 0x00000010bebe7819 */ /* 0x000fc400000006ff */
[----:B------:R-:W-:Y:S01]  /*18d0*/  FADD.FTZ R94, R94, R187 ;  /* 0x000000bb5e5e7221 */ /* 0x000fe20000010000 */
[-C--:B------:R-:W-:Y:S01]  /*18e0*/  FFMA.FTZ R50, R189, R187.reuse, R50 ;  /* 0x000000bbbd327223 */ /* 0x080fe20000010032 */
[----:B----4-:R-:W-:Y:S01]  /*18f0*/  FMUL.FTZ R238, R238, R187 ;  /* 0x000000bbeeee7220 */ /* 0x010fe20000410000 */
[----:B------:R-:W-:Y:S01]  /*1900*/  FADD.FTZ R187, -R208, R190 ;  /* 0x000000bed0bb7221 */ /* 0x000fe20000010100 */
[----:B------:R-:W-:Y:S01]  /*1910*/  SHF.L.U32 R180, R186, 0x10, RZ ;  /* 0x00000010bab47819 */ /* 0x000fe200000006ff */
[----:B------:R-:W-:Y:S01]  /*1920*/  FMUL.FTZ R194, R13, R185 ;  /* 0x000000b90dc27220 */ /* 0x000fe20000410000 */
[----:B------:R-:W-:Y:S01]  /*1930*/  SHF.L.U32 R186, R191, 0x10, RZ ;  /* 0x00000010bfba7819 */ /* 0x000fe200000006ff */
[----:B------:R-:W-:Y:S01]  /*1940*/  FMUL.FTZ R190, R13, R187 ;  /* 0x000000bb0dbe7220 */ /* 0x000fe20000410000 */
[----:B------:R-:W-:Y:S01]  /*1950*/  SHF.L.U32 R185, R193, 0x10, RZ ;  /* 0x00000010c1b97819 */ /* 0x000fe200000006ff */
[----:B------:R-:W-:Y:S02]  /*1960*/  FMUL.FTZ R244, R244, R237 ;  /* 0x000000edf4f47220 */ /* 0x000fe40000410000 */
[----:B------:R-:W-:-:S02]  /*1970*/  FADD.FTZ R191, -R208, R186 ;  /* 0x000000bad0bf7221 */ /* 0x000fc40000010100 */
[----:B------:R-:W-:Y:S01]  /*1980*/  FADD.FTZ R89, R89, R185 ;  /* 0x000000b959597221 */ /* 0x000fe20000010000 */
[-C--:B------:R-:W-:Y:S01]  /*1990*/  FFMA.FTZ R45, R190, R185.reuse, R45 ;  /* 0x000000b9be2d7223 */ /* 0x080fe2000001002d */
        /* <DEDUP_REMOVED lines=37> */
.L_x_4036:
[----:B------:R-:W-:Y:S05]  /*1bf0*/  BSYNC B1 ;  /* 0x0000000000017941 */ /* 0x000fea0003800000 */
.L_x_4035:
[----:B------:R-:W-:Y:S04]  /*1c00*/  BSSY B1, `(.L_x_4037) ;  /* 0x0000066000017945 */ /* 0x000fe80003800000 */
[----:B------:R-:W-:Y:S05]  /*1c10*/  @!P2 BRA `(.L_x_4038) ;  /* 0x000000040090a947 */ /* 0x000fea0003800000 */
[----:B------:R-:W1:Y:S01]  /*1c20*/  LDC.64 R20, c[0x0][0x2b8] ;  /* 0x0000ae00ff147b82 */ /* 0x000e620000000a00 */
[----:B------:R-:W2:Y:S04]  /*1c30*/  LDL R236, [R1+0x70] ;  /* 0x0000700001ec7983 */ /* 0x000ea80000100800 */
[----:B------:R-:W3:Y:S04]  /*1c40*/  LDL R235, [R1+0x68] ;  /* 0x0000680001eb7983 */ /* 0x000ee80000100800 */
[----:B------:R-:W4:Y:S04]  /*1c50*/  LDL R233, [R1+0x7c] ;  /* 0x00007c0001e97983 */ /* 0x000f280000100800 */
[----:B------:R-:W3:Y:S04]  /*1c60*/  LDL R234, [R1+0x78] ;  /* 0x0000780001ea7983 */ /* 0x000ee80000100800 */
[----:B------:R-:W3:Y:S04]  /*1c70*/  LDL R232, [R1+0x60] ;  /* 0x0000600001e87983 */ /* 0x000ee80000100800 */
[----:B------:R-:W3:Y:S01]  /*1c80*/  LDL R231, [R1+0x64] ;  /* 0x0000640001e77983 */ /* 0x000ee20000100800 */
[----:B-1----:R-:W-:-:S03]  /*1c90*/  IMAD.WIDE.U32 R20, R220, 0x10, R20 ;  /* 0x00000010dc147825 */ /* 0x002fc600078e0014 */
[----:B------:R-:W3:Y:S04]  /*1ca0*/  LDL R251, [R1+0x6c] ;  /* 0x00006c0001fb7983 */ /* 0x000ee80000100800 */
[----:B------:R-:W2:Y:S01]  /*1cb0*/  LDG.E.128 R180, desc[UR4][R20.64] ;  /* 0x0000000414b47981 */ /* 0x000ea2000c1e1d00 */
[----:B------:R-:W-:-:S04]  /*1cc0*/  ISETP.NE.U32.AND P5, PT, RZ, UR8, PT ;  /* 0x00000008ff007c0c */ /* 0x000fc8000bfa5070 */
[----:B------:R-:W-:-:S13]  /*1cd0*/  ISETP.NE.AND.EX P5, PT, RZ, UR9, PT, P5 ;  /* 0x00000009ff007c0c */ /* 0x000fda000bfa5350 */
[----:B------:R-:W-:-:S04]  /*1ce0*/  @P5 LEA R16, P6, R220, UR8, 0x4 ;  /* 0x00000008dc105c11 */ /* 0x000fc8000f8c20ff */
[----:B------:R-:W-:-:S05]  /*1cf0*/  @P5 LEA.HI.X R17, R220, UR9, RZ, 0x4, P6 ;  /* 0x00000009dc115c11 */ /* 0x000fca000b0f24ff */
[----:B------:R1:W5:Y:S02]  /*1d00*/  @P5 LDG.E.128 R168, desc[UR4][R16.64] ;  /* 0x0000000410a85981 */ /* 0x000364000c1e1d00 */
[----:B-1----:R-:W-:-:S04]  /*1d10*/  LEA R16, P5, R220, UR10, 0x4 ;  /* 0x0000000adc107c11 */ /* 0x002fc8000f8a20ff */
[----:B------:R-:W-:-:S06]  /*1d20*/  LEA.HI.X R17, R220, UR11, RZ, 0x4, P5 ;  /* 0x0000000bdc117c11 */ /* 0x000fcc000a8f24ff */
[----:B------:R-:W3:Y:S01]  /*1d30*/  LDG.E.128 R16, desc[UR4][R16.64] ;  /* 0x0000000410107981 */ /* 0x000ee2000c1e1d00 */
[C---:B--2---:R-:W-:Y:S02]  /*1d40*/  PRMT R187, R181.reuse, 0x7632, R187 ;  /* 0x00007632b5bb7816 */ /* 0x044fe400000000bb */
[----:B------:R-:W-:Y:S02]  /*1d50*/  SHF.L.U32 R229, R181, 0x10, RZ ;  /* 0x00000010b5e57819 */ /* 0x000fe400000006ff */
[C---:B------:R-:W-:Y:S02]  /*1d60*/  PRMT R181, R182.reuse, 0x7632, R181 ;  /* 0x00007632b6b57816 */ /* 0x040fe400000000b5 */
[----:B------:R-:W-:Y:S02]  /*1d70*/  SHF.L.U32 R186, R182, 0x10, RZ ;  /* 0x00000010b6ba7819 */ /* 0x000fe400000006ff */
[----:B------:R-:W-:Y:S02]  /*1d80*/  SHF.L.U32 R182, R187, 0x10, RZ ;  /* 0x00000010bbb67819 */ /* 0x000fe400000006ff */
[----:B------:R-:W2:Y:S01]  /*1d90*/  LDL R187, [R1+0x74] ;  /* 0x0000740001bb7983 */ /* 0x000ea20000100800 */
[----:B------:R-:W-:-:S02]  /*1da0*/  SHF.L.U32 R230, R180, 0x10, RZ ;  /* 0x00000010b4e67819 */ /* 0x000fc400000006ff */
[----:B------:R-:W-:-:S03]  /*1db0*/  SHF.L.U32 R185, R183, 0x10, RZ ;  /* 0x00000010b7b97819 */ /* 0x000fc600000006ff */
[----:B------:R-:W-:Y:S01]  /*1dc0*/  FADD.FTZ R96, R96, R230 ;  /* 0x000000e660607221 */ /* 0x000fe20000010000 */
[----:B------:R-:W-:Y:S01]  /*1dd0*/  FMUL.FTZ R236, R236, R230 ;  /* 0x000000e6ecec7220 */ /* 0x000fe20000410000 */
[----:B------:R-:W-:Y:S01]  /*1de0*/  FADD.FTZ R102, R102, R185 ;  /* 0x000000b966667221 */ /* 0x000fe20000010000 */
[----:B------:R-:W-:Y:S01]  /*1df0*/  FADD.FTZ R99, R99, R182 ;  /* 0x000000b663637221 */ /* 0x000fe20000010000 */
[----:B----4-:R-:W-:Y:S01]  /*1e00*/  FMUL.FTZ R233, R233, R182 ;  /* 0x000000b6e9e97220 */ /* 0x010fe20000410000 */
[C---:B---3--:R-:W-:Y:S02]  /*1e10*/  PRMT R20, R16.reuse, 0x7632, R20 ;  /* 0x0000763210147816 */ /* 0x048fe40000000014 */
[----:B------:R-:W-:Y:S02]  /*1e20*/  SHF.L.U32 R15, R16, 0x10, RZ ;  /* 0x00000010100f7819 */ /* 0x000fe400000006ff */
[C---:B------:R-:W-:Y:S02]  /*1e30*/  PRMT R22, R17.reuse, 0x7632, R22 ;  /* 0x0000763211167816 */ /* 0x040fe40000000016 */
[----:B------:R-:W-:-:S02]  /*1e40*/  SHF.L.U32 R17, R17, 0x10, RZ ;  /* 0x0000001011117819 */ /* 0x000fc400000006ff */
[----:B------:R-:W-:Y:S02]  /*1e50*/  PRMT R21, R18, 0x7632, R21 ;  /* 0x0000763212157816 */ /* 0x000fe40000000015 */
[----:B------:R-:W-:Y:S02]  /*1e60*/  PRMT R16, R180, 0x7632, R16 ;  /* 0x00007632b4107816 */ /* 0x000fe40000000010 */
[----:B------:R-:W-:Y:S02]  /*1e70*/  SHF.L.U32 R18, R18, 0x10, RZ ;  /* 0x0000001012127819 */ /* 0x000fe400000006ff */
[C---:B------:R-:W-:Y:S02]  /*1e80*/  PRMT R184, R19.reuse, 0x7632, R184 ;  /* 0x0000763213b87816 */ /* 0x040fe400000000b8 */
[----:B------:R-:W-:Y:S02]  /*1e90*/  SHF.L.U32 R19, R19, 0x10, RZ ;  /* 0x0000001013137819 */ /* 0x000fe400000006ff */
[----:B------:R-:W-:-:S02]  /*1ea0*/  PRMT R180, R183, 0x7632, R180 ;  /* 0x00007632b7b47816 */ /* 0x000fc400000000b4 */
[----:B------:R-:W-:Y:S01]  /*1eb0*/  SHF.L.U32 R183, R16, 0x10, RZ ;  /* 0x0000001010b77819 */ /* 0x000fe200000006ff */
[C---:B------:R-:W-:Y:S01]  /*1ec0*/  FADD.FTZ R16, -R208.reuse, R17 ;  /* 0x00000011d0107221 */ /* 0x040fe20000010100 */
[C---:B------:R-:W-:Y:S01]  /*1ed0*/  FADD.FTZ R15, -R208.reuse, R15 ;  /* 0x0000000fd00f7221 */ /* 0x040fe20000010100 */
[C---:B------:R-:W-:Y:S01]  /*1ee0*/  FADD.FTZ R17, -R208.reuse, R18 ;  /* 0x00000012d0117221 */ /* 0x040fe20000010100 */
[----:B------:R-:W-:Y:S01]  /*1ef0*/  FADD.FTZ R18, -R208, R19 ;  /* 0x00000013d0127221 */ /* 0x000fe20000010100 */
[----:B------:R-:W-:Y:S01]  /*1f00*/  SHF.L.U32 R20, R20, 0x10, RZ ;  /* 0x0000001014147819 */ /* 0x000fe200000006ff */
[C---:B-----5:R-:W-:Y:S01]  /*1f10*/  FMUL.FTZ R15, R13.reuse, R15 ;  /* 0x0000000f0d0f7220 */ /* 0x060fe20000410000 */
[----:B------:R-:W-:Y:S01]  /*1f20*/  SHF.L.U32 R19, R22, 0x10, RZ ;  /* 0x0000001016137819 */ /* 0x000fe200000006ff */
[----:B------:R-:W-:Y:S02]  /*1f30*/  FMUL.FTZ R18, R13, R18 ;  /* 0x000000120d127220 */ /* 0x000fe40000410000 */
[----:B------:R-:W-:Y:S01]  /*1f40*/  FADD.FTZ R20, -R208, R20 ;  /* 0x00000014d0147221 */ /* 0x000fe20000010100 */
[----:B------:R-:W-:Y:S01]  /*1f50*/  FFMA.FTZ R52, R15, R230, R52 ;  /* 0x000000e60f347223 */ /* 0x000fe20000010034 */
[-C--:B------:R-:W-:Y:S01]  /*1f60*/  FFMA.FTZ R58, R18, R185.reuse, R58 ;  /* 0x000000b9123a7223 */ /* 0x080fe2000001003a */
[----:B------:R-:W-:Y:S01]  /*1f70*/  FMUL.FTZ R230, R235, R185 ;  /* 0x000000b9ebe67220 */ /* 0x000fe20000410000 */
[----:B------:R-:W-:Y:S01]  /*1f80*/  FADD.FTZ R185, -R208, R19 ;  /* 0x00000013d0b97221 */ /* 0x000fe20000010100 */
[----:B------:R-:W-:Y:S01]  /*1f90*/  FMUL.FTZ R19, R13, R20 ;  /* 0x000000140d137220 */ /* 0x000fe20000410000 */
[----:B------:R-:W-:Y:S01]  /*1fa0*/  SHF.L.U32 R22, R184, 0x10, RZ ;  /* 0x00000010b8167819 */ /* 0x000fe200000006ff */
[----:B------:R-:W-:Y:S01]  /*1fb0*/  FADD.FTZ R97, R97, R183 ;  /* 0x000000b761617221 */ /* 0x000fe20000010000 */
[----:B------:R-:W-:Y:S01]  /*1fc0*/  FMUL.FTZ R20, R13, R185 ;  /* 0x000000b90d147220 */ /* 0x000fe20000410000 */
[----:B------:R-:W-:Y:S01]  /*1fd0*/  FFMA.FTZ R53, R19, R183, R53 ;  /* 0x000000b713357223 */ /* 0x000fe20000010035 */
[----:B------:R-:W-:Y:S01]  /*1fe0*/  FADD.FTZ R184, R218, R236 ;  /* 0x000000ecdab87221 */ /* 0x000fe20000010000 */
[----:B------:R-:W-:Y:S01]  /*1ff0*/  FMUL.FTZ R16, R13, R16 ;  /* 0x000000100d107220 */ /* 0x000fe20000410000 */
[----:B------:R-:W-:Y:S01]  /*2000*/  FFMA.FTZ R55, R20, R182, R55 ;  /* 0x000000b614377223 */ /* 0x000fe20000010037 */
[----:B------:R-:W-:Y:S01]  /*2010*/  FMUL.FTZ R234, R234, R229 ;  /* 0x000000e5eaea7220 */ /* 0x000fe20000410000 */
[----:B------:R-:W-:Y:S01]  /*2020*/  SHF.L.U32 R21, R21, 0x10, RZ ;  /* 0x0000001015157819 */ /* 0x000fe200000006ff */
[----:B------:R-:W-:Y:S01]  /*2030*/  FMUL.FTZ R17, R13, R17 ;  /* 0x000000110d117220 */ /* 0x000fe20000410000 */
[----:B------:R-:W-:Y:S01]  /*2040*/  SHF.L.U32 R181, R181, 0x10, RZ ;  /* 0x00000010b5b57819 */ /* 0x000fe200000006ff */
[----:B------:R-:W-:-:S02]  /*2050*/  FMUL.FTZ R232, R232, R186 ;  /* 0x000000bae8e87220 */ /* 0x000fc40000410000 */
[----:B------:R-:W-:Y:S02]  /*2060*/  FADD.FTZ R21, -R208, R21 ;  /* 0x00000015d0157221 */ /* 0x000fe40000010100 */
[----:B------:R-:W-:Y:S02]  /*2070*/  FMUL.FTZ R231, R231, R181 ;  /* 0x000000b5e7e77220 */ /* 0x000fe40000410000 */
[C---:B------:R-:W-:Y:S01]  /*2080*/  FMUL.FTZ R21, R13.reuse, R21 ;  /* 0x000000150d157220 */ /* 0x040fe20000410000 */
[----:B------:R-:W-:Y:S01]  /*2090*/  SHF.L.U32 R180, R180, 0x10, RZ ;  /* 0x00000010b4b47819 */ /* 0x000fe200000006ff */
[----:B------:R-:W-:Y:S01]  /*20a0*/  FADD.FTZ R22, -R208, R22 ;  /* 0x00000016d0167221 */ /* 0x000fe20000010100 */
[----:B------:R-:W-:Y:S01]  /*20b0*/  FADD.FTZ R98, R98, R229 ;  /* 0x000000e562627221 */ /* 0x000fe20000010000 */
[----:B------:R-:W-:Y:S02]  /*20c0*/  FFMA.FTZ R54, R16, R229, R54 ;  /* 0x000000e510367223 */ /* 0x000fe40000010036 */
        /* <DEDUP_REMOVED lines=9> */
[----:B--2---:R-:W-:Y:S01]  /*2160*/  FMUL.FTZ R235, R187, R183 ;  /* 0x000000b7bbeb7220 */ /* 0x004fe20000410000 */
        /* <DEDUP_REMOVED lines=15> */
.L_x_4038:
[----:B------:R-:W-:Y:S05]  /*2260*/  BSYNC B1 ;  /* 0x0000000000017941 */ /* 0x000fea0003800000 */
.L_x_4037:
        /* <DEDUP_REMOVED lines=102> */
.L_x_4040:
[----:B------:R-:W-:Y:S05]  /*28d0*/  BSYNC B1 ;  /* 0x0000000000017941 */ /* 0x000fea0003800000 */
.L_x_4039:
[----:B------:R-:W2:Y:S01]  /*28e0*/  LDL R251, [R1+0x120] ;  /* 0x0001200001fb7983 */ /* 0x000ea20000100800 */
[----:B------:R-:W-:Y:S01]  /*28f0*/  BSSY B1, `(.L_x_4041) ;  /* 0x000005f000017945 */ /* 0x000fe20003800000 */
[----:B--2---:R-:W-:-:S13]  /*2900*/  ISETP.NE.AND P5, PT, R251, RZ, PT ;  /* 0x000000fffb00720c */ /* 0x004fda0003fa5270 */
[----:B------:R-:W-:Y:S05]  /*2910*/  @!P5 BRA `(.L_x_4042) ;  /* 0x000000040070d947 */ /* 0x000fea0003800000 */
[----:B------:R-:W-:Y:S01]  /*2920*/  ISETP.NE.U32.AND P5, PT, RZ, UR8, PT ;  /* 0x00000008ff007c0c */ /* 0x000fe2000bfa5070 */
[----:B------:R-:W1:Y:S03]  /*2930*/  LDC.64 R184, c[0x0][0x2b8] ;  /* 0x0000ae00ffb87b82 */ /* 0x000e660000000a00 */
[----:B------:R-:W-:-:S13]  /*2940*/  ISETP.NE.AND.EX P5, PT, RZ, UR9, PT, P5 ;  /* 0x00000009ff007c0c */ /* 0x000fda000bfa5350 */
[----:B------:R-:W-:-:S04]  /*2950*/  @P5 LEA R180, P6, R220, UR8, 0x4 ;  /* 0x00000008dcb45c11 */ /* 0x000fc8000f8c20ff */
[----:B------:R-:W-:-:S05]  /*2960*/  @P5 LEA.HI.X R181, R220, UR9, RZ, 0x4, P6 ;  /* 0x00000009dcb55c11 */ /* 0x000fca000b0f24ff */
[----:B------:R2:W5:Y:S02]  /*2970*/  @P5 LDG.E.128 R176, desc[UR4][R180.64] ;  /* 0x00000004b4b05981 */ /* 0x000564000c1e1d00 */
[----:B--2---:R-:W-:-:S04]  /*2980*/  LEA R180, P5, R220, UR10, 0x4 ;  /* 0x0000000adcb47c11 */ /* 0x004fc8000f8a20ff */
[C---:B------:R-:W-:Y:S01]  /*2990*/  LEA.HI.X R181, R220.reuse, UR11, RZ, 0x4, P5 ;  /* 0x0000000bdcb57c11 */ /* 0x040fe2000a8f24ff */
[----:B-1----:R-:W-:-:S05]  /*29a0*/  IMAD.WIDE.U32 R184, R220, 0x10, R184 ;  /* 0x00000010dcb87825 */ /* 0x002fca00078e00b8 */
[----:B------:R-:W2:Y:S04]  /*29b0*/  LDG.E.128 R180, desc[UR4][R180.64] ;  /* 0x00000004b4b47981 */ /* 0x000ea8000c1e1d00 */
[----:B------:R-:W3:Y:S01]  /*29c0*/  LDG.E.128 R184, desc[UR4][R184.64] ;  /* 0x00000004b8b87981 */ /* 0x000ee2000c1e1d00 */
[----:B--2---:R-:W-:Y:S02]  /*29d0*/  SHF.L.U32 R203, R180, 0x10, RZ ;  /* 0x00000010b4cb7819 */ /* 0x004fe400000006ff */
[----:B------:R-:W-:Y:S02]  /*29e0*/  PRMT R204, R181, 0x7632, R204 ;  /* 0x00007632b5cc7816 */ /* 0x000fe400000000cc */
[----:B------:R-:W-:Y:S01]  /*29f0*/  SHF.L.U32 R205, R182, 0x10, RZ ;  /* 0x00000010b6cd7819 */ /* 0x000fe200000006ff */
[----:B------:R-:W-:Y:S01]  /*2a00*/  FADD.FTZ R203, -R208, R203 ;  /* 0x000000cbd0cb7221 */ /* 0x000fe20000010100 */
[----:B------:R-:W-:-:S02]  /*2a10*/  PRMT R202, R180, 0x7632, R202 ;  /* 0x00007632b4ca7816 */ /* 0x000fc400000000ca */
[----:B------:R-:W-:Y:S01]  /*2a20*/  SHF.L.U32 R206, R181, 0x10, RZ ;  /* 0x00000010b5ce7819 */ /* 0x000fe200000006ff */
[----:B-----5:R-:W-:Y:S01]  /*2a30*/  FMUL.FTZ R212, R13, R203 ;  /* 0x000000cb0dd47220 */ /* 0x020fe20000410000 */
[----:B------:R-:W-:Y:S02]  /*2a40*/  PRMT R181, R182, 0x7632, R181 ;  /* 0x00007632b6b57816 */ /* 0x000fe400000000b5 */
[----:B---3--:R-:W-:Y:S01]  /*2a50*/  SHF.L.U32 R211, R184, 0x10, RZ ;  /* 0x00000010b8d37819 */ /* 0x008fe200000006ff */
[----:B------:R-:W-:Y:S01]  /*2a60*/  FADD.FTZ R206, -R208, R206 ;  /* 0x000000ced0ce7221 */ /* 0x000fe20000010100 */
[C---:B------:R-:W-:Y:S01]  /*2a70*/  PRMT R180, R183.reuse, 0x7632, R180 ;  /* 0x00007632b7b47816 */ /* 0x040fe200000000b4 */
[----:B------:R1:W-:Y:S01]  /*2a80*/  STL [R1], R212 ;  /* 0x000000d401007387 */ /* 0x0003e20000100800 */
[----:B------:R-:W-:Y:S01]  /*2a90*/  SHF.L.U32 R182, R204, 0x10, RZ ;  /* 0x00000010ccb67819 */ /* 0x000fe200000006ff */
[----:B------:R-:W-:Y:S01]  /*2aa0*/  FADD.FTZ R204, -R208, R205 ;  /* 0x000000cdd0cc7221 */ /* 0x000fe20000010100 */
[----:B------:R-:W-:Y:S01]  /*2ab0*/  SHF.L.U32 R183, R183, 0x10, RZ ;  /* 0x00000010b7b77819 */ /* 0x000fe200000006ff */
[----:B------:R-:W-:Y:S01]  /*2ac0*/  FADD.FTZ R68, R68, R211 ;  /* 0x000000d344447221 */ /* 0x000fe20000010000 */
[----:B------:R-:W-:Y:S01]  /*2ad0*/  SHF.L.U32 R202, R202, 0x10, RZ ;  /* 0x00000010caca7819 */ /* 0x000fe200000006ff */
[-C--:B------:R-:W-:Y:S01]  /*2ae0*/  FFMA.FTZ R112, R212, R211.reuse, R112 ;  /* 0x000000d3d4707223 */ /* 0x080fe20000010070 */
[----:B------:R-:W-:Y:S01]  /*2af0*/  PRMT R210, R184, 0x7632, R210 ;  /* 0x00007632b8d27816 */ /* 0x000fe200000000d2 */
[----:B------:R-:W-:Y:S01]  /*2b00*/  FMUL.FTZ R225, R24, R211 ;  /* 0x000000d318e17220 */ /* 0x000fe20000410000 */
[----:B------:R-:W-:Y:S01]  /*2b10*/  SHF.L.U32 R205, R186, 0x10, RZ ;  /* 0x00000010bacd7819 */ /* 0x000fe200000006ff */
[----:B------:R-:W-:Y:S01]  /*2b20*/  FMUL.FTZ R211, R13, R204 ;  /* 0x000000cc0dd37220 */ /* 0x000fe20000410000 */
[C---:B------:R-:W-:Y:S01]  /*2b30*/  FADD.FTZ R183, -R208.reuse, R183 ;  /* 0x000000b7d0b77221 */ /* 0x040fe20000010100 */
[----:B------:R-:W-:Y:S01]  /*2b40*/  FADD.FTZ R202, -R208, R202 ;  /* 0x000000cad0ca7221 */ /* 0x000fe20000010100 */
[----:B------:R-:W-:Y:S01]  /*2b50*/  PRMT R184, R186, 0x7632, R184 ;  /* 0x00007632bab87816 */ /* 0x000fe200000000b8 */
[----:B------:R-:W-:Y:S01]  /*2b60*/  FADD.FTZ R76, R76, R205 ;  /* 0x000000cd4c4c7221 */ /* 0x000fe20000010000 */
[----:B------:R-:W-:Y:S01]  /*2b70*/  SHF.L.U32 R181, R181, 0x10, RZ ;  /* 0x00000010b5b57819 */ /* 0x000fe200000006ff */
[-C--:B------:R-:W-:Y:S01]  /*2b80*/  FFMA.FTZ R116, R211, R205.reuse, R116 ;  /* 0x000000cdd3747223 */ /* 0x080fe20000010074 */
[----:B------:R-:W-:Y:S01]  /*2b90*/  SHF.L.U32 R180, R180, 0x10, RZ ;  /* 0x00000010b4b47819 */ /* 0x000fe200000006ff */
[----:B------:R-:W-:Y:S01]  /*2ba0*/  FMUL.FTZ R224, R13, R202 ;  /* 0x000000ca0de07220 */ /* 0x000fe20000410000 */
[C---:B------:R-:W-:Y:S01]  /*2bb0*/  PRMT R203, R187.reuse, 0x7632, R203 ;  /* 0x00007632bbcb7816 */ /* 0x040fe200000000cb */
[----:B------:R-:W-:Y:S01]  /*2bc0*/  FADD.FTZ R182, -R208, R182 ;  /* 0x000000b6d0b67221 */ /* 0x000fe20000010100 */
[----:B------:R-:W-:Y:S01]  /*2bd0*/  SHF.L.U32 R186, R210, 0x10, RZ ;  /* 0x00000010d2ba7819 */ /* 0x000fe200000006ff */
[----:B------:R-:W-:Y:S01]  /*2be0*/  FMUL.FTZ R210, R28, R205 ;  /* 0x000000cd1cd27220 */ /* 0x000fe20000410000 */
[----:B------:R-:W-:Y:S01]  /*2bf0*/  SHF.L.U32 R187, R187, 0x10, RZ ;  /* 0x00000010bbbb7819 */ /* 0x000fe200000006ff */
[----:B------:R-:W-:Y:S01]  /*2c00*/  FMUL.FTZ R205, R13, R183 ;  /* 0x000000b70dcd7220 */ /* 0x000fe20000410000 */
[C---:B------:R-:W-:Y:S01]  /*2c10*/  FADD.FTZ R181, -R208.reuse, R181 ;  /* 0x000000b5d0b57221 */ /* 0x040fe20000010100 */
[----:B------:R-:W-:Y:S01]  /*2c20*/  FADD.FTZ R180, -R208, R180 ;  /* 0x000000b4d0b47221 */ /* 0x000fe20000010100 */
[C---:B------:R-:W-:Y:S01]  /*2c30*/  PRMT R208, R185.reuse, 0x7632, R208 ;  /* 0x00007632b9d07816 */ /* 0x040fe200000000d0 */
[----:B------:R-:W-:Y:S01]  /*2c40*/  FADD.FTZ R78, R78, R187 ;  /* 0x000000bb4e4e7221 */ /* 0x000fe20000010000 */
[----:B------:R-:W-:Y:S01]  /*2c50*/  SHF.L.U32 R207, R185, 0x10, RZ ;  /* 0x00000010b9cf7819 */ /* 0x000fe200000006ff */
        /* <DEDUP_REMOVED lines=13> */
[----:B-1----:R-:W-:Y:S01]  /*2d30*/  FMUL.FTZ R212, R27, R185 ;  /* 0x000000b91bd47220 */ /* 0x002fe20000410000 */
[----:B------:R-:W-:Y:S01]  /*2d40*/  FADD.FTZ R70, R70, R207 ;  /* 0x000000cf46467221 */ /* 0x000fe20000010000 */
[----:B------:R-:W-:Y:S01]  /*2d50*/  FADD.FTZ R182, R182, R214 ;  /* 0x000000d6b6b67221 */ /* 0x000fe20000010000 */
[C---:B------:R-:W-:Y:S01]  /*2d60*/  FFMA.FTZ R186, R221.reuse, R214, R186 ;  /* 0x000000d6ddba7223 */ /* 0x040fe200000100ba */
[----:B------:R-:W-:Y:S01]  /*2d70*/  FFMA.FTZ R114, R221, R207, R114 ;  /* 0x000000cfdd727223 */ /* 0x000fe20000010072 */
[----:B------:R-:W-:Y:S01]  /*2d80*/  SHF.L.U32 R184, R184, 0x10, RZ ;  /* 0x00000010b8b87819 */ /* 0x000fe200000006ff */
        /* <DEDUP_REMOVED lines=18> */
[C---:B------:R-:W-:Y:S01]  /*2eb0*/  FFMA.FTZ R119, R203.reuse, R183, R119 ;  /* 0x000000b7cb777223 */ /* 0x040fe20000010077 */
[----:B------:R-:W-:Y:S01]  /*2ec0*/  FADD.FTZ R218, R182, R202 ;  /* 0x000000cab6da7221 */ /* 0x000fe20000010000 */
[----:B------:R-:W-:-:S07]  /*2ed0*/  FFMA.FTZ R209, R203, R202, R181 ;  /* 0x000000cacbd17223 */ /* 0x000fce00000100b5 */
.L_x_4042:
[----:B------:R-:W-:Y:S05]  /*2ee0*/  BSYNC B1 ;  /* 0x0000000000017941 */ /* 0x000fea0003800000 */
.L_x_4041:
        /* <DEDUP_REMOVED lines=20> */
.L_x_4084:
[----:B------:R-:W3:Y:S01]  /*3030*/  LDL R181, [R1+0xc] ;  /* 0x00000c0001b57983 */ /* 0x000ee20000100800 */
[----:B-1----:R-:W-:Y:S01]  /*3040*/  FADD.FTZ R180, R185, R180 ;  /* 0x000000b4b9b47221 */ /* 0x002fe20000010000 */
[----:B------:R-:W-:Y:S03]  /*3050*/  BSSY B1, `(.L_x_4044) ;  /* 0x0000081000017945 */ /* 0x000fe60003800000 */
[----:B------:R-:W-:Y:S01]  /*3060*/  FMUL.FTZ R186, R180, UR12 ;  /* 0x0000000cb4ba7c20 */ /* 0x000fe20008410000 */
[----:B---3--:R-:W-:Y:S01]  /*3070*/  ISETP.NE.AND P5, PT, R181, RZ, PT ;  /* 0x000000ffb500720c */ /* 0x008fe20003fa5270 */
[----:B------:R-:W-:-:S04]  /*3080*/  FADD.FTZ R181, R184, R187 ;  /* 0x000000bbb8b57221 */ /* 0x000fc80000010000 */
[----:B------:R-:W-:-:S05]  /*3090*/  FMUL.FTZ R181, R181, UR12 ;  /* 0x0000000cb5b57c20 */ /* 0x000fca0008410000 */
[----:B------:R-:W-:Y:S01]  /*30a0*/  FSEL R187, R181, RZ, !P5 ;  /* 0x000000ffb5bb7208 */ /* 0x000fe20006800000 */
[----:B------:R-:W-:Y:S06]  /*30b0*/  @!P0 BRA `(.L_x_4045) ;  /* 0x0000000400e88947 */ /* 0x000fec0003800000 */
[----:B------:R-:W-:Y:S01]  /*30c0*/  ISETP.NE.U32.AND P5, PT, RZ, UR8, PT ;  /* 0x00000008ff007c0c */ /* 0x000fe2000bfa5070 */
[----:B------:R-:W1:Y:S01]  /*30d0*/  LDC.64 R208, c[0x0][0x220] ;  /* 0x00008800ffd07b82 */ /* 0x000e620000000a00 */
[----:B------:R-:W3:Y:S02]  /*30e0*/  LDL R220, [R1+0xe0] ;  /* 0x0000e00001dc7983 */ /* 0x000ee40000100800 */
[----:B------:R-:W-:Y:S01]  /*30f0*/  ISETP.NE.AND.EX P5, PT, RZ, UR9, PT, P5 ;  /* 0x00000009ff007c0c */ /* 0x000fe2000bfa5350 */
[-CC-:B------:R-:W-:Y:S01]  /*3100*/  FFMA.FTZ R181, R198, R186.reuse, R187.reuse ;  /* 0x000000bac6b57223 */ /* 0x180fe200000100bb */
[----:B------:R-:W-:Y:S01]  /*3110*/  ISETP.NE.U32.AND P6, PT, RZ, UR14, PT ;  /* 0x0000000eff007c0c */ /* 0x000fe2000bfc5070 */
[----:B------:R-:W-:Y:S01]  /*3120*/  FFMA.FTZ R182, R197, R186, R187 ;  /* 0x000000bac5b67223 */ /* 0x000fe200000100bb */
[----:B------:R-:W4:Y:S01]  /*3130*/  LDL R218, [R1+0xe4] ;  /* 0x0000e40001da7983 */ /* 0x000f220000100800 */
[----:B------:R-:W-:Y:S01]  /*3140*/  FADD.FTZ R181, R248, -R181 ;  /* 0x800000b5f8b57221 */ /* 0x000fe20000010000 */
[----:B------:R-:W-:Y:S01]  /*3150*/  ISETP.NE.AND.EX P6, PT, RZ, UR15, PT, P6 ;  /* 0x0000000fff007c0c */ /* 0x000fe2000bfc5360 */
[----:B------:R-:W-:-:S02]  /*3160*/  FADD.FTZ R182, R247, -R182 ;  /* 0x800000b6f7b67221 */ /* 0x000fc40000010000 */
[C---:B--2--5:R-:W-:Y:S02]  /*3170*/  FMUL.FTZ R185, R13.reuse, R181 ;  /* 0x000000b50db97220 */ /* 0x064fe40000410000 */
[----:B------:R-:W-:Y:S02]  /*3180*/  FMUL.FTZ R184, R13, R182 ;  /* 0x000000b60db87220 */ /* 0x000fe40000410000 */
[C---:B------:R-:W-:Y:S02]  /*3190*/  @P5 PRMT R180, R162.reuse, 0x7632, R180 ;  /* 0x00007632a2b45816 */ /* 0x040fe400000000b4 */
[----:B------:R-:W-:Y:S02]  /*31a0*/  @P5 SHF.L.U32 R181, R162, 0x10, RZ ;  /* 0x00000010a2b55819 */ /* 0x000fe400000006ff */
[----:B------:R-:W-:-:S03]  /*31b0*/  @P5 SHF.L.U32 R180, R180, 0x10, RZ ;  /* 0x00000010b4b45819 */ /* 0x000fc600000006ff */
[----:B------:R-:W-:Y:S02]  /*31c0*/  @P5 FADD.FTZ R185, R185, R181 ;  /* 0x000000b5b9b95221 */ /* 0x000fe40000010000 */
[----:B------:R-:W-:Y:S01]  /*31d0*/  @P5 FADD.FTZ R184, R184, R180 ;  /* 0x000000b4b8b85221 */ /* 0x000fe20000010000 */
[----:B-1----:R-:W-:Y:S02]  /*31e0*/  IMAD.WIDE.U32 R180, R12, 0x10, R208 ;  /* 0x000000100cb47825 */ /* 0x002fe400078e00d0 */
[----:B------:R-:W-:Y:S02]  /*31f0*/  @P6 F2FP.BF16.F32.PACK_AB R182, RZ, R185 ;  /* 0x000000b9ffb6623e */ /* 0x000fe400000010ff */
[----:B------:R-:W-:Y:S02]  /*3200*/  @P6 F2FP.BF16.F32.PACK_AB R183, RZ, R184 ;  /* 0x000000b8ffb7623e */ /* 0x000fe400000010ff */
[----:B------:R-:W-:-:S04]  /*3210*/  @P6 PRMT R74, R182, 0x7610, R74 ;  /* 0x00007610b64a6816 */ /* 0x000fc8000000004a */
[----:B------:R-:W-:Y:S02]  /*3220*/  @P6 PRMT R74, R74, 0x5410, R183 ;  /* 0x000054104a4a6816 */ /* 0x000fe400000000b7 */
[----:B------:R-:W2:Y:S01]  /*3230*/  LDG.E.128 R180, desc[UR4][R180.64] ;  /* 0x00000004b4b47981 */ /* 0x000ea2000c1e1d00 */
[----:B------:R-:W-:Y:S01]  /*3240*/  FMUL.FTZ R185, R185, R11 ;  /* 0x0000000bb9b97220 */ /* 0x000fe20000410000 */
[----:B------:R-:W-:-:S04]  /*3250*/  @P5 PRMT R209, R161, 0x7632, R209 ;  /* 0x00007632a1d15816 */ /* 0x000fc800000000d1 */
[----:B------:R-:W-:Y:S02]  /*3260*/  @P5 SHF.L.U32 R209, R209, 0x10, RZ ;  /* 0x00000010d1d15819 */ /* 0x000fe400000006ff */
[C---:B--2---:R-:W-:Y:S02]  /*3270*/  SHF.L.U32 R208, R182.reuse, 0x10, RZ ;  /* 0x00000010b6d07819 */ /* 0x044fe400000006ff */
[----:B------:R-:W-:-:S03]  /*3280*/  PRMT R182, R182, 0x7632, R182 ;  /* 0x00007632b6b67816 */ /* 0x000fc600000000b6 */
[----:B------:R-:W-:Y:S01]  /*3290*/  FFMA.FTZ R124, R208, R185, R124 ;  /* 0x000000b9d07c7223 */ /* 0x000fe2000001007c */
[----:B------:R-:W-:Y:S01]  /*32a0*/  SHF.L.U32 R182, R182, 0x10, RZ ;  /* 0x00000010b6b67819 */ /* 0x000fe200000006ff */
[----:B------:R-:W-:Y:S01]  /*32b0*/  FMUL.FTZ R208, R184, R11 ;  /* 0x0000000bb8d07220 */ /* 0x000fe20000410000 */
[----:B---3--:R-:W-:Y:S02]  /*32c0*/  FMUL.FTZ R185, R220, R185 ;  /* 0x000000b9dcb97220 */ /* 0x008fe40000410000 */
[----:B------:R-:W2:Y:S01]  /*32d0*/  LDL R220, [R1+0xf0] ;  /* 0x0000f00001dc7983 */ /* 0x000ea20000100800 */
        /* <DEDUP_REMOVED lines=17> */
[----:B------:R-:W-:Y:S01]  /*33f0*/  @P6 F2FP.BF16.F32.PACK_AB R208, RZ, R185 ;  /* 0x000000b9ffd0623e */ /* 0x000fe200000010ff */
[----:B------:R-:W-:-:S03]  /*3400*/  FMUL.FTZ R184, R184, R11 ;  /* 0x0000000bb8b87220 */ /* 0x000fc60000410000 */
[----:B------:R-:W-:Y:S02]  /*3410*/  @P6 PRMT R72, R72, 0x5410, R208 ;  /* 0x0000541048486816 */ /* 0x000fe400000000d0 */
[C---:B------:R-:W-:Y:S02]  /*3420*/  SHF.L.U32 R208, R180.reuse, 0x10, RZ ;  /* 0x00000010b4d07819 */ /* 0x040fe400000006ff */
[----:B------:R-:W-:-:S03]  /*3430*/  PRMT R180, R180, 0x7632, R180 ;  /* 0x00007632b4b47816 */ /* 0x000fc600000000b4 */
[----:B------:R-:W-:Y:S01]  /*3440*/  FFMA.FTZ R120, R208, R184, R120 ;  /* 0x000000b8d0787223 */ /* 0x000fe20000010078 */
[----:B------:R-:W-:Y:S01]  /*3450*/  SHF.L.U32 R208, R180, 0x10, RZ ;  /* 0x00000010b4d07819 */ /* 0x000fe200000006ff */
[----:B------:R-:W-:Y:S01]  /*3460*/  FMUL.FTZ R180, R185, R11 ;  /* 0x0000000bb9b47220 */ /* 0x000fe20000410000 */
[----:B------:R-:W-:-:S04]  /*3470*/  FFMA.FTZ R185, R200, R186, R187 ;  /* 0x000000bac8b97223 */ /* 0x000fc800000100bb */
[----:B------:R-:W-:Y:S01]  /*3480*/  FADD.FTZ R185, R250, -R185 ;  /* 0x800000b9fab97221 */ /* 0x000fe20000010000 */
[----:B------:R-:W-:Y:S01]  /*3490*/  FFMA.FTZ R121, R208, R180, R121 ;  /* 0x000000b4d0797223 */ /* 0x000fe20000010079 */
[----:B------:R-:W-:Y:S02]  /*34a0*/  @P5 SHF.L.U32 R208, R161, 0x10, RZ ;  /* 0x00000010a1d05819 */ /* 0x000fe400000006ff */
[----:B------:R-:W-:-:S04]  /*34b0*/  FMUL.FTZ R185, R13, R185 ;  /* 0x000000b90db97220 */ /* 0x000fc80000410000 */
[----:B------:R-:W-:-:S05]  /*34c0*/  @P5 FADD.FTZ R185, R185, R208 ;  /* 0x000000d0b9b95221 */ /* 0x000fca0000010000 */
[----:B------:R-:W-:-:S04]  /*34d0*/  @P6 F2FP.BF16.F32.PACK_AB R208, RZ, R185 ;  /* 0x000000b9ffd0623e */ /* 0x000fc800000010ff */
[----:B------:R-:W-:Y:S01]  /*34e0*/  @P6 PRMT R73, R208, 0x7610, R73 ;  /* 0x00007610d0496816 */ /* 0x000fe20000000049 */
[----:B------:R-:W-:-:S04]  /*34f0*/  FFMA.FTZ R208, R199, R186, R187 ;  /* 0x000000bac7d07223 */ /* 0x000fc800000100bb */
[----:B------:R-:W-:-:S04]  /*3500*/  FADD.FTZ R208, R249, -R208 ;  /* 0x800000d0f9d07221 */ /* 0x000fc80000010000 */
        /* <DEDUP_REMOVED lines=9> */
[----:B------:R-:W-:Y:S02]  /*35a0*/  FMUL.FTZ R181, R208, R11 ;  /* 0x0000000bd0b57220 */ /* 0x000fe40000410000 */
[----:B------:R-:W4:Y:S02]  /*35b0*/  LDL R208, [R1+0xfc] ;  /* 0x0000fc0001d07983 */ /* 0x000f240000100800 */
[----:B------:R-:W-:Y:S02]  /*35c0*/  FFMA.FTZ R123, R209, R181, R123 ;  /* 0x000000b5d17b7223 */ /* 0x000fe4000001007b */
[----:B------:R-:W4:Y:S01]  /*35d0*/  LDL R209, [R1+0xf8] ;  /* 0x0000f80001d17983 */ /* 0x000f220000100800 */
[----:B--2---:R-:W-:-:S03]  /*35e0*/  FMUL.FTZ R184, R220, R184 ;  /* 0x000000b8dcb87220 */ /* 0x004fc60000410000 */
[----:B------:R-:W2:Y:S01]  /*35f0*/  LDL R220, [R1+0xe8] ;  /* 0x0000e80001dc7983 */ /* 0x000ea20000100800 */
[----:B---3--:R-:W-:-:S03]  /*3600*/  FMUL.FTZ R180, R218, R180 ;  /* 0x000000b4dab47220 */ /* 0x008fc60000410000 */
[----:B------:R-:W3:Y:S02]  /*3610*/  LDL R218, [R1+0xec] ;  /* 0x0000ec0001da7983 */ /* 0x000ee40000100800 */
[----:B------:R-:W-:Y:S02]  /*3620*/  F2FP.BF16.F32.PACK_AB R180, R180, R184 ;  /* 0x000000b8b4b4723e */ /* 0x000fe400000010ff */
[----:B------:R-:W-:Y:S02]  /*3630*/  SHF.L.U32 R184, R183, 0x10, RZ ;  /* 0x00000010b7b87819 */ /* 0x000fe400000006ff */
[----:B------:R-:W-:Y:S01]  /*3640*/  @P5 PRMT R183, R163, 0x7632, R183 ;  /* 0x00007632a3b75816 */ /* 0x000fe200000000b7 */
[----:B----4-:R-:W-:Y:S01]  /*3650*/  FMUL.FTZ R181, R208, R181 ;  /* 0x000000b5d0b57220 */ /* 0x010fe20000410000 */
[----:B------:R-:W-:-:S05]  /*3660*/  FMUL.FTZ R185, R209, R185 ;  /* 0x000000b9d1b97220 */ /* 0x000fca0000410000 */
[----:B------:R-:W-:Y:S01]  /*3670*/  F2FP.BF16.F32.PACK_AB R181, R181, R185 ;  /* 0x000000b9b5b5723e */ /* 0x000fe200000010ff */
[----:B------:R-:W-:Y:S01]  /*3680*/  FFMA.FTZ R185, R196, R186, R187 ;  /* 0x000000bac4b97223 */ /* 0x000fe200000100bb */
[----:B------:R-:W-:-:S03]  /*3690*/  @P5 SHF.L.U32 R208, R163, 0x10, RZ ;  /* 0x00000010a3d05819 */ /* 0x000fc600000006ff */
[----:B------:R-:W-:-:S04]  /*36a0*/  FADD.FTZ R185, R246, -R185 ;  /* 0x800000b9f6b97221 */ /* 0x000fc80000010000 */
[----:B------:R-:W-:-:S04]  /*36b0*/  FMUL.FTZ R185, R13, R185 ;  /* 0x000000b90db97220 */ /* 0x000fc80000410000 */
[----:B------:R-:W-:-:S05]  /*36c0*/  @P5 FADD.FTZ R185, R185, R208 ;  /* 0x000000d0b9b95221 */ /* 0x000fca0000010000 */
[----:B------:R-:W-:-:S04]  /*36d0*/  @P6 F2FP.BF16.F32.PACK_AB R208, RZ, R185 ;  /* 0x000000b9ffd0623e */ /* 0x000fc800000010ff */
[----:B------:R-:W-:Y:S01]  /*36e0*/  @P6 PRMT R75, R208, 0x7610, R75 ;  /* 0x00007610d04b6816 */ /* 0x000fe2000000004b */
        /* <DEDUP_REMOVED lines=8> */
[----:B------:R-:W-:Y:S02]  /*3770*/  @P6 PRMT R75, R75, 0x5410, R184 ;  /* 0x000054104b4b6816 */ /* 0x000fe400000000b8 */
[----:B------:R-:W1:Y:S01]  /*3780*/  @P6 LDC.64 R184, c[0x0][0x308] ;  /* 0x0000c200ffb86b82 */ /* 0x000e620000000a00 */
[----:B------:R-:W-:-:S04]  /*3790*/  PRMT R183, R183, 0x7632, R183 ;  /* 0x00007632b7b77816 */ /* 0x000fc800000000b7 */
[----:B------:R-:W-:Y:S01]  /*37a0*/  SHF.L.U32 R183, R183, 0x10, RZ ;  /* 0x00000010b7b77819 */ /* 0x000fe200000006ff */
[----:B-1----:R-:W-:-:S05]  /*37b0*/  @P6 IMAD.WIDE.U32 R184, R12, 0x10, R184 ;  /* 0x000000100cb86825 */ /* 0x002fca00078e00b8 */
[----:B------:R1:W-:Y:S02]  /*37c0*/  @P6 STG.E.128 desc[UR4][R184.64], R72 ;  /* 0x00000048b8006986 */ /* 0x0003e4000c101d04 */
[----:B-1----:R-:W-:-:S04]  /*37d0*/  FMUL.FTZ R184, R209, R11 ;  /* 0x0000000bd1b87220 */ /* 0x002fc80000410000 */
[----:B------:R-:W-:Y:S01]  /*37e0*/  FFMA.FTZ R127, R183, R184, R127 ;  /* 0x000000b8b77f7223 */ /* 0x000fe2000001007f */
[----:B--2---:R-:W-:Y:S01]  /*37f0*/  FMUL.FTZ R183, R220, R208 ;  /* 0x000000d0dcb77220 */ /* 0x004fe20000410000 */
[----:B---3--:R-:W-:-:S05]  /*3800*/  FMUL.FTZ R184, R218, R184 ;  /* 0x000000b8dab87220 */ /* 0x008fca0000410000 */
[----:B------:R-:W-:Y:S02]  /*3810*/  F2FP.BF16.F32.PACK_AB R183, R184, R183 ;  /* 0x000000b7b8b7723e */ /* 0x000fe400000010ff */
[----:B------:R-:W1:Y:S02]  /*3820*/  LDC.64 R184, c[0x0][0x2f8] ;  /* 0x0000be00ffb87b82 */ /* 0x000e640000000a00 */
[----:B-1----:R-:W-:-:S05]  /*3830*/  IMAD.WIDE.U32 R184, R12, 0x10, R184 ;  /* 0x000000100cb87825 */ /* 0x002fca00078e00b8 */
[----:B------:R1:W-:Y:S01]  /*3840*/  STG.E.128 desc[UR4][R184.64], R180 ;  /* 0x000000b4b8007986 */ /* 0x0003e2000c101d04 */
[----:B------:R-:W-:-:S07]  /*3850*/  IADD3 R12, R12, 0x20, RZ ;  /* 0x000000200c0c7810 */ /* 0x000fce0007ffe0ff */
.L_x_4045:
[----:B------:R-:W-:Y:S05]  /*3860*/  BSYNC B1 ;  /* 0x0000000000017941 */ /* 0x000fea0003800000 */
.L_x_4044:
[----:B------:R-:W-:Y:S04]  /*3870*/  BSSY B1, `(.L_x_4046) ;  /* 0x000007c000017945 */ /* 0x000fe80003800000 */
[----:B------:R-:W-:Y:S05]  /*3880*/  @!P1 BRA `(.L_x_4047) ;  /* 0x0000000400e89947 */ /* 0x000fea0003800000 */
[----:B------:R-:W-:Y:S01]  /*3890*/  ISETP.NE.U32.AND P5, PT, RZ, UR8, PT ;  /* 0x00000008ff007c0c */ /* 0x000fe2000bfa5070 */
[----:B------:R-:W3:Y:S01]  /*38a0*/  LDC.64 R208, c[0x0][0x220] ;  /* 0x00008800ffd07b82 */ /* 0x000ee20000000a00 */
[----:B------:R-:W4:Y:S02]  /*38b0*/  LDL R220, [R1+0xc0] ;  /* 0x0000c00001dc7983 */ /* 0x000f240000100800 */
[----:B------:R-:W-:Y:S01]  /*38c0*/  ISETP.NE.AND.EX P5, PT, RZ, UR9, PT, P5 ;  /* 0x00000009ff007c0c */ /* 0x000fe2000bfa5350 */
[-CC-:B-1----:R-:W-:Y:S01]  /*38d0*/  FFMA.FTZ R181, R188, R186.reuse, R187.reuse ;  /* 0x000000babcb57223 */ /* 0x182fe200000100bb */
        /* <DEDUP_REMOVED lines=13> */
[----:B---3--:R-:W-:Y:S02]  /*39b0*/  IMAD.WIDE.U32 R180, R12, 0x10, R208 ;  /* 0x000000100cb47825 */ /* 0x008fe400078e00d0 */
        /* <DEDUP_REMOVED lines=13> */
[----:B----4-:R-:W-:Y:S02]  /*3a90*/  FMUL.FTZ R185, R220, R185 ;  /* 0x000000b9dcb97220 */ /* 0x010fe40000410000 */
[----:B------:R-:W2:Y:S01]  /*3aa0*/  LDL R220, [R1+0xd0] ;  /* 0x0000d00001dc7983 */ /* 0x000ea20000100800 */
[-C--:B------:R-:W-:Y:S01]  /*3ab0*/  FFMA.FTZ R133, R182, R208.reuse, R133 ;  /* 0x000000d0b6857223 */ /* 0x080fe20000010085 */
[----:B------:R-:W-:Y:S01]  /*3ac0*/  FMUL.FTZ R208, R218, R208 ;  /* 0x000000d0dad07220 */ /* 0x000fe20000410000 */
        /* <DEDUP_REMOVED lines=72> */
[C---:B------:R-:W-:Y:S02]  /*3f50*/  @P6 LEA R184, P5, R12.reuse, UR14, 0x4 ;  /* 0x0000000e0cb86c11 */ /* 0x040fe4000f8a20ff */
[----:B------:R-:W-:Y:S02]  /*3f60*/  PRMT R183, R183, 0x7632, R183 ;  /* 0x00007632b7b77816 */ /* 0x000fe400000000b7 */
[----:B------:R-:W-:Y:S02]  /*3f70*/  @P6 LEA.HI.X R185, R12, UR15, RZ, 0x4, P5 ;  /* 0x0000000f0cb96c11 */ /* 0x000fe4000a8f24ff */
[----:B------:R-:W-:-:S03]  /*3f80*/  SHF.L.U32 R183, R183, 0x10, RZ ;  /* 0x00000010b7b77819 */ /* 0x000fc600000006ff */
[----:B------:R1:W-:Y:S02]  /*3f90*/  @P6 STG.E.128 desc[UR4][R184.64], R72 ;  /* 0x00000048b8006986 */ /* 0x0003e4000c101d04 */
[----:B-1----:R-:W-:-:S04]  /*3fa0*/  FMUL.FTZ R184, R209, R11 ;  /* 0x0000000bd1b87220 */ /* 0x002fc80000410000 */
[----:B------:R-:W-:Y:S01]  /*3fb0*/  FFMA.FTZ R135, R183, R184, R135 ;  /* 0x000000b8b7877223 */ /* 0x000fe20000010087 */
[----:B--2---:R-:W-:Y:S01]  /*3fc0*/  FMUL.FTZ R183, R220, R208 ;  /* 0x000000d0dcb77220 */ /* 0x004fe20000410000 */
[----:B---3--:R-:W-:-:S05]  /*3fd0*/  FMUL.FTZ R184, R218, R184 ;  /* 0x000000b8dab87220 */ /* 0x008fca0000410000 */
[----:B------:R-:W-:Y:S02]  /*3fe0*/  F2FP.BF16.F32.PACK_AB R183, R184, R183 ;  /* 0x000000b7b8b7723e */ /* 0x000fe400000010ff */
[----:B------:R-:W-:-:S04]  /*3ff0*/  LEA R184, P5, R12, UR16, 0x4 ;  /* 0x000000100cb87c11 */ /* 0x000fc8000f8a20ff */
[----:B------:R-:W-:-:S05]  /*4000*/  LEA.HI.X R185, R12, UR17, RZ, 0x4, P5 ;  /* 0x000000110cb97c11 */ /* 0x000fca000a8f24ff */
[----:B------:R3:W-:Y:S01]  /*4010*/  STG.E.128 desc[UR4][R184.64], R180 ;  /* 0x000000b4b8007986 */ /* 0x0007e2000c101d04 */
[----:B------:R-:W-:-:S07]  /*4020*/  IADD3 R12, R12, 0x20, RZ ;  /* 0x000000200c0c7810 */ /* 0x000fce0007ffe0ff */
.L_x_4047:
[----:B------:R-:W-:Y:S05]  /*4030*/  BSYNC B1 ;  /* 0x0000000000017941 */ /* 0x000fea0003800000 */
.L_x_4046:
[----:B------:R-:W-:Y:S04]  /*4040*/  BSSY B1, `(.L_x_4048) ;  /* 0x000007c000017945 */ /* 0x000fe80003800000 */
[----:B------:R-:W-:Y:S05]  /*4050*/  @!P2 BRA `(.L_x_4049) ;  /* 0x0000000400e8a947 */ /* 0x000fea0003800000 */
[----:B------:R-:W-:Y:S01]  /*4060*/  ISETP.NE.U32.AND P5, PT, RZ, UR8, PT ;  /* 0x00000008ff007c0c */ /* 0x000fe2000bfa5070 */
[----:B------:R-:W4:Y:S01]  /*4070*/  LDC.64 R208, c[0x0][0x220] ;  /* 0x00008800ffd07b82 */ /* 0x000f220000000a00 */
[----:B------:R-:W4:Y:S02]  /*4080*/  LDL R220, [R1+0x80] ;  /* 0x0000800001dc7983 */ /* 0x000f240000100800 */
[----:B------:R-:W-:Y:S01]  /*4090*/  ISETP.NE.AND.EX P5, PT, RZ, UR9, PT, P5 ;  /* 0x00000009ff007c0c */ /* 0x000fe2000bfa5350 */
[-CC-:B-1-3--:R-:W-:Y:S01]  /*40a0*/  FFMA.FTZ R181, R17, R186.reuse, R187.reuse ;  /* 0x000000ba11b57223 */ /* 0x18afe200000100bb */
[----:B------:R-:W-:Y:S01]  /*40b0*/  ISETP.NE.U32.AND P6, PT, RZ, UR14, PT ;  /* 0x0000000eff007c0c */ /* 0x000fe2000bfc5070 */
[----:B------:R-:W-:Y:S01]  /*40c0*/  FFMA.FTZ R182, R21, R186, R187 ;  /* 0x000000ba15b67223 */ /* 0x000fe200000100bb */
[----:B------:R-:W3:Y:S01]  /*40d0*/  LDL R218, [R1+0x84] ;  /* 0x0000840001da7983 */ /* 0x000ee20000100800 */
        /* <DEDUP_REMOVED lines=10> */
[----:B----4-:R-:W-:Y:S02]  /*4180*/  IMAD.WIDE.U32 R180, R12, 0x10, R208 ;  /* 0x000000100cb47825 */ /* 0x010fe400078e00d0 */
        /* <DEDUP_REMOVED lines=13> */
[----:B------:R-:W-:Y:S02]  /*4260*/  FMUL.FTZ R185, R220, R185 ;  /* 0x000000b9dcb97220 */ /* 0x000fe40000410000 */
[----:B------:R-:W2:Y:S01]  /*4270*/  LDL R220, [R1+0x90] ;  /* 0x0000900001dc7983 */ /* 0x000ea20000100800 */
[-C--:B------:R-:W-:Y:S01]  /*4280*/  FFMA.FTZ R141, R182, R208.reuse, R141 ;  /* 0x000000d0b68d7223 */ /* 0x080fe2000001008d */
[----:B---3--:R-:W-:Y:S01]  /*4290*/  FMUL.FTZ R208, R218, R208 ;  /* 0x000000d0dad07220 */ /* 0x008fe20000410000 */
        /* <DEDUP_REMOVED lines=86> */
.L_x_4049:
[----:B------:R-:W-:Y:S05]  /*4800*/  BSYNC B1 ;  /* 0x0000000000017941 */ /* 0x000fea0003800000 */
.L_x_4048:
[----:B------:R-:W-:Y:S04]  /*4810*/  BSSY B1, `(.L_x_4050) ;  /* 0x000007c000017945 */ /* 0x000fe80003800000 */
[----:B------:R-:W-:Y:S05]  /*4820*/  @!P3 BRA `(.L_x_4051) ;  /* 0x0000000400e8b947 */ /* 0x000fea0003800000 */
[----:B------:R-:W-:Y:S01]  /*4830*/  ISETP.NE.U32.AND P5, PT, RZ, UR8, PT ;  /* 0x00000008ff007c0c */ /* 0x000fe2000bfa5070 */
[----:B------:R-:W0:Y:S01]  /*4840*/  LDC.64 R208, c[0x0][0x220] ;  /* 0x00008800ffd07b82 */ /* 0x000e220000000a00 */
[----:B------:R-:W2:Y:S02]  /*4850*/  LDL R220, [R1+0x40] ;  /* 0x0000400001dc7983 */ /* 0x000ea40000100800 */
[----:B------:R-:W-:Y:S01]  /*4860*/  ISETP.NE.AND.EX P5, PT, RZ, UR9, PT, P5 ;  /* 0x00000009ff007c0c */ /* 0x000fe2000bfa5350 */
[-CC-:B-1-34-:R-:W-:Y:S01]  /*4870*/  FFMA.FTZ R181, R5, R186.reuse, R187.reuse ;  /* 0x000000ba05b57223 */ /* 0x19afe200000100bb */
        /* <DEDUP_REMOVED lines=13> */
[----:B0-----:R-:W-:Y:S02]  /*4950*/  IMAD.WIDE.U32 R180, R12, 0x10, R208 ;  /* 0x000000100cb47825 */ /* 0x001fe400078e00d0 */
        /* <DEDUP_REMOVED lines=94> */
[----:B0-----:R-:W-:-:S04]  /*4f40*/  FMUL.FTZ R184, R209, R11 ;  /* 0x0000000bd1b87220 */ /* 0x001fc80000410000 */
        /* <DEDUP_REMOVED lines=8> */
.L_x_4051:
[----:B------:R-:W-:Y:S05]  /*4fd0*/  BSYNC B1 ;  /* 0x0000000000017941 */ /* 0x000fea0003800000 */
.L_x_4050:
[----:B------:R-:W-:Y:S01]  /*4fe0*/  ISETP.NE.AND P5, PT, R251, RZ, PT ;  /* 0x000000fffb00720c */ /* 0x000fe20003fa5270 */
[----:B------:R-:W-:-:S12]  /*4ff0*/  BSSY B1, `(.L_x_4052) ;  /* 0x0000078000017945 */ /* 0x000fd80003800000 */
[----:B------:R-:W-:Y:S05]  /*5000*/  @!P5 BRA `(.L_x_4053) ;  /* 0x0000000400d8d947 */ /* 0x000fea0003800000 */
[----:B01-34-:R-:W3:Y:S01]  /*5010*/  LDL R180, [R1] ;  /* 0x0000000001b47983 */ /* 0x01bee20000100800 */
[----:B------:R-:W-:Y:S01]  /*5020*/  ISETP.NE.U32.AND P5, PT, RZ, UR8, PT ;  /* 0x00000008ff007c0c */ /* 0x000fe2000bfa5070 */
[-CC-:B--2---:R-:W-:Y:S01]  /*5030*/  FFMA.FTZ R185, R224, R186.reuse, R187.reuse ;  /* 0x000000bae0b97223 */ /* 0x184fe200000100bb */
[-CC-:B------:R-:W-:Y:S01]  /*5040*/  FFMA.FTZ R208, R221, R186.reuse, R187.reuse ;  /* 0x000000baddd07223 */ /* 0x180fe200000100bb */
[-CC-:B------:R-:W-:Y:S01]  /*5050*/  FFMA.FTZ R184, R213, R186.reuse, R187.reuse ;  /* 0x000000bad5b87223 */ /* 0x180fe200000100bb */
[----:B------:R-:W-:Y:S01]  /*5060*/  ISETP.NE.AND.EX P5, PT, RZ, UR9, PT, P5 ;  /* 0x00000009ff007c0c */ /* 0x000fe2000bfa5350 */
[-CC-:B------:R-:W-:Y:S01]  /*5070*/  FFMA.FTZ R183, R211, R186.reuse, R187.reuse ;  /* 0x000000bad3b77223 */ /* 0x180fe200000100bb */
[-CC-:B------:R-:W-:Y:S01]  /*5080*/  FFMA.FTZ R182, R207, R186.reuse, R187.reuse ;  /* 0x000000bacfb67223 */ /* 0x180fe200000100bb */
[----:B------:R-:W-:Y:S01]  /*5090*/  FFMA.FTZ R181, R205, R186, R187 ;  /* 0x000000bacdb57223 */ /* 0x000fe200000100bb */
[----:B------:R-:W-:Y:S01]  /*50a0*/  FADD.FTZ R185, R223, -R185 ;  /* 0x800000b9dfb97221 */ /* 0x000fe20000010000 */
[----:B------:R-:W-:Y:S01]  /*50b0*/  FADD.FTZ R183, R210, -R183 ;  /* 0x800000b7d2b77221 */ /* 0x000fe20000010000 */
[----:B------:R-:W-:Y:S01]  /*50c0*/  FADD.FTZ R182, R206, -R182 ;  /* 0x800000b6ceb67221 */ /* 0x000fe20000010000 */
[----:B------:R-:W-:Y:S01]  /*50d0*/  FADD.FTZ R181, R204, -R181 ;  /* 0x800000b5ccb57221 */ /* 0x000fe20000010000 */
[----:B-----5:R-:W-:Y:S01]  /*50e0*/  FMUL.FTZ R185, R13, R185 ;  /* 0x000000b90db97220 */ /* 0x020fe20000410000 */
[----:B------:R-:W-:-:S02]  /*50f0*/  ISETP.NE.U32.AND P6, PT, RZ, UR14, PT ;  /* 0x0000000eff007c0c */ /* 0x000fc4000bfc5070 */
[----:B------:R-:W-:Y:S02]  /*5100*/  FMUL.FTZ R218, R13, R181 ;  /* 0x000000b50dda7220 */ /* 0x000fe40000410000 */
[----:B------:R-:W-:Y:S01]  /*5110*/  ISETP.NE.AND.EX P6, PT, RZ, UR15, PT, P6 ;  /* 0x0000000fff007c0c */ /* 0x000fe2000bfc5360 */
[-CC-:B---3--:R-:W-:Y:S01]  /*5120*/  FFMA.FTZ R209, R180, R186.reuse, R187.reuse ;  /* 0x000000bab4d17223 */ /* 0x188fe200000100bb */
[----:B------:R-:W-:Y:S01]  /*5130*/  FFMA.FTZ R180, R203, R186, R187 ;  /* 0x000000bacbb47223 */ /* 0x000fe200000100bb */
[----:B------:R-:W-:Y:S02]  /*5140*/  @P5 PRMT R186, R176, 0x7632, R186 ;  /* 0x00007632b0ba5816 */ /* 0x000fe400000000ba */
[----:B------:R-:W-:Y:S01]  /*5150*/  FADD.FTZ R187, R225, -R209 ;  /* 0x800000d1e1bb7221 */ /* 0x000fe20000010000 */
[----:B------:R-:W-:Y:S01]  /*5160*/  FADD.FTZ R180, R202, -R180 ;  /* 0x800000b4cab47221 */ /* 0x000fe20000010000 */
[----:B------:R-:W-:Y:S02]  /*5170*/  @P5 SHF.L.U32 R186, R186, 0x10, RZ ;  /* 0x00000010baba5819 */ /* 0x000fe400000006ff */
[C---:B------:R-:W-:Y:S01]  /*5180*/  FMUL.FTZ R209, R13.reuse, R187 ;  /* 0x000000bb0dd17220 */ /* 0x040fe20000410000 */
[----:B------:R-:W-:Y:S01]  /*5190*/  FADD.FTZ R187, R214, -R208 ;  /* 0x800000d0d6bb7221 */ /* 0x000fe20000010000 */
[----:B------:R-:W-:Y:S01]  /*51a0*/  FMUL.FTZ R208, R13, R182 ;  /* 0x000000b60dd07220 */ /* 0x000fe20000410000 */
[----:B------:R-:W-:Y:S01]  /*51b0*/  @P5 FADD.FTZ R185, R185, R186 ;  /* 0x000000bab9b95221 */ /* 0x000fe20000010000 */
[----:B------:R-:W-:Y:S01]  /*51c0*/  @P5 SHF.L.U32 R186, R176, 0x10, RZ ;  /* 0x00000010b0ba5819 */ /* 0x000fe200000006ff */
[----:B------:R-:W-:-:S04]  /*51d0*/  FMUL.FTZ R187, R13, R187 ;  /* 0x000000bb0dbb7220 */ /* 0x000fc80000410000 */
[----:B------:R-:W-:Y:S01]  /*51e0*/  @P5 FADD.FTZ R209, R209, R186 ;  /* 0x000000bad1d15221 */ /* 0x000fe20000010000 */
[----:B------:R-:W-:Y:S01]  /*51f0*/  FADD.FTZ R186, R212, -R184 ;  /* 0x800000b8d4ba7221 */ /* 0x000fe20000010000 */
[C---:B------:R-:W-:Y:S01]  /*5200*/  FMUL.FTZ R184, R13.reuse, R183 ;  /* 0x000000b70db87220 */ /* 0x040fe20000410000 */
[----:B------:R-:W-:Y:S02]  /*5210*/  @P6 F2FP.BF16.F32.PACK_AB R183, RZ, R185 ;  /* 0x000000b9ffb7623e */ /* 0x000fe400000010ff */
[C---:B------:R-:W-:Y:S01]  /*5220*/  FMUL.FTZ R186, R13.reuse, R186 ;  /* 0x000000ba0dba7220 */ /* 0x040fe20000410000 */
[----:B------:R-:W-:Y:S01]  /*5230*/  FMUL.FTZ R13, R13, R180 ;  /* 0x000000b40d0d7220 */ /* 0x000fe20000410000 */
[----:B------:R-:W-:Y:S01]  /*5240*/  @P6 F2FP.BF16.F32.PACK_AB R182, RZ, R209 ;  /* 0x000000d1ffb6623e */ /* 0x000fe200000010ff */
[----:B------:R-:W0:Y:S03]  /*5250*/  LDC.64 R180, c[0x0][0x220] ;  /* 0x00008800ffb47b82 */ /* 0x000e260000000a00 */
[----:B------:R-:W-:-:S04]  /*5260*/  @P6 PRMT R72, R182, 0x7610, R72 ;  /* 0x00007610b6486816 */ /* 0x000fc80000000048 */
[----:B------:R-:W-:Y:S01]  /*5270*/  @P6 PRMT R72, R72, 0x5410, R183 ;  /* 0x0000541048486816 */ /* 0x000fe200000000b7 */
[----:B0-----:R-:W-:-:S06]  /*5280*/  IMAD.WIDE.U32 R180, R12, 0x10, R180 ;  /* 0x000000100cb47825 */ /* 0x001fcc00078e00b4 */
[----:B------:R-:W2:Y:S01]  /*5290*/  LDG.E.128 R180, desc[UR4][R180.64] ;  /* 0x00000004b4b47981 */ /* 0x000ea2000c1e1d00 */
[----:B------:R-:W-:Y:S01]  /*52a0*/  FMUL.FTZ R220, R209, R11 ;  /* 0x0000000bd1dc7220 */ /* 0x000fe20000410000 */
[C---:B--2---:R-:W-:Y:S02]  /*52b0*/  SHF.L.U32 R209, R180.reuse, 0x10, RZ ;  /* 0x00000010b4d17819 */ /* 0x044fe400000006ff */
[----:B------:R-:W-:-:S03]  /*52c0*/  PRMT R180, R180, 0x7632, R180 ;  /* 0x00007632b4b47816 */ /* 0x000fc600000000b4 */
[----:B------:R-:W-:Y:S01]  /*52d0*/  FFMA.FTZ R152, R209, R220, R152 ;  /* 0x000000dcd1987223 */ /* 0x000fe20000010098 */
[----:B------:R-:W-:Y:S01]  /*52e0*/  SHF.L.U32 R209, R180, 0x10, RZ ;  /* 0x00000010b4d17819 */ /* 0x000fe200000006ff */
[----:B------:R-:W-:Y:S01]  /*52f0*/  FMUL.FTZ R180, R185, R11 ;  /* 0x0000000bb9b47220 */ /* 0x000fe20000410000 */
[----:B------:R-:W-:-:S03]  /*5300*/  @P5 SHF.L.U32 R185, R178, 0x10, RZ ;  /* 0x00000010b2b95819 */ /* 0x000fc600000006ff */
[----:B------:R-:W-:Y:S02]  /*5310*/  FFMA.FTZ R153, R209, R180, R153 ;  /* 0x000000b4d1997223 */ /* 0x000fe40000010099 */
[----:B------:R-:W-:-:S04]  /*5320*/  @P5 FADD.FTZ R184, R184, R185 ;  /* 0x000000b9b8b85221 */ /* 0x000fc80000010000 */
[----:B------:R-:W-:Y:S01]  /*5330*/  FMUL.FTZ R251, R184, R11 ;  /* 0x0000000bb8fb7220 */ /* 0x000fe20000410000 */
[----:B------:R-:W-:Y:S02]  /*5340*/  @P6 F2FP.BF16.F32.PACK_AB R185, RZ, R184 ;  /* 0x000000b8ffb9623e */ /* 0x000fe400000010ff */
[----:B------:R-:W-:Y:S02]  /*5350*/  SHF.L.U32 R184, R182, 0x10, RZ ;  /* 0x00000010b6b87819 */ /* 0x000fe400000006ff */
[----:B------:R-:W-:Y:S02]  /*5360*/  @P5 PRMT R182, R177, 0x7632, R182 ;  /* 0x00007632b1b65816 */ /* 0x000fe400000000b6 */
[----:B------:R-:W-:Y:S01]  /*5370*/  @P6 PRMT R74, R185, 0x7610, R74 ;  /* 0x00007610b94a6816 */ /* 0x000fe2000000004a */
[----:B------:R-:W-:Y:S01]  /*5380*/  FFMA.FTZ R156, R184, R251, R156 ;  /* 0x000000fbb89c7223 */ /* 0x000fe2000001009c */
[----:B------:R-:W-:Y:S02]  /*5390*/  @P5 SHF.L.U32 R184, R177, 0x10, RZ ;  /* 0x00000010b1b85819 */ /* 0x000fe400000006ff */
[----:B------:R-:W-:-:S03]  /*53a0*/  @P5 PRMT R185, R178, 0x7632, R185 ;  /* 0x00007632b2b95816 */ /* 0x000fc600000000b9 */
[----:B------:R-:W-:Y:S01]  /*53b0*/  @P5 FADD.FTZ R187, R187, R184 ;  /* 0x000000b8bbbb5221 */ /* 0x000fe20000010000 */
[----:B------:R-:W-:-:S04]  /*53c0*/  @P5 SHF.L.U32 R185, R185, 0x10, RZ ;  /* 0x00000010b9b95819 */ /* 0x000fc800000006ff */
[----:B------:R-:W-:Y:S01]  /*53d0*/  @P6 F2FP.BF16.F32.PACK_AB R184, RZ, R187 ;  /* 0x000000bbffb8623e */ /* 0x000fe200000010ff */
[----:B------:R-:W-:-:S03]  /*53e0*/  @P5 FADD.FTZ R208, R208, R185 ;  /* 0x000000b9d0d05221 */ /* 0x000fc60000010000 */
[----:B------:R-:W-:Y:S02]  /*53f0*/  @P6 PRMT R73, R184, 0x7610, R73 ;  /* 0x00007610b8496816 */ /* 0x000fe40000000049 */
[----:B------:R-:W-:Y:S02]  /*5400*/  @P5 SHF.L.U32 R184, R182, 0x10, RZ ;  /* 0x00000010b6b85819 */ /* 0x000fe400000006ff */
[----:B------:R-:W-:Y:S02]  /*5410*/  @P5 PRMT R182, R179, 0x7632, R182 ;  /* 0x00007632b3b65816 */ /* 0x000fe400000000b6 */
[----:B------:R-:W-:Y:S01]  /*5420*/  @P6 F2FP.BF16.F32.PACK_AB R185, RZ, R208 ;  /* 0x000000d0ffb9623e */ /* 0x000fe200000010ff */
[----:B------:R-:W-:-:S03]  /*5430*/  @P5 FADD.FTZ R186, R186, R184 ;  /* 0x000000b8baba5221 */ /* 0x000fc60000010000 */
[----:B------:R-:W-:Y:S02]  /*5440*/  @P6 PRMT R74, R74, 0x5410, R185 ;  /* 0x000054104a4a6816 */ /* 0x000fe400000000b9 */
[----:B------:R-:W-:-:S04]  /*5450*/  @P6 F2FP.BF16.F32.PACK_AB R184, RZ, R186 ;  /* 0x000000baffb8623e */ /* 0x000fc800000010ff */
        /* <DEDUP_REMOVED lines=9> */
[----:B------:R-:W-:Y:S02]  /*54f0*/  @P6 LEA R184, P5, R12, UR14, 0x4 ;  /* 0x0000000e0cb86c11 */ /* 0x000fe4000f8a20ff */
[----:B------:R-:W-:Y:S02]  /*5500*/  PRMT R182, R182, 0x7632, R182 ;  /* 0x00007632b6b67816 */ /* 0x000fe400000000b6 */
[----:B------:R-:W-:-:S05]  /*5510*/  @P6 LEA.HI.X R185, R12, UR15, RZ, 0x4, P5 ;  /* 0x0000000f0cb96c11 */ /* 0x000fca000a8f24ff */
[----:B------:R0:W-:Y:S02]  /*5520*/  @P6 STG.E.128 desc[UR4][R184.64], R72 ;  /* 0x00000048b8006986 */ /* 0x0001e4000c101d04 */
[----:B0-----:R-:W-:Y:S01]  /*5530*/  SHF.L.U32 R184, R182, 0x10, RZ ;  /* 0x00000010b6b87819 */ /* 0x001fe200000006ff */
[----:B------:R-:W-:Y:S01]  /*5540*/  FMUL.FTZ R182, R208, R11 ;  /* 0x0000000bd0b67220 */ /* 0x000fe20000410000 */
[----:B------:R-:W2:Y:S03]  /*5550*/  LDL R185, [R1+0x14] ;  /* 0x0000140001b97983 */ /* 0x000ea60000100800 */
[----:B------:R-:W-:Y:S02]  /*5560*/  FFMA.FTZ R157, R184, R182, R157 ;  /* 0x000000b6b89d7223 */ /* 0x000fe4000001009d */
[----:B------:R-:W3:Y:S01]  /*5570*/  LDL R184, [R1+0x10] ;  /* 0x0000100001b87983 */ /* 0x000ee20000100800 */
[----:B------:R-:W-:-:S04]  /*5580*/  LEA R208, P5, R12, UR16, 0x4 ;  /* 0x000000100cd07c11 */ /* 0x000fc8000f8a20ff */
[----:B------:R-:W-:Y:S01]  /*5590*/  LEA.HI.X R209, R12, UR17, RZ, 0x4, P5 ;  /* 0x000000110cd17c11 */ /* 0x000fe2000a8f24ff */
[-C--:B------:R-:W-:Y:S01]  /*55a0*/  FMUL.FTZ R12, R187, R11.reuse ;  /* 0x0000000bbb0c7220 */ /* 0x080fe20000410000 */
[----:B--2---:R-:W-:Y:S01]  /*55b0*/  FMUL.FTZ R185, R185, R180 ;  /* 0x000000b4b9b97220 */ /* 0x004fe20000410000 */
[----:B------:R-:W-:Y:S02]  /*55c0*/  FMUL.FTZ R180, R218, R11 ;  /* 0x0000000bdab47220 */ /* 0x000fe40000410000 */
[----:B------:R-:W2:Y:S01]  /*55d0*/  LDL R218, [R1+0x18] ;  /* 0x0000180001da7983 */ /* 0x000ea20000100800 */
[----:B---3--:R-:W-:Y:S01]  /*55e0*/  FMUL.FTZ R220, R184, R220 ;  /* 0x000000dcb8dc7220 */ /* 0x008fe20000410000 */
[----:B------:R-:W-:Y:S02]  /*55f0*/  FMUL.FTZ R184, R32, R251 ;  /* 0x000000fb20b87220 */ /* 0x000fe40000410000 */
[----:B------:R-:W3:Y:S01]  /*5600*/  LDL R251, [R1+0x1c] ;  /* 0x00001c0001fb7983 */ /* 0x000ee20000100800 */
[----:B------:R-:W-:Y:S01]  /*5610*/  FMUL.FTZ R187, R33, R182 ;  /* 0x000000b621bb7220 */ /* 0x000fe20000410000 */
[-C--:B------:R-:W-:Y:S01]  /*5620*/  FMUL.FTZ R182, R186, R11.reuse ;  /* 0x0000000bbab67220 */ /* 0x080fe20000410000 */
[----:B------:R-:W-:Y:S01]  /*5630*/  FMUL.FTZ R11, R13, R11 ;  /* 0x0000000b0d0b7220 */ /* 0x000fe20000410000 */
[----:B------:R-:W-:-:S02]  /*5640*/  SHF.L.U32 R13, R181, 0x10, RZ ;  /* 0x00000010b50d7819 */ /* 0x000fc400000006ff */
[----:B------:R-:W-:Y:S02]  /*5650*/  F2FP.BF16.F32.PACK_AB R186, R187, R184 ;  /* 0x000000b8bbba723e */ /* 0x000fe400000010ff */
[----:B------:R-:W-:Y:S01]  /*5660*/  F2FP.BF16.F32.PACK_AB R184, R185, R220 ;  /* 0x000000dcb9b8723e */ /* 0x000fe200000010ff */
[-C--:B------:R-:W-:Y:S01]  /*5670*/  FFMA.FTZ R154, R13, R12.reuse, R154 ;  /* 0x0000000c0d9a7223 */ /* 0x080fe2000001009a */
[----:B------:R-:W-:Y:S01]  /*5680*/  FMUL.FTZ R13, R35, R11 ;  /* 0x0000000b230d7220 */ /* 0x000fe20000410000 */
[----:B--2---:R-:W-:Y:S01]  /*5690*/  FMUL.FTZ R185, R218, R12 ;  /* 0x0000000cdab97220 */ /* 0x004fe20000410000 */
[----:B------:R-:W-:Y:S01]  /*56a0*/  FMUL.FTZ R12, R34, R180 ;  /* 0x000000b4220c7220 */ /* 0x000fe20000410000 */
[----:B---3--:R-:W-:-:S05]  /*56b0*/  FMUL.FTZ R187, R251, R182 ;  /* 0x000000b6fbbb7220 */ /* 0x008fca0000410000 */
[----:B------:R-:W-:Y:S02]  /*56c0*/  F2FP.BF16.F32.PACK_AB R185, R187, R185 ;  /* 0x000000b9bbb9723e */ /* 0x000fe400000010ff */
[----:B------:R-:W-:Y:S02]  /*56d0*/  F2FP.BF16.F32.PACK_AB R187, R13, R12 ;  /* 0x0000000c0dbb723e */ /* 0x000fe400000010ff */
[----:B------:R-:W-:-:S03]  /*56e0*/  SHF.L.U32 R12, R183, 0x10, RZ ;  /* 0x00000010b70c7819 */ /* 0x000fc600000006ff */
[----:B------:R0:W-:Y:S02]  /*56f0*/  STG.E.128 desc[UR4][R208.64], R184 ;  /* 0x000000b8d0007986 */ /* 0x0001e4000c101d04 */
[----:B------:R-:W-:Y:S01]  /*5700*/  FFMA.FTZ R158, R12, R180, R158 ;  /* 0x000000b40c9e7223 */ /* 0x000fe2000001009e */
[----:B------:R-:W-:-:S04]  /*5710*/  PRMT R12, R181, 0x7632, R12 ;  /* 0x00007632b50c7816 */ /* 0x000fc8000000000c */
[----:B------:R-:W-:-:S05]  /*5720*/  SHF.L.U32 R12, R12, 0x10, RZ ;  /* 0x000000100c0c7819 */ /* 0x000fca00000006ff */
[----:B------:R-:W-:Y:S01]  /*5730*/  FFMA.FTZ R155, R12, R182, R155 ;  /* 0x000000b60c9b7223 */ /* 0x000fe2000001009b */
[----:B------:R-:W-:-:S04]  /*5740*/  PRMT R12, R183, 0x7632, R12 ;  /* 0x00007632b70c7816 */ /* 0x000fc8000000000c */
[----:B------:R-:W-:-:S05]  /*5750*/  SHF.L.U32 R12, R12, 0x10, RZ ;  /* 0x000000100c0c7819 */ /* 0x000fca00000006ff */
[----:B0-----:R-:W-:-:S07]  /*5760*/  FFMA.FTZ R159, R12, R11, R159 ;  /* 0x0000000b0c9f7223 */ /* 0x001fce000001009f */
.L_x_4053:
[----:B------:R-:W-:Y:S05]  /*5770*/  BSYNC B1 ;  /* 0x0000000000017941 */ /* 0x000fea0003800000 */
.L_x_4052:
[----:B-----5:R-:W0:Y:S02]  /*5780*/  LDC.64 R12, c[0x0][0x210] ;  /* 0x00008400ff0c7b82 */ /* 0x020e240000000a00 */
[----:B0-----:R-:W-:-:S04]  /*5790*/  LEA R2, R12, R2, 0x2 ;  /* 0x000000020c027211 */ /* 0x001fc800078e10ff */
[----:B------:R-:W-:-:S13]  /*57a0*/  ISETP.GE.AND P5, PT, R2, R13, PT ;  /* 0x0000000d0200720c */ /* 0x000fda0003fa6270 */
[----:B------:R-:W-:Y:S05]  /*57b0*/  @!P5 BRA `(.L_x_4054) ;  /* 0xffffffb40068d947 */ /* 0x000fea000383ffff */
.L_x_4032:
[----:B------:R-:W-:Y:S05]  /*57c0*/  BSYNC B0 ;  /* 0x0000000000007941 */ /* 0x000fea0003800000 */
.L_x_4031:
[----:B------:R-:W2:Y:S01]  /*57d0*/  LDL.LU R11, [R1+0x8] ;  /* 0x00000800010b7983 */ /* 0x000ea20000300800 */
[----:B------:R-:W-:-:S03]  /*57e0*/  MOV R2, 0x400 ;  /* 0x0000040000027802 */ /* 0x000fc60000000f00 */
[----:B-1-34-:R-:W3:Y:S01]  /*57f0*/  LDL.LU R181, [R1+0x4] ;  /* 0x0000040001b57983 */ /* 0x01aee20000300800 */
[----:B------:R-:W0:Y:S01]  /*5800*/  S2R R180, SR_TID.X ;  /* 0x0000000000b47919 */ /* 0x000e220000002100 */
[----:B------:R-:W1:Y:S01]  /*5810*/  S2R R3, SR_CgaCtaId ;  /* 0x0000000000037919 */ /* 0x000e620000008800 */
[----:B------:R-:W-:Y:S05]  /*5820*/  WARPSYNC.ALL ;  /* 0x0000000000007948 */ /* 0x000fea0003800000 */
[----:B------:R-:W-:Y:S01]  /*5830*/  ULDC UR6, c[0x0][0x218] ;  /* 0x0000860000067ab9 */ /* 0x000fe20000000800 */
[----:B------:R-:W-:Y:S01]  /*5840*/  ULDC.64 UR18, c[0x0][0x2d0] ;  /* 0x0000b40000127ab9 */ /* 0x000fe20000000a00 */
[----:B------:R-:W-:Y:S01]  /*5850*/  ULDC.64 UR20, c[0x0][0x2f0] ;  /* 0x0000bc0000147ab9 */ /* 0x000fe20000000a00 */
[----:B0-----:R-:W-:-:S02]  /*5860*/  SHF.R.U32.HI R0, RZ, 0x5, R180 ;  /* 0x00000005ff007819 */ /* 0x001fc400000116b4 */
[----:B-1----:R-:W-:Y:S01]  /*5870*/  LEA R3, R3, R2, 0x18 ;  /* 0x0000000203037211 */ /* 0x002fe200078ec0ff */
[----:B------:R-:W-:Y:S02]  /*5880*/  BSSY B0, `(.L_x_4055) ;  /* 0x00000c8000007945 */ /* 0x000fe40003800000 */
[----:B--2---:R-:W-:-:S05]  /*5890*/  IMAD R0, R0, 0xa0, R11 ;  /* 0x000000a000007824 */ /* 0x004fca00078e020b */
[----:B-----5:R-:W-:-:S05]  /*58a0*/  LEA R32, R0, R3, 0x5 ;  /* 0x0000000300207211 */ /* 0x020fca00078e28ff */
        /* <DEDUP_REMOVED lines=10> */
[----:B------:R-:W-:Y:S01]  /*5950*/  LEA R0, R180, R3, 0x2 ;  /* 0x00000003b4007211 */ /* 0x000fe200078e10ff */
[----:B------:R-:W-:Y:S06]  /*5960*/  BAR.SYNC.DEFER_BLOCKING 0x0 ;  /* 0x0000000000007b1d */ /* 0x000fec0000010000 */
[----:B------:R-:W-:Y:S04]  /*5970*/  LDS R33, [R0] ;  /* 0x0000000000217984 */ /* 0x000fe80000000800 */
[----:B------:R-:W-:Y:S04]  /*5980*/  LDS R80, [R0+0x1400] ;  /* 0x0014000000507984 */ /* 0x000fe80000000800 */
[----:B------:R-:W1:Y:S04]  /*5990*/  LDS R34, [R0+0x200] ;  /* 0x0002000000227984 */ /* 0x000e680000000800 */
[----:B------:R-:W-:Y:S04]  /*59a0*/  LDS R75, [R0+0x1600] ;  /* 0x00160000004b7984 */ /* 0x000fe80000000800 */
        /* <DEDUP_REMOVED lines=36> */
[----:B------:R-:W-:Y:S06]  /*5bf0*/  BAR.SYNC.DEFER_BLOCKING 0x0 ;  /* 0x0000000000007b1d */ /* 0x000fec0000010000 */
        /* <DEDUP_REMOVED lines=11> */
[----:B------:R-:W2:Y:S04]  /*5cb0*/  LDS R36, [R0] ;  /* 0x0000000000247984 */ /* 0x000ea80000000800 */
[----:B------:R-:W-:Y:S04]  /*5cc0*/  LDS R41, [R0+0x1400] ;  /* 0x0014000000297984 */ /* 0x000fe80000000800 */
[----:B------:R-:W-:Y:S04]  /*5cd0*/  LDS R37, [R0+0x200] ;  /* 0x0002000000257984 */ /* 0x000fe80000000800 */
[----:B------:R-:W-:Y:S04]  /*5ce0*/  LDS R48, [R0+0x1600] ;  /* 0x0016000000307984 */ /* 0x000fe80000000800 */
[----:B------:R-:W4:Y:S04]  /*5cf0*/  LDS R38, [R0+0x400] ;  /* 0x0004000000267984 */ /* 0x000f280000000800 */
[----:B------:R-:W3:Y:S04]  /*5d00*/  LDS R49, [R0+0x1800] ;  /* 0x0018000000317984 */ /* 0x000ee80000000800 */
        /* <DEDUP_REMOVED lines=14> */
[----:B------:R-:W3:Y:S04]  /*5df0*/  LDS R59, [R0+0x2800] ;  /* 0x00280000003b7984 */ /* 0x000ee80000000800 */
[----:B------:R-:W-:Y:S04]  /*5e00*/  LDS R56, [R0+0x2a00] ;  /* 0x002a000000387984 */ /* 0x000fe80000000800 */
        /* <DEDUP_REMOVED lines=29> */
[----:B------:R-:W-:Y:S06]  /*5fe0*/  BAR.SYNC.DEFER_BLOCKING 0x0 ;  /* 0x0000000000007b1d */ /* 0x000fec0000010000 */
[----:B0-----:R-:W0:Y:S01]  /*5ff0*/  S2R R90, SR_CTAID.X ;  /* 0x00000000005a7919 */ /* 0x001e220000002500 */
[----:B-1----:R-:W-:Y:S01]  /*6000*/  FADD.FTZ R34, RZ, R34 ;  /* 0x00000022ff227221 */ /* 0x002fe20000010000 */
[----:B--2---:R-:W-:Y:S01]  /*6010*/  FADD.FTZ R36, RZ, R36 ;  /* 0x00000024ff247221 */ /* 0x004fe20000010000 */
[----:B----4-:R-:W-:-:S02]  /*6020*/  FADD.FTZ R38, RZ, R38 ;  /* 0x00000026ff267221 */ /* 0x010fc40000010000 */
[----:B------:R-:W-:Y:S01]  /*6030*/  FADD.FTZ R34, R34, R75 ;  /* 0x0000004b22227221 */ /* 0x000fe20000010000 */
[----:B------:R-:W1:Y:S04]  /*6040*/  LDS R60, [R0] ;  /* 0x00000000003c7984 */ /* 0x000e680000000800 */
[----:B------:R-:W2:Y:S04]  /*6050*/  LDS R62, [R0+0x200] ;  /* 0x00020000003e7984 */ /* 0x000ea80000000800 */
[----:B------:R-:W4:Y:S04]  /*6060*/  LDS R64, [R0+0x400] ;  /* 0x0004000000407984 */ /* 0x000f280000000800 */
[----:B------:R-:W4:Y:S04]  /*6070*/  LDS R87, [R0+0x1400] ;  /* 0x0014000000577984 */ /* 0x000f280000000800 */
[----:B------:R-:W4:Y:S01]  /*6080*/  LDS R89, [R0+0x1600] ;  /* 0x0016000000597984 */ /* 0x000f220000000800 */
[----:B------:R-:W-:-:S03]  /*6090*/  FADD.FTZ R36, R36, R41 ;  /* 0x0000002924247221 */ /* 0x000fc60000010000 */
[----:B------:R-:W4:Y:S01]  /*60a0*/  LDS R91, [R0+0x1800] ;  /* 0x00180000005b7984 */ /* 0x000f220000000800 */
[----:B---3--:R-:W-:-:S03]  /*60b0*/  FADD.FTZ R38, R38, R49 ;  /* 0x0000003126267221 */ /* 0x008fc60000010000 */
[----:B------:R-:W3:Y:S01]  /*60c0*/  LDS R93, [R0+0x2800] ;  /* 0x00280000005d7984 */ /* 0x000ee20000000800 */
[----:B------:R-:W-:-:S03]  /*60d0*/  FADD.FTZ R36, R36, R59 ;  /* 0x0000003b24247221 */ /* 0x000fc60000010000 */
[----:B------:R-:W3:Y:S01]  /*60e0*/  LDS R95, [R0+0x2a00] ;  /* 0x002a0000005f7984 */ /* 0x000ee20000000800 */
[----:B------:R-:W-:-:S03]  /*60f0*/  FADD.FTZ R38, R38, R61 ;  /* 0x0000003d26267221 */ /* 0x000fc60000010000 */
[----:B------:R-:W3:Y:S04]  /*6100*/  LDS R97, [R0+0x2c00] ;  /* 0x002c000000617984 */ /* 0x000ee80000000800 */
[----:B------:R-:W3:Y:S04]  /*6110*/  LDS R75, [R0+0x3c00] ;  /* 0x003c0000004b7984 */ /* 0x000ee80000000800 */
[----:B------:R1:W3:Y:S04]  /*6120*/  LDS R59, [R0+0x3e00] ;  /* 0x003e0000003b7984 */ /* 0x0002e80000000800 */
[----:B------:R1:W3:Y:S01]  /*6130*/  LDS R61, [R0+0x4000] ;  /* 0x00400000003d7984 */ /* 0x0002e20000000800 */
[----:B0-----:R-:W-:Y:S01]  /*6140*/  IMAD R32, R90, UR6, RZ ;  /* 0x000000065a207c24 */ /* 0x001fe2000f8e02ff */
[----:B------:R-:W-:Y:S01]  /*6150*/  IADD3 R66, R181, 0x7f, -R180 ;  /* 0x0000007fb5427810 */ /* 0x000fe20007ffe8b4 */
[----:B------:R-:W-:Y:S01]  /*6160*/  FADD.FTZ R37, RZ, R37 ;  /* 0x00000025ff257221 */ /* 0x000fe20000010000 */
[----:B------:R-:W-:Y:S01]  /*6170*/  FADD.FTZ R34, R34, R81 ;  /* 0x0000005122227221 */ /* 0x000fe20000010000 */
[----:B------:R-:W-:Y:S01]  /*6180*/  FADD.FTZ R85, R38, R85 ;  /* 0x0000005526557221 */ /* 0x000fe20000010000 */
[----:B------:R-:W-:Y:S01]  /*6190*/  IADD3 R32, P0, R32, R180, RZ ;  /* 0x000000b420207210 */ /* 0x000fe20007f1e0ff */
[----:B------:R-:W-:Y:S01]  /*61a0*/  FADD.FTZ R33, RZ, R33 ;  /* 0x00000021ff217221 */ /* 0x000fe20000010000 */
[----:B------:R-:W-:Y:S01]  /*61b0*/  LOP3.LUT P4, RZ, R66, 0xffffff80, RZ, 0xc0, !PT ;  /* 0xffffff8042ff7812 */ /* 0x000fe2000788c0ff */
[----:B------:R-:W-:Y:S01]  /*61c0*/  FADD.FTZ R37, R37, R48 ;  /* 0x0000003025257221 */ /* 0x000fe20000010000 */
[----:B------:R-:W-:Y:S01]  /*61d0*/  FADD.FTZ R35, RZ, R35 ;  /* 0x00000023ff237221 */ /* 0x000fe20000010000 */
[----:B-1----:R-:W-:Y:S01]  /*61e0*/  FADD.FTZ R60, RZ, R60 ;  /* 0x0000003cff3c7221 */ /* 0x002fe20000010000 */
[----:B------:R-:W-:Y:S01]  /*61f0*/  IADD3.X R81, RZ, RZ, RZ, P0, !PT ;  /* 0x000000ffff517210 */ /* 0x000fe200007fe4ff */
[----:B------:R-:W-:Y:S01]  /*6200*/  ULDC.64 UR6, c[0x0][0x2d8] ;  /* 0x0000b60000067ab9 */ /* 0x000fe20000000a00 */
[----:B------:R-:W-:Y:S01]  /*6210*/  SHF.L.U32 R38, R32, 0x2, RZ ;  /* 0x0000000220267819 */ /* 0x000fe200000006ff */
[----:B------:R-:W-:Y:S01]  /*6220*/  FADD.FTZ R37, R37, R56 ;  /* 0x0000003825257221 */ /* 0x000fe20000010000 */
[----:B--2---:R-:W-:Y:S01]  /*6230*/  FADD.FTZ R62, RZ, R62 ;  /* 0x0000003eff3e7221 */ /* 0x004fe20000010000 */
[----:B------:R-:W-:Y:S01]  /*6240*/  FADD.FTZ R33, R33, R80 ;  /* 0x0000005021217221 */ /* 0x000fe20000010000 */
[----:B------:R-:W-:Y:S01]  /*6250*/  FADD.FTZ R35, R35, R82 ;  /* 0x0000005223237221 */ /* 0x000fe20000010000 */
[----:B----4-:R-:W-:Y:S01]  /*6260*/  FADD.FTZ R64, RZ, R64 ;  /* 0x00000040ff407221 */ /* 0x010fe20000010000 */
[----:B------:R-:W-:Y:S01]  /*6270*/  FADD.FTZ R60, R60, R87 ;  /* 0x000000573c3c7221 */ /* 0x000fe20000010000 */
[----:B------:R-:W-:-:S02]  /*6280*/  SHF.L.U64.HI R81, R32, 0x2, R81 ;  /* 0x0000000220517819 */ /* 0x000fc40000010251 */
[C---:B------:R-:W-:Y:S02]  /*6290*/  IADD3 R56, P0, R38.reuse, UR6, RZ ;  /* 0x0000000626387c10 */ /* 0x040fe4000ff1e0ff */
[C---:B------:R-:W-:Y:S02]  /*62a0*/  IADD3 R48, P1, R38.reuse, UR18, RZ ;  /* 0x0000001226307c10 */ /* 0x040fe4000ff3e0ff */
[----:B------:R-:W-:Y:S01]  /*62b0*/  IADD3 R38, P2, R38, UR20, RZ ;  /* 0x0000001426267c10 */ /* 0x000fe2000ff5e0ff */
[----:B------:R-:W-:Y:S01]  /*62c0*/  FADD.FTZ R62, R62, R89 ;  /* 0x000000593e3e7221 */ /* 0x000fe20000010000 */
[----:B------:R-:W-:Y:S01]  /*62d0*/  FADD.FTZ R33, R33, R78 ;  /* 0x0000004e21217221 */ /* 0x000fe20000010000 */
[----:B------:R-:W-:Y:S01]  /*62e0*/  FADD.FTZ R35, R35, R84 ;  /* 0x0000005423237221 */ /* 0x000fe20000010000 */
[----:B------:R-:W-:Y:S01]  /*62f0*/  FADD.FTZ R64, R64, R91 ;  /* 0x0000005b40407221 */ /* 0x000fe20000010000 */
[----:B---3--:R-:W-:Y:S01]  /*6300*/  FADD.FTZ R60, R60, R93 ;  /* 0x0000005d3c3c7221 */ /* 0x008fe20000010000 */
[----:B------:R-:W-:-:S02]  /*6310*/  IADD3.X R89, R81, UR7, RZ, P0, !PT ;  /* 0x0000000751597c10 */ /* 0x000fc400087fe4ff */
[C---:B------:R-:W-:Y:S02]  /*6320*/  IADD3.X R87, R81.reuse, UR19, RZ, P1, !PT ;  /* 0x0000001351577c10 */ /* 0x040fe40008ffe4ff */
[----:B------:R-:W-:Y:S01]  /*6330*/  IADD3.X R81, R81, UR21, RZ, P2, !PT ;  /* 0x0000001551517c10 */ /* 0x000fe200097fe4ff */
        /* <DEDUP_REMOVED lines=8> */
[----:B------:R-:W-:-:S02]  /*63c0*/  ISETP.GE.U32.AND P2, PT, R66, 0x100, PT ;  /* 0x000001004200780c */ /* 0x000fc40003f46070 */
[C---:B------:R-:W-:Y:S02]  /*63d0*/  ISETP.GE.U32.AND P3, PT, R66.reuse, 0x180, PT ;  /* 0x000001804200780c */ /* 0x040fe40003f66070 */
[C---:B------:R-:W-:Y:S02]  /*63e0*/  ISETP.GE.U32.AND P0, PT, R66.reuse, 0x200, PT ;  /* 0x000002004200780c */ /* 0x040fe40003f06070 */
[----:B------:R-:W-:Y:S01]  /*63f0*/  ISETP.GE.U32.AND P1, PT, R66, 0x280, PT ;  /* 0x000002804200780c */ /* 0x000fe20003f26070 */
[----:B------:R-:W-:-:S12]  /*6400*/  @!P4 BRA `(.L_x_4056) ;  /* 0x00000000003cc947 */ /* 0x000fd80003800000 */
        /* <DEDUP_REMOVED lines=15> */
.L_x_4056:
[----:B------:R-:W-:Y:S05]  /*6500*/  BSYNC B0 ;  /* 0x0000000000007941 */ /* 0x000fea0003800000 */
.L_x_4055:
        /* <DEDUP_REMOVED lines=18> */
.L_x_4058:
[----:B------:R-:W-:Y:S05]  /*6630*/  BSYNC B0 ;  /* 0x0000000000007941 */ /* 0x000fea0003800000 */
.L_x_4057:
        /* <DEDUP_REMOVED lines=18> */
.L_x_4060:
[----:B------:R-:W-:Y:S05]  /*6760*/  BSYNC B0 ;  /* 0x0000000000007941 */ /* 0x000fea0003800000 */
.L_x_4059:
        /* <DEDUP_REMOVED lines=129> */
.L_x_4062:
[----:B------:R-:W-:Y:S05]  /*6f80*/  BSYNC B0 ;  /* 0x0000000000007941 */ /* 0x000fea0003800000 */
.L_x_4061:
        /* <DEDUP_REMOVED lines=18> */
.L_x_4064:
[----:B------:R-:W-:Y:S05]  /*70b0*/  BSYNC B0 ;  /* 0x0000000000007941 */ /* 0x000fea0003800000 */
.L_x_4063:
        /* <DEDUP_REMOVED lines=18> */
.L_x_4066:
[----:B------:R-:W-:Y:S05]  /*71e0*/  BSYNC B0 ;  /* 0x0000000000007941 */ /* 0x000fea0003800000 */
.L_x_4065:
        /* <DEDUP_REMOVED lines=18> */
.L_x_4068:
[----:B------:R-:W-:Y:S05]  /*7310*/  BSYNC B0 ;  /* 0x0000000000007941 */ /* 0x000fea0003800000 */
.L_x_4067:
        /* <DEDUP_REMOVED lines=18> */
.L_x_4070:
[----:B------:R-:W-:Y:S05]  /*7440*/  BSYNC B0 ;  /* 0x0000000000007941 */ /* 0x000fea0003800000 */
.L_x_4069:
        /* <DEDUP_REMOVED lines=18> */
.L_x_4072:
[----:B------:R-:W-:Y:S05]  /*7570*/  BSYNC B0 ;  /* 0x0000000000007941 */ /* 0x000fea0003800000 */
.L_x_4071:
        /* <DEDUP_REMOVED lines=11> */
.L_x_4043:
[----:B------:R-:W-:Y:S01]  /*7630*/  HFMA2.MMA R182, -RZ, RZ, 0, 5.9604644775390625e-08 ;  /* 0x00000001ffb67435 */ /* 0x000fe200000001ff */
[----:B------:R-:W-:Y:S01]  /*7640*/  BSSY B1, `(.L_x_4073) ;  /* 0x0000007000017945 */ /* 0x000fe20003800000 */
[----:B------:R-:W-:Y:S02]  /*7650*/  MOV R183, R218 ;  /* 0x000000da00b77202 */ /* 0x000fe40000000f00 */
[----:B------:R-:W-:Y:S02]  /*7660*/  MOV R181, 0x1f ;  /* 0x0000001f00b57802 */ /* 0x000fe40000000f00 */
[----:B------:R-:W-:-:S07]  /*7670*/  MOV R180, 0xffffffff ;  /* 0xffffffff00b47802 */ /* 0x000fce0000000f00 */
[----:B0----5:R-:W-:Y:S05]  /*7680*/  WARPSYNC.COLLECTIVE R180, `(.L_x_4074) ;  /* 0x00000000b4087348 */ /* 0x021fea0003c00000 */
[----:B------:R1:W2:Y:S02]  /*7690*/  SHFL.BFLY P5, R186, R183, R182, R181 ;  /* 0x0c0000b6b7ba7389 */ /* 0x0002a400000a00b5 */
[----:B012--5:R-:W-:Y:S01]  /*76a0*/  ENDCOLLECTIVE ;  /* 0x000000000000791b */ /* 0x027fe20003800000 */
.L_x_4074:
[----:B------:R-:W-:Y:S05]  /*76b0*/  BSYNC B1 ;  /* 0x0000000000017941 */ /* 0x000fea0003800000 */
.L_x_4073:
        /* <DEDUP_REMOVED lines=9> */
.L_x_4075:
[----:B------:R-:W-:Y:S01]  /*7750*/  HFMA2.MMA R182, -RZ, RZ, 0, 1.1920928955078125e-07 ;  /* 0x00000002ffb67435 */ /* 0x000fe200000001ff */
[----:B------:R-:W-:Y:S02]  /*7760*/  MOV R183, R184 ;  /* 0x000000b800b77202 */ /* 0x000fe40000000f00 */
[----:B------:R-:W-:-:S05]  /*7770*/  MOV R180, R186 ;  /* 0x000000ba00b47202 */ /* 0x000fca0000000f00 */
[----:B------:R-:W-:Y:S01]  /*7780*/  FADD.FTZ R185, R180, R209 ;  /* 0x000000d1b4b97221 */ /* 0x000fe20000010000 */
[----:B------:R-:W-:-:S07]  /*7790*/  MOV R180, 0xffffffff ;  /* 0xffffffff00b47802 */ /* 0x000fce0000000f00 */
[----:B------:R-:W-:Y:S05]  /*77a0*/  WARPSYNC.COLLECTIVE R180, `(.L_x_4076) ;  /* 0x00000000b4087348 */ /* 0x000fea0003c00000 */
[----:B------:R0:W1:Y:S02]  /*77b0*/  SHFL.BFLY P5, R186, R183, R182, R181 ;  /* 0x0c0000b6b7ba7389 */ /* 0x00006400000a00b5 */
[----:B01----:R-:W-:Y:S01]  /*77c0*/  ENDCOLLECTIVE ;  /* 0x000000000000791b */ /* 0x003fe20003800000 */
.L_x_4076:
[----:B------:R-:W-:Y:S02]  /*77d0*/  MOV R183, R185 ;  /* 0x000000b900b77202 */ /* 0x000fe40000000f00 */
[----:B------:R-:W-:-:S05]  /*77e0*/  MOV R180, R186 ;  /* 0x000000ba00b47202 */ /* 0x000fca0000000f00 */
[----:B------:R-:W-:Y:S01]  /*77f0*/  FADD.FTZ R184, R184, R180 ;  /* 0x000000b4b8b87221 */ /* 0x000fe20000010000 */
[----:B------:R-:W-:-:S07]  /*7800*/  MOV R180, 0xffffffff ;  /* 0xffffffff00b47802 */ /* 0x000fce0000000f00 */
[----:B------:R-:W-:Y:S05]  /*7810*/  WARPSYNC.COLLECTIVE R180, `(.L_x_4077) ;  /* 0x00000000b4087348 */ /* 0x000fea0003c00000 */
[----:B------:R0:W1:Y:S02]  /*7820*/  SHFL.BFLY P5, R186, R183, R182, R181 ;  /* 0x0c0000b6b7ba7389 */ /* 0x00006400000a00b5 */
[----:B01----:R-:W-:Y:S01]  /*7830*/  ENDCOLLECTIVE ;  /* 0x000000000000791b */ /* 0x003fe20003800000 */
.L_x_4077:
[----:B------:R-:W-:Y:S01]  /*7840*/  HFMA2.MMA R182, -RZ, RZ, 0, 2.384185791015625e-07 ;  /* 0x00000004ffb67435 */ /* 0x000fe200000001ff */
[----:B------:R-:W-:Y:S02]  /*7850*/  MOV R183, R184 ;  /* 0x000000b800b77202 */ /* 0x000fe40000000f00 */
[----:B------:R-:W-:-:S05]  /*7860*/  MOV R180, R186 ;  /* 0x000000ba00b47202 */ /* 0x000fca0000000f00 */
[----:B------:R-:W-:Y:S01]  /*7870*/  FADD.FTZ R185, R185, R180 ;  /* 0x000000b4b9b97221 */ /* 0x000fe20000010000 */
[----:B------:R-:W-:-:S07]  /*7880*/  MOV R180, 0xffffffff ;  /* 0xffffffff00b47802 */ /* 0x000fce0000000f00 */
[----:B------:R-:W-:Y:S05]  /*7890*/  WARPSYNC.COLLECTIVE R180, `(.L_x_4078) ;  /* 0x00000000b4087348 */ /* 0x000fea0003c00000 */
[----:B------:R0:W1:Y:S02]  /*78a0*/  SHFL.BFLY P5, R186, R183, R182, R181 ;  /* 0x0c0000b6b7ba7389 */ /* 0x00006400000a00b5 */
[----:B01----:R-:W-:Y:S01]  /*78b0*/  ENDCOLLECTIVE ;  /* 0x000000000000791b */ /* 0x003fe20003800000 */
.L_x_4078:
[----:B------:R-:W-:Y:S02]  /*78c0*/  MOV R183, R185 ;  /* 0x000000b900b77202 */ /* 0x000fe40000000f00 */
[----:B------:R-:W-:-:S05]  /*78d0*/  MOV R180, R186 ;  /* 0x000000ba00b47202 */ /* 0x000fca0000000f00 */
[----:B------:R-:W-:Y:S01]  /*78e0*/  FADD.FTZ R184, R184, R180 ;  /* 0x000000b4b8b87221 */ /* 0x000fe20000010000 */
[----:B------:R-:W-:-:S07]  /*78f0*/  MOV R180, 0xffffffff ;  /* 0xffffffff00b47802 */ /* 0x000fce0000000f00 */
[----:B------:R-:W-:Y:S05]  /*7900*/  WARPSYNC.COLLECTIVE R180, `(.L_x_4079) ;  /* 0x00000000b4087348 */ /* 0x000fea0003c00000 */
[----:B------:R0:W1:Y:S02]  /*7910*/  SHFL.BFLY P5, R186, R183, R182, R181 ;  /* 0x0c0000b6b7ba7389 */ /* 0x00006400000a00b5 */
[----:B01----:R-:W-:Y:S01]  /*7920*/  ENDCOLLECTIVE ;  /* 0x000000000000791b */ /* 0x003fe20003800000 */
.L_x_4079:
[----:B------:R-:W-:Y:S01]  /*7930*/  HFMA2.MMA R182, -RZ, RZ, 0, 4.76837158203125e-07 ;  /* 0x00000008ffb67435 */ /* 0x000fe200000001ff */
[----:B------:R-:W-:Y:S02]  /*7940*/  MOV R183, R184 ;  /* 0x000000b800b77202 */ /* 0x000fe40000000f00 */
[----:B------:R-:W-:-:S05]  /*7950*/  MOV R180, R186 ;  /* 0x000000ba00b47202 */ /* 0x000fca0000000f00 */
[----:B------:R-:W-:Y:S01]  /*7960*/  FADD.FTZ R185, R185, R180 ;  /* 0x000000b4b9b97221 */ /* 0x000fe20000010000 */
[----:B------:R-:W-:-:S07]  /*7970*/  MOV R180, 0xffffffff ;  /* 0xffffffff00b47802 */ /* 0x000fce0000000f00 */
[----:B------:R-:W-:Y:S05]  /*7980*/  WARPSYNC.COLLECTIVE R180, `(.L_x_4080) ;  /* 0x00000000b4087348 */ /* 0x000fea0003c00000 */
[----:B------:R0:W1:Y:S02]  /*7990*/  SHFL.BFLY P5, R186, R183, R182, R181 ;  /* 0x0c0000b6b7ba7389 */ /* 0x00006400000a00b5 */
[----:B01----:R-:W-:Y:S01]  /*79a0*/  ENDCOLLECTIVE ;  /* 0x000000000000791b */ /* 0x003fe20003800000 */
.L_x_4080:
[----:B------:R-:W-:Y:S02]  /*79b0*/  MOV R183, R185 ;  /* 0x000000b900b77202 */ /* 0x000fe40000000f00 */
[----:B------:R-:W-:-:S05]  /*79c0*/  MOV R180, R186 ;  /* 0x000000ba00b47202 */ /* 0x000fca0000000f00 */
[----:B------:R-:W-:Y:S01]  /*79d0*/  FADD.FTZ R184, R184, R180 ;  /* 0x000000b4b8b87221 */ /* 0x000fe20000010000 */
[----:B------:R-:W-:-:S07]  /*79e0*/  MOV R180, 0xffffffff ;  /* 0xffffffff00b47802 */ /* 0x000fce0000000f00 */
[----:B------:R-:W-:Y:S05]  /*79f0*/  WARPSYNC.COLLECTIVE R180, `(.L_x_4081) ;  /* 0x00000000b4087348 */ /* 0x000fea0003c00000 */
[----:B------:R0:W1:Y:S02]  /*7a00*/  SHFL.BFLY P5, R186, R183, R182, R181 ;  /* 0x0c0000b6b7ba7389 */ /* 0x00006400000a00b5 */
[----:B01----:R-:W-:Y:S01]  /*7a10*/  ENDCOLLECTIVE ;  /* 0x000000000000791b */ /* 0x003fe20003800000 */
.L_x_4081:
[----:B------:R-:W-:Y:S01]  /*7a20*/  HFMA2.MMA R182, -RZ, RZ, 0, 9.5367431640625e-07 ;  /* 0x00000010ffb67435 */ /* 0x000fe200000001ff */
[----:B------:R-:W-:Y:S02]  /*7a30*/  MOV R183, R184 ;  /* 0x000000b800b77202 */ /* 0x000fe40000000f00 */
[----:B------:R-:W-:-:S05]  /*7a40*/  MOV R180, R186 ;  /* 0x000000ba00b47202 */ /* 0x000fca0000000f00 */
[----:B------:R-:W-:Y:S01]  /*7a50*/  FADD.FTZ R185, R185, R180 ;  /* 0x000000b4b9b97221 */ /* 0x000fe20000010000 */
[----:B------:R-:W-:-:S07]  /*7a60*/  MOV R180, 0xffffffff ;  /* 0xffffffff00b47802 */ /* 0x000fce0000000f00 */
[----:B------:R-:W-:Y:S05]  /*7a70*/  WARPSYNC.COLLECTIVE R180, `(.L_x_4082) ;  /* 0x00000000b4087348 */ /* 0x000fea0003c00000 */
[----:B------:R0:W1:Y:S02]  /*7a80*/  SHFL.BFLY P5, R186, R183, R182, R181 ;  /* 0x0c0000b6b7ba7389 */ /* 0x00006400000a00b5 */
[----:B01----:R-:W-:Y:S01]  /*7a90*/  ENDCOLLECTIVE ;  /* 0x000000000000791b */ /* 0x003fe20003800000 */
.L_x_4082:
[----:B------:R-:W-:Y:S02]  /*7aa0*/  MOV R183, R185 ;  /* 0x000000b900b77202 */ /* 0x000fe40000000f00 */
[----:B------:R-:W-:-:S07]  /*7ab0*/  MOV R187, R186 ;  /* 0x000000ba00bb7202 */ /* 0x000fce0000000f00 */
[----:B------:R-:W-:Y:S05]  /*7ac0*/  WARPSYNC.COLLECTIVE R180, `(.L_x_4083) ;  /* 0x00000000b4087348 */ /* 0x000fea0003c00000 */
[----:B------:R0:W1:Y:S02]  /*7ad0*/  SHFL.BFLY P5, R186, R183, R182, R181 ;  /* 0x0c0000b6b7ba7389 */ /* 0x00006400000a00b5 */
[----:B01----:R-:W-:Y:S01]  /*7ae0*/  ENDCOLLECTIVE ;  /* 0x000000000000791b */ /* 0x003fe20003800000 */
.L_x_4083:
[----:B------:R-:W-:Y:S01]  /*7af0*/  MOV R180, R186 ;  /* 0x000000ba00b47202 */ /* 0x000fe20000000f00 */
[----:B------:R-:W-:Y:S06]  /*7b00*/  BRA `(.L_x_4084) ;  /* 0xffffffb400487947 */ /* 0x000fec000383ffff */
.L_x_4085:
        /* <DEDUP_REMOVED lines=15> */
.L_x_16906:


//--------------------- .text._ZN10layer_norm13ln_bwd_kernelINS_13Kernel_traitsIf13__nv_bfloat16S2_S2_fjLj1280ELj1ELj4ELj1ELj16ENS_18Kernel_traits_baseILj1280EfS2_S2_S2_fjLj128EEEEELb0ELb1ELb0ELb1EEEvNS_9BwdParamsE --------------------------
	.section	.text._ZN10layer_norm13ln_bwd_kernelINS_13Kernel_traitsIf13__nv_bfloat16S2_S2_fjLj1280ELj1ELj4ELj1ELj16ENS_18Kernel_traits_baseILj1280EfS2_S2_S2_fjLj128EEEEELb0ELb1ELb0ELb1EEEvNS_9BwdParamsE,"ax",@progbits
	.align	128
        .global         _ZN10layer_norm13ln_bwd_kernelINS_13Kernel_traitsIf13__nv_bfloat16S2_S2_fjLj1280ELj1ELj4ELj1ELj16ENS_18Kernel_traits_baseILj1280EfS2_S2_S2_fjLj128EEEEELb0ELb1ELb0ELb1EEEvNS_9BwdParamsE
        .type           _ZN10layer_norm13ln_bwd_kernelINS_13Kernel_traitsIf13__nv_bfloat16S2_S2_fjLj1280ELj1ELj4ELj1ELj16ENS_18Kernel_traits_baseILj1280EfS2_S2_S2_fjLj128EEEEELb0ELb1ELb0ELb1EEEvNS_9BwdParamsE,@function
        .size           _ZN10layer_norm13ln_bwd_kernelINS_13Kernel_traitsIf13__nv_bfloat16S2_S2_fjLj1280ELj1ELj4ELj1ELj16ENS_18Kernel_traits_baseILj1280EfS2_S2_S2_fjLj128EEEEELb0ELb1ELb0ELb1EEEvNS_9BwdParamsE,(.L_x_16907 - _ZN10layer_norm13ln_bwd_kernelINS_13Kernel_traitsIf13__nv_bfloat16S2_S2_fjLj1280ELj1ELj4ELj1ELj16ENS_18Kernel_traits_baseILj1280EfS2_S2_S2_fjLj128EEEEELb0ELb1ELb0ELb1EEEvNS_9BwdParamsE)
        .other          _ZN10layer_norm13ln_bwd_kernelINS_13Kernel_traitsIf13__nv_bfloat16S2_S2_fjLj1280ELj1ELj4ELj1ELj16ENS_18Kernel_traits_baseILj1280EfS2_S2_S2_fjLj128EEEEELb0ELb1ELb0ELb1EEEvNS_9BwdParamsE,@"STO_CUDA_ENTRY STV_DEFAULT"
_ZN10layer_norm13ln_bwd_kernelINS_13Kernel_traitsIf13__nv_bfloat16S2_S2_fjLj1280ELj1ELj4ELj1ELj16ENS_18Kernel_traits_baseILj1280EfS2_S2_S2_fjLj128EEEEELb0ELb1ELb0ELb1EEEvNS_9BwdParamsE:
.text._ZN10layer_norm13ln_bwd_kernelINS_13Kernel_traitsIf13__nv_bfloat16S2_S2_fjLj1280ELj1ELj4ELj1ELj16ENS_18Kernel_traits_baseILj1280EfS2_S2_S2_fjLj128EEEEELb0ELb1ELb0ELb1EEEvNS_9BwdParamsE:
        /* <DEDUP_REMOVED lines=77> */
.L_x_4087:
[----:B------:R0:W-:Y:S01]  /*04d0*/  STL [R1+0x110], RZ ;  /* 0x000110ff01007387 */ /* 0x0001e20000100800 */
[----:B------:R-:W-:Y:S01]  /*04e0*/  SHF.L.U32 R0, R2, 0x5, RZ ;  /* 0x0000000502007819 */ /* 0x000fe200000006ff */
[----:B------:R-:W-:Y:S01]  /*04f0*/  ULDC.64 UR6, c[0x0][0x260] ;  /* 0x0000980000067ab9 */ /* 0x000fe20000000a00 */
[----:B------:R-:W-:Y:S01]  /*0500*/  ULDC.64 UR8, c[0x0][0x278] ;  /* 0x00009e0000087ab9 */ /* 0x000fe20000000a00 */
[----:B------:R0:W-:Y:S01]  /*0510*/  STL [R1+0x10c], RZ ;  /* 0x00010cff01007387 */ /* 0x0001e20000100800 */
[----:B------:R-:W-:-:S03]  /*0520*/  LOP3.LUT R0, R0, 0x3e0, RZ, 0xc0, !PT ;  /* 0x000003e000007812 */ /* 0x000fc600078ec0ff */
[----:B------:R0:W-:Y:S01]  /*0530*/  STL [R1+0x108], RZ ;  /* 0x000108ff01007387 */ /* 0x0001e20000100800 */
[C---:B------:R-:W-:Y:S02]  /*0540*/  IADD3 R2, P0, R0.reuse, UR6, RZ ;  /* 0x0000000600027c10 */ /* 0x040fe4000ff1e0ff */
[----:B------:R-:W-:Y:S01]  /*0550*/  IADD3 R4, P1, R0, UR8, RZ ;  /* 0x0000000800047c10 */ /* 0x000fe2000ff3e0ff */
[----:B------:R0:W-:Y:S01]  /*0560*/  STL [R1+0x104], RZ ;  /* 0x000104ff01007387 */ /* 0x0001e20000100800 */
[----:B------:R-:W-:Y:S01]  /*0570*/  IADD3.X R3, RZ, UR7, RZ, P0, !PT ;  /* 0x00000007ff037c10 */ /* 0x000fe200087fe4ff */
[----:B------:R-:W-:Y:S01]  /*0580*/  ULDC.64 UR6, c[0x0][0x270] ;  /* 0x00009c0000067ab9 */ /* 0x000fe20000000a00 */
[----:B------:R-:W-:Y:S01]  /*0590*/  IADD3.X R5, RZ, UR9, RZ, P1, !PT ;  /* 0x00000009ff057c10 */ /* 0x000fe20008ffe4ff */
        /* <DEDUP_REMOVED lines=64> */
[----:B------:R0:W-:Y:S01]  /*09a0*/  STL [R1], RZ ;  /* 0x000000ff01007387 */ /* 0x0001e20000100800 */
[----:B------:R-:W-:Y:S01]  /*09b0*/  ISETP.NE.U32.AND P0, PT, RZ, UR6, PT ;  /* 0x00000006ff007c0c */ /* 0x000fe2000bf05070 */
[----:B------:R-:W-:Y:S01]  /*09c0*/  HFMA2.MMA R186, -RZ, RZ, 0, 0 ;  /* 0x00000000ffba7435 */ /* 0x000fe200000001ff */
[----:B------:R-:W-:Y:S01]  /*09d0*/  BSSY B1, `(.L_x_4089) ;  /* 0x00004d1000017945 */ /* 0x000fe20003800000 */
[----:B------:R-:W5:Y:S01]  /*09e0*/  LDG.E.128 R48, desc[UR4][R2.64] ;  /* 0x0000000402307981 */ /* 0x000f62000c1e1d00 */
[----:B------:R-:W-:-:S03]  /*09f0*/  ISETP.NE.AND.EX P0, PT, RZ, UR7, PT, P0 ;  /* 0x00000007ff007c0c */ /* 0x000fc6000bf05300 */
[----:B------:R-:W5:Y:S01]  /*0a00*/  LDG.E.128 R52, desc[UR4][R2.64+0x10] ;  /* 0x0000100402347981 */ /* 0x000f62000c1e1d00 */
[----:B------:R-:W-:-:S03]  /*0a10*/  CS2R R6, SRZ ;  /* 0x0000000000067805 */ /* 0x000fc6000001ff00 */
        /* <DEDUP_REMOVED lines=14> */
[----:B------:R1:W5:Y:S01]  /*0b00*/  LDG.E.128 R84, desc[UR4][R2.64+0x1010] ;  /* 0x0010100402547981 */ /* 0x000362000c1e1d00 */
[----:B------:R-:W-:Y:S02]  /*0b10*/  CS2R R18, SRZ ;  /* 0x0000000000127805 */ /* 0x000fe4000001ff00 */
[----:B------:R-:W-:Y:S02]  /*0b20*/  CS2R R244, SRZ ;  /* 0x0000000000f47805 */ /* 0x000fe4000001ff00 */
[----:B------:R-:W-:Y:S01]  /*0b30*/  CS2R R242, SRZ ;  /* 0x0000000000f27805 */ /* 0x000fe2000001ff00 */
[----:B------:R-:W5:Y:S01]  /*0b40*/  LDG.E.128 R88, desc[UR4][R4.64] ;  /* 0x0000000404587981 */ /* 0x000f62000c1e1d00 */
[----:B------:R-:W-:Y:S02]  /*0b50*/  CS2R R240, SRZ ;  /* 0x0000000000f07805 */ /* 0x000fe4000001ff00 */
[----:B------:R-:W-:Y:S02]  /*0b60*/  MOV R238, RZ ;  /* 0x000000ff00ee7202 */ /* 0x000fe40000000f00 */
[----:B------:R-:W-:Y:S01]  /*0b70*/  CS2R R20, SRZ ;  /* 0x0000000000147805 */ /* 0x000fe2000001ff00 */
[----:B------:R-:W5:Y:S01]  /*0b80*/  LDG.E.128 R92, desc[UR4][R4.64+0x10] ;  /* 0x00001004045c7981 */ /* 0x000f62000c1e1d00 */
[----:B-1----:R-:W-:Y:S01]  /*0b90*/  HFMA2.MMA R3, -RZ, RZ, 0, 0 ;  /* 0x00000000ff037435 */ /* 0x002fe200000001ff */
[----:B------:R-:W-:-:S02]  /*0ba0*/  CS2R R22, SRZ ;  /* 0x0000000000167805 */ /* 0x000fc4000001ff00 */
[----:B------:R-:W5:Y:S01]  /*0bb0*/  LDG.E.128 R96, desc[UR4][R4.64+0x400] ;  /* 0x0004000404607981 */ /* 0x000f62000c1e1d00 */
[----:B------:R-:W-:Y:S02]  /*0bc0*/  CS2R R24, SRZ ;  /* 0x0000000000187805 */ /* 0x000fe4000001ff00 */
        /* <DEDUP_REMOVED lines=10> */
[----:B------:R-:W5:Y:S04]  /*0c70*/  LDG.E.128 R108, desc[UR4][R4.64+0x810] ;  /* 0x00081004046c7981 */ /* 0x000f68000c1e1d00 */
[----:B------:R-:W5:Y:S04]  /*0c80*/  LDG.E.128 R112, desc[UR4][R4.64+0xc00] ;  /* 0x000c000404707981 */ /* 0x000f68000c1e1d00 */
[----:B------:R-:W5:Y:S04]  /*0c90*/  LDG.E.128 R116, desc[UR4][R4.64+0xc10] ;  /* 0x000c100404747981 */ /* 0x000f68000c1e1d00 */
[----:B------:R-:W5:Y:S04]  /*0ca0*/  LDG.E.128 R120, desc[UR4][R4.64+0x1000] ;  /* 0x0010000404787981 */ /* 0x000f68000c1e1d00 */
[----:B------:R1:W5:Y:S02]  /*0cb0*/  LDG.E.128 R124, desc[UR4][R4.64+0x1010] ;  /* 0x00101004047c7981 */ /* 0x000364000c1e1d00 */
[----:B01----:R-:W-:-:S07]  /*0cc0*/  CS2R R4, SRZ ;  /* 0x0000000000047805 */ /* 0x003fce000001ff00 */
.L_x_4091:
[----:B------:R-:W0:Y:S01]  /*0cd0*/  S2R R2, SR_TID.X ;  /* 0x0000000000027919 */ /* 0x000e220000002100 */
[----:B------:R-:W1:Y:S01]  /*0ce0*/  LDC.64 R152, c[0x0][0x238] ;  /* 0x00008e00ff987b82 */ /* 0x000e620000000a00 */
[----:B------:R-:W-:-:S05]  /*0cf0*/  IMAD R0, R187, UR10, RZ ;  /* 0x0000000abb007c24 */ /* 0x000fca000f8e02ff */
[----:B------:R-:W-:Y:S02]  /*0d00*/  SHF.R.S32.HI R135, RZ, 0x1f, R0 ;  /* 0x0000001fff877819 */ /* 0x000fe40000011400 */
[----:B------:R-:W2:Y:S02]  /*0d10*/  LDC.64 R250, c[0x0][0x250] ;  /* 0x00009400fffa7b82 */ /* 0x000ea40000000a00 */
[----:B------:R-:W-:-:S06]  /*0d20*/  LEA.HI R135, R135, R0, RZ, 0x3 ;  /* 0x0000000087877211 */ /* 0x000fcc00078f18ff */
[----:B------:R-:W3:Y:S08]  /*0d30*/  @P0 LDC.64 R132, c[0x0][0x270] ;  /* 0x00009c00ff840b82 */ /* 0x000ef00000000a00 */
[----:B------:R-:W4:Y:S01]  /*0d40*/  LDC.U8 R220, c[0x0][0x2a0] ;  /* 0x0000a800ffdc7b82 */ /* 0x000f220000000000 */
[----:B0-----:R-:W-:Y:S01]  /*0d50*/  LOP3.LUT R0, R2, 0x1f, RZ, 0xc0, !PT ;  /* 0x0000001f02007812 */ /* 0x001fe200078ec0ff */
[----:B--2---:R-:W-:Y:S01]  /*0d60*/  IMAD.WIDE R250, R187, 0x4, R250 ;  /* 0x00000004bbfa7825 */ /* 0x004fe200078e02fa */
[----:B------:R-:W-:-:S05]  /*0d70*/  SHF.R.S32.HI R2, RZ, 0x1f, R187 ;  /* 0x0000001fff027819 */ /* 0x000fca00000114bb */
[----:B------:R-:W0:Y:S01]  /*0d80*/  LDC.64 R188, c[0x0][0x258] ;  /* 0x00009600ffbc7b82 */ /* 0x000e220000000a00 */
[----:B------:R-:W-:Y:S01]  /*0d90*/  LEA.HI.SX32 R201, R135, R0, 0x1d ;  /* 0x0000000087c97211 */ /* 0x000fe200078feaff */
[----:B------:R-:W2:Y:S03]  /*0da0*/  LDG.E R250, desc[UR4][R250.64] ;  /* 0x00000004fafa7981 */ /* 0x000ea6000c1e1900 */
[C---:B------:R-:W-:Y:S01]  /*0db0*/  IADD3 R191, R201.reuse, 0x60, RZ ;  /* 0x00000060c9bf7810 */ /* 0x040fe20007ffe0ff */
[C-C-:B-1----:R-:W-:Y:S01]  /*0dc0*/  IMAD.WIDE.U32 R136, R201.reuse, 0x10, R152.reuse ;  /* 0x00000010c9887825 */ /* 0x142fe200078e0098 */
[C---:B------:R-:W-:Y:S02]  /*0dd0*/  IADD3 R194, R201.reuse, 0x20, RZ ;  /* 0x00000020c9c27810 */ /* 0x040fe40007ffe0ff */
[----:B------:R-:W-:Y:S01]  /*0de0*/  IADD3 R193, R201, 0x40, RZ ;  /* 0x00000040c9c17810 */ /* 0x000fe20007ffe0ff */
[--C-:B------:R-:W-:Y:S01]  /*0df0*/  IMAD.WIDE.U32 R148, R191, 0x10, R152.reuse ;  /* 0x00000010bf947825 */ /* 0x100fe200078e0098 */
[C---:B---3--:R-:W-:Y:S01]  /*0e00*/  @P0 LEA R132, P1, R187.reuse, R132, 0x1 ;  /* 0x00000084bb840211 */ /* 0x048fe200078208ff */
[----:B------:R-:W3:Y:S02]  /*0e10*/  LDG.E.128 R136, desc[UR4][R136.64] ;  /* 0x0000000488887981 */ /* 0x000ee4000c1e1d00 */
[----:B------:R-:W-:Y:S01]  /*0e20*/  IMAD.WIDE.U32 R140, R194, 0x10, R152 ;  /* 0x00000010c28c7825 */ /* 0x000fe200078e0098 */
[----:B------:R-:W-:Y:S01]  /*0e30*/  @P0 LEA.HI.X R133, R187, R133, R2, 0x1, P1 ;  /* 0x00000085bb850211 */ /* 0x000fe200008f0c02 */
[----:B------:R-:W3:Y:S02]  /*0e40*/  LDG.E.128 R148, desc[UR4][R148.64] ;  /* 0x0000000494947981 */ /* 0x000ee4000c1e1d00 */
[----:B------:R-:W-:-:S02]  /*0e50*/  IMAD.WIDE.U32 R144, R193, 0x10, R152 ;  /* 0x00000010c1907825 */ /* 0x000fc400078e0098 */
[----:B------:R-:W3:Y:S04]  /*0e60*/  LDG.E.128 R140, desc[UR4][R140.64] ;  /* 0x000000048c8c7981 */ /* 0x000ee8000c1e1d00 */
[----:B------:R-:W3:Y:S01]  /*0e70*/  LDG.E.128 R144, desc[UR4][R144.64] ;  /* 0x0000000490907981 */ /* 0x000ee2000c1e1d00 */
[----:B------:R-:W-:-:S03]  /*0e80*/  ISETP.NE.U32.AND P1, PT, RZ, UR12, PT ;  /* 0x0000000cff007c0c */ /* 0x000fc6000bf25070 */
[----:B------:R1:W3:Y:S01]  /*0e90*/  @P0 LDG.E.U16 R0, desc[UR4][R132.64] ;  /* 0x0000000484000981 */ /* 0x0002e2000c1e1500 */
[----:B------:R-:W-:Y:S02]  /*0ea0*/  ISETP.NE.AND.EX P1, PT, RZ, UR13, PT, P1 ;  /* 0x0000000dff007c0c */ /* 0x000fe4000bf25310 */
[----:B----4-:R-:W-:Y:S01]  /*0eb0*/  ISETP.NE.AND P2, PT, R220, RZ, PT ;  /* 0x000000ffdc00720c */ /* 0x010fe20003f45270 */
[----:B-1----:R-:W1:Y:S01]  /*0ec0*/  LDC.64 R132, c[0x0][0x2b8] ;  /* 0x0000ae00ff847b82 */ /* 0x002e620000000a00 */
[----:B------:R-:W-:-:S09]  /*0ed0*/  IADD3 R2, R201, 0x80, RZ ;  /* 0x00000080c9027810 */ /* 0x000fd20007ffe0ff */
[----:B------:R-:W4:Y:S01]  /*0ee0*/  @P1 LDC.64 R232, c[0x0][0x2c8] ;  /* 0x0000b200ffe81b82 */ /* 0x000f220000000a00 */
[----:B------:R-:W-:Y:S01]  /*0ef0*/  IMAD.WIDE.U32 R152, R2, 0x10, R152 ;  /* 0x0000001002987825 */ /* 0x000fe200078e0098 */
[----:B------:R-:W-:-:S05]  /*0f00*/  IADD3 R190, R201, 0x80, RZ ;  /* 0x00000080c9be7810 */ /* 0x000fca0007ffe0ff */
[----:B------:R-:W4:Y:S01]  /*0f10*/  LDG.E.128 R152, desc[UR4][R152.64] ;  /* 0x0000000498987981 */ /* 0x000f22000c1e1d00 */
[C---:B------:R-:W-:Y:S01]  /*0f20*/  IADD3 R192, R201.reuse, 0x60, RZ ;  /* 0x00000060c9c07810 */ /* 0x040fe20007ffe0ff */
[----:B-1----:R-:W-:-:S04]  /*0f30*/  IMAD.WIDE.U32 R156, R201, 0x10, R132 ;  /* 0x00000010c99c7825 */ /* 0x002fc800078e0084 */
[--C-:B------:R-:W-:Y:S02]  /*0f40*/  IMAD.WIDE.U32 R160, R194, 0x10, R132.reuse ;  /* 0x00000010c2a07825 */ /* 0x100fe400078e0084 */
[----:B------:R-:W4:Y:S02]  /*0f50*/  LDG.E.128 R156, desc[UR4][R156.64] ;  /* 0x000000049c9c7981 */ /* 0x000f24000c1e1d00 */
[--C-:B------:R-:W-:Y:S02]  /*0f60*/  IMAD.WIDE.U32 R164, R193, 0x10, R132.reuse ;  /* 0x00000010c1a47825 */ /* 0x100fe400078e0084 */
[----:B------:R-:W4:Y:S02]  /*0f70*/  LDG.E.128 R160, desc[UR4][R160.64] ;  /* 0x00000004a0a07981 */ /* 0x000f24000c1e1d00 */
[----:B------:R-:W-:Y:S02]  /*0f80*/  IMAD.WIDE.U32 R168, R192, 0x10, R132 ;  /* 0x00000010c0a87825 */ /* 0x000fe400078e0084 */
[----:B------:R-:W4:Y:S02]  /*0f90*/  LDG.E.128 R164, desc[UR4][R164.64] ;  /* 0x00000004a4a47981 */ /* 0x000f24000c1e1d00 */
[----:B0-----:R-:W-:-:S02]  /*0fa0*/  IMAD.WIDE R188, R187, 0x4, R188 ;  /* 0x00000004bbbc7825 */ /* 0x001fc400078e02bc */
[----:B------:R-:W4:Y:S02]  /*0fb0*/  LDG.E.128 R168, desc[UR4][R168.64] ;  /* 0x00000004a8a87981 */ /* 0x000f24000c1e1d00 */
[----:B------:R-:W-:Y:S02]  /*0fc0*/  IMAD.WIDE.U32 R132, R190, 0x10, R132 ;  /* 0x00000010be847825 */ /* 0x000fe400078e0084 */
[----:B------:R-:W4:Y:S04]  /*0fd0*/  LDG.E R188, desc[UR4][R188.64] ;  /* 0x00000004bcbc7981 */ /* 0x000f28000c1e1900 */
[----:B------:R-:W4:Y:S01]  /*0fe0*/  LDG.E.128 R132, desc[UR4][R132.64] ;  /* 0x0000000484847981 */ /* 0x000f22000c1e1d00 */
[----:B--2---:R-:W-:Y:S02]  /*0ff0*/  FSEL R250, R250, RZ, !P2 ;  /* 0x000000fffafa7208 */ /* 0x004fe40005000000 */
[----:B---3--:R-:W-:-:S02]  /*1000*/  PRMT R225, R139, 0x7632, R225 ;  /* 0x000076328be17816 */ /* 0x008fc400000000e1 */
[C---:B------:R-:W-:Y:S02]  /*1010*/  PRMT R207, R148.reuse, 0x7632, R207 ;  /* 0x0000763294cf7816 */ /* 0x040fe400000000cf */
[----:B------:R-:W-:Y:S02]  /*1020*/  SHF.L.U32 R216, R148, 0x10, RZ ;  /* 0x0000001094d87819 */ /* 0x000fe400000006ff */
[C---:B------:R-:W-:Y:S02]  /*1030*/  PRMT R148, R149.reuse, 0x7632, R148 ;  /* 0x0000763295947816 */ /* 0x040fe40000000094 */
[----:B------:R-:W-:Y:S02]  /*1040*/  SHF.L.U32 R217, R149, 0x10, RZ ;  /* 0x0000001095d97819 */ /* 0x000fe400000006ff */
[----:B------:R-:W-:Y:S02]  /*1050*/  PRMT R149, R150, 0x7632, R149 ;  /* 0x0000763296957816 */ /* 0x000fe40000000095 */
[----:B------:R-:W-:-:S02]  /*1060*/  PRMT R203, R142, 0x7632, R203 ;  /* 0x000076328ecb7816 */ /* 0x000fc400000000cb */
[----:B------:R-:W-:Y:S02]  /*1070*/  SHF.L.U32 R210, R142, 0x10, RZ ;  /* 0x000000108ed27819 */ /* 0x000fe400000006ff */
[C---:B------:R-:W-:Y:S02]  /*1080*/  PRMT R142, R143.reuse, 0x7632, R142 ;  /* 0x000076328f8e7816 */ /* 0x040fe4000000008e */
[----:B------:R-:W-:Y:S02]  /*1090*/  SHF.L.U32 R213, R143, 0x10, RZ ;  /* 0x000000108fd57819 */ /* 0x000fe400000006ff */
[C---:B------:R-:W-:Y:S02]  /*10a0*/  PRMT R195, R138.reuse, 0x7632, R195 ;  /* 0x000076328ac37816 */ /* 0x040fe400000000c3 */
[----:B------:R-:W-:Y:S02]  /*10b0*/  SHF.L.U32 R226, R138, 0x10, RZ ;  /* 0x000000108ae27819 */ /* 0x000fe400000006ff */
[----:B------:R-:W-:-:S02]  /*10c0*/  SHF.L.U32 R227, R139, 0x10, RZ ;  /* 0x000000108be37819 */ /* 0x000fc400000006ff */
[----:B------:R-:W-:Y:S01]  /*10d0*/  PRMT R143, R144, 0x7632, R143 ;  /* 0x00007632908f7816 */ /* 0x000fe2000000008f */
[----:B------:R-:W0:Y:S01]  /*10e0*/  @P1 LDC.64 R138, c[0x0][0x2c8] ;  /* 0x0000b200ff8a1b82 */ /* 0x000e220000000a00 */
[----:B------:R-:W-:Y:S02]  /*10f0*/  SHF.L.U32 R215, R145, 0x10, RZ ;  /* 0x0000001091d77819 */ /* 0x000fe400000006ff */
[----:B------:R-:W-:Y:S02]  /*1100*/  SHF.L.U32 R148, R148, 0x10, RZ ;  /* 0x0000001094947819 */ /* 0x000fe400000006ff */
[----:B------:R-:W-:Y:S02]  /*1110*/  SHF.L.U32 R149, R149, 0x10, RZ ;  /* 0x0000001095957819 */ /* 0x000fe400000006ff */
[C---:B------:R-:W-:Y:S02]  /*1120*/  PRMT R197, R140.reuse, 0x7632, R197 ;  /* 0x000076328cc57816 */ /* 0x040fe400000000c5 */
[----:B------:R-:W-:-:S02]  /*1130*/  SHF.L.U32 R202, R140, 0x10, RZ ;  /* 0x000000108cca7819 */ /* 0x000fc400000006ff */
[C---:B------:R-:W-:Y:S02]  /*1140*/  PRMT R200, R141.reuse, 0x7632, R200 ;  /* 0x000076328dc87816 */ /* 0x040fe400000000c8 */
[----:B------:R-:W-:Y:S02]  /*1150*/  SHF.L.U32 R209, R141, 0x10, RZ ;  /* 0x000000108dd17819 */ /* 0x000fe400000006ff */
[C---:B------:R-:W-:Y:S01]  /*1160*/  PRMT R205, R146.reuse, 0x7632, R205 ;  /* 0x0000763292cd7816 */ /* 0x040fe200000000cd */
[----:B------:R-:W1:Y:S01]  /*1170*/  @P1 LDC.64 R140, c[0x0][0x2c8] ;  /* 0x0000b200ff8c1b82 */ /* 0x000e620000000a00 */
[----:B------:R-:W-:Y:S02]  /*1180*/  SHF.L.U32 R221, R146, 0x10, RZ ;  /* 0x0000001092dd7819 */ /* 0x000fe400000006ff */
[----:B------:R-:W-:Y:S02]  /*1190*/  SHF.L.U32 R146, R225, 0x10, RZ ;  /* 0x00000010e1927819 */ /* 0x000fe400000006ff */
[----:B------:R-:W-:-:S02]  /*11a0*/  PRMT R208, R151, 0x7632, R208 ;  /* 0x0000763297d07816 */ /* 0x000fc400000000d0 */
[----:B------:R-:W-:Y:S01]  /*11b0*/  SHF.L.U32 R219, R151, 0x10, RZ ;  /* 0x0000001097db7819 */ /* 0x000fe200000006ff */
[C---:B------:R-:W-:Y:S01]  /*11c0*/  FADD.FTZ R151, -R250.reuse, R217 ;  /* 0x000000d9fa977221 */ /* 0x040fe20000010100 */
[----:B------:R-:W-:Y:S01]  /*11d0*/  SHF.L.U32 R225, R143, 0x10, RZ ;  /* 0x000000108fe17819 */ /* 0x000fe200000006ff */
[C---:B------:R-:W-:Y:S01]  /*11e0*/  FADD.FTZ R143, -R250.reuse, R215 ;  /* 0x000000d7fa8f7221 */ /* 0x040fe20000010100 */
[C---:B------:R-:W-:Y:S01]  /*11f0*/  FADD.FTZ R215, -R250.reuse, R148 ;  /* 0x00000094fad77221 */ /* 0x040fe20000010100 */
[----:B------:R-:W-:Y:S02]  /*1200*/  FADD.FTZ R217, -R250, R149 ;  /* 0x00000095fad97221 */ /* 0x000fe40000010100 */
[----:B------:R-:W2:Y:S01]  /*1210*/  @P1 LDC.64 R148, c[0x0][0x2c8] ;  /* 0x0000b200ff941b82 */ /* 0x000ea20000000a00 */
[----:B0-----:R-:W-:-:S05]  /*1220*/  @P1 IMAD.WIDE.U32 R138, R194, 0x10, R138 ;  /* 0x00000010c28a1825 */ /* 0x001fca00078e008a */
[----:B-----5:R2:W5:Y:S01]  /*1230*/  @P1 LDG.E.128 R40, desc[UR4][R138.64] ;  /* 0x000000048a281981 */ /* 0x020562000c1e1d00 */
[----:B-1----:R-:W-:-:S05]  /*1240*/  @P1 IMAD.WIDE.U32 R140, R193, 0x10, R140 ;  /* 0x00000010c18c1825 */ /* 0x002fca00078e008c */
[----:B------:R4:W5:Y:S01]  /*1250*/  @P1 LDG.E.128 R36, desc[UR4][R140.64] ;  /* 0x000000048c241981 */ /* 0x000962000c1e1d00 */
[----:B--2---:R-:W-:-:S04]  /*1260*/  @P1 IMAD.WIDE.U32 R138, R191, 0x10, R148 ;  /* 0x00000010bf8a1825 */ /* 0x004fc800078e0094 */
[----:B----4-:R-:W-:Y:S01]  /*1270*/  @P1 IMAD.WIDE.U32 R140, R190, 0x10, R232 ;  /* 0x00000010be8c1825 */ /* 0x010fe200078e00e8 */
[----:B------:R-:W5:Y:S04]  /*1280*/  @P1 LDG.E.128 R32, desc[UR4][R138.64] ;  /* 0x000000048a201981 */ /* 0x000f68000c1e1d00 */
[----:B------:R-:W5:Y:S04]  /*1290*/  @P1 LDG.E.128 R28, desc[UR4][R140.64] ;  /* 0x000000048c1c1981 */ /* 0x000f68000c1e1d00 */
[----:B------:R-:W2:Y:S04]  /*12a0*/  LDL.LU R139, [R1] ;  /* 0x00000000018b7983 */ /* 0x000ea80000300800 */
[----:B------:R-:W3:Y:S04]  /*12b0*/  LDL.LU R140, [R1+0x8] ;  /* 0x00000800018c7983 */ /* 0x000ee80000300800 */
[----:B------:R-:W4:Y:S01]  /*12c0*/  LDL.LU R141, [R1+0x10] ;  /* 0x00001000018d7983 */ /* 0x000f220000300800 */
[----:B------:R-:W-:-:S02]  /*12d0*/  MOV R189, 0x3f800000 ;  /* 0x3f80000000bd7802 */ /* 0x000fc40000000f00 */
[----:B------:R-:W-:Y:S02]  /*12e0*/  @P0 SHF.L.U32 R189, R0, 0x10, RZ ;  /* 0x0000001000bd0819 */ /* 0x000fe400000006ff */
[C---:B------:R-:W-:Y:S02]  /*12f0*/  PRMT R198, R136.reuse, 0x7632, R198 ;  /* 0x0000763288c67816 */ /* 0x040fe400000000c6 */
[----:B------:R-:W-:Y:S02]  /*1300*/  SHF.L.U32 R0, R136, 0x10, RZ ;  /* 0x0000001088007819 */ /* 0x000fe400000006ff */
[C---:B------:R-:W-:Y:S02]  /*1310*/  PRMT R196, R137.reuse, 0x7632, R196 ;  /* 0x0000763289c47816 */ /* 0x040fe400000000c4 */
[----:B------:R-:W-:Y:S02]  /*1320*/  SHF.L.U32 R199, R137, 0x10, RZ ;  /* 0x0000001089c77819 */ /* 0x000fe400000006ff */
[----:B------:R-:W0:Y:S01]  /*1330*/  @P1 LDC.64 R136, c[0x0][0x2c8] ;  /* 0x0000b200ff881b82 */ /* 0x000e220000000a00 */
[----:B------:R-:W-:-:S02]  /*1340*/  PRMT R212, R153, 0x7632, R212 ;  /* 0x0000763299d47816 */ /* 0x000fc400000000d4 */
[----:B------:R-:W-:Y:S02]  /*1350*/  SHF.L.U32 R220, R153, 0x10, RZ ;  /* 0x0000001099dc7819 */ /* 0x000fe400000006ff */
[----:B------:R-:W-:Y:S02]  /*1360*/  SHF.L.U32 R205, R205, 0x10, RZ ;  /* 0x00000010cdcd7819 */ /* 0x000fe400000006ff */
[----:B------:R-:W-:Y:S02]  /*1370*/  PRMT R211, R152, 0x7632, R211 ;  /* 0x0000763298d37816 */ /* 0x000fe400000000d3 */
[C---:B------:R-:W-:Y:S02]  /*1380*/  PRMT R153, R154.reuse, 0x7632, R153 ;  /* 0x000076329a997816 */ /* 0x040fe40000000099 */
[----:B------:R-:W-:Y:S02]  /*1390*/  SHF.L.U32 R223, R154, 0x10, RZ ;  /* 0x000000109adf7819 */ /* 0x000fe400000006ff */
[----:B------:R-:W-:-:S02]  /*13a0*/  PRMT R206, R147, 0x7632, R206 ;  /* 0x0000763293ce7816 */ /* 0x000fc400000000ce */
[----:B------:R-:W-:Y:S01]  /*13b0*/  SHF.L.U32 R222, R147, 0x10, RZ ;  /* 0x0000001093de7819 */ /* 0x000fe200000006ff */
[----:B0-----:R-:W-:Y:S01]  /*13c0*/  @P1 IMAD.WIDE.U32 R136, R201, 0x10, R136 ;  /* 0x00000010c9881825 */ /* 0x001fe200078e0088 */
[----:B------:R-:W-:-:S04]  /*13d0*/  PRMT R154, R155, 0x7632, R154 ;  /* 0x000076329b9a7816 */ /* 0x000fc8000000009a */
[----:B------:R0:W5:Y:S01]  /*13e0*/  @P1 LDG.E.128 R44, desc[UR4][R136.64] ;  /* 0x00000004882c1981 */ /* 0x000162000c1e1d00 */
[----:B------:R-:W-:Y:S02]  /*13f0*/  SHF.L.U32 R212, R212, 0x10, RZ ;  /* 0x00000010d4d47819 */ /* 0x000fe400000006ff */
[----:B------:R-:W-:Y:S02]  /*1400*/  SHF.L.U32 R147, R195, 0x10, RZ ;  /* 0x00000010c3937819 */ /* 0x000fe400000006ff */
[----:B------:R-:W-:Y:S02]  /*1410*/  SHF.L.U32 R197, R197, 0x10, RZ ;  /* 0x00000010c5c57819 */ /* 0x000fe400000006ff */
[----:B0-----:R-:W-:Y:S01]  /*1420*/  SHF.L.U32 R136, R198, 0x10, RZ ;  /* 0x00000010c6887819 */ /* 0x001fe200000006ff */
[----:B------:R-:W-:Y:S01]  /*1430*/  FADD.FTZ R229, -R250, R205 ;  /* 0x000000cdfae57221 */ /* 0x000fe20000010100 */
[----:B------:R-:W-:Y:S01]  /*1440*/  SHF.L.U32 R214, R144, 0x10, RZ ;  /* 0x0000001090d67819 */ /* 0x000fe200000006ff */
[C---:B------:R-:W-:Y:S01]  /*1450*/  FADD.FTZ R144, -R250.reuse, R202 ;  /* 0x000000cafa907221 */ /* 0x040fe20000010100 */
[----:B------:R-:W-:Y:S01]  /*1460*/  PRMT R204, R145, 0x7632, R204 ;  /* 0x0000763291cc7816 */ /* 0x000fe200000000cc */
[C---:B------:R-:W-:Y:S01]  /*1470*/  FADD.FTZ R195, -R250.reuse, R136 ;  /* 0x00000088fac37221 */ /* 0x040fe20000010100 */
        /* <DEDUP_REMOVED lines=10> */
[----:B------:R-:W-:Y:S01]  /*1520*/  SHF.L.U32 R231, R206, 0x10, RZ ;  /* 0x00000010cee77819 */ /* 0x000fe200000006ff */
[----:B------:R-:W-:Y:S01]  /*1530*/  FADD.FTZ R206, -R250, R197 ;  /* 0x000000c5face7221 */ /* 0x000fe20000010100 */
        /* <DEDUP_REMOVED lines=9> */
[----:B------:R-:W-:Y:S01]  /*15d0*/  FADD.FTZ R0, -R250, R0 ;  /* 0x00000000fa007221 */ /* 0x000fe20000010100 */
[----:B------:R-:W-:Y:S01]  /*15e0*/  PRMT R197, R158, 0x7632, R197 ;  /* 0x000076329ec57816 */ /* 0x000fe200000000c5 */
[C---:B------:R-:W-:Y:S01]  /*15f0*/  FADD.FTZ R198, -R250.reuse, R226 ;  /* 0x000000e2fac67221 */ /* 0x040fe20000010100 */
[C---:B------:R-:W-:Y:S01]  /*1600*/  PRMT R158, R159.reuse, 0x7632, R158 ;  /* 0x000076329f9e7816 */ /* 0x040fe2000000009e */
[C---:B------:R-:W-:Y:S01]  /*1610*/  FADD.FTZ R199, -R250.reuse, R199 ;  /* 0x000000c7fac77221 */ /* 0x040fe20000010100 */
        /* <DEDUP_REMOVED lines=25> */
[----:B------:R-:W-:Y:S01]  /*17b0*/  PRMT R200, R156, 0x7632, R200 ;  /* 0x000076329cc87816 */ /* 0x000fe200000000c8 */
[----:B------:R-:W-:Y:S01]  /*17c0*/  FADD.FTZ R250, -R250, R211 ;  /* 0x000000d3fafa7221 */ /* 0x000fe20000010100 */
[----:B------:R-:W-:Y:S01]  /*17d0*/  SHF.L.U32 R214, R156, 0x10, RZ ;  /* 0x000000109cd67819 */ /* 0x000fe200000006ff */
[C---:B------:R-:W-:Y:S01]  /*17e0*/  FMUL.FTZ R0, R188.reuse, R0 ;  /* 0x00000000bc007220 */ /* 0x040fe20000410000 */
[C---:B------:R-:W-:Y:S01]  /*17f0*/  FMUL.FTZ R198, R188.reuse, R198 ;  /* 0x000000c6bcc67220 */ /* 0x040fe20000410000 */
[----:B------:R-:W-:Y:S01]  /*1800*/  PRMT R204, R157, 0x7632, R204 ;  /* 0x000076329dcc7816 */ /* 0x000fe200000000cc */
[----:B------:R-:W-:Y:S01]  /*1810*/  FMUL.FTZ R199, R188, R199 ;  /* 0x000000c7bcc77220 */ /* 0x000fe20000410000 */
[----:B------:R-:W-:-:S02]  /*1820*/  PRMT R226, R164, 0x7632, R226 ;  /* 0x00007632a4e27816 */ /* 0x000fc400000000e2 */
[----:B------:R-:W-:Y:S02]  /*1830*/  SHF.L.U32 R148, R164, 0x10, RZ ;  /* 0x00000010a4947819 */ /* 0x000fe400000006ff */
[C---:B------:R-:W-:Y:S02]  /*1840*/  PRMT R218, R170.reuse, 0x7632, R218 ;  /* 0x00007632aada7816 */ /* 0x040fe400000000da */
[----:B------:R-:W-:Y:S02]  /*1850*/  SHF.L.U32 R211, R170, 0x10, RZ ;  /* 0x00000010aad37819 */ /* 0x000fe400000006ff */
[----:B------:R-:W-:Y:S01]  /*1860*/  PRMT R138, R134, 0x7632, R138 ;  /* 0x00007632868a7816 */ /* 0x000fe2000000008a */
[----:B------:R-:W-:Y:S01]  /*1870*/  FMUL.FTZ R196, R188, R196 ;  /* 0x000000c4bcc47220 */ /* 0x000fe20000410000 */
[C---:B------:R-:W-:Y:S02]  /*1880*/  PRMT R251, R132.reuse, 0x7632, R251 ;  /* 0x0000763284fb7816 */ /* 0x040fe400000000fb */
[----:B------:R-:W-:-:S02]  /*1890*/  SHF.L.U32 R157, R132, 0x10, RZ ;  /* 0x00000010849d7819 */ /* 0x000fc400000006ff */
[C---:B------:R-:W-:Y:S02]  /*18a0*/  PRMT R252, R133.reuse, 0x7632, R252 ;  /* 0x0000763285fc7816 */ /* 0x040fe400000000fc */
[----:B------:R-:W-:Y:S02]  /*18b0*/  SHF.L.U32 R164, R133, 0x10, RZ ;  /* 0x0000001085a47819 */ /* 0x000fe400000006ff */
[----:B------:R-:W-:Y:S01]  /*18c0*/  SHF.L.U32 R170, R134, 0x10, RZ ;  /* 0x0000001086aa7819 */ /* 0x000fe200000006ff */
[----:B------:R-:W-:Y:S01]  /*18d0*/  FADD.FTZ R248, R214, R248 ;  /* 0x000000f8d6f87221 */ /* 0x000fe20000010000 */
[----:B------:R-:W-:Y:S01]  /*18e0*/  SHF.L.U32 R132, R200, 0x10, RZ ;  /* 0x00000010c8847819 */ /* 0x000fe200000006ff */
[-C--:B------:R-:W-:Y:S01]  /*18f0*/  FFMA.FTZ R185, R0, R214.reuse, R185 ;  /* 0x000000d600b97223 */ /* 0x080fe200000100b9 */
[----:B------:R-:W-:Y:S01]  /*1900*/  SHF.L.U32 R133, R197, 0x10, RZ ;  /* 0x00000010c5857819 */ /* 0x000fe200000006ff */
[----:B------:R-:W-:Y:S01]  /*1910*/  FMUL.FTZ R200, R48, R214 ;  /* 0x000000d630c87220 */ /* 0x000fe20000410000 */
[-C--:B------:R-:W-:Y:S01]  /*1920*/  FFMA.FTZ R181, R198, R212.reuse, R181 ;  /* 0x000000d4c6b57223 */ /* 0x080fe200000100b5 */
[----:B------:R-:W-:Y:S01]  /*1930*/  FMUL.FTZ R197, R52, R212 ;  /* 0x000000d434c57220 */ /* 0x000fe20000410000 */
[----:B------:R-:W-:Y:S01]  /*1940*/  FFMA.FTZ R183, R199, R205, R183 ;  /* 0x000000cdc7b77223 */ /* 0x000fe200000100b7 */
[----:B------:R-:W-:Y:S01]  /*1950*/  MOV R214, R138 ;  /* 0x0000008a00d67202 */ /* 0x000fe20000000f00 */
[----:B------:R-:W-:Y:S01]  /*1960*/  FMUL.FTZ R138, R188, R195 ;  /* 0x000000c3bc8a7220 */ /* 0x000fe20000410000 */
[-C--:B------:R-:W-:Y:S01]  /*1970*/  FFMA.FTZ R179, R196, R159.reuse, R179 ;  /* 0x0000009fc4b37223 */ /* 0x080fe200000100b3 */
[----:B------:R-:W-:Y:S01]  /*1980*/  FMUL.FTZ R195, R54, R159 ;  /* 0x0000009f36c37220 */ /* 0x000fe20000410000 */
[----:B--2---:R-:W-:Y:S01]  /*1990*/  FADD.FTZ R139, R205, R139 ;  /* 0x0000008bcd8b7221 */ /* 0x004fe20000010000 */
[----:B---3--:R-:W-:-:S04]  /*19a0*/  FADD.FTZ R140, R212, R140 ;  /* 0x0000008cd48c7221 */ /* 0x008fc80000010000 */
[----:B------:R0:W-:Y:S01]  /*19b0*/  STL [R1], R139 ;  /* 0x0000008b01007387 */ /* 0x0001e20000100800 */
[----:B----4-:R-:W-:-:S03]  /*19c0*/  FADD.FTZ R141, R159, R141 ;  /* 0x0000008d9f8d7221 */ /* 0x010fc60000010000 */
[----:B------:R-:W2:Y:S04]  /*19d0*/  LDL.LU R134, [R1+0x4] ;  /* 0x0000040001867983 */ /* 0x000ea80000300800 */
[----:B------:R-:W-:Y:S01]  /*19e0*/  STL [R1+0x8], R140 ;  /* 0x0000088c01007387 */ /* 0x000fe20000100800 */
[----:B0-----:R-:W-:-:S03]  /*19f0*/  FMUL.FTZ R139, R50, R205 ;  /* 0x000000cd328b7220 */ /* 0x001fc60000410000 */
[----:B------:R-:W3:Y:S04]  /*1a00*/  LDL.LU R212, [R1+0x18] ;  /* 0x0000180001d47983 */ /* 0x000ee80000300800 */
[----:B------:R-:W4:Y:S04]  /*1a10*/  LDL.LU R205, [R1+0x20] ;  /* 0x0000200001cd7983 */ /* 0x000f280000300800 */
[----:B------:R0:W-:Y:S04]  /*1a20*/  STL [R1+0x10], R141 ;  /* 0x0000108d01007387 */ /* 0x0001e80000100800 */
[----:B------:R-:W3:Y:S01]  /*1a30*/  LDL.LU R159, [R1+0xc] ;  /* 0x00000c00019f7983 */ /* 0x000ee20000300800 */
[----:B------:R-:W-:Y:S01]  /*1a40*/  SHF.L.U32 R158, R158, 0x10, RZ ;  /* 0x000000109e9e7819 */ /* 0x000fe200000006ff */
[----:B------:R-:W-:Y:S01]  /*1a50*/  FADD.FTZ R247, R132, R247 ;  /* 0x000000f784f77221 */ /* 0x000fe20000010000 */
[-C--:B------:R-:W-:Y:S01]  /*1a60*/  FFMA.FTZ R186, R138, R132.reuse, R186 ;  /* 0x000000848aba7223 */ /* 0x080fe200000100ba */
[----:B0-----:R-:W-:Y:S01]  /*1a70*/  FMUL.FTZ R141, R188, R137 ;  /* 0x00000089bc8d7220 */ /* 0x001fe20000410000 */
[----:B------:R-:W-:Y:S01]  /*1a80*/  FMUL.FTZ R137, R49, R132 ;  /* 0x0000008431897220 */ /* 0x000fe20000410000 */
[----:B------:R-:W-:Y:S01]  /*1a90*/  FMUL.FTZ R132, R55, R158 ;  /* 0x0000009e37847220 */ /* 0x000fe20000410000 */
[----:B--2---:R-:W-:-:S05]  /*1aa0*/  FADD.FTZ R134, R133, R134 ;  /* 0x0000008685867221 */ /* 0x004fca0000010000 */
[----:B------:R0:W-:Y:S02]  /*1ab0*/  STL [R1+0x4], R134 ;  /* 0x0000048601007387 */ /* 0x0001e40000100800 */
[----:B0-----:R-:W-:Y:S01]  /*1ac0*/  FMUL.FTZ R134, R188, R146 ;  /* 0x00000092bc867220 */ /* 0x001fe20000410000 */
[----:B---3--:R-:W-:-:S03]  /*1ad0*/  FADD.FTZ R159, R158, R159 ;  /* 0x0000009f9e9f7221 */ /* 0x008fc60000010000 */
[----:B------:R-:W-:Y:S02]  /*1ae0*/  FFMA.FTZ R180, R134, R158, R180 ;  /* 0x0000009e86b47223 */ /* 0x000fe400000100b4 */
[----:B------:R0:W-:Y:S04]  /*1af0*/  STL [R1+0xc], R159 ;  /* 0x00000c9f01007387 */ /* 0x0001e80000100800 */
[----:B0-----:R-:W2:Y:S04]  /*1b00*/  LDL.LU R159, [R1+0x28] ;  /* 0x00002800019f7983 */ /* 0x001ea80000300800 */
[----:B------:R-:W3:Y:S01]  /*1b10*/  LDL.LU R158, [R1+0x30] ;  /* 0x00003000019e7983 */ /* 0x000ee20000300800 */
[----:B------:R-:W-:-:S02]  /*1b20*/  PRMT R156, R160, 0x7632, R156 ;  /* 0x00007632a09c7816 */ /* 0x000fc4000000009c */
[----:B------:R-:W-:Y:S02]  /*1b30*/  SHF.L.U32 R160, R160, 0x10, RZ ;  /* 0x00000010a0a07819 */ /* 0x000fe400000006ff */
[C---:B------:R-:W-:Y:S02]  /*1b40*/  PRMT R233, R161.reuse, 0x7632, R233 ;  /* 0x00007632a1e97816 */ /* 0x040fe400000000e9 */
[----:B------:R-:W-:Y:S02]  /*1b50*/  SHF.L.U32 R161, R161, 0x10, RZ ;  /* 0x00000010a1a17819 */ /* 0x000fe400000006ff */
[----:B------:R-:W-:Y:S01]  /*1b60*/  PRMT R235, R162, 0x7632, R235 ;  /* 0x00007632a2eb7816 */ /* 0x000fe200000000eb */
[----:B------:R-:W-:Y:S01]  /*1b70*/  FADD.FTZ R212, R160, R212 ;  /* 0x000000d4a0d47221 */ /* 0x000fe20000010000 */
[----:B------:R-:W-:Y:S02]  /*1b80*/  SHF.L.U32 R162, R162, 0x10, RZ ;  /* 0x00000010a2a27819 */ /* 0x000fe400000006ff */
[----:B------:R-:W-:Y:S01]  /*1b90*/  PRMT R237, R163, 0x7632, R237 ;  /* 0x00007632a3ed7816 */ /* 0x000fe200000000ed */
[----:B----4-:R-:W-:Y:S01]  /*1ba0*/  FADD.FTZ R205, R161, R205 ;  /* 0x000000cda1cd7221 */ /* 0x010fe20000010000 */
[----:B------:R-:W-:Y:S01]  /*1bb0*/  SHF.L.U32 R163, R163, 0x10, RZ ;  /* 0x00000010a3a37819 */ /* 0x000fe200000006ff */
[----:B------:R-:W-:Y:S01]  /*1bc0*/  FMUL.FTZ R144, R188, R144 ;  /* 0x00000090bc907220 */ /* 0x000fe20000410000 */
[----:B------:R0:W-:Y:S01]  /*1bd0*/  STL [R1+0x18], R212 ;  /* 0x000018d401007387 */ /* 0x0001e20000100800 */
[----:B------:R-:W-:-:S02]  /*1be0*/  FMUL.FTZ R146, R56, R160 ;  /* 0x000000a038927220 */ /* 0x000fc40000410000 */
[----:B------:R-:W-:Y:S01]  /*1bf0*/  FFMA.FTZ R177, R144, R160, R177 ;  /* 0x000000a090b17223 */ /* 0x000fe200000100b1 */
[----:B0-----:R-:W4:Y:S04]  /*1c00*/  LDL.LU R212, [R1+0x38] ;  /* 0x0000380001d47983 */ /* 0x001f280000300800 */
[----:B------:R-:W-:Y:S04]  /*1c10*/  STL [R1+0x20], R205 ;  /* 0x000020cd01007387 */ /* 0x000fe80000100800 */
[----:B------:R-:W4:Y:S01]  /*1c20*/  LDL.LU R160, [R1+0x40] ;  /* 0x0000400001a07983 */ /* 0x000f220000300800 */
[----:B--2---:R-:W-:Y:S01]  /*1c30*/  FADD.FTZ R159, R162, R159 ;  /* 0x0000009fa29f7221 */ /* 0x004fe20000010000 */
[----:B---3--:R-:W-:-:S04]  /*1c40*/  FADD.FTZ R158, R163, R158 ;  /* 0x0000009ea39e7221 */ /* 0x008fc80000010000 */
[----:B------:R0:W-:Y:S04]  /*1c50*/  STL [R1+0x28], R159 ;  /* 0x0000289f01007387 */ /* 0x0001e80000100800 */
[----:B0-----:R-:W2:Y:S04]  /*1c60*/  LDL.LU R159, [R1+0x48] ;  /* 0x00004800019f7983 */ /* 0x001ea80000300800 */
[----:B------:R0:W-:Y:S04]  /*1c70*/  STL [R1+0x30], R158 ;  /* 0x0000309e01007387 */ /* 0x0001e80000100800 */
[----:B0-----:R-:W3:Y:S01]  /*1c80*/  LDL.LU R158, [R1+0x50] ;  /* 0x00005000019e7983 */ /* 0x001ee20000300800 */
[----:B------:R-:W-:Y:S01]  /*1c90*/  SHF.L.U32 R149, R165, 0x10, RZ ;  /* 0x00000010a5957819 */ /* 0x000fe200000006ff */
[----:B----4-:R-:W-:Y:S01]  /*1ca0*/  FADD.FTZ R212, R148, R212 ;  /* 0x000000d494d47221 */ /* 0x010fe20000010000 */
[----:B------:R-:W-:-:S02]  /*1cb0*/  SHF.L.U32 R223, R166, 0x10, RZ ;  /* 0x00000010a6df7819 */ /* 0x000fc400000006ff */
[----:B------:R-:W-:Y:S01]  /*1cc0*/  SHF.L.U32 R204, R204, 0x10, RZ ;  /* 0x00000010cccc7819 */ /* 0x000fe200000006ff */
[----:B------:R-:W-:Y:S01]  /*1cd0*/  FMUL.FTZ R202, R188, R202 ;  /* 0x000000cabcca7220 */ /* 0x000fe20000410000 */
[C---:B------:R-:W-:Y:S02]  /*1ce0*/  PRMT R232, R167.reuse, 0x7632, R232 ;  /* 0x00007632a7e87816 */ /* 0x040fe400000000e8 */
[----:B------:R-:W-:Y:S01]  /*1cf0*/  SHF.L.U32 R167, R167, 0x10, RZ ;  /* 0x00000010a7a77819 */ /* 0x000fe200000006ff */
[----:B------:R-:W-:Y:S01]  /*1d00*/  FADD.FTZ R160, R149, R160 ;  /* 0x000000a095a07221 */ /* 0x000fe20000010000 */
[----:B------:R-:W-:Y:S01]  /*1d10*/  PRMT R230, R166, 0x7632, R230 ;  /* 0x00007632a6e67816 */ /* 0x000fe200000000e6 */
[----:B------:R-:W-:Y:S01]  /*1d20*/  FADD.FTZ R249, R204, R249 ;  /* 0x000000f9ccf97221 */ /* 0x000fe20000010000 */
[----:B------:R-:W-:Y:S01]  /*1d30*/  PRMT R224, R135, 0x7632, R224 ;  /* 0x0000763287e07816 */ /* 0x000fe200000000e0 */
[-C--:B------:R-:W-:Y:S01]  /*1d40*/  FFMA.FTZ R184, R141, R204.reuse, R184 ;  /* 0x000000cc8db87223 */ /* 0x080fe200000100b8 */
[----:B------:R-:W-:Y:S01]  /*1d50*/  SHF.L.U32 R166, R135, 0x10, RZ ;  /* 0x0000001087a67819 */ /* 0x000fe200000006ff */
[----:B------:R-:W-:Y:S01]  /*1d60*/  FMUL.FTZ R135, R51, R204 ;  /* 0x000000cc33877220 */ /* 0x000fe20000410000 */
[-C--:B------:R-:W-:Y:S01]  /*1d70*/  FFMA.FTZ R173, R202, R162.reuse, R173 ;  /* 0x000000a2caad7223 */ /* 0x080fe200000100ad */
[----:B------:R-:W-:Y:S01]  /*1d80*/  FMUL.FTZ R204, R60, R162 ;  /* 0x000000a23ccc7220 */ /* 0x000fe20000410000 */
[----:B------:R-:W-:Y:S04]  /*1d90*/  STL [R1+0x38], R212 ;  /* 0x000038d401007387 */ /* 0x000fe80000100800 */
[----:B------:R-:W4:Y:S04]  /*1da0*/  LDL.LU R162, [R1+0x58] ;  /* 0x0000580001a27983 */ /* 0x000f280000300800 */
[----:B------:R0:W-:Y:S04]  /*1db0*/  STL [R1+0x40], R160 ;  /* 0x000040a001007387 */ /* 0x0001e80000100800 */
[----:B0-----:R-:W4:Y:S01]  /*1dc0*/  LDL.LU R160, [R1+0x60] ;  /* 0x0000600001a07983 */ /* 0x001f220000300800 */
[----:B--2---:R-:W-:-:S05]  /*1dd0*/  FADD.FTZ R159, R223, R159 ;  /* 0x0000009fdf9f7221 */ /* 0x004fca0000010000 */
[----:B------:R0:W-:Y:S01]  /*1de0*/  STL [R1+0x48], R159 ;  /* 0x0000489f01007387 */ /* 0x0001e20000100800 */
[----:B---3--:R-:W-:-:S03]  /*1df0*/  FADD.FTZ R158, R167, R158 ;  /* 0x0000009ea79e7221 */ /* 0x008fc60000010000 */
[----:B0-----:R-:W2:Y:S04]  /*1e00*/  LDL.LU R159, [R1+0x68] ;  /* 0x00006800019f7983 */ /* 0x001ea80000300800 */
[----:B------:R0:W-:Y:S04]  /*1e10*/  STL [R1+0x50], R158 ;  /* 0x0000509e01007387 */ /* 0x0001e80000100800 */
[----:B0-----:R-:W3:Y:S01]  /*1e20*/  LDL.LU R158, [R1+0x70] ;  /* 0x00007000019e7983 */ /* 0x001ee20000300800 */
[----:B------:R-:W-:Y:S02]  /*1e30*/  PRMT R228, R165, 0x7632, R228 ;  /* 0x00007632a5e47816 */ /* 0x000fe400000000e4 */
[----:B------:R-:W-:-:S02]  /*1e40*/  PRMT R165, R168, 0x7632, R165 ;  /* 0x00007632a8a57816 */ /* 0x000fc400000000a5 */
[----:B------:R-:W-:Y:S01]  /*1e50*/  SHF.L.U32 R168, R168, 0x10, RZ ;  /* 0x00000010a8a87819 */ /* 0x000fe200000006ff */
[C---:B------:R-:W-:Y:S01]  /*1e60*/  FMUL.FTZ R145, R188.reuse, R145 ;  /* 0x00000091bc917220 */ /* 0x040fe20000410000 */
[C---:B------:R-:W-:Y:S02]  /*1e70*/  PRMT R216, R169.reuse, 0x7632, R216 ;  /* 0x00007632a9d87816 */ /* 0x040fe400000000d8 */
[----:B------:R-:W-:Y:S02]  /*1e80*/  SHF.L.U32 R169, R169, 0x10, RZ ;  /* 0x00000010a9a97819 */ /* 0x000fe400000006ff */
[C---:B------:R-:W-:Y:S01]  /*1e90*/  PRMT R220, R171.reuse, 0x7632, R220 ;  /* 0x00007632abdc7816 */ /* 0x040fe200000000dc */
[----:B------:R-:W-:Y:S01]  /*1ea0*/  FMUL.FTZ R140, R188, R147 ;  /* 0x00000093bc8c7220 */ /* 0x000fe20000410000 */
[----:B------:R-:W-:Y:S01]  /*1eb0*/  SHF.L.U32 R171, R171, 0x10, RZ ;  /* 0x00000010abab7819 */ /* 0x000fe200000006ff */
[----:B----4-:R-:W-:Y:S01]  /*1ec0*/  FADD.FTZ R162, R168, R162 ;  /* 0x000000a2a8a27221 */ /* 0x010fe20000010000 */
[-C--:B------:R-:W-:Y:S01]  /*1ed0*/  FFMA.FTZ R175, R145, R161.reuse, R175 ;  /* 0x000000a191af7223 */ /* 0x080fe200000100af */
[----:B------:R-:W-:Y:S01]  /*1ee0*/  FMUL.FTZ R147, R58, R161 ;  /* 0x000000a13a937220 */ /* 0x000fe20000410000 */
[----:B------:R-:W-:-:S02]  /*1ef0*/  MOV R161, R214 ;  /* 0x000000d600a17202 */ /* 0x000fc40000000f00 */
[----:B------:R-:W-:Y:S01]  /*1f00*/  MOV R212, R224 ;  /* 0x000000e000d47202 */ /* 0x000fe20000000f00 */
[----:B------:R-:W-:Y:S01]  /*1f10*/  FADD.FTZ R160, R169, R160 ;  /* 0x000000a0a9a07221 */ /* 0x000fe20000010000 */
[----:B------:R0:W-:Y:S04]  /*1f20*/  STL [R1+0x58], R162 ;  /* 0x000058a201007387 */ /* 0x0001e80000100800 */
[----:B------:R-:W-:Y:S01]  /*1f30*/  STL [R1+0x60], R160 ;  /* 0x000060a001007387 */ /* 0x000fe20000100800 */
[----:B------:R-:W-:Y:S02]  /*1f40*/  SHF.L.U32 R214, R165, 0x10, RZ ;  /* 0x00000010a5d67819 */ /* 0x000fe400000006ff */
[----:B0-----:R-:W-:Y:S02]  /*1f50*/  MOV R162, R161 ;  /* 0x000000a100a27202 */ /* 0x001fe40000000f00 */
[----:B------:R-:W-:-:S04]  /*1f60*/  MOV R161, R212 ;  /* 0x000000d400a17202 */ /* 0x000fc80000000f00 */
[----:B------:R-:W-:Y:S01]  /*1f70*/  SHF.L.U32 R165, R161, 0x10, RZ ;  /* 0x00000010a1a57819 */ /* 0x000fe200000006ff */
[----:B--2---:R-:W-:-:S05]  /*1f80*/  FADD.FTZ R159, R211, R159 ;  /* 0x0000009fd39f7221 */ /* 0x004fca0000010000 */
[----:B------:R-:W-:Y:S01]  /*1f90*/  STL [R1+0x68], R159 ;  /* 0x0000689f01007387 */ /* 0x000fe20000100800 */
[----:B---3--:R-:W-:-:S05]  /*1fa0*/  FADD.FTZ R158, R171, R158 ;  /* 0x0000009eab9e7221 */ /* 0x008fca0000010000 */
[----:B------:R0:W-:Y:S02]  /*1fb0*/  STL [R1+0x70], R158 ;  /* 0x0000709e01007387 */ /* 0x0001e40000100800 */
[----:B0-----:R-:W-:Y:S02]  /*1fc0*/  FMUL.FTZ R158, R188, R207 ;  /* 0x000000cfbc9e7220 */ /* 0x001fe40000410000 */
[----:B------:R-:W2:Y:S04]  /*1fd0*/  LDL.LU R207, [R1+0x14] ;  /* 0x0000140001cf7983 */ /* 0x000ea80000300800 */
[----:B------:R-:W3:Y:S01]  /*1fe0*/  LDL.LU R161, [R1+0x1c] ;  /* 0x00001c0001a17983 */ /* 0x000ee20000300800 */
[----:B------:R-:W-:Y:S01]  /*1ff0*/  SHF.L.U32 R156, R156, 0x10, RZ ;  /* 0x000000109c9c7819 */ /* 0x000fe200000006ff */
[C---:B------:R-:W-:Y:S01]  /*2000*/  FMUL.FTZ R210, R188.reuse, R210 ;  /* 0x000000d2bcd27220 */ /* 0x040fe20000410000 */
[----:B------:R-:W-:Y:S01]  /*2010*/  SHF.L.U32 R233, R233, 0x10, RZ ;  /* 0x00000010e9e97819 */ /* 0x000fe200000006ff */
[C---:B------:R-:W-:Y:S01]  /*2020*/  FMUL.FTZ R203, R188.reuse, R203 ;  /* 0x000000cbbccb7220 */ /* 0x040fe20000410000 */
[----:B------:R-:W-:Y:S01]  /*2030*/  FMUL.FTZ R222, R188, R222 ;  /* 0x000000debcde7220 */ /* 0x000fe20000410000 */
[-C--:B------:R-:W-:Y:S01]  /*2040*/  FFMA.FTZ R246, R210, R171.reuse, R246 ;  /* 0x000000abd2f67223 */ /* 0x080fe200000100f6 */
[----:B------:R-:W-:Y:S01]  /*2050*/  FMUL.FTZ R212, R78, R171 ;  /* 0x000000ab4ed47220 */ /* 0x000fe20000410000 */
[----:B------:R-:W-:Y:S01]  /*2060*/  SHF.L.U32 R171, R252, 0x10, RZ ;  /* 0x00000010fcab7819 */ /* 0x000fe200000006ff */
[-C--:B------:R-:W-:Y:S01]  /*2070*/  FFMA.FTZ R27, R203, R163.reuse, R27 ;  /* 0x000000a3cb1b7223 */ /* 0x080fe2000001001b */
[----:B------:R-:W-:Y:S01]  /*2080*/  FMUL.FTZ R205, R62, R163 ;  /* 0x000000a33ecd7220 */ /* 0x000fe20000410000 */
[----:B------:R-:W4:Y:S01]  /*2090*/  LDL.LU R252, [R1+0x24] ;  /* 0x0000240001fc7983 */ /* 0x000f220000300800 */
[----:B------:R-:W-:Y:S01]  /*20a0*/  SHF.L.U32 R163, R251, 0x10, RZ ;  /* 0x00000010fba37819 */ /* 0x000fe200000006ff */
[-C--:B------:R-:W-:Y:S01]  /*20b0*/  FFMA.FTZ R19, R222, R167.reuse, R19 ;  /* 0x000000a7de137223 */ /* 0x080fe20000010013 */
[----:B------:R-:W-:Y:S01]  /*20c0*/  FMUL.FTZ R224, R70, R167 ;  /* 0x000000a746e07220 */ /* 0x000fe20000410000 */
[----:B------:R-:W-:Y:S01]  /*20d0*/  SHF.L.U32 R167, R162, 0x10, RZ ;  /* 0x00000010a2a77819 */ /* 0x000fe200000006ff */
[----:B------:R-:W-:Y:S01]  /*20e0*/  FMUL.FTZ R162, R188, R153 ;  /* 0x00000099bca27220 */ /* 0x000fe20000410000 */
[----:B--2---:R-:W-:Y:S01]  /*20f0*/  FADD.FTZ R207, R156, R207 ;  /* 0x000000cf9ccf7221 */ /* 0x004fe20000010000 */
[----:B---3--:R-:W-:-:S04]  /*2100*/  FADD.FTZ R161, R233, R161 ;  /* 0x000000a1e9a17221 */ /* 0x008fc80000010000 */
[----:B------:R-:W-:Y:S04]  /*2110*/  STL [R1+0x14], R207 ;  /* 0x000014cf01007387 */ /* 0x000fe80000100800 */
[----:B------:R-:W2:Y:S04]  /*2120*/  LDL.LU R251, [R1+0x2c] ;  /* 0x00002c0001fb7983 */ /* 0x000ea80000300800 */
[----:B------:R0:W-:Y:S04]  /*2130*/  STL [R1+0x1c], R161 ;  /* 0x00001ca101007387 */ /* 0x0001e80000100800 */
[----:B0-----:R-:W3:Y:S04]  /*2140*/  LDL.LU R161, [R1+0x34] ;  /* 0x0000340001a17983 */ /* 0x001ee80000300800 */
[----:B------:R-:W3:Y:S01]  /*2150*/  LDL.LU R153, [R1+0x3c] ;  /* 0x00003c0001997983 */ /* 0x000ee20000300800 */
[----:B------:R-:W-:-:S02]  /*2160*/  SHF.L.U32 R235, R235, 0x10, RZ ;  /* 0x00000010ebeb7819 */ /* 0x000fc400000006ff */
[----:B------:R-:W-:Y:S02]  /*2170*/  SHF.L.U32 R237, R237, 0x10, RZ ;  /* 0x00000010eded7819 */ /* 0x000fe400000006ff */
[----:B------:R-:W-:Y:S01]  /*2180*/  SHF.L.U32 R226, R226, 0x10, RZ ;  /* 0x00000010e2e27819 */ /* 0x000fe200000006ff */
[----:B------:R-:W-:Y:S01]  /*2190*/  FMUL.FTZ R206, R188, R206 ;  /* 0x000000cebcce7220 */ /* 0x000fe20000410000 */
[----:B------:R-:W-:Y:S01]  /*21a0*/  SHF.L.U32 R228, R228, 0x10, RZ ;  /* 0x00000010e4e47819 */ /* 0x000fe200000006ff */
[----:B----4-:R-:W-:Y:S01]  /*21b0*/  FADD.FTZ R252, R235, R252 ;  /* 0x000000fcebfc7221 */ /* 0x010fe20000010000 */
[-C--:B------:R-:W-:Y:S01]  /*21c0*/  FMUL.FTZ R207, R57, R156.reuse ;  /* 0x0000009c39cf7220 */ /* 0x080fe20000410000 */
[----:B------:R-:W-:Y:S02]  /*21d0*/  FFMA.FTZ R178, R206, R156, R178 ;  /* 0x0000009cceb27223 */ /* 0x000fe400000100b2 */
[----:B------:R-:W4:Y:S04]  /*21e0*/  LDL.LU R156, [R1+0x44] ;  /* 0x00004400019c7983 */ /* 0x000f280000300800 */
[----:B------:R-:W-:Y:S01]  /*21f0*/  STL [R1+0x24], R252 ;  /* 0x000024fc01007387 */ /* 0x000fe20000100800 */
[----:B--2---:R-:W-:-:S05]  /*2200*/  FADD.FTZ R251, R237, R251 ;  /* 0x000000fbedfb7221 */ /* 0x004fca0000010000 */
[----:B------:R-:W-:Y:S01]  /*2210*/  STL [R1+0x2c], R251 ;  /* 0x00002cfb01007387 */ /* 0x000fe20000100800 */
[----:B---3--:R-:W-:Y:S01]  /*2220*/  FADD.FTZ R161, R226, R161 ;  /* 0x000000a1e2a17221 */ /* 0x008fe20000010000 */
[----:B------:R-:W-:-:S04]  /*2230*/  FADD.FTZ R153, R228, R153 ;  /* 0x00000099e4997221 */ /* 0x000fc80000010000 */
[----:B------:R-:W-:Y:S04]  /*2240*/  STL [R1+0x34], R161 ;  /* 0x000034a101007387 */ /* 0x000fe80000100800 */
[----:B------:R0:W-:Y:S04]  /*2250*/  STL [R1+0x3c], R153 ;  /* 0x00003c9901007387 */ /* 0x0001e80000100800 */
[----:B0-----:R-:W2:Y:S01]  /*2260*/  LDL.LU R153, [R1+0x4c] ;  /* 0x00004c0001997983 */ /* 0x001ea20000300800 */
[----:B------:R-:W-:-:S03]  /*2270*/  SHF.L.U32 R230, R230, 0x10, RZ ;  /* 0x00000010e6e67819 */ /* 0x000fc600000006ff */
[----:B------:R-:W3:Y:S01]  /*2280*/  LDL.LU R251, [R1+0x54] ;  /* 0x0000540001fb7983 */ /* 0x000ee20000300800 */
[----:B------:R-:W-:Y:S01]  /*2290*/  SHF.L.U32 R232, R232, 0x10, RZ ;  /* 0x00000010e8e87819 */ /* 0x000fe200000006ff */
[----:B----4-:R-:W-:Y:S02]  /*22a0*/  FADD.FTZ R156, R230, R156 ;  /* 0x0000009ce69c7221 */ /* 0x010fe40000010000 */
[----:B------:R-:W4:Y:S04]  /*22b0*/  LDL.LU R161, [R1+0x5c] ;  /* 0x00005c0001a17983 */ /* 0x000f280000300800 */
[----:B------:R0:W-:Y:S04]  /*22c0*/  STL [R1+0x44], R156 ;  /* 0x0000449c01007387 */ /* 0x0001e80000100800 */
[----:B0-----:R-:W4:Y:S01]  /*22d0*/  LDL.LU R156, [R1+0x64] ;  /* 0x00006400019c7983 */ /* 0x001f220000300800 */
[----:B------:R-:W-:Y:S01]  /*22e0*/  FADD.FTZ R160, RZ, R200 ;  /* 0x000000c8ffa07221 */ /* 0x000fe20000010000 */
[----:B------:R-:W-:-:S03]  /*22f0*/  FFMA.FTZ R159, R0, R200, RZ ;  /* 0x000000c8009f7223 */ /* 0x000fc600000100ff */
[----:B------:R-:W-:Y:S01]  /*2300*/  FADD.FTZ R160, R160, R137 ;  /* 0x00000089a0a07221 */ /* 0x000fe20000010000 */
[----:B------:R-:W-:-:S03]  /*2310*/  FFMA.FTZ R159, R138, R137, R159 ;  /* 0x000000898a9f7223 */ /* 0x000fc6000001009f */
[----:B------:R-:W-:Y:S01]  /*2320*/  FADD.FTZ R160, R160, R139 ;  /* 0x0000008ba0a07221 */ /* 0x000fe20000010000 */
[----:B------:R-:W-:-:S03]  /*2330*/  FFMA.FTZ R159, R199, R139, R159 ;  /* 0x0000008bc79f7223 */ /* 0x000fc6000001009f */
[----:B------:R-:W-:Y:S01]  /*2340*/  FADD.FTZ R160, R160, R135 ;  /* 0x00000087a0a07221 */ /* 0x000fe20000010000 */
[----:B------:R-:W-:Y:S01]  /*2350*/  FFMA.FTZ R159, R141, R135, R159 ;  /* 0x000000878d9f7223 */ /* 0x000fe2000001009f */
[-C--:B------:R-:W-:Y:S01]  /*2360*/  FFMA.FTZ R182, R140, R133.reuse, R182 ;  /* 0x000000858cb67223 */ /* 0x080fe200000100b6 */
        /* <DEDUP_REMOVED lines=18> */
[----:B--2---:R-:W-:-:S05]  /*2490*/  FADD.FTZ R153, R232, R153 ;  /* 0x00000099e8997221 */ /* 0x004fca0000010000 */
[----:B------:R0:W-:Y:S04]  /*24a0*/  STL [R1+0x4c], R153 ;  /* 0x00004c9901007387 */ /* 0x0001e80000100800 */
[----:B0-----:R-:W2:Y:S01]  /*24b0*/  LDL.LU R153, [R1+0x6c] ;  /* 0x00006c0001997983 */ /* 0x001ea20000300800 */
[----:B------:R-:W-:Y:S01]  /*24c0*/  FMUL.FTZ R234, R188, R234 ;  /* 0x000000eabcea7220 */ /* 0x000fe20000410000 */
[----:B------:R-:W-:Y:S01]  /*24d0*/  FADD.FTZ R160, R160, R233 ;  /* 0x000000e9a0a07221 */ /* 0x000fe20000010000 */
[----:B------:R-:W-:Y:S02]  /*24e0*/  FFMA.FTZ R159, R208, R233, R159 ;  /* 0x000000e9d09f7223 */ /* 0x000fe4000001009f */
        /* <DEDUP_REMOVED lines=8> */
[-C--:B------:R-:W-:Y:S01]  /*2570*/  FFMA.FTZ R172, R236, R237.reuse, R172 ;  /* 0x000000edecac7223 */ /* 0x080fe200000100ac */
[----:B------:R-:W-:Y:S01]  /*2580*/  FMUL.FTZ R237, R63, R237 ;  /* 0x000000ed3fed7220 */ /* 0x000fe20000410000 */
[----:B------:R-:W-:Y:S01]  /*2590*/  FADD.FTZ R160, R160, R205 ;  /* 0x000000cda0a07221 */ /* 0x000fe20000010000 */
[----:B------:R-:W-:Y:S01]  /*25a0*/  FFMA.FTZ R159, R203, R205, R159 ;  /* 0x000000cdcb9f7223 */ /* 0x000fe2000001009f */
[-C--:B------:R-:W-:Y:S01]  /*25b0*/  FFMA.FTZ R25, R142, R148.reuse, R25 ;  /* 0x000000948e197223 */ /* 0x080fe20000010019 */
[----:B------:R-:W-:Y:S01]  /*25c0*/  FMUL.FTZ R225, R188, R225 ;  /* 0x000000e1bce17220 */ /* 0x000fe20000410000 */
[----:B------:R-:W-:Y:S01]  /*25d0*/  FMUL.FTZ R148, R64, R148 ;  /* 0x0000009440947220 */ /* 0x000fe20000410000 */
[----:B------:R-:W-:Y:S01]  /*25e0*/  FADD.FTZ R160, R160, R237 ;  /* 0x000000eda0a07221 */ /* 0x000fe20000010000 */
[----:B------:R-:W-:Y:S01]  /*25f0*/  FFMA.FTZ R159, R236, R237, R159 ;  /* 0x000000edec9f7223 */ /* 0x000fe2000001009f */
[----:B------:R-:W-:Y:S01]  /*2600*/  FMUL.FTZ R143, R188, R143 ;  /* 0x0000008fbc8f7220 */ /* 0x000fe20000410000 */
[-C--:B------:R-:W-:Y:S01]  /*2610*/  FFMA.FTZ R26, R225, R226.reuse, R26 ;  /* 0x000000e2e11a7223 */ /* 0x080fe2000001001a */
[----:B------:R-:W-:Y:S01]  /*2620*/  FMUL.FTZ R226, R65, R226 ;  /* 0x000000e241e27220 */ /* 0x000fe20000410000 */
[----:B------:R-:W-:Y:S01]  /*2630*/  FADD.FTZ R160, R160, R148 ;  /* 0x00000094a0a07221 */ /* 0x000fe20000010000 */
[----:B------:R-:W-:Y:S01]  /*2640*/  FFMA.FTZ R159, R142, R148, R159 ;  /* 0x000000948e9f7223 */ /* 0x000fe2000001009f */
[----:B------:R-:W-:Y:S01]  /*2650*/  FFMA.FTZ R23, R143, R149, R23 ;  /* 0x000000958f177223 */ /* 0x000fe20000010017 */
        /* <DEDUP_REMOVED lines=32> */
[----:B---3--:R-:W-:Y:S01]  /*2860*/  FADD.FTZ R251, R214, R251 ;  /* 0x000000fbd6fb7221 */ /* 0x008fe20000010000 */
[-C--:B------:R-:W-:Y:S01]  /*2870*/  FFMA.FTZ R238, R213, R214.reuse, R238 ;  /* 0x000000d6d5ee7223 */ /* 0x080fe200000100ee */
[----:B------:R-:W-:Y:S01]  /*2880*/  FMUL.FTZ R214, R73, R214 ;  /* 0x000000d649d67220 */ /* 0x000fe20000410000 */
[----:B------:R-:W-:Y:S01]  /*2890*/  FADD.FTZ R160, R160, R168 ;  /* 0x000000a8a0a07221 */ /* 0x000fe20000010000 */
[----:B------:R-:W-:Y:S01]  /*28a0*/  FFMA.FTZ R159, R150, R168, R159 ;  /* 0x000000a8969f7223 */ /* 0x000fe2000001009f */
[----:B------:R-:W-:Y:S01]  /*28b0*/  SHF.L.U32 R216, R216, 0x10, RZ ;  /* 0x00000010d8d87819 */ /* 0x000fe200000006ff */
[----:B------:R-:W-:Y:S01]  /*28c0*/  FFMA.FTZ R242, R151, R169, R242 ;  /* 0x000000a997f27223 */ /* 0x000fe200000100f2 */
[----:B------:R-:W-:Y:S01]  /*28d0*/  FMUL.FTZ R215, R188, R215 ;  /* 0x000000d7bcd77220 */ /* 0x000fe20000410000 */
[----:B------:R-:W-:Y:S01]  /*28e0*/  FMUL.FTZ R169, R74, R169 ;  /* 0x000000a94aa97220 */ /* 0x000fe20000410000 */
[----:B------:R-:W-:Y:S01]  /*28f0*/  FADD.FTZ R160, R160, R214 ;  /* 0x000000d6a0a07221 */ /* 0x000fe20000010000 */
[----:B------:R-:W-:Y:S01]  /*2900*/  FFMA.FTZ R159, R213, R214, R159 ;  /* 0x000000d6d59f7223 */ /* 0x000fe2000001009f */
[----:B------:R-:W-:Y:S01]  /*2910*/  FMUL.FTZ R209, R188, R209 ;  /* 0x000000d1bcd17220 */ /* 0x000fe20000410000 */
[----:B----4-:R-:W-:Y:S01]  /*2920*/  FADD.FTZ R161, R216, R161 ;  /* 0x000000a1d8a17221 */ /* 0x010fe20000010000 */
[-C--:B------:R-:W-:Y:S01]  /*2930*/  FFMA.FTZ R241, R215, R216.reuse, R241 ;  /* 0x000000d8d7f17223 */ /* 0x080fe200000100f1 */
[----:B------:R-:W-:Y:S01]  /*2940*/  FMUL.FTZ R216, R75, R216 ;  /* 0x000000d84bd87220 */ /* 0x000fe20000410000 */
[----:B------:R-:W-:Y:S01]  /*2950*/  FADD.FTZ R160, R160, R169 ;  /* 0x000000a9a0a07221 */ /* 0x000fe20000010000 */
[----:B------:R-:W-:Y:S01]  /*2960*/  SHF.L.U32 R218, R218, 0x10, RZ ;  /* 0x00000010dada7819 */ /* 0x000fe200000006ff */
[----:B------:R-:W-:Y:S01]  /*2970*/  FFMA.FTZ R159, R151, R169, R159 ;  /* 0x000000a9979f7223 */ /* 0x000fe2000001009f */
[----:B------:R-:W-:Y:S01]  /*2980*/  SHF.L.U32 R220, R220, 0x10, RZ ;  /* 0x00000010dcdc7819 */ /* 0x000fe200000006ff */
        /* <DEDUP_REMOVED lines=9> */
[----:B------:R-:W-:Y:S01]  /*2a20*/  STL [R1+0x54], R251 ;  /* 0x000054fb01007387 */ /* 0x000fe20000100800 */
[----:B------:R-:W-:Y:S01]  /*2a30*/  FFMA.FTZ R159, R209, R211, R159 ;  /* 0x000000d3d19f7223 */ /* 0x000fe2000001009f */
[----:B------:R-:W-:-:S02]  /*2a40*/  FMUL.FTZ R219, R188, R219 ;  /* 0x000000dbbcdb7220 */ /* 0x000fc40000410000 */
[----:B------:R-:W-:Y:S04]  /*2a50*/  STL [R1+0x5c], R161 ;  /* 0x00005ca101007387 */ /* 0x000fe80000100800 */
[----:B------:R0:W-:Y:S01]  /*2a60*/  STL [R1+0x64], R156 ;  /* 0x0000649c01007387 */ /* 0x0001e20000100800 */
[----:B------:R-:W-:Y:S01]  /*2a70*/  FFMA.FTZ R245, R219, R220, R245 ;  /* 0x000000dcdbf57223 */ /* 0x000fe200000100f5 */
[----:B------:R-:W-:Y:S01]  /*2a80*/  FADD.FTZ R9, R157, R9 ;  /* 0x000000099d097221 */ /* 0x000fe20000010000 */
[----:B------:R-:W-:Y:S01]  /*2a90*/  FFMA.FTZ R17, R158, R157, R17 ;  /* 0x0000009d9e117223 */ /* 0x000fe20000010011 */
[----:B0-----:R-:W-:Y:S01]  /*2aa0*/  FADD.FTZ R156, R160, R218 ;  /* 0x000000daa09c7221 */ /* 0x001fe20000010000 */
[----:B------:R-:W-:-:S03]  /*2ab0*/  FMUL.FTZ R160, R188, R136 ;  /* 0x00000088bca07220 */ /* 0x000fc60000410000 */
[----:B------:R-:W-:Y:S01]  /*2ac0*/  FADD.FTZ R156, R156, R212 ;  /* 0x000000d49c9c7221 */ /* 0x000fe20000010000 */
        /* <DEDUP_REMOVED lines=10> */
[----:B------:R-:W-:-:S02]  /*2b70*/  FADD.FTZ R5, R170, R5 ;  /* 0x00000005aa057221 */ /* 0x000fc40000010000 */
[-C--:B------:R-:W-:Y:S01]  /*2b80*/  FFMA.FTZ R13, R155, R170.reuse, R13 ;  /* 0x000000aa9b0d7223 */ /* 0x080fe2000001000d */
[----:B------:R-:W-:Y:S01]  /*2b90*/  FMUL.FTZ R170, R84, R170 ;  /* 0x000000aa54aa7220 */ /* 0x000fe20000410000 */
[----:B------:R-:W-:Y:S01]  /*2ba0*/  FADD.FTZ R6, R167, R6 ;  /* 0x00000006a7067221 */ /* 0x000fe20000010000 */
[----:B------:R-:W-:Y:S01]  /*2bb0*/  FADD.FTZ R3, R166, R3 ;  /* 0x00000003a6037221 */ /* 0x000fe20000010000 */
[-C--:B------:R-:W-:Y:S01]  /*2bc0*/  FFMA.FTZ R11, R162, R166.reuse, R11 ;  /* 0x000000a6a20b7223 */ /* 0x080fe2000001000b */
[----:B------:R-:W-:Y:S01]  /*2bd0*/  FMUL.FTZ R166, R86, R166 ;  /* 0x000000a656a67220 */ /* 0x000fe20000410000 */
[----:B------:R-:W-:Y:S01]  /*2be0*/  FADD.FTZ R4, R165, R4 ;  /* 0x00000004a5047221 */ /* 0x000fe20000010000 */
[----:B------:R-:W-:Y:S01]  /*2bf0*/  UMOV UR6, 0xffffffff ;  /* 0xffffffff00067882 */ /* 0x000fe20000000000 */
[----:B--2---:R-:W-:Y:S01]  /*2c00*/  FADD.FTZ R153, R220, R153 ;  /* 0x00000099dc997221 */ /* 0x004fe20000010000 */
[----:B------:R-:W-:-:S04]  /*2c10*/  FMUL.FTZ R220, R79, R220 ;  /* 0x000000dc4fdc7220 */ /* 0x000fc80000410000 */
[----:B------:R0:W-:Y:S01]  /*2c20*/  STL [R1+0x6c], R153 ;  /* 0x00006c9901007387 */ /* 0x0001e20000100800 */
[----:B------:R-:W-:Y:S01]  /*2c30*/  FADD.FTZ R156, R156, R220 ;  /* 0x000000dc9c9c7221 */ /* 0x000fe20000010000 */
[----:B0-----:R-:W-:-:S04]  /*2c40*/  FFMA.FTZ R153, R217, R218, R159 ;  /* 0x000000dad9997223 */ /* 0x001fc8000001009f */
[----:B------:R-:W-:Y:S01]  /*2c50*/  FFMA.FTZ R153, R210, R212, R153 ;  /* 0x000000d4d2997223 */ /* 0x000fe20000010099 */
[----:B------:R-:W-:-:S03]  /*2c60*/  FADD.FTZ R156, R156, R157 ;  /* 0x0000009d9c9c7221 */ /* 0x000fc60000010000 */
[----:B------:R-:W-:Y:S01]  /*2c70*/  FFMA.FTZ R136, R219, R220, R153 ;  /* 0x000000dcdb887223 */ /* 0x000fe20000010099 */
[----:B------:R-:W-:-:S03]  /*2c80*/  FMUL.FTZ R153, R188, R154 ;  /* 0x0000009abc997220 */ /* 0x000fc60000410000 */
[----:B------:R-:W-:Y:S01]  /*2c90*/  FFMA.FTZ R136, R158, R157, R136 ;  /* 0x0000009d9e887223 */ /* 0x000fe20000010088 */
[----:B------:R-:W-:Y:S01]  /*2ca0*/  FADD.FTZ R154, R156, R163 ;  /* 0x000000a39c9a7221 */ /* 0x000fe20000010000 */
[----:B------:R-:W-:Y:S02]  /*2cb0*/  FFMA.FTZ R16, R153, R171, R16 ;  /* 0x000000ab99107223 */ /* 0x000fe40000010010 */
[----:B------:R-:W-:Y:S01]  /*2cc0*/  FFMA.FTZ R136, R160, R163, R136 ;  /* 0x000000a3a0887223 */ /* 0x000fe20000010088 */
[----:B------:R-:W-:Y:S01]  /*2cd0*/  FMUL.FTZ R171, R83, R171 ;  /* 0x000000ab53ab7220 */ /* 0x000fe20000410000 */
[----:B------:R-:W-:Y:S02]  /*2ce0*/  FADD.FTZ R154, R154, R164 ;  /* 0x000000a49a9a7221 */ /* 0x000fe40000010000 */
[----:B------:R-:W-:Y:S01]  /*2cf0*/  FFMA.FTZ R136, R152, R164, R136 ;  /* 0x000000a498887223 */ /* 0x000fe20000010088 */
[----:B------:R-:W-:Y:S01]  /*2d00*/  FMUL.FTZ R156, R188, R239 ;  /* 0x000000efbc9c7220 */ /* 0x000fe20000410000 */
[----:B------:R-:W-:-:S02]  /*2d10*/  FADD.FTZ R154, R154, R171 ;  /* 0x000000ab9a9a7221 */ /* 0x000fc40000010000 */
        /* <DEDUP_REMOVED lines=33> */
.L_x_4103:
[----:B------:R-:W-:Y:S01]  /*2f30*/  FADD.FTZ R161, R136, R161 ;  /* 0x000000a188a17221 */ /* 0x000fe20000010000 */
[----:B------:R-:W2:Y:S01]  /*2f40*/  LDC.64 R250, c[0x0][0x220] ;  /* 0x00008800fffa7b82 */ /* 0x000ea20000000a00 */
[----:B0-----:R-:W-:Y:S01]  /*2f50*/  FADD.FTZ R239, R154, R239 ;  /* 0x000000ef9aef7221 */ /* 0x001fe20000010000 */
[----:B------:R0:W-:Y:S01]  /*2f60*/  STL [R1+0x114], R3 ;  /* 0x0001140301007387 */ /* 0x0001e20000100800 */
[----:B-1----:R-:W-:Y:S02]  /*2f70*/  FMUL.FTZ R154, R161, UR11 ;  /* 0x0000000ba19a7c20 */ /* 0x002fe40008410000 */
[----:B------:R-:W-:-:S03]  /*2f80*/  FMUL.FTZ R161, R239, UR11 ;  /* 0x0000000befa17c20 */ /* 0x000fc60008410000 */
[----:B------:R-:W-:Y:S01]  /*2f90*/  FSEL R154, R154, RZ, !P2 ;  /* 0x000000ff9a9a7208 */ /* 0x000fe20005000000 */
[----:B0-----:R-:W3:Y:S04]  /*2fa0*/  LDL.LU R3, [R1+0x88] ;  /* 0x0000880001037983 */ /* 0x001ee80000300800 */
[-CC-:B------:R-:W-:Y:S01]  /*2fb0*/  FFMA.FTZ R0, R0, R161.reuse, R154.reuse ;  /* 0x000000a100007223 */ /* 0x180fe2000001009a */
[----:B------:R-:W-:-:S03]  /*2fc0*/  FFMA.FTZ R199, R199, R161, R154 ;  /* 0x000000a1c7c77223 */ /* 0x000fc6000001009a */
[----:B------:R-:W-:Y:S01]  /*2fd0*/  FADD.FTZ R200, R200, -R0 ;  /* 0x80000000c8c87221 */ /* 0x000fe20000010000 */
[----:B------:R-:W-:Y:S01]  /*2fe0*/  FFMA.FTZ R0, R138, R161, R154 ;  /* 0x000000a18a007223 */ /* 0x000fe2000001009a */
[----:B------:R-:W-:-:S03]  /*2ff0*/  FADD.FTZ R199, R139, -R199 ;  /* 0x800000c78bc77221 */ /* 0x000fc60000010000 */
[----:B------:R-:W-:Y:S01]  /*3000*/  FADD.FTZ R0, R137, -R0 ;  /* 0x8000000089007221 */ /* 0x000fe20000010000 */
[----:B--2---:R-:W-:-:S06]  /*3010*/  IMAD.WIDE.U32 R136, R201, 0x10, R250 ;  /* 0x00000010c9887825 */ /* 0x004fcc00078e00fa */
[----:B------:R-:W2:Y:S01]  /*3020*/  LDG.E.128 R136, desc[UR4][R136.64] ;  /* 0x0000000488887981 */ /* 0x000ea2000c1e1d00 */
[-CC-:B------:R-:W-:Y:S01]  /*3030*/  FFMA.FTZ R141, R141, R161.reuse, R154.reuse ;  /* 0x000000a18d8d7223 */ /* 0x180fe2000001009a */
[-C--:B------:R-:W-:Y:S01]  /*3040*/  FFMA.FTZ R140, R140, R161.reuse, R154 ;  /* 0x000000a18c8c7223 */ /* 0x080fe2000001009a */
[----:B------:R-:W-:Y:S02]  /*3050*/  ISETP.NE.U32.AND P2, PT, RZ, UR14, PT ;  /* 0x0000000eff007c0c */ /* 0x000fe4000bf45070 */
[----:B------:R-:W-:Y:S01]  /*3060*/  FADD.FTZ R141, R135, -R141 ;  /* 0x8000008d878d7221 */ /* 0x000fe20000010000 */
[----:B------:R-:W-:Y:S01]  /*3070*/  FADD.FTZ R140, R133, -R140 ;  /* 0x8000008c858c7221 */ /* 0x000fe20000010000 */
[-CC-:B------:R-:W-:Y:S01]  /*3080*/  FFMA.FTZ R135, R134, R161.reuse, R154.reuse ;  /* 0x000000a186877223 */ /* 0x180fe2000001009a */
[----:B-----5:R-:W-:Y:S02]  /*3090*/  @P1 PRMT R133, R46, 0x7632, R133 ;  /* 0x000076322e851816 */ /* 0x020fe40000000085 */
[----:B------:R-:W-:Y:S01]  /*30a0*/  ISETP.NE.AND.EX P2, PT, RZ, UR15, PT, P2 ;  /* 0x0000000fff007c0c */ /* 0x000fe2000bf45320 */
[----:B------:R-:W-:Y:S01]  /*30b0*/  FADD.FTZ R135, R132, -R135 ;  /* 0x8000008784877221 */ /* 0x000fe20000010000 */
[-CC-:B------:R-:W-:Y:S01]  /*30c0*/  FFMA.FTZ R196, R196, R161.reuse, R154.reuse ;  /* 0x000000a1c4c47223 */ /* 0x180fe2000001009a */
[----:B------:R-:W-:Y:S01]  /*30d0*/  @P1 SHF.L.U32 R133, R133, 0x10, RZ ;  /* 0x0000001085851819 */ /* 0x000fe200000006ff */
[----:B------:R-:W-:Y:S01]  /*30e0*/  FFMA.FTZ R198, R198, R161, R154 ;  /* 0x000000a1c6c67223 */ /* 0x000fe2000001009a */
[----:B------:R-:W-:Y:S01]  /*30f0*/  @P1 PRMT R132, R47, 0x7632, R132 ;  /* 0x000076322f841816 */ /* 0x000fe20000000084 */
[----:B------:R-:W-:Y:S01]  /*3100*/  FMUL.FTZ R134, R188, R140 ;  /* 0x0000008cbc867220 */ /* 0x000fe20000410000 */
[----:B------:R-:W-:Y:S01]  /*3110*/  FADD.FTZ R195, R195, -R196 ;  /* 0x800000c4c3c37221 */ /* 0x000fe20000010000 */
[----:B------:R-:W-:Y:S01]  /*3120*/  FADD.FTZ R198, R197, -R198 ;  /* 0x800000c6c5c67221 */ /* 0x000fe20000010000 */
[----:B------:R-:W-:Y:S01]  /*3130*/  @P1 SHF.L.U32 R132, R132, 0x10, RZ ;  /* 0x0000001084841819 */ /* 0x000fe200000006ff */
[--C-:B------:R-:W-:Y:S01]  /*3140*/  @P1 FADD.FTZ R134, R134, R133.reuse ;  /* 0x0000008586861221 */ /* 0x100fe20000010000 */
[----:B------:R-:W-:Y:S01]  /*3150*/  FMUL.FTZ R196, R188, R135 ;  /* 0x00000087bcc47220 */ /* 0x000fe20000410000 */
[----:B------:R-:W-:Y:S01]  /*3160*/  @P1 PRMT R133, R44, 0x7632, R133 ;  /* 0x000076322c851816 */ /* 0x000fe20000000085 */
[----:B------:R-:W-:Y:S01]  /*3170*/  FMUL.FTZ R140, R188, R0 ;  /* 0x00000000bc8c7220 */ /* 0x000fe20000410000 */
[----:B------:R-:W-:Y:S01]  /*3180*/  @P1 SHF.L.U32 R0, R46, 0x10, RZ ;  /* 0x000000102e001819 */ /* 0x000fe200000006ff */
[----:B------:R-:W-:Y:S01]  /*3190*/  @P1 FADD.FTZ R196, R196, R132 ;  /* 0x00000084c4c41221 */ /* 0x000fe20000010000 */
[----:B------:R-:W-:Y:S01]  /*31a0*/  FMUL.FTZ R198, R188, R198 ;  /* 0x000000c6bcc67220 */ /* 0x000fe20000410000 */
[----:B------:R-:W-:Y:S01]  /*31b0*/  @P1 SHF.L.U32 R133, R133, 0x10, RZ ;  /* 0x0000001085851819 */ /* 0x000fe200000006ff */
[----:B------:R-:W0:Y:S01]  /*31c0*/  @P2 LDC.64 R250, c[0x0][0x308] ;  /* 0x0000c200fffa2b82 */ /* 0x000e220000000a00 */
[----:B------:R-:W-:Y:S01]  /*31d0*/  @P1 SHF.L.U32 R132, R44, 0x10, RZ ;  /* 0x000000102c841819 */ /* 0x000fe200000006ff */
[----:B------:R-:W-:Y:S01]  /*31e0*/  FMUL.FTZ R200, R188, R200 ;  /* 0x000000c8bcc87220 */ /* 0x000fe20000410000 */
[----:B------:R-:W-:Y:S01]  /*31f0*/  @P1 FADD.FTZ R198, R198, R0 ;  /* 0x00000000c6c61221 */ /* 0x000fe20000010000 */
[----:B------:R-:W-:Y:S01]  /*3200*/  @P1 SHF.L.U32 R0, R47, 0x10, RZ ;  /* 0x000000102f001819 */ /* 0x000fe200000006ff */
[----:B------:R-:W-:Y:S01]  /*3210*/  @P1 FADD.FTZ R140, R140, R133 ;  /* 0x000000858c8c1221 */ /* 0x000fe20000010000 */
[----:B------:R-:W-:Y:S01]  /*3220*/  FMUL.FTZ R195, R188, R195 ;  /* 0x000000c3bcc37220 */ /* 0x000fe20000410000 */
[--C-:B------:R-:W-:Y:S01]  /*3230*/  @P1 FADD.FTZ R200, R200, R132.reuse ;  /* 0x00000084c8c81221 */ /* 0x100fe20000010000 */
[C---:B------:R-:W-:Y:S01]  /*3240*/  @P1 PRMT R132, R45.reuse, 0x7632, R132 ;  /* 0x000076322d841816 */ /* 0x040fe20000000084 */
[C---:B------:R-:W-:Y:S01]  /*3250*/  FMUL.FTZ R197, R188.reuse, R199 ;  /* 0x000000c7bcc57220 */ /* 0x040fe20000410000 */
[----:B------:R-:W-:Y:S01]  /*3260*/  @P1 SHF.L.U32 R133, R45, 0x10, RZ ;  /* 0x000000102d851819 */ /* 0x000fe200000006ff */
[----:B------:R-:W-:Y:S01]  /*3270*/  @P1 FADD.FTZ R195, R195, R0 ;  /* 0x00000000c3c31221 */ /* 0x000fe20000010000 */
[----:B------:R-:W-:Y:S01]  /*3280*/  @P2 F2FP.BF16.F32.PACK_AB R0, RZ, R198 ;  /* 0x000000c6ff00223e */ /* 0x000fe200000010ff */
[----:B------:R-:W-:Y:S01]  /*3290*/  FMUL.FTZ R141, R188, R141 ;  /* 0x0000008dbc8d7220 */ /* 0x000fe20000410000 */
[----:B------:R-:W-:Y:S01]  /*32a0*/  @P1 SHF.L.U32 R132, R132, 0x10, RZ ;  /* 0x0000001084841819 */ /* 0x000fe200000006ff */
[----:B------:R-:W-:Y:S01]  /*32b0*/  @P1 FADD.FTZ R197, R197, R133 ;  /* 0x00000085c5c51221 */ /* 0x000fe20000010000 */
[----:B------:R-:W-:-:S02]  /*32c0*/  @P2 PRMT R130, R0, 0x7610, R130 ;  /* 0x0000761000822816 */ /* 0x000fc40000000082 */
[----:B------:R-:W-:Y:S01]  /*32d0*/  @P2 F2FP.BF16.F32.PACK_AB R0, RZ, R195 ;  /* 0x000000c3ff00223e */ /* 0x000fe200000010ff */
[----:B------:R-:W-:Y:S01]  /*32e0*/  @P1 FADD.FTZ R141, R141, R132 ;  /* 0x000000848d8d1221 */ /* 0x000fe20000010000 */
[----:B------:R-:W-:Y:S02]  /*32f0*/  @P2 F2FP.BF16.F32.PACK_AB R135, RZ, R134 ;  /* 0x00000086ff87223e */ /* 0x000fe400000010ff */
[----:B------:R-:W-:Y:S02]  /*3300*/  @P2 F2FP.BF16.F32.PACK_AB R132, RZ, R200 ;  /* 0x000000c8ff84223e */ /* 0x000fe400000010ff */
[----:B------:R-:W-:Y:S02]  /*3310*/  @P2 F2FP.BF16.F32.PACK_AB R133, RZ, R197 ;  /* 0x000000c5ff85223e */ /* 0x000fe400000010ff */
[----:B------:R-:W-:Y:S02]  /*3320*/  @P2 PRMT R131, R0, 0x7610, R131 ;  /* 0x0000761000832816 */ /* 0x000fe40000000083 */
[----:B------:R-:W-:-:S02]  /*3330*/  @P2 PRMT R130, R130, 0x5410, R135 ;  /* 0x0000541082822816 */ /* 0x000fc40000000087 */
[----:B------:R-:W-:Y:S02]  /*3340*/  @P2 F2FP.BF16.F32.PACK_AB R199, RZ, R196 ;  /* 0x000000c4ffc7223e */ /* 0x000fe400000010ff */
[----:B------:R-:W-:Y:S02]  /*3350*/  @P2 PRMT R128, R132, 0x7610, R128 ;  /* 0x0000761084802816 */ /* 0x000fe40000000080 */
[----:B------:R-:W-:Y:S02]  /*3360*/  @P2 PRMT R129, R133, 0x7610, R129 ;  /* 0x0000761085812816 */ /* 0x000fe40000000081 */
[----:B------:R-:W-:Y:S02]  /*3370*/  @P2 F2FP.BF16.F32.PACK_AB R0, RZ, R140 ;  /* 0x0000008cff00223e */ /* 0x000fe400000010ff */
[----:B------:R-:W-:Y:S01]  /*3380*/  @P2 F2FP.BF16.F32.PACK_AB R135, RZ, R141 ;  /* 0x0000008dff87223e */ /* 0x000fe200000010ff */
[----:B0-----:R-:W-:Y:S01]  /*3390*/  @P2 IMAD.WIDE.U32 R132, R201, 0x10, R250 ;  /* 0x00000010c9842825 */ /* 0x001fe200078e00fa */
[----:B------:R-:W-:-:S03]  /*33a0*/  @P2 PRMT R131, R131, 0x5410, R199 ;  /* 0x0000541083832816 */ /* 0x000fc600000000c7 */
[-C--:B------:R-:W-:Y:S01]  /*33b0*/  FMUL.FTZ R198, R198, R189.reuse ;  /* 0x000000bdc6c67220 */ /* 0x080fe20000410000 */
[----:B------:R-:W-:Y:S02]  /*33c0*/  @P2 PRMT R128, R128, 0x5410, R0 ;  /* 0x0000541080802816 */ /* 0x000fe40000000000 */
[----:B------:R-:W-:Y:S01]  /*33d0*/  @P2 PRMT R129, R129, 0x5410, R135 ;  /* 0x0000541081812816 */ /* 0x000fe20000000087 */
[-C--:B------:R-:W-:Y:S01]  /*33e0*/  FMUL.FTZ R0, R134, R189.reuse ;  /* 0x000000bd86007220 */ /* 0x080fe20000410000 */
[----:B------:R-:W0:Y:S03]  /*33f0*/  LDC.64 R250, c[0x0][0x2f8] ;  /* 0x0000be00fffa7b82 */ /* 0x000e260000000a00 */
[----:B------:R1:W-:Y:S01]  /*3400*/  @P2 STG.E.128 desc[UR4][R132.64], R128 ;  /* 0x0000008084002986 */ /* 0x0003e2000c101d04 */
[----:B------:R-:W-:Y:S01]  /*3410*/  FMUL.FTZ R134, R92, R198 ;  /* 0x000000c65c867220 */ /* 0x000fe20000410000 */
[-C--:B------:R-:W-:Y:S01]  /*3420*/  FMUL.FTZ R195, R195, R189.reuse ;  /* 0x000000bdc3c37220 */ /* 0x080fe20000410000 */
[-C--:B------:R-:W-:Y:S01]  /*3430*/  FMUL.FTZ R196, R196, R189.reuse ;  /* 0x000000bdc4c47220 */ /* 0x080fe20000410000 */
[----:B------:R-:W-:-:S02]  /*3440*/  FMUL.FTZ R197, R197, R189 ;  /* 0x000000bdc5c57220 */ /* 0x000fc40000410000 */
[----:B------:R-:W-:Y:S01]  /*3450*/  FMUL.FTZ R135, R94, R195 ;  /* 0x000000c35e877220 */ /* 0x000fe20000410000 */
[-C--:B------:R-:W-:Y:S01]  /*3460*/  FMUL.FTZ R199, R200, R189.reuse ;  /* 0x000000bdc8c77220 */ /* 0x080fe20000410000 */
[----:B------:R-:W-:-:S04]  /*3470*/  FMUL.FTZ R200, R140, R189 ;  /* 0x000000bd8cc87220 */ /* 0x000fc80000410000 */
[----:B------:R-:W-:Y:S01]  /*3480*/  FMUL.FTZ R239, R89, R200 ;  /* 0x000000c859ef7220 */ /* 0x000fe20000410000 */
[----:B-1----:R-:W-:Y:S01]  /*3490*/  FMUL.FTZ R133, R90, R197 ;  /* 0x000000c55a857220 */ /* 0x002fe20000410000 */
[-CC-:B------:R-:W-:Y:S01]  /*34a0*/  FFMA.FTZ R206, R206, R161.reuse, R154.reuse ;  /* 0x000000a1cece7223 */ /* 0x180fe2000001009a */
[----:B------:R-:W-:-:S03]  /*34b0*/  FFMA.FTZ R208, R208, R161, R154 ;  /* 0x000000a1d0d07223 */ /* 0x000fc6000001009a */
[----:B------:R-:W-:Y:S01]  /*34c0*/  FADD.FTZ R206, R207, -R206 ;  /* 0x800000cecfce7221 */ /* 0x000fe20000010000 */
[----:B------:R-:W-:Y:S01]  /*34d0*/  FADD.FTZ R207, R233, -R208 ;  /* 0x800000d0e9cf7221 */ /* 0x000fe20000010000 */
[----:B------:R-:W-:Y:S02]  /*34e0*/  FFMA.FTZ R234, R234, R161, R154 ;  /* 0x000000a1eaea7223 */ /* 0x000fe4000001009a */
[C---:B------:R-:W-:Y:S01]  /*34f0*/  FMUL.FTZ R208, R188.reuse, R206 ;  /* 0x000000cebcd07220 */ /* 0x040fe20000410000 */
[----:B------:R-:W-:Y:S01]  /*3500*/  FMUL.FTZ R207, R188, R207 ;  /* 0x000000cfbccf7220 */ /* 0x000fe20000410000 */
[----:B------:R-:W-:Y:S01]  /*3510*/  FADD.FTZ R234, R235, -R234 ;  /* 0x800000eaebea7221 */ /* 0x000fe20000010000 */
[-CC-:B------:R-:W-:Y:S01]  /*3520*/  FFMA.FTZ R144, R144, R161.reuse, R154.reuse ;  /* 0x000000a190907223 */ /* 0x180fe2000001009a */
[----:B------:R-:W-:-:S03]  /*3530*/  FFMA.FTZ R145, R145, R161, R154 ;  /* 0x000000a191917223 */ /* 0x000fc6000001009a */
[----:B------:R-:W-:Y:S01]  /*3540*/  FADD.FTZ R146, R146, -R144 ;  /* 0x8000009092927221 */ /* 0x000fe20000010000 */
[----:B------:R-:W-:Y:S02]  /*3550*/  FADD.FTZ R147, R147, -R145 ;  /* 0x8000009193937221 */ /* 0x000fe40000010000 */
[----:B------:R-:W1:Y:S02]  /*3560*/  @P2 LDC.64 R144, c[0x0][0x308] ;  /* 0x0000c200ff902b82 */ /* 0x000e640000000a00 */
[----:B------:R-:W-:Y:S01]  /*3570*/  FMUL.FTZ R206, R188, R147 ;  /* 0x00000093bcce7220 */ /* 0x000fe20000410000 */
[-CC-:B------:R-:W-:Y:S01]  /*3580*/  FFMA.FTZ R225, R225, R161.reuse, R154.reuse ;  /* 0x000000a1e1e17223 */ /* 0x180fe2000001009a */
[----:B------:R-:W-:-:S03]  /*3590*/  FFMA.FTZ R227, R227, R161, R154 ;  /* 0x000000a1e3e37223 */ /* 0x000fc6000001009a */
[----:B------:R-:W-:Y:S01]  /*35a0*/  FADD.FTZ R225, R226, -R225 ;  /* 0x800000e1e2e17221 */ /* 0x000fe20000010000 */
[----:B------:R-:W-:Y:S01]  /*35b0*/  FADD.FTZ R226, R228, -R227 ;  /* 0x800000e3e4e27221 */ /* 0x000fe20000010000 */
[--C-:B------:R-:W-:Y:S02]  /*35c0*/  FFMA.FTZ R229, R229, R161, R154.reuse ;  /* 0x000000a1e5e57223 */ /* 0x100fe4000001009a */
[C---:B------:R-:W-:Y:S01]  /*35d0*/  FMUL.FTZ R227, R188.reuse, R225 ;  /* 0x000000e1bce37220 */ /* 0x040fe20000410000 */
[----:B------:R-:W-:Y:S01]  /*35e0*/  FMUL.FTZ R226, R188, R226 ;  /* 0x000000e2bce27220 */ /* 0x000fe20000410000 */
[----:B------:R-:W-:Y:S01]  /*35f0*/  FADD.FTZ R229, R230, -R229 ;  /* 0x800000e5e6e57221 */ /* 0x000fe20000010000 */
[-CC-:B------:R-:W-:Y:S01]  /*3600*/  FFMA.FTZ R142, R142, R161.reuse, R154.reuse ;  /* 0x000000a18e8e7223 */ /* 0x180fe2000001009a */
[----:B------:R-:W-:-:S03]  /*3610*/  FFMA.FTZ R143, R143, R161, R154 ;  /* 0x000000a18f8f7223 */ /* 0x000fc6000001009a */
[----:B------:R-:W-:Y:S01]  /*3620*/  FADD.FTZ R148, R148, -R142 ;  /* 0x8000008e94947221 */ /* 0x000fe20000010000 */
[----:B------:R-:W-:Y:S02]  /*3630*/  FADD.FTZ R149, R149, -R143 ;  /* 0x8000008f95957221 */ /* 0x000fe40000010000 */
[----:B------:R-:W4:Y:S02]  /*3640*/  @P2 LDC.64 R142, c[0x0][0x308] ;  /* 0x0000c200ff8e2b82 */ /* 0x000f240000000a00 */
[----:B------:R-:W-:Y:S01]  /*3650*/  FMUL.FTZ R225, R188, R149 ;  /* 0x00000095bce17220 */ /* 0x000fe20000410000 */
[----:B--2---:R-:W-:-:S05]  /*3660*/  SHF.L.U32 R132, R138, 0x10, RZ ;  /* 0x000000108a847819 */ /* 0x004fca00000006ff */
[----:B---3--:R-:W-:Y:S01]  /*3670*/  FFMA.FTZ R3, R132, R198, R3 ;  /* 0x000000c684037223 */ /* 0x008fe20000010003 */
[----:B------:R-:W-:Y:S01]  /*3680*/  FMUL.FTZ R132, R93, R0 ;  /* 0x000000005d847220 */ /* 0x000fe20000410000 */
[----:B------:R-:W-:-:S04]  /*3690*/  FMUL.FTZ R198, R141, R189 ;  /* 0x000000bd8dc67220 */ /* 0x000fc80000410000 */
[----:B------:R-:W-:Y:S01]  /*36a0*/  F2FP.BF16.F32.PACK_AB R134, R132, R134 ;  /* 0x000000868486723e */ /* 0x000fe200000010ff */
[----:B------:R-:W-:-:S05]  /*36b0*/  FMUL.FTZ R132, R95, R196 ;  /* 0x000000c45f847220 */ /* 0x000fca0000410000 */
[----:B------:R-:W-:Y:S01]  /*36c0*/  F2FP.BF16.F32.PACK_AB R135, R132, R135 ;  /* 0x000000878487723e */ /* 0x000fe200000010ff */
[----:B------:R-:W-:-:S05]  /*36d0*/  FMUL.FTZ R132, R91, R198 ;  /* 0x000000c65b847220 */ /* 0x000fca0000410000 */
[----:B------:R-:W-:Y:S01]  /*36e0*/  F2FP.BF16.F32.PACK_AB R133, R132, R133 ;  /* 0x000000858485723e */ /* 0x000fe200000010ff */
[----:B------:R-:W-:Y:S01]  /*36f0*/  FMUL.FTZ R132, R88, R199 ;  /* 0x000000c758847220 */ /* 0x000fe20000410000 */
[----:B0-----:R-:W-:-:S04]  /*3700*/  IMAD.WIDE.U32 R140, R201, 0x10, R250 ;  /* 0x00000010c98c7825 */ /* 0x001fc800078e00fa */
[----:B------:R-:W-:Y:S01]  /*3710*/  F2FP.BF16.F32.PACK_AB R132, R239, R132 ;  /* 0x00000084ef84723e */ /* 0x000fe200000010ff */
[-CC-:B------:R-:W-:Y:S01]  /*3720*/  FFMA.FTZ R201, R202, R161.reuse, R154.reuse ;  /* 0x000000a1cac97223 */ /* 0x180fe2000001009a */
[----:B------:R-:W0:Y:S03]  /*3730*/  LDC.64 R250, c[0x0][0x220] ;  /* 0x00008800fffa7b82 */ /* 0x000e260000000a00 */
[----:B------:R2:W-:Y:S01]  /*3740*/  STG.E.128 desc[UR4][R140.64], R132 ;  /* 0x000000848c007986 */ /* 0x0005e2000c101d04 */
[-CC-:B------:R-:W-:Y:S01]  /*3750*/  FFMA.FTZ R202, R203, R161.reuse, R154.reuse ;  /* 0x000000a1cbca7223 */ /* 0x180fe2000001009a */
[----:B------:R-:W-:Y:S01]  /*3760*/  FFMA.FTZ R203, R236, R161, R154 ;  /* 0x000000a1eccb7223 */ /* 0x000fe2000001009a */
[----:B------:R-:W-:-:S03]  /*3770*/  FADD.FTZ R201, R204, -R201 ;  /* 0x800000c9ccc97221 */ /* 0x000fc60000010000 */
[----:B------:R-:W-:Y:S01]  /*3780*/  FADD.FTZ R203, R237, -R203 ;  /* 0x800000cbedcb7221 */ /* 0x000fe20000010000 */
[----:B--2---:R-:W-:Y:S02]  /*3790*/  @P1 PRMT R132, R40, 0x7632, R132 ;  /* 0x0000763228841816 */ /* 0x004fe40000000084 */
[----:B------:R-:W-:Y:S02]  /*37a0*/  @P1 PRMT R133, R41, 0x7632, R133 ;  /* 0x0000763229851816 */ /* 0x000fe40000000085 */
[----:B------:R-:W-:Y:S02]  /*37b0*/  @P1 SHF.L.U32 R132, R132, 0x10, RZ ;  /* 0x0000001084841819 */ /* 0x000fe400000006ff */
[----:B------:R-:W-:-:S03]  /*37c0*/  @P1 SHF.L.U32 R133, R133, 0x10, RZ ;  /* 0x0000001085851819 */ /* 0x000fc600000006ff */
[--C-:B------:R-:W-:Y:S01]  /*37d0*/  @P1 FADD.FTZ R208, R208, R132.reuse ;  /* 0x00000084d0d01221 */ /* 0x100fe20000010000 */
[----:B------:R-:W-:Y:S01]  /*37e0*/  @P1 PRMT R132, R42, 0x7632, R132 ;  /* 0x000076322a841816 */ /* 0x000fe20000000084 */
[--C-:B------:R-:W-:Y:S01]  /*37f0*/  @P1 FADD.FTZ R207, R207, R133.reuse ;  /* 0x00000085cfcf1221 */ /* 0x100fe20000010000 */
[----:B------:R-:W-:Y:S01]  /*3800*/  @P1 PRMT R133, R43, 0x7632, R133 ;  /* 0x000076322b851816 */ /* 0x000fe20000000085 */
[----:B------:R-:W-:Y:S01]  /*3810*/  FMUL.FTZ R204, R188, R234 ;  /* 0x000000eabccc7220 */ /* 0x000fe20000410000 */
[----:B------:R-:W-:Y:S01]  /*3820*/  @P1 SHF.L.U32 R132, R132, 0x10, RZ ;  /* 0x0000001084841819 */ /* 0x000fe200000006ff */
[----:B------:R-:W-:Y:S01]  /*3830*/  FMUL.FTZ R203, R188, R203 ;  /* 0x000000cbbccb7220 */ /* 0x000fe20000410000 */
[----:B------:R-:W-:Y:S01]  /*3840*/  @P1 SHF.L.U32 R133, R133, 0x10, RZ ;  /* 0x0000001085851819 */ /* 0x000fe200000006ff */
[----:B------:R-:W-:Y:S02]  /*3850*/  FADD.FTZ R202, R205, -R202 ;  /* 0x800000cacdca7221 */ /* 0x000fe40000010000 */
[----:B------:R-:W-:Y:S01]  /*3860*/  @P1 FADD.FTZ R204, R204, R132 ;  /* 0x00000084cccc1221 */ /* 0x000fe20000010000 */
[----:B------:R-:W-:Y:S01]  /*3870*/  @P1 SHF.L.U32 R132, R40, 0x10, RZ ;  /* 0x0000001028841819 */ /* 0x000fe200000006ff */
[----:B------:R-:W-:Y:S01]  /*3880*/  @P1 FADD.FTZ R203, R203, R133 ;  /* 0x00000085cbcb1221 */ /* 0x000fe20000010000 */
[----:B------:R-:W-:Y:S01]  /*3890*/  @P1 SHF.L.U32 R133, R41, 0x10, RZ ;  /* 0x0000001029851819 */ /* 0x000fe200000006ff */
[C---:B------:R-:W-:Y:S01]  /*38a0*/  FMUL.FTZ R205, R188.reuse, R146 ;  /* 0x00000092bccd7220 */ /* 0x040fe20000410000 */
[C---:B------:R-:W-:Y:S01]  /*38b0*/  FMUL.FTZ R201, R188.reuse, R201 ;  /* 0x000000c9bcc97220 */ /* 0x040fe20000410000 */
[----:B------:R-:W-:-:S02]  /*38c0*/  FMUL.FTZ R202, R188, R202 ;  /* 0x000000cabcca7220 */ /* 0x000fc40000410000 */
[----:B------:R-:W-:Y:S01]  /*38d0*/  @P1 FADD.FTZ R205, R205, R132 ;  /* 0x00000084cdcd1221 */ /* 0x000fe20000010000 */
[----:B------:R-:W-:Y:S01]  /*38e0*/  @P1 FADD.FTZ R206, R206, R133 ;  /* 0x00000085cece1221 */ /* 0x000fe20000010000 */
[----:B------:R-:W-:Y:S02]  /*38f0*/  @P1 SHF.L.U32 R132, R42, 0x10, RZ ;  /* 0x000000102a841819 */ /* 0x000fe400000006ff */
        /* <DEDUP_REMOVED lines=16> */
[----:B-1----:R-:W-:Y:S01]  /*3a00*/  @P2 IMAD.WIDE.U32 R132, R194, 0x10, R144 ;  /* 0x00000010c2842825 */ /* 0x002fe200078e0090 */
[----:B------:R-:W-:-:S03]  /*3a10*/  @P2 PRMT R129, R129, 0x5410, R134 ;  /* 0x0000541081812816 */ /* 0x000fc60000000086 */
[----:B0-----:R-:W-:Y:S01]  /*3a20*/  IMAD.WIDE.U32 R144, R194, 0x10, R250 ;  /* 0x00000010c2907825 */ /* 0x001fe200078e00fa */
[----:B------:R-:W-:Y:S02]  /*3a30*/  @P2 PRMT R130, R130, 0x5410, R135 ;  /* 0x0000541082822816 */ /* 0x000fe40000000087 */
[----:B------:R-:W-:Y:S01]  /*3a40*/  @P2 PRMT R131, R131, 0x5410, R140 ;  /* 0x0000541083832816 */ /* 0x000fe2000000008c */
[-C--:B------:R-:W-:Y:S01]  /*3a50*/  FMUL.FTZ R201, R201, R189.reuse ;  /* 0x000000bdc9c97220 */ /* 0x080fe20000410000 */
[-C--:B------:R-:W-:Y:S01]  /*3a60*/  FMUL.FTZ R204, R204, R189.reuse ;  /* 0x000000bdcccc7220 */ /* 0x080fe20000410000 */
[----:B------:R-:W2:Y:S01]  /*3a70*/  LDG.E.128 R144, desc[UR4][R144.64] ;  /* 0x0000000490907981 */ /* 0x000ea2000c1e1d00 */
[-C--:B------:R-:W-:Y:S01]  /*3a80*/  FMUL.FTZ R202, R202, R189.reuse ;  /* 0x000000bdcaca7220 */ /* 0x080fe20000410000 */
[----:B------:R-:W-:Y:S01]  /*3a90*/  FMUL.FTZ R203, R203, R189 ;  /* 0x000000bdcbcb7220 */ /* 0x000fe20000410000 */
[----:B------:R-:W-:Y:S01]  /*3aa0*/  FMUL.FTZ R134, R100, R201 ;  /* 0x000000c964867220 */ /* 0x000fe20000410000 */
[----:B------:R0:W-:Y:S01]  /*3ab0*/  @P2 STG.E.128 desc[UR4][R132.64], R128 ;  /* 0x0000008084002986 */ /* 0x0001e2000c101d04 */
[-C--:B------:R-:W-:Y:S01]  /*3ac0*/  FMUL.FTZ R205, R205, R189.reuse ;  /* 0x000000bdcdcd7220 */ /* 0x080fe20000410000 */
[-C--:B------:R-:W-:Y:S01]  /*3ad0*/  FMUL.FTZ R208, R208, R189.reuse ;  /* 0x000000bdd0d07220 */ /* 0x080fe20000410000 */
        /* <DEDUP_REMOVED lines=15> */
[----:B------:R0:W-:Y:S01]  /*3bd0*/  STG.E.128 desc[UR4][R140.64], R132 ;  /* 0x000000848c007986 */ /* 0x0001e2000c101d04 */
[-CC-:B------:R-:W-:Y:S01]  /*3be0*/  FFMA.FTZ R194, R221, R161.reuse, R154.reuse ;  /* 0x000000a1ddc27223 */ /* 0x180fe2000001009a */
[-CC-:B------:R-:W-:Y:S01]  /*3bf0*/  FFMA.FTZ R221, R222, R161.reuse, R154.reuse ;  /* 0x000000a1dedd7223 */ /* 0x180fe2000001009a */
[----:B------:R-:W-:Y:S01]  /*3c00*/  FFMA.FTZ R222, R231, R161, R154 ;  /* 0x000000a1e7de7223 */ /* 0x000fe2000001009a */
[----:B0-----:R-:W-:Y:S02]  /*3c10*/  @P1 PRMT R132, R36, 0x7632, R132 ;  /* 0x0000763224841816 */ /* 0x001fe40000000084 */
[----:B------:R-:W-:Y:S02]  /*3c20*/  @P1 PRMT R133, R37, 0x7632, R133 ;  /* 0x0000763225851816 */ /* 0x000fe40000000085 */
[----:B------:R-:W-:Y:S02]  /*3c30*/  @P1 SHF.L.U32 R132, R132, 0x10, RZ ;  /* 0x0000001084841819 */ /* 0x000fe400000006ff */
[----:B------:R-:W-:-:S03]  /*3c40*/  @P1 SHF.L.U32 R133, R133, 0x10, RZ ;  /* 0x0000001085851819 */ /* 0x000fc600000006ff */
[--C-:B------:R-:W-:Y:S01]  /*3c50*/  @P1 FADD.FTZ R227, R227, R132.reuse ;  /* 0x00000084e3e31221 */ /* 0x100fe20000010000 */
[----:B------:R-:W-:Y:S01]  /*3c60*/  @P1 PRMT R132, R38, 0x7632, R132 ;  /* 0x0000763226841816 */ /* 0x000fe20000000084 */
[--C-:B------:R-:W-:Y:S01]  /*3c70*/  @P1 FADD.FTZ R226, R226, R133.reuse ;  /* 0x00000085e2e21221 */ /* 0x100fe20000010000 */
[----:B------:R-:W-:Y:S01]  /*3c80*/  @P1 PRMT R133, R39, 0x7632, R133 ;  /* 0x0000763227851816 */ /* 0x000fe20000000085 */
[----:B------:R-:W-:Y:S01]  /*3c90*/  FADD.FTZ R222, R232, -R222 ;  /* 0x800000dee8de7221 */ /* 0x000fe20000010000 */
[----:B------:R-:W-:Y:S01]  /*3ca0*/  FADD.FTZ R194, R223, -R194 ;  /* 0x800000c2dfc27221 */ /* 0x000fe20000010000 */
[----:B------:R-:W-:Y:S01]  /*3cb0*/  @P1 SHF.L.U32 R132, R132, 0x10, RZ ;  /* 0x0000001084841819 */ /* 0x000fe200000006ff */
[C---:B------:R-:W-:Y:S01]  /*3cc0*/  FMUL.FTZ R223, R188.reuse, R229 ;  /* 0x000000e5bcdf7220 */ /* 0x040fe20000410000 */
[----:B------:R-:W-:Y:S01]  /*3cd0*/  @P1 SHF.L.U32 R133, R133, 0x10, RZ ;  /* 0x0000001085851819 */ /* 0x000fe200000006ff */
[----:B------:R-:W-:Y:S01]  /*3ce0*/  FMUL.FTZ R222, R188, R222 ;  /* 0x000000debcde7220 */ /* 0x000fe20000410000 */
[----:B------:R-:W-:Y:S01]  /*3cf0*/  FADD.FTZ R221, R224, -R221 ;  /* 0x800000dde0dd7221 */ /* 0x000fe20000010000 */
[----:B------:R-:W-:Y:S01]  /*3d00*/  @P1 FADD.FTZ R223, R223, R132 ;  /* 0x00000084dfdf1221 */ /* 0x000fe20000010000 */
[----:B------:R-:W-:Y:S01]  /*3d10*/  @P1 SHF.L.U32 R132, R36, 0x10, RZ ;  /* 0x0000001024841819 */ /* 0x000fe200000006ff */
[----:B------:R-:W-:Y:S01]  /*3d20*/  @P1 FADD.FTZ R222, R222, R133 ;  /* 0x00000085dede1221 */ /* 0x000fe20000010000 */
[C---:B------:R-:W-:Y:S01]  /*3d30*/  FMUL.FTZ R224, R188.reuse, R148 ;  /* 0x00000094bce07220 */ /* 0x040fe20000410000 */
[----:B------:R-:W-:Y:S01]  /*3d40*/  @P1 SHF.L.U32 R133, R37, 0x10, RZ ;  /* 0x0000001025851819 */ /* 0x000fe200000006ff */
[----:B------:R-:W-:-:S02]  /*3d50*/  FMUL.FTZ R194, R188, R194 ;  /* 0x000000c2bcc27220 */ /* 0x000fc40000410000 */
[----:B------:R-:W-:Y:S01]  /*3d60*/  @P1 FADD.FTZ R224, R224, R132 ;  /* 0x00000084e0e01221 */ /* 0x000fe20000010000 */
[----:B------:R-:W-:Y:S01]  /*3d70*/  @P1 SHF.L.U32 R132, R38, 0x10, RZ ;  /* 0x0000001026841819 */ /* 0x000fe200000006ff */
[----:B------:R-:W-:Y:S01]  /*3d80*/  @P1 FADD.FTZ R225, R225, R133 ;  /* 0x00000085e1e11221 */ /* 0x000fe20000010000 */
[----:B------:R-:W-:Y:S01]  /*3d90*/  @P1 SHF.L.U32 R133, R39, 0x10, RZ ;  /* 0x0000001027851819 */ /* 0x000fe200000006ff */
[----:B------:R-:W-:Y:S02]  /*3da0*/  FMUL.FTZ R221, R188, R221 ;  /* 0x000000ddbcdd7220 */ /* 0x000fe40000410000 */
[----:B------:R-:W-:Y:S01]  /*3db0*/  @P1 FADD.FTZ R194, R194, R132 ;  /* 0x00000084c2c21221 */ /* 0x000fe20000010000 */
[----:B------:R-:W-:Y:S01]  /*3dc0*/  @P2 F2FP.BF16.F32.PACK_AB R132, RZ, R224 ;  /* 0x000000e0ff84223e */ /* 0x000fe200000010ff */
[----:B------:R-:W-:Y:S01]  /*3dd0*/  @P1 FADD.FTZ R221, R221, R133 ;  /* 0x00000085dddd1221 */ /* 0x000fe20000010000 */
[----:B------:R-:W-:Y:S02]  /*3de0*/  @P2 F2FP.BF16.F32.PACK_AB R133, RZ, R225 ;  /* 0x000000e1ff85223e */ /* 0x000fe400000010ff */
[----:B------:R-:W-:-:S02]  /*3df0*/  @P2 PRMT R128, R132, 0x7610, R128 ;  /* 0x0000761084802816 */ /* 0x000fc40000000080 */
[----:B------:R-:W-:Y:S02]  /*3e00*/  @P2 F2FP.BF16.F32.PACK_AB R134, RZ, R194 ;  /* 0x000000c2ff86223e */ /* 0x000fe400000010ff */
[----:B------:R-:W-:Y:S02]  /*3e10*/  @P2 F2FP.BF16.F32.PACK_AB R132, RZ, R221 ;  /* 0x000000ddff84223e */ /* 0x000fe400000010ff */
[----:B------:R-:W-:Y:S02]  /*3e20*/  @P2 PRMT R129, R133, 0x7610, R129 ;  /* 0x0000761085812816 */ /* 0x000fe40000000081 */
[----:B------:R-:W-:Y:S02]  /*3e30*/  @P2 F2FP.BF16.F32.PACK_AB R133, RZ, R227 ;  /* 0x000000e3ff85223e */ /* 0x000fe400000010ff */
[----:B------:R-:W-:Y:S02]  /*3e40*/  @P2 PRMT R130, R134, 0x7610, R130 ;  /* 0x0000761086822816 */ /* 0x000fe40000000082 */
[----:B------:R-:W-:-:S02]  /*3e50*/  @P2 F2FP.BF16.F32.PACK_AB R140, RZ, R222 ;  /* 0x000000deff8c223e */ /* 0x000fc400000010ff */
[----:B------:R-:W-:Y:S02]  /*3e60*/  @P2 PRMT R131, R132, 0x7610, R131 ;  /* 0x0000761084832816 */ /* 0x000fe40000000083 */
[----:B------:R-:W-:Y:S02]  /*3e70*/  @P2 F2FP.BF16.F32.PACK_AB R134, RZ, R226 ;  /* 0x000000e2ff86223e */ /* 0x000fe400000010ff */
[----:B------:R-:W-:Y:S02]  /*3e80*/  @P2 F2FP.BF16.F32.PACK_AB R135, RZ, R223 ;  /* 0x000000dfff87223e */ /* 0x000fe400000010ff */
[----:B------:R-:W-:Y:S01]  /*3e90*/  @P2 PRMT R128, R128, 0x5410, R133 ;  /* 0x0000541080802816 */ /* 0x000fe20000000085 */
[----:B------:R-:W-:Y:S01]  /*3ea0*/  IMAD.WIDE.U32 R132, R193, 0x10, R250 ;  /* 0x00000010c1847825 */ /* 0x000fe200078e00fa */
[----:B------:R-:W-:Y:S02]  /*3eb0*/  @P2 PRMT R131, R131, 0x5410, R140 ;  /* 0x0000541083832816 */ /* 0x000fe4000000008c */
[----:B------:R-:W-:Y:S01]  /*3ec0*/  @P2 PRMT R129, R129, 0x5410, R134 ;  /* 0x0000541081812816 */ /* 0x000fe20000000086 */
[----:B----4-:R-:W-:Y:S01]  /*3ed0*/  @P2 IMAD.WIDE.U32 R140, R193, 0x10, R142 ;  /* 0x00000010c18c2825 */ /* 0x010fe200078e008e */
[----:B------:R-:W-:-:S03]  /*3ee0*/  @P2 PRMT R130, R130, 0x5410, R135 ;  /* 0x0000541082822816 */ /* 0x000fc60000000087 */
[-C--:B------:R-:W-:Y:S01]  /*3ef0*/  FMUL.FTZ R194, R194, R189.reuse ;  /* 0x000000bdc2c27220 */ /* 0x080fe20000410000 */
[-C--:B------:R-:W-:Y:S01]  /*3f00*/  FMUL.FTZ R223, R223, R189.reuse ;  /* 0x000000bddfdf7220 */ /* 0x080fe20000410000 */
[----:B------:R-:W3:Y:S01]  /*3f10*/  LDG.E.128 R132, desc[UR4][R132.64] ;  /* 0x0000000484847981 */ /* 0x000ee2000c1e1d00 */
[-C--:B------:R-:W-:Y:S01]  /*3f20*/  FMUL.FTZ R221, R221, R189.reuse ;  /* 0x000000bddddd7220 */ /* 0x080fe20000410000 */
[-C--:B------:R-:W-:Y:S01]  /*3f30*/  FMUL.FTZ R222, R222, R189.reuse ;  /* 0x000000bddede7220 */ /* 0x080fe20000410000 */
[----:B------:R-:W-:Y:S01]  /*3f40*/  FMUL.FTZ R142, R108, R194 ;  /* 0x000000c26c8e7220 */ /* 0x000fe20000410000 */
[----:B------:R0:W-:Y:S01]  /*3f50*/  @P2 STG.E.128 desc[UR4][R140.64], R128 ;  /* 0x000000808c002986 */ /* 0x0001e2000c101d04 */
        /* <DEDUP_REMOVED lines=15> */
[----:B------:R-:W-:Y:S01]  /*4050*/  F2FP.BF16.F32.PACK_AB R141, R149, R141 ;  /* 0x0000008d958d723e */ /* 0x000fe200000010ff */
[-CC-:B------:R-:W-:Y:S01]  /*4060*/  FFMA.FTZ R213, R213, R161.reuse, R154.reuse ;  /* 0x000000a1d5d57223 */ /* 0x180fe2000001009a */
[----:B------:R-:W-:Y:S01]  /*4070*/  LEA.HI.X R149, R193, UR17, RZ, 0x4, P3 ;  /* 0x00000011c1957c11 */ /* 0x000fe200098f24ff */
[-CC-:B------:R-:W-:Y:S01]  /*4080*/  FFMA.FTZ R215, R215, R161.reuse, R154.reuse ;  /* 0x000000a1d7d77223 */ /* 0x180fe2000001009a */
[-CC-:B------:R-:W-:Y:S01]  /*4090*/  FFMA.FTZ R150, R150, R161.reuse, R154.reuse ;  /* 0x000000a196967223 */ /* 0x180fe2000001009a */
[-CC-:B------:R-:W-:Y:S01]  /*40a0*/  FFMA.FTZ R151, R151, R161.reuse, R154.reuse ;  /* 0x000000a197977223 */ /* 0x180fe2000001009a */
[----:B------:R-:W-:Y:S01]  /*40b0*/  FADD.FTZ R213, R214, -R213 ;  /* 0x800000d5d6d57221 */ /* 0x000fe20000010000 */
[----:B------:R0:W-:Y:S01]  /*40c0*/  STG.E.128 desc[UR4][R148.64], R140 ;  /* 0x0000008c94007986 */ /* 0x0001e2000c101d04 */
[----:B------:R-:W-:Y:S01]  /*40d0*/  FADD.FTZ R216, R216, -R215 ;  /* 0x800000d7d8d87221 */ /* 0x000fe20000010000 */
[----:B------:R-:W-:Y:S01]  /*40e0*/  FFMA.FTZ R217, R217, R161, R154 ;  /* 0x000000a1d9d97223 */ /* 0x000fe2000001009a */
[----:B------:R-:W-:Y:S01]  /*40f0*/  FADD.FTZ R150, R168, -R150 ;  /* 0x80000096a8967221 */ /* 0x000fe20000010000 */
[----:B------:R-:W-:Y:S01]  /*4100*/  FADD.FTZ R169, R169, -R151 ;  /* 0x80000097a9a97221 */ /* 0x000fe20000010000 */
[C---:B------:R-:W-:Y:S01]  /*4110*/  FMUL.FTZ R214, R188.reuse, R213 ;  /* 0x000000d5bcd67220 */ /* 0x040fe20000410000 */
[----:B------:R-:W-:Y:S01]  /*4120*/  FMUL.FTZ R213, R188, R216 ;  /* 0x000000d8bcd57220 */ /* 0x000fe20000410000 */
[-CC-:B0-----:R-:W-:Y:S01]  /*4130*/  FFMA.FTZ R149, R209, R161.reuse, R154.reuse ;  /* 0x000000a1d1957223 */ /* 0x181fe2000001009a */
[----:B------:R-:W-:Y:S01]  /*4140*/  FFMA.FTZ R148, R210, R161, R154 ;  /* 0x000000a1d2947223 */ /* 0x000fe2000001009a */
[----:B------:R-:W-:-:S02]  /*4150*/  @P1 PRMT R142, R32, 0x7632, R142 ;  /* 0x00007632208e1816 */ /* 0x000fc4000000008e */
[----:B------:R-:W-:Y:S01]  /*4160*/  @P1 PRMT R143, R33, 0x7632, R143 ;  /* 0x00007632218f1816 */ /* 0x000fe2000000008f */
[----:B------:R-:W-:Y:S01]  /*4170*/  FADD.FTZ R149, R211, -R149 ;  /* 0x80000095d3957221 */ /* 0x000fe20000010000 */
[----:B------:R-:W-:Y:S01]  /*4180*/  FADD.FTZ R210, R218, -R217 ;  /* 0x800000d9dad27221 */ /* 0x000fe20000010000 */
[----:B------:R-:W-:Y:S01]  /*4190*/  FADD.FTZ R148, R212, -R148 ;  /* 0x80000094d4947221 */ /* 0x000fe20000010000 */
[----:B------:R-:W-:Y:S01]  /*41a0*/  @P1 SHF.L.U32 R140, R32, 0x10, RZ ;  /* 0x00000010208c1819 */ /* 0x000fe200000006ff */
[C---:B------:R-:W-:Y:S01]  /*41b0*/  FMUL.FTZ R211, R188.reuse, R150 ;  /* 0x00000096bcd37220 */ /* 0x040fe20000410000 */
[----:B------:R-:W-:Y:S01]  /*41c0*/  @P1 SHF.L.U32 R141, R33, 0x10, RZ ;  /* 0x00000010218d1819 */ /* 0x000fe200000006ff */
[----:B------:R-:W-:Y:S01]  /*41d0*/  FMUL.FTZ R212, R188, R169 ;  /* 0x000000a9bcd47220 */ /* 0x000fe20000410000 */
[----:B------:R-:W-:Y:S01]  /*41e0*/  @P1 SHF.L.U32 R142, R142, 0x10, RZ ;  /* 0x000000108e8e1819 */ /* 0x000fe200000006ff */
[----:B------:R-:W0:Y:S01]  /*41f0*/  @P2 LDC.64 R216, c[0x0][0x308] ;  /* 0x0000c200ffd82b82 */ /* 0x000e220000000a00 */
[----:B------:R-:W-:Y:S01]  /*4200*/  @P1 SHF.L.U32 R143, R143, 0x10, RZ ;  /* 0x000000108f8f1819 */ /* 0x000fe200000006ff */
[----:B------:R-:W-:Y:S01]  /*4210*/  FFMA.FTZ R209, R219, R161, R154 ;  /* 0x000000a1dbd17223 */ /* 0x000fe2000001009a */
[----:B------:R-:W-:Y:S01]  /*4220*/  @P1 FADD.FTZ R211, R211, R140 ;  /* 0x0000008cd3d31221 */ /* 0x000fe20000010000 */
[----:B------:R-:W-:Y:S01]  /*4230*/  @P1 FADD.FTZ R212, R212, R141 ;  /* 0x0000008dd4d41221 */ /* 0x000fe20000010000 */
[--C-:B------:R-:W-:Y:S01]  /*4240*/  @P1 FADD.FTZ R214, R214, R142.reuse ;  /* 0x0000008ed6d61221 */ /* 0x100fe20000010000 */
[----:B------:R-:W-:Y:S01]  /*4250*/  @P1 FADD.FTZ R213, R213, R143 ;  /* 0x0000008fd5d51221 */ /* 0x000fe20000010000 */
[----:B------:R-:W-:Y:S01]  /*4260*/  @P1 SHF.L.U32 R140, R34, 0x10, RZ ;  /* 0x00000010228c1819 */ /* 0x000fe200000006ff */
[C---:B------:R-:W-:Y:S01]  /*4270*/  FMUL.FTZ R149, R188.reuse, R149 ;  /* 0x00000095bc957220 */ /* 0x040fe20000410000 */
[C---:B------:R-:W-:Y:S01]  /*4280*/  @P1 SHF.L.U32 R141, R35.reuse, 0x10, RZ ;  /* 0x00000010238d1819 */ /* 0x040fe200000006ff */
[----:B------:R-:W-:Y:S01]  /*4290*/  FMUL.FTZ R148, R188, R148 ;  /* 0x00000094bc947220 */ /* 0x000fe20000410000 */
[----:B------:R-:W-:Y:S01]  /*42a0*/  @P1 PRMT R142, R34, 0x7632, R142 ;  /* 0x00007632228e1816 */ /* 0x000fe2000000008e */
[----:B------:R-:W-:Y:S01]  /*42b0*/  FADD.FTZ R209, R220, -R209 ;  /* 0x800000d1dcd17221 */ /* 0x000fe20000010000 */
[----:B------:R-:W-:Y:S01]  /*42c0*/  @P1 PRMT R143, R35, 0x7632, R143 ;  /* 0x00007632238f1816 */ /* 0x000fe2000000008f */
[----:B------:R-:W-:Y:S01]  /*42d0*/  @P1 FADD.FTZ R149, R149, R140 ;  /* 0x0000008c95951221 */ /* 0x000fe20000010000 */
[----:B------:R-:W-:Y:S01]  /*42e0*/  @P1 SHF.L.U32 R142, R142, 0x10, RZ ;  /* 0x000000108e8e1819 */ /* 0x000fe200000006ff */
[----:B------:R-:W-:Y:S01]  /*42f0*/  @P1 FADD.FTZ R148, R148, R141 ;  /* 0x0000008d94941221 */ /* 0x000fe20000010000 */
[----:B------:R-:W-:Y:S01]  /*4300*/  @P1 SHF.L.U32 R143, R143, 0x10, RZ ;  /* 0x000000108f8f1819 */ /* 0x000fe200000006ff */
[C---:B------:R-:W-:Y:S01]  /*4310*/  FMUL.FTZ R210, R188.reuse, R210 ;  /* 0x000000d2bcd27220 */ /* 0x040fe20000410000 */
[----:B------:R-:W-:Y:S01]  /*4320*/  FMUL.FTZ R209, R188, R209 ;  /* 0x000000d1bcd17220 */ /* 0x000fe20000410000 */
[----:B------:R-:W-:-:S02]  /*4330*/  @P2 F2FP.BF16.F32.PACK_AB R150, RZ, R211 ;  /* 0x000000d3ff96223e */ /* 0x000fc400000010ff */
[----:B------:R-:W-:Y:S01]  /*4340*/  @P1 FADD.FTZ R210, R210, R142 ;  /* 0x0000008ed2d21221 */ /* 0x000fe20000010000 */
[----:B------:R-:W-:Y:S01]  /*4350*/  @P1 FADD.FTZ R209, R209, R143 ;  /* 0x0000008fd1d11221 */ /* 0x000fe20000010000 */
[----:B------:R-:W-:Y:S02]  /*4360*/  @P2 F2FP.BF16.F32.PACK_AB R151, RZ, R212 ;  /* 0x000000d4ff97223e */ /* 0x000fe400000010ff */
[----:B------:R-:W-:Y:S02]  /*4370*/  @P2 F2FP.BF16.F32.PACK_AB R168, RZ, R149 ;  /* 0x00000095ffa8223e */ /* 0x000fe400000010ff */
[----:B------:R-:W-:Y:S02]  /*4380*/  @P2 F2FP.BF16.F32.PACK_AB R169, RZ, R148 ;  /* 0x00000094ffa9223e */ /* 0x000fe400000010ff */
[----:B------:R-:W-:Y:S02]  /*4390*/  @P2 PRMT R128, R150, 0x7610, R128 ;  /* 0x0000761096802816 */ /* 0x000fe40000000080 */
[----:B------:R-:W-:-:S02]  /*43a0*/  @P2 PRMT R129, R151, 0x7610, R129 ;  /* 0x0000761097812816 */ /* 0x000fc40000000081 */
[----:B------:R-:W-:Y:S02]  /*43b0*/  @P2 PRMT R130, R168, 0x7610, R130 ;  /* 0x00007610a8822816 */ /* 0x000fe40000000082 */
[----:B------:R-:W-:Y:S02]  /*43c0*/  @P2 PRMT R131, R169, 0x7610, R131 ;  /* 0x00007610a9832816 */ /* 0x000fe40000000083 */
[----:B------:R-:W-:Y:S02]  /*43d0*/  @P2 F2FP.BF16.F32.PACK_AB R150, RZ, R214 ;  /* 0x000000d6ff96223e */ /* 0x000fe400000010ff */
[----:B------:R-:W-:Y:S02]  /*43e0*/  @P2 F2FP.BF16.F32.PACK_AB R151, RZ, R213 ;  /* 0x000000d5ff97223e */ /* 0x000fe400000010ff */
[----:B------:R-:W-:Y:S02]  /*43f0*/  @P2 F2FP.BF16.F32.PACK_AB R168, RZ, R210 ;  /* 0x000000d2ffa8223e */ /* 0x000fe400000010ff */
[----:B------:R-:W-:Y:S01]  /*4400*/  @P2 F2FP.BF16.F32.PACK_AB R169, RZ, R209 ;  /* 0x000000d1ffa9223e */ /* 0x000fe200000010ff */
[----:B------:R-:W-:Y:S01]  /*4410*/  IMAD.WIDE.U32 R140, R191, 0x10, R250 ;  /* 0x00000010bf8c7825 */ /* 0x000fe200078e00fa */
[----:B------:R-:W-:-:S02]  /*4420*/  @P2 PRMT R128, R128, 0x5410, R150 ;  /* 0x0000541080802816 */ /* 0x000fc40000000096 */
[----:B------:R-:W-:Y:S01]  /*4430*/  @P2 PRMT R129, R129, 0x5410, R151 ;  /* 0x0000541081812816 */ /* 0x000fe20000000097 */
[----:B0-----:R-:W-:Y:S01]  /*4440*/  @P2 IMAD.WIDE.U32 R192, R192, 0x10, R216 ;  /* 0x00000010c0c02825 */ /* 0x001fe200078e00d8 */
[----:B------:R-:W-:Y:S01]  /*4450*/  @P2 PRMT R130, R130, 0x5410, R168 ;  /* 0x0000541082822816 */ /* 0x000fe200000000a8 */
[----:B------:R-:W4:Y:S01]  /*4460*/  LDG.E.128 R140, desc[UR4][R140.64] ;  /* 0x000000048c8c7981 */ /* 0x000f22000c1e1d00 */
[----:B------:R-:W-:Y:S01]  /*4470*/  @P2 PRMT R131, R131, 0x5410, R169 ;  /* 0x0000541083832816 */ /* 0x000fe200000000a9 */
[----:B------:R-:W-:-:S04]  /*4480*/  FMUL.FTZ R210, R210, R189 ;  /* 0x000000bdd2d27220 */ /* 0x000fc80000410000 */
[----:B------:R0:W-:Y:S01]  /*4490*/  @P2 STG.E.128 desc[UR4][R192.64], R128 ;  /* 0x00000080c0002986 */ /* 0x0001e2000c101d04 */
[-C--:B------:R-:W-:Y:S01]  /*44a0*/  FMUL.FTZ R209, R209, R189.reuse ;  /* 0x000000bdd1d17220 */ /* 0x080fe20000410000 */
[-C--:B------:R-:W-:Y:S01]  /*44b0*/  FMUL.FTZ R211, R211, R189.reuse ;  /* 0x000000bdd3d37220 */ /* 0x080fe20000410000 */
[-C--:B------:R-:W-:Y:S01]  /*44c0*/  FMUL.FTZ R214, R214, R189.reuse ;  /* 0x000000bdd6d67220 */ /* 0x080fe20000410000 */
[-C--:B------:R-:W-:Y:S01]  /*44d0*/  FMUL.FTZ R212, R212, R189.reuse ;  /* 0x000000bdd4d47220 */ /* 0x080fe20000410000 */
[-C--:B------:R-:W-:Y:S02]  /*44e0*/  FMUL.FTZ R213, R213, R189.reuse ;  /* 0x000000bdd5d57220 */ /* 0x080fe40000410000 */
[----:B------:R-:W-:Y:S01]  /*44f0*/  FMUL.FTZ R168, R113, R214 ;  /* 0x000000d671a87220 */ /* 0x000fe20000410000 */
[-C--:B0-----:R-:W-:Y:S01]  /*4500*/  FMUL.FTZ R192, R149, R189.reuse ;  /* 0x000000bd95c07220 */ /* 0x081fe20000410000 */
[----:B------:R-:W-:Y:S01]  /*4510*/  FMUL.FTZ R193, R148, R189 ;  /* 0x000000bd94c17220 */ /* 0x000fe20000410000 */
[----:B------:R-:W-:-:S02]  /*4520*/  FMUL.FTZ R148, R117, R210 ;  /* 0x000000d275947220 */ /* 0x000fc40000410000 */
[----:B------:R-:W-:Y:S01]  /*4530*/  FMUL.FTZ R150, R116, R192 ;  /* 0x000000c074967220 */ /* 0x000fe20000410000 */
[----:B------:R-:W-:Y:S01]  /*4540*/  FMUL.FTZ R151, R118, R193 ;  /* 0x000000c176977220 */ /* 0x000fe20000410000 */
[----:B------:R-:W-:-:S03]  /*4550*/  FMUL.FTZ R149, R119, R209 ;  /* 0x000000d177957220 */ /* 0x000fc60000410000 */
[----:B------:R-:W-:Y:S01]  /*4560*/  F2FP.BF16.F32.PACK_AB R150, R148, R150 ;  /* 0x000000969496723e */ /* 0x000fe200000010ff */
[----:B------:R-:W-:Y:S01]  /*4570*/  FMUL.FTZ R148, R112, R211 ;  /* 0x000000d370947220 */ /* 0x000fe20000410000 */
[----:B------:R-:W-:Y:S01]  /*4580*/  F2FP.BF16.F32.PACK_AB R151, R149, R151 ;  /* 0x000000979597723e */ /* 0x000fe200000010ff */
[----:B------:R-:W-:Y:S01]  /*4590*/  FMUL.FTZ R149, R114, R212 ;  /* 0x000000d472957220 */ /* 0x000fe20000410000 */
[----:B------:R-:W-:Y:S02]  /*45a0*/  FMUL.FTZ R169, R115, R213 ;  /* 0x000000d573a97220 */ /* 0x000fe40000410000 */
[----:B------:R-:W-:Y:S02]  /*45b0*/  F2FP.BF16.F32.PACK_AB R148, R168, R148 ;  /* 0x00000094a894723e */ /* 0x000fe400000010ff */
[----:B------:R-:W-:Y:S01]  /*45c0*/  LEA R168, P3, R191, UR16, 0x4 ;  /* 0x00000010bfa87c11 */ /* 0x000fe2000f8620ff */
[----:B------:R0:W-:Y:S01]  /*45d0*/  STL [R1+0x88], R3 ;  /* 0x0000880301007387 */ /* 0x0001e20000100800 */
[----:B------:R-:W-:-:S02]  /*45e0*/  F2FP.BF16.F32.PACK_AB R149, R169, R149 ;  /* 0x00000095a995723e */ /* 0x000fc400000010ff */
[----:B------:R-:W-:Y:S02]  /*45f0*/  LEA.HI.X R169, R191, UR17, RZ, 0x4, P3 ;  /* 0x00000011bfa97c11 */ /* 0x000fe400098f24ff */
[----:B------:R-:W2:Y:S01]  /*4600*/  LDL.LU R191, [R1+0x84] ;  /* 0x0000840001bf7983 */ /* 0x000ea20000300800 */
[----:B------:R-:W-:-:S03]  /*4610*/  FFMA.FTZ R158, R158, R161, R154 ;  /* 0x000000a19e9e7223 */ /* 0x000fc6000001009a */
[----:B------:R1:W-:Y:S04]  /*4620*/  STG.E.128 desc[UR4][R168.64], R148 ;  /* 0x00000094a8007986 */ /* 0x0003e8000c101d04 */
[----:B0-----:R-:W3:Y:S01]  /*4630*/  LDL.LU R3, [R1+0x90] ;  /* 0x0000900001037983 */ /* 0x001ee20000300800 */
[----:B------:R-:W-:-:S03]  /*4640*/  FFMA.FTZ R160, R160, R161, R154 ;  /* 0x000000a1a0a07223 */ /* 0x000fc6000001009a */
[----:B------:R-:W4:Y:S01]  /*4650*/  LDL.LU R252, [R1+0xc0] ;  /* 0x0000c00001fc7983 */ /* 0x000f220000300800 */
[-CC-:B------:R-:W-:Y:S01]  /*4660*/  FFMA.FTZ R152, R152, R161.reuse, R154.reuse ;  /* 0x000000a198987223 */ /* 0x180fe2000001009a */
[-CC-:B------:R-:W-:Y:S01]  /*4670*/  FFMA.FTZ R153, R153, R161.reuse, R154.reuse ;  /* 0x000000a199997223 */ /* 0x180fe2000001009a */
[-CC-:B------:R-:W-:Y:S01]  /*4680*/  FFMA.FTZ R155, R155, R161.reuse, R154.reuse ;  /* 0x000000a19b9b7223 */ /* 0x180fe2000001009a */
[-CC-:B------:R-:W-:Y:S01]  /*4690*/  FFMA.FTZ R156, R156, R161.reuse, R154.reuse ;  /* 0x000000a19c9c7223 */ /* 0x180fe2000001009a */
[-CC-:B------:R-:W-:Y:S01]  /*46a0*/  FFMA.FTZ R162, R162, R161.reuse, R154.reuse ;  /* 0x000000a1a2a27223 */ /* 0x180fe2000001009a */
[----:B------:R-:W-:Y:S01]  /*46b0*/  FFMA.FTZ R154, R159, R161, R154 ;  /* 0x000000a19f9a7223 */ /* 0x000fe2000001009a */
[----:B-1----:R-:W-:Y:S02]  /*46c0*/  IMAD.WIDE.U32 R148, R2, 0x10, R250 ;  /* 0x0000001002947825 */ /* 0x002fe400078e00fa */
[----:B------:R-:W4:Y:S04]  /*46d0*/  LDL.LU R251, [R1+0xbc] ;  /* 0x0000bc0001fb7983 */ /* 0x000f280000300800 */
[----:B------:R-:W4:Y:S01]  /*46e0*/  LDL.LU R250, [R1+0xc8] ;  /* 0x0000c80001fa7983 */ /* 0x000f220000300800 */
[----:B------:R-:W-:-:S03]  /*46f0*/  FADD.FTZ R158, R157, -R158 ;  /* 0x8000009e9d9e7221 */ /* 0x000fc60000010000 */
[----:B------:R-:W4:Y:S04]  /*4700*/  LDL.LU R239, [R1+0xc4] ;  /* 0x0000c40001ef7983 */ /* 0x000f280000300800 */
[----:B------:R-:W4:Y:S01]  /*4710*/  LDL.LU R237, [R1+0xd0] ;  /* 0x0000d00001ed7983 */ /* 0x000f220000300800 */
[----:B------:R-:W-:-:S03]  /*4720*/  FADD.FTZ R165, R165, -R154 ;  /* 0x8000009aa5a57221 */ /* 0x000fc60000010000 */
[----:B------:R-:W4:Y:S01]  /*4730*/  LDL.LU R236, [R1+0xcc] ;  /* 0x0000cc0001ec7983 */ /* 0x000f220000300800 */
[----:B------:R-:W-:-:S03]  /*4740*/  @P1 SHF.L.U32 R154, R28, 0x10, RZ ;  /* 0x000000101c9a1819 */ /* 0x000fc600000006ff */
[----:B------:R-:W4:Y:S01]  /*4750*/  LDL.LU R235, [R1+0xd8] ;  /* 0x0000d80001eb7983 */ /* 0x000f220000300800 */
[----:B------:R-:W-:-:S03]  /*4760*/  FMUL.FTZ R158, R188, R158 ;  /* 0x0000009ebc9e7220 */ /* 0x000fc60000410000 */
[----:B------:R-:W4:Y:S01]  /*4770*/  LDL.LU R234, [R1+0xd4] ;  /* 0x0000d40001ea7983 */ /* 0x000f220000300800 */
[----:B------:R-:W-:-:S03]  /*4780*/  @P1 PRMT R138, R29, 0x7632, R138 ;  /* 0x000076321d8a1816 */ /* 0x000fc6000000008a */
[----:B------:R-:W4:Y:S01]  /*4790*/  LDL.LU R233, [R1+0xe0] ;  /* 0x0000e00001e97983 */ /* 0x000f220000300800 */
[----:B------:R-:W-:-:S03]  /*47a0*/  FADD.FTZ R152, R164, -R152 ;  /* 0x80000098a4987221 */ /* 0x000fc60000010000 */
[----:B------:R-:W4:Y:S01]  /*47b0*/  LDL.LU R232, [R1+0xdc] ;  /* 0x0000dc0001e87983 */ /* 0x000f220000300800 */
[----:B------:R-:W-:-:S03]  /*47c0*/  @P1 PRMT R159, R28, 0x7632, R159 ;  /* 0x000076321c9f1816 */ /* 0x000fc6000000009f */
[----:B------:R-:W4:Y:S01]  /*47d0*/  LDL.LU R231, [R1+0xe8] ;  /* 0x0000e80001e77983 */ /* 0x000f220000300800 */
[----:B------:R-:W-:-:S03]  /*47e0*/  FADD.FTZ R160, R163, -R160 ;  /* 0x800000a0a3a07221 */ /* 0x000fc60000010000 */
[----:B------:R-:W4:Y:S01]  /*47f0*/  LDL.LU R230, [R1+0xe4] ;  /* 0x0000e40001e67983 */ /* 0x000f220000300800 */
[----:B------:R-:W-:-:S03]  /*4800*/  @P1 FADD.FTZ R158, R158, R154 ;  /* 0x0000009a9e9e1221 */ /* 0x000fc60000010000 */
[----:B------:R-:W4:Y:S01]  /*4810*/  LDL.LU R229, [R1+0xf0] ;  /* 0x0000f00001e57983 */ /* 0x000f220000300800 */
[----:B------:R-:W-:Y:S01]  /*4820*/  FADD.FTZ R153, R171, -R153 ;  /* 0x80000099ab997221 */ /* 0x000fe20000010000 */
[----:B------:R-:W-:Y:S02]  /*4830*/  @P1 SHF.L.U32 R157, R29, 0x10, RZ ;  /* 0x000000101d9d1819 */ /* 0x000fe400000006ff */
[----:B------:R-:W4:Y:S01]  /*4840*/  LDL.LU R228, [R1+0xec] ;  /* 0x0000ec0001e47983 */ /* 0x000f220000300800 */
[----:B------:R-:W-:Y:S01]  /*4850*/  @P1 SHF.L.U32 R154, R138, 0x10, RZ ;  /* 0x000000108a9a1819 */ /* 0x000fe200000006ff */
[C---:B------:R-:W-:Y:S02]  /*4860*/  FMUL.FTZ R152, R188.reuse, R152 ;  /* 0x00000098bc987220 */ /* 0x040fe40000410000 */
[----:B------:R-:W4:Y:S01]  /*4870*/  LDL.LU R220, [R1+0xf8] ;  /* 0x0000f80001dc7983 */ /* 0x000f220000300800 */
[----:B------:R-:W-:Y:S01]  /*4880*/  @P1 SHF.L.U32 R159, R159, 0x10, RZ ;  /* 0x000000109f9f1819 */ /* 0x000fe200000006ff */
[----:B------:R-:W-:Y:S01]  /*4890*/  FMUL.FTZ R160, R188, R160 ;  /* 0x000000a0bca07220 */ /* 0x000fe20000410000 */
[----:B------:R-:W-:Y:S01]  /*48a0*/  PRMT R138, R138, 0x7632, R138 ;  /* 0x000076328a8a7816 */ /* 0x000fe2000000008a */
[----:B------:R-:W4:Y:S01]  /*48b0*/  LDL.LU R219, [R1+0xf4] ;  /* 0x0000f40001db7983 */ /* 0x000f220000300800 */
[----:B------:R-:W-:-:S03]  /*48c0*/  FADD.FTZ R155, R170, -R155 ;  /* 0x8000009baa9b7221 */ /* 0x000fc60000010000 */
[----:B------:R-:W4:Y:S01]  /*48d0*/  LDL.LU R218, [R1+0x100] ;  /* 0x0001000001da7983 */ /* 0x000f220000300800 */
[----:B------:R-:W-:-:S03]  /*48e0*/  FMUL.FTZ R153, R188, R153 ;  /* 0x00000099bc997220 */ /* 0x000fc60000410000 */
[----:B------:R-:W4:Y:S01]  /*48f0*/  LDL.LU R217, [R1+0xfc] ;  /* 0x0000fc0001d97983 */ /* 0x000f220000300800 */
[----:B------:R-:W-:Y:S01]  /*4900*/  @P1 FADD.FTZ R152, R152, R157 ;  /* 0x0000009d98981221 */ /* 0x000fe20000010000 */
[----:B------:R-:W-:Y:S02]  /*4910*/  SHF.L.U32 R138, R138, 0x10, RZ ;  /* 0x000000108a8a7819 */ /* 0x000fe400000006ff */
[----:B------:R-:W4:Y:S01]  /*4920*/  LDL.LU R216, [R1+0x108] ;  /* 0x0001080001d87983 */ /* 0x000f220000300800 */
[--C-:B------:R-:W-:Y:S01]  /*4930*/  @P1 FADD.FTZ R160, R160, R159.reuse ;  /* 0x0000009fa0a01221 */ /* 0x100fe20000010000 */
[----:B------:R-:W-:Y:S02]  /*4940*/  @P1 SHF.L.U32 R157, R30, 0x10, RZ ;  /* 0x000000101e9d1819 */ /* 0x000fe400000006ff */
[----:B------:R-:W4:Y:S01]  /*4950*/  LDL.LU R215, [R1+0x104] ;  /* 0x0001040001d77983 */ /* 0x000f220000300800 */
[----:B------:R-:W-:Y:S01]  /*4960*/  FMUL.FTZ R155, R188, R155 ;  /* 0x0000009bbc9b7220 */ /* 0x000fe20000410000 */
[----:B------:R-:W-:-:S02]  /*4970*/  @P1 PRMT R159, R30, 0x7632, R159 ;  /* 0x000076321e9f1816 */ /* 0x000fc4000000009f */
[----:B------:R-:W4:Y:S01]  /*4980*/  LDL.LU R169, [R1+0x110] ;  /* 0x0001100001a97983 */ /* 0x000f220000300800 */
[----:B------:R-:W-:Y:S01]  /*4990*/  FADD.FTZ R156, R167, -R156 ;  /* 0x8000009ca79c7221 */ /* 0x000fe20000010000 */
[----:B------:R-:W-:Y:S02]  /*49a0*/  @P1 FADD.FTZ R153, R153, R154 ;  /* 0x0000009a99991221 */ /* 0x000fe40000010000 */
[----:B------:R-:W4:Y:S01]  /*49b0*/  LDL.LU R168, [R1+0x10c] ;  /* 0x00010c0001a87983 */ /* 0x000f220000300800 */
[----:B------:R-:W-:Y:S01]  /*49c0*/  FADD.FTZ R162, R166, -R162 ;  /* 0x800000a2a6a27221 */ /* 0x000fe20000010000 */
[----:B------:R-:W-:Y:S02]  /*49d0*/  @P1 PRMT R154, R31, 0x7632, R154 ;  /* 0x000076321f9a1816 */ /* 0x000fe4000000009a */
[----:B------:R-:W4:Y:S01]  /*49e0*/  LDL.LU R161, [R1+0xb4] ;  /* 0x0000b40001a17983 */ /* 0x000f220000300800 */
[----:B------:R-:W-:-:S03]  /*49f0*/  @P1 FADD.FTZ R155, R155, R157 ;  /* 0x0000009d9b9b1221 */ /* 0x000fc60000010000 */
[----:B------:R-:W4:Y:S01]  /*4a00*/  LDL.LU R163, [R1+0xb8] ;  /* 0x0000b80001a37983 */ /* 0x000f220000300800 */
[----:B------:R-:W-:-:S03]  /*4a10*/  @P1 SHF.L.U32 R159, R159, 0x10, RZ ;  /* 0x000000109f9f1819 */ /* 0x000fc600000006ff */
[----:B------:R-:W4:Y:S01]  /*4a20*/  LDL.LU R164, [R1+0xac] ;  /* 0x0000ac0001a47983 */ /* 0x000f220000300800 */
[C---:B------:R-:W-:Y:S01]  /*4a30*/  FMUL.FTZ R156, R188.reuse, R156 ;  /* 0x0000009cbc9c7220 */ /* 0x040fe20000410000 */
[----:B------:R-:W-:Y:S02]  /*4a40*/  @P1 SHF.L.U32 R157, R31, 0x10, RZ ;  /* 0x000000101f9d1819 */ /* 0x000fe400000006ff */
[----:B------:R-:W4:Y:S01]  /*4a50*/  LDL.LU R171, [R1+0xb0] ;  /* 0x0000b00001ab7983 */ /* 0x000f220000300800 */
[C---:B------:R-:W-:Y:S01]  /*4a60*/  FMUL.FTZ R162, R188.reuse, R162 ;  /* 0x000000a2bca27220 */ /* 0x040fe20000410000 */
[----:B------:R-:W-:Y:S02]  /*4a70*/  FMUL.FTZ R165, R188, R165 ;  /* 0x000000a5bca57220 */ /* 0x000fe40000410000 */
[----:B------:R-:W4:Y:S01]  /*4a80*/  LDL.LU R170, [R1+0xa4] ;  /* 0x0000a40001aa7983 */ /* 0x000f220000300800 */
[----:B------:R-:W-:-:S03]  /*4a90*/  @P1 SHF.L.U32 R154, R154, 0x10, RZ ;  /* 0x000000109a9a1819 */ /* 0x000fc600000006ff */
[----:B------:R-:W4:Y:S01]  /*4aa0*/  LDL.LU R167, [R1+0xa8] ;  /* 0x0000a80001a77983 */ /* 0x000f220000300800 */
[----:B------:R-:W-:-:S03]  /*4ab0*/  @P1 FADD.FTZ R156, R156, R159 ;  /* 0x0000009f9c9c1221 */ /* 0x000fc60000010000 */
[----:B------:R-:W4:Y:S01]  /*4ac0*/  LDL.LU R166, [R1+0x9c] ;  /* 0x00009c0001a67983 */ /* 0x000f220000300800 */
[----:B------:R-:W-:-:S03]  /*4ad0*/  @P1 FADD.FTZ R162, R162, R157 ;  /* 0x0000009da2a21221 */ /* 0x000fc60000010000 */
[----:B------:R-:W4:Y:S01]  /*4ae0*/  LDL.LU R188, [R1+0xa0] ;  /* 0x0000a00001bc7983 */ /* 0x000f220000300800 */
[----:B------:R-:W-:-:S03]  /*4af0*/  @P1 FADD.FTZ R165, R165, R154 ;  /* 0x0000009aa5a51221 */ /* 0x000fc60000010000 */
[----:B------:R-:W4:Y:S01]  /*4b00*/  LDG.E.128 R148, desc[UR4][R148.64] ;  /* 0x0000000494947981 */ /* 0x000f22000c1e1d00 */
[----:B--2---:R-:W-:-:S05]  /*4b10*/  FFMA.FTZ R191, R138, R0, R191 ;  /* 0x000000008abf7223 */ /* 0x004fca00000100bf */
[----:B------:R0:W-:Y:S04]  /*4b20*/  STL [R1+0x84], R191 ;  /* 0x000084bf01007387 */ /* 0x0001e80000100800 */
[----:B0-----:R-:W2:Y:S04]  /*4b30*/  LDL.LU R191, [R1+0x78] ;  /* 0x0000780001bf7983 */ /* 0x001ea80000300800 */
[----:B------:R-:W4:Y:S04]  /*4b40*/  LDL.LU R159, [R1+0x94] ;  /* 0x00009400019f7983 */ /* 0x000f280000300800 */
[----:B------:R-:W4:Y:S04]  /*4b50*/  LDL.LU R157, [R1+0x98] ;  /* 0x00009800019d7983 */ /* 0x000f280000300800 */
[----:B------:R-:W2:Y:S01]  /*4b60*/  LDL.LU R154, [R1+0x8c] ;  /* 0x00008c00019a7983 */ /* 0x000ea20000300800 */
[----:B------:R-:W-:-:S02]  /*4b70*/  SHF.L.U32 R0, R139, 0x10, RZ ;  /* 0x000000108b007819 */ /* 0x000fc400000006ff */
[----:B------:R-:W-:-:S03]  /*4b80*/  PRMT R139, R139, 0x7632, R139 ;  /* 0x000076328b8b7816 */ /* 0x000fc6000000008b */
[----:B---3--:R-:W-:Y:S01]  /*4b90*/  FFMA.FTZ R3, R0, R195, R3 ;  /* 0x000000c300037223 */ /* 0x008fe20000010003 */
[----:B------:R-:W-:-:S04]  /*4ba0*/  SHF.L.U32 R139, R139, 0x10, RZ ;  /* 0x000000108b8b7819 */ /* 0x000fc800000006ff */
[----:B------:R0:W-:Y:S04]  /*4bb0*/  STL [R1+0x90], R3 ;  /* 0x0000900301007387 */ /* 0x0001e80000100800 */
[----:B0-----:R0:W5:Y:S04]  /*4bc0*/  LDL.LU R3, [R1+0x114] ;  /* 0x0001140001037983 */ /* 0x0011680000300800 */
[----:B------:R-:W3:Y:S01]  /*4bd0*/  LDL.LU R195, [R1+0x7c] ;  /* 0x00007c0001c37983 */ /* 0x000ee20000300800 */
[C---:B------:R-:W-:Y:S02]  /*4be0*/  PRMT R138, R136.reuse, 0x7632, R138 ;  /* 0x00007632888a7816 */ /* 0x040fe4000000008a */
[----:B------:R-:W-:Y:S01]  /*4bf0*/  SHF.L.U32 R136, R136, 0x10, RZ ;  /* 0x0000001088887819 */ /* 0x000fe200000006ff */
[----:B--2---:R-:W-:-:S02]  /*4c00*/  FFMA.FTZ R154, R139, R196, R154 ;  /* 0x000000c48b9a7223 */ /* 0x004fc4000001009a */
[----:B------:R-:W2:Y:S02]  /*4c10*/  LDL.LU R196, [R1+0x80] ;  /* 0x0000800001c47983 */ /* 0x000ea40000300800 */
[----:B------:R-:W-:Y:S02]  /*4c20*/  FFMA.FTZ R191, R136, R199, R191 ;  /* 0x000000c788bf7223 */ /* 0x000fe400000100bf */
[----:B------:R-:W2:Y:S01]  /*4c30*/  LDL.LU R199, [R1+0x74] ;  /* 0x0000740001c77983 */ /* 0x000ea20000300800 */
[C---:B------:R-:W-:Y:S02]  /*4c40*/  PRMT R0, R137.reuse, 0x7632, R0 ;  /* 0x0000763289007816 */ /* 0x040fe40000000000 */
[----:B------:R-:W-:Y:S02]  /*4c50*/  SHF.L.U32 R137, R137, 0x10, RZ ;  /* 0x0000001089897819 */ /* 0x000fe400000006ff */
[----:B------:R-:W-:Y:S02]  /*4c60*/  SHF.L.U32 R0, R0, 0x10, RZ ;  /* 0x0000001000007819 */ /* 0x000fe400000006ff */
[----:B------:R-:W-:-:S05]  /*4c70*/  SHF.L.U32 R136, R145, 0x10, RZ ;  /* 0x0000001091887819 */ /* 0x000fca00000006ff */
[----:B----4-:R-:W-:Y:S01]  /*4c80*/  FFMA.FTZ R188, R136, R206, R188 ;  /* 0x000000ce88bc7223 */ /* 0x010fe200000100bc */
[----:B------:R-:W-:Y:S01]  /*4c90*/  SHF.L.U32 R136, R133, 0x10, RZ ;  /* 0x0000001085887819 */ /* 0x000fe200000006ff */
[----:B---3--:R-:W-:Y:S01]  /*4ca0*/  FFMA.FTZ R195, R0, R198, R195 ;  /* 0x000000c600c37223 */ /* 0x008fe200000100c3 */
[----:B------:R-:W-:-:S03]  /*4cb0*/  SHF.L.U32 R0, R144, 0x10, RZ ;  /* 0x0000001090007819 */ /* 0x000fc600000006ff */
[----:B------:R-:W-:Y:S01]  /*4cc0*/  FFMA.FTZ R252, R136, R225, R252 ;  /* 0x000000e188fc7223 */ /* 0x000fe200000100fc */
[----:B------:R-:W-:Y:S01]  /*4cd0*/  PRMT R133, R133, 0x7632, R133 ;  /* 0x0000763285857816 */ /* 0x000fe20000000085 */
[----:B------:R-:W-:Y:S01]  /*4ce0*/  FFMA.FTZ R157, R0, R205, R157 ;  /* 0x000000cd009d7223 */ /* 0x000fe2000001009d */
[C---:B------:R-:W-:Y:S02]  /*4cf0*/  SHF.L.U32 R0, R132.reuse, 0x10, RZ ;  /* 0x0000001084007819 */ /* 0x040fe400000006ff */
[----:B------:R-:W-:Y:S02]  /*4d00*/  PRMT R132, R132, 0x7632, R132 ;  /* 0x0000763284847816 */ /* 0x000fe40000000084 */
[----:B------:R-:W-:Y:S02]  /*4d10*/  SHF.L.U32 R138, R138, 0x10, RZ ;  /* 0x000000108a8a7819 */ /* 0x000fe400000006ff */
[----:B------:R-:W-:Y:S02]  /*4d20*/  SHF.L.U32 R132, R132, 0x10, RZ ;  /* 0x0000001084847819 */ /* 0x000fe400000006ff */
[----:B------:R-:W-:Y:S01]  /*4d30*/  SHF.L.U32 R133, R133, 0x10, RZ ;  /* 0x0000001085857819 */ /* 0x000fe200000006ff */
[----:B------:R-:W-:Y:S01]  /*4d40*/  FFMA.FTZ R163, R0, R224, R163 ;  /* 0x000000e000a37223 */ /* 0x000fe200000100a3 */
[----:B------:R-:W-:Y:S01]  /*4d50*/  SHF.L.U32 R0, R140, 0x10, RZ ;  /* 0x000000108c007819 */ /* 0x000fe200000006ff */
[----:B------:R-:W-:Y:S01]  /*4d60*/  FFMA.FTZ R161, R132, R227, R161 ;  /* 0x000000e384a17223 */ /* 0x000fe200000100a1 */
[----:B------:R-:W-:Y:S01]  /*4d70*/  SHF.L.U32 R132, R141, 0x10, RZ ;  /* 0x000000108d847819 */ /* 0x000fe200000006ff */
[----:B------:R-:W-:Y:S01]  /*4d80*/  FFMA.FTZ R251, R133, R226, R251 ;  /* 0x000000e285fb7223 */ /* 0x000fe200000100fb */
[----:B------:R-:W-:-:S02]  /*4d90*/  SHF.L.U32 R133, R142, 0x10, RZ ;  /* 0x000000108e857819 */ /* 0x000fc400000006ff */
[----:B------:R-:W-:Y:S02]  /*4da0*/  PRMT R140, R140, 0x7632, R140 ;  /* 0x000076328c8c7816 */ /* 0x000fe4000000008c */
[----:B------:R-:W-:Y:S02]  /*4db0*/  PRMT R141, R141, 0x7632, R141 ;  /* 0x000076328d8d7816 */ /* 0x000fe4000000008d */
[----:B------:R-:W-:Y:S02]  /*4dc0*/  PRMT R142, R142, 0x7632, R142 ;  /* 0x000076328e8e7816 */ /* 0x000fe4000000008e */
[----:B------:R-:W-:Y:S02]  /*4dd0*/  PRMT R144, R144, 0x7632, R144 ;  /* 0x0000763290907816 */ /* 0x000fe40000000090 */
[----:B------:R-:W-:Y:S02]  /*4de0*/  SHF.L.U32 R140, R140, 0x10, RZ ;  /* 0x000000108c8c7819 */ /* 0x000fe400000006ff */
[----:B------:R-:W-:-:S02]  /*4df0*/  SHF.L.U32 R141, R141, 0x10, RZ ;  /* 0x000000108d8d7819 */ /* 0x000fc400000006ff */
[----:B------:R-:W-:Y:S02]  /*4e00*/  SHF.L.U32 R142, R142, 0x10, RZ ;  /* 0x000000108e8e7819 */ /* 0x000fe400000006ff */
[----:B------:R-:W-:Y:S01]  /*4e10*/  PRMT R145, R145, 0x7632, R145 ;  /* 0x0000763291917816 */ /* 0x000fe20000000091 */
[----:B------:R1:W-:Y:S01]  /*4e20*/  STL [R1+0x78], R191 ;  /* 0x000078bf01007387 */ /* 0x0003e20000100800 */
[----:B------:R-:W-:Y:S01]  /*4e30*/  SHF.L.U32 R144, R144, 0x10, RZ ;  /* 0x0000001090907819 */ /* 0x000fe200000006ff */
[----:B------:R-:W-:Y:S01]  /*4e40*/  FFMA.FTZ R235, R0, R211, R235 ;  /* 0x000000d300eb7223 */ /* 0x000fe200000100eb */
[----:B------:R-:W-:Y:S01]  /*4e50*/  SHF.L.U32 R145, R145, 0x10, RZ ;  /* 0x0000001091917819 */ /* 0x000fe200000006ff */
[----:B------:R-:W-:Y:S01]  /*4e60*/  FFMA.FTZ R234, R140, R214, R234 ;  /* 0x000000d68cea7223 */ /* 0x000fe200000100ea */
[----:B------:R-:W-:Y:S01]  /*4e70*/  FFMA.FTZ R232, R141, R213, R232 ;  /* 0x000000d58de87223 */ /* 0x000fe200000100e8 */
[----:B------:R-:W-:Y:S01]  /*4e80*/  FFMA.FTZ R230, R142, R210, R230 ;  /* 0x000000d28ee67223 */ /* 0x000fe200000100e6 */
[----:B------:R-:W-:Y:S01]  /*4e90*/  STL [R1+0x8c], R154 ;  /* 0x00008c9a01007387 */ /* 0x000fe20000100800 */
[----:B------:R-:W-:Y:S01]  /*4ea0*/  @P2 F2FP.BF16.F32.PACK_AB R0, RZ, R160 ;  /* 0x000000a0ff00223e */ /* 0x000fe200000010ff */
[----:B------:R-:W-:Y:S01]  /*4eb0*/  FMUL.FTZ R160, R160, R189 ;  /* 0x000000bda0a07220 */ /* 0x000fe20000410000 */
[----:B------:R-:W-:Y:S01]  /*4ec0*/  @P2 F2FP.BF16.F32.PACK_AB R140, RZ, R153 ;  /* 0x00000099ff8c223e */ /* 0x000fe200000010ff */
[----:B------:R-:W-:Y:S01]  /*4ed0*/  FMUL.FTZ R153, R153, R189 ;  /* 0x000000bd99997220 */ /* 0x000fe20000410000 */
[----:B------:R-:W-:Y:S01]  /*4ee0*/  @P2 F2FP.BF16.F32.PACK_AB R139, RZ, R155 ;  /* 0x0000009bff8b223e */ /* 0x000fe200000010ff */
[-C--:B------:R-:W-:Y:S01]  /*4ef0*/  FMUL.FTZ R155, R155, R189.reuse ;  /* 0x000000bd9b9b7220 */ /* 0x080fe20000410000 */
[----:B------:R-:W-:Y:S01]  /*4f00*/  @P2 F2FP.BF16.F32.PACK_AB R141, RZ, R156 ;  /* 0x0000009cff8d223e */ /* 0x000fe200000010ff */
[-C--:B------:R-:W-:Y:S01]  /*4f10*/  FMUL.FTZ R156, R156, R189.reuse ;  /* 0x000000bd9c9c7220 */ /* 0x080fe20000410000 */
[----:B------:R-:W-:Y:S01]  /*4f20*/  @P2 F2FP.BF16.F32.PACK_AB R142, RZ, R162 ;  /* 0x000000a2ff8e223e */ /* 0x000fe200000010ff */
[----:B------:R-:W-:Y:S01]  /*4f30*/  FMUL.FTZ R162, R162, R189 ;  /* 0x000000bda2a27220 */ /* 0x000fe20000410000 */
[----:B------:R-:W-:Y:S01]  /*4f40*/  FFMA.FTZ R159, R144, R208, R159 ;  /* 0x000000d0909f7223 */ /* 0x000fe2000001009f */
[----:B------:R-:W-:Y:S01]  /*4f50*/  FFMA.FTZ R166, R145, R207, R166 ;  /* 0x000000cf91a67223 */ /* 0x000fe200000100a6 */
[----:B------:R-:W-:Y:S01]  /*4f60*/  FFMA.FTZ R233, R132, R212, R233 ;  /* 0x000000d484e97223 */ /* 0x000fe200000100e9 */
[----:B------:R-:W-:Y:S01]  /*4f70*/  FFMA.FTZ R231, R133, R192, R231 ;  /* 0x000000c085e77223 */ /* 0x000fe200000100e7 */
[----:B------:R-:W-:Y:S01]  /*4f80*/  FMUL.FTZ R145, R123, R153 ;  /* 0x000000997b917220 */ /* 0x000fe20000410000 */
[----:B------:R-:W-:Y:S01]  /*4f90*/  FMUL.FTZ R144, R121, R160 ;  /* 0x000000a079907220 */ /* 0x000fe20000410000 */
[----:B------:R-:W-:-:S02]  /*4fa0*/  @P2 PRMT R130, R139, 0x7610, R130 ;  /* 0x000076108b822816 */ /* 0x000fc40000000082 */
[----:B------:R-:W-:Y:S02]  /*4fb0*/  @P2 PRMT R131, R142, 0x7610, R131 ;  /* 0x000076108e832816 */ /* 0x000fe40000000083 */
[----:B------:R-:W-:Y:S02]  /*4fc0*/  @P2 PRMT R130, R130, 0x5410, R141 ;  /* 0x0000541082822816 */ /* 0x000fe4000000008d */
[C---:B------:R-:W-:Y:S02]  /*4fd0*/  SHF.L.U32 R141, R148.reuse, 0x10, RZ ;  /* 0x00000010948d7819 */ /* 0x040fe400000006ff */
[----:B------:R-:W-:Y:S01]  /*4fe0*/  PRMT R148, R148, 0x7632, R148 ;  /* 0x0000763294947816 */ /* 0x000fe20000000094 */
[----:B--2---:R-:W-:Y:S01]  /*4ff0*/  FFMA.FTZ R196, R137, R197, R196 ;  /* 0x000000c589c47223 */ /* 0x004fe200000100c4 */
[----:B------:R-:W-:-:S05]  /*5000*/  SHF.L.U32 R137, R146, 0x10, RZ ;  /* 0x0000001092897819 */ /* 0x000fca00000006ff */
[----:B------:R-:W-:Y:S01]  /*5010*/  FFMA.FTZ R167, R137, R201, R167 ;  /* 0x000000c989a77223 */ /* 0x000fe200000100a7 */
[C---:B------:R-:W-:Y:S02]  /*5020*/  SHF.L.U32 R137, R134.reuse, 0x10, RZ ;  /* 0x0000001086897819 */ /* 0x040fe400000006ff */
[----:B------:R-:W-:-:S03]  /*5030*/  PRMT R134, R134, 0x7632, R134 ;  /* 0x0000763286867816 */ /* 0x000fc60000000086 */
[----:B------:R-:W-:Y:S02]  /*5040*/  FFMA.FTZ R250, R137, R194, R250 ;  /* 0x000000c289fa7223 */ /* 0x000fe400000100fa */
[----:B------:R-:W1:Y:S01]  /*5050*/  @P2 LDC.64 R136, c[0x0][0x308] ;  /* 0x0000c200ff882b82 */ /* 0x000e620000000a00 */
[----:B------:R-:W-:Y:S01]  /*5060*/  SHF.L.U32 R134, R134, 0x10, RZ ;  /* 0x0000001086867819 */ /* 0x000fe200000006ff */
[----:B------:R-:W-:Y:S01]  /*5070*/  FFMA.FTZ R199, R138, R200, R199 ;  /* 0x000000c88ac77223 */ /* 0x000fe200000100c7 */
[----:B------:R-:W-:-:S03]  /*5080*/  SHF.L.U32 R138, R147, 0x10, RZ ;  /* 0x00000010938a7819 */ /* 0x000fc600000006ff */
[----:B------:R-:W-:Y:S01]  /*5090*/  FFMA.FTZ R239, R134, R223, R239 ;  /* 0x000000df86ef7223 */ /* 0x000fe200000100ef */
[C---:B------:R-:W-:Y:S02]  /*50a0*/  SHF.L.U32 R134, R143.reuse, 0x10, RZ ;  /* 0x000000108f867819 */ /* 0x040fe400000006ff */
[----:B------:R-:W-:Y:S01]  /*50b0*/  PRMT R143, R143, 0x7632, R143 ;  /* 0x000076328f8f7816 */ /* 0x000fe2000000008f */
[----:B------:R-:W-:Y:S01]  /*50c0*/  FFMA.FTZ R171, R138, R202, R171 ;  /* 0x000000ca8aab7223 */ /* 0x000fe200000100ab */
[----:B------:R-:W-:Y:S02]  /*50d0*/  SHF.L.U32 R138, R135, 0x10, RZ ;  /* 0x00000010878a7819 */ /* 0x000fe400000006ff */
[----:B------:R-:W-:Y:S02]  /*50e0*/  SHF.L.U32 R143, R143, 0x10, RZ ;  /* 0x000000108f8f7819 */ /* 0x000fe400000006ff */
[----:B------:R-:W-:Y:S02]  /*50f0*/  PRMT R146, R146, 0x7632, R146 ;  /* 0x0000763292927816 */ /* 0x000fe40000000092 */
[----:B------:R-:W-:-:S02]  /*5100*/  PRMT R135, R135, 0x7632, R135 ;  /* 0x0000763287877816 */ /* 0x000fc40000000087 */
[----:B------:R-:W-:Y:S01]  /*5110*/  PRMT R147, R147, 0x7632, R147 ;  /* 0x0000763293937816 */ /* 0x000fe20000000093 */
[----:B------:R-:W-:Y:S01]  /*5120*/  FFMA.FTZ R237, R138, R221, R237 ;  /* 0x000000dd8aed7223 */ /* 0x000fe200000100ed */
[----:B------:R-:W-:Y:S01]  /*5130*/  FFMA.FTZ R228, R143, R209, R228 ;  /* 0x000000d18fe47223 */ /* 0x000fe200000100e4 */
[----:B------:R-:W-:Y:S01]  /*5140*/  SHF.L.U32 R146, R146, 0x10, RZ ;  /* 0x0000001092927819 */ /* 0x000fe200000006ff */
[----:B------:R-:W-:Y:S01]  /*5150*/  STL [R1+0x74], R199 ;  /* 0x000074c701007387 */ /* 0x000fe20000100800 */
[----:B------:R-:W-:Y:S02]  /*5160*/  SHF.L.U32 R135, R135, 0x10, RZ ;  /* 0x0000001087877819 */ /* 0x000fe400000006ff */
[----:B------:R-:W-:Y:S01]  /*5170*/  @P2 F2FP.BF16.F32.PACK_AB R138, RZ, R158 ;  /* 0x0000009eff8a223e */ /* 0x000fe200000010ff */
[-C--:B------:R-:W-:Y:S01]  /*5180*/  FMUL.FTZ R158, R158, R189.reuse ;  /* 0x000000bd9e9e7220 */ /* 0x080fe20000410000 */
[----:B------:R-:W-:Y:S01]  /*5190*/  @P2 F2FP.BF16.F32.PACK_AB R143, RZ, R152 ;  /* 0x00000098ff8f223e */ /* 0x000fe200000010ff */
[-C--:B------:R-:W-:Y:S01]  /*51a0*/  FMUL.FTZ R152, R152, R189.reuse ;  /* 0x000000bd98987220 */ /* 0x080fe20000410000 */
[----:B------:R-:W-:Y:S01]  /*51b0*/  SHF.L.U32 R147, R147, 0x10, RZ ;  /* 0x0000001093937819 */ /* 0x000fe200000006ff */
[----:B------:R-:W-:Y:S01]  /*51c0*/  STL [R1+0x80], R196 ;  /* 0x000080c401007387 */ /* 0x000fe20000100800 */
[----:B------:R-:W-:Y:S01]  /*51d0*/  FMUL.FTZ R189, R165, R189 ;  /* 0x000000bda5bd7220 */ /* 0x000fe20000410000 */
[----:B------:R-:W-:-:S02]  /*51e0*/  FFMA.FTZ R170, R146, R204, R170 ;  /* 0x000000cc92aa7223 */ /* 0x000fc400000100aa */
[----:B------:R-:W-:Y:S01]  /*51f0*/  STL [R1+0x7c], R195 ;  /* 0x00007cc301007387 */ /* 0x000fe20000100800 */
[----:B------:R-:W-:Y:S01]  /*5200*/  FFMA.FTZ R236, R135, R222, R236 ;  /* 0x000000de87ec7223 */ /* 0x000fe200000100ec */
[----:B------:R-:W-:Y:S01]  /*5210*/  FFMA.FTZ R229, R134, R193, R229 ;  /* 0x000000c186e57223 */ /* 0x000fe200000100e5 */
[----:B-1----:R-:W-:Y:S01]  /*5220*/  @P2 IMAD.WIDE.U32 R190, R190, 0x10, R136 ;  /* 0x00000010bebe2825 */ /* 0x002fe200078e0088 */
[----:B------:R-:W-:Y:S03]  /*5230*/  STL [R1+0x98], R157 ;  /* 0x0000989d01007387 */ /* 0x000fe60000100800 */
[----:B------:R-:W-:Y:S01]  /*5240*/  FFMA.FTZ R164, R147, R203, R164 ;  /* 0x000000cb93a47223 */ /* 0x000fe200000100a4 */
[----:B------:R-:W-:Y:S01]  /*5250*/  FMUL.FTZ R134, R124, R155 ;  /* 0x0000009b7c867220 */ /* 0x000fe20000410000 */
[----:B------:R-:W-:Y:S01]  /*5260*/  FMUL.FTZ R135, R126, R162 ;  /* 0x000000a27e877220 */ /* 0x000fe20000410000 */
[----:B------:R-:W-:Y:S01]  /*5270*/  STL [R1+0xa0], R188 ;  /* 0x0000a0bc01007387 */ /* 0x000fe20000100800 */
[----:B------:R-:W-:Y:S01]  /*5280*/  FMUL.FTZ R137, R127, R189 ;  /* 0x000000bd7f897220 */ /* 0x000fe20000410000 */
[----:B------:R-:W-:-:S02]  /*5290*/  FMUL.FTZ R136, R125, R156 ;  /* 0x0000009c7d887220 */ /* 0x000fc40000410000 */
[----:B------:R-:W-:Y:S04]  /*52a0*/  STL [R1+0xa8], R167 ;  /* 0x0000a8a701007387 */ /* 0x000fe80000100800 */
[----:B------:R-:W-:Y:S01]  /*52b0*/  STL [R1+0xb0], R171 ;  /* 0x0000b0ab01007387 */ /* 0x000fe20000100800 */
[----:B------:R-:W-:-:S03]  /*52c0*/  @P2 F2FP.BF16.F32.PACK_AB R165, RZ, R165 ;  /* 0x000000a5ffa5223e */ /* 0x000fc600000010ff */
[----:B------:R-:W-:Y:S01]  /*52d0*/  STL [R1+0x94], R159 ;  /* 0x0000949f01007387 */ /* 0x000fe20000100800 */
[----:B------:R-:W-:Y:S01]  /*52e0*/  FMUL.FTZ R132, R120, R158 ;  /* 0x0000009e78847220 */ /* 0x000fe20000410000 */
[----:B------:R-:W-:Y:S02]  /*52f0*/  FMUL.FTZ R133, R122, R152 ;  /* 0x000000987a857220 */ /* 0x000fe40000410000 */
[----:B------:R-:W-:Y:S01]  /*5300*/  STL [R1+0x9c], R166 ;  /* 0x00009ca601007387 */ /* 0x000fe20000100800 */
[----:B------:R-:W-:Y:S02]  /*5310*/  F2FP.BF16.F32.PACK_AB R135, R137, R135 ;  /* 0x000000878987723e */ /* 0x000fe400000010ff */
[----:B------:R-:W-:Y:S01]  /*5320*/  F2FP.BF16.F32.PACK_AB R134, R136, R134 ;  /* 0x000000868886723e */ /* 0x000fe200000010ff */
[----:B------:R-:W-:Y:S01]  /*5330*/  STL [R1+0xa4], R170 ;  /* 0x0000a4aa01007387 */ /* 0x000fe20000100800 */
[----:B------:R-:W-:Y:S01]  /*5340*/  @P2 PRMT R128, R138, 0x7610, R128 ;  /* 0x000076108a802816 */ /* 0x000fe20000000080 */
[----:B------:R-:W1:Y:S01]  /*5350*/  LDC.64 R136, c[0x0][0x210] ;  /* 0x00008400ff887b82 */ /* 0x000e620000000a00 */
[----:B------:R-:W-:Y:S01]  /*5360*/  @P2 PRMT R129, R143, 0x7610, R129 ;  /* 0x000076108f812816 */ /* 0x000fe20000000081 */
[----:B------:R-:W-:Y:S01]  /*5370*/  STL [R1+0xac], R164 ;  /* 0x0000aca401007387 */ /* 0x000fe20000100800 */
[----:B------:R-:W-:-:S03]  /*5380*/  LEA R138, P1, R2, UR16, 0x4 ;  /* 0x00000010028a7c11 */ /* 0x000fc6000f8220ff */
[----:B------:R-:W-:Y:S01]  /*5390*/  STL [R1+0xb8], R163 ;  /* 0x0000b8a301007387 */ /* 0x000fe20000100800 */
[----:B------:R-:W-:-:S03]  /*53a0*/  @P2 PRMT R128, R128, 0x5410, R0 ;  /* 0x0000541080802816 */ /* 0x000fc60000000000 */
[----:B------:R-:W-:Y:S01]  /*53b0*/  STL [R1+0xc0], R252 ;  /* 0x0000c0fc01007387 */ /* 0x000fe20000100800 */
[----:B------:R-:W-:Y:S02]  /*53c0*/  @P2 PRMT R129, R129, 0x5410, R140 ;  /* 0x0000541081812816 */ /* 0x000fe4000000008c */
[----:B------:R-:W-:Y:S01]  /*53d0*/  @P2 PRMT R131, R131, 0x5410, R165 ;  /* 0x0000541083832816 */ /* 0x000fe200000000a5 */
[----:B------:R-:W-:Y:S01]  /*53e0*/  STL [R1+0xc8], R250 ;  /* 0x0000c8fa01007387 */ /* 0x000fe20000100800 */
[----:B------:R-:W-:Y:S02]  /*53f0*/  F2FP.BF16.F32.PACK_AB R133, R145, R133 ;  /* 0x000000859185723e */ /* 0x000fe400000010ff */
[----:B------:R-:W-:Y:S01]  /*5400*/  F2FP.BF16.F32.PACK_AB R132, R144, R132 ;  /* 0x000000849084723e */ /* 0x000fe200000010ff */
[----:B------:R-:W-:Y:S01]  /*5410*/  STL [R1+0xd0], R237 ;  /* 0x0000d0ed01007387 */ /* 0x000fe20000100800 */
[----:B------:R-:W-:Y:S02]  /*5420*/  LEA.HI.X R139, R2, UR17, RZ, 0x4, P1 ;  /* 0x00000011028b7c11 */ /* 0x000fe400088f24ff */
[----:B------:R-:W-:Y:S01]  /*5430*/  SHF.L.U32 R0, R150, 0x10, RZ ;  /* 0x0000001096007819 */ /* 0x000fe200000006ff */
[----:B------:R-:W-:Y:S01]  /*5440*/  STL [R1+0xb4], R161 ;  /* 0x0000b4a101007387 */ /* 0x000fe20000100800 */
[----:B------:R-:W-:-:S03]  /*5450*/  SHF.L.U32 R143, R149, 0x10, RZ ;  /* 0x00000010958f7819 */ /* 0x000fc600000006ff */
[----:B------:R-:W-:Y:S01]  /*5460*/  STL [R1+0xbc], R251 ;  /* 0x0000bcfb01007387 */ /* 0x000fe20000100800 */
[----:B------:R-:W-:Y:S02]  /*5470*/  PRMT R149, R149, 0x7632, R149 ;  /* 0x0000763295957816 */ /* 0x000fe40000000095 */
[C---:B------:R-:W-:Y:S01]  /*5480*/  SHF.L.U32 R145, R151.reuse, 0x10, RZ ;  /* 0x0000001097917819 */ /* 0x040fe200000006ff */
[----:B------:R-:W-:Y:S01]  /*5490*/  STL [R1+0xc4], R239 ;  /* 0x0000c4ef01007387 */ /* 0x000fe20000100800 */
[----:B------:R-:W-:-:S03]  /*54a0*/  PRMT R151, R151, 0x7632, R151 ;  /* 0x0000763297977816 */ /* 0x000fc60000000097 */
[----:B------:R-:W-:Y:S01]  /*54b0*/  STL [R1+0xcc], R236 ;  /* 0x0000ccec01007387 */ /* 0x000fe20000100800 */
[----:B------:R-:W-:Y:S01]  /*54c0*/  PRMT R150, R150, 0x7632, R150 ;  /* 0x0000763296967816 */ /* 0x000fe20000000096 */
[----:B------:R-:W-:Y:S02]  /*54d0*/  FFMA.FTZ R216, R0, R155, R216 ;  /* 0x0000009b00d87223 */ /* 0x000fe400000100d8 */
[----:B------:R-:W-:Y:S01]  /*54e0*/  STL [R1+0xd8], R235 ;  /* 0x0000d8eb01007387 */ /* 0x000fe20000100800 */
[----:B------:R-:W-:-:S03]  /*54f0*/  FFMA.FTZ R220, R141, R158, R220 ;  /* 0x0000009e8ddc7223 */ /* 0x000fc600000100dc */
[----:B------:R-:W-:Y:S01]  /*5500*/  @P2 STG.E.128 desc[UR4][R190.64], R128 ;  /* 0x00000080be002986 */ /* 0x000fe2000c101d04 */
[----:B------:R-:W-:-:S03]  /*5510*/  SHF.L.U32 R0, R149, 0x10, RZ ;  /* 0x0000001095007819 */ /* 0x000fc600000006ff */
[----:B------:R-:W-:Y:S01]  /*5520*/  STL [R1+0xe0], R233 ;  /* 0x0000e0e901007387 */ /* 0x000fe20000100800 */
[----:B------:R-:W-:-:S03]  /*5530*/  FFMA.FTZ R218, R143, R152, R218 ;  /* 0x000000988fda7223 */ /* 0x000fc600000100da */
[----:B------:R2:W-:Y:S01]  /*5540*/  STG.E.128 desc[UR4][R138.64], R132 ;  /* 0x000000848a007986 */ /* 0x0005e2000c101d04 */
[----:B------:R-:W-:-:S03]  /*5550*/  SHF.L.U32 R2, R151, 0x10, RZ ;  /* 0x0000001097027819 */ /* 0x000fc600000006ff */
[----:B------:R0:W-:Y:S01]  /*5560*/  STL [R1+0xe8], R231 ;  /* 0x0000e8e701007387 */ /* 0x0001e20000100800 */
[----:B------:R-:W-:-:S03]  /*5570*/  FFMA.FTZ R169, R145, R162, R169 ;  /* 0x000000a291a97223 */ /* 0x000fc600000100a9 */
[----:B------:R0:W-:Y:S04]  /*5580*/  STL [R1+0xf0], R229 ;  /* 0x0000f0e501007387 */ /* 0x0001e80000100800 */
[----:B------:R0:W-:Y:S01]  /*5590*/  STL [R1+0xd4], R234 ;  /* 0x0000d4ea01007387 */ /* 0x0001e20000100800 */
[----:B--2---:R-:W-:-:S03]  /*55a0*/  SHF.L.U32 R133, R148, 0x10, RZ ;  /* 0x0000001094857819 */ /* 0x004fc600000006ff */
[----:B------:R0:W-:Y:S01]  /*55b0*/  STL [R1+0xdc], R232 ;  /* 0x0000dce801007387 */ /* 0x0001e20000100800 */
[----:B------:R-:W-:Y:S01]  /*55c0*/  SHF.L.U32 R135, R150, 0x10, RZ ;  /* 0x0000001096877819 */ /* 0x000fe200000006ff */
[----:B------:R-:W-:Y:S02]  /*55d0*/  FFMA.FTZ R217, R0, R153, R217 ;  /* 0x0000009900d97223 */ /* 0x000fe400000100d9 */
[----:B------:R0:W-:Y:S01]  /*55e0*/  STL [R1+0xe4], R230 ;  /* 0x0000e4e601007387 */ /* 0x0001e20000100800 */
[----:B------:R-:W-:Y:S01]  /*55f0*/  FFMA.FTZ R219, R133, R160, R219 ;  /* 0x000000a085db7223 */ /* 0x000fe200000100db */
[----:B------:R-:W-:Y:S02]  /*5600*/  FFMA.FTZ R168, R2, R189, R168 ;  /* 0x000000bd02a87223 */ /* 0x000fe400000100a8 */
[----:B------:R0:W-:Y:S01]  /*5610*/  STL [R1+0xec], R228 ;  /* 0x0000ece401007387 */ /* 0x0001e20000100800 */
[----:B------:R-:W-:-:S03]  /*5620*/  FFMA.FTZ R215, R135, R156, R215 ;  /* 0x0000009c87d77223 */ /* 0x000fc600000100d7 */
[----:B------:R0:W-:Y:S04]  /*5630*/  STL [R1+0xf8], R220 ;  /* 0x0000f8dc01007387 */ /* 0x0001e80000100800 */
[----:B------:R0:W-:Y:S04]  /*5640*/  STL [R1+0x100], R218 ;  /* 0x000100da01007387 */ /* 0x0001e80000100800 */
[----:B------:R0:W-:Y:S04]  /*5650*/  STL [R1+0x108], R216 ;  /* 0x000108d801007387 */ /* 0x0001e80000100800 */
[----:B------:R0:W-:Y:S04]  /*5660*/  STL [R1+0x110], R169 ;  /* 0x000110a901007387 */ /* 0x0001e80000100800 */
[----:B------:R0:W-:Y:S01]  /*5670*/  STL [R1+0xf4], R219 ;  /* 0x0000f4db01007387 */ /* 0x0001e20000100800 */
[----:B-1----:R-:W-:-:S03]  /*5680*/  LEA R187, R136, R187, 0x2 ;  /* 0x000000bb88bb7211 */ /* 0x002fc600078e10ff */
[----:B------:R0:W-:Y:S04]  /*5690*/  STL [R1+0xfc], R217 ;  /* 0x0000fcd901007387 */ /* 0x0001e80000100800 */
[----:B------:R0:W-:Y:S04]  /*56a0*/  STL [R1+0x10c], R168 ;  /* 0x00010ca801007387 */ /* 0x0001e80000100800 */
[----:B------:R0:W-:Y:S01]  /*56b0*/  STL [R1+0x104], R215 ;  /* 0x000104d701007387 */ /* 0x0001e20000100800 */
[----:B------:R-:W-:-:S13]  /*56c0*/  ISETP.GE.AND P1, PT, R187, R137, PT ;  /* 0x00000089bb00720c */ /* 0x000fda0003f26270 */
[----:B0-----:R-:W-:Y:S05]  /*56d0*/  @!P1 BRA `(.L_x_4091) ;  /* 0xffffffb4007c9947 */ /* 0x001fea000383ffff */
[----:B------:R-:W-:Y:S05]  /*56e0*/  BSYNC B1 ;  /* 0x0000000000017941 */ /* 0x000fea0003800000 */
.L_x_4089:
[----:B------:R0:W5:Y:S01]  /*56f0*/  LDL.LU R34, [R1] ;  /* 0x0000000001227983 */ /* 0x0001620000300800 */
[----:B------:R-:W-:Y:S02]  /*5700*/  MOV R28, R185 ;  /* 0x000000b9001c7202 */ /* 0x000fe40000000f00 */
[----:B------:R-:W-:Y:S01]  /*5710*/  MOV R32, R248 ;  /* 0x000000f800207202 */ /* 0x000fe20000000f00 */
[----:B------:R0:W5:Y:S01]  /*5720*/  LDL.LU R40, [R1+0x8] ;  /* 0x0000080001287983 */ /* 0x0001620000300800 */
[----:B------:R-:W-:Y:S02]  /*5730*/  MOV R29, R186 ;  /* 0x000000ba001d7202 */ /* 0x000fe40000000f00 */
[----:B------:R-:W-:Y:S01]  /*5740*/  MOV R33, R247 ;  /* 0x000000f700217202 */ /* 0x000fe20000000f00 */
[----:B------:R0:W5:Y:S01]  /*5750*/  LDL.LU R41, [R1+0x4] ;  /* 0x0000040001297983 */ /* 0x0001620000300800 */
[----:B------:R-:W-:-:S03]  /*5760*/  MOV R30, R183 ;  /* 0x000000b7001e7202 */ /* 0x000fc60000000f00 */
[----:B------:R0:W5:Y:S04]  /*5770*/  LDL.LU R42, [R1+0x10] ;  /* 0x00001000012a7983 */ /* 0x0001680000300800 */
        /* <DEDUP_REMOVED lines=18> */
[----:B------:R0:W5:Y:S01]  /*58a0*/  LDL.LU R73, [R1+0x54] ;  /* 0x0000540001497983 */ /* 0x0001620000300800 */
[----:B------:R-:W-:-:S03]  /*58b0*/  MOV R61, R26 ;  /* 0x0000001a003d7202 */ /* 0x000fc60000000f00 */
        /* <DEDUP_REMOVED lines=18> */
[----:B------:R0:W5:Y:S01]  /*59e0*/  LDL.LU R14, [R1+0x90] ;  /* 0x00009000010e7983 */ /* 0x0001620000300800 */
        /* <DEDUP_REMOVED lines=35> */
[----:B-----5:R-:W-:Y:S02]  /*5c20*/  MOV R18, R3 ;  /* 0x0000000300127202 */ /* 0x020fe40000000f00 */
        /* <DEDUP_REMOVED lines=35> */
[----:B0-----:R-:W-:-:S07]  /*5e60*/  MOV R123, R168 ;  /* 0x000000a8007b7202 */ /* 0x001fce0000000f00 */
.L_x_4088:
[----:B------:R-:W-:Y:S05]  /*5e70*/  BSYNC B0 ;  /* 0x0000000000007941 */ /* 0x000fea0003800000 */
.L_x_4086:
        /* <DEDUP_REMOVED lines=114> */
[----:B------:R-:W-:Y:S04]  /*65a0*/  STS.128 [R2+0xc10], R76 ;  /* 0x000c104c02007388 */ /* 0x000fe80000000c00 */
[----:B------:R-:W-:Y:S04]  /*65b0*/  STS.128 [R2+0x1000], R84 ;  /* 0x0010005402007388 */ /* 0x000fe80000000c00 */
[----:B------:R0:W-:Y:S01]  /*65c0*/  STS.128 [R2+0x1010], R8 ;  /* 0x0010100802007388 */ /* 0x0001e20000000c00 */
[----:B------:R-:W-:Y:S01]  /*65d0*/  BAR.SYNC.DEFER_BLOCKING 0x0 ;  /* 0x0000000000007b1d */ /* 0x000fe20000010000 */
[----:B0-----:R-:W-:-:S05]  /*65e0*/  FADD.FTZ R9, R3, R74 ;  /* 0x0000004a03097221 */ /* 0x001fca0000010000 */
        /* <DEDUP_REMOVED lines=14> */
[----:B--2---:R-:W-:-:S03]  /*66d0*/  FADD.FTZ R20, RZ, R20 ;  /* 0x00000014ff147221 */ /* 0x004fc60000010000 */
[----:B------:R-:W-:Y:S01]  /*66e0*/  LDS R26, [R0+0x2200] ;  /* 0x00220000001a7984 */ /* 0x000fe20000000800 */
[----:B---3--:R-:W-:-:S03]  /*66f0*/  FADD.FTZ R21, RZ, R21 ;  /* 0x00000015ff157221 */ /* 0x008fc60000010000 */
        /* <DEDUP_REMOVED lines=8> */
[----:B------:R-:W-:Y:S01]  /*6780*/  LDS R25, [R0+0x1e00] ;  /* 0x001e000000197984 */ /* 0x000fe20000000800 */
        /* <DEDUP_REMOVED lines=32> */
[----:B------:R-:W-:Y:S01]  /*6990*/  LDS R40, [R0+0x4400] ;  /* 0x0044000000287984 */ /* 0x000fe20000000800 */
        /* <DEDUP_REMOVED lines=17> */
[----:B------:R0:W-:Y:S01]  /*6ab0*/  STS.128 [R2], R4 ;  /* 0x0000000402007388 */ /* 0x0001e20000000c00 */
[----:B---3--:R-:W-:Y:S01]  /*6ac0*/  FADD.FTZ R55, R10, R55 ;  /* 0x000000370a377221 */ /* 0x008fe20000010000 */
[----:B------:R-:W-:-:S02]  /*6ad0*/  IADD3.X R10, RZ, RZ, RZ, P0, !PT ;  /* 0x000000ffff0a7210 */ /* 0x000fc400007fe4ff */
[----:B------:R1:W-:Y:S01]  /*6ae0*/  STS.128 [R2+0x10], R12 ;  /* 0x0000100c02007388 */ /* 0x0003e20000000c00 */
[----:B----4-:R-:W-:Y:S01]  /*6af0*/  FADD.FTZ R11, R11, R42 ;  /* 0x0000002a0b0b7221 */ /* 0x010fe20000010000 */
[----:B------:R-:W-:Y:S02]  /*6b00*/  SHF.L.U64.HI R10, R89, 0x2, R10 ;  /* 0x00000002590a7819 */ /* 0x000fe4000001020a */
[----:B------:R-:W-:Y:S01]  /*6b10*/  STS.128 [R2+0x400], R92 ;  /* 0x0004005c02007388 */ /* 0x000fe20000000c00 */
[----:B-----5:R-:W-:-:S03]  /*6b20*/  FADD.FTZ R57, R16, R57 ;  /* 0x0000003910397221 */ /* 0x020fc60000010000 */
[----:B------:R-:W-:Y:S01]  /*6b30*/  STS.128 [R2+0x410], R96 ;  /* 0x0004106002007388 */ /* 0x000fe20000000c00 */
[----:B------:R-:W-:-:S03]  /*6b40*/  FADD.FTZ R59, R18, R59 ;  /* 0x0000003b123b7221 */ /* 0x000fc60000010000 */
[----:B------:R-:W-:Y:S01]  /*6b50*/  STS.128 [R2+0x800], R100 ;  /* 0x0008006402007388 */ /* 0x000fe20000000c00 */
[----:B0-----:R-:W-:-:S03]  /*6b60*/  SHF.L.U32 R6, R89, 0x2, RZ ;  /* 0x0000000259067819 */ /* 0x001fc600000006ff */
[----:B------:R-:W-:Y:S01]  /*6b70*/  STS.128 [R2+0x810], R104 ;  /* 0x0008106802007388 */ /* 0x000fe20000000c00 */
[----:B-1----:R-:W-:-:S03]  /*6b80*/  FADD.FTZ R13, R3, R40 ;  /* 0x00000028030d7221 */ /* 0x002fc60000010000 */
[----:B------:R-:W-:Y:S04]  /*6b90*/  STS.128 [R2+0xc00], R108 ;  /* 0x000c006c02007388 */ /* 0x000fe80000000c00 */
[----:B------:R-:W-:Y:S04]  /*6ba0*/  STS.128 [R2+0xc10], R112 ;  /* 0x000c107002007388 */ /* 0x000fe80000000c00 */
[----:B------:R-:W-:Y:S04]  /*6bb0*/  STS.128 [R2+0x1000], R116 ;  /* 0x0010007402007388 */ /* 0x000fe80000000c00 */
[----:B------:R0:W-:Y:S01]  /*6bc0*/  STS.128 [R2+0x1010], R120 ;  /* 0x0010107802007388 */ /* 0x0001e20000000c00 */
[----:B------:R-:W-:Y:S01]  /*6bd0*/  BAR.SYNC.DEFER_BLOCKING 0x0 ;  /* 0x0000000000007b1d */ /* 0x000fe20000010000 */
[----:B0-----:R-:W-:-:S04]  /*6be0*/  IADD3 R2, P0, R6, UR6, RZ ;  /* 0x0000000606027c10 */ /* 0x001fc8000ff1e0ff */
        /* <DEDUP_REMOVED lines=15> */
[C---:B------:R-:W-:Y:S02]  /*6ce0*/  IADD3 R4, P1, R6.reuse, UR8, RZ ;  /* 0x0000000806047c10 */ /* 0x040fe4000ff3e0ff */
[----:B------:R-:W1:Y:S01]  /*6cf0*/  LDS R43, [R0+0x4000] ;  /* 0x00400000002b7984 */ /* 0x000e620000000800 */
[----:B------:R-:W-:Y:S01]  /*6d00*/  IADD3 R6, P0, R6, UR6, RZ ;  /* 0x0000000606067c10 */ /* 0x000fe2000ff1e0ff */
[----:B--2---:R-:W-:Y:S01]  /*6d10*/  FADD.FTZ R14, R7, R14 ;  /* 0x0000000e070e7221 */ /* 0x004fe20000010000 */
[C---:B------:R-:W-:Y:S01]  /*6d20*/  IADD3.X R5, R10.reuse, UR9, RZ, P1, !PT ;  /* 0x000000090a057c10 */ /* 0x040fe20008ffe4ff */
[----:B------:R-:W-:Y:S01]  /*6d30*/  STG.E desc[UR4][R2.64], R23 ;  /* 0x0000001702007986 */ /* 0x000fe2000c101904 */
[----:B------:R-:W-:Y:S01]  /*6d40*/  IADD3.X R7, R10, UR7, RZ, P0, !PT ;  /* 0x000000070a077c10 */ /* 0x000fe200087fe4ff */
[----:B---3--:R-:W-:-:S02]  /*6d50*/  FADD.FTZ R31, R14, R27 ;  /* 0x0000001b0e1f7221 */ /* 0x008fc40000010000 */
        /* <DEDUP_REMOVED lines=14> */
[----:B------:R-:W-:Y:S04]  /*6e40*/  STG.E desc[UR4][R4.64], R35 ;  /* 0x0000002304007986 */ /* 0x000fe8000c101904 */
        /* <DEDUP_REMOVED lines=17> */
[----:B------:R-:W5:Y:S04]  /*6f60*/  LDS R25, [R0+0x2200] ;  /* 0x0022000000197984 */ /* 0x000f680000000800 */
[----:B------:R-:W-:Y:S01]  /*6f70*/  STG.E desc[UR4][R2.64+0x200], R49 ;  /* 0x0002003102007986 */ /* 0x000fe2000c101904 */
[----:B0-----:R-:W-:-:S03]  /*6f80*/  FADD.FTZ R12, R12, R29 ;  /* 0x0000001d0c0c7221 */ /* 0x001fc60000010000 */
[----:B------:R-:W0:Y:S01]  /*6f90*/  LDS R22, [R0+0x3400] ;  /* 0x0034000000167984 */ /* 0x000e220000000800 */
[----:B-1----:R-:W-:-:S03]  /*6fa0*/  FADD.FTZ R14, R14, R35 ;  /* 0x000000230e0e7221 */ /* 0x002fc60000010000 */
[----:B------:R-:W-:Y:S01]  /*6fb0*/  STG.E desc[UR4][R4.64+0x200], R71 ;  /* 0x0002004704007986 */ /* 0x000fe2000c101904 */
[----:B------:R-:W-:-:S03]  /*6fc0*/  FADD.FTZ R47, R10, R47 ;  /* 0x0000002f0a2f7221 */ /* 0x000fc60000010000 */
[----:B------:R-:W1:Y:S01]  /*6fd0*/  LDS R63, [R0+0x4600] ;  /* 0x00460000003f7984 */ /* 0x000e620000000800 */
[----:B--2---:R-:W-:-:S03]  /*6fe0*/  FADD.FTZ R8, RZ, R8 ;  /* 0x00000008ff087221 */ /* 0x004fc60000010000 */
[----:B------:R-:W2:Y:S01]  /*6ff0*/  LDS R18, [R0+0x1200] ;  /* 0x0012000000127984 */ /* 0x000ea20000000800 */
[----:B---3--:R-:W-:-:S03]  /*7000*/  FADD.FTZ R15, R15, R20 ;  /* 0x000000140f0f7221 */ /* 0x008fc60000010000 */
[----:B------:R-:W-:Y:S01]  /*7010*/  STG.E desc[UR4][R6.64+0x200], R41 ;  /* 0x0002002906007986 */ /* 0x000fe2000c101904 */
[----:B----4-:R-:W-:-:S03]  /*7020*/  FADD.FTZ R12, R12, R39 ;  /* 0x000000270c0c7221 */ /* 0x010fc60000010000 */
[----:B------:R-:W3:Y:S01]  /*7030*/  LDS R31, [R0+0x2400] ;  /* 0x00240000001f7984 */ /* 0x000ee20000000800 */
[----:B-----5:R-:W-:-:S03]  /*7040*/  FADD.FTZ R61, R14, R61 ;  /* 0x0000003d0e3d7221 */ /* 0x020fc60000010000 */
[----:B------:R-:W-:Y:S01]  /*7050*/  STG.E desc[UR4][R2.64+0x400], R51 ;  /* 0x0004003302007986 */ /* 0x000fe2000c101904 */
[----:B------:R-:W-:-:S03]  /*7060*/  FADD.FTZ R16, RZ, R16 ;  /* 0x00000010ff107221 */ /* 0x000fc60000010000 */
[----:B------:R-:W4:Y:S04]  /*7070*/  LDS R41, [R0+0x3600] ;  /* 0x0036000000297984 */ /* 0x000f280000000800 */
[----:B------:R-:W-:Y:S01]  /*7080*/  STG.E desc[UR4][R4.64+0x400], R9 ;  /* 0x0004000904007986 */ /* 0x000fe2000c101904 */
[----:B------:R-:W-:-:S03]  /*7090*/  FADD.FTZ R8, R8, R25 ;  /* 0x0000001908087221 */ /* 0x000fc60000010000 */
        /* <DEDUP_REMOVED lines=42> */
.L_x_4090:
        /* <DEDUP_REMOVED lines=8> */
.L_x_4093:
[----:B------:R-:W-:Y:S05]  /*73c0*/  BSYNC B2 ;  /* 0x0000000000027941 */ /* 0x000fea0003800000 */
.L_x_4092:
        /* <DEDUP_REMOVED lines=8> */
.L_x_4094:
[----:B------:R-:W-:Y:S01]  /*7450*/  HFMA2.MMA R251, -RZ, RZ, 0, 1.1920928955078125e-07 ;  /* 0x00000002fffb7435 */ /* 0x000fe200000001ff */
[----:B------:R-:W-:Y:S01]  /*7460*/  MOV R252, R136 ;  /* 0x0000008800fc7202 */ /* 0x000fe20000000f00 */
[----:B------:R-:W-:Y:S01]  /*7470*/  FADD.FTZ R154, R154, R239 ;  /* 0x000000ef9a9a7221 */ /* 0x000fe20000010000 */
[----:B------:R-:W-:-:S08]  /*7480*/  MOV R239, 0xffffffff ;  /* 0xffffffff00ef7802 */ /* 0x000fd00000000f00 */
[----:B------:R-:W-:Y:S05]  /*7490*/  WARPSYNC.COLLECTIVE R239, `(.L_x_4095) ;  /* 0x00000000ef087348 */ /* 0x000fea0003c00000 */
[----:B------:R0:W1:Y:S02]  /*74a0*/  SHFL.BFLY P3, R239, R252, R251, R250 ;  /* 0x0c0000fbfcef7389 */ /* 0x00006400000600fa */
[----:B01----:R-:W-:Y:S01]  /*74b0*/  ENDCOLLECTIVE ;  /* 0x000000000000791b */ /* 0x003fe20003800000 */
.L_x_4095:
[----:B------:R-:W-:Y:S01]  /*74c0*/  MOV R252, R154 ;  /* 0x0000009a00fc7202 */ /* 0x000fe20000000f00 */
[----:B------:R-:W-:Y:S01]  /*74d0*/  FADD.FTZ R136, R136, R239 ;  /* 0x000000ef88887221 */ /* 0x000fe20000010000 */
[----:B------:R-:W-:-:S07]  /*74e0*/  MOV R239, 0xffffffff ;  /* 0xffffffff00ef7802 */ /* 0x000fce0000000f00 */
[----:B------:R-:W-:Y:S05]  /*74f0*/  WARPSYNC.COLLECTIVE R239, `(.L_x_4096) ;  /* 0x00000000ef087348 */ /* 0x000fea0003c00000 */
[----:B------:R0:W1:Y:S02]  /*7500*/  SHFL.BFLY P3, R239, R252, R251, R250 ;  /* 0x0c0000fbfcef7389 */ /* 0x00006400000600fa */
[----:B01----:R-:W-:Y:S01]  /*7510*/  ENDCOLLECTIVE ;  /* 0x000000000000791b */ /* 0x003fe20003800000 */
.L_x_4096:
[----:B------:R-:W-:Y:S01]  /*7520*/  HFMA2.MMA R251, -RZ, RZ, 0, 2.384185791015625e-07 ;  /* 0x00000004fffb7435 */ /* 0x000fe200000001ff */
[----:B------:R-:W-:Y:S01]  /*7530*/  MOV R252, R136 ;  /* 0x0000008800fc7202 */ /* 0x000fe20000000f00 */
[----:B------:R-:W-:Y:S01]  /*7540*/  FADD.FTZ R154, R154, R239 ;  /* 0x000000ef9a9a7221 */ /* 0x000fe20000010000 */
[----:B------:R-:W-:-:S08]  /*7550*/  MOV R239, 0xffffffff ;  /* 0xffffffff00ef7802 */ /* 0x000fd00000000f00 */
[----:B------:R-:W-:Y:S05]  /*7560*/  WARPSYNC.COLLECTIVE R239, `(.L_x_4097) ;  /* 0x00000000ef087348 */ /* 0x000fea0003c00000 */
[----:B------:R0:W1:Y:S02]  /*7570*/  SHFL.BFLY P3, R239, R252, R251, R250 ;  /* 0x0c0000fbfcef7389 */ /* 0x00006400000600fa */
[----:B01----:R-:W-:Y:S01]  /*7580*/  ENDCOLLECTIVE ;  /* 0x000000000000791b */ /* 0x003fe20003800000 */
.L_x_4097:
[----:B------:R-:W-:Y:S01]  /*7590*/  MOV R252, R154 ;  /* 0x0000009a00fc7202 */ /* 0x000fe20000000f00 */
[----:B------:R-:W-:Y:S01]  /*75a0*/  FADD.FTZ R136, R136, R239 ;  /* 0x000000ef88887221 */ /* 0x000fe20000010000 */
[----:B------:R-:W-:-:S07]  /*75b0*/  MOV R239, 0xffffffff ;  /* 0xffffffff00ef7802 */ /* 0x000fce0000000f00 */
[----:B------:R-:W-:Y:S05]  /*75c0*/  WARPSYNC.COLLECTIVE R239, `(.L_x_4098) ;  /* 0x00000000ef087348 */ /* 0x000fea0003c00000 */
[----:B------:R0:W1:Y:S02]  /*75d0*/  SHFL.BFLY P3, R239, R252, R251, R250 ;  /* 0x0c0000fbfcef7389 */ /* 0x00006400000600fa */
[----:B01----:R-:W-:Y:S01]  /*75e0*/  ENDCOLLECTIVE ;  /* 0x000000000000791b */ /* 0x003fe20003800000 */
.L_x_4098:
[----:B------:R-:W-:Y:S01]  /*75f0*/  HFMA2.MMA R251, -RZ, RZ, 0, 4.76837158203125e-07 ;  /* 0x00000008fffb7435 */ /* 0x000fe200000001ff */
[----:B------:R-:W-:Y:S01]  /*7600*/  MOV R252, R136 ;  /* 0x0000008800fc7202 */ /* 0x000fe20000000f00 */
[----:B------:R-:W-:Y:S01]  /*7610*/  FADD.FTZ R154, R154, R239 ;  /* 0x000000ef9a9a7221 */ /* 0x000fe20000010000 */
[----:B------:R-:W-:-:S08]  /*7620*/  MOV R239, 0xffffffff ;  /* 0xffffffff00ef7802 */ /* 0x000fd00000000f00 */
[----:B------:R-:W-:Y:S05]  /*7630*/  WARPSYNC.COLLECTIVE R239, `(.L_x_4099) ;  /* 0x00000000ef087348 */ /* 0x000fea0003c00000 */
[----:B------:R0:W1:Y:S02]  /*7640*/  SHFL.BFLY P3, R239, R252, R251, R250 ;  /* 0x0c0000fbfcef7389 */ /* 0x00006400000600fa */
[----:B01----:R-:W-:Y:S01]  /*7650*/  ENDCOLLECTIVE ;  /* 0x000000000000791b */ /* 0x003fe20003800000 */
.L_x_4099:
[----:B------:R-:W-:Y:S01]  /*7660*/  MOV R252, R154 ;  /* 0x0000009a00fc7202 */ /* 0x000fe20000000f00 */
[----:B------:R-:W-:Y:S01]  /*7670*/  FADD.FTZ R136, R136, R239 ;  /* 0x000000ef88887221 */ /* 0x000fe20000010000 */
[----:B------:R-:W-:-:S07]  /*7680*/  MOV R239, 0xffffffff ;  /* 0xffffffff00ef7802 */ /* 0x000fce0000000f00 */
[----:B------:R-:W-:Y:S05]  /*7690*/  WARPSYNC.COLLECTIVE R239, `(.L_x_4100) ;  /* 0x00000000ef087348 */ /* 0x000fea0003c00000 */
[----:B------:R0:W1:Y:S02]  /*76a0*/  SHFL.BFLY P3, R239, R252, R251, R250 ;  /* 0x0c0000fbfcef7389 */ /* 0x00006400000600fa */
[----:B01----:R-:W-:Y:S01]  /*76b0*/  ENDCOLLECTIVE ;  /* 0x000000000000791b */ /* 0x003fe20003800000 */
.L_x_4100:
[----:B------:R-:W-:Y:S01]  /*76c0*/  HFMA2.MMA R251, -RZ, RZ, 0, 9.5367431640625e-07 ;  /* 0x00000010fffb7435 */ /* 0x000fe200000001ff */
[----:B------:R-:W-:Y:S01]  /*76d0*/  MOV R252, R136 ;  /* 0x0000008800fc7202 */ /* 0x000fe20000000f00 */
[----:B------:R-:W-:Y:S01]  /*76e0*/  FADD.FTZ R154, R154, R239 ;  /* 0x000000ef9a9a7221 */ /* 0x000fe20000010000 */
[----:B------:R-:W-:-:S08]  /*76f0*/  MOV R239, 0xffffffff ;  /* 0xffffffff00ef7802 */ /* 0x000fd00000000f00 */
[----:B------:R-:W-:Y:S05]  /*7700*/  WARPSYNC.COLLECTIVE R239, `(.L_x_4101) ;  /* 0x00000000ef087348 */ /* 0x000fea0003c00000 */
[----:B------:R0:W1:Y:S02]  /*7710*/  SHFL.BFLY P3, R239, R252, R251, R250 ;  /* 0x0c0000fbfcef7389 */ /* 0x00006400000600fa */
[----:B01----:R-:W-:Y:S01]  /*7720*/  ENDCOLLECTIVE ;  /* 0x000000000000791b */ /* 0x003fe20003800000 */
.L_x_4101:
[----:B------:R-:W-:Y:S02]  /*7730*/  MOV R252, R154 ;  /* 0x0000009a00fc7202 */ /* 0x000fe40000000f00 */
[----:B------:R-:W-:Y:S02]  /*7740*/  MOV R161, R239 ;  /* 0x000000ef00a17202 */ /* 0x000fe40000000f00 */
[----:B------:R-:W-:-:S07]  /*7750*/  MOV R239, 0xffffffff ;  /* 0xffffffff00ef7802 */ /* 0x000fce0000000f00 */
[----:B------:R-:W-:Y:S05]  /*7760*/  WARPSYNC.COLLECTIVE R239, `(.L_x_4102) ;  /* 0x00000000ef087348 */ /* 0x000fea0003c00000 */
[----:B------:R0:W1:Y:S02]  /*7770*/  SHFL.BFLY P3, R239, R252, R251, R250 ;  /* 0x0c0000fbfcef7389 */ /* 0x00006400000600fa */
[----:B01----:R-:W-:Y:S01]  /*7780*/  ENDCOLLECTIVE ;  /* 0x000000000000791b */ /* 0x003fe20003800000 */
.L_x_4102:
[----:B------:R-:W-:Y:S05]  /*7790*/  BRA `(.L_x_4103) ;  /* 0xffffffb400e47947 */ /* 0x000fea000383ffff */
.L_x_4104:
        /* <DEDUP_REMOVED lines=14> */
.L_x_16907:


//--------------------- .text._ZN10layer_norm13ln_bwd_kernelINS_13Kernel_traitsIf13__nv_bfloat16S2_S2_fjLj1280ELj1ELj4ELj1ELj16ENS_18Kernel_traits_baseILj1280EfS2_S2_S2_fjLj128EEEEELb0ELb1ELb1ELb0EEEvNS_9BwdParamsE --------------------------
	.section	.text._ZN10layer_norm13ln_bwd_kernelINS_13Kernel_traitsIf13__nv_bfloat16S2_S2_fjLj1280ELj1ELj4ELj1ELj16ENS_18Kernel_traits_baseILj1280EfS2_S2_S2_fjLj128EEEEELb0ELb1ELb1ELb0EEEvNS_9BwdParamsE,"ax",@progbits
	.align	128
        .global         _ZN10layer_norm13ln_bwd_kernelINS_13Kernel_traitsIf13__nv_bfloat16S2_S2_fjLj1280ELj1ELj4ELj1ELj16ENS_18Kernel_traits_baseILj1280EfS2_S2_S2_fjLj128EEEEELb0ELb1ELb1ELb0EEEvNS_9BwdParamsE
        .type           _ZN10layer_norm13ln_bwd_kernelINS_13Kernel_traitsIf13__nv_bfloat16S2_S2_fjLj1280ELj1ELj4ELj1ELj16ENS_18Kernel_traits_baseILj1280EfS2_S2_S2_fjLj128EEEEELb0ELb1ELb1ELb0EEEvNS_9BwdParamsE,@function
        .size           _ZN10layer_norm13ln_bwd_kernelINS_13Kernel_traitsIf13__nv_bfloat16S2_S2_fjLj1280ELj1ELj4ELj1ELj16ENS_18Kernel_traits_baseILj1280EfS2_S2_S2_fjLj128EEEEELb0ELb1ELb1ELb0EEEvNS_9BwdParamsE,(.L_x_16908 - _ZN10layer_norm13ln_bwd_kernelINS_13Kernel_traitsIf13__nv_bfloat16S2_S2_fjLj1280ELj1ELj4ELj1ELj16ENS_18Kernel_traits_baseILj1280EfS2_S2_S2_fjLj128EEEEELb0ELb1ELb1ELb0EEEvNS_9BwdParamsE)
        .other          _ZN10layer_norm13ln_bwd_kernelINS_13Kernel_traitsIf13__nv_bfloat16S2_S2_fjLj1280ELj1ELj4ELj1ELj16ENS_18Kernel_traits_baseILj1280EfS2_S2_S2_fjLj128EEEEELb0ELb1ELb1ELb0EEEvNS_9BwdParamsE,@"STO_CUDA_ENTRY STV_DEFAULT"
_ZN10layer_norm13ln_bwd_kernelINS_13Kernel_traitsIf13__nv_bfloat16S2_S2_fjLj1280ELj1ELj4ELj1ELj16ENS_18Kernel_traits_baseILj1280EfS2_S2_S2_fjLj128EEEEELb0ELb1ELb1ELb0EEEvNS_9BwdParamsE:
.text._ZN10layer_norm13ln_bwd_kernelINS_13Kernel_traitsIf13__nv_bfloat16S2_S2_fjLj1280ELj1ELj4ELj1ELj16ENS_18Kernel_traits_baseILj1280EfS2_S2_S2_fjLj128EEEEELb0ELb1ELb1ELb0EEEvNS_9BwdParamsE:
[----:B------:R-:W0:Y:S02]  /*0000*/  LDC R1, c[0x0][0x28] ;  /* 0x00000a00ff017b82 */ /* 0x000e240000000800 */
[----:B0-----:R-:W-:Y:S01]  /*0010*/  IADD3 R1, R1, -0x140, RZ ;  /* 0xfffffec001017810 */ /* 0x001fe20007ffe0ff */
[----:B------:R-:W0:Y:S01]  /*0020*/  S2R R4, SR_TID.X ;  /* 0x0000000000047919 */ /* 0x000e220000002100 */
[----:B------:R-:W-:Y:S01]  /*0030*/  ULDC UR4, c[0x0][0x218] ;  /* 0x0000860000047ab9 */ /* 0x000fe20000000800 */
[----:B------:R-:W-:Y:S01]  /*0040*/  LOP3.LUT R5, R5, 0xfffffffd, RZ, 0xc0, !PT ;  /* 0xfffffffd05057812 */ /* 0x000fe200078ec0ff */
[----:B------:R-:W-:Y:S01]  /*0050*/  ULDC UR6, c[0x0][0x214] ;  /* 0x0000850000067ab9 */ /* 0x000fe20000000800 */
[----:B------:R-:W2:Y:S01]  /*0060*/  LDL.64 R108, [R1+0x110] ;  /* 0x00011000016c7983 */ /* 0x000ea20000100a00 */
[----:B------:R-:W-:Y:S01]  /*0070*/  ULDC UR9, c[0x0][0x218] ;  /* 0x0000860000097ab9 */ /* 0x000fe20000000800 */
[----:B------:R-:W-:Y:S01]  /*0080*/  ULDC UR8, c[0x0][0x290] ;  /* 0x0000a40000087ab9 */ /* 0x000fe20000000800 */
[----:B------:R-:W-:Y:S01]  /*0090*/  ULDC.64 UR14, c[0x0][0x2c8] ;  /* 0x0000b200000e7ab9 */ /* 0x000fe20000000a00 */
[----:B------:R-:W2:Y:S01]  /*00a0*/  LDL.64 R110, [R1+0x118] ;  /* 0x00011800016e7983 */ /* 0x000ea20000100a00 */
[----:B------:R-:W-:-:S03]  /*00b0*/  ULDC.64 UR10, c[0x0][0x308] ;  /* 0x0000c200000a7ab9 */ /* 0x000fc60000000a00 */
[----:B------:R-:W3:Y:S04]  /*00c0*/  LDL.64 R104, [R1+0x100] ;  /* 0x0001000001687983 */ /* 0x000ee80000100a00 */
[----:B------:R-:W3:Y:S04]  /*00d0*/  LDL.64 R106, [R1+0x108] ;  /* 0x00010800016a7983 */ /* 0x000ee80000100a00 */
        /* <DEDUP_REMOVED lines=32> */
[----:B------:R-:W-:-:S02]  /*02e0*/  MOV R2, UR4 ;  /* 0x0000000400027c02 */ /* 0x000fc40008000f00 */
[----:B0-----:R-:W-:Y:S02]  /*02f0*/  LOP3.LUT R3, R4, 0x1f, RZ, 0xc0, !PT ;  /* 0x0000001f04037812 */ /* 0x001fe400078ec0ff */
[----:B------:R-:W-:Y:S02]  /*0300*/  SHF.R.S32.HI R7, RZ, 0x1f, R2 ;  /* 0x0000001fff077819 */ /* 0x000fe40000011402 */
[----:B------:R-:W-:Y:S02]  /*0310*/  LOP3.LUT R0, R3, 0x1f, RZ, 0x3c, !PT ;  /* 0x0000001f03007812 */ /* 0x000fe400078e3cff */
[----:B------:R-:W-:-:S04]  /*0320*/  LEA.HI R7, R7, R2, RZ, 0x3 ;  /* 0x0000000207077211 */ /* 0x000fc800078f18ff */
[----:B------:R-:W-:-:S04]  /*0330*/  LEA.HI.SX32 R0, R7, R0, 0x1d ;  /* 0x0000000007007211 */ /* 0x000fc800078feaff */
[C---:B------:R-:W-:Y:S02]  /*0340*/  LOP3.LUT P4, RZ, R0.reuse, 0xffffffe0, RZ, 0xc0, !PT ;  /* 0xffffffe000ff7812 */ /* 0x040fe4000788c0ff */
[C---:B------:R-:W-:Y:S02]  /*0350*/  ISETP.GE.U32.AND P3, PT, R0.reuse, 0x40, PT ;  /* 0x000000400000780c */ /* 0x040fe40003f66070 */
[C---:B------:R-:W-:Y:S02]  /*0360*/  ISETP.GE.U32.AND P0, PT, R0.reuse, 0x60, PT ;  /* 0x000000600000780c */ /* 0x040fe40003f06070 */
[----:B------:R-:W-:-:S07]  /*0370*/  ISETP.GE.U32.AND P1, PT, R0, 0x80, PT ;  /* 0x000000800000780c */ /* 0x000fce0003f26070 */
[----:B------:R-:W0:Y:S08]  /*0380*/  @P4 LDC.64 R6, c[0x0][0x260] ;  /* 0x00009800ff064b82 */ /* 0x000e300000000a00 */
[----:B------:R-:W1:Y:S01]  /*0390*/  @P4 LDC.64 R8, c[0x0][0x278] ;  /* 0x00009e00ff084b82 */ /* 0x000e620000000a00 */
[----:B------:R-:W-:-:S07]  /*03a0*/  ISETP.GE.U32.AND P2, PT, R0, 0xa0, PT ;  /* 0x000000a00000780c */ /* 0x000fce0003f46070 */
[----:B------:R-:W1:Y:S08]  /*03b0*/  @P3 LDC.64 R10, c[0x0][0x260] ;  /* 0x00009800ff0a3b82 */ /* 0x000e700000000a00 */
[----:B------:R-:W1:Y:S08]  /*03c0*/  @P3 LDC.64 R12, c[0x0][0x278] ;  /* 0x00009e00ff0c3b82 */ /* 0x000e700000000a00 */
[----:B------:R-:W1:Y:S08]  /*03d0*/  @P0 LDC.64 R18, c[0x0][0x260] ;  /* 0x00009800ff120b82 */ /* 0x000e700000000a00 */
[----:B------:R-:W1:Y:S01]  /*03e0*/  @P0 LDC.64 R20, c[0x0][0x278] ;  /* 0x00009e00ff140b82 */ /* 0x000e620000000a00 */
[----:B------:R-:W-:-:S07]  /*03f0*/  MOV R39, R3 ;  /* 0x0000000300277202 */ /* 0x000fce0000000f00 */
[----:B------:R-:W2:Y:S01]  /*0400*/  @P1 LDC.64 R22, c[0x0][0x260] ;  /* 0x00009800ff161b82 */ /* 0x000ea20000000a00 */
[----:B0-----:R-:W-:-:S07]  /*0410*/  @P4 IMAD.WIDE.U32 R6, R39, 0x20, R6 ;  /* 0x0000002027064825 */ /* 0x001fce00078e0006 */
[----:B------:R-:W0:Y:S01]  /*0420*/  @P1 LDC.64 R32, c[0x0][0x278] ;  /* 0x00009e00ff201b82 */ /* 0x000e220000000a00 */
[C---:B-1----:R-:W-:Y:S01]  /*0430*/  @P4 IMAD.WIDE.U32 R8, R39.reuse, 0x20, R8 ;  /* 0x0000002027084825 */ /* 0x042fe200078e0008 */
[----:B------:R-:W-:-:S06]  /*0440*/  @P4 LOP3.LUT R39, R39, 0x20, RZ, 0xfc, !PT ;  /* 0x0000002027274812 */ /* 0x000fcc00078efcff */
[----:B------:R-:W1:Y:S01]  /*0450*/  @P2 LDC.64 R36, c[0x0][0x278] ;  /* 0x00009e00ff242b82 */ /* 0x000e620000000a00 */
[----:B------:R-:W-:-:S04]  /*0460*/  @P3 IMAD.WIDE.U32 R14, R39, 0x20, R10 ;  /* 0x00000020270e3825 */ /* 0x000fc800078e000a */
[C---:B------:R-:W-:Y:S01]  /*0470*/  @P3 IMAD.WIDE.U32 R16, R39.reuse, 0x20, R12 ;  /* 0x0000002027103825 */ /* 0x040fe200078e000c */
[----:B------:R-:W-:Y:S02]  /*0480*/  ULDC.64 UR4, c[0x0][0x208] ;  /* 0x0000820000047ab9 */ /* 0x000fe40000000a00 */
[----:B------:R-:W4:Y:S01]  /*0490*/  @P2 LDC.64 R34, c[0x0][0x260] ;  /* 0x00009800ff222b82 */ /* 0x000f220000000a00 */
[----:B------:R-:W-:-:S04]  /*04a0*/  @P3 VIADD R39, R39, 0x20 ;  /* 0x0000002027273836 */ /* 0x000fc80000000000 */
[----:B------:R-:W-:-:S04]  /*04b0*/  @P0 IMAD.WIDE.U32 R18, R39, 0x20, R18 ;  /* 0x0000002027120825 */ /* 0x000fc800078e0012 */
[C---:B------:R-:W-:Y:S01]  /*04c0*/  @P0 IMAD.WIDE.U32 R20, R39.reuse, 0x20, R20 ;  /* 0x0000002027140825 */ /* 0x040fe200078e0014 */
[----:B------:R-:W-:-:S05]  /*04d0*/  @P0 IADD3 R39, R39, 0x20, RZ ;  /* 0x0000002027270810 */ /* 0x000fca0007ffe0ff */
[----:B--2---:R-:W-:-:S04]  /*04e0*/  @P1 IMAD.WIDE.U32 R22, R39, 0x20, R22 ;  /* 0x0000002027161825 */ /* 0x004fc800078e0016 */
[C---:B0-----:R-:W-:Y:S01]  /*04f0*/  @P1 IMAD.WIDE.U32 R32, R39.reuse, 0x20, R32 ;  /* 0x0000002027201825 */ /* 0x041fe200078e0020 */
[----:B------:R-:W-:-:S05]  /*0500*/  @P1 IADD3 R39, R39, 0x20, RZ ;  /* 0x0000002027271810 */ /* 0x000fca0007ffe0ff */
[----:B-1----:R-:W-:Y:S01]  /*0510*/  @P2 IMAD.WIDE.U32 R12, R39, 0x20, R36 ;  /* 0x00000020270c2825 */ /* 0x002fe200078e0024 */
[----:B------:R-:W2:Y:S04]  /*0520*/  @P4 LDG.E.128 R108, desc[UR4][R6.64] ;  /* 0x00000004066c4981 */ /* 0x000ea8000c1e1d00 */
[----:B---3--:R0:W3:Y:S04]  /*0530*/  @P4 LDG.E.128 R104, desc[UR4][R6.64+0x10] ;  /* 0x0000100406684981 */ /* 0x0080e8000c1e1d00 */
[----:B----4-:R-:W4:Y:S04]  /*0540*/  @P4 LDG.E.128 R100, desc[UR4][R8.64+0x10] ;  /* 0x0000100408644981 */ /* 0x010f28000c1e1d00 */
[----:B------:R-:W4:Y:S04]  /*0550*/  @P2 LDG.E.128 R40, desc[UR4][R12.64] ;  /* 0x000000040c282981 */ /* 0x000f28000c1e1d00 */
        /* <DEDUP_REMOVED lines=13> */
[----:B------:R1:W4:Y:S01]  /*0630*/  @P1 LDG.E.128 R48, desc[UR4][R32.64] ;  /* 0x0000000420301981 */ /* 0x000322000c1e1d00 */
[----:B0-----:R-:W0:Y:S01]  /*0640*/  S2R R7, SR_CTAID.X ;  /* 0x0000000000077919 */ /* 0x001e220000002500 */
[----:B------:R-:W-:-:S04]  /*0650*/  @P4 LOP3.LUT R5, R5, 0x2, RZ, 0xfc, !PT ;  /* 0x0000000205054812 */ /* 0x000fc800078efcff */
[----:B------:R-:W-:Y:S02]  /*0660*/  LOP3.LUT R5, R5, 0xfffffffe, RZ, 0xc0, !PT ;  /* 0xfffffffe05057812 */ /* 0x000fe400078ec0ff */
[----:B------:R-:W-:Y:S02]  /*0670*/  SHF.R.U32.HI R4, RZ, 0x5, R4 ;  /* 0x00000005ff047819 */ /* 0x000fe40000011604 */
[----:B------:R-:W-:Y:S01]  /*0680*/  @P3 LOP3.LUT R5, R5, 0x1, RZ, 0xfc, !PT ;  /* 0x0000000105053812 */ /* 0x000fe200078efcff */
[----:B------:R-:W-:-:S03]  /*0690*/  @P2 IMAD.WIDE.U32 R10, R39, 0x20, R34 ;  /* 0x00000020270a2825 */ /* 0x000fc600078e0022 */
[----:B------:R-:W-:Y:S02]  /*06a0*/  LOP3.LUT R5, R5, 0xfffffffb, RZ, 0xc0, !PT ;  /* 0xfffffffb05057812 */ /* 0x000fe400078ec0ff */
[----:B------:R0:W5:Y:S02]  /*06b0*/  @P2 LDG.E.128 R24, desc[UR4][R10.64] ;  /* 0x000000040a182981 */ /* 0x000164000c1e1d00 */
[----:B------:R-:W-:Y:S02]  /*06c0*/  @P2 LOP3.LUT R5, R5, 0x4, RZ, 0xfc, !PT ;  /* 0x0000000405052812 */ /* 0x000fe400078efcff */
[----:B------:R0:W5:Y:S02]  /*06d0*/  @P2 LDG.E.128 R28, desc[UR4][R10.64+0x10] ;  /* 0x000010040a1c2981 */ /* 0x000164000c1e1d00 */
[----:B0-----:R-:W-:Y:S01]  /*06e0*/  LEA R4, R7, R4, 0x2 ;  /* 0x0000000407047211 */ /* 0x001fe200078e10ff */
[----:B------:R-:W-:Y:S01]  /*06f0*/  BSSY B0, `(.L_x_4105) ;  /* 0x0000798000007945 */ /* 0x000fe20003800000 */
        /* <DEDUP_REMOVED lines=26> */
[----:B--2---:R-:W-:Y:S04]  /*08a0*/  @P4 STL.64 [R1+0x110], R108 ;  /* 0x0001106c01004387 */ /* 0x004fe80000100a00 */
[----:B------:R-:W-:Y:S04]  /*08b0*/  @P4 STL.64 [R1+0x118], R110 ;  /* 0x0001186e01004387 */ /* 0x000fe80000100a00 */
[----:B---3--:R-:W-:Y:S04]  /*08c0*/  @P4 STL.64 [R1+0x100], R104 ;  /* 0x0001006801004387 */ /* 0x008fe80000100a00 */
[----:B------:R-:W-:Y:S04]  /*08d0*/  @P4 STL.64 [R1+0x108], R106 ;  /* 0x0001086a01004387 */ /* 0x000fe80000100a00 */
[----:B----4-:R-:W-:Y:S04]  /*08e0*/  @P4 STL.64 [R1+0x130], R100 ;  /* 0x0001306401004387 */ /* 0x010fe80000100a00 */
[----:B------:R-:W-:Y:S04]  /*08f0*/  @P4 STL.64 [R1+0x138], R102 ;  /* 0x0001386601004387 */ /* 0x000fe80000100a00 */
        /* <DEDUP_REMOVED lines=15> */
[----:B------:R-:W-:Y:S04]  /*09f0*/  @P0 STL.64 [R1+0x80], R72 ;  /* 0x0000804801000387 */ /* 0x000fe80000100a00 */
[----:B------:R-:W-:Y:S04]  /*0a00*/  @P0 STL.64 [R1+0x88], R74 ;  /* 0x0000884a01000387 */ /* 0x000fe80000100a00 */
[----:B------:R3:W-:Y:S01]  /*0a10*/  @P2 STL.64 [R1+0x38], R46 ;  /* 0x0000382e01002387 */ /* 0x0007e20000100a00 */
[----:B------:R-:W-:-:S03]  /*0a20*/  ISETP.GE.AND P2, PT, R4, UR6, PT ;  /* 0x0000000604007c0c */ /* 0x000fc6000bf46270 */
[----:B------:R-:W-:Y:S04]  /*0a30*/  @P0 STL.64 [R1+0xb0], R68 ;  /* 0x0000b04401000387 */ /* 0x000fe80000100a00 */
[----:B------:R-:W-:Y:S04]  /*0a40*/  @P0 STL.64 [R1+0xb8], R70 ;  /* 0x0000b84601000387 */ /* 0x000fe80000100a00 */
[----:B------:R-:W-:Y:S04]  /*0a50*/  @P0 STL.64 [R1+0xa0], R64 ;  /* 0x0000a04001000387 */ /* 0x000fe80000100a00 */
[----:B------:R-:W-:Y:S04]  /*0a60*/  @P0 STL.64 [R1+0xa8], R66 ;  /* 0x0000a84201000387 */ /* 0x000fe80000100a00 */
[----:B------:R4:W-:Y:S04]  /*0a70*/  @P1 STL.64 [R1+0x50], R60 ;  /* 0x0000503c01001387 */ /* 0x0009e80000100a00 */
[----:B------:R4:W-:Y:S04]  /*0a80*/  @P1 STL.64 [R1+0x58], R62 ;  /* 0x0000583e01001387 */ /* 0x0009e80000100a00 */
[----:B------:R-:W-:Y:S04]  /*0a90*/  @P1 STL.64 [R1+0x40], R56 ;  /* 0x0000403801001387 */ /* 0x000fe80000100a00 */
[----:B------:R-:W-:Y:S04]  /*0aa0*/  @P1 STL.64 [R1+0x48], R58 ;  /* 0x0000483a01001387 */ /* 0x000fe80000100a00 */
[----:B------:R-:W-:Y:S01]  /*0ab0*/  @P1 STL.64 [R1+0x70], R52 ;  /* 0x0000703401001387 */ /* 0x000fe20000100a00 */
[----:B0-----:R-:W-:-:S03]  /*0ac0*/  CS2R R40, SRZ ;  /* 0x0000000000287805 */ /* 0x001fc6000001ff00 */
[----:B------:R-:W-:Y:S01]  /*0ad0*/  @P1 STL.64 [R1+0x78], R54 ;  /* 0x0000783601001387 */ /* 0x000fe20000100a00 */
[----:B-1----:R-:W-:Y:S02]  /*0ae0*/  CS2R R42, SRZ ;  /* 0x00000000002a7805 */ /* 0x002fe4000001ff00 */
[----:B--2---:R-:W-:Y:S01]  /*0af0*/  CS2R R44, SRZ ;  /* 0x00000000002c7805 */ /* 0x004fe2000001ff00 */
[----:B------:R0:W-:Y:S01]  /*0b00*/  @P1 STL.64 [R1+0x60], R48 ;  /* 0x0000603001001387 */ /* 0x0001e20000100a00 */
[----:B---3--:R-:W-:Y:S02]  /*0b10*/  CS2R R46, SRZ ;  /* 0x00000000002e7805 */ /* 0x008fe4000001ff00 */
[----:B------:R-:W-:Y:S02]  /*0b20*/  CS2R R92, SRZ ;  /* 0x00000000005c7805 */ /* 0x000fe4000001ff00 */
[----:B------:R-:W-:Y:S01]  /*0b30*/  CS2R R94, SRZ ;  /* 0x00000000005e7805 */ /* 0x000fe2000001ff00 */
[----:B------:R1:W-:Y:S01]  /*0b40*/  @P1 STL.64 [R1+0x68], R50 ;  /* 0x0000683201001387 */ /* 0x0003e20000100a00 */
[----:B------:R-:W-:-:S02]  /*0b50*/  CS2R R96, SRZ ;  /* 0x0000000000607805 */ /* 0x000fc4000001ff00 */
[----:B------:R-:W-:Y:S02]  /*0b60*/  CS2R R98, SRZ ;  /* 0x0000000000627805 */ /* 0x000fe4000001ff00 */
[----:B----4-:R-:W-:Y:S02]  /*0b70*/  CS2R R60, SRZ ;  /* 0x00000000003c7805 */ /* 0x010fe4000001ff00 */
        /* <DEDUP_REMOVED lines=15> */
[----:B0-----:R-:W-:-:S02]  /*0c70*/  CS2R R48, SRZ ;  /* 0x0000000000307805 */ /* 0x001fc4000001ff00 */
[----:B-1----:R-:W-:Y:S02]  /*0c80*/  CS2R R50, SRZ ;  /* 0x0000000000327805 */ /* 0x002fe4000001ff00 */
        /* <DEDUP_REMOVED lines=8> */
[----:B------:R-:W-:Y:S06]  /*0d10*/  @P2 BRA `(.L_x_4106) ;  /* 0x0000007000d42947 */ /* 0x000fec0003800000 */
[----:B------:R-:W-:Y:S01]  /*0d20*/  ULDC.64 UR6, c[0x0][0x2c8] ;  /* 0x0000b20000067ab9 */ /* 0x000fe20000000a00 */
[----:B------:R-:W-:Y:S01]  /*0d30*/  LOP3.LUT R5, R5, 0xfffffff7, RZ, 0xc0, !PT ;  /* 0xfffffff705057812 */ /* 0x000fe200078ec0ff */
[----:B------:R-:W-:Y:S01]  /*0d40*/  IMAD.MOV.U32 R33, RZ, RZ, RZ ;  /* 0x000000ffff217224 */ /* 0x000fe200078e00ff */
[----:B------:R-:W-:-:S04]  /*0d50*/  ISETP.NE.U32.AND P2, PT, RZ, UR6, PT ;  /* 0x00000006ff007c0c */ /* 0x000fc8000bf45070 */
[----:B------:R-:W-:-:S04]  /*0d60*/  ISETP.NE.AND.EX P2, PT, RZ, UR7, PT, P2 ;  /* 0x00000007ff007c0c */ /* 0x000fc8000bf45320 */
[----:B------:R-:W-:-:S13]  /*0d70*/  ISETP.LT.U32.OR P2, PT, R0, 0xa0, !P2 ;  /* 0x000000a00000780c */ /* 0x000fda0005741470 */
[----:B------:R-:W-:-:S07]  /*0d80*/  @P2 LOP3.LUT R5, R5, 0x8, RZ, 0xfc, !PT ;  /* 0x0000000805052812 */ /* 0x000fce00078efcff */
.L_x_4271:
[----:B0-----:R-:W0:Y:S08]  /*0d90*/  LDC.64 R2, c[0x0][0x288] ;  /* 0x0000a200ff027b82 */ /* 0x001e300000000a00 */
[----:B------:R-:W1:Y:S08]  /*0da0*/  LDC.64 R186, c[0x0][0x280] ;  /* 0x0000a000ffba7b82 */ /* 0x000e700000000a00 */
[----:B--2---:R-:W2:Y:S01]  /*0db0*/  LDC.64 R6, c[0x0][0x258] ;  /* 0x00009600ff067b82 */ /* 0x004ea20000000a00 */
[----:B0-----:R-:W-:-:S07]  /*0dc0*/  IMAD.WIDE R2, R4, 0x4, R2 ;  /* 0x0000000404027825 */ /* 0x001fce00078e0202 */
[----:B---34-:R-:W0:Y:S01]  /*0dd0*/  LDC.64 R184, c[0x0][0x250] ;  /* 0x00009400ffb87b82 */ /* 0x018e220000000a00 */
[----:B------:R1:W3:Y:S02]  /*0de0*/  LDG.E R22, desc[UR4][R2.64] ;  /* 0x0000000402167981 */ /* 0x0002e4000c1e1900 */
[C---:B-1----:R-:W-:Y:S01]  /*0df0*/  IMAD.WIDE R2, R4.reuse, 0x4, R186 ;  /* 0x0000000404027825 */ /* 0x042fe200078e02ba */
[----:B------:R-:W1:Y:S04]  /*0e00*/  S2R R188, SR_TID.X ;  /* 0x0000000000bc7919 */ /* 0x000e680000002100 */
[----:B------:R-:W4:Y:S01]  /*0e10*/  LDC.64 R186, c[0x0][0x2c8] ;  /* 0x0000b200ffba7b82 */ /* 0x000f220000000a00 */
[C---:B--2---:R-:W-:Y:S01]  /*0e20*/  IMAD.WIDE R6, R4.reuse, 0x4, R6 ;  /* 0x0000000404067825 */ /* 0x044fe200078e0206 */
[----:B------:R2:W3:Y:S05]  /*0e30*/  LDG.E R189, desc[UR4][R2.64] ;  /* 0x0000000402bd7981 */ /* 0x0004ea000c1e1900 */
[----:B-----5:R2:W5:Y:S01]  /*0e40*/  LDG.E R6, desc[UR4][R6.64] ;  /* 0x0000000406067981 */ /* 0x020562000c1e1900 */
[C---:B0-----:R-:W-:Y:S01]  /*0e50*/  IMAD.WIDE R184, R4.reuse, 0x4, R184 ;  /* 0x0000000404b87825 */ /* 0x041fe200078e02b8 */
[----:B--2---:R-:W-:Y:S01]  /*0e60*/  MOV R2, UR9 ;  /* 0x0000000900027c02 */ /* 0x004fe20008000f00 */
[----:B------:R-:W-:Y:S03]  /*0e70*/  BSSY B1, `(.L_x_4107) ;  /* 0x0000251000017945 */ /* 0x000fe60003800000 */
[----:B------:R4:W5:Y:S01]  /*0e80*/  LDG.E R215, desc[UR4][R184.64] ;  /* 0x00000004b8d77981 */ /* 0x000962000c1e1900 */
[----:B------:R-:W-:-:S05]  /*0e90*/  IMAD R3, R4, R2, RZ ;  /* 0x0000000204037224 */ /* 0x000fca00078e02ff */
[----:B------:R-:W-:-:S04]  /*0ea0*/  SHF.R.S32.HI R7, RZ, 0x1f, R3 ;  /* 0x0000001fff077819 */ /* 0x000fc80000011403 */
[----:B------:R-:W-:Y:S02]  /*0eb0*/  LEA.HI R7, R7, R3, RZ, 0x3 ;  /* 0x0000000307077211 */ /* 0x000fe400078f18ff */
[----:B-1----:R-:W-:-:S04]  /*0ec0*/  LOP3.LUT R3, R188, 0x1f, RZ, 0xc0, !PT ;  /* 0x0000001fbc037812 */ /* 0x002fc800078ec0ff */
[----:B------:R-:W-:-:S05]  /*0ed0*/  LEA.HI.SX32 R7, R7, R3, 0x1d ;  /* 0x0000000307077211 */ /* 0x000fca00078feaff */
[----:B----4-:R-:W-:Y:S01]  /*0ee0*/  IMAD.WIDE.U32 R184, R7, 0x10, R186 ;  /* 0x0000001007b87825 */ /* 0x010fe200078e00ba */
[----:B---3--:R-:W-:Y:S01]  /*0ef0*/  ISETP.GT.AND P2, PT, R22, RZ, PT ;  /* 0x000000ff1600720c */ /* 0x008fe20003f44270 */
[----:B------:R0:W-:-:S12]  /*0f00*/  STL [R1+0x1c], R189 ;  /* 0x00001cbd01007387 */ /* 0x0001d80000100800 */
        /* <DEDUP_REMOVED lines=9> */
.L_x_4111:
[----:B------:R-:W-:-:S07]  /*0fa0*/  IADD3 R22, R7, 0x20, RZ ;  /* 0x0000002007167810 */ /* 0x000fce0007ffe0ff */
.L_x_4110:
[----:B------:R-:W-:Y:S05]  /*0fb0*/  BSYNC B2 ;  /* 0x0000000000027941 */ /* 0x000fea0003800000 */
.L_x_4109:
        /* <DEDUP_REMOVED lines=8> */
.L_x_4114:
[----:B------:R-:W-:-:S07]  /*1040*/  VIADD R22, R22, 0x20 ;  /* 0x0000002016167836 */ /* 0x000fce0000000000 */
.L_x_4113:
[----:B------:R-:W-:Y:S05]  /*1050*/  BSYNC B2 ;  /* 0x0000000000027941 */ /* 0x000fea0003800000 */
.L_x_4112:
[----:B------:R-:W-:Y:S04]  /*1060*/  BSSY B2, `(.L_x_4115) ;  /* 0x0000008000027945 */ /* 0x000fe80003800000 */
[----:B------:R-:W-:Y:S05]  /*1070*/  @!P0 BRA `(.L_x_4116) ;  /* 0x0000000000188947 */ /* 0x000fea0003800000 */
[----:B------:R-:W-:-:S04]  /*1080*/  ISETP.NE.U32.AND P3, PT, RZ, UR14, PT ;  /* 0x0000000eff007c0c */ /* 0x000fc8000bf65070 */
[----:B------:R-:W-:-:S13]  /*1090*/  ISETP.NE.AND.EX P3, PT, RZ, UR15, PT, P3 ;  /* 0x0000000fff007c0c */ /* 0x000fda000bf65330 */
[----:B------:R-:W-:Y:S05]  /*10a0*/  @!P3 BRA `(.L_x_4117) ;  /* 0x000000000008b947 */ /* 0x000fea0003800000 */
[----:B------:R-:W-:-:S06]  /*10b0*/  IMAD.WIDE.U32 R164, R22, 0x10, R186 ;  /* 0x0000001016a47825 */ /* 0x000fcc00078e00ba */
[----:B------:R-:W5:Y:S02]  /*10c0*/  LDG.E.128 R164, desc[UR4][R164.64] ;  /* 0x00000004a4a47981 */ /* 0x000f64000c1e1d00 */
.L_x_4117:
[----:B------:R-:W-:-:S07]  /*10d0*/  IADD3 R22, R22, 0x20, RZ ;  /* 0x0000002016167810 */ /* 0x000fce0007ffe0ff */
.L_x_4116:
[----:B------:R-:W-:Y:S05]  /*10e0*/  BSYNC B2 ;  /* 0x0000000000027941 */ /* 0x000fea0003800000 */
.L_x_4115:
[----:B------:R-:W-:Y:S04]  /*10f0*/  BSSY B2, `(.L_x_4118) ;  /* 0x0000008000027945 */ /* 0x000fe80003800000 */
[----:B------:R-:W-:Y:S05]  /*1100*/  @!P1 BRA `(.L_x_4119) ;  /* 0x0000000000189947 */ /* 0x000fea0003800000 */
[----:B------:R-:W-:-:S04]  /*1110*/  ISETP.NE.U32.AND P3, PT, RZ, UR14, PT ;  /* 0x0000000eff007c0c */ /* 0x000fc8000bf65070 */
[----:B------:R-:W-:-:S13]  /*1120*/  ISETP.NE.AND.EX P3, PT, RZ, UR15, PT, P3 ;  /* 0x0000000fff007c0c */ /* 0x000fda000bf65330 */
[----:B------:R-:W-:Y:S05]  /*1130*/  @!P3 BRA `(.L_x_4120) ;  /* 0x000000000008b947 */ /* 0x000fea0003800000 */
[----:B------:R-:W-:-:S06]  /*1140*/  IMAD.WIDE.U32 R168, R22, 0x10, R186 ;  /* 0x0000001016a87825 */ /* 0x000fcc00078e00ba */
[----:B------:R-:W5:Y:S02]  /*1150*/  LDG.E.128 R168, desc[UR4][R168.64] ;  /* 0x00000004a8a87981 */ /* 0x000f64000c1e1d00 */
.L_x_4120:
[----:B------:R-:W-:-:S07]  /*1160*/  IADD3 R22, R22, 0x20, RZ ;  /* 0x0000002016167810 */ /* 0x000fce0007ffe0ff */
.L_x_4119:
[----:B------:R-:W-:Y:S05]  /*1170*/  BSYNC B2 ;  /* 0x0000000000027941 */ /* 0x000fea0003800000 */
.L_x_4118:
[----:B------:R-:W-:Y:S02]  /*1180*/  LOP3.LUT P3, RZ, R5, 0x8, RZ, 0xc0, !PT ;  /* 0x0000000805ff7812 */ /* 0x000fe4000786c0ff */
[----:B------:R-:W-:-:S11]  /*1190*/  CS2R R216, SRZ ;  /* 0x0000000000d87805 */ /* 0x000fd6000001ff00 */
[----:B------:R-:W-:Y:S05]  /*11a0*/  @P3 BRA `(.L_x_4121) ;  /* 0x0000002000743947 */ /* 0x000fea0003800000 */
[----:B------:R-:W-:-:S06]  /*11b0*/  IMAD.WIDE.U32 R172, R22, 0x10, R186 ;  /* 0x0000001016ac7825 */ /* 0x000fcc00078e00ba */
[----:B------:R-:W5:Y:S01]  /*11c0*/  LDG.E.128 R172, desc[UR4][R172.64] ;  /* 0x00000004acac7981 */ /* 0x000f62000c1e1d00 */
[----:B------:R-:W-:Y:S05]  /*11d0*/  BRA `(.L_x_4121) ;  /* 0x0000002000687947 */ /* 0x000fea0003800000 */
.L_x_4108:
        /* <DEDUP_REMOVED lines=10> */
[----:B------:R-:W-:Y:S01]  /*1280*/  ISETP.NE.U32.AND P3, PT, RZ, UR14, PT ;  /* 0x0000000eff007c0c */ /* 0x000fe2000bf65070 */
[----:B------:R-:W1:Y:S01]  /*1290*/  LDC.U8 R187, c[0x0][0x2a0] ;  /* 0x0000a800ffbb7b82 */ /* 0x000e620000000000 */
[----:B------:R-:W2:Y:S02]  /*12a0*/  LDL R251, [R1+0x110] ;  /* 0x0001100001fb7983 */ /* 0x000ea40000100800 */
[----:B------:R-:W-:Y:S02]  /*12b0*/  ISETP.NE.AND.EX P3, PT, RZ, UR15, PT, P3 ;  /* 0x0000000fff007c0c */ /* 0x000fe4000bf65330 */
[----:B------:R-:W3:Y:S11]  /*12c0*/  LDL R252, [R1+0x100] ;  /* 0x0001000001fc7983 */ /* 0x000ef60000100800 */
[----:B------:R4:W5:Y:S01]  /*12d0*/  @P3 LDG.E.128 R156, desc[UR4][R184.64] ;  /* 0x00000004b89c3981 */ /* 0x000962000c1e1d00 */
[----:B-1----:R-:W-:Y:S01]  /*12e0*/  ISETP.NE.AND P3, PT, R187, RZ, PT ;  /* 0x000000ffbb00720c */ /* 0x002fe20003f65270 */
[----:B----4-:R-:W1:Y:S08]  /*12f0*/  LDC.64 R184, c[0x0][0x238] ;  /* 0x00008e00ffb87b82 */ /* 0x010e700000000a00 */
[----:B------:R-:W4:Y:S01]  /*1300*/  LDC.64 R186, c[0x0][0x2b8] ;  /* 0x0000ae00ffba7b82 */ /* 0x000f220000000a00 */
[----:B-1----:R-:W-:-:S05]  /*1310*/  IMAD.WIDE.U32 R184, R7, 0x10, R184 ;  /* 0x0000001007b87825 */ /* 0x002fca00078e00b8 */
[----:B0-----:R4:W2:Y:S02]  /*1320*/  LDG.E.128 R188, desc[UR4][R184.64] ;  /* 0x00000004b8bc7981 */ /* 0x0018a4000c1e1d00 */
[----:B----4-:R-:W-:-:S06]  /*1330*/  IMAD.WIDE.U32 R184, R22, 0x10, R186 ;  /* 0x0000001016b87825 */ /* 0x010fcc00078e00ba */
[----:B------:R-:W4:Y:S01]  /*1340*/  LDG.E.128 R184, desc[UR4][R184.64] ;  /* 0x00000004b8b87981 */ /* 0x000f22000c1e1d00 */
[----:B-----5:R-:W-:Y:S02]  /*1350*/  FSEL R0, R215, RZ, !P3 ;  /* 0x000000ffd7007208 */ /* 0x020fe40005800000 */
[C---:B--2---:R-:W-:Y:S02]  /*1360*/  PRMT R216, R189.reuse, 0x7632, R216 ;  /* 0x00007632bdd87816 */ /* 0x044fe400000000d8 */
[----:B------:R-:W-:Y:S01]  /*1370*/  SHF.L.U32 R189, R189, 0x10, RZ ;  /* 0x00000010bdbd7819 */ /* 0x000fe200000006ff */
[----:B------:R-:W-:-:S04]  /*1380*/  IMAD.U32 R211, R191, 0x10000, RZ ;  /* 0x00010000bfd37824 */ /* 0x000fc800078e00ff */
[----:B------:R-:W-:Y:S01]  /*1390*/  FADD.FTZ R246, -R0, R189 ;  /* 0x000000bd00f67221 */ /* 0x000fe20000010100 */
[----:B------:R-:W-:Y:S01]  /*13a0*/  SHF.L.U32 R189, R216, 0x10, RZ ;  /* 0x00000010d8bd7819 */ /* 0x000fe200000006ff */
[--C-:B------:R-:W-:Y:S01]  /*13b0*/  FADD.FTZ R216, -R0, R211.reuse ;  /* 0x000000d300d87221 */ /* 0x100fe20000010100 */
[C---:B----4-:R-:W-:Y:S02]  /*13c0*/  PRMT R211, R184.reuse, 0x7632, R211 ;  /* 0x00007632b8d37816 */ /* 0x050fe400000000d3 */
[----:B------:R-:W-:Y:S02]  /*13d0*/  SHF.L.U32 R248, R184, 0x10, RZ ;  /* 0x00000010b8f87819 */ /* 0x000fe400000006ff */
[----:B------:R-:W-:-:S03]  /*13e0*/  SHF.L.U32 R184, R211, 0x10, RZ ;  /* 0x00000010d3b87819 */ /* 0x000fc600000006ff */
[----:B------:R-:W-:Y:S01]  /*13f0*/  FMUL.FTZ R211, R251, R248 ;  /* 0x000000f8fbd37220 */ /* 0x000fe20000410000 */
[----:B------:R-:W-:Y:S02]  /*1400*/  FMUL.FTZ R251, R6, R246 ;  /* 0x000000f606fb7220 */ /* 0x000fe40000410000 */
[----:B------:R-:W2:Y:S01]  /*1410*/  LDL R246, [R1+0x118] ;  /* 0x0001180001f67983 */ /* 0x000ea20000100800 */
[C---:B------:R-:W-:Y:S02]  /*1420*/  PRMT R224, R188.reuse, 0x7632, R224 ;  /* 0x00007632bce07816 */ /* 0x040fe400000000e0 */
[----:B------:R-:W-:Y:S02]  /*1430*/  SHF.L.U32 R217, R188, 0x10, RZ ;  /* 0x00000010bcd97819 */ /* 0x000fe400000006ff */
[C---:B------:R-:W-:Y:S02]  /*1440*/  PRMT R188, R190.reuse, 0x7632, R188 ;  /* 0x00007632bebc7816 */ /* 0x040fe400000000bc */
[----:B------:R-:W-:-:S02]  /*1450*/  SHF.L.U32 R247, R190, 0x10, RZ ;  /* 0x00000010bef77819 */ /* 0x000fc400000006ff */
[----:B------:R-:W-:Y:S02]  /*1460*/  PRMT R190, R191, 0x7632, R190 ;  /* 0x00007632bfbe7816 */ /* 0x000fe400000000be */
        /* <DEDUP_REMOVED lines=8> */
[----:B------:R-:W-:Y:S01]  /*14f0*/  FADD.FTZ R190, -R0, R190 ;  /* 0x000000be00be7221 */ /* 0x000fe20000010100 */
[C---:B------:R-:W-:Y:S01]  /*1500*/  PRMT R247, R185.reuse, 0x7632, R247 ;  /* 0x00007632b9f77816 */ /* 0x040fe200000000f7 */
[----:B------:R-:W-:Y:S01]  /*1510*/  FMUL.FTZ R0, R6, R217 ;  /* 0x000000d906007220 */ /* 0x000fe20000410000 */
[----:B------:R-:W-:Y:S01]  /*1520*/  SHF.L.U32 R185, R185, 0x10, RZ ;  /* 0x00000010b9b97819 */ /* 0x000fe200000006ff */
[C---:B------:R-:W-:Y:S01]  /*1530*/  IMAD.U32 R217, R187.reuse, 0x10000, RZ ;  /* 0x00010000bbd97824 */ /* 0x040fe200078e00ff */
[----:B------:R-:W-:Y:S01]  /*1540*/  PRMT R250, R187, 0x7632, R250 ;  /* 0x00007632bbfa7816 */ /* 0x000fe200000000fa */
[----:B------:R-:W-:Y:S01]  /*1550*/  FADD.FTZ R76, R76, R248 ;  /* 0x000000f84c4c7221 */ /* 0x000fe20000010000 */
[----:B------:R-:W-:Y:S01]  /*1560*/  FFMA.FTZ R32, R0, R248, R32 ;  /* 0x000000f800207223 */ /* 0x000fe20000010020 */
[----:B------:R-:W-:Y:S01]  /*1570*/  SHF.L.U32 R187, R247, 0x10, RZ ;  /* 0x00000010f7bb7819 */ /* 0x000fe200000006ff */
[----:B------:R-:W4:Y:S04]  /*1580*/  LDL R248, [R1+0x108] ;  /* 0x0001080001f87983 */ /* 0x000f280000100800 */
[----:B------:R-:W-:Y:S01]  /*1590*/  STL [R1+0x10], R251 ;  /* 0x000010fb01007387 */ /* 0x000fe20000100800 */
[----:B--2---:R-:W-:-:S03]  /*15a0*/  FMUL.FTZ R247, R246, R185 ;  /* 0x000000b9f6f77220 */ /* 0x004fc60000410000 */
[----:B------:R-:W2:Y:S01]  /*15b0*/  LDL R246, [R1+0x114] ;  /* 0x0001140001f67983 */ /* 0x000ea20000100800 */
[----:B------:R-:W-:Y:S01]  /*15c0*/  PRMT R249, R186, 0x7632, R249 ;  /* 0x00007632baf97816 */ /* 0x000fe200000000f9 */
[----:B------:R-:W-:Y:S01]  /*15d0*/  FMUL.FTZ R224, R6, R224 ;  /* 0x000000e006e07220 */ /* 0x000fe20000410000 */
[----:B------:R-:W-:-:S04]  /*15e0*/  SHF.L.U32 R186, R186, 0x10, RZ ;  /* 0x00000010baba7819 */ /* 0x000fc800000006ff */
[----:B------:R-:W-:Y:S01]  /*15f0*/  STL [R1], R224 ;  /* 0x000000e001007387 */ /* 0x000fe20000100800 */
[----:B------:R-:W-:Y:S01]  /*1600*/  FADD.FTZ R80, R80, R186 ;  /* 0x000000ba50507221 */ /* 0x000fe20000010000 */
[-C--:B------:R-:W-:Y:S01]  /*1610*/  FFMA.FTZ R36, R224, R186.reuse, R36 ;  /* 0x000000bae0247223 */ /* 0x080fe20000010024 */
[----:B---3--:R-:W-:Y:S01]  /*1620*/  FMUL.FTZ R252, R252, R186 ;  /* 0x000000bafcfc7220 */ /* 0x008fe20000410000 */
[----:B------:R-:W-:Y:S01]  /*1630*/  STL [R1+0xc], R247 ;  /* 0x00000cf701007387 */ /* 0x000fe20000100800 */
[----:B------:R-:W-:-:S03]  /*1640*/  IMAD.U32 R186, R250, 0x10000, RZ ;  /* 0x00010000faba7824 */ /* 0x000fc600078e00ff */
[----:B------:R-:W3:Y:S01]  /*1650*/  LDL R250, [R1+0x11c] ;  /* 0x00011c0001fa7983 */ /* 0x000ee20000100800 */
[----:B------:R-:W-:Y:S01]  /*1660*/  FADD.FTZ R78, R78, R185 ;  /* 0x000000b94e4e7221 */ /* 0x000fe20000010000 */
[----:B------:R-:W-:Y:S01]  /*1670*/  FFMA.FTZ R34, R251, R185, R34 ;  /* 0x000000b9fb227223 */ /* 0x000fe20000010022 */
[----:B------:R-:W-:Y:S01]  /*1680*/  SHF.L.U32 R185, R249, 0x10, RZ ;  /* 0x00000010f9b97819 */ /* 0x000fe200000006ff */
[C---:B------:R-:W-:Y:S01]  /*1690*/  FMUL.FTZ R249, R6.reuse, R216 ;  /* 0x000000d806f97220 */ /* 0x040fe20000410000 */
[----:B------:R-:W-:Y:S01]  /*16a0*/  FMUL.FTZ R191, R6, R191 ;  /* 0x000000bf06bf7220 */ /* 0x000fe20000410000 */
[----:B------:R-:W3:Y:S01]  /*16b0*/  LDL R216, [R1+0x104] ;  /* 0x0001040001d87983 */ /* 0x000ee20000100800 */
[----:B------:R-:W-:Y:S01]  /*16c0*/  FADD.FTZ R82, R82, R217 ;  /* 0x000000d952527221 */ /* 0x000fe20000010000 */
[-C--:B------:R-:W-:Y:S01]  /*16d0*/  FFMA.FTZ R38, R249, R217.reuse, R38 ;  /* 0x000000d9f9267223 */ /* 0x080fe20000010026 */
[----:B------:R-:W-:Y:S01]  /*16e0*/  FADD.FTZ R77, R77, R184 ;  /* 0x000000b84d4d7221 */ /* 0x000fe20000010000 */
[-C--:B------:R-:W-:Y:S01]  /*16f0*/  FFMA.FTZ R33, R191, R184.reuse, R33 ;  /* 0x000000b8bf217223 */ /* 0x080fe20000010021 */
[----:B----4-:R-:W-:Y:S01]  /*1700*/  FMUL.FTZ R248, R248, R217 ;  /* 0x000000d9f8f87220 */ /* 0x010fe20000410000 */
[----:B------:R0:W-:Y:S01]  /*1710*/  STL [R1+0x18], R191 ;  /* 0x000018bf01007387 */ /* 0x0001e20000100800 */
[----:B--2---:R-:W-:Y:S01]  /*1720*/  FMUL.FTZ R217, R246, R184 ;  /* 0x000000b8f6d97220 */ /* 0x004fe20000410000 */
[----:B------:R-:W-:Y:S01]  /*1730*/  FMUL.FTZ R246, R6, R189 ;  /* 0x000000bd06f67220 */ /* 0x000fe20000410000 */
[----:B------:R-:W-:-:S03]  /*1740*/  FFMA.FTZ R184, R0, R211, RZ ;  /* 0x000000d300b87223 */ /* 0x000fc600000100ff */
[----:B------:R3:W-:Y:S01]  /*1750*/  STL [R1+0x14], R217 ;  /* 0x000014d901007387 */ /* 0x0007e20000100800 */
[----:B------:R-:W-:-:S03]  /*1760*/  FFMA.FTZ R184, R191, R217, R184 ;  /* 0x000000d9bfb87223 */ /* 0x000fc600000100b8 */
[----:B------:R1:W-:Y:S04]  /*1770*/  STL [R1+0x8], R246 ;  /* 0x000008f601007387 */ /* 0x0003e80000100800 */
[----:B0-----:R-:W1:Y:S01]  /*1780*/  LDL R191, [R1+0x10c] ;  /* 0x00010c0001bf7983 */ /* 0x001e620000100800 */
[----:B------:R-:W-:Y:S01]  /*1790*/  FADD.FTZ R189, RZ, R211 ;  /* 0x000000d3ffbd7221 */ /* 0x000fe20000010000 */
[----:B------:R-:W-:-:S03]  /*17a0*/  FADD.FTZ R79, R79, R187 ;  /* 0x000000bb4f4f7221 */ /* 0x000fc60000010000 */
[----:B------:R-:W-:Y:S01]  /*17b0*/  FADD.FTZ R189, R189, R217 ;  /* 0x000000d9bdbd7221 */ /* 0x000fe20000010000 */
[-C--:B------:R-:W-:Y:S01]  /*17c0*/  FFMA.FTZ R35, R246, R187.reuse, R35 ;  /* 0x000000bbf6237223 */ /* 0x080fe20000010023 */
[----:B---3--:R-:W-:Y:S01]  /*17d0*/  FMUL.FTZ R217, R250, R187 ;  /* 0x000000bbfad97220 */ /* 0x008fe20000410000 */
[----:B------:R-:W-:Y:S01]  /*17e0*/  FFMA.FTZ R184, R251, R247, R184 ;  /* 0x000000f7fbb87223 */ /* 0x000fe200000100b8 */
[----:B------:R-:W-:Y:S01]  /*17f0*/  FADD.FTZ R187, R189, R247 ;  /* 0x000000f7bdbb7221 */ /* 0x000fe20000010000 */
[----:B------:R-:W-:Y:S02]  /*1800*/  FMUL.FTZ R251, R6, R188 ;  /* 0x000000bc06fb7220 */ /* 0x000fe40000410000 */
[----:B------:R-:W-:Y:S01]  /*1810*/  FFMA.FTZ R184, R246, R217, R184 ;  /* 0x000000d9f6b87223 */ /* 0x000fe200000100b8 */
[----:B------:R-:W-:Y:S01]  /*1820*/  FADD.FTZ R187, R187, R217 ;  /* 0x000000d9bbbb7221 */ /* 0x000fe20000010000 */
        /* <DEDUP_REMOVED lines=10> */
[----:B------:R0:W-:Y:S01]  /*18d0*/  STL [R1+0x4], R217 ;  /* 0x000004d901007387 */ /* 0x0001e20000100800 */
[----:B------:R-:W-:Y:S01]  /*18e0*/  FADD.FTZ R83, R83, R186 ;  /* 0x000000ba53537221 */ /* 0x000fe20000010000 */
[-C--:B------:R-:W-:Y:S01]  /*18f0*/  FFMA.FTZ R39, R247, R186.reuse, R39 ;  /* 0x000000baf7277223 */ /* 0x080fe20000010027 */
[----:B------:R-:W-:Y:S02]  /*1900*/  IADD3 R22, R22, 0x20, RZ ;  /* 0x0000002016167810 */ /* 0x000fe40007ffe0ff */
[----:B------:R-:W-:Y:S01]  /*1910*/  IADD3 R224, R7, 0x20, RZ ;  /* 0x0000002007e07810 */ /* 0x000fe20007ffe0ff */
[----:B-1----:R-:W-:-:S04]  /*1920*/  FMUL.FTZ R246, R191, R186 ;  /* 0x000000babff67220 */ /* 0x002fc80000410000 */
[----:B0-----:R-:W-:Y:S01]  /*1930*/  FADD.FTZ R217, R185, R246 ;  /* 0x000000f6b9d97221 */ /* 0x001fe20000010000 */
[----:B------:R-:W-:-:S07]  /*1940*/  FFMA.FTZ R216, R247, R246, R184 ;  /* 0x000000f6f7d87223 */ /* 0x000fce00000100b8 */
.L_x_4123:
[----:B------:R-:W-:Y:S05]  /*1950*/  BSYNC B2 ;  /* 0x0000000000027941 */ /* 0x000fea0003800000 */
.L_x_4122:
[----:B------:R-:W-:Y:S01]  /*1960*/  LOP3.LUT P3, RZ, R5, 0x1, RZ, 0xc0, !PT ;  /* 0x0000000105ff7812 */ /* 0x000fe2000786c0ff */
[----:B------:R-:W-:-:S12]  /*1970*/  BSSY B2, `(.L_x_4124) ;  /* 0x000006a000027945 */ /* 0x000fd80003800000 */
[----:B------:R-:W-:Y:S05]  /*1980*/  @!P3 BRA `(.L_x_4125) ;  /* 0x0000000400a0b947 */ /* 0x000fea0003800000 */
[----:B------:R-:W1:Y:S01]  /*1990*/  LDC.64 R184, c[0x0][0x2c8] ;  /* 0x0000b200ffb87b82 */ /* 0x000e620000000a00 */
[----:B------:R-:W-:Y:S01]  /*19a0*/  ISETP.NE.U32.AND P3, PT, RZ, UR14, PT ;  /* 0x0000000eff007c0c */ /* 0x000fe2000bf65070 */
[----:B------:R-:W2:Y:S03]  /*19b0*/  LDL R234, [R1+0xd0] ;  /* 0x0000d00001ea7983 */ /* 0x000ea60000100800 */
[----:B------:R-:W-:Y:S01]  /*19c0*/  ISETP.NE.AND.EX P3, PT, RZ, UR15, PT, P3 ;  /* 0x0000000fff007c0c */ /* 0x000fe2000bf65330 */
[----:B------:R-:W3:Y:S02]  /*19d0*/  LDL R240, [R1+0xc0] ;  /* 0x0000c00001f07983 */ /* 0x000ee40000100800 */
[----:B------:R-:W4:Y:S02]  /*19e0*/  LDC.U8 R186, c[0x0][0x2a0] ;  /* 0x0000a800ffba7b82 */ /* 0x000f240000000000 */
[----:B------:R-:W3:Y:S04]  /*19f0*/  LDL R239, [R1+0xd4] ;  /* 0x0000d40001ef7983 */ /* 0x000ee80000100800 */
[----:B------:R-:W3:Y:S02]  /*1a00*/  LDL R237, [R1+0xd8] ;  /* 0x0000d80001ed7983 */ /* 0x000ee40000100800 */
[----:B0-----:R-:W0:Y:S02]  /*1a10*/  LDC.64 R188, c[0x0][0x2b8] ;  /* 0x0000ae00ffbc7b82 */ /* 0x001e240000000a00 */
[----:B-1----:R-:W-:-:S05]  /*1a20*/  @P3 IMAD.WIDE.U32 R184, R224, 0x10, R184 ;  /* 0x00000010e0b83825 */ /* 0x002fca00078e00b8 */
[----:B------:R1:W5:Y:S01]  /*1a30*/  @P3 LDG.E.128 R160, desc[UR4][R184.64] ;  /* 0x00000004b8a03981 */ /* 0x000362000c1e1d00 */
[----:B----4-:R-:W-:Y:S01]  /*1a40*/  ISETP.NE.AND P3, PT, R186, RZ, PT ;  /* 0x000000ffba00720c */ /* 0x010fe20003f65270 */
[----:B-1----:R-:W1:Y:S01]  /*1a50*/  LDC.64 R184, c[0x0][0x238] ;  /* 0x00008e00ffb87b82 */ /* 0x002e620000000a00 */
[----:B0-----:R-:W-:-:S06]  /*1a60*/  IMAD.WIDE.U32 R188, R22, 0x10, R188 ;  /* 0x0000001016bc7825 */ /* 0x001fcc00078e00bc */
[----:B------:R-:W4:Y:S01]  /*1a70*/  LDG.E.128 R188, desc[UR4][R188.64] ;  /* 0x00000004bcbc7981 */ /* 0x000f22000c1e1d00 */
[----:B-1----:R-:W-:-:S06]  /*1a80*/  IMAD.WIDE.U32 R184, R224, 0x10, R184 ;  /* 0x00000010e0b87825 */ /* 0x002fcc00078e00b8 */
[----:B------:R-:W2:Y:S01]  /*1a90*/  LDG.E.128 R184, desc[UR4][R184.64] ;  /* 0x00000004b8b87981 */ /* 0x000ea2000c1e1d00 */
[----:B-----5:R-:W-:Y:S02]  /*1aa0*/  FSEL R212, R215, RZ, !P3 ;  /* 0x000000ffd7d47208 */ /* 0x020fe40005800000 */
[C---:B--2---:R-:W-:Y:S01]  /*1ab0*/  PRMT R229, R184.reuse, 0x7632, R229 ;  /* 0x00007632b8e57816 */ /* 0x044fe200000000e5 */
[C---:B------:R-:W-:Y:S01]  /*1ac0*/  IMAD.U32 R231, R185.reuse, 0x10000, RZ ;  /* 0x00010000b9e77824 */ /* 0x040fe200078e00ff */
[----:B------:R-:W-:Y:S02]  /*1ad0*/  SHF.L.U32 R230, R184, 0x10, RZ ;  /* 0x00000010b8e67819 */ /* 0x000fe400000006ff */
[----:B------:R-:W-:Y:S02]  /*1ae0*/  PRMT R184, R185, 0x7632, R184 ;  /* 0x00007632b9b87816 */ /* 0x000fe400000000b8 */
[----:B------:R-:W-:Y:S02]  /*1af0*/  PRMT R233, R186, 0x7632, R233 ;  /* 0x00007632bae97816 */ /* 0x000fe400000000e9 */
[----:B------:R-:W-:-:S02]  /*1b00*/  PRMT R213, R187, 0x7632, R213 ;  /* 0x00007632bbd57816 */ /* 0x000fc400000000d5 */
[----:B------:R-:W-:Y:S01]  /*1b10*/  SHF.L.U32 R232, R187, 0x10, RZ ;  /* 0x00000010bbe87819 */ /* 0x000fe200000006ff */
[----:B------:R-:W-:Y:S01]  /*1b20*/  FADD.FTZ R187, -R212, R231 ;  /* 0x000000e7d4bb7221 */ /* 0x000fe20000010100 */
[----:B------:R-:W-:Y:S01]  /*1b30*/  SHF.L.U32 R185, R186, 0x10, RZ ;  /* 0x00000010bab97819 */ /* 0x000fe200000006ff */
[----:B------:R-:W-:Y:S01]  /*1b40*/  IMAD.U32 R184, R184, 0x10000, RZ ;  /* 0x00010000b8b87824 */ /* 0x000fe200078e00ff */
[----:B------:R-:W-:Y:S02]  /*1b50*/  SHF.L.U32 R186, R229, 0x10, RZ ;  /* 0x00000010e5ba7819 */ /* 0x000fe400000006ff */
[----:B------:R-:W-:Y:S02]  /*1b60*/  SHF.L.U32 R231, R233, 0x10, RZ ;  /* 0x00000010e9e77819 */ /* 0x000fe400000006ff */
[----:B------:R-:W-:Y:S01]  /*1b70*/  SHF.L.U32 R229, R213, 0x10, RZ ;  /* 0x00000010d5e57819 */ /* 0x000fe200000006ff */
[--C-:B------:R-:W-:Y:S01]  /*1b80*/  FADD.FTZ R213, -R212, R232.reuse ;  /* 0x000000e8d4d57221 */ /* 0x100fe20000010100 */
[----:B----4-:R-:W-:Y:S01]  /*1b90*/  PRMT R232, R188, 0x7632, R232 ;  /* 0x00007632bce87816 */ /* 0x010fe200000000e8 */
[C---:B------:R-:W-:Y:S01]  /*1ba0*/  FADD.FTZ R230, -R212.reuse, R230 ;  /* 0x000000e6d4e67221 */ /* 0x040fe20000010100 */
[C---:B------:R-:W-:Y:S01]  /*1bb0*/  FADD.FTZ R185, -R212.reuse, R185 ;  /* 0x000000b9d4b97221 */ /* 0x040fe20000010100 */
[C---:B------:R-:W-:Y:S01]  /*1bc0*/  FADD.FTZ R186, -R212.reuse, R186 ;  /* 0x000000bad4ba7221 */ /* 0x040fe20000010100 */
[C---:B------:R-:W-:Y:S01]  /*1bd0*/  FADD.FTZ R184, -R212.reuse, R184 ;  /* 0x000000b8d4b87221 */ /* 0x040fe20000010100 */
[C---:B------:R-:W-:Y:S01]  /*1be0*/  FADD.FTZ R231, -R212.reuse, R231 ;  /* 0x000000e7d4e77221 */ /* 0x040fe20000010100 */
[----:B------:R-:W-:Y:S01]  /*1bf0*/  FADD.FTZ R212, -R212, R229 ;  /* 0x000000e5d4d47221 */ /* 0x000fe20000010100 */
[----:B------:R-:W-:-:S02]  /*1c00*/  SHF.L.U32 R229, R188, 0x10, RZ ;  /* 0x00000010bce57819 */ /* 0x000fc400000006ff */
[----:B------:R-:W-:Y:S02]  /*1c10*/  SHF.L.U32 R188, R232, 0x10, RZ ;  /* 0x00000010e8bc7819 */ /* 0x000fe400000006ff */
[----:B------:R-:W2:Y:S01]  /*1c20*/  LDL R232, [R1+0xdc] ;  /* 0x0000dc0001e87983 */ /* 0x000ea20000100800 */
[C---:B------:R-:W-:Y:S01]  /*1c30*/  FMUL.FTZ R245, R6.reuse, R230 ;  /* 0x000000e606f57220 */ /* 0x040fe20000410000 */
[----:B------:R-:W-:Y:S02]  /*1c40*/  FMUL.FTZ R230, R6, R213 ;  /* 0x000000d506e67220 */ /* 0x000fe40000410000 */
[----:B------:R-:W4:Y:S01]  /*1c50*/  LDL R213, [R1+0xc4] ;  /* 0x0000c40001d57983 */ /* 0x000f220000100800 */
[----:B------:R-:W-:Y:S01]  /*1c60*/  PRMT R233, R189, 0x7632, R233 ;  /* 0x00007632bde97816 */ /* 0x000fe200000000e9 */
[-C--:B------:R-:W-:Y:S01]  /*1c70*/  FMUL.FTZ R241, R234, R229.reuse ;  /* 0x000000e5eaf17220 */ /* 0x080fe20000410000 */
[----:B------:R-:W-:Y:S01]  /*1c80*/  PRMT R235, R190, 0x7632, R235 ;  /* 0x00007632beeb7816 */ /* 0x000fe200000000eb */
[----:B------:R-:W-:Y:S01]  /*1c90*/  FADD.FTZ R84, R84, R229 ;  /* 0x000000e554547221 */ /* 0x000fe20000010000 */
[----:B------:R-:W-:Y:S01]  /*1ca0*/  SHF.L.U32 R190, R190, 0x10, RZ ;  /* 0x00000010bebe7819 */ /* 0x000fe200000006ff */
[----:B------:R-:W-:Y:S01]  /*1cb0*/  FFMA.FTZ R40, R245, R229, R40 ;  /* 0x000000e5f5287223 */ /* 0x000fe20000010028 */
[C---:B------:R-:W-:Y:S01]  /*1cc0*/  FMUL.FTZ R234, R6.reuse, R185 ;  /* 0x000000b906ea7220 */ /* 0x040fe20000410000 */
[----:B------:R-:W4:Y:S01]  /*1cd0*/  LDL R229, [R1+0xc8] ;  /* 0x0000c80001e57983 */ /* 0x000f220000100800 */
[----:B------:R-:W-:Y:S01]  /*1ce0*/  FMUL.FTZ R238, R6, R187 ;  /* 0x000000bb06ee7220 */ /* 0x000fe20000410000 */
[----:B------:R-:W-:-:S02]  /*1cf0*/  IMAD.U32 R187, R233, 0x10000, RZ ;  /* 0x00010000e9bb7824 */ /* 0x000fc400078e00ff */
[----:B------:R-:W-:Y:S01]  /*1d00*/  FADD.FTZ R88, R88, R190 ;  /* 0x000000be58587221 */ /* 0x000fe20000010000 */
[-C--:B------:R-:W-:Y:S01]  /*1d10*/  FFMA.FTZ R44, R234, R190.reuse, R44 ;  /* 0x000000beea2c7223 */ /* 0x080fe2000001002c */
[----:B---3--:R-:W-:Y:S02]  /*1d20*/  FMUL.FTZ R233, R240, R190 ;  /* 0x000000bef0e97220 */ /* 0x008fe40000410000 */
[----:B------:R-:W3:Y:S01]  /*1d30*/  LDL R190, [R1+0xcc] ;  /* 0x0000cc0001be7983 */ /* 0x000ee20000100800 */
[----:B------:R-:W-:Y:S01]  /*1d40*/  FMUL.FTZ R240, R6, R186 ;  /* 0x000000ba06f07220 */ /* 0x000fe20000410000 */
[----:B------:R-:W-:Y:S01]  /*1d50*/  IMAD.U32 R189, R189, 0x10000, RZ ;  /* 0x00010000bdbd7824 */ /* 0x000fe200078e00ff */
[----:B------:R-:W-:Y:S01]  /*1d60*/  PRMT R236, R191, 0x7632, R236 ;  /* 0x00007632bfec7816 */ /* 0x000fe200000000ec */
        /* <DEDUP_REMOVED lines=15> */
[----:B------:R-:W-:Y:S01]  /*1e60*/  FADD.FTZ R186, R186, R237 ;  /* 0x000000edbaba7221 */ /* 0x000fe20000010000 */
[----:B------:R-:W-:Y:S01]  /*1e70*/  SHF.L.U32 R191, R191, 0x10, RZ ;  /* 0x00000010bfbf7819 */ /* 0x000fe200000006ff */
[----:B------:R-:W-:Y:S01]  /*1e80*/  FADD.FTZ R89, R89, R185 ;  /* 0x000000b959597221 */ /* 0x000fe20000010000 */
[----:B------:R-:W-:Y:S01]  /*1e90*/  FMUL.FTZ R212, R6, R212 ;  /* 0x000000d406d47220 */ /* 0x000fe20000410000 */
[----:B------:R-:W-:Y:S01]  /*1ea0*/  FADD.FTZ R91, R91, R189 ;  /* 0x000000bd5b5b7221 */ /* 0x000fe20000010000 */
[----:B------:R-:W-:Y:S01]  /*1eb0*/  IADD3 R22, R22, 0x20, RZ ;  /* 0x0000002016167810 */ /* 0x000fe20007ffe0ff */
[----:B------:R-:W-:Y:S01]  /*1ec0*/  FADD.FTZ R90, R90, R191 ;  /* 0x000000bf5a5a7221 */ /* 0x000fe20000010000 */
[----:B------:R-:W-:Y:S01]  /*1ed0*/  FFMA.FTZ R46, R230, R191, R46 ;  /* 0x000000bfe62e7223 */ /* 0x000fe2000001002e */
[----:B------:R-:W-:Y:S01]  /*1ee0*/  FFMA.FTZ R47, R212, R189, R47 ;  /* 0x000000bdd42f7223 */ /* 0x000fe2000001002f */
[----:B------:R-:W-:-:S02]  /*1ef0*/  VIADD R224, R224, 0x20 ;  /* 0x00000020e0e07836 */ /* 0x000fc40000000000 */
[----:B--2---:R-:W-:Y:S01]  /*1f00*/  FMUL.FTZ R235, R232, R187 ;  /* 0x000000bbe8eb7220 */ /* 0x004fe20000410000 */
[----:B------:R-:W-:Y:S01]  /*1f10*/  FFMA.FTZ R187, R238, R237, R184 ;  /* 0x000000edeebb7223 */ /* 0x000fe200000100b8 */
[----:B------:R-:W-:Y:S02]  /*1f20*/  FMUL.FTZ R232, R6, R231 ;  /* 0x000000e706e87220 */ /* 0x000fe40000410000 */
[----:B------:R-:W-:Y:S01]  /*1f30*/  FADD.FTZ R184, R186, R235 ;  /* 0x000000ebbab87221 */ /* 0x000fe20000010000 */
[----:B------:R-:W-:Y:S01]  /*1f40*/  FFMA.FTZ R186, R236, R235, R187 ;  /* 0x000000ebecba7223 */ /* 0x000fe200000100bb */
[-C--:B------:R-:W-:Y:S01]  /*1f50*/  FFMA.FTZ R45, R232, R185.reuse, R45 ;  /* 0x000000b9e82d7223 */ /* 0x080fe2000001002d */
[----:B----4-:R-:W-:Y:S01]  /*1f60*/  FMUL.FTZ R231, R213, R185 ;  /* 0x000000b9d5e77220 */ /* 0x010fe20000410000 */
[----:B------:R-:W-:Y:S01]  /*1f70*/  FADD.FTZ R184, R184, R233 ;  /* 0x000000e9b8b87221 */ /* 0x000fe20000010000 */
[----:B------:R-:W-:Y:S01]  /*1f80*/  FFMA.FTZ R185, R234, R233, R186 ;  /* 0x000000e9eab97223 */ /* 0x000fe200000100ba */
[----:B------:R-:W-:-:S02]  /*1f90*/  FMUL.FTZ R229, R229, R191 ;  /* 0x000000bfe5e57220 */ /* 0x000fc40000410000 */
[----:B------:R-:W-:Y:S01]  /*1fa0*/  FADD.FTZ R184, R184, R231 ;  /* 0x000000e7b8b87221 */ /* 0x000fe20000010000 */
[----:B------:R-:W-:-:S03]  /*1fb0*/  FFMA.FTZ R185, R232, R231, R185 ;  /* 0x000000e7e8b97223 */ /* 0x000fc600000100b9 */
[----:B------:R-:W-:Y:S01]  /*1fc0*/  FADD.FTZ R184, R184, R229 ;  /* 0x000000e5b8b87221 */ /* 0x000fe20000010000 */
[----:B------:R-:W-:Y:S01]  /*1fd0*/  FFMA.FTZ R185, R230, R229, R185 ;  /* 0x000000e5e6b97223 */ /* 0x000fe200000100b9 */
[----:B---3--:R-:W-:-:S04]  /*1fe0*/  FMUL.FTZ R213, R190, R189 ;  /* 0x000000bdbed57220 */ /* 0x008fc80000410000 */
[----:B------:R-:W-:Y:S01]  /*1ff0*/  FADD.FTZ R217, R184, R213 ;  /* 0x000000d5b8d97221 */ /* 0x000fe20000010000 */
[----:B------:R-:W-:-:S07]  /*2000*/  FFMA.FTZ R216, R212, R213, R185 ;  /* 0x000000d5d4d87223 */ /* 0x000fce00000100b9 */
.L_x_4125:
[----:B------:R-:W-:Y:S05]  /*2010*/  BSYNC B2 ;  /* 0x0000000000027941 */ /* 0x000fea0003800000 */
.L_x_4124:
[----:B------:R-:W-:Y:S04]  /*2020*/  BSSY B2, `(.L_x_4126) ;  /* 0x000006a000027945 */ /* 0x000fe80003800000 */
        /* <DEDUP_REMOVED lines=10> */
[----:B------:R-:W3:Y:S04]  /*20d0*/  LDL R221, [R1+0x94] ;  /* 0x0000940001dd7983 */ /* 0x000ee80000100800 */
[----:B------:R-:W3:Y:S01]  /*20e0*/  LDL R219, [R1+0x9c] ;  /* 0x00009c0001db7983 */ /* 0x000ee20000100800 */
[----:B-1----:R-:W-:-:S05]  /*20f0*/  @P3 IMAD.WIDE.U32 R184, R224, 0x10, R184 ;  /* 0x00000010e0b83825 */ /* 0x002fca00078e00b8 */
[----:B------:R1:W5:Y:S01]  /*2100*/  @P3 LDG.E.128 R164, desc[UR4][R184.64] ;  /* 0x00000004b8a43981 */ /* 0x000362000c1e1d00 */
[----:B----4-:R-:W-:Y:S01]  /*2110*/  ISETP.NE.AND P3, PT, R186, RZ, PT ;  /* 0x000000ffba00720c */ /* 0x010fe20003f65270 */
[----:B-1----:R-:W1:Y:S01]  /*2120*/  LDC.64 R184, c[0x0][0x238] ;  /* 0x00008e00ffb87b82 */ /* 0x002e620000000a00 */
[----:B0-----:R-:W-:-:S06]  /*2130*/  IMAD.WIDE.U32 R188, R22, 0x10, R188 ;  /* 0x0000001016bc7825 */ /* 0x001fcc00078e00bc */
[----:B------:R-:W4:Y:S01]  /*2140*/  LDG.E.128 R188, desc[UR4][R188.64] ;  /* 0x00000004bcbc7981 */ /* 0x000f22000c1e1d00 */
[----:B-1----:R-:W-:-:S06]  /*2150*/  IMAD.WIDE.U32 R184, R224, 0x10, R184 ;  /* 0x00000010e0b87825 */ /* 0x002fcc00078e00b8 */
[----:B------:R-:W3:Y:S01]  /*2160*/  LDG.E.128 R184, desc[UR4][R184.64] ;  /* 0x00000004b8b87981 */ /* 0x000ee2000c1e1d00 */
[----:B-----5:R-:W-:Y:S02]  /*2170*/  FSEL R23, R215, RZ, !P3 ;  /* 0x000000ffd7177208 */ /* 0x020fe40005800000 */
[C---:B----4-:R-:W-:Y:S02]  /*2180*/  PRMT R214, R190.reuse, 0x7632, R214 ;  /* 0x00007632bed67816 */ /* 0x050fe400000000d6 */
[----:B------:R-:W-:-:S05]  /*2190*/  SHF.L.U32 R190, R190, 0x10, RZ ;  /* 0x00000010bebe7819 */ /* 0x000fca00000006ff */
[----:B------:R-:W-:Y:S01]  /*21a0*/  FADD.FTZ R52, R52, R190 ;  /* 0x000000be34347221 */ /* 0x000fe20000010000 */
[----:B--2---:R-:W-:Y:S01]  /*21b0*/  FMUL.FTZ R220, R220, R190 ;  /* 0x000000bedcdc7220 */ /* 0x004fe20000410000 */
[C---:B---3--:R-:W-:Y:S02]  /*21c0*/  PRMT R195, R184.reuse, 0x7632, R195 ;  /* 0x00007632b8c37816 */ /* 0x048fe400000000c3 */
[----:B------:R-:W-:Y:S02]  /*21d0*/  SHF.L.U32 R192, R184, 0x10, RZ ;  /* 0x00000010b8c07819 */ /* 0x000fe400000006ff */
[C---:B------:R-:W-:Y:S02]  /*21e0*/  PRMT R184, R185.reuse, 0x7632, R184 ;  /* 0x00007632b9b87816 */ /* 0x040fe400000000b8 */
[----:B------:R-:W-:Y:S02]  /*21f0*/  SHF.L.U32 R196, R185, 0x10, RZ ;  /* 0x00000010b9c47819 */ /* 0x000fe400000006ff */
[----:B------:R-:W-:Y:S01]  /*2200*/  SHF.L.U32 R185, R186, 0x10, RZ ;  /* 0x00000010bab97819 */ /* 0x000fe200000006ff */
[----:B------:R-:W-:-:S04]  /*2210*/  FADD.FTZ R192, -R23, R192 ;  /* 0x000000c017c07221 */ /* 0x000fc80000010100 */
[----:B------:R-:W-:Y:S01]  /*2220*/  FADD.FTZ R185, -R23, R185 ;  /* 0x000000b917b97221 */ /* 0x000fe20000010100 */
[----:B------:R-:W-:-:S03]  /*2230*/  FMUL.FTZ R243, R6, R192 ;  /* 0x000000c006f37220 */ /* 0x000fc60000410000 */
[----:B------:R-:W-:-:S04]  /*2240*/  FMUL.FTZ R192, R6, R185 ;  /* 0x000000b906c07220 */ /* 0x000fc80000410000 */
[----:B------:R-:W-:Y:S02]  /*2250*/  FFMA.FTZ R96, R192, R190, R96 ;  /* 0x000000bec0607223 */ /* 0x000fe40000010060 */
[----:B------:R-:W2:Y:S01]  /*2260*/  LDL R190, [R1+0x84] ;  /* 0x0000840001be7983 */ /* 0x000ea20000100800 */
[----:B------:R-:W-:-:S03]  /*2270*/  SHF.L.U32 R185, R214, 0x10, RZ ;  /* 0x00000010d6b97819 */ /* 0x000fc600000006ff */
[----:B------:R-:W3:Y:S01]  /*2280*/  LDL R214, [R1+0x8c] ;  /* 0x00008c0001d67983 */ /* 0x000ee20000100800 */
[----:B------:R-:W-:Y:S02]  /*2290*/  PRMT R197, R186, 0x7632, R197 ;  /* 0x00007632bac57816 */ /* 0x000fe400000000c5 */
[----:B------:R-:W-:Y:S02]  /*22a0*/  PRMT R194, R187, 0x7632, R194 ;  /* 0x00007632bbc27816 */ /* 0x000fe400000000c2 */
[----:B------:R-:W-:Y:S01]  /*22b0*/  SHF.L.U32 R186, R195, 0x10, RZ ;  /* 0x00000010c3ba7819 */ /* 0x000fe200000006ff */
[----:B------:R-:W-:Y:S01]  /*22c0*/  IMAD.U32 R193, R187, 0x10000, RZ ;  /* 0x00010000bbc17824 */ /* 0x000fe200078e00ff */
[----:B------:R-:W-:Y:S01]  /*22d0*/  SHF.L.U32 R184, R184, 0x10, RZ ;  /* 0x00000010b8b87819 */ /* 0x000fe200000006ff */
[----:B------:R-:W-:Y:S01]  /*22e0*/  IMAD.U32 R194, R194, 0x10000, RZ ;  /* 0x00010000c2c27824 */ /* 0x000fe200078e00ff */
[----:B------:R-:W-:Y:S01]  /*22f0*/  SHF.L.U32 R195, R197, 0x10, RZ ;  /* 0x00000010c5c37819 */ /* 0x000fe200000006ff */
[C---:B------:R-:W-:Y:S01]  /*2300*/  FADD.FTZ R187, -R23.reuse, R196 ;  /* 0x000000c417bb7221 */ /* 0x040fe20000010100 */
[C---:B------:R-:W-:Y:S01]  /*2310*/  FADD.FTZ R193, -R23.reuse, R193 ;  /* 0x000000c117c17221 */ /* 0x040fe20000010100 */
[C---:B------:R-:W-:Y:S01]  /*2320*/  FADD.FTZ R186, -R23.reuse, R186 ;  /* 0x000000ba17ba7221 */ /* 0x040fe20000010100 */
[C---:B------:R-:W-:Y:S01]  /*2330*/  FADD.FTZ R184, -R23.reuse, R184 ;  /* 0x000000b817b87221 */ /* 0x040fe20000010100 */
[C---:B------:R-:W-:Y:S01]  /*2340*/  FADD.FTZ R196, -R23.reuse, R195 ;  /* 0x000000c317c47221 */ /* 0x040fe20000010100 */
[----:B------:R-:W-:Y:S01]  /*2350*/  FADD.FTZ R197, -R23, R194 ;  /* 0x000000c217c57221 */ /* 0x000fe20000010100 */
[----:B------:R-:W-:-:S02]  /*2360*/  SHF.L.U32 R23, R188, 0x10, RZ ;  /* 0x00000010bc177819 */ /* 0x000fc400000006ff */
[----:B------:R-:W-:Y:S02]  /*2370*/  PRMT R194, R188, 0x7632, R194 ;  /* 0x00007632bcc27816 */ /* 0x000fe400000000c2 */
[C---:B------:R-:W-:Y:S01]  /*2380*/  PRMT R195, R189.reuse, 0x7632, R195 ;  /* 0x00007632bdc37816 */ /* 0x040fe200000000c3 */
[----:B------:R-:W-:Y:S01]  /*2390*/  FADD.FTZ R48, R48, R23 ;  /* 0x0000001730307221 */ /* 0x000fe20000010000 */
[----:B------:R-:W-:Y:S01]  /*23a0*/  SHF.L.U32 R189, R189, 0x10, RZ ;  /* 0x00000010bdbd7819 */ /* 0x000fe200000006ff */
[-C--:B------:R-:W-:Y:S01]  /*23b0*/  FFMA.FTZ R92, R243, R23.reuse, R92 ;  /* 0x00000017f35c7223 */ /* 0x080fe2000001005c */
[----:B------:R-:W-:Y:S01]  /*23c0*/  FMUL.FTZ R226, R226, R23 ;  /* 0x00000017e2e27220 */ /* 0x000fe20000410000 */
[C---:B------:R-:W-:Y:S01]  /*23d0*/  PRMT R218, R191.reuse, 0x7632, R218 ;  /* 0x00007632bfda7816 */ /* 0x040fe200000000da */
[----:B------:R-:W-:Y:S01]  /*23e0*/  FMUL.FTZ R23, R6, R187 ;  /* 0x000000bb06177220 */ /* 0x000fe20000410000 */
[----:B------:R-:W-:Y:S01]  /*23f0*/  IMAD.U32 R191, R191, 0x10000, RZ ;  /* 0x00010000bfbf7824 */ /* 0x000fe200078e00ff */
[----:B------:R-:W-:Y:S01]  /*2400*/  SHF.L.U32 R188, R194, 0x10, RZ ;  /* 0x00000010c2bc7819 */ /* 0x000fe200000006ff */
[----:B------:R-:W-:Y:S01]  /*2410*/  FMUL.FTZ R194, R6, R186 ;  /* 0x000000ba06c27220 */ /* 0x000fe20000410000 */
[----:B------:R-:W-:Y:S01]  /*2420*/  FADD.FTZ R50, R50, R189 ;  /* 0x000000bd32327221 */ /* 0x000fe20000010000 */
[-C--:B------:R-:W-:Y:S01]  /*2430*/  FFMA.FTZ R94, R23, R189.reuse, R94 ;  /* 0x000000bd175e7223 */ /* 0x080fe2000001005e */
[----:B------:R-:W-:Y:S01]  /*2440*/  FMUL.FTZ R222, R222, R189 ;  /* 0x000000bddede7220 */ /* 0x000fe20000410000 */
[----:B------:R-:W-:-:S02]  /*2450*/  IMAD.U32 R189, R218, 0x10000, RZ ;  /* 0x00010000dabd7824 */ /* 0x000fc400078e00ff */
[----:B------:R-:W-:Y:S01]  /*2460*/  FMUL.FTZ R218, R225, R191 ;  /* 0x000000bfe1da7220 */ /* 0x000fe20000410000 */
        /* <DEDUP_REMOVED lines=8> */
[----:B------:R-:W-:Y:S02]  /*24f0*/  FFMA.FTZ R184, R194, R225, R188 ;  /* 0x000000e1c2b87223 */ /* 0x000fe400000100bc */
        /* <DEDUP_REMOVED lines=8> */
[----:B------:R-:W-:Y:S01]  /*2580*/  FADD.FTZ R53, R53, R185 ;  /* 0x000000b935357221 */ /* 0x000fe20000010000 */
[----:B------:R-:W-:Y:S01]  /*2590*/  FFMA.FTZ R97, R196, R185, R97 ;  /* 0x000000b9c4617223 */ /* 0x000fe20000010061 */
[----:B------:R-:W-:Y:S01]  /*25a0*/  FADD.FTZ R184, R184, R220 ;  /* 0x000000dcb8b87221 */ /* 0x000fe20000010000 */
[C---:B------:R-:W-:Y:S01]  /*25b0*/  FMUL.FTZ R193, R6.reuse, R193 ;  /* 0x000000c106c17220 */ /* 0x040fe20000410000 */
[----:B------:R-:W-:Y:S01]  /*25c0*/  FMUL.FTZ R197, R6, R197 ;  /* 0x000000c506c57220 */ /* 0x000fe20000410000 */
[----:B------:R-:W-:Y:S01]  /*25d0*/  FADD.FTZ R54, R54, R191 ;  /* 0x000000bf36367221 */ /* 0x000fe20000010000 */
[----:B------:R-:W-:Y:S01]  /*25e0*/  FADD.FTZ R55, R55, R189 ;  /* 0x000000bd37377221 */ /* 0x000fe20000010000 */
[----:B------:R-:W-:Y:S01]  /*25f0*/  FFMA.FTZ R98, R193, R191, R98 ;  /* 0x000000bfc1627223 */ /* 0x000fe20000010062 */
[----:B------:R-:W-:Y:S01]  /*2600*/  FFMA.FTZ R99, R197, R189, R99 ;  /* 0x000000bdc5637223 */ /* 0x000fe20000010063 */
[----:B------:R-:W-:-:S02]  /*2610*/  IADD3 R22, R22, 0x20, RZ ;  /* 0x0000002016167810 */ /* 0x000fc40007ffe0ff */
[----:B------:R-:W-:Y:S01]  /*2620*/  IADD3 R224, R224, 0x20, RZ ;  /* 0x00000020e0e07810 */ /* 0x000fe20007ffe0ff */
[----:B--2---:R-:W-:Y:S01]  /*2630*/  FMUL.FTZ R219, R190, R185 ;  /* 0x000000b9bedb7220 */ /* 0x004fe20000410000 */
[----:B------:R-:W-:-:S03]  /*2640*/  FFMA.FTZ R185, R192, R220, R186 ;  /* 0x000000dcc0b97223 */ /* 0x000fc600000100ba */
[----:B------:R-:W-:Y:S01]  /*2650*/  FADD.FTZ R184, R184, R219 ;  /* 0x000000dbb8b87221 */ /* 0x000fe20000010000 */
[----:B------:R-:W-:Y:S01]  /*2660*/  FFMA.FTZ R185, R196, R219, R185 ;  /* 0x000000dbc4b97223 */ /* 0x000fe200000100b9 */
[----:B---3--:R-:W-:Y:S02]  /*2670*/  FMUL.FTZ R214, R214, R189 ;  /* 0x000000bdd6d67220 */ /* 0x008fe40000410000 */
[----:B------:R-:W-:Y:S01]  /*2680*/  FADD.FTZ R184, R184, R218 ;  /* 0x000000dab8b87221 */ /* 0x000fe20000010000 */
[----:B------:R-:W-:-:S03]  /*2690*/  FFMA.FTZ R185, R193, R218, R185 ;  /* 0x000000dac1b97223 */ /* 0x000fc600000100b9 */
[----:B------:R-:W-:Y:S01]  /*26a0*/  FADD.FTZ R217, R184, R214 ;  /* 0x000000d6b8d97221 */ /* 0x000fe20000010000 */
[----:B------:R-:W-:-:S07]  /*26b0*/  FFMA.FTZ R216, R197, R214, R185 ;  /* 0x000000d6c5d87223 */ /* 0x000fce00000100b9 */
.L_x_4127:
[----:B------:R-:W-:Y:S05]  /*26c0*/  BSYNC B2 ;  /* 0x0000000000027941 */ /* 0x000fea0003800000 */
.L_x_4126:
[----:B------:R-:W-:Y:S04]  /*26d0*/  BSSY B2, `(.L_x_4128) ;  /* 0x000006a000027945 */ /* 0x000fe80003800000 */
[----:B------:R-:W-:Y:S05]  /*26e0*/  @!P1 BRA `(.L_x_4129) ;  /* 0x0000000400a09947 */ /* 0x000fea0003800000 */
[----:B0-----:R-:W0:Y:S01]  /*26f0*/  LDC.64 R188, c[0x0][0x2c8] ;  /* 0x0000b200ffbc7b82 */ /* 0x001e220000000a00 */
        /* <DEDUP_REMOVED lines=9> */
[----:B------:R0:W5:Y:S01]  /*2790*/  @P3 LDG.E.128 R168, desc[UR4][R8.64] ;  /* 0x0000000408a83981 */ /* 0x000162000c1e1d00 */
[----:B-1----:R-:W-:-:S03]  /*27a0*/  IMAD.WIDE.U32 R12, R22, 0x10, R12 ;  /* 0x00000010160c7825 */ /* 0x002fc600078e000c */
[----:B------:R-:W4:Y:S04]  /*27b0*/  LDL R188, [R1+0x4c] ;  /* 0x00004c0001bc7983 */ /* 0x000f280000100800 */
[----:B------:R-:W2:Y:S01]  /*27c0*/  LDG.E.128 R12, desc[UR4][R12.64] ;  /* 0x000000040c0c7981 */ /* 0x000ea2000c1e1d00 */
[----:B0-----:R-:W0:Y:S01]  /*27d0*/  LDC.64 R8, c[0x0][0x238] ;  /* 0x00008e00ff087b82 */ /* 0x001e220000000a00 */
[----:B------:R-:W-:Y:S02]  /*27e0*/  ISETP.NE.AND P3, PT, R184, RZ, PT ;  /* 0x000000ffb800720c */ /* 0x000fe40003f65270 */
[----:B------:R-:W4:Y:S01]  /*27f0*/  LDL R184, [R1+0x5c] ;  /* 0x00005c0001b87983 */ /* 0x000f220000100800 */
[----:B0-----:R-:W-:-:S06]  /*2800*/  IMAD.WIDE.U32 R8, R224, 0x10, R8 ;  /* 0x00000010e0087825 */ /* 0x001fcc00078e0008 */
[----:B------:R-:W3:Y:S01]  /*2810*/  LDG.E.128 R8, desc[UR4][R8.64] ;  /* 0x0000000408087981 */ /* 0x000ee2000c1e1d00 */
[----:B-----5:R-:W-:Y:S02]  /*2820*/  FSEL R18, R215, RZ, !P3 ;  /* 0x000000ffd7127208 */ /* 0x020fe40005800000 */
[C---:B---3--:R-:W-:Y:S02]  /*2830*/  SHF.L.U32 R19, R8.reuse, 0x10, RZ ;  /* 0x0000001008137819 */ /* 0x048fe400000006ff */
[----:B------:R-:W-:Y:S01]  /*2840*/  PRMT R17, R8, 0x7632, R17 ;  /* 0x0000763208117816 */ /* 0x000fe20000000011 */
[C---:B------:R-:W-:Y:S01]  /*2850*/  IMAD.U32 R8, R9.reuse, 0x10000, RZ ;  /* 0x0001000009087824 */ /* 0x040fe200078e00ff */
[----:B------:R-:W-:Y:S01]  /*2860*/  PRMT R21, R10, 0x7632, R21 ;  /* 0x000076320a157816 */ /* 0x000fe20000000015 */
[----:B------:R-:W-:Y:S01]  /*2870*/  FADD.FTZ R19, -R18, R19 ;  /* 0x0000001312137221 */ /* 0x000fe20000010100 */
[----:B------:R-:W-:Y:S02]  /*2880*/  PRMT R16, R9, 0x7632, R16 ;  /* 0x0000763209107816 */ /* 0x000fe40000000010 */
[----:B------:R-:W-:-:S02]  /*2890*/  SHF.L.U32 R9, R10, 0x10, RZ ;  /* 0x000000100a097819 */ /* 0x000fc400000006ff */
[C---:B------:R-:W-:Y:S02]  /*28a0*/  PRMT R10, R11.reuse, 0x7632, R10 ;  /* 0x000076320b0a7816 */ /* 0x040fe4000000000a */
[----:B------:R-:W-:Y:S02]  /*28b0*/  SHF.L.U32 R20, R11, 0x10, RZ ;  /* 0x000000100b147819 */ /* 0x000fe400000006ff */
[----:B------:R-:W-:Y:S01]  /*28c0*/  SHF.L.U32 R11, R21, 0x10, RZ ;  /* 0x00000010150b7819 */ /* 0x000fe200000006ff */
[----:B------:R-:W-:Y:S02]  /*28d0*/  FMUL.FTZ R242, R6, R19 ;  /* 0x0000001306f27220 */ /* 0x000fe40000410000 */
[----:B------:R-:W3:Y:S02]  /*28e0*/  LDL R19, [R1+0x58] ;  /* 0x0000580001137983 */ /* 0x000ee40000100800 */
[----:B------:R-:W-:Y:S01]  /*28f0*/  FADD.FTZ R185, -R18, R11 ;  /* 0x0000000b12b97221 */ /* 0x000fe20000010100 */
[----:B--2---:R-:W-:-:S05]  /*2900*/  SHF.L.U32 R11, R12, 0x10, RZ ;  /* 0x000000100c0b7819 */ /* 0x004fca00000006ff */
[----:B------:R-:W-:Y:S01]  /*2910*/  FADD.FTZ R100, R100, R11 ;  /* 0x0000000b64647221 */ /* 0x000fe20000010000 */
[-C--:B------:R-:W-:Y:S01]  /*2920*/  FFMA.FTZ R60, R242, R11.reuse, R60 ;  /* 0x0000000bf23c7223 */ /* 0x080fe2000001003c */
[----:B------:R-:W-:Y:S02]  /*2930*/  FMUL.FTZ R223, R223, R11 ;  /* 0x0000000bdfdf7220 */ /* 0x000fe40000410000 */
[----:B------:R-:W2:Y:S01]  /*2940*/  LDL R11, [R1+0x40] ;  /* 0x00004000010b7983 */ /* 0x000ea20000100800 */
        /* <DEDUP_REMOVED lines=9> */
[----:B------:R-:W-:Y:S01]  /*29e0*/  PRMT R18, R12, 0x7632, R18 ;  /* 0x000076320c127816 */ /* 0x000fe20000000012 */
[----:B------:R-:W-:-:S02]  /*29f0*/  IMAD.U32 R10, R13, 0x10000, RZ ;  /* 0x000100000d0a7824 */ /* 0x000fc400078e00ff */
[----:B------:R-:W-:Y:S01]  /*2a00*/  FMUL.FTZ R8, R6, R8 ;  /* 0x0000000806087220 */ /* 0x000fe20000410000 */
[----:B------:R-:W-:Y:S02]  /*2a10*/  PRMT R12, R13, 0x7632, R12 ;  /* 0x000076320d0c7816 */ /* 0x000fe4000000000c */
[----:B------:R-:W-:Y:S01]  /*2a20*/  PRMT R13, R14, 0x7632, R13 ;  /* 0x000076320e0d7816 */ /* 0x000fe2000000000d */
[----:B------:R-:W-:Y:S01]  /*2a30*/  FADD.FTZ R102, R102, R10 ;  /* 0x0000000a66667221 */ /* 0x000fe20000010000 */
[----:B------:R-:W-:Y:S01]  /*2a40*/  FFMA.FTZ R62, R8, R10, R62 ;  /* 0x0000000a083e7223 */ /* 0x000fe2000001003e */
[C---:B------:R-:W-:Y:S02]  /*2a50*/  PRMT R186, R15.reuse, 0x7632, R186 ;  /* 0x000076320fba7816 */ /* 0x040fe400000000ba */
[----:B------:R-:W-:Y:S02]  /*2a60*/  SHF.L.U32 R21, R15, 0x10, RZ ;  /* 0x000000100f157819 */ /* 0x000fe400000006ff */
[----:B------:R-:W-:Y:S01]  /*2a70*/  SHF.L.U32 R15, R18, 0x10, RZ ;  /* 0x00000010120f7819 */ /* 0x000fe200000006ff */
[----:B------:R-:W-:Y:S01]  /*2a80*/  IMAD.U32 R18, R12, 0x10000, RZ ;  /* 0x000100000c127824 */ /* 0x000fe200078e00ff */
[----:B------:R-:W-:Y:S01]  /*2a90*/  SHF.L.U32 R14, R14, 0x10, RZ ;  /* 0x000000100e0e7819 */ /* 0x000fe200000006ff */
        /* <DEDUP_REMOVED lines=9> */
[----:B------:R-:W-:-:S03]  /*2b30*/  FADD.FTZ R103, R103, R18 ;  /* 0x0000001267677221 */ /* 0x000fc60000010000 */
[----:B------:R-:W-:Y:S01]  /*2b40*/  FFMA.FTZ R63, R16, R18, R63 ;  /* 0x00000012103f7223 */ /* 0x000fe2000001003f */
[----:B------:R-:W-:Y:S01]  /*2b50*/  SHF.L.U32 R186, R186, 0x10, RZ ;  /* 0x00000010baba7819 */ /* 0x000fe200000006ff */
[----:B------:R-:W-:Y:S01]  /*2b60*/  VIADD R224, R224, 0x20 ;  /* 0x00000020e0e07836 */ /* 0x000fe20000000000 */
[----:B------:R-:W-:-:S03]  /*2b70*/  IADD3 R22, R22, 0x20, RZ ;  /* 0x0000002016167810 */ /* 0x000fc60007ffe0ff */
[----:B------:R-:W-:Y:S01]  /*2b80*/  FADD.FTZ R107, R107, R186 ;  /* 0x000000ba6b6b7221 */ /* 0x000fe20000010000 */
[----:B---3--:R-:W-:Y:S01]  /*2b90*/  FMUL.FTZ R10, R19, R10 ;  /* 0x0000000a130a7220 */ /* 0x008fe20000410000 */
[----:B------:R-:W-:Y:S01]  /*2ba0*/  SHF.L.U32 R19, R13, 0x10, RZ ;  /* 0x000000100d137819 */ /* 0x000fe200000006ff */
[----:B------:R-:W-:Y:S01]  /*2bb0*/  FMUL.FTZ R13, R6, R17 ;  /* 0x00000011060d7220 */ /* 0x000fe20000410000 */
[----:B------:R-:W-:-:S03]  /*2bc0*/  FADD.FTZ R17, R217, R223 ;  /* 0x000000dfd9117221 */ /* 0x000fc60000010000 */
[-C--:B------:R-:W-:Y:S01]  /*2bd0*/  FFMA.FTZ R61, R13, R15.reuse, R61 ;  /* 0x0000000f0d3d7223 */ /* 0x080fe2000001003d */
[----:B------:R-:W-:Y:S01]  /*2be0*/  FMUL.FTZ R15, R190, R15 ;  /* 0x0000000fbe0f7220 */ /* 0x000fe20000410000 */
[----:B--2---:R-:W-:Y:S01]  /*2bf0*/  FMUL.FTZ R11, R11, R14 ;  /* 0x0000000e0b0b7220 */ /* 0x004fe20000410000 */
[----:B----4-:R-:W-:Y:S02]  /*2c00*/  FMUL.FTZ R14, R191, R21 ;  /* 0x00000015bf0e7220 */ /* 0x010fe40000410000 */
[----:B------:R-:W-:Y:S01]  /*2c10*/  FADD.FTZ R21, R17, R15 ;  /* 0x0000000f11157221 */ /* 0x000fe20000010000 */
[----:B------:R-:W-:Y:S01]  /*2c20*/  FFMA.FTZ R20, R13, R15, R20 ;  /* 0x0000000f0d147223 */ /* 0x000fe20000010014 */
[----:B------:R-:W-:Y:S02]  /*2c30*/  FMUL.FTZ R17, R184, R18 ;  /* 0x00000012b8117220 */ /* 0x000fe40000410000 */
        /* <DEDUP_REMOVED lines=16> */
[----:B------:R-:W-:Y:S02]  /*2d40*/  FFMA.FTZ R67, R20, R186, R67 ;  /* 0x000000ba14437223 */ /* 0x000fe40000010043 */
[----:B------:R-:W-:Y:S01]  /*2d50*/  FADD.FTZ R217, R184, R21 ;  /* 0x00000015b8d97221 */ /* 0x000fe20000010000 */
[----:B------:R-:W-:-:S07]  /*2d60*/  FFMA.FTZ R216, R20, R21, R185 ;  /* 0x0000001514d87223 */ /* 0x000fce00000100b9 */
.L_x_4129:
[----:B------:R-:W-:Y:S05]  /*2d70*/  BSYNC B2 ;  /* 0x0000000000027941 */ /* 0x000fea0003800000 */
.L_x_4128:
[----:B------:R-:W-:-:S13]  /*2d80*/  LOP3.LUT P3, RZ, R5, 0x4, RZ, 0xc0, !PT ;  /* 0x0000000405ff7812 */ /* 0x000fda000786c0ff */
[----:B------:R-:W-:Y:S05]  /*2d90*/  @!P3 BRA `(.L_x_4121) ;  /* 0x000000040078b947 */ /* 0x000fea0003800000 */
[----:B------:R-:W1:Y:S01]  /*2da0*/  LDC.64 R184, c[0x0][0x2c8] ;  /* 0x0000b200ffb87b82 */ /* 0x000e620000000a00 */
[----:B------:R-:W-:-:S04]  /*2db0*/  ISETP.NE.U32.AND P3, PT, RZ, UR14, PT ;  /* 0x0000000eff007c0c */ /* 0x000fc8000bf65070 */
[----:B------:R-:W-:-:S03]  /*2dc0*/  ISETP.NE.AND.EX P3, PT, RZ, UR15, PT, P3 ;  /* 0x0000000fff007c0c */ /* 0x000fc6000bf65330 */
[----:B------:R-:W2:Y:S08]  /*2dd0*/  LDC.U8 R186, c[0x0][0x2a0] ;  /* 0x0000a800ffba7b82 */ /* 0x000eb00000000000 */
[----:B0-----:R-:W0:Y:S02]  /*2de0*/  LDC.64 R188, c[0x0][0x2b8] ;  /* 0x0000ae00ffbc7b82 */ /* 0x001e240000000a00 */
[----:B-1----:R-:W-:-:S05]  /*2df0*/  @P3 IMAD.WIDE.U32 R184, R224, 0x10, R184 ;  /* 0x00000010e0b83825 */ /* 0x002fca00078e00b8 */
[----:B------:R1:W5:Y:S01]  /*2e00*/  @P3 LDG.E.128 R172, desc[UR4][R184.64] ;  /* 0x00000004b8ac3981 */ /* 0x000362000c1e1d00 */
[----:B--2---:R-:W-:-:S04]  /*2e10*/  ISETP.NE.AND P3, PT, R186, RZ, PT ;  /* 0x000000ffba00720c */ /* 0x004fc80003f65270 */
[----:B-----5:R-:W-:Y:S01]  /*2e20*/  FSEL R198, R215, RZ, !P3 ;  /* 0x000000ffd7c67208 */ /* 0x020fe20005800000 */
[----:B-1----:R-:W1:Y:S01]  /*2e30*/  LDC.64 R184, c[0x0][0x238] ;  /* 0x00008e00ffb87b82 */ /* 0x002e620000000a00 */
[----:B0-----:R-:W-:-:S06]  /*2e40*/  IMAD.WIDE.U32 R188, R22, 0x10, R188 ;  /* 0x0000001016bc7825 */ /* 0x001fcc00078e00bc */
[----:B------:R-:W2:Y:S01]  /*2e50*/  LDG.E.128 R188, desc[UR4][R188.64] ;  /* 0x00000004bcbc7981 */ /* 0x000ea2000c1e1d00 */
[----:B-1----:R-:W-:-:S06]  /*2e60*/  IMAD.WIDE.U32 R184, R224, 0x10, R184 ;  /* 0x00000010e0b87825 */ /* 0x002fcc00078e00b8 */
[----:B------:R-:W3:Y:S01]  /*2e70*/  LDG.E.128 R184, desc[UR4][R184.64] ;  /* 0x00000004b8b87981 */ /* 0x000ee2000c1e1d00 */
[----:B--2---:R-:W-:Y:S02]  /*2e80*/  PRMT R205, R191, 0x7632, R205 ;  /* 0x00007632bfcd7816 */ /* 0x004fe400000000cd */
[C---:B---3--:R-:W-:Y:S02]  /*2e90*/  PRMT R199, R184.reuse, 0x7632, R199 ;  /* 0x00007632b8c77816 */ /* 0x048fe400000000c7 */
[----:B------:R-:W-:Y:S02]  /*2ea0*/  SHF.L.U32 R202, R184, 0x10, RZ ;  /* 0x00000010b8ca7819 */ /* 0x000fe400000006ff */
[C---:B------:R-:W-:Y:S02]  /*2eb0*/  PRMT R184, R185.reuse, 0x7632, R184 ;  /* 0x00007632b9b87816 */ /* 0x040fe400000000b8 */
[----:B------:R-:W-:Y:S02]  /*2ec0*/  SHF.L.U32 R204, R185, 0x10, RZ ;  /* 0x00000010b9cc7819 */ /* 0x000fe400000006ff */
[----:B------:R-:W-:-:S02]  /*2ed0*/  PRMT R22, R186, 0x7632, R22 ;  /* 0x00007632ba167816 */ /* 0x000fc40000000016 */
[C---:B------:R-:W-:Y:S02]  /*2ee0*/  PRMT R185, R187.reuse, 0x7632, R185 ;  /* 0x00007632bbb97816 */ /* 0x040fe400000000b9 */
[----:B------:R-:W-:Y:S02]  /*2ef0*/  SHF.L.U32 R201, R186, 0x10, RZ ;  /* 0x00000010bac97819 */ /* 0x000fe400000006ff */
[----:B------:R-:W-:Y:S01]  /*2f00*/  SHF.L.U32 R186, R184, 0x10, RZ ;  /* 0x00000010b8ba7819 */ /* 0x000fe200000006ff */
[----:B------:R-:W-:Y:S01]  /*2f10*/  IMAD.U32 R200, R187, 0x10000, RZ ;  /* 0x00010000bbc87824 */ /* 0x000fe200078e00ff */
        /* <DEDUP_REMOVED lines=11> */
[----:B------:R-:W-:-:S02]  /*2fd0*/  PRMT R198, R188, 0x7632, R198 ;  /* 0x00007632bcc67816 */ /* 0x000fc400000000c6 */
[----:B------:R-:W-:Y:S02]  /*2fe0*/  SHF.L.U32 R201, R188, 0x10, RZ ;  /* 0x00000010bcc97819 */ /* 0x000fe400000006ff */
[C---:B------:R-:W-:Y:S02]  /*2ff0*/  PRMT R188, R189.reuse, 0x7632, R188 ;  /* 0x00007632bdbc7816 */ /* 0x040fe400000000bc */
[----:B------:R-:W-:Y:S01]  /*3000*/  SHF.L.U32 R200, R189, 0x10, RZ ;  /* 0x00000010bdc87819 */ /* 0x000fe200000006ff */
[----:B------:R-:W-:Y:S01]  /*3010*/  FMUL.FTZ R244, R6, R202 ;  /* 0x000000ca06f47220 */ /* 0x000fe20000410000 */
[----:B------:R-:W-:Y:S02]  /*3020*/  PRMT R204, R190, 0x7632, R204 ;  /* 0x00007632becc7816 */ /* 0x000fe400000000cc */
[----:B------:R-:W-:Y:S01]  /*3030*/  SHF.L.U32 R189, R198, 0x10, RZ ;  /* 0x00000010c6bd7819 */ /* 0x000fe200000006ff */
[----:B------:R-:W-:Y:S01]  /*3040*/  FMUL.FTZ R198, R6, R199 ;  /* 0x000000c706c67220 */ /* 0x000fe20000410000 */
[----:B------:R-:W-:Y:S01]  /*3050*/  SHF.L.U32 R190, R190, 0x10, RZ ;  /* 0x00000010bebe7819 */ /* 0x000fe200000006ff */
[C---:B------:R-:W-:Y:S01]  /*3060*/  FMUL.FTZ R199, R6.reuse, R187 ;  /* 0x000000bb06c77220 */ /* 0x040fe20000410000 */
[----:B------:R-:W-:Y:S01]  /*3070*/  FMUL.FTZ R227, R6, R203 ;  /* 0x000000cb06e37220 */ /* 0x000fe20000410000 */
[-C--:B------:R-:W-:Y:S01]  /*3080*/  FMUL.FTZ R228, R24, R201.reuse ;  /* 0x000000c918e47220 */ /* 0x080fe20000410000 */
        /* <DEDUP_REMOVED lines=11> */
[----:B------:R-:W-:Y:S01]  /*3140*/  FMUL.FTZ R202, R6, R185 ;  /* 0x000000b906ca7220 */ /* 0x000fe20000410000 */
[----:B------:R-:W-:Y:S01]  /*3150*/  IMAD.U32 R185, R205, 0x10000, RZ ;  /* 0x00010000cdb97824 */ /* 0x000fe200078e00ff */
[----:B------:R-:W-:Y:S01]  /*3160*/  SHF.L.U32 R188, R188, 0x10, RZ ;  /* 0x00000010bcbc7819 */ /* 0x000fe200000006ff */
[----:B------:R-:W-:Y:S01]  /*3170*/  FADD.FTZ R110, R110, R200 ;  /* 0x000000c86e6e7221 */ /* 0x000fe20000010000 */
[----:B------:R-:W-:Y:S01]  /*3180*/  FFMA.FTZ R70, R198, R200, R70 ;  /* 0x000000c8c6467223 */ /* 0x000fe20000010046 */
[----:B------:R-:W-:Y:S01]  /*3190*/  FMUL.FTZ R205, R6, R186 ;  /* 0x000000ba06cd7220 */ /* 0x000fe20000410000 */
[----:B------:R-:W-:Y:S01]  /*31a0*/  FMUL.FTZ R200, R26, R200 ;  /* 0x000000c81ac87220 */ /* 0x000fe20000410000 */
[----:B------:R-:W-:Y:S01]  /*31b0*/  FADD.FTZ R186, R190, R204 ;  /* 0x000000ccbeba7221 */ /* 0x000fe20000010000 */
[----:B------:R-:W-:Y:S01]  /*31c0*/  FFMA.FTZ R189, R227, R204, R189 ;  /* 0x000000cce3bd7223 */ /* 0x000fe200000100bd */
[----:B------:R-:W-:-:S02]  /*31d0*/  FMUL.FTZ R206, R27, R188 ;  /* 0x000000bc1bce7220 */ /* 0x000fc40000410000 */
[----:B------:R-:W-:Y:S01]  /*31e0*/  FADD.FTZ R186, R186, R200 ;  /* 0x000000c8baba7221 */ /* 0x000fe20000010000 */
[----:B------:R-:W-:Y:S01]  /*31f0*/  FFMA.FTZ R189, R198, R200, R189 ;  /* 0x000000c8c6bd7223 */ /* 0x000fe200000100bd */
[----:B------:R-:W-:Y:S02]  /*3200*/  FMUL.FTZ R207, R6, R184 ;  /* 0x000000b806cf7220 */ /* 0x000fe40000410000 */
[----:B------:R-:W-:Y:S01]  /*3210*/  FADD.FTZ R186, R186, R206 ;  /* 0x000000cebaba7221 */ /* 0x000fe20000010000 */
[----:B------:R-:W-:Y:S01]  /*3220*/  FFMA.FTZ R184, R205, R206, R189 ;  /* 0x000000cecdb87223 */ /* 0x000fe200000100bd */
[----:B------:R-:W-:Y:S02]  /*3230*/  IMAD.U32 R191, R191, 0x10000, RZ ;  /* 0x00010000bfbf7824 */ /* 0x000fe400078e00ff */
[----:B------:R-:W-:Y:S01]  /*3240*/  FMUL.FTZ R208, R29, R187 ;  /* 0x000000bb1dd07220 */ /* 0x000fe20000410000 */
        /* <DEDUP_REMOVED lines=19> */
.L_x_4121:
[----:B------:R-:W-:Y:S05]  /*3380*/  BSYNC B1 ;  /* 0x0000000000017941 */ /* 0x000fea0003800000 */
.L_x_4107:
[----:B------:R-:W-:-:S03]  /*3390*/  UMOV UR6, 0xffffffff ;  /* 0xffffffff00067882 */ /* 0x000fc60000000000 */
[----:B------:R-:W-:Y:S05]  /*33a0*/  BRA.DIV UR6, `(.L_x_4130) ;  /* 0x0000006a06c47947 */ /* 0x000fea000b800000 */
[----:B------:R-:W2:Y:S02]  /*33b0*/  SHFL.BFLY PT, R22, R217, 0x1, 0x1f ;  /* 0x0c201f00d9167f89 */ /* 0x000ea400000e0000 */
[----:B--2---:R-:W-:Y:S02]  /*33c0*/  FADD.FTZ R187, R22, R217 ;  /* 0x000000d916bb7221 */ /* 0x004fe40000010000 */
[----:B------:R-:W2:Y:S02]  /*33d0*/  SHFL.BFLY PT, R22, R216, 0x1, 0x1f ;  /* 0x0c201f00d8167f89 */ /* 0x000ea400000e0000 */
[----:B--2---:R-:W-:Y:S02]  /*33e0*/  FADD.FTZ R188, R22, R216 ;  /* 0x000000d816bc7221 */ /* 0x004fe40000010000 */
[----:B------:R-:W2:Y:S02]  /*33f0*/  SHFL.BFLY PT, R22, R187, 0x2, 0x1f ;  /* 0x0c401f00bb167f89 */ /* 0x000ea400000e0000 */
[----:B--2---:R-:W-:-:S02]  /*3400*/  FADD.FTZ R187, R187, R22 ;  /* 0x00000016bbbb7221 */ /* 0x004fc40000010000 */
        /* <DEDUP_REMOVED lines=8> */
[----:B------:R-:W2:Y:S04]  /*3490*/  SHFL.BFLY PT, R22, R188, 0x8, 0x1f ;  /* 0x0d001f00bc167f89 */ /* 0x000ea800000e0000 */
[----:B------:R3:W4:Y:S01]  /*34a0*/  SHFL.BFLY PT, R190, R187, 0x10, 0x1f ;  /* 0x0e001f00bbbe7f89 */ /* 0x00072200000e0000 */
[----:B--2---:R-:W-:-:S05]  /*34b0*/  FADD.FTZ R188, R188, R22 ;  /* 0x00000016bcbc7221 */ /* 0x004fca0000010000 */
[----:B----4-:R3:W2:Y:S02]  /*34c0*/  SHFL.BFLY PT, R22, R188, 0x10, 0x1f ;  /* 0x0e001f00bc167f89 */ /* 0x0106a400000e0000 */
.L_x_4301:
[----:B-1----:R-:W4:Y:S01]  /*34d0*/  LDL.LU R184, [R1+0x1c] ;  /* 0x00001c0001b87983 */ /* 0x002f220000300800 */
[----:B------:R-:W-:Y:S01]  /*34e0*/  FADD.FTZ R186, R187, R190 ;  /* 0x000000bebbba7221 */ /* 0x000fe20000010000 */
[----:B--23--:R-:W-:Y:S01]  /*34f0*/  FADD.FTZ R187, R188, R22 ;  /* 0x00000016bcbb7221 */ /* 0x00cfe20000010000 */
[----:B------:R-:W-:Y:S01]  /*3500*/  LOP3.LUT P4, RZ, R5, 0x2, RZ, 0xc0, !PT ;  /* 0x0000000205ff7812 */ /* 0x000fe2000788c0ff */
[----:B------:R-:W-:Y:S01]  /*3510*/  BSSY B1, `(.L_x_4131) ;  /* 0x00000fd000017945 */ /* 0x000fe20003800000 */
[----:B------:R-:W-:Y:S01]  /*3520*/  FMUL.FTZ R186, R186, UR8 ;  /* 0x00000008baba7c20 */ /* 0x000fe20008410000 */
[----:B------:R-:W-:Y:S01]  /*3530*/  FMUL.FTZ R187, R187, UR8 ;  /* 0x00000008bbbb7c20 */ /* 0x000fe20008410000 */
[----:B----4-:R-:W-:-:S13]  /*3540*/  ISETP.GE.AND P3, PT, R184, 0x1, PT ;  /* 0x00000001b800780c */ /* 0x010fda0003f66270 */
        /* <DEDUP_REMOVED lines=9> */
[----:B------:R-:W1:Y:S02]  /*35e0*/  LDC.64 R180, c[0x0][0x220] ;  /* 0x00008800ffb47b82 */ /* 0x000e640000000a00 */
[----:B-1----:R-:W-:-:S06]  /*35f0*/  IMAD.WIDE.U32 R180, R22, 0x10, R180 ;  /* 0x0000001016b47825 */ /* 0x002fcc00078e00b4 */
[----:B------:R-:W5:Y:S02]  /*3600*/  LDG.E.128 R180, desc[UR4][R180.64] ;  /* 0x00000004b4b47981 */ /* 0x000f64000c1e1d00 */
.L_x_4134:
[----:B------:R-:W-:Y:S05]  /*3610*/  BSYNC B2 ;  /* 0x0000000000027941 */ /* 0x000fea0003800000 */
.L_x_4133:
[----:B------:R-:W-:Y:S04]  /*3620*/  BSSY B2, `(.L_x_4135) ;  /* 0x0000014000027945 */ /* 0x000fe80003800000 */
[----:B------:R-:W-:Y:S05]  /*3630*/  @P2 BRA `(.L_x_4136) ;  /* 0x00000000001c2947 */ /* 0x000fea0003800000 */
[----:B------:R-:W-:Y:S01]  /*3640*/  UISETP.NE.U32.AND UP0, UPT, UR14, URZ, UPT ;  /* 0x0000003f0e00728c */ /* 0x000fe2000bf05070 */
[----:B------:R-:W-:-:S03]  /*3650*/  MOV R185, RZ ;  /* 0x000000ff00b97202 */ /* 0x000fc60000000f00 */
[----:B------:R-:W-:-:S06]  /*3660*/  UISETP.NE.AND.EX UP0, UPT, UR15, URZ, UPT, UP0 ;  /* 0x0000003f0f00728c */ /* 0x000fcc000bf05300 */
[----:B------:R-:W-:-:S13]  /*3670*/  PLOP3.LUT P4, PT, PT, PT, UP0, 0x80, 0x0 ;  /* 0x000000000000781c */ /* 0x000fda0003f8f008 */
[----:B------:R-:W-:Y:S05]  /*3680*/  @!P4 BRA `(.L_x_4137) ;  /* 0x000000000034c947 */ /* 0x000fea0003800000 */
[----:B-----5:R-:W-:Y:S01]  /*3690*/  IMAD.U32 R185, R156, 0x10000, RZ ;  /* 0x000100009cb97824 */ /* 0x020fe200078e00ff */
[----:B------:R-:W-:Y:S06]  /*36a0*/  BRA `(.L_x_4137) ;  /* 0x00000000002c7947 */ /* 0x000fec0003800000 */
.L_x_4136:
[----:B------:R-:W1:Y:S01]  /*36b0*/  LDC.U8 R184, c[0x0][0x2a0] ;  /* 0x0000a800ffb87b82 */ /* 0x000e620000000000 */
[----:B------:R-:W-:-:S04]  /*36c0*/  UISETP.NE.U32.AND UP0, UPT, UR14, URZ, UPT ;  /* 0x0000003f0e00728c */ /* 0x000fc8000bf05070 */
[----:B------:R-:W-:Y:S01]  /*36d0*/  UISETP.NE.AND.EX UP0, UPT, UR15, URZ, UPT, UP0 ;  /* 0x0000003f0f00728c */ /* 0x000fe2000bf05300 */
[----:B-1----:R-:W-:-:S04]  /*36e0*/  ISETP.NE.AND P4, PT, R184, RZ, PT ;  /* 0x000000ffb800720c */ /* 0x002fc80003f85270 */
[----:B------:R-:W-:Y:S02]  /*36f0*/  FSEL R184, R186, RZ, !P4 ;  /* 0x000000ffbab87208 */ /* 0x000fe40006000000 */
[----:B------:R-:W-:-:S03]  /*3700*/  PLOP3.LUT P4, PT, PT, PT, UP0, 0x80, 0x0 ;  /* 0x000000000000781c */ /* 0x000fc60003f8f008 */
[----:B------:R-:W-:-:S04]  /*3710*/  FFMA.FTZ R184, R0, R187, R184 ;  /* 0x000000bb00b87223 */ /* 0x000fc800000100b8 */
[----:B------:R-:W-:-:S04]  /*3720*/  FADD.FTZ R184, R211, -R184 ;  /* 0x800000b8d3b87221 */ /* 0x000fc80000010000 */
[----:B-----5:R-:W-:Y:S02]  /*3730*/  FMUL.FTZ R185, R6, R184 ;  /* 0x000000b806b97220 */ /* 0x020fe40000410000 */
[----:B------:R-:W-:-:S05]  /*3740*/  @P4 SHF.L.U32 R184, R156, 0x10, RZ ;  /* 0x000000109cb84819 */ /* 0x000fca00000006ff */
[----:B------:R-:W-:-:S07]  /*3750*/  @P4 FADD.FTZ R185, R185, R184 ;  /* 0x000000b8b9b94221 */ /* 0x000fce0000010000 */
.L_x_4137:
[----:B------:R-:W-:Y:S05]  /*3760*/  BSYNC B2 ;  /* 0x0000000000027941 */ /* 0x000fea0003800000 */
.L_x_4135:
[----:B------:R-:W2:Y:S01]  /*3770*/  LDL R188, [R1+0x120] ;  /* 0x0001200001bc7983 */ /* 0x000ea20000100800 */
[----:B------:R-:W-:Y:S01]  /*3780*/  ISETP.NE.U32.AND P5, PT, RZ, UR10, PT ;  /* 0x0000000aff007c0c */ /* 0x000fe2000bfa5070 */
[----:B------:R-:W-:Y:S03]  /*3790*/  BSSY B2, `(.L_x_4138) ;  /* 0x000001c000027945 */ /* 0x000fe60003800000 */
[----:B------:R-:W-:-:S13]  /*37a0*/  ISETP.NE.AND.EX P5, PT, RZ, UR11, PT, P5 ;  /* 0x0000000bff007c0c */ /* 0x000fda000bfa5350 */
[----:B------:R-:W-:-:S04]  /*37b0*/  @P5 F2FP.BF16.F32.PACK_AB R184, RZ, R185 ;  /* 0x000000b9ffb8523e */ /* 0x000fc800000010ff */
[----:B------:R-:W-:Y:S02]  /*37c0*/  @P5 PRMT R56, R184, 0x7610, R56 ;  /* 0x00007610b8385816 */ /* 0x000fe40000000038 */
[----:B------:R-:W1:Y:S02]  /*37d0*/  @P3 LDC R184, c[0x0][0x29c] ;  /* 0x0000a700ffb83b82 */ /* 0x000e640000000800 */
[----:B-1----:R-:W-:Y:S01]  /*37e0*/  @P3 FMUL.FTZ R184, R185, R184 ;  /* 0x000000b8b9b83220 */ /* 0x002fe20000410000 */
[----:B-----5:R-:W-:-:S05]  /*37f0*/  @P3 SHF.L.U32 R185, R180, 0x10, RZ ;  /* 0x00000010b4b93819 */ /* 0x020fca00000006ff */
[----:B------:R-:W-:Y:S01]  /*3800*/  @P3 FFMA.FTZ R116, R184, R185, R116 ;  /* 0x000000b9b8743223 */ /* 0x000fe20000010074 */
[----:B--2---:R-:W-:-:S05]  /*3810*/  @P3 FMUL.FTZ R184, R188, R184 ;  /* 0x000000b8bcb83220 */ /* 0x004fca0000410000 */
        /* <DEDUP_REMOVED lines=8> */
.L_x_4139:
[----:B0-----:R-:W2:Y:S01]  /*38a0*/  LDL R189, [R1+0x18] ;  /* 0x0000180001bd7983 */ /* 0x001ea20000100800 */
        /* <DEDUP_REMOVED lines=10> */
.L_x_4140:
[----:B------:R-:W-:Y:S05]  /*3950*/  BSYNC B2 ;  /* 0x0000000000027941 */ /* 0x000fea0003800000 */
.L_x_4138:
[----:B------:R-:W2:Y:S01]  /*3960*/  LDL R188, [R1+0x124] ;  /* 0x0001240001bc7983 */ /* 0x000ea20000100800 */
[----:B------:R-:W-:Y:S01]  /*3970*/  @P5 F2FP.BF16.F32.PACK_AB R184, RZ, R185 ;  /* 0x000000b9ffb8523e */ /* 0x000fe200000010ff */
[----:B------:R-:W-:Y:S03]  /*3980*/  BSSY B2, `(.L_x_4141) ;  /* 0x000001a000027945 */ /* 0x000fe60003800000 */
[----:B------:R-:W-:Y:S02]  /*3990*/  @P5 PRMT R56, R56, 0x5410, R184 ;  /* 0x0000541038385816 */ /* 0x000fe400000000b8 */
[----:B------:R-:W1:Y:S02]  /*39a0*/  @P3 LDC R184, c[0x0][0x29c] ;  /* 0x0000a700ffb83b82 */ /* 0x000e640000000800 */
[----:B-1----:R-:W-:Y:S01]  /*39b0*/  @P3 FMUL.FTZ R184, R185, R184 ;  /* 0x000000b8b9b83220 */ /* 0x002fe20000410000 */
[----:B------:R-:W-:-:S04]  /*39c0*/  @P3 PRMT R185, R180, 0x7632, R185 ;  /* 0x00007632b4b93816 */ /* 0x000fc800000000b9 */
[----:B------:R-:W-:-:S05]  /*39d0*/  @P3 SHF.L.U32 R185, R185, 0x10, RZ ;  /* 0x00000010b9b93819 */ /* 0x000fca00000006ff */
[----:B------:R-:W-:Y:S01]  /*39e0*/  @P3 FFMA.FTZ R117, R184, R185, R117 ;  /* 0x000000b9b8753223 */ /* 0x000fe20000010075 */
[----:B--2---:R-:W-:-:S05]  /*39f0*/  @P3 FMUL.FTZ R184, R188, R184 ;  /* 0x000000b8bcb83220 */ /* 0x004fca0000410000 */
[----:B------:R-:W-:-:S04]  /*3a00*/  @P3 F2FP.BF16.F32.PACK_AB R184, RZ, R184 ;  /* 0x000000b8ffb8323e */ /* 0x000fc800000010ff */
[----:B------:R-:W-:Y:S01]  /*3a10*/  @P3 PRMT R176, R176, 0x5410, R184 ;  /* 0x00005410b0b03816 */ /* 0x000fe200000000b8 */
[----:B------:R-:W-:Y:S06]  /*3a20*/  @P2 BRA `(.L_x_4142) ;  /* 0x0000000000102947 */ /* 0x000fec0003800000 */
[----:B------:R-:W-:Y:S01]  /*3a30*/  MOV R185, RZ ;  /* 0x000000ff00b97202 */ /* 0x000fe20000000f00 */
[----:B------:R-:W-:Y:S06]  /*3a40*/  @!P4 BRA `(.L_x_4143) ;  /* 0x000000000034c947 */ /* 0x000fec0003800000 */
[----:B------:R-:W-:Y:S01]  /*3a50*/  IMAD.U32 R185, R157, 0x10000, RZ ;  /* 0x000100009db97824 */ /* 0x000fe200078e00ff */
[----:B------:R-:W-:Y:S06]  /*3a60*/  BRA `(.L_x_4143) ;  /* 0x00000000002c7947 */ /* 0x000fec0003800000 */
.L_x_4142:
[----:B------:R-:W0:Y:S01]  /*3a70*/  LDL R188, [R1+0x10] ;  /* 0x0000100001bc7983 */ /* 0x000e220000100800 */
[----:B------:R-:W1:Y:S01]  /*3a80*/  LDC.U8 R184, c[0x0][0x2a0] ;  /* 0x0000a800ffb87b82 */ /* 0x000e620000000000 */
[----:B0-----:R-:W-:Y:S02]  /*3a90*/  MOV R189, R188 ;  /* 0x000000bc00bd7202 */ /* 0x001fe40000000f00 */
[----:B------:R-:W2:Y:S01]  /*3aa0*/  LDL R188, [R1+0xc] ;  /* 0x00000c0001bc7983 */ /* 0x000ea20000100800 */
[----:B-1----:R-:W-:-:S04]  /*3ab0*/  ISETP.NE.AND P6, PT, R184, RZ, PT ;  /* 0x000000ffb800720c */ /* 0x002fc80003fc5270 */
[----:B------:R-:W-:-:S05]  /*3ac0*/  FSEL R184, R186, RZ, !P6 ;  /* 0x000000ffbab87208 */ /* 0x000fca0007000000 */
[----:B------:R-:W-:-:S04]  /*3ad0*/  FFMA.FTZ R184, R189, R187, R184 ;  /* 0x000000bbbdb87223 */ /* 0x000fc800000100b8 */
[----:B--2---:R-:W-:-:S04]  /*3ae0*/  FADD.FTZ R184, R188, -R184 ;  /* 0x800000b8bcb87221 */ /* 0x004fc80000010000 */
[----:B------:R-:W-:Y:S01]  /*3af0*/  FMUL.FTZ R185, R6, R184 ;  /* 0x000000b806b97220 */ /* 0x000fe20000410000 */
[----:B------:R-:W-:-:S05]  /*3b00*/  @P4 SHF.L.U32 R184, R157, 0x10, RZ ;  /* 0x000000109db84819 */ /* 0x000fca00000006ff */
[----:B------:R-:W-:-:S07]  /*3b10*/  @P4 FADD.FTZ R185, R185, R184 ;  /* 0x000000b8b9b94221 */ /* 0x000fce0000010000 */
.L_x_4143:
[----:B------:R-:W-:Y:S05]  /*3b20*/  BSYNC B2 ;  /* 0x0000000000027941 */ /* 0x000fea0003800000 */
.L_x_4141:
[----:B------:R-:W2:Y:S01]  /*3b30*/  LDL R188, [R1+0x128] ;  /* 0x0001280001bc7983 */ /* 0x000ea20000100800 */
[----:B------:R-:W-:Y:S01]  /*3b40*/  @P5 F2FP.BF16.F32.PACK_AB R184, RZ, R185 ;  /* 0x000000b9ffb8523e */ /* 0x000fe200000010ff */
[----:B------:R-:W-:Y:S03]  /*3b50*/  BSSY B2, `(.L_x_4144) ;  /* 0x000001a000027945 */ /* 0x000fe60003800000 */
[----:B------:R-:W-:Y:S02]  /*3b60*/  @P5 PRMT R57, R184, 0x7610, R57 ;  /* 0x00007610b8395816 */ /* 0x000fe40000000039 */
[----:B------:R-:W1:Y:S02]  /*3b70*/  @P3 LDC R184, c[0x0][0x29c] ;  /* 0x0000a700ffb83b82 */ /* 0x000e640000000800 */
[----:B-1----:R-:W-:Y:S01]  /*3b80*/  @P3 FMUL.FTZ R184, R185, R184 ;  /* 0x000000b8b9b83220 */ /* 0x002fe20000410000 */
[----:B------:R-:W-:-:S05]  /*3b90*/  @P3 SHF.L.U32 R185, R181, 0x10, RZ ;  /* 0x00000010b5b93819 */ /* 0x000fca00000006ff */
[----:B------:R-:W-:Y:S01]  /*3ba0*/  @P3 FFMA.FTZ R118, R184, R185, R118 ;  /* 0x000000b9b8763223 */ /* 0x000fe20000010076 */
[----:B--2---:R-:W-:-:S05]  /*3bb0*/  @P3 FMUL.FTZ R184, R188, R184 ;  /* 0x000000b8bcb83220 */ /* 0x004fca0000410000 */
        /* <DEDUP_REMOVED lines=8> */
.L_x_4145:
        /* <DEDUP_REMOVED lines=11> */
.L_x_4146:
[----:B------:R-:W-:Y:S05]  /*3cf0*/  BSYNC B2 ;  /* 0x0000000000027941 */ /* 0x000fea0003800000 */
.L_x_4144:
        /* <DEDUP_REMOVED lines=15> */
[----:B------:R-:W-:Y:S01]  /*3df0*/  SHF.L.U32 R185, R158, 0x10, RZ ;  /* 0x000000109eb97819 */ /* 0x000fe200000006ff */
[----:B------:R-:W-:Y:S06]  /*3e00*/  BRA `(.L_x_4149) ;  /* 0x0000000000247947 */ /* 0x000fec0003800000 */
.L_x_4148:
[----:B------:R-:W2:Y:S01]  /*3e10*/  LDL R188, [R1] ;  /* 0x0000000001bc7983 */ /* 0x000ea20000100800 */
        /* <DEDUP_REMOVED lines=8> */
.L_x_4149:
[----:B------:R-:W-:Y:S05]  /*3ea0*/  BSYNC B2 ;  /* 0x0000000000027941 */ /* 0x000fea0003800000 */
.L_x_4147:
        /* <DEDUP_REMOVED lines=17> */
.L_x_4151:
[----:B------:R-:W1:Y:S02]  /*3fc0*/  LDC.U8 R184, c[0x0][0x2a0] ;  /* 0x0000a800ffb87b82 */ /* 0x000e640000000000 */
[----:B-1----:R-:W-:-:S04]  /*3fd0*/  ISETP.NE.AND P6, PT, R184, RZ, PT ;  /* 0x000000ffb800720c */ /* 0x002fc80003fc5270 */
[----:B------:R-:W-:-:S05]  /*3fe0*/  FSEL R184, R186, RZ, !P6 ;  /* 0x000000ffbab87208 */ /* 0x000fca0007000000 */
[----:B------:R-:W-:-:S04]  /*3ff0*/  FFMA.FTZ R184, R251, R187, R184 ;  /* 0x000000bbfbb87223 */ /* 0x000fc800000100b8 */
[--C-:B------:R-:W-:Y:S01]  /*4000*/  FADD.FTZ R185, R250, -R184.reuse ;  /* 0x800000b8fab97221 */ /* 0x100fe20000010000 */
[----:B------:R-:W-:-:S03]  /*4010*/  @P4 PRMT R184, R158, 0x7632, R184 ;  /* 0x000076329eb84816 */ /* 0x000fc600000000b8 */
[----:B------:R-:W-:Y:S01]  /*4020*/  FMUL.FTZ R185, R6, R185 ;  /* 0x000000b906b97220 */ /* 0x000fe20000410000 */
[----:B------:R-:W-:-:S05]  /*4030*/  @P4 SHF.L.U32 R184, R184, 0x10, RZ ;  /* 0x00000010b8b84819 */ /* 0x000fca00000006ff */
[----:B------:R-:W-:-:S07]  /*4040*/  @P4 FADD.FTZ R185, R185, R184 ;  /* 0x000000b8b9b94221 */ /* 0x000fce0000010000 */
.L_x_4152:
[----:B------:R-:W-:Y:S05]  /*4050*/  BSYNC B2 ;  /* 0x0000000000027941 */ /* 0x000fea0003800000 */
.L_x_4150:
        /* <DEDUP_REMOVED lines=17> */
.L_x_4154:
[----:B------:R-:W1:Y:S02]  /*4170*/  LDC.U8 R184, c[0x0][0x2a0] ;  /* 0x0000a800ffb87b82 */ /* 0x000e640000000000 */
[----:B-1----:R-:W-:-:S04]  /*4180*/  ISETP.NE.AND P6, PT, R184, RZ, PT ;  /* 0x000000ffb800720c */ /* 0x002fc80003fc5270 */
[----:B------:R-:W-:-:S05]  /*4190*/  FSEL R184, R186, RZ, !P6 ;  /* 0x000000ffbab87208 */ /* 0x000fca0007000000 */
[----:B------:R-:W-:-:S04]  /*41a0*/  FFMA.FTZ R184, R249, R187, R184 ;  /* 0x000000bbf9b87223 */ /* 0x000fc800000100b8 */
[----:B------:R-:W-:-:S04]  /*41b0*/  FADD.FTZ R184, R248, -R184 ;  /* 0x800000b8f8b87221 */ /* 0x000fc80000010000 */
[----:B------:R-:W-:Y:S01]  /*41c0*/  FMUL.FTZ R185, R6, R184 ;  /* 0x000000b806b97220 */ /* 0x000fe20000410000 */
[----:B------:R-:W-:-:S05]  /*41d0*/  @P4 SHF.L.U32 R184, R159, 0x10, RZ ;  /* 0x000000109fb84819 */ /* 0x000fca00000006ff */
[----:B------:R-:W-:-:S07]  /*41e0*/  @P4 FADD.FTZ R185, R185, R184 ;  /* 0x000000b8b9b94221 */ /* 0x000fce0000010000 */
.L_x_4155:
[----:B------:R-:W-:Y:S05]  /*41f0*/  BSYNC B2 ;  /* 0x0000000000027941 */ /* 0x000fea0003800000 */
.L_x_4153:
        /* <DEDUP_REMOVED lines=17> */
.L_x_4157:
        /* <DEDUP_REMOVED lines=9> */
.L_x_4158:
[----:B------:R-:W-:Y:S05]  /*43a0*/  BSYNC B2 ;  /* 0x0000000000027941 */ /* 0x000fea0003800000 */
.L_x_4156:
[----:B0-----:R-:W2:Y:S01]  /*43b0*/  LDL R189, [R1+0x13c] ;  /* 0x00013c0001bd7983 */ /* 0x001ea20000100800 */
        /* <DEDUP_REMOVED lines=11> */
[----:B--2---:R-:W-:-:S05]  /*4470*/  @P3 FMUL.FTZ R184, R189, R188 ;  /* 0x000000bcbdb83220 */ /* 0x004fca0000410000 */
[----:B------:R-:W-:-:S04]  /*4480*/  @P3 F2FP.BF16.F32.PACK_AB R184, RZ, R184 ;  /* 0x000000b8ffb8323e */ /* 0x000fc800000010ff */
[----:B------:R-:W-:Y:S02]  /*4490*/  @P3 PRMT R179, R179, 0x5410, R184 ;  /* 0x00005410b3b33816 */ /* 0x000fe400000000b8 */
[----:B------:R-:W0:Y:S02]  /*44a0*/  @P3 LDC.64 R184, c[0x0][0x2f8] ;  /* 0x0000be00ffb83b82 */ /* 0x000e240000000a00 */
[C---:B0-----:R-:W-:Y:S01]  /*44b0*/  @P3 IMAD.WIDE.U32 R184, R22.reuse, 0x10, R184 ;  /* 0x0000001016b83825 */ /* 0x041fe200078e00b8 */
[----:B------:R-:W-:-:S04]  /*44c0*/  IADD3 R22, R22, 0x20, RZ ;  /* 0x0000002016167810 */ /* 0x000fc80007ffe0ff */
[----:B------:R1:W-:Y:S03]  /*44d0*/  @P3 STG.E.128 desc[UR4][R184.64], R176 ;  /* 0x000000b0b8003986 */ /* 0x0003e6000c101d04 */
.L_x_4132:
[----:B------:R-:W-:Y:S05]  /*44e0*/  BSYNC B1 ;  /* 0x0000000000017941 */ /* 0x000fea0003800000 */
.L_x_4131:
[----:B------:R-:W-:Y:S01]  /*44f0*/  LOP3.LUT P4, RZ, R5, 0x1, RZ, 0xc0, !PT ;  /* 0x0000000105ff7812 */ /* 0x000fe2000788c0ff */
[----:B------:R-:W-:-:S12]  /*4500*/  BSSY B1, `(.L_x_4159) ;  /* 0x00000ec000017945 */ /* 0x000fd80003800000 */
[----:B------:R-:W-:Y:S05]  /*4510*/  @!P4 BRA `(.L_x_4160) ;  /* 0x0000000c00a8c947 */ /* 0x000fea0003800000 */
[----:B------:R-:W-:Y:S04]  /*4520*/  BSSY B2, `(.L_x_4161) ;  /* 0x0000005000027945 */ /* 0x000fe80003800000 */
[----:B------:R-:W-:Y:S05]  /*4530*/  @!P3 BRA `(.L_x_4162) ;  /* 0x00000000000cb947 */ /* 0x000fea0003800000 */
[----:B------:R-:W2:Y:S02]  /*4540*/  LDC.64 R180, c[0x0][0x220] ;  /* 0x00008800ffb47b82 */ /* 0x000ea40000000a00 */
[----:B--2---:R-:W-:-:S06]  /*4550*/  IMAD.WIDE.U32 R180, R22, 0x10, R180 ;  /* 0x0000001016b47825 */ /* 0x004fcc00078e00b4 */
[----:B------:R-:W5:Y:S02]  /*4560*/  LDG.E.128 R180, desc[UR4][R180.64] ;  /* 0x00000004b4b47981 */ /* 0x000f64000c1e1d00 */
.L_x_4162:
[----:B------:R-:W-:Y:S05]  /*4570*/  BSYNC B2 ;  /* 0x0000000000027941 */ /* 0x000fea0003800000 */
.L_x_4161:
[----:B------:R-:W-:Y:S04]  /*4580*/  BSSY B2, `(.L_x_4163) ;  /* 0x0000014000027945 */ /* 0x000fe80003800000 */
[----:B------:R-:W-:Y:S05]  /*4590*/  @P2 BRA `(.L_x_4164) ;  /* 0x00000000001c2947 */ /* 0x000fea0003800000 */
[----:B------:R-:W-:Y:S01]  /*45a0*/  UISETP.NE.U32.AND UP0, UPT, UR14, URZ, UPT ;  /* 0x0000003f0e00728c */ /* 0x000fe2000bf05070 */
[----:B-1----:R-:W-:-:S03]  /*45b0*/  HFMA2.MMA R184, -RZ, RZ, 0, 0 ;  /* 0x00000000ffb87435 */ /* 0x002fc600000001ff */
[----:B------:R-:W-:-:S06]  /*45c0*/  UISETP.NE.AND.EX UP0, UPT, UR15, URZ, UPT, UP0 ;  /* 0x0000003f0f00728c */ /* 0x000fcc000bf05300 */
[----:B------:R-:W-:-:S13]  /*45d0*/  PLOP3.LUT P4, PT, PT, PT, UP0, 0x80, 0x0 ;  /* 0x000000000000781c */ /* 0x000fda0003f8f008 */
[----:B------:R-:W-:Y:S05]  /*45e0*/  @!P4 BRA `(.L_x_4165) ;  /* 0x000000000034c947 */ /* 0x000fea0003800000 */
[----:B-----5:R-:W-:Y:S01]  /*45f0*/  SHF.L.U32 R184, R160, 0x10, RZ ;  /* 0x00000010a0b87819 */ /* 0x020fe200000006ff */
[----:B------:R-:W-:Y:S06]  /*4600*/  BRA `(.L_x_4165) ;  /* 0x00000000002c7947 */ /* 0x000fec0003800000 */
.L_x_4164:
[----:B-1----:R-:W1:Y:S01]  /*4610*/  LDC.U8 R185, c[0x0][0x2a0] ;  /* 0x0000a800ffb97b82 */ /* 0x002e620000000000 */
        /* <DEDUP_REMOVED lines=8> */
[----:B------:R-:W-:-:S04]  /*46a0*/  @P4 IMAD.U32 R185, R160, 0x10000, RZ ;  /* 0x00010000a0b94824 */ /* 0x000fc800078e00ff */
[----:B------:R-:W-:-:S07]  /*46b0*/  @P4 FADD.FTZ R184, R184, R185 ;  /* 0x000000b9b8b84221 */ /* 0x000fce0000010000 */
.L_x_4165:
[----:B------:R-:W-:Y:S05]  /*46c0*/  BSYNC B2 ;  /* 0x0000000000027941 */ /* 0x000fea0003800000 */
.L_x_4163:
        /* <DEDUP_REMOVED lines=9> */
[-C--:B------:R-:W-:Y:S01]  /*4760*/  @P3 FFMA.FTZ R124, R184, R185.reuse, R124 ;  /* 0x000000b9b87c3223 */ /* 0x080fe2000001007c */
[----:B--2---:R-:W-:-:S05]  /*4770*/  @P3 FMUL.FTZ R184, R188, R185 ;  /* 0x000000b9bcb83220 */ /* 0x004fca0000410000 */
        /* <DEDUP_REMOVED lines=8> */
.L_x_4167:
[----:B------:R-:W1:Y:S01]  /*4800*/  LDC.U8 R188, c[0x0][0x2a0] ;  /* 0x0000a800ffbc7b82 */ /* 0x000e620000000000 */
[----:B------:R-:W-:-:S05]  /*4810*/  @P4 PRMT R185, R160, 0x7632, R185 ;  /* 0x00007632a0b94816 */ /* 0x000fca00000000b9 */
[----:B------:R-:W-:Y:S01]  /*4820*/  @P4 IMAD.U32 R185, R185, 0x10000, RZ ;  /* 0x00010000b9b94824 */ /* 0x000fe200078e00ff */
[----:B-1----:R-:W-:-:S04]  /*4830*/  ISETP.NE.AND P6, PT, R188, RZ, PT ;  /* 0x000000ffbc00720c */ /* 0x002fc80003fc5270 */
[----:B------:R-:W-:-:S05]  /*4840*/  FSEL R184, R186, RZ, !P6 ;  /* 0x000000ffbab87208 */ /* 0x000fca0007000000 */
[----:B------:R-:W-:-:S04]  /*4850*/  FFMA.FTZ R184, R240, R187, R184 ;  /* 0x000000bbf0b87223 */ /* 0x000fc800000100b8 */
[----:B------:R-:W-:-:S04]  /*4860*/  FADD.FTZ R184, R239, -R184 ;  /* 0x800000b8efb87221 */ /* 0x000fc80000010000 */
[----:B------:R-:W-:-:S04]  /*4870*/  FMUL.FTZ R184, R6, R184 ;  /* 0x000000b806b87220 */ /* 0x000fc80000410000 */
[----:B------:R-:W-:-:S07]  /*4880*/  @P4 FADD.FTZ R184, R184, R185 ;  /* 0x000000b9b8b84221 */ /* 0x000fce0000010000 */
.L_x_4168:
[----:B------:R-:W-:Y:S05]  /*4890*/  BSYNC B2 ;  /* 0x0000000000027941 */ /* 0x000fea0003800000 */
.L_x_4166:
        /* <DEDUP_REMOVED lines=13> */
[----:B------:R-:W-:Y:S01]  /*4970*/  HFMA2.MMA R184, -RZ, RZ, 0, 0 ;  /* 0x00000000ffb87435 */ /* 0x000fe200000001ff */
[----:B------:R-:W-:Y:S10]  /*4980*/  @!P4 BRA `(.L_x_4171) ;  /* 0x000000000028c947 */ /* 0x000ff40003800000 */
[----:B------:R-:W-:Y:S01]  /*4990*/  SHF.L.U32 R184, R161, 0x10, RZ ;  /* 0x00000010a1b87819 */ /* 0x000fe200000006ff */
[----:B------:R-:W-:Y:S06]  /*49a0*/  BRA `(.L_x_4171) ;  /* 0x0000000000207947 */ /* 0x000fec0003800000 */
.L_x_4170:
[----:B------:R-:W1:Y:S02]  /*49b0*/  LDC.U8 R185, c[0x0][0x2a0] ;  /* 0x0000a800ffb97b82 */ /* 0x000e640000000000 */
[----:B-1----:R-:W-:Y:S01]  /*49c0*/  ISETP.NE.AND P6, PT, R185, RZ, PT ;  /* 0x000000ffb900720c */ /* 0x002fe20003fc5270 */
[----:B------:R-:W-:-:S03]  /*49d0*/  @P4 IMAD.U32 R185, R161, 0x10000, RZ ;  /* 0x00010000a1b94824 */ /* 0x000fc600078e00ff */
[----:B------:R-:W-:-:S05]  /*49e0*/  FSEL R184, R186, RZ, !P6 ;  /* 0x000000ffbab87208 */ /* 0x000fca0007000000 */
[----:B------:R-:W-:-:S04]  /*49f0*/  FFMA.FTZ R184, R238, R187, R184 ;  /* 0x000000bbeeb87223 */ /* 0x000fc800000100b8 */
[----:B------:R-:W-:-:S04]  /*4a00*/  FADD.FTZ R184, R237, -R184 ;  /* 0x800000b8edb87221 */ /* 0x000fc80000010000 */
[----:B------:R-:W-:-:S04]  /*4a10*/  FMUL.FTZ R184, R6, R184 ;  /* 0x000000b806b87220 */ /* 0x000fc80000410000 */
[----:B------:R-:W-:-:S07]  /*4a20*/  @P4 FADD.FTZ R184, R184, R185 ;  /* 0x000000b9b8b84221 */ /* 0x000fce0000010000 */
.L_x_4171:
[----:B------:R-:W-:Y:S05]  /*4a30*/  BSYNC B2 ;  /* 0x0000000000027941 */ /* 0x000fea0003800000 */
.L_x_4169:
[----:B------:R-:W2:Y:S01]  /*4a40*/  LDL R188, [R1+0xe8] ;  /* 0x0000e80001bc7983 */ /* 0x000ea20000100800 */
[----:B------:R-:W-:Y:S01]  /*4a50*/  @P5 F2FP.BF16.F32.PACK_AB R185, RZ, R184 ;  /* 0x000000b8ffb9523e */ /* 0x000fe200000010ff */
[----:B------:R-:W-:Y:S03]  /*4a60*/  BSSY B2, `(.L_x_4172) ;  /* 0x0000018000027945 */ /* 0x000fe60003800000 */
[----:B------:R-:W-:Y:S02]  /*4a70*/  @P5 PRMT R57, R185, 0x7610, R57 ;  /* 0x00007610b9395816 */ /* 0x000fe40000000039 */
[----:B------:R-:W1:Y:S02]  /*4a80*/  @P3 LDC R185, c[0x0][0x29c] ;  /* 0x0000a700ffb93b82 */ /* 0x000e640000000800 */
[----:B-1----:R-:W-:Y:S01]  /*4a90*/  @P3 FMUL.FTZ R185, R184, R185 ;  /* 0x000000b9b8b93220 */ /* 0x002fe20000410000 */
[----:B------:R-:W-:-:S05]  /*4aa0*/  @P3 SHF.L.U32 R184, R181, 0x10, RZ ;  /* 0x00000010b5b83819 */ /* 0x000fca00000006ff */
        /* <DEDUP_REMOVED lines=10> */
.L_x_4173:
        /* <DEDUP_REMOVED lines=9> */
.L_x_4174:
[----:B------:R-:W-:Y:S05]  /*4be0*/  BSYNC B2 ;  /* 0x0000000000027941 */ /* 0x000fea0003800000 */
.L_x_4172:
        /* <DEDUP_REMOVED lines=17> */
.L_x_4176:
        /* <DEDUP_REMOVED lines=8> */
.L_x_4177:
[----:B------:R-:W-:Y:S05]  /*4d80*/  BSYNC B2 ;  /* 0x0000000000027941 */ /* 0x000fea0003800000 */
.L_x_4175:
        /* <DEDUP_REMOVED lines=17> */
.L_x_4179:
        /* <DEDUP_REMOVED lines=9> */
.L_x_4180:
[----:B------:R-:W-:Y:S05]  /*4f30*/  BSYNC B2 ;  /* 0x0000000000027941 */ /* 0x000fea0003800000 */
.L_x_4178:
        /* <DEDUP_REMOVED lines=17> */
.L_x_4182:
        /* <DEDUP_REMOVED lines=8> */
.L_x_4183:
[----:B------:R-:W-:Y:S05]  /*50d0*/  BSYNC B2 ;  /* 0x0000000000027941 */ /* 0x000fea0003800000 */
.L_x_4181:
        /* <DEDUP_REMOVED lines=17> */
.L_x_4185:
        /* <DEDUP_REMOVED lines=9> */
.L_x_4186:
[----:B------:R-:W-:Y:S05]  /*5280*/  BSYNC B2 ;  /* 0x0000000000027941 */ /* 0x000fea0003800000 */
.L_x_4184:
[----:B------:R-:W2:Y:S01]  /*5290*/  LDL R188, [R1+0xfc] ;  /* 0x0000fc0001bc7983 */ /* 0x000ea20000100800 */
[----:B------:R-:W-:-:S04]  /*52a0*/  @P5 F2FP.BF16.F32.PACK_AB R185, RZ, R184 ;  /* 0x000000b8ffb9523e */ /* 0x000fc800000010ff */
        /* <DEDUP_REMOVED lines=8> */
[----:B------:R-:W-:Y:S02]  /*5330*/  @P3 PRMT R179, R179, 0x5410, R184 ;  /* 0x00005410b3b33816 */ /* 0x000fe400000000b8 */
[----:B------:R-:W1:Y:S02]  /*5340*/  @P5 LDC.64 R184, c[0x0][0x308] ;  /* 0x0000c200ffb85b82 */ /* 0x000e640000000a00 */
[C---:B-1----:R-:W-:Y:S01]  /*5350*/  @P5 IMAD.WIDE.U32 R184, R7.reuse, 0x10, R184 ;  /* 0x0000001007b85825 */ /* 0x042fe200078e00b8 */
[----:B------:R-:W-:-:S04]  /*5360*/  IADD3 R7, R7, 0x20, RZ ;  /* 0x0000002007077810 */ /* 0x000fc80007ffe0ff */
[----:B------:R1:W-:Y:S02]  /*5370*/  @P5 STG.E.128 desc[UR4][R184.64], R56 ;  /* 0x00000038b8005986 */ /* 0x0003e4000c101d04 */
[----:B-1----:R-:W1:Y:S02]  /*5380*/  @P3 LDC.64 R184, c[0x0][0x2f8] ;  /* 0x0000be00ffb83b82 */ /* 0x002e640000000a00 */
[C---:B-1----:R-:W-:Y:S01]  /*5390*/  @P3 IMAD.WIDE.U32 R184, R22.reuse, 0x10, R184 ;  /* 0x0000001016b83825 */ /* 0x042fe200078e00b8 */
[----:B------:R-:W-:-:S04]  /*53a0*/  IADD3 R22, R22, 0x20, RZ ;  /* 0x0000002016167810 */ /* 0x000fc80007ffe0ff */
[----:B------:R2:W-:Y:S03]  /*53b0*/  @P3 STG.E.128 desc[UR4][R184.64], R176 ;  /* 0x000000b0b8003986 */ /* 0x0005e6000c101d04 */
.L_x_4160:
[----:B------:R-:W-:Y:S05]  /*53c0*/  BSYNC B1 ;  /* 0x0000000000017941 */ /* 0x000fea0003800000 */
.L_x_4159:
[----:B------:R-:W-:Y:S04]  /*53d0*/  BSSY B1, `(.L_x_4187) ;  /* 0x00000ec000017945 */ /* 0x000fe80003800000 */
[----:B------:R-:W-:Y:S05]  /*53e0*/  @!P0 BRA `(.L_x_4188) ;  /* 0x0000000c00a88947 */ /* 0x000fea0003800000 */
[----:B------:R-:W-:Y:S04]  /*53f0*/  BSSY B2, `(.L_x_4189) ;  /* 0x0000005000027945 */ /* 0x000fe80003800000 */
[----:B------:R-:W-:Y:S05]  /*5400*/  @!P3 BRA `(.L_x_4190) ;  /* 0x00000000000cb947 */ /* 0x000fea0003800000 */
[----:B------:R-:W3:Y:S02]  /*5410*/  LDC.64 R180, c[0x0][0x220] ;  /* 0x00008800ffb47b82 */ /* 0x000ee40000000a00 */
[----:B---3--:R-:W-:-:S06]  /*5420*/  IMAD.WIDE.U32 R180, R22, 0x10, R180 ;  /* 0x0000001016b47825 */ /* 0x008fcc00078e00b4 */
[----:B------:R-:W5:Y:S02]  /*5430*/  LDG.E.128 R180, desc[UR4][R180.64] ;  /* 0x00000004b4b47981 */ /* 0x000f64000c1e1d00 */
.L_x_4190:
[----:B------:R-:W-:Y:S05]  /*5440*/  BSYNC B2 ;  /* 0x0000000000027941 */ /* 0x000fea0003800000 */
.L_x_4189:
[----:B------:R-:W-:Y:S04]  /*5450*/  BSSY B2, `(.L_x_4191) ;  /* 0x0000014000027945 */ /* 0x000fe80003800000 */
[----:B------:R-:W-:Y:S05]  /*5460*/  @P2 BRA `(.L_x_4192) ;  /* 0x00000000001c2947 */ /* 0x000fea0003800000 */
[----:B------:R-:W-:Y:S01]  /*5470*/  UISETP.NE.U32.AND UP0, UPT, UR14, URZ, UPT ;  /* 0x0000003f0e00728c */ /* 0x000fe2000bf05070 */
[----:B-12---:R-:W-:-:S03]  /*5480*/  IMAD.MOV.U32 R184, RZ, RZ, RZ ;  /* 0x000000ffffb87224 */ /* 0x006fc600078e00ff */
[----:B------:R-:W-:-:S06]  /*5490*/  UISETP.NE.AND.EX UP0, UPT, UR15, URZ, UPT, UP0 ;  /* 0x0000003f0f00728c */ /* 0x000fcc000bf05300 */
[----:B------:R-:W-:-:S13]  /*54a0*/  PLOP3.LUT P4, PT, PT, PT, UP0, 0x80, 0x0 ;  /* 0x000000000000781c */ /* 0x000fda0003f8f008 */
[----:B------:R-:W-:Y:S05]  /*54b0*/  @!P4 BRA `(.L_x_4193) ;  /* 0x000000000034c947 */ /* 0x000fea0003800000 */
[----:B-----5:R-:W-:Y:S01]  /*54c0*/  SHF.L.U32 R184, R164, 0x10, RZ ;  /* 0x00000010a4b87819 */ /* 0x020fe200000006ff */
[----:B------:R-:W-:Y:S06]  /*54d0*/  BRA `(.L_x_4193) ;  /* 0x00000000002c7947 */ /* 0x000fec0003800000 */
.L_x_4192:
[----:B-12---:R-:W1:Y:S01]  /*54e0*/  LDC.U8 R185, c[0x0][0x2a0] ;  /* 0x0000a800ffb97b82 */ /* 0x006e620000000000 */
        /* <DEDUP_REMOVED lines=10> */
.L_x_4193:
[----:B------:R-:W-:Y:S05]  /*5590*/  BSYNC B2 ;  /* 0x0000000000027941 */ /* 0x000fea0003800000 */
.L_x_4191:
        /* <DEDUP_REMOVED lines=19> */
.L_x_4195:
[----:B------:R-:W1:Y:S01]  /*56d0*/  LDC.U8 R188, c[0x0][0x2a0] ;  /* 0x0000a800ffbc7b82 */ /* 0x000e620000000000 */
[----:B------:R-:W-:-:S04]  /*56e0*/  @P4 PRMT R185, R164, 0x7632, R185 ;  /* 0x00007632a4b94816 */ /* 0x000fc800000000b9 */
[----:B------:R-:W-:Y:S02]  /*56f0*/  @P4 SHF.L.U32 R185, R185, 0x10, RZ ;  /* 0x00000010b9b94819 */ /* 0x000fe400000006ff */
[----:B-1----:R-:W-:-:S04]  /*5700*/  ISETP.NE.AND P6, PT, R188, RZ, PT ;  /* 0x000000ffbc00720c */ /* 0x002fc80003fc5270 */
[----:B------:R-:W-:-:S05]  /*5710*/  FSEL R184, R186, RZ, !P6 ;  /* 0x000000ffbab87208 */ /* 0x000fca0007000000 */
[----:B------:R-:W-:-:S04]  /*5720*/  FFMA.FTZ R184, R194, R187, R184 ;  /* 0x000000bbc2b87223 */ /* 0x000fc800000100b8 */
[----:B------:R-:W-:-:S04]  /*5730*/  FADD.FTZ R184, R225, -R184 ;  /* 0x800000b8e1b87221 */ /* 0x000fc80000010000 */
[----:B------:R-:W-:-:S04]  /*5740*/  FMUL.FTZ R184, R6, R184 ;  /* 0x000000b806b87220 */ /* 0x000fc80000410000 */
[----:B------:R-:W-:-:S07]  /*5750*/  @P4 FADD.FTZ R184, R184, R185 ;  /* 0x000000b9b8b84221 */ /* 0x000fce0000010000 */
.L_x_4196:
[----:B------:R-:W-:Y:S05]  /*5760*/  BSYNC B2 ;  /* 0x0000000000027941 */ /* 0x000fea0003800000 */
.L_x_4194:
        /* <DEDUP_REMOVED lines=17> */
.L_x_4198:
[----:B------:R-:W1:Y:S02]  /*5880*/  LDC.U8 R185, c[0x0][0x2a0] ;  /* 0x0000a800ffb97b82 */ /* 0x000e640000000000 */
[----:B-1----:R-:W-:Y:S02]  /*5890*/  ISETP.NE.AND P6, PT, R185, RZ, PT ;  /* 0x000000ffb900720c */ /* 0x002fe40003fc5270 */
[----:B------:R-:W-:Y:S02]  /*58a0*/  @P4 SHF.L.U32 R185, R165, 0x10, RZ ;  /* 0x00000010a5b94819 */ /* 0x000fe400000006ff */
[----:B------:R-:W-:-:S05]  /*58b0*/  FSEL R184, R186, RZ, !P6 ;  /* 0x000000ffbab87208 */ /* 0x000fca0007000000 */
[----:B------:R-:W-:-:S04]  /*58c0*/  FFMA.FTZ R184, R23, R187, R184 ;  /* 0x000000bb17b87223 */ /* 0x000fc800000100b8 */
[----:B------:R-:W-:-:S04]  /*58d0*/  FADD.FTZ R184, R222, -R184 ;  /* 0x800000b8deb87221 */ /* 0x000fc80000010000 */
[----:B------:R-:W-:-:S04]  /*58e0*/  FMUL.FTZ R184, R6, R184 ;  /* 0x000000b806b87220 */ /* 0x000fc80000410000 */
[----:B------:R-:W-:-:S07]  /*58f0*/  @P4 FADD.FTZ R184, R184, R185 ;  /* 0x000000b9b8b84221 */ /* 0x000fce0000010000 */
.L_x_4199:
[----:B------:R-:W-:Y:S05]  /*5900*/  BSYNC B2 ;  /* 0x0000000000027941 */ /* 0x000fea0003800000 */
.L_x_4197:
        /* <DEDUP_REMOVED lines=17> */
.L_x_4201:
        /* <DEDUP_REMOVED lines=9> */
.L_x_4202:
[----:B------:R-:W-:Y:S05]  /*5ab0*/  BSYNC B2 ;  /* 0x0000000000027941 */ /* 0x000fea0003800000 */
.L_x_4200:
        /* <DEDUP_REMOVED lines=17> */
.L_x_4204:
        /* <DEDUP_REMOVED lines=8> */
.L_x_4205:
[----:B------:R-:W-:Y:S05]  /*5c50*/  BSYNC B2 ;  /* 0x0000000000027941 */ /* 0x000fea0003800000 */
.L_x_4203:
        /* <DEDUP_REMOVED lines=17> */
.L_x_4207:
        /* <DEDUP_REMOVED lines=9> */
.L_x_4208:
[----:B------:R-:W-:Y:S05]  /*5e00*/  BSYNC B2 ;  /* 0x0000000000027941 */ /* 0x000fea0003800000 */
.L_x_4206:
        /* <DEDUP_REMOVED lines=17> */
.L_x_4210:
        /* <DEDUP_REMOVED lines=8> */
.L_x_4211:
[----:B------:R-:W-:Y:S05]  /*5fa0*/  BSYNC B2 ;  /* 0x0000000000027941 */ /* 0x000fea0003800000 */
.L_x_4209:
        /* <DEDUP_REMOVED lines=17> */
.L_x_4213:
        /* <DEDUP_REMOVED lines=9> */
.L_x_4214:
[----:B------:R-:W-:Y:S05]  /*6150*/  BSYNC B2 ;  /* 0x0000000000027941 */ /* 0x000fea0003800000 */
.L_x_4212:
        /* <DEDUP_REMOVED lines=12> */
[----:B-1----:R-:W-:-:S04]  /*6220*/  @P5 IMAD.WIDE.U32 R184, R7, 0x10, R184 ;  /* 0x0000001007b85825 */ /* 0x002fc800078e00b8 */
[----:B------:R-:W-:Y:S01]  /*6230*/  VIADD R7, R7, 0x20 ;  /* 0x0000002007077836 */ /* 0x000fe20000000000 */
[----:B------:R1:W-:Y:S02]  /*6240*/  @P5 STG.E.128 desc[UR4][R184.64], R56 ;  /* 0x00000038b8005986 */ /* 0x0003e4000c101d04 */
[----:B-1----:R-:W1:Y:S02]  /*6250*/  @P3 LDC.64 R184, c[0x0][0x2f8] ;  /* 0x0000be00ffb83b82 */ /* 0x002e640000000a00 */
[C---:B-1----:R-:W-:Y:S01]  /*6260*/  @P3 IMAD.WIDE.U32 R184, R22.reuse, 0x10, R184 ;  /* 0x0000001016b83825 */ /* 0x042fe200078e00b8 */
[----:B------:R-:W-:-:S04]  /*6270*/  IADD3 R22, R22, 0x20, RZ ;  /* 0x0000002016167810 */ /* 0x000fc80007ffe0ff */
[----:B------:R3:W-:Y:S03]  /*6280*/  @P3 STG.E.128 desc[UR4][R184.64], R176 ;  /* 0x000000b0b8003986 */ /* 0x0007e6000c101d04 */
.L_x_4188:
[----:B------:R-:W-:Y:S05]  /*6290*/  BSYNC B1 ;  /* 0x0000000000017941 */ /* 0x000fea0003800000 */
.L_x_4187:
[----:B------:R-:W-:Y:S04]  /*62a0*/  BSSY B1, `(.L_x_4215) ;  /* 0x00000ec000017945 */ /* 0x000fe80003800000 */
[----:B------:R-:W-:Y:S05]  /*62b0*/  @!P1 BRA `(.L_x_4216) ;  /* 0x0000000c00a89947 */ /* 0x000fea0003800000 */
[----:B------:R-:W-:Y:S04]  /*62c0*/  BSSY B2, `(.L_x_4217) ;  /* 0x0000005000027945 */ /* 0x000fe80003800000 */
[----:B------:R-:W-:Y:S05]  /*62d0*/  @!P3 BRA `(.L_x_4218) ;  /* 0x00000000000cb947 */ /* 0x000fea0003800000 */
[----:B------:R-:W4:Y:S02]  /*62e0*/  LDC.64 R180, c[0x0][0x220] ;  /* 0x00008800ffb47b82 */ /* 0x000f240000000a00 */
[----:B----4-:R-:W-:-:S06]  /*62f0*/  IMAD.WIDE.U32 R180, R22, 0x10, R180 ;  /* 0x0000001016b47825 */ /* 0x010fcc00078e00b4 */
[----:B------:R-:W5:Y:S02]  /*6300*/  LDG.E.128 R180, desc[UR4][R180.64] ;  /* 0x00000004b4b47981 */ /* 0x000f64000c1e1d00 */
.L_x_4218:
[----:B------:R-:W-:Y:S05]  /*6310*/  BSYNC B2 ;  /* 0x0000000000027941 */ /* 0x000fea0003800000 */
.L_x_4217:
[----:B------:R-:W-:Y:S04]  /*6320*/  BSSY B2, `(.L_x_4219) ;  /* 0x0000014000027945 */ /* 0x000fe80003800000 */
[----:B------:R-:W-:Y:S05]  /*6330*/  @P2 BRA `(.L_x_4220) ;  /* 0x00000000001c2947 */ /* 0x000fea0003800000 */
[----:B------:R-:W-:Y:S01]  /*6340*/  UISETP.NE.U32.AND UP0, UPT, UR14, URZ, UPT ;  /* 0x0000003f0e00728c */ /* 0x000fe2000bf05070 */
[----:B-123--:R-:W-:-:S03]  /*6350*/  HFMA2.MMA R184, -RZ, RZ, 0, 0 ;  /* 0x00000000ffb87435 */ /* 0x00efc600000001ff */
[----:B------:R-:W-:-:S06]  /*6360*/  UISETP.NE.AND.EX UP0, UPT, UR15, URZ, UPT, UP0 ;  /* 0x0000003f0f00728c */ /* 0x000fcc000bf05300 */
[----:B------:R-:W-:-:S13]  /*6370*/  PLOP3.LUT P4, PT, PT, PT, UP0, 0x80, 0x0 ;  /* 0x000000000000781c */ /* 0x000fda0003f8f008 */
[----:B------:R-:W-:Y:S05]  /*6380*/  @!P4 BRA `(.L_x_4221) ;  /* 0x000000000034c947 */ /* 0x000fea0003800000 */
[----:B-----5:R-:W-:Y:S01]  /*6390*/  SHF.L.U32 R184, R168, 0x10, RZ ;  /* 0x00000010a8b87819 */ /* 0x020fe200000006ff */
[----:B------:R-:W-:Y:S06]  /*63a0*/  BRA `(.L_x_4221) ;  /* 0x00000000002c7947 */ /* 0x000fec0003800000 */
.L_x_4220:
[----:B-123--:R-:W1:Y:S01]  /*63b0*/  LDC.U8 R185, c[0x0][0x2a0] ;  /* 0x0000a800ffb97b82 */ /* 0x00ee620000000000 */
        /* <DEDUP_REMOVED lines=10> */
.L_x_4221:
[----:B------:R-:W-:Y:S05]  /*6460*/  BSYNC B2 ;  /* 0x0000000000027941 */ /* 0x000fea0003800000 */
.L_x_4219:
        /* <DEDUP_REMOVED lines=19> */
.L_x_4223:
        /* <DEDUP_REMOVED lines=9> */
.L_x_4224:
[----:B------:R-:W-:Y:S05]  /*6630*/  BSYNC B2 ;  /* 0x0000000000027941 */ /* 0x000fea0003800000 */
.L_x_4222:
        /* <DEDUP_REMOVED lines=17> */
.L_x_4226:
        /* <DEDUP_REMOVED lines=8> */
.L_x_4227:
[----:B------:R-:W-:Y:S05]  /*67d0*/  BSYNC B2 ;  /* 0x0000000000027941 */ /* 0x000fea0003800000 */
.L_x_4225:
        /* <DEDUP_REMOVED lines=17> */
.L_x_4229:
        /* <DEDUP_REMOVED lines=9> */
.L_x_4230:
[----:B------:R-:W-:Y:S05]  /*6980*/  BSYNC B2 ;  /* 0x0000000000027941 */ /* 0x000fea0003800000 */
.L_x_4228:
        /* <DEDUP_REMOVED lines=17> */
.L_x_4232:
        /* <DEDUP_REMOVED lines=8> */
.L_x_4233:
[----:B------:R-:W-:Y:S05]  /*6b20*/  BSYNC B2 ;  /* 0x0000000000027941 */ /* 0x000fea0003800000 */
.L_x_4231:
        /* <DEDUP_REMOVED lines=17> */
.L_x_4235:
        /* <DEDUP_REMOVED lines=9> */
.L_x_4236:
[----:B------:R-:W-:Y:S05]  /*6cd0*/  BSYNC B2 ;  /* 0x0000000000027941 */ /* 0x000fea0003800000 */
.L_x_4234:
        /* <DEDUP_REMOVED lines=17> */
.L_x_4238:
        /* <DEDUP_REMOVED lines=8> */
.L_x_4239:
[----:B------:R-:W-:Y:S05]  /*6e70*/  BSYNC B2 ;  /* 0x0000000000027941 */ /* 0x000fea0003800000 */
.L_x_4237:
        /* <DEDUP_REMOVED lines=17> */
.L_x_4241:
        /* <DEDUP_REMOVED lines=9> */
.L_x_4242:
[----:B------:R-:W-:Y:S05]  /*7020*/  BSYNC B2 ;  /* 0x0000000000027941 */ /* 0x000fea0003800000 */
.L_x_4240:
        /* <DEDUP_REMOVED lines=19> */
.L_x_4216:
[----:B------:R-:W-:Y:S05]  /*7160*/  BSYNC B1 ;  /* 0x0000000000017941 */ /* 0x000fea0003800000 */
.L_x_4215:
        /* <DEDUP_REMOVED lines=8> */
.L_x_4246:
[----:B------:R-:W-:Y:S05]  /*71f0*/  BSYNC B2 ;  /* 0x0000000000027941 */ /* 0x000fea0003800000 */
.L_x_4245:
[----:B------:R-:W-:Y:S04]  /*7200*/  BSSY B2, `(.L_x_4247) ;  /* 0x0000014000027945 */ /* 0x000fe80003800000 */
[----:B------:R-:W-:Y:S05]  /*7210*/  @P2 BRA `(.L_x_4248) ;  /* 0x00000000001c2947 */ /* 0x000fea0003800000 */
[----:B------:R-:W-:Y:S01]  /*7220*/  UISETP.NE.U32.AND UP0, UPT, UR14, URZ, UPT ;  /* 0x0000003f0e00728c */ /* 0x000fe2000bf05070 */
[----:B-1234-:R-:W-:-:S03]  /*7230*/  IMAD.MOV.U32 R184, RZ, RZ, RZ ;  /* 0x000000ffffb87224 */ /* 0x01efc600078e00ff */
[----:B------:R-:W-:-:S06]  /*7240*/  UISETP.NE.AND.EX UP0, UPT, UR15, URZ, UPT, UP0 ;  /* 0x0000003f0f00728c */ /* 0x000fcc000bf05300 */
[----:B------:R-:W-:-:S13]  /*7250*/  PLOP3.LUT P4, PT, PT, PT, UP0, 0x80, 0x0 ;  /* 0x000000000000781c */ /* 0x000fda0003f8f008 */
[----:B------:R-:W-:Y:S05]  /*7260*/  @!P4 BRA `(.L_x_4249) ;  /* 0x000000000034c947 */ /* 0x000fea0003800000 */
[----:B-----5:R-:W-:Y:S01]  /*7270*/  SHF.L.U32 R184, R172, 0x10, RZ ;  /* 0x00000010acb87819 */ /* 0x020fe200000006ff */
[----:B------:R-:W-:Y:S06]  /*7280*/  BRA `(.L_x_4249) ;  /* 0x00000000002c7947 */ /* 0x000fec0003800000 */
.L_x_4248:
[----:B-1234-:R-:W1:Y:S01]  /*7290*/  LDC.U8 R185, c[0x0][0x2a0] ;  /* 0x0000a800ffb97b82 */ /* 0x01ee620000000000 */
        /* <DEDUP_REMOVED lines=10> */
.L_x_4249:
[----:B------:R-:W-:Y:S05]  /*7340*/  BSYNC B2 ;  /* 0x0000000000027941 */ /* 0x000fea0003800000 */
.L_x_4247:
        /* <DEDUP_REMOVED lines=19> */
.L_x_4251:
        /* <DEDUP_REMOVED lines=9> */
.L_x_4252:
[----:B------:R-:W-:Y:S05]  /*7510*/  BSYNC B2 ;  /* 0x0000000000027941 */ /* 0x000fea0003800000 */
.L_x_4250:
        /* <DEDUP_REMOVED lines=17> */
.L_x_4254:
        /* <DEDUP_REMOVED lines=8> */
.L_x_4255:
[----:B------:R-:W-:Y:S05]  /*76b0*/  BSYNC B2 ;  /* 0x0000000000027941 */ /* 0x000fea0003800000 */
.L_x_4253:
        /* <DEDUP_REMOVED lines=17> */
.L_x_4257:
        /* <DEDUP_REMOVED lines=9> */
.L_x_4258:
[----:B------:R-:W-:Y:S05]  /*7860*/  BSYNC B2 ;  /* 0x0000000000027941 */ /* 0x000fea0003800000 */
.L_x_4256:
        /* <DEDUP_REMOVED lines=17> */
.L_x_4260:
        /* <DEDUP_REMOVED lines=8> */
.L_x_4261:
[----:B------:R-:W-:Y:S05]  /*7a00*/  BSYNC B2 ;  /* 0x0000000000027941 */ /* 0x000fea0003800000 */
.L_x_4259:
        /* <DEDUP_REMOVED lines=17> */
.L_x_4263:
        /* <DEDUP_REMOVED lines=9> */
.L_x_4264:
[----:B------:R-:W-:Y:S05]  /*7bb0*/  BSYNC B2 ;  /* 0x0000000000027941 */ /* 0x000fea0003800000 */
.L_x_4262:
        /* <DEDUP_REMOVED lines=17> */
.L_x_4266:
        /* <DEDUP_REMOVED lines=8> */
.L_x_4267:
[----:B------:R-:W-:Y:S05]  /*7d50*/  BSYNC B2 ;  /* 0x0000000000027941 */ /* 0x000fea0003800000 */
.L_x_4265:
        /* <DEDUP_REMOVED lines=17> */
.L_x_4269:
[----:B------:R-:W1:Y:S02]  /*7e70*/  LDC.U8 R184, c[0x0][0x2a0] ;  /* 0x0000a800ffb87b82 */ /* 0x000e640000000000 */
[----:B-1----:R-:W-:-:S04]  /*7e80*/  ISETP.NE.AND P2, PT, R184, RZ, PT ;  /* 0x000000ffb800720c */ /* 0x002fc80003f45270 */
[----:B------:R-:W-:-:S05]  /*7e90*/  FSEL R186, R186, RZ, !P2 ;  /* 0x000000ffbaba7208 */ /* 0x000fca0005000000 */
[----:B------:R-:W-:-:S04]  /*7ea0*/  FFMA.FTZ R186, R209, R187, R186 ;  /* 0x000000bbd1ba7223 */ /* 0x000fc800000100ba */
[----:B------:R-:W-:-:S04]  /*7eb0*/  FADD.FTZ R186, R210, -R186 ;  /* 0x800000bad2ba7221 */ /* 0x000fc80000010000 */
[----:B------:R-:W-:Y:S01]  /*7ec0*/  FMUL.FTZ R186, R6, R186 ;  /* 0x000000ba06ba7220 */ /* 0x000fe20000410000 */
[----:B------:R-:W-:-:S04]  /*7ed0*/  @P4 PRMT R6, R175, 0x7632, R6 ;  /* 0x00007632af064816 */ /* 0x000fc80000000006 */
[----:B------:R-:W-:-:S05]  /*7ee0*/  @P4 SHF.L.U32 R6, R6, 0x10, RZ ;  /* 0x0000001006064819 */ /* 0x000fca00000006ff */
[----:B------:R-:W-:-:S07]  /*7ef0*/  @P4 FADD.FTZ R186, R186, R6 ;  /* 0x00000006baba4221 */ /* 0x000fce0000010000 */
.L_x_4270:
[----:B------:R-:W-:Y:S05]  /*7f00*/  BSYNC B2 ;  /* 0x0000000000027941 */ /* 0x000fea0003800000 */
.L_x_4268:
[----:B------:R-:W2:Y:S01]  /*7f10*/  LDL R187, [R1+0x3c] ;  /* 0x00003c0001bb7983 */ /* 0x000ea20000100800 */
[----:B------:R-:W-:Y:S01]  /*7f20*/  @P5 F2FP.BF16.F32.PACK_AB R6, RZ, R186 ;  /* 0x000000baff06523e */ /* 0x000fe200000010ff */
[----:B------:R-:W1:Y:S03]  /*7f30*/  @P5 LDC.64 R184, c[0x0][0x308] ;  /* 0x0000c200ffb85b82 */ /* 0x000e660000000a00 */
[----:B------:R-:W-:-:S05]  /*7f40*/  @P5 PRMT R59, R59, 0x5410, R6 ;  /* 0x000054103b3b5816 */ /* 0x000fca0000000006 */
[----:B------:R-:W3:Y:S02]  /*7f50*/  @P3 LDC R6, c[0x0][0x29c] ;  /* 0x0000a700ff063b82 */ /* 0x000ee40000000800 */
[----:B---3--:R-:W-:Y:S01]  /*7f60*/  @P3 FMUL.FTZ R186, R186, R6 ;  /* 0x00000006baba3220 */ /* 0x008fe20000410000 */
[----:B------:R-:W-:-:S04]  /*7f70*/  @P3 PRMT R6, R183, 0x7632, R6 ;  /* 0x00007632b7063816 */ /* 0x000fc80000000006 */
[----:B------:R-:W-:-:S05]  /*7f80*/  @P3 SHF.L.U32 R6, R6, 0x10, RZ ;  /* 0x0000001006063819 */ /* 0x000fca00000006ff */
[----:B------:R-:W-:Y:S01]  /*7f90*/  @P3 FFMA.FTZ R155, R186, R6, R155 ;  /* 0x00000006ba9b3223 */ /* 0x000fe2000001009b */
[----:B-1----:R-:W-:-:S05]  /*7fa0*/  @P5 IMAD.WIDE.U32 R6, R7, 0x10, R184 ;  /* 0x0000001007065825 */ /* 0x002fca00078e00b8 */
[----:B------:R2:W-:Y:S02]  /*7fb0*/  @P5 STG.E.128 desc[UR4][R6.64], R56 ;  /* 0x0000003806005986 */ /* 0x0005e4000c101d04 */
[----:B--2---:R-:W-:-:S05]  /*7fc0*/  @P3 FMUL.FTZ R6, R187, R186 ;  /* 0x000000babb063220 */ /* 0x004fca0000410000 */
[----:B------:R-:W-:-:S04]  /*7fd0*/  @P3 F2FP.BF16.F32.PACK_AB R6, RZ, R6 ;  /* 0x00000006ff06323e */ /* 0x000fc800000010ff */
[----:B------:R-:W-:Y:S02]  /*7fe0*/  @P3 PRMT R179, R179, 0x5410, R6 ;  /* 0x00005410b3b33816 */ /* 0x000fe40000000006 */
[----:B------:R-:W1:Y:S02]  /*7ff0*/  @P3 LDC.64 R6, c[0x0][0x2f8] ;  /* 0x0000be00ff063b82 */ /* 0x000e640000000a00 */
[----:B-1----:R-:W-:-:S05]  /*8000*/  @P3 IMAD.WIDE.U32 R6, R22, 0x10, R6 ;  /* 0x0000001016063825 */ /* 0x002fca00078e0006 */
[----:B------:R1:W-:Y:S02]  /*8010*/  @P3 STG.E.128 desc[UR4][R6.64], R176 ;  /* 0x000000b006003986 */ /* 0x0003e4000c101d04 */
.L_x_4244:
[----:B------:R-:W-:Y:S05]  /*8020*/  BSYNC B1 ;  /* 0x0000000000017941 */ /* 0x000fea0003800000 */
.L_x_4243:
[----:B-1---5:R-:W1:Y:S02]  /*8030*/  LDC.64 R6, c[0x0][0x210] ;  /* 0x00008400ff067b82 */ /* 0x022e640000000a00 */
[----:B-1----:R-:W-:-:S05]  /*8040*/  IMAD R4, R6, 0x4, R4 ;  /* 0x0000000406047824 */ /* 0x002fca00078e0204 */
[----:B------:R-:W-:-:S13]  /*8050*/  ISETP.GE.AND P2, PT, R4, R7, PT ;  /* 0x000000070400720c */ /* 0x000fda0003f46270 */
[----:B------:R-:W-:Y:S05]  /*8060*/  @!P2 BRA `(.L_x_4271) ;  /* 0xffffff8c0048a947 */ /* 0x000fea000383ffff */
.L_x_4106:
[----:B------:R-:W-:Y:S05]  /*8070*/  BSYNC B0 ;  /* 0x0000000000007941 */ /* 0x000fea0003800000 */
.L_x_4105:
[----:B--234-:R-:W1:Y:S01]  /*8080*/  S2R R184, SR_TID.X ;  /* 0x0000000000b87919 */ /* 0x01ce620000002100 */
[----:B------:R-:W-:Y:S01]  /*8090*/  MOV R0, 0x400 ;  /* 0x0000040000007802 */ /* 0x000fe20000000f00 */
[----:B------:R-:W-:Y:S05]  /*80a0*/  WARPSYNC.ALL ;  /* 0x0000000000007948 */ /* 0x000fea0003800000 */
[----:B------:R-:W2:Y:S01]  /*80b0*/  S2R R5, SR_CgaCtaId ;  /* 0x0000000000057919 */ /* 0x000ea20000008800 */
[----:B------:R-:W-:Y:S01]  /*80c0*/  ULDC UR6, c[0x0][0x218] ;  /* 0x0000860000067ab9 */ /* 0x000fe20000000800 */
[----:B------:R-:W-:Y:S01]  /*80d0*/  ULDC.64 UR12, c[0x0][0x2d0] ;  /* 0x0000b400000c7ab9 */ /* 0x000fe20000000a00 */
[----:B------:R-:W-:Y:S01]  /*80e0*/  BSSY B0, `(.L_x_4272) ;  /* 0x00000cb000007945 */ /* 0x000fe20003800000 */
[----:B-1----:R-:W-:-:S02]  /*80f0*/  SHF.R.U32.HI R4, RZ, 0x5, R184 ;  /* 0x00000005ff047819 */ /* 0x002fc400000116b8 */
[----:B------:R-:W-:-:S03]  /*8100*/  IADD3 R2, R2, 0x7f, -R184 ;  /* 0x0000007f02027810 */ /* 0x000fc60007ffe8b8 */
[----:B------:R-:W-:Y:S01]  /*8110*/  IMAD R3, R4, 0xa0, R3 ;  /* 0x000000a004037824 */ /* 0x000fe200078e0203 */
[C---:B------:R-:W-:Y:S02]  /*8120*/  LOP3.LUT P4, RZ, R2.reuse, 0xffffff80, RZ, 0xc0, !PT ;  /* 0xffffff8002ff7812 */ /* 0x040fe4000788c0ff */
[----:B--2---:R-:W-:Y:S02]  /*8130*/  LEA R0, R5, R0, 0x18 ;  /* 0x0000000005007211 */ /* 0x004fe400078ec0ff */
[----:B------:R-:W-:Y:S02]  /*8140*/  ISETP.GE.U32.AND P2, PT, R2, 0x100, PT ;  /* 0x000001000200780c */ /* 0x000fe40003f46070 */
[-C--:B------:R-:W-:Y:S02]  /*8150*/  LEA R56, R3, R0.reuse, 0x5 ;  /* 0x0000000003387211 */ /* 0x080fe400078e28ff */
[----:B------:R-:W-:Y:S02]  /*8160*/  LEA R0, R184, R0, 0x2 ;  /* 0x00000000b8007211 */ /* 0x000fe400078e10ff */
[----:B------:R-:W-:Y:S01]  /*8170*/  ISETP.GE.U32.AND P3, PT, R2, 0x180, PT ;  /* 0x000001800200780c */ /* 0x000fe20003f66070 */
        /* <DEDUP_REMOVED lines=11> */
[----:B-1----:R-:W1:Y:S01]  /*8230*/  S2R R100, SR_CTAID.X ;  /* 0x0000000000647919 */ /* 0x002e620000002500 */
[----:B------:R-:W2:Y:S04]  /*8240*/  LDS R57, [R0] ;  /* 0x0000000000397984 */ /* 0x000ea80000000800 */
[----:B------:R-:W3:Y:S04]  /*8250*/  LDS R76, [R0+0x1400] ;  /* 0x00140000004c7984 */ /* 0x000ee80000000800 */
[----:B------:R-:W4:Y:S04]  /*8260*/  LDS R49, [R0+0x200] ;  /* 0x0002000000317984 */ /* 0x000f280000000800 */
[----:B------:R-:W0:Y:S04]  /*8270*/  LDS R78, [R0+0x1600] ;  /* 0x00160000004e7984 */ /* 0x000e280000000800 */
        /* <DEDUP_REMOVED lines=13> */
[----:B0-----:R-:W-:-:S03]  /*8350*/  FADD.FTZ R49, R49, R78 ;  /* 0x0000004e31317221 */ /* 0x001fc60000010000 */
[----:B------:R-:W-:Y:S01]  /*8360*/  LDS R55, [R0+0xe00] ;  /* 0x000e000000377984 */ /* 0x000fe20000000800 */
[----:B-1----:R-:W-:-:S03]  /*8370*/  FADD.FTZ R50, RZ, R50 ;  /* 0x00000032ff327221 */ /* 0x002fc60000010000 */
[----:B-----5:R-:W-:Y:S01]  /*8380*/  LDS R31, [R0+0x2200] ;  /* 0x00220000001f7984 */ /* 0x020fe20000000800 */
        /* <DEDUP_REMOVED lines=110> */
[----:B------:R-:W-:Y:S01]  /*8a70*/  IADD3.X R81, RZ, RZ, RZ, P0, !PT ;  /* 0x000000ffff517210 */ /* 0x000fe200007fe4ff */
[C---:B------:R-:W-:Y:S01]  /*8a80*/  IMAD.SHL.U32 R50, R56.reuse, 0x4, RZ ;  /* 0x0000000438327824 */ /* 0x040fe200078e00ff */
[----:B------:R-:W0:Y:S02]  /*8a90*/  LDS R74, [R0+0x400] ;  /* 0x00040000004a7984 */ /* 0x000e240000000800 */
[----:B------:R-:W-:Y:S02]  /*8aa0*/  SHF.L.U64.HI R81, R56, 0x2, R81 ;  /* 0x0000000238517819 */ /* 0x000fe40000010251 */
[C---:B------:R-:W-:Y:S01]  /*8ab0*/  IADD3 R64, P0, R50.reuse, UR6, RZ ;  /* 0x0000000632407c10 */ /* 0x040fe2000ff1e0ff */
[----:B------:R-:W1:Y:S01]  /*8ac0*/  LDS R70, [R0] ;  /* 0x0000000000467984 */ /* 0x000e620000000800 */
[----:B------:R-:W-:-:S03]  /*8ad0*/  IADD3 R56, P1, R50, UR12, RZ ;  /* 0x0000000c32387c10 */ /* 0x000fc6000ff3e0ff */
        /* <DEDUP_REMOVED lines=13> */
[C---:B------:R-:W-:Y:S01]  /*8bb0*/  IADD3.X R87, R81.reuse, UR7, RZ, P0, !PT ;  /* 0x0000000751577c10 */ /* 0x040fe200087fe4ff */
[----:B------:R-:W-:Y:S01]  /*8bc0*/  ULDC.64 UR6, c[0x0][0x2f0] ;  /* 0x0000bc0000067ab9 */ /* 0x000fe20000000a00 */
[----:B------:R-:W-:Y:S01]  /*8bd0*/  ISETP.GE.U32.AND P0, PT, R2, 0x200, PT ;  /* 0x000002000200780c */ /* 0x000fe20003f06070 */
[----:B---3--:R-:W-:Y:S01]  /*8be0*/  FADD.FTZ R72, RZ, R72 ;  /* 0x00000048ff487221 */ /* 0x008fe20000010000 */
[----:B------:R-:W-:Y:S01]  /*8bf0*/  IADD3 R50, P5, R50, UR6, RZ ;  /* 0x0000000632327c10 */ /* 0x000fe2000ffbe0ff */
[----:B----4-:R-:W-:Y:S02]  /*8c00*/  FADD.FTZ R70, R70, R75 ;  /* 0x0000004b46467221 */ /* 0x010fe40000010000 */
[----:B------:R-:W-:Y:S01]  /*8c10*/  FADD.FTZ R72, R72, R85 ;  /* 0x0000005548487221 */ /* 0x000fe20000010000 */
[----:B------:R-:W-:-:S02]  /*8c20*/  IADD3.X R85, R81, UR13, RZ, P1, !PT ;  /* 0x0000000d51557c10 */ /* 0x000fc40008ffe4ff */
[----:B------:R-:W-:Y:S01]  /*8c30*/  IADD3.X R81, R81, UR7, RZ, P5, !PT ;  /* 0x0000000751517c10 */ /* 0x000fe2000affe4ff */
[----:B------:R-:W-:Y:S01]  /*8c40*/  FADD.FTZ R70, R70, R89 ;  /* 0x0000005946467221 */ /* 0x000fe20000010000 */
[----:B------:R-:W-:Y:S01]  /*8c50*/  ISETP.GE.U32.AND P1, PT, R2, 0x280, PT ;  /* 0x000002800200780c */ /* 0x000fe20003f26070 */
[----:B------:R-:W-:Y:S01]  /*8c60*/  FADD.FTZ R72, R72, R91 ;  /* 0x0000005b48487221 */ /* 0x000fe20000010000 */
[----:B------:R-:W-:Y:S01]  /*8c70*/  FADD.FTZ R74, R74, R93 ;  /* 0x0000005d4a4a7221 */ /* 0x000fe20000010000 */
[----:B------:R-:W-:Y:S01]  /*8c80*/  FADD.FTZ R95, R70, R95 ;  /* 0x0000005f465f7221 */ /* 0x000fe20000010000 */
[----:B------:R-:W-:Y:S09]  /*8c90*/  @!P4 BRA `(.L_x_4273) ;  /* 0x00000000003cc947 */ /* 0x000ff20003800000 */
        /* <DEDUP_REMOVED lines=15> */
.L_x_4273:
[----:B------:R-:W-:Y:S05]  /*8d90*/  BSYNC B0 ;  /* 0x0000000000007941 */ /* 0x000fea0003800000 */
.L_x_4272:
        /* <DEDUP_REMOVED lines=18> */
.L_x_4275:
[----:B------:R-:W-:Y:S05]  /*8ec0*/  BSYNC B0 ;  /* 0x0000000000007941 */ /* 0x000fea0003800000 */
.L_x_4274:
[----:B------:R-:W-:Y:S01]  /*8ed0*/  BSSY B0, `(.L_x_4276) ;  /* 0x0000012000007945 */ /* 0x000fe20003800000 */
[----:B0-----:R-:W-:-:S03]  /*8ee0*/  FADD.FTZ R77, R74, R77 ;  /* 0x0000004d4a4d7221 */ /* 0x001fc60000010000 */
[----:B------:R-:W-:Y:S05]  /*8ef0*/  @!P3 BRA `(.L_x_4277) ;  /* 0x00000000003cb947 */ /* 0x000fea0003800000 */
[----:B-12---:R-:W-:Y:S01]  /*8f00*/  MOV R32, R64 ;  /* 0x0000004000207202 */ /* 0x006fe20000000f00 */
        /* <DEDUP_REMOVED lines=14> */
.L_x_4277:
[----:B------:R-:W-:Y:S05]  /*8ff0*/  BSYNC B0 ;  /* 0x0000000000007941 */ /* 0x000fea0003800000 */
.L_x_4276:
[C---:B------:R-:W-:Y:S01]  /*9000*/  ISETP.GE.U32.AND P2, PT, R2.reuse, 0x300, PT ;  /* 0x000003000200780c */ /* 0x040fe20003f46070 */
[----:B------:R-:W-:Y:S01]  /*9010*/  FADD.FTZ R53, RZ, R53 ;  /* 0x00000035ff357221 */ /* 0x000fe20000010000 */
[C---:B------:R-:W-:Y:S01]  /*9020*/  ISETP.GE.U32.AND P3, PT, R2.reuse, 0x380, PT ;  /* 0x000003800200780c */ /* 0x040fe20003f66070 */
[----:B012---:R-:W-:Y:S01]  /*9030*/  FADD.FTZ R32, RZ, R59 ;  /* 0x0000003bff207221 */ /* 0x007fe20000010000 */
[C---:B------:R-:W-:Y:S01]  /*9040*/  ISETP.GE.U32.AND P4, PT, R2.reuse, 0x400, PT ;  /* 0x000004000200780c */ /* 0x040fe20003f86070 */
[----:B------:R-:W-:Y:S01]  /*9050*/  FADD.FTZ R52, RZ, R52 ;  /* 0x00000034ff347221 */ /* 0x000fe20000010000 */
[C---:B------:R-:W-:Y:S01]  /*9060*/  ISETP.GE.U32.AND P5, PT, R2.reuse, 0x480, PT ;  /* 0x000004800200780c */ /* 0x040fe20003fa6070 */
[----:B------:R-:W-:Y:S01]  /*9070*/  FADD.FTZ R33, RZ, R54 ;  /* 0x00000036ff217221 */ /* 0x000fe20000010000 */
[----:B------:R-:W-:Y:S01]  /*9080*/  ISETP.GE.U32.AND P6, PT, R2, 0x500, PT ;  /* 0x000005000200780c */ /* 0x000fe20003fc6070 */
        /* <DEDUP_REMOVED lines=16> */
[----:B------:R-:W-:Y:S01]  /*9190*/  FADD.FTZ R51, R51, R80 ;  /* 0x0000005033337221 */ /* 0x000fe20000010000 */
        /* <DEDUP_REMOVED lines=10> */
[----:B------:R-:W-:Y:S01]  /*9240*/  FADD.FTZ R28, R51, R28 ;  /* 0x0000001c331c7221 */ /* 0x000fe20000010000 */
[----:B------:R-:W-:Y:S01]  /*9250*/  FADD.FTZ R38, R38, R45 ;  /* 0x0000002d26267221 */ /* 0x000fe20000010000 */
[----:B------:R-:W3:Y:S01]  /*9260*/  LDS R18, [R0+0x800] ;  /* 0x0008000000127984 */ /* 0x000ee20000000800 */
[----:B------:R-:W-:Y:S01]  /*9270*/  FADD.FTZ R62, R43, R62 ;  /* 0x0000003e2b3e7221 */ /* 0x000fe20000010000 */
[----:B------:R-:W-:Y:S01]  /*9280*/  FADD.FTZ R47, R40, R47 ;  /* 0x0000002f282f7221 */ /* 0x000fe20000010000 */
[----:B------:R-:W-:Y:S01]  /*9290*/  FADD.FTZ R38, R38, R69 ;  /* 0x0000004526267221 */ /* 0x000fe20000010000 */
[----:B------:R-:W4:Y:S01]  /*92a0*/  LDS R33, [R0+0x1a00] ;  /* 0x001a000000217984 */ /* 0x000f220000000800 */
[----:B------:R-:W-:Y:S01]  /*92b0*/  FADD.FTZ R41, RZ, R41 ;  /* 0x00000029ff297221 */ /* 0x000fe20000010000 */
[----:B------:R-:W-:Y:S01]  /*92c0*/  FADD.FTZ R16, R47, R16 ;  /* 0x000000102f107221 */ /* 0x000fe20000010000 */
        /* <DEDUP_REMOVED lines=18> */
[----:B------:R-:W-:Y:S01]  /*93f0*/  FADD.FTZ R21, R28, R21 ;  /* 0x000000151c157221 */ /* 0x000fe20000010000 */
[----:B0-----:R-:W-:Y:S01]  /*9400*/  FADD.FTZ R2, RZ, R2 ;  /* 0x00000002ff027221 */ /* 0x001fe20000010000 */
[----:B------:R-:W-:Y:S01]  /*9410*/  FADD.FTZ R15, R30, R15 ;  /* 0x0000000f1e0f7221 */ /* 0x000fe20000010000 */
[----:B------:R-:W0:Y:S01]  /*9420*/  LDS R35, [R0+0x1c00] ;  /* 0x001c000000237984 */ /* 0x000e220000000800 */
[----:B------:R-:W-:Y:S01]  /*9430*/  FADD.FTZ R9, R38, R9 ;  /* 0x0000000926097221 */ /* 0x000fe20000010000 */
[----:B-1----:R-:W-:Y:S01]  /*9440*/  FADD.FTZ R14, RZ, R23 ;  /* 0x00000017ff0e7221 */ /* 0x002fe20000010000 */
[----:B------:R-:W-:Y:S01]  /*9450*/  FADD.FTZ R39, R39, R8 ;  /* 0x0000000827277221 */ /* 0x000fe20000010000 */
[----:B------:R-:W1:Y:S01]  /*9460*/  LDS R37, [R0+0x1e00] ;  /* 0x001e000000257984 */ /* 0x000e620000000800 */
[----:B------:R-:W-:Y:S01]  /*9470*/  FADD.FTZ R23, R16, R7 ;  /* 0x0000000710177221 */ /* 0x000fe20000010000 */
[----:B------:R-:W-:Y:S01]  /*9480*/  FADD.FTZ R41, R41, R6 ;  /* 0x0000000629297221 */ /* 0x000fe20000010000 */
[----:B------:R-:W-:Y:S01]  /*9490*/  FADD.FTZ R11, R11, R4 ;  /* 0x000000040b0b7221 */ /* 0x000fe20000010000 */
[----:B------:R-:W1:Y:S01]  /*94a0*/  LDS R43, [R0+0x2000] ;  /* 0x00200000002b7984 */ /* 0x000e620000000800 */
[----:B--2---:R-:W-:Y:S01]  /*94b0*/  FADD.FTZ R14, R14, R29 ;  /* 0x0000001d0e0e7221 */ /* 0x004fe20000010000 */
[----:B------:R-:W-:-:S02]  /*94c0*/  FADD.FTZ R29, R12, R5 ;  /* 0x000000050c1d7221 */ /* 0x000fc40000010000 */
        /* <DEDUP_REMOVED lines=50> */
[----:B------:R-:W-:-:S05]  /*97f0*/  IADD3 R50, P0, R50, 0x200, RZ ;  /* 0x0000020032327810 */ /* 0x000fca0007f1e0ff */
[----:B0-----:R-:W-:-:S08]  /*9800*/  IMAD.X R81, RZ, RZ, R81, P0 ;  /* 0x000000ffff517224 */ /* 0x001fd000000e0651 */
.L_x_4279:
[----:B------:R-:W-:Y:S05]  /*9810*/  BSYNC B0 ;  /* 0x0000000000007941 */ /* 0x000fea0003800000 */
.L_x_4278:
[----:B------:R-:W-:Y:S01]  /*9820*/  BSSY B0, `(.L_x_4280) ;  /* 0x0000012000007945 */ /* 0x000fe20003800000 */
[----:B------:R-:W-:-:S03]  /*9830*/  FADD.FTZ R47, R18, R47 ;  /* 0x0000002f122f7221 */ /* 0x000fc60000010000 */
[----:B------:R-:W-:Y:S05]  /*9840*/  @!P1 BRA `(.L_x_4281) ;  /* 0x00000000003c9947 */ /* 0x000fea0003800000 */
        /* <DEDUP_REMOVED lines=12> */
[----:B------:R-:W-:Y:S01]  /*9910*/  IADD3 R50, P1, R50, 0x200, RZ ;  /* 0x0000020032327810 */ /* 0x000fe20007f3e0ff */
[----:B------:R-:W-:-:S03]  /*9920*/  IMAD.X R85, RZ, RZ, R85, P0 ;  /* 0x000000ffff557224 */ /* 0x000fc600000e0655 */
[----:B------:R-:W-:-:S09]  /*9930*/  IADD3.X R81, RZ, R81, RZ, P1, !PT ;  /* 0x00000051ff517210 */ /* 0x000fd20000ffe4ff */
.L_x_4281:
[----:B------:R-:W-:Y:S05]  /*9940*/  BSYNC B0 ;  /* 0x0000000000007941 */ /* 0x000fea0003800000 */
.L_x_4280:
[----:B------:R-:W-:Y:S01]  /*9950*/  BSSY B0, `(.L_x_4282) ;  /* 0x0000012000007945 */ /* 0x000fe20003800000 */
[----:B--2---:R-:W-:-:S03]  /*9960*/  FADD.FTZ R69, R20, R69 ;  /* 0x0000004514457221 */ /* 0x004fc60000010000 */
        /* <DEDUP_REMOVED lines=16> */
.L_x_4283:
[----:B------:R-:W-:Y:S05]  /*9a70*/  BSYNC B0 ;  /* 0x0000000000007941 */ /* 0x000fea0003800000 */
.L_x_4282:
[----:B------:R-:W-:Y:S01]  /*9a80*/  BSSY B0, `(.L_x_4284) ;  /* 0x0000012000007945 */ /* 0x000fe20003800000 */
[----:B------:R-:W-:-:S03]  /*9a90*/  FADD.FTZ R71, R22, R71 ;  /* 0x0000004716477221 */ /* 0x000fc60000010000 */
[----:B------:R-:W-:Y:S05]  /*9aa0*/  @!P3 BRA `(.L_x_4285) ;  /* 0x00000000003cb947 */ /* 0x000fea0003800000 */
[----:B01----:R-:W-:Y:S01]  /*9ab0*/  MOV R2, R64 ;  /* 0x0000004000027202 */ /* 0x003fe20000000f00 */
        /* <DEDUP_REMOVED lines=14> */
.L_x_4285:
[----:B------:R-:W-:Y:S05]  /*9ba0*/  BSYNC B0 ;  /* 0x0000000000007941 */ /* 0x000fea0003800000 */
.L_x_4284:
[----:B------:R-:W-:Y:S01]  /*9bb0*/  BSSY B0, `(.L_x_4286) ;  /* 0x0000012000007945 */ /* 0x000fe20003800000 */
[----:B----4-:R-:W-:-:S03]  /*9bc0*/  FADD.FTZ R73, R24, R73 ;  /* 0x0000004918497221 */ /* 0x010fc60000010000 */
[----:B------:R-:W-:Y:S05]  /*9bd0*/  @!P4 BRA `(.L_x_4287) ;  /* 0x00000000003cc947 */ /* 0x000fea0003800000 */
[----:B012---:R-:W-:Y:S01]  /*9be0*/  IMAD.MOV.U32 R2, RZ, RZ, R64 ;  /* 0x000000ffff027224 */ /* 0x007fe200078e0040 */
        /* <DEDUP_REMOVED lines=14> */
.L_x_4287:
[----:B------:R-:W-:Y:S05]  /*9cd0*/  BSYNC B0 ;  /* 0x0000000000007941 */ /* 0x000fea0003800000 */
.L_x_4286:
[----:B------:R-:W-:Y:S01]  /*9ce0*/  BSSY B0, `(.L_x_4288) ;  /* 0x0000012000007945 */ /* 0x000fe20003800000 */
[----:B------:R-:W-:-:S03]  /*9cf0*/  FADD.FTZ R75, R26, R75 ;  /* 0x0000004b1a4b7221 */ /* 0x000fc60000010000 */
        /* <DEDUP_REMOVED lines=16> */
.L_x_4289:
[----:B------:R-:W-:Y:S05]  /*9e00*/  BSYNC B0 ;  /* 0x0000000000007941 */ /* 0x000fea0003800000 */
.L_x_4288:
[----:B01234-:R-:W-:Y:S02]  /*9e10*/  MOV R2, R64 ;  /* 0x0000004000027202 */ /* 0x01ffe40000000f00 */
[----:B------:R-:W-:Y:S01]  /*9e20*/  MOV R3, R87 ;  /* 0x0000005700037202 */ /* 0x000fe20000000f00 */
[----:B------:R-:W-:Y:S06]  /*9e30*/  @!P6 EXIT ;  /* 0x000000000000e94d */ /* 0x000fec0003800000 */
[----:B------:R0:W-:Y:S01]  /*9e40*/  STG.E desc[UR4][R2.64], R31 ;  /* 0x0000001f02007986 */ /* 0x0001e2000c101904 */
[----:B------:R-:W-:Y:S02]  /*9e50*/  MOV R4, R50 ;  /* 0x0000003200047202 */ /* 0x000fe40000000f00 */
[----:B------:R-:W-:Y:S02]  /*9e60*/  MOV R5, R81 ;  /* 0x0000005100057202 */ /* 0x000fe40000000f00 */
[----:B0-----:R-:W-:Y:S01]  /*9e70*/  MOV R2, R56 ;  /* 0x0000003800027202 */ /* 0x001fe20000000f00 */
[----:B------:R-:W-:-:S05]  /*9e80*/  IMAD.MOV.U32 R3, RZ, RZ, R85 ;  /* 0x000000ffff037224 */ /* 0x000fca00078e0055 */
[----:B------:R-:W-:Y:S04]  /*9e90*/  STG.E desc[UR4][R2.64], R13 ;  /* 0x0000000d02007986 */ /* 0x000fe8000c101904 */
[----:B------:R-:W-:Y:S01]  /*9ea0*/  STG.E desc[UR4][R4.64], R77 ;  /* 0x0000004d04007986 */ /* 0x000fe2000c101904 */
[----:B------:R-:W-:Y:S05]  /*9eb0*/  EXIT ;  /* 0x000000000000794d */ /* 0x000fea0003800000 */
.L_x_4130:
[----:B-1----:R-:W-:Y:S01]  /*9ec0*/  HFMA2.MMA R185, -RZ, RZ, 0, 5.9604644775390625e-08 ;  /* 0x00000001ffb97435 */ /* 0x002fe200000001ff */
[----:B------:R-:W-:Y:S01]  /*9ed0*/  BSSY B1, `(.L_x_4290) ;  /* 0x0000007000017945 */ /* 0x000fe20003800000 */
[----:B------:R-:W-:Y:S01]  /*9ee0*/  MOV R186, R217 ;  /* 0x000000d900ba7202 */ /* 0x000fe20000000f00 */
[----:B------:R-:W-:Y:S01]  /*9ef0*/  IMAD.MOV.U32 R184, RZ, RZ, 0x1f ;  /* 0x0000001fffb87424 */ /* 0x000fe200078e00ff */
[----:B------:R-:W-:-:S07]  /*9f00*/  MOV R22, 0xffffffff ;  /* 0xffffffff00167802 */ /* 0x000fce0000000f00 */
[----:B0----5:R-:W-:Y:S05]  /*9f10*/  WARPSYNC.COLLECTIVE R22, `(.L_x_4291) ;  /* 0x0000000016087348 */ /* 0x021fea0003c00000 */
[----:B0-----:R0:W1:Y:S02]  /*9f20*/  SHFL.BFLY P3, R189, R186, R185, R184 ;  /* 0x0c0000b9babd7389 */ /* 0x00106400000600b8 */
[----:B01---5:R-:W-:Y:S01]  /*9f30*/  ENDCOLLECTIVE ;  /* 0x000000000000791b */ /* 0x023fe20003800000 */
.L_x_4291:
[----:B------:R-:W-:Y:S05]  /*9f40*/  BSYNC B1 ;  /* 0x0000000000017941 */ /* 0x000fea0003800000 */
.L_x_4290:
[----:B------:R-:W-:Y:S01]  /*9f50*/  MOV R22, R189 ;  /* 0x000000bd00167202 */ /* 0x000fe20000000f00 */
[----:B------:R-:W-:Y:S01]  /*9f60*/  HFMA2.MMA R185, -RZ, RZ, 0, 5.9604644775390625e-08 ;  /* 0x00000001ffb97435 */ /* 0x000fe200000001ff */
[----:B------:R-:W-:Y:S01]  /*9f70*/  MOV R186, R216 ;  /* 0x000000d800ba7202 */ /* 0x000fe20000000f00 */
[----:B------:R-:W-:Y:S02]  /*9f80*/  IMAD.MOV.U32 R184, RZ, RZ, 0x1f ;  /* 0x0000001fffb87424 */ /* 0x000fe400078e00ff */
[----:B------:R-:W-:Y:S01]  /*9f90*/  FADD.FTZ R187, R22, R217 ;  /* 0x000000d916bb7221 */ /* 0x000fe20000010000 */
[----:B------:R-:W-:-:S07]  /*9fa0*/  MOV R22, 0xffffffff ;  /* 0xffffffff00167802 */ /* 0x000fce0000000f00 */
[----:B------:R-:W-:Y:S05]  /*9fb0*/  WARPSYNC.COLLECTIVE R22, `(.L_x_4292) ;  /* 0x0000000016087348 */ /* 0x000fea0003c00000 */
[----:B------:R0:W1:Y:S02]  /*9fc0*/  SHFL.BFLY P3, R189, R186, R185, R184 ;  /* 0x0c0000b9babd7389 */ /* 0x00006400000600b8 */
[----:B01----:R-:W-:Y:S01]  /*9fd0*/  ENDCOLLECTIVE ;  /* 0x000000000000791b */ /* 0x003fe20003800000 */
.L_x_4292:
[----:B------:R-:W-:Y:S01]  /*9fe0*/  HFMA2.MMA R185, -RZ, RZ, 0, 1.1920928955078125e-07 ;  /* 0x00000002ffb97435 */ /* 0x000fe200000001ff */
[----:B------:R-:W-:Y:S02]  /*9ff0*/  MOV R186, R187 ;  /* 0x000000bb00ba7202 */ /* 0x000fe40000000f00 */
[----:B------:R-:W-:-:S05]  /*a000*/  MOV R22, R189 ;  /* 0x000000bd00167202 */ /* 0x000fca0000000f00 */
[----:B------:R-:W-:Y:S01]  /*a010*/  FADD.FTZ R188, R22, R216 ;  /* 0x000000d816bc7221 */ /* 0x000fe20000010000 */
[----:B------:R-:W-:-:S07]  /*a020*/  IMAD.MOV.U32 R22, RZ, RZ, -0x1 ;  /* 0xffffffffff167424 */ /* 0x000fce00078e00ff */
[----:B------:R-:W-:Y:S05]  /*a030*/  WARPSYNC.COLLECTIVE R22, `(.L_x_4293) ;  /* 0x0000000016087348 */ /* 0x000fea0003c00000 */
[----:B------:R0:W1:Y:S02]  /*a040*/  SHFL.BFLY P3, R189, R186, R185, R184 ;  /* 0x0c0000b9babd7389 */ /* 0x00006400000600b8 */
[----:B01----:R-:W-:Y:S01]  /*a050*/  ENDCOLLECTIVE ;  /* 0x000000000000791b */ /* 0x003fe20003800000 */
.L_x_4293:
[----:B------:R-:W-:Y:S02]  /*a060*/  MOV R186, R188 ;  /* 0x000000bc00ba7202 */ /* 0x000fe40000000f00 */
[----:B------:R-:W-:-:S05]  /*a070*/  MOV R22, R189 ;  /* 0x000000bd00167202 */ /* 0x000fca0000000f00 */
[----:B------:R-:W-:Y:S01]  /*a080*/  FADD.FTZ R187, R187, R22 ;  /* 0x00000016bbbb7221 */ /* 0x000fe20000010000 */
[----:B------:R-:W-:-:S07]  /*a090*/  MOV R22, 0xffffffff ;  /* 0xffffffff00167802 */ /* 0x000fce0000000f00 */
[----:B------:R-:W-:Y:S05]  /*a0a0*/  WARPSYNC.COLLECTIVE R22, `(.L_x_4294) ;  /* 0x0000000016087348 */ /* 0x000fea0003c00000 */
[----:B------:R0:W1:Y:S02]  /*a0b0*/  SHFL.BFLY P3, R189, R186, R185, R184 ;  /* 0x0c0000b9babd7389 */ /* 0x00006400000600b8 */
[----:B01----:R-:W-:Y:S01]  /*a0c0*/  ENDCOLLECTIVE ;  /* 0x000000000000791b */ /* 0x003fe20003800000 */
.L_x_4294:
[----:B------:R-:W-:Y:S01]  /*a0d0*/  HFMA2.MMA R185, -RZ, RZ, 0, 2.384185791015625e-07 ;  /* 0x00000004ffb97435 */ /* 0x000fe200000001ff */
[----:B------:R-:W-:Y:S01]  /*a0e0*/  IMAD.MOV.U32 R186, RZ, RZ, R187 ;  /* 0x000000ffffba7224 */ /* 0x000fe200078e00bb */
[----:B------:R-:W-:-:S05]  /*a0f0*/  MOV R22, R189 ;  /* 0x000000bd00167202 */ /* 0x000fca0000000f00 */
[----:B------:R-:W-:Y:S01]  /*a100*/  FADD.FTZ R188, R188, R22 ;  /* 0x00000016bcbc7221 */ /* 0x000fe20000010000 */
[----:B------:R-:W-:-:S07]  /*a110*/  MOV R22, 0xffffffff ;  /* 0xffffffff00167802 */ /* 0x000fce0000000f00 */
[----:B------:R-:W-:Y:S05]  /*a120*/  WARPSYNC.COLLECTIVE R22, `(.L_x_4295) ;  /* 0x0000000016087348 */ /* 0x000fea0003c00000 */
[----:B------:R0:W1:Y:S02]  /*a130*/  SHFL.BFLY P3, R189, R186, R185, R184 ;  /* 0x0c0000b9babd7389 */ /* 0x00006400000600b8 */
[----:B01----:R-:W-:Y:S01]  /*a140*/  ENDCOLLECTIVE ;  /* 0x000000000000791b */ /* 0x003fe20003800000 */
.L_x_4295:
[----:B------:R-:W-:Y:S02]  /*a150*/  MOV R186, R188 ;  /* 0x000000bc00ba7202 */ /* 0x000fe40000000f00 */
[----:B------:R-:W-:-:S05]  /*a160*/  MOV R22, R189 ;  /* 0x000000bd00167202 */ /* 0x000fca0000000f00 */
[----:B------:R-:W-:Y:S01]  /*a170*/  FADD.FTZ R187, R187, R22 ;  /* 0x00000016bbbb7221 */ /* 0x000fe20000010000 */
[----:B------:R-:W-:-:S07]  /*a180*/  IMAD.MOV.U32 R22, RZ, RZ, -0x1 ;  /* 0xffffffffff167424 */ /* 0x000fce00078e00ff */
[----:B------:R-:W-:Y:S05]  /*a190*/  WARPSYNC.COLLECTIVE R22, `(.L_x_4296) ;  /* 0x0000000016087348 */ /* 0x000fea0003c00000 */
[----:B------:R0:W1:Y:S02]  /*a1a0*/  SHFL.BFLY P3, R189, R186, R185, R184 ;  /* 0x0c0000b9babd7389 */ /* 0x00006400000600b8 */
[----:B01----:R-:W-:Y:S01]  /*a1b0*/  ENDCOLLECTIVE ;  /* 0x000000000000791b */ /* 0x003fe20003800000 */
.L_x_4296:
        /* <DEDUP_REMOVED lines=8> */
.L_x_4297:
[----:B------:R-:W-:Y:S01]  /*a240*/  MOV R186, R188 ;  /* 0x000000bc00ba7202 */ /* 0x000fe20000000f00 */
[----:B------:R-:W-:-:S04]  /*a250*/  IMAD.MOV.U32 R22, RZ, RZ, R189 ;  /* 0x000000ffff167224 */ /* 0x000fc800078e00bd */
[----:B------:R-:W-:Y:S01]  /*a260*/  FADD.FTZ R187, R187, R22 ;  /* 0x00000016bbbb7221 */ /* 0x000fe20000010000 */
[----:B------:R-:W-:-:S07]  /*a270*/  MOV R22, 0xffffffff ;  /* 0xffffffff00167802 */ /* 0x000fce0000000f00 */
[----:B------:R-:W-:Y:S05]  /*a280*/  WARPSYNC.COLLECTIVE R22, `(.L_x_4298) ;  /* 0x0000000016087348 */ /* 0x000fea0003c00000 */
[----:B------:R0:W1:Y:S02]  /*a290*/  SHFL.BFLY P3, R189, R186, R185, R184 ;  /* 0x0c0000b9babd7389 */ /* 0x00006400000600b8 */
[----:B01----:R-:W-:Y:S01]  /*a2a0*/  ENDCOLLECTIVE ;  /* 0x000000000000791b */ /* 0x003fe20003800000 */
.L_x_4298:
[----:B------:R-:W-:Y:S01]  /*a2b0*/  MOV R186, R187 ;  /* 0x000000bb00ba7202 */ /* 0x000fe20000000f00 */
[----:B------:R-:W-:Y:S01]  /*a2c0*/  IMAD.MOV.U32 R185, RZ, RZ, 0x10 ;  /* 0x00000010ffb97424 */ /* 0x000fe200078e00ff */
[----:B------:R-:W-:-:S05]  /*a2d0*/  MOV R22, R189 ;  /* 0x000000bd00167202 */ /* 0x000fca0000000f00 */
[----:B------:R-:W-:Y:S01]  /*a2e0*/  FADD.FTZ R188, R188, R22 ;  /* 0x00000016bcbc7221 */ /* 0x000fe20000010000 */
[----:B------:R-:W-:-:S07]  /*a2f0*/  MOV R22, 0xffffffff ;  /* 0xffffffff00167802 */ /* 0x000fce0000000f00 */
[----:B------:R-:W-:Y:S05]  /*a300*/  WARPSYNC.COLLECTIVE R22, `(.L_x_4299) ;  /* 0x0000000016087348 */ /* 0x000fea0003c00000 */
[----:B------:R0:W1:Y:S02]  /*a310*/  SHFL.BFLY P3, R189, R186, R185, R184 ;  /* 0x0c0000b9babd7389 */ /* 0x00006400000600b8 */
[----:B01----:R-:W-:Y:S01]  /*a320*/  ENDCOLLECTIVE ;  /* 0x000000000000791b */ /* 0x003fe20003800000 */
.L_x_4299:
[----:B------:R-:W-:Y:S02]  /*a330*/  MOV R186, R188 ;  /* 0x000000bc00ba7202 */ /* 0x000fe40000000f00 */
[----:B------:R-:W-:-:S07]  /*a340*/  MOV R190, R189 ;  /* 0x000000bd00be7202 */ /* 0x000fce0000000f00 */
[----:B------:R-:W-:Y:S05]  /*a350*/  WARPSYNC.COLLECTIVE R22, `(.L_x_4300) ;  /* 0x0000000016087348 */ /* 0x000fea0003c00000 */
[----:B------:R0:W1:Y:S02]  /*a360*/  SHFL.BFLY P3, R189, R186, R185, R184 ;  /* 0x0c0000b9babd7389 */ /* 0x00006400000600b8 */
[----:B01----:R-:W-:Y:S01]  /*a370*/  ENDCOLLECTIVE ;  /* 0x000000000000791b */ /* 0x003fe20003800000 */
.L_x_4300:
[----:B------:R-:W-:Y:S01]  /*a380*/  MOV R22, R189 ;  /* 0x000000bd00167202 */ /* 0x000fe20000000f00 */
[----:B------:R-:W-:Y:S06]  /*a390*/  BRA `(.L_x_4301) ;  /* 0xffffff90004c7947 */ /* 0x000fec000383ffff */
.L_x_4302:
        /* <DEDUP_REMOVED lines=14> */
.L_x_16908:


//--------------------- .text._ZN10layer_norm13ln_bwd_kernelINS_13Kernel_traitsIf13__nv_bfloat16S2_S2_fjLj1280ELj1ELj4ELj1ELj16ENS_18Kernel_traits_baseILj1280EfS2_S2_S2_fjLj128EEEEELb0ELb1ELb1ELb1EEEvNS_9BwdParamsE --------------------------
	.section	.text._ZN10layer_norm13ln_bwd_kernelINS_13Kernel_traitsIf13__nv_bfloat16S2_S2_fjLj1280ELj1ELj4ELj1ELj16ENS_18Kernel_traits_baseILj1280EfS2_S2_S2_fjLj128EEEEELb0ELb1ELb1ELb1EEEvNS_9BwdParamsE,"ax",@progbits
	.align	128
        .global         _ZN10layer_norm13ln_bwd_kernelINS_13Kernel_traitsIf13__nv_bfloat16S2_S2_fjLj1280ELj1ELj4ELj1ELj16ENS_18Kernel_traits_baseILj1280EfS2_S2_S2_fjLj128EEEEELb0ELb1ELb1ELb1EEEvNS_9BwdParamsE
        .type           _ZN10layer_norm13ln_bwd_kernelINS_13Kernel_traitsIf13__nv_bfloat16S2_S2_fjLj1280ELj1ELj4ELj1ELj16ENS_18Kernel_traits_baseILj1280EfS2_S2_S2_fjLj128EEEEELb0ELb1ELb1ELb1EEEvNS_9BwdParamsE,@function
        .size           _ZN10layer_norm13ln_bwd_kernelINS_13Kernel_traitsIf13__nv_bfloat16S2_S2_fjLj1280ELj1ELj4ELj1ELj16ENS_18Kernel_traits_baseILj1280EfS2_S2_S2_fjLj128EEEEELb0ELb1ELb1ELb1EEEvNS_9BwdParamsE,(.L_x_16909 - _ZN10layer_norm13ln_bwd_kernelINS_13Kernel_traitsIf13__nv_bfloat16S2_S2_fjLj1280ELj1ELj4ELj1ELj16ENS_18Kernel_traits_baseILj1280EfS2_S2_S2_fjLj128EEEEELb0ELb1ELb1ELb1EEEvNS_9BwdParamsE)
        .other          _ZN10layer_norm13ln_bwd_kernelINS_13Kernel_traitsIf13__nv_bfloat16S2_S2_fjLj1280ELj1ELj4ELj1ELj16ENS_18Kernel_traits_baseILj1280EfS2_S2_S2_fjLj128EEEEELb0ELb1ELb1ELb1EEEvNS_9BwdParamsE,@"STO_CUDA_ENTRY STV_DEFAULT"
_ZN10layer_norm13ln_bwd_kernelINS_13Kernel_traitsIf13__nv_bfloat16S2_S2_fjLj1280ELj1ELj4ELj1ELj16ENS_18Kernel_traits_baseILj1280EfS2_S2_S2_fjLj128EEEEELb0ELb1ELb1ELb1EEEvNS_9BwdParamsE:
.text._ZN10layer_norm13ln_bwd_kernelINS_13Kernel_traitsIf13__nv_bfloat16S2_S2_fjLj1280ELj1ELj4ELj1ELj16ENS_18Kernel_traits_baseILj1280EfS2_S2_S2_fjLj128EEEEELb0ELb1ELb1ELb1EEEvNS_9BwdParamsE:
        /* <DEDUP_REMOVED lines=75> */
.L_x_4304:
[----:B------:R-:W-:Y:S01]  /*04b0*/  SHF.L.U32 R0, R0, 0x5, RZ ;  /* 0x0000000500007819 */ /* 0x000fe200000006ff */
[----:B------:R-:W-:Y:S01]  /*04c0*/  ULDC.64 UR6, c[0x0][0x260] ;  /* 0x0000980000067ab9 */ /* 0x000fe20000000a00 */
[----:B------:R-:W-:Y:S02]  /*04d0*/  ULDC.64 UR8, c[0x0][0x278] ;  /* 0x00009e0000087ab9 */ /* 0x000fe40000000a00 */
[----:B------:R-:W-:-:S04]  /*04e0*/  LOP3.LUT R0, R0, 0x3e0, RZ, 0xc0, !PT ;  /* 0x000003e000007812 */ /* 0x000fc800078ec0ff */
[C---:B------:R-:W-:Y:S02]  /*04f0*/  IADD3 R4, P0, R0.reuse, UR6, RZ ;  /* 0x0000000600047c10 */ /* 0x040fe4000ff1e0ff */
[----:B------:R-:W-:Y:S02]  /*0500*/  IADD3 R6, P1, R0, UR8, RZ ;  /* 0x0000000800067c10 */ /* 0x000fe4000ff3e0ff */
[----:B------:R-:W-:Y:S02]  /*0510*/  IADD3.X R5, RZ, UR7, RZ, P0, !PT ;  /* 0x00000007ff057c10 */ /* 0x000fe400087fe4ff */
[----:B------:R-:W-:-:S03]  /*0520*/  IADD3.X R7, RZ, UR9, RZ, P1, !PT ;  /* 0x00000009ff077c10 */ /* 0x000fc60008ffe4ff */
[----:B------:R-:W2:Y:S04]  /*0530*/  LDG.E.128 R84, desc[UR4][R4.64] ;  /* 0x0000000404547981 */ /* 0x000ea8000c1e1d00 */
[----:B------:R-:W3:Y:S04]  /*0540*/  LDG.E.128 R80, desc[UR4][R4.64+0x10] ;  /* 0x0000100404507981 */ /* 0x000ee8000c1e1d00 */
[----:B------:R-:W4:Y:S04]  /*0550*/  LDG.E.128 R76, desc[UR4][R4.64+0x400] ;  /* 0x00040004044c7981 */ /* 0x000f28000c1e1d00 */
        /* <DEDUP_REMOVED lines=57> */
[----:B--2---:R1:W-:Y:S04]  /*08f0*/  STL.64 [R1+0x128], R84 ;  /* 0x0001285401007387 */ /* 0x0043e80000100a00 */
[----:B------:R2:W-:Y:S04]  /*0900*/  STL.64 [R1+0x130], R86 ;  /* 0x0001305601007387 */ /* 0x0005e80000100a00 */
[----:B---3--:R3:W-:Y:S04]  /*0910*/  STL.64 [R1+0x118], R80 ;  /* 0x0001185001007387 */ /* 0x0087e80000100a00 */
[----:B------:R0:W-:Y:S01]  /*0920*/  STL.64 [R1+0x120], R82 ;  /* 0x0001205201007387 */ /* 0x0001e20000100a00 */
[----:B-1----:R-:W-:-:S03]  /*0930*/  CS2R R84, SRZ ;  /* 0x0000000000547805 */ /* 0x002fc6000001ff00 */
[----:B----4-:R1:W-:Y:S01]  /*0940*/  STL.64 [R1+0x108], R76 ;  /* 0x0001084c01007387 */ /* 0x0103e20000100a00 */
[----:B--2---:R-:W-:-:S03]  /*0950*/  CS2R R86, SRZ ;  /* 0x0000000000567805 */ /* 0x004fc6000001ff00 */
[----:B------:R2:W-:Y:S01]  /*0960*/  STL.64 [R1+0x110], R78 ;  /* 0x0001104e01007387 */ /* 0x0005e20000100a00 */
[----:B---3--:R-:W-:-:S03]  /*0970*/  CS2R R80, SRZ ;  /* 0x0000000000507805 */ /* 0x008fc6000001ff00 */
[----:B------:R3:W-:Y:S01]  /*0980*/  STL.64 [R1+0xf8], R72 ;  /* 0x0000f84801007387 */ /* 0x0007e20000100a00 */
[----:B0-----:R-:W-:-:S03]  /*0990*/  CS2R R82, SRZ ;  /* 0x0000000000527805 */ /* 0x001fc6000001ff00 */
[----:B------:R0:W-:Y:S01]  /*09a0*/  STL.64 [R1+0x100], R74 ;  /* 0x0001004a01007387 */ /* 0x0001e20000100a00 */
[----:B-1----:R-:W-:-:S03]  /*09b0*/  CS2R R76, SRZ ;  /* 0x00000000004c7805 */ /* 0x002fc6000001ff00 */
[----:B------:R1:W-:Y:S01]  /*09c0*/  STL.64 [R1+0xe8], R68 ;  /* 0x0000e84401007387 */ /* 0x0003e20000100a00 */
        /* <DEDUP_REMOVED lines=29> */
[----:B------:R1:W-:Y:S04]  /*0ba0*/  STL.64 [R1+0x80], R38 ;  /* 0x0000802601007387 */ /* 0x0003e80000100a00 */
        /* <DEDUP_REMOVED lines=12> */
[----:B------:R1:W-:Y:S04]  /*0c70*/  STL.64 [R1], R8 ;  /* 0x0000000801007387 */ /* 0x0003e80000100a00 */
[----:B------:R1:W-:Y:S02]  /*0c80*/  STL.64 [R1+0x8], R10 ;  /* 0x0000080a01007387 */ /* 0x0003e40000100a00 */
.L_x_4430:
        /* <DEDUP_REMOVED lines=8> */
[----:B-----5:R2:W5:Y:S04]  /*0d10*/  LDG.E R244, desc[UR4][R202.64] ;  /* 0x00000004caf47981 */ /* 0x020568000c1e1900 */
[----:B------:R3:W4:Y:S01]  /*0d20*/  LDG.E R249, desc[UR4][R204.64] ;  /* 0x00000004ccf97981 */ /* 0x000722000c1e1900 */
[----:B------:R-:W-:Y:S01]  /*0d30*/  BSSY B1, `(.L_x_4306) ;  /* 0x0000226000017945 */ /* 0x000fe20003800000 */
[----:B------:R-:W3:Y:S01]  /*0d40*/  S2R R245, SR_TID.X ;  /* 0x0000000000f57919 */ /* 0x000ee20000002100 */
[----:B--2---:R-:W2:Y:S02]  /*0d50*/  LDC R202, c[0x0][0x218] ;  /* 0x00008600ffca7b82 */ /* 0x004ea40000000800 */
[----:B--2---:R-:W-:-:S05]  /*0d60*/  IMAD R202, R2, R202, RZ ;  /* 0x000000ca02ca7224 */ /* 0x004fca00078e02ff */
[----:B------:R-:W-:Y:S02]  /*0d70*/  SHF.R.S32.HI R203, RZ, 0x1f, R202 ;  /* 0x0000001fffcb7819 */ /* 0x000fe400000114ca */
[----:B---3--:R-:W-:Y:S02]  /*0d80*/  LOP3.LUT R204, R245, 0x1f, RZ, 0xc0, !PT ;  /* 0x0000001ff5cc7812 */ /* 0x008fe400078ec0ff */
[----:B------:R-:W-:-:S04]  /*0d90*/  LEA.HI R203, R203, R202, RZ, 0x3 ;  /* 0x000000cacbcb7211 */ /* 0x000fc800078f18ff */
[----:B------:R-:W-:-:S04]  /*0da0*/  LEA.HI.SX32 R245, R203, R204, 0x1d ;  /* 0x000000cccbf57211 */ /* 0x000fc800078feaff */
[C---:B------:R-:W-:Y:S01]  /*0db0*/  IADD3 R246, R245.reuse, 0x20, RZ ;  /* 0x00000020f5f67810 */ /* 0x040fe20007ffe0ff */
[C---:B------:R-:W-:Y:S02]  /*0dc0*/  VIADD R247, R245.reuse, 0x40 ;  /* 0x00000040f5f77836 */ /* 0x040fe40000000000 */
[----:B0-----:R-:W-:-:S04]  /*0dd0*/  IMAD.WIDE.U32 R206, R245, 0x10, R250 ;  /* 0x00000010f5ce7825 */ /* 0x001fc800078e00fa */
[----:B------:R-:W-:-:S04]  /*0de0*/  IMAD.WIDE.U32 R204, R246, 0x10, R250 ;  /* 0x00000010f6cc7825 */ /* 0x000fc800078e00fa */
[----:B------:R-:W-:Y:S01]  /*0df0*/  IMAD.WIDE.U32 R202, R247, 0x10, R250 ;  /* 0x00000010f7ca7825 */ /* 0x000fe200078e00fa */
[----:B----4-:R-:W-:Y:S01]  /*0e00*/  ISETP.GT.AND P2, PT, R248, RZ, PT ;  /* 0x000000fff800720c */ /* 0x010fe20003f44270 */
[----:B------:R0:W-:-:S12]  /*0e10*/  STL [R1+0x10], R249 ;  /* 0x000010f901007387 */ /* 0x0001d80000100800 */
[----:B------:R-:W-:Y:S05]  /*0e20*/  @P2 BRA `(.L_x_4307) ;  /* 0x0000000000482947 */ /* 0x000fea0003800000 */
[----:B------:R-:W-:Y:S02]  /*0e30*/  MOV R248, UR14 ;  /* 0x0000000e00f87c02 */ /* 0x000fe40008000f00 */
[----:B------:R-:W-:Y:S02]  /*0e40*/  CS2R R250, SRZ ;  /* 0x0000000000fa7805 */ /* 0x000fe4000001ff00 */
[----:B0-----:R-:W-:Y:S02]  /*0e50*/  MOV R249, UR15 ;  /* 0x0000000f00f97c02 */ /* 0x001fe40008000f00 */
[----:B------:R-:W-:-:S04]  /*0e60*/  ISETP.NE.U32.AND P0, PT, R248, RZ, PT ;  /* 0x000000fff800720c */ /* 0x000fc80003f05070 */
[----:B------:R-:W-:-:S13]  /*0e70*/  ISETP.NE.AND.EX P0, PT, R249, RZ, PT, P0 ;  /* 0x000000fff900720c */ /* 0x000fda0003f05300 */
[----:B------:R-:W-:Y:S05]  /*0e80*/  @!P0 BRA `(.L_x_4308) ;  /* 0x0000002000408947 */ /* 0x000fea0003800000 */
[----:B-1----:R-:W0:Y:S01]  /*0e90*/  LDC.64 R30, c[0x0][0x2c8] ;  /* 0x0000b200ff1e7b82 */ /* 0x002e220000000a00 */
[C---:B------:R-:W-:Y:S01]  /*0ea0*/  IADD3 R24, R245.reuse, 0x60, RZ ;  /* 0x00000060f5187810 */ /* 0x040fe20007ffe0ff */
[----:B------:R2:W5:Y:S01]  /*0eb0*/  LDG.E.128 R40, desc[UR4][R206.64] ;  /* 0x00000004ce287981 */ /* 0x000562000c1e1d00 */
[----:B------:R-:W-:-:S03]  /*0ec0*/  IADD3 R26, R245, 0x80, RZ ;  /* 0x00000080f51a7810 */ /* 0x000fc60007ffe0ff */
[----:B------:R2:W5:Y:S04]  /*0ed0*/  LDG.E.128 R36, desc[UR4][R204.64] ;  /* 0x00000004cc247981 */ /* 0x000568000c1e1d00 */
[----:B------:R2:W5:Y:S01]  /*0ee0*/  LDG.E.128 R32, desc[UR4][R202.64] ;  /* 0x00000004ca207981 */ /* 0x000562000c1e1d00 */
[----:B0-----:R-:W-:-:S04]  /*0ef0*/  IMAD.WIDE.U32 R24, R24, 0x10, R30 ;  /* 0x0000001018187825 */ /* 0x001fc800078e001e */
[----:B------:R-:W-:Y:S02]  /*0f00*/  IMAD.WIDE.U32 R26, R26, 0x10, R30 ;  /* 0x000000101a1a7825 */ /* 0x000fe400078e001e */
[----:B------:R2:W5:Y:S04]  /*0f10*/  LDG.E.128 R28, desc[UR4][R24.64] ;  /* 0x00000004181c7981 */ /* 0x000568000c1e1d00 */
[----:B------:R-:W5:Y:S01]  /*0f20*/  LDG.E.128 R24, desc[UR4][R26.64] ;  /* 0x000000041a187981 */ /* 0x000f62000c1e1d00 */
[----:B------:R-:W-:Y:S01]  /*0f30*/  CS2R R250, SRZ ;  /* 0x0000000000fa7805 */ /* 0x000fe2000001ff00 */
[----:B--2---:R-:W-:Y:S06]  /*0f40*/  BRA `(.L_x_4308) ;  /* 0x0000002000107947 */ /* 0x004fec0003800000 */
.L_x_4307:
[----:B------:R-:W2:Y:S01]  /*0f50*/  LDC R238, c[0x0][0x218] ;  /* 0x00008600ffee7b82 */ /* 0x000ea20000000800 */
[----:B------:R-:W3:Y:S01]  /*0f60*/  S2R R239, SR_TID.X ;  /* 0x0000000000ef7919 */ /* 0x000ee20000002100 */
[----:B------:R-:W-:Y:S01]  /*0f70*/  IADD3 R186, R248, -0x1, RZ ;  /* 0xfffffffff8ba7810 */ /* 0x000fe20007ffe0ff */
[----:B------:R-:W-:Y:S05]  /*0f80*/  STL [R1+0x140], R46 ;  /* 0x0001402e01007387 */ /* 0x000fea0000100800 */
[----:B-1----:R-:W1:Y:S08]  /*0f90*/  LDC.64 R16, c[0x0][0x238] ;  /* 0x00008e00ff107b82 */ /* 0x002e700000000a00 */
[----:B------:R-:W4:Y:S08]  /*0fa0*/  LDC.64 R190, c[0x0][0x2b8] ;  /* 0x0000ae00ffbe7b82 */ /* 0x000f300000000a00 */
[----:B------:R-:W0:Y:S01]  /*0fb0*/  LDC.64 R20, c[0x0][0x250] ;  /* 0x00009400ff147b82 */ /* 0x000e220000000a00 */
[----:B--2---:R-:W-:Y:S01]  /*0fc0*/  IMAD R186, R186, R238, RZ ;  /* 0x000000eebaba7224 */ /* 0x004fe200078e02ff */
[----:B---3--:R-:W-:Y:S01]  /*0fd0*/  LOP3.LUT R239, R239, 0x1f, RZ, 0xc0, !PT ;  /* 0x0000001fefef7812 */ /* 0x008fe200078ec0ff */
[----:B-1----:R-:W-:-:S03]  /*0fe0*/  IMAD.WIDE.U32 R4, R245, 0x10, R16 ;  /* 0x00000010f5047825 */ /* 0x002fc600078e0010 */
[----:B------:R-:W-:Y:S01]  /*0ff0*/  SHF.R.S32.HI R0, RZ, 0x1f, R186 ;  /* 0x0000001fff007819 */ /* 0x000fe200000114ba */
[----:B------:R-:W-:Y:S03]  /*1000*/  STL [R1+0x13c], R45 ;  /* 0x00013c2d01007387 */ /* 0x000fe60000100800 */
[----:B------:R-:W-:Y:S01]  /*1010*/  LEA.HI R186, R0, R186, RZ, 0x3 ;  /* 0x000000ba00ba7211 */ /* 0x000fe200078f18ff */
[----:B------:R4:W2:Y:S03]  /*1020*/  LDG.E.128 R196, desc[UR4][R4.64] ;  /* 0x0000000404c47981 */ /* 0x0008a6000c1e1d00 */
[----:B------:R-:W-:Y:S02]  /*1030*/  LEA.HI.SX32 R186, R186, R239, 0x1d ;  /* 0x000000efbaba7211 */ /* 0x000fe400078feaff */
[----:B------:R-:W-:Y:S01]  /*1040*/  IADD3 R200, R245, 0x60, RZ ;  /* 0x00000060f5c87810 */ /* 0x000fe20007ffe0ff */
[----:B------:R-:W-:Y:S01]  /*1050*/  IMAD.WIDE.U32 R8, R247, 0x10, R16 ;  /* 0x00000010f7087825 */ /* 0x000fe200078e0010 */
[----:B------:R-:W1:Y:S03]  /*1060*/  LDC.64 R238, c[0x0][0x2c8] ;  /* 0x0000b200ffee7b82 */ /* 0x000e660000000a00 */
[----:B------:R-:W-:Y:S01]  /*1070*/  VIADD R3, R245, 0x80 ;  /* 0x00000080f5037836 */ /* 0x000fe20000000000 */
[----:B------:R-:W-:Y:S01]  /*1080*/  MOV R248, UR14 ;  /* 0x0000000e00f87c02 */ /* 0x000fe20008000f00 */
[----:B----4-:R-:W-:Y:S01]  /*1090*/  IMAD.WIDE.U32 R4, R186, 0x10, R190 ;  /* 0x00000010ba047825 */ /* 0x010fe200078e00be */
[----:B------:R-:W3:Y:S03]  /*10a0*/  LDG.E.128 R8, desc[UR4][R8.64] ;  /* 0x0000000408087981 */ /* 0x000ee6000c1e1d00 */
[----:B0-----:R-:W-:Y:S01]  /*10b0*/  IMAD.WIDE R20, R2, 0x4, R20 ;  /* 0x0000000402147825 */ /* 0x001fe200078e0214 */
[----:B------:R0:W4:Y:S03]  /*10c0*/  LDG.E.128 R192, desc[UR4][R4.64] ;  /* 0x0000000404c07981 */ /* 0x000126000c1e1d00 */
[----:B------:R-:W-:Y:S01]  /*10d0*/  IMAD.WIDE.U32 R12, R200, 0x10, R16 ;  /* 0x00000010c80c7825 */ /* 0x000fe200078e0010 */
[----:B------:R1:W4:Y:S01]  /*10e0*/  LDG.E R0, desc[UR4][R20.64] ;  /* 0x0000000414007981 */ /* 0x000322000c1e1900 */
[----:B------:R-:W-:-:S02]  /*10f0*/  IADD3 R180, R186, 0x40, RZ ;  /* 0x00000040bab47810 */ /* 0x000fc40007ffe0ff */
[----:B------:R-:W-:Y:S01]  /*1100*/  MOV R249, UR15 ;  /* 0x0000000f00f97c02 */ /* 0x000fe20008000f00 */
[----:B------:R4:W-:Y:S01]  /*1110*/  STL [R1+0x138], R44 ;  /* 0x0001382c01007387 */ /* 0x0009e20000100800 */
[----:B0-----:R-:W-:-:S03]  /*1120*/  IMAD.WIDE.U32 R4, R246, 0x10, R16 ;  /* 0x00000010f6047825 */ /* 0x001fc600078e0010 */
[----:B------:R-:W4:Y:S01]  /*1130*/  LDG.E.128 R12, desc[UR4][R12.64] ;  /* 0x000000040c0c7981 */ /* 0x000f22000c1e1d00 */
[----:B------:R-:W-:-:S03]  /*1140*/  IMAD.WIDE.U32 R16, R3, 0x10, R16 ;  /* 0x0000001003107825 */ /* 0x000fc600078e0010 */
[----:B------:R-:W4:Y:S04]  /*1150*/  LDG.E.128 R4, desc[UR4][R4.64] ;  /* 0x0000000404047981 */ /* 0x000f28000c1e1d00 */
[----:B------:R-:W4:Y:S01]  /*1160*/  LDG.E.128 R16, desc[UR4][R16.64] ;  /* 0x0000000410107981 */ /* 0x000f22000c1e1d00 */
[----:B------:R-:W-:-:S06]  /*1170*/  IMAD.WIDE.U32 R180, R180, 0x10, R190 ;  /* 0x00000010b4b47825 */ /* 0x000fcc00078e00be */
[----:B------:R-:W4:Y:S01]  /*1180*/  LDG.E.128 R180, desc[UR4][R180.64] ;  /* 0x00000004b4b47981 */ /* 0x000f22000c1e1d00 */
[----:B------:R-:W-:-:S04]  /*1190*/  ISETP.NE.U32.AND P0, PT, R248, RZ, PT ;  /* 0x000000fff800720c */ /* 0x000fc80003f05070 */
[----:B------:R-:W-:-:S13]  /*11a0*/  ISETP.NE.AND.EX P0, PT, R249, RZ, PT, P0 ;  /* 0x000000fff900720c */ /* 0x000fda0003f05300 */
[--C-:B-1----:R-:W-:Y:S01]  /*11b0*/  @P0 IMAD.WIDE.U32 R214, R200, 0x10, R238.reuse ;  /* 0x00000010c8d60825 */ /* 0x102fe200078e00ee */
[----:B------:R0:W5:Y:S03]  /*11c0*/  @P0 LDG.E.128 R36, desc[UR4][R204.64] ;  /* 0x00000004cc240981 */ /* 0x000166000c1e1d00 */
[----:B------:R-:W-:Y:S01]  /*11d0*/  @P0 IMAD.WIDE.U32 R212, R3, 0x10, R238 ;  /* 0x0000001003d40825 */ /* 0x000fe200078e00ee */
[----:B------:R1:W5:Y:S01]  /*11e0*/  @P0 LDG.E.128 R40, desc[UR4][R206.64] ;  /* 0x00000004ce280981 */ /* 0x000362000c1e1d00 */
[----:B------:R-:W0:Y:S03]  /*11f0*/  LDC.U8 R238, c[0x0][0x2a0] ;  /* 0x0000a800ffee7b82 */ /* 0x000e260000000000 */
[----:B------:R1:W5:Y:S01]  /*1200*/  @P0 LDG.E.128 R28, desc[UR4][R214.64] ;  /* 0x00000004d61c0981 */ /* 0x000362000c1e1d00 */
[----:B------:R-:W-:-:S02]  /*1210*/  IADD3 R188, R186, 0x80, RZ ;  /* 0x00000080babc7810 */ /* 0x000fc40007ffe0ff */
[C---:B------:R-:W-:Y:S01]  /*1220*/  IADD3 R20, R186.reuse, 0x20, RZ ;  /* 0x00000020ba147810 */ /* 0x040fe20007ffe0ff */
[----:B------:R1:W5:Y:S01]  /*1230*/  @P0 LDG.E.128 R32, desc[UR4][R202.64] ;  /* 0x00000004ca200981 */ /* 0x000362000c1e1d00 */
[----:B------:R-:W-:-:S03]  /*1240*/  IADD3 R184, R186, 0x60, RZ ;  /* 0x00000060bab87810 */ /* 0x000fc60007ffe0ff */
[----:B------:R1:W5:Y:S01]  /*1250*/  @P0 LDG.E.128 R24, desc[UR4][R212.64] ;  /* 0x00000004d4180981 */ /* 0x000362000c1e1d00 */
[----:B0-----:R-:W-:Y:S01]  /*1260*/  ISETP.NE.AND P1, PT, R238, RZ, PT ;  /* 0x000000ffee00720c */ /* 0x001fe20003f25270 */
[----:B------:R-:W-:-:S04]  /*1270*/  IMAD.WIDE.U32 R188, R188, 0x10, R190 ;  /* 0x00000010bcbc7825 */ /* 0x000fc800078e00be */
[----:B------:R-:W-:-:S04]  /*1280*/  IMAD.WIDE.U32 R20, R20, 0x10, R190 ;  /* 0x0000001014147825 */ /* 0x000fc800078e00be */
[----:B------:R-:W-:Y:S02]  /*1290*/  IMAD.WIDE.U32 R184, R184, 0x10, R190 ;  /* 0x00000010b8b87825 */ /* 0x000fe400078e00be */
[----:B------:R-:W4:Y:S04]  /*12a0*/  LDG.E.128 R188, desc[UR4][R188.64] ;  /* 0x00000004bcbc7981 */ /* 0x000f28000c1e1d00 */
[----:B------:R-:W4:Y:S04]  /*12b0*/  LDG.E.128 R20, desc[UR4][R20.64] ;  /* 0x0000000414147981 */ /* 0x000f28000c1e1d00 */
[----:B------:R-:W4:Y:S01]  /*12c0*/  LDG.E.128 R184, desc[UR4][R184.64] ;  /* 0x00000004b8b87981 */ /* 0x000f22000c1e1d00 */
[C---:B--2---:R-:W-:Y:S01]  /*12d0*/  PRMT R3, R196.reuse, 0x7632, R3 ;  /* 0x00007632c4037816 */ /* 0x044fe20000000003 */
[----:B------:R-:W-:Y:S01]  /*12e0*/  IMAD.U32 R216, R196, 0x10000, RZ ;  /* 0x00010000c4d87824 */ /* 0x000fe200078e00ff */
[----:B------:R-:W-:-:S02]  /*12f0*/  PRMT R196, R197, 0x7632, R196 ;  /* 0x00007632c5c47816 */ /* 0x000fc400000000c4 */
[----:B------:R-:W-:Y:S02]  /*1300*/  SHF.L.U32 R217, R197, 0x10, RZ ;  /* 0x00000010c5d97819 */ /* 0x000fe400000006ff */
[C---:B------:R-:W-:Y:S02]  /*1310*/  SHF.L.U32 R211, R199.reuse, 0x10, RZ ;  /* 0x00000010c7d37819 */ /* 0x040fe400000006ff */
[----:B------:R-:W-:Y:S02]  /*1320*/  PRMT R209, R199, 0x7632, R209 ;  /* 0x00007632c7d17816 */ /* 0x000fe400000000d1 */
[----:B---3--:R-:W-:Y:S02]  /*1330*/  PRMT R219, R9, 0x7632, R219 ;  /* 0x0000763209db7816 */ /* 0x008fe400000000db */
[----:B----4-:R-:W-:Y:S02]  /*1340*/  PRMT R234, R195, 0x7632, R234 ;  /* 0x00007632c3ea7816 */ /* 0x010fe400000000ea */
[----:B------:R-:W-:-:S02]  /*1350*/  FSEL R197, R0, RZ, !P1 ;  /* 0x000000ff00c57208 */ /* 0x000fc40004800000 */
[----:B------:R-:W-:Y:S02]  /*1360*/  PRMT R237, R192, 0x7632, R237 ;  /* 0x00007632c0ed7816 */ /* 0x000fe400000000ed */
[----:B------:R-:W-:Y:S01]  /*1370*/  PRMT R236, R193, 0x7632, R236 ;  /* 0x00007632c1ec7816 */ /* 0x000fe200000000ec */
[----:B------:R-:W-:Y:S01]  /*1380*/  FADD.FTZ R0, -R197, R216 ;  /* 0x000000d8c5007221 */ /* 0x000fe20000010100 */
[----:B------:R-:W-:Y:S02]  /*1390*/  SHF.L.U32 R199, R193, 0x10, RZ ;  /* 0x00000010c1c77819 */ /* 0x000fe400000006ff */
[----:B------:R-:W-:Y:S02]  /*13a0*/  SHF.L.U32 R216, R3, 0x10, RZ ;  /* 0x0000001003d87819 */ /* 0x000fe400000006ff */
[----:B------:R-:W-:Y:S02]  /*13b0*/  PRMT R204, R12, 0x7632, R204 ;  /* 0x000076320ccc7816 */ /* 0x000fe400000000cc */
[----:B------:R-:W-:-:S02]  /*13c0*/  PRMT R193, R5, 0x7632, R193 ;  /* 0x0000763205c17816 */ /* 0x000fc400000000c1 */
[----:B------:R-:W-:Y:S01]  /*13d0*/  SHF.L.U32 R223, R5, 0x10, RZ ;  /* 0x0000001005df7819 */ /* 0x000fe200000006ff */
[----:B------:R-:W-:Y:S01]  /*13e0*/  FADD.FTZ R5, -R197, R211 ;  /* 0x000000d3c5057221 */ /* 0x000fe20000010100 */
[C---:B------:R-:W-:Y:S02]  /*13f0*/  PRMT R205, R13.reuse, 0x7632, R205 ;  /* 0x000076320dcd7816 */ /* 0x040fe400000000cd */
[----:B------:R-:W-:Y:S01]  /*1400*/  SHF.L.U32 R231, R13, 0x10, RZ ;  /* 0x000000100de77819 */ /* 0x000fe200000006ff */
[----:B------:R-:W-:Y:S01]  /*1410*/  IMAD.MOV.U32 R13, RZ, RZ, R234 ;  /* 0x000000ffff0d7224 */ /* 0x000fe200078e00ea */
[----:B------:R-:W-:Y:S01]  /*1420*/  PRMT R235, R194, 0x7632, R235 ;  /* 0x00007632c2eb7816 */ /* 0x000fe200000000eb */
[----:B------:R-:W-:Y:S01]  /*1430*/  IMAD.U32 R211, R219, 0x10000, RZ ;  /* 0x00010000dbd37824 */ /* 0x000fe200078e00ff */
[----:B------:R-:W-:Y:S02]  /*1440*/  SHF.L.U32 R234, R16, 0x10, RZ ;  /* 0x0000001010ea7819 */ /* 0x000fe400000006ff */
[----:B------:R-:W-:-:S02]  /*1450*/  SHF.L.U32 R210, R198, 0x10, RZ ;  /* 0x00000010c6d27819 */ /* 0x000fc400000006ff */
[----:B------:R-:W-:Y:S02]  /*1460*/  PRMT R220, R10, 0x7632, R220 ;  /* 0x000076320adc7816 */ /* 0x000fe400000000dc */
[----:B------:R-:W-:Y:S02]  /*1470*/  SHF.L.U32 R209, R209, 0x10, RZ ;  /* 0x00000010d1d17819 */ /* 0x000fe400000006ff */
[----:B------:R-:W-:Y:S01]  /*1480*/  MOV R219, R237 ;  /* 0x000000ed00db7202 */ /* 0x000fe20000000f00 */
[C---:B------:R-:W-:Y:S01]  /*1490*/  FADD.FTZ R237, -R197.reuse, R216 ;  /* 0x000000d8c5ed7221 */ /* 0x040fe20000010100 */
[----:B------:R-:W-:Y:S01]  /*14a0*/  PRMT R208, R198, 0x7632, R208 ;  /* 0x00007632c6d07816 */ /* 0x000fe200000000d0 */
[----:B------:R-:W-:Y:S01]  /*14b0*/  IMAD.MOV.U32 R216, RZ, RZ, R236 ;  /* 0x000000ffffd87224 */ /* 0x000fe200078e00ec */
[----:B------:R-:W-:Y:S01]  /*14c0*/  SHF.L.U32 R204, R204, 0x10, RZ ;  /* 0x00000010cccc7819 */ /* 0x000fe200000006ff */
[----:B------:R-:W-:Y:S01]  /*14d0*/  FADD.FTZ R3, -R197, R217 ;  /* 0x000000d9c5037221 */ /* 0x000fe20000010100 */
[----:B------:R-:W-:-:S02]  /*14e0*/  SHF.L.U32 R224, R6, 0x10, RZ ;  /* 0x0000001006e07819 */ /* 0x000fc400000006ff */
[----:B------:R-:W-:Y:S02]  /*14f0*/  PRMT R218, R8, 0x7632, R218 ;  /* 0x0000763208da7816 */ /* 0x000fe400000000da */
[C---:B-1----:R-:W-:Y:S02]  /*1500*/  PRMT R206, R14.reuse, 0x7632, R206 ;  /* 0x000076320ece7816 */ /* 0x042fe400000000ce */
[----:B------:R-:W-:Y:S02]  /*1510*/  SHF.L.U32 R232, R14, 0x10, RZ ;  /* 0x000000100ee87819 */ /* 0x000fe400000006ff */
[----:B------:R-:W-:Y:S02]  /*1520*/  SHF.L.U32 R198, R192, 0x10, RZ ;  /* 0x00000010c0c67819 */ /* 0x000fe400000006ff */
[----:B------:R-:W-:Y:S02]  /*1530*/  PRMT R221, R11, 0x7632, R221 ;  /* 0x000076320bdd7816 */ /* 0x000fe400000000dd */
[----:B------:R-:W-:-:S02]  /*1540*/  MOV R14, R235 ;  /* 0x000000eb000e7202 */ /* 0x000fc40000000f00 */
[C---:B------:R-:W-:Y:S02]  /*1550*/  PRMT R214, R18.reuse, 0x7632, R214 ;  /* 0x0000763212d67816 */ /* 0x040fe400000000d6 */
[----:B------:R-:W-:Y:S01]  /*1560*/  SHF.L.U32 R239, R18, 0x10, RZ ;  /* 0x0000001012ef7819 */ /* 0x000fe200000006ff */
[C---:B------:R-:W-:Y:S01]  /*1570*/  FADD.FTZ R18, -R197.reuse, R234 ;  /* 0x000000eac5127221 */ /* 0x040fe20000010100 */
[C---:B------:R-:W-:Y:S01]  /*1580*/  PRMT R192, R4.reuse, 0x7632, R192 ;  /* 0x0000763204c07816 */ /* 0x040fe200000000c0 */
[C---:B------:R-:W-:Y:S01]  /*1590*/  FADD.FTZ R234, -R197.reuse, R209 ;  /* 0x000000d1c5ea7221 */ /* 0x040fe20000010100 */
[----:B------:R-:W-:Y:S01]  /*15a0*/  SHF.L.U32 R222, R4, 0x10, RZ ;  /* 0x0000001004de7819 */ /* 0x000fe200000006ff */
[----:B------:R-:W-:Y:S01]  /*15b0*/  FADD.FTZ R4, -R197, R210 ;  /* 0x000000d2c5047221 */ /* 0x000fe20000010100 */
[----:B------:R-:W-:Y:S02]  /*15c0*/  SHF.L.U32 R230, R12, 0x10, RZ ;  /* 0x000000100ce67819 */ /* 0x000fe400000006ff */
[----:B------:R-:W-:-:S02]  /*15d0*/  SHF.L.U32 R235, R17, 0x10, RZ ;  /* 0x0000001011eb7819 */ /* 0x000fc400000006ff */
[----:B------:R-:W-:Y:S01]  /*15e0*/  SHF.L.U32 R217, R220, 0x10, RZ ;  /* 0x00000010dcd97819 */ /* 0x000fe200000006ff */
[----:B------:R-:W-:Y:S01]  /*15f0*/  IMAD.U32 R208, R208, 0x10000, RZ ;  /* 0x00010000d0d07824 */ /* 0x000fe200078e00ff */
[----:B------:R-:W-:Y:S01]  /*1600*/  SHF.L.U32 R226, R8, 0x10, RZ ;  /* 0x0000001008e27819 */ /* 0x000fe200000006ff */
[C---:B------:R-:W-:Y:S01]  /*1610*/  FADD.FTZ R209, -R197.reuse, R204 ;  /* 0x000000ccc5d17221 */ /* 0x040fe20000010100 */
[----:B------:R-:W-:Y:S01]  /*1620*/  SHF.L.U32 R210, R218, 0x10, RZ ;  /* 0x00000010dad27819 */ /* 0x000fe200000006ff */
[----:B------:R-:W-:Y:S01]  /*1630*/  FADD.FTZ R8, -R197, R224 ;  /* 0x000000e0c5087221 */ /* 0x000fe20000010100 */
[----:B------:R-:W-:Y:S01]  /*1640*/  SHF.L.U32 R229, R11, 0x10, RZ ;  /* 0x000000100be57819 */ /* 0x000fe200000006ff */
[----:B------:R-:W-:Y:S01]  /*1650*/  FADD.FTZ R224, -R197, R211 ;  /* 0x000000d3c5e07221 */ /* 0x000fe20000010100 */
[----:B------:R-:W-:Y:S02]  /*1660*/  SHF.L.U32 R218, R221, 0x10, RZ ;  /* 0x00000010ddda7819 */ /* 0x000fe400000006ff */
[----:B------:R-:W-:Y:S01]  /*1670*/  MOV R204, R216 ;  /* 0x000000d800cc7202 */ /* 0x000fe20000000f00 */
[----:B------:R-:W-:Y:S01]  /*1680*/  FADD.FTZ R211, -R197, R217 ;  /* 0x000000d9c5d37221 */ /* 0x000fe20000010100 */
[----:B------:R-:W-:-:S02]  /*1690*/  PRMT R215, R19, 0x7632, R215 ;  /* 0x0000763213d77816 */ /* 0x000fc400000000d7 */
[----:B------:R-:W-:Y:S01]  /*16a0*/  SHF.L.U32 R238, R19, 0x10, RZ ;  /* 0x0000001013ee7819 */ /* 0x000fe200000006ff */
[C---:B------:R-:W-:Y:S01]  /*16b0*/  FADD.FTZ R19, -R197.reuse, R235 ;  /* 0x000000ebc5137221 */ /* 0x040fe20000010100 */
[----:B------:R-:W-:Y:S01]  /*16c0*/  MOV R221, R14 ;  /* 0x0000000e00dd7202 */ /* 0x000fe20000000f00 */
[C---:B------:R-:W-:Y:S01]  /*16d0*/  FADD.FTZ R14, -R197.reuse, R230 ;  /* 0x000000e6c50e7221 */ /* 0x040fe20000010100 */
[----:B------:R-:W-:Y:S01]  /*16e0*/  FADD.FTZ R235, -R197, R208 ;  /* 0x000000d0c5eb7221 */ /* 0x000fe20000010100 */
[C---:B------:R-:W-:Y:S02]  /*16f0*/  PRMT R230, R181.reuse, 0x7632, R230 ;  /* 0x00007632b5e67816 */ /* 0x040fe400000000e6 */
[----:B------:R-:W-:Y:S02]  /*1700*/  SHF.L.U32 R217, R181, 0x10, RZ ;  /* 0x00000010b5d97819 */ /* 0x000fe400000006ff */
[----:B------:R-:W-:Y:S01]  /*1710*/  MOV R220, R13 ;  /* 0x0000000d00dc7202 */ /* 0x000fe20000000f00 */
[--C-:B------:R-:W-:Y:S01]  /*1720*/  FADD.FTZ R13, -R197, R229.reuse ;  /* 0x000000e5c50d7221 */ /* 0x100fe20000010100 */
[----:B------:R-:W-:Y:S01]  /*1730*/  MOV R181, R204 ;  /* 0x000000cc00b57202 */ /* 0x000fe20000000f00 */
[C---:B------:R-:W-:Y:S01]  /*1740*/  IMAD.U32 R216, R180.reuse, 0x10000, RZ ;  /* 0x00010000b4d87824 */ /* 0x040fe200078e00ff */
[----:B------:R-:W-:Y:S01]  /*1750*/  PRMT R229, R180, 0x7632, R229 ;  /* 0x00007632b4e57816 */ /* 0x000fe200000000e5 */
[C---:B-----5:R-:W-:Y:S01]  /*1760*/  FMUL.FTZ R180, R244.reuse, R235 ;  /* 0x000000ebf4b47220 */ /* 0x060fe20000410000 */
[----:B------:R-:W-:Y:S01]  /*1770*/  MOV R235, R181 ;  /* 0x000000b500eb7202 */ /* 0x000fe20000000f00 */
[----:B------:R-:W-:-:S02]  /*1780*/  FMUL.FTZ R181, R244, R234 ;  /* 0x000000eaf4b57220 */ /* 0x000fc40000410000 */
[----:B------:R-:W2:Y:S01]  /*1790*/  LDL R234, [R1+0x128] ;  /* 0x0001280001ea7983 */ /* 0x000ea20000100800 */
[----:B------:R-:W-:Y:S01]  /*17a0*/  IMAD.U32 R205, R205, 0x10000, RZ ;  /* 0x00010000cdcd7824 */ /* 0x000fe200078e00ff */
[----:B------:R-:W-:Y:S02]  /*17b0*/  SHF.L.U32 R233, R15, 0x10, RZ ;  /* 0x000000100fe97819 */ /* 0x000fe400000006ff */
[----:B------:R-:W-:Y:S01]  /*17c0*/  SHF.L.U32 R225, R7, 0x10, RZ ;  /* 0x0000001007e17819 */ /* 0x000fe200000006ff */
[----:B------:R-:W-:Y:S01]  /*17d0*/  FADD.FTZ R208, -R197, R205 ;  /* 0x000000cdc5d07221 */ /* 0x000fe20000010100 */
[----:B------:R-:W-:Y:S02]  /*17e0*/  SHF.L.U32 R192, R192, 0x10, RZ ;  /* 0x00000010c0c07819 */ /* 0x000fe400000006ff */
[----:B------:R-:W-:Y:S02]  /*17f0*/  SHF.L.U32 R193, R193, 0x10, RZ ;  /* 0x00000010c1c17819 */ /* 0x000fe400000006ff */
[----:B------:R-:W-:-:S02]  /*1800*/  MOV R205, R219 ;  /* 0x000000db00cd7202 */ /* 0x000fc40000000f00 */
[----:B------:R-:W-:Y:S01]  /*1810*/  PRMT R203, R17, 0x7632, R203 ;  /* 0x0000763211cb7816 */ /* 0x000fe200000000cb */
[----:B------:R-:W-:Y:S01]  /*1820*/  FADD.FTZ R17, -R197, R233 ;  /* 0x000000e9c5117221 */ /* 0x000fe20000010100 */
[----:B------:R-:W-:Y:S01]  /*1830*/  SHF.L.U32 R227, R9, 0x10, RZ ;  /* 0x0000001009e37819 */ /* 0x000fe200000006ff */
[C---:B------:R-:W-:Y:S01]  /*1840*/  FADD.FTZ R9, -R197.reuse, R225 ;  /* 0x000000e1c5097221 */ /* 0x040fe20000010100 */
[----:B------:R-:W-:Y:S01]  /*1850*/  PRMT R202, R16, 0x7632, R202 ;  /* 0x0000763210ca7816 */ /* 0x000fe200000000ca */
[C---:B------:R-:W-:Y:S01]  /*1860*/  FADD.FTZ R16, -R197.reuse, R232 ;  /* 0x000000e8c5107221 */ /* 0x040fe20000010100 */
[----:B------:R-:W-:Y:S01]  /*1870*/  FADD.FTZ R233, -R197, R192 ;  /* 0x000000c0c5e97221 */ /* 0x000fe20000010100 */
[----:B------:R-:W-:Y:S01]  /*1880*/  PRMT R241, R183, 0x7632, R241 ;  /* 0x00007632b7f17816 */ /* 0x000fe200000000f1 */
[----:B------:R-:W-:Y:S01]  /*1890*/  FADD.FTZ R232, -R197, R193 ;  /* 0x000000c1c5e87221 */ /* 0x000fe20000010100 */
[----:B------:R-:W-:Y:S01]  /*18a0*/  SHF.L.U32 R219, R183, 0x10, RZ ;  /* 0x00000010b7db7819 */ /* 0x000fe200000006ff */
[C---:B------:R-:W-:Y:S01]  /*18b0*/  FADD.FTZ R225, -R197.reuse, R210 ;  /* 0x000000d2c5e17221 */ /* 0x040fe20000010100 */
[----:B------:R-:W-:Y:S01]  /*18c0*/  MOV R183, R205 ;  /* 0x000000cd00b77202 */ /* 0x000fe20000000f00 */
[----:B------:R-:W-:Y:S01]  /*18d0*/  FADD.FTZ R210, -R197, R218 ;  /* 0x000000dac5d27221 */ /* 0x000fe20000010100 */
[----:B------:R-:W-:Y:S01]  /*18e0*/  FMUL.FTZ R0, R244, R0 ;  /* 0x00000000f4007220 */ /* 0x000fe20000410000 */
[----:B------:R-:W-:-:S02]  /*18f0*/  PRMT R240, R182, 0x7632, R240 ;  /* 0x00007632b6f07816 */ /* 0x000fc400000000f0 */
[----:B------:R-:W-:Y:S01]  /*1900*/  SHF.L.U32 R218, R182, 0x10, RZ ;  /* 0x00000010b6da7819 */ /* 0x000fe200000006ff */
[C---:B------:R-:W-:Y:S01]  /*1910*/  FMUL.FTZ R182, R244.reuse, R233 ;  /* 0x000000e9f4b67220 */ /* 0x040fe20000410000 */
[----:B------:R-:W-:Y:S01]  /*1920*/  MOV R233, R183 ;  /* 0x000000b700e97202 */ /* 0x000fe20000000f00 */
[----:B------:R-:W-:Y:S01]  /*1930*/  FMUL.FTZ R183, R244, R232 ;  /* 0x000000e8f4b77220 */ /* 0x000fe20000410000 */
[----:B------:R-:W-:Y:S01]  /*1940*/  FFMA.FTZ R48, R0, R198, R48 ;  /* 0x000000c600307223 */ /* 0x000fe20000010030 */
[----:B------:R-:W-:Y:S01]  /*1950*/  FADD.FTZ R88, R88, R198 ;  /* 0x000000c658587221 */ /* 0x000fe20000010000 */
[----:B------:R-:W3:Y:S01]  /*1960*/  LDL R232, [R1+0x11c] ;  /* 0x00011c0001e87983 */ /* 0x000ee20000100800 */
[----:B------:R-:W-:Y:S02]  /*1970*/  SHF.L.U32 R200, R194, 0x10, RZ ;  /* 0x00000010c2c87819 */ /* 0x000fe400000006ff */
[----:B------:R-:W-:Y:S02]  /*1980*/  PRMT R194, R6, 0x7632, R194 ;  /* 0x0000763206c27816 */ /* 0x000fe400000000c2 */
[----:B------:R-:W-:-:S02]  /*1990*/  SHF.L.U32 R202, R202, 0x10, RZ ;  /* 0x00000010caca7819 */ /* 0x000fc400000006ff */
[----:B------:R-:W-:Y:S02]  /*19a0*/  SHF.L.U32 R194, R194, 0x10, RZ ;  /* 0x00000010c2c27819 */ /* 0x000fe400000006ff */
[----:B------:R-:W-:Y:S01]  /*19b0*/  PRMT R207, R15, 0x7632, R207 ;  /* 0x000076320fcf7816 */ /* 0x000fe200000000cf */
[C---:B------:R-:W-:Y:S02]  /*19c0*/  FADD.FTZ R15, -R197.reuse, R231 ;  /* 0x000000e7c50f7221 */ /* 0x040fe40000010100 */
[C---:B------:R-:W-:Y:S01]  /*19d0*/  FADD.FTZ R231, -R197.reuse, R194 ;  /* 0x000000c2c5e77221 */ /* 0x040fe20000010100 */
[----:B------:R-:W-:Y:S01]  /*19e0*/  FADD.FTZ R194, -R197, R202 ;  /* 0x000000cac5c27221 */ /* 0x000fe20000010100 */
[C---:B------:R-:W-:Y:S02]  /*19f0*/  PRMT R44, R191.reuse, 0x7632, R44 ;  /* 0x00007632bf2c7816 */ /* 0x040fe4000000002c */
[----:B------:R-:W-:Y:S01]  /*1a00*/  SHF.L.U32 R202, R191, 0x10, RZ ;  /* 0x00000010bfca7819 */ /* 0x000fe200000006ff */
[----:B------:R-:W-:Y:S01]  /*1a10*/  FMUL.FTZ R191, R244, R208 ;  /* 0x000000d0f4bf7220 */ /* 0x000fe20000410000 */
[----:B------:R-:W-:-:S02]  /*1a20*/  SHF.L.U32 R208, R233, 0x10, RZ ;  /* 0x00000010e9d07819 */ /* 0x000fc400000006ff */
[----:B------:R-:W4:Y:S01]  /*1a30*/  LDL R233, [R1+0x12c] ;  /* 0x00012c0001e97983 */ /* 0x000f220000100800 */
[----:B------:R-:W-:Y:S01]  /*1a40*/  IMAD.U32 R201, R195, 0x10000, RZ ;  /* 0x00010000c3c97824 */ /* 0x000fe200078e00ff */
[----:B------:R-:W-:Y:S01]  /*1a50*/  PRMT R195, R7, 0x7632, R195 ;  /* 0x0000763207c37816 */ /* 0x000fe200000000c3 */
[--C-:B------:R-:W-:Y:S01]  /*1a60*/  FADD.FTZ R7, -R197, R223.reuse ;  /* 0x000000dfc5077221 */ /* 0x100fe20000010100 */
[C---:B------:R-:W-:Y:S02]  /*1a70*/  PRMT R223, R21.reuse, 0x7632, R223 ;  /* 0x0000763215df7816 */ /* 0x040fe400000000df */
[----:B------:R-:W-:Y:S01]  /*1a80*/  SHF.L.U32 R213, R21, 0x10, RZ ;  /* 0x0000001015d57819 */ /* 0x000fe200000006ff */
[----:B------:R-:W-:Y:S01]  /*1a90*/  IMAD.MOV.U32 R21, RZ, RZ, R220 ;  /* 0x000000ffff157224 */ /* 0x000fe200078e00dc */
[C---:B------:R-:W-:Y:S02]  /*1aa0*/  PRMT R242, R184.reuse, 0x7632, R242 ;  /* 0x00007632b8f27816 */ /* 0x040fe400000000f2 */
[----:B------:R-:W-:Y:S01]  /*1ab0*/  SHF.L.U32 R220, R184, 0x10, RZ ;  /* 0x00000010b8dc7819 */ /* 0x000fe200000006ff */
[----:B------:R-:W-:-:S02]  /*1ac0*/  FMUL.FTZ R184, R244, R231 ;  /* 0x000000e7f4b87220 */ /* 0x000fc40000410000 */
[----:B------:R-:W4:Y:S01]  /*1ad0*/  LDL R231, [R1+0x134] ;  /* 0x0001340001e77983 */ /* 0x000f220000100800 */
[----:B--2---:R-:W-:-:S03]  /*1ae0*/  FMUL.FTZ R198, R234, R198 ;  /* 0x000000c6eac67220 */ /* 0x004fc60000410000 */
[----:B------:R-:W2:Y:S01]  /*1af0*/  LDL R234, [R1+0x120] ;  /* 0x0001200001ea7983 */ /* 0x000ea20000100800 */
[----:B------:R-:W-:Y:S02]  /*1b00*/  SHF.L.U32 R206, R206, 0x10, RZ ;  /* 0x00000010cece7819 */ /* 0x000fe400000006ff */
[----:B------:R-:W-:-:S03]  /*1b10*/  PRMT R251, R187, 0x7632, R251 ;  /* 0x00007632bbfb7816 */ /* 0x000fc600000000fb */
[----:B------:R-:W-:Y:S01]  /*1b20*/  FADD.FTZ R192, -R197, R206 ;  /* 0x000000cec5c07221 */ /* 0x000fe20000010100 */
[----:B------:R-:W-:Y:S01]  /*1b30*/  SHF.L.U32 R206, R187, 0x10, RZ ;  /* 0x00000010bbce7819 */ /* 0x000fe200000006ff */
[----:B------:R-:W-:Y:S01]  /*1b40*/  FMUL.FTZ R187, R244, R224 ;  /* 0x000000e0f4bb7220 */ /* 0x000fe20000410000 */
[----:B------:R-:W-:Y:S01]  /*1b50*/  IMAD.U32 R228, R10, 0x10000, RZ ;  /* 0x000100000ae47824 */ /* 0x000fe200078e00ff */
[----:B------:R-:W-:Y:S01]  /*1b60*/  SHF.L.U32 R196, R196, 0x10, RZ ;  /* 0x00000010c4c47819 */ /* 0x000fe200000006ff */
[----:B------:R-:W2:Y:S01]  /*1b70*/  LDL R224, [R1+0x124] ;  /* 0x0001240001e07983 */ /* 0x000ea20000100800 */
[----:B------:R-:W-:Y:S02]  /*1b80*/  SHF.L.U32 R195, R195, 0x10, RZ ;  /* 0x00000010c3c37819 */ /* 0x000fe400000006ff */
[----:B------:R-:W-:Y:S02]  /*1b90*/  SHF.L.U32 R207, R207, 0x10, RZ ;  /* 0x00000010cfcf7819 */ /* 0x000fe400000006ff */
        /* <DEDUP_REMOVED lines=17> */
[----:B------:R-:W-:Y:S02]  /*1cb0*/  MOV R23, R221 ;  /* 0x000000dd00177202 */ /* 0x000fe40000000f00 */
[C---:B------:R-:W-:Y:S02]  /*1cc0*/  PRMT R243, R185.reuse, 0x7632, R243 ;  /* 0x00007632b9f37816 */ /* 0x040fe400000000f3 */
[----:B------:R-:W-:Y:S01]  /*1cd0*/  SHF.L.U32 R221, R185, 0x10, RZ ;  /* 0x00000010b9dd7819 */ /* 0x000fe200000006ff */
[----:B------:R-:W-:Y:S02]  /*1ce0*/  FMUL.FTZ R185, R244, R228 ;  /* 0x000000e4f4b97220 */ /* 0x000fe40000410000 */
[----:B------:R-:W2:Y:S01]  /*1cf0*/  LDL R228, [R1+0xf8] ;  /* 0x0000f80001e47983 */ /* 0x000ea20000100800 */
[----:B------:R-:W-:-:S02]  /*1d00*/  PRMT R226, R22, 0x7632, R226 ;  /* 0x0000763216e27816 */ /* 0x000fc400000000e2 */
[----:B------:R-:W-:Y:S01]  /*1d10*/  SHF.L.U32 R214, R22, 0x10, RZ ;  /* 0x0000001016d67819 */ /* 0x000fe200000006ff */
[C---:B------:R-:W-:Y:S01]  /*1d20*/  FMUL.FTZ R22, R244.reuse, R237 ;  /* 0x000000edf4167220 */ /* 0x040fe20000410000 */
[----:B------:R-:W-:Y:S02]  /*1d30*/  MOV R237, R23 ;  /* 0x0000001700ed7202 */ /* 0x000fe40000000f00 */
[C---:B------:R-:W-:Y:S02]  /*1d40*/  PRMT R46, R189.reuse, 0x7632, R46 ;  /* 0x00007632bd2e7816 */ /* 0x040fe4000000002e */
[----:B------:R-:W-:Y:S01]  /*1d50*/  SHF.L.U32 R204, R189, 0x10, RZ ;  /* 0x00000010bdcc7819 */ /* 0x000fe200000006ff */
[C---:B------:R-:W-:Y:S01]  /*1d60*/  FMUL.FTZ R189, R244.reuse, R210 ;  /* 0x000000d2f4bd7220 */ /* 0x040fe20000410000 */
[----:B------:R-:W-:Y:S01]  /*1d70*/  SHF.L.U32 R210, R237, 0x10, RZ ;  /* 0x00000010edd27819 */ /* 0x000fe200000006ff */
[----:B------:R-:W-:Y:S01]  /*1d80*/  FMUL.FTZ R5, R244, R5 ;  /* 0x00000005f4057220 */ /* 0x000fe20000410000 */
[----:B------:R-:W-:Y:S01]  /*1d90*/  PRMT R222, R20, 0x7632, R222 ;  /* 0x0000763214de7816 */ /* 0x000fe200000000de */
[----:B------:R-:W-:Y:S01]  /*1da0*/  FADD.FTZ R94, R94, R201 ;  /* 0x000000c95e5e7221 */ /* 0x000fe20000010000 */
[----:B------:R-:W-:Y:S01]  /*1db0*/  SHF.L.U32 R212, R20, 0x10, RZ ;  /* 0x0000001014d47819 */ /* 0x000fe200000006ff */
[-C--:B------:R-:W-:Y:S01]  /*1dc0*/  FFMA.FTZ R53, R180, R210.reuse, R53 ;  /* 0x000000d2b4357223 */ /* 0x080fe20000010035 */
[----:B------:R-:W-:Y:S01]  /*1dd0*/  FADD.FTZ R93, R93, R210 ;  /* 0x000000d25d5d7221 */ /* 0x000fe20000010000 */
[----:B------:R-:W-:Y:S01]  /*1de0*/  FMUL.FTZ R20, R244, R239 ;  /* 0x000000eff4147220 */ /* 0x000fe20000410000 */
[----:B------:R-:W-:Y:S01]  /*1df0*/  FFMA.FTZ R54, R5, R201, R54 ;  /* 0x000000c905367223 */ /* 0x000fe20000010036 */
[----:B---3--:R-:W-:Y:S01]  /*1e00*/  FMUL.FTZ R210, R232, R210 ;  /* 0x000000d2e8d27220 */ /* 0x008fe20000410000 */
[----:B------:R-:W-:Y:S01]  /*1e10*/  MOV R239, R21 ;  /* 0x0000001500ef7202 */ /* 0x000fe20000000f00 */
[----:B------:R-:W3:Y:S01]  /*1e20*/  LDL R232, [R1+0xe0] ;  /* 0x0000e00001e87983 */ /* 0x000ee20000100800 */
[----:B------:R-:W-:-:S03]  /*1e30*/  FMUL.FTZ R21, R244, R238 ;  /* 0x000000eef4157220 */ /* 0x000fc60000410000 */
[----:B------:R-:W3:Y:S01]  /*1e40*/  LDL R238, [R1+0x118] ;  /* 0x0001180001ee7983 */ /* 0x000ee20000100800 */
[----:B------:R-:W-:-:S03]  /*1e50*/  FMUL.FTZ R23, R244, R236 ;  /* 0x000000ecf4177220 */ /* 0x000fc60000410000 */
[----:B------:R-:W3:Y:S01]  /*1e60*/  LDL R236, [R1+0x130] ;  /* 0x0001300001ec7983 */ /* 0x000ee20000100800 */
[-C--:B------:R-:W-:Y:S01]  /*1e70*/  FFMA.FTZ R49, R22, R208.reuse, R49 ;  /* 0x000000d016317223 */ /* 0x080fe20000010031 */
[----:B------:R-:W-:Y:S01]  /*1e80*/  FADD.FTZ R89, R89, R208 ;  /* 0x000000d059597221 */ /* 0x000fe20000010000 */
[----:B----4-:R-:W-:Y:S01]  /*1e90*/  FMUL.FTZ R208, R233, R208 ;  /* 0x000000d0e9d07220 */ /* 0x010fe20000410000 */
[C---:B------:R-:W-:Y:S01]  /*1ea0*/  PRMT R45, R190.reuse, 0x7632, R45 ;  /* 0x00007632be2d7816 */ /* 0x040fe2000000002d */
[----:B------:R-:W4:Y:S01]  /*1eb0*/  LDL R233, [R1+0xd8] ;  /* 0x0000d80001e97983 */ /* 0x000f220000100800 */
[----:B------:R-:W-:Y:S02]  /*1ec0*/  IMAD.U32 R203, R190, 0x10000, RZ ;  /* 0x00010000becb7824 */ /* 0x000fe400078e00ff */
[----:B------:R-:W-:Y:S01]  /*1ed0*/  FMUL.FTZ R190, R244, R209 ;  /* 0x000000d1f4be7220 */ /* 0x000fe20000410000 */
[----:B------:R-:W-:Y:S01]  /*1ee0*/  IMAD.U32 R209, R235, 0x10000, RZ ;  /* 0x00010000ebd17824 */ /* 0x000fe200078e00ff */
[----:B------:R-:W-:-:S02]  /*1ef0*/  PRMT R252, R188, 0x7632, R252 ;  /* 0x00007632bcfc7816 */ /* 0x000fc400000000fc */
[----:B------:R-:W-:Y:S01]  /*1f00*/  SHF.L.U32 R205, R188, 0x10, RZ ;  /* 0x00000010bccd7819 */ /* 0x000fe200000006ff */
[-C--:B------:R-:W-:Y:S01]  /*1f10*/  FFMA.FTZ R51, R23, R209.reuse, R51 ;  /* 0x000000d117337223 */ /* 0x080fe20000010033 */
[----:B------:R-:W-:Y:S01]  /*1f20*/  FADD.FTZ R91, R91, R209 ;  /* 0x000000d15b5b7221 */ /* 0x000fe20000010000 */
[----:B------:R-:W-:Y:S01]  /*1f30*/  FMUL.FTZ R209, R231, R209 ;  /* 0x000000d1e7d17220 */ /* 0x000fe20000410000 */
[----:B------:R-:W-:Y:S01]  /*1f40*/  FMUL.FTZ R8, R244, R8 ;  /* 0x00000008f4087220 */ /* 0x000fe20000410000 */
[----:B------:R-:W4:Y:S01]  /*1f50*/  LDL R231, [R1+0xf0] ;  /* 0x0000f00001e77983 */ /* 0x000f220000100800 */
[----:B------:R-:W-:Y:S01]  /*1f60*/  PRMT R250, R186, 0x7632, R250 ;  /* 0x00007632bafa7816 */ /* 0x000fe200000000fa */
[----:B------:R-:W-:Y:S01]  /*1f70*/  FADD.FTZ R100, R100, R214 ;  /* 0x000000d664647221 */ /* 0x000fe20000010000 */
[----:B------:R-:W-:Y:S01]  /*1f80*/  SHF.L.U32 R207, R186, 0x10, RZ ;  /* 0x00000010bacf7819 */ /* 0x000fe200000006ff */
[C---:B------:R-:W-:Y:S01]  /*1f90*/  FMUL.FTZ R13, R244.reuse, R13 ;  /* 0x0000000df40d7220 */ /* 0x040fe20000410000 */
[C---:B------:R-:W-:Y:S01]  /*1fa0*/  FMUL.FTZ R10, R244.reuse, R10 ;  /* 0x0000000af40a7220 */ /* 0x040fe20000410000 */
[----:B------:R-:W-:Y:S01]  /*1fb0*/  FMUL.FTZ R4, R244, R4 ;  /* 0x00000004f4047220 */ /* 0x000fe20000410000 */
[----:B------:R-:W-:Y:S01]  /*1fc0*/  FADD.FTZ R110, R110, R219 ;  /* 0x000000db6e6e7221 */ /* 0x000fe20000010000 */
[----:B------:R-:W-:Y:S01]  /*1fd0*/  FADD.FTZ R104, R104, R216 ;  /* 0x000000d868687221 */ /* 0x000fe20000010000 */
[----:B------:R-:W-:Y:S01]  /*1fe0*/  FMUL.FTZ R3, R244, R3 ;  /* 0x00000003f4037220 */ /* 0x000fe20000410000 */
[----:B------:R-:W-:Y:S01]  /*1ff0*/  FADD.FTZ R92, R92, R200 ;  /* 0x000000c85c5c7221 */ /* 0x000fe20000010000 */
[----:B------:R-:W-:Y:S01]  /*2000*/  FADD.FTZ R90, R90, R199 ;  /* 0x000000c75a5a7221 */ /* 0x000fe20000010000 */
[----:B------:R-:W-:Y:S01]  /*2010*/  FMUL.FTZ R12, R244, R12 ;  /* 0x0000000cf40c7220 */ /* 0x000fe20000410000 */
[----:B------:R-:W-:Y:S01]  /*2020*/  FADD.FTZ R108, R108, R218 ;  /* 0x000000da6c6c7221 */ /* 0x000fe20000010000 */
[----:B------:R-:W4:Y:S01]  /*2030*/  LDL R237, [R1+0xfc] ;  /* 0x0000fc0001ed7983 */ /* 0x000f220000100800 */
[----:B--2---:R-:W-:Y:S01]  /*2040*/  FMUL.FTZ R201, R234, R201 ;  /* 0x000000c9eac97220 */ /* 0x004fe20000410000 */
[----:B------:R-:W-:-:S02]  /*2050*/  FMUL.FTZ R11, R244, R11 ;  /* 0x0000000bf40b7220 */ /* 0x000fc40000410000 */
[----:B------:R-:W2:Y:S01]  /*2060*/  LDL R234, [R1+0xe8] ;  /* 0x0000e80001ea7983 */ /* 0x000ea20000100800 */
[C---:B------:R-:W-:Y:S01]  /*2070*/  FMUL.FTZ R188, R244.reuse, R211 ;  /* 0x000000d3f4bc7220 */ /* 0x040fe20000410000 */
[----:B------:R-:W-:Y:S01]  /*2080*/  SHF.L.U32 R211, R239, 0x10, RZ ;  /* 0x00000010efd37819 */ /* 0x000fe200000006ff */
[----:B------:R-:W-:Y:S01]  /*2090*/  FMUL.FTZ R186, R244, R225 ;  /* 0x000000e1f4ba7220 */ /* 0x000fe20000410000 */
[----:B------:R-:W-:Y:S01]  /*20a0*/  FFMA.FTZ R60, R8, R214, R60 ;  /* 0x000000d6083c7223 */ /* 0x000fe2000001003c */
[----:B------:R-:W2:Y:S02]  /*20b0*/  LDL R225, [R1+0x108] ;  /* 0x0001080001e17983 */ /* 0x000ea40000100800 */
[-C--:B------:R-:W-:Y:S01]  /*20c0*/  FFMA.FTZ R55, R181, R211.reuse, R55 ;  /* 0x000000d3b5377223 */ /* 0x080fe20000010037 */
[----:B------:R-:W-:Y:S01]  /*20d0*/  FADD.FTZ R95, R95, R211 ;  /* 0x000000d35f5f7221 */ /* 0x000fe20000010000 */
[----:B------:R-:W-:Y:S01]  /*20e0*/  FMUL.FTZ R211, R224, R211 ;  /* 0x000000d3e0d37220 */ /* 0x000fe20000410000 */
[----:B------:R-:W-:Y:S01]  /*20f0*/  SHF.L.U32 R224, R222, 0x10, RZ ;  /* 0x00000010dee07819 */ /* 0x000fe200000006ff */
[----:B------:R-:W-:Y:S01]  /*2100*/  FFMA.FTZ R70, R13, R219, R70 ;  /* 0x000000db0d467223 */ /* 0x000fe20000010046 */
[----:B------:R-:W2:Y:S01]  /*2110*/  LDL R222, [R1+0xc8] ;  /* 0x0000c80001de7983 */ /* 0x000ea20000100800 */
[----:B------:R-:W-:Y:S01]  /*2120*/  FFMA.FTZ R64, R10, R216, R64 ;  /* 0x000000d80a407223 */ /* 0x000fe20000010040 */
[----:B------:R-:W-:-:S02]  /*2130*/  FFMA.FTZ R52, R4, R200, R52 ;  /* 0x000000c804347223 */ /* 0x000fc40000010034 */
[----:B------:R-:W2:Y:S01]  /*2140*/  LDL R239, [R1+0x114] ;  /* 0x0001140001ef7983 */ /* 0x000ea20000100800 */
[----:B------:R-:W-:-:S03]  /*2150*/  FFMA.FTZ R50, R3, R199, R50 ;  /* 0x000000c703327223 */ /* 0x000fc60000010032 */
[----:B------:R-:W2:Y:S01]  /*2160*/  LDL R235, [R1+0x100] ;  /* 0x0001000001eb7983 */ /* 0x000ea20000100800 */
[----:B------:R-:W-:Y:S01]  /*2170*/  FMUL.FTZ R214, R228, R214 ;  /* 0x000000d6e4d67220 */ /* 0x000fe20000410000 */
[----:B------:R-:W-:Y:S02]  /*2180*/  SHF.L.U32 R228, R227, 0x10, RZ ;  /* 0x00000010e3e47819 */ /* 0x000fe400000006ff */
[----:B------:R-:W2:Y:S01]  /*2190*/  LDL R227, [R1+0xd0] ;  /* 0x0000d00001e37983 */ /* 0x000ea20000100800 */
[----:B------:R-:W-:Y:S01]  /*21a0*/  FFMA.FTZ R68, R12, R218, R68 ;  /* 0x000000da0c447223 */ /* 0x000fe20000010044 */
[----:B---3--:R-:W-:Y:S02]  /*21b0*/  FMUL.FTZ R219, R232, R219 ;  /* 0x000000dbe8db7220 */ /* 0x008fe40000410000 */
[----:B------:R-:W3:Y:S01]  /*21c0*/  LDL R232, [R1+0xb8] ;  /* 0x0000b80001e87983 */ /* 0x000ee20000100800 */
[----:B------:R-:W-:-:S03]  /*21d0*/  FMUL.FTZ R200, R238, R200 ;  /* 0x000000c8eec87220 */ /* 0x000fc60000410000 */
[----:B------:R-:W3:Y:S01]  /*21e0*/  LDL R238, [R1+0xc0] ;  /* 0x0000c00001ee7983 */ /* 0x000ee20000100800 */
[----:B------:R-:W-:-:S03]  /*21f0*/  FMUL.FTZ R199, R236, R199 ;  /* 0x000000c7ecc77220 */ /* 0x000fc60000410000 */
[----:B------:R-:W3:Y:S01]  /*2200*/  LDL R236, [R1+0x110] ;  /* 0x0001100001ec7983 */ /* 0x000ee20000100800 */
[----:B----4-:R-:W-:Y:S01]  /*2210*/  FMUL.FTZ R218, R233, R218 ;  /* 0x000000dae9da7220 */ /* 0x010fe20000410000 */
[----:B------:R-:W-:Y:S02]  /*2220*/  SHF.L.U32 R233, R241, 0x10, RZ ;  /* 0x00000010f1e97819 */ /* 0x000fe400000006ff */
[----:B------:R-:W4:Y:S01]  /*2230*/  LDL R241, [R1+0xa8] ;  /* 0x0000a80001f17983 */ /* 0x000f220000100800 */
[-C--:B------:R-:W-:Y:S01]  /*2240*/  FFMA.FTZ R66, R11, R217.reuse, R66 ;  /* 0x000000d90b427223 */ /* 0x080fe20000010042 */
[----:B------:R-:W-:Y:S01]  /*2250*/  FADD.FTZ R106, R106, R217 ;  /* 0x000000d96a6a7221 */ /* 0x000fe20000010000 */
[----:B------:R-:W-:Y:S01]  /*2260*/  FMUL.FTZ R217, R231, R217 ;  /* 0x000000d9e7d97220 */ /* 0x000fe20000410000 */
[----:B------:R-:W-:Y:S02]  /*2270*/  SHF.L.U32 R231, R240, 0x10, RZ ;  /* 0x00000010f0e77819 */ /* 0x000fe400000006ff */
[----:B------:R-:W4:Y:S01]  /*2280*/  LDL R240, [R1+0x104] ;  /* 0x0001040001f07983 */ /* 0x000f220000100800 */
[----:B--2---:R-:W-:Y:S01]  /*2290*/  FMUL.FTZ R216, R234, R216 ;  /* 0x000000d8ead87220 */ /* 0x004fe20000410000 */
[----:B------:R-:W-:-:S02]  /*22a0*/  SHF.L.U32 R234, R242, 0x10, RZ ;  /* 0x00000010f2ea7819 */ /* 0x000fc400000006ff */
[----:B------:R-:W2:Y:S01]  /*22b0*/  LDL R242, [R1+0x10c] ;  /* 0x00010c0001f27983 */ /* 0x000ea20000100800 */
[----:B------:R-:W-:Y:S01]  /*22c0*/  FMUL.FTZ R14, R244, R14 ;  /* 0x0000000ef40e7220 */ /* 0x000fe20000410000 */
[----:B------:R-:W-:-:S03]  /*22d0*/  FADD.FTZ R112, R112, R220 ;  /* 0x000000dc70707221 */ /* 0x000fc60000010000 */
[-C--:B------:R-:W-:Y:S01]  /*22e0*/  FFMA.FTZ R72, R14, R220.reuse, R72 ;  /* 0x000000dc0e487223 */ /* 0x080fe20000010048 */
[----:B------:R-:W-:Y:S01]  /*22f0*/  FMUL.FTZ R220, R222, R220 ;  /* 0x000000dcdedc7220 */ /* 0x000fe20000410000 */
[----:B------:R-:W-:Y:S01]  /*2300*/  FADD.FTZ R222, RZ, R198 ;  /* 0x000000c6ffde7221 */ /* 0x000fe20000010000 */
[C---:B------:R-:W-:Y:S01]  /*2310*/  FMUL.FTZ R6, R244.reuse, R6 ;  /* 0x00000006f4067220 */ /* 0x040fe20000410000 */
[----:B------:R-:W-:Y:S02]  /*2320*/  FMUL.FTZ R15, R244, R15 ;  /* 0x0000000ff40f7220 */ /* 0x000fe40000410000 */
[----:B------:R-:W-:Y:S01]  /*2330*/  FADD.FTZ R222, R222, R208 ;  /* 0x000000d0dede7221 */ /* 0x000fe20000010000 */
[-C--:B------:R-:W-:Y:S01]  /*2340*/  FFMA.FTZ R56, R6, R212.reuse, R56 ;  /* 0x000000d406387223 */ /* 0x080fe20000010038 */
[----:B------:R-:W-:Y:S01]  /*2350*/  FADD.FTZ R96, R96, R212 ;  /* 0x000000d460607221 */ /* 0x000fe20000010000 */
[----:B------:R-:W-:Y:S01]  /*2360*/  FMUL.FTZ R212, R225, R212 ;  /* 0x000000d4e1d47220 */ /* 0x000fe20000410000 */
[----:B------:R-:W-:Y:S01]  /*2370*/  FADD.FTZ R222, R222, R199 ;  /* 0x000000c7dede7221 */ /* 0x000fe20000010000 */
[----:B------:R-:W-:Y:S01]  /*2380*/  SHF.L.U32 R225, R223, 0x10, RZ ;  /* 0x00000010dfe17819 */ /* 0x000fe200000006ff */
[----:B------:R-:W-:Y:S01]  /*2390*/  FFMA.FTZ R74, R15, R221, R74 ;  /* 0x000000dd0f4a7223 */ /* 0x000fe2000001004a */
[----:B------:R-:W-:Y:S01]  /*23a0*/  FADD.FTZ R114, R114, R221 ;  /* 0x000000dd72727221 */ /* 0x000fe20000010000 */
[----:B------:R-:W-:-:S04]  /*23b0*/  FFMA.FTZ R223, R0, R198, RZ ;  /* 0x000000c600df7223 */ /* 0x000fc800000100ff */
[----:B------:R-:W-:-:S04]  /*23c0*/  FFMA.FTZ R223, R22, R208, R223 ;  /* 0x000000d016df7223 */ /* 0x000fc800000100df */
[----:B------:R-:W-:Y:S01]  /*23d0*/  FFMA.FTZ R223, R3, R199, R223 ;  /* 0x000000c703df7223 */ /* 0x000fe200000100df */
[----:B------:R-:W-:Y:S01]  /*23e0*/  FMUL.FTZ R221, R227, R221 ;  /* 0x000000dde3dd7220 */ /* 0x000fe20000410000 */
[----:B------:R-:W-:-:S04]  /*23f0*/  FADD.FTZ R227, R222, R209 ;  /* 0x000000d1dee37221 */ /* 0x000fc80000010000 */
[----:B------:R-:W-:Y:S01]  /*2400*/  FADD.FTZ R227, R227, R200 ;  /* 0x000000c8e3e37221 */ /* 0x000fe20000010000 */
[----:B------:R-:W-:-:S03]  /*2410*/  FFMA.FTZ R223, R23, R209, R223 ;  /* 0x000000d117df7223 */ /* 0x000fc600000100df */
[----:B------:R-:W-:Y:S01]  /*2420*/  FADD.FTZ R227, R227, R210 ;  /* 0x000000d2e3e37221 */ /* 0x000fe20000010000 */
[----:B------:R-:W-:-:S03]  /*2430*/  FFMA.FTZ R223, R4, R200, R223 ;  /* 0x000000c804df7223 */ /* 0x000fc600000100df */
[----:B------:R-:W-:Y:S01]  /*2440*/  FADD.FTZ R227, R227, R201 ;  /* 0x000000c9e3e37221 */ /* 0x000fe20000010000 */
[----:B------:R-:W-:-:S03]  /*2450*/  FMUL.FTZ R7, R244, R7 ;  /* 0x00000007f4077220 */ /* 0x000fc60000410000 */
[----:B------:R-:W-:Y:S01]  /*2460*/  FADD.FTZ R227, R227, R211 ;  /* 0x000000d3e3e37221 */ /* 0x000fe20000010000 */
[----:B------:R-:W-:Y:S01]  /*2470*/  FFMA.FTZ R57, R182, R224, R57 ;  /* 0x000000e0b6397223 */ /* 0x000fe20000010039 */
[----:B------:R-:W-:Y:S01]  /*2480*/  FADD.FTZ R97, R97, R224 ;  /* 0x000000e061617221 */ /* 0x000fe20000010000 */
[----:B------:R-:W-:Y:S01]  /*2490*/  FFMA.FTZ R59, R183, R225, R59 ;  /* 0x000000e1b73b7223 */ /* 0x000fe2000001003b */
[----:B---3--:R-:W-:Y:S01]  /*24a0*/  FMUL.FTZ R222, R232, R207 ;  /* 0x000000cfe8de7220 */ /* 0x008fe20000410000 */
[----:B------:R-:W-:Y:S01]  /*24b0*/  FFMA.FTZ R232, R180, R210, R223 ;  /* 0x000000d2b4e87223 */ /* 0x000fe200000100df */
[----:B------:R-:W-:Y:S01]  /*24c0*/  FADD.FTZ R99, R99, R225 ;  /* 0x000000e163637221 */ /* 0x000fe20000010000 */
[----:B------:R-:W-:Y:S01]  /*24d0*/  FADD.FTZ R227, R227, R212 ;  /* 0x000000d4e3e37221 */ /* 0x000fe20000010000 */
[----:B------:R-:W-:Y:S01]  /*24e0*/  FMUL.FTZ R223, R238, R206 ;  /* 0x000000ceeedf7220 */ /* 0x000fe20000410000 */
[----:B------:R-:W-:Y:S01]  /*24f0*/  FMUL.FTZ R225, R239, R225 ;  /* 0x000000e1efe17220 */ /* 0x000fe20000410000 */
[----:B------:R-:W3:Y:S01]  /*2500*/  LDL R238, [R1+0xec] ;  /* 0x0000ec0001ee7983 */ /* 0x000ee20000100800 */
[----:B------:R-:W-:Y:S01]  /*2510*/  FFMA.FTZ R58, R7, R213, R58 ;  /* 0x000000d5073a7223 */ /* 0x000fe2000001003a */
[----:B------:R-:W-:-:S02]  /*2520*/  FADD.FTZ R98, R98, R213 ;  /* 0x000000d562627221 */ /* 0x000fc40000010000 */
[----:B------:R-:W3:Y:S01]  /*2530*/  LDL R239, [R1+0xf4] ;  /* 0x0000f40001ef7983 */ /* 0x000ee20000100800 */
[----:B------:R-:W-:Y:S01]  /*2540*/  FMUL.FTZ R213, R236, R213 ;  /* 0x000000d5ecd57220 */ /* 0x000fe20000410000 */
[----:B------:R-:W-:-:S05]  /*2550*/  SHF.L.U32 R226, R226, 0x10, RZ ;  /* 0x00000010e2e27819 */ /* 0x000fca00000006ff */
[-C--:B------:R-:W-:Y:S01]  /*2560*/  FFMA.FTZ R61, R184, R226.reuse, R61 ;  /* 0x000000e2b83d7223 */ /* 0x080fe2000001003d */
[----:B------:R-:W-:Y:S01]  /*2570*/  FADD.FTZ R101, R101, R226 ;  /* 0x000000e265657221 */ /* 0x000fe20000010000 */
[----:B------:R-:W-:Y:S01]  /*2580*/  FMUL.FTZ R226, R237, R226 ;  /* 0x000000e2ede27220 */ /* 0x000fe20000410000 */
[C---:B------:R-:W-:Y:S01]  /*2590*/  FMUL.FTZ R9, R244.reuse, R9 ;  /* 0x00000009f4097220 */ /* 0x040fe20000410000 */
[----:B------:R-:W-:Y:S01]  /*25a0*/  FMUL.FTZ R18, R244, R18 ;  /* 0x00000012f4127220 */ /* 0x000fe20000410000 */
[----:B------:R-:W-:Y:S01]  /*25b0*/  FADD.FTZ R102, R102, R215 ;  /* 0x000000d766667221 */ /* 0x000fe20000010000 */
[----:B------:R-:W-:Y:S01]  /*25c0*/  FADD.FTZ R120, R120, R205 ;  /* 0x000000cd78787221 */ /* 0x000fe20000010000 */
[----:B------:R-:W-:Y:S01]  /*25d0*/  FFMA.FTZ R62, R9, R215, R62 ;  /* 0x000000d7093e7223 */ /* 0x000fe2000001003e */
[----:B------:R-:W-:Y:S01]  /*25e0*/  FFMA.FTZ R80, R18, R205, R80 ;  /* 0x000000cd12507223 */ /* 0x000fe20000010050 */
[----:B------:R-:W-:Y:S01]  /*25f0*/  FMUL.FTZ R215, R235, R215 ;  /* 0x000000d7ebd77220 */ /* 0x000fe20000410000 */
[-C--:B------:R-:W-:Y:S01]  /*2600*/  FFMA.FTZ R63, R185, R228.reuse, R63 ;  /* 0x000000e4b93f7223 */ /* 0x080fe2000001003f */
[----:B------:R-:W-:Y:S01]  /*2610*/  FADD.FTZ R103, R103, R228 ;  /* 0x000000e467677221 */ /* 0x000fe20000010000 */
[----:B----4-:R-:W-:Y:S01]  /*2620*/  FMUL.FTZ R228, R240, R228 ;  /* 0x000000e4f0e47220 */ /* 0x010fe20000410000 */
[----:B--2---:R-:W-:-:S02]  /*2630*/  FMUL.FTZ R224, R242, R224 ;  /* 0x000000e0f2e07220 */ /* 0x004fc40000410000 */
[----:B------:R-:W2:Y:S02]  /*2640*/  LDL R242, [R1+0xdc] ;  /* 0x0000dc0001f27983 */ /* 0x000ea40000100800 */
[----:B------:R-:W-:-:S04]  /*2650*/  FADD.FTZ R227, R227, R224 ;  /* 0x000000e0e3e37221 */ /* 0x000fc80000010000 */
[----:B------:R-:W-:-:S04]  /*2660*/  FADD.FTZ R227, R227, R213 ;  /* 0x000000d5e3e37221 */ /* 0x000fc80000010000 */
[----:B------:R-:W-:-:S04]  /*2670*/  FADD.FTZ R227, R227, R225 ;  /* 0x000000e1e3e37221 */ /* 0x000fc80000010000 */
[----:B------:R-:W-:Y:S01]  /*2680*/  FADD.FTZ R237, R227, R214 ;  /* 0x000000d6e3ed7221 */ /* 0x000fe20000010000 */
[----:B------:R-:W-:Y:S02]  /*2690*/  FMUL.FTZ R227, R241, R205 ;  /* 0x000000cdf1e37220 */ /* 0x000fe40000410000 */
[----:B------:R-:W4:Y:S01]  /*26a0*/  LDL R241, [R1+0xb0] ;  /* 0x0000b00001f17983 */ /* 0x000f220000100800 */
[----:B------:R-:W-:-:S04]  /*26b0*/  FADD.FTZ R205, R237, R226 ;  /* 0x000000e2edcd7221 */ /* 0x000fc80000010000 */
[----:B------:R-:W-:Y:S01]  /*26c0*/  FADD.FTZ R237, R205, R215 ;  /* 0x000000d7cded7221 */ /* 0x000fe20000010000 */
[----:B------:R-:W-:Y:S02]  /*26d0*/  SHF.L.U32 R205, R46, 0x10, RZ ;  /* 0x000000102ecd7819 */ /* 0x000fe400000006ff */
[----:B------:R0:W5:Y:S04]  /*26e0*/  LDL.LU R46, [R1+0x140] ;  /* 0x00014000012e7983 */ /* 0x0001680000300800 */
[----:B------:R-:W4:Y:S01]  /*26f0*/  LDL R240, [R1+0xe4] ;  /* 0x0000e40001f07983 */ /* 0x000f220000100800 */
        /* <DEDUP_REMOVED lines=9> */
[----:B------:R-:W-:Y:S02]  /*2790*/  IMAD.U32 R229, R229, 0x10000, RZ ;  /* 0x00010000e5e57824 */ /* 0x000fe400078e00ff */
[----:B------:R-:W-:Y:S01]  /*27a0*/  FADD.FTZ R237, R237, R228 ;  /* 0x000000e4eded7221 */ /* 0x000fe20000010000 */
[----:B------:R-:W-:Y:S01]  /*27b0*/  FFMA.FTZ R232, R9, R215, R232 ;  /* 0x000000d709e87223 */ /* 0x000fe200000100e8 */
[-C--:B------:R-:W-:Y:S01]  /*27c0*/  FFMA.FTZ R65, R186, R229.reuse, R65 ;  /* 0x000000e5ba417223 */ /* 0x080fe20000010041 */
[----:B------:R-:W-:Y:S01]  /*27d0*/  FADD.FTZ R105, R105, R229 ;  /* 0x000000e569697221 */ /* 0x000fe20000010000 */
[----:B------:R-:W-:Y:S01]  /*27e0*/  FFMA.FTZ R67, R187, R230, R67 ;  /* 0x000000e6bb437223 */ /* 0x000fe20000010043 */
[----:B------:R-:W-:Y:S01]  /*27f0*/  FFMA.FTZ R232, R185, R228, R232 ;  /* 0x000000e4b9e87223 */ /* 0x000fe200000100e8 */
[----:B------:R-:W-:Y:S01]  /*2800*/  FADD.FTZ R107, R107, R230 ;  /* 0x000000e66b6b7221 */ /* 0x000fe20000010000 */
[----:B---3--:R-:W-:Y:S01]  /*2810*/  FMUL.FTZ R229, R238, R229 ;  /* 0x000000e5eee57220 */ /* 0x008fe20000410000 */
[----:B------:R-:W-:Y:S01]  /*2820*/  FADD.FTZ R237, R237, R216 ;  /* 0x000000d8eded7221 */ /* 0x000fe20000010000 */
[----:B------:R-:W-:-:S02]  /*2830*/  FMUL.FTZ R230, R239, R230 ;  /* 0x000000e6efe67220 */ /* 0x000fc40000410000 */
[----:B------:R-:W3:Y:S01]  /*2840*/  LDL R239, [R1+0xcc] ;  /* 0x0000cc0001ef7983 */ /* 0x000ee20000100800 */
[----:B------:R-:W-:Y:S01]  /*2850*/  FFMA.FTZ R238, R10, R216, R232 ;  /* 0x000000d80aee7223 */ /* 0x000fe200000100e8 */
[----:B------:R-:W-:Y:S01]  /*2860*/  FADD.FTZ R232, R237, R229 ;  /* 0x000000e5ede87221 */ /* 0x000fe20000010000 */
[----:B------:R-:W-:Y:S02]  /*2870*/  SHF.L.U32 R235, R243, 0x10, RZ ;  /* 0x00000010f3eb7819 */ /* 0x000fe400000006ff */
[----:B------:R-:W3:Y:S01]  /*2880*/  LDL R243, [R1+0xd4] ;  /* 0x0000d40001f37983 */ /* 0x000ee20000100800 */
[----:B------:R-:W-:Y:S01]  /*2890*/  FADD.FTZ R232, R232, R217 ;  /* 0x000000d9e8e87221 */ /* 0x000fe20000010000 */
[----:B------:R-:W-:-:S03]  /*28a0*/  FFMA.FTZ R237, R186, R229, R238 ;  /* 0x000000e5baed7223 */ /* 0x000fc600000100ee */
[----:B------:R-:W-:Y:S01]  /*28b0*/  FADD.FTZ R232, R232, R230 ;  /* 0x000000e6e8e87221 */ /* 0x000fe20000010000 */
[----:B------:R-:W-:-:S03]  /*28c0*/  FFMA.FTZ R69, R188, R231, R69 ;  /* 0x000000e7bc457223 */ /* 0x000fc60000010045 */
[----:B------:R-:W-:Y:S01]  /*28d0*/  FADD.FTZ R238, R232, R218 ;  /* 0x000000dae8ee7221 */ /* 0x000fe20000010000 */
[----:B------:R-:W-:Y:S01]  /*28e0*/  FADD.FTZ R109, R109, R231 ;  /* 0x000000e76d6d7221 */ /* 0x000fe20000010000 */
[----:B------:R-:W-:Y:S01]  /*28f0*/  FMUL.FTZ R19, R244, R19 ;  /* 0x00000013f4137220 */ /* 0x000fe20000410000 */
[----:B------:R-:W-:-:S03]  /*2900*/  FADD.FTZ R122, R122, R204 ;  /* 0x000000cc7a7a7221 */ /* 0x000fc60000010000 */
[-C--:B------:R-:W-:Y:S01]  /*2910*/  FFMA.FTZ R82, R19, R204.reuse, R82 ;  /* 0x000000cc13527223 */ /* 0x080fe20000010052 */
[----:B------:R-:W-:Y:S01]  /*2920*/  FFMA.FTZ R71, R189, R233, R71 ;  /* 0x000000e9bd477223 */ /* 0x000fe20000010047 */
[----:B------:R-:W-:Y:S01]  /*2930*/  FADD.FTZ R111, R111, R233 ;  /* 0x000000e96f6f7221 */ /* 0x000fe20000010000 */
[----:B--2---:R-:W-:Y:S02]  /*2940*/  FMUL.FTZ R231, R242, R231 ;  /* 0x000000e7f2e77220 */ /* 0x004fe40000410000 */
[----:B------:R-:W2:Y:S01]  /*2950*/  LDL R242, [R1+0xbc] ;  /* 0x0000bc0001f27983 */ /* 0x000ea20000100800 */
[----:B----4-:R-:W-:-:S03]  /*2960*/  FMUL.FTZ R232, R241, R204 ;  /* 0x000000ccf1e87220 */ /* 0x010fc60000410000 */
[----:B------:R-:W4:Y:S01]  /*2970*/  LDL R241, [R1+0x98] ;  /* 0x0000980001f17983 */ /* 0x000f220000100800 */
[----:B------:R-:W-:-:S04]  /*2980*/  FADD.FTZ R204, R238, R231 ;  /* 0x000000e7eecc7221 */ /* 0x000fc80000010000 */
[----:B------:R-:W-:Y:S01]  /*2990*/  FADD.FTZ R238, R204, R219 ;  /* 0x000000dbccee7221 */ /* 0x000fe20000010000 */
[----:B------:R-:W-:Y:S02]  /*29a0*/  SHF.L.U32 R204, R45, 0x10, RZ ;  /* 0x000000102dcc7819 */ /* 0x000fe400000006ff */
[----:B------:R0:W5:Y:S01]  /*29b0*/  LDL.LU R45, [R1+0x13c] ;  /* 0x00013c00012d7983 */ /* 0x0001620000300800 */
[----:B------:R-:W-:-:S03]  /*29c0*/  FMUL.FTZ R233, R240, R233 ;  /* 0x000000e9f0e97220 */ /* 0x000fc60000410000 */
[----:B------:R-:W4:Y:S01]  /*29d0*/  LDL R240, [R1+0xc4] ;  /* 0x0000c40001f07983 */ /* 0x000f220000100800 */
[----:B------:R-:W-:-:S04]  /*29e0*/  FFMA.FTZ R237, R11, R217, R237 ;  /* 0x000000d90bed7223 */ /* 0x000fc800000100ed */
[----:B------:R-:W-:-:S04]  /*29f0*/  FFMA.FTZ R237, R187, R230, R237 ;  /* 0x000000e6bbed7223 */ /* 0x000fc800000100ed */
[----:B------:R-:W-:Y:S01]  /*2a00*/  FFMA.FTZ R237, R12, R218, R237 ;  /* 0x000000da0ced7223 */ /* 0x000fe200000100ed */
[----:B------:R-:W-:-:S03]  /*2a10*/  FMUL.FTZ R16, R244, R16 ;  /* 0x00000010f4107220 */ /* 0x000fc60000410000 */
[----:B------:R-:W-:Y:S01]  /*2a20*/  FFMA.FTZ R237, R188, R231, R237 ;  /* 0x000000e7bced7223 */ /* 0x000fe200000100ed */
[----:B------:R-:W-:-:S03]  /*2a30*/  FADD.FTZ R238, R238, R233 ;  /* 0x000000e9eeee7221 */ /* 0x000fc60000010000 */
[----:B------:R-:W-:Y:S01]  /*2a40*/  FFMA.FTZ R237, R13, R219, R237 ;  /* 0x000000db0ded7223 */ /* 0x000fe200000100ed */
[----:B------:R-:W-:Y:S01]  /*2a50*/  FFMA.FTZ R76, R16, R207, R76 ;  /* 0x000000cf104c7223 */ /* 0x000fe2000001004c */
[----:B------:R-:W-:Y:S01]  /*2a60*/  FADD.FTZ R116, R116, R207 ;  /* 0x000000cf74747221 */ /* 0x000fe20000010000 */
[----:B------:R-:W-:Y:S02]  /*2a70*/  IMAD.U32 R207, R251, 0x10000, RZ ;  /* 0x00010000fbcf7824 */ /* 0x000fe400078e00ff */
[-C--:B------:R-:W-:Y:S01]  /*2a80*/  FFMA.FTZ R73, R190, R234.reuse, R73 ;  /* 0x000000eabe497223 */ /* 0x080fe20000010049 */
[----:B------:R-:W-:Y:S01]  /*2a90*/  FFMA.FTZ R237, R189, R233, R237 ;  /* 0x000000e9bded7223 */ /* 0x000fe200000100ed */
[----:B------:R-:W-:Y:S01]  /*2aa0*/  FADD.FTZ R113, R113, R234 ;  /* 0x000000ea71717221 */ /* 0x000fe20000010000 */
[----:B------:R-:W-:Y:S01]  /*2ab0*/  FADD.FTZ R238, R238, R220 ;  /* 0x000000dceeee7221 */ /* 0x000fe20000010000 */
[----:B------:R-:W4:Y:S01]  /*2ac0*/  LDL R251, [R1+0xac] ;  /* 0x0000ac0001fb7983 */ /* 0x000f220000100800 */
[----:B------:R-:W-:Y:S01]  /*2ad0*/  SHF.L.U32 R236, R250, 0x10, RZ ;  /* 0x00000010faec7819 */ /* 0x000fe200000006ff */
[----:B------:R-:W-:Y:S01]  /*2ae0*/  FFMA.FTZ R75, R191, R235, R75 ;  /* 0x000000ebbf4b7223 */ /* 0x000fe2000001004b */
[----:B------:R-:W-:Y:S01]  /*2af0*/  FADD.FTZ R115, R115, R235 ;  /* 0x000000eb73737221 */ /* 0x000fe20000010000 */
[----:B------:R-:W4:Y:S01]  /*2b00*/  LDL R250, [R1+0xb4] ;  /* 0x0000b40001fa7983 */ /* 0x000f220000100800 */
[----:B---3--:R-:W-:Y:S01]  /*2b10*/  FMUL.FTZ R234, R239, R234 ;  /* 0x000000eaefea7220 */ /* 0x008fe20000410000 */
[----:B------:R-:W-:-:S03]  /*2b20*/  FFMA.FTZ R239, R14, R220, R237 ;  /* 0x000000dc0eef7223 */ /* 0x000fc600000100ed */
[----:B------:R-:W-:Y:S01]  /*2b30*/  FADD.FTZ R237, R238, R234 ;  /* 0x000000eaeeed7221 */ /* 0x000fe20000010000 */
[----:B------:R-:W-:Y:S01]  /*2b40*/  FMUL.FTZ R235, R243, R235 ;  /* 0x000000ebf3eb7220 */ /* 0x000fe20000410000 */
[----:B------:R-:W-:Y:S01]  /*2b50*/  FFMA.FTZ R238, R190, R234, R239 ;  /* 0x000000eabeee7223 */ /* 0x000fe200000100ef */
[----:B------:R-:W-:Y:S01]  /*2b60*/  FMUL.FTZ R192, R244, R192 ;  /* 0x000000c0f4c07220 */ /* 0x000fe20000410000 */
[----:B------:R-:W-:Y:S01]  /*2b70*/  FADD.FTZ R237, R237, R221 ;  /* 0x000000ddeded7221 */ /* 0x000fe20000010000 */
[----:B------:R-:W-:Y:S01]  /*2b80*/  FADD.FTZ R117, R117, R236 ;  /* 0x000000ec75757221 */ /* 0x000fe20000010000 */
[----:B------:R-:W3:Y:S02]  /*2b90*/  LDL R243, [R1+0xa4] ;  /* 0x0000a40001f37983 */ /* 0x000ee40000100800 */
[----:B------:R-:W-:Y:S01]  /*2ba0*/  FADD.FTZ R237, R237, R235 ;  /* 0x000000ebeded7221 */ /* 0x000fe20000010000 */
[----:B------:R-:W-:-:S03]  /*2bb0*/  FFMA.FTZ R238, R15, R221, R238 ;  /* 0x000000dd0fee7223 */ /* 0x000fc600000100ee */
[----:B------:R-:W-:Y:S01]  /*2bc0*/  FADD.FTZ R239, R237, R222 ;  /* 0x000000deedef7221 */ /* 0x000fe20000010000 */
[----:B------:R-:W-:Y:S01]  /*2bd0*/  FFMA.FTZ R77, R192, R236, R77 ;  /* 0x000000ecc04d7223 */ /* 0x000fe2000001004d */
[----:B------:R-:W-:Y:S01]  /*2be0*/  FFMA.FTZ R238, R191, R235, R238 ;  /* 0x000000ebbfee7223 */ /* 0x000fe200000100ee */
[----:B------:R-:W-:Y:S01]  /*2bf0*/  FMUL.FTZ R193, R244, R193 ;  /* 0x000000c1f4c17220 */ /* 0x000fe20000410000 */
[----:B------:R-:W-:Y:S01]  /*2c00*/  FFMA.FTZ R84, R20, R203, R84 ;  /* 0x000000cb14547223 */ /* 0x000fe20000010054 */
[----:B------:R-:W-:Y:S01]  /*2c10*/  FADD.FTZ R124, R124, R203 ;  /* 0x000000cb7c7c7221 */ /* 0x000fe20000010000 */
[----:B------:R-:W-:Y:S01]  /*2c20*/  FFMA.FTZ R238, R16, R222, R238 ;  /* 0x000000de10ee7223 */ /* 0x000fe200000100ee */
[----:B------:R-:W-:Y:S01]  /*2c30*/  FFMA.FTZ R79, R193, R207, R79 ;  /* 0x000000cfc14f7223 */ /* 0x000fe2000001004f */
[----:B------:R-:W-:Y:S01]  /*2c40*/  FADD.FTZ R119, R119, R207 ;  /* 0x000000cf77777221 */ /* 0x000fe20000010000 */
[----:B--2---:R-:W-:Y:S02]  /*2c50*/  FMUL.FTZ R236, R242, R236 ;  /* 0x000000ecf2ec7220 */ /* 0x004fe40000410000 */
[----:B------:R-:W2:Y:S01]  /*2c60*/  LDL R242, [R1+0xa0] ;  /* 0x0000a00001f27983 */ /* 0x000ea20000100800 */
[----:B----4-:R-:W-:-:S03]  /*2c70*/  FMUL.FTZ R237, R241, R203 ;  /* 0x000000cbf1ed7220 */ /* 0x010fc60000410000 */
[----:B------:R-:W4:Y:S01]  /*2c80*/  LDL R241, [R1+0x9c] ;  /* 0x00009c0001f17983 */ /* 0x000f220000100800 */
[----:B------:R-:W-:Y:S01]  /*2c90*/  FADD.FTZ R203, R239, R236 ;  /* 0x000000ecefcb7221 */ /* 0x000fe20000010000 */
[----:B------:R-:W-:Y:S01]  /*2ca0*/  FFMA.FTZ R239, R192, R236, R238 ;  /* 0x000000ecc0ef7223 */ /* 0x000fe200000100ee */
[----:B------:R-:W-:Y:S02]  /*2cb0*/  FMUL.FTZ R238, R240, R207 ;  /* 0x000000cff0ee7220 */ /* 0x000fe40000410000 */
[----:B------:R-:W-:Y:S01]  /*2cc0*/  FADD.FTZ R207, R203, R223 ;  /* 0x000000dfcbcf7221 */ /* 0x000fe20000010000 */
[----:B------:R-:W-:Y:S02]  /*2cd0*/  SHF.L.U32 R203, R44, 0x10, RZ ;  /* 0x000000102ccb7819 */ /* 0x000fe400000006ff */
[----:B------:R0:W5:Y:S01]  /*2ce0*/  LDL.LU R44, [R1+0x138] ;  /* 0x00013800012c7983 */ /* 0x0001620000300800 */
[----:B------:R-:W-:Y:S01]  /*2cf0*/  FMUL.FTZ R17, R244, R17 ;  /* 0x00000011f4117220 */ /* 0x000fe20000410000 */
[----:B------:R-:W-:Y:S01]  /*2d00*/  FADD.FTZ R118, R118, R206 ;  /* 0x000000ce76767221 */ /* 0x000fe20000010000 */
[----:B------:R-:W-:-:S02]  /*2d10*/  FMUL.FTZ R194, R244, R194 ;  /* 0x000000c2f4c27220 */ /* 0x000fc40000410000 */
[C---:B------:R-:W-:Y:S01]  /*2d20*/  FFMA.FTZ R78, R17.reuse, R206, R78 ;  /* 0x000000ce114e7223 */ /* 0x040fe2000001004e */
[----:B------:R-:W-:Y:S01]  /*2d30*/  FFMA.FTZ R239, R17, R223, R239 ;  /* 0x000000df11ef7223 */ /* 0x000fe200000100ef */
[----:B------:R-:W-:Y:S01]  /*2d40*/  SHF.L.U32 R206, R252, 0x10, RZ ;  /* 0x00000010fcce7819 */ /* 0x000fe200000006ff */
[----:B------:R-:W-:Y:S02]  /*2d50*/  FADD.FTZ R207, R207, R238 ;  /* 0x000000eecfcf7221 */ /* 0x000fe40000010000 */
[----:B------:R-:W-:Y:S02]  /*2d60*/  FFMA.FTZ R240, R193, R238, R239 ;  /* 0x000000eec1f07223 */ /* 0x000fe400000100ef */
[-C--:B------:R-:W-:Y:S01]  /*2d70*/  FFMA.FTZ R81, R194, R206.reuse, R81 ;  /* 0x000000cec2517223 */ /* 0x080fe20000010051 */
[----:B------:R-:W-:Y:S01]  /*2d80*/  FADD.FTZ R121, R121, R206 ;  /* 0x000000ce79797221 */ /* 0x000fe20000010000 */
[----:B------:R-:W-:Y:S01]  /*2d90*/  FMUL.FTZ R195, R244, R195 ;  /* 0x000000c3f4c37220 */ /* 0x000fe20000410000 */
[----:B------:R-:W-:Y:S01]  /*2da0*/  FMUL.FTZ R239, R251, R206 ;  /* 0x000000cefbef7220 */ /* 0x000fe20000410000 */
        /* <DEDUP_REMOVED lines=17> */
[----:B------:R-:W-:Y:S01]  /*2ec0*/  FADD.FTZ R127, R127, R203 ;  /* 0x000000cb7f7f7221 */ /* 0x000fe20000010000 */
[-C--:B------:R-:W-:Y:S01]  /*2ed0*/  FFMA.FTZ R87, R197, R203.reuse, R87 ;  /* 0x000000cbc5577223 */ /* 0x080fe20000010057 */
[----:B---3--:R-:W-:Y:S01]  /*2ee0*/  FMUL.FTZ R243, R243, R203 ;  /* 0x000000cbf3f37220 */ /* 0x008fe20000410000 */
[----:B------:R-:W-:Y:S01]  /*2ef0*/  FFMA.FTZ R85, R196, R204, R85 ;  /* 0x000000ccc4557223 */ /* 0x000fe20000010055 */
[----:B------:R-:W-:Y:S01]  /*2f00*/  FADD.FTZ R125, R125, R204 ;  /* 0x000000cc7d7d7221 */ /* 0x000fe20000010000 */
[----:B--2---:R-:W-:Y:S01]  /*2f10*/  FMUL.FTZ R242, R242, R202 ;  /* 0x000000caf2f27220 */ /* 0x004fe20000410000 */
[----:B----4-:R-:W-:-:S04]  /*2f20*/  FMUL.FTZ R241, R241, R204 ;  /* 0x000000ccf1f17220 */ /* 0x010fc80000410000 */
[----:B------:R-:W-:Y:S01]  /*2f30*/  FADD.FTZ R202, R205, R241 ;  /* 0x000000f1cdca7221 */ /* 0x000fe20000010000 */
[----:B------:R-:W-:-:S03]  /*2f40*/  FFMA.FTZ R206, R196, R241, R206 ;  /* 0x000000f1c4ce7223 */ /* 0x000fc600000100ce */
[----:B------:R-:W-:Y:S01]  /*2f50*/  FADD.FTZ R202, R202, R242 ;  /* 0x000000f2caca7221 */ /* 0x000fe20000010000 */
[----:B------:R-:W-:-:S03]  /*2f60*/  FFMA.FTZ R203, R21, R242, R206 ;  /* 0x000000f215cb7223 */ /* 0x000fc600000100ce */
[----:B------:R-:W-:Y:S01]  /*2f70*/  FADD.FTZ R250, R202, R243 ;  /* 0x000000f3cafa7221 */ /* 0x000fe20000010000 */
[----:B0-----:R-:W-:-:S07]  /*2f80*/  FFMA.FTZ R251, R197, R243, R203 ;  /* 0x000000f3c5fb7223 */ /* 0x001fce00000100cb */
.L_x_4308:
[----:B------:R-:W-:Y:S05]  /*2f90*/  BSYNC B1 ;  /* 0x0000000000017941 */ /* 0x000fea0003800000 */
.L_x_4306:
        /* <DEDUP_REMOVED lines=20> */
.L_x_4442:
[----:B------:R-:W3:Y:S01]  /*30e0*/  LDL.LU R252, [R1+0x10] ;  /* 0x0000100001fc7983 */ /* 0x000ee20000300800 */
[----:B------:R-:W4:Y:S01]  /*30f0*/  LDC R251, c[0x0][0x218] ;  /* 0x00008600fffb7b82 */ /* 0x000f220000000800 */
[----:B0-----:R-:W-:Y:S01]  /*3100*/  FADD.FTZ R205, R207, R202 ;  /* 0x000000cacfcd7221 */ /* 0x001fe20000010000 */
[----:B------:R-:W-:Y:S01]  /*3110*/  FADD.FTZ R204, R206, R250 ;  /* 0x000000facecc7221 */ /* 0x000fe20000010000 */
[----:B------:R-:W0:Y:S01]  /*3120*/  S2R R203, SR_TID.X ;  /* 0x0000000000cb7919 */ /* 0x000e220000002100 */
[----:B--2---:R-:W-:Y:S01]  /*3130*/  HFMA2.MMA R206, -RZ, RZ, 0, 0 ;  /* 0x00000000ffce7435 */ /* 0x004fe200000001ff */
[----:B---3--:R-:W-:-:S13]  /*3140*/  ISETP.GE.AND P3, PT, R252, 0x1, PT ;  /* 0x00000001fc00780c */ /* 0x008fda0003f66270 */
[----:B------:R-:W-:-:S05]  /*3150*/  @P3 IADD3 R202, R252, -0x1, RZ ;  /* 0xfffffffffcca3810 */ /* 0x000fca0007ffe0ff */
[----:B----4-:R-:W-:Y:S01]  /*3160*/  @P3 IMAD R202, R202, R251, RZ ;  /* 0x000000fbcaca3224 */ /* 0x010fe200078e02ff */
[----:B0-----:R-:W-:-:S04]  /*3170*/  LOP3.LUT R251, R203, 0x1f, RZ, 0xc0, !PT ;  /* 0x0000001fcbfb7812 */ /* 0x001fc800078ec0ff */
        /* <DEDUP_REMOVED lines=10> */
[----:B------:R-:W-:Y:S01]  /*3220*/  ISETP.NE.U32.AND P0, PT, R248, RZ, PT ;  /* 0x000000fff800720c */ /* 0x000fe20003f05070 */
[----:B0-----:R-:W-:-:S03]  /*3230*/  IMAD.MOV.U32 R202, RZ, RZ, RZ ;  /* 0x000000ffffca7224 */ /* 0x001fc600078e00ff */
[----:B------:R-:W-:-:S13]  /*3240*/  ISETP.NE.AND.EX P0, PT, R249, RZ, PT, P0 ;  /* 0x000000fff900720c */ /* 0x000fda0003f05300 */
[----:B------:R-:W-:Y:S05]  /*3250*/  @!P0 BRA `(.L_x_4312) ;  /* 0x0000000000308947 */ /* 0x000fea0003800000 */
[----:B-----5:R-:W-:Y:S01]  /*3260*/  SHF.L.U32 R202, R40, 0x10, RZ ;  /* 0x0000001028ca7819 */ /* 0x020fe200000006ff */
[----:B------:R-:W-:Y:S06]  /*3270*/  BRA `(.L_x_4312) ;  /* 0x0000000000287947 */ /* 0x000fec0003800000 */
.L_x_4311:
[----:B0-----:R-:W0:Y:S01]  /*3280*/  LDC.U8 R203, c[0x0][0x2a0] ;  /* 0x0000a800ffcb7b82 */ /* 0x001e220000000000 */
[----:B------:R-:W-:-:S04]  /*3290*/  ISETP.NE.U32.AND P0, PT, R248, RZ, PT ;  /* 0x000000fff800720c */ /* 0x000fc80003f05070 */
[----:B------:R-:W-:Y:S02]  /*32a0*/  ISETP.NE.AND.EX P0, PT, R249, RZ, PT, P0 ;  /* 0x000000fff900720c */ /* 0x000fe40003f05300 */
[----:B0-----:R-:W-:-:S11]  /*32b0*/  ISETP.NE.AND P1, PT, R203, RZ, PT ;  /* 0x000000ffcb00720c */ /* 0x001fd60003f25270 */
[----:B-----5:R-:W-:Y:S02]  /*32c0*/  @P0 SHF.L.U32 R203, R40, 0x10, RZ ;  /* 0x0000001028cb0819 */ /* 0x020fe400000006ff */
[----:B------:R-:W-:-:S05]  /*32d0*/  FSEL R202, R204, RZ, !P1 ;  /* 0x000000ffccca7208 */ /* 0x000fca0004800000 */
[----:B------:R-:W-:-:S04]  /*32e0*/  FFMA.FTZ R202, R0, R205, R202 ;  /* 0x000000cd00ca7223 */ /* 0x000fc800000100ca */
[----:B------:R-:W-:-:S04]  /*32f0*/  FADD.FTZ R202, R198, -R202 ;  /* 0x800000cac6ca7221 */ /* 0x000fc80000010000 */
[----:B------:R-:W-:-:S04]  /*3300*/  FMUL.FTZ R202, R244, R202 ;  /* 0x000000caf4ca7220 */ /* 0x000fc80000410000 */
[----:B------:R-:W-:-:S07]  /*3310*/  @P0 FADD.FTZ R202, R202, R203 ;  /* 0x000000cbcaca0221 */ /* 0x000fce0000010000 */
.L_x_4312:
[----:B------:R-:W-:Y:S05]  /*3320*/  BSYNC B1 ;  /* 0x0000000000017941 */ /* 0x000fea0003800000 */
.L_x_4310:
[----:B------:R-:W2:Y:S01]  /*3330*/  LDL R207, [R1+0x88] ;  /* 0x0000880001cf7983 */ /* 0x000ea20000100800 */
        /* <DEDUP_REMOVED lines=18> */
.L_x_4314:
        /* <DEDUP_REMOVED lines=9> */
.L_x_4315:
[----:B------:R-:W-:Y:S05]  /*34f0*/  BSYNC B1 ;  /* 0x0000000000017941 */ /* 0x000fea0003800000 */
.L_x_4313:
[----:B------:R-:W2:Y:S01]  /*3500*/  LDL R207, [R1+0x8c] ;  /* 0x00008c0001cf7983 */ /* 0x000ea20000100800 */
        /* <DEDUP_REMOVED lines=16> */
.L_x_4317:
        /* <DEDUP_REMOVED lines=8> */
.L_x_4318:
[----:B------:R-:W-:Y:S05]  /*3690*/  BSYNC B1 ;  /* 0x0000000000017941 */ /* 0x000fea0003800000 */
.L_x_4316:
[----:B------:R-:W2:Y:S01]  /*36a0*/  LDL R207, [R1+0x90] ;  /* 0x0000900001cf7983 */ /* 0x000ea20000100800 */
[----:B------:R-:W-:Y:S01]  /*36b0*/  @P1 F2FP.BF16.F32.PACK_AB R203, RZ, R202 ;  /* 0x000000caffcb123e */ /* 0x000fe200000010ff */
[----:B------:R-:W-:Y:S03]  /*36c0*/  BSSY B1, `(.L_x_4319) ;  /* 0x0000018000017945 */ /* 0x000fe60003800000 */
[----:B------:R-:W-:Y:S02]  /*36d0*/  @P1 PRMT R173, R203, 0x7610, R173 ;  /* 0x00007610cbad1816 */ /* 0x000fe400000000ad */
[----:B------:R-:W0:Y:S02]  /*36e0*/  @P3 LDC R203, c[0x0][0x29c] ;  /* 0x0000a700ffcb3b82 */ /* 0x000e240000000800 */
[----:B0-----:R-:W-:Y:S01]  /*36f0*/  @P3 FMUL.FTZ R203, R202, R203 ;  /* 0x000000cbcacb3220 */ /* 0x001fe20000410000 */
        /* <DEDUP_REMOVED lines=11> */
.L_x_4320:
[----:B------:R-:W0:Y:S01]  /*37b0*/  LDC.U8 R207, c[0x0][0x2a0] ;  /* 0x0000a800ffcf7b82 */ /* 0x000e220000000000 */
[----:B------:R-:W-:-:S05]  /*37c0*/  @P0 PRMT R203, R41, 0x7632, R203 ;  /* 0x0000763229cb0816 */ /* 0x000fca00000000cb */
[----:B------:R-:W-:Y:S01]  /*37d0*/  @P0 IMAD.U32 R203, R203, 0x10000, RZ ;  /* 0x00010000cbcb0824 */ /* 0x000fe200078e00ff */
[----:B0-----:R-:W-:-:S04]  /*37e0*/  ISETP.NE.AND P4, PT, R207, RZ, PT ;  /* 0x000000ffcf00720c */ /* 0x001fc80003f85270 */
[----:B------:R-:W-:-:S05]  /*37f0*/  FSEL R202, R204, RZ, !P4 ;  /* 0x000000ffccca7208 */ /* 0x000fca0006000000 */
[----:B------:R-:W-:-:S04]  /*3800*/  FFMA.FTZ R202, R23, R205, R202 ;  /* 0x000000cd17ca7223 */ /* 0x000fc800000100ca */
[----:B------:R-:W-:-:S04]  /*3810*/  FADD.FTZ R202, R209, -R202 ;  /* 0x800000cad1ca7221 */ /* 0x000fc80000010000 */
[----:B------:R-:W-:-:S04]  /*3820*/  FMUL.FTZ R202, R244, R202 ;  /* 0x000000caf4ca7220 */ /* 0x000fc80000410000 */
[----:B------:R-:W-:-:S07]  /*3830*/  @P0 FADD.FTZ R202, R202, R203 ;  /* 0x000000cbcaca0221 */ /* 0x000fce0000010000 */
.L_x_4321:
[----:B------:R-:W-:Y:S05]  /*3840*/  BSYNC B1 ;  /* 0x0000000000017941 */ /* 0x000fea0003800000 */
.L_x_4319:
[----:B------:R-:W2:Y:S01]  /*3850*/  LDL R207, [R1+0x94] ;  /* 0x0000940001cf7983 */ /* 0x000ea20000100800 */
        /* <DEDUP_REMOVED lines=16> */
.L_x_4323:
        /* <DEDUP_REMOVED lines=8> */
.L_x_4324:
[----:B------:R-:W-:Y:S05]  /*39e0*/  BSYNC B1 ;  /* 0x0000000000017941 */ /* 0x000fea0003800000 */
.L_x_4322:
        /* <DEDUP_REMOVED lines=17> */
.L_x_4326:
        /* <DEDUP_REMOVED lines=9> */
.L_x_4327:
[----:B------:R-:W-:Y:S05]  /*3b90*/  BSYNC B1 ;  /* 0x0000000000017941 */ /* 0x000fea0003800000 */
.L_x_4325:
        /* <DEDUP_REMOVED lines=17> */
.L_x_4329:
        /* <DEDUP_REMOVED lines=8> */
.L_x_4330:
[----:B------:R-:W-:Y:S05]  /*3d30*/  BSYNC B1 ;  /* 0x0000000000017941 */ /* 0x000fea0003800000 */
.L_x_4328:
        /* <DEDUP_REMOVED lines=17> */
.L_x_4332:
        /* <DEDUP_REMOVED lines=9> */
.L_x_4333:
[----:B------:R-:W-:Y:S05]  /*3ee0*/  BSYNC B1 ;  /* 0x0000000000017941 */ /* 0x000fea0003800000 */
.L_x_4331:
[----:B------:R-:W2:Y:S01]  /*3ef0*/  LDL R207, [R1+0x84] ;  /* 0x0000840001cf7983 */ /* 0x000ea20000100800 */
[----:B------:R-:W-:-:S04]  /*3f00*/  @P1 F2FP.BF16.F32.PACK_AB R203, RZ, R202 ;  /* 0x000000caffcb123e */ /* 0x000fc800000010ff */
[----:B------:R-:W-:Y:S02]  /*3f10*/  @P1 PRMT R175, R175, 0x5410, R203 ;  /* 0x00005410afaf1816 */ /* 0x000fe400000000cb */
[----:B------:R-:W0:Y:S02]  /*3f20*/  @P3 LDC R203, c[0x0][0x29c] ;  /* 0x0000a700ffcb3b82 */ /* 0x000e240000000800 */
[----:B0-----:R-:W-:Y:S01]  /*3f30*/  @P3 FMUL.FTZ R203, R202, R203 ;  /* 0x000000cbcacb3220 */ /* 0x001fe20000410000 */
[----:B------:R-:W-:-:S04]  /*3f40*/  @P3 PRMT R202, R171, 0x7632, R202 ;  /* 0x00007632abca3816 */ /* 0x000fc800000000ca */
[----:B------:R-:W-:-:S05]  /*3f50*/  @P3 SHF.L.U32 R202, R202, 0x10, RZ ;  /* 0x00000010caca3819 */ /* 0x000fca00000006ff */
[----:B------:R-:W-:Y:S01]  /*3f60*/  @P3 FFMA.FTZ R135, R203, R202, R135 ;  /* 0x000000cacb873223 */ /* 0x000fe20000010087 */
[----:B--2---:R-:W-:Y:S01]  /*3f70*/  @P3 FMUL.FTZ R202, R207, R203 ;  /* 0x000000cbcfca3220 */ /* 0x004fe20000410000 */
[----:B------:R-:W-:-:S04]  /*3f80*/  IADD3 R207, R206, 0x20, RZ ;  /* 0x00000020cecf7810 */ /* 0x000fc80007ffe0ff */
        /* <DEDUP_REMOVED lines=13> */
[----:B0-----:R-:W-:Y:S01]  /*4060*/  MOV R202, RZ ;  /* 0x000000ff00ca7202 */ /* 0x001fe20000000f00 */
[----:B------:R-:W-:Y:S06]  /*4070*/  @!P0 BRA `(.L_x_4336) ;  /* 0x0000000000288947 */ /* 0x000fec0003800000 */
[----:B------:R-:W-:Y:S01]  /*4080*/  SHF.L.U32 R202, R36, 0x10, RZ ;  /* 0x0000001024ca7819 */ /* 0x000fe200000006ff */
[----:B------:R-:W-:Y:S06]  /*4090*/  BRA `(.L_x_4336) ;  /* 0x0000000000207947 */ /* 0x000fec0003800000 */
.L_x_4335:
[----:B0-----:R-:W0:Y:S02]  /*40a0*/  LDC.U8 R203, c[0x0][0x2a0] ;  /* 0x0000a800ffcb7b82 */ /* 0x001e240000000000 */
[----:B0-----:R-:W-:Y:S01]  /*40b0*/  ISETP.NE.AND P4, PT, R203, RZ, PT ;  /* 0x000000ffcb00720c */ /* 0x001fe20003f85270 */
[----:B------:R-:W-:-:S03]  /*40c0*/  @P0 IMAD.U32 R203, R36, 0x10000, RZ ;  /* 0x0001000024cb0824 */ /* 0x000fc600078e00ff */
[----:B------:R-:W-:-:S05]  /*40d0*/  FSEL R202, R204, RZ, !P4 ;  /* 0x000000ffccca7208 */ /* 0x000fca0006000000 */
[----:B------:R-:W-:-:S04]  /*40e0*/  FFMA.FTZ R202, R6, R205, R202 ;  /* 0x000000cd06ca7223 */ /* 0x000fc800000100ca */
[----:B------:R-:W-:-:S04]  /*40f0*/  FADD.FTZ R202, R212, -R202 ;  /* 0x800000cad4ca7221 */ /* 0x000fc80000010000 */
[----:B------:R-:W-:-:S04]  /*4100*/  FMUL.FTZ R202, R244, R202 ;  /* 0x000000caf4ca7220 */ /* 0x000fc80000410000 */
[----:B------:R-:W-:-:S07]  /*4110*/  @P0 FADD.FTZ R202, R202, R203 ;  /* 0x000000cbcaca0221 */ /* 0x000fce0000010000 */
.L_x_4336:
[----:B------:R-:W-:Y:S05]  /*4120*/  BSYNC B1 ;  /* 0x0000000000017941 */ /* 0x000fea0003800000 */
.L_x_4334:
[----:B------:R-:W2:Y:S01]  /*4130*/  LDL R248, [R1+0x68] ;  /* 0x0000680001f87983 */ /* 0x000ea20000100800 */
[----:B------:R-:W-:Y:S01]  /*4140*/  @P1 F2FP.BF16.F32.PACK_AB R203, RZ, R202 ;  /* 0x000000caffcb123e */ /* 0x000fe200000010ff */
[----:B------:R-:W-:Y:S03]  /*4150*/  BSSY B1, `(.L_x_4337) ;  /* 0x0000018000017945 */ /* 0x000fe60003800000 */
[----:B------:R-:W-:Y:S02]  /*4160*/  @P1 PRMT R172, R203, 0x7610, R172 ;  /* 0x00007610cbac1816 */ /* 0x000fe400000000ac */
[----:B------:R-:W0:Y:S02]  /*4170*/  @P3 LDC R203, c[0x0][0x29c] ;  /* 0x0000a700ffcb3b82 */ /* 0x000e240000000800 */
[----:B0-----:R-:W-:Y:S01]  /*4180*/  @P3 FMUL.FTZ R203, R202, R203 ;  /* 0x000000cbcacb3220 */ /* 0x001fe20000410000 */
[----:B-----5:R-:W-:-:S05]  /*4190*/  @P3 SHF.L.U32 R202, R168, 0x10, RZ ;  /* 0x00000010a8ca3819 */ /* 0x020fca00000006ff */
[-C--:B------:R-:W-:Y:S01]  /*41a0*/  @P3 FFMA.FTZ R136, R202, R203.reuse, R136 ;  /* 0x000000cbca883223 */ /* 0x080fe20000010088 */
[----:B--2---:R-:W-:-:S05]  /*41b0*/  @P3 FMUL.FTZ R202, R248, R203 ;  /* 0x000000cbf8ca3220 */ /* 0x004fca0000410000 */
        /* <DEDUP_REMOVED lines=8> */
.L_x_4338:
        /* <DEDUP_REMOVED lines=9> */
.L_x_4339:
[----:B------:R-:W-:Y:S05]  /*42d0*/  BSYNC B1 ;  /* 0x0000000000017941 */ /* 0x000fea0003800000 */
.L_x_4337:
        /* <DEDUP_REMOVED lines=17> */
.L_x_4341:
        /* <DEDUP_REMOVED lines=8> */
.L_x_4342:
[----:B------:R-:W-:Y:S05]  /*4470*/  BSYNC B1 ;  /* 0x0000000000017941 */ /* 0x000fea0003800000 */
.L_x_4340:
[----:B------:R-:W2:Y:S01]  /*4480*/  LDL R248, [R1+0x70] ;  /* 0x0000700001f87983 */ /* 0x000ea20000100800 */
[----:B------:R-:W-:Y:S01]  /*4490*/  @P1 F2FP.BF16.F32.PACK_AB R203, RZ, R202 ;  /* 0x000000caffcb123e */ /* 0x000fe200000010ff */
[----:B------:R-:W-:Y:S03]  /*44a0*/  BSSY B1, `(.L_x_4343) ;  /* 0x0000018000017945 */ /* 0x000fe60003800000 */
[----:B------:R-:W-:Y:S02]  /*44b0*/  @P1 PRMT R173, R203, 0x7610, R173 ;  /* 0x00007610cbad1816 */ /* 0x000fe400000000ad */
[----:B------:R-:W0:Y:S02]  /*44c0*/  @P3 LDC R203, c[0x0][0x29c] ;  /* 0x0000a700ffcb3b82 */ /* 0x000e240000000800 */
[----:B0-----:R-:W-:Y:S01]  /*44d0*/  @P3 FMUL.FTZ R203, R202, R203 ;  /* 0x000000cbcacb3220 */ /* 0x001fe20000410000 */
[----:B------:R-:W-:-:S05]  /*44e0*/  @P3 SHF.L.U32 R202, R169, 0x10, RZ ;  /* 0x00000010a9ca3819 */ /* 0x000fca00000006ff */
        /* <DEDUP_REMOVED lines=10> */
.L_x_4344:
        /* <DEDUP_REMOVED lines=9> */
.L_x_4345:
[----:B------:R-:W-:Y:S05]  /*4620*/  BSYNC B1 ;  /* 0x0000000000017941 */ /* 0x000fea0003800000 */
.L_x_4343:
        /* <DEDUP_REMOVED lines=17> */
.L_x_4347:
        /* <DEDUP_REMOVED lines=8> */
.L_x_4348:
[----:B------:R-:W-:Y:S05]  /*47c0*/  BSYNC B1 ;  /* 0x0000000000017941 */ /* 0x000fea0003800000 */
.L_x_4346:
        /* <DEDUP_REMOVED lines=17> */
.L_x_4350:
        /* <DEDUP_REMOVED lines=9> */
.L_x_4351:
[----:B------:R-:W-:Y:S05]  /*4970*/  BSYNC B1 ;  /* 0x0000000000017941 */ /* 0x000fea0003800000 */
.L_x_4349:
        /* <DEDUP_REMOVED lines=17> */
.L_x_4353:
        /* <DEDUP_REMOVED lines=8> */
.L_x_4354:
[----:B------:R-:W-:Y:S05]  /*4b10*/  BSYNC B1 ;  /* 0x0000000000017941 */ /* 0x000fea0003800000 */
.L_x_4352:
        /* <DEDUP_REMOVED lines=17> */
.L_x_4356:
        /* <DEDUP_REMOVED lines=9> */
.L_x_4357:
[----:B------:R-:W-:Y:S05]  /*4cc0*/  BSYNC B1 ;  /* 0x0000000000017941 */ /* 0x000fea0003800000 */
.L_x_4355:
        /* <DEDUP_REMOVED lines=10> */
[----:B------:R-:W-:Y:S02]  /*4d70*/  @P3 PRMT R179, R179, 0x5410, R202 ;  /* 0x00005410b3b33816 */ /* 0x000fe400000000ca */
[----:B------:R-:W0:Y:S02]  /*4d80*/  @P1 LDC.64 R202, c[0x0][0x308] ;  /* 0x0000c200ffca1b82 */ /* 0x000e240000000a00 */
[----:B0-----:R-:W-:-:S05]  /*4d90*/  @P1 IMAD.WIDE.U32 R202, R246, 0x10, R202 ;  /* 0x00000010f6ca1825 */ /* 0x001fca00078e00ca */
        /* <DEDUP_REMOVED lines=14> */
.L_x_4359:
        /* <DEDUP_REMOVED lines=8> */
.L_x_4360:
[----:B------:R-:W-:Y:S05]  /*4f00*/  BSYNC B1 ;  /* 0x0000000000017941 */ /* 0x000fea0003800000 */
.L_x_4358:
        /* <DEDUP_REMOVED lines=17> */
.L_x_4362:
        /* <DEDUP_REMOVED lines=9> */
.L_x_4363:
[----:B------:R-:W-:Y:S05]  /*50b0*/  BSYNC B1 ;  /* 0x0000000000017941 */ /* 0x000fea0003800000 */
.L_x_4361:
        /* <DEDUP_REMOVED lines=15> */
[----:B------:R-:W-:Y:S01]  /*51b0*/  SHF.L.U32 R202, R33, 0x10, RZ ;  /* 0x0000001021ca7819 */ /* 0x000fe200000006ff */
[----:B------:R-:W-:Y:S06]  /*51c0*/  BRA `(.L_x_4366) ;  /* 0x0000000000207947 */ /* 0x000fec0003800000 */
.L_x_4365:
        /* <DEDUP_REMOVED lines=8> */
.L_x_4366:
[----:B------:R-:W-:Y:S05]  /*5250*/  BSYNC B1 ;  /* 0x0000000000017941 */ /* 0x000fea0003800000 */
.L_x_4364:
[----:B------:R-:W2:Y:S01]  /*5260*/  LDL R246, [R1+0x50] ;  /* 0x0000500001f67983 */ /* 0x000ea20000100800 */
[----:B------:R-:W-:Y:S01]  /*5270*/  @P1 F2FP.BF16.F32.PACK_AB R203, RZ, R202 ;  /* 0x000000caffcb123e */ /* 0x000fe200000010ff */
[----:B------:R-:W-:Y:S03]  /*5280*/  BSSY B1, `(.L_x_4367) ;  /* 0x0000018000017945 */ /* 0x000fe60003800000 */
[----:B------:R-:W-:Y:S02]  /*5290*/  @P1 PRMT R173, R203, 0x7610, R173 ;  /* 0x00007610cbad1816 */ /* 0x000fe400000000ad */
[----:B------:R-:W0:Y:S02]  /*52a0*/  @P3 LDC R203, c[0x0][0x29c] ;  /* 0x0000a700ffcb3b82 */ /* 0x000e240000000800 */
[----:B0-----:R-:W-:Y:S01]  /*52b0*/  @P3 FMUL.FTZ R203, R202, R203 ;  /* 0x000000cbcacb3220 */ /* 0x001fe20000410000 */
[----:B------:R-:W-:-:S04]  /*52c0*/  @P3 IMAD.U32 R202, R169, 0x10000, RZ ;  /* 0x00010000a9ca3824 */ /* 0x000fc800078e00ff */
        /* <DEDUP_REMOVED lines=10> */
.L_x_4368:
        /* <DEDUP_REMOVED lines=9> */
.L_x_4369:
[----:B------:R-:W-:Y:S05]  /*5400*/  BSYNC B1 ;  /* 0x0000000000017941 */ /* 0x000fea0003800000 */
.L_x_4367:
        /* <DEDUP_REMOVED lines=17> */
.L_x_4371:
        /* <DEDUP_REMOVED lines=8> */
.L_x_4372:
[----:B------:R-:W-:Y:S05]  /*55a0*/  BSYNC B1 ;  /* 0x0000000000017941 */ /* 0x000fea0003800000 */
.L_x_4370:
        /* <DEDUP_REMOVED lines=17> */
.L_x_4374:
        /* <DEDUP_REMOVED lines=9> */
.L_x_4375:
[----:B------:R-:W-:Y:S05]  /*5750*/  BSYNC B1 ;  /* 0x0000000000017941 */ /* 0x000fea0003800000 */
.L_x_4373:
        /* <DEDUP_REMOVED lines=17> */
.L_x_4377:
        /* <DEDUP_REMOVED lines=8> */
.L_x_4378:
[----:B------:R-:W-:Y:S05]  /*58f0*/  BSYNC B1 ;  /* 0x0000000000017941 */ /* 0x000fea0003800000 */
.L_x_4376:
        /* <DEDUP_REMOVED lines=17> */
.L_x_4380:
        /* <DEDUP_REMOVED lines=9> */
.L_x_4381:
[----:B------:R-:W-:Y:S05]  /*5aa0*/  BSYNC B1 ;  /* 0x0000000000017941 */ /* 0x000fea0003800000 */
.L_x_4379:
        /* <DEDUP_REMOVED lines=27> */
.L_x_4383:
        /* <DEDUP_REMOVED lines=8> */
.L_x_4384:
[----:B------:R-:W-:Y:S05]  /*5ce0*/  BSYNC B1 ;  /* 0x0000000000017941 */ /* 0x000fea0003800000 */
.L_x_4382:
        /* <DEDUP_REMOVED lines=17> */
.L_x_4386:
        /* <DEDUP_REMOVED lines=9> */
.L_x_4387:
[----:B------:R-:W-:Y:S05]  /*5e90*/  BSYNC B1 ;  /* 0x0000000000017941 */ /* 0x000fea0003800000 */
.L_x_4385:
        /* <DEDUP_REMOVED lines=17> */
.L_x_4389:
        /* <DEDUP_REMOVED lines=8> */
.L_x_4390:
[----:B------:R-:W-:Y:S05]  /*6030*/  BSYNC B1 ;  /* 0x0000000000017941 */ /* 0x000fea0003800000 */
.L_x_4388:
        /* <DEDUP_REMOVED lines=17> */
.L_x_4392:
        /* <DEDUP_REMOVED lines=9> */
.L_x_4393:
[----:B------:R-:W-:Y:S05]  /*61e0*/  BSYNC B1 ;  /* 0x0000000000017941 */ /* 0x000fea0003800000 */
.L_x_4391:
        /* <DEDUP_REMOVED lines=17> */
.L_x_4395:
        /* <DEDUP_REMOVED lines=8> */
.L_x_4396:
[----:B------:R-:W-:Y:S05]  /*6380*/  BSYNC B1 ;  /* 0x0000000000017941 */ /* 0x000fea0003800000 */
.L_x_4394:
        /* <DEDUP_REMOVED lines=17> */
.L_x_4398:
        /* <DEDUP_REMOVED lines=9> */
.L_x_4399:
[----:B------:R-:W-:Y:S05]  /*6530*/  BSYNC B1 ;  /* 0x0000000000017941 */ /* 0x000fea0003800000 */
.L_x_4397:
        /* <DEDUP_REMOVED lines=17> */
.L_x_4401:
        /* <DEDUP_REMOVED lines=8> */
.L_x_4402:
[----:B------:R-:W-:Y:S05]  /*66d0*/  BSYNC B1 ;  /* 0x0000000000017941 */ /* 0x000fea0003800000 */
.L_x_4400:
        /* <DEDUP_REMOVED lines=17> */
.L_x_4404:
        /* <DEDUP_REMOVED lines=9> */
.L_x_4405:
[----:B------:R-:W-:Y:S05]  /*6880*/  BSYNC B1 ;  /* 0x0000000000017941 */ /* 0x000fea0003800000 */
.L_x_4403:
[----:B------:R-:W2:Y:S01]  /*6890*/  LDL R246, [R1+0x24] ;  /* 0x0000240001f67983 */ /* 0x000ea20000100800 */
        /* <DEDUP_REMOVED lines=8> */
[----:B--2---:R-:W-:Y:S02]  /*6920*/  @P3 FMUL.FTZ R202, R246, R203 ;  /* 0x000000cbf6ca3220 */ /* 0x004fe40000410000 */
[----:B------:R-:W0:Y:S03]  /*6930*/  @P1 LDC.64 R246, c[0x0][0x308] ;  /* 0x0000c200fff61b82 */ /* 0x000e260000000a00 */
        /* <DEDUP_REMOVED lines=17> */
.L_x_4407:
        /* <DEDUP_REMOVED lines=8> */
.L_x_4408:
[----:B------:R-:W-:Y:S05]  /*6ad0*/  BSYNC B1 ;  /* 0x0000000000017941 */ /* 0x000fea0003800000 */
.L_x_4406:
[----:B------:R-:W2:Y:S01]  /*6ae0*/  LDL R207, [R1] ;  /* 0x0000000001cf7983 */ /* 0x000ea20000100800 */
        /* <DEDUP_REMOVED lines=16> */
.L_x_4410:
        /* <DEDUP_REMOVED lines=9> */
.L_x_4411:
[----:B------:R-:W-:Y:S05]  /*6c80*/  BSYNC B1 ;  /* 0x0000000000017941 */ /* 0x000fea0003800000 */
.L_x_4409:
        /* <DEDUP_REMOVED lines=17> */
.L_x_4413:
        /* <DEDUP_REMOVED lines=8> */
.L_x_4414:
[----:B------:R-:W-:Y:S05]  /*6e20*/  BSYNC B1 ;  /* 0x0000000000017941 */ /* 0x000fea0003800000 */
.L_x_4412:
        /* <DEDUP_REMOVED lines=17> */
.L_x_4416:
        /* <DEDUP_REMOVED lines=9> */
.L_x_4417:
[----:B------:R-:W-:Y:S05]  /*6fd0*/  BSYNC B1 ;  /* 0x0000000000017941 */ /* 0x000fea0003800000 */
.L_x_4415:
        /* <DEDUP_REMOVED lines=17> */
.L_x_4419:
        /* <DEDUP_REMOVED lines=8> */
.L_x_4420:
[----:B------:R-:W-:Y:S05]  /*7170*/  BSYNC B1 ;  /* 0x0000000000017941 */ /* 0x000fea0003800000 */
.L_x_4418:
[----:B------:R-:W-:Y:S01]  /*7180*/  @P1 F2FP.BF16.F32.PACK_AB R202, RZ, R203 ;  /* 0x000000cbffca123e */ /* 0x000fe200000010ff */
[----:B------:R-:W-:Y:S03]  /*7190*/  BSSY B1, `(.L_x_4421) ;  /* 0x0000018000017945 */ /* 0x000fe60003800000 */
[----:B------:R-:W-:Y:S02]  /*71a0*/  @P1 PRMT R174, R202, 0x7610, R174 ;  /* 0x00007610caae1816 */ /* 0x000fe400000000ae */
[----:B------:R-:W0:Y:S02]  /*71b0*/  @P3 LDC R202, c[0x0][0x29c] ;  /* 0x0000a700ffca3b82 */ /* 0x000e240000000800 */
[----:B0-----:R-:W-:Y:S01]  /*71c0*/  @P3 FMUL.FTZ R202, R203, R202 ;  /* 0x000000cacbca3220 */ /* 0x001fe20000410000 */
[----:B------:R-:W-:-:S05]  /*71d0*/  @P3 SHF.L.U32 R203, R170, 0x10, RZ ;  /* 0x00000010aacb3819 */ /* 0x000fca00000006ff */
[-C--:B------:R-:W-:Y:S01]  /*71e0*/  @P3 FFMA.FTZ R156, R203, R202.reuse, R156 ;  /* 0x000000cacb9c3223 */ /* 0x080fe2000001009c */
        /* <DEDUP_REMOVED lines=9> */
.L_x_4422:
        /* <DEDUP_REMOVED lines=9> */
.L_x_4423:
[----:B------:R-:W-:Y:S05]  /*7310*/  BSYNC B1 ;  /* 0x0000000000017941 */ /* 0x000fea0003800000 */
.L_x_4421:
        /* <DEDUP_REMOVED lines=16> */
.L_x_4425:
        /* <DEDUP_REMOVED lines=8> */
.L_x_4426:
[----:B------:R-:W-:Y:S05]  /*74a0*/  BSYNC B1 ;  /* 0x0000000000017941 */ /* 0x000fea0003800000 */
.L_x_4424:
        /* <DEDUP_REMOVED lines=16> */
.L_x_4428:
        /* <DEDUP_REMOVED lines=9> */
.L_x_4429:
[----:B------:R-:W-:Y:S05]  /*7640*/  BSYNC B1 ;  /* 0x0000000000017941 */ /* 0x000fea0003800000 */
.L_x_4427:
[----:B------:R-:W-:Y:S01]  /*7650*/  @P1 F2FP.BF16.F32.PACK_AB R203, RZ, R202 ;  /* 0x000000caffcb123e */ /* 0x000fe200000010ff */
[----:B------:R-:W0:Y:S03]  /*7660*/  @P1 LDC.64 R204, c[0x0][0x308] ;  /* 0x0000c200ffcc1b82 */ /* 0x000e260000000a00 */
[----:B------:R-:W-:-:S05]  /*7670*/  @P1 PRMT R175, R175, 0x5410, R203 ;  /* 0x00005410afaf1816 */ /* 0x000fca00000000cb */
[----:B------:R-:W2:Y:S02]  /*7680*/  @P3 LDC R203, c[0x0][0x29c] ;  /* 0x0000a700ffcb3b82 */ /* 0x000ea40000000800 */
[----:B--2---:R-:W-:Y:S01]  /*7690*/  @P3 FMUL.FTZ R203, R202, R203 ;  /* 0x000000cbcacb3220 */ /* 0x004fe20000410000 */
[----:B------:R-:W-:-:S04]  /*76a0*/  @P3 PRMT R202, R171, 0x7632, R202 ;  /* 0x00007632abca3816 */ /* 0x000fc800000000ca */
[----:B------:R-:W-:-:S05]  /*76b0*/  @P3 SHF.L.U32 R202, R202, 0x10, RZ ;  /* 0x00000010caca3819 */ /* 0x000fca00000006ff */
[----:B------:R-:W-:Y:S01]  /*76c0*/  @P3 FFMA.FTZ R159, R203, R202, R159 ;  /* 0x000000cacb9f3223 */ /* 0x000fe2000001009f */
        /* <DEDUP_REMOVED lines=13> */
.L_x_4305:
[----:B------:R-:W-:Y:S05]  /*77a0*/  BSYNC B0 ;  /* 0x0000000000007941 */ /* 0x000fea0003800000 */
.L_x_4303:
[----:B------:R-:W0:Y:S01]  /*77b0*/  S2R R202, SR_TID.X ;  /* 0x0000000000ca7919 */ /* 0x000e220000002100 */
[----:B------:R-:W-:Y:S01]  /*77c0*/  MOV R0, 0x400 ;  /* 0x0000040000007802 */ /* 0x000fe20000000f00 */
[----:B------:R-:W-:Y:S05]  /*77d0*/  WARPSYNC.ALL ;  /* 0x0000000000007948 */ /* 0x000fea0003800000 */
[----:B------:R-:W2:Y:S01]  /*77e0*/  S2R R3, SR_CgaCtaId ;  /* 0x0000000000037919 */ /* 0x000ea20000008800 */
[----:B------:R-:W-:Y:S01]  /*77f0*/  ULDC UR6, c[0x0][0x218] ;  /* 0x0000860000067ab9 */ /* 0x000fe20000000800 */
[----:B------:R-:W-:Y:S01]  /*7800*/  ULDC.64 UR8, c[0x0][0x2d0] ;  /* 0x0000b40000087ab9 */ /* 0x000fe20000000a00 */
[----:B------:R-:W3:Y:S01]  /*7810*/  S2R R7, SR_CTAID.X ;  /* 0x0000000000077919 */ /* 0x000ee20000002500 */
[----:B0-----:R-:W-:-:S02]  /*7820*/  SHF.R.U32.HI R2, RZ, 0x5, R202 ;  /* 0x00000005ff027819 */ /* 0x001fc400000116ca */
[----:B------:R-:W-:-:S05]  /*7830*/  LOP3.LUT R5, R202, 0x1f, RZ, 0xc0, !PT ;  /* 0x0000001fca057812 */ /* 0x000fca00078ec0ff */
[----:B------:R-:W-:Y:S01]  /*7840*/  IMAD R2, R2, 0xa0, R5 ;  /* 0x000000a002027824 */ /* 0x000fe200078e0205 */
[----:B--2---:R-:W-:Y:S01]  /*7850*/  LEA R3, R3, R0, 0x18 ;  /* 0x0000000003037211 */ /* 0x004fe200078ec0ff */
[----:B---3--:R-:W-:-:S03]  /*7860*/  IMAD R7, R7, UR6, RZ ;  /* 0x0000000607077c24 */ /* 0x008fc6000f8e02ff */
[----:B------:R-:W-:Y:S01]  /*7870*/  LEA R2, R2, R3, 0x5 ;  /* 0x0000000302027211 */ /* 0x000fe200078e28ff */
[----:B------:R-:W-:Y:S01]  /*7880*/  IMAD R0, R202, 0x4, R3 ;  /* 0x00000004ca007824 */ /* 0x000fe200078e0203 */
[----:B------:R-:W-:-:S03]  /*7890*/  ULDC.64 UR6, c[0x0][0x2d8] ;  /* 0x0000b60000067ab9 */ /* 0x000fc60000000a00 */
        /* <DEDUP_REMOVED lines=16> */
[----:B-1----:R-:W-:Y:S04]  /*79a0*/  LDS R14, [R0+0x1800] ;  /* 0x00180000000e7984 */ /* 0x002fe80000000800 */
[----:B------:R-:W-:Y:S04]  /*79b0*/  LDS R13, [R0+0x1a00] ;  /* 0x001a0000000d7984 */ /* 0x000fe80000000800 */
[----:B------:R-:W-:Y:S04]  /*79c0*/  LDS R16, [R0+0x1c00] ;  /* 0x001c000000107984 */ /* 0x000fe80000000800 */
[----:B------:R-:W-:Y:S04]  /*79d0*/  LDS R15, [R0+0x1e00] ;  /* 0x001e0000000f7984 */ /* 0x000fe80000000800 */
[----:B------:R-:W1:Y:S04]  /*79e0*/  LDS R7, [R0+0xc00] ;  /* 0x000c000000077984 */ /* 0x000e680000000800 */
        /* <DEDUP_REMOVED lines=15> */
[----:B-----5:R-:W-:-:S03]  /*7ae0*/  FADD.FTZ R7, R7, R18 ;  /* 0x0000001207077221 */ /* 0x020fc60000010000 */
        /* <DEDUP_REMOVED lines=24> */
[----:B-----5:R-:W-:-:S03]  /*7c70*/  FADD.FTZ R10, R10, R19 ;  /* 0x000000130a0a7221 */ /* 0x020fc60000010000 */
        /* <DEDUP_REMOVED lines=21> */
[----:B-----5:R-:W-:Y:S01]  /*7dd0*/  FADD.FTZ R11, R11, R32 ;  /* 0x000000200b0b7221 */ /* 0x020fe20000010000 */
        /* <DEDUP_REMOVED lines=142> */
[----:B-----5:R-:W-:Y:S02]  /*86c0*/  FADD.FTZ R8, RZ, R8 ;  /* 0x00000008ff087221 */ /* 0x020fe40000010000 */
[----:B------:R-:W4:Y:S01]  /*86d0*/  LDS R10, [R0+0xa00] ;  /* 0x000a0000000a7984 */ /* 0x000f220000000800 */
[----:B------:R-:W-:-:S03]  /*86e0*/  FADD.FTZ R59, R36, R45 ;  /* 0x0000002d243b7221 */ /* 0x000fc60000010000 */
[----:B------:R-:W-:Y:S01]  /*86f0*/  STG.E desc[UR4][R2.64], R49 ;  /* 0x0000003102007986 */ /* 0x000fe2000c101904 */
[----:B------:R-:W-:-:S03]  /*8700*/  FADD.FTZ R41, R8, R41 ;  /* 0x0000002908297221 */ /* 0x000fc60000010000 */
[----:B------:R-:W5:Y:S01]  /*8710*/  LDS R45, [R0+0x1c00] ;  /* 0x001c0000002d7984 */ /* 0x000f620000000800 */
[----:B------:R-:W-:-:S03]  /*8720*/  FADD.FTZ R16, R29, R16 ;  /* 0x000000101d107221 */ /* 0x000fc60000010000 */
[----:B------:R-:W-:Y:S01]  /*8730*/  STG.E desc[UR4][R4.64], R11 ;  /* 0x0000000b04007986 */ /* 0x000fe2000c101904 */
[----:B------:R-:W-:-:S03]  /*8740*/  FADD.FTZ R18, R41, R18 ;  /* 0x0000001229127221 */ /* 0x000fc60000010000 */
[----:B------:R-:W5:Y:S01]  /*8750*/  LDS R47, [R0+0x2e00] ;  /* 0x002e0000002f7984 */ /* 0x000f620000000800 */
[----:B------:R-:W-:-:S03]  /*8760*/  FADD.FTZ R61, R16, R61 ;  /* 0x0000003d103d7221 */ /* 0x000fc60000010000 */
        /* <DEDUP_REMOVED lines=13> */
[----:B-----5:R-:W-:-:S03]  /*8840*/  FADD.FTZ R14, R14, R45 ;  /* 0x0000002d0e0e7221 */ /* 0x020fc60000010000 */
[----:B------:R-:W-:Y:S04]  /*8850*/  STG.E desc[UR4][R2.64+0x200], R25 ;  /* 0x0002001902007986 */ /* 0x000fe8000c101904 */
[----:B------:R-:W5:Y:S01]  /*8860*/  LDS R67, [R0+0x4400] ;  /* 0x0044000000437984 */ /* 0x000f620000000800 */
[----:B------:R-:W-:-:S03]  /*8870*/  FADD.FTZ R12, R12, R47 ;  /* 0x0000002f0c0c7221 */ /* 0x000fc60000010000 */
[----:B------:R-:W5:Y:S01]  /*8880*/  LDS R16, [R0+0x1000] ;  /* 0x0010000000107984 */ /* 0x000f620000000800 */
[----:B------:R-:W-:-:S03]  /*8890*/  FADD.FTZ R11, RZ, R11 ;  /* 0x0000000bff0b7221 */ /* 0x000fc60000010000 */
[----:B------:R-:W5:Y:S01]  /*88a0*/  LDS R25, [R0+0x2200] ;  /* 0x0022000000197984 */ /* 0x000f620000000800 */
        /* <DEDUP_REMOVED lines=14> */
[----:B-----5:R-:W-:-:S03]  /*8990*/  FADD.FTZ R67, R14, R67 ;  /* 0x000000430e437221 */ /* 0x020fc60000010000 */
[----:B------:R-:W-:Y:S01]  /*89a0*/  STG.E desc[UR4][R4.64+0x400], R13 ;  /* 0x0004000d04007986 */ /* 0x000fe2000c101904 */
[----:B------:R-:W-:-:S03]  /*89b0*/  FADD.FTZ R16, RZ, R16 ;  /* 0x00000010ff107221 */ /* 0x000fc60000010000 */
[----:B------:R-:W5:Y:S01]  /*89c0*/  LDS R26, [R0+0x4800] ;  /* 0x00480000001a7984 */ /* 0x000f620000000800 */
[----:B------:R-:W-:-:S03]  /*89d0*/  FADD.FTZ R8, R8, R25 ;  /* 0x0000001908087221 */ /* 0x000fc60000010000 */
        /* <DEDUP_REMOVED lines=41> */
.L_x_4309:
        /* <DEDUP_REMOVED lines=8> */
.L_x_4432:
[----:B------:R-:W-:Y:S05]  /*8cf0*/  BSYNC B1 ;  /* 0x0000000000017941 */ /* 0x000fea0003800000 */
.L_x_4431:
[----:B------:R-:W-:Y:S01]  /*8d00*/  MOV R202, R252 ;  /* 0x000000fc00ca7202 */ /* 0x000fe20000000f00 */
[----:B------:R-:W-:Y:S01]  /*8d10*/  HFMA2.MMA R204, -RZ, RZ, 0, 5.9604644775390625e-08 ;  /* 0x00000001ffcc7435 */ /* 0x000fe200000001ff */
[----:B------:R-:W-:Y:S01]  /*8d20*/  IMAD.MOV.U32 R205, RZ, RZ, R251 ;  /* 0x000000ffffcd7224 */ /* 0x000fe200078e00fb */
[----:B------:R-:W-:Y:S02]  /*8d30*/  MOV R203, 0x1f ;  /* 0x0000001f00cb7802 */ /* 0x000fe40000000f00 */
[----:B------:R-:W-:Y:S01]  /*8d40*/  FADD.FTZ R206, R202, R250 ;  /* 0x000000facace7221 */ /* 0x000fe20000010000 */
[----:B------:R-:W-:-:S07]  /*8d50*/  MOV R202, 0xffffffff ;  /* 0xffffffff00ca7802 */ /* 0x000fce0000000f00 */
[----:B------:R-:W-:Y:S05]  /*8d60*/  WARPSYNC.COLLECTIVE R202, `(.L_x_4433) ;  /* 0x00000000ca087348 */ /* 0x000fea0003c00000 */
[----:B------:R0:W1:Y:S02]  /*8d70*/  SHFL.BFLY P0, R252, R205, R204, R203 ;  /* 0x0c0000cccdfc7389 */ /* 0x00006400000000cb */
[----:B01----:R-:W-:Y:S01]  /*8d80*/  ENDCOLLECTIVE ;  /* 0x000000000000791b */ /* 0x003fe20003800000 */
.L_x_4433:
        /* <DEDUP_REMOVED lines=8> */
.L_x_4434:
[----:B------:R-:W-:Y:S01]  /*8e10*/  MOV R205, R207 ;  /* 0x000000cf00cd7202 */ /* 0x000fe20000000f00 */
[----:B------:R-:W-:-:S04]  /*8e20*/  IMAD.MOV.U32 R202, RZ, RZ, R252 ;  /* 0x000000ffffca7224 */ /* 0x000fc800078e00fc */
[----:B------:R-:W-:Y:S01]  /*8e30*/  FADD.FTZ R206, R206, R202 ;  /* 0x000000cacece7221 */ /* 0x000fe20000010000 */
[----:B------:R-:W-:-:S07]  /*8e40*/  MOV R202, 0xffffffff ;  /* 0xffffffff00ca7802 */ /* 0x000fce0000000f00 */
[----:B------:R-:W-:Y:S05]  /*8e50*/  WARPSYNC.COLLECTIVE R202, `(.L_x_4435) ;  /* 0x00000000ca087348 */ /* 0x000fea0003c00000 */
[----:B------:R0:W1:Y:S02]  /*8e60*/  SHFL.BFLY P0, R252, R205, R204, R203 ;  /* 0x0c0000cccdfc7389 */ /* 0x00006400000000cb */
[----:B01----:R-:W-:Y:S01]  /*8e70*/  ENDCOLLECTIVE ;  /* 0x000000000000791b */ /* 0x003fe20003800000 */
.L_x_4435:
        /* <DEDUP_REMOVED lines=8> */
.L_x_4436:
[----:B------:R-:W-:Y:S01]  /*8f00*/  IMAD.MOV.U32 R205, RZ, RZ, R207 ;  /* 0x000000ffffcd7224 */ /* 0x000fe200078e00cf */
[----:B------:R-:W-:-:S05]  /*8f10*/  MOV R202, R252 ;  /* 0x000000fc00ca7202 */ /* 0x000fca0000000f00 */
[----:B------:R-:W-:Y:S01]  /*8f20*/  FADD.FTZ R206, R206, R202 ;  /* 0x000000cacece7221 */ /* 0x000fe20000010000 */
[----:B------:R-:W-:-:S07]  /*8f30*/  MOV R202, 0xffffffff ;  /* 0xffffffff00ca7802 */ /* 0x000fce0000000f00 */
[----:B------:R-:W-:Y:S05]  /*8f40*/  WARPSYNC.COLLECTIVE R202, `(.L_x_4437) ;  /* 0x00000000ca087348 */ /* 0x000fea0003c00000 */
[----:B------:R0:W1:Y:S02]  /*8f50*/  SHFL.BFLY P0, R252, R205, R204, R203 ;  /* 0x0c0000cccdfc7389 */ /* 0x00006400000000cb */
[----:B01----:R-:W-:Y:S01]  /*8f60*/  ENDCOLLECTIVE ;  /* 0x000000000000791b */ /* 0x003fe20003800000 */
.L_x_4437:
        /* <DEDUP_REMOVED lines=8> */
.L_x_4438:
[----:B------:R-:W-:Y:S02]  /*8ff0*/  MOV R205, R207 ;  /* 0x000000cf00cd7202 */ /* 0x000fe40000000f00 */
[----:B------:R-:W-:-:S05]  /*9000*/  MOV R202, R252 ;  /* 0x000000fc00ca7202 */ /* 0x000fca0000000f00 */
[----:B------:R-:W-:Y:S01]  /*9010*/  FADD.FTZ R206, R206, R202 ;  /* 0x000000cacece7221 */ /* 0x000fe20000010000 */
[----:B------:R-:W-:-:S07]  /*9020*/  IMAD.MOV.U32 R202, RZ, RZ, -0x1 ;  /* 0xffffffffffca7424 */ /* 0x000fce00078e00ff */
[----:B------:R-:W-:Y:S05]  /*9030*/  WARPSYNC.COLLECTIVE R202, `(.L_x_4439) ;  /* 0x00000000ca087348 */ /* 0x000fea0003c00000 */
[----:B------:R0:W1:Y:S02]  /*9040*/  SHFL.BFLY P0, R252, R205, R204, R203 ;  /* 0x0c0000cccdfc7389 */ /* 0x00006400000000cb */
[----:B01----:R-:W-:Y:S01]  /*9050*/  ENDCOLLECTIVE ;  /* 0x000000000000791b */ /* 0x003fe20003800000 */
.L_x_4439:
        /* <DEDUP_REMOVED lines=8> */
.L_x_4440:
[----:B------:R-:W-:Y:S02]  /*90e0*/  MOV R205, R207 ;  /* 0x000000cf00cd7202 */ /* 0x000fe40000000f00 */
[----:B------:R-:W-:-:S07]  /*90f0*/  MOV R250, R252 ;  /* 0x000000fc00fa7202 */ /* 0x000fce0000000f00 */
[----:B------:R-:W-:Y:S05]  /*9100*/  WARPSYNC.COLLECTIVE R202, `(.L_x_4441) ;  /* 0x00000000ca087348 */ /* 0x000fea0003c00000 */
[----:B------:R0:W1:Y:S02]  /*9110*/  SHFL.BFLY P0, R252, R205, R204, R203 ;  /* 0x0c0000cccdfc7389 */ /* 0x00006400000000cb */
[----:B01----:R-:W-:Y:S01]  /*9120*/  ENDCOLLECTIVE ;  /* 0x000000000000791b */ /* 0x003fe20003800000 */
.L_x_4441:
[----:B------:R-:W-:Y:S01]  /*9130*/  MOV R202, R252 ;  /* 0x000000fc00ca7202 */ /* 0x000fe20000000f00 */
[----:B------:R-:W-:Y:S06]  /*9140*/  BRA `(.L_x_4442) ;  /* 0xffffff9c00e47947 */ /* 0x000fec000383ffff */
.L_x_4443:
        /* <DEDUP_REMOVED lines=11> */
.L_x_16909:


//--------------------- .text._ZN10layer_norm13ln_bwd_kernelINS_13Kernel_traitsIf13__nv_bfloat16S2_S2_fjLj1280ELj1ELj4ELj1ELj16ENS_18Kernel_traits_baseILj1280EfS2_S2_S2_fjLj128EEEEELb1ELb0ELb0ELb0EEEvNS_9BwdParamsE --------------------------
	.section	.text._ZN10layer_norm13ln_bwd_kernelINS_13Kernel_traitsIf13__nv_bfloat16S2_S2_fjLj1280ELj1ELj4ELj1ELj16ENS_18Kernel_traits_baseILj1280EfS2_S2_S2_fjLj128EEEEELb1ELb0ELb0ELb0EEEvNS_9BwdParamsE,"ax",@progbits
	.align	128
        .global         _ZN10layer_norm13ln_bwd_kernelINS_13Kernel_traitsIf13__nv_bfloat16S2_S2_fjLj1280ELj1ELj4ELj1ELj16ENS_18Kernel_traits_baseILj1280EfS2_S2_S2_fjLj128EEEEELb1ELb0ELb0ELb0EEEvNS_9BwdParamsE
        .type           _ZN10layer_norm13ln_bwd_kernelINS_13Kernel_traitsIf13__nv_bfloat16S2_S2_fjLj1280ELj1ELj4ELj1ELj16ENS_18Kernel_traits_baseILj1280EfS2_S2_S2_fjLj128EEEEELb1ELb0ELb0ELb0EEEvNS_9BwdParamsE,@function
        .size           _ZN10layer_norm13ln_bwd_kernelINS_13Kernel_traitsIf13__nv_bfloat16S2_S2_fjLj1280ELj1ELj4ELj1ELj16ENS_18Kernel_traits_baseILj1280EfS2_S2_S2_fjLj128EEEEELb1ELb0ELb0ELb0EEEvNS_9BwdParamsE,(.L_x_16910 - _ZN10layer_norm13ln_bwd_kernelINS_13Kernel_traitsIf13__nv_bfloat16S2_S2_fjLj1280ELj1ELj4ELj1ELj16ENS_18Kernel_traits_baseILj1280EfS2_S2_S2_fjLj128EEEEELb1ELb0ELb0ELb0EEEvNS_9BwdParamsE)
        .other          _ZN10layer_norm13ln_bwd_kernelINS_13Kernel_traitsIf13__nv_bfloat16S2_S2_fjLj1280ELj1ELj4ELj1ELj16ENS_18Kernel_traits_baseILj1280EfS2_S2_S2_fjLj128EEEEELb1ELb0ELb0ELb0EEEvNS_9BwdParamsE,@"STO_CUDA_ENTRY STV_DEFAULT"
_ZN10layer_norm13ln_bwd_kernelINS_13Kernel_traitsIf13__nv_bfloat16S2_S2_fjLj1280ELj1ELj4ELj1ELj16ENS_18Kernel_traits_baseILj1280EfS2_S2_S2_fjLj128EEEEELb1ELb0ELb0ELb0EEEvNS_9BwdParamsE:
.text._ZN10layer_norm13ln_bwd_kernelINS_13Kernel_traitsIf13__nv_bfloat16S2_S2_fjLj1280ELj1ELj4ELj1ELj16ENS_18Kernel_traits_baseILj1280EfS2_S2_S2_fjLj128EEEEELb1ELb0ELb0ELb0EEEvNS_9BwdParamsE:
        /* <DEDUP_REMOVED lines=29> */
[----:B------:R2:W-:Y:S02]  /*01d0*/  STL [R1], R0 ;  /* 0x0000000001007387 */ /* 0x0005e40000100800 */
[----:B0-----:R-:W0:Y:S08]  /*01e0*/  @P0 LDC.64 R4, c[0x0][0x260] ;  /* 0x00009800ff040b82 */ /* 0x001e300000000a00 */
[----:B------:R-:W3:Y:S08]  /*01f0*/  @P1 LDC.64 R8, c[0x0][0x260] ;  /* 0x00009800ff081b82 */ /* 0x000ef00000000a00 */
[----:B------:R-:W4:Y:S01]  /*0200*/  @P2 LDC.64 R10, c[0x0][0x260] ;  /* 0x00009800ff0a2b82 */ /* 0x000f220000000a00 */
[C---:B-1----:R-:W-:Y:S01]  /*0210*/  @P4 IMAD.WIDE.U32 R2, R15.reuse, 0x20, R2 ;  /* 0x000000200f024825 */ /* 0x042fe200078e0002 */
[----:B------:R-:W-:-:S06]  /*0220*/  @P4 LOP3.LUT R15, R15, 0x20, RZ, 0xfc, !PT ;  /* 0x000000200f0f4812 */ /* 0x000fcc00078efcff */
[----:B------:R-:W1:Y:S01]  /*0230*/  @P3 LDC.64 R12, c[0x0][0x260] ;  /* 0x00009800ff0c3b82 */ /* 0x000e620000000a00 */
[C---:B0-----:R-:W-:Y:S01]  /*0240*/  @P0 IMAD.WIDE.U32 R6, R15.reuse, 0x20, R4 ;  /* 0x000000200f060825 */ /* 0x041fe200078e0004 */
[----:B------:R-:W-:Y:S01]  /*0250*/  @P0 IADD3 R15, R15, 0x20, RZ ;  /* 0x000000200f0f0810 */ /* 0x000fe20007ffe0ff */
[----:B------:R-:W5:Y:S04]  /*0260*/  @P4 LDG.E.128 R32, desc[UR4][R2.64] ;  /* 0x0000000402204981 */ /* 0x000f68000c1e1d00 */
[----:B------:R-:W5:Y:S01]  /*0270*/  @P0 LDG.E.128 R40, desc[UR4][R6.64] ;  /* 0x0000000406280981 */ /* 0x000f62000c1e1d00 */
[C---:B---3--:R-:W-:Y:S01]  /*0280*/  @P1 IMAD.WIDE.U32 R8, R15.reuse, 0x20, R8 ;  /* 0x000000200f081825 */ /* 0x048fe200078e0008 */
[----:B------:R-:W-:Y:S02]  /*0290*/  @P1 IADD3 R15, R15, 0x20, RZ ;  /* 0x000000200f0f1810 */ /* 0x000fe40007ffe0ff */
[----:B------:R-:W5:Y:S04]  /*02a0*/  @P0 LDG.E.128 R44, desc[UR4][R6.64+0x10] ;  /* 0x00001004062c0981 */ /* 0x000f68000c1e1d00 */
[----:B------:R-:W5:Y:S01]  /*02b0*/  @P1 LDG.E.128 R48, desc[UR4][R8.64] ;  /* 0x0000000408301981 */ /* 0x000f62000c1e1d00 */
[C---:B----4-:R-:W-:Y:S01]  /*02c0*/  @P2 IMAD.WIDE.U32 R10, R15.reuse, 0x20, R10 ;  /* 0x000000200f0a2825 */ /* 0x050fe200078e000a */
[----:B------:R-:W-:-:S02]  /*02d0*/  @P2 IADD3 R15, R15, 0x20, RZ ;  /* 0x000000200f0f2810 */ /* 0x000fc40007ffe0ff */
[----:B------:R-:W5:Y:S04]  /*02e0*/  @P1 LDG.E.128 R52, desc[UR4][R8.64+0x10] ;  /* 0x0000100408341981 */ /* 0x000f68000c1e1d00 */
[----:B------:R-:W5:Y:S04]  /*02f0*/  @P2 LDG.E.128 R56, desc[UR4][R10.64] ;  /* 0x000000040a382981 */ /* 0x000f68000c1e1d00 */
[----:B------:R-:W5:Y:S01]  /*0300*/  @P2 LDG.E.128 R60, desc[UR4][R10.64+0x10] ;  /* 0x000010040a3c2981 */ /* 0x000f62000c1e1d00 */
[----:B-1----:R-:W-:Y:S02]  /*0310*/  @P3 IMAD.WIDE.U32 R4, R15, 0x20, R12 ;  /* 0x000000200f043825 */ /* 0x002fe400078e000c */
[----:B------:R-:W0:Y:S01]  /*0320*/  S2R R13, SR_CTAID.X ;  /* 0x00000000000d7919 */ /* 0x000e220000002500 */
[----:B--2---:R-:W-:Y:S01]  /*0330*/  SHF.R.U32.HI R0, RZ, 0x5, R14 ;  /* 0x00000005ff007819 */ /* 0x004fe2000001160e */
[----:B------:R0:W5:Y:S04]  /*0340*/  @P4 LDG.E.128 R36, desc[UR4][R2.64+0x10] ;  /* 0x0000100402244981 */ /* 0x000168000c1e1d00 */
[----:B------:R1:W5:Y:S04]  /*0350*/  @P3 LDG.E.128 R64, desc[UR4][R4.64] ;  /* 0x0000000404403981 */ /* 0x000368000c1e1d00 */
[----:B------:R1:W5:Y:S01]  /*0360*/  @P3 LDG.E.128 R68, desc[UR4][R4.64+0x10] ;  /* 0x0000100404443981 */ /* 0x000362000c1e1d00 */
[----:B------:R-:W-:Y:S01]  /*0370*/  BSSY B0, `(.L_x_4444) ;  /* 0x000049a000007945 */ /* 0x000fe20003800000 */
        /* <DEDUP_REMOVED lines=43> */
[----:B------:R-:W-:Y:S01]  /*0630*/  ULDC.64 UR6, c[0x0][0x270] ;  /* 0x00009c0000067ab9 */ /* 0x000fe20000000a00 */
[----:B------:R-:W-:Y:S01]  /*0640*/  HFMA2.MMA R73, -RZ, RZ, 0, 0 ;  /* 0x00000000ff497435 */ /* 0x000fe200000001ff */
[----:B------:R-:W-:-:S04]  /*0650*/  ISETP.NE.U32.AND P3, PT, RZ, UR6, PT ;  /* 0x00000006ff007c0c */ /* 0x000fc8000bf65070 */
[----:B------:R-:W-:-:S13]  /*0660*/  ISETP.NE.AND.EX P3, PT, RZ, UR7, PT, P3 ;  /* 0x00000007ff007c0c */ /* 0x000fda000bf65330 */
.L_x_4467:
[----:B------:R-:W2:Y:S01]  /*0670*/  LDL R2, [R1+0x4] ;  /* 0x0000040001027983 */ /* 0x000ea20000100800 */
[----:B0-----:R-:W0:Y:S08]  /*0680*/  @P3 LDC.64 R4, c[0x0][0x270] ;  /* 0x00009c00ff043b82 */ /* 0x001e300000000a00 */
[----:B------:R-:W1:Y:S01]  /*0690*/  LDC.64 R172, c[0x0][0x258] ;  /* 0x00009600ffac7b82 */ /* 0x000e620000000a00 */
[C---:B0-----:R-:W-:Y:S01]  /*06a0*/  @P3 LEA R4, P4, R3.reuse, R4, 0x1 ;  /* 0x0000000403043211 */ /* 0x041fe200078808ff */
[----:B-1----:R-:W-:Y:S01]  /*06b0*/  IMAD.WIDE R172, R3, 0x4, R172 ;  /* 0x0000000403ac7825 */ /* 0x002fe200078e02ac */
[----:B--2---:R-:W-:-:S02]  /*06c0*/  ISETP.NE.AND P5, PT, R2, RZ, PT ;  /* 0x000000ff0200720c */ /* 0x004fc40003fa5270 */
[----:B------:R-:W-:-:S04]  /*06d0*/  SHF.R.S32.HI R2, RZ, 0x1f, R3 ;  /* 0x0000001fff027819 */ /* 0x000fc80000011403 */
[----:B------:R-:W-:-:S05]  /*06e0*/  @P3 LEA.HI.X R5, R3, R5, R2, 0x1, P4 ;  /* 0x0000000503053211 */ /* 0x000fca00020f0c02 */
[----:B------:R0:W2:Y:S02]  /*06f0*/  @P3 LDG.E.U16 R2, desc[UR4][R4.64] ;  /* 0x0000000404023981 */ /* 0x0000a4000c1e1500 */
[----:B0-----:R-:W0:Y:S02]  /*0700*/  LDC.64 R4, c[0x0][0x250] ;  /* 0x00009400ff047b82 */ /* 0x001e240000000a00 */
[----:B0-----:R-:W-:-:S05]  /*0710*/  IMAD.WIDE R4, R3, 0x4, R4 ;  /* 0x0000000403047825 */ /* 0x001fca00078e0204 */
[----:B-----5:R0:W5:Y:S04]  /*0720*/  LDG.E R213, desc[UR4][R4.64] ;  /* 0x0000000404d57981 */ /* 0x020168000c1e1900 */
[----:B------:R1:W5:Y:S01]  /*0730*/  LDG.E R5, desc[UR4][R172.64] ;  /* 0x00000004ac057981 */ /* 0x000362000c1e1900 */
[----:B------:R-:W-:Y:S01]  /*0740*/  MOV R251, UR20 ;  /* 0x0000001400fb7c02 */ /* 0x000fe20008000f00 */
[----:B------:R-:W-:Y:S01]  /*0750*/  BSSY B1, `(.L_x_4446) ;  /* 0x000006f000017945 */ /* 0x000fe20003800000 */
[----:B0-----:R-:W-:Y:S01]  /*0760*/  MOV R4, 0x3f800000 ;  /* 0x3f80000000047802 */ /* 0x001fe20000000f00 */
[----:B------:R-:W0:Y:S01]  /*0770*/  S2R R174, SR_TID.X ;  /* 0x0000000000ae7919 */ /* 0x000e220000002100 */
[----:B------:R-:W-:Y:S02]  /*0780*/  MOV R216, RZ ;  /* 0x000000ff00d87202 */ /* 0x000fe40000000f00 */
[----:B------:R-:W-:-:S02]  /*0790*/  MOV R215, RZ ;  /* 0x000000ff00d77202 */ /* 0x000fc40000000f00 */
[----:B0-----:R-:W-:Y:S02]  /*07a0*/  LOP3.LUT R252, R174, 0x1f, RZ, 0xc0, !PT ;  /* 0x0000001faefc7812 */ /* 0x001fe400078ec0ff */
[----:B--2---:R-:W-:Y:S01]  /*07b0*/  @P3 SHF.L.U32 R4, R2, 0x10, RZ ;  /* 0x0000001002043819 */ /* 0x004fe200000006ff */
[----:B------:R-:W-:-:S05]  /*07c0*/  IMAD R2, R3, R251, RZ ;  /* 0x000000fb03027224 */ /* 0x000fca00078e02ff */
[----:B------:R-:W-:-:S04]  /*07d0*/  SHF.R.S32.HI R175, RZ, 0x1f, R2 ;  /* 0x0000001fffaf7819 */ /* 0x000fc80000011402 */
[----:B------:R-:W-:-:S04]  /*07e0*/  LEA.HI R175, R175, R2, RZ, 0x3 ;  /* 0x00000002afaf7211 */ /* 0x000fc800078f18ff */
[----:B------:R-:W-:-:S04]  /*07f0*/  LEA.HI.SX32 R2, R175, R252, 0x1d ;  /* 0x000000fcaf027211 */ /* 0x000fc800078feaff */
[----:B------:R-:W-:Y:S01]  /*0800*/  MOV R214, R2 ;  /* 0x0000000200d67202 */ /* 0x000fe20000000f00 */
[----:B-1----:R-:W-:Y:S06]  /*0810*/  @!P5 BRA `(.L_x_4447) ;  /* 0x000000040088d947 */ /* 0x002fec0003800000 */
        /* <DEDUP_REMOVED lines=15> */
[----:B-1----:R-:W-:Y:S02]  /*0910*/  ISETP.NE.AND P4, PT, R178, RZ, PT ;  /* 0x000000ffb200720c */ /* 0x002fe40003f85270 */
[C---:B--2---:R-:W-:Y:S02]  /*0920*/  PRMT R12, R172.reuse, 0x7632, R12 ;  /* 0x00007632ac0c7816 */ /* 0x044fe4000000000c */
[----:B------:R-:W-:Y:S02]  /*0930*/  SHF.L.U32 R13, R172, 0x10, RZ ;  /* 0x00000010ac0d7819 */ /* 0x000fe400000006ff */
[----:B------:R-:W-:Y:S02]  /*0940*/  PRMT R176, R173, 0x7632, R176 ;  /* 0x00007632adb07816 */ /* 0x000fe400000000b0 */
[----:B-----5:R-:W-:Y:S02]  /*0950*/  FSEL R172, R213, RZ, !P4 ;  /* 0x000000ffd5ac7208 */ /* 0x020fe40006000000 */
[----:B------:R-:W-:-:S02]  /*0960*/  SHF.L.U32 R173, R173, 0x10, RZ ;  /* 0x00000010adad7819 */ /* 0x000fc400000006ff */
[----:B------:R-:W-:Y:S02]  /*0970*/  PRMT R177, R174, 0x7632, R177 ;  /* 0x00007632aeb17816 */ /* 0x000fe400000000b1 */
[C---:B0-----:R-:W-:Y:S02]  /*0980*/  PRMT R6, R175.reuse, 0x7632, R6 ;  /* 0x00007632af067816 */ /* 0x041fe40000000006 */
[----:B------:R-:W-:Y:S01]  /*0990*/  SHF.L.U32 R7, R12, 0x10, RZ ;  /* 0x000000100c077819 */ /* 0x000fe200000006ff */
[----:B------:R-:W-:Y:S01]  /*09a0*/  FADD.FTZ R0, -R172, R13 ;  /* 0x0000000dac007221 */ /* 0x000fe20000010100 */
[----:B------:R-:W-:Y:S01]  /*09b0*/  SHF.L.U32 R179, R174, 0x10, RZ ;  /* 0x00000010aeb37819 */ /* 0x000fe200000006ff */
[----:B------:R-:W-:Y:S01]  /*09c0*/  FADD.FTZ R216, -R172, R173 ;  /* 0x000000adacd87221 */ /* 0x000fe20000010100 */
[----:B------:R-:W-:Y:S02]  /*09d0*/  SHF.L.U32 R175, R175, 0x10, RZ ;  /* 0x00000010afaf7819 */ /* 0x000fe400000006ff */
[----:B------:R-:W-:-:S02]  /*09e0*/  SHF.L.U32 R13, R176, 0x10, RZ ;  /* 0x00000010b00d7819 */ /* 0x000fc400000006ff */
[----:B------:R-:W-:Y:S01]  /*09f0*/  SHF.L.U32 R177, R177, 0x10, RZ ;  /* 0x00000010b1b17819 */ /* 0x000fe200000006ff */
[----:B------:R-:W-:Y:S01]  /*0a00*/  FADD.FTZ R214, -R172, R7 ;  /* 0x00000007acd67221 */ /* 0x000fe20000010100 */
[----:B------:R-:W-:Y:S01]  /*0a10*/  SHF.L.U32 R173, R6, 0x10, RZ ;  /* 0x0000001006ad7819 */ /* 0x000fe200000006ff */
[----:B------:R-:W-:Y:S01]  /*0a20*/  FMUL.FTZ R0, R5, R0 ;  /* 0x0000000005007220 */ /* 0x000fe20000410000 */
[----:B---3--:R-:W-:Y:S01]  /*0a30*/  SHF.L.U32 R7, R8, 0x10, RZ ;  /* 0x0000001008077819 */ /* 0x008fe200000006ff */
[C---:B------:R-:W-:Y:S01]  /*0a40*/  FADD.FTZ R178, -R172.reuse, R179 ;  /* 0x000000b3acb27221 */ /* 0x040fe20000010100 */
[C---:B------:R-:W-:Y:S01]  /*0a50*/  FADD.FTZ R176, -R172.reuse, R175 ;  /* 0x000000afacb07221 */ /* 0x040fe20000010100 */
[C---:B------:R-:W-:Y:S01]  /*0a60*/  FADD.FTZ R174, -R172.reuse, R13 ;  /* 0x0000000dacae7221 */ /* 0x040fe20000010100 */
[----:B------:R-:W-:Y:S01]  /*0a70*/  FADD.FTZ R12, -R172, R177 ;  /* 0x000000b1ac0c7221 */ /* 0x000fe20000010100 */
[----:B------:R-:W-:Y:S01]  /*0a80*/  PRMT R249, R8, 0x7632, R249 ;  /* 0x0000763208f97816 */ /* 0x000fe200000000f9 */
[----:B------:R-:W-:Y:S01]  /*0a90*/  FADD.FTZ R172, -R172, R173 ;  /* 0x000000adacac7221 */ /* 0x000fe20000010100 */
[C---:B------:R-:W-:Y:S01]  /*0aa0*/  PRMT R8, R9.reuse, 0x7632, R8 ;  /* 0x0000763209087816 */ /* 0x040fe20000000008 */
[----:B------:R-:W-:Y:S01]  /*0ab0*/  FADD.FTZ R112, R112, R7 ;  /* 0x0000000770707221 */ /* 0x000fe20000010000 */
[----:B------:R-:W-:Y:S01]  /*0ac0*/  SHF.L.U32 R173, R9, 0x10, RZ ;  /* 0x0000001009ad7819 */ /* 0x000fe200000006ff */
[-C--:B------:R-:W-:Y:S01]  /*0ad0*/  FFMA.FTZ R72, R0, R7.reuse, R72 ;  /* 0x0000000700487223 */ /* 0x080fe20000010048 */
[----:B------:R-:W-:Y:S01]  /*0ae0*/  PRMT R9, R10, 0x7632, R9 ;  /* 0x000076320a097816 */ /* 0x000fe20000000009 */
[----:B------:R-:W-:Y:S01]  /*0af0*/  FMUL.FTZ R6, R32, R7 ;  /* 0x0000000720067220 */ /* 0x000fe20000410000 */
[----:B------:R-:W-:Y:S01]  /*0b00*/  SHF.L.U32 R13, R10, 0x10, RZ ;  /* 0x000000100a0d7819 */ /* 0x000fe200000006ff */
[----:B------:R-:W-:Y:S01]  /*0b10*/  FMUL.FTZ R7, R5, R216 ;  /* 0x000000d805077220 */ /* 0x000fe20000410000 */
[----:B------:R-:W-:-:S02]  /*0b20*/  PRMT R10, R11, 0x7632, R10 ;  /* 0x000076320b0a7816 */ /* 0x000fc4000000000a */
[----:B------:R-:W-:Y:S01]  /*0b30*/  SHF.L.U32 R216, R8, 0x10, RZ ;  /* 0x0000001008d87819 */ /* 0x000fe200000006ff */
[----:B------:R-:W-:Y:S01]  /*0b40*/  FMUL.FTZ R8, R5, R178 ;  /* 0x000000b205087220 */ /* 0x000fe20000410000 */
[----:B------:R-:W-:Y:S01]  /*0b50*/  SHF.L.U32 R178, R9, 0x10, RZ ;  /* 0x0000001009b27819 */ /* 0x000fe200000006ff */
[----:B------:R-:W-:Y:S01]  /*0b60*/  FMUL.FTZ R9, R5, R176 ;  /* 0x000000b005097220 */ /* 0x000fe20000410000 */
[----:B------:R-:W-:Y:S01]  /*0b70*/  IMAD.U32 R11, R11, 0x10000, RZ ;  /* 0x000100000b0b7824 */ /* 0x000fe200078e00ff */
[----:B------:R-:W-:Y:S02]  /*0b80*/  SHF.L.U32 R249, R249, 0x10, RZ ;  /* 0x00000010f9f97819 */ /* 0x000fe400000006ff */
[----:B------:R-:W-:Y:S01]  /*0b90*/  SHF.L.U32 R176, R10, 0x10, RZ ;  /* 0x000000100ab07819 */ /* 0x000fe200000006ff */
        /* <DEDUP_REMOVED lines=11> */
[----:B------:R-:W-:Y:S01]  /*0c50*/  FADD.FTZ R174, RZ, R6 ;  /* 0x00000006ffae7221 */ /* 0x000fe20000010000 */
[----:B------:R-:W-:Y:S01]  /*0c60*/  FFMA.FTZ R13, R0, R6, RZ ;  /* 0x00000006000d7223 */ /* 0x000fe200000100ff */
[----:B------:R-:W-:Y:S01]  /*0c70*/  FADD.FTZ R114, R114, R173 ;  /* 0x000000ad72727221 */ /* 0x000fe20000010000 */
[-C--:B------:R-:W-:Y:S01]  /*0c80*/  FFMA.FTZ R74, R7, R173.reuse, R74 ;  /* 0x000000ad074a7223 */ /* 0x080fe2000001004a */
[----:B------:R-:W-:Y:S01]  /*0c90*/  FMUL.FTZ R248, R34, R173 ;  /* 0x000000ad22f87220 */ /* 0x000fe20000410000 */
[----:B------:R-:W-:Y:S01]  /*0ca0*/  FADD.FTZ R173, R174, R249 ;  /* 0x000000f9aead7221 */ /* 0x000fe20000010000 */
[----:B------:R-:W-:Y:S01]  /*0cb0*/  FFMA.FTZ R174, R10, R249, R13 ;  /* 0x000000f90aae7223 */ /* 0x000fe2000001000d */
[----:B------:R-:W-:-:S02]  /*0cc0*/  FMUL.FTZ R247, R35, R216 ;  /* 0x000000d823f77220 */ /* 0x000fc40000410000 */
        /* <DEDUP_REMOVED lines=10> */
[C---:B------:R-:W-:Y:S01]  /*0d70*/  FFMA.FTZ R172, R12.reuse, R245, R173 ;  /* 0x000000f50cac7223 */ /* 0x040fe200000100ad */
        /* <DEDUP_REMOVED lines=8> */
[C---:B------:R-:W-:Y:S01]  /*0e00*/  FFMA.FTZ R79, R13.reuse, R176, R79 ;  /* 0x000000b00d4f7223 */ /* 0x040fe2000001004f */
[----:B------:R-:W-:Y:S01]  /*0e10*/  FADD.FTZ R216, R216, R243 ;  /* 0x000000f3d8d87221 */ /* 0x000fe20000010000 */
[----:B------:R-:W-:Y:S01]  /*0e20*/  FFMA.FTZ R215, R13, R243, R172 ;  /* 0x000000f30dd77223 */ /* 0x000fe200000100ac */
[----:B------:R-:W-:-:S07]  /*0e30*/  IADD3 R214, R2, 0x20, RZ ;  /* 0x0000002002d67810 */ /* 0x000fce0007ffe0ff */
.L_x_4447:
[----:B------:R-:W-:Y:S05]  /*0e40*/  BSYNC B1 ;  /* 0x0000000000017941 */ /* 0x000fea0003800000 */
.L_x_4446:
        /* <DEDUP_REMOVED lines=18> */
[----:B------:R-:W-:Y:S02]  /*0f70*/  IADD3 R214, R214, 0x20, RZ ;  /* 0x00000020d6d67810 */ /* 0x000fe40007ffe0ff */
[C---:B--2---:R-:W-:Y:S02]  /*0f80*/  PRMT R20, R172.reuse, 0x7632, R20 ;  /* 0x00007632ac147816 */ /* 0x044fe40000000014 */
[----:B------:R-:W-:Y:S02]  /*0f90*/  SHF.L.U32 R21, R172, 0x10, RZ ;  /* 0x00000010ac157819 */ /* 0x000fe400000006ff */
[----:B------:R-:W-:Y:S02]  /*0fa0*/  PRMT R176, R173, 0x7632, R176 ;  /* 0x00007632adb07816 */ /* 0x000fe400000000b0 */
[----:B-----5:R-:W-:-:S02]  /*0fb0*/  FSEL R172, R213, RZ, !P4 ;  /* 0x000000ffd5ac7208 */ /* 0x020fc40006000000 */
[----:B------:R-:W-:Y:S02]  /*0fc0*/  SHF.L.U32 R173, R173, 0x10, RZ ;  /* 0x00000010adad7819 */ /* 0x000fe400000006ff */
[C---:B------:R-:W-:Y:S02]  /*0fd0*/  PRMT R177, R174.reuse, 0x7632, R177 ;  /* 0x00007632aeb17816 */ /* 0x040fe400000000b1 */
[----:B------:R-:W-:Y:S02]  /*0fe0*/  SHF.L.U32 R179, R174, 0x10, RZ ;  /* 0x00000010aeb37819 */ /* 0x000fe400000006ff */
[C---:B------:R-:W-:Y:S01]  /*0ff0*/  PRMT R174, R175.reuse, 0x7632, R174 ;  /* 0x00007632afae7816 */ /* 0x040fe200000000ae */
[C---:B0-----:R-:W-:Y:S01]  /*1000*/  FADD.FTZ R14, -R172.reuse, R21 ;  /* 0x00000015ac0e7221 */ /* 0x041fe20000010100 */
[----:B------:R-:W-:Y:S01]  /*1010*/  SHF.L.U32 R175, R175, 0x10, RZ ;  /* 0x00000010afaf7819 */ /* 0x000fe200000006ff */
[----:B------:R-:W-:Y:S01]  /*1020*/  FADD.FTZ R238, -R172, R173 ;  /* 0x000000adacee7221 */ /* 0x000fe20000010100 */
        /* <DEDUP_REMOVED lines=9> */
[----:B------:R-:W-:Y:S01]  /*10c0*/  FADD.FTZ R172, -R172, R173 ;  /* 0x000000adacac7221 */ /* 0x000fe20000010100 */
[----:B---3--:R-:W-:-:S02]  /*10d0*/  PRMT R239, R17, 0x7632, R239 ;  /* 0x0000763211ef7816 */ /* 0x008fc400000000ef */
[----:B------:R-:W-:Y:S02]  /*10e0*/  SHF.L.U32 R173, R17, 0x10, RZ ;  /* 0x0000001011ad7819 */ /* 0x000fe400000006ff */
[C---:B------:R-:W-:Y:S02]  /*10f0*/  PRMT R17, R18.reuse, 0x7632, R17 ;  /* 0x0000763212117816 */ /* 0x040fe40000000011 */
[----:B------:R-:W-:Y:S02]  /*1100*/  SHF.L.U32 R21, R18, 0x10, RZ ;  /* 0x0000001012157819 */ /* 0x000fe400000006ff */
[C---:B------:R-:W-:Y:S02]  /*1110*/  PRMT R241, R16.reuse, 0x7632, R241 ;  /* 0x0000763210f17816 */ /* 0x040fe400000000f1 */
[----:B------:R-:W-:Y:S01]  /*1120*/  SHF.L.U32 R15, R16, 0x10, RZ ;  /* 0x00000010100f7819 */ /* 0x000fe200000006ff */
[----:B------:R-:W-:Y:S01]  /*1130*/  FMUL.FTZ R16, R5, R178 ;  /* 0x000000b205107220 */ /* 0x000fe20000410000 */
[----:B------:R-:W-:-:S02]  /*1140*/  PRMT R18, R19, 0x7632, R18 ;  /* 0x0000763213127816 */ /* 0x000fc40000000012 */
[----:B------:R-:W-:Y:S01]  /*1150*/  SHF.L.U32 R178, R17, 0x10, RZ ;  /* 0x0000001011b27819 */ /* 0x000fe200000006ff */
[----:B------:R-:W-:Y:S01]  /*1160*/  FMUL.FTZ R17, R5, R174 ;  /* 0x000000ae05117220 */ /* 0x000fe20000410000 */
[----:B------:R-:W-:Y:S02]  /*1170*/  SHF.L.U32 R241, R241, 0x10, RZ ;  /* 0x00000010f1f17819 */ /* 0x000fe400000006ff */
[----:B------:R-:W-:Y:S01]  /*1180*/  SHF.L.U32 R174, R18, 0x10, RZ ;  /* 0x0000001012ae7819 */ /* 0x000fe200000006ff */
[C---:B------:R-:W-:Y:S01]  /*1190*/  FMUL.FTZ R18, R5.reuse, R236 ;  /* 0x000000ec05127220 */ /* 0x040fe20000410000 */
[----:B------:R-:W-:Y:S01]  /*11a0*/  FMUL.FTZ R14, R5, R14 ;  /* 0x0000000e050e7220 */ /* 0x000fe20000410000 */
[----:B------:R-:W-:Y:S01]  /*11b0*/  FMUL.FTZ R242, R40, R15 ;  /* 0x0000000f28f27220 */ /* 0x000fe20000410000 */
[----:B------:R-:W-:Y:S01]  /*11c0*/  SHF.L.U32 R19, R19, 0x10, RZ ;  /* 0x0000001013137819 */ /* 0x000fe200000006ff */
[----:B------:R-:W-:Y:S01]  /*11d0*/  FADD.FTZ R121, R121, R241 ;  /* 0x000000f179797221 */ /* 0x000fe20000010000 */
[-C--:B------:R-:W-:Y:S01]  /*11e0*/  FFMA.FTZ R81, R18, R241.reuse, R81 ;  /* 0x000000f112517223 */ /* 0x080fe20000010051 */
[----:B------:R-:W-:Y:S01]  /*11f0*/  FADD.FTZ R216, R216, R242 ;  /* 0x000000f2d8d87221 */ /* 0x000fe20000010000 */
[----:B------:R-:W-:Y:S01]  /*1200*/  FMUL.FTZ R241, R41, R241 ;  /* 0x000000f129f17220 */ /* 0x000fe20000410000 */
[----:B------:R-:W-:Y:S01]  /*1210*/  FFMA.FTZ R215, R14, R242, R215 ;  /* 0x000000f20ed77223 */ /* 0x000fe200000100d7 */
[----:B------:R-:W-:Y:S01]  /*1220*/  FADD.FTZ R120, R120, R15 ;  /* 0x0000000f78787221 */ /* 0x000fe20000010000 */
[----:B------:R-:W-:Y:S01]  /*1230*/  FFMA.FTZ R80, R14, R15, R80 ;  /* 0x0000000f0e507223 */ /* 0x000fe20000010050 */
[----:B------:R-:W-:Y:S01]  /*1240*/  FMUL.FTZ R15, R5, R238 ;  /* 0x000000ee050f7220 */ /* 0x000fe20000410000 */
        /* <DEDUP_REMOVED lines=26> */
[C---:B------:R-:W-:Y:S01]  /*13f0*/  FFMA.FTZ R172, R20.reuse, R237, R173 ;  /* 0x000000ed14ac7223 */ /* 0x040fe200000100ad */
[----:B------:R-:W-:Y:S02]  /*1400*/  FMUL.FTZ R235, R47, R174 ;  /* 0x000000ae2feb7220 */ /* 0x000fe40000410000 */
        /* <DEDUP_REMOVED lines=8> */
.L_x_4449:
[----:B------:R-:W-:Y:S05]  /*1490*/  BSYNC B1 ;  /* 0x0000000000017941 */ /* 0x000fea0003800000 */
.L_x_4448:
        /* <DEDUP_REMOVED lines=19> */
[----:B------:R-:W-:Y:S02]  /*15d0*/  IADD3 R214, R214, 0x20, RZ ;  /* 0x00000020d6d67810 */ /* 0x000fe40007ffe0ff */
[C---:B--2---:R-:W-:Y:S01]  /*15e0*/  PRMT R24, R176.reuse, 0x7632, R24 ;  /* 0x00007632b0187816 */ /* 0x044fe20000000018 */
[----:B------:R-:W-:Y:S01]  /*15f0*/  IMAD.U32 R25, R176, 0x10000, RZ ;  /* 0x00010000b0197824 */ /* 0x000fe200078e00ff */
[C---:B------:R-:W-:Y:S02]  /*1600*/  PRMT R27, R177.reuse, 0x7632, R27 ;  /* 0x00007632b11b7816 */ /* 0x040fe4000000001b */
[----:B------:R-:W-:Y:S02]  /*1610*/  SHF.L.U32 R177, R177, 0x10, RZ ;  /* 0x00000010b1b17819 */ /* 0x000fe400000006ff */
[----:B------:R-:W-:-:S02]  /*1620*/  PRMT R176, R178, 0x7632, R176 ;  /* 0x00007632b2b07816 */ /* 0x000fc400000000b0 */
[----:B------:R-:W-:Y:S02]  /*1630*/  SHF.L.U32 R191, R178, 0x10, RZ ;  /* 0x00000010b2bf7819 */ /* 0x000fe400000006ff */
[----:B------:R-:W-:Y:S02]  /*1640*/  PRMT R178, R179, 0x7632, R178 ;  /* 0x00007632b3b27816 */ /* 0x000fe400000000b2 */
[----:B0-----:R-:W-:Y:S01]  /*1650*/  SHF.L.U32 R23, R24, 0x10, RZ ;  /* 0x0000001018177819 */ /* 0x001fe200000006ff */
[C---:B------:R-:W-:Y:S01]  /*1660*/  FADD.FTZ R22, -R192.reuse, R25 ;  /* 0x00000019c0167221 */ /* 0x040fe20000010100 */
[----:B------:R-:W-:Y:S01]  /*1670*/  SHF.L.U32 R27, R27, 0x10, RZ ;  /* 0x000000101b1b7819 */ /* 0x000fe200000006ff */
[----:B------:R-:W-:Y:S01]  /*1680*/  FADD.FTZ R230, -R192, R177 ;  /* 0x000000b1c0e67221 */ /* 0x000fe20000010100 */
[----:B------:R-:W-:Y:S01]  /*1690*/  SHF.L.U32 R177, R178, 0x10, RZ ;  /* 0x00000010b2b17819 */ /* 0x000fe200000006ff */
[C---:B------:R-:W-:Y:S01]  /*16a0*/  FADD.FTZ R24, -R192.reuse, R191 ;  /* 0x000000bfc0187221 */ /* 0x040fe20000010100 */
[----:B------:R-:W-:Y:S01]  /*16b0*/  FADD.FTZ R178, -R192, R23 ;  /* 0x00000017c0b27221 */ /* 0x000fe20000010100 */
[----:B---3--:R-:W-:Y:S01]  /*16c0*/  SHF.L.U32 R23, R172, 0x10, RZ ;  /* 0x00000010ac177819 */ /* 0x008fe200000006ff */
[----:B------:R-:W-:Y:S01]  /*16d0*/  FADD.FTZ R190, -R192, R27 ;  /* 0x0000001bc0be7221 */ /* 0x000fe20000010100 */
[C---:B------:R-:W-:Y:S01]  /*16e0*/  FMUL.FTZ R22, R5.reuse, R22 ;  /* 0x0000001605167220 */ /* 0x040fe20000410000 */
[----:B------:R-:W-:Y:S01]  /*16f0*/  SHF.L.U32 R27, R174, 0x10, RZ ;  /* 0x00000010ae1b7819 */ /* 0x000fe200000006ff */
[C---:B------:R-:W-:Y:S01]  /*1700*/  FMUL.FTZ R24, R5.reuse, R24 ;  /* 0x0000001805187220 */ /* 0x040fe20000410000 */
[----:B------:R-:W-:Y:S01]  /*1710*/  PRMT R233, R172, 0x7632, R233 ;  /* 0x00007632ace97816 */ /* 0x000fe200000000e9 */
[----:B------:R-:W-:Y:S01]  /*1720*/  FADD.FTZ R128, R128, R23 ;  /* 0x0000001780807221 */ /* 0x000fe20000010000 */
[-C--:B------:R-:W-:Y:S01]  /*1730*/  FFMA.FTZ R88, R22, R23.reuse, R88 ;  /* 0x0000001716587223 */ /* 0x080fe20000010058 */
[----:B------:R-:W-:Y:S01]  /*1740*/  FMUL.FTZ R234, R48, R23 ;  /* 0x0000001730ea7220 */ /* 0x000fe20000410000 */
[----:B------:R-:W-:Y:S01]  /*1750*/  FMUL.FTZ R23, R5, R230 ;  /* 0x000000e605177220 */ /* 0x000fe20000410000 */
[----:B------:R-:W-:Y:S01]  /*1760*/  SHF.L.U32 R233, R233, 0x10, RZ ;  /* 0x00000010e9e97819 */ /* 0x000fe200000006ff */
[----:B------:R-:W-:Y:S01]  /*1770*/  FADD.FTZ R132, R132, R27 ;  /* 0x0000001b84847221 */ /* 0x000fe20000010000 */
[-C--:B------:R-:W-:Y:S01]  /*1780*/  FFMA.FTZ R92, R24, R27.reuse, R92 ;  /* 0x0000001b185c7223 */ /* 0x080fe2000001005c */
[----:B------:R-:W-:Y:S01]  /*1790*/  FMUL.FTZ R230, R52, R27 ;  /* 0x0000001b34e67220 */ /* 0x000fe20000410000 */
[----:B------:R-:W-:Y:S01]  /*17a0*/  FMUL.FTZ R27, R5, R178 ;  /* 0x000000b2051b7220 */ /* 0x000fe20000410000 */
[----:B------:R-:W-:-:S02]  /*17b0*/  SHF.L.U32 R25, R176, 0x10, RZ ;  /* 0x00000010b0197819 */ /* 0x000fc400000006ff */
[----:B------:R-:W-:Y:S01]  /*17c0*/  PRMT R231, R173, 0x7632, R231 ;  /* 0x00007632ade77816 */ /* 0x000fe200000000e7 */
[----:B------:R-:W-:Y:S01]  /*17d0*/  FADD.FTZ R129, R129, R233 ;  /* 0x000000e981817221 */ /* 0x000fe20000010000 */
[----:B------:R-:W-:Y:S01]  /*17e0*/  SHF.L.U32 R173, R173, 0x10, RZ ;  /* 0x00000010adad7819 */ /* 0x000fe200000006ff */
[-C--:B------:R-:W-:Y:S01]  /*17f0*/  FFMA.FTZ R89, R27, R233.reuse, R89 ;  /* 0x000000e91b597223 */ /* 0x080fe20000010059 */
[----:B------:R-:W-:Y:S01]  /*1800*/  SHF.L.U32 R179, R179, 0x10, RZ ;  /* 0x00000010b3b37819 */ /* 0x000fe200000006ff */
[----:B------:R-:W-:Y:S01]  /*1810*/  FADD.FTZ R216, R216, R234 ;  /* 0x000000ead8d87221 */ /* 0x000fe20000010000 */
[----:B------:R-:W-:Y:S01]  /*1820*/  FMUL.FTZ R233, R49, R233 ;  /* 0x000000e931e97220 */ /* 0x000fe20000410000 */
[----:B------:R-:W-:Y:S01]  /*1830*/  FFMA.FTZ R178, R22, R234, R215 ;  /* 0x000000ea16b27223 */ /* 0x000fe200000100d7 */
[--C-:B------:R-:W-:Y:S01]  /*1840*/  FADD.FTZ R176, -R192, R25.reuse ;  /* 0x00000019c0b07221 */ /* 0x100fe20000010100 */
[----:B------:R-:W-:Y:S01]  /*1850*/  PRMT R25, R174, 0x7632, R25 ;  /* 0x00007632ae197816 */ /* 0x000fe20000000019 */
[----:B------:R-:W-:Y:S01]  /*1860*/  FADD.FTZ R130, R130, R173 ;  /* 0x000000ad82827221 */ /* 0x000fe20000010000 */
[----:B------:R-:W-:Y:S01]  /*1870*/  SHF.L.U32 R231, R231, 0x10, RZ ;  /* 0x00000010e7e77819 */ /* 0x000fe200000006ff */
[-C--:B------:R-:W-:Y:S01]  /*1880*/  FFMA.FTZ R90, R23, R173.reuse, R90 ;  /* 0x000000ad175a7223 */ /* 0x080fe2000001005a */
[----:B------:R-:W-:Y:S01]  /*1890*/  FMUL.FTZ R232, R50, R173 ;  /* 0x000000ad32e87220 */ /* 0x000fe20000410000 */
[----:B------:R-:W-:Y:S01]  /*18a0*/  FADD.FTZ R228, -R192, R179 ;  /* 0x000000b3c0e47221 */ /* 0x000fe20000010100 */
[----:B------:R-:W-:Y:S01]  /*18b0*/  FMUL.FTZ R190, R5, R190 ;  /* 0x000000be05be7220 */ /* 0x000fe20000410000 */
[----:B------:R-:W-:Y:S01]  /*18c0*/  FADD.FTZ R173, R216, R233 ;  /* 0x000000e9d8ad7221 */ /* 0x000fe20000010000 */
[----:B------:R-:W-:Y:S01]  /*18d0*/  FFMA.FTZ R178, R27, R233, R178 ;  /* 0x000000e91bb27223 */ /* 0x000fe200000100b2 */
[----:B------:R-:W-:Y:S01]  /*18e0*/  PRMT R172, R175, 0x7632, R172 ;  /* 0x00007632afac7816 */ /* 0x000fe200000000ac */
[----:B------:R-:W-:Y:S01]  /*18f0*/  FADD.FTZ R131, R131, R231 ;  /* 0x000000e783837221 */ /* 0x000fe20000010000 */
[----:B------:R-:W-:Y:S01]  /*1900*/  SHF.L.U32 R175, R175, 0x10, RZ ;  /* 0x00000010afaf7819 */ /* 0x000fe200000006ff */
[-C--:B------:R-:W-:Y:S01]  /*1910*/  FFMA.FTZ R91, R190, R231.reuse, R91 ;  /* 0x000000e7be5b7223 */ /* 0x080fe2000001005b */
        /* <DEDUP_REMOVED lines=17> */
[----:B------:R-:W-:Y:S01]  /*1a30*/  FADD.FTZ R192, -R192, R177 ;  /* 0x000000b1c0c07221 */ /* 0x000fe20000010100 */
[----:B------:R-:W-:Y:S01]  /*1a40*/  FADD.FTZ R173, R174, R229 ;  /* 0x000000e5aead7221 */ /* 0x000fe20000010000 */
[----:B------:R-:W-:-:S02]  /*1a50*/  FFMA.FTZ R176, R191, R229, R176 ;  /* 0x000000e5bfb07223 */ /* 0x000fc400000100b0 */
        /* <DEDUP_REMOVED lines=8> */
.L_x_4451:
[----:B------:R-:W-:Y:S05]  /*1ae0*/  BSYNC B1 ;  /* 0x0000000000017941 */ /* 0x000fea0003800000 */
.L_x_4450:
        /* <DEDUP_REMOVED lines=18> */
[----:B------:R-:W-:Y:S02]  /*1c10*/  IADD3 R214, R214, 0x20, RZ ;  /* 0x00000020d6d67810 */ /* 0x000fe40007ffe0ff */
[C---:B--2---:R-:W-:Y:S02]  /*1c20*/  PRMT R193, R172.reuse, 0x7632, R193 ;  /* 0x00007632acc17816 */ /* 0x044fe400000000c1 */
[----:B------:R-:W-:Y:S02]  /*1c30*/  SHF.L.U32 R195, R172, 0x10, RZ ;  /* 0x00000010acc37819 */ /* 0x000fe400000006ff */
[C---:B------:R-:W-:Y:S02]  /*1c40*/  PRMT R194, R173.reuse, 0x7632, R194 ;  /* 0x00007632adc27816 */ /* 0x040fe400000000c2 */
[----:B------:R-:W-:-:S02]  /*1c50*/  SHF.L.U32 R173, R173, 0x10, RZ ;  /* 0x00000010adad7819 */ /* 0x000fc400000006ff */
[----:B-----5:R-:W-:Y:S02]  /*1c60*/  FSEL R172, R213, RZ, !P4 ;  /* 0x000000ffd5ac7208 */ /* 0x020fe40006000000 */
[C---:B------:R-:W-:Y:S02]  /*1c70*/  PRMT R196, R174.reuse, 0x7632, R196 ;  /* 0x00007632aec47816 */ /* 0x040fe400000000c4 */
[----:B------:R-:W-:Y:S02]  /*1c80*/  SHF.L.U32 R197, R174, 0x10, RZ ;  /* 0x00000010aec57819 */ /* 0x000fe400000006ff */
[----:B------:R-:W-:Y:S01]  /*1c90*/  PRMT R174, R175, 0x7632, R174 ;  /* 0x00007632afae7816 */ /* 0x000fe200000000ae */
[C---:B------:R-:W-:Y:S01]  /*1ca0*/  FADD.FTZ R212, -R172.reuse, R173 ;  /* 0x000000adacd47221 */ /* 0x040fe20000010100 */
[----:B------:R-:W-:Y:S01]  /*1cb0*/  SHF.L.U32 R193, R193, 0x10, RZ ;  /* 0x00000010c1c17819 */ /* 0x000fe200000006ff */
[----:B------:R-:W-:Y:S01]  /*1cc0*/  FADD.FTZ R26, -R172, R195 ;  /* 0x000000c3ac1a7221 */ /* 0x000fe20000010100 */
[----:B------:R-:W-:Y:S01]  /*1cd0*/  SHF.L.U32 R199, R175, 0x10, RZ ;  /* 0x00000010afc77819 */ /* 0x000fe200000006ff */
[----:B------:R-:W-:Y:S01]  /*1ce0*/  IMAD.U32 R175, R196, 0x10000, RZ ;  /* 0x00010000c4af7824 */ /* 0x000fe200078e00ff */
[----:B------:R-:W-:-:S02]  /*1cf0*/  SHF.L.U32 R173, R194, 0x10, RZ ;  /* 0x00000010c2ad7819 */ /* 0x000fc400000006ff */
[----:B------:R-:W-:Y:S01]  /*1d00*/  SHF.L.U32 R195, R174, 0x10, RZ ;  /* 0x00000010aec37819 */ /* 0x000fe200000006ff */
[----:B------:R-:W-:Y:S01]  /*1d10*/  FADD.FTZ R196, -R172, R193 ;  /* 0x000000c1acc47221 */ /* 0x000fe20000010100 */
[----:B---3--:R-:W-:Y:S01]  /*1d20*/  PRMT R224, R176, 0x7632, R224 ;  /* 0x00007632b0e07816 */ /* 0x008fe200000000e0 */
[C---:B------:R-:W-:Y:S01]  /*1d30*/  FADD.FTZ R194, -R172.reuse, R197 ;  /* 0x000000c5acc27221 */ /* 0x040fe20000010100 */
[C---:B------:R-:W-:Y:S01]  /*1d40*/  FADD.FTZ R174, -R172.reuse, R199 ;  /* 0x000000c7acae7221 */ /* 0x040fe20000010100 */
[C---:B------:R-:W-:Y:S01]  /*1d50*/  FADD.FTZ R220, -R172.reuse, R173 ;  /* 0x000000adacdc7221 */ /* 0x040fe20000010100 */
[----:B------:R-:W-:Y:S01]  /*1d60*/  FADD.FTZ R198, -R172, R175 ;  /* 0x000000afacc67221 */ /* 0x000fe20000010100 */
[----:B------:R-:W-:Y:S01]  /*1d70*/  SHF.L.U32 R193, R176, 0x10, RZ ;  /* 0x00000010b0c17819 */ /* 0x000fe200000006ff */
[--C-:B------:R-:W-:Y:S01]  /*1d80*/  FADD.FTZ R172, -R172, R195.reuse ;  /* 0x000000c3acac7221 */ /* 0x100fe20000010100 */
[----:B------:R-:W-:Y:S01]  /*1d90*/  PRMT R195, R177, 0x7632, R195 ;  /* 0x00007632b1c37816 */ /* 0x000fe200000000c3 */
[C---:B------:R-:W-:Y:S01]  /*1da0*/  FMUL.FTZ R196, R5.reuse, R196 ;  /* 0x000000c405c47220 */ /* 0x040fe20000410000 */
[----:B------:R-:W-:Y:S01]  /*1db0*/  SHF.L.U32 R224, R224, 0x10, RZ ;  /* 0x00000010e0e07819 */ /* 0x000fe200000006ff */
[----:B------:R-:W-:Y:S01]  /*1dc0*/  FMUL.FTZ R26, R5, R26 ;  /* 0x0000001a051a7220 */ /* 0x000fe20000410000 */
[----:B------:R-:W-:Y:S01]  /*1dd0*/  PRMT R173, R179, 0x7632, R173 ;  /* 0x00007632b3ad7816 */ /* 0x000fe200000000ad */
[----:B------:R-:W-:Y:S01]  /*1de0*/  FMUL.FTZ R226, R56, R193 ;  /* 0x000000c138e27220 */ /* 0x000fe20000410000 */
[----:B------:R-:W-:-:S02]  /*1df0*/  PRMT R176, R178, 0x7632, R176 ;  /* 0x00007632b2b07816 */ /* 0x000fc400000000b0 */
[----:B------:R-:W-:Y:S02]  /*1e00*/  SHF.L.U32 R175, R178, 0x10, RZ ;  /* 0x00000010b2af7819 */ /* 0x000fe400000006ff */
[----:B------:R-:W-:Y:S01]  /*1e10*/  SHF.L.U32 R178, R195, 0x10, RZ ;  /* 0x00000010c3b27819 */ /* 0x000fe200000006ff */
[----:B------:R-:W-:Y:S01]  /*1e20*/  FMUL.FTZ R195, R5, R174 ;  /* 0x000000ae05c37220 */ /* 0x000fe20000410000 */
[----:B------:R-:W-:Y:S01]  /*1e30*/  SHF.L.U32 R177, R177, 0x10, RZ ;  /* 0x00000010b1b17819 */ /* 0x000fe200000006ff */
[----:B------:R-:W-:Y:S01]  /*1e40*/  FADD.FTZ R137, R137, R224 ;  /* 0x000000e089897221 */ /* 0x000fe20000010000 */
[----:B------:R-:W-:Y:S01]  /*1e50*/  SHF.L.U32 R174, R173, 0x10, RZ ;  /* 0x00000010adae7819 */ /* 0x000fe200000006ff */
[-C--:B------:R-:W-:Y:S01]  /*1e60*/  FFMA.FTZ R97, R196, R224.reuse, R97 ;  /* 0x000000e0c4617223 */ /* 0x080fe20000010061 */
[----:B------:R-:W-:Y:S01]  /*1e70*/  FADD.FTZ R173, R216, R226 ;  /* 0x000000e2d8ad7221 */ /* 0x000fe20000010000 */
[----:B------:R-:W-:Y:S01]  /*1e80*/  FMUL.FTZ R224, R57, R224 ;  /* 0x000000e039e07220 */ /* 0x000fe20000410000 */
        /* <DEDUP_REMOVED lines=42> */
.L_x_4453:
[----:B------:R-:W-:Y:S05]  /*2130*/  BSYNC B1 ;  /* 0x0000000000017941 */ /* 0x000fea0003800000 */
.L_x_4452:
[----:B------:R-:W2:Y:S01]  /*2140*/  LDL R172, [R1] ;  /* 0x0000000001ac7983 */ /* 0x000ea20000100800 */
[----:B------:R-:W-:Y:S01]  /*2150*/  BSSY B1, `(.L_x_4454) ;  /* 0x0000064000017945 */ /* 0x000fe20003800000 */
[----:B--2---:R-:W-:-:S13]  /*2160*/  ISETP.NE.AND P4, PT, R172, RZ, PT ;  /* 0x000000ffac00720c */ /* 0x004fda0003f85270 */
        /* <DEDUP_REMOVED lines=18> */
[----:B--2---:R-:W-:Y:S02]  /*2290*/  PRMT R202, R173, 0x7632, R202 ;  /* 0x00007632adca7816 */ /* 0x004fe400000000ca */
[C---:B------:R-:W-:Y:S02]  /*22a0*/  PRMT R200, R172.reuse, 0x7632, R200 ;  /* 0x00007632acc87816 */ /* 0x040fe400000000c8 */
[----:B------:R-:W-:Y:S02]  /*22b0*/  SHF.L.U32 R201, R172, 0x10, RZ ;  /* 0x00000010acc97819 */ /* 0x000fe400000006ff */
[C---:B------:R-:W-:Y:S02]  /*22c0*/  PRMT R172, R174.reuse, 0x7632, R172 ;  /* 0x00007632aeac7816 */ /* 0x040fe400000000ac */
[----:B------:R-:W-:Y:S02]  /*22d0*/  SHF.L.U32 R205, R174, 0x10, RZ ;  /* 0x00000010aecd7819 */ /* 0x000fe400000006ff */
[----:B------:R-:W-:-:S02]  /*22e0*/  PRMT R174, R175, 0x7632, R174 ;  /* 0x00007632afae7816 */ /* 0x000fc400000000ae */
[----:B------:R-:W-:Y:S02]  /*22f0*/  SHF.L.U32 R207, R175, 0x10, RZ ;  /* 0x00000010afcf7819 */ /* 0x000fe400000006ff */
[----:B------:R-:W-:Y:S01]  /*2300*/  SHF.L.U32 R175, R202, 0x10, RZ ;  /* 0x00000010caaf7819 */ /* 0x000fe200000006ff */
[----:B------:R-:W-:Y:S01]  /*2310*/  FADD.FTZ R250, -R206, R201 ;  /* 0x000000c9cefa7221 */ /* 0x000fe20000010100 */
[----:B------:R-:W-:Y:S02]  /*2320*/  SHF.L.U32 R201, R172, 0x10, RZ ;  /* 0x00000010acc97819 */ /* 0x000fe400000006ff */
[----:B---3--:R-:W-:Y:S01]  /*2330*/  SHF.L.U32 R225, R176, 0x10, RZ ;  /* 0x00000010b0e17819 */ /* 0x008fe200000006ff */
[--C-:B------:R-:W-:Y:S01]  /*2340*/  FADD.FTZ R172, -R206, R175.reuse ;  /* 0x000000afceac7221 */ /* 0x100fe20000010100 */
[----:B------:R-:W-:Y:S01]  /*2350*/  SHF.L.U32 R203, R173, 0x10, RZ ;  /* 0x00000010adcb7819 */ /* 0x000fe200000006ff */
[----:B------:R-:W-:Y:S01]  /*2360*/  FMUL.FTZ R250, R5, R250 ;  /* 0x000000fa05fa7220 */ /* 0x000fe20000410000 */
[----:B------:R-:W-:-:S02]  /*2370*/  PRMT R175, R176, 0x7632, R175 ;  /* 0x00007632b0af7816 */ /* 0x000fc400000000af */
[----:B------:R-:W-:Y:S01]  /*2380*/  SHF.L.U32 R173, R200, 0x10, RZ ;  /* 0x00000010c8ad7819 */ /* 0x000fe200000006ff */
[----:B------:R-:W-:Y:S01]  /*2390*/  FADD.FTZ R204, -R206, R201 ;  /* 0x000000c9cecc7221 */ /* 0x000fe20000010100 */
[----:B------:R-:W-:Y:S01]  /*23a0*/  PRMT R176, R178, 0x7632, R176 ;  /* 0x00007632b2b07816 */ /* 0x000fe200000000b0 */
[----:B------:R-:W-:Y:S01]  /*23b0*/  FADD.FTZ R104, R104, R225 ;  /* 0x000000e168687221 */ /* 0x000fe20000010000 */
[----:B------:R-:W-:Y:S01]  /*23c0*/  SHF.L.U32 R201, R178, 0x10, RZ ;  /* 0x00000010b2c97819 */ /* 0x000fe200000006ff */
[-C--:B------:R-:W-:Y:S01]  /*23d0*/  FFMA.FTZ R144, R250, R225.reuse, R144 ;  /* 0x000000e1fa907223 */ /* 0x080fe20000010090 */
[----:B------:R-:W-:Y:S02]  /*23e0*/  IMAD.U32 R178, R175, 0x10000, RZ ;  /* 0x00010000afb27824 */ /* 0x000fe400078e00ff */
[----:B------:R-:W-:Y:S01]  /*23f0*/  FMUL.FTZ R225, R64, R225 ;  /* 0x000000e140e17220 */ /* 0x000fe20000410000 */
[C---:B------:R-:W-:Y:S01]  /*2400*/  FADD.FTZ R208, -R206.reuse, R203 ;  /* 0x000000cbced07221 */ /* 0x040fe20000010100 */
[--C-:B------:R-:W-:Y:S01]  /*2410*/  FADD.FTZ R222, -R206, R173.reuse ;  /* 0x000000adcede7221 */ /* 0x100fe20000010100 */
[C---:B------:R-:W-:Y:S01]  /*2420*/  PRMT R173, R177.reuse, 0x7632, R173 ;  /* 0x00007632b1ad7816 */ /* 0x040fe200000000ad */
[----:B------:R-:W-:Y:S01]  /*2430*/  FADD.FTZ R216, R216, R225 ;  /* 0x000000e1d8d87221 */ /* 0x000fe20000010000 */
[----:B------:R-:W-:Y:S01]  /*2440*/  SHF.L.U32 R177, R177, 0x10, RZ ;  /* 0x00000010b1b17819 */ /* 0x000fe200000006ff */
[----:B------:R-:W-:Y:S01]  /*2450*/  FMUL.FTZ R221, R65, R178 ;  /* 0x000000b241dd7220 */ /* 0x000fe20000410000 */
[C---:B------:R-:W-:Y:S01]  /*2460*/  FMUL.FTZ R219, R5.reuse, R208 ;  /* 0x000000d005db7220 */ /* 0x040fe20000410000 */
[----:B------:R-:W-:Y:S01]  /*2470*/  FMUL.FTZ R222, R5, R222 ;  /* 0x000000de05de7220 */ /* 0x000fe20000410000 */
[----:B------:R-:W-:Y:S01]  /*2480*/  FFMA.FTZ R215, R250, R225, R215 ;  /* 0x000000e1fad77223 */ /* 0x000fe200000100d7 */
[----:B------:R-:W-:Y:S01]  /*2490*/  SHF.L.U32 R208, R173, 0x10, RZ ;  /* 0x00000010add07819 */ /* 0x000fe200000006ff */
[----:B------:R-:W-:Y:S01]  /*24a0*/  FMUL.FTZ R209, R5, R172 ;  /* 0x000000ac05d17220 */ /* 0x000fe20000410000 */
[----:B------:R-:W-:Y:S01]  /*24b0*/  FADD.FTZ R200, -R206, R205 ;  /* 0x000000cdcec87221 */ /* 0x000fe20000010100 */
        /* <DEDUP_REMOVED lines=13> */
[-C--:B------:R-:W-:Y:S01]  /*2590*/  FFMA.FTZ R148, R200, R201.reuse, R148 ;  /* 0x000000c9c8947223 */ /* 0x080fe20000010094 */
[----:B------:R-:W-:Y:S01]  /*25a0*/  FADD.FTZ R178, R173, R208 ;  /* 0x000000d0adb27221 */ /* 0x000fe20000010000 */
[----:B------:R-:W-:Y:S01]  /*25b0*/  FMUL.FTZ R201, R68, R201 ;  /* 0x000000c944c97220 */ /* 0x000fe20000410000 */
[----:B------:R-:W-:Y:S01]  /*25c0*/  FFMA.FTZ R173, R209, R208, R172 ;  /* 0x000000d0d1ad7223 */ /* 0x000fe200000100ac */
[----:B------:R-:W-:-:S02]  /*25d0*/  SHF.L.U32 R203, R174, 0x10, RZ ;  /* 0x00000010aecb7819 */ /* 0x000fc400000006ff */
[C---:B------:R-:W-:Y:S01]  /*25e0*/  PRMT R174, R179.reuse, 0x7632, R174 ;  /* 0x00007632b3ae7816 */ /* 0x040fe200000000ae */
[----:B------:R-:W-:Y:S01]  /*25f0*/  FADD.FTZ R202, -R206, R207 ;  /* 0x000000cfceca7221 */ /* 0x000fe20000010100 */
[----:B------:R-:W-:Y:S01]  /*2600*/  SHF.L.U32 R179, R179, 0x10, RZ ;  /* 0x00000010b3b37819 */ /* 0x000fe200000006ff */
[----:B------:R-:W-:Y:S01]  /*2610*/  FMUL.FTZ R204, R5, R204 ;  /* 0x000000cc05cc7220 */ /* 0x000fe20000410000 */
[----:B------:R-:W-:Y:S01]  /*2620*/  FMUL.FTZ R205, R69, R176 ;  /* 0x000000b045cd7220 */ /* 0x000fe20000410000 */
[----:B------:R-:W-:Y:S01]  /*2630*/  FADD.FTZ R178, R178, R201 ;  /* 0x000000c9b2b27221 */ /* 0x000fe20000010000 */
[----:B------:R-:W-:Y:S01]  /*2640*/  FFMA.FTZ R173, R200, R201, R173 ;  /* 0x000000c9c8ad7223 */ /* 0x000fe200000100ad */
[----:B------:R-:W-:Y:S01]  /*2650*/  FADD.FTZ R206, -R206, R203 ;  /* 0x000000cbcece7221 */ /* 0x000fe20000010100 */
        /* <DEDUP_REMOVED lines=19> */
.L_x_4455:
[----:B------:R-:W-:Y:S05]  /*2790*/  BSYNC B1 ;  /* 0x0000000000017941 */ /* 0x000fea0003800000 */
.L_x_4454:
        /* <DEDUP_REMOVED lines=20> */
.L_x_4479:
[----:B------:R-:W3:Y:S01]  /*28e0*/  LDL R172, [R1+0x4] ;  /* 0x0000040001ac7983 */ /* 0x000ee20000100800 */
[----:B-1----:R-:W-:Y:S01]  /*28f0*/  FADD.FTZ R178, R177, R178 ;  /* 0x000000b2b1b27221 */ /* 0x002fe20000010000 */
[----:B--2---:R-:W-:Y:S01]  /*2900*/  FADD.FTZ R176, R215, R176 ;  /* 0x000000b0d7b07221 */ /* 0x004fe20000010000 */
[----:B------:R-:W-:Y:S02]  /*2910*/  BSSY B1, `(.L_x_4457) ;  /* 0x0000076000017945 */ /* 0x000fe40003800000 */
[----:B------:R-:W-:Y:S01]  /*2920*/  FMUL.FTZ R179, R178, UR14 ;  /* 0x0000000eb2b37c20 */ /* 0x000fe20008410000 */
[----:B------:R-:W-:Y:S01]  /*2930*/  FMUL.FTZ R178, R176, UR14 ;  /* 0x0000000eb0b27c20 */ /* 0x000fe20008410000 */
[----:B---3--:R-:W-:Y:S02]  /*2940*/  ISETP.NE.AND P5, PT, R172, RZ, PT ;  /* 0x000000ffac00720c */ /* 0x008fe40003fa5270 */
[----:B------:R-:W1:Y:S02]  /*2950*/  LDC.U8 R172, c[0x0][0x2a0] ;  /* 0x0000a800ffac7b82 */ /* 0x000e640000000000 */
[----:B-1----:R-:W-:-:S04]  /*2960*/  ISETP.NE.AND P4, PT, R172, RZ, PT ;  /* 0x000000ffac00720c */ /* 0x002fc80003f85270 */
[----:B------:R-:W-:-:S05]  /*2970*/  FSEL R179, R179, RZ, !P4 ;  /* 0x000000ffb3b37208 */ /* 0x000fca0006000000 */
[----:B------:R-:W-:Y:S05]  /*2980*/  @!P5 BRA `(.L_x_4458) ;  /* 0x0000000400b8d947 */ /* 0x000fea0003800000 */
[----:B------:R-:W-:Y:S01]  /*2990*/  ISETP.NE.U32.AND P5, PT, RZ, UR8, PT ;  /* 0x00000008ff007c0c */ /* 0x000fe2000bfa5070 */
[-CC-:B------:R-:W-:Y:S01]  /*29a0*/  FFMA.FTZ R173, R7, R178.reuse, R179.reuse ;  /* 0x000000b207ad7223 */ /* 0x180fe200000100b3 */
[----:B------:R-:W-:Y:S01]  /*29b0*/  LOP3.LUT P4, RZ, R184, 0xff0000, RZ, 0xc0, !PT ;  /* 0x00ff0000b8ff7812 */ /* 0x000fe2000788c0ff */
[-C--:B------:R-:W-:Y:S01]  /*29c0*/  FFMA.FTZ R175, R8, R178.reuse, R179 ;  /* 0x000000b208af7223 */ /* 0x080fe200000100b3 */
[----:B------:R-:W-:Y:S01]  /*29d0*/  ISETP.NE.AND.EX P5, PT, RZ, UR9, PT, P5 ;  /* 0x00000009ff007c0c */ /* 0x000fe2000bfa5350 */
[----:B------:R-:W-:Y:S01]  /*29e0*/  FADD.FTZ R172, R248, -R173 ;  /* 0x800000adf8ac7221 */ /* 0x000fe20000010000 */
[----:B------:R-:W-:Y:S01]  /*29f0*/  FFMA.FTZ R214, R12, R178, R179 ;  /* 0x000000b20cd67223 */ /* 0x000fe200000100b3 */
[----:B------:R-:W-:Y:S02]  /*2a00*/  LOP3.LUT P6, RZ, R184, 0xff000000, RZ, 0xc0, !PT ;  /* 0xff000000b8ff7812 */ /* 0x000fe400078cc0ff */
[----:B------:R-:W-:Y:S01]  /*2a10*/  FMUL.FTZ R173, R5, R172 ;  /* 0x000000ac05ad7220 */ /* 0x000fe20000410000 */
[----:B------:R-:W-:-:S04]  /*2a20*/  FADD.FTZ R213, R245, -R214 ;  /* 0x800000d6f5d57221 */ /* 0x000fc80000010000 */
        /* <DEDUP_REMOVED lines=29> */
[----:B------:R-:W-:Y:S01]  /*2c00*/  @P4 PRMT R169, R169, 0x5410, R173 ;  /* 0x00005410a9a94816 */ /* 0x000fe200000000ad */
[----:B------:R-:W-:Y:S01]  /*2c10*/  FFMA.FTZ R173, R0, R178, R179 ;  /* 0x000000b200ad7223 */ /* 0x000fe200000100b3 */
[----:B------:R-:W-:-:S02]  /*2c20*/  @P5 SHF.L.U32 R177, R177, 0x10, RZ ;  /* 0x00000010b1b15819 */ /* 0x000fc400000006ff */
[----:B------:R-:W-:Y:S01]  /*2c30*/  FSEL R175, R175, RZ, P6 ;  /* 0x000000ffafaf7208 */ /* 0x000fe20003000000 */
[----:B------:R-:W-:Y:S01]  /*2c40*/  FADD.FTZ R214, R6, -R173 ;  /* 0x800000ad06d67221 */ /* 0x000fe20000010000 */
        /* <DEDUP_REMOVED lines=66> */
.L_x_4458:
[----:B------:R-:W-:Y:S05]  /*3070*/  BSYNC B1 ;  /* 0x0000000000017941 */ /* 0x000fea0003800000 */
.L_x_4457:
[----:B------:R-:W-:Y:S04]  /*3080*/  BSSY B1, `(.L_x_4459) ;  /* 0x0000070000017945 */ /* 0x000fe80003800000 */
[----:B------:R-:W-:Y:S05]  /*3090*/  @!P0 BRA `(.L_x_4460) ;  /* 0x0000000400b88947 */ /* 0x000fea0003800000 */
[----:B------:R-:W-:Y:S01]  /*30a0*/  ISETP.NE.U32.AND P5, PT, RZ, UR8, PT ;  /* 0x00000008ff007c0c */ /* 0x000fe2000bfa5070 */
[-CC-:B-1----:R-:W-:Y:S01]  /*30b0*/  FFMA.FTZ R173, R15, R178.reuse, R179.reuse ;  /* 0x000000b20fad7223 */ /* 0x182fe200000100b3 */
        /* <DEDUP_REMOVED lines=108> */
.L_x_4460:
[----:B------:R-:W-:Y:S05]  /*3780*/  BSYNC B1 ;  /* 0x0000000000017941 */ /* 0x000fea0003800000 */
.L_x_4459:
        /* <DEDUP_REMOVED lines=112> */
.L_x_4462:
[----:B------:R-:W-:Y:S05]  /*3e90*/  BSYNC B1 ;  /* 0x0000000000017941 */ /* 0x000fea0003800000 */
.L_x_4461:
        /* <DEDUP_REMOVED lines=9> */
[----:B------:R-:W-:Y:S01]  /*3f30*/  FFMA.FTZ R214, R198, R178, R179 ;  /* 0x000000b2c6d67223 */ /* 0x000fe200000100b3 */
[----:B------:R-:W-:Y:S01]  /*3f40*/  LOP3.LUT P6, RZ, R186, 0xff000000, RZ, 0xc0, !PT ;  /* 0xff000000baff7812 */ /* 0x000fe200078cc0ff */
[----:B------:R-:W-:Y:S02]  /*3f50*/  FMUL.FTZ R173, R5, R172 ;  /* 0x000000ac05ad7220 */ /* 0x000fe40000410000 */
[----:B------:R-:W-:-:S04]  /*3f60*/  FADD.FTZ R213, R217, -R214 ;  /* 0x800000d6d9d57221 */ /* 0x000fc80000010000 */
[----:B------:R-:W-:Y:S02]  /*3f70*/  FMUL.FTZ R213, R5, R213 ;  /* 0x000000d505d57220 */ /* 0x000fe40000410000 */
        /* <DEDUP_REMOVED lines=98> */
.L_x_4464:
[----:B------:R-:W-:Y:S05]  /*45a0*/  BSYNC B1 ;  /* 0x0000000000017941 */ /* 0x000fea0003800000 */
.L_x_4463:
[----:B-1234-:R-:W2:Y:S01]  /*45b0*/  LDL R172, [R1] ;  /* 0x0000000001ac7983 */ /* 0x01eea20000100800 */
[----:B------:R-:W-:Y:S01]  /*45c0*/  BSSY B1, `(.L_x_4465) ;  /* 0x0000070000017945 */ /* 0x000fe20003800000 */
[----:B--2---:R-:W-:-:S13]  /*45d0*/  ISETP.NE.AND P4, PT, R172, RZ, PT ;  /* 0x000000ffac00720c */ /* 0x004fda0003f85270 */
[----:B------:R-:W-:Y:S05]  /*45e0*/  @!P4 BRA `(.L_x_4466) ;  /* 0x0000000400b4c947 */ /* 0x000fea0003800000 */
[----:B------:R-:W-:Y:S01]  /*45f0*/  ISETP.NE.U32.AND P5, PT, RZ, UR8, PT ;  /* 0x00000008ff007c0c */ /* 0x000fe2000bfa5070 */
[-CC-:B------:R-:W-:Y:S01]  /*4600*/  FFMA.FTZ R173, R219, R178.reuse, R179.reuse ;  /* 0x000000b2dbad7223 */ /* 0x180fe200000100b3 */
        /* <DEDUP_REMOVED lines=38> */
[----:B------:R-:W-:Y:S02]  /*4870*/  @P5 IMAD.U32 R5, R30, 0x10000, RZ ;  /* 0x000100001e055824 */ /* 0x000fe400078e00ff */
[----:B------:R-:W-:Y:S02]  /*4880*/  FMUL.FTZ R178, R178, UR15 ;  /* 0x0000000fb2b27c20 */ /* 0x000fe40008410000 */
        /* <DEDUP_REMOVED lines=8> */
[----:B------:R-:W-:-:S04]  /*4910*/  @P5 SHF.L.U32 R214, R31, 0x10, RZ ;  /* 0x000000101fd65819 */ /* 0x000fc800000006ff */
        /* <DEDUP_REMOVED lines=12> */
[----:B------:R-:W-:Y:S01]  /*49e0*/  @P4 F2FP.BF16.F32.PACK_AB R5, RZ, R172 ;  /* 0x000000acff05423e */ /* 0x000fe200000010ff */
[----:B------:R-:W-:Y:S01]  /*49f0*/  FMUL.FTZ R172, R172, R4 ;  /* 0x00000004acac7220 */ /* 0x000fe20000410000 */
[----:B------:R-:W-:Y:S01]  /*4a00*/  @P4 F2FP.BF16.F32.PACK_AB R213, RZ, R176 ;  /* 0x000000b0ffd5423e */ /* 0x000fe200000010ff */
[----:B------:R-:W-:Y:S01]  /*4a10*/  @P5 FADD.FTZ R179, R179, R214 ;  /* 0x000000d6b3b35221 */ /* 0x000fe20000010000 */
[----:B------:R-:W-:Y:S01]  /*4a20*/  LOP3.LUT P5, RZ, R188, 0xff0000, RZ, 0xc0, !PT ;  /* 0x00ff0000bcff7812 */ /* 0x000fe200078ac0ff */
[----:B------:R-:W-:Y:S01]  /*4a30*/  FMUL.FTZ R176, R176, R4 ;  /* 0x00000004b0b07220 */ /* 0x000fe20000410000 */
[----:B------:R-:W-:Y:S01]  /*4a40*/  @P4 PRMT R168, R5, 0x7610, R168 ;  /* 0x0000761005a84816 */ /* 0x000fe200000000a8 */
[----:B------:R-:W-:Y:S01]  /*4a50*/  FMUL.FTZ R172, R172, UR15 ;  /* 0x0000000facac7c20 */ /* 0x000fe20008410000 */
[----:B------:R-:W-:-:S02]  /*4a60*/  FSEL R173, R173, RZ, P5 ;  /* 0x000000ffadad7208 */ /* 0x000fc40002800000 */
[----:B------:R-:W-:Y:S02]  /*4a70*/  LOP3.LUT P5, RZ, R189, 0xff, RZ, 0xc0, !PT ;  /* 0x000000ffbdff7812 */ /* 0x000fe400078ac0ff */
[----:B------:R-:W-:Y:S02]  /*4a80*/  MOV R5, R188 ;  /* 0x000000bc00057202 */ /* 0x000fe40000000f00 */
[----:B------:R-:W-:Y:S02]  /*4a90*/  FSEL R174, R174, RZ, P5 ;  /* 0x000000ffaeae7208 */ /* 0x000fe40002800000 */
[----:B------:R-:W-:Y:S01]  /*4aa0*/  LOP3.LUT P5, RZ, R5, 0xff, RZ, 0xc0, !PT ;  /* 0x000000ff05ff7812 */ /* 0x000fe200078ac0ff */
[----:B------:R-:W-:Y:S01]  /*4ab0*/  FMUL.FTZ R5, R176, UR15 ;  /* 0x0000000fb0057c20 */ /* 0x000fe20008410000 */
[----:B------:R-:W-:Y:S01]  /*4ac0*/  @P4 F2FP.BF16.F32.PACK_AB R176, RZ, R175 ;  /* 0x000000afffb0423e */ /* 0x000fe200000010ff */
[-C--:B------:R-:W-:Y:S01]  /*4ad0*/  FMUL.FTZ R175, R175, R4.reuse ;  /* 0x00000004afaf7220 */ /* 0x080fe20000410000 */
[----:B------:R-:W-:Y:S01]  /*4ae0*/  @P4 PRMT R168, R168, 0x5410, R213 ;  /* 0x00005410a8a84816 */ /* 0x000fe200000000d5 */
[----:B------:R-:W-:Y:S01]  /*4af0*/  FMUL.FTZ R4, R179, R4 ;  /* 0x00000004b3047220 */ /* 0x000fe20000410000 */
[----:B------:R-:W-:Y:S01]  /*4b00*/  @P4 PRMT R171, R176, 0x7610, R171 ;  /* 0x00007610b0ab4816 */ /* 0x000fe200000000ab */
[----:B------:R-:W-:Y:S01]  /*4b10*/  FMUL.FTZ R175, R175, UR15 ;  /* 0x0000000fafaf7c20 */ /* 0x000fe20008410000 */
[----:B------:R-:W-:Y:S01]  /*4b20*/  @P4 F2FP.BF16.F32.PACK_AB R176, RZ, R179 ;  /* 0x000000b3ffb0423e */ /* 0x000fe200000010ff */
[----:B------:R-:W-:Y:S01]  /*4b30*/  FMUL.FTZ R4, R4, UR15 ;  /* 0x0000000f04047c20 */ /* 0x000fe20008410000 */
[----:B------:R-:W-:-:S02]  /*4b40*/  FSEL R172, R172, RZ, P5 ;  /* 0x000000ffacac7208 */ /* 0x000fc40002800000 */
[----:B------:R-:W-:Y:S02]  /*4b50*/  @P4 PRMT R171, R171, 0x5410, R176 ;  /* 0x00005410abab4816 */ /* 0x000fe400000000b0 */
[----:B------:R-:W-:Y:S02]  /*4b60*/  LOP3.LUT P4, RZ, R189, 0xff0000, RZ, 0xc0, !PT ;  /* 0x00ff0000bdff7812 */ /* 0x000fe4000788c0ff */
[----:B------:R-:W-:Y:S02]  /*4b70*/  LOP3.LUT P5, RZ, R188, 0xff000000, RZ, 0xc0, !PT ;  /* 0xff000000bcff7812 */ /* 0x000fe400078ac0ff */
[----:B------:R-:W-:Y:S02]  /*4b80*/  FSEL R175, R175, RZ, P4 ;  /* 0x000000ffafaf7208 */ /* 0x000fe40002000000 */
[----:B------:R-:W-:Y:S02]  /*4b90*/  LOP3.LUT P4, RZ, R189, 0xff000000, RZ, 0xc0, !PT ;  /* 0xff000000bdff7812 */ /* 0x000fe4000788c0ff */
[----:B------:R-:W-:-:S02]  /*4ba0*/  FSEL R178, R178, RZ, P5 ;  /* 0x000000ffb2b27208 */ /* 0x000fc40002800000 */
[----:B------:R-:W-:Y:S02]  /*4bb0*/  FSEL R176, R4, RZ, P4 ;  /* 0x000000ff04b07208 */ /* 0x000fe40002000000 */
[----:B------:R-:W-:Y:S02]  /*4bc0*/  ISETP.NE.U32.AND P4, PT, RZ, UR16, PT ;  /* 0x00000010ff007c0c */ /* 0x000fe4000bf85070 */
[----:B------:R-:W-:Y:S02]  /*4bd0*/  LOP3.LUT P5, RZ, R189, 0xff00, RZ, 0xc0, !PT ;  /* 0x0000ff00bdff7812 */ /* 0x000fe400078ac0ff */
[----:B------:R-:W-:Y:S02]  /*4be0*/  ISETP.NE.AND.EX P4, PT, RZ, UR17, PT, P4 ;  /* 0x00000011ff007c0c */ /* 0x000fe4000bf85340 */
[----:B------:R-:W-:Y:S02]  /*4bf0*/  FSEL R177, R177, RZ, P5 ;  /* 0x000000ffb1b17208 */ /* 0x000fe40002800000 */
[----:B------:R-:W-:-:S02]  /*4c00*/  LOP3.LUT P5, RZ, R188, 0xff00, RZ, 0xc0, !PT ;  /* 0x0000ff00bcff7812 */ /* 0x000fc400078ac0ff */
[----:B------:R-:W-:Y:S02]  /*4c10*/  F2FP.BF16.F32.PACK_AB R173, R178, R173 ;  /* 0x000000adb2ad723e */ /* 0x000fe400000010ff */
[----:B------:R-:W-:Y:S01]  /*4c20*/  FSEL R5, R5, RZ, P5 ;  /* 0x000000ff05057208 */ /* 0x000fe20002800000 */
[----:B------:R-:W0:Y:S01]  /*4c30*/  LDC.64 R178, c[0x0][0x2f8] ;  /* 0x0000be00ffb27b82 */ /* 0x000e220000000a00 */
[----:B------:R-:W-:Y:S02]  /*4c40*/  F2FP.BF16.F32.PACK_AB R174, R177, R174 ;  /* 0x000000aeb1ae723e */ /* 0x000fe400000010ff */
[----:B------:R-:W-:Y:S02]  /*4c50*/  F2FP.BF16.F32.PACK_AB R172, R5, R172 ;  /* 0x000000ac05ac723e */ /* 0x000fe400000010ff */
[----:B------:R-:W-:-:S03]  /*4c60*/  F2FP.BF16.F32.PACK_AB R175, R176, R175 ;  /* 0x000000afb0af723e */ /* 0x000fc600000010ff */
[----:B------:R-:W1:Y:S01]  /*4c70*/  @P4 LDC.64 R4, c[0x0][0x308] ;  /* 0x0000c200ff044b82 */ /* 0x000e620000000a00 */
[----:B0-----:R-:W-:-:S04]  /*4c80*/  IMAD.WIDE.U32 R176, R2, 0x10, R178 ;  /* 0x0000001002b07825 */ /* 0x001fc800078e00b2 */
[----:B-1----:R-:W-:-:S05]  /*4c90*/  @P4 IMAD.WIDE.U32 R4, R2, 0x10, R4 ;  /* 0x0000001002044825 */ /* 0x002fca00078e0004 */
[----:B------:R1:W-:Y:S04]  /*4ca0*/  @P4 STG.E.128 desc[UR4][R4.64], R168 ;  /* 0x000000a804004986 */ /* 0x0003e8000c101d04 */
[----:B------:R1:W-:Y:S02]  /*4cb0*/  STG.E.128 desc[UR4][R176.64], R172 ;  /* 0x000000acb0007986 */ /* 0x0003e4000c101d04 */
.L_x_4466:
[----:B------:R-:W-:Y:S05]  /*4cc0*/  BSYNC B1 ;  /* 0x0000000000017941 */ /* 0x000fea0003800000 */
.L_x_4465:
[----:B-1----:R-:W1:Y:S02]  /*4cd0*/  LDC.64 R4, c[0x0][0x210] ;  /* 0x00008400ff047b82 */ /* 0x002e640000000a00 */
[----:B-1----:R-:W-:-:S04]  /*4ce0*/  LEA R3, R4, R3, 0x2 ;  /* 0x0000000304037211 */ /* 0x002fc800078e10ff */
[----:B------:R-:W-:-:S13]  /*4cf0*/  ISETP.GE.AND P4, PT, R3, R5, PT ;  /* 0x000000050300720c */ /* 0x000fda0003f86270 */
[----:B------:R-:W-:Y:S05]  /*4d00*/  @!P4 BRA `(.L_x_4467) ;  /* 0xffffffb80058c947 */ /* 0x000fea000383ffff */
.L_x_4445:
[----:B------:R-:W-:Y:S05]  /*4d10*/  BSYNC B0 ;  /* 0x0000000000007941 */ /* 0x000fea0003800000 */
.L_x_4444:
[----:B------:R-:W1:Y:S01]  /*4d20*/  S2R R172, SR_TID.X ;  /* 0x0000000000ac7919 */ /* 0x000e620000002100 */
[----:B------:R-:W-:Y:S01]  /*4d30*/  MOV R0, 0x400 ;  /* 0x0000040000007802 */ /* 0x000fe20000000f00 */
[----:B------:R-:W-:Y:S05]  /*4d40*/  WARPSYNC.ALL ;  /* 0x0000000000007948 */ /* 0x000fea0003800000 */
[----:B------:R-:W2:Y:S01]  /*4d50*/  S2R R3, SR_CgaCtaId ;  /* 0x0000000000037919 */ /* 0x000ea20000008800 */
[----:B------:R-:W-:Y:S01]  /*4d60*/  ULDC.64 UR6, c[0x0][0x2d8] ;  /* 0x0000b60000067ab9 */ /* 0x000fe20000000a00 */
[----:B------:R-:W-:Y:S01]  /*4d70*/  ULDC.64 UR18, c[0x0][0x2d0] ;  /* 0x0000b40000127ab9 */ /* 0x000fe20000000a00 */
[----:B-----5:R-:W3:Y:S01]  /*4d80*/  S2R R44, SR_CTAID.X ;  /* 0x00000000002c7919 */ /* 0x020ee20000002500 */
[----:B-1----:R-:W-:-:S05]  /*4d90*/  SHF.R.U32.HI R5, RZ, 0x5, R172 ;  /* 0x00000005ff057819 */ /* 0x002fca00000116ac */
[----:B------:R-:W-:Y:S01]  /*4da0*/  IMAD R252, R5, 0xa0, R252 ;  /* 0x000000a005fc7824 */ /* 0x000fe200078e02fc */
[----:B--2---:R-:W-:-:S04]  /*4db0*/  LEA R3, R3, R0, 0x18 ;  /* 0x0000000003037211 */ /* 0x004fc800078ec0ff */
[----:B------:R-:W-:Y:S01]  /*4dc0*/  LEA R252, R252, R3, 0x5 ;  /* 0x00000003fcfc7211 */ /* 0x000fe200078e28ff */
[----:B---3--:R-:W-:Y:S01]  /*4dd0*/  IMAD R44, R44, R251, RZ ;  /* 0x000000fb2c2c7224 */ /* 0x008fe200078e02ff */
[----:B------:R-:W-:Y:S02]  /*4de0*/  LEA R0, R172, R3, 0x2 ;  /* 0x00000003ac007211 */ /* 0x000fe400078e10ff */
[----:B------:R-:W-:Y:S01]  /*4df0*/  IADD3 R251, R251, 0x7f, -R172 ;  /* 0x0000007ffbfb7810 */ /* 0x000fe20007ffe8ac */
[----:B------:R-:W-:Y:S01]  /*4e00*/  STS.128 [R252], R112 ;  /* 0x00000070fc007388 */ /* 0x000fe20000000c00 */
[----:B------:R-:W-:Y:S02]  /*4e10*/  IADD3 R44, P0, R44, R172, RZ ;  /* 0x000000ac2c2c7210 */ /* 0x000fe40007f1e0ff */
[C---:B------:R-:W-:Y:S01]  /*4e20*/  ISETP.GE.U32.AND P5, PT, R251.reuse, 0x180, PT ;  /* 0x00000180fb00780c */ /* 0x040fe20003fa6070 */
[----:B------:R-:W-:Y:S01]  /*4e30*/  STS.128 [R252+0x10], R116 ;  /* 0x00001074fc007388 */ /* 0x000fe20000000c00 */
[----:B------:R-:W-:-:S03]  /*4e40*/  ISETP.GE.U32.AND P4, PT, R251, 0x280, PT ;  /* 0x00000280fb00780c */ /* 0x000fc60003f86070 */
        /* <DEDUP_REMOVED lines=30> */
[----:B------:R-:W-:Y:S01]  /*5030*/  FADD.FTZ R4, R4, R13 ;  /* 0x0000000d04047221 */ /* 0x000fe20000010000 */
[----:B------:R-:W-:Y:S02]  /*5040*/  IADD3.X R13, RZ, RZ, RZ, P0, !PT ;  /* 0x000000ffff0d7210 */ /* 0x000fe400007fe4ff */
[----:B------:R-:W0:Y:S01]  /*5050*/  LDS R11, [R0+0x1000] ;  /* 0x00100000000b7984 */ /* 0x000e220000000800 */
[----:B------:R-:W-:Y:S01]  /*5060*/  LOP3.LUT P0, RZ, R251, 0xffffff80, RZ, 0xc0, !PT ;  /* 0xffffff80fbff7812 */ /* 0x000fe2000780c0ff */
[----:B------:R-:W-:Y:S02]  /*5070*/  FADD.FTZ R6, RZ, R6 ;  /* 0x00000006ff067221 */ /* 0x000fe40000010000 */
        /* <DEDUP_REMOVED lines=81> */
[C---:B------:R-:W-:Y:S01]  /*5590*/  SHF.L.U64.HI R47, R44.reuse, 0x2, R13 ;  /* 0x000000022c2f7819 */ /* 0x040fe2000001020d */
[----:B------:R-:W-:Y:S01]  /*55a0*/  FADD.FTZ R13, R3, R30 ;  /* 0x0000001e030d7221 */ /* 0x000fe20000010000 */
[----:B------:R-:W-:Y:S01]  /*55b0*/  SHF.L.U32 R44, R44, 0x2, RZ ;  /* 0x000000022c2c7819 */ /* 0x000fe200000006ff */
[----:B--2---:R-:W-:Y:S01]  /*55c0*/  FADD.FTZ R38, R38, R51 ;  /* 0x0000003326267221 */ /* 0x004fe20000010000 */
[----:B------:R-:W-:Y:S02]  /*55d0*/  LDS R22, [R0+0x1a00] ;  /* 0x001a000000167984 */ /* 0x000fe40000000800 */
[----:B------:R-:W-:Y:S01]  /*55e0*/  IADD3 R46, P1, R44, UR6, RZ ;  /* 0x000000062c2e7c10 */ /* 0x000fe2000ff3e0ff */
[----:B---3--:R-:W-:Y:S01]  /*55f0*/  FADD.FTZ R55, R38, R55 ;  /* 0x0000003726377221 */ /* 0x008fe20000010000 */
[----:B------:R-:W-:Y:S02]  /*5600*/  LDS R30, [R0+0x2e00] ;  /* 0x002e0000001e7984 */ /* 0x000fe40000000800 */
[C---:B------:R-:W-:Y:S01]  /*5610*/  IADD3.X R51, R47.reuse, UR7, RZ, P1, !PT ;  /* 0x000000072f337c10 */ /* 0x040fe20008ffe4ff */
[----:B----4-:R-:W-:Y:S01]  /*5620*/  FADD.FTZ R40, RZ, R40 ;  /* 0x00000028ff287221 */ /* 0x010fe20000010000 */
[----:B------:R-:W-:Y:S01]  /*5630*/  IADD3 R44, P1, R44, UR18, RZ ;  /* 0x000000122c2c7c10 */ /* 0x000fe2000ff3e0ff */
[----:B------:R-:W-:Y:S01]  /*5640*/  LDS R38, [R0+0x4200] ;  /* 0x0042000000267984 */ /* 0x000fe20000000800 */
[----:B------:R-:W-:Y:S01]  /*5650*/  @P0 MOV R2, R46 ;  /* 0x0000002e00020202 */ /* 0x000fe20000000f00 */
[----:B------:R-:W-:Y:S01]  /*5660*/  FADD.FTZ R40, R40, R49 ;  /* 0x0000003128287221 */ /* 0x000fe20000010000 */
[----:B------:R-:W-:Y:S01]  /*5670*/  IADD3.X R47, R47, UR19, RZ, P1, !PT ;  /* 0x000000132f2f7c10 */ /* 0x000fe20008ffe4ff */
[----:B------:R-:W1:Y:S01]  /*5680*/  LDS R15, [R0+0xa00] ;  /* 0x000a0000000f7984 */ /* 0x000e620000000800 */
[----:B------:R-:W-:Y:S01]  /*5690*/  @P0 MOV R3, R51 ;  /* 0x0000003300030202 */ /* 0x000fe20000000f00 */
[----:B------:R-:W-:Y:S01]  /*56a0*/  FADD.FTZ R42, RZ, R42 ;  /* 0x0000002aff2a7221 */ /* 0x000fe20000010000 */
[----:B------:R-:W-:Y:S01]  /*56b0*/  ISETP.GE.U32.AND P1, PT, R251, 0x100, PT ;  /* 0x00000100fb00780c */ /* 0x000fe20003f26070 */
[----:B------:R-:W-:Y:S01]  /*56c0*/  LDS R25, [R0+0x3000] ;  /* 0x0030000000197984 */ /* 0x000fe20000000800 */
[----:B------:R-:W-:Y:S01]  /*56d0*/  @P0 IADD3 R46, P2, R46, 0x200, RZ ;  /* 0x000002002e2e0810 */ /* 0x000fe20007f5e0ff */
[----:B------:R-:W-:-:S02]  /*56e0*/  FADD.FTZ R40, R40, R53 ;  /* 0x0000003528287221 */ /* 0x000fc40000010000 */
[----:B------:R2:W-:Y:S01]  /*56f0*/  @P0 STG.E desc[UR4][R2.64], R55 ;  /* 0x0000003702000986 */ /* 0x0005e2000c101904 */
[----:B------:R-:W-:Y:S01]  /*5700*/  FADD.FTZ R5, R42, R5 ;  /* 0x000000052a057221 */ /* 0x000fe20000010000 */
[----:B------:R-:W-:Y:S02]  /*5710*/  @P0 IADD3.X R51, RZ, R51, RZ, P2, !PT ;  /* 0x00000033ff330210 */ /* 0x000fe400017fe4ff */
[----:B------:R-:W3:Y:S01]  /*5720*/  LDS R18, [R0+0x1e00] ;  /* 0x001e000000127984 */ /* 0x000ee20000000800 */
[----:B------:R-:W-:-:S03]  /*5730*/  FADD.FTZ R57, R40, R57 ;  /* 0x0000003928397221 */ /* 0x000fc60000010000 */
[----:B------:R-:W4:Y:S01]  /*5740*/  LDS R20, [R0+0x3200] ;  /* 0x0032000000147984 */ /* 0x000f220000000800 */
[----:B------:R-:W-:Y:S01]  /*5750*/  FADD.FTZ R14, R5, R14 ;  /* 0x0000000e050e7221 */ /* 0x000fe20000010000 */
[----:B--2---:R-:W-:-:S03]  /*5760*/  @P0 MOV R2, R44 ;  /* 0x0000002c00020202 */ /* 0x004fc60000000f00 */
[----:B0-----:R-:W-:Y:S01]  /*5770*/  FADD.FTZ R23, R14, R23 ;  /* 0x000000170e177221 */ /* 0x001fe20000010000 */
[----:B------:R-:W-:Y:S01]  /*5780*/  @P0 IADD3 R44, P3, R44, 0x200, RZ ;  /* 0x000002002c2c0810 */ /* 0x000fe20007f7e0ff */
[----:B------:R-:W0:Y:S01]  /*5790*/  LDS R14, [R0+0x800] ;  /* 0x00080000000e7984 */ /* 0x000e220000000800 */
[-C--:B------:R-:W-:Y:S02]  /*57a0*/  @P0 MOV R3, R47.reuse ;  /* 0x0000002f00030202 */ /* 0x080fe40000000f00 */
[----:B------:R-:W-:Y:S01]  /*57b0*/  @P0 IADD3.X R47, RZ, R47, RZ, P3, !PT ;  /* 0x0000002fff2f0210 */ /* 0x000fe20001ffe4ff */
[----:B------:R-:W-:Y:S01]  /*57c0*/  LDS R24, [R0+0x4600] ;  /* 0x0046000000187984 */ /* 0x000fe20000000800 */
[----:B------:R-:W-:Y:S02]  /*57d0*/  @P1 MOV R4, R44 ;  /* 0x0000002c00041202 */ /* 0x000fe40000000f00 */
[----:B------:R-:W-:Y:S01]  /*57e0*/  @P1 MOV R5, R47 ;  /* 0x0000002f00051202 */ /* 0x000fe20000000f00 */
[----:B------:R2:W-:Y:S01]  /*57f0*/  @P0 STG.E desc[UR4][R2.64], R35 ;  /* 0x0000002302000986 */ /* 0x0005e2000c101904 */
[----:B------:R-:W-:-:S02]  /*5800*/  @P1 IADD3 R44, P2, R44, 0x200, RZ ;  /* 0x000002002c2c1810 */ /* 0x000fc40007f5e0ff */
[C---:B------:R-:W-:Y:S01]  /*5810*/  ISETP.GE.U32.AND P3, PT, R251.reuse, 0x300, PT ;  /* 0x00000300fb00780c */ /* 0x040fe20003f66070 */
[----:B------:R-:W-:Y:S02]  /*5820*/  LDS R35, [R0+0x4400] ;  /* 0x0044000000237984 */ /* 0x000fe40000000800 */
[----:B------:R-:W-:Y:S01]  /*5830*/  @P1 IMAD.X R47, RZ, RZ, R47, P2 ;  /* 0x000000ffff2f1224 */ /* 0x000fe200010e062f */
[----:B------:R-:W-:Y:S01]  /*5840*/  ISETP.GE.U32.AND P2, PT, R251, 0x380, PT ;  /* 0x00000380fb00780c */ /* 0x000fe20003f46070 */
[----:B------:R-:W0:Y:S01]  /*5850*/  LDS R16, [R0+0xc00] ;  /* 0x000c000000107984 */ /* 0x000e220000000800 */
[----:B-1----:R-:W-:Y:S01]  /*5860*/  FADD.FTZ R15, RZ, R15 ;  /* 0x0000000fff0f7221 */ /* 0x002fe20000010000 */
[----:B--2---:R-:W-:Y:S02]  /*5870*/  @P1 MOV R2, R46 ;  /* 0x0000002e00021202 */ /* 0x004fe40000000f00 */
[----:B------:R-:W1:Y:S01]  /*5880*/  LDS R17, [R0+0x2000] ;  /* 0x0020000000117984 */ /* 0x000e620000000800 */
[----:B------:R-:W-:-:S02]  /*5890*/  @P1 MOV R3, R51 ;  /* 0x0000003300031202 */ /* 0x000fc40000000f00 */
[----:B------:R-:W-:Y:S01]  /*58a0*/  @P1 IADD3 R46, P0, R46, 0x200, RZ ;  /* 0x000002002e2e1810 */ /* 0x000fe20007f1e0ff */
[----:B------:R-:W2:Y:S03]  /*58b0*/  LDS R21, [R0+0x3400] ;  /* 0x0034000000157984 */ /* 0x000ea60000000800 */
[----:B------:R-:W-:Y:S01]  /*58c0*/  @P1 IADD3.X R51, RZ, R51, RZ, P0, !PT ;  /* 0x00000033ff331210 */ /* 0x000fe200007fe4ff */
[----:B------:R0:W-:Y:S01]  /*58d0*/  @P1 STG.E desc[UR4][R2.64], R57 ;  /* 0x0000003902001986 */ /* 0x0001e2000c101904 */
[----:B------:R-:W-:Y:S01]  /*58e0*/  ISETP.GE.U32.AND P0, PT, R251, 0x200, PT ;  /* 0x00000200fb00780c */ /* 0x000fe20003f06070 */
[----:B---3--:R-:W-:Y:S02]  /*58f0*/  FADD.FTZ R15, R15, R18 ;  /* 0x000000120f0f7221 */ /* 0x008fe40000010000 */
[----:B------:R-:W-:Y:S02]  /*5900*/  @P1 STG.E desc[UR4][R4.64], R13 ;  /* 0x0000000d04001986 */ /* 0x000fe4000c101904 */
[----:B----4-:R-:W-:-:S02]  /*5910*/  FADD.FTZ R15, R15, R20 ;  /* 0x000000140f0f7221 */ /* 0x010fc40000010000 */
[----:B------:R-:W3:Y:S01]  /*5920*/  LDS R13, [R0+0x600] ;  /* 0x00060000000d7984 */ /* 0x000ee20000000800 */
[----:B0-----:R-:W-:Y:S01]  /*5930*/  FADD.FTZ R14, RZ, R14 ;  /* 0x0000000eff0e7221 */ /* 0x001fe20000010000 */
[----:B------:R-:W-:Y:S02]  /*5940*/  @P5 MOV R2, R46 ;  /* 0x0000002e00025202 */ /* 0x000fe40000000f00 */
[----:B------:R-:W0:Y:S01]  /*5950*/  LDS R27, [R0+0x4800] ;  /* 0x00480000001b7984 */ /* 0x000e220000000800 */
[-C--:B------:R-:W-:Y:S02]  /*5960*/  @P5 MOV R3, R51.reuse ;  /* 0x0000003300035202 */ /* 0x080fe40000000f00 */
[----:B------:R-:W-:Y:S01]  /*5970*/  @P5 IADD3 R46, P1, R46, 0x200, RZ ;  /* 0x000002002e2e5810 */ /* 0x000fe20007f3e0ff */
[----:B------:R-:W4:Y:S03]  /*5980*/  LDS R6, [R0+0xe00] ;  /* 0x000e000000067984 */ /* 0x000f260000000800 */
[----:B------:R-:W-:Y:S01]  /*5990*/  @P5 IADD3.X R51, RZ, R51, RZ, P1, !PT ;  /* 0x00000033ff335210 */ /* 0x000fe20000ffe4ff */
[----:B------:R1:W-:Y:S01]  /*59a0*/  @P5 STG.E desc[UR4][R2.64], R23 ;  /* 0x0000001702005986 */ /* 0x0003e2000c101904 */
[----:B------:R-:W-:-:S03]  /*59b0*/  ISETP.GE.U32.AND P1, PT, R251, 0x400, PT ;  /* 0x00000400fb00780c */ /* 0x000fc60003f26070 */
[----:B------:R-:W4:Y:S01]  /*59c0*/  LDS R23, [R0+0x1c00] ;  /* 0x001c000000177984 */ /* 0x000f220000000800 */
[----:B------:R-:W-:-:S03]  /*59d0*/  FADD.FTZ R16, RZ, R16 ;  /* 0x00000010ff107221 */ /* 0x000fc60000010000 */
[----:B------:R-:W4:Y:S01]  /*59e0*/  LDS R8, [R0+0x1000] ;  /* 0x0010000000087984 */ /* 0x000f220000000800 */
[----:B-1----:R-:W-:Y:S01]  /*59f0*/  FADD.FTZ R16, R16, R17 ;  /* 0x0000001110107221 */ /* 0x002fe20000010000 */
[----:B------:R-:W-:Y:S02]  /*5a00*/  @P5 MOV R2, R44 ;  /* 0x0000002c00025202 */ /* 0x000fe40000000f00 */
[----:B------:R-:W-:Y:S01]  /*5a10*/  LDS R29, [R0+0x4a00] ;  /* 0x004a0000001d7984 */ /* 0x000fe20000000800 */
[-C--:B------:R-:W-:Y:S01]  /*5a20*/  @P5 MOV R3, R47.reuse ;  /* 0x0000002f00035202 */ /* 0x080fe20000000f00 */
[----:B--2---:R-:W-:Y:S01]  /*5a30*/  FADD.FTZ R16, R16, R21 ;  /* 0x0000001510107221 */ /* 0x004fe20000010000 */
[----:B------:R-:W-:Y:S01]  /*5a40*/  @P5 IADD3 R44, P6, R44, 0x200, RZ ;  /* 0x000002002c2c5810 */ /* 0x000fe20007fde0ff */
[----:B------:R-:W1:Y:S03]  /*5a50*/  LDS R10, [R0+0x1200] ;  /* 0x00120000000a7984 */ /* 0x000e660000000800 */
[----:B------:R-:W-:Y:S01]  /*5a60*/  @P5 IADD3.X R47, RZ, R47, RZ, P6, !PT ;  /* 0x0000002fff2f5210 */ /* 0x000fe200037fe4ff */
[----:B------:R2:W-:Y:S01]  /*5a70*/  @P5 STG.E desc[UR4][R2.64], R37 ;  /* 0x0000002502005986 */ /* 0x0005e2000c101904 */
[----:B------:R-:W-:-:S02]  /*5a80*/  @P0 MOV R4, R44 ;  /* 0x0000002c00040202 */ /* 0x000fc40000000f00 */
[----:B------:R-:W-:Y:S01]  /*5a90*/  @P0 MOV R5, R47 ;  /* 0x0000002f00050202 */ /* 0x000fe20000000f00 */
[----:B------:R-:W-:Y:S01]  /*5aa0*/  LDS R31, [R0+0x4c00] ;  /* 0x004c0000001f7984 */ /* 0x000fe20000000800 */
[----:B------:R-:W-:Y:S01]  /*5ab0*/  ISETP.GE.U32.AND P5, PT, R251, 0x480, PT ;  /* 0x00000480fb00780c */ /* 0x000fe20003fa6070 */
[----:B---3--:R-:W-:Y:S02]  /*5ac0*/  FADD.FTZ R13, RZ, R13 ;  /* 0x0000000dff0d7221 */ /* 0x008fe40000010000 */
[----:B------:R-:W-:Y:S02]  /*5ad0*/  LDS R17, [R0+0x3a00] ;  /* 0x003a000000117984 */ /* 0x000fe40000000800 */
[----:B------:R-:W-:Y:S01]  /*5ae0*/  FADD.FTZ R13, R13, R22 ;  /* 0x000000160d0d7221 */ /* 0x000fe20000010000 */
[----:B0-----:R-:W-:Y:S01]  /*5af0*/  FADD.FTZ R27, R16, R27 ;  /* 0x0000001b101b7221 */ /* 0x001fe20000010000 */
[----:B--2---:R-:W-:Y:S01]  /*5b00*/  @P0 MOV R2, R46 ;  /* 0x0000002e00020202 */ /* 0x004fe20000000f00 */
[----:B------:R-:W-:Y:S01]  /*5b10*/  LDS R21, [R0+0x4e00] ;  /* 0x004e000000157984 */ /* 0x000fe20000000800 */
[----:B------:R-:W-:Y:S01]  /*5b20*/  FADD.FTZ R13, R13, R30 ;  /* 0x0000001e0d0d7221 */ /* 0x000fe20000010000 */
[----:B------:R-:W-:Y:S01]  /*5b30*/  @P0 MOV R3, R51 ;  /* 0x0000003300030202 */ /* 0x000fe20000000f00 */
[----:B----4-:R-:W-:Y:S01]  /*5b40*/  FADD.FTZ R6, RZ, R6 ;  /* 0x00000006ff067221 */ /* 0x010fe20000010000 */
[----:B------:R-:W-:Y:S01]  /*5b50*/  @P0 IADD3 R46, P6, R46, 0x200, RZ ;  /* 0x000002002e2e0810 */ /* 0x000fe20007fde0ff */
[----:B------:R-:W-:-:S02]  /*5b60*/  FADD.FTZ R19, R13, R38 ;  /* 0x000000260d137221 */ /* 0x000fc40000010000 */
[----:B------:R-:W0:Y:S01]  /*5b70*/  LDS R13, [R0+0x2200] ;  /* 0x00220000000d7984 */ /* 0x000e220000000800 */
[----:B------:R-:W-:Y:S01]  /*5b80*/  @P0 IADD3.X R51, RZ, R51, RZ, P6, !PT ;  /* 0x00000033ff330210 */ /* 0x000fe200037fe4ff */
[----:B------:R-:W-:Y:S02]  /*5b90*/  FADD.FTZ R14, R14, R23 ;  /* 0x000000170e0e7221 */ /* 0x000fe40000010000 */
[----:B------:R2:W-:Y:S01]  /*5ba0*/  @P0 STG.E desc[UR4][R2.64], R19 ;  /* 0x0000001302000986 */ /* 0x0005e2000c101904 */
[----:B------:R-:W-:Y:S01]  /*5bb0*/  @P0 IADD3 R44, P6, R44, 0x200, RZ ;  /* 0x000002002c2c0810 */ /* 0x000fe20007fde0ff */
[----:B------:R-:W-:Y:S02]  /*5bc0*/  FADD.FTZ R14, R14, R25 ;  /* 0x000000190e0e7221 */ /* 0x000fe40000010000 */
[----:B------:R-:W3:Y:S01]  /*5bd0*/  LDS R23, [R0+0x3600] ;  /* 0x0036000000177984 */ /* 0x000ee20000000800 */
[----:B------:R-:W-:Y:S01]  /*5be0*/  @P0 IADD3.X R47, RZ, R47, RZ, P6, !PT ;  /* 0x0000002fff2f0210 */ /* 0x000fe200037fe4ff */
[----:B------:R-:W-:Y:S01]  /*5bf0*/  FADD.FTZ R8, RZ, R8 ;  /* 0x00000008ff087221 */ /* 0x000fe20000010000 */
[----:B------:R-:W-:Y:S01]  /*5c00*/  FADD.FTZ R35, R14, R35 ;  /* 0x000000230e237221 */ /* 0x000fe20000010000 */
[----:B------:R-:W4:Y:S01]  /*5c10*/  LDS R19, [R0+0x2400] ;  /* 0x0024000000137984 */ /* 0x000f220000000800 */
[----:B------:R-:W-:-:S02]  /*5c20*/  ISETP.GE.U32.AND P6, PT, R251, 0x500, PT ;  /* 0x00000500fb00780c */ /* 0x000fc40003fc6070 */
[----:B--2---:R-:W-:Y:S01]  /*5c30*/  @P4 MOV R2, R46 ;  /* 0x0000002e00024202 */ /* 0x004fe20000000f00 */
[----:B------:R-:W2:Y:S01]  /*5c40*/  LDS R25, [R0+0x3800] ;  /* 0x0038000000197984 */ /* 0x000ea20000000800 */
[----:B------:R-:W-:Y:S01]  /*5c50*/  @P4 MOV R3, R51 ;  /* 0x0000003300034202 */ /* 0x000fe20000000f00 */
[----:B-1----:R-:W-:Y:S02]  /*5c60*/  FADD.FTZ R10, RZ, R10 ;  /* 0x0000000aff0a7221 */ /* 0x002fe40000010000 */
[----:B------:R1:W-:Y:S01]  /*5c70*/  @P0 STG.E desc[UR4][R4.64], R39 ;  /* 0x0000002704000986 */ /* 0x0003e2000c101904 */
[----:B------:R-:W-:-:S03]  /*5c80*/  @P4 IADD3 R46, P0, R46, 0x200, RZ ;  /* 0x000002002e2e4810 */ /* 0x000fc60007f1e0ff */
[----:B------:R0:W-:Y:S01]  /*5c90*/  @P4 STG.E desc[UR4][R2.64], R35 ;  /* 0x0000002302004986 */ /* 0x0001e2000c101904 */
[----:B------:R-:W-:Y:S01]  /*5ca0*/  @P4 IADD3.X R51, RZ, R51, RZ, P0, !PT ;  /* 0x00000033ff334210 */ /* 0x000fe200007fe4ff */
[----:B-1----:R-:W-:Y:S02]  /*5cb0*/  FADD.FTZ R5, R15, R24 ;  /* 0x000000180f057221 */ /* 0x002fe40000010000 */
[----:B------:R-:W1:Y:S01]  /*5cc0*/  LDS R15, [R0+0x2600] ;  /* 0x00260000000f7984 */ /* 0x000e620000000800 */
[----:B0-----:R-:W-:Y:S02]  /*5cd0*/  @P4 MOV R2, R44 ;  /* 0x0000002c00024202 */ /* 0x001fe40000000f00 */
[----:B------:R-:W-:Y:S01]  /*5ce0*/  @P4 MOV R3, R47 ;  /* 0x0000002f00034202 */ /* 0x000fe20000000f00 */
[----:B------:R-:W-:Y:S01]  /*5cf0*/  FADD.FTZ R6, R6, R13 ;  /* 0x0000000d06067221 */ /* 0x000fe20000010000 */
[----:B------:R-:W-:-:S03]  /*5d00*/  @P4 IADD3 R44, P0, R44, 0x200, RZ ;  /* 0x000002002c2c4810 */ /* 0x000fc60007f1e0ff */
[----:B------:R0:W-:Y:S01]  /*5d10*/  @P4 STG.E desc[UR4][R2.64], R7 ;  /* 0x0000000702004986 */ /* 0x0001e2000c101904 */
[----:B------:R-:W-:Y:S01]  /*5d20*/  @P4 IADD3.X R47, RZ, R47, RZ, P0, !PT ;  /* 0x0000002fff2f4210 */ /* 0x000fe200007fe4ff */
[----:B---3--:R-:W-:Y:S01]  /*5d30*/  FADD.FTZ R6, R6, R23 ;  /* 0x0000001706067221 */ /* 0x008fe20000010000 */
[----:B----4-:R-:W-:-:S03]  /*5d40*/  FADD.FTZ R8, R8, R19 ;  /* 0x0000001308087221 */ /* 0x010fc60000010000 */
[----:B------:R-:W-:Y:S01]  /*5d50*/  FADD.FTZ R29, R6, R29 ;  /* 0x0000001d061d7221 */ /* 0x000fe20000010000 */
[----:B0-----:R-:W-:Y:S01]  /*5d60*/  @P3 MOV R2, R46 ;  /* 0x0000002e00023202 */ /* 0x001fe20000000f00 */
[----:B--2---:R-:W-:Y:S01]  /*5d70*/  FADD.FTZ R8, R8, R25 ;  /* 0x0000001908087221 */ /* 0x004fe20000010000 */
[-C--:B------:R-:W-:Y:S02]  /*5d80*/  @P3 MOV R3, R51.reuse ;  /* 0x0000003300033202 */ /* 0x080fe40000000f00 */
[----:B------:R-:W-:Y:S01]  /*5d90*/  @P3 IADD3 R46, P0, R46, 0x200, RZ ;  /* 0x000002002e2e3810 */ /* 0x000fe20007f1e0ff */
[----:B------:R-:W-:Y:S02]  /*5da0*/  FADD.FTZ R31, R8, R31 ;  /* 0x0000001f081f7221 */ /* 0x000fe40000010000 */
[----:B------:R0:W-:Y:S01]  /*5db0*/  @P3 STG.E desc[UR4][R2.64], R5 ;  /* 0x0000000502003986 */ /* 0x0001e2000c101904 */
[----:B------:R-:W-:Y:S02]  /*5dc0*/  @P3 IADD3.X R51, RZ, R51, RZ, P0, !PT ;  /* 0x00000033ff333210 */ /* 0x000fe400007fe4ff */
[----:B0-----:R-:W-:Y:S01]  /*5dd0*/  @P3 MOV R2, R44 ;  /* 0x0000002c00023202 */ /* 0x001fe20000000f00 */
[----:B-1----:R-:W-:Y:S01]  /*5de0*/  FADD.FTZ R10, R10, R15 ;  /* 0x0000000f0a0a7221 */ /* 0x002fe20000010000 */
[----:B------:R-:W-:-:S02]  /*5df0*/  @P3 MOV R3, R47 ;  /* 0x0000002f00033202 */ /* 0x000fc40000000f00 */
[----:B------:R-:W-:Y:S01]  /*5e00*/  @P3 IADD3 R44, P4, R44, 0x200, RZ ;  /* 0x000002002c2c3810 */ /* 0x000fe20007f9e0ff */
[----:B------:R-:W-:Y:S02]  /*5e10*/  FADD.FTZ R10, R10, R17 ;  /* 0x000000110a0a7221 */ /* 0x000fe40000010000 */
[----:B------:R0:W-:Y:S02]  /*5e20*/  @P3 STG.E desc[UR4][R2.64], R41 ;  /* 0x0000002902003986 */ /* 0x0001e4000c101904 */
[----:B------:R-:W-:Y:S02]  /*5e30*/  @P3 IMAD.X R47, RZ, RZ, R47, P4 ;  /* 0x000000ffff2f3224 */ /* 0x000fe400020e062f */
[----:B------:R-:W-:Y:S01]  /*5e40*/  FADD.FTZ R21, R10, R21 ;  /* 0x000000150a157221 */ /* 0x000fe20000010000 */
[----:B0-----:R-:W-:Y:S02]  /*5e50*/  @P2 MOV R2, R46 ;  /* 0x0000002e00022202 */ /* 0x001fe40000000f00 */
[----:B------:R-:W-:-:S02]  /*5e60*/  @P2 MOV R3, R51 ;  /* 0x0000003300032202 */ /* 0x000fc40000000f00 */
        /* <DEDUP_REMOVED lines=36> */
.L_x_4456:
        /* <DEDUP_REMOVED lines=8> */
.L_x_4469:
[----:B------:R-:W-:Y:S05]  /*6130*/  BSYNC B1 ;  /* 0x0000000000017941 */ /* 0x000fea0003800000 */
.L_x_4468:
        /* <DEDUP_REMOVED lines=8> */
.L_x_4470:
[----:B------:R-:W-:Y:S01]  /*61c0*/  HFMA2.MMA R174, -RZ, RZ, 0, 1.1920928955078125e-07 ;  /* 0x00000002ffae7435 */ /* 0x000fe200000001ff */
[----:B------:R-:W-:Y:S02]  /*61d0*/  MOV R175, R178 ;  /* 0x000000b200af7202 */ /* 0x000fe40000000f00 */
[----:B------:R-:W-:-:S08]  /*61e0*/  MOV R214, R176 ;  /* 0x000000b000d67202 */ /* 0x000fd00000000f00 */
[----:B------:R-:W-:Y:S05]  /*61f0*/  WARPSYNC.COLLECTIVE R172, `(.L_x_4471) ;  /* 0x00000000ac087348 */ /* 0x000fea0003c00000 */
[----:B------:R0:W1:Y:S02]  /*6200*/  SHFL.BFLY P4, R176, R175, R174, R173 ;  /* 0x0c0000aeafb07389 */ /* 0x00006400000800ad */
[----:B01----:R-:W-:Y:S01]  /*6210*/  ENDCOLLECTIVE ;  /* 0x000000000000791b */ /* 0x003fe20003800000 */
.L_x_4471:
[----:B------:R-:W-:-:S05]  /*6220*/  FADD.FTZ R179, R214, R215 ;  /* 0x000000d7d6b37221 */ /* 0x000fca0000010000 */
[----:B------:R-:W-:Y:S01]  /*6230*/  MOV R175, R179 ;  /* 0x000000b300af7202 */ /* 0x000fe20000000f00 */
[----:B------:R-:W-:-:S07]  /*6240*/  FADD.FTZ R213, R178, R176 ;  /* 0x000000b0b2d57221 */ /* 0x000fce0000010000 */
[----:B------:R-:W-:Y:S05]  /*6250*/  WARPSYNC.COLLECTIVE R172, `(.L_x_4472) ;  /* 0x00000000ac087348 */ /* 0x000fea0003c00000 */
[----:B------:R0:W1:Y:S02]  /*6260*/  SHFL.BFLY P4, R176, R175, R174, R173 ;  /* 0x0c0000aeafb07389 */ /* 0x00006400000800ad */
[----:B01----:R-:W-:Y:S01]  /*6270*/  ENDCOLLECTIVE ;  /* 0x000000000000791b */ /* 0x003fe20003800000 */
.L_x_4472:
[----:B------:R-:W-:Y:S01]  /*6280*/  HFMA2.MMA R174, -RZ, RZ, 0, 2.384185791015625e-07 ;  /* 0x00000004ffae7435 */ /* 0x000fe200000001ff */
[----:B------:R-:W-:Y:S02]  /*6290*/  MOV R175, R213 ;  /* 0x000000d500af7202 */ /* 0x000fe40000000f00 */
[----:B------:R-:W-:-:S08]  /*62a0*/  MOV R214, R176 ;  /* 0x000000b000d67202 */ /* 0x000fd00000000f00 */
[----:B------:R-:W-:Y:S05]  /*62b0*/  WARPSYNC.COLLECTIVE R172, `(.L_x_4473) ;  /* 0x00000000ac087348 */ /* 0x000fea0003c00000 */
[----:B------:R0:W1:Y:S02]  /*62c0*/  SHFL.BFLY P4, R176, R175, R174, R173 ;  /* 0x0c0000aeafb07389 */ /* 0x00006400000800ad */
[----:B01----:R-:W-:Y:S01]  /*62d0*/  ENDCOLLECTIVE ;  /* 0x000000000000791b */ /* 0x003fe20003800000 */
.L_x_4473:
[----:B------:R-:W-:-:S05]  /*62e0*/  FADD.FTZ R214, R179, R214 ;  /* 0x000000d6b3d67221 */ /* 0x000fca0000010000 */
[----:B------:R-:W-:Y:S01]  /*62f0*/  MOV R175, R214 ;  /* 0x000000d600af7202 */ /* 0x000fe20000000f00 */
[----:B------:R-:W-:-:S07]  /*6300*/  FADD.FTZ R177, R213, R176 ;  /* 0x000000b0d5b17221 */ /* 0x000fce0000010000 */
[----:B------:R-:W-:Y:S05]  /*6310*/  WARPSYNC.COLLECTIVE R172, `(.L_x_4474) ;  /* 0x00000000ac087348 */ /* 0x000fea0003c00000 */
[----:B------:R0:W1:Y:S02]  /*6320*/  SHFL.BFLY P4, R176, R175, R174, R173 ;  /* 0x0c0000aeafb07389 */ /* 0x00006400000800ad */
[----:B01----:R-:W-:Y:S01]  /*6330*/  ENDCOLLECTIVE ;  /* 0x000000000000791b */ /* 0x003fe20003800000 */
.L_x_4474:
[----:B------:R-:W-:Y:S01]  /*6340*/  HFMA2.MMA R174, -RZ, RZ, 0, 4.76837158203125e-07 ;  /* 0x00000008ffae7435 */ /* 0x000fe200000001ff */
[----:B------:R-:W-:Y:S02]  /*6350*/  MOV R175, R177 ;  /* 0x000000b100af7202 */ /* 0x000fe40000000f00 */
[----:B------:R-:W-:-:S08]  /*6360*/  MOV R179, R176 ;  /* 0x000000b000b37202 */ /* 0x000fd00000000f00 */
[----:B------:R-:W-:Y:S05]  /*6370*/  WARPSYNC.COLLECTIVE R172, `(.L_x_4475) ;  /* 0x00000000ac087348 */ /* 0x000fea0003c00000 */
[----:B------:R0:W1:Y:S02]  /*6380*/  SHFL.BFLY P4, R176, R175, R174, R173 ;  /* 0x0c0000aeafb07389 */ /* 0x00006400000800ad */
[----:B01----:R-:W-:Y:S01]  /*6390*/  ENDCOLLECTIVE ;  /* 0x000000000000791b */ /* 0x003fe20003800000 */
.L_x_4475:
[----:B------:R-:W-:-:S05]  /*63a0*/  FADD.FTZ R216, R214, R179 ;  /* 0x000000b3d6d87221 */ /* 0x000fca0000010000 */
[----:B------:R-:W-:Y:S01]  /*63b0*/  MOV R175, R216 ;  /* 0x000000d800af7202 */ /* 0x000fe20000000f00 */
[----:B------:R-:W-:-:S07]  /*63c0*/  FADD.FTZ R177, R177, R176 ;  /* 0x000000b0b1b17221 */ /* 0x000fce0000010000 */
[----:B------:R-:W-:Y:S05]  /*63d0*/  WARPSYNC.COLLECTIVE R172, `(.L_x_4476) ;  /* 0x00000000ac087348 */ /* 0x000fea0003c00000 */
[----:B------:R0:W1:Y:S02]  /*63e0*/  SHFL.BFLY P4, R176, R175, R174, R173 ;  /* 0x0c0000aeafb07389 */ /* 0x00006400000800ad */
[----:B01----:R-:W-:Y:S01]  /*63f0*/  ENDCOLLECTIVE ;  /* 0x000000000000791b */ /* 0x003fe20003800000 */
.L_x_4476:
[----:B------:R-:W-:Y:S01]  /*6400*/  HFMA2.MMA R174, -RZ, RZ, 0, 9.5367431640625e-07 ;  /* 0x00000010ffae7435 */ /* 0x000fe200000001ff */
[----:B------:R-:W-:Y:S02]  /*6410*/  MOV R175, R177 ;  /* 0x000000b100af7202 */ /* 0x000fe40000000f00 */
[----:B------:R-:W-:-:S08]  /*6420*/  MOV R215, R176 ;  /* 0x000000b000d77202 */ /* 0x000fd00000000f00 */
[----:B------:R-:W-:Y:S05]  /*6430*/  WARPSYNC.COLLECTIVE R172, `(.L_x_4477) ;  /* 0x00000000ac087348 */ /* 0x000fea0003c00000 */
[----:B------:R0:W1:Y:S02]  /*6440*/  SHFL.BFLY P4, R176, R175, R174, R173 ;  /* 0x0c0000aeafb07389 */ /* 0x00006400000800ad */
[----:B01----:R-:W-:Y:S01]  /*6450*/  ENDCOLLECTIVE ;  /* 0x000000000000791b */ /* 0x003fe20003800000 */
.L_x_4477:
[----:B------:R-:W-:-:S05]  /*6460*/  FADD.FTZ R215, R216, R215 ;  /* 0x000000d7d8d77221 */ /* 0x000fca0000010000 */
[----:B------:R-:W-:Y:S02]  /*6470*/  MOV R175, R215 ;  /* 0x000000d700af7202 */ /* 0x000fe40000000f00 */
[----:B------:R-:W-:-:S07]  /*6480*/  MOV R178, R176 ;  /* 0x000000b000b27202 */ /* 0x000fce0000000f00 */
[----:B------:R-:W-:Y:S05]  /*6490*/  WARPSYNC.COLLECTIVE R172, `(.L_x_4478) ;  /* 0x00000000ac087348 */ /* 0x000fea0003c00000 */
[----:B------:R0:W1:Y:S02]  /*64a0*/  SHFL.BFLY P4, R176, R175, R174, R173 ;  /* 0x0c0000aeafb07389 */ /* 0x00006400000800ad */
[----:B01----:R-:W-:Y:S01]  /*64b0*/  ENDCOLLECTIVE ;  /* 0x000000000000791b */ /* 0x003fe20003800000 */
.L_x_4478:
[----:B------:R-:W-:Y:S05]  /*64c0*/  BRA `(.L_x_4479) ;  /* 0xffffffc400047947 */ /* 0x000fea000383ffff */
.L_x_4480:
        /* <DEDUP_REMOVED lines=11> */
.L_x_16910:


//--------------------- .text._ZN10layer_norm13ln_bwd_kernelINS_13Kernel_traitsIf13__nv_bfloat16S2_S2_fjLj1280ELj1ELj4ELj1ELj16ENS_18Kernel_traits_baseILj1280EfS2_S2_S2_fjLj128EEEEELb1ELb0ELb0ELb1EEEvNS_9BwdParamsE --------------------------
	.section	.text._ZN10layer_norm13ln_bwd_kernelINS_13Kernel_traitsIf13__nv_bfloat16S2_S2_fjLj1280ELj1ELj4ELj1ELj16ENS_18Kernel_traits_baseILj1280EfS2_S2_S2_fjLj128EEEEELb1ELb0ELb0ELb1EEEvNS_9BwdParamsE,"ax",@progbits
	.align	128
        .global         _ZN10layer_norm13ln_bwd_kernelINS_13Kernel_traitsIf13__nv_bfloat16S2_S2_fjLj1280ELj1ELj4ELj1ELj16ENS_18Kernel_traits_baseILj1280EfS2_S2_S2_fjLj128EEEEELb1ELb0ELb0ELb1EEEvNS_9BwdParamsE
        .type           _ZN10layer_norm13ln_bwd_kernelINS_13Kernel_traitsIf13__nv_bfloat16S2_S2_fjLj1280ELj1ELj4ELj1ELj16ENS_18Kernel_traits_baseILj1280EfS2_S2_S2_fjLj128EEEEELb1ELb0ELb0ELb1EEEvNS_9BwdParamsE,@function
        .size           _ZN10layer_norm13ln_bwd_kernelINS_13Kernel_traitsIf13__nv_bfloat16S2_S2_fjLj1280ELj1ELj4ELj1ELj16ENS_18Kernel_traits_baseILj1280EfS2_S2_S2_fjLj128EEEEELb1ELb0ELb0ELb1EEEvNS_9BwdParamsE,(.L_x_16911 - _ZN10layer_norm13ln_bwd_kernelINS_13Kernel_traitsIf13__nv_bfloat16S2_S2_fjLj1280ELj1ELj4ELj1ELj16ENS_18Kernel_traits_baseILj1280EfS2_S2_S2_fjLj128EEEEELb1ELb0ELb0ELb1EEEvNS_9BwdParamsE)
        .other          _ZN10layer_norm13ln_bwd_kernelINS_13Kernel_traitsIf13__nv_bfloat16S2_S2_fjLj1280ELj1ELj4ELj1ELj16ENS_18Kernel_traits_baseILj1280EfS2_S2_S2_fjLj128EEEEELb1ELb0ELb0ELb1EEEvNS_9BwdParamsE,@"STO_CUDA_ENTRY STV_DEFAULT"
_ZN10layer_norm13ln_bwd_kernelINS_13Kernel_traitsIf13__nv_bfloat16S2_S2_fjLj1280ELj1ELj4ELj1ELj16ENS_18Kernel_traits_baseILj1280EfS2_S2_S2_fjLj128EEEEELb1ELb0ELb0ELb1EEEvNS_9BwdParamsE:
.text._ZN10layer_norm13ln_bwd_kernelINS_13Kernel_traitsIf13__nv_bfloat16S2_S2_fjLj1280ELj1ELj4ELj1ELj16ENS_18Kernel_traits_baseILj1280EfS2_S2_S2_fjLj128EEEEELb1ELb0ELb0ELb1EEEvNS_9BwdParamsE:
        /* <DEDUP_REMOVED lines=56> */
.L_x_4482:
        /* <DEDUP_REMOVED lines=59> */
[----:B-1----:R-:W-:-:S02]  /*0730*/  CS2R R2, SRZ ;  /* 0x0000000000027805 */ /* 0x002fc4000001ff00 */
[----:B0-----:R-:W-:-:S07]  /*0740*/  MOV R186, RZ ;  /* 0x000000ff00ba7202 */ /* 0x001fce0000000f00 */
.L_x_4486:
        /* <DEDUP_REMOVED lines=10> */
[----:B0-----:R-:W-:-:S04]  /*07f0*/  @P0 LEA R122, P1, R187, R122, 0x1 ;  /* 0x0000007abb7a0211 */ /* 0x001fc800078208ff */
[----:B------:R-:W-:Y:S01]  /*0800*/  @P0 LEA.HI.X R123, R187, R123, R0, 0x1, P1 ;  /* 0x0000007bbb7b0211 */ /* 0x000fe200008f0c00 */
[C---:B-1----:R-:W-:Y:S02]  /*0810*/  IMAD.WIDE.U32 R108, R192.reuse, 0x10, R128 ;  /* 0x00000010c06c7825 */ /* 0x042fe400078e0080 */
[----:B------:R-:W0:Y:S02]  /*0820*/  LDC.64 R196, c[0x0][0x258] ;  /* 0x00009600ffc47b82 */ /* 0x000e240000000a00 */
[----:B------:R-:W4:Y:S04]  /*0830*/  @P0 LDG.E.U16 R0, desc[UR4][R122.64] ;  /* 0x000000047a000981 */ /* 0x000f28000c1e1500 */
[----:B------:R-:W4:Y:S01]  /*0840*/  LDG.E.128 R108, desc[UR4][R108.64] ;  /* 0x000000046c6c7981 */ /* 0x000f22000c1e1d00 */
[C---:B------:R-:W-:Y:S01]  /*0850*/  IADD3 R193, R192.reuse, 0x20, RZ ;  /* 0x00000020c0c17810 */ /* 0x040fe20007ffe0ff */
[C---:B--2---:R-:W-:Y:S01]  /*0860*/  IMAD.WIDE.U32 R112, R192.reuse, 0x10, R104 ;  /* 0x00000010c0707825 */ /* 0x044fe200078e0068 */
[C---:B------:R-:W-:Y:S01]  /*0870*/  IADD3 R194, R192.reuse, 0x40, RZ ;  /* 0x00000040c0c27810 */ /* 0x040fe20007ffe0ff */
[----:B------:R-:W1:Y:S04]  /*0880*/  LDC.64 R236, c[0x0][0x240] ;  /* 0x00009000ffec7b82 */ /* 0x000e680000000a00 */
[----:B------:R-:W2:Y:S01]  /*0890*/  LDG.E.128 R112, desc[UR4][R112.64] ;  /* 0x0000000470707981 */ /* 0x000ea2000c1e1d00 */
[C---:B------:R-:W-:Y:S01]  /*08a0*/  IADD3 R227, R192.reuse, 0x60, RZ ;  /* 0x00000060c0e37810 */ /* 0x040fe20007ffe0ff */
[----:B------:R-:W-:Y:S01]  /*08b0*/  IMAD.WIDE.U32 R116, R193, 0x10, R128 ;  /* 0x00000010c1747825 */ /* 0x000fe200078e0080 */
[----:B------:R-:W-:-:S03]  /*08c0*/  IADD3 R195, R192, 0x80, RZ ;  /* 0x00000080c0c37810 */ /* 0x000fc60007ffe0ff */
[--C-:B------:R-:W-:Y:S02]  /*08d0*/  IMAD.WIDE.U32 R120, R194, 0x10, R128.reuse ;  /* 0x00000010c2787825 */ /* 0x100fe400078e0080 */
[----:B------:R-:W2:Y:S02]  /*08e0*/  LDG.E.128 R116, desc[UR4][R116.64] ;  /* 0x0000000474747981 */ /* 0x000ea4000c1e1d00 */
[----:B------:R-:W-:Y:S02]  /*08f0*/  IMAD.WIDE.U32 R124, R227, 0x10, R128 ;  /* 0x00000010e37c7825 */ /* 0x000fe400078e0080 */
[----:B------:R-:W2:Y:S02]  /*0900*/  LDG.E.128 R120, desc[UR4][R120.64] ;  /* 0x0000000478787981 */ /* 0x000ea4000c1e1d00 */
[----:B---3--:R-:W-:Y:S02]  /*0910*/  IMAD.WIDE R106, R187, 0x4, R106 ;  /* 0x00000004bb6a7825 */ /* 0x008fe400078e026a */
[----:B------:R-:W3:Y:S02]  /*0920*/  LDG.E.128 R124, desc[UR4][R124.64] ;  /* 0x000000047c7c7981 */ /* 0x000ee4000c1e1d00 */
[----:B------:R-:W-:-:S02]  /*0930*/  IMAD.WIDE.U32 R128, R195, 0x10, R128 ;  /* 0x00000010c3807825 */ /* 0x000fc400078e0080 */
[----:B------:R-:W3:Y:S04]  /*0940*/  LDG.E R226, desc[UR4][R106.64] ;  /* 0x000000046ae27981 */ /* 0x000ee8000c1e1900 */
[----:B------:R-:W3:Y:S01]  /*0950*/  LDG.E.128 R128, desc[UR4][R128.64] ;  /* 0x0000000480807981 */ /* 0x000ee2000c1e1d00 */
[----:B0-----:R-:W-:-:S06]  /*0960*/  IMAD.WIDE R196, R187, 0x4, R196 ;  /* 0x00000004bbc47825 */ /* 0x001fcc00078e02c4 */
[----:B------:R2:W3:Y:S01]  /*0970*/  LDG.E R196, desc[UR4][R196.64] ;  /* 0x00000004c4c47981 */ /* 0x0004e2000c1e1900 */
[----:B------:R-:W-:-:S06]  /*0980*/  IMAD.WIDE.U32 R132, R193, 0x10, R104 ;  /* 0x00000010c1847825 */ /* 0x000fcc00078e0068 */
[----:B------:R-:W3:Y:S01]  /*0990*/  LDG.E.128 R132, desc[UR4][R132.64] ;  /* 0x0000000484847981 */ /* 0x000ee2000c1e1d00 */
[----:B------:R-:W-:-:S06]  /*09a0*/  IMAD.WIDE.U32 R136, R194, 0x10, R104 ;  /* 0x00000010c2887825 */ /* 0x000fcc00078e0068 */
[----:B------:R-:W3:Y:S01]  /*09b0*/  LDG.E.128 R136, desc[UR4][R136.64] ;  /* 0x0000000488887981 */ /* 0x000ee2000c1e1d00 */
[----:B------:R-:W-:-:S05]  /*09c0*/  IADD3 R191, R192, 0x60, RZ ;  /* 0x00000060c0bf7810 */ /* 0x000fca0007ffe0ff */
[----:B------:R-:W-:-:S06]  /*09d0*/  IMAD.WIDE.U32 R140, R191, 0x10, R104 ;  /* 0x00000010bf8c7825 */ /* 0x000fcc00078e0068 */
[----:B------:R-:W3:Y:S01]  /*09e0*/  LDG.E.128 R140, desc[UR4][R140.64] ;  /* 0x000000048c8c7981 */ /* 0x000ee2000c1e1d00 */
[----:B------:R-:W-:Y:S02]  /*09f0*/  IADD3 R189, R192, 0x80, RZ ;  /* 0x00000080c0bd7810 */ /* 0x000fe40007ffe0ff */
[----:B------:R-:W-:-:S03]  /*0a00*/  ISETP.NE.U32.AND P1, PT, RZ, UR10, PT ;  /* 0x0000000aff007c0c */ /* 0x000fc6000bf25070 */
[----:B------:R-:W-:Y:S01]  /*0a10*/  IMAD.WIDE.U32 R104, R189, 0x10, R104 ;  /* 0x00000010bd687825 */ /* 0x000fe200078e0068 */
[----:B------:R-:W-:-:S05]  /*0a20*/  ISETP.NE.AND.EX P1, PT, RZ, UR11, PT, P1 ;  /* 0x0000000bff007c0c */ /* 0x000fca000bf25310 */
[----:B------:R-:W3:Y:S01]  /*0a30*/  LDG.E.128 R104, desc[UR4][R104.64] ;  /* 0x0000000468687981 */ /* 0x000ee2000c1e1d00 */
[----:B------:R-:W-:Y:S02]  /*0a40*/  MOV R190, 0x3f800000 ;  /* 0x3f80000000be7802 */ /* 0x000fe40000000f00 */
[----:B------:R-:W-:-:S05]  /*0a50*/  ISETP.NE.AND P2, PT, R188, RZ, PT ;  /* 0x000000ffbc00720c */ /* 0x000fca0003f45270 */
[----:B------:R-:W0:Y:S01]  /*0a60*/  @P1 LDC.64 R238, c[0x0][0x2c8] ;  /* 0x0000b200ffee1b82 */ /* 0x000e220000000a00 */
[----:B----4-:R-:W-:Y:S02]  /*0a70*/  @P0 SHF.L.U32 R190, R0, 0x10, RZ ;  /* 0x0000001000be0819 */ /* 0x010fe400000006ff */
[C---:B------:R-:W-:Y:S02]  /*0a80*/  PRMT R215, R108.reuse, 0x7632, R215 ;  /* 0x000076326cd77816 */ /* 0x040fe400000000d7 */
[----:B------:R-:W-:Y:S02]  /*0a90*/  SHF.L.U32 R0, R108, 0x10, RZ ;  /* 0x000000106c007819 */ /* 0x000fe400000006ff */
[C---:B------:R-:W-:Y:S02]  /*0aa0*/  PRMT R208, R109.reuse, 0x7632, R208 ;  /* 0x000076326dd07816 */ /* 0x040fe400000000d0 */
[----:B------:R-:W-:Y:S02]  /*0ab0*/  SHF.L.U32 R245, R109, 0x10, RZ ;  /* 0x000000106df57819 */ /* 0x000fe400000006ff */
[C---:B------:R-:W-:Y:S01]  /*0ac0*/  PRMT R207, R110.reuse, 0x7632, R207 ;  /* 0x000076326ecf7816 */ /* 0x040fe200000000cf */
[----:B------:R-:W4:Y:S01]  /*0ad0*/  @P1 LDC.64 R108, c[0x0][0x2c8] ;  /* 0x0000b200ff6c1b82 */ /* 0x000f220000000a00 */
        /* <DEDUP_REMOVED lines=9> */
[----:B------:R-:W1:Y:S01]  /*0b70*/  @P1 LDC.64 R112, c[0x0][0x2c8] ;  /* 0x0000b200ff701b82 */ /* 0x000e620000000a00 */
[----:B------:R-:W-:Y:S02]  /*0b80*/  SHF.L.U32 R202, R114, 0x10, RZ ;  /* 0x0000001072ca7819 */ /* 0x000fe400000006ff */
[C---:B------:R-:W-:Y:S02]  /*0b90*/  PRMT R203, R115.reuse, 0x7632, R203 ;  /* 0x0000763273cb7816 */ /* 0x040fe400000000cb */
[----:B------:R-:W-:-:S03]  /*0ba0*/  SHF.L.U32 R204, R115, 0x10, RZ ;  /* 0x0000001073cc7819 */ /* 0x000fc600000006ff */
[----:B------:R-:W0:Y:S01]  /*0bb0*/  @P1 LDC.64 R114, c[0x0][0x2c8] ;  /* 0x0000b200ff721b82 */ /* 0x000e220000000a00 */
[C---:B------:R-:W-:Y:S02]  /*0bc0*/  PRMT R209, R116.reuse, 0x7632, R209 ;  /* 0x0000763274d17816 */ /* 0x040fe400000000d1 */
[----:B------:R-:W-:Y:S02]  /*0bd0*/  SHF.L.U32 R219, R116, 0x10, RZ ;  /* 0x0000001074db7819 */ /* 0x000fe400000006ff */
[C---:B------:R-:W-:Y:S02]  /*0be0*/  PRMT R211, R120.reuse, 0x7632, R211 ;  /* 0x0000763278d37816 */ /* 0x040fe400000000d3 */
[----:B------:R-:W-:Y:S02]  /*0bf0*/  SHF.L.U32 R225, R120, 0x10, RZ ;  /* 0x0000001078e17819 */ /* 0x000fe400000006ff */
[----:B------:R-:W-:Y:S02]  /*0c00*/  PRMT R120, R122, 0x7632, R120 ;  /* 0x000076327a787816 */ /* 0x000fe40000000078 */
[----:B------:R-:W-:-:S02]  /*0c10*/  SHF.L.U32 R229, R123, 0x10, RZ ;  /* 0x000000107be57819 */ /* 0x000fc400000006ff */
[C---:B---3--:R-:W-:Y:S02]  /*0c20*/  PRMT R116, R127.reuse, 0x7632, R116 ;  /* 0x000076327f747816 */ /* 0x048fe40000000074 */
        /* <DEDUP_REMOVED lines=21> */
[----:B0-----:R-:W-:Y:S01]  /*0d80*/  @P1 IMAD.WIDE.U32 R114, R193, 0x10, R114 ;  /* 0x00000010c1721825 */ /* 0x001fe200078e0072 */
[----:B------:R-:W-:Y:S02]  /*0d90*/  SHF.L.U32 R219, R206, 0x10, RZ ;  /* 0x00000010cedb7819 */ /* 0x000fe400000006ff */
[----:B------:R-:W-:Y:S01]  /*0da0*/  SHF.L.U32 R225, R211, 0x10, RZ ;  /* 0x00000010d3e17819 */ /* 0x000fe200000006ff */
[----:B-1----:R-:W-:Y:S01]  /*0db0*/  @P1 IMAD.WIDE.U32 R112, R194, 0x10, R112 ;  /* 0x00000010c2701825 */ /* 0x002fe200078e0070 */
[----:B------:R-:W-:Y:S01]  /*0dc0*/  SHF.L.U32 R233, R116, 0x10, RZ ;  /* 0x0000001074e97819 */ /* 0x000fe200000006ff */
[----:B-----5:R0:W5:Y:S01]  /*0dd0*/  @P1 LDG.E.128 R52, desc[UR4][R114.64] ;  /* 0x0000000472341981 */ /* 0x020162000c1e1d00 */
[----:B------:R-:W-:Y:S01]  /*0de0*/  SHF.L.U32 R234, R128, 0x10, RZ ;  /* 0x0000001080ea7819 */ /* 0x000fe200000006ff */
[----:B--2---:R-:W-:Y:S01]  /*0df0*/  @P1 IMAD.WIDE.U32 R110, R191, 0x10, R110 ;  /* 0x00000010bf6e1825 */ /* 0x004fe200078e006e */
[----:B------:R-:W-:-:S02]  /*0e00*/  SHF.L.U32 R117, R117, 0x10, RZ ;  /* 0x0000001075757819 */ /* 0x000fc400000006ff */
[----:B------:R-:W-:Y:S01]  /*0e10*/  SHF.L.U32 R235, R129, 0x10, RZ ;  /* 0x0000001081eb7819 */ /* 0x000fe200000006ff */
[----:B----4-:R-:W-:Y:S01]  /*0e20*/  @P1 IMAD.WIDE.U32 R108, R189, 0x10, R108 ;  /* 0x00000010bd6c1825 */ /* 0x010fe200078e006c */
        /* <DEDUP_REMOVED lines=9> */
[----:B0-----:R-:W-:-:S03]  /*0ec0*/  IMAD.WIDE.U32 R114, R227, 0x8, R236 ;  /* 0x00000008e3727825 */ /* 0x001fc600078e00ec */
[----:B------:R0:W5:Y:S01]  /*0ed0*/  @P1 LDG.E.128 R44, desc[UR4][R110.64] ;  /* 0x000000046e2c1981 */ /* 0x000162000c1e1d00 */
[----:B------:R-:W-:-:S03]  /*0ee0*/  IMAD.WIDE.U32 R116, R195, 0x8, R236 ;  /* 0x00000008c3747825 */ /* 0x000fc600078e00ec */
[----:B------:R2:W5:Y:S01]  /*0ef0*/  @P1 LDG.E.128 R40, desc[UR4][R108.64] ;  /* 0x000000046c281981 */ /* 0x000562000c1e1d00 */
[----:B-1----:R-:W-:-:S03]  /*0f00*/  IMAD.WIDE.U32 R112, R194, 0x8, R236 ;  /* 0x00000008c2707825 */ /* 0x002fc600078e00ec */
[----:B------:R-:W5:Y:S01]  /*0f10*/  LDG.E.64 R114, desc[UR4][R114.64] ;  /* 0x0000000472727981 */ /* 0x000f62000c1e1b00 */
[----:B0-----:R-:W-:-:S03]  /*0f20*/  IMAD.WIDE.U32 R110, R193, 0x8, R236 ;  /* 0x00000008c16e7825 */ /* 0x001fc600078e00ec */
[----:B------:R-:W5:Y:S01]  /*0f30*/  LDG.E.64 R112, desc[UR4][R112.64] ;  /* 0x0000000470707981 */ /* 0x000f62000c1e1b00 */
[----:B--2---:R-:W-:-:S03]  /*0f40*/  IMAD.WIDE.U32 R108, R192, 0x8, R236 ;  /* 0x00000008c06c7825 */ /* 0x004fc600078e00ec */
        /* <DEDUP_REMOVED lines=265> */
[----:B------:R-:W-:Y:S01]  /*1fe0*/  @P1 IMAD.WIDE.U32 R238, R192, 0x10, R238 ;  /* 0x00000010c0ee1825 */ /* 0x000fe200078e00ee */
        /* <DEDUP_REMOVED lines=102> */
.L_x_4498:
        /* <DEDUP_REMOVED lines=69> */
[----:B------:R-:W-:Y:S01]  /*2aa0*/  @P1 FADD.FTZ R204, R204, R125 ;  /* 0x0000007dcccc1221 */ /* 0x000fe20000010000 */
[----:B------:R-:W-:Y:S01]  /*2ab0*/  @P1 PRMT R128, R58, 0x7632, R128 ;  /* 0x000076323a801816 */ /* 0x000fe20000000080 */
[C---:B------:R-:W-:Y:S01]  /*2ac0*/  FMUL.FTZ R202, R196.reuse, R243 ;  /* 0x000000f3c4ca7220 */ /* 0x040fe20000410000 */
[----:B------:R-:W-:Y:S01]  /*2ad0*/  FMUL.FTZ R203, R196, R203 ;  /* 0x000000cbc4cb7220 */ /* 0x000fe20000410000 */
[----:B------:R-:W-:Y:S01]  /*2ae0*/  FSEL R125, R123, RZ, P2 ;  /* 0x000000ff7b7d7208 */ /* 0x000fe20001000000 */
[----:B------:R-:W-:Y:S01]  /*2af0*/  @P1 FADD.FTZ R132, R132, R109 ;  /* 0x0000006d84841221 */ /* 0x000fe20000010000 */
        /* <DEDUP_REMOVED lines=124> */
[-CC-:B------:R-:W-:Y:S01]  /*32c0*/  FFMA.FTZ R226, R226, R247.reuse, R246.reuse ;  /* 0x000000f7e2e27223 */ /* 0x180fe200000100f6 */
[----:B------:R-:W-:Y:S01]  /*32d0*/  FSEL R112, R112, RZ, P5 ;  /* 0x000000ff70707208 */ /* 0x000fe20002800000 */
[----:B------:R-:W-:Y:S01]  /*32e0*/  FFMA.FTZ R225, R225, R247, R246 ;  /* 0x000000f7e1e17223 */ /* 0x000fe200000100f6 */
[----:B------:R-:W-:Y:S01]  /*32f0*/  LOP3.LUT P3, RZ, R113, 0xff, RZ, 0xc0, !PT ;  /* 0x000000ff71ff7812 */ /* 0x000fe2000786c0ff */
[----:B------:R-:W-:Y:S01]  /*3300*/  FADD.FTZ R241, R241, -R226 ;  /* 0x800000e2f1f17221 */ /* 0x000fe20000010000 */
[C---:B------:R-:W-:Y:S01]  /*3310*/  LOP3.LUT P5, RZ, R113.reuse, 0xff00, RZ, 0xc0, !PT ;  /* 0x0000ff0071ff7812 */ /* 0x040fe200078ac0ff */
[----:B------:R-:W-:Y:S01]  /*3320*/  FMUL.FTZ R207, R196, R207 ;  /* 0x000000cfc4cf7220 */ /* 0x000fe20000410000 */
[C---:B------:R-:W-:Y:S01]  /*3330*/  LOP3.LUT P4, RZ, R113.reuse, 0xff0000, RZ, 0xc0, !PT ;  /* 0x00ff000071ff7812 */ /* 0x040fe2000788c0ff */
[----:B------:R-:W-:Y:S01]  /*3340*/  FADD.FTZ R225, R240, -R225 ;  /* 0x800000e1f0e17221 */ /* 0x000fe20000010000 */
[----:B------:R-:W-:Y:S01]  /*3350*/  LOP3.LUT P2, RZ, R113, 0xff000000, RZ, 0xc0, !PT ;  /* 0xff00000071ff7812 */ /* 0x000fe2000784c0ff */
[-CC-:B------:R-:W-:Y:S01]  /*3360*/  FFMA.FTZ R113, R131, R247.reuse, R246.reuse ;  /* 0x000000f783717223 */ /* 0x180fe200000100f6 */
[----:B------:R-:W-:Y:S01]  /*3370*/  FFMA.FTZ R131, R216, R247, R246 ;  /* 0x000000f7d8837223 */ /* 0x000fe200000100f6 */
[----:B------:R-:W-:-:S02]  /*3380*/  @P1 SHF.L.U32 R104, R46, 0x10, RZ ;  /* 0x000000102e681819 */ /* 0x000fc400000006ff */
        /* <DEDUP_REMOVED lines=65> */
[-C--:B------:R-:W-:Y:S01]  /*37a0*/  FMUL.FTZ R114, R131, R190.reuse ;  /* 0x000000be83727220 */ /* 0x080fe20000410000 */
[----:B------:R-:W-:Y:S01]  /*37b0*/  FADD.FTZ R143, R143, -R206 ;  /* 0x800000ce8f8f7221 */ /* 0x000fe20000010000 */
[----:B------:R-:W-:Y:S01]  /*37c0*/  FMUL.FTZ R113, R113, UR14 ;  /* 0x0000000e71717c20 */ /* 0x000fe20008410000 */
[----:B------:R-:W-:Y:S01]  /*37d0*/  FADD.FTZ R107, R107, -R222 ;  /* 0x800000de6b6b7221 */ /* 0x000fe20000010000 */
[----:B------:R-:W-:Y:S01]  /*37e0*/  FMUL.FTZ R114, R114, UR14 ;  /* 0x0000000e72727c20 */ /* 0x000fe20008410000 */
[----:B------:R-:W-:Y:S01]  /*37f0*/  FMUL.FTZ R226, R196, R143 ;  /* 0x0000008fc4e27220 */ /* 0x000fe20000410000 */
[----:B------:R-:W-:Y:S01]  /*3800*/  FADD.FTZ R221, R238, -R221 ;  /* 0x800000ddeedd7221 */ /* 0x000fe20000010000 */
[----:B------:R-:W-:Y:S01]  /*3810*/  FSEL R215, R113, RZ, P2 ;  /* 0x000000ff71d77208 */ /* 0x000fe20001000000 */
[----:B------:R-:W-:Y:S01]  /*3820*/  FMUL.FTZ R222, R196, R107 ;  /* 0x0000006bc4de7220 */ /* 0x000fe20000410000 */
[----:B------:R-:W-:Y:S01]  /*3830*/  FSEL R113, R114, RZ, P6 ;  /* 0x000000ff72717208 */ /* 0x000fe20003000000 */
[----:B------:R-:W-:Y:S01]  /*3840*/  FADD.FTZ R237, R237, -R118 ;  /* 0x80000076eded7221 */ /* 0x000fe20000010000 */
[----:B------:R-:W-:Y:S01]  /*3850*/  FSEL R114, R119, RZ, P3 ;  /* 0x000000ff77727208 */ /* 0x000fe20001800000 */
[----:B------:R-:W-:Y:S01]  /*3860*/  FMUL.FTZ R208, R196, R221 ;  /* 0x000000ddc4d07220 */ /* 0x000fe20000410000 */
[----:B------:R-:W-:Y:S01]  /*3870*/  FSEL R119, R231, RZ, P5 ;  /* 0x000000ffe7777208 */ /* 0x000fe20002800000 */
[-CC-:B------:R-:W-:Y:S01]  /*3880*/  FFMA.FTZ R231, R220, R247.reuse, R246.reuse ;  /* 0x000000f7dce77223 */ /* 0x180fe200000100f6 */
[-CC-:B------:R-:W-:Y:S01]  /*3890*/  FFMA.FTZ R220, R223, R247.reuse, R246.reuse ;  /* 0x000000f7dfdc7223 */ /* 0x180fe200000100f6 */
[----:B------:R-:W-:Y:S01]  /*38a0*/  FFMA.FTZ R223, R224, R247, R246 ;  /* 0x000000f7e0df7223 */ /* 0x000fe200000100f6 */
[C---:B------:R-:W-:Y:S01]  /*38b0*/  LOP3.LUT P2, RZ, R115.reuse, 0xff, RZ, 0xc0, !PT ;  /* 0x000000ff73ff7812 */ /* 0x040fe2000784c0ff */
[----:B------:R-:W-:Y:S01]  /*38c0*/  FADD.FTZ R233, R236, -R231 ;  /* 0x800000e7ece97221 */ /* 0x000fe20000010000 */
[C---:B------:R-:W-:Y:S01]  /*38d0*/  LOP3.LUT P6, RZ, R115.reuse, 0xff00, RZ, 0xc0, !PT ;  /* 0x0000ff0073ff7812 */ /* 0x040fe200078cc0ff */
[----:B------:R-:W-:Y:S01]  /*38e0*/  FMUL.FTZ R231, R196, R219 ;  /* 0x000000dbc4e77220 */ /* 0x000fe20000410000 */
[C---:B------:R-:W-:Y:S01]  /*38f0*/  LOP3.LUT P3, RZ, R115.reuse, 0xff0000, RZ, 0xc0, !PT ;  /* 0x00ff000073ff7812 */ /* 0x040fe2000786c0ff */
[----:B------:R-:W-:Y:S01]  /*3900*/  FADD.FTZ R223, R106, -R223 ;  /* 0x800000df6adf7221 */ /* 0x000fe20000010000 */
[----:B------:R-:W-:Y:S01]  /*3910*/  LOP3.LUT P5, RZ, R115, 0xff000000, RZ, 0xc0, !PT ;  /* 0xff00000073ff7812 */ /* 0x000fe200078ac0ff */
[----:B------:R-:W-:Y:S01]  /*3920*/  FADD.FTZ R115, R235, -R232 ;  /* 0x800000e8eb737221 */ /* 0x000fe20000010000 */
[----:B------:R-:W-:Y:S01]  /*3930*/  @P1 SHF.L.U32 R224, R209, 0x10, RZ ;  /* 0x00000010d1e01819 */ /* 0x000fe200000006ff */
[----:B------:R-:W-:Y:S01]  /*3940*/  FMUL.FTZ R209, R196, R105 ;  /* 0x00000069c4d17220 */ /* 0x000fe20000410000 */
[----:B------:R-:W-:Y:S01]  /*3950*/  @P1 PRMT R105, R46, 0x7632, R105 ;  /* 0x000076322e691816 */ /* 0x000fe20000000069 */
[C---:B------:R-:W-:Y:S01]  /*3960*/  FMUL.FTZ R115, R196.reuse, R115 ;  /* 0x00000073c4737220 */ /* 0x040fe20000410000 */
[----:B------:R-:W-:Y:S01]  /*3970*/  @P1 FADD.FTZ R231, R231, R104 ;  /* 0x00000068e7e71221 */ /* 0x000fe20000010000 */
[----:B------:R-:W-:Y:S01]  /*3980*/  FMUL.FTZ R233, R196, R233 ;  /* 0x000000e9c4e97220 */ /* 0x000fe20000410000 */
[----:B------:R-:W-:Y:S01]  /*3990*/  @P1 SHF.L.U32 R106, R105, 0x10, RZ ;  /* 0x00000010696a1819 */ /* 0x000fe200000006ff */
[----:B------:R-:W-:Y:S01]  /*39a0*/  @P1 FADD.FTZ R115, R115, R224 ;  /* 0x000000e073731221 */ /* 0x000fe20000010000 */
[----:B------:R-:W-:Y:S01]  /*39b0*/  @P1 SHF.L.U32 R105, R47, 0x10, RZ ;  /* 0x000000102f691819 */ /* 0x000fe200000006ff */
[-C--:B------:R-:W-:Y:S01]  /*39c0*/  FMUL.FTZ R104, R231, R190.reuse ;  /* 0x000000bee7687220 */ /* 0x080fe20000410000 */
[----:B------:R-:W-:Y:S01]  /*39d0*/  @P1 PRMT R107, R47, 0x7632, R107 ;  /* 0x000076322f6b1816 */ /* 0x000fe2000000006b */
[----:B------:R-:W-:Y:S01]  /*39e0*/  FMUL.FTZ R142, R115, R190 ;  /* 0x000000be738e7220 */ /* 0x000fe20000410000 */
[----:B------:R-:W-:Y:S01]  /*39f0*/  @P1 FADD.FTZ R233, R233, R106 ;  /* 0x0000006ae9e91221 */ /* 0x000fe20000010000 */
[--C-:B------:R-:W-:Y:S01]  /*3a00*/  @P1 FADD.FTZ R226, R226, R105.reuse ;  /* 0x00000069e2e21221 */ /* 0x100fe20000010000 */
[----:B------:R-:W-:Y:S01]  /*3a10*/  @P1 PRMT R105, R40, 0x7632, R105 ;  /* 0x0000763228691816 */ /* 0x000fe20000000069 */
[----:B------:R-:W-:Y:S01]  /*3a20*/  FMUL.FTZ R104, R104, UR14 ;  /* 0x0000000e68687c20 */ /* 0x000fe20008410000 */
[----:B------:R-:W-:Y:S01]  /*3a30*/  FMUL.FTZ R118, R142, UR14 ;  /* 0x0000000e8e767c20 */ /* 0x000fe20008410000 */
[----:B------:R-:W-:Y:S01]  /*3a40*/  @P1 SHF.L.U32 R107, R107, 0x10, RZ ;  /* 0x000000106b6b1819 */ /* 0x000fe200000006ff */
[----:B------:R-:W-:Y:S01]  /*3a50*/  FMUL.FTZ R232, R196, R237 ;  /* 0x000000edc4e87220 */ /* 0x000fe20000410000 */
[----:B------:R-:W-:Y:S01]  /*3a60*/  @P1 SHF.L.U32 R105, R105, 0x10, RZ ;  /* 0x0000001069691819 */ /* 0x000fe200000006ff */
[----:B------:R-:W-:Y:S01]  /*3a70*/  FADD.FTZ R239, R239, -R220 ;  /* 0x800000dcefef7221 */ /* 0x000fe20000010000 */
[----:B------:R-:W-:Y:S01]  /*3a80*/  MOV R142, R116 ;  /* 0x00000074008e7202 */ /* 0x000fe20000000f00 */
[----:B------:R-:W-:Y:S01]  /*3a90*/  @P1 FADD.FTZ R232, R232, R107 ;  /* 0x0000006be8e81221 */ /* 0x000fe20000010000 */
[----:B------:R-:W-:Y:S01]  /*3aa0*/  FSEL R234, R104, RZ, P2 ;  /* 0x000000ff68ea7208 */ /* 0x000fe20001000000 */
[--C-:B------:R-:W-:Y:S01]  /*3ab0*/  @P1 FADD.FTZ R208, R208, R105.reuse ;  /* 0x00000069d0d01221 */ /* 0x100fe20000010000 */
[----:B------:R-:W-:Y:S01]  /*3ac0*/  @P1 SHF.L.U32 R106, R40, 0x10, RZ ;  /* 0x00000010286a1819 */ /* 0x000fe200000006ff */
[----:B------:R-:W-:Y:S01]  /*3ad0*/  FMUL.FTZ R104, R233, R190 ;  /* 0x000000bee9687220 */ /* 0x000fe20000410000 */
[----:B------:R-:W-:Y:S01]  /*3ae0*/  ISETP.NE.U32.AND P2, PT, RZ, UR12, PT ;  /* 0x0000000cff007c0c */ /* 0x000fe2000bf45070 */
[----:B------:R-:W-:Y:S01]  /*3af0*/  FMUL.FTZ R219, R196, R239 ;  /* 0x000000efc4db7220 */ /* 0x000fe20000410000 */
[----:B------:R-:W-:Y:S01]  /*3b00*/  FSEL R118, R118, RZ, P4 ;  /* 0x000000ff76767208 */ /* 0x000fe20002000000 */
[----:B------:R-:W-:Y:S01]  /*3b10*/  @P1 FADD.FTZ R207, R207, R106 ;  /* 0x0000006acfcf1221 */ /* 0x000fe20000010000 */
[----:B------:R-:W-:Y:S01]  /*3b20*/  LOP3.LUT P4, RZ, R142, 0xff, RZ, 0xc0, !PT ;  /* 0x000000ff8eff7812 */ /* 0x000fe2000788c0ff */
[----:B------:R-:W-:Y:S01]  /*3b30*/  FMUL.FTZ R104, R104, UR14 ;  /* 0x0000000e68687c20 */ /* 0x000fe20008410000 */
[----:B------:R-:W-:Y:S01]  /*3b40*/  @P1 PRMT R105, R42, 0x7632, R105 ;  /* 0x000076322a691816 */ /* 0x000fe20000000069 */
[C---:B------:R-:W-:Y:S01]  /*3b50*/  FMUL.FTZ R220, R196.reuse, R223 ;  /* 0x000000dfc4dc7220 */ /* 0x040fe20000410000 */
[----:B------:R-:W-:Y:S01]  /*3b60*/  @P1 PRMT R142, R43, 0x7632, R142 ;  /* 0x000076322b8e1816 */ /* 0x000fe2000000008e */
[C---:B------:R-:W-:Y:S01]  /*3b70*/  FMUL.FTZ R221, R196.reuse, R225 ;  /* 0x000000e1c4dd7220 */ /* 0x040fe20000410000 */
[----:B------:R-:W-:Y:S01]  /*3b80*/  @P1 PRMT R107, R41, 0x7632, R107 ;  /* 0x00007632296b1816 */ /* 0x000fe2000000006b */
[----:B------:R-:W-:Y:S01]  /*3b90*/  FMUL.FTZ R224, R196, R241 ;  /* 0x000000f1c4e07220 */ /* 0x000fe20000410000 */
[----:B------:R-:W-:-:S02]  /*3ba0*/  ISETP.NE.AND.EX P2, PT, RZ, UR13, PT, P2 ;  /* 0x0000000dff007c0c */ /* 0x000fc4000bf45320 */
[----:B------:R-:W-:Y:S01]  /*3bb0*/  @P1 SHF.L.U32 R106, R105, 0x10, RZ ;  /* 0x00000010696a1819 */ /* 0x000fe200000006ff */
[-C--:B------:R-:W-:Y:S01]  /*3bc0*/  FMUL.FTZ R105, R226, R190.reuse ;  /* 0x000000bee2697220 */ /* 0x080fe20000410000 */
[----:B------:R-:W-:Y:S02]  /*3bd0*/  @P1 SHF.L.U32 R143, R142, 0x10, RZ ;  /* 0x000000108e8f1819 */ /* 0x000fe400000006ff */
[----:B------:R-:W-:Y:S01]  /*3be0*/  @P1 SHF.L.U32 R196, R107, 0x10, RZ ;  /* 0x000000106bc41819 */ /* 0x000fe200000006ff */
[----:B------:R-:W-:Y:S01]  /*3bf0*/  FMUL.FTZ R105, R105, UR14 ;  /* 0x0000000e69697c20 */ /* 0x000fe20008410000 */
[----:B------:R-:W-:Y:S01]  /*3c00*/  @P1 SHF.L.U32 R142, R41, 0x10, RZ ;  /* 0x00000010298e1819 */ /* 0x000fe200000006ff */
[----:B------:R-:W-:Y:S01]  /*3c10*/  @P1 FADD.FTZ R221, R221, R106 ;  /* 0x0000006adddd1221 */ /* 0x000fe20000010000 */
[----:B------:R-:W-:Y:S01]  /*3c20*/  @P1 SHF.L.U32 R107, R42, 0x10, RZ ;  /* 0x000000102a6b1819 */ /* 0x000fe200000006ff */
[-C--:B------:R-:W-:Y:S01]  /*3c30*/  FMUL.FTZ R106, R207, R190.reuse ;  /* 0x000000becf6a7220 */ /* 0x080fe20000410000 */
[----:B------:R-:W-:Y:S01]  /*3c40*/  FSEL R225, R104, RZ, P6 ;  /* 0x000000ff68e17208 */ /* 0x000fe20003000000 */
[-C--:B------:R-:W-:Y:S01]  /*3c50*/  FMUL.FTZ R104, R232, R190.reuse ;  /* 0x000000bee8687220 */ /* 0x080fe20000410000 */
[----:B------:R-:W-:Y:S01]  /*3c60*/  @P1 FADD.FTZ R209, R209, R142 ;  /* 0x0000008ed1d11221 */ /* 0x000fe20000010000 */
[----:B------:R-:W-:Y:S01]  /*3c70*/  @P1 FADD.FTZ R220, R220, R107 ;  /* 0x0000006bdcdc1221 */ /* 0x000fe20000010000 */
[----:B------:R-:W-:Y:S01]  /*3c80*/  FSEL R236, R105, RZ, P3 ;  /* 0x000000ff69ec7208 */ /* 0x000fe20001800000 */
[----:B------:R-:W-:Y:S01]  /*3c90*/  FMUL.FTZ R235, R104, UR14 ;  /* 0x0000000e68eb7c20 */ /* 0x000fe20008410000 */
[-C--:B------:R-:W-:Y:S01]  /*3ca0*/  FMUL.FTZ R107, R209, R190.reuse ;  /* 0x000000bed16b7220 */ /* 0x080fe20000410000 */
[----:B------:R-:W0:Y:S01]  /*3cb0*/  @P2 LDC.64 R104, c[0x0][0x308] ;  /* 0x0000c200ff682b82 */ /* 0x000e220000000a00 */
[----:B------:R-:W-:Y:S01]  /*3cc0*/  FMUL.FTZ R142, R220, R190 ;  /* 0x000000bedc8e7220 */ /* 0x000fe20000410000 */
[----:B------:R-:W-:Y:S01]  /*3cd0*/  @P1 FADD.FTZ R224, R224, R143 ;  /* 0x0000008fe0e01221 */ /* 0x000fe20000010000 */
[----:B------:R-:W-:Y:S01]  /*3ce0*/  @P1 SHF.L.U32 R143, R43, 0x10, RZ ;  /* 0x000000102b8f1819 */ /* 0x000fe200000006ff */
[----:B------:R-:W-:Y:S01]  /*3cf0*/  FMUL.FTZ R106, R106, UR14 ;  /* 0x0000000e6a6a7c20 */ /* 0x000fe20008410000 */
[----:B------:R-:W-:Y:S01]  /*3d00*/  FMUL.FTZ R107, R107, UR14 ;  /* 0x0000000e6b6b7c20 */ /* 0x000fe20008410000 */
[----:B------:R-:W-:Y:S01]  /*3d10*/  FMUL.FTZ R142, R142, UR14 ;  /* 0x0000000e8e8e7c20 */ /* 0x000fe20008410000 */
[----:B------:R-:W-:Y:S01]  /*3d20*/  LOP3.LUT P3, RZ, R116, 0xff0000, RZ, 0xc0, !PT ;  /* 0x00ff000074ff7812 */ /* 0x000fe2000786c0ff */
[----:B------:R-:W-:Y:S01]  /*3d30*/  @P1 FADD.FTZ R219, R219, R196 ;  /* 0x000000c4dbdb1221 */ /* 0x000fe20000010000 */
[----:B------:R-:W-:Y:S01]  /*3d40*/  LOP3.LUT P6, RZ, R117, 0xff, RZ, 0xc0, !PT ;  /* 0x000000ff75ff7812 */ /* 0x000fe200078cc0ff */
[----:B------:R-:W-:Y:S01]  /*3d50*/  @P1 FADD.FTZ R222, R222, R143 ;  /* 0x0000008fdede1221 */ /* 0x000fe20000010000 */
[----:B------:R-:W-:-:S02]  /*3d60*/  FSEL R235, R235, RZ, P5 ;  /* 0x000000ffebeb7208 */ /* 0x000fc40002800000 */
[----:B------:R-:W-:Y:S02]  /*3d70*/  FSEL R196, R106, RZ, P4 ;  /* 0x000000ff6ac47208 */ /* 0x000fe40002000000 */
        /* <DEDUP_REMOVED lines=10> */
[----:B------:R-:W-:Y:S02]  /*3e20*/  @P2 F2FP.BF16.F32.PACK_AB R198, RZ, R198 ;  /* 0x000000c6ffc6223e */ /* 0x000fe400000010ff */
[----:B------:R-:W-:Y:S02]  /*3e30*/  @P2 F2FP.BF16.F32.PACK_AB R200, RZ, R200 ;  /* 0x000000c8ffc8223e */ /* 0x000fe400000010ff */
[----:B------:R-:W-:Y:S02]  /*3e40*/  @P2 F2FP.BF16.F32.PACK_AB R132, RZ, R132 ;  /* 0x00000084ff84223e */ /* 0x000fe400000010ff */
[----:B------:R-:W-:Y:S02]  /*3e50*/  @P2 F2FP.BF16.F32.PACK_AB R202, RZ, R202 ;  /* 0x000000caffca223e */ /* 0x000fe400000010ff */
[----:B------:R-:W-:-:S02]  /*3e60*/  @P2 F2FP.BF16.F32.PACK_AB R197, RZ, R197 ;  /* 0x000000c5ffc5223e */ /* 0x000fc400000010ff */
[----:B------:R-:W-:Y:S02]  /*3e70*/  @P2 F2FP.BF16.F32.PACK_AB R201, RZ, R201 ;  /* 0x000000c9ffc9223e */ /* 0x000fe400000010ff */
[----:B------:R-:W-:Y:S02]  /*3e80*/  @P2 F2FP.BF16.F32.PACK_AB R199, RZ, R199 ;  /* 0x000000c7ffc7223e */ /* 0x000fe400000010ff */
[----:B------:R-:W-:Y:S02]  /*3e90*/  @P2 F2FP.BF16.F32.PACK_AB R203, RZ, R203 ;  /* 0x000000cbffcb223e */ /* 0x000fe400000010ff */
        /* <DEDUP_REMOVED lines=9> */
[----:B------:R-:W-:-:S02]  /*3f30*/  @P2 F2FP.BF16.F32.PACK_AB R242, RZ, R242 ;  /* 0x000000f2fff2223e */ /* 0x000fc400000010ff */
[----:B------:R-:W-:Y:S01]  /*3f40*/  @P2 F2FP.BF16.F32.PACK_AB R210, RZ, R210 ;  /* 0x000000d2ffd2223e */ /* 0x000fe200000010ff */
[----:B------:R0:W-:Y:S01]  /*3f50*/  @P2 STG.E.128 desc[UR4][R104.64], R100 ;  /* 0x0000006468002986 */ /* 0x0001e2000c101d04 */
[----:B------:R-:W-:Y:S02]  /*3f60*/  @P2 F2FP.BF16.F32.PACK_AB R213, RZ, R213 ;  /* 0x000000d5ffd5223e */ /* 0x000fe400000010ff */
[----:B------:R-:W-:Y:S02]  /*3f70*/  @P2 F2FP.BF16.F32.PACK_AB R212, RZ, R212 ;  /* 0x000000d4ffd4223e */ /* 0x000fe400000010ff */
[----:B------:R-:W-:Y:S02]  /*3f80*/  F2FP.BF16.F32.PACK_AB R106, R127, R128 ;  /* 0x000000807f6a723e */ /* 0x000fe400000010ff */
[----:B------:R-:W-:Y:S02]  /*3f90*/  @P2 F2FP.BF16.F32.PACK_AB R204, RZ, R204 ;  /* 0x000000ccffcc223e */ /* 0x000fe400000010ff */
[----:B------:R-:W-:-:S02]  /*3fa0*/  @P2 F2FP.BF16.F32.PACK_AB R228, RZ, R228 ;  /* 0x000000e4ffe4223e */ /* 0x000fc400000010ff */
[----:B------:R-:W-:Y:S02]  /*3fb0*/  @P2 F2FP.BF16.F32.PACK_AB R227, RZ, R227 ;  /* 0x000000e3ffe3223e */ /* 0x000fe400000010ff */
[----:B------:R-:W-:Y:S02]  /*3fc0*/  @P2 F2FP.BF16.F32.PACK_AB R214, RZ, R214 ;  /* 0x000000d6ffd6223e */ /* 0x000fe400000010ff */
[----:B------:R-:W-:Y:S01]  /*3fd0*/  F2FP.BF16.F32.PACK_AB R107, R110, R133 ;  /* 0x000000856e6b723e */ /* 0x000fe200000010ff */
[----:B-1----:R-:W-:Y:S01]  /*3fe0*/  IMAD.WIDE.U32 R132, R193, 0x10, R142 ;  /* 0x00000010c1847825 */ /* 0x002fe200078e008e */
[----:B------:R-:W-:Y:S02]  /*3ff0*/  @P2 F2FP.BF16.F32.PACK_AB R130, RZ, R130 ;  /* 0x00000082ff82223e */ /* 0x000fe400000010ff */
[----:B0-----:R-:W-:Y:S02]  /*4000*/  F2FP.BF16.F32.PACK_AB R105, R125, R126 ;  /* 0x0000007e7d69723e */ /* 0x001fe400000010ff */
[----:B------:R-:W0:Y:S01]  /*4010*/  @P2 LDC.64 R126, c[0x0][0x308] ;  /* 0x0000c200ff7e2b82 */ /* 0x000e220000000a00 */
[----:B------:R-:W-:-:S02]  /*4020*/  @P2 PRMT R100, R242, 0x7610, R100 ;  /* 0x00007610f2642816 */ /* 0x000fc40000000064 */
[----:B------:R-:W-:Y:S02]  /*4030*/  @P2 PRMT R101, R210, 0x7610, R101 ;  /* 0x00007610d2652816 */ /* 0x000fe40000000065 */
[----:B------:R-:W-:Y:S02]  /*4040*/  @P2 PRMT R102, R213, 0x7610, R102 ;  /* 0x00007610d5662816 */ /* 0x000fe40000000066 */
[----:B------:R-:W-:Y:S02]  /*4050*/  @P2 PRMT R103, R212, 0x7610, R103 ;  /* 0x00007610d4672816 */ /* 0x000fe40000000067 */
[----:B------:R-:W-:Y:S02]  /*4060*/  F2FP.BF16.F32.PACK_AB R104, R0, R108 ;  /* 0x0000006c0068723e */ /* 0x000fe400000010ff */
[----:B------:R-:W-:Y:S01]  /*4070*/  F2FP.BF16.F32.PACK_AB R108, R124, R123 ;  /* 0x0000007b7c6c723e */ /* 0x000fe200000010ff */
[----:B------:R-:W-:Y:S01]  /*4080*/  IMAD.WIDE.U32 R124, R192, 0x10, R142 ;  /* 0x00000010c07c7825 */ /* 0x000fe200078e008e */
[----:B------:R-:W-:-:S02]  /*4090*/  @P2 PRMT R100, R100, 0x5410, R204 ;  /* 0x0000541064642816 */ /* 0x000fc400000000cc */
[----:B------:R-:W-:Y:S02]  /*40a0*/  @P2 PRMT R101, R101, 0x5410, R228 ;  /* 0x0000541065652816 */ /* 0x000fe400000000e4 */
[----:B------:R-:W-:Y:S01]  /*40b0*/  @P2 PRMT R102, R102, 0x5410, R227 ;  /* 0x0000541066662816 */ /* 0x000fe200000000e3 */
[----:B------:R-:W-:Y:S01]  /*40c0*/  STG.E.128 desc[UR4][R124.64], R104 ;  /* 0x000000687c007986 */ /* 0x000fe2000c101d04 */
[----:B------:R-:W-:Y:S02]  /*40d0*/  @P2 PRMT R103, R103, 0x5410, R214 ;  /* 0x0000541067672816 */ /* 0x000fe400000000d6 */
[----:B------:R-:W-:Y:S02]  /*40e0*/  @P2 F2FP.BF16.F32.PACK_AB R134, RZ, R134 ;  /* 0x00000086ff86223e */ /* 0x000fe400000010ff */
[----:B------:R-:W-:Y:S01]  /*40f0*/  @P2 F2FP.BF16.F32.PACK_AB R217, RZ, R217 ;  /* 0x000000d9ffd9223e */ /* 0x000fe200000010ff */
[----:B------:R1:W-:Y:S01]  /*4100*/  @P2 STG.E.128 desc[UR4][R116.64], R100 ;  /* 0x0000006474002986 */ /* 0x0003e2000c101d04 */
[----:B------:R-:W-:Y:S01]  /*4110*/  @P2 F2FP.BF16.F32.PACK_AB R216, RZ, R216 ;  /* 0x000000d8ffd8223e */ /* 0x000fe200000010ff */
[----:B0-----:R-:W-:Y:S01]  /*4120*/  @P2 IMAD.WIDE.U32 R126, R194, 0x10, R126 ;  /* 0x00000010c27e2825 */ /* 0x001fe200078e007e */
[----:B------:R-:W-:-:S02]  /*4130*/  @P2 F2FP.BF16.F32.PACK_AB R129, RZ, R129 ;  /* 0x00000081ff81223e */ /* 0x000fc400000010ff */
[----:B------:R-:W-:Y:S02]  /*4140*/  @P2 F2FP.BF16.F32.PACK_AB R230, RZ, R230 ;  /* 0x000000e6ffe6223e */ /* 0x000fe400000010ff */
[----:B------:R-:W-:Y:S02]  /*4150*/  @P2 F2FP.BF16.F32.PACK_AB R229, RZ, R229 ;  /* 0x000000e5ffe5223e */ /* 0x000fe400000010ff */
[----:B------:R-:W-:Y:S02]  /*4160*/  @P2 F2FP.BF16.F32.PACK_AB R218, RZ, R218 ;  /* 0x000000daffda223e */ /* 0x000fe400000010ff */
[----:B------:R-:W-:Y:S02]  /*4170*/  F2FP.BF16.F32.PACK_AB R111, R111, R211 ;  /* 0x000000d36f6f723e */ /* 0x000fe400000010ff */
[----:B------:R-:W-:Y:S02]  /*4180*/  F2FP.BF16.F32.PACK_AB R110, R136, R137 ;  /* 0x00000089886e723e */ /* 0x000fe400000010ff */
[----:B------:R-:W-:-:S02]  /*4190*/  F2FP.BF16.F32.PACK_AB R109, R135, R109 ;  /* 0x0000006d876d723e */ /* 0x000fc400000010ff */
[----:B------:R-:W-:Y:S01]  /*41a0*/  IADD3 R123, R192, 0x60, RZ ;  /* 0x00000060c07b7810 */ /* 0x000fe20007ffe0ff */
[----:B-1----:R-:W0:Y:S01]  /*41b0*/  @P2 LDC.64 R116, c[0x0][0x308] ;  /* 0x0000c200ff742b82 */ /* 0x002e220000000a00 */
[----:B------:R-:W-:Y:S01]  /*41c0*/  @P2 PRMT R100, R130, 0x7610, R100 ;  /* 0x0000761082642816 */ /* 0x000fe20000000064 */
[----:B------:R1:W-:Y:S01]  /*41d0*/  STG.E.128 desc[UR4][R132.64], R108 ;  /* 0x0000006c84007986 */ /* 0x0003e2000c101d04 */
[----:B------:R-:W-:Y:S02]  /*41e0*/  @P2 PRMT R101, R134, 0x7610, R101 ;  /* 0x0000761086652816 */ /* 0x000fe40000000065 */
[----:B------:R-:W-:Y:S02]  /*41f0*/  @P2 PRMT R102, R217, 0x7610, R102 ;  /* 0x00007610d9662816 */ /* 0x000fe40000000066 */
[----:B------:R-:W-:Y:S02]  /*4200*/  @P2 PRMT R103, R216, 0x7610, R103 ;  /* 0x00007610d8672816 */ /* 0x000fe40000000067 */
[----:B------:R-:W-:-:S02]  /*4210*/  @P2 PRMT R100, R100, 0x5410, R129 ;  /* 0x0000541064642816 */ /* 0x000fc40000000081 */
[----:B------:R-:W-:Y:S02]  /*4220*/  @P2 PRMT R101, R101, 0x5410, R230 ;  /* 0x0000541065652816 */ /* 0x000fe400000000e6 */
[----:B------:R-:W-:Y:S02]  /*4230*/  @P2 PRMT R102, R102, 0x5410, R229 ;  /* 0x0000541066662816 */ /* 0x000fe400000000e5 */
[----:B------:R-:W-:Y:S02]  /*4240*/  @P2 PRMT R103, R103, 0x5410, R218 ;  /* 0x0000541067672816 */ /* 0x000fe400000000da */
[----:B------:R-:W-:Y:S02]  /*4250*/  @P2 F2FP.BF16.F32.PACK_AB R131, RZ, R131 ;  /* 0x00000083ff83223e */ /* 0x000fe400000010ff */
[----:B------:R-:W-:Y:S01]  /*4260*/  @P2 F2FP.BF16.F32.PACK_AB R138, RZ, R138 ;  /* 0x0000008aff8a223e */ /* 0x000fe200000010ff */
[--C-:B-1----:R-:W-:Y:S01]  /*4270*/  IMAD.WIDE.U32 R110, R123, 0x10, R142.reuse ;  /* 0x000000107b6e7825 */ /* 0x102fe200078e008e */
[----:B------:R-:W-:Y:S01]  /*4280*/  @P2 F2FP.BF16.F32.PACK_AB R231, RZ, R231 ;  /* 0x000000e7ffe7223e */ /* 0x000fe200000010ff */
[----:B------:R1:W-:Y:S01]  /*4290*/  @P2 STG.E.128 desc[UR4][R126.64], R100 ;  /* 0x000000647e002986 */ /* 0x0003e2000c101d04 */
[----:B------:R-:W-:Y:S01]  /*42a0*/  @P2 F2FP.BF16.F32.PACK_AB R226, RZ, R226 ;  /* 0x000000e2ffe2223e */ /* 0x000fe200000010ff */
[----:B------:R-:W-:Y:S01]  /*42b0*/  IMAD.WIDE.U32 R108, R195, 0x10, R142 ;  /* 0x00000010c36c7825 */ /* 0x000fe200078e008e */
[----:B------:R-:W-:-:S02]  /*42c0*/  F2FP.BF16.F32.PACK_AB R107, R215, R205 ;  /* 0x000000cdd76b723e */ /* 0x000fc400000010ff */
[----:B------:R-:W-:Y:S01]  /*42d0*/  F2FP.BF16.F32.PACK_AB R106, R140, R141 ;  /* 0x0000008d8c6a723e */ /* 0x000fe200000010ff */
[----:B------:R-:W-:Y:S01]  /*42e0*/  IMAD.WIDE.U32 R142, R194, 0x10, R142 ;  /* 0x00000010c28e7825 */ /* 0x000fe200078e008e */
[----:B------:R-:W-:Y:S02]  /*42f0*/  F2FP.BF16.F32.PACK_AB R105, R139, R122 ;  /* 0x0000007a8b69723e */ /* 0x000fe400000010ff */
[----:B------:R-:W-:Y:S01]  /*4300*/  F2FP.BF16.F32.PACK_AB R104, R121, R112 ;  /* 0x000000707968723e */ /* 0x000fe200000010ff */
[----:B------:R-:W2:Y:S01]  /*4310*/  @P2 LDC.64 R122, c[0x0][0x308] ;  /* 0x0000c200ff7a2b82 */ /* 0x000ea20000000a00 */
[----:B------:R-:W-:Y:S01]  /*4320*/  @P2 F2FP.BF16.F32.PACK_AB R120, RZ, R120 ;  /* 0x00000078ff78223e */ /* 0x000fe200000010ff */
[----:B0-----:R-:W-:Y:S01]  /*4330*/  @P2 IMAD.WIDE.U32 R116, R191, 0x10, R116 ;  /* 0x00000010bf742825 */ /* 0x001fe200078e0074 */
[----:B------:R-:W-:Y:S01]  /*4340*/  @P2 F2FP.BF16.F32.PACK_AB R115, RZ, R115 ;  /* 0x00000073ff73223e */ /* 0x000fe200000010ff */
[----:B------:R0:W-:Y:S01]  /*4350*/  STG.E.128 desc[UR4][R142.64], R104 ;  /* 0x000000688e007986 */ /* 0x0001e2000c101d04 */
[----:B------:R-:W-:-:S02]  /*4360*/  @P2 F2FP.BF16.F32.PACK_AB R233, RZ, R233 ;  /* 0x000000e9ffe9223e */ /* 0x000fc400000010ff */
[----:B------:R-:W-:Y:S02]  /*4370*/  @P2 F2FP.BF16.F32.PACK_AB R232, RZ, R232 ;  /* 0x000000e8ffe8223e */ /* 0x000fe400000010ff */
[----:B-1----:R-:W-:Y:S02]  /*4380*/  @P2 PRMT R100, R131, 0x7610, R100 ;  /* 0x0000761083642816 */ /* 0x002fe40000000064 */
[----:B------:R-:W-:Y:S02]  /*4390*/  @P2 PRMT R101, R138, 0x7610, R101 ;  /* 0x000076108a652816 */ /* 0x000fe40000000065 */
[----:B------:R-:W-:Y:S02]  /*43a0*/  @P2 PRMT R102, R231, 0x7610, R102 ;  /* 0x00007610e7662816 */ /* 0x000fe40000000066 */
[----:B------:R-:W-:Y:S02]  /*43b0*/  @P2 PRMT R103, R226, 0x7610, R103 ;  /* 0x00007610e2672816 */ /* 0x000fe40000000067 */
[----:B------:R-:W-:-:S02]  /*43c0*/  @P2 PRMT R100, R100, 0x5410, R120 ;  /* 0x0000541064642816 */ /* 0x000fc40000000078 */
[----:B------:R-:W-:Y:S02]  /*43d0*/  @P2 PRMT R101, R101, 0x5410, R115 ;  /* 0x0000541065652816 */ /* 0x000fe40000000073 */
[----:B------:R-:W-:Y:S02]  /*43e0*/  @P2 PRMT R102, R102, 0x5410, R233 ;  /* 0x0000541066662816 */ /* 0x000fe400000000e9 */
[----:B------:R-:W-:Y:S01]  /*43f0*/  @P2 PRMT R103, R103, 0x5410, R232 ;  /* 0x0000541067672816 */ /* 0x000fe200000000e8 */
[----:B--2---:R-:W-:Y:S01]  /*4400*/  @P2 IMAD.WIDE.U32 R122, R189, 0x10, R122 ;  /* 0x00000010bd7a2825 */ /* 0x004fe200078e007a */
[----:B0-----:R-:W-:Y:S02]  /*4410*/  F2FP.BF16.F32.PACK_AB R107, R235, R236 ;  /* 0x000000eceb6b723e */ /* 0x001fe400000010ff */
[----:B------:R-:W-:Y:S01]  /*4420*/  F2FP.BF16.F32.PACK_AB R106, R225, R234 ;  /* 0x000000eae16a723e */ /* 0x000fe200000010ff */
[----:B------:R0:W-:Y:S01]  /*4430*/  @P2 STG.E.128 desc[UR4][R116.64], R100 ;  /* 0x0000006474002986 */ /* 0x0001e2000c101d04 */
[----:B------:R-:W-:-:S02]  /*4440*/  F2FP.BF16.F32.PACK_AB R105, R118, R119 ;  /* 0x000000777669723e */ /* 0x000fc400000010ff */
[----:B------:R-:W-:Y:S02]  /*4450*/  F2FP.BF16.F32.PACK_AB R104, R114, R113 ;  /* 0x000000717268723e */ /* 0x000fe400000010ff */
[----:B------:R-:W-:Y:S01]  /*4460*/  @P2 F2FP.BF16.F32.PACK_AB R0, RZ, R208 ;  /* 0x000000d0ff00223e */ /* 0x000fe200000010ff */
[-C--:B------:R-:W-:Y:S01]  /*4470*/  FMUL.FTZ R208, R208, R190.reuse ;  /* 0x000000bed0d07220 */ /* 0x080fe20000410000 */
[----:B------:R-:W-:Y:S01]  /*4480*/  @P2 F2FP.BF16.F32.PACK_AB R112, RZ, R219 ;  /* 0x000000dbff70223e */ /* 0x000fe200000010ff */
[----:B------:R1:W-:Y:S01]  /*4490*/  STG.E.128 desc[UR4][R110.64], R104 ;  /* 0x000000686e007986 */ /* 0x0003e2000c101d04 */
[----:B------:R-:W-:Y:S01]  /*44a0*/  @P2 F2FP.BF16.F32.PACK_AB R113, RZ, R221 ;  /* 0x000000ddff71223e */ /* 0x000fe200000010ff */
[----:B------:R-:W-:Y:S01]  /*44b0*/  FMUL.FTZ R219, R219, R190 ;  /* 0x000000bedbdb7220 */ /* 0x000fe20000410000 */
        /* <DEDUP_REMOVED lines=37> */
.L_x_4484:
        /* <DEDUP_REMOVED lines=80> */
.L_x_4483:
[----:B------:R-:W-:Y:S05]  /*4c10*/  BSYNC B0 ;  /* 0x0000000000007941 */ /* 0x000fea0003800000 */
.L_x_4481:
        /* <DEDUP_REMOVED lines=25> */
[----:B------:R-:W5:Y:S04]  /*4db0*/  LDS R27, [R24+0x1400] ;  /* 0x00140000181b7984 */ /* 0x000f680000000800 */
[----:B------:R-:W1:Y:S01]  /*4dc0*/  LDS R26, [R24+0x1600] ;  /* 0x00160000181a7984 */ /* 0x000e620000000800 */
        /* <DEDUP_REMOVED lines=8> */
[----:B--2---:R-:W-:-:S03]  /*4e50*/  FADD.FTZ R2, RZ, R2 ;  /* 0x00000002ff027221 */ /* 0x004fc60000010000 */
[----:B------:R-:W-:Y:S01]  /*4e60*/  LDS R38, [R24+0x2200] ;  /* 0x0022000018267984 */ /* 0x000fe20000000800 */
[----:B---3--:R-:W-:-:S03]  /*4e70*/  FADD.FTZ R3, RZ, R3 ;  /* 0x00000003ff037221 */ /* 0x008fc60000010000 */
[----:B------:R-:W-:Y:S01]  /*4e80*/  LDS R37, [R24+0x2400] ;  /* 0x0024000018257984 */ /* 0x000fe20000000800 */
[----:B----4-:R-:W-:-:S03]  /*4e90*/  FADD.FTZ R25, RZ, R25 ;  /* 0x00000019ff197221 */ /* 0x010fc60000010000 */
[----:B------:R-:W2:Y:S01]  /*4ea0*/  LDS R29, [R24+0x1200] ;  /* 0x00120000181d7984 */ /* 0x000ea20000000800 */
[----:B-----5:R-:W-:-:S03]  /*4eb0*/  FADD.FTZ R30, R2, R27 ;  /* 0x0000001b021e7221 */ /* 0x020fc60000010000 */
[----:B------:R-:W3:Y:S01]  /*4ec0*/  LDS R56, [R24+0x2600] ;  /* 0x0026000018387984 */ /* 0x000ee20000000800 */
[----:B-1----:R-:W-:-:S03]  /*4ed0*/  FADD.FTZ R31, R3, R26 ;  /* 0x0000001a031f7221 */ /* 0x002fc60000010000 */
[----:B------:R-:W1:Y:S01]  /*4ee0*/  LDS R2, [R24+0x600] ;  /* 0x0006000018027984 */ /* 0x000e620000000800 */
        /* <DEDUP_REMOVED lines=9> */
[----:B--2---:R-:W-:-:S03]  /*4f80*/  FADD.FTZ R29, RZ, R29 ;  /* 0x0000001dff1d7221 */ /* 0x004fc60000010000 */
[----:B------:R-:W2:Y:S01]  /*4f90*/  LDS R59, [R24+0x2e00] ;  /* 0x002e0000183b7984 */ /* 0x000ea20000000800 */
[----:B---3--:R-:W-:-:S03]  /*4fa0*/  FADD.FTZ R29, R29, R56 ;  /* 0x000000381d1d7221 */ /* 0x008fc60000010000 */
[----:B------:R-:W3:Y:S01]  /*4fb0*/  LDS R60, [R24+0x3000] ;  /* 0x00300000183c7984 */ /* 0x000ee20000000800 */
[----:B-1----:R-:W-:-:S03]  /*4fc0*/  FADD.FTZ R2, RZ, R2 ;  /* 0x00000002ff027221 */ /* 0x002fc60000010000 */
[----:B------:R-:W1:Y:S01]  /*4fd0*/  LDS R62, [R24+0x3200] ;  /* 0x00320000183e7984 */ /* 0x000e620000000800 */
        /* <DEDUP_REMOVED lines=22> */
[----:B--2---:R-:W-:-:S03]  /*5140*/  FADD.FTZ R2, R2, R59 ;  /* 0x0000003b02027221 */ /* 0x004fc60000010000 */
[----:B------:R-:W-:Y:S01]  /*5150*/  LDS R70, [R24+0x4400] ;  /* 0x0044000018467984 */ /* 0x000fe20000000800 */
[----:B---3--:R-:W-:-:S03]  /*5160*/  FADD.FTZ R3, R3, R60 ;  /* 0x0000003c03037221 */ /* 0x008fc60000010000 */
[----:B------:R-:W2:Y:S01]  /*5170*/  LDS R76, [R24+0x4600] ;  /* 0x00460000184c7984 */ /* 0x000ea20000000800 */
[----:B-1----:R-:W-:-:S03]  /*5180*/  FADD.FTZ R25, R25, R62 ;  /* 0x0000003e19197221 */ /* 0x002fc60000010000 */
[----:B------:R-:W1:Y:S01]  /*5190*/  LDS R71, [R24+0x4800] ;  /* 0x0048000018477984 */ /* 0x000e620000000800 */
        /* <DEDUP_REMOVED lines=12> */
[----:B--2---:R-:W-:Y:S01]  /*5260*/  FADD.FTZ R25, R25, R76 ;  /* 0x0000004c19197221 */ /* 0x004fe20000010000 */
[----:B------:R-:W-:Y:S01]  /*5270*/  STS.128 [R0], R40 ;  /* 0x0000002800007388 */ /* 0x000fe20000000c00 */
[----:B-1----:R-:W-:-:S03]  /*5280*/  FADD.FTZ R71, R26, R71 ;  /* 0x000000471a477221 */ /* 0x002fc60000010000 */
        /* <DEDUP_REMOVED lines=123> */
.L_x_4485:
        /* <DEDUP_REMOVED lines=8> */
.L_x_4488:
[----:B------:R-:W-:Y:S05]  /*5ac0*/  BSYNC B2 ;  /* 0x0000000000027941 */ /* 0x000fea0003800000 */
.L_x_4487:
        /* <DEDUP_REMOVED lines=8> */
.L_x_4489:
[----:B------:R-:W-:Y:S01]  /*5b50*/  HFMA2.MMA R252, -RZ, RZ, 0, 1.1920928955078125e-07 ;  /* 0x00000002fffc7435 */ /* 0x000fe200000001ff */
[----:B------:R-:W-:Y:S02]  /*5b60*/  MOV R249, R246 ;  /* 0x000000f600f97202 */ /* 0x000fe40000000f00 */
[----:B------:R-:W-:-:S03]  /*5b70*/  MOV R246, R248 ;  /* 0x000000f800f67202 */ /* 0x000fc60000000f00 */
[----:B------:R-:W-:-:S07]  /*5b80*/  FADD.FTZ R247, R247, R249 ;  /* 0x000000f9f7f77221 */ /* 0x000fce0000010000 */
[----:B------:R-:W-:Y:S05]  /*5b90*/  WARPSYNC.COLLECTIVE R250, `(.L_x_4490) ;  /* 0x00000000fa087348 */ /* 0x000fea0003c00000 */
[----:B------:R0:W1:Y:S02]  /*5ba0*/  SHFL.BFLY P3, R246, R246, R252, R251 ;  /* 0x0c0000fcf6f67389 */ /* 0x00006400000600fb */
[----:B01----:R-:W-:Y:S01]  /*5bb0*/  ENDCOLLECTIVE ;  /* 0x000000000000791b */ /* 0x003fe20003800000 */
.L_x_4490:
[----:B------:R-:W-:Y:S02]  /*5bc0*/  MOV R249, R246 ;  /* 0x000000f600f97202 */ /* 0x000fe40000000f00 */
[----:B------:R-:W-:-:S03]  /*5bd0*/  MOV R246, R247 ;  /* 0x000000f700f67202 */ /* 0x000fc60000000f00 */
[----:B------:R-:W-:-:S07]  /*5be0*/  FADD.FTZ R249, R248, R249 ;  /* 0x000000f9f8f97221 */ /* 0x000fce0000010000 */
[----:B------:R-:W-:Y:S05]  /*5bf0*/  WARPSYNC.COLLECTIVE R250, `(.L_x_4491) ;  /* 0x00000000fa087348 */ /* 0x000fea0003c00000 */
[----:B------:R0:W1:Y:S02]  /*5c00*/  SHFL.BFLY P3, R246, R246, R252, R251 ;  /* 0x0c0000fcf6f67389 */ /* 0x00006400000600fb */
[----:B01----:R-:W-:Y:S01]  /*5c10*/  ENDCOLLECTIVE ;  /* 0x000000000000791b */ /* 0x003fe20003800000 */
.L_x_4491:
[----:B------:R-:W-:Y:S01]  /*5c20*/  HFMA2.MMA R252, -RZ, RZ, 0, 2.384185791015625e-07 ;  /* 0x00000004fffc7435 */ /* 0x000fe200000001ff */
[----:B------:R-:W-:Y:S01]  /*5c30*/  FADD.FTZ R247, R247, R246 ;  /* 0x000000f6f7f77221 */ /* 0x000fe20000010000 */
[----:B------:R-:W-:-:S09]  /*5c40*/  MOV R246, R249 ;  /* 0x000000f900f67202 */ /* 0x000fd20000000f00 */
[----:B------:R-:W-:Y:S05]  /*5c50*/  WARPSYNC.COLLECTIVE R250, `(.L_x_4492) ;  /* 0x00000000fa087348 */ /* 0x000fea0003c00000 */
[----:B------:R0:W1:Y:S02]  /*5c60*/  SHFL.BFLY P3, R246, R246, R252, R251 ;  /* 0x0c0000fcf6f67389 */ /* 0x00006400000600fb */
[----:B01----:R-:W-:Y:S01]  /*5c70*/  ENDCOLLECTIVE ;  /* 0x000000000000791b */ /* 0x003fe20003800000 */
.L_x_4492:
[----:B------:R-:W-:Y:S01]  /*5c80*/  FADD.FTZ R249, R249, R246 ;  /* 0x000000f6f9f97221 */ /* 0x000fe20000010000 */
[----:B------:R-:W-:-:S07]  /*5c90*/  MOV R246, R247 ;  /* 0x000000f700f67202 */ /* 0x000fce0000000f00 */
[----:B------:R-:W-:Y:S05]  /*5ca0*/  WARPSYNC.COLLECTIVE R250, `(.L_x_4493) ;  /* 0x00000000fa087348 */ /* 0x000fea0003c00000 */
[----:B------:R0:W1:Y:S02]  /*5cb0*/  SHFL.BFLY P3, R246, R246, R252, R251 ;  /* 0x0c0000fcf6f67389 */ /* 0x00006400000600fb */
[----:B01----:R-:W-:Y:S01]  /*5cc0*/  ENDCOLLECTIVE ;  /* 0x000000000000791b */ /* 0x003fe20003800000 */
.L_x_4493:
[----:B------:R-:W-:Y:S01]  /*5cd0*/  HFMA2.MMA R252, -RZ, RZ, 0, 4.76837158203125e-07 ;  /* 0x00000008fffc7435 */ /* 0x000fe200000001ff */
[----:B------:R-:W-:Y:S02]  /*5ce0*/  MOV R248, R246 ;  /* 0x000000f600f87202 */ /* 0x000fe40000000f00 */
[----:B------:R-:W-:-:S03]  /*5cf0*/  MOV R246, R249 ;  /* 0x000000f900f67202 */ /* 0x000fc60000000f00 */
[----:B------:R-:W-:-:S07]  /*5d00*/  FADD.FTZ R248, R247, R248 ;  /* 0x000000f8f7f87221 */ /* 0x000fce0000010000 */
[----:B------:R-:W-:Y:S05]  /*5d10*/  WARPSYNC.COLLECTIVE R250, `(.L_x_4494) ;  /* 0x00000000fa087348 */ /* 0x000fea0003c00000 */
[----:B------:R0:W1:Y:S02]  /*5d20*/  SHFL.BFLY P3, R246, R246, R252, R251 ;  /* 0x0c0000fcf6f67389 */ /* 0x00006400000600fb */
[----:B01----:R-:W-:Y:S01]  /*5d30*/  ENDCOLLECTIVE ;  /* 0x000000000000791b */ /* 0x003fe20003800000 */
.L_x_4494:
[----:B------:R-:W-:Y:S01]  /*5d40*/  FADD.FTZ R249, R249, R246 ;  /* 0x000000f6f9f97221 */ /* 0x000fe20000010000 */
[----:B------:R-:W-:-:S07]  /*5d50*/  MOV R246, R248 ;  /* 0x000000f800f67202 */ /* 0x000fce0000000f00 */
[----:B------:R-:W-:Y:S05]  /*5d60*/  WARPSYNC.COLLECTIVE R250, `(.L_x_4495) ;  /* 0x00000000fa087348 */ /* 0x000fea0003c00000 */
[----:B------:R0:W1:Y:S02]  /*5d70*/  SHFL.BFLY P3, R246, R246, R252, R251 ;  /* 0x0c0000fcf6f67389 */ /* 0x00006400000600fb */
[----:B01----:R-:W-:Y:S01]  /*5d80*/  ENDCOLLECTIVE ;  /* 0x000000000000791b */ /* 0x003fe20003800000 */
.L_x_4495:
[----:B------:R-:W-:Y:S01]  /*5d90*/  HFMA2.MMA R252, -RZ, RZ, 0, 9.5367431640625e-07 ;  /* 0x00000010fffc7435 */ /* 0x000fe200000001ff */
[----:B------:R-:W-:Y:S02]  /*5da0*/  MOV R247, R246 ;  /* 0x000000f600f77202 */ /* 0x000fe40000000f00 */
[----:B------:R-:W-:-:S03]  /*5db0*/  MOV R246, R249 ;  /* 0x000000f900f67202 */ /* 0x000fc60000000f00 */
[----:B------:R-:W-:-:S07]  /*5dc0*/  FADD.FTZ R248, R248, R247 ;  /* 0x000000f7f8f87221 */ /* 0x000fce0000010000 */
[----:B------:R-:W-:Y:S05]  /*5dd0*/  WARPSYNC.COLLECTIVE R250, `(.L_x_4496) ;  /* 0x00000000fa087348 */ /* 0x000fea0003c00000 */
[----:B------:R0:W1:Y:S02]  /*5de0*/  SHFL.BFLY P3, R246, R246, R252, R251 ;  /* 0x0c0000fcf6f67389 */ /* 0x00006400000600fb */
[----:B01----:R-:W-:Y:S01]  /*5df0*/  ENDCOLLECTIVE ;  /* 0x000000000000791b */ /* 0x003fe20003800000 */
.L_x_4496:
[----:B------:R-:W-:Y:S02]  /*5e00*/  MOV R247, R246 ;  /* 0x000000f600f77202 */ /* 0x000fe40000000f00 */
[----:B------:R-:W-:-:S07]  /*5e10*/  MOV R246, R248 ;  /* 0x000000f800f67202 */ /* 0x000fce0000000f00 */
[----:B------:R-:W-:Y:S05]  /*5e20*/  WARPSYNC.COLLECTIVE R250, `(.L_x_4497) ;  /* 0x00000000fa087348 */ /* 0x000fea0003c00000 */
[----:B------:R0:W1:Y:S02]  /*5e30*/  SHFL.BFLY P3, R246, R246, R252, R251 ;  /* 0x0c0000fcf6f67389 */ /* 0x00006400000600fb */
[----:B01----:R-:W-:Y:S01]  /*5e40*/  ENDCOLLECTIVE ;  /* 0x000000000000791b */ /* 0x003fe20003800000 */
.L_x_4497:
[----:B------:R-:W-:Y:S05]  /*5e50*/  BRA `(.L_x_4498) ;  /* 0xffffffc400fc7947 */ /* 0x000fea000383ffff */
.L_x_4499:
        /* <DEDUP_REMOVED lines=10> */
.L_x_16911:


//--------------------- .text._ZN10layer_norm22ln_bwd_finalize_kernelINS_22Kernel_traits_finalizeILj1280Ef13__nv_bfloat16S2_S2_fjLb0ELj1024ELj4ENS_18Kernel_traits_baseILj1280EfS2_S2_S2_fjLj1024EEEEELb0ELb0EEEvNS_9BwdParamsE --------------------------
	.section	.text._ZN10layer_norm22ln_bwd_finalize_kernelINS_22Kernel_traits_finalizeILj1280Ef13__nv_bfloat16S2_S2_fjLb0ELj1024ELj4ENS_18Kernel_traits_baseILj1280EfS2_S2_S2_fjLj1024EEEEELb0ELb0EEEvNS_9BwdParamsE,"ax",@progbits
	.align	128
        .global         _ZN10layer_norm22ln_bwd_finalize_kernelINS_22Kernel_traits_finalizeILj1280Ef13__nv_bfloat16S2_S2_fjLb0ELj1024ELj4ENS_18Kernel_traits_baseILj1280EfS2_S2_S2_fjLj1024EEEEELb0ELb0EEEvNS_9BwdParamsE
        .type           _ZN10layer_norm22ln_bwd_finalize_kernelINS_22Kernel_traits_finalizeILj1280Ef13__nv_bfloat16S2_S2_fjLb0ELj1024ELj4ENS_18Kernel_traits_baseILj1280EfS2_S2_S2_fjLj1024EEEEELb0ELb0EEEvNS_9BwdParamsE,@function
        .size           _ZN10layer_norm22ln_bwd_finalize_kernelINS_22Kernel_traits_finalizeILj1280Ef13__nv_bfloat16S2_S2_fjLb0ELj1024ELj4ENS_18Kernel_traits_baseILj1280EfS2_S2_S2_fjLj1024EEEEELb0ELb0EEEvNS_9BwdParamsE,(.L_x_16912 - _ZN10layer_norm22ln_bwd_finalize_kernelINS_22Kernel_traits_finalizeILj1280Ef13__nv_bfloat16S2_S2_fjLb0ELj1024ELj4ENS_18Kernel_traits_baseILj1280EfS2_S2_S2_fjLj1024EEEEELb0ELb0EEEvNS_9BwdParamsE)
        .other          _ZN10layer_norm22ln_bwd_finalize_kernelINS_22Kernel_traits_finalizeILj1280Ef13__nv_bfloat16S2_S2_fjLb0ELj1024ELj4ENS_18Kernel_traits_baseILj1280EfS2_S2_S2_fjLj1024EEEEELb0ELb0EEEvNS_9BwdParamsE,@"STO_CUDA_ENTRY STV_DEFAULT"
_ZN10layer_norm22ln_bwd_finalize_kernelINS_22Kernel_traits_finalizeILj1280Ef13__nv_bfloat16S2_S2_fjLb0ELj1024ELj4ENS_18Kernel_traits_baseILj1280EfS2_S2_S2_fjLj1024EEEEELb0ELb0EEEvNS_9BwdParamsE:
.text._ZN10layer_norm22ln_bwd_finalize_kernelINS_22Kernel_traits_finalizeILj1280Ef13__nv_bfloat16S2_S2_fjLb0ELj1024ELj4ENS_18Kernel_traits_baseILj1280EfS2_S2_S2_fjLj1024EEEEELb0ELb0EEEvNS_9BwdParamsE:
        /* <DEDUP_REMOVED lines=25> */
.L_x_4512:
        /* <DEDUP_REMOVED lines=30> */
.L_x_4504:
        /* <DEDUP_REMOVED lines=36> */
.L_x_4503:
[----:B------:R-:W-:Y:S05]  /*05b0*/  BSYNC B1 ;  /* 0x0000000000017941 */ /* 0x000fea0003800000 */
.L_x_4502:
        /* <DEDUP_REMOVED lines=24> */
.L_x_4506:
[----:B------:R-:W-:Y:S05]  /*0740*/  BSYNC B1 ;  /* 0x0000000000017941 */ /* 0x000fea0003800000 */
.L_x_4505:
        /* <DEDUP_REMOVED lines=12> */
.L_x_4507:
[----:B------:R-:W-:Y:S05]  /*0810*/  BSYNC B1 ;  /* 0x0000000000017941 */ /* 0x000fea0003800000 */
.L_x_4501:
[----:B------:R-:W-:Y:S05]  /*0820*/  BSYNC B0 ;  /* 0x0000000000007941 */ /* 0x000fea0003800000 */
.L_x_4500:
        /* <DEDUP_REMOVED lines=29> */
.L_x_4523:
[----:B---3--:R-:W-:Y:S01]  /*0a00*/  FADD.FTZ R9, R18, R9 ;  /* 0x0000000912097221 */ /* 0x008fe20000010000 */
[----:B--2---:R-:W-:-:S04]  /*0a10*/  FADD.FTZ R11, R10, R11 ;  /* 0x0000000b0a0b7221 */ /* 0x004fc80000010000 */
[----:B------:R2:W-:Y:S04]  /*0a20*/  @!P1 STS [R6+0x2000], R9 ;  /* 0x0020000906009388 */ /* 0x0005e80000000800 */
[----:B------:R2:W-:Y:S02]  /*0a30*/  @!P1 STS [R6+0x2080], R11 ;  /* 0x0020800b06009388 */ /* 0x0005e40000000800 */
.L_x_4508:
        /* <DEDUP_REMOVED lines=9> */
[----:B0-----:R-:W0:Y:S01]  /*0ad0*/  LDS.64 R10, [R9+UR4+0x2000] ;  /* 0x00200004090a7984 */ /* 0x001e220008000a00 */
[----:B------:R-:W3:Y:S03]  /*0ae0*/  LDC.64 R14, c[0x0][0x310] ;  /* 0x0000c400ff0e7b82 */ /* 0x000ee60000000a00 */
[----:B------:R-:W4:Y:S01]  /*0af0*/  LDS.64 R16, [R9+UR4+0x2080] ;  /* 0x0020800409107984 */ /* 0x000f220008000a00 */
[----:B--2---:R-:W-:-:S04]  /*0b00*/  IMAD.WIDE.U32 R12, R4, 0x8, R12 ;  /* 0x00000008040c7825 */ /* 0x004fc800078e000c */
[----:B---3--:R-:W-:Y:S01]  /*0b10*/  IMAD.WIDE.U32 R14, R4, 0x8, R14 ;  /* 0x00000008040e7825 */ /* 0x008fe200078e000e */
[----:B0-----:R2:W-:Y:S04]  /*0b20*/  STG.E.64 desc[UR6][R12.64], R10 ;  /* 0x0000000a0c007986 */ /* 0x0015e8000c101b06 */
[----:B----4-:R2:W-:Y:S02]  /*0b30*/  STG.E.64 desc[UR6][R14.64], R16 ;  /* 0x000000100e007986 */ /* 0x0105e4000c101b06 */
.L_x_4511:
[----:B------:R-:W-:Y:S05]  /*0b40*/  BSYNC B0 ;  /* 0x0000000000007941 */ /* 0x000fea0003800000 */
.L_x_4510:
[C---:B------:R-:W-:Y:S01]  /*0b50*/  ISETP.GT.U32.AND P1, PT, R3.reuse, -0x501, PT ;  /* 0xfffffaff0300780c */ /* 0x040fe20003f24070 */
[----:B------:R-:W-:Y:S01]  /*0b60*/  VIADD R4, R4, 0x280 ;  /* 0x0000028004047836 */ /* 0x000fe20000000000 */
[----:B------:R-:W-:-:S11]  /*0b70*/  IADD3 R3, R3, 0x500, RZ ;  /* 0x0000050003037810 */ /* 0x000fd60007ffe0ff */
[----:B------:R-:W-:Y:S05]  /*0b80*/  @P1 BRA `(.L_x_4512) ;  /* 0xfffffff400801947 */ /* 0x000fea000383ffff */
[----:B------:R-:W-:Y:S05]  /*0b90*/  EXIT ;  /* 0x000000000000794d */ /* 0x000fea0003800000 */
.L_x_4509:
[----:B------:R-:W-:Y:S01]  /*0ba0*/  HFMA2.MMA R21, -RZ, RZ, 0, 5.9604644775390625e-08 ;  /* 0x00000001ff157435 */ /* 0x000fe200000001ff */
[----:B0--3--:R-:W-:Y:S01]  /*0bb0*/  MOV R22, R10 ;  /* 0x0000000a00167202 */ /* 0x009fe20000000f00 */
[----:B------:R-:W-:Y:S01]  /*0bc0*/  IMAD.MOV.U32 R19, RZ, RZ, -0x1 ;  /* 0xffffffffff137424 */ /* 0x000fe200078e00ff */
[----:B------:R-:W-:-:S08]  /*0bd0*/  MOV R24, 0x1f ;  /* 0x0000001f00187802 */ /* 0x000fd00000000f00 */
[----:B-12---:R-:W-:Y:S05]  /*0be0*/  WARPSYNC.COLLECTIVE R19, `(.L_x_4513) ;  /* 0x0000000013087348 */ /* 0x006fea0003c00000 */
[----:B------:R0:W3:Y:S02]  /*0bf0*/  SHFL.BFLY P2, R20, R22, R21, R24 ;  /* 0x0c00001516147389 */ /* 0x0000e40000040018 */
[----:B0123--:R-:W-:Y:S01]  /*0c00*/  ENDCOLLECTIVE ;  /* 0x000000000000791b */ /* 0x00ffe20003800000 */
.L_x_4513:
[----:B------:R-:W-:Y:S01]  /*0c10*/  HFMA2.MMA R21, -RZ, RZ, 0, 1.1920928955078125e-07 ;  /* 0x00000002ff157435 */ /* 0x000fe200000001ff */
[----:B------:R-:W-:-:S05]  /*0c20*/  MOV R11, R20 ;  /* 0x00000014000b7202 */ /* 0x000fca0000000f00 */
[----:B------:R-:W-:-:S05]  /*0c30*/  FADD.FTZ R11, R10, R11 ;  /* 0x0000000b0a0b7221 */ /* 0x000fca0000010000 */
[----:B------:R-:W-:-:S07]  /*0c40*/  MOV R22, R11 ;  /* 0x0000000b00167202 */ /* 0x000fce0000000f00 */
[----:B------:R-:W-:Y:S05]  /*0c50*/  WARPSYNC.COLLECTIVE R19, `(.L_x_4514) ;  /* 0x0000000013087348 */ /* 0x000fea0003c00000 */
[----:B------:R0:W1:Y:S02]  /*0c60*/  SHFL.BFLY P2, R20, R22, R21, R24 ;  /* 0x0c00001516147389 */ /* 0x0000640000040018 */
[----:B01----:R-:W-:Y:S01]  /*0c70*/  ENDCOLLECTIVE ;  /* 0x000000000000791b */ /* 0x003fe20003800000 */
.L_x_4514:
[----:B------:R-:W-:Y:S01]  /*0c80*/  HFMA2.MMA R21, -RZ, RZ, 0, 2.384185791015625e-07 ;  /* 0x00000004ff157435 */ /* 0x000fe200000001ff */
[----:B------:R-:W-:-:S04]  /*0c90*/  IMAD.MOV.U32 R14, RZ, RZ, R20 ;  /* 0x000000ffff0e7224 */ /* 0x000fc800078e0014 */
[----:B------:R-:W-:-:S05]  /*0ca0*/  FADD.FTZ R14, R11, R14 ;  /* 0x0000000e0b0e7221 */ /* 0x000fca0000010000 */
[----:B------:R-:W-:-:S07]  /*0cb0*/  MOV R22, R14 ;  /* 0x0000000e00167202 */ /* 0x000fce0000000f00 */
[----:B------:R-:W-:Y:S05]  /*0cc0*/  WARPSYNC.COLLECTIVE R19, `(.L_x_4515) ;  /* 0x0000000013087348 */ /* 0x000fea0003c00000 */
[----:B------:R0:W1:Y:S02]  /*0cd0*/  SHFL.BFLY P2, R20, R22, R21, R24 ;  /* 0x0c00001516147389 */ /* 0x0000640000040018 */
[----:B01----:R-:W-:Y:S01]  /*0ce0*/  ENDCOLLECTIVE ;  /* 0x000000000000791b */ /* 0x003fe20003800000 */
.L_x_4515:
[----:B------:R-:W-:Y:S01]  /*0cf0*/  IMAD.MOV.U32 R21, RZ, RZ, 0x8 ;  /* 0x00000008ff157424 */ /* 0x000fe200078e00ff */
[----:B------:R-:W-:-:S05]  /*0d00*/  MOV R13, R20 ;  /* 0x00000014000d7202 */ /* 0x000fca0000000f00 */
[----:B------:R-:W-:-:S05]  /*0d10*/  FADD.FTZ R13, R14, R13 ;  /* 0x0000000d0e0d7221 */ /* 0x000fca0000010000 */
[----:B------:R-:W-:-:S07]  /*0d20*/  MOV R22, R13 ;  /* 0x0000000d00167202 */ /* 0x000fce0000000f00 */
[----:B------:R-:W-:Y:S05]  /*0d30*/  WARPSYNC.COLLECTIVE R19, `(.L_x_4516) ;  /* 0x0000000013087348 */ /* 0x000fea0003c00000 */
[----:B------:R0:W1:Y:S02]  /*0d40*/  SHFL.BFLY P2, R20, R22, R21, R24 ;  /* 0x0c00001516147389 */ /* 0x0000640000040018 */
[----:B01----:R-:W-:Y:S01]  /*0d50*/  ENDCOLLECTIVE ;  /* 0x000000000000791b */ /* 0x003fe20003800000 */
.L_x_4516:
[----:B------:R-:W-:Y:S01]  /*0d60*/  HFMA2.MMA R21, -RZ, RZ, 0, 9.5367431640625e-07 ;  /* 0x00000010ff157435 */ /* 0x000fe200000001ff */
[----:B------:R-:W-:-:S05]  /*0d70*/  MOV R10, R20 ;  /* 0x00000014000a7202 */ /* 0x000fca0000000f00 */
[----:B------:R-:W-:-:S05]  /*0d80*/  FADD.FTZ R10, R13, R10 ;  /* 0x0000000a0d0a7221 */ /* 0x000fca0000010000 */
[----:B------:R-:W-:-:S07]  /*0d90*/  MOV R22, R10 ;  /* 0x0000000a00167202 */ /* 0x000fce0000000f00 */
[----:B------:R-:W-:Y:S05]  /*0da0*/  WARPSYNC.COLLECTIVE R19, `(.L_x_4517) ;  /* 0x0000000013087348 */ /* 0x000fea0003c00000 */
[----:B------:R0:W1:Y:S02]  /*0db0*/  SHFL.BFLY P2, R20, R22, R21, R24 ;  /* 0x0c00001516147389 */ /* 0x0000640000040018 */
[----:B01----:R-:W-:Y:S01]  /*0dc0*/  ENDCOLLECTIVE ;  /* 0x000000000000791b */ /* 0x003fe20003800000 */
.L_x_4517:
[----:B------:R-:W-:Y:S01]  /*0dd0*/  HFMA2.MMA R21, -RZ, RZ, 0, 5.9604644775390625e-08 ;  /* 0x00000001ff157435 */ /* 0x000fe200000001ff */
[----:B------:R-:W-:Y:S01]  /*0de0*/  IMAD.MOV.U32 R22, RZ, RZ, R9 ;  /* 0x000000ffff167224 */ /* 0x000fe200078e0009 */
[----:B------:R-:W-:-:S09]  /*0df0*/  MOV R11, R20 ;  /* 0x00000014000b7202 */ /* 0x000fd20000000f00 */
[----:B------:R-:W-:Y:S05]  /*0e00*/  WARPSYNC.COLLECTIVE R19, `(.L_x_4518) ;  /* 0x0000000013087348 */ /* 0x000fea0003c00000 */
[----:B------:R0:W1:Y:S02]  /*0e10*/  SHFL.BFLY P2, R20, R22, R21, R24 ;  /* 0x0c00001516147389 */ /* 0x0000640000040018 */
[----:B01----:R-:W-:Y:S01]  /*0e20*/  ENDCOLLECTIVE ;  /* 0x000000000000791b */ /* 0x003fe20003800000 */
.L_x_4518:
[----:B------:R-:W-:Y:S01]  /*0e30*/  HFMA2.MMA R21, -RZ, RZ, 0, 1.1920928955078125e-07 ;  /* 0x00000002ff157435 */ /* 0x000fe200000001ff */
[----:B------:R-:W-:-:S05]  /*0e40*/  MOV R14, R20 ;  /* 0x00000014000e7202 */ /* 0x000fca0000000f00 */
[----:B------:R-:W-:-:S05]  /*0e50*/  FADD.FTZ R15, R9, R14 ;  /* 0x0000000e090f7221 */ /* 0x000fca0000010000 */
[----:B------:R-:W-:-:S07]  /*0e60*/  MOV R22, R15 ;  /* 0x0000000f00167202 */ /* 0x000fce0000000f00 */
[----:B------:R-:W-:Y:S05]  /*0e70*/  WARPSYNC.COLLECTIVE R19, `(.L_x_4519) ;  /* 0x0000000013087348 */ /* 0x000fea0003c00000 */
[----:B------:R0:W1:Y:S02]  /*0e80*/  SHFL.BFLY P2, R20, R22, R21, R24 ;  /* 0x0c00001516147389 */ /* 0x0000640000040018 */
[----:B01----:R-:W-:Y:S01]  /*0e90*/  ENDCOLLECTIVE ;  /* 0x000000000000791b */ /* 0x003fe20003800000 */
.L_x_4519:
[----:B------:R-:W-:Y:S01]  /*0ea0*/  HFMA2.MMA R21, -RZ, RZ, 0, 2.384185791015625e-07 ;  /* 0x00000004ff157435 */ /* 0x000fe200000001ff */
[----:B------:R-:W-:-:S04]  /*0eb0*/  IMAD.MOV.U32 R16, RZ, RZ, R20 ;  /* 0x000000ffff107224 */ /* 0x000fc800078e0014 */
[----:B------:R-:W-:-:S05]  /*0ec0*/  FADD.FTZ R16, R15, R16 ;  /* 0x000000100f107221 */ /* 0x000fca0000010000 */
[----:B------:R-:W-:-:S07]  /*0ed0*/  MOV R22, R16 ;  /* 0x0000001000167202 */ /* 0x000fce0000000f00 */
[----:B------:R-:W-:Y:S05]  /*0ee0*/  WARPSYNC.COLLECTIVE R19, `(.L_x_4520) ;  /* 0x0000000013087348 */ /* 0x000fea0003c00000 */
[----:B------:R0:W1:Y:S02]  /*0ef0*/  SHFL.BFLY P2, R20, R22, R21, R24 ;  /* 0x0c00001516147389 */ /* 0x0000640000040018 */
[----:B01----:R-:W-:Y:S01]  /*0f00*/  ENDCOLLECTIVE ;  /* 0x000000000000791b */ /* 0x003fe20003800000 */
.L_x_4520:
[----:B------:R-:W-:Y:S01]  /*0f10*/  IMAD.MOV.U32 R21, RZ, RZ, 0x8 ;  /* 0x00000008ff157424 */ /* 0x000fe200078e00ff */
[----:B------:R-:W-:-:S05]  /*0f20*/  MOV R17, R20 ;  /* 0x0000001400117202 */ /* 0x000fca0000000f00 */
[----:B------:R-:W-:-:S05]  /*0f30*/  FADD.FTZ R17, R16, R17 ;  /* 0x0000001110117221 */ /* 0x000fca0000010000 */
[----:B------:R-:W-:-:S07]  /*0f40*/  MOV R22, R17 ;  /* 0x0000001100167202 */ /* 0x000fce0000000f00 */
[----:B------:R-:W-:Y:S05]  /*0f50*/  WARPSYNC.COLLECTIVE R19, `(.L_x_4521) ;  /* 0x0000000013087348 */ /* 0x000fea0003c00000 */
[----:B------:R0:W1:Y:S02]  /*0f60*/  SHFL.BFLY P2, R20, R22, R21, R24 ;  /* 0x0c00001516147389 */ /* 0x0000640000040018 */
[----:B01----:R-:W-:Y:S01]  /*0f70*/  ENDCOLLECTIVE ;  /* 0x000000000000791b */ /* 0x003fe20003800000 */
.L_x_4521:
[----:B------:R-:W-:Y:S01]  /*0f80*/  HFMA2.MMA R21, -RZ, RZ, 0, 9.5367431640625e-07 ;  /* 0x00000010ff157435 */ /* 0x000fe200000001ff */
[----:B------:R-:W-:-:S05]  /*0f90*/  MOV R18, R20 ;  /* 0x0000001400127202 */ /* 0x000fca0000000f00 */
[----:B------:R-:W-:-:S05]  /*0fa0*/  FADD.FTZ R18, R17, R18 ;  /* 0x0000001211127221 */ /* 0x000fca0000010000 */
[----:B------:R-:W-:-:S07]  /*0fb0*/  MOV R22, R18 ;  /* 0x0000001200167202 */ /* 0x000fce0000000f00 */
[----:B------:R-:W-:Y:S05]  /*0fc0*/  WARPSYNC.COLLECTIVE R19, `(.L_x_4522) ;  /* 0x0000000013087348 */ /* 0x000fea0003c00000 */
[----:B------:R0:W1:Y:S02]  /*0fd0*/  SHFL.BFLY P2, R20, R22, R21, R24 ;  /* 0x0c00001516147389 */ /* 0x0000640000040018 */
[----:B01----:R-:W-:Y:S01]  /*0fe0*/  ENDCOLLECTIVE ;  /* 0x000000000000791b */ /* 0x003fe20003800000 */
.L_x_4522:
[----:B------:R-:W-:Y:S01]  /*0ff0*/  MOV R9, R20 ;  /* 0x0000001400097202 */ /* 0x000fe20000000f00 */
[----:B------:R-:W-:Y:S06]  /*1000*/  BRA `(.L_x_4523) ;  /* 0xfffffff8007c7947 */ /* 0x000fec000383ffff */
.L_x_4524:
        /* <DEDUP_REMOVED lines=15> */
.L_x_16912:


//--------------------- .text._ZN10layer_norm13ln_bwd_kernelINS_13Kernel_traitsIf13__nv_bfloat16S2_S2_fjLj1280ELj1ELj4ELj1ELj16ENS_18Kernel_traits_baseILj1280EfS2_S2_S2_fjLj128EEEEELb1ELb0ELb1ELb0EEEvNS_9BwdParamsE --------------------------
	.section	.text._ZN10layer_norm13ln_bwd_kernelINS_13Kernel_traitsIf13__nv_bfloat16S2_S2_fjLj1280ELj1ELj4ELj1ELj16ENS_18Kernel_traits_baseILj1280EfS2_S2_S2_fjLj128EEEEELb1ELb0ELb1ELb0EEEvNS_9BwdParamsE,"ax",@progbits
	.align	128
        .global         _ZN10layer_norm13ln_bwd_kernelINS_13Kernel_traitsIf13__nv_bfloat16S2_S2_fjLj1280ELj1ELj4ELj1ELj16ENS_18Kernel_traits_baseILj1280EfS2_S2_S2_fjLj128EEEEELb1ELb0ELb1ELb0EEEvNS_9BwdParamsE
        .type           _ZN10layer_norm13ln_bwd_kernelINS_13Kernel_traitsIf13__nv_bfloat16S2_S2_fjLj1280ELj1ELj4ELj1ELj16ENS_18Kernel_traits_baseILj1280EfS2_S2_S2_fjLj128EEEEELb1ELb0ELb1ELb0EEEvNS_9BwdParamsE,@function
        .size           _ZN10layer_norm13ln_bwd_kernelINS_13Kernel_traitsIf13__nv_bfloat16S2_S2_fjLj1280ELj1ELj4ELj1ELj16ENS_18Kernel_traits_baseILj1280EfS2_S2_S2_fjLj128EEEEELb1ELb0ELb1ELb0EEEvNS_9BwdParamsE,(.L_x_16913 - _ZN10layer_norm13ln_bwd_kernelINS_13Kernel_traitsIf13__nv_bfloat16S2_S2_fjLj1280ELj1ELj4ELj1ELj16ENS_18Kernel_traits_baseILj1280EfS2_S2_S2_fjLj128EEEEELb1ELb0ELb1ELb0EEEvNS_9BwdParamsE)
        .other          _ZN10layer_norm13ln_bwd_kernelINS_13Kernel_traitsIf13__nv_bfloat16S2_S2_fjLj1280ELj1ELj4ELj1ELj16ENS_18Kernel_traits_baseILj1280EfS2_S2_S2_fjLj128EEEEELb1ELb0ELb1ELb0EEEvNS_9BwdParamsE,@"STO_CUDA_ENTRY STV_DEFAULT"
_ZN10layer_norm13ln_bwd_kernelINS_13Kernel_traitsIf13__nv_bfloat16S2_S2_fjLj1280ELj1ELj4ELj1ELj16ENS_18Kernel_traits_baseILj1280EfS2_S2_S2_fjLj128EEEEELb1ELb0ELb1ELb0EEEvNS_9BwdParamsE:
.text._ZN10layer_norm13ln_bwd_kernelINS_13Kernel_traitsIf13__nv_bfloat16S2_S2_fjLj1280ELj1ELj4ELj1ELj16ENS_18Kernel_traits_baseILj1280EfS2_S2_S2_fjLj128EEEEELb1ELb0ELb1ELb0EEEvNS_9BwdParamsE:
[----:B------:R-:W0:Y:S02]  /*0000*/  LDC R1, c[0x0][0x28] ;  /* 0x00000a00ff017b82 */ /* 0x000e240000000800 */
[----:B0-----:R-:W-:Y:S01]  /*0010*/  IADD3 R1, R1, -0x28, RZ ;  /* 0xffffffd801017810 */ /* 0x001fe20007ffe0ff */
[----:B------:R-:W0:Y:S01]  /*0020*/  S2R R16, SR_TID.X ;  /* 0x0000000000107919 */ /* 0x000e220000002100 */
[----:B------:R-:W-:Y:S01]  /*0030*/  ULDC UR4, c[0x0][0x218] ;  /* 0x0000860000047ab9 */ /* 0x000fe20000000800 */
[----:B------:R-:W-:Y:S01]  /*0040*/  ULDC UR6, c[0x0][0x214] ;  /* 0x0000850000067ab9 */ /* 0x000fe20000000800 */
[----:B------:R-:W-:Y:S01]  /*0050*/  ULDC UR9, c[0x0][0x218] ;  /* 0x0000860000097ab9 */ /* 0x000fe20000000800 */
[----:B------:R-:W2:Y:S01]  /*0060*/  LDL.64 R20, [R1+0x10] ;  /* 0x0000100001147983 */ /* 0x000ea20000100a00 */
[----:B------:R-:W-:Y:S01]  /*0070*/  ULDC UR8, c[0x0][0x290] ;  /* 0x0000a40000087ab9 */ /* 0x000fe20000000800 */
[----:B------:R-:W-:Y:S02]  /*0080*/  ULDC.64 UR10, c[0x0][0x308] ;  /* 0x0000c200000a7ab9 */ /* 0x000fe40000000a00 */
[----:B------:R-:W2:Y:S01]  /*0090*/  LDL.64 R22, [R1+0x18] ;  /* 0x0000180001167983 */ /* 0x000ea20000100a00 */
[----:B------:R-:W-:Y:S01]  /*00a0*/  IMAD.U32 R2, RZ, RZ, UR4 ;  /* 0x00000004ff027e24 */ /* 0x000fe2000f8e00ff */
[----:B------:R-:W-:-:S04]  /*00b0*/  ULDC.64 UR4, c[0x0][0x208] ;  /* 0x0000820000047ab9 */ /* 0x000fc80000000a00 */
[----:B------:R-:W-:-:S04]  /*00c0*/  SHF.R.S32.HI R5, RZ, 0x1f, R2 ;  /* 0x0000001fff057819 */ /* 0x000fc80000011402 */
        /* <DEDUP_REMOVED lines=10> */
[----:B------:R-:W-:Y:S01]  /*0170*/  P2R R8, PR, RZ, 0x8 ;  /* 0x00000008ff087803 */ /* 0x000fe20000000000 */
[----:B------:R0:W-:Y:S01]  /*0180*/  STL [R1+0x20], R6 ;  /* 0x0000200601007387 */ /* 0x0001e20000100800 */
[----:B------:R-:W-:Y:S01]  /*0190*/  ISETP.GE.U32.AND P2, PT, R0, 0xa0, PT ;  /* 0x000000a00000780c */ /* 0x000fe20003f46070 */
[----:B------:R-:W1:Y:S02]  /*01a0*/  @P4 LDC.64 R4, c[0x0][0x260] ;  /* 0x00009800ff044b82 */ /* 0x000e640000000a00 */
[----:B------:R3:W-:Y:S01]  /*01b0*/  STL [R1+0xc], R8 ;  /* 0x00000c0801007387 */ /* 0x0007e20000100800 */
[----:B------:R-:W-:-:S05]  /*01c0*/  P2R R0, PR, RZ, 0x4 ;  /* 0x00000004ff007803 */ /* 0x000fca0000000000 */
[----:B0-----:R-:W3:Y:S01]  /*01d0*/  @P3 LDC.64 R6, c[0x0][0x260] ;  /* 0x00009800ff063b82 */ /* 0x001ee20000000a00 */
[----:B------:R0:W-:Y:S07]  /*01e0*/  STL [R1+0x8], R0 ;  /* 0x0000080001007387 */ /* 0x0001ee0000100800 */
[----:B------:R-:W4:Y:S01]  /*01f0*/  @P0 LDC.64 R10, c[0x0][0x260] ;  /* 0x00009800ff0a0b82 */ /* 0x000f220000000a00 */
[----:B-1----:R-:W-:-:S07]  /*0200*/  @P4 IMAD.WIDE.U32 R4, R17, 0x20, R4 ;  /* 0x0000002011044825 */ /* 0x002fce00078e0004 */
[----:B------:R-:W1:Y:S01]  /*0210*/  @P1 LDC.64 R12, c[0x0][0x260] ;  /* 0x00009800ff0c1b82 */ /* 0x000e620000000a00 */
[----:B------:R-:W-:-:S07]  /*0220*/  @P4 LOP3.LUT R17, R17, 0x20, RZ, 0xfc, !PT ;  /* 0x0000002011114812 */ /* 0x000fce00078efcff */
[----:B------:R-:W2:Y:S01]  /*0230*/  @P2 LDC.64 R14, c[0x0][0x260] ;  /* 0x00009800ff0e2b82 */ /* 0x000ea20000000a00 */
[C---:B---3--:R-:W-:Y:S01]  /*0240*/  @P3 IMAD.WIDE.U32 R8, R17.reuse, 0x20, R6 ;  /* 0x0000002011083825 */ /* 0x048fe200078e0006 */
[----:B0-----:R-:W-:Y:S01]  /*0250*/  SHF.R.U32.HI R0, RZ, 0x5, R16 ;  /* 0x00000005ff007819 */ /* 0x001fe20000011610 */
[----:B------:R-:W5:Y:S02]  /*0260*/  @P4 LDG.E.128 R28, desc[UR4][R4.64+0x10] ;  /* 0x00001004041c4981 */ /* 0x000f64000c1e1d00 */
[----:B------:R-:W-:Y:S02]  /*0270*/  @P3 VIADD R17, R17, 0x20 ;  /* 0x0000002011113836 */ /* 0x000fe40000000000 */
[----:B------:R-:W5:Y:S02]  /*0280*/  @P3 LDG.E.128 R32, desc[UR4][R8.64] ;  /* 0x0000000408203981 */ /* 0x000f64000c1e1d00 */
[C---:B----4-:R-:W-:Y:S01]  /*0290*/  @P0 IMAD.WIDE.U32 R10, R17.reuse, 0x20, R10 ;  /* 0x00000020110a0825 */ /* 0x050fe200078e000a */
[----:B------:R-:W-:Y:S01]  /*02a0*/  @P0 IADD3 R17, R17, 0x20, RZ ;  /* 0x0000002011110810 */ /* 0x000fe20007ffe0ff */
[----:B------:R-:W5:Y:S04]  /*02b0*/  @P3 LDG.E.128 R36, desc[UR4][R8.64+0x10] ;  /* 0x0000100408243981 */ /* 0x000f68000c1e1d00 */
[----:B------:R-:W5:Y:S01]  /*02c0*/  @P0 LDG.E.128 R40, desc[UR4][R10.64] ;  /* 0x000000040a280981 */ /* 0x000f62000c1e1d00 */
[----:B-1----:R-:W-:-:S03]  /*02d0*/  @P1 IMAD.WIDE.U32 R12, R17, 0x20, R12 ;  /* 0x00000020110c1825 */ /* 0x002fc600078e000c */
[----:B------:R-:W5:Y:S01]  /*02e0*/  @P0 LDG.E.128 R44, desc[UR4][R10.64+0x10] ;  /* 0x000010040a2c0981 */ /* 0x000f62000c1e1d00 */
[----:B------:R-:W-:-:S03]  /*02f0*/  @P1 VIADD R17, R17, 0x20 ;  /* 0x0000002011111836 */ /* 0x000fc60000000000 */
[----:B------:R-:W5:Y:S04]  /*0300*/  @P1 LDG.E.128 R48, desc[UR4][R12.64] ;  /* 0x000000040c301981 */ /* 0x000f68000c1e1d00 */
[----:B------:R-:W5:Y:S04]  /*0310*/  @P1 LDG.E.128 R52, desc[UR4][R12.64+0x10] ;  /* 0x000010040c341981 */ /* 0x000f68000c1e1d00 */
[----:B--2---:R0:W2:Y:S01]  /*0320*/  @P4 LDG.E.128 R20, desc[UR4][R4.64] ;  /* 0x0000000404144981 */ /* 0x0040a2000c1e1d00 */
[----:B------:R-:W-:Y:S02]  /*0330*/  @P2 IMAD.WIDE.U32 R6, R17, 0x20, R14 ;  /* 0x0000002011062825 */ /* 0x000fe400078e000e */
[----:B------:R-:W0:Y:S03]  /*0340*/  S2R R15, SR_CTAID.X ;  /* 0x00000000000f7919 */ /* 0x000e260000002500 */
[----:B------:R1:W5:Y:S04]  /*0350*/  @P2 LDG.E.128 R56, desc[UR4][R6.64] ;  /* 0x0000000406382981 */ /* 0x000368000c1e1d00 */
[----:B------:R1:W5:Y:S01]  /*0360*/  @P2 LDG.E.128 R60, desc[UR4][R6.64+0x10] ;  /* 0x00001004063c2981 */ /* 0x000362000c1e1d00 */
[----:B------:R-:W-:Y:S01]  /*0370*/  BSSY B0, `(.L_x_4525) ;  /* 0x0000719000007945 */ /* 0x000fe20003800000 */
[----:B------:R-:W-:-:S02]  /*0380*/  CS2R R64, SRZ ;  /* 0x0000000000407805 */ /* 0x000fc4000001ff00 */
[----:B------:R-:W-:Y:S02]  /*0390*/  CS2R R66, SRZ ;  /* 0x0000000000427805 */ /* 0x000fe4000001ff00 */
        /* <DEDUP_REMOVED lines=41> */
[----:B--2---:R1:W-:Y:S04]  /*0630*/  @P4 STL.64 [R1+0x10], R20 ;  /* 0x0000101401004387 */ /* 0x0043e80000100a00 */
[----:B------:R1:W-:Y:S01]  /*0640*/  @P4 STL.64 [R1+0x18], R22 ;  /* 0x0000181601004387 */ /* 0x0003e20000100a00 */
[----:B------:R-:W-:Y:S05]  /*0650*/  @P2 BRA `(.L_x_4526) ;  /* 0x0000006c00a82947 */ /* 0x000fea0003800000 */
[----:B------:R-:W-:-:S07]  /*0660*/  IMAD.MOV.U32 R65, RZ, RZ, RZ ;  /* 0x000000ffff417224 */ /* 0x000fce00078e00ff */
.L_x_4677:
[----:B------:R-:W0:Y:S08]  /*0670*/  LDC.64 R2, c[0x0][0x288] ;  /* 0x0000a200ff027b82 */ /* 0x000e300000000a00 */
[----:B--2---:R-:W2:Y:S08]  /*0680*/  LDC.64 R174, c[0x0][0x250] ;  /* 0x00009400ffae7b82 */ /* 0x004eb00000000a00 */
[----:B------:R-:W3:Y:S01]  /*0690*/  LDC.64 R178, c[0x0][0x280] ;  /* 0x0000a000ffb27b82 */ /* 0x000ee20000000a00 */
[C---:B0-----:R-:W-:Y:S01]  /*06a0*/  IMAD.WIDE R2, R4.reuse, 0x4, R2 ;  /* 0x0000000404027825 */ /* 0x041fe200078e0202 */
[----:B------:R-:W0:Y:S06]  /*06b0*/  S2R R177, SR_TID.X ;  /* 0x0000000000b17919 */ /* 0x000e2c0000002100 */
[----:B------:R-:W4:Y:S01]  /*06c0*/  LDC.64 R172, c[0x0][0x258] ;  /* 0x00009600ffac7b82 */ /* 0x000f220000000a00 */
[----:B------:R3:W4:Y:S01]  /*06d0*/  LDG.E R176, desc[UR4][R2.64] ;  /* 0x0000000402b07981 */ /* 0x000722000c1e1900 */
[----:B--2---:R-:W-:-:S06]  /*06e0*/  IMAD.WIDE R174, R4, 0x4, R174 ;  /* 0x0000000404ae7825 */ /* 0x004fcc00078e02ae */
[----:B------:R-:W2:Y:S01]  /*06f0*/  LDC.64 R210, c[0x0][0x2c8] ;  /* 0x0000b200ffd27b82 */ /* 0x000ea20000000a00 */
[----:B-----5:R-:W5:Y:S01]  /*0700*/  LDG.E R212, desc[UR4][R174.64] ;  /* 0x00000004aed47981 */ /* 0x020f62000c1e1900 */
[----:B---3--:R-:W-:-:S05]  /*0710*/  IMAD.WIDE R2, R4, 0x4, R178 ;  /* 0x0000000404027825 */ /* 0x008fca00078e02b2 */
[----:B------:R3:W5:Y:S01]  /*0720*/  LDG.E R209, desc[UR4][R2.64] ;  /* 0x0000000402d17981 */ /* 0x000762000c1e1900 */
[----:B------:R-:W-:Y:S01]  /*0730*/  BSSY B1, `(.L_x_4527) ;  /* 0x000026c000017945 */ /* 0x000fe20003800000 */
[----:B----4-:R-:W-:Y:S01]  /*0740*/  IMAD.WIDE R172, R4, 0x4, R172 ;  /* 0x0000000404ac7825 */ /* 0x010fe200078e02ac */
[----:B---3--:R-:W-:-:S04]  /*0750*/  MOV R2, UR9 ;  /* 0x0000000900027c02 */ /* 0x008fc80008000f00 */
[----:B------:R2:W5:Y:S01]  /*0760*/  LDG.E R5, desc[UR4][R172.64] ;  /* 0x00000004ac057981 */ /* 0x000562000c1e1900 */
[----:B------:R-:W-:-:S05]  /*0770*/  IMAD R3, R4, R2, RZ ;  /* 0x0000000204037224 */ /* 0x000fca00078e02ff */
[----:B-1----:R-:W-:-:S04]  /*0780*/  SHF.R.S32.HI R6, RZ, 0x1f, R3 ;  /* 0x0000001fff067819 */ /* 0x002fc80000011403 */
[----:B------:R-:W-:Y:S02]  /*0790*/  LEA.HI R6, R6, R3, RZ, 0x3 ;  /* 0x0000000306067211 */ /* 0x000fe400078f18ff */
[----:B0-----:R-:W-:-:S04]  /*07a0*/  LOP3.LUT R3, R177, 0x1f, RZ, 0xc0, !PT ;  /* 0x0000001fb1037812 */ /* 0x001fc800078ec0ff */
[----:B------:R-:W-:-:S05]  /*07b0*/  LEA.HI.SX32 R6, R6, R3, 0x1d ;  /* 0x0000000306067211 */ /* 0x000fca00078feaff */
[----:B--2---:R-:W-:Y:S01]  /*07c0*/  IMAD.WIDE.U32 R172, R6, 0x10, R210 ;  /* 0x0000001006ac7825 */ /* 0x004fe200078e00d2 */
[----:B------:R-:W-:-:S13]  /*07d0*/  ISETP.GT.AND P2, PT, R176, RZ, PT ;  /* 0x000000ffb000720c */ /* 0x000fda0003f44270 */
[----:B------:R-:W-:Y:S05]  /*07e0*/  @P2 BRA `(.L_x_4528) ;  /* 0x0000000400242947 */ /* 0x000fea0003800000 */
[----:B------:R-:W2:Y:S01]  /*07f0*/  LDL R213, [R1+0x20] ;  /* 0x0000200001d57983 */ /* 0x000ea20000100800 */
[----:B-----5:R-:W-:Y:S01]  /*0800*/  ISETP.GE.AND P3, PT, R209, 0x1, PT ;  /* 0x00000001d100780c */ /* 0x020fe20003f66270 */
[----:B------:R-:W-:-:S12]  /*0810*/  BSSY B2, `(.L_x_4529) ;  /* 0x0000012000027945 */ /* 0x000fd80003800000 */
[----:B------:R-:W-:-:S04]  /*0820*/  @P3 VIADD R174, R209, 0xffffffff ;  /* 0xffffffffd1ae3836 */ /* 0x000fc80000000000 */
[----:B------:R-:W-:-:S05]  /*0830*/  @P3 IMAD R174, R174, R2, RZ ;  /* 0x00000002aeae3224 */ /* 0x000fca00078e02ff */
[----:B------:R-:W-:-:S04]  /*0840*/  @P3 SHF.R.S32.HI R175, RZ, 0x1f, R174 ;  /* 0x0000001fffaf3819 */ /* 0x000fc800000114ae */
[----:B------:R-:W-:Y:S01]  /*0850*/  @P3 LEA.HI R175, R175, R174, RZ, 0x3 ;  /* 0x000000aeafaf3211 */ /* 0x000fe200078f18ff */
[----:B------:R-:W-:-:S06]  /*0860*/  HFMA2.MMA R174, -RZ, RZ, 0, 0 ;  /* 0x00000000ffae7435 */ /* 0x000fcc00000001ff */
[----:B------:R-:W-:Y:S01]  /*0870*/  @P3 LEA.HI.SX32 R174, R175, R3, 0x1d ;  /* 0x00000003afae3211 */ /* 0x000fe200078feaff */
[----:B------:R-:W-:Y:S01]  /*0880*/  IMAD.MOV.U32 R175, RZ, RZ, R6 ;  /* 0x000000ffffaf7224 */ /* 0x000fe200078e0006 */
[----:B--2---:R-:W-:-:S13]  /*0890*/  ISETP.NE.AND P4, PT, R213, RZ, PT ;  /* 0x000000ffd500720c */ /* 0x004fda0003f85270 */
[----:B------:R-:W-:Y:S05]  /*08a0*/  @!P4 BRA `(.L_x_4530) ;  /* 0x000000000020c947 */ /* 0x000fea0003800000 */
[----:B------:R-:W-:-:S04]  /*08b0*/  ISETP.NE.U32.AND P4, PT, RZ, UR6, PT ;  /* 0x00000006ff007c0c */ /* 0x000fc8000bf85070 */
[----:B------:R-:W-:-:S13]  /*08c0*/  ISETP.NE.AND.EX P4, PT, RZ, UR7, PT, P4 ;  /* 0x00000007ff007c0c */ /* 0x000fda000bf85340 */
[----:B------:R0:W5:Y:S02]  /*08d0*/  @P4 LDG.E.128 R144, desc[UR4][R172.64] ;  /* 0x00000004ac904981 */ /* 0x000164000c1e1d00 */
[----:B0-----:R-:W0:Y:S02]  /*08e0*/  LDC.64 R172, c[0x0][0x240] ;  /* 0x00009000ffac7b82 */ /* 0x001e240000000a00 */
[----:B0-----:R-:W-:-:S05]  /*08f0*/  IMAD.WIDE.U32 R172, R174, 0x8, R172 ;  /* 0x00000008aeac7825 */ /* 0x001fca00078e00ac */
[----:B------:R0:W5:Y:S01]  /*0900*/  LDG.E.64 R192, desc[UR4][R172.64] ;  /* 0x00000004acc07981 */ /* 0x000162000c1e1b00 */
[----:B------:R-:W-:Y:S01]  /*0910*/  IADD3 R174, R174, 0x20, RZ ;  /* 0x00000020aeae7810 */ /* 0x000fe20007ffe0ff */
[----:B------:R-:W-:-:S07]  /*0920*/  VIADD R175, R6, 0x20 ;  /* 0x0000002006af7836 */ /* 0x000fce0000000000 */
.L_x_4530:
[----:B------:R-:W-:Y:S05]  /*0930*/  BSYNC B2 ;  /* 0x0000000000027941 */ /* 0x000fea0003800000 */
.L_x_4529:
[----:B0-----:R-:W2:Y:S01]  /*0940*/  LDL R172, [R1+0xc] ;  /* 0x00000c0001ac7983 */ /* 0x001ea20000100800 */
[----:B------:R-:W-:Y:S01]  /*0950*/  BSSY B2, `(.L_x_4531) ;  /* 0x000000c000027945 */ /* 0x000fe20003800000 */
[----:B--2---:R-:W-:-:S13]  /*0960*/  ISETP.NE.AND P4, PT, R172, RZ, PT ;  /* 0x000000ffac00720c */ /* 0x004fda0003f85270 */
[----:B------:R-:W-:Y:S05]  /*0970*/  @!P4 BRA `(.L_x_4532) ;  /* 0x000000000024c947 */ /* 0x000fea0003800000 */
[----:B------:R-:W-:-:S04]  /*0980*/  ISETP.NE.U32.AND P4, PT, RZ, UR6, PT ;  /* 0x00000006ff007c0c */ /* 0x000fc8000bf85070 */
[----:B------:R-:W-:-:S13]  /*0990*/  ISETP.NE.AND.EX P4, PT, RZ, UR7, PT, P4 ;  /* 0x00000007ff007c0c */ /* 0x000fda000bf85340 */
[----:B------:R-:W-:-:S05]  /*09a0*/  @P4 IMAD.WIDE.U32 R172, R175, 0x10, R210 ;  /* 0x00000010afac4825 */ /* 0x000fca00078e00d2 */
[----:B------:R0:W5:Y:S02]  /*09b0*/  @P4 LDG.E.128 R148, desc[UR4][R172.64] ;  /* 0x00000004ac944981 */ /* 0x000164000c1e1d00 */
[----:B0-----:R-:W0:Y:S02]  /*09c0*/  LDC.64 R172, c[0x0][0x240] ;  /* 0x00009000ffac7b82 */ /* 0x001e240000000a00 */
[----:B0-----:R-:W-:-:S05]  /*09d0*/  IMAD.WIDE.U32 R172, R174, 0x8, R172 ;  /* 0x00000008aeac7825 */ /* 0x001fca00078e00ac */
[----:B------:R0:W5:Y:S01]  /*09e0*/  LDG.E.64 R190, desc[UR4][R172.64] ;  /* 0x00000004acbe7981 */ /* 0x000162000c1e1b00 */
[----:B------:R-:W-:Y:S01]  /*09f0*/  IADD3 R174, R174, 0x20, RZ ;  /* 0x00000020aeae7810 */ /* 0x000fe20007ffe0ff */
[----:B------:R-:W-:-:S07]  /*0a00*/  VIADD R175, R175, 0x20 ;  /* 0x00000020afaf7836 */ /* 0x000fce0000000000 */
.L_x_4532:
[----:B------:R-:W-:Y:S05]  /*0a10*/  BSYNC B2 ;  /* 0x0000000000027941 */ /* 0x000fea0003800000 */
.L_x_4531:
[----:B------:R-:W-:Y:S04]  /*0a20*/  BSSY B2, `(.L_x_4533) ;  /* 0x000000b000027945 */ /* 0x000fe80003800000 */
[----:B------:R-:W-:Y:S05]  /*0a30*/  @!P0 BRA `(.L_x_4534) ;  /* 0x0000000000248947 */ /* 0x000fea0003800000 */
[----:B------:R-:W-:-:S04]  /*0a40*/  ISETP.NE.U32.AND P4, PT, RZ, UR6, PT ;  /* 0x00000006ff007c0c */ /* 0x000fc8000bf85070 */
[----:B------:R-:W-:-:S13]  /*0a50*/  ISETP.NE.AND.EX P4, PT, RZ, UR7, PT, P4 ;  /* 0x00000007ff007c0c */ /* 0x000fda000bf85340 */
[----:B0-----:R-:W-:-:S05]  /*0a60*/  @P4 IMAD.WIDE.U32 R172, R175, 0x10, R210 ;  /* 0x00000010afac4825 */ /* 0x001fca00078e00d2 */
[----:B------:R0:W5:Y:S02]  /*0a70*/  @P4 LDG.E.128 R152, desc[UR4][R172.64] ;  /* 0x00000004ac984981 */ /* 0x000164000c1e1d00 */
[----:B0-----:R-:W0:Y:S02]  /*0a80*/  LDC.64 R172, c[0x0][0x240] ;  /* 0x00009000ffac7b82 */ /* 0x001e240000000a00 */
[----:B0-----:R-:W-:-:S05]  /*0a90*/  IMAD.WIDE.U32 R172, R174, 0x8, R172 ;  /* 0x00000008aeac7825 */ /* 0x001fca00078e00ac */
[----:B------:R1:W5:Y:S01]  /*0aa0*/  LDG.E.64 R188, desc[UR4][R172.64] ;  /* 0x00000004acbc7981 */ /* 0x000362000c1e1b00 */
[----:B------:R-:W-:Y:S01]  /*0ab0*/  IADD3 R174, R174, 0x20, RZ ;  /* 0x00000020aeae7810 */ /* 0x000fe20007ffe0ff */
[----:B------:R-:W-:-:S07]  /*0ac0*/  VIADD R175, R175, 0x20 ;  /* 0x00000020afaf7836 */ /* 0x000fce0000000000 */
.L_x_4534:
[----:B------:R-:W-:Y:S05]  /*0ad0*/  BSYNC B2 ;  /* 0x0000000000027941 */ /* 0x000fea0003800000 */
.L_x_4533:
[----:B------:R-:W-:Y:S04]  /*0ae0*/  BSSY B2, `(.L_x_4535) ;  /* 0x000000b000027945 */ /* 0x000fe80003800000 */
[----:B------:R-:W-:Y:S05]  /*0af0*/  @!P1 BRA `(.L_x_4536) ;  /* 0x0000000000249947 */ /* 0x000fea0003800000 */
[----:B------:R-:W-:-:S04]  /*0b00*/  ISETP.NE.U32.AND P4, PT, RZ, UR6, PT ;  /* 0x00000006ff007c0c */ /* 0x000fc8000bf85070 */
[----:B------:R-:W-:-:S13]  /*0b10*/  ISETP.NE.AND.EX P4, PT, RZ, UR7, PT, P4 ;  /* 0x00000007ff007c0c */ /* 0x000fda000bf85340 */
[----:B01----:R-:W-:-:S05]  /*0b20*/  @P4 IMAD.WIDE.U32 R172, R175, 0x10, R210 ;  /* 0x00000010afac4825 */ /* 0x003fca00078e00d2 */
[----:B------:R0:W5:Y:S02]  /*0b30*/  @P4 LDG.E.128 R156, desc[UR4][R172.64] ;  /* 0x00000004ac9c4981 */ /* 0x000164000c1e1d00 */
[----:B0-----:R-:W0:Y:S02]  /*0b40*/  LDC.64 R172, c[0x0][0x240] ;  /* 0x00009000ffac7b82 */ /* 0x001e240000000a00 */
[----:B0-----:R-:W-:-:S05]  /*0b50*/  IMAD.WIDE.U32 R172, R174, 0x8, R172 ;  /* 0x00000008aeac7825 */ /* 0x001fca00078e00ac */
[----:B------:R2:W5:Y:S01]  /*0b60*/  LDG.E.64 R186, desc[UR4][R172.64] ;  /* 0x00000004acba7981 */ /* 0x000562000c1e1b00 */
[----:B------:R-:W-:Y:S01]  /*0b70*/  IADD3 R174, R174, 0x20, RZ ;  /* 0x00000020aeae7810 */ /* 0x000fe20007ffe0ff */
[----:B------:R-:W-:-:S07]  /*0b80*/  VIADD R175, R175, 0x20 ;  /* 0x00000020afaf7836 */ /* 0x000fce0000000000 */
.L_x_4536:
[----:B------:R-:W-:Y:S05]  /*0b90*/  BSYNC B2 ;  /* 0x0000000000027941 */ /* 0x000fea0003800000 */
.L_x_4535:
[----:B012---:R-:W2:Y:S01]  /*0ba0*/  LDL R172, [R1+0x8] ;  /* 0x0000080001ac7983 */ /* 0x007ea20000100800 */
[----:B------:R-:W-:Y:S01]  /*0bb0*/  MOV R213, RZ ;  /* 0x000000ff00d57202 */ /* 0x000fe20000000f00 */
[----:B------:R-:W-:Y:S01]  /*0bc0*/  IMAD.MOV.U32 R217, RZ, RZ, RZ ;  /* 0x000000ffffd97224 */ /* 0x000fe200078e00ff */
        /* <DEDUP_REMOVED lines=9> */
[----:B------:R-:W-:Y:S01]  /*0c60*/  HFMA2.MMA R217, -RZ, RZ, 0, 0 ;  /* 0x00000000ffd97435 */ /* 0x000fe200000001ff */
[----:B------:R-:W-:Y:S10]  /*0c70*/  BRA `(.L_x_4537) ;  /* 0x00000020005c7947 */ /* 0x000ff40003800000 */
.L_x_4528:
[----:B------:R-:W2:Y:S01]  /*0c80*/  LDL R174, [R1+0x20] ;  /* 0x0000200001ae7983 */ /* 0x000ea20000100800 */
[----:B------:R-:W-:Y:S01]  /*0c90*/  VIADD R211, R176, 0xffffffff ;  /* 0xffffffffb0d37836 */ /* 0x000fe20000000000 */
[----:B-----5:R-:W-:Y:S01]  /*0ca0*/  ISETP.GE.AND P3, PT, R209, 0x1, PT ;  /* 0x00000001d100780c */ /* 0x020fe20003f66270 */
[----:B------:R-:W-:Y:S01]  /*0cb0*/  BSSY B2, `(.L_x_4538) ;  /* 0x0000078000027945 */ /* 0x000fe20003800000 */
[----:B------:R-:W-:Y:S01]  /*0cc0*/  IMAD.MOV.U32 R210, RZ, RZ, RZ ;  /* 0x000000ffffd27224 */ /* 0x000fe200078e00ff */
[----:B------:R-:W-:Y:S01]  /*0cd0*/  MOV R213, RZ ;  /* 0x000000ff00d57202 */ /* 0x000fe20000000f00 */
[----:B------:R-:W-:Y:S01]  /*0ce0*/  IMAD R211, R211, R2, RZ ;  /* 0x00000002d3d37224 */ /* 0x000fe200078e02ff */
[----:B------:R-:W-:Y:S01]  /*0cf0*/  MOV R221, R6 ;  /* 0x0000000600dd7202 */ /* 0x000fe20000000f00 */
[----:B------:R-:W-:Y:S01]  /*0d00*/  IMAD.MOV.U32 R217, RZ, RZ, RZ ;  /* 0x000000ffffd97224 */ /* 0x000fe200078e00ff */
[----:B--2---:R-:W-:Y:S02]  /*0d10*/  ISETP.NE.AND P4, PT, R174, RZ, PT ;  /* 0x000000ffae00720c */ /* 0x004fe40003f85270 */
        /* <DEDUP_REMOVED lines=9> */
[----:B------:R-:W0:Y:S01]  /*0db0*/  LDC.U8 R177, c[0x0][0x2a0] ;  /* 0x0000a800ffb17b82 */ /* 0x000e220000000000 */
[----:B------:R-:W2:Y:S04]  /*0dc0*/  LDL R217, [R1+0x18] ;  /* 0x0000180001d97983 */ /* 0x000ea80000100800 */
[----:B------:R-:W3:Y:S03]  /*0dd0*/  LDL R243, [R1+0x10] ;  /* 0x0000100001f37983 */ /* 0x000ee60000100800 */
[----:B------:R-:W1:Y:S01]  /*0de0*/  LDC.64 R174, c[0x0][0x2b8] ;  /* 0x0000ae00ffae7b82 */ /* 0x000e620000000a00 */
[----:B------:R-:W4:Y:S04]  /*0df0*/  LDL R221, [R1+0x14] ;  /* 0x0000140001dd7983 */ /* 0x000f280000100800 */
[----:B------:R-:W4:Y:S03]  /*0e00*/  LDL R213, [R1+0x1c] ;  /* 0x00001c0001d57983 */ /* 0x000f260000100800 */
[----:B------:R-:W1:Y:S01]  /*0e10*/  LDC.64 R192, c[0x0][0x240] ;  /* 0x00009000ffc07b82 */ /* 0x000e620000000a00 */
[----:B0-----:R-:W-:-:S04]  /*0e20*/  ISETP.NE.AND P4, PT, R177, RZ, PT ;  /* 0x000000ffb100720c */ /* 0x001fc80003f85270 */
[----:B------:R-:W-:Y:S02]  /*0e30*/  FSEL R242, R212, RZ, !P4 ;  /* 0x000000ffd4f27208 */ /* 0x000fe40006000000 */
[----:B------:R-:W-:-:S04]  /*0e40*/  ISETP.NE.U32.AND P4, PT, RZ, UR6, PT ;  /* 0x00000006ff007c0c */ /* 0x000fc8000bf85070 */
[----:B------:R-:W-:-:S13]  /*0e50*/  ISETP.NE.AND.EX P4, PT, RZ, UR7, PT, P4 ;  /* 0x00000007ff007c0c */ /* 0x000fda000bf85340 */
[----:B------:R0:W5:Y:S02]  /*0e60*/  @P4 LDG.E.128 R144, desc[UR4][R172.64] ;  /* 0x00000004ac904981 */ /* 0x000164000c1e1d00 */
[----:B0-----:R-:W0:Y:S02]  /*0e70*/  LDC.64 R172, c[0x0][0x238] ;  /* 0x00008e00ffac7b82 */ /* 0x001e240000000a00 */
[----:B0-----:R-:W-:-:S05]  /*0e80*/  IMAD.WIDE.U32 R172, R6, 0x10, R172 ;  /* 0x0000001006ac7825 */ /* 0x001fca00078e00ac */
[----:B------:R1:W2:Y:S02]  /*0e90*/  LDG.E.128 R176, desc[UR4][R172.64] ;  /* 0x00000004acb07981 */ /* 0x0002a4000c1e1d00 */
[----:B-1----:R-:W-:-:S06]  /*0ea0*/  IMAD.WIDE.U32 R172, R211, 0x10, R174 ;  /* 0x00000010d3ac7825 */ /* 0x002fcc00078e00ae */
[----:B------:R-:W3:Y:S01]  /*0eb0*/  LDG.E.128 R172, desc[UR4][R172.64] ;  /* 0x00000004acac7981 */ /* 0x000ee2000c1e1d00 */
[----:B------:R-:W-:-:S06]  /*0ec0*/  IMAD.WIDE.U32 R192, R210, 0x8, R192 ;  /* 0x00000008d2c07825 */ /* 0x000fcc00078e00c0 */
[----:B------:R-:W5:Y:S01]  /*0ed0*/  LDG.E.64 R192, desc[UR4][R192.64] ;  /* 0x00000004c0c07981 */ /* 0x000f62000c1e1b00 */
[----:B------:R-:W-:Y:S01]  /*0ee0*/  IADD3 R211, R211, 0x20, RZ ;  /* 0x00000020d3d37810 */ /* 0x000fe20007ffe0ff */
[----:B------:R-:W-:Y:S01]  /*0ef0*/  VIADD R210, R210, 0x20 ;  /* 0x00000020d2d27836 */ /* 0x000fe20000000000 */
        /* <DEDUP_REMOVED lines=19> */
[C---:B---3--:R-:W-:Y:S01]  /*1030*/  PRMT R249, R173.reuse, 0x7632, R249 ;  /* 0x00007632adf97816 */ /* 0x048fe200000000f9 */
[--C-:B------:R-:W-:Y:S01]  /*1040*/  FADD.FTZ R242, -R242, R177.reuse ;  /* 0x000000b1f2f27221 */ /* 0x100fe20000010100 */
[----:B------:R-:W-:Y:S01]  /*1050*/  SHF.L.U32 R173, R173, 0x10, RZ ;  /* 0x00000010adad7819 */ /* 0x000fe200000006ff */
[C---:B------:R-:W-:Y:S01]  /*1060*/  IMAD.U32 R182, R172.reuse, 0x10000, RZ ;  /* 0x00010000acb67824 */ /* 0x040fe200078e00ff */
[----:B------:R-:W-:Y:S01]  /*1070*/  PRMT R177, R172, 0x7632, R177 ;  /* 0x00007632acb17816 */ /* 0x000fe200000000b1 */
[C---:B------:R-:W-:Y:S01]  /*1080*/  FMUL.FTZ R0, R5.reuse, R0 ;  /* 0x0000000005007220 */ /* 0x040fe20000410000 */
[----:B------:R-:W-:Y:S01]  /*1090*/  FMUL.FTZ R252, R5, R252 ;  /* 0x000000fc05fc7220 */ /* 0x000fe20000410000 */
[-C--:B------:R-:W-:Y:S01]  /*10a0*/  FMUL.FTZ R251, R217, R173.reuse ;  /* 0x000000add9fb7220 */ /* 0x080fe20000410000 */
[----:B------:R-:W-:Y:S01]  /*10b0*/  SHF.L.U32 R172, R177, 0x10, RZ ;  /* 0x00000010b1ac7819 */ /* 0x000fe200000006ff */
        /* <DEDUP_REMOVED lines=8> */
[----:B----4-:R-:W-:Y:S01]  /*1140*/  FMUL.FTZ R177, R221, R172 ;  /* 0x000000acddb17220 */ /* 0x010fe20000410000 */
[----:B------:R-:W-:Y:S01]  /*1150*/  FADD.FTZ R173, RZ, R182 ;  /* 0x000000b6ffad7221 */ /* 0x000fe20000010000 */
[----:B------:R-:W-:Y:S01]  /*1160*/  FFMA.FTZ R172, R0, R182, RZ ;  /* 0x000000b600ac7223 */ /* 0x000fe200000100ff */
[----:B------:R-:W-:Y:S01]  /*1170*/  SHF.L.U32 R249, R249, 0x10, RZ ;  /* 0x00000010f9f97819 */ /* 0x000fe200000006ff */
[----:B------:R-:W-:Y:S01]  /*1180*/  FMUL.FTZ R250, R5, R250 ;  /* 0x000000fa05fa7220 */ /* 0x000fe20000410000 */
[----:B------:R-:W-:Y:S01]  /*1190*/  FADD.FTZ R173, R173, R177 ;  /* 0x000000b1adad7221 */ /* 0x000fe20000010000 */
[----:B------:R-:W-:Y:S01]  /*11a0*/  FFMA.FTZ R172, R217, R177, R172 ;  /* 0x000000b1d9ac7223 */ /* 0x000fe200000100ac */
[C---:B------:R-:W-:Y:S01]  /*11b0*/  PRMT R245, R174.reuse, 0x7632, R245 ;  /* 0x00007632aef57816 */ /* 0x040fe200000000f5 */
[----:B------:R0:W-:Y:S01]  /*11c0*/  STL [R1+0x4], R217 ;  /* 0x000004d901007387 */ /* 0x0001e20000100800 */
[----:B------:R-:W-:Y:S01]  /*11d0*/  SHF.L.U32 R174, R174, 0x10, RZ ;  /* 0x00000010aeae7819 */ /* 0x000fe200000006ff */
[----:B------:R-:W-:Y:S01]  /*11e0*/  FADD.FTZ R107, R107, R249 ;  /* 0x000000f96b6b7221 */ /* 0x000fe20000010000 */
[-C--:B------:R-:W-:Y:S01]  /*11f0*/  FFMA.FTZ R67, R250, R249.reuse, R67 ;  /* 0x000000f9fa437223 */ /* 0x080fe20000010043 */
[----:B------:R1:W-:Y:S01]  /*1200*/  STL [R1], R177 ;  /* 0x000000b101007387 */ /* 0x0003e20000100800 */
        /* <DEDUP_REMOVED lines=9> */
[----:B------:R-:W-:Y:S01]  /*12a0*/  PRMT R241, R175, 0x7632, R241 ;  /* 0x00007632aff17816 */ /* 0x000fe200000000f1 */
[----:B------:R-:W-:Y:S01]  /*12b0*/  FADD.FTZ R109, R109, R245 ;  /* 0x000000f56d6d7221 */ /* 0x000fe20000010000 */
[-C--:B------:R-:W-:Y:S01]  /*12c0*/  FFMA.FTZ R69, R246, R245.reuse, R69 ;  /* 0x000000f5f6457223 */ /* 0x080fe20000010045 */
[----:B------:R-:W-:Y:S02]  /*12d0*/  IMAD.U32 R175, R175, 0x10000, RZ ;  /* 0x00010000afaf7824 */ /* 0x000fe400078e00ff */
        /* <DEDUP_REMOVED lines=19> */
[----:B0-----:R-:W-:Y:S01]  /*1410*/  FFMA.FTZ R217, R242, R241, R172 ;  /* 0x000000f1f2d97223 */ /* 0x001fe200000100ac */
[----:B-1----:R-:W-:-:S07]  /*1420*/  IADD3 R221, R6, 0x20, RZ ;  /* 0x0000002006dd7810 */ /* 0x002fce0007ffe0ff */
.L_x_4539:
[----:B------:R-:W-:Y:S05]  /*1430*/  BSYNC B2 ;  /* 0x0000000000027941 */ /* 0x000fea0003800000 */
.L_x_4538:
[----:B------:R-:W2:Y:S01]  /*1440*/  LDL R172, [R1+0xc] ;  /* 0x00000c0001ac7983 */ /* 0x000ea20000100800 */
[----:B------:R-:W-:Y:S01]  /*1450*/  BSSY B2, `(.L_x_4540) ;  /* 0x0000067000027945 */ /* 0x000fe20003800000 */
[----:B--2---:R-:W-:-:S13]  /*1460*/  ISETP.NE.AND P4, PT, R172, RZ, PT ;  /* 0x000000ffac00720c */ /* 0x004fda0003f85270 */
[----:B------:R-:W-:Y:S05]  /*1470*/  @!P4 BRA `(.L_x_4541) ;  /* 0x000000040090c947 */ /* 0x000fea0003800000 */
[----:B------:R-:W0:Y:S01]  /*1480*/  LDC.64 R172, c[0x0][0x2c8] ;  /* 0x0000b200ffac7b82 */ /* 0x000e220000000a00 */
[----:B------:R-:W-:-:S04]  /*1490*/  ISETP.NE.U32.AND P4, PT, RZ, UR6, PT ;  /* 0x00000006ff007c0c */ /* 0x000fc8000bf85070 */
[----:B------:R-:W-:-:S03]  /*14a0*/  ISETP.NE.AND.EX P4, PT, RZ, UR7, PT, P4 ;  /* 0x00000007ff007c0c */ /* 0x000fc6000bf85340 */
[----:B------:R-:W1:Y:S08]  /*14b0*/  LDC.U8 R174, c[0x0][0x2a0] ;  /* 0x0000a800ffae7b82 */ /* 0x000e700000000000 */
[----:B------:R-:W2:Y:S02]  /*14c0*/  LDC.64 R176, c[0x0][0x2b8] ;  /* 0x0000ae00ffb07b82 */ /* 0x000ea40000000a00 */
[----:B0-----:R-:W-:-:S06]  /*14d0*/  @P4 IMAD.WIDE.U32 R172, R221, 0x10, R172 ;  /* 0x00000010ddac4825 */ /* 0x001fcc00078e00ac */
[----:B------:R-:W0:Y:S01]  /*14e0*/  LDC.64 R190, c[0x0][0x240] ;  /* 0x00009000ffbe7b82 */ /* 0x000e220000000a00 */
[----:B------:R3:W5:Y:S01]  /*14f0*/  @P4 LDG.E.128 R148, desc[UR4][R172.64] ;  /* 0x00000004ac944981 */ /* 0x000762000c1e1d00 */
[----:B-1----:R-:W-:-:S04]  /*1500*/  ISETP.NE.AND P4, PT, R174, RZ, PT ;  /* 0x000000ffae00720c */ /* 0x002fc80003f85270 */
[----:B------:R-:W-:Y:S02]  /*1510*/  FSEL R183, R212, RZ, !P4 ;  /* 0x000000ffd4b77208 */ /* 0x000fe40006000000 */
[----:B---3--:R-:W1:Y:S01]  /*1520*/  LDC.64 R172, c[0x0][0x238] ;  /* 0x00008e00ffac7b82 */ /* 0x008e620000000a00 */
[----:B--2---:R-:W-:-:S06]  /*1530*/  IMAD.WIDE.U32 R176, R211, 0x10, R176 ;  /* 0x00000010d3b07825 */ /* 0x004fcc00078e00b0 */
[----:B------:R-:W2:Y:S01]  /*1540*/  LDG.E.128 R176, desc[UR4][R176.64] ;  /* 0x00000004b0b07981 */ /* 0x000ea2000c1e1d00 */
[----:B-1----:R-:W-:-:S06]  /*1550*/  IMAD.WIDE.U32 R172, R221, 0x10, R172 ;  /* 0x00000010ddac7825 */ /* 0x002fcc00078e00ac */
[----:B------:R-:W3:Y:S01]  /*1560*/  LDG.E.128 R172, desc[UR4][R172.64] ;  /* 0x00000004acac7981 */ /* 0x000ee2000c1e1d00 */
[----:B0-----:R-:W-:-:S06]  /*1570*/  IMAD.WIDE.U32 R190, R210, 0x8, R190 ;  /* 0x00000008d2be7825 */ /* 0x001fcc00078e00be */
[----:B------:R-:W5:Y:S01]  /*1580*/  LDG.E.64 R190, desc[UR4][R190.64] ;  /* 0x00000004bebe7981 */ /* 0x000f62000c1e1b00 */
[----:B------:R-:W-:Y:S02]  /*1590*/  IADD3 R211, R211, 0x20, RZ ;  /* 0x00000020d3d37810 */ /* 0x000fe40007ffe0ff */
[----:B------:R-:W-:Y:S02]  /*15a0*/  IADD3 R210, R210, 0x20, RZ ;  /* 0x00000020d2d27810 */ /* 0x000fe40007ffe0ff */
[----:B------:R-:W-:Y:S02]  /*15b0*/  IADD3 R221, R221, 0x20, RZ ;  /* 0x00000020dddd7810 */ /* 0x000fe40007ffe0ff */
[C---:B--2---:R-:W-:Y:S02]  /*15c0*/  PRMT R236, R176.reuse, 0x7632, R236 ;  /* 0x00007632b0ec7816 */ /* 0x044fe400000000ec */
[----:B------:R-:W-:-:S03]  /*15d0*/  SHF.L.U32 R176, R176, 0x10, RZ ;  /* 0x00000010b0b07819 */ /* 0x000fc600000006ff */
[----:B------:R-:W-:Y:S02]  /*15e0*/  IMAD.U32 R236, R236, 0x10000, RZ ;  /* 0x00010000ecec7824 */ /* 0x000fe400078e00ff */
[----:B------:R-:W-:Y:S01]  /*15f0*/  FMUL.FTZ R238, R32, R176 ;  /* 0x000000b020ee7220 */ /* 0x000fe20000410000 */
[C---:B---3--:R-:W-:Y:S02]  /*1600*/  PRMT R237, R172.reuse, 0x7632, R237 ;  /* 0x00007632aced7816 */ /* 0x048fe400000000ed */
[----:B------:R-:W-:-:S03]  /*1610*/  SHF.L.U32 R239, R172, 0x10, RZ ;  /* 0x00000010acef7819 */ /* 0x000fc600000006ff */
[----:B------:R-:W-:Y:S01]  /*1620*/  IMAD.U32 R237, R237, 0x10000, RZ ;  /* 0x00010000eded7824 */ /* 0x000fe200078e00ff */
[----:B------:R-:W-:Y:S01]  /*1630*/  PRMT R233, R173, 0x7632, R233 ;  /* 0x00007632ade97816 */ /* 0x000fe200000000e9 */
[C---:B------:R-:W-:Y:S02]  /*1640*/  FADD.FTZ R239, -R183.reuse, R239 ;  /* 0x000000efb7ef7221 */ /* 0x040fe40000010100 */
[----:B------:R-:W-:Y:S01]  /*1650*/  FADD.FTZ R237, -R183, R237 ;  /* 0x000000edb7ed7221 */ /* 0x000fe20000010100 */
[----:B------:R-:W-:Y:S01]  /*1660*/  SHF.L.U32 R233, R233, 0x10, RZ ;  /* 0x00000010e9e97819 */ /* 0x000fe200000006ff */
[----:B------:R-:W-:Y:S02]  /*1670*/  IMAD.U32 R235, R173, 0x10000, RZ ;  /* 0x00010000adeb7824 */ /* 0x000fe400078e00ff */
[C---:B------:R-:W-:Y:S01]  /*1680*/  FMUL.FTZ R239, R5.reuse, R239 ;  /* 0x000000ef05ef7220 */ /* 0x040fe20000410000 */
[----:B------:R-:W-:Y:S01]  /*1690*/  FMUL.FTZ R237, R5, R237 ;  /* 0x000000ed05ed7220 */ /* 0x000fe20000410000 */
[----:B------:R-:W-:Y:S01]  /*16a0*/  PRMT R229, R174, 0x7632, R229 ;  /* 0x00007632aee57816 */ /* 0x000fe200000000e5 */
[----:B------:R-:W-:Y:S01]  /*16b0*/  FADD.FTZ R233, -R183, R233 ;  /* 0x000000e9b7e97221 */ /* 0x000fe20000010100 */
[----:B------:R-:W-:Y:S01]  /*16c0*/  PRMT R232, R177, 0x7632, R232 ;  /* 0x00007632b1e87816 */ /* 0x000fe200000000e8 */
[----:B------:R-:W-:Y:S01]  /*16d0*/  FADD.FTZ R113, R113, R236 ;  /* 0x000000ec71717221 */ /* 0x000fe20000010000 */
[----:B------:R-:W-:Y:S01]  /*16e0*/  SHF.L.U32 R177, R177, 0x10, RZ ;  /* 0x00000010b1b17819 */ /* 0x000fe200000006ff */
[-C--:B------:R-:W-:Y:S01]  /*16f0*/  FFMA.FTZ R73, R237, R236.reuse, R73 ;  /* 0x000000eced497223 */ /* 0x080fe20000010049 */
[----:B------:R-:W-:Y:S01]  /*1700*/  FADD.FTZ R235, -R183, R235 ;  /* 0x000000ebb7eb7221 */ /* 0x000fe20000010100 */
[----:B------:R-:W-:Y:S01]  /*1710*/  FADD.FTZ R213, R213, R238 ;  /* 0x000000eed5d57221 */ /* 0x000fe20000010000 */
[----:B------:R-:W-:Y:S01]  /*1720*/  FMUL.FTZ R236, R33, R236 ;  /* 0x000000ec21ec7220 */ /* 0x000fe20000410000 */
[----:B------:R-:W-:Y:S01]  /*1730*/  FFMA.FTZ R217, R239, R238, R217 ;  /* 0x000000eeefd97223 */ /* 0x000fe200000100d9 */
[----:B------:R-:W-:Y:S01]  /*1740*/  SHF.L.U32 R229, R229, 0x10, RZ ;  /* 0x00000010e5e57819 */ /* 0x000fe200000006ff */
[C---:B------:R-:W-:Y:S01]  /*1750*/  FMUL.FTZ R233, R5.reuse, R233 ;  /* 0x000000e905e97220 */ /* 0x040fe20000410000 */
[----:B------:R-:W-:Y:S01]  /*1760*/  SHF.L.U32 R232, R232, 0x10, RZ ;  /* 0x00000010e8e87819 */ /* 0x000fe200000006ff */
[----:B------:R-:W-:Y:S01]  /*1770*/  FMUL.FTZ R235, R5, R235 ;  /* 0x000000eb05eb7220 */ /* 0x000fe20000410000 */
[----:B------:R-:W-:Y:S01]  /*1780*/  SHF.L.U32 R231, R174, 0x10, RZ ;  /* 0x00000010aee77819 */ /* 0x000fe200000006ff */
[----:B------:R-:W-:Y:S01]  /*1790*/  FMUL.FTZ R234, R34, R177 ;  /* 0x000000b122ea7220 */ /* 0x000fe20000410000 */
[----:B------:R-:W-:Y:S01]  /*17a0*/  PRMT R207, R175, 0x7632, R207 ;  /* 0x00007632afcf7816 */ /* 0x000fe200000000cf */
[----:B------:R-:W-:Y:S01]  /*17b0*/  FADD.FTZ R213, R213, R236 ;  /* 0x000000ecd5d57221 */ /* 0x000fe20000010000 */
[----:B------:R-:W-:Y:S01]  /*17c0*/  FFMA.FTZ R217, R237, R236, R217 ;  /* 0x000000ecedd97223 */ /* 0x000fe200000100d9 */
[C---:B------:R-:W-:Y:S01]  /*17d0*/  PRMT R228, R178.reuse, 0x7632, R228 ;  /* 0x00007632b2e47816 */ /* 0x040fe200000000e4 */
[----:B------:R-:W-:Y:S01]  /*17e0*/  FADD.FTZ R229, -R183, R229 ;  /* 0x000000e5b7e57221 */ /* 0x000fe20000010100 */
[----:B------:R-:W-:Y:S01]  /*17f0*/  FADD.FTZ R115, R115, R232 ;  /* 0x000000e873737221 */ /* 0x000fe20000010000 */
[----:B------:R-:W-:Y:S01]  /*1800*/  FFMA.FTZ R75, R233, R232, R75 ;  /* 0x000000e8e94b7223 */ /* 0x000fe2000001004b */
[----:B------:R-:W-:Y:S01]  /*1810*/  SHF.L.U32 R227, R175, 0x10, RZ ;  /* 0x00000010afe37819 */ /* 0x000fe200000006ff */
[----:B------:R-:W-:Y:S01]  /*1820*/  FADD.FTZ R231, -R183, R231 ;  /* 0x000000e7b7e77221 */ /* 0x000fe20000010100 */
[----:B------:R-:W-:-:S02]  /*1830*/  IMAD.U32 R178, R178, 0x10000, RZ ;  /* 0x00010000b2b27824 */ /* 0x000fc400078e00ff */
[----:B------:R-:W-:Y:S01]  /*1840*/  FMUL.FTZ R232, R35, R232 ;  /* 0x000000e823e87220 */ /* 0x000fe20000410000 */
[----:B------:R-:W-:Y:S01]  /*1850*/  FADD.FTZ R213, R213, R234 ;  /* 0x000000ead5d57221 */ /* 0x000fe20000010000 */
[----:B------:R-:W-:Y:S01]  /*1860*/  FFMA.FTZ R217, R235, R234, R217 ;  /* 0x000000eaebd97223 */ /* 0x000fe200000100d9 */
[----:B------:R-:W-:Y:S01]  /*1870*/  IMAD.U32 R207, R207, 0x10000, RZ ;  /* 0x00010000cfcf7824 */ /* 0x000fe200078e00ff */
[----:B------:R-:W-:Y:S01]  /*1880*/  SHF.L.U32 R228, R228, 0x10, RZ ;  /* 0x00000010e4e47819 */ /* 0x000fe200000006ff */
[C---:B------:R-:W-:Y:S01]  /*1890*/  FMUL.FTZ R229, R5.reuse, R229 ;  /* 0x000000e505e57220 */ /* 0x040fe20000410000 */
[----:B------:R-:W-:Y:S01]  /*18a0*/  FMUL.FTZ R231, R5, R231 ;  /* 0x000000e705e77220 */ /* 0x000fe20000410000 */
[----:B------:R-:W-:Y:S01]  /*18b0*/  FMUL.FTZ R230, R36, R178 ;  /* 0x000000b224e67220 */ /* 0x000fe20000410000 */
[----:B------:R-:W-:Y:S01]  /*18c0*/  FADD.FTZ R213, R213, R232 ;  /* 0x000000e8d5d57221 */ /* 0x000fe20000010000 */
[----:B------:R-:W-:Y:S01]  /*18d0*/  FFMA.FTZ R217, R233, R232, R217 ;  /* 0x000000e8e9d97223 */ /* 0x000fe200000100d9 */
[C---:B------:R-:W-:Y:S01]  /*18e0*/  FADD.FTZ R227, -R183.reuse, R227 ;  /* 0x000000e3b7e37221 */ /* 0x040fe20000010100 */
        /* <DEDUP_REMOVED lines=29> */
.L_x_4541:
[----:B------:R-:W-:Y:S05]  /*1ac0*/  BSYNC B2 ;  /* 0x0000000000027941 */ /* 0x000fea0003800000 */
.L_x_4540:
[----:B------:R-:W-:Y:S04]  /*1ad0*/  BSSY B2, `(.L_x_4542) ;  /* 0x0000066000027945 */ /* 0x000fe80003800000 */
[----:B------:R-:W-:Y:S05]  /*1ae0*/  @!P0 BRA `(.L_x_4543) ;  /* 0x0000000400908947 */ /* 0x000fea0003800000 */
[----:B------:R-:W0:Y:S01]  /*1af0*/  LDC.64 R174, c[0x0][0x2c8] ;  /* 0x0000b200ffae7b82 */ /* 0x000e220000000a00 */
[----:B------:R-:W-:-:S04]  /*1b00*/  ISETP.NE.U32.AND P4, PT, RZ, UR6, PT ;  /* 0x00000006ff007c0c */ /* 0x000fc8000bf85070 */
[----:B------:R-:W-:-:S03]  /*1b10*/  ISETP.NE.AND.EX P4, PT, RZ, UR7, PT, P4 ;  /* 0x00000007ff007c0c */ /* 0x000fc6000bf85340 */
[----:B------:R-:W1:Y:S08]  /*1b20*/  LDC.64 R12, c[0x0][0x2b8] ;  /* 0x0000ae00ff0c7b82 */ /* 0x000e700000000a00 */
[----:B------:R-:W2:Y:S02]  /*1b30*/  LDC.U8 R172, c[0x0][0x2a0] ;  /* 0x0000a800ffac7b82 */ /* 0x000ea40000000000 */
[----:B0-----:R-:W-:-:S05]  /*1b40*/  @P4 IMAD.WIDE.U32 R8, R221, 0x10, R174 ;  /* 0x00000010dd084825 */ /* 0x001fca00078e00ae */
[----:B------:R0:W5:Y:S02]  /*1b50*/  @P4 LDG.E.128 R152, desc[UR4][R8.64] ;  /* 0x0000000408984981 */ /* 0x000164000c1e1d00 */
[----:B0-----:R-:W0:Y:S01]  /*1b60*/  LDC.64 R8, c[0x0][0x238] ;  /* 0x00008e00ff087b82 */ /* 0x001e220000000a00 */
[----:B-1----:R-:W-:Y:S01]  /*1b70*/  IMAD.WIDE.U32 R12, R211, 0x10, R12 ;  /* 0x00000010d30c7825 */ /* 0x002fe200078e000c */
[----:B--2---:R-:W-:-:S04]  /*1b80*/  ISETP.NE.AND P4, PT, R172, RZ, PT ;  /* 0x000000ffac00720c */ /* 0x004fc80003f85270 */
[----:B------:R1:W2:Y:S01]  /*1b90*/  LDG.E.128 R172, desc[UR4][R12.64] ;  /* 0x000000040cac7981 */ /* 0x0002a2000c1e1d00 */
[----:B------:R-:W-:Y:S01]  /*1ba0*/  FSEL R7, R212, RZ, !P4 ;  /* 0x000000ffd4077208 */ /* 0x000fe20006000000 */
[----:B-1----:R-:W1:Y:S01]  /*1bb0*/  LDC.64 R12, c[0x0][0x240] ;  /* 0x00009000ff0c7b82 */ /* 0x002e620000000a00 */
[----:B0-----:R-:W-:-:S06]  /*1bc0*/  IMAD.WIDE.U32 R8, R221, 0x10, R8 ;  /* 0x00000010dd087825 */ /* 0x001fcc00078e0008 */
[----:B------:R-:W3:Y:S01]  /*1bd0*/  LDG.E.128 R8, desc[UR4][R8.64] ;  /* 0x0000000408087981 */ /* 0x000ee2000c1e1d00 */
[----:B-1----:R-:W-:-:S05]  /*1be0*/  IMAD.WIDE.U32 R12, R210, 0x8, R12 ;  /* 0x00000008d20c7825 */ /* 0x002fca00078e000c */
[----:B------:R0:W5:Y:S01]  /*1bf0*/  LDG.E.64 R188, desc[UR4][R12.64] ;  /* 0x000000040cbc7981 */ /* 0x000162000c1e1b00 */
[----:B------:R-:W-:Y:S01]  /*1c00*/  VIADD R211, R211, 0x20 ;  /* 0x00000020d3d37836 */ /* 0x000fe20000000000 */
[----:B------:R-:W-:Y:S01]  /*1c10*/  IADD3 R210, R210, 0x20, RZ ;  /* 0x00000020d2d27810 */ /* 0x000fe20007ffe0ff */
[----:B------:R-:W-:Y:S01]  /*1c20*/  VIADD R221, R221, 0x20 ;  /* 0x00000020dddd7836 */ /* 0x000fe20000000000 */
[C---:B--2---:R-:W-:Y:S02]  /*1c30*/  PRMT R224, R172.reuse, 0x7632, R224 ;  /* 0x00007632ace07816 */ /* 0x044fe400000000e0 */
[----:B------:R-:W-:Y:S02]  /*1c40*/  SHF.L.U32 R172, R172, 0x10, RZ ;  /* 0x00000010acac7819 */ /* 0x000fe400000006ff */
[----:B------:R-:W-:-:S03]  /*1c50*/  SHF.L.U32 R224, R224, 0x10, RZ ;  /* 0x00000010e0e07819 */ /* 0x000fc600000006ff */
[----:B------:R-:W-:Y:S01]  /*1c60*/  FMUL.FTZ R225, R40, R172 ;  /* 0x000000ac28e17220 */ /* 0x000fe20000410000 */
[----:B------:R-:W-:Y:S02]  /*1c70*/  PRMT R218, R173, 0x7632, R218 ;  /* 0x00007632adda7816 */ /* 0x000fe400000000da */
[----:B---3--:R-:W-:Y:S01]  /*1c80*/  PRMT R177, R8, 0x7632, R177 ;  /* 0x0000763208b17816 */ /* 0x008fe200000000b1 */
[C---:B------:R-:W-:Y:S01]  /*1c90*/  IMAD.U32 R176, R11.reuse, 0x10000, RZ ;  /* 0x000100000bb07824 */ /* 0x040fe200078e00ff */
[----:B------:R-:W-:Y:S02]  /*1ca0*/  PRMT R14, R11, 0x7632, R14 ;  /* 0x000076320b0e7816 */ /* 0x000fe4000000000e */
[----:B0-----:R-:W-:Y:S02]  /*1cb0*/  PRMT R12, R9, 0x7632, R12 ;  /* 0x00007632090c7816 */ /* 0x001fe4000000000c */
[----:B------:R-:W-:Y:S02]  /*1cc0*/  PRMT R13, R10, 0x7632, R13 ;  /* 0x000076320a0d7816 */ /* 0x000fe4000000000d */
[----:B------:R-:W-:Y:S01]  /*1cd0*/  SHF.L.U32 R11, R177, 0x10, RZ ;  /* 0x00000010b10b7819 */ /* 0x000fe200000006ff */
[----:B------:R-:W-:Y:S01]  /*1ce0*/  IMAD.U32 R178, R8, 0x10000, RZ ;  /* 0x0001000008b27824 */ /* 0x000fe200078e00ff */
[----:B------:R-:W-:Y:S01]  /*1cf0*/  SHF.L.U32 R8, R9, 0x10, RZ ;  /* 0x0000001009087819 */ /* 0x000fe200000006ff */
[----:B------:R-:W-:Y:S01]  /*1d00*/  IMAD.U32 R13, R13, 0x10000, RZ ;  /* 0x000100000d0d7824 */ /* 0x000fe200078e00ff */
[----:B------:R-:W-:Y:S01]  /*1d10*/  SHF.L.U32 R10, R10, 0x10, RZ ;  /* 0x000000100a0a7819 */ /* 0x000fe200000006ff */
[----:B------:R-:W-:Y:S01]  /*1d20*/  FADD.FTZ R11, -R7, R11 ;  /* 0x0000000b070b7221 */ /* 0x000fe20000010100 */
        /* <DEDUP_REMOVED lines=11> */
[----:B------:R-:W-:Y:S01]  /*1de0*/  FADD.FTZ R121, R121, R224 ;  /* 0x000000e079797221 */ /* 0x000fe20000010000 */
[----:B------:R-:W-:-:S02]  /*1df0*/  IMAD.U32 R173, R173, 0x10000, RZ ;  /* 0x00010000adad7824 */ /* 0x000fc400078e00ff */
        /* <DEDUP_REMOVED lines=51> */
.L_x_4543:
[----:B------:R-:W-:Y:S05]  /*2130*/  BSYNC B2 ;  /* 0x0000000000027941 */ /* 0x000fea0003800000 */
.L_x_4542:
[----:B------:R-:W-:Y:S04]  /*2140*/  BSSY B2, `(.L_x_4544) ;  /* 0x0000066000027945 */ /* 0x000fe80003800000 */
[----:B------:R-:W-:Y:S05]  /*2150*/  @!P1 BRA `(.L_x_4545) ;  /* 0x0000000400909947 */ /* 0x000fea0003800000 */
[----:B------:R-:W0:Y:S01]  /*2160*/  LDC.64 R176, c[0x0][0x2c8] ;  /* 0x0000b200ffb07b82 */ /* 0x000e220000000a00 */
[----:B------:R-:W-:-:S04]  /*2170*/  ISETP.NE.U32.AND P4, PT, RZ, UR6, PT ;  /* 0x00000006ff007c0c */ /* 0x000fc8000bf85070 */
[----:B------:R-:W-:-:S03]  /*2180*/  ISETP.NE.AND.EX P4, PT, RZ, UR7, PT, P4 ;  /* 0x00000007ff007c0c */ /* 0x000fc6000bf85340 */
[----:B------:R-:W1:Y:S08]  /*2190*/  LDC.64 R20, c[0x0][0x2b8] ;  /* 0x0000ae00ff147b82 */ /* 0x000e700000000a00 */
[----:B------:R-:W2:Y:S02]  /*21a0*/  LDC.64 R24, c[0x0][0x240] ;  /* 0x00009000ff187b82 */ /* 0x000ea40000000a00 */
[----:B0-----:R-:W-:-:S06]  /*21b0*/  @P4 IMAD.WIDE.U32 R16, R221, 0x10, R176 ;  /* 0x00000010dd104825 */ /* 0x001fcc00078e00b0 */
[----:B------:R-:W0:Y:S01]  /*21c0*/  LDC.U8 R173, c[0x0][0x2a0] ;  /* 0x0000a800ffad7b82 */ /* 0x000e220000000000 */
[----:B------:R3:W5:Y:S07]  /*21d0*/  @P4 LDG.E.128 R156, desc[UR4][R16.64] ;  /* 0x00000004109c4981 */ /* 0x00076e000c1e1d00 */
[----:B---3--:R-:W3:Y:S01]  /*21e0*/  LDC.64 R16, c[0x0][0x238] ;  /* 0x00008e00ff107b82 */ /* 0x008ee20000000a00 */
[----:B-1----:R-:W-:-:S06]  /*21f0*/  IMAD.WIDE.U32 R20, R211, 0x10, R20 ;  /* 0x00000010d3147825 */ /* 0x002fcc00078e0014 */
[----:B------:R-:W4:Y:S01]  /*2200*/  LDG.E.128 R20, desc[UR4][R20.64] ;  /* 0x0000000414147981 */ /* 0x000f22000c1e1d00 */
[----:B--2---:R-:W-:Y:S01]  /*2210*/  IMAD.WIDE.U32 R24, R210, 0x8, R24 ;  /* 0x00000008d2187825 */ /* 0x004fe200078e0018 */
[----:B0-----:R-:W-:-:S04]  /*2220*/  ISETP.NE.AND P4, PT, R173, RZ, PT ;  /* 0x000000ffad00720c */ /* 0x001fc80003f85270 */
[----:B------:R0:W5:Y:S01]  /*2230*/  LDG.E.64 R186, desc[UR4][R24.64] ;  /* 0x0000000418ba7981 */ /* 0x000162000c1e1b00 */
[----:B------:R-:W-:Y:S01]  /*2240*/  FSEL R15, R212, RZ, !P4 ;  /* 0x000000ffd40f7208 */ /* 0x000fe20006000000 */
[----:B---3--:R-:W-:-:S06]  /*2250*/  IMAD.WIDE.U32 R16, R221, 0x10, R16 ;  /* 0x00000010dd107825 */ /* 0x008fcc00078e0010 */
[----:B------:R-:W0:Y:S01]  /*2260*/  LDG.E.128 R16, desc[UR4][R16.64] ;  /* 0x0000000410107981 */ /* 0x000e22000c1e1d00 */
[----:B------:R-:W-:Y:S01]  /*2270*/  IADD3 R211, R211, 0x20, RZ ;  /* 0x00000020d3d37810 */ /* 0x000fe20007ffe0ff */
[----:B------:R-:W-:Y:S01]  /*2280*/  VIADD R210, R210, 0x20 ;  /* 0x00000020d2d27836 */ /* 0x000fe20000000000 */
[----:B------:R-:W-:Y:S02]  /*2290*/  IADD3 R221, R221, 0x20, RZ ;  /* 0x00000020dddd7810 */ /* 0x000fe40007ffe0ff */
[C---:B----4-:R-:W-:Y:S01]  /*22a0*/  PRMT R172, R20.reuse, 0x7632, R172 ;  /* 0x0000763214ac7816 */ /* 0x050fe200000000ac */
[----:B------:R-:W-:Y:S01]  /*22b0*/  IMAD.U32 R20, R20, 0x10000, RZ ;  /* 0x0001000014147824 */ /* 0x000fe200078e00ff */
[----:B------:R-:W-:Y:S02]  /*22c0*/  PRMT R27, R22, 0x7632, R27 ;  /* 0x00007632161b7816 */ /* 0x000fe4000000001b */
[----:B------:R-:W-:Y:S01]  /*22d0*/  PRMT R181, R23, 0x7632, R181 ;  /* 0x0000763217b57816 */ /* 0x000fe200000000b5 */
[----:B------:R-:W-:Y:S01]  /*22e0*/  FMUL.FTZ R220, R48, R20 ;  /* 0x0000001430dc7220 */ /* 0x000fe20000410000 */
[----:B0-----:R-:W-:-:S02]  /*22f0*/  PRMT R25, R16, 0x7632, R25 ;  /* 0x0000763210197816 */ /* 0x001fc40000000019 */
        /* <DEDUP_REMOVED lines=12> */
[--C-:B------:R-:W-:Y:S01]  /*23c0*/  FADD.FTZ R17, -R15, R26.reuse ;  /* 0x0000001a0f117221 */ /* 0x100fe20000010100 */
[----:B------:R-:W-:Y:S01]  /*23d0*/  SHF.L.U32 R19, R22, 0x10, RZ ;  /* 0x0000001016137819 */ /* 0x000fe200000006ff */
[----:B------:R-:W-:Y:S01]  /*23e0*/  IMAD.U32 R22, R23, 0x10000, RZ ;  /* 0x0001000017167824 */ /* 0x000fe200078e00ff */
[----:B------:R-:W-:Y:S01]  /*23f0*/  PRMT R26, R21, 0x7632, R26 ;  /* 0x00007632151a7816 */ /* 0x000fe2000000001a */
[----:B------:R-:W-:Y:S01]  /*2400*/  FADD.FTZ R16, -R15, R16 ;  /* 0x000000100f107221 */ /* 0x000fe20000010100 */
[----:B------:R-:W-:Y:S01]  /*2410*/  SHF.L.U32 R18, R21, 0x10, RZ ;  /* 0x0000001015127819 */ /* 0x000fe200000006ff */
[C---:B------:R-:W-:Y:S01]  /*2420*/  FADD.FTZ R173, -R15.reuse, R173 ;  /* 0x000000ad0fad7221 */ /* 0x040fe20000010100 */
[----:B------:R-:W-:Y:S01]  /*2430*/  SHF.L.U32 R23, R172, 0x10, RZ ;  /* 0x00000010ac177819 */ /* 0x000fe200000006ff */
        /* <DEDUP_REMOVED lines=9> */
[----:B------:R-:W-:Y:S01]  /*24d0*/  FADD.FTZ R213, R213, R220 ;  /* 0x000000dcd5d57221 */ /* 0x000fe20000010000 */
[----:B------:R-:W-:Y:S01]  /*24e0*/  FMUL.FTZ R23, R49, R23 ;  /* 0x0000001731177220 */ /* 0x000fe20000410000 */
[----:B------:R-:W-:Y:S01]  /*24f0*/  FFMA.FTZ R217, R15, R220, R217 ;  /* 0x000000dc0fd97223 */ /* 0x000fe200000100d9 */
[----:B------:R-:W-:Y:S01]  /*2500*/  FADD.FTZ R130, R130, R18 ;  /* 0x0000001282827221 */ /* 0x000fe20000010000 */
[----:B------:R-:W-:Y:S01]  /*2510*/  FFMA.FTZ R90, R16, R18, R90 ;  /* 0x00000012105a7223 */ /* 0x000fe2000001005a */
[----:B------:R-:W-:-:S02]  /*2520*/  IMAD.U32 R26, R26, 0x10000, RZ ;  /* 0x000100001a1a7824 */ /* 0x000fc400078e00ff */
        /* <DEDUP_REMOVED lines=39> */
.L_x_4545:
[----:B------:R-:W-:Y:S05]  /*27a0*/  BSYNC B2 ;  /* 0x0000000000027941 */ /* 0x000fea0003800000 */
.L_x_4544:
[----:B------:R-:W2:Y:S02]  /*27b0*/  LDL R172, [R1+0x8] ;  /* 0x0000080001ac7983 */ /* 0x000ea40000100800 */
        /* <DEDUP_REMOVED lines=19> */
[C---:B--2---:R-:W-:Y:S02]  /*28f0*/  PRMT R222, R176.reuse, 0x7632, R222 ;  /* 0x00007632b0de7816 */ /* 0x044fe400000000de */
[----:B------:R-:W-:Y:S02]  /*2900*/  SHF.L.U32 R176, R176, 0x10, RZ ;  /* 0x00000010b0b07819 */ /* 0x000fe400000006ff */
[----:B------:R-:W-:-:S03]  /*2910*/  SHF.L.U32 R222, R222, 0x10, RZ ;  /* 0x00000010dede7819 */ /* 0x000fc600000006ff */
[----:B------:R-:W-:Y:S01]  /*2920*/  FMUL.FTZ R226, R56, R176 ;  /* 0x000000b038e27220 */ /* 0x000fe20000410000 */
[----:B---3--:R-:W-:Y:S01]  /*2930*/  PRMT R195, R172, 0x7632, R195 ;  /* 0x00007632acc37816 */ /* 0x008fe200000000c3 */
[----:B------:R-:W-:Y:S01]  /*2940*/  IMAD.U32 R202, R173, 0x10000, RZ ;  /* 0x00010000adca7824 */ /* 0x000fe200078e00ff */
[----:B------:R-:W-:Y:S02]  /*2950*/  PRMT R197, R174, 0x7632, R197 ;  /* 0x00007632aec57816 */ /* 0x000fe400000000c5 */
[----:B------:R-:W-:Y:S01]  /*2960*/  SHF.L.U32 R240, R172, 0x10, RZ ;  /* 0x00000010acf07819 */ /* 0x000fe200000006ff */
[----:B------:R-:W-:Y:S01]  /*2970*/  IMAD.U32 R200, R195, 0x10000, RZ ;  /* 0x00010000c3c87824 */ /* 0x000fe200078e00ff */
[----:B------:R-:W-:Y:S02]  /*2980*/  PRMT R196, R173, 0x7632, R196 ;  /* 0x00007632adc47816 */ /* 0x000fe400000000c4 */
[----:B------:R-:W-:Y:S01]  /*2990*/  SHF.L.U32 R174, R174, 0x10, RZ ;  /* 0x00000010aeae7819 */ /* 0x000fe200000006ff */
[----:B------:R-:W-:Y:S01]  /*29a0*/  FADD.FTZ R195, -R205, R202 ;  /* 0x000000cacdc37221 */ /* 0x000fe20000010100 */
[----:B------:R-:W-:Y:S01]  /*29b0*/  PRMT R172, R175, 0x7632, R172 ;  /* 0x00007632afac7816 */ /* 0x000fe200000000ac */
[C---:B------:R-:W-:Y:S01]  /*29c0*/  FADD.FTZ R223, -R205.reuse, R200 ;  /* 0x000000c8cddf7221 */ /* 0x040fe20000010100 */
[----:B------:R-:W-:Y:S01]  /*29d0*/  SHF.L.U32 R202, R196, 0x10, RZ ;  /* 0x00000010c4ca7819 */ /* 0x000fe200000006ff */
[C---:B------:R-:W-:Y:S01]  /*29e0*/  FADD.FTZ R240, -R205.reuse, R240 ;  /* 0x000000f0cdf07221 */ /* 0x040fe20000010100 */
[----:B------:R-:W-:Y:S01]  /*29f0*/  FADD.FTZ R196, -R205, R174 ;  /* 0x000000aecdc47221 */ /* 0x000fe20000010100 */
[----:B------:R-:W-:-:S02]  /*2a00*/  SHF.L.U32 R198, R175, 0x10, RZ ;  /* 0x00000010afc67819 */ /* 0x000fc400000006ff */
[----:B------:R-:W-:Y:S01]  /*2a10*/  SHF.L.U32 R174, R197, 0x10, RZ ;  /* 0x00000010c5ae7819 */ /* 0x000fe200000006ff */
[----:B------:R-:W-:Y:S02]  /*2a20*/  IMAD.U32 R172, R172, 0x10000, RZ ;  /* 0x00010000acac7824 */ /* 0x000fe400078e00ff */
[C---:B------:R-:W-:Y:S01]  /*2a30*/  FMUL.FTZ R223, R5.reuse, R223 ;  /* 0x000000df05df7220 */ /* 0x040fe20000410000 */
[----:B------:R-:W-:Y:S01]  /*2a40*/  FMUL.FTZ R240, R5, R240 ;  /* 0x000000f005f07220 */ /* 0x000fe20000410000 */
[C---:B------:R-:W-:Y:S01]  /*2a50*/  FADD.FTZ R201, -R205.reuse, R202 ;  /* 0x000000cacdc97221 */ /* 0x040fe20000010100 */
[C---:B------:R-:W-:Y:S01]  /*2a60*/  FADD.FTZ R199, -R205.reuse, R198 ;  /* 0x000000c6cdc77221 */ /* 0x040fe20000010100 */
[----:B------:R-:W-:Y:S01]  /*2a70*/  FADD.FTZ R203, -R205, R174 ;  /* 0x000000aecdcb7221 */ /* 0x000fe20000010100 */
[----:B------:R-:W-:Y:S01]  /*2a80*/  PRMT R202, R177, 0x7632, R202 ;  /* 0x00007632b1ca7816 */ /* 0x000fe200000000ca */
[----:B------:R-:W-:Y:S01]  /*2a90*/  FADD.FTZ R205, -R205, R172 ;  /* 0x000000accdcd7221 */ /* 0x000fe20000010100 */
[----:B------:R-:W-:Y:S01]  /*2aa0*/  SHF.L.U32 R177, R177, 0x10, RZ ;  /* 0x00000010b1b17819 */ /* 0x000fe200000006ff */
[----:B------:R-:W-:Y:S01]  /*2ab0*/  FADD.FTZ R97, R97, R222 ;  /* 0x000000de61617221 */ /* 0x000fe20000010000 */
[-C--:B------:R-:W-:Y:S01]  /*2ac0*/  FFMA.FTZ R137, R223, R222.reuse, R137 ;  /* 0x000000dedf897223 */ /* 0x080fe20000010089 */
[----:B------:R-:W-:Y:S01]  /*2ad0*/  FADD.FTZ R213, R213, R226 ;  /* 0x000000e2d5d57221 */ /* 0x000fe20000010000 */
[----:B------:R-:W-:Y:S01]  /*2ae0*/  FMUL.FTZ R222, R57, R222 ;  /* 0x000000de39de7220 */ /* 0x000fe20000410000 */
[----:B------:R-:W-:Y:S01]  /*2af0*/  FFMA.FTZ R172, R240, R226, R217 ;  /* 0x000000e2f0ac7223 */ /* 0x000fe200000100d9 */
[----:B------:R-:W-:-:S02]  /*2b00*/  IMAD.U32 R202, R202, 0x10000, RZ ;  /* 0x00010000caca7824 */ /* 0x000fc400078e00ff */
[C---:B------:R-:W-:Y:S01]  /*2b10*/  FMUL.FTZ R201, R5.reuse, R201 ;  /* 0x000000c905c97220 */ /* 0x040fe20000410000 */
[----:B------:R-:W-:Y:S01]  /*2b20*/  FMUL.FTZ R195, R5, R195 ;  /* 0x000000c305c37220 */ /* 0x000fe20000410000 */
[----:B------:R-:W-:Y:S01]  /*2b30*/  FMUL.FTZ R197, R58, R177 ;  /* 0x000000b13ac57220 */ /* 0x000fe20000410000 */
[----:B------:R-:W-:Y:S01]  /*2b40*/  FADD.FTZ R174, R213, R222 ;  /* 0x000000ded5ae7221 */ /* 0x000fe20000010000 */
[----:B------:R-:W-:Y:S01]  /*2b50*/  FFMA.FTZ R172, R223, R222, R172 ;  /* 0x000000dedfac7223 */ /* 0x000fe200000100ac */
[C---:B------:R-:W-:Y:S01]  /*2b60*/  PRMT R204, R178.reuse, 0x7632, R204 ;  /* 0x00007632b2cc7816 */ /* 0x040fe200000000cc */
        /* <DEDUP_REMOVED lines=40> */
.L_x_4537:
[----:B------:R-:W-:Y:S05]  /*2df0*/  BSYNC B1 ;  /* 0x0000000000017941 */ /* 0x000fea0003800000 */
.L_x_4527:
        /* <DEDUP_REMOVED lines=20> */
.L_x_4689:
[----:B------:R-:W3:Y:S01]  /*2f40*/  LDL R173, [R1+0x20] ;  /* 0x0000200001ad7983 */ /* 0x000ee20000100800 */
[----:B------:R-:W-:Y:S02]  /*2f50*/  @P3 VIADD R209, R209, 0xffffffff ;  /* 0xffffffffd1d13836 */ /* 0x000fe40000000000 */
[----:B0-----:R-:W-:Y:S01]  /*2f60*/  FADD.FTZ R178, R177, R172 ;  /* 0x000000acb1b27221 */ /* 0x001fe20000010000 */
[----:B------:R-:W-:Y:S01]  /*2f70*/  HFMA2.MMA R172, -RZ, RZ, 0, 0 ;  /* 0x00000000ffac7435 */ /* 0x000fe200000001ff */
[----:B------:R-:W-:Y:S01]  /*2f80*/  BSSY B1, `(.L_x_4547) ;  /* 0x00000e5000017945 */ /* 0x000fe20003800000 */
[----:B------:R-:W-:Y:S02]  /*2f90*/  @P3 IMAD R174, R209, R2, RZ ;  /* 0x00000002d1ae3224 */ /* 0x000fe400078e02ff */
[----:B------:R-:W-:-:S03]  /*2fa0*/  FMUL.FTZ R178, R178, UR8 ;  /* 0x00000008b2b27c20 */ /* 0x000fc60008410000 */
[----:B------:R-:W-:-:S04]  /*2fb0*/  @P3 SHF.R.S32.HI R175, RZ, 0x1f, R174 ;  /* 0x0000001fffaf3819 */ /* 0x000fc800000114ae */
[----:B------:R-:W-:-:S04]  /*2fc0*/  @P3 LEA.HI R174, R175, R174, RZ, 0x3 ;  /* 0x000000aeafae3211 */ /* 0x000fc800078f18ff */
[----:B------:R-:W-:Y:S02]  /*2fd0*/  @P3 LEA.HI.SX32 R172, R174, R3, 0x1d ;  /* 0x00000003aeac3211 */ /* 0x000fe400078feaff */
[----:B---3--:R-:W-:Y:S01]  /*2fe0*/  ISETP.NE.AND P4, PT, R173, RZ, PT ;  /* 0x000000ffad00720c */ /* 0x008fe20003f85270 */
[----:B------:R-:W-:-:S04]  /*2ff0*/  FADD.FTZ R173, R176, R179 ;  /* 0x000000b3b0ad7221 */ /* 0x000fc80000010000 */
[----:B------:R-:W-:-:S08]  /*3000*/  FMUL.FTZ R173, R173, UR8 ;  /* 0x00000008adad7c20 */ /* 0x000fd00008410000 */
[----:B------:R-:W-:Y:S05]  /*3010*/  @!P4 BRA `(.L_x_4548) ;  /* 0x0000000c006cc947 */ /* 0x000fea0003800000 */
[----:B------:R-:W-:Y:S04]  /*3020*/  BSSY B2, `(.L_x_4549) ;  /* 0x0000014000027945 */ /* 0x000fe80003800000 */
[----:B------:R-:W-:Y:S05]  /*3030*/  @P2 BRA `(.L_x_4550) ;  /* 0x00000000001c2947 */ /* 0x000fea0003800000 */
[----:B------:R-:W-:Y:S01]  /*3040*/  UISETP.NE.U32.AND UP0, UPT, UR6, URZ, UPT ;  /* 0x0000003f0600728c */ /* 0x000fe2000bf05070 */
[----:B--2---:R-:W-:-:S03]  /*3050*/  MOV R176, RZ ;  /* 0x000000ff00b07202 */ /* 0x004fc60000000f00 */
[----:B------:R-:W-:-:S06]  /*3060*/  UISETP.NE.AND.EX UP0, UPT, UR7, URZ, UPT, UP0 ;  /* 0x0000003f0700728c */ /* 0x000fcc000bf05300 */
[----:B------:R-:W-:-:S13]  /*3070*/  PLOP3.LUT P4, PT, PT, PT, UP0, 0x80, 0x0 ;  /* 0x000000000000781c */ /* 0x000fda0003f8f008 */
[----:B------:R-:W-:Y:S05]  /*3080*/  @!P4 BRA `(.L_x_4551) ;  /* 0x000000000034c947 */ /* 0x000fea0003800000 */
[----:B-----5:R-:W-:Y:S01]  /*3090*/  IMAD.U32 R176, R144, 0x10000, RZ ;  /* 0x0001000090b07824 */ /* 0x020fe200078e00ff */
[----:B------:R-:W-:Y:S06]  /*30a0*/  BRA `(.L_x_4551) ;  /* 0x00000000002c7947 */ /* 0x000fec0003800000 */
.L_x_4550:
[----:B------:R-:W0:Y:S01]  /*30b0*/  LDC.U8 R174, c[0x0][0x2a0] ;  /* 0x0000a800ffae7b82 */ /* 0x000e220000000000 */
[----:B------:R-:W-:-:S04]  /*30c0*/  UISETP.NE.U32.AND UP0, UPT, UR6, URZ, UPT ;  /* 0x0000003f0600728c */ /* 0x000fc8000bf05070 */
[----:B------:R-:W-:Y:S01]  /*30d0*/  UISETP.NE.AND.EX UP0, UPT, UR7, URZ, UPT, UP0 ;  /* 0x0000003f0700728c */ /* 0x000fe2000bf05300 */
[----:B0-----:R-:W-:-:S04]  /*30e0*/  ISETP.NE.AND P4, PT, R174, RZ, PT ;  /* 0x000000ffae00720c */ /* 0x001fc80003f85270 */
[----:B------:R-:W-:Y:S02]  /*30f0*/  FSEL R175, R173, RZ, !P4 ;  /* 0x000000ffadaf7208 */ /* 0x000fe40006000000 */
[----:B------:R-:W-:-:S03]  /*3100*/  PLOP3.LUT P4, PT, PT, PT, UP0, 0x80, 0x0 ;  /* 0x000000000000781c */ /* 0x000fc60003f8f008 */
[----:B------:R-:W-:-:S04]  /*3110*/  FFMA.FTZ R175, R0, R178, R175 ;  /* 0x000000b200af7223 */ /* 0x000fc800000100af */
[----:B--2---:R-:W-:-:S04]  /*3120*/  FADD.FTZ R176, R182, -R175 ;  /* 0x800000afb6b07221 */ /* 0x004fc80000010000 */
[----:B------:R-:W-:Y:S02]  /*3130*/  FMUL.FTZ R176, R5, R176 ;  /* 0x000000b005b07220 */ /* 0x000fe40000410000 */
[----:B-----5:R-:W-:-:S05]  /*3140*/  @P4 SHF.L.U32 R174, R144, 0x10, RZ ;  /* 0x0000001090ae4819 */ /* 0x020fca00000006ff */
[----:B------:R-:W-:-:S07]  /*3150*/  @P4 FADD.FTZ R176, R176, R174 ;  /* 0x000000aeb0b04221 */ /* 0x000fce0000010000 */
.L_x_4551:
[----:B------:R-:W-:Y:S05]  /*3160*/  BSYNC B2 ;  /* 0x0000000000027941 */ /* 0x000fea0003800000 */
.L_x_4549:
        /* <DEDUP_REMOVED lines=18> */
.L_x_4553:
[----:B------:R-:W2:Y:S01]  /*3290*/  LDL R177, [R1+0x4] ;  /* 0x0000040001b17983 */ /* 0x000ea20000100800 */
[----:B------:R-:W0:Y:S01]  /*32a0*/  LDC.U8 R175, c[0x0][0x2a0] ;  /* 0x0000a800ffaf7b82 */ /* 0x000e220000000000 */
[----:B--2---:R-:W-:Y:S02]  /*32b0*/  MOV R179, R177 ;  /* 0x000000b100b37202 */ /* 0x004fe40000000f00 */
[----:B------:R-:W2:Y:S01]  /*32c0*/  LDL R177, [R1] ;  /* 0x0000000001b17983 */ /* 0x000ea20000100800 */
[----:B0-----:R-:W-:Y:S02]  /*32d0*/  ISETP.NE.AND P6, PT, R175, RZ, PT ;  /* 0x000000ffaf00720c */ /* 0x001fe40003fc5270 */
[----:B------:R-:W-:Y:S02]  /*32e0*/  @P4 PRMT R174, R144, 0x7632, R174 ;  /* 0x0000763290ae4816 */ /* 0x000fe400000000ae */
[----:B------:R-:W-:Y:S02]  /*32f0*/  FSEL R175, R173, RZ, !P6 ;  /* 0x000000ffadaf7208 */ /* 0x000fe40007000000 */
[----:B------:R-:W-:-:S03]  /*3300*/  @P4 SHF.L.U32 R174, R174, 0x10, RZ ;  /* 0x00000010aeae4819 */ /* 0x000fc600000006ff */
[----:B------:R-:W-:-:S04]  /*3310*/  FFMA.FTZ R176, R179, R178, R175 ;  /* 0x000000b2b3b07223 */ /* 0x000fc800000100af */
[----:B--2---:R-:W-:-:S04]  /*3320*/  FADD.FTZ R176, R177, -R176 ;  /* 0x800000b0b1b07221 */ /* 0x004fc80000010000 */
[----:B------:R-:W-:-:S04]  /*3330*/  FMUL.FTZ R176, R5, R176 ;  /* 0x000000b005b07220 */ /* 0x000fc80000410000 */
[----:B------:R-:W-:-:S07]  /*3340*/  @P4 FADD.FTZ R176, R176, R174 ;  /* 0x000000aeb0b04221 */ /* 0x000fce0000010000 */
.L_x_4554:
[----:B------:R-:W-:Y:S05]  /*3350*/  BSYNC B2 ;  /* 0x0000000000027941 */ /* 0x000fea0003800000 */
.L_x_4552:
        /* <DEDUP_REMOVED lines=15> */
.L_x_4556:
        /* <DEDUP_REMOVED lines=8> */
.L_x_4557:
[----:B------:R-:W-:Y:S05]  /*34d0*/  BSYNC B2 ;  /* 0x0000000000027941 */ /* 0x000fea0003800000 */
.L_x_4555:
        /* <DEDUP_REMOVED lines=16> */
.L_x_4559:
        /* <DEDUP_REMOVED lines=9> */
.L_x_4560:
[----:B------:R-:W-:Y:S05]  /*3670*/  BSYNC B2 ;  /* 0x0000000000027941 */ /* 0x000fea0003800000 */
.L_x_4558:
        /* <DEDUP_REMOVED lines=15> */
.L_x_4562:
        /* <DEDUP_REMOVED lines=8> */
.L_x_4563:
[----:B------:R-:W-:Y:S05]  /*37f0*/  BSYNC B2 ;  /* 0x0000000000027941 */ /* 0x000fea0003800000 */
.L_x_4561:
        /* <DEDUP_REMOVED lines=16> */
.L_x_4565:
        /* <DEDUP_REMOVED lines=9> */
.L_x_4566:
[----:B------:R-:W-:Y:S05]  /*3990*/  BSYNC B2 ;  /* 0x0000000000027941 */ /* 0x000fea0003800000 */
.L_x_4564:
        /* <DEDUP_REMOVED lines=15> */
.L_x_4568:
        /* <DEDUP_REMOVED lines=8> */
.L_x_4569:
[----:B------:R-:W-:Y:S05]  /*3b10*/  BSYNC B2 ;  /* 0x0000000000027941 */ /* 0x000fea0003800000 */
.L_x_4567:
        /* <DEDUP_REMOVED lines=16> */
.L_x_4571:
        /* <DEDUP_REMOVED lines=9> */
.L_x_4572:
[----:B------:R-:W-:Y:S05]  /*3cb0*/  BSYNC B2 ;  /* 0x0000000000027941 */ /* 0x000fea0003800000 */
.L_x_4570:
        /* <DEDUP_REMOVED lines=10> */
[----:B------:R-:W1:Y:S01]  /*3d60*/  @P3 LDC.64 R174, c[0x0][0x2f8] ;  /* 0x0000be00ffae3b82 */ /* 0x000e620000000a00 */
[----:B0-----:R-:W-:-:S04]  /*3d70*/  @P5 IMAD.WIDE.U32 R176, R6, 0x10, R176 ;  /* 0x0000001006b05825 */ /* 0x001fc800078e00b0 */
[----:B------:R-:W-:Y:S01]  /*3d80*/  VIADD R6, R6, 0x20 ;  /* 0x0000002006067836 */ /* 0x000fe20000000000 */
[----:B------:R0:W-:Y:S01]  /*3d90*/  @P5 STG.E.128 desc[UR4][R176.64], R164 ;  /* 0x000000a4b0005986 */ /* 0x0001e2000c101d04 */
[C---:B-1----:R-:W-:Y:S01]  /*3da0*/  @P3 IMAD.WIDE.U32 R174, R172.reuse, 0x10, R174 ;  /* 0x00000010acae3825 */ /* 0x042fe200078e00ae */
[----:B------:R-:W-:-:S04]  /*3db0*/  IADD3 R172, R172, 0x20, RZ ;  /* 0x00000020acac7810 */ /* 0x000fc80007ffe0ff */
[----:B------:R0:W-:Y:S03]  /*3dc0*/  @P3 STG.E.128 desc[UR4][R174.64], R168 ;  /* 0x000000a8ae003986 */ /* 0x0001e6000c101d04 */
.L_x_4548:
[----:B------:R-:W-:Y:S05]  /*3dd0*/  BSYNC B1 ;  /* 0x0000000000017941 */ /* 0x000fea0003800000 */
.L_x_4547:
[----:B0-----:R-:W3:Y:S01]  /*3de0*/  LDL R174, [R1+0xc] ;  /* 0x00000c0001ae7983 */ /* 0x001ee20000100800 */
[----:B------:R-:W-:Y:S01]  /*3df0*/  BSSY B1, `(.L_x_4573) ;  /* 0x00000db000017945 */ /* 0x000fe20003800000 */
[----:B---3--:R-:W-:-:S13]  /*3e00*/  ISETP.NE.AND P4, PT, R174, RZ, PT ;  /* 0x000000ffae00720c */ /* 0x008fda0003f85270 */
[----:B------:R-:W-:Y:S05]  /*3e10*/  @!P4 BRA `(.L_x_4574) ;  /* 0x0000000c0060c947 */ /* 0x000fea0003800000 */
[----:B------:R-:W-:Y:S04]  /*3e20*/  BSSY B2, `(.L_x_4575) ;  /* 0x0000014000027945 */ /* 0x000fe80003800000 */
[----:B------:R-:W-:Y:S05]  /*3e30*/  @P2 BRA `(.L_x_4576) ;  /* 0x00000000001c2947 */ /* 0x000fea0003800000 */
[----:B------:R-:W-:Y:S01]  /*3e40*/  UISETP.NE.U32.AND UP0, UPT, UR6, URZ, UPT ;  /* 0x0000003f0600728c */ /* 0x000fe2000bf05070 */
[----:B--2---:R-:W-:-:S03]  /*3e50*/  HFMA2.MMA R176, -RZ, RZ, 0, 0 ;  /* 0x00000000ffb07435 */ /* 0x004fc600000001ff */
[----:B------:R-:W-:-:S06]  /*3e60*/  UISETP.NE.AND.EX UP0, UPT, UR7, URZ, UPT, UP0 ;  /* 0x0000003f0700728c */ /* 0x000fcc000bf05300 */
[----:B------:R-:W-:-:S13]  /*3e70*/  PLOP3.LUT P4, PT, PT, PT, UP0, 0x80, 0x0 ;  /* 0x000000000000781c */ /* 0x000fda0003f8f008 */
[----:B------:R-:W-:Y:S05]  /*3e80*/  @!P4 BRA `(.L_x_4577) ;  /* 0x000000000034c947 */ /* 0x000fea0003800000 */
[----:B-----5:R-:W-:Y:S01]  /*3e90*/  IMAD.U32 R176, R148, 0x10000, RZ ;  /* 0x0001000094b07824 */ /* 0x020fe200078e00ff */
[----:B------:R-:W-:Y:S06]  /*3ea0*/  BRA `(.L_x_4577) ;  /* 0x00000000002c7947 */ /* 0x000fec0003800000 */
.L_x_4576:
        /* <DEDUP_REMOVED lines=11> */
.L_x_4577:
[----:B------:R-:W-:Y:S05]  /*3f60*/  BSYNC B2 ;  /* 0x0000000000027941 */ /* 0x000fea0003800000 */
.L_x_4575:
        /* <DEDUP_REMOVED lines=18> */
.L_x_4579:
        /* <DEDUP_REMOVED lines=9> */
.L_x_4580:
[----:B------:R-:W-:Y:S05]  /*4120*/  BSYNC B2 ;  /* 0x0000000000027941 */ /* 0x000fea0003800000 */
.L_x_4578:
        /* <DEDUP_REMOVED lines=15> */
.L_x_4582:
[----:B------:R-:W0:Y:S02]  /*4220*/  LDC.U8 R174, c[0x0][0x2a0] ;  /* 0x0000a800ffae7b82 */ /* 0x000e240000000000 */
[----:B0-----:R-:W-:-:S04]  /*4230*/  ISETP.NE.AND P6, PT, R174, RZ, PT ;  /* 0x000000ffae00720c */ /* 0x001fc80003fc5270 */
[----:B------:R-:W-:-:S05]  /*4240*/  FSEL R174, R173, RZ, !P6 ;  /* 0x000000ffadae7208 */ /* 0x000fca0007000000 */
[----:B------:R-:W-:-:S04]  /*4250*/  FFMA.FTZ R175, R235, R178, R174 ;  /* 0x000000b2ebaf7223 */ /* 0x000fc800000100ae */
[----:B------:R-:W-:Y:S01]  /*4260*/  FADD.FTZ R176, R234, -R175 ;  /* 0x800000afeab07221 */ /* 0x000fe20000010000 */
[----:B------:R-:W-:-:S03]  /*4270*/  @P4 SHF.L.U32 R175, R149, 0x10, RZ ;  /* 0x0000001095af4819 */ /* 0x000fc600000006ff */
[----:B------:R-:W-:-:S04]  /*4280*/  FMUL.FTZ R176, R5, R176 ;  /* 0x000000b005b07220 */ /* 0x000fc80000410000 */
[----:B------:R-:W-:-:S07]  /*4290*/  @P4 FADD.FTZ R176, R176, R175 ;  /* 0x000000afb0b04221 */ /* 0x000fce0000010000 */
.L_x_4583:
[----:B------:R-:W-:Y:S05]  /*42a0*/  BSYNC B2 ;  /* 0x0000000000027941 */ /* 0x000fea0003800000 */
.L_x_4581:
        /* <DEDUP_REMOVED lines=16> */
.L_x_4585:
        /* <DEDUP_REMOVED lines=9> */
.L_x_4586:
[----:B------:R-:W-:Y:S05]  /*4440*/  BSYNC B2 ;  /* 0x0000000000027941 */ /* 0x000fea0003800000 */
.L_x_4584:
        /* <DEDUP_REMOVED lines=15> */
.L_x_4588:
        /* <DEDUP_REMOVED lines=8> */
.L_x_4589:
[----:B------:R-:W-:Y:S05]  /*45c0*/  BSYNC B2 ;  /* 0x0000000000027941 */ /* 0x000fea0003800000 */
.L_x_4587:
        /* <DEDUP_REMOVED lines=16> */
.L_x_4591:
        /* <DEDUP_REMOVED lines=9> */
.L_x_4592:
[----:B------:R-:W-:Y:S05]  /*4760*/  BSYNC B2 ;  /* 0x0000000000027941 */ /* 0x000fea0003800000 */
.L_x_4590:
        /* <DEDUP_REMOVED lines=15> */
.L_x_4594:
        /* <DEDUP_REMOVED lines=8> */
.L_x_4595:
[----:B------:R-:W-:Y:S05]  /*48e0*/  BSYNC B2 ;  /* 0x0000000000027941 */ /* 0x000fea0003800000 */
.L_x_4593:
        /* <DEDUP_REMOVED lines=16> */
.L_x_4597:
        /* <DEDUP_REMOVED lines=9> */
.L_x_4598:
[----:B------:R-:W-:Y:S05]  /*4a80*/  BSYNC B2 ;  /* 0x0000000000027941 */ /* 0x000fea0003800000 */
.L_x_4596:
        /* <DEDUP_REMOVED lines=11> */
[C---:B0-----:R-:W-:Y:S01]  /*4b40*/  @P5 IMAD.WIDE.U32 R176, R6.reuse, 0x10, R176 ;  /* 0x0000001006b05825 */ /* 0x041fe200078e00b0 */
[----:B------:R-:W-:-:S04]  /*4b50*/  IADD3 R6, R6, 0x20, RZ ;  /* 0x0000002006067810 */ /* 0x000fc80007ffe0ff */
[----:B------:R0:W-:Y:S01]  /*4b60*/  @P5 STG.E.128 desc[UR4][R176.64], R164 ;  /* 0x000000a4b0005986 */ /* 0x0001e2000c101d04 */
[----:B-1----:R-:W-:-:S04]  /*4b70*/  @P3 IMAD.WIDE.U32 R174, R172, 0x10, R174 ;  /* 0x00000010acae3825 */ /* 0x002fc800078e00ae */
[----:B------:R-:W-:Y:S01]  /*4b80*/  VIADD R172, R172, 0x20 ;  /* 0x00000020acac7836 */ /* 0x000fe20000000000 */
[----:B------:R0:W-:Y:S06]  /*4b90*/  @P3 STG.E.128 desc[UR4][R174.64], R168 ;  /* 0x000000a8ae003986 */ /* 0x0001ec000c101d04 */
.L_x_4574:
[----:B------:R-:W-:Y:S05]  /*4ba0*/  BSYNC B1 ;  /* 0x0000000000017941 */ /* 0x000fea0003800000 */
.L_x_4573:
[----:B------:R-:W-:Y:S04]  /*4bb0*/  BSSY B1, `(.L_x_4599) ;  /* 0x00000da000017945 */ /* 0x000fe80003800000 */
[----:B------:R-:W-:Y:S05]  /*4bc0*/  @!P0 BRA `(.L_x_4600) ;  /* 0x0000000c00608947 */ /* 0x000fea0003800000 */
[----:B------:R-:W-:Y:S04]  /*4bd0*/  BSSY B2, `(.L_x_4601) ;  /* 0x0000014000027945 */ /* 0x000fe80003800000 */
[----:B------:R-:W-:Y:S05]  /*4be0*/  @P2 BRA `(.L_x_4602) ;  /* 0x00000000001c2947 */ /* 0x000fea0003800000 */
[----:B------:R-:W-:Y:S01]  /*4bf0*/  UISETP.NE.U32.AND UP0, UPT, UR6, URZ, UPT ;  /* 0x0000003f0600728c */ /* 0x000fe2000bf05070 */
[----:B0-2---:R-:W-:-:S03]  /*4c00*/  HFMA2.MMA R176, -RZ, RZ, 0, 0 ;  /* 0x00000000ffb07435 */ /* 0x005fc600000001ff */
[----:B------:R-:W-:-:S06]  /*4c10*/  UISETP.NE.AND.EX UP0, UPT, UR7, URZ, UPT, UP0 ;  /* 0x0000003f0700728c */ /* 0x000fcc000bf05300 */
[----:B------:R-:W-:-:S13]  /*4c20*/  PLOP3.LUT P4, PT, PT, PT, UP0, 0x80, 0x0 ;  /* 0x000000000000781c */ /* 0x000fda0003f8f008 */
[----:B------:R-:W-:Y:S05]  /*4c30*/  @!P4 BRA `(.L_x_4603) ;  /* 0x000000000034c947 */ /* 0x000fea0003800000 */
[----:B-----5:R-:W-:Y:S01]  /*4c40*/  SHF.L.U32 R176, R152, 0x10, RZ ;  /* 0x0000001098b07819 */ /* 0x020fe200000006ff */
[----:B------:R-:W-:Y:S06]  /*4c50*/  BRA `(.L_x_4603) ;  /* 0x00000000002c7947 */ /* 0x000fec0003800000 */
.L_x_4602:
        /* <DEDUP_REMOVED lines=8> */
[----:B--2---:R-:W-:Y:S02]  /*4ce0*/  FMUL.FTZ R176, R5, R174 ;  /* 0x000000ae05b07220 */ /* 0x004fe40000410000 */
[----:B-----5:R-:W-:-:S04]  /*4cf0*/  @P4 IMAD.U32 R175, R152, 0x10000, RZ ;  /* 0x0001000098af4824 */ /* 0x020fc800078e00ff */
[----:B------:R-:W-:-:S07]  /*4d00*/  @P4 FADD.FTZ R176, R176, R175 ;  /* 0x000000afb0b04221 */ /* 0x000fce0000010000 */
.L_x_4603:
[----:B------:R-:W-:Y:S05]  /*4d10*/  BSYNC B2 ;  /* 0x0000000000027941 */ /* 0x000fea0003800000 */
.L_x_4601:
        /* <DEDUP_REMOVED lines=18> */
.L_x_4605:
        /* <DEDUP_REMOVED lines=9> */
.L_x_4606:
[----:B------:R-:W-:Y:S05]  /*4ed0*/  BSYNC B2 ;  /* 0x0000000000027941 */ /* 0x000fea0003800000 */
.L_x_4604:
        /* <DEDUP_REMOVED lines=15> */
.L_x_4608:
[----:B------:R-:W0:Y:S02]  /*4fd0*/  LDC.U8 R174, c[0x0][0x2a0] ;  /* 0x0000a800ffae7b82 */ /* 0x000e240000000000 */
[----:B0-----:R-:W-:-:S04]  /*4fe0*/  ISETP.NE.AND P6, PT, R174, RZ, PT ;  /* 0x000000ffae00720c */ /* 0x001fc80003fc5270 */
[----:B------:R-:W-:-:S05]  /*4ff0*/  FSEL R175, R173, RZ, !P6 ;  /* 0x000000ffadaf7208 */ /* 0x000fca0007000000 */
[----:B------:R-:W-:Y:S01]  /*5000*/  FFMA.FTZ R174, R8, R178, R175 ;  /* 0x000000b208ae7223 */ /* 0x000fe200000100af */
[----:B------:R-:W-:-:S03]  /*5010*/  @P4 IMAD.U32 R175, R153, 0x10000, RZ ;  /* 0x0001000099af4824 */ /* 0x000fc600078e00ff */
[----:B------:R-:W-:-:S04]  /*5020*/  FADD.FTZ R174, R219, -R174 ;  /* 0x800000aedbae7221 */ /* 0x000fc80000010000 */
[----:B------:R-:W-:-:S04]  /*5030*/  FMUL.FTZ R176, R5, R174 ;  /* 0x000000ae05b07220 */ /* 0x000fc80000410000 */
[----:B------:R-:W-:-:S07]  /*5040*/  @P4 FADD.FTZ R176, R176, R175 ;  /* 0x000000afb0b04221 */ /* 0x000fce0000010000 */
.L_x_4609:
[----:B------:R-:W-:Y:S05]  /*5050*/  BSYNC B2 ;  /* 0x0000000000027941 */ /* 0x000fea0003800000 */
.L_x_4607:
        /* <DEDUP_REMOVED lines=16> */
.L_x_4611:
        /* <DEDUP_REMOVED lines=9> */
.L_x_4612:
[----:B------:R-:W-:Y:S05]  /*51f0*/  BSYNC B2 ;  /* 0x0000000000027941 */ /* 0x000fea0003800000 */
.L_x_4610:
        /* <DEDUP_REMOVED lines=15> */
.L_x_4614:
[----:B------:R-:W0:Y:S02]  /*52f0*/  LDC.U8 R174, c[0x0][0x2a0] ;  /* 0x0000a800ffae7b82 */ /* 0x000e240000000000 */
[----:B0-----:R-:W-:-:S04]  /*5300*/  ISETP.NE.AND P6, PT, R174, RZ, PT ;  /* 0x000000ffae00720c */ /* 0x001fc80003fc5270 */
[----:B------:R-:W-:-:S05]  /*5310*/  FSEL R174, R173, RZ, !P6 ;  /* 0x000000ffadae7208 */ /* 0x000fca0007000000 */
[----:B------:R-:W-:-:S04]  /*5320*/  FFMA.FTZ R175, R9, R178, R174 ;  /* 0x000000b209af7223 */ /* 0x000fc800000100ae */
[----:B------:R-:W-:Y:S01]  /*5330*/  FADD.FTZ R176, R216, -R175 ;  /* 0x800000afd8b07221 */ /* 0x000fe20000010000 */
[----:B------:R-:W-:-:S03]  /*5340*/  @P4 IMAD.U32 R175, R154, 0x10000, RZ ;  /* 0x000100009aaf4824 */ /* 0x000fc600078e00ff */
[----:B------:R-:W-:-:S04]  /*5350*/  FMUL.FTZ R176, R5, R176 ;  /* 0x000000b005b07220 */ /* 0x000fc80000410000 */
[----:B------:R-:W-:-:S07]  /*5360*/  @P4 FADD.FTZ R176, R176, R175 ;  /* 0x000000afb0b04221 */ /* 0x000fce0000010000 */
.L_x_4615:
[----:B------:R-:W-:Y:S05]  /*5370*/  BSYNC B2 ;  /* 0x0000000000027941 */ /* 0x000fea0003800000 */
.L_x_4613:
        /* <DEDUP_REMOVED lines=16> */
.L_x_4617:
        /* <DEDUP_REMOVED lines=9> */
.L_x_4618:
[----:B------:R-:W-:Y:S05]  /*5510*/  BSYNC B2 ;  /* 0x0000000000027941 */ /* 0x000fea0003800000 */
.L_x_4616:
        /* <DEDUP_REMOVED lines=15> */
.L_x_4620:
        /* <DEDUP_REMOVED lines=8> */
.L_x_4621:
[----:B------:R-:W-:Y:S05]  /*5690*/  BSYNC B2 ;  /* 0x0000000000027941 */ /* 0x000fea0003800000 */
.L_x_4619:
        /* <DEDUP_REMOVED lines=16> */
.L_x_4623:
        /* <DEDUP_REMOVED lines=9> */
.L_x_4624:
[----:B------:R-:W-:Y:S05]  /*5830*/  BSYNC B2 ;  /* 0x0000000000027941 */ /* 0x000fea0003800000 */
.L_x_4622:
        /* <DEDUP_REMOVED lines=14> */
[C---:B-1----:R-:W-:Y:S01]  /*5920*/  @P3 IMAD.WIDE.U32 R174, R172.reuse, 0x10, R174 ;  /* 0x00000010acae3825 */ /* 0x042fe200078e00ae */
[----:B------:R-:W-:-:S04]  /*5930*/  IADD3 R172, R172, 0x20, RZ ;  /* 0x00000020acac7810 */ /* 0x000fc80007ffe0ff */
[----:B------:R3:W-:Y:S03]  /*5940*/  @P3 STG.E.128 desc[UR4][R174.64], R168 ;  /* 0x000000a8ae003986 */ /* 0x0007e6000c101d04 */
.L_x_4600:
[----:B------:R-:W-:Y:S05]  /*5950*/  BSYNC B1 ;  /* 0x0000000000017941 */ /* 0x000fea0003800000 */
.L_x_4599:
[----:B------:R-:W-:Y:S04]  /*5960*/  BSSY B1, `(.L_x_4625) ;  /* 0x00000da000017945 */ /* 0x000fe80003800000 */
[----:B------:R-:W-:Y:S05]  /*5970*/  @!P1 BRA `(.L_x_4626) ;  /* 0x0000000c00609947 */ /* 0x000fea0003800000 */
[----:B------:R-:W-:Y:S04]  /*5980*/  BSSY B2, `(.L_x_4627) ;  /* 0x0000014000027945 */ /* 0x000fe80003800000 */
[----:B------:R-:W-:Y:S05]  /*5990*/  @P2 BRA `(.L_x_4628) ;  /* 0x00000000001c2947 */ /* 0x000fea0003800000 */
[----:B------:R-:W-:Y:S01]  /*59a0*/  UISETP.NE.U32.AND UP0, UPT, UR6, URZ, UPT ;  /* 0x0000003f0600728c */ /* 0x000fe2000bf05070 */
[----:B0-23--:R-:W-:-:S03]  /*59b0*/  IMAD.MOV.U32 R176, RZ, RZ, RZ ;  /* 0x000000ffffb07224 */ /* 0x00dfc600078e00ff */
[----:B------:R-:W-:-:S06]  /*59c0*/  UISETP.NE.AND.EX UP0, UPT, UR7, URZ, UPT, UP0 ;  /* 0x0000003f0700728c */ /* 0x000fcc000bf05300 */
[----:B------:R-:W-:-:S13]  /*59d0*/  PLOP3.LUT P4, PT, PT, PT, UP0, 0x80, 0x0 ;  /* 0x000000000000781c */ /* 0x000fda0003f8f008 */
[----:B------:R-:W-:Y:S05]  /*59e0*/  @!P4 BRA `(.L_x_4629) ;  /* 0x000000000034c947 */ /* 0x000fea0003800000 */
[----:B-----5:R-:W-:Y:S01]  /*59f0*/  SHF.L.U32 R176, R156, 0x10, RZ ;  /* 0x000000109cb07819 */ /* 0x020fe200000006ff */
[----:B------:R-:W-:Y:S06]  /*5a00*/  BRA `(.L_x_4629) ;  /* 0x00000000002c7947 */ /* 0x000fec0003800000 */
.L_x_4628:
[----:B0--3--:R-:W0:Y:S01]  /*5a10*/  LDC.U8 R174, c[0x0][0x2a0] ;  /* 0x0000a800ffae7b82 */ /* 0x009e220000000000 */
        /* <DEDUP_REMOVED lines=10> */
.L_x_4629:
[----:B------:R-:W-:Y:S05]  /*5ac0*/  BSYNC B2 ;  /* 0x0000000000027941 */ /* 0x000fea0003800000 */
.L_x_4627:
        /* <DEDUP_REMOVED lines=18> */
.L_x_4631:
        /* <DEDUP_REMOVED lines=9> */
.L_x_4632:
[----:B------:R-:W-:Y:S05]  /*5c80*/  BSYNC B2 ;  /* 0x0000000000027941 */ /* 0x000fea0003800000 */
.L_x_4630:
        /* <DEDUP_REMOVED lines=15> */
.L_x_4634:
        /* <DEDUP_REMOVED lines=8> */
.L_x_4635:
[----:B------:R-:W-:Y:S05]  /*5e00*/  BSYNC B2 ;  /* 0x0000000000027941 */ /* 0x000fea0003800000 */
.L_x_4633:
        /* <DEDUP_REMOVED lines=16> */
.L_x_4637:
[----:B------:R-:W0:Y:S02]  /*5f10*/  LDC.U8 R174, c[0x0][0x2a0] ;  /* 0x0000a800ffae7b82 */ /* 0x000e240000000000 */
[----:B0-----:R-:W-:-:S04]  /*5f20*/  ISETP.NE.AND P6, PT, R174, RZ, PT ;  /* 0x000000ffae00720c */ /* 0x001fc80003fc5270 */
[----:B------:R-:W-:-:S05]  /*5f30*/  FSEL R175, R173, RZ, !P6 ;  /* 0x000000ffadaf7208 */ /* 0x000fca0007000000 */
[--C-:B------:R-:W-:Y:S01]  /*5f40*/  FFMA.FTZ R176, R24, R178, R175.reuse ;  /* 0x000000b218b07223 */ /* 0x100fe200000100af */
[----:B------:R-:W-:-:S03]  /*5f50*/  @P4 PRMT R175, R157, 0x7632, R175 ;  /* 0x000076329daf4816 */ /* 0x000fc600000000af */
[----:B------:R-:W-:Y:S01]  /*5f60*/  FADD.FTZ R176, R25, -R176 ;  /* 0x800000b019b07221 */ /* 0x000fe20000010000 */
[----:B------:R-:W-:-:S03]  /*5f70*/  @P4 SHF.L.U32 R175, R175, 0x10, RZ ;  /* 0x00000010afaf4819 */ /* 0x000fc600000006ff */
[----:B------:R-:W-:-:S04]  /*5f80*/  FMUL.FTZ R176, R5, R176 ;  /* 0x000000b005b07220 */ /* 0x000fc80000410000 */
[----:B------:R-:W-:-:S07]  /*5f90*/  @P4 FADD.FTZ R176, R176, R175 ;  /* 0x000000afb0b04221 */ /* 0x000fce0000010000 */
.L_x_4638:
[----:B------:R-:W-:Y:S05]  /*5fa0*/  BSYNC B2 ;  /* 0x0000000000027941 */ /* 0x000fea0003800000 */
.L_x_4636:
        /* <DEDUP_REMOVED lines=15> */
.L_x_4640:
[----:B------:R-:W0:Y:S01]  /*60a0*/  LDC.U8 R174, c[0x0][0x2a0] ;  /* 0x0000a800ffae7b82 */ /* 0x000e220000000000 */
[----:B------:R-:W-:Y:S02]  /*60b0*/  @P4 SHF.L.U32 R175, R158, 0x10, RZ ;  /* 0x000000109eaf4819 */ /* 0x000fe400000006ff */
[----:B0-----:R-:W-:-:S04]  /*60c0*/  ISETP.NE.AND P6, PT, R174, RZ, PT ;  /* 0x000000ffae00720c */ /* 0x001fc80003fc5270 */
[----:B------:R-:W-:-:S05]  /*60d0*/  FSEL R174, R173, RZ, !P6 ;  /* 0x000000ffadae7208 */ /* 0x000fca0007000000 */
[----:B------:R-:W-:-:S04]  /*60e0*/  FFMA.FTZ R174, R17, R178, R174 ;  /* 0x000000b211ae7223 */ /* 0x000fc800000100ae */
[----:B------:R-:W-:-:S04]  /*60f0*/  FADD.FTZ R174, R19, -R174 ;  /* 0x800000ae13ae7221 */ /* 0x000fc80000010000 */
[----:B------:R-:W-:-:S04]  /*6100*/  FMUL.FTZ R176, R5, R174 ;  /* 0x000000ae05b07220 */ /* 0x000fc80000410000 */
[----:B------:R-:W-:-:S07]  /*6110*/  @P4 FADD.FTZ R176, R176, R175 ;  /* 0x000000afb0b04221 */ /* 0x000fce0000010000 */
.L_x_4641:
[----:B------:R-:W-:Y:S05]  /*6120*/  BSYNC B2 ;  /* 0x0000000000027941 */ /* 0x000fea0003800000 */
.L_x_4639:
        /* <DEDUP_REMOVED lines=16> */
.L_x_4643:
        /* <DEDUP_REMOVED lines=9> */
.L_x_4644:
[----:B------:R-:W-:Y:S05]  /*62c0*/  BSYNC B2 ;  /* 0x0000000000027941 */ /* 0x000fea0003800000 */
.L_x_4642:
        /* <DEDUP_REMOVED lines=15> */
.L_x_4646:
        /* <DEDUP_REMOVED lines=8> */
.L_x_4647:
[----:B------:R-:W-:Y:S05]  /*6440*/  BSYNC B2 ;  /* 0x0000000000027941 */ /* 0x000fea0003800000 */
.L_x_4645:
        /* <DEDUP_REMOVED lines=16> */
.L_x_4649:
        /* <DEDUP_REMOVED lines=9> */
.L_x_4650:
[----:B------:R-:W-:Y:S05]  /*65e0*/  BSYNC B2 ;  /* 0x0000000000027941 */ /* 0x000fea0003800000 */
.L_x_4648:
        /* <DEDUP_REMOVED lines=17> */
.L_x_4626:
[----:B------:R-:W-:Y:S05]  /*6700*/  BSYNC B1 ;  /* 0x0000000000017941 */ /* 0x000fea0003800000 */
.L_x_4625:
[----:B0--34-:R-:W3:Y:S01]  /*6710*/  LDL R174, [R1+0x8] ;  /* 0x0000080001ae7983 */ /* 0x019ee20000100800 */
        /* <DEDUP_REMOVED lines=12> */
.L_x_4654:
        /* <DEDUP_REMOVED lines=11> */
.L_x_4655:
[----:B------:R-:W-:Y:S05]  /*6890*/  BSYNC B2 ;  /* 0x0000000000027941 */ /* 0x000fea0003800000 */
.L_x_4653:
        /* <DEDUP_REMOVED lines=18> */
.L_x_4657:
        /* <DEDUP_REMOVED lines=9> */
.L_x_4658:
[----:B------:R-:W-:Y:S05]  /*6a50*/  BSYNC B2 ;  /* 0x0000000000027941 */ /* 0x000fea0003800000 */
.L_x_4656:
        /* <DEDUP_REMOVED lines=15> */
.L_x_4660:
        /* <DEDUP_REMOVED lines=8> */
.L_x_4661:
[----:B------:R-:W-:Y:S05]  /*6bd0*/  BSYNC B2 ;  /* 0x0000000000027941 */ /* 0x000fea0003800000 */
.L_x_4659:
        /* <DEDUP_REMOVED lines=16> */
.L_x_4663:
        /* <DEDUP_REMOVED lines=9> */
.L_x_4664:
[----:B------:R-:W-:Y:S05]  /*6d70*/  BSYNC B2 ;  /* 0x0000000000027941 */ /* 0x000fea0003800000 */
.L_x_4662:
        /* <DEDUP_REMOVED lines=15> */
.L_x_4666:
        /* <DEDUP_REMOVED lines=8> */
.L_x_4667:
[----:B------:R-:W-:Y:S05]  /*6ef0*/  BSYNC B2 ;  /* 0x0000000000027941 */ /* 0x000fea0003800000 */
.L_x_4665:
        /* <DEDUP_REMOVED lines=16> */
.L_x_4669:
        /* <DEDUP_REMOVED lines=9> */
.L_x_4670:
[----:B------:R-:W-:Y:S05]  /*7090*/  BSYNC B2 ;  /* 0x0000000000027941 */ /* 0x000fea0003800000 */
.L_x_4668:
        /* <DEDUP_REMOVED lines=15> */
.L_x_4672:
        /* <DEDUP_REMOVED lines=8> */
.L_x_4673:
[----:B------:R-:W-:Y:S05]  /*7210*/  BSYNC B2 ;  /* 0x0000000000027941 */ /* 0x000fea0003800000 */
.L_x_4671:
        /* <DEDUP_REMOVED lines=16> */
.L_x_4675:
        /* <DEDUP_REMOVED lines=9> */
.L_x_4676:
[----:B------:R-:W-:Y:S05]  /*73b0*/  BSYNC B2 ;  /* 0x0000000000027941 */ /* 0x000fea0003800000 */
.L_x_4674:
[----:B------:R-:W0:Y:S01]  /*73c0*/  @P3 LDC.64 R174, c[0x0][0x298] ;  /* 0x0000a600ffae3b82 */ /* 0x000e220000000a00 */
[----:B------:R-:W-:-:S07]  /*73d0*/  @P3 LOP3.LUT P2, RZ, R185, 0xff000000, RZ, 0xc0, !PT ;  /* 0xff000000b9ff3812 */ /* 0x000fce000784c0ff */
[----:B------:R-:W1:Y:S01]  /*73e0*/  @P3 LDC.64 R176, c[0x0][0x2f8] ;  /* 0x0000be00ffb03b82 */ /* 0x000e620000000a00 */
[----:B0-----:R-:W-:Y:S01]  /*73f0*/  @P3 FMUL.FTZ R175, R5, R175 ;  /* 0x000000af05af3220 */ /* 0x001fe20000410000 */
[----:B------:R-:W-:-:S03]  /*7400*/  @P5 F2FP.BF16.F32.PACK_AB R5, RZ, R5 ;  /* 0x00000005ff05523e */ /* 0x000fc600000010ff */
[----:B------:R-:W-:Y:S01]  /*7410*/  @P3 FMUL.FTZ R173, R175, R174 ;  /* 0x000000aeafad3220 */ /* 0x000fe20000410000 */
[----:B------:R-:W-:Y:S02]  /*7420*/  @P5 PRMT R167, R167, 0x5410, R5 ;  /* 0x00005410a7a75816 */ /* 0x000fe40000000005 */
[----:B------:R-:W0:Y:S02]  /*7430*/  @P5 LDC.64 R174, c[0x0][0x308] ;  /* 0x0000c200ffae5b82 */ /* 0x000e240000000a00 */
[----:B------:R-:W-:Y:S01]  /*7440*/  @P3 FSEL R173, R173, RZ, P2 ;  /* 0x000000ffadad3208 */ /* 0x000fe20001000000 */
[----:B0-----:R-:W-:-:S03]  /*7450*/  @P5 IMAD.WIDE.U32 R174, R6, 0x10, R174 ;  /* 0x0000001006ae5825 */ /* 0x001fc600078e00ae */
[----:B------:R-:W-:Y:S01]  /*7460*/  @P3 F2FP.BF16.F32.PACK_AB R6, RZ, R173 ;  /* 0x000000adff06323e */ /* 0x000fe200000010ff */
[----:B-1----:R-:W-:-:S03]  /*7470*/  @P3 IMAD.WIDE.U32 R172, R172, 0x10, R176 ;  /* 0x00000010acac3825 */ /* 0x002fc600078e00b0 */
[----:B------:R-:W-:Y:S01]  /*7480*/  @P3 PRMT R171, R171, 0x5410, R6 ;  /* 0x00005410abab3816 */ /* 0x000fe20000000006 */
[----:B------:R0:W-:Y:S04]  /*7490*/  @P5 STG.E.128 desc[UR4][R174.64], R164 ;  /* 0x000000a4ae005986 */ /* 0x0001e8000c101d04 */
[----:B------:R0:W-:Y:S02]  /*74a0*/  @P3 STG.E.128 desc[UR4][R172.64], R168 ;  /* 0x000000a8ac003986 */ /* 0x0001e4000c101d04 */
.L_x_4652:
[----:B------:R-:W-:Y:S05]  /*74b0*/  BSYNC B1 ;  /* 0x0000000000017941 */ /* 0x000fea0003800000 */
.L_x_4651:
[----:B0-----:R-:W0:Y:S02]  /*74c0*/  LDC.64 R172, c[0x0][0x210] ;  /* 0x00008400ffac7b82 */ /* 0x001e240000000a00 */
[----:B0-----:R-:W-:-:S04]  /*74d0*/  LEA R4, R172, R4, 0x2 ;  /* 0x00000004ac047211 */ /* 0x001fc800078e10ff */
[----:B------:R-:W-:-:S13]  /*74e0*/  ISETP.GE.AND P2, PT, R4, R173, PT ;  /* 0x000000ad0400720c */ /* 0x000fda0003f46270 */
[----:B------:R-:W-:Y:S05]  /*74f0*/  @!P2 BRA `(.L_x_4677) ;  /* 0xffffff90005ca947 */ /* 0x000fea000383ffff */
.L_x_4526:
[----:B------:R-:W-:Y:S05]  /*7500*/  BSYNC B0 ;  /* 0x0000000000007941 */ /* 0x000fea0003800000 */
.L_x_4525:
[----:B-----5:R-:W0:Y:S01]  /*7510*/  S2R R57, SR_TID.X ;  /* 0x0000000000397919 */ /* 0x020e220000002100 */
[----:B------:R-:W-:Y:S01]  /*7520*/  MOV R0, 0x400 ;  /* 0x0000040000007802 */ /* 0x000fe20000000f00 */
[----:B------:R-:W-:Y:S05]  /*7530*/  WARPSYNC.ALL ;  /* 0x0000000000007948 */ /* 0x000fea0003800000 */
[----:B------:R-:W3:Y:S01]  /*7540*/  S2R R5, SR_CgaCtaId ;  /* 0x0000000000057919 */ /* 0x000ee20000008800 */
[----:B------:R-:W-:Y:S01]  /*7550*/  ULDC.64 UR12, c[0x0][0x2d8] ;  /* 0x0000b600000c7ab9 */ /* 0x000fe20000000a00 */
[----:B------:R-:W-:Y:S01]  /*7560*/  ULDC.64 UR14, c[0x0][0x2d0] ;  /* 0x0000b400000e7ab9 */ /* 0x000fe20000000a00 */
[----:B------:R-:W4:Y:S01]  /*7570*/  S2R R53, SR_CTAID.X ;  /* 0x0000000000357919 */ /* 0x000f220000002500 */
[----:B0-----:R-:W-:-:S02]  /*7580*/  SHF.R.U32.HI R4, RZ, 0x5, R57 ;  /* 0x00000005ff047819 */ /* 0x001fc40000011639 */
[----:B------:R-:W-:-:S03]  /*7590*/  IADD3 R52, R2, 0x7f, -R57 ;  /* 0x0000007f02347810 */ /* 0x000fc60007ffe839 */
[----:B------:R-:W-:Y:S01]  /*75a0*/  IMAD R3, R4, 0xa0, R3 ;  /* 0x000000a004037824 */ /* 0x000fe200078e0203 */
[C---:B------:R-:W-:Y:S02]  /*75b0*/  ISETP.GE.U32.AND P5, PT, R52.reuse, 0x180, PT ;  /* 0x000001803400780c */ /* 0x040fe40003fa6070 */
[----:B---3--:R-:W-:Y:S02]  /*75c0*/  LEA R0, R5, R0, 0x18 ;  /* 0x0000000005007211 */ /* 0x008fe400078ec0ff */
[----:B------:R-:W-:Y:S01]  /*75d0*/  ISETP.GE.U32.AND P4, PT, R52, 0x280, PT ;  /* 0x000002803400780c */ /* 0x000fe20003f86070 */
[----:B----4-:R-:W-:Y:S02]  /*75e0*/  IMAD R54, R53, R2, RZ ;  /* 0x0000000235367224 */ /* 0x010fe400078e02ff */
[----:B------:R-:W-:Y:S01]  /*75f0*/  IMAD R3, R3, 0x20, R0 ;  /* 0x0000002003037824 */ /* 0x000fe200078e0200 */
[----:B------:R-:W-:Y:S02]  /*7600*/  LEA R0, R57, R0, 0x2 ;  /* 0x0000000039007211 */ /* 0x000fe400078e10ff */
[----:B------:R-:W-:-:S02]  /*7610*/  IADD3 R2, P0, R54, R57, RZ ;  /* 0x0000003936027210 */ /* 0x000fc40007f1e0ff */
        /* <DEDUP_REMOVED lines=12> */
[----:B------:R-:W3:Y:S04]  /*76e0*/  LDS R15, [R0+0x1400] ;  /* 0x00140000000f7984 */ /* 0x000ee80000000800 */
[----:B------:R-:W4:Y:S04]  /*76f0*/  LDS R5, [R0+0x200] ;  /* 0x0002000000057984 */ /* 0x000f280000000800 */
[----:B------:R-:W2:Y:S04]  /*7700*/  LDS R14, [R0+0x1600] ;  /* 0x00160000000e7984 */ /* 0x000ea80000000800 */
[----:B-1----:R-:W1:Y:S04]  /*7710*/  LDS R6, [R0+0x400] ;  /* 0x0004000000067984 */ /* 0x002e680000000800 */
[----:B------:R-:W1:Y:S04]  /*7720*/  LDS R17, [R0+0x1800] ;  /* 0x0018000000117984 */ /* 0x000e680000000800 */
[----:B------:R-:W1:Y:S04]  /*7730*/  LDS R7, [R0+0x600] ;  /* 0x0006000000077984 */ /* 0x000e680000000800 */
[----:B------:R-:W1:Y:S04]  /*7740*/  LDS R16, [R0+0x1a00] ;  /* 0x001a000000107984 */ /* 0x000e680000000800 */
[----:B------:R-:W1:Y:S04]  /*7750*/  LDS R8, [R0+0x800] ;  /* 0x0008000000087984 */ /* 0x000e680000000800 */
[----:B------:R-:W1:Y:S04]  /*7760*/  LDS R19, [R0+0x1c00] ;  /* 0x001c000000137984 */ /* 0x000e680000000800 */
[----:B------:R-:W1:Y:S01]  /*7770*/  LDS R9, [R0+0xa00] ;  /* 0x000a000000097984 */ /* 0x000e620000000800 */
[----:B0-----:R-:W-:-:S03]  /*7780*/  FADD.FTZ R4, RZ, R4 ;  /* 0x00000004ff047221 */ /* 0x001fc60000010000 */
[----:B------:R-:W0:Y:S01]  /*7790*/  LDS R18, [R0+0x1e00] ;  /* 0x001e000000127984 */ /* 0x000e220000000800 */
[----:B---3--:R-:W-:-:S03]  /*77a0*/  FADD.FTZ R4, R4, R15 ;  /* 0x0000000f04047221 */ /* 0x008fc60000010000 */
[----:B------:R-:W3:Y:S01]  /*77b0*/  LDS R10, [R0+0xc00] ;  /* 0x000c0000000a7984 */ /* 0x000ee20000000800 */
[----:B----4-:R-:W-:-:S03]  /*77c0*/  FADD.FTZ R5, RZ, R5 ;  /* 0x00000005ff057221 */ /* 0x010fc60000010000 */
[----:B------:R-:W4:Y:S01]  /*77d0*/  LDS R21, [R0+0x2000] ;  /* 0x0020000000157984 */ /* 0x000f220000000800 */
[----:B--2---:R-:W-:-:S03]  /*77e0*/  FADD.FTZ R5, R5, R14 ;  /* 0x0000000e05057221 */ /* 0x004fc60000010000 */
[----:B------:R-:W2:Y:S01]  /*77f0*/  LDS R11, [R0+0xe00] ;  /* 0x000e0000000b7984 */ /* 0x000ea20000000800 */
[----:B-1----:R-:W-:-:S03]  /*7800*/  FADD.FTZ R6, RZ, R6 ;  /* 0x00000006ff067221 */ /* 0x002fc60000010000 */
[----:B------:R-:W1:Y:S01]  /*7810*/  LDS R20, [R0+0x2200] ;  /* 0x0022000000147984 */ /* 0x000e620000000800 */
[----:B------:R-:W-:-:S03]  /*7820*/  FADD.FTZ R6, R6, R17 ;  /* 0x0000001106067221 */ /* 0x000fc60000010000 */
[----:B------:R-:W1:Y:S01]  /*7830*/  LDS R12, [R0+0x1000] ;  /* 0x00100000000c7984 */ /* 0x000e620000000800 */
[----:B------:R-:W-:-:S03]  /*7840*/  FADD.FTZ R7, RZ, R7 ;  /* 0x00000007ff077221 */ /* 0x000fc60000010000 */
        /* <DEDUP_REMOVED lines=9> */
[----:B0-----:R-:W-:-:S03]  /*78e0*/  FADD.FTZ R9, R9, R18 ;  /* 0x0000001209097221 */ /* 0x001fc60000010000 */
[----:B------:R-:W0:Y:S01]  /*78f0*/  LDS R27, [R0+0x2c00] ;  /* 0x002c0000001b7984 */ /* 0x000e220000000800 */
[----:B---3--:R-:W-:-:S03]  /*7900*/  FADD.FTZ R10, RZ, R10 ;  /* 0x0000000aff0a7221 */ /* 0x008fc60000010000 */
[----:B------:R-:W3:Y:S01]  /*7910*/  LDS R26, [R0+0x2e00] ;  /* 0x002e0000001a7984 */ /* 0x000ee20000000800 */
[----:B----4-:R-:W-:-:S03]  /*7920*/  FADD.FTZ R10, R10, R21 ;  /* 0x000000150a0a7221 */ /* 0x010fc60000010000 */
[----:B------:R-:W4:Y:S01]  /*7930*/  LDS R29, [R0+0x3000] ;  /* 0x00300000001d7984 */ /* 0x000f220000000800 */
[----:B--2---:R-:W-:-:S03]  /*7940*/  FADD.FTZ R11, RZ, R11 ;  /* 0x0000000bff0b7221 */ /* 0x004fc60000010000 */
[----:B------:R-:W2:Y:S01]  /*7950*/  LDS R28, [R0+0x3200] ;  /* 0x00320000001c7984 */ /* 0x000ea20000000800 */
        /* <DEDUP_REMOVED lines=10> */
[----:B------:R-:W-:-:S03]  /*7a00*/  FADD.FTZ R4, R4, R25 ;  /* 0x0000001904047221 */ /* 0x000fc60000010000 */
[----:B------:R-:W1:Y:S01]  /*7a10*/  LDS R34, [R0+0x3e00] ;  /* 0x003e000000227984 */ /* 0x000e620000000800 */
[----:B------:R-:W-:Y:S01]  /*7a20*/  FADD.FTZ R5, R5, R24 ;  /* 0x0000001805057221 */ /* 0x000fe20000010000 */
[----:B------:R-:W-:Y:S02]  /*7a30*/  IMAD.SHL.U32 R24, R2, 0x4, RZ ;  /* 0x0000000402187824 */ /* 0x000fe400078e00ff */
[----:B------:R-:W1:Y:S01]  /*7a40*/  LDS R37, [R0+0x4000] ;  /* 0x0040000000257984 */ /* 0x000e620000000800 */
[----:B0-----:R-:W-:Y:S02]  /*7a50*/  FADD.FTZ R6, R6, R27 ;  /* 0x0000001b06067221 */ /* 0x001fe40000010000 */
[----:B------:R-:W-:Y:S01]  /*7a60*/  IADD3 R54, P1, R24, UR12, RZ ;  /* 0x0000000c18367c10 */ /* 0x000fe2000ff3e0ff */
[----:B------:R-:W0:Y:S01]  /*7a70*/  LDS R36, [R0+0x4200] ;  /* 0x0042000000247984 */ /* 0x000e220000000800 */
[----:B---3--:R-:W-:-:S03]  /*7a80*/  FADD.FTZ R7, R7, R26 ;  /* 0x0000001a07077221 */ /* 0x008fc60000010000 */
[----:B------:R-:W3:Y:S01]  /*7a90*/  LDS R39, [R0+0x4400] ;  /* 0x0044000000277984 */ /* 0x000ee20000000800 */
[----:B----4-:R-:W-:-:S03]  /*7aa0*/  FADD.FTZ R8, R8, R29 ;  /* 0x0000001d08087221 */ /* 0x010fc60000010000 */
[----:B------:R-:W4:Y:S01]  /*7ab0*/  LDS R38, [R0+0x4600] ;  /* 0x0046000000267984 */ /* 0x000f220000000800 */
[----:B--2---:R-:W-:-:S03]  /*7ac0*/  FADD.FTZ R9, R9, R28 ;  /* 0x0000001c09097221 */ /* 0x004fc60000010000 */
[----:B------:R-:W2:Y:S01]  /*7ad0*/  LDS R41, [R0+0x4800] ;  /* 0x0048000000297984 */ /* 0x000ea20000000800 */
[----:B-1----:R-:W-:-:S03]  /*7ae0*/  FADD.FTZ R10, R10, R31 ;  /* 0x0000001f0a0a7221 */ /* 0x002fc60000010000 */
[----:B------:R-:W1:Y:S01]  /*7af0*/  LDS R40, [R0+0x4a00] ;  /* 0x004a000000287984 */ /* 0x000e620000000800 */
[----:B------:R-:W-:-:S03]  /*7b00*/  FADD.FTZ R11, R11, R30 ;  /* 0x0000001e0b0b7221 */ /* 0x000fc60000010000 */
[----:B------:R-:W1:Y:S01]  /*7b10*/  LDS R43, [R0+0x4c00] ;  /* 0x004c0000002b7984 */ /* 0x000e620000000800 */
[----:B------:R-:W-:-:S03]  /*7b20*/  FADD.FTZ R12, R12, R33 ;  /* 0x000000210c0c7221 */ /* 0x000fc60000010000 */
[----:B------:R-:W1:Y:S01]  /*7b30*/  LDS R42, [R0+0x4e00] ;  /* 0x004e0000002a7984 */ /* 0x000e620000000800 */
[----:B------:R-:W-:Y:S01]  /*7b40*/  FADD.FTZ R13, R13, R32 ;  /* 0x000000200d0d7221 */ /* 0x000fe20000010000 */
[----:B------:R-:W-:Y:S01]  /*7b50*/  BAR.SYNC.DEFER_BLOCKING 0x0 ;  /* 0x0000000000007b1d */ /* 0x000fe20000010000 */
[----:B------:R-:W-:Y:S01]  /*7b60*/  FADD.FTZ R35, R4, R35 ;  /* 0x0000002304237221 */ /* 0x000fe20000010000 */
[----:B------:R-:W-:Y:S01]  /*7b70*/  FADD.FTZ R15, R5, R34 ;  /* 0x00000022050f7221 */ /* 0x000fe20000010000 */
[----:B------:R-:W-:Y:S01]  /*7b80*/  FADD.FTZ R37, R6, R37 ;  /* 0x0000002506257221 */ /* 0x000fe20000010000 */
[----:B0-----:R-:W-:Y:S01]  /*7b90*/  FADD.FTZ R7, R7, R36 ;  /* 0x0000002407077221 */ /* 0x001fe20000010000 */
[----:B---3--:R-:W-:Y:S01]  /*7ba0*/  FADD.FTZ R39, R8, R39 ;  /* 0x0000002708277221 */ /* 0x008fe20000010000 */
[----:B----4-:R-:W-:Y:S01]  /*7bb0*/  FADD.FTZ R9, R9, R38 ;  /* 0x0000002609097221 */ /* 0x010fe20000010000 */
[----:B------:R-:W-:Y:S01]  /*7bc0*/  STS.128 [R3], R64 ;  /* 0x0000004003007388 */ /* 0x000fe20000000c00 */
[----:B--2---:R-:W-:-:S03]  /*7bd0*/  FADD.FTZ R41, R10, R41 ;  /* 0x000000290a297221 */ /* 0x004fc60000010000 */
[----:B------:R-:W-:Y:S01]  /*7be0*/  STS.128 [R3+0x10], R68 ;  /* 0x0000104403007388 */ /* 0x000fe20000000c00 */
[----:B-1----:R-:W-:-:S03]  /*7bf0*/  FADD.FTZ R11, R11, R40 ;  /* 0x000000280b0b7221 */ /* 0x002fc60000010000 */
        /* <DEDUP_REMOVED lines=11> */
[----:B0-----:R-:W-:-:S02]  /*7cb0*/  IADD3.X R3, RZ, RZ, RZ, P0, !PT ;  /* 0x000000ffff037210 */ /* 0x001fc400007fe4ff */
[----:B------:R-:W-:-:S03]  /*7cc0*/  LOP3.LUT P0, RZ, R52, 0xffffff80, RZ, 0xc0, !PT ;  /* 0xffffff8034ff7812 */ /* 0x000fc6000780c0ff */
        /* <DEDUP_REMOVED lines=44> */
[----:B------:R-:W-:Y:S01]  /*7f90*/  @P1 IADD3 R24, P2, R24, 0x200, RZ ;  /* 0x0000020018181810 */ /* 0x000fe20007f5e0ff */
[----:B------:R-:W3:Y:S01]  /*7fa0*/  LDS R14, [R0+0x800] ;  /* 0x00080000000e7984 */ /* 0x000ee20000000800 */
[----:B------:R-:W-:Y:S01]  /*7fb0*/  @P1 MOV R5, R47 ;  /* 0x0000002f00051202 */ /* 0x000fe20000000f00 */
[----:B0-----:R-:W-:Y:S01]  /*7fc0*/  FADD.FTZ R17, R46, R17 ;  /* 0x000000112e117221 */ /* 0x001fe20000010000 */
[C---:B------:R-:W-:Y:S01]  /*7fd0*/  ISETP.GE.U32.AND P3, PT, R52.reuse, 0x300, PT ;  /* 0x000003003400780c */ /* 0x040fe20003f66070 */
[----:B------:R-:W-:Y:S01]  /*7fe0*/  @P1 IMAD.X R47, RZ, RZ, R47, P2 ;  /* 0x000000ffff2f1224 */ /* 0x000fe200010e062f */
[----:B------:R-:W0:Y:S01]  /*7ff0*/  LDS R35, [R0+0x3000] ;  /* 0x0030000000237984 */ /* 0x000e220000000800 */
[----:B------:R-:W-:Y:S01]  /*8000*/  ISETP.GE.U32.AND P2, PT, R52, 0x380, PT ;  /* 0x000003803400780c */ /* 0x000fe20003f46070 */
[----:B-1----:R-:W-:Y:S01]  /*8010*/  FADD.FTZ R6, RZ, R6 ;  /* 0x00000006ff067221 */ /* 0x002fe20000010000 */
[----:B--2---:R-:W-:Y:S01]  /*8020*/  @P1 MOV R2, R54 ;  /* 0x0000003600021202 */ /* 0x004fe20000000f00 */
[----:B------:R-:W-:Y:S01]  /*8030*/  LDS R20, [R0+0x3200] ;  /* 0x0032000000147984 */ /* 0x000fe20000000800 */
[----:B------:R-:W-:-:S02]  /*8040*/  @P1 IADD3 R54, P0, R54, 0x200, RZ ;  /* 0x0000020036361810 */ /* 0x000fc40007f1e0ff */
[-C--:B------:R-:W-:Y:S01]  /*8050*/  @P1 MOV R3, R51.reuse ;  /* 0x0000003300031202 */ /* 0x080fe20000000f00 */
[----:B------:R-:W-:Y:S01]  /*8060*/  LDS R22, [R0+0x4600] ;  /* 0x0046000000167984 */ /* 0x000fe20000000800 */
[----:B------:R-:W-:Y:S02]  /*8070*/  @P1 IADD3.X R51, RZ, R51, RZ, P0, !PT ;  /* 0x00000033ff331210 */ /* 0x000fe400007fe4ff */
        /* <DEDUP_REMOVED lines=11> */
[----:B------:R-:W-:Y:S01]  /*8130*/  ISETP.GE.U32.AND P1, PT, R52, 0x400, PT ;  /* 0x000004003400780c */ /* 0x000fe20003f26070 */
[----:B---3--:R-:W-:-:S02]  /*8140*/  FADD.FTZ R14, RZ, R14 ;  /* 0x0000000eff0e7221 */ /* 0x008fc40000010000 */
[----:B------:R-:W3:Y:S02]  /*8150*/  LDS R17, [R0+0x1a00] ;  /* 0x001a000000117984 */ /* 0x000ee40000000800 */
[----:B------:R-:W-:Y:S02]  /*8160*/  FADD.FTZ R14, R14, R25 ;  /* 0x000000190e0e7221 */ /* 0x000fe40000010000 */
[----:B------:R-:W-:Y:S02]  /*8170*/  LDS R31, [R0+0x4800] ;  /* 0x00480000001f7984 */ /* 0x000fe40000000800 */
[----:B0-----:R-:W-:Y:S01]  /*8180*/  FADD.FTZ R14, R14, R35 ;  /* 0x000000230e0e7221 */ /* 0x001fe20000010000 */
[----:B----4-:R-:W-:Y:S01]  /*8190*/  @P5 IMAD.MOV.U32 R2, RZ, RZ, R24 ;  /* 0x000000ffff025224 */ /* 0x010fe200078e0018 */
[----:B------:R-:W-:Y:S01]  /*81a0*/  @P5 MOV R3, R47 ;  /* 0x0000002f00035202 */ /* 0x000fe20000000f00 */
[----:B------:R-:W-:Y:S01]  /*81b0*/  LDS R19, [R0+0x2200] ;  /* 0x0022000000137984 */ /* 0x000fe20000000800 */
[----:B------:R-:W-:Y:S01]  /*81c0*/  @P5 IADD3 R24, P6, R24, 0x200, RZ ;  /* 0x0000020018185810 */ /* 0x000fe20007fde0ff */
[----:B------:R-:W-:-:S02]  /*81d0*/  FADD.FTZ R29, R14, R21 ;  /* 0x000000150e1d7221 */ /* 0x000fc40000010000 */
[----:B------:R0:W-:Y:S02]  /*81e0*/  @P5 STG.E desc[UR4][R2.64], R37 ;  /* 0x0000002502005986 */ /* 0x0001e4000c101904 */
[----:B------:R-:W-:Y:S01]  /*81f0*/  @P5 IMAD.X R47, RZ, RZ, R47, P6 ;  /* 0x000000ffff2f5224 */ /* 0x000fe200030e062f */
[----:B------:R-:W-:Y:S01]  /*8200*/  ISETP.GE.U32.AND P5, PT, R52, 0x480, PT ;  /* 0x000004803400780c */ /* 0x000fe20003fa6070 */
[----:B------:R-:W4:Y:S01]  /*8210*/  LDS R37, [R0+0x4200] ;  /* 0x0042000000257984 */ /* 0x000f220000000800 */
[----:B------:R-:W-:Y:S02]  /*8220*/  @P0 IMAD.MOV.U32 R4, RZ, RZ, R24 ;  /* 0x000000ffff040224 */ /* 0x000fe400078e0018 */
[----:B------:R-:W-:Y:S01]  /*8230*/  @P0 MOV R5, R47 ;  /* 0x0000002f00050202 */ /* 0x000fe20000000f00 */
[----:B------:R-:W4:Y:S01]  /*8240*/  LDS R8, [R0+0x1000] ;  /* 0x0010000000087984 */ /* 0x000f220000000800 */
[----:B--2---:R-:W-:Y:S01]  /*8250*/  FADD.FTZ R15, RZ, R15 ;  /* 0x0000000fff0f7221 */ /* 0x004fe20000010000 */
[----:B0-----:R-:W-:-:S02]  /*8260*/  @P0 MOV R2, R54 ;  /* 0x0000003600020202 */ /* 0x001fc40000000f00 */
[----:B------:R-:W-:Y:S01]  /*8270*/  LDS R25, [R0+0x3600] ;  /* 0x0036000000197984 */ /* 0x000fe20000000800 */
[----:B------:R-:W-:Y:S01]  /*8280*/  @P0 IADD3 R54, P6, R54, 0x200, RZ ;  /* 0x0000020036360810 */ /* 0x000fe20007fde0ff */
[----:B------:R-:W-:Y:S01]  /*8290*/  FADD.FTZ R15, R15, R18 ;  /* 0x000000120f0f7221 */ /* 0x000fe20000010000 */
[-C--:B------:R-:W-:Y:S01]  /*82a0*/  @P0 MOV R3, R51.reuse ;  /* 0x0000003300030202 */ /* 0x080fe20000000f00 */
[----:B------:R-:W0:Y:S01]  /*82b0*/  LDS R21, [R0+0x2400] ;  /* 0x0024000000157984 */ /* 0x000e220000000800 */
[----:B------:R-:W-:Y:S01]  /*82c0*/  @P0 IADD3.X R51, RZ, R51, RZ, P6, !PT ;  /* 0x00000033ff330210 */ /* 0x000fe200037fe4ff */
[----:B------:R-:W-:Y:S01]  /*82d0*/  FADD.FTZ R15, R15, R20 ;  /* 0x000000140f0f7221 */ /* 0x000fe20000010000 */
[----:B------:R-:W-:Y:S01]  /*82e0*/  @P0 IADD3 R24, P6, R24, 0x200, RZ ;  /* 0x0000020018180810 */ /* 0x000fe20007fde0ff */
[----:B------:R-:W-:Y:S01]  /*82f0*/  LDS R33, [R0+0x4a00] ;  /* 0x004a000000217984 */ /* 0x000fe20000000800 */
[----:B-1----:R-:W-:-:S03]  /*8300*/  FADD.FTZ R16, RZ, R16 ;  /* 0x00000010ff107221 */ /* 0x002fc60000010000 */
[----:B------:R-:W-:Y:S02]  /*8310*/  @P0 IMAD.X R47, RZ, RZ, R47, P6 ;  /* 0x000000ffff2f0224 */ /* 0x000fe400030e062f */
[----:B---3--:R-:W-:Y:S01]  /*8320*/  FADD.FTZ R6, R6, R17 ;  /* 0x0000001106067221 */ /* 0x008fe20000010000 */
[----:B------:R-:W-:Y:S01]  /*8330*/  LDS R10, [R0+0x2600] ;  /* 0x00260000000a7984 */ /* 0x000fe20000000800 */
[----:B------:R-:W-:Y:S02]  /*8340*/  ISETP.GE.U32.AND P6, PT, R52, 0x500, PT ;  /* 0x000005003400780c */ /* 0x000fe40003fc6070 */
[----:B------:R-:W-:Y:S01]  /*8350*/  FADD.FTZ R6, R6, R27 ;  /* 0x0000001b06067221 */ /* 0x000fe20000010000 */
[----:B------:R-:W1:Y:S04]  /*8360*/  LDS R17, [R0+0x2000] ;  /* 0x0020000000117984 */ /* 0x000e680000000800 */
[----:B------:R-:W2:Y:S01]  /*8370*/  LDS R27, [R0+0x3800] ;  /* 0x00380000001b7984 */ /* 0x000ea20000000800 */
[----:B----4-:R-:W-:-:S03]  /*8380*/  FADD.FTZ R37, R6, R37 ;  /* 0x0000002506257221 */ /* 0x010fc60000010000 */
[----:B------:R-:W3:Y:S01]  /*8390*/  LDS R6, [R0+0xe00] ;  /* 0x000e000000067984 */ /* 0x000ee20000000800 */
[----:B------:R-:W-:-:S03]  /*83a0*/  FADD.FTZ R8, RZ, R8 ;  /* 0x00000008ff087221 */ /* 0x000fc60000010000 */
[----:B------:R4:W-:Y:S04]  /*83b0*/  @P0 STG.E desc[UR4][R2.64], R37 ;  /* 0x0000002502000986 */ /* 0x0009e8000c101904 */
[----:B------:R4:W-:Y:S01]  /*83c0*/  @P0 STG.E desc[UR4][R4.64], R7 ;  /* 0x0000000704000986 */ /* 0x0009e2000c101904 */
[----:B0-----:R-:W-:-:S03]  /*83d0*/  FADD.FTZ R8, R8, R21 ;  /* 0x0000001508087221 */ /* 0x001fc60000010000 */
[----:B------:R-:W0:Y:S01]  /*83e0*/  LDS R7, [R0+0x1200] ;  /* 0x0012000000077984 */ /* 0x000e220000000800 */
[----:B----4-:R-:W-:Y:S02]  /*83f0*/  @P4 MOV R2, R54 ;  /* 0x0000003600024202 */ /* 0x010fe40000000f00 */
[-C--:B------:R-:W-:Y:S02]  /*8400*/  @P4 MOV R3, R51.reuse ;  /* 0x0000003300034202 */ /* 0x080fe40000000f00 */
[----:B------:R-:W-:Y:S01]  /*8410*/  @P4 IADD3 R54, P0, R54, 0x200, RZ ;  /* 0x0000020036364810 */ /* 0x000fe20007f1e0ff */
[----:B------:R-:W-:Y:S02]  /*8420*/  FADD.FTZ R5, R15, R22 ;  /* 0x000000160f057221 */ /* 0x000fe40000010000 */
[----:B------:R4:W-:Y:S01]  /*8430*/  @P4 STG.E desc[UR4][R2.64], R29 ;  /* 0x0000001d02004986 */ /* 0x0009e2000c101904 */
[----:B------:R-:W-:Y:S01]  /*8440*/  @P4 IADD3.X R51, RZ, R51, RZ, P0, !PT ;  /* 0x00000033ff334210 */ /* 0x000fe200007fe4ff */
[----:B-1----:R-:W-:-:S02]  /*8450*/  FADD.FTZ R16, R16, R17 ;  /* 0x0000001110107221 */ /* 0x002fc40000010000 */
[----:B------:R-:W1:Y:S02]  /*8460*/  LDS R29, [R0+0x4c00] ;  /* 0x004c0000001d7984 */ /* 0x000e640000000800 */
[----:B------:R-:W-:Y:S01]  /*8470*/  FADD.FTZ R16, R16, R23 ;  /* 0x0000001710107221 */ /* 0x000fe20000010000 */
[----:B--2---:R-:W-:Y:S01]  /*8480*/  FADD.FTZ R8, R8, R27 ;  /* 0x0000001b08087221 */ /* 0x004fe20000010000 */
[----:B------:R-:W2:Y:S02]  /*8490*/  LDS R15, [R0+0x3a00] ;  /* 0x003a0000000f7984 */ /* 0x000ea40000000800 */
[----:B------:R-:W-:Y:S01]  /*84a0*/  FADD.FTZ R31, R16, R31 ;  /* 0x0000001f101f7221 */ /* 0x000fe20000010000 */
[----:B----4-:R-:W-:Y:S01]  /*84b0*/  @P4 IMAD.MOV.U32 R2, RZ, RZ, R24 ;  /* 0x000000ffff024224 */ /* 0x010fe200078e0018 */
[----:B------:R-:W-:Y:S01]  /*84c0*/  @P4 MOV R3, R47 ;  /* 0x0000002f00034202 */ /* 0x000fe20000000f00 */
[----:B------:R-:W4:Y:S01]  /*84d0*/  LDS R17, [R0+0x4e00] ;  /* 0x004e000000117984 */ /* 0x000f220000000800 */
[----:B------:R-:W-:Y:S01]  /*84e0*/  @P4 IADD3 R24, P0, R24, 0x200, RZ ;  /* 0x0000020018184810 */ /* 0x000fe20007f1e0ff */
[----:B---3--:R-:W-:-:S02]  /*84f0*/  FADD.FTZ R6, RZ, R6 ;  /* 0x00000006ff067221 */ /* 0x008fc40000010000 */
[----:B------:R3:W-:Y:S01]  /*8500*/  @P4 STG.E desc[UR4][R2.64], R39 ;  /* 0x0000002702004986 */ /* 0x0007e2000c101904 */
[----:B------:R-:W-:Y:S01]  /*8510*/  @P4 IADD3.X R47, RZ, R47, RZ, P0, !PT ;  /* 0x0000002fff2f4210 */ /* 0x000fe200007fe4ff */
[----:B------:R-:W-:-:S04]  /*8520*/  FADD.FTZ R6, R6, R19 ;  /* 0x0000001306067221 */ /* 0x000fc80000010000 */
[----:B------:R-:W-:-:S04]  /*8530*/  FADD.FTZ R6, R6, R25 ;  /* 0x0000001906067221 */ /* 0x000fc80000010000 */
[----:B------:R-:W-:Y:S01]  /*8540*/  FADD.FTZ R33, R6, R33 ;  /* 0x0000002106217221 */ /* 0x000fe20000010000 */
[----:B---3--:R-:W-:Y:S01]  /*8550*/  @P3 IMAD.MOV.U32 R2, RZ, RZ, R54 ;  /* 0x000000ffff023224 */ /* 0x008fe200078e0036 */
[----:B------:R-:W-:Y:S01]  /*8560*/  @P3 MOV R3, R51 ;  /* 0x0000003300033202 */ /* 0x000fe20000000f00 */
[----:B0-----:R-:W-:Y:S01]  /*8570*/  FADD.FTZ R7, RZ, R7 ;  /* 0x00000007ff077221 */ /* 0x001fe20000010000 */
[----:B------:R-:W-:-:S03]  /*8580*/  @P3 IADD3 R54, P0, R54, 0x200, RZ ;  /* 0x0000020036363810 */ /* 0x000fc60007f1e0ff */
[----:B------:R0:W-:Y:S01]  /*8590*/  @P3 STG.E desc[UR4][R2.64], R5 ;  /* 0x0000000502003986 */ /* 0x0001e2000c101904 */
[----:B------:R-:W-:Y:S01]  /*85a0*/  @P3 IADD3.X R51, RZ, R51, RZ, P0, !PT ;  /* 0x00000033ff333210 */ /* 0x000fe200007fe4ff */
[----:B------:R-:W-:Y:S01]  /*85b0*/  FADD.FTZ R10, R7, R10 ;  /* 0x0000000a070a7221 */ /* 0x000fe20000010000 */
[----:B-1----:R-:W-:Y:S01]  /*85c0*/  FADD.FTZ R29, R8, R29 ;  /* 0x0000001d081d7221 */ /* 0x002fe20000010000 */
[----:B0-----:R-:W-:Y:S01]  /*85d0*/  @P3 IMAD.MOV.U32 R2, RZ, RZ, R24 ;  /* 0x000000ffff023224 */ /* 0x001fe200078e0018 */
[----:B------:R-:W-:Y:S01]  /*85e0*/  @P3 MOV R3, R47 ;  /* 0x0000002f00033202 */ /* 0x000fe20000000f00 */
[----:B--2---:R-:W-:Y:S01]  /*85f0*/  FADD.FTZ R10, R10, R15 ;  /* 0x0000000f0a0a7221 */ /* 0x004fe20000010000 */
[----:B------:R-:W-:-:S03]  /*8600*/  @P3 IADD3 R24, P4, R24, 0x200, RZ ;  /* 0x0000020018183810 */ /* 0x000fc60007f9e0ff */
[----:B------:R0:W-:Y:S01]  /*8610*/  @P3 STG.E desc[UR4][R2.64], R9 ;  /* 0x0000000902003986 */ /* 0x0001e2000c101904 */
[----:B----4-:R-:W-:Y:S01]  /*8620*/  FADD.FTZ R17, R10, R17 ;  /* 0x000000110a117221 */ /* 0x010fe20000010000 */
[----:B------:R-:W-:Y:S01]  /*8630*/  @P3 IMAD.X R47, RZ, RZ, R47, P4 ;  /* 0x000000ffff2f3224 */ /* 0x000fe200020e062f */
[----:B0-----:R-:W-:Y:S02]  /*8640*/  @P2 MOV R2, R54 ;  /* 0x0000003600022202 */ /* 0x001fe40000000f00 */
        /* <DEDUP_REMOVED lines=37> */
.L_x_4546:
[----:B0-----:R-:W-:Y:S01]  /*88a0*/  HFMA2.MMA R173, -RZ, RZ, 0, 1.847743988037109375e-06 ;  /* 0x0000001fffad7435 */ /* 0x001fe200000001ff */
[----:B------:R-:W-:Y:S01]  /*88b0*/  BSSY B1, `(.L_x_4678) ;  /* 0x0000007000017945 */ /* 0x000fe20003800000 */
[----:B------:R-:W-:Y:S01]  /*88c0*/  MOV R175, R213 ;  /* 0x000000d500af7202 */ /* 0x000fe20000000f00 */
[----:B------:R-:W-:Y:S01]  /*88d0*/  IMAD.MOV.U32 R174, RZ, RZ, 0x1 ;  /* 0x00000001ffae7424 */ /* 0x000fe200078e00ff */
[----:B------:R-:W-:-:S07]  /*88e0*/  MOV R172, 0xffffffff ;  /* 0xffffffff00ac7802 */ /* 0x000fce0000000f00 */
[----:B-----5:R-:W-:Y:S05]  /*88f0*/  WARPSYNC.COLLECTIVE R172, `(.L_x_4679) ;  /* 0x00000000ac087348 */ /* 0x020fea0003c00000 */
[----:B------:R0:W1:Y:S02]  /*8900*/  SHFL.BFLY P4, R178, R175, R174, R173 ;  /* 0x0c0000aeafb27389 */ /* 0x00006400000800ad */
[----:B01---5:R-:W-:Y:S01]  /*8910*/  ENDCOLLECTIVE ;  /* 0x000000000000791b */ /* 0x023fe20003800000 */
.L_x_4679:
[----:B------:R-:W-:Y:S05]  /*8920*/  BSYNC B1 ;  /* 0x0000000000017941 */ /* 0x000fea0003800000 */
.L_x_4678:
        /* <DEDUP_REMOVED lines=8> */
.L_x_4680:
[----:B------:R-:W-:Y:S01]  /*89b0*/  HFMA2.MMA R174, -RZ, RZ, 0, 1.1920928955078125e-07 ;  /* 0x00000002ffae7435 */ /* 0x000fe200000001ff */
[----:B------:R-:W-:Y:S01]  /*89c0*/  MOV R175, R176 ;  /* 0x000000b000af7202 */ /* 0x000fe20000000f00 */
[----:B------:R-:W-:-:S09]  /*89d0*/  FADD.FTZ R177, R178, R217 ;  /* 0x000000d9b2b17221 */ /* 0x000fd20000010000 */
[----:B------:R-:W-:Y:S05]  /*89e0*/  WARPSYNC.COLLECTIVE R172, `(.L_x_4681) ;  /* 0x00000000ac087348 */ /* 0x000fea0003c00000 */
[----:B------:R0:W1:Y:S02]  /*89f0*/  SHFL.BFLY P4, R178, R175, R174, R173 ;  /* 0x0c0000aeafb27389 */ /* 0x00006400000800ad */
[----:B01----:R-:W-:Y:S01]  /*8a00*/  ENDCOLLECTIVE ;  /* 0x000000000000791b */ /* 0x003fe20003800000 */
.L_x_4681:
[----:B------:R-:W-:Y:S02]  /*8a10*/  IMAD.MOV.U32 R175, RZ, RZ, R177 ;  /* 0x000000ffffaf7224 */ /* 0x000fe400078e00b1 */
[----:B------:R-:W-:-:S07]  /*8a20*/  FADD.FTZ R176, R176, R178 ;  /* 0x000000b2b0b07221 */ /* 0x000fce0000010000 */
[----:B------:R-:W-:Y:S05]  /*8a30*/  WARPSYNC.COLLECTIVE R172, `(.L_x_4682) ;  /* 0x00000000ac087348 */ /* 0x000fea0003c00000 */
[----:B------:R0:W1:Y:S02]  /*8a40*/  SHFL.BFLY P4, R178, R175, R174, R173 ;  /* 0x0c0000aeafb27389 */ /* 0x00006400000800ad */
[----:B01----:R-:W-:Y:S01]  /*8a50*/  ENDCOLLECTIVE ;  /* 0x000000000000791b */ /* 0x003fe20003800000 */
.L_x_4682:
[----:B------:R-:W-:Y:S01]  /*8a60*/  HFMA2.MMA R174, -RZ, RZ, 0, 2.384185791015625e-07 ;  /* 0x00000004ffae7435 */ /* 0x000fe200000001ff */
[----:B------:R-:W-:Y:S01]  /*8a70*/  MOV R175, R176 ;  /* 0x000000b000af7202 */ /* 0x000fe20000000f00 */
[----:B------:R-:W-:-:S09]  /*8a80*/  FADD.FTZ R177, R177, R178 ;  /* 0x000000b2b1b17221 */ /* 0x000fd20000010000 */
[----:B------:R-:W-:Y:S05]  /*8a90*/  WARPSYNC.COLLECTIVE R172, `(.L_x_4683) ;  /* 0x00000000ac087348 */ /* 0x000fea0003c00000 */
[----:B------:R0:W1:Y:S02]  /*8aa0*/  SHFL.BFLY P4, R178, R175, R174, R173 ;  /* 0x0c0000aeafb27389 */ /* 0x00006400000800ad */
[----:B01----:R-:W-:Y:S01]  /*8ab0*/  ENDCOLLECTIVE ;  /* 0x000000000000791b */ /* 0x003fe20003800000 */
.L_x_4683:
[----:B------:R-:W-:Y:S02]  /*8ac0*/  IMAD.MOV.U32 R175, RZ, RZ, R177 ;  /* 0x000000ffffaf7224 */ /* 0x000fe400078e00b1 */
[----:B------:R-:W-:-:S07]  /*8ad0*/  FADD.FTZ R176, R176, R178 ;  /* 0x000000b2b0b07221 */ /* 0x000fce0000010000 */
[----:B------:R-:W-:Y:S05]  /*8ae0*/  WARPSYNC.COLLECTIVE R172, `(.L_x_4684) ;  /* 0x00000000ac087348 */ /* 0x000fea0003c00000 */
[----:B------:R0:W1:Y:S02]  /*8af0*/  SHFL.BFLY P4, R178, R175, R174, R173 ;  /* 0x0c0000aeafb27389 */ /* 0x00006400000800ad */
[----:B01----:R-:W-:Y:S01]  /*8b00*/  ENDCOLLECTIVE ;  /* 0x000000000000791b */ /* 0x003fe20003800000 */
.L_x_4684:
[----:B------:R-:W-:Y:S01]  /*8b10*/  HFMA2.MMA R174, -RZ, RZ, 0, 4.76837158203125e-07 ;  /* 0x00000008ffae7435 */ /* 0x000fe200000001ff */
[----:B------:R-:W-:Y:S01]  /*8b20*/  MOV R175, R176 ;  /* 0x000000b000af7202 */ /* 0x000fe20000000f00 */
[----:B------:R-:W-:-:S09]  /*8b30*/  FADD.FTZ R177, R177, R178 ;  /* 0x000000b2b1b17221 */ /* 0x000fd20000010000 */
[----:B------:R-:W-:Y:S05]  /*8b40*/  WARPSYNC.COLLECTIVE R172, `(.L_x_4685) ;  /* 0x00000000ac087348 */ /* 0x000fea0003c00000 */
[----:B------:R0:W1:Y:S02]  /*8b50*/  SHFL.BFLY P4, R178, R175, R174, R173 ;  /* 0x0c0000aeafb27389 */ /* 0x00006400000800ad */
[----:B01----:R-:W-:Y:S01]  /*8b60*/  ENDCOLLECTIVE ;  /* 0x000000000000791b */ /* 0x003fe20003800000 */
.L_x_4685:
[----:B------:R-:W-:Y:S02]  /*8b70*/  IMAD.MOV.U32 R175, RZ, RZ, R177 ;  /* 0x000000ffffaf7224 */ /* 0x000fe400078e00b1 */
[----:B------:R-:W-:-:S07]  /*8b80*/  FADD.FTZ R176, R176, R178 ;  /* 0x000000b2b0b07221 */ /* 0x000fce0000010000 */
[----:B------:R-:W-:Y:S05]  /*8b90*/  WARPSYNC.COLLECTIVE R172, `(.L_x_4686) ;  /* 0x00000000ac087348 */ /* 0x000fea0003c00000 */
[----:B------:R0:W1:Y:S02]  /*8ba0*/  SHFL.BFLY P4, R178, R175, R174, R173 ;  /* 0x0c0000aeafb27389 */ /* 0x00006400000800ad */
[----:B01----:R-:W-:Y:S01]  /*8bb0*/  ENDCOLLECTIVE ;  /* 0x000000000000791b */ /* 0x003fe20003800000 */
.L_x_4686:
[----:B------:R-:W-:Y:S01]  /*8bc0*/  HFMA2.MMA R174, -RZ, RZ, 0, 9.5367431640625e-07 ;  /* 0x00000010ffae7435 */ /* 0x000fe200000001ff */
[----:B------:R-:W-:Y:S01]  /*8bd0*/  MOV R175, R176 ;  /* 0x000000b000af7202 */ /* 0x000fe20000000f00 */
[----:B------:R-:W-:-:S09]  /*8be0*/  FADD.FTZ R177, R177, R178 ;  /* 0x000000b2b1b17221 */ /* 0x000fd20000010000 */
[----:B------:R-:W-:Y:S05]  /*8bf0*/  WARPSYNC.COLLECTIVE R172, `(.L_x_4687) ;  /* 0x00000000ac087348 */ /* 0x000fea0003c00000 */
[----:B------:R0:W1:Y:S02]  /*8c00*/  SHFL.BFLY P4, R178, R175, R174, R173 ;  /* 0x0c0000aeafb27389 */ /* 0x00006400000800ad */
[----:B01----:R-:W-:Y:S01]  /*8c10*/  ENDCOLLECTIVE ;  /* 0x000000000000791b */ /* 0x003fe20003800000 */
.L_x_4687:
[----:B------:R-:W-:Y:S01]  /*8c20*/  MOV R175, R177 ;  /* 0x000000b100af7202 */ /* 0x000fe20000000f00 */
[----:B------:R-:W-:-:S07]  /*8c30*/  IMAD.MOV.U32 R179, RZ, RZ, R178 ;  /* 0x000000ffffb37224 */ /* 0x000fce00078e00b2 */
[----:B------:R-:W-:Y:S05]  /*8c40*/  WARPSYNC.COLLECTIVE R172, `(.L_x_4688) ;  /* 0x00000000ac087348 */ /* 0x000fea0003c00000 */
[----:B------:R0:W1:Y:S02]  /*8c50*/  SHFL.BFLY P4, R178, R175, R174, R173 ;  /* 0x0c0000aeafb27389 */ /* 0x00006400000800ad */
[----:B01----:R-:W-:Y:S01]  /*8c60*/  ENDCOLLECTIVE ;  /* 0x000000000000791b */ /* 0x003fe20003800000 */
.L_x_4688:
[----:B------:R-:W-:Y:S01]  /*8c70*/  MOV R172, R178 ;  /* 0x000000b200ac7202 */ /* 0x000fe20000000f00 */
[----:B------:R-:W-:Y:S06]  /*8c80*/  BRA `(.L_x_4689) ;  /* 0xffffffa000ac7947 */ /* 0x000fec000383ffff */
.L_x_4690:
        /* <DEDUP_REMOVED lines=15> */
.L_x_16913:


//--------------------- .text._ZN10layer_norm22ln_bwd_finalize_kernelINS_22Kernel_traits_finalizeILj1280Ef13__nv_bfloat16S2_S2_fjLb0ELj1024ELj4ENS_18Kernel_traits_baseILj1280EfS2_S2_S2_fjLj1024EEEEELb0ELb1EEEvNS_9BwdParamsE --------------------------
	.section	.text._ZN10layer_norm22ln_bwd_finalize_kernelINS_22Kernel_traits_finalizeILj1280Ef13__nv_bfloat16S2_S2_fjLb0ELj1024ELj4ENS_18Kernel_traits_baseILj1280EfS2_S2_S2_fjLj1024EEEEELb0ELb1EEEvNS_9BwdParamsE,"ax",@progbits
	.align	128
        .global         _ZN10layer_norm22ln_bwd_finalize_kernelINS_22Kernel_traits_finalizeILj1280Ef13__nv_bfloat16S2_S2_fjLb0ELj1024ELj4ENS_18Kernel_traits_baseILj1280EfS2_S2_S2_fjLj1024EEEEELb0ELb1EEEvNS_9BwdParamsE
        .type           _ZN10layer_norm22ln_bwd_finalize_kernelINS_22Kernel_traits_finalizeILj1280Ef13__nv_bfloat16S2_S2_fjLb0ELj1024ELj4ENS_18Kernel_traits_baseILj1280EfS2_S2_S2_fjLj1024EEEEELb0ELb1EEEvNS_9BwdParamsE,@function
        .size           _ZN10layer_norm22ln_bwd_finalize_kernelINS_22Kernel_traits_finalizeILj1280Ef13__nv_bfloat16S2_S2_fjLb0ELj1024ELj4ENS_18Kernel_traits_baseILj1280EfS2_S2_S2_fjLj1024EEEEELb0ELb1EEEvNS_9BwdParamsE,(.L_x_16914 - _ZN10layer_norm22ln_bwd_finalize_kernelINS_22Kernel_traits_finalizeILj1280Ef13__nv_bfloat16S2_S2_fjLb0ELj1024ELj4ENS_18Kernel_traits_baseILj1280EfS2_S2_S2_fjLj1024EEEEELb0ELb1EEEvNS_9BwdParamsE)
        .other          _ZN10layer_norm22ln_bwd_finalize_kernelINS_22Kernel_traits_finalizeILj1280Ef13__nv_bfloat16S2_S2_fjLb0ELj1024ELj4ENS_18Kernel_traits_baseILj1280EfS2_S2_S2_fjLj1024EEEEELb0ELb1EEEvNS_9BwdParamsE,@"STO_CUDA_ENTRY STV_DEFAULT"
_ZN10layer_norm22ln_bwd_finalize_kernelINS_22Kernel_traits_finalizeILj1280Ef13__nv_bfloat16S2_S2_fjLb0ELj1024ELj4ENS_18Kernel_traits_baseILj1280EfS2_S2_S2_fjLj1024EEEEELb0ELb1EEEvNS_9BwdParamsE:
.text._ZN10layer_norm22ln_bwd_finalize_kernelINS_22Kernel_traits_finalizeILj1280Ef13__nv_bfloat16S2_S2_fjLb0ELj1024ELj4ENS_18Kernel_traits_baseILj1280EfS2_S2_S2_fjLj1024EEEEELb0ELb1EEEvNS_9BwdParamsE:
        /* <DEDUP_REMOVED lines=26> */
.L_x_4700:
[----:B0-2---:R-:W0:Y:S01]  /*01a0*/  LDC R10, c[0x0][0x210] ;  /* 0x00008400ff0a7b82 */ /* 0x005e220000000800 */
[----:B------:R-:W-:Y:S01]  /*01b0*/  BSSY B0, `(.L_x_4691) ;  /* 0x0000067000007945 */ /* 0x000fe20003800000 */
[----:B------:R-:W-:Y:S01]  /*01c0*/  HFMA2.MMA R26, -RZ, RZ, 0, 0 ;  /* 0x00000000ff1a7435 */ /* 0x000fe200000001ff */
[----:B------:R-:W-:Y:S02]  /*01d0*/  MOV R20, RZ ;  /* 0x000000ff00147202 */ /* 0x000fe40000000f00 */
[----:B0-----:R-:W-:-:S13]  /*01e0*/  ISETP.GE.U32.AND P1, PT, R5, R10, PT ;  /* 0x0000000a0500720c */ /* 0x001fda0003f26070 */
[----:B-1----:R-:W-:Y:S05]  /*01f0*/  @P1 BRA `(.L_x_4692) ;  /* 0x0000000400881947 */ /* 0x002fea0003800000 */
        /* <DEDUP_REMOVED lines=25> */
.L_x_4695:
        /* <DEDUP_REMOVED lines=34> */
.L_x_4694:
[----:B------:R-:W-:Y:S05]  /*05b0*/  BSYNC B1 ;  /* 0x0000000000017941 */ /* 0x000fea0003800000 */
.L_x_4693:
        /* <DEDUP_REMOVED lines=25> */
.L_x_4697:
[----:B------:R-:W-:Y:S05]  /*0750*/  BSYNC B1 ;  /* 0x0000000000017941 */ /* 0x000fea0003800000 */
.L_x_4696:
        /* <DEDUP_REMOVED lines=12> */
.L_x_4692:
[----:B------:R-:W-:Y:S05]  /*0820*/  BSYNC B0 ;  /* 0x0000000000007941 */ /* 0x000fea0003800000 */
.L_x_4691:
        /* <DEDUP_REMOVED lines=29> */
.L_x_4711:
[----:B------:R-:W-:Y:S01]  /*0a00*/  @!P1 SHF.R.U32.HI R12, RZ, 0x3, R0 ;  /* 0x00000003ff0c9819 */ /* 0x000fe20000011600 */
[----:B----4-:R-:W-:Y:S01]  /*0a10*/  FADD.FTZ R14, R9, R14 ;  /* 0x0000000e090e7221 */ /* 0x010fe20000010000 */
[----:B---3--:R-:W-:Y:S02]  /*0a20*/  FADD.FTZ R11, R10, R11 ;  /* 0x0000000b0a0b7221 */ /* 0x008fe40000010000 */
[----:B------:R-:W-:-:S05]  /*0a30*/  @!P1 LOP3.LUT R12, R12, 0x1ffffffc, RZ, 0xc0, !PT ;  /* 0x1ffffffc0c0c9812 */ /* 0x000fca00078ec0ff */
[----:B------:R3:W-:Y:S04]  /*0a40*/  @!P1 STS [R12+UR4+0x2000], R14 ;  /* 0x0020000e0c009988 */ /* 0x0007e80008000804 */
[----:B------:R3:W-:Y:S02]  /*0a50*/  @!P1 STS [R12+UR4+0x2080], R11 ;  /* 0x0020800b0c009988 */ /* 0x0007e40008000804 */
.L_x_4698:
[----:B------:R-:W-:Y:S05]  /*0a60*/  WARPSYNC.ALL ;  /* 0x0000000000007948 */ /* 0x000fea0003800000 */
[----:B------:R-:W-:Y:S01]  /*0a70*/  BAR.SYNC.DEFER_BLOCKING 0x0 ;  /* 0x0000000000007b1d */ /* 0x000fe20000010000 */
[C---:B------:R-:W-:Y:S02]  /*0a80*/  ISETP.GT.U32.AND P1, PT, R3.reuse, -0x501, PT ;  /* 0xfffffaff0300780c */ /* 0x040fe40003f24070 */
[----:B------:R-:W-:-:S05]  /*0a90*/  IADD3 R3, R3, 0x500, RZ ;  /* 0x0000050003037810 */ /* 0x000fca0007ffe0ff */
[----:B--23--:R-:W2:Y:S08]  /*0aa0*/  @P0 LDC.64 R10, c[0x0][0x318] ;  /* 0x0000c600ff0a0b82 */ /* 0x00ceb00000000a00 */
[----:B------:R-:W3:Y:S01]  /*0ab0*/  @P0 LDC.64 R12, c[0x0][0x310] ;  /* 0x0000c400ff0c0b82 */ /* 0x000ee20000000a00 */
[----:B------:R-:W4:Y:S04]  /*0ac0*/  @P0 LDS.64 R14, [R6+0x2000] ;  /* 0x00200000060e0984 */ /* 0x000f280000000a00 */
[----:B------:R-:W5:Y:S01]  /*0ad0*/  @P0 LDS.64 R16, [R6+0x2080] ;  /* 0x0020800006100984 */ /* 0x000f620000000a00 */
[----:B--2---:R-:W-:-:S04]  /*0ae0*/  @P0 IMAD.WIDE.U32 R10, R4, 0x8, R10 ;  /* 0x00000008040a0825 */ /* 0x004fc800078e000a */
[C---:B---3--:R-:W-:Y:S01]  /*0af0*/  @P0 IMAD.WIDE.U32 R12, R4.reuse, 0x8, R12 ;  /* 0x00000008040c0825 */ /* 0x048fe200078e000c */
[----:B------:R-:W-:Y:S01]  /*0b00*/  IADD3 R4, R4, 0x280, RZ ;  /* 0x0000028004047810 */ /* 0x000fe20007ffe0ff */
[----:B----4-:R2:W-:Y:S04]  /*0b10*/  @P0 STG.E.64 desc[UR6][R10.64], R14 ;  /* 0x0000000e0a000986 */ /* 0x0105e8000c101b06 */
[----:B-----5:R2:W-:Y:S01]  /*0b20*/  @P0 STG.E.64 desc[UR6][R12.64], R16 ;  /* 0x000000100c000986 */ /* 0x0205e2000c101b06 */
[----:B------:R-:W-:Y:S05]  /*0b30*/  @P1 BRA `(.L_x_4700) ;  /* 0xfffffff400981947 */ /* 0x000fea000383ffff */
[----:B------:R-:W-:Y:S05]  /*0b40*/  EXIT ;  /* 0x000000000000794d */ /* 0x000fea0003800000 */
.L_x_4699:
[----:B------:R-:W-:Y:S01]  /*0b50*/  HFMA2.MMA R19, -RZ, RZ, 0, 5.9604644775390625e-08 ;  /* 0x00000001ff137435 */ /* 0x000fe200000001ff */
[----:B0--3--:R-:W-:Y:S01]  /*0b60*/  MOV R20, R10 ;  /* 0x0000000a00147202 */ /* 0x009fe20000000f00 */
[----:B------:R-:W-:Y:S01]  /*0b70*/  IMAD.MOV.U32 R22, RZ, RZ, 0x1f ;  /* 0x0000001fff167424 */ /* 0x000fe200078e00ff */
[----:B------:R-:W-:-:S08]  /*0b80*/  MOV R17, 0xffffffff ;  /* 0xffffffff00117802 */ /* 0x000fd00000000f00 */
[----:B-12---:R-:W-:Y:S05]  /*0b90*/  WARPSYNC.COLLECTIVE R17, `(.L_x_4701) ;  /* 0x0000000011087348 */ /* 0x006fea0003c00000 */
[----:B------:R0:W3:Y:S02]  /*0ba0*/  SHFL.BFLY P2, R18, R20, R19, R22 ;  /* 0x0c00001314127389 */ /* 0x0000e40000040016 */
[----:B0123--:R-:W-:Y:S01]  /*0bb0*/  ENDCOLLECTIVE ;  /* 0x000000000000791b */ /* 0x00ffe20003800000 */
.L_x_4701:
[----:B------:R-:W-:Y:S01]  /*0bc0*/  HFMA2.MMA R19, -RZ, RZ, 0, 1.1920928955078125e-07 ;  /* 0x00000002ff137435 */ /* 0x000fe200000001ff */
[----:B------:R-:W-:-:S05]  /*0bd0*/  MOV R11, R18 ;  /* 0x00000012000b7202 */ /* 0x000fca0000000f00 */
[----:B------:R-:W-:-:S05]  /*0be0*/  FADD.FTZ R11, R10, R11 ;  /* 0x0000000b0a0b7221 */ /* 0x000fca0000010000 */
[----:B------:R-:W-:-:S07]  /*0bf0*/  MOV R20, R11 ;  /* 0x0000000b00147202 */ /* 0x000fce0000000f00 */
[----:B------:R-:W-:Y:S05]  /*0c00*/  WARPSYNC.COLLECTIVE R17, `(.L_x_4702) ;  /* 0x0000000011087348 */ /* 0x000fea0003c00000 */
[----:B------:R0:W1:Y:S02]  /*0c10*/  SHFL.BFLY P2, R18, R20, R19, R22 ;  /* 0x0c00001314127389 */ /* 0x0000640000040016 */
[----:B01----:R-:W-:Y:S01]  /*0c20*/  ENDCOLLECTIVE ;  /* 0x000000000000791b */ /* 0x003fe20003800000 */
.L_x_4702:
[----:B------:R-:W-:Y:S01]  /*0c30*/  HFMA2.MMA R19, -RZ, RZ, 0, 2.384185791015625e-07 ;  /* 0x00000004ff137435 */ /* 0x000fe200000001ff */
[----:B------:R-:W-:-:S04]  /*0c40*/  IMAD.MOV.U32 R12, RZ, RZ, R18 ;  /* 0x000000ffff0c7224 */ /* 0x000fc800078e0012 */
[----:B------:R-:W-:-:S05]  /*0c50*/  FADD.FTZ R12, R11, R12 ;  /* 0x0000000c0b0c7221 */ /* 0x000fca0000010000 */
[----:B------:R-:W-:-:S07]  /*0c60*/  MOV R20, R12 ;  /* 0x0000000c00147202 */ /* 0x000fce0000000f00 */
[----:B------:R-:W-:Y:S05]  /*0c70*/  WARPSYNC.COLLECTIVE R17, `(.L_x_4703) ;  /* 0x0000000011087348 */ /* 0x000fea0003c00000 */
[----:B------:R0:W1:Y:S02]  /*0c80*/  SHFL.BFLY P2, R18, R20, R19, R22 ;  /* 0x0c00001314127389 */ /* 0x0000640000040016 */
[----:B01----:R-:W-:Y:S01]  /*0c90*/  ENDCOLLECTIVE ;  /* 0x000000000000791b */ /* 0x003fe20003800000 */
.L_x_4703:
[----:B------:R-:W-:Y:S01]  /*0ca0*/  IMAD.MOV.U32 R19, RZ, RZ, 0x8 ;  /* 0x00000008ff137424 */ /* 0x000fe200078e00ff */
[----:B------:R-:W-:-:S05]  /*0cb0*/  MOV R13, R18 ;  /* 0x00000012000d7202 */ /* 0x000fca0000000f00 */
[----:B------:R-:W-:-:S05]  /*0cc0*/  FADD.FTZ R13, R12, R13 ;  /* 0x0000000d0c0d7221 */ /* 0x000fca0000010000 */
[----:B------:R-:W-:-:S07]  /*0cd0*/  MOV R20, R13 ;  /* 0x0000000d00147202 */ /* 0x000fce0000000f00 */
[----:B------:R-:W-:Y:S05]  /*0ce0*/  WARPSYNC.COLLECTIVE R17, `(.L_x_4704) ;  /* 0x0000000011087348 */ /* 0x000fea0003c00000 */
[----:B------:R0:W1:Y:S02]  /*0cf0*/  SHFL.BFLY P2, R18, R20, R19, R22 ;  /* 0x0c00001314127389 */ /* 0x0000640000040016 */
[----:B01----:R-:W-:Y:S01]  /*0d00*/  ENDCOLLECTIVE ;  /* 0x000000000000791b */ /* 0x003fe20003800000 */
.L_x_4704:
[----:B------:R-:W-:Y:S01]  /*0d10*/  HFMA2.MMA R19, -RZ, RZ, 0, 9.5367431640625e-07 ;  /* 0x00000010ff137435 */ /* 0x000fe200000001ff */
[----:B------:R-:W-:-:S05]  /*0d20*/  MOV R10, R18 ;  /* 0x00000012000a7202 */ /* 0x000fca0000000f00 */
[----:B------:R-:W-:-:S05]  /*0d30*/  FADD.FTZ R10, R13, R10 ;  /* 0x0000000a0d0a7221 */ /* 0x000fca0000010000 */
[----:B------:R-:W-:-:S07]  /*0d40*/  MOV R20, R10 ;  /* 0x0000000a00147202 */ /* 0x000fce0000000f00 */
[----:B------:R-:W-:Y:S05]  /*0d50*/  WARPSYNC.COLLECTIVE R17, `(.L_x_4705) ;  /* 0x0000000011087348 */ /* 0x000fea0003c00000 */
[----:B------:R0:W1:Y:S02]  /*0d60*/  SHFL.BFLY P2, R18, R20, R19, R22 ;  /* 0x0c00001314127389 */ /* 0x0000640000040016 */
[----:B01----:R-:W-:Y:S01]  /*0d70*/  ENDCOLLECTIVE ;  /* 0x000000000000791b */ /* 0x003fe20003800000 */
.L_x_4705:
[----:B------:R-:W-:Y:S01]  /*0d80*/  HFMA2.MMA R19, -RZ, RZ, 0, 5.9604644775390625e-08 ;  /* 0x00000001ff137435 */ /* 0x000fe200000001ff */
[----:B------:R-:W-:Y:S01]  /*0d90*/  IMAD.MOV.U32 R20, RZ, RZ, R9 ;  /* 0x000000ffff147224 */ /* 0x000fe200078e0009 */
[----:B------:R-:W-:-:S09]  /*0da0*/  MOV R11, R18 ;  /* 0x00000012000b7202 */ /* 0x000fd20000000f00 */
[----:B------:R-:W-:Y:S05]  /*0db0*/  WARPSYNC.COLLECTIVE R17, `(.L_x_4706) ;  /* 0x0000000011087348 */ /* 0x000fea0003c00000 */
[----:B------:R0:W1:Y:S02]  /*0dc0*/  SHFL.BFLY P2, R18, R20, R19, R22 ;  /* 0x0c00001314127389 */ /* 0x0000640000040016 */
[----:B01----:R-:W-:Y:S01]  /*0dd0*/  ENDCOLLECTIVE ;  /* 0x000000000000791b */ /* 0x003fe20003800000 */
.L_x_4706:
[----:B------:R-:W-:Y:S01]  /*0de0*/  HFMA2.MMA R19, -RZ, RZ, 0, 1.1920928955078125e-07 ;  /* 0x00000002ff137435 */ /* 0x000fe200000001ff */
[----:B------:R-:W-:-:S05]  /*0df0*/  MOV R12, R18 ;  /* 0x00000012000c7202 */ /* 0x000fca0000000f00 */
[----:B------:R-:W-:-:S05]  /*0e00*/  FADD.FTZ R14, R9, R12 ;  /* 0x0000000c090e7221 */ /* 0x000fca0000010000 */
[----:B------:R-:W-:-:S07]  /*0e10*/  MOV R20, R14 ;  /* 0x0000000e00147202 */ /* 0x000fce0000000f00 */
[----:B------:R-:W-:Y:S05]  /*0e20*/  WARPSYNC.COLLECTIVE R17, `(.L_x_4707) ;  /* 0x0000000011087348 */ /* 0x000fea0003c00000 */
[----:B------:R0:W1:Y:S02]  /*0e30*/  SHFL.BFLY P2, R18, R20, R19, R22 ;  /* 0x0c00001314127389 */ /* 0x0000640000040016 */
[----:B01----:R-:W-:Y:S01]  /*0e40*/  ENDCOLLECTIVE ;  /* 0x000000000000791b */ /* 0x003fe20003800000 */
.L_x_4707:
[----:B------:R-:W-:Y:S01]  /*0e50*/  HFMA2.MMA R19, -RZ, RZ, 0, 2.384185791015625e-07 ;  /* 0x00000004ff137435 */ /* 0x000fe200000001ff */
[----:B------:R-:W-:-:S04]  /*0e60*/  IMAD.MOV.U32 R13, RZ, RZ, R18 ;  /* 0x000000ffff0d7224 */ /* 0x000fc800078e0012 */
[----:B------:R-:W-:-:S05]  /*0e70*/  FADD.FTZ R15, R14, R13 ;  /* 0x0000000d0e0f7221 */ /* 0x000fca0000010000 */
[----:B------:R-:W-:-:S07]  /*0e80*/  MOV R20, R15 ;  /* 0x0000000f00147202 */ /* 0x000fce0000000f00 */
[----:B------:R-:W-:Y:S05]  /*0e90*/  WARPSYNC.COLLECTIVE R17, `(.L_x_4708) ;  /* 0x0000000011087348 */ /* 0x000fea0003c00000 */
[----:B------:R0:W1:Y:S02]  /*0ea0*/  SHFL.BFLY P2, R18, R20, R19, R22 ;  /* 0x0c00001314127389 */ /* 0x0000640000040016 */
[----:B01----:R-:W-:Y:S01]  /*0eb0*/  ENDCOLLECTIVE ;  /* 0x000000000000791b */ /* 0x003fe20003800000 */
.L_x_4708:
[----:B------:R-:W-:Y:S01]  /*0ec0*/  IMAD.MOV.U32 R19, RZ, RZ, 0x8 ;  /* 0x00000008ff137424 */ /* 0x000fe200078e00ff */
[----:B------:R-:W-:-:S05]  /*0ed0*/  MOV R16, R18 ;  /* 0x0000001200107202 */ /* 0x000fca0000000f00 */
[----:B------:R-:W-:-:S05]  /*0ee0*/  FADD.FTZ R16, R15, R16 ;  /* 0x000000100f107221 */ /* 0x000fca0000010000 */
[----:B------:R-:W-:-:S07]  /*0ef0*/  MOV R20, R16 ;  /* 0x0000001000147202 */ /* 0x000fce0000000f00 */
[----:B------:R-:W-:Y:S05]  /*0f00*/  WARPSYNC.COLLECTIVE R17, `(.L_x_4709) ;  /* 0x0000000011087348 */ /* 0x000fea0003c00000 */
[----:B------:R0:W1:Y:S02]  /*0f10*/  SHFL.BFLY P2, R18, R20, R19, R22 ;  /* 0x0c00001314127389 */ /* 0x0000640000040016 */
[----:B01----:R-:W-:Y:S01]  /*0f20*/  ENDCOLLECTIVE ;  /* 0x000000000000791b */ /* 0x003fe20003800000 */
.L_x_4709:
[----:B------:R-:W-:Y:S01]  /*0f30*/  HFMA2.MMA R19, -RZ, RZ, 0, 9.5367431640625e-07 ;  /* 0x00000010ff137435 */ /* 0x000fe200000001ff */
[----:B------:R-:W-:-:S05]  /*0f40*/  MOV R9, R18 ;  /* 0x0000001200097202 */ /* 0x000fca0000000f00 */
[----:B------:R-:W-:-:S05]  /*0f50*/  FADD.FTZ R9, R16, R9 ;  /* 0x0000000910097221 */ /* 0x000fca0000010000 */
[----:B------:R-:W-:-:S07]  /*0f60*/  MOV R20, R9 ;  /* 0x0000000900147202 */ /* 0x000fce0000000f00 */
[----:B------:R-:W-:Y:S05]  /*0f70*/  WARPSYNC.COLLECTIVE R17, `(.L_x_4710) ;  /* 0x0000000011087348 */ /* 0x000fea0003c00000 */
[----:B------:R0:W1:Y:S02]  /*0f80*/  SHFL.BFLY P2, R18, R20, R19, R22 ;  /* 0x0c00001314127389 */ /* 0x0000640000040016 */
[----:B01----:R-:W-:Y:S01]  /*0f90*/  ENDCOLLECTIVE ;  /* 0x000000000000791b */ /* 0x003fe20003800000 */
.L_x_4710:
[----:B------:R-:W-:Y:S01]  /*0fa0*/  MOV R14, R18 ;  /* 0x00000012000e7202 */ /* 0x000fe20000000f00 */
[----:B------:R-:W-:Y:S06]  /*0fb0*/  BRA `(.L_x_4711) ;  /* 0xfffffff800907947 */ /* 0x000fec000383ffff */
.L_x_4712:
        /* <DEDUP_REMOVED lines=12> */
.L_x_16914:


//--------------------- .text._ZN10layer_norm13ln_bwd_kernelINS_13Kernel_traitsIf13__nv_bfloat16S2_S2_fjLj1280ELj1ELj4ELj1ELj16ENS_18Kernel_traits_baseILj1280EfS2_S2_S2_fjLj128EEEEELb1ELb0ELb1ELb1EEEvNS_9BwdParamsE --------------------------
	.section	.text._ZN10layer_norm13ln_bwd_kernelINS_13Kernel_traitsIf13__nv_bfloat16S2_S2_fjLj1280ELj1ELj4ELj1ELj16ENS_18Kernel_traits_baseILj1280EfS2_S2_S2_fjLj128EEEEELb1ELb0ELb1ELb1EEEvNS_9BwdParamsE,"ax",@progbits
	.align	128
        .global         _ZN10layer_norm13ln_bwd_kernelINS_13Kernel_traitsIf13__nv_bfloat16S2_S2_fjLj1280ELj1ELj4ELj1ELj16ENS_18Kernel_traits_baseILj1280EfS2_S2_S2_fjLj128EEEEELb1ELb0ELb1ELb1EEEvNS_9BwdParamsE
        .type           _ZN10layer_norm13ln_bwd_kernelINS_13Kernel_traitsIf13__nv_bfloat16S2_S2_fjLj1280ELj1ELj4ELj1ELj16ENS_18Kernel_traits_baseILj1280EfS2_S2_S2_fjLj128EEEEELb1ELb0ELb1ELb1EEEvNS_9BwdParamsE,@function
        .size           _ZN10layer_norm13ln_bwd_kernelINS_13Kernel_traitsIf13__nv_bfloat16S2_S2_fjLj1280ELj1ELj4ELj1ELj16ENS_18Kernel_traits_baseILj1280EfS2_S2_S2_fjLj128EEEEELb1ELb0ELb1ELb1EEEvNS_9BwdParamsE,(.L_x_16915 - _ZN10layer_norm13ln_bwd_kernelINS_13Kernel_traitsIf13__nv_bfloat16S2_S2_fjLj1280ELj1ELj4ELj1ELj16ENS_18Kernel_traits_baseILj1280EfS2_S2_S2_fjLj128EEEEELb1ELb0ELb1ELb1EEEvNS_9BwdParamsE)
        .other          _ZN10layer_norm13ln_bwd_kernelINS_13Kernel_traitsIf13__nv_bfloat16S2_S2_fjLj1280ELj1ELj4ELj1ELj16ENS_18Kernel_traits_baseILj1280EfS2_S2_S2_fjLj128EEEEELb1ELb0ELb1ELb1EEEvNS_9BwdParamsE,@"STO_CUDA_ENTRY STV_DEFAULT"
_ZN10layer_norm13ln_bwd_kernelINS_13Kernel_traitsIf13__nv_bfloat16S2_S2_fjLj1280ELj1ELj4ELj1ELj16ENS_18Kernel_traits_baseILj1280EfS2_S2_S2_fjLj128EEEEELb1ELb0ELb1ELb1EEEvNS_9BwdParamsE:
.text._ZN10layer_norm13ln_bwd_kernelINS_13Kernel_traitsIf13__nv_bfloat16S2_S2_fjLj1280ELj1ELj4ELj1ELj16ENS_18Kernel_traits_baseILj1280EfS2_S2_S2_fjLj128EEEEELb1ELb0ELb1ELb1EEEvNS_9BwdParamsE:
        /* <DEDUP_REMOVED lines=55> */
.L_x_4714:
[----:B------:R-:W-:Y:S01]  /*0370*/  IMAD.SHL.U32 R0, R0, 0x20, RZ ;  /* 0x0000002000007824 */ /* 0x000fe200078e00ff */
[----:B------:R-:W-:-:S04]  /*0380*/  ULDC.64 UR6, c[0x0][0x260] ;  /* 0x0000980000067ab9 */ /* 0x000fc80000000a00 */
[----:B------:R-:W-:-:S04]  /*0390*/  LOP3.LUT R0, R0, 0x3e0, RZ, 0xc0, !PT ;  /* 0x000003e000007812 */ /* 0x000fc800078ec0ff */
[----:B------:R-:W-:-:S04]  /*03a0*/  IADD3 R4, P0, R0, UR6, RZ ;  /* 0x0000000600047c10 */ /* 0x000fc8000ff1e0ff */
[----:B------:R-:W-:-:S05]  /*03b0*/  IADD3.X R5, RZ, UR7, RZ, P0, !PT ;  /* 0x00000007ff057c10 */ /* 0x000fca00087fe4ff */
[----:B------:R-:W2:Y:S04]  /*03c0*/  LDG.E.128 R8, desc[UR4][R4.64] ;  /* 0x0000000404087981 */ /* 0x000ea8000c1e1d00 */
        /* <DEDUP_REMOVED lines=49> */
[----:B--2---:R0:W-:Y:S04]  /*06e0*/  STL.64 [R1], R8 ;  /* 0x0000000801007387 */ /* 0x0041e80000100a00 */
[----:B------:R0:W-:Y:S02]  /*06f0*/  STL.64 [R1+0x8], R10 ;  /* 0x0000080a01007387 */ /* 0x0001e40000100a00 */
.L_x_4840:
[----:B0-----:R-:W0:Y:S08]  /*0700*/  LDC.64 R4, c[0x0][0x288] ;  /* 0x0000a200ff047b82 */ /* 0x001e300000000a00 */
        /* <DEDUP_REMOVED lines=9> */
[C---:B--2---:R-:W-:Y:S01]  /*07a0*/  IMAD R194, R2.reuse, R245, RZ ;  /* 0x000000f502c27224 */ /* 0x044fe200078e02ff */
[----:B-----5:R2:W5:Y:S04]  /*07b0*/  LDG.E R191, desc[UR4][R4.64] ;  /* 0x0000000404bf7981 */ /* 0x020568000c1e1900 */
[----:B------:R-:W-:Y:S01]  /*07c0*/  SHF.R.S32.HI R195, RZ, 0x1f, R194 ;  /* 0x0000001fffc37819 */ /* 0x000fe200000114c2 */
[----:B0-----:R-:W-:-:S03]  /*07d0*/  IMAD.WIDE R192, R2, 0x4, R192 ;  /* 0x0000000402c07825 */ /* 0x001fc600078e02c0 */
[----:B------:R-:W-:Y:S01]  /*07e0*/  LEA.HI R195, R195, R194, RZ, 0x3 ;  /* 0x000000c2c3c37211 */ /* 0x000fe200078f18ff */
[----:B------:R-:W-:Y:S01]  /*07f0*/  BSSY B1, `(.L_x_4716) ;  /* 0x000021b000017945 */ /* 0x000fe20003800000 */
[----:B------:R0:W5:Y:S01]  /*0800*/  LDG.E R3, desc[UR4][R192.64] ;  /* 0x00000004c0037981 */ /* 0x000162000c1e1900 */
[----:B----4-:R-:W-:-:S04]  /*0810*/  LOP3.LUT R246, R196, 0x1f, RZ, 0xc0, !PT ;  /* 0x0000001fc4f67812 */ /* 0x010fc800078ec0ff */
[----:B--2---:R-:W-:-:S04]  /*0820*/  LEA.HI.SX32 R4, R195, R246, 0x1d ;  /* 0x000000f6c3047211 */ /* 0x004fc800078feaff */
[C---:B------:R-:W-:Y:S01]  /*0830*/  IADD3 R207, R4.reuse, 0x20, RZ ;  /* 0x0000002004cf7810 */ /* 0x040fe20007ffe0ff */
[C---:B------:R-:W-:Y:S01]  /*0840*/  VIADD R5, R4.reuse, 0x40 ;  /* 0x0000004004057836 */ /* 0x040fe20000000000 */
[----:B------:R-:W-:Y:S01]  /*0850*/  IADD3 R202, R4, 0x60, RZ ;  /* 0x0000006004ca7810 */ /* 0x000fe20007ffe0ff */
[----:B------:R-:W-:-:S04]  /*0860*/  IMAD.WIDE R200, R2, 0x4, R200 ;  /* 0x0000000402c87825 */ /* 0x000fc800078e02c8 */
[----:B-1----:R-:W-:-:S04]  /*0870*/  IMAD.WIDE.U32 R198, R4, 0x10, R204 ;  /* 0x0000001004c67825 */ /* 0x002fc800078e00cc */
[----:B------:R-:W-:-:S04]  /*0880*/  IMAD.WIDE.U32 R196, R207, 0x10, R204 ;  /* 0x00000010cfc47825 */ /* 0x000fc800078e00cc */
[----:B------:R-:W-:-:S04]  /*0890*/  IMAD.WIDE.U32 R194, R5, 0x10, R204 ;  /* 0x0000001005c27825 */ /* 0x000fc800078e00cc */
[----:B0-----:R-:W-:Y:S01]  /*08a0*/  IMAD.WIDE.U32 R192, R202, 0x10, R204 ;  /* 0x00000010cac07825 */ /* 0x001fe200078e00cc */
[----:B---3--:R-:W-:-:S13]  /*08b0*/  ISETP.GT.AND P2, PT, R203, RZ, PT ;  /* 0x000000ffcb00720c */ /* 0x008fda0003f44270 */
[----:B------:R-:W-:Y:S05]  /*08c0*/  @P2 BRA `(.L_x_4717) ;  /* 0x0000000000902947 */ /* 0x000fea0003800000 */
[----:B------:R-:W-:Y:S01]  /*08d0*/  MOV R202, UR12 ;  /* 0x0000000c00ca7c02 */ /* 0x000fe20008000f00 */
[----:B------:R-:W-:Y:S01]  /*08e0*/  IMAD.U32 R203, RZ, RZ, UR13 ;  /* 0x0000000dffcb7e24 */ /* 0x000fe2000f8e00ff */
[----:B-----5:R-:W-:Y:S02]  /*08f0*/  ISETP.GE.AND P3, PT, R191, 0x1, PT ;  /* 0x00000001bf00780c */ /* 0x020fe40003f66270 */
[----:B------:R-:W-:-:S04]  /*0900*/  ISETP.NE.U32.AND P0, PT, R202, RZ, PT ;  /* 0x000000ffca00720c */ /* 0x000fc80003f05070 */
[----:B------:R-:W-:-:S07]  /*0910*/  ISETP.NE.AND.EX P0, PT, R203, RZ, PT, P0 ;  /* 0x000000ffcb00720c */ /* 0x000fce0003f05300 */
[----:B------:R-:W-:-:S05]  /*0920*/  @P3 IADD3 R200, R191, -0x1, RZ ;  /* 0xffffffffbfc83810 */ /* 0x000fca0007ffe0ff */
[----:B------:R-:W-:Y:S01]  /*0930*/  @P3 IMAD R245, R200, R245, RZ ;  /* 0x000000f5c8f53224 */ /* 0x000fe200078e02ff */
[----:B------:R-:W-:Y:S01]  /*0940*/  @P0 IADD3 R247, R4, 0x80, RZ ;  /* 0x0000008004f70810 */ /* 0x000fe20007ffe0ff */
[----:B------:R-:W0:Y:S01]  /*0950*/  LDC.64 R200, c[0x0][0x240] ;  /* 0x00009000ffc87b82 */ /* 0x000e220000000a00 */
[----:B------:R1:W5:Y:S04]  /*0960*/  @P0 LDG.E.128 R36, desc[UR4][R194.64] ;  /* 0x00000004c2240981 */ /* 0x000368000c1e1d00 */
[----:B------:R2:W5:Y:S04]  /*0970*/  @P0 LDG.E.128 R40, desc[UR4][R196.64] ;  /* 0x00000004c4280981 */ /* 0x000568000c1e1d00 */
[----:B------:R3:W5:Y:S01]  /*0980*/  @P0 LDG.E.128 R44, desc[UR4][R198.64] ;  /* 0x00000004c62c0981 */ /* 0x000762000c1e1d00 */
[----:B-1----:R-:W-:Y:S01]  /*0990*/  @P0 IMAD.WIDE.U32 R194, R247, 0x10, R204 ;  /* 0x00000010f7c20825 */ /* 0x002fe200078e00cc */
[----:B------:R-:W-:-:S02]  /*09a0*/  @P3 SHF.R.S32.HI R204, RZ, 0x1f, R245 ;  /* 0x0000001fffcc3819 */ /* 0x000fc400000114f5 */
[----:B------:R-:W5:Y:S02]  /*09b0*/  @P0 LDG.E.128 R32, desc[UR4][R192.64] ;  /* 0x00000004c0200981 */ /* 0x000f64000c1e1d00 */
[----:B------:R-:W-:Y:S01]  /*09c0*/  @P3 LEA.HI R204, R204, R245, RZ, 0x3 ;  /* 0x000000f5cccc3211 */ /* 0x000fe200078f18ff */
[----:B------:R-:W-:Y:S01]  /*09d0*/  IMAD.MOV.U32 R245, RZ, RZ, RZ ;  /* 0x000000fffff57224 */ /* 0x000fe200078e00ff */
[----:B------:R0:W5:Y:S02]  /*09e0*/  @P0 LDG.E.128 R28, desc[UR4][R194.64] ;  /* 0x00000004c21c0981 */ /* 0x000164000c1e1d00 */
[----:B------:R-:W-:-:S04]  /*09f0*/  @P3 LEA.HI.SX32 R245, R204, R246, 0x1d ;  /* 0x000000f6ccf53211 */ /* 0x000fc800078feaff */
[C---:B--2---:R-:W-:Y:S01]  /*0a00*/  IADD3 R197, R245.reuse, 0x20, RZ ;  /* 0x00000020f5c57810 */ /* 0x044fe20007ffe0ff */
[C---:B---3--:R-:W-:Y:S01]  /*0a10*/  VIADD R199, R245.reuse, 0x60 ;  /* 0x00000060f5c77836 */ /* 0x048fe20000000000 */
[C---:B------:R-:W-:Y:S02]  /*0a20*/  IADD3 R247, R245.reuse, 0x40, RZ ;  /* 0x00000040f5f77810 */ /* 0x040fe40007ffe0ff */
        /* <DEDUP_REMOVED lines=12> */
[----:B------:R-:W-:Y:S01]  /*0af0*/  IMAD.MOV.U32 R248, RZ, RZ, RZ ;  /* 0x000000fffff87224 */ /* 0x000fe200078e00ff */
[----:B------:R-:W-:Y:S09]  /*0b00*/  BRA `(.L_x_4718) ;  /* 0x0000001c00a47947 */ /* 0x000ff20003800000 */
.L_x_4717:
[----:B------:R-:W0:Y:S01]  /*0b10*/  LDC R188, c[0x0][0x218] ;  /* 0x00008600ffbc7b82 */ /* 0x000e220000000800 */
[----:B------:R-:W1:Y:S01]  /*0b20*/  S2R R190, SR_TID.X ;  /* 0x0000000000be7919 */ /* 0x000e620000002100 */
[----:B------:R-:W-:-:S06]  /*0b30*/  IADD3 R203, R203, -0x1, RZ ;  /* 0xffffffffcbcb7810 */ /* 0x000fcc0007ffe0ff */
[----:B------:R-:W2:Y:S08]  /*0b40*/  LDC.64 R6, c[0x0][0x2b8] ;  /* 0x0000ae00ff067b82 */ /* 0x000eb00000000a00 */
[----:B------:R-:W3:Y:S01]  /*0b50*/  LDC.64 R172, c[0x0][0x238] ;  /* 0x00008e00ffac7b82 */ /* 0x000ee20000000a00 */
[----:B0-----:R-:W-:-:S07]  /*0b60*/  IMAD R203, R203, R188, RZ ;  /* 0x000000bccbcb7224 */ /* 0x001fce00078e02ff */
[----:B------:R-:W0:Y:S01]  /*0b70*/  LDC.U8 R219, c[0x0][0x2a0] ;  /* 0x0000a800ffdb7b82 */ /* 0x000e220000000000 */
[----:B------:R-:W-:Y:S02]  /*0b80*/  SHF.R.S32.HI R0, RZ, 0x1f, R203 ;  /* 0x0000001fff007819 */ /* 0x000fe400000114cb */
[----:B-1----:R-:W-:Y:S02]  /*0b90*/  LOP3.LUT R180, R190, 0x1f, RZ, 0xc0, !PT ;  /* 0x0000001fbeb47812 */ /* 0x002fe400078ec0ff */
[----:B------:R-:W-:Y:S01]  /*0ba0*/  LEA.HI R0, R0, R203, RZ, 0x3 ;  /* 0x000000cb00007211 */ /* 0x000fe200078f18ff */
[----:B------:R-:W-:Y:S01]  /*0bb0*/  VIADD R189, R4, 0x80 ;  /* 0x0000008004bd7836 */ /* 0x000fe20000000000 */
[----:B------:R1:W4:Y:S02]  /*0bc0*/  LDG.E R190, desc[UR4][R200.64] ;  /* 0x00000004c8be7981 */ /* 0x000324000c1e1900 */
[----:B------:R-:W-:Y:S01]  /*0bd0*/  LEA.HI.SX32 R13, R0, R180, 0x1d ;  /* 0x000000b4000d7211 */ /* 0x000fe200078feaff */
[----:B---3--:R-:W-:-:S03]  /*0be0*/  IMAD.WIDE.U32 R24, R202, 0x10, R172 ;  /* 0x00000010ca187825 */ /* 0x008fc600078e00ac */
[----:B------:R-:W-:Y:S01]  /*0bf0*/  IADD3 R225, R13, 0x20, RZ ;  /* 0x000000200de17810 */ /* 0x000fe20007ffe0ff */
[--C-:B------:R-:W-:Y:S02]  /*0c00*/  IMAD.WIDE.U32 R184, R4, 0x10, R172.reuse ;  /* 0x0000001004b87825 */ /* 0x100fe400078e00ac */
[----:B------:R-:W3:Y:S02]  /*0c10*/  LDG.E.128 R24, desc[UR4][R24.64] ;  /* 0x0000000418187981 */ /* 0x000ee4000c1e1d00 */
[----:B------:R-:W-:-:S04]  /*0c20*/  IMAD.WIDE.U32 R176, R207, 0x10, R172 ;  /* 0x00000010cfb07825 */ /* 0x000fc800078e00ac */
[----:B------:R-:W-:Y:S01]  /*0c30*/  IMAD.WIDE.U32 R20, R5, 0x10, R172 ;  /* 0x0000001005147825 */ /* 0x000fe200078e00ac */
[----:B------:R-:W4:Y:S01]  /*0c40*/  LDG.E.128 R184, desc[UR4][R184.64] ;  /* 0x00000004b8b87981 */ /* 0x000f22000c1e1d00 */
[----:B-----5:R-:W-:Y:S01]  /*0c50*/  ISETP.GE.AND P3, PT, R191, 0x1, PT ;  /* 0x00000001bf00780c */ /* 0x020fe20003f66270 */
[----:B-1----:R-:W1:Y:S01]  /*0c60*/  LDC.64 R200, c[0x0][0x240] ;  /* 0x00009000ffc87b82 */ /* 0x002e620000000a00 */
[----:B--2---:R-:W-:Y:S01]  /*0c70*/  IMAD.WIDE.U32 R224, R225, 0x10, R6 ;  /* 0x00000010e1e07825 */ /* 0x004fe200078e0006 */
[----:B------:R-:W2:Y:S03]  /*0c80*/  LDG.E.128 R176, desc[UR4][R176.64] ;  /* 0x00000004b0b07981 */ /* 0x000ea6000c1e1d00 */
[----:B------:R-:W-:Y:S01]  /*0c90*/  IMAD.WIDE.U32 R172, R189, 0x10, R172 ;  /* 0x00000010bdac7825 */ /* 0x000fe200078e00ac */
[----:B------:R-:W2:Y:S01]  /*0ca0*/  LDG.E.128 R20, desc[UR4][R20.64] ;  /* 0x0000000414147981 */ /* 0x000ea2000c1e1d00 */
[----:B------:R-:W-:-:S02]  /*0cb0*/  IADD3 R17, R13, 0x40, RZ ;  /* 0x000000400d117810 */ /* 0x000fc40007ffe0ff */
[C-C-:B------:R-:W-:Y:S01]  /*0cc0*/  IMAD.WIDE.U32 R240, R13.reuse, 0x10, R6.reuse ;  /* 0x000000100df07825 */ /* 0x140fe200078e0006 */
[----:B------:R-:W2:Y:S04]  /*0cd0*/  LDG.E.128 R224, desc[UR4][R224.64] ;  /* 0x00000004e0e07981 */ /* 0x000ea8000c1e1d00 */
[----:B------:R-:W2:Y:S01]  /*0ce0*/  LDG.E.128 R172, desc[UR4][R172.64] ;  /* 0x00000004acac7981 */ /* 0x000ea2000c1e1d00 */
[----:B------:R-:W-:Y:S01]  /*0cf0*/  IADD3 R9, R13, 0x60, RZ ;  /* 0x000000600d097810 */ /* 0x000fe20007ffe0ff */
[----:B------:R-:W-:Y:S02]  /*0d00*/  IMAD.WIDE.U32 R16, R17, 0x10, R6 ;  /* 0x0000001011107825 */ /* 0x000fe400078e0006 */
[----:B------:R-:W2:Y:S02]  /*0d10*/  LDG.E.128 R240, desc[UR4][R240.64] ;  /* 0x00000004f0f07981 */ /* 0x000ea4000c1e1d00 */
[----:B------:R-:W-:-:S02]  /*0d20*/  VIADD R13, R13, 0x80 ;  /* 0x000000800d0d7836 */ /* 0x000fc40000000000 */
[----:B------:R-:W2:Y:S02]  /*0d30*/  LDG.E.128 R16, desc[UR4][R16.64] ;  /* 0x0000000410107981 */ /* 0x000ea4000c1e1d00 */
[----:B------:R-:W-:-:S04]  /*0d40*/  IMAD.WIDE.U32 R12, R13, 0x10, R6 ;  /* 0x000000100d0c7825 */ /* 0x000fc800078e0006 */
[----:B------:R-:W-:Y:S02]  /*0d50*/  IMAD.WIDE.U32 R8, R9, 0x10, R6 ;  /* 0x0000001009087825 */ /* 0x000fe400078e0006 */
[----:B------:R-:W2:Y:S04]  /*0d60*/  LDG.E.128 R12, desc[UR4][R12.64] ;  /* 0x000000040c0c7981 */ /* 0x000ea8000c1e1d00 */
[----:B------:R-:W2:Y:S01]  /*0d70*/  LDG.E.128 R8, desc[UR4][R8.64] ;  /* 0x0000000408087981 */ /* 0x000ea2000c1e1d00 */
[----:B------:R-:W-:Y:S02]  /*0d80*/  MOV R202, UR12 ;  /* 0x0000000c00ca7c02 */ /* 0x000fe40008000f00 */
[----:B------:R-:W-:Y:S02]  /*0d90*/  MOV R203, UR13 ;  /* 0x0000000d00cb7c02 */ /* 0x000fe40008000f00 */
[----:B------:R-:W-:-:S04]  /*0da0*/  ISETP.NE.U32.AND P0, PT, R202, RZ, PT ;  /* 0x000000ffca00720c */ /* 0x000fc80003f05070 */
[----:B------:R-:W-:Y:S01]  /*0db0*/  ISETP.NE.AND.EX P0, PT, R203, RZ, PT, P0 ;  /* 0x000000ffcb00720c */ /* 0x000fe20003f05300 */
[----:B------:R-:W-:-:S04]  /*0dc0*/  @P3 VIADD R0, R191, 0xffffffff ;  /* 0xffffffffbf003836 */ /* 0x000fc80000000000 */
[----:B------:R-:W-:Y:S01]  /*0dd0*/  @P3 IMAD R0, R0, R188, RZ ;  /* 0x000000bc00003224 */ /* 0x000fe200078e02ff */
[----:B0-----:R-:W-:-:S04]  /*0de0*/  ISETP.NE.AND P1, PT, R219, RZ, PT ;  /* 0x000000ffdb00720c */ /* 0x001fc80003f25270 */
[----:B------:R-:W-:-:S03]  /*0df0*/  @P3 SHF.R.S32.HI R7, RZ, 0x1f, R0 ;  /* 0x0000001fff073819 */ /* 0x000fc60000011400 */
[----:B------:R-:W5:Y:S04]  /*0e00*/  @P0 LDG.E.128 R44, desc[UR4][R198.64] ;  /* 0x00000004c62c0981 */ /* 0x000f68000c1e1d00 */
[----:B------:R3:W5:Y:S01]  /*0e10*/  @P0 LDG.E.128 R40, desc[UR4][R196.64] ;  /* 0x00000004c4280981 */ /* 0x000762000c1e1d00 */
[----:B------:R-:W-:Y:S01]  /*0e20*/  @P3 LEA.HI R7, R7, R0, RZ, 0x3 ;  /* 0x0000000007073211 */ /* 0x000fe200078f18ff */
[----:B------:R-:W-:Y:S02]  /*0e30*/  @P0 IMAD.WIDE.U32 R188, R189, 0x10, R204 ;  /* 0x00000010bdbc0825 */ /* 0x000fe400078e00cc */
[----:B------:R0:W5:Y:S01]  /*0e40*/  @P0 LDG.E.128 R32, desc[UR4][R192.64] ;  /* 0x00000004c0200981 */ /* 0x000162000c1e1d00 */
[----:B------:R-:W-:-:S03]  /*0e50*/  MOV R6, RZ ;  /* 0x000000ff00067202 */ /* 0x000fc60000000f00 */
[----:B------:R1:W5:Y:S01]  /*0e60*/  @P0 LDG.E.128 R36, desc[UR4][R194.64] ;  /* 0x00000004c2240981 */ /* 0x000362000c1e1d00 */
[----:B------:R-:W-:-:S03]  /*0e70*/  @P3 LEA.HI.SX32 R6, R7, R180, 0x1d ;  /* 0x000000b407063211 */ /* 0x000fc600078feaff */
[----:B------:R1:W5:Y:S01]  /*0e80*/  @P0 LDG.E.128 R28, desc[UR4][R188.64] ;  /* 0x00000004bc1c0981 */ /* 0x000362000c1e1d00 */
[C---:B------:R-:W-:Y:S01]  /*0e90*/  IADD3 R211, R6.reuse, 0x80, RZ ;  /* 0x0000008006d37810 */ /* 0x040fe20007ffe0ff */
[----:B------:R-:W-:Y:S01]  /*0ea0*/  VIADD R7, R6, 0x60 ;  /* 0x0000006006077836 */ /* 0x000fe20000000000 */
[C---:B---3--:R-:W-:Y:S01]  /*0eb0*/  PRMT R196, R24.reuse, 0x7632, R196 ;  /* 0x0000763218c47816 */ /* 0x048fe200000000c4 */
[----:B------:R-:W-:Y:S01]  /*0ec0*/  IMAD.U32 R219, R24, 0x10000, RZ ;  /* 0x0001000018db7824 */ /* 0x000fe200078e00ff */
[----:B------:R-:W-:Y:S02]  /*0ed0*/  PRMT R24, R25, 0x7632, R24 ;  /* 0x0000763219187816 */ /* 0x000fe40000000018 */
[C---:B----4-:R-:W-:Y:S02]  /*0ee0*/  PRMT R181, R184.reuse, 0x7632, R181 ;  /* 0x00007632b8b57816 */ /* 0x050fe400000000b5 */
[----:B------:R-:W-:Y:S02]  /*0ef0*/  SHF.L.U32 R0, R184, 0x10, RZ ;  /* 0x00000010b8007819 */ /* 0x000fe400000006ff */
[----:B------:R-:W-:-:S02]  /*0f00*/  PRMT R183, R186, 0x7632, R183 ;  /* 0x00007632bab77816 */ /* 0x000fc400000000b7 */
[----:B--2---:R-:W-:-:S04]  /*0f10*/  PRMT R215, R227, 0x7632, R215 ;  /* 0x00007632e3d77816 */ /* 0x004fc800000000d7 */
[----:B------:R-:W-:Y:S02]  /*0f20*/  MOV R199, R215 ;  /* 0x000000d700c77202 */ /* 0x000fe40000000f00 */
[----:B------:R-:W-:Y:S02]  /*0f30*/  SHF.L.U32 R215, R25, 0x10, RZ ;  /* 0x0000001019d77819 */ /* 0x000fe400000006ff */
[----:B------:R-:W-:Y:S01]  /*0f40*/  FSEL R25, R190, RZ, !P1 ;  /* 0x000000ffbe197208 */ /* 0x000fe20004800000 */
[C---:B------:R-:W-:Y:S01]  /*0f50*/  IMAD.U32 R190, R172.reuse, 0x10000, RZ ;  /* 0x00010000acbe7824 */ /* 0x040fe200078e00ff */
[----:B0-----:R-:W-:Y:S01]  /*0f60*/  PRMT R192, R172, 0x7632, R192 ;  /* 0x00007632acc07816 */ /* 0x001fe200000000c0 */
[----:B------:R-:W-:Y:S01]  /*0f70*/  IMAD.U32 R222, R178, 0x10000, RZ ;  /* 0x00010000b2de7824 */ /* 0x000fe200078e00ff */
[C---:B------:R-:W-:Y:S02]  /*0f80*/  PRMT R172, R173.reuse, 0x7632, R172 ;  /* 0x00007632adac7816 */ /* 0x040fe400000000ac */
[----:B------:R-:W-:-:S02]  /*0f90*/  SHF.L.U32 R193, R173, 0x10, RZ ;  /* 0x00000010adc17819 */ /* 0x000fc400000006ff */
[----:B------:R-:W-:Y:S02]  /*0fa0*/  SHF.L.U32 R238, R186, 0x10, RZ ;  /* 0x00000010baee7819 */ /* 0x000fe400000006ff */
[----:B------:R-:W-:Y:S02]  /*0fb0*/  PRMT R184, R187, 0x7632, R184 ;  /* 0x00007632bbb87816 */ /* 0x000fe400000000b8 */
[----:B------:R-:W-:Y:S02]  /*0fc0*/  PRMT R204, R178, 0x7632, R204 ;  /* 0x00007632b2cc7816 */ /* 0x000fe400000000cc */
[----:B------:R-:W-:Y:S02]  /*0fd0*/  PRMT R209, R23, 0x7632, R209 ;  /* 0x0000763217d17816 */ /* 0x000fe400000000d1 */
[C---:B------:R-:W-:Y:S02]  /*0fe0*/  PRMT R173, R174.reuse, 0x7632, R173 ;  /* 0x00007632aead7816 */ /* 0x040fe400000000ad */
[----:B-1----:R-:W-:-:S02]  /*0ff0*/  SHF.L.U32 R194, R174, 0x10, RZ ;  /* 0x00000010aec27819 */ /* 0x002fc400000006ff */
[----:B------:R-:W-:Y:S02]  /*1000*/  PRMT R186, R176, 0x7632, R186 ;  /* 0x00007632b0ba7816 */ /* 0x000fe400000000ba */
[C---:B------:R-:W-:Y:S02]  /*1010*/  PRMT R178, R179.reuse, 0x7632, R178 ;  /* 0x00007632b3b27816 */ /* 0x040fe400000000b2 */
[----:B------:R-:W-:Y:S02]  /*1020*/  SHF.L.U32 R218, R179, 0x10, RZ ;  /* 0x00000010b3da7819 */ /* 0x000fe400000006ff */
[C---:B------:R-:W-:Y:S02]  /*1030*/  PRMT R174, R175.reuse, 0x7632, R174 ;  /* 0x00007632afae7816 */ /* 0x040fe400000000ae */
[----:B------:R-:W-:Y:S02]  /*1040*/  PRMT R179, R20, 0x7632, R179 ;  /* 0x0000763214b37816 */ /* 0x000fe400000000b3 */
[----:B------:R-:W-:-:S02]  /*1050*/  SHF.L.U32 R175, R175, 0x10, RZ ;  /* 0x00000010afaf7819 */ /* 0x000fc400000006ff */
[----:B------:R-:W-:Y:S01]  /*1060*/  SHF.L.U32 R183, R183, 0x10, RZ ;  /* 0x00000010b7b77819 */ /* 0x000fe200000006ff */
[----:B------:R-:W-:Y:S01]  /*1070*/  IMAD.U32 R223, R23, 0x10000, RZ ;  /* 0x0001000017df7824 */ /* 0x000fe200078e00ff */
[----:B------:R-:W-:Y:S02]  /*1080*/  PRMT R232, R225, 0x7632, R232 ;  /* 0x00007632e1e87816 */ /* 0x000fe400000000e8 */
[----:B------:R-:W-:Y:S02]  /*1090*/  SHF.L.U32 R184, R184, 0x10, RZ ;  /* 0x00000010b8b87819 */ /* 0x000fe400000006ff */
[----:B------:R-:W-:Y:S01]  /*10a0*/  SHF.L.U32 R209, R209, 0x10, RZ ;  /* 0x00000010d1d17819 */ /* 0x000fe200000006ff */
[----:B------:R-:W-:Y:S01]  /*10b0*/  IMAD.U32 R228, R186, 0x10000, RZ ;  /* 0x00010000bae47824 */ /* 0x000fe200078e00ff */
[C---:B------:R-:W-:Y:S02]  /*10c0*/  PRMT R206, R21.reuse, 0x7632, R206 ;  /* 0x0000763215ce7816 */ /* 0x040fe400000000ce */
[----:B------:R-:W-:Y:S01]  /*10d0*/  SHF.L.U32 R210, R21, 0x10, RZ ;  /* 0x0000001015d27819 */ /* 0x000fe200000006ff */
[----:B------:R-:W-:Y:S01]  /*10e0*/  IMAD.U32 R179, R179, 0x10000, RZ ;  /* 0x00010000b3b37824 */ /* 0x000fe200078e00ff */
[----:B------:R-:W-:Y:S01]  /*10f0*/  PRMT R213, R224, 0x7632, R213 ;  /* 0x00007632e0d57816 */ /* 0x000fe200000000d5 */
[----:B------:R-:W-:Y:S01]  /*1100*/  FADD.FTZ R186, -R25, R175 ;  /* 0x000000af19ba7221 */ /* 0x000fe20000010100 */
[----:B------:R-:W-:-:S02]  /*1110*/  PRMT R212, R226, 0x7632, R212 ;  /* 0x00007632e2d47816 */ /* 0x000fc400000000d4 */
[C---:B------:R-:W-:Y:S02]  /*1120*/  IADD3 R23, R6.reuse, 0x20, RZ ;  /* 0x0000002006177810 */ /* 0x040fe40007ffe0ff */
[----:B------:R-:W-:Y:S01]  /*1130*/  IADD3 R21, R6, 0x40, RZ ;  /* 0x0000004006157810 */ /* 0x000fe20007ffe0ff */
[----:B------:R-:W-:Y:S01]  /*1140*/  FADD.FTZ R236, -R25, R183 ;  /* 0x000000b719ec7221 */ /* 0x000fe20000010100 */
[C---:B------:R-:W-:Y:S01]  /*1150*/  PRMT R182, R185.reuse, 0x7632, R182 ;  /* 0x00007632b9b67816 */ /* 0x040fe200000000b6 */
[----:B------:R-:W-:Y:S01]  /*1160*/  IMAD.U32 R185, R185, 0x10000, RZ ;  /* 0x00010000b9b97824 */ /* 0x000fe200078e00ff */
[----:B------:R-:W-:Y:S01]  /*1170*/  SHF.L.U32 R234, R187, 0x10, RZ ;  /* 0x00000010bbea7819 */ /* 0x000fe200000006ff */
[C---:B------:R-:W-:Y:S01]  /*1180*/  FADD.FTZ R183, -R25.reuse, R209 ;  /* 0x000000d119b77221 */ /* 0x040fe20000010100 */
[----:B------:R-:W-:Y:S01]  /*1190*/  MOV R175, R232 ;  /* 0x000000e800af7202 */ /* 0x000fe20000000f00 */
[----:B------:R-:W-:Y:S01]  /*11a0*/  FADD.FTZ R232, -R25, R184 ;  /* 0x000000b819e87221 */ /* 0x000fe20000010100 */
[----:B------:R-:W-:Y:S01]  /*11b0*/  SHF.L.U32 R230, R176, 0x10, RZ ;  /* 0x00000010b0e67819 */ /* 0x000fe200000006ff */
[----:B------:R-:W-:Y:S01]  /*11c0*/  IMAD.U32 R214, R20, 0x10000, RZ ;  /* 0x0001000014d67824 */ /* 0x000fe200078e00ff */
[----:B------:R-:W-:-:S02]  /*11d0*/  PRMT R187, R177, 0x7632, R187 ;  /* 0x00007632b1bb7816 */ /* 0x000fc400000000bb */
[----:B------:R-:W-:Y:S01]  /*11e0*/  SHF.L.U32 R205, R177, 0x10, RZ ;  /* 0x00000010b1cd7819 */ /* 0x000fe200000006ff */
[----:B------:R-:W-:Y:S01]  /*11f0*/  IMAD.WIDE.U32 R176, R6, 0x8, R200 ;  /* 0x0000000806b07825 */ /* 0x000fe200078e00c8 */
[----:B------:R-:W-:Y:S02]  /*1200*/  SHF.L.U32 R217, R227, 0x10, RZ ;  /* 0x00000010e3d97819 */ /* 0x000fe400000006ff */
[----:B------:R-:W-:Y:S02]  /*1210*/  PRMT R208, R22, 0x7632, R208 ;  /* 0x0000763216d07816 */ /* 0x000fe400000000d0 */
[----:B------:R-:W-:Y:S01]  /*1220*/  SHF.L.U32 R206, R206, 0x10, RZ ;  /* 0x00000010cece7819 */ /* 0x000fe200000006ff */
[----:B------:R-:W-:Y:S01]  /*1230*/  IMAD.WIDE.U32 R20, R21, 0x8, R200 ;  /* 0x0000000815147825 */ /* 0x000fe200078e00c8 */
[----:B------:R-:W-:Y:S02]  /*1240*/  SHF.L.U32 R227, R22, 0x10, RZ ;  /* 0x0000001016e37819 */ /* 0x000fe400000006ff */
[C---:B------:R-:W-:Y:S01]  /*1250*/  PRMT R197, R26.reuse, 0x7632, R197 ;  /* 0x000076321ac57816 */ /* 0x040fe200000000c5 */
[----:B------:R-:W-:Y:S01]  /*1260*/  IMAD.WIDE.U32 R22, R23, 0x8, R200 ;  /* 0x0000000817167825 */ /* 0x000fe200078e00c8 */
[----:B------:R-:W-:-:S02]  /*1270*/  SHF.L.U32 R198, R26, 0x10, RZ ;  /* 0x000000101ac67819 */ /* 0x000fc400000006ff */
[----:B------:R-:W-:Y:S01]  /*1280*/  MOV R184, R212 ;  /* 0x000000d400b87202 */ /* 0x000fe20000000f00 */
[----:B------:R-:W-:Y:S01]  /*1290*/  IMAD.WIDE.U32 R6, R7, 0x8, R200 ;  /* 0x0000000807067825 */ /* 0x000fe200078e00c8 */
[----:B------:R-:W-:-:S03]  /*12a0*/  MOV R209, R213 ;  /* 0x000000d500d17202 */ /* 0x000fc60000000f00 */
[----:B------:R-:W-:Y:S01]  /*12b0*/  FADD.FTZ R212, -R25, R179 ;  /* 0x000000b319d47221 */ /* 0x000fe20000010100 */
[C---:B------:R-:W-:Y:S01]  /*12c0*/  PRMT R235, R242.reuse, 0x7632, R235 ;  /* 0x00007632f2eb7816 */ /* 0x040fe200000000eb */
[----:B------:R-:W-:Y:S01]  /*12d0*/  IMAD.WIDE.U32 R200, R211, 0x8, R200 ;  /* 0x00000008d3c87825 */ /* 0x000fe200078e00c8 */
[----:B------:R-:W-:-:S03]  /*12e0*/  SHF.L.U32 R237, R242, 0x10, RZ ;  /* 0x00000010f2ed7819 */ /* 0x000fc600000006ff */
[----:B------:R-:W-:Y:S01]  /*12f0*/  FADD.FTZ R242, -R25, R185 ;  /* 0x000000b919f27221 */ /* 0x000fe20000010100 */
[----:B------:R-:W-:Y:S01]  /*1300*/  PRMT R26, R27, 0x7632, R26 ;  /* 0x000076321b1a7816 */ /* 0x000fe2000000001a */
[----:B------:R-:W-:Y:S01]  /*1310*/  FADD.FTZ R188, -R25, R193 ;  /* 0x000000c119bc7221 */ /* 0x000fe20000010100 */
[----:B------:R-:W-:Y:S01]  /*1320*/  SHF.L.U32 R27, R27, 0x10, RZ ;  /* 0x000000101b1b7819 */ /* 0x000fe200000006ff */
[----:B------:R-:W-:Y:S01]  /*1330*/  IMAD.U32 R213, R16, 0x10000, RZ ;  /* 0x0001000010d57824 */ /* 0x000fe200078e00ff */
[----:B------:R-:W-:Y:S02]  /*1340*/  MOV R179, R199 ;  /* 0x000000c700b37202 */ /* 0x000fe40000000f00 */
[----:B------:R-:W-:Y:S01]  /*1350*/  PRMT R216, R240, 0x7632, R216 ;  /* 0x00007632f0d87816 */ /* 0x000fe200000000d8 */
[----:B------:R-:W-:Y:S01]  /*1360*/  IMAD.U32 R233, R243, 0x10000, RZ ;  /* 0x00010000f3e97824 */ /* 0x000fe200078e00ff */
[----:B------:R-:W-:Y:S01]  /*1370*/  SHF.L.U32 R185, R208, 0x10, RZ ;  /* 0x00000010d0b97819 */ /* 0x000fe200000006ff */
[----:B------:R-:W-:Y:S01]  /*1380*/  FADD.FTZ R208, -R25, R206 ;  /* 0x000000ce19d07221 */ /* 0x000fe20000010100 */
[----:B------:R-:W-:-:S02]  /*1390*/  PRMT R211, R16, 0x7632, R211 ;  /* 0x0000763210d37816 */ /* 0x000fc400000000d3 */
[----:B------:R-:W-:Y:S02]  /*13a0*/  PRMT R231, R243, 0x7632, R231 ;  /* 0x00007632f3e77816 */ /* 0x000fe400000000e7 */
[----:B------:R-:W-:Y:S01]  /*13b0*/  PRMT R250, R13, 0x7632, R250 ;  /* 0x000076320dfa7816 */ /* 0x000fe200000000fa */
[----:B------:R-:W-:Y:S01]  /*13c0*/  FADD.FTZ R190, -R25, R190 ;  /* 0x000000be19be7221 */ /* 0x000fe20000010100 */
[----:B------:R-:W-:Y:S01]  /*13d0*/  MOV R16, R209 ;  /* 0x000000d100107202 */ /* 0x000fe20000000f00 */
[----:B------:R-:W-:Y:S01]  /*13e0*/  IMAD.U32 R181, R181, 0x10000, RZ ;  /* 0x00010000b5b57824 */ /* 0x000fe200078e00ff */
[C---:B------:R-:W-:Y:S01]  /*13f0*/  PRMT R206, R17.reuse, 0x7632, R206 ;  /* 0x0000763211ce7816 */ /* 0x040fe200000000ce */
[----:B------:R-:W5:Y:S01]  /*1400*/  LDG.E.64 R200, desc[UR4][R200.64] ;  /* 0x00000004c8c87981 */ /* 0x000f62000c1e1b00 */
[----:B------:R-:W-:Y:S02]  /*1410*/  SHF.L.U32 R209, R17, 0x10, RZ ;  /* 0x0000001011d17819 */ /* 0x000fe400000006ff */
[----:B------:R-:W-:Y:S01]  /*1420*/  SHF.L.U32 R220, R204, 0x10, RZ ;  /* 0x00000010ccdc7819 */ /* 0x000fe200000006ff */
[----:B------:R-:W-:Y:S01]  /*1430*/  FADD.FTZ R204, -R25, R27 ;  /* 0x0000001b19cc7221 */ /* 0x000fe20000010100 */
[----:B------:R-:W-:-:S02]  /*1440*/  MOV R17, R179 ;  /* 0x000000b300117202 */ /* 0x000fc40000000f00 */
[----:B------:R-:W-:Y:S02]  /*1450*/  MOV R243, R216 ;  /* 0x000000d800f37202 */ /* 0x000fe40000000f00 */
[----:B------:R-:W-:Y:S01]  /*1460*/  SHF.L.U32 R179, R13, 0x10, RZ ;  /* 0x000000100db37819 */ /* 0x000fe200000006ff */
[----:B------:R-:W-:Y:S01]  /*1470*/  FMUL.FTZ R13, R3, R188 ;  /* 0x000000bc030d7220 */ /* 0x000fe20000410000 */
[----:B------:R-:W-:Y:S01]  /*1480*/  SHF.L.U32 R216, R178, 0x10, RZ ;  /* 0x00000010b2d87819 */ /* 0x000fe200000006ff */
[----:B------:R-:W-:Y:S01]  /*1490*/  IMAD.U32 R178, R192, 0x10000, RZ ;  /* 0x00010000c0b27824 */ /* 0x000fe200078e00ff */
[----:B------:R-:W2:Y:S01]  /*14a0*/  LDL R188, [R1] ;  /* 0x0000000001bc7983 */ /* 0x000ea20000100800 */
[----:B------:R-:W-:Y:S02]  /*14b0*/  SHF.L.U32 R172, R172, 0x10, RZ ;  /* 0x00000010acac7819 */ /* 0x000fe400000006ff */
[----:B------:R-:W-:Y:S01]  /*14c0*/  PRMT R248, R11, 0x7632, R248 ;  /* 0x000076320bf87816 */ /* 0x000fe200000000f8 */
[----:B------:R0:W5:Y:S01]  /*14d0*/  LDG.E.64 R192, desc[UR4][R176.64] ;  /* 0x00000004b0c07981 */ /* 0x000162000c1e1b00 */
[----:B------:R-:W-:-:S02]  /*14e0*/  SHF.L.U32 R229, R224, 0x10, RZ ;  /* 0x00000010e0e57819 */ /* 0x000fc400000006ff */
[----:B------:R-:W-:Y:S01]  /*14f0*/  SHF.L.U32 R221, R226, 0x10, RZ ;  /* 0x00000010e2dd7819 */ /* 0x000fe200000006ff */
[----:B------:R-:W-:Y:S01]  /*1500*/  FADD.FTZ R226, -R25, R205 ;  /* 0x000000cd19e27221 */ /* 0x000fe20000010100 */
[----:B------:R-:W-:Y:S01]  /*1510*/  SHF.L.U32 R224, R187, 0x10, RZ ;  /* 0x00000010bbe07819 */ /* 0x000fe200000006ff */
[----:B------:R-:W-:Y:S01]  /*1520*/  FADD.FTZ R187, -R25, R194 ;  /* 0x000000c219bb7221 */ /* 0x000fe20000010100 */
[----:B0-----:R-:W-:Y:S01]  /*1530*/  SHF.L.U32 R176, R11, 0x10, RZ ;  /* 0x000000100bb07819 */ /* 0x001fe200000006ff */
[----:B------:R-:W-:Y:S01]  /*1540*/  FMUL.FTZ R11, R3, R204 ;  /* 0x000000cc030b7220 */ /* 0x000fe20000410000 */
[C---:B------:R-:W-:Y:S01]  /*1550*/  FADD.FTZ R205, -R25.reuse, R198 ;  /* 0x000000c619cd7221 */ /* 0x040fe20000010100 */
[----:B------:R-:W3:Y:S01]  /*1560*/  LDL R204, [R1+0x4] ;  /* 0x0000040001cc7983 */ /* 0x000ee20000100800 */
[C---:B------:R-:W-:Y:S01]  /*1570*/  PRMT R249, R12.reuse, 0x7632, R249 ;  /* 0x000076320cf97816 */ /* 0x040fe200000000f9 */
[----:B------:R-:W-:Y:S02]  /*1580*/  IMAD.U32 R177, R12, 0x10000, RZ ;  /* 0x000100000cb17824 */ /* 0x000fe400078e00ff */
[--C-:B------:R-:W-:Y:S01]  /*1590*/  FADD.FTZ R244, -R25, R181.reuse ;  /* 0x000000b519f47221 */ /* 0x100fe20000010100 */
[----:B------:R0:W5:Y:S01]  /*15a0*/  LDG.E.64 R194, desc[UR4][R22.64] ;  /* 0x0000000416c27981 */ /* 0x000162000c1e1b00 */
[----:B------:R-:W-:Y:S01]  /*15b0*/  FMUL.FTZ R12, R3, R190 ;  /* 0x000000be030c7220 */ /* 0x000fe20000410000 */
[----:B------:R-:W-:-:S02]  /*15c0*/  PRMT R181, R19, 0x7632, R181 ;  /* 0x0000763213b57816 */ /* 0x000fc400000000b5 */
[----:B------:R-:W4:Y:S01]  /*15d0*/  LDL R190, [R1+0x8] ;  /* 0x0000080001be7983 */ /* 0x000f220000100800 */
[----:B------:R-:W-:Y:S02]  /*15e0*/  PRMT R247, R10, 0x7632, R247 ;  /* 0x000076320af77816 */ /* 0x000fe400000000f7 */
[----:B------:R-:W-:Y:S01]  /*15f0*/  SHF.L.U32 R189, R24, 0x10, RZ ;  /* 0x0000001018bd7819 */ /* 0x000fe200000006ff */
[C---:B------:R-:W-:Y:S01]  /*1600*/  FADD.FTZ R223, -R25.reuse, R223 ;  /* 0x000000df19df7221 */ /* 0x040fe20000010100 */
[----:B------:R-:W-:Y:S01]  /*1610*/  SHF.L.U32 R182, R182, 0x10, RZ ;  /* 0x00000010b6b67819 */ /* 0x000fe200000006ff */
[----:B0-----:R-:W-:Y:S01]  /*1620*/  FADD.FTZ R23, -R25, R172 ;  /* 0x000000ac19177221 */ /* 0x001fe20000010100 */
[----:B------:R-:W-:Y:S01]  /*1630*/  SHF.L.U32 R172, R19, 0x10, RZ ;  /* 0x0000001013ac7819 */ /* 0x000fe200000006ff */
[----:B------:R-:W-:Y:S01]  /*1640*/  IMAD.U32 R196, R196, 0x10000, RZ ;  /* 0x00010000c4c47824 */ /* 0x000fe200078e00ff */
[----:B------:R-:W-:Y:S01]  /*1650*/  MOV R19, R175 ;  /* 0x000000af00137202 */ /* 0x000fe20000000f00 */
[----:B------:R-:W-:Y:S01]  /*1660*/  IMAD.U32 R180, R240, 0x10000, RZ ;  /* 0x00010000f0b47824 */ /* 0x000fe200078e00ff */
[----:B------:R-:W-:Y:S01]  /*1670*/  SHF.L.U32 R175, R10, 0x10, RZ ;  /* 0x000000100aaf7819 */ /* 0x000fe200000006ff */
[----:B------:R-:W-:Y:S01]  /*1680*/  FMUL.FTZ R10, R3, R205 ;  /* 0x000000cd030a7220 */ /* 0x000fe20000410000 */
[----:B------:R-:W-:Y:S01]  /*1690*/  SHF.L.U32 R27, R26, 0x10, RZ ;  /* 0x000000101a1b7819 */ /* 0x000fe200000006ff */
[----:B------:R-:W4:Y:S01]  /*16a0*/  LDL R205, [R1+0xc] ;  /* 0x00000c0001cd7983 */ /* 0x000f220000100800 */
[C---:B------:R-:W-:Y:S01]  /*16b0*/  FADD.FTZ R26, -R25.reuse, R189 ;  /* 0x000000bd191a7221 */ /* 0x040fe20000010100 */
[----:B------:R-:W-:Y:S01]  /*16c0*/  FADD.FTZ R0, -R25, R0 ;  /* 0x0000000019007221 */ /* 0x000fe20000010100 */
[----:B------:R-:W-:Y:S01]  /*16d0*/  SHF.L.U32 R24, R197, 0x10, RZ ;  /* 0x00000010c5187819 */ /* 0x000fe200000006ff */
[----:B------:R0:W5:Y:S01]  /*16e0*/  LDG.E.64 R198, desc[UR4][R6.64] ;  /* 0x0000000406c67981 */ /* 0x000162000c1e1b00 */
[----:B------:R-:W-:Y:S01]  /*16f0*/  FADD.FTZ R227, -R25, R227 ;  /* 0x000000e319e37221 */ /* 0x000fe20000010100 */
[----:B------:R-:W-:Y:S01]  /*1700*/  SHF.L.U32 R173, R173, 0x10, RZ ;  /* 0x00000010adad7819 */ /* 0x000fe200000006ff */
[----:B------:R-:W-:Y:S01]  /*1710*/  FADD.FTZ R240, -R25, R182 ;  /* 0x000000b619f07221 */ /* 0x000fe20000010100 */
[----:B------:R-:W-:-:S02]  /*1720*/  IMAD.U32 R174, R174, 0x10000, RZ ;  /* 0x00010000aeae7824 */ /* 0x000fc400078e00ff */
[C---:B------:R-:W-:Y:S01]  /*1730*/  FADD.FTZ R185, -R25.reuse, R185 ;  /* 0x000000b919b97221 */ /* 0x040fe20000010100 */
[----:B------:R-:W-:Y:S01]  /*1740*/  FADD.FTZ R182, -R25, R196 ;  /* 0x000000c419b67221 */ /* 0x000fe20000010100 */
[----:B------:R-:W-:Y:S01]  /*1750*/  FMUL.FTZ R244, R3, R244 ;  /* 0x000000f403f47220 */ /* 0x000fe20000410000 */
[----:B------:R-:W-:Y:S01]  /*1760*/  IMAD.U32 R243, R243, 0x10000, RZ ;  /* 0x00010000f3f37824 */ /* 0x000fe200078e00ff */
[----:B------:R1:W5:Y:S01]  /*1770*/  LDG.E.64 R196, desc[UR4][R20.64] ;  /* 0x0000000414c47981 */ /* 0x000362000c1e1b00 */
[C---:B0-----:R-:W-:Y:S01]  /*1780*/  FMUL.FTZ R7, R3.reuse, R223 ;  /* 0x000000df03077220 */ /* 0x041fe20000410000 */
[----:B------:R-:W-:Y:S02]  /*1790*/  IMAD.MOV.U32 R223, RZ, RZ, R19 ;  /* 0x000000ffffdf7224 */ /* 0x000fe400078e0013 */
[C---:B------:R-:W-:Y:S01]  /*17a0*/  FMUL.FTZ R19, R3.reuse, R26 ;  /* 0x0000001a03137220 */ /* 0x040fe20000410000 */
[----:B------:R-:W-:Y:S01]  /*17b0*/  FMUL.FTZ R0, R3, R0 ;  /* 0x0000000003007220 */ /* 0x000fe20000410000 */
[----:B------:R-:W-:Y:S01]  /*17c0*/  PRMT R239, R241, 0x7632, R239 ;  /* 0x00007632f1ef7816 */ /* 0x000fe200000000ef */
[----:B------:R-:W-:Y:S01]  /*17d0*/  FADD.FTZ R215, -R25, R215 ;  /* 0x000000d719d77221 */ /* 0x000fe20000010100 */
[----:B------:R-:W-:Y:S01]  /*17e0*/  FMUL.FTZ R6, R3, R227 ;  /* 0x000000e303067220 */ /* 0x000fe20000410000 */
[----:B------:R-:W-:Y:S01]  /*17f0*/  SHF.L.U32 R241, R241, 0x10, RZ ;  /* 0x00000010f1f17819 */ /* 0x000fe200000006ff */
[C---:B------:R-:W-:Y:S01]  /*1800*/  FADD.FTZ R238, -R25.reuse, R238 ;  /* 0x000000ee19ee7221 */ /* 0x040fe20000010100 */
[C---:B-1----:R-:W-:Y:S01]  /*1810*/  FADD.FTZ R20, -R25.reuse, R24 ;  /* 0x0000001819147221 */ /* 0x042fe20000010100 */
        /* <DEDUP_REMOVED lines=18> */
[----:B------:R-:W-:Y:S01]  /*1940*/  MOV R227, R16 ;  /* 0x0000001000e37202 */ /* 0x000fe20000000f00 */
[C---:B------:R-:W-:Y:S01]  /*1950*/  FMUL.FTZ R15, R3.reuse, R186 ;  /* 0x000000ba030f7220 */ /* 0x040fe20000410000 */
[----:B------:R-:W-:Y:S01]  /*1960*/  FMUL.FTZ R16, R3, R185 ;  /* 0x000000b903107220 */ /* 0x000fe20000410000 */
[----:B------:R-:W-:Y:S01]  /*1970*/  FFMA.FTZ R85, R244, R243, R85 ;  /* 0x000000f3f4557223 */ /* 0x000fe20000010055 */
[----:B------:R-:W-:Y:S01]  /*1980*/  FADD.FTZ R125, R125, R243 ;  /* 0x000000f37d7d7221 */ /* 0x000fe20000010000 */
[----:B------:R-:W-:-:S02]  /*1990*/  PRMT R246, R9, 0x7632, R246 ;  /* 0x0000763209f67816 */ /* 0x000fc400000000f6 */
[----:B------:R-:W-:Y:S01]  /*19a0*/  SHF.L.U32 R174, R9, 0x10, RZ ;  /* 0x0000001009ae7819 */ /* 0x000fe200000006ff */
[C---:B------:R-:W-:Y:S01]  /*19b0*/  FMUL.FTZ R9, R3.reuse, R215 ;  /* 0x000000d703097220 */ /* 0x040fe20000410000 */
[----:B------:R-:W-:Y:S01]  /*19c0*/  MOV R215, R17 ;  /* 0x0000001100d77202 */ /* 0x000fe20000000f00 */
[----:B------:R-:W-:Y:S01]  /*19d0*/  FMUL.FTZ R240, R3, R240 ;  /* 0x000000f003f07220 */ /* 0x000fe20000410000 */
[----:B------:R-:W-:Y:S01]  /*19e0*/  SHF.L.U32 R239, R239, 0x10, RZ ;  /* 0x00000010efef7819 */ /* 0x000fe200000006ff */
[C---:B------:R-:W-:Y:S01]  /*19f0*/  FMUL.FTZ R17, R3.reuse, R183 ;  /* 0x000000b703117220 */ /* 0x040fe20000410000 */
[----:B------:R-:W-:Y:S01]  /*1a00*/  FFMA.FTZ R86, R242, R241, R86 ;  /* 0x000000f1f2567223 */ /* 0x000fe20000010056 */
[----:B------:R-:W-:Y:S01]  /*1a10*/  FADD.FTZ R126, R126, R241 ;  /* 0x000000f17e7e7221 */ /* 0x000fe20000010000 */
[----:B------:R-:W-:Y:S01]  /*1a20*/  FMUL.FTZ R238, R3, R238 ;  /* 0x000000ee03ee7220 */ /* 0x000fe20000410000 */
[----:B------:R-:W-:Y:S01]  /*1a30*/  FFMA.FTZ R87, R240, R239, R87 ;  /* 0x000000eff0577223 */ /* 0x000fe20000010057 */
[----:B------:R-:W-:Y:S01]  /*1a40*/  FADD.FTZ R127, R127, R239 ;  /* 0x000000ef7f7f7221 */ /* 0x000fe20000010000 */
[----:B------:R-:W-:Y:S01]  /*1a50*/  SHF.L.U32 R235, R235, 0x10, RZ ;  /* 0x00000010ebeb7819 */ /* 0x000fe200000006ff */
[----:B------:R-:W-:Y:S01]  /*1a60*/  FMUL.FTZ R236, R3, R236 ;  /* 0x000000ec03ec7220 */ /* 0x000fe20000410000 */
[----:B------:R-:W-:Y:S01]  /*1a70*/  FFMA.FTZ R88, R238, R237, R88 ;  /* 0x000000edee587223 */ /* 0x000fe20000010058 */
[----:B------:R-:W-:Y:S01]  /*1a80*/  FADD.FTZ R128, R128, R237 ;  /* 0x000000ed80807221 */ /* 0x000fe20000010000 */
[C---:B------:R-:W-:Y:S01]  /*1a90*/  PRMT R178, R18.reuse, 0x7632, R178 ;  /* 0x0000763212b27816 */ /* 0x040fe200000000b2 */
[----:B------:R-:W-:-:S02]  /*1aa0*/  IMAD.U32 R27, R18, 0x10000, RZ ;  /* 0x00010000121b7824 */ /* 0x000fc400078e00ff */
[----:B------:R-:W-:Y:S01]  /*1ab0*/  FMUL.FTZ R237, R80, R237 ;  /* 0x000000ed50ed7220 */ /* 0x000fe20000410000 */
[----:B------:R-:W-:Y:S01]  /*1ac0*/  MOV R18, R184 ;  /* 0x000000b800127202 */ /* 0x000fe20000000f00 */
[C---:B------:R-:W-:Y:S01]  /*1ad0*/  FMUL.FTZ R234, R3.reuse, R234 ;  /* 0x000000ea03ea7220 */ /* 0x040fe20000410000 */
[----:B------:R-:W-:Y:S01]  /*1ae0*/  PRMT R251, R14, 0x7632, R251 ;  /* 0x000076320efb7816 */ /* 0x000fe200000000fb */
[----:B------:R-:W-:Y:S01]  /*1af0*/  FFMA.FTZ R89, R236, R235, R89 ;  /* 0x000000ebec597223 */ /* 0x000fe20000010059 */
[----:B------:R-:W-:Y:S01]  /*1b00*/  SHF.L.U32 R184, R14, 0x10, RZ ;  /* 0x000000100eb87819 */ /* 0x000fe200000006ff */
[----:B------:R-:W-:Y:S01]  /*1b10*/  FMUL.FTZ R14, R3, R187 ;  /* 0x000000bb030e7220 */ /* 0x000fe20000410000 */
[----:B------:R-:W-:Y:S01]  /*1b20*/  FADD.FTZ R129, R129, R235 ;  /* 0x000000eb81817221 */ /* 0x000fe20000010000 */
[----:B------:R-:W-:Y:S01]  /*1b30*/  FMUL.FTZ R235, R81, R235 ;  /* 0x000000eb51eb7220 */ /* 0x000fe20000410000 */
[----:B------:R-:W-:Y:S01]  /*1b40*/  SHF.L.U32 R231, R231, 0x10, RZ ;  /* 0x00000010e7e77819 */ /* 0x000fe200000006ff */
[C---:B------:R-:W-:Y:S01]  /*1b50*/  FMUL.FTZ R232, R3.reuse, R232 ;  /* 0x000000e803e87220 */ /* 0x040fe20000410000 */
[-C--:B------:R-:W-:Y:S01]  /*1b60*/  FFMA.FTZ R90, R234, R233.reuse, R90 ;  /* 0x000000e9ea5a7223 */ /* 0x080fe2000001005a */
[----:B------:R-:W-:Y:S01]  /*1b70*/  FADD.FTZ R130, R130, R233 ;  /* 0x000000e982827221 */ /* 0x000fe20000010000 */
[----:B------:R-:W-:Y:S01]  /*1b80*/  FMUL.FTZ R233, R82, R233 ;  /* 0x000000e952e97220 */ /* 0x000fe20000410000 */
[----:B------:R-:W-:Y:S01]  /*1b90*/  FMUL.FTZ R230, R3, R230 ;  /* 0x000000e603e67220 */ /* 0x000fe20000410000 */
[-C--:B------:R-:W-:Y:S01]  /*1ba0*/  FFMA.FTZ R91, R232, R231.reuse, R91 ;  /* 0x000000e7e85b7223 */ /* 0x080fe2000001005b */
[----:B------:R-:W-:Y:S01]  /*1bb0*/  FADD.FTZ R131, R131, R231 ;  /* 0x000000e783837221 */ /* 0x000fe20000010000 */
[----:B------:R-:W-:Y:S01]  /*1bc0*/  FMUL.FTZ R231, R83, R231 ;  /* 0x000000e753e77220 */ /* 0x000fe20000410000 */
[----:B------:R-:W-:Y:S01]  /*1bd0*/  FMUL.FTZ R228, R3, R228 ;  /* 0x000000e403e47220 */ /* 0x000fe20000410000 */
[----:B------:R-:W-:-:S02]  /*1be0*/  IMAD.U32 R227, R227, 0x10000, RZ ;  /* 0x00010000e3e37824 */ /* 0x000fc400078e00ff */
[-C--:B------:R-:W-:Y:S01]  /*1bf0*/  FFMA.FTZ R92, R230, R229.reuse, R92 ;  /* 0x000000e5e65c7223 */ /* 0x080fe2000001005c */
[----:B------:R-:W-:Y:S01]  /*1c00*/  FADD.FTZ R132, R132, R229 ;  /* 0x000000e584847221 */ /* 0x000fe20000010000 */
[----:B------:R-:W-:Y:S01]  /*1c10*/  FMUL.FTZ R229, R76, R229 ;  /* 0x000000e54ce57220 */ /* 0x000fe20000410000 */
[----:B------:R-:W-:Y:S02]  /*1c20*/  IMAD.U32 R225, R225, 0x10000, RZ ;  /* 0x00010000e1e17824 */ /* 0x000fe400078e00ff */
[----:B------:R-:W-:Y:S01]  /*1c30*/  FMUL.FTZ R226, R3, R226 ;  /* 0x000000e203e27220 */ /* 0x000fe20000410000 */
[-C--:B------:R-:W-:Y:S01]  /*1c40*/  FFMA.FTZ R93, R228, R227.reuse, R93 ;  /* 0x000000e3e45d7223 */ /* 0x080fe2000001005d */
[----:B------:R-:W-:Y:S01]  /*1c50*/  FADD.FTZ R133, R133, R227 ;  /* 0x000000e385857221 */ /* 0x000fe20000010000 */
[----:B------:R-:W-:Y:S01]  /*1c60*/  FMUL.FTZ R227, R77, R227 ;  /* 0x000000e34de37220 */ /* 0x000fe20000410000 */
[----:B------:R-:W-:Y:S01]  /*1c70*/  SHF.L.U32 R223, R223, 0x10, RZ ;  /* 0x00000010dfdf7819 */ /* 0x000fe200000006ff */
[----:B------:R-:W-:Y:S01]  /*1c80*/  FMUL.FTZ R224, R3, R224 ;  /* 0x000000e003e07220 */ /* 0x000fe20000410000 */
[----:B------:R-:W-:Y:S01]  /*1c90*/  FFMA.FTZ R94, R226, R225, R94 ;  /* 0x000000e1e25e7223 */ /* 0x000fe2000001005e */
[----:B------:R-:W-:Y:S01]  /*1ca0*/  FADD.FTZ R134, R134, R225 ;  /* 0x000000e186867221 */ /* 0x000fe20000010000 */
[C---:B------:R-:W-:Y:S01]  /*1cb0*/  PRMT R245, R8.reuse, 0x7632, R245 ;  /* 0x0000763208f57816 */ /* 0x040fe200000000f5 */
[----:B------:R-:W-:-:S02]  /*1cc0*/  IMAD.U32 R173, R8, 0x10000, RZ ;  /* 0x0001000008ad7824 */ /* 0x000fc400078e00ff */
[----:B------:R-:W-:Y:S01]  /*1cd0*/  FMUL.FTZ R225, R78, R225 ;  /* 0x000000e14ee17220 */ /* 0x000fe20000410000 */
[C---:B------:R-:W-:Y:S01]  /*1ce0*/  FMUL.FTZ R8, R3.reuse, R219 ;  /* 0x000000db03087220 */ /* 0x040fe20000410000 */
[----:B------:R-:W-:Y:S01]  /*1cf0*/  MOV R219, R18 ;  /* 0x0000001200db7202 */ /* 0x000fe20000000f00 */
[----:B------:R-:W-:Y:S01]  /*1d00*/  FMUL.FTZ R222, R3, R222 ;  /* 0x000000de03de7220 */ /* 0x000fe20000410000 */
[-C--:B------:R-:W-:Y:S01]  /*1d10*/  FFMA.FTZ R95, R224, R223.reuse, R95 ;  /* 0x000000dfe05f7223 */ /* 0x080fe2000001005f */
        /* <DEDUP_REMOVED lines=38> */
[-C--:B------:R-:W-:Y:S01]  /*1f80*/  FFMA.FTZ R104, R6, R27.reuse, R104 ;  /* 0x0000001b06687223 */ /* 0x080fe20000010068 */
[----:B------:R-:W-:Y:S01]  /*1f90*/  FADD.FTZ R160, R160, R27 ;  /* 0x0000001ba0a07221 */ /* 0x000fe20000010000 */
[----:B------:R-:W-:-:S02]  /*1fa0*/  FMUL.FTZ R27, R64, R27 ;  /* 0x0000001b401b7220 */ /* 0x000fc40000410000 */
        /* <DEDUP_REMOVED lines=13> */
[----:B--2---:R-:W-:-:S04]  /*2080*/  FMUL.FTZ R26, R188, R180 ;  /* 0x000000b4bc1a7220 */ /* 0x004fc80000410000 */
[----:B------:R-:W-:Y:S01]  /*2090*/  FADD.FTZ R186, RZ, R26 ;  /* 0x0000001affba7221 */ /* 0x000fe20000010000 */
[----:B------:R-:W-:Y:S01]  /*20a0*/  FFMA.FTZ R185, R0, R26, RZ ;  /* 0x0000001a00b97223 */ /* 0x000fe200000100ff */
[----:B---3--:R-:W-:-:S04]  /*20b0*/  FMUL.FTZ R243, R204, R243 ;  /* 0x000000f3ccf37220 */ /* 0x008fc80000410000 */
[----:B------:R-:W-:Y:S01]  /*20c0*/  FADD.FTZ R183, R186, R243 ;  /* 0x000000f3bab77221 */ /* 0x000fe20000010000 */
[----:B------:R-:W-:Y:S01]  /*20d0*/  FFMA.FTZ R185, R244, R243, R185 ;  /* 0x000000f3f4b97223 */ /* 0x000fe200000100b9 */
[----:B----4-:R-:W-:-:S04]  /*20e0*/  FMUL.FTZ R241, R190, R241 ;  /* 0x000000f1bef17220 */ /* 0x010fc80000410000 */
[----:B------:R-:W-:Y:S01]  /*20f0*/  FADD.FTZ R186, R183, R241 ;  /* 0x000000f1b7ba7221 */ /* 0x000fe20000010000 */
[----:B------:R-:W-:Y:S01]  /*2100*/  FFMA.FTZ R185, R242, R241, R185 ;  /* 0x000000f1f2b97223 */ /* 0x000fe200000100b9 */
[----:B------:R-:W-:-:S04]  /*2110*/  FMUL.FTZ R239, R205, R239 ;  /* 0x000000efcdef7220 */ /* 0x000fc80000410000 */
        /* <DEDUP_REMOVED lines=34> */
[----:B------:R-:W-:Y:S02]  /*2340*/  SHF.L.U32 R180, R181, 0x10, RZ ;  /* 0x00000010b5b47819 */ /* 0x000fe400000006ff */
        /* <DEDUP_REMOVED lines=9> */
[----:B------:R-:W-:Y:S02]  /*23e0*/  IMAD.U32 R181, R245, 0x10000, RZ ;  /* 0x00010000f5b57824 */ /* 0x000fe400078e00ff */
        /* <DEDUP_REMOVED lines=41> */
[----:B------:R-:W-:Y:S01]  /*2680*/  FMUL.FTZ R22, R3, R22 ;  /* 0x0000001603167220 */ /* 0x000fe20000410000 */
[----:B------:R-:W-:-:S02]  /*2690*/  IMAD.U32 R186, R249, 0x10000, RZ ;  /* 0x00010000f9ba7824 */ /* 0x000fc400078e00ff */
        /* <DEDUP_REMOVED lines=48> */
.L_x_4718:
[----:B------:R-:W-:Y:S05]  /*29a0*/  BSYNC B1 ;  /* 0x0000000000017941 */ /* 0x000fea0003800000 */
.L_x_4716:
[----:B-----5:R-:W-:Y:S01]  /*29b0*/  MOV R204, R194 ;  /* 0x000000c200cc7202 */ /* 0x020fe20000000f00 */
[----:B------:R-:W-:Y:S01]  /*29c0*/  IMAD.MOV.U32 R205, RZ, RZ, R192 ;  /* 0x000000ffffcd7224 */ /* 0x000fe200078e00c0 */
[----:B------:R-:W-:Y:S01]  /*29d0*/  UMOV UR6, 0xffffffff ;  /* 0xffffffff00067882 */ /* 0x000fe20000000000 */
[----:B------:R-:W-:Y:S01]  /*29e0*/  IMAD.MOV.U32 R245, RZ, RZ, R200 ;  /* 0x000000fffff57224 */ /* 0x000fe200078e00c8 */
[----:B------:R-:W-:Y:S02]  /*29f0*/  PRMT R252, R204, 0x7610, R252 ;  /* 0x00007610ccfc7816 */ /* 0x000fe400000000fc */
[----:B------:R-:W-:Y:S02]  /*2a00*/  MOV R204, R196 ;  /* 0x000000c400cc7202 */ /* 0x000fe40000000f00 */
[----:B------:R-:W-:Y:S02]  /*2a10*/  PRMT R251, R205, 0x7610, R251 ;  /* 0x00007610cdfb7816 */ /* 0x000fe400000000fb */
[----:B------:R-:W-:-:S02]  /*2a20*/  PRMT R246, R204, 0x7610, R246 ;  /* 0x00007610ccf67816 */ /* 0x000fc400000000f6 */
[----:B------:R-:W-:Y:S02]  /*2a30*/  MOV R205, R198 ;  /* 0x000000c600cd7202 */ /* 0x000fe40000000f00 */
[----:B------:R-:W-:Y:S01]  /*2a40*/  PRMT R204, R245, 0x7610, R204 ;  /* 0x00007610f5cc7816 */ /* 0x000fe200000000cc */
[----:B------:R0:W-:Y:S04]  /*2a50*/  STL.S16 [R1+0x10], R246 ;  /* 0x000010f601007387 */ /* 0x0001e80000100600 */
[----:B------:R0:W-:Y:S04]  /*2a60*/  STL.S16 [R1+0x14], R205 ;  /* 0x000014cd01007387 */ /* 0x0001e80000100600 */
[----:B------:R0:W-:Y:S01]  /*2a70*/  STL.S16 [R1+0x18], R204 ;  /* 0x000018cc01007387 */ /* 0x0001e20000100600 */
        /* <DEDUP_REMOVED lines=19> */
.L_x_4852:
[----:B------:R-:W1:Y:S01]  /*2bb0*/  LDC R246, c[0x0][0x218] ;  /* 0x00008600fff67b82 */ /* 0x000e620000000800 */
[----:B------:R-:W3:Y:S01]  /*2bc0*/  S2R R245, SR_TID.X ;  /* 0x0000000000f57919 */ /* 0x000ee20000002100 */
[----:B------:R-:W-:Y:S01]  /*2bd0*/  @P3 IADD3 R191, R191, -0x1, RZ ;  /* 0xffffffffbfbf3810 */ /* 0x000fe20007ffe0ff */
[----:B0-----:R-:W-:Y:S01]  /*2be0*/  FADD.FTZ R205, R248, R204 ;  /* 0x000000ccf8cd7221 */ /* 0x001fe20000010000 */
[----:B------:R-:W-:Y:S01]  /*2bf0*/  FADD.FTZ R249, R247, R249 ;  /* 0x000000f9f7f97221 */ /* 0x000fe20000010000 */
[----:B------:R-:W-:Y:S02]  /*2c00*/  BSSY B1, `(.L_x_4720) ;  /* 0x000001a000017945 */ /* 0x000fe40003800000 */
[----:B------:R-:W-:Y:S01]  /*2c10*/  FMUL.FTZ R205, R205, UR8 ;  /* 0x00000008cdcd7c20 */ /* 0x000fe20008410000 */
[----:B-1----:R-:W-:-:S05]  /*2c20*/  @P3 IMAD R191, R191, R246, RZ ;  /* 0x000000f6bfbf3224 */ /* 0x002fca00078e02ff */
        /* <DEDUP_REMOVED lines=13> */
.L_x_4721:
[----:B------:R-:W0:Y:S01]  /*2d00*/  LDC.U8 R246, c[0x0][0x2a0] ;  /* 0x0000a800fff67b82 */ /* 0x000e220000000000 */
[----:B------:R-:W-:-:S04]  /*2d10*/  ISETP.NE.U32.AND P0, PT, R202, RZ, PT ;  /* 0x000000ffca00720c */ /* 0x000fc80003f05070 */
[----:B------:R-:W-:Y:S02]  /*2d20*/  ISETP.NE.AND.EX P0, PT, R203, RZ, PT, P0 ;  /* 0x000000ffcb00720c */ /* 0x000fe40003f05300 */
[----:B0-----:R-:W-:-:S04]  /*2d30*/  ISETP.NE.AND P1, PT, R246, RZ, PT ;  /* 0x000000fff600720c */ /* 0x001fc80003f25270 */
[----:B------:R-:W-:-:S05]  /*2d40*/  FSEL R202, R204, RZ, !P1 ;  /* 0x000000ffccca7208 */ /* 0x000fca0004800000 */
[----:B------:R-:W-:-:S04]  /*2d50*/  FFMA.FTZ R202, R0, R205, R202 ;  /* 0x000000cd00ca7223 */ /* 0x000fc800000100ca */
[----:B------:R-:W-:-:S04]  /*2d60*/  FADD.FTZ R202, R26, -R202 ;  /* 0x800000ca1aca7221 */ /* 0x000fc80000010000 */
[----:B------:R-:W-:Y:S01]  /*2d70*/  FMUL.FTZ R245, R3, R202 ;  /* 0x000000ca03f57220 */ /* 0x000fe20000410000 */
[----:B------:R-:W-:-:S05]  /*2d80*/  @P0 SHF.L.U32 R202, R44, 0x10, RZ ;  /* 0x000000102cca0819 */ /* 0x000fca00000006ff */
[----:B------:R-:W-:-:S07]  /*2d90*/  @P0 FADD.FTZ R245, R245, R202 ;  /* 0x000000caf5f50221 */ /* 0x000fce0000010000 */
.L_x_4722:
[----:B------:R-:W-:Y:S05]  /*2da0*/  BSYNC B1 ;  /* 0x0000000000017941 */ /* 0x000fea0003800000 */
.L_x_4720:
        /* <DEDUP_REMOVED lines=18> */
.L_x_4724:
        /* <DEDUP_REMOVED lines=9> */
.L_x_4725:
[----:B------:R-:W-:Y:S05]  /*2f60*/  BSYNC B1 ;  /* 0x0000000000017941 */ /* 0x000fea0003800000 */
.L_x_4723:
        /* <DEDUP_REMOVED lines=15> */
.L_x_4727:
        /* <DEDUP_REMOVED lines=8> */
.L_x_4728:
[----:B------:R-:W-:Y:S05]  /*30e0*/  BSYNC B1 ;  /* 0x0000000000017941 */ /* 0x000fea0003800000 */
.L_x_4726:
        /* <DEDUP_REMOVED lines=16> */
.L_x_4730:
        /* <DEDUP_REMOVED lines=9> */
.L_x_4731:
[----:B------:R-:W-:Y:S05]  /*3280*/  BSYNC B1 ;  /* 0x0000000000017941 */ /* 0x000fea0003800000 */
.L_x_4729:
        /* <DEDUP_REMOVED lines=15> */
.L_x_4733:
        /* <DEDUP_REMOVED lines=8> */
.L_x_4734:
[----:B------:R-:W-:Y:S05]  /*3400*/  BSYNC B1 ;  /* 0x0000000000017941 */ /* 0x000fea0003800000 */
.L_x_4732:
        /* <DEDUP_REMOVED lines=16> */
.L_x_4736:
        /* <DEDUP_REMOVED lines=9> */
.L_x_4737:
[----:B------:R-:W-:Y:S05]  /*35a0*/  BSYNC B1 ;  /* 0x0000000000017941 */ /* 0x000fea0003800000 */
.L_x_4735:
        /* <DEDUP_REMOVED lines=15> */
.L_x_4739:
        /* <DEDUP_REMOVED lines=8> */
.L_x_4740:
[----:B------:R-:W-:Y:S05]  /*3720*/  BSYNC B1 ;  /* 0x0000000000017941 */ /* 0x000fea0003800000 */
.L_x_4738:
        /* <DEDUP_REMOVED lines=16> */
.L_x_4742:
        /* <DEDUP_REMOVED lines=9> */
.L_x_4743:
[----:B------:R-:W-:Y:S05]  /*38c0*/  BSYNC B1 ;  /* 0x0000000000017941 */ /* 0x000fea0003800000 */
.L_x_4741:
        /* <DEDUP_REMOVED lines=21> */
.L_x_4745:
[----:B0-----:R-:W0:Y:S02]  /*3a20*/  LDC.U8 R192, c[0x0][0x2a0] ;  /* 0x0000a800ffc07b82 */ /* 0x001e240000000000 */
[----:B0-----:R-:W-:-:S04]  /*3a30*/  ISETP.NE.AND P4, PT, R192, RZ, PT ;  /* 0x000000ffc000720c */ /* 0x001fc80003f85270 */
[----:B------:R-:W-:-:S05]  /*3a40*/  FSEL R193, R204, RZ, !P4 ;  /* 0x000000ffccc17208 */ /* 0x000fca0006000000 */
[----:B------:R-:W-:Y:S01]  /*3a50*/  FFMA.FTZ R192, R230, R205, R193 ;  /* 0x000000cde6c07223 */ /* 0x000fe200000100c1 */
[----:B------:R-:W-:-:S03]  /*3a60*/  @P0 SHF.L.U32 R193, R40, 0x10, RZ ;  /* 0x0000001028c10819 */ /* 0x000fc600000006ff */
[----:B------:R-:W-:-:S04]  /*3a70*/  FADD.FTZ R192, R229, -R192 ;  /* 0x800000c0e5c07221 */ /* 0x000fc80000010000 */
[----:B------:R-:W-:-:S04]  /*3a80*/  FMUL.FTZ R202, R3, R192 ;  /* 0x000000c003ca7220 */ /* 0x000fc80000410000 */
[----:B------:R-:W-:-:S07]  /*3a90*/  @P0 FADD.FTZ R202, R202, R193 ;  /* 0x000000c1caca0221 */ /* 0x000fce0000010000 */
.L_x_4746:
[----:B------:R-:W-:Y:S05]  /*3aa0*/  BSYNC B1 ;  /* 0x0000000000017941 */ /* 0x000fea0003800000 */
.L_x_4744:
        /* <DEDUP_REMOVED lines=16> */
.L_x_4748:
[----:B------:R-:W0:Y:S02]  /*3bb0*/  LDC.U8 R192, c[0x0][0x2a0] ;  /* 0x0000a800ffc07b82 */ /* 0x000e240000000000 */
[----:B0-----:R-:W-:-:S04]  /*3bc0*/  ISETP.NE.AND P4, PT, R192, RZ, PT ;  /* 0x000000ffc000720c */ /* 0x001fc80003f85270 */
[----:B------:R-:W-:-:S05]  /*3bd0*/  FSEL R193, R204, RZ, !P4 ;  /* 0x000000ffccc17208 */ /* 0x000fca0006000000 */
[--C-:B------:R-:W-:Y:S01]  /*3be0*/  FFMA.FTZ R192, R228, R205, R193.reuse ;  /* 0x000000cde4c07223 */ /* 0x100fe200000100c1 */
[----:B------:R-:W-:-:S03]  /*3bf0*/  @P0 PRMT R193, R40, 0x7632, R193 ;  /* 0x0000763228c10816 */ /* 0x000fc600000000c1 */
[----:B------:R-:W-:Y:S02]  /*3c00*/  FADD.FTZ R192, R227, -R192 ;  /* 0x800000c0e3c07221 */ /* 0x000fe40000010000 */
[----:B------:R-:W-:Y:S02]  /*3c10*/  @P0 IMAD.U32 R193, R193, 0x10000, RZ ;  /* 0x00010000c1c10824 */ /* 0x000fe400078e00ff */
[----:B------:R-:W-:-:S04]  /*3c20*/  FMUL.FTZ R202, R3, R192 ;  /* 0x000000c003ca7220 */ /* 0x000fc80000410000 */
[----:B------:R-:W-:-:S07]  /*3c30*/  @P0 FADD.FTZ R202, R202, R193 ;  /* 0x000000c1caca0221 */ /* 0x000fce0000010000 */
.L_x_4749:
[----:B------:R-:W-:Y:S05]  /*3c40*/  BSYNC B1 ;  /* 0x0000000000017941 */ /* 0x000fea0003800000 */
.L_x_4747:
        /* <DEDUP_REMOVED lines=15> */
.L_x_4751:
[----:B------:R-:W0:Y:S02]  /*3d40*/  LDC.U8 R192, c[0x0][0x2a0] ;  /* 0x0000a800ffc07b82 */ /* 0x000e240000000000 */
[----:B0-----:R-:W-:-:S04]  /*3d50*/  ISETP.NE.AND P4, PT, R192, RZ, PT ;  /* 0x000000ffc000720c */ /* 0x001fc80003f85270 */
[----:B------:R-:W-:-:S05]  /*3d60*/  FSEL R193, R204, RZ, !P4 ;  /* 0x000000ffccc17208 */ /* 0x000fca0006000000 */
[----:B------:R-:W-:Y:S01]  /*3d70*/  FFMA.FTZ R192, R226, R205, R193 ;  /* 0x000000cde2c07223 */ /* 0x000fe200000100c1 */
[----:B------:R-:W-:-:S03]  /*3d80*/  @P0 SHF.L.U32 R193, R41, 0x10, RZ ;  /* 0x0000001029c10819 */ /* 0x000fc600000006ff */
[----:B------:R-:W-:-:S04]  /*3d90*/  FADD.FTZ R192, R225, -R192 ;  /* 0x800000c0e1c07221 */ /* 0x000fc80000010000 */
[----:B------:R-:W-:-:S04]  /*3da0*/  FMUL.FTZ R202, R3, R192 ;  /* 0x000000c003ca7220 */ /* 0x000fc80000410000 */
[----:B------:R-:W-:-:S07]  /*3db0*/  @P0 FADD.FTZ R202, R202, R193 ;  /* 0x000000c1caca0221 */ /* 0x000fce0000010000 */
.L_x_4752:
[----:B------:R-:W-:Y:S05]  /*3dc0*/  BSYNC B1 ;  /* 0x0000000000017941 */ /* 0x000fea0003800000 */
.L_x_4750:
        /* <DEDUP_REMOVED lines=16> */
.L_x_4754:
        /* <DEDUP_REMOVED lines=9> */
.L_x_4755:
[----:B------:R-:W-:Y:S05]  /*3f60*/  BSYNC B1 ;  /* 0x0000000000017941 */ /* 0x000fea0003800000 */
.L_x_4753:
        /* <DEDUP_REMOVED lines=15> */
.L_x_4757:
        /* <DEDUP_REMOVED lines=8> */
.L_x_4758:
[----:B------:R-:W-:Y:S05]  /*40e0*/  BSYNC B1 ;  /* 0x0000000000017941 */ /* 0x000fea0003800000 */
.L_x_4756:
        /* <DEDUP_REMOVED lines=16> */
.L_x_4760:
        /* <DEDUP_REMOVED lines=9> */
.L_x_4761:
[----:B------:R-:W-:Y:S05]  /*4280*/  BSYNC B1 ;  /* 0x0000000000017941 */ /* 0x000fea0003800000 */
.L_x_4759:
        /* <DEDUP_REMOVED lines=15> */
.L_x_4763:
        /* <DEDUP_REMOVED lines=8> */
.L_x_4764:
[----:B------:R-:W-:Y:S05]  /*4400*/  BSYNC B1 ;  /* 0x0000000000017941 */ /* 0x000fea0003800000 */
.L_x_4762:
        /* <DEDUP_REMOVED lines=16> */
.L_x_4766:
        /* <DEDUP_REMOVED lines=9> */
.L_x_4767:
[----:B------:R-:W-:Y:S05]  /*45a0*/  BSYNC B1 ;  /* 0x0000000000017941 */ /* 0x000fea0003800000 */
.L_x_4765:
        /* <DEDUP_REMOVED lines=22> */
.L_x_4769:
        /* <DEDUP_REMOVED lines=8> */
.L_x_4770:
[----:B------:R-:W-:Y:S05]  /*4790*/  BSYNC B1 ;  /* 0x0000000000017941 */ /* 0x000fea0003800000 */
.L_x_4768:
[----:B------:R-:W3:Y:S01]  /*47a0*/  LDL.LU R195, [R1+0x10] ;  /* 0x0000100001c37983 */ /* 0x000ee20000300800 */
[----:B0-----:R-:W0:Y:S01]  /*47b0*/  @P3 LDC.64 R192, c[0x0][0x298] ;  /* 0x0000a600ffc03b82 */ /* 0x001e220000000a00 */
[----:B------:R-:W-:Y:S01]  /*47c0*/  BSSY B1, `(.L_x_4771) ;  /* 0x0000018000017945 */ /* 0x000fe20003800000 */
[----:B0-----:R-:W-:Y:S01]  /*47d0*/  @P3 FMUL.FTZ R193, R194, R193 ;  /* 0x000000c1c2c13220 */ /* 0x001fe20000410000 */
[----:B------:R-:W-:-:S03]  /*47e0*/  @P1 F2FP.BF16.F32.PACK_AB R194, RZ, R194 ;  /* 0x000000c2ffc2123e */ /* 0x000fc600000010ff */
[----:B------:R-:W-:Y:S01]  /*47f0*/  @P3 FMUL.FTZ R192, R193, R192 ;  /* 0x000000c0c1c03220 */ /* 0x000fe20000410000 */
[----:B------:R-:W-:Y:S02]  /*4800*/  @P1 PRMT R164, R194, 0x7610, R164 ;  /* 0x00007610c2a41816 */ /* 0x000fe400000000a4 */
[----:B---3--:R-:W-:-:S04]  /*4810*/  @P3 LOP3.LUT P4, RZ, R195, 0xff, RZ, 0xc0, !PT ;  /* 0x000000ffc3ff3812 */ /* 0x008fc8000788c0ff */
        /* <DEDUP_REMOVED lines=9> */
.L_x_4772:
        /* <DEDUP_REMOVED lines=9> */
.L_x_4773:
[----:B------:R-:W-:Y:S05]  /*4940*/  BSYNC B1 ;  /* 0x0000000000017941 */ /* 0x000fea0003800000 */
.L_x_4771:
        /* <DEDUP_REMOVED lines=15> */
.L_x_4775:
        /* <DEDUP_REMOVED lines=8> */
.L_x_4776:
[----:B------:R-:W-:Y:S05]  /*4ac0*/  BSYNC B1 ;  /* 0x0000000000017941 */ /* 0x000fea0003800000 */
.L_x_4774:
        /* <DEDUP_REMOVED lines=16> */
.L_x_4778:
        /* <DEDUP_REMOVED lines=9> */
.L_x_4779:
[----:B------:R-:W-:Y:S05]  /*4c60*/  BSYNC B1 ;  /* 0x0000000000017941 */ /* 0x000fea0003800000 */
.L_x_4777:
        /* <DEDUP_REMOVED lines=15> */
.L_x_4781:
        /* <DEDUP_REMOVED lines=8> */
.L_x_4782:
[----:B------:R-:W-:Y:S05]  /*4de0*/  BSYNC B1 ;  /* 0x0000000000017941 */ /* 0x000fea0003800000 */
.L_x_4780:
        /* <DEDUP_REMOVED lines=16> */
.L_x_4784:
        /* <DEDUP_REMOVED lines=9> */
.L_x_4785:
[----:B------:R-:W-:Y:S05]  /*4f80*/  BSYNC B1 ;  /* 0x0000000000017941 */ /* 0x000fea0003800000 */
.L_x_4783:
        /* <DEDUP_REMOVED lines=15> */
.L_x_4787:
        /* <DEDUP_REMOVED lines=8> */
.L_x_4788:
[----:B------:R-:W-:Y:S05]  /*5100*/  BSYNC B1 ;  /* 0x0000000000017941 */ /* 0x000fea0003800000 */
.L_x_4786:
        /* <DEDUP_REMOVED lines=16> */
.L_x_4790:
        /* <DEDUP_REMOVED lines=9> */
.L_x_4791:
[----:B------:R-:W-:Y:S05]  /*52a0*/  BSYNC B1 ;  /* 0x0000000000017941 */ /* 0x000fea0003800000 */
.L_x_4789:
[----:B------:R-:W0:Y:S01]  /*52b0*/  @P3 LDC.64 R192, c[0x0][0x298] ;  /* 0x0000a600ffc03b82 */ /* 0x000e220000000a00 */
[----:B------:R-:W-:Y:S01]  /*52c0*/  @P3 LOP3.LUT P4, RZ, R197, 0xff000000, RZ, 0xc0, !PT ;  /* 0xff000000c5ff3812 */ /* 0x000fe2000788c0ff */
[----:B------:R-:W-:Y:S06]  /*52d0*/  BSSY B1, `(.L_x_4792) ;  /* 0x000001c000017945 */ /* 0x000fec0003800000 */
[----:B------:R-:W1:Y:S01]  /*52e0*/  @P1 LDC.64 R194, c[0x0][0x308] ;  /* 0x0000c200ffc21b82 */ /* 0x000e620000000a00 */
[----:B0-----:R-:W-:-:S04]  /*52f0*/  @P3 FMUL.FTZ R193, R202, R193 ;  /* 0x000000c1cac13220 */ /* 0x001fc80000410000 */
[----:B------:R-:W-:-:S03]  /*5300*/  @P3 FMUL.FTZ R196, R193, R192 ;  /* 0x000000c0c1c43220 */ /* 0x000fc60000410000 */
[----:B------:R-:W0:Y:S01]  /*5310*/  @P3 LDC.64 R192, c[0x0][0x2f8] ;  /* 0x0000be00ffc03b82 */ /* 0x000e220000000a00 */
[----:B-1----:R-:W-:Y:S01]  /*5320*/  @P1 IMAD.WIDE.U32 R194, R5, 0x10, R194 ;  /* 0x0000001005c21825 */ /* 0x002fe200078e00c2 */
[----:B------:R-:W-:Y:S02]  /*5330*/  @P3 FSEL R197, R196, RZ, P4 ;  /* 0x000000ffc4c53208 */ /* 0x000fe40002000000 */
[----:B------:R-:W-:Y:S01]  /*5340*/  @P1 F2FP.BF16.F32.PACK_AB R196, RZ, R202 ;  /* 0x000000caffc4123e */ /* 0x000fe200000010ff */
[----:B------:R-:W-:Y:S01]  /*5350*/  @P3 VIADD R5, R191, 0x40 ;  /* 0x00000040bf053836 */ /* 0x000fe20000000000 */
[----:B------:R-:W-:Y:S02]  /*5360*/  @P3 F2FP.BF16.F32.PACK_AB R197, RZ, R197 ;  /* 0x000000c5ffc5323e */ /* 0x000fe400000010ff */
[----:B------:R-:W-:Y:S02]  /*5370*/  @P1 PRMT R167, R167, 0x5410, R196 ;  /* 0x00005410a7a71816 */ /* 0x000fe400000000c4 */
[----:B------:R-:W-:-:S03]  /*5380*/  @P3 PRMT R171, R171, 0x5410, R197 ;  /* 0x00005410abab3816 */ /* 0x000fc600000000c5 */
[----:B------:R1:W-:Y:S01]  /*5390*/  @P1 STG.E.128 desc[UR4][R194.64], R164 ;  /* 0x000000a4c2001986 */ /* 0x0003e2000c101d04 */
[----:B0-----:R-:W-:-:S05]  /*53a0*/  @P3 IMAD.WIDE.U32 R192, R5, 0x10, R192 ;  /* 0x0000001005c03825 */ /* 0x001fca00078e00c0 */
[----:B------:R1:W-:Y:S01]  /*53b0*/  @P3 STG.E.128 desc[UR4][R192.64], R168 ;  /* 0x000000a8c0003986 */ /* 0x0003e2000c101d04 */
[----:B------:R-:W-:Y:S05]  /*53c0*/  @P2 BRA `(.L_x_4793) ;  /* 0x0000000000102947 */ /* 0x000fea0003800000 */
[----:B-1----:R-:W-:Y:S01]  /*53d0*/  HFMA2.MMA R194, -RZ, RZ, 0, 0 ;  /* 0x00000000ffc27435 */ /* 0x002fe200000001ff */
[----:B------:R-:W-:Y:S10]  /*53e0*/  @!P0 BRA `(.L_x_4794) ;  /* 0x0000000000288947 */ /* 0x000ff40003800000 */
[----:B------:R-:W-:Y:S01]  /*53f0*/  SHF.L.U32 R194, R32, 0x10, RZ ;  /* 0x0000001020c27819 */ /* 0x000fe200000006ff */
[----:B------:R-:W-:Y:S06]  /*5400*/  BRA `(.L_x_4794) ;  /* 0x0000000000207947 */ /* 0x000fec0003800000 */
.L_x_4793:
[----:B------:R-:W0:Y:S02]  /*5410*/  LDC.U8 R5, c[0x0][0x2a0] ;  /* 0x0000a800ff057b82 */ /* 0x000e240000000000 */
[----:B0-----:R-:W-:-:S04]  /*5420*/  ISETP.NE.AND P4, PT, R5, RZ, PT ;  /* 0x000000ff0500720c */ /* 0x001fc80003f85270 */
[----:B------:R-:W-:-:S05]  /*5430*/  FSEL R5, R204, RZ, !P4 ;  /* 0x000000ffcc057208 */ /* 0x000fca0006000000 */
[----:B-1----:R-:W-:Y:S01]  /*5440*/  FFMA.FTZ R192, R8, R205, R5 ;  /* 0x000000cd08c07223 */ /* 0x002fe20000010005 */
[----:B------:R-:W-:-:S03]  /*5450*/  @P0 SHF.L.U32 R5, R32, 0x10, RZ ;  /* 0x0000001020050819 */ /* 0x000fc600000006ff */
[----:B------:R-:W-:-:S04]  /*5460*/  FADD.FTZ R192, R173, -R192 ;  /* 0x800000c0adc07221 */ /* 0x000fc80000010000 */
[----:B------:R-:W-:-:S04]  /*5470*/  FMUL.FTZ R194, R3, R192 ;  /* 0x000000c003c27220 */ /* 0x000fc80000410000 */
[----:B------:R-:W-:-:S07]  /*5480*/  @P0 FADD.FTZ R194, R194, R5 ;  /* 0x00000005c2c20221 */ /* 0x000fce0000010000 */
.L_x_4794:
[----:B------:R-:W-:Y:S05]  /*5490*/  BSYNC B1 ;  /* 0x0000000000017941 */ /* 0x000fea0003800000 */
.L_x_4792:
[----:B------:R-:W3:Y:S01]  /*54a0*/  LDL.LU R5, [R1+0x14] ;  /* 0x0000140001057983 */ /* 0x000ee20000300800 */
[----:B------:R-:W0:Y:S01]  /*54b0*/  @P3 LDC.64 R192, c[0x0][0x298] ;  /* 0x0000a600ffc03b82 */ /* 0x000e220000000a00 */
        /* <DEDUP_REMOVED lines=15> */
.L_x_4796:
        /* <DEDUP_REMOVED lines=9> */
.L_x_4797:
[----:B------:R-:W-:Y:S05]  /*5640*/  BSYNC B1 ;  /* 0x0000000000017941 */ /* 0x000fea0003800000 */
.L_x_4795:
        /* <DEDUP_REMOVED lines=15> */
.L_x_4799:
        /* <DEDUP_REMOVED lines=8> */
.L_x_4800:
[----:B------:R-:W-:Y:S05]  /*57c0*/  BSYNC B1 ;  /* 0x0000000000017941 */ /* 0x000fea0003800000 */
.L_x_4798:
        /* <DEDUP_REMOVED lines=16> */
.L_x_4802:
        /* <DEDUP_REMOVED lines=9> */
.L_x_4803:
[----:B------:R-:W-:Y:S05]  /*5960*/  BSYNC B1 ;  /* 0x0000000000017941 */ /* 0x000fea0003800000 */
.L_x_4801:
        /* <DEDUP_REMOVED lines=15> */
.L_x_4805:
        /* <DEDUP_REMOVED lines=8> */
.L_x_4806:
[----:B------:R-:W-:Y:S05]  /*5ae0*/  BSYNC B1 ;  /* 0x0000000000017941 */ /* 0x000fea0003800000 */
.L_x_4804:
        /* <DEDUP_REMOVED lines=16> */
.L_x_4808:
        /* <DEDUP_REMOVED lines=9> */
.L_x_4809:
[----:B------:R-:W-:Y:S05]  /*5c80*/  BSYNC B1 ;  /* 0x0000000000017941 */ /* 0x000fea0003800000 */
.L_x_4807:
        /* <DEDUP_REMOVED lines=15> */
.L_x_4811:
        /* <DEDUP_REMOVED lines=8> */
.L_x_4812:
[----:B------:R-:W-:Y:S05]  /*5e00*/  BSYNC B1 ;  /* 0x0000000000017941 */ /* 0x000fea0003800000 */
.L_x_4810:
        /* <DEDUP_REMOVED lines=16> */
.L_x_4814:
        /* <DEDUP_REMOVED lines=9> */
.L_x_4815:
[----:B------:R-:W-:Y:S05]  /*5fa0*/  BSYNC B1 ;  /* 0x0000000000017941 */ /* 0x000fea0003800000 */
.L_x_4813:
[----:B------:R-:W0:Y:S01]  /*5fb0*/  @P3 LDC.64 R192, c[0x0][0x298] ;  /* 0x0000a600ffc03b82 */ /* 0x000e220000000a00 */
[----:B------:R-:W-:Y:S01]  /*5fc0*/  @P3 LOP3.LUT P4, RZ, R199, 0xff000000, RZ, 0xc0, !PT ;  /* 0xff000000c7ff3812 */ /* 0x000fe2000788c0ff */
[----:B------:R-:W-:Y:S01]  /*5fd0*/  BSSY B1, `(.L_x_4816) ;  /* 0x000001d000017945 */ /* 0x000fe20003800000 */
[----:B------:R-:W-:-:S05]  /*5fe0*/  IADD3 R199, R4, 0x60, RZ ;  /* 0x0000006004c77810 */ /* 0x000fca0007ffe0ff */
[----:B------:R-:W1:Y:S01]  /*5ff0*/  @P3 LDC.64 R194, c[0x0][0x2f8] ;  /* 0x0000be00ffc23b82 */ /* 0x000e620000000a00 */
[----:B0-----:R-:W-:-:S04]  /*6000*/  @P3 FMUL.FTZ R193, R196, R193 ;  /* 0x000000c1c4c13220 */ /* 0x001fc80000410000 */
[----:B------:R-:W-:-:S03]  /*6010*/  @P3 FMUL.FTZ R5, R193, R192 ;  /* 0x000000c0c1053220 */ /* 0x000fc60000410000 */
[----:B------:R-:W0:Y:S02]  /*6020*/  @P1 LDC.64 R192, c[0x0][0x308] ;  /* 0x0000c200ffc01b82 */ /* 0x000e240000000a00 */
[----:B------:R-:W-:Y:S02]  /*6030*/  @P3 FSEL R197, R5, RZ, P4 ;  /* 0x000000ff05c53208 */ /* 0x000fe40002000000 */
[----:B------:R-:W-:Y:S02]  /*6040*/  @P1 F2FP.BF16.F32.PACK_AB R5, RZ, R196 ;  /* 0x000000c4ff05123e */ /* 0x000fe400000010ff */
[----:B------:R-:W-:Y:S02]  /*6050*/  @P3 F2FP.BF16.F32.PACK_AB R197, RZ, R197 ;  /* 0x000000c5ffc5323e */ /* 0x000fe400000010ff */
[----:B------:R-:W-:Y:S02]  /*6060*/  @P1 PRMT R167, R167, 0x5410, R5 ;  /* 0x00005410a7a71816 */ /* 0x000fe40000000005 */
[----:B------:R-:W-:Y:S01]  /*6070*/  @P3 PRMT R171, R171, 0x5410, R197 ;  /* 0x00005410abab3816 */ /* 0x000fe200000000c5 */
[----:B0-----:R-:W-:Y:S01]  /*6080*/  @P1 IMAD.WIDE.U32 R192, R199, 0x10, R192 ;  /* 0x00000010c7c01825 */ /* 0x001fe200078e00c0 */
[----:B------:R-:W-:-:S04]  /*6090*/  @P3 IADD3 R199, R191, 0x60, RZ ;  /* 0x00000060bfc73810 */ /* 0x000fc80007ffe0ff */
[----:B------:R0:W-:Y:S01]  /*60a0*/  @P1 STG.E.128 desc[UR4][R192.64], R164 ;  /* 0x000000a4c0001986 */ /* 0x0001e2000c101d04 */
[----:B-1----:R-:W-:-:S05]  /*60b0*/  @P3 IMAD.WIDE.U32 R194, R199, 0x10, R194 ;  /* 0x00000010c7c23825 */ /* 0x002fca00078e00c2 */
[----:B------:R0:W-:Y:S01]  /*60c0*/  @P3 STG.E.128 desc[UR4][R194.64], R168 ;  /* 0x000000a8c2003986 */ /* 0x0001e2000c101d04 */
[----:B------:R-:W-:Y:S05]  /*60d0*/  @P2 BRA `(.L_x_4817) ;  /* 0x0000000000102947 */ /* 0x000fea0003800000 */
[----:B0-----:R-:W-:Y:S01]  /*60e0*/  HFMA2.MMA R194, -RZ, RZ, 0, 0 ;  /* 0x00000000ffc27435 */ /* 0x001fe200000001ff */
[----:B------:R-:W-:Y:S10]  /*60f0*/  @!P0 BRA `(.L_x_4818) ;  /* 0x0000000000288947 */ /* 0x000ff40003800000 */
[----:B------:R-:W-:Y:S01]  /*6100*/  IMAD.U32 R194, R28, 0x10000, RZ ;  /* 0x000100001cc27824 */ /* 0x000fe200078e00ff */
[----:B------:R-:W-:Y:S06]  /*6110*/  BRA `(.L_x_4818) ;  /* 0x0000000000207947 */ /* 0x000fec0003800000 */
.L_x_4817:
[----:B------:R-:W1:Y:S02]  /*6120*/  LDC.U8 R5, c[0x0][0x2a0] ;  /* 0x0000a800ff057b82 */ /* 0x000e640000000000 */
[----:B-1----:R-:W-:-:S04]  /*6130*/  ISETP.NE.AND P4, PT, R5, RZ, PT ;  /* 0x000000ff0500720c */ /* 0x002fc80003f85270 */
[----:B------:R-:W-:-:S05]  /*6140*/  FSEL R5, R204, RZ, !P4 ;  /* 0x000000ffcc057208 */ /* 0x000fca0006000000 */
[----:B0-----:R-:W-:Y:S01]  /*6150*/  FFMA.FTZ R192, R12, R205, R5 ;  /* 0x000000cd0cc07223 */ /* 0x001fe20000010005 */
[----:B------:R-:W-:-:S03]  /*6160*/  @P0 SHF.L.U32 R5, R28, 0x10, RZ ;  /* 0x000000101c050819 */ /* 0x000fc600000006ff */
[----:B------:R-:W-:-:S04]  /*6170*/  FADD.FTZ R192, R177, -R192 ;  /* 0x800000c0b1c07221 */ /* 0x000fc80000010000 */
[----:B------:R-:W-:-:S04]  /*6180*/  FMUL.FTZ R194, R3, R192 ;  /* 0x000000c003c27220 */ /* 0x000fc80000410000 */
[----:B------:R-:W-:-:S07]  /*6190*/  @P0 FADD.FTZ R194, R194, R5 ;  /* 0x00000005c2c20221 */ /* 0x000fce0000010000 */
.L_x_4818:
[----:B------:R-:W-:Y:S05]  /*61a0*/  BSYNC B1 ;  /* 0x0000000000017941 */ /* 0x000fea0003800000 */
.L_x_4816:
        /* <DEDUP_REMOVED lines=17> */
.L_x_4820:
        /* <DEDUP_REMOVED lines=9> */
.L_x_4821:
[----:B------:R-:W-:Y:S05]  /*6350*/  BSYNC B1 ;  /* 0x0000000000017941 */ /* 0x000fea0003800000 */
.L_x_4819:
        /* <DEDUP_REMOVED lines=15> */
.L_x_4823:
        /* <DEDUP_REMOVED lines=8> */
.L_x_4824:
[----:B------:R-:W-:Y:S05]  /*64d0*/  BSYNC B1 ;  /* 0x0000000000017941 */ /* 0x000fea0003800000 */
.L_x_4822:
        /* <DEDUP_REMOVED lines=16> */
.L_x_4826:
        /* <DEDUP_REMOVED lines=9> */
.L_x_4827:
[----:B------:R-:W-:Y:S05]  /*6670*/  BSYNC B1 ;  /* 0x0000000000017941 */ /* 0x000fea0003800000 */
.L_x_4825:
        /* <DEDUP_REMOVED lines=15> */
.L_x_4829:
        /* <DEDUP_REMOVED lines=8> */
.L_x_4830:
[----:B------:R-:W-:Y:S05]  /*67f0*/  BSYNC B1 ;  /* 0x0000000000017941 */ /* 0x000fea0003800000 */
.L_x_4828:
        /* <DEDUP_REMOVED lines=16> */
.L_x_4832:
        /* <DEDUP_REMOVED lines=9> */
.L_x_4833:
[----:B------:R-:W-:Y:S05]  /*6990*/  BSYNC B1 ;  /* 0x0000000000017941 */ /* 0x000fea0003800000 */
.L_x_4831:
        /* <DEDUP_REMOVED lines=15> */
.L_x_4835:
        /* <DEDUP_REMOVED lines=8> */
.L_x_4836:
[----:B------:R-:W-:Y:S05]  /*6b10*/  BSYNC B1 ;  /* 0x0000000000017941 */ /* 0x000fea0003800000 */
.L_x_4834:
        /* <DEDUP_REMOVED lines=16> */
.L_x_4838:
        /* <DEDUP_REMOVED lines=9> */
.L_x_4839:
[----:B------:R-:W-:Y:S05]  /*6cb0*/  BSYNC B1 ;  /* 0x0000000000017941 */ /* 0x000fea0003800000 */
.L_x_4837:
[----:B------:R-:W0:Y:S01]  /*6cc0*/  @P3 LDC.64 R192, c[0x0][0x298] ;  /* 0x0000a600ffc03b82 */ /* 0x000e220000000a00 */
[----:B------:R-:W-:Y:S01]  /*6cd0*/  @P3 LOP3.LUT P0, RZ, R201, 0xff000000, RZ, 0xc0, !PT ;  /* 0xff000000c9ff3812 */ /* 0x000fe2000780c0ff */
[----:B------:R-:W-:Y:S01]  /*6ce0*/  @P3 VIADD R5, R191, 0x80 ;  /* 0x00000080bf053836 */ /* 0x000fe20000000000 */
[----:B------:R-:W-:-:S05]  /*6cf0*/  @P1 IADD3 R199, R4, 0x80, RZ ;  /* 0x0000008004c71810 */ /* 0x000fca0007ffe0ff */
[----:B------:R-:W1:Y:S08]  /*6d00*/  @P1 LDC.64 R196, c[0x0][0x308] ;  /* 0x0000c200ffc41b82 */ /* 0x000e700000000a00 */
[----:B------:R-:W3:Y:S01]  /*6d10*/  @P3 LDC.64 R194, c[0x0][0x2f8] ;  /* 0x0000be00ffc23b82 */ /* 0x000ee20000000a00 */
[----:B0-----:R-:W-:Y:S01]  /*6d20*/  @P3 FMUL.FTZ R193, R198, R193 ;  /* 0x000000c1c6c13220 */ /* 0x001fe20000410000 */
[----:B------:R-:W-:-:S03]  /*6d30*/  @P1 F2FP.BF16.F32.PACK_AB R198, RZ, R198 ;  /* 0x000000c6ffc6123e */ /* 0x000fc600000010ff */
[----:B------:R-:W-:Y:S01]  /*6d40*/  @P3 FMUL.FTZ R3, R193, R192 ;  /* 0x000000c0c1033220 */ /* 0x000fe20000410000 */
[----:B------:R-:W-:Y:S02]  /*6d50*/  @P1 PRMT R167, R167, 0x5410, R198 ;  /* 0x00005410a7a71816 */ /* 0x000fe400000000c6 */
[----:B------:R-:W0:Y:S01]  /*6d60*/  LDC.64 R192, c[0x0][0x210] ;  /* 0x00008400ffc07b82 */ /* 0x000e220000000a00 */
[----:B-1----:R-:W-:Y:S01]  /*6d70*/  @P1 IMAD.WIDE.U32 R196, R199, 0x10, R196 ;  /* 0x00000010c7c41825 */ /* 0x002fe200078e00c4 */
[----:B------:R-:W-:-:S04]  /*6d80*/  @P3 FSEL R3, R3, RZ, P0 ;  /* 0x000000ff03033208 */ /* 0x000fc80000000000 */
[----:B------:R-:W-:Y:S01]  /*6d90*/  @P3 F2FP.BF16.F32.PACK_AB R3, RZ, R3 ;  /* 0x00000003ff03323e */ /* 0x000fe200000010ff */
[----:B------:R1:W-:Y:S01]  /*6da0*/  @P1 STG.E.128 desc[UR4][R196.64], R164 ;  /* 0x000000a4c4001986 */ /* 0x0003e2000c101d04 */
[----:B---3--:R-:W-:Y:S02]  /*6db0*/  @P3 IMAD.WIDE.U32 R4, R5, 0x10, R194 ;  /* 0x0000001005043825 */ /* 0x008fe400078e00c2 */
[----:B------:R-:W-:-:S05]  /*6dc0*/  @P3 PRMT R171, R171, 0x5410, R3 ;  /* 0x00005410abab3816 */ /* 0x000fca0000000003 */
[----:B------:R1:W-:Y:S01]  /*6dd0*/  @P3 STG.E.128 desc[UR4][R4.64], R168 ;  /* 0x000000a804003986 */ /* 0x0003e2000c101d04 */
[----:B0-----:R-:W-:-:S04]  /*6de0*/  LEA R2, R192, R2, 0x2 ;  /* 0x00000002c0027211 */ /* 0x001fc800078e10ff */
[----:B------:R-:W-:-:S13]  /*6df0*/  ISETP.GE.AND P0, PT, R2, R193, PT ;  /* 0x000000c10200720c */ /* 0x000fda0003f06270 */
[----:B-1----:R-:W-:Y:S05]  /*6e00*/  @!P0 BRA `(.L_x_4840) ;  /* 0xffffff98003c8947 */ /* 0x002fea000383ffff */
.L_x_4715:
[----:B------:R-:W-:Y:S05]  /*6e10*/  BSYNC B0 ;  /* 0x0000000000007941 */ /* 0x000fea0003800000 */
.L_x_4713:
[----:B------:R-:W0:Y:S01]  /*6e20*/  S2R R191, SR_TID.X ;  /* 0x0000000000bf7919 */ /* 0x000e220000002100 */
[----:B------:R-:W-:Y:S01]  /*6e30*/  MOV R2, 0x400 ;  /* 0x0000040000027802 */ /* 0x000fe20000000f00 */
[----:B------:R-:W-:Y:S05]  /*6e40*/  WARPSYNC.ALL ;  /* 0x0000000000007948 */ /* 0x000fea0003800000 */
[----:B------:R-:W1:Y:S01]  /*6e50*/  S2R R3, SR_CgaCtaId ;  /* 0x0000000000037919 */ /* 0x000e620000008800 */
[----:B------:R-:W-:Y:S01]  /*6e60*/  ULDC UR6, c[0x0][0x218] ;  /* 0x0000860000067ab9 */ /* 0x000fe20000000800 */
[----:B------:R-:W3:Y:S01]  /*6e70*/  S2R R9, SR_CTAID.X ;  /* 0x0000000000097919 */ /* 0x000ee20000002500 */
[----:B0-----:R-:W-:-:S02]  /*6e80*/  SHF.R.U32.HI R0, RZ, 0x5, R191 ;  /* 0x00000005ff007819 */ /* 0x001fc400000116bf */
[----:B------:R-:W-:-:S05]  /*6e90*/  LOP3.LUT R5, R191, 0x1f, RZ, 0xc0, !PT ;  /* 0x0000001fbf057812 */ /* 0x000fca00078ec0ff */
[----:B------:R-:W-:Y:S01]  /*6ea0*/  IMAD R0, R0, 0xa0, R5 ;  /* 0x000000a000007824 */ /* 0x000fe200078e0205 */
[----:B-1----:R-:W-:Y:S01]  /*6eb0*/  LEA R3, R3, R2, 0x18 ;  /* 0x0000000203037211 */ /* 0x002fe200078ec0ff */
        /* <DEDUP_REMOVED lines=20> */
[----:B------:R-:W5:Y:S04]  /*7000*/  LDS R8, [R6+0x1600] ;  /* 0x0016000006087984 */ /* 0x000f680000000800 */
[----:B------:R-:W2:Y:S04]  /*7010*/  LDS R7, [R6+0x1800] ;  /* 0x0018000006077984 */ /* 0x000ea80000000800 */
        /* <DEDUP_REMOVED lines=8> */
[----:B---3--:R-:W-:-:S03]  /*70a0*/  FADD.FTZ R4, RZ, R4 ;  /* 0x00000004ff047221 */ /* 0x008fc60000010000 */
[----:B------:R-:W0:Y:S01]  /*70b0*/  LDS R9, [R6+0x1200] ;  /* 0x0012000006097984 */ /* 0x000e220000000800 */
[----:B----4-:R-:W-:-:S03]  /*70c0*/  FADD.FTZ R10, R2, R5 ;  /* 0x00000005020a7221 */ /* 0x010fc60000010000 */
[----:B------:R-:W1:Y:S01]  /*70d0*/  LDS R20, [R6+0x2600] ;  /* 0x0026000006147984 */ /* 0x000e620000000800 */
[----:B-----5:R-:W-:-:S03]  /*70e0*/  FADD.FTZ R11, R3, R8 ;  /* 0x00000008030b7221 */ /* 0x020fc60000010000 */
[----:B------:R-:W3:Y:S01]  /*70f0*/  LDS R2, [R6+0x600] ;  /* 0x0006000006027984 */ /* 0x000ee20000000800 */
[----:B--2---:R-:W-:-:S03]  /*7100*/  FADD.FTZ R12, R4, R7 ;  /* 0x00000007040c7221 */ /* 0x004fc60000010000 */
[----:B------:R-:W2:Y:S04]  /*7110*/  LDS R3, [R6+0x800] ;  /* 0x0008000006037984 */ /* 0x000ea80000000800 */
        /* <DEDUP_REMOVED lines=11> */
[----:B---3--:R-:W-:-:S03]  /*71d0*/  FADD.FTZ R2, RZ, R2 ;  /* 0x00000002ff027221 */ /* 0x008fc60000010000 */
[----:B------:R-:W3:Y:S01]  /*71e0*/  LDS R25, [R6+0x3200] ;  /* 0x0032000006197984 */ /* 0x000ee20000000800 */
[----:B--2---:R-:W-:Y:S01]  /*71f0*/  FADD.FTZ R3, RZ, R3 ;  /* 0x00000003ff037221 */ /* 0x004fe20000010000 */
[----:B------:R-:W-:Y:S02]  /*7200*/  FADD.FTZ R2, R2, R13 ;  /* 0x0000000d02027221 */ /* 0x000fe40000010000 */
[----:B------:R-:W2:Y:S01]  /*7210*/  LDS R26, [R6+0x3400] ;  /* 0x00340000061a7984 */ /* 0x000ea20000000800 */
        /* <DEDUP_REMOVED lines=23> */
[----:B---3--:R-:W-:-:S03]  /*7390*/  FADD.FTZ R4, R4, R25 ;  /* 0x0000001904047221 */ /* 0x008fc60000010000 */
[----:B------:R-:W3:Y:S01]  /*73a0*/  LDS R36, [R6+0x4800] ;  /* 0x0048000006247984 */ /* 0x000ee20000000800 */
[----:B--2---:R-:W-:-:S03]  /*73b0*/  FADD.FTZ R5, R5, R26 ;  /* 0x0000001a05057221 */ /* 0x004fc60000010000 */
[----:B------:R-:W2:Y:S01]  /*73c0*/  LDS R38, [R6+0x4a00] ;  /* 0x004a000006267984 */ /* 0x000ea20000000800 */
        /* <DEDUP_REMOVED lines=12> */
[----:B-1----:R-:W-:Y:S01]  /*7490*/  FADD.FTZ R35, R4, R35 ;  /* 0x0000002304237221 */ /* 0x002fe20000010000 */
[----:B------:R-:W-:Y:S01]  /*74a0*/  SHF.L.U32 R4, R43, 0x2, RZ ;  /* 0x000000022b047819 */ /* 0x000fe200000006ff */
[----:B------:R-:W-:Y:S01]  /*74b0*/  STS.128 [R0], R84 ;  /* 0x0000005400007388 */ /* 0x000fe20000000c00 */
[----:B---3--:R-:W-:Y:S01]  /*74c0*/  FADD.FTZ R15, R5, R36 ;  /* 0x00000024050f7221 */ /* 0x008fe20000010000 */
[----:B------:R-:W-:-:S02]  /*74d0*/  SHF.L.U64.HI R5, R43, 0x2, R2 ;  /* 0x000000022b057819 */ /* 0x000fc40000010202 */
[----:B------:R-:W-:Y:S01]  /*74e0*/  STS.128 [R0+0x10], R88 ;  /* 0x0000105800007388 */ /* 0x000fe20000000c00 */
[----:B------:R-:W-:Y:S01]  /*74f0*/  IADD3 R2, P0, R4, UR6, RZ ;  /* 0x0000000604027c10 */ /* 0x000fe2000ff1e0ff */
[----:B--2---:R-:W-:Y:S02]  /*7500*/  FADD.FTZ R7, R7, R38 ;  /* 0x0000002607077221 */ /* 0x004fe40000010000 */
        /* <DEDUP_REMOVED lines=116> */
.L_x_4719:
[----:B------:R-:W-:Y:S01]  /*7c50*/  HFMA2.MMA R245, -RZ, RZ, 0, 5.9604644775390625e-08 ;  /* 0x00000001fff57435 */ /* 0x000fe200000001ff */
[----:B------:R-:W-:Y:S01]  /*7c60*/  BSSY B1, `(.L_x_4841) ;  /* 0x0000007000017945 */ /* 0x000fe20003800000 */
[----:B0-----:R-:W-:Y:S01]  /*7c70*/  MOV R246, R247 ;  /* 0x000000f700f67202 */ /* 0x001fe20000000f00 */
[----:B------:R-:W-:Y:S01]  /*7c80*/  IMAD.MOV.U32 R205, RZ, RZ, 0x1f ;  /* 0x0000001fffcd7424 */ /* 0x000fe200078e00ff */
[----:B------:R-:W-:-:S07]  /*7c90*/  MOV R204, 0xffffffff ;  /* 0xffffffff00cc7802 */ /* 0x000fce0000000f00 */
[----:B------:R-:W-:Y:S05]  /*7ca0*/  WARPSYNC.COLLECTIVE R204, `(.L_x_4842) ;  /* 0x00000000cc087348 */ /* 0x000fea0003c00000 */
[----:B------:R0:W1:Y:S02]  /*7cb0*/  SHFL.BFLY P0, R250, R246, R245, R205 ;  /* 0x0c0000f5f6fa7389 */ /* 0x00006400000000cd */
[----:B01----:R-:W-:Y:S01]  /*7cc0*/  ENDCOLLECTIVE ;  /* 0x000000000000791b */ /* 0x003fe20003800000 */
.L_x_4842:
[----:B------:R-:W-:Y:S05]  /*7cd0*/  BSYNC B1 ;  /* 0x0000000000017941 */ /* 0x000fea0003800000 */
.L_x_4841:
        /* <DEDUP_REMOVED lines=8> */
.L_x_4843:
[----:B------:R-:W-:Y:S01]  /*7d60*/  HFMA2.MMA R245, -RZ, RZ, 0, 1.1920928955078125e-07 ;  /* 0x00000002fff57435 */ /* 0x000fe200000001ff */
[----:B------:R-:W-:Y:S01]  /*7d70*/  MOV R246, R247 ;  /* 0x000000f700f67202 */ /* 0x000fe20000000f00 */
[----:B------:R-:W-:-:S09]  /*7d80*/  FADD.FTZ R248, R250, R248 ;  /* 0x000000f8faf87221 */ /* 0x000fd20000010000 */
[----:B------:R-:W-:Y:S05]  /*7d90*/  WARPSYNC.COLLECTIVE R204, `(.L_x_4844) ;  /* 0x00000000cc087348 */ /* 0x000fea0003c00000 */
[----:B------:R0:W1:Y:S02]  /*7da0*/  SHFL.BFLY P0, R250, R246, R245, R205 ;  /* 0x0c0000f5f6fa7389 */ /* 0x00006400000000cd */
[----:B01----:R-:W-:Y:S01]  /*7db0*/  ENDCOLLECTIVE ;  /* 0x000000000000791b */ /* 0x003fe20003800000 */
.L_x_4844:
[----:B------:R-:W-:Y:S02]  /*7dc0*/  IMAD.MOV.U32 R246, RZ, RZ, R248 ;  /* 0x000000fffff67224 */ /* 0x000fe400078e00f8 */
[----:B------:R-:W-:-:S07]  /*7dd0*/  FADD.FTZ R247, R247, R250 ;  /* 0x000000faf7f77221 */ /* 0x000fce0000010000 */
[----:B------:R-:W-:Y:S05]  /*7de0*/  WARPSYNC.COLLECTIVE R204, `(.L_x_4845) ;  /* 0x00000000cc087348 */ /* 0x000fea0003c00000 */
[----:B------:R0:W1:Y:S02]  /*7df0*/  SHFL.BFLY P0, R250, R246, R245, R205 ;  /* 0x0c0000f5f6fa7389 */ /* 0x00006400000000cd */
[----:B01----:R-:W-:Y:S01]  /*7e00*/  ENDCOLLECTIVE ;  /* 0x000000000000791b */ /* 0x003fe20003800000 */
.L_x_4845:
[----:B------:R-:W-:Y:S01]  /*7e10*/  HFMA2.MMA R245, -RZ, RZ, 0, 2.384185791015625e-07 ;  /* 0x00000004fff57435 */ /* 0x000fe200000001ff */
[----:B------:R-:W-:Y:S01]  /*7e20*/  MOV R246, R247 ;  /* 0x000000f700f67202 */ /* 0x000fe20000000f00 */
[----:B------:R-:W-:-:S09]  /*7e30*/  FADD.FTZ R248, R248, R250 ;  /* 0x000000faf8f87221 */ /* 0x000fd20000010000 */
[----:B------:R-:W-:Y:S05]  /*7e40*/  WARPSYNC.COLLECTIVE R204, `(.L_x_4846) ;  /* 0x00000000cc087348 */ /* 0x000fea0003c00000 */
[----:B------:R0:W1:Y:S02]  /*7e50*/  SHFL.BFLY P0, R250, R246, R245, R205 ;  /* 0x0c0000f5f6fa7389 */ /* 0x00006400000000cd */
[----:B01----:R-:W-:Y:S01]  /*7e60*/  ENDCOLLECTIVE ;  /* 0x000000000000791b */ /* 0x003fe20003800000 */
.L_x_4846:
[----:B------:R-:W-:Y:S01]  /*7e70*/  MOV R246, R248 ;  /* 0x000000f800f67202 */ /* 0x000fe20000000f00 */
[----:B------:R-:W-:-:S07]  /*7e80*/  FADD.FTZ R247, R247, R250 ;  /* 0x000000faf7f77221 */ /* 0x000fce0000010000 */
[----:B------:R-:W-:Y:S05]  /*7e90*/  WARPSYNC.COLLECTIVE R204, `(.L_x_4847) ;  /* 0x00000000cc087348 */ /* 0x000fea0003c00000 */
[----:B------:R0:W1:Y:S02]  /*7ea0*/  SHFL.BFLY P0, R250, R246, R245, R205 ;  /* 0x0c0000f5f6fa7389 */ /* 0x00006400000000cd */
[----:B01----:R-:W-:Y:S01]  /*7eb0*/  ENDCOLLECTIVE ;  /* 0x000000000000791b */ /* 0x003fe20003800000 */
.L_x_4847:
[----:B------:R-:W-:Y:S01]  /*7ec0*/  HFMA2.MMA R245, -RZ, RZ, 0, 4.76837158203125e-07 ;  /* 0x00000008fff57435 */ /* 0x000fe200000001ff */
[----:B------:R-:W-:Y:S02]  /*7ed0*/  IMAD.MOV.U32 R246, RZ, RZ, R247 ;  /* 0x000000fffff67224 */ /* 0x000fe400078e00f7 */
[----:B------:R-:W-:-:S08]  /*7ee0*/  FADD.FTZ R248, R248, R250 ;  /* 0x000000faf8f87221 */ /* 0x000fd00000010000 */
[----:B------:R-:W-:Y:S05]  /*7ef0*/  WARPSYNC.COLLECTIVE R204, `(.L_x_4848) ;  /* 0x00000000cc087348 */ /* 0x000fea0003c00000 */
[----:B------:R0:W1:Y:S02]  /*7f00*/  SHFL.BFLY P0, R250, R246, R245, R205 ;  /* 0x0c0000f5f6fa7389 */ /* 0x00006400000000cd */
[----:B01----:R-:W-:Y:S01]  /*7f10*/  ENDCOLLECTIVE ;  /* 0x000000000000791b */ /* 0x003fe20003800000 */
.L_x_4848:
[----:B------:R-:W-:Y:S01]  /*7f20*/  MOV R246, R248 ;  /* 0x000000f800f67202 */ /* 0x000fe20000000f00 */
[----:B------:R-:W-:-:S07]  /*7f30*/  FADD.FTZ R247, R247, R250 ;  /* 0x000000faf7f77221 */ /* 0x000fce0000010000 */
[----:B------:R-:W-:Y:S05]  /*7f40*/  WARPSYNC.COLLECTIVE R204, `(.L_x_4849) ;  /* 0x00000000cc087348 */ /* 0x000fea0003c00000 */
[----:B------:R0:W1:Y:S02]  /*7f50*/  SHFL.BFLY P0, R250, R246, R245, R205 ;  /* 0x0c0000f5f6fa7389 */ /* 0x00006400000000cd */
[----:B01----:R-:W-:Y:S01]  /*7f60*/  ENDCOLLECTIVE ;  /* 0x000000000000791b */ /* 0x003fe20003800000 */
.L_x_4849:
[----:B------:R-:W-:Y:S01]  /*7f70*/  MOV R246, R247 ;  /* 0x000000f700f67202 */ /* 0x000fe20000000f00 */
[----:B------:R-:W-:Y:S02]  /*7f80*/  IMAD.MOV.U32 R245, RZ, RZ, 0x10 ;  /* 0x00000010fff57424 */ /* 0x000fe400078e00ff */
[----:B------:R-:W-:-:S07]  /*7f90*/  FADD.FTZ R248, R248, R250 ;  /* 0x000000faf8f87221 */ /* 0x000fce0000010000 */
[----:B------:R-:W-:Y:S05]  /*7fa0*/  WARPSYNC.COLLECTIVE R204, `(.L_x_4850) ;  /* 0x00000000cc087348 */ /* 0x000fea0003c00000 */
[----:B------:R0:W1:Y:S02]  /*7fb0*/  SHFL.BFLY P0, R250, R246, R245, R205 ;  /* 0x0c0000f5f6fa7389 */ /* 0x00006400000000cd */
[----:B01----:R-:W-:Y:S01]  /*7fc0*/  ENDCOLLECTIVE ;  /* 0x000000000000791b */ /* 0x003fe20003800000 */
.L_x_4850:
[----:B------:R-:W-:Y:S02]  /*7fd0*/  MOV R246, R248 ;  /* 0x000000f800f67202 */ /* 0x000fe40000000f00 */
[----:B------:R-:W-:-:S07]  /*7fe0*/  MOV R249, R250 ;  /* 0x000000fa00f97202 */ /* 0x000fce0000000f00 */
[----:B------:R-:W-:Y:S05]  /*7ff0*/  WARPSYNC.COLLECTIVE R204, `(.L_x_4851) ;  /* 0x00000000cc087348 */ /* 0x000fea0003c00000 */
[----:B------:R0:W1:Y:S02]  /*8000*/  SHFL.BFLY P0, R250, R246, R245, R205 ;  /* 0x0c0000f5f6fa7389 */ /* 0x00006400000000cd */
[----:B01----:R-:W-:Y:S01]  /*8010*/  ENDCOLLECTIVE ;  /* 0x000000000000791b */ /* 0x003fe20003800000 */
.L_x_4851:
[----:B------:R-:W-:Y:S01]  /*8020*/  MOV R204, R250 ;  /* 0x000000fa00cc7202 */ /* 0x000fe20000000f00 */
[----:B------:R-:W-:Y:S06]  /*8030*/  BRA `(.L_x_4852) ;  /* 0xffffffa800dc7947 */ /* 0x000fec000383ffff */
.L_x_4853:
        /* <DEDUP_REMOVED lines=12> */
.L_x_16915:


//--------------------- .text._ZN10layer_norm13ln_bwd_kernelINS_13Kernel_traitsIf13__nv_bfloat16S2_S2_fjLj1280ELj1ELj4ELj1ELj16ENS_18Kernel_traits_baseILj1280EfS2_S2_S2_fjLj128EEEEELb1ELb1ELb0ELb0EEEvNS_9BwdParamsE --------------------------
	.section	.text._ZN10layer_norm13ln_bwd_kernelINS_13Kernel_traitsIf13__nv_bfloat16S2_S2_fjLj1280ELj1ELj4ELj1ELj16ENS_18Kernel_traits_baseILj1280EfS2_S2_S2_fjLj128EEEEELb1ELb1ELb0ELb0EEEvNS_9BwdParamsE,"ax",@progbits
	.align	128
        .global         _ZN10layer_norm13ln_bwd_kernelINS_13Kernel_traitsIf13__nv_bfloat16S2_S2_fjLj1280ELj1ELj4ELj1ELj16ENS_18Kernel_traits_baseILj1280EfS2_S2_S2_fjLj128EEEEELb1ELb1ELb0ELb0EEEvNS_9BwdParamsE
        .type           _ZN10layer_norm13ln_bwd_kernelINS_13Kernel_traitsIf13__nv_bfloat16S2_S2_fjLj1280ELj1ELj4ELj1ELj16ENS_18Kernel_traits_baseILj1280EfS2_S2_S2_fjLj128EEEEELb1ELb1ELb0ELb0EEEvNS_9BwdParamsE,@function
        .size           _ZN10layer_norm13ln_bwd_kernelINS_13Kernel_traitsIf13__nv_bfloat16S2_S2_fjLj1280ELj1ELj4ELj1ELj16ENS_18Kernel_traits_baseILj1280EfS2_S2_S2_fjLj128EEEEELb1ELb1ELb0ELb0EEEvNS_9BwdParamsE,(.L_x_16916 - _ZN10layer_norm13ln_bwd_kernelINS_13Kernel_traitsIf13__nv_bfloat16S2_S2_fjLj1280ELj1ELj4ELj1ELj16ENS_18Kernel_traits_baseILj1280EfS2_S2_S2_fjLj128EEEEELb1ELb1ELb0ELb0EEEvNS_9BwdParamsE)
        .other          _ZN10layer_norm13ln_bwd_kernelINS_13Kernel_traitsIf13__nv_bfloat16S2_S2_fjLj1280ELj1ELj4ELj1ELj16ENS_18Kernel_traits_baseILj1280EfS2_S2_S2_fjLj128EEEEELb1ELb1ELb0ELb0EEEvNS_9BwdParamsE,@"STO_CUDA_ENTRY STV_DEFAULT"
_ZN10layer_norm13ln_bwd_kernelINS_13Kernel_traitsIf13__nv_bfloat16S2_S2_fjLj1280ELj1ELj4ELj1ELj16ENS_18Kernel_traits_baseILj1280EfS2_S2_S2_fjLj128EEEEELb1ELb1ELb0ELb0EEEvNS_9BwdParamsE:
.text._ZN10layer_norm13ln_bwd_kernelINS_13Kernel_traitsIf13__nv_bfloat16S2_S2_fjLj1280ELj1ELj4ELj1ELj16ENS_18Kernel_traits_baseILj1280EfS2_S2_S2_fjLj128EEEEELb1ELb1ELb0ELb0EEEvNS_9BwdParamsE:
        /* <DEDUP_REMOVED lines=8> */
[----:B------:R-:W-:Y:S01]  /*0080*/  ULDC UR14, c[0x0][0x290] ;  /* 0x0000a400000e7ab9 */ /* 0x000fe20000000800 */
[----:B------:R-:W-:Y:S01]  /*0090*/  SHF.R.S32.HI R0, RZ, 0x1f, R2 ;  /* 0x0000001fff007819 */ /* 0x000fe20000011402 */
[----:B------:R0:W-:Y:S01]  /*00a0*/  STL [R1+0x8], R2 ;  /* 0x0000080201007387 */ /* 0x0001e20000100800 */
        /* <DEDUP_REMOVED lines=18> */
[----:B------:R-:W-:Y:S01]  /*01d0*/  P2R R0, PR, RZ, 0x1 ;  /* 0x00000001ff007803 */ /* 0x000fe20000000000 */
[----:B------:R-:W-:Y:S02]  /*01e0*/  ULDC.64 UR4, c[0x0][0x208] ;  /* 0x0000820000047ab9 */ /* 0x000fe40000000a00 */
[----:B------:R-:W3:Y:S02]  /*01f0*/  @P0 LDC.64 R22, c[0x0][0x260] ;  /* 0x00009800ff160b82 */ /* 0x000ee40000000a00 */
[----:B------:R4:W-:Y:S04]  /*0200*/  STL [R1+0x10], R0 ;  /* 0x0000100001007387 */ /* 0x0009e80000100800 */
[----:B------:R-:W5:Y:S02]  /*0210*/  LDL.64 R100, [R1+0x138] ;  /* 0x0001380001647983 */ /* 0x000f640000100a00 */
[----:B0-----:R-:W0:Y:S02]  /*0220*/  @P1 LDC.64 R2, c[0x0][0x260] ;  /* 0x00009800ff021b82 */ /* 0x001e240000000a00 */
[----:B------:R-:W5:Y:S04]  /*0230*/  LDL.64 R102, [R1+0x140] ;  /* 0x0001400001667983 */ /* 0x000f680000100a00 */
        /* <DEDUP_REMOVED lines=56> */
[----:B------:R-:W-:-:S04]  /*05c0*/  @P0 IMAD.WIDE.U32 R6, R27, 0x20, R22 ;  /* 0x000000201b060825 */ /* 0x000fc800078e0016 */
[----:B------:R-:W-:Y:S01]  /*05d0*/  @P0 IMAD.WIDE.U32 R8, R27, 0x20, R24 ;  /* 0x000000201b080825 */ /* 0x000fe200078e0018 */
[----:B--2---:R-:W2:Y:S04]  /*05e0*/  @P1 LDG.E.128 R104, desc[UR4][R2.64] ;  /* 0x0000000402681981 */ /* 0x004ea8000c1e1d00 */
[----:B-----5:R0:W3:Y:S04]  /*05f0*/  @P1 LDG.E.128 R100, desc[UR4][R2.64+0x10] ;  /* 0x0000100402641981 */ /* 0x0200e8000c1e1d00 */
[----:B----4-:R-:W4:Y:S04]  /*0600*/  @P1 LDG.E.128 R96, desc[UR4][R4.64] ;  /* 0x0000000404601981 */ /* 0x010f28000c1e1d00 */
[----:B------:R-:W5:Y:S04]  /*0610*/  @P1 LDG.E.128 R92, desc[UR4][R4.64+0x10] ;  /* 0x00001004045c1981 */ /* 0x000f68000c1e1d00 */
        /* <DEDUP_REMOVED lines=15> */
[----:B------:R-:W5:Y:S01]  /*0710*/  @P0 LDG.E.128 R28, desc[UR4][R8.64+0x10] ;  /* 0x00001004081c0981 */ /* 0x000f62000c1e1d00 */
[----:B0-----:R-:W0:Y:S01]  /*0720*/  S2R R3, SR_CTAID.X ;  /* 0x0000000000037919 */ /* 0x001e220000002500 */
[----:B------:R-:W-:Y:S01]  /*0730*/  SHF.R.U32.HI R0, RZ, 0x5, R26 ;  /* 0x00000005ff007819 */ /* 0x000fe2000001161a */
[----:B------:R-:W-:Y:S01]  /*0740*/  BSSY B0, `(.L_x_4854) ;  /* 0x0000624000007945 */ /* 0x000fe20003800000 */
        /* <DEDUP_REMOVED lines=11> */
[----:B0-----:R-:W-:Y:S02]  /*0800*/  LEA R2, R3, R0, 0x2 ;  /* 0x0000000003027211 */ /* 0x001fe400078e10ff */
        /* <DEDUP_REMOVED lines=15> */
[----:B--2---:R0:W-:Y:S04]  /*0900*/  @P1 STL.64 [R1+0x148], R104 ;  /* 0x0001486801001387 */ /* 0x0041e80000100a00 */
[----:B------:R1:W-:Y:S04]  /*0910*/  @P1 STL.64 [R1+0x150], R106 ;  /* 0x0001506a01001387 */ /* 0x0003e80000100a00 */
[----:B---3--:R2:W-:Y:S04]  /*0920*/  @P1 STL.64 [R1+0x138], R100 ;  /* 0x0001386401001387 */ /* 0x0085e80000100a00 */
[----:B------:R3:W-:Y:S04]  /*0930*/  @P1 STL.64 [R1+0x140], R102 ;  /* 0x0001406601001387 */ /* 0x0007e80000100a00 */
[----:B----4-:R4:W-:Y:S04]  /*0940*/  @P1 STL.64 [R1+0x128], R96 ;  /* 0x0001286001001387 */ /* 0x0109e80000100a00 */
[----:B------:R4:W-:Y:S04]  /*0950*/  @P1 STL.64 [R1+0x130], R98 ;  /* 0x0001306201001387 */ /* 0x0009e80000100a00 */
[----:B-----5:R5:W-:Y:S04]  /*0960*/  @P1 STL.64 [R1+0x118], R92 ;  /* 0x0001185c01001387 */ /* 0x020be80000100a00 */
[----:B------:R5:W-:Y:S04]  /*0970*/  @P1 STL.64 [R1+0x120], R94 ;  /* 0x0001205e01001387 */ /* 0x000be80000100a00 */
        /* <DEDUP_REMOVED lines=31> */
[----:B------:R5:W-:Y:S01]  /*0b70*/  @P0 STL.64 [R1+0x40], R30 ;  /* 0x0000401e01000387 */ /* 0x000be20000100a00 */
[----:B------:R-:W-:-:S02]  /*0b80*/  ISETP.GE.AND P0, PT, R2, UR6, PT ;  /* 0x0000000602007c0c */ /* 0x000fc4000bf06270 */
[----:B0-----:R-:W-:Y:S02]  /*0b90*/  CS2R R104, SRZ ;  /* 0x0000000000687805 */ /* 0x001fe4000001ff00 */
[----:B-1----:R-:W-:Y:S02]  /*0ba0*/  CS2R R106, SRZ ;  /* 0x00000000006a7805 */ /* 0x002fe4000001ff00 */
[----:B--2---:R-:W-:Y:S02]  /*0bb0*/  CS2R R100, SRZ ;  /* 0x0000000000647805 */ /* 0x004fe4000001ff00 */
[----:B---3--:R-:W-:Y:S02]  /*0bc0*/  CS2R R102, SRZ ;  /* 0x0000000000667805 */ /* 0x008fe4000001ff00 */
[----:B----4-:R-:W-:Y:S02]  /*0bd0*/  CS2R R96, SRZ ;  /* 0x0000000000607805 */ /* 0x010fe4000001ff00 */
        /* <DEDUP_REMOVED lines=29> */
[----:B------:R-:W-:Y:S06]  /*0db0*/  @P0 BRA `(.L_x_4855) ;  /* 0x0000005800f00947 */ /* 0x000fec0003800000 */
[----:B------:R-:W-:Y:S01]  /*0dc0*/  ULDC.64 UR6, c[0x0][0x270] ;  /* 0x00009c0000067ab9 */ /* 0x000fe20000000a00 */
[----:B------:R-:W-:Y:S01]  /*0dd0*/  HFMA2.MMA R157, -RZ, RZ, 0, 0 ;  /* 0x00000000ff9d7435 */ /* 0x000fe200000001ff */
[----:B------:R-:W-:-:S04]  /*0de0*/  ISETP.NE.U32.AND P5, PT, RZ, UR6, PT ;  /* 0x00000006ff007c0c */ /* 0x000fc8000bfa5070 */
[----:B------:R-:W-:-:S13]  /*0df0*/  ISETP.NE.AND.EX P5, PT, RZ, UR7, PT, P5 ;  /* 0x00000007ff007c0c */ /* 0x000fda000bfa5350 */
.L_x_4877:
[----:B------:R-:W0:Y:S01]  /*0e00*/  @P5 LDC.64 R172, c[0x0][0x270] ;  /* 0x00009c00ffac5b82 */ /* 0x000e220000000a00 */
[----:B------:R-:W-:-:S07]  /*0e10*/  SHF.R.S32.HI R3, RZ, 0x1f, R2 ;  /* 0x0000001fff037819 */ /* 0x000fce0000011402 */
[----:B-1----:R-:W1:Y:S01]  /*0e20*/  LDC.64 R174, c[0x0][0x258] ;  /* 0x00009600ffae7b82 */ /* 0x002e620000000a00 */
[----:B------:R-:W2:Y:S01]  /*0e30*/  S2R R176, SR_TID.X ;  /* 0x0000000000b07919 */ /* 0x000ea20000002100 */
[----:B------:R-:W-:Y:S02]  /*0e40*/  MOV R177, UR24 ;  /* 0x0000001800b17c02 */ /* 0x000fe40008000f00 */
[----:B------:R-:W-:-:S04]  /*0e50*/  MOV R5, 0x3f800000 ;  /* 0x3f80000000057802 */ /* 0x000fc80000000f00 */
[----:B------:R-:W3:Y:S01]  /*0e60*/  LDC.U8 R248, c[0x0][0x2a0] ;  /* 0x0000a800fff87b82 */ /* 0x000ee20000000000 */
[----:B0-----:R-:W-:-:S04]  /*0e70*/  @P5 LEA R172, P0, R2, R172, 0x1 ;  /* 0x000000ac02ac5211 */ /* 0x001fc800078008ff */
[----:B------:R-:W-:-:S05]  /*0e80*/  @P5 LEA.HI.X R173, R2, R173, R3, 0x1, P0 ;  /* 0x000000ad02ad5211 */ /* 0x000fca00000f0c03 */
[----:B------:R0:W4:Y:S01]  /*0e90*/  @P5 LDG.E.U16 R3, desc[UR4][R172.64] ;  /* 0x00000004ac035981 */ /* 0x000122000c1e1500 */
[----:B-1----:R-:W-:-:S05]  /*0ea0*/  IMAD.WIDE R174, R2, 0x4, R174 ;  /* 0x0000000402ae7825 */ /* 0x002fca00078e02ae */
[----:B------:R-:W5:Y:S01]  /*0eb0*/  LDG.E R6, desc[UR4][R174.64] ;  /* 0x00000004ae067981 */ /* 0x000f62000c1e1900 */
[----:B0-----:R-:W0:Y:S03]  /*0ec0*/  LDC.64 R172, c[0x0][0x250] ;  /* 0x00009400ffac7b82 */ /* 0x001e260000000a00 */
[----:B------:R1:W-:Y:S01]  /*0ed0*/  STL [R1+0x8], R177 ;  /* 0x000008b101007387 */ /* 0x0003e20000100800 */
[----:B0-----:R-:W-:-:S05]  /*0ee0*/  IMAD.WIDE R172, R2, 0x4, R172 ;  /* 0x0000000402ac7825 */ /* 0x001fca00078e02ac */
[----:B------:R2:W5:Y:S02]  /*0ef0*/  LDG.E R214, desc[UR4][R172.64] ;  /* 0x00000004acd67981 */ /* 0x000564000c1e1900 */
[----:B--2---:R-:W-:-:S05]  /*0f00*/  LOP3.LUT R173, R176, 0x1f, RZ, 0xc0, !PT ;  /* 0x0000001fb0ad7812 */ /* 0x004fca00078ec0ff */
[----:B------:R1:W-:Y:S01]  /*0f10*/  STL [R1+0xc], R173 ;  /* 0x00000cad01007387 */ /* 0x0003e20000100800 */
[----:B------:R-:W-:Y:S01]  /*0f20*/  BSSY B1, `(.L_x_4856) ;  /* 0x0000073000017945 */ /* 0x000fe20003800000 */
[----:B------:R-:W-:Y:S02]  /*0f30*/  CS2R R216, SRZ ;  /* 0x0000000000d87805 */ /* 0x000fe4000001ff00 */
[----:B----4-:R-:W-:Y:S01]  /*0f40*/  @P5 SHF.L.U32 R5, R3, 0x10, RZ ;  /* 0x0000001003055819 */ /* 0x010fe200000006ff */
[----:B------:R-:W-:-:S05]  /*0f50*/  IMAD R3, R2, R177, RZ ;  /* 0x000000b102037224 */ /* 0x000fca00078e02ff */
[----:B------:R-:W-:-:S04]  /*0f60*/  SHF.R.S32.HI R172, RZ, 0x1f, R3 ;  /* 0x0000001fffac7819 */ /* 0x000fc80000011403 */
[----:B------:R-:W-:-:S04]  /*0f70*/  LEA.HI R3, R172, R3, RZ, 0x3 ;  /* 0x00000003ac037211 */ /* 0x000fc800078f18ff */
[----:B------:R-:W-:-:S04]  /*0f80*/  LEA.HI.SX32 R3, R3, R173, 0x1d ;  /* 0x000000ad03037211 */ /* 0x000fc800078feaff */
[----:B------:R-:W-:Y:S01]  /*0f90*/  MOV R215, R3 ;  /* 0x0000000300d77202 */ /* 0x000fe20000000f00 */
[----:B-1-3--:R-:W-:Y:S06]  /*0fa0*/  @!P1 BRA `(.L_x_4857) ;  /* 0x0000000400a89947 */ /* 0x00afec0003800000 */
[----:B------:R-:W0:Y:S01]  /*0fb0*/  LDC.64 R174, c[0x0][0x2b8] ;  /* 0x0000ae00ffae7b82 */ /* 0x000e220000000a00 */
[C---:B------:R-:W-:Y:S01]  /*0fc0*/  LEA R172, P0, R3.reuse, UR10, 0x4 ;  /* 0x0000000a03ac7c11 */ /* 0x040fe2000f8020ff */
[----:B------:R-:W2:Y:S03]  /*0fd0*/  LDL R243, [R1+0x148] ;  /* 0x0001480001f37983 */ /* 0x000ea60000100800 */
[----:B------:R-:W-:Y:S01]  /*0fe0*/  LEA.HI.X R173, R3, UR11, RZ, 0x4, P0 ;  /* 0x0000000b03ad7c11 */ /* 0x000fe200080f24ff */
[----:B------:R-:W3:Y:S04]  /*0ff0*/  LDL R241, [R1+0x14c] ;  /* 0x00014c0001f17983 */ /* 0x000ee80000100800 */
[----:B------:R0:W4:Y:S01]  /*1000*/  LDG.E.128 R176, desc[UR4][R172.64] ;  /* 0x00000004acb07981 */ /* 0x000122000c1e1d00 */
[----:B------:R-:W-:-:S03]  /*1010*/  ISETP.NE.U32.AND P0, PT, RZ, UR8, PT ;  /* 0x00000008ff007c0c */ /* 0x000fc6000bf05070 */
[----:B------:R-:W3:Y:S04]  /*1020*/  LDL R242, [R1+0x150] ;  /* 0x0001500001f27983 */ /* 0x000ee80000100800 */
[----:B------:R-:W3:Y:S04]  /*1030*/  LDL R247, [R1+0x138] ;  /* 0x0001380001f77983 */ /* 0x000ee80000100800 */
[----:B------:R-:W3:Y:S01]  /*1040*/  LDL R252, [R1+0x154] ;  /* 0x0001540001fc7983 */ /* 0x000ee20000100800 */
[----:B0-----:R-:W-:-:S03]  /*1050*/  IMAD.WIDE.U32 R172, R3, 0x10, R174 ;  /* 0x0000001003ac7825 */ /* 0x001fc600078e00ae */
[----:B------:R-:W3:Y:S04]  /*1060*/  LDL R244, [R1+0x140] ;  /* 0x0001400001f47983 */ /* 0x000ee80000100800 */
[----:B------:R-:W2:Y:S01]  /*1070*/  LDG.E.128 R172, desc[UR4][R172.64] ;  /* 0x00000004acac7981 */ /* 0x000ea2000c1e1d00 */
[----:B------:R-:W-:-:S03]  /*1080*/  ISETP.NE.AND.EX P0, PT, RZ, UR9, PT, P0 ;  /* 0x00000009ff007c0c */ /* 0x000fc6000bf05300 */
[----:B------:R-:W3:Y:S04]  /*1090*/  LDL R250, [R1+0x13c] ;  /* 0x00013c0001fa7983 */ /* 0x000ee80000100800 */
[----:B------:R-:W3:Y:S06]  /*10a0*/  LDL R249, [R1+0x144] ;  /* 0x0001440001f97983 */ /* 0x000eec0000100800 */
[----:B------:R-:W-:-:S04]  /*10b0*/  @P0 LEA R24, P6, R3, UR8, 0x4 ;  /* 0x0000000803180c11 */ /* 0x000fc8000f8c20ff */
[----:B------:R-:W-:-:S05]  /*10c0*/  @P0 LEA.HI.X R25, R3, UR9, RZ, 0x4, P6 ;  /* 0x0000000903190c11 */ /* 0x000fca000b0f24ff */
[----:B------:R0:W5:Y:S02]  /*10d0*/  @P0 LDG.E.128 R36, desc[UR4][R24.64] ;  /* 0x0000000418240981 */ /* 0x000164000c1e1d00 */
[----:B0-----:R-:W-:-:S04]  /*10e0*/  LEA R24, P0, R3, UR12, 0x3 ;  /* 0x0000000c03187c11 */ /* 0x001fc8000f8018ff */
[----:B------:R-:W-:-:S06]  /*10f0*/  LEA.HI.X R25, R3, UR13, RZ, 0x3, P0 ;  /* 0x0000000d03197c11 */ /* 0x000fcc00080f1cff */
[----:B------:R-:W5:Y:S01]  /*1100*/  LDG.E.64 R24, desc[UR4][R24.64] ;  /* 0x0000000418187981 */ /* 0x000f62000c1e1b00 */
[----:B------:R-:W-:-:S04]  /*1110*/  ISETP.NE.AND P0, PT, R248, RZ, PT ;  /* 0x000000fff800720c */ /* 0x000fc80003f05270 */
[----:B-----5:R-:W-:Y:S02]  /*1120*/  FSEL R4, R214, RZ, !P0 ;  /* 0x000000ffd6047208 */ /* 0x020fe40004000000 */
[C---:B----4-:R-:W-:Y:S02]  /*1130*/  PRMT R189, R176.reuse, 0x7632, R189 ;  /* 0x00007632b0bd7816 */ /* 0x050fe400000000bd */
[----:B------:R-:W-:Y:S02]  /*1140*/  SHF.L.U32 R0, R176, 0x10, RZ ;  /* 0x00000010b0007819 */ /* 0x000fe400000006ff */
[----:B------:R-:W-:Y:S02]  /*1150*/  PRMT R7, R177, 0x7632, R7 ;  /* 0x00007632b1077816 */ /* 0x000fe40000000007 */
[----:B------:R-:W-:Y:S02]  /*1160*/  PRMT R8, R178, 0x7632, R8 ;  /* 0x00007632b2087816 */ /* 0x000fe40000000008 */
[----:B------:R-:W-:-:S02]  /*1170*/  PRMT R176, R179, 0x7632, R176 ;  /* 0x00007632b3b07816 */ /* 0x000fc400000000b0 */
[----:B------:R-:W-:Y:S02]  /*1180*/  SHF.L.U32 R215, R177, 0x10, RZ ;  /* 0x00000010b1d77819 */ /* 0x000fe400000006ff */
[----:B------:R-:W-:Y:S01]  /*1190*/  SHF.L.U32 R190, R178, 0x10, RZ ;  /* 0x00000010b2be7819 */ /* 0x000fe200000006ff */
[----:B------:R-:W-:Y:S01]  /*11a0*/  IMAD.U32 R7, R7, 0x10000, RZ ;  /* 0x0001000007077824 */ /* 0x000fe200078e00ff */
        /* <DEDUP_REMOVED lines=12> */
[----:B--2---:R-:W-:-:S02]  /*1270*/  PRMT R4, R172, 0x7632, R4 ;  /* 0x00007632ac047816 */ /* 0x004fc40000000004 */
[----:B------:R-:W-:Y:S01]  /*1280*/  SHF.L.U32 R240, R172, 0x10, RZ ;  /* 0x00000010acf07819 */ /* 0x000fe200000006ff */
[C---:B------:R-:W-:Y:S01]  /*1290*/  FMUL.FTZ R246, R6.reuse, R190 ;  /* 0x000000be06f67220 */ /* 0x040fe20000410000 */
[C---:B------:R-:W-:Y:S02]  /*12a0*/  PRMT R172, R175.reuse, 0x7632, R172 ;  /* 0x00007632afac7816 */ /* 0x040fe400000000ac */
[----:B------:R-:W-:Y:S01]  /*12b0*/  SHF.L.U32 R179, R175, 0x10, RZ ;  /* 0x00000010afb37819 */ /* 0x000fe200000006ff */
[----:B------:R-:W-:Y:S01]  /*12c0*/  FMUL.FTZ R190, R6, R177 ;  /* 0x000000b106be7220 */ /* 0x000fe20000410000 */
[----:B------:R-:W-:Y:S01]  /*12d0*/  SHF.L.U32 R175, R4, 0x10, RZ ;  /* 0x0000001004af7819 */ /* 0x000fe200000006ff */
[C---:B------:R-:W-:Y:S01]  /*12e0*/  FMUL.FTZ R0, R6.reuse, R0 ;  /* 0x0000000006007220 */ /* 0x040fe20000410000 */
[----:B------:R-:W-:Y:S01]  /*12f0*/  FMUL.FTZ R4, R243, R240 ;  /* 0x000000f0f3047220 */ /* 0x000fe20000410000 */
[C---:B------:R-:W-:Y:S01]  /*1300*/  PRMT R217, R173.reuse, 0x7632, R217 ;  /* 0x00007632add97816 */ /* 0x040fe200000000d9 */
[----:B------:R-:W-:Y:S01]  /*1310*/  FMUL.FTZ R243, R6, R178 ;  /* 0x000000b206f37220 */ /* 0x000fe20000410000 */
[----:B------:R-:W-:Y:S01]  /*1320*/  SHF.L.U32 R216, R173, 0x10, RZ ;  /* 0x00000010add87819 */ /* 0x000fe200000006ff */
[----:B------:R-:W-:Y:S01]  /*1330*/  FADD.FTZ R117, R117, R175 ;  /* 0x000000af75757221 */ /* 0x000fe20000010000 */
[-C--:B------:R-:W-:Y:S01]  /*1340*/  FFMA.FTZ R157, R190, R175.reuse, R157 ;  /* 0x000000afbe9d7223 */ /* 0x080fe2000001009d */
[----:B---3--:R-:W-:Y:S01]  /*1350*/  FMUL.FTZ R178, R241, R175 ;  /* 0x000000aff1b27220 */ /* 0x008fe20000410000 */
[----:B------:R-:W-:Y:S01]  /*1360*/  FADD.FTZ R175, RZ, R4 ;  /* 0x00000004ffaf7221 */ /* 0x000fe20000010000 */
[----:B------:R-:W-:Y:S01]  /*1370*/  FFMA.FTZ R177, R0, R4, RZ ;  /* 0x0000000400b17223 */ /* 0x000fe200000100ff */
[----:B------:R-:W-:-:S02]  /*1380*/  PRMT R173, R174, 0x7632, R173 ;  /* 0x00007632aead7816 */ /* 0x000fc400000000ad */
[----:B------:R-:W-:Y:S01]  /*1390*/  SHF.L.U32 R215, R174, 0x10, RZ ;  /* 0x00000010aed77819 */ /* 0x000fe200000006ff */
[C---:B------:R-:W-:Y:S01]  /*13a0*/  FMUL.FTZ R7, R6.reuse, R7 ;  /* 0x0000000706077220 */ /* 0x040fe20000410000 */
[----:B------:R-:W-:Y:S01]  /*13b0*/  SHF.L.U32 R174, R217, 0x10, RZ ;  /* 0x00000010d9ae7819 */ /* 0x000fe200000006ff */
        /* <DEDUP_REMOVED lines=8> */
[----:B------:R0:W-:Y:S01]  /*1440*/  STL [R1], R178 ;  /* 0x000000b201007387 */ /* 0x0001e20000100800 */
[----:B------:R-:W-:Y:S01]  /*1450*/  FADD.FTZ R175, R175, R251 ;  /* 0x000000fbafaf7221 */ /* 0x000fe20000010000 */
[----:B------:R-:W-:Y:S01]  /*1460*/  FFMA.FTZ R174, R189, R251, R177 ;  /* 0x000000fbbdae7223 */ /* 0x000fe200000100b1 */
[----:B------:R-:W-:-:S02]  /*1470*/  SHF.L.U32 R173, R173, 0x10, RZ ;  /* 0x00000010adad7819 */ /* 0x000fc400000006ff */
[----:B------:R-:W-:Y:S01]  /*1480*/  FADD.FTZ R175, R175, R247 ;  /* 0x000000f7afaf7221 */ /* 0x000fe20000010000 */
[----:B------:R-:W-:Y:S01]  /*1490*/  FFMA.FTZ R174, R7, R247, R174 ;  /* 0x000000f707ae7223 */ /* 0x000fe200000100ae */
[----:B------:R-:W-:Y:S01]  /*14a0*/  FMUL.FTZ R242, R244, R179 ;  /* 0x000000b3f4f27220 */ /* 0x000fe20000410000 */
[----:B------:R-:W-:Y:S01]  /*14b0*/  FMUL.FTZ R8, R6, R8 ;  /* 0x0000000806087220 */ /* 0x000fe20000410000 */
[----:B------:R-:W-:Y:S01]  /*14c0*/  FMUL.FTZ R244, R250, R173 ;  /* 0x000000adfaf47220 */ /* 0x000fe20000410000 */
[----:B------:R-:W-:Y:S01]  /*14d0*/  FADD.FTZ R175, R175, R245 ;  /* 0x000000f5afaf7221 */ /* 0x000fe20000010000 */
[----:B------:R-:W-:Y:S01]  /*14e0*/  FFMA.FTZ R174, R246, R245, R174 ;  /* 0x000000f5f6ae7223 */ /* 0x000fe200000100ae */
[----:B------:R-:W-:Y:S02]  /*14f0*/  SHF.L.U32 R172, R172, 0x10, RZ ;  /* 0x00000010acac7819 */ /* 0x000fe400000006ff */
        /* <DEDUP_REMOVED lines=20> */
[----:B0-----:R-:W-:-:S07]  /*1640*/  IADD3 R215, R3, 0x20, RZ ;  /* 0x0000002003d77810 */ /* 0x001fce0007ffe0ff */
.L_x_4857:
[----:B------:R-:W-:Y:S05]  /*1650*/  BSYNC B1 ;  /* 0x0000000000017941 */ /* 0x000fea0003800000 */
.L_x_4856:
[----:B------:R-:W-:Y:S04]  /*1660*/  BSSY B1, `(.L_x_4858) ;  /* 0x000006b000017945 */ /* 0x000fe80003800000 */
[----:B------:R-:W-:Y:S05]  /*1670*/  @!P2 BRA `(.L_x_4859) ;  /* 0x0000000400a4a947 */ /* 0x000fea0003800000 */
[----:B------:R-:W0:Y:S01]  /*1680*/  LDC.64 R26, c[0x0][0x2b8] ;  /* 0x0000ae00ff1a7b82 */ /* 0x000e220000000a00 */
[C---:B------:R-:W-:Y:S01]  /*1690*/  LEA R12, P0, R215.reuse, UR10, 0x4 ;  /* 0x0000000ad70c7c11 */ /* 0x040fe2000f8020ff */
[----:B------:R-:W2:Y:S03]  /*16a0*/  LDL R235, [R1+0xe8] ;  /* 0x0000e80001eb7983 */ /* 0x000ea60000100800 */
[C---:B------:R-:W-:Y:S01]  /*16b0*/  LEA.HI.X R13, R215.reuse, UR11, RZ, 0x4, P0 ;  /* 0x0000000bd70d7c11 */ /* 0x040fe200080f24ff */
[----:B------:R-:W3:Y:S04]  /*16c0*/  LDL R238, [R1+0xd8] ;  /* 0x0000d80001ee7983 */ /* 0x000ee80000100800 */
[----:B------:R0:W4:Y:S04]  /*16d0*/  LDG.E.128 R172, desc[UR4][R12.64] ;  /* 0x000000040cac7981 */ /* 0x000128000c1e1d00 */
[----:B------:R-:W3:Y:S04]  /*16e0*/  LDL R233, [R1+0xf0] ;  /* 0x0000f00001e97983 */ /* 0x000ee80000100800 */
[----:B------:R-:W3:Y:S04]  /*16f0*/  LDL R234, [R1+0xec] ;  /* 0x0000ec0001ea7983 */ /* 0x000ee80000100800 */
[----:B------:R-:W3:Y:S01]  /*1700*/  LDL R236, [R1+0xe0] ;  /* 0x0000e00001ec7983 */ /* 0x000ee20000100800 */
[----:B0-----:R-:W-:-:S03]  /*1710*/  IMAD.WIDE.U32 R12, R215, 0x10, R26 ;  /* 0x00000010d70c7825 */ /* 0x001fc600078e001a */
[----:B------:R-:W3:Y:S04]  /*1720*/  LDL R252, [R1+0xf4] ;  /* 0x0000f40001fc7983 */ /* 0x000ee80000100800 */
[----:B------:R-:W2:Y:S04]  /*1730*/  LDG.E.128 R176, desc[UR4][R12.64] ;  /* 0x000000040cb07981 */ /* 0x000ea8000c1e1d00 */
[----:B------:R-:W3:Y:S04]  /*1740*/  LDL R250, [R1+0xdc] ;  /* 0x0000dc0001fa7983 */ /* 0x000ee80000100800 */
[----:B------:R-:W3:Y:S01]  /*1750*/  LDL R249, [R1+0xe4] ;  /* 0x0000e40001f97983 */ /* 0x000ee20000100800 */
[----:B------:R-:W-:-:S04]  /*1760*/  ISETP.NE.U32.AND P0, PT, RZ, UR8, PT ;  /* 0x00000008ff007c0c */ /* 0x000fc8000bf05070 */
[----:B------:R-:W-:-:S13]  /*1770*/  ISETP.NE.AND.EX P0, PT, RZ, UR9, PT, P0 ;  /* 0x00000009ff007c0c */ /* 0x000fda000bf05300 */
[----:B------:R-:W-:-:S04]  /*1780*/  @P0 LEA R10, P6, R215, UR8, 0x4 ;  /* 0x00000008d70a0c11 */ /* 0x000fc8000f8c20ff */
[----:B------:R-:W-:-:S05]  /*1790*/  @P0 LEA.HI.X R11, R215, UR9, RZ, 0x4, P6 ;  /* 0x00000009d70b0c11 */ /* 0x000fca000b0f24ff */
[----:B------:R0:W5:Y:S02]  /*17a0*/  @P0 LDG.E.128 R32, desc[UR4][R10.64] ;  /* 0x000000040a200981 */ /* 0x000164000c1e1d00 */
[----:B0-----:R-:W-:-:S04]  /*17b0*/  LEA R10, P0, R215, UR12, 0x3 ;  /* 0x0000000cd70a7c11 */ /* 0x001fc8000f8018ff */
[----:B------:R-:W-:Y:S02]  /*17c0*/  LEA.HI.X R11, R215, UR13, RZ, 0x3, P0 ;  /* 0x0000000dd70b7c11 */ /* 0x000fe400080f1cff */
[----:B------:R-:W-:-:S03]  /*17d0*/  ISETP.NE.AND P0, PT, R248, RZ, PT ;  /* 0x000000fff800720c */ /* 0x000fc60003f05270 */
[----:B------:R0:W5:Y:S01]  /*17e0*/  LDG.E.64 R26, desc[UR4][R10.64] ;  /* 0x000000040a1a7981 */ /* 0x000162000c1e1b00 */
[----:B------:R-:W-:Y:S02]  /*17f0*/  IADD3 R215, R215, 0x20, RZ ;  /* 0x00000020d7d77810 */ /* 0x000fe40007ffe0ff */
[C---:B----4-:R-:W-:Y:S02]  /*1800*/  PRMT R9, R172.reuse, 0x7632, R9 ;  /* 0x00007632ac097816 */ /* 0x050fe40000000009 */
[----:B------:R-:W-:Y:S02]  /*1810*/  SHF.L.U32 R12, R172, 0x10, RZ ;  /* 0x00000010ac0c7819 */ /* 0x000fe400000006ff */
[----:B-----5:R-:W-:Y:S02]  /*1820*/  FSEL R172, R214, RZ, !P0 ;  /* 0x000000ffd6ac7208 */ /* 0x020fe40004000000 */
[C---:B------:R-:W-:Y:S02]  /*1830*/  SHF.L.U32 R13, R173.reuse, 0x10, RZ ;  /* 0x00000010ad0d7819 */ /* 0x040fe400000006ff */
[----:B0-----:R-:W-:Y:S01]  /*1840*/  PRMT R10, R173, 0x7632, R10 ;  /* 0x00007632ad0a7816 */ /* 0x001fe2000000000a */
[----:B------:R-:W-:Y:S01]  /*1850*/  FADD.FTZ R173, -R172, R12 ;  /* 0x0000000cacad7221 */ /* 0x000fe20000010100 */
[----:B------:R-:W-:-:S02]  /*1860*/  SHF.L.U32 R14, R174, 0x10, RZ ;  /* 0x00000010ae0e7819 */ /* 0x000fc400000006ff */
[----:B------:R-:W-:Y:S02]  /*1870*/  PRMT R11, R174, 0x7632, R11 ;  /* 0x00007632ae0b7816 */ /* 0x000fe4000000000b */
[----:B------:R-:W-:Y:S01]  /*1880*/  SHF.L.U32 R12, R9, 0x10, RZ ;  /* 0x00000010090c7819 */ /* 0x000fe200000006ff */
[----:B------:R-:W-:Y:S01]  /*1890*/  FADD.FTZ R9, -R172, R13 ;  /* 0x0000000dac097221 */ /* 0x000fe20000010100 */
[C---:B------:R-:W-:Y:S01]  /*18a0*/  PRMT R174, R175.reuse, 0x7632, R174 ;  /* 0x00007632afae7816 */ /* 0x040fe200000000ae */
[----:B------:R-:W-:Y:S02]  /*18b0*/  IMAD.U32 R13, R10, 0x10000, RZ ;  /* 0x000100000a0d7824 */ /* 0x000fe400078e00ff */
[----:B------:R-:W-:Y:S01]  /*18c0*/  FADD.FTZ R10, -R172, R14 ;  /* 0x0000000eac0a7221 */ /* 0x000fe20000010100 */
[----:B------:R-:W-:Y:S02]  /*18d0*/  SHF.L.U32 R175, R175, 0x10, RZ ;  /* 0x00000010afaf7819 */ /* 0x000fe400000006ff */
[----:B------:R-:W-:-:S02]  /*18e0*/  SHF.L.U32 R14, R11, 0x10, RZ ;  /* 0x000000100b0e7819 */ /* 0x000fc400000006ff */
[----:B------:R-:W-:Y:S01]  /*18f0*/  SHF.L.U32 R174, R174, 0x10, RZ ;  /* 0x00000010aeae7819 */ /* 0x000fe200000006ff */
[C---:B------:R-:W-:Y:S01]  /*1900*/  FADD.FTZ R11, -R172.reuse, R175 ;  /* 0x000000afac0b7221 */ /* 0x040fe20000010100 */
[C---:B------:R-:W-:Y:S01]  /*1910*/  FADD.FTZ R12, -R172.reuse, R12 ;  /* 0x0000000cac0c7221 */ /* 0x040fe20000010100 */
[C---:B------:R-:W-:Y:S01]  /*1920*/  FADD.FTZ R13, -R172.reuse, R13 ;  /* 0x0000000dac0d7221 */ /* 0x040fe20000010100 */
[----:B------:R-:W-:Y:S01]  /*1930*/  FADD.FTZ R14, -R172, R14 ;  /* 0x0000000eac0e7221 */ /* 0x000fe20000010100 */
[----:B--2---:R-:W-:Y:S01]  /*1940*/  PRMT R231, R176, 0x7632, R231 ;  /* 0x00007632b0e77816 */ /* 0x004fe200000000e7 */
[--C-:B------:R-:W-:Y:S01]  /*1950*/  FADD.FTZ R172, -R172, R174.reuse ;  /* 0x000000aeacac7221 */ /* 0x100fe20000010100 */
[----:B------:R-:W-:Y:S02]  /*1960*/  SHF.L.U32 R232, R176, 0x10, RZ ;  /* 0x00000010b0e87819 */ /* 0x000fe400000006ff */
[----:B------:R-:W-:Y:S02]  /*1970*/  PRMT R174, R178, 0x7632, R174 ;  /* 0x00007632b2ae7816 */ /* 0x000fe400000000ae */
[----:B------:R-:W-:-:S02]  /*1980*/  PRMT R175, R177, 0x7632, R175 ;  /* 0x00007632b1af7816 */ /* 0x000fc400000000af */
[----:B------:R-:W-:Y:S01]  /*1990*/  SHF.L.U32 R178, R178, 0x10, RZ ;  /* 0x00000010b2b27819 */ /* 0x000fe200000006ff */
[C---:B------:R-:W-:Y:S01]  /*19a0*/  FMUL.FTZ R9, R6.reuse, R9 ;  /* 0x0000000906097220 */ /* 0x040fe20000410000 */
[----:B------:R-:W-:Y:S01]  /*19b0*/  SHF.L.U32 R177, R177, 0x10, RZ ;  /* 0x00000010b1b17819 */ /* 0x000fe200000006ff */
[C---:B------:R-:W-:Y:S01]  /*19c0*/  FMUL.FTZ R12, R6.reuse, R12 ;  /* 0x0000000c060c7220 */ /* 0x040fe20000410000 */
[----:B------:R-:W-:Y:S01]  /*19d0*/  SHF.L.U32 R176, R231, 0x10, RZ ;  /* 0x00000010e7b07819 */ /* 0x000fe200000006ff */
[----:B------:R-:W-:Y:S01]  /*19e0*/  FMUL.FTZ R193, R6, R173 ;  /* 0x000000ad06c17220 */ /* 0x000fe20000410000 */
[----:B------:R-:W-:Y:S01]  /*19f0*/  FMUL.FTZ R239, R235, R232 ;  /* 0x000000e8ebef7220 */ /* 0x000fe20000410000 */
[----:B---3--:R-:W-:Y:S01]  /*1a00*/  FMUL.FTZ R235, R238, R178 ;  /* 0x000000b2eeeb7220 */ /* 0x008fe20000410000 */
[----:B------:R-:W-:Y:S01]  /*1a10*/  FADD.FTZ R110, R110, R177 ;  /* 0x000000b16e6e7221 */ /* 0x000fe20000010000 */
[-C--:B------:R-:W-:Y:S01]  /*1a20*/  FFMA.FTZ R150, R9, R177.reuse, R150 ;  /* 0x000000b109967223 */ /* 0x080fe20000010096 */
[----:B------:R-:W-:Y:S01]  /*1a30*/  FMUL.FTZ R237, R233, R177 ;  /* 0x000000b1e9ed7220 */ /* 0x000fe20000410000 */
[----:B------:R-:W-:Y:S01]  /*1a40*/  FADD.FTZ R109, R109, R176 ;  /* 0x000000b06d6d7221 */ /* 0x000fe20000010000 */
[-C--:B------:R-:W-:Y:S01]  /*1a50*/  FFMA.FTZ R149, R12, R176.reuse, R149 ;  /* 0x000000b00c957223 */ /* 0x080fe20000010095 */
[----:B------:R-:W-:Y:S01]  /*1a60*/  FMUL.FTZ R238, R234, R176 ;  /* 0x000000b0eaee7220 */ /* 0x000fe20000410000 */
[----:B------:R-:W-:Y:S01]  /*1a70*/  PRMT R173, R179, 0x7632, R173 ;  /* 0x00007632b3ad7816 */ /* 0x000fe200000000ad */
[----:B------:R-:W-:Y:S01]  /*1a80*/  FADD.FTZ R177, R216, R239 ;  /* 0x000000efd8b17221 */ /* 0x000fe20000010000 */
[----:B------:R-:W-:Y:S01]  /*1a90*/  FFMA.FTZ R176, R193, R239, R217 ;  /* 0x000000efc1b07223 */ /* 0x000fe200000100d9 */
[----:B------:R-:W-:Y:S01]  /*1aa0*/  SHF.L.U32 R179, R179, 0x10, RZ ;  /* 0x00000010b3b37819 */ /* 0x000fe200000006ff */
[----:B------:R-:W-:Y:S01]  /*1ab0*/  FMUL.FTZ R13, R6, R13 ;  /* 0x0000000d060d7220 */ /* 0x000fe20000410000 */
[----:B------:R-:W-:Y:S01]  /*1ac0*/  SHF.L.U32 R175, R175, 0x10, RZ ;  /* 0x00000010afaf7819 */ /* 0x000fe200000006ff */
[----:B------:R-:W-:Y:S01]  /*1ad0*/  FADD.FTZ R177, R177, R238 ;  /* 0x000000eeb1b17221 */ /* 0x000fe20000010000 */
[----:B------:R-:W-:Y:S01]  /*1ae0*/  FFMA.FTZ R176, R12, R238, R176 ;  /* 0x000000ee0cb07223 */ /* 0x000fe200000100b0 */
[----:B------:R-:W-:-:S02]  /*1af0*/  FMUL.FTZ R233, R236, R179 ;  /* 0x000000b3ece97220 */ /* 0x000fc40000410000 */
        /* <DEDUP_REMOVED lines=33> */
.L_x_4859:
[----:B------:R-:W-:Y:S05]  /*1d10*/  BSYNC B1 ;  /* 0x0000000000017941 */ /* 0x000fea0003800000 */
.L_x_4858:
[----:B------:R-:W-:Y:S04]  /*1d20*/  BSSY B1, `(.L_x_4860) ;  /* 0x000006b000017945 */ /* 0x000fe80003800000 */
[----:B------:R-:W-:Y:S05]  /*1d30*/  @!P3 BRA `(.L_x_4861) ;  /* 0x0000000400a4b947 */ /* 0x000fea0003800000 */
[----:B------:R-:W0:Y:S01]  /*1d40*/  LDC.64 R172, c[0x0][0x2b8] ;  /* 0x0000ae00ffac7b82 */ /* 0x000e220000000a00 */
[C---:B------:R-:W-:Y:S01]  /*1d50*/  LEA R16, P0, R215.reuse, UR10, 0x4 ;  /* 0x0000000ad7107c11 */ /* 0x040fe2000f8020ff */
[----:B------:R-:W2:Y:S03]  /*1d60*/  LDL R228, [R1+0xa8] ;  /* 0x0000a80001e47983 */ /* 0x000ea60000100800 */
[C---:B------:R-:W-:Y:S01]  /*1d70*/  LEA.HI.X R17, R215.reuse, UR11, RZ, 0x4, P0 ;  /* 0x0000000bd7117c11 */ /* 0x040fe200080f24ff */
[----:B------:R-:W3:Y:S04]  /*1d80*/  LDL R226, [R1+0xb0] ;  /* 0x0000b00001e27983 */ /* 0x000ee80000100800 */
[----:B------:R-:W4:Y:S04]  /*1d90*/  LDL R229, [R1+0x98] ;  /* 0x0000980001e57983 */ /* 0x000f280000100800 */
[----:B------:R-:W2:Y:S04]  /*1da0*/  LDG.E.128 R16, desc[UR4][R16.64] ;  /* 0x0000000410107981 */ /* 0x000ea8000c1e1d00 */
[----:B------:R-:W4:Y:S04]  /*1db0*/  LDL R227, [R1+0xa0] ;  /* 0x0000a00001e37983 */ /* 0x000f280000100800 */
[----:B------:R-:W4:Y:S01]  /*1dc0*/  LDL R213, [R1+0xac] ;  /* 0x0000ac0001d57983 */ /* 0x000f220000100800 */
[----:B0-----:R-:W-:-:S03]  /*1dd0*/  IMAD.WIDE.U32 R172, R215, 0x10, R172 ;  /* 0x00000010d7ac7825 */ /* 0x001fc600078e00ac */
[----:B------:R-:W4:Y:S04]  /*1de0*/  LDL R252, [R1+0xb4] ;  /* 0x0000b40001fc7983 */ /* 0x000f280000100800 */
[----:B------:R-:W3:Y:S04]  /*1df0*/  LDG.E.128 R172, desc[UR4][R172.64] ;  /* 0x00000004acac7981 */ /* 0x000ee8000c1e1d00 */
[----:B------:R-:W4:Y:S04]  /*1e00*/  LDL R250, [R1+0x9c] ;  /* 0x00009c0001fa7983 */ /* 0x000f280000100800 */
[----:B------:R-:W4:Y:S01]  /*1e10*/  LDL R249, [R1+0xa4] ;  /* 0x0000a40001f97983 */ /* 0x000f220000100800 */
        /* <DEDUP_REMOVED lines=8> */
[----:B------:R0:W5:Y:S02]  /*1ea0*/  LDG.E.64 R180, desc[UR4][R176.64] ;  /* 0x00000004b0b47981 */ /* 0x000164000c1e1b00 */
[----:B0----5:R-:W-:Y:S02]  /*1eb0*/  FSEL R176, R214, RZ, !P0 ;  /* 0x000000ffd6b07208 */ /* 0x021fe40004000000 */
[----:B------:R-:W-:Y:S02]  /*1ec0*/  IADD3 R215, R215, 0x20, RZ ;  /* 0x00000020d7d77810 */ /* 0x000fe40007ffe0ff */
[C---:B--2---:R-:W-:Y:S02]  /*1ed0*/  PRMT R15, R16.reuse, 0x7632, R15 ;  /* 0x00007632100f7816 */ /* 0x044fe4000000000f */
[----:B------:R-:W-:Y:S02]  /*1ee0*/  SHF.L.U32 R177, R16, 0x10, RZ ;  /* 0x0000001010b17819 */ /* 0x000fe400000006ff */
[----:B------:R-:W-:-:S02]  /*1ef0*/  PRMT R16, R17, 0x7632, R16 ;  /* 0x0000763211107816 */ /* 0x000fc40000000010 */
[C---:B------:R-:W-:Y:S02]  /*1f00*/  SHF.L.U32 R20, R18.reuse, 0x10, RZ ;  /* 0x0000001012147819 */ /* 0x040fe400000006ff */
[----:B------:R-:W-:Y:S02]  /*1f10*/  SHF.L.U32 R192, R17, 0x10, RZ ;  /* 0x0000001011c07819 */ /* 0x000fe400000006ff */
[----:B------:R-:W-:Y:S02]  /*1f20*/  PRMT R17, R18, 0x7632, R17 ;  /* 0x0000763212117816 */ /* 0x000fe40000000011 */
[C---:B------:R-:W-:Y:S02]  /*1f30*/  PRMT R178, R19.reuse, 0x7632, R178 ;  /* 0x0000763213b27816 */ /* 0x040fe400000000b2 */
[----:B------:R-:W-:Y:S01]  /*1f40*/  SHF.L.U32 R179, R19, 0x10, RZ ;  /* 0x0000001013b37819 */ /* 0x000fe200000006ff */
[----:B------:R-:W-:Y:S02]  /*1f50*/  IMAD.U32 R19, R16, 0x10000, RZ ;  /* 0x0001000010137824 */ /* 0x000fe400078e00ff */
[----:B------:R-:W-:Y:S01]  /*1f60*/  FADD.FTZ R16, -R176, R20 ;  /* 0x00000014b0107221 */ /* 0x000fe20000010100 */
[----:B------:R-:W-:-:S02]  /*1f70*/  SHF.L.U32 R18, R15, 0x10, RZ ;  /* 0x000000100f127819 */ /* 0x000fc400000006ff */
[----:B------:R-:W-:Y:S01]  /*1f80*/  SHF.L.U32 R20, R17, 0x10, RZ ;  /* 0x0000001011147819 */ /* 0x000fe200000006ff */
[----:B------:R-:W-:Y:S01]  /*1f90*/  FADD.FTZ R177, -R176, R177 ;  /* 0x000000b1b0b17221 */ /* 0x000fe20000010100 */
        /* <DEDUP_REMOVED lines=8> */
[----:B------:R-:W-:Y:S01]  /*2020*/  FADD.FTZ R176, -R176, R178 ;  /* 0x000000b2b0b07221 */ /* 0x000fe20000010100 */
[----:B------:R-:W-:Y:S01]  /*2030*/  SHF.L.U32 R179, R173, 0x10, RZ ;  /* 0x00000010adb37819 */ /* 0x000fe200000006ff */
[----:B------:R-:W-:Y:S01]  /*2040*/  FMUL.FTZ R192, R6, R177 ;  /* 0x000000b106c07220 */ /* 0x000fe20000410000 */
[----:B------:R-:W-:-:S02]  /*2050*/  SHF.L.U32 R178, R174, 0x10, RZ ;  /* 0x00000010aeb27819 */ /* 0x000fc400000006ff */
[C---:B------:R-:W-:Y:S02]  /*2060*/  PRMT R172, R175.reuse, 0x7632, R172 ;  /* 0x00007632afac7816 */ /* 0x040fe400000000ac */
[----:B------:R-:W-:Y:S01]  /*2070*/  SHF.L.U32 R177, R175, 0x10, RZ ;  /* 0x00000010afb17819 */ /* 0x000fe200000006ff */
[C---:B------:R-:W-:Y:S01]  /*2080*/  FMUL.FTZ R17, R6.reuse, R17 ;  /* 0x0000001106117220 */ /* 0x040fe20000410000 */
[----:B------:R-:W-:Y:S01]  /*2090*/  SHF.L.U32 R175, R211, 0x10, RZ ;  /* 0x00000010d3af7819 */ /* 0x000fe200000006ff */
[----:B------:R-:W-:Y:S01]  /*20a0*/  FMUL.FTZ R18, R6, R18 ;  /* 0x0000001206127220 */ /* 0x000fe20000410000 */
[-C--:B------:R-:W-:Y:S01]  /*20b0*/  FMUL.FTZ R230, R228, R212.reuse ;  /* 0x000000d4e4e67220 */ /* 0x080fe20000410000 */
[----:B------:R-:W-:Y:S01]  /*20c0*/  FMUL.FTZ R228, R226, R179 ;  /* 0x000000b3e2e47220 */ /* 0x000fe20000410000 */
[----:B------:R-:W-:Y:S01]  /*20d0*/  PRMT R210, R173, 0x7632, R210 ;  /* 0x00007632add27816 */ /* 0x000fe200000000d2 */
[----:B------:R-:W-:Y:S01]  /*20e0*/  FADD.FTZ R100, R100, R212 ;  /* 0x000000d464647221 */ /* 0x000fe20000010000 */
[----:B------:R-:W-:Y:S01]  /*20f0*/  FFMA.FTZ R140, R192, R212, R140 ;  /* 0x000000d4c08c7223 */ /* 0x000fe2000001008c */
[----:B----4-:R-:W-:Y:S01]  /*2100*/  FMUL.FTZ R226, R229, R178 ;  /* 0x000000b2e5e27220 */ /* 0x010fe20000410000 */
        /* <DEDUP_REMOVED lines=44> */
.L_x_4861:
[----:B------:R-:W-:Y:S05]  /*23d0*/  BSYNC B1 ;  /* 0x0000000000017941 */ /* 0x000fea0003800000 */
.L_x_4860:
        /* <DEDUP_REMOVED lines=26> */
[C---:B--2---:R-:W-:Y:S02]  /*2580*/  PRMT R21, R172.reuse, 0x7632, R21 ;  /* 0x00007632ac157816 */ /* 0x044fe40000000015 */
[----:B------:R-:W-:Y:S02]  /*2590*/  SHF.L.U32 R186, R172, 0x10, RZ ;  /* 0x00000010acba7819 */ /* 0x000fe400000006ff */
[C---:B0-----:R-:W-:Y:S02]  /*25a0*/  PRMT R22, R173.reuse, 0x7632, R22 ;  /* 0x00007632ad167816 */ /* 0x041fe40000000016 */
[----:B------:R-:W-:Y:S02]  /*25b0*/  SHF.L.U32 R191, R173, 0x10, RZ ;  /* 0x00000010adbf7819 */ /* 0x000fe400000006ff */
[----:B-----5:R-:W-:-:S02]  /*25c0*/  FSEL R172, R214, RZ, !P0 ;  /* 0x000000ffd6ac7208 */ /* 0x020fc40004000000 */
[C---:B------:R-:W-:Y:S02]  /*25d0*/  SHF.L.U32 R173, R174.reuse, 0x10, RZ ;  /* 0x00000010aead7819 */ /* 0x040fe400000006ff */
[----:B------:R-:W-:Y:S02]  /*25e0*/  PRMT R23, R174, 0x7632, R23 ;  /* 0x00007632ae177816 */ /* 0x000fe40000000017 */
[C---:B------:R-:W-:Y:S02]  /*25f0*/  PRMT R187, R175.reuse, 0x7632, R187 ;  /* 0x00007632afbb7816 */ /* 0x040fe400000000bb */
[----:B------:R-:W-:Y:S01]  /*2600*/  SHF.L.U32 R188, R175, 0x10, RZ ;  /* 0x00000010afbc7819 */ /* 0x000fe200000006ff */
[----:B------:R-:W-:Y:S02]  /*2610*/  IMAD.U32 R175, R22, 0x10000, RZ ;  /* 0x0001000016af7824 */ /* 0x000fe400078e00ff */
[C---:B------:R-:W-:Y:S01]  /*2620*/  FADD.FTZ R174, -R172.reuse, R186 ;  /* 0x000000baacae7221 */ /* 0x040fe20000010100 */
[----:B------:R-:W-:Y:S01]  /*2630*/  FADD.FTZ R22, -R172, R173 ;  /* 0x000000adac167221 */ /* 0x000fe20000010100 */
[----:B------:R-:W-:-:S02]  /*2640*/  SHF.L.U32 R186, R21, 0x10, RZ ;  /* 0x0000001015ba7819 */ /* 0x000fc400000006ff */
[----:B------:R-:W-:Y:S02]  /*2650*/  SHF.L.U32 R173, R23, 0x10, RZ ;  /* 0x0000001017ad7819 */ /* 0x000fe400000006ff */
        /* <DEDUP_REMOVED lines=11> */
[----:B------:R-:W-:-:S02]  /*2710*/  PRMT R176, R178, 0x7632, R176 ;  /* 0x00007632b2b07816 */ /* 0x000fc400000000b0 */
[----:B------:R-:W-:Y:S02]  /*2720*/  SHF.L.U32 R187, R178, 0x10, RZ ;  /* 0x00000010b2bb7819 */ /* 0x000fe400000006ff */
[C---:B------:R-:W-:Y:S01]  /*2730*/  PRMT R174, R179.reuse, 0x7632, R174 ;  /* 0x00007632b3ae7816 */ /* 0x040fe200000000ae */
[C---:B------:R-:W-:Y:S01]  /*2740*/  FMUL.FTZ R23, R6.reuse, R23 ;  /* 0x0000001706177220 */ /* 0x040fe20000410000 */
[----:B------:R-:W-:Y:S01]  /*2750*/  SHF.L.U32 R179, R179, 0x10, RZ ;  /* 0x00000010b3b37819 */ /* 0x000fe200000006ff */
[----:B------:R-:W-:Y:S01]  /*2760*/  FMUL.FTZ R186, R6, R186 ;  /* 0x000000ba06ba7220 */ /* 0x000fe20000410000 */
[----:B------:R-:W-:Y:S01]  /*2770*/  SHF.L.U32 R178, R207, 0x10, RZ ;  /* 0x00000010cfb27819 */ /* 0x000fe200000006ff */
[----:B------:R-:W-:Y:S01]  /*2780*/  FMUL.FTZ R225, R221, R208 ;  /* 0x000000d0dde17220 */ /* 0x000fe20000410000 */
[----:B------:R-:W-:Y:S01]  /*2790*/  FMUL.FTZ R221, R218, R188 ;  /* 0x000000bcdadd7220 */ /* 0x000fe20000410000 */
[----:B------:R-:W-:Y:S01]  /*27a0*/  FADD.FTZ R92, R92, R208 ;  /* 0x000000d05c5c7221 */ /* 0x000fe20000010000 */
[----:B------:R-:W-:Y:S01]  /*27b0*/  FFMA.FTZ R132, R191, R208, R132 ;  /* 0x000000d0bf847223 */ /* 0x000fe20000010084 */
[----:B------:R-:W-:Y:S01]  /*27c0*/  FMUL.FTZ R22, R6, R22 ;  /* 0x0000001606167220 */ /* 0x000fe20000410000 */
[----:B----4-:R-:W-:Y:S01]  /*27d0*/  FMUL.FTZ R218, R224, R187 ;  /* 0x000000bbe0da7220 */ /* 0x010fe20000410000 */
[----:B------:R-:W-:Y:S01]  /*27e0*/  PRMT R206, R177, 0x7632, R206 ;  /* 0x00007632b1ce7816 */ /* 0x000fe200000000ce */
        /* <DEDUP_REMOVED lines=10> */
[----:B------:R-:W-:Y:S01]  /*2890*/  SHF.L.U32 R177, R206, 0x10, RZ ;  /* 0x00000010ceb17819 */ /* 0x000fe200000006ff */
[C---:B------:R-:W-:Y:S01]  /*28a0*/  FMUL.FTZ R187, R6.reuse, R175 ;  /* 0x000000af06bb7220 */ /* 0x040fe20000410000 */
[----:B------:R-:W-:Y:S01]  /*28b0*/  FMUL.FTZ R21, R6, R21 ;  /* 0x0000001506157220 */ /* 0x000fe20000410000 */
[----:B------:R-:W-:Y:S01]  /*28c0*/  FADD.FTZ R175, R179, R224 ;  /* 0x000000e0b3af7221 */ /* 0x000fe20000010000 */
[----:B------:R-:W-:Y:S01]  /*28d0*/  FFMA.FTZ R178, R186, R224, R178 ;  /* 0x000000e0bab27223 */ /* 0x000fe200000100b2 */
[----:B------:R-:W-:-:S02]  /*28e0*/  FMUL.FTZ R219, R252, R177 ;  /* 0x000000b1fcdb7220 */ /* 0x000fc40000410000 */
[----:B------:R-:W-:Y:S01]  /*28f0*/  FADD.FTZ R175, R175, R221 ;  /* 0x000000ddafaf7221 */ /* 0x000fe20000010000 */
[C---:B------:R-:W-:Y:S01]  /*2900*/  FFMA.FTZ R178, R21.reuse, R221, R178 ;  /* 0x000000dd15b27223 */ /* 0x040fe200000100b2 */
        /* <DEDUP_REMOVED lines=24> */
.L_x_4863:
[----:B------:R-:W-:Y:S05]  /*2a90*/  BSYNC B1 ;  /* 0x0000000000017941 */ /* 0x000fea0003800000 */
.L_x_4862:
[----:B------:R-:W2:Y:S01]  /*2aa0*/  LDL R172, [R1+0x10] ;  /* 0x0000100001ac7983 */ /* 0x000ea20000100800 */
[----:B------:R-:W-:Y:S01]  /*2ab0*/  BSSY B1, `(.L_x_4864) ;  /* 0x000006c000017945 */ /* 0x000fe20003800000 */
[----:B--2---:R-:W-:-:S13]  /*2ac0*/  ISETP.NE.AND P0, PT, R172, RZ, PT ;  /* 0x000000ffac00720c */ /* 0x004fda0003f05270 */
[----:B------:R-:W-:Y:S05]  /*2ad0*/  @!P0 BRA `(.L_x_4865) ;  /* 0x0000000400a48947 */ /* 0x000fea0003800000 */
[----:B------:R-:W0:Y:S01]  /*2ae0*/  LDC.64 R176, c[0x0][0x2b8] ;  /* 0x0000ae00ffb07b82 */ /* 0x000e220000000a00 */
[----:B------:R-:W-:Y:S01]  /*2af0*/  ISETP.NE.AND P0, PT, R248, RZ, PT ;  /* 0x000000fff800720c */ /* 0x000fe20003f05270 */
[----:B------:R-:W2:Y:S03]  /*2b00*/  LDL R222, [R1+0x18] ;  /* 0x0000180001de7983 */ /* 0x000ea60000100800 */
[----:B-----5:R-:W-:Y:S01]  /*2b10*/  FSEL R194, R214, RZ, !P0 ;  /* 0x000000ffd6c27208 */ /* 0x020fe20004000000 */
[----:B------:R-:W3:Y:S01]  /*2b20*/  LDL R205, [R1+0x28] ;  /* 0x0000280001cd7983 */ /* 0x000ee20000100800 */
[----:B------:R-:W-:-:S03]  /*2b30*/  LEA R172, P0, R215, UR10, 0x4 ;  /* 0x0000000ad7ac7c11 */ /* 0x000fc6000f8020ff */
[----:B------:R-:W4:Y:S01]  /*2b40*/  LDL R220, [R1+0x2c] ;  /* 0x00002c0001dc7983 */ /* 0x000f220000100800 */
[----:B------:R-:W-:-:S03]  /*2b50*/  LEA.HI.X R173, R215, UR11, RZ, 0x4, P0 ;  /* 0x0000000bd7ad7c11 */ /* 0x000fc600080f24ff */
[----:B------:R-:W4:Y:S04]  /*2b60*/  LDL R214, [R1+0x20] ;  /* 0x0000200001d67983 */ /* 0x000f280000100800 */
[----:B------:R-:W2:Y:S04]  /*2b70*/  LDG.E.128 R172, desc[UR4][R172.64] ;  /* 0x00000004acac7981 */ /* 0x000ea8000c1e1d00 */
[----:B------:R-:W4:Y:S01]  /*2b80*/  LDL R204, [R1+0x30] ;  /* 0x0000300001cc7983 */ /* 0x000f220000100800 */
[----:B0-----:R-:W-:-:S03]  /*2b90*/  IMAD.WIDE.U32 R176, R215, 0x10, R176 ;  /* 0x00000010d7b07825 */ /* 0x001fc600078e00b0 */
[----:B------:R-:W4:Y:S04]  /*2ba0*/  LDL R250, [R1+0x34] ;  /* 0x0000340001fa7983 */ /* 0x000f280000100800 */
[----:B------:R-:W3:Y:S01]  /*2bb0*/  LDG.E.128 R176, desc[UR4][R176.64] ;  /* 0x00000004b0b07981 */ /* 0x000ee2000c1e1d00 */
[----:B------:R-:W-:-:S03]  /*2bc0*/  ISETP.NE.U32.AND P0, PT, RZ, UR8, PT ;  /* 0x00000008ff007c0c */ /* 0x000fc6000bf05070 */
[----:B------:R-:W4:Y:S01]  /*2bd0*/  LDL R249, [R1+0x1c] ;  /* 0x00001c0001f97983 */ /* 0x000f220000100800 */
[----:B------:R-:W-:-:S03]  /*2be0*/  ISETP.NE.AND.EX P0, PT, RZ, UR9, PT, P0 ;  /* 0x00000009ff007c0c */ /* 0x000fc6000bf05300 */
[----:B------:R-:W4:Y:S10]  /*2bf0*/  LDL R248, [R1+0x24] ;  /* 0x0000240001f87983 */ /* 0x000f340000100800 */
        /* <DEDUP_REMOVED lines=8> */
[C---:B------:R-:W-:Y:S02]  /*2c80*/  PRMT R195, R172.reuse, 0x7632, R195 ;  /* 0x00007632acc37816 */ /* 0x040fe400000000c3 */
[----:B------:R-:W-:Y:S02]  /*2c90*/  SHF.L.U32 R199, R172, 0x10, RZ ;  /* 0x00000010acc77819 */ /* 0x000fe400000006ff */
[----:B------:R-:W-:Y:S02]  /*2ca0*/  SHF.L.U32 R198, R173, 0x10, RZ ;  /* 0x00000010adc67819 */ /* 0x000fe400000006ff */
[----:B------:R-:W-:-:S02]  /*2cb0*/  PRMT R173, R174, 0x7632, R173 ;  /* 0x00007632aead7816 */ /* 0x000fc400000000ad */
[C---:B------:R-:W-:Y:S01]  /*2cc0*/  PRMT R172, R175.reuse, 0x7632, R172 ;  /* 0x00007632afac7816 */ /* 0x040fe200000000ac */
[----:B------:R-:W-:Y:S01]  /*2cd0*/  IMAD.U32 R174, R196, 0x10000, RZ ;  /* 0x00010000c4ae7824 */ /* 0x000fe200078e00ff */
[----:B---3--:R-:W-:Y:S01]  /*2ce0*/  PRMT R201, R176, 0x7632, R201 ;  /* 0x00007632b0c97816 */ /* 0x008fe200000000c9 */
[----:B------:R-:W-:Y:S01]  /*2cf0*/  FADD.FTZ R196, -R194, R197 ;  /* 0x000000c5c2c47221 */ /* 0x000fe20000010100 */
[----:B------:R-:W-:Y:S02]  /*2d00*/  SHF.L.U32 R175, R175, 0x10, RZ ;  /* 0x00000010afaf7819 */ /* 0x000fe400000006ff */
[----:B------:R-:W-:Y:S02]  /*2d10*/  SHF.L.U32 R195, R195, 0x10, RZ ;  /* 0x00000010c3c37819 */ /* 0x000fe400000006ff */
[----:B------:R-:W-:Y:S02]  /*2d20*/  SHF.L.U32 R173, R173, 0x10, RZ ;  /* 0x00000010adad7819 */ /* 0x000fe400000006ff */
[----:B------:R-:W-:-:S02]  /*2d30*/  SHF.L.U32 R172, R172, 0x10, RZ ;  /* 0x00000010acac7819 */ /* 0x000fc400000006ff */
[----:B------:R-:W-:Y:S02]  /*2d40*/  SHF.L.U32 R202, R176, 0x10, RZ ;  /* 0x00000010b0ca7819 */ /* 0x000fe400000006ff */
[C---:B------:R-:W-:Y:S02]  /*2d50*/  PRMT R176, R178.reuse, 0x7632, R176 ;  /* 0x00007632b2b07816 */ /* 0x040fe400000000b0 */
[----:B------:R-:W-:Y:S02]  /*2d60*/  SHF.L.U32 R197, R178, 0x10, RZ ;  /* 0x00000010b2c57819 */ /* 0x000fe400000006ff */
[----:B------:R-:W-:Y:S02]  /*2d70*/  PRMT R200, R177, 0x7632, R200 ;  /* 0x00007632b1c87816 */ /* 0x000fe400000000c8 */
[----:B------:R-:W-:Y:S01]  /*2d80*/  SHF.L.U32 R178, R201, 0x10, RZ ;  /* 0x00000010c9b27819 */ /* 0x000fe200000006ff */
[----:B------:R-:W-:Y:S01]  /*2d90*/  FMUL.FTZ R201, R6, R196 ;  /* 0x000000c406c97220 */ /* 0x000fe20000410000 */
        /* <DEDUP_REMOVED lines=9> */
[----:B------:R-:W-:Y:S01]  /*2e30*/  PRMT R194, R179, 0x7632, R194 ;  /* 0x00007632b3c27816 */ /* 0x000fe200000000c2 */
[-C--:B------:R-:W-:Y:S01]  /*2e40*/  FFMA.FTZ R120, R201, R197.reuse, R120 ;  /* 0x000000c5c9787223 */ /* 0x080fe20000010078 */
[----:B------:R-:W-:Y:S01]  /*2e50*/  SHF.L.U32 R177, R200, 0x10, RZ ;  /* 0x00000010c8b17819 */ /* 0x000fe200000006ff */
[----:B------:R-:W-:Y:S01]  /*2e60*/  FMUL.FTZ R200, R222, R197 ;  /* 0x000000c5dec87220 */ /* 0x000fe20000410000 */
[----:B------:R-:W-:Y:S01]  /*2e70*/  SHF.L.U32 R179, R179, 0x10, RZ ;  /* 0x00000010b3b37819 */ /* 0x000fe200000006ff */
[C---:B------:R-:W-:Y:S01]  /*2e80*/  FMUL.FTZ R197, R6.reuse, R175 ;  /* 0x000000af06c57220 */ /* 0x040fe20000410000 */
[C---:B------:R-:W-:Y:S01]  /*2e90*/  FMUL.FTZ R222, R6.reuse, R195 ;  /* 0x000000c306de7220 */ /* 0x040fe20000410000 */
[----:B------:R-:W-:Y:S01]  /*2ea0*/  FMUL.FTZ R252, R6, R203 ;  /* 0x000000cb06fc7220 */ /* 0x000fe20000410000 */
[----:B------:R-:W-:Y:S01]  /*2eb0*/  FMUL.FTZ R223, R205, R202 ;  /* 0x000000cacddf7220 */ /* 0x000fe20000410000 */
[----:B------:R-:W-:Y:S01]  /*2ec0*/  FADD.FTZ R82, R82, R179 ;  /* 0x000000b352527221 */ /* 0x000fe20000010000 */
[-C--:B------:R-:W-:Y:S01]  /*2ed0*/  FFMA.FTZ R122, R197, R179.reuse, R122 ;  /* 0x000000b3c57a7223 */ /* 0x080fe2000001007a */
[----:B----4-:R-:W-:Y:S01]  /*2ee0*/  FMUL.FTZ R196, R214, R179 ;  /* 0x000000b3d6c47220 */ /* 0x010fe20000410000 */
        /* <DEDUP_REMOVED lines=12> */
[----:B------:R0:W-:Y:S01]  /*2fb0*/  STL [R1+0x4], R252 ;  /* 0x000004fc01007387 */ /* 0x0001e20000100800 */
[----:B------:R-:W-:Y:S01]  /*2fc0*/  FMUL.FTZ R202, R250, R177 ;  /* 0x000000b1faca7220 */ /* 0x000fe20000410000 */
[----:B------:R-:W-:Y:S01]  /*2fd0*/  FADD.FTZ R174, R174, R204 ;  /* 0x000000ccaeae7221 */ /* 0x000fe20000010000 */
[C---:B------:R-:W-:Y:S01]  /*2fe0*/  FFMA.FTZ R178, R205.reuse, R204, R178 ;  /* 0x000000cccdb27223 */ /* 0x040fe200000100b2 */
[----:B------:R-:W-:Y:S01]  /*2ff0*/  FADD.FTZ R86, R86, R199 ;  /* 0x000000c756567221 */ /* 0x000fe20000010000 */
[----:B------:R-:W-:Y:S01]  /*3000*/  FFMA.FTZ R126, R205, R199, R126 ;  /* 0x000000c7cd7e7223 */ /* 0x000fe2000001007e */
[----:B------:R-:W-:Y:S01]  /*3010*/  SHF.L.U32 R176, R176, 0x10, RZ ;  /* 0x00000010b0b07819 */ /* 0x000fe200000006ff */
[----:B------:R-:W-:Y:S01]  /*3020*/  FMUL.FTZ R199, R6, R173 ;  /* 0x000000ad06c77220 */ /* 0x000fe20000410000 */
[----:B------:R-:W-:Y:S01]  /*3030*/  FADD.FTZ R174, R174, R202 ;  /* 0x000000caaeae7221 */ /* 0x000fe20000010000 */
[----:B------:R-:W-:-:S02]  /*3040*/  FFMA.FTZ R173, R203, R202, R178 ;  /* 0x000000cacbad7223 */ /* 0x000fc400000100b2 */
        /* <DEDUP_REMOVED lines=17> */
[----:B0-----:R-:W-:-:S07]  /*3160*/  FFMA.FTZ R217, R195, R194, R173 ;  /* 0x000000c2c3d97223 */ /* 0x001fce00000100ad */
.L_x_4865:
[----:B------:R-:W-:Y:S05]  /*3170*/  BSYNC B1 ;  /* 0x0000000000017941 */ /* 0x000fea0003800000 */
.L_x_4864:
        /* <DEDUP_REMOVED lines=20> */
.L_x_4907:
[----:B------:R-:W-:Y:S01]  /*32c0*/  FADD.FTZ R173, R176, R179 ;  /* 0x000000b3b0ad7221 */ /* 0x000fe20000010000 */
[----:B0-----:R-:W-:Y:S01]  /*32d0*/  FADD.FTZ R172, R177, R172 ;  /* 0x000000acb1ac7221 */ /* 0x001fe20000010000 */
[----:B------:R-:W-:Y:S02]  /*32e0*/  BSSY B1, `(.L_x_4867) ;  /* 0x00000ad000017945 */ /* 0x000fe40003800000 */
[----:B------:R-:W-:Y:S01]  /*32f0*/  FMUL.FTZ R178, R173, UR14 ;  /* 0x0000000eadb27c20 */ /* 0x000fe20008410000 */
[----:B------:R-:W-:Y:S01]  /*3300*/  FMUL.FTZ R179, R172, UR14 ;  /* 0x0000000eacb37c20 */ /* 0x000fe20008410000 */
[----:B------:R-:W-:Y:S06]  /*3310*/  @!P1 BRA `(.L_x_4868) ;  /* 0x0000000800a49947 */ /* 0x000fec0003800000 */
[----:B------:R-:W2:Y:S01]  /*3320*/  LDL R174, [R1] ;  /* 0x0000000001ae7983 */ /* 0x000ea20000100800 */
[----:B------:R-:W0:Y:S03]  /*3330*/  LDC.U8 R175, c[0x0][0x2a0] ;  /* 0x0000a800ffaf7b82 */ /* 0x000e260000000000 */
[----:B------:R3:W-:Y:S04]  /*3340*/  STL [R1+0x158], R2 ;  /* 0x0001580201007387 */ /* 0x0007e80000100800 */
[----:B---3--:R-:W3:Y:S01]  /*3350*/  LDL R2, [R1+0x134] ;  /* 0x0001340001027983 */ /* 0x008ee20000100800 */
[----:B0-----:R-:W-:-:S04]  /*3360*/  ISETP.NE.AND P0, PT, R175, RZ, PT ;  /* 0x000000ffaf00720c */ /* 0x001fc80003f05270 */
[----:B------:R-:W-:Y:S02]  /*3370*/  FSEL R175, R178, RZ, !P0 ;  /* 0x000000ffb2af7208 */ /* 0x000fe40004000000 */
[----:B------:R-:W-:-:S03]  /*3380*/  ISETP.NE.U32.AND P0, PT, RZ, UR8, PT ;  /* 0x00000008ff007c0c */ /* 0x000fc6000bf05070 */
[----:B------:R-:W-:Y:S01]  /*3390*/  FFMA.FTZ R173, R190, R179, R175 ;  /* 0x000000b3bead7223 */ /* 0x000fe200000100af */
[----:B------:R-:W-:-:S13]  /*33a0*/  ISETP.NE.AND.EX P0, PT, RZ, UR9, PT, P0 ;  /* 0x00000009ff007c0c */ /* 0x000fda000bf05300 */
[----:B------:R-:W-:-:S04]  /*33b0*/  @P0 PRMT R172, R36, 0x7632, R172 ;  /* 0x0000763224ac0816 */ /* 0x000fc800000000ac */
[----:B------:R-:W-:Y:S01]  /*33c0*/  @P0 SHF.L.U32 R172, R172, 0x10, RZ ;  /* 0x00000010acac0819 */ /* 0x000fe200000006ff */
[----:B--2---:R-:W-:-:S04]  /*33d0*/  FADD.FTZ R173, R174, -R173 ;  /* 0x800000adaead7221 */ /* 0x004fc80000010000 */
[----:B-----5:R-:W-:Y:S01]  /*33e0*/  FMUL.FTZ R249, R6, R173 ;  /* 0x000000ad06f97220 */ /* 0x020fe20000410000 */
[----:B------:R-:W-:-:S03]  /*33f0*/  FFMA.FTZ R174, R8, R179, R175 ;  /* 0x000000b308ae7223 */ /* 0x000fc600000100af */
[----:B------:R-:W-:Y:S01]  /*3400*/  @P0 FADD.FTZ R249, R249, R172 ;  /* 0x000000acf9f90221 */ /* 0x000fe20000010000 */
[----:B------:R-:W-:Y:S01]  /*3410*/  FFMA.FTZ R172, R7, R179, R175 ;  /* 0x000000b307ac7223 */ /* 0x000fe200000100af */
[----:B------:R-:W-:Y:S01]  /*3420*/  @P0 PRMT R173, R38, 0x7632, R173 ;  /* 0x0000763226ad0816 */ /* 0x000fe200000000ad */
[----:B------:R-:W-:Y:S02]  /*3430*/  FADD.FTZ R174, R244, -R174 ;  /* 0x800000aef4ae7221 */ /* 0x000fe40000010000 */
[--C-:B-1----:R-:W-:Y:S01]  /*3440*/  FADD.FTZ R176, R247, -R172.reuse ;  /* 0x800000acf7b07221 */ /* 0x102fe20000010000 */
[----:B------:R-:W-:Y:S01]  /*3450*/  @P0 PRMT R172, R37, 0x7632, R172 ;  /* 0x0000763225ac0816 */ /* 0x000fe200000000ac */
[C---:B------:R-:W-:Y:S01]  /*3460*/  FMUL.FTZ R215, R6.reuse, R174 ;  /* 0x000000ae06d77220 */ /* 0x040fe20000410000 */
[----:B------:R-:W-:Y:S01]  /*3470*/  @P0 SHF.L.U32 R173, R173, 0x10, RZ ;  /* 0x00000010adad0819 */ /* 0x000fe200000006ff */
[----:B------:R-:W-:Y:S01]  /*3480*/  FMUL.FTZ R217, R6, R176 ;  /* 0x000000b006d97220 */ /* 0x000fe20000410000 */
[----:B------:R-:W-:-:S03]  /*3490*/  @P0 SHF.L.U32 R172, R172, 0x10, RZ ;  /* 0x00000010acac0819 */ /* 0x000fc600000006ff */
[----:B------:R-:W-:Y:S01]  /*34a0*/  @P0 FADD.FTZ R215, R215, R173 ;  /* 0x000000add7d70221 */ /* 0x000fe20000010000 */
[-CC-:B------:R-:W-:Y:S01]  /*34b0*/  FFMA.FTZ R173, R0, R179.reuse, R175.reuse ;  /* 0x000000b300ad7223 */ /* 0x180fe200000100af */
[----:B------:R-:W-:Y:S01]  /*34c0*/  @P0 FADD.FTZ R217, R217, R172 ;  /* 0x000000acd9d90221 */ /* 0x000fe20000010000 */
[----:B------:R-:W-:Y:S02]  /*34d0*/  FFMA.FTZ R172, R189, R179, R175 ;  /* 0x000000b3bdac7223 */ /* 0x000fe400000100af */
[----:B------:R-:W-:Y:S02]  /*34e0*/  FADD.FTZ R173, R4, -R173 ;  /* 0x800000ad04ad7221 */ /* 0x000fe40000010000 */
[----:B------:R-:W-:Y:S02]  /*34f0*/  FADD.FTZ R172, R251, -R172 ;  /* 0x800000acfbac7221 */ /* 0x000fe40000010000 */
[C---:B------:R-:W-:Y:S01]  /*3500*/  FMUL.FTZ R176, R6.reuse, R173 ;  /* 0x000000ad06b07220 */ /* 0x040fe20000410000 */
[----:B------:R-:W-:Y:S01]  /*3510*/  @P0 SHF.L.U32 R173, R37, 0x10, RZ ;  /* 0x0000001025ad0819 */ /* 0x000fe200000006ff */
[----:B------:R-:W-:Y:S01]  /*3520*/  FMUL.FTZ R250, R6, R172 ;  /* 0x000000ac06fa7220 */ /* 0x000fe20000410000 */
[----:B------:R-:W-:Y:S01]  /*3530*/  FFMA.FTZ R174, R246, R179, R175 ;  /* 0x000000b3f6ae7223 */ /* 0x000fe200000100af */
[----:B------:R-:W-:-:S02]  /*3540*/  @P0 SHF.L.U32 R172, R36, 0x10, RZ ;  /* 0x0000001024ac0819 */ /* 0x000fc400000006ff */
[----:B------:R-:W-:Y:S01]  /*3550*/  @P0 FADD.FTZ R250, R250, R173 ;  /* 0x000000adfafa0221 */ /* 0x000fe20000010000 */
[-CC-:B------:R-:W-:Y:S01]  /*3560*/  FFMA.FTZ R173, R243, R179.reuse, R175.reuse ;  /* 0x000000b3f3ad7223 */ /* 0x180fe200000100af */
[----:B------:R-:W-:Y:S01]  /*3570*/  FFMA.FTZ R175, R241, R179, R175 ;  /* 0x000000b3f1af7223 */ /* 0x000fe200000100af */
[----:B------:R-:W-:Y:S01]  /*3580*/  FADD.FTZ R174, R245, -R174 ;  /* 0x800000aef5ae7221 */ /* 0x000fe20000010000 */
[--C-:B------:R-:W-:Y:S01]  /*3590*/  @P0 FADD.FTZ R176, R176, R172.reuse ;  /* 0x000000acb0b00221 */ /* 0x100fe20000010000 */
[----:B------:R-:W-:Y:S01]  /*35a0*/  FADD.FTZ R173, R242, -R173 ;  /* 0x800000adf2ad7221 */ /* 0x000fe20000010000 */
[C---:B------:R-:W-:Y:S01]  /*35b0*/  @P0 PRMT R172, R39.reuse, 0x7632, R172 ;  /* 0x0000763227ac0816 */ /* 0x040fe200000000ac */
[----:B------:R-:W-:Y:S01]  /*35c0*/  FADD.FTZ R175, R240, -R175 ;  /* 0x800000aff0af7221 */ /* 0x000fe20000010000 */
[C---:B------:R-:W-:Y:S01]  /*35d0*/  FMUL.FTZ R248, R6.reuse, R174 ;  /* 0x000000ae06f87220 */ /* 0x040fe20000410000 */
[----:B------:R-:W-:Y:S01]  /*35e0*/  @P0 SHF.L.U32 R174, R39, 0x10, RZ ;  /* 0x0000001027ae0819 */ /* 0x000fe200000006ff */
[----:B------:R-:W-:Y:S01]  /*35f0*/  FMUL.FTZ R216, R6, R173 ;  /* 0x000000ad06d87220 */ /* 0x000fe20000410000 */
[----:B------:R-:W-:Y:S01]  /*3600*/  @P0 SHF.L.U32 R172, R172, 0x10, RZ ;  /* 0x00000010acac0819 */ /* 0x000fe200000006ff */
[----:B------:R-:W-:-:S02]  /*3610*/  @P0 IMAD.U32 R173, R38, 0x10000, RZ ;  /* 0x0001000026ad0824 */ /* 0x000fc400078e00ff */
[----:B------:R-:W-:Y:S01]  /*3620*/  FMUL.FTZ R214, R6, R175 ;  /* 0x000000af06d67220 */ /* 0x000fe20000410000 */
[----:B------:R-:W-:Y:S02]  /*3630*/  @P0 FADD.FTZ R216, R216, R174 ;  /* 0x000000aed8d80221 */ /* 0x000fe40000010000 */
[----:B------:R-:W0:Y:S01]  /*3640*/  LDC.64 R174, c[0x0][0x220] ;  /* 0x00008800ffae7b82 */ /* 0x000e220000000a00 */
[----:B------:R-:W-:Y:S01]  /*3650*/  @P0 FADD.FTZ R248, R248, R173 ;  /* 0x000000adf8f80221 */ /* 0x000fe20000010000 */
[----:B------:R-:W-:Y:S01]  /*3660*/  @P0 FADD.FTZ R214, R214, R172 ;  /* 0x000000acd6d60221 */ /* 0x000fe20000010000 */
[----:B------:R-:W-:-:S04]  /*3670*/  ISETP.NE.U32.AND P0, PT, RZ, UR16, PT ;  /* 0x00000010ff007c0c */ /* 0x000fc8000bf05070 */
[----:B------:R-:W-:-:S13]  /*3680*/  ISETP.NE.AND.EX P0, PT, RZ, UR17, PT, P0 ;  /* 0x00000011ff007c0c */ /* 0x000fda000bf05300 */
[----:B------:R-:W-:-:S04]  /*3690*/  @P0 F2FP.BF16.F32.PACK_AB R172, RZ, R176 ;  /* 0x000000b0ffac023e */ /* 0x000fc800000010ff */
[----:B------:R-:W-:Y:S01]  /*36a0*/  @P0 PRMT R168, R172, 0x7610, R168 ;  /* 0x00007610aca80816 */ /* 0x000fe200000000a8 */
[----:B0-----:R-:W-:Y:S01]  /*36b0*/  IMAD.WIDE.U32 R172, R3, 0x10, R174 ;  /* 0x0000001003ac7825 */ /* 0x001fe200078e00ae */
[----:B------:R-:W-:-:S04]  /*36c0*/  MOV R174, R24 ;  /* 0x0000001800ae7202 */ /* 0x000fc80000000f00 */
[----:B------:R-:W-:Y:S02]  /*36d0*/  LOP3.LUT P6, RZ, R174, 0xff, RZ, 0xc0, !PT ;  /* 0x000000ffaeff7812 */ /* 0x000fe400078cc0ff */
[----:B------:R-:W2:Y:S01]  /*36e0*/  LDG.E.128 R172, desc[UR4][R172.64] ;  /* 0x00000004acac7981 */ /* 0x000ea2000c1e1d00 */
[----:B------:R-:W-:-:S04]  /*36f0*/  FMUL.FTZ R176, R176, R5 ;  /* 0x00000005b0b07220 */ /* 0x000fc80000410000 */
[----:B------:R-:W-:Y:S01]  /*3700*/  FMUL.FTZ R252, R176, UR15 ;  /* 0x0000000fb0fc7c20 */ /* 0x000fe20008410000 */
[----:B------:R-:W-:-:S05]  /*3710*/  HFMA2.MMA R176, -RZ, RZ, 0, 0 ;  /* 0x00000000ffb07435 */ /* 0x000fca00000001ff */
[----:B--2---:R-:W-:-:S05]  /*3720*/  @P6 SHF.L.U32 R177, R172, 0x10, RZ ;  /* 0x00000010acb16819 */ /* 0x004fca00000006ff */
[----:B------:R-:W-:Y:S02]  /*3730*/  @P6 FMUL.FTZ R176, R252, R177 ;  /* 0x000000b1fcb06220 */ /* 0x000fe40000410000 */
[----:B------:R-:W2:Y:S02]  /*3740*/  LDL R177, [R1+0x128] ;  /* 0x0001280001b17983 */ /* 0x000ea40000100800 */
[----:B------:R-:W-:Y:S01]  /*3750*/  FADD.FTZ R76, R76, R176 ;  /* 0x000000b04c4c7221 */ /* 0x000fe20000010000 */
[----:B--2---:R-:W-:-:S05]  /*3760*/  FMUL.FTZ R176, R177, R252 ;  /* 0x000000fcb1b07220 */ /* 0x004fca0000410000 */
[----:B------:R-:W-:Y:S02]  /*3770*/  FSEL R252, R176, RZ, P6 ;  /* 0x000000ffb0fc7208 */ /* 0x000fe40003000000 */
[----:B------:R-:W-:-:S04]  /*3780*/  @P0 F2FP.BF16.F32.PACK_AB R176, RZ, R249 ;  /* 0x000000f9ffb0023e */ /* 0x000fc800000010ff */
[----:B------:R-:W-:Y:S02]  /*3790*/  @P0 PRMT R168, R168, 0x5410, R176 ;  /* 0x00005410a8a80816 */ /* 0x000fe400000000b0 */
        /* <DEDUP_REMOVED lines=12> */
[----:B------:R-:W0:Y:S02]  /*3860*/  @P0 LDC.64 R176, c[0x0][0x308] ;  /* 0x0000c200ffb00b82 */ /* 0x000e240000000a00 */
[----:B0-----:R-:W-:-:S05]  /*3870*/  @P0 IMAD.WIDE.U32 R176, R3, 0x10, R176 ;  /* 0x0000001003b00825 */ /* 0x001fca00078e00b0 */
[----:B------:R0:W-:Y:S02]  /*3880*/  @P0 STG.E.128 desc[UR4][R176.64], R168 ;  /* 0x000000a8b0000986 */ /* 0x0001e4000c101d04 */
[----:B0-----:R-:W-:Y:S02]  /*3890*/  FMUL.FTZ R176, R249, R5 ;  /* 0x00000005f9b07220 */ /* 0x001fe40000410000 */
[----:B------:R-:W2:Y:S01]  /*38a0*/  LDL R249, [R1+0x12c] ;  /* 0x00012c0001f97983 */ /* 0x000ea20000100800 */
[----:B------:R-:W-:Y:S01]  /*38b0*/  LOP3.LUT P0, RZ, R24, 0xff00, RZ, 0xc0, !PT ;  /* 0x0000ff0018ff7812 */ /* 0x000fe2000780c0ff */
[----:B------:R-:W-:Y:S01]  /*38c0*/  FMUL.FTZ R177, R176, UR15 ;  /* 0x0000000fb0b17c20 */ /* 0x000fe20008410000 */
[----:B------:R-:W-:-:S11]  /*38d0*/  MOV R176, RZ ;  /* 0x000000ff00b07202 */ /* 0x000fd60000000f00 */
[----:B------:R-:W-:-:S04]  /*38e0*/  @P0 PRMT R172, R172, 0x7632, R172 ;  /* 0x00007632acac0816 */ /* 0x000fc800000000ac */
[----:B------:R-:W-:-:S05]  /*38f0*/  @P0 SHF.L.U32 R172, R172, 0x10, RZ ;  /* 0x00000010acac0819 */ /* 0x000fca00000006ff */
[----:B------:R-:W-:Y:S01]  /*3900*/  @P0 FMUL.FTZ R176, R177, R172 ;  /* 0x000000acb1b00220 */ /* 0x000fe20000410000 */
[----:B--2---:R-:W-:-:S05]  /*3910*/  FMUL.FTZ R172, R249, R177 ;  /* 0x000000b1f9ac7220 */ /* 0x004fca0000410000 */
[----:B------:R-:W-:Y:S01]  /*3920*/  FSEL R177, R172, RZ, P0 ;  /* 0x000000ffacb17208 */ /* 0x000fe20000000000 */
[----:B------:R-:W-:Y:S02]  /*3930*/  FMUL.FTZ R172, R250, R5 ;  /* 0x00000005faac7220 */ /* 0x000fe40000410000 */
[----:B------:R-:W2:Y:S01]  /*3940*/  LDL R250, [R1+0x130] ;  /* 0x0001300001fa7983 */ /* 0x000ea20000100800 */
[----:B------:R-:W-:Y:S01]  /*3950*/  LOP3.LUT P0, RZ, R24, 0xff0000, RZ, 0xc0, !PT ;  /* 0x00ff000018ff7812 */ /* 0x000fe2000780c0ff */
[----:B------:R-:W-:Y:S01]  /*3960*/  FADD.FTZ R77, R77, R176 ;  /* 0x000000b04d4d7221 */ /* 0x000fe20000010000 */
[----:B------:R-:W-:Y:S01]  /*3970*/  FMUL.FTZ R176, R172, UR15 ;  /* 0x0000000facb07c20 */ /* 0x000fe20008410000 */
[----:B------:R-:W-:-:S10]  /*3980*/  HFMA2.MMA R249, -RZ, RZ, 0, 0 ;  /* 0x00000000fff97435 */ /* 0x000fd400000001ff */
[----:B------:R-:W-:-:S05]  /*3990*/  @P0 SHF.L.U32 R172, R173, 0x10, RZ ;  /* 0x00000010adac0819 */ /* 0x000fca00000006ff */
[----:B------:R-:W-:Y:S01]  /*39a0*/  @P0 FMUL.FTZ R249, R176, R172 ;  /* 0x000000acb0f90220 */ /* 0x000fe20000410000 */
[----:B--2---:R-:W-:Y:S02]  /*39b0*/  FMUL.FTZ R172, R250, R176 ;  /* 0x000000b0faac7220 */ /* 0x004fe40000410000 */
[----:B------:R-:W2:Y:S03]  /*39c0*/  LDL R250, [R1+0x11c] ;  /* 0x00011c0001fa7983 */ /* 0x000ea60000100800 */
[----:B------:R-:W-:Y:S02]  /*39d0*/  FSEL R176, R172, RZ, P0 ;  /* 0x000000ffacb07208 */ /* 0x000fe40000000000 */
[----:B------:R-:W-:Y:S01]  /*39e0*/  LOP3.LUT P0, RZ, R24, 0xff000000, RZ, 0xc0, !PT ;  /* 0xff00000018ff7812 */ /* 0x000fe2000780c0ff */
[----:B------:R-:W-:Y:S01]  /*39f0*/  FMUL.FTZ R172, R217, R5 ;  /* 0x00000005d9ac7220 */ /* 0x000fe20000410000 */
[----:B------:R-:W-:-:S03]  /*3a00*/  MOV R217, RZ ;  /* 0x000000ff00d97202 */ /* 0x000fc60000000f00 */
[----:B------:R-:W-:-:S08]  /*3a10*/  FMUL.FTZ R172, R172, UR15 ;  /* 0x0000000facac7c20 */ /* 0x000fd00008410000 */
[----:B------:R-:W-:-:S04]  /*3a20*/  @P0 PRMT R173, R173, 0x7632, R173 ;  /* 0x00007632adad0816 */ /* 0x000fc800000000ad */
[----:B------:R-:W-:-:S05]  /*3a30*/  @P0 SHF.L.U32 R173, R173, 0x10, RZ ;  /* 0x00000010adad0819 */ /* 0x000fca00000006ff */
[----:B------:R-:W-:Y:S01]  /*3a40*/  @P0 FMUL.FTZ R217, R172, R173 ;  /* 0x000000adacd90220 */ /* 0x000fe20000410000 */
[----:B---3--:R-:W-:-:S05]  /*3a50*/  FMUL.FTZ R172, R2, R172 ;  /* 0x000000ac02ac7220 */ /* 0x008fca0000410000 */
[----:B------:R-:W-:Y:S02]  /*3a60*/  FSEL R2, R172, RZ, P0 ;  /* 0x000000ffac027208 */ /* 0x000fe40000000000 */
[----:B------:R-:W-:Y:S01]  /*3a70*/  LOP3.LUT P0, RZ, R25, 0xff, RZ, 0xc0, !PT ;  /* 0x000000ff19ff7812 */ /* 0x000fe2000780c0ff */
[----:B------:R-:W-:Y:S01]  /*3a80*/  FMUL.FTZ R173, R248, R5 ;  /* 0x00000005f8ad7220 */ /* 0x000fe20000410000 */
[----:B------:R-:W-:Y:S01]  /*3a90*/  F2FP.BF16.F32.PACK_AB R172, R177, R252 ;  /* 0x000000fcb1ac723e */ /* 0x000fe200000010ff */
[----:B------:R-:W-:Y:S01]  /*3aa0*/  HFMA2.MMA R248, -RZ, RZ, 0, 0 ;  /* 0x00000000fff87435 */ /* 0x000fe200000001ff */
[----:B------:R-:W3:Y:S01]  /*3ab0*/  LDL R252, [R1+0x124] ;  /* 0x0001240001fc7983 */ /* 0x000ee20000100800 */
[----:B------:R-:W-:-:S08]  /*3ac0*/  FMUL.FTZ R177, R173, UR15 ;  /* 0x0000000fadb17c20 */ /* 0x000fd00008410000 */
[----:B------:R-:W-:-:S05]  /*3ad0*/  @P0 SHF.L.U32 R173, R174, 0x10, RZ ;  /* 0x00000010aead0819 */ /* 0x000fca00000006ff */
[----:B------:R-:W-:Y:S02]  /*3ae0*/  @P0 FMUL.FTZ R248, R177, R173 ;  /* 0x000000adb1f80220 */ /* 0x000fe40000410000 */
[----:B------:R-:W4:Y:S02]  /*3af0*/  LDL R173, [R1+0x118] ;  /* 0x0001180001ad7983 */ /* 0x000f240000100800 */
[----:B----4-:R-:W-:-:S05]  /*3b00*/  FMUL.FTZ R173, R173, R177 ;  /* 0x000000b1adad7220 */ /* 0x010fca0000410000 */
        /* <DEDUP_REMOVED lines=8> */
[----:B--2---:R-:W-:-:S05]  /*3b90*/  FMUL.FTZ R173, R250, R173 ;  /* 0x000000adfaad7220 */ /* 0x004fca0000410000 */
[----:B------:R-:W-:Y:S02]  /*3ba0*/  FSEL R250, R173, RZ, P0 ;  /* 0x000000ffadfa7208 */ /* 0x000fe40000000000 */
[----:B------:R-:W-:Y:S01]  /*3bb0*/  LOP3.LUT P0, RZ, R25, 0xff0000, RZ, 0xc0, !PT ;  /* 0x00ff000019ff7812 */ /* 0x000fe2000780c0ff */
[----:B------:R-:W-:Y:S01]  /*3bc0*/  FMUL.FTZ R174, R216, R5 ;  /* 0x00000005d8ae7220 */ /* 0x000fe20000410000 */
[----:B------:R-:W-:Y:S01]  /*3bd0*/  F2FP.BF16.F32.PACK_AB R173, R2, R176 ;  /* 0x000000b002ad723e */ /* 0x000fe200000010ff */
[----:B------:R-:W-:Y:S01]  /*3be0*/  HFMA2.MMA R216, -RZ, RZ, 0, 0 ;  /* 0x00000000ffd87435 */ /* 0x000fe200000001ff */
[----:B------:R0:W5:Y:S01]  /*3bf0*/  LDL.LU R2, [R1+0x158] ;  /* 0x0001580001027983 */ /* 0x0001620000300800 */
[----:B------:R-:W-:-:S08]  /*3c00*/  FMUL.FTZ R176, R174, UR15 ;  /* 0x0000000faeb07c20 */ /* 0x000fd00008410000 */
[----:B------:R-:W-:-:S05]  /*3c10*/  @P0 SHF.L.U32 R174, R175, 0x10, RZ ;  /* 0x00000010afae0819 */ /* 0x000fca00000006ff */
[----:B------:R-:W-:Y:S02]  /*3c20*/  @P0 FMUL.FTZ R216, R176, R174 ;  /* 0x000000aeb0d80220 */ /* 0x000fe40000410000 */
[----:B------:R-:W2:Y:S01]  /*3c30*/  LDL R174, [R1+0x120] ;  /* 0x0001200001ae7983 */ /* 0x000ea20000100800 */
[----:B------:R-:W-:Y:S01]  /*3c40*/  FADD.FTZ R78, R78, R249 ;  /* 0x000000f94e4e7221 */ /* 0x000fe20000010000 */
[----:B------:R-:W-:Y:S01]  /*3c50*/  FADD.FTZ R79, R79, R217 ;  /* 0x000000d94f4f7221 */ /* 0x000fe20000010000 */
[----:B------:R-:W-:Y:S01]  /*3c60*/  FADD.FTZ R72, R72, R248 ;  /* 0x000000f848487221 */ /* 0x000fe20000010000 */
[----:B------:R-:W-:Y:S01]  /*3c70*/  FADD.FTZ R73, R73, R215 ;  /* 0x000000d749497221 */ /* 0x000fe20000010000 */
[----:B------:R-:W-:Y:S01]  /*3c80*/  FADD.FTZ R74, R74, R216 ;  /* 0x000000d84a4a7221 */ /* 0x000fe20000010000 */
[----:B--2---:R-:W-:-:S05]  /*3c90*/  FMUL.FTZ R174, R174, R176 ;  /* 0x000000b0aeae7220 */ /* 0x004fca0000410000 */
[----:B------:R-:W-:Y:S02]  /*3ca0*/  FSEL R176, R174, RZ, P0 ;  /* 0x000000ffaeb07208 */ /* 0x000fe40000000000 */
[----:B------:R-:W-:Y:S01]  /*3cb0*/  LOP3.LUT P0, RZ, R25, 0xff000000, RZ, 0xc0, !PT ;  /* 0xff00000019ff7812 */ /* 0x000fe2000780c0ff */
[----:B------:R-:W-:Y:S01]  /*3cc0*/  FMUL.FTZ R174, R214, R5 ;  /* 0x00000005d6ae7220 */ /* 0x000fe20000410000 */
[----:B------:R-:W-:-:S03]  /*3cd0*/  IMAD.MOV.U32 R214, RZ, RZ, RZ ;  /* 0x000000ffffd67224 */ /* 0x000fc600078e00ff */
[----:B------:R-:W-:-:S08]  /*3ce0*/  FMUL.FTZ R174, R174, UR15 ;  /* 0x0000000faeae7c20 */ /* 0x000fd00008410000 */
[----:B------:R-:W-:-:S04]  /*3cf0*/  @P0 PRMT R175, R175, 0x7632, R175 ;  /* 0x00007632afaf0816 */ /* 0x000fc800000000af */
[----:B------:R-:W-:-:S05]  /*3d00*/  @P0 SHF.L.U32 R175, R175, 0x10, RZ ;  /* 0x00000010afaf0819 */ /* 0x000fca00000006ff */
[----:B------:R-:W-:Y:S01]  /*3d10*/  @P0 FMUL.FTZ R214, R174, R175 ;  /* 0x000000afaed60220 */ /* 0x000fe20000410000 */
[----:B---3--:R-:W-:Y:S01]  /*3d20*/  FMUL.FTZ R175, R252, R174 ;  /* 0x000000aefcaf7220 */ /* 0x008fe20000410000 */
[----:B------:R-:W-:-:S04]  /*3d30*/  F2FP.BF16.F32.PACK_AB R174, R250, R177 ;  /* 0x000000b1faae723e */ /* 0x000fc800000010ff */
[----:B------:R-:W-:-:S04]  /*3d40*/  FSEL R175, R175, RZ, P0 ;  /* 0x000000ffafaf7208 */ /* 0x000fc80000000000 */
[----:B------:R-:W-:Y:S02]  /*3d50*/  F2FP.BF16.F32.PACK_AB R175, R175, R176 ;  /* 0x000000b0afaf723e */ /* 0x000fe400000010ff */
[----:B------:R-:W1:Y:S02]  /*3d60*/  LDC.64 R176, c[0x0][0x2f8] ;  /* 0x0000be00ffb07b82 */ /* 0x000e640000000a00 */
[----:B-1----:R-:W-:-:S05]  /*3d70*/  IMAD.WIDE.U32 R176, R3, 0x10, R176 ;  /* 0x0000001003b07825 */ /* 0x002fca00078e00b0 */
[----:B------:R0:W-:Y:S01]  /*3d80*/  STG.E.128 desc[UR4][R176.64], R172 ;  /* 0x000000acb0007986 */ /* 0x0001e2000c101d04 */
[----:B------:R-:W-:Y:S01]  /*3d90*/  FADD.FTZ R75, R75, R214 ;  /* 0x000000d64b4b7221 */ /* 0x000fe20000010000 */
[----:B------:R-:W-:-:S07]  /*3da0*/  IADD3 R3, R3, 0x20, RZ ;  /* 0x0000002003037810 */ /* 0x000fce0007ffe0ff */
.L_x_4868:
[----:B------:R-:W-:Y:S05]  /*3db0*/  BSYNC B1 ;  /* 0x0000000000017941 */ /* 0x000fea0003800000 */
.L_x_4867:
[----:B------:R-:W-:Y:S04]  /*3dc0*/  BSSY B1, `(.L_x_4869) ;  /* 0x00000ae000017945 */ /* 0x000fe80003800000 */
[----:B------:R-:W-:Y:S05]  /*3dd0*/  @!P2 BRA `(.L_x_4870) ;  /* 0x0000000800b0a947 */ /* 0x000fea0003800000 */
[----:B0-----:R-:W0:Y:S01]  /*3de0*/  LDC.64 R172, c[0x0][0x220] ;  /* 0x00008800ffac7b82 */ /* 0x001e220000000a00 */
[----:B------:R-:W2:Y:S07]  /*3df0*/  LDL R248, [R1+0x108] ;  /* 0x0001080001f87983 */ /* 0x000eae0000100800 */
[----:B-1----:R-:W1:Y:S01]  /*3e00*/  LDC.U8 R176, c[0x0][0x2a0] ;  /* 0x0000a800ffb07b82 */ /* 0x002e620000000000 */
[----:B------:R-:W-:Y:S01]  /*3e10*/  MOV R216, R26 ;  /* 0x0000001a00d87202 */ /* 0x000fe20000000f00 */
[----:B------:R-:W-:Y:S01]  /*3e20*/  STL [R1+0x160], R4 ;  /* 0x0001600401007387 */ /* 0x000fe20000100800 */
[----:B0-----:R-:W-:Y:S01]  /*3e30*/  IMAD.WIDE.U32 R172, R3, 0x10, R172 ;  /* 0x0000001003ac7825 */ /* 0x001fe200078e00ac */
[----:B-1----:R-:W-:-:S05]  /*3e40*/  ISETP.NE.AND P0, PT, R176, RZ, PT ;  /* 0x000000ffb000720c */ /* 0x002fca0003f05270 */
[----:B------:R-:W3:Y:S01]  /*3e50*/  LDG.E.128 R172, desc[UR4][R172.64] ;  /* 0x00000004acac7981 */ /* 0x000ee2000c1e1d00 */
[----:B------:R-:W-:-:S03]  /*3e60*/  FSEL R177, R178, RZ, !P0 ;  /* 0x000000ffb2b17208 */ /* 0x000fc60004000000 */
[----:B-----5:R0:W-:Y:S01]  /*3e70*/  STL [R1+0x15c], R2 ;  /* 0x00015c0201007387 */ /* 0x0201e20000100800 */
[----:B------:R-:W-:Y:S01]  /*3e80*/  ISETP.NE.U32.AND P0, PT, RZ, UR8, PT ;  /* 0x00000008ff007c0c */ /* 0x000fe2000bf05070 */
[----:B------:R-:W-:-:S03]  /*3e90*/  FFMA.FTZ R176, R193, R179, R177 ;  /* 0x000000b3c1b07223 */ /* 0x000fc600000100b1 */
[----:B------:R-:W-:Y:S01]  /*3ea0*/  ISETP.NE.AND.EX P0, PT, RZ, UR9, PT, P0 ;  /* 0x00000009ff007c0c */ /* 0x000fe2000bf05300 */
[----:B------:R1:W-:Y:S01]  /*3eb0*/  STL [R1+0x158], R0 ;  /* 0x0001580001007387 */ /* 0x0003e20000100800 */
[----:B------:R-:W-:Y:S01]  /*3ec0*/  FADD.FTZ R176, R239, -R176 ;  /* 0x800000b0efb07221 */ /* 0x000fe20000010000 */
[----:B------:R-:W-:Y:S02]  /*3ed0*/  LOP3.LUT P6, RZ, R216, 0xff, RZ, 0xc0, !PT ;  /* 0x000000ffd8ff7812 */ /* 0x000fe400078cc0ff */
[----:B0-----:R-:W4:Y:S01]  /*3ee0*/  LDL R2, [R1+0x110] ;  /* 0x0001100001027983 */ /* 0x001f220000100800 */
[----:B------:R-:W-:-:S07]  /*3ef0*/  FMUL.FTZ R176, R6, R176 ;  /* 0x000000b006b07220 */ /* 0x000fce0000410000 */
[----:B------:R-:W-:-:S05]  /*3f00*/  @P0 SHF.L.U32 R214, R32, 0x10, RZ ;  /* 0x0000001020d60819 */ /* 0x000fca00000006ff */
[----:B------:R-:W-:Y:S01]  /*3f10*/  @P0 FADD.FTZ R176, R176, R214 ;  /* 0x000000d6b0b00221 */ /* 0x000fe20000010000 */
[----:B------:R-:W-:-:S03]  /*3f20*/  HFMA2.MMA R214, -RZ, RZ, 0, 0 ;  /* 0x00000000ffd67435 */ /* 0x000fc600000001ff */
[----:B------:R-:W-:-:S04]  /*3f30*/  FMUL.FTZ R215, R176, R5 ;  /* 0x00000005b0d77220 */ /* 0x000fc80000410000 */
[----:B------:R-:W-:Y:S01]  /*3f40*/  FMUL.FTZ R215, R215, UR15 ;  /* 0x0000000fd7d77c20 */ /* 0x000fe20008410000 */
[----:B------:R-:W-:Y:S02]  /*3f50*/  @P0 PRMT R217, R32, 0x7632, R217 ;  /* 0x0000763220d90816 */ /* 0x000fe400000000d9 */
[----:B------:R-:W-:Y:S02]  /*3f60*/  @P0 SHF.L.U32 R249, R34, 0x10, RZ ;  /* 0x0000001022f90819 */ /* 0x000fe400000006ff */
[----:B---3--:R-:W-:-:S05]  /*3f70*/  @P6 SHF.L.U32 R216, R172, 0x10, RZ ;  /* 0x00000010acd86819 */ /* 0x008fca00000006ff */
[----:B------:R-:W-:Y:S01]  /*3f80*/  @P6 FMUL.FTZ R214, R215, R216 ;  /* 0x000000d8d7d66220 */ /* 0x000fe20000410000 */
[----:B--2---:R-:W-:-:S05]  /*3f90*/  FMUL.FTZ R215, R248, R215 ;  /* 0x000000d7f8d77220 */ /* 0x004fca0000410000 */
[----:B------:R-:W-:Y:S01]  /*3fa0*/  FSEL R4, R215, RZ, P6 ;  /* 0x000000ffd7047208 */ /* 0x000fe20003000000 */
[----:B------:R-:W-:-:S04]  /*3fb0*/  FFMA.FTZ R215, R12, R179, R177 ;  /* 0x000000b30cd77223 */ /* 0x000fc800000100b1 */
[----:B------:R-:W-:Y:S01]  /*3fc0*/  FADD.FTZ R248, R238, -R215 ;  /* 0x800000d7eef87221 */ /* 0x000fe20000010000 */
[----:B------:R-:W-:Y:S01]  /*3fd0*/  FFMA.FTZ R215, R13, R179, R177 ;  /* 0x000000b30dd77223 */ /* 0x000fe200000100b1 */
[----:B------:R-:W-:-:S03]  /*3fe0*/  @P0 PRMT R172, R33, 0x7632, R172 ;  /* 0x0000763221ac0816 */ /* 0x000fc600000000ac */
[----:B------:R-:W-:Y:S01]  /*3ff0*/  FADD.FTZ R216, R236, -R215 ;  /* 0x800000d7ecd87221 */ /* 0x000fe20000010000 */
[----:B------:R-:W-:Y:S02]  /*4000*/  @P0 SHF.L.U32 R215, R217, 0x10, RZ ;  /* 0x00000010d9d70819 */ /* 0x000fe400000006ff */
[----:B------:R-:W-:Y:S01]  /*4010*/  @P0 SHF.L.U32 R217, R172, 0x10, RZ ;  /* 0x00000010acd90819 */ /* 0x000fe200000006ff */
[C---:B------:R-:W-:Y:S01]  /*4020*/  FMUL.FTZ R216, R6.reuse, R216 ;  /* 0x000000d806d87220 */ /* 0x040fe20000410000 */
[----:B------:R-:W-:-:S03]  /*4030*/  FMUL.FTZ R252, R6, R248 ;  /* 0x000000f806fc7220 */ /* 0x000fc60000410000 */
[----:B------:R-:W-:Y:S01]  /*4040*/  @P0 FADD.FTZ R216, R216, R217 ;  /* 0x000000d9d8d80221 */ /* 0x000fe20000010000 */
[-C--:B------:R-:W-:Y:S01]  /*4050*/  FFMA.FTZ R217, R10, R179.reuse, R177 ;  /* 0x000000b30ad97223 */ /* 0x080fe200000100b1 */
[----:B------:R-:W-:Y:S01]  /*4060*/  @P0 FADD.FTZ R252, R252, R215 ;  /* 0x000000d7fcfc0221 */ /* 0x000fe20000010000 */
[----:B------:R-:W-:Y:S02]  /*4070*/  FFMA.FTZ R215, R9, R179, R177 ;  /* 0x000000b309d77223 */ /* 0x000fe400000100b1 */
[----:B------:R-:W-:Y:S02]  /*4080*/  FADD.FTZ R217, R235, -R217 ;  /* 0x800000d9ebd97221 */ /* 0x000fe40000010000 */
[----:B------:R-:W-:Y:S02]  /*4090*/  FADD.FTZ R215, R237, -R215 ;  /* 0x800000d7edd77221 */ /* 0x000fe40000010000 */
[C---:B------:R-:W-:Y:S01]  /*40a0*/  FMUL.FTZ R217, R6.reuse, R217 ;  /* 0x000000d906d97220 */ /* 0x040fe20000410000 */
[----:B------:R-:W-:Y:S01]  /*40b0*/  @P0 SHF.L.U32 R248, R33, 0x10, RZ ;  /* 0x0000001021f80819 */ /* 0x000fe200000006ff */
[----:B------:R-:W-:-:S02]  /*40c0*/  FMUL.FTZ R215, R6, R215 ;  /* 0x000000d706d77220 */ /* 0x000fc40000410000 */
[----:B------:R-:W-:Y:S01]  /*40d0*/  @P0 FADD.FTZ R217, R217, R249 ;  /* 0x000000f9d9d90221 */ /* 0x000fe20000010000 */
[-CC-:B------:R-:W-:Y:S01]  /*40e0*/  FFMA.FTZ R249, R14, R179.reuse, R177.reuse ;  /* 0x000000b30ef97223 */ /* 0x180fe200000100b1 */
[----:B------:R-:W-:Y:S01]  /*40f0*/  @P0 PRMT R172, R34, 0x7632, R172 ;  /* 0x0000763222ac0816 */ /* 0x000fe200000000ac */
[----:B------:R-:W-:Y:S01]  /*4100*/  @P0 FADD.FTZ R215, R215, R248 ;  /* 0x000000f8d7d70221 */ /* 0x000fe20000010000 */
[----:B------:R-:W-:Y:S01]  /*4110*/  FFMA.FTZ R248, R11, R179, R177 ;  /* 0x000000b30bf87223 */ /* 0x000fe200000100b1 */
[----:B------:R-:W-:Y:S01]  /*4120*/  FADD.FTZ R249, R234, -R249 ;  /* 0x800000f9eaf97221 */ /* 0x000fe20000010000 */
[----:B------:R-:W-:Y:S02]  /*4130*/  @P0 SHF.L.U32 R250, R172, 0x10, RZ ;  /* 0x00000010acfa0819 */ /* 0x000fe400000006ff */
[----:B------:R-:W-:Y:S01]  /*4140*/  FADD.FTZ R248, R233, -R248 ;  /* 0x800000f8e9f87221 */ /* 0x000fe20000010000 */
[----:B------:R-:W-:Y:S01]  /*4150*/  FMUL.FTZ R249, R6, R249 ;  /* 0x000000f906f97220 */ /* 0x000fe20000410000 */
[----:B------:R-:W-:-:S03]  /*4160*/  FFMA.FTZ R177, R232, R179, R177 ;  /* 0x000000b3e8b17223 */ /* 0x000fc600000100b1 */
[----:B------:R-:W-:Y:S01]  /*4170*/  @P0 FADD.FTZ R249, R249, R250 ;  /* 0x000000faf9f90221 */ /* 0x000fe20000010000 */
[----:B------:R-:W-:Y:S01]  /*4180*/  FMUL.FTZ R250, R6, R248 ;  /* 0x000000f806fa7220 */ /* 0x000fe20000410000 */
[----:B------:R-:W-:Y:S01]  /*4190*/  @P0 SHF.L.U32 R248, R35, 0x10, RZ ;  /* 0x0000001023f80819 */ /* 0x000fe200000006ff */
[----:B------:R-:W-:Y:S01]  /*41a0*/  FADD.FTZ R177, R231, -R177 ;  /* 0x800000b1e7b17221 */ /* 0x000fe20000010000 */
[----:B------:R-:W-:-:S03]  /*41b0*/  @P0 PRMT R172, R35, 0x7632, R172 ;  /* 0x0000763223ac0816 */ /* 0x000fc600000000ac */
[----:B------:R-:W-:Y:S01]  /*41c0*/  @P0 FADD.FTZ R250, R250, R248 ;  /* 0x000000f8fafa0221 */ /* 0x000fe20000010000 */
[----:B-1----:R-:W-:Y:S01]  /*41d0*/  @P0 SHF.L.U32 R0, R172, 0x10, RZ ;  /* 0x00000010ac000819 */ /* 0x002fe200000006ff */
[----:B------:R-:W-:-:S04]  /*41e0*/  FMUL.FTZ R248, R6, R177 ;  /* 0x000000b106f87220 */ /* 0x000fc80000410000 */
[----:B------:R-:W-:Y:S01]  /*41f0*/  @P0 FADD.FTZ R248, R248, R0 ;  /* 0x00000000f8f80221 */ /* 0x000fe20000010000 */
[----:B------:R-:W-:Y:S01]  /*4200*/  ISETP.NE.U32.AND P0, PT, RZ, UR16, PT ;  /* 0x00000010ff007c0c */ /* 0x000fe2000bf05070 */
[----:B------:R-:W-:Y:S01]  /*4210*/  FADD.FTZ R68, R68, R214 ;  /* 0x000000d644447221 */ /* 0x000fe20000010000 */
[----:B------:R-:W2:Y:S02]  /*4220*/  LDL R0, [R1+0x114] ;  /* 0x0001140001007983 */ /* 0x000ea40000100800 */
[----:B------:R-:W-:-:S13]  /*4230*/  ISETP.NE.AND.EX P0, PT, RZ, UR17, PT, P0 ;  /* 0x00000011ff007c0c */ /* 0x000fda000bf05300 */
        /* <DEDUP_REMOVED lines=12> */
[----:B------:R-:W-:Y:S02]  /*4300*/  @P0 F2FP.BF16.F32.PACK_AB R176, RZ, R250 ;  /* 0x000000faffb0023e */ /* 0x000fe400000010ff */
[----:B------:R-:W-:Y:S02]  /*4310*/  @P0 F2FP.BF16.F32.PACK_AB R214, RZ, R248 ;  /* 0x000000f8ffd6023e */ /* 0x000fe400000010ff */
[----:B------:R-:W-:Y:S02]  /*4320*/  @P0 PRMT R171, R176, 0x7610, R171 ;  /* 0x00007610b0ab0816 */ /* 0x000fe400000000ab */
[----:B------:R-:W-:Y:S02]  /*4330*/  @P0 LEA R176, P6, R3, UR16, 0x4 ;  /* 0x0000001003b00c11 */ /* 0x000fe4000f8c20ff */
[----:B------:R-:W-:-:S02]  /*4340*/  @P0 PRMT R171, R171, 0x5410, R214 ;  /* 0x00005410abab0816 */ /* 0x000fc400000000d6 */
[----:B------:R-:W-:-:S05]  /*4350*/  @P0 LEA.HI.X R177, R3, UR17, RZ, 0x4, P6 ;  /* 0x0000001103b10c11 */ /* 0x000fca000b0f24ff */
[----:B------:R0:W-:Y:S04]  /*4360*/  @P0 STG.E.128 desc[UR4][R176.64], R168 ;  /* 0x000000a8b0000986 */ /* 0x0001e8000c101d04 */
[----:B0-----:R-:W3:Y:S01]  /*4370*/  LDL R177, [R1+0x10c] ;  /* 0x00010c0001b17983 */ /* 0x001ee20000100800 */
        /* <DEDUP_REMOVED lines=11> */
[----:B------:R-:W-:-:S03]  /*4430*/  HFMA2.MMA R215, -RZ, RZ, 0, 0 ;  /* 0x00000000ffd77435 */ /* 0x000fc600000001ff */
[----:B------:R-:W-:-:S08]  /*4440*/  FMUL.FTZ R177, R172, UR15 ;  /* 0x0000000facb17c20 */ /* 0x000fd00008410000 */
[----:B------:R-:W-:-:S05]  /*4450*/  @P0 SHF.L.U32 R172, R173, 0x10, RZ ;  /* 0x00000010adac0819 */ /* 0x000fca00000006ff */
[----:B------:R-:W-:Y:S01]  /*4460*/  @P0 FMUL.FTZ R215, R177, R172 ;  /* 0x000000acb1d70220 */ /* 0x000fe20000410000 */
[----:B----4-:R-:W-:Y:S02]  /*4470*/  FMUL.FTZ R172, R2, R177 ;  /* 0x000000b102ac7220 */ /* 0x010fe40000410000 */
[----:B------:R-:W3:Y:S03]  /*4480*/  LDL R177, [R1+0xf8] ;  /* 0x0000f80001b17983 */ /* 0x000ee60000100800 */
[----:B------:R-:W-:Y:S02]  /*4490*/  FSEL R252, R172, RZ, P0 ;  /* 0x000000ffacfc7208 */ /* 0x000fe40000000000 */
[----:B------:R-:W-:-:S13]  /*44a0*/  LOP3.LUT P0, RZ, R26, 0xff000000, RZ, 0xc0, !PT ;  /* 0xff0000001aff7812 */ /* 0x000fda000780c0ff */
[----:B------:R-:W-:Y:S01]  /*44b0*/  @P0 PRMT R172, R173, 0x7632, R172 ;  /* 0x00007632adac0816 */ /* 0x000fe200000000ac */
[----:B------:R-:W-:-:S03]  /*44c0*/  FMUL.FTZ R173, R216, R5 ;  /* 0x00000005d8ad7220 */ /* 0x000fc60000410000 */
[----:B------:R-:W-:Y:S01]  /*44d0*/  @P0 SHF.L.U32 R172, R172, 0x10, RZ ;  /* 0x00000010acac0819 */ /* 0x000fe200000006ff */
[----:B------:R-:W-:Y:S01]  /*44e0*/  FMUL.FTZ R173, R173, UR15 ;  /* 0x0000000fadad7c20 */ /* 0x000fe20008410000 */
[----:B------:R-:W-:-:S03]  /*44f0*/  IMAD.MOV.U32 R216, RZ, RZ, RZ ;  /* 0x000000ffffd87224 */ /* 0x000fc600078e00ff */
[----:B------:R-:W-:Y:S01]  /*4500*/  @P0 FMUL.FTZ R216, R173, R172 ;  /* 0x000000acadd80220 */ /* 0x000fe20000410000 */
[----:B--2---:R-:W-:Y:S02]  /*4510*/  FMUL.FTZ R172, R0, R173 ;  /* 0x000000ad00ac7220 */ /* 0x004fe40000410000 */
[----:B------:R-:W2:Y:S03]  /*4520*/  LDL R0, [R1+0xfc] ;  /* 0x0000fc0001007983 */ /* 0x000ea60000100800 */
[----:B------:R-:W-:Y:S02]  /*4530*/  FSEL R2, R172, RZ, P0 ;  /* 0x000000ffac027208 */ /* 0x000fe40000000000 */
[----:B------:R-:W-:Y:S01]  /*4540*/  LOP3.LUT P0, RZ, R27, 0xff, RZ, 0xc0, !PT ;  /* 0x000000ff1bff7812 */ /* 0x000fe2000780c0ff */
[----:B------:R-:W-:-:S04]  /*4550*/  FMUL.FTZ R172, R217, R5 ;  /* 0x00000005d9ac7220 */ /* 0x000fc80000410000 */
[----:B------:R-:W-:Y:S01]  /*4560*/  FMUL.FTZ R173, R172, UR15 ;  /* 0x0000000facad7c20 */ /* 0x000fe20008410000 */
[----:B------:R-:W-:-:S07]  /*4570*/  MOV R217, RZ ;  /* 0x000000ff00d97202 */ /* 0x000fce0000000f00 */
        /* <DEDUP_REMOVED lines=8> */
[----:B------:R-:W-:-:S04]  /*4600*/  @P0 PRMT R172, R174, 0x7632, R172 ;  /* 0x00007632aeac0816 */ /* 0x000fc800000000ac */
[----:B------:R-:W-:-:S05]  /*4610*/  @P0 SHF.L.U32 R172, R172, 0x10, RZ ;  /* 0x00000010acac0819 */ /* 0x000fca00000006ff */
[----:B------:R-:W-:Y:S01]  /*4620*/  @P0 FMUL.FTZ R249, R173, R172 ;  /* 0x000000acadf90220 */ /* 0x000fe20000410000 */
[----:B--2---:R-:W-:-:S05]  /*4630*/  FMUL.FTZ R172, R0, R173 ;  /* 0x000000ad00ac7220 */ /* 0x004fca0000410000 */
[----:B------:R-:W-:Y:S02]  /*4640*/  FSEL R0, R172, RZ, P0 ;  /* 0x000000ffac007208 */ /* 0x000fe40000000000 */
[----:B------:R-:W-:Y:S02]  /*4650*/  F2FP.BF16.F32.PACK_AB R172, R176, R4 ;  /* 0x00000004b0ac723e */ /* 0x000fe400000010ff */
[----:B------:R2:W5:Y:S04]  /*4660*/  LDL.LU R4, [R1+0x160] ;  /* 0x0001600001047983 */ /* 0x0005680000300800 */
[----:B------:R-:W3:Y:S01]  /*4670*/  LDL R176, [R1+0x100] ;  /* 0x0001000001b07983 */ /* 0x000ee20000100800 */
        /* <DEDUP_REMOVED lines=8> */
[----:B------:R-:W-:-:S13]  /*4700*/  LOP3.LUT P0, RZ, R27, 0xff000000, RZ, 0xc0, !PT ;  /* 0xff0000001bff7812 */ /* 0x000fda000780c0ff */
[----:B------:R-:W-:Y:S02]  /*4710*/  @P0 PRMT R173, R175, 0x7632, R173 ;  /* 0x00007632afad0816 */ /* 0x000fe400000000ad */
[----:B------:R-:W3:Y:S01]  /*4720*/  LDL R175, [R1+0x104] ;  /* 0x0001040001af7983 */ /* 0x000ee20000100800 */
[----:B------:R-:W-:Y:S01]  /*4730*/  FMUL.FTZ R174, R248, R5 ;  /* 0x00000005f8ae7220 */ /* 0x000fe20000410000 */
[----:B------:R-:W-:Y:S01]  /*4740*/  HFMA2.MMA R248, -RZ, RZ, 0, 0 ;  /* 0x00000000fff87435 */ /* 0x000fe200000001ff */
[----:B------:R-:W-:Y:S02]  /*4750*/  @P0 SHF.L.U32 R173, R173, 0x10, RZ ;  /* 0x00000010adad0819 */ /* 0x000fe400000006ff */
[----:B------:R-:W-:-:S04]  /*4760*/  FMUL.FTZ R174, R174, UR15 ;  /* 0x0000000faeae7c20 */ /* 0x000fc80008410000 */
[----:B------:R-:W-:Y:S01]  /*4770*/  @P0 FMUL.FTZ R248, R174, R173 ;  /* 0x000000adaef80220 */ /* 0x000fe20000410000 */
[----:B------:R-:W-:Y:S02]  /*4780*/  F2FP.BF16.F32.PACK_AB R173, R2, R252 ;  /* 0x000000fc02ad723e */ /* 0x000fe400000010ff */
[----:B------:R2:W5:Y:S01]  /*4790*/  LDL.LU R2, [R1+0x15c] ;  /* 0x00015c0001027983 */ /* 0x0005620000300800 */
[----:B---3--:R-:W-:-:S05]  /*47a0*/  FMUL.FTZ R174, R175, R174 ;  /* 0x000000aeafae7220 */ /* 0x008fca0000410000 */
[----:B------:R-:W-:Y:S02]  /*47b0*/  FSEL R175, R174, RZ, P0 ;  /* 0x000000ffaeaf7208 */ /* 0x000fe40000000000 */
[----:B------:R-:W-:Y:S02]  /*47c0*/  F2FP.BF16.F32.PACK_AB R174, R0, R177 ;  /* 0x000000b100ae723e */ /* 0x000fe400000010ff */
[----:B------:R2:W5:Y:S01]  /*47d0*/  LDL.LU R0, [R1+0x158] ;  /* 0x0001580001007983 */ /* 0x0005620000300800 */
[----:B------:R-:W-:Y:S02]  /*47e0*/  F2FP.BF16.F32.PACK_AB R175, R175, R176 ;  /* 0x000000b0afaf723e */ /* 0x000fe400000010ff */
[----:B------:R-:W-:-:S04]  /*47f0*/  LEA R176, P0, R3, UR18, 0x4 ;  /* 0x0000001203b07c11 */ /* 0x000fc8000f8020ff */
[----:B------:R-:W-:-:S05]  /*4800*/  LEA.HI.X R177, R3, UR19, RZ, 0x4, P0 ;  /* 0x0000001303b17c11 */ /* 0x000fca00080f24ff */
[----:B------:R2:W-:Y:S01]  /*4810*/  STG.E.128 desc[UR4][R176.64], R172 ;  /* 0x000000acb0007986 */ /* 0x0005e2000c101d04 */
[----:B------:R-:W-:Y:S01]  /*4820*/  FADD.FTZ R69, R69, R214 ;  /* 0x000000d645457221 */ /* 0x000fe20000010000 */
[----:B------:R-:W-:Y:S01]  /*4830*/  FADD.FTZ R70, R70, R215 ;  /* 0x000000d746467221 */ /* 0x000fe20000010000 */
[----:B------:R-:W-:Y:S01]  /*4840*/  FADD.FTZ R71, R71, R216 ;  /* 0x000000d847477221 */ /* 0x000fe20000010000 */
[----:B------:R-:W-:Y:S01]  /*4850*/  FADD.FTZ R64, R64, R217 ;  /* 0x000000d940407221 */ /* 0x000fe20000010000 */
[----:B------:R-:W-:Y:S01]  /*4860*/  FADD.FTZ R65, R65, R249 ;  /* 0x000000f941417221 */ /* 0x000fe20000010000 */
[----:B------:R-:W-:Y:S01]  /*4870*/  FADD.FTZ R66, R66, R250 ;  /* 0x000000fa42427221 */ /* 0x000fe20000010000 */
[----:B------:R-:W-:Y:S01]  /*4880*/  FADD.FTZ R67, R67, R248 ;  /* 0x000000f843437221 */ /* 0x000fe20000010000 */
[----:B------:R-:W-:-:S07]  /*4890*/  IADD3 R3, R3, 0x20, RZ ;  /* 0x0000002003037810 */ /* 0x000fce0007ffe0ff */
.L_x_4870:
[----:B------:R-:W-:Y:S05]  /*48a0*/  BSYNC B1 ;  /* 0x0000000000017941 */ /* 0x000fea0003800000 */
.L_x_4869:
[----:B------:R-:W-:Y:S04]  /*48b0*/  BSSY B1, `(.L_x_4871) ;  /* 0x00000ae000017945 */ /* 0x000fe80003800000 */
[----:B------:R-:W-:Y:S05]  /*48c0*/  @!P3 BRA `(.L_x_4872) ;  /* 0x0000000800b0b947 */ /* 0x000fea0003800000 */
[----:B0-2---:R-:W0:Y:S01]  /*48d0*/  LDC.64 R172, c[0x0][0x220] ;  /* 0x00008800ffac7b82 */ /* 0x005e220000000a00 */
[----:B------:R-:W2:Y:S07]  /*48e0*/  LDL R248, [R1+0xc8] ;  /* 0x0000c80001f87983 */ /* 0x000eae0000100800 */
[----:B-1----:R-:W1:Y:S01]  /*48f0*/  LDC.U8 R176, c[0x0][0x2a0] ;  /* 0x0000a800ffb07b82 */ /* 0x002e620000000000 */
[----:B------:R-:W-:Y:S01]  /*4900*/  MOV R216, R180 ;  /* 0x000000b400d87202 */ /* 0x000fe20000000f00 */
[----:B-----5:R-:W-:Y:S01]  /*4910*/  STL [R1+0x160], R4 ;  /* 0x0001600401007387 */ /* 0x020fe20000100800 */
[----:B0-----:R-:W-:Y:S01]  /*4920*/  IMAD.WIDE.U32 R172, R3, 0x10, R172 ;  /* 0x0000001003ac7825 */ /* 0x001fe200078e00ac */
[----:B-1----:R-:W-:-:S05]  /*4930*/  ISETP.NE.AND P0, PT, R176, RZ, PT ;  /* 0x000000ffb000720c */ /* 0x002fca0003f05270 */
[----:B------:R-:W3:Y:S01]  /*4940*/  LDG.E.128 R172, desc[UR4][R172.64] ;  /* 0x00000004acac7981 */ /* 0x000ee2000c1e1d00 */
[----:B------:R-:W-:-:S03]  /*4950*/  FSEL R177, R178, RZ, !P0 ;  /* 0x000000ffb2b17208 */ /* 0x000fc60004000000 */
[----:B------:R0:W-:Y:S01]  /*4960*/  STL [R1+0x15c], R2 ;  /* 0x00015c0201007387 */ /* 0x0001e20000100800 */
        /* <DEDUP_REMOVED lines=42> */
[----:B------:R-:W-:Y:S02]  /*4c10*/  FADD.FTZ R249, R213, -R249 ;  /* 0x800000f9d5f97221 */ /* 0x000fe40000010000 */
[----:B------:R-:W-:Y:S02]  /*4c20*/  @P0 IMAD.U32 R250, R172, 0x10000, RZ ;  /* 0x00010000acfa0824 */ /* 0x000fe400078e00ff */
[----:B------:R-:W-:Y:S01]  /*4c30*/  FADD.FTZ R248, R212, -R248 ;  /* 0x800000f8d4f87221 */ /* 0x000fe20000010000 */
[----:B------:R-:W-:Y:S01]  /*4c40*/  FMUL.FTZ R249, R6, R249 ;  /* 0x000000f906f97220 */ /* 0x000fe20000410000 */
[----:B------:R-:W-:-:S03]  /*4c50*/  FFMA.FTZ R177, R211, R179, R177 ;  /* 0x000000b3d3b17223 */ /* 0x000fc600000100b1 */
[----:B------:R-:W-:Y:S01]  /*4c60*/  @P0 FADD.FTZ R249, R249, R250 ;  /* 0x000000faf9f90221 */ /* 0x000fe20000010000 */
[----:B------:R-:W-:Y:S01]  /*4c70*/  FMUL.FTZ R250, R6, R248 ;  /* 0x000000f806fa7220 */ /* 0x000fe20000410000 */
[C---:B------:R-:W-:Y:S01]  /*4c80*/  @P0 SHF.L.U32 R248, R31.reuse, 0x10, RZ ;  /* 0x000000101ff80819 */ /* 0x040fe200000006ff */
        /* <DEDUP_REMOVED lines=53> */
[----:B------:R-:W-:-:S03]  /*4fe0*/  MOV R216, RZ ;  /* 0x000000ff00d87202 */ /* 0x000fc60000000f00 */
[----:B------:R-:W-:Y:S01]  /*4ff0*/  @P0 FMUL.FTZ R216, R173, R172 ;  /* 0x000000acadd80220 */ /* 0x000fe20000410000 */
[----:B--2---:R-:W-:Y:S02]  /*5000*/  FMUL.FTZ R172, R0, R173 ;  /* 0x000000ad00ac7220 */ /* 0x004fe40000410000 */
[----:B------:R-:W2:Y:S03]  /*5010*/  LDL R0, [R1+0xbc] ;  /* 0x0000bc0001007983 */ /* 0x000ea60000100800 */
[----:B------:R-:W-:Y:S02]  /*5020*/  FSEL R2, R172, RZ, P0 ;  /* 0x000000ffac027208 */ /* 0x000fe40000000000 */
[----:B------:R-:W-:Y:S01]  /*5030*/  LOP3.LUT P0, RZ, R181, 0xff, RZ, 0xc0, !PT ;  /* 0x000000ffb5ff7812 */ /* 0x000fe2000780c0ff */
[----:B------:R-:W-:Y:S01]  /*5040*/  FMUL.FTZ R172, R217, R5 ;  /* 0x00000005d9ac7220 */ /* 0x000fe20000410000 */
[----:B------:R-:W-:-:S03]  /*5050*/  HFMA2.MMA R217, -RZ, RZ, 0, 0 ;  /* 0x00000000ffd97435 */ /* 0x000fc600000001ff */
[----:B------:R-:W-:-:S08]  /*5060*/  FMUL.FTZ R173, R172, UR15 ;  /* 0x0000000facad7c20 */ /* 0x000fd00008410000 */
[----:B------:R-:W-:-:S05]  /*5070*/  @P0 SHF.L.U32 R172, R174, 0x10, RZ ;  /* 0x00000010aeac0819 */ /* 0x000fca00000006ff */
[----:B------:R-:W-:Y:S01]  /*5080*/  @P0 FMUL.FTZ R217, R173, R172 ;  /* 0x000000acadd90220 */ /* 0x000fe20000410000 */
[----:B---3--:R-:W-:-:S05]  /*5090*/  FMUL.FTZ R172, R177, R173 ;  /* 0x000000adb1ac7220 */ /* 0x008fca0000410000 */
        /* <DEDUP_REMOVED lines=12> */
[----:B------:R-:W2:Y:S01]  /*5160*/  LDL R176, [R1+0xc0] ;  /* 0x0000c00001b07983 */ /* 0x000ea20000100800 */
[----:B------:R-:W-:Y:S01]  /*5170*/  LOP3.LUT P0, RZ, R181, 0xff0000, RZ, 0xc0, !PT ;  /* 0x00ff0000b5ff7812 */ /* 0x000fe2000780c0ff */
[----:B------:R-:W-:Y:S01]  /*5180*/  FMUL.FTZ R173, R250, R5 ;  /* 0x00000005faad7220 */ /* 0x000fe20000410000 */
[----:B------:R-:W-:-:S03]  /*5190*/  HFMA2.MMA R250, -RZ, RZ, 0, 0 ;  /* 0x00000000fffa7435 */ /* 0x000fc600000001ff */
[----:B------:R-:W-:-:S08]  /*51a0*/  FMUL.FTZ R174, R173, UR15 ;  /* 0x0000000fadae7c20 */ /* 0x000fd00008410000 */
[----:B------:R-:W-:-:S05]  /*51b0*/  @P0 SHF.L.U32 R173, R175, 0x10, RZ ;  /* 0x00000010afad0819 */ /* 0x000fca00000006ff */
[----:B------:R-:W-:Y:S01]  /*51c0*/  @P0 FMUL.FTZ R250, R174, R173 ;  /* 0x000000adaefa0220 */ /* 0x000fe20000410000 */
[----:B--2---:R-:W-:-:S05]  /*51d0*/  FMUL.FTZ R173, R176, R174 ;  /* 0x000000aeb0ad7220 */ /* 0x004fca0000410000 */
[----:B------:R-:W-:Y:S02]  /*51e0*/  FSEL R176, R173, RZ, P0 ;  /* 0x000000ffadb07208 */ /* 0x000fe40000000000 */
[----:B------:R-:W-:-:S13]  /*51f0*/  LOP3.LUT P0, RZ, R181, 0xff000000, RZ, 0xc0, !PT ;  /* 0xff000000b5ff7812 */ /* 0x000fda000780c0ff */
[----:B------:R-:W-:Y:S02]  /*5200*/  @P0 PRMT R173, R175, 0x7632, R173 ;  /* 0x00007632afad0816 */ /* 0x000fe400000000ad */
[----:B------:R-:W2:Y:S01]  /*5210*/  LDL R175, [R1+0xc4] ;  /* 0x0000c40001af7983 */ /* 0x000ea20000100800 */
[----:B------:R-:W-:Y:S01]  /*5220*/  FMUL.FTZ R174, R248, R5 ;  /* 0x00000005f8ae7220 */ /* 0x000fe20000410000 */
[----:B------:R-:W-:-:S03]  /*5230*/  @P0 SHF.L.U32 R173, R173, 0x10, RZ ;  /* 0x00000010adad0819 */ /* 0x000fc600000006ff */
[----:B------:R-:W-:Y:S01]  /*5240*/  FMUL.FTZ R174, R174, UR15 ;  /* 0x0000000faeae7c20 */ /* 0x000fe20008410000 */
[----:B------:R-:W-:-:S03]  /*5250*/  MOV R248, RZ ;  /* 0x000000ff00f87202 */ /* 0x000fc60000000f00 */
[----:B------:R-:W-:Y:S01]  /*5260*/  @P0 FMUL.FTZ R248, R174, R173 ;  /* 0x000000adaef80220 */ /* 0x000fe20000410000 */
[----:B------:R-:W-:Y:S02]  /*5270*/  F2FP.BF16.F32.PACK_AB R173, R2, R252 ;  /* 0x000000fc02ad723e */ /* 0x000fe400000010ff */
[----:B------:R3:W5:Y:S01]  /*5280*/  LDL.LU R2, [R1+0x15c] ;  /* 0x00015c0001027983 */ /* 0x0007620000300800 */
[----:B--2---:R-:W-:-:S05]  /*5290*/  FMUL.FTZ R174, R175, R174 ;  /* 0x000000aeafae7220 */ /* 0x004fca0000410000 */
        /* <DEDUP_REMOVED lines=15> */
.L_x_4872:
[----:B------:R-:W-:Y:S05]  /*5390*/  BSYNC B1 ;  /* 0x0000000000017941 */ /* 0x000fea0003800000 */
.L_x_4871:
[----:B------:R-:W-:Y:S04]  /*53a0*/  BSSY B1, `(.L_x_4873) ;  /* 0x00000ae000017945 */ /* 0x000fe80003800000 */
[----:B------:R-:W-:Y:S05]  /*53b0*/  @!P4 BRA `(.L_x_4874) ;  /* 0x0000000800b0c947 */ /* 0x000fea0003800000 */
[----:B0-23--:R-:W0:Y:S01]  /*53c0*/  LDC.64 R172, c[0x0][0x220] ;  /* 0x00008800ffac7b82 */ /* 0x00de220000000a00 */
        /* <DEDUP_REMOVED lines=17> */
[----:B------:R-:W-:-:S04]  /*54e0*/  @P0 IMAD.U32 R214, R160, 0x10000, RZ ;  /* 0x00010000a0d60824 */ /* 0x000fc800078e00ff */
        /* <DEDUP_REMOVED lines=103> */
[----:B------:R-:W-:-:S04]  /*5b60*/  @P0 IMAD.U32 R172, R174, 0x10000, RZ ;  /* 0x00010000aeac0824 */ /* 0x000fc800078e00ff */
        /* <DEDUP_REMOVED lines=49> */
.L_x_4874:
[----:B------:R-:W-:Y:S05]  /*5e80*/  BSYNC B1 ;  /* 0x0000000000017941 */ /* 0x000fea0003800000 */
.L_x_4873:
[----:B0-234-:R-:W2:Y:S01]  /*5e90*/  LDL R172, [R1+0x10] ;  /* 0x0000100001ac7983 */ /* 0x01dea20000100800 */
[----:B------:R-:W-:Y:S01]  /*5ea0*/  BSSY B1, `(.L_x_4875) ;  /* 0x00000a9000017945 */ /* 0x000fe20003800000 */
[----:B--2---:R-:W-:-:S13]  /*5eb0*/  ISETP.NE.AND P0, PT, R172, RZ, PT ;  /* 0x000000ffac00720c */ /* 0x004fda0003f05270 */
[----:B------:R-:W-:Y:S05]  /*5ec0*/  @!P0 BRA `(.L_x_4876) ;  /* 0x0000000800988947 */ /* 0x000fea0003800000 */
[----:B------:R-:W2:Y:S01]  /*5ed0*/  LDL R172, [R1+0x4] ;  /* 0x0000040001ac7983 */ /* 0x000ea20000100800 */
[----:B------:R-:W0:Y:S03]  /*5ee0*/  LDC.U8 R173, c[0x0][0x2a0] ;  /* 0x0000a800ffad7b82 */ /* 0x000e260000000000 */
[----:B------:R-:W3:Y:S04]  /*5ef0*/  LDL R250, [R1+0x50] ;  /* 0x0000500001fa7983 */ /* 0x000ee80000100800 */
[----:B------:R-:W4:Y:S04]  /*5f00*/  LDL R248, [R1+0x54] ;  /* 0x0000540001f87983 */ /* 0x000f280000100800 */
[----:B------:R-:W4:Y:S04]  /*5f10*/  LDL R252, [R1+0x38] ;  /* 0x0000380001fc7983 */ /* 0x000f280000100800 */
[----:B------:R-:W4:Y:S01]  /*5f20*/  LDL R249, [R1+0x40] ;  /* 0x0000400001f97983 */ /* 0x000f220000100800 */
[----:B0-----:R-:W-:-:S04]  /*5f30*/  ISETP.NE.AND P0, PT, R173, RZ, PT ;  /* 0x000000ffad00720c */ /* 0x001fc80003f05270 */
[----:B------:R-:W-:Y:S02]  /*5f40*/  FSEL R175, R178, RZ, !P0 ;  /* 0x000000ffb2af7208 */ /* 0x000fe40004000000 */
[----:B------:R-:W-:-:S04]  /*5f50*/  ISETP.NE.U32.AND P0, PT, RZ, UR8, PT ;  /* 0x00000008ff007c0c */ /* 0x000fc8000bf05070 */
[----:B------:R-:W-:Y:S01]  /*5f60*/  ISETP.NE.AND.EX P0, PT, RZ, UR9, PT, P0 ;  /* 0x00000009ff007c0c */ /* 0x000fe2000bf05300 */
[-CC-:B------:R-:W-:Y:S01]  /*5f70*/  FFMA.FTZ R178, R222, R179.reuse, R175.reuse ;  /* 0x000000b3deb27223 */ /* 0x180fe200000100af */
[-CC-:B-1----:R-:W-:Y:S01]  /*5f80*/  FFMA.FTZ R177, R205, R179.reuse, R175.reuse ;  /* 0x000000b3cdb17223 */ /* 0x182fe200000100af */
        /* <DEDUP_REMOVED lines=8> */
[C---:B-----5:R-:W-:Y:S01]  /*6010*/  FMUL.FTZ R215, R6.reuse, R178 ;  /* 0x000000b206d77220 */ /* 0x060fe20000410000 */
[C---:B------:R-:W-:Y:S01]  /*6020*/  FMUL.FTZ R216, R6.reuse, R177 ;  /* 0x000000b106d87220 */ /* 0x040fe20000410000 */
[C---:B------:R-:W-:Y:S01]  /*6030*/  FMUL.FTZ R217, R6.reuse, R176 ;  /* 0x000000b006d97220 */ /* 0x040fe20000410000 */
[----:B------:R-:W-:Y:S01]  /*6040*/  FMUL.FTZ R178, R6, R174 ;  /* 0x000000ae06b27220 */ /* 0x000fe20000410000 */
[-CC-:B--2---:R-:W-:Y:S01]  /*6050*/  FFMA.FTZ R214, R172, R179.reuse, R175.reuse ;  /* 0x000000b3acd67223 */ /* 0x184fe200000100af */
[-CC-:B------:R-:W-:Y:S01]  /*6060*/  FFMA.FTZ R172, R197, R179.reuse, R175.reuse ;  /* 0x000000b3c5ac7223 */ /* 0x180fe200000100af */
[----:B------:R-:W-:-:S02]  /*6070*/  FFMA.FTZ R175, R195, R179, R175 ;  /* 0x000000b3c3af7223 */ /* 0x000fc400000100af */
[----:B------:R-:W-:Y:S01]  /*6080*/  FADD.FTZ R179, R223, -R214 ;  /* 0x800000d6dfb37221 */ /* 0x000fe20000010000 */
[----:B------:R-:W-:Y:S01]  /*6090*/  FADD.FTZ R172, R196, -R172 ;  /* 0x800000acc4ac7221 */ /* 0x000fe20000010000 */
[----:B------:R-:W-:Y:S02]  /*60a0*/  FADD.FTZ R175, R194, -R175 ;  /* 0x800000afc2af7221 */ /* 0x000fe40000010000 */
[C---:B------:R-:W-:Y:S01]  /*60b0*/  FMUL.FTZ R214, R6.reuse, R179 ;  /* 0x000000b306d67220 */ /* 0x040fe20000410000 */
[C---:B------:R-:W-:Y:S01]  /*60c0*/  FMUL.FTZ R179, R6.reuse, R173 ;  /* 0x000000ad06b37220 */ /* 0x040fe20000410000 */
[C---:B------:R-:W-:Y:S01]  /*60d0*/  FMUL.FTZ R177, R6.reuse, R172 ;  /* 0x000000ac06b17220 */ /* 0x040fe20000410000 */
[----:B------:R-:W-:Y:S01]  /*60e0*/  FMUL.FTZ R175, R6, R175 ;  /* 0x000000af06af7220 */ /* 0x000fe20000410000 */
[----:B------:R-:W-:Y:S02]  /*60f0*/  @P0 PRMT R6, R164, 0x7632, R6 ;  /* 0x00007632a4060816 */ /* 0x000fe40000000006 */
[----:B------:R-:W-:-:S02]  /*6100*/  @P0 PRMT R172, R166, 0x7632, R172 ;  /* 0x00007632a6ac0816 */ /* 0x000fc400000000ac */
[----:B------:R-:W-:Y:S02]  /*6110*/  @P0 SHF.L.U32 R6, R6, 0x10, RZ ;  /* 0x0000001006060819 */ /* 0x000fe400000006ff */
[----:B------:R-:W-:Y:S02]  /*6120*/  @P0 SHF.L.U32 R172, R172, 0x10, RZ ;  /* 0x00000010acac0819 */ /* 0x000fe400000006ff */
[----:B------:R-:W-:Y:S01]  /*6130*/  @P0 PRMT R173, R165, 0x7632, R173 ;  /* 0x00007632a5ad0816 */ /* 0x000fe200000000ad */
[----:B------:R-:W-:Y:S01]  /*6140*/  @P0 FADD.FTZ R215, R215, R6 ;  /* 0x00000006d7d70221 */ /* 0x000fe20000010000 */
[----:B------:R-:W-:Y:S01]  /*6150*/  @P0 SHF.L.U32 R6, R164, 0x10, RZ ;  /* 0x00000010a4060819 */ /* 0x000fe200000006ff */
[----:B------:R-:W-:Y:S01]  /*6160*/  @P0 FADD.FTZ R179, R179, R172 ;  /* 0x000000acb3b30221 */ /* 0x000fe20000010000 */
[----:B------:R-:W-:Y:S02]  /*6170*/  @P0 SHF.L.U32 R173, R173, 0x10, RZ ;  /* 0x00000010adad0819 */ /* 0x000fe400000006ff */
[----:B------:R-:W-:Y:S01]  /*6180*/  @P0 SHF.L.U32 R172, R165, 0x10, RZ ;  /* 0x00000010a5ac0819 */ /* 0x000fe200000006ff */
[--C-:B------:R-:W-:Y:S01]  /*6190*/  @P0 FADD.FTZ R214, R214, R6.reuse ;  /* 0x00000006d6d60221 */ /* 0x100fe20000010000 */
[----:B------:R-:W-:Y:S01]  /*61a0*/  @P0 PRMT R6, R167, 0x7632, R6 ;  /* 0x00007632a7060816 */ /* 0x000fe20000000006 */
[----:B------:R-:W-:Y:S01]  /*61b0*/  @P0 FADD.FTZ R217, R217, R173 ;  /* 0x000000add9d90221 */ /* 0x000fe20000010000 */
[----:B------:R-:W-:Y:S01]  /*61c0*/  @P0 SHF.L.U32 R173, R167, 0x10, RZ ;  /* 0x00000010a7ad0819 */ /* 0x000fe200000006ff */
[----:B------:R-:W-:Y:S01]  /*61d0*/  @P0 FADD.FTZ R216, R216, R172 ;  /* 0x000000acd8d80221 */ /* 0x000fe20000010000 */
[----:B------:R-:W-:-:S02]  /*61e0*/  @P0 SHF.L.U32 R6, R6, 0x10, RZ ;  /* 0x0000001006060819 */ /* 0x000fc400000006ff */
[----:B------:R-:W-:Y:S01]  /*61f0*/  @P0 SHF.L.U32 R172, R166, 0x10, RZ ;  /* 0x00000010a6ac0819 */ /* 0x000fe200000006ff */
[----:B------:R-:W-:Y:S02]  /*6200*/  @P0 FADD.FTZ R177, R177, R173 ;  /* 0x000000adb1b10221 */ /* 0x000fe40000010000 */
[----:B------:R-:W-:Y:S02]  /*6210*/  @P0 FADD.FTZ R175, R175, R6 ;  /* 0x00000006afaf0221 */ /* 0x000fe40000010000 */
[----:B------:R-:W-:Y:S01]  /*6220*/  @P0 FADD.FTZ R178, R178, R172 ;  /* 0x000000acb2b20221 */ /* 0x000fe20000010000 */
[----:B------:R-:W-:-:S04]  /*6230*/  ISETP.NE.U32.AND P0, PT, RZ, UR16, PT ;  /* 0x00000010ff007c0c */ /* 0x000fc8000bf05070 */
[----:B------:R-:W-:-:S13]  /*6240*/  ISETP.NE.AND.EX P0, PT, RZ, UR17, PT, P0 ;  /* 0x00000011ff007c0c */ /* 0x000fda000bf05300 */
[----:B------:R-:W-:Y:S02]  /*6250*/  @P0 F2FP.BF16.F32.PACK_AB R172, RZ, R216 ;  /* 0x000000d8ffac023e */ /* 0x000fe400000010ff */
[----:B------:R-:W-:Y:S02]  /*6260*/  @P0 F2FP.BF16.F32.PACK_AB R173, RZ, R178 ;  /* 0x000000b2ffad023e */ /* 0x000fe400000010ff */
[----:B------:R-:W-:Y:S02]  /*6270*/  @P0 F2FP.BF16.F32.PACK_AB R6, RZ, R214 ;  /* 0x000000d6ff06023e */ /* 0x000fe400000010ff */
[----:B------:R-:W-:Y:S02]  /*6280*/  @P0 PRMT R169, R172, 0x7610, R169 ;  /* 0x00007610aca90816 */ /* 0x000fe400000000a9 */
[----:B------:R-:W-:Y:S02]  /*6290*/  @P0 PRMT R170, R173, 0x7610, R170 ;  /* 0x00007610adaa0816 */ /* 0x000fe400000000aa */
[----:B------:R-:W-:-:S02]  /*62a0*/  @P0 F2FP.BF16.F32.PACK_AB R172, RZ, R215 ;  /* 0x000000d7ffac023e */ /* 0x000fc400000010ff */
[----:B------:R-:W-:Y:S02]  /*62b0*/  @P0 F2FP.BF16.F32.PACK_AB R173, RZ, R179 ;  /* 0x000000b3ffad023e */ /* 0x000fe400000010ff */
[----:B------:R-:W-:Y:S02]  /*62c0*/  @P0 PRMT R168, R6, 0x7610, R168 ;  /* 0x0000761006a80816 */ /* 0x000fe400000000a8 */
[----:B------:R-:W-:Y:S02]  /*62d0*/  @P0 PRMT R170, R170, 0x5410, R173 ;  /* 0x00005410aaaa0816 */ /* 0x000fe400000000ad */
[----:B------:R-:W-:Y:S02]  /*62e0*/  @P0 PRMT R168, R168, 0x5410, R172 ;  /* 0x00005410a8a80816 */ /* 0x000fe400000000ac */
[----:B------:R-:W0:Y:S01]  /*62f0*/  LDC.64 R172, c[0x0][0x220] ;  /* 0x00008800ffac7b82 */ /* 0x000e220000000a00 */
[----:B------:R-:W-:Y:S01]  /*6300*/  @P0 F2FP.BF16.F32.PACK_AB R174, RZ, R217 ;  /* 0x000000d9ffae023e */ /* 0x000fe200000010ff */
[----:B------:R-:W-:Y:S01]  /*6310*/  FMUL.FTZ R214, R214, R5 ;  /* 0x00000005d6d67220 */ /* 0x000fe20000410000 */
[----:B------:R-:W-:Y:S01]  /*6320*/  @P0 F2FP.BF16.F32.PACK_AB R176, RZ, R177 ;  /* 0x000000b1ffb0023e */ /* 0x000fe200000010ff */
[-C--:B------:R-:W-:Y:S01]  /*6330*/  FMUL.FTZ R215, R215, R5.reuse ;  /* 0x00000005d7d77220 */ /* 0x080fe20000410000 */
[-C--:B------:R-:W-:Y:S01]  /*6340*/  FMUL.FTZ R216, R216, R5.reuse ;  /* 0x00000005d8d87220 */ /* 0x080fe20000410000 */
[-C--:B------:R-:W-:Y:S01]  /*6350*/  FMUL.FTZ R217, R217, R5.reuse ;  /* 0x00000005d9d97220 */ /* 0x080fe20000410000 */
[-C--:B------:R-:W-:Y:S01]  /*6360*/  FMUL.FTZ R178, R178, R5.reuse ;  /* 0x00000005b2b27220 */ /* 0x080fe20000410000 */
[-C--:B------:R-:W-:Y:S01]  /*6370*/  FMUL.FTZ R179, R179, R5.reuse ;  /* 0x00000005b3b37220 */ /* 0x080fe20000410000 */
[-C--:B------:R-:W-:Y:S01]  /*6380*/  FMUL.FTZ R6, R177, R5.reuse ;  /* 0x00000005b1067220 */ /* 0x080fe20000410000 */
[----:B------:R-:W-:Y:S01]  /*6390*/  FMUL.FTZ R5, R175, R5 ;  /* 0x00000005af057220 */ /* 0x000fe20000410000 */
[----:B------:R-:W-:-:S02]  /*63a0*/  @P0 F2FP.BF16.F32.PACK_AB R175, RZ, R175 ;  /* 0x000000afffaf023e */ /* 0x000fc400000010ff */
[----:B------:R-:W-:Y:S02]  /*63b0*/  @P0 PRMT R171, R176, 0x7610, R171 ;  /* 0x00007610b0ab0816 */ /* 0x000fe400000000ab */
[----:B------:R-:W-:Y:S02]  /*63c0*/  @P0 PRMT R169, R169, 0x5410, R174 ;  /* 0x00005410a9a90816 */ /* 0x000fe400000000ae */
[----:B------:R-:W-:Y:S01]  /*63d0*/  @P0 PRMT R171, R171, 0x5410, R175 ;  /* 0x00005410abab0816 */ /* 0x000fe200000000af */
[----:B0-----:R-:W-:-:S06]  /*63e0*/  IMAD.WIDE.U32 R172, R3, 0x10, R172 ;  /* 0x0000001003ac7825 */ /* 0x001fcc00078e00ac */
[----:B------:R-:W2:Y:S01]  /*63f0*/  LDG.E.128 R172, desc[UR4][R172.64] ;  /* 0x00000004acac7981 */ /* 0x000ea2000c1e1d00 */
[----:B------:R-:W-:-:S04]  /*6400*/  @P0 LEA R176, P6, R3, UR16, 0x4 ;  /* 0x0000001003b00c11 */ /* 0x000fc8000f8c20ff */
[----:B------:R-:W-:-:S05]  /*6410*/  @P0 LEA.HI.X R177, R3, UR17, RZ, 0x4, P6 ;  /* 0x0000001103b10c11 */ /* 0x000fca000b0f24ff */
[----:B------:R0:W-:Y:S02]  /*6420*/  @P0 STG.E.128 desc[UR4][R176.64], R168 ;  /* 0x000000a8b0000986 */ /* 0x0001e4000c101d04 */
[----:B0-----:R-:W-:-:S04]  /*6430*/  MOV R176, R184 ;  /* 0x000000b800b07202 */ /* 0x001fc80000000f00 */
[----:B------:R-:W-:Y:S01]  /*6440*/  LOP3.LUT P0, RZ, R176, 0xff, RZ, 0xc0, !PT ;  /* 0x000000ffb0ff7812 */ /* 0x000fe2000780c0ff */
[----:B------:R-:W-:Y:S01]  /*6450*/  HFMA2.MMA R177, -RZ, RZ, 0, 0 ;  /* 0x00000000ffb17435 */ /* 0x000fe200000001ff */
[----:B------:R-:W-:-:S11]  /*6460*/  FMUL.FTZ R176, R214, UR15 ;  /* 0x0000000fd6b07c20 */ /* 0x000fd60008410000 */
[----:B--2---:R-:W-:-:S04]  /*6470*/  @P0 IMAD.U32 R214, R172, 0x10000, RZ ;  /* 0x00010000acd60824 */ /* 0x004fc800078e00ff */
[----:B------:R-:W-:Y:S02]  /*6480*/  @P0 FMUL.FTZ R177, R176, R214 ;  /* 0x000000d6b0b10220 */ /* 0x000fe40000410000 */
[----:B------:R-:W2:Y:S02]  /*6490*/  LDL R214, [R1+0x4c] ;  /* 0x00004c0001d67983 */ /* 0x000ea40000100800 */
[----:B------:R-:W-:Y:S02]  /*64a0*/  FADD.FTZ R44, R44, R177 ;  /* 0x000000b12c2c7221 */ /* 0x000fe40000010000 */
[----:B------:R-:W3:Y:S01]  /*64b0*/  LDL R177, [R1+0x48] ;  /* 0x0000480001b17983 */ /* 0x000ee20000100800 */
[----:B------:R-:W-:Y:S01]  /*64c0*/  FMUL.FTZ R215, R215, UR15 ;  /* 0x0000000fd7d77c20 */ /* 0x000fe20008410000 */
[----:B------:R-:W-:Y:S01]  /*64d0*/  FMUL.FTZ R217, R217, UR15 ;  /* 0x0000000fd9d97c20 */ /* 0x000fe20008410000 */
[----:B---3--:R-:W-:-:S05]  /*64e0*/  FMUL.FTZ R176, R177, R176 ;  /* 0x000000b0b1b07220 */ /* 0x008fca0000410000 */
[----:B------:R-:W-:Y:S02]  /*64f0*/  FSEL R176, R176, RZ, P0 ;  /* 0x000000ffb0b07208 */ /* 0x000fe40000000000 */
[----:B------:R-:W-:Y:S02]  /*6500*/  LOP3.LUT P0, RZ, R184, 0xff00, RZ, 0xc0, !PT ;  /* 0x0000ff00b8ff7812 */ /* 0x000fe4000780c0ff */
[----:B------:R-:W-:-:S11]  /*6510*/  MOV R177, RZ ;  /* 0x000000ff00b17202 */ /* 0x000fd60000000f00 */
[----:B------:R-:W-:-:S04]  /*6520*/  @P0 PRMT R172, R172, 0x7632, R172 ;  /* 0x00007632acac0816 */ /* 0x000fc800000000ac */
[----:B------:R-:W-:-:S05]  /*6530*/  @P0 SHF.L.U32 R172, R172, 0x10, RZ ;  /* 0x00000010acac0819 */ /* 0x000fca00000006ff */
[----:B------:R-:W-:Y:S01]  /*6540*/  @P0 FMUL.FTZ R177, R215, R172 ;  /* 0x000000acd7b10220 */ /* 0x000fe20000410000 */
[----:B--2---:R-:W-:-:S05]  /*6550*/  FMUL.FTZ R172, R214, R215 ;  /* 0x000000d7d6ac7220 */ /* 0x004fca0000410000 */
[----:B------:R-:W-:Y:S02]  /*6560*/  FSEL R172, R172, RZ, P0 ;  /* 0x000000ffacac7208 */ /* 0x000fe40000000000 */
[----:B------:R-:W-:Y:S01]  /*6570*/  LOP3.LUT P0, RZ, R184, 0xff0000, RZ, 0xc0, !PT ;  /* 0x00ff0000b8ff7812 */ /* 0x000fe2000780c0ff */
[----:B------:R-:W-:Y:S01]  /*6580*/  HFMA2.MMA R214, -RZ, RZ, 0, 0 ;  /* 0x00000000ffd67435 */ /* 0x000fe200000001ff */
[----:B------:R-:W-:Y:S01]  /*6590*/  FADD.FTZ R45, R45, R177 ;  /* 0x000000b12d2d7221 */ /* 0x000fe20000010000 */
[----:B------:R-:W-:-:S10]  /*65a0*/  FMUL.FTZ R177, R216, UR15 ;  /* 0x0000000fd8b17c20 */ /* 0x000fd40008410000 */
[----:B------:R-:W-:-:S05]  /*65b0*/  @P0 SHF.L.U32 R215, R173, 0x10, RZ ;  /* 0x00000010add70819 */ /* 0x000fca00000006ff */
[----:B------:R-:W-:Y:S01]  /*65c0*/  @P0 FMUL.FTZ R214, R177, R215 ;  /* 0x000000d7b1d60220 */ /* 0x000fe20000410000 */
[----:B------:R-:W-:Y:S02]  /*65d0*/  FMUL.FTZ R177, R250, R177 ;  /* 0x000000b1fab17220 */ /* 0x000fe40000410000 */
[----:B------:R-:W2:Y:S03]  /*65e0*/  LDL R250, [R1+0x3c] ;  /* 0x00003c0001fa7983 */ /* 0x000ea60000100800 */
[----:B------:R-:W-:Y:S02]  /*65f0*/  FSEL R177, R177, RZ, P0 ;  /* 0x000000ffb1b17208 */ /* 0x000fe40000000000 */
[----:B------:R-:W-:Y:S02]  /*6600*/  LOP3.LUT P0, RZ, R184, 0xff000000, RZ, 0xc0, !PT ;  /* 0xff000000b8ff7812 */ /* 0x000fe4000780c0ff */
[----:B------:R-:W-:-:S11]  /*6610*/  MOV R215, RZ ;  /* 0x000000ff00d77202 */ /* 0x000fd60000000f00 */
[----:B------:R-:W-:-:S04]  /*6620*/  @P0 PRMT R173, R173, 0x7632, R173 ;  /* 0x00007632adad0816 */ /* 0x000fc800000000ad */
[----:B------:R-:W-:-:S05]  /*6630*/  @P0 SHF.L.U32 R173, R173, 0x10, RZ ;  /* 0x00000010adad0819 */ /* 0x000fca00000006ff */
[----:B------:R-:W-:Y:S01]  /*6640*/  @P0 FMUL.FTZ R215, R217, R173 ;  /* 0x000000add9d70220 */ /* 0x000fe20000410000 */
[----:B----4-:R-:W-:Y:S02]  /*6650*/  FMUL.FTZ R173, R248, R217 ;  /* 0x000000d9f8ad7220 */ /* 0x010fe40000410000 */
[----:B------:R-:W3:Y:S03]  /*6660*/  LDL R248, [R1+0x44] ;  /* 0x0000440001f87983 */ /* 0x000ee60000100800 */
[----:B------:R-:W-:Y:S02]  /*6670*/  FSEL R173, R173, RZ, P0 ;  /* 0x000000ffadad7208 */ /* 0x000fe40000000000 */
[----:B------:R-:W-:Y:S02]  /*6680*/  LOP3.LUT P0, RZ, R185, 0xff, RZ, 0xc0, !PT ;  /* 0x000000ffb9ff7812 */ /* 0x000fe4000780c0ff */
[----:B------:R-:W-:Y:S01]  /*6690*/  F2FP.BF16.F32.PACK_AB R172, R172, R176 ;  /* 0x000000b0acac723e */ /* 0x000fe200000010ff */
[----:B------:R-:W-:Y:S01]  /*66a0*/  FMUL.FTZ R176, R178, UR15 ;  /* 0x0000000fb2b07c20 */ /* 0x000fe20008410000 */
[----:B------:R-:W-:-:S09]  /*66b0*/  HFMA2.MMA R178, -RZ, RZ, 0, 0 ;  /* 0x00000000ffb27435 */ /* 0x000fd200000001ff */
[----:B------:R-:W-:-:S05]  /*66c0*/  @P0 SHF.L.U32 R216, R174, 0x10, RZ ;  /* 0x00000010aed80819 */ /* 0x000fca00000006ff */
[----:B------:R-:W-:Y:S01]  /*66d0*/  @P0 FMUL.FTZ R178, R176, R216 ;  /* 0x000000d8b0b20220 */ /* 0x000fe20000410000 */
[----:B------:R-:W-:-:S05]  /*66e0*/  FMUL.FTZ R176, R252, R176 ;  /* 0x000000b0fcb07220 */ /* 0x000fca0000410000 */
[----:B------:R-:W-:Y:S02]  /*66f0*/  FSEL R176, R176, RZ, P0 ;  /* 0x000000ffb0b07208 */ /* 0x000fe40000000000 */
[----:B------:R-:W-:Y:S01]  /*6700*/  LOP3.LUT P0, RZ, R185, 0xff00, RZ, 0xc0, !PT ;  /* 0x0000ff00b9ff7812 */ /* 0x000fe2000780c0ff */
[----:B------:R-:W-:Y:S01]  /*6710*/  FMUL.FTZ R216, R179, UR15 ;  /* 0x0000000fb3d87c20 */ /* 0x000fe20008410000 */
[----:B------:R-:W-:-:S11]  /*6720*/  MOV R179, RZ ;  /* 0x000000ff00b37202 */ /* 0x000fd60000000f00 */
[----:B------:R-:W-:-:S04]  /*6730*/  @P0 PRMT R174, R174, 0x7632, R174 ;  /* 0x00007632aeae0816 */ /* 0x000fc800000000ae */
[----:B------:R-:W-:-:S05]  /*6740*/  @P0 SHF.L.U32 R174, R174, 0x10, RZ ;  /* 0x00000010aeae0819 */ /* 0x000fca00000006ff */
[----:B------:R-:W-:Y:S01]  /*6750*/  @P0 FMUL.FTZ R179, R216, R174 ;  /* 0x000000aed8b30220 */ /* 0x000fe20000410000 */
[----:B------:R-:W-:Y:S01]  /*6760*/  F2FP.BF16.F32.PACK_AB R173, R173, R177 ;  /* 0x000000b1adad723e */ /* 0x000fe200000010ff */
[----:B------:R-:W-:Y:S01]  /*6770*/  FMUL.FTZ R177, R6, UR15 ;  /* 0x0000000f06b17c20 */ /* 0x000fe20008410000 */
[----:B------:R-:W-:Y:S01]  /*6780*/  HFMA2.MMA R6, -RZ, RZ, 0, 0 ;  /* 0x00000000ff067435 */ /* 0x000fe200000001ff */
[----:B------:R-:W-:Y:S01]  /*6790*/  FADD.FTZ R46, R46, R214 ;  /* 0x000000d62e2e7221 */ /* 0x000fe20000010000 */
[----:B------:R-:W-:Y:S01]  /*67a0*/  FADD.FTZ R47, R47, R215 ;  /* 0x000000d72f2f7221 */ /* 0x000fe20000010000 */
[----:B------:R-:W-:Y:S01]  /*67b0*/  FADD.FTZ R40, R40, R178 ;  /* 0x000000b228287221 */ /* 0x000fe20000010000 */
[----:B------:R-:W-:Y:S01]  /*67c0*/  FADD.FTZ R41, R41, R179 ;  /* 0x000000b329297221 */ /* 0x000fe20000010000 */
[----:B--2---:R-:W-:-:S05]  /*67d0*/  FMUL.FTZ R174, R250, R216 ;  /* 0x000000d8faae7220 */ /* 0x004fca0000410000 */
[----:B------:R-:W-:Y:S02]  /*67e0*/  FSEL R174, R174, RZ, P0 ;  /* 0x000000ffaeae7208 */ /* 0x000fe40000000000 */
[----:B------:R-:W-:-:S13]  /*67f0*/  LOP3.LUT P0, RZ, R185, 0xff0000, RZ, 0xc0, !PT ;  /* 0x00ff0000b9ff7812 */ /* 0x000fda000780c0ff */
        /* <DEDUP_REMOVED lines=10> */
[----:B---3--:R-:W-:Y:S01]  /*68a0*/  FMUL.FTZ R175, R248, R216 ;  /* 0x000000d8f8af7220 */ /* 0x008fe20000410000 */
[----:B------:R-:W-:-:S04]  /*68b0*/  F2FP.BF16.F32.PACK_AB R174, R174, R176 ;  /* 0x000000b0aeae723e */ /* 0x000fc800000010ff */
[----:B------:R-:W-:Y:S02]  /*68c0*/  FSEL R175, R175, RZ, P0 ;  /* 0x000000ffafaf7208 */ /* 0x000fe40000000000 */
[----:B------:R-:W-:Y:S02]  /*68d0*/  LEA R176, P0, R3, UR18, 0x4 ;  /* 0x0000001203b07c11 */ /* 0x000fe4000f8020ff */
[----:B------:R-:W-:Y:S02]  /*68e0*/  F2FP.BF16.F32.PACK_AB R175, R175, R177 ;  /* 0x000000b1afaf723e */ /* 0x000fe400000010ff */
[----:B------:R-:W-:-:S05]  /*68f0*/  LEA.HI.X R177, R3, UR19, RZ, 0x4, P0 ;  /* 0x0000001303b17c11 */ /* 0x000fca00080f24ff */
[----:B------:R0:W-:Y:S01]  /*6900*/  STG.E.128 desc[UR4][R176.64], R172 ;  /* 0x000000acb0007986 */ /* 0x0001e2000c101d04 */
[----:B------:R-:W-:Y:S01]  /*6910*/  FADD.FTZ R42, R42, R6 ;  /* 0x000000062a2a7221 */ /* 0x000fe20000010000 */
[----:B------:R-:W-:-:S07]  /*6920*/  FADD.FTZ R43, R43, R5 ;  /* 0x000000052b2b7221 */ /* 0x000fce0000010000 */
.L_x_4876:
[----:B------:R-:W-:Y:S05]  /*6930*/  BSYNC B1 ;  /* 0x0000000000017941 */ /* 0x000fea0003800000 */
.L_x_4875:
[----:B0-----:R-:W0:Y:S02]  /*6940*/  LDC.64 R172, c[0x0][0x210] ;  /* 0x00008400ffac7b82 */ /* 0x001e240000000a00 */
[----:B0----5:R-:W-:-:S04]  /*6950*/  LEA R2, R172, R2, 0x2 ;  /* 0x00000002ac027211 */ /* 0x021fc800078e10ff */
[----:B------:R-:W-:-:S13]  /*6960*/  ISETP.GE.AND P0, PT, R2, R173, PT ;  /* 0x000000ad0200720c */ /* 0x000fda0003f06270 */
[----:B------:R-:W-:Y:S05]  /*6970*/  @!P0 BRA `(.L_x_4877) ;  /* 0xffffffa400208947 */ /* 0x000fea000383ffff */
.L_x_4855:
[----:B------:R-:W-:Y:S05]  /*6980*/  BSYNC B0 ;  /* 0x0000000000007941 */ /* 0x000fea0003800000 */
.L_x_4854:
[----:B------:R-:W2:Y:S01]  /*6990*/  LDL.LU R5, [R1+0xc] ;  /* 0x00000c0001057983 */ /* 0x000ea20000300800 */
[----:B------:R-:W-:-:S03]  /*69a0*/  MOV R2, 0x400 ;  /* 0x0000040000027802 */ /* 0x000fc60000000f00 */
[----:B------:R-:W3:Y:S01]  /*69b0*/  LDL.LU R173, [R1+0x8] ;  /* 0x0000080001ad7983 */ /* 0x000ee20000300800 */
[----:B------:R-:W0:Y:S01]  /*69c0*/  S2R R172, SR_TID.X ;  /* 0x0000000000ac7919 */ /* 0x000e220000002100 */
[----:B------:R-:W4:Y:S01]  /*69d0*/  S2R R3, SR_CgaCtaId ;  /* 0x0000000000037919 */ /* 0x000f220000008800 */
[----:B------:R-:W-:Y:S05]  /*69e0*/  WARPSYNC.ALL ;  /* 0x0000000000007948 */ /* 0x000fea0003800000 */
[----:B------:R-:W-:Y:S01]  /*69f0*/  ULDC UR6, c[0x0][0x218] ;  /* 0x0000860000067ab9 */ /* 0x000fe20000000800 */
[----:B------:R-:W-:Y:S01]  /*6a00*/  ULDC.64 UR20, c[0x0][0x2d0] ;  /* 0x0000b40000147ab9 */ /* 0x000fe20000000a00 */
[----:B------:R-:W-:Y:S01]  /*6a10*/  ULDC.64 UR22, c[0x0][0x2f0] ;  /* 0x0000bc0000167ab9 */ /* 0x000fe20000000a00 */
[----:B0-----:R-:W-:-:S02]  /*6a20*/  SHF.R.U32.HI R0, RZ, 0x5, R172 ;  /* 0x00000005ff007819 */ /* 0x001fc400000116ac */
[----:B----4-:R-:W-:Y:S01]  /*6a30*/  LEA R3, R3, R2, 0x18 ;  /* 0x0000000203037211 */ /* 0x010fe200078ec0ff */
[----:B------:R-:W-:Y:S02]  /*6a40*/  BSSY B0, `(.L_x_4878) ;  /* 0x00000c8000007945 */ /* 0x000fe40003800000 */
[----:B--2---:R-:W-:-:S05]  /*6a50*/  IMAD R0, R0, 0xa0, R5 ;  /* 0x000000a000007824 */ /* 0x004fca00078e0205 */
[----:B------:R-:W-:-:S05]  /*6a60*/  LEA R32, R0, R3, 0x5 ;  /* 0x0000000300207211 */ /* 0x000fca00078e28ff */
[----:B------:R-:W-:Y:S04]  /*6a70*/  STS.128 [R32], R116 ;  /* 0x0000007420007388 */ /* 0x000fe80000000c00 */
[----:B------:R0:W-:Y:S04]  /*6a80*/  STS.128 [R32+0x10], R112 ;  /* 0x0000107020007388 */ /* 0x0001e80000000c00 */
        /* <DEDUP_REMOVED lines=12> */
[----:B------:R-:W2:Y:S04]  /*6b50*/  LDS R34, [R0+0x200] ;  /* 0x0002000000227984 */ /* 0x000ea80000000800 */
[----:B------:R-:W4:Y:S04]  /*6b60*/  LDS R37, [R0+0x1600] ;  /* 0x0016000000257984 */ /* 0x000f280000000800 */
[----:B------:R-:W5:Y:S04]  /*6b70*/  LDS R35, [R0+0x400] ;  /* 0x0004000000237984 */ /* 0x000f680000000800 */
        /* <DEDUP_REMOVED lines=48> */
[----:B------:R-:W-:Y:S04]  /*6e80*/  LDS R106, [R0+0x1400] ;  /* 0x00140000006a7984 */ /* 0x000fe80000000800 */
[----:B------:R-:W1:Y:S04]  /*6e90*/  LDS R95, [R0+0x200] ;  /* 0x00020000005f7984 */ /* 0x000e680000000800 */
        /* <DEDUP_REMOVED lines=47> */
[----:B------:R5:W-:Y:S01]  /*7190*/  STS.128 [R32+0x1010], R40 ;  /* 0x0010102820007388 */ /* 0x000be20000000c00 */
[----:B------:R-:W-:Y:S06]  /*71a0*/  BAR.SYNC.DEFER_BLOCKING 0x0 ;  /* 0x0000000000007b1d */ /* 0x000fec0000010000 */
[----:B0-----:R-:W3:Y:S01]  /*71b0*/  S2R R115, SR_CTAID.X ;  /* 0x0000000000737919 */ /* 0x001ee20000002500 */
[----:B--2---:R-:W-:-:S04]  /*71c0*/  FADD.FTZ R34, RZ, R34 ;  /* 0x00000022ff227221 */ /* 0x004fc80000010000 */
[----:B----4-:R-:W-:Y:S01]  /*71d0*/  FADD.FTZ R34, R34, R37 ;  /* 0x0000002522227221 */ /* 0x010fe20000010000 */
[----:B------:R-:W0:Y:S04]  /*71e0*/  LDS R76, [R0] ;  /* 0x00000000004c7984 */ /* 0x000e280000000800 */
[----:B------:R-:W2:Y:S04]  /*71f0*/  LDS R72, [R0+0x200] ;  /* 0x0002000000487984 */ /* 0x000ea80000000800 */
[----:B------:R-:W4:Y:S04]  /*7200*/  LDS R68, [R0+0x400] ;  /* 0x0004000000447984 */ /* 0x000f280000000800 */
[----:B------:R-:W4:Y:S04]  /*7210*/  LDS R65, [R0+0x1400] ;  /* 0x0014000000417984 */ /* 0x000f280000000800 */
[----:B------:R-:W4:Y:S04]  /*7220*/  LDS R61, [R0+0x1600] ;  /* 0x00160000003d7984 */ /* 0x000f280000000800 */
[----:B------:R-:W4:Y:S04]  /*7230*/  LDS R57, [R0+0x1800] ;  /* 0x0018000000397984 */ /* 0x000f280000000800 */
[----:B------:R-:W4:Y:S04]  /*7240*/  LDS R48, [R0+0x2800] ;  /* 0x0028000000307984 */ /* 0x000f280000000800 */
[----:B------:R-:W4:Y:S04]  /*7250*/  LDS R44, [R0+0x2a00] ;  /* 0x002a0000002c7984 */ /* 0x000f280000000800 */
[----:B------:R-:W4:Y:S04]  /*7260*/  LDS R32, [R0+0x2c00] ;  /* 0x002c000000207984 */ /* 0x000f280000000800 */
[----:B------:R-:W4:Y:S04]  /*7270*/  LDS R37, [R0+0x3c00] ;  /* 0x003c000000257984 */ /* 0x000f280000000800 */
[----:B------:R0:W4:Y:S04]  /*7280*/  LDS R47, [R0+0x3e00] ;  /* 0x003e0000002f7984 */ /* 0x0001280000000800 */
[----:B------:R0:W4:Y:S01]  /*7290*/  LDS R40, [R0+0x4000] ;  /* 0x0040000000287984 */ /* 0x0001220000000800 */
[----:B---3--:R-:W-:Y:S01]  /*72a0*/  IMAD R46, R115, UR6, RZ ;  /* 0x00000006732e7c24 */ /* 0x008fe2000f8e02ff */
[----:B-----5:R-:W-:Y:S01]  /*72b0*/  IADD3 R42, R173, 0x7f, -R172 ;  /* 0x0000007fad2a7810 */ /* 0x020fe20007ffe8ac */
[----:B------:R-:W-:Y:S01]  /*72c0*/  FADD.FTZ R33, RZ, R33 ;  /* 0x00000021ff217221 */ /* 0x000fe20000010000 */
[----:B------:R-:W-:Y:S01]  /*72d0*/  FADD.FTZ R35, RZ, R35 ;  /* 0x00000023ff237221 */ /* 0x000fe20000010000 */
[----:B-1----:R-:W-:Y:S01]  /*72e0*/  FADD.FTZ R93, RZ, R93 ;  /* 0x0000005dff5d7221 */ /* 0x002fe20000010000 */
[----:B------:R-:W-:Y:S01]  /*72f0*/  IADD3 R46, P0, R46, R172, RZ ;  /* 0x000000ac2e2e7210 */ /* 0x000fe20007f1e0ff */
[----:B------:R-:W-:Y:S01]  /*7300*/  FADD.FTZ R95, RZ, R95 ;  /* 0x0000005fff5f7221 */ /* 0x000fe20000010000 */
[----:B------:R-:W-:Y:S01]  /*7310*/  LOP3.LUT P4, RZ, R42, 0xffffff80, RZ, 0xc0, !PT ;  /* 0xffffff802aff7812 */ /* 0x000fe2000788c0ff */
[----:B------:R-:W-:Y:S01]  /*7320*/  FADD.FTZ R97, RZ, R97 ;  /* 0x00000061ff617221 */ /* 0x000fe20000010000 */
[----:B0-----:R-:W-:Y:S01]  /*7330*/  FADD.FTZ R76, RZ, R76 ;  /* 0x0000004cff4c7221 */ /* 0x001fe20000010000 */
[----:B------:R-:W-:Y:S01]  /*7340*/  IMAD.X R75, RZ, RZ, RZ, P0 ;  /* 0x000000ffff4b7224 */ /* 0x000fe200000e06ff */
[----:B------:R-:W-:-:S04]  /*7350*/  ULDC.64 UR6, c[0x0][0x2d8] ;  /* 0x0000b60000067ab9 */ /* 0x000fc80000000a00 */
[C---:B------:R-:W-:Y:S02]  /*7360*/  SHF.L.U64.HI R75, R46.reuse, 0x2, R75 ;  /* 0x000000022e4b7819 */ /* 0x040fe4000001024b */
[----:B------:R-:W-:Y:S01]  /*7370*/  SHF.L.U32 R46, R46, 0x2, RZ ;  /* 0x000000022e2e7819 */ /* 0x000fe200000006ff */
[----:B------:R-:W-:Y:S01]  /*7380*/  FADD.FTZ R33, R33, R36 ;  /* 0x0000002421217221 */ /* 0x000fe20000010000 */
[----:B------:R-:W-:Y:S01]  /*7390*/  FADD.FTZ R35, R35, R88 ;  /* 0x0000005823237221 */ /* 0x000fe20000010000 */
[----:B------:R-:W-:Y:S01]  /*73a0*/  FADD.FTZ R93, R93, R106 ;  /* 0x0000006a5d5d7221 */ /* 0x000fe20000010000 */
[----:B------:R-:W-:Y:S01]  /*73b0*/  FADD.FTZ R95, R95, R108 ;  /* 0x0000006c5f5f7221 */ /* 0x000fe20000010000 */
[----:B------:R-:W-:Y:S01]  /*73c0*/  FADD.FTZ R97, R97, R110 ;  /* 0x0000006e61617221 */ /* 0x000fe20000010000 */
[----:B--2---:R-:W-:Y:S01]  /*73d0*/  FADD.FTZ R72, RZ, R72 ;  /* 0x00000048ff487221 */ /* 0x004fe20000010000 */
[----:B----4-:R-:W-:Y:S01]  /*73e0*/  FADD.FTZ R68, RZ, R68 ;  /* 0x00000044ff447221 */ /* 0x010fe20000010000 */
[----:B------:R-:W-:Y:S01]  /*73f0*/  FADD.FTZ R65, R76, R65 ;  /* 0x000000414c417221 */ /* 0x000fe20000010000 */
[----:B------:R-:W-:-:S02]  /*7400*/  IADD3 R52, P0, R46, UR6, RZ ;  /* 0x000000062e347c10 */ /* 0x000fc4000ff1e0ff */
[C---:B------:R-:W-:Y:S02]  /*7410*/  IADD3 R50, P1, R46.reuse, UR20, RZ ;  /* 0x000000142e327c10 */ /* 0x040fe4000ff3e0ff */
[----:B------:R-:W-:Y:S01]  /*7420*/  IADD3 R46, P2, R46, UR22, RZ ;  /* 0x000000162e2e7c10 */ /* 0x000fe2000ff5e0ff */
        /* <DEDUP_REMOVED lines=41> */
.L_x_4879:
[----:B------:R-:W-:Y:S05]  /*76c0*/  BSYNC B0 ;  /* 0x0000000000007941 */ /* 0x000fea0003800000 */
.L_x_4878:
        /* <DEDUP_REMOVED lines=18> */
.L_x_4881:
[----:B------:R-:W-:Y:S05]  /*77f0*/  BSYNC B0 ;  /* 0x0000000000007941 */ /* 0x000fea0003800000 */
.L_x_4880:
        /* <DEDUP_REMOVED lines=18> */
.L_x_4883:
[----:B------:R-:W-:Y:S05]  /*7920*/  BSYNC B0 ;  /* 0x0000000000007941 */ /* 0x000fea0003800000 */
.L_x_4882:
        /* <DEDUP_REMOVED lines=32> */
[----:B------:R-:W-:Y:S01]  /*7b30*/  FADD.FTZ R100, RZ, R100 ;  /* 0x00000064ff647221 */ /* 0x000fe20000010000 */
        /* <DEDUP_REMOVED lines=25> */
[----:B------:R-:W-:Y:S01]  /*7cd0*/  BSSY B0, `(.L_x_4884) ;  /* 0x0000047000007945 */ /* 0x000fe20003800000 */
[----:B------:R-:W-:Y:S01]  /*7ce0*/  ISETP.GE.U32.AND P2, PT, R42, 0x300, PT ;  /* 0x000003002a00780c */ /* 0x000fe20003f46070 */
[----:B------:R-:W-:Y:S01]  /*7cf0*/  FADD.FTZ R19, R26, R19 ;  /* 0x000000131a137221 */ /* 0x000fe20000010000 */
[----:B------:R-:W5:Y:S01]  /*7d00*/  LDS R37, [R0+0x1c00] ;  /* 0x001c000000257984 */ /* 0x000f620000000800 */
[----:B0-----:R-:W-:Y:S01]  /*7d10*/  FADD.FTZ R24, RZ, R24 ;  /* 0x00000018ff187221 */ /* 0x001fe20000010000 */
[C---:B------:R-:W-:Y:S01]  /*7d20*/  ISETP.GE.U32.AND P3, PT, R42.reuse, 0x380, PT ;  /* 0x000003802a00780c */ /* 0x040fe20003f66070 */
[----:B------:R-:W-:Y:S01]  /*7d30*/  FADD.FTZ R113, R113, R8 ;  /* 0x0000000871717221 */ /* 0x000fe20000010000 */
[----:B------:R-:W0:Y:S01]  /*7d40*/  LDS R39, [R0+0x1e00] ;  /* 0x001e000000277984 */ /* 0x000e220000000800 */
[----:B-1----:R-:W-:Y:S01]  /*7d50*/  FADD.FTZ R12, RZ, R12 ;  /* 0x0000000cff0c7221 */ /* 0x002fe20000010000 */
[----:B------:R-:W-:Y:S01]  /*7d60*/  ISETP.GE.U32.AND P4, PT, R42, 0x400, PT ;  /* 0x000004002a00780c */ /* 0x000fe20003f86070 */
[----:B------:R-:W-:Y:S01]  /*7d70*/  FADD.FTZ R13, R124, R7 ;  /* 0x000000077c0d7221 */ /* 0x000fe20000010000 */
[----:B------:R-:W1:Y:S01]  /*7d80*/  LDS R41, [R0+0x2000] ;  /* 0x0020000000297984 */ /* 0x000e620000000800 */
[----:B--2---:R-:W-:Y:S01]  /*7d90*/  FADD.FTZ R24, R24, R31 ;  /* 0x0000001f18187221 */ /* 0x004fe20000010000 */
[C---:B------:R-:W-:Y:S01]  /*7da0*/  ISETP.GE.U32.AND P5, PT, R42.reuse, 0x480, PT ;  /* 0x000004802a00780c */ /* 0x040fe20003fa6070 */
[----:B------:R-:W-:Y:S01]  /*7db0*/  FADD.FTZ R15, R15, R6 ;  /* 0x000000060f0f7221 */ /* 0x000fe20000010000 */
[----:B------:R-:W2:Y:S01]  /*7dc0*/  LDS R43, [R0+0x2200] ;  /* 0x00220000002b7984 */ /* 0x000ea20000000800 */
[----:B---3--:R-:W-:Y:S01]  /*7dd0*/  FADD.FTZ R14, RZ, R14 ;  /* 0x0000000eff0e7221 */ /* 0x008fe20000010000 */
[----:B------:R-:W-:Y:S01]  /*7de0*/  ISETP.GE.U32.AND P6, PT, R42, 0x500, PT ;  /* 0x000005002a00780c */ /* 0x000fe20003fc6070 */
        /* <DEDUP_REMOVED lines=49> */
[----:B------:R-:W-:-:S05]  /*8100*/  IADD3 R50, P0, R50, 0x200, RZ ;  /* 0x0000020032327810 */ /* 0x000fca0007f1e0ff */
[----:B------:R-:W-:Y:S01]  /*8110*/  IMAD.X R77, RZ, RZ, R77, P0 ;  /* 0x000000ffff4d7224 */ /* 0x000fe200000e064d */
[----:B------:R-:W-:-:S04]  /*8120*/  IADD3 R46, P0, R46, 0x200, RZ ;  /* 0x000002002e2e7810 */ /* 0x000fc80007f1e0ff */
[----:B0-----:R-:W-:-:S09]  /*8130*/  IADD3.X R75, RZ, R75, RZ, P0, !PT ;  /* 0x0000004bff4b7210 */ /* 0x001fd200007fe4ff */
.L_x_4885:
[----:B------:R-:W-:Y:S05]  /*8140*/  BSYNC B0 ;  /* 0x0000000000007941 */ /* 0x000fea0003800000 */
.L_x_4884:
        /* <DEDUP_REMOVED lines=18> */
.L_x_4887:
[----:B------:R-:W-:Y:S05]  /*8270*/  BSYNC B0 ;  /* 0x0000000000007941 */ /* 0x000fea0003800000 */
.L_x_4886:
        /* <DEDUP_REMOVED lines=18> */
.L_x_4889:
[----:B------:R-:W-:Y:S05]  /*83a0*/  BSYNC B0 ;  /* 0x0000000000007941 */ /* 0x000fea0003800000 */
.L_x_4888:
        /* <DEDUP_REMOVED lines=18> */
.L_x_4891:
[----:B------:R-:W-:Y:S05]  /*84d0*/  BSYNC B0 ;  /* 0x0000000000007941 */ /* 0x000fea0003800000 */
.L_x_4890:
        /* <DEDUP_REMOVED lines=18> */
.L_x_4893:
[----:B------:R-:W-:Y:S05]  /*8600*/  BSYNC B0 ;  /* 0x0000000000007941 */ /* 0x000fea0003800000 */
.L_x_4892:
        /* <DEDUP_REMOVED lines=18> */
.L_x_4895:
[----:B------:R-:W-:Y:S05]  /*8730*/  BSYNC B0 ;  /* 0x0000000000007941 */ /* 0x000fea0003800000 */
.L_x_4894:
        /* <DEDUP_REMOVED lines=11> */
.L_x_4866:
        /* <DEDUP_REMOVED lines=8> */
.L_x_4897:
[----:B------:R-:W-:Y:S05]  /*8870*/  BSYNC B1 ;  /* 0x0000000000017941 */ /* 0x000fea0003800000 */
.L_x_4896:
        /* <DEDUP_REMOVED lines=9> */
.L_x_4898:
        /* <DEDUP_REMOVED lines=8> */
.L_x_4899:
[----:B------:R-:W-:Y:S02]  /*8990*/  MOV R175, R177 ;  /* 0x000000b100af7202 */ /* 0x000fe40000000f00 */
[----:B------:R-:W-:-:S05]  /*89a0*/  MOV R172, R178 ;  /* 0x000000b200ac7202 */ /* 0x000fca0000000f00 */
[----:B------:R-:W-:Y:S01]  /*89b0*/  FADD.FTZ R176, R176, R172 ;  /* 0x000000acb0b07221 */ /* 0x000fe20000010000 */
[----:B------:R-:W-:-:S07]  /*89c0*/  MOV R172, 0xffffffff ;  /* 0xffffffff00ac7802 */ /* 0x000fce0000000f00 */
[----:B------:R-:W-:Y:S05]  /*89d0*/  WARPSYNC.COLLECTIVE R172, `(.L_x_4900) ;  /* 0x00000000ac087348 */ /* 0x000fea0003c00000 */
[----:B------:R0:W1:Y:S02]  /*89e0*/  SHFL.BFLY P0, R178, R175, R174, R173 ;  /* 0x0c0000aeafb27389 */ /* 0x00006400000000ad */
[----:B01----:R-:W-:Y:S01]  /*89f0*/  ENDCOLLECTIVE ;  /* 0x000000000000791b */ /* 0x003fe20003800000 */
.L_x_4900:
[----:B------:R-:W-:Y:S01]  /*8a00*/  HFMA2.MMA R174, -RZ, RZ, 0, 2.384185791015625e-07 ;  /* 0x00000004ffae7435 */ /* 0x000fe200000001ff */
[----:B------:R-:W-:Y:S02]  /*8a10*/  MOV R175, R176 ;  /* 0x000000b000af7202 */ /* 0x000fe40000000f00 */
[----:B------:R-:W-:-:S05]  /*8a20*/  MOV R172, R178 ;  /* 0x000000b200ac7202 */ /* 0x000fca0000000f00 */
[----:B------:R-:W-:Y:S01]  /*8a30*/  FADD.FTZ R177, R177, R172 ;  /* 0x000000acb1b17221 */ /* 0x000fe20000010000 */
[----:B------:R-:W-:-:S07]  /*8a40*/  IMAD.MOV.U32 R172, RZ, RZ, -0x1 ;  /* 0xffffffffffac7424 */ /* 0x000fce00078e00ff */
[----:B------:R-:W-:Y:S05]  /*8a50*/  WARPSYNC.COLLECTIVE R172, `(.L_x_4901) ;  /* 0x00000000ac087348 */ /* 0x000fea0003c00000 */
[----:B------:R0:W1:Y:S02]  /*8a60*/  SHFL.BFLY P0, R178, R175, R174, R173 ;  /* 0x0c0000aeafb27389 */ /* 0x00006400000000ad */
[----:B01----:R-:W-:Y:S01]  /*8a70*/  ENDCOLLECTIVE ;  /* 0x000000000000791b */ /* 0x003fe20003800000 */
.L_x_4901:
[----:B------:R-:W-:Y:S02]  /*8a80*/  MOV R175, R177 ;  /* 0x000000b100af7202 */ /* 0x000fe40000000f00 */
[----:B------:R-:W-:-:S05]  /*8a90*/  MOV R172, R178 ;  /* 0x000000b200ac7202 */ /* 0x000fca0000000f00 */
[----:B------:R-:W-:Y:S01]  /*8aa0*/  FADD.FTZ R176, R176, R172 ;  /* 0x000000acb0b07221 */ /* 0x000fe20000010000 */
[----:B------:R-:W-:-:S07]  /*8ab0*/  MOV R172, 0xffffffff ;  /* 0xffffffff00ac7802 */ /* 0x000fce0000000f00 */
[----:B------:R-:W-:Y:S05]  /*8ac0*/  WARPSYNC.COLLECTIVE R172, `(.L_x_4902) ;  /* 0x00000000ac087348 */ /* 0x000fea0003c00000 */
[----:B------:R0:W1:Y:S02]  /*8ad0*/  SHFL.BFLY P0, R178, R175, R174, R173 ;  /* 0x0c0000aeafb27389 */ /* 0x00006400000000ad */
[----:B01----:R-:W-:Y:S01]  /*8ae0*/  ENDCOLLECTIVE ;  /* 0x000000000000791b */ /* 0x003fe20003800000 */
.L_x_4902:
        /* <DEDUP_REMOVED lines=8> */
.L_x_4903:
[----:B------:R-:W-:Y:S02]  /*8b70*/  MOV R175, R177 ;  /* 0x000000b100af7202 */ /* 0x000fe40000000f00 */
[----:B------:R-:W-:-:S05]  /*8b80*/  MOV R172, R178 ;  /* 0x000000b200ac7202 */ /* 0x000fca0000000f00 */
[----:B------:R-:W-:Y:S01]  /*8b90*/  FADD.FTZ R176, R176, R172 ;  /* 0x000000acb0b07221 */ /* 0x000fe20000010000 */
[----:B------:R-:W-:-:S07]  /*8ba0*/  MOV R172, 0xffffffff ;  /* 0xffffffff00ac7802 */ /* 0x000fce0000000f00 */
[----:B------:R-:W-:Y:S05]  /*8bb0*/  WARPSYNC.COLLECTIVE R172, `(.L_x_4904) ;  /* 0x00000000ac087348 */ /* 0x000fea0003c00000 */
[----:B------:R0:W1:Y:S02]  /*8bc0*/  SHFL.BFLY P0, R178, R175, R174, R173 ;  /* 0x0c0000aeafb27389 */ /* 0x00006400000000ad */
[----:B01----:R-:W-:Y:S01]  /*8bd0*/  ENDCOLLECTIVE ;  /* 0x000000000000791b */ /* 0x003fe20003800000 */
.L_x_4904:
        /* <DEDUP_REMOVED lines=8> */
.L_x_4905:
[----:B------:R-:W-:Y:S02]  /*8c60*/  MOV R175, R177 ;  /* 0x000000b100af7202 */ /* 0x000fe40000000f00 */
[----:B------:R-:W-:-:S07]  /*8c70*/  MOV R179, R178 ;  /* 0x000000b200b37202 */ /* 0x000fce0000000f00 */
[----:B------:R-:W-:Y:S05]  /*8c80*/  WARPSYNC.COLLECTIVE R172, `(.L_x_4906) ;  /* 0x00000000ac087348 */ /* 0x000fea0003c00000 */
[----:B------:R0:W1:Y:S02]  /*8c90*/  SHFL.BFLY P0, R178, R175, R174, R173 ;  /* 0x0c0000aeafb27389 */ /* 0x00006400000000ad */
[----:B01----:R-:W-:Y:S01]  /*8ca0*/  ENDCOLLECTIVE ;  /* 0x000000000000791b */ /* 0x003fe20003800000 */
.L_x_4906:
[----:B------:R-:W-:Y:S01]  /*8cb0*/  MOV R172, R178 ;  /* 0x000000b200ac7202 */ /* 0x000fe20000000f00 */
[----:B------:R-:W-:Y:S06]  /*8cc0*/  BRA `(.L_x_4907) ;  /* 0xffffffa4007c7947 */ /* 0x000fec000383ffff */
.L_x_4908:
        /* <DEDUP_REMOVED lines=11> */
.L_x_16916:


//--------------------- .text._ZN10layer_norm13ln_bwd_kernelINS_13Kernel_traitsIf13__nv_bfloat16S2_S2_fjLj1280ELj1ELj4ELj1ELj16ENS_18Kernel_traits_baseILj1280EfS2_S2_S2_fjLj128EEEEELb1ELb1ELb0ELb1EEEvNS_9BwdParamsE --------------------------
	.section	.text._ZN10layer_norm13ln_bwd_kernelINS_13Kernel_traitsIf13__nv_bfloat16S2_S2_fjLj1280ELj1ELj4ELj1ELj16ENS_18Kernel_traits_baseILj1280EfS2_S2_S2_fjLj128EEEEELb1ELb1ELb0ELb1EEEvNS_9BwdParamsE,"ax",@progbits
	.align	128
        .global         _ZN10layer_norm13ln_bwd_kernelINS_13Kernel_traitsIf13__nv_bfloat16S2_S2_fjLj1280ELj1ELj4ELj1ELj16ENS_18Kernel_traits_baseILj1280EfS2_S2_S2_fjLj128EEEEELb1ELb1ELb0ELb1EEEvNS_9BwdParamsE
        .type           _ZN10layer_norm13ln_bwd_kernelINS_13Kernel_traitsIf13__nv_bfloat16S2_S2_fjLj1280ELj1ELj4ELj1ELj16ENS_18Kernel_traits_baseILj1280EfS2_S2_S2_fjLj128EEEEELb1ELb1ELb0ELb1EEEvNS_9BwdParamsE,@function
        .size           _ZN10layer_norm13ln_bwd_kernelINS_13Kernel_traitsIf13__nv_bfloat16S2_S2_fjLj1280ELj1ELj4ELj1ELj16ENS_18Kernel_traits_baseILj1280EfS2_S2_S2_fjLj128EEEEELb1ELb1ELb0ELb1EEEvNS_9BwdParamsE,(.L_x_16917 - _ZN10layer_norm13ln_bwd_kernelINS_13Kernel_traitsIf13__nv_bfloat16S2_S2_fjLj1280ELj1ELj4ELj1ELj16ENS_18Kernel_traits_baseILj1280EfS2_S2_S2_fjLj128EEEEELb1ELb1ELb0ELb1EEEvNS_9BwdParamsE)
        .other          _ZN10layer_norm13ln_bwd_kernelINS_13Kernel_traitsIf13__nv_bfloat16S2_S2_fjLj1280ELj1ELj4ELj1ELj16ENS_18Kernel_traits_baseILj1280EfS2_S2_S2_fjLj128EEEEELb1ELb1ELb0ELb1EEEvNS_9BwdParamsE,@"STO_CUDA_ENTRY STV_DEFAULT"
_ZN10layer_norm13ln_bwd_kernelINS_13Kernel_traitsIf13__nv_bfloat16S2_S2_fjLj1280ELj1ELj4ELj1ELj16ENS_18Kernel_traits_baseILj1280EfS2_S2_S2_fjLj128EEEEELb1ELb1ELb0ELb1EEEvNS_9BwdParamsE:
.text._ZN10layer_norm13ln_bwd_kernelINS_13Kernel_traitsIf13__nv_bfloat16S2_S2_fjLj1280ELj1ELj4ELj1ELj16ENS_18Kernel_traits_baseILj1280EfS2_S2_S2_fjLj128EEEEELb1ELb1ELb0ELb1EEEvNS_9BwdParamsE:
[----:B------:R-:W0:Y:S01]  /*0000*/  LDC R1, c[0x0][0x28] ;  /* 0x00000a00ff017b82 */ /* 0x000e220000000800 */
[----:B------:R-:W1:Y:S01]  /*0010*/  S2R R2, SR_TID.X ;  /* 0x0000000000027919 */ /* 0x000e620000002100 */
[----:B------:R-:W-:Y:S01]  /*0020*/  ULDC UR4, c[0x0][0x214] ;  /* 0x0000850000047ab9 */ /* 0x000fe20000000800 */
[----:B------:R-:W-:Y:S01]  /*0030*/  ULDC UR10, c[0x0][0x218] ;  /* 0x00008600000a7ab9 */ /* 0x000fe20000000800 */
[----:B------:R-:W-:Y:S01]  /*0040*/  ULDC UR11, c[0x0][0x290] ;  /* 0x0000a400000b7ab9 */ /* 0x000fe20000000800 */
[----:B------:R-:W2:Y:S01]  /*0050*/  S2R R0, SR_CTAID.X ;  /* 0x0000000000007919 */ /* 0x000ea20000002500 */
[----:B------:R-:W-:Y:S01]  /*0060*/  ULDC UR16, c[0x0][0x298] ;  /* 0x0000a60000107ab9 */ /* 0x000fe20000000800 */
        /* <DEDUP_REMOVED lines=71> */
.L_x_4910:
[----:B------:R-:W-:Y:S01]  /*04e0*/  SHF.L.U32 R0, R2, 0x5, RZ ;  /* 0x0000000502007819 */ /* 0x000fe200000006ff */
[----:B------:R-:W-:Y:S01]  /*04f0*/  ULDC.64 UR6, c[0x0][0x260] ;  /* 0x0000980000067ab9 */ /* 0x000fe20000000a00 */
[----:B------:R-:W-:Y:S02]  /*0500*/  ULDC.64 UR8, c[0x0][0x278] ;  /* 0x00009e0000087ab9 */ /* 0x000fe40000000a00 */
[----:B------:R-:W-:-:S04]  /*0510*/  LOP3.LUT R0, R0, 0x3e0, RZ, 0xc0, !PT ;  /* 0x000003e000007812 */ /* 0x000fc800078ec0ff */
[C---:B------:R-:W-:Y:S01]  /*0520*/  IADD3 R2, P0, R0.reuse, UR6, RZ ;  /* 0x0000000600027c10 */ /* 0x040fe2000ff1e0ff */
[----:B------:R0:W-:Y:S01]  /*0530*/  STL [R1+0x140], RZ ;  /* 0x000140ff01007387 */ /* 0x0001e20000100800 */
[----:B------:R-:W-:Y:S02]  /*0540*/  IADD3 R4, P1, R0, UR8, RZ ;  /* 0x0000000800047c10 */ /* 0x000fe4000ff3e0ff */
[----:B------:R-:W-:Y:S01]  /*0550*/  IADD3.X R3, RZ, UR7, RZ, P0, !PT ;  /* 0x00000007ff037c10 */ /* 0x000fe200087fe4ff */
[----:B------:R0:W-:Y:S01]  /*0560*/  STL [R1+0x13c], RZ ;  /* 0x00013cff01007387 */ /* 0x0001e20000100800 */
[----:B------:R-:W-:Y:S01]  /*0570*/  IADD3.X R5, RZ, UR9, RZ, P1, !PT ;  /* 0x00000009ff057c10 */ /* 0x000fe20008ffe4ff */
[----:B------:R-:W-:Y:S02]  /*0580*/  ULDC.64 UR6, c[0x0][0x270] ;  /* 0x00009c0000067ab9 */ /* 0x000fe40000000a00 */
[----:B------:R-:W5:Y:S04]  /*0590*/  LDG.E.128 R104, desc[UR4][R2.64] ;  /* 0x0000000402687981 */ /* 0x000f68000c1e1d00 */
        /* <DEDUP_REMOVED lines=92> */
[----:B------:R-:W-:-:S02]  /*0b60*/  HFMA2.MMA R250, -RZ, RZ, 0, 0 ;  /* 0x00000000fffa7435 */ /* 0x000fc400000001ff */
[----:B------:R-:W-:Y:S01]  /*0b70*/  HFMA2.MMA R224, -RZ, RZ, 0, 0 ;  /* 0x00000000ffe07435 */ /* 0x000fe200000001ff */
        /* <DEDUP_REMOVED lines=18> */
[----:B------:R-:W-:Y:S02]  /*0ca0*/  MOV R252, RZ ;  /* 0x000000ff00fc7202 */ /* 0x000fe40000000f00 */
[----:B------:R-:W-:Y:S02]  /*0cb0*/  CS2R R248, SRZ ;  /* 0x0000000000f87805 */ /* 0x000fe4000001ff00 */
[----:B------:R-:W-:Y:S02]  /*0cc0*/  CS2R R244, SRZ ;  /* 0x0000000000f47805 */ /* 0x000fe4000001ff00 */
[----:B------:R-:W-:Y:S02]  /*0cd0*/  MOV R243, RZ ;  /* 0x000000ff00f37202 */ /* 0x000fe40000000f00 */
[----:B------:R-:W-:-:S02]  /*0ce0*/  CS2R R16, SRZ ;  /* 0x0000000000107805 */ /* 0x000fc4000001ff00 */
[----:B------:R-:W-:Y:S02]  /*0cf0*/  MOV R223, RZ ;  /* 0x000000ff00df7202 */ /* 0x000fe40000000f00 */
[----:B------:R-:W-:Y:S02]  /*0d00*/  CS2R R14, SRZ ;  /* 0x00000000000e7805 */ /* 0x000fe4000001ff00 */
[----:B------:R-:W-:Y:S01]  /*0d10*/  CS2R R12, SRZ ;  /* 0x00000000000c7805 */ /* 0x000fe2000001ff00 */
[----:B-1----:R-:W-:Y:S01]  /*0d20*/  HFMA2.MMA R5, -RZ, RZ, 0, 0 ;  /* 0x00000000ff057435 */ /* 0x002fe200000001ff */
[----:B------:R-:W-:Y:S02]  /*0d30*/  CS2R R10, SRZ ;  /* 0x00000000000a7805 */ /* 0x000fe4000001ff00 */
[----:B------:R-:W-:Y:S02]  /*0d40*/  CS2R R8, SRZ ;  /* 0x0000000000087805 */ /* 0x000fe4000001ff00 */
[----:B0-----:R-:W-:-:S07]  /*0d50*/  CS2R R6, SRZ ;  /* 0x0000000000067805 */ /* 0x001fce000001ff00 */
.L_x_4914:
[----:B------:R-:W0:Y:S01]  /*0d60*/  S2R R4, SR_TID.X ;  /* 0x0000000000047919 */ /* 0x000e220000002100 */
[----:B------:R-:W1:Y:S01]  /*0d70*/  LDC.64 R152, c[0x0][0x238] ;  /* 0x00008e00ff987b82 */ /* 0x000e620000000a00 */
[----:B------:R-:W-:-:S05]  /*0d80*/  IMAD R0, R179, UR10, RZ ;  /* 0x0000000ab3007c24 */ /* 0x000fca000f8e02ff */
[----:B------:R-:W-:Y:S02]  /*0d90*/  SHF.R.S32.HI R133, RZ, 0x1f, R0 ;  /* 0x0000001fff857819 */ /* 0x000fe40000011400 */
[----:B------:R-:W2:Y:S02]  /*0da0*/  LDC.64 R168, c[0x0][0x2b8] ;  /* 0x0000ae00ffa87b82 */ /* 0x000ea40000000a00 */
[----:B------:R-:W-:Y:S02]  /*0db0*/  LEA.HI R133, R133, R0, RZ, 0x3 ;  /* 0x0000000085857211 */ /* 0x000fe400078f18ff */
[----:B------:R-:W-:-:S04]  /*0dc0*/  SHF.R.S32.HI R0, RZ, 0x1f, R179 ;  /* 0x0000001fff007819 */ /* 0x000fc800000114b3 */
[----:B------:R-:W3:Y:S08]  /*0dd0*/  @P0 LDC.64 R2, c[0x0][0x270] ;  /* 0x00009c00ff020b82 */ /* 0x000ef00000000a00 */
[----:B------:R-:W4:Y:S01]  /*0de0*/  LDC.64 R200, c[0x0][0x250] ;  /* 0x00009400ffc87b82 */ /* 0x000f220000000a00 */
[----:B0-----:R-:W-:-:S07]  /*0df0*/  LOP3.LUT R184, R4, 0x1f, RZ, 0xc0, !PT ;  /* 0x0000001f04b87812 */ /* 0x001fce00078ec0ff */
[----:B------:R-:W0:Y:S01]  /*0e00*/  LDC.64 R186, c[0x0][0x258] ;  /* 0x00009600ffba7b82 */ /* 0x000e220000000a00 */
[----:B------:R-:W-:-:S04]  /*0e10*/  LEA.HI.SX32 R184, R133, R184, 0x1d ;  /* 0x000000b885b87211 */ /* 0x000fc800078feaff */
[C---:B------:R-:W-:Y:S01]  /*0e20*/  IADD3 R183, R184.reuse, 0x20, RZ ;  /* 0x00000020b8b77810 */ /* 0x040fe20007ffe0ff */
[C---:B-1----:R-:W-:Y:S01]  /*0e30*/  IMAD.WIDE.U32 R132, R184.reuse, 0x10, R152 ;  /* 0x00000010b8847825 */ /* 0x042fe200078e0098 */
[C---:B------:R-:W-:Y:S01]  /*0e40*/  IADD3 R180, R184.reuse, 0x60, RZ ;  /* 0x00000060b8b47810 */ /* 0x040fe20007ffe0ff */
[----:B------:R-:W1:Y:S01]  /*0e50*/  LDC.U8 R211, c[0x0][0x2a0] ;  /* 0x0000a800ffd37b82 */ /* 0x000e620000000000 */
[----:B---3--:R-:W-:Y:S01]  /*0e60*/  @P0 LEA R2, P1, R179, R2, 0x1 ;  /* 0x00000002b3020211 */ /* 0x008fe200078208ff */
[C---:B--2---:R-:W-:Y:S02]  /*0e70*/  IMAD.WIDE.U32 R136, R184.reuse, 0x10, R168 ;  /* 0x00000010b8887825 */ /* 0x044fe400078e00a8 */
[----:B------:R-:W2:Y:S01]  /*0e80*/  LDG.E.128 R132, desc[UR4][R132.64] ;  /* 0x0000000484847981 */ /* 0x000ea2000c1e1d00 */
[----:B------:R-:W-:Y:S01]  /*0e90*/  IADD3 R182, R184, 0x40, RZ ;  /* 0x00000040b8b67810 */ /* 0x000fe20007ffe0ff */
[----:B------:R-:W-:Y:S01]  /*0ea0*/  IMAD.WIDE.U32 R140, R183, 0x10, R152 ;  /* 0x00000010b78c7825 */ /* 0x000fe200078e0098 */
[----:B------:R-:W-:Y:S01]  /*0eb0*/  @P0 LEA.HI.X R3, R179, R3, R0, 0x1, P1 ;  /* 0x00000003b3030211 */ /* 0x000fe200008f0c00 */
[----:B------:R-:W3:Y:S02]  /*0ec0*/  LDG.E.128 R136, desc[UR4][R136.64] ;  /* 0x0000000488887981 */ /* 0x000ee4000c1e1d00 */
[----:B------:R-:W-:-:S02]  /*0ed0*/  IMAD.WIDE.U32 R148, R180, 0x10, R152 ;  /* 0x00000010b4947825 */ /* 0x000fc400078e0098 */
[----:B------:R-:W3:Y:S04]  /*0ee0*/  LDG.E.128 R140, desc[UR4][R140.64] ;  /* 0x000000048c8c7981 */ /* 0x000ee8000c1e1d00 */
[----:B------:R-:W3:Y:S01]  /*0ef0*/  LDG.E.128 R148, desc[UR4][R148.64] ;  /* 0x0000000494947981 */ /* 0x000ee2000c1e1d00 */
[----:B------:R-:W-:-:S03]  /*0f00*/  IMAD.WIDE.U32 R144, R182, 0x10, R152 ;  /* 0x00000010b6907825 */ /* 0x000fc600078e0098 */
[----:B------:R1:W3:Y:S01]  /*0f10*/  @P0 LDG.E.U16 R185, desc[UR4][R2.64] ;  /* 0x0000000402b90981 */ /* 0x0002e2000c1e1500 */
[----:B----4-:R-:W-:Y:S01]  /*0f20*/  IMAD.WIDE R200, R179, 0x4, R200 ;  /* 0x00000004b3c87825 */ /* 0x010fe200078e02c8 */
[----:B------:R-:W-:Y:S02]  /*0f30*/  IADD3 R181, R184, 0x60, RZ ;  /* 0x00000060b8b57810 */ /* 0x000fe40007ffe0ff */
[----:B------:R-:W4:Y:S01]  /*0f40*/  LDG.E.128 R144, desc[UR4][R144.64] ;  /* 0x0000000490907981 */ /* 0x000f22000c1e1d00 */
[----:B------:R-:W-:-:S03]  /*0f50*/  IMAD.WIDE.U32 R160, R182, 0x10, R168 ;  /* 0x00000010b6a07825 */ /* 0x000fc600078e00a8 */
[----:B------:R-:W4:Y:S01]  /*0f60*/  LDG.E R200, desc[UR4][R200.64] ;  /* 0x00000004c8c87981 */ /* 0x000f22000c1e1900 */
[----:B------:R-:W-:-:S03]  /*0f70*/  IMAD.WIDE.U32 R164, R181, 0x10, R168 ;  /* 0x00000010b5a47825 */ /* 0x000fc600078e00a8 */
[----:B------:R-:W4:Y:S04]  /*0f80*/  LDG.E.128 R160, desc[UR4][R160.64] ;  /* 0x00000004a0a07981 */ /* 0x000f28000c1e1d00 */
[----:B------:R-:W4:Y:S01]  /*0f90*/  LDG.E.128 R164, desc[UR4][R164.64] ;  /* 0x00000004a4a47981 */ /* 0x000f22000c1e1d00 */
[----:B------:R-:W-:Y:S02]  /*0fa0*/  ISETP.NE.U32.AND P1, PT, RZ, UR12, PT ;  /* 0x0000000cff007c0c */ /* 0x000fe4000bf25070 */
[----:B------:R-:W-:Y:S02]  /*0fb0*/  IADD3 R4, R184, 0x80, RZ ;  /* 0x00000080b8047810 */ /* 0x000fe40007ffe0ff */
[----:B------:R-:W-:-:S03]  /*0fc0*/  ISETP.NE.AND.EX P1, PT, RZ, UR13, PT, P1 ;  /* 0x0000000dff007c0c */ /* 0x000fc6000bf25310 */
[----:B------:R-:W-:-:S04]  /*0fd0*/  IMAD.WIDE.U32 R152, R4, 0x10, R152 ;  /* 0x0000001004987825 */ /* 0x000fc800078e0098 */
[----:B0-----:R-:W-:Y:S02]  /*0fe0*/  IMAD.WIDE R186, R179, 0x4, R186 ;  /* 0x00000004b3ba7825 */ /* 0x001fe400078e02ba */
[----:B------:R-:W4:Y:S04]  /*0ff0*/  LDG.E.128 R152, desc[UR4][R152.64] ;  /* 0x0000000498987981 */ /* 0x000f28000c1e1d00 */
[----:B------:R0:W4:Y:S01]  /*1000*/  LDG.E R2, desc[UR4][R186.64] ;  /* 0x00000004ba027981 */ /* 0x000122000c1e1900 */
[----:B-1----:R-:W-:Y:S02]  /*1010*/  IADD3 R3, R184, 0x80, RZ ;  /* 0x00000080b8037810 */ /* 0x002fe40007ffe0ff */
[----:B------:R-:W-:Y:S02]  /*1020*/  MOV R0, 0x3f800000 ;  /* 0x3f80000000007802 */ /* 0x000fe40000000f00 */
[----:B------:R-:W-:Y:S01]  /*1030*/  ISETP.NE.AND P2, PT, R211, RZ, PT ;  /* 0x000000ffd300720c */ /* 0x000fe20003f45270 */
[----:B------:R-:W-:-:S04]  /*1040*/  IMAD.WIDE.U32 R156, R183, 0x10, R168 ;  /* 0x00000010b79c7825 */ /* 0x000fc800078e00a8 */
[----:B------:R-:W-:Y:S02]  /*1050*/  IMAD.WIDE.U32 R168, R3, 0x10, R168 ;  /* 0x0000001003a87825 */ /* 0x000fe400078e00a8 */
[----:B------:R-:W4:Y:S04]  /*1060*/  LDG.E.128 R156, desc[UR4][R156.64] ;  /* 0x000000049c9c7981 */ /* 0x000f28000c1e1d00 */
[----:B------:R-:W4:Y:S01]  /*1070*/  LDG.E.128 R168, desc[UR4][R168.64] ;  /* 0x00000004a8a87981 */ /* 0x000f22000c1e1d00 */
[C---:B--2---:R-:W-:Y:S02]  /*1080*/  PRMT R188, R134.reuse, 0x7632, R188 ;  /* 0x0000763286bc7816 */ /* 0x044fe400000000bc */
[----:B------:R-:W-:Y:S02]  /*1090*/  SHF.L.U32 R239, R134, 0x10, RZ ;  /* 0x0000001086ef7819 */ /* 0x000fe400000006ff */
[----:B------:R-:W-:-:S02]  /*10a0*/  PRMT R197, R135, 0x7632, R197 ;  /* 0x0000763287c57816 */ /* 0x000fc400000000c5 */
[----:B------:R-:W-:Y:S02]  /*10b0*/  SHF.L.U32 R203, R135, 0x10, RZ ;  /* 0x0000001087cb7819 */ /* 0x000fe400000006ff */
[----:B------:R-:W1:Y:S01]  /*10c0*/  @P1 LDC.64 R134, c[0x0][0x2c8] ;  /* 0x0000b200ff861b82 */ /* 0x000e620000000a00 */
[C---:B---3--:R-:W-:Y:S02]  /*10d0*/  PRMT R217, R136.reuse, 0x7632, R217 ;  /* 0x0000763288d97816 */ /* 0x048fe400000000d9 */
[----:B------:R-:W-:Y:S02]  /*10e0*/  SHF.L.U32 R242, R136, 0x10, RZ ;  /* 0x0000001088f27819 */ /* 0x000fe400000006ff */
[C---:B------:R-:W-:Y:S02]  /*10f0*/  PRMT R233, R138.reuse, 0x7632, R233 ;  /* 0x000076328ae97816 */ /* 0x040fe400000000e9 */
[----:B------:R-:W-:Y:S02]  /*1100*/  SHF.L.U32 R238, R138, 0x10, RZ ;  /* 0x000000108aee7819 */ /* 0x000fe400000006ff */
[----:B------:R-:W-:-:S02]  /*1110*/  PRMT R218, R139, 0x7632, R218 ;  /* 0x000076328bda7816 */ /* 0x000fc400000000da */
[----:B------:R-:W-:Y:S02]  /*1120*/  SHF.L.U32 R202, R139, 0x10, RZ ;  /* 0x000000108bca7819 */ /* 0x000fe400000006ff */
[C---:B0-----:R-:W-:Y:S01]  /*1130*/  PRMT R187, R141.reuse, 0x7632, R187 ;  /* 0x000076328dbb7816 */ /* 0x041fe200000000bb */
[----:B------:R-:W0:Y:S01]  /*1140*/  @P1 LDC.64 R138, c[0x0][0x2c8] ;  /* 0x0000b200ff8a1b82 */ /* 0x000e220000000a00 */
[----:B------:R-:W-:Y:S02]  /*1150*/  SHF.L.U32 R205, R141, 0x10, RZ ;  /* 0x000000108dcd7819 */ /* 0x000fe400000006ff */
[C---:B------:R-:W-:Y:S02]  /*1160*/  PRMT R136, R149.reuse, 0x7632, R136 ;  /* 0x0000763295887816 */ /* 0x040fe40000000088 */
[----:B------:R-:W-:Y:S02]  /*1170*/  SHF.L.U32 R206, R149, 0x10, RZ ;  /* 0x0000001095ce7819 */ /* 0x000fe400000006ff */
[----:B------:R-:W-:-:S02]  /*1180*/  PRMT R149, R150, 0x7632, R149 ;  /* 0x0000763296957816 */ /* 0x000fc40000000095 */
[----:B------:R-:W-:Y:S02]  /*1190*/  SHF.L.U32 R207, R150, 0x10, RZ ;  /* 0x0000001096cf7819 */ /* 0x000fe400000006ff */
[C---:B------:R-:W-:Y:S02]  /*11a0*/  PRMT R141, R151.reuse, 0x7632, R141 ;  /* 0x00007632978d7816 */ /* 0x040fe4000000008d */
[----:B------:R-:W-:Y:S02]  /*11b0*/  SHF.L.U32 R208, R151, 0x10, RZ ;  /* 0x0000001097d07819 */ /* 0x000fe400000006ff */
[----:B------:R-:W2:Y:S01]  /*11c0*/  @P1 LDC.64 R150, c[0x0][0x2c8] ;  /* 0x0000b200ff961b82 */ /* 0x000ea20000000a00 */
[----:B------:R-:W-:Y:S02]  /*11d0*/  @P0 SHF.L.U32 R0, R185, 0x10, RZ ;  /* 0x00000010b9000819 */ /* 0x000fe400000006ff */
[----:B----4-:R-:W-:Y:S01]  /*11e0*/  PRMT R185, R145, 0x7632, R185 ;  /* 0x0000763291b97816 */ /* 0x010fe200000000b9 */
[----:B-1----:R-:W-:Y:S01]  /*11f0*/  @P1 IMAD.WIDE.U32 R134, R3, 0x10, R134 ;  /* 0x0000001003861825 */ /* 0x002fe200078e0086 */
[----:B------:R-:W-:-:S02]  /*1200*/  PRMT R192, R144, 0x7632, R192 ;  /* 0x0000763290c07816 */ /* 0x000fc400000000c0 */
[----:B------:R-:W-:Y:S02]  /*1210*/  SHF.L.U32 R215, R144, 0x10, RZ ;  /* 0x0000001090d77819 */ /* 0x000fe400000006ff */
[----:B------:R-:W-:Y:S01]  /*1220*/  FSEL R144, R200, RZ, !P2 ;  /* 0x000000ffc8907208 */ /* 0x000fe20005000000 */
[----:B0-----:R-:W-:Y:S01]  /*1230*/  @P1 IMAD.WIDE.U32 R138, R183, 0x10, R138 ;  /* 0x00000010b78a1825 */ /* 0x001fe200078e008a */
[----:B------:R-:W-:Y:S01]  /*1240*/  SHF.L.U32 R185, R185, 0x10, RZ ;  /* 0x00000010b9b97819 */ /* 0x000fe200000006ff */
[----:B-----5:R0:W5:Y:S01]  /*1250*/  @P1 LDG.E.128 R124, desc[UR4][R134.64] ;  /* 0x00000004867c1981 */ /* 0x020162000c1e1d00 */
[----:B------:R-:W-:-:S03]  /*1260*/  PRMT R222, R161, 0x7632, R222 ;  /* 0x00007632a1de7816 */ /* 0x000fc600000000de */
[----:B------:R-:W-:Y:S01]  /*1270*/  FADD.FTZ R221, -R144, R185 ;  /* 0x000000b990dd7221 */ /* 0x000fe20000010100 */
[----:B------:R1:W5:Y:S04]  /*1280*/  @P1 LDG.E.128 R112, desc[UR4][R138.64] ;  /* 0x000000048a701981 */ /* 0x000368000c1e1d00 */
[----:B------:R-:W3:Y:S01]  /*1290*/  LDL.LU R185, [R1+0x30] ;  /* 0x0000300001b97983 */ /* 0x000ee20000300800 */
[----:B0-----:R-:W-:Y:S01]  /*12a0*/  MOV R135, R218 ;  /* 0x000000da00877202 */ /* 0x001fe20000000f00 */
[----:B--2---:R-:W-:Y:S01]  /*12b0*/  @P1 IMAD.WIDE.U32 R150, R182, 0x10, R150 ;  /* 0x00000010b6961825 */ /* 0x004fe200078e0096 */
[----:B------:R-:W-:Y:S02]  /*12c0*/  SHF.L.U32 R218, R161, 0x10, RZ ;  /* 0x00000010a1da7819 */ /* 0x000fe400000006ff */
[----:B------:R-:W2:Y:S01]  /*12d0*/  LDL.LU R161, [R1+0x28] ;  /* 0x0000280001a17983 */ /* 0x000ea20000300800 */
[----:B-1----:R-:W-:-:S02]  /*12e0*/  PRMT R139, R166, 0x7632, R139 ;  /* 0x00007632a68b7816 */ /* 0x002fc4000000008b */
[----:B------:R-:W-:Y:S01]  /*12f0*/  SHF.L.U32 R138, R166, 0x10, RZ ;  /* 0x00000010a68a7819 */ /* 0x000fe200000006ff */
[----:B------:R0:W5:Y:S01]  /*1300*/  @P1 LDG.E.128 R116, desc[UR4][R150.64] ;  /* 0x0000000496741981 */ /* 0x000162000c1e1d00 */
[C---:B------:R-:W-:Y:S02]  /*1310*/  SHF.L.U32 R166, R167.reuse, 0x10, RZ ;  /* 0x00000010a7a67819 */ /* 0x040fe400000006ff */
[----:B0-----:R-:W-:Y:S02]  /*1320*/  PRMT R150, R167, 0x7632, R150 ;  /* 0x00007632a7967816 */ /* 0x001fe40000000096 */
[----:B------:R-:W4:Y:S01]  /*1330*/  LDL.LU R167, [R1+0x38] ;  /* 0x0000380001a77983 */ /* 0x000f220000300800 */
[----:B------:R-:W-:Y:S02]  /*1340*/  PRMT R194, R152, 0x7632, R194 ;  /* 0x0000763298c27816 */ /* 0x000fe400000000c2 */
[----:B------:R-:W-:Y:S02]  /*1350*/  PRMT R195, R153, 0x7632, R195 ;  /* 0x0000763299c37816 */ /* 0x000fe400000000c3 */
[----:B------:R-:W-:-:S02]  /*1360*/  PRMT R191, R142, 0x7632, R191 ;  /* 0x000076328ebf7816 */ /* 0x000fc400000000bf */
[----:B------:R-:W-:Y:S02]  /*1370*/  SHF.L.U32 R225, R142, 0x10, RZ ;  /* 0x000000108ee17819 */ /* 0x000fe400000006ff */
[----:B------:R-:W-:Y:S02]  /*1380*/  SHF.L.U32 R216, R145, 0x10, RZ ;  /* 0x0000001091d87819 */ /* 0x000fe400000006ff */
[C---:B------:R-:W-:Y:S02]  /*1390*/  PRMT R196, R132.reuse, 0x7632, R196 ;  /* 0x0000763284c47816 */ /* 0x040fe400000000c4 */
[----:B------:R-:W-:Y:S02]  /*13a0*/  SHF.L.U32 R198, R132, 0x10, RZ ;  /* 0x0000001084c67819 */ /* 0x000fe400000006ff */
[C---:B------:R-:W-:Y:S02]  /*13b0*/  PRMT R189, R133.reuse, 0x7632, R189 ;  /* 0x0000763285bd7816 */ /* 0x040fe400000000bd */
[----:B------:R-:W-:-:S02]  /*13c0*/  SHF.L.U32 R241, R133, 0x10, RZ ;  /* 0x0000001085f17819 */ /* 0x000fc400000006ff */
[C---:B------:R-:W-:Y:S01]  /*13d0*/  PRMT R145, R146.reuse, 0x7632, R145 ;  /* 0x0000763292917816 */ /* 0x040fe20000000091 */
[----:B------:R-:W0:Y:S01]  /*13e0*/  @P1 LDC.64 R132, c[0x0][0x2c8] ;  /* 0x0000b200ff841b82 */ /* 0x000e220000000a00 */
[----:B------:R-:W-:Y:S02]  /*13f0*/  SHF.L.U32 R210, R146, 0x10, RZ ;  /* 0x0000001092d27819 */ /* 0x000fe400000006ff */
[C---:B------:R-:W-:Y:S02]  /*1400*/  PRMT R142, R147.reuse, 0x7632, R142 ;  /* 0x00007632938e7816 */ /* 0x040fe4000000008e */
[----:B------:R-:W-:Y:S02]  /*1410*/  SHF.L.U32 R209, R147, 0x10, RZ ;  /* 0x0000001093d17819 */ /* 0x000fe400000006ff */
[----:B------:R-:W-:Y:S01]  /*1420*/  SHF.L.U32 R194, R194, 0x10, RZ ;  /* 0x00000010c2c27819 */ /* 0x000fe200000006ff */
[----:B------:R-:W1:Y:S01]  /*1430*/  @P1 LDC.64 R146, c[0x0][0x2c8] ;  /* 0x0000b200ff921b82 */ /* 0x000e620000000a00 */
[----:B------:R-:W-:-:S03]  /*1440*/  SHF.L.U32 R195, R195, 0x10, RZ ;  /* 0x00000010c3c37819 */ /* 0x000fc600000006ff */
[C---:B------:R-:W-:Y:S02]  /*1450*/  FADD.FTZ R247, -R144.reuse, R194 ;  /* 0x000000c290f77221 */ /* 0x040fe40000010100 */
[----:B------:R-:W-:Y:S02]  /*1460*/  FADD.FTZ R251, -R144, R195 ;  /* 0x000000c390fb7221 */ /* 0x000fe40000010100 */
[----:B------:R-:W1:Y:S01]  /*1470*/  LDC.64 R194, c[0x0][0x240] ;  /* 0x00009000ffc27b82 */ /* 0x000e620000000a00 */
[----:B------:R-:W-:Y:S02]  /*1480*/  SHF.L.U32 R188, R188, 0x10, RZ ;  /* 0x00000010bcbc7819 */ /* 0x000fe400000006ff */
[----:B------:R-:W-:Y:S02]  /*1490*/  PRMT R190, R140, 0x7632, R190 ;  /* 0x000076328cbe7816 */ /* 0x000fe400000000be */
[----:B------:R-:W-:Y:S02]  /*14a0*/  SHF.L.U32 R211, R152, 0x10, RZ ;  /* 0x0000001098d37819 */ /* 0x000fe400000006ff */
[----:B------:R-:W-:-:S02]  /*14b0*/  SHF.L.U32 R212, R153, 0x10, RZ ;  /* 0x0000001099d47819 */ /* 0x000fc400000006ff */
[----:B------:R-:W-:Y:S02]  /*14c0*/  PRMT R186, R143, 0x7632, R186 ;  /* 0x000076328fba7816 */ /* 0x000fe400000000ba */
[----:B------:R-:W-:Y:S02]  /*14d0*/  PRMT R152, R154, 0x7632, R152 ;  /* 0x000076329a987816 */ /* 0x000fe40000000098 */
[----:B------:R-:W-:Y:S01]  /*14e0*/  PRMT R153, R155, 0x7632, R153 ;  /* 0x000076329b997816 */ /* 0x000fe20000000099 */
[----:B------:R-:W-:Y:S01]  /*14f0*/  FADD.FTZ R201, -R144, R188 ;  /* 0x000000bc90c97221 */ /* 0x000fe20000010100 */
[----:B------:R-:W-:Y:S01]  /*1500*/  SHF.L.U32 R204, R140, 0x10, RZ ;  /* 0x000000108ccc7819 */ /* 0x000fe200000006ff */
[----:B0-----:R-:W-:Y:S01]  /*1510*/  @P1 IMAD.WIDE.U32 R132, R184, 0x10, R132 ;  /* 0x00000010b8841825 */ /* 0x001fe200078e0084 */
[----:B------:R-:W-:Y:S02]  /*1520*/  PRMT R193, R148, 0x7632, R193 ;  /* 0x0000763294c17816 */ /* 0x000fe400000000c1 */
[----:B------:R-:W-:Y:S01]  /*1530*/  SHF.L.U32 R140, R189, 0x10, RZ ;  /* 0x00000010bd8c7819 */ /* 0x000fe200000006ff */
[----:B-1----:R-:W-:Y:S01]  /*1540*/  @P1 IMAD.WIDE.U32 R146, R180, 0x10, R146 ;  /* 0x00000010b4921825 */ /* 0x002fe200078e0092 */
[----:B------:R-:W-:Y:S01]  /*1550*/  SHF.L.U32 R190, R190, 0x10, RZ ;  /* 0x00000010bebe7819 */ /* 0x000fe200000006ff */
[----:B------:R0:W5:Y:S01]  /*1560*/  @P1 LDG.E.128 R108, desc[UR4][R132.64] ;  /* 0x00000004846c1981 */ /* 0x000162000c1e1d00 */
[----:B------:R-:W-:-:S02]  /*1570*/  SHF.L.U32 R187, R187, 0x10, RZ ;  /* 0x00000010bbbb7819 */ /* 0x000fc400000006ff */
[----:B------:R-:W-:Y:S02]  /*1580*/  SHF.L.U32 R186, R186, 0x10, RZ ;  /* 0x00000010baba7819 */ /* 0x000fe400000006ff */
[----:B------:R-:W-:Y:S02]  /*1590*/  SHF.L.U32 R188, R145, 0x10, RZ ;  /* 0x0000001091bc7819 */ /* 0x000fe400000006ff */
[----:B------:R-:W-:Y:S02]  /*15a0*/  SHF.L.U32 R189, R149, 0x10, RZ ;  /* 0x0000001095bd7819 */ /* 0x000fe400000006ff */
[----:B------:R-:W-:Y:S02]  /*15b0*/  SHF.L.U32 R152, R152, 0x10, RZ ;  /* 0x0000001098987819 */ /* 0x000fe400000006ff */
[----:B------:R-:W-:Y:S02]  /*15c0*/  SHF.L.U32 R153, R153, 0x10, RZ ;  /* 0x0000001099997819 */ /* 0x000fe400000006ff */
[----:B------:R-:W-:Y:S01]  /*15d0*/  PRMT R228, R137, 0x7632, R228 ;  /* 0x0000763289e47816 */ /* 0x000fe200000000e4 */
[----:B------:R1:W5:Y:S01]  /*15e0*/  @P1 LDG.E.128 R120, desc[UR4][R146.64] ;  /* 0x0000000492781981 */ /* 0x000362000c1e1d00 */
[----:B------:R-:W-:-:S02]  /*15f0*/  SHF.L.U32 R226, R143, 0x10, RZ ;  /* 0x000000108fe27819 */ /* 0x000fc400000006ff */
[----:B------:R-:W-:Y:S01]  /*1600*/  SHF.L.U32 R199, R148, 0x10, RZ ;  /* 0x0000001094c77819 */ /* 0x000fe200000006ff */
[----:B------:R-:W-:Y:S01]  /*1610*/  FADD.FTZ R148, -R144, R198 ;  /* 0x000000c690947221 */ /* 0x000fe20000010100 */
[----:B------:R-:W-:Y:S02]  /*1620*/  SHF.L.U32 R137, R137, 0x10, RZ ;  /* 0x0000001089897819 */ /* 0x000fe400000006ff */
        /* <DEDUP_REMOVED lines=20> */
[----:B0-----:R-:W-:Y:S01]  /*1770*/  IMAD.WIDE.U32 R132, R184, 0x8, R194 ;  /* 0x00000008b8847825 */ /* 0x001fe200078e00c2 */
[----:B------:R-:W-:-:S03]  /*1780*/  PRMT R199, R165, 0x7632, R199 ;  /* 0x00007632a5c77816 */ /* 0x000fc600000000c7 */
[----:B------:R-:W-:Y:S01]  /*1790*/  FADD.FTZ R241, -R144, R241 ;  /* 0x000000f190f17221 */ /* 0x000fe20000010100 */
[----:B------:R-:W-:-:S04]  /*17a0*/  IMAD.WIDE.U32 R188, R183, 0x8, R194 ;  /* 0x00000008b7bc7825 */ /* 0x000fc800078e00c2 */
[C---:B------:R-:W-:Y:S01]  /*17b0*/  FADD.FTZ R239, -R144.reuse, R239 ;  /* 0x000000ef90ef7221 */ /* 0x040fe20000010100 */
[----:B------:R-:W-:Y:S01]  /*17c0*/  FADD.FTZ R203, -R144, R203 ;  /* 0x000000cb90cb7221 */ /* 0x000fe20000010100 */
[----:B------:R-:W-:-:S04]  /*17d0*/  IMAD.WIDE.U32 R186, R182, 0x8, R194 ;  /* 0x00000008b6ba7825 */ /* 0x000fc800078e00c2 */
[C---:B------:R-:W-:Y:S01]  /*17e0*/  FADD.FTZ R143, -R144.reuse, R143 ;  /* 0x0000008f908f7221 */ /* 0x040fe20000010100 */
[----:B------:R-:W-:Y:S01]  /*17f0*/  FADD.FTZ R140, -R144, R140 ;  /* 0x0000008c908c7221 */ /* 0x000fe20000010100 */
[----:B------:R-:W-:-:S04]  /*1800*/  IMAD.WIDE.U32 R152, R180, 0x8, R194 ;  /* 0x00000008b4987825 */ /* 0x000fc800078e00c2 */
[C---:B------:R-:W-:Y:S01]  /*1810*/  FADD.FTZ R200, -R144.reuse, R197 ;  /* 0x000000c590c87221 */ /* 0x040fe20000010100 */
[----:B------:R-:W-:Y:S01]  /*1820*/  FADD.FTZ R204, -R144, R204 ;  /* 0x000000cc90cc7221 */ /* 0x000fe20000010100 */
[----:B-1----:R-:W-:Y:S01]  /*1830*/  IMAD.WIDE.U32 R146, R4, 0x8, R194 ;  /* 0x0000000804927825 */ /* 0x002fe200078e00c2 */
[----:B------:R-:W-:-:S03]  /*1840*/  SHF.L.U32 R195, R165, 0x10, RZ ;  /* 0x00000010a5c37819 */ /* 0x000fc600000006ff */
        /* <DEDUP_REMOVED lines=18> */
[----:B------:R-:W4:Y:S01]  /*1970*/  LDL.LU R165, [R1+0x40] ;  /* 0x0000400001a57983 */ /* 0x000f220000300800 */
[----:B------:R-:W-:-:S02]  /*1980*/  PRMT R235, R156, 0x7632, R235 ;  /* 0x000076329ceb7816 */ /* 0x000fc400000000eb */
[----:B------:R-:W-:Y:S02]  /*1990*/  SHF.L.U32 R206, R156, 0x10, RZ ;  /* 0x000000109cce7819 */ /* 0x000fe400000006ff */
[----:B------:R-:W-:Y:S01]  /*19a0*/  PRMT R151, R168, 0x7632, R151 ;  /* 0x00007632a8977816 */ /* 0x000fe20000000097 */
[----:B---3--:R-:W-:Y:S01]  /*19b0*/  FADD.FTZ R185, R137, R185 ;  /* 0x000000b989b97221 */ /* 0x008fe20000010000 */
[----:B------:R-:W-:Y:S01]  /*19c0*/  PRMT R197, R164, 0x7632, R197 ;  /* 0x00007632a4c57816 */ /* 0x000fe200000000c5 */
[----:B--2---:R-:W-:Y:S01]  /*19d0*/  FADD.FTZ R161, R242, R161 ;  /* 0x000000a1f2a17221 */ /* 0x004fe20000010000 */
[----:B------:R-:W-:Y:S01]  /*19e0*/  SHF.L.U32 R194, R164, 0x10, RZ ;  /* 0x00000010a4c27819 */ /* 0x000fe200000006ff */
[----:B----4-:R-:W-:Y:S01]  /*19f0*/  FADD.FTZ R167, R238, R167 ;  /* 0x000000a7eea77221 */ /* 0x010fe20000010000 */
[----:B------:R-:W-:Y:S02]  /*1a00*/  SHF.L.U32 R144, R168, 0x10, RZ ;  /* 0x00000010a8907819 */ /* 0x000fe400000006ff */
[----:B------:R-:W-:Y:S01]  /*1a10*/  STL [R1+0x28], R161 ;  /* 0x000028a101007387 */ /* 0x000fe20000100800 */
[----:B------:R-:W-:-:S02]  /*1a20*/  PRMT R168, R170, 0x7632, R168 ;  /* 0x00007632aaa87816 */ /* 0x000fc400000000a8 */
[----:B------:R-:W-:Y:S01]  /*1a30*/  SHF.L.U32 R156, R170, 0x10, RZ ;  /* 0x00000010aa9c7819 */ /* 0x000fe200000006ff */
[----:B------:R-:W2:Y:S04]  /*1a40*/  LDL.LU R164, [R1+0x24] ;  /* 0x0000240001a47983 */ /* 0x000ea80000300800 */
[----:B------:R-:W3:Y:S04]  /*1a50*/  LDL.LU R170, [R1+0x2c] ;  /* 0x00002c0001aa7983 */ /* 0x000ee80000300800 */
[----:B------:R-:W-:Y:S04]  /*1a60*/  STL [R1+0x30], R185 ;  /* 0x000030b901007387 */ /* 0x000fe80000100800 */
[----:B------:R0:W-:Y:S01]  /*1a70*/  STL [R1+0x38], R167 ;  /* 0x000038a701007387 */ /* 0x0001e20000100800 */
[----:B------:R-:W-:Y:S01]  /*1a80*/  FMUL.FTZ R241, R2, R241 ;  /* 0x000000f102f17220 */ /* 0x000fe20000410000 */
[----:B------:R-:W-:Y:S01]  /*1a90*/  PRMT R230, R158, 0x7632, R230 ;  /* 0x000076329ee67816 */ /* 0x000fe200000000e6 */
[----:B------:R-:W-:Y:S01]  /*1aa0*/  FMUL.FTZ R134, R2, R148 ;  /* 0x0000009402867220 */ /* 0x000fe20000410000 */
[----:B------:R-:W-:-:S02]  /*1ab0*/  SHF.L.U32 R227, R158, 0x10, RZ ;  /* 0x000000109ee37819 */ /* 0x000fc400000006ff */
[----:B------:R-:W-:Y:S02]  /*1ac0*/  SHF.L.U32 R135, R135, 0x10, RZ ;  /* 0x0000001087877819 */ /* 0x000fe400000006ff */
[----:B------:R-:W-:Y:S02]  /*1ad0*/  PRMT R237, R157, 0x7632, R237 ;  /* 0x000076329ded7816 */ /* 0x000fe400000000ed */
[----:B------:R-:W-:Y:S01]  /*1ae0*/  PRMT R232, R159, 0x7632, R232 ;  /* 0x000076329fe87816 */ /* 0x000fe200000000e8 */
[----:B0-----:R-:W4:Y:S01]  /*1af0*/  LDL.LU R167, [R1+0x34] ;  /* 0x0000340001a77983 */ /* 0x001f220000300800 */
[C---:B------:R-:W-:Y:S02]  /*1b00*/  PRMT R212, R162.reuse, 0x7632, R212 ;  /* 0x00007632a2d47816 */ /* 0x040fe400000000d4 */
[----:B------:R-:W-:Y:S02]  /*1b10*/  SHF.L.U32 R208, R162, 0x10, RZ ;  /* 0x00000010a2d07819 */ /* 0x000fe400000006ff */
[----:B------:R-:W-:-:S02]  /*1b20*/  PRMT R220, R160, 0x7632, R220 ;  /* 0x00007632a0dc7816 */ /* 0x000fc400000000dc */
[----:B------:R-:W-:Y:S01]  /*1b30*/  PRMT R214, R163, 0x7632, R214 ;  /* 0x00007632a3d67816 */ /* 0x000fe200000000d6 */
[C---:B------:R-:W-:Y:S01]  /*1b40*/  FMUL.FTZ R192, R2.reuse, R192 ;  /* 0x000000c002c07220 */ /* 0x040fe20000410000 */
[----:B------:R-:W-:Y:S01]  /*1b50*/  SHF.L.U32 R162, R217, 0x10, RZ ;  /* 0x00000010d9a27819 */ /* 0x000fe200000006ff */
[----:B------:R-:W-:Y:S01]  /*1b60*/  FMUL.FTZ R191, R2, R191 ;  /* 0x000000bf02bf7220 */ /* 0x000fe20000410000 */
[----:B------:R-:W-:Y:S01]  /*1b70*/  SHF.L.U32 R161, R228, 0x10, RZ ;  /* 0x00000010e4a17819 */ /* 0x000fe200000006ff */
[----:B------:R-:W5:Y:S01]  /*1b80*/  LDG.E.64 R132, desc[UR4][R132.64] ;  /* 0x0000000484847981 */ /* 0x000f62000c1e1b00 */
[----:B------:R-:W-:Y:S02]  /*1b90*/  SHF.L.U32 R185, R233, 0x10, RZ ;  /* 0x00000010e9b97819 */ /* 0x000fe400000006ff */
[C---:B------:R-:W-:Y:S01]  /*1ba0*/  PRMT R155, R169.reuse, 0x7632, R155 ;  /* 0x00007632a99b7816 */ /* 0x040fe2000000009b */
[----:B------:R-:W5:Y:S01]  /*1bb0*/  LDG.E.64 R188, desc[UR4][R188.64] ;  /* 0x00000004bcbc7981 */ /* 0x000f62000c1e1b00 */
[----:B------:R-:W-:-:S02]  /*1bc0*/  SHF.L.U32 R158, R169, 0x10, RZ ;  /* 0x00000010a99e7819 */ /* 0x000fc400000006ff */
[C---:B------:R-:W-:Y:S01]  /*1bd0*/  PRMT R148, R171.reuse, 0x7632, R148 ;  /* 0x00007632ab947816 */ /* 0x040fe20000000094 */
[----:B------:R-:W5:Y:S01]  /*1be0*/  LDG.E.64 R186, desc[UR4][R186.64] ;  /* 0x00000004baba7981 */ /* 0x000f62000c1e1b00 */
[----:B------:R-:W-:Y:S01]  /*1bf0*/  SHF.L.U32 R154, R171, 0x10, RZ ;  /* 0x00000010ab9a7819 */ /* 0x000fe200000006ff */
[-C--:B------:R-:W-:Y:S01]  /*1c00*/  FFMA.FTZ R8, R241, R137.reuse, R8 ;  /* 0x00000089f1087223 */ /* 0x080fe20000010008 */
[----:B------:R-:W-:Y:S01]  /*1c10*/  MOV R169, R240 ;  /* 0x000000f000a97202 */ /* 0x000fe20000000f00 */
[----:B------:R-:W4:Y:S01]  /*1c20*/  LDL.LU R171, [R1+0x3c] ;  /* 0x00003c0001ab7983 */ /* 0x000f220000300800 */
[----:B------:R-:W-:Y:S01]  /*1c30*/  FMUL.FTZ R240, R106, R137 ;  /* 0x000000896af07220 */ /* 0x000fe20000410000 */
[----:B------:R-:W-:Y:S02]  /*1c40*/  SHF.L.U32 R222, R222, 0x10, RZ ;  /* 0x00000010dede7819 */ /* 0x000fe400000006ff */
[----:B------:R-:W-:Y:S01]  /*1c50*/  SHF.L.U32 R199, R199, 0x10, RZ ;  /* 0x00000010c7c77819 */ /* 0x000fe200000006ff */
[----:B------:R-:W5:Y:S04]  /*1c60*/  LDG.E.64 R152, desc[UR4][R152.64] ;  /* 0x0000000498987981 */ /* 0x000f68000c1e1b00 */
[----:B------:R-:W5:Y:S01]  /*1c70*/  LDG.E.64 R146, desc[UR4][R146.64] ;  /* 0x0000000492927981 */ /* 0x000f62000c1e1b00 */
[----:B------:R-:W-:-:S05]  /*1c80*/  FADD.FTZ R165, R202, R165 ;  /* 0x000000a5caa57221 */ /* 0x000fca0000010000 */
[----:B------:R0:W-:Y:S04]  /*1c90*/  STL [R1+0x40], R165 ;  /* 0x000040a501007387 */ /* 0x0001e80000100800 */
[----:B------:R-:W4:Y:S01]  /*1ca0*/  LDL.LU R137, [R1+0x48] ;  /* 0x0000480001897983 */ /* 0x000f220000300800 */
[----:B0-----:R-:W-:Y:S01]  /*1cb0*/  FMUL.FTZ R165, R2, R143 ;  /* 0x0000008f02a57220 */ /* 0x001fe20000410000 */
[----:B--2---:R-:W-:Y:S01]  /*1cc0*/  FADD.FTZ R164, R162, R164 ;  /* 0x000000a4a2a47221 */ /* 0x004fe20000010000 */
[----:B---3--:R-:W-:-:S04]  /*1cd0*/  FADD.FTZ R170, R161, R170 ;  /* 0x000000aaa1aa7221 */ /* 0x008fc80000010000 */
[----:B------:R-:W-:Y:S04]  /*1ce0*/  STL [R1+0x24], R164 ;  /* 0x000024a401007387 */ /* 0x000fe80000100800 */
[----:B------:R0:W-:Y:S04]  /*1cf0*/  STL [R1+0x2c], R170 ;  /* 0x00002caa01007387 */ /* 0x0001e80000100800 */
[----:B0-----:R-:W2:Y:S01]  /*1d00*/  LDL.LU R170, [R1+0x50] ;  /* 0x0000500001aa7983 */ /* 0x001ea20000300800 */
[----:B----4-:R-:W-:Y:S01]  /*1d10*/  FADD.FTZ R167, R185, R167 ;  /* 0x000000a7b9a77221 */ /* 0x010fe20000010000 */
[----:B------:R-:W-:-:S04]  /*1d20*/  FMUL.FTZ R164, R2, R140 ;  /* 0x0000008c02a47220 */ /* 0x000fc80000410000 */
[----:B------:R0:W-:Y:S04]  /*1d30*/  STL [R1+0x34], R167 ;  /* 0x000034a701007387 */ /* 0x0001e80000100800 */
[----:B0-----:R-:W3:Y:S04]  /*1d40*/  LDL.LU R167, [R1+0x58] ;  /* 0x0000580001a77983 */ /* 0x001ee80000300800 */
[----:B------:R-:W4:Y:S04]  /*1d50*/  LDL.LU R143, [R1+0x60] ;  /* 0x00006000018f7983 */ /* 0x000f280000300800 */
[----:B------:R-:W4:Y:S01]  /*1d60*/  LDL.LU R140, [R1+0x68] ;  /* 0x00006800018c7983 */ /* 0x000f220000300800 */
[----:B------:R-:W-:Y:S01]  /*1d70*/  SHF.L.U32 R157, R157, 0x10, RZ ;  /* 0x000000109d9d7819 */ /* 0x000fe200000006ff */
[----:B------:R-:W-:Y:S01]  /*1d80*/  FADD.FTZ R171, R135, R171 ;  /* 0x000000ab87ab7221 */ /* 0x000fe20000010000 */
[----:B------:R-:W-:-:S02]  /*1d90*/  SHF.L.U32 R159, R159, 0x10, RZ ;  /* 0x000000109f9f7819 */ /* 0x000fc400000006ff */
[----:B------:R-:W-:Y:S02]  /*1da0*/  SHF.L.U32 R160, R160, 0x10, RZ ;  /* 0x00000010a0a07819 */ /* 0x000fe400000006ff */
[----:B------:R-:W-:Y:S01]  /*1db0*/  STL [R1+0x3c], R171 ;  /* 0x00003cab01007387 */ /* 0x000fe20000100800 */
[----:B------:R-:W-:Y:S01]  /*1dc0*/  FMUL.FTZ R205, R2, R205 ;  /* 0x000000cd02cd7220 */ /* 0x000fe20000410000 */
[----:B------:R-:W-:-:S03]  /*1dd0*/  FMUL.FTZ R233, R98, R157 ;  /* 0x0000009d62e97220 */ /* 0x000fc60000410000 */
[----:B------:R-:W-:Y:S01]  /*1de0*/  FFMA.FTZ R16, R205, R157, R16 ;  /* 0x0000009dcd107223 */ /* 0x000fe20000010010 */
[----:B------:R-:W-:-:S05]  /*1df0*/  FADD.FTZ R137, R206, R137 ;  /* 0x00000089ce897221 */ /* 0x000fca0000010000 */
[----:B------:R0:W-:Y:S04]  /*1e00*/  STL [R1+0x48], R137 ;  /* 0x0000488901007387 */ /* 0x0001e80000100800 */
[----:B0-----:R-:W4:Y:S01]  /*1e10*/  LDL.LU R137, [R1+0x70] ;  /* 0x0000700001897983 */ /* 0x001f220000300800 */
[----:B--2---:R-:W-:-:S05]  /*1e20*/  FADD.FTZ R170, R157, R170 ;  /* 0x000000aa9daa7221 */ /* 0x004fca0000010000 */
[----:B------:R-:W-:Y:S01]  /*1e30*/  STL [R1+0x50], R170 ;  /* 0x000050aa01007387 */ /* 0x000fe20000100800 */
[----:B---3--:R-:W-:Y:S01]  /*1e40*/  FADD.FTZ R167, R227, R167 ;  /* 0x000000a7e3a77221 */ /* 0x008fe20000010000 */
[----:B----4-:R-:W-:-:S04]  /*1e50*/  FADD.FTZ R143, R159, R143 ;  /* 0x0000008f9f8f7221 */ /* 0x010fc80000010000 */
[----:B------:R0:W-:Y:S01]  /*1e60*/  STL [R1+0x58], R167 ;  /* 0x000058a701007387 */ /* 0x0001e20000100800 */
[----:B------:R-:W-:-:S03]  /*1e70*/  FADD.FTZ R140, R160, R140 ;  /* 0x0000008ca08c7221 */ /* 0x000fc60000010000 */
[----:B0-----:R-:W2:Y:S04]  /*1e80*/  LDL.LU R167, [R1+0x78] ;  /* 0x0000780001a77983 */ /* 0x001ea80000300800 */
[----:B------:R-:W-:Y:S04]  /*1e90*/  STL [R1+0x60], R143 ;  /* 0x0000608f01007387 */ /* 0x000fe80000100800 */
[----:B------:R0:W-:Y:S04]  /*1ea0*/  STL [R1+0x68], R140 ;  /* 0x0000688c01007387 */ /* 0x0001e80000100800 */
[----:B------:R-:W3:Y:S04]  /*1eb0*/  LDL.LU R157, [R1+0x80] ;  /* 0x00008000019d7983 */ /* 0x000ee80000300800 */
[----:B0-----:R-:W4:Y:S01]  /*1ec0*/  LDL.LU R140, [R1] ;  /* 0x00000000018c7983 */ /* 0x001f220000300800 */
[----:B------:R-:W-:Y:S01]  /*1ed0*/  SHF.L.U32 R163, R163, 0x10, RZ ;  /* 0x00000010a3a37819 */ /* 0x000fe200000006ff */
[C---:B------:R-:W-:Y:S01]  /*1ee0*/  FMUL.FTZ R215, R2.reuse, R215 ;  /* 0x000000d702d77220 */ /* 0x040fe20000410000 */
[C---:B------:R-:W-:Y:S01]  /*1ef0*/  FMUL.FTZ R209, R2.reuse, R209 ;  /* 0x000000d102d17220 */ /* 0x040fe20000410000 */
[----:B------:R-:W-:Y:S01]  /*1f00*/  FMUL.FTZ R226, R2, R226 ;  /* 0x000000e202e27220 */ /* 0x000fe20000410000 */
[-C--:B------:R-:W-:Y:S01]  /*1f10*/  FMUL.FTZ R217, R88, R160.reuse ;  /* 0x000000a058d97220 */ /* 0x080fe20000410000 */
[----:B------:R-:W-:Y:S01]  /*1f20*/  FFMA.FTZ R244, R215, R160, R244 ;  /* 0x000000a0d7f47223 */ /* 0x000fe200000100f4 */
[-C--:B------:R-:W-:Y:S01]  /*1f30*/  FMUL.FTZ R228, R94, R159.reuse ;  /* 0x0000009f5ee47220 */ /* 0x080fe20000410000 */
[----:B------:R-:W-:Y:S01]  /*1f40*/  FFMA.FTZ R224, R226, R159, R224 ;  /* 0x0000009fe2e07223 */ /* 0x000fe200000100e0 */
[----:B------:R-:W-:-:S05]  /*1f50*/  FADD.FTZ R137, R218, R137 ;  /* 0x00000089da897221 */ /* 0x000fca0000010000 */
[----:B------:R0:W-:Y:S04]  /*1f60*/  STL [R1+0x70], R137 ;  /* 0x0000708901007387 */ /* 0x0001e80000100800 */
[----:B------:R-:W4:Y:S04]  /*1f70*/  LDL.LU R171, [R1+0x88] ;  /* 0x0000880001ab7983 */ /* 0x000f280000300800 */
[----:B------:R-:W4:Y:S01]  /*1f80*/  LDL.LU R170, [R1+0x8] ;  /* 0x0000080001aa7983 */ /* 0x000f220000300800 */
[----:B0-----:R-:W-:-:S03]  /*1f90*/  MOV R137, R169 ;  /* 0x000000a900897202 */ /* 0x001fc60000000f00 */
[----:B------:R-:W4:Y:S01]  /*1fa0*/  LDL.LU R169, [R1+0x90] ;  /* 0x0000900001a97983 */ /* 0x000f220000300800 */
[----:B--2---:R-:W-:-:S05]  /*1fb0*/  FADD.FTZ R167, R208, R167 ;  /* 0x000000a7d0a77221 */ /* 0x004fca0000010000 */
[----:B------:R0:W-:Y:S01]  /*1fc0*/  STL [R1+0x78], R167 ;  /* 0x000078a701007387 */ /* 0x0001e20000100800 */
[----:B---3--:R-:W-:-:S03]  /*1fd0*/  FADD.FTZ R157, R163, R157 ;  /* 0x0000009da39d7221 */ /* 0x008fc60000010000 */
[----:B0-----:R-:W2:Y:S01]  /*1fe0*/  LDL.LU R167, [R1+0x10] ;  /* 0x0000100001a77983 */ /* 0x001ea20000300800 */
[----:B----4-:R-:W-:-:S03]  /*1ff0*/  FFMA.FTZ R140, R209, R163, R140 ;  /* 0x000000a3d18c7223 */ /* 0x010fc6000001008c */
[----:B------:R-:W3:Y:S04]  /*2000*/  LDL.LU R160, [R1+0x98] ;  /* 0x0000980001a07983 */ /* 0x000ee80000300800 */
[----:B------:R-:W4:Y:S04]  /*2010*/  LDL.LU R159, [R1+0x18] ;  /* 0x00001800019f7983 */ /* 0x000f280000300800 */
[----:B------:R0:W-:Y:S04]  /*2020*/  STL [R1+0x80], R157 ;  /* 0x0000809d01007387 */ /* 0x0001e80000100800 */
[----:B0-----:R-:W4:Y:S04]  /*2030*/  LDL.LU R157, [R1+0xa0] ;  /* 0x0000a000019d7983 */ /* 0x001f280000300800 */
[----:B------:R0:W-:Y:S04]  /*2040*/  STL [R1], R140 ;  /* 0x0000008c01007387 */ /* 0x0001e80000100800 */
[----:B0-----:R-:W4:Y:S01]  /*2050*/  LDL.LU R140, [R1+0x20] ;  /* 0x00002000018c7983 */ /* 0x001f220000300800 */
[----:B------:R-:W-:Y:S01]  /*2060*/  FMUL.FTZ R193, R2, R193 ;  /* 0x000000c102c17220 */ /* 0x000fe20000410000 */
[----:B------:R-:W-:Y:S01]  /*2070*/  FADD.FTZ R171, R194, R171 ;  /* 0x000000abc2ab7221 */ /* 0x000fe20000010000 */
[----:B------:R-:W-:-:S04]  /*2080*/  FFMA.FTZ R170, R192, R194, R170 ;  /* 0x000000c2c0aa7223 */ /* 0x000fc800000100aa */
[----:B------:R0:W-:Y:S01]  /*2090*/  STL [R1+0x88], R171 ;  /* 0x000088ab01007387 */ /* 0x0001e20000100800 */
[----:B------:R-:W-:-:S03]  /*20a0*/  FADD.FTZ R169, R195, R169 ;  /* 0x000000a9c3a97221 */ /* 0x000fc60000010000 */
[----:B------:R-:W-:Y:S01]  /*20b0*/  STL [R1+0x8], R170 ;  /* 0x000008aa01007387 */ /* 0x000fe20000100800 */
[----:B0-----:R-:W-:-:S03]  /*20c0*/  FMUL.FTZ R171, R2, R136 ;  /* 0x0000008802ab7220 */ /* 0x001fc60000410000 */
[----:B------:R-:W-:Y:S01]  /*20d0*/  STL [R1+0x90], R169 ;  /* 0x000090a901007387 */ /* 0x000fe20000100800 */
[----:B--2---:R-:W-:Y:S01]  /*20e0*/  FFMA.FTZ R167, R193, R195, R167 ;  /* 0x000000c3c1a77223 */ /* 0x004fe200000100a7 */
[----:B---3--:R-:W-:-:S04]  /*20f0*/  FADD.FTZ R160, R138, R160 ;  /* 0x000000a08aa07221 */ /* 0x008fc80000010000 */
[----:B------:R0:W-:Y:S01]  /*2100*/  STL [R1+0x10], R167 ;  /* 0x000010a701007387 */ /* 0x0001e20000100800 */
[----:B----4-:R-:W-:-:S03]  /*2110*/  FFMA.FTZ R159, R191, R138, R159 ;  /* 0x0000008abf9f7223 */ /* 0x010fc6000001009f */
[----:B------:R-:W-:Y:S04]  /*2120*/  STL [R1+0x98], R160 ;  /* 0x000098a001007387 */ /* 0x000fe80000100800 */
[----:B------:R-:W-:Y:S01]  /*2130*/  STL [R1+0x18], R159 ;  /* 0x0000189f01007387 */ /* 0x000fe20000100800 */
[----:B0-----:R-:W-:Y:S01]  /*2140*/  FMUL.FTZ R167, R76, R138 ;  /* 0x0000008a4ca77220 */ /* 0x001fe20000410000 */
[----:B------:R-:W-:Y:S01]  /*2150*/  FADD.FTZ R157, R166, R157 ;  /* 0x0000009da69d7221 */ /* 0x000fe20000010000 */
[----:B------:R-:W-:-:S05]  /*2160*/  FFMA.FTZ R140, R171, R166, R140 ;  /* 0x000000a6ab8c7223 */ /* 0x000fca000001008c */
[----:B------:R-:W-:Y:S04]  /*2170*/  STL [R1+0x20], R140 ;  /* 0x0000208c01007387 */ /* 0x000fe80000100800 */
[----:B------:R-:W-:Y:S04]  /*2180*/  STL [R1+0xa0], R157 ;  /* 0x0000a09d01007387 */ /* 0x000fe80000100800 */
[----:B------:R-:W2:Y:S01]  /*2190*/  LDL.LU R138, [R1+0x44] ;  /* 0x00004400018a7983 */ /* 0x000ea20000300800 */
[----:B------:R-:W-:Y:S02]  /*21a0*/  SHF.L.U32 R170, R150, 0x10, RZ ;  /* 0x0000001096aa7819 */ /* 0x000fe400000006ff */
[----:B------:R-:W-:Y:S01]  /*21b0*/  SHF.L.U32 R235, R235, 0x10, RZ ;  /* 0x00000010ebeb7819 */ /* 0x000fe200000006ff */
[----:B------:R-:W3:Y:S01]  /*21c0*/  LDL.LU R150, [R1+0x4c] ;  /* 0x00004c0001967983 */ /* 0x000ee20000300800 */
[----:B------:R-:W-:-:S03]  /*21d0*/  SHF.L.U32 R169, R139, 0x10, RZ ;  /* 0x000000108ba97819 */ /* 0x000fc600000006ff */
[----:B------:R-:W4:Y:S01]  /*21e0*/  LDL.LU R139, [R1+0x54] ;  /* 0x00005400018b7983 */ /* 0x000f220000300800 */
[----:B------:R-:W-:Y:S01]  /*21f0*/  SHF.L.U32 R237, R237, 0x10, RZ ;  /* 0x00000010eded7819 */ /* 0x000fe200000006ff */
[----:B--2---:R-:W-:-:S05]  /*2200*/  FADD.FTZ R138, R235, R138 ;  /* 0x0000008aeb8a7221 */ /* 0x004fca0000010000 */
[----:B------:R0:W-:Y:S04]  /*2210*/  STL [R1+0x44], R138 ;  /* 0x0000448a01007387 */ /* 0x0001e80000100800 */
[----:B0-----:R-:W2:Y:S01]  /*2220*/  LDL.LU R138, [R1+0x5c] ;  /* 0x00005c00018a7983 */ /* 0x001ea20000300800 */
[----:B---3--:R-:W-:Y:S01]  /*2230*/  FADD.FTZ R150, R237, R150 ;  /* 0x00000096ed967221 */ /* 0x008fe20000010000 */
[----:B------:R-:W-:Y:S02]  /*2240*/  SHF.L.U32 R230, R230, 0x10, RZ ;  /* 0x00000010e6e67819 */ /* 0x000fe400000006ff */
[----:B------:R-:W-:Y:S02]  /*2250*/  SHF.L.U32 R159, R151, 0x10, RZ ;  /* 0x00000010979f7819 */ /* 0x000fe400000006ff */
[----:B------:R0:W-:Y:S01]  /*2260*/  STL [R1+0x4c], R150 ;  /* 0x00004c9601007387 */ /* 0x0001e20000100800 */
[----:B------:R-:W-:-:S02]  /*2270*/  SHF.L.U32 R232, R232, 0x10, RZ ;  /* 0x00000010e8e87819 */ /* 0x000fc400000006ff */
[----:B------:R-:W-:Y:S01]  /*2280*/  SHF.L.U32 R151, R148, 0x10, RZ ;  /* 0x0000001094977819 */ /* 0x000fe200000006ff */
[----:B----4-:R-:W-:Y:S01]  /*2290*/  FADD.FTZ R139, R230, R139 ;  /* 0x0000008be68b7221 */ /* 0x010fe20000010000 */
[----:B0-----:R-:W3:Y:S04]  /*22a0*/  LDL.LU R150, [R1+0x64] ;  /* 0x0000640001967983 */ /* 0x001ee80000300800 */
[----:B------:R-:W4:Y:S04]  /*22b0*/  LDL.LU R148, [R1+0x6c] ;  /* 0x00006c0001947983 */ /* 0x000f280000300800 */
[----:B------:R0:W-:Y:S04]  /*22c0*/  STL [R1+0x54], R139 ;  /* 0x0000548b01007387 */ /* 0x0001e80000100800 */
[----:B0-----:R-:W3:Y:S01]  /*22d0*/  LDL.LU R139, [R1+0x74] ;  /* 0x00007400018b7983 */ /* 0x001ee20000300800 */
[----:B--2---:R-:W-:-:S05]  /*22e0*/  FADD.FTZ R138, R232, R138 ;  /* 0x0000008ae88a7221 */ /* 0x004fca0000010000 */
[----:B------:R0:W-:Y:S04]  /*22f0*/  STL [R1+0x5c], R138 ;  /* 0x00005c8a01007387 */ /* 0x0001e80000100800 */
[----:B0-----:R-:W2:Y:S01]  /*2300*/  LDL.LU R138, [R1+0x7c] ;  /* 0x00007c00018a7983 */ /* 0x001ea20000300800 */
[----:B------:R-:W-:Y:S02]  /*2310*/  SHF.L.U32 R220, R220, 0x10, RZ ;  /* 0x00000010dcdc7819 */ /* 0x000fe400000006ff */
[----:B------:R-:W-:Y:S01]  /*2320*/  MOV R140, R137 ;  /* 0x00000089008c7202 */ /* 0x000fe20000000f00 */
[----:B----4-:R-:W-:Y:S02]  /*2330*/  FADD.FTZ R148, R222, R148 ;  /* 0x00000094de947221 */ /* 0x010fe40000010000 */
[----:B---3--:R-:W-:Y:S01]  /*2340*/  FADD.FTZ R150, R220, R150 ;  /* 0x00000096dc967221 */ /* 0x008fe20000010000 */
[----:B------:R-:W-:-:S02]  /*2350*/  SHF.L.U32 R212, R212, 0x10, RZ ;  /* 0x00000010d4d47819 */ /* 0x000fc400000006ff */
[----:B------:R-:W-:Y:S02]  /*2360*/  SHF.L.U32 R214, R214, 0x10, RZ ;  /* 0x00000010d6d67819 */ /* 0x000fe400000006ff */
[----:B------:R-:W-:Y:S01]  /*2370*/  STL [R1+0x64], R150 ;  /* 0x0000649601007387 */ /* 0x000fe20000100800 */
[----:B------:R-:W-:-:S03]  /*2380*/  MOV R160, R140 ;  /* 0x0000008c00a07202 */ /* 0x000fc60000000f00 */
[----:B------:R0:W-:Y:S01]  /*2390*/  STL [R1+0x6c], R148 ;  /* 0x00006c9401007387 */ /* 0x0001e20000100800 */
[----:B------:R-:W-:-:S03]  /*23a0*/  FADD.FTZ R139, R212, R139 ;  /* 0x0000008bd48b7221 */ /* 0x000fc60000010000 */
[----:B0-----:R-:W3:Y:S04]  /*23b0*/  LDL.LU R148, [R1+0x84] ;  /* 0x0000840001947983 */ /* 0x001ee80000300800 */
[----:B------:R-:W4:Y:S04]  /*23c0*/  LDL.LU R140, [R1+0x4] ;  /* 0x00000400018c7983 */ /* 0x000f280000300800 */
[----:B------:R0:W-:Y:S04]  /*23d0*/  STL [R1+0x74], R139 ;  /* 0x0000748b01007387 */ /* 0x0001e80000100800 */
[----:B0-----:R-:W4:Y:S01]  /*23e0*/  LDL.LU R139, [R1+0x8c] ;  /* 0x00008c00018b7983 */ /* 0x001f220000300800 */
[----:B--2---:R-:W-:-:S05]  /*23f0*/  FADD.FTZ R138, R214, R138 ;  /* 0x0000008ad68a7221 */ /* 0x004fca0000010000 */
[----:B------:R0:W-:Y:S04]  /*2400*/  STL [R1+0x7c], R138 ;  /* 0x00007c8a01007387 */ /* 0x0001e80000100800 */
[----:B0-----:R-:W2:Y:S01]  /*2410*/  LDL.LU R138, [R1+0xc] ;  /* 0x00000c00018a7983 */ /* 0x001ea20000300800 */
[----:B------:R-:W-:Y:S01]  /*2420*/  SHF.L.U32 R197, R197, 0x10, RZ ;  /* 0x00000010c5c57819 */ /* 0x000fe200000006ff */
[C---:B------:R-:W-:Y:S01]  /*2430*/  FMUL.FTZ R196, R2.reuse, R196 ;  /* 0x000000c402c47220 */ /* 0x040fe20000410000 */
[----:B------:R-:W-:-:S03]  /*2440*/  FMUL.FTZ R198, R2, R198 ;  /* 0x000000c602c67220 */ /* 0x000fc60000410000 */
[----:B---3--:R-:W-:Y:S01]  /*2450*/  FADD.FTZ R148, R197, R148 ;  /* 0x00000094c5947221 */ /* 0x008fe20000010000 */
[----:B----4-:R-:W-:-:S04]  /*2460*/  FFMA.FTZ R140, R196, R197, R140 ;  /* 0x000000c5c48c7223 */ /* 0x010fc8000001008c */
[----:B------:R0:W-:Y:S04]  /*2470*/  STL [R1+0x84], R148 ;  /* 0x0000849401007387 */ /* 0x0001e80000100800 */
[----:B0-----:R-:W3:Y:S01]  /*2480*/  LDL.LU R148, [R1+0x94] ;  /* 0x0000940001947983 */ /* 0x001ee20000300800 */
[----:B------:R-:W-:-:S03]  /*2490*/  FADD.FTZ R139, R199, R139 ;  /* 0x0000008bc78b7221 */ /* 0x000fc60000010000 */
[----:B------:R0:W-:Y:S04]  /*24a0*/  STL [R1+0x4], R140 ;  /* 0x0000048c01007387 */ /* 0x0001e80000100800 */
[----:B0-----:R-:W4:Y:S04]  /*24b0*/  LDL.LU R140, [R1+0x14] ;  /* 0x00001400018c7983 */ /* 0x001f280000300800 */
[----:B------:R0:W-:Y:S04]  /*24c0*/  STL [R1+0x8c], R139 ;  /* 0x00008c8b01007387 */ /* 0x0001e80000100800 */
[----:B0-----:R-:W4:Y:S01]  /*24d0*/  LDL.LU R139, [R1+0x9c] ;  /* 0x00009c00018b7983 */ /* 0x001f220000300800 */
[-C--:B------:R-:W-:Y:S01]  /*24e0*/  FFMA.FTZ R6, R134, R242.reuse, R6 ;  /* 0x000000f286067223 */ /* 0x080fe20000010006 */
[----:B------:R-:W-:Y:S01]  /*24f0*/  FMUL.FTZ R242, R104, R242 ;  /* 0x000000f268f27220 */ /* 0x000fe20000410000 */
[-C--:B------:R-:W-:Y:S01]  /*2500*/  FFMA.FTZ R5, R165, R162.reuse, R5 ;  /* 0x000000a2a5057223 */ /* 0x080fe20000010005 */
[----:B------:R-:W-:-:S02]  /*2510*/  FMUL.FTZ R162, R105, R162 ;  /* 0x000000a269a27220 */ /* 0x000fc40000410000 */
[----:B------:R-:W-:Y:S01]  /*2520*/  FADD.FTZ R137, RZ, R242 ;  /* 0x000000f2ff897221 */ /* 0x000fe20000010000 */
[----:B------:R-:W-:-:S03]  /*2530*/  FFMA.FTZ R136, R134, R242, RZ ;  /* 0x000000f286887223 */ /* 0x000fc600000100ff */
        /* <DEDUP_REMOVED lines=12> */
[C---:B------:R-:W-:Y:S01]  /*2600*/  FMUL.FTZ R203, R2.reuse, R203 ;  /* 0x000000cb02cb7220 */ /* 0x040fe20000410000 */
        /* <DEDUP_REMOVED lines=14> */
[----:B--2---:R-:W-:-:S05]  /*26f0*/  FFMA.FTZ R138, R198, R199, R138 ;  /* 0x000000c7c68a7223 */ /* 0x004fca000001008a */
[----:B------:R0:W-:Y:S04]  /*2700*/  STL [R1+0xc], R138 ;  /* 0x00000c8a01007387 */ /* 0x0001e80000100800 */
[----:B0-----:R-:W2:Y:S01]  /*2710*/  LDL.LU R138, [R1+0x1c] ;  /* 0x00001c00018a7983 */ /* 0x001ea20000300800 */
        /* <DEDUP_REMOVED lines=33> */
[C---:B------:R-:W-:Y:S02]  /*2930*/  FMUL.FTZ R219, R2.reuse, R219 ;  /* 0x000000db02db7220 */ /* 0x040fe40000410000 */
        /* <DEDUP_REMOVED lines=26> */
[----:B------:R-:W-:Y:S01]  /*2ae0*/  MOV R143, R207 ;  /* 0x000000cf008f7202 */ /* 0x000fe20000000f00 */
        /* <DEDUP_REMOVED lines=23> */
[----:B---3--:R-:W-:Y:S01]  /*2c60*/  FADD.FTZ R148, R169, R148 ;  /* 0x00000094a9947221 */ /* 0x008fe20000010000 */
[-C--:B----4-:R-:W-:Y:S01]  /*2c70*/  FFMA.FTZ R140, R190, R169.reuse, R140 ;  /* 0x000000a9be8c7223 */ /* 0x090fe2000001008c */
[----:B------:R-:W-:Y:S01]  /*2c80*/  FMUL.FTZ R169, R77, R169 ;  /* 0x000000a94da97220 */ /* 0x000fe20000410000 */
[----:B------:R-:W-:Y:S01]  /*2c90*/  FADD.FTZ R137, R137, R167 ;  /* 0x000000a789897221 */ /* 0x000fe20000010000 */
[----:B------:R-:W-:Y:S01]  /*2ca0*/  FFMA.FTZ R136, R191, R167, R136 ;  /* 0x000000a7bf887223 */ /* 0x000fe20000010088 */
[----:B------:R-:W-:-:S02]  /*2cb0*/  SHF.L.U32 R157, R155, 0x10, RZ ;  /* 0x000000109b9d7819 */ /* 0x000fc400000006ff */
[----:B------:R-:W-:Y:S01]  /*2cc0*/  SHF.L.U32 R155, R168, 0x10, RZ ;  /* 0x00000010a89b7819 */ /* 0x000fe200000006ff */
[----:B------:R-:W-:Y:S01]  /*2cd0*/  FMUL.FTZ R168, R2, R246 ;  /* 0x000000f602a87220 */ /* 0x000fe20000410000 */
[----:B------:R-:W-:Y:S01]  /*2ce0*/  FMUL.FTZ R166, R78, R166 ;  /* 0x000000a64ea67220 */ /* 0x000fe20000410000 */
[----:B------:R-:W-:Y:S01]  /*2cf0*/  FADD.FTZ R137, R137, R169 ;  /* 0x000000a989897221 */ /* 0x000fe20000010000 */
[----:B------:R-:W-:Y:S01]  /*2d00*/  FFMA.FTZ R136, R190, R169, R136 ;  /* 0x000000a9be887223 */ /* 0x000fe20000010088 */
[----:B------:R-:W-:Y:S01]  /*2d10*/  FMUL.FTZ R149, R2, R149 ;  /* 0x0000009502957220 */ /* 0x000fe20000410000 */
[----:B------:R-:W-:Y:S01]  /*2d20*/  FADD.FTZ R139, R170, R139 ;  /* 0x0000008baa8b7221 */ /* 0x000fe20000010000 */
[----:B------:R-:W-:Y:S01]  /*2d30*/  FADD.FTZ R137, R137, R166 ;  /* 0x000000a689897221 */ /* 0x000fe20000010000 */
[----:B------:R-:W-:Y:S01]  /*2d40*/  FFMA.FTZ R136, R171, R166, R136 ;  /* 0x000000a6ab887223 */ /* 0x000fe20000010088 */
[----:B------:R0:W-:Y:S01]  /*2d50*/  STL [R1+0x94], R148 ;  /* 0x0000949401007387 */ /* 0x0001e20000100800 */
[----:B------:R-:W-:Y:S01]  /*2d60*/  FADD.FTZ R172, R144, R172 ;  /* 0x000000ac90ac7221 */ /* 0x000fe20000010000 */
[-C--:B------:R-:W-:Y:S01]  /*2d70*/  FFMA.FTZ R20, R149, R144.reuse, R20 ;  /* 0x0000009095147223 */ /* 0x080fe20000010014 */
[----:B------:R-:W-:Y:S01]  /*2d80*/  FMUL.FTZ R144, R72, R144 ;  /* 0x0000009048907220 */ /* 0x000fe20000410000 */
[C---:B------:R-:W-:Y:S01]  /*2d90*/  FMUL.FTZ R142, R2.reuse, R142 ;  /* 0x0000008e028e7220 */ /* 0x040fe20000410000 */
[----:B------:R-:W-:Y:S01]  /*2da0*/  FADD.FTZ R27, R159, R27 ;  /* 0x0000001b9f1b7221 */ /* 0x000fe20000010000 */
[----:B0-----:R-:W-:Y:S01]  /*2db0*/  FMUL.FTZ R148, R2, R247 ;  /* 0x000000f702947220 */ /* 0x001fe20000410000 */
[----:B------:R0:W-:Y:S03]  /*2dc0*/  STL [R1+0x14], R140 ;  /* 0x0000148c01007387 */ /* 0x0001e60000100800 */
[-C--:B------:R-:W-:Y:S01]  /*2dd0*/  FFMA.FTZ R19, R148, R159.reuse, R19 ;  /* 0x0000009f94137223 */ /* 0x080fe20000010013 */
[----:B------:R-:W-:Y:S01]  /*2de0*/  FMUL.FTZ R159, R73, R159 ;  /* 0x0000009f499f7220 */ /* 0x000fe20000410000 */
[----:B------:R-:W-:Y:S01]  /*2df0*/  FADD.FTZ R174, R158, R174 ;  /* 0x000000ae9eae7221 */ /* 0x000fe20000010000 */
[-C--:B------:R-:W-:Y:S01]  /*2e00*/  FFMA.FTZ R22, R142, R158.reuse, R22 ;  /* 0x0000009e8e167223 */ /* 0x080fe20000010016 */
[----:B------:R-:W-:Y:S01]  /*2e10*/  FMUL.FTZ R158, R74, R158 ;  /* 0x0000009e4a9e7220 */ /* 0x000fe20000410000 */
[----:B0-----:R-:W-:Y:S01]  /*2e20*/  MOV R140, R143 ;  /* 0x0000008f008c7202 */ /* 0x001fe20000000f00 */
[C---:B------:R-:W-:Y:S01]  /*2e30*/  FMUL.FTZ R143, R2.reuse, R251 ;  /* 0x000000fb028f7220 */ /* 0x040fe20000410000 */
[----:B------:R-:W-:Y:S01]  /*2e40*/  FMUL.FTZ R145, R2, R145 ;  /* 0x0000009102917220 */ /* 0x000fe20000410000 */
[----:B------:R0:W-:Y:S01]  /*2e50*/  STL [R1+0x9c], R139 ;  /* 0x00009c8b01007387 */ /* 0x0001e20000100800 */
[----:B------:R-:W-:Y:S01]  /*2e60*/  FADD.FTZ R173, R157, R173 ;  /* 0x000000ad9dad7221 */ /* 0x000fe20000010000 */
[-C--:B------:R-:W-:Y:S01]  /*2e70*/  FFMA.FTZ R21, R143, R157.reuse, R21 ;  /* 0x0000009d8f157223 */ /* 0x080fe20000010015 */
[----:B------:R-:W-:Y:S01]  /*2e80*/  FMUL.FTZ R157, R75, R157 ;  /* 0x0000009d4b9d7220 */ /* 0x000fe20000410000 */
[----:B------:R-:W-:Y:S01]  /*2e90*/  FADD.FTZ R176, R156, R176 ;  /* 0x000000b09cb07221 */ /* 0x000fe20000010000 */
[----:B------:R-:W-:Y:S01]  /*2ea0*/  FFMA.FTZ R24, R145, R156, R24 ;  /* 0x0000009c91187223 */ /* 0x000fe20000010018 */
[----:B------:R-:W-:Y:S01]  /*2eb0*/  FMUL.FTZ R150, R2, R160 ;  /* 0x000000a002967220 */ /* 0x000fe20000410000 */
[----:B------:R-:W-:Y:S01]  /*2ec0*/  FMUL.FTZ R156, R68, R156 ;  /* 0x0000009c449c7220 */ /* 0x000fe20000410000 */
[----:B------:R-:W-:Y:S01]  /*2ed0*/  FMUL.FTZ R141, R2, R141 ;  /* 0x0000008d028d7220 */ /* 0x000fe20000410000 */
        /* <DEDUP_REMOVED lines=8> */
[----:B------:R-:W-:Y:S01]  /*2f60*/  UMOV UR6, 0xffffffff ;  /* 0xffffffff00067882 */ /* 0x000fe20000000000 */
[-C--:B------:R-:W-:Y:S01]  /*2f70*/  FFMA.FTZ R25, R140, R151.reuse, R25 ;  /* 0x000000978c197223 */ /* 0x080fe20000010019 */
[----:B------:R-:W-:Y:S01]  /*2f80*/  FMUL.FTZ R151, R71, R151 ;  /* 0x0000009747977220 */ /* 0x000fe20000410000 */
[-C--:B--2---:R-:W-:Y:S01]  /*2f90*/  FFMA.FTZ R138, R168, R170.reuse, R138 ;  /* 0x000000aaa88a7223 */ /* 0x084fe2000001008a */
[----:B------:R-:W-:-:S04]  /*2fa0*/  FMUL.FTZ R170, R79, R170 ;  /* 0x000000aa4faa7220 */ /* 0x000fc80000410000 */
[----:B------:R-:W-:Y:S01]  /*2fb0*/  FADD.FTZ R137, R137, R170 ;  /* 0x000000aa89897221 */ /* 0x000fe20000010000 */
[----:B------:R-:W-:-:S03]  /*2fc0*/  FFMA.FTZ R136, R168, R170, R136 ;  /* 0x000000aaa8887223 */ /* 0x000fc60000010088 */
[----:B------:R-:W-:Y:S01]  /*2fd0*/  FADD.FTZ R137, R137, R144 ;  /* 0x0000009089897221 */ /* 0x000fe20000010000 */
[----:B------:R-:W-:-:S03]  /*2fe0*/  FFMA.FTZ R136, R149, R144, R136 ;  /* 0x0000009095887223 */ /* 0x000fc60000010088 */
[----:B------:R-:W-:Y:S01]  /*2ff0*/  FADD.FTZ R137, R137, R159 ;  /* 0x0000009f89897221 */ /* 0x000fe20000010000 */
[----:B------:R-:W-:Y:S01]  /*3000*/  FFMA.FTZ R136, R148, R159, R136 ;  /* 0x0000009f94887223 */ /* 0x000fe20000010088 */
[----:B------:R0:W-:Y:S02]  /*3010*/  STL [R1+0x1c], R138 ;  /* 0x00001c8a01007387 */ /* 0x0001e40000100800 */
        /* <DEDUP_REMOVED lines=12> */
[----:B0-----:R-:W-:Y:S06]  /*30e0*/  BRA.DIV UR6, `(.L_x_4913) ;  /* 0x0000005206487947 */ /* 0x001fec000b800000 */
        /* <DEDUP_REMOVED lines=18> */
.L_x_4926:
[----:B------:R-:W2:Y:S01]  /*3210*/  LDC.64 R138, c[0x0][0x220] ;  /* 0x00008800ff8a7b82 */ /* 0x000ea20000000a00 */
[----:B------:R-:W-:Y:S01]  /*3220*/  FADD.FTZ R246, R136, R137 ;  /* 0x0000008988f67221 */ /* 0x000fe20000010000 */
[----:B------:R3:W-:Y:S01]  /*3230*/  STL.64 [R1+0x148], R6 ;  /* 0x0001480601007387 */ /* 0x0007e20000100a00 */
[----:B01----:R-:W-:Y:S01]  /*3240*/  FADD.FTZ R160, R160, R163 ;  /* 0x000000a3a0a07221 */ /* 0x003fe20000010000 */
[----:B--2---:R-:W-:Y:S01]  /*3250*/  IMAD.WIDE.U32 R136, R184, 0x10, R138 ;  /* 0x00000010b8887825 */ /* 0x004fe200078e008a */
[----:B-----5:R-:W-:-:S03]  /*3260*/  LOP3.LUT P3, RZ, R132, 0xff00, RZ, 0xc0, !PT ;  /* 0x0000ff0084ff7812 */ /* 0x020fc6000786c0ff */
[----:B---3--:R-:W0:Y:S02]  /*3270*/  LDC.64 R6, c[0x0][0x2f8] ;  /* 0x0000be00ff067b82 */ /* 0x008e240000000a00 */
[----:B------:R-:W2:Y:S01]  /*3280*/  LDG.E.128 R136, desc[UR4][R136.64] ;  /* 0x0000000488887981 */ /* 0x000ea2000c1e1d00 */
[----:B------:R-:W-:Y:S01]  /*3290*/  FMUL.FTZ R163, R246, UR11 ;  /* 0x0000000bf6a37c20 */ /* 0x000fe20008410000 */
[----:B------:R-:W-:Y:S01]  /*32a0*/  FMUL.FTZ R160, R160, UR11 ;  /* 0x0000000ba0a07c20 */ /* 0x000fe20008410000 */
[C---:B------:R-:W-:Y:S02]  /*32b0*/  LOP3.LUT P6, RZ, R132.reuse, 0xff0000, RZ, 0xc0, !PT ;  /* 0x00ff000084ff7812 */ /* 0x040fe400078cc0ff */
[----:B------:R-:W-:Y:S02]  /*32c0*/  LOP3.LUT P5, RZ, R132, 0xff000000, RZ, 0xc0, !PT ;  /* 0xff00000084ff7812 */ /* 0x000fe400078ac0ff */
[----:B------:R-:W-:Y:S02]  /*32d0*/  FSEL R163, R163, RZ, !P2 ;  /* 0x000000ffa3a37208 */ /* 0x000fe40005000000 */
[----:B------:R-:W-:-:S03]  /*32e0*/  ISETP.NE.U32.AND P2, PT, RZ, UR14, PT ;  /* 0x0000000eff007c0c */ /* 0x000fc6000bf45070 */
[-CC-:B------:R-:W-:Y:S01]  /*32f0*/  FFMA.FTZ R247, R164, R160.reuse, R163.reuse ;  /* 0x000000a0a4f77223 */ /* 0x180fe200000100a3 */
[-CC-:B------:R-:W-:Y:S01]  /*3300*/  FFMA.FTZ R134, R134, R160.reuse, R163.reuse ;  /* 0x000000a086867223 */ /* 0x180fe200000100a3 */
[----:B------:R-:W-:Y:S01]  /*3310*/  FFMA.FTZ R165, R165, R160, R163 ;  /* 0x000000a0a5a57223 */ /* 0x000fe200000100a3 */
[----:B------:R-:W-:Y:S01]  /*3320*/  @P1 PRMT R164, R108, 0x7632, R164 ;  /* 0x000076326ca41816 */ /* 0x000fe200000000a4 */
[----:B------:R-:W-:Y:S01]  /*3330*/  FADD.FTZ R247, R161, -R247 ;  /* 0x800000f7a1f77221 */ /* 0x000fe20000010000 */
[----:B------:R-:W-:Y:S01]  /*3340*/  MOV R161, R132 ;  /* 0x0000008400a17202 */ /* 0x000fe20000000f00 */
[----:B------:R-:W-:Y:S01]  /*3350*/  FADD.FTZ R242, R242, -R134 ;  /* 0x80000086f2f27221 */ /* 0x000fe20000010000 */
[----:B------:R-:W-:Y:S01]  /*3360*/  FFMA.FTZ R134, R241, R160, R163 ;  /* 0x000000a0f1867223 */ /* 0x000fe200000100a3 */
[----:B------:R-:W-:Y:S01]  /*3370*/  FADD.FTZ R165, R162, -R165 ;  /* 0x800000a5a2a57221 */ /* 0x000fe20000010000 */
[----:B------:R-:W-:Y:S01]  /*3380*/  LOP3.LUT P4, RZ, R161, 0xff, RZ, 0xc0, !PT ;  /* 0x000000ffa1ff7812 */ /* 0x000fe2000788c0ff */
[----:B------:R-:W-:Y:S01]  /*3390*/  FMUL.FTZ R162, R2, R242 ;  /* 0x000000f202a27220 */ /* 0x000fe20000410000 */
[----:B------:R-:W-:Y:S01]  /*33a0*/  @P1 SHF.L.U32 R241, R108, 0x10, RZ ;  /* 0x000000106cf11819 */ /* 0x000fe200000006ff */
[----:B------:R-:W-:Y:S01]  /*33b0*/  FADD.FTZ R134, R240, -R134 ;  /* 0x80000086f0867221 */ /* 0x000fe20000010000 */
[----:B------:R-:W-:Y:S01]  /*33c0*/  @P1 PRMT R161, R109, 0x7632, R161 ;  /* 0x000076326da11816 */ /* 0x000fe200000000a1 */
[----:B------:R-:W-:Y:S01]  /*33d0*/  FMUL.FTZ R240, R2, R165 ;  /* 0x000000a502f07220 */ /* 0x000fe20000410000 */
[----:B------:R-:W-:Y:S01]  /*33e0*/  @P1 SHF.L.U32 R164, R164, 0x10, RZ ;  /* 0x00000010a4a41819 */ /* 0x000fe200000006ff */
[----:B------:R-:W-:Y:S01]  /*33f0*/  @P1 FADD.FTZ R162, R162, R241 ;  /* 0x000000f1a2a21221 */ /* 0x000fe20000010000 */
[----:B------:R-:W-:Y:S01]  /*3400*/  @P1 SHF.L.U32 R161, R161, 0x10, RZ ;  /* 0x00000010a1a11819 */ /* 0x000fe200000006ff */
[----:B------:R-:W-:Y:S01]  /*3410*/  FMUL.FTZ R247, R2, R247 ;  /* 0x000000f702f77220 */ /* 0x000fe20000410000 */
[----:B------:R-:W-:Y:S01]  /*3420*/  ISETP.NE.AND.EX P2, PT, RZ, UR15, PT, P2 ;  /* 0x0000000fff007c0c */ /* 0x000fe2000bf45320 */
[----:B------:R-:W-:Y:S01]  /*3430*/  @P1 FADD.FTZ R240, R240, R164 ;  /* 0x000000a4f0f01221 */ /* 0x000fe20000010000 */
[-C--:B------:R-:W-:Y:S01]  /*3440*/  FMUL.FTZ R241, R162, R0.reuse ;  /* 0x00000000a2f17220 */ /* 0x080fe20000410000 */
[----:B------:R-:W-:Y:S01]  /*3450*/  @P1 FADD.FTZ R247, R247, R161 ;  /* 0x000000a1f7f71221 */ /* 0x000fe20000010000 */
[----:B------:R-:W-:Y:S01]  /*3460*/  HFMA2.MMA R161, -RZ, RZ, 0, 0 ;  /* 0x00000000ffa17435 */ /* 0x000fe200000001ff */
[----:B------:R-:W-:Y:S01]  /*3470*/  FMUL.FTZ R246, R240, R0 ;  /* 0x00000000f0f67220 */ /* 0x000fe20000410000 */
[----:B------:R-:W-:Y:S01]  /*3480*/  FMUL.FTZ R241, R241, UR16 ;  /* 0x00000010f1f17c20 */ /* 0x000fe20008410000 */
[----:B------:R-:W-:Y:S01]  /*3490*/  FMUL.FTZ R134, R2, R134 ;  /* 0x0000008602867220 */ /* 0x000fe20000410000 */
[-CC-:B------:R-:W-:Y:S01]  /*34a0*/  FFMA.FTZ R201, R201, R160.reuse, R163.reuse ;  /* 0x000000a0c9c97223 */ /* 0x180fe200000100a3 */
[----:B------:R-:W-:Y:S01]  /*34b0*/  FMUL.FTZ R246, R246, UR16 ;  /* 0x00000010f6f67c20 */ /* 0x000fe20008410000 */
[-CC-:B------:R-:W-:Y:S01]  /*34c0*/  FFMA.FTZ R203, R203, R160.reuse, R163.reuse ;  /* 0x000000a0cbcb7223 */ /* 0x180fe200000100a3 */
[-C--:B------:R-:W-:Y:S01]  /*34d0*/  FFMA.FTZ R200, R200, R160.reuse, R163 ;  /* 0x000000a0c8c87223 */ /* 0x080fe200000100a3 */
[----:B------:R-:W-:Y:S01]  /*34e0*/  FADD.FTZ R201, R185, -R201 ;  /* 0x800000c9b9c97221 */ /* 0x000fe20000010000 */
[----:B------:R-:W-:Y:S01]  /*34f0*/  FFMA.FTZ R239, R239, R160, R163 ;  /* 0x000000a0efef7223 */ /* 0x000fe200000100a3 */
[----:B------:R-:W-:Y:S01]  /*3500*/  FADD.FTZ R202, R202, -R203 ;  /* 0x800000cbcaca7221 */ /* 0x000fe20000010000 */
[----:B------:R-:W-:Y:S01]  /*3510*/  FADD.FTZ R135, R135, -R200 ;  /* 0x800000c887877221 */ /* 0x000fe20000010000 */
[----:B------:R-:W-:Y:S01]  /*3520*/  @P2 F2FP.BF16.F32.PACK_AB R240, RZ, R240 ;  /* 0x000000f0fff0223e */ /* 0x000fe200000010ff */
[----:B------:R-:W-:Y:S01]  /*3530*/  FADD.FTZ R239, R238, -R239 ;  /* 0x800000efeeef7221 */ /* 0x000fe20000010000 */
[C---:B------:R-:W-:Y:S01]  /*3540*/  FMUL.FTZ R202, R2.reuse, R202 ;  /* 0x000000ca02ca7220 */ /* 0x040fe20000410000 */
[----:B------:R-:W-:Y:S01]  /*3550*/  FMUL.FTZ R135, R2, R135 ;  /* 0x0000008702877220 */ /* 0x000fe20000410000 */
[----:B------:R-:W-:-:S02]  /*3560*/  @P2 F2FP.BF16.F32.PACK_AB R200, RZ, R247 ;  /* 0x000000f7ffc8223e */ /* 0x000fc400000010ff */
[C---:B--2---:R-:W-:Y:S02]  /*3570*/  @P4 SHF.L.U32 R164, R136.reuse, 0x10, RZ ;  /* 0x0000001088a44819 */ /* 0x044fe400000006ff */
[----:B------:R-:W-:Y:S02]  /*3580*/  @P3 PRMT R136, R136, 0x7632, R136 ;  /* 0x0000763288883816 */ /* 0x000fe40000000088 */
[----:B------:R-:W-:Y:S01]  /*3590*/  @P6 SHF.L.U32 R132, R137, 0x10, RZ ;  /* 0x0000001089846819 */ /* 0x000fe200000006ff */
[----:B------:R-:W-:Y:S01]  /*35a0*/  @P4 FMUL.FTZ R161, R241, R164 ;  /* 0x000000a4f1a14220 */ /* 0x000fe20000410000 */
[----:B------:R-:W-:Y:S02]  /*35b0*/  @P3 SHF.L.U32 R136, R136, 0x10, RZ ;  /* 0x0000001088883819 */ /* 0x000fe400000006ff */
[----:B------:R-:W-:-:S03]  /*35c0*/  CS2R R164, SRZ ;  /* 0x0000000000a47805 */ /* 0x000fc6000001ff00 */
[----:B------:R-:W-:Y:S01]  /*35d0*/  @P3 FMUL.FTZ R164, R246, R136 ;  /* 0x00000088f6a43220 */ /* 0x000fe20000410000 */
[----:B------:R-:W-:-:S05]  /*35e0*/  @P1 SHF.L.U32 R136, R109, 0x10, RZ ;  /* 0x000000106d881819 */ /* 0x000fca00000006ff */
[----:B------:R-:W-:Y:S01]  /*35f0*/  @P1 FADD.FTZ R134, R134, R136 ;  /* 0x0000008886861221 */ /* 0x000fe20000010000 */
[----:B------:R-:W-:Y:S02]  /*3600*/  @P2 F2FP.BF16.F32.PACK_AB R136, RZ, R162 ;  /* 0x000000a2ff88223e */ /* 0x000fe400000010ff */
[----:B------:R-:W-:Y:S01]  /*3610*/  MOV R162, RZ ;  /* 0x000000ff00a27202 */ /* 0x000fe20000000f00 */
[-C--:B------:R-:W-:Y:S01]  /*3620*/  FMUL.FTZ R242, R134, R0.reuse ;  /* 0x0000000086f27220 */ /* 0x080fe20000410000 */
[----:B------:R-:W-:Y:S01]  /*3630*/  @P2 PRMT R128, R136, 0x7610, R128 ;  /* 0x0000761088802816 */ /* 0x000fe20000000080 */
[----:B------:R-:W-:Y:S01]  /*3640*/  FMUL.FTZ R136, R247, R0 ;  /* 0x00000000f7887220 */ /* 0x000fe20000410000 */
[----:B------:R-:W-:Y:S01]  /*3650*/  @P2 F2FP.BF16.F32.PACK_AB R134, RZ, R134 ;  /* 0x00000086ff86223e */ /* 0x000fe200000010ff */
[----:B------:R-:W-:Y:S02]  /*3660*/  FMUL.FTZ R242, R242, UR16 ;  /* 0x00000010f2f27c20 */ /* 0x000fe40008410000 */
[----:B------:R-:W-:Y:S01]  /*3670*/  FMUL.FTZ R136, R136, UR16 ;  /* 0x0000001088887c20 */ /* 0x000fe20008410000 */
[----:B------:R-:W-:Y:S01]  /*3680*/  @P2 PRMT R128, R128, 0x5410, R240 ;  /* 0x0000541080802816 */ /* 0x000fe200000000f0 */
[----:B------:R-:W-:Y:S01]  /*3690*/  @P6 FMUL.FTZ R162, R242, R132 ;  /* 0x00000084f2a26220 */ /* 0x000fe20000410000 */
[----:B------:R-:W-:Y:S01]  /*36a0*/  @P5 PRMT R132, R137, 0x7632, R132 ;  /* 0x0000763289845816 */ /* 0x000fe20000000084 */
[----:B------:R-:W-:Y:S01]  /*36b0*/  FMUL.FTZ R242, R66, R242 ;  /* 0x000000f242f27220 */ /* 0x000fe20000410000 */
[----:B------:R-:W-:-:S02]  /*36c0*/  @P1 PRMT R137, R111, 0x7632, R137 ;  /* 0x000076326f891816 */ /* 0x000fc40000000089 */
[----:B------:R-:W-:Y:S02]  /*36d0*/  @P5 SHF.L.U32 R132, R132, 0x10, RZ ;  /* 0x0000001084845819 */ /* 0x000fe400000006ff */
[----:B------:R-:W-:Y:S02]  /*36e0*/  FSEL R242, R242, RZ, P6 ;  /* 0x000000fff2f27208 */ /* 0x000fe40003000000 */
[----:B------:R-:W-:Y:S01]  /*36f0*/  LOP3.LUT P6, RZ, R133, 0xff0000, RZ, 0xc0, !PT ;  /* 0x00ff000085ff7812 */ /* 0x000fe200078cc0ff */
[----:B------:R-:W-:Y:S01]  /*3700*/  @P5 FMUL.FTZ R165, R136, R132 ;  /* 0x0000008488a55220 */ /* 0x000fe20000410000 */
[----:B------:R-:W-:Y:S01]  /*3710*/  FMUL.FTZ R132, R64, R241 ;  /* 0x000000f140847220 */ /* 0x000fe20000410000 */
[----:B------:R-:W-:Y:S01]  /*3720*/  FMUL.FTZ R241, R65, R246 ;  /* 0x000000f641f17220 */ /* 0x000fe20000410000 */
[----:B------:R-:W-:Y:S01]  /*3730*/  FMUL.FTZ R246, R67, R136 ;  /* 0x0000008843f67220 */ /* 0x000fe20000410000 */
[----:B------:R-:W-:Y:S02]  /*3740*/  @P1 PRMT R136, R110, 0x7632, R136 ;  /* 0x000076326e881816 */ /* 0x000fe40000000088 */
[----:B------:R-:W-:-:S02]  /*3750*/  FSEL R132, R132, RZ, P4 ;  /* 0x000000ff84847208 */ /* 0x000fc40002000000 */
[----:B------:R-:W-:Y:S02]  /*3760*/  FSEL R241, R241, RZ, P3 ;  /* 0x000000fff1f17208 */ /* 0x000fe40001800000 */
[----:B------:R-:W-:Y:S02]  /*3770*/  FSEL R246, R246, RZ, P5 ;  /* 0x000000fff6f67208 */ /* 0x000fe40002800000 */
[C---:B------:R-:W-:Y:S02]  /*3780*/  LOP3.LUT P4, RZ, R133.reuse, 0xff, RZ, 0xc0, !PT ;  /* 0x000000ff85ff7812 */ /* 0x040fe4000788c0ff */
[C---:B------:R-:W-:Y:S02]  /*3790*/  LOP3.LUT P3, RZ, R133.reuse, 0xff00, RZ, 0xc0, !PT ;  /* 0x0000ff0085ff7812 */ /* 0x040fe4000786c0ff */
[----:B------:R-:W-:Y:S01]  /*37a0*/  LOP3.LUT P5, RZ, R133, 0xff000000, RZ, 0xc0, !PT ;  /* 0xff00000085ff7812 */ /* 0x000fe200078ac0ff */
[----:B------:R-:W-:Y:S01]  /*37b0*/  FMUL.FTZ R133, R2, R201 ;  /* 0x000000c902857220 */ /* 0x000fe20000410000 */
[----:B------:R-:W-:-:S02]  /*37c0*/  @P1 SHF.L.U32 R136, R136, 0x10, RZ ;  /* 0x0000001088881819 */ /* 0x000fc400000006ff */
[----:B------:R-:W-:Y:S02]  /*37d0*/  @P1 SHF.L.U32 R137, R137, 0x10, RZ ;  /* 0x0000001089891819 */ /* 0x000fe400000006ff */
[----:B------:R-:W-:Y:S01]  /*37e0*/  F2FP.BF16.F32.PACK_AB R132, R241, R132 ;  /* 0x00000084f184723e */ /* 0x000fe200000010ff */
[----:B------:R-:W-:Y:S01]  /*37f0*/  @P1 FADD.FTZ R133, R133, R136 ;  /* 0x0000008885851221 */ /* 0x000fe20000010000 */
[----:B------:R-:W-:Y:S01]  /*3800*/  @P1 SHF.L.U32 R136, R111, 0x10, RZ ;  /* 0x000000106f881819 */ /* 0x000fe200000006ff */
[----:B------:R-:W-:Y:S01]  /*3810*/  @P1 FADD.FTZ R135, R135, R137 ;  /* 0x0000008987871221 */ /* 0x000fe20000010000 */
[----:B------:R-:W-:Y:S01]  /*3820*/  @P1 SHF.L.U32 R137, R110, 0x10, RZ ;  /* 0x000000106e891819 */ /* 0x000fe200000006ff */
[----:B------:R-:W1:Y:S01]  /*3830*/  LDC.64 R240, c[0x0][0x220] ;  /* 0x00008800fff07b82 */ /* 0x000e620000000a00 */
[----:B------:R-:W-:Y:S01]  /*3840*/  @P2 PRMT R129, R134, 0x7610, R129 ;  /* 0x0000761086812816 */ /* 0x000fe20000000081 */
[----:B------:R-:W-:Y:S01]  /*3850*/  @P1 FADD.FTZ R202, R202, R136 ;  /* 0x00000088caca1221 */ /* 0x000fe20000010000 */
[-C--:B------:R-:W-:Y:S01]  /*3860*/  FMUL.FTZ R238, R135, R0.reuse ;  /* 0x0000000087ee7220 */ /* 0x080fe20000410000 */
[----:B------:R-:W-:Y:S01]  /*3870*/  FMUL.FTZ R136, R2, R239 ;  /* 0x000000ef02887220 */ /* 0x000fe20000410000 */
[----:B------:R-:W-:Y:S01]  /*3880*/  @P2 F2FP.BF16.F32.PACK_AB R239, RZ, R135 ;  /* 0x00000087ffef223e */ /* 0x000fe200000010ff */
[----:B------:R-:W-:Y:S01]  /*3890*/  FMUL.FTZ R203, R202, R0 ;  /* 0x00000000cacb7220 */ /* 0x000fe20000410000 */
[----:B------:R-:W-:Y:S01]  /*38a0*/  FMUL.FTZ R238, R238, UR16 ;  /* 0x00000010eeee7c20 */ /* 0x000fe20008410000 */
[----:B------:R-:W-:Y:S01]  /*38b0*/  @P1 FADD.FTZ R136, R136, R137 ;  /* 0x0000008988881221 */ /* 0x000fe20000010000 */
[----:B------:R-:W-:Y:S01]  /*38c0*/  @P2 F2FP.BF16.F32.PACK_AB R137, RZ, R202 ;  /* 0x000000caff89223e */ /* 0x000fe200000010ff */
[----:B------:R-:W-:Y:S01]  /*38d0*/  FMUL.FTZ R203, R203, UR16 ;  /* 0x00000010cbcb7c20 */ /* 0x000fe20008410000 */
[----:B------:R-:W-:Y:S01]  /*38e0*/  FMUL.FTZ R185, R63, R238 ;  /* 0x000000ee3fb97220 */ /* 0x000fe20000410000 */
[----:B------:R-:W-:Y:S01]  /*38f0*/  FMUL.FTZ R202, R133, R0 ;  /* 0x0000000085ca7220 */ /* 0x000fe20000410000 */
[----:B------:R-:W-:Y:S01]  /*3900*/  @P2 F2FP.BF16.F32.PACK_AB R135, RZ, R136 ;  /* 0x00000088ff87223e */ /* 0x000fe200000010ff */
[----:B------:R-:W-:Y:S01]  /*3910*/  FMUL.FTZ R201, R62, R203 ;  /* 0x000000cb3ec97220 */ /* 0x000fe20000410000 */
[----:B------:R-:W-:Y:S01]  /*3920*/  @P2 PRMT R131, R137, 0x7610, R131 ;  /* 0x0000761089832816 */ /* 0x000fe20000000083 */
[----:B------:R-:W-:Y:S01]  /*3930*/  FMUL.FTZ R202, R202, UR16 ;  /* 0x00000010caca7c20 */ /* 0x000fe20008410000 */
[----:B------:R-:W-:-:S02]  /*3940*/  FSEL R185, R185, RZ, P5 ;  /* 0x000000ffb9b97208 */ /* 0x000fc40002800000 */
[----:B------:R-:W-:Y:S02]  /*3950*/  FSEL R201, R201, RZ, P6 ;  /* 0x000000ffc9c97208 */ /* 0x000fe40003000000 */
[----:B------:R-:W-:Y:S02]  /*3960*/  @P2 PRMT R130, R135, 0x7610, R130 ;  /* 0x0000761087822816 */ /* 0x000fe40000000082 */
[----:B------:R-:W-:Y:S01]  /*3970*/  F2FP.BF16.F32.PACK_AB R135, R185, R201 ;  /* 0x000000c9b987723e */ /* 0x000fe200000010ff */
[----:B------:R-:W-:Y:S01]  /*3980*/  FMUL.FTZ R201, R136, R0 ;  /* 0x0000000088c97220 */ /* 0x000fe20000410000 */
[----:B------:R-:W-:Y:S01]  /*3990*/  @P2 F2FP.BF16.F32.PACK_AB R247, RZ, R133 ;  /* 0x00000085fff7223e */ /* 0x000fe200000010ff */
[----:B------:R-:W2:Y:S01]  /*39a0*/  @P2 LDC.64 R136, c[0x0][0x308] ;  /* 0x0000c200ff882b82 */ /* 0x000ea20000000a00 */
[----:B------:R-:W-:Y:S01]  /*39b0*/  FMUL.FTZ R133, R61, R202 ;  /* 0x000000ca3d857220 */ /* 0x000fe20000410000 */
[----:B------:R-:W-:-:S04]  /*39c0*/  FMUL.FTZ R201, R201, UR16 ;  /* 0x00000010c9c97c20 */ /* 0x000fc80008410000 */
[----:B------:R-:W-:Y:S01]  /*39d0*/  FMUL.FTZ R134, R60, R201 ;  /* 0x000000c93c867220 */ /* 0x000fe20000410000 */
[----:B------:R-:W-:-:S04]  /*39e0*/  FSEL R133, R133, RZ, P3 ;  /* 0x000000ff85857208 */ /* 0x000fc80001800000 */
[----:B------:R-:W-:Y:S02]  /*39f0*/  FSEL R134, R134, RZ, P4 ;  /* 0x000000ff86867208 */ /* 0x000fe40002000000 */
[----:B------:R-:W-:Y:S02]  /*3a00*/  @P2 PRMT R129, R129, 0x5410, R200 ;  /* 0x0000541081812816 */ /* 0x000fe400000000c8 */
[----:B------:R-:W-:Y:S02]  /*3a10*/  F2FP.BF16.F32.PACK_AB R134, R133, R134 ;  /* 0x000000868586723e */ /* 0x000fe400000010ff */
[----:B------:R-:W-:Y:S02]  /*3a20*/  @P2 PRMT R130, R130, 0x5410, R247 ;  /* 0x0000541082822816 */ /* 0x000fe400000000f7 */
[----:B------:R-:W-:Y:S02]  /*3a30*/  @P2 PRMT R131, R131, 0x5410, R239 ;  /* 0x0000541083832816 */ /* 0x000fe400000000ef */
[----:B------:R-:W-:Y:S01]  /*3a40*/  F2FP.BF16.F32.PACK_AB R133, R246, R242 ;  /* 0x000000f2f685723e */ /* 0x000fe200000010ff */
[----:B--2---:R-:W-:-:S04]  /*3a50*/  @P2 IMAD.WIDE.U32 R136, R184, 0x10, R136 ;  /* 0x00000010b8882825 */ /* 0x004fc800078e0088 */
[----:B0-----:R-:W-:Y:S01]  /*3a60*/  IMAD.WIDE.U32 R184, R184, 0x10, R6 ;  /* 0x00000010b8b87825 */ /* 0x001fe200078e0006 */
[----:B------:R-:W-:Y:S04]  /*3a70*/  @P2 STG.E.128 desc[UR4][R136.64], R128 ;  /* 0x0000008088002986 */ /* 0x000fe8000c101d04 */
[----:B------:R1:W-:Y:S01]  /*3a80*/  STG.E.128 desc[UR4][R184.64], R132 ;  /* 0x00000084b8007986 */ /* 0x0003e2000c101d04 */
[----:B------:R-:W-:Y:S01]  /*3a90*/  HFMA2.MMA R200, -RZ, RZ, 0, 0 ;  /* 0x00000000ffc87435 */ /* 0x000fe200000001ff */
        /* <DEDUP_REMOVED lines=16> */
[----:B-1----:R-:W-:Y:S01]  /*3ba0*/  IMAD.WIDE.U32 R132, R183, 0x10, R240 ;  /* 0x00000010b7847825 */ /* 0x002fe200078e00f0 */
[----:B------:R-:W5:Y:S01]  /*3bb0*/  LDL.LU.64 R6, [R1+0x148] ;  /* 0x0001480001067983 */ /* 0x000f620000300a00 */
[----:B------:R-:W-:-:S02]  /*3bc0*/  @P4 SHF.L.U32 R136, R138, 0x10, RZ ;  /* 0x000000108a884819 */ /* 0x000fc400000006ff */
[----:B------:R-:W-:Y:S01]  /*3bd0*/  FADD.FTZ R234, R235, -R234 ;  /* 0x800000eaebea7221 */ /* 0x000fe20000010000 */
[----:B------:R-:W-:Y:S01]  /*3be0*/  @P1 PRMT R137, R112, 0x7632, R137 ;  /* 0x0000763270891816 */ /* 0x000fe20000000089 */
[----:B------:R-:W-:Y:S01]  /*3bf0*/  FADD.FTZ R204, R206, -R204 ;  /* 0x800000cccecc7221 */ /* 0x000fe20000010000 */
[----:B------:R-:W2:Y:S01]  /*3c00*/  LDG.E.128 R132, desc[UR4][R132.64] ;  /* 0x0000000484847981 */ /* 0x000ea2000c1e1d00 */
[----:B------:R-:W-:Y:S01]  /*3c10*/  @P4 FMUL.FTZ R200, R201, R136 ;  /* 0x00000088c9c84220 */ /* 0x000fe20000410000 */
[----:B------:R-:W-:Y:S01]  /*3c20*/  @P3 PRMT R136, R138, 0x7632, R136 ;  /* 0x000076328a883816 */ /* 0x000fe20000000088 */
[----:B------:R-:W-:Y:S01]  /*3c30*/  FMUL.FTZ R184, R2, R204 ;  /* 0x000000cc02b87220 */ /* 0x000fe20000410000 */
[----:B------:R-:W-:Y:S01]  /*3c40*/  MOV R201, RZ ;  /* 0x000000ff00c97202 */ /* 0x000fe20000000f00 */
[----:B------:R-:W-:Y:S01]  /*3c50*/  FADD.FTZ R233, R233, -R205 ;  /* 0x800000cde9e97221 */ /* 0x000fe20000010000 */
[----:B------:R-:W-:Y:S01]  /*3c60*/  @P3 SHF.L.U32 R136, R136, 0x10, RZ ;  /* 0x0000001088883819 */ /* 0x000fe200000006ff */
[----:B------:R-:W-:Y:S01]  /*3c70*/  FFMA.FTZ R138, R236, R160, R163 ;  /* 0x000000a0ec8a7223 */ /* 0x000fe200000100a3 */
[----:B------:R-:W-:Y:S01]  /*3c80*/  @P1 SHF.L.U32 R137, R137, 0x10, RZ ;  /* 0x0000001089891819 */ /* 0x000fe200000006ff */
[----:B------:R-:W-:Y:S01]  /*3c90*/  FMUL.FTZ R235, R2, R233 ;  /* 0x000000e902eb7220 */ /* 0x000fe20000410000 */
[----:B------:R-:W-:Y:S01]  /*3ca0*/  @P1 SHF.L.U32 R185, R112, 0x10, RZ ;  /* 0x0000001070b91819 */ /* 0x000fe200000006ff */
[----:B------:R-:W-:Y:S01]  /*3cb0*/  @P3 FMUL.FTZ R201, R202, R136 ;  /* 0x00000088cac93220 */ /* 0x000fe20000410000 */
[----:B------:R-:W-:Y:S01]  /*3cc0*/  HFMA2.MMA R202, -RZ, RZ, 0, 0 ;  /* 0x00000000ffca7435 */ /* 0x000fe200000001ff */
[----:B------:R-:W-:Y:S01]  /*3cd0*/  @P6 SHF.L.U32 R136, R139, 0x10, RZ ;  /* 0x000000108b886819 */ /* 0x000fe200000006ff */
[----:B------:R-:W-:Y:S01]  /*3ce0*/  FADD.FTZ R138, R237, -R138 ;  /* 0x8000008aed8a7221 */ /* 0x000fe20000010000 */
[----:B------:R-:W-:Y:S01]  /*3cf0*/  LOP3.LUT P3, RZ, R188, 0xff00, RZ, 0xc0, !PT ;  /* 0x0000ff00bcff7812 */ /* 0x000fe2000786c0ff */
[----:B------:R-:W-:Y:S01]  /*3d00*/  @P1 FADD.FTZ R184, R184, R185 ;  /* 0x000000b9b8b81221 */ /* 0x000fe20000010000 */
[----:B------:R-:W-:Y:S01]  /*3d10*/  LOP3.LUT P4, RZ, R188, 0xff000000, RZ, 0xc0, !PT ;  /* 0xff000000bcff7812 */ /* 0x000fe2000788c0ff */
[----:B------:R-:W-:Y:S01]  /*3d20*/  @P6 FMUL.FTZ R202, R203, R136 ;  /* 0x00000088cbca6220 */ /* 0x000fe20000410000 */
[----:B------:R-:W-:Y:S01]  /*3d30*/  @P5 PRMT R136, R139, 0x7632, R136 ;  /* 0x000076328b885816 */ /* 0x000fe20000000088 */
[----:B------:R-:W-:Y:S01]  /*3d40*/  FMUL.FTZ R139, R2, R234 ;  /* 0x000000ea028b7220 */ /* 0x000fe20000410000 */
[----:B------:R-:W-:-:S02]  /*3d50*/  MOV R203, RZ ;  /* 0x000000ff00cb7202 */ /* 0x000fc40000000f00 */
[----:B------:R-:W-:Y:S02]  /*3d60*/  CS2R R204, SRZ ;  /* 0x0000000000cc7805 */ /* 0x000fe4000001ff00 */
[----:B------:R-:W-:Y:S01]  /*3d70*/  @P5 SHF.L.U32 R136, R136, 0x10, RZ ;  /* 0x0000001088885819 */ /* 0x000fe200000006ff */
[----:B------:R-:W-:Y:S01]  /*3d80*/  @P1 FADD.FTZ R139, R139, R137 ;  /* 0x000000898b8b1221 */ /* 0x000fe20000010000 */
[----:B------:R-:W-:Y:S01]  /*3d90*/  @P1 SHF.L.U32 R137, R113, 0x10, RZ ;  /* 0x0000001071891819 */ /* 0x000fe200000006ff */
[----:B------:R-:W-:Y:S01]  /*3da0*/  FMUL.FTZ R138, R2, R138 ;  /* 0x0000008a028a7220 */ /* 0x000fe20000410000 */
[----:B------:R-:W-:Y:S01]  /*3db0*/  MOV R206, RZ ;  /* 0x000000ff00ce7202 */ /* 0x000fe20000000f00 */
[----:B------:R-:W-:Y:S01]  /*3dc0*/  @P5 FMUL.FTZ R203, R238, R136 ;  /* 0x00000088eecb5220 */ /* 0x000fe20000410000 */
[----:B------:R-:W-:Y:S01]  /*3dd0*/  MOV R136, R188 ;  /* 0x000000bc00887202 */ /* 0x000fe20000000f00 */
[-C--:B------:R-:W-:Y:S01]  /*3de0*/  FMUL.FTZ R233, R139, R0.reuse ;  /* 0x000000008be97220 */ /* 0x080fe20000410000 */
[----:B------:R-:W-:Y:S01]  /*3df0*/  LOP3.LUT P5, RZ, R188, 0xff0000, RZ, 0xc0, !PT ;  /* 0x00ff0000bcff7812 */ /* 0x000fe200078ac0ff */
[----:B------:R-:W-:Y:S01]  /*3e00*/  @P1 FADD.FTZ R235, R235, R137 ;  /* 0x00000089ebeb1221 */ /* 0x000fe20000010000 */
[----:B------:R-:W-:Y:S01]  /*3e10*/  LOP3.LUT P6, RZ, R136, 0xff, RZ, 0xc0, !PT ;  /* 0x000000ff88ff7812 */ /* 0x000fe200078cc0ff */
[----:B------:R-:W-:Y:S01]  /*3e20*/  FMUL.FTZ R233, R233, UR16 ;  /* 0x00000010e9e97c20 */ /* 0x000fe20008410000 */
[----:B------:R-:W-:Y:S01]  /*3e30*/  @P1 PRMT R136, R113, 0x7632, R136 ;  /* 0x0000763271881816 */ /* 0x000fe20000000088 */
[-C--:B------:R-:W-:Y:S01]  /*3e40*/  FMUL.FTZ R234, R235, R0.reuse ;  /* 0x00000000ebea7220 */ /* 0x080fe20000410000 */
[----:B------:R-:W-:Y:S01]  /*3e50*/  HFMA2.MMA R188, -RZ, RZ, 0, 0 ;  /* 0x00000000ffbc7435 */ /* 0x000fe200000001ff */
[----:B------:R-:W-:Y:S01]  /*3e60*/  FADD.FTZ R229, R230, -R229 ;  /* 0x800000e5e6e57221 */ /* 0x000fe20000010000 */
[----:B------:R-:W-:Y:S01]  /*3e70*/  @P1 SHF.L.U32 R136, R136, 0x10, RZ ;  /* 0x0000001088881819 */ /* 0x000fe200000006ff */
[----:B------:R-:W-:Y:S01]  /*3e80*/  FMUL.FTZ R234, R234, UR16 ;  /* 0x00000010eaea7c20 */ /* 0x000fe20008410000 */
[----:B------:R-:W-:Y:S01]  /*3e90*/  FADD.FTZ R227, R227, -R225 ;  /* 0x800000e1e3e37221 */ /* 0x000fe20000010000 */
[----:B------:R-:W-:Y:S01]  /*3ea0*/  FADD.FTZ R226, R228, -R226 ;  /* 0x800000e2e4e27221 */ /* 0x000fe20000010000 */
[----:B------:R-:W-:Y:S01]  /*3eb0*/  @P1 PRMT R228, R115, 0x7632, R228 ;  /* 0x0000763273e41816 */ /* 0x000fe200000000e4 */
[----:B------:R-:W-:Y:S01]  /*3ec0*/  @P1 FADD.FTZ R138, R138, R136 ;  /* 0x000000888a8a1221 */ /* 0x000fe20000010000 */
[-C--:B------:R-:W-:Y:S01]  /*3ed0*/  FMUL.FTZ R136, R184, R0.reuse ;  /* 0x00000000b8887220 */ /* 0x080fe20000410000 */
[----:B------:R-:W-:Y:S01]  /*3ee0*/  FADD.FTZ R231, R232, -R231 ;  /* 0x800000e7e8e77221 */ /* 0x000fe20000010000 */
[----:B------:R-:W-:Y:S01]  /*3ef0*/  FMUL.FTZ R227, R2, R227 ;  /* 0x000000e302e37220 */ /* 0x000fe20000410000 */
[----:B------:R-:W-:Y:S01]  /*3f00*/  FMUL.FTZ R137, R138, R0 ;  /* 0x000000008a897220 */ /* 0x000fe20000410000 */
[----:B------:R-:W-:Y:S01]  /*3f10*/  FMUL.FTZ R136, R136, UR16 ;  /* 0x0000001088887c20 */ /* 0x000fe20008410000 */
[----:B------:R-:W-:Y:S01]  /*3f20*/  @P1 SHF.L.U32 R228, R228, 0x10, RZ ;  /* 0x00000010e4e41819 */ /* 0x000fe200000006ff */
[C---:B------:R-:W-:Y:S01]  /*3f30*/  FMUL.FTZ R225, R2.reuse, R231 ;  /* 0x000000e702e17220 */ /* 0x040fe20000410000 */
[----:B------:R-:W-:Y:S01]  /*3f40*/  FMUL.FTZ R137, R137, UR16 ;  /* 0x0000001089897c20 */ /* 0x000fe20008410000 */
[----:B------:R-:W-:Y:S01]  /*3f50*/  FMUL.FTZ R226, R2, R226 ;  /* 0x000000e202e27220 */ /* 0x000fe20000410000 */
[----:B------:R-:W-:Y:S01]  /*3f60*/  @P2 F2FP.BF16.F32.PACK_AB R232, RZ, R184 ;  /* 0x000000b8ffe8223e */ /* 0x000fe200000010ff */
[----:B------:R-:W-:Y:S01]  /*3f70*/  @P1 FADD.FTZ R225, R225, R228 ;  /* 0x000000e4e1e11221 */ /* 0x000fe20000010000 */
[----:B------:R-:W-:Y:S01]  /*3f80*/  @P2 F2FP.BF16.F32.PACK_AB R235, RZ, R235 ;  /* 0x000000ebffeb223e */ /* 0x000fe200000010ff */
[----:B------:R-:W-:Y:S01]  /*3f90*/  FADD.FTZ R217, R217, -R215 ;  /* 0x800000d7d9d97221 */ /* 0x000fe20000010000 */
[----:B------:R-:W-:Y:S01]  /*3fa0*/  @P2 PRMT R128, R232, 0x7610, R128 ;  /* 0x00007610e8802816 */ /* 0x000fe20000000080 */
[----:B------:R-:W-:Y:S01]  /*3fb0*/  FADD.FTZ R207, R207, -R209 ;  /* 0x800000d1cfcf7221 */ /* 0x000fe20000010000 */
[----:B------:R-:W-:Y:S01]  /*3fc0*/  @P2 F2FP.BF16.F32.PACK_AB R231, RZ, R225 ;  /* 0x000000e1ffe7223e */ /* 0x000fe200000010ff */
[----:B------:R-:W-:Y:S01]  /*3fd0*/  FMUL.FTZ R225, R225, R0 ;  /* 0x00000000e1e17220 */ /* 0x000fe20000410000 */
[----:B------:R-:W-:Y:S01]  /*3fe0*/  @P2 PRMT R129, R235, 0x7610, R129 ;  /* 0x00007610eb812816 */ /* 0x000fe20000000081 */
[----:B------:R-:W-:Y:S01]  /*3ff0*/  FADD.FTZ R194, R194, -R192 ;  /* 0x800000c0c2c27221 */ /* 0x000fe20000010000 */
[----:B------:R-:W-:Y:S01]  /*4000*/  FADD.FTZ R195, R195, -R193 ;  /* 0x800000c1c3c37221 */ /* 0x000fe20000010000 */
[----:B------:R-:W-:Y:S01]  /*4010*/  FMUL.FTZ R225, R225, UR16 ;  /* 0x00000010e1e17c20 */ /* 0x000fe20008410000 */
[----:B------:R-:W-:Y:S01]  /*4020*/  FADD.FTZ R197, R197, -R196 ;  /* 0x800000c4c5c57221 */ /* 0x000fe20000010000 */
[----:B------:R-:W-:Y:S01]  /*4030*/  FADD.FTZ R198, R199, -R198 ;  /* 0x800000c6c7c67221 */ /* 0x000fe20000010000 */
[----:B------:R-:W-:Y:S01]  /*4040*/  FADD.FTZ R167, R167, -R191 ;  /* 0x800000bfa7a77221 */ /* 0x000fe20000010000 */
[----:B------:R-:W-:Y:S01]  /*4050*/  FMUL.FTZ R239, R55, R225 ;  /* 0x000000e137ef7220 */ /* 0x000fe20000410000 */
[----:B------:R-:W-:Y:S01]  /*4060*/  FADD.FTZ R170, R170, -R168 ;  /* 0x800000a8aaaa7221 */ /* 0x000fe20000010000 */
[----:B------:R-:W3:Y:S01]  /*4070*/  LDL.LU R247, [R1+0xb8] ;  /* 0x0000b80001f77983 */ /* 0x000ee20000300800 */
[C---:B--2---:R-:W-:Y:S01]  /*4080*/  @P6 SHF.L.U32 R185, R132.reuse, 0x10, RZ ;  /* 0x0000001084b96819 */ /* 0x044fe200000006ff */
[----:B------:R-:W-:Y:S01]  /*4090*/  HFMA2.MMA R215, -RZ, RZ, 0, 0 ;  /* 0x00000000ffd77435 */ /* 0x000fe200000001ff */
[----:B------:R-:W-:Y:S01]  /*40a0*/  @P3 PRMT R132, R132, 0x7632, R132 ;  /* 0x0000763284843816 */ /* 0x000fe20000000084 */
[----:B------:R-:W-:Y:S01]  /*40b0*/  FMUL.FTZ R207, R2, R207 ;  /* 0x000000cf02cf7220 */ /* 0x000fe20000410000 */
[----:B------:R-:W-:Y:S01]  /*40c0*/  @P1 SHF.L.U32 R209, R118, 0x10, RZ ;  /* 0x0000001076d11819 */ /* 0x000fe200000006ff */
[----:B------:R-:W-:Y:S01]  /*40d0*/  @P6 FMUL.FTZ R204, R136, R185 ;  /* 0x000000b988cc6220 */ /* 0x000fe20000410000 */
[----:B------:R-:W-:Y:S01]  /*40e0*/  @P3 SHF.L.U32 R132, R132, 0x10, RZ ;  /* 0x0000001084843819 */ /* 0x000fe200000006ff */
[----:B------:R-:W-:Y:S01]  /*40f0*/  FMUL.FTZ R136, R56, R136 ;  /* 0x0000008838887220 */ /* 0x000fe20000410000 */
[----:B------:R-:W-:Y:S01]  /*4100*/  FMUL.FTZ R185, R2, R229 ;  /* 0x000000e502b97220 */ /* 0x000fe20000410000 */
[----:B------:R-:W-:-:S02]  /*4110*/  @P2 F2FP.BF16.F32.PACK_AB R229, RZ, R138 ;  /* 0x0000008affe5223e */ /* 0x000fc400000010ff */
[----:B------:R-:W-:Y:S01]  /*4120*/  @P1 PRMT R193, R120, 0x7632, R193 ;  /* 0x0000763278c11816 */ /* 0x000fe200000000c1 */
[----:B------:R-:W-:Y:S01]  /*4130*/  @P3 FMUL.FTZ R205, R233, R132 ;  /* 0x00000084e9cd3220 */ /* 0x000fe20000410000 */
[----:B------:R-:W-:Y:S01]  /*4140*/  @P5 SHF.L.U32 R132, R133, 0x10, RZ ;  /* 0x0000001085845819 */ /* 0x000fe200000006ff */
[----:B------:R-:W-:Y:S01]  /*4150*/  FMUL.FTZ R233, R57, R233 ;  /* 0x000000e939e97220 */ /* 0x000fe20000410000 */
[----:B------:R-:W-:Y:S02]  /*4160*/  FSEL R136, R136, RZ, P6 ;  /* 0x000000ff88887208 */ /* 0x000fe40003000000 */
[----:B------:R-:W-:Y:S01]  /*4170*/  @P1 SHF.L.U32 R192, R120, 0x10, RZ ;  /* 0x0000001078c01819 */ /* 0x000fe200000006ff */
[----:B------:R-:W-:Y:S01]  /*4180*/  @P5 FMUL.FTZ R188, R234, R132 ;  /* 0x00000084eabc5220 */ /* 0x000fe20000410000 */
[----:B------:R-:W-:Y:S01]  /*4190*/  @P4 PRMT R132, R133, 0x7632, R132 ;  /* 0x0000763285844816 */ /* 0x000fe20000000084 */
[----:B------:R-:W-:Y:S01]  /*41a0*/  FMUL.FTZ R234, R58, R234 ;  /* 0x000000ea3aea7220 */ /* 0x000fe20000410000 */
[----:B------:R-:W-:Y:S01]  /*41b0*/  FSEL R233, R233, RZ, P3 ;  /* 0x000000ffe9e97208 */ /* 0x000fe20001800000 */
[----:B------:R-:W-:Y:S01]  /*41c0*/  FMUL.FTZ R198, R2, R198 ;  /* 0x000000c602c67220 */ /* 0x000fe20000410000 */
[----:B------:R-:W-:Y:S01]  /*41d0*/  @P4 SHF.L.U32 R132, R132, 0x10, RZ ;  /* 0x0000001084844819 */ /* 0x000fe200000006ff */
[----:B------:R-:W-:Y:S01]  /*41e0*/  FMUL.FTZ R168, R2, R167 ;  /* 0x000000a702a87220 */ /* 0x000fe20000410000 */
[----:B------:R-:W-:Y:S01]  /*41f0*/  FSEL R234, R234, RZ, P5 ;  /* 0x000000ffeaea7208 */ /* 0x000fe20002800000 */
[----:B------:R-:W2:Y:S01]  /*4200*/  LDL.LU R246, [R1+0xb4] ;  /* 0x0000b40001f67983 */ /* 0x000ea20000300800 */
[----:B------:R-:W-:Y:S01]  /*4210*/  LOP3.LUT P6, RZ, R189, 0xff, RZ, 0xc0, !PT ;  /* 0x000000ffbdff7812 */ /* 0x000fe200078cc0ff */
[----:B------:R-:W-:Y:S01]  /*4220*/  @P4 FMUL.FTZ R206, R137, R132 ;  /* 0x0000008489ce4220 */ /* 0x000fe20000410000 */
[----:B------:R-:W-:Y:S01]  /*4230*/  FMUL.FTZ R137, R59, R137 ;  /* 0x000000893b897220 */ /* 0x000fe20000410000 */
[----:B------:R-:W-:-:S02]  /*4240*/  LEA R132, P5, R183, UR18, 0x4 ;  /* 0x00000012b7847c11 */ /* 0x000fc4000f8a20ff */
[----:B------:R-:W-:Y:S02]  /*4250*/  LOP3.LUT P3, RZ, R189, 0xff00, RZ, 0xc0, !PT ;  /* 0x0000ff00bdff7812 */ /* 0x000fe4000786c0ff */
[----:B------:R-:W-:Y:S02]  /*4260*/  @P2 PRMT R129, R129, 0x5410, R229 ;  /* 0x0000541081812816 */ /* 0x000fe400000000e5 */
[----:B------:R-:W-:Y:S02]  /*4270*/  F2FP.BF16.F32.PACK_AB R136, R233, R136 ;  /* 0x00000088e988723e */ /* 0x000fe400000010ff */
[----:B------:R-:W-:Y:S01]  /*4280*/  @P1 SHF.L.U32 R193, R193, 0x10, RZ ;  /* 0x00000010c1c11819 */ /* 0x000fe200000006ff */
[----:B------:R-:W-:Y:S01]  /*4290*/  FMUL.FTZ R167, R2, R170 ;  /* 0x000000aa02a77220 */ /* 0x000fe20000410000 */
[----:B------:R-:W-:Y:S01]  /*42a0*/  FSEL R137, R137, RZ, P4 ;  /* 0x000000ff89897208 */ /* 0x000fe20002000000 */
[----:B------:R-:W4:Y:S01]  /*42b0*/  LDL.LU R242, [R1+0xc0] ;  /* 0x0000c00001f27983 */ /* 0x000f220000300800 */
[----:B------:R-:W-:-:S02]  /*42c0*/  LEA.HI.X R133, R183, UR19, RZ, 0x4, P5 ;  /* 0x00000013b7857c11 */ /* 0x000fc4000a8f24ff */
[C---:B------:R-:W-:Y:S02]  /*42d0*/  LOP3.LUT P4, RZ, R189.reuse, 0xff0000, RZ, 0xc0, !PT ;  /* 0x00ff0000bdff7812 */ /* 0x040fe4000788c0ff */
[----:B------:R-:W-:Y:S02]  /*42e0*/  LOP3.LUT P5, RZ, R189, 0xff000000, RZ, 0xc0, !PT ;  /* 0xff000000bdff7812 */ /* 0x000fe400078ac0ff */
[----:B------:R-:W-:Y:S02]  /*42f0*/  @P1 PRMT R189, R114, 0x7632, R189 ;  /* 0x0000763272bd1816 */ /* 0x000fe400000000bd */
[----:B------:R-:W-:Y:S02]  /*4300*/  FSEL R239, R239, RZ, P5 ;  /* 0x000000ffefef7208 */ /* 0x000fe40002800000 */
[----:B------:R-:W-:Y:S02]  /*4310*/  @P1 SHF.L.U32 R189, R189, 0x10, RZ ;  /* 0x00000010bdbd1819 */ /* 0x000fe400000006ff */
[----:B------:R-:W-:-:S03]  /*4320*/  F2FP.BF16.F32.PACK_AB R137, R137, R234 ;  /* 0x000000ea8989723e */ /* 0x000fc600000010ff */
[----:B------:R-:W-:Y:S01]  /*4330*/  @P1 FADD.FTZ R185, R185, R189 ;  /* 0x000000bdb9b91221 */ /* 0x000fe20000010000 */
[----:B------:R-:W-:Y:S02]  /*4340*/  @P2 F2FP.BF16.F32.PACK_AB R189, RZ, R139 ;  /* 0x0000008bffbd223e */ /* 0x000fe400000010ff */
[----:B------:R-:W-:Y:S02]  /*4350*/  @P1 SHF.L.U32 R139, R114, 0x10, RZ ;  /* 0x00000010728b1819 */ /* 0x000fe400000006ff */
[----:B------:R-:W-:Y:S02]  /*4360*/  @P2 F2FP.BF16.F32.PACK_AB R230, RZ, R185 ;  /* 0x000000b9ffe6223e */ /* 0x000fe400000010ff */
[----:B------:R-:W-:Y:S01]  /*4370*/  @P2 PRMT R128, R128, 0x5410, R189 ;  /* 0x0000541080802816 */ /* 0x000fe200000000bd */
[----:B------:R-:W-:Y:S01]  /*4380*/  @P1 FADD.FTZ R227, R227, R139 ;  /* 0x0000008be3e31221 */ /* 0x000fe20000010000 */
[----:B------:R-:W-:-:S03]  /*4390*/  @P1 SHF.L.U32 R139, R115, 0x10, RZ ;  /* 0x00000010738b1819 */ /* 0x000fc600000006ff */
[-C--:B------:R-:W-:Y:S01]  /*43a0*/  FMUL.FTZ R228, R227, R0.reuse ;  /* 0x00000000e3e47220 */ /* 0x080fe20000410000 */
[----:B------:R-:W-:Y:S01]  /*43b0*/  @P2 F2FP.BF16.F32.PACK_AB R236, RZ, R227 ;  /* 0x000000e3ffec223e */ /* 0x000fe200000010ff */
[----:B------:R-:W-:Y:S01]  /*43c0*/  FMUL.FTZ R227, R185, R0 ;  /* 0x00000000b9e37220 */ /* 0x000fe20000410000 */
[----:B------:R-:W-:Y:S01]  /*43d0*/  @P1 FADD.FTZ R226, R226, R139 ;  /* 0x0000008be2e21221 */ /* 0x000fe20000010000 */
[----:B------:R-:W0:Y:S01]  /*43e0*/  @P2 LDC.64 R184, c[0x0][0x308] ;  /* 0x0000c200ffb82b82 */ /* 0x000e220000000a00 */
[----:B------:R-:W-:Y:S01]  /*43f0*/  FMUL.FTZ R228, R228, UR16 ;  /* 0x00000010e4e47c20 */ /* 0x000fe20008410000 */
[----:B------:R-:W-:Y:S01]  /*4400*/  FMUL.FTZ R227, R227, UR16 ;  /* 0x00000010e3e37c20 */ /* 0x000fe20008410000 */
[----:B------:R-:W-:Y:S02]  /*4410*/  @P2 PRMT R130, R236, 0x7610, R130 ;  /* 0x00007610ec822816 */ /* 0x000fe40000000082 */
[----:B------:R-:W-:Y:S01]  /*4420*/  @P2 F2FP.BF16.F32.PACK_AB R237, RZ, R226 ;  /* 0x000000e2ffed223e */ /* 0x000fe200000010ff */
[----:B------:R-:W-:Y:S01]  /*4430*/  FMUL.FTZ R226, R226, R0 ;  /* 0x00000000e2e27220 */ /* 0x000fe20000410000 */
[----:B------:R-:W-:Y:S01]  /*4440*/  FMUL.FTZ R138, R52, R228 ;  /* 0x000000e4348a7220 */ /* 0x000fe20000410000 */
[----:B------:R-:W-:Y:S01]  /*4450*/  FMUL.FTZ R238, R53, R227 ;  /* 0x000000e335ee7220 */ /* 0x000fe20000410000 */
[----:B------:R-:W-:Y:S01]  /*4460*/  @P2 PRMT R131, R237, 0x7610, R131 ;  /* 0x00007610ed832816 */ /* 0x000fe20000000083 */
[----:B------:R-:W-:Y:S01]  /*4470*/  FMUL.FTZ R226, R226, UR16 ;  /* 0x00000010e2e27c20 */ /* 0x000fe20008410000 */
[----:B------:R-:W-:-:S02]  /*4480*/  @P2 PRMT R130, R130, 0x5410, R230 ;  /* 0x0000541082822816 */ /* 0x000fc400000000e6 */
[----:B------:R-:W-:Y:S01]  /*4490*/  FSEL R138, R138, RZ, P6 ;  /* 0x000000ff8a8a7208 */ /* 0x000fe20003000000 */
[----:B------:R-:W-:Y:S01]  /*44a0*/  FMUL.FTZ R139, R54, R226 ;  /* 0x000000e2368b7220 */ /* 0x000fe20000410000 */
[----:B------:R-:W-:Y:S02]  /*44b0*/  FSEL R238, R238, RZ, P3 ;  /* 0x000000ffeeee7208 */ /* 0x000fe40001800000 */
[----:B------:R-:W-:Y:S02]  /*44c0*/  @P2 PRMT R131, R131, 0x5410, R231 ;  /* 0x0000541083832816 */ /* 0x000fe400000000e7 */
[----:B------:R-:W-:Y:S02]  /*44d0*/  FSEL R139, R139, RZ, P4 ;  /* 0x000000ff8b8b7208 */ /* 0x000fe40002000000 */
[----:B------:R-:W-:Y:S02]  /*44e0*/  F2FP.BF16.F32.PACK_AB R138, R238, R138 ;  /* 0x0000008aee8a723e */ /* 0x000fe400000010ff */
[----:B------:R-:W-:Y:S01]  /*44f0*/  F2FP.BF16.F32.PACK_AB R139, R239, R139 ;  /* 0x0000008bef8b723e */ /* 0x000fe200000010ff */
[----:B0-----:R-:W-:-:S05]  /*4500*/  @P2 IMAD.WIDE.U32 R184, R183, 0x10, R184 ;  /* 0x00000010b7b82825 */ /* 0x001fca00078e00b8 */
[----:B------:R-:W-:Y:S04]  /*4510*/  @P2 STG.E.128 desc[UR4][R184.64], R128 ;  /* 0x00000080b8002986 */ /* 0x000fe8000c101d04 */
[----:B------:R0:W-:Y:S02]  /*4520*/  STG.E.128 desc[UR4][R132.64], R136 ;  /* 0x0000008884007986 */ /* 0x0001e4000c101d04 */
[----:B0-----:R-:W-:-:S06]  /*4530*/  IMAD.WIDE.U32 R136, R182, 0x10, R240 ;  /* 0x00000010b6887825 */ /* 0x001fcc00078e00f0 */
[----:B------:R-:W3:Y:S01]  /*4540*/  LDG.E.128 R136, desc[UR4][R136.64] ;  /* 0x0000000488887981 */ /* 0x000ee2000c1e1d00 */
[----:B------:R-:W-:Y:S01]  /*4550*/  FFMA.FTZ R133, R219, R160, R163 ;  /* 0x000000a0db857223 */ /* 0x000fe200000100a3 */
[----:B------:R-:W-:Y:S01]  /*4560*/  HFMA2.MMA R189, -RZ, RZ, 0, 0 ;  /* 0x00000000ffbd7435 */ /* 0x000fe200000001ff */
[----:B------:R-:W-:Y:S02]  /*4570*/  @P1 PRMT R184, R116, 0x7632, R184 ;  /* 0x0000763274b81816 */ /* 0x000fe400000000b8 */
[----:B------:R-:W-:Y:S01]  /*4580*/  @P6 SHF.L.U32 R132, R134, 0x10, RZ ;  /* 0x0000001086846819 */ /* 0x000fe200000006ff */
[----:B------:R-:W-:Y:S01]  /*4590*/  FADD.FTZ R133, R220, -R133 ;  /* 0x80000085dc857221 */ /* 0x000fe20000010000 */
[----:B------:R-:W-:Y:S02]  /*45a0*/  @P1 SHF.L.U32 R184, R184, 0x10, RZ ;  /* 0x00000010b8b81819 */ /* 0x000fe400000006ff */
[----:B------:R-:W-:Y:S01]  /*45b0*/  MOV R183, R186 ;  /* 0x000000ba00b77202 */ /* 0x000fe20000000f00 */
[----:B------:R-:W-:Y:S01]  /*45c0*/  FMUL.FTZ R133, R2, R133 ;  /* 0x0000008502857220 */ /* 0x000fe20000410000 */
[----:B------:R-:W-:Y:S01]  /*45d0*/  @P6 FMUL.FTZ R189, R228, R132 ;  /* 0x00000084e4bd6220 */ /* 0x000fe20000410000 */
[----:B------:R-:W-:Y:S01]  /*45e0*/  FFMA.FTZ R132, R221, R160, R163 ;  /* 0x000000a0dd847223 */ /* 0x000fe200000100a3 */
[----:B------:R-:W-:Y:S01]  /*45f0*/  LOP3.LUT P6, RZ, R183, 0xff, RZ, 0xc0, !PT ;  /* 0x000000ffb7ff7812 */ /* 0x000fe200078cc0ff */
[----:B------:R-:W-:Y:S01]  /*4600*/  FADD.FTZ R183, R218, -R216 ;  /* 0x800000d8dab77221 */ /* 0x000fe20000010000 */
[----:B------:R-:W-:Y:S01]  /*4610*/  @P1 FADD.FTZ R133, R133, R184 ;  /* 0x000000b885851221 */ /* 0x000fe20000010000 */
[----:B------:R-:W-:Y:S01]  /*4620*/  @P1 PRMT R185, R117, 0x7632, R185 ;  /* 0x0000763275b91816 */ /* 0x000fe200000000b9 */
[----:B------:R-:W-:Y:S01]  /*4630*/  FADD.FTZ R132, R222, -R132 ;  /* 0x80000084de847221 */ /* 0x000fe20000010000 */
[----:B------:R-:W-:Y:S01]  /*4640*/  @P3 PRMT R216, R134, 0x7632, R216 ;  /* 0x0000763286d83816 */ /* 0x000fe200000000d8 */
[----:B------:R-:W-:Y:S01]  /*4650*/  FMUL.FTZ R134, R2, R217 ;  /* 0x000000d902867220 */ /* 0x000fe20000410000 */
[----:B------:R-:W-:Y:S01]  /*4660*/  @P1 SHF.L.U32 R184, R116, 0x10, RZ ;  /* 0x0000001074b81819 */ /* 0x000fe200000006ff */
[----:B------:R-:W-:Y:S01]  /*4670*/  FMUL.FTZ R132, R2, R132 ;  /* 0x0000008402847220 */ /* 0x000fe20000410000 */
[----:B------:R-:W-:Y:S01]  /*4680*/  @P1 SHF.L.U32 R185, R185, 0x10, RZ ;  /* 0x00000010b9b91819 */ /* 0x000fe200000006ff */
[----:B------:R-:W-:Y:S01]  /*4690*/  HFMA2.MMA R218, -RZ, RZ, 0, 0 ;  /* 0x00000000ffda7435 */ /* 0x000fe200000001ff */
[----:B------:R-:W-:Y:S01]  /*46a0*/  @P3 SHF.L.U32 R217, R216, 0x10, RZ ;  /* 0x00000010d8d93819 */ /* 0x000fe200000006ff */
[--C-:B------:R-:W-:Y:S01]  /*46b0*/  @P1 FADD.FTZ R134, R134, R184.reuse ;  /* 0x000000b886861221 */ /* 0x100fe20000010000 */
[C---:B------:R-:W-:Y:S01]  /*46c0*/  @P5 PRMT R184, R135.reuse, 0x7632, R184 ;  /* 0x0000763287b85816 */ /* 0x040fe200000000b8 */
[----:B------:R-:W-:Y:S01]  /*46d0*/  @P1 FADD.FTZ R132, R132, R185 ;  /* 0x000000b984841221 */ /* 0x000fe20000010000 */
[----:B------:R-:W-:Y:S01]  /*46e0*/  @P4 SHF.L.U32 R185, R135, 0x10, RZ ;  /* 0x0000001087b94819 */ /* 0x000fe200000006ff */
[----:B------:R-:W-:Y:S01]  /*46f0*/  FMUL.FTZ R135, R2, R183 ;  /* 0x000000b702877220 */ /* 0x000fe20000410000 */
[----:B------:R-:W-:Y:S01]  /*4700*/  @P5 SHF.L.U32 R184, R184, 0x10, RZ ;  /* 0x00000010b8b85819 */ /* 0x000fe200000006ff */
[----:B------:R-:W-:Y:S01]  /*4710*/  FMUL.FTZ R219, R134, R0 ;  /* 0x0000000086db7220 */ /* 0x000fe20000410000 */
[----:B------:R-:W-:Y:S01]  /*4720*/  MOV R216, RZ ;  /* 0x000000ff00d87202 */ /* 0x000fe20000000f00 */
[----:B------:R-:W-:Y:S01]  /*4730*/  @P3 FMUL.FTZ R216, R227, R217 ;  /* 0x000000d9e3d83220 */ /* 0x000fe20000410000 */
[----:B------:R-:W-:Y:S01]  /*4740*/  @P4 FMUL.FTZ R215, R226, R185 ;  /* 0x000000b9e2d74220 */ /* 0x000fe20000410000 */
[C---:B------:R-:W-:Y:S01]  /*4750*/  LOP3.LUT P3, RZ, R186.reuse, 0xff0000, RZ, 0xc0, !PT ;  /* 0x00ff0000baff7812 */ /* 0x040fe2000786c0ff */
[----:B------:R-:W-:Y:S01]  /*4760*/  @P5 FMUL.FTZ R218, R225, R184 ;  /* 0x000000b8e1da5220 */ /* 0x000fe20000410000 */
[C---:B------:R-:W-:Y:S01]  /*4770*/  LOP3.LUT P4, RZ, R186.reuse, 0xff00, RZ, 0xc0, !PT ;  /* 0x0000ff00baff7812 */ /* 0x040fe2000788c0ff */
[----:B------:R-:W-:Y:S01]  /*4780*/  FMUL.FTZ R183, R219, UR16 ;  /* 0x00000010dbb77c20 */ /* 0x000fe20008410000 */
[----:B------:R-:W-:Y:S01]  /*4790*/  @P1 SHF.L.U32 R185, R117, 0x10, RZ ;  /* 0x0000001075b91819 */ /* 0x000fe200000006ff */
[-C--:B------:R-:W-:Y:S01]  /*47a0*/  FMUL.FTZ R184, R133, R0.reuse ;  /* 0x0000000085b87220 */ /* 0x080fe20000410000 */
[----:B------:R-:W-:Y:S01]  /*47b0*/  LOP3.LUT P5, RZ, R186, 0xff000000, RZ, 0xc0, !PT ;  /* 0xff000000baff7812 */ /* 0x000fe200078ac0ff */
[-C--:B------:R-:W-:Y:S01]  /*47c0*/  FMUL.FTZ R221, R132, R0.reuse ;  /* 0x0000000084dd7220 */ /* 0x080fe20000410000 */
[----:B------:R-:W-:Y:S01]  /*47d0*/  MOV R217, RZ ;  /* 0x000000ff00d97202 */ /* 0x000fe20000000f00 */
[----:B------:R-:W-:Y:S01]  /*47e0*/  @P1 FADD.FTZ R135, R135, R185 ;  /* 0x000000b987871221 */ /* 0x000fe20000010000 */
[----:B------:R-:W-:Y:S01]  /*47f0*/  HFMA2.MMA R186, -RZ, RZ, 0, 0 ;  /* 0x00000000ffba7435 */ /* 0x000fe200000001ff */
[----:B------:R-:W-:Y:S01]  /*4800*/  MOV R219, RZ ;  /* 0x000000ff00db7202 */ /* 0x000fe20000000f00 */
[----:B------:R-:W-:Y:S01]  /*4810*/  FMUL.FTZ R184, R184, UR16 ;  /* 0x00000010b8b87c20 */ /* 0x000fe20008410000 */
[----:B------:R-:W-:Y:S01]  /*4820*/  FMUL.FTZ R222, R135, R0 ;  /* 0x0000000087de7220 */ /* 0x000fe20000410000 */
[----:B------:R-:W-:-:S03]  /*4830*/  FMUL.FTZ R221, R221, UR16 ;  /* 0x00000010dddd7c20 */ /* 0x000fc60008410000 */
[----:B------:R-:W-:Y:S01]  /*4840*/  FMUL.FTZ R222, R222, UR16 ;  /* 0x00000010dede7c20 */ /* 0x000fe20008410000 */
[C---:B---3--:R-:W-:Y:S02]  /*4850*/  @P6 SHF.L.U32 R220, R136.reuse, 0x10, RZ ;  /* 0x0000001088dc6819 */ /* 0x048fe400000006ff */
[----:B------:R-:W-:Y:S02]  /*4860*/  @P3 SHF.L.U32 R185, R137, 0x10, RZ ;  /* 0x0000001089b93819 */ /* 0x000fe400000006ff */
[----:B------:R-:W-:Y:S01]  /*4870*/  @P4 PRMT R136, R136, 0x7632, R136 ;  /* 0x0000763288884816 */ /* 0x000fe20000000088 */
[----:B------:R-:W-:Y:S01]  /*4880*/  @P6 FMUL.FTZ R217, R183, R220 ;  /* 0x000000dcb7d96220 */ /* 0x000fe20000410000 */
[----:B------:R-:W-:Y:S01]  /*4890*/  @P5 PRMT R137, R137, 0x7632, R137 ;  /* 0x0000763289895816 */ /* 0x000fe20000000089 */
[----:B------:R-:W-:Y:S01]  /*48a0*/  HFMA2.MMA R220, -RZ, RZ, 0, 0 ;  /* 0x00000000ffdc7435 */ /* 0x000fe200000001ff */
[----:B------:R-:W-:Y:S01]  /*48b0*/  @P4 SHF.L.U32 R136, R136, 0x10, RZ ;  /* 0x0000001088884819 */ /* 0x000fe200000006ff */
[----:B------:R-:W-:Y:S01]  /*48c0*/  @P3 FMUL.FTZ R219, R222, R185 ;  /* 0x000000b9dedb3220 */ /* 0x000fe20000410000 */
[----:B------:R-:W-:Y:S01]  /*48d0*/  @P5 SHF.L.U32 R137, R137, 0x10, RZ ;  /* 0x0000001089895819 */ /* 0x000fe200000006ff */
[----:B------:R-:W-:Y:S01]  /*48e0*/  FMUL.FTZ R222, R50, R222 ;  /* 0x000000de32de7220 */ /* 0x000fe20000410000 */
[----:B------:R-:W-:Y:S01]  /*48f0*/  FMUL.FTZ R185, R48, R183 ;  /* 0x000000b730b97220 */ /* 0x000fe20000410000 */
[----:B------:R-:W-:Y:S01]  /*4900*/  @P4 FMUL.FTZ R186, R184, R136 ;  /* 0x00000088b8ba4220 */ /* 0x000fe20000410000 */
[----:B------:R-:W-:Y:S01]  /*4910*/  FMUL.FTZ R184, R49, R184 ;  /* 0x000000b831b87220 */ /* 0x000fe20000410000 */
[----:B------:R-:W-:Y:S01]  /*4920*/  @P5 FMUL.FTZ R220, R221, R137 ;  /* 0x00000089dddc5220 */ /* 0x000fe20000410000 */
[----:B------:R-:W-:Y:S01]  /*4930*/  FMUL.FTZ R221, R51, R221 ;  /* 0x000000dd33dd7220 */ /* 0x000fe20000410000 */
[----:B------:R-:W-:Y:S01]  /*4940*/  FSEL R222, R222, RZ, P3 ;  /* 0x000000ffdede7208 */ /* 0x000fe20001800000 */
[----:B------:R-:W-:Y:S01]  /*4950*/  FFMA.FTZ R183, R210, R160, R163 ;  /* 0x000000a0d2b77223 */ /* 0x000fe200000100a3 */
[----:B------:R-:W-:-:S02]  /*4960*/  LEA R136, P3, R182, UR18, 0x4 ;  /* 0x00000012b6887c11 */ /* 0x000fc4000f8620ff */
[----:B------:R-:W-:Y:S01]  /*4970*/  FSEL R185, R185, RZ, P6 ;  /* 0x000000ffb9b97208 */ /* 0x000fe20003000000 */
[----:B------:R-:W-:Y:S01]  /*4980*/  FADD.FTZ R183, R208, -R183 ;  /* 0x800000b7d0b77221 */ /* 0x000fe20000010000 */
[----:B------:R-:W-:Y:S01]  /*4990*/  FSEL R184, R184, RZ, P4 ;  /* 0x000000ffb8b87208 */ /* 0x000fe20002000000 */
[----:B------:R-:W-:Y:S01]  /*49a0*/  FFMA.FTZ R208, R213, R160, R163 ;  /* 0x000000a0d5d07223 */ /* 0x000fe200000100a3 */
[----:B------:R-:W-:Y:S01]  /*49b0*/  FSEL R221, R221, RZ, P5 ;  /* 0x000000ffdddd7208 */ /* 0x000fe20002800000 */
[----:B------:R-:W-:Y:S01]  /*49c0*/  FMUL.FTZ R183, R2, R183 ;  /* 0x000000b702b77220 */ /* 0x000fe20000410000 */
[----:B------:R-:W-:Y:S01]  /*49d0*/  LEA.HI.X R137, R182, UR19, RZ, 0x4, P3 ;  /* 0x00000013b6897c11 */ /* 0x000fe200098f24ff */
[----:B------:R-:W-:Y:S01]  /*49e0*/  FADD.FTZ R208, R214, -R208 ;  /* 0x800000d0d6d07221 */ /* 0x000fe20000010000 */
[----:B------:R-:W-:Y:S01]  /*49f0*/  LOP3.LUT P6, RZ, R187, 0xff, RZ, 0xc0, !PT ;  /* 0x000000ffbbff7812 */ /* 0x000fe200078cc0ff */
[----:B------:R-:W-:Y:S01]  /*4a00*/  @P1 FADD.FTZ R183, R183, R209 ;  /* 0x000000d1b7b71221 */ /* 0x000fe20000010000 */
[C---:B------:R-:W-:Y:S01]  /*4a10*/  LOP3.LUT P4, RZ, R187.reuse, 0xff00, RZ, 0xc0, !PT ;  /* 0x0000ff00bbff7812 */ /* 0x040fe2000788c0ff */
[----:B------:R-:W-:Y:S01]  /*4a20*/  FMUL.FTZ R208, R2, R208 ;  /* 0x000000d002d07220 */ /* 0x000fe20000410000 */
[----:B------:R-:W-:-:S02]  /*4a30*/  LOP3.LUT P5, RZ, R187, 0xff0000, RZ, 0xc0, !PT ;  /* 0x00ff0000bbff7812 */ /* 0x000fc400078ac0ff */
[----:B------:R-:W-:Y:S01]  /*4a40*/  LOP3.LUT P3, RZ, R187, 0xff000000, RZ, 0xc0, !PT ;  /* 0xff000000bbff7812 */ /* 0x000fe2000786c0ff */
[----:B------:R-:W-:Y:S01]  /*4a50*/  FFMA.FTZ R187, R211, R160, R163 ;  /* 0x000000a0d3bb7223 */ /* 0x000fe200000100a3 */
[----:B------:R-:W-:Y:S02]  /*4a60*/  @P1 PRMT R210, R118, 0x7632, R210 ;  /* 0x0000763276d21816 */ /* 0x000fe400000000d2 */
[C---:B------:R-:W-:Y:S01]  /*4a70*/  @P1 PRMT R211, R119.reuse, 0x7632, R211 ;  /* 0x0000763277d31816 */ /* 0x040fe200000000d3 */
[----:B------:R-:W-:Y:S01]  /*4a80*/  FADD.FTZ R187, R212, -R187 ;  /* 0x800000bbd4bb7221 */ /* 0x000fe20000010000 */
[----:B------:R-:W-:Y:S02]  /*4a90*/  @P1 SHF.L.U32 R212, R119, 0x10, RZ ;  /* 0x0000001077d41819 */ /* 0x000fe400000006ff */
[----:B------:R-:W-:Y:S01]  /*4aa0*/  @P1 SHF.L.U32 R210, R210, 0x10, RZ ;  /* 0x00000010d2d21819 */ /* 0x000fe200000006ff */
[----:B------:R-:W-:Y:S01]  /*4ab0*/  FMUL.FTZ R187, R2, R187 ;  /* 0x000000bb02bb7220 */ /* 0x000fe20000410000 */
[----:B------:R-:W-:Y:S01]  /*4ac0*/  @P1 SHF.L.U32 R211, R211, 0x10, RZ ;  /* 0x00000010d3d31819 */ /* 0x000fe200000006ff */
[----:B------:R-:W-:Y:S01]  /*4ad0*/  @P1 FADD.FTZ R207, R207, R212 ;  /* 0x000000d4cfcf1221 */ /* 0x000fe20000010000 */
[----:B------:R-:W-:Y:S01]  /*4ae0*/  @P2 F2FP.BF16.F32.PACK_AB R212, RZ, R133 ;  /* 0x00000085ffd4223e */ /* 0x000fe200000010ff */
[----:B------:R-:W-:Y:S01]  /*4af0*/  @P1 FADD.FTZ R187, R187, R210 ;  /* 0x000000d2bbbb1221 */ /* 0x000fe20000010000 */
[----:B------:R-:W-:Y:S01]  /*4b00*/  @P2 F2FP.BF16.F32.PACK_AB R214, RZ, R132 ;  /* 0x00000084ffd6223e */ /* 0x000fe200000010ff */
[----:B------:R-:W-:Y:S01]  /*4b10*/  @P1 FADD.FTZ R208, R208, R211 ;  /* 0x000000d3d0d01221 */ /* 0x000fe20000010000 */
[----:B------:R-:W0:Y:S01]  /*4b20*/  @P2 LDC.64 R132, c[0x0][0x308] ;  /* 0x0000c200ff842b82 */ /* 0x000e220000000a00 */
[----:B------:R-:W-:Y:S01]  /*4b30*/  @P2 F2FP.BF16.F32.PACK_AB R225, RZ, R183 ;  /* 0x000000b7ffe1223e */ /* 0x000fe200000010ff */
[-C--:B------:R-:W-:Y:S01]  /*4b40*/  FMUL.FTZ R183, R183, R0.reuse ;  /* 0x00000000b7b77220 */ /* 0x080fe20000410000 */
[-C--:B------:R-:W-:Y:S01]  /*4b50*/  FMUL.FTZ R209, R187, R0.reuse ;  /* 0x00000000bbd17220 */ /* 0x080fe20000410000 */
[----:B------:R-:W-:Y:S01]  /*4b60*/  @P2 F2FP.BF16.F32.PACK_AB R227, RZ, R207 ;  /* 0x000000cfffe3223e */ /* 0x000fe200000010ff */
[----:B------:R-:W-:Y:S01]  /*4b70*/  FMUL.FTZ R207, R207, R0 ;  /* 0x00000000cfcf7220 */ /* 0x000fe20000410000 */
[----:B------:R-:W-:Y:S01]  /*4b80*/  @P2 F2FP.BF16.F32.PACK_AB R211, RZ, R208 ;  /* 0x000000d0ffd3223e */ /* 0x000fe200000010ff */
[----:B------:R-:W-:Y:S01]  /*4b90*/  FMUL.FTZ R208, R208, R0 ;  /* 0x00000000d0d07220 */ /* 0x000fe20000410000 */
[----:B------:R-:W-:Y:S01]  /*4ba0*/  @P2 F2FP.BF16.F32.PACK_AB R226, RZ, R187 ;  /* 0x000000bbffe2223e */ /* 0x000fe200000010ff */
[----:B------:R-:W-:Y:S01]  /*4bb0*/  FMUL.FTZ R187, R183, UR16 ;  /* 0x00000010b7bb7c20 */ /* 0x000fe20008410000 */
[----:B------:R-:W-:Y:S01]  /*4bc0*/  FMUL.FTZ R209, R209, UR16 ;  /* 0x00000010d1d17c20 */ /* 0x000fe20008410000 */
[----:B------:R-:W-:Y:S01]  /*4bd0*/  FMUL.FTZ R207, R207, UR16 ;  /* 0x00000010cfcf7c20 */ /* 0x000fe20008410000 */
[----:B------:R-:W-:Y:S01]  /*4be0*/  FMUL.FTZ R208, R208, UR16 ;  /* 0x00000010d0d07c20 */ /* 0x000fe20008410000 */
[----:B------:R-:W-:Y:S01]  /*4bf0*/  @P2 F2FP.BF16.F32.PACK_AB R210, RZ, R134 ;  /* 0x00000086ffd2223e */ /* 0x000fe200000010ff */
[----:B------:R-:W-:Y:S01]  /*4c00*/  FMUL.FTZ R134, R44, R187 ;  /* 0x000000bb2c867220 */ /* 0x000fe20000410000 */
[----:B------:R-:W-:Y:S01]  /*4c10*/  FMUL.FTZ R183, R45, R209 ;  /* 0x000000d12db77220 */ /* 0x000fe20000410000 */
[----:B------:R-:W-:Y:S01]  /*4c20*/  @P2 F2FP.BF16.F32.PACK_AB R213, RZ, R135 ;  /* 0x00000087ffd5223e */ /* 0x000fe200000010ff */
[----:B------:R-:W-:Y:S01]  /*4c30*/  FMUL.FTZ R135, R46, R207 ;  /* 0x000000cf2e877220 */ /* 0x000fe20000410000 */
[----:B------:R-:W-:Y:S01]  /*4c40*/  FMUL.FTZ R228, R47, R208 ;  /* 0x000000d02fe47220 */ /* 0x000fe20000410000 */
[----:B------:R-:W-:-:S02]  /*4c50*/  FSEL R134, R134, RZ, P6 ;  /* 0x000000ff86867208 */ /* 0x000fc40003000000 */
[----:B------:R-:W-:Y:S02]  /*4c60*/  FSEL R183, R183, RZ, P4 ;  /* 0x000000ffb7b77208 */ /* 0x000fe40002000000 */
[----:B------:R-:W-:Y:S02]  /*4c70*/  @P2 PRMT R128, R210, 0x7610, R128 ;  /* 0x00007610d2802816 */ /* 0x000fe40000000080 */
[----:B------:R-:W-:Y:S02]  /*4c80*/  @P2 PRMT R129, R213, 0x7610, R129 ;  /* 0x00007610d5812816 */ /* 0x000fe40000000081 */
[----:B------:R-:W-:Y:S02]  /*4c90*/  @P2 PRMT R130, R225, 0x7610, R130 ;  /* 0x00007610e1822816 */ /* 0x000fe40000000082 */
[----:B------:R-:W-:Y:S02]  /*4ca0*/  @P2 PRMT R131, R227, 0x7610, R131 ;  /* 0x00007610e3832816 */ /* 0x000fe40000000083 */
[----:B------:R-:W-:-:S02]  /*4cb0*/  FSEL R135, R135, RZ, P5 ;  /* 0x000000ff87877208 */ /* 0x000fc40002800000 */
[----:B------:R-:W-:Y:S02]  /*4cc0*/  FSEL R228, R228, RZ, P3 ;  /* 0x000000ffe4e47208 */ /* 0x000fe40001800000 */
[----:B------:R-:W-:Y:S01]  /*4cd0*/  F2FP.BF16.F32.PACK_AB R134, R183, R134 ;  /* 0x00000086b786723e */ /* 0x000fe200000010ff */
[----:B0-----:R-:W-:Y:S01]  /*4ce0*/  @P2 IMAD.WIDE.U32 R182, R182, 0x10, R132 ;  /* 0x00000010b6b62825 */ /* 0x001fe200078e0084 */
[----:B------:R-:W-:Y:S02]  /*4cf0*/  @P2 PRMT R128, R128, 0x5410, R212 ;  /* 0x0000541080802816 */ /* 0x000fe400000000d4 */
[----:B------:R-:W-:Y:S02]  /*4d00*/  @P2 PRMT R129, R129, 0x5410, R214 ;  /* 0x0000541081812816 */ /* 0x000fe400000000d6 */
[----:B------:R-:W-:Y:S02]  /*4d10*/  @P2 PRMT R130, R130, 0x5410, R226 ;  /* 0x0000541082822816 */ /* 0x000fe400000000e2 */
[----:B------:R-:W-:-:S02]  /*4d20*/  @P2 PRMT R131, R131, 0x5410, R211 ;  /* 0x0000541083832816 */ /* 0x000fc400000000d3 */
[----:B------:R-:W-:Y:S02]  /*4d30*/  F2FP.BF16.F32.PACK_AB R135, R228, R135 ;  /* 0x00000087e487723e */ /* 0x000fe400000010ff */
[----:B------:R-:W-:Y:S01]  /*4d40*/  F2FP.BF16.F32.PACK_AB R133, R221, R222 ;  /* 0x000000dedd85723e */ /* 0x000fe200000010ff */
[----:B------:R-:W-:Y:S01]  /*4d50*/  @P2 STG.E.128 desc[UR4][R182.64], R128 ;  /* 0x00000080b6002986 */ /* 0x000fe2000c101d04 */
[----:B------:R-:W-:Y:S01]  /*4d60*/  F2FP.BF16.F32.PACK_AB R132, R184, R185 ;  /* 0x000000b9b884723e */ /* 0x000fe200000010ff */
[----:B------:R-:W-:-:S04]  /*4d70*/  IMAD.WIDE.U32 R184, R180, 0x10, R240 ;  /* 0x00000010b4b87825 */ /* 0x000fc800078e00f0 */
[----:B------:R0:W-:Y:S04]  /*4d80*/  STG.E.128 desc[UR4][R136.64], R132 ;  /* 0x0000008488007986 */ /* 0x0001e8000c101d04 */
[----:B0-----:R0:W3:Y:S01]  /*4d90*/  LDG.E.128 R132, desc[UR4][R184.64] ;  /* 0x00000004b8847981 */ /* 0x0010e2000c1e1d00 */
[----:B------:R-:W-:Y:S02]  /*4da0*/  @P6 SHF.L.U32 R136, R138, 0x10, RZ ;  /* 0x000000108a886819 */ /* 0x000fe400000006ff */
[----:B------:R-:W-:Y:S02]  /*4db0*/  CS2R R182, SRZ ;  /* 0x0000000000b67805 */ /* 0x000fe4000001ff00 */
[----:B------:R-:W-:Y:S01]  /*4dc0*/  MOV R137, R152 ;  /* 0x0000009800897202 */ /* 0x000fe20000000f00 */
[----:B------:R-:W-:-:S03]  /*4dd0*/  @P6 FMUL.FTZ R182, R187, R136 ;  /* 0x00000088bbb66220 */ /* 0x000fc60000410000 */
[----:B------:R-:W-:Y:S02]  /*4de0*/  LOP3.LUT P6, RZ, R137, 0xff, RZ, 0xc0, !PT ;  /* 0x000000ff89ff7812 */ /* 0x000fe400078cc0ff */
[----:B------:R-:W-:Y:S02]  /*4df0*/  @P4 PRMT R136, R138, 0x7632, R136 ;  /* 0x000076328a884816 */ /* 0x000fe40000000088 */
[----:B0-----:R-:W-:Y:S02]  /*4e00*/  CS2R R184, SRZ ;  /* 0x0000000000b87805 */ /* 0x001fe4000001ff00 */
[C---:B------:R-:W-:Y:S01]  /*4e10*/  @P5 SHF.L.U32 R137, R139.reuse, 0x10, RZ ;  /* 0x000000108b895819 */ /* 0x040fe200000006ff */
[----:B------:R-:W-:Y:S01]  /*4e20*/  FMUL.FTZ R138, R2, R197 ;  /* 0x000000c5028a7220 */ /* 0x000fe20000410000 */
[----:B------:R-:W-:Y:S01]  /*4e30*/  @P4 SHF.L.U32 R136, R136, 0x10, RZ ;  /* 0x0000001088884819 */ /* 0x000fe200000006ff */
[----:B------:R-:W-:Y:S01]  /*4e40*/  FMUL.FTZ R197, R2, R195 ;  /* 0x000000c302c57220 */ /* 0x000fe20000410000 */
[----:B------:R-:W-:Y:S01]  /*4e50*/  @P3 PRMT R187, R139, 0x7632, R187 ;  /* 0x000076328bbb3816 */ /* 0x000fe200000000bb */
[----:B------:R-:W-:Y:S01]  /*4e60*/  @P5 FMUL.FTZ R185, R207, R137 ;  /* 0x00000089cfb95220 */ /* 0x000fe20000410000 */
[----:B------:R-:W-:Y:S01]  /*4e70*/  LOP3.LUT P5, RZ, R152, 0xff00, RZ, 0xc0, !PT ;  /* 0x0000ff0098ff7812 */ /* 0x000fe200078ac0ff */
[----:B------:R-:W-:Y:S01]  /*4e80*/  FMUL.FTZ R139, R2, R194 ;  /* 0x000000c2028b7220 */ /* 0x000fe20000410000 */
[----:B------:R-:W-:Y:S01]  /*4e90*/  @P4 FMUL.FTZ R184, R209, R136 ;  /* 0x00000088d1b84220 */ /* 0x000fe20000410000 */
[----:B------:R-:W-:Y:S01]  /*4ea0*/  @P1 PRMT R136, R121, 0x7632, R136 ;  /* 0x0000763279881816 */ /* 0x000fe20000000088 */
[----:B------:R-:W-:Y:S01]  /*4eb0*/  @P1 FADD.FTZ R138, R138, R193 ;  /* 0x000000c18a8a1221 */ /* 0x000fe20000010000 */
[----:B------:R-:W-:Y:S01]  /*4ec0*/  LOP3.LUT P4, RZ, R152, 0xff000000, RZ, 0xc0, !PT ;  /* 0xff00000098ff7812 */ /* 0x000fe2000788c0ff */
[----:B------:R-:W-:Y:S01]  /*4ed0*/  @P1 FADD.FTZ R139, R139, R192 ;  /* 0x000000c08b8b1221 */ /* 0x000fe20000010000 */
[----:B------:R-:W-:-:S02]  /*4ee0*/  @P3 SHF.L.U32 R187, R187, 0x10, RZ ;  /* 0x00000010bbbb3819 */ /* 0x000fc400000006ff */
[----:B------:R-:W-:Y:S01]  /*4ef0*/  @P1 SHF.L.U32 R136, R136, 0x10, RZ ;  /* 0x0000001088881819 */ /* 0x000fe200000006ff */
[-C--:B------:R-:W-:Y:S01]  /*4f00*/  FMUL.FTZ R192, R139, R0.reuse ;  /* 0x000000008bc07220 */ /* 0x080fe20000410000 */
[----:B------:R-:W-:Y:S01]  /*4f10*/  @P1 SHF.L.U32 R137, R121, 0x10, RZ ;  /* 0x0000001079891819 */ /* 0x000fe200000006ff */
[----:B------:R-:W-:Y:S01]  /*4f20*/  @P3 FMUL.FTZ R183, R208, R187 ;  /* 0x000000bbd0b73220 */ /* 0x000fe20000410000 */
[----:B------:R-:W-:Y:S01]  /*4f30*/  HFMA2.MMA R187, -RZ, RZ, 0, 0 ;  /* 0x00000000ffbb7435 */ /* 0x000fe200000001ff */
[----:B------:R-:W-:Y:S01]  /*4f40*/  @P1 FADD.FTZ R198, R198, R136 ;  /* 0x00000088c6c61221 */ /* 0x000fe20000010000 */
[----:B------:R-:W-:Y:S01]  /*4f50*/  LOP3.LUT P3, RZ, R152, 0xff0000, RZ, 0xc0, !PT ;  /* 0x00ff000098ff7812 */ /* 0x000fe2000786c0ff */
[-C--:B------:R-:W-:Y:S01]  /*4f60*/  FMUL.FTZ R136, R138, R0.reuse ;  /* 0x000000008a887220 */ /* 0x080fe20000410000 */
[----:B------:R-:W-:Y:S01]  /*4f70*/  FMUL.FTZ R195, R192, UR16 ;  /* 0x00000010c0c37c20 */ /* 0x000fe20008410000 */
[----:B------:R-:W-:Y:S01]  /*4f80*/  @P1 FADD.FTZ R197, R197, R137 ;  /* 0x00000089c5c51221 */ /* 0x000fe20000010000 */
[-C--:B------:R-:W-:Y:S01]  /*4f90*/  FMUL.FTZ R137, R198, R0.reuse ;  /* 0x00000000c6897220 */ /* 0x080fe20000410000 */
[----:B------:R-:W-:Y:S01]  /*4fa0*/  FMUL.FTZ R136, R136, UR16 ;  /* 0x0000001088887c20 */ /* 0x000fe20008410000 */
[----:B------:R-:W-:Y:S01]  /*4fb0*/  MOV R194, RZ ;  /* 0x000000ff00c27202 */ /* 0x000fe20000000f00 */
[----:B------:R-:W-:Y:S01]  /*4fc0*/  FMUL.FTZ R152, R197, R0 ;  /* 0x00000000c5987220 */ /* 0x000fe20000410000 */
[----:B------:R-:W-:Y:S01]  /*4fd0*/  FMUL.FTZ R137, R137, UR16 ;  /* 0x0000001089897c20 */ /* 0x000fe20008410000 */
[----:B------:R-:W-:-:S02]  /*4fe0*/  @P2 F2FP.BF16.F32.PACK_AB R197, RZ, R197 ;  /* 0x000000c5ffc5223e */ /* 0x000fc400000010ff */
[----:B------:R-:W-:Y:S01]  /*4ff0*/  FMUL.FTZ R152, R152, UR16 ;  /* 0x0000001098987c20 */ /* 0x000fe20008410000 */
[----:B------:R-:W-:Y:S01]  /*5000*/  FMUL.FTZ R207, R43, R137 ;  /* 0x000000892bcf7220 */ /* 0x000fe20000410000 */
[----:B------:R-:W-:Y:S02]  /*5010*/  @P2 F2FP.BF16.F32.PACK_AB R198, RZ, R198 ;  /* 0x000000c6ffc6223e */ /* 0x000fe400000010ff */
[----:B------:R-:W-:Y:S01]  /*5020*/  FMUL.FTZ R199, R42, R152 ;  /* 0x000000982ac77220 */ /* 0x000fe20000410000 */
[----:B------:R-:W-:Y:S02]  /*5030*/  @P2 PRMT R129, R197, 0x7610, R129 ;  /* 0x00007610c5812816 */ /* 0x000fe40000000081 */
[----:B------:R-:W-:Y:S02]  /*5040*/  FSEL R207, R207, RZ, P4 ;  /* 0x000000ffcfcf7208 */ /* 0x000fe40002000000 */
[----:B------:R-:W-:Y:S02]  /*5050*/  FSEL R199, R199, RZ, P3 ;  /* 0x000000ffc7c77208 */ /* 0x000fe40001800000 */
[----:B------:R-:W-:-:S02]  /*5060*/  @P2 PRMT R129, R129, 0x5410, R198 ;  /* 0x0000541081812816 */ /* 0x000fc400000000c6 */
[C---:B---3--:R-:W-:Y:S02]  /*5070*/  @P5 PRMT R196, R132.reuse, 0x7632, R196 ;  /* 0x0000763284c45816 */ /* 0x048fe400000000c4 */
[----:B------:R-:W-:Y:S02]  /*5080*/  @P6 SHF.L.U32 R193, R132, 0x10, RZ ;  /* 0x0000001084c16819 */ /* 0x000fe400000006ff */
[----:B------:R-:W-:Y:S02]  /*5090*/  @P5 SHF.L.U32 R196, R196, 0x10, RZ ;  /* 0x00000010c4c45819 */ /* 0x000fe400000006ff */
[----:B------:R-:W-:Y:S01]  /*50a0*/  @P4 PRMT R132, R133, 0x7632, R132 ;  /* 0x0000763285844816 */ /* 0x000fe20000000084 */
[----:B------:R-:W-:Y:S01]  /*50b0*/  @P6 FMUL.FTZ R187, R195, R193 ;  /* 0x000000c1c3bb6220 */ /* 0x000fe20000410000 */
[----:B------:R-:W-:Y:S02]  /*50c0*/  CS2R R192, SRZ ;  /* 0x0000000000c07805 */ /* 0x000fe4000001ff00 */
[----:B------:R-:W-:Y:S01]  /*50d0*/  @P3 SHF.L.U32 R133, R133, 0x10, RZ ;  /* 0x0000001085853819 */ /* 0x000fe200000006ff */
[----:B------:R-:W-:Y:S01]  /*50e0*/  @P5 FMUL.FTZ R192, R136, R196 ;  /* 0x000000c488c05220 */ /* 0x000fe20000410000 */
[----:B------:R-:W-:Y:S01]  /*50f0*/  @P4 SHF.L.U32 R132, R132, 0x10, RZ ;  /* 0x0000001084844819 */ /* 0x000fe200000006ff */
[----:B------:R-:W-:Y:S01]  /*5100*/  FMUL.FTZ R196, R41, R136 ;  /* 0x0000008829c47220 */ /* 0x000fe20000410000 */
[----:B------:R-:W-:Y:S01]  /*5110*/  FMUL.FTZ R195, R40, R195 ;  /* 0x000000c328c37220 */ /* 0x000fe20000410000 */
[----:B------:R-:W-:Y:S01]  /*5120*/  @P3 FMUL.FTZ R193, R152, R133 ;  /* 0x0000008598c13220 */ /* 0x000fe20000410000 */
[----:B------:R-:W-:Y:S01]  /*5130*/  @P1 SHF.L.U32 R152, R122, 0x10, RZ ;  /* 0x000000107a981819 */ /* 0x000fe200000006ff */
[----:B------:R-:W-:Y:S01]  /*5140*/  @P4 FMUL.FTZ R194, R137, R132 ;  /* 0x0000008489c24220 */ /* 0x000fe20000410000 */
[----:B------:R-:W-:Y:S01]  /*5150*/  FSEL R196, R196, RZ, P5 ;  /* 0x000000ffc4c47208 */ /* 0x000fe20002800000 */
[----:B------:R-:W0:Y:S01]  /*5160*/  @P2 LDC.64 R136, c[0x0][0x308] ;  /* 0x0000c200ff882b82 */ /* 0x000e220000000a00 */
[----:B------:R-:W-:Y:S01]  /*5170*/  LEA R132, P5, R180, UR18, 0x4 ;  /* 0x00000012b4847c11 */ /* 0x000fe2000f8a20ff */
[----:B------:R-:W-:Y:S01]  /*5180*/  @P1 FADD.FTZ R168, R168, R152 ;  /* 0x00000098a8a81221 */ /* 0x000fe20000010000 */
[----:B------:R-:W-:-:S02]  /*5190*/  FSEL R195, R195, RZ, P6 ;  /* 0x000000ffc3c37208 */ /* 0x000fc40003000000 */
[----:B------:R-:W-:Y:S01]  /*51a0*/  LEA.HI.X R133, R180, UR19, RZ, 0x4, P5 ;  /* 0x00000013b4857c11 */ /* 0x000fe2000a8f24ff */
[-CC-:B------:R-:W-:Y:S01]  /*51b0*/  FFMA.FTZ R180, R190, R160.reuse, R163.reuse ;  /* 0x000000a0beb47223 */ /* 0x180fe200000100a3 */
[----:B------:R-:W-:Y:S01]  /*51c0*/  FFMA.FTZ R190, R171, R160, R163 ;  /* 0x000000a0abbe7223 */ /* 0x000fe200000100a3 */
[----:B------:R-:W-:Y:S02]  /*51d0*/  LOP3.LUT P6, RZ, R153, 0xff, RZ, 0xc0, !PT ;  /* 0x000000ff99ff7812 */ /* 0x000fe400078cc0ff */
[----:B------:R-:W-:Y:S01]  /*51e0*/  FADD.FTZ R180, R169, -R180 ;  /* 0x800000b4a9b47221 */ /* 0x000fe20000010000 */
[----:B------:R-:W-:Y:S01]  /*51f0*/  FADD.FTZ R190, R166, -R190 ;  /* 0x800000bea6be7221 */ /* 0x000fe20000010000 */
[----:B------:R-:W-:Y:S02]  /*5200*/  @P1 PRMT R166, R122, 0x7632, R166 ;  /* 0x000076327aa61816 */ /* 0x000fe400000000a6 */
[----:B------:R-:W-:Y:S01]  /*5210*/  @P1 PRMT R169, R123, 0x7632, R169 ;  /* 0x000076327ba91816 */ /* 0x000fe200000000a9 */
[C---:B------:R-:W-:Y:S01]  /*5220*/  FMUL.FTZ R180, R2.reuse, R180 ;  /* 0x000000b402b47220 */ /* 0x040fe20000410000 */
[C---:B------:R-:W-:Y:S01]  /*5230*/  LOP3.LUT P3, RZ, R153.reuse, 0xff00, RZ, 0xc0, !PT ;  /* 0x0000ff0099ff7812 */ /* 0x040fe2000786c0ff */
[----:B------:R-:W-:Y:S01]  /*5240*/  FMUL.FTZ R190, R2, R190 ;  /* 0x000000be02be7220 */ /* 0x000fe20000410000 */
[----:B------:R-:W-:-:S02]  /*5250*/  LOP3.LUT P4, RZ, R153, 0xff0000, RZ, 0xc0, !PT ;  /* 0x00ff000099ff7812 */ /* 0x000fc4000788c0ff */
[----:B------:R-:W-:Y:S02]  /*5260*/  LOP3.LUT P5, RZ, R153, 0xff000000, RZ, 0xc0, !PT ;  /* 0xff00000099ff7812 */ /* 0x000fe400078ac0ff */
[----:B------:R-:W-:Y:S02]  /*5270*/  @P1 SHF.L.U32 R153, R123, 0x10, RZ ;  /* 0x000000107b991819 */ /* 0x000fe400000006ff */
[----:B------:R-:W-:Y:S02]  /*5280*/  @P1 SHF.L.U32 R166, R166, 0x10, RZ ;  /* 0x00000010a6a61819 */ /* 0x000fe400000006ff */
[----:B------:R-:W-:Y:S01]  /*5290*/  @P1 SHF.L.U32 R169, R169, 0x10, RZ ;  /* 0x00000010a9a91819 */ /* 0x000fe200000006ff */
[----:B------:R-:W-:Y:S01]  /*52a0*/  @P1 FADD.FTZ R190, R190, R153 ;  /* 0x00000099bebe1221 */ /* 0x000fe20000010000 */
[----:B------:R-:W-:Y:S01]  /*52b0*/  @P2 F2FP.BF16.F32.PACK_AB R191, RZ, R168 ;  /* 0x000000a8ffbf223e */ /* 0x000fe200000010ff */
[----:B------:R-:W-:Y:S01]  /*52c0*/  @P1 FADD.FTZ R180, R180, R166 ;  /* 0x000000a6b4b41221 */ /* 0x000fe20000010000 */
[----:B------:R-:W-:Y:S01]  /*52d0*/  @P2 F2FP.BF16.F32.PACK_AB R166, RZ, R139 ;  /* 0x0000008bffa6223e */ /* 0x000fe200000010ff */
[----:B------:R-:W-:Y:S01]  /*52e0*/  @P1 FADD.FTZ R167, R167, R169 ;  /* 0x000000a9a7a71221 */ /* 0x000fe20000010000 */
[-C--:B------:R-:W-:Y:S01]  /*52f0*/  FMUL.FTZ R168, R168, R0.reuse ;  /* 0x00000000a8a87220 */ /* 0x080fe20000410000 */
[-C--:B------:R-:W-:Y:S01]  /*5300*/  FMUL.FTZ R169, R190, R0.reuse ;  /* 0x00000000bea97220 */ /* 0x080fe20000410000 */
[-C--:B------:R-:W-:Y:S01]  /*5310*/  FMUL.FTZ R171, R180, R0.reuse ;  /* 0x00000000b4ab7220 */ /* 0x080fe20000410000 */
[----:B------:R-:W-:Y:S01]  /*5320*/  FMUL.FTZ R170, R167, R0 ;  /* 0x00000000a7aa7220 */ /* 0x000fe20000410000 */
[----:B------:R-:W-:Y:S01]  /*5330*/  @P2 F2FP.BF16.F32.PACK_AB R208, RZ, R190 ;  /* 0x000000beffd0223e */ /* 0x000fe200000010ff */
[----:B------:R-:W-:Y:S01]  /*5340*/  FMUL.FTZ R168, R168, UR16 ;  /* 0x00000010a8a87c20 */ /* 0x000fe20008410000 */
[----:B------:R-:W-:Y:S01]  /*5350*/  FMUL.FTZ R169, R169, UR16 ;  /* 0x00000010a9a97c20 */ /* 0x000fe20008410000 */
[----:B------:R-:W-:Y:S01]  /*5360*/  FMUL.FTZ R170, R170, UR16 ;  /* 0x00000010aaaa7c20 */ /* 0x000fe20008410000 */
[----:B------:R-:W-:Y:S01]  /*5370*/  FMUL.FTZ R171, R171, UR16 ;  /* 0x00000010abab7c20 */ /* 0x000fe20008410000 */
[----:B------:R-:W-:Y:S01]  /*5380*/  @P2 F2FP.BF16.F32.PACK_AB R190, RZ, R167 ;  /* 0x000000a7ffbe223e */ /* 0x000fe200000010ff */
[----:B0-----:R-:W-:Y:S01]  /*5390*/  @P2 IMAD.WIDE.U32 R152, R181, 0x10, R136 ;  /* 0x00000010b5982825 */ /* 0x001fe200078e0088 */
[----:B------:R-:W-:-:S03]  /*53a0*/  @P2 PRMT R128, R166, 0x7610, R128 ;  /* 0x00007610a6802816 */ /* 0x000fc60000000080 */
[----:B------:R-:W-:Y:S01]  /*53b0*/  FMUL.FTZ R139, R38, R169 ;  /* 0x000000a9268b7220 */ /* 0x000fe20000410000 */
[----:B------:R-:W-:Y:S01]  /*53c0*/  @P2 F2FP.BF16.F32.PACK_AB R181, RZ, R138 ;  /* 0x0000008affb5223e */ /* 0x000fe200000010ff */
[----:B------:R-:W-:-:S04]  /*53d0*/  IMAD.WIDE.U32 R166, R4, 0x10, R240 ;  /* 0x0000001004a67825 */ /* 0x000fc800078e00f0 */
[----:B------:R-:W-:Y:S01]  /*53e0*/  FMUL.FTZ R138, R36, R168 ;  /* 0x000000a8248a7220 */ /* 0x000fe20000410000 */
[----:B------:R-:W3:Y:S01]  /*53f0*/  LDL.LU R241, [R1+0xbc] ;  /* 0x0000bc0001f17983 */ /* 0x000ee20000300800 */
[----:B------:R-:W-:Y:S01]  /*5400*/  FMUL.FTZ R137, R39, R170 ;  /* 0x000000aa27897220 */ /* 0x000fe20000410000 */
[----:B------:R-:W-:Y:S01]  /*5410*/  FMUL.FTZ R136, R37, R171 ;  /* 0x000000ab25887220 */ /* 0x000fe20000410000 */
[----:B------:R-:W-:Y:S01]  /*5420*/  @P2 F2FP.BF16.F32.PACK_AB R180, RZ, R180 ;  /* 0x000000b4ffb4223e */ /* 0x000fe200000010ff */
[----:B------:R-:W3:Y:S01]  /*5430*/  LDL.LU R240, [R1+0xc8] ;  /* 0x0000c80001f07983 */ /* 0x000ee20000300800 */
[----:B------:R-:W-:Y:S02]  /*5440*/  FSEL R138, R138, RZ, P6 ;  /* 0x000000ff8a8a7208 */ /* 0x000fe40003000000 */
[----:B------:R-:W-:Y:S01]  /*5450*/  FSEL R139, R139, RZ, P4 ;  /* 0x000000ff8b8b7208 */ /* 0x000fe20002000000 */
[----:B------:R-:W3:Y:S01]  /*5460*/  LDL.LU R239, [R1+0xc4] ;  /* 0x0000c40001ef7983 */ /* 0x000ee20000300800 */
[----:B------:R-:W-:-:S02]  /*5470*/  FSEL R137, R137, RZ, P5 ;  /* 0x000000ff89897208 */ /* 0x000fc40002800000 */
[----:B------:R-:W-:Y:S01]  /*5480*/  FSEL R136, R136, RZ, P3 ;  /* 0x000000ff88887208 */ /* 0x000fe20001800000 */
[----:B------:R-:W3:Y:S01]  /*5490*/  LDL.LU R238, [R1+0xd0] ;  /* 0x0000d00001ee7983 */ /* 0x000ee20000300800 */
[----:B------:R-:W-:Y:S02]  /*54a0*/  @P2 PRMT R130, R191, 0x7610, R130 ;  /* 0x00007610bf822816 */ /* 0x000fe40000000082 */
[----:B------:R-:W-:Y:S01]  /*54b0*/  @P2 PRMT R131, R208, 0x7610, R131 ;  /* 0x00007610d0832816 */ /* 0x000fe20000000083 */
[----:B------:R-:W3:Y:S01]  /*54c0*/  LDL.LU R237, [R1+0xcc] ;  /* 0x0000cc0001ed7983 */ /* 0x000ee20000300800 */
[----:B------:R-:W-:Y:S02]  /*54d0*/  F2FP.BF16.F32.PACK_AB R139, R137, R139 ;  /* 0x0000008b898b723e */ /* 0x000fe400000010ff */
[----:B------:R-:W-:Y:S01]  /*54e0*/  F2FP.BF16.F32.PACK_AB R138, R136, R138 ;  /* 0x0000008a888a723e */ /* 0x000fe200000010ff */
[----:B------:R-:W3:Y:S01]  /*54f0*/  LDL.LU R236, [R1+0xd8] ;  /* 0x0000d80001ec7983 */ /* 0x000ee20000300800 */
[----:B------:R-:W-:-:S02]  /*5500*/  @P2 PRMT R128, R128, 0x5410, R181 ;  /* 0x0000541080802816 */ /* 0x000fc400000000b5 */
[----:B------:R-:W-:Y:S01]  /*5510*/  @P2 PRMT R130, R130, 0x5410, R180 ;  /* 0x0000541082822816 */ /* 0x000fe200000000b4 */
[----:B------:R-:W3:Y:S01]  /*5520*/  LDL.LU R235, [R1+0xd4] ;  /* 0x0000d40001eb7983 */ /* 0x000ee20000300800 */
[----:B------:R-:W-:Y:S02]  /*5530*/  @P2 PRMT R131, R131, 0x5410, R190 ;  /* 0x0000541083832816 */ /* 0x000fe400000000be */
[----:B------:R-:W-:Y:S01]  /*5540*/  F2FP.BF16.F32.PACK_AB R137, R207, R199 ;  /* 0x000000c7cf89723e */ /* 0x000fe200000010ff */
[----:B------:R-:W3:Y:S01]  /*5550*/  LDL.LU R234, [R1+0xe0] ;  /* 0x0000e00001ea7983 */ /* 0x000ee20000300800 */
[----:B------:R-:W-:-:S03]  /*5560*/  F2FP.BF16.F32.PACK_AB R136, R196, R195 ;  /* 0x000000c3c488723e */ /* 0x000fc600000010ff */
[----:B------:R-:W3:Y:S04]  /*5570*/  LDL.LU R233, [R1+0xdc] ;  /* 0x0000dc0001e97983 */ /* 0x000ee80000300800 */
        /* <DEDUP_REMOVED lines=8> */
[----:B------:R-:W-:Y:S04]  /*5600*/  @P2 STG.E.128 desc[UR4][R152.64], R128 ;  /* 0x0000008098002986 */ /* 0x000fe8000c101d04 */
[----:B------:R-:W3:Y:S04]  /*5610*/  LDL.LU R214, [R1+0x108] ;  /* 0x0001080001d67983 */ /* 0x000ee80000300800 */
[----:B------:R0:W-:Y:S04]  /*5620*/  STG.E.128 desc[UR4][R132.64], R136 ;  /* 0x0000008884007986 */ /* 0x0001e8000c101d04 */
[----:B------:R-:W3:Y:S04]  /*5630*/  LDL.LU R213, [R1+0x104] ;  /* 0x0001040001d57983 */ /* 0x000ee80000300800 */
[----:B------:R-:W3:Y:S04]  /*5640*/  LDL.LU R212, [R1+0x110] ;  /* 0x0001100001d47983 */ /* 0x000ee80000300800 */
[----:B------:R-:W3:Y:S04]  /*5650*/  LDL.LU R211, [R1+0x10c] ;  /* 0x00010c0001d37983 */ /* 0x000ee80000300800 */
[----:B------:R-:W3:Y:S04]  /*5660*/  LDL.LU R210, [R1+0x118] ;  /* 0x0001180001d27983 */ /* 0x000ee80000300800 */
[----:B0-----:R-:W3:Y:S04]  /*5670*/  LDG.E.128 R136, desc[UR4][R166.64] ;  /* 0x00000004a6887981 */ /* 0x001ee8000c1e1d00 */
[----:B------:R-:W3:Y:S04]  /*5680*/  LDL.LU R209, [R1+0x114] ;  /* 0x0001140001d17983 */ /* 0x000ee80000300800 */
[----:B------:R-:W3:Y:S04]  /*5690*/  LDL.LU R208, [R1+0x120] ;  /* 0x0001200001d07983 */ /* 0x000ee80000300800 */
[----:B------:R-:W3:Y:S04]  /*56a0*/  LDL.LU R207, [R1+0x11c] ;  /* 0x00011c0001cf7983 */ /* 0x000ee80000300800 */
[----:B------:R-:W3:Y:S04]  /*56b0*/  LDL.LU R199, [R1+0x128] ;  /* 0x0001280001c77983 */ /* 0x000ee80000300800 */
[----:B------:R-:W3:Y:S01]  /*56c0*/  LDL.LU R198, [R1+0x124] ;  /* 0x0001240001c67983 */ /* 0x000ee20000300800 */
[----:B------:R-:W-:-:S03]  /*56d0*/  @P6 SHF.L.U32 R132, R134, 0x10, RZ ;  /* 0x0000001086846819 */ /* 0x000fc600000006ff */
[----:B------:R-:W3:Y:S04]  /*56e0*/  LDL.LU R197, [R1+0x130] ;  /* 0x0001300001c57983 */ /* 0x000ee80000300800 */
[----:B------:R-:W3:Y:S04]  /*56f0*/  LDL.LU R196, [R1+0x12c] ;  /* 0x00012c0001c47983 */ /* 0x000ee80000300800 */
[----:B------:R-:W3:Y:S01]  /*5700*/  LDL.LU R195, [R1+0x138] ;  /* 0x0001380001c37983 */ /* 0x000ee20000300800 */
[----:B------:R-:W-:-:S03]  /*5710*/  CS2R R152, SRZ ;  /* 0x0000000000987805 */ /* 0x000fc6000001ff00 */
[----:B------:R-:W3:Y:S04]  /*5720*/  LDL.LU R191, [R1+0x134] ;  /* 0x0001340001bf7983 */ /* 0x000ee80000300800 */
[----:B------:R-:W3:Y:S01]  /*5730*/  LDL.LU R181, [R1+0x140] ;  /* 0x0001400001b57983 */ /* 0x000ee20000300800 */
[----:B------:R-:W-:-:S03]  /*5740*/  @P6 FMUL.FTZ R152, R168, R132 ;  /* 0x00000084a8986220 */ /* 0x000fc60000410000 */
        /* <DEDUP_REMOVED lines=18> */
[----:B------:R-:W-:Y:S01]  /*5870*/  FADD.FTZ R150, R155, -R150 ;  /* 0x800000969b967221 */ /* 0x000fe20000010000 */
[----:B------:R-:W-:Y:S01]  /*5880*/  FADD.FTZ R141, R154, -R141 ;  /* 0x8000008d9a8d7221 */ /* 0x000fe20000010000 */
[----:B------:R-:W-:Y:S01]  /*5890*/  FADD.FTZ R140, R151, -R140 ;  /* 0x8000008c978c7221 */ /* 0x000fe20000010000 */
[C---:B------:R-:W-:Y:S01]  /*58a0*/  FMUL.FTZ R149, R2.reuse, R149 ;  /* 0x0000009502957220 */ /* 0x040fe20000410000 */
[C---:B------:R-:W-:Y:S01]  /*58b0*/  FMUL.FTZ R148, R2.reuse, R148 ;  /* 0x0000009402947220 */ /* 0x040fe20000410000 */
[C---:B------:R-:W-:Y:S01]  /*58c0*/  FMUL.FTZ R142, R2.reuse, R142 ;  /* 0x0000008e028e7220 */ /* 0x040fe20000410000 */
[C---:B------:R-:W-:Y:S01]  /*58d0*/  FMUL.FTZ R143, R2.reuse, R143 ;  /* 0x0000008f028f7220 */ /* 0x040fe20000410000 */
[C---:B------:R-:W-:Y:S01]  /*58e0*/  FMUL.FTZ R145, R2.reuse, R145 ;  /* 0x0000009102917220 */ /* 0x040fe20000410000 */
[C---:B------:R-:W-:Y:S01]  /*58f0*/  FMUL.FTZ R150, R2.reuse, R150 ;  /* 0x0000009602967220 */ /* 0x040fe20000410000 */
[C---:B------:R-:W-:Y:S01]  /*5900*/  FMUL.FTZ R141, R2.reuse, R141 ;  /* 0x0000008d028d7220 */ /* 0x040fe20000410000 */
[----:B------:R-:W-:Y:S01]  /*5910*/  FMUL.FTZ R140, R2, R140 ;  /* 0x0000008c028c7220 */ /* 0x000fe20000410000 */
[----:B------:R-:W-:-:S02]  /*5920*/  @P1 SHF.L.U32 R2, R125, 0x10, RZ ;  /* 0x000000107d021819 */ /* 0x000fc400000006ff */
[----:B------:R-:W-:Y:S02]  /*5930*/  @P1 SHF.L.U32 R132, R124, 0x10, RZ ;  /* 0x000000107c841819 */ /* 0x000fe400000006ff */
[----:B------:R-:W-:Y:S02]  /*5940*/  @P1 PRMT R134, R125, 0x7632, R134 ;  /* 0x000076327d861816 */ /* 0x000fe40000000086 */
[----:B------:R-:W-:Y:S01]  /*5950*/  @P1 PRMT R144, R126, 0x7632, R144 ;  /* 0x000076327e901816 */ /* 0x000fe20000000090 */
[----:B------:R-:W-:Y:S01]  /*5960*/  @P1 FADD.FTZ R142, R142, R2 ;  /* 0x000000028e8e1221 */ /* 0x000fe20000010000 */
[----:B------:R-:W-:Y:S01]  /*5970*/  MOV R133, R146 ;  /* 0x0000009200857202 */ /* 0x000fe20000000f00 */
[----:B------:R-:W-:Y:S01]  /*5980*/  @P1 FADD.FTZ R149, R149, R132 ;  /* 0x0000008495951221 */ /* 0x000fe20000010000 */
[----:B------:R-:W-:Y:S02]  /*5990*/  @P1 SHF.L.U32 R2, R126, 0x10, RZ ;  /* 0x000000107e021819 */ /* 0x000fe400000006ff */
[----:B------:R-:W-:-:S02]  /*59a0*/  @P1 SHF.L.U32 R132, R134, 0x10, RZ ;  /* 0x0000001086841819 */ /* 0x000fc400000006ff */
[----:B------:R-:W-:Y:S02]  /*59b0*/  @P1 SHF.L.U32 R144, R144, 0x10, RZ ;  /* 0x0000001090901819 */ /* 0x000fe400000006ff */
[----:B------:R-:W-:Y:S02]  /*59c0*/  LOP3.LUT P6, RZ, R133, 0xff, RZ, 0xc0, !PT ;  /* 0x000000ff85ff7812 */ /* 0x000fe400078cc0ff */
[----:B------:R-:W-:Y:S02]  /*59d0*/  @P1 PRMT R133, R124, 0x7632, R133 ;  /* 0x000076327c851816 */ /* 0x000fe40000000085 */
[----:B------:R-:W-:Y:S01]  /*59e0*/  @P3 PRMT R134, R134, 0x7632, R134 ;  /* 0x0000763286863816 */ /* 0x000fe20000000086 */
[----:B------:R-:W-:Y:S01]  /*59f0*/  @P1 FADD.FTZ R145, R145, R2 ;  /* 0x0000000291911221 */ /* 0x000fe20000010000 */
[----:B------:R-:W-:Y:S01]  /*5a00*/  @P1 FADD.FTZ R143, R143, R132 ;  /* 0x000000848f8f1221 */ /* 0x000fe20000010000 */
[----:B------:R-:W-:Y:S01]  /*5a10*/  @P1 FADD.FTZ R150, R150, R144 ;  /* 0x0000009096961221 */ /* 0x000fe20000010000 */
[----:B------:R-:W-:Y:S01]  /*5a20*/  HFMA2.MMA R2, -RZ, RZ, 0, 0 ;  /* 0x00000000ff027435 */ /* 0x000fe200000001ff */
[----:B------:R-:W-:-:S02]  /*5a30*/  @P1 SHF.L.U32 R133, R133, 0x10, RZ ;  /* 0x0000001085851819 */ /* 0x000fc400000006ff */
[----:B------:R-:W-:Y:S02]  /*5a40*/  @P1 SHF.L.U32 R132, R127, 0x10, RZ ;  /* 0x000000107f841819 */ /* 0x000fe400000006ff */
[----:B------:R-:W-:Y:S01]  /*5a50*/  @P3 SHF.L.U32 R144, R134, 0x10, RZ ;  /* 0x0000001086903819 */ /* 0x000fe200000006ff */
[--C-:B------:R-:W-:Y:S01]  /*5a60*/  @P1 FADD.FTZ R148, R148, R133.reuse ;  /* 0x0000008594941221 */ /* 0x100fe20000010000 */
[----:B------:R-:W-:Y:S01]  /*5a70*/  @P5 PRMT R133, R135, 0x7632, R133 ;  /* 0x0000763287855816 */ /* 0x000fe20000000085 */
[----:B------:R-:W-:Y:S01]  /*5a80*/  @P1 FADD.FTZ R141, R141, R132 ;  /* 0x000000848d8d1221 */ /* 0x000fe20000010000 */
[----:B------:R-:W-:Y:S01]  /*5a90*/  @P4 SHF.L.U32 R132, R135, 0x10, RZ ;  /* 0x0000001087844819 */ /* 0x000fe200000006ff */
[----:B------:R-:W-:Y:S01]  /*5aa0*/  @P3 FMUL.FTZ R2, R171, R144 ;  /* 0x00000090ab023220 */ /* 0x000fe20000410000 */
[----:B------:R-:W-:Y:S01]  /*5ab0*/  LOP3.LUT P3, RZ, R146, 0xff0000, RZ, 0xc0, !PT ;  /* 0x00ff000092ff7812 */ /* 0x000fe2000786c0ff */
[----:B------:R-:W-:Y:S01]  /*5ac0*/  HFMA2.MMA R155, -RZ, RZ, 0, 0 ;  /* 0x00000000ff9b7435 */ /* 0x000fe200000001ff */
[----:B------:R-:W-:Y:S01]  /*5ad0*/  MOV R135, RZ ;  /* 0x000000ff00877202 */ /* 0x000fe20000000f00 */
[----:B------:R-:W-:Y:S01]  /*5ae0*/  @P4 FMUL.FTZ R135, R169, R132 ;  /* 0x00000084a9874220 */ /* 0x000fe20000410000 */
[----:B------:R-:W-:-:S02]  /*5af0*/  @P5 SHF.L.U32 R133, R133, 0x10, RZ ;  /* 0x0000001085855819 */ /* 0x000fc400000006ff */
[----:B------:R-:W-:Y:S02]  /*5b00*/  LOP3.LUT P4, RZ, R147, 0xff, RZ, 0xc0, !PT ;  /* 0x000000ff93ff7812 */ /* 0x000fe4000788c0ff */
[----:B------:R-:W-:Y:S01]  /*5b10*/  @P1 PRMT R134, R127, 0x7632, R134 ;  /* 0x000076327f861816 */ /* 0x000fe20000000086 */
[----:B------:R-:W-:Y:S01]  /*5b20*/  @P5 FMUL.FTZ R155, R170, R133 ;  /* 0x00000085aa9b5220 */ /* 0x000fe20000410000 */
[-C--:B------:R-:W-:Y:S01]  /*5b30*/  FMUL.FTZ R133, R142, R0.reuse ;  /* 0x000000008e857220 */ /* 0x080fe20000410000 */
[----:B------:R-:W-:Y:S01]  /*5b40*/  HFMA2.MMA R151, -RZ, RZ, 0, 0 ;  /* 0x00000000ff977435 */ /* 0x000fe200000001ff */
[----:B------:R-:W-:Y:S02]  /*5b50*/  @P1 SHF.L.U32 R134, R134, 0x10, RZ ;  /* 0x0000001086861819 */ /* 0x000fe400000006ff */
[----:B------:R-:W-:Y:S01]  /*5b60*/  FMUL.FTZ R133, R133, UR16 ;  /* 0x0000001085857c20 */ /* 0x000fe20008410000 */
[-C--:B------:R-:W-:Y:S02]  /*5b70*/  FMUL.FTZ R157, R145, R0.reuse ;  /* 0x00000000919d7220 */ /* 0x080fe40000410000 */
[----:B------:R-:W-:Y:S01]  /*5b80*/  @P1 FADD.FTZ R140, R140, R134 ;  /* 0x000000868c8c1221 */ /* 0x000fe20000010000 */
[----:B------:R-:W-:Y:S01]  /*5b90*/  FMUL.FTZ R134, R149, R0 ;  /* 0x0000000095867220 */ /* 0x000fe20000410000 */
[----:B------:R-:W-:Y:S01]  /*5ba0*/  FMUL.FTZ R157, R157, UR16 ;  /* 0x000000109d9d7c20 */ /* 0x000fe20008410000 */
[----:B------:R-:W-:-:S02]  /*5bb0*/  LOP3.LUT P1, RZ, R146, 0xff00, RZ, 0xc0, !PT ;  /* 0x0000ff0092ff7812 */ /* 0x000fc4000782c0ff */
[----:B------:R-:W-:Y:S01]  /*5bc0*/  FMUL.FTZ R134, R134, UR16 ;  /* 0x0000001086867c20 */ /* 0x000fe20008410000 */
[----:B------:R-:W-:Y:S02]  /*5bd0*/  LOP3.LUT P5, RZ, R146, 0xff000000, RZ, 0xc0, !PT ;  /* 0xff00000092ff7812 */ /* 0x000fe400078ac0ff */
[----:B------:R-:W-:Y:S01]  /*5be0*/  MOV R144, RZ ;  /* 0x000000ff00907202 */ /* 0x000fe20000000f00 */
[----:B------:R-:W-:Y:S01]  /*5bf0*/  FADD.FTZ R247, R200, R247 ;  /* 0x000000f7c8f77221 */ /* 0x000fe20000010000 */
[----:B--2---:R-:W-:Y:S01]  /*5c00*/  FADD.FTZ R246, R201, R246 ;  /* 0x000000f6c9f67221 */ /* 0x004fe20000010000 */
[----:B----4-:R-:W-:Y:S01]  /*5c10*/  FADD.FTZ R242, R202, R242 ;  /* 0x000000f2caf27221 */ /* 0x010fe20000010000 */
[----:B------:R-:W-:-:S04]  /*5c20*/  FMUL.FTZ R158, R143, R0 ;  /* 0x000000008f9e7220 */ /* 0x000fc80000410000 */
[----:B------:R-:W-:Y:S01]  /*5c30*/  FMUL.FTZ R158, R158, UR16 ;  /* 0x000000109e9e7c20 */ /* 0x000fe20008410000 */
[----:B------:R-:W-:-:S04]  /*5c40*/  @P2 F2FP.BF16.F32.PACK_AB R142, RZ, R142 ;  /* 0x0000008eff8e223e */ /* 0x000fc800000010ff */
[----:B------:R-:W-:Y:S01]  /*5c50*/  @P2 PRMT R129, R142, 0x7610, R129 ;  /* 0x000076108e812816 */ /* 0x000fe20000000081 */
[----:B---3--:R-:W-:Y:S01]  /*5c60*/  FADD.FTZ R241, R203, R241 ;  /* 0x000000f1cbf17221 */ /* 0x008fe20000010000 */
        /* <DEDUP_REMOVED lines=14> */
[----:B------:R-:W-:-:S02]  /*5d50*/  @P3 SHF.L.U32 R154, R137, 0x10, RZ ;  /* 0x00000010899a3819 */ /* 0x000fc400000006ff */
[----:B------:R-:W-:-:S03]  /*5d60*/  @P4 SHF.L.U32 R132, R138, 0x10, RZ ;  /* 0x000000108a844819 */ /* 0x000fc600000006ff */
[----:B------:R-:W-:Y:S01]  /*5d70*/  @P3 FMUL.FTZ R151, R133, R154 ;  /* 0x0000009a85973220 */ /* 0x000fe20000410000 */
[----:B------:R-:W-:Y:S01]  /*5d80*/  FMUL.FTZ R133, R34, R133 ;  /* 0x0000008522857220 */ /* 0x000fe20000410000 */
[----:B------:R-:W-:Y:S01]  /*5d90*/  @P4 FMUL.FTZ R153, R157, R132 ;  /* 0x000000849d994220 */ /* 0x000fe20000410000 */
[----:B------:R-:W-:Y:S01]  /*5da0*/  @P6 SHF.L.U32 R156, R136, 0x10, RZ ;  /* 0x00000010889c6819 */ /* 0x000fe200000006ff */
[----:B------:R-:W-:Y:S02]  /*5db0*/  FMUL.FTZ R154, R32, R134 ;  /* 0x00000086209a7220 */ /* 0x000fe40000410000 */
[----:B------:R-:W-:Y:S02]  /*5dc0*/  FSEL R146, R133, RZ, P3 ;  /* 0x000000ff85927208 */ /* 0x000fe40001800000 */
[----:B------:R-:W0:Y:S01]  /*5dd0*/  @P2 LDC.64 R132, c[0x0][0x308] ;  /* 0x0000c200ff842b82 */ /* 0x000e220000000a00 */
[----:B------:R-:W-:Y:S01]  /*5de0*/  @P6 FMUL.FTZ R144, R134, R156 ;  /* 0x0000009c86906220 */ /* 0x000fe20000410000 */
[----:B------:R-:W-:Y:S01]  /*5df0*/  FSEL R154, R154, RZ, P6 ;  /* 0x000000ff9a9a7208 */ /* 0x000fe20003000000 */
[----:B------:R-:W-:Y:S01]  /*5e00*/  FMUL.FTZ R134, R28, R157 ;  /* 0x0000009d1c867220 */ /* 0x000fe20000410000 */
[----:B------:R-:W-:Y:S01]  /*5e10*/  LOP3.LUT P6, RZ, R147, 0xff0000, RZ, 0xc0, !PT ;  /* 0x00ff000093ff7812 */ /* 0x000fe200078cc0ff */
[----:B------:R-:W-:Y:S01]  /*5e20*/  FMUL.FTZ R157, R150, R0 ;  /* 0x00000000969d7220 */ /* 0x000fe20000410000 */
[----:B------:R-:W-:Y:S01]  /*5e30*/  FADD.FTZ R207, R155, R207 ;  /* 0x000000cf9bcf7221 */ /* 0x000fe20000010000 */
[----:B------:R-:W-:Y:S01]  /*5e40*/  @P2 F2FP.BF16.F32.PACK_AB R156, RZ, R145 ;  /* 0x00000091ff9c223e */ /* 0x000fe200000010ff */
[----:B------:R-:W-:Y:S01]  /*5e50*/  FADD.FTZ R208, R135, R208 ;  /* 0x000000d087d07221 */ /* 0x000fe20000010000 */
[----:B------:R-:W-:Y:S01]  /*5e60*/  FMUL.FTZ R157, R157, UR16 ;  /* 0x000000109d9d7c20 */ /* 0x000fe20008410000 */
[----:B------:R-:W-:Y:S01]  /*5e70*/  @P2 F2FP.BF16.F32.PACK_AB R155, RZ, R148 ;  /* 0x00000094ff9b223e */ /* 0x000fe200000010ff */
[----:B------:R-:W-:Y:S01]  /*5e80*/  FMUL.FTZ R135, R141, R0 ;  /* 0x000000008d877220 */ /* 0x000fe20000410000 */
[----:B------:R-:W-:Y:S01]  /*5e90*/  @P2 F2FP.BF16.F32.PACK_AB R145, RZ, R150 ;  /* 0x00000096ff91223e */ /* 0x000fe200000010ff */
[-C--:B------:R-:W-:Y:S01]  /*5ea0*/  FMUL.FTZ R148, R148, R0.reuse ;  /* 0x0000000094947220 */ /* 0x080fe20000410000 */
[----:B------:R-:W-:Y:S01]  /*5eb0*/  FMUL.FTZ R150, R140, R0 ;  /* 0x000000008c967220 */ /* 0x000fe20000410000 */
[----:B------:R-:W-:Y:S01]  /*5ec0*/  @P2 F2FP.BF16.F32.PACK_AB R0, RZ, R140 ;  /* 0x0000008cff00223e */ /* 0x000fe200000010ff */
[----:B------:R-:W-:Y:S01]  /*5ed0*/  FMUL.FTZ R140, R29, R157 ;  /* 0x0000009d1d8c7220 */ /* 0x000fe20000410000 */
[----:B------:R-:W-:Y:S01]  /*5ee0*/  LOP3.LUT P3, RZ, R147, 0xff00, RZ, 0xc0, !PT ;  /* 0x0000ff0093ff7812 */ /* 0x000fe2000786c0ff */
[----:B------:R-:W-:Y:S01]  /*5ef0*/  FADD.FTZ R210, R152, R210 ;  /* 0x000000d298d27221 */ /* 0x000fe20000010000 */
[----:B------:R-:W-:-:S02]  /*5f00*/  FSEL R134, R134, RZ, P4 ;  /* 0x000000ff86867208 */ /* 0x000fc40002000000 */
[----:B------:R-:W-:Y:S01]  /*5f10*/  LOP3.LUT P4, RZ, R147, 0xff000000, RZ, 0xc0, !PT ;  /* 0xff00000093ff7812 */ /* 0x000fe2000788c0ff */
[----:B------:R-:W-:Y:S01]  /*5f20*/  FMUL.FTZ R135, R135, UR16 ;  /* 0x0000001087877c20 */ /* 0x000fe20008410000 */
[----:B------:R-:W-:Y:S01]  /*5f30*/  @P6 SHF.L.U32 R152, R139, 0x10, RZ ;  /* 0x000000108b986819 */ /* 0x000fe200000006ff */
[----:B------:R-:W-:Y:S01]  /*5f40*/  FADD.FTZ R190, R165, R190 ;  /* 0x000000bea5be7221 */ /* 0x000fe20000010000 */
[----:B------:R-:W-:Y:S01]  /*5f50*/  FADD.FTZ R166, R164, R166 ;  /* 0x000000a6a4a67221 */ /* 0x000fe20000010000 */
[----:B------:R-:W-:Y:S01]  /*5f60*/  FADD.FTZ R167, R162, R167 ;  /* 0x000000a7a2a77221 */ /* 0x000fe20000010000 */
[----:B------:R-:W-:-:S05]  /*5f70*/  FADD.FTZ R168, R161, R168 ;  /* 0x000000a8a1a87221 */ /* 0x000fca0000010000 */
[----:B------:R1:W-:Y:S04]  /*5f80*/  STL [R1+0xa8], R168 ;  /* 0x0000a8a801007387 */ /* 0x0003e80000100800 */
[----:B------:R1:W-:Y:S04]  /*5f90*/  STL [R1+0xa4], R166 ;  /* 0x0000a4a601007387 */ /* 0x0003e80000100800 */
[----:B------:R1:W-:Y:S04]  /*5fa0*/  STL [R1+0xb0], R167 ;  /* 0x0000b0a701007387 */ /* 0x0003e80000100800 */
[----:B------:R1:W-:Y:S04]  /*5fb0*/  STL [R1+0xac], R190 ;  /* 0x0000acbe01007387 */ /* 0x0003e80000100800 */
[----:B------:R1:W-:Y:S04]  /*5fc0*/  STL [R1+0xb8], R247 ;  /* 0x0000b8f701007387 */ /* 0x0003e80000100800 */
[----:B------:R1:W-:Y:S04]  /*5fd0*/  STL [R1+0xb4], R246 ;  /* 0x0000b4f601007387 */ /* 0x0003e80000100800 */
[----:B------:R1:W-:Y:S01]  /*5fe0*/  STL [R1+0xc0], R242 ;  /* 0x0000c0f201007387 */ /* 0x0003e20000100800 */
[----:B------:R-:W-:-:S03]  /*5ff0*/  @P2 F2FP.BF16.F32.PACK_AB R141, RZ, R141 ;  /* 0x0000008dff8d223e */ /* 0x000fc600000010ff */
[----:B------:R1:W-:Y:S01]  /*6000*/  STL [R1+0xbc], R241 ;  /* 0x0000bcf101007387 */ /* 0x0003e20000100800 */
[----:B------:R-:W-:-:S03]  /*6010*/  FSEL R140, R140, RZ, P3 ;  /* 0x000000ff8c8c7208 */ /* 0x000fc60001800000 */
[----:B------:R1:W-:Y:S01]  /*6020*/  STL [R1+0xc8], R240 ;  /* 0x0000c8f001007387 */ /* 0x0003e20000100800 */
[----:B------:R-:W-:-:S03]  /*6030*/  MOV R147, RZ ;  /* 0x000000ff00937202 */ /* 0x000fc60000000f00 */
[----:B------:R1:W-:Y:S01]  /*6040*/  STL [R1+0xd0], R238 ;  /* 0x0000d0ee01007387 */ /* 0x0003e20000100800 */
[----:B------:R-:W-:Y:S01]  /*6050*/  FADD.FTZ R209, R2, R209 ;  /* 0x000000d102d17221 */ /* 0x000fe20000010000 */
[----:B------:R-:W-:Y:S02]  /*6060*/  FMUL.FTZ R150, R150, UR16 ;  /* 0x0000001096967c20 */ /* 0x000fe40008410000 */
[----:B------:R1:W-:Y:S01]  /*6070*/  STL [R1+0xd8], R236 ;  /* 0x0000d8ec01007387 */ /* 0x0003e20000100800 */
[----:B------:R-:W-:Y:S01]  /*6080*/  @P6 FMUL.FTZ R147, R135, R152 ;  /* 0x0000009887936220 */ /* 0x000fe20000410000 */
[----:B0-----:R-:W-:Y:S02]  /*6090*/  @P2 IMAD.WIDE.U32 R2, R3, 0x10, R132 ;  /* 0x0000001003022825 */ /* 0x001fe400078e0084 */
[----:B------:R1:W-:Y:S01]  /*60a0*/  STL [R1+0xc4], R239 ;  /* 0x0000c4ef01007387 */ /* 0x0003e20000100800 */
[----:B------:R-:W-:Y:S01]  /*60b0*/  @P2 F2FP.BF16.F32.PACK_AB R152, RZ, R149 ;  /* 0x00000095ff98223e */ /* 0x000fe200000010ff */
[----:B------:R-:W-:-:S02]  /*60c0*/  FMUL.FTZ R133, R35, R158 ;  /* 0x0000009e23857220 */ /* 0x000fc40000410000 */
[----:B------:R1:W-:Y:S01]  /*60d0*/  STL [R1+0xe0], R234 ;  /* 0x0000e0ea01007387 */ /* 0x0003e20000100800 */
[----:B------:R-:W-:Y:S01]  /*60e0*/  FADD.FTZ R226, R185, R226 ;  /* 0x000000e2b9e27221 */ /* 0x000fe20000010000 */
[----:B------:R-:W-:Y:S02]  /*60f0*/  @P2 F2FP.BF16.F32.PACK_AB R149, RZ, R143 ;  /* 0x0000008fff95223e */ /* 0x000fe400000010ff */
[----:B------:R1:W-:Y:S01]  /*6100*/  STL [R1+0xcc], R237 ;  /* 0x0000cced01007387 */ /* 0x0003e20000100800 */
[----:B------:R-:W-:Y:S01]  /*6110*/  F2FP.BF16.F32.PACK_AB R134, R140, R134 ;  /* 0x000000868c86723e */ /* 0x000fe200000010ff */
[----:B------:R-:W-:Y:S01]  /*6120*/  FMUL.FTZ R135, R30, R135 ;  /* 0x000000871e877220 */ /* 0x000fe20000410000 */
[----:B------:R-:W-:Y:S01]  /*6130*/  @P2 PRMT R131, R141, 0x7610, R131 ;  /* 0x000076108d832816 */ /* 0x000fe20000000083 */
[----:B------:R1:W-:Y:S01]  /*6140*/  STL [R1+0xd4], R235 ;  /* 0x0000d4eb01007387 */ /* 0x0003e20000100800 */
[----:B------:R-:W-:Y:S01]  /*6150*/  FMUL.FTZ R143, R31, R150 ;  /* 0x000000961f8f7220 */ /* 0x000fe20000410000 */
[----:B------:R-:W-:Y:S01]  /*6160*/  @P2 PRMT R130, R156, 0x7610, R130 ;  /* 0x000076109c822816 */ /* 0x000fe20000000082 */
[----:B------:R-:W0:Y:S01]  /*6170*/  LDC.64 R140, c[0x0][0x210] ;  /* 0x00008400ff8c7b82 */ /* 0x000e220000000a00 */
[----:B------:R1:W-:Y:S01]  /*6180*/  STL [R1+0xdc], R233 ;  /* 0x0000dce901007387 */ /* 0x0003e20000100800 */
[----:B------:R-:W-:Y:S01]  /*6190*/  @P1 PRMT R136, R136, 0x7632, R136 ;  /* 0x0000763288881816 */ /* 0x000fe20000000088 */
[----:B------:R-:W-:-:S02]  /*61a0*/  FADD.FTZ R225, R183, R225 ;  /* 0x000000e1b7e17221 */ /* 0x000fc40000010000 */
[----:B------:R1:W-:Y:S01]  /*61b0*/  STL [R1+0xe8], R232 ;  /* 0x0000e8e801007387 */ /* 0x0003e20000100800 */
[----:B------:R-:W-:Y:S01]  /*61c0*/  FADD.FTZ R214, R187, R214 ;  /* 0x000000d6bbd67221 */ /* 0x000fe20000010000 */
[----:B------:R-:W-:Y:S02]  /*61d0*/  FSEL R133, R133, RZ, P5 ;  /* 0x000000ff85857208 */ /* 0x000fe40002800000 */
[----:B------:R1:W-:Y:S01]  /*61e0*/  STL [R1+0xf0], R230 ;  /* 0x0000f0e601007387 */ /* 0x0003e20000100800 */
[----:B------:R-:W-:Y:S01]  /*61f0*/  @P2 PRMT R131, R131, 0x5410, R0 ;  /* 0x0000541083832816 */ /* 0x000fe20000000000 */
[----:B------:R-:W-:Y:S01]  /*6200*/  FADD.FTZ R212, R193, R212 ;  /* 0x000000d4c1d47221 */ /* 0x000fe20000010000 */
[----:B------:R-:W-:Y:S01]  /*6210*/  @P5 PRMT R137, R137, 0x7632, R137 ;  /* 0x0000763289895816 */ /* 0x000fe20000000089 */
[----:B------:R1:W-:Y:S01]  /*6220*/  STL [R1+0xf8], R228 ;  /* 0x0000f8e401007387 */ /* 0x0003e20000100800 */
[----:B------:R-:W-:Y:S01]  /*6230*/  @P2 PRMT R130, R130, 0x5410, R145 ;  /* 0x0000541082822816 */ /* 0x000fe20000000091 */
[----:B------:R-:W-:Y:S01]  /*6240*/  HFMA2.MMA R0, -RZ, RZ, 0, 0 ;  /* 0x00000000ff007435 */ /* 0x000fe200000001ff */
[----:B------:R-:W-:Y:S01]  /*6250*/  @P4 PRMT R139, R139, 0x7632, R139 ;  /* 0x000076328b8b4816 */ /* 0x000fe2000000008b */
[----:B------:R1:W-:Y:S01]  /*6260*/  STL [R1+0xe4], R231 ;  /* 0x0000e4e701007387 */ /* 0x0003e20000100800 */
[----:B------:R-:W-:Y:S01]  /*6270*/  FMUL.FTZ R148, R148, UR16 ;  /* 0x0000001094947c20 */ /* 0x000fe20008410000 */
[----:B------:R-:W-:-:S02]  /*6280*/  FSEL R135, R135, RZ, P6 ;  /* 0x000000ff87877208 */ /* 0x000fc40003000000 */
[----:B------:R1:W-:Y:S01]  /*6290*/  STL [R1+0x100], R226 ;  /* 0x000100e201007387 */ /* 0x0003e20000100800 */
[----:B------:R-:W-:Y:S02]  /*62a0*/  FSEL R143, R143, RZ, P4 ;  /* 0x000000ff8f8f7208 */ /* 0x000fe40002000000 */
[----:B------:R-:W-:Y:S01]  /*62b0*/  @P3 PRMT R138, R138, 0x7632, R138 ;  /* 0x000076328a8a3816 */ /* 0x000fe2000000008a */
[----:B------:R1:W-:Y:S01]  /*62c0*/  STL [R1+0xec], R229 ;  /* 0x0000ece501007387 */ /* 0x0003e20000100800 */
[----:B------:R-:W-:Y:S01]  /*62d0*/  @P1 SHF.L.U32 R145, R136, 0x10, RZ ;  /* 0x0000001088911819 */ /* 0x000fe200000006ff */
[----:B------:R-:W-:Y:S01]  /*62e0*/  FADD.FTZ R213, R192, R213 ;  /* 0x000000d5c0d57221 */ /* 0x000fe20000010000 */
[----:B------:R-:W-:Y:S01]  /*62f0*/  LEA R142, P6, R4, UR18, 0x4 ;  /* 0x00000012048e7c11 */ /* 0x000fe2000f8c20ff */
[----:B------:R1:W-:Y:S01]  /*6300*/  STL [R1+0xf4], R227 ;  /* 0x0000f4e301007387 */ /* 0x0003e20000100800 */
[----:B------:R-:W-:Y:S01]  /*6310*/  F2FP.BF16.F32.PACK_AB R133, R133, R146 ;  /* 0x000000928585723e */ /* 0x000fe200000010ff */
[----:B------:R-:W-:Y:S01]  /*6320*/  FADD.FTZ R211, R194, R211 ;  /* 0x000000d3c2d37221 */ /* 0x000fe20000010000 */
[----:B------:R-:W-:Y:S01]  /*6330*/  @P5 SHF.L.U32 R137, R137, 0x10, RZ ;  /* 0x0000001089895819 */ /* 0x000fe200000006ff */
[----:B------:R1:W-:Y:S01]  /*6340*/  STL [R1+0xfc], R225 ;  /* 0x0000fce101007387 */ /* 0x0003e20000100800 */
[----:B------:R-:W-:Y:S01]  /*6350*/  HFMA2.MMA R146, -RZ, RZ, 0, 0 ;  /* 0x00000000ff927435 */ /* 0x000fe200000001ff */
[----:B------:R-:W-:Y:S01]  /*6360*/  @P4 SHF.L.U32 R139, R139, 0x10, RZ ;  /* 0x000000108b8b4819 */ /* 0x000fe200000006ff */
[----:B------:R-:W-:Y:S01]  /*6370*/  FMUL.FTZ R132, R33, R148 ;  /* 0x0000009421847220 */ /* 0x000fe20000410000 */
[----:B------:R1:W-:Y:S01]  /*6380*/  STL [R1+0x108], R214 ;  /* 0x000108d601007387 */ /* 0x0003e20000100800 */
[----:B------:R-:W-:Y:S01]  /*6390*/  F2FP.BF16.F32.PACK_AB R135, R143, R135 ;  /* 0x000000878f87723e */ /* 0x000fe200000010ff */
[----:B------:R-:W-:Y:S01]  /*63a0*/  @P1 FMUL.FTZ R0, R148, R145 ;  /* 0x0000009194001220 */ /* 0x000fe20000410000 */
[----:B------:R-:W-:Y:S01]  /*63b0*/  @P3 SHF.L.U32 R138, R138, 0x10, RZ ;  /* 0x000000108a8a3819 */ /* 0x000fe200000006ff */
[----:B------:R1:W-:Y:S01]  /*63c0*/  STL [R1+0x110], R212 ;  /* 0x000110d401007387 */ /* 0x0003e20000100800 */
[----:B------:R-:W-:Y:S01]  /*63d0*/  LEA.HI.X R143, R4, UR19, RZ, 0x4, P6 ;  /* 0x00000013048f7c11 */ /* 0x000fe2000b0f24ff */
[----:B------:R-:W-:Y:S01]  /*63e0*/  FADD.FTZ R199, R144, R199 ;  /* 0x000000c790c77221 */ /* 0x000fe20000010000 */
[----:B------:R-:W-:Y:S01]  /*63f0*/  MOV R4, RZ ;  /* 0x000000ff00047202 */ /* 0x000fe20000000f00 */
[----:B------:R1:W-:Y:S01]  /*6400*/  STL [R1+0x118], R210 ;  /* 0x000118d201007387 */ /* 0x0003e20000100800 */
[----:B------:R-:W-:Y:S01]  /*6410*/  MOV R136, RZ ;  /* 0x000000ff00887202 */ /* 0x000fe20000000f00 */
[----:B------:R-:W-:Y:S01]  /*6420*/  @P5 FMUL.FTZ R4, R158, R137 ;  /* 0x000000899e045220 */ /* 0x000fe20000410000 */
[----:B------:R-:W-:Y:S01]  /*6430*/  FADD.FTZ R197, R151, R197 ;  /* 0x000000c597c57221 */ /* 0x000fe20000010000 */
[----:B------:R1:W-:Y:S01]  /*6440*/  STL [R1+0x120], R208 ;  /* 0x000120d001007387 */ /* 0x0003e20000100800 */
[----:B------:R-:W-:Y:S01]  /*6450*/  @P2 PRMT R128, R152, 0x7610, R128 ;  /* 0x0000761098802816 */ /* 0x000fe20000000080 */
[----:B------:R-:W-:Y:S01]  /*6460*/  @P4 FMUL.FTZ R136, R150, R139 ;  /* 0x0000008b96884220 */ /* 0x000fe20000410000 */
[----:B------:R-:W-:Y:S01]  /*6470*/  FADD.FTZ R195, R153, R195 ;  /* 0x000000c399c37221 */ /* 0x000fe20000010000 */
[----:B------:R1:W-:Y:S01]  /*6480*/  STL [R1+0x104], R213 ;  /* 0x000104d501007387 */ /* 0x0003e20000100800 */
[----:B------:R-:W-:Y:S01]  /*6490*/  FSEL R132, R132, RZ, P1 ;  /* 0x000000ff84847208 */ /* 0x000fe20000800000 */
[----:B------:R-:W-:Y:S01]  /*64a0*/  @P3 FMUL.FTZ R146, R157, R138 ;  /* 0x0000008a9d923220 */ /* 0x000fe20000410000 */
[----:B------:R-:W-:Y:S01]  /*64b0*/  FADD.FTZ R198, R0, R198 ;  /* 0x000000c600c67221 */ /* 0x000fe20000010000 */
[----:B------:R1:W-:Y:S01]  /*64c0*/  STL [R1+0x10c], R211 ;  /* 0x00010cd301007387 */ /* 0x0003e20000100800 */
[----:B------:R-:W-:Y:S01]  /*64d0*/  FADD.FTZ R181, R147, R181 ;  /* 0x000000b593b57221 */ /* 0x000fe20000010000 */
[----:B------:R-:W-:-:S02]  /*64e0*/  FADD.FTZ R196, R4, R196 ;  /* 0x000000c404c47221 */ /* 0x000fc40000010000 */
[----:B------:R1:W-:Y:S01]  /*64f0*/  STL [R1+0x114], R209 ;  /* 0x000114d101007387 */ /* 0x0003e20000100800 */
[----:B------:R-:W-:Y:S01]  /*6500*/  @P2 PRMT R128, R128, 0x5410, R155 ;  /* 0x0000541080802816 */ /* 0x000fe2000000009b */
[----:B------:R-:W-:Y:S02]  /*6510*/  FADD.FTZ R180, R136, R180 ;  /* 0x000000b488b47221 */ /* 0x000fe40000010000 */
[----:B------:R1:W-:Y:S01]  /*6520*/  STL [R1+0x11c], R207 ;  /* 0x00011ccf01007387 */ /* 0x0003e20000100800 */
[----:B------:R-:W-:Y:S01]  /*6530*/  @P2 PRMT R129, R129, 0x5410, R149 ;  /* 0x0000541081812816 */ /* 0x000fe20000000095 */
[----:B------:R-:W-:Y:S02]  /*6540*/  FADD.FTZ R191, R146, R191 ;  /* 0x000000bf92bf7221 */ /* 0x000fe40000010000 */
[----:B------:R1:W-:Y:S01]  /*6550*/  STL [R1+0x128], R199 ;  /* 0x000128c701007387 */ /* 0x0003e20000100800 */
[----:B------:R-:W-:-:S03]  /*6560*/  F2FP.BF16.F32.PACK_AB R132, R132, R154 ;  /* 0x0000009a8484723e */ /* 0x000fc600000010ff */
[----:B------:R1:W-:Y:S04]  /*6570*/  STL [R1+0x130], R197 ;  /* 0x000130c501007387 */ /* 0x0003e80000100800 */
        /* <DEDUP_REMOVED lines=10> */
[----:B-1----:R-:W-:Y:S05]  /*6620*/  @!P1 BRA `(.L_x_4914) ;  /* 0xffffffa400cc9947 */ /* 0x002fea000383ffff */
[----:B------:R-:W-:Y:S05]  /*6630*/  BSYNC B1 ;  /* 0x0000000000017941 */ /* 0x000fea0003800000 */
.L_x_4912:
[----:B------:R0:W5:Y:S02]  /*6640*/  LDL.LU R28, [R1+0x28] ;  /* 0x00002800011c7983 */ /* 0x0001640000300800 */
[----:B-----5:R-:W-:Y:S02]  /*6650*/  MOV R4, R6 ;  /* 0x0000000600047202 */ /* 0x020fe40000000f00 */
        /* <DEDUP_REMOVED lines=19> */
[----:B------:R0:W5:Y:S04]  /*6790*/  LDL.LU R50, [R1+0x70] ;  /* 0x0000700001327983 */ /* 0x0001680000300800 */
[----:B------:R0:W5:Y:S04]  /*67a0*/  LDL.LU R51, [R1+0x6c] ;  /* 0x00006c0001337983 */ /* 0x0001680000300800 */
[----:B------:R0:W5:Y:S04]  /*67b0*/  LDL.LU R52, [R1+0x78] ;  /* 0x0000780001347983 */ /* 0x0001680000300800 */
[----:B------:R0:W5:Y:S04]  /*67c0*/  LDL.LU R53, [R1+0x74] ;  /* 0x0000740001357983 */ /* 0x0001680000300800 */
[----:B------:R0:W5:Y:S04]  /*67d0*/  LDL.LU R250, [R1] ;  /* 0x0000000001fa7983 */ /* 0x0001680000300800 */
        /* <DEDUP_REMOVED lines=85> */
[----:B0-----:R-:W-:-:S07]  /*6d30*/  MOV R115, R180 ;  /* 0x000000b400737202 */ /* 0x001fce0000000f00 */
.L_x_4911:
[----:B------:R-:W-:Y:S05]  /*6d40*/  BSYNC B0 ;  /* 0x0000000000007941 */ /* 0x000fea0003800000 */
.L_x_4909:
        /* <DEDUP_REMOVED lines=12> */
[----:B-----5:R0:W-:Y:S04]  /*6e10*/  STS.128 [R2], R28 ;  /* 0x0000001c02007388 */ /* 0x0201e80000000c00 */
        /* <DEDUP_REMOVED lines=11> */
[----:B------:R-:W2:Y:S04]  /*6ed0*/  LDS R3, [R0] ;  /* 0x0000000000037984 */ /* 0x000ea80000000800 */
[----:B------:R-:W3:Y:S04]  /*6ee0*/  LDS R28, [R0+0x200] ;  /* 0x00020000001c7984 */ /* 0x000ee80000000800 */
[----:B------:R-:W4:Y:S04]  /*6ef0*/  LDS R30, [R0+0x1400] ;  /* 0x00140000001e7984 */ /* 0x000f280000000800 */
[----:B------:R-:W4:Y:S01]  /*6f00*/  LDS R29, [R0+0x1600] ;  /* 0x00160000001d7984 */ /* 0x000f220000000800 */
[----:B0-----:R-:W-:-:S03]  /*6f10*/  IMAD R31, R31, UR6, RZ ;  /* 0x000000061f1f7c24 */ /* 0x001fc6000f8e02ff */
[----:B------:R-:W-:Y:S01]  /*6f20*/  LDS R38, [R0+0x1800] ;  /* 0x0018000000267984 */ /* 0x000fe20000000800 */
[----:B------:R-:W-:Y:S01]  /*6f30*/  ULDC.64 UR6, c[0x0][0x2d8] ;  /* 0x0000b60000067ab9 */ /* 0x000fe20000000a00 */
[----:B-1----:R-:W-:Y:S02]  /*6f40*/  IADD3 R77, P0, R31, R116, RZ ;  /* 0x000000741f4d7210 */ /* 0x002fe40007f1e0ff */
[----:B------:R-:W-:Y:S04]  /*6f50*/  LDS R37, [R0+0x1a00] ;  /* 0x001a000000257984 */ /* 0x000fe80000000800 */
[----:B------:R-:W-:Y:S04]  /*6f60*/  LDS R40, [R0+0x1c00] ;  /* 0x001c000000287984 */ /* 0x000fe80000000800 */
[----:B------:R-:W-:Y:S04]  /*6f70*/  LDS R39, [R0+0x1e00] ;  /* 0x001e000000277984 */ /* 0x000fe80000000800 */
[----:B------:R-:W0:Y:S04]  /*6f80*/  LDS R31, [R0+0xc00] ;  /* 0x000c0000001f7984 */ /* 0x000e280000000800 */
[----:B------:R-:W1:Y:S01]  /*6f90*/  LDS R42, [R0+0x2000] ;  /* 0x00200000002a7984 */ /* 0x000e620000000800 */
[----:B--2---:R-:W-:-:S03]  /*6fa0*/  FADD.FTZ R3, RZ, R3 ;  /* 0x00000003ff037221 */ /* 0x004fc60000010000 */
[----:B------:R-:W2:Y:S01]  /*6fb0*/  LDS R32, [R0+0xe00] ;  /* 0x000e000000207984 */ /* 0x000ea20000000800 */
[----:B---3--:R-:W-:-:S03]  /*6fc0*/  FADD.FTZ R28, RZ, R28 ;  /* 0x0000001cff1c7221 */ /* 0x008fc60000010000 */
[----:B------:R-:W3:Y:S01]  /*6fd0*/  LDS R41, [R0+0x2200] ;  /* 0x0022000000297984 */ /* 0x000ee20000000800 */
[----:B----4-:R-:W-:-:S03]  /*6fe0*/  FADD.FTZ R35, R3, R30 ;  /* 0x0000001e03237221 */ /* 0x010fc60000010000 */
[----:B------:R-:W4:Y:S01]  /*6ff0*/  LDS R3, [R0+0x400] ;  /* 0x0004000000037984 */ /* 0x000f220000000800 */
[----:B------:R-:W-:-:S03]  /*7000*/  FADD.FTZ R36, R28, R29 ;  /* 0x0000001d1c247221 */ /* 0x000fc60000010000 */
        /* <DEDUP_REMOVED lines=16> */
[----:B------:R-:W-:Y:S01]  /*7110*/  FADD.FTZ R28, RZ, R28 ;  /* 0x0000001cff1c7221 */ /* 0x000fe20000010000 */
[----:B------:R-:W-:Y:S02]  /*7120*/  FADD.FTZ R3, R3, R38 ;  /* 0x0000002603037221 */ /* 0x000fe40000010000 */
[----:B------:R-:W4:Y:S01]  /*7130*/  LDS R54, [R0+0x3000] ;  /* 0x0030000000367984 */ /* 0x000f220000000800 */
[----:B------:R-:W-:Y:S01]  /*7140*/  FADD.FTZ R28, R28, R37 ;  /* 0x000000251c1c7221 */ /* 0x000fe20000010000 */
[----:B------:R-:W-:Y:S02]  /*7150*/  FADD.FTZ R29, RZ, R29 ;  /* 0x0000001dff1d7221 */ /* 0x000fe40000010000 */
[----:B------:R-:W4:Y:S01]  /*7160*/  LDS R53, [R0+0x3200] ;  /* 0x0032000000357984 */ /* 0x000f220000000800 */
[----:B------:R-:W-:Y:S01]  /*7170*/  FADD.FTZ R30, RZ, R30 ;  /* 0x0000001eff1e7221 */ /* 0x000fe20000010000 */
[----:B------:R-:W-:-:S02]  /*7180*/  FADD.FTZ R29, R29, R40 ;  /* 0x000000281d1d7221 */ /* 0x000fc40000010000 */
[----:B------:R-:W4:Y:S01]  /*7190*/  LDS R60, [R0+0x3400] ;  /* 0x00340000003c7984 */ /* 0x000f220000000800 */
[----:B------:R-:W-:Y:S01]  /*71a0*/  FADD.FTZ R30, R30, R39 ;  /* 0x000000271e1e7221 */ /* 0x000fe20000010000 */
[----:B------:R-:W-:Y:S02]  /*71b0*/  FADD.FTZ R33, RZ, R33 ;  /* 0x00000021ff217221 */ /* 0x000fe40000010000 */
[----:B------:R-:W4:Y:S02]  /*71c0*/  LDS R55, [R0+0x3600] ;  /* 0x0036000000377984 */ /* 0x000f240000000800 */
[----:B------:R-:W-:Y:S02]  /*71d0*/  FADD.FTZ R33, R33, R48 ;  /* 0x0000003021217221 */ /* 0x000fe40000010000 */
[----:B------:R-:W4:Y:S01]  /*71e0*/  LDS R62, [R0+0x3800] ;  /* 0x00380000003e7984 */ /* 0x000f220000000800 */
[----:B------:R-:W-:-:S03]  /*71f0*/  FADD.FTZ R34, RZ, R34 ;  /* 0x00000022ff227221 */ /* 0x000fc60000010000 */
[----:B------:R-:W4:Y:S01]  /*7200*/  LDS R61, [R0+0x3a00] ;  /* 0x003a0000003d7984 */ /* 0x000f220000000800 */
        /* <DEDUP_REMOVED lines=22> */
[----:B0-----:R-:W-:Y:S01]  /*7370*/  FADD.FTZ R35, R35, R68 ;  /* 0x0000004423237221 */ /* 0x001fe20000010000 */
[----:B-1----:R-:W-:Y:S01]  /*7380*/  FADD.FTZ R63, R36, R63 ;  /* 0x0000003f243f7221 */ /* 0x002fe20000010000 */
[----:B--2---:R-:W-:Y:S01]  /*7390*/  FADD.FTZ R69, R28, R69 ;  /* 0x000000451c457221 */ /* 0x004fe20000010000 */
[----:B---3--:R-:W-:Y:S01]  /*73a0*/  FADD.FTZ R29, R29, R72 ;  /* 0x000000481d1d7221 */ /* 0x008fe20000010000 */
[----:B----4-:R-:W-:Y:S01]  /*73b0*/  FADD.FTZ R71, R30, R71 ;  /* 0x000000471e477221 */ /* 0x010fe20000010000 */
[----:B------:R-:W-:Y:S01]  /*73c0*/  STS.128 [R2], R4 ;  /* 0x0000000402007388 */ /* 0x000fe20000000c00 */
[----:B------:R-:W-:-:S03]  /*73d0*/  FADD.FTZ R31, R31, R74 ;  /* 0x0000004a1f1f7221 */ /* 0x000fc60000010000 */
[----:B------:R0:W-:Y:S01]  /*73e0*/  STS.128 [R2+0x10], R8 ;  /* 0x0000100802007388 */ /* 0x0001e20000000c00 */
[----:B------:R-:W-:-:S03]  /*73f0*/  FADD.FTZ R73, R32, R73 ;  /* 0x0000004920497221 */ /* 0x000fc60000010000 */
[----:B------:R-:W-:Y:S01]  /*7400*/  STS.128 [R2+0x400], R12 ;  /* 0x0004000c02007388 */ /* 0x000fe20000000c00 */
[----:B------:R-:W-:-:S03]  /*7410*/  FADD.FTZ R33, R33, R76 ;  /* 0x0000004c21217221 */ /* 0x000fc60000010000 */
[----:B------:R-:W-:Y:S01]  /*7420*/  STS.128 [R2+0x410], R220 ;  /* 0x000410dc02007388 */ /* 0x000fe20000000c00 */
[----:B------:R-:W-:-:S03]  /*7430*/  FADD.FTZ R75, R34, R75 ;  /* 0x0000004b224b7221 */ /* 0x000fc60000010000 */
[----:B------:R-:W-:Y:S04]  /*7440*/  STS.128 [R2+0x800], R44 ;  /* 0x0008002c02007388 */ /* 0x000fe80000000c00 */
[----:B------:R-:W-:Y:S01]  /*7450*/  STS.128 [R2+0x810], R248 ;  /* 0x000810f802007388 */ /* 0x000fe20000000c00 */
[----:B0-----:R-:W-:-:S03]  /*7460*/  FADD.FTZ R9, R3, R70 ;  /* 0x0000004603097221 */ /* 0x001fc60000010000 */
        /* <DEDUP_REMOVED lines=16> */
[----:B------:R-:W-:Y:S01]  /*7570*/  LDS R15, [R0+0x1e00] ;  /* 0x001e0000000f7984 */ /* 0x000fe20000000800 */
[----:B-1----:R-:W-:-:S03]  /*7580*/  FADD.FTZ R5, RZ, R5 ;  /* 0x00000005ff057221 */ /* 0x002fc60000010000 */
[----:B------:R-:W-:Y:S01]  /*7590*/  LDS R16, [R0+0x2000] ;  /* 0x0020000000107984 */ /* 0x000fe20000000800 */
[----:B--2---:R-:W-:-:S03]  /*75a0*/  FADD.FTZ R6, RZ, R6 ;  /* 0x00000006ff067221 */ /* 0x004fc60000010000 */
[----:B------:R-:W-:Y:S01]  /*75b0*/  LDS R17, [R0+0x2200] ;  /* 0x0022000000117984 */ /* 0x000fe20000000800 */
[----:B---3--:R-:W-:-:S03]  /*75c0*/  FADD.FTZ R7, RZ, R7 ;  /* 0x00000007ff077221 */ /* 0x008fc60000010000 */
[----:B------:R-:W-:Y:S01]  /*75d0*/  LDS R18, [R0+0x2400] ;  /* 0x0024000000127984 */ /* 0x000fe20000000800 */
[----:B----4-:R-:W-:-:S03]  /*75e0*/  FADD.FTZ R11, R4, R11 ;  /* 0x0000000b040b7221 */ /* 0x010fc60000010000 */
[----:B------:R-:W-:Y:S01]  /*75f0*/  LDS R19, [R0+0x2600] ;  /* 0x0026000000137984 */ /* 0x000fe20000000800 */
[----:B------:R-:W-:-:S03]  /*7600*/  FADD.FTZ R10, R5, R8 ;  /* 0x00000008050a7221 */ /* 0x000fc60000010000 */
[----:B------:R-:W0:Y:S01]  /*7610*/  LDS R4, [R0+0xa00] ;  /* 0x000a000000047984 */ /* 0x000e220000000800 */
[----:B------:R-:W-:-:S03]  /*7620*/  FADD.FTZ R13, R6, R13 ;  /* 0x0000000d060d7221 */ /* 0x000fc60000010000 */
[----:B------:R-:W1:Y:S01]  /*7630*/  LDS R5, [R0+0xc00] ;  /* 0x000c000000057984 */ /* 0x000e620000000800 */
[----:B------:R-:W-:-:S03]  /*7640*/  FADD.FTZ R12, R7, R12 ;  /* 0x0000000c070c7221 */ /* 0x000fc60000010000 */
[----:B------:R-:W2:Y:S01]  /*7650*/  LDS R6, [R0+0xe00] ;  /* 0x000e000000067984 */ /* 0x000ea20000000800 */
[----:B------:R-:W-:-:S03]  /*7660*/  FADD.FTZ R3, RZ, R3 ;  /* 0x00000003ff037221 */ /* 0x000fc60000010000 */
[----:B------:R-:W3:Y:S01]  /*7670*/  LDS R7, [R0+0x1000] ;  /* 0x0010000000077984 */ /* 0x000ee20000000800 */
[----:B------:R-:W-:-:S03]  /*7680*/  FADD.FTZ R3, R3, R14 ;  /* 0x0000000e03037221 */ /* 0x000fc60000010000 */
        /* <DEDUP_REMOVED lines=9> */
[----:B------:R-:W-:Y:S01]  /*7720*/  FADD.FTZ R4, R4, R15 ;  /* 0x0000000f04047221 */ /* 0x000fe20000010000 */
[----:B-1----:R-:W-:Y:S02]  /*7730*/  FADD.FTZ R5, RZ, R5 ;  /* 0x00000005ff057221 */ /* 0x002fe40000010000 */
[----:B------:R-:W1:Y:S01]  /*7740*/  LDS R39, [R0+0x3600] ;  /* 0x0036000000277984 */ /* 0x000e620000000800 */
[----:B--2---:R-:W-:Y:S01]  /*7750*/  FADD.FTZ R6, RZ, R6 ;  /* 0x00000006ff067221 */ /* 0x004fe20000010000 */
[----:B------:R-:W-:Y:S02]  /*7760*/  FADD.FTZ R5, R5, R16 ;  /* 0x0000001005057221 */ /* 0x000fe40000010000 */
[----:B------:R-:W2:Y:S01]  /*7770*/  LDS R32, [R0+0x3800] ;  /* 0x0038000000207984 */ /* 0x000ea20000000800 */
[----:B------:R-:W-:Y:S01]  /*7780*/  FADD.FTZ R6, R6, R17 ;  /* 0x0000001106067221 */ /* 0x000fe20000010000 */
[----:B---3--:R-:W-:-:S02]  /*7790*/  FADD.FTZ R7, RZ, R7 ;  /* 0x00000007ff077221 */ /* 0x008fc40000010000 */
[----:B------:R-:W3:Y:S01]  /*77a0*/  LDS R41, [R0+0x3a00] ;  /* 0x003a000000297984 */ /* 0x000ee20000000800 */
[----:B----4-:R-:W-:Y:S01]  /*77b0*/  FADD.FTZ R8, RZ, R8 ;  /* 0x00000008ff087221 */ /* 0x010fe20000010000 */
[----:B------:R-:W-:Y:S02]  /*77c0*/  FADD.FTZ R7, R7, R18 ;  /* 0x0000001207077221 */ /* 0x000fe40000010000 */
[----:B------:R-:W4:Y:S01]  /*77d0*/  LDS R34, [R0+0x3c00] ;  /* 0x003c000000227984 */ /* 0x000f220000000800 */
[----:B------:R-:W-:Y:S01]  /*77e0*/  FADD.FTZ R8, R8, R19 ;  /* 0x0000001308087221 */ /* 0x000fe20000010000 */
[----:B------:R-:W-:Y:S02]  /*77f0*/  FADD.FTZ R11, R11, R20 ;  /* 0x000000140b0b7221 */ /* 0x000fe40000010000 */
        /* <DEDUP_REMOVED lines=17> */
[----:B---3--:R-:W-:Y:S01]  /*7910*/  FADD.FTZ R8, R8, R41 ;  /* 0x0000002908087221 */ /* 0x008fe20000010000 */
[----:B------:R-:W-:Y:S01]  /*7920*/  BAR.SYNC.DEFER_BLOCKING 0x0 ;  /* 0x0000000000007b1d */ /* 0x000fe20000010000 */
[----:B----4-:R-:W-:Y:S01]  /*7930*/  FADD.FTZ R11, R11, R34 ;  /* 0x000000220b0b7221 */ /* 0x010fe20000010000 */
[----:B------:R-:W-:Y:S01]  /*7940*/  FADD.FTZ R43, R10, R43 ;  /* 0x0000002b0a2b7221 */ /* 0x000fe20000010000 */
[----:B------:R-:W-:Y:S01]  /*7950*/  FADD.FTZ R13, R13, R36 ;  /* 0x000000240d0d7221 */ /* 0x000fe20000010000 */
[----:B------:R-:W-:Y:S01]  /*7960*/  FADD.FTZ R45, R12, R45 ;  /* 0x0000002d0c2d7221 */ /* 0x000fe20000010000 */
[----:B------:R-:W-:Y:S01]  /*7970*/  FADD.FTZ R15, R3, R38 ;  /* 0x00000026030f7221 */ /* 0x000fe20000010000 */
[----:B------:R-:W-:Y:S01]  /*7980*/  FADD.FTZ R47, R4, R47 ;  /* 0x0000002f042f7221 */ /* 0x000fe20000010000 */
[----:B------:R-:W-:Y:S01]  /*7990*/  STS.128 [R2], R24 ;  /* 0x0000001802007388 */ /* 0x000fe20000000c00 */
[----:B------:R-:W-:-:S03]  /*79a0*/  FADD.FTZ R17, R5, R40 ;  /* 0x0000002805117221 */ /* 0x000fc60000010000 */
[----:B------:R-:W-:Y:S01]  /*79b0*/  STS.128 [R2+0x10], R80 ;  /* 0x0000105002007388 */ /* 0x000fe20000000c00 */
[----:B0-----:R-:W-:Y:S01]  /*79c0*/  FADD.FTZ R49, R6, R49 ;  /* 0x0000003106317221 */ /* 0x001fe20000010000 */
[----:B------:R-:W-:Y:S02]  /*79d0*/  SHF.L.U32 R6, R77, 0x2, RZ ;  /* 0x000000024d067819 */ /* 0x000fe400000006ff */
[----:B------:R-:W-:Y:S01]  /*79e0*/  STS.128 [R2+0x400], R84 ;  /* 0x0004005402007388 */ /* 0x000fe20000000c00 */
[----:B-1----:R-:W-:Y:S01]  /*79f0*/  FADD.FTZ R19, R7, R42 ;  /* 0x0000002a07137221 */ /* 0x002fe20000010000 */
[----:B------:R-:W-:Y:S02]  /*7a00*/  IADD3 R4, P1, R6, UR8, RZ ;  /* 0x0000000806047c10 */ /* 0x000fe4000ff3e0ff */
[----:B------:R-:W-:Y:S01]  /*7a10*/  STS.128 [R2+0x410], R88 ;  /* 0x0004105802007388 */ /* 0x000fe20000000c00 */
[----:B--2---:R-:W-:-:S03]  /*7a20*/  FADD.FTZ R51, R8, R51 ;  /* 0x0000003308337221 */ /* 0x004fc60000010000 */
        /* <DEDUP_REMOVED lines=23> */
[----:B------:R-:W-:Y:S04]  /*7ba0*/  LDS R41, [R0+0x3e00] ;  /* 0x003e000000297984 */ /* 0x000fe80000000800 */
[----:B------:R-:W4:Y:S04]  /*7bb0*/  LDS R23, [R0+0x1800] ;  /* 0x0018000000177984 */ /* 0x000f280000000800 */
[----:B------:R-:W4:Y:S01]  /*7bc0*/  LDS R16, [R0+0x2c00] ;  /* 0x002c000000107984 */ /* 0x000f220000000800 */
        /* <DEDUP_REMOVED lines=9> */
[----:B------:R-:W-:-:S03]  /*7c60*/  FADD.FTZ R14, R14, R37 ;  /* 0x000000250e0e7221 */ /* 0x000fc60000010000 */
[----:B------:R-:W-:Y:S01]  /*7c70*/  STG.E desc[UR4][R2.64], R11 ;  /* 0x0000000b02007986 */ /* 0x000fe2000c101904 */
[----:B------:R-:W-:-:S03]  /*7c80*/  FADD.FTZ R8, RZ, R8 ;  /* 0x00000008ff087221 */ /* 0x000fc60000010000 */
[----:B------:R-:W4:Y:S01]  /*7c90*/  LDS R11, [R0+0xa00] ;  /* 0x000a0000000b7984 */ /* 0x000f220000000800 */
[----:B------:R-:W-:-:S03]  /*7ca0*/  FADD.FTZ R27, R24, R39 ;  /* 0x00000027181b7221 */ /* 0x000fc60000010000 */
[----:B------:R0:W-:Y:S04]  /*7cb0*/  STG.E desc[UR4][R4.64], R35 ;  /* 0x0000002304007986 */ /* 0x0001e8000c101904 */
[----:B------:R-:W4:Y:S01]  /*7cc0*/  LDS R21, [R0+0x1c00] ;  /* 0x001c000000157984 */ /* 0x000f220000000800 */
[----:B------:R-:W-:-:S03]  /*7cd0*/  FADD.FTZ R23, R8, R23 ;  /* 0x0000001708177221 */ /* 0x000fc60000010000 */
[----:B------:R-:W4:Y:S01]  /*7ce0*/  LDS R39, [R0+0x2e00] ;  /* 0x002e000000277984 */ /* 0x000f220000000800 */
[----:B------:R-:W-:Y:S01]  /*7cf0*/  FADD.FTZ R20, R23, R16 ;  /* 0x0000001017147221 */ /* 0x000fe20000010000 */
[----:B0-----:R-:W-:Y:S02]  /*7d00*/  FADD.FTZ R35, R14, R41 ;  /* 0x000000290e237221 */ /* 0x001fe40000010000 */
[----:B------:R-:W0:Y:S01]  /*7d10*/  LDS R18, [R0+0x1e00] ;  /* 0x001e000000127984 */ /* 0x000e220000000800 */
[----:B------:R-:W-:-:S03]  /*7d20*/  FADD.FTZ R53, R20, R53 ;  /* 0x0000003514357221 */ /* 0x000fc60000010000 */
[----:B------:R-:W0:Y:S01]  /*7d30*/  LDS R14, [R0+0xc00] ;  /* 0x000c0000000e7984 */ /* 0x000e220000000800 */
[----:B-1----:R-:W-:-:S03]  /*7d40*/  FADD.FTZ R10, RZ, R10 ;  /* 0x0000000aff0a7221 */ /* 0x002fc60000010000 */
[----:B------:R-:W1:Y:S01]  /*7d50*/  LDS R37, [R0+0x3000] ;  /* 0x0030000000257984 */ /* 0x000e620000000800 */
[----:B--2---:R-:W-:-:S03]  /*7d60*/  FADD.FTZ R12, RZ, R12 ;  /* 0x0000000cff0c7221 */ /* 0x004fc60000010000 */
[----:B------:R-:W-:Y:S01]  /*7d70*/  STG.E desc[UR4][R6.64], R27 ;  /* 0x0000001b06007986 */ /* 0x000fe2000c101904 */
[----:B---3--:R-:W-:-:S03]  /*7d80*/  FADD.FTZ R10, R10, R25 ;  /* 0x000000190a0a7221 */ /* 0x008fc60000010000 */
[----:B------:R-:W2:Y:S04]  /*7d90*/  LDS R55, [R0+0x4200] ;  /* 0x0042000000377984 */ /* 0x000ea80000000800 */
[----:B------:R-:W3:Y:S01]  /*7da0*/  LDS R8, [R0+0xe00] ;  /* 0x000e000000087984 */ /* 0x000ee20000000800 */
[----:B----4-:R-:W-:-:S03]  /*7db0*/  FADD.FTZ R11, RZ, R11 ;  /* 0x0000000bff0b7221 */ /* 0x010fc60000010000 */
[----:B------:R-:W4:Y:S04]  /*7dc0*/  LDS R27, [R0+0x2000] ;  /* 0x00200000001b7984 */ /* 0x000f280000000800 */
[----:B------:R-:W-:Y:S01]  /*7dd0*/  STG.E desc[UR4][R2.64+0x200], R43 ;  /* 0x0002002b02007986 */ /* 0x000fe2000c101904 */
[----:B------:R-:W-:-:S03]  /*7de0*/  FADD.FTZ R12, R12, R21 ;  /* 0x000000150c0c7221 */ /* 0x000fc60000010000 */
[----:B------:R-:W4:Y:S01]  /*7df0*/  LDS R22, [R0+0x3200] ;  /* 0x0032000000167984 */ /* 0x000f220000000800 */
[----:B------:R-:W-:-:S03]  /*7e00*/  FADD.FTZ R10, R10, R39 ;  /* 0x000000270a0a7221 */ /* 0x000fc60000010000 */
[----:B------:R-:W4:Y:S04]  /*7e10*/  LDS R57, [R0+0x4400] ;  /* 0x0044000000397984 */ /* 0x000f280000000800 */
[----:B------:R-:W-:Y:S01]  /*7e20*/  STG.E desc[UR4][R4.64+0x200], R63 ;  /* 0x0002003f04007986 */ /* 0x000fe2000c101904 */
[----:B0-----:R-:W-:-:S03]  /*7e30*/  FADD.FTZ R11, R11, R18 ;  /* 0x000000120b0b7221 */ /* 0x001fc60000010000 */
[----:B------:R-:W0:Y:S01]  /*7e40*/  LDS R16, [R0+0x1000] ;  /* 0x0010000000107984 */ /* 0x000e220000000800 */
[----:B------:R-:W-:-:S03]  /*7e50*/  FADD.FTZ R14, RZ, R14 ;  /* 0x0000000eff0e7221 */ /* 0x000fc60000010000 */
[----:B------:R-:W-:Y:S01]  /*7e60*/  STG.E desc[UR4][R6.64+0x200], R35 ;  /* 0x0002002306007986 */ /* 0x000fe2000c101904 */
[----:B-1----:R-:W-:-:S03]  /*7e70*/  FADD.FTZ R12, R12, R37 ;  /* 0x000000250c0c7221 */ /* 0x002fc60000010000 */
[----:B------:R-:W1:Y:S04]  /*7e80*/  LDS R23, [R0+0x2200] ;  /* 0x0022000000177984 */ /* 0x000e680000000800 */
[----:B------:R-:W-:Y:S01]  /*7e90*/  STG.E desc[UR4][R2.64+0x400], R13 ;  /* 0x0004000d02007986 */ /* 0x000fe2000c101904 */
[----:B--2---:R-:W-:-:S03]  /*7ea0*/  FADD.FTZ R55, R10, R55 ;  /* 0x000000370a377221 */ /* 0x004fc60000010000 */
[----:B------:R-:W2:Y:S01]  /*7eb0*/  LDS R41, [R0+0x3400] ;  /* 0x0034000000297984 */ /* 0x000ea20000000800 */
[----:B---3--:R-:W-:-:S03]  /*7ec0*/  FADD.FTZ R8, RZ, R8 ;  /* 0x00000008ff087221 */ /* 0x008fc60000010000 */
[----:B------:R-:W3:Y:S01]  /*7ed0*/  LDS R26, [R0+0x4600] ;  /* 0x00460000001a7984 */ /* 0x000ee20000000800 */
[----:B----4-:R-:W-:-:S03]  /*7ee0*/  FADD.FTZ R14, R14, R27 ;  /* 0x0000001b0e0e7221 */ /* 0x010fc60000010000 */
[----:B------:R-:W4:Y:S04]  /*7ef0*/  LDS R13, [R0+0x1200] ;  /* 0x00120000000d7984 */ /* 0x000f280000000800 */
[----:B------:R-:W4:Y:S01]  /*7f00*/  LDS R35, [R0+0x2400] ;  /* 0x0024000000237984 */ /* 0x000f220000000800 */
[----:B------:R-:W-:-:S03]  /*7f10*/  FADD.FTZ R11, R11, R22 ;  /* 0x000000160b0b7221 */ /* 0x000fc60000010000 */
[----:B------:R-:W4:Y:S01]  /*7f20*/  LDS R43, [R0+0x3600] ;  /* 0x00360000002b7984 */ /* 0x000f220000000800 */
[----:B------:R-:W-:-:S03]  /*7f30*/  FADD.FTZ R57, R12, R57 ;  /* 0x000000390c397221 */ /* 0x000fc60000010000 */
[----:B------:R-:W4:Y:S04]  /*7f40*/  LDS R59, [R0+0x4800] ;  /* 0x00480000003b7984 */ /* 0x000f280000000800 */
[----:B------:R-:W-:Y:S01]  /*7f50*/  STG.E desc[UR4][R4.64+0x400], R9 ;  /* 0x0004000904007986 */ /* 0x000fe2000c101904 */
[----:B0-----:R-:W-:-:S03]  /*7f60*/  FADD.FTZ R16, RZ, R16 ;  /* 0x00000010ff107221 */ /* 0x001fc60000010000 */
[----:B------:R-:W0:Y:S04]  /*7f70*/  LDS R20, [R0+0x2600] ;  /* 0x0026000000147984 */ /* 0x000e280000000800 */
[----:B------:R-:W0:Y:S01]  /*7f80*/  LDS R9, [R0+0x3800] ;  /* 0x0038000000097984 */ /* 0x000e220000000800 */
[----:B-1----:R-:W-:-:S03]  /*7f90*/  FADD.FTZ R8, R8, R23 ;  /* 0x0000001708087221 */ /* 0x002fc60000010000 */
[----:B------:R-:W1:Y:S04]  /*7fa0*/  LDS R61, [R0+0x4a00] ;  /* 0x004a0000003d7984 */ /* 0x000e680000000800 */
[----:B------:R-:W1:Y:S01]  /*7fb0*/  LDS R24, [R0+0x3a00] ;  /* 0x003a000000187984 */ /* 0x000e620000000800 */
[----:B--2---:R-:W-:-:S03]  /*7fc0*/  FADD.FTZ R14, R14, R41 ;  /* 0x000000290e0e7221 */ /* 0x004fc60000010000 */
[----:B------:R-:W2:Y:S01]  /*7fd0*/  LDS R28, [R0+0x4c00] ;  /* 0x004c0000001c7984 */ /* 0x000ea20000000800 */
[----:B---3--:R-:W-:-:S03]  /*7fe0*/  FADD.FTZ R11, R11, R26 ;  /* 0x0000001a0b0b7221 */ /* 0x008fc60000010000 */
[----:B------:R-:W3:Y:S01]  /*7ff0*/  LDS R30, [R0+0x4e00] ;  /* 0x004e0000001e7984 */ /* 0x000ee20000000800 */
[----:B----4-:R-:W-:-:S03]  /*8000*/  FADD.FTZ R13, RZ, R13 ;  /* 0x0000000dff0d7221 */ /* 0x010fc60000010000 */
[----:B------:R-:W-:Y:S01]  /*8010*/  STG.E desc[UR4][R6.64+0x400], R53 ;  /* 0x0004003506007986 */ /* 0x000fe2000c101904 */
[----:B------:R-:W-:-:S03]  /*8020*/  FADD.FTZ R16, R16, R35 ;  /* 0x0000002310107221 */ /* 0x000fc60000010000 */
[----:B------:R-:W-:Y:S01]  /*8030*/  STG.E desc[UR4][R2.64+0x600], R45 ;  /* 0x0006002d02007986 */ /* 0x000fe2000c101904 */
[----:B------:R-:W-:-:S03]  /*8040*/  FADD.FTZ R8, R8, R43 ;  /* 0x0000002b08087221 */ /* 0x000fc60000010000 */
[----:B------:R-:W-:Y:S01]  /*8050*/  STG.E desc[UR4][R4.64+0x600], R69 ;  /* 0x0006004504007986 */ /* 0x000fe2000c101904 */
[----:B------:R-:W-:-:S03]  /*8060*/  FADD.FTZ R59, R14, R59 ;  /* 0x0000003b0e3b7221 */ /* 0x000fc60000010000 */
[----:B------:R-:W-:Y:S04]  /*8070*/  STG.E desc[UR4][R6.64+0x600], R55 ;  /* 0x0006003706007986 */ /* 0x000fe8000c101904 */
        /* <DEDUP_REMOVED lines=8> */
[----:B------:R-:W-:Y:S01]  /*8100*/  STG.E desc[UR4][R4.64+0xa00], R71 ;  /* 0x000a004704007986 */ /* 0x000fe2000c101904 */
[----:B--2---:R-:W-:-:S03]  /*8110*/  FADD.FTZ R9, R9, R28 ;  /* 0x0000001c09097221 */ /* 0x004fc60000010000 */
[----:B------:R-:W-:Y:S01]  /*8120*/  STG.E desc[UR4][R6.64+0xa00], R11 ;  /* 0x000a000b06007986 */ /* 0x000fe2000c101904 */
[----:B---3--:R-:W-:-:S03]  /*8130*/  FADD.FTZ R13, R13, R30 ;  /* 0x0000001e0d0d7221 */ /* 0x008fc60000010000 */
        /* <DEDUP_REMOVED lines=13> */
.L_x_4913:
        /* <DEDUP_REMOVED lines=8> */
.L_x_4916:
[----:B------:R-:W-:Y:S05]  /*8290*/  BSYNC B2 ;  /* 0x0000000000027941 */ /* 0x000fea0003800000 */
.L_x_4915:
        /* <DEDUP_REMOVED lines=8> */
.L_x_4917:
[----:B------:R-:W-:Y:S01]  /*8320*/  HFMA2.MMA R163, -RZ, RZ, 0, 1.1920928955078125e-07 ;  /* 0x00000002ffa37435 */ /* 0x000fe200000001ff */
[----:B------:R-:W-:Y:S01]  /*8330*/  MOV R246, R136 ;  /* 0x0000008800f67202 */ /* 0x000fe20000000f00 */
[----:B------:R-:W-:-:S09]  /*8340*/  FADD.FTZ R160, R160, R247 ;  /* 0x000000f7a0a07221 */ /* 0x000fd20000010000 */
[----:B------:R-:W-:Y:S05]  /*8350*/  WARPSYNC.COLLECTIVE R138, `(.L_x_4918) ;  /* 0x000000008a087348 */ /* 0x000fea0003c00000 */
[----:B------:R0:W1:Y:S02]  /*8360*/  SHFL.BFLY P3, R247, R246, R163, R139 ;  /* 0x0c0000a3f6f77389 */ /* 0x000064000006008b */
[----:B01----:R-:W-:Y:S01]  /*8370*/  ENDCOLLECTIVE ;  /* 0x000000000000791b */ /* 0x003fe20003800000 */
.L_x_4918:
[----:B------:R-:W-:Y:S01]  /*8380*/  MOV R246, R160 ;  /* 0x000000a000f67202 */ /* 0x000fe20000000f00 */
[----:B------:R-:W-:-:S07]  /*8390*/  FADD.FTZ R136, R136, R247 ;  /* 0x000000f788887221 */ /* 0x000fce0000010000 */
[----:B------:R-:W-:Y:S05]  /*83a0*/  WARPSYNC.COLLECTIVE R138, `(.L_x_4919) ;  /* 0x000000008a087348 */ /* 0x000fea0003c00000 */
[----:B------:R0:W1:Y:S02]  /*83b0*/  SHFL.BFLY P3, R247, R246, R163, R139 ;  /* 0x0c0000a3f6f77389 */ /* 0x000064000006008b */
[----:B01----:R-:W-:Y:S01]  /*83c0*/  ENDCOLLECTIVE ;  /* 0x000000000000791b */ /* 0x003fe20003800000 */
.L_x_4919:
[----:B------:R-:W-:Y:S01]  /*83d0*/  HFMA2.MMA R163, -RZ, RZ, 0, 2.384185791015625e-07 ;  /* 0x00000004ffa37435 */ /* 0x000fe200000001ff */
[----:B------:R-:W-:Y:S01]  /*83e0*/  MOV R246, R136 ;  /* 0x0000008800f67202 */ /* 0x000fe20000000f00 */
[----:B------:R-:W-:-:S09]  /*83f0*/  FADD.FTZ R160, R160, R247 ;  /* 0x000000f7a0a07221 */ /* 0x000fd20000010000 */
[----:B------:R-:W-:Y:S05]  /*8400*/  WARPSYNC.COLLECTIVE R138, `(.L_x_4920) ;  /* 0x000000008a087348 */ /* 0x000fea0003c00000 */
[----:B------:R0:W1:Y:S02]  /*8410*/  SHFL.BFLY P3, R247, R246, R163, R139 ;  /* 0x0c0000a3f6f77389 */ /* 0x000064000006008b */
[----:B01----:R-:W-:Y:S01]  /*8420*/  ENDCOLLECTIVE ;  /* 0x000000000000791b */ /* 0x003fe20003800000 */
.L_x_4920:
[----:B------:R-:W-:Y:S01]  /*8430*/  MOV R246, R160 ;  /* 0x000000a000f67202 */ /* 0x000fe20000000f00 */
[----:B------:R-:W-:-:S07]  /*8440*/  FADD.FTZ R136, R136, R247 ;  /* 0x000000f788887221 */ /* 0x000fce0000010000 */
[----:B------:R-:W-:Y:S05]  /*8450*/  WARPSYNC.COLLECTIVE R138, `(.L_x_4921) ;  /* 0x000000008a087348 */ /* 0x000fea0003c00000 */
[----:B------:R0:W1:Y:S02]  /*8460*/  SHFL.BFLY P3, R247, R246, R163, R139 ;  /* 0x0c0000a3f6f77389 */ /* 0x000064000006008b */
[----:B01----:R-:W-:Y:S01]  /*8470*/  ENDCOLLECTIVE ;  /* 0x000000000000791b */ /* 0x003fe20003800000 */
.L_x_4921:
[----:B------:R-:W-:Y:S01]  /*8480*/  HFMA2.MMA R163, -RZ, RZ, 0, 4.76837158203125e-07 ;  /* 0x00000008ffa37435 */ /* 0x000fe200000001ff */
[----:B------:R-:W-:Y:S01]  /*8490*/  MOV R246, R136 ;  /* 0x0000008800f67202 */ /* 0x000fe20000000f00 */
[----:B------:R-:W-:-:S09]  /*84a0*/  FADD.FTZ R160, R160, R247 ;  /* 0x000000f7a0a07221 */ /* 0x000fd20000010000 */
[----:B------:R-:W-:Y:S05]  /*84b0*/  WARPSYNC.COLLECTIVE R138, `(.L_x_4922) ;  /* 0x000000008a087348 */ /* 0x000fea0003c00000 */
[----:B------:R0:W1:Y:S02]  /*84c0*/  SHFL.BFLY P3, R247, R246, R163, R139 ;  /* 0x0c0000a3f6f77389 */ /* 0x000064000006008b */
[----:B01----:R-:W-:Y:S01]  /*84d0*/  ENDCOLLECTIVE ;  /* 0x000000000000791b */ /* 0x003fe20003800000 */
.L_x_4922:
[----:B------:R-:W-:Y:S01]  /*84e0*/  MOV R246, R160 ;  /* 0x000000a000f67202 */ /* 0x000fe20000000f00 */
[----:B------:R-:W-:-:S07]  /*84f0*/  FADD.FTZ R136, R136, R247 ;  /* 0x000000f788887221 */ /* 0x000fce0000010000 */
[----:B------:R-:W-:Y:S05]  /*8500*/  WARPSYNC.COLLECTIVE R138, `(.L_x_4923) ;  /* 0x000000008a087348 */ /* 0x000fea0003c00000 */
[----:B------:R0:W1:Y:S02]  /*8510*/  SHFL.BFLY P3, R247, R246, R163, R139 ;  /* 0x0c0000a3f6f77389 */ /* 0x000064000006008b */
[----:B01----:R-:W-:Y:S01]  /*8520*/  ENDCOLLECTIVE ;  /* 0x000000000000791b */ /* 0x003fe20003800000 */
.L_x_4923:
[----:B------:R-:W-:Y:S01]  /*8530*/  HFMA2.MMA R163, -RZ, RZ, 0, 9.5367431640625e-07 ;  /* 0x00000010ffa37435 */ /* 0x000fe200000001ff */
[----:B------:R-:W-:Y:S01]  /*8540*/  MOV R246, R136 ;  /* 0x0000008800f67202 */ /* 0x000fe20000000f00 */
[----:B------:R-:W-:-:S09]  /*8550*/  FADD.FTZ R160, R160, R247 ;  /* 0x000000f7a0a07221 */ /* 0x000fd20000010000 */
[----:B------:R-:W-:Y:S05]  /*8560*/  WARPSYNC.COLLECTIVE R138, `(.L_x_4924) ;  /* 0x000000008a087348 */ /* 0x000fea0003c00000 */
[----:B------:R0:W1:Y:S02]  /*8570*/  SHFL.BFLY P3, R247, R246, R163, R139 ;  /* 0x0c0000a3f6f77389 */ /* 0x000064000006008b */
[----:B01----:R-:W-:Y:S01]  /*8580*/  ENDCOLLECTIVE ;  /* 0x000000000000791b */ /* 0x003fe20003800000 */
.L_x_4924:
[----:B------:R-:W-:Y:S02]  /*8590*/  MOV R246, R160 ;  /* 0x000000a000f67202 */ /* 0x000fe40000000f00 */
[----:B------:R-:W-:-:S07]  /*85a0*/  MOV R137, R247 ;  /* 0x000000f700897202 */ /* 0x000fce0000000f00 */
[----:B------:R-:W-:Y:S05]  /*85b0*/  WARPSYNC.COLLECTIVE R138, `(.L_x_4925) ;  /* 0x000000008a087348 */ /* 0x000fea0003c00000 */
[----:B------:R0:W1:Y:S02]  /*85c0*/  SHFL.BFLY P3, R247, R246, R163, R139 ;  /* 0x0c0000a3f6f77389 */ /* 0x000064000006008b */
[----:B01----:R-:W-:Y:S01]  /*85d0*/  ENDCOLLECTIVE ;  /* 0x000000000000791b */ /* 0x003fe20003800000 */
.L_x_4925:
[----:B------:R-:W-:Y:S01]  /*85e0*/  MOV R163, R247 ;  /* 0x000000f700a37202 */ /* 0x000fe20000000f00 */
[----:B------:R-:W-:Y:S06]  /*85f0*/  BRA `(.L_x_4926) ;  /* 0xffffffac00047947 */ /* 0x000fec000383ffff */
.L_x_4927:
        /* <DEDUP_REMOVED lines=16> */
.L_x_16917:


//--------------------- .text._ZN10layer_norm22ln_bwd_finalize_kernelINS_22Kernel_traits_finalizeILj1280Ef13__nv_bfloat16S2_S2_fjLb1ELj1024ELj4ENS_18Kernel_traits_baseILj1280EfS2_S2_S2_fjLj1024EEEEELb1ELb0EEEvNS_9BwdParamsE --------------------------
	.section	.text._ZN10layer_norm22ln_bwd_finalize_kernelINS_22Kernel_traits_finalizeILj1280Ef13__nv_bfloat16S2_S2_fjLb1ELj1024ELj4ENS_18Kernel_traits_baseILj1280EfS2_S2_S2_fjLj1024EEEEELb1ELb0EEEvNS_9BwdParamsE,"ax",@progbits
	.align	128
        .global         _ZN10layer_norm22ln_bwd_finalize_kernelINS_22Kernel_traits_finalizeILj1280Ef13__nv_bfloat16S2_S2_fjLb1ELj1024ELj4ENS_18Kernel_traits_baseILj1280EfS2_S2_S2_fjLj1024EEEEELb1ELb0EEEvNS_9BwdParamsE
        .type           _ZN10layer_norm22ln_bwd_finalize_kernelINS_22Kernel_traits_finalizeILj1280Ef13__nv_bfloat16S2_S2_fjLb1ELj1024ELj4ENS_18Kernel_traits_baseILj1280EfS2_S2_S2_fjLj1024EEEEELb1ELb0EEEvNS_9BwdParamsE,@function
        .size           _ZN10layer_norm22ln_bwd_finalize_kernelINS_22Kernel_traits_finalizeILj1280Ef13__nv_bfloat16S2_S2_fjLb1ELj1024ELj4ENS_18Kernel_traits_baseILj1280EfS2_S2_S2_fjLj1024EEEEELb1ELb0EEEvNS_9BwdParamsE,(.L_x_16918 - _ZN10layer_norm22ln_bwd_finalize_kernelINS_22Kernel_traits_finalizeILj1280Ef13__nv_bfloat16S2_S2_fjLb1ELj1024ELj4ENS_18Kernel_traits_baseILj1280EfS2_S2_S2_fjLj1024EEEEELb1ELb0EEEvNS_9BwdParamsE)
        .other          _ZN10layer_norm22ln_bwd_finalize_kernelINS_22Kernel_traits_finalizeILj1280Ef13__nv_bfloat16S2_S2_fjLb1ELj1024ELj4ENS_18Kernel_traits_baseILj1280EfS2_S2_S2_fjLj1024EEEEELb1ELb0EEEvNS_9BwdParamsE,@"STO_CUDA_ENTRY STV_DEFAULT"
_ZN10layer_norm22ln_bwd_finalize_kernelINS_22Kernel_traits_finalizeILj1280Ef13__nv_bfloat16S2_S2_fjLb1ELj1024ELj4ENS_18Kernel_traits_baseILj1280EfS2_S2_S2_fjLj1024EEEEELb1ELb0EEEvNS_9BwdParamsE:
.text._ZN10layer_norm22ln_bwd_finalize_kernelINS_22Kernel_traits_finalizeILj1280Ef13__nv_bfloat16S2_S2_fjLb1ELj1024ELj4ENS_18Kernel_traits_baseILj1280EfS2_S2_S2_fjLj1024EEEEELb1ELb0EEEvNS_9BwdParamsE:
        /* <DEDUP_REMOVED lines=24> */
.L_x_4940:
[----:B0--3--:R-:W0:Y:S01]  /*0180*/  LDC R8, c[0x0][0x210] ;  /* 0x00008400ff087b82 */ /* 0x009e220000000800 */
[----:B------:R-:W-:Y:S01]  /*0190*/  BSSY B0, `(.L_x_4928) ;  /* 0x0000086000007945 */ /* 0x000fe20003800000 */
[----:B------:R-:W-:Y:S01]  /*01a0*/  HFMA2.MMA R11, -RZ, RZ, 0, 0 ;  /* 0x00000000ff0b7435 */ /* 0x000fe200000001ff */
[----:B------:R-:W-:Y:S01]  /*01b0*/  MOV R22, RZ ;  /* 0x000000ff00167202 */ /* 0x000fe20000000f00 */
[----:B------:R-:W-:-:S04]  /*01c0*/  HFMA2.MMA R24, -RZ, RZ, 0, 0 ;  /* 0x00000000ff187435 */ /* 0x000fc800000001ff */
[----:B-1----:R-:W1:Y:S01]  /*01d0*/  LDC R9, c[0x0][0x218] ;  /* 0x00008600ff097b82 */ /* 0x002e620000000800 */
[----:B0-----:R-:W-:-:S04]  /*01e0*/  ISETP.GE.U32.AND P1, PT, R3, R8, PT ;  /* 0x000000080300720c */ /* 0x001fc80003f26070 */
[----:B-1----:R-:W-:-:S13]  /*01f0*/  ISETP.GE.U32.OR P1, PT, R4, R9, P1 ;  /* 0x000000090400720c */ /* 0x002fda0000f26470 */
[----:B--2---:R-:W-:Y:S05]  /*0200*/  @P1 BRA `(.L_x_4929) ;  /* 0x0000000400f81947 */ /* 0x004fea0003800000 */
[----:B------:R-:W-:Y:S01]  /*0210*/  ISETP.GE.U32.AND P2, PT, R3, R8, PT ;  /* 0x000000080300720c */ /* 0x000fe20003f46070 */
[----:B------:R-:W-:-:S12]  /*0220*/  IMAD.MOV.U32 R23, RZ, RZ, R3 ;  /* 0x000000ffff177224 */ /* 0x000fd800078e0003 */
        /* <DEDUP_REMOVED lines=13> */
[----:B------:R-:W-:Y:S02]  /*0300*/  ISETP.LE.U32.OR P1, PT, R10, 0x60, P1 ;  /* 0x000000600a00780c */ /* 0x000fe40000f23470 */
[----:B------:R-:W-:Y:S02]  /*0310*/  MOV R24, RZ ;  /* 0x000000ff00187202 */ /* 0x000fe40000000f00 */
[----:B------:R-:W-:Y:S02]  /*0320*/  MOV R22, RZ ;  /* 0x000000ff00167202 */ /* 0x000fe40000000f00 */
[----:B------:R-:W-:Y:S01]  /*0330*/  MOV R11, RZ ;  /* 0x000000ff000b7202 */ /* 0x000fe20000000f00 */
[----:B------:R-:W-:Y:S01]  /*0340*/  BSSY B1, `(.L_x_4930) ;  /* 0x0000039000017945 */ /* 0x000fe20003800000 */
[----:B---3--:R-:W-:Y:S01]  /*0350*/  @P2 FADD.FTZ R24, R24, R13 ;  /* 0x0000000d18182221 */ /* 0x008fe20000010000 */
[----:B----4-:R-:W-:Y:S02]  /*0360*/  @P2 FADD.FTZ R22, R22, R15 ;  /* 0x0000000f16162221 */ /* 0x010fe40000010000 */
[----:B--2---:R-:W-:Y:S01]  /*0370*/  @P2 FADD.FTZ R11, R11, R16 ;  /* 0x000000100b0b2221 */ /* 0x004fe20000010000 */
[----:B------:R-:W-:Y:S01]  /*0380*/  PLOP3.LUT P2, PT, P2, PT, PT, 0x8, 0x0 ;  /* 0x000000000000781c */ /* 0x000fe2000174e170 */
[----:B------:R-:W-:-:S12]  /*0390*/  @P1 BRA `(.L_x_4931) ;  /* 0x0000000000cc1947 */ /* 0x000fd80003800000 */
[----:B------:R-:W-:Y:S02]  /*03a0*/  PLOP3.LUT P2, PT, PT, PT, PT, 0x8, 0x0 ;  /* 0x000000000000781c */ /* 0x000fe40003f4e170 */
[----:B------:R-:W-:-:S11]  /*03b0*/  IADD3 R12, R8, -0x60, RZ ;  /* 0xffffffa0080c7810 */ /* 0x000fd60007ffe0ff */
.L_x_4932:
[----:B------:R-:W0:Y:S01]  /*03c0*/  LDC.64 R14, c[0x0][0x2d0] ;  /* 0x0000b400ff0e7b82 */ /* 0x000e220000000a00 */
[C---:B------:R-:W-:Y:S01]  /*03d0*/  IADD3 R27, R23.reuse, 0x20, RZ ;  /* 0x00000020171b7810 */ /* 0x040fe20007ffe0ff */
[----:B------:R-:W-:-:S04]  /*03e0*/  IMAD R25, R23, R9, R4 ;  /* 0x0000000917197224 */ /* 0x000fc800078e0204 */
[----:B------:R-:W-:Y:S02]  /*03f0*/  IMAD R27, R27, R9, R4 ;  /* 0x000000091b1b7224 */ /* 0x000fe400078e0204 */
[----:B0-----:R-:W-:-:S04]  /*0400*/  IMAD.WIDE.U32 R20, R25, 0x4, R14 ;  /* 0x0000000419147825 */ /* 0x001fc800078e000e */
[----:B------:R-:W-:Y:S01]  /*0410*/  IMAD.WIDE.U32 R16, R27, 0x4, R14 ;  /* 0x000000041b107825 */ /* 0x000fe200078e000e */
[----:B------:R0:W2:Y:S04]  /*0420*/  LDG.E R26, desc[UR6][R20.64] ;  /* 0x00000006141a7981 */ /* 0x0000a8000c1e1900 */
[----:B------:R1:W3:Y:S01]  /*0430*/  LDG.E R10, desc[UR6][R16.64] ;  /* 0x00000006100a7981 */ /* 0x0002e2000c1e1900 */
[C---:B------:R-:W-:Y:S01]  /*0440*/  VIADD R19, R23.reuse, 0x40 ;  /* 0x0000004017137836 */ /* 0x040fe20000000000 */
[----:B------:R-:W-:-:S03]  /*0450*/  IADD3 R29, R23, 0x60, RZ ;  /* 0x00000060171d7810 */ /* 0x000fc60007ffe0ff */
[-CC-:B------:R-:W-:Y:S02]  /*0460*/  IMAD R19, R19, R9.reuse, R4.reuse ;  /* 0x0000000913137224 */ /* 0x180fe400078e0204 */
[----:B------:R-:W-:Y:S02]  /*0470*/  IMAD R29, R29, R9, R4 ;  /* 0x000000091d1d7224 */ /* 0x000fe400078e0204 */
[--C-:B0-----:R-:W-:Y:S01]  /*0480*/  IMAD.WIDE.U32 R20, R19, 0x4, R14.reuse ;  /* 0x0000000413147825 */ /* 0x101fe200078e000e */
[----:B-1----:R-:W0:Y:S03]  /*0490*/  LDC.64 R16, c[0x0][0x2d8] ;  /* 0x0000b600ff107b82 */ /* 0x002e260000000a00 */
        /* <DEDUP_REMOVED lines=23> */
[----:B------:R-:W-:-:S04]  /*0610*/  IADD3 R23, R23, 0x80, RZ ;  /* 0x0000008017177810 */ /* 0x000fc80007ffe0ff */
        /* <DEDUP_REMOVED lines=11> */
.L_x_4931:
[----:B------:R-:W-:Y:S05]  /*06d0*/  BSYNC B1 ;  /* 0x0000000000017941 */ /* 0x000fea0003800000 */
.L_x_4930:
        /* <DEDUP_REMOVED lines=31> */
.L_x_4934:
[----:B------:R-:W-:Y:S05]  /*08d0*/  BSYNC B1 ;  /* 0x0000000000017941 */ /* 0x000fea0003800000 */
.L_x_4933:
        /* <DEDUP_REMOVED lines=16> */
.L_x_4935:
[----:B------:R-:W-:Y:S05]  /*09e0*/  BSYNC B1 ;  /* 0x0000000000017941 */ /* 0x000fea0003800000 */
.L_x_4929:
[----:B------:R-:W-:Y:S05]  /*09f0*/  BSYNC B0 ;  /* 0x0000000000007941 */ /* 0x000fea0003800000 */
.L_x_4928:
        /* <DEDUP_REMOVED lines=40> */
.L_x_4956:
        /* <DEDUP_REMOVED lines=8> */
.L_x_4936:
[----:B------:R-:W-:Y:S01]  /*0d00*/  SHF.L.U32 R8, R5, 0x1, RZ ;  /* 0x0000000105087819 */ /* 0x000fe200000006ff */
[----:B------:R-:W-:Y:S05]  /*0d10*/  WARPSYNC.ALL ;  /* 0x0000000000007948 */ /* 0x000fea0003800000 */
[----:B------:R-:W-:Y:S01]  /*0d20*/  BAR.SYNC.DEFER_BLOCKING 0x0 ;  /* 0x0000000000007b1d */ /* 0x000fe20000010000 */
[----:B------:R-:W-:-:S05]  /*0d30*/  ISETP.GE.U32.OR P1, PT, R8, R9, P0 ;  /* 0x000000090800720c */ /* 0x000fca0000726470 */
[----:B------:R-:W-:Y:S08]  /*0d40*/  BSSY B0, `(.L_x_4938) ;  /* 0x0000010000007945 */ /* 0x000ff00003800000 */
[----:B------:R-:W-:Y:S05]  /*0d50*/  @P1 BRA `(.L_x_4939) ;  /* 0x0000000000381947 */ /* 0x000fea0003800000 */
[----:B------:R-:W-:Y:S01]  /*0d60*/  SHF.L.U32 R8, R0, 0x3, RZ ;  /* 0x0000000300087819 */ /* 0x000fe200000006ff */
[----:B------:R-:W3:Y:S03]  /*0d70*/  LDC.64 R16, c[0x0][0x318] ;  /* 0x0000c600ff107b82 */ /* 0x000ee60000000a00 */
[----:B------:R-:W-:-:S05]  /*0d80*/  LOP3.LUT R20, R8, 0xf8, RZ, 0xc0, !PT ;  /* 0x000000f808147812 */ /* 0x000fca00078ec0ff */
[----:B0-2---:R-:W0:Y:S01]  /*0d90*/  LDS.64 R12, [R20+UR4+0x3000] ;  /* 0x00300004140c7984 */ /* 0x005e220008000a00 */
[----:B------:R-:W2:Y:S03]  /*0da0*/  LDC.64 R18, c[0x0][0x310] ;  /* 0x0000c400ff127b82 */ /* 0x000ea60000000a00 */
[----:B------:R-:W4:Y:S04]  /*0db0*/  LDS.64 R10, [R20+UR4+0x3080] ;  /* 0x00308004140a7984 */ /* 0x000f280008000a00 */
[----:B------:R-:W5:Y:S01]  /*0dc0*/  LDS.64 R8, [R20+UR4+0x3100] ;  /* 0x0031000414087984 */ /* 0x000f620008000a00 */
[----:B------:R-:W1:Y:S01]  /*0dd0*/  LDC.64 R14, c[0x0][0x330] ;  /* 0x0000cc00ff0e7b82 */ /* 0x000e620000000a00 */
[----:B---3--:R-:W-:-:S04]  /*0de0*/  IMAD.WIDE.U32 R16, R5, 0x8, R16 ;  /* 0x0000000805107825 */ /* 0x008fc800078e0010 */
[----:B--2---:R-:W-:-:S04]  /*0df0*/  IMAD.WIDE.U32 R18, R5, 0x8, R18 ;  /* 0x0000000805127825 */ /* 0x004fc800078e0012 */
[----:B-1----:R-:W-:Y:S01]  /*0e00*/  IMAD.WIDE.U32 R14, R5, 0x8, R14 ;  /* 0x00000008050e7825 */ /* 0x002fe200078e000e */
[----:B0-----:R3:W-:Y:S04]  /*0e10*/  STG.E.64 desc[UR6][R16.64], R12 ;  /* 0x0000000c10007986 */ /* 0x0017e8000c101b06 */
[----:B----4-:R3:W-:Y:S04]  /*0e20*/  STG.E.64 desc[UR6][R18.64], R10 ;  /* 0x0000000a12007986 */ /* 0x0107e8000c101b06 */
[----:B-----5:R3:W-:Y:S02]  /*0e30*/  STG.E.64 desc[UR6][R14.64], R8 ;  /* 0x000000080e007986 */ /* 0x0207e4000c101b06 */
.L_x_4939:
[----:B------:R-:W-:Y:S05]  /*0e40*/  BSYNC B0 ;  /* 0x0000000000007941 */ /* 0x000fea0003800000 */
.L_x_4938:
[C---:B------:R-:W-:Y:S01]  /*0e50*/  ISETP.GT.U32.AND P1, PT, R4.reuse, -0x501, PT ;  /* 0xfffffaff0400780c */ /* 0x040fe20003f24070 */
[----:B------:R-:W-:Y:S01]  /*0e60*/  VIADD R4, R4, 0x500 ;  /* 0x0000050004047836 */ /* 0x000fe20000000000 */
[----:B------:R-:W-:-:S11]  /*0e70*/  IADD3 R5, R5, 0x280, RZ ;  /* 0x0000028005057810 */ /* 0x000fd60007ffe0ff */
[----:B------:R-:W-:Y:S05]  /*0e80*/  @P1 BRA `(.L_x_4940) ;  /* 0xfffffff000bc1947 */ /* 0x000fea000383ffff */
[----:B------:R-:W-:Y:S05]  /*0e90*/  EXIT ;  /* 0x000000000000794d */ /* 0x000fea0003800000 */
.L_x_4937:
[----:B0-----:R-:W-:Y:S01]  /*0ea0*/  HFMA2.MMA R24, -RZ, RZ, 0, 5.9604644775390625e-08 ;  /* 0x00000001ff187435 */ /* 0x001fe200000001ff */
[----:B----4-:R-:W-:Y:S02]  /*0eb0*/  MOV R23, R10 ;  /* 0x0000000a00177202 */ /* 0x010fe40000000f00 */
[----:B------:R-:W-:Y:S02]  /*0ec0*/  MOV R25, 0x1f ;  /* 0x0000001f00197802 */ /* 0x000fe40000000f00 */
[----:B------:R-:W-:-:S07]  /*0ed0*/  MOV R20, 0xffffffff ;  /* 0xffffffff00147802 */ /* 0x000fce0000000f00 */
[----:B-123--:R-:W-:Y:S05]  /*0ee0*/  WARPSYNC.COLLECTIVE R20, `(.L_x_4941) ;  /* 0x0000000014087348 */ /* 0x00efea0003c00000 */
[----:B------:R0:W4:Y:S02]  /*0ef0*/  SHFL.BFLY P2, R22, R23, R24, R25 ;  /* 0x0c00001817167389 */ /* 0x0001240000040019 */
[----:B01234-:R-:W-:Y:S01]  /*0f00*/  ENDCOLLECTIVE ;  /* 0x000000000000791b */ /* 0x01ffe20003800000 */
.L_x_4941:
[----:B------:R-:W-:Y:S01]  /*0f10*/  IMAD.MOV.U32 R24, RZ, RZ, 0x2 ;  /* 0x00000002ff187424 */ /* 0x000fe200078e00ff */
[----:B------:R-:W-:-:S05]  /*0f20*/  MOV R11, R22 ;  /* 0x00000016000b7202 */ /* 0x000fca0000000f00 */
[----:B------:R-:W-:-:S05]  /*0f30*/  FADD.FTZ R11, R10, R11 ;  /* 0x0000000b0a0b7221 */ /* 0x000fca0000010000 */
[----:B------:R-:W-:-:S07]  /*0f40*/  MOV R23, R11 ;  /* 0x0000000b00177202 */ /* 0x000fce0000000f00 */
[----:B------:R-:W-:Y:S05]  /*0f50*/  WARPSYNC.COLLECTIVE R20, `(.L_x_4942) ;  /* 0x0000000014087348 */ /* 0x000fea0003c00000 */
[----:B------:R0:W1:Y:S02]  /*0f60*/  SHFL.BFLY P2, R22, R23, R24, R25 ;  /* 0x0c00001817167389 */ /* 0x0000640000040019 */
[----:B01----:R-:W-:Y:S01]  /*0f70*/  ENDCOLLECTIVE ;  /* 0x000000000000791b */ /* 0x003fe20003800000 */
.L_x_4942:
[----:B------:R-:W-:Y:S01]  /*0f80*/  HFMA2.MMA R24, -RZ, RZ, 0, 2.384185791015625e-07 ;  /* 0x00000004ff187435 */ /* 0x000fe200000001ff */
[----:B------:R-:W-:-:S05]  /*0f90*/  MOV R14, R22 ;  /* 0x00000016000e7202 */ /* 0x000fca0000000f00 */
[----:B------:R-:W-:-:S05]  /*0fa0*/  FADD.FTZ R14, R11, R14 ;  /* 0x0000000e0b0e7221 */ /* 0x000fca0000010000 */
[----:B------:R-:W-:-:S07]  /*0fb0*/  MOV R23, R14 ;  /* 0x0000000e00177202 */ /* 0x000fce0000000f00 */
[----:B------:R-:W-:Y:S05]  /*0fc0*/  WARPSYNC.COLLECTIVE R20, `(.L_x_4943) ;  /* 0x0000000014087348 */ /* 0x000fea0003c00000 */
[----:B------:R0:W1:Y:S02]  /*0fd0*/  SHFL.BFLY P2, R22, R23, R24, R25 ;  /* 0x0c00001817167389 */ /* 0x0000640000040019 */
[----:B01----:R-:W-:Y:S01]  /*0fe0*/  ENDCOLLECTIVE ;  /* 0x000000000000791b */ /* 0x003fe20003800000 */
.L_x_4943:
[----:B------:R-:W-:Y:S01]  /*0ff0*/  HFMA2.MMA R24, -RZ, RZ, 0, 4.76837158203125e-07 ;  /* 0x00000008ff187435 */ /* 0x000fe200000001ff */
[----:B------:R-:W-:-:S05]  /*1000*/  MOV R13, R22 ;  /* 0x00000016000d7202 */ /* 0x000fca0000000f00 */
[----:B------:R-:W-:-:S05]  /*1010*/  FADD.FTZ R13, R14, R13 ;  /* 0x0000000d0e0d7221 */ /* 0x000fca0000010000 */
[----:B------:R-:W-:-:S07]  /*1020*/  MOV R23, R13 ;  /* 0x0000000d00177202 */ /* 0x000fce0000000f00 */
[----:B------:R-:W-:Y:S05]  /*1030*/  WARPSYNC.COLLECTIVE R20, `(.L_x_4944) ;  /* 0x0000000014087348 */ /* 0x000fea0003c00000 */
[----:B------:R0:W1:Y:S02]  /*1040*/  SHFL.BFLY P2, R22, R23, R24, R25 ;  /* 0x0c00001817167389 */ /* 0x0000640000040019 */
[----:B01----:R-:W-:Y:S01]  /*1050*/  ENDCOLLECTIVE ;  /* 0x000000000000791b */ /* 0x003fe20003800000 */
.L_x_4944:
[----:B------:R-:W-:Y:S01]  /*1060*/  HFMA2.MMA R24, -RZ, RZ, 0, 9.5367431640625e-07 ;  /* 0x00000010ff187435 */ /* 0x000fe200000001ff */
[----:B------:R-:W-:-:S05]  /*1070*/  MOV R10, R22 ;  /* 0x00000016000a7202 */ /* 0x000fca0000000f00 */
[----:B------:R-:W-:-:S04]  /*1080*/  FADD.FTZ R11, R13, R10 ;  /* 0x0000000a0d0b7221 */ /* 0x000fc80000010000 */
[----:B------:R-:W-:-:S07]  /*1090*/  IMAD.MOV.U32 R23, RZ, RZ, R11 ;  /* 0x000000ffff177224 */ /* 0x000fce00078e000b */
[----:B------:R-:W-:Y:S05]  /*10a0*/  WARPSYNC.COLLECTIVE R20, `(.L_x_4945) ;  /* 0x0000000014087348 */ /* 0x000fea0003c00000 */
[----:B------:R0:W1:Y:S02]  /*10b0*/  SHFL.BFLY P2, R22, R23, R24, R25 ;  /* 0x0c00001817167389 */ /* 0x0000640000040019 */
[----:B01----:R-:W-:Y:S01]  /*10c0*/  ENDCOLLECTIVE ;  /* 0x000000000000791b */ /* 0x003fe20003800000 */
.L_x_4945:
[----:B------:R-:W-:Y:S01]  /*10d0*/  HFMA2.MMA R24, -RZ, RZ, 0, 5.9604644775390625e-08 ;  /* 0x00000001ff187435 */ /* 0x000fe200000001ff */
[----:B------:R-:W-:Y:S02]  /*10e0*/  MOV R23, R12 ;  /* 0x0000000c00177202 */ /* 0x000fe40000000f00 */
[----:B------:R-:W-:-:S08]  /*10f0*/  MOV R10, R22 ;  /* 0x00000016000a7202 */ /* 0x000fd00000000f00 */
[----:B------:R-:W-:Y:S05]  /*1100*/  WARPSYNC.COLLECTIVE R20, `(.L_x_4946) ;  /* 0x0000000014087348 */ /* 0x000fea0003c00000 */
[----:B------:R0:W1:Y:S02]  /*1110*/  SHFL.BFLY P2, R22, R23, R24, R25 ;  /* 0x0c00001817167389 */ /* 0x0000640000040019 */
[----:B01----:R-:W-:Y:S01]  /*1120*/  ENDCOLLECTIVE ;  /* 0x000000000000791b */ /* 0x003fe20003800000 */
.L_x_4946:
[----:B------:R-:W-:Y:S01]  /*1130*/  HFMA2.MMA R24, -RZ, RZ, 0, 1.1920928955078125e-07 ;  /* 0x00000002ff187435 */ /* 0x000fe200000001ff */
[----:B------:R-:W-:-:S05]  /*1140*/  MOV R13, R22 ;  /* 0x00000016000d7202 */ /* 0x000fca0000000f00 */
[----:B------:R-:W-:-:S05]  /*1150*/  FADD.FTZ R15, R12, R13 ;  /* 0x0000000d0c0f7221 */ /* 0x000fca0000010000 */
[----:B------:R-:W-:-:S07]  /*1160*/  MOV R23, R15 ;  /* 0x0000000f00177202 */ /* 0x000fce0000000f00 */
[----:B------:R-:W-:Y:S05]  /*1170*/  WARPSYNC.COLLECTIVE R20, `(.L_x_4947) ;  /* 0x0000000014087348 */ /* 0x000fea0003c00000 */
[----:B------:R0:W1:Y:S02]  /*1180*/  SHFL.BFLY P2, R22, R23, R24, R25 ;  /* 0x0c00001817167389 */ /* 0x0000640000040019 */
[----:B01----:R-:W-:Y:S01]  /*1190*/  ENDCOLLECTIVE ;  /* 0x000000000000791b */ /* 0x003fe20003800000 */
.L_x_4947:
[----:B------:R-:W-:Y:S01]  /*11a0*/  HFMA2.MMA R24, -RZ, RZ, 0, 2.384185791015625e-07 ;  /* 0x00000004ff187435 */ /* 0x000fe200000001ff */
[----:B------:R-:W-:-:S04]  /*11b0*/  IMAD.MOV.U32 R16, RZ, RZ, R22 ;  /* 0x000000ffff107224 */ /* 0x000fc800078e0016 */
[----:B------:R-:W-:-:S05]  /*11c0*/  FADD.FTZ R16, R15, R16 ;  /* 0x000000100f107221 */ /* 0x000fca0000010000 */
[----:B------:R-:W-:-:S07]  /*11d0*/  MOV R23, R16 ;  /* 0x0000001000177202 */ /* 0x000fce0000000f00 */
[----:B------:R-:W-:Y:S05]  /*11e0*/  WARPSYNC.COLLECTIVE R20, `(.L_x_4948) ;  /* 0x0000000014087348 */ /* 0x000fea0003c00000 */
[----:B------:R0:W1:Y:S02]  /*11f0*/  SHFL.BFLY P2, R22, R23, R24, R25 ;  /* 0x0c00001817167389 */ /* 0x0000640000040019 */
[----:B01----:R-:W-:Y:S01]  /*1200*/  ENDCOLLECTIVE ;  /* 0x000000000000791b */ /* 0x003fe20003800000 */
.L_x_4948:
[----:B------:R-:W-:Y:S01]  /*1210*/  HFMA2.MMA R24, -RZ, RZ, 0, 4.76837158203125e-07 ;  /* 0x00000008ff187435 */ /* 0x000fe200000001ff */
[----:B------:R-:W-:-:S05]  /*1220*/  MOV R17, R22 ;  /* 0x0000001600117202 */ /* 0x000fca0000000f00 */
[----:B------:R-:W-:-:S05]  /*1230*/  FADD.FTZ R17, R16, R17 ;  /* 0x0000001110117221 */ /* 0x000fca0000010000 */
[----:B------:R-:W-:-:S07]  /*1240*/  MOV R23, R17 ;  /* 0x0000001100177202 */ /* 0x000fce0000000f00 */
[----:B------:R-:W-:Y:S05]  /*1250*/  WARPSYNC.COLLECTIVE R20, `(.L_x_4949) ;  /* 0x0000000014087348 */ /* 0x000fea0003c00000 */
[----:B------:R0:W1:Y:S02]  /*1260*/  SHFL.BFLY P2, R22, R23, R24, R25 ;  /* 0x0c00001817167389 */ /* 0x0000640000040019 */
[----:B01----:R-:W-:Y:S01]  /*1270*/  ENDCOLLECTIVE ;  /* 0x000000000000791b */ /* 0x003fe20003800000 */
.L_x_4949:
[----:B------:R-:W-:Y:S01]  /*1280*/  IMAD.MOV.U32 R24, RZ, RZ, 0x10 ;  /* 0x00000010ff187424 */ /* 0x000fe200078e00ff */
[----:B------:R-:W-:-:S05]  /*1290*/  MOV R12, R22 ;  /* 0x00000016000c7202 */ /* 0x000fca0000000f00 */
[----:B------:R-:W-:-:S05]  /*12a0*/  FADD.FTZ R12, R17, R12 ;  /* 0x0000000c110c7221 */ /* 0x000fca0000010000 */
[----:B------:R-:W-:-:S07]  /*12b0*/  MOV R23, R12 ;  /* 0x0000000c00177202 */ /* 0x000fce0000000f00 */
[----:B------:R-:W-:Y:S05]  /*12c0*/  WARPSYNC.COLLECTIVE R20, `(.L_x_4950) ;  /* 0x0000000014087348 */ /* 0x000fea0003c00000 */
[----:B------:R0:W1:Y:S02]  /*12d0*/  SHFL.BFLY P2, R22, R23, R24, R25 ;  /* 0x0c00001817167389 */ /* 0x0000640000040019 */
[----:B01----:R-:W-:Y:S01]  /*12e0*/  ENDCOLLECTIVE ;  /* 0x000000000000791b */ /* 0x003fe20003800000 */
.L_x_4950:
[----:B------:R-:W-:Y:S01]  /*12f0*/  HFMA2.MMA R24, -RZ, RZ, 0, 5.9604644775390625e-08 ;  /* 0x00000001ff187435 */ /* 0x000fe200000001ff */
[----:B------:R-:W-:Y:S02]  /*1300*/  MOV R23, R8 ;  /* 0x0000000800177202 */ /* 0x000fe40000000f00 */
[----:B------:R-:W-:-:S08]  /*1310*/  MOV R15, R22 ;  /* 0x00000016000f7202 */ /* 0x000fd00000000f00 */
[----:B------:R-:W-:Y:S05]  /*1320*/  WARPSYNC.COLLECTIVE R20, `(.L_x_4951) ;  /* 0x0000000014087348 */ /* 0x000fea0003c00000 */
[----:B------:R0:W1:Y:S02]  /*1330*/  SHFL.BFLY P2, R22, R23, R24, R25 ;  /* 0x0c00001817167389 */ /* 0x0000640000040019 */
[----:B01----:R-:W-:Y:S01]  /*1340*/  ENDCOLLECTIVE ;  /* 0x000000000000791b */ /* 0x003fe20003800000 */
.L_x_4951:
[----:B------:R-:W-:Y:S01]  /*1350*/  HFMA2.MMA R24, -RZ, RZ, 0, 1.1920928955078125e-07 ;  /* 0x00000002ff187435 */ /* 0x000fe200000001ff */
[----:B------:R-:W-:-:S05]  /*1360*/  MOV R17, R22 ;  /* 0x0000001600117202 */ /* 0x000fca0000000f00 */
[----:B------:R-:W-:-:S05]  /*1370*/  FADD.FTZ R18, R8, R17 ;  /* 0x0000001108127221 */ /* 0x000fca0000010000 */
[----:B------:R-:W-:-:S07]  /*1380*/  MOV R23, R18 ;  /* 0x0000001200177202 */ /* 0x000fce0000000f00 */
[----:B------:R-:W-:Y:S05]  /*1390*/  WARPSYNC.COLLECTIVE R20, `(.L_x_4952) ;  /* 0x0000000014087348 */ /* 0x000fea0003c00000 */
[----:B------:R0:W1:Y:S02]  /*13a0*/  SHFL.BFLY P2, R22, R23, R24, R25 ;  /* 0x0c00001817167389 */ /* 0x0000640000040019 */
[----:B01----:R-:W-:Y:S01]  /*13b0*/  ENDCOLLECTIVE ;  /* 0x000000000000791b */ /* 0x003fe20003800000 */
.L_x_4952:
[----:B------:R-:W-:Y:S01]  /*13c0*/  HFMA2.MMA R24, -RZ, RZ, 0, 2.384185791015625e-07 ;  /* 0x00000004ff187435 */ /* 0x000fe200000001ff */
[----:B------:R-:W-:-:S05]  /*13d0*/  MOV R13, R22 ;  /* 0x00000016000d7202 */ /* 0x000fca0000000f00 */
[----:B------:R-:W-:-:S04]  /*13e0*/  FADD.FTZ R19, R18, R13 ;  /* 0x0000000d12137221 */ /* 0x000fc80000010000 */
[----:B------:R-:W-:-:S07]  /*13f0*/  IMAD.MOV.U32 R23, RZ, RZ, R19 ;  /* 0x000000ffff177224 */ /* 0x000fce00078e0013 */
[----:B------:R-:W-:Y:S05]  /*1400*/  WARPSYNC.COLLECTIVE R20, `(.L_x_4953) ;  /* 0x0000000014087348 */ /* 0x000fea0003c00000 */
[----:B------:R0:W1:Y:S02]  /*1410*/  SHFL.BFLY P2, R22, R23, R24, R25 ;  /* 0x0c00001817167389 */ /* 0x0000640000040019 */
[----:B01----:R-:W-:Y:S01]  /*1420*/  ENDCOLLECTIVE ;  /* 0x000000000000791b */ /* 0x003fe20003800000 */
.L_x_4953:
[----:B------:R-:W-:Y:S01]  /*1430*/  HFMA2.MMA R24, -RZ, RZ, 0, 4.76837158203125e-07 ;  /* 0x00000008ff187435 */ /* 0x000fe200000001ff */
[----:B------:R-:W-:-:S05]  /*1440*/  MOV R8, R22 ;  /* 0x0000001600087202 */ /* 0x000fca0000000f00 */
[----:B------:R-:W-:-:S05]  /*1450*/  FADD.FTZ R8, R19, R8 ;  /* 0x0000000813087221 */ /* 0x000fca0000010000 */
[----:B------:R-:W-:-:S07]  /*1460*/  MOV R23, R8 ;  /* 0x0000000800177202 */ /* 0x000fce0000000f00 */
[----:B------:R-:W-:Y:S05]  /*1470*/  WARPSYNC.COLLECTIVE R20, `(.L_x_4954) ;  /* 0x0000000014087348 */ /* 0x000fea0003c00000 */
[----:B------:R0:W1:Y:S02]  /*1480*/  SHFL.BFLY P2, R22, R23, R24, R25 ;  /* 0x0c00001817167389 */ /* 0x0000640000040019 */
[----:B01----:R-:W-:Y:S01]  /*1490*/  ENDCOLLECTIVE ;  /* 0x000000000000791b */ /* 0x003fe20003800000 */
.L_x_4954:
[----:B------:R-:W-:Y:S01]  /*14a0*/  HFMA2.MMA R24, -RZ, RZ, 0, 9.5367431640625e-07 ;  /* 0x00000010ff187435 */ /* 0x000fe200000001ff */
[----:B------:R-:W-:-:S05]  /*14b0*/  MOV R21, R22 ;  /* 0x0000001600157202 */ /* 0x000fca0000000f00 */
[----:B------:R-:W-:-:S05]  /*14c0*/  FADD.FTZ R21, R8, R21 ;  /* 0x0000001508157221 */ /* 0x000fca0000010000 */
[----:B------:R-:W-:-:S07]  /*14d0*/  MOV R23, R21 ;  /* 0x0000001500177202 */ /* 0x000fce0000000f00 */
[----:B------:R-:W-:Y:S05]  /*14e0*/  WARPSYNC.COLLECTIVE R20, `(.L_x_4955) ;  /* 0x0000000014087348 */ /* 0x000fea0003c00000 */
[----:B------:R0:W1:Y:S02]  /*14f0*/  SHFL.BFLY P2, R22, R23, R24, R25 ;  /* 0x0c00001817167389 */ /* 0x0000640000040019 */
[----:B01----:R-:W-:Y:S01]  /*1500*/  ENDCOLLECTIVE ;  /* 0x000000000000791b */ /* 0x003fe20003800000 */
.L_x_4955:
[----:B------:R-:W-:Y:S01]  /*1510*/  MOV R14, R22 ;  /* 0x00000016000e7202 */ /* 0x000fe20000000f00 */
[----:B------:R-:W-:Y:S06]  /*1520*/  BRA `(.L_x_4956) ;  /* 0xfffffff400d47947 */ /* 0x000fec000383ffff */
.L_x_4957:
        /* <DEDUP_REMOVED lines=13> */
.L_x_16918:


//--------------------- .text._ZN10layer_norm13ln_bwd_kernelINS_13Kernel_traitsIf13__nv_bfloat16S2_S2_fjLj1280ELj1ELj4ELj1ELj16ENS_18Kernel_traits_baseILj1280EfS2_S2_S2_fjLj128EEEEELb1ELb1ELb1ELb0EEEvNS_9BwdParamsE --------------------------
	.section	.text._ZN10layer_norm13ln_bwd_kernelINS_13Kernel_traitsIf13__nv_bfloat16S2_S2_fjLj1280ELj1ELj4ELj1ELj16ENS_18Kernel_traits_baseILj1280EfS2_S2_S2_fjLj128EEEEELb1ELb1ELb1ELb0EEEvNS_9BwdParamsE,"ax",@progbits
	.align	128
        .global         _ZN10layer_norm13ln_bwd_kernelINS_13Kernel_traitsIf13__nv_bfloat16S2_S2_fjLj1280ELj1ELj4ELj1ELj16ENS_18Kernel_traits_baseILj1280EfS2_S2_S2_fjLj128EEEEELb1ELb1ELb1ELb0EEEvNS_9BwdParamsE
        .type           _ZN10layer_norm13ln_bwd_kernelINS_13Kernel_traitsIf13__nv_bfloat16S2_S2_fjLj1280ELj1ELj4ELj1ELj16ENS_18Kernel_traits_baseILj1280EfS2_S2_S2_fjLj128EEEEELb1ELb1ELb1ELb0EEEvNS_9BwdParamsE,@function
        .size           _ZN10layer_norm13ln_bwd_kernelINS_13Kernel_traitsIf13__nv_bfloat16S2_S2_fjLj1280ELj1ELj4ELj1ELj16ENS_18Kernel_traits_baseILj1280EfS2_S2_S2_fjLj128EEEEELb1ELb1ELb1ELb0EEEvNS_9BwdParamsE,(.L_x_16919 - _ZN10layer_norm13ln_bwd_kernelINS_13Kernel_traitsIf13__nv_bfloat16S2_S2_fjLj1280ELj1ELj4ELj1ELj16ENS_18Kernel_traits_baseILj1280EfS2_S2_S2_fjLj128EEEEELb1ELb1ELb1ELb0EEEvNS_9BwdParamsE)
        .other          _ZN10layer_norm13ln_bwd_kernelINS_13Kernel_traitsIf13__nv_bfloat16S2_S2_fjLj1280ELj1ELj4ELj1ELj16ENS_18Kernel_traits_baseILj1280EfS2_S2_S2_fjLj128EEEEELb1ELb1ELb1ELb0EEEvNS_9BwdParamsE,@"STO_CUDA_ENTRY STV_DEFAULT"
_ZN10layer_norm13ln_bwd_kernelINS_13Kernel_traitsIf13__nv_bfloat16S2_S2_fjLj1280ELj1ELj4ELj1ELj16ENS_18Kernel_traits_baseILj1280EfS2_S2_S2_fjLj128EEEEELb1ELb1ELb1ELb0EEEvNS_9BwdParamsE:
.text._ZN10layer_norm13ln_bwd_kernelINS_13Kernel_traitsIf13__nv_bfloat16S2_S2_fjLj1280ELj1ELj4ELj1ELj16ENS_18Kernel_traits_baseILj1280EfS2_S2_S2_fjLj128EEEEELb1ELb1ELb1ELb0EEEvNS_9BwdParamsE:
        /* <DEDUP_REMOVED lines=10> */
[----:B------:R-:W-:-:S03]  /*00a0*/  ULDC.64 UR10, c[0x0][0x308] ;  /* 0x0000c200000a7ab9 */ /* 0x000fc60000000a00 */
        /* <DEDUP_REMOVED lines=13> */
[----:B------:R-:W1:Y:S01]  /*0180*/  @P4 LDC.64 R4, c[0x0][0x260] ;  /* 0x00009800ff044b82 */ /* 0x000e620000000a00 */
[----:B------:R-:W-:Y:S01]  /*0190*/  P2R R0, PR, RZ, 0x4 ;  /* 0x00000004ff007803 */ /* 0x000fe20000000000 */
[----:B------:R2:W-:Y:S04]  /*01a0*/  STL [R1+0x2c], R10 ;  /* 0x00002c0a01007387 */ /* 0x0005e80000100800 */
[----:B------:R-:W3:Y:S02]  /*01b0*/  LDL.64 R108, [R1+0x148] ;  /* 0x00014800016c7983 */ /* 0x000ee40000100a00 */
[----:B------:R-:W4:Y:S02]  /*01c0*/  @P4 LDC.64 R6, c[0x0][0x278] ;  /* 0x00009e00ff064b82 */ /* 0x000f240000000a00 */
[----:B------:R-:W3:Y:S04]  /*01d0*/  LDL.64 R110, [R1+0x150] ;  /* 0x00015000016e7983 */ /* 0x000ee80000100a00 */
[----:B------:R5:W-:Y:S02]  /*01e0*/  STL [R1+0x28], R0 ;  /* 0x0000280001007387 */ /* 0x000be40000100800 */
[----:B0-----:R-:W0:Y:S02]  /*01f0*/  @P3 LDC.64 R8, c[0x0][0x260] ;  /* 0x00009800ff083b82 */ /* 0x001e240000000a00 */
[----:B------:R-:W5:Y:S04]  /*0200*/  LDL.64 R104, [R1+0x138] ;  /* 0x0001380001687983 */ /* 0x000f680000100a00 */
[----:B------:R-:W5:Y:S02]  /*0210*/  LDL.64 R106, [R1+0x140] ;  /* 0x00014000016a7983 */ /* 0x000f640000100a00 */
[----:B--2---:R-:W2:Y:S02]  /*0220*/  @P3 LDC.64 R10, c[0x0][0x278] ;  /* 0x00009e00ff0a3b82 */ /* 0x004ea40000000a00 */
[----:B------:R-:W5:Y:S04]  /*0230*/  LDL.64 R100, [R1+0x168] ;  /* 0x0001680001647983 */ /* 0x000f680000100a00 */
[----:B------:R-:W5:Y:S02]  /*0240*/  LDL.64 R102, [R1+0x170] ;  /* 0x0001700001667983 */ /* 0x000f640000100a00 */
[----:B------:R-:W2:Y:S02]  /*0250*/  @P0 LDC.64 R16, c[0x0][0x260] ;  /* 0x00009800ff100b82 */ /* 0x000ea40000000a00 */
        /* <DEDUP_REMOVED lines=13> */
[----:B------:R-:W5:Y:S01]  /*0330*/  LDL.64 R86, [R1+0x130] ;  /* 0x0001300001567983 */ /* 0x000f620000100a00 */
[----:B------:R-:W-:Y:S01]  /*0340*/  ULDC.64 UR4, c[0x0][0x208] ;  /* 0x0000820000047ab9 */ /* 0x000fe20000000a00 */
[----:B------:R-:W2:Y:S02]  /*0350*/  @P2 LDC.64 R24, c[0x0][0x260] ;  /* 0x00009800ff182b82 */ /* 0x000ea40000000a00 */
[----:B------:R-:W5:Y:S04]  /*0360*/  LDL.64 R80, [R1+0x118] ;  /* 0x0001180001507983 */ /* 0x000f680000100a00 */
        /* <DEDUP_REMOVED lines=22> */
[----:B------:R-:W5:Y:S01]  /*04d0*/  LDL.64 R46, [R1+0x50] ;  /* 0x00005000012e7983 */ /* 0x000f620000100a00 */
[----:B-1----:R-:W-:-:S04]  /*04e0*/  @P4 IMAD.WIDE.U32 R4, R29, 0x20, R4 ;  /* 0x000000201d044825 */ /* 0x002fc800078e0004 */
[C---:B----4-:R-:W-:Y:S01]  /*04f0*/  @P4 IMAD.WIDE.U32 R6, R29.reuse, 0x20, R6 ;  /* 0x000000201d064825 */ /* 0x050fe200078e0006 */
[----:B------:R-:W-:-:S05]  /*0500*/  @P4 LOP3.LUT R29, R29, 0x20, RZ, 0xfc, !PT ;  /* 0x000000201d1d4812 */ /* 0x000fca00078efcff */
[----:B0-----:R-:W-:-:S04]  /*0510*/  @P3 IMAD.WIDE.U32 R12, R29, 0x20, R8 ;  /* 0x000000201d0c3825 */ /* 0x001fc800078e0008 */
[C---:B--2---:R-:W-:Y:S01]  /*0520*/  @P3 IMAD.WIDE.U32 R14, R29.reuse, 0x20, R10 ;  /* 0x000000201d0e3825 */ /* 0x044fe200078e000a */
[----:B------:R-:W-:-:S05]  /*0530*/  @P3 IADD3 R29, R29, 0x20, RZ ;  /* 0x000000201d1d3810 */ /* 0x000fca0007ffe0ff */
[----:B------:R-:W-:-:S04]  /*0540*/  @P0 IMAD.WIDE.U32 R16, R29, 0x20, R16 ;  /* 0x000000201d100825 */ /* 0x000fc800078e0010 */
[C---:B------:R-:W-:Y:S01]  /*0550*/  @P0 IMAD.WIDE.U32 R18, R29.reuse, 0x20, R18 ;  /* 0x000000201d120825 */ /* 0x040fe200078e0012 */
[----:B------:R-:W-:-:S05]  /*0560*/  @P0 IADD3 R29, R29, 0x20, RZ ;  /* 0x000000201d1d0810 */ /* 0x000fca0007ffe0ff */
[----:B------:R-:W-:-:S04]  /*0570*/  @P1 IMAD.WIDE.U32 R20, R29, 0x20, R20 ;  /* 0x000000201d141825 */ /* 0x000fc800078e0014 */
[----:B------:R-:W-:-:S04]  /*0580*/  @P1 IMAD.WIDE.U32 R22, R29, 0x20, R22 ;  /* 0x000000201d161825 */ /* 0x000fc800078e0016 */
[----:B------:R-:W-:-:S04]  /*0590*/  @P1 VIADD R29, R29, 0x20 ;  /* 0x000000201d1d1836 */ /* 0x000fc80000000000 */
[----:B------:R-:W-:-:S04]  /*05a0*/  @P2 IMAD.WIDE.U32 R10, R29, 0x20, R26 ;  /* 0x000000201d0a2825 */ /* 0x000fc800078e001a */
[----:B------:R-:W-:Y:S01]  /*05b0*/  @P2 IMAD.WIDE.U32 R8, R29, 0x20, R24 ;  /* 0x000000201d082825 */ /* 0x000fe200078e0018 */
[----:B---3--:R-:W2:Y:S04]  /*05c0*/  @P4 LDG.E.128 R108, desc[UR4][R4.64] ;  /* 0x00000004046c4981 */ /* 0x008ea8000c1e1d00 */
[----:B-----5:R0:W3:Y:S04]  /*05d0*/  @P4 LDG.E.128 R104, desc[UR4][R4.64+0x10] ;  /* 0x0000100404684981 */ /* 0x0200e8000c1e1d00 */
[----:B------:R-:W4:Y:S04]  /*05e0*/  @P4 LDG.E.128 R100, desc[UR4][R6.64+0x10] ;  /* 0x0000100406644981 */ /* 0x000f28000c1e1d00 */
        /* <DEDUP_REMOVED lines=41> */
[----:B--2---:R-:W-:Y:S04]  /*0880*/  @P4 STL.64 [R1+0x148], R108 ;  /* 0x0001486c01004387 */ /* 0x004fe80000100a00 */
[----:B------:R-:W-:Y:S04]  /*0890*/  @P4 STL.64 [R1+0x150], R110 ;  /* 0x0001506e01004387 */ /* 0x000fe80000100a00 */
[----:B---3--:R-:W-:Y:S04]  /*08a0*/  @P4 STL.64 [R1+0x138], R104 ;  /* 0x0001386801004387 */ /* 0x008fe80000100a00 */
[----:B------:R-:W-:Y:S04]  /*08b0*/  @P4 STL.64 [R1+0x140], R106 ;  /* 0x0001406a01004387 */ /* 0x000fe80000100a00 */
[----:B----4-:R-:W-:Y:S04]  /*08c0*/  @P4 STL.64 [R1+0x168], R100 ;  /* 0x0001686401004387 */ /* 0x010fe80000100a00 */
[----:B------:R-:W-:Y:S04]  /*08d0*/  @P4 STL.64 [R1+0x170], R102 ;  /* 0x0001706601004387 */ /* 0x000fe80000100a00 */
[----:B-----5:R-:W-:Y:S04]  /*08e0*/  @P4 STL.64 [R1+0x158], R96 ;  /* 0x0001586001004387 */ /* 0x020fe80000100a00 */
        /* <DEDUP_REMOVED lines=31> */
[----:B------:R5:W-:Y:S04]  /*0ae0*/  @P2 STL.64 [R1+0x50], R46 ;  /* 0x0000502e01002387 */ /* 0x000be80000100a00 */
[----:B------:R5:W-:Y:S01]  /*0af0*/  @P2 STL.64 [R1+0x40], R42 ;  /* 0x0000402a01002387 */ /* 0x000be20000100a00 */
[----:B------:R-:W-:Y:S01]  /*0b00*/  ISETP.GE.AND P2, PT, R4, UR6, PT ;  /* 0x0000000604007c0c */ /* 0x000fe2000bf46270 */
[----:B------:R-:W-:Y:S01]  /*0b10*/  ULDC.64 UR6, c[0x0][0x2c8] ;  /* 0x0000b20000067ab9 */ /* 0x000fe20000000a00 */
[----:B0-----:R-:W-:-:S02]  /*0b20*/  CS2R R32, SRZ ;  /* 0x0000000000207805 */ /* 0x001fc4000001ff00 */
[----:B-1----:R-:W-:Y:S02]  /*0b30*/  CS2R R34, SRZ ;  /* 0x0000000000227805 */ /* 0x002fe4000001ff00 */
[----:B--2---:R-:W-:Y:S02]  /*0b40*/  CS2R R36, SRZ ;  /* 0x0000000000247805 */ /* 0x004fe4000001ff00 */
[----:B---3--:R-:W-:Y:S02]  /*0b50*/  CS2R R38, SRZ ;  /* 0x0000000000267805 */ /* 0x008fe4000001ff00 */
[----:B----4-:R-:W-:Y:S02]  /*0b60*/  CS2R R40, SRZ ;  /* 0x0000000000287805 */ /* 0x010fe4000001ff00 */
        /* <DEDUP_REMOVED lines=36> */
[----:B------:R-:W-:-:S11]  /*0db0*/  HFMA2.MMA R25, -RZ, RZ, 0, 0 ;  /* 0x00000000ff197435 */ /* 0x000fd600000001ff */
.L_x_5200:
[----:B------:R-:W0:Y:S08]  /*0dc0*/  LDC.64 R2, c[0x0][0x288] ;  /* 0x0000a200ff027b82 */ /* 0x000e300000000a00 */
[----:B------:R-:W1:Y:S08]  /*0dd0*/  LDC.64 R6, c[0x0][0x258] ;  /* 0x00009600ff067b82 */ /* 0x000e700000000a00 */
[----:B------:R-:W2:Y:S01]  /*0de0*/  LDC.64 R178, c[0x0][0x280] ;  /* 0x0000a000ffb27b82 */ /* 0x000ea20000000a00 */
[----:B0-----:R-:W-:-:S07]  /*0df0*/  IMAD.WIDE R2, R4, 0x4, R2 ;  /* 0x0000000404027825 */ /* 0x001fce00078e0202 */
[----:B------:R-:W0:Y:S01]  /*0e00*/  LDC.64 R176, c[0x0][0x250] ;  /* 0x00009400ffb07b82 */ /* 0x000e220000000a00 */
[----:B------:R2:W3:Y:S01]  /*0e10*/  LDG.E R8, desc[UR4][R2.64] ;  /* 0x0000000402087981 */ /* 0x0004e2000c1e1900 */
[C---:B-1----:R-:W-:Y:S01]  /*0e20*/  IMAD.WIDE R6, R4.reuse, 0x4, R6 ;  /* 0x0000000404067825 */ /* 0x042fe200078e0206 */
[----:B------:R-:W1:Y:S05]  /*0e30*/  S2R R182, SR_TID.X ;  /* 0x0000000000b67919 */ /* 0x000e6a0000002100 */
[----:B------:R-:W4:Y:S01]  /*0e40*/  LDC.64 R180, c[0x0][0x2c8] ;  /* 0x0000b200ffb47b82 */ /* 0x000f220000000a00 */
[----:B-----5:R-:W5:Y:S01]  /*0e50*/  LDG.E R5, desc[UR4][R6.64] ;  /* 0x0000000406057981 */ /* 0x020f62000c1e1900 */
[----:B--2---:R-:W-:-:S05]  /*0e60*/  IMAD.WIDE R2, R4, 0x4, R178 ;  /* 0x0000000404027825 */ /* 0x004fca00078e02b2 */
[----:B------:R2:W5:Y:S01]  /*0e70*/  LDG.E R6, desc[UR4][R2.64] ;  /* 0x0000000402067981 */ /* 0x000562000c1e1900 */
[----:B0-----:R-:W-:Y:S01]  /*0e80*/  IMAD.WIDE R176, R4, 0x4, R176 ;  /* 0x0000000404b07825 */ /* 0x001fe200078e02b0 */
[----:B------:R-:W-:Y:S04]  /*0e90*/  BSSY B1, `(.L_x_4960) ;  /* 0x00002a3000017945 */ /* 0x000fe80003800000 */
[----:B------:R4:W5:Y:S01]  /*0ea0*/  LDG.E R186, desc[UR4][R176.64] ;  /* 0x00000004b0ba7981 */ /* 0x000962000c1e1900 */
[----:B--2---:R-:W-:-:S04]  /*0eb0*/  IMAD.U32 R2, RZ, RZ, UR20 ;  /* 0x00000014ff027e24 */ /* 0x004fc8000f8e00ff */
[----:B------:R-:W-:-:S05]  /*0ec0*/  IMAD R3, R4, R2, RZ ;  /* 0x0000000204037224 */ /* 0x000fca00078e02ff */
[----:B------:R-:W-:-:S04]  /*0ed0*/  SHF.R.S32.HI R7, RZ, 0x1f, R3 ;  /* 0x0000001fff077819 */ /* 0x000fc80000011403 */
[----:B------:R-:W-:Y:S02]  /*0ee0*/  LEA.HI R7, R7, R3, RZ, 0x3 ;  /* 0x0000000307077211 */ /* 0x000fe400078f18ff */
[----:B-1----:R-:W-:-:S04]  /*0ef0*/  LOP3.LUT R3, R182, 0x1f, RZ, 0xc0, !PT ;  /* 0x0000001fb6037812 */ /* 0x002fc800078ec0ff */
[----:B------:R-:W-:-:S05]  /*0f00*/  LEA.HI.SX32 R7, R7, R3, 0x1d ;  /* 0x0000000307077211 */ /* 0x000fca00078feaff */
[----:B----4-:R-:W-:Y:S01]  /*0f10*/  IMAD.WIDE.U32 R176, R7, 0x10, R180 ;  /* 0x0000001007b07825 */ /* 0x010fe200078e00b4 */
        /* <DEDUP_REMOVED lines=20> */
[----:B------:R-:W-:Y:S02]  /*1060*/  IADD3 R8, R8, 0x20, RZ ;  /* 0x0000002008087810 */ /* 0x000fe40007ffe0ff */
[----:B------:R-:W-:-:S07]  /*1070*/  IADD3 R178, R7, 0x20, RZ ;  /* 0x0000002007b27810 */ /* 0x000fce0007ffe0ff */
.L_x_4963:
[----:B------:R-:W-:Y:S05]  /*1080*/  BSYNC B2 ;  /* 0x0000000000027941 */ /* 0x000fea0003800000 */
.L_x_4962:
        /* <DEDUP_REMOVED lines=11> */
[----:B------:R-:W-:Y:S01]  /*1140*/  VIADD R8, R8, 0x20 ;  /* 0x0000002008087836 */ /* 0x000fe20000000000 */
[----:B------:R-:W-:-:S07]  /*1150*/  IADD3 R178, R178, 0x20, RZ ;  /* 0x00000020b2b27810 */ /* 0x000fce0007ffe0ff */
.L_x_4965:
[----:B------:R-:W-:Y:S05]  /*1160*/  BSYNC B2 ;  /* 0x0000000000027941 */ /* 0x000fea0003800000 */
.L_x_4964:
        /* <DEDUP_REMOVED lines=11> */
.L_x_4967:
[----:B------:R-:W-:Y:S05]  /*1220*/  BSYNC B2 ;  /* 0x0000000000027941 */ /* 0x000fea0003800000 */
.L_x_4966:
        /* <DEDUP_REMOVED lines=9> */
[----:B------:R-:W-:Y:S02]  /*12c0*/  IADD3 R8, R8, 0x20, RZ ;  /* 0x0000002008087810 */ /* 0x000fe40007ffe0ff */
[----:B------:R-:W-:-:S07]  /*12d0*/  IADD3 R178, R178, 0x20, RZ ;  /* 0x00000020b2b27810 */ /* 0x000fce0007ffe0ff */
.L_x_4969:
[----:B------:R-:W-:Y:S05]  /*12e0*/  BSYNC B2 ;  /* 0x0000000000027941 */ /* 0x000fea0003800000 */
.L_x_4968:
[----:B012---:R-:W2:Y:S01]  /*12f0*/  LDL R176, [R1+0x28] ;  /* 0x0000280001b07983 */ /* 0x007ea20000100800 */
[----:B------:R-:W-:Y:S01]  /*1300*/  HFMA2.MMA R218, -RZ, RZ, 0, 0 ;  /* 0x00000000ffda7435 */ /* 0x000fe200000001ff */
        /* <DEDUP_REMOVED lines=10> */
[----:B------:R-:W-:Y:S01]  /*13b0*/  MOV R218, RZ ;  /* 0x000000ff00da7202 */ /* 0x000fe20000000f00 */
[----:B------:R-:W-:Y:S06]  /*13c0*/  BRA `(.L_x_4970) ;  /* 0x00000024003c7947 */ /* 0x000fec0003800000 */
.L_x_4961:
        /* <DEDUP_REMOVED lines=19> */
[----:B------:R-:W-:Y:S01]  /*1500*/  ISETP.NE.U32.AND P4, PT, RZ, UR6, PT ;  /* 0x00000006ff007c0c */ /* 0x000fe2000bf85070 */
[----:B------:R-:W0:Y:S01]  /*1510*/  LDC.U8 R180, c[0x0][0x2a0] ;  /* 0x0000a800ffb47b82 */ /* 0x000e220000000000 */
[----:B------:R-:W-:Y:S02]  /*1520*/  STL [R1+0x184], R6 ;  /* 0x0001840601007387 */ /* 0x000fe40000100800 */
[----:B------:R-:W-:Y:S02]  /*1530*/  ISETP.NE.AND.EX P4, PT, RZ, UR7, PT, P4 ;  /* 0x00000007ff007c0c */ /* 0x000fe4000bf85340 */
[----:B------:R-:W-:Y:S03]  /*1540*/  STL [R1+0x180], R4 ;  /* 0x0001800401007387 */ /* 0x000fe60000100800 */
[----:B------:R-:W1:Y:S01]  /*1550*/  LDC.64 R178, c[0x0][0x2b8] ;  /* 0x0000ae00ffb27b82 */ /* 0x000e620000000a00 */
[----:B------:R2:W-:Y:S04]  /*1560*/  STL [R1+0x17c], R3 ;  /* 0x00017c0301007387 */ /* 0x0005e80000100800 */
[----:B------:R3:W-:Y:S03]  /*1570*/  STL [R1+0x178], R2 ;  /* 0x0001780201007387 */ /* 0x0007e60000100800 */
[----:B------:R-:W4:Y:S01]  /*1580*/  LDC.64 R190, c[0x0][0x240] ;  /* 0x00009000ffbe7b82 */ /* 0x000f220000000a00 */
[----:B------:R3:W5:Y:S04]  /*1590*/  @P4 LDG.E.128 R144, desc[UR4][R176.64] ;  /* 0x00000004b0904981 */ /* 0x000768000c1e1d00 */
[----:B--2---:R-:W2:Y:S01]  /*15a0*/  LDL R3, [R1+0x150] ;  /* 0x0001500001037983 */ /* 0x004ea20000100800 */
[----:B0-----:R-:W-:-:S03]  /*15b0*/  ISETP.NE.AND P4, PT, R180, RZ, PT ;  /* 0x000000ffb400720c */ /* 0x001fc60003f85270 */
[----:B---3--:R-:W3:Y:S01]  /*15c0*/  LDL R2, [R1+0x148] ;  /* 0x0001480001027983 */ /* 0x008ee20000100800 */
[----:B------:R-:W0:Y:S03]  /*15d0*/  LDC.64 R176, c[0x0][0x238] ;  /* 0x00008e00ffb07b82 */ /* 0x000e260000000a00 */
[----:B------:R-:W4:Y:S01]  /*15e0*/  LDL R4, [R1+0x138] ;  /* 0x0001380001047983 */ /* 0x000f220000100800 */
[----:B0-----:R-:W-:-:S05]  /*15f0*/  IMAD.WIDE.U32 R176, R7, 0x10, R176 ;  /* 0x0000001007b07825 */ /* 0x001fca00078e00b0 */
[----:B------:R1:W2:Y:S02]  /*1600*/  LDG.E.128 R180, desc[UR4][R176.64] ;  /* 0x00000004b0b47981 */ /* 0x0002a4000c1e1d00 */
[----:B-1----:R-:W-:-:S06]  /*1610*/  IMAD.WIDE.U32 R176, R185, 0x10, R178 ;  /* 0x00000010b9b07825 */ /* 0x002fcc00078e00b2 */
[----:B------:R-:W3:Y:S01]  /*1620*/  LDG.E.128 R176, desc[UR4][R176.64] ;  /* 0x00000004b0b07981 */ /* 0x000ee2000c1e1d00 */
[----:B------:R-:W-:Y:S02]  /*1630*/  FSEL R0, R186, RZ, !P4 ;  /* 0x000000ffba007208 */ /* 0x000fe40006000000 */
[C---:B--2---:R-:W-:Y:S01]  /*1640*/  PRMT R216, R181.reuse, 0x7632, R216 ;  /* 0x00007632b5d87816 */ /* 0x044fe200000000d8 */
[C---:B------:R-:W-:Y:S01]  /*1650*/  IMAD.U32 R223, R180.reuse, 0x10000, RZ ;  /* 0x00010000b4df7824 */ /* 0x040fe200078e00ff */
[----:B------:R-:W-:Y:S02]  /*1660*/  SHF.L.U32 R181, R181, 0x10, RZ ;  /* 0x00000010b5b57819 */ /* 0x000fe400000006ff */
[----:B------:R-:W-:Y:S02]  /*1670*/  PRMT R218, R180, 0x7632, R218 ;  /* 0x00007632b4da7816 */ /* 0x000fe400000000da */
[----:B------:R-:W-:Y:S02]  /*1680*/  PRMT R180, R182, 0x7632, R180 ;  /* 0x00007632b6b47816 */ /* 0x000fe400000000b4 */
[C---:B------:R-:W-:Y:S01]  /*1690*/  PRMT R217, R183.reuse, 0x7632, R217 ;  /* 0x00007632b7d97816 */ /* 0x040fe200000000d9 */
[----:B------:R-:W-:Y:S01]  /*16a0*/  FADD.FTZ R250, -R0, R223 ;  /* 0x000000df00fa7221 */ /* 0x000fe20000010100 */
[----:B------:R-:W-:Y:S01]  /*16b0*/  SHF.L.U32 R249, R182, 0x10, RZ ;  /* 0x00000010b6f97819 */ /* 0x000fe200000006ff */
[----:B------:R-:W-:Y:S01]  /*16c0*/  FADD.FTZ R223, -R0, R181 ;  /* 0x000000b500df7221 */ /* 0x000fe20000010100 */
        /* <DEDUP_REMOVED lines=11> */
[C---:B---3--:R-:W-:Y:S01]  /*1780*/  SHF.L.U32 R216, R176.reuse, 0x10, RZ ;  /* 0x00000010b0d87819 */ /* 0x048fe200000006ff */
[----:B------:R-:W-:Y:S01]  /*1790*/  FMUL.FTZ R0, R5, R250 ;  /* 0x000000fa05007220 */ /* 0x000fe20000410000 */
[----:B------:R-:W-:Y:S01]  /*17a0*/  PRMT R251, R176, 0x7632, R251 ;  /* 0x00007632b0fb7816 */ /* 0x000fe200000000fb */
[----:B------:R-:W-:-:S02]  /*17b0*/  IMAD.U32 R176, R177, 0x10000, RZ ;  /* 0x00010000b1b07824 */ /* 0x000fc400078e00ff */
[----:B------:R-:W-:Y:S01]  /*17c0*/  FADD.FTZ R64, R64, R216 ;  /* 0x000000d840407221 */ /* 0x000fe20000010000 */
[-C--:B------:R-:W-:Y:S01]  /*17d0*/  FFMA.FTZ R24, R0, R216.reuse, R24 ;  /* 0x000000d800187223 */ /* 0x080fe20000010018 */
[----:B------:R-:W-:Y:S01]  /*17e0*/  FMUL.FTZ R216, R2, R216 ;  /* 0x000000d802d87220 */ /* 0x000fe20000410000 */
[----:B------:R-:W-:Y:S01]  /*17f0*/  PRMT R6, R178, 0x7632, R6 ;  /* 0x00007632b2067816 */ /* 0x000fe20000000006 */
[----:B------:R-:W-:Y:S01]  /*1800*/  FMUL.FTZ R2, R5, R223 ;  /* 0x000000df05027220 */ /* 0x000fe20000410000 */
[----:B------:R-:W-:Y:S01]  /*1810*/  PRMT R252, R177, 0x7632, R252 ;  /* 0x00007632b1fc7816 */ /* 0x000fe200000000fc */
[----:B------:R-:W-:Y:S02]  /*1820*/  IMAD.U32 R177, R251, 0x10000, RZ ;  /* 0x00010000fbb17824 */ /* 0x000fe400078e00ff */
[----:B------:R-:W-:Y:S01]  /*1830*/  FADD.FTZ R66, R66, R176 ;  /* 0x000000b042427221 */ /* 0x000fe20000010000 */
[----:B------:R-:W2:Y:S01]  /*1840*/  LDL R251, [R1+0x140] ;  /* 0x0001400001fb7983 */ /* 0x000ea20000100800 */
[-C--:B------:R-:W-:Y:S01]  /*1850*/  FFMA.FTZ R26, R2, R176.reuse, R26 ;  /* 0x000000b0021a7223 */ /* 0x080fe2000001001a */
[----:B------:R-:W-:Y:S01]  /*1860*/  FMUL.FTZ R3, R3, R176 ;  /* 0x000000b003037220 */ /* 0x000fe20000410000 */
[----:B------:R-:W-:Y:S01]  /*1870*/  SHF.L.U32 R176, R6, 0x10, RZ ;  /* 0x0000001006b07819 */ /* 0x000fe200000006ff */
[----:B------:R-:W-:Y:S04]  /*1880*/  STL [R1+0x24], R2 ;  /* 0x0000240201007387 */ /* 0x000fe80000100800 */
[----:B------:R-:W3:Y:S01]  /*1890*/  LDL R6, [R1+0x14c] ;  /* 0x00014c0001067983 */ /* 0x000ee20000100800 */
[----:B------:R-:W-:Y:S01]  /*18a0*/  SHF.L.U32 R249, R178, 0x10, RZ ;  /* 0x00000010b2f97819 */ /* 0x000fe200000006ff */
[----:B------:R-:W-:Y:S01]  /*18b0*/  FMUL.FTZ R218, R5, R218 ;  /* 0x000000da05da7220 */ /* 0x000fe20000410000 */
[----:B------:R-:W-:-:S02]  /*18c0*/  PRMT R250, R179, 0x7632, R250 ;  /* 0x00007632b3fa7816 */ /* 0x000fc400000000fa */
[----:B------:R-:W-:Y:S01]  /*18d0*/  SHF.L.U32 R178, R252, 0x10, RZ ;  /* 0x00000010fcb27819 */ /* 0x000fe200000006ff */
[----:B----4-:R-:W-:Y:S01]  /*18e0*/  FMUL.FTZ R223, R4, R249 ;  /* 0x000000f904df7220 */ /* 0x010fe20000410000 */
[----:B------:R-:W-:Y:S01]  /*18f0*/  STL [R1+0xc], R218 ;  /* 0x00000cda01007387 */ /* 0x000fe20000100800 */
[C---:B------:R-:W-:Y:S01]  /*1900*/  FMUL.FTZ R252, R5.reuse, R183 ;  /* 0x000000b705fc7220 */ /* 0x040fe20000410000 */
[----:B------:R-:W-:Y:S02]  /*1910*/  IMAD.U32 R183, R250, 0x10000, RZ ;  /* 0x00010000fab77824 */ /* 0x000fe400078e00ff */
[----:B------:R-:W-:Y:S01]  /*1920*/  STL [R1+0x18], R3 ;  /* 0x0000180301007387 */ /* 0x000fe20000100800 */
[----:B------:R-:W-:-:S03]  /*1930*/  FMUL.FTZ R4, R5, R182 ;  /* 0x000000b605047220 */ /* 0x000fc60000410000 */
[----:B------:R-:W4:Y:S04]  /*1940*/  LDL R250, [R1+0x154] ;  /* 0x0001540001fa7983 */ /* 0x000f280000100800 */
[----:B------:R-:W-:Y:S04]  /*1950*/  STL [R1+0x8], R223 ;  /* 0x000008df01007387 */ /* 0x000fe80000100800 */
[----:B------:R-:W4:Y:S01]  /*1960*/  LDL R182, [R1+0x13c] ;  /* 0x00013c0001b67983 */ /* 0x000f220000100800 */
[----:B------:R-:W-:Y:S01]  /*1970*/  SHF.L.U32 R179, R179, 0x10, RZ ;  /* 0x00000010b3b37819 */ /* 0x000fe200000006ff */
[----:B------:R-:W-:Y:S01]  /*1980*/  FADD.FTZ R68, R68, R249 ;  /* 0x000000f944447221 */ /* 0x000fe20000010000 */
[----:B------:R-:W-:Y:S01]  /*1990*/  FFMA.FTZ R28, R218, R249, R28 ;  /* 0x000000f9da1c7223 */ /* 0x000fe2000001001c */
[----:B------:R-:W-:Y:S01]  /*19a0*/  FADD.FTZ R65, R65, R177 ;  /* 0x000000b141417221 */ /* 0x000fe20000010000 */
[----:B------:R-:W-:Y:S01]  /*19b0*/  FFMA.FTZ R25, R4, R177, R25 ;  /* 0x000000b104197223 */ /* 0x000fe20000010019 */
[----:B------:R-:W-:Y:S01]  /*19c0*/  FADD.FTZ R70, R70, R179 ;  /* 0x000000b346467221 */ /* 0x000fe20000010000 */
[----:B------:R-:W-:Y:S01]  /*19d0*/  FFMA.FTZ R30, R252, R179, R30 ;  /* 0x000000b3fc1e7223 */ /* 0x000fe2000001001e */
[----:B------:R-:W-:Y:S01]  /*19e0*/  FMUL.FTZ R249, R5, R181 ;  /* 0x000000b505f97220 */ /* 0x000fe20000410000 */
[----:B------:R-:W-:Y:S01]  /*19f0*/  STL [R1+0x20], R4 ;  /* 0x0000200401007387 */ /* 0x000fe20000100800 */
[----:B------:R-:W-:-:S06]  /*1a00*/  IMAD.WIDE.U32 R190, R8, 0x8, R190 ;  /* 0x0000000808be7825 */ /* 0x000fcc00078e00be */
[----:B------:R-:W5:Y:S01]  /*1a10*/  LDG.E.64 R190, desc[UR4][R190.64] ;  /* 0x00000004bebe7981 */ /* 0x000f62000c1e1b00 */
[----:B--2---:R-:W-:Y:S01]  /*1a20*/  FMUL.FTZ R251, R251, R179 ;  /* 0x000000b3fbfb7220 */ /* 0x004fe20000410000 */
[----:B------:R-:W-:Y:S01]  /*1a30*/  FADD.FTZ R179, RZ, R216 ;  /* 0x000000d8ffb37221 */ /* 0x000fe20000010000 */
[----:B---3--:R-:W-:Y:S01]  /*1a40*/  FMUL.FTZ R6, R6, R177 ;  /* 0x000000b106067220 */ /* 0x008fe20000410000 */
[----:B------:R-:W-:-:S03]  /*1a50*/  FFMA.FTZ R177, R0, R216, RZ ;  /* 0x000000d800b17223 */ /* 0x000fc600000100ff */
[----:B------:R-:W-:Y:S01]  /*1a60*/  FADD.FTZ R179, R179, R6 ;  /* 0x00000006b3b37221 */ /* 0x000fe20000010000 */
[----:B------:R0:W-:Y:S01]  /*1a70*/  STL [R1+0x1c], R6 ;  /* 0x00001c0601007387 */ /* 0x0001e20000100800 */
[----:B------:R-:W-:-:S03]  /*1a80*/  FFMA.FTZ R177, R4, R6, R177 ;  /* 0x0000000604b17223 */ /* 0x000fc600000100b1 */
[----:B------:R-:W-:Y:S04]  /*1a90*/  STL [R1+0x14], R249 ;  /* 0x000014f901007387 */ /* 0x000fe80000100800 */
[----:B0-----:R0:W5:Y:S04]  /*1aa0*/  LDL.LU R6, [R1+0x184] ;  /* 0x0001840001067983 */ /* 0x0011680000300800 */
[----:B------:R0:W5:Y:S04]  /*1ab0*/  LDL.LU R4, [R1+0x180] ;  /* 0x0001800001047983 */ /* 0x0001680000300800 */
[----:B------:R-:W2:Y:S01]  /*1ac0*/  LDL R181, [R1+0x144] ;  /* 0x0001440001b57983 */ /* 0x000ea20000100800 */
[----:B------:R-:W-:Y:S01]  /*1ad0*/  FADD.FTZ R67, R67, R178 ;  /* 0x000000b243437221 */ /* 0x000fe20000010000 */
[-C--:B------:R-:W-:Y:S01]  /*1ae0*/  FFMA.FTZ R27, R249, R178.reuse, R27 ;  /* 0x000000b2f91b7223 */ /* 0x080fe2000001001b */
[----:B----4-:R-:W-:Y:S01]  /*1af0*/  FMUL.FTZ R250, R250, R178 ;  /* 0x000000b2fafa7220 */ /* 0x010fe20000410000 */
[----:B------:R-:W-:Y:S01]  /*1b00*/  FADD.FTZ R178, R179, R3 ;  /* 0x00000003b3b27221 */ /* 0x000fe20000010000 */
[----:B------:R-:W-:Y:S01]  /*1b10*/  FMUL.FTZ R179, R5, R180 ;  /* 0x000000b405b37220 */ /* 0x000fe20000410000 */
[----:B------:R-:W-:Y:S01]  /*1b20*/  FFMA.FTZ R177, R2, R3, R177 ;  /* 0x0000000302b17223 */ /* 0x000fe200000100b1 */
[----:B------:R-:W-:Y:S01]  /*1b30*/  FMUL.FTZ R180, R182, R176 ;  /* 0x000000b0b6b47220 */ /* 0x000fe20000410000 */
[----:B------:R0:W5:Y:S04]  /*1b40*/  LDL.LU R3, [R1+0x17c] ;  /* 0x00017c0001037983 */ /* 0x0001680000300800 */
[----:B------:R0:W5:Y:S04]  /*1b50*/  LDL.LU R2, [R1+0x178] ;  /* 0x0001780001027983 */ /* 0x0001680000300800 */
[----:B------:R1:W-:Y:S04]  /*1b60*/  STL [R1+0x10], R250 ;  /* 0x000010fa01007387 */ /* 0x0003e80000100800 */
[----:B------:R0:W-:Y:S04]  /*1b70*/  STL [R1+0x4], R179 ;  /* 0x000004b301007387 */ /* 0x0001e80000100800 */
[----:B------:R0:W-:Y:S01]  /*1b80*/  STL [R1], R180 ;  /* 0x000000b401007387 */ /* 0x0001e20000100800 */
        /* <DEDUP_REMOVED lines=8> */
[----:B-1----:R-:W-:Y:S02]  /*1c10*/  FMUL.FTZ R250, R5, R217 ;  /* 0x000000d905fa7220 */ /* 0x002fe40000410000 */
[----:B------:R-:W-:Y:S01]  /*1c20*/  FADD.FTZ R176, R176, R251 ;  /* 0x000000fbb0b07221 */ /* 0x000fe20000010000 */
[----:B------:R-:W-:Y:S01]  /*1c30*/  FFMA.FTZ R177, R252, R251, R177 ;  /* 0x000000fbfcb17223 */ /* 0x000fe200000100b1 */
[----:B------:R-:W-:Y:S01]  /*1c40*/  FADD.FTZ R71, R71, R183 ;  /* 0x000000b747477221 */ /* 0x000fe20000010000 */
[-C--:B------:R-:W-:Y:S01]  /*1c50*/  FFMA.FTZ R31, R250, R183.reuse, R31 ;  /* 0x000000b7fa1f7223 */ /* 0x080fe2000001001f */
[----:B------:R-:W-:Y:S01]  /*1c60*/  IADD3 R185, R185, 0x20, RZ ;  /* 0x00000020b9b97810 */ /* 0x000fe20007ffe0ff */
[----:B------:R-:W-:Y:S01]  /*1c70*/  VIADD R223, R7, 0x20 ;  /* 0x0000002007df7836 */ /* 0x000fe20000000000 */
[----:B------:R-:W-:Y:S01]  /*1c80*/  IADD3 R8, R8, 0x20, RZ ;  /* 0x0000002008087810 */ /* 0x000fe20007ffe0ff */
[----:B--2---:R-:W-:-:S04]  /*1c90*/  FMUL.FTZ R249, R181, R183 ;  /* 0x000000b7b5f97220 */ /* 0x004fc80000410000 */
[----:B------:R-:W-:Y:S01]  /*1ca0*/  FADD.FTZ R217, R176, R249 ;  /* 0x000000f9b0d97221 */ /* 0x000fe20000010000 */
[----:B0-----:R-:W-:-:S07]  /*1cb0*/  FFMA.FTZ R218, R250, R249, R177 ;  /* 0x000000f9fada7223 */ /* 0x001fce00000100b1 */
.L_x_4972:
[----:B------:R-:W-:Y:S05]  /*1cc0*/  BSYNC B2 ;  /* 0x0000000000027941 */ /* 0x000fea0003800000 */
.L_x_4971:
        /* <DEDUP_REMOVED lines=9> */
[----:B------:R-:W1:Y:S08]  /*1d60*/  LDC.U8 R178, c[0x0][0x2a0] ;  /* 0x0000a800ffb27b82 */ /* 0x000e700000000000 */
[----:B------:R-:W4:Y:S02]  /*1d70*/  LDC.64 R180, c[0x0][0x2b8] ;  /* 0x0000ae00ffb47b82 */ /* 0x000f240000000a00 */
[----:B0-----:R-:W-:-:S06]  /*1d80*/  @P4 IMAD.WIDE.U32 R176, R223, 0x10, R176 ;  /* 0x00000010dfb04825 */ /* 0x001fcc00078e00b0 */
[----:B------:R-:W0:Y:S01]  /*1d90*/  LDC.64 R192, c[0x0][0x240] ;  /* 0x00009000ffc07b82 */ /* 0x000e220000000a00 */
[----:B------:R4:W5:Y:S01]  /*1da0*/  @P4 LDG.E.128 R148, desc[UR4][R176.64] ;  /* 0x00000004b0944981 */ /* 0x000962000c1e1d00 */
[----:B-1----:R-:W-:-:S06]  /*1db0*/  ISETP.NE.AND P4, PT, R178, RZ, PT ;  /* 0x000000ffb200720c */ /* 0x002fcc0003f85270 */
[----:B----4-:R-:W1:Y:S02]  /*1dc0*/  LDC.64 R176, c[0x0][0x238] ;  /* 0x00008e00ffb07b82 */ /* 0x010e640000000a00 */
[----:B-1----:R-:W-:-:S06]  /*1dd0*/  IMAD.WIDE.U32 R176, R223, 0x10, R176 ;  /* 0x00000010dfb07825 */ /* 0x002fcc00078e00b0 */
[----:B------:R-:W4:Y:S01]  /*1de0*/  LDG.E.128 R176, desc[UR4][R176.64] ;  /* 0x00000004b0b07981 */ /* 0x000f22000c1e1d00 */
[----:B------:R-:W-:-:S06]  /*1df0*/  IMAD.WIDE.U32 R180, R185, 0x10, R180 ;  /* 0x00000010b9b47825 */ /* 0x000fcc00078e00b4 */
[----:B------:R-:W2:Y:S01]  /*1e00*/  LDG.E.128 R180, desc[UR4][R180.64] ;  /* 0x00000004b4b47981 */ /* 0x000ea2000c1e1d00 */
[----:B------:R-:W-:Y:S02]  /*1e10*/  FSEL R232, R186, RZ, !P4 ;  /* 0x000000ffbae87208 */ /* 0x000fe40006000000 */
[C---:B----4-:R-:W-:Y:S02]  /*1e20*/  PRMT R234, R176.reuse, 0x7632, R234 ;  /* 0x00007632b0ea7816 */ /* 0x050fe400000000ea */
[----:B------:R-:W-:Y:S02]  /*1e30*/  SHF.L.U32 R233, R176, 0x10, RZ ;  /* 0x00000010b0e97819 */ /* 0x000fe400000006ff */
[C---:B------:R-:W-:Y:S02]  /*1e40*/  PRMT R176, R177.reuse, 0x7632, R176 ;  /* 0x00007632b1b07816 */ /* 0x040fe400000000b0 */
[----:B------:R-:W-:Y:S01]  /*1e50*/  SHF.L.U32 R235, R177, 0x10, RZ ;  /* 0x00000010b1eb7819 */ /* 0x000fe200000006ff */
[C---:B------:R-:W-:Y:S01]  /*1e60*/  IMAD.U32 R177, R178.reuse, 0x10000, RZ ;  /* 0x00010000b2b17824 */ /* 0x040fe200078e00ff */
[----:B------:R-:W-:-:S03]  /*1e70*/  PRMT R238, R178, 0x7632, R238 ;  /* 0x00007632b2ee7816 */ /* 0x000fc600000000ee */
[----:B------:R-:W-:Y:S01]  /*1e80*/  FADD.FTZ R239, -R232, R177 ;  /* 0x000000b1e8ef7221 */ /* 0x000fe20000010100 */
[----:B------:R-:W-:Y:S02]  /*1e90*/  SHF.L.U32 R177, R238, 0x10, RZ ;  /* 0x00000010eeb17819 */ /* 0x000fe400000006ff */
[----:B------:R-:W4:Y:S01]  /*1ea0*/  LDL R238, [R1+0xf8] ;  /* 0x0000f80001ee7983 */ /* 0x000f220000100800 */
[C---:B------:R-:W-:Y:S01]  /*1eb0*/  PRMT R237, R179.reuse, 0x7632, R237 ;  /* 0x00007632b3ed7816 */ /* 0x040fe200000000ed */
[----:B------:R-:W-:Y:S01]  /*1ec0*/  IMAD.U32 R178, R176, 0x10000, RZ ;  /* 0x00010000b0b27824 */ /* 0x000fe200078e00ff */
        /* <DEDUP_REMOVED lines=10> */
[C---:B--2---:R-:W-:Y:S01]  /*1f70*/  PRMT R232, R180.reuse, 0x7632, R232 ;  /* 0x00007632b4e87816 */ /* 0x044fe200000000e8 */
[----:B------:R-:W-:-:S02]  /*1f80*/  IMAD.U32 R234, R180, 0x10000, RZ ;  /* 0x00010000b4ea7824 */ /* 0x000fc400078e00ff */
[----:B------:R-:W-:Y:S01]  /*1f90*/  FMUL.FTZ R247, R5, R233 ;  /* 0x000000e905f77220 */ /* 0x000fe20000410000 */
[----:B------:R-:W-:Y:S01]  /*1fa0*/  MOV R233, R244 ;  /* 0x000000f400e97202 */ /* 0x000fe20000000f00 */
[----:B------:R-:W-:Y:S01]  /*1fb0*/  IMAD.U32 R180, R232, 0x10000, RZ ;  /* 0x00010000e8b47824 */ /* 0x000fe200078e00ff */
[----:B------:R-:W-:Y:S01]  /*1fc0*/  MOV R232, R241 ;  /* 0x000000f100e87202 */ /* 0x000fe20000000f00 */
[----:B------:R-:W2:Y:S04]  /*1fd0*/  LDL R244, [R1+0x100] ;  /* 0x0001000001f47983 */ /* 0x000ea80000100800 */
[----:B------:R-:W2:Y:S01]  /*1fe0*/  LDL R241, [R1+0x10c] ;  /* 0x00010c0001f17983 */ /* 0x000ea20000100800 */
[----:B------:R-:W-:Y:S01]  /*1ff0*/  FMUL.FTZ R246, R243, R234 ;  /* 0x000000eaf3f67220 */ /* 0x000fe20000410000 */
[C---:B------:R-:W-:Y:S01]  /*2000*/  FMUL.FTZ R243, R5.reuse, R235 ;  /* 0x000000eb05f37220 */ /* 0x040fe20000410000 */
[C---:B------:R-:W-:Y:S01]  /*2010*/  FMUL.FTZ R235, R5.reuse, R240 ;  /* 0x000000f005eb7220 */ /* 0x040fe20000410000 */
[C---:B------:R-:W-:Y:S01]  /*2020*/  PRMT R177, R182.reuse, 0x7632, R177 ;  /* 0x00007632b6b17816 */ /* 0x040fe200000000b1 */
[----:B------:R-:W2:Y:S01]  /*2030*/  LDL R240, [R1+0x114] ;  /* 0x0001140001f07983 */ /* 0x000ea20000100800 */
[----:B------:R-:W-:Y:S01]  /*2040*/  SHF.L.U32 R182, R182, 0x10, RZ ;  /* 0x00000010b6b67819 */ /* 0x000fe200000006ff */
[----:B------:R-:W-:-:S04]  /*2050*/  FMUL.FTZ R239, R5, R239 ;  /* 0x000000ef05ef7220 */ /* 0x000fc80000410000 */
[----:B------:R-:W-:Y:S01]  /*2060*/  FADD.FTZ R76, R76, R182 ;  /* 0x000000b64c4c7221 */ /* 0x000fe20000010000 */
[----:B------:R-:W-:Y:S01]  /*2070*/  FFMA.FTZ R36, R239, R182, R36 ;  /* 0x000000b6ef247223 */ /* 0x000fe20000010024 */
[C---:B------:R-:W-:Y:S01]  /*2080*/  PRMT R176, R183.reuse, 0x7632, R176 ;  /* 0x00007632b7b07816 */ /* 0x040fe200000000b0 */
[----:B------:R-:W-:Y:S02]  /*2090*/  IMAD.U32 R179, R183, 0x10000, RZ ;  /* 0x00010000b7b37824 */ /* 0x000fe400078e00ff */
[----:B------:R-:W2:Y:S01]  /*20a0*/  LDL R183, [R1+0x104] ;  /* 0x0001040001b77983 */ /* 0x000ea20000100800 */
[----:B0-----:R-:W-:-:S06]  /*20b0*/  IMAD.WIDE.U32 R192, R8, 0x8, R192 ;  /* 0x0000000808c07825 */ /* 0x001fcc00078e00c0 */
[----:B------:R-:W5:Y:S01]  /*20c0*/  LDG.E.64 R192, desc[UR4][R192.64] ;  /* 0x00000004c0c07981 */ /* 0x000f62000c1e1b00 */
[----:B----4-:R-:W-:-:S03]  /*20d0*/  FMUL.FTZ R238, R238, R182 ;  /* 0x000000b6eeee7220 */ /* 0x010fc60000410000 */
[----:B------:R-:W4:Y:S01]  /*20e0*/  LDL R182, [R1+0xfc] ;  /* 0x0000fc0001b67983 */ /* 0x000f220000100800 */
[----:B------:R-:W-:Y:S01]  /*20f0*/  FMUL.FTZ R245, R5, R236 ;  /* 0x000000ec05f57220 */ /* 0x000fe20000410000 */
[C---:B------:R-:W-:Y:S01]  /*2100*/  PRMT R178, R181.reuse, 0x7632, R178 ;  /* 0x00007632b5b27816 */ /* 0x040fe200000000b2 */
[----:B------:R-:W-:Y:S01]  /*2110*/  FADD.FTZ R72, R72, R234 ;  /* 0x000000ea48487221 */ /* 0x000fe20000010000 */
[----:B------:R-:W-:Y:S01]  /*2120*/  SHF.L.U32 R181, R181, 0x10, RZ ;  /* 0x00000010b5b57819 */ /* 0x000fe200000006ff */
[----:B------:R-:W-:Y:S01]  /*2130*/  FFMA.FTZ R32, R247, R234, R32 ;  /* 0x000000eaf7207223 */ /* 0x000fe20000010020 */
[----:B------:R-:W-:Y:S01]  /*2140*/  FADD.FTZ R78, R78, R179 ;  /* 0x000000b34e4e7221 */ /* 0x000fe20000010000 */
[----:B------:R-:W-:Y:S01]  /*2150*/  FFMA.FTZ R38, R235, R179, R38 ;  /* 0x000000b3eb267223 */ /* 0x000fe20000010026 */
[----:B------:R-:W-:Y:S01]  /*2160*/  FADD.FTZ R73, R73, R180 ;  /* 0x000000b449497221 */ /* 0x000fe20000010000 */
[-C--:B------:R-:W-:Y:S01]  /*2170*/  FFMA.FTZ R33, R245, R180.reuse, R33 ;  /* 0x000000b4f5217223 */ /* 0x080fe20000010021 */
[----:B------:R-:W-:Y:S01]  /*2180*/  SHF.L.U32 R178, R178, 0x10, RZ ;  /* 0x00000010b2b27819 */ /* 0x000fe200000006ff */
[----:B------:R-:W-:Y:S01]  /*2190*/  FADD.FTZ R74, R74, R181 ;  /* 0x000000b54a4a7221 */ /* 0x000fe20000010000 */
[-C--:B------:R-:W-:Y:S01]  /*21a0*/  FFMA.FTZ R34, R243, R181.reuse, R34 ;  /* 0x000000b5f3227223 */ /* 0x080fe20000010022 */
[----:B---3--:R-:W-:Y:S01]  /*21b0*/  FMUL.FTZ R242, R242, R181 ;  /* 0x000000b5f2f27220 */ /* 0x008fe20000410000 */
[----:B--2---:R-:W-:Y:S01]  /*21c0*/  FMUL.FTZ R234, R244, R179 ;  /* 0x000000b3f4ea7220 */ /* 0x004fe20000410000 */
[----:B------:R-:W-:Y:S01]  /*21d0*/  FADD.FTZ R179, R217, R246 ;  /* 0x000000f6d9b37221 */ /* 0x000fe20000010000 */
[----:B------:R-:W-:Y:S01]  /*21e0*/  FMUL.FTZ R244, R241, R180 ;  /* 0x000000b4f1f47220 */ /* 0x000fe20000410000 */
        /* <DEDUP_REMOVED lines=9> */
[----:B------:R-:W-:Y:S02]  /*2280*/  IMAD.U32 R177, R177, 0x10000, RZ ;  /* 0x00010000b1b17824 */ /* 0x000fe400078e00ff */
[----:B------:R-:W-:Y:S01]  /*2290*/  FMUL.FTZ R237, R5, R232 ;  /* 0x000000e805ed7220 */ /* 0x000fe20000410000 */
[----:B------:R-:W-:Y:S01]  /*22a0*/  FADD.FTZ R179, R180, R240 ;  /* 0x000000f0b4b37221 */ /* 0x000fe20000010000 */
[----:B------:R-:W-:Y:S01]  /*22b0*/  FFMA.FTZ R178, R241, R240, R178 ;  /* 0x000000f0f1b27223 */ /* 0x000fe200000100b2 */
[----:B------:R-:W-:Y:S01]  /*22c0*/  FADD.FTZ R77, R77, R177 ;  /* 0x000000b14d4d7221 */ /* 0x000fe20000010000 */
[----:B------:R-:W-:Y:S01]  /*22d0*/  FFMA.FTZ R37, R237, R177, R37 ;  /* 0x000000b1ed257223 */ /* 0x000fe20000010025 */
[----:B------:R-:W-:Y:S01]  /*22e0*/  FADD.FTZ R179, R179, R238 ;  /* 0x000000eeb3b37221 */ /* 0x000fe20000010000 */
[----:B------:R-:W-:Y:S01]  /*22f0*/  SHF.L.U32 R176, R176, 0x10, RZ ;  /* 0x00000010b0b07819 */ /* 0x000fe200000006ff */
[----:B------:R-:W-:-:S04]  /*2300*/  FMUL.FTZ R233, R5, R233 ;  /* 0x000000e905e97220 */ /* 0x000fc80000410000 */
[----:B------:R-:W-:Y:S01]  /*2310*/  FADD.FTZ R79, R79, R176 ;  /* 0x000000b04f4f7221 */ /* 0x000fe20000010000 */
[-C--:B------:R-:W-:Y:S01]  /*2320*/  FFMA.FTZ R39, R233, R176.reuse, R39 ;  /* 0x000000b0e9277223 */ /* 0x080fe20000010027 */
[----:B------:R-:W-:Y:S01]  /*2330*/  FMUL.FTZ R232, R183, R176 ;  /* 0x000000b0b7e87220 */ /* 0x000fe20000410000 */
[----:B------:R-:W-:Y:S01]  /*2340*/  IADD3 R185, R185, 0x20, RZ ;  /* 0x00000020b9b97810 */ /* 0x000fe20007ffe0ff */
[----:B------:R-:W-:Y:S01]  /*2350*/  VIADD R223, R223, 0x20 ;  /* 0x00000020dfdf7836 */ /* 0x000fe20000000000 */
[----:B------:R-:W-:Y:S01]  /*2360*/  IADD3 R8, R8, 0x20, RZ ;  /* 0x0000002008087810 */ /* 0x000fe20007ffe0ff */
[----:B----4-:R-:W-:Y:S01]  /*2370*/  FMUL.FTZ R236, R182, R177 ;  /* 0x000000b1b6ec7220 */ /* 0x010fe20000410000 */
[----:B------:R-:W-:-:S03]  /*2380*/  FFMA.FTZ R177, R239, R238, R178 ;  /* 0x000000eeefb17223 */ /* 0x000fc600000100b2 */
[----:B------:R-:W-:Y:S01]  /*2390*/  FADD.FTZ R179, R179, R236 ;  /* 0x000000ecb3b37221 */ /* 0x000fe20000010000 */
[----:B------:R-:W-:-:S03]  /*23a0*/  FFMA.FTZ R177, R237, R236, R177 ;  /* 0x000000ecedb17223 */ /* 0x000fc600000100b1 */
[----:B------:R-:W-:Y:S01]  /*23b0*/  FADD.FTZ R176, R179, R234 ;  /* 0x000000eab3b07221 */ /* 0x000fe20000010000 */
[----:B------:R-:W-:-:S03]  /*23c0*/  FFMA.FTZ R177, R235, R234, R177 ;  /* 0x000000eaebb17223 */ /* 0x000fc600000100b1 */
[----:B------:R-:W-:Y:S01]  /*23d0*/  FADD.FTZ R217, R176, R232 ;  /* 0x000000e8b0d97221 */ /* 0x000fe20000010000 */
[----:B------:R-:W-:-:S07]  /*23e0*/  FFMA.FTZ R218, R233, R232, R177 ;  /* 0x000000e8e9da7223 */ /* 0x000fce00000100b1 */
.L_x_4974:
[----:B------:R-:W-:Y:S05]  /*23f0*/  BSYNC B2 ;  /* 0x0000000000027941 */ /* 0x000fea0003800000 */
.L_x_4973:
        /* <DEDUP_REMOVED lines=10> */
[----:B0-----:R-:W-:-:S05]  /*24a0*/  @P4 IMAD.WIDE.U32 R10, R223, 0x10, R178 ;  /* 0x00000010df0a4825 */ /* 0x001fca00078e00b2 */
[----:B------:R0:W5:Y:S02]  /*24b0*/  @P4 LDG.E.128 R152, desc[UR4][R10.64] ;  /* 0x000000040a984981 */ /* 0x000164000c1e1d00 */
[----:B0-----:R-:W0:Y:S01]  /*24c0*/  LDC.64 R10, c[0x0][0x238] ;  /* 0x00008e00ff0a7b82 */ /* 0x001e220000000a00 */
[----:B-1----:R-:W-:Y:S01]  /*24d0*/  ISETP.NE.AND P4, PT, R176, RZ, PT ;  /* 0x000000ffb000720c */ /* 0x002fe20003f85270 */
[----:B0-----:R-:W-:-:S05]  /*24e0*/  IMAD.WIDE.U32 R10, R223, 0x10, R10 ;  /* 0x00000010df0a7825 */ /* 0x001fca00078e000a */
[----:B------:R0:W2:Y:S02]  /*24f0*/  LDG.E.128 R12, desc[UR4][R10.64] ;  /* 0x000000040a0c7981 */ /* 0x0000a4000c1e1d00 */
[----:B0-----:R-:W-:-:S05]  /*2500*/  IMAD.WIDE.U32 R10, R185, 0x10, R16 ;  /* 0x00000010b90a7825 */ /* 0x001fca00078e0010 */
[----:B------:R0:W3:Y:S02]  /*2510*/  LDG.E.128 R176, desc[UR4][R10.64] ;  /* 0x000000040ab07981 */ /* 0x0000e4000c1e1d00 */
[----:B0-----:R-:W0:Y:S01]  /*2520*/  LDC.64 R10, c[0x0][0x240] ;  /* 0x00009000ff0a7b82 */ /* 0x001e220000000a00 */
[----:B------:R-:W-:Y:S01]  /*2530*/  FSEL R9, R186, RZ, !P4 ;  /* 0x000000ffba097208 */ /* 0x000fe20006000000 */
[----:B0-----:R-:W-:-:S05]  /*2540*/  IMAD.WIDE.U32 R10, R8, 0x8, R10 ;  /* 0x00000008080a7825 */ /* 0x001fca00078e000a */
[----:B------:R2:W5:Y:S02]  /*2550*/  LDG.E.64 R188, desc[UR4][R10.64] ;  /* 0x000000040abc7981 */ /* 0x000564000c1e1b00 */
[C---:B--2---:R-:W-:Y:S02]  /*2560*/  PRMT R11, R13.reuse, 0x7632, R11 ;  /* 0x000076320d0b7816 */ /* 0x044fe4000000000b */
[C---:B------:R-:W-:Y:S02]  /*2570*/  PRMT R16, R12.reuse, 0x7632, R16 ;  /* 0x000076320c107816 */ /* 0x040fe40000000010 */
[----:B------:R-:W-:Y:S02]  /*2580*/  SHF.L.U32 R10, R12, 0x10, RZ ;  /* 0x000000100c0a7819 */ /* 0x000fe400000006ff */
[----:B------:R-:W-:Y:S02]  /*2590*/  SHF.L.U32 R13, R13, 0x10, RZ ;  /* 0x000000100d0d7819 */ /* 0x000fe400000006ff */
[----:B------:R-:W-:-:S02]  /*25a0*/  SHF.L.U32 R12, R14, 0x10, RZ ;  /* 0x000000100e0c7819 */ /* 0x000fc400000006ff */
[----:B------:R-:W-:Y:S02]  /*25b0*/  PRMT R17, R15, 0x7632, R17 ;  /* 0x000076320f117816 */ /* 0x000fe40000000011 */
[----:B------:R-:W-:Y:S01]  /*25c0*/  PRMT R18, R14, 0x7632, R18 ;  /* 0x000076320e127816 */ /* 0x000fe20000000012 */
[----:B------:R-:W-:Y:S01]  /*25d0*/  FADD.FTZ R181, -R9, R13 ;  /* 0x0000000d09b57221 */ /* 0x000fe20000010100 */
[----:B------:R-:W-:Y:S01]  /*25e0*/  IMAD.U32 R15, R15, 0x10000, RZ ;  /* 0x000100000f0f7824 */ /* 0x000fe200078e00ff */
[----:B------:R-:W-:Y:S01]  /*25f0*/  SHF.L.U32 R13, R11, 0x10, RZ ;  /* 0x000000100b0d7819 */ /* 0x000fe200000006ff */
[----:B------:R-:W-:Y:S01]  /*2600*/  FADD.FTZ R182, -R9, R12 ;  /* 0x0000000c09b67221 */ /* 0x000fe20000010100 */
[----:B------:R-:W-:Y:S01]  /*2610*/  SHF.L.U32 R14, R16, 0x10, RZ ;  /* 0x00000010100e7819 */ /* 0x000fe200000006ff */
[----:B------:R-:W-:Y:S01]  /*2620*/  IMAD.U32 R11, R17, 0x10000, RZ ;  /* 0x00010000110b7824 */ /* 0x000fe200078e00ff */
[----:B------:R-:W-:Y:S01]  /*2630*/  SHF.L.U32 R12, R18, 0x10, RZ ;  /* 0x00000010120c7819 */ /* 0x000fe200000006ff */
[C---:B------:R-:W-:Y:S01]  /*2640*/  FADD.FTZ R10, -R9.reuse, R10 ;  /* 0x0000000a090a7221 */ /* 0x040fe20000010100 */
[C---:B------:R-:W-:Y:S01]  /*2650*/  FADD.FTZ R219, -R9.reuse, R15 ;  /* 0x0000000f09db7221 */ /* 0x040fe20000010100 */
[C---:B------:R-:W-:Y:S01]  /*2660*/  FADD.FTZ R228, -R9.reuse, R11 ;  /* 0x0000000b09e47221 */ /* 0x040fe20000010100 */
[C---:B---3--:R-:W-:Y:S01]  /*2670*/  PRMT R15, R176.reuse, 0x7632, R15 ;  /* 0x00007632b00f7816 */ /* 0x048fe2000000000f */
[C---:B------:R-:W-:Y:S01]  /*2680*/  FADD.FTZ R180, -R9.reuse, R14 ;  /* 0x0000000e09b47221 */ /* 0x040fe20000010100 */
[----:B------:R-:W-:Y:S01]  /*2690*/  SHF.L.U32 R16, R176, 0x10, RZ ;  /* 0x00000010b0107819 */ /* 0x000fe200000006ff */
[C---:B------:R-:W-:Y:S01]  /*26a0*/  FADD.FTZ R183, -R9.reuse, R13 ;  /* 0x0000000d09b77221 */ /* 0x040fe20000010100 */
[----:B------:R-:W-:Y:S01]  /*26b0*/  FADD.FTZ R221, -R9, R12 ;  /* 0x0000000c09dd7221 */ /* 0x000fe20000010100 */
[C---:B------:R-:W-:Y:S01]  /*26c0*/  PRMT R11, R177.reuse, 0x7632, R11 ;  /* 0x00007632b10b7816 */ /* 0x040fe2000000000b */
[----:B------:R-:W2:Y:S01]  /*26d0*/  LDL R176, [R1+0xc0] ;  /* 0x0000c00001b07983 */ /* 0x000ea20000100800 */
[----:B------:R-:W-:Y:S01]  /*26e0*/  SHF.L.U32 R17, R177, 0x10, RZ ;  /* 0x00000010b1117819 */ /* 0x000fe200000006ff */
[----:B------:R-:W-:-:S02]  /*26f0*/  FMUL.FTZ R9, R5, R10 ;  /* 0x0000000a05097220 */ /* 0x000fc40000410000 */
[----:B------:R-:W3:Y:S01]  /*2700*/  LDL R177, [R1+0xcc] ;  /* 0x0000cc0001b17983 */ /* 0x000ee20000100800 */
[----:B------:R-:W-:Y:S01]  /*2710*/  FADD.FTZ R80, R80, R16 ;  /* 0x0000001050507221 */ /* 0x000fe20000010000 */
[-C--:B------:R-:W-:Y:S01]  /*2720*/  FFMA.FTZ R40, R9, R16.reuse, R40 ;  /* 0x0000001009287223 */ /* 0x080fe20000010028 */
[----:B------:R-:W-:Y:S01]  /*2730*/  FMUL.FTZ R231, R231, R16 ;  /* 0x00000010e7e77220 */ /* 0x000fe20000410000 */
[----:B------:R-:W-:Y:S02]  /*2740*/  IMAD.U32 R16, R11, 0x10000, RZ ;  /* 0x000100000b107824 */ /* 0x000fe400078e00ff */
[----:B------:R-:W-:Y:S01]  /*2750*/  FMUL.FTZ R11, R5, R182 ;  /* 0x000000b6050b7220 */ /* 0x000fe20000410000 */
[----:B------:R-:W-:Y:S02]  /*2760*/  MOV R182, R221 ;  /* 0x000000dd00b67202 */ /* 0x000fe40000000f00 */
[----:B------:R-:W-:Y:S01]  /*2770*/  SHF.L.U32 R18, R178, 0x10, RZ ;  /* 0x00000010b2127819 */ /* 0x000fe200000006ff */
[----:B------:R-:W3:Y:S01]  /*2780*/  LDL R221, [R1+0xd4] ;  /* 0x0000d40001dd7983 */ /* 0x000ee20000100800 */
[----:B------:R-:W-:-:S03]  /*2790*/  PRMT R13, R179, 0x7632, R13 ;  /* 0x00007632b30d7816 */ /* 0x000fc6000000000d */
[----:B------:R-:W-:Y:S01]  /*27a0*/  FADD.FTZ R84, R84, R18 ;  /* 0x0000001254547221 */ /* 0x000fe20000010000 */
[-C--:B------:R-:W-:Y:S01]  /*27b0*/  FFMA.FTZ R44, R11, R18.reuse, R44 ;  /* 0x000000120b2c7223 */ /* 0x080fe2000001002c */
[----:B------:R-:W-:Y:S01]  /*27c0*/  FMUL.FTZ R220, R220, R18 ;  /* 0x00000012dcdc7220 */ /* 0x000fe20000410000 */
[----:B------:R-:W-:Y:S01]  /*27d0*/  SHF.L.U32 R18, R13, 0x10, RZ ;  /* 0x000000100d127819 */ /* 0x000fe200000006ff */
[----:B------:R-:W-:Y:S02]  /*27e0*/  FMUL.FTZ R13, R5, R180 ;  /* 0x000000b4050d7220 */ /* 0x000fe40000410000 */
[----:B------:R-:W3:Y:S01]  /*27f0*/  LDL R180, [R1+0xbc] ;  /* 0x0000bc0001b47983 */ /* 0x000ee20000100800 */
[----:B------:R-:W-:-:S03]  /*2800*/  IMAD.U32 R14, R179, 0x10000, RZ ;  /* 0x00010000b30e7824 */ /* 0x000fc600078e00ff */
[----:B------:R-:W3:Y:S01]  /*2810*/  LDL R179, [R1+0xc4] ;  /* 0x0000c40001b37983 */ /* 0x000ee20000100800 */
[C---:B------:R-:W-:Y:S01]  /*2820*/  FMUL.FTZ R10, R5.reuse, R181 ;  /* 0x000000b5050a7220 */ /* 0x040fe20000410000 */
[----:B------:R-:W-:Y:S01]  /*2830*/  PRMT R12, R178, 0x7632, R12 ;  /* 0x00007632b20c7816 */ /* 0x000fe2000000000c */
[----:B------:R-:W-:Y:S01]  /*2840*/  FADD.FTZ R82, R82, R17 ;  /* 0x0000001152527221 */ /* 0x000fe20000010000 */
[-C--:B----4-:R-:W-:Y:S01]  /*2850*/  FMUL.FTZ R222, R222, R17.reuse ;  /* 0x00000011dede7220 */ /* 0x090fe20000410000 */
[----:B------:R-:W-:Y:S01]  /*2860*/  FFMA.FTZ R42, R10, R17, R42 ;  /* 0x000000110a2a7223 */ /* 0x000fe2000001002a */
[----:B------:R-:W-:Y:S01]  /*2870*/  SHF.L.U32 R17, R12, 0x10, RZ ;  /* 0x000000100c117819 */ /* 0x000fe200000006ff */
[----:B------:R-:W-:Y:S01]  /*2880*/  FMUL.FTZ R12, R5, R219 ;  /* 0x000000db050c7220 */ /* 0x000fe20000410000 */
[----:B------:R-:W-:Y:S01]  /*2890*/  SHF.L.U32 R15, R15, 0x10, RZ ;  /* 0x000000100f0f7819 */ /* 0x000fe200000006ff */
[----:B------:R-:W-:Y:S01]  /*28a0*/  FADD.FTZ R86, R86, R14 ;  /* 0x0000000e56567221 */ /* 0x000fe20000010000 */
[----:B------:R-:W-:Y:S01]  /*28b0*/  MOV R181, R228 ;  /* 0x000000e400b57202 */ /* 0x000fe20000000f00 */
[----:B------:R-:W-:-:S02]  /*28c0*/  FFMA.FTZ R46, R12, R14, R46 ;  /* 0x0000000e0c2e7223 */ /* 0x000fc4000001002e */
[----:B------:R-:W-:Y:S01]  /*28d0*/  FADD.FTZ R81, R81, R15 ;  /* 0x0000000f51517221 */ /* 0x000fe20000010000 */
[-C--:B------:R-:W-:Y:S01]  /*28e0*/  FFMA.FTZ R41, R13, R15.reuse, R41 ;  /* 0x0000000f0d297223 */ /* 0x080fe20000010029 */
[----:B------:R-:W-:Y:S01]  /*28f0*/  FADD.FTZ R83, R83, R16 ;  /* 0x0000001053537221 */ /* 0x000fe20000010000 */
[----:B------:R-:W-:Y:S01]  /*2900*/  FADD.FTZ R85, R85, R17 ;  /* 0x0000001155557221 */ /* 0x000fe20000010000 */
[----:B------:R-:W-:Y:S01]  /*2910*/  FADD.FTZ R87, R87, R18 ;  /* 0x0000001257577221 */ /* 0x000fe20000010000 */
[----:B------:R-:W-:Y:S01]  /*2920*/  IADD3 R185, R185, 0x20, RZ ;  /* 0x00000020b9b97810 */ /* 0x000fe20007ffe0ff */
[----:B------:R-:W-:Y:S01]  /*2930*/  VIADD R8, R8, 0x20 ;  /* 0x0000002008087836 */ /* 0x000fe20000000000 */
[----:B------:R-:W-:Y:S01]  /*2940*/  IADD3 R223, R223, 0x20, RZ ;  /* 0x00000020dfdf7810 */ /* 0x000fe20007ffe0ff */
[----:B--2---:R-:W-:Y:S01]  /*2950*/  FMUL.FTZ R14, R176, R14 ;  /* 0x0000000eb00e7220 */ /* 0x004fe20000410000 */
[----:B------:R-:W-:Y:S01]  /*2960*/  FADD.FTZ R176, R217, R231 ;  /* 0x000000e7d9b07221 */ /* 0x000fe20000010000 */
[----:B---3--:R-:W-:Y:S01]  /*2970*/  FMUL.FTZ R228, R177, R15 ;  /* 0x0000000fb1e47220 */ /* 0x008fe20000410000 */
[----:B------:R-:W-:-:S03]  /*2980*/  FFMA.FTZ R177, R9, R231, R218 ;  /* 0x000000e709b17223 */ /* 0x000fc600000100da */
[----:B------:R-:W-:Y:S01]  /*2990*/  FADD.FTZ R178, R176, R228 ;  /* 0x000000e4b0b27221 */ /* 0x000fe20000010000 */
[----:B------:R-:W-:Y:S01]  /*29a0*/  FFMA.FTZ R176, R13, R228, R177 ;  /* 0x000000e40db07223 */ /* 0x000fe200000100b1 */
[----:B------:R-:W-:Y:S02]  /*29b0*/  FMUL.FTZ R15, R5, R183 ;  /* 0x000000b7050f7220 */ /* 0x000fe40000410000 */
[----:B------:R-:W-:Y:S01]  /*29c0*/  FADD.FTZ R177, R178, R222 ;  /* 0x000000deb2b17221 */ /* 0x000fe20000010000 */
[----:B------:R-:W-:Y:S01]  /*29d0*/  FMUL.FTZ R221, R221, R16 ;  /* 0x00000010dddd7220 */ /* 0x000fe20000410000 */
[----:B------:R-:W-:Y:S01]  /*29e0*/  FFMA.FTZ R176, R10, R222, R176 ;  /* 0x000000de0ab07223 */ /* 0x000fe200000100b0 */
[----:B------:R-:W-:Y:S02]  /*29f0*/  FFMA.FTZ R43, R15, R16, R43 ;  /* 0x000000100f2b7223 */ /* 0x000fe4000001002b */
[----:B------:R-:W-:Y:S01]  /*2a00*/  FADD.FTZ R177, R177, R221 ;  /* 0x000000ddb1b17221 */ /* 0x000fe20000010000 */
[----:B------:R-:W-:Y:S01]  /*2a10*/  FFMA.FTZ R176, R15, R221, R176 ;  /* 0x000000dd0fb07223 */ /* 0x000fe200000100b0 */
[----:B------:R-:W-:-:S02]  /*2a20*/  FMUL.FTZ R16, R5, R182 ;  /* 0x000000b605107220 */ /* 0x000fc40000410000 */
[----:B------:R-:W-:Y:S01]  /*2a30*/  FADD.FTZ R177, R177, R220 ;  /* 0x000000dcb1b17221 */ /* 0x000fe20000010000 */
[----:B------:R-:W-:Y:S01]  /*2a40*/  FFMA.FTZ R176, R11, R220, R176 ;  /* 0x000000dc0bb07223 */ /* 0x000fe200000100b0 */
[-C--:B------:R-:W-:Y:S01]  /*2a50*/  FMUL.FTZ R219, R180, R17.reuse ;  /* 0x00000011b4db7220 */ /* 0x080fe20000410000 */
[C---:B------:R-:W-:Y:S01]  /*2a60*/  FFMA.FTZ R45, R16.reuse, R17, R45 ;  /* 0x00000011102d7223 */ /* 0x040fe2000001002d */
        /* <DEDUP_REMOVED lines=9> */
.L_x_4976:
[----:B------:R-:W-:Y:S05]  /*2b00*/  BSYNC B2 ;  /* 0x0000000000027941 */ /* 0x000fea0003800000 */
.L_x_4975:
        /* <DEDUP_REMOVED lines=11> */
[----:B------:R-:W4:Y:S01]  /*2bc0*/  LDL R204, [R1+0x84] ;  /* 0x0000840001cc7983 */ /* 0x000f220000100800 */
        /* <DEDUP_REMOVED lines=9> */
[----:B------:R-:W-:Y:S01]  /*2c60*/  IMAD.WIDE.U32 R180, R8, 0x8, R180 ;  /* 0x0000000808b47825 */ /* 0x000fe200078e00b4 */
[----:B------:R-:W-:-:S04]  /*2c70*/  FSEL R19, R186, RZ, !P4 ;  /* 0x000000ffba137208 */ /* 0x000fc80006000000 */
[----:B------:R2:W5:Y:S02]  /*2c80*/  LDG.E.64 R194, desc[UR4][R180.64] ;  /* 0x00000004b4c27981 */ /* 0x000564000c1e1b00 */
[C---:B--2---:R-:W-:Y:S02]  /*2c90*/  PRMT R180, R21.reuse, 0x7632, R180 ;  /* 0x0000763215b47816 */ /* 0x044fe400000000b4 */
[----:B------:R-:W-:Y:S02]  /*2ca0*/  SHF.L.U32 R21, R21, 0x10, RZ ;  /* 0x0000001015157819 */ /* 0x000fe400000006ff */
[C---:B------:R-:W-:Y:S01]  /*2cb0*/  PRMT R198, R22.reuse, 0x7632, R198 ;  /* 0x0000763216c67816 */ /* 0x040fe200000000c6 */
[----:B------:R-:W-:Y:S01]  /*2cc0*/  IMAD.U32 R22, R22, 0x10000, RZ ;  /* 0x0001000016167824 */ /* 0x000fe200078e00ff */
[----:B------:R-:W-:Y:S02]  /*2cd0*/  PRMT R182, R23, 0x7632, R182 ;  /* 0x0000763217b67816 */ /* 0x000fe400000000b6 */
[C---:B------:R-:W-:Y:S01]  /*2ce0*/  PRMT R183, R20.reuse, 0x7632, R183 ;  /* 0x0000763214b77816 */ /* 0x040fe200000000b7 */
[C---:B------:R-:W-:Y:S01]  /*2cf0*/  FADD.FTZ R184, -R19.reuse, R21 ;  /* 0x0000001513b87221 */ /* 0x040fe20000010100 */
[----:B------:R-:W-:Y:S01]  /*2d00*/  SHF.L.U32 R20, R20, 0x10, RZ ;  /* 0x0000001014147819 */ /* 0x000fe200000006ff */
[----:B------:R-:W-:Y:S01]  /*2d10*/  FADD.FTZ R187, -R19, R22 ;  /* 0x0000001613bb7221 */ /* 0x000fe20000010100 */
        /* <DEDUP_REMOVED lines=14> */
[----:B------:R-:W-:Y:S01]  /*2e00*/  FMUL.FTZ R20, R5, R184 ;  /* 0x000000b805147220 */ /* 0x000fe20000410000 */
[----:B------:R-:W2:Y:S01]  /*2e10*/  LDL R177, [R1+0x90] ;  /* 0x0000900001b17983 */ /* 0x000ea20000100800 */
[----:B------:R-:W-:-:S03]  /*2e20*/  SHF.L.U32 R182, R176, 0x10, RZ ;  /* 0x00000010b0b67819 */ /* 0x000fc600000006ff */
[----:B------:R-:W3:Y:S02]  /*2e30*/  LDL R184, [R1+0x78] ;  /* 0x0000780001b87983 */ /* 0x000ee40000100800 */
[----:B------:R-:W-:Y:S01]  /*2e40*/  FADD.FTZ R88, R88, R182 ;  /* 0x000000b658587221 */ /* 0x000fe20000010000 */
[-C--:B------:R-:W-:Y:S01]  /*2e50*/  FFMA.FTZ R48, R19, R182.reuse, R48 ;  /* 0x000000b613307223 */ /* 0x080fe20000010030 */
[----:B------:R-:W-:Y:S02]  /*2e60*/  FMUL.FTZ R229, R229, R182 ;  /* 0x000000b6e5e57220 */ /* 0x000fe40000410000 */
[----:B------:R-:W3:Y:S01]  /*2e70*/  LDL R182, [R1+0x80] ;  /* 0x0000800001b67983 */ /* 0x000ee20000100800 */
[C---:B------:R-:W-:Y:S01]  /*2e80*/  PRMT R23, R178.reuse, 0x7632, R23 ;  /* 0x00007632b2177816 */ /* 0x040fe20000000017 */
[----:B------:R-:W-:Y:S01]  /*2e90*/  IMAD.U32 R181, R178, 0x10000, RZ ;  /* 0x00010000b2b57824 */ /* 0x000fe200078e00ff */
[----:B------:R-:W-:Y:S01]  /*2ea0*/  PRMT R180, R176, 0x7632, R180 ;  /* 0x00007632b0b47816 */ /* 0x000fe200000000b4 */
[----:B------:R-:W-:Y:S01]  /*2eb0*/  FADD.FTZ R90, R90, R22 ;  /* 0x000000165a5a7221 */ /* 0x000fe20000010000 */
[----:B------:R-:W-:Y:S01]  /*2ec0*/  FFMA.FTZ R50, R20, R22, R50 ;  /* 0x0000001614327223 */ /* 0x000fe20000010032 */
[----:B------:R-:W-:Y:S01]  /*2ed0*/  PRMT R176, R179, 0x7632, R176 ;  /* 0x00007632b3b07816 */ /* 0x000fe200000000b0 */
[----:B------:R-:W-:Y:S01]  /*2ee0*/  IMAD.U32 R178, R21, 0x10000, RZ ;  /* 0x0001000015b27824 */ /* 0x000fe200078e00ff */
[----:B------:R-:W-:Y:S01]  /*2ef0*/  SHF.L.U32 R179, R179, 0x10, RZ ;  /* 0x00000010b3b37819 */ /* 0x000fe200000006ff */
[C---:B------:R-:W-:Y:S01]  /*2f00*/  FMUL.FTZ R21, R5.reuse, R187 ;  /* 0x000000bb05157220 */ /* 0x040fe20000410000 */
[----:B------:R-:W-:Y:S01]  /*2f10*/  SHF.L.U32 R180, R180, 0x10, RZ ;  /* 0x00000010b4b47819 */ /* 0x000fe200000006ff */
[----:B------:R-:W-:-:S02]  /*2f20*/  FMUL.FTZ R187, R5, R183 ;  /* 0x000000b705bb7220 */ /* 0x000fc40000410000 */
[----:B------:R-:W-:Y:S02]  /*2f30*/  FADD.FTZ R94, R94, R179 ;  /* 0x000000b35e5e7221 */ /* 0x000fe40000010000 */
[----:B------:R-:W-:Y:S01]  /*2f40*/  FADD.FTZ R89, R89, R180 ;  /* 0x000000b459597221 */ /* 0x000fe20000010000 */
[-C--:B------:R-:W-:Y:S01]  /*2f50*/  FFMA.FTZ R49, R187, R180.reuse, R49 ;  /* 0x000000b4bb317223 */ /* 0x080fe20000010031 */
[----:B------:R-:W-:Y:S01]  /*2f60*/  FMUL.FTZ R224, R224, R180 ;  /* 0x000000b4e0e07220 */ /* 0x000fe20000410000 */
[----:B------:R-:W-:Y:S01]  /*2f70*/  FFMA.FTZ R180, R19, R229, R218 ;  /* 0x000000e513b47223 */ /* 0x000fe200000100da */
[----:B------:R-:W-:Y:S01]  /*2f80*/  FADD.FTZ R92, R92, R181 ;  /* 0x000000b55c5c7221 */ /* 0x000fe20000010000 */
[----:B------:R-:W-:Y:S01]  /*2f90*/  FFMA.FTZ R52, R21, R181, R52 ;  /* 0x000000b515347223 */ /* 0x000fe20000010034 */
[----:B------:R-:W-:Y:S01]  /*2fa0*/  FMUL.FTZ R199, R5, R199 ;  /* 0x000000c705c77220 */ /* 0x000fe20000410000 */
[----:B------:R-:W-:Y:S01]  /*2fb0*/  FADD.FTZ R91, R91, R178 ;  /* 0x000000b25b5b7221 */ /* 0x000fe20000010000 */
[----:B----4-:R-:W-:-:S02]  /*2fc0*/  FMUL.FTZ R200, R200, R178 ;  /* 0x000000b2c8c87220 */ /* 0x010fc40000410000 */
[----:B------:R-:W-:Y:S01]  /*2fd0*/  FFMA.FTZ R51, R199, R178, R51 ;  /* 0x000000b2c7337223 */ /* 0x000fe20000010033 */
[C---:B------:R-:W-:Y:S01]  /*2fe0*/  FMUL.FTZ R201, R5.reuse, R201 ;  /* 0x000000c905c97220 */ /* 0x040fe20000410000 */
        /* <DEDUP_REMOVED lines=8> */
[----:B--2---:R-:W-:Y:S01]  /*3070*/  FMUL.FTZ R22, R177, R22 ;  /* 0x00000016b1167220 */ /* 0x004fe20000410000 */
[----:B------:R-:W-:Y:S01]  /*3080*/  SHF.L.U32 R177, R23, 0x10, RZ ;  /* 0x0000001017b17819 */ /* 0x000fe200000006ff */
[----:B---3--:R-:W-:Y:S01]  /*3090*/  FMUL.FTZ R23, R184, R181 ;  /* 0x000000b5b8177220 */ /* 0x008fe20000410000 */
[----:B------:R-:W-:-:S04]  /*30a0*/  FMUL.FTZ R184, R5, R198 ;  /* 0x000000c605b87220 */ /* 0x000fc80000410000 */
[-C--:B------:R-:W-:Y:S01]  /*30b0*/  FFMA.FTZ R54, R184, R179.reuse, R54 ;  /* 0x000000b3b8367223 */ /* 0x080fe20000010036 */
[----:B------:R-:W-:Y:S01]  /*30c0*/  FMUL.FTZ R198, R182, R179 ;  /* 0x000000b3b6c67220 */ /* 0x000fe20000410000 */
[----:B------:R-:W-:-:S04]  /*30d0*/  FADD.FTZ R179, R217, R229 ;  /* 0x000000e5d9b37221 */ /* 0x000fc80000010000 */
[----:B------:R-:W-:Y:S01]  /*30e0*/  FADD.FTZ R181, R179, R224 ;  /* 0x000000e0b3b57221 */ /* 0x000fe20000010000 */
[----:B------:R-:W-:-:S03]  /*30f0*/  FFMA.FTZ R179, R187, R224, R180 ;  /* 0x000000e0bbb37223 */ /* 0x000fc600000100b4 */
[----:B------:R-:W-:Y:S01]  /*3100*/  FADD.FTZ R180, R181, R22 ;  /* 0x00000016b5b47221 */ /* 0x000fe20000010000 */
[----:B------:R-:W-:-:S03]  /*3110*/  FFMA.FTZ R178, R20, R22, R179 ;  /* 0x0000001614b27223 */ /* 0x000fc600000100b3 */
        /* <DEDUP_REMOVED lines=13> */
.L_x_4978:
[----:B------:R-:W-:Y:S05]  /*31f0*/  BSYNC B2 ;  /* 0x0000000000027941 */ /* 0x000fea0003800000 */
.L_x_4977:
        /* <DEDUP_REMOVED lines=12> */
[----:B------:R-:W4:Y:S04]  /*32c0*/  LDL R211, [R1+0x54] ;  /* 0x0000540001d37983 */ /* 0x000f280000100800 */
[----:B------:R-:W4:Y:S01]  /*32d0*/  LDL R213, [R1+0x3c] ;  /* 0x00003c0001d57983 */ /* 0x000f220000100800 */
[----:B0-----:R-:W-:Y:S01]  /*32e0*/  @P4 IMAD.WIDE.U32 R176, R223, 0x10, R176 ;  /* 0x00000010dfb04825 */ /* 0x001fe200078e00b0 */
[----:B------:R-:W0:Y:S02]  /*32f0*/  LDC.64 R196, c[0x0][0x240] ;  /* 0x00009000ffc47b82 */ /* 0x000e240000000a00 */
[----:B------:R-:W4:Y:S04]  /*3300*/  LDL R214, [R1+0x40] ;  /* 0x0000400001d67983 */ /* 0x000f280000100800 */
[----:B------:R1:W5:Y:S02]  /*3310*/  @P4 LDG.E.128 R160, desc[UR4][R176.64] ;  /* 0x00000004b0a04981 */ /* 0x000364000c1e1d00 */
[----:B-1----:R-:W-:-:S02]  /*3320*/  ISETP.NE.AND P4, PT, R178, RZ, PT ;  /* 0x000000ffb200720c */ /* 0x002fc40003f85270 */
[----:B------:R-:W4:Y:S01]  /*3330*/  LDL R215, [R1+0x44] ;  /* 0x0000440001d77983 */ /* 0x000f220000100800 */
[----:B------:R-:W1:Y:S01]  /*3340*/  LDC.64 R176, c[0x0][0x238] ;  /* 0x00008e00ffb07b82 */ /* 0x000e620000000a00 */
[----:B------:R-:W-:-:S06]  /*3350*/  IMAD.WIDE.U32 R180, R185, 0x10, R180 ;  /* 0x00000010b9b47825 */ /* 0x000fcc00078e00b4 */
[----:B------:R-:W2:Y:S01]  /*3360*/  LDG.E.128 R180, desc[UR4][R180.64] ;  /* 0x00000004b4b47981 */ /* 0x000ea2000c1e1d00 */
[----:B-1----:R-:W-:-:S06]  /*3370*/  IMAD.WIDE.U32 R176, R223, 0x10, R176 ;  /* 0x00000010dfb07825 */ /* 0x002fcc00078e00b0 */
[----:B------:R-:W3:Y:S01]  /*3380*/  LDG.E.128 R176, desc[UR4][R176.64] ;  /* 0x00000004b0b07981 */ /* 0x000ee2000c1e1d00 */
[----:B0-----:R-:W-:-:S06]  /*3390*/  IMAD.WIDE.U32 R196, R8, 0x8, R196 ;  /* 0x0000000808c47825 */ /* 0x001fcc00078e00c4 */
[----:B------:R-:W5:Y:S01]  /*33a0*/  LDG.E.64 R196, desc[UR4][R196.64] ;  /* 0x00000004c4c47981 */ /* 0x000f62000c1e1b00 */
[----:B------:R-:W-:Y:S02]  /*33b0*/  FSEL R186, R186, RZ, !P4 ;  /* 0x000000ffbaba7208 */ /* 0x000fe40006000000 */
[----:B--2---:R-:W-:Y:S02]  /*33c0*/  PRMT R208, R181, 0x7632, R208 ;  /* 0x00007632b5d07816 */ /* 0x004fe400000000d0 */
[C---:B------:R-:W-:Y:S02]  /*33d0*/  PRMT R209, R182.reuse, 0x7632, R209 ;  /* 0x00007632b6d17816 */ /* 0x040fe400000000d1 */
[----:B------:R-:W-:Y:S02]  /*33e0*/  SHF.L.U32 R182, R182, 0x10, RZ ;  /* 0x00000010b6b67819 */ /* 0x000fe400000006ff */
[C---:B---3--:R-:W-:Y:S02]  /*33f0*/  PRMT R185, R176.reuse, 0x7632, R185 ;  /* 0x00007632b0b97816 */ /* 0x048fe400000000b9 */
[----:B------:R-:W-:-:S02]  /*3400*/  SHF.L.U32 R207, R176, 0x10, RZ ;  /* 0x00000010b0cf7819 */ /* 0x000fc400000006ff */
[C---:B------:R-:W-:Y:S02]  /*3410*/  PRMT R8, R178.reuse, 0x7632, R8 ;  /* 0x00007632b2087816 */ /* 0x040fe40000000008 */
[----:B------:R-:W-:Y:S02]  /*3420*/  SHF.L.U32 R206, R178, 0x10, RZ ;  /* 0x00000010b2ce7819 */ /* 0x000fe400000006ff */
[----:B------:R-:W-:Y:S02]  /*3430*/  PRMT R176, R177, 0x7632, R176 ;  /* 0x00007632b1b07816 */ /* 0x000fe400000000b0 */
[----:B------:R-:W-:Y:S02]  /*3440*/  PRMT R178, R179, 0x7632, R178 ;  /* 0x00007632b3b27816 */ /* 0x000fe400000000b2 */
[----:B------:R-:W-:Y:S01]  /*3450*/  SHF.L.U32 R205, R177, 0x10, RZ ;  /* 0x00000010b1cd7819 */ /* 0x000fe200000006ff */
[----:B------:R-:W-:Y:S01]  /*3460*/  IMAD.U32 R177, R179, 0x10000, RZ ;  /* 0x00010000b3b17824 */ /* 0x000fe200078e00ff */
[----:B------:R-:W-:Y:S01]  /*3470*/  SHF.L.U32 R185, R185, 0x10, RZ ;  /* 0x00000010b9b97819 */ /* 0x000fe200000006ff */
[----:B------:R-:W-:Y:S01]  /*3480*/  IMAD.U32 R178, R178, 0x10000, RZ ;  /* 0x00010000b2b27824 */ /* 0x000fe200078e00ff */
[----:B------:R-:W-:-:S02]  /*3490*/  SHF.L.U32 R176, R176, 0x10, RZ ;  /* 0x00000010b0b07819 */ /* 0x000fc400000006ff */
[----:B------:R-:W-:Y:S01]  /*34a0*/  SHF.L.U32 R8, R8, 0x10, RZ ;  /* 0x0000001008087819 */ /* 0x000fe200000006ff */
[--C-:B------:R-:W-:Y:S01]  /*34b0*/  FADD.FTZ R179, -R186, R206.reuse ;  /* 0x000000cebab37221 */ /* 0x100fe20000010100 */
        /* <DEDUP_REMOVED lines=11> */
[----:B------:R-:W-:Y:S01]  /*3570*/  SHF.L.U32 R181, R206, 0x10, RZ ;  /* 0x00000010ceb57819 */ /* 0x000fe200000006ff */
[C---:B------:R-:W-:Y:S01]  /*3580*/  FMUL.FTZ R225, R5.reuse, R205 ;  /* 0x000000cd05e17220 */ /* 0x040fe20000410000 */
[C---:B------:R-:W-:Y:S01]  /*3590*/  FMUL.FTZ R248, R5.reuse, R207 ;  /* 0x000000cf05f87220 */ /* 0x040fe20000410000 */
[----:B------:R-:W-:Y:S01]  /*35a0*/  FMUL.FTZ R205, R5, R179 ;  /* 0x000000b305cd7220 */ /* 0x000fe20000410000 */
[----:B------:R-:W-:Y:S01]  /*35b0*/  FMUL.FTZ R206, R227, R186 ;  /* 0x000000bae3ce7220 */ /* 0x000fe20000410000 */
[----:B------:R-:W-:Y:S01]  /*35c0*/  FMUL.FTZ R227, R5, R185 ;  /* 0x000000b905e37220 */ /* 0x000fe20000410000 */
[----:B------:R-:W-:Y:S01]  /*35d0*/  PRMT R210, R183, 0x7632, R210 ;  /* 0x00007632b7d27816 */ /* 0x000fe200000000d2 */
[----:B------:R-:W-:Y:S01]  /*35e0*/  FADD.FTZ R56, R56, R180 ;  /* 0x000000b438387221 */ /* 0x000fe20000010000 */
[----:B------:R-:W-:Y:S01]  /*35f0*/  FFMA.FTZ R96, R248, R180, R96 ;  /* 0x000000b4f8607223 */ /* 0x000fe20000010060 */
[----:B------:R-:W-:Y:S01]  /*3600*/  FADD.FTZ R60, R60, R182 ;  /* 0x000000b63c3c7221 */ /* 0x000fe20000010000 */
[-C--:B------:R-:W-:Y:S01]  /*3610*/  FFMA.FTZ R100, R205, R182.reuse, R100 ;  /* 0x000000b6cd647223 */ /* 0x080fe20000010064 */
[----:B----4-:R-:W-:Y:S01]  /*3620*/  FMUL.FTZ R207, R226, R182 ;  /* 0x000000b6e2cf7220 */ /* 0x010fe20000410000 */
[----:B------:R-:W-:Y:S01]  /*3630*/  SHF.L.U32 R180, R208, 0x10, RZ ;  /* 0x00000010d0b47819 */ /* 0x000fe200000006ff */
[----:B------:R-:W-:Y:S01]  /*3640*/  FADD.FTZ R182, R217, R230 ;  /* 0x000000e6d9b67221 */ /* 0x000fe20000010000 */
[----:B------:R-:W-:Y:S01]  /*3650*/  FADD.FTZ R57, R57, R181 ;  /* 0x000000b539397221 */ /* 0x000fe20000010000 */
[-C--:B------:R-:W-:Y:S01]  /*3660*/  FFMA.FTZ R97, R227, R181.reuse, R97 ;  /* 0x000000b5e3617223 */ /* 0x080fe20000010061 */
[----:B------:R-:W-:Y:S01]  /*3670*/  FMUL.FTZ R226, R212, R181 ;  /* 0x000000b5d4e27220 */ /* 0x000fe20000410000 */
[----:B------:R-:W-:Y:S01]  /*3680*/  FMUL.FTZ R208, R5, R177 ;  /* 0x000000b105d07220 */ /* 0x000fe20000410000 */
[----:B------:R-:W-:Y:S01]  /*3690*/  FFMA.FTZ R181, R248, R230, R218 ;  /* 0x000000e6f8b57223 */ /* 0x000fe200000100da */
[----:B------:R-:W-:-:S02]  /*36a0*/  IMAD.U32 R177, R210, 0x10000, RZ ;  /* 0x00010000d2b17824 */ /* 0x000fc400078e00ff */
[----:B------:R-:W-:Y:S01]  /*36b0*/  FMUL.FTZ R210, R5, R176 ;  /* 0x000000b005d27220 */ /* 0x000fe20000410000 */
        /* <DEDUP_REMOVED lines=32> */
.L_x_4970:
[----:B------:R-:W-:Y:S05]  /*38c0*/  BSYNC B1 ;  /* 0x0000000000017941 */ /* 0x000fea0003800000 */
.L_x_4960:
        /* <DEDUP_REMOVED lines=20> */
.L_x_5230:
[----:B0-----:R-:W3:Y:S01]  /*3a10*/  LDL R176, [R1+0x30] ;  /* 0x0000300001b07983 */ /* 0x001ee20000100800 */
[----:B-----5:R-:W-:Y:S01]  /*3a20*/  @P3 IADD3 R6, R6, -0x1, RZ ;  /* 0xffffffff06063810 */ /* 0x020fe20007ffe0ff */
[----:B-1----:R-:W-:Y:S01]  /*3a30*/  FADD.FTZ R178, R180, R8 ;  /* 0x00000008b4b27221 */ /* 0x002fe20000010000 */
[----:B--2---:R-:W-:Y:S01]  /*3a40*/  FADD.FTZ R179, R179, R182 ;  /* 0x000000b6b3b37221 */ /* 0x004fe20000010000 */
        /* <DEDUP_REMOVED lines=8> */
[----:B---3--:R-:W-:-:S13]  /*3ad0*/  ISETP.NE.AND P4, PT, R176, RZ, PT ;  /* 0x000000ffb000720c */ /* 0x008fda0003f85270 */
[----:B------:R-:W-:Y:S05]  /*3ae0*/  @!P4 BRA `(.L_x_4981) ;  /* 0x0000001000b0c947 */ /* 0x000fea0003800000 */
[----:B------:R-:W-:Y:S04]  /*3af0*/  BSSY B2, `(.L_x_4982) ;  /* 0x0000005000027945 */ /* 0x000fe80003800000 */
[----:B------:R-:W-:Y:S05]  /*3b00*/  @!P3 BRA `(.L_x_4983) ;  /* 0x00000000000cb947 */ /* 0x000fea0003800000 */
[----:B------:R-:W0:Y:S02]  /*3b10*/  LDC.64 R168, c[0x0][0x220] ;  /* 0x00008800ffa87b82 */ /* 0x000e240000000a00 */
[----:B0-----:R-:W-:-:S06]  /*3b20*/  IMAD.WIDE.U32 R168, R8, 0x10, R168 ;  /* 0x0000001008a87825 */ /* 0x001fcc00078e00a8 */
[----:B------:R-:W5:Y:S02]  /*3b30*/  LDG.E.128 R168, desc[UR4][R168.64] ;  /* 0x00000004a8a87981 */ /* 0x000f64000c1e1d00 */
.L_x_4983:
[----:B------:R-:W-:Y:S05]  /*3b40*/  BSYNC B2 ;  /* 0x0000000000027941 */ /* 0x000fea0003800000 */
.L_x_4982:
        /* <DEDUP_REMOVED lines=9> */
.L_x_4985:
        /* <DEDUP_REMOVED lines=11> */
.L_x_4986:
[----:B------:R-:W-:Y:S05]  /*3c90*/  BSYNC B2 ;  /* 0x0000000000027941 */ /* 0x000fea0003800000 */
.L_x_4984:
        /* <DEDUP_REMOVED lines=14> */
[----:B--2---:R-:W-:-:S05]  /*3d80*/  FMUL.FTZ R179, R180, R179 ;  /* 0x000000b3b4b37220 */ /* 0x004fca0000410000 */
[----:B------:R-:W-:-:S04]  /*3d90*/  FSEL R176, R179, RZ, P6 ;  /* 0x000000ffb3b07208 */ /* 0x000fc80003000000 */
[----:B------:R-:W-:-:S04]  /*3da0*/  F2FP.BF16.F32.PACK_AB R176, RZ, R176 ;  /* 0x000000b0ffb0723e */ /* 0x000fc800000010ff */
[----:B------:R-:W-:-:S07]  /*3db0*/  PRMT R172, R176, 0x7610, R172 ;  /* 0x00007610b0ac7816 */ /* 0x000fce00000000ac */
.L_x_4988:
[----:B------:R-:W-:Y:S05]  /*3dc0*/  BSYNC B2 ;  /* 0x0000000000027941 */ /* 0x000fea0003800000 */
.L_x_4987:
[----:B------:R-:W-:Y:S04]  /*3dd0*/  BSSY B2, `(.L_x_4989) ;  /* 0x0000012000027945 */ /* 0x000fe80003800000 */
[----:B------:R-:W-:Y:S05]  /*3de0*/  @P2 BRA `(.L_x_4990) ;  /* 0x0000000000142947 */ /* 0x000fea0003800000 */
[----:B------:R-:W-:Y:S01]  /*3df0*/  IMAD.MOV.U32 R177, RZ, RZ, RZ ;  /* 0x000000ffffb17224 */ /* 0x000fe200078e00ff */
[----:B------:R-:W-:Y:S06]  /*3e00*/  @!P4 BRA `(.L_x_4991) ;  /* 0x000000000038c947 */ /* 0x000fec0003800000 */
[----:B------:R-:W-:-:S04]  /*3e10*/  PRMT R177, R144, 0x7632, R177 ;  /* 0x0000763290b17816 */ /* 0x000fc800000000b1 */
[----:B------:R-:W-:Y:S01]  /*3e20*/  SHF.L.U32 R177, R177, 0x10, RZ ;  /* 0x00000010b1b17819 */ /* 0x000fe200000006ff */
[----:B------:R-:W-:Y:S06]  /*3e30*/  BRA `(.L_x_4991) ;  /* 0x00000000002c7947 */ /* 0x000fec0003800000 */
.L_x_4990:
        /* <DEDUP_REMOVED lines=11> */
.L_x_4991:
[----:B------:R-:W-:Y:S05]  /*3ef0*/  BSYNC B2 ;  /* 0x0000000000027941 */ /* 0x000fea0003800000 */
.L_x_4989:
        /* <DEDUP_REMOVED lines=11> */
[----:B------:R-:W-:-:S04]  /*3fb0*/  @P6 FMUL.FTZ R177, R179, R176 ;  /* 0x000000b0b3b16220 */ /* 0x000fc80000410000 */
[----:B------:R-:W-:Y:S01]  /*3fc0*/  FADD.FTZ R105, R105, R177 ;  /* 0x000000b169697221 */ /* 0x000fe20000010000 */
[----:B--2---:R-:W-:-:S05]  /*3fd0*/  FMUL.FTZ R179, R180, R179 ;  /* 0x000000b3b4b37220 */ /* 0x004fca0000410000 */
[----:B------:R-:W-:-:S04]  /*3fe0*/  FSEL R176, R179, RZ, P6 ;  /* 0x000000ffb3b07208 */ /* 0x000fc80003000000 */
[----:B------:R-:W-:-:S04]  /*3ff0*/  F2FP.BF16.F32.PACK_AB R176, RZ, R176 ;  /* 0x000000b0ffb0723e */ /* 0x000fc800000010ff */
[----:B------:R-:W-:-:S07]  /*4000*/  PRMT R172, R172, 0x5410, R176 ;  /* 0x00005410acac7816 */ /* 0x000fce00000000b0 */
.L_x_4993:
[----:B------:R-:W-:Y:S05]  /*4010*/  BSYNC B2 ;  /* 0x0000000000027941 */ /* 0x000fea0003800000 */
.L_x_4992:
[----:B------:R-:W-:Y:S04]  /*4020*/  BSSY B2, `(.L_x_4994) ;  /* 0x0000010000027945 */ /* 0x000fe80003800000 */
[----:B------:R-:W-:Y:S05]  /*4030*/  @P2 BRA `(.L_x_4995) ;  /* 0x0000000000102947 */ /* 0x000fea0003800000 */
[----:B------:R-:W-:Y:S01]  /*4040*/  MOV R177, RZ ;  /* 0x000000ff00b17202 */ /* 0x000fe20000000f00 */
[----:B------:R-:W-:Y:S06]  /*4050*/  @!P4 BRA `(.L_x_4996) ;  /* 0x000000000030c947 */ /* 0x000fec0003800000 */
[----:B------:R-:W-:Y:S01]  /*4060*/  SHF.L.U32 R177, R145, 0x10, RZ ;  /* 0x0000001091b17819 */ /* 0x000fe200000006ff */
[----:B------:R-:W-:Y:S06]  /*4070*/  BRA `(.L_x_4996) ;  /* 0x0000000000287947 */ /* 0x000fec0003800000 */
.L_x_4995:
        /* <DEDUP_REMOVED lines=10> */
.L_x_4996:
[----:B------:R-:W-:Y:S05]  /*4120*/  BSYNC B2 ;  /* 0x0000000000027941 */ /* 0x000fea0003800000 */
.L_x_4994:
        /* <DEDUP_REMOVED lines=16> */
.L_x_4998:
[----:B------:R-:W-:Y:S05]  /*4230*/  BSYNC B2 ;  /* 0x0000000000027941 */ /* 0x000fea0003800000 */
.L_x_4997:
[----:B------:R-:W-:Y:S04]  /*4240*/  BSSY B2, `(.L_x_4999) ;  /* 0x0000012000027945 */ /* 0x000fe80003800000 */
[----:B------:R-:W-:Y:S05]  /*4250*/  @P2 BRA `(.L_x_5000) ;  /* 0x0000000000142947 */ /* 0x000fea0003800000 */
[----:B------:R-:W-:Y:S01]  /*4260*/  HFMA2.MMA R177, -RZ, RZ, 0, 0 ;  /* 0x00000000ffb17435 */ /* 0x000fe200000001ff */
[----:B------:R-:W-:Y:S10]  /*4270*/  @!P4 BRA `(.L_x_5001) ;  /* 0x000000000038c947 */ /* 0x000ff40003800000 */
[----:B------:R-:W-:-:S04]  /*4280*/  PRMT R177, R145, 0x7632, R177 ;  /* 0x0000763291b17816 */ /* 0x000fc800000000b1 */
[----:B------:R-:W-:Y:S01]  /*4290*/  SHF.L.U32 R177, R177, 0x10, RZ ;  /* 0x00000010b1b17819 */ /* 0x000fe200000006ff */
[----:B------:R-:W-:Y:S06]  /*42a0*/  BRA `(.L_x_5001) ;  /* 0x00000000002c7947 */ /* 0x000fec0003800000 */
.L_x_5000:
        /* <DEDUP_REMOVED lines=11> */
.L_x_5001:
[----:B------:R-:W-:Y:S05]  /*4360*/  BSYNC B2 ;  /* 0x0000000000027941 */ /* 0x000fea0003800000 */
.L_x_4999:
        /* <DEDUP_REMOVED lines=17> */
.L_x_5003:
[----:B------:R-:W-:Y:S05]  /*4480*/  BSYNC B2 ;  /* 0x0000000000027941 */ /* 0x000fea0003800000 */
.L_x_5002:
[----:B------:R-:W-:Y:S04]  /*4490*/  BSSY B2, `(.L_x_5004) ;  /* 0x0000010000027945 */ /* 0x000fe80003800000 */
[----:B------:R-:W-:Y:S05]  /*44a0*/  @P2 BRA `(.L_x_5005) ;  /* 0x0000000000102947 */ /* 0x000fea0003800000 */
[----:B------:R-:W-:Y:S01]  /*44b0*/  HFMA2.MMA R177, -RZ, RZ, 0, 0 ;  /* 0x00000000ffb17435 */ /* 0x000fe200000001ff */
[----:B------:R-:W-:Y:S10]  /*44c0*/  @!P4 BRA `(.L_x_5006) ;  /* 0x000000000030c947 */ /* 0x000ff40003800000 */
[----:B------:R-:W-:Y:S01]  /*44d0*/  IMAD.U32 R177, R146, 0x10000, RZ ;  /* 0x0001000092b17824 */ /* 0x000fe200078e00ff */
[----:B------:R-:W-:Y:S06]  /*44e0*/  BRA `(.L_x_5006) ;  /* 0x0000000000287947 */ /* 0x000fec0003800000 */
.L_x_5005:
        /* <DEDUP_REMOVED lines=10> */
.L_x_5006:
[----:B------:R-:W-:Y:S05]  /*4590*/  BSYNC B2 ;  /* 0x0000000000027941 */ /* 0x000fea0003800000 */
.L_x_5004:
        /* <DEDUP_REMOVED lines=16> */
.L_x_5008:
[----:B------:R-:W-:Y:S05]  /*46a0*/  BSYNC B2 ;  /* 0x0000000000027941 */ /* 0x000fea0003800000 */
.L_x_5007:
[----:B------:R-:W-:Y:S04]  /*46b0*/  BSSY B2, `(.L_x_5009) ;  /* 0x0000012000027945 */ /* 0x000fe80003800000 */
[----:B------:R-:W-:Y:S05]  /*46c0*/  @P2 BRA `(.L_x_5010) ;  /* 0x0000000000142947 */ /* 0x000fea0003800000 */
[----:B------:R-:W-:Y:S01]  /*46d0*/  IMAD.MOV.U32 R177, RZ, RZ, RZ ;  /* 0x000000ffffb17224 */ /* 0x000fe200078e00ff */
[----:B------:R-:W-:Y:S06]  /*46e0*/  @!P4 BRA `(.L_x_5011) ;  /* 0x000000000038c947 */ /* 0x000fec0003800000 */
[----:B------:R-:W-:-:S04]  /*46f0*/  PRMT R177, R146, 0x7632, R177 ;  /* 0x0000763292b17816 */ /* 0x000fc800000000b1 */
[----:B------:R-:W-:Y:S01]  /*4700*/  SHF.L.U32 R177, R177, 0x10, RZ ;  /* 0x00000010b1b17819 */ /* 0x000fe200000006ff */
[----:B------:R-:W-:Y:S06]  /*4710*/  BRA `(.L_x_5011) ;  /* 0x00000000002c7947 */ /* 0x000fec0003800000 */
.L_x_5010:
        /* <DEDUP_REMOVED lines=11> */
.L_x_5011:
[----:B------:R-:W-:Y:S05]  /*47d0*/  BSYNC B2 ;  /* 0x0000000000027941 */ /* 0x000fea0003800000 */
.L_x_5009:
        /* <DEDUP_REMOVED lines=17> */
.L_x_5013:
[----:B------:R-:W-:Y:S05]  /*48f0*/  BSYNC B2 ;  /* 0x0000000000027941 */ /* 0x000fea0003800000 */
.L_x_5012:
[----:B------:R-:W-:Y:S04]  /*4900*/  BSSY B2, `(.L_x_5014) ;  /* 0x000000e000027945 */ /* 0x000fe80003800000 */
[----:B------:R-:W-:Y:S05]  /*4910*/  @P2 BRA `(.L_x_5015) ;  /* 0x0000000000102947 */ /* 0x000fea0003800000 */
[----:B------:R-:W-:Y:S01]  /*4920*/  HFMA2.MMA R177, -RZ, RZ, 0, 0 ;  /* 0x00000000ffb17435 */ /* 0x000fe200000001ff */
[----:B------:R-:W-:Y:S10]  /*4930*/  @!P4 BRA `(.L_x_5016) ;  /* 0x000000000028c947 */ /* 0x000ff40003800000 */
[----:B------:R-:W-:Y:S01]  /*4940*/  SHF.L.U32 R177, R147, 0x10, RZ ;  /* 0x0000001093b17819 */ /* 0x000fe200000006ff */
[----:B------:R-:W-:Y:S06]  /*4950*/  BRA `(.L_x_5016) ;  /* 0x0000000000207947 */ /* 0x000fec0003800000 */
.L_x_5015:
        /* <DEDUP_REMOVED lines=8> */
.L_x_5016:
[----:B------:R-:W-:Y:S05]  /*49e0*/  BSYNC B2 ;  /* 0x0000000000027941 */ /* 0x000fea0003800000 */
.L_x_5014:
        /* <DEDUP_REMOVED lines=16> */
.L_x_5018:
[----:B------:R-:W-:Y:S05]  /*4af0*/  BSYNC B2 ;  /* 0x0000000000027941 */ /* 0x000fea0003800000 */
.L_x_5017:
[----:B------:R-:W-:Y:S04]  /*4b00*/  BSSY B2, `(.L_x_5019) ;  /* 0x0000010000027945 */ /* 0x000fe80003800000 */
[----:B------:R-:W-:Y:S05]  /*4b10*/  @P2 BRA `(.L_x_5020) ;  /* 0x0000000000142947 */ /* 0x000fea0003800000 */
[----:B------:R-:W-:Y:S01]  /*4b20*/  MOV R179, RZ ;  /* 0x000000ff00b37202 */ /* 0x000fe20000000f00 */
[----:B------:R-:W-:Y:S06]  /*4b30*/  @!P4 BRA `(.L_x_5021) ;  /* 0x000000000030c947 */ /* 0x000fec0003800000 */
[----:B------:R-:W-:-:S04]  /*4b40*/  PRMT R179, R147, 0x7632, R179 ;  /* 0x0000763293b37816 */ /* 0x000fc800000000b3 */
[----:B------:R-:W-:Y:S01]  /*4b50*/  SHF.L.U32 R179, R179, 0x10, RZ ;  /* 0x00000010b3b37819 */ /* 0x000fe200000006ff */
[----:B------:R-:W-:Y:S06]  /*4b60*/  BRA `(.L_x_5021) ;  /* 0x0000000000247947 */ /* 0x000fec0003800000 */
.L_x_5020:
        /* <DEDUP_REMOVED lines=9> */
.L_x_5021:
[----:B------:R-:W-:Y:S05]  /*4c00*/  BSYNC B2 ;  /* 0x0000000000027941 */ /* 0x000fea0003800000 */
.L_x_5019:
        /* <DEDUP_REMOVED lines=10> */
[----:B------:R-:W-:-:S03]  /*4cb0*/  HFMA2.MMA R179, -RZ, RZ, 0, 0 ;  /* 0x00000000ffb37435 */ /* 0x000fc600000001ff */
        /* <DEDUP_REMOVED lines=9> */
.L_x_5023:
[----:B------:R-:W-:Y:S05]  /*4d50*/  BSYNC B2 ;  /* 0x0000000000027941 */ /* 0x000fea0003800000 */
.L_x_5022:
[----:B0-----:R-:W0:Y:S01]  /*4d60*/  @P3 LDC.64 R176, c[0x0][0x2f8] ;  /* 0x0000be00ffb03b82 */ /* 0x001e220000000a00 */
[----:B------:R-:W-:Y:S01]  /*4d70*/  IADD3 R7, R7, 0x20, RZ ;  /* 0x0000002007077810 */ /* 0x000fe20007ffe0ff */
[----:B0-----:R-:W-:-:S04]  /*4d80*/  @P3 IMAD.WIDE.U32 R176, R8, 0x10, R176 ;  /* 0x0000001008b03825 */ /* 0x001fc800078e00b0 */
[----:B------:R-:W-:Y:S01]  /*4d90*/  VIADD R8, R8, 0x20 ;  /* 0x0000002008087836 */ /* 0x000fe20000000000 */
[----:B------:R0:W-:Y:S06]  /*4da0*/  @P3 STG.E.128 desc[UR4][R176.64], R172 ;  /* 0x000000acb0003986 */ /* 0x0001ec000c101d04 */
.L_x_4981:
[----:B------:R-:W-:Y:S05]  /*4db0*/  BSYNC B1 ;  /* 0x0000000000017941 */ /* 0x000fea0003800000 */
.L_x_4980:
        /* <DEDUP_REMOVED lines=9> */
.L_x_5027:
[----:B------:R-:W-:Y:S05]  /*4e50*/  BSYNC B2 ;  /* 0x0000000000027941 */ /* 0x000fea0003800000 */
.L_x_5026:
        /* <DEDUP_REMOVED lines=9> */
.L_x_5029:
        /* <DEDUP_REMOVED lines=11> */
.L_x_5030:
[----:B------:R-:W-:Y:S05]  /*4fa0*/  BSYNC B2 ;  /* 0x0000000000027941 */ /* 0x000fea0003800000 */
.L_x_5028:
        /* <DEDUP_REMOVED lines=18> */
.L_x_5032:
[----:B------:R-:W-:Y:S05]  /*50d0*/  BSYNC B2 ;  /* 0x0000000000027941 */ /* 0x000fea0003800000 */
.L_x_5031:
[----:B------:R-:W-:Y:S04]  /*50e0*/  BSSY B2, `(.L_x_5033) ;  /* 0x0000010000027945 */ /* 0x000fe80003800000 */
[----:B------:R-:W-:Y:S05]  /*50f0*/  @P2 BRA `(.L_x_5034) ;  /* 0x0000000000142947 */ /* 0x000fea0003800000 */
[----:B------:R-:W-:Y:S01]  /*5100*/  HFMA2.MMA R177, -RZ, RZ, 0, 0 ;  /* 0x00000000ffb17435 */ /* 0x000fe200000001ff */
[----:B------:R-:W-:Y:S10]  /*5110*/  @!P4 BRA `(.L_x_5035) ;  /* 0x000000000030c947 */ /* 0x000ff40003800000 */
[----:B------:R-:W-:-:S04]  /*5120*/  PRMT R177, R148, 0x7632, R177 ;  /* 0x0000763294b17816 */ /* 0x000fc800000000b1 */
[----:B------:R-:W-:Y:S01]  /*5130*/  SHF.L.U32 R177, R177, 0x10, RZ ;  /* 0x00000010b1b17819 */ /* 0x000fe200000006ff */
[----:B------:R-:W-:Y:S06]  /*5140*/  BRA `(.L_x_5035) ;  /* 0x0000000000247947 */ /* 0x000fec0003800000 */
.L_x_5034:
        /* <DEDUP_REMOVED lines=9> */
.L_x_5035:
[----:B------:R-:W-:Y:S05]  /*51e0*/  BSYNC B2 ;  /* 0x0000000000027941 */ /* 0x000fea0003800000 */
.L_x_5033:
        /* <DEDUP_REMOVED lines=17> */
.L_x_5037:
[----:B------:R-:W-:Y:S05]  /*5300*/  BSYNC B2 ;  /* 0x0000000000027941 */ /* 0x000fea0003800000 */
.L_x_5036:
[----:B------:R-:W-:Y:S04]  /*5310*/  BSSY B2, `(.L_x_5038) ;  /* 0x000000e000027945 */ /* 0x000fe80003800000 */
[----:B------:R-:W-:Y:S05]  /*5320*/  @P2 BRA `(.L_x_5039) ;  /* 0x0000000000102947 */ /* 0x000fea0003800000 */
[----:B------:R-:W-:Y:S01]  /*5330*/  HFMA2.MMA R177, -RZ, RZ, 0, 0 ;  /* 0x00000000ffb17435 */ /* 0x000fe200000001ff */
[----:B------:R-:W-:Y:S10]  /*5340*/  @!P4 BRA `(.L_x_5040) ;  /* 0x000000000028c947 */ /* 0x000ff40003800000 */
[----:B------:R-:W-:Y:S01]  /*5350*/  IMAD.U32 R177, R149, 0x10000, RZ ;  /* 0x0001000095b17824 */ /* 0x000fe200078e00ff */
[----:B------:R-:W-:Y:S06]  /*5360*/  BRA `(.L_x_5040) ;  /* 0x0000000000207947 */ /* 0x000fec0003800000 */
.L_x_5039:
        /* <DEDUP_REMOVED lines=8> */
.L_x_5040:
[----:B------:R-:W-:Y:S05]  /*53f0*/  BSYNC B2 ;  /* 0x0000000000027941 */ /* 0x000fea0003800000 */
.L_x_5038:
        /* <DEDUP_REMOVED lines=16> */
.L_x_5042:
[----:B------:R-:W-:Y:S05]  /*5500*/  BSYNC B2 ;  /* 0x0000000000027941 */ /* 0x000fea0003800000 */
.L_x_5041:
[----:B------:R-:W-:Y:S04]  /*5510*/  BSSY B2, `(.L_x_5043) ;  /* 0x0000010000027945 */ /* 0x000fe80003800000 */
[----:B------:R-:W-:Y:S05]  /*5520*/  @P2 BRA `(.L_x_5044) ;  /* 0x0000000000142947 */ /* 0x000fea0003800000 */
[----:B------:R-:W-:Y:S01]  /*5530*/  IMAD.MOV.U32 R177, RZ, RZ, RZ ;  /* 0x000000ffffb17224 */ /* 0x000fe200078e00ff */
[----:B------:R-:W-:Y:S06]  /*5540*/  @!P4 BRA `(.L_x_5045) ;  /* 0x000000000030c947 */ /* 0x000fec0003800000 */
[----:B------:R-:W-:-:S04]  /*5550*/  PRMT R177, R149, 0x7632, R177 ;  /* 0x0000763295b17816 */ /* 0x000fc800000000b1 */
[----:B------:R-:W-:Y:S01]  /*5560*/  SHF.L.U32 R177, R177, 0x10, RZ ;  /* 0x00000010b1b17819 */ /* 0x000fe200000006ff */
[----:B------:R-:W-:Y:S06]  /*5570*/  BRA `(.L_x_5045) ;  /* 0x0000000000247947 */ /* 0x000fec0003800000 */
.L_x_5044:
        /* <DEDUP_REMOVED lines=9> */
.L_x_5045:
[----:B------:R-:W-:Y:S05]  /*5610*/  BSYNC B2 ;  /* 0x0000000000027941 */ /* 0x000fea0003800000 */
.L_x_5043:
        /* <DEDUP_REMOVED lines=17> */
.L_x_5047:
[----:B------:R-:W-:Y:S05]  /*5730*/  BSYNC B2 ;  /* 0x0000000000027941 */ /* 0x000fea0003800000 */
.L_x_5046:
[----:B------:R-:W-:Y:S04]  /*5740*/  BSSY B2, `(.L_x_5048) ;  /* 0x000000e000027945 */ /* 0x000fe80003800000 */
[----:B------:R-:W-:Y:S05]  /*5750*/  @P2 BRA `(.L_x_5049) ;  /* 0x0000000000102947 */ /* 0x000fea0003800000 */
[----:B------:R-:W-:Y:S01]  /*5760*/  HFMA2.MMA R177, -RZ, RZ, 0, 0 ;  /* 0x00000000ffb17435 */ /* 0x000fe200000001ff */
[----:B------:R-:W-:Y:S10]  /*5770*/  @!P4 BRA `(.L_x_5050) ;  /* 0x000000000028c947 */ /* 0x000ff40003800000 */
[----:B------:R-:W-:Y:S01]  /*5780*/  SHF.L.U32 R177, R150, 0x10, RZ ;  /* 0x0000001096b17819 */ /* 0x000fe200000006ff */
[----:B------:R-:W-:Y:S06]  /*5790*/  BRA `(.L_x_5050) ;  /* 0x0000000000207947 */ /* 0x000fec0003800000 */
.L_x_5049:
        /* <DEDUP_REMOVED lines=8> */
.L_x_5050:
[----:B------:R-:W-:Y:S05]  /*5820*/  BSYNC B2 ;  /* 0x0000000000027941 */ /* 0x000fea0003800000 */
.L_x_5048:
        /* <DEDUP_REMOVED lines=16> */
.L_x_5052:
[----:B------:R-:W-:Y:S05]  /*5930*/  BSYNC B2 ;  /* 0x0000000000027941 */ /* 0x000fea0003800000 */
.L_x_5051:
[----:B------:R-:W-:Y:S04]  /*5940*/  BSSY B2, `(.L_x_5053) ;  /* 0x0000010000027945 */ /* 0x000fe80003800000 */
[----:B------:R-:W-:Y:S05]  /*5950*/  @P2 BRA `(.L_x_5054) ;  /* 0x0000000000142947 */ /* 0x000fea0003800000 */
[----:B------:R-:W-:Y:S01]  /*5960*/  MOV R177, RZ ;  /* 0x000000ff00b17202 */ /* 0x000fe20000000f00 */
[----:B------:R-:W-:Y:S06]  /*5970*/  @!P4 BRA `(.L_x_5055) ;  /* 0x000000000030c947 */ /* 0x000fec0003800000 */
[----:B------:R-:W-:-:S04]  /*5980*/  PRMT R177, R150, 0x7632, R177 ;  /* 0x0000763296b17816 */ /* 0x000fc800000000b1 */
[----:B------:R-:W-:Y:S01]  /*5990*/  SHF.L.U32 R177, R177, 0x10, RZ ;  /* 0x00000010b1b17819 */ /* 0x000fe200000006ff */
[----:B------:R-:W-:Y:S06]  /*59a0*/  BRA `(.L_x_5055) ;  /* 0x0000000000247947 */ /* 0x000fec0003800000 */
.L_x_5054:
        /* <DEDUP_REMOVED lines=9> */
.L_x_5055:
[----:B------:R-:W-:Y:S05]  /*5a40*/  BSYNC B2 ;  /* 0x0000000000027941 */ /* 0x000fea0003800000 */
.L_x_5053:
        /* <DEDUP_REMOVED lines=17> */
.L_x_5057:
[----:B------:R-:W-:Y:S05]  /*5b60*/  BSYNC B2 ;  /* 0x0000000000027941 */ /* 0x000fea0003800000 */
.L_x_5056:
[----:B------:R-:W-:Y:S04]  /*5b70*/  BSSY B2, `(.L_x_5058) ;  /* 0x000000e000027945 */ /* 0x000fe80003800000 */
[----:B------:R-:W-:Y:S05]  /*5b80*/  @P2 BRA `(.L_x_5059) ;  /* 0x0000000000102947 */ /* 0x000fea0003800000 */
[----:B------:R-:W-:Y:S01]  /*5b90*/  MOV R177, RZ ;  /* 0x000000ff00b17202 */ /* 0x000fe20000000f00 */
[----:B------:R-:W-:Y:S06]  /*5ba0*/  @!P4 BRA `(.L_x_5060) ;  /* 0x000000000028c947 */ /* 0x000fec0003800000 */
[----:B------:R-:W-:Y:S01]  /*5bb0*/  IMAD.U32 R177, R151, 0x10000, RZ ;  /* 0x0001000097b17824 */ /* 0x000fe200078e00ff */
[----:B------:R-:W-:Y:S06]  /*5bc0*/  BRA `(.L_x_5060) ;  /* 0x0000000000207947 */ /* 0x000fec0003800000 */
.L_x_5059:
        /* <DEDUP_REMOVED lines=8> */
.L_x_5060:
[----:B------:R-:W-:Y:S05]  /*5c50*/  BSYNC B2 ;  /* 0x0000000000027941 */ /* 0x000fea0003800000 */
.L_x_5058:
        /* <DEDUP_REMOVED lines=16> */
.L_x_5062:
[----:B------:R-:W-:Y:S05]  /*5d60*/  BSYNC B2 ;  /* 0x0000000000027941 */ /* 0x000fea0003800000 */
.L_x_5061:
[----:B------:R-:W-:Y:S04]  /*5d70*/  BSSY B2, `(.L_x_5063) ;  /* 0x0000010000027945 */ /* 0x000fe80003800000 */
[----:B------:R-:W-:Y:S05]  /*5d80*/  @P2 BRA `(.L_x_5064) ;  /* 0x0000000000142947 */ /* 0x000fea0003800000 */
[----:B------:R-:W-:Y:S01]  /*5d90*/  IMAD.MOV.U32 R177, RZ, RZ, RZ ;  /* 0x000000ffffb17224 */ /* 0x000fe200078e00ff */
[----:B------:R-:W-:Y:S06]  /*5da0*/  @!P4 BRA `(.L_x_5065) ;  /* 0x000000000030c947 */ /* 0x000fec0003800000 */
[----:B------:R-:W-:-:S04]  /*5db0*/  PRMT R177, R151, 0x7632, R177 ;  /* 0x0000763297b17816 */ /* 0x000fc800000000b1 */
[----:B------:R-:W-:Y:S01]  /*5dc0*/  SHF.L.U32 R177, R177, 0x10, RZ ;  /* 0x00000010b1b17819 */ /* 0x000fe200000006ff */
[----:B------:R-:W-:Y:S06]  /*5dd0*/  BRA `(.L_x_5065) ;  /* 0x0000000000247947 */ /* 0x000fec0003800000 */
.L_x_5064:
        /* <DEDUP_REMOVED lines=9> */
.L_x_5065:
[----:B------:R-:W-:Y:S05]  /*5e70*/  BSYNC B2 ;  /* 0x0000000000027941 */ /* 0x000fea0003800000 */
.L_x_5063:
        /* <DEDUP_REMOVED lines=17> */
.L_x_5067:
[----:B------:R-:W-:Y:S05]  /*5f90*/  BSYNC B2 ;  /* 0x0000000000027941 */ /* 0x000fea0003800000 */
.L_x_5066:
        /* <DEDUP_REMOVED lines=8> */
.L_x_5025:
[----:B------:R-:W-:Y:S05]  /*6020*/  BSYNC B1 ;  /* 0x0000000000017941 */ /* 0x000fea0003800000 */
.L_x_5024:
[----:B------:R-:W-:Y:S04]  /*6030*/  BSSY B1, `(.L_x_5068) ;  /* 0x0000124000017945 */ /* 0x000fe80003800000 */
[----:B------:R-:W-:Y:S05]  /*6040*/  @!P0 BRA `(.L_x_5069) ;  /* 0x0000001000888947 */ /* 0x000fea0003800000 */
[----:B------:R-:W-:Y:S04]  /*6050*/  BSSY B2, `(.L_x_5070) ;  /* 0x0000005000027945 */ /* 0x000fe80003800000 */
[----:B------:R-:W-:Y:S05]  /*6060*/  @!P3 BRA `(.L_x_5071) ;  /* 0x00000000000cb947 */ /* 0x000fea0003800000 */
[----:B-----5:R-:W1:Y:S02]  /*6070*/  LDC.64 R168, c[0x0][0x220] ;  /* 0x00008800ffa87b82 */ /* 0x020e640000000a00 */
[----:B-1----:R-:W-:-:S06]  /*6080*/  IMAD.WIDE.U32 R168, R8, 0x10, R168 ;  /* 0x0000001008a87825 */ /* 0x002fcc00078e00a8 */
[----:B------:R-:W5:Y:S02]  /*6090*/  LDG.E.128 R168, desc[UR4][R168.64] ;  /* 0x00000004a8a87981 */ /* 0x000f64000c1e1d00 */
.L_x_5071:
[----:B------:R-:W-:Y:S05]  /*60a0*/  BSYNC B2 ;  /* 0x0000000000027941 */ /* 0x000fea0003800000 */
.L_x_5070:
[----:B------:R-:W-:Y:S04]  /*60b0*/  BSSY B2, `(.L_x_5072) ;  /* 0x0000014000027945 */ /* 0x000fe80003800000 */
[----:B------:R-:W-:Y:S05]  /*60c0*/  @P2 BRA `(.L_x_5073) ;  /* 0x00000000001c2947 */ /* 0x000fea0003800000 */
[----:B------:R-:W-:Y:S01]  /*60d0*/  UISETP.NE.U32.AND UP0, UPT, UR6, URZ, UPT ;  /* 0x0000003f0600728c */ /* 0x000fe2000bf05070 */
[----:B0-----:R-:W-:-:S03]  /*60e0*/  MOV R177, RZ ;  /* 0x000000ff00b17202 */ /* 0x001fc60000000f00 */
[----:B------:R-:W-:-:S06]  /*60f0*/  UISETP.NE.AND.EX UP0, UPT, UR7, URZ, UPT, UP0 ;  /* 0x0000003f0700728c */ /* 0x000fcc000bf05300 */
[----:B------:R-:W-:-:S13]  /*6100*/  PLOP3.LUT P4, PT, PT, PT, UP0, 0x80, 0x0 ;  /* 0x000000000000781c */ /* 0x000fda0003f8f008 */
[----:B------:R-:W-:Y:S05]  /*6110*/  @!P4 BRA `(.L_x_5074) ;  /* 0x000000000034c947 */ /* 0x000fea0003800000 */
[----:B------:R-:W-:Y:S01]  /*6120*/  IMAD.U32 R177, R152, 0x10000, RZ ;  /* 0x0001000098b17824 */ /* 0x000fe200078e00ff */
[----:B------:R-:W-:Y:S06]  /*6130*/  BRA `(.L_x_5074) ;  /* 0x00000000002c7947 */ /* 0x000fec0003800000 */
.L_x_5073:
        /* <DEDUP_REMOVED lines=11> */
.L_x_5074:
[----:B------:R-:W-:Y:S05]  /*61f0*/  BSYNC B2 ;  /* 0x0000000000027941 */ /* 0x000fea0003800000 */
.L_x_5072:
        /* <DEDUP_REMOVED lines=18> */
.L_x_5076:
[----:B------:R-:W-:Y:S05]  /*6320*/  BSYNC B2 ;  /* 0x0000000000027941 */ /* 0x000fea0003800000 */
.L_x_5075:
[----:B------:R-:W-:Y:S04]  /*6330*/  BSSY B2, `(.L_x_5077) ;  /* 0x0000010000027945 */ /* 0x000fe80003800000 */
[----:B------:R-:W-:Y:S05]  /*6340*/  @P2 BRA `(.L_x_5078) ;  /* 0x0000000000142947 */ /* 0x000fea0003800000 */
[----:B------:R-:W-:Y:S01]  /*6350*/  IMAD.MOV.U32 R177, RZ, RZ, RZ ;  /* 0x000000ffffb17224 */ /* 0x000fe200078e00ff */
[----:B------:R-:W-:Y:S06]  /*6360*/  @!P4 BRA `(.L_x_5079) ;  /* 0x000000000030c947 */ /* 0x000fec0003800000 */
[----:B------:R-:W-:-:S04]  /*6370*/  PRMT R177, R152, 0x7632, R177 ;  /* 0x0000763298b17816 */ /* 0x000fc800000000b1 */
[----:B------:R-:W-:Y:S01]  /*6380*/  SHF.L.U32 R177, R177, 0x10, RZ ;  /* 0x00000010b1b17819 */ /* 0x000fe200000006ff */
[----:B------:R-:W-:Y:S06]  /*6390*/  BRA `(.L_x_5079) ;  /* 0x0000000000247947 */ /* 0x000fec0003800000 */
.L_x_5078:
        /* <DEDUP_REMOVED lines=9> */
.L_x_5079:
[----:B------:R-:W-:Y:S05]  /*6430*/  BSYNC B2 ;  /* 0x0000000000027941 */ /* 0x000fea0003800000 */
.L_x_5077:
        /* <DEDUP_REMOVED lines=17> */
.L_x_5081:
[----:B------:R-:W-:Y:S05]  /*6550*/  BSYNC B2 ;  /* 0x0000000000027941 */ /* 0x000fea0003800000 */
.L_x_5080:
[----:B------:R-:W-:Y:S04]  /*6560*/  BSSY B2, `(.L_x_5082) ;  /* 0x000000e000027945 */ /* 0x000fe80003800000 */
[----:B------:R-:W-:Y:S05]  /*6570*/  @P2 BRA `(.L_x_5083) ;  /* 0x0000000000102947 */ /* 0x000fea0003800000 */
[----:B------:R-:W-:Y:S01]  /*6580*/  MOV R177, RZ ;  /* 0x000000ff00b17202 */ /* 0x000fe20000000f00 */
[----:B------:R-:W-:Y:S06]  /*6590*/  @!P4 BRA `(.L_x_5084) ;  /* 0x000000000028c947 */ /* 0x000fec0003800000 */
[----:B------:R-:W-:Y:S01]  /*65a0*/  SHF.L.U32 R177, R153, 0x10, RZ ;  /* 0x0000001099b17819 */ /* 0x000fe200000006ff */
[----:B------:R-:W-:Y:S06]  /*65b0*/  BRA `(.L_x_5084) ;  /* 0x0000000000207947 */ /* 0x000fec0003800000 */
.L_x_5083:
        /* <DEDUP_REMOVED lines=8> */
.L_x_5084:
[----:B------:R-:W-:Y:S05]  /*6640*/  BSYNC B2 ;  /* 0x0000000000027941 */ /* 0x000fea0003800000 */
.L_x_5082:
        /* <DEDUP_REMOVED lines=16> */
.L_x_5086:
[----:B------:R-:W-:Y:S05]  /*6750*/  BSYNC B2 ;  /* 0x0000000000027941 */ /* 0x000fea0003800000 */
.L_x_5085:
[----:B------:R-:W-:Y:S04]  /*6760*/  BSSY B2, `(.L_x_5087) ;  /* 0x0000010000027945 */ /* 0x000fe80003800000 */
[----:B------:R-:W-:Y:S05]  /*6770*/  @P2 BRA `(.L_x_5088) ;  /* 0x0000000000142947 */ /* 0x000fea0003800000 */
[----:B------:R-:W-:Y:S01]  /*6780*/  HFMA2.MMA R177, -RZ, RZ, 0, 0 ;  /* 0x00000000ffb17435 */ /* 0x000fe200000001ff */
[----:B------:R-:W-:Y:S10]  /*6790*/  @!P4 BRA `(.L_x_5089) ;  /* 0x000000000030c947 */ /* 0x000ff40003800000 */
[----:B------:R-:W-:-:S04]  /*67a0*/  PRMT R177, R153, 0x7632, R177 ;  /* 0x0000763299b17816 */ /* 0x000fc800000000b1 */
[----:B------:R-:W-:Y:S01]  /*67b0*/  SHF.L.U32 R177, R177, 0x10, RZ ;  /* 0x00000010b1b17819 */ /* 0x000fe200000006ff */
[----:B------:R-:W-:Y:S06]  /*67c0*/  BRA `(.L_x_5089) ;  /* 0x0000000000247947 */ /* 0x000fec0003800000 */
.L_x_5088:
        /* <DEDUP_REMOVED lines=9> */
.L_x_5089:
[----:B------:R-:W-:Y:S05]  /*6860*/  BSYNC B2 ;  /* 0x0000000000027941 */ /* 0x000fea0003800000 */
.L_x_5087:
        /* <DEDUP_REMOVED lines=17> */
.L_x_5091:
[----:B------:R-:W-:Y:S05]  /*6980*/  BSYNC B2 ;  /* 0x0000000000027941 */ /* 0x000fea0003800000 */
.L_x_5090:
[----:B------:R-:W-:Y:S04]  /*6990*/  BSSY B2, `(.L_x_5092) ;  /* 0x000000e000027945 */ /* 0x000fe80003800000 */
[----:B------:R-:W-:Y:S05]  /*69a0*/  @P2 BRA `(.L_x_5093) ;  /* 0x0000000000102947 */ /* 0x000fea0003800000 */
[----:B------:R-:W-:Y:S01]  /*69b0*/  HFMA2.MMA R177, -RZ, RZ, 0, 0 ;  /* 0x00000000ffb17435 */ /* 0x000fe200000001ff */
[----:B------:R-:W-:Y:S10]  /*69c0*/  @!P4 BRA `(.L_x_5094) ;  /* 0x000000000028c947 */ /* 0x000ff40003800000 */
[----:B------:R-:W-:Y:S01]  /*69d0*/  IMAD.U32 R177, R154, 0x10000, RZ ;  /* 0x000100009ab17824 */ /* 0x000fe200078e00ff */
[----:B------:R-:W-:Y:S06]  /*69e0*/  BRA `(.L_x_5094) ;  /* 0x0000000000207947 */ /* 0x000fec0003800000 */
.L_x_5093:
        /* <DEDUP_REMOVED lines=8> */
.L_x_5094:
[----:B------:R-:W-:Y:S05]  /*6a70*/  BSYNC B2 ;  /* 0x0000000000027941 */ /* 0x000fea0003800000 */
.L_x_5092:
        /* <DEDUP_REMOVED lines=16> */
.L_x_5096:
[----:B------:R-:W-:Y:S05]  /*6b80*/  BSYNC B2 ;  /* 0x0000000000027941 */ /* 0x000fea0003800000 */
.L_x_5095:
[----:B------:R-:W-:Y:S04]  /*6b90*/  BSSY B2, `(.L_x_5097) ;  /* 0x0000010000027945 */ /* 0x000fe80003800000 */
[----:B------:R-:W-:Y:S05]  /*6ba0*/  @P2 BRA `(.L_x_5098) ;  /* 0x0000000000142947 */ /* 0x000fea0003800000 */
[----:B------:R-:W-:Y:S01]  /*6bb0*/  IMAD.MOV.U32 R177, RZ, RZ, RZ ;  /* 0x000000ffffb17224 */ /* 0x000fe200078e00ff */
[----:B------:R-:W-:Y:S06]  /*6bc0*/  @!P4 BRA `(.L_x_5099) ;  /* 0x000000000030c947 */ /* 0x000fec0003800000 */
[----:B------:R-:W-:-:S04]  /*6bd0*/  PRMT R177, R154, 0x7632, R177 ;  /* 0x000076329ab17816 */ /* 0x000fc800000000b1 */
[----:B------:R-:W-:Y:S01]  /*6be0*/  SHF.L.U32 R177, R177, 0x10, RZ ;  /* 0x00000010b1b17819 */ /* 0x000fe200000006ff */
[----:B------:R-:W-:Y:S06]  /*6bf0*/  BRA `(.L_x_5099) ;  /* 0x0000000000247947 */ /* 0x000fec0003800000 */
.L_x_5098:
        /* <DEDUP_REMOVED lines=9> */
.L_x_5099:
[----:B------:R-:W-:Y:S05]  /*6c90*/  BSYNC B2 ;  /* 0x0000000000027941 */ /* 0x000fea0003800000 */
.L_x_5097:
        /* <DEDUP_REMOVED lines=17> */
.L_x_5101:
[----:B------:R-:W-:Y:S05]  /*6db0*/  BSYNC B2 ;  /* 0x0000000000027941 */ /* 0x000fea0003800000 */
.L_x_5100:
[----:B------:R-:W-:Y:S04]  /*6dc0*/  BSSY B2, `(.L_x_5102) ;  /* 0x000000e000027945 */ /* 0x000fe80003800000 */
[----:B------:R-:W-:Y:S05]  /*6dd0*/  @P2 BRA `(.L_x_5103) ;  /* 0x0000000000102947 */ /* 0x000fea0003800000 */
[----:B------:R-:W-:Y:S01]  /*6de0*/  HFMA2.MMA R177, -RZ, RZ, 0, 0 ;  /* 0x00000000ffb17435 */ /* 0x000fe200000001ff */
[----:B------:R-:W-:Y:S10]  /*6df0*/  @!P4 BRA `(.L_x_5104) ;  /* 0x000000000028c947 */ /* 0x000ff40003800000 */
[----:B------:R-:W-:Y:S01]  /*6e00*/  SHF.L.U32 R177, R155, 0x10, RZ ;  /* 0x000000109bb17819 */ /* 0x000fe200000006ff */
[----:B------:R-:W-:Y:S06]  /*6e10*/  BRA `(.L_x_5104) ;  /* 0x0000000000207947 */ /* 0x000fec0003800000 */
.L_x_5103:
        /* <DEDUP_REMOVED lines=8> */
.L_x_5104:
[----:B------:R-:W-:Y:S05]  /*6ea0*/  BSYNC B2 ;  /* 0x0000000000027941 */ /* 0x000fea0003800000 */
.L_x_5102:
        /* <DEDUP_REMOVED lines=16> */
.L_x_5106:
[----:B------:R-:W-:Y:S05]  /*6fb0*/  BSYNC B2 ;  /* 0x0000000000027941 */ /* 0x000fea0003800000 */
.L_x_5105:
[----:B------:R-:W-:Y:S04]  /*6fc0*/  BSSY B2, `(.L_x_5107) ;  /* 0x0000010000027945 */ /* 0x000fe80003800000 */
[----:B------:R-:W-:Y:S05]  /*6fd0*/  @P2 BRA `(.L_x_5108) ;  /* 0x0000000000142947 */ /* 0x000fea0003800000 */
[----:B------:R-:W-:Y:S01]  /*6fe0*/  MOV R177, RZ ;  /* 0x000000ff00b17202 */ /* 0x000fe20000000f00 */
[----:B------:R-:W-:Y:S06]  /*6ff0*/  @!P4 BRA `(.L_x_5109) ;  /* 0x000000000030c947 */ /* 0x000fec0003800000 */
[----:B------:R-:W-:-:S04]  /*7000*/  PRMT R177, R155, 0x7632, R177 ;  /* 0x000076329bb17816 */ /* 0x000fc800000000b1 */
[----:B------:R-:W-:Y:S01]  /*7010*/  SHF.L.U32 R177, R177, 0x10, RZ ;  /* 0x00000010b1b17819 */ /* 0x000fe200000006ff */
[----:B------:R-:W-:Y:S06]  /*7020*/  BRA `(.L_x_5109) ;  /* 0x0000000000247947 */ /* 0x000fec0003800000 */
.L_x_5108:
        /* <DEDUP_REMOVED lines=9> */
.L_x_5109:
[----:B------:R-:W-:Y:S05]  /*70c0*/  BSYNC B2 ;  /* 0x0000000000027941 */ /* 0x000fea0003800000 */
.L_x_5107:
        /* <DEDUP_REMOVED lines=17> */
.L_x_5111:
[----:B------:R-:W-:Y:S05]  /*71e0*/  BSYNC B2 ;  /* 0x0000000000027941 */ /* 0x000fea0003800000 */
.L_x_5110:
        /* <DEDUP_REMOVED lines=8> */
.L_x_5069:
[----:B------:R-:W-:Y:S05]  /*7270*/  BSYNC B1 ;  /* 0x0000000000017941 */ /* 0x000fea0003800000 */
.L_x_5068:
[----:B------:R-:W-:Y:S04]  /*7280*/  BSSY B1, `(.L_x_5112) ;  /* 0x0000124000017945 */ /* 0x000fe80003800000 */
[----:B------:R-:W-:Y:S05]  /*7290*/  @!P1 BRA `(.L_x_5113) ;  /* 0x0000001000889947 */ /* 0x000fea0003800000 */
[----:B------:R-:W-:Y:S04]  /*72a0*/  BSSY B2, `(.L_x_5114) ;  /* 0x0000005000027945 */ /* 0x000fe80003800000 */
[----:B------:R-:W-:Y:S05]  /*72b0*/  @!P3 BRA `(.L_x_5115) ;  /* 0x00000000000cb947 */ /* 0x000fea0003800000 */
[----:B-----5:R-:W2:Y:S02]  /*72c0*/  LDC.64 R168, c[0x0][0x220] ;  /* 0x00008800ffa87b82 */ /* 0x020ea40000000a00 */
[----:B--2---:R-:W-:-:S06]  /*72d0*/  IMAD.WIDE.U32 R168, R8, 0x10, R168 ;  /* 0x0000001008a87825 */ /* 0x004fcc00078e00a8 */
[----:B------:R-:W5:Y:S02]  /*72e0*/  LDG.E.128 R168, desc[UR4][R168.64] ;  /* 0x00000004a8a87981 */ /* 0x000f64000c1e1d00 */
.L_x_5115:
[----:B------:R-:W-:Y:S05]  /*72f0*/  BSYNC B2 ;  /* 0x0000000000027941 */ /* 0x000fea0003800000 */
.L_x_5114:
[----:B------:R-:W-:Y:S04]  /*7300*/  BSSY B2, `(.L_x_5116) ;  /* 0x0000014000027945 */ /* 0x000fe80003800000 */
[----:B------:R-:W-:Y:S05]  /*7310*/  @P2 BRA `(.L_x_5117) ;  /* 0x00000000001c2947 */ /* 0x000fea0003800000 */
[----:B------:R-:W-:Y:S01]  /*7320*/  UISETP.NE.U32.AND UP0, UPT, UR6, URZ, UPT ;  /* 0x0000003f0600728c */ /* 0x000fe2000bf05070 */
[----:B01----:R-:W-:-:S03]  /*7330*/  MOV R177, RZ ;  /* 0x000000ff00b17202 */ /* 0x003fc60000000f00 */
[----:B------:R-:W-:-:S06]  /*7340*/  UISETP.NE.AND.EX UP0, UPT, UR7, URZ, UPT, UP0 ;  /* 0x0000003f0700728c */ /* 0x000fcc000bf05300 */
[----:B------:R-:W-:-:S13]  /*7350*/  PLOP3.LUT P4, PT, PT, PT, UP0, 0x80, 0x0 ;  /* 0x000000000000781c */ /* 0x000fda0003f8f008 */
[----:B------:R-:W-:Y:S05]  /*7360*/  @!P4 BRA `(.L_x_5118) ;  /* 0x000000000034c947 */ /* 0x000fea0003800000 */
[----:B------:R-:W-:Y:S01]  /*7370*/  SHF.L.U32 R177, R156, 0x10, RZ ;  /* 0x000000109cb17819 */ /* 0x000fe200000006ff */
[----:B------:R-:W-:Y:S06]  /*7380*/  BRA `(.L_x_5118) ;  /* 0x00000000002c7947 */ /* 0x000fec0003800000 */
.L_x_5117:
        /* <DEDUP_REMOVED lines=11> */
.L_x_5118:
[----:B------:R-:W-:Y:S05]  /*7440*/  BSYNC B2 ;  /* 0x0000000000027941 */ /* 0x000fea0003800000 */
.L_x_5116:
        /* <DEDUP_REMOVED lines=18> */
.L_x_5120:
[----:B------:R-:W-:Y:S05]  /*7570*/  BSYNC B2 ;  /* 0x0000000000027941 */ /* 0x000fea0003800000 */
.L_x_5119:
[----:B------:R-:W-:Y:S04]  /*7580*/  BSSY B2, `(.L_x_5121) ;  /* 0x0000010000027945 */ /* 0x000fe80003800000 */
[----:B------:R-:W-:Y:S05]  /*7590*/  @P2 BRA `(.L_x_5122) ;  /* 0x0000000000142947 */ /* 0x000fea0003800000 */
[----:B------:R-:W-:Y:S01]  /*75a0*/  HFMA2.MMA R177, -RZ, RZ, 0, 0 ;  /* 0x00000000ffb17435 */ /* 0x000fe200000001ff */
[----:B------:R-:W-:Y:S10]  /*75b0*/  @!P4 BRA `(.L_x_5123) ;  /* 0x000000000030c947 */ /* 0x000ff40003800000 */
[----:B------:R-:W-:-:S04]  /*75c0*/  PRMT R177, R156, 0x7632, R177 ;  /* 0x000076329cb17816 */ /* 0x000fc800000000b1 */
[----:B------:R-:W-:Y:S01]  /*75d0*/  SHF.L.U32 R177, R177, 0x10, RZ ;  /* 0x00000010b1b17819 */ /* 0x000fe200000006ff */
[----:B------:R-:W-:Y:S06]  /*75e0*/  BRA `(.L_x_5123) ;  /* 0x0000000000247947 */ /* 0x000fec0003800000 */
.L_x_5122:
        /* <DEDUP_REMOVED lines=9> */
.L_x_5123:
[----:B------:R-:W-:Y:S05]  /*7680*/  BSYNC B2 ;  /* 0x0000000000027941 */ /* 0x000fea0003800000 */
.L_x_5121:
        /* <DEDUP_REMOVED lines=17> */
.L_x_5125:
[----:B------:R-:W-:Y:S05]  /*77a0*/  BSYNC B2 ;  /* 0x0000000000027941 */ /* 0x000fea0003800000 */
.L_x_5124:
[----:B------:R-:W-:Y:S04]  /*77b0*/  BSSY B2, `(.L_x_5126) ;  /* 0x000000e000027945 */ /* 0x000fe80003800000 */
[----:B------:R-:W-:Y:S05]  /*77c0*/  @P2 BRA `(.L_x_5127) ;  /* 0x0000000000102947 */ /* 0x000fea0003800000 */
[----:B------:R-:W-:Y:S01]  /*77d0*/  HFMA2.MMA R177, -RZ, RZ, 0, 0 ;  /* 0x00000000ffb17435 */ /* 0x000fe200000001ff */
[----:B------:R-:W-:Y:S10]  /*77e0*/  @!P4 BRA `(.L_x_5128) ;  /* 0x000000000028c947 */ /* 0x000ff40003800000 */
[----:B------:R-:W-:Y:S01]  /*77f0*/  IMAD.U32 R177, R157, 0x10000, RZ ;  /* 0x000100009db17824 */ /* 0x000fe200078e00ff */
[----:B------:R-:W-:Y:S06]  /*7800*/  BRA `(.L_x_5128) ;  /* 0x0000000000207947 */ /* 0x000fec0003800000 */
.L_x_5127:
        /* <DEDUP_REMOVED lines=8> */
.L_x_5128:
[----:B------:R-:W-:Y:S05]  /*7890*/  BSYNC B2 ;  /* 0x0000000000027941 */ /* 0x000fea0003800000 */
.L_x_5126:
        /* <DEDUP_REMOVED lines=16> */
.L_x_5130:
[----:B------:R-:W-:Y:S05]  /*79a0*/  BSYNC B2 ;  /* 0x0000000000027941 */ /* 0x000fea0003800000 */
.L_x_5129:
[----:B------:R-:W-:Y:S04]  /*79b0*/  BSSY B2, `(.L_x_5131) ;  /* 0x0000010000027945 */ /* 0x000fe80003800000 */
[----:B------:R-:W-:Y:S05]  /*79c0*/  @P2 BRA `(.L_x_5132) ;  /* 0x0000000000142947 */ /* 0x000fea0003800000 */
[----:B------:R-:W-:Y:S01]  /*79d0*/  IMAD.MOV.U32 R177, RZ, RZ, RZ ;  /* 0x000000ffffb17224 */ /* 0x000fe200078e00ff */
[----:B------:R-:W-:Y:S06]  /*79e0*/  @!P4 BRA `(.L_x_5133) ;  /* 0x000000000030c947 */ /* 0x000fec0003800000 */
[----:B------:R-:W-:-:S04]  /*79f0*/  PRMT R177, R157, 0x7632, R177 ;  /* 0x000076329db17816 */ /* 0x000fc800000000b1 */
[----:B------:R-:W-:Y:S01]  /*7a00*/  SHF.L.U32 R177, R177, 0x10, RZ ;  /* 0x00000010b1b17819 */ /* 0x000fe200000006ff */
[----:B------:R-:W-:Y:S06]  /*7a10*/  BRA `(.L_x_5133) ;  /* 0x0000000000247947 */ /* 0x000fec0003800000 */
.L_x_5132:
        /* <DEDUP_REMOVED lines=9> */
.L_x_5133:
[----:B------:R-:W-:Y:S05]  /*7ab0*/  BSYNC B2 ;  /* 0x0000000000027941 */ /* 0x000fea0003800000 */
.L_x_5131:
        /* <DEDUP_REMOVED lines=17> */
.L_x_5135:
[----:B------:R-:W-:Y:S05]  /*7bd0*/  BSYNC B2 ;  /* 0x0000000000027941 */ /* 0x000fea0003800000 */
.L_x_5134:
[----:B------:R-:W-:Y:S04]  /*7be0*/  BSSY B2, `(.L_x_5136) ;  /* 0x000000e000027945 */ /* 0x000fe80003800000 */
[----:B------:R-:W-:Y:S05]  /*7bf0*/  @P2 BRA `(.L_x_5137) ;  /* 0x0000000000102947 */ /* 0x000fea0003800000 */
[----:B------:R-:W-:Y:S01]  /*7c00*/  HFMA2.MMA R177, -RZ, RZ, 0, 0 ;  /* 0x00000000ffb17435 */ /* 0x000fe200000001ff */
[----:B------:R-:W-:Y:S10]  /*7c10*/  @!P4 BRA `(.L_x_5138) ;  /* 0x000000000028c947 */ /* 0x000ff40003800000 */
[----:B------:R-:W-:Y:S01]  /*7c20*/  SHF.L.U32 R177, R158, 0x10, RZ ;  /* 0x000000109eb17819 */ /* 0x000fe200000006ff */
[----:B------:R-:W-:Y:S06]  /*7c30*/  BRA `(.L_x_5138) ;  /* 0x0000000000207947 */ /* 0x000fec0003800000 */
.L_x_5137:
        /* <DEDUP_REMOVED lines=8> */
.L_x_5138:
[----:B------:R-:W-:Y:S05]  /*7cc0*/  BSYNC B2 ;  /* 0x0000000000027941 */ /* 0x000fea0003800000 */
.L_x_5136:
        /* <DEDUP_REMOVED lines=16> */
.L_x_5140:
[----:B------:R-:W-:Y:S05]  /*7dd0*/  BSYNC B2 ;  /* 0x0000000000027941 */ /* 0x000fea0003800000 */
.L_x_5139:
[----:B------:R-:W-:Y:S04]  /*7de0*/  BSSY B2, `(.L_x_5141) ;  /* 0x0000010000027945 */ /* 0x000fe80003800000 */
[----:B------:R-:W-:Y:S05]  /*7df0*/  @P2 BRA `(.L_x_5142) ;  /* 0x0000000000142947 */ /* 0x000fea0003800000 */
[----:B------:R-:W-:Y:S01]  /*7e00*/  MOV R177, RZ ;  /* 0x000000ff00b17202 */ /* 0x000fe20000000f00 */
[----:B------:R-:W-:Y:S06]  /*7e10*/  @!P4 BRA `(.L_x_5143) ;  /* 0x000000000030c947 */ /* 0x000fec0003800000 */
[----:B------:R-:W-:-:S04]  /*7e20*/  PRMT R177, R158, 0x7632, R177 ;  /* 0x000076329eb17816 */ /* 0x000fc800000000b1 */
[----:B------:R-:W-:Y:S01]  /*7e30*/  SHF.L.U32 R177, R177, 0x10, RZ ;  /* 0x00000010b1b17819 */ /* 0x000fe200000006ff */
[----:B------:R-:W-:Y:S06]  /*7e40*/  BRA `(.L_x_5143) ;  /* 0x0000000000247947 */ /* 0x000fec0003800000 */
.L_x_5142:
        /* <DEDUP_REMOVED lines=9> */
.L_x_5143:
[----:B------:R-:W-:Y:S05]  /*7ee0*/  BSYNC B2 ;  /* 0x0000000000027941 */ /* 0x000fea0003800000 */
.L_x_5141:
        /* <DEDUP_REMOVED lines=17> */
.L_x_5145:
[----:B------:R-:W-:Y:S05]  /*8000*/  BSYNC B2 ;  /* 0x0000000000027941 */ /* 0x000fea0003800000 */
.L_x_5144:
[----:B------:R-:W-:Y:S04]  /*8010*/  BSSY B2, `(.L_x_5146) ;  /* 0x000000e000027945 */ /* 0x000fe80003800000 */
[----:B------:R-:W-:Y:S05]  /*8020*/  @P2 BRA `(.L_x_5147) ;  /* 0x0000000000102947 */ /* 0x000fea0003800000 */
[----:B------:R-:W-:Y:S01]  /*8030*/  MOV R177, RZ ;  /* 0x000000ff00b17202 */ /* 0x000fe20000000f00 */
[----:B------:R-:W-:Y:S06]  /*8040*/  @!P4 BRA `(.L_x_5148) ;  /* 0x000000000028c947 */ /* 0x000fec0003800000 */
[----:B------:R-:W-:Y:S01]  /*8050*/  IMAD.U32 R177, R159, 0x10000, RZ ;  /* 0x000100009fb17824 */ /* 0x000fe200078e00ff */
[----:B------:R-:W-:Y:S06]  /*8060*/  BRA `(.L_x_5148) ;  /* 0x0000000000207947 */ /* 0x000fec0003800000 */
.L_x_5147:
        /* <DEDUP_REMOVED lines=8> */
.L_x_5148:
[----:B------:R-:W-:Y:S05]  /*80f0*/  BSYNC B2 ;  /* 0x0000000000027941 */ /* 0x000fea0003800000 */
.L_x_5146:
        /* <DEDUP_REMOVED lines=16> */
.L_x_5150:
[----:B------:R-:W-:Y:S05]  /*8200*/  BSYNC B2 ;  /* 0x0000000000027941 */ /* 0x000fea0003800000 */
.L_x_5149:
[----:B------:R-:W-:Y:S04]  /*8210*/  BSSY B2, `(.L_x_5151) ;  /* 0x0000010000027945 */ /* 0x000fe80003800000 */
[----:B------:R-:W-:Y:S05]  /*8220*/  @P2 BRA `(.L_x_5152) ;  /* 0x0000000000142947 */ /* 0x000fea0003800000 */
[----:B------:R-:W-:Y:S01]  /*8230*/  IMAD.MOV.U32 R177, RZ, RZ, RZ ;  /* 0x000000ffffb17224 */ /* 0x000fe200078e00ff */
[----:B------:R-:W-:Y:S06]  /*8240*/  @!P4 BRA `(.L_x_5153) ;  /* 0x000000000030c947 */ /* 0x000fec0003800000 */
[----:B------:R-:W-:-:S04]  /*8250*/  PRMT R177, R159, 0x7632, R177 ;  /* 0x000076329fb17816 */ /* 0x000fc800000000b1 */
[----:B------:R-:W-:Y:S01]  /*8260*/  SHF.L.U32 R177, R177, 0x10, RZ ;  /* 0x00000010b1b17819 */ /* 0x000fe200000006ff */
[----:B------:R-:W-:Y:S06]  /*8270*/  BRA `(.L_x_5153) ;  /* 0x0000000000247947 */ /* 0x000fec0003800000 */
.L_x_5152:
        /* <DEDUP_REMOVED lines=9> */
.L_x_5153:
[----:B------:R-:W-:Y:S05]  /*8310*/  BSYNC B2 ;  /* 0x0000000000027941 */ /* 0x000fea0003800000 */
.L_x_5151:
        /* <DEDUP_REMOVED lines=17> */
.L_x_5155:
[----:B------:R-:W-:Y:S05]  /*8430*/  BSYNC B2 ;  /* 0x0000000000027941 */ /* 0x000fea0003800000 */
.L_x_5154:
        /* <DEDUP_REMOVED lines=8> */
.L_x_5113:
[----:B------:R-:W-:Y:S05]  /*84c0*/  BSYNC B1 ;  /* 0x0000000000017941 */ /* 0x000fea0003800000 */
.L_x_5112:
[----:B012---:R-:W2:Y:S01]  /*84d0*/  LDL R176, [R1+0x28] ;  /* 0x0000280001b07983 */ /* 0x007ea20000100800 */
        /* <DEDUP_REMOVED lines=8> */
.L_x_5159:
[----:B------:R-:W-:Y:S05]  /*8560*/  BSYNC B2 ;  /* 0x0000000000027941 */ /* 0x000fea0003800000 */
.L_x_5158:
        /* <DEDUP_REMOVED lines=9> */
.L_x_5161:
        /* <DEDUP_REMOVED lines=11> */
.L_x_5162:
[----:B------:R-:W-:Y:S05]  /*86b0*/  BSYNC B2 ;  /* 0x0000000000027941 */ /* 0x000fea0003800000 */
.L_x_5160:
        /* <DEDUP_REMOVED lines=18> */
.L_x_5164:
[----:B------:R-:W-:Y:S05]  /*87e0*/  BSYNC B2 ;  /* 0x0000000000027941 */ /* 0x000fea0003800000 */
.L_x_5163:
[----:B------:R-:W-:Y:S04]  /*87f0*/  BSSY B2, `(.L_x_5165) ;  /* 0x0000010000027945 */ /* 0x000fe80003800000 */
[----:B------:R-:W-:Y:S05]  /*8800*/  @P2 BRA `(.L_x_5166) ;  /* 0x0000000000142947 */ /* 0x000fea0003800000 */
[----:B------:R-:W-:Y:S01]  /*8810*/  IMAD.MOV.U32 R177, RZ, RZ, RZ ;  /* 0x000000ffffb17224 */ /* 0x000fe200078e00ff */
[----:B------:R-:W-:Y:S06]  /*8820*/  @!P4 BRA `(.L_x_5167) ;  /* 0x000000000030c947 */ /* 0x000fec0003800000 */
[----:B------:R-:W-:-:S04]  /*8830*/  PRMT R177, R160, 0x7632, R177 ;  /* 0x00007632a0b17816 */ /* 0x000fc800000000b1 */
[----:B------:R-:W-:Y:S01]  /*8840*/  SHF.L.U32 R177, R177, 0x10, RZ ;  /* 0x00000010b1b17819 */ /* 0x000fe200000006ff */
[----:B------:R-:W-:Y:S06]  /*8850*/  BRA `(.L_x_5167) ;  /* 0x0000000000247947 */ /* 0x000fec0003800000 */
.L_x_5166:
        /* <DEDUP_REMOVED lines=9> */
.L_x_5167:
[----:B------:R-:W-:Y:S05]  /*88f0*/  BSYNC B2 ;  /* 0x0000000000027941 */ /* 0x000fea0003800000 */
.L_x_5165:
        /* <DEDUP_REMOVED lines=17> */
.L_x_5169:
[----:B------:R-:W-:Y:S05]  /*8a10*/  BSYNC B2 ;  /* 0x0000000000027941 */ /* 0x000fea0003800000 */
.L_x_5168:
[----:B------:R-:W-:Y:S04]  /*8a20*/  BSSY B2, `(.L_x_5170) ;  /* 0x000000e000027945 */ /* 0x000fe80003800000 */
[----:B------:R-:W-:Y:S05]  /*8a30*/  @P2 BRA `(.L_x_5171) ;  /* 0x0000000000102947 */ /* 0x000fea0003800000 */
[----:B------:R-:W-:Y:S01]  /*8a40*/  MOV R177, RZ ;  /* 0x000000ff00b17202 */ /* 0x000fe20000000f00 */
[----:B------:R-:W-:Y:S06]  /*8a50*/  @!P4 BRA `(.L_x_5172) ;  /* 0x000000000028c947 */ /* 0x000fec0003800000 */
[----:B------:R-:W-:Y:S01]  /*8a60*/  SHF.L.U32 R177, R161, 0x10, RZ ;  /* 0x00000010a1b17819 */ /* 0x000fe200000006ff */
[----:B------:R-:W-:Y:S06]  /*8a70*/  BRA `(.L_x_5172) ;  /* 0x0000000000207947 */ /* 0x000fec0003800000 */
.L_x_5171:
        /* <DEDUP_REMOVED lines=8> */
.L_x_5172:
[----:B------:R-:W-:Y:S05]  /*8b00*/  BSYNC B2 ;  /* 0x0000000000027941 */ /* 0x000fea0003800000 */
.L_x_5170:
        /* <DEDUP_REMOVED lines=16> */
.L_x_5174:
[----:B------:R-:W-:Y:S05]  /*8c10*/  BSYNC B2 ;  /* 0x0000000000027941 */ /* 0x000fea0003800000 */
.L_x_5173:
[----:B------:R-:W-:Y:S04]  /*8c20*/  BSSY B2, `(.L_x_5175) ;  /* 0x0000010000027945 */ /* 0x000fe80003800000 */
[----:B------:R-:W-:Y:S05]  /*8c30*/  @P2 BRA `(.L_x_5176) ;  /* 0x0000000000142947 */ /* 0x000fea0003800000 */
[----:B------:R-:W-:Y:S01]  /*8c40*/  HFMA2.MMA R177, -RZ, RZ, 0, 0 ;  /* 0x00000000ffb17435 */ /* 0x000fe200000001ff */
[----:B------:R-:W-:Y:S10]  /*8c50*/  @!P4 BRA `(.L_x_5177) ;  /* 0x000000000030c947 */ /* 0x000ff40003800000 */
[----:B------:R-:W-:-:S04]  /*8c60*/  PRMT R177, R161, 0x7632, R177 ;  /* 0x00007632a1b17816 */ /* 0x000fc800000000b1 */
[----:B------:R-:W-:Y:S01]  /*8c70*/  SHF.L.U32 R177, R177, 0x10, RZ ;  /* 0x00000010b1b17819 */ /* 0x000fe200000006ff */
[----:B------:R-:W-:Y:S06]  /*8c80*/  BRA `(.L_x_5177) ;  /* 0x0000000000247947 */ /* 0x000fec0003800000 */
.L_x_5176:
        /* <DEDUP_REMOVED lines=9> */
.L_x_5177:
[----:B------:R-:W-:Y:S05]  /*8d20*/  BSYNC B2 ;  /* 0x0000000000027941 */ /* 0x000fea0003800000 */
.L_x_5175:
        /* <DEDUP_REMOVED lines=17> */
.L_x_5179:
[----:B------:R-:W-:Y:S05]  /*8e40*/  BSYNC B2 ;  /* 0x0000000000027941 */ /* 0x000fea0003800000 */
.L_x_5178:
[----:B------:R-:W-:Y:S04]  /*8e50*/  BSSY B2, `(.L_x_5180) ;  /* 0x000000e000027945 */ /* 0x000fe80003800000 */
[----:B------:R-:W-:Y:S05]  /*8e60*/  @P2 BRA `(.L_x_5181) ;  /* 0x0000000000102947 */ /* 0x000fea0003800000 */
[----:B------:R-:W-:Y:S01]  /*8e70*/  HFMA2.MMA R177, -RZ, RZ, 0, 0 ;  /* 0x00000000ffb17435 */ /* 0x000fe200000001ff */
[----:B------:R-:W-:Y:S10]  /*8e80*/  @!P4 BRA `(.L_x_5182) ;  /* 0x000000000028c947 */ /* 0x000ff40003800000 */
[----:B------:R-:W-:Y:S01]  /*8e90*/  IMAD.U32 R177, R162, 0x10000, RZ ;  /* 0x00010000a2b17824 */ /* 0x000fe200078e00ff */
[----:B------:R-:W-:Y:S06]  /*8ea0*/  BRA `(.L_x_5182) ;  /* 0x0000000000207947 */ /* 0x000fec0003800000 */
.L_x_5181:
        /* <DEDUP_REMOVED lines=8> */
.L_x_5182:
[----:B------:R-:W-:Y:S05]  /*8f30*/  BSYNC B2 ;  /* 0x0000000000027941 */ /* 0x000fea0003800000 */
.L_x_5180:
        /* <DEDUP_REMOVED lines=16> */
.L_x_5184:
[----:B------:R-:W-:Y:S05]  /*9040*/  BSYNC B2 ;  /* 0x0000000000027941 */ /* 0x000fea0003800000 */
.L_x_5183:
[----:B------:R-:W-:Y:S04]  /*9050*/  BSSY B2, `(.L_x_5185) ;  /* 0x0000010000027945 */ /* 0x000fe80003800000 */
[----:B------:R-:W-:Y:S05]  /*9060*/  @P2 BRA `(.L_x_5186) ;  /* 0x0000000000142947 */ /* 0x000fea0003800000 */
[----:B------:R-:W-:Y:S01]  /*9070*/  IMAD.MOV.U32 R177, RZ, RZ, RZ ;  /* 0x000000ffffb17224 */ /* 0x000fe200078e00ff */
[----:B------:R-:W-:Y:S06]  /*9080*/  @!P4 BRA `(.L_x_5187) ;  /* 0x000000000030c947 */ /* 0x000fec0003800000 */
[----:B------:R-:W-:-:S04]  /*9090*/  PRMT R177, R162, 0x7632, R177 ;  /* 0x00007632a2b17816 */ /* 0x000fc800000000b1 */
[----:B------:R-:W-:Y:S01]  /*90a0*/  SHF.L.U32 R177, R177, 0x10, RZ ;  /* 0x00000010b1b17819 */ /* 0x000fe200000006ff */
[----:B------:R-:W-:Y:S06]  /*90b0*/  BRA `(.L_x_5187) ;  /* 0x0000000000247947 */ /* 0x000fec0003800000 */
.L_x_5186:
        /* <DEDUP_REMOVED lines=9> */
.L_x_5187:
[----:B------:R-:W-:Y:S05]  /*9150*/  BSYNC B2 ;  /* 0x0000000000027941 */ /* 0x000fea0003800000 */
.L_x_5185:
        /* <DEDUP_REMOVED lines=17> */
.L_x_5189:
[----:B------:R-:W-:Y:S05]  /*9270*/  BSYNC B2 ;  /* 0x0000000000027941 */ /* 0x000fea0003800000 */
.L_x_5188:
[----:B------:R-:W-:Y:S04]  /*9280*/  BSSY B2, `(.L_x_5190) ;  /* 0x000000e000027945 */ /* 0x000fe80003800000 */
[----:B------:R-:W-:Y:S05]  /*9290*/  @P2 BRA `(.L_x_5191) ;  /* 0x0000000000102947 */ /* 0x000fea0003800000 */
[----:B------:R-:W-:Y:S01]  /*92a0*/  HFMA2.MMA R177, -RZ, RZ, 0, 0 ;  /* 0x00000000ffb17435 */ /* 0x000fe200000001ff */
[----:B------:R-:W-:Y:S10]  /*92b0*/  @!P4 BRA `(.L_x_5192) ;  /* 0x000000000028c947 */ /* 0x000ff40003800000 */
[----:B------:R-:W-:Y:S01]  /*92c0*/  SHF.L.U32 R177, R163, 0x10, RZ ;  /* 0x00000010a3b17819 */ /* 0x000fe200000006ff */
[----:B------:R-:W-:Y:S06]  /*92d0*/  BRA `(.L_x_5192) ;  /* 0x0000000000207947 */ /* 0x000fec0003800000 */
.L_x_5191:
        /* <DEDUP_REMOVED lines=8> */
.L_x_5192:
[----:B------:R-:W-:Y:S05]  /*9360*/  BSYNC B2 ;  /* 0x0000000000027941 */ /* 0x000fea0003800000 */
.L_x_5190:
        /* <DEDUP_REMOVED lines=16> */
.L_x_5194:
[----:B------:R-:W-:Y:S05]  /*9470*/  BSYNC B2 ;  /* 0x0000000000027941 */ /* 0x000fea0003800000 */
.L_x_5193:
[----:B------:R-:W-:Y:S04]  /*9480*/  BSSY B2, `(.L_x_5195) ;  /* 0x0000010000027945 */ /* 0x000fe80003800000 */
[----:B------:R-:W-:Y:S05]  /*9490*/  @P2 BRA `(.L_x_5196) ;  /* 0x0000000000142947 */ /* 0x000fea0003800000 */
[----:B------:R-:W-:Y:S01]  /*94a0*/  MOV R6, RZ ;  /* 0x000000ff00067202 */ /* 0x000fe20000000f00 */
[----:B------:R-:W-:Y:S06]  /*94b0*/  @!P4 BRA `(.L_x_5197) ;  /* 0x000000000030c947 */ /* 0x000fec0003800000 */
[----:B------:R-:W-:-:S04]  /*94c0*/  PRMT R6, R163, 0x7632, R6 ;  /* 0x00007632a3067816 */ /* 0x000fc80000000006 */
[----:B------:R-:W-:Y:S01]  /*94d0*/  SHF.L.U32 R6, R6, 0x10, RZ ;  /* 0x0000001006067819 */ /* 0x000fe200000006ff */
[----:B------:R-:W-:Y:S06]  /*94e0*/  BRA `(.L_x_5197) ;  /* 0x0000000000247947 */ /* 0x000fec0003800000 */
.L_x_5196:
[----:B------:R-:W0:Y:S02]  /*94f0*/  LDC.U8 R176, c[0x0][0x2a0] ;  /* 0x0000a800ffb07b82 */ /* 0x000e240000000000 */
[----:B0-----:R-:W-:-:S04]  /*9500*/  ISETP.NE.AND P2, PT, R176, RZ, PT ;  /* 0x000000ffb000720c */ /* 0x001fc80003f45270 */
[----:B------:R-:W-:-:S05]  /*9510*/  FSEL R6, R6, RZ, !P2 ;  /* 0x000000ff06067208 */ /* 0x000fca0005000000 */
[----:B------:R-:W-:-:S04]  /*9520*/  FFMA.FTZ R6, R214, R178, R6 ;  /* 0x000000b2d6067223 */ /* 0x000fc80000010006 */
[----:B------:R-:W-:-:S04]  /*9530*/  FADD.FTZ R6, R215, -R6 ;  /* 0x80000006d7067221 */ /* 0x000fc80000010000 */
[----:B------:R-:W-:Y:S01]  /*9540*/  FMUL.FTZ R6, R5, R6 ;  /* 0x0000000605067220 */ /* 0x000fe20000410000 */
[----:B------:R-:W-:-:S05]  /*9550*/  @P4 PRMT R5, R163, 0x7632, R5 ;  /* 0x00007632a3054816 */ /* 0x000fca0000000005 */
[----:B------:R-:W-:-:S04]  /*9560*/  @P4 IMAD.U32 R5, R5, 0x10000, RZ ;  /* 0x0001000005054824 */ /* 0x000fc800078e00ff */
[----:B------:R-:W-:-:S07]  /*9570*/  @P4 FADD.FTZ R6, R6, R5 ;  /* 0x0000000506064221 */ /* 0x000fce0000010000 */
.L_x_5197:
[----:B------:R-:W-:Y:S05]  /*9580*/  BSYNC B2 ;  /* 0x0000000000027941 */ /* 0x000fea0003800000 */
.L_x_5195:
        /* <DEDUP_REMOVED lines=17> */
.L_x_5199:
[----:B------:R-:W-:Y:S05]  /*96a0*/  BSYNC B2 ;  /* 0x0000000000027941 */ /* 0x000fea0003800000 */
.L_x_5198:
[----:B------:R-:W0:Y:S02]  /*96b0*/  @P5 LDC.64 R176, c[0x0][0x308] ;  /* 0x0000c200ffb05b82 */ /* 0x000e240000000a00 */
[----:B0-----:R-:W-:-:S05]  /*96c0*/  @P5 IMAD.WIDE.U32 R6, R7, 0x10, R176 ;  /* 0x0000001007065825 */ /* 0x001fca00078e00b0 */
[----:B------:R0:W-:Y:S02]  /*96d0*/  @P5 STG.E.128 desc[UR4][R6.64], R164 ;  /* 0x000000a406005986 */ /* 0x0001e4000c101d04 */
[----:B0-----:R-:W0:Y:S02]  /*96e0*/  @P3 LDC.64 R6, c[0x0][0x2f8] ;  /* 0x0000be00ff063b82 */ /* 0x001e240000000a00 */
[----:B0-----:R-:W-:-:S05]  /*96f0*/  @P3 IMAD.WIDE.U32 R6, R8, 0x10, R6 ;  /* 0x0000001008063825 */ /* 0x001fca00078e0006 */
[----:B------:R0:W-:Y:S02]  /*9700*/  @P3 STG.E.128 desc[UR4][R6.64], R172 ;  /* 0x000000ac06003986 */ /* 0x0001e4000c101d04 */
.L_x_5157:
[----:B------:R-:W-:Y:S05]  /*9710*/  BSYNC B1 ;  /* 0x0000000000017941 */ /* 0x000fea0003800000 */
.L_x_5156:
[----:B0-----:R-:W0:Y:S02]  /*9720*/  LDC.64 R6, c[0x0][0x210] ;  /* 0x00008400ff067b82 */ /* 0x001e240000000a00 */
[----:B0-----:R-:W-:-:S04]  /*9730*/  LEA R4, R6, R4, 0x2 ;  /* 0x0000000406047211 */ /* 0x001fc800078e10ff */
[----:B------:R-:W-:-:S13]  /*9740*/  ISETP.GE.AND P2, PT, R4, R7, PT ;  /* 0x000000070400720c */ /* 0x000fda0003f46270 */
[----:B------:R-:W-:Y:S05]  /*9750*/  @!P2 BRA `(.L_x_5200) ;  /* 0xffffff740098a947 */ /* 0x000fea000383ffff */
.L_x_4959:
[----:B------:R-:W-:Y:S05]  /*9760*/  BSYNC B0 ;  /* 0x0000000000007941 */ /* 0x000fea0003800000 */
.L_x_4958:
[----:B------:R-:W0:Y:S01]  /*9770*/  S2R R176, SR_TID.X ;  /* 0x0000000000b07919 */ /* 0x000e220000002100 */
[----:B------:R-:W-:Y:S01]  /*9780*/  MOV R0, 0x400 ;  /* 0x0000040000007802 */ /* 0x000fe20000000f00 */
[----:B------:R-:W-:Y:S05]  /*9790*/  WARPSYNC.ALL ;  /* 0x0000000000007948 */ /* 0x000fea0003800000 */
[----:B------:R-:W1:Y:S01]  /*97a0*/  S2R R5, SR_CgaCtaId ;  /* 0x0000000000057919 */ /* 0x000e620000008800 */
        /* <DEDUP_REMOVED lines=9> */
[----:B-1----:R-:W-:Y:S02]  /*9840*/  LEA R0, R5, R0, 0x18 ;  /* 0x0000000005007211 */ /* 0x002fe400078ec0ff */
[----:B------:R-:W-:-:S03]  /*9850*/  ISETP.GE.U32.AND P3, PT, R2, 0x180, PT ;  /* 0x000001800200780c */ /* 0x000fc60003f66070 */
[----:B------:R-:W-:Y:S01]  /*9860*/  IMAD R144, R3, 0x20, R0 ;  /* 0x0000002003907824 */ /* 0x000fe200078e0200 */
[----:B------:R-:W-:-:S04]  /*9870*/  LEA R0, R176, R0, 0x2 ;  /* 0x00000000b0007211 */ /* 0x000fc800078e10ff */
        /* <DEDUP_REMOVED lines=16> */
[----:B------:R-:W4:Y:S04]  /*9980*/  LDS R67, [R0+0x400] ;  /* 0x0004000000437984 */ /* 0x000f280000000800 */
[----:B------:R-:W4:Y:S04]  /*9990*/  LDS R78, [R0+0x1800] ;  /* 0x00180000004e7984 */ /* 0x000f280000000800 */
[----:B------:R-:W-:Y:S04]  /*99a0*/  LDS R68, [R0+0x600] ;  /* 0x0006000000447984 */ /* 0x000fe80000000800 */
[----:B------:R-:W-:Y:S04]  /*99b0*/  LDS R77, [R0+0x1a00] ;  /* 0x001a0000004d7984 */ /* 0x000fe80000000800 */
[----:B------:R-:W-:Y:S04]  /*99c0*/  LDS R69, [R0+0x800] ;  /* 0x0008000000457984 */ /* 0x000fe80000000800 */
[----:B------:R-:W-:Y:S04]  /*99d0*/  LDS R80, [R0+0x1c00] ;  /* 0x001c000000507984 */ /* 0x000fe80000000800 */
[----:B------:R-:W-:Y:S01]  /*99e0*/  LDS R70, [R0+0xa00] ;  /* 0x000a000000467984 */ /* 0x000fe20000000800 */
[----:B-1----:R-:W-:-:S03]  /*99f0*/  FADD.FTZ R65, RZ, R65 ;  /* 0x00000041ff417221 */ /* 0x002fc60000010000 */
[----:B------:R-:W-:Y:S01]  /*9a00*/  LDS R79, [R0+0x1e00] ;  /* 0x001e0000004f7984 */ /* 0x000fe20000000800 */
[----:B--2---:R-:W-:Y:S01]  /*9a10*/  FADD.FTZ R65, R65, R76 ;  /* 0x0000004c41417221 */ /* 0x004fe20000010000 */
[----:B0-----:R-:W-:Y:S02]  /*9a20*/  IMAD R76, R90, UR9, RZ ;  /* 0x000000095a4c7c24 */ /* 0x001fe4000f8e02ff */
[----:B------:R-:W-:Y:S01]  /*9a30*/  LDS R71, [R0+0xc00] ;  /* 0x000c000000477984 */ /* 0x000fe20000000800 */
[----:B---3--:R-:W-:Y:S02]  /*9a40*/  FADD.FTZ R66, RZ, R66 ;  /* 0x00000042ff427221 */ /* 0x008fe40000010000 */
[----:B------:R-:W-:Y:S01]  /*9a50*/  IADD3 R76, P0, R76, R176, RZ ;  /* 0x000000b04c4c7210 */ /* 0x000fe20007f1e0ff */
[----:B------:R-:W-:Y:S01]  /*9a60*/  LDS R64, [R0+0x2000] ;  /* 0x0020000000407984 */ /* 0x000fe20000000800 */
[----:B----4-:R-:W-:-:S03]  /*9a70*/  FADD.FTZ R66, R66, R75 ;  /* 0x0000004b42427221 */ /* 0x010fc60000010000 */
        /* <DEDUP_REMOVED lines=160> */
.L_x_5202:
[----:B------:R-:W-:Y:S05]  /*a480*/  BSYNC B0 ;  /* 0x0000000000007941 */ /* 0x000fea0003800000 */
.L_x_5201:
        /* <DEDUP_REMOVED lines=18> */
.L_x_5204:
[----:B------:R-:W-:Y:S05]  /*a5b0*/  BSYNC B0 ;  /* 0x0000000000007941 */ /* 0x000fea0003800000 */
.L_x_5203:
        /* <DEDUP_REMOVED lines=18> */
.L_x_5206:
[----:B------:R-:W-:Y:S05]  /*a6e0*/  BSYNC B0 ;  /* 0x0000000000007941 */ /* 0x000fea0003800000 */
.L_x_5205:
        /* <DEDUP_REMOVED lines=39> */
[----:B------:R-:W2:Y:S01]  /*a960*/  LDS R20, [R0+0xa00] ;  /* 0x000a000000147984 */ /* 0x000ea20000000800 */
[----:B------:R-:W-:Y:S01]  /*a970*/  FADD.FTZ R33, RZ, R33 ;  /* 0x00000021ff217221 */ /* 0x000fe20000010000 */
[----:B------:R-:W-:Y:S01]  /*a980*/  FADD.FTZ R70, RZ, R70 ;  /* 0x00000046ff467221 */ /* 0x000fe20000010000 */
[----:B------:R-:W-:Y:S01]  /*a990*/  FADD.FTZ R31, RZ, R31 ;  /* 0x0000001fff1f7221 */ /* 0x000fe20000010000 */
[----:B------:R-:W2:Y:S01]  /*a9a0*/  LDS R22, [R0+0xc00] ;  /* 0x000c000000167984 */ /* 0x000ea20000000800 */
[----:B------:R-:W-:Y:S01]  /*a9b0*/  FADD.FTZ R33, R33, R40 ;  /* 0x0000002821217221 */ /* 0x000fe20000010000 */
[----:B------:R-:W-:Y:S01]  /*a9c0*/  FADD.FTZ R34, RZ, R34 ;  /* 0x00000022ff227221 */ /* 0x000fe20000010000 */
[----:B------:R-:W-:Y:S01]  /*a9d0*/  FADD.FTZ R36, RZ, R36 ;  /* 0x00000024ff247221 */ /* 0x000fe20000010000 */
[----:B------:R-:W2:Y:S01]  /*a9e0*/  LDS R24, [R0+0xe00] ;  /* 0x000e000000187984 */ /* 0x000ea20000000800 */
        /* <DEDUP_REMOVED lines=32> */
[----:B------:R-:W-:Y:S01]  /*abf0*/  FADD.FTZ R20, RZ, R20 ;  /* 0x00000014ff147221 */ /* 0x000fe20000010000 */
[----:B------:R-:W-:Y:S01]  /*ac00*/  FADD.FTZ R25, R12, R5 ;  /* 0x000000050c197221 */ /* 0x000fe20000010000 */
[----:B------:R-:W-:Y:S01]  /*ac10*/  FADD.FTZ R11, R11, R4 ;  /* 0x000000040b0b7221 */ /* 0x000fe20000010000 */
[----:B------:R-:W2:Y:S01]  /*ac20*/  LDS R77, [R0+0x4e00] ;  /* 0x004e0000004d7984 */ /* 0x000ea20000000800 */
[----:B------:R-:W-:-:S03]  /*ac30*/  FADD.FTZ R22, RZ, R22 ;  /* 0x00000016ff167221 */ /* 0x000fc60000010000 */
[----:B------:R-:W2:Y:S01]  /*ac40*/  LDS R53, [R0+0x3000] ;  /* 0x0030000000357984 */ /* 0x000ea20000000800 */
[----:B------:R-:W-:-:S03]  /*ac50*/  FADD.FTZ R24, RZ, R24 ;  /* 0x00000018ff187221 */ /* 0x000fc60000010000 */
[----:B------:R-:W2:Y:S01]  /*ac60*/  LDS R55, [R0+0x3200] ;  /* 0x0032000000377984 */ /* 0x000ea20000000800 */
[----:B------:R-:W-:-:S03]  /*ac70*/  FADD.FTZ R26, RZ, R26 ;  /* 0x0000001aff1a7221 */ /* 0x000fc60000010000 */
[----:B------:R-:W2:Y:S01]  /*ac80*/  LDS R61, [R0+0x3400] ;  /* 0x00340000003d7984 */ /* 0x000ea20000000800 */
[----:B------:R-:W-:Y:S01]  /*ac90*/  FADD.FTZ R14, R14, R27 ;  /* 0x0000001b0e0e7221 */ /* 0x000fe20000010000 */
[----:B------:R-:W-:Y:S02]  /*aca0*/  FADD.FTZ R27, R10, R3 ;  /* 0x000000030a1b7221 */ /* 0x000fe40000010000 */
[----:B------:R-:W2:Y:S01]  /*acb0*/  LDS R63, [R0+0x3600] ;  /* 0x00360000003f7984 */ /* 0x000ea20000000800 */
        /* <DEDUP_REMOVED lines=12> */
[----:B------:R-:W-:-:S03]  /*ad80*/  FADD.FTZ R77, R14, R77 ;  /* 0x0000004d0e4d7221 */ /* 0x000fc60000010000 */
        /* <DEDUP_REMOVED lines=10> */
[----:B------:R-:W-:Y:S01]  /*ae30*/  MOV R4, R48 ;  /* 0x0000003000047202 */ /* 0x000fe20000000f00 */
[----:B------:R-:W-:Y:S01]  /*ae40*/  IMAD.MOV.U32 R7, RZ, RZ, R85 ;  /* 0x000000ffff077224 */ /* 0x000fe200078e0055 */
[----:B------:R-:W-:Y:S02]  /*ae50*/  MOV R5, R87 ;  /* 0x0000005700057202 */ /* 0x000fe40000000f00 */
[----:B------:R-:W-:Y:S01]  /*ae60*/  MOV R6, R44 ;  /* 0x0000002c00067202 */ /* 0x000fe20000000f00 */
[----:B------:R1:W-:Y:S01]  /*ae70*/  STG.E desc[UR4][R2.64], R9 ;  /* 0x0000000902007986 */ /* 0x0003e2000c101904 */
[----:B------:R-:W-:-:S03]  /*ae80*/  IADD3 R66, P0, R66, 0x200, RZ ;  /* 0x0000020042427810 */ /* 0x000fc60007f1e0ff */
[----:B------:R1:W-:Y:S01]  /*ae90*/  STG.E desc[UR4][R4.64], R21 ;  /* 0x0000001504007986 */ /* 0x0003e2000c101904 */
[----:B------:R-:W-:Y:S02]  /*aea0*/  IADD3.X R89, RZ, R89, RZ, P0, !PT ;  /* 0x00000059ff597210 */ /* 0x000fe400007fe4ff */
[----:B------:R-:W-:Y:S01]  /*aeb0*/  IADD3 R48, P0, R48, 0x200, RZ ;  /* 0x0000020030307810 */ /* 0x000fe20007f1e0ff */
[----:B------:R1:W-:Y:S03]  /*aec0*/  STG.E desc[UR4][R6.64], R67 ;  /* 0x0000004306007986 */ /* 0x0003e6000c101904 */
[----:B------:R-:W-:Y:S02]  /*aed0*/  IADD3.X R87, RZ, R87, RZ, P0, !PT ;  /* 0x00000057ff577210 */ /* 0x000fe400007fe4ff */
[----:B------:R-:W-:-:S04]  /*aee0*/  IADD3 R44, P0, R44, 0x200, RZ ;  /* 0x000002002c2c7810 */ /* 0x000fc80007f1e0ff */
[----:B------:R-:W-:-:S09]  /*aef0*/  IADD3.X R85, RZ, R85, RZ, P0, !PT ;  /* 0x00000055ff557210 */ /* 0x000fd200007fe4ff */
.L_x_5208:
[----:B------:R-:W-:Y:S05]  /*af00*/  BSYNC B0 ;  /* 0x0000000000007941 */ /* 0x000fea0003800000 */
.L_x_5207:
        /* <DEDUP_REMOVED lines=16> */
[----:B------:R-:W-:-:S03]  /*b010*/  IADD3.X R87, RZ, R87, RZ, P0, !PT ;  /* 0x00000057ff577210 */ /* 0x000fc600007fe4ff */
[----:B------:R-:W-:-:S08]  /*b020*/  IMAD.X R85, RZ, RZ, R85, P1 ;  /* 0x000000ffff557224 */ /* 0x000fd000008e0655 */
.L_x_5210:
[----:B------:R-:W-:Y:S05]  /*b030*/  BSYNC B0 ;  /* 0x0000000000007941 */ /* 0x000fea0003800000 */
.L_x_5209:
        /* <DEDUP_REMOVED lines=18> */
.L_x_5212:
[----:B------:R-:W-:Y:S05]  /*b160*/  BSYNC B0 ;  /* 0x0000000000007941 */ /* 0x000fea0003800000 */
.L_x_5211:
        /* <DEDUP_REMOVED lines=18> */
.L_x_5214:
[----:B------:R-:W-:Y:S05]  /*b290*/  BSYNC B0 ;  /* 0x0000000000007941 */ /* 0x000fea0003800000 */
.L_x_5213:
[----:B------:R-:W-:Y:S01]  /*b2a0*/  BSSY B0, `(.L_x_5215) ;  /* 0x0000012000007945 */ /* 0x000fe20003800000 */
[----:B--2---:R-:W-:-:S03]  /*b2b0*/  FADD.FTZ R73, R24, R73 ;  /* 0x0000004918497221 */ /* 0x004fc60000010000 */
[----:B------:R-:W-:Y:S05]  /*b2c0*/  @!P4 BRA `(.L_x_5216) ;  /* 0x00000000003cc947 */ /* 0x000fea0003800000 */
[----:B01-34-:R-:W-:Y:S01]  /*b2d0*/  MOV R2, R66 ;  /* 0x0000004200027202 */ /* 0x01bfe20000000f00 */
        /* <DEDUP_REMOVED lines=14> */
.L_x_5216:
[----:B------:R-:W-:Y:S05]  /*b3c0*/  BSYNC B0 ;  /* 0x0000000000007941 */ /* 0x000fea0003800000 */
.L_x_5215:
[----:B------:R-:W-:Y:S01]  /*b3d0*/  BSSY B0, `(.L_x_5217) ;  /* 0x0000012000007945 */ /* 0x000fe20003800000 */
[----:B------:R-:W-:-:S03]  /*b3e0*/  FADD.FTZ R75, R26, R75 ;  /* 0x0000004b1a4b7221 */ /* 0x000fc60000010000 */
[----:B------:R-:W-:Y:S05]  /*b3f0*/  @!P5 BRA `(.L_x_5218) ;  /* 0x00000000003cd947 */ /* 0x000fea0003800000 */
[----:B01234-:R-:W-:Y:S01]  /*b400*/  IMAD.MOV.U32 R2, RZ, RZ, R66 ;  /* 0x000000ffff027224 */ /* 0x01ffe200078e0042 */
        /* <DEDUP_REMOVED lines=14> */
.L_x_5218:
[----:B------:R-:W-:Y:S05]  /*b4f0*/  BSYNC B0 ;  /* 0x0000000000007941 */ /* 0x000fea0003800000 */
.L_x_5217:
        /* <DEDUP_REMOVED lines=11> */
.L_x_4979:
        /* <DEDUP_REMOVED lines=8> */
.L_x_5220:
[----:B------:R-:W-:Y:S05]  /*b630*/  BSYNC B1 ;  /* 0x0000000000017941 */ /* 0x000fea0003800000 */
.L_x_5219:
        /* <DEDUP_REMOVED lines=9> */
.L_x_5221:
[----:B------:R-:W-:Y:S01]  /*b6d0*/  HFMA2.MMA R177, -RZ, RZ, 0, 1.1920928955078125e-07 ;  /* 0x00000002ffb17435 */ /* 0x000fe200000001ff */
[----:B------:R-:W-:Y:S01]  /*b6e0*/  MOV R178, R179 ;  /* 0x000000b300b27202 */ /* 0x000fe20000000f00 */
[----:B------:R-:W-:-:S04]  /*b6f0*/  IMAD.MOV.U32 R8, RZ, RZ, R181 ;  /* 0x000000ffff087224 */ /* 0x000fc800078e00b5 */
[----:B------:R-:W-:Y:S01]  /*b700*/  FADD.FTZ R180, R8, R218 ;  /* 0x000000da08b47221 */ /* 0x000fe20000010000 */
[----:B------:R-:W-:-:S07]  /*b710*/  MOV R8, 0xffffffff ;  /* 0xffffffff00087802 */ /* 0x000fce0000000f00 */
[----:B------:R-:W-:Y:S05]  /*b720*/  WARPSYNC.COLLECTIVE R8, `(.L_x_5222) ;  /* 0x0000000008087348 */ /* 0x000fea0003c00000 */
[----:B------:R0:W1:Y:S02]  /*b730*/  SHFL.BFLY P4, R181, R178, R177, R176 ;  /* 0x0c0000b1b2b57389 */ /* 0x00006400000800b0 */
[----:B01----:R-:W-:Y:S01]  /*b740*/  ENDCOLLECTIVE ;  /* 0x000000000000791b */ /* 0x003fe20003800000 */
.L_x_5222:
[----:B------:R-:W-:Y:S01]  /*b750*/  MOV R178, R180 ;  /* 0x000000b400b27202 */ /* 0x000fe20000000f00 */
[----:B------:R-:W-:-:S04]  /*b760*/  IMAD.MOV.U32 R8, RZ, RZ, R181 ;  /* 0x000000ffff087224 */ /* 0x000fc800078e00b5 */
[----:B------:R-:W-:Y:S01]  /*b770*/  FADD.FTZ R179, R179, R8 ;  /* 0x00000008b3b37221 */ /* 0x000fe20000010000 */
[----:B------:R-:W-:-:S07]  /*b780*/  MOV R8, 0xffffffff ;  /* 0xffffffff00087802 */ /* 0x000fce0000000f00 */
[----:B------:R-:W-:Y:S05]  /*b790*/  WARPSYNC.COLLECTIVE R8, `(.L_x_5223) ;  /* 0x0000000008087348 */ /* 0x000fea0003c00000 */
[----:B------:R0:W1:Y:S02]  /*b7a0*/  SHFL.BFLY P4, R181, R178, R177, R176 ;  /* 0x0c0000b1b2b57389 */ /* 0x00006400000800b0 */
[----:B01----:R-:W-:Y:S01]  /*b7b0*/  ENDCOLLECTIVE ;  /* 0x000000000000791b */ /* 0x003fe20003800000 */
.L_x_5223:
        /* <DEDUP_REMOVED lines=8> */
.L_x_5224:
[----:B------:R-:W-:Y:S01]  /*b840*/  IMAD.MOV.U32 R178, RZ, RZ, R180 ;  /* 0x000000ffffb27224 */ /* 0x000fe200078e00b4 */
[----:B------:R-:W-:-:S05]  /*b850*/  MOV R8, R181 ;  /* 0x000000b500087202 */ /* 0x000fca0000000f00 */
[----:B------:R-:W-:Y:S01]  /*b860*/  FADD.FTZ R179, R179, R8 ;  /* 0x00000008b3b37221 */ /* 0x000fe20000010000 */
[----:B------:R-:W-:-:S07]  /*b870*/  MOV R8, 0xffffffff ;  /* 0xffffffff00087802 */ /* 0x000fce0000000f00 */
[----:B------:R-:W-:Y:S05]  /*b880*/  WARPSYNC.COLLECTIVE R8, `(.L_x_5225) ;  /* 0x0000000008087348 */ /* 0x000fea0003c00000 */
[----:B------:R0:W1:Y:S02]  /*b890*/  SHFL.BFLY P4, R181, R178, R177, R176 ;  /* 0x0c0000b1b2b57389 */ /* 0x00006400000800b0 */
[----:B01----:R-:W-:Y:S01]  /*b8a0*/  ENDCOLLECTIVE ;  /* 0x000000000000791b */ /* 0x003fe20003800000 */
.L_x_5225:
        /* <DEDUP_REMOVED lines=8> */
.L_x_5226:
[----:B------:R-:W-:Y:S02]  /*b930*/  MOV R178, R180 ;  /* 0x000000b400b27202 */ /* 0x000fe40000000f00 */
[----:B------:R-:W-:-:S05]  /*b940*/  MOV R8, R181 ;  /* 0x000000b500087202 */ /* 0x000fca0000000f00 */
[----:B------:R-:W-:Y:S01]  /*b950*/  FADD.FTZ R179, R179, R8 ;  /* 0x00000008b3b37221 */ /* 0x000fe20000010000 */
[----:B------:R-:W-:-:S07]  /*b960*/  IMAD.MOV.U32 R8, RZ, RZ, -0x1 ;  /* 0xffffffffff087424 */ /* 0x000fce00078e00ff */
[----:B------:R-:W-:Y:S05]  /*b970*/  WARPSYNC.COLLECTIVE R8, `(.L_x_5227) ;  /* 0x0000000008087348 */ /* 0x000fea0003c00000 */
[----:B------:R0:W1:Y:S02]  /*b980*/  SHFL.BFLY P4, R181, R178, R177, R176 ;  /* 0x0c0000b1b2b57389 */ /* 0x00006400000800b0 */
[----:B01----:R-:W-:Y:S01]  /*b990*/  ENDCOLLECTIVE ;  /* 0x000000000000791b */ /* 0x003fe20003800000 */
.L_x_5227:
[----:B------:R-:W-:Y:S01]  /*b9a0*/  HFMA2.MMA R177, -RZ, RZ, 0, 9.5367431640625e-07 ;  /* 0x00000010ffb17435 */ /* 0x000fe200000001ff */
[----:B------:R-:W-:Y:S02]  /*b9b0*/  MOV R178, R179 ;  /* 0x000000b300b27202 */ /* 0x000fe40000000f00 */
[----:B------:R-:W-:-:S05]  /*b9c0*/  MOV R8, R181 ;  /* 0x000000b500087202 */ /* 0x000fca0000000f00 */
[----:B------:R-:W-:Y:S01]  /*b9d0*/  FADD.FTZ R180, R180, R8 ;  /* 0x00000008b4b47221 */ /* 0x000fe20000010000 */
[----:B------:R-:W-:-:S07]  /*b9e0*/  IMAD.MOV.U32 R8, RZ, RZ, -0x1 ;  /* 0xffffffffff087424 */ /* 0x000fce00078e00ff */
[----:B------:R-:W-:Y:S05]  /*b9f0*/  WARPSYNC.COLLECTIVE R8, `(.L_x_5228) ;  /* 0x0000000008087348 */ /* 0x000fea0003c00000 */
[----:B------:R0:W1:Y:S02]  /*ba00*/  SHFL.BFLY P4, R181, R178, R177, R176 ;  /* 0x0c0000b1b2b57389 */ /* 0x00006400000800b0 */
[----:B01----:R-:W-:Y:S01]  /*ba10*/  ENDCOLLECTIVE ;  /* 0x000000000000791b */ /* 0x003fe20003800000 */
.L_x_5228:
[----:B------:R-:W-:Y:S02]  /*ba20*/  MOV R178, R180 ;  /* 0x000000b400b27202 */ /* 0x000fe40000000f00 */
[----:B------:R-:W-:-:S07]  /*ba30*/  MOV R182, R181 ;  /* 0x000000b500b67202 */ /* 0x000fce0000000f00 */
[----:B------:R-:W-:Y:S05]  /*ba40*/  WARPSYNC.COLLECTIVE R8, `(.L_x_5229) ;  /* 0x0000000008087348 */ /* 0x000fea0003c00000 */
[----:B------:R0:W1:Y:S02]  /*ba50*/  SHFL.BFLY P4, R181, R178, R177, R176 ;  /* 0x0c0000b1b2b57389 */ /* 0x00006400000800b0 */
[----:B01----:R-:W-:Y:S01]  /*ba60*/  ENDCOLLECTIVE ;  /* 0x000000000000791b */ /* 0x003fe20003800000 */
.L_x_5229:
[----:B------:R-:W-:Y:S01]  /*ba70*/  MOV R8, R181 ;  /* 0x000000b500087202 */ /* 0x000fe20000000f00 */
[----:B------:R-:W-:Y:S06]  /*ba80*/  BRA `(.L_x_5230) ;  /* 0xffffff7c00e07947 */ /* 0x000fec000383ffff */
.L_x_5231:
        /* <DEDUP_REMOVED lines=15> */
.L_x_16919:


//--------------------- .text._ZN10layer_norm22ln_bwd_finalize_kernelINS_22Kernel_traits_finalizeILj1280Ef13__nv_bfloat16S2_S2_fjLb1ELj1024ELj4ENS_18Kernel_traits_baseILj1280EfS2_S2_S2_fjLj1024EEEEELb1ELb1EEEvNS_9BwdParamsE --------------------------
	.section	.text._ZN10layer_norm22ln_bwd_finalize_kernelINS_22Kernel_traits_finalizeILj1280Ef13__nv_bfloat16S2_S2_fjLb1ELj1024ELj4ENS_18Kernel_traits_baseILj1280EfS2_S2_S2_fjLj1024EEEEELb1ELb1EEEvNS_9BwdParamsE,"ax",@progbits
	.align	128
        .global         _ZN10layer_norm22ln_bwd_finalize_kernelINS_22Kernel_traits_finalizeILj1280Ef13__nv_bfloat16S2_S2_fjLb1ELj1024ELj4ENS_18Kernel_traits_baseILj1280EfS2_S2_S2_fjLj1024EEEEELb1ELb1EEEvNS_9BwdParamsE
        .type           _ZN10layer_norm22ln_bwd_finalize_kernelINS_22Kernel_traits_finalizeILj1280Ef13__nv_bfloat16S2_S2_fjLb1ELj1024ELj4ENS_18Kernel_traits_baseILj1280EfS2_S2_S2_fjLj1024EEEEELb1ELb1EEEvNS_9BwdParamsE,@function
        .size           _ZN10layer_norm22ln_bwd_finalize_kernelINS_22Kernel_traits_finalizeILj1280Ef13__nv_bfloat16S2_S2_fjLb1ELj1024ELj4ENS_18Kernel_traits_baseILj1280EfS2_S2_S2_fjLj1024EEEEELb1ELb1EEEvNS_9BwdParamsE,(.L_x_16920 - _ZN10layer_norm22ln_bwd_finalize_kernelINS_22Kernel_traits_finalizeILj1280Ef13__nv_bfloat16S2_S2_fjLb1ELj1024ELj4ENS_18Kernel_traits_baseILj1280EfS2_S2_S2_fjLj1024EEEEELb1ELb1EEEvNS_9BwdParamsE)
        .other          _ZN10layer_norm22ln_bwd_finalize_kernelINS_22Kernel_traits_finalizeILj1280Ef13__nv_bfloat16S2_S2_fjLb1ELj1024ELj4ENS_18Kernel_traits_baseILj1280EfS2_S2_S2_fjLj1024EEEEELb1ELb1EEEvNS_9BwdParamsE,@"STO_CUDA_ENTRY STV_DEFAULT"
_ZN10layer_norm22ln_bwd_finalize_kernelINS_22Kernel_traits_finalizeILj1280Ef13__nv_bfloat16S2_S2_fjLb1ELj1024ELj4ENS_18Kernel_traits_baseILj1280EfS2_S2_S2_fjLj1024EEEEELb1ELb1EEEvNS_9BwdParamsE:
.text._ZN10layer_norm22ln_bwd_finalize_kernelINS_22Kernel_traits_finalizeILj1280Ef13__nv_bfloat16S2_S2_fjLb1ELj1024ELj4ENS_18Kernel_traits_baseILj1280EfS2_S2_S2_fjLj1024EEEEELb1ELb1EEEvNS_9BwdParamsE:
        /* <DEDUP_REMOVED lines=25> */
.L_x_5243:
        /* <DEDUP_REMOVED lines=20> */
[CC--:B------:R-:W-:Y:S02]  /*02d0*/  ISETP.GE.U32.AND P1, PT, R21.reuse, R8.reuse, PT ;  /* 0x000000081500720c */ /* 0x0c0fe40003f26070 */
[----:B------:R-:W-:-:S04]  /*02e0*/  IADD3 R9, -R21, R8, RZ ;  /* 0x0000000815097210 */ /* 0x000fc80007ffe1ff */
        /* <DEDUP_REMOVED lines=9> */
[----:B------:R-:W-:Y:S01]  /*0380*/  PLOP3.LUT P2, PT, PT, PT, PT, 0x8, 0x0 ;  /* 0x000000000000781c */ /* 0x000fe20003f4e170 */
[----:B------:R-:W-:-:S12]  /*0390*/  VIADD R9, R8, 0xffffffa0 ;  /* 0xffffffa008097836 */ /* 0x000fd80000000000 */
.L_x_5236:
        /* <DEDUP_REMOVED lines=49> */
.L_x_5235:
[----:B------:R-:W-:Y:S05]  /*06b0*/  BSYNC B1 ;  /* 0x0000000000017941 */ /* 0x000fea0003800000 */
.L_x_5234:
        /* <DEDUP_REMOVED lines=32> */
.L_x_5238:
[----:B------:R-:W-:Y:S05]  /*08c0*/  BSYNC B1 ;  /* 0x0000000000017941 */ /* 0x000fea0003800000 */
.L_x_5237:
        /* <DEDUP_REMOVED lines=16> */
.L_x_5233:
[----:B------:R-:W-:Y:S05]  /*09d0*/  BSYNC B0 ;  /* 0x0000000000007941 */ /* 0x000fea0003800000 */
.L_x_5232:
        /* <DEDUP_REMOVED lines=40> */
.L_x_5259:
        /* <DEDUP_REMOVED lines=8> */
.L_x_5239:
        /* <DEDUP_REMOVED lines=8> */
[----:B------:R-:W4:Y:S03]  /*0d60*/  LDC.64 R18, c[0x0][0x310] ;  /* 0x0000c400ff127b82 */ /* 0x000f260000000a00 */
[----:B01----:R-:W0:Y:S04]  /*0d70*/  LDS.64 R10, [R20+UR4+0x3080] ;  /* 0x00308004140a7984 */ /* 0x003e280008000a00 */
[----:B------:R-:W1:Y:S01]  /*0d80*/  LDS.64 R8, [R20+UR4+0x3100] ;  /* 0x0031000414087984 */ /* 0x000e620008000a00 */
[----:B------:R-:W5:Y:S01]  /*0d90*/  LDC.64 R14, c[0x0][0x330] ;  /* 0x0000cc00ff0e7b82 */ /* 0x000f620000000a00 */
[----:B--2---:R-:W-:-:S04]  /*0da0*/  IMAD.WIDE.U32 R16, R5, 0x8, R16 ;  /* 0x0000000805107825 */ /* 0x004fc800078e0010 */
[----:B----4-:R-:W-:-:S04]  /*0db0*/  IMAD.WIDE.U32 R18, R5, 0x8, R18 ;  /* 0x0000000805127825 */ /* 0x010fc800078e0012 */
[----:B-----5:R-:W-:Y:S01]  /*0dc0*/  IMAD.WIDE.U32 R14, R5, 0x8, R14 ;  /* 0x00000008050e7825 */ /* 0x020fe200078e000e */
[----:B---3--:R3:W-:Y:S04]  /*0dd0*/  STG.E.64 desc[UR6][R16.64], R12 ;  /* 0x0000000c10007986 */ /* 0x0087e8000c101b06 */
[----:B0-----:R3:W-:Y:S04]  /*0de0*/  STG.E.64 desc[UR6][R18.64], R10 ;  /* 0x0000000a12007986 */ /* 0x0017e8000c101b06 */
[----:B-1----:R3:W-:Y:S02]  /*0df0*/  STG.E.64 desc[UR6][R14.64], R8 ;  /* 0x000000080e007986 */ /* 0x0027e4000c101b06 */
.L_x_5242:
[----:B------:R-:W-:Y:S05]  /*0e00*/  BSYNC B0 ;  /* 0x0000000000007941 */ /* 0x000fea0003800000 */
.L_x_5241:
[C---:B------:R-:W-:Y:S01]  /*0e10*/  ISETP.GT.U32.AND P1, PT, R4.reuse, -0x501, PT ;  /* 0xfffffaff0400780c */ /* 0x040fe20003f24070 */
[----:B------:R-:W-:Y:S01]  /*0e20*/  VIADD R4, R4, 0x500 ;  /* 0x0000050004047836 */ /* 0x000fe20000000000 */
[----:B------:R-:W-:-:S11]  /*0e30*/  IADD3 R5, R5, 0x280, RZ ;  /* 0x0000028005057810 */ /* 0x000fd60007ffe0ff */
[----:B------:R-:W-:Y:S05]  /*0e40*/  @P1 BRA `(.L_x_5243) ;  /* 0xfffffff000d01947 */ /* 0x000fea000383ffff */
[----:B------:R-:W-:Y:S05]  /*0e50*/  EXIT ;  /* 0x000000000000794d */ /* 0x000fea0003800000 */
.L_x_5240:
[----:B------:R-:W-:Y:S01]  /*0e60*/  HFMA2.MMA R22, -RZ, RZ, 0, 5.9604644775390625e-08 ;  /* 0x00000001ff167435 */ /* 0x000fe200000001ff */
[----:B---3--:R-:W-:Y:S02]  /*0e70*/  MOV R23, R8 ;  /* 0x0000000800177202 */ /* 0x008fe40000000f00 */
[----:B------:R-:W-:Y:S02]  /*0e80*/  MOV R25, 0x1f ;  /* 0x0000001f00197802 */ /* 0x000fe40000000f00 */
[----:B------:R-:W-:-:S07]  /*0e90*/  MOV R20, 0xffffffff ;  /* 0xffffffff00147802 */ /* 0x000fce0000000f00 */
[----:B012---:R-:W-:Y:S05]  /*0ea0*/  WARPSYNC.COLLECTIVE R20, `(.L_x_5244) ;  /* 0x0000000014087348 */ /* 0x007fea0003c00000 */
[----:B------:R3:W4:Y:S02]  /*0eb0*/  SHFL.BFLY P2, R21, R23, R22, R25 ;  /* 0x0c00001617157389 */ /* 0x0007240000040019 */
[----:B01234-:R-:W-:Y:S01]  /*0ec0*/  ENDCOLLECTIVE ;  /* 0x000000000000791b */ /* 0x01ffe20003800000 */
.L_x_5244:
[----:B------:R-:W-:Y:S01]  /*0ed0*/  HFMA2.MMA R22, -RZ, RZ, 0, 1.1920928955078125e-07 ;  /* 0x00000002ff167435 */ /* 0x000fe200000001ff */
[----:B------:R-:W-:-:S05]  /*0ee0*/  MOV R9, R21 ;  /* 0x0000001500097202 */ /* 0x000fca0000000f00 */
[----:B------:R-:W-:-:S05]  /*0ef0*/  FADD.FTZ R9, R8, R9 ;  /* 0x0000000908097221 */ /* 0x000fca0000010000 */
[----:B------:R-:W-:-:S07]  /*0f00*/  MOV R23, R9 ;  /* 0x0000000900177202 */ /* 0x000fce0000000f00 */
[----:B------:R-:W-:Y:S05]  /*0f10*/  WARPSYNC.COLLECTIVE R20, `(.L_x_5245) ;  /* 0x0000000014087348 */ /* 0x000fea0003c00000 */
[----:B------:R0:W1:Y:S02]  /*0f20*/  SHFL.BFLY P2, R21, R23, R22, R25 ;  /* 0x0c00001617157389 */ /* 0x0000640000040019 */
[----:B01----:R-:W-:Y:S01]  /*0f30*/  ENDCOLLECTIVE ;  /* 0x000000000000791b */ /* 0x003fe20003800000 */
.L_x_5245:
[----:B------:R-:W-:Y:S01]  /*0f40*/  HFMA2.MMA R22, -RZ, RZ, 0, 2.384185791015625e-07 ;  /* 0x00000004ff167435 */ /* 0x000fe200000001ff */
[----:B------:R-:W-:-:S04]  /*0f50*/  IMAD.MOV.U32 R12, RZ, RZ, R21 ;  /* 0x000000ffff0c7224 */ /* 0x000fc800078e0015 */
[----:B------:R-:W-:-:S05]  /*0f60*/  FADD.FTZ R12, R9, R12 ;  /* 0x0000000c090c7221 */ /* 0x000fca0000010000 */
[----:B------:R-:W-:-:S07]  /*0f70*/  MOV R23, R12 ;  /* 0x0000000c00177202 */ /* 0x000fce0000000f00 */
[----:B------:R-:W-:Y:S05]  /*0f80*/  WARPSYNC.COLLECTIVE R20, `(.L_x_5246) ;  /* 0x0000000014087348 */ /* 0x000fea0003c00000 */
[----:B------:R0:W1:Y:S02]  /*0f90*/  SHFL.BFLY P2, R21, R23, R22, R25 ;  /* 0x0c00001617157389 */ /* 0x0000640000040019 */
[----:B01----:R-:W-:Y:S01]  /*0fa0*/  ENDCOLLECTIVE ;  /* 0x000000000000791b */ /* 0x003fe20003800000 */
.L_x_5246:
[----:B------:R-:W-:Y:S01]  /*0fb0*/  HFMA2.MMA R22, -RZ, RZ, 0, 4.76837158203125e-07 ;  /* 0x00000008ff167435 */ /* 0x000fe200000001ff */
[----:B------:R-:W-:-:S05]  /*0fc0*/  MOV R13, R21 ;  /* 0x00000015000d7202 */ /* 0x000fca0000000f00 */
[----:B------:R-:W-:-:S05]  /*0fd0*/  FADD.FTZ R13, R12, R13 ;  /* 0x0000000d0c0d7221 */ /* 0x000fca0000010000 */
[----:B------:R-:W-:-:S07]  /*0fe0*/  MOV R23, R13 ;  /* 0x0000000d00177202 */ /* 0x000fce0000000f00 */
[----:B------:R-:W-:Y:S05]  /*0ff0*/  WARPSYNC.COLLECTIVE R20, `(.L_x_5247) ;  /* 0x0000000014087348 */ /* 0x000fea0003c00000 */
[----:B------:R0:W1:Y:S02]  /*1000*/  SHFL.BFLY P2, R21, R23, R22, R25 ;  /* 0x0c00001617157389 */ /* 0x0000640000040019 */
[----:B01----:R-:W-:Y:S01]  /*1010*/  ENDCOLLECTIVE ;  /* 0x000000000000791b */ /* 0x003fe20003800000 */
.L_x_5247:
[----:B------:R-:W-:Y:S01]  /*1020*/  HFMA2.MMA R22, -RZ, RZ, 0, 9.5367431640625e-07 ;  /* 0x00000010ff167435 */ /* 0x000fe200000001ff */
[----:B------:R-:W-:-:S05]  /*1030*/  MOV R8, R21 ;  /* 0x0000001500087202 */ /* 0x000fca0000000f00 */
[----:B------:R-:W-:-:S05]  /*1040*/  FADD.FTZ R9, R13, R8 ;  /* 0x000000080d097221 */ /* 0x000fca0000010000 */
[----:B------:R-:W-:-:S07]  /*1050*/  MOV R23, R9 ;  /* 0x0000000900177202 */ /* 0x000fce0000000f00 */
[----:B------:R-:W-:Y:S05]  /*1060*/  WARPSYNC.COLLECTIVE R20, `(.L_x_5248) ;  /* 0x0000000014087348 */ /* 0x000fea0003c00000 */
[----:B------:R0:W1:Y:S02]  /*1070*/  SHFL.BFLY P2, R21, R23, R22, R25 ;  /* 0x0c00001617157389 */ /* 0x0000640000040019 */
[----:B01----:R-:W-:Y:S01]  /*1080*/  ENDCOLLECTIVE ;  /* 0x000000000000791b */ /* 0x003fe20003800000 */
.L_x_5248:
[----:B------:R-:W-:Y:S01]  /*1090*/  HFMA2.MMA R22, -RZ, RZ, 0, 5.9604644775390625e-08 ;  /* 0x00000001ff167435 */ /* 0x000fe200000001ff */
[----:B------:R-:W-:Y:S01]  /*10a0*/  IMAD.MOV.U32 R23, RZ, RZ, R11 ;  /* 0x000000ffff177224 */ /* 0x000fe200078e000b */
[----:B------:R-:W-:-:S09]  /*10b0*/  MOV R8, R21 ;  /* 0x0000001500087202 */ /* 0x000fd20000000f00 */
[----:B------:R-:W-:Y:S05]  /*10c0*/  WARPSYNC.COLLECTIVE R20, `(.L_x_5249) ;  /* 0x0000000014087348 */ /* 0x000fea0003c00000 */
[----:B------:R0:W1:Y:S02]  /*10d0*/  SHFL.BFLY P2, R21, R23, R22, R25 ;  /* 0x0c00001617157389 */ /* 0x0000640000040019 */
[----:B01----:R-:W-:Y:S01]  /*10e0*/  ENDCOLLECTIVE ;  /* 0x000000000000791b */ /* 0x003fe20003800000 */
.L_x_5249:
[----:B------:R-:W-:Y:S01]  /*10f0*/  HFMA2.MMA R22, -RZ, RZ, 0, 1.1920928955078125e-07 ;  /* 0x00000002ff167435 */ /* 0x000fe200000001ff */
[----:B------:R-:W-:-:S05]  /*1100*/  MOV R12, R21 ;  /* 0x00000015000c7202 */ /* 0x000fca0000000f00 */
[----:B------:R-:W-:-:S05]  /*1110*/  FADD.FTZ R14, R11, R12 ;  /* 0x0000000c0b0e7221 */ /* 0x000fca0000010000 */
[----:B------:R-:W-:-:S07]  /*1120*/  MOV R23, R14 ;  /* 0x0000000e00177202 */ /* 0x000fce0000000f00 */
[----:B------:R-:W-:Y:S05]  /*1130*/  WARPSYNC.COLLECTIVE R20, `(.L_x_5250) ;  /* 0x0000000014087348 */ /* 0x000fea0003c00000 */
[----:B------:R0:W1:Y:S02]  /*1140*/  SHFL.BFLY P2, R21, R23, R22, R25 ;  /* 0x0c00001617157389 */ /* 0x0000640000040019 */
[----:B01----:R-:W-:Y:S01]  /*1150*/  ENDCOLLECTIVE ;  /* 0x000000000000791b */ /* 0x003fe20003800000 */
.L_x_5250:
[----:B------:R-:W-:Y:S01]  /*1160*/  HFMA2.MMA R22, -RZ, RZ, 0, 2.384185791015625e-07 ;  /* 0x00000004ff167435 */ /* 0x000fe200000001ff */
[----:B------:R-:W-:-:S05]  /*1170*/  MOV R13, R21 ;  /* 0x00000015000d7202 */ /* 0x000fca0000000f00 */
[----:B------:R-:W-:-:S05]  /*1180*/  FADD.FTZ R15, R14, R13 ;  /* 0x0000000d0e0f7221 */ /* 0x000fca0000010000 */
[----:B------:R-:W-:-:S07]  /*1190*/  MOV R23, R15 ;  /* 0x0000000f00177202 */ /* 0x000fce0000000f00 */
[----:B------:R-:W-:Y:S05]  /*11a0*/  WARPSYNC.COLLECTIVE R20, `(.L_x_5251) ;  /* 0x0000000014087348 */ /* 0x000fea0003c00000 */
[----:B------:R0:W1:Y:S02]  /*11b0*/  SHFL.BFLY P2, R21, R23, R22, R25 ;  /* 0x0c00001617157389 */ /* 0x0000640000040019 */
[----:B01----:R-:W-:Y:S01]  /*11c0*/  ENDCOLLECTIVE ;  /* 0x000000000000791b */ /* 0x003fe20003800000 */
.L_x_5251:
[----:B------:R-:W-:Y:S01]  /*11d0*/  IMAD.MOV.U32 R22, RZ, RZ, 0x8 ;  /* 0x00000008ff167424 */ /* 0x000fe200078e00ff */
[----:B------:R-:W-:-:S05]  /*11e0*/  MOV R16, R21 ;  /* 0x0000001500107202 */ /* 0x000fca0000000f00 */
[----:B------:R-:W-:-:S05]  /*11f0*/  FADD.FTZ R16, R15, R16 ;  /* 0x000000100f107221 */ /* 0x000fca0000010000 */
[----:B------:R-:W-:-:S07]  /*1200*/  MOV R23, R16 ;  /* 0x0000001000177202 */ /* 0x000fce0000000f00 */
[----:B------:R-:W-:Y:S05]  /*1210*/  WARPSYNC.COLLECTIVE R20, `(.L_x_5252) ;  /* 0x0000000014087348 */ /* 0x000fea0003c00000 */
[----:B------:R0:W1:Y:S02]  /*1220*/  SHFL.BFLY P2, R21, R23, R22, R25 ;  /* 0x0c00001617157389 */ /* 0x0000640000040019 */
[----:B01----:R-:W-:Y:S01]  /*1230*/  ENDCOLLECTIVE ;  /* 0x000000000000791b */ /* 0x003fe20003800000 */
.L_x_5252:
[----:B------:R-:W-:Y:S01]  /*1240*/  HFMA2.MMA R22, -RZ, RZ, 0, 9.5367431640625e-07 ;  /* 0x00000010ff167435 */ /* 0x000fe200000001ff */
[----:B------:R-:W-:-:S05]  /*1250*/  MOV R11, R21 ;  /* 0x00000015000b7202 */ /* 0x000fca0000000f00 */
[----:B------:R-:W-:-:S05]  /*1260*/  FADD.FTZ R11, R16, R11 ;  /* 0x0000000b100b7221 */ /* 0x000fca0000010000 */
[----:B------:R-:W-:-:S07]  /*1270*/  MOV R23, R11 ;  /* 0x0000000b00177202 */ /* 0x000fce0000000f00 */
[----:B------:R-:W-:Y:S05]  /*1280*/  WARPSYNC.COLLECTIVE R20, `(.L_x_5253) ;  /* 0x0000000014087348 */ /* 0x000fea0003c00000 */
[----:B------:R0:W1:Y:S02]  /*1290*/  SHFL.BFLY P2, R21, R23, R22, R25 ;  /* 0x0c00001617157389 */ /* 0x0000640000040019 */
[----:B01----:R-:W-:Y:S01]  /*12a0*/  ENDCOLLECTIVE ;  /* 0x000000000000791b */ /* 0x003fe20003800000 */
.L_x_5253:
[----:B------:R-:W-:Y:S01]  /*12b0*/  HFMA2.MMA R22, -RZ, RZ, 0, 5.9604644775390625e-08 ;  /* 0x00000001ff167435 */ /* 0x000fe200000001ff */
[----:B------:R-:W-:Y:S02]  /*12c0*/  MOV R23, R10 ;  /* 0x0000000a00177202 */ /* 0x000fe40000000f00 */
[----:B------:R-:W-:-:S08]  /*12d0*/  MOV R12, R21 ;  /* 0x00000015000c7202 */ /* 0x000fd00000000f00 */
[----:B------:R-:W-:Y:S05]  /*12e0*/  WARPSYNC.COLLECTIVE R20, `(.L_x_5254) ;  /* 0x0000000014087348 */ /* 0x000fea0003c00000 */
[----:B------:R0:W1:Y:S02]  /*12f0*/  SHFL.BFLY P2, R21, R23, R22, R25 ;  /* 0x0c00001617157389 */ /* 0x0000640000040019 */
[----:B01----:R-:W-:Y:S01]  /*1300*/  ENDCOLLECTIVE ;  /* 0x000000000000791b */ /* 0x003fe20003800000 */
.L_x_5254:
[----:B------:R-:W-:Y:S01]  /*1310*/  HFMA2.MMA R22, -RZ, RZ, 0, 1.1920928955078125e-07 ;  /* 0x00000002ff167435 */ /* 0x000fe200000001ff */
[----:B------:R-:W-:-:S05]  /*1320*/  MOV R13, R21 ;  /* 0x00000015000d7202 */ /* 0x000fca0000000f00 */
[----:B------:R-:W-:-:S05]  /*1330*/  FADD.FTZ R17, R10, R13 ;  /* 0x0000000d0a117221 */ /* 0x000fca0000010000 */
[----:B------:R-:W-:-:S07]  /*1340*/  MOV R23, R17 ;  /* 0x0000001100177202 */ /* 0x000fce0000000f00 */
[----:B------:R-:W-:Y:S05]  /*1350*/  WARPSYNC.COLLECTIVE R20, `(.L_x_5255) ;  /* 0x0000000014087348 */ /* 0x000fea0003c00000 */
[----:B------:R0:W1:Y:S02]  /*1360*/  SHFL.BFLY P2, R21, R23, R22, R25 ;  /* 0x0c00001617157389 */ /* 0x0000640000040019 */
[----:B01----:R-:W-:Y:S01]  /*1370*/  ENDCOLLECTIVE ;  /* 0x000000000000791b */ /* 0x003fe20003800000 */
.L_x_5255:
[----:B------:R-:W-:Y:S01]  /*1380*/  HFMA2.MMA R22, -RZ, RZ, 0, 2.384185791015625e-07 ;  /* 0x00000004ff167435 */ /* 0x000fe200000001ff */
[----:B------:R-:W-:-:S04]  /*1390*/  IMAD.MOV.U32 R16, RZ, RZ, R21 ;  /* 0x000000ffff107224 */ /* 0x000fc800078e0015 */
[----:B------:R-:W-:-:S05]  /*13a0*/  FADD.FTZ R18, R17, R16 ;  /* 0x0000001011127221 */ /* 0x000fca0000010000 */
[----:B------:R-:W-:-:S07]  /*13b0*/  MOV R23, R18 ;  /* 0x0000001200177202 */ /* 0x000fce0000000f00 */
[----:B------:R-:W-:Y:S05]  /*13c0*/  WARPSYNC.COLLECTIVE R20, `(.L_x_5256) ;  /* 0x0000000014087348 */ /* 0x000fea0003c00000 */
[----:B------:R0:W1:Y:S02]  /*13d0*/  SHFL.BFLY P2, R21, R23, R22, R25 ;  /* 0x0c00001617157389 */ /* 0x0000640000040019 */
[----:B01----:R-:W-:Y:S01]  /*13e0*/  ENDCOLLECTIVE ;  /* 0x000000000000791b */ /* 0x003fe20003800000 */
.L_x_5256:
[----:B------:R-:W-:Y:S01]  /*13f0*/  HFMA2.MMA R22, -RZ, RZ, 0, 4.76837158203125e-07 ;  /* 0x00000008ff167435 */ /* 0x000fe200000001ff */
[----:B------:R-:W-:-:S05]  /*1400*/  MOV R19, R21 ;  /* 0x0000001500137202 */ /* 0x000fca0000000f00 */
[----:B------:R-:W-:-:S05]  /*1410*/  FADD.FTZ R19, R18, R19 ;  /* 0x0000001312137221 */ /* 0x000fca0000010000 */
[----:B------:R-:W-:-:S07]  /*1420*/  MOV R23, R19 ;  /* 0x0000001300177202 */ /* 0x000fce0000000f00 */
[----:B------:R-:W-:Y:S05]  /*1430*/  WARPSYNC.COLLECTIVE R20, `(.L_x_5257) ;  /* 0x0000000014087348 */ /* 0x000fea0003c00000 */
[----:B------:R0:W1:Y:S02]  /*1440*/  SHFL.BFLY P2, R21, R23, R22, R25 ;  /* 0x0c00001617157389 */ /* 0x0000640000040019 */
[----:B01----:R-:W-:Y:S01]  /*1450*/  ENDCOLLECTIVE ;  /* 0x000000000000791b */ /* 0x003fe20003800000 */
.L_x_5257:
[----:B------:R-:W-:Y:S01]  /*1460*/  HFMA2.MMA R22, -RZ, RZ, 0, 9.5367431640625e-07 ;  /* 0x00000010ff167435 */ /* 0x000fe200000001ff */
[----:B------:R-:W-:-:S05]  /*1470*/  MOV R10, R21 ;  /* 0x00000015000a7202 */ /* 0x000fca0000000f00 */
[----:B------:R-:W-:-:S05]  /*1480*/  FADD.FTZ R10, R19, R10 ;  /* 0x0000000a130a7221 */ /* 0x000fca0000010000 */
[----:B------:R-:W-:-:S07]  /*1490*/  MOV R23, R10 ;  /* 0x0000000a00177202 */ /* 0x000fce0000000f00 */
[----:B------:R-:W-:Y:S05]  /*14a0*/  WARPSYNC.COLLECTIVE R20, `(.L_x_5258) ;  /* 0x0000000014087348 */ /* 0x000fea0003c00000 */
[----:B------:R0:W1:Y:S02]  /*14b0*/  SHFL.BFLY P2, R21, R23, R22, R25 ;  /* 0x0c00001617157389 */ /* 0x0000640000040019 */
[----:B01----:R-:W-:Y:S01]  /*14c0*/  ENDCOLLECTIVE ;  /* 0x000000000000791b */ /* 0x003fe20003800000 */
.L_x_5258:
[----:B------:R-:W-:Y:S01]  /*14d0*/  MOV R15, R21 ;  /* 0x00000015000f7202 */ /* 0x000fe20000000f00 */
[----:B------:R-:W-:Y:S06]  /*14e0*/  BRA `(.L_x_5259) ;  /* 0xfffffff400dc7947 */ /* 0x000fec000383ffff */
.L_x_5260:
        /* <DEDUP_REMOVED lines=9> */
.L_x_16920:


//--------------------- .text._ZN10layer_norm13ln_bwd_kernelINS_13Kernel_traitsIf13__nv_bfloat16S2_S2_fjLj1280ELj1ELj4ELj1ELj16ENS_18Kernel_traits_baseILj1280EfS2_S2_S2_fjLj128EEEEELb1ELb1ELb1ELb1EEEvNS_9BwdParamsE --------------------------
	.section	.text._ZN10layer_norm13ln_bwd_kernelINS_13Kernel_traitsIf13__nv_bfloat16S2_S2_fjLj1280ELj1ELj4ELj1ELj16ENS_18Kernel_traits_baseILj1280EfS2_S2_S2_fjLj128EEEEELb1ELb1ELb1ELb1EEEvNS_9BwdParamsE,"ax",@progbits
	.align	128
        .global         _ZN10layer_norm13ln_bwd_kernelINS_13Kernel_traitsIf13__nv_bfloat16S2_S2_fjLj1280ELj1ELj4ELj1ELj16ENS_18Kernel_traits_baseILj1280EfS2_S2_S2_fjLj128EEEEELb1ELb1ELb1ELb1EEEvNS_9BwdParamsE
        .type           _ZN10layer_norm13ln_bwd_kernelINS_13Kernel_traitsIf13__nv_bfloat16S2_S2_fjLj1280ELj1ELj4ELj1ELj16ENS_18Kernel_traits_baseILj1280EfS2_S2_S2_fjLj128EEEEELb1ELb1ELb1ELb1EEEvNS_9BwdParamsE,@function
        .size           _ZN10layer_norm13ln_bwd_kernelINS_13Kernel_traitsIf13__nv_bfloat16S2_S2_fjLj1280ELj1ELj4ELj1ELj16ENS_18Kernel_traits_baseILj1280EfS2_S2_S2_fjLj128EEEEELb1ELb1ELb1ELb1EEEvNS_9BwdParamsE,(.L_x_16921 - _ZN10layer_norm13ln_bwd_kernelINS_13Kernel_traitsIf13__nv_bfloat16S2_S2_fjLj1280ELj1ELj4ELj1ELj16ENS_18Kernel_traits_baseILj1280EfS2_S2_S2_fjLj128EEEEELb1ELb1ELb1ELb1EEEvNS_9BwdParamsE)
        .other          _ZN10layer_norm13ln_bwd_kernelINS_13Kernel_traitsIf13__nv_bfloat16S2_S2_fjLj1280ELj1ELj4ELj1ELj16ENS_18Kernel_traits_baseILj1280EfS2_S2_S2_fjLj128EEEEELb1ELb1ELb1ELb1EEEvNS_9BwdParamsE,@"STO_CUDA_ENTRY STV_DEFAULT"
_ZN10layer_norm13ln_bwd_kernelINS_13Kernel_traitsIf13__nv_bfloat16S2_S2_fjLj1280ELj1ELj4ELj1ELj16ENS_18Kernel_traits_baseILj1280EfS2_S2_S2_fjLj128EEEEELb1ELb1ELb1ELb1EEEvNS_9BwdParamsE:
.text._ZN10layer_norm13ln_bwd_kernelINS_13Kernel_traitsIf13__nv_bfloat16S2_S2_fjLj1280ELj1ELj4ELj1ELj16ENS_18Kernel_traits_baseILj1280EfS2_S2_S2_fjLj128EEEEELb1ELb1ELb1ELb1EEEvNS_9BwdParamsE:
[----:B------:R-:W0:Y:S01]  /*0000*/  LDC R1, c[0x0][0x28] ;  /* 0x00000a00ff017b82 */ /* 0x000e220000000800 */
[----:B------:R-:W1:Y:S01]  /*0010*/  S2R R0, SR_TID.X ;  /* 0x0000000000007919 */ /* 0x000e620000002100 */
[----:B------:R-:W-:Y:S01]  /*0020*/  ULDC UR4, c[0x0][0x214] ;  /* 0x0000850000047ab9 */ /* 0x000fe20000000800 */
[----:B------:R-:W-:Y:S01]  /*0030*/  ULDC UR10, c[0x0][0x290] ;  /* 0x0000a400000a7ab9 */ /* 0x000fe20000000800 */
[----:B------:R-:W-:Y:S01]  /*0040*/  ULDC.64 UR14, c[0x0][0x298] ;  /* 0x0000a600000e7ab9 */ /* 0x000fe20000000a00 */
[----:B------:R-:W2:Y:S01]  /*0050*/  S2R R3, SR_CTAID.X ;  /* 0x0000000000037919 */ /* 0x000ea20000002500 */
[----:B------:R-:W-:Y:S01]  /*0060*/  ULDC.64 UR16, c[0x0][0x2c8] ;  /* 0x0000b20000107ab9 */ /* 0x000fe20000000a00 */
        /* <DEDUP_REMOVED lines=69> */
.L_x_5262:
[----:B------:R-:W-:Y:S01]  /*04c0*/  SHF.L.U32 R0, R0, 0x5, RZ ;  /* 0x0000000500007819 */ /* 0x000fe200000006ff */
[----:B------:R-:W-:Y:S01]  /*04d0*/  ULDC.64 UR6, c[0x0][0x260] ;  /* 0x0000980000067ab9 */ /* 0x000fe20000000a00 */
[----:B------:R-:W-:Y:S02]  /*04e0*/  ULDC.64 UR8, c[0x0][0x278] ;  /* 0x00009e0000087ab9 */ /* 0x000fe40000000a00 */
[----:B------:R-:W-:-:S04]  /*04f0*/  LOP3.LUT R0, R0, 0x3e0, RZ, 0xc0, !PT ;  /* 0x000003e000007812 */ /* 0x000fc800078ec0ff */
[C---:B------:R-:W-:Y:S02]  /*0500*/  IADD3 R4, P0, R0.reuse, UR6, RZ ;  /* 0x0000000600047c10 */ /* 0x040fe4000ff1e0ff */
[----:B------:R-:W-:Y:S02]  /*0510*/  IADD3 R6, P1, R0, UR8, RZ ;  /* 0x0000000800067c10 */ /* 0x000fe4000ff3e0ff */
[----:B------:R-:W-:-:S03]  /*0520*/  IADD3.X R5, RZ, UR7, RZ, P0, !PT ;  /* 0x00000007ff057c10 */ /* 0x000fc600087fe4ff */
[----:B------:R-:W-:Y:S02]  /*0530*/  IMAD.X R7, RZ, RZ, UR9, P1 ;  /* 0x00000009ff077e24 */ /* 0x000fe400088e06ff */
[----:B------:R-:W2:Y:S04]  /*0540*/  LDG.E.128 R80, desc[UR4][R4.64] ;  /* 0x0000000404507981 */ /* 0x000ea8000c1e1d00 */
[----:B------:R-:W3:Y:S04]  /*0550*/  LDG.E.128 R76, desc[UR4][R4.64+0x10] ;  /* 0x00001004044c7981 */ /* 0x000ee8000c1e1d00 */
[----:B------:R-:W4:Y:S04]  /*0560*/  LDG.E.128 R72, desc[UR4][R4.64+0x400] ;  /* 0x0004000404487981 */ /* 0x000f28000c1e1d00 */
        /* <DEDUP_REMOVED lines=16> */
[----:B------:R-:W5:Y:S01]  /*0670*/  LDG.E.128 R4, desc[UR4][R6.64+0x1010] ;  /* 0x0010100406047981 */ /* 0x000f62000c1e1d00 */
        /* <DEDUP_REMOVED lines=42> */
[----:B--2---:R0:W-:Y:S04]  /*0920*/  STL.64 [R1+0x160], R80 ;  /* 0x0001605001007387 */ /* 0x0041e80000100a00 */
[----:B------:R1:W-:Y:S04]  /*0930*/  STL.64 [R1+0x168], R82 ;  /* 0x0001685201007387 */ /* 0x0003e80000100a00 */
[----:B---3--:R2:W-:Y:S04]  /*0940*/  STL.64 [R1+0x150], R76 ;  /* 0x0001504c01007387 */ /* 0x0085e80000100a00 */
[----:B------:R3:W-:Y:S01]  /*0950*/  STL.64 [R1+0x158], R78 ;  /* 0x0001584e01007387 */ /* 0x0007e20000100a00 */
[----:B0-----:R-:W-:-:S03]  /*0960*/  CS2R R80, SRZ ;  /* 0x0000000000507805 */ /* 0x001fc6000001ff00 */
[----:B----4-:R0:W-:Y:S01]  /*0970*/  STL.64 [R1+0x140], R72 ;  /* 0x0001404801007387 */ /* 0x0101e20000100a00 */
[----:B-1----:R-:W-:-:S03]  /*0980*/  CS2R R82, SRZ ;  /* 0x0000000000527805 */ /* 0x002fc6000001ff00 */
[----:B------:R1:W-:Y:S01]  /*0990*/  STL.64 [R1+0x148], R74 ;  /* 0x0001484a01007387 */ /* 0x0003e20000100a00 */
[----:B--2---:R-:W-:-:S03]  /*09a0*/  CS2R R76, SRZ ;  /* 0x00000000004c7805 */ /* 0x004fc6000001ff00 */
[----:B-----5:R2:W-:Y:S01]  /*09b0*/  STL.64 [R1+0x130], R68 ;  /* 0x0001304401007387 */ /* 0x0205e20000100a00 */
        /* <DEDUP_REMOVED lines=47> */
[----:B------:R2:W-:Y:S02]  /*0cb0*/  STL.64 [R1+0x38], R6 ;  /* 0x0000380601007387 */ /* 0x0005e40000100a00 */
.L_x_5476:
[----:B0-----:R-:W0:Y:S08]  /*0cc0*/  LDC.64 R198, c[0x0][0x288] ;  /* 0x0000a200ffc67b82 */ /* 0x001e300000000a00 */
[----:B------:R-:W1:Y:S08]  /*0cd0*/  LDC.64 R200, c[0x0][0x258] ;  /* 0x00009600ffc87b82 */ /* 0x000e700000000a00 */
[----:B------:R-:W3:Y:S01]  /*0ce0*/  LDC R248, c[0x0][0x218] ;  /* 0x00008600fff87b82 */ /* 0x000ee20000000800 */
[----:B0-----:R-:W-:-:S07]  /*0cf0*/  IMAD.WIDE R198, R2, 0x4, R198 ;  /* 0x0000000402c67825 */ /* 0x001fce00078e02c6 */
[----:B------:R-:W0:Y:S01]  /*0d00*/  LDC.64 R202, c[0x0][0x280] ;  /* 0x0000a000ffca7b82 */ /* 0x000e220000000a00 */
[----:B------:R1:W4:Y:S01]  /*0d10*/  LDG.E R237, desc[UR4][R198.64] ;  /* 0x00000004c6ed7981 */ /* 0x000322000c1e1900 */
[----:B------:R-:W2:Y:S06]  /*0d20*/  S2R R204, SR_TID.X ;  /* 0x0000000000cc7919 */ /* 0x000eac0000002100 */
[----:B------:R-:W2:Y:S01]  /*0d30*/  LDC.64 R206, c[0x0][0x250] ;  /* 0x00009400ffce7b82 */ /* 0x000ea20000000a00 */
[----:B-1----:R-:W-:-:S07]  /*0d40*/  IMAD.WIDE R198, R2, 0x4, R200 ;  /* 0x0000000402c67825 */ /* 0x002fce00078e02c8 */
[----:B------:R-:W1:Y:S01]  /*0d50*/  LDC.64 R246, c[0x0][0x2c8] ;  /* 0x0000b200fff67b82 */ /* 0x000e620000000a00 */
[----:B-----5:R3:W5:Y:S01]  /*0d60*/  LDG.E R244, desc[UR4][R198.64] ;  /* 0x00000004c6f47981 */ /* 0x020762000c1e1900 */
[----:B------:R-:W-:Y:S01]  /*0d70*/  BSSY B1, `(.L_x_5264) ;  /* 0x0000268000017945 */ /* 0x000fe20003800000 */
[----:B0-----:R-:W-:-:S04]  /*0d80*/  IMAD.WIDE R200, R2, 0x4, R202 ;  /* 0x0000000402c87825 */ /* 0x001fc800078e02ca */
[----:B---3--:R-:W-:Y:S01]  /*0d90*/  IMAD R198, R2, R248, RZ ;  /* 0x000000f802c67224 */ /* 0x008fe200078e02ff */
[----:B------:R0:W5:Y:S04]  /*0da0*/  LDG.E R243, desc[UR4][R200.64] ;  /* 0x00000004c8f37981 */ /* 0x000168000c1e1900 */
[----:B------:R-:W-:-:S04]  /*0db0*/  SHF.R.S32.HI R199, RZ, 0x1f, R198 ;  /* 0x0000001fffc77819 */ /* 0x000fc800000114c6 */
[----:B------:R-:W-:Y:S02]  /*0dc0*/  LEA.HI R199, R199, R198, RZ, 0x3 ;  /* 0x000000c6c7c77211 */ /* 0x000fe400078f18ff */
[----:B--2---:R-:W-:-:S04]  /*0dd0*/  LOP3.LUT R252, R204, 0x1f, RZ, 0xc0, !PT ;  /* 0x0000001fccfc7812 */ /* 0x004fc800078ec0ff */
[----:B------:R-:W-:-:S04]  /*0de0*/  LEA.HI.SX32 R242, R199, R252, 0x1d ;  /* 0x000000fcc7f27211 */ /* 0x000fc800078feaff */
[C---:B------:R-:W-:Y:S02]  /*0df0*/  IADD3 R241, R242.reuse, 0x20, RZ ;  /* 0x00000020f2f17810 */ /* 0x040fe40007ffe0ff */
[C---:B------:R-:W-:Y:S02]  /*0e00*/  IADD3 R240, R242.reuse, 0x40, RZ ;  /* 0x00000040f2f07810 */ /* 0x040fe40007ffe0ff */
[----:B------:R-:W-:Y:S01]  /*0e10*/  IADD3 R239, R242, 0x60, RZ ;  /* 0x00000060f2ef7810 */ /* 0x000fe20007ffe0ff */
[----:B------:R-:W-:-:S04]  /*0e20*/  IMAD.WIDE R206, R2, 0x4, R206 ;  /* 0x0000000402ce7825 */ /* 0x000fc800078e02ce */
[----:B-1----:R-:W-:-:S04]  /*0e30*/  IMAD.WIDE.U32 R204, R242, 0x10, R246 ;  /* 0x00000010f2cc7825 */ /* 0x002fc800078e00f6 */
[----:B------:R-:W-:-:S04]  /*0e40*/  IMAD.WIDE.U32 R202, R241, 0x10, R246 ;  /* 0x00000010f1ca7825 */ /* 0x000fc800078e00f6 */
[----:B0-----:R-:W-:-:S04]  /*0e50*/  IMAD.WIDE.U32 R200, R240, 0x10, R246 ;  /* 0x00000010f0c87825 */ /* 0x001fc800078e00f6 */
[----:B------:R-:W-:Y:S01]  /*0e60*/  IMAD.WIDE.U32 R198, R239, 0x10, R246 ;  /* 0x00000010efc67825 */ /* 0x000fe200078e00f6 */
[----:B----4-:R-:W-:-:S13]  /*0e70*/  ISETP.GT.AND P2, PT, R237, RZ, PT ;  /* 0x000000ffed00720c */ /* 0x010fda0003f44270 */
[----:B------:R-:W-:Y:S05]  /*0e80*/  @P2 BRA `(.L_x_5265) ;  /* 0x00000000008c2947 */ /* 0x000fea0003800000 */
[----:B------:R-:W-:Y:S01]  /*0e90*/  MOV R238, UR16 ;  /* 0x0000001000ee7c02 */ /* 0x000fe20008000f00 */
[----:B------:R-:W-:Y:S01]  /*0ea0*/  IMAD.U32 R237, RZ, RZ, UR17 ;  /* 0x00000011ffed7e24 */ /* 0x000fe2000f8e00ff */
[----:B-----5:R-:W-:Y:S02]  /*0eb0*/  ISETP.GE.AND P3, PT, R243, 0x1, PT ;  /* 0x00000001f300780c */ /* 0x020fe40003f66270 */
[----:B------:R-:W-:-:S04]  /*0ec0*/  ISETP.NE.U32.AND P0, PT, R238, RZ, PT ;  /* 0x000000ffee00720c */ /* 0x000fc80003f05070 */
[----:B------:R-:W-:-:S13]  /*0ed0*/  ISETP.NE.AND.EX P0, PT, R237, RZ, PT, P0 ;  /* 0x000000ffed00720c */ /* 0x000fda0003f05300 */
[----:B------:R0:W5:Y:S04]  /*0ee0*/  @P0 LDG.E.128 R40, desc[UR4][R202.64] ;  /* 0x00000004ca280981 */ /* 0x000168000c1e1d00 */
[----:B------:R1:W5:Y:S04]  /*0ef0*/  @P0 LDG.E.128 R36, desc[UR4][R200.64] ;  /* 0x00000004c8240981 */ /* 0x000368000c1e1d00 */
[----:B------:R2:W5:Y:S01]  /*0f00*/  @P0 LDG.E.128 R44, desc[UR4][R204.64] ;  /* 0x00000004cc2c0981 */ /* 0x000562000c1e1d00 */
[----:B0-----:R-:W-:-:S03]  /*0f10*/  @P3 IADD3 R202, R243, -0x1, RZ ;  /* 0xfffffffff3ca3810 */ /* 0x001fc60007ffe0ff */
[----:B------:R-:W5:Y:S02]  /*0f20*/  @P0 LDG.E.128 R32, desc[UR4][R198.64] ;  /* 0x00000004c6200981 */ /* 0x000f64000c1e1d00 */
[----:B------:R-:W-:Y:S02]  /*0f30*/  @P3 IMAD R202, R202, R248, RZ ;  /* 0x000000f8caca3224 */ /* 0x000fe400078e02ff */
[----:B------:R-:W0:Y:S03]  /*0f40*/  LDC.64 R248, c[0x0][0x240] ;  /* 0x00009000fff87b82 */ /* 0x000e260000000a00 */
[----:B------:R-:W-:Y:S02]  /*0f50*/  @P3 SHF.R.S32.HI R203, RZ, 0x1f, R202 ;  /* 0x0000001fffcb3819 */ /* 0x000fe400000114ca */
[----:B-1----:R-:W-:Y:S02]  /*0f60*/  @P0 IADD3 R200, R242, 0x80, RZ ;  /* 0x00000080f2c80810 */ /* 0x002fe40007ffe0ff */
[----:B------:R-:W-:Y:S01]  /*0f70*/  @P3 LEA.HI R203, R203, R202, RZ, 0x3 ;  /* 0x000000cacbcb3211 */ /* 0x000fe200078f18ff */
[----:B------:R-:W-:-:S02]  /*0f80*/  HFMA2.MMA R202, -RZ, RZ, 0, 0 ;  /* 0x00000000ffca7435 */ /* 0x000fc400000001ff */
[----:B------:R-:W-:-:S04]  /*0f90*/  @P0 IMAD.WIDE.U32 R200, R200, 0x10, R246 ;  /* 0x00000010c8c80825 */ /* 0x000fc800078e00f6 */
[----:B------:R-:W-:Y:S01]  /*0fa0*/  @P3 LEA.HI.SX32 R202, R203, R252, 0x1d ;  /* 0x000000fccbca3211 */ /* 0x000fe200078feaff */
[----:B------:R1:W5:Y:S03]  /*0fb0*/  @P0 LDG.E.128 R28, desc[UR4][R200.64] ;  /* 0x00000004c81c0981 */ /* 0x000366000c1e1d00 */
[C---:B--2---:R-:W-:Y:S01]  /*0fc0*/  IADD3 R205, R202.reuse, 0x60, RZ ;  /* 0x00000060cacd7810 */ /* 0x044fe20007ffe0ff */
[C---:B------:R-:W-:Y:S01]  /*0fd0*/  VIADD R203, R202.reuse, 0x40 ;  /* 0x00000040cacb7836 */ /* 0x040fe20000000000 */
[C---:B------:R-:W-:Y:S02]  /*0fe0*/  IADD3 R204, R202.reuse, 0x80, RZ ;  /* 0x00000080cacc7810 */ /* 0x040fe40007ffe0ff */
[C---:B-1----:R-:W-:Y:S01]  /*0ff0*/  IADD3 R200, R202.reuse, 0x20, RZ ;  /* 0x00000020cac87810 */ /* 0x042fe20007ffe0ff */
[----:B0-----:R-:W-:-:S04]  /*1000*/  IMAD.WIDE.U32 R198, R202, 0x8, R248 ;  /* 0x00000008cac67825 */ /* 0x001fc800078e00f8 */
[--C-:B------:R-:W-:Y:S01]  /*1010*/  IMAD.WIDE.U32 R200, R200, 0x8, R248.reuse ;  /* 0x00000008c8c87825 */ /* 0x100fe200078e00f8 */
[----:B------:R0:W5:Y:S03]  /*1020*/  LDG.E.64 R206, desc[UR4][R198.64] ;  /* 0x00000004c6ce7981 */ /* 0x000166000c1e1b00 */
[----:B------:R-:W-:-:S04]  /*1030*/  IMAD.WIDE.U32 R202, R203, 0x8, R248 ;  /* 0x00000008cbca7825 */ /* 0x000fc800078e00f8 */
[--C-:B------:R-:W-:Y:S02]  /*1040*/  IMAD.WIDE.U32 R246, R205, 0x8, R248.reuse ;  /* 0x00000008cdf67825 */ /* 0x100fe400078e00f8 */
[----:B------:R-:W5:Y:S02]  /*1050*/  LDG.E.64 R202, desc[UR4][R202.64] ;  /* 0x00000004caca7981 */ /* 0x000f64000c1e1b00 */
[----:B------:R-:W-:Y:S02]  /*1060*/  IMAD.WIDE.U32 R248, R204, 0x8, R248 ;  /* 0x00000008ccf87825 */ /* 0x000fe400078e00f8 */
[----:B------:R0:W5:Y:S04]  /*1070*/  LDG.E.64 R204, desc[UR4][R200.64] ;  /* 0x00000004c8cc7981 */ /* 0x000168000c1e1b00 */
[----:B------:R0:W5:Y:S04]  /*1080*/  LDG.E.64 R198, desc[UR4][R248.64] ;  /* 0x00000004f8c67981 */ /* 0x000168000c1e1b00 */
[----:B------:R0:W5:Y:S01]  /*1090*/  LDG.E.64 R200, desc[UR4][R246.64] ;  /* 0x00000004f6c87981 */ /* 0x000162000c1e1b00 */
[----:B------:R-:W-:Y:S01]  /*10a0*/  CS2R R250, SRZ ;  /* 0x0000000000fa7805 */ /* 0x000fe2000001ff00 */
[----:B------:R-:W-:Y:S06]  /*10b0*/  BRA `(.L_x_5266) ;  /* 0x0000002000cc7947 */ /* 0x000fec0003800000 */
.L_x_5265:
[----:B------:R-:W0:Y:S01]  /*10c0*/  LDC R236, c[0x0][0x218] ;  /* 0x00008600ffec7b82 */ /* 0x000e220000000800 */
[----:B------:R-:W-:Y:S01]  /*10d0*/  IADD3 R3, R237, -0x1, RZ ;  /* 0xffffffffed037810 */ /* 0x000fe20007ffe0ff */
[----:B------:R-:W2:Y:S04]  /*10e0*/  LDG.E R212, desc[UR4][R206.64] ;  /* 0x00000004ced47981 */ /* 0x000ea8000c1e1900 */
[----:B------:R-:W-:Y:S02]  /*10f0*/  STL [R1+0x1a8], R141 ;  /* 0x0001a88d01007387 */ /* 0x000fe40000100800 */
[----:B------:R-:W1:Y:S08]  /*1100*/  LDC.64 R6, c[0x0][0x238] ;  /* 0x00008e00ff067b82 */ /* 0x000e700000000a00 */
[----:B------:R-:W3:Y:S01]  /*1110*/  LDC.64 R16, c[0x0][0x2b8] ;  /* 0x0000ae00ff107b82 */ /* 0x000ee20000000a00 */
[----:B-----5:R-:W-:-:S02]  /*1120*/  ISETP.GE.AND P3, PT, R243, 0x1, PT ;  /* 0x00000001f300780c */ /* 0x020fc40003f66270 */
[----:B------:R-:W-:-:S05]  /*1130*/  MOV R238, UR16 ;  /* 0x0000001000ee7c02 */ /* 0x000fca0008000f00 */
[----:B------:R-:W4:Y:S01]  /*1140*/  LDC.U8 R226, c[0x0][0x2a0] ;  /* 0x0000a800ffe27b82 */ /* 0x000f220000000000 */
[----:B0-----:R-:W-:Y:S01]  /*1150*/  IMAD R3, R3, R236, RZ ;  /* 0x000000ec03037224 */ /* 0x001fe200078e02ff */
[----:B------:R-:W-:Y:S04]  /*1160*/  STL [R1+0x1a4], R140 ;  /* 0x0001a48c01007387 */ /* 0x000fe80000100800 */
[----:B------:R-:W-:Y:S01]  /*1170*/  SHF.R.S32.HI R0, RZ, 0x1f, R3 ;  /* 0x0000001fff007819 */ /* 0x000fe20000011403 */
[----:B------:R-:W-:Y:S01]  /*1180*/  IMAD.U32 R237, RZ, RZ, UR17 ;  /* 0x00000011ffed7e24 */ /* 0x000fe2000f8e00ff */
[----:B------:R-:W0:Y:S01]  /*1190*/  LDC.64 R218, c[0x0][0x240] ;  /* 0x00009000ffda7b82 */ /* 0x000e220000000a00 */
[----:B-1----:R-:W-:Y:S01]  /*11a0*/  IMAD.WIDE.U32 R4, R242, 0x10, R6 ;  /* 0x00000010f2047825 */ /* 0x002fe200078e0006 */
[----:B------:R-:W-:Y:S01]  /*11b0*/  LEA.HI R3, R0, R3, RZ, 0x3 ;  /* 0x0000000300037211 */ /* 0x000fe200078f18ff */
[----:B------:R-:W-:Y:S03]  /*11c0*/  STL [R1+0x1a0], R139 ;  /* 0x0001a08b01007387 */ /* 0x000fe60000100800 */
[----:B------:R-:W-:Y:S01]  /*11d0*/  LEA.HI.SX32 R3, R3, R252, 0x1d ;  /* 0x000000fc03037211 */ /* 0x000fe200078feaff */
[----:B------:R3:W2:Y:S01]  /*11e0*/  LDG.E.128 R20, desc[UR4][R4.64] ;  /* 0x0000000404147981 */ /* 0x0006a2000c1e1d00 */
[----:B------:R-:W-:-:S02]  /*11f0*/  IADD3 R0, R242, 0x80, RZ ;  /* 0x00000080f2007810 */ /* 0x000fc40007ffe0ff */
[----:B------:R-:W-:Y:S01]  /*1200*/  ISETP.NE.U32.AND P0, PT, R238, RZ, PT ;  /* 0x000000ffee00720c */ /* 0x000fe20003f05070 */
[----:B------:R-:W-:Y:S01]  /*1210*/  STL [R1+0x19c], R138 ;  /* 0x00019c8a01007387 */ /* 0x000fe20000100800 */
[----:B---3--:R-:W-:Y:S02]  /*1220*/  IMAD.WIDE.U32 R4, R3, 0x10, R16 ;  /* 0x0000001003047825 */ /* 0x008fe400078e0010 */
[----:B------:R-:W-:Y:S01]  /*1230*/  ISETP.NE.AND.EX P0, PT, R237, RZ, PT, P0 ;  /* 0x000000ffed00720c */ /* 0x000fe20003f05300 */
[----:B------:R-:W-:Y:S04]  /*1240*/  STL [R1+0x198], R137 ;  /* 0x0001988901007387 */ /* 0x000fe80000100800 */
[----:B------:R1:W3:Y:S01]  /*1250*/  LDG.E.128 R188, desc[UR4][R4.64] ;  /* 0x0000000404bc7981 */ /* 0x0002e2000c1e1d00 */
[----:B------:R-:W-:-:S03]  /*1260*/  MOV R18, RZ ;  /* 0x000000ff00127202 */ /* 0x000fc60000000f00 */
[----:B------:R-:W-:Y:S01]  /*1270*/  STL [R1+0x194], R136 ;  /* 0x0001948801007387 */ /* 0x000fe20000100800 */
[----:B----4-:R-:W-:-:S03]  /*1280*/  ISETP.NE.AND P1, PT, R226, RZ, PT ;  /* 0x000000ffe200720c */ /* 0x010fc60003f25270 */
[----:B------:R-:W-:Y:S01]  /*1290*/  STL [R1+0x190], R135 ;  /* 0x0001908701007387 */ /* 0x000fe20000100800 */
[----:B-1----:R-:W-:-:S03]  /*12a0*/  IMAD.WIDE.U32 R4, R241, 0x10, R6 ;  /* 0x00000010f1047825 */ /* 0x002fc600078e0006 */
[----:B------:R-:W-:Y:S04]  /*12b0*/  STL [R1+0x18c], R134 ;  /* 0x00018c8601007387 */ /* 0x000fe80000100800 */
[----:B------:R1:W4:Y:S04]  /*12c0*/  LDG.E.128 R24, desc[UR4][R4.64] ;  /* 0x0000000404187981 */ /* 0x000328000c1e1d00 */
[----:B------:R-:W-:Y:S04]  /*12d0*/  STL [R1+0x188], R133 ;  /* 0x0001888501007387 */ /* 0x000fe80000100800 */
        /* <DEDUP_REMOVED lines=9> */
[----:B------:R4:W-:Y:S04]  /*1370*/  STL [R1+0x170], R2 ;  /* 0x0001700201007387 */ /* 0x0009e80000100800 */
[----:B------:R-:W5:Y:S01]  /*1380*/  @P0 LDG.E.128 R32, desc[UR4][R198.64] ;  /* 0x00000004c6200981 */ /* 0x000f62000c1e1d00 */
[----:B-1----:R-:W-:-:S03]  /*1390*/  IMAD.WIDE.U32 R4, R0, 0x10, R6 ;  /* 0x0000001000047825 */ /* 0x002fc600078e0006 */
[----:B------:R-:W5:Y:S04]  /*13a0*/  @P0 LDG.E.128 R40, desc[UR4][R202.64] ;  /* 0x00000004ca280981 */ /* 0x000f68000c1e1d00 */
[----:B------:R1:W4:Y:S04]  /*13b0*/  LDG.E.128 R192, desc[UR4][R4.64] ;  /* 0x0000000404c07981 */ /* 0x000328000c1e1d00 */
[----:B------:R-:W5:Y:S04]  /*13c0*/  @P0 LDG.E.128 R44, desc[UR4][R204.64] ;  /* 0x00000004cc2c0981 */ /* 0x000f68000c1e1d00 */
[----:B------:R-:W5:Y:S01]  /*13d0*/  @P0 LDG.E.128 R36, desc[UR4][R200.64] ;  /* 0x00000004c8240981 */ /* 0x000f62000c1e1d00 */
[----:B-1----:R-:W-:-:S04]  /*13e0*/  VIADD R4, R3, 0x20 ;  /* 0x0000002003047836 */ /* 0x002fc80000000000 */
[----:B------:R-:W-:-:S05]  /*13f0*/  IMAD.WIDE.U32 R4, R4, 0x10, R16 ;  /* 0x0000001004047825 */ /* 0x000fca00078e0010 */
[----:B------:R1:W4:Y:S01]  /*1400*/  LDG.E.128 R12, desc[UR4][R4.64] ;  /* 0x00000004040c7981 */ /* 0x000322000c1e1d00 */
[C---:B------:R-:W-:Y:S02]  /*1410*/  IADD3 R6, R3.reuse, 0x60, RZ ;  /* 0x0000006003067810 */ /* 0x040fe40007ffe0ff */
[C---:B-1----:R-:W-:Y:S02]  /*1420*/  IADD3 R4, R3.reuse, 0x40, RZ ;  /* 0x0000004003047810 */ /* 0x042fe40007ffe0ff */
[----:B------:R-:W-:-:S03]  /*1430*/  IADD3 R3, R3, 0x80, RZ ;  /* 0x0000008003037810 */ /* 0x000fc60007ffe0ff */
[----:B------:R-:W-:-:S05]  /*1440*/  IMAD.WIDE.U32 R4, R4, 0x10, R16 ;  /* 0x0000001004047825 */ /* 0x000fca00078e0010 */
[----:B------:R1:W4:Y:S02]  /*1450*/  LDG.E.128 R8, desc[UR4][R4.64] ;  /* 0x0000000404087981 */ /* 0x000324000c1e1d00 */
[----:B-1----:R-:W-:-:S04]  /*1460*/  IMAD.WIDE.U32 R4, R6, 0x10, R16 ;  /* 0x0000001006047825 */ /* 0x002fc800078e0010 */
[----:B------:R-:W-:Y:S02]  /*1470*/  IMAD.WIDE.U32 R16, R3, 0x10, R16 ;  /* 0x0000001003107825 */ /* 0x000fe400078e0010 */
[----:B------:R-:W4:Y:S04]  /*1480*/  LDG.E.128 R4, desc[UR4][R4.64] ;  /* 0x0000000404047981 */ /* 0x000f28000c1e1d00 */
[----:B------:R1:W4:Y:S01]  /*1490*/  LDG.E.128 R220, desc[UR4][R16.64] ;  /* 0x0000000410dc7981 */ /* 0x000322000c1e1d00 */
[----:B------:R-:W-:-:S05]  /*14a0*/  @P3 IADD3 R3, R243, -0x1, RZ ;  /* 0xfffffffff3033810 */ /* 0x000fca0007ffe0ff */
[----:B------:R-:W-:-:S05]  /*14b0*/  @P3 IMAD R3, R3, R236, RZ ;  /* 0x000000ec03033224 */ /* 0x000fca00078e02ff */
[----:B-1----:R-:W-:-:S04]  /*14c0*/  @P3 SHF.R.S32.HI R16, RZ, 0x1f, R3 ;  /* 0x0000001fff103819 */ /* 0x002fc80000011403 */
[----:B------:R-:W-:Y:S01]  /*14d0*/  @P3 LEA.HI R3, R16, R3, RZ, 0x3 ;  /* 0x0000000310033211 */ /* 0x000fe200078f18ff */
[----:B------:R-:W-:-:S03]  /*14e0*/  @P0 IMAD.WIDE.U32 R16, R0, 0x10, R246 ;  /* 0x0000001000100825 */ /* 0x000fc600078e00f6 */
[----:B------:R-:W-:Y:S02]  /*14f0*/  @P3 LEA.HI.SX32 R18, R3, R252, 0x1d ;  /* 0x000000fc03123211 */ /* 0x000fe400078feaff */
[----:B------:R-:W5:Y:S02]  /*1500*/  @P0 LDG.E.128 R28, desc[UR4][R16.64] ;  /* 0x00000004101c0981 */ /* 0x000f64000c1e1d00 */
[C---:B------:R-:W-:Y:S01]  /*1510*/  IADD3 R19, R18.reuse, 0x80, RZ ;  /* 0x0000008012137810 */ /* 0x040fe20007ffe0ff */
[----:B0-----:R-:W-:-:S06]  /*1520*/  IMAD.WIDE.U32 R206, R18, 0x8, R218 ;  /* 0x0000000812ce7825 */ /* 0x001fcc00078e00da */
[----:B------:R-:W5:Y:S01]  /*1530*/  LDG.E.64 R206, desc[UR4][R206.64] ;  /* 0x00000004cece7981 */ /* 0x000f62000c1e1b00 */
[C---:B--2---:R-:W-:Y:S01]  /*1540*/  PRMT R208, R21.reuse, 0x7632, R208 ;  /* 0x0000763215d07816 */ /* 0x044fe200000000d0 */
[C---:B------:R-:W-:Y:S01]  /*1550*/  IMAD.U32 R210, R22.reuse, 0x10000, RZ ;  /* 0x0001000016d27824 */ /* 0x040fe200078e00ff */
[----:B------:R-:W-:Y:S02]  /*1560*/  SHF.L.U32 R211, R21, 0x10, RZ ;  /* 0x0000001015d37819 */ /* 0x000fe400000006ff */
[----:B------:R-:W-:Y:S02]  /*1570*/  PRMT R209, R22, 0x7632, R209 ;  /* 0x0000763216d17816 */ /* 0x000fe400000000d1 */
[C---:B------:R-:W-:Y:S02]  /*1580*/  PRMT R3, R20.reuse, 0x7632, R3 ;  /* 0x0000763214037816 */ /* 0x040fe40000000003 */
[----:B------:R-:W-:Y:S02]  /*1590*/  SHF.L.U32 R0, R20, 0x10, RZ ;  /* 0x0000001014007819 */ /* 0x000fe400000006ff */
[----:B------:R-:W-:-:S02]  /*15a0*/  PRMT R22, R23, 0x7632, R22 ;  /* 0x0000763217167816 */ /* 0x000fc40000000016 */
[----:B------:R-:W-:Y:S02]  /*15b0*/  IADD3 R21, R18, 0x40, RZ ;  /* 0x0000004012157810 */ /* 0x000fe40007ffe0ff */
[C---:B---3--:R-:W-:Y:S02]  /*15c0*/  PRMT R224, R188.reuse, 0x7632, R224 ;  /* 0x00007632bce07816 */ /* 0x048fe400000000e0 */
[----:B------:R-:W-:Y:S02]  /*15d0*/  SHF.L.U32 R225, R188, 0x10, RZ ;  /* 0x00000010bce17819 */ /* 0x000fe400000006ff */
[C---:B------:R-:W-:Y:S02]  /*15e0*/  PRMT R249, R189.reuse, 0x7632, R249 ;  /* 0x00007632bdf97816 */ /* 0x040fe400000000f9 */
[----:B------:R-:W-:Y:S02]  /*15f0*/  SHF.L.U32 R252, R189, 0x10, RZ ;  /* 0x00000010bdfc7819 */ /* 0x000fe400000006ff */
[----:B------:R-:W-:-:S02]  /*1600*/  SHF.L.U32 R23, R23, 0x10, RZ ;  /* 0x0000001017177819 */ /* 0x000fc400000006ff */
[----:B------:R-:W-:Y:S02]  /*1610*/  IADD3 R20, R18, 0x60, RZ ;  /* 0x0000006012147810 */ /* 0x000fe40007ffe0ff */
[----:B------:R-:W-:Y:S02]  /*1620*/  FSEL R189, R212, RZ, !P1 ;  /* 0x000000ffd4bd7208 */ /* 0x000fe40004800000 */
[C---:B----4-:R-:W-:Y:S02]  /*1630*/  PRMT R188, R24.reuse, 0x7632, R188 ;  /* 0x0000763218bc7816 */ /* 0x050fe400000000bc */
[----:B------:R-:W-:Y:S02]  /*1640*/  SHF.L.U32 R213, R24, 0x10, RZ ;  /* 0x0000001018d57819 */ /* 0x000fe400000006ff */
[C---:B------:R-:W-:Y:S02]  /*1650*/  PRMT R24, R25.reuse, 0x7632, R24 ;  /* 0x0000763219187816 */ /* 0x040fe40000000018 */
[----:B------:R-:W-:-:S02]  /*1660*/  SHF.L.U32 R214, R25, 0x10, RZ ;  /* 0x0000001019d67819 */ /* 0x000fc400000006ff */
[C---:B------:R-:W-:Y:S02]  /*1670*/  PRMT R25, R26.reuse, 0x7632, R25 ;  /* 0x000076321a197816 */ /* 0x040fe40000000019 */
[----:B------:R-:W-:Y:S02]  /*1680*/  SHF.L.U32 R215, R26, 0x10, RZ ;  /* 0x000000101ad77819 */ /* 0x000fe400000006ff */
[C---:B------:R-:W-:Y:S02]  /*1690*/  PRMT R26, R27.reuse, 0x7632, R26 ;  /* 0x000076321b1a7816 */ /* 0x040fe4000000001a */
[----:B------:R-:W-:Y:S01]  /*16a0*/  SHF.L.U32 R216, R27, 0x10, RZ ;  /* 0x000000101bd87819 */ /* 0x000fe200000006ff */
[----:B------:R-:W-:Y:S01]  /*16b0*/  VIADD R27, R18, 0x20 ;  /* 0x00000020121b7836 */ /* 0x000fe20000000000 */
[C---:B------:R-:W-:Y:S01]  /*16c0*/  PRMT R248, R190.reuse, 0x7632, R248 ;  /* 0x00007632bef87816 */ /* 0x040fe200000000f8 */
[----:B------:R-:W-:Y:S01]  /*16d0*/  IMAD.U32 R250, R191, 0x10000, RZ ;  /* 0x00010000bffa7824 */ /* 0x000fe200078e00ff */
[----:B------:R-:W-:Y:S01]  /*16e0*/  SHF.L.U32 R251, R190, 0x10, RZ ;  /* 0x00000010befb7819 */ /* 0x000fe200000006ff */
[----:B------:R-:W-:Y:S01]  /*16f0*/  IMAD.WIDE.U32 R196, R27, 0x8, R218 ;  /* 0x000000081bc47825 */ /* 0x000fe200078e00da */
[----:B------:R-:W-:-:S02]  /*1700*/  PRMT R2, R191, 0x7632, R2 ;  /* 0x00007632bf027816 */ /* 0x000fc40000000002 */
[----:B------:R-:W-:Y:S01]  /*1710*/  SHF.L.U32 R212, R3, 0x10, RZ ;  /* 0x0000001003d47819 */ /* 0x000fe200000006ff */
[----:B------:R-:W-:Y:S01]  /*1720*/  IMAD.WIDE.U32 R190, R21, 0x8, R218 ;  /* 0x0000000815be7825 */ /* 0x000fe200078e00da */
[----:B------:R-:W-:-:S03]  /*1730*/  PRMT R27, R180, 0x7632, R27 ;  /* 0x00007632b41b7816 */ /* 0x000fc6000000001b */
[----:B------:R-:W-:Y:S01]  /*1740*/  FADD.FTZ R3, -R189, R23 ;  /* 0x00000017bd037221 */ /* 0x000fe20000010100 */
[----:B------:R-:W-:Y:S01]  /*1750*/  SHF.L.U32 R217, R180, 0x10, RZ ;  /* 0x00000010b4d97819 */ /* 0x000fe200000006ff */
[----:B------:R-:W-:Y:S01]  /*1760*/  IMAD.WIDE.U32 R20, R20, 0x8, R218 ;  /* 0x0000000814147825 */ /* 0x000fe200078e00da */
[----:B------:R-:W-:Y:S02]  /*1770*/  SHF.L.U32 R22, R22, 0x10, RZ ;  /* 0x0000001016167819 */ /* 0x000fe400000006ff */
[----:B------:R-:W-:Y:S01]  /*1780*/  PRMT R180, R181, 0x7632, R180 ;  /* 0x00007632b5b47816 */ /* 0x000fe200000000b4 */
[----:B------:R-:W-:Y:S01]  /*1790*/  IMAD.WIDE.U32 R18, R19, 0x8, R218 ;  /* 0x0000000813127825 */ /* 0x000fe200078e00da */
[----:B------:R-:W-:Y:S02]  /*17a0*/  SHF.L.U32 R23, R188, 0x10, RZ ;  /* 0x00000010bc177819 */ /* 0x000fe400000006ff */
[C---:B------:R-:W-:Y:S01]  /*17b0*/  SHF.L.U32 R219, R182.reuse, 0x10, RZ ;  /* 0x00000010b6db7819 */ /* 0x040fe200000006ff */
[----:B------:R-:W-:Y:S01]  /*17c0*/  IMAD.U32 R218, R181, 0x10000, RZ ;  /* 0x00010000b5da7824 */ /* 0x000fe200078e00ff */
[----:B------:R-:W-:-:S02]  /*17d0*/  PRMT R181, R182, 0x7632, R181 ;  /* 0x00007632b6b57816 */ /* 0x000fc400000000b5 */
[----:B------:R-:W-:Y:S02]  /*17e0*/  SHF.L.U32 R24, R24, 0x10, RZ ;  /* 0x0000001018187819 */ /* 0x000fe400000006ff */
[----:B------:R-:W-:Y:S02]  /*17f0*/  PRMT R182, R183, 0x7632, R182 ;  /* 0x00007632b7b67816 */ /* 0x000fe400000000b6 */
[----:B------:R-:W-:Y:S02]  /*1800*/  PRMT R202, R184, 0x7632, R202 ;  /* 0x00007632b8ca7816 */ /* 0x000fe400000000ca */
[C---:B------:R-:W-:Y:S02]  /*1810*/  PRMT R198, R192.reuse, 0x7632, R198 ;  /* 0x00007632c0c67816 */ /* 0x040fe400000000c6 */
[----:B------:R-:W-:Y:S02]  /*1820*/  SHF.L.U32 R199, R192, 0x10, RZ ;  /* 0x00000010c0c77819 */ /* 0x000fe400000006ff */
[----:B------:R-:W-:-:S02]  /*1830*/  PRMT R192, R193, 0x7632, R192 ;  /* 0x00007632c1c07816 */ /* 0x000fc400000000c0 */
[----:B------:R-:W-:Y:S02]  /*1840*/  SHF.L.U32 R203, R184, 0x10, RZ ;  /* 0x00000010b8cb7819 */ /* 0x000fe400000006ff */
[----:B------:R-:W-:Y:S01]  /*1850*/  SHF.L.U32 R25, R25, 0x10, RZ ;  /* 0x0000001019197819 */ /* 0x000fe200000006ff */
[----:B------:R-:W-:Y:S01]  /*1860*/  IMAD.U32 R188, R192, 0x10000, RZ ;  /* 0x00010000c0bc7824 */ /* 0x000fe200078e00ff */
[----:B------:R-:W-:Y:S01]  /*1870*/  SHF.L.U32 R183, R183, 0x10, RZ ;  /* 0x00000010b7b77819 */ /* 0x000fe200000006ff */
[----:B------:R-:W-:Y:S01]  /*1880*/  IMAD.U32 R205, R186, 0x10000, RZ ;  /* 0x00010000bacd7824 */ /* 0x000fe200078e00ff */
[C---:B------:R-:W-:Y:S01]  /*1890*/  PRMT R184, R185.reuse, 0x7632, R184 ;  /* 0x00007632b9b87816 */ /* 0x040fe200000000b8 */
[----:B------:R-:W-:Y:S01]  /*18a0*/  IMAD.U32 R26, R26, 0x10000, RZ ;  /* 0x000100001a1a7824 */ /* 0x000fe200078e00ff */
[----:B------:R-:W-:Y:S01]  /*18b0*/  SHF.L.U32 R204, R185, 0x10, RZ ;  /* 0x00000010b9cc7819 */ /* 0x000fe200000006ff */
[C---:B------:R-:W-:Y:S01]  /*18c0*/  FADD.FTZ R192, -R189.reuse, R22 ;  /* 0x00000016bdc07221 */ /* 0x040fe20000010100 */
[----:B------:R-:W-:Y:S01]  /*18d0*/  PRMT R185, R186, 0x7632, R185 ;  /* 0x00007632bab97816 */ /* 0x000fe200000000b9 */
[----:B------:R-:W-:Y:S01]  /*18e0*/  FADD.FTZ R22, -R189, R23 ;  /* 0x00000017bd167221 */ /* 0x000fe20000010100 */
[----:B------:R-:W-:Y:S01]  /*18f0*/  SHF.L.U32 R27, R27, 0x10, RZ ;  /* 0x000000101b1b7819 */ /* 0x000fe200000006ff */
[----:B------:R-:W-:Y:S01]  /*1900*/  FADD.FTZ R23, -R189, R24 ;  /* 0x00000018bd177221 */ /* 0x000fe20000010100 */
[----:B------:R-:W-:-:S02]  /*1910*/  PRMT R186, R187, 0x7632, R186 ;  /* 0x00007632bbba7816 */ /* 0x000fc400000000ba */
[----:B------:R-:W-:Y:S01]  /*1920*/  SHF.L.U32 R180, R180, 0x10, RZ ;  /* 0x00000010b4b47819 */ /* 0x000fe200000006ff */
[----:B------:R-:W-:Y:S01]  /*1930*/  FADD.FTZ R24, -R189, R25 ;  /* 0x00000019bd187221 */ /* 0x000fe20000010100 */
[----:B------:R-:W-:Y:S02]  /*1940*/  SHF.L.U32 R187, R187, 0x10, RZ ;  /* 0x00000010bbbb7819 */ /* 0x000fe400000006ff */
[----:B------:R-:W-:Y:S01]  /*1950*/  SHF.L.U32 R181, R181, 0x10, RZ ;  /* 0x00000010b5b57819 */ /* 0x000fe200000006ff */
[----:B------:R-:W-:Y:S01]  /*1960*/  FADD.FTZ R230, -R189, R183 ;  /* 0x000000b7bde67221 */ /* 0x000fe20000010100 */
[----:B------:R-:W-:Y:S01]  /*1970*/  SHF.L.U32 R200, R193, 0x10, RZ ;  /* 0x00000010c1c87819 */ /* 0x000fe200000006ff */
[C---:B------:R-:W-:Y:S01]  /*1980*/  FADD.FTZ R25, -R189.reuse, R26 ;  /* 0x0000001abd197221 */ /* 0x040fe20000010100 */
[----:B------:R-:W-:Y:S01]  /*1990*/  SHF.L.U32 R182, R182, 0x10, RZ ;  /* 0x00000010b6b67819 */ /* 0x000fe200000006ff */
[----:B------:R-:W-:Y:S01]  /*19a0*/  IMAD.U32 R183, R202, 0x10000, RZ ;  /* 0x00010000cab77824 */ /* 0x000fe200078e00ff */
[C---:B------:R-:W-:Y:S01]  /*19b0*/  PRMT R193, R194.reuse, 0x7632, R193 ;  /* 0x00007632c2c17816 */ /* 0x040fe200000000c1 */
[C---:B------:R-:W-:Y:S01]  /*19c0*/  FADD.FTZ R26, -R189.reuse, R27 ;  /* 0x0000001bbd1a7221 */ /* 0x040fe20000010100 */
[----:B------:R-:W-:Y:S01]  /*19d0*/  SHF.L.U32 R201, R194, 0x10, RZ ;  /* 0x00000010c2c97819 */ /* 0x000fe200000006ff */
[----:B------:R-:W-:Y:S01]  /*19e0*/  FADD.FTZ R27, -R189, R180 ;  /* 0x000000b4bd1b7221 */ /* 0x000fe20000010100 */
[C---:B------:R-:W-:Y:S01]  /*19f0*/  PRMT R194, R195.reuse, 0x7632, R194 ;  /* 0x00007632c3c27816 */ /* 0x040fe200000000c2 */
[----:B------:R-:W-:Y:S01]  /*1a00*/  IMAD.U32 R195, R195, 0x10000, RZ ;  /* 0x00010000c3c37824 */ /* 0x000fe200078e00ff */
[----:B------:R-:W-:Y:S01]  /*1a10*/  SHF.L.U32 R184, R184, 0x10, RZ ;  /* 0x00000010b8b87819 */ /* 0x000fe200000006ff */
[----:B------:R-:W-:Y:S01]  /*1a20*/  FADD.FTZ R226, -R189, R187 ;  /* 0x000000bbbde27221 */ /* 0x000fe20000010100 */
[----:B------:R-:W-:Y:S01]  /*1a30*/  SHF.L.U32 R185, R185, 0x10, RZ ;  /* 0x00000010b9b97819 */ /* 0x000fe200000006ff */
[C---:B------:R-:W-:Y:S01]  /*1a40*/  FADD.FTZ R180, -R189.reuse, R181 ;  /* 0x000000b5bdb47221 */ /* 0x040fe20000010100 */
[----:B------:R-:W-:Y:S01]  /*1a50*/  SHF.L.U32 R186, R186, 0x10, RZ ;  /* 0x00000010baba7819 */ /* 0x000fe200000006ff */
[C---:B------:R-:W-:Y:S01]  /*1a60*/  FADD.FTZ R181, -R189.reuse, R182 ;  /* 0x000000b6bdb57221 */ /* 0x040fe20000010100 */
[----:B------:R-:W-:Y:S01]  /*1a70*/  SHF.L.U32 R187, R198, 0x10, RZ ;  /* 0x00000010c6bb7819 */ /* 0x000fe200000006ff */
[C---:B------:R-:W-:Y:S01]  /*1a80*/  FADD.FTZ R232, -R189.reuse, R218 ;  /* 0x000000dabde87221 */ /* 0x040fe20000010100 */
[C---:B------:R-:W-:Y:S01]  /*1a90*/  FADD.FTZ R182, -R189.reuse, R183 ;  /* 0x000000b7bdb67221 */ /* 0x040fe20000010100 */
[----:B------:R-:W-:Y:S01]  /*1aa0*/  SHF.L.U32 R208, R208, 0x10, RZ ;  /* 0x00000010d0d07819 */ /* 0x000fe200000006ff */
[----:B------:R-:W-:Y:S01]  /*1ab0*/  FADD.FTZ R229, -R189, R203 ;  /* 0x000000cbbde57221 */ /* 0x000fe20000010100 */
[----:B------:R-:W-:Y:S01]  /*1ac0*/  SHF.L.U32 R198, R193, 0x10, RZ ;  /* 0x00000010c1c67819 */ /* 0x000fe200000006ff */
[C---:B------:R-:W-:Y:S01]  /*1ad0*/  FADD.FTZ R218, -R189.reuse, R195 ;  /* 0x000000c3bdda7221 */ /* 0x040fe20000010100 */
[C---:B------:R-:W-:Y:S01]  /*1ae0*/  FADD.FTZ R183, -R189.reuse, R184 ;  /* 0x000000b8bdb77221 */ /* 0x040fe20000010100 */
[----:B------:R-:W-:Y:S01]  /*1af0*/  PRMT R134, R14, 0x7632, R134 ;  /* 0x000076320e867816 */ /* 0x000fe20000000086 */
[----:B------:R-:W-:Y:S01]  /*1b00*/  FADD.FTZ R247, -R189, R211 ;  /* 0x000000d3bdf77221 */ /* 0x000fe20000010100 */
[----:B------:R-:W-:Y:S01]  /*1b10*/  IMAD.U32 R209, R209, 0x10000, RZ ;  /* 0x00010000d1d17824 */ /* 0x000fe200078e00ff */
[----:B------:R-:W-:Y:S01]  /*1b20*/  SHF.L.U32 R195, R194, 0x10, RZ ;  /* 0x00000010c2c37819 */ /* 0x000fe200000006ff */
[C---:B------:R-:W-:Y:S01]  /*1b30*/  FADD.FTZ R184, -R189.reuse, R185 ;  /* 0x000000b9bdb87221 */ /* 0x040fe20000010100 */
[----:B------:R0:W5:Y:S01]  /*1b40*/  LDG.E.64 R202, desc[UR4][R190.64] ;  /* 0x00000004beca7981 */ /* 0x000162000c1e1b00 */
[C---:B------:R-:W-:Y:S01]  /*1b50*/  FADD.FTZ R185, -R189.reuse, R186 ;  /* 0x000000babdb97221 */ /* 0x040fe20000010100 */
[C---:B------:R-:W-:Y:S01]  /*1b60*/  FADD.FTZ R245, -R189.reuse, R210 ;  /* 0x000000d2bdf57221 */ /* 0x040fe20000010100 */
[----:B------:R-:W-:Y:S01]  /*1b70*/  FADD.FTZ R186, -R189, R187 ;  /* 0x000000bbbdba7221 */ /* 0x000fe20000010100 */
[----:B------:R-:W-:Y:S01]  /*1b80*/  PRMT R130, R221, 0x7632, R130 ;  /* 0x00007632dd827816 */ /* 0x000fe20000000082 */
[C---:B------:R-:W-:Y:S01]  /*1b90*/  FADD.FTZ R233, -R189.reuse, R217 ;  /* 0x000000d9bde97221 */ /* 0x040fe20000010100 */
[----:B------:R-:W-:Y:S01]  /*1ba0*/  MOV R211, R225 ;  /* 0x000000e100d37202 */ /* 0x000fe20000000f00 */
[----:B------:R-:W-:Y:S01]  /*1bb0*/  FADD.FTZ R231, -R189, R219 ;  /* 0x000000dbbde77221 */ /* 0x000fe20000010100 */
[----:B------:R-:W-:-:S02]  /*1bc0*/  MOV R210, R224 ;  /* 0x000000e000d27202 */ /* 0x000fc40000000f00 */
[----:B0-----:R-:W-:Y:S01]  /*1bd0*/  MOV R190, R248 ;  /* 0x000000f800be7202 */ /* 0x001fe20000000f00 */
[----:B------:R-:W-:Y:S01]  /*1be0*/  FADD.FTZ R187, -R189, R188 ;  /* 0x000000bcbdbb7221 */ /* 0x000fe20000010100 */
[----:B------:R-:W-:Y:S01]  /*1bf0*/  SHF.L.U32 R248, R221, 0x10, RZ ;  /* 0x00000010ddf87819 */ /* 0x000fe200000006ff */
[C---:B------:R-:W-:Y:S01]  /*1c00*/  FADD.FTZ R0, -R189.reuse, R0 ;  /* 0x00000000bd007221 */ /* 0x040fe20000010100 */
[----:B------:R-:W-:Y:S01]  /*1c10*/  MOV R221, R134 ;  /* 0x0000008600dd7202 */ /* 0x000fe20000000f00 */
        /* <DEDUP_REMOVED lines=12> */
[C-C-:B------:R-:W-:Y:S01]  /*1ce0*/  FADD.FTZ R188, -R189.reuse, R198.reuse ;  /* 0x000000c6bdbc7221 */ /* 0x140fe20000010100 */
[----:B------:R-:W-:Y:S01]  /*1cf0*/  FMUL.FTZ R134, R244, R247 ;  /* 0x000000f7f4867220 */ /* 0x000fe20000410000 */
[----:B------:R-:W-:Y:S01]  /*1d00*/  FADD.FTZ R189, -R189, R195 ;  /* 0x000000c3bdbd7221 */ /* 0x000fe20000010100 */
[C---:B------:R-:W-:Y:S01]  /*1d10*/  PRMT R198, R12.reuse, 0x7632, R198 ;  /* 0x000076320cc67816 */ /* 0x040fe200000000c6 */
[----:B------:R-:W-:Y:S01]  /*1d20*/  IMAD.U32 R195, R12, 0x10000, RZ ;  /* 0x000100000cc37824 */ /* 0x000fe200078e00ff */
[----:B------:R-:W-:Y:S01]  /*1d30*/  MOV R12, R249 ;  /* 0x000000f9000c7202 */ /* 0x000fe20000000f00 */
[----:B------:R-:W2:Y:S01]  /*1d40*/  LDL R191, [R1+0x150] ;  /* 0x0001500001bf7983 */ /* 0x000ea20000100800 */
[----:B------:R-:W-:-:S02]  /*1d50*/  PRMT R132, R7, 0x7632, R132 ;  /* 0x0000763207847816 */ /* 0x000fc40000000084 */
[----:B------:R-:W-:Y:S01]  /*1d60*/  SHF.L.U32 R216, R7, 0x10, RZ ;  /* 0x0000001007d87819 */ /* 0x000fe200000006ff */
[----:B------:R0:W-:Y:S01]  /*1d70*/  STL [R1+0xc], R134 ;  /* 0x00000c8601007387 */ /* 0x0001e20000100800 */
[----:B------:R-:W-:Y:S01]  /*1d80*/  PRMT R129, R222, 0x7632, R129 ;  /* 0x00007632de817816 */ /* 0x000fe20000000081 */
[----:B------:R-:W-:Y:S01]  /*1d90*/  FMUL.FTZ R7, R244, R234 ;  /* 0x000000eaf4077220 */ /* 0x000fe20000410000 */
[----:B------:R-:W-:Y:S01]  /*1da0*/  SHF.L.U32 R249, R222, 0x10, RZ ;  /* 0x00000010def97819 */ /* 0x000fe200000006ff */
[----:B------:R-:W3:Y:S01]  /*1db0*/  LDL R234, [R1+0x168] ;  /* 0x0001680001ea7983 */ /* 0x000ee20000100800 */
[----:B------:R-:W-:Y:S01]  /*1dc0*/  MOV R222, R2 ;  /* 0x0000000200de7202 */ /* 0x000fe20000000f00 */
[C---:B------:R-:W-:Y:S01]  /*1dd0*/  IMAD.U32 R2, R223.reuse, 0x10000, RZ ;  /* 0x00010000df027824 */ /* 0x040fe200078e00ff */
[C---:B------:R-:W-:Y:S02]  /*1de0*/  PRMT R136, R4.reuse, 0x7632, R136 ;  /* 0x0000763204887816 */ /* 0x040fe40000000088 */
[----:B------:R-:W-:Y:S01]  /*1df0*/  SHF.L.U32 R213, R4, 0x10, RZ ;  /* 0x0000001004d57819 */ /* 0x000fe200000006ff */
[C---:B------:R-:W-:Y:S01]  /*1e00*/  FMUL.FTZ R4, R244.reuse, R246 ;  /* 0x000000f6f4047220 */ /* 0x040fe20000410000 */
[----:B------:R-:W-:Y:S01]  /*1e10*/  PRMT R128, R223, 0x7632, R128 ;  /* 0x00007632df807816 */ /* 0x000fe20000000080 */
[C---:B------:R-:W-:Y:S01]  /*1e20*/  FMUL.FTZ R246, R244.reuse, R217 ;  /* 0x000000d9f4f67220 */ /* 0x040fe20000410000 */
[----:B------:R-:W-:Y:S01]  /*1e30*/  MOV R223, R190 ;  /* 0x000000be00df7202 */ /* 0x000fe20000000f00 */
[----:B------:R-:W-:Y:S01]  /*1e40*/  FMUL.FTZ R247, R244, R194 ;  /* 0x000000c2f4f77220 */ /* 0x000fe20000410000 */
[----:B------:R-:W4:Y:S01]  /*1e50*/  LDL R190, [R1+0x160] ;  /* 0x0001600001be7983 */ /* 0x000f220000100800 */
[----:B------:R-:W-:-:S03]  /*1e60*/  MOV R17, R210 ;  /* 0x000000d200117202 */ /* 0x000fc60000000f00 */
[----:B------:R1:W5:Y:S01]  /*1e70*/  LDG.E.64 R204, desc[UR4][R196.64] ;  /* 0x00000004c4cc7981 */ /* 0x000362000c1e1b00 */
[----:B------:R-:W-:-:S03]  /*1e80*/  SHF.L.U32 R217, R223, 0x10, RZ ;  /* 0x00000010dfd97819 */ /* 0x000fc600000006ff */
[----:B------:R-:W-:Y:S01]  /*1e90*/  STL [R1+0x14], R246 ;  /* 0x000014f601007387 */ /* 0x000fe20000100800 */
[----:B------:R-:W-:-:S03]  /*1ea0*/  MOV R16, R211 ;  /* 0x000000d300107202 */ /* 0x000fc60000000f00 */
[----:B------:R-:W-:Y:S01]  /*1eb0*/  STL [R1+0x4], R247 ;  /* 0x000004f701007387 */ /* 0x000fe20000100800 */
[----:B-1----:R-:W-:Y:S02]  /*1ec0*/  IMAD.U32 R197, R14, 0x10000, RZ ;  /* 0x000100000ec57824 */ /* 0x002fe400078e00ff */
[----:B------:R-:W-:Y:S01]  /*1ed0*/  FMUL.FTZ R14, R244, R227 ;  /* 0x000000e3f40e7220 */ /* 0x000fe20000410000 */
[----:B------:R-:W2:Y:S01]  /*1ee0*/  LDL R223, [R1+0x16c] ;  /* 0x00016c0001df7983 */ /* 0x000ea20000100800 */
[----:B------:R-:W-:-:S03]  /*1ef0*/  PRMT R138, R10, 0x7632, R138 ;  /* 0x000076320a8a7816 */ /* 0x000fc6000000008a */
[----:B------:R-:W2:Y:S01]  /*1f00*/  LDL R227, [R1+0x164] ;  /* 0x0001640001e37983 */ /* 0x000ea20000100800 */
[----:B------:R-:W-:Y:S01]  /*1f10*/  SHF.L.U32 R211, R10, 0x10, RZ ;  /* 0x000000100ad37819 */ /* 0x000fe200000006ff */
[C---:B------:R-:W-:Y:S01]  /*1f20*/  FMUL.FTZ R10, R244.reuse, R231 ;  /* 0x000000e7f40a7220 */ /* 0x040fe20000410000 */
[----:B------:R-:W-:Y:S01]  /*1f30*/  MOV R231, R17 ;  /* 0x0000001100e77202 */ /* 0x000fe20000000f00 */
[C---:B------:R-:W-:Y:S01]  /*1f40*/  FMUL.FTZ R17, R244.reuse, R224 ;  /* 0x000000e0f4117220 */ /* 0x040fe20000410000 */
[C---:B------:R-:W-:Y:S01]  /*1f50*/  PRMT R141, R15.reuse, 0x7632, R141 ;  /* 0x000076320f8d7816 */ /* 0x040fe2000000008d */
[----:B------:R-:W2:Y:S01]  /*1f60*/  LDL R224, [R1+0x15c] ;  /* 0x00015c0001e07983 */ /* 0x000ea20000100800 */
[----:B------:R-:W-:Y:S01]  /*1f70*/  SHF.L.U32 R208, R15, 0x10, RZ ;  /* 0x000000100fd07819 */ /* 0x000fe200000006ff */
[----:B------:R-:W-:Y:S02]  /*1f80*/  FMUL.FTZ R15, R244, R226 ;  /* 0x000000e2f40f7220 */ /* 0x000fe40000410000 */
[----:B------:R-:W2:Y:S01]  /*1f90*/  LDL R226, [R1+0x154] ;  /* 0x0001540001e27983 */ /* 0x000ea20000100800 */
[----:B------:R-:W-:-:S03]  /*1fa0*/  PRMT R140, R8, 0x7632, R140 ;  /* 0x00007632088c7816 */ /* 0x000fc6000000008c */
[----:B------:R1:W5:Y:S01]  /*1fb0*/  LDG.E.64 R200, desc[UR4][R20.64] ;  /* 0x0000000414c87981 */ /* 0x000362000c1e1b00 */
[----:B------:R-:W-:Y:S01]  /*1fc0*/  SHF.L.U32 R209, R8, 0x10, RZ ;  /* 0x0000001008d17819 */ /* 0x000fe200000006ff */
[C---:B------:R-:W-:Y:S01]  /*1fd0*/  FMUL.FTZ R8, R244.reuse, R233 ;  /* 0x000000e9f4087220 */ /* 0x040fe20000410000 */
[C---:B------:R-:W-:Y:S02]  /*1fe0*/  PRMT R139, R9.reuse, 0x7632, R139 ;  /* 0x00007632098b7816 */ /* 0x040fe4000000008b */
[----:B------:R-:W-:Y:S01]  /*1ff0*/  SHF.L.U32 R210, R9, 0x10, RZ ;  /* 0x0000001009d27819 */ /* 0x000fe200000006ff */
[----:B------:R-:W-:Y:S01]  /*2000*/  FMUL.FTZ R9, R244, R232 ;  /* 0x000000e8f4097220 */ /* 0x000fe20000410000 */
[----:B------:R-:W-:Y:S02]  /*2010*/  PRMT R133, R6, 0x7632, R133 ;  /* 0x0000763206857816 */ /* 0x000fe40000000085 */
[----:B-1----:R-:W-:Y:S02]  /*2020*/  MOV R21, R198 ;  /* 0x000000c600157202 */ /* 0x002fe40000000f00 */
[----:B------:R-:W-:-:S02]  /*2030*/  PRMT R20, R13, 0x7632, R20 ;  /* 0x000076320d147816 */ /* 0x000fc40000000014 */
[----:B------:R-:W-:Y:S01]  /*2040*/  SHF.L.U32 R215, R6, 0x10, RZ ;  /* 0x0000001006d77819 */ /* 0x000fe200000006ff */
[C---:B------:R-:W-:Y:S01]  /*2050*/  FMUL.FTZ R6, R244.reuse, R235 ;  /* 0x000000ebf4067220 */ /* 0x040fe20000410000 */
[C---:B------:R-:W-:Y:S01]  /*2060*/  PRMT R135, R5.reuse, 0x7632, R135 ;  /* 0x0000763205877816 */ /* 0x040fe20000000087 */
[C---:B------:R-:W-:Y:S01]  /*2070*/  FMUL.FTZ R0, R244.reuse, R0 ;  /* 0x00000000f4007220 */ /* 0x040fe20000410000 */
[----:B------:R-:W-:Y:S01]  /*2080*/  SHF.L.U32 R214, R5, 0x10, RZ ;  /* 0x0000001005d67819 */ /* 0x000fe200000006ff */
[----:B------:R-:W-:Y:S01]  /*2090*/  IMAD.MOV.U32 R232, RZ, RZ, R16 ;  /* 0x000000ffffe87224 */ /* 0x000fe200078e0010 */
[----:B------:R-:W-:Y:S01]  /*20a0*/  MOV R235, R21 ;  /* 0x0000001500eb7202 */ /* 0x000fe20000000f00 */
[C---:B------:R-:W-:Y:S01]  /*20b0*/  FMUL.FTZ R5, R244.reuse, R236 ;  /* 0x000000ecf4057220 */ /* 0x040fe20000410000 */
[----:B------:R-:W-:Y:S01]  /*20c0*/  MOV R233, R12 ;  /* 0x0000000c00e97202 */ /* 0x000fe20000000f00 */
[----:B------:R-:W-:Y:S01]  /*20d0*/  FMUL.FTZ R12, R244, R229 ;  /* 0x000000e5f40c7220 */ /* 0x000fe20000410000 */
[----:B------:R-:W-:Y:S01]  /*20e0*/  MOV R236, R20 ;  /* 0x0000001400ec7202 */ /* 0x000fe20000000f00 */
[----:B------:R-:W-:Y:S01]  /*20f0*/  FFMA.FTZ R48, R0, R232, R48 ;  /* 0x000000e800307223 */ /* 0x000fe20000010030 */
[----:B------:R-:W-:Y:S01]  /*2100*/  FADD.FTZ R88, R88, R232 ;  /* 0x000000e858587221 */ /* 0x000fe20000010000 */
[C---:B------:R-:W-:Y:S01]  /*2110*/  FMUL.FTZ R16, R244.reuse, R225 ;  /* 0x000000e1f4107220 */ /* 0x040fe20000410000 */
[C---:B------:R-:W-:Y:S01]  /*2120*/  FMUL.FTZ R20, R244.reuse, R193 ;  /* 0x000000c1f4147220 */ /* 0x040fe20000410000 */
[----:B------:R-:W-:Y:S01]  /*2130*/  FMUL.FTZ R21, R244, R192 ;  /* 0x000000c0f4157220 */ /* 0x000fe20000410000 */
[----:B------:R-:W-:Y:S01]  /*2140*/  SHF.L.U32 R193, R231, 0x10, RZ ;  /* 0x00000010e7c17819 */ /* 0x000fe200000006ff */
[----:B------:R-:W2:Y:S01]  /*2150*/  LDL R192, [R1+0x158] ;  /* 0x0001580001c07983 */ /* 0x000ea20000100800 */
[----:B------:R-:W-:-:S03]  /*2160*/  SHF.L.U32 R194, R233, 0x10, RZ ;  /* 0x00000010e9c27819 */ /* 0x000fc600000006ff */
[----:B------:R-:W2:Y:S04]  /*2170*/  LDL R225, [R1+0x140] ;  /* 0x0001400001e17983 */ /* 0x000ea80000100800 */
[----:B------:R1:W5:Y:S01]  /*2180*/  LDG.E.64 R198, desc[UR4][R18.64] ;  /* 0x0000000412c67981 */ /* 0x000362000c1e1b00 */
[----:B------:R-:W-:Y:S01]  /*2190*/  FFMA.FTZ R51, R247, R194, R51 ;  /* 0x000000c2f7337223 */ /* 0x000fe20000010033 */
[----:B------:R-:W-:Y:S01]  /*21a0*/  FADD.FTZ R91, R91, R194 ;  /* 0x000000c25b5b7221 */ /* 0x000fe20000010000 */
[----:B-1----:R-:W-:Y:S01]  /*21b0*/  FMUL.FTZ R19, R244, R218 ;  /* 0x000000daf4137220 */ /* 0x002fe20000410000 */
[----:B------:R-:W-:Y:S01]  /*21c0*/  SHF.L.U32 R218, R222, 0x10, RZ ;  /* 0x00000010deda7819 */ /* 0x000fe200000006ff */
[----:B------:R-:W-:Y:S01]  /*21d0*/  FMUL.FTZ R18, R244, R219 ;  /* 0x000000dbf4127220 */ /* 0x000fe20000410000 */
[----:B---3--:R-:W-:-:S05]  /*21e0*/  FMUL.FTZ R229, R234, R252 ;  /* 0x000000fceae57220 */ /* 0x008fca0000410000 */
[----:B------:R1:W-:Y:S04]  /*21f0*/  STL [R1+0x8], R229 ;  /* 0x000008e501007387 */ /* 0x0003e80000100800 */
[----:B------:R-:W3:Y:S01]  /*2200*/  LDL R219, [R1+0x148] ;  /* 0x0001480001db7983 */ /* 0x000ee20000100800 */
[----:B----4-:R-:W-:Y:S01]  /*2210*/  FMUL.FTZ R190, R190, R232 ;  /* 0x000000e8bebe7220 */ /* 0x010fe20000410000 */
[----:B------:R-:W-:Y:S01]  /*2220*/  IMAD.MOV.U32 R232, RZ, RZ, R235 ;  /* 0x000000ffffe87224 */ /* 0x000fe200078e00eb */
[----:B------:R-:W-:Y:S01]  /*2230*/  MOV R235, R236 ;  /* 0x000000ec00eb7202 */ /* 0x000fe20000000f00 */
[----:B------:R-:W4:Y:S01]  /*2240*/  LDL R222, [R1+0x138] ;  /* 0x0001380001de7983 */ /* 0x000f220000100800 */
[----:B------:R-:W-:-:S03]  /*2250*/  MOV R236, R221 ;  /* 0x000000dd00ec7202 */ /* 0x000fc60000000f00 */
[----:B------:R-:W3:Y:S01]  /*2260*/  LDL R221, [R1+0x130] ;  /* 0x0001300001dd7983 */ /* 0x000ee20000100800 */
[----:B--2---:R-:W-:-:S03]  /*2270*/  FMUL.FTZ R233, R223, R194 ;  /* 0x000000c2dfe97220 */ /* 0x004fc60000410000 */
[----:B------:R-:W2:Y:S01]  /*2280*/  LDL R223, [R1+0x120] ;  /* 0x0001200001df7983 */ /* 0x000ea20000100800 */
[----:B------:R-:W-:-:S05]  /*2290*/  FMUL.FTZ R234, R227, R193 ;  /* 0x000000c1e3ea7220 */ /* 0x000fca0000410000 */
[----:B------:R-:W-:Y:S01]  /*22a0*/  STL [R1+0x10], R234 ;  /* 0x000010ea01007387 */ /* 0x000fe20000100800 */
[----:B------:R-:W-:-:S03]  /*22b0*/  FMUL.FTZ R194, R224, R218 ;  /* 0x000000dae0c27220 */ /* 0x000fc60000410000 */
[----:B------:R1:W-:Y:S04]  /*22c0*/  STL [R1], R233 ;  /* 0x000000e901007387 */ /* 0x0003e80000100800 */
[----:B------:R-:W2:Y:S01]  /*22d0*/  LDL R224, [R1+0x128] ;  /* 0x0001280001e07983 */ /* 0x000ea20000100800 */
[----:B------:R-:W-:Y:S01]  /*22e0*/  FFMA.FTZ R49, R246, R193, R49 ;  /* 0x000000c1f6317223 */ /* 0x000fe20000010031 */
[----:B------:R-:W-:Y:S01]  /*22f0*/  FADD.FTZ R89, R89, R193 ;  /* 0x000000c159597221 */ /* 0x000fe20000010000 */
[----:B------:R-:W-:Y:S01]  /*2300*/  FMUL.FTZ R193, R226, R217 ;  /* 0x000000d9e2c17220 */ /* 0x000fe20000410000 */
[----:B------:R-:W2:Y:S04]  /*2310*/  LDL R227, [R1+0x118] ;  /* 0x0001180001e37983 */ /* 0x000ea80000100800 */
[----:B------:R-:W2:Y:S01]  /*2320*/  LDL R226, [R1+0x110] ;  /* 0x0001100001e27983 */ /* 0x000ea20000100800 */
        /* <DEDUP_REMOVED lines=13> */
[----:B------:R-:W-:Y:S01]  /*2400*/  FMUL.FTZ R195, R225, R195 ;  /* 0x000000c3e1c37220 */ /* 0x000fe20000410000 */
[----:B---3--:R-:W-:Y:S01]  /*2410*/  FMUL.FTZ R197, R221, R197 ;  /* 0x000000c5ddc57220 */ /* 0x008fe20000410000 */
[----:B------:R-:W-:-:S02]  /*2420*/  SHF.L.U32 R221, R141, 0x10, RZ ;  /* 0x000000108ddd7819 */ /* 0x000fc400000006ff */
[----:B------:R3:W5:Y:S04]  /*2430*/  LDL.LU R141, [R1+0x1a8] ;  /* 0x0001a800018d7983 */ /* 0x0007680000300800 */
[----:B------:R-:W3:Y:S01]  /*2440*/  LDL R225, [R1+0x100] ;  /* 0x0001000001e17983 */ /* 0x000ee20000100800 */
[----:B----4-:R-:W-:Y:S01]  /*2450*/  FMUL.FTZ R208, R222, R208 ;  /* 0x000000d0ded07220 */ /* 0x010fe20000410000 */
[----:B------:R-:W-:Y:S01]  /*2460*/  SHF.L.U32 R222, R140, 0x10, RZ ;  /* 0x000000108cde7819 */ /* 0x000fe200000006ff */
[----:B--2---:R-:W-:Y:S01]  /*2470*/  FMUL.FTZ R209, R223, R209 ;  /* 0x000000d1dfd17220 */ /* 0x004fe20000410000 */
[----:B------:R2:W5:Y:S01]  /*2480*/  LDL.LU R140, [R1+0x1a4] ;  /* 0x0001a400018c7983 */ /* 0x0005620000300800 */
[----:B------:R-:W-:-:S03]  /*2490*/  SHF.L.U32 R223, R139, 0x10, RZ ;  /* 0x000000108bdf7819 */ /* 0x000fc600000006ff */
[----:B------:R2:W5:Y:S01]  /*24a0*/  LDL.LU R139, [R1+0x1a0] ;  /* 0x0001a000018b7983 */ /* 0x0005620000300800 */
[----:B------:R-:W-:Y:S01]  /*24b0*/  FMUL.FTZ R210, R224, R210 ;  /* 0x000000d2e0d27220 */ /* 0x000fe20000410000 */
[----:B------:R-:W-:Y:S02]  /*24c0*/  IMAD.U32 R224, R138, 0x10000, RZ ;  /* 0x000100008ae07824 */ /* 0x000fe400078e00ff */
[----:B------:R2:W5:Y:S04]  /*24d0*/  LDL.LU R138, [R1+0x19c] ;  /* 0x00019c00018a7983 */ /* 0x0005680000300800 */
[----:B------:R-:W4:Y:S01]  /*24e0*/  LDL R232, [R1+0x108] ;  /* 0x0001080001e87983 */ /* 0x000f220000100800 */
[C---:B------:R-:W-:Y:S01]  /*24f0*/  PRMT R137, R11.reuse, 0x7632, R137 ;  /* 0x000076320b897816 */ /* 0x040fe20000000089 */
[----:B------:R-:W-:-:S02]  /*2500*/  IMAD.U32 R212, R11, 0x10000, RZ ;  /* 0x000100000bd47824 */ /* 0x000fc400078e00ff */
[----:B------:R-:W-:Y:S01]  /*2510*/  FMUL.FTZ R11, R244, R230 ;  /* 0x000000e6f40b7220 */ /* 0x000fe20000410000 */
[-C--:B------:R-:W-:Y:S01]  /*2520*/  FFMA.FTZ R68, R10, R211.reuse, R68 ;  /* 0x000000d30a447223 */ /* 0x080fe20000010044 */
[----:B------:R-:W-:Y:S01]  /*2530*/  FADD.FTZ R108, R108, R211 ;  /* 0x000000d36c6c7221 */ /* 0x000fe20000010000 */
[----:B------:R-:W-:Y:S01]  /*2540*/  FMUL.FTZ R211, R226, R211 ;  /* 0x000000d3e2d37220 */ /* 0x000fe20000410000 */
[-C--:B------:R-:W-:Y:S01]  /*2550*/  FFMA.FTZ R70, R11, R212.reuse, R70 ;  /* 0x000000d40b467223 */ /* 0x080fe20000010046 */
[----:B------:R-:W-:Y:S01]  /*2560*/  FADD.FTZ R110, R110, R212 ;  /* 0x000000d46e6e7221 */ /* 0x000fe20000010000 */
[----:B------:R-:W-:Y:S01]  /*2570*/  SHF.L.U32 R196, R13, 0x10, RZ ;  /* 0x000000100dc47819 */ /* 0x000fe200000006ff */
[----:B------:R-:W-:Y:S01]  /*2580*/  FMUL.FTZ R212, R227, R212 ;  /* 0x000000d4e3d47220 */ /* 0x000fe20000410000 */
[----:B------:R-:W-:Y:S01]  /*2590*/  SHF.L.U32 R226, R137, 0x10, RZ ;  /* 0x0000001089e27819 */ /* 0x000fe200000006ff */
[----:B------:R-:W-:Y:S01]  /*25a0*/  FMUL.FTZ R13, R244, R228 ;  /* 0x000000e4f40d7220 */ /* 0x000fe20000410000 */
[----:B------:R2:W5:Y:S01]  /*25b0*/  LDL.LU R137, [R1+0x198] ;  /* 0x0001980001897983 */ /* 0x0005620000300800 */
[----:B------:R-:W-:-:S02]  /*25c0*/  SHF.L.U32 R227, R136, 0x10, RZ ;  /* 0x0000001088e37819 */ /* 0x000fc400000006ff */
[----:B------:R-:W-:Y:S01]  /*25d0*/  SHF.L.U32 R228, R135, 0x10, RZ ;  /* 0x0000001087e47819 */ /* 0x000fe200000006ff */
[----:B------:R2:W5:Y:S04]  /*25e0*/  LDL.LU R136, [R1+0x194] ;  /* 0x0001940001887983 */ /* 0x0005680000300800 */
[----:B------:R2:W5:Y:S04]  /*25f0*/  LDL.LU R135, [R1+0x190] ;  /* 0x0001900001877983 */ /* 0x0005680000300800 */
[----:B------:R-:W2:Y:S01]  /*2600*/  LDL R231, [R1+0xf0] ;  /* 0x0000f00001e77983 */ /* 0x000ea20000100800 */
[-C--:B------:R-:W-:Y:S01]  /*2610*/  FFMA.FTZ R72, R12, R213.reuse, R72 ;  /* 0x000000d50c487223 */ /* 0x080fe20000010048 */
[----:B------:R-:W-:Y:S01]  /*2620*/  FADD.FTZ R112, R112, R213 ;  /* 0x000000d570707221 */ /* 0x000fe20000010000 */
[----:B------:R-:W-:Y:S01]  /*2630*/  FFMA.FTZ R50, R134, R252, R50 ;  /* 0x000000fc86327223 */ /* 0x000fe20000010032 */
[----:B------:R-:W-:Y:S01]  /*2640*/  FFMA.FTZ R74, R13, R214, R74 ;  /* 0x000000d60d4a7223 */ /* 0x000fe2000001004a */
[----:B------:R-:W-:Y:S01]  /*2650*/  FADD.FTZ R114, R114, R214 ;  /* 0x000000d672727221 */ /* 0x000fe20000010000 */
[----:B---3--:R-:W-:Y:S01]  /*2660*/  FMUL.FTZ R213, R225, R213 ;  /* 0x000000d5e1d57220 */ /* 0x008fe20000410000 */
[----:B------:R-:W-:-:S04]  /*2670*/  FFMA.FTZ R225, R0, R190, RZ ;  /* 0x000000be00e17223 */ /* 0x000fc800000100ff */
[----:B------:R-:W-:-:S04]  /*2680*/  FFMA.FTZ R225, R246, R234, R225 ;  /* 0x000000eaf6e17223 */ /* 0x000fc800000100e1 */
[----:B------:R-:W-:Y:S02]  /*2690*/  FFMA.FTZ R225, R134, R229, R225 ;  /* 0x000000e586e17223 */ /* 0x000fe400000100e1 */
[----:B0-----:R3:W5:Y:S01]  /*26a0*/  LDL.LU R134, [R1+0x18c] ;  /* 0x00018c0001867983 */ /* 0x0017620000300800 */
[----:B----4-:R-:W-:-:S03]  /*26b0*/  FMUL.FTZ R214, R232, R214 ;  /* 0x000000d6e8d67220 */ /* 0x010fc60000410000 */
[----:B------:R-:W4:Y:S01]  /*26c0*/  LDL R232, [R1+0xf8] ;  /* 0x0000f80001e87983 */ /* 0x000f220000100800 */
[----:B------:R-:W-:-:S04]  /*26d0*/  FADD.FTZ R230, RZ, R190 ;  /* 0x000000beffe67221 */ /* 0x000fc80000010000 */
[----:B------:R-:W-:Y:S01]  /*26e0*/  FADD.FTZ R230, R230, R234 ;  /* 0x000000eae6e67221 */ /* 0x000fe20000010000 */
[----:B------:R-:W-:-:S03]  /*26f0*/  FFMA.FTZ R76, R14, R215, R76 ;  /* 0x000000d70e4c7223 */ /* 0x000fc6000001004c */
[----:B------:R-:W-:Y:S01]  /*2700*/  FADD.FTZ R230, R230, R229 ;  /* 0x000000e5e6e67221 */ /* 0x000fe20000010000 */
[----:B-1----:R-:W-:Y:S01]  /*2710*/  SHF.L.U32 R229, R133, 0x10, RZ ;  /* 0x0000001085e57819 */ /* 0x002fe200000006ff */
[----:B------:R-:W-:Y:S01]  /*2720*/  FADD.FTZ R116, R116, R215 ;  /* 0x000000d774747221 */ /* 0x000fe20000010000 */
[----:B------:R3:W5:Y:S01]  /*2730*/  LDL.LU R133, [R1+0x188] ;  /* 0x0001880001857983 */ /* 0x0007620000300800 */
[----:B------:R-:W-:Y:S01]  /*2740*/  FADD.FTZ R230, R230, R233 ;  /* 0x000000e9e6e67221 */ /* 0x000fe20000010000 */
[----:B------:R-:W-:Y:S02]  /*2750*/  FFMA.FTZ R225, R247, R233, R225 ;  /* 0x000000e9f7e17223 */ /* 0x000fe400000100e1 */
[----:B------:R-:W3:Y:S01]  /*2760*/  LDL R233, [R1+0x144] ;  /* 0x0001440001e97983 */ /* 0x000ee20000100800 */
[----:B--2---:R-:W-:Y:S01]  /*2770*/  FMUL.FTZ R215, R231, R215 ;  /* 0x000000d7e7d77220 */ /* 0x004fe20000410000 */
[----:B------:R-:W-:Y:S02]  /*2780*/  IMAD.U32 R231, R132, 0x10000, RZ ;  /* 0x0001000084e77824 */ /* 0x000fe400078e00ff */
[----:B------:R1:W5:Y:S04]  /*2790*/  LDL.LU R132, [R1+0x184] ;  /* 0x0001840001847983 */ /* 0x0003680000300800 */
[----:B------:R-:W2:Y:S01]  /*27a0*/  LDL R234, [R1+0x14c] ;  /* 0x00014c0001ea7983 */ /* 0x000ea20000100800 */
[----:B------:R-:W-:Y:S01]  /*27b0*/  FFMA.FTZ R55, R21, R218, R55 ;  /* 0x000000da15377223 */ /* 0x000fe20000010037 */
[----:B------:R-:W-:Y:S01]  /*27c0*/  FADD.FTZ R95, R95, R218 ;  /* 0x000000da5f5f7221 */ /* 0x000fe20000010000 */
[----:B------:R-:W-:-:S02]  /*27d0*/  IMAD.U32 R218, R235, 0x10000, RZ ;  /* 0x00010000ebda7824 */ /* 0x000fc400078e00ff */
[-C--:B------:R-:W-:Y:S01]  /*27e0*/  FFMA.FTZ R58, R5, R196.reuse, R58 ;  /* 0x000000c4053a7223 */ /* 0x080fe2000001003a */
[----:B------:R-:W-:Y:S01]  /*27f0*/  FADD.FTZ R98, R98, R196 ;  /* 0x000000c462627221 */ /* 0x000fe20000010000 */
[----:B------:R-:W3:Y:S01]  /*2800*/  LDL R235, [R1+0xe0] ;  /* 0x0000e00001eb7983 */ /* 0x000ee20000100800 */
[----:B------:R-:W-:Y:S01]  /*2810*/  FMUL.FTZ R196, R219, R196 ;  /* 0x000000c4dbc47220 */ /* 0x000fe20000410000 */
[----:B------:R-:W-:Y:S02]  /*2820*/  SHF.L.U32 R219, R236, 0x10, RZ ;  /* 0x00000010ecdb7819 */ /* 0x000fe400000006ff */
[----:B------:R-:W3:Y:S01]  /*2830*/  LDL R236, [R1+0x134] ;  /* 0x0001340001ec7983 */ /* 0x000ee20000100800 */
[----:B------:R-:W-:Y:S01]  /*2840*/  PRMT R131, R220, 0x7632, R131 ;  /* 0x00007632dc837816 */ /* 0x000fe20000000083 */
[-C--:B------:R-:W-:Y:S01]  /*2850*/  FFMA.FTZ R78, R15, R216.reuse, R78 ;  /* 0x000000d80f4e7223 */ /* 0x080fe2000001004e */
[----:B------:R-:W-:Y:S01]  /*2860*/  FADD.FTZ R118, R118, R216 ;  /* 0x000000d876767221 */ /* 0x000fe20000010000 */
[----:B----4-:R-:W-:Y:S01]  /*2870*/  FMUL.FTZ R216, R232, R216 ;  /* 0x000000d8e8d87220 */ /* 0x010fe20000410000 */
[----:B------:R-:W-:-:S02]  /*2880*/  SHF.L.U32 R232, R131, 0x10, RZ ;  /* 0x0000001083e87819 */ /* 0x000fc400000006ff */
[----:B------:R1:W5:Y:S04]  /*2890*/  LDL.LU R131, [R1+0x180] ;  /* 0x0001800001837983 */ /* 0x0003680000300800 */
[----:B------:R-:W4:Y:S01]  /*28a0*/  LDL R247, [R1+0x13c] ;  /* 0x00013c0001f77983 */ /* 0x000f220000100800 */
[----:B------:R-:W-:-:S03]  /*28b0*/  FMUL.FTZ R23, R244, R23 ;  /* 0x00000017f4177220 */ /* 0x000fc60000410000 */
[----:B------:R-:W4:Y:S01]  /*28c0*/  LDL R246, [R1+0x124] ;  /* 0x0001240001f67983 */ /* 0x000f220000100800 */
[----:B------:R-:W-:Y:S01]  /*28d0*/  FFMA.FTZ R59, R23, R218, R59 ;  /* 0x000000da173b7223 */ /* 0x000fe2000001003b */
[----:B------:R-:W-:Y:S01]  /*28e0*/  FADD.FTZ R99, R99, R218 ;  /* 0x000000da63637221 */ /* 0x000fe20000010000 */
[----:B------:R-:W-:Y:S02]  /*28f0*/  IMAD.U32 R220, R220, 0x10000, RZ ;  /* 0x00010000dcdc7824 */ /* 0x000fe400078e00ff */
[----:B------:R-:W-:Y:S01]  /*2900*/  FMUL.FTZ R191, R191, R251 ;  /* 0x000000fbbfbf7220 */ /* 0x000fe20000410000 */
[C---:B------:R-:W-:Y:S01]  /*2910*/  FMUL.FTZ R245, R244.reuse, R245 ;  /* 0x000000f5f4f57220 */ /* 0x040fe20000410000 */
[----:B------:R-:W-:Y:S01]  /*2920*/  FMUL.FTZ R24, R244, R24 ;  /* 0x00000018f4187220 */ /* 0x000fe20000410000 */
[----:B------:R-:W-:Y:S01]  /*2930*/  FFMA.FTZ R80, R16, R220, R80 ;  /* 0x000000dc10507223 */ /* 0x000fe20000010050 */
[----:B------:R-:W-:Y:S01]  /*2940*/  FADD.FTZ R120, R120, R220 ;  /* 0x000000dc78787221 */ /* 0x000fe20000010000 */
[----:B------:R-:W-:Y:S01]  /*2950*/  FADD.FTZ R230, R230, R191 ;  /* 0x000000bfe6e67221 */ /* 0x000fe20000010000 */
[----:B------:R-:W-:Y:S01]  /*2960*/  FFMA.FTZ R225, R245, R191, R225 ;  /* 0x000000bff5e17223 */ /* 0x000fe200000100e1 */
[----:B--2---:R-:W-:-:S02]  /*2970*/  FMUL.FTZ R218, R234, R218 ;  /* 0x000000daeada7220 */ /* 0x004fc40000410000 */
[----:B------:R-:W2:Y:S01]  /*2980*/  LDL R234, [R1+0x12c] ;  /* 0x00012c0001ea7983 */ /* 0x000ea20000100800 */
[-C--:B------:R-:W-:Y:S01]  /*2990*/  FFMA.FTZ R61, R24, R219.reuse, R61 ;  /* 0x000000db183d7223 */ /* 0x080fe2000001003d */
[----:B------:R-:W-:Y:S01]  /*29a0*/  FADD.FTZ R101, R101, R219 ;  /* 0x000000db65657221 */ /* 0x000fe20000010000 */
[----:B---3--:R-:W-:Y:S02]  /*29b0*/  FMUL.FTZ R220, R235, R220 ;  /* 0x000000dcebdc7220 */ /* 0x008fe40000410000 */
[----:B------:R-:W3:Y:S01]  /*29c0*/  LDL R235, [R1+0x114] ;  /* 0x0001140001eb7983 */ /* 0x000ee20000100800 */
[----:B------:R-:W-:Y:S01]  /*29d0*/  FMUL.FTZ R219, R236, R219 ;  /* 0x000000dbecdb7220 */ /* 0x000fe20000410000 */
[----:B------:R-:W-:Y:S02]  /*29e0*/  FMUL.FTZ R192, R192, R250 ;  /* 0x000000fac0c07220 */ /* 0x000fe40000410000 */
[----:B------:R-:W3:Y:S01]  /*29f0*/  LDL R236, [R1+0xe8] ;  /* 0x0000e80001ec7983 */ /* 0x000ee20000100800 */
[----:B------:R-:W-:Y:S01]  /*2a00*/  FADD.FTZ R230, R230, R193 ;  /* 0x000000c1e6e67221 */ /* 0x000fe20000010000 */
[----:B------:R-:W-:Y:S01]  /*2a10*/  FMUL.FTZ R3, R244, R3 ;  /* 0x00000003f4037220 */ /* 0x000fe20000410000 */
[----:B------:R-:W-:-:S02]  /*2a20*/  FFMA.FTZ R225, R20, R193, R225 ;  /* 0x000000c114e17223 */ /* 0x000fc400000100e1 */
[----:B------:R-:W-:Y:S02]  /*2a30*/  FADD.FTZ R230, R230, R192 ;  /* 0x000000c0e6e67221 */ /* 0x000fe40000010000 */
[----:B------:R-:W-:Y:S01]  /*2a40*/  FFMA.FTZ R225, R3, R192, R225 ;  /* 0x000000c003e17223 */ /* 0x000fe200000100e1 */
[----:B------:R-:W-:Y:S01]  /*2a50*/  FMUL.FTZ R22, R244, R22 ;  /* 0x00000016f4167220 */ /* 0x000fe20000410000 */
[----:B------:R-:W-:Y:S02]  /*2a60*/  FADD.FTZ R230, R230, R194 ;  /* 0x000000c2e6e67221 */ /* 0x000fe40000010000 */
        /* <DEDUP_REMOVED lines=11> */
[----:B------:R-:W-:Y:S02]  /*2b20*/  SHF.L.U32 R233, R130, 0x10, RZ ;  /* 0x0000001082e97819 */ /* 0x000fe400000006ff */
[----:B------:R1:W5:Y:S01]  /*2b30*/  LDL.LU R130, [R1+0x17c] ;  /* 0x00017c0001827983 */ /* 0x0003620000300800 */
[----:B------:R-:W-:Y:S01]  /*2b40*/  FADD.FTZ R225, R225, R196 ;  /* 0x000000c4e1e17221 */ /* 0x000fe20000010000 */
[----:B----4-:R-:W-:Y:S02]  /*2b50*/  FMUL.FTZ R221, R247, R221 ;  /* 0x000000ddf7dd7220 */ /* 0x010fe40000410000 */
[----:B------:R-:W4:Y:S01]  /*2b60*/  LDL R247, [R1+0x11c] ;  /* 0x00011c0001f77983 */ /* 0x000f220000100800 */
        /* <DEDUP_REMOVED lines=11> */
[-C--:B------:R-:W-:Y:S02]  /*2c20*/  FFMA.FTZ R65, R26, R222.reuse, R65 ;  /* 0x000000de1a417223 */ /* 0x080fe40000010041 */
[----:B------:R-:W-:Y:S01]  /*2c30*/  FFMA.FTZ R230, R25, R221, R230 ;  /* 0x000000dd19e67223 */ /* 0x000fe200000100e6 */
[----:B------:R-:W-:Y:S01]  /*2c40*/  FADD.FTZ R105, R105, R222 ;  /* 0x000000de69697221 */ /* 0x000fe20000010000 */
[----:B------:R-:W-:Y:S01]  /*2c50*/  FMUL.FTZ R222, R246, R222 ;  /* 0x000000def6de7220 */ /* 0x000fe20000410000 */
[----:B------:R-:W-:Y:S01]  /*2c60*/  FADD.FTZ R225, R225, R209 ;  /* 0x000000d1e1e17221 */ /* 0x000fe20000010000 */
[----:B------:R-:W-:Y:S01]  /*2c70*/  FFMA.FTZ R230, R8, R209, R230 ;  /* 0x000000d108e67223 */ /* 0x000fe200000100e6 */
[----:B------:R-:W-:Y:S01]  /*2c80*/  FMUL.FTZ R27, R244, R27 ;  /* 0x0000001bf41b7220 */ /* 0x000fe20000410000 */
[----:B------:R-:W-:Y:S01]  /*2c90*/  FADD.FTZ R107, R107, R223 ;  /* 0x000000df6b6b7221 */ /* 0x000fe20000010000 */
[----:B------:R-:W-:Y:S01]  /*2ca0*/  FADD.FTZ R225, R225, R222 ;  /* 0x000000dee1e17221 */ /* 0x000fe20000010000 */
[----:B------:R-:W-:Y:S01]  /*2cb0*/  FFMA.FTZ R230, R26, R222, R230 ;  /* 0x000000de1ae67223 */ /* 0x000fe200000100e6 */
[-C--:B------:R-:W-:Y:S01]  /*2cc0*/  FFMA.FTZ R67, R27, R223.reuse, R67 ;  /* 0x000000df1b437223 */ /* 0x080fe20000010043 */
[----:B--2---:R-:W-:Y:S01]  /*2cd0*/  FMUL.FTZ R223, R234, R223 ;  /* 0x000000dfeadf7220 */ /* 0x004fe20000410000 */
[----:B------:R-:W-:Y:S01]  /*2ce0*/  FADD.FTZ R225, R225, R210 ;  /* 0x000000d2e1e17221 */ /* 0x000fe20000010000 */
[----:B------:R-:W-:Y:S01]  /*2cf0*/  FFMA.FTZ R234, R9, R210, R230 ;  /* 0x000000d209ea7223 */ /* 0x000fe200000100e6 */
[----:B------:R-:W-:Y:S01]  /*2d00*/  FMUL.FTZ R180, R244, R180 ;  /* 0x000000b4f4b47220 */ /* 0x000fe20000410000 */
[----:B------:R-:W-:Y:S01]  /*2d10*/  FADD.FTZ R109, R109, R224 ;  /* 0x000000e06d6d7221 */ /* 0x000fe20000010000 */
[----:B------:R-:W-:Y:S01]  /*2d20*/  FADD.FTZ R230, R225, R223 ;  /* 0x000000dfe1e67221 */ /* 0x000fe20000010000 */
[----:B------:R-:W-:Y:S01]  /*2d30*/  FFMA.FTZ R225, R27, R223, R234 ;  /* 0x000000df1be17223 */ /* 0x000fe200000100ea */
[-C--:B------:R-:W-:Y:S01]  /*2d40*/  FFMA.FTZ R69, R180, R224.reuse, R69 ;  /* 0x000000e0b4457223 */ /* 0x080fe20000010045 */
[----:B---3--:R-:W-:Y:S01]  /*2d50*/  FMUL.FTZ R224, R235, R224 ;  /* 0x000000e0ebe07220 */ /* 0x008fe20000410000 */
[----:B------:R-:W-:Y:S01]  /*2d60*/  FADD.FTZ R235, R230, R211 ;  /* 0x000000d3e6eb7221 */ /* 0x000fe20000010000 */
[----:B------:R-:W-:Y:S01]  /*2d70*/  FFMA.FTZ R230, R10, R211, R225 ;  /* 0x000000d30ae67223 */ /* 0x000fe200000100e1 */
[-C--:B------:R-:W-:Y:S01]  /*2d80*/  FMUL.FTZ R225, R236, R248.reuse ;  /* 0x000000f8ece17220 */ /* 0x080fe20000410000 */
[----:B------:R-:W-:Y:S01]  /*2d90*/  FFMA.FTZ R82, R17, R248, R82 ;  /* 0x000000f811527223 */ /* 0x000fe20000010052 */
[----:B------:R-:W2:Y:S01]  /*2da0*/  LDL R236, [R1+0x104] ;  /* 0x0001040001ec7983 */ /* 0x000ea20000100800 */
[----:B------:R-:W-:Y:S01]  /*2db0*/  FADD.FTZ R122, R122, R248 ;  /* 0x000000f87a7a7221 */ /* 0x000fe20000010000 */
[----:B------:R-:W-:-:S02]  /*2dc0*/  FFMA.FTZ R54, R3, R250, R54 ;  /* 0x000000fa03367223 */ /* 0x000fc40000010036 */
[----:B------:R-:W3:Y:S01]  /*2dd0*/  LDL R248, [R1+0x10c] ;  /* 0x00010c0001f87983 */ /* 0x000ee20000100800 */
[----:B------:R-:W-:-:S03]  /*2de0*/  FADD.FTZ R94, R94, R250 ;  /* 0x000000fa5e5e7221 */ /* 0x000fc60000010000 */
[----:B------:R-:W3:Y:S01]  /*2df0*/  LDL R250, [R1+0xf4] ;  /* 0x0000f40001fa7983 */ /* 0x000ee20000100800 */
[----:B------:R-:W-:Y:S01]  /*2e00*/  FMUL.FTZ R181, R244, R181 ;  /* 0x000000b5f4b57220 */ /* 0x000fe20000410000 */
[----:B------:R-:W-:Y:S01]  /*2e10*/  FADD.FTZ R111, R111, R226 ;  /* 0x000000e26f6f7221 */ /* 0x000fe20000010000 */
[----:B------:R-:W-:Y:S01]  /*2e20*/  SHF.L.U32 R234, R129, 0x10, RZ ;  /* 0x0000001081ea7819 */ /* 0x000fe200000006ff */
[----:B------:R-:W3:Y:S01]  /*2e30*/  LDL R246, [R1+0xd0] ;  /* 0x0000d00001f67983 */ /* 0x000ee20000100800 */
[----:B------:R-:W-:-:S03]  /*2e40*/  FFMA.FTZ R71, R181, R226, R71 ;  /* 0x000000e2b5477223 */ /* 0x000fc60000010047 */
[----:B------:R1:W5:Y:S01]  /*2e50*/  LDL.LU R129, [R1+0x178] ;  /* 0x0001780001817983 */ /* 0x0003620000300800 */
[----:B----4-:R-:W-:-:S03]  /*2e60*/  FMUL.FTZ R226, R247, R226 ;  /* 0x000000e2f7e27220 */ /* 0x010fc60000410000 */
[----:B------:R-:W4:Y:S01]  /*2e70*/  LDL R247, [R1+0xfc] ;  /* 0x0000fc0001f77983 */ /* 0x000f220000100800 */
        /* <DEDUP_REMOVED lines=10> */
[----:B------:R-:W-:Y:S01]  /*2f20*/  FMUL.FTZ R183, R244, R183 ;  /* 0x000000b7f4b77220 */ /* 0x000fe20000410000 */
[----:B------:R-:W-:Y:S01]  /*2f30*/  FFMA.FTZ R52, R245, R251, R52 ;  /* 0x000000fbf5347223 */ /* 0x000fe20000010034 */
[----:B------:R-:W-:-:S02]  /*2f40*/  FADD.FTZ R92, R92, R251 ;  /* 0x000000fb5c5c7221 */ /* 0x000fc40000010000 */
[----:B------:R-:W4:Y:S01]  /*2f50*/  LDL R251, [R1+0xe4] ;  /* 0x0000e40001fb7983 */ /* 0x000f220000100800 */
[----:B------:R-:W-:Y:S01]  /*2f60*/  FMUL.FTZ R184, R244, R184 ;  /* 0x000000b8f4b87220 */ /* 0x000fe20000410000 */
[----:B------:R-:W-:Y:S01]  /*2f70*/  FFMA.FTZ R75, R183, R228, R75 ;  /* 0x000000e4b74b7223 */ /* 0x000fe2000001004b */
[----:B------:R-:W-:Y:S01]  /*2f80*/  FADD.FTZ R115, R115, R228 ;  /* 0x000000e473737221 */ /* 0x000fe20000010000 */
[----:B------:R-:W-:Y:S01]  /*2f90*/  FADD.FTZ R117, R117, R229 ;  /* 0x000000e575757221 */ /* 0x000fe20000010000 */
[----:B------:R-:W-:Y:S01]  /*2fa0*/  FFMA.FTZ R77, R184, R229, R77 ;  /* 0x000000e5b84d7223 */ /* 0x000fe2000001004d */
[----:B------:R-:W-:Y:S01]  /*2fb0*/  FMUL.FTZ R185, R244, R185 ;  /* 0x000000b9f4b97220 */ /* 0x000fe20000410000 */
[----:B--2---:R-:W-:Y:S01]  /*2fc0*/  FMUL.FTZ R227, R236, R227 ;  /* 0x000000e3ece37220 */ /* 0x004fe20000410000 */
        /* <DEDUP_REMOVED lines=8> */
[----:B------:R-:W2:Y:S01]  /*3050*/  LDL R250, [R1+0xec] ;  /* 0x0000ec0001fa7983 */ /* 0x000ea20000100800 */
[----:B------:R-:W-:-:S02]  /*3060*/  FFMA.FTZ R230, R183, R228, R236 ;  /* 0x000000e4b7e67223 */ /* 0x000fc400000100ec */
[----:B------:R-:W-:Y:S02]  /*3070*/  FADD.FTZ R236, R235, R215 ;  /* 0x000000d7ebec7221 */ /* 0x000fe40000010000 */
[----:B------:R-:W-:Y:S01]  /*3080*/  FFMA.FTZ R235, R14, R215, R230 ;  /* 0x000000d70eeb7223 */ /* 0x000fe200000100e6 */
[----:B------:R-:W-:Y:S01]  /*3090*/  FMUL.FTZ R230, R246, R249 ;  /* 0x000000f9f6e67220 */ /* 0x000fe20000410000 */
[-C--:B------:R-:W-:Y:S01]  /*30a0*/  FFMA.FTZ R79, R185, R231.reuse, R79 ;  /* 0x000000e7b94f7223 */ /* 0x080fe2000001004f */
[----:B------:R-:W3:Y:S01]  /*30b0*/  LDL R246, [R1+0xd4] ;  /* 0x0000d40001f67983 */ /* 0x000ee20000100800 */
[----:B------:R-:W-:Y:S01]  /*30c0*/  FADD.FTZ R119, R119, R231 ;  /* 0x000000e777777221 */ /* 0x000fe20000010000 */
[----:B------:R-:W-:Y:S02]  /*30d0*/  SHF.L.U32 R248, R128, 0x10, RZ ;  /* 0x0000001080f87819 */ /* 0x000fe400000006ff */
        /* <DEDUP_REMOVED lines=14> */
[----:B------:R-:W-:Y:S01]  /*31c0*/  FMUL.FTZ R232, R251, R232 ;  /* 0x000000e8fbe87220 */ /* 0x000fe20000410000 */
[----:B------:R-:W-:-:S03]  /*31d0*/  FMUL.FTZ R187, R244, R187 ;  /* 0x000000bbf4bb7220 */ /* 0x000fc60000410000 */
[----:B------:R-:W-:Y:S01]  /*31e0*/  FADD.FTZ R236, R236, R232 ;  /* 0x000000e8ecec7221 */ /* 0x000fe20000010000 */
[----:B------:R-:W-:Y:S01]  /*31f0*/  FFMA.FTZ R235, R186, R232, R235 ;  /* 0x000000e8baeb7223 */ /* 0x000fe200000100eb */
[----:B------:R-:W-:Y:S01]  /*3200*/  FFMA.FTZ R83, R187, R233, R83 ;  /* 0x000000e9bb537223 */ /* 0x000fe20000010053 */
[----:B------:R-:W-:Y:S01]  /*3210*/  FADD.FTZ R123, R123, R233 ;  /* 0x000000e97b7b7221 */ /* 0x000fe20000010000 */
[----:B------:R-:W-:Y:S01]  /*3220*/  FADD.FTZ R236, R236, R225 ;  /* 0x000000e1ecec7221 */ /* 0x000fe20000010000 */
[----:B------:R-:W-:Y:S01]  /*3230*/  FFMA.FTZ R235, R17, R225, R235 ;  /* 0x000000e111eb7223 */ /* 0x000fe200000100eb */
[----:B------:R-:W-:Y:S01]  /*3240*/  FMUL.FTZ R188, R244, R188 ;  /* 0x000000bcf4bc7220 */ /* 0x000fe20000410000 */
[----:B------:R-:W-:Y:S01]  /*3250*/  FFMA.FTZ R84, R18, R249, R84 ;  /* 0x000000f912547223 */ /* 0x000fe20000010054 */
[----:B------:R-:W-:Y:S02]  /*3260*/  FADD.FTZ R124, R124, R249 ;  /* 0x000000f97c7c7221 */ /* 0x000fe40000010000 */
[----:B------:R-:W4:Y:S01]  /*3270*/  LDL R249, [R1+0xdc] ;  /* 0x0000dc0001f97983 */ /* 0x000f220000100800 */
[----:B------:R-:W-:Y:S01]  /*3280*/  FFMA.FTZ R85, R188, R234, R85 ;  /* 0x000000eabc557223 */ /* 0x000fe20000010055 */
[----:B------:R-:W-:Y:S01]  /*3290*/  FADD.FTZ R125, R125, R234 ;  /* 0x000000ea7d7d7221 */ /* 0x000fe20000010000 */
[----:B------:R-:W-:Y:S01]  /*32a0*/  FFMA.FTZ R86, R19, R2, R86 ;  /* 0x0000000213567223 */ /* 0x000fe20000010056 */
[----:B------:R-:W-:Y:S01]  /*32b0*/  FADD.FTZ R126, R126, R2 ;  /* 0x000000027e7e7221 */ /* 0x000fe20000010000 */
[----:B--2---:R-:W-:-:S04]  /*32c0*/  FMUL.FTZ R233, R250, R233 ;  /* 0x000000e9fae97220 */ /* 0x004fc80000410000 */
[----:B------:R-:W-:Y:S01]  /*32d0*/  FADD.FTZ R236, R236, R233 ;  /* 0x000000e9ecec7221 */ /* 0x000fe20000010000 */
[----:B------:R-:W-:Y:S01]  /*32e0*/  FFMA.FTZ R235, R187, R233, R235 ;  /* 0x000000e9bbeb7223 */ /* 0x000fe200000100eb */
[----:B---3--:R-:W-:Y:S02]  /*32f0*/  FMUL.FTZ R234, R246, R234 ;  /* 0x000000eaf6ea7220 */ /* 0x008fe40000410000 */
[----:B------:R-:W-:Y:S01]  /*3300*/  FADD.FTZ R246, R236, R230 ;  /* 0x000000e6ecf67221 */ /* 0x000fe20000010000 */
[----:B------:R-:W-:Y:S01]  /*3310*/  FFMA.FTZ R236, R18, R230, R235 ;  /* 0x000000e612ec7223 */ /* 0x000fe200000100eb */
[----:B----4-:R-:W-:Y:S02]  /*3320*/  FMUL.FTZ R235, R247, R2 ;  /* 0x00000002f7eb7220 */ /* 0x010fe40000410000 */
[----:B------:R1:W5:Y:S01]  /*3330*/  LDL.LU R2, [R1+0x170] ;  /* 0x0001700001027983 */ /* 0x0003620000300800 */
[----:B------:R-:W-:Y:S01]  /*3340*/  FADD.FTZ R246, R246, R234 ;  /* 0x000000eaf6f67221 */ /* 0x000fe20000010000 */
[----:B------:R-:W-:Y:S01]  /*3350*/  FFMA.FTZ R247, R188, R234, R236 ;  /* 0x000000eabcf77223 */ /* 0x000fe200000100ec */
[----:B------:R-:W-:-:S02]  /*3360*/  FMUL.FTZ R189, R244, R189 ;  /* 0x000000bdf4bd7220 */ /* 0x000fc40000410000 */
[----:B------:R-:W-:Y:S01]  /*3370*/  FADD.FTZ R246, R246, R235 ;  /* 0x000000ebf6f67221 */ /* 0x000fe20000010000 */
[----:B------:R-:W-:Y:S01]  /*3380*/  FFMA.FTZ R247, R19, R235, R247 ;  /* 0x000000eb13f77223 */ /* 0x000fe200000100f7 */
[----:B------:R-:W-:Y:S01]  /*3390*/  FADD.FTZ R90, R90, R252 ;  /* 0x000000fc5a5a7221 */ /* 0x000fe20000010000 */
[-C--:B------:R-:W-:Y:S01]  /*33a0*/  FFMA.FTZ R87, R189, R248.reuse, R87 ;  /* 0x000000f8bd577223 */ /* 0x080fe20000010057 */
[----:B------:R-:W-:Y:S01]  /*33b0*/  FADD.FTZ R127, R127, R248 ;  /* 0x000000f87f7f7221 */ /* 0x000fe20000010000 */
[----:B------:R-:W-:-:S04]  /*33c0*/  FMUL.FTZ R236, R249, R248 ;  /* 0x000000f8f9ec7220 */ /* 0x000fc80000410000 */
[----:B------:R-:W-:Y:S01]  /*33d0*/  FADD.FTZ R250, R246, R236 ;  /* 0x000000ecf6fa7221 */ /* 0x000fe20000010000 */
[----:B-1----:R-:W-:-:S07]  /*33e0*/  FFMA.FTZ R251, R189, R236, R247 ;  /* 0x000000ecbdfb7223 */ /* 0x002fce00000100f7 */
.L_x_5266:
[----:B------:R-:W-:Y:S05]  /*33f0*/  BSYNC B1 ;  /* 0x0000000000017941 */ /* 0x000fea0003800000 */
.L_x_5264:
[----:B0----5:R-:W-:Y:S01]  /*3400*/  IMAD.MOV.U32 R247, RZ, RZ, R206 ;  /* 0x000000fffff77224 */ /* 0x021fe200078e00ce */
[----:B------:R-:W-:Y:S01]  /*3410*/  MOV R246, R204 ;  /* 0x000000cc00f67202 */ /* 0x000fe20000000f00 */
[----:B------:R-:W-:Y:S01]  /*3420*/  UMOV UR6, 0xffffffff ;  /* 0xffffffff00067882 */ /* 0x000fe20000000000 */
[----:B------:R-:W-:Y:S02]  /*3430*/  MOV R248, R202 ;  /* 0x000000ca00f87202 */ /* 0x000fe40000000f00 */
[----:B------:R0:W-:Y:S04]  /*3440*/  STL.S16 [R1+0x1c], R247 ;  /* 0x00001cf701007387 */ /* 0x0001e80000100600 */
[----:B------:R1:W-:Y:S04]  /*3450*/  STL.S16 [R1+0x20], R246 ;  /* 0x000020f601007387 */ /* 0x0003e80000100600 */
[----:B------:R2:W-:Y:S01]  /*3460*/  STL.S16 [R1+0x24], R248 ;  /* 0x000024f801007387 */ /* 0x0005e20000100600 */
[----:B0-----:R-:W-:-:S02]  /*3470*/  MOV R247, R200 ;  /* 0x000000c800f77202 */ /* 0x001fc40000000f00 */
[----:B-1----:R-:W-:-:S03]  /*3480*/  MOV R246, R198 ;  /* 0x000000c600f67202 */ /* 0x002fc60000000f00 */
[----:B------:R2:W-:Y:S04]  /*3490*/  STL.S16 [R1+0x28], R247 ;  /* 0x000028f701007387 */ /* 0x0005e80000100600 */
[----:B------:R2:W-:Y:S01]  /*34a0*/  STL.S16 [R1+0x2c], R246 ;  /* 0x00002cf601007387 */ /* 0x0005e20000100600 */
[----:B------:R-:W-:Y:S05]  /*34b0*/  BRA.DIV UR6, `(.L_x_5267) ;  /* 0x0000006e06f87947 */ /* 0x000fea000b800000 */
[----:B--2---:R-:W0:Y:S02]  /*34c0*/  SHFL.BFLY PT, R246, R250, 0x1, 0x1f ;  /* 0x0c201f00faf67f89 */ /* 0x004e2400000e0000 */
        /* <DEDUP_REMOVED lines=14> */
[----:B------:R-:W1:Y:S01]  /*35b0*/  SHFL.BFLY PT, R247, R250, 0x10, 0x1f ;  /* 0x0e001f00faf77f89 */ /* 0x000e6200000e0000 */
[----:B0-----:R-:W-:-:S03]  /*35c0*/  FADD.FTZ R251, R251, R246 ;  /* 0x000000f6fbfb7221 */ /* 0x001fc60000010000 */
[----:B-1----:R0:W-:Y:S04]  /*35d0*/  STL [R1+0x18], R247 ;  /* 0x000018f701007387 */ /* 0x0021e80000100800 */
[----:B------:R0:W1:Y:S02]  /*35e0*/  SHFL.BFLY PT, R246, R251, 0x10, 0x1f ;  /* 0x0e001f00fbf67f89 */ /* 0x00006400000e0000 */
.L_x_5488:
[----:B0-----:R-:W2:Y:S01]  /*35f0*/  LDL.LU R247, [R1+0x18] ;  /* 0x0000180001f77983 */ /* 0x001ea20000300800 */
[----:B------:R-:W0:Y:S01]  /*3600*/  LDC R248, c[0x0][0x218] ;  /* 0x00008600fff87b82 */ /* 0x000e220000000800 */
[----:B------:R-:W-:Y:S02]  /*3610*/  @P3 VIADD R243, R243, 0xffffffff ;  /* 0xfffffffff3f33836 */ /* 0x000fe40000000000 */
[----:B-1----:R-:W-:Y:S02]  /*3620*/  FADD.FTZ R251, R251, R246 ;  /* 0x000000f6fbfb7221 */ /* 0x002fe40000010000 */
[----:B0-----:R-:W-:-:S05]  /*3630*/  @P3 IMAD R243, R243, R248, RZ ;  /* 0x000000f8f3f33224 */ /* 0x001fca00078e02ff */
[----:B------:R-:W-:-:S04]  /*3640*/  @P3 SHF.R.S32.HI R246, RZ, 0x1f, R243 ;  /* 0x0000001ffff63819 */ /* 0x000fc800000114f3 */
[----:B------:R-:W-:Y:S01]  /*3650*/  @P3 LEA.HI R243, R246, R243, RZ, 0x3 ;  /* 0x000000f3f6f33211 */ /* 0x000fe200078f18ff */
[----:B--2---:R-:W-:Y:S02]  /*3660*/  FADD.FTZ R250, R250, R247 ;  /* 0x000000f7fafa7221 */ /* 0x004fe40000010000 */
[----:B------:R-:W0:Y:S02]  /*3670*/  S2R R247, SR_TID.X ;  /* 0x0000000000f77919 */ /* 0x000e240000002100 */
[----:B0-----:R-:W-:Y:S01]  /*3680*/  LOP3.LUT R248, R247, 0x1f, RZ, 0xc0, !PT ;  /* 0x0000001ff7f87812 */ /* 0x001fe200078ec0ff */
[----:B------:R-:W-:-:S06]  /*3690*/  HFMA2.MMA R247, -RZ, RZ, 0, 0 ;  /* 0x00000000fff77435 */ /* 0x000fcc00000001ff */
        /* <DEDUP_REMOVED lines=12> */
[----:B------:R-:W-:Y:S01]  /*3760*/  SHF.L.U32 R237, R44, 0x10, RZ ;  /* 0x000000102ced7819 */ /* 0x000fe200000006ff */
[----:B------:R-:W-:Y:S06]  /*3770*/  BRA `(.L_x_5270) ;  /* 0x0000000000287947 */ /* 0x000fec0003800000 */
.L_x_5269:
[----:B0-----:R-:W0:Y:S01]  /*3780*/  LDC.U8 R248, c[0x0][0x2a0] ;  /* 0x0000a800fff87b82 */ /* 0x001e220000000000 */
[----:B------:R-:W-:-:S04]  /*3790*/  ISETP.NE.U32.AND P0, PT, R238, RZ, PT ;  /* 0x000000ffee00720c */ /* 0x000fc80003f05070 */
[----:B------:R-:W-:-:S13]  /*37a0*/  ISETP.NE.AND.EX P0, PT, R237, RZ, PT, P0 ;  /* 0x000000ffed00720c */ /* 0x000fda0003f05300 */
[----:B------:R-:W-:Y:S02]  /*37b0*/  @P0 SHF.L.U32 R238, R44, 0x10, RZ ;  /* 0x000000102cee0819 */ /* 0x000fe400000006ff */
[----:B0-----:R-:W-:-:S04]  /*37c0*/  ISETP.NE.AND P1, PT, R248, RZ, PT ;  /* 0x000000fff800720c */ /* 0x001fc80003f25270 */
[----:B------:R-:W-:-:S05]  /*37d0*/  FSEL R237, R243, RZ, !P1 ;  /* 0x000000fff3ed7208 */ /* 0x000fca0004800000 */
[----:B------:R-:W-:-:S04]  /*37e0*/  FFMA.FTZ R237, R0, R246, R237 ;  /* 0x000000f600ed7223 */ /* 0x000fc800000100ed */
[----:B------:R-:W-:-:S04]  /*37f0*/  FADD.FTZ R237, R190, -R237 ;  /* 0x800000edbeed7221 */ /* 0x000fc80000010000 */
[----:B------:R-:W-:-:S04]  /*3800*/  FMUL.FTZ R237, R244, R237 ;  /* 0x000000edf4ed7220 */ /* 0x000fc80000410000 */
[----:B------:R-:W-:-:S07]  /*3810*/  @P0 FADD.FTZ R237, R237, R238 ;  /* 0x000000eeeded0221 */ /* 0x000fce0000010000 */
.L_x_5270:
[----:B------:R-:W-:Y:S05]  /*3820*/  BSYNC B1 ;  /* 0x0000000000017941 */ /* 0x000fea0003800000 */
.L_x_5268:
[----:B------:R-:W-:Y:S01]  /*3830*/  ISETP.NE.U32.AND P1, PT, RZ, UR12, PT ;  /* 0x0000000cff007c0c */ /* 0x000fe2000bf25070 */
[----:B------:R-:W-:Y:S03]  /*3840*/  BSSY B1, `(.L_x_5271) ;  /* 0x0000012000017945 */ /* 0x000fe60003800000 */
[----:B------:R-:W-:-:S13]  /*3850*/  ISETP.NE.AND.EX P1, PT, RZ, UR13, PT, P1 ;  /* 0x0000000dff007c0c */ /* 0x000fda000bf25310 */
[----:B------:R-:W-:-:S04]  /*3860*/  @P1 F2FP.BF16.F32.PACK_AB R238, RZ, R237 ;  /* 0x000000edffee123e */ /* 0x000fc800000010ff */
[----:B------:R-:W-:Y:S01]  /*3870*/  @P1 PRMT R172, R238, 0x7610, R172 ;  /* 0x00007610eeac1816 */ /* 0x000fe200000000ac */
[----:B------:R-:W-:Y:S06]  /*3880*/  @!P3 BRA `(.L_x_5272) ;  /* 0x000000000034b947 */ /* 0x000fec0003800000 */
[----:B0-----:R-:W2:Y:S04]  /*3890*/  LDL.LU R248, [R1+0x1c] ;  /* 0x00001c0001f87983 */ /* 0x001ea80000300800 */
[----:B------:R-:W3:Y:S01]  /*38a0*/  LDL R249, [R1+0xc0] ;  /* 0x0000c00001f97983 */ /* 0x000ee20000100800 */
[----:B------:R-:W-:Y:S01]  /*38b0*/  FMUL.FTZ R237, R237, UR15 ;  /* 0x0000000feded7c20 */ /* 0x000fe20008410000 */
[----:B--2---:R-:W-:-:S03]  /*38c0*/  LOP3.LUT P4, RZ, R248, 0xff, RZ, 0xc0, !PT ;  /* 0x000000fff8ff7812 */ /* 0x004fc6000788c0ff */
[----:B------:R-:W-:Y:S01]  /*38d0*/  FMUL.FTZ R248, R237, UR14 ;  /* 0x0000000eedf87c20 */ /* 0x000fe20008410000 */
[----:B------:R-:W-:-:S09]  /*38e0*/  IMAD.MOV.U32 R237, RZ, RZ, RZ ;  /* 0x000000ffffed7224 */ /* 0x000fd200078e00ff */
[----:B-----5:R-:W-:-:S05]  /*38f0*/  @P4 SHF.L.U32 R238, R168, 0x10, RZ ;  /* 0x00000010a8ee4819 */ /* 0x020fca00000006ff */
[----:B------:R-:W-:-:S04]  /*3900*/  @P4 FMUL.FTZ R237, R248, R238 ;  /* 0x000000eef8ed4220 */ /* 0x000fc80000410000 */
[----:B------:R-:W-:Y:S01]  /*3910*/  FADD.FTZ R128, R128, R237 ;  /* 0x000000ed80807221 */ /* 0x000fe20000010000 */
[----:B---3--:R-:W-:-:S05]  /*3920*/  FMUL.FTZ R237, R249, R248 ;  /* 0x000000f8f9ed7220 */ /* 0x008fca0000410000 */
[----:B------:R-:W-:-:S04]  /*3930*/  FSEL R237, R237, RZ, P4 ;  /* 0x000000ffeded7208 */ /* 0x000fc80002000000 */
[----:B------:R-:W-:-:S04]  /*3940*/  F2FP.BF16.F32.PACK_AB R237, RZ, R237 ;  /* 0x000000edffed723e */ /* 0x000fc800000010ff */
[----:B------:R-:W-:-:S07]  /*3950*/  PRMT R176, R237, 0x7610, R176 ;  /* 0x00007610edb07816 */ /* 0x000fce00000000b0 */
.L_x_5272:
[----:B------:R-:W-:Y:S05]  /*3960*/  BSYNC B1 ;  /* 0x0000000000017941 */ /* 0x000fea0003800000 */
.L_x_5271:
[----:B------:R-:W-:Y:S04]  /*3970*/  BSSY B1, `(.L_x_5273) ;  /* 0x0000012000017945 */ /* 0x000fe80003800000 */
[----:B------:R-:W-:Y:S05]  /*3980*/  @P2 BRA `(.L_x_5274) ;  /* 0x0000000000142947 */ /* 0x000fea0003800000 */
[----:B------:R-:W-:Y:S01]  /*3990*/  MOV R237, RZ ;  /* 0x000000ff00ed7202 */ /* 0x000fe20000000f00 */
[----:B------:R-:W-:Y:S06]  /*39a0*/  @!P0 BRA `(.L_x_5275) ;  /* 0x0000000000388947 */ /* 0x000fec0003800000 */
[----:B------:R-:W-:-:S04]  /*39b0*/  PRMT R237, R44, 0x7632, R237 ;  /* 0x000076322ced7816 */ /* 0x000fc800000000ed */
[----:B------:R-:W-:Y:S01]  /*39c0*/  SHF.L.U32 R237, R237, 0x10, RZ ;  /* 0x00000010eded7819 */ /* 0x000fe200000006ff */
[----:B------:R-:W-:Y:S06]  /*39d0*/  BRA `(.L_x_5275) ;  /* 0x00000000002c7947 */ /* 0x000fec0003800000 */
.L_x_5274:
[----:B0-----:R-:W2:Y:S01]  /*39e0*/  LDL R249, [R1+0x14] ;  /* 0x0000140001f97983 */ /* 0x001ea20000100800 */
[----:B------:R-:W0:Y:S03]  /*39f0*/  LDC.U8 R250, c[0x0][0x2a0] ;  /* 0x0000a800fffa7b82 */ /* 0x000e260000000000 */
[----:B------:R-:W3:Y:S01]  /*3a00*/  LDL R248, [R1+0x10] ;  /* 0x0000100001f87983 */ /* 0x000ee20000100800 */
[----:B------:R-:W-:-:S04]  /*3a10*/  @P0 PRMT R238, R44, 0x7632, R238 ;  /* 0x000076322cee0816 */ /* 0x000fc800000000ee */
[----:B------:R-:W-:Y:S02]  /*3a20*/  @P0 SHF.L.U32 R238, R238, 0x10, RZ ;  /* 0x00000010eeee0819 */ /* 0x000fe400000006ff */
[----:B0-----:R-:W-:-:S04]  /*3a30*/  ISETP.NE.AND P4, PT, R250, RZ, PT ;  /* 0x000000fffa00720c */ /* 0x001fc80003f85270 */
[----:B------:R-:W-:-:S05]  /*3a40*/  FSEL R237, R243, RZ, !P4 ;  /* 0x000000fff3ed7208 */ /* 0x000fca0006000000 */
[----:B--2---:R-:W-:-:S04]  /*3a50*/  FFMA.FTZ R237, R249, R246, R237 ;  /* 0x000000f6f9ed7223 */ /* 0x004fc800000100ed */
[----:B---3--:R-:W-:-:S04]  /*3a60*/  FADD.FTZ R237, R248, -R237 ;  /* 0x800000edf8ed7221 */ /* 0x008fc80000010000 */
[----:B------:R-:W-:-:S04]  /*3a70*/  FMUL.FTZ R237, R244, R237 ;  /* 0x000000edf4ed7220 */ /* 0x000fc80000410000 */
[----:B------:R-:W-:-:S07]  /*3a80*/  @P0 FADD.FTZ R237, R237, R238 ;  /* 0x000000eeeded0221 */ /* 0x000fce0000010000 */
.L_x_5275:
[----:B------:R-:W-:Y:S05]  /*3a90*/  BSYNC B1 ;  /* 0x0000000000017941 */ /* 0x000fea0003800000 */
.L_x_5273:
[----:B------:R-:W-:Y:S01]  /*3aa0*/  @P1 F2FP.BF16.F32.PACK_AB R238, RZ, R237 ;  /* 0x000000edffee123e */ /* 0x000fe200000010ff */
[----:B------:R-:W-:Y:S03]  /*3ab0*/  BSSY B1, `(.L_x_5276) ;  /* 0x0000010000017945 */ /* 0x000fe60003800000 */
[----:B------:R-:W-:Y:S01]  /*3ac0*/  @P1 PRMT R172, R172, 0x5410, R238 ;  /* 0x00005410acac1816 */ /* 0x000fe200000000ee */
[----:B------:R-:W-:Y:S06]  /*3ad0*/  @!P3 BRA `(.L_x_5277) ;  /* 0x000000000034b947 */ /* 0x000fec0003800000 */
[----:B0-----:R-:W2:Y:S01]  /*3ae0*/  LDL R249, [R1+0xc4] ;  /* 0x0000c40001f97983 */ /* 0x001ea20000100800 */
[----:B------:R-:W-:Y:S01]  /*3af0*/  LOP3.LUT P4, RZ, R206, 0xff00, RZ, 0xc0, !PT ;  /* 0x0000ff00ceff7812 */ /* 0x000fe2000788c0ff */
[----:B------:R-:W-:-:S04]  /*3b00*/  FMUL.FTZ R237, R237, UR15 ;  /* 0x0000000feded7c20 */ /* 0x000fc80008410000 */
[----:B------:R-:W-:Y:S01]  /*3b10*/  FMUL.FTZ R248, R237, UR14 ;  /* 0x0000000eedf87c20 */ /* 0x000fe20008410000 */
[----:B------:R-:W-:-:S07]  /*3b20*/  HFMA2.MMA R237, -RZ, RZ, 0, 0 ;  /* 0x00000000ffed7435 */ /* 0x000fce00000001ff */
[----:B-----5:R-:W-:-:S05]  /*3b30*/  @P4 PRMT R238, R168, 0x7632, R238 ;  /* 0x00007632a8ee4816 */ /* 0x020fca00000000ee */
[----:B------:R-:W-:-:S04]  /*3b40*/  @P4 IMAD.U32 R238, R238, 0x10000, RZ ;  /* 0x00010000eeee4824 */ /* 0x000fc800078e00ff */
[----:B------:R-:W-:-:S04]  /*3b50*/  @P4 FMUL.FTZ R237, R248, R238 ;  /* 0x000000eef8ed4220 */ /* 0x000fc80000410000 */
[----:B------:R-:W-:Y:S01]  /*3b60*/  FADD.FTZ R129, R129, R237 ;  /* 0x000000ed81817221 */ /* 0x000fe20000010000 */
[----:B--2---:R-:W-:-:S05]  /*3b70*/  FMUL.FTZ R237, R249, R248 ;  /* 0x000000f8f9ed7220 */ /* 0x004fca0000410000 */
[----:B------:R-:W-:-:S04]  /*3b80*/  FSEL R237, R237, RZ, P4 ;  /* 0x000000ffeded7208 */ /* 0x000fc80002000000 */
[----:B------:R-:W-:-:S04]  /*3b90*/  F2FP.BF16.F32.PACK_AB R237, RZ, R237 ;  /* 0x000000edffed723e */ /* 0x000fc800000010ff */
[----:B------:R-:W-:-:S07]  /*3ba0*/  PRMT R176, R176, 0x5410, R237 ;  /* 0x00005410b0b07816 */ /* 0x000fce00000000ed */
.L_x_5277:
[----:B------:R-:W-:Y:S05]  /*3bb0*/  BSYNC B1 ;  /* 0x0000000000017941 */ /* 0x000fea0003800000 */
.L_x_5276:
[----:B------:R-:W-:Y:S04]  /*3bc0*/  BSSY B1, `(.L_x_5278) ;  /* 0x0000010000017945 */ /* 0x000fe80003800000 */
[----:B------:R-:W-:Y:S05]  /*3bd0*/  @P2 BRA `(.L_x_5279) ;  /* 0x0000000000102947 */ /* 0x000fea0003800000 */
[----:B------:R-:W-:Y:S01]  /*3be0*/  MOV R237, RZ ;  /* 0x000000ff00ed7202 */ /* 0x000fe20000000f00 */
[----:B------:R-:W-:Y:S06]  /*3bf0*/  @!P0 BRA `(.L_x_5280) ;  /* 0x0000000000308947 */ /* 0x000fec0003800000 */
[----:B------:R-:W-:Y:S01]  /*3c00*/  SHF.L.U32 R237, R45, 0x10, RZ ;  /* 0x000000102ded7819 */ /* 0x000fe200000006ff */
[----:B------:R-:W-:Y:S06]  /*3c10*/  BRA `(.L_x_5280) ;  /* 0x0000000000287947 */ /* 0x000fec0003800000 */
.L_x_5279:
        /* <DEDUP_REMOVED lines=10> */
.L_x_5280:
[----:B------:R-:W-:Y:S05]  /*3cc0*/  BSYNC B1 ;  /* 0x0000000000017941 */ /* 0x000fea0003800000 */
.L_x_5278:
        /* <DEDUP_REMOVED lines=8> */
[----:B------:R-:W-:-:S07]  /*3d50*/  IMAD.MOV.U32 R237, RZ, RZ, RZ ;  /* 0x000000ffffed7224 */ /* 0x000fce00078e00ff */
[----:B-----5:R-:W-:-:S05]  /*3d60*/  @P4 SHF.L.U32 R238, R169, 0x10, RZ ;  /* 0x00000010a9ee4819 */ /* 0x020fca00000006ff */
[----:B------:R-:W-:-:S04]  /*3d70*/  @P4 FMUL.FTZ R237, R248, R238 ;  /* 0x000000eef8ed4220 */ /* 0x000fc80000410000 */
[----:B------:R-:W-:Y:S01]  /*3d80*/  FADD.FTZ R130, R130, R237 ;  /* 0x000000ed82827221 */ /* 0x000fe20000010000 */
[----:B--2---:R-:W-:-:S05]  /*3d90*/  FMUL.FTZ R237, R249, R248 ;  /* 0x000000f8f9ed7220 */ /* 0x004fca0000410000 */
[----:B------:R-:W-:-:S04]  /*3da0*/  FSEL R237, R237, RZ, P4 ;  /* 0x000000ffeded7208 */ /* 0x000fc80002000000 */
[----:B------:R-:W-:-:S04]  /*3db0*/  F2FP.BF16.F32.PACK_AB R237, RZ, R237 ;  /* 0x000000edffed723e */ /* 0x000fc800000010ff */
[----:B------:R-:W-:-:S07]  /*3dc0*/  PRMT R177, R237, 0x7610, R177 ;  /* 0x00007610edb17816 */ /* 0x000fce00000000b1 */
.L_x_5282:
[----:B------:R-:W-:Y:S05]  /*3dd0*/  BSYNC B1 ;  /* 0x0000000000017941 */ /* 0x000fea0003800000 */
.L_x_5281:
[----:B------:R-:W-:Y:S04]  /*3de0*/  BSSY B1, `(.L_x_5283) ;  /* 0x0000012000017945 */ /* 0x000fe80003800000 */
[----:B------:R-:W-:Y:S05]  /*3df0*/  @P2 BRA `(.L_x_5284) ;  /* 0x0000000000142947 */ /* 0x000fea0003800000 */
[----:B------:R-:W-:Y:S01]  /*3e00*/  HFMA2.MMA R237, -RZ, RZ, 0, 0 ;  /* 0x00000000ffed7435 */ /* 0x000fe200000001ff */
[----:B------:R-:W-:Y:S10]  /*3e10*/  @!P0 BRA `(.L_x_5285) ;  /* 0x0000000000388947 */ /* 0x000ff40003800000 */
[----:B------:R-:W-:-:S04]  /*3e20*/  PRMT R237, R45, 0x7632, R237 ;  /* 0x000076322ded7816 */ /* 0x000fc800000000ed */
[----:B------:R-:W-:Y:S01]  /*3e30*/  SHF.L.U32 R237, R237, 0x10, RZ ;  /* 0x00000010eded7819 */ /* 0x000fe200000006ff */
[----:B------:R-:W-:Y:S06]  /*3e40*/  BRA `(.L_x_5285) ;  /* 0x00000000002c7947 */ /* 0x000fec0003800000 */
.L_x_5284:
[----:B0-----:R-:W2:Y:S01]  /*3e50*/  LDL R249, [R1+0x4] ;  /* 0x0000040001f97983 */ /* 0x001ea20000100800 */
[----:B------:R-:W0:Y:S03]  /*3e60*/  LDC.U8 R250, c[0x0][0x2a0] ;  /* 0x0000a800fffa7b82 */ /* 0x000e260000000000 */
[----:B------:R-:W3:Y:S01]  /*3e70*/  LDL R248, [R1] ;  /* 0x0000000001f87983 */ /* 0x000ee20000100800 */
        /* <DEDUP_REMOVED lines=8> */
.L_x_5285:
[----:B------:R-:W-:Y:S05]  /*3f00*/  BSYNC B1 ;  /* 0x0000000000017941 */ /* 0x000fea0003800000 */
.L_x_5283:
        /* <DEDUP_REMOVED lines=8> */
[----:B------:R-:W-:-:S07]  /*3f90*/  MOV R237, RZ ;  /* 0x000000ff00ed7202 */ /* 0x000fce0000000f00 */
        /* <DEDUP_REMOVED lines=8> */
.L_x_5287:
[----:B------:R-:W-:Y:S05]  /*4020*/  BSYNC B1 ;  /* 0x0000000000017941 */ /* 0x000fea0003800000 */
.L_x_5286:
[----:B------:R-:W-:Y:S04]  /*4030*/  BSSY B1, `(.L_x_5288) ;  /* 0x000000e000017945 */ /* 0x000fe80003800000 */
[----:B------:R-:W-:Y:S05]  /*4040*/  @P2 BRA `(.L_x_5289) ;  /* 0x0000000000102947 */ /* 0x000fea0003800000 */
[----:B------:R-:W-:Y:S01]  /*4050*/  HFMA2.MMA R237, -RZ, RZ, 0, 0 ;  /* 0x00000000ffed7435 */ /* 0x000fe200000001ff */
[----:B------:R-:W-:Y:S10]  /*4060*/  @!P0 BRA `(.L_x_5290) ;  /* 0x0000000000288947 */ /* 0x000ff40003800000 */
[----:B------:R-:W-:Y:S01]  /*4070*/  SHF.L.U32 R237, R46, 0x10, RZ ;  /* 0x000000102eed7819 */ /* 0x000fe200000006ff */
[----:B------:R-:W-:Y:S06]  /*4080*/  BRA `(.L_x_5290) ;  /* 0x0000000000207947 */ /* 0x000fec0003800000 */
.L_x_5289:
        /* <DEDUP_REMOVED lines=8> */
.L_x_5290:
[----:B------:R-:W-:Y:S05]  /*4110*/  BSYNC B1 ;  /* 0x0000000000017941 */ /* 0x000fea0003800000 */
.L_x_5288:
        /* <DEDUP_REMOVED lines=16> */
.L_x_5292:
[----:B------:R-:W-:Y:S05]  /*4220*/  BSYNC B1 ;  /* 0x0000000000017941 */ /* 0x000fea0003800000 */
.L_x_5291:
[----:B------:R-:W-:Y:S04]  /*4230*/  BSSY B1, `(.L_x_5293) ;  /* 0x0000010000017945 */ /* 0x000fe80003800000 */
[----:B------:R-:W-:Y:S05]  /*4240*/  @P2 BRA `(.L_x_5294) ;  /* 0x0000000000142947 */ /* 0x000fea0003800000 */
[----:B------:R-:W-:Y:S01]  /*4250*/  MOV R237, RZ ;  /* 0x000000ff00ed7202 */ /* 0x000fe20000000f00 */
[----:B------:R-:W-:Y:S06]  /*4260*/  @!P0 BRA `(.L_x_5295) ;  /* 0x0000000000308947 */ /* 0x000fec0003800000 */
[----:B------:R-:W-:-:S04]  /*4270*/  PRMT R237, R46, 0x7632, R237 ;  /* 0x000076322eed7816 */ /* 0x000fc800000000ed */
[----:B------:R-:W-:Y:S01]  /*4280*/  SHF.L.U32 R237, R237, 0x10, RZ ;  /* 0x00000010eded7819 */ /* 0x000fe200000006ff */
[----:B------:R-:W-:Y:S06]  /*4290*/  BRA `(.L_x_5295) ;  /* 0x0000000000247947 */ /* 0x000fec0003800000 */
.L_x_5294:
[----:B0-----:R-:W0:Y:S01]  /*42a0*/  LDC.U8 R248, c[0x0][0x2a0] ;  /* 0x0000a800fff87b82 */ /* 0x001e220000000000 */
        /* <DEDUP_REMOVED lines=8> */
.L_x_5295:
[----:B------:R-:W-:Y:S05]  /*4330*/  BSYNC B1 ;  /* 0x0000000000017941 */ /* 0x000fea0003800000 */
.L_x_5293:
        /* <DEDUP_REMOVED lines=17> */
.L_x_5297:
[----:B------:R-:W-:Y:S05]  /*4450*/  BSYNC B1 ;  /* 0x0000000000017941 */ /* 0x000fea0003800000 */
.L_x_5296:
[----:B------:R-:W-:Y:S04]  /*4460*/  BSSY B1, `(.L_x_5298) ;  /* 0x000000e000017945 */ /* 0x000fe80003800000 */
[----:B------:R-:W-:Y:S05]  /*4470*/  @P2 BRA `(.L_x_5299) ;  /* 0x0000000000102947 */ /* 0x000fea0003800000 */
[----:B------:R-:W-:Y:S01]  /*4480*/  MOV R237, RZ ;  /* 0x000000ff00ed7202 */ /* 0x000fe20000000f00 */
[----:B------:R-:W-:Y:S06]  /*4490*/  @!P0 BRA `(.L_x_5300) ;  /* 0x0000000000288947 */ /* 0x000fec0003800000 */
[----:B------:R-:W-:Y:S01]  /*44a0*/  SHF.L.U32 R237, R47, 0x10, RZ ;  /* 0x000000102fed7819 */ /* 0x000fe200000006ff */
[----:B------:R-:W-:Y:S06]  /*44b0*/  BRA `(.L_x_5300) ;  /* 0x0000000000207947 */ /* 0x000fec0003800000 */
.L_x_5299:
        /* <DEDUP_REMOVED lines=8> */
.L_x_5300:
[----:B------:R-:W-:Y:S05]  /*4540*/  BSYNC B1 ;  /* 0x0000000000017941 */ /* 0x000fea0003800000 */
.L_x_5298:
        /* <DEDUP_REMOVED lines=16> */
.L_x_5302:
[----:B------:R-:W-:Y:S05]  /*4650*/  BSYNC B1 ;  /* 0x0000000000017941 */ /* 0x000fea0003800000 */
.L_x_5301:
[----:B------:R-:W-:Y:S04]  /*4660*/  BSSY B1, `(.L_x_5303) ;  /* 0x0000010000017945 */ /* 0x000fe80003800000 */
[----:B------:R-:W-:Y:S05]  /*4670*/  @P2 BRA `(.L_x_5304) ;  /* 0x0000000000142947 */ /* 0x000fea0003800000 */
[----:B------:R-:W-:Y:S01]  /*4680*/  HFMA2.MMA R237, -RZ, RZ, 0, 0 ;  /* 0x00000000ffed7435 */ /* 0x000fe200000001ff */
[----:B------:R-:W-:Y:S10]  /*4690*/  @!P0 BRA `(.L_x_5305) ;  /* 0x0000000000308947 */ /* 0x000ff40003800000 */
[----:B------:R-:W-:-:S04]  /*46a0*/  PRMT R237, R47, 0x7632, R237 ;  /* 0x000076322fed7816 */ /* 0x000fc800000000ed */
[----:B------:R-:W-:Y:S01]  /*46b0*/  SHF.L.U32 R237, R237, 0x10, RZ ;  /* 0x00000010eded7819 */ /* 0x000fe200000006ff */
[----:B------:R-:W-:Y:S06]  /*46c0*/  BRA `(.L_x_5305) ;  /* 0x0000000000247947 */ /* 0x000fec0003800000 */
.L_x_5304:
        /* <DEDUP_REMOVED lines=9> */
.L_x_5305:
[----:B------:R-:W-:Y:S05]  /*4760*/  BSYNC B1 ;  /* 0x0000000000017941 */ /* 0x000fea0003800000 */
.L_x_5303:
[----:B------:R-:W-:Y:S01]  /*4770*/  @P1 F2FP.BF16.F32.PACK_AB R238, RZ, R237 ;  /* 0x000000edffee123e */ /* 0x000fe200000010ff */
[----:B------:R-:W-:Y:S03]  /*4780*/  BSSY B1, `(.L_x_5306) ;  /* 0x0000010000017945 */ /* 0x000fe60003800000 */
[----:B------:R-:W-:Y:S01]  /*4790*/  @P1 PRMT R175, R175, 0x5410, R238 ;  /* 0x00005410afaf1816 */ /* 0x000fe200000000ee */
[----:B------:R-:W-:Y:S06]  /*47a0*/  @!P3 BRA `(.L_x_5307) ;  /* 0x000000000034b947 */ /* 0x000fec0003800000 */
[----:B0-----:R-:W2:Y:S01]  /*47b0*/  LDL R248, [R1+0xbc] ;  /* 0x0000bc0001f87983 */ /* 0x001ea20000100800 */
[----:B------:R-:W-:Y:S01]  /*47c0*/  LOP3.LUT P4, RZ, R207, 0xff000000, RZ, 0xc0, !PT ;  /* 0xff000000cfff7812 */ /* 0x000fe2000788c0ff */
[----:B------:R-:W-:Y:S01]  /*47d0*/  FMUL.FTZ R206, R237, UR15 ;  /* 0x0000000fedce7c20 */ /* 0x000fe20008410000 */
[----:B------:R-:W-:-:S03]  /*47e0*/  MOV R237, RZ ;  /* 0x000000ff00ed7202 */ /* 0x000fc60000000f00 */
[----:B------:R-:W-:-:S08]  /*47f0*/  FMUL.FTZ R206, R206, UR14 ;  /* 0x0000000ecece7c20 */ /* 0x000fd00008410000 */
        /* <DEDUP_REMOVED lines=8> */
.L_x_5307:
[----:B------:R-:W-:Y:S05]  /*4880*/  BSYNC B1 ;  /* 0x0000000000017941 */ /* 0x000fea0003800000 */
.L_x_5306:
        /* <DEDUP_REMOVED lines=9> */
[----:B------:R-:W-:-:S05]  /*4920*/  IADD3 R168, R247, 0x20, RZ ;  /* 0x00000020f7a87810 */ /* 0x000fca0007ffe0ff */
[----:B--2---:R-:W-:-:S06]  /*4930*/  IMAD.WIDE.U32 R168, R168, 0x10, R170 ;  /* 0x00000010a8a87825 */ /* 0x004fcc00078e00aa */
[----:B------:R-:W5:Y:S02]  /*4940*/  LDG.E.128 R168, desc[UR4][R168.64] ;  /* 0x00000004a8a87981 */ /* 0x000f64000c1e1d00 */
.L_x_5309:
[----:B------:R-:W-:Y:S05]  /*4950*/  BSYNC B1 ;  /* 0x0000000000017941 */ /* 0x000fea0003800000 */
.L_x_5308:
[----:B------:R-:W-:Y:S04]  /*4960*/  BSSY B1, `(.L_x_5310) ;  /* 0x000000e000017945 */ /* 0x000fe80003800000 */
[----:B------:R-:W-:Y:S05]  /*4970*/  @P2 BRA `(.L_x_5311) ;  /* 0x0000000000102947 */ /* 0x000fea0003800000 */
[----:B-1----:R-:W-:Y:S01]  /*4980*/  HFMA2.MMA R207, -RZ, RZ, 0, 0 ;  /* 0x00000000ffcf7435 */ /* 0x002fe200000001ff */
[----:B------:R-:W-:Y:S10]  /*4990*/  @!P0 BRA `(.L_x_5312) ;  /* 0x0000000000288947 */ /* 0x000ff40003800000 */
[----:B------:R-:W-:Y:S01]  /*49a0*/  SHF.L.U32 R207, R40, 0x10, RZ ;  /* 0x0000001028cf7819 */ /* 0x000fe200000006ff */
[----:B------:R-:W-:Y:S06]  /*49b0*/  BRA `(.L_x_5312) ;  /* 0x0000000000207947 */ /* 0x000fec0003800000 */
.L_x_5311:
[----:B-1----:R-:W1:Y:S02]  /*49c0*/  LDC.U8 R206, c[0x0][0x2a0] ;  /* 0x0000a800ffce7b82 */ /* 0x002e640000000000 */
[----:B-1----:R-:W-:-:S04]  /*49d0*/  ISETP.NE.AND P4, PT, R206, RZ, PT ;  /* 0x000000ffce00720c */ /* 0x002fc80003f85270 */
[----:B------:R-:W-:-:S05]  /*49e0*/  FSEL R206, R243, RZ, !P4 ;  /* 0x000000fff3ce7208 */ /* 0x000fca0006000000 */
[----:B------:R-:W-:-:S04]  /*49f0*/  FFMA.FTZ R206, R4, R246, R206 ;  /* 0x000000f604ce7223 */ /* 0x000fc800000100ce */
[----:B------:R-:W-:-:S04]  /*4a00*/  FADD.FTZ R206, R195, -R206 ;  /* 0x800000cec3ce7221 */ /* 0x000fc80000010000 */
[----:B------:R-:W-:Y:S01]  /*4a10*/  FMUL.FTZ R207, R244, R206 ;  /* 0x000000cef4cf7220 */ /* 0x000fe20000410000 */
[----:B------:R-:W-:-:S04]  /*4a20*/  @P0 IMAD.U32 R206, R40, 0x10000, RZ ;  /* 0x0001000028ce0824 */ /* 0x000fc800078e00ff */
[----:B------:R-:W-:-:S07]  /*4a30*/  @P0 FADD.FTZ R207, R207, R206 ;  /* 0x000000cecfcf0221 */ /* 0x000fce0000010000 */
.L_x_5312:
[----:B------:R-:W-:Y:S05]  /*4a40*/  BSYNC B1 ;  /* 0x0000000000017941 */ /* 0x000fea0003800000 */
.L_x_5310:
[----:B------:R-:W-:Y:S01]  /*4a50*/  @P1 F2FP.BF16.F32.PACK_AB R206, RZ, R207 ;  /* 0x000000cfffce123e */ /* 0x000fe200000010ff */
[----:B------:R-:W-:Y:S03]  /*4a60*/  BSSY B1, `(.L_x_5313) ;  /* 0x0000010000017945 */ /* 0x000fe60003800000 */
[----:B------:R-:W-:Y:S01]  /*4a70*/  @P1 PRMT R172, R206, 0x7610, R172 ;  /* 0x00007610ceac1816 */ /* 0x000fe200000000ac */
[----:B------:R-:W-:Y:S06]  /*4a80*/  @!P3 BRA `(.L_x_5314) ;  /* 0x000000000034b947 */ /* 0x000fec0003800000 */
[----:B------:R-:W2:Y:S04]  /*4a90*/  LDL.LU R237, [R1+0x20] ;  /* 0x0000200001ed7983 */ /* 0x000ea80000300800 */
[----:B------:R-:W3:Y:S01]  /*4aa0*/  LDL R238, [R1+0xa0] ;  /* 0x0000a00001ee7983 */ /* 0x000ee20000100800 */
[----:B------:R-:W-:Y:S01]  /*4ab0*/  FMUL.FTZ R206, R207, UR15 ;  /* 0x0000000fcfce7c20 */ /* 0x000fe20008410000 */
[----:B------:R-:W-:-:S03]  /*4ac0*/  MOV R207, RZ ;  /* 0x000000ff00cf7202 */ /* 0x000fc60000000f00 */
[----:B------:R-:W-:Y:S01]  /*4ad0*/  FMUL.FTZ R206, R206, UR14 ;  /* 0x0000000ecece7c20 */ /* 0x000fe20008410000 */
[----:B--2---:R-:W-:-:S13]  /*4ae0*/  LOP3.LUT P4, RZ, R237, 0xff, RZ, 0xc0, !PT ;  /* 0x000000ffedff7812 */ /* 0x004fda000788c0ff */
[----:B-----5:R-:W-:-:S05]  /*4af0*/  @P4 SHF.L.U32 R237, R168, 0x10, RZ ;  /* 0x00000010a8ed4819 */ /* 0x020fca00000006ff */
[-C--:B------:R-:W-:Y:S01]  /*4b00*/  @P4 FMUL.FTZ R207, R237, R206.reuse ;  /* 0x000000ceedcf4220 */ /* 0x080fe20000410000 */
[----:B---3--:R-:W-:-:S03]  /*4b10*/  FMUL.FTZ R206, R238, R206 ;  /* 0x000000ceeece7220 */ /* 0x008fc60000410000 */
[----:B------:R-:W-:Y:S02]  /*4b20*/  FADD.FTZ R136, R136, R207 ;  /* 0x000000cf88887221 */ /* 0x000fe40000010000 */
[----:B------:R-:W-:-:S04]  /*4b30*/  FSEL R206, R206, RZ, P4 ;  /* 0x000000ffcece7208 */ /* 0x000fc80002000000 */
[----:B------:R-:W-:-:S04]  /*4b40*/  F2FP.BF16.F32.PACK_AB R206, RZ, R206 ;  /* 0x000000ceffce723e */ /* 0x000fc800000010ff */
[----:B------:R-:W-:-:S07]  /*4b50*/  PRMT R176, R206, 0x7610, R176 ;  /* 0x00007610ceb07816 */ /* 0x000fce00000000b0 */
.L_x_5314:
[----:B------:R-:W-:Y:S05]  /*4b60*/  BSYNC B1 ;  /* 0x0000000000017941 */ /* 0x000fea0003800000 */
.L_x_5313:
[----:B------:R-:W-:Y:S04]  /*4b70*/  BSSY B1, `(.L_x_5315) ;  /* 0x0000010000017945 */ /* 0x000fe80003800000 */
[----:B------:R-:W-:Y:S05]  /*4b80*/  @P2 BRA `(.L_x_5316) ;  /* 0x0000000000142947 */ /* 0x000fea0003800000 */
[----:B------:R-:W-:Y:S01]  /*4b90*/  HFMA2.MMA R207, -RZ, RZ, 0, 0 ;  /* 0x00000000ffcf7435 */ /* 0x000fe200000001ff */
[----:B------:R-:W-:Y:S10]  /*4ba0*/  @!P0 BRA `(.L_x_5317) ;  /* 0x0000000000308947 */ /* 0x000ff40003800000 */
[----:B------:R-:W-:-:S04]  /*4bb0*/  PRMT R207, R40, 0x7632, R207 ;  /* 0x0000763228cf7816 */ /* 0x000fc800000000cf */
[----:B------:R-:W-:Y:S01]  /*4bc0*/  SHF.L.U32 R207, R207, 0x10, RZ ;  /* 0x00000010cfcf7819 */ /* 0x000fe200000006ff */
[----:B------:R-:W-:Y:S06]  /*4bd0*/  BRA `(.L_x_5317) ;  /* 0x0000000000247947 */ /* 0x000fec0003800000 */
.L_x_5316:
[----:B------:R-:W1:Y:S02]  /*4be0*/  LDC.U8 R206, c[0x0][0x2a0] ;  /* 0x0000a800ffce7b82 */ /* 0x000e640000000000 */
[----:B-1----:R-:W-:-:S04]  /*4bf0*/  ISETP.NE.AND P4, PT, R206, RZ, PT ;  /* 0x000000ffce00720c */ /* 0x002fc80003f85270 */
[----:B------:R-:W-:-:S05]  /*4c00*/  FSEL R206, R243, RZ, !P4 ;  /* 0x000000fff3ce7208 */ /* 0x000fca0006000000 */
[----:B------:R-:W-:-:S04]  /*4c10*/  FFMA.FTZ R206, R22, R246, R206 ;  /* 0x000000f616ce7223 */ /* 0x000fc800000100ce */
[--C-:B------:R-:W-:Y:S01]  /*4c20*/  FADD.FTZ R207, R217, -R206.reuse ;  /* 0x800000ced9cf7221 */ /* 0x100fe20000010000 */
[----:B------:R-:W-:-:S03]  /*4c30*/  @P0 PRMT R206, R40, 0x7632, R206 ;  /* 0x0000763228ce0816 */ /* 0x000fc600000000ce */
[----:B------:R-:W-:Y:S02]  /*4c40*/  FMUL.FTZ R207, R244, R207 ;  /* 0x000000cff4cf7220 */ /* 0x000fe40000410000 */
[----:B------:R-:W-:-:S04]  /*4c50*/  @P0 IMAD.U32 R206, R206, 0x10000, RZ ;  /* 0x00010000cece0824 */ /* 0x000fc800078e00ff */
[----:B------:R-:W-:-:S07]  /*4c60*/  @P0 FADD.FTZ R207, R207, R206 ;  /* 0x000000cecfcf0221 */ /* 0x000fce0000010000 */
.L_x_5317:
[----:B------:R-:W-:Y:S05]  /*4c70*/  BSYNC B1 ;  /* 0x0000000000017941 */ /* 0x000fea0003800000 */
.L_x_5315:
        /* <DEDUP_REMOVED lines=17> */
.L_x_5319:
[----:B------:R-:W-:Y:S05]  /*4d90*/  BSYNC B1 ;  /* 0x0000000000017941 */ /* 0x000fea0003800000 */
.L_x_5318:
[----:B------:R-:W-:Y:S04]  /*4da0*/  BSSY B1, `(.L_x_5320) ;  /* 0x000000e000017945 */ /* 0x000fe80003800000 */
[----:B------:R-:W-:Y:S05]  /*4db0*/  @P2 BRA `(.L_x_5321) ;  /* 0x0000000000102947 */ /* 0x000fea0003800000 */
[----:B------:R-:W-:Y:S01]  /*4dc0*/  HFMA2.MMA R207, -RZ, RZ, 0, 0 ;  /* 0x00000000ffcf7435 */ /* 0x000fe200000001ff */
[----:B------:R-:W-:Y:S10]  /*4dd0*/  @!P0 BRA `(.L_x_5322) ;  /* 0x0000000000288947 */ /* 0x000ff40003800000 */
[----:B------:R-:W-:Y:S01]  /*4de0*/  SHF.L.U32 R207, R41, 0x10, RZ ;  /* 0x0000001029cf7819 */ /* 0x000fe200000006ff */
[----:B------:R-:W-:Y:S06]  /*4df0*/  BRA `(.L_x_5322) ;  /* 0x0000000000207947 */ /* 0x000fec0003800000 */
.L_x_5321:
[----:B------:R-:W1:Y:S02]  /*4e00*/  LDC.U8 R206, c[0x0][0x2a0] ;  /* 0x0000a800ffce7b82 */ /* 0x000e640000000000 */
[----:B-1----:R-:W-:-:S04]  /*4e10*/  ISETP.NE.AND P4, PT, R206, RZ, PT ;  /* 0x000000ffce00720c */ /* 0x002fc80003f85270 */
[----:B------:R-:W-:-:S05]  /*4e20*/  FSEL R206, R243, RZ, !P4 ;  /* 0x000000fff3ce7208 */ /* 0x000fca0006000000 */
[----:B------:R-:W-:-:S04]  /*4e30*/  FFMA.FTZ R206, R5, R246, R206 ;  /* 0x000000f605ce7223 */ /* 0x000fc800000100ce */
[----:B------:R-:W-:-:S04]  /*4e40*/  FADD.FTZ R206, R196, -R206 ;  /* 0x800000cec4ce7221 */ /* 0x000fc80000010000 */
[----:B------:R-:W-:Y:S01]  /*4e50*/  FMUL.FTZ R207, R244, R206 ;  /* 0x000000cef4cf7220 */ /* 0x000fe20000410000 */
[----:B------:R-:W-:-:S04]  /*4e60*/  @P0 IMAD.U32 R206, R41, 0x10000, RZ ;  /* 0x0001000029ce0824 */ /* 0x000fc800078e00ff */
[----:B------:R-:W-:-:S07]  /*4e70*/  @P0 FADD.FTZ R207, R207, R206 ;  /* 0x000000cecfcf0221 */ /* 0x000fce0000010000 */
.L_x_5322:
[----:B------:R-:W-:Y:S05]  /*4e80*/  BSYNC B1 ;  /* 0x0000000000017941 */ /* 0x000fea0003800000 */
.L_x_5320:
        /* <DEDUP_REMOVED lines=16> */
.L_x_5324:
[----:B------:R-:W-:Y:S05]  /*4f90*/  BSYNC B1 ;  /* 0x0000000000017941 */ /* 0x000fea0003800000 */
.L_x_5323:
[----:B------:R-:W-:Y:S04]  /*4fa0*/  BSSY B1, `(.L_x_5325) ;  /* 0x0000010000017945 */ /* 0x000fe80003800000 */
[----:B------:R-:W-:Y:S05]  /*4fb0*/  @P2 BRA `(.L_x_5326) ;  /* 0x0000000000142947 */ /* 0x000fea0003800000 */
[----:B------:R-:W-:Y:S01]  /*4fc0*/  HFMA2.MMA R207, -RZ, RZ, 0, 0 ;  /* 0x00000000ffcf7435 */ /* 0x000fe200000001ff */
[----:B------:R-:W-:Y:S10]  /*4fd0*/  @!P0 BRA `(.L_x_5327) ;  /* 0x0000000000308947 */ /* 0x000ff40003800000 */
[----:B------:R-:W-:-:S04]  /*4fe0*/  PRMT R207, R41, 0x7632, R207 ;  /* 0x0000763229cf7816 */ /* 0x000fc800000000cf */
[----:B------:R-:W-:Y:S01]  /*4ff0*/  SHF.L.U32 R207, R207, 0x10, RZ ;  /* 0x00000010cfcf7819 */ /* 0x000fe200000006ff */
[----:B------:R-:W-:Y:S06]  /*5000*/  BRA `(.L_x_5327) ;  /* 0x0000000000247947 */ /* 0x000fec0003800000 */
.L_x_5326:
        /* <DEDUP_REMOVED lines=9> */
.L_x_5327:
[----:B------:R-:W-:Y:S05]  /*50a0*/  BSYNC B1 ;  /* 0x0000000000017941 */ /* 0x000fea0003800000 */
.L_x_5325:
        /* <DEDUP_REMOVED lines=17> */
.L_x_5329:
[----:B------:R-:W-:Y:S05]  /*51c0*/  BSYNC B1 ;  /* 0x0000000000017941 */ /* 0x000fea0003800000 */
.L_x_5328:
[----:B------:R-:W-:Y:S04]  /*51d0*/  BSSY B1, `(.L_x_5330) ;  /* 0x000000e000017945 */ /* 0x000fe80003800000 */
[----:B------:R-:W-:Y:S05]  /*51e0*/  @P2 BRA `(.L_x_5331) ;  /* 0x0000000000102947 */ /* 0x000fea0003800000 */
[----:B------:R-:W-:Y:S01]  /*51f0*/  HFMA2.MMA R207, -RZ, RZ, 0, 0 ;  /* 0x00000000ffcf7435 */ /* 0x000fe200000001ff */
[----:B------:R-:W-:Y:S10]  /*5200*/  @!P0 BRA `(.L_x_5332) ;  /* 0x0000000000288947 */ /* 0x000ff40003800000 */
[----:B------:R-:W-:Y:S01]  /*5210*/  SHF.L.U32 R207, R42, 0x10, RZ ;  /* 0x000000102acf7819 */ /* 0x000fe200000006ff */
[----:B------:R-:W-:Y:S06]  /*5220*/  BRA `(.L_x_5332) ;  /* 0x0000000000207947 */ /* 0x000fec0003800000 */
.L_x_5331:
        /* <DEDUP_REMOVED lines=8> */
.L_x_5332:
[----:B------:R-:W-:Y:S05]  /*52b0*/  BSYNC B1 ;  /* 0x0000000000017941 */ /* 0x000fea0003800000 */
.L_x_5330:
        /* <DEDUP_REMOVED lines=16> */
.L_x_5334:
[----:B------:R-:W-:Y:S05]  /*53c0*/  BSYNC B1 ;  /* 0x0000000000017941 */ /* 0x000fea0003800000 */
.L_x_5333:
[----:B------:R-:W-:Y:S04]  /*53d0*/  BSSY B1, `(.L_x_5335) ;  /* 0x0000010000017945 */ /* 0x000fe80003800000 */
[----:B------:R-:W-:Y:S05]  /*53e0*/  @P2 BRA `(.L_x_5336) ;  /* 0x0000000000142947 */ /* 0x000fea0003800000 */
[----:B------:R-:W-:Y:S01]  /*53f0*/  HFMA2.MMA R207, -RZ, RZ, 0, 0 ;  /* 0x00000000ffcf7435 */ /* 0x000fe200000001ff */
[----:B------:R-:W-:Y:S10]  /*5400*/  @!P0 BRA `(.L_x_5337) ;  /* 0x0000000000308947 */ /* 0x000ff40003800000 */
[----:B------:R-:W-:-:S04]  /*5410*/  PRMT R207, R42, 0x7632, R207 ;  /* 0x000076322acf7816 */ /* 0x000fc800000000cf */
[----:B------:R-:W-:Y:S01]  /*5420*/  SHF.L.U32 R207, R207, 0x10, RZ ;  /* 0x00000010cfcf7819 */ /* 0x000fe200000006ff */
[----:B------:R-:W-:Y:S06]  /*5430*/  BRA `(.L_x_5337) ;  /* 0x0000000000247947 */ /* 0x000fec0003800000 */
.L_x_5336:
        /* <DEDUP_REMOVED lines=9> */
.L_x_5337:
[----:B------:R-:W-:Y:S05]  /*54d0*/  BSYNC B1 ;  /* 0x0000000000017941 */ /* 0x000fea0003800000 */
.L_x_5335:
        /* <DEDUP_REMOVED lines=17> */
.L_x_5339:
[----:B------:R-:W-:Y:S05]  /*55f0*/  BSYNC B1 ;  /* 0x0000000000017941 */ /* 0x000fea0003800000 */
.L_x_5338:
[----:B------:R-:W-:Y:S04]  /*5600*/  BSSY B1, `(.L_x_5340) ;  /* 0x000000e000017945 */ /* 0x000fe80003800000 */
[----:B------:R-:W-:Y:S05]  /*5610*/  @P2 BRA `(.L_x_5341) ;  /* 0x0000000000102947 */ /* 0x000fea0003800000 */
[----:B------:R-:W-:Y:S01]  /*5620*/  HFMA2.MMA R207, -RZ, RZ, 0, 0 ;  /* 0x00000000ffcf7435 */ /* 0x000fe200000001ff */
[----:B------:R-:W-:Y:S10]  /*5630*/  @!P0 BRA `(.L_x_5342) ;  /* 0x0000000000288947 */ /* 0x000ff40003800000 */
[----:B------:R-:W-:Y:S01]  /*5640*/  SHF.L.U32 R207, R43, 0x10, RZ ;  /* 0x000000102bcf7819 */ /* 0x000fe200000006ff */
[----:B------:R-:W-:Y:S06]  /*5650*/  BRA `(.L_x_5342) ;  /* 0x0000000000207947 */ /* 0x000fec0003800000 */
.L_x_5341:
        /* <DEDUP_REMOVED lines=8> */
.L_x_5342:
[----:B------:R-:W-:Y:S05]  /*56e0*/  BSYNC B1 ;  /* 0x0000000000017941 */ /* 0x000fea0003800000 */
.L_x_5340:
        /* <DEDUP_REMOVED lines=16> */
.L_x_5344:
[----:B------:R-:W-:Y:S05]  /*57f0*/  BSYNC B1 ;  /* 0x0000000000017941 */ /* 0x000fea0003800000 */
.L_x_5343:
[----:B------:R-:W-:Y:S04]  /*5800*/  BSSY B1, `(.L_x_5345) ;  /* 0x0000010000017945 */ /* 0x000fe80003800000 */
[----:B------:R-:W-:Y:S05]  /*5810*/  @P2 BRA `(.L_x_5346) ;  /* 0x0000000000142947 */ /* 0x000fea0003800000 */
[----:B------:R-:W-:Y:S01]  /*5820*/  HFMA2.MMA R207, -RZ, RZ, 0, 0 ;  /* 0x00000000ffcf7435 */ /* 0x000fe200000001ff */
[----:B------:R-:W-:Y:S10]  /*5830*/  @!P0 BRA `(.L_x_5347) ;  /* 0x0000000000308947 */ /* 0x000ff40003800000 */
[----:B------:R-:W-:-:S04]  /*5840*/  PRMT R207, R43, 0x7632, R207 ;  /* 0x000076322bcf7816 */ /* 0x000fc800000000cf */
[----:B------:R-:W-:Y:S01]  /*5850*/  SHF.L.U32 R207, R207, 0x10, RZ ;  /* 0x00000010cfcf7819 */ /* 0x000fe200000006ff */
[----:B------:R-:W-:Y:S06]  /*5860*/  BRA `(.L_x_5347) ;  /* 0x0000000000247947 */ /* 0x000fec0003800000 */
.L_x_5346:
        /* <DEDUP_REMOVED lines=9> */
.L_x_5347:
[----:B------:R-:W-:Y:S05]  /*5900*/  BSYNC B1 ;  /* 0x0000000000017941 */ /* 0x000fea0003800000 */
.L_x_5345:
        /* <DEDUP_REMOVED lines=17> */
.L_x_5349:
[----:B------:R-:W-:Y:S05]  /*5a20*/  BSYNC B1 ;  /* 0x0000000000017941 */ /* 0x000fea0003800000 */
.L_x_5348:
[----:B------:R-:W1:Y:S01]  /*5a30*/  @P1 LDC.64 R204, c[0x0][0x308] ;  /* 0x0000c200ffcc1b82 */ /* 0x000e620000000a00 */
[----:B------:R-:W-:Y:S01]  /*5a40*/  @P3 IADD3 R206, R247, 0x20, RZ ;  /* 0x00000020f7ce3810 */ /* 0x000fe20007ffe0ff */
[----:B------:R-:W-:Y:S01]  /*5a50*/  BSSY B1, `(.L_x_5350) ;  /* 0x000000b000017945 */ /* 0x000fe20003800000 */
[----:B-1----:R-:W-:-:S05]  /*5a60*/  @P1 IMAD.WIDE.U32 R204, R241, 0x10, R204 ;  /* 0x00000010f1cc1825 */ /* 0x002fca00078e00cc */
[----:B------:R1:W-:Y:S02]  /*5a70*/  @P1 STG.E.128 desc[UR4][R204.64], R172 ;  /* 0x000000accc001986 */ /* 0x0003e4000c101d04 */
[----:B-1----:R-:W1:Y:S02]  /*5a80*/  @P3 LDC.64 R204, c[0x0][0x2f8] ;  /* 0x0000be00ffcc3b82 */ /* 0x002e640000000a00 */
[----:B-1----:R-:W-:-:S05]  /*5a90*/  @P3 IMAD.WIDE.U32 R204, R206, 0x10, R204 ;  /* 0x00000010cecc3825 */ /* 0x002fca00078e00cc */
[----:B------:R1:W-:Y:S02]  /*5aa0*/  @P3 STG.E.128 desc[UR4][R204.64], R176 ;  /* 0x000000b0cc003986 */ /* 0x0003e4000c101d04 */
[----:B-1----:R-:W-:Y:S01]  /*5ab0*/  IADD3 R204, R247, 0x40, RZ ;  /* 0x00000040f7cc7810 */ /* 0x002fe20007ffe0ff */
[----:B------:R-:W-:Y:S06]  /*5ac0*/  @!P3 BRA `(.L_x_5351) ;  /* 0x00000000000cb947 */ /* 0x000fec0003800000 */
[----:B-----5:R-:W1:Y:S02]  /*5ad0*/  LDC.64 R168, c[0x0][0x220] ;  /* 0x00008800ffa87b82 */ /* 0x020e640000000a00 */
[----:B-1----:R-:W-:-:S06]  /*5ae0*/  IMAD.WIDE.U32 R168, R204, 0x10, R168 ;  /* 0x00000010cca87825 */ /* 0x002fcc00078e00a8 */
[----:B------:R-:W5:Y:S02]  /*5af0*/  LDG.E.128 R168, desc[UR4][R168.64] ;  /* 0x00000004a8a87981 */ /* 0x000f64000c1e1d00 */
.L_x_5351:
[----:B------:R-:W-:Y:S05]  /*5b00*/  BSYNC B1 ;  /* 0x0000000000017941 */ /* 0x000fea0003800000 */
.L_x_5350:
[----:B------:R-:W-:Y:S04]  /*5b10*/  BSSY B1, `(.L_x_5352) ;  /* 0x000000e000017945 */ /* 0x000fe80003800000 */
[----:B------:R-:W-:Y:S05]  /*5b20*/  @P2 BRA `(.L_x_5353) ;  /* 0x0000000000102947 */ /* 0x000fea0003800000 */
[----:B------:R-:W-:Y:S01]  /*5b30*/  IMAD.MOV.U32 R206, RZ, RZ, RZ ;  /* 0x000000ffffce7224 */ /* 0x000fe200078e00ff */
[----:B------:R-:W-:Y:S06]  /*5b40*/  @!P0 BRA `(.L_x_5354) ;  /* 0x0000000000288947 */ /* 0x000fec0003800000 */
[----:B------:R-:W-:Y:S01]  /*5b50*/  SHF.L.U32 R206, R36, 0x10, RZ ;  /* 0x0000001024ce7819 */ /* 0x000fe200000006ff */
[----:B------:R-:W-:Y:S06]  /*5b60*/  BRA `(.L_x_5354) ;  /* 0x0000000000207947 */ /* 0x000fec0003800000 */
.L_x_5353:
        /* <DEDUP_REMOVED lines=8> */
.L_x_5354:
[----:B------:R-:W-:Y:S05]  /*5bf0*/  BSYNC B1 ;  /* 0x0000000000017941 */ /* 0x000fea0003800000 */
.L_x_5352:
[----:B------:R-:W-:Y:S01]  /*5c00*/  @P1 F2FP.BF16.F32.PACK_AB R205, RZ, R206 ;  /* 0x000000ceffcd123e */ /* 0x000fe200000010ff */
[----:B------:R-:W-:Y:S03]  /*5c10*/  BSSY B1, `(.L_x_5355) ;  /* 0x0000010000017945 */ /* 0x000fe60003800000 */
[----:B------:R-:W-:Y:S01]  /*5c20*/  @P1 PRMT R172, R205, 0x7610, R172 ;  /* 0x00007610cdac1816 */ /* 0x000fe200000000ac */
[----:B------:R-:W-:Y:S06]  /*5c30*/  @!P3 BRA `(.L_x_5356) ;  /* 0x000000000034b947 */ /* 0x000fec0003800000 */
[----:B------:R-:W2:Y:S04]  /*5c40*/  LDL.LU R207, [R1+0x24] ;  /* 0x0000240001cf7983 */ /* 0x000ea80000300800 */
[----:B------:R-:W3:Y:S01]  /*5c50*/  LDL R237, [R1+0x80] ;  /* 0x0000800001ed7983 */ /* 0x000ee20000100800 */
[----:B------:R-:W-:Y:S01]  /*5c60*/  FMUL.FTZ R205, R206, UR15 ;  /* 0x0000000fcecd7c20 */ /* 0x000fe20008410000 */
[----:B------:R-:W-:-:S03]  /*5c70*/  HFMA2.MMA R206, -RZ, RZ, 0, 0 ;  /* 0x00000000ffce7435 */ /* 0x000fc600000001ff */
        /* <DEDUP_REMOVED lines=9> */
.L_x_5356:
[----:B------:R-:W-:Y:S05]  /*5d10*/  BSYNC B1 ;  /* 0x0000000000017941 */ /* 0x000fea0003800000 */
.L_x_5355:
[----:B------:R-:W-:Y:S04]  /*5d20*/  BSSY B1, `(.L_x_5357) ;  /* 0x0000010000017945 */ /* 0x000fe80003800000 */
[----:B------:R-:W-:Y:S05]  /*5d30*/  @P2 BRA `(.L_x_5358) ;  /* 0x0000000000142947 */ /* 0x000fea0003800000 */
[----:B------:R-:W-:Y:S01]  /*5d40*/  IMAD.MOV.U32 R205, RZ, RZ, RZ ;  /* 0x000000ffffcd7224 */ /* 0x000fe200078e00ff */
[----:B------:R-:W-:Y:S06]  /*5d50*/  @!P0 BRA `(.L_x_5359) ;  /* 0x0000000000308947 */ /* 0x000fec0003800000 */
[----:B------:R-:W-:-:S04]  /*5d60*/  PRMT R205, R36, 0x7632, R205 ;  /* 0x0000763224cd7816 */ /* 0x000fc800000000cd */
[----:B------:R-:W-:Y:S01]  /*5d70*/  SHF.L.U32 R205, R205, 0x10, RZ ;  /* 0x00000010cdcd7819 */ /* 0x000fe200000006ff */
[----:B------:R-:W-:Y:S06]  /*5d80*/  BRA `(.L_x_5359) ;  /* 0x0000000000247947 */ /* 0x000fec0003800000 */
.L_x_5358:
        /* <DEDUP_REMOVED lines=9> */
.L_x_5359:
[----:B------:R-:W-:Y:S05]  /*5e20*/  BSYNC B1 ;  /* 0x0000000000017941 */ /* 0x000fea0003800000 */
.L_x_5357:
        /* <DEDUP_REMOVED lines=17> */
.L_x_5361:
[----:B------:R-:W-:Y:S05]  /*5f40*/  BSYNC B1 ;  /* 0x0000000000017941 */ /* 0x000fea0003800000 */
.L_x_5360:
[----:B------:R-:W-:Y:S04]  /*5f50*/  BSSY B1, `(.L_x_5362) ;  /* 0x000000e000017945 */ /* 0x000fe80003800000 */
[----:B------:R-:W-:Y:S05]  /*5f60*/  @P2 BRA `(.L_x_5363) ;  /* 0x0000000000102947 */ /* 0x000fea0003800000 */
[----:B------:R-:W-:Y:S01]  /*5f70*/  IMAD.MOV.U32 R205, RZ, RZ, RZ ;  /* 0x000000ffffcd7224 */ /* 0x000fe200078e00ff */
[----:B------:R-:W-:Y:S06]  /*5f80*/  @!P0 BRA `(.L_x_5364) ;  /* 0x0000000000288947 */ /* 0x000fec0003800000 */
[----:B------:R-:W-:Y:S01]  /*5f90*/  SHF.L.U32 R205, R37, 0x10, RZ ;  /* 0x0000001025cd7819 */ /* 0x000fe200000006ff */
[----:B------:R-:W-:Y:S06]  /*5fa0*/  BRA `(.L_x_5364) ;  /* 0x0000000000207947 */ /* 0x000fec0003800000 */
.L_x_5363:
        /* <DEDUP_REMOVED lines=8> */
.L_x_5364:
[----:B------:R-:W-:Y:S05]  /*6030*/  BSYNC B1 ;  /* 0x0000000000017941 */ /* 0x000fea0003800000 */
.L_x_5362:
        /* <DEDUP_REMOVED lines=16> */
.L_x_5366:
[----:B------:R-:W-:Y:S05]  /*6140*/  BSYNC B1 ;  /* 0x0000000000017941 */ /* 0x000fea0003800000 */
.L_x_5365:
[----:B------:R-:W-:Y:S04]  /*6150*/  BSSY B1, `(.L_x_5367) ;  /* 0x0000010000017945 */ /* 0x000fe80003800000 */
[----:B------:R-:W-:Y:S05]  /*6160*/  @P2 BRA `(.L_x_5368) ;  /* 0x0000000000142947 */ /* 0x000fea0003800000 */
[----:B------:R-:W-:Y:S01]  /*6170*/  IMAD.MOV.U32 R205, RZ, RZ, RZ ;  /* 0x000000ffffcd7224 */ /* 0x000fe200078e00ff */
[----:B------:R-:W-:Y:S06]  /*6180*/  @!P0 BRA `(.L_x_5369) ;  /* 0x0000000000308947 */ /* 0x000fec0003800000 */
[----:B------:R-:W-:-:S04]  /*6190*/  PRMT R205, R37, 0x7632, R205 ;  /* 0x0000763225cd7816 */ /* 0x000fc800000000cd */
[----:B------:R-:W-:Y:S01]  /*61a0*/  SHF.L.U32 R205, R205, 0x10, RZ ;  /* 0x00000010cdcd7819 */ /* 0x000fe200000006ff */
[----:B------:R-:W-:Y:S06]  /*61b0*/  BRA `(.L_x_5369) ;  /* 0x0000000000247947 */ /* 0x000fec0003800000 */
.L_x_5368:
        /* <DEDUP_REMOVED lines=9> */
.L_x_5369:
[----:B------:R-:W-:Y:S05]  /*6250*/  BSYNC B1 ;  /* 0x0000000000017941 */ /* 0x000fea0003800000 */
.L_x_5367:
        /* <DEDUP_REMOVED lines=17> */
.L_x_5371:
[----:B------:R-:W-:Y:S05]  /*6370*/  BSYNC B1 ;  /* 0x0000000000017941 */ /* 0x000fea0003800000 */
.L_x_5370:
[----:B------:R-:W-:Y:S04]  /*6380*/  BSSY B1, `(.L_x_5372) ;  /* 0x000000e000017945 */ /* 0x000fe80003800000 */
[----:B------:R-:W-:Y:S05]  /*6390*/  @P2 BRA `(.L_x_5373) ;  /* 0x0000000000102947 */ /* 0x000fea0003800000 */
[----:B------:R-:W-:Y:S01]  /*63a0*/  IMAD.MOV.U32 R205, RZ, RZ, RZ ;  /* 0x000000ffffcd7224 */ /* 0x000fe200078e00ff */
[----:B------:R-:W-:Y:S06]  /*63b0*/  @!P0 BRA `(.L_x_5374) ;  /* 0x0000000000288947 */ /* 0x000fec0003800000 */
[----:B------:R-:W-:Y:S01]  /*63c0*/  SHF.L.U32 R205, R38, 0x10, RZ ;  /* 0x0000001026cd7819 */ /* 0x000fe200000006ff */
[----:B------:R-:W-:Y:S06]  /*63d0*/  BRA `(.L_x_5374) ;  /* 0x0000000000207947 */ /* 0x000fec0003800000 */
.L_x_5373:
        /* <DEDUP_REMOVED lines=8> */
.L_x_5374:
[----:B------:R-:W-:Y:S05]  /*6460*/  BSYNC B1 ;  /* 0x0000000000017941 */ /* 0x000fea0003800000 */
.L_x_5372:
        /* <DEDUP_REMOVED lines=16> */
.L_x_5376:
[----:B------:R-:W-:Y:S05]  /*6570*/  BSYNC B1 ;  /* 0x0000000000017941 */ /* 0x000fea0003800000 */
.L_x_5375:
[----:B------:R-:W-:Y:S04]  /*6580*/  BSSY B1, `(.L_x_5377) ;  /* 0x0000010000017945 */ /* 0x000fe80003800000 */
[----:B------:R-:W-:Y:S05]  /*6590*/  @P2 BRA `(.L_x_5378) ;  /* 0x0000000000142947 */ /* 0x000fea0003800000 */
[----:B------:R-:W-:Y:S01]  /*65a0*/  MOV R205, RZ ;  /* 0x000000ff00cd7202 */ /* 0x000fe20000000f00 */
[----:B------:R-:W-:Y:S06]  /*65b0*/  @!P0 BRA `(.L_x_5379) ;  /* 0x0000000000308947 */ /* 0x000fec0003800000 */
[----:B------:R-:W-:-:S05]  /*65c0*/  PRMT R205, R38, 0x7632, R205 ;  /* 0x0000763226cd7816 */ /* 0x000fca00000000cd */
[----:B------:R-:W-:Y:S01]  /*65d0*/  IMAD.U32 R205, R205, 0x10000, RZ ;  /* 0x00010000cdcd7824 */ /* 0x000fe200078e00ff */
[----:B------:R-:W-:Y:S06]  /*65e0*/  BRA `(.L_x_5379) ;  /* 0x0000000000247947 */ /* 0x000fec0003800000 */
.L_x_5378:
        /* <DEDUP_REMOVED lines=9> */
.L_x_5379:
[----:B------:R-:W-:Y:S05]  /*6680*/  BSYNC B1 ;  /* 0x0000000000017941 */ /* 0x000fea0003800000 */
.L_x_5377:
        /* <DEDUP_REMOVED lines=17> */
.L_x_5381:
[----:B------:R-:W-:Y:S05]  /*67a0*/  BSYNC B1 ;  /* 0x0000000000017941 */ /* 0x000fea0003800000 */
.L_x_5380:
[----:B------:R-:W-:Y:S04]  /*67b0*/  BSSY B1, `(.L_x_5382) ;  /* 0x000000e000017945 */ /* 0x000fe80003800000 */
[----:B------:R-:W-:Y:S05]  /*67c0*/  @P2 BRA `(.L_x_5383) ;  /* 0x0000000000102947 */ /* 0x000fea0003800000 */
[----:B------:R-:W-:Y:S01]  /*67d0*/  MOV R205, RZ ;  /* 0x000000ff00cd7202 */ /* 0x000fe20000000f00 */
[----:B------:R-:W-:Y:S06]  /*67e0*/  @!P0 BRA `(.L_x_5384) ;  /* 0x0000000000288947 */ /* 0x000fec0003800000 */
[----:B------:R-:W-:Y:S01]  /*67f0*/  SHF.L.U32 R205, R39, 0x10, RZ ;  /* 0x0000001027cd7819 */ /* 0x000fe200000006ff */
[----:B------:R-:W-:Y:S06]  /*6800*/  BRA `(.L_x_5384) ;  /* 0x0000000000207947 */ /* 0x000fec0003800000 */
.L_x_5383:
        /* <DEDUP_REMOVED lines=8> */
.L_x_5384:
[----:B------:R-:W-:Y:S05]  /*6890*/  BSYNC B1 ;  /* 0x0000000000017941 */ /* 0x000fea0003800000 */
.L_x_5382:
        /* <DEDUP_REMOVED lines=16> */
.L_x_5386:
[----:B------:R-:W-:Y:S05]  /*69a0*/  BSYNC B1 ;  /* 0x0000000000017941 */ /* 0x000fea0003800000 */
.L_x_5385:
[----:B------:R-:W-:Y:S04]  /*69b0*/  BSSY B1, `(.L_x_5387) ;  /* 0x0000010000017945 */ /* 0x000fe80003800000 */
[----:B------:R-:W-:Y:S05]  /*69c0*/  @P2 BRA `(.L_x_5388) ;  /* 0x0000000000142947 */ /* 0x000fea0003800000 */
[----:B------:R-:W-:Y:S01]  /*69d0*/  MOV R205, RZ ;  /* 0x000000ff00cd7202 */ /* 0x000fe20000000f00 */
[----:B------:R-:W-:Y:S06]  /*69e0*/  @!P0 BRA `(.L_x_5389) ;  /* 0x0000000000308947 */ /* 0x000fec0003800000 */
[----:B------:R-:W-:-:S04]  /*69f0*/  PRMT R205, R39, 0x7632, R205 ;  /* 0x0000763227cd7816 */ /* 0x000fc800000000cd */
[----:B------:R-:W-:Y:S01]  /*6a00*/  SHF.L.U32 R205, R205, 0x10, RZ ;  /* 0x00000010cdcd7819 */ /* 0x000fe200000006ff */
[----:B------:R-:W-:Y:S06]  /*6a10*/  BRA `(.L_x_5389) ;  /* 0x0000000000247947 */ /* 0x000fec0003800000 */
.L_x_5388:
        /* <DEDUP_REMOVED lines=9> */
.L_x_5389:
[----:B------:R-:W-:Y:S05]  /*6ab0*/  BSYNC B1 ;  /* 0x0000000000017941 */ /* 0x000fea0003800000 */
.L_x_5387:
        /* <DEDUP_REMOVED lines=17> */
.L_x_5391:
[----:B------:R-:W-:Y:S05]  /*6bd0*/  BSYNC B1 ;  /* 0x0000000000017941 */ /* 0x000fea0003800000 */
.L_x_5390:
[----:B------:R-:W1:Y:S01]  /*6be0*/  @P1 LDC.64 R202, c[0x0][0x308] ;  /* 0x0000c200ffca1b82 */ /* 0x000e620000000a00 */
        /* <DEDUP_REMOVED lines=11> */
.L_x_5393:
[----:B------:R-:W-:Y:S05]  /*6ca0*/  BSYNC B1 ;  /* 0x0000000000017941 */ /* 0x000fea0003800000 */
.L_x_5392:
[----:B------:R-:W-:Y:S04]  /*6cb0*/  BSSY B1, `(.L_x_5394) ;  /* 0x000000e000017945 */ /* 0x000fe80003800000 */
[----:B------:R-:W-:Y:S05]  /*6cc0*/  @P2 BRA `(.L_x_5395) ;  /* 0x0000000000102947 */ /* 0x000fea0003800000 */
[----:B------:R-:W-:Y:S01]  /*6cd0*/  MOV R204, RZ ;  /* 0x000000ff00cc7202 */ /* 0x000fe20000000f00 */
[----:B------:R-:W-:Y:S06]  /*6ce0*/  @!P0 BRA `(.L_x_5396) ;  /* 0x0000000000288947 */ /* 0x000fec0003800000 */
[----:B------:R-:W-:Y:S01]  /*6cf0*/  SHF.L.U32 R204, R32, 0x10, RZ ;  /* 0x0000001020cc7819 */ /* 0x000fe200000006ff */
[----:B------:R-:W-:Y:S06]  /*6d00*/  BRA `(.L_x_5396) ;  /* 0x0000000000207947 */ /* 0x000fec0003800000 */
.L_x_5395:
        /* <DEDUP_REMOVED lines=8> */
.L_x_5396:
[----:B------:R-:W-:Y:S05]  /*6d90*/  BSYNC B1 ;  /* 0x0000000000017941 */ /* 0x000fea0003800000 */
.L_x_5394:
[----:B------:R-:W-:Y:S01]  /*6da0*/  @P1 F2FP.BF16.F32.PACK_AB R203, RZ, R204 ;  /* 0x000000ccffcb123e */ /* 0x000fe200000010ff */
[----:B------:R-:W-:Y:S03]  /*6db0*/  BSSY B1, `(.L_x_5397) ;  /* 0x0000010000017945 */ /* 0x000fe60003800000 */
[----:B------:R-:W-:Y:S01]  /*6dc0*/  @P1 PRMT R172, R203, 0x7610, R172 ;  /* 0x00007610cbac1816 */ /* 0x000fe200000000ac */
[----:B------:R-:W-:Y:S06]  /*6dd0*/  @!P3 BRA `(.L_x_5398) ;  /* 0x000000000034b947 */ /* 0x000fec0003800000 */
[----:B------:R-:W2:Y:S04]  /*6de0*/  LDL.LU R205, [R1+0x28] ;  /* 0x0000280001cd7983 */ /* 0x000ea80000300800 */
[----:B------:R-:W3:Y:S01]  /*6df0*/  LDL R206, [R1+0x60] ;  /* 0x0000600001ce7983 */ /* 0x000ee20000100800 */
[----:B------:R-:W-:Y:S01]  /*6e00*/  FMUL.FTZ R203, R204, UR15 ;  /* 0x0000000fcccb7c20 */ /* 0x000fe20008410000 */
[----:B------:R-:W-:-:S03]  /*6e10*/  IMAD.MOV.U32 R204, RZ, RZ, RZ ;  /* 0x000000ffffcc7224 */ /* 0x000fc600078e00ff */
        /* <DEDUP_REMOVED lines=9> */
.L_x_5398:
[----:B------:R-:W-:Y:S05]  /*6eb0*/  BSYNC B1 ;  /* 0x0000000000017941 */ /* 0x000fea0003800000 */
.L_x_5397:
[----:B------:R-:W-:Y:S04]  /*6ec0*/  BSSY B1, `(.L_x_5399) ;  /* 0x0000010000017945 */ /* 0x000fe80003800000 */
[----:B------:R-:W-:Y:S05]  /*6ed0*/  @P2 BRA `(.L_x_5400) ;  /* 0x0000000000142947 */ /* 0x000fea0003800000 */
[----:B------:R-:W-:Y:S01]  /*6ee0*/  HFMA2.MMA R203, -RZ, RZ, 0, 0 ;  /* 0x00000000ffcb7435 */ /* 0x000fe200000001ff */
[----:B------:R-:W-:Y:S10]  /*6ef0*/  @!P0 BRA `(.L_x_5401) ;  /* 0x0000000000308947 */ /* 0x000ff40003800000 */
[----:B------:R-:W-:-:S04]  /*6f00*/  PRMT R203, R32, 0x7632, R203 ;  /* 0x0000763220cb7816 */ /* 0x000fc800000000cb */
[----:B------:R-:W-:Y:S01]  /*6f10*/  SHF.L.U32 R203, R203, 0x10, RZ ;  /* 0x00000010cbcb7819 */ /* 0x000fe200000006ff */
[----:B------:R-:W-:Y:S06]  /*6f20*/  BRA `(.L_x_5401) ;  /* 0x0000000000247947 */ /* 0x000fec0003800000 */
.L_x_5400:
        /* <DEDUP_REMOVED lines=9> */
.L_x_5401:
[----:B------:R-:W-:Y:S05]  /*6fc0*/  BSYNC B1 ;  /* 0x0000000000017941 */ /* 0x000fea0003800000 */
.L_x_5399:
        /* <DEDUP_REMOVED lines=17> */
.L_x_5403:
[----:B------:R-:W-:Y:S05]  /*70e0*/  BSYNC B1 ;  /* 0x0000000000017941 */ /* 0x000fea0003800000 */
.L_x_5402:
[----:B------:R-:W-:Y:S04]  /*70f0*/  BSSY B1, `(.L_x_5404) ;  /* 0x000000e000017945 */ /* 0x000fe80003800000 */
[----:B------:R-:W-:Y:S05]  /*7100*/  @P2 BRA `(.L_x_5405) ;  /* 0x0000000000102947 */ /* 0x000fea0003800000 */
[----:B------:R-:W-:Y:S01]  /*7110*/  MOV R203, RZ ;  /* 0x000000ff00cb7202 */ /* 0x000fe20000000f00 */
[----:B------:R-:W-:Y:S06]  /*7120*/  @!P0 BRA `(.L_x_5406) ;  /* 0x0000000000288947 */ /* 0x000fec0003800000 */
[----:B------:R-:W-:Y:S01]  /*7130*/  SHF.L.U32 R203, R33, 0x10, RZ ;  /* 0x0000001021cb7819 */ /* 0x000fe200000006ff */
[----:B------:R-:W-:Y:S06]  /*7140*/  BRA `(.L_x_5406) ;  /* 0x0000000000207947 */ /* 0x000fec0003800000 */
.L_x_5405:
        /* <DEDUP_REMOVED lines=8> */
.L_x_5406:
[----:B------:R-:W-:Y:S05]  /*71d0*/  BSYNC B1 ;  /* 0x0000000000017941 */ /* 0x000fea0003800000 */
.L_x_5404:
        /* <DEDUP_REMOVED lines=16> */
.L_x_5408:
[----:B------:R-:W-:Y:S05]  /*72e0*/  BSYNC B1 ;  /* 0x0000000000017941 */ /* 0x000fea0003800000 */
.L_x_5407:
[----:B------:R-:W-:Y:S04]  /*72f0*/  BSSY B1, `(.L_x_5409) ;  /* 0x0000010000017945 */ /* 0x000fe80003800000 */
[----:B------:R-:W-:Y:S05]  /*7300*/  @P2 BRA `(.L_x_5410) ;  /* 0x0000000000142947 */ /* 0x000fea0003800000 */
[----:B------:R-:W-:Y:S01]  /*7310*/  IMAD.MOV.U32 R203, RZ, RZ, RZ ;  /* 0x000000ffffcb7224 */ /* 0x000fe200078e00ff */
[----:B------:R-:W-:Y:S06]  /*7320*/  @!P0 BRA `(.L_x_5411) ;  /* 0x0000000000308947 */ /* 0x000fec0003800000 */
[----:B------:R-:W-:-:S04]  /*7330*/  PRMT R203, R33, 0x7632, R203 ;  /* 0x0000763221cb7816 */ /* 0x000fc800000000cb */
[----:B------:R-:W-:Y:S01]  /*7340*/  SHF.L.U32 R203, R203, 0x10, RZ ;  /* 0x00000010cbcb7819 */ /* 0x000fe200000006ff */
[----:B------:R-:W-:Y:S06]  /*7350*/  BRA `(.L_x_5411) ;  /* 0x0000000000247947 */ /* 0x000fec0003800000 */
.L_x_5410:
        /* <DEDUP_REMOVED lines=9> */
.L_x_5411:
[----:B------:R-:W-:Y:S05]  /*73f0*/  BSYNC B1 ;  /* 0x0000000000017941 */ /* 0x000fea0003800000 */
.L_x_5409:
        /* <DEDUP_REMOVED lines=17> */
.L_x_5413:
[----:B------:R-:W-:Y:S05]  /*7510*/  BSYNC B1 ;  /* 0x0000000000017941 */ /* 0x000fea0003800000 */
.L_x_5412:
[----:B------:R-:W-:Y:S04]  /*7520*/  BSSY B1, `(.L_x_5414) ;  /* 0x000000e000017945 */ /* 0x000fe80003800000 */
[----:B------:R-:W-:Y:S05]  /*7530*/  @P2 BRA `(.L_x_5415) ;  /* 0x0000000000102947 */ /* 0x000fea0003800000 */
[----:B------:R-:W-:Y:S01]  /*7540*/  HFMA2.MMA R203, -RZ, RZ, 0, 0 ;  /* 0x00000000ffcb7435 */ /* 0x000fe200000001ff */
[----:B------:R-:W-:Y:S10]  /*7550*/  @!P0 BRA `(.L_x_5416) ;  /* 0x0000000000288947 */ /* 0x000ff40003800000 */
[----:B------:R-:W-:Y:S01]  /*7560*/  IMAD.U32 R203, R34, 0x10000, RZ ;  /* 0x0001000022cb7824 */ /* 0x000fe200078e00ff */
[----:B------:R-:W-:Y:S06]  /*7570*/  BRA `(.L_x_5416) ;  /* 0x0000000000207947 */ /* 0x000fec0003800000 */
.L_x_5415:
        /* <DEDUP_REMOVED lines=8> */
.L_x_5416:
[----:B------:R-:W-:Y:S05]  /*7600*/  BSYNC B1 ;  /* 0x0000000000017941 */ /* 0x000fea0003800000 */
.L_x_5414:
        /* <DEDUP_REMOVED lines=16> */
.L_x_5418:
[----:B------:R-:W-:Y:S05]  /*7710*/  BSYNC B1 ;  /* 0x0000000000017941 */ /* 0x000fea0003800000 */
.L_x_5417:
[----:B------:R-:W-:Y:S04]  /*7720*/  BSSY B1, `(.L_x_5419) ;  /* 0x0000010000017945 */ /* 0x000fe80003800000 */
[----:B------:R-:W-:Y:S05]  /*7730*/  @P2 BRA `(.L_x_5420) ;  /* 0x0000000000142947 */ /* 0x000fea0003800000 */
[----:B------:R-:W-:Y:S01]  /*7740*/  HFMA2.MMA R203, -RZ, RZ, 0, 0 ;  /* 0x00000000ffcb7435 */ /* 0x000fe200000001ff */
[----:B------:R-:W-:Y:S10]  /*7750*/  @!P0 BRA `(.L_x_5421) ;  /* 0x0000000000308947 */ /* 0x000ff40003800000 */
[----:B------:R-:W-:-:S04]  /*7760*/  PRMT R203, R34, 0x7632, R203 ;  /* 0x0000763222cb7816 */ /* 0x000fc800000000cb */
[----:B------:R-:W-:Y:S01]  /*7770*/  SHF.L.U32 R203, R203, 0x10, RZ ;  /* 0x00000010cbcb7819 */ /* 0x000fe200000006ff */
[----:B------:R-:W-:Y:S06]  /*7780*/  BRA `(.L_x_5421) ;  /* 0x0000000000247947 */ /* 0x000fec0003800000 */
.L_x_5420:
        /* <DEDUP_REMOVED lines=9> */
.L_x_5421:
[----:B------:R-:W-:Y:S05]  /*7820*/  BSYNC B1 ;  /* 0x0000000000017941 */ /* 0x000fea0003800000 */
.L_x_5419:
        /* <DEDUP_REMOVED lines=17> */
.L_x_5423:
[----:B------:R-:W-:Y:S05]  /*7940*/  BSYNC B1 ;  /* 0x0000000000017941 */ /* 0x000fea0003800000 */
.L_x_5422:
[----:B------:R-:W-:Y:S04]  /*7950*/  BSSY B1, `(.L_x_5424) ;  /* 0x000000e000017945 */ /* 0x000fe80003800000 */
[----:B------:R-:W-:Y:S05]  /*7960*/  @P2 BRA `(.L_x_5425) ;  /* 0x0000000000102947 */ /* 0x000fea0003800000 */
[----:B------:R-:W-:Y:S01]  /*7970*/  HFMA2.MMA R203, -RZ, RZ, 0, 0 ;  /* 0x00000000ffcb7435 */ /* 0x000fe200000001ff */
[----:B------:R-:W-:Y:S10]  /*7980*/  @!P0 BRA `(.L_x_5426) ;  /* 0x0000000000288947 */ /* 0x000ff40003800000 */
[----:B------:R-:W-:Y:S01]  /*7990*/  SHF.L.U32 R203, R35, 0x10, RZ ;  /* 0x0000001023cb7819 */ /* 0x000fe200000006ff */
[----:B------:R-:W-:Y:S06]  /*79a0*/  BRA `(.L_x_5426) ;  /* 0x0000000000207947 */ /* 0x000fec0003800000 */
.L_x_5425:
        /* <DEDUP_REMOVED lines=8> */
.L_x_5426:
[----:B------:R-:W-:Y:S05]  /*7a30*/  BSYNC B1 ;  /* 0x0000000000017941 */ /* 0x000fea0003800000 */
.L_x_5424:
        /* <DEDUP_REMOVED lines=16> */
.L_x_5428:
[----:B------:R-:W-:Y:S05]  /*7b40*/  BSYNC B1 ;  /* 0x0000000000017941 */ /* 0x000fea0003800000 */
.L_x_5427:
[----:B------:R-:W-:Y:S04]  /*7b50*/  BSSY B1, `(.L_x_5429) ;  /* 0x0000010000017945 */ /* 0x000fe80003800000 */
[----:B------:R-:W-:Y:S05]  /*7b60*/  @P2 BRA `(.L_x_5430) ;  /* 0x0000000000142947 */ /* 0x000fea0003800000 */
[----:B------:R-:W-:Y:S01]  /*7b70*/  MOV R203, RZ ;  /* 0x000000ff00cb7202 */ /* 0x000fe20000000f00 */
[----:B------:R-:W-:Y:S06]  /*7b80*/  @!P0 BRA `(.L_x_5431) ;  /* 0x0000000000308947 */ /* 0x000fec0003800000 */
[----:B------:R-:W-:-:S04]  /*7b90*/  PRMT R203, R35, 0x7632, R203 ;  /* 0x0000763223cb7816 */ /* 0x000fc800000000cb */
[----:B------:R-:W-:Y:S01]  /*7ba0*/  SHF.L.U32 R203, R203, 0x10, RZ ;  /* 0x00000010cbcb7819 */ /* 0x000fe200000006ff */
[----:B------:R-:W-:Y:S06]  /*7bb0*/  BRA `(.L_x_5431) ;  /* 0x0000000000247947 */ /* 0x000fec0003800000 */
.L_x_5430:
        /* <DEDUP_REMOVED lines=9> */
.L_x_5431:
[----:B------:R-:W-:Y:S05]  /*7c50*/  BSYNC B1 ;  /* 0x0000000000017941 */ /* 0x000fea0003800000 */
.L_x_5429:
        /* <DEDUP_REMOVED lines=17> */
.L_x_5433:
[----:B------:R-:W-:Y:S05]  /*7d70*/  BSYNC B1 ;  /* 0x0000000000017941 */ /* 0x000fea0003800000 */
.L_x_5432:
        /* <DEDUP_REMOVED lines=12> */
.L_x_5435:
[----:B------:R-:W-:Y:S05]  /*7e40*/  BSYNC B1 ;  /* 0x0000000000017941 */ /* 0x000fea0003800000 */
.L_x_5434:
[----:B------:R-:W-:Y:S04]  /*7e50*/  BSSY B1, `(.L_x_5436) ;  /* 0x000000e000017945 */ /* 0x000fe80003800000 */
[----:B------:R-:W-:Y:S05]  /*7e60*/  @P2 BRA `(.L_x_5437) ;  /* 0x0000000000102947 */ /* 0x000fea0003800000 */
[----:B------:R-:W-:Y:S01]  /*7e70*/  HFMA2.MMA R201, -RZ, RZ, 0, 0 ;  /* 0x00000000ffc97435 */ /* 0x000fe200000001ff */
[----:B------:R-:W-:Y:S10]  /*7e80*/  @!P0 BRA `(.L_x_5438) ;  /* 0x0000000000288947 */ /* 0x000ff40003800000 */
[----:B------:R-:W-:Y:S01]  /*7e90*/  SHF.L.U32 R201, R28, 0x10, RZ ;  /* 0x000000101cc97819 */ /* 0x000fe200000006ff */
[----:B------:R-:W-:Y:S06]  /*7ea0*/  BRA `(.L_x_5438) ;  /* 0x0000000000207947 */ /* 0x000fec0003800000 */
.L_x_5437:
        /* <DEDUP_REMOVED lines=8> */
.L_x_5438:
[----:B------:R-:W-:Y:S05]  /*7f30*/  BSYNC B1 ;  /* 0x0000000000017941 */ /* 0x000fea0003800000 */
.L_x_5436:
        /* <DEDUP_REMOVED lines=10> */
[----:B-----5:R-:W-:-:S04]  /*7fe0*/  @P4 IMAD.U32 R203, R168, 0x10000, RZ ;  /* 0x00010000a8cb4824 */ /* 0x020fc800078e00ff */
[-C--:B------:R-:W-:Y:S01]  /*7ff0*/  @P4 FMUL.FTZ R202, R203, R201.reuse ;  /* 0x000000c9cbca4220 */ /* 0x080fe20000410000 */
[----:B---3--:R-:W-:-:S03]  /*8000*/  FMUL.FTZ R201, R204, R201 ;  /* 0x000000c9ccc97220 */ /* 0x008fc60000410000 */
[----:B------:R-:W-:Y:S02]  /*8010*/  FADD.FTZ R160, R160, R202 ;  /* 0x000000caa0a07221 */ /* 0x000fe40000010000 */
[----:B------:R-:W-:-:S04]  /*8020*/  FSEL R201, R201, RZ, P4 ;  /* 0x000000ffc9c97208 */ /* 0x000fc80002000000 */
[----:B------:R-:W-:-:S04]  /*8030*/  F2FP.BF16.F32.PACK_AB R201, RZ, R201 ;  /* 0x000000c9ffc9723e */ /* 0x000fc800000010ff */
[----:B------:R-:W-:-:S07]  /*8040*/  PRMT R176, R201, 0x7610, R176 ;  /* 0x00007610c9b07816 */ /* 0x000fce00000000b0 */
.L_x_5440:
[----:B------:R-:W-:Y:S05]  /*8050*/  BSYNC B1 ;  /* 0x0000000000017941 */ /* 0x000fea0003800000 */
.L_x_5439:
[----:B------:R-:W-:Y:S04]  /*8060*/  BSSY B1, `(.L_x_5441) ;  /* 0x0000010000017945 */ /* 0x000fe80003800000 */
[----:B------:R-:W-:Y:S05]  /*8070*/  @P2 BRA `(.L_x_5442) ;  /* 0x0000000000142947 */ /* 0x000fea0003800000 */
[----:B------:R-:W-:Y:S01]  /*8080*/  HFMA2.MMA R201, -RZ, RZ, 0, 0 ;  /* 0x00000000ffc97435 */ /* 0x000fe200000001ff */
[----:B------:R-:W-:Y:S10]  /*8090*/  @!P0 BRA `(.L_x_5443) ;  /* 0x0000000000308947 */ /* 0x000ff40003800000 */
[----:B------:R-:W-:-:S04]  /*80a0*/  PRMT R201, R28, 0x7632, R201 ;  /* 0x000076321cc97816 */ /* 0x000fc800000000c9 */
[----:B------:R-:W-:Y:S01]  /*80b0*/  SHF.L.U32 R201, R201, 0x10, RZ ;  /* 0x00000010c9c97819 */ /* 0x000fe200000006ff */
[----:B------:R-:W-:Y:S06]  /*80c0*/  BRA `(.L_x_5443) ;  /* 0x0000000000247947 */ /* 0x000fec0003800000 */
.L_x_5442:
        /* <DEDUP_REMOVED lines=9> */
.L_x_5443:
[----:B------:R-:W-:Y:S05]  /*8160*/  BSYNC B1 ;  /* 0x0000000000017941 */ /* 0x000fea0003800000 */
.L_x_5441:
        /* <DEDUP_REMOVED lines=17> */
.L_x_5445:
[----:B------:R-:W-:Y:S05]  /*8280*/  BSYNC B1 ;  /* 0x0000000000017941 */ /* 0x000fea0003800000 */
.L_x_5444:
[----:B------:R-:W-:Y:S04]  /*8290*/  BSSY B1, `(.L_x_5446) ;  /* 0x000000e000017945 */ /* 0x000fe80003800000 */
[----:B------:R-:W-:Y:S05]  /*82a0*/  @P2 BRA `(.L_x_5447) ;  /* 0x0000000000102947 */ /* 0x000fea0003800000 */
[----:B------:R-:W-:Y:S01]  /*82b0*/  IMAD.MOV.U32 R201, RZ, RZ, RZ ;  /* 0x000000ffffc97224 */ /* 0x000fe200078e00ff */
[----:B------:R-:W-:Y:S06]  /*82c0*/  @!P0 BRA `(.L_x_5448) ;  /* 0x0000000000288947 */ /* 0x000fec0003800000 */
[----:B------:R-:W-:Y:S01]  /*82d0*/  SHF.L.U32 R201, R29, 0x10, RZ ;  /* 0x000000101dc97819 */ /* 0x000fe200000006ff */
[----:B------:R-:W-:Y:S06]  /*82e0*/  BRA `(.L_x_5448) ;  /* 0x0000000000207947 */ /* 0x000fec0003800000 */
.L_x_5447:
        /* <DEDUP_REMOVED lines=8> */
.L_x_5448:
[----:B------:R-:W-:Y:S05]  /*8370*/  BSYNC B1 ;  /* 0x0000000000017941 */ /* 0x000fea0003800000 */
.L_x_5446:
        /* <DEDUP_REMOVED lines=16> */
.L_x_5450:
[----:B------:R-:W-:Y:S05]  /*8480*/  BSYNC B1 ;  /* 0x0000000000017941 */ /* 0x000fea0003800000 */
.L_x_5449:
[----:B------:R-:W-:Y:S04]  /*8490*/  BSSY B1, `(.L_x_5451) ;  /* 0x0000010000017945 */ /* 0x000fe80003800000 */
[----:B------:R-:W-:Y:S05]  /*84a0*/  @P2 BRA `(.L_x_5452) ;  /* 0x0000000000142947 */ /* 0x000fea0003800000 */
[----:B------:R-:W-:Y:S01]  /*84b0*/  MOV R201, RZ ;  /* 0x000000ff00c97202 */ /* 0x000fe20000000f00 */
[----:B------:R-:W-:Y:S06]  /*84c0*/  @!P0 BRA `(.L_x_5453) ;  /* 0x0000000000308947 */ /* 0x000fec0003800000 */
[----:B------:R-:W-:-:S05]  /*84d0*/  PRMT R201, R29, 0x7632, R201 ;  /* 0x000076321dc97816 */ /* 0x000fca00000000c9 */
[----:B------:R-:W-:Y:S01]  /*84e0*/  IMAD.U32 R201, R201, 0x10000, RZ ;  /* 0x00010000c9c97824 */ /* 0x000fe200078e00ff */
[----:B------:R-:W-:Y:S06]  /*84f0*/  BRA `(.L_x_5453) ;  /* 0x0000000000247947 */ /* 0x000fec0003800000 */
.L_x_5452:
        /* <DEDUP_REMOVED lines=9> */
.L_x_5453:
[----:B------:R-:W-:Y:S05]  /*8590*/  BSYNC B1 ;  /* 0x0000000000017941 */ /* 0x000fea0003800000 */
.L_x_5451:
        /* <DEDUP_REMOVED lines=17> */
.L_x_5455:
[----:B------:R-:W-:Y:S05]  /*86b0*/  BSYNC B1 ;  /* 0x0000000000017941 */ /* 0x000fea0003800000 */
.L_x_5454:
[----:B------:R-:W-:Y:S04]  /*86c0*/  BSSY B1, `(.L_x_5456) ;  /* 0x000000e000017945 */ /* 0x000fe80003800000 */
[----:B------:R-:W-:Y:S05]  /*86d0*/  @P2 BRA `(.L_x_5457) ;  /* 0x0000000000102947 */ /* 0x000fea0003800000 */
[----:B------:R-:W-:Y:S01]  /*86e0*/  MOV R201, RZ ;  /* 0x000000ff00c97202 */ /* 0x000fe20000000f00 */
[----:B------:R-:W-:Y:S06]  /*86f0*/  @!P0 BRA `(.L_x_5458) ;  /* 0x0000000000288947 */ /* 0x000fec0003800000 */
[----:B------:R-:W-:Y:S01]  /*8700*/  SHF.L.U32 R201, R30, 0x10, RZ ;  /* 0x000000101ec97819 */ /* 0x000fe200000006ff */
[----:B------:R-:W-:Y:S06]  /*8710*/  BRA `(.L_x_5458) ;  /* 0x0000000000207947 */ /* 0x000fec0003800000 */
.L_x_5457:
        /* <DEDUP_REMOVED lines=8> */
.L_x_5458:
[----:B------:R-:W-:Y:S05]  /*87a0*/  BSYNC B1 ;  /* 0x0000000000017941 */ /* 0x000fea0003800000 */
.L_x_5456:
        /* <DEDUP_REMOVED lines=16> */
.L_x_5460:
[----:B------:R-:W-:Y:S05]  /*88b0*/  BSYNC B1 ;  /* 0x0000000000017941 */ /* 0x000fea0003800000 */
.L_x_5459:
[----:B------:R-:W-:Y:S04]  /*88c0*/  BSSY B1, `(.L_x_5461) ;  /* 0x0000010000017945 */ /* 0x000fe80003800000 */
[----:B------:R-:W-:Y:S05]  /*88d0*/  @P2 BRA `(.L_x_5462) ;  /* 0x0000000000142947 */ /* 0x000fea0003800000 */
[----:B------:R-:W-:Y:S01]  /*88e0*/  MOV R201, RZ ;  /* 0x000000ff00c97202 */ /* 0x000fe20000000f00 */
[----:B------:R-:W-:Y:S06]  /*88f0*/  @!P0 BRA `(.L_x_5463) ;  /* 0x0000000000308947 */ /* 0x000fec0003800000 */
[----:B------:R-:W-:-:S04]  /*8900*/  PRMT R201, R30, 0x7632, R201 ;  /* 0x000076321ec97816 */ /* 0x000fc800000000c9 */
[----:B------:R-:W-:Y:S01]  /*8910*/  SHF.L.U32 R201, R201, 0x10, RZ ;  /* 0x00000010c9c97819 */ /* 0x000fe200000006ff */
[----:B------:R-:W-:Y:S06]  /*8920*/  BRA `(.L_x_5463) ;  /* 0x0000000000247947 */ /* 0x000fec0003800000 */
.L_x_5462:
        /* <DEDUP_REMOVED lines=9> */
.L_x_5463:
[----:B------:R-:W-:Y:S05]  /*89c0*/  BSYNC B1 ;  /* 0x0000000000017941 */ /* 0x000fea0003800000 */
.L_x_5461:
        /* <DEDUP_REMOVED lines=17> */
.L_x_5465:
[----:B------:R-:W-:Y:S05]  /*8ae0*/  BSYNC B1 ;  /* 0x0000000000017941 */ /* 0x000fea0003800000 */
.L_x_5464:
[----:B------:R-:W-:Y:S04]  /*8af0*/  BSSY B1, `(.L_x_5466) ;  /* 0x000000e000017945 */ /* 0x000fe80003800000 */
[----:B------:R-:W-:Y:S05]  /*8b00*/  @P2 BRA `(.L_x_5467) ;  /* 0x0000000000102947 */ /* 0x000fea0003800000 */
[----:B------:R-:W-:Y:S01]  /*8b10*/  MOV R201, RZ ;  /* 0x000000ff00c97202 */ /* 0x000fe20000000f00 */
[----:B------:R-:W-:Y:S06]  /*8b20*/  @!P0 BRA `(.L_x_5468) ;  /* 0x0000000000288947 */ /* 0x000fec0003800000 */
[----:B------:R-:W-:Y:S01]  /*8b30*/  SHF.L.U32 R201, R31, 0x10, RZ ;  /* 0x000000101fc97819 */ /* 0x000fe200000006ff */
[----:B------:R-:W-:Y:S06]  /*8b40*/  BRA `(.L_x_5468) ;  /* 0x0000000000207947 */ /* 0x000fec0003800000 */
.L_x_5467:
        /* <DEDUP_REMOVED lines=8> */
.L_x_5468:
[----:B------:R-:W-:Y:S05]  /*8bd0*/  BSYNC B1 ;  /* 0x0000000000017941 */ /* 0x000fea0003800000 */
.L_x_5466:
        /* <DEDUP_REMOVED lines=12> */
[----:B--2---:R-:W-:-:S05]  /*8ca0*/  FMUL.FTZ R201, R204, R201 ;  /* 0x000000c9ccc97220 */ /* 0x004fca0000410000 */
[----:B------:R-:W-:-:S04]  /*8cb0*/  FSEL R201, R201, RZ, P4 ;  /* 0x000000ffc9c97208 */ /* 0x000fc80002000000 */
[----:B------:R-:W-:-:S04]  /*8cc0*/  F2FP.BF16.F32.PACK_AB R201, RZ, R201 ;  /* 0x000000c9ffc9723e */ /* 0x000fc800000010ff */
[----:B------:R-:W-:-:S07]  /*8cd0*/  PRMT R179, R201, 0x7610, R179 ;  /* 0x00007610c9b37816 */ /* 0x000fce00000000b3 */
.L_x_5470:
[----:B------:R-:W-:Y:S05]  /*8ce0*/  BSYNC B1 ;  /* 0x0000000000017941 */ /* 0x000fea0003800000 */
.L_x_5469:
[----:B------:R-:W-:Y:S04]  /*8cf0*/  BSSY B1, `(.L_x_5471) ;  /* 0x0000010000017945 */ /* 0x000fe80003800000 */
[----:B------:R-:W-:Y:S05]  /*8d00*/  @P2 BRA `(.L_x_5472) ;  /* 0x0000000000142947 */ /* 0x000fea0003800000 */
[----:B------:R-:W-:Y:S01]  /*8d10*/  MOV R201, RZ ;  /* 0x000000ff00c97202 */ /* 0x000fe20000000f00 */
[----:B------:R-:W-:Y:S06]  /*8d20*/  @!P0 BRA `(.L_x_5473) ;  /* 0x0000000000308947 */ /* 0x000fec0003800000 */
[----:B------:R-:W-:-:S04]  /*8d30*/  PRMT R201, R31, 0x7632, R201 ;  /* 0x000076321fc97816 */ /* 0x000fc800000000c9 */
[----:B------:R-:W-:Y:S01]  /*8d40*/  SHF.L.U32 R201, R201, 0x10, RZ ;  /* 0x00000010c9c97819 */ /* 0x000fe200000006ff */
[----:B------:R-:W-:Y:S06]  /*8d50*/  BRA `(.L_x_5473) ;  /* 0x0000000000247947 */ /* 0x000fec0003800000 */
.L_x_5472:
        /* <DEDUP_REMOVED lines=9> */
.L_x_5473:
[----:B------:R-:W-:Y:S05]  /*8df0*/  BSYNC B1 ;  /* 0x0000000000017941 */ /* 0x000fea0003800000 */
.L_x_5471:
        /* <DEDUP_REMOVED lines=17> */
.L_x_5475:
[----:B------:R-:W-:Y:S05]  /*8f10*/  BSYNC B1 ;  /* 0x0000000000017941 */ /* 0x000fea0003800000 */
.L_x_5474:
[----:B------:R-:W1:Y:S01]  /*8f20*/  @P1 LDC.64 R202, c[0x0][0x308] ;  /* 0x0000c200ffca1b82 */ /* 0x000e620000000a00 */
[----:B------:R-:W-:-:S04]  /*8f30*/  @P1 VIADD R198, R242, 0x80 ;  /* 0x00000080f2c61836 */ /* 0x000fc80000000000 */
[----:B-1----:R-:W-:-:S05]  /*8f40*/  @P1 IMAD.WIDE.U32 R198, R198, 0x10, R202 ;  /* 0x00000010c6c61825 */ /* 0x002fca00078e00ca */
[----:B------:R1:W-:Y:S02]  /*8f50*/  @P1 STG.E.128 desc[UR4][R198.64], R172 ;  /* 0x000000acc6001986 */ /* 0x0003e4000c101d04 */
[----:B-1----:R-:W1:Y:S02]  /*8f60*/  @P3 LDC.64 R198, c[0x0][0x2f8] ;  /* 0x0000be00ffc63b82 */ /* 0x002e640000000a00 */
[----:B-1----:R-:W-:-:S05]  /*8f70*/  @P3 IMAD.WIDE.U32 R198, R200, 0x10, R198 ;  /* 0x00000010c8c63825 */ /* 0x002fca00078e00c6 */
[----:B------:R1:W-:Y:S02]  /*8f80*/  @P3 STG.E.128 desc[UR4][R198.64], R176 ;  /* 0x000000b0c6003986 */ /* 0x0003e4000c101d04 */
[----:B-1----:R-:W1:Y:S02]  /*8f90*/  LDC.64 R198, c[0x0][0x210] ;  /* 0x00008400ffc67b82 */ /* 0x002e640000000a00 */
[----:B-1----:R-:W-:-:S04]  /*8fa0*/  LEA R2, R198, R2, 0x2 ;  /* 0x00000002c6027211 */ /* 0x002fc800078e10ff */
[----:B------:R-:W-:-:S13]  /*8fb0*/  ISETP.GE.AND P0, PT, R2, R199, PT ;  /* 0x000000c70200720c */ /* 0x000fda0003f06270 */
[----:B------:R-:W-:Y:S05]  /*8fc0*/  @!P0 BRA `(.L_x_5476) ;  /* 0xffffff7c003c8947 */ /* 0x000fea000383ffff */
.L_x_5263:
[----:B------:R-:W-:Y:S05]  /*8fd0*/  BSYNC B0 ;  /* 0x0000000000007941 */ /* 0x000fea0003800000 */
.L_x_5261:
[----:B------:R-:W1:Y:S01]  /*8fe0*/  S2R R198, SR_TID.X ;  /* 0x0000000000c67919 */ /* 0x000e620000002100 */
[----:B------:R-:W-:Y:S01]  /*8ff0*/  MOV R0, 0x400 ;  /* 0x0000040000007802 */ /* 0x000fe20000000f00 */
[----:B------:R-:W-:Y:S05]  /*9000*/  WARPSYNC.ALL ;  /* 0x0000000000007948 */ /* 0x000fea0003800000 */
[----:B------:R-:W2:Y:S01]  /*9010*/  S2R R3, SR_CgaCtaId ;  /* 0x0000000000037919 */ /* 0x000ea20000008800 */
[----:B------:R-:W-:Y:S01]  /*9020*/  ULDC UR6, c[0x0][0x218] ;  /* 0x0000860000067ab9 */ /* 0x000fe20000000800 */
[----:B------:R-:W-:Y:S01]  /*9030*/  ULDC.64 UR8, c[0x0][0x2d0] ;  /* 0x0000b40000087ab9 */ /* 0x000fe20000000a00 */
[----:B------:R-:W3:Y:S01]  /*9040*/  S2R R7, SR_CTAID.X ;  /* 0x0000000000077919 */ /* 0x000ee20000002500 */
[----:B-1----:R-:W-:-:S02]  /*9050*/  SHF.R.U32.HI R2, RZ, 0x5, R198 ;  /* 0x00000005ff027819 */ /* 0x002fc400000116c6 */
[----:B------:R-:W-:-:S05]  /*9060*/  LOP3.LUT R5, R198, 0x1f, RZ, 0xc0, !PT ;  /* 0x0000001fc6057812 */ /* 0x000fca00078ec0ff */
[----:B------:R-:W-:Y:S01]  /*9070*/  IMAD R2, R2, 0xa0, R5 ;  /* 0x000000a002027824 */ /* 0x000fe200078e0205 */
[----:B--2---:R-:W-:Y:S01]  /*9080*/  LEA R3, R3, R0, 0x18 ;  /* 0x0000000003037211 */ /* 0x004fe200078ec0ff */
[----:B---3--:R-:W-:-:S03]  /*9090*/  IMAD R7, R7, UR6, RZ ;  /* 0x0000000607077c24 */ /* 0x008fc6000f8e02ff */
[-C--:B------:R-:W-:Y:S01]  /*90a0*/  LEA R2, R2, R3.reuse, 0x5 ;  /* 0x0000000302027211 */ /* 0x080fe200078e28ff */
[----:B------:R-:W-:Y:S01]  /*90b0*/  ULDC.64 UR6, c[0x0][0x2d8] ;  /* 0x0000b60000067ab9 */ /* 0x000fe20000000a00 */
[----:B------:R-:W-:-:S03]  /*90c0*/  LEA R0, R198, R3, 0x2 ;  /* 0x00000003c6007211 */ /* 0x000fc600078e10ff */
[----:B------:R1:W-:Y:S04]  /*90d0*/  STS.128 [R2], R88 ;  /* 0x0000005802007388 */ /* 0x0003e80000000c00 */
[----:B------:R-:W-:Y:S04]  /*90e0*/  STS.128 [R2+0x10], R92 ;  /* 0x0000105c02007388 */ /* 0x000fe80000000c00 */
[----:B------:R-:W-:Y:S04]  /*90f0*/  STS.128 [R2+0x400], R96 ;  /* 0x0004006002007388 */ /* 0x000fe80000000c00 */
[----:B------:R-:W-:Y:S04]  /*9100*/  STS.128 [R2+0x410], R100 ;  /* 0x0004106402007388 */ /* 0x000fe80000000c00 */
[----:B------:R-:W-:Y:S01]  /*9110*/  STS.128 [R2+0x800], R104 ;  /* 0x0008006802007388 */ /* 0x000fe20000000c00 */
[----:B-1----:R-:W-:-:S03]  /*9120*/  IADD3 R88, P0, R7, R198, RZ ;  /* 0x000000c607587210 */ /* 0x002fc60007f1e0ff */
        /* <DEDUP_REMOVED lines=10> */
[----:B------:R-:W-:Y:S04]  /*91d0*/  LDS R14, [R0+0x1800] ;  /* 0x00180000000e7984 */ /* 0x000fe80000000800 */
[----:B------:R-:W-:Y:S04]  /*91e0*/  LDS R13, [R0+0x1a00] ;  /* 0x001a0000000d7984 */ /* 0x000fe80000000800 */
[----:B------:R-:W-:Y:S04]  /*91f0*/  LDS R16, [R0+0x1c00] ;  /* 0x001c000000107984 */ /* 0x000fe80000000800 */
[----:B------:R-:W-:Y:S04]  /*9200*/  LDS R15, [R0+0x1e00] ;  /* 0x001e0000000f7984 */ /* 0x000fe80000000800 */
[----:B------:R-:W0:Y:S04]  /*9210*/  LDS R7, [R0+0xc00] ;  /* 0x000c000000077984 */ /* 0x000e280000000800 */
        /* <DEDUP_REMOVED lines=13> */
[----:B0-----:R-:W-:-:S03]  /*92f0*/  FADD.FTZ R7, RZ, R7 ;  /* 0x00000007ff077221 */ /* 0x001fc60000010000 */
[----:B------:R-:W0:Y:S01]  /*9300*/  LDS R10, [R0+0x1200] ;  /* 0x00120000000a7984 */ /* 0x000e220000000800 */
[----:B------:R-:W-:-:S03]  /*9310*/  FADD.FTZ R7, R7, R18 ;  /* 0x0000001207077221 */ /* 0x000fc60000010000 */
        /* <DEDUP_REMOVED lines=22> */
[----:B0-----:R-:W-:-:S03]  /*9480*/  FADD.FTZ R10, RZ, R10 ;  /* 0x0000000aff0a7221 */ /* 0x001fc60000010000 */
        /* <DEDUP_REMOVED lines=21> */
[----:B0-----:R-:W-:Y:S01]  /*95e0*/  FADD.FTZ R10, R10, R29 ;  /* 0x0000001d0a0a7221 */ /* 0x001fe20000010000 */
        /* <DEDUP_REMOVED lines=235> */
.L_x_5267:
[----:B--2---:R-:W-:Y:S01]  /*a4a0*/  HFMA2.MMA R247, -RZ, RZ, 0, 1.847743988037109375e-06 ;  /* 0x0000001ffff77435 */ /* 0x004fe200000001ff */
[----:B------:R-:W-:Y:S01]  /*a4b0*/  BSSY B1, `(.L_x_5477) ;  /* 0x0000007000017945 */ /* 0x000fe20003800000 */
[----:B------:R-:W-:Y:S01]  /*a4c0*/  IMAD.MOV.U32 R249, RZ, RZ, R250 ;  /* 0x000000fffff97224 */ /* 0x000fe200078e00fa */
[----:B------:R-:W-:Y:S02]  /*a4d0*/  MOV R248, 0x1 ;  /* 0x0000000100f87802 */ /* 0x000fe40000000f00 */
[----:B------:R-:W-:-:S07]  /*a4e0*/  MOV R246, 0xffffffff ;  /* 0xffffffff00f67802 */ /* 0x000fce0000000f00 */
[----:B------:R-:W-:Y:S05]  /*a4f0*/  WARPSYNC.COLLECTIVE R246, `(.L_x_5478) ;  /* 0x00000000f6087348 */ /* 0x000fea0003c00000 */
[----:B------:R0:W1:Y:S02]  /*a500*/  SHFL.BFLY P0, R252, R249, R248, R247 ;  /* 0x0c0000f8f9fc7389 */ /* 0x00006400000000f7 */
[----:B01----:R-:W-:Y:S01]  /*a510*/  ENDCOLLECTIVE ;  /* 0x000000000000791b */ /* 0x003fe20003800000 */
.L_x_5478:
[----:B------:R-:W-:Y:S05]  /*a520*/  BSYNC B1 ;  /* 0x0000000000017941 */ /* 0x000fea0003800000 */
.L_x_5477:
[----:B------:R-:W-:Y:S01]  /*a530*/  MOV R246, R252 ;  /* 0x000000fc00f67202 */ /* 0x000fe20000000f00 */
[----:B------:R-:W-:Y:S01]  /*a540*/  HFMA2.MMA R247, -RZ, RZ, 0, 1.847743988037109375e-06 ;  /* 0x0000001ffff77435 */ /* 0x000fe200000001ff */
[----:B------:R-:W-:Y:S01]  /*a550*/  MOV R249, R251 ;  /* 0x000000fb00f97202 */ /* 0x000fe20000000f00 */
[----:B------:R-:W-:Y:S02]  /*a560*/  IMAD.MOV.U32 R248, RZ, RZ, 0x1 ;  /* 0x00000001fff87424 */ /* 0x000fe400078e00ff */
[----:B------:R-:W-:Y:S01]  /*a570*/  FADD.FTZ R250, R246, R250 ;  /* 0x000000faf6fa7221 */ /* 0x000fe20000010000 */
[----:B------:R-:W-:-:S07]  /*a580*/  MOV R246, 0xffffffff ;  /* 0xffffffff00f67802 */ /* 0x000fce0000000f00 */
[----:B------:R-:W-:Y:S05]  /*a590*/  WARPSYNC.COLLECTIVE R246, `(.L_x_5479) ;  /* 0x00000000f6087348 */ /* 0x000fea0003c00000 */
[----:B------:R0:W1:Y:S02]  /*a5a0*/  SHFL.BFLY P0, R252, R249, R248, R247 ;  /* 0x0c0000f8f9fc7389 */ /* 0x00006400000000f7 */
[----:B01----:R-:W-:Y:S01]  /*a5b0*/  ENDCOLLECTIVE ;  /* 0x000000000000791b */ /* 0x003fe20003800000 */
.L_x_5479:
        /* <DEDUP_REMOVED lines=8> */
.L_x_5480:
[----:B------:R-:W-:Y:S02]  /*a640*/  MOV R249, R251 ;  /* 0x000000fb00f97202 */ /* 0x000fe40000000f00 */
[----:B------:R-:W-:-:S05]  /*a650*/  MOV R246, R252 ;  /* 0x000000fc00f67202 */ /* 0x000fca0000000f00 */
[----:B------:R-:W-:Y:S01]  /*a660*/  FADD.FTZ R250, R250, R246 ;  /* 0x000000f6fafa7221 */ /* 0x000fe20000010000 */
[----:B------:R-:W-:-:S07]  /*a670*/  MOV R246, 0xffffffff ;  /* 0xffffffff00f67802 */ /* 0x000fce0000000f00 */
[----:B------:R-:W-:Y:S05]  /*a680*/  WARPSYNC.COLLECTIVE R246, `(.L_x_5481) ;  /* 0x00000000f6087348 */ /* 0x000fea0003c00000 */
[----:B------:R0:W1:Y:S02]  /*a690*/  SHFL.BFLY P0, R252, R249, R248, R247 ;  /* 0x0c0000f8f9fc7389 */ /* 0x00006400000000f7 */
[----:B01----:R-:W-:Y:S01]  /*a6a0*/  ENDCOLLECTIVE ;  /* 0x000000000000791b */ /* 0x003fe20003800000 */
.L_x_5481:
        /* <DEDUP_REMOVED lines=8> */
.L_x_5482:
[----:B------:R-:W-:Y:S02]  /*a730*/  MOV R249, R251 ;  /* 0x000000fb00f97202 */ /* 0x000fe40000000f00 */
[----:B------:R-:W-:-:S05]  /*a740*/  MOV R246, R252 ;  /* 0x000000fc00f67202 */ /* 0x000fca0000000f00 */
[----:B------:R-:W-:Y:S01]  /*a750*/  FADD.FTZ R250, R250, R246 ;  /* 0x000000f6fafa7221 */ /* 0x000fe20000010000 */
[----:B------:R-:W-:-:S07]  /*a760*/  MOV R246, 0xffffffff ;  /* 0xffffffff00f67802 */ /* 0x000fce0000000f00 */
[----:B------:R-:W-:Y:S05]  /*a770*/  WARPSYNC.COLLECTIVE R246, `(.L_x_5483) ;  /* 0x00000000f6087348 */ /* 0x000fea0003c00000 */
[----:B------:R0:W1:Y:S02]  /*a780*/  SHFL.BFLY P0, R252, R249, R248, R247 ;  /* 0x0c0000f8f9fc7389 */ /* 0x00006400000000f7 */
[----:B01----:R-:W-:Y:S01]  /*a790*/  ENDCOLLECTIVE ;  /* 0x000000000000791b */ /* 0x003fe20003800000 */
.L_x_5483:
[----:B------:R-:W-:Y:S01]  /*a7a0*/  HFMA2.MMA R248, -RZ, RZ, 0, 4.76837158203125e-07 ;  /* 0x00000008fff87435 */ /* 0x000fe200000001ff */
[----:B------:R-:W-:Y:S01]  /*a7b0*/  IMAD.MOV.U32 R249, RZ, RZ, R250 ;  /* 0x000000fffff97224 */ /* 0x000fe200078e00fa */
[----:B------:R-:W-:-:S05]  /*a7c0*/  MOV R246, R252 ;  /* 0x000000fc00f67202 */ /* 0x000fca0000000f00 */
[----:B------:R-:W-:Y:S01]  /*a7d0*/  FADD.FTZ R251, R251, R246 ;  /* 0x000000f6fbfb7221 */ /* 0x000fe20000010000 */
[----:B------:R-:W-:-:S07]  /*a7e0*/  MOV R246, 0xffffffff ;  /* 0xffffffff00f67802 */ /* 0x000fce0000000f00 */
[----:B------:R-:W-:Y:S05]  /*a7f0*/  WARPSYNC.COLLECTIVE R246, `(.L_x_5484) ;  /* 0x00000000f6087348 */ /* 0x000fea0003c00000 */
[----:B------:R0:W1:Y:S02]  /*a800*/  SHFL.BFLY P0, R252, R249, R248, R247 ;  /* 0x0c0000f8f9fc7389 */ /* 0x00006400000000f7 */
[----:B01----:R-:W-:Y:S01]  /*a810*/  ENDCOLLECTIVE ;  /* 0x000000000000791b */ /* 0x003fe20003800000 */
.L_x_5484:
[----:B------:R-:W-:Y:S02]  /*a820*/  MOV R249, R251 ;  /* 0x000000fb00f97202 */ /* 0x000fe40000000f00 */
[----:B------:R-:W-:-:S05]  /*a830*/  MOV R246, R252 ;  /* 0x000000fc00f67202 */ /* 0x000fca0000000f00 */
[----:B------:R-:W-:Y:S01]  /*a840*/  FADD.FTZ R250, R250, R246 ;  /* 0x000000f6fafa7221 */ /* 0x000fe20000010000 */
[----:B------:R-:W-:-:S07]  /*a850*/  MOV R246, 0xffffffff ;  /* 0xffffffff00f67802 */ /* 0x000fce0000000f00 */
[----:B------:R-:W-:Y:S05]  /*a860*/  WARPSYNC.COLLECTIVE R246, `(.L_x_5485) ;  /* 0x00000000f6087348 */ /* 0x000fea0003c00000 */
[----:B------:R0:W1:Y:S02]  /*a870*/  SHFL.BFLY P0, R252, R249, R248, R247 ;  /* 0x0c0000f8f9fc7389 */ /* 0x00006400000000f7 */
[----:B01----:R-:W-:Y:S01]  /*a880*/  ENDCOLLECTIVE ;  /* 0x000000000000791b */ /* 0x003fe20003800000 */
.L_x_5485:
[----:B------:R-:W-:Y:S01]  /*a890*/  HFMA2.MMA R248, -RZ, RZ, 0, 9.5367431640625e-07 ;  /* 0x00000010fff87435 */ /* 0x000fe200000001ff */
[----:B------:R-:W-:Y:S01]  /*a8a0*/  MOV R249, R250 ;  /* 0x000000fa00f97202 */ /* 0x000fe20000000f00 */
[----:B------:R-:W-:-:S04]  /*a8b0*/  IMAD.MOV.U32 R246, RZ, RZ, R252 ;  /* 0x000000fffff67224 */ /* 0x000fc800078e00fc */
[----:B------:R-:W-:Y:S01]  /*a8c0*/  FADD.FTZ R251, R251, R246 ;  /* 0x000000f6fbfb7221 */ /* 0x000fe20000010000 */
[----:B------:R-:W-:-:S07]  /*a8d0*/  MOV R246, 0xffffffff ;  /* 0xffffffff00f67802 */ /* 0x000fce0000000f00 */
[----:B------:R-:W-:Y:S05]  /*a8e0*/  WARPSYNC.COLLECTIVE R246, `(.L_x_5486) ;  /* 0x00000000f6087348 */ /* 0x000fea0003c00000 */
[----:B------:R0:W1:Y:S02]  /*a8f0*/  SHFL.BFLY P0, R252, R249, R248, R247 ;  /* 0x0c0000f8f9fc7389 */ /* 0x00006400000000f7 */
[----:B01----:R-:W-:Y:S01]  /*a900*/  ENDCOLLECTIVE ;  /* 0x000000000000791b */ /* 0x003fe20003800000 */
.L_x_5486:
[----:B------:R-:W-:Y:S01]  /*a910*/  MOV R249, R251 ;  /* 0x000000fb00f97202 */ /* 0x000fe20000000f00 */
[----:B------:R0:W-:Y:S06]  /*a920*/  STL [R1+0x18], R252 ;  /* 0x000018fc01007387 */ /* 0x0001ec0000100800 */
[----:B0-----:R-:W-:Y:S05]  /*a930*/  WARPSYNC.COLLECTIVE R246, `(.L_x_5487) ;  /* 0x00000000f6087348 */ /* 0x001fea0003c00000 */
[----:B0-----:R0:W1:Y:S02]  /*a940*/  SHFL.BFLY P0, R252, R249, R248, R247 ;  /* 0x0c0000f8f9fc7389 */ /* 0x00106400000000f7 */
[----:B01----:R-:W-:Y:S01]  /*a950*/  ENDCOLLECTIVE ;  /* 0x000000000000791b */ /* 0x003fe20003800000 */
.L_x_5487:
[----:B------:R-:W-:Y:S01]  /*a960*/  MOV R246, R252 ;  /* 0x000000fc00f67202 */ /* 0x000fe20000000f00 */
[----:B------:R-:W-:Y:S06]  /*a970*/  BRA `(.L_x_5488) ;  /* 0xffffff8c001c7947 */ /* 0x000fec000383ffff */
.L_x_5489:
        /* <DEDUP_REMOVED lines=16> */
.L_x_16921:


//--------------------- .text._ZN10layer_norm13ln_bwd_kernelINS_13Kernel_traitsI13__nv_bfloat16S2_fS2_fjLj1280ELj1ELj4ELj1ELj16ENS_18Kernel_traits_baseILj1280ES2_S2_fS2_fjLj128EEEEELb0ELb0ELb0ELb0EEEvNS_9BwdParamsE --------------------------
	.section	.text._ZN10layer_norm13ln_bwd_kernelINS_13Kernel_traitsI13__nv_bfloat16S2_fS2_fjLj1280ELj1ELj4ELj1ELj16ENS_18Kernel_traits_baseILj1280ES2_S2_fS2_fjLj128EEEEELb0ELb0ELb0ELb0EEEvNS_9BwdParamsE,"ax",@progbits
	.align	128
        .global         _ZN10layer_norm13ln_bwd_kernelINS_13Kernel_traitsI13__nv_bfloat16S2_fS2_fjLj1280ELj1ELj4ELj1ELj16ENS_18Kernel_traits_baseILj1280ES2_S2_fS2_fjLj128EEEEELb0ELb0ELb0ELb0EEEvNS_9BwdParamsE
        .type           _ZN10layer_norm13ln_bwd_kernelINS_13Kernel_traitsI13__nv_bfloat16S2_fS2_fjLj1280ELj1ELj4ELj1ELj16ENS_18Kernel_traits_baseILj1280ES2_S2_fS2_fjLj128EEEEELb0ELb0ELb0ELb0EEEvNS_9BwdParamsE,@function
        .size           _ZN10layer_norm13ln_bwd_kernelINS_13Kernel_traitsI13__nv_bfloat16S2_fS2_fjLj1280ELj1ELj4ELj1ELj16ENS_18Kernel_traits_baseILj1280ES2_S2_fS2_fjLj128EEEEELb0ELb0ELb0ELb0EEEvNS_9BwdParamsE,(.L_x_16922 - _ZN10layer_norm13ln_bwd_kernelINS_13Kernel_traitsI13__nv_bfloat16S2_fS2_fjLj1280ELj1ELj4ELj1ELj16ENS_18Kernel_traits_baseILj1280ES2_S2_fS2_fjLj128EEEEELb0ELb0ELb0ELb0EEEvNS_9BwdParamsE)
        .other          _ZN10layer_norm13ln_bwd_kernelINS_13Kernel_traitsI13__nv_bfloat16S2_fS2_fjLj1280ELj1ELj4ELj1ELj16ENS_18Kernel_traits_baseILj1280ES2_S2_fS2_fjLj128EEEEELb0ELb0ELb0ELb0EEEvNS_9BwdParamsE,@"STO_CUDA_ENTRY STV_DEFAULT"
_ZN10layer_norm13ln_bwd_kernelINS_13Kernel_traitsI13__nv_bfloat16S2_fS2_fjLj1280ELj1ELj4ELj1ELj16ENS_18Kernel_traits_baseILj1280ES2_S2_fS2_fjLj128EEEEELb0ELb0ELb0ELb0EEEvNS_9BwdParamsE:
.text._ZN10layer_norm13ln_bwd_kernelINS_13Kernel_traitsI13__nv_bfloat16S2_fS2_fjLj1280ELj1ELj4ELj1ELj16ENS_18Kernel_traits_baseILj1280ES2_S2_fS2_fjLj128EEEEELb0ELb0ELb0ELb0EEEvNS_9BwdParamsE:
        /* <DEDUP_REMOVED lines=13> */
[----:B0-----:R-:W-:Y:S02]  /*00d0*/  IADD3 R1, R1, -0x50, RZ ;  /* 0xffffffb001017810 */ /* 0x001fe40007ffe0ff */
        /* <DEDUP_REMOVED lines=17> */
[----:B------:R-:W-:Y:S01]  /*01f0*/  BSSY B0, `(.L_x_5490) ;  /* 0x00003d4000007945 */ /* 0x000fe20003800000 */
[----:B------:R-:W4:Y:S01]  /*0200*/  @P5 LDC.64 R24, c[0x0][0x260] ;  /* 0x00009800ff185b82 */ /* 0x000f220000000a00 */
[C---:B-1----:R-:W-:Y:S01]  /*0210*/  @P1 IMAD.WIDE.U32 R18, R27.reuse, 0x10, R16 ;  /* 0x000000101b121825 */ /* 0x042fe200078e0010 */
[----:B------:R-:W-:Y:S02]  /*0220*/  @P1 IADD3 R27, R27, 0x20, RZ ;  /* 0x000000201b1b1810 */ /* 0x000fe40007ffe0ff */
[----:B------:R-:W-:Y:S02]  /*0230*/  CS2R R28, SRZ ;  /* 0x00000000001c7805 */ /* 0x000fe4000001ff00 */
[----:B------:R-:W-:Y:S01]  /*0240*/  P2R R232, PR, RZ, 0x20 ;  /* 0x00000020ffe87803 */ /* 0x000fe20000000000 */
        /* <DEDUP_REMOVED lines=52> */
[C---:B-----5:R-:W-:Y:S01]  /*0590*/  SHF.L.U32 R23, R64.reuse, 0x10, RZ ;  /* 0x0000001040177819 */ /* 0x060fe200000006ff */
[----:B------:R-:W-:Y:S01]  /*05a0*/  ULDC.64 UR6, c[0x0][0x270] ;  /* 0x00009c0000067ab9 */ /* 0x000fe20000000a00 */
[C---:B------:R-:W-:Y:S01]  /*05b0*/  SHF.L.U32 R24, R65.reuse, 0x10, RZ ;  /* 0x0000001041187819 */ /* 0x040fe200000006ff */
[----:B------:R-:W-:Y:S01]  /*05c0*/  HFMA2.MMA R29, -RZ, RZ, 0, 0 ;  /* 0x00000000ff1d7435 */ /* 0x000fe200000001ff */
[----:B------:R-:W-:Y:S01]  /*05d0*/  @P0 PRMT R0, R64, 0x7632, R0 ;  /* 0x0000763240000816 */ /* 0x000fe20000000000 */
[----:B------:R0:W-:Y:S01]  /*05e0*/  STL [R1+0x4c], R23 ;  /* 0x00004c1701007387 */ /* 0x0001e20000100800 */
[----:B------:R-:W-:Y:S02]  /*05f0*/  @P2 PRMT R22, R12, 0x7632, R22 ;  /* 0x000076320c162816 */ /* 0x000fe40000000016 */
[----:B------:R-:W-:Y:S01]  /*0600*/  @P0 PRMT R2, R65, 0x7632, R2 ;  /* 0x0000763241020816 */ /* 0x000fe20000000002 */
[----:B------:R1:W-:Y:S01]  /*0610*/  STL [R1+0x44], R24 ;  /* 0x0000441801007387 */ /* 0x0003e20000100800 */
[----:B------:R-:W-:-:S02]  /*0620*/  SHF.L.U32 R0, R0, 0x10, RZ ;  /* 0x0000001000007819 */ /* 0x000fc400000006ff */
[C---:B------:R-:W-:Y:S02]  /*0630*/  @P0 PRMT R16, R66.reuse, 0x7632, R16 ;  /* 0x0000763242100816 */ /* 0x040fe40000000010 */
[C---:B------:R-:W-:Y:S02]  /*0640*/  @P0 PRMT R17, R67.reuse, 0x7632, R17 ;  /* 0x0000763243110816 */ /* 0x040fe40000000011 */
[----:B0-----:R-:W-:Y:S02]  /*0650*/  SHF.L.U32 R23, R66, 0x10, RZ ;  /* 0x0000001042177819 */ /* 0x001fe400000006ff */
[C---:B------:R-:W-:Y:S02]  /*0660*/  @P5 PRMT R239, R4.reuse, 0x7632, R239 ;  /* 0x0000763204ef5816 */ /* 0x040fe400000000ef */
[----:B-1----:R-:W-:Y:S01]  /*0670*/  SHF.L.U32 R24, R67, 0x10, RZ ;  /* 0x0000001043187819 */ /* 0x002fe200000006ff */
[----:B------:R0:W-:Y:S01]  /*0680*/  STL [R1+0x3c], R23 ;  /* 0x00003c1701007387 */ /* 0x0001e20000100800 */
[----:B------:R-:W-:-:S02]  /*0690*/  SHF.L.U32 R240, R4, 0x10, RZ ;  /* 0x0000001004f07819 */ /* 0x000fc400000006ff */
[----:B------:R-:W-:Y:S01]  /*06a0*/  SHF.L.U32 R4, R2, 0x10, RZ ;  /* 0x0000001002047819 */ /* 0x000fe200000006ff */
[----:B------:R1:W-:Y:S01]  /*06b0*/  STL [R1+0x34], R24 ;  /* 0x0000341801007387 */ /* 0x0003e20000100800 */
[----:B------:R-:W-:Y:S02]  /*06c0*/  SHF.L.U32 R2, R16, 0x10, RZ ;  /* 0x0000001010027819 */ /* 0x000fe400000006ff */
[C---:B------:R-:W-:Y:S02]  /*06d0*/  @P1 PRMT R18, R108.reuse, 0x7632, R18 ;  /* 0x000076326c121816 */ /* 0x040fe40000000012 */
[----:B------:R-:W-:Y:S02]  /*06e0*/  @P1 PRMT R19, R109, 0x7632, R19 ;  /* 0x000076326d131816 */ /* 0x000fe40000000013 */
[----:B0-----:R-:W-:Y:S02]  /*06f0*/  SHF.L.U32 R23, R108, 0x10, RZ ;  /* 0x000000106c177819 */ /* 0x001fe400000006ff */
[----:B------:R-:W-:-:S02]  /*0700*/  @P1 PRMT R20, R110, 0x7632, R20 ;  /* 0x000076326e141816 */ /* 0x000fc40000000014 */
[----:B-1----:R-:W-:Y:S01]  /*0710*/  SHF.L.U32 R24, R109, 0x10, RZ ;  /* 0x000000106d187819 */ /* 0x002fe200000006ff */
[----:B------:R0:W-:Y:S01]  /*0720*/  STL [R1+0x2c], R23 ;  /* 0x00002c1701007387 */ /* 0x0001e20000100800 */
[----:B------:R-:W-:Y:S02]  /*0730*/  @P1 PRMT R21, R111, 0x7632, R21 ;  /* 0x000076326f151816 */ /* 0x000fe40000000015 */
[----:B------:R-:W-:Y:S01]  /*0740*/  ISETP.NE.U32.AND P4, PT, RZ, UR6, PT ;  /* 0x00000006ff007c0c */ /* 0x000fe2000bf85070 */
[----:B------:R1:W-:Y:S01]  /*0750*/  STL [R1+0x24], R24 ;  /* 0x0000241801007387 */ /* 0x0003e20000100800 */
[----:B------:R-:W-:Y:S01]  /*0760*/  ULDC.U8 UR6, c[0x0][0x2a0] ;  /* 0x0000a80000067ab9 */ /* 0x000fe20000000000 */
[----:B------:R-:W-:Y:S02]  /*0770*/  @P5 PRMT R237, R5, 0x7632, R237 ;  /* 0x0000763205ed5816 */ /* 0x000fe400000000ed */
[----:B------:R-:W-:Y:S02]  /*0780*/  @P5 PRMT R235, R6, 0x7632, R235 ;  /* 0x0000763206eb5816 */ /* 0x000fe400000000eb */
[----:B0-----:R-:W-:-:S02]  /*0790*/  SHF.L.U32 R23, R110, 0x10, RZ ;  /* 0x000000106e177819 */ /* 0x001fc400000006ff */
[----:B------:R-:W-:Y:S02]  /*07a0*/  @P5 PRMT R233, R7, 0x7632, R233 ;  /* 0x0000763207e95816 */ /* 0x000fe400000000e9 */
[----:B-1----:R-:W-:Y:S01]  /*07b0*/  SHF.L.U32 R24, R111, 0x10, RZ ;  /* 0x000000106f187819 */ /* 0x002fe200000006ff */
[----:B------:R0:W-:Y:S01]  /*07c0*/  STL [R1+0x1c], R23 ;  /* 0x00001c1701007387 */ /* 0x0001e20000100800 */
[----:B------:R-:W-:Y:S02]  /*07d0*/  @P2 PRMT R251, R14, 0x7632, R251 ;  /* 0x000076320efb2816 */ /* 0x000fe400000000fb */
[----:B------:R-:W-:Y:S01]  /*07e0*/  @P2 PRMT R249, R15, 0x7632, R249 ;  /* 0x000076320ff92816 */ /* 0x000fe200000000f9 */
[----:B------:R-:W-:Y:S01]  /*07f0*/  STL [R1+0x14], R24 ;  /* 0x0000141801007387 */ /* 0x000fe20000100800 */
[----:B------:R-:W-:Y:S02]  /*0800*/  @P3 PRMT R247, R8, 0x7632, R247 ;  /* 0x0000763208f73816 */ /* 0x000fe400000000f7 */
[----:B------:R-:W-:-:S02]  /*0810*/  @P3 PRMT R245, R9, 0x7632, R245 ;  /* 0x0000763209f53816 */ /* 0x000fc400000000f5 */
[----:B------:R-:W-:Y:S02]  /*0820*/  @P3 PRMT R243, R10, 0x7632, R243 ;  /* 0x000076320af33816 */ /* 0x000fe400000000f3 */
[----:B0-----:R-:W-:Y:S02]  /*0830*/  SHF.L.U32 R23, R12, 0x10, RZ ;  /* 0x000000100c177819 */ /* 0x001fe400000006ff */
[C---:B------:R-:W-:Y:S02]  /*0840*/  @P2 PRMT R12, R13.reuse, 0x7632, R12 ;  /* 0x000076320d0c2816 */ /* 0x040fe4000000000c */
[----:B------:R-:W-:Y:S01]  /*0850*/  SHF.L.U32 R13, R13, 0x10, RZ ;  /* 0x000000100d0d7819 */ /* 0x000fe200000006ff */
[----:B------:R-:W-:Y:S01]  /*0860*/  STL [R1+0xc], R23 ;  /* 0x00000c1701007387 */ /* 0x000fe20000100800 */
[----:B------:R-:W-:Y:S02]  /*0870*/  @P3 PRMT R241, R11, 0x7632, R241 ;  /* 0x000076320bf13816 */ /* 0x000fe400000000f1 */
[----:B------:R-:W-:Y:S01]  /*0880*/  ISETP.NE.AND P5, PT, RZ, UR6, PT ;  /* 0x00000006ff007c0c */ /* 0x000fe2000bfa5270 */
[----:B------:R-:W-:Y:S01]  /*0890*/  STL [R1+0x4], R13 ;  /* 0x0000040d01007387 */ /* 0x000fe20000100800 */
[----:B------:R-:W-:-:S02]  /*08a0*/  SHF.L.U32 R252, R14, 0x10, RZ ;  /* 0x000000100efc7819 */ /* 0x000fc400000006ff */
[----:B------:R-:W-:Y:S01]  /*08b0*/  SHF.L.U32 R250, R15, 0x10, RZ ;  /* 0x000000100ffa7819 */ /* 0x000fe200000006ff */
[----:B------:R0:W-:Y:S01]  /*08c0*/  STL [R1+0x48], R0 ;  /* 0x0000480001007387 */ /* 0x0001e20000100800 */
[----:B------:R-:W-:Y:S02]  /*08d0*/  SHF.L.U32 R248, R8, 0x10, RZ ;  /* 0x0000001008f87819 */ /* 0x000fe400000006ff */
[----:B------:R-:W-:Y:S01]  /*08e0*/  SHF.L.U32 R246, R9, 0x10, RZ ;  /* 0x0000001009f67819 */ /* 0x000fe200000006ff */
[----:B------:R1:W-:Y:S01]  /*08f0*/  STL [R1+0x40], R4 ;  /* 0x0000400401007387 */ /* 0x0003e20000100800 */
[----:B------:R-:W-:Y:S02]  /*0900*/  SHF.L.U32 R244, R10, 0x10, RZ ;  /* 0x000000100af47819 */ /* 0x000fe400000006ff */
[----:B------:R-:W-:Y:S01]  /*0910*/  SHF.L.U32 R242, R11, 0x10, RZ ;  /* 0x000000100bf27819 */ /* 0x000fe200000006ff */
[----:B------:R2:W-:Y:S01]  /*0920*/  STL [R1+0x38], R2 ;  /* 0x0000380201007387 */ /* 0x0005e20000100800 */
[----:B------:R-:W-:-:S02]  /*0930*/  SHF.L.U32 R238, R5, 0x10, RZ ;  /* 0x0000001005ee7819 */ /* 0x000fc400000006ff */
[----:B0-----:R-:W-:Y:S02]  /*0940*/  SHF.L.U32 R0, R17, 0x10, RZ ;  /* 0x0000001011007819 */ /* 0x001fe400000006ff */
[----:B------:R-:W-:Y:S02]  /*0950*/  SHF.L.U32 R236, R6, 0x10, RZ ;  /* 0x0000001006ec7819 */ /* 0x000fe400000006ff */
[----:B-1----:R-:W-:Y:S01]  /*0960*/  SHF.L.U32 R4, R18, 0x10, RZ ;  /* 0x0000001012047819 */ /* 0x002fe200000006ff */
[----:B------:R0:W-:Y:S01]  /*0970*/  STL [R1+0x30], R0 ;  /* 0x0000300001007387 */ /* 0x0001e20000100800 */
[----:B------:R-:W-:Y:S02]  /*0980*/  SHF.L.U32 R234, R7, 0x10, RZ ;  /* 0x0000001007ea7819 */ /* 0x000fe400000006ff */
[----:B--2---:R-:W-:Y:S01]  /*0990*/  SHF.L.U32 R2, R19, 0x10, RZ ;  /* 0x0000001013027819 */ /* 0x004fe200000006ff */
[----:B------:R1:W-:Y:S01]  /*09a0*/  STL [R1+0x28], R4 ;  /* 0x0000280401007387 */ /* 0x0003e20000100800 */
[----:B------:R-:W-:-:S02]  /*09b0*/  ISETP.NE.AND.EX P4, PT, RZ, UR7, PT, P4 ;  /* 0x00000007ff007c0c */ /* 0x000fc4000bf85340 */
[----:B------:R-:W-:Y:S01]  /*09c0*/  SHF.L.U32 R251, R251, 0x10, RZ ;  /* 0x00000010fbfb7819 */ /* 0x000fe200000006ff */
[----:B------:R2:W-:Y:S01]  /*09d0*/  STL [R1+0x20], R2 ;  /* 0x0000200201007387 */ /* 0x0005e20000100800 */
[----:B------:R-:W-:Y:S02]  /*09e0*/  SHF.L.U32 R249, R249, 0x10, RZ ;  /* 0x00000010f9f97819 */ /* 0x000fe400000006ff */
[----:B0-----:R-:W-:Y:S02]  /*09f0*/  SHF.L.U32 R0, R20, 0x10, RZ ;  /* 0x0000001014007819 */ /* 0x001fe400000006ff */
[----:B------:R-:W-:Y:S02]  /*0a00*/  SHF.L.U32 R247, R247, 0x10, RZ ;  /* 0x00000010f7f77819 */ /* 0x000fe400000006ff */
[----:B-1----:R-:W-:Y:S01]  /*0a10*/  SHF.L.U32 R4, R21, 0x10, RZ ;  /* 0x0000001015047819 */ /* 0x002fe200000006ff */
[----:B------:R0:W-:Y:S01]  /*0a20*/  STL [R1+0x18], R0 ;  /* 0x0000180001007387 */ /* 0x0001e20000100800 */
[----:B------:R-:W-:-:S02]  /*0a30*/  SHF.L.U32 R245, R245, 0x10, RZ ;  /* 0x00000010f5f57819 */ /* 0x000fc400000006ff */
[----:B--2---:R-:W-:Y:S01]  /*0a40*/  SHF.L.U32 R2, R22, 0x10, RZ ;  /* 0x0000001016027819 */ /* 0x004fe200000006ff */
[----:B------:R1:W-:Y:S01]  /*0a50*/  STL [R1+0x10], R4 ;  /* 0x0000100401007387 */ /* 0x0003e20000100800 */
[----:B------:R-:W-:Y:S02]  /*0a60*/  SHF.L.U32 R243, R243, 0x10, RZ ;  /* 0x00000010f3f37819 */ /* 0x000fe400000006ff */
[----:B------:R-:W-:Y:S01]  /*0a70*/  SHF.L.U32 R241, R241, 0x10, RZ ;  /* 0x00000010f1f17819 */ /* 0x000fe200000006ff */
[----:B------:R1:W-:Y:S01]  /*0a80*/  STL [R1+0x8], R2 ;  /* 0x0000080201007387 */ /* 0x0003e20000100800 */
[----:B------:R-:W-:Y:S02]  /*0a90*/  P2R R231, PR, RZ, 0x20 ;  /* 0x00000020ffe77803 */ /* 0x000fe40000000000 */
[----:B0-----:R-:W-:Y:S02]  /*0aa0*/  SHF.L.U32 R0, R12, 0x10, RZ ;  /* 0x000000100c007819 */ /* 0x001fe400000006ff */
[----:B------:R-:W-:-:S02]  /*0ab0*/  SHF.L.U32 R239, R239, 0x10, RZ ;  /* 0x00000010efef7819 */ /* 0x000fc400000006ff */
[----:B------:R-:W-:Y:S01]  /*0ac0*/  SHF.L.U32 R237, R237, 0x10, RZ ;  /* 0x00000010eded7819 */ /* 0x000fe200000006ff */
[----:B------:R1:W-:Y:S01]  /*0ad0*/  STL [R1], R0 ;  /* 0x0000000001007387 */ /* 0x0003e20000100800 */
[----:B------:R-:W-:Y:S02]  /*0ae0*/  SHF.L.U32 R235, R235, 0x10, RZ ;  /* 0x00000010ebeb7819 */ /* 0x000fe400000006ff */
[----:B------:R-:W-:-:S07]  /*0af0*/  SHF.L.U32 R233, R233, 0x10, RZ ;  /* 0x00000010e9e97819 */ /* 0x000fce00000006ff */
.L_x_5513:
[----:B-1----:R-:W0:Y:S01]  /*0b00*/  @P4 LDC.64 R4, c[0x0][0x270] ;  /* 0x00009c00ff044b82 */ /* 0x002e220000000a00 */
[----:B------:R-:W-:Y:S02]  /*0b10*/  SHF.R.S32.HI R2, RZ, 0x1f, R3 ;  /* 0x0000001fff027819 */ /* 0x000fe40000011403 */
[----:B------:R-:W-:-:S05]  /*0b20*/  ISETP.NE.AND P6, PT, R231, RZ, PT ;  /* 0x000000ffe700720c */ /* 0x000fca0003fc5270 */
[----:B--234-:R-:W1:Y:S01]  /*0b30*/  LDC.64 R156, c[0x0][0x250] ;  /* 0x00009400ff9c7b82 */ /* 0x01ce620000000a00 */
[----:B0-----:R-:W-:-:S04]  /*0b40*/  @P4 LEA R4, P5, R3, R4, 0x1 ;  /* 0x0000000403044211 */ /* 0x001fc800078a08ff */
[----:B------:R-:W-:-:S05]  /*0b50*/  @P4 LEA.HI.X R5, R3, R5, R2, 0x1, P5 ;  /* 0x0000000503054211 */ /* 0x000fca00028f0c02 */
[----:B------:R1:W2:Y:S02]  /*0b60*/  @P4 LDG.E.U16 R2, desc[UR4][R4.64] ;  /* 0x0000000404024981 */ /* 0x0002a4000c1e1500 */
[----:B-1----:R-:W-:-:S05]  /*0b70*/  IMAD.WIDE R4, R3, 0x4, R156 ;  /* 0x0000000403047825 */ /* 0x002fca00078e029c */
[----:B------:R0:W3:Y:S02]  /*0b80*/  LDG.E R204, desc[UR4][R4.64] ;  /* 0x0000000404cc7981 */ /* 0x0000e4000c1e1900 */
[----:B0-----:R-:W0:Y:S01]  /*0b90*/  LDC.64 R4, c[0x0][0x258] ;  /* 0x00009600ff047b82 */ /* 0x001e220000000a00 */
[----:B------:R-:W1:Y:S01]  /*0ba0*/  S2R R158, SR_TID.X ;  /* 0x00000000009e7919 */ /* 0x000e620000002100 */
[----:B------:R-:W-:Y:S01]  /*0bb0*/  MOV R229, UR13 ;  /* 0x0000000d00e57c02 */ /* 0x000fe20008000f00 */
[----:B0-----:R-:W-:-:S06]  /*0bc0*/  IMAD.WIDE R4, R3, 0x4, R4 ;  /* 0x0000000403047825 */ /* 0x001fcc00078e0204 */
[----:B------:R0:W5:Y:S01]  /*0bd0*/  LDG.E R5, desc[UR4][R4.64] ;  /* 0x0000000404057981 */ /* 0x000162000c1e1900 */
[----:B------:R-:W-:Y:S01]  /*0be0*/  BSSY B1, `(.L_x_5492) ;  /* 0x0000067000017945 */ /* 0x000fe20003800000 */
[----:B------:R-:W-:Y:S02]  /*0bf0*/  MOV R209, RZ ;  /* 0x000000ff00d17202 */ /* 0x000fe40000000f00 */
[----:B-1----:R-:W-:Y:S02]  /*0c00*/  LOP3.LUT R230, R158, 0x1f, RZ, 0xc0, !PT ;  /* 0x0000001f9ee67812 */ /* 0x002fe400078ec0ff */
[----:B------:R-:W-:Y:S02]  /*0c10*/  MOV R210, RZ ;  /* 0x000000ff00d27202 */ /* 0x000fe40000000f00 */
[----:B0-----:R-:W-:Y:S02]  /*0c20*/  MOV R4, 0x3f800000 ;  /* 0x3f80000000047802 */ /* 0x001fe40000000f00 */
[----:B--2---:R-:W-:Y:S01]  /*0c30*/  @P4 SHF.L.U32 R4, R2, 0x10, RZ ;  /* 0x0000001002044819 */ /* 0x004fe200000006ff */
[----:B------:R-:W-:-:S05]  /*0c40*/  IMAD R2, R3, R229, RZ ;  /* 0x000000e503027224 */ /* 0x000fca00078e02ff */
[----:B------:R-:W-:-:S04]  /*0c50*/  SHF.R.S32.HI R156, RZ, 0x1f, R2 ;  /* 0x0000001fff9c7819 */ /* 0x000fc80000011402 */
[----:B------:R-:W-:-:S04]  /*0c60*/  LEA.HI R2, R156, R2, RZ, 0x3 ;  /* 0x000000029c027211 */ /* 0x000fc800078f18ff */
[----:B------:R-:W-:Y:S02]  /*0c70*/  LEA.HI.SX32 R2, R2, R230, 0x1d ;  /* 0x000000e602027211 */ /* 0x000fe400078feaff */
[----:B---3--:R-:W-:Y:S02]  /*0c80*/  FSEL R204, R204, RZ, !P6 ;  /* 0x000000ffcccc7208 */ /* 0x008fe40007000000 */
[----:B------:R-:W-:Y:S01]  /*0c90*/  MOV R213, R2 ;  /* 0x0000000200d57202 */ /* 0x000fe20000000f00 */
        /* <DEDUP_REMOVED lines=11> */
[----:B------:R-:W4:Y:S01]  /*0d50*/  LDL R222, [R1+0x34] ;  /* 0x0000340001de7983 */ /* 0x000f220000100800 */
[C---:B------:R-:W-:Y:S01]  /*0d60*/  LEA R24, P6, R2.reuse, UR10, 0x5 ;  /* 0x0000000a02187c11 */ /* 0x040fe2000f8c28ff */
[----:B0-----:R-:W-:-:S02]  /*0d70*/  IMAD.WIDE.U32 R160, R2, 0x10, R160 ;  /* 0x0000001002a07825 */ /* 0x001fc400078e00a0 */
[----:B------:R-:W5:Y:S01]  /*0d80*/  @P5 LDG.E.128 R116, desc[UR4][R22.64] ;  /* 0x0000000416745981 */ /* 0x000f62000c1e1d00 */
[----:B------:R-:W-:-:S03]  /*0d90*/  LEA.HI.X R25, R2, UR11, RZ, 0x5, P6 ;  /* 0x0000000b02197c11 */ /* 0x000fc6000b0f2cff */
[----:B------:R0:W5:Y:S04]  /*0da0*/  @P5 LDG.E.128 R120, desc[UR4][R22.64+0x10] ;  /* 0x0000100416785981 */ /* 0x000168000c1e1d00 */
[----:B------:R-:W2:Y:S04]  /*0db0*/  LDG.E.128 R156, desc[UR4][R24.64] ;  /* 0x00000004189c7981 */ /* 0x000ea8000c1e1d00 */
[----:B------:R-:W3:Y:S04]  /*0dc0*/  LDG.E.128 R160, desc[UR4][R160.64] ;  /* 0x00000004a0a07981 */ /* 0x000ee8000c1e1d00 */
[----:B------:R-:W0:Y:S01]  /*0dd0*/  LDG.E.128 R24, desc[UR4][R24.64+0x10] ;  /* 0x0000100418187981 */ /* 0x000e22000c1e1d00 */
[----:B--2---:R-:W-:Y:S01]  /*0de0*/  FADD.FTZ R0, -R204, R156 ;  /* 0x0000009ccc007221 */ /* 0x004fe20000010100 */
[----:B---3--:R-:W-:-:S03]  /*0df0*/  SHF.L.U32 R169, R160, 0x10, RZ ;  /* 0x00000010a0a97819 */ /* 0x008fc600000006ff */
[----:B-----5:R-:W-:Y:S01]  /*0e00*/  FMUL.FTZ R0, R5, R0 ;  /* 0x0000000005007220 */ /* 0x020fe20000410000 */
[----:B------:R-:W-:Y:S01]  /*0e10*/  FADD.FTZ R158, -R204, R158 ;  /* 0x0000009ecc9e7221 */ /* 0x000fe20000010100 */
[----:B------:R-:W-:Y:S02]  /*0e20*/  FADD.FTZ R72, R72, R169 ;  /* 0x000000a948487221 */ /* 0x000fe40000010000 */
[-C--:B------:R-:W-:Y:S01]  /*0e30*/  FFMA.FTZ R28, R0, R169.reuse, R28 ;  /* 0x000000a9001c7223 */ /* 0x080fe2000001001c */
[----:B------:R-:W-:Y:S01]  /*0e40*/  FMUL.FTZ R169, R165, R169 ;  /* 0x000000a9a5a97220 */ /* 0x000fe20000410000 */
[C---:B------:R-:W-:Y:S01]  /*0e50*/  PRMT R164, R161.reuse, 0x7632, R164 ;  /* 0x00007632a1a47816 */ /* 0x040fe200000000a4 */
[----:B------:R-:W2:Y:S01]  /*0e60*/  LDL R165, [R1+0x38] ;  /* 0x0000380001a57983 */ /* 0x000ea20000100800 */
[----:B------:R-:W-:Y:S01]  /*0e70*/  SHF.L.U32 R161, R161, 0x10, RZ ;  /* 0x00000010a1a17819 */ /* 0x000fe200000006ff */
[----:B------:R-:W-:-:S04]  /*0e80*/  FMUL.FTZ R168, R5, R158 ;  /* 0x0000009e05a87220 */ /* 0x000fc80000410000 */
[----:B------:R-:W-:Y:S01]  /*0e90*/  FADD.FTZ R74, R74, R161 ;  /* 0x000000a14a4a7221 */ /* 0x000fe20000010000 */
[-C--:B------:R-:W-:Y:S01]  /*0ea0*/  FFMA.FTZ R30, R168, R161.reuse, R30 ;  /* 0x000000a1a81e7223 */ /* 0x080fe2000001001e */
[----:B------:R-:W-:Y:S02]  /*0eb0*/  FMUL.FTZ R227, R226, R161 ;  /* 0x000000a1e2e37220 */ /* 0x000fe40000410000 */
[----:B------:R-:W3:Y:S01]  /*0ec0*/  LDL R161, [R1+0x30] ;  /* 0x0000300001a17983 */ /* 0x000ee20000100800 */
[----:B------:R-:W-:Y:S01]  /*0ed0*/  PRMT R228, R160, 0x7632, R228 ;  /* 0x00007632a0e47816 */ /* 0x000fe200000000e4 */
[C---:B------:R-:W-:Y:S01]  /*0ee0*/  FADD.FTZ R157, -R204.reuse, R157 ;  /* 0x0000009dcc9d7221 */ /* 0x040fe20000010100 */
[----:B0-----:R-:W-:Y:S02]  /*0ef0*/  FADD.FTZ R23, -R204, R25 ;  /* 0x00000019cc177221 */ /* 0x001fe40000010100 */
[----:B------:R-:W-:Y:S01]  /*0f00*/  SHF.L.U32 R228, R228, 0x10, RZ ;  /* 0x00000010e4e47819 */ /* 0x000fe200000006ff */
[----:B------:R-:W-:Y:S01]  /*0f10*/  FMUL.FTZ R25, R5, R157 ;  /* 0x0000009d05197220 */ /* 0x000fe20000410000 */
[----:B------:R-:W-:Y:S01]  /*0f20*/  FADD.FTZ R158, RZ, R169 ;  /* 0x000000a9ff9e7221 */ /* 0x000fe20000010000 */
[----:B------:R-:W-:-:S02]  /*0f30*/  FFMA.FTZ R157, R0, R169, RZ ;  /* 0x000000a9009d7223 */ /* 0x000fc400000100ff */
[----:B------:R-:W-:Y:S01]  /*0f40*/  FADD.FTZ R73, R73, R228 ;  /* 0x000000e449497221 */ /* 0x000fe20000010000 */
[-C--:B------:R-:W-:Y:S01]  /*0f50*/  FFMA.FTZ R29, R25, R228.reuse, R29 ;  /* 0x000000e4191d7223 */ /* 0x080fe2000001001d */
[----:B----4-:R-:W-:Y:S01]  /*0f60*/  FMUL.FTZ R228, R167, R228 ;  /* 0x000000e4a7e47220 */ /* 0x010fe20000410000 */
[----:B------:R-:W-:Y:S01]  /*0f70*/  FADD.FTZ R24, -R204, R24 ;  /* 0x00000018cc187221 */ /* 0x000fe20000010100 */
[----:B------:R-:W-:Y:S01]  /*0f80*/  SHF.L.U32 R164, R164, 0x10, RZ ;  /* 0x00000010a4a47819 */ /* 0x000fe200000006ff */
[----:B------:R-:W-:Y:S01]  /*0f90*/  FADD.FTZ R159, -R204, R159 ;  /* 0x0000009fcc9f7221 */ /* 0x000fe20000010100 */
[----:B------:R-:W-:Y:S01]  /*0fa0*/  FADD.FTZ R158, R158, R228 ;  /* 0x000000e49e9e7221 */ /* 0x000fe20000010000 */
[----:B------:R-:W-:Y:S01]  /*0fb0*/  FFMA.FTZ R157, R25, R228, R157 ;  /* 0x000000e4199d7223 */ /* 0x000fe2000001009d */
[----:B------:R-:W-:Y:S01]  /*0fc0*/  PRMT R160, R162, 0x7632, R160 ;  /* 0x00007632a2a07816 */ /* 0x000fe200000000a0 */
[----:B------:R-:W-:Y:S01]  /*0fd0*/  FADD.FTZ R22, -R204, R27 ;  /* 0x0000001bcc167221 */ /* 0x000fe20000010100 */
[----:B------:R-:W-:Y:S01]  /*0fe0*/  SHF.L.U32 R162, R162, 0x10, RZ ;  /* 0x00000010a2a27819 */ /* 0x000fe200000006ff */
[C---:B------:R-:W-:Y:S01]  /*0ff0*/  FMUL.FTZ R27, R5.reuse, R24 ;  /* 0x00000018051b7220 */ /* 0x040fe20000410000 */
        /* <DEDUP_REMOVED lines=8> */
[C---:B------:R-:W-:Y:S01]  /*1080*/  PRMT R156, R163.reuse, 0x7632, R156 ;  /* 0x00007632a39c7816 */ /* 0x040fe2000000009c */
[----:B------:R-:W-:Y:S01]  /*1090*/  FADD.FTZ R26, -R204, R26 ;  /* 0x0000001acc1a7221 */ /* 0x000fe20000010100 */
[----:B------:R-:W-:Y:S01]  /*10a0*/  SHF.L.U32 R163, R163, 0x10, RZ ;  /* 0x00000010a3a37819 */ /* 0x000fe200000006ff */
[----:B------:R-:W-:Y:S01]  /*10b0*/  FMUL.FTZ R23, R5, R23 ;  /* 0x0000001705177220 */ /* 0x000fe20000410000 */
[----:B------:R-:W-:Y:S01]  /*10c0*/  FADD.FTZ R158, R158, R225 ;  /* 0x000000e19e9e7221 */ /* 0x000fe20000010000 */
[----:B------:R-:W-:Y:S01]  /*10d0*/  FFMA.FTZ R157, R27, R225, R157 ;  /* 0x000000e11b9d7223 */ /* 0x000fe2000001009d */
[----:B------:R-:W-:Y:S01]  /*10e0*/  SHF.L.U32 R156, R156, 0x10, RZ ;  /* 0x000000109c9c7819 */ /* 0x000fe200000006ff */
[C---:B------:R-:W-:Y:S01]  /*10f0*/  FMUL.FTZ R26, R5.reuse, R26 ;  /* 0x0000001a051a7220 */ /* 0x040fe20000410000 */
[-C--:B------:R-:W-:Y:S01]  /*1100*/  FMUL.FTZ R223, R222, R163.reuse ;  /* 0x000000a3dedf7220 */ /* 0x080fe20000410000 */
        /* <DEDUP_REMOVED lines=19> */
[----:B------:R-:W-:-:S07]  /*1240*/  FFMA.FTZ R210, R22, R222, R157 ;  /* 0x000000de16d27223 */ /* 0x000fce000001009d */
.L_x_5493:
[----:B------:R-:W-:Y:S05]  /*1250*/  BSYNC B1 ;  /* 0x0000000000017941 */ /* 0x000fea0003800000 */
.L_x_5492:
[----:B------:R-:W-:Y:S04]  /*1260*/  BSSY B1, `(.L_x_5494) ;  /* 0x000005c000017945 */ /* 0x000fe80003800000 */
[----:B------:R-:W-:Y:S05]  /*1270*/  @!P1 BRA `(.L_x_5495) ;  /* 0x0000000400689947 */ /* 0x000fea0003800000 */
[----:B------:R-:W0:Y:S01]  /*1280*/  LDC.64 R160, c[0x0][0x2b8] ;  /* 0x0000ae00ffa07b82 */ /* 0x000e220000000a00 */
[----:B------:R-:W-:Y:S01]  /*1290*/  ISETP.NE.U32.AND P5, PT, RZ, UR8, PT ;  /* 0x00000008ff007c0c */ /* 0x000fe2000bfa5070 */
[----:B------:R-:W2:Y:S03]  /*12a0*/  LDL R166, [R1+0x24] ;  /* 0x0000240001a67983 */ /* 0x000ea60000100800 */
[----:B------:R-:W-:Y:S01]  /*12b0*/  ISETP.NE.AND.EX P5, PT, RZ, UR9, PT, P5 ;  /* 0x00000009ff007c0c */ /* 0x000fe2000bfa5350 */
[----:B------:R-:W3:Y:S04]  /*12c0*/  LDL R218, [R1+0x2c] ;  /* 0x00002c0001da7983 */ /* 0x000ee80000100800 */
[----:B------:R-:W4:Y:S04]  /*12d0*/  LDL R167, [R1+0x28] ;  /* 0x0000280001a77983 */ /* 0x000f280000100800 */
[----:B------:R-:W4:Y:S04]  /*12e0*/  LDL R207, [R1+0x1c] ;  /* 0x00001c0001cf7983 */ /* 0x000f280000100800 */
[C---:B------:R-:W-:Y:S01]  /*12f0*/  @P5 LEA R16, P6, R213.reuse, UR8, 0x5 ;  /* 0x00000008d5105c11 */ /* 0x040fe2000f8c28ff */
[----:B------:R-:W4:Y:S03]  /*1300*/  LDL R205, [R1+0x14] ;  /* 0x0000140001cd7983 */ /* 0x000f260000100800 */
[C---:B------:R-:W-:Y:S01]  /*1310*/  @P5 LEA.HI.X R17, R213.reuse, UR9, RZ, 0x5, P6 ;  /* 0x00000009d5115c11 */ /* 0x040fe2000b0f2cff */
[----:B0-----:R-:W-:-:S04]  /*1320*/  IMAD.WIDE.U32 R160, R213, 0x10, R160 ;  /* 0x00000010d5a07825 */ /* 0x001fc800078e00a0 */
[----:B------:R-:W5:Y:S04]  /*1330*/  @P5 LDG.E.128 R124, desc[UR4][R16.64] ;  /* 0x00000004107c5981 */ /* 0x000f68000c1e1d00 */
[----:B------:R0:W5:Y:S04]  /*1340*/  @P5 LDG.E.128 R128, desc[UR4][R16.64+0x10] ;  /* 0x0000100410805981 */ /* 0x000168000c1e1d00 */
[----:B------:R-:W2:Y:S01]  /*1350*/  LDG.E.128 R160, desc[UR4][R160.64] ;  /* 0x00000004a0a07981 */ /* 0x000ea2000c1e1d00 */
[----:B0-----:R-:W-:-:S04]  /*1360*/  LEA R16, P5, R213, UR10, 0x5 ;  /* 0x0000000ad5107c11 */ /* 0x001fc8000f8a28ff */
[----:B------:R-:W-:-:S05]  /*1370*/  LEA.HI.X R17, R213, UR11, RZ, 0x5, P5 ;  /* 0x0000000bd5117c11 */ /* 0x000fca000a8f2cff */
[----:B------:R-:W4:Y:S04]  /*1380*/  LDG.E.128 R156, desc[UR4][R16.64] ;  /* 0x00000004109c7981 */ /* 0x000f28000c1e1d00 */
[----:B------:R-:W4:Y:S01]  /*1390*/  LDG.E.128 R16, desc[UR4][R16.64+0x10] ;  /* 0x0000100410107981 */ /* 0x000f22000c1e1d00 */
[C---:B--2---:R-:W-:Y:S02]  /*13a0*/  PRMT R20, R161.reuse, 0x7632, R20 ;  /* 0x00007632a1147816 */ /* 0x044fe40000000014 */
[----:B------:R-:W-:Y:S02]  /*13b0*/  SHF.L.U32 R161, R161, 0x10, RZ ;  /* 0x00000010a1a17819 */ /* 0x000fe400000006ff */
[C---:B------:R-:W-:Y:S02]  /*13c0*/  PRMT R164, R160.reuse, 0x7632, R164 ;  /* 0x00007632a0a47816 */ /* 0x040fe400000000a4 */
[----:B------:R-:W-:Y:S01]  /*13d0*/  SHF.L.U32 R160, R160, 0x10, RZ ;  /* 0x00000010a0a07819 */ /* 0x000fe200000006ff */
[----:B------:R-:W-:-:S02]  /*13e0*/  FMUL.FTZ R219, R166, R161 ;  /* 0x000000a1a6db7220 */ /* 0x000fc40000410000 */
[----:B------:R-:W2:Y:S02]  /*13f0*/  LDL R166, [R1+0x20] ;  /* 0x0000200001a67983 */ /* 0x000ea40000100800 */
[----:B---3--:R-:W-:Y:S01]  /*1400*/  FMUL.FTZ R221, R218, R160 ;  /* 0x000000a0dadd7220 */ /* 0x008fe20000410000 */
[----:B------:R-:W-:Y:S01]  /*1410*/  SHF.L.U32 R218, R20, 0x10, RZ ;  /* 0x0000001014da7819 */ /* 0x000fe200000006ff */
[C---:B----4-:R-:W-:Y:S01]  /*1420*/  FADD.FTZ R7, -R204.reuse, R156 ;  /* 0x0000009ccc077221 */ /* 0x050fe20000010100 */
[----:B------:R-:W-:-:S04]  /*1430*/  FADD.FTZ R165, -R204, R16 ;  /* 0x00000010cca57221 */ /* 0x000fc80000010100 */
[C---:B-----5:R-:W-:Y:S02]  /*1440*/  FMUL.FTZ R20, R5.reuse, R165 ;  /* 0x000000a505147220 */ /* 0x060fe40000410000 */
[----:B------:R-:W3:Y:S01]  /*1450*/  LDL R165, [R1+0x18] ;  /* 0x0000180001a57983 */ /* 0x000ee20000100800 */
[----:B------:R-:W-:Y:S01]  /*1460*/  FMUL.FTZ R7, R5, R7 ;  /* 0x0000000705077220 */ /* 0x000fe20000410000 */
[----:B------:R-:W-:-:S03]  /*1470*/  FADD.FTZ R80, R80, R160 ;  /* 0x000000a050507221 */ /* 0x000fc60000010000 */
[----:B------:R-:W-:Y:S02]  /*1480*/  FFMA.FTZ R36, R7, R160, R36 ;  /* 0x000000a007247223 */ /* 0x000fe40000010024 */
[----:B------:R-:W4:Y:S01]  /*1490*/  LDL R160, [R1+0x10] ;  /* 0x0000100001a07983 */ /* 0x000f220000100800 */
[----:B------:R-:W-:Y:S01]  /*14a0*/  FADD.FTZ R18, -R204, R18 ;  /* 0x00000012cc127221 */ /* 0x000fe20000010100 */
[----:B------:R-:W-:Y:S01]  /*14b0*/  SHF.L.U32 R164, R164, 0x10, RZ ;  /* 0x00000010a4a47819 */ /* 0x000fe200000006ff */
[C---:B------:R-:W-:Y:S01]  /*14c0*/  FADD.FTZ R157, -R204.reuse, R157 ;  /* 0x0000009dcc9d7221 */ /* 0x040fe20000010100 */
[C---:B------:R-:W-:Y:S01]  /*14d0*/  FADD.FTZ R15, -R204.reuse, R19 ;  /* 0x00000013cc0f7221 */ /* 0x040fe20000010100 */
[C---:B------:R-:W-:Y:S01]  /*14e0*/  FADD.FTZ R159, -R204.reuse, R159 ;  /* 0x0000009fcc9f7221 */ /* 0x040fe20000010100 */
[C---:B------:R-:W-:Y:S01]  /*14f0*/  FMUL.FTZ R19, R5.reuse, R18 ;  /* 0x0000001205137220 */ /* 0x040fe20000410000 */
[C---:B------:R-:W-:Y:S01]  /*1500*/  FADD.FTZ R21, -R204.reuse, R158 ;  /* 0x0000009ecc157221 */ /* 0x040fe20000010100 */
[----:B------:R-:W-:Y:S01]  /*1510*/  FMUL.FTZ R18, R5, R157 ;  /* 0x0000009d05127220 */ /* 0x000fe20000410000 */
[----:B------:R-:W-:Y:S01]  /*1520*/  FADD.FTZ R209, R209, R221 ;  /* 0x000000ddd1d17221 */ /* 0x000fe20000010000 */
[----:B------:R-:W-:Y:S01]  /*1530*/  FMUL.FTZ R220, R167, R164 ;  /* 0x000000a4a7dc7220 */ /* 0x000fe20000410000 */
[----:B------:R-:W-:Y:S01]  /*1540*/  FFMA.FTZ R210, R7, R221, R210 ;  /* 0x000000dd07d27223 */ /* 0x000fe200000100d2 */
[----:B------:R-:W-:Y:S01]  /*1550*/  FADD.FTZ R16, -R204, R17 ;  /* 0x00000011cc107221 */ /* 0x000fe20000010100 */
[C---:B------:R-:W-:Y:S01]  /*1560*/  FMUL.FTZ R17, R5.reuse, R159 ;  /* 0x0000009f05117220 */ /* 0x040fe20000410000 */
        /* <DEDUP_REMOVED lines=10> */
[----:B------:R-:W-:Y:S01]  /*1610*/  FMUL.FTZ R217, R207, R162 ;  /* 0x000000a2cfd97220 */ /* 0x000fe20000410000 */
[----:B------:R-:W-:Y:S01]  /*1620*/  PRMT R156, R163, 0x7632, R156 ;  /* 0x00007632a39c7816 */ /* 0x000fe2000000009c */
[----:B------:R-:W-:Y:S01]  /*1630*/  FMUL.FTZ R16, R5, R16 ;  /* 0x0000001005107220 */ /* 0x000fe20000410000 */
[----:B------:R-:W-:-:S02]  /*1640*/  SHF.L.U32 R163, R163, 0x10, RZ ;  /* 0x00000010a3a37819 */ /* 0x000fc400000006ff */
[----:B------:R-:W-:-:S03]  /*1650*/  SHF.L.U32 R156, R156, 0x10, RZ ;  /* 0x000000109c9c7819 */ /* 0x000fc600000006ff */
        /* <DEDUP_REMOVED lines=23> */
[----:B----4-:R-:W-:Y:S02]  /*17d0*/  FMUL.FTZ R205, R160, R156 ;  /* 0x0000009ca0cd7220 */ /* 0x010fe40000410000 */
[----:B------:R-:W-:Y:S01]  /*17e0*/  FADD.FTZ R209, R209, R206 ;  /* 0x000000ced1d17221 */ /* 0x000fe20000010000 */
[----:B------:R-:W-:-:S03]  /*17f0*/  FFMA.FTZ R210, R19, R206, R210 ;  /* 0x000000ce13d27223 */ /* 0x000fc600000100d2 */
[----:B------:R-:W-:Y:S01]  /*1800*/  FADD.FTZ R209, R209, R205 ;  /* 0x000000cdd1d17221 */ /* 0x000fe20000010000 */
[----:B------:R-:W-:-:S07]  /*1810*/  FFMA.FTZ R210, R15, R205, R210 ;  /* 0x000000cd0fd27223 */ /* 0x000fce00000100d2 */
.L_x_5495:
[----:B------:R-:W-:Y:S05]  /*1820*/  BSYNC B1 ;  /* 0x0000000000017941 */ /* 0x000fea0003800000 */
.L_x_5494:
        /* <DEDUP_REMOVED lines=8> */
[----:B------:R-:W4:Y:S03]  /*18b0*/  LDL R165, [R1] ;  /* 0x0000000001a57983 */ /* 0x000f260000100800 */
[----:B------:R-:W-:-:S04]  /*18c0*/  @P5 LEA R8, P6, R213, UR8, 0x5 ;  /* 0x00000008d5085c11 */ /* 0x000fc8000f8c28ff */
[----:B------:R-:W-:-:S05]  /*18d0*/  @P5 LEA.HI.X R9, R213, UR9, RZ, 0x5, P6 ;  /* 0x00000009d5095c11 */ /* 0x000fca000b0f2cff */
[----:B------:R-:W5:Y:S04]  /*18e0*/  @P5 LDG.E.128 R132, desc[UR4][R8.64] ;  /* 0x0000000408845981 */ /* 0x000f68000c1e1d00 */
[----:B------:R1:W5:Y:S01]  /*18f0*/  @P5 LDG.E.128 R136, desc[UR4][R8.64+0x10] ;  /* 0x0000100408885981 */ /* 0x000362000c1e1d00 */
[----:B0-----:R-:W-:-:S06]  /*1900*/  IMAD.WIDE.U32 R160, R213, 0x10, R160 ;  /* 0x00000010d5a07825 */ /* 0x001fcc00078e00a0 */
[----:B------:R-:W2:Y:S01]  /*1910*/  LDG.E.128 R160, desc[UR4][R160.64] ;  /* 0x00000004a0a07981 */ /* 0x000ea2000c1e1d00 */
[----:B-1----:R-:W-:-:S04]  /*1920*/  LEA R8, P5, R213, UR10, 0x5 ;  /* 0x0000000ad5087c11 */ /* 0x002fc8000f8a28ff */
[----:B------:R-:W-:-:S05]  /*1930*/  LEA.HI.X R9, R213, UR11, RZ, 0x5, P5 ;  /* 0x0000000bd5097c11 */ /* 0x000fca000a8f2cff */
[----:B------:R-:W3:Y:S04]  /*1940*/  LDG.E.128 R156, desc[UR4][R8.64] ;  /* 0x00000004089c7981 */ /* 0x000ee8000c1e1d00 */
[----:B------:R-:W4:Y:S01]  /*1950*/  LDG.E.128 R8, desc[UR4][R8.64+0x10] ;  /* 0x0000100408087981 */ /* 0x000f22000c1e1d00 */
[----:B------:R-:W-:Y:S02]  /*1960*/  IADD3 R213, R213, 0x20, RZ ;  /* 0x00000020d5d57810 */ /* 0x000fe40007ffe0ff */
[----:B--2---:R-:W-:Y:S02]  /*1970*/  PRMT R12, R162, 0x7632, R12 ;  /* 0x00007632a20c7816 */ /* 0x004fe4000000000c */
[----:B------:R-:W-:Y:S01]  /*1980*/  PRMT R13, R161, 0x7632, R13 ;  /* 0x00007632a10d7816 */ /* 0x000fe2000000000d */
[--C-:B---3--:R-:W-:Y:S01]  /*1990*/  FADD.FTZ R14, -R204, R158.reuse ;  /* 0x0000009ecc0e7221 */ /* 0x108fe20000010100 */
[----:B------:R-:W-:Y:S01]  /*19a0*/  PRMT R158, R160, 0x7632, R158 ;  /* 0x00007632a09e7816 */ /* 0x000fe2000000009e */
[----:B------:R-:W-:Y:S01]  /*19b0*/  FADD.FTZ R6, -R204, R156 ;  /* 0x0000009ccc067221 */ /* 0x000fe20000010100 */
[----:B------:R-:W-:Y:S01]  /*19c0*/  SHF.L.U32 R160, R160, 0x10, RZ ;  /* 0x00000010a0a07819 */ /* 0x000fe200000006ff */
[----:B------:R-:W-:Y:S01]  /*19d0*/  FADD.FTZ R157, -R204, R157 ;  /* 0x0000009dcc9d7221 */ /* 0x000fe20000010100 */
[----:B------:R-:W-:Y:S01]  /*19e0*/  SHF.L.U32 R158, R158, 0x10, RZ ;  /* 0x000000109e9e7819 */ /* 0x000fe200000006ff */
[----:B-----5:R-:W-:-:S02]  /*19f0*/  FMUL.FTZ R6, R5, R6 ;  /* 0x0000000605067220 */ /* 0x020fc40000410000 */
[----:B------:R-:W-:Y:S01]  /*1a00*/  FMUL.FTZ R216, R200, R160 ;  /* 0x000000a0c8d87220 */ /* 0x000fe20000410000 */
[C---:B------:R-:W-:Y:S01]  /*1a10*/  FADD.FTZ R159, -R204.reuse, R159 ;  /* 0x0000009fcc9f7221 */ /* 0x040fe20000010100 */
[C---:B----4-:R-:W-:Y:S01]  /*1a20*/  FADD.FTZ R164, -R204.reuse, R8 ;  /* 0x00000008cca47221 */ /* 0x050fe20000010100 */
[C---:B------:R-:W-:Y:S01]  /*1a30*/  FADD.FTZ R10, -R204.reuse, R10 ;  /* 0x0000000acc0a7221 */ /* 0x040fe20000010100 */
[----:B------:R-:W-:Y:S01]  /*1a40*/  SHF.L.U32 R161, R161, 0x10, RZ ;  /* 0x00000010a1a17819 */ /* 0x000fe200000006ff */
[----:B------:R-:W-:Y:S01]  /*1a50*/  FADD.FTZ R8, -R204, R11 ;  /* 0x0000000bcc087221 */ /* 0x000fe20000010100 */
[----:B------:R-:W-:Y:S01]  /*1a60*/  FMUL.FTZ R11, R5, R157 ;  /* 0x0000009d050b7220 */ /* 0x000fe20000410000 */
[----:B------:R-:W-:Y:S01]  /*1a70*/  FADD.FTZ R209, R209, R216 ;  /* 0x000000d8d1d17221 */ /* 0x000fe20000010000 */
[----:B------:R-:W-:Y:S01]  /*1a80*/  FMUL.FTZ R215, R166, R158 ;  /* 0x0000009ea6d77220 */ /* 0x000fe20000410000 */
[----:B------:R-:W-:Y:S01]  /*1a90*/  FFMA.FTZ R210, R6, R216, R210 ;  /* 0x000000d806d27223 */ /* 0x000fe200000100d2 */
[----:B------:R-:W-:Y:S01]  /*1aa0*/  SHF.L.U32 R202, R12, 0x10, RZ ;  /* 0x000000100cca7819 */ /* 0x000fe200000006ff */
[----:B------:R-:W-:Y:S01]  /*1ab0*/  FMUL.FTZ R12, R5, R10 ;  /* 0x0000000a050c7220 */ /* 0x000fe20000410000 */
[----:B------:R-:W-:Y:S01]  /*1ac0*/  SHF.L.U32 R208, R13, 0x10, RZ ;  /* 0x000000100dd07819 */ /* 0x000fe200000006ff */
[C---:B------:R-:W-:Y:S01]  /*1ad0*/  FMUL.FTZ R10, R5.reuse, R159 ;  /* 0x0000009f050a7220 */ /* 0x040fe20000410000 */
[----:B------:R-:W-:Y:S01]  /*1ae0*/  FMUL.FTZ R14, R5, R14 ;  /* 0x0000000e050e7220 */ /* 0x000fe20000410000 */
[----:B------:R-:W-:Y:S01]  /*1af0*/  FMUL.FTZ R214, R167, R161 ;  /* 0x000000a1a7d67220 */ /* 0x000fe20000410000 */
[----:B------:R-:W-:Y:S01]  /*1b00*/  FADD.FTZ R209, R209, R215 ;  /* 0x000000d7d1d17221 */ /* 0x000fe20000010000 */
[----:B------:R-:W-:Y:S01]  /*1b10*/  FFMA.FTZ R210, R11, R215, R210 ;  /* 0x000000d70bd27223 */ /* 0x000fe200000100d2 */
[----:B------:R-:W-:Y:S01]  /*1b20*/  SHF.L.U32 R162, R162, 0x10, RZ ;  /* 0x00000010a2a27819 */ /* 0x000fe200000006ff */
[----:B------:R-:W-:Y:S01]  /*1b30*/  FADD.FTZ R9, -R204, R9 ;  /* 0x00000009cc097221 */ /* 0x000fe20000010100 */
        /* <DEDUP_REMOVED lines=39> */
.L_x_5497:
[----:B------:R-:W-:Y:S05]  /*1db0*/  BSYNC B1 ;  /* 0x0000000000017941 */ /* 0x000fea0003800000 */
.L_x_5496:
[----:B------:R-:W-:Y:S04]  /*1dc0*/  BSSY B1, `(.L_x_5498) ;  /* 0x0000054000017945 */ /* 0x000fe80003800000 */
[----:B------:R-:W-:Y:S05]  /*1dd0*/  @!P3 BRA `(.L_x_5499) ;  /* 0x000000040048b947 */ /* 0x000fea0003800000 */
[----:B------:R-:W-:Y:S01]  /*1de0*/  ISETP.NE.U32.AND P5, PT, RZ, UR8, PT ;  /* 0x00000008ff007c0c */ /* 0x000fe2000bfa5070 */
[----:B------:R-:W0:Y:S03]  /*1df0*/  LDC.64 R160, c[0x0][0x2b8] ;  /* 0x0000ae00ffa07b82 */ /* 0x000e260000000a00 */
[----:B------:R-:W-:-:S13]  /*1e00*/  ISETP.NE.AND.EX P5, PT, RZ, UR9, PT, P5 ;  /* 0x00000009ff007c0c */ /* 0x000fda000bfa5350 */
[----:B------:R-:W-:-:S04]  /*1e10*/  @P5 LEA R156, P6, R213, UR8, 0x5 ;  /* 0x00000008d59c5c11 */ /* 0x000fc8000f8c28ff */
[----:B------:R-:W-:-:S05]  /*1e20*/  @P5 LEA.HI.X R157, R213, UR9, RZ, 0x5, P6 ;  /* 0x00000009d59d5c11 */ /* 0x000fca000b0f2cff */
[----:B------:R-:W5:Y:S04]  /*1e30*/  @P5 LDG.E.128 R140, desc[UR4][R156.64] ;  /* 0x000000049c8c5981 */ /* 0x000f68000c1e1d00 */
[----:B------:R1:W5:Y:S01]  /*1e40*/  @P5 LDG.E.128 R144, desc[UR4][R156.64+0x10] ;  /* 0x000010049c905981 */ /* 0x000362000c1e1d00 */
[C---:B------:R-:W-:Y:S01]  /*1e50*/  LEA R164, P5, R213.reuse, UR10, 0x5 ;  /* 0x0000000ad5a47c11 */ /* 0x040fe2000f8a28ff */
[----:B0-----:R-:W-:-:S03]  /*1e60*/  IMAD.WIDE.U32 R160, R213, 0x10, R160 ;  /* 0x00000010d5a07825 */ /* 0x001fc600078e00a0 */
[----:B------:R-:W-:-:S03]  /*1e70*/  LEA.HI.X R165, R213, UR11, RZ, 0x5, P5 ;  /* 0x0000000bd5a57c11 */ /* 0x000fc6000a8f2cff */
[----:B------:R-:W2:Y:S04]  /*1e80*/  LDG.E.128 R160, desc[UR4][R160.64] ;  /* 0x00000004a0a07981 */ /* 0x000ea8000c1e1d00 */
[----:B------:R-:W3:Y:S04]  /*1e90*/  LDG.E.128 R156, desc[UR4][R164.64] ;  /* 0x00000004a49c7981 */ /* 0x000ee8000c1e1d00 */
[----:B------:R-:W4:Y:S01]  /*1ea0*/  LDG.E.128 R164, desc[UR4][R164.64+0x10] ;  /* 0x00001004a4a47981 */ /* 0x000f22000c1e1d00 */
[----:B------:R-:W-:Y:S02]  /*1eb0*/  IADD3 R213, R213, 0x20, RZ ;  /* 0x00000020d5d57810 */ /* 0x000fe40007ffe0ff */
[----:B--2---:R-:W-:Y:S01]  /*1ec0*/  PRMT R173, R160, 0x7632, R173 ;  /* 0x00007632a0ad7816 */ /* 0x004fe200000000ad */
[----:B---3--:R-:W-:Y:S01]  /*1ed0*/  FADD.FTZ R171, -R204, R156 ;  /* 0x0000009cccab7221 */ /* 0x008fe20000010100 */
[----:B------:R-:W-:Y:S01]  /*1ee0*/  SHF.L.U32 R212, R160, 0x10, RZ ;  /* 0x00000010a0d47819 */ /* 0x000fe200000006ff */
[----:B-1----:R-:W-:-:S02]  /*1ef0*/  FADD.FTZ R157, -R204, R157 ;  /* 0x0000009dcc9d7221 */ /* 0x002fc40000010100 */
[----:B-----5:R-:W-:Y:S01]  /*1f00*/  FMUL.FTZ R171, R5, R171 ;  /* 0x000000ab05ab7220 */ /* 0x020fe20000410000 */
[----:B------:R-:W-:Y:S01]  /*1f10*/  SHF.L.U32 R211, R173, 0x10, RZ ;  /* 0x00000010add37819 */ /* 0x000fe200000006ff */
[----:B------:R-:W-:Y:S01]  /*1f20*/  FADD.FTZ R96, R96, R212 ;  /* 0x000000d460607221 */ /* 0x000fe20000010000 */
[----:B------:R-:W-:Y:S01]  /*1f30*/  FMUL.FTZ R175, R5, R157 ;  /* 0x0000009d05af7220 */ /* 0x000fe20000410000 */
[-C--:B------:R-:W-:Y:S01]  /*1f40*/  FFMA.FTZ R52, R171, R212.reuse, R52 ;  /* 0x000000d4ab347223 */ /* 0x080fe20000010034 */
[----:B------:R-:W-:Y:S01]  /*1f50*/  FMUL.FTZ R212, R248, R212 ;  /* 0x000000d4f8d47220 */ /* 0x000fe20000410000 */
[C---:B------:R-:W-:Y:S01]  /*1f60*/  PRMT R172, R161.reuse, 0x7632, R172 ;  /* 0x00007632a1ac7816 */ /* 0x040fe200000000ac */
[C---:B------:R-:W-:Y:S01]  /*1f70*/  FADD.FTZ R159, -R204.reuse, R159 ;  /* 0x0000009fcc9f7221 */ /* 0x040fe20000010100 */
[----:B------:R-:W-:Y:S01]  /*1f80*/  SHF.L.U32 R161, R161, 0x10, RZ ;  /* 0x00000010a1a17819 */ /* 0x000fe200000006ff */
[----:B------:R-:W-:Y:S01]  /*1f90*/  FADD.FTZ R97, R97, R211 ;  /* 0x000000d361617221 */ /* 0x000fe20000010000 */
[-C--:B------:R-:W-:Y:S01]  /*1fa0*/  FFMA.FTZ R53, R175, R211.reuse, R53 ;  /* 0x000000d3af357223 */ /* 0x080fe20000010035 */
[----:B------:R-:W-:Y:S01]  /*1fb0*/  FADD.FTZ R158, -R204, R158 ;  /* 0x0000009ecc9e7221 */ /* 0x000fe20000010100 */
        /* <DEDUP_REMOVED lines=13> */
[----:B----4-:R-:W-:Y:S01]  /*2090*/  FADD.FTZ R164, -R204, R164 ;  /* 0x000000a4cca47221 */ /* 0x010fe20000010100 */
[----:B------:R-:W-:Y:S01]  /*20a0*/  FMUL.FTZ R198, R245, R198 ;  /* 0x000000c6f5c67220 */ /* 0x000fe20000410000 */
[----:B------:R-:W-:Y:S01]  /*20b0*/  FADD.FTZ R209, R209, R199 ;  /* 0x000000c7d1d17221 */ /* 0x000fe20000010000 */
[----:B------:R-:W-:Y:S01]  /*20c0*/  FFMA.FTZ R210, R173, R199, R210 ;  /* 0x000000c7add27223 */ /* 0x000fe200000100d2 */
[----:B------:R-:W-:Y:S01]  /*20d0*/  SHF.L.U32 R160, R160, 0x10, RZ ;  /* 0x00000010a0a07819 */ /* 0x000fe200000006ff */
[----:B------:R-:W-:Y:S01]  /*20e0*/  FADD.FTZ R165, -R204, R165 ;  /* 0x000000a5cca57221 */ /* 0x000fe20000010100 */
[----:B------:R-:W-:Y:S01]  /*20f0*/  FMUL.FTZ R172, R5, R164 ;  /* 0x000000a405ac7220 */ /* 0x000fe20000410000 */
[----:B------:R-:W-:Y:S01]  /*2100*/  FMUL.FTZ R197, R244, R162 ;  /* 0x000000a2f4c57220 */ /* 0x000fe20000410000 */
[----:B------:R-:W-:Y:S01]  /*2110*/  FADD.FTZ R209, R209, R198 ;  /* 0x000000c6d1d17221 */ /* 0x000fe20000010000 */
[----:B------:R-:W-:Y:S01]  /*2120*/  FFMA.FTZ R210, R177, R198, R210 ;  /* 0x000000c6b1d27223 */ /* 0x000fe200000100d2 */
[C---:B------:R-:W-:Y:S01]  /*2130*/  PRMT R156, R163.reuse, 0x7632, R156 ;  /* 0x00007632a39c7816 */ /* 0x040fe2000000009c */
[----:B------:R-:W-:Y:S01]  /*2140*/  FADD.FTZ R166, -R204, R166 ;  /* 0x000000a6cca67221 */ /* 0x000fe20000010100 */
[----:B------:R-:W-:Y:S01]  /*2150*/  SHF.L.U32 R163, R163, 0x10, RZ ;  /* 0x00000010a3a37819 */ /* 0x000fe200000006ff */
[----:B------:R-:W-:Y:S01]  /*2160*/  FMUL.FTZ R178, R5, R165 ;  /* 0x000000a505b27220 */ /* 0x000fe20000410000 */
        /* <DEDUP_REMOVED lines=25> */
.L_x_5499:
[----:B------:R-:W-:Y:S05]  /*2300*/  BSYNC B1 ;  /* 0x0000000000017941 */ /* 0x000fea0003800000 */
.L_x_5498:
[----:B------:R-:W-:Y:S01]  /*2310*/  ISETP.NE.AND P5, PT, R232, RZ, PT ;  /* 0x000000ffe800720c */ /* 0x000fe20003fa5270 */
[----:B------:R-:W-:-:S12]  /*2320*/  BSSY B1, `(.L_x_5500) ;  /* 0x0000053000017945 */ /* 0x000fd80003800000 */
[----:B------:R-:W-:Y:S05]  /*2330*/  @!P5 BRA `(.L_x_5501) ;  /* 0x000000040044d947 */ /* 0x000fea0003800000 */
[----:B------:R-:W-:Y:S01]  /*2340*/  ISETP.NE.U32.AND P5, PT, RZ, UR8, PT ;  /* 0x00000008ff007c0c */ /* 0x000fe2000bfa5070 */
[----:B------:R-:W0:Y:S03]  /*2350*/  LDC.64 R164, c[0x0][0x2b8] ;  /* 0x0000ae00ffa47b82 */ /* 0x000e260000000a00 */
[----:B------:R-:W-:-:S13]  /*2360*/  ISETP.NE.AND.EX P5, PT, RZ, UR9, PT, P5 ;  /* 0x00000009ff007c0c */ /* 0x000fda000bfa5350 */
[----:B------:R-:W-:-:S04]  /*2370*/  @P5 LEA R156, P6, R213, UR8, 0x5 ;  /* 0x00000008d59c5c11 */ /* 0x000fc8000f8c28ff */
[----:B------:R-:W-:-:S05]  /*2380*/  @P5 LEA.HI.X R157, R213, UR9, RZ, 0x5, P6 ;  /* 0x00000009d59d5c11 */ /* 0x000fca000b0f2cff */
[----:B------:R-:W5:Y:S01]  /*2390*/  @P5 LDG.E.128 R148, desc[UR4][R156.64] ;  /* 0x000000049c945981 */ /* 0x000f62000c1e1d00 */
[----:B0-----:R-:W-:-:S03]  /*23a0*/  IMAD.WIDE.U32 R164, R213, 0x10, R164 ;  /* 0x00000010d5a47825 */ /* 0x001fc600078e00a4 */
[----:B------:R0:W5:Y:S01]  /*23b0*/  @P5 LDG.E.128 R152, desc[UR4][R156.64+0x10] ;  /* 0x000010049c985981 */ /* 0x000162000c1e1d00 */
[----:B------:R-:W-:-:S03]  /*23c0*/  LEA R160, P5, R213, UR10, 0x5 ;  /* 0x0000000ad5a07c11 */ /* 0x000fc6000f8a28ff */
[----:B------:R-:W2:Y:S01]  /*23d0*/  LDG.E.128 R164, desc[UR4][R164.64] ;  /* 0x00000004a4a47981 */ /* 0x000ea2000c1e1d00 */
[----:B------:R-:W-:-:S05]  /*23e0*/  LEA.HI.X R161, R213, UR11, RZ, 0x5, P5 ;  /* 0x0000000bd5a17c11 */ /* 0x000fca000a8f2cff */
[----:B------:R-:W0:Y:S04]  /*23f0*/  LDG.E.128 R156, desc[UR4][R160.64] ;  /* 0x00000004a09c7981 */ /* 0x000e28000c1e1d00 */
[----:B------:R-:W3:Y:S01]  /*2400*/  LDG.E.128 R160, desc[UR4][R160.64+0x10] ;  /* 0x00001004a0a07981 */ /* 0x000ee2000c1e1d00 */
[C---:B--2---:R-:W-:Y:S02]  /*2410*/  PRMT R190, R164.reuse, 0x7632, R190 ;  /* 0x00007632a4be7816 */ /* 0x044fe400000000be */
[----:B------:R-:W-:Y:S01]  /*2420*/  SHF.L.U32 R164, R164, 0x10, RZ ;  /* 0x00000010a4a47819 */ /* 0x000fe200000006ff */
[C---:B0-----:R-:W-:Y:S01]  /*2430*/  FADD.FTZ R157, -R204.reuse, R157 ;  /* 0x0000009dcc9d7221 */ /* 0x041fe20000010100 */
[----:B------:R-:W-:Y:S01]  /*2440*/  FADD.FTZ R156, -R204, R156 ;  /* 0x0000009ccc9c7221 */ /* 0x000fe20000010100 */
[----:B------:R-:W-:-:S02]  /*2450*/  SHF.L.U32 R190, R190, 0x10, RZ ;  /* 0x00000010bebe7819 */ /* 0x000fc400000006ff */
[----:B------:R-:W-:Y:S01]  /*2460*/  FMUL.FTZ R182, R240, R164 ;  /* 0x000000a4f0b67220 */ /* 0x000fe20000410000 */
[C---:B-----5:R-:W-:Y:S01]  /*2470*/  FMUL.FTZ R188, R5.reuse, R157 ;  /* 0x0000009d05bc7220 */ /* 0x060fe20000410000 */
[----:B------:R-:W-:Y:S01]  /*2480*/  FMUL.FTZ R170, R5, R156 ;  /* 0x0000009c05aa7220 */ /* 0x000fe20000410000 */
[C---:B------:R-:W-:Y:S01]  /*2490*/  PRMT R192, R165.reuse, 0x7632, R192 ;  /* 0x00007632a5c07816 */ /* 0x040fe200000000c0 */
        /* <DEDUP_REMOVED lines=15> */
[----:B---3--:R-:W-:Y:S01]  /*2590*/  FADD.FTZ R161, -R204, R161 ;  /* 0x000000a1cca17221 */ /* 0x008fe20000010100 */
[----:B------:R-:W-:Y:S01]  /*25a0*/  SHF.L.U32 R166, R166, 0x10, RZ ;  /* 0x00000010a6a67819 */ /* 0x000fe200000006ff */
[----:B------:R-:W-:Y:S01]  /*25b0*/  FADD.FTZ R63, R63, R192 ;  /* 0x000000c03f3f7221 */ /* 0x000fe20000010000 */
[-C--:B------:R-:W-:Y:S01]  /*25c0*/  FFMA.FTZ R107, R191, R192.reuse, R107 ;  /* 0x000000c0bf6b7223 */ /* 0x080fe2000001006b */
[----:B------:R-:W-:Y:S01]  /*25d0*/  FADD.FTZ R160, -R204, R160 ;  /* 0x000000a0cca07221 */ /* 0x000fe20000010100 */
        /* <DEDUP_REMOVED lines=10> */
[C---:B------:R-:W-:Y:S01]  /*2680*/  FADD.FTZ R163, -R204.reuse, R163 ;  /* 0x000000a3cca37221 */ /* 0x040fe20000010100 */
        /* <DEDUP_REMOVED lines=28> */
.L_x_5501:
[----:B------:R-:W-:Y:S05]  /*2850*/  BSYNC B1 ;  /* 0x0000000000017941 */ /* 0x000fea0003800000 */
.L_x_5500:
        /* <DEDUP_REMOVED lines=20> */
.L_x_5525:
        /* <DEDUP_REMOVED lines=11> */
[----:B------:R-:W-:Y:S01]  /*2a50*/  ISETP.NE.U32.AND P6, PT, RZ, UR14, PT ;  /* 0x0000000eff007c0c */ /* 0x000fe2000bfc5070 */
[----:B------:R-:W-:Y:S01]  /*2a60*/  FFMA.FTZ R159, R27, R162, R163 ;  /* 0x000000a21b9f7223 */ /* 0x000fe200000100a3 */
[----:B------:R-:W-:Y:S01]  /*2a70*/  ISETP.NE.AND.EX P5, PT, RZ, UR9, PT, P5 ;  /* 0x00000009ff007c0c */ /* 0x000fe2000bfa5350 */
[----:B------:R-:W-:Y:S01]  /*2a80*/  FADD.FTZ R157, R169, -R157 ;  /* 0x8000009da99d7221 */ /* 0x000fe20000010000 */
[----:B------:R-:W-:Y:S01]  /*2a90*/  FADD.FTZ R156, R228, -R156 ;  /* 0x8000009ce49c7221 */ /* 0x000fe20000010000 */
[----:B------:R-:W-:Y:S01]  /*2aa0*/  ISETP.NE.AND.EX P6, PT, RZ, UR15, PT, P6 ;  /* 0x0000000fff007c0c */ /* 0x000fe2000bfc5360 */
[----:B------:R-:W-:Y:S01]  /*2ab0*/  FADD.FTZ R159, R225, -R159 ;  /* 0x8000009fe19f7221 */ /* 0x000fe20000010000 */
[C---:B-----5:R-:W-:Y:S01]  /*2ac0*/  FMUL.FTZ R157, R5.reuse, R157 ;  /* 0x0000009d059d7220 */ /* 0x060fe20000410000 */
[C---:B------:R-:W-:Y:S01]  /*2ad0*/  FMUL.FTZ R156, R5.reuse, R156 ;  /* 0x0000009c059c7220 */ /* 0x040fe20000410000 */
[----:B------:R-:W-:Y:S01]  /*2ae0*/  FFMA.FTZ R160, R26, R162, R163 ;  /* 0x000000a21aa07223 */ /* 0x000fe200000100a3 */
[----:B------:R-:W-:-:S03]  /*2af0*/  FMUL.FTZ R159, R5, R159 ;  /* 0x0000009f059f7220 */ /* 0x000fc60000410000 */
[----:B------:R-:W-:Y:S02]  /*2b00*/  FADD.FTZ R160, R223, -R160 ;  /* 0x800000a0dfa07221 */ /* 0x000fe40000010000 */
[----:B------:R-:W-:Y:S01]  /*2b10*/  @P5 FADD.FTZ R157, R116, R157 ;  /* 0x0000009d749d5221 */ /* 0x000fe20000010000 */
[----:B------:R-:W-:Y:S01]  /*2b20*/  @P5 FADD.FTZ R156, R117, R156 ;  /* 0x0000009c759c5221 */ /* 0x000fe20000010000 */
[----:B------:R-:W-:Y:S01]  /*2b30*/  @P5 FADD.FTZ R159, R120, R159 ;  /* 0x0000009f789f5221 */ /* 0x000fe20000010000 */
[----:B------:R-:W-:Y:S02]  /*2b40*/  FMUL.FTZ R160, R5, R160 ;  /* 0x000000a005a07220 */ /* 0x000fe40000410000 */
[C---:B------:R-:W-:Y:S01]  /*2b50*/  SEL R108, R157.reuse, R108, P6 ;  /* 0x0000006c9d6c7207 */ /* 0x040fe20003000000 */
[-C--:B------:R-:W-:Y:S01]  /*2b60*/  FMUL.FTZ R157, R157, R4.reuse ;  /* 0x000000049d9d7220 */ /* 0x080fe20000410000 */
[C---:B------:R-:W-:Y:S01]  /*2b70*/  FMUL.FTZ R158, R156.reuse, R4 ;  /* 0x000000049c9e7220 */ /* 0x040fe20000410000 */
[----:B------:R-:W-:Y:S01]  /*2b80*/  SEL R109, R156, R109, P6 ;  /* 0x0000006d9c6d7207 */ /* 0x000fe20003000000 */
[----:B------:R-:W-:Y:S01]  /*2b90*/  @P5 FADD.FTZ R160, R122, R160 ;  /* 0x000000a07aa05221 */ /* 0x000fe20000010000 */
[C---:B------:R-:W-:Y:S01]  /*2ba0*/  SEL R64, R159.reuse, R64, P6 ;  /* 0x000000409f407207 */ /* 0x040fe20003000000 */
[----:B------:R-:W-:Y:S01]  /*2bb0*/  FMUL.FTZ R159, R159, R4 ;  /* 0x000000049f9f7220 */ /* 0x000fe20000410000 */
[----:B------:R-:W-:Y:S01]  /*2bc0*/  F2FP.BF16.F32.PACK_AB R156, R158, R157 ;  /* 0x0000009d9e9c723e */ /* 0x000fe200000010ff */
[-CC-:B------:R-:W-:Y:S01]  /*2bd0*/  FFMA.FTZ R158, R168, R162.reuse, R163.reuse ;  /* 0x000000a2a89e7223 */ /* 0x180fe200000100a3 */
[----:B------:R-:W-:Y:S01]  /*2be0*/  FFMA.FTZ R157, R24, R162, R163 ;  /* 0x000000a2189d7223 */ /* 0x000fe200000100a3 */
[C---:B------:R-:W-:Y:S01]  /*2bf0*/  SEL R66, R160.reuse, R66, P6 ;  /* 0x00000042a0427207 */ /* 0x040fe20003000000 */
[----:B------:R-:W-:Y:S01]  /*2c00*/  FMUL.FTZ R160, R160, R4 ;  /* 0x00000004a0a07220 */ /* 0x000fe20000410000 */
[----:B------:R-:W-:Y:S01]  /*2c10*/  FADD.FTZ R158, R227, -R158 ;  /* 0x8000009ee39e7221 */ /* 0x000fe20000010000 */
[----:B------:R-:W-:-:S03]  /*2c20*/  FADD.FTZ R157, R226, -R157 ;  /* 0x8000009de29d7221 */ /* 0x000fc60000010000 */
[C---:B------:R-:W-:Y:S01]  /*2c30*/  FMUL.FTZ R158, R5.reuse, R158 ;  /* 0x0000009e059e7220 */ /* 0x040fe20000410000 */
[----:B------:R-:W-:-:S03]  /*2c40*/  FMUL.FTZ R157, R5, R157 ;  /* 0x0000009d059d7220 */ /* 0x000fc60000410000 */
[----:B------:R-:W-:Y:S01]  /*2c50*/  @P5 FADD.FTZ R158, R118, R158 ;  /* 0x0000009e769e5221 */ /* 0x000fe20000010000 */
[----:B------:R-:W-:-:S04]  /*2c60*/  @P5 FADD.FTZ R157, R119, R157 ;  /* 0x0000009d779d5221 */ /* 0x000fc80000010000 */
[C---:B------:R-:W-:Y:S01]  /*2c70*/  SEL R110, R158.reuse, R110, P6 ;  /* 0x0000006e9e6e7207 */ /* 0x040fe20003000000 */
[-C--:B------:R-:W-:Y:S01]  /*2c80*/  FMUL.FTZ R158, R158, R4.reuse ;  /* 0x000000049e9e7220 */ /* 0x080fe20000410000 */
[C---:B------:R-:W-:Y:S01]  /*2c90*/  SEL R111, R157.reuse, R111, P6 ;  /* 0x0000006f9d6f7207 */ /* 0x040fe20003000000 */
[----:B------:R-:W-:-:S05]  /*2ca0*/  FMUL.FTZ R157, R157, R4 ;  /* 0x000000049d9d7220 */ /* 0x000fca0000410000 */
[----:B------:R-:W-:Y:S01]  /*2cb0*/  F2FP.BF16.F32.PACK_AB R157, R157, R158 ;  /* 0x0000009e9d9d723e */ /* 0x000fe200000010ff */
[----:B------:R-:W-:-:S04]  /*2cc0*/  FFMA.FTZ R158, R23, R162, R163 ;  /* 0x000000a2179e7223 */ /* 0x000fc800000100a3 */
[----:B------:R-:W-:-:S04]  /*2cd0*/  FADD.FTZ R158, R224, -R158 ;  /* 0x8000009ee09e7221 */ /* 0x000fc80000010000 */
[----:B------:R-:W-:-:S04]  /*2ce0*/  FMUL.FTZ R158, R5, R158 ;  /* 0x0000009e059e7220 */ /* 0x000fc80000410000 */
[----:B------:R-:W-:-:S05]  /*2cf0*/  @P5 FADD.FTZ R158, R121, R158 ;  /* 0x0000009e799e5221 */ /* 0x000fca0000010000 */
        /* <DEDUP_REMOVED lines=9> */
[----:B------:R-:W-:Y:S02]  /*2d90*/  F2FP.BF16.F32.PACK_AB R159, R159, R160 ;  /* 0x000000a09f9f723e */ /* 0x000fe400000010ff */
[----:B------:R-:W0:Y:S02]  /*2da0*/  @P6 LDC.64 R160, c[0x0][0x308] ;  /* 0x0000c200ffa06b82 */ /* 0x000e240000000a00 */
[----:B0-----:R-:W-:-:S05]  /*2db0*/  @P6 IMAD.WIDE.U32 R160, R2, 0x20, R160 ;  /* 0x0000002002a06825 */ /* 0x001fca00078e00a0 */
[----:B------:R-:W-:Y:S04]  /*2dc0*/  @P6 STG.E.128 desc[UR4][R160.64], R108 ;  /* 0x0000006ca0006986 */ /* 0x000fe8000c101d04 */
[----:B------:R0:W-:Y:S02]  /*2dd0*/  @P6 STG.E.128 desc[UR4][R160.64+0x10], R64 ;  /* 0x00001040a0006986 */ /* 0x0001e4000c101d04 */
[----:B0-----:R-:W0:Y:S02]  /*2de0*/  LDC.64 R160, c[0x0][0x2f8] ;  /* 0x0000be00ffa07b82 */ /* 0x001e240000000a00 */
[C---:B0-----:R-:W-:Y:S01]  /*2df0*/  IMAD.WIDE.U32 R160, R2.reuse, 0x10, R160 ;  /* 0x0000001002a07825 */ /* 0x041fe200078e00a0 */
[----:B------:R-:W-:-:S04]  /*2e00*/  IADD3 R2, R2, 0x20, RZ ;  /* 0x0000002002027810 */ /* 0x000fc80007ffe0ff */
[----:B------:R0:W-:Y:S03]  /*2e10*/  STG.E.128 desc[UR4][R160.64], R156 ;  /* 0x0000009ca0007986 */ /* 0x0001e6000c101d04 */
.L_x_5504:
[----:B------:R-:W-:Y:S05]  /*2e20*/  BSYNC B1 ;  /* 0x0000000000017941 */ /* 0x000fea0003800000 */
.L_x_5503:
[----:B------:R-:W-:Y:S04]  /*2e30*/  BSSY B1, `(.L_x_5505) ;  /* 0x0000042000017945 */ /* 0x000fe80003800000 */
[----:B------:R-:W-:Y:S05]  /*2e40*/  @!P1 BRA `(.L_x_5506) ;  /* 0x0000000400009947 */ /* 0x000fea0003800000 */
[----:B------:R-:W-:Y:S01]  /*2e50*/  ISETP.NE.U32.AND P5, PT, RZ, UR8, PT ;  /* 0x00000008ff007c0c */ /* 0x000fe2000bfa5070 */
[-CC-:B0-----:R-:W-:Y:S01]  /*2e60*/  FFMA.FTZ R157, R7, R162.reuse, R163.reuse ;  /* 0x000000a2079d7223 */ /* 0x181fe200000100a3 */
        /* <DEDUP_REMOVED lines=9> */
[----:B------:R-:W-:Y:S01]  /*2f00*/  FMUL.FTZ R156, R5, R156 ;  /* 0x0000009c059c7220 */ /* 0x000fe20000410000 */
        /* <DEDUP_REMOVED lines=52> */
.L_x_5506:
[----:B------:R-:W-:Y:S05]  /*3250*/  BSYNC B1 ;  /* 0x0000000000017941 */ /* 0x000fea0003800000 */
.L_x_5505:
[----:B------:R-:W-:Y:S04]  /*3260*/  BSSY B1, `(.L_x_5507) ;  /* 0x0000042000017945 */ /* 0x000fe80003800000 */
[----:B------:R-:W-:Y:S05]  /*3270*/  @!P2 BRA `(.L_x_5508) ;  /* 0x000000040000a947 */ /* 0x000fea0003800000 */
[----:B------:R-:W-:Y:S01]  /*3280*/  ISETP.NE.U32.AND P5, PT, RZ, UR8, PT ;  /* 0x00000008ff007c0c */ /* 0x000fe2000bfa5070 */
[-CC-:B0-2---:R-:W-:Y:S01]  /*3290*/  FFMA.FTZ R157, R6, R162.reuse, R163.reuse ;  /* 0x000000a2069d7223 */ /* 0x185fe200000100a3 */
        /* <DEDUP_REMOVED lines=62> */
.L_x_5508:
[----:B------:R-:W-:Y:S05]  /*3680*/  BSYNC B1 ;  /* 0x0000000000017941 */ /* 0x000fea0003800000 */
.L_x_5507:
[----:B------:R-:W-:Y:S04]  /*3690*/  BSSY B1, `(.L_x_5509) ;  /* 0x0000042000017945 */ /* 0x000fe80003800000 */
[----:B------:R-:W-:Y:S05]  /*36a0*/  @!P3 BRA `(.L_x_5510) ;  /* 0x000000040000b947 */ /* 0x000fea0003800000 */
[----:B------:R-:W-:Y:S01]  /*36b0*/  ISETP.NE.U32.AND P5, PT, RZ, UR8, PT ;  /* 0x00000008ff007c0c */ /* 0x000fe2000bfa5070 */
[-CC-:B0-23--:R-:W-:Y:S01]  /*36c0*/  FFMA.FTZ R157, R171, R162.reuse, R163.reuse ;  /* 0x000000a2ab9d7223 */ /* 0x18dfe200000100a3 */
        /* <DEDUP_REMOVED lines=62> */
.L_x_5510:
[----:B------:R-:W-:Y:S05]  /*3ab0*/  BSYNC B1 ;  /* 0x0000000000017941 */ /* 0x000fea0003800000 */
.L_x_5509:
[----:B------:R-:W-:Y:S01]  /*3ac0*/  ISETP.NE.AND P5, PT, R232, RZ, PT ;  /* 0x000000ffe800720c */ /* 0x000fe20003fa5270 */
[----:B------:R-:W-:-:S12]  /*3ad0*/  BSSY B1, `(.L_x_5511) ;  /* 0x0000041000017945 */ /* 0x000fd80003800000 */
[----:B------:R-:W-:Y:S05]  /*3ae0*/  @!P5 BRA `(.L_x_5512) ;  /* 0x0000000000fcd947 */ /* 0x000fea0003800000 */
[----:B------:R-:W-:Y:S01]  /*3af0*/  ISETP.NE.U32.AND P5, PT, RZ, UR8, PT ;  /* 0x00000008ff007c0c */ /* 0x000fe2000bfa5070 */
[-CC-:B0-234-:R-:W-:Y:S01]  /*3b00*/  FFMA.FTZ R156, R170, R162.reuse, R163.reuse ;  /* 0x000000a2aa9c7223 */ /* 0x19dfe200000100a3 */
        /* <DEDUP_REMOVED lines=19> */
[C---:B------:R-:W-:Y:S01]  /*3c40*/  SEL R109, R157.reuse, R109, P6 ;  /* 0x0000006d9d6d7207 */ /* 0x040fe20003000000 */
[----:B------:R-:W-:Y:S01]  /*3c50*/  FMUL.FTZ R157, R157, R4 ;  /* 0x000000049d9d7220 */ /* 0x000fe20000410000 */
[C---:B------:R-:W-:Y:S01]  /*3c60*/  SEL R110, R158.reuse, R110, P6 ;  /* 0x0000006e9e6e7207 */ /* 0x040fe20003000000 */
[----:B------:R-:W-:Y:S01]  /*3c70*/  FMUL.FTZ R158, R158, R4 ;  /* 0x000000049e9e7220 */ /* 0x000fe20000410000 */
[----:B------:R-:W-:-:S02]  /*3c80*/  @P5 FADD.FTZ R159, R152, R159 ;  /* 0x0000009f989f5221 */ /* 0x000fc40000010000 */
[----:B------:R-:W-:Y:S01]  /*3c90*/  F2FP.BF16.F32.PACK_AB R156, R157, R156 ;  /* 0x0000009c9d9c723e */ /* 0x000fe200000010ff */
[----:B------:R-:W-:Y:S02]  /*3ca0*/  FFMA.FTZ R157, R191, R162, R163 ;  /* 0x000000a2bf9d7223 */ /* 0x000fe400000100a3 */
[C---:B------:R-:W-:Y:S01]  /*3cb0*/  SEL R64, R159.reuse, R64, P6 ;  /* 0x000000409f407207 */ /* 0x040fe20003000000 */
[----:B------:R-:W-:Y:S01]  /*3cc0*/  FMUL.FTZ R159, R159, R4 ;  /* 0x000000049f9f7220 */ /* 0x000fe20000410000 */
        /* <DEDUP_REMOVED lines=13> */
[-CC-:B------:R-:W-:Y:S01]  /*3da0*/  FFMA.FTZ R159, R187, R162.reuse, R163.reuse ;  /* 0x000000a2bb9f7223 */ /* 0x180fe200000100a3 */
[----:B------:R-:W-:-:S03]  /*3db0*/  FFMA.FTZ R162, R195, R162, R163 ;  /* 0x000000a2c3a27223 */ /* 0x000fc600000100a3 */
        /* <DEDUP_REMOVED lines=9> */
[----:B------:R-:W-:Y:S02]  /*3e50*/  FMUL.FTZ R160, R5, R4 ;  /* 0x0000000405a07220 */ /* 0x000fe40000410000 */
[----:B------:R-:W0:Y:S03]  /*3e60*/  @P6 LDC.64 R4, c[0x0][0x308] ;  /* 0x0000c200ff046b82 */ /* 0x000e260000000a00 */
[----:B------:R-:W-:Y:S01]  /*3e70*/  F2FP.BF16.F32.PACK_AB R159, R160, R159 ;  /* 0x0000009fa09f723e */ /* 0x000fe200000010ff */
[----:B0-----:R-:W-:-:S05]  /*3e80*/  @P6 IMAD.WIDE.U32 R4, R2, 0x20, R4 ;  /* 0x0000002002046825 */ /* 0x001fca00078e0004 */
[----:B------:R-:W-:Y:S04]  /*3e90*/  @P6 STG.E.128 desc[UR4][R4.64], R108 ;  /* 0x0000006c04006986 */ /* 0x000fe8000c101d04 */
[----:B------:R0:W-:Y:S02]  /*3ea0*/  @P6 STG.E.128 desc[UR4][R4.64+0x10], R64 ;  /* 0x0000104004006986 */ /* 0x0001e4000c101d04 */
[----:B0-----:R-:W0:Y:S02]  /*3eb0*/  LDC.64 R4, c[0x0][0x2f8] ;  /* 0x0000be00ff047b82 */ /* 0x001e240000000a00 */
[----:B0-----:R-:W-:-:S05]  /*3ec0*/  IMAD.WIDE.U32 R4, R2, 0x10, R4 ;  /* 0x0000001002047825 */ /* 0x001fca00078e0004 */
[----:B------:R0:W-:Y:S02]  /*3ed0*/  STG.E.128 desc[UR4][R4.64], R156 ;  /* 0x0000009c04007986 */ /* 0x0001e4000c101d04 */
.L_x_5512:
[----:B------:R-:W-:Y:S05]  /*3ee0*/  BSYNC B1 ;  /* 0x0000000000017941 */ /* 0x000fea0003800000 */
.L_x_5511:
[----:B0----5:R-:W0:Y:S02]  /*3ef0*/  LDC.64 R4, c[0x0][0x210] ;  /* 0x00008400ff047b82 */ /* 0x021e240000000a00 */
[----:B0-----:R-:W-:-:S04]  /*3f00*/  LEA R3, R4, R3, 0x2 ;  /* 0x0000000304037211 */ /* 0x001fc800078e10ff */
[----:B------:R-:W-:-:S13]  /*3f10*/  ISETP.GE.AND P5, PT, R3, R5, PT ;  /* 0x000000050300720c */ /* 0x000fda0003fa6270 */
[----:B------:R-:W-:Y:S05]  /*3f20*/  @!P5 BRA `(.L_x_5513) ;  /* 0xffffffc800f4d947 */ /* 0x000fea000383ffff */
.L_x_5491:
[----:B------:R-:W-:Y:S05]  /*3f30*/  BSYNC B0 ;  /* 0x0000000000007941 */ /* 0x000fea0003800000 */
.L_x_5490:
[----:B--234-:R-:W0:Y:S01]  /*3f40*/  S2R R156, SR_TID.X ;  /* 0x00000000009c7919 */ /* 0x01ce220000002100 */
[----:B------:R-:W-:Y:S01]  /*3f50*/  MOV R0, 0x400 ;  /* 0x0000040000007802 */ /* 0x000fe20000000f00 */
[----:B------:R-:W-:Y:S05]  /*3f60*/  WARPSYNC.ALL ;  /* 0x0000000000007948 */ /* 0x000fea0003800000 */
[----:B------:R-:W2:Y:S01]  /*3f70*/  S2R R3, SR_CgaCtaId ;  /* 0x0000000000037919 */ /* 0x000ea20000008800 */
[----:B------:R-:W-:Y:S01]  /*3f80*/  ULDC.64 UR6, c[0x0][0x2d8] ;  /* 0x0000b60000067ab9 */ /* 0x000fe20000000a00 */
[----:B------:R-:W-:Y:S01]  /*3f90*/  ULDC.64 UR16, c[0x0][0x2d0] ;  /* 0x0000b40000107ab9 */ /* 0x000fe20000000a00 */
[----:B0----5:R-:W-:-:S05]  /*3fa0*/  SHF.R.U32.HI R5, RZ, 0x5, R156 ;  /* 0x00000005ff057819 */ /* 0x021fca000001169c */
[----:B------:R-:W-:Y:S01]  /*3fb0*/  IMAD R230, R5, 0xa0, R230 ;  /* 0x000000a005e67824 */ /* 0x000fe200078e02e6 */
[----:B--2---:R-:W-:-:S04]  /*3fc0*/  LEA R3, R3, R0, 0x18 ;  /* 0x0000000003037211 */ /* 0x004fc800078ec0ff */
        /* <DEDUP_REMOVED lines=27> */
[----:B---3--:R-:W-:-:S03]  /*4180*/  FADD.FTZ R2, R2, R5 ;  /* 0x0000000502027221 */ /* 0x008fc60000010000 */
[----:B------:R-:W3:Y:S01]  /*4190*/  LDS R9, [R0+0xc00] ;  /* 0x000c000000097984 */ /* 0x000ee20000000800 */
[----:B----4-:R-:W-:-:S03]  /*41a0*/  FADD.FTZ R3, RZ, R3 ;  /* 0x00000003ff037221 */ /* 0x010fc60000010000 */
[----:B------:R-:W4:Y:S01]  /*41b0*/  LDS R18, [R0+0x2000] ;  /* 0x0020000000127984 */ /* 0x000f220000000800 */
[----:B-1----:R-:W-:-:S03]  /*41c0*/  FADD.FTZ R3, R3, R14 ;  /* 0x0000000e03037221 */ /* 0x002fc60000010000 */
[----:B------:R-:W1:Y:S01]  /*41d0*/  LDS R10, [R0+0xe00] ;  /* 0x000e0000000a7984 */ /* 0x000e620000000800 */
        /* <DEDUP_REMOVED lines=14> */
[----:B--2---:R-:W-:-:S03]  /*42c0*/  FADD.FTZ R8, R8, R17 ;  /* 0x0000001108087221 */ /* 0x004fc60000010000 */
[----:B------:R-:W2:Y:S01]  /*42d0*/  LDS R25, [R0+0x2c00] ;  /* 0x002c000000197984 */ /* 0x000ea20000000800 */
[----:B---3--:R-:W-:-:S03]  /*42e0*/  FADD.FTZ R9, RZ, R9 ;  /* 0x00000009ff097221 */ /* 0x008fc60000010000 */
[----:B------:R-:W3:Y:S01]  /*42f0*/  LDS R27, [R0+0x2e00] ;  /* 0x002e0000001b7984 */ /* 0x000ee20000000800 */
[----:B----4-:R-:W-:-:S03]  /*4300*/  FADD.FTZ R9, R9, R18 ;  /* 0x0000001209097221 */ /* 0x010fc60000010000 */
[----:B------:R-:W4:Y:S01]  /*4310*/  LDS R24, [R0+0x3000] ;  /* 0x0030000000187984 */ /* 0x000f220000000800 */
[----:B-1----:R-:W-:-:S03]  /*4320*/  FADD.FTZ R10, RZ, R10 ;  /* 0x0000000aff0a7221 */ /* 0x002fc60000010000 */
[----:B------:R-:W1:Y:S01]  /*4330*/  LDS R61, [R0+0x3200] ;  /* 0x00320000003d7984 */ /* 0x000e620000000800 */
        /* <DEDUP_REMOVED lines=33> */
[----:B--2---:R-:W-:Y:S01]  /*4550*/  FADD.FTZ R71, R6, R71 ;  /* 0x0000004706477221 */ /* 0x004fe20000010000 */
[----:B---3--:R-:W-:Y:S01]  /*4560*/  FADD.FTZ R7, R7, R64 ;  /* 0x0000004007077221 */ /* 0x008fe20000010000 */
[----:B----4-:R-:W-:Y:S01]  /*4570*/  FADD.FTZ R73, R8, R73 ;  /* 0x0000004908497221 */ /* 0x010fe20000010000 */
[----:B------:R-:W-:Y:S01]  /*4580*/  STS.128 [R230], R28 ;  /* 0x0000001ce6007388 */ /* 0x000fe20000000c00 */
[----:B-1----:R-:W-:-:S03]  /*4590*/  FADD.FTZ R9, R9, R66 ;  /* 0x0000004209097221 */ /* 0x002fc60000010000 */
[----:B------:R-:W-:Y:S01]  /*45a0*/  STS.128 [R230+0x10], R32 ;  /* 0x00001020e6007388 */ /* 0x000fe20000000c00 */
[----:B0-----:R-:W-:-:S03]  /*45b0*/  FADD.FTZ R75, R10, R75 ;  /* 0x0000004b0a4b7221 */ /* 0x001fc60000010000 */
[----:B------:R0:W-:Y:S01]  /*45c0*/  STS.128 [R230+0x400], R36 ;  /* 0x00040024e6007388 */ /* 0x0001e20000000c00 */
[----:B------:R-:W-:-:S03]  /*45d0*/  FADD.FTZ R11, R11, R68 ;  /* 0x000000440b0b7221 */ /* 0x000fc60000010000 */
[----:B------:R1:W-:Y:S01]  /*45e0*/  STS.128 [R230+0x410], R40 ;  /* 0x00041028e6007388 */ /* 0x0003e20000000c00 */
        /* <DEDUP_REMOVED lines=10> */
[----:B------:R-:W-:Y:S01]  /*4690*/  IADD3.X R38, RZ, RZ, RZ, P0, !PT ;  /* 0x000000ffff267210 */ /* 0x000fe200007fe4ff */
[----:B------:R-:W-:Y:S01]  /*46a0*/  STS.128 [R230+0x1010], R112 ;  /* 0x00101070e6007388 */ /* 0x000fe20000000c00 */
[----:B------:R-:W-:Y:S01]  /*46b0*/  SHF.L.U32 R22, R37, 0x2, RZ ;  /* 0x0000000225167819 */ /* 0x000fe200000006ff */
[----:B------:R-:W-:Y:S01]  /*46c0*/  BAR.SYNC.DEFER_BLOCKING 0x0 ;  /* 0x0000000000007b1d */ /* 0x000fe20000010000 */
[----:B------:R-:W-:-:S02]  /*46d0*/  LOP3.LUT P0, RZ, R229, 0xffffff80, RZ, 0xc0, !PT ;  /* 0xffffff80e5ff7812 */ /* 0x000fc4000780c0ff */
[----:B------:R-:W-:Y:S02]  /*46e0*/  SHF.L.U64.HI R38, R37, 0x2, R38 ;  /* 0x0000000225267819 */ /* 0x000fe40000010226 */
[----:B------:R-:W-:Y:S02]  /*46f0*/  IADD3 R37, P1, R22, UR6, RZ ;  /* 0x0000000616257c10 */ /* 0x000fe4000ff3e0ff */
[----:B------:R-:W-:Y:S02]  /*4700*/  ISETP.GE.U32.AND P4, PT, R229, 0x280, PT ;  /* 0x00000280e500780c */ /* 0x000fe40003f86070 */
[----:B-1----:R-:W-:-:S05]  /*4710*/  IADD3.X R40, R38, UR7, RZ, P1, !PT ;  /* 0x0000000726287c10 */ /* 0x002fca0008ffe4ff */
[----:B------:R-:W-:Y:S02]  /*4720*/  @P0 MOV R2, R37 ;  /* 0x0000002500020202 */ /* 0x000fe40000000f00 */
[----:B------:R-:W-:Y:S02]  /*4730*/  @P0 MOV R3, R40 ;  /* 0x0000002800030202 */ /* 0x000fe40000000f00 */
[----:B------:R-:W-:-:S04]  /*4740*/  @P0 IADD3 R37, P2, R37, 0x200, RZ ;  /* 0x0000020025250810 */ /* 0x000fc80007f5e0ff */
[----:B------:R-:W-:Y:S01]  /*4750*/  @P0 IADD3.X R40, RZ, R40, RZ, P2, !PT ;  /* 0x00000028ff280210 */ /* 0x000fe200017fe4ff */
        /* <DEDUP_REMOVED lines=15> */
[----:B--2---:R-:W-:Y:S01]  /*4850*/  FADD.FTZ R28, R28, R33 ;  /* 0x000000211c1c7221 */ /* 0x004fe20000010000 */
[----:B------:R-:W-:Y:S02]  /*4860*/  IADD3 R33, P1, R22, UR16, RZ ;  /* 0x0000001016217c10 */ /* 0x000fe4000ff3e0ff */
[----:B------:R-:W-:Y:S01]  /*4870*/  LDS R22, [R0+0x1a00] ;  /* 0x001a000000167984 */ /* 0x000fe20000000800 */
[----:B---3--:R-:W-:Y:S01]  /*4880*/  FADD.FTZ R35, R28, R35 ;  /* 0x000000231c237221 */ /* 0x008fe20000010000 */
[----:B------:R-:W-:Y:S02]  /*4890*/  IADD3.X R38, R38, UR17, RZ, P1, !PT ;  /* 0x0000001126267c10 */ /* 0x000fe40008ffe4ff */
[----:B------:R-:W-:Y:S01]  /*48a0*/  ISETP.GE.U32.AND P1, PT, R229, 0x100, PT ;  /* 0x00000100e500780c */ /* 0x000fe20003f26070 */
[----:B----4-:R-:W-:Y:S01]  /*48b0*/  FADD.FTZ R29, RZ, R29 ;  /* 0x0000001dff1d7221 */ /* 0x010fe20000010000 */
[----:B------:R2:W-:Y:S03]  /*48c0*/  @P0 STG.E desc[UR4][R2.64], R35 ;  /* 0x0000002302000986 */ /* 0x0005e6000c101904 */
[----:B------:R-:W-:Y:S01]  /*48d0*/  FADD.FTZ R29, R29, R32 ;  /* 0x000000201d1d7221 */ /* 0x000fe20000010000 */
[----:B------:R-:W-:Y:S01]  /*48e0*/  LDS R28, [R0+0x2e00] ;  /* 0x002e0000001c7984 */ /* 0x000fe20000000800 */
[----:B------:R-:W-:-:S03]  /*48f0*/  FADD.FTZ R30, RZ, R30 ;  /* 0x0000001eff1e7221 */ /* 0x000fc60000010000 */
[----:B------:R-:W-:Y:S01]  /*4900*/  LDS R25, [R0+0x3000] ;  /* 0x0030000000197984 */ /* 0x000fe20000000800 */
[----:B------:R-:W-:Y:S01]  /*4910*/  FADD.FTZ R29, R29, R34 ;  /* 0x000000221d1d7221 */ /* 0x000fe20000010000 */
[----:B--2---:R-:W-:Y:S02]  /*4920*/  @P0 MOV R2, R33 ;  /* 0x0000002100020202 */ /* 0x004fe40000000f00 */
[----:B------:R-:W2:Y:S01]  /*4930*/  LDS R18, [R0+0x1e00] ;  /* 0x001e000000127984 */ /* 0x000ea20000000800 */
[----:B------:R-:W-:Y:S01]  /*4940*/  @P0 IADD3 R33, P3, R33, 0x200, RZ ;  /* 0x0000020021210810 */ /* 0x000fe20007f7e0ff */
[----:B------:R-:W-:Y:S01]  /*4950*/  FADD.FTZ R5, R30, R5 ;  /* 0x000000051e057221 */ /* 0x000fe20000010000 */
[-C--:B------:R-:W-:Y:S01]  /*4960*/  @P0 MOV R3, R38.reuse ;  /* 0x0000002600030202 */ /* 0x080fe20000000f00 */
[----:B------:R-:W-:Y:S01]  /*4970*/  LDS R30, [R0+0x4200] ;  /* 0x00420000001e7984 */ /* 0x000fe20000000800 */
[----:B------:R-:W-:Y:S01]  /*4980*/  @P0 IADD3.X R38, RZ, R38, RZ, P3, !PT ;  /* 0x00000026ff260210 */ /* 0x000fe20001ffe4ff */
[----:B------:R-:W-:Y:S01]  /*4990*/  FADD.FTZ R29, R29, R36 ;  /* 0x000000241d1d7221 */ /* 0x000fe20000010000 */
[----:B------:R-:W-:Y:S01]  /*49a0*/  @P1 MOV R4, R33 ;  /* 0x0000002100041202 */ /* 0x000fe20000000f00 */
[----:B------:R3:W-:Y:S01]  /*49b0*/  @P0 STG.E desc[UR4][R2.64], R67 ;  /* 0x0000004302000986 */ /* 0x0007e2000c101904 */
[----:B------:R-:W-:Y:S01]  /*49c0*/  FADD.FTZ R14, R5, R14 ;  /* 0x0000000e050e7221 */ /* 0x000fe20000010000 */
[----:B------:R-:W-:-:S02]  /*49d0*/  @P1 MOV R5, R38 ;  /* 0x0000002600051202 */ /* 0x000fc40000000f00 */
[----:B------:R-:W4:Y:S01]  /*49e0*/  LDS R20, [R0+0x3200] ;  /* 0x0032000000147984 */ /* 0x000f220000000800 */
[----:B0-----:R-:W-:Y:S01]  /*49f0*/  FADD.FTZ R23, R14, R23 ;  /* 0x000000170e177221 */ /* 0x001fe20000010000 */
[----:B------:R-:W-:Y:S02]  /*4a00*/  @P1 IADD3 R33, P2, R33, 0x200, RZ ;  /* 0x0000020021211810 */ /* 0x000fe40007f5e0ff */
[----:B------:R-:W0:Y:S01]  /*4a10*/  LDS R14, [R0+0x800] ;  /* 0x00080000000e7984 */ /* 0x000e220000000800 */
[----:B-1----:R-:W-:Y:S01]  /*4a20*/  FADD.FTZ R15, RZ, R15 ;  /* 0x0000000fff0f7221 */ /* 0x002fe20000010000 */
[----:B------:R-:W-:Y:S02]  /*4a30*/  @P1 IADD3.X R38, RZ, R38, RZ, P2, !PT ;  /* 0x00000026ff261210 */ /* 0x000fe400017fe4ff */
[----:B---3--:R-:W-:Y:S01]  /*4a40*/  @P1 MOV R2, R37 ;  /* 0x0000002500021202 */ /* 0x008fe20000000f00 */
[----:B------:R-:W-:Y:S01]  /*4a50*/  LDS R24, [R0+0x4600] ;  /* 0x0046000000187984 */ /* 0x000fe20000000800 */
[----:B------:R-:W-:-:S02]  /*4a60*/  @P1 MOV R3, R40 ;  /* 0x0000002800031202 */ /* 0x000fc40000000f00 */
[----:B------:R-:W-:Y:S01]  /*4a70*/  @P1 IADD3 R37, P0, R37, 0x200, RZ ;  /* 0x0000020025251810 */ /* 0x000fe20007f1e0ff */
[----:B------:R-:W1:Y:S01]  /*4a80*/  LDS R16, [R0+0xc00] ;  /* 0x000c000000107984 */ /* 0x000e620000000800 */
[C---:B------:R-:W-:Y:S02]  /*4a90*/  ISETP.GE.U32.AND P3, PT, R229.reuse, 0x300, PT ;  /* 0x00000300e500780c */ /* 0x040fe40003f66070 */
[----:B------:R-:W-:Y:S01]  /*4aa0*/  @P1 IADD3.X R40, RZ, R40, RZ, P0, !PT ;  /* 0x00000028ff281210 */ /* 0x000fe200007fe4ff */
[----:B------:R3:W-:Y:S01]  /*4ab0*/  @P1 STG.E desc[UR4][R2.64], R29 ;  /* 0x0000001d02001986 */ /* 0x0007e2000c101904 */
[C---:B------:R-:W-:Y:S02]  /*4ac0*/  ISETP.GE.U32.AND P0, PT, R229.reuse, 0x200, PT ;  /* 0x00000200e500780c */ /* 0x040fe40003f06070 */
[----:B------:R-:W-:Y:S01]  /*4ad0*/  ISETP.GE.U32.AND P2, PT, R229, 0x380, PT ;  /* 0x00000380e500780c */ /* 0x000fe20003f46070 */
[----:B------:R-:W-:Y:S04]  /*4ae0*/  @P1 STG.E desc[UR4][R4.64], R13 ;  /* 0x0000000d04001986 */ /* 0x000fe8000c101904 */
[----:B------:R-:W1:Y:S01]  /*4af0*/  LDS R13, [R0+0x600] ;  /* 0x00060000000d7984 */ /* 0x000e620000000800 */
[----:B--2---:R-:W-:Y:S01]  /*4b00*/  FADD.FTZ R15, R15, R18 ;  /* 0x000000120f0f7221 */ /* 0x004fe20000010000 */
[----:B---3--:R-:W-:-:S02]  /*4b10*/  @P5 MOV R2, R37 ;  /* 0x0000002500025202 */ /* 0x008fc40000000f00 */
[----:B------:R-:W-:Y:S01]  /*4b20*/  LDS R29, [R0+0x4400] ;  /* 0x00440000001d7984 */ /* 0x000fe20000000800 */
[-C--:B------:R-:W-:Y:S02]  /*4b30*/  @P5 MOV R3, R40.reuse ;  /* 0x0000002800035202 */ /* 0x080fe40000000f00 */
[----:B------:R-:W-:Y:S01]  /*4b40*/  @P5 IADD3 R37, P1, R37, 0x200, RZ ;  /* 0x0000020025255810 */ /* 0x000fe20007f3e0ff */
[----:B------:R-:W2:Y:S03]  /*4b50*/  LDS R17, [R0+0x2000] ;  /* 0x0020000000117984 */ /* 0x000ea60000000800 */
[----:B------:R-:W-:Y:S01]  /*4b60*/  @P5 IADD3.X R40, RZ, R40, RZ, P1, !PT ;  /* 0x00000028ff285210 */ /* 0x000fe20000ffe4ff */
[----:B------:R3:W-:Y:S01]  /*4b70*/  @P5 STG.E desc[UR4][R2.64], R23 ;  /* 0x0000001702005986 */ /* 0x0007e2000c101904 */
[----:B------:R-:W-:Y:S01]  /*4b80*/  ISETP.GE.U32.AND P1, PT, R229, 0x400, PT ;  /* 0x00000400e500780c */ /* 0x000fe20003f26070 */
[----:B----4-:R-:W-:-:S02]  /*4b90*/  FADD.FTZ R15, R15, R20 ;  /* 0x000000140f0f7221 */ /* 0x010fc40000010000 */
[----:B------:R-:W4:Y:S01]  /*4ba0*/  LDS R23, [R0+0x1c00] ;  /* 0x001c000000177984 */ /* 0x000f220000000800 */
[----:B0-----:R-:W-:-:S03]  /*4bb0*/  FADD.FTZ R14, RZ, R14 ;  /* 0x0000000eff0e7221 */ /* 0x001fc60000010000 */
[----:B------:R-:W0:Y:S01]  /*4bc0*/  LDS R21, [R0+0x3400] ;  /* 0x0034000000157984 */ /* 0x000e220000000800 */
[----:B---3--:R-:W-:-:S03]  /*4bd0*/  @P5 MOV R2, R33 ;  /* 0x0000002100025202 */ /* 0x008fc60000000f00 */
[----:B------:R-:W3:Y:S01]  /*4be0*/  LDS R27, [R0+0x4800] ;  /* 0x00480000001b7984 */ /* 0x000ee20000000800 */
[-C--:B------:R-:W-:Y:S01]  /*4bf0*/  @P5 MOV R3, R38.reuse ;  /* 0x0000002600035202 */ /* 0x080fe20000000f00 */
[----:B-1----:R-:W-:Y:S01]  /*4c00*/  FADD.FTZ R16, RZ, R16 ;  /* 0x00000010ff107221 */ /* 0x002fe20000010000 */
[----:B------:R-:W-:Y:S01]  /*4c10*/  @P5 IADD3 R33, P6, R33, 0x200, RZ ;  /* 0x0000020021215810 */ /* 0x000fe20007fde0ff */
[----:B------:R-:W1:Y:S03]  /*4c20*/  LDS R6, [R0+0xe00] ;  /* 0x000e000000067984 */ /* 0x000e660000000800 */
[----:B------:R-:W-:Y:S01]  /*4c30*/  @P5 IADD3.X R38, RZ, R38, RZ, P6, !PT ;  /* 0x00000026ff265210 */ /* 0x000fe200037fe4ff */
[----:B------:R2:W-:Y:S01]  /*4c40*/  @P5 STG.E desc[UR4][R2.64], R69 ;  /* 0x0000004502005986 */ /* 0x0005e2000c101904 */
[----:B------:R-:W-:Y:S02]  /*4c50*/  @P0 MOV R4, R33 ;  /* 0x0000002100040202 */ /* 0x000fe40000000f00 */
[----:B------:R-:W-:Y:S01]  /*4c60*/  @P0 MOV R5, R38 ;  /* 0x0000002600050202 */ /* 0x000fe20000000f00 */
[----:B------:R-:W1:Y:S01]  /*4c70*/  LDS R8, [R0+0x1000] ;  /* 0x0010000000087984 */ /* 0x000e620000000800 */
[----:B------:R-:W-:Y:S01]  /*4c80*/  ISETP.GE.U32.AND P5, PT, R229, 0x480, PT ;  /* 0x00000480e500780c */ /* 0x000fe20003fa6070 */
[----:B------:R-:W-:-:S02]  /*4c90*/  FADD.FTZ R13, RZ, R13 ;  /* 0x0000000dff0d7221 */ /* 0x000fc40000010000 */
[----:B------:R-:W-:Y:S02]  /*4ca0*/  LDS R31, [R0+0x4a00] ;  /* 0x004a0000001f7984 */ /* 0x000fe40000000800 */
[----:B------:R-:W-:Y:S01]  /*4cb0*/  FADD.FTZ R13, R13, R22 ;  /* 0x000000160d0d7221 */ /* 0x000fe20000010000 */
[----:B--2---:R-:W-:Y:S01]  /*4cc0*/  @P0 MOV R2, R37 ;  /* 0x0000002500020202 */ /* 0x004fe20000000f00 */
[----:B------:R-:W2:Y:S02]  /*4cd0*/  LDS R10, [R0+0x1200] ;  /* 0x00120000000a7984 */ /* 0x000ea40000000800 */
[----:B------:R-:W-:Y:S01]  /*4ce0*/  FADD.FTZ R13, R13, R28 ;  /* 0x0000001c0d0d7221 */ /* 0x000fe20000010000 */
[-C--:B------:R-:W-:Y:S01]  /*4cf0*/  @P0 MOV R3, R40.reuse ;  /* 0x0000002800030202 */ /* 0x080fe20000000f00 */
[----:B------:R-:W-:Y:S01]  /*4d00*/  FADD.FTZ R16, R16, R17 ;  /* 0x0000001110107221 */ /* 0x000fe20000010000 */
[----:B------:R-:W-:Y:S01]  /*4d10*/  @P0 IADD3 R37, P6, R37, 0x200, RZ ;  /* 0x0000020025250810 */ /* 0x000fe20007fde0ff */
[----:B------:R-:W-:Y:S01]  /*4d20*/  FADD.FTZ R19, R13, R30 ;  /* 0x0000001e0d137221 */ /* 0x000fe20000010000 */
[----:B------:R-:W-:Y:S02]  /*4d30*/  LDS R17, [R0+0x3a00] ;  /* 0x003a000000117984 */ /* 0x000fe40000000800 */
[----:B------:R-:W-:Y:S01]  /*4d40*/  @P0 IADD3.X R40, RZ, R40, RZ, P6, !PT ;  /* 0x00000028ff280210 */ /* 0x000fe200037fe4ff */
[----:B----4-:R-:W-:Y:S01]  /*4d50*/  FADD.FTZ R14, R14, R23 ;  /* 0x000000170e0e7221 */ /* 0x010fe20000010000 */
[----:B------:R-:W4:Y:S01]  /*4d60*/  LDS R13, [R0+0x2200] ;  /* 0x00220000000d7984 */ /* 0x000f220000000800 */
[----:B------:R-:W-:-:S02]  /*4d70*/  @P0 IADD3 R33, P6, R33, 0x200, RZ ;  /* 0x0000020021210810 */ /* 0x000fc40007fde0ff */
[----:B------:R-:W-:Y:S01]  /*4d80*/  FADD.FTZ R14, R14, R25 ;  /* 0x000000190e0e7221 */ /* 0x000fe20000010000 */
[----:B------:R-:W4:Y:S01]  /*4d90*/  LDS R23, [R0+0x3600] ;  /* 0x0036000000177984 */ /* 0x000f220000000800 */
[----:B------:R-:W-:Y:S01]  /*4da0*/  @P0 IADD3.X R38, RZ, R38, RZ, P6, !PT ;  /* 0x00000026ff260210 */ /* 0x000fe200037fe4ff */
[----:B0-----:R-:W-:Y:S01]  /*4db0*/  FADD.FTZ R16, R16, R21 ;  /* 0x0000001510107221 */ /* 0x001fe20000010000 */
[----:B------:R-:W-:Y:S01]  /*4dc0*/  FADD.FTZ R29, R14, R29 ;  /* 0x0000001d0e1d7221 */ /* 0x000fe20000010000 */
[----:B------:R0:W-:Y:S01]  /*4dd0*/  @P0 STG.E desc[UR4][R2.64], R19 ;  /* 0x0000001302000986 */ /* 0x0001e2000c101904 */
[----:B------:R-:W-:Y:S01]  /*4de0*/  ISETP.GE.U32.AND P6, PT, R229, 0x500, PT ;  /* 0x00000500e500780c */ /* 0x000fe20003fc6070 */
[----:B---3--:R-:W-:Y:S02]  /*4df0*/  FADD.FTZ R27, R16, R27 ;  /* 0x0000001b101b7221 */ /* 0x008fe40000010000 */
[----:B------:R-:W3:Y:S01]  /*4e00*/  LDS R19, [R0+0x2400] ;  /* 0x0024000000137984 */ /* 0x000ee20000000800 */
[----:B-1----:R-:W-:-:S03]  /*4e10*/  FADD.FTZ R6, RZ, R6 ;  /* 0x00000006ff067221 */ /* 0x002fc60000010000 */
[----:B------:R-:W1:Y:S01]  /*4e20*/  LDS R25, [R0+0x3800] ;  /* 0x0038000000197984 */ /* 0x000e620000000800 */
[----:B0-----:R-:W-:-:S03]  /*4e30*/  @P4 MOV R2, R37 ;  /* 0x0000002500024202 */ /* 0x001fc60000000f00 */
[----:B------:R0:W-:Y:S01]  /*4e40*/  @P0 STG.E desc[UR4][R4.64], R71 ;  /* 0x0000004704000986 */ /* 0x0001e2000c101904 */
[-C--:B------:R-:W-:Y:S01]  /*4e50*/  @P4 MOV R3, R40.reuse ;  /* 0x0000002800034202 */ /* 0x080fe20000000f00 */
[----:B------:R-:W-:Y:S01]  /*4e60*/  FADD.FTZ R8, RZ, R8 ;  /* 0x00000008ff087221 */ /* 0x000fe20000010000 */
[----:B------:R-:W-:Y:S01]  /*4e70*/  @P4 IADD3 R37, P0, R37, 0x200, RZ ;  /* 0x0000020025254810 */ /* 0x000fe20007f1e0ff */
[----:B------:R-:W-:Y:S03]  /*4e80*/  LDS R21, [R0+0x4e00] ;  /* 0x004e000000157984 */ /* 0x000fe60000000800 */
[----:B------:R-:W-:Y:S01]  /*4e90*/  @P4 IADD3.X R40, RZ, R40, RZ, P0, !PT ;  /* 0x00000028ff284210 */ /* 0x000fe200007fe4ff */
[----:B------:R4:W-:Y:S01]  /*4ea0*/  @P4 STG.E desc[UR4][R2.64], R29 ;  /* 0x0000001d02004986 */ /* 0x0009e2000c101904 */
[----:B--2---:R-:W-:Y:S01]  /*4eb0*/  FADD.FTZ R10, RZ, R10 ;  /* 0x0000000aff0a7221 */ /* 0x004fe20000010000 */
[----:B0-----:R-:W-:-:S02]  /*4ec0*/  FADD.FTZ R5, R15, R24 ;  /* 0x000000180f057221 */ /* 0x001fc40000010000 */
[----:B------:R-:W0:Y:S04]  /*4ed0*/  LDS R29, [R0+0x4c00] ;  /* 0x004c0000001d7984 */ /* 0x000e280000000800 */
[----:B------:R-:W2:Y:S01]  /*4ee0*/  LDS R15, [R0+0x2600] ;  /* 0x00260000000f7984 */ /* 0x000ea20000000800 */
[----:B----4-:R-:W-:Y:S01]  /*4ef0*/  FADD.FTZ R6, R6, R13 ;  /* 0x0000000d06067221 */ /* 0x010fe20000010000 */
[----:B------:R-:W-:Y:S02]  /*4f00*/  @P4 MOV R2, R33 ;  /* 0x0000002100024202 */ /* 0x000fe40000000f00 */
[----:B------:R-:W-:Y:S01]  /*4f10*/  @P4 MOV R3, R38 ;  /* 0x0000002600034202 */ /* 0x000fe20000000f00 */
[----:B------:R-:W-:Y:S01]  /*4f20*/  FADD.FTZ R6, R6, R23 ;  /* 0x0000001706067221 */ /* 0x000fe20000010000 */
[----:B------:R-:W-:-:S03]  /*4f30*/  @P4 IADD3 R33, P0, R33, 0x200, RZ ;  /* 0x0000020021214810 */ /* 0x000fc60007f1e0ff */
[----:B------:R4:W-:Y:S01]  /*4f40*/  @P4 STG.E desc[UR4][R2.64], R7 ;  /* 0x0000000702004986 */ /* 0x0009e2000c101904 */
[----:B------:R-:W-:Y:S01]  /*4f50*/  @P4 IADD3.X R38, RZ, R38, RZ, P0, !PT ;  /* 0x00000026ff264210 */ /* 0x000fe200007fe4ff */
[----:B------:R-:W-:Y:S01]  /*4f60*/  FADD.FTZ R31, R6, R31 ;  /* 0x0000001f061f7221 */ /* 0x000fe20000010000 */
[----:B---3--:R-:W-:-:S04]  /*4f70*/  FADD.FTZ R8, R8, R19 ;  /* 0x0000001308087221 */ /* 0x008fc80000010000 */
[----:B-1----:R-:W-:Y:S01]  /*4f80*/  FADD.FTZ R8, R8, R25 ;  /* 0x0000001908087221 */ /* 0x002fe20000010000 */
[----:B----4-:R-:W-:Y:S02]  /*4f90*/  @P3 MOV R2, R37 ;  /* 0x0000002500023202 */ /* 0x010fe40000000f00 */
[----:B------:R-:W-:Y:S02]  /*4fa0*/  @P3 MOV R3, R40 ;  /* 0x0000002800033202 */ /* 0x000fe40000000f00 */
[----:B------:R-:W-:-:S03]  /*4fb0*/  @P3 IADD3 R37, P0, R37, 0x200, RZ ;  /* 0x0000020025253810 */ /* 0x000fc60007f1e0ff */
[----:B------:R1:W-:Y:S01]  /*4fc0*/  @P3 STG.E desc[UR4][R2.64], R5 ;  /* 0x0000000502003986 */ /* 0x0003e2000c101904 */
[----:B------:R-:W-:Y:S01]  /*4fd0*/  @P3 IADD3.X R40, RZ, R40, RZ, P0, !PT ;  /* 0x00000028ff283210 */ /* 0x000fe200007fe4ff */
[----:B0-----:R-:W-:Y:S01]  /*4fe0*/  FADD.FTZ R29, R8, R29 ;  /* 0x0000001d081d7221 */ /* 0x001fe20000010000 */
[----:B--2---:R-:W-:Y:S01]  /*4ff0*/  FADD.FTZ R10, R10, R15 ;  /* 0x0000000f0a0a7221 */ /* 0x004fe20000010000 */
[----:B-1----:R-:W-:Y:S02]  /*5000*/  @P3 MOV R2, R33 ;  /* 0x0000002100023202 */ /* 0x002fe40000000f00 */
        /* <DEDUP_REMOVED lines=44> */
.L_x_5502:
        /* <DEDUP_REMOVED lines=8> */
.L_x_5515:
[----:B------:R-:W-:Y:S05]  /*5350*/  BSYNC B1 ;  /* 0x0000000000017941 */ /* 0x000fea0003800000 */
.L_x_5514:
        /* <DEDUP_REMOVED lines=8> */
.L_x_5516:
[----:B------:R-:W-:Y:S01]  /*53e0*/  HFMA2.MMA R158, -RZ, RZ, 0, 1.1920928955078125e-07 ;  /* 0x00000002ff9e7435 */ /* 0x000fe200000001ff */
[----:B------:R-:W-:Y:S01]  /*53f0*/  MOV R159, R209 ;  /* 0x000000d1009f7202 */ /* 0x000fe20000000f00 */
[----:B------:R-:W-:-:S09]  /*5400*/  FADD.FTZ R210, R160, R210 ;  /* 0x000000d2a0d27221 */ /* 0x000fd20000010000 */
[----:B------:R-:W-:Y:S05]  /*5410*/  WARPSYNC.COLLECTIVE R156, `(.L_x_5517) ;  /* 0x000000009c087348 */ /* 0x000fea0003c00000 */
[----:B------:R0:W1:Y:S02]  /*5420*/  SHFL.BFLY P5, R160, R159, R158, R157 ;  /* 0x0c00009e9fa07389 */ /* 0x00006400000a009d */
[----:B01----:R-:W-:Y:S01]  /*5430*/  ENDCOLLECTIVE ;  /* 0x000000000000791b */ /* 0x003fe20003800000 */
.L_x_5517:
[----:B------:R-:W-:Y:S01]  /*5440*/  MOV R159, R210 ;  /* 0x000000d2009f7202 */ /* 0x000fe20000000f00 */
[----:B------:R-:W-:-:S07]  /*5450*/  FADD.FTZ R209, R209, R160 ;  /* 0x000000a0d1d17221 */ /* 0x000fce0000010000 */
[----:B------:R-:W-:Y:S05]  /*5460*/  WARPSYNC.COLLECTIVE R156, `(.L_x_5518) ;  /* 0x000000009c087348 */ /* 0x000fea0003c00000 */
[----:B------:R0:W1:Y:S02]  /*5470*/  SHFL.BFLY P5, R160, R159, R158, R157 ;  /* 0x0c00009e9fa07389 */ /* 0x00006400000a009d */
[----:B01----:R-:W-:Y:S01]  /*5480*/  ENDCOLLECTIVE ;  /* 0x000000000000791b */ /* 0x003fe20003800000 */
.L_x_5518:
[----:B------:R-:W-:Y:S01]  /*5490*/  HFMA2.MMA R158, -RZ, RZ, 0, 2.384185791015625e-07 ;  /* 0x00000004ff9e7435 */ /* 0x000fe200000001ff */
[----:B------:R-:W-:Y:S01]  /*54a0*/  MOV R159, R209 ;  /* 0x000000d1009f7202 */ /* 0x000fe20000000f00 */
[----:B------:R-:W-:-:S09]  /*54b0*/  FADD.FTZ R210, R210, R160 ;  /* 0x000000a0d2d27221 */ /* 0x000fd20000010000 */
[----:B------:R-:W-:Y:S05]  /*54c0*/  WARPSYNC.COLLECTIVE R156, `(.L_x_5519) ;  /* 0x000000009c087348 */ /* 0x000fea0003c00000 */
[----:B------:R0:W1:Y:S02]  /*54d0*/  SHFL.BFLY P5, R160, R159, R158, R157 ;  /* 0x0c00009e9fa07389 */ /* 0x00006400000a009d */
[----:B01----:R-:W-:Y:S01]  /*54e0*/  ENDCOLLECTIVE ;  /* 0x000000000000791b */ /* 0x003fe20003800000 */
.L_x_5519:
[----:B------:R-:W-:Y:S01]  /*54f0*/  MOV R159, R210 ;  /* 0x000000d2009f7202 */ /* 0x000fe20000000f00 */
[----:B------:R-:W-:-:S07]  /*5500*/  FADD.FTZ R209, R209, R160 ;  /* 0x000000a0d1d17221 */ /* 0x000fce0000010000 */
[----:B------:R-:W-:Y:S05]  /*5510*/  WARPSYNC.COLLECTIVE R156, `(.L_x_5520) ;  /* 0x000000009c087348 */ /* 0x000fea0003c00000 */
[----:B------:R0:W1:Y:S02]  /*5520*/  SHFL.BFLY P5, R160, R159, R158, R157 ;  /* 0x0c00009e9fa07389 */ /* 0x00006400000a009d */
[----:B01----:R-:W-:Y:S01]  /*5530*/  ENDCOLLECTIVE ;  /* 0x000000000000791b */ /* 0x003fe20003800000 */
.L_x_5520:
[----:B------:R-:W-:Y:S01]  /*5540*/  HFMA2.MMA R158, -RZ, RZ, 0, 4.76837158203125e-07 ;  /* 0x00000008ff9e7435 */ /* 0x000fe200000001ff */
[----:B------:R-:W-:Y:S01]  /*5550*/  MOV R159, R209 ;  /* 0x000000d1009f7202 */ /* 0x000fe20000000f00 */
[----:B------:R-:W-:-:S09]  /*5560*/  FADD.FTZ R210, R210, R160 ;  /* 0x000000a0d2d27221 */ /* 0x000fd20000010000 */
[----:B------:R-:W-:Y:S05]  /*5570*/  WARPSYNC.COLLECTIVE R156, `(.L_x_5521) ;  /* 0x000000009c087348 */ /* 0x000fea0003c00000 */
[----:B------:R0:W1:Y:S02]  /*5580*/  SHFL.BFLY P5, R160, R159, R158, R157 ;  /* 0x0c00009e9fa07389 */ /* 0x00006400000a009d */
[----:B01----:R-:W-:Y:S01]  /*5590*/  ENDCOLLECTIVE ;  /* 0x000000000000791b */ /* 0x003fe20003800000 */
.L_x_5521:
[----:B------:R-:W-:Y:S01]  /*55a0*/  MOV R159, R210 ;  /* 0x000000d2009f7202 */ /* 0x000fe20000000f00 */
[----:B------:R-:W-:-:S07]  /*55b0*/  FADD.FTZ R209, R209, R160 ;  /* 0x000000a0d1d17221 */ /* 0x000fce0000010000 */
[----:B------:R-:W-:Y:S05]  /*55c0*/  WARPSYNC.COLLECTIVE R156, `(.L_x_5522) ;  /* 0x000000009c087348 */ /* 0x000fea0003c00000 */
[----:B------:R0:W1:Y:S02]  /*55d0*/  SHFL.BFLY P5, R160, R159, R158, R157 ;  /* 0x0c00009e9fa07389 */ /* 0x00006400000a009d */
[----:B01----:R-:W-:Y:S01]  /*55e0*/  ENDCOLLECTIVE ;  /* 0x000000000000791b */ /* 0x003fe20003800000 */
.L_x_5522:
[----:B------:R-:W-:Y:S01]  /*55f0*/  HFMA2.MMA R158, -RZ, RZ, 0, 9.5367431640625e-07 ;  /* 0x00000010ff9e7435 */ /* 0x000fe200000001ff */
[----:B------:R-:W-:Y:S01]  /*5600*/  MOV R159, R209 ;  /* 0x000000d1009f7202 */ /* 0x000fe20000000f00 */
[----:B------:R-:W-:-:S09]  /*5610*/  FADD.FTZ R210, R210, R160 ;  /* 0x000000a0d2d27221 */ /* 0x000fd20000010000 */
[----:B------:R-:W-:Y:S05]  /*5620*/  WARPSYNC.COLLECTIVE R156, `(.L_x_5523) ;  /* 0x000000009c087348 */ /* 0x000fea0003c00000 */
[----:B------:R0:W1:Y:S02]  /*5630*/  SHFL.BFLY P5, R160, R159, R158, R157 ;  /* 0x0c00009e9fa07389 */ /* 0x00006400000a009d */
[----:B01----:R-:W-:Y:S01]  /*5640*/  ENDCOLLECTIVE ;  /* 0x000000000000791b */ /* 0x003fe20003800000 */
.L_x_5523:
[----:B------:R-:W-:Y:S02]  /*5650*/  MOV R159, R210 ;  /* 0x000000d2009f7202 */ /* 0x000fe40000000f00 */
[----:B------:R-:W-:-:S07]  /*5660*/  MOV R161, R160 ;  /* 0x000000a000a17202 */ /* 0x000fce0000000f00 */
[----:B------:R-:W-:Y:S05]  /*5670*/  WARPSYNC.COLLECTIVE R156, `(.L_x_5524) ;  /* 0x000000009c087348 */ /* 0x000fea0003c00000 */
[----:B------:R0:W1:Y:S02]  /*5680*/  SHFL.BFLY P5, R160, R159, R158, R157 ;  /* 0x0c00009e9fa07389 */ /* 0x00006400000a009d */
[----:B01----:R-:W-:Y:S01]  /*5690*/  ENDCOLLECTIVE ;  /* 0x000000000000791b */ /* 0x003fe20003800000 */
.L_x_5524:
[----:B------:R-:W-:Y:S01]  /*56a0*/  MOV R156, R160 ;  /* 0x000000a0009c7202 */ /* 0x000fe20000000f00 */
[----:B------:R-:W-:Y:S06]  /*56b0*/  BRA `(.L_x_5525) ;  /* 0xffffffd000b87947 */ /* 0x000fec000383ffff */
.L_x_5526:
        /* <DEDUP_REMOVED lines=12> */
.L_x_16922:


//--------------------- .text._ZN10layer_norm13ln_bwd_kernelINS_13Kernel_traitsI13__nv_bfloat16S2_fS2_fjLj1280ELj1ELj4ELj1ELj16ENS_18Kernel_traits_baseILj1280ES2_S2_fS2_fjLj128EEEEELb0ELb0ELb0ELb1EEEvNS_9BwdParamsE --------------------------
	.section	.text._ZN10layer_norm13ln_bwd_kernelINS_13Kernel_traitsI13__nv_bfloat16S2_fS2_fjLj1280ELj1ELj4ELj1ELj16ENS_18Kernel_traits_baseILj1280ES2_S2_fS2_fjLj128EEEEELb0ELb0ELb0ELb1EEEvNS_9BwdParamsE,"ax",@progbits
	.align	128
        .global         _ZN10layer_norm13ln_bwd_kernelINS_13Kernel_traitsI13__nv_bfloat16S2_fS2_fjLj1280ELj1ELj4ELj1ELj16ENS_18Kernel_traits_baseILj1280ES2_S2_fS2_fjLj128EEEEELb0ELb0ELb0ELb1EEEvNS_9BwdParamsE
        .type           _ZN10layer_norm13ln_bwd_kernelINS_13Kernel_traitsI13__nv_bfloat16S2_fS2_fjLj1280ELj1ELj4ELj1ELj16ENS_18Kernel_traits_baseILj1280ES2_S2_fS2_fjLj128EEEEELb0ELb0ELb0ELb1EEEvNS_9BwdParamsE,@function
        .size           _ZN10layer_norm13ln_bwd_kernelINS_13Kernel_traitsI13__nv_bfloat16S2_fS2_fjLj1280ELj1ELj4ELj1ELj16ENS_18Kernel_traits_baseILj1280ES2_S2_fS2_fjLj128EEEEELb0ELb0ELb0ELb1EEEvNS_9BwdParamsE,(.L_x_16923 - _ZN10layer_norm13ln_bwd_kernelINS_13Kernel_traitsI13__nv_bfloat16S2_fS2_fjLj1280ELj1ELj4ELj1ELj16ENS_18Kernel_traits_baseILj1280ES2_S2_fS2_fjLj128EEEEELb0ELb0ELb0ELb1EEEvNS_9BwdParamsE)
        .other          _ZN10layer_norm13ln_bwd_kernelINS_13Kernel_traitsI13__nv_bfloat16S2_fS2_fjLj1280ELj1ELj4ELj1ELj16ENS_18Kernel_traits_baseILj1280ES2_S2_fS2_fjLj128EEEEELb0ELb0ELb0ELb1EEEvNS_9BwdParamsE,@"STO_CUDA_ENTRY STV_DEFAULT"
_ZN10layer_norm13ln_bwd_kernelINS_13Kernel_traitsI13__nv_bfloat16S2_fS2_fjLj1280ELj1ELj4ELj1ELj16ENS_18Kernel_traits_baseILj1280ES2_S2_fS2_fjLj128EEEEELb0ELb0ELb0ELb1EEEvNS_9BwdParamsE:
.text._ZN10layer_norm13ln_bwd_kernelINS_13Kernel_traitsI13__nv_bfloat16S2_fS2_fjLj1280ELj1ELj4ELj1ELj16ENS_18Kernel_traits_baseILj1280ES2_S2_fS2_fjLj128EEEEELb0ELb0ELb0ELb1EEEvNS_9BwdParamsE:
[----:B------:R-:W0:Y:S01]  /*0000*/  LDC R1, c[0x0][0x28] ;  /* 0x00000a00ff017b82 */ /* 0x000e220000000800 */
[----:B------:R-:W1:Y:S01]  /*0010*/  S2R R2, SR_TID.X ;  /* 0x0000000000027919 */ /* 0x000e620000002100 */
[----:B------:R-:W-:Y:S01]  /*0020*/  ULDC UR4, c[0x0][0x214] ;  /* 0x0000850000047ab9 */ /* 0x000fe20000000800 */
[----:B------:R-:W-:Y:S01]  /*0030*/  ULDC UR8, c[0x0][0x218] ;  /* 0x0000860000087ab9 */ /* 0x000fe20000000800 */
[----:B------:R-:W-:Y:S01]  /*0040*/  ULDC UR9, c[0x0][0x290] ;  /* 0x0000a40000097ab9 */ /* 0x000fe20000000800 */
        /* <DEDUP_REMOVED lines=50> */
.L_x_5528:
        /* <DEDUP_REMOVED lines=12> */
[----:B------:R-:W-:Y:S01]  /*0430*/  ULDC.U8 UR6, c[0x0][0x2a0] ;  /* 0x0000a80000067ab9 */ /* 0x000fe20000000000 */
[----:B------:R-:W-:Y:S01]  /*0440*/  HFMA2.MMA R195, -RZ, RZ, 0, 0 ;  /* 0x00000000ffc37435 */ /* 0x000fe200000001ff */
[----:B------:R-:W-:Y:S01]  /*0450*/  BSSY B1, `(.L_x_5530) ;  /* 0x0000365000017945 */ /* 0x000fe20003800000 */
[----:B------:R-:W-:-:S02]  /*0460*/  ISETP.NE.AND.EX P0, PT, RZ, UR7, PT, P0 ;  /* 0x00000007ff007c0c */ /* 0x000fc4000bf05300 */
        /* <DEDUP_REMOVED lines=8> */
[----:B------:R-:W-:Y:S02]  /*04f0*/  MOV R192, RZ ;  /* 0x000000ff00c07202 */ /* 0x000fe40000000f00 */
        /* <DEDUP_REMOVED lines=24> */
[----:B------:R-:W-:Y:S02]  /*0680*/  ISETP.NE.AND P4, PT, RZ, UR6, PT ;  /* 0x00000006ff007c0c */ /* 0x000fe4000bf85270 */
[----:B--2---:R-:W-:Y:S02]  /*0690*/  SHF.L.U32 R2, R4, 0x10, RZ ;  /* 0x0000001004027819 */ /* 0x004fe400000006ff */
[----:B------:R-:W-:-:S02]  /*06a0*/  SHF.L.U32 R3, R5, 0x10, RZ ;  /* 0x0000001005037819 */ /* 0x000fc400000006ff */
[----:B------:R-:W-:Y:S01]  /*06b0*/  PRMT R36, R4, 0x7632, R36 ;  /* 0x0000763204247816 */ /* 0x000fe20000000024 */
[----:B------:R0:W-:Y:S01]  /*06c0*/  STL [R1+0x30], R2 ;  /* 0x0000300201007387 */ /* 0x0001e20000100800 */
[----:B------:R-:W-:Y:S02]  /*06d0*/  PRMT R37, R5, 0x7632, R37 ;  /* 0x0000763205257816 */ /* 0x000fe40000000025 */
[----:B------:R-:W-:Y:S02]  /*06e0*/  CS2R R4, SRZ ;  /* 0x0000000000047805 */ /* 0x000fe4000001ff00 */
[----:B------:R-:W-:Y:S01]  /*06f0*/  PRMT R38, R6, 0x7632, R38 ;  /* 0x0000763206267816 */ /* 0x000fe20000000026 */
[----:B------:R1:W-:Y:S01]  /*0700*/  STL [R1+0x28], R3 ;  /* 0x0000280301007387 */ /* 0x0003e20000100800 */
[----:B------:R-:W-:Y:S02]  /*0710*/  SHF.L.U32 R43, R36, 0x10, RZ ;  /* 0x00000010242b7819 */ /* 0x000fe400000006ff */
[----:B------:R-:W-:-:S02]  /*0720*/  SHF.L.U32 R37, R37, 0x10, RZ ;  /* 0x0000001025257819 */ /* 0x000fc400000006ff */
[C---:B------:R-:W-:Y:S02]  /*0730*/  PRMT R39, R7.reuse, 0x7632, R39 ;  /* 0x0000763207277816 */ /* 0x040fe40000000027 */
[----:B0-----:R-:W-:Y:S02]  /*0740*/  SHF.L.U32 R2, R6, 0x10, RZ ;  /* 0x0000001006027819 */ /* 0x001fe400000006ff */
[----:B------:R-:W-:Y:S02]  /*0750*/  SHF.L.U32 R36, R38, 0x10, RZ ;  /* 0x0000001026247819 */ /* 0x000fe400000006ff */
[----:B-1----:R-:W-:Y:S01]  /*0760*/  SHF.L.U32 R3, R7, 0x10, RZ ;  /* 0x0000001007037819 */ /* 0x002fe200000006ff */
[----:B------:R0:W-:Y:S01]  /*0770*/  STL [R1+0x20], R2 ;  /* 0x0000200201007387 */ /* 0x0001e20000100800 */
[----:B---3--:R-:W-:Y:S02]  /*0780*/  PRMT R40, R8, 0x7632, R40 ;  /* 0x0000763208287816 */ /* 0x008fe40000000028 */
[----:B------:R-:W-:-:S02]  /*0790*/  CS2R R6, SRZ ;  /* 0x0000000000067805 */ /* 0x000fc4000001ff00 */
[----:B------:R-:W-:Y:S01]  /*07a0*/  PRMT R41, R9, 0x7632, R41 ;  /* 0x0000763209297816 */ /* 0x000fe20000000029 */
[----:B------:R1:W-:Y:S01]  /*07b0*/  STL [R1+0x18], R3 ;  /* 0x0000180301007387 */ /* 0x0003e20000100800 */
[----:B------:R-:W-:Y:S02]  /*07c0*/  SHF.L.U32 R38, R39, 0x10, RZ ;  /* 0x0000001027267819 */ /* 0x000fe400000006ff */
[C---:B----4-:R-:W-:Y:S02]  /*07d0*/  PRMT R42, R241.reuse, 0x7632, R42 ;  /* 0x00007632f12a7816 */ /* 0x050fe4000000002a */
[----:B------:R-:W-:Y:S02]  /*07e0*/  SHF.L.U32 R244, R241, 0x10, RZ ;  /* 0x00000010f1f47819 */ /* 0x000fe400000006ff */
[----:B0-----:R-:W-:Y:S02]  /*07f0*/  SHF.L.U32 R2, R8, 0x10, RZ ;  /* 0x0000001008027819 */ /* 0x001fe400000006ff */
[----:B-----5:R-:W-:-:S02]  /*0800*/  PRMT R216, R214, 0x7632, R216 ;  /* 0x00007632d6d87816 */ /* 0x020fc400000000d8 */
[----:B-1----:R-:W-:Y:S01]  /*0810*/  SHF.L.U32 R3, R9, 0x10, RZ ;  /* 0x0000001009037819 */ /* 0x002fe200000006ff */
[----:B------:R0:W-:Y:S01]  /*0820*/  STL [R1+0x10], R2 ;  /* 0x0000100201007387 */ /* 0x0001e20000100800 */
[----:B------:R-:W-:Y:S02]  /*0830*/  SHF.L.U32 R217, R214, 0x10, RZ ;  /* 0x00000010d6d97819 */ /* 0x000fe400000006ff */
[----:B------:R-:W-:Y:S02]  /*0840*/  CS2R R8, SRZ ;  /* 0x0000000000087805 */ /* 0x000fe4000001ff00 */
[----:B------:R-:W-:Y:S01]  /*0850*/  PRMT R249, R10, 0x7632, R249 ;  /* 0x000076320af97816 */ /* 0x000fe200000000f9 */
[----:B------:R-:W-:Y:S01]  /*0860*/  STL [R1+0x8], R3 ;  /* 0x0000080301007387 */ /* 0x000fe20000100800 */
[----:B------:R-:W-:Y:S02]  /*0870*/  PRMT R247, R11, 0x7632, R247 ;  /* 0x000076320bf77816 */ /* 0x000fe400000000f7 */
[----:B------:R-:W-:-:S02]  /*0880*/  PRMT R245, R240, 0x7632, R245 ;  /* 0x00007632f0f57816 */ /* 0x000fc400000000f5 */
[----:B------:R-:W-:Y:S02]  /*0890*/  PRMT R241, R242, 0x7632, R241 ;  /* 0x00007632f2f17816 */ /* 0x000fe400000000f1 */
[----:B0-----:R-:W-:Y:S02]  /*08a0*/  SHF.L.U32 R2, R10, 0x10, RZ ;  /* 0x000000100a027819 */ /* 0x001fe400000006ff */
[----:B------:R-:W-:Y:S02]  /*08b0*/  PRMT R239, R243, 0x7632, R239 ;  /* 0x00007632f3ef7816 */ /* 0x000fe400000000ef */
[----:B------:R-:W-:Y:S01]  /*08c0*/  PRMT R220, R212, 0x7632, R220 ;  /* 0x00007632d4dc7816 */ /* 0x000fe200000000dc */
[----:B------:R0:W-:Y:S01]  /*08d0*/  STL [R1], R2 ;  /* 0x0000000201007387 */ /* 0x0001e20000100800 */
[----:B------:R-:W-:Y:S02]  /*08e0*/  PRMT R218, R213, 0x7632, R218 ;  /* 0x00007632d5da7816 */ /* 0x000fe400000000da */
[----:B------:R-:W-:Y:S01]  /*08f0*/  PRMT R214, R215, 0x7632, R214 ;  /* 0x00007632d7d67816 */ /* 0x000fe200000000d6 */
[----:B------:R-:W-:Y:S01]  /*0900*/  STL [R1+0x2c], R43 ;  /* 0x00002c2b01007387 */ /* 0x000fe20000100800 */
[----:B------:R-:W-:-:S02]  /*0910*/  PRMT R211, R12, 0x7632, R211 ;  /* 0x000076320cd37816 */ /* 0x000fc400000000d3 */
[----:B------:R-:W-:Y:S01]  /*0920*/  PRMT R209, R13, 0x7632, R209 ;  /* 0x000076320dd17816 */ /* 0x000fe200000000d1 */
[----:B------:R1:W-:Y:S01]  /*0930*/  STL [R1+0x24], R37 ;  /* 0x0000242501007387 */ /* 0x0003e20000100800 */
[----:B------:R-:W-:Y:S02]  /*0940*/  PRMT R207, R14, 0x7632, R207 ;  /* 0x000076320ecf7816 */ /* 0x000fe400000000cf */
[----:B0-----:R-:W-:Y:S02]  /*0950*/  CS2R R2, SRZ ;  /* 0x0000000000027805 */ /* 0x001fe4000001ff00 */
[----:B------:R-:W-:Y:S01]  /*0960*/  PRMT R203, R15, 0x7632, R203 ;  /* 0x000076320fcb7816 */ /* 0x000fe200000000cb */
[----:B------:R0:W-:Y:S01]  /*0970*/  STL [R1+0x1c], R36 ;  /* 0x00001c2401007387 */ /* 0x0001e20000100800 */
[----:B------:R-:W-:Y:S02]  /*0980*/  SHF.L.U32 R246, R240, 0x10, RZ ;  /* 0x00000010f0f67819 */ /* 0x000fe400000006ff */
[----:B------:R-:W-:Y:S01]  /*0990*/  SHF.L.U32 R238, R212, 0x10, RZ ;  /* 0x00000010d4ee7819 */ /* 0x000fe200000006ff */
[----:B------:R2:W-:Y:S01]  /*09a0*/  STL [R1+0x14], R38 ;  /* 0x0000142601007387 */ /* 0x0005e20000100800 */
[----:B------:R-:W-:-:S02]  /*09b0*/  SHF.L.U32 R248, R11, 0x10, RZ ;  /* 0x000000100bf87819 */ /* 0x000fc400000006ff */
[----:B------:R-:W-:Y:S02]  /*09c0*/  CS2R R10, SRZ ;  /* 0x00000000000a7805 */ /* 0x000fe4000001ff00 */
[----:B-1----:R-:W-:Y:S02]  /*09d0*/  SHF.L.U32 R37, R40, 0x10, RZ ;  /* 0x0000001028257819 */ /* 0x002fe400000006ff */
[----:B------:R-:W-:Y:S02]  /*09e0*/  SHF.L.U32 R240, R243, 0x10, RZ ;  /* 0x00000010f3f07819 */ /* 0x000fe400000006ff */
[----:B0-----:R-:W-:Y:S01]  /*09f0*/  SHF.L.U32 R36, R41, 0x10, RZ ;  /* 0x0000001029247819 */ /* 0x001fe200000006ff */
[----:B------:R2:W-:Y:S01]  /*0a00*/  STL [R1+0xc], R37 ;  /* 0x00000c2501007387 */ /* 0x0005e20000100800 */
[----:B------:R-:W-:Y:S02]  /*0a10*/  SHF.L.U32 R212, R12, 0x10, RZ ;  /* 0x000000100cd47819 */ /* 0x000fe400000006ff */
[----:B------:R-:W-:Y:S01]  /*0a20*/  SHF.L.U32 R210, R13, 0x10, RZ ;  /* 0x000000100dd27819 */ /* 0x000fe200000006ff */
[----:B------:R2:W-:Y:S01]  /*0a30*/  STL [R1+0x4], R36 ;  /* 0x0000042401007387 */ /* 0x0005e20000100800 */
[----:B------:R-:W-:-:S02]  /*0a40*/  SHF.L.U32 R208, R14, 0x10, RZ ;  /* 0x000000100ed07819 */ /* 0x000fc400000006ff */
[----:B------:R-:W-:Y:S02]  /*0a50*/  CS2R R12, SRZ ;  /* 0x00000000000c7805 */ /* 0x000fe4000001ff00 */
[----:B------:R-:W-:Y:S02]  /*0a60*/  SHF.L.U32 R206, R15, 0x10, RZ ;  /* 0x000000100fce7819 */ /* 0x000fe400000006ff */
[----:B------:R-:W-:Y:S02]  /*0a70*/  CS2R R14, SRZ ;  /* 0x00000000000e7805 */ /* 0x000fe4000001ff00 */
        /* <DEDUP_REMOVED lines=16> */
[----:B--2---:R-:W-:-:S07]  /*0b80*/  SHF.L.U32 R203, R203, 0x10, RZ ;  /* 0x00000010cbcb7819 */ /* 0x004fce00000006ff */
.L_x_5532:
[----:B0-----:R-:W0:Y:S01]  /*0b90*/  S2R R91, SR_TID.X ;  /* 0x00000000005b7919 */ /* 0x001e220000002100 */
[----:B------:R-:W1:Y:S01]  /*0ba0*/  @P0 LDC.64 R84, c[0x0][0x270] ;  /* 0x00009c00ff540b82 */ /* 0x000e620000000a00 */
[C---:B------:R-:W-:Y:S01]  /*0bb0*/  IMAD R88, R0.reuse, UR8, RZ ;  /* 0x0000000800587c24 */ /* 0x040fe2000f8e02ff */
[----:B------:R-:W-:Y:S01]  /*0bc0*/  SHF.R.S32.HI R90, RZ, 0x1f, R0 ;  /* 0x0000001fff5a7819 */ /* 0x000fe20000011400 */
[----:B------:R-:W2:Y:S03]  /*0bd0*/  LDL R236, [R1+0x30] ;  /* 0x0000300001ec7983 */ /* 0x000ea60000100800 */
[----:B------:R-:W-:Y:S01]  /*0be0*/  SHF.R.S32.HI R89, RZ, 0x1f, R88 ;  /* 0x0000001fff597819 */ /* 0x000fe20000011458 */
[----:B------:R-:W3:Y:S01]  /*0bf0*/  LDL R237, [R1+0x18] ;  /* 0x0000180001ed7983 */ /* 0x000ee20000100800 */
[----:B------:R-:W4:Y:S02]  /*0c00*/  LDC.64 R86, c[0x0][0x250] ;  /* 0x00009400ff567b82 */ /* 0x000f240000000a00 */
[----:B------:R-:W-:Y:S01]  /*0c10*/  LEA.HI R89, R89, R88, RZ, 0x3 ;  /* 0x0000005859597211 */ /* 0x000fe200078f18ff */
[----:B------:R-:W3:Y:S04]  /*0c20*/  LDL R250, [R1+0x20] ;  /* 0x0000200001fa7983 */ /* 0x000ee80000100800 */
[----:B------:R-:W3:Y:S01]  /*0c30*/  LDL R235, [R1+0x28] ;  /* 0x0000280001eb7983 */ /* 0x000ee20000100800 */
[----:B------:R-:W4:Y:S08]  /*0c40*/  LDC.64 R128, c[0x0][0x238] ;  /* 0x00008e00ff807b82 */ /* 0x000f300000000a00 */
[----:B------:R-:W4:Y:S01]  /*0c50*/  LDC.64 R140, c[0x0][0x2b8] ;  /* 0x0000ae00ff8c7b82 */ /* 0x000f220000000a00 */
[C---:B-1----:R-:W-:Y:S01]  /*0c60*/  @P0 LEA R84, P1, R0.reuse, R84, 0x1 ;  /* 0x0000005400540211 */ /* 0x042fe200078208ff */
[----:B------:R-:W3:Y:S06]  /*0c70*/  LDL R251, [R1+0x14] ;  /* 0x0000140001fb7983 */ /* 0x000eec0000100800 */
[----:B------:R-:W1:Y:S01]  /*0c80*/  LDC.64 R178, c[0x0][0x258] ;  /* 0x00009600ffb27b82 */ /* 0x000e620000000a00 */
[----:B0-----:R-:W-:Y:S01]  /*0c90*/  LOP3.LUT R88, R91, 0x1f, RZ, 0xc0, !PT ;  /* 0x0000001f5b587812 */ /* 0x001fe200078ec0ff */
[----:B----4-:R-:W-:Y:S01]  /*0ca0*/  IMAD.WIDE R86, R0, 0x4, R86 ;  /* 0x0000000400567825 */ /* 0x010fe200078e0256 */
[----:B------:R-:W-:Y:S01]  /*0cb0*/  MOV R196, 0x3f800000 ;  /* 0x3f80000000c47802 */ /* 0x000fe20000000f00 */
[----:B------:R-:W4:Y:S01]  /*0cc0*/  LDL R252, [R1+0x1c] ;  /* 0x00001c0001fc7983 */ /* 0x000f220000100800 */
[----:B------:R-:W-:-:S02]  /*0cd0*/  LEA.HI.SX32 R213, R89, R88, 0x1d ;  /* 0x0000005859d57211 */ /* 0x000fc400078feaff */
[----:B------:R-:W-:Y:S01]  /*0ce0*/  @P0 LEA.HI.X R85, R0, R85, R90, 0x1, P1 ;  /* 0x0000005500550211 */ /* 0x000fe200008f0c5a */
[----:B------:R-:W2:Y:S02]  /*0cf0*/  LDG.E R222, desc[UR4][R86.64] ;  /* 0x0000000456de7981 */ /* 0x000ea4000c1e1900 */
[C---:B------:R-:W-:Y:S02]  /*0d00*/  IMAD.WIDE.U32 R92, R213.reuse, 0x20, R128 ;  /* 0x00000020d55c7825 */ /* 0x040fe400078e0080 */
[----:B------:R-:W4:Y:S04]  /*0d10*/  @P0 LDG.E.U16 R204, desc[UR4][R84.64] ;  /* 0x0000000454cc0981 */ /* 0x000f28000c1e1500 */
[----:B------:R-:W3:Y:S01]  /*0d20*/  LDG.E.128 R84, desc[UR4][R92.64] ;  /* 0x000000045c547981 */ /* 0x000ee2000c1e1d00 */
[----:B------:R-:W-:-:S04]  /*0d30*/  IMAD.WIDE.U32 R88, R213, 0x10, R140 ;  /* 0x00000010d5587825 */ /* 0x000fc800078e008c */
[----:B-1----:R-:W-:Y:S02]  /*0d40*/  IMAD.WIDE R178, R0, 0x4, R178 ;  /* 0x0000000400b27825 */ /* 0x002fe400078e02b2 */
[----:B------:R-:W4:Y:S04]  /*0d50*/  LDG.E.128 R88, desc[UR4][R88.64] ;  /* 0x0000000458587981 */ /* 0x000f28000c1e1d00 */
[----:B------:R0:W4:Y:S01]  /*0d60*/  LDG.E R221, desc[UR4][R178.64] ;  /* 0x00000004b2dd7981 */ /* 0x000122000c1e1900 */
[C---:B------:R-:W-:Y:S02]  /*0d70*/  IADD3 R197, R213.reuse, 0x20, RZ ;  /* 0x00000020d5c57810 */ /* 0x040fe40007ffe0ff */
[----:B------:R-:W-:Y:S01]  /*0d80*/  IADD3 R194, R213, 0x80, RZ ;  /* 0x00000080d5c27810 */ /* 0x000fe20007ffe0ff */
[----:B------:R-:W4:Y:S01]  /*0d90*/  LDG.E.128 R92, desc[UR4][R92.64+0x10] ;  /* 0x000010045c5c7981 */ /* 0x000f22000c1e1d00 */
[----:B0-----:R-:W0:Y:S02]  /*0da0*/  LDC.64 R178, c[0x0][0x2c8] ;  /* 0x0000b200ffb27b82 */ /* 0x001e240000000a00 */
[----:B0-----:R-:W-:-:S04]  /*0db0*/  ISETP.NE.U32.AND P1, PT, R178, RZ, PT ;  /* 0x000000ffb200720c */ /* 0x001fc80003f25070 */
[----:B------:R-:W-:-:S13]  /*0dc0*/  ISETP.NE.AND.EX P1, PT, R179, RZ, PT, P1 ;  /* 0x000000ffb300720c */ /* 0x000fda0003f25310 */
[----:B------:R-:W0:Y:S08]  /*0dd0*/  @P1 LDC.64 R198, c[0x0][0x2c8] ;  /* 0x0000b200ffc61b82 */ /* 0x000e300000000a00 */
[----:B------:R-:W1:Y:S01]  /*0de0*/  @P1 LDC.64 R180, c[0x0][0x2c8] ;  /* 0x0000b200ffb41b82 */ /* 0x000e620000000a00 */
[----:B--2---:R-:W-:Y:S01]  /*0df0*/  FSEL R222, R222, RZ, !P4 ;  /* 0x000000ffdede7208 */ /* 0x004fe20006000000 */
[----:B------:R-:W-:-:S06]  /*0e00*/  IMAD.WIDE.U32 R104, R197, 0x20, R128 ;  /* 0x00000020c5687825 */ /* 0x000fcc00078e0080 */
[----:B------:R-:W2:Y:S01]  /*0e10*/  @P1 LDC.64 R200, c[0x0][0x2c8] ;  /* 0x0000b200ffc81b82 */ /* 0x000ea20000000a00 */
[----:B-1----:R-:W-:Y:S01]  /*0e20*/  @P1 IMAD.WIDE.U32 R180, R213, 0x20, R180 ;  /* 0x00000020d5b41825 */ /* 0x002fe200078e00b4 */
[----:B------:R-:W2:Y:S04]  /*0e30*/  LDG.E.128 R96, desc[UR4][R104.64] ;  /* 0x0000000468607981 */ /* 0x000ea8000c1e1d00 */
[----:B------:R-:W5:Y:S01]  /*0e40*/  @P1 LDG.E.128 R36, desc[UR4][R180.64] ;  /* 0x00000004b4241981 */ /* 0x000f62000c1e1d00 */
[C---:B---3--:R-:W-:Y:S01]  /*0e50*/  FADD.FTZ R224, -R222.reuse, R84 ;  /* 0x00000054dee07221 */ /* 0x048fe20000010100 */
[----:B------:R-:W-:Y:S01]  /*0e60*/  FADD.FTZ R223, -R222, R85 ;  /* 0x00000055dedf7221 */ /* 0x000fe20000010100 */
[C---:B0-----:R-:W-:Y:S01]  /*0e70*/  @P1 IMAD.WIDE.U32 R84, R197.reuse, 0x20, R198 ;  /* 0x00000020c5541825 */ /* 0x041fe200078e00c6 */
[----:B------:R4:W5:Y:S04]  /*0e80*/  @P1 LDG.E.128 R40, desc[UR4][R180.64+0x10] ;  /* 0x00001004b4281981 */ /* 0x000968000c1e1d00 */
[----:B------:R-:W5:Y:S04]  /*0e90*/  @P1 LDG.E.128 R44, desc[UR4][R84.64] ;  /* 0x00000004542c1981 */ /* 0x000f68000c1e1d00 */
[----:B------:R0:W5:Y:S01]  /*0ea0*/  @P1 LDG.E.128 R48, desc[UR4][R84.64+0x10] ;  /* 0x0000100454301981 */ /* 0x000162000c1e1d00 */
[----:B------:R-:W-:Y:S01]  /*0eb0*/  IMAD.WIDE.U32 R100, R197, 0x10, R140 ;  /* 0x00000010c5647825 */ /* 0x000fe200078e008c */
[----:B----4-:R-:W-:-:S03]  /*0ec0*/  SHF.L.U32 R181, R88, 0x10, RZ ;  /* 0x0000001058b57819 */ /* 0x010fc600000006ff */
[C---:B------:R-:W-:Y:S01]  /*0ed0*/  FADD.FTZ R94, -R222.reuse, R94 ;  /* 0x0000005ede5e7221 */ /* 0x040fe20000010100 */
[----:B------:R-:W-:Y:S01]  /*0ee0*/  PRMT R230, R91, 0x7632, R230 ;  /* 0x000076325be67816 */ /* 0x000fe200000000e6 */
[----:B------:R-:W-:Y:S01]  /*0ef0*/  FADD.FTZ R226, -R222, R87 ;  /* 0x00000057dee27221 */ /* 0x000fe20000010100 */
[----:B------:R-:W-:Y:S01]  /*0f00*/  PRMT R227, R89, 0x7632, R227 ;  /* 0x0000763259e37816 */ /* 0x000fe200000000e3 */
[----:B------:R-:W3:Y:S01]  /*0f10*/  LDG.E.128 R104, desc[UR4][R104.64+0x10] ;  /* 0x0000100468687981 */ /* 0x000ee2000c1e1d00 */
[----:B0-----:R-:W0:Y:S01]  /*0f20*/  @P1 LDC.64 R84, c[0x0][0x2c8] ;  /* 0x0000b200ff541b82 */ /* 0x001e220000000a00 */
[----:B------:R-:W-:Y:S02]  /*0f30*/  FADD.FTZ R28, R181, R28 ;  /* 0x0000001cb51c7221 */ /* 0x000fe40000010000 */
[----:B------:R-:W4:Y:S01]  /*0f40*/  LDG.E.128 R100, desc[UR4][R100.64] ;  /* 0x0000000464647981 */ /* 0x000f22000c1e1d00 */
[----:B0-----:R-:W-:-:S05]  /*0f50*/  @P1 IMAD.WIDE.U32 R84, R194, 0x20, R84 ;  /* 0x00000020c2541825 */ /* 0x001fca00078e0054 */
[----:B------:R-:W5:Y:S04]  /*0f60*/  @P1 LDG.E.128 R68, desc[UR4][R84.64] ;  /* 0x0000000454441981 */ /* 0x000f68000c1e1d00 */
[----:B------:R0:W5:Y:S02]  /*0f70*/  @P1 LDG.E.128 R72, desc[UR4][R84.64+0x10] ;  /* 0x0000100454481981 */ /* 0x000164000c1e1d00 */
[----:B0-----:R-:W-:-:S04]  /*0f80*/  FMUL.FTZ R84, R221, R224 ;  /* 0x000000e0dd547220 */ /* 0x001fc80000410000 */
[-C--:B------:R-:W-:Y:S01]  /*0f90*/  FFMA.FTZ R27, R84, R181.reuse, R27 ;  /* 0x000000b5541b7223 */ /* 0x080fe2000001001b */
[----:B------:R-:W-:Y:S02]  /*0fa0*/  FMUL.FTZ R181, R236, R181 ;  /* 0x000000b5ecb57220 */ /* 0x000fe40000410000 */
[----:B------:R-:W2:Y:S01]  /*0fb0*/  LDL R236, [R1+0x24] ;  /* 0x0000240001ec7983 */ /* 0x000ea20000100800 */
[----:B------:R-:W-:Y:S01]  /*0fc0*/  SHF.L.U32 R91, R91, 0x10, RZ ;  /* 0x000000105b5b7819 */ /* 0x000fe200000006ff */
[----:B------:R-:W-:Y:S01]  /*0fd0*/  FMUL.FTZ R94, R221, R94 ;  /* 0x0000005edd5e7220 */ /* 0x000fe20000410000 */
[----:B------:R-:W-:Y:S01]  /*0fe0*/  SHF.L.U32 R224, R227, 0x10, RZ ;  /* 0x00000010e3e07819 */ /* 0x000fe200000006ff */
[----:B------:R-:W-:Y:S01]  /*0ff0*/  FMUL.FTZ R226, R221, R226 ;  /* 0x000000e2dde27220 */ /* 0x000fe20000410000 */
[----:B------:R-:W4:Y:S01]  /*1000*/  LDL R227, [R1+0x2c] ;  /* 0x00002c0001e37983 */ /* 0x000f220000100800 */
[----:B------:R-:W-:Y:S01]  /*1010*/  FADD.FTZ R153, R91, R153 ;  /* 0x000000995b997221 */ /* 0x000fe20000010000 */
[-C--:B------:R-:W-:Y:S01]  /*1020*/  FFMA.FTZ R22, R94, R91.reuse, R22 ;  /* 0x0000005b5e167223 */ /* 0x080fe20000010016 */
[----:B------:R-:W-:-:S02]  /*1030*/  FMUL.FTZ R91, R237, R91 ;  /* 0x0000005bed5b7220 */ /* 0x000fc40000410000 */
[----:B------:R-:W4:Y:S01]  /*1040*/  LDL R237, [R1+0x8] ;  /* 0x0000080001ed7983 */ /* 0x000f220000100800 */
[-C--:B------:R-:W-:Y:S01]  /*1050*/  FFMA.FTZ R164, R226, R224.reuse, R164 ;  /* 0x000000e0e2a47223 */ /* 0x080fe200000100a4 */
[----:B------:R-:W-:Y:S01]  /*1060*/  FADD.FTZ R155, R224, R155 ;  /* 0x0000009be09b7221 */ /* 0x000fe20000010000 */
[----:B------:R-:W-:Y:S02]  /*1070*/  @P0 SHF.L.U32 R196, R204, 0x10, RZ ;  /* 0x00000010ccc40819 */ /* 0x000fe400000006ff */
[----:B------:R-:W0:Y:S01]  /*1080*/  @P1 LDC.64 R204, c[0x0][0x2c8] ;  /* 0x0000b200ffcc1b82 */ /* 0x000e220000000a00 */
[----:B------:R-:W-:Y:S01]  /*1090*/  IADD3 R202, R213, 0x40, RZ ;  /* 0x00000040d5ca7810 */ /* 0x000fe20007ffe0ff */
[C---:B------:R-:W-:Y:S01]  /*10a0*/  FADD.FTZ R225, -R222.reuse, R86 ;  /* 0x00000056dee17221 */ /* 0x040fe20000010100 */
[----:B------:R-:W-:Y:S01]  /*10b0*/  FADD.FTZ R92, -R222, R92 ;  /* 0x0000005cde5c7221 */ /* 0x000fe20000010100 */
[----:B--2---:R-:W-:Y:S02]  /*10c0*/  FMUL.FTZ R224, R236, R224 ;  /* 0x000000e0ece07220 */ /* 0x004fe40000410000 */
[----:B------:R-:W2:Y:S01]  /*10d0*/  LDL R236, [R1] ;  /* 0x0000000001ec7983 */ /* 0x000ea20000100800 */
[----:B------:R-:W-:Y:S01]  /*10e0*/  @P1 IMAD.WIDE.U32 R86, R202, 0x20, R200 ;  /* 0x00000020ca561825 */ /* 0x000fe200078e00c8 */
[----:B------:R-:W-:-:S03]  /*10f0*/  PRMT R229, R90, 0x7632, R229 ;  /* 0x000076325ae57816 */ /* 0x000fc600000000e5 */
[----:B------:R-:W-:Y:S01]  /*1100*/  FADD.FTZ R98, -R222, R98 ;  /* 0x00000062de627221 */ /* 0x000fe20000010100 */
[----:B------:R-:W-:Y:S01]  /*1110*/  IADD3 R193, R213, 0x60, RZ ;  /* 0x00000060d5c17810 */ /* 0x000fe20007ffe0ff */
[----:B------:R-:W-:Y:S01]  /*1120*/  FMUL.FTZ R92, R221, R92 ;  /* 0x0000005cdd5c7220 */ /* 0x000fe20000410000 */
[----:B------:R-:W-:Y:S01]  /*1130*/  SHF.L.U32 R90, R90, 0x10, RZ ;  /* 0x000000105a5a7819 */ /* 0x000fe200000006ff */
[----:B------:R-:W5:Y:S01]  /*1140*/  @P1 LDG.E.128 R52, desc[UR4][R86.64] ;  /* 0x0000000456341981 */ /* 0x000f62000c1e1d00 */
[----:B------:R-:W-:-:S03]  /*1150*/  PRMT R180, R88, 0x7632, R180 ;  /* 0x0000763258b47816 */ /* 0x000fc600000000b4 */
[----:B------:R4:W5:Y:S01]  /*1160*/  @P1 LDG.E.128 R56, desc[UR4][R86.64+0x10] ;  /* 0x0000100456381981 */ /* 0x000962000c1e1d00 */
[----:B------:R-:W-:Y:S01]  /*1170*/  SHF.L.U32 R228, R89, 0x10, RZ ;  /* 0x0000001059e47819 */ /* 0x000fe200000006ff */
[----:B0-----:R-:W-:-:S04]  /*1180*/  @P1 IMAD.WIDE.U32 R88, R193, 0x20, R204 ;  /* 0x00000020c1581825 */ /* 0x001fc800078e00cc */
[----:B------:R-:W-:Y:S01]  /*1190*/  FADD.FTZ R154, R90, R154 ;  /* 0x0000009a5a9a7221 */ /* 0x000fe20000010000 */
[----:B------:R-:W-:Y:S01]  /*11a0*/  FFMA.FTZ R162, R92, R90, R162 ;  /* 0x0000005a5ca27223 */ /* 0x000fe200000100a2 */
[----:B------:R-:W-:Y:S01]  /*11b0*/  FMUL.FTZ R98, R221, R98 ;  /* 0x00000062dd627220 */ /* 0x000fe20000410000 */
[----:B------:R-:W-:Y:S01]  /*11c0*/  FMUL.FTZ R90, R250, R90 ;  /* 0x0000005afa5a7220 */ /* 0x000fe20000410000 */
[----:B---3--:R-:W-:Y:S01]  /*11d0*/  FADD.FTZ R104, -R222, R104 ;  /* 0x00000068de687221 */ /* 0x008fe20000010100 */
[----:B------:R-:W3:Y:S01]  /*11e0*/  LDL R250, [R1+0x10] ;  /* 0x0000100001fa7983 */ /* 0x000ee20000100800 */
[C---:B----4-:R-:W-:Y:S02]  /*11f0*/  PRMT R87, R101.reuse, 0x7632, R87 ;  /* 0x0000763265577816 */ /* 0x050fe40000000057 */
[----:B------:R-:W-:Y:S01]  /*1200*/  SHF.L.U32 R101, R101, 0x10, RZ ;  /* 0x0000001065657819 */ /* 0x000fe200000006ff */
[----:B------:R-:W5:Y:S04]  /*1210*/  @P1 LDG.E.128 R60, desc[UR4][R88.64] ;  /* 0x00000004583c1981 */ /* 0x000f68000c1e1d00 */
[----:B------:R-:W-:Y:S01]  /*1220*/  FADD.FTZ R19, R101, R19 ;  /* 0x0000001365137221 */ /* 0x000fe20000010000 */
[-C--:B------:R-:W-:Y:S01]  /*1230*/  FFMA.FTZ R18, R98, R101.reuse, R18 ;  /* 0x0000006562127223 */ /* 0x080fe20000010012 */
[----:B------:R0:W5:Y:S01]  /*1240*/  @P1 LDG.E.128 R64, desc[UR4][R88.64+0x10] ;  /* 0x0000100458401981 */ /* 0x000162000c1e1d00 */
[----:B------:R-:W-:Y:S01]  /*1250*/  FMUL.FTZ R101, R237, R101 ;  /* 0x00000065ed657220 */ /* 0x000fe20000410000 */
[----:B------:R-:W-:-:S02]  /*1260*/  FMUL.FTZ R104, R221, R104 ;  /* 0x00000068dd687220 */ /* 0x000fc40000410000 */
[----:B------:R-:W4:Y:S01]  /*1270*/  LDL R237, [R1+0xc] ;  /* 0x00000c0001ed7983 */ /* 0x000f220000100800 */
[C---:B0-----:R-:W-:Y:S02]  /*1280*/  PRMT R88, R102.reuse, 0x7632, R88 ;  /* 0x0000763266587816 */ /* 0x041fe40000000058 */
[----:B------:R-:W-:-:S05]  /*1290*/  SHF.L.U32 R102, R102, 0x10, RZ ;  /* 0x0000001066667819 */ /* 0x000fca00000006ff */
[----:B------:R-:W-:Y:S01]  /*12a0*/  FADD.FTZ R16, R102, R16 ;  /* 0x0000001066107221 */ /* 0x000fe20000010000 */
[----:B------:R-:W-:Y:S01]  /*12b0*/  FFMA.FTZ R168, R104, R102, R168 ;  /* 0x0000006668a87223 */ /* 0x000fe200000100a8 */
[----:B------:R-:W-:-:S04]  /*12c0*/  IMAD.WIDE.U32 R112, R202, 0x20, R128 ;  /* 0x00000020ca707825 */ /* 0x000fc800078e0080 */
[----:B------:R-:W-:Y:S01]  /*12d0*/  IMAD.WIDE.U32 R132, R202, 0x10, R140 ;  /* 0x00000010ca847825 */ /* 0x000fe200078e008c */
[----:B------:R-:W4:Y:S05]  /*12e0*/  LDG.E.128 R108, desc[UR4][R112.64] ;  /* 0x00000004706c7981 */ /* 0x000f2a000c1e1d00 */
[----:B------:R-:W4:Y:S04]  /*12f0*/  LDG.E.128 R132, desc[UR4][R132.64] ;  /* 0x0000000484847981 */ /* 0x000f28000c1e1d00 */
[----:B------:R-:W4:Y:S01]  /*1300*/  LDG.E.128 R112, desc[UR4][R112.64+0x10] ;  /* 0x0000100470707981 */ /* 0x000f22000c1e1d00 */
[----:B------:R-:W-:-:S04]  /*1310*/  IMAD.WIDE.U32 R120, R193, 0x20, R128 ;  /* 0x00000020c1787825 */ /* 0x000fc800078e0080 */
[----:B------:R-:W-:Y:S01]  /*1320*/  IMAD.WIDE.U32 R136, R193, 0x10, R140 ;  /* 0x00000010c1887825 */ /* 0x000fe200078e008c */
[----:B------:R-:W4:Y:S05]  /*1330*/  LDG.E.128 R116, desc[UR4][R120.64] ;  /* 0x0000000478747981 */ /* 0x000f2a000c1e1d00 */
[----:B------:R-:W4:Y:S01]  /*1340*/  LDG.E.128 R136, desc[UR4][R136.64] ;  /* 0x0000000488887981 */ /* 0x000f22000c1e1d00 */
[----:B------:R-:W-:-:S03]  /*1350*/  IMAD.WIDE.U32 R128, R194, 0x20, R128 ;  /* 0x00000020c2807825 */ /* 0x000fc600078e0080 */
[----:B------:R-:W4:Y:S04]  /*1360*/  LDG.E.128 R120, desc[UR4][R120.64+0x10] ;  /* 0x0000100478787981 */ /* 0x000f28000c1e1d00 */
[----:B------:R-:W4:Y:S01]  /*1370*/  LDG.E.128 R124, desc[UR4][R128.64] ;  /* 0x00000004807c7981 */ /* 0x000f22000c1e1d00 */
[----:B------:R-:W-:-:S06]  /*1380*/  IMAD.WIDE.U32 R140, R194, 0x10, R140 ;  /* 0x00000010c28c7825 */ /* 0x000fcc00078e008c */
[----:B------:R-:W4:Y:S04]  /*1390*/  LDG.E.128 R140, desc[UR4][R140.64] ;  /* 0x000000048c8c7981 */ /* 0x000f28000c1e1d00 */
[----:B------:R-:W4:Y:S01]  /*13a0*/  LDG.E.128 R128, desc[UR4][R128.64+0x10] ;  /* 0x0000100480807981 */ /* 0x000f22000c1e1d00 */
[----:B--2---:R-:W-:-:S03]  /*13b0*/  FMUL.FTZ R102, R236, R102 ;  /* 0x00000066ec667220 */ /* 0x004fc60000410000 */
[----:B------:R-:W2:Y:S01]  /*13c0*/  LDL R236, [R1+0x4] ;  /* 0x0000040001ec7983 */ /* 0x000ea20000100800 */
[----:B------:R-:W-:Y:S01]  /*13d0*/  FMUL.FTZ R225, R221, R225 ;  /* 0x000000e1dde17220 */ /* 0x000fe20000410000 */
[C---:B------:R-:W-:Y:S01]  /*13e0*/  FADD.FTZ R95, -R222.reuse, R95 ;  /* 0x0000005fde5f7221 */ /* 0x040fe20000010100 */
[----:B------:R-:W-:Y:S01]  /*13f0*/  FADD.FTZ R93, -R222, R93 ;  /* 0x0000005dde5d7221 */ /* 0x000fe20000010100 */
[----:B------:R-:W-:Y:S01]  /*1400*/  FADD.FTZ R26, R228, R26 ;  /* 0x0000001ae41a7221 */ /* 0x000fe20000010000 */
[-C--:B------:R-:W-:Y:S01]  /*1410*/  FFMA.FTZ R25, R225, R228.reuse, R25 ;  /* 0x000000e4e1197223 */ /* 0x080fe20000010019 */
[----:B------:R-:W-:Y:S01]  /*1420*/  FMUL.FTZ R228, R235, R228 ;  /* 0x000000e4ebe47220 */ /* 0x000fe20000410000 */
[----:B------:R-:W-:Y:S01]  /*1430*/  SHF.L.U32 R180, R180, 0x10, RZ ;  /* 0x00000010b4b47819 */ /* 0x000fe200000006ff */
[----:B------:R-:W-:Y:S01]  /*1440*/  FMUL.FTZ R223, R221, R223 ;  /* 0x000000dfdddf7220 */ /* 0x000fe20000410000 */
[----:B------:R-:W-:Y:S01]  /*1450*/  SHF.L.U32 R235, R229, 0x10, RZ ;  /* 0x00000010e5eb7819 */ /* 0x000fe200000006ff */
[C---:B------:R-:W-:Y:S01]  /*1460*/  FMUL.FTZ R229, R221.reuse, R95 ;  /* 0x0000005fdde57220 */ /* 0x040fe20000410000 */
[----:B------:R-:W-:Y:S01]  /*1470*/  SHF.L.U32 R230, R230, 0x10, RZ ;  /* 0x00000010e6e67819 */ /* 0x000fe200000006ff */
[----:B------:R-:W-:Y:S01]  /*1480*/  FMUL.FTZ R93, R221, R93 ;  /* 0x0000005ddd5d7220 */ /* 0x000fe20000410000 */
[-C--:B------:R-:W-:Y:S01]  /*1490*/  FFMA.FTZ R163, R223, R180.reuse, R163 ;  /* 0x000000b4dfa37223 */ /* 0x080fe200000100a3 */
[----:B------:R-:W-:Y:S01]  /*14a0*/  FADD.FTZ R157, R180, R157 ;  /* 0x0000009db49d7221 */ /* 0x000fe20000010000 */
        /* <DEDUP_REMOVED lines=8> */
[----:B------:R-:W-:-:S03]  /*1530*/  FFMA.FTZ R235, R84, R181, RZ ;  /* 0x000000b554eb7223 */ /* 0x000fc600000100ff */
        /* <DEDUP_REMOVED lines=8> */
[----:B------:R-:W-:Y:S01]  /*15c0*/  FADD.FTZ R96, -R222, R96 ;  /* 0x00000060de607221 */ /* 0x000fe20000010100 */
[----:B------:R-:W-:Y:S01]  /*15d0*/  PRMT R86, R100, 0x7632, R86 ;  /* 0x0000763264567816 */ /* 0x000fe20000000056 */
[----:B------:R-:W-:Y:S01]  /*15e0*/  FADD.FTZ R230, R230, R180 ;  /* 0x000000b4e6e67221 */ /* 0x000fe20000010000 */
[----:B------:R-:W-:Y:S01]  /*15f0*/  FFMA.FTZ R235, R93, R180, R235 ;  /* 0x000000b45deb7223 */ /* 0x000fe200000100eb */
[----:B------:R-:W-:Y:S01]  /*1600*/  SHF.L.U32 R100, R100, 0x10, RZ ;  /* 0x0000001064647819 */ /* 0x000fe200000006ff */
[----:B------:R-:W-:Y:S01]  /*1610*/  FADD.FTZ R97, -R222, R97 ;  /* 0x00000061de617221 */ /* 0x000fe20000010100 */
[C---:B------:R-:W-:Y:S01]  /*1620*/  FMUL.FTZ R96, R221.reuse, R96 ;  /* 0x00000060dd607220 */ /* 0x040fe20000410000 */
[----:B------:R-:W-:Y:S01]  /*1630*/  FADD.FTZ R230, R230, R91 ;  /* 0x0000005be6e67221 */ /* 0x000fe20000010000 */
[----:B------:R-:W-:Y:S01]  /*1640*/  FFMA.FTZ R235, R94, R91, R235 ;  /* 0x0000005b5eeb7223 */ /* 0x000fe200000100eb */
[----:B------:R-:W-:Y:S01]  /*1650*/  SHF.L.U32 R86, R86, 0x10, RZ ;  /* 0x0000001056567819 */ /* 0x000fe200000006ff */
[----:B------:R-:W-:Y:S01]  /*1660*/  FMUL.FTZ R97, R221, R97 ;  /* 0x00000061dd617220 */ /* 0x000fe20000410000 */
[----:B------:R-:W-:Y:S01]  /*1670*/  FADD.FTZ R21, R100, R21 ;  /* 0x0000001564157221 */ /* 0x000fe20000010000 */
[-C--:B------:R-:W-:Y:S01]  /*1680*/  FFMA.FTZ R20, R96, R100.reuse, R20 ;  /* 0x0000006460147223 */ /* 0x080fe20000010014 */
[----:B---3--:R-:W-:Y:S01]  /*1690*/  FMUL.FTZ R100, R250, R100 ;  /* 0x00000064fa647220 */ /* 0x008fe20000410000 */
[----:B------:R-:W-:Y:S01]  /*16a0*/  FADD.FTZ R230, R230, R95 ;  /* 0x0000005fe6e67221 */ /* 0x000fe20000010000 */
[----:B------:R-:W-:Y:S01]  /*16b0*/  FFMA.FTZ R235, R229, R95, R235 ;  /* 0x0000005fe5eb7223 */ /* 0x000fe200000100eb */
[----:B------:R-:W-:Y:S01]  /*16c0*/  FADD.FTZ R99, -R222, R99 ;  /* 0x00000063de637221 */ /* 0x000fe20000010100 */
[-C--:B------:R-:W-:Y:S01]  /*16d0*/  FFMA.FTZ R161, R97, R86.reuse, R161 ;  /* 0x0000005661a17223 */ /* 0x080fe200000100a1 */
[----:B------:R-:W-:Y:S01]  /*16e0*/  FADD.FTZ R150, R86, R150 ;  /* 0x0000009656967221 */ /* 0x000fe20000010000 */
[----:B----4-:R-:W-:Y:S01]  /*16f0*/  FMUL.FTZ R86, R237, R86 ;  /* 0x00000056ed567220 */ /* 0x010fe20000410000 */
[----:B------:R-:W-:Y:S01]  /*1700*/  FADD.FTZ R230, R230, R100 ;  /* 0x00000064e6e67221 */ /* 0x000fe20000010000 */
[----:B------:R-:W-:Y:S01]  /*1710*/  FFMA.FTZ R235, R96, R100, R235 ;  /* 0x0000006460eb7223 */ /* 0x000fe200000100eb */
[----:B------:R-:W-:Y:S01]  /*1720*/  SHF.L.U32 R87, R87, 0x10, RZ ;  /* 0x0000001057577819 */ /* 0x000fe200000006ff */
[----:B------:R-:W-:Y:S01]  /*1730*/  FMUL.FTZ R99, R221, R99 ;  /* 0x00000063dd637220 */ /* 0x000fe20000410000 */
[----:B------:R-:W-:Y:S01]  /*1740*/  FADD.FTZ R230, R230, R86 ;  /* 0x00000056e6e67221 */ /* 0x000fe20000010000 */
[----:B------:R-:W-:Y:S01]  /*1750*/  FFMA.FTZ R235, R97, R86, R235 ;  /* 0x0000005661eb7223 */ /* 0x000fe200000100eb */
[----:B------:R-:W-:Y:S01]  /*1760*/  FADD.FTZ R105, -R222, R105 ;  /* 0x00000069de697221 */ /* 0x000fe20000010100 */
[----:B------:R-:W-:Y:S01]  /*1770*/  FFMA.FTZ R177, R99, R87, R177 ;  /* 0x0000005763b17223 */ /* 0x000fe200000100b1 */
[----:B------:R-:W-:Y:S01]  /*1780*/  FADD.FTZ R149, R87, R149 ;  /* 0x0000009557957221 */ /* 0x000fe20000010000 */
[----:B------:R-:W-:Y:S01]  /*1790*/  FADD.FTZ R230, R230, R101 ;  /* 0x00000065e6e67221 */ /* 0x000fe20000010000 */
[----:B------:R-:W-:Y:S01]  /*17a0*/  FFMA.FTZ R235, R98, R101, R235 ;  /* 0x0000006562eb7223 */ /* 0x000fe200000100eb */
[----:B------:R-:W-:Y:S01]  /*17b0*/  SHF.L.U32 R88, R88, 0x10, RZ ;  /* 0x0000001058587819 */ /* 0x000fe200000006ff */
[C---:B------:R-:W-:Y:S01]  /*17c0*/  FADD.FTZ R106, -R222.reuse, R106 ;  /* 0x0000006ade6a7221 */ /* 0x040fe20000010100 */
[----:B------:R-:W-:Y:S01]  /*17d0*/  FMUL.FTZ R105, R221, R105 ;  /* 0x00000069dd697220 */ /* 0x000fe20000410000 */
[C---:B------:R-:W-:Y:S01]  /*17e0*/  PRMT R89, R103.reuse, 0x7632, R89 ;  /* 0x0000763267597816 */ /* 0x040fe20000000059 */
[----:B------:R-:W-:Y:S01]  /*17f0*/  FADD.FTZ R107, -R222, R107 ;  /* 0x0000006bde6b7221 */ /* 0x000fe20000010100 */
[----:B------:R-:W-:Y:S01]  /*1800*/  SHF.L.U32 R103, R103, 0x10, RZ ;  /* 0x0000001067677819 */ /* 0x000fe200000006ff */
[----:B------:R-:W-:Y:S01]  /*1810*/  FMUL.FTZ R106, R221, R106 ;  /* 0x0000006add6a7220 */ /* 0x000fe20000410000 */
[----:B------:R-:W-:Y:S01]  /*1820*/  FADD.FTZ R184, R88, R184 ;  /* 0x000000b858b87221 */ /* 0x000fe20000010000 */
[-C--:B------:R-:W-:Y:S01]  /*1830*/  FFMA.FTZ R17, R105, R88.reuse, R17 ;  /* 0x0000005869117223 */ /* 0x080fe20000010011 */
[----:B------:R-:W-:Y:S01]  /*1840*/  FMUL.FTZ R88, R249, R88 ;  /* 0x00000058f9587220 */ /* 0x000fe20000410000 */
[----:B------:R-:W-:Y:S01]  /*1850*/  SHF.L.U32 R89, R89, 0x10, RZ ;  /* 0x0000001059597819 */ /* 0x000fe200000006ff */
[----:B------:R-:W-:Y:S01]  /*1860*/  FADD.FTZ R108, -R222, R108 ;  /* 0x0000006cde6c7221 */ /* 0x000fe20000010100 */
[----:B------:R-:W-:Y:S01]  /*1870*/  FADD.FTZ R148, R103, R148 ;  /* 0x0000009467947221 */ /* 0x000fe20000010000 */
[----:B------:R-:W-:Y:S01]  /*1880*/  FFMA.FTZ R15, R106, R103, R15 ;  /* 0x000000676a0f7223 */ /* 0x000fe2000001000f */
[C---:B------:R-:W-:Y:S01]  /*1890*/  FMUL.FTZ R107, R221.reuse, R107 ;  /* 0x0000006bdd6b7220 */ /* 0x040fe20000410000 */
[----:B------:R-:W-:Y:S01]  /*18a0*/  FMUL.FTZ R103, R248, R103 ;  /* 0x00000067f8677220 */ /* 0x000fe20000410000 */
[----:B------:R-:W-:Y:S01]  /*18b0*/  PRMT R85, R132, 0x7632, R85 ;  /* 0x0000763284557816 */ /* 0x000fe20000000055 */
        /* <DEDUP_REMOVED lines=8> */
[----:B------:R-:W-:Y:S01]  /*1940*/  FMUL.FTZ R109, R221, R109 ;  /* 0x0000006ddd6d7220 */ /* 0x000fe20000410000 */
[----:B------:R-:W-:Y:S01]  /*1950*/  FADD.FTZ R14, R132, R14 ;  /* 0x0000000e840e7221 */ /* 0x000fe20000010000 */
[-C--:B------:R-:W-:Y:S01]  /*1960*/  FFMA.FTZ R13, R108, R132.reuse, R13 ;  /* 0x000000846c0d7223 */ /* 0x080fe2000001000d */
[----:B------:R-:W-:Y:S01]  /*1970*/  FMUL.FTZ R132, R246, R132 ;  /* 0x00000084f6847220 */ /* 0x000fe20000410000 */
[C---:B------:R-:W-:Y:S01]  /*1980*/  PRMT R198, R133.reuse, 0x7632, R198 ;  /* 0x0000763285c67816 */ /* 0x040fe200000000c6 */
[----:B------:R-:W-:Y:S01]  /*1990*/  FADD.FTZ R111, -R222, R111 ;  /* 0x0000006fde6f7221 */ /* 0x000fe20000010100 */
[----:B------:R-:W-:Y:S01]  /*19a0*/  SHF.L.U32 R133, R133, 0x10, RZ ;  /* 0x0000001085857819 */ /* 0x000fe200000006ff */
[----:B------:R-:W-:Y:S01]  /*19b0*/  FMUL.FTZ R110, R221, R110 ;  /* 0x0000006edd6e7220 */ /* 0x000fe20000410000 */
[-C--:B------:R-:W-:Y:S01]  /*19c0*/  FFMA.FTZ R151, R109, R85.reuse, R151 ;  /* 0x000000556d977223 */ /* 0x080fe20000010097 */
[----:B------:R-:W-:Y:S01]  /*19d0*/  FADD.FTZ R145, R85, R145 ;  /* 0x0000009155917221 */ /* 0x000fe20000010000 */
[----:B------:R-:W-:Y:S01]  /*19e0*/  FMUL.FTZ R85, R245, R85 ;  /* 0x00000055f5557220 */ /* 0x000fe20000410000 */
[----:B------:R-:W-:Y:S01]  /*19f0*/  SHF.L.U32 R198, R198, 0x10, RZ ;  /* 0x00000010c6c67819 */ /* 0x000fe200000006ff */
[----:B------:R-:W-:Y:S01]  /*1a00*/  FADD.FTZ R112, -R222, R112 ;  /* 0x00000070de707221 */ /* 0x000fe20000010100 */
[----:B------:R-:W-:Y:S01]  /*1a10*/  FMUL.FTZ R111, R221, R111 ;  /* 0x0000006fdd6f7220 */ /* 0x000fe20000410000 */
[----:B------:R-:W-:Y:S01]  /*1a20*/  FADD.FTZ R12, R133, R12 ;  /* 0x0000000c850c7221 */ /* 0x000fe20000010000 */
[-C--:B------:R-:W-:Y:S01]  /*1a30*/  FFMA.FTZ R11, R110, R133.reuse, R11 ;  /* 0x000000856e0b7223 */ /* 0x080fe2000001000b */
[----:B------:R-:W-:Y:S01]  /*1a40*/  FMUL.FTZ R133, R244, R133 ;  /* 0x00000085f4857220 */ /* 0x000fe20000410000 */
[----:B------:R-:W-:Y:S01]  /*1a50*/  PRMT R199, R134, 0x7632, R199 ;  /* 0x0000763286c77816 */ /* 0x000fe200000000c7 */
        /* <DEDUP_REMOVED lines=8> */
[----:B------:R-:W-:Y:S01]  /*1ae0*/  FADD.FTZ R35, R134, R35 ;  /* 0x0000002386237221 */ /* 0x000fe20000010000 */
[-C--:B------:R-:W-:Y:S01]  /*1af0*/  FFMA.FTZ R171, R112, R134.reuse, R171 ;  /* 0x0000008670ab7223 */ /* 0x080fe200000100ab */
[----:B------:R-:W-:Y:S01]  /*1b00*/  FMUL.FTZ R113, R221, R113 ;  /* 0x00000071dd717220 */ /* 0x000fe20000410000 */
        /* <DEDUP_REMOVED lines=65> */
[----:B------:R-:W-:Y:S01]  /*1f20*/  FADD.FTZ R190, R205, R190 ;  /* 0x000000becdbe7221 */ /* 0x000fe20000010000 */
[-C--:B------:R-:W-:Y:S01]  /*1f30*/  FFMA.FTZ R3, R121, R205.reuse, R3 ;  /* 0x000000cd79037223 */ /* 0x080fe20000010003 */
[----:B------:R-:W-:Y:S01]  /*1f40*/  FMUL.FTZ R205, R216, R205 ;  /* 0x000000cdd8cd7220 */ /* 0x000fe20000410000 */
[----:B------:R-:W-:Y:S01]  /*1f50*/  SHF.L.U32 R222, R222, 0x10, RZ ;  /* 0x00000010dede7819 */ /* 0x000fe200000006ff */
[----:B------:R-:W-:Y:S01]  /*1f60*/  FADD.FTZ R195, R139, R195 ;  /* 0x000000c38bc37221 */ /* 0x000fe20000010000 */
[----:B------:R-:W-:Y:S01]  /*1f70*/  FFMA.FTZ R2, R122, R139, R2 ;  /* 0x0000008b7a027223 */ /* 0x000fe20000010002 */
[----:B------:R-:W-:Y:S01]  /*1f80*/  FMUL.FTZ R123, R221, R123 ;  /* 0x0000007bdd7b7220 */ /* 0x000fe20000410000 */
[----:B------:R-:W-:Y:S01]  /*1f90*/  FMUL.FTZ R139, R215, R139 ;  /* 0x0000008bd78b7220 */ /* 0x000fe20000410000 */
[C---:B------:R-:W-:Y:S01]  /*1fa0*/  PRMT R231, R140.reuse, 0x7632, R231 ;  /* 0x000076328ce77816 */ /* 0x040fe200000000e7 */
[----:B------:R-:W-:Y:S01]  /*1fb0*/  FMUL.FTZ R124, R221, R124 ;  /* 0x0000007cdd7c7220 */ /* 0x000fe20000410000 */
[----:B------:R-:W-:Y:S01]  /*1fc0*/  SHF.L.U32 R140, R140, 0x10, RZ ;  /* 0x000000108c8c7819 */ /* 0x000fe200000006ff */
[----:B------:R-:W-:Y:S01]  /*1fd0*/  FADD.FTZ R192, R222, R192 ;  /* 0x000000c0dec07221 */ /* 0x000fe20000010000 */
[-C--:B------:R-:W-:Y:S01]  /*1fe0*/  FFMA.FTZ R176, R123, R222.reuse, R176 ;  /* 0x000000de7bb07223 */ /* 0x080fe200000100b0 */
[----:B------:R-:W-:Y:S01]  /*1ff0*/  FMUL.FTZ R222, R214, R222 ;  /* 0x000000ded6de7220 */ /* 0x000fe20000410000 */
[----:B------:R-:W-:Y:S01]  /*2000*/  SHF.L.U32 R231, R231, 0x10, RZ ;  /* 0x00000010e7e77819 */ /* 0x000fe200000006ff */
[----:B------:R-:W-:Y:S01]  /*2010*/  FMUL.FTZ R125, R221, R125 ;  /* 0x0000007ddd7d7220 */ /* 0x000fe20000410000 */
[----:B------:R-:W-:Y:S01]  /*2020*/  FADD.FTZ R167, R140, R167 ;  /* 0x000000a78ca77221 */ /* 0x000fe20000010000 */
[-C--:B------:R-:W-:Y:S01]  /*2030*/  FFMA.FTZ R152, R124, R140.reuse, R152 ;  /* 0x0000008c7c987223 */ /* 0x080fe20000010098 */
[----:B------:R-:W-:Y:S01]  /*2040*/  FMUL.FTZ R140, R212, R140 ;  /* 0x0000008cd48c7220 */ /* 0x000fe20000410000 */
[----:B------:R-:W-:Y:S01]  /*2050*/  PRMT R232, R141, 0x7632, R232 ;  /* 0x000076328de87816 */ /* 0x000fe200000000e8 */
[----:B------:R-:W-:Y:S01]  /*2060*/  FMUL.FTZ R126, R221, R126 ;  /* 0x0000007edd7e7220 */ /* 0x000fe20000410000 */
[----:B------:R-:W-:Y:S01]  /*2070*/  SHF.L.U32 R141, R141, 0x10, RZ ;  /* 0x000000108d8d7819 */ /* 0x000fe200000006ff */
        /* <DEDUP_REMOVED lines=54> */
[C---:B------:R-:W-:Y:S01]  /*23e0*/  PRMT R233, R142.reuse, 0x7632, R233 ;  /* 0x000076328ee97816 */ /* 0x040fe200000000e9 */
        /* <DEDUP_REMOVED lines=14> */
[----:B------:R-:W-:Y:S01]  /*24d0*/  PRMT R234, R143, 0x7632, R234 ;  /* 0x000076328fea7816 */ /* 0x000fe200000000ea */
        /* <DEDUP_REMOVED lines=42> */
.L_x_5544:
[----:B------:R-:W-:Y:S01]  /*2780*/  FADD.FTZ R236, R234, R236 ;  /* 0x000000eceaec7221 */ /* 0x000fe20000010000 */
[----:B------:R-:W-:Y:S01]  /*2790*/  ISETP.NE.U32.AND P2, PT, RZ, UR10, PT ;  /* 0x0000000aff007c0c */ /* 0x000fe2000bf45070 */
[----:B0-----:R-:W-:Y:S01]  /*27a0*/  FADD.FTZ R237, R235, R237 ;  /* 0x000000edebed7221 */ /* 0x001fe20000010000 */
[----:B------:R-:W-:Y:S01]  /*27b0*/  ISETP.NE.U32.AND P1, PT, R178, RZ, PT ;  /* 0x000000ffb200720c */ /* 0x000fe20003f25070 */
[----:B-1----:R-:W-:Y:S01]  /*27c0*/  FMUL.FTZ R234, R236, UR9 ;  /* 0x00000009ecea7c20 */ /* 0x002fe20008410000 */
[----:B------:R-:W-:Y:S01]  /*27d0*/  ISETP.NE.AND.EX P2, PT, RZ, UR11, PT, P2 ;  /* 0x0000000bff007c0c */ /* 0x000fe2000bf45320 */
[----:B------:R-:W-:Y:S01]  /*27e0*/  FMUL.FTZ R237, R237, UR9 ;  /* 0x00000009eded7c20 */ /* 0x000fe20008410000 */
[----:B------:R-:W-:Y:S02]  /*27f0*/  ISETP.NE.AND.EX P1, PT, R179, RZ, PT, P1 ;  /* 0x000000ffb300720c */ /* 0x000fe40003f25310 */
[----:B------:R-:W-:Y:S02]  /*2800*/  FSEL R234, R234, RZ, !P4 ;  /* 0x000000ffeaea7208 */ /* 0x000fe40006000000 */
[----:B------:R-:W-:-:S03]  /*2810*/  ISETP.NE.U32.AND P3, PT, RZ, UR10, PT ;  /* 0x0000000aff007c0c */ /* 0x000fc6000bf65070 */
[-CC-:B------:R-:W-:Y:S01]  /*2820*/  FFMA.FTZ R92, R92, R237.reuse, R234.reuse ;  /* 0x000000ed5c5c7223 */ /* 0x180fe200000100ea */
[-CC-:B------:R-:W-:Y:S01]  /*2830*/  FFMA.FTZ R93, R93, R237.reuse, R234.reuse ;  /* 0x000000ed5d5d7223 */ /* 0x180fe200000100ea */
[-CC-:B------:R-:W-:Y:S01]  /*2840*/  FFMA.FTZ R120, R120, R237.reuse, R234.reuse ;  /* 0x000000ed78787223 */ /* 0x180fe200000100ea */
[-C--:B------:R-:W-:Y:S01]  /*2850*/  FFMA.FTZ R122, R122, R237.reuse, R234 ;  /* 0x000000ed7a7a7223 */ /* 0x080fe200000100ea */
[----:B------:R-:W-:Y:S01]  /*2860*/  FADD.FTZ R90, R90, -R92 ;  /* 0x8000005c5a5a7221 */ /* 0x000fe20000010000 */
[----:B------:R-:W-:Y:S01]  /*2870*/  FADD.FTZ R180, R180, -R93 ;  /* 0x8000005db4b47221 */ /* 0x000fe20000010000 */
[----:B------:R-:W-:Y:S01]  /*2880*/  FADD.FTZ R120, R138, -R120 ;  /* 0x800000788a787221 */ /* 0x000fe20000010000 */
[----:B------:R-:W0:Y:S01]  /*2890*/  @P2 LDC.64 R92, c[0x0][0x308] ;  /* 0x0000c200ff5c2b82 */ /* 0x000e220000000a00 */
[----:B------:R-:W-:Y:S01]  /*28a0*/  FADD.FTZ R122, R139, -R122 ;  /* 0x8000007a8b7a7221 */ /* 0x000fe20000010000 */
[-CC-:B------:R-:W-:Y:S01]  /*28b0*/  FFMA.FTZ R84, R84, R237.reuse, R234.reuse ;  /* 0x000000ed54547223 */ /* 0x180fe200000100ea */
[-CC-:B------:R-:W-:Y:S01]  /*28c0*/  FFMA.FTZ R223, R223, R237.reuse, R234.reuse ;  /* 0x000000eddfdf7223 */ /* 0x180fe200000100ea */
[-CC-:B------:R-:W-:Y:S01]  /*28d0*/  FFMA.FTZ R225, R225, R237.reuse, R234.reuse ;  /* 0x000000ede1e17223 */ /* 0x180fe200000100ea */
[-CC-:B------:R-:W-:Y:S01]  /*28e0*/  FFMA.FTZ R226, R226, R237.reuse, R234.reuse ;  /* 0x000000ede2e27223 */ /* 0x180fe200000100ea */
[-CC-:B------:R-:W-:Y:S01]  /*28f0*/  FFMA.FTZ R128, R128, R237.reuse, R234.reuse ;  /* 0x000000ed80807223 */ /* 0x180fe200000100ea */
[-CC-:B------:R-:W-:Y:S01]  /*2900*/  FFMA.FTZ R130, R130, R237.reuse, R234.reuse ;  /* 0x000000ed82827223 */ /* 0x180fe200000100ea */
[----:B------:R-:W1:Y:S01]  /*2910*/  LDC.64 R138, c[0x0][0x2f8] ;  /* 0x0000be00ff8a7b82 */ /* 0x000e620000000a00 */
[-CC-:B------:R-:W-:Y:S01]  /*2920*/  FFMA.FTZ R94, R94, R237.reuse, R234.reuse ;  /* 0x000000ed5e5e7223 */ /* 0x180fe200000100ea */
[-CC-:B------:R-:W-:Y:S01]  /*2930*/  FFMA.FTZ R229, R229, R237.reuse, R234.reuse ;  /* 0x000000ede5e57223 */ /* 0x180fe200000100ea */
[-C--:B------:R-:W-:Y:S01]  /*2940*/  FFMA.FTZ R97, R97, R237.reuse, R234 ;  /* 0x000000ed61617223 */ /* 0x080fe200000100ea */
[----:B------:R-:W-:Y:S01]  /*2950*/  FADD.FTZ R181, R181, -R84 ;  /* 0x80000054b5b57221 */ /* 0x000fe20000010000 */
[----:B------:R-:W-:Y:S01]  /*2960*/  FADD.FTZ R223, R227, -R223 ;  /* 0x800000dfe3df7221 */ /* 0x000fe20000010000 */
[----:B------:R-:W-:Y:S01]  /*2970*/  FADD.FTZ R225, R228, -R225 ;  /* 0x800000e1e4e17221 */ /* 0x000fe20000010000 */
[----:B------:R-:W-:Y:S01]  /*2980*/  FADD.FTZ R226, R224, -R226 ;  /* 0x800000e2e0e27221 */ /* 0x000fe20000010000 */
[-C--:B------:R-:W-:Y:S01]  /*2990*/  FFMA.FTZ R116, R116, R237.reuse, R234 ;  /* 0x000000ed74747223 */ /* 0x080fe200000100ea */
[----:B------:R-:W-:Y:S01]  /*29a0*/  FADD.FTZ R128, R142, -R128 ;  /* 0x800000808e807221 */ /* 0x000fe20000010000 */
[----:B------:R-:W-:Y:S01]  /*29b0*/  FADD.FTZ R130, R143, -R130 ;  /* 0x800000828f827221 */ /* 0x000fe20000010000 */
[----:B------:R-:W-:Y:S01]  /*29c0*/  FFMA.FTZ R118, R118, R237, R234 ;  /* 0x000000ed76767223 */ /* 0x000fe200000100ea */
[----:B------:R-:W2:Y:S01]  /*29d0*/  @P2 LDC.64 R142, c[0x0][0x308] ;  /* 0x0000c200ff8e2b82 */ /* 0x000ea20000000a00 */
[----:B------:R-:W-:Y:S01]  /*29e0*/  FADD.FTZ R94, R91, -R94 ;  /* 0x8000005e5b5e7221 */ /* 0x000fe20000010000 */
[----:B------:R-:W-:Y:S01]  /*29f0*/  FADD.FTZ R229, R95, -R229 ;  /* 0x800000e55fe57221 */ /* 0x000fe20000010000 */
[----:B------:R-:W-:Y:S01]  /*2a00*/  FADD.FTZ R97, R86, -R97 ;  /* 0x8000006156617221 */ /* 0x000fe20000010000 */
[C---:B------:R-:W-:Y:S01]  /*2a10*/  FMUL.FTZ R181, R221.reuse, R181 ;  /* 0x000000b5ddb57220 */ /* 0x040fe20000410000 */
[C---:B------:R-:W-:Y:S01]  /*2a20*/  FMUL.FTZ R86, R221.reuse, R223 ;  /* 0x000000dfdd567220 */ /* 0x040fe20000410000 */
[C---:B------:R-:W-:Y:S01]  /*2a30*/  FMUL.FTZ R225, R221.reuse, R225 ;  /* 0x000000e1dde17220 */ /* 0x040fe20000410000 */
[----:B------:R-:W-:Y:S01]  /*2a40*/  FMUL.FTZ R226, R221, R226 ;  /* 0x000000e2dde27220 */ /* 0x000fe20000410000 */
[----:B------:R-:W-:Y:S01]  /*2a50*/  FADD.FTZ R116, R136, -R116 ;  /* 0x8000007488747221 */ /* 0x000fe20000010000 */
[----:B------:R-:W-:Y:S01]  /*2a60*/  FADD.FTZ R118, R137, -R118 ;  /* 0x8000007689767221 */ /* 0x000fe20000010000 */
[C---:B------:R-:W-:Y:S01]  /*2a70*/  FMUL.FTZ R136, R221.reuse, R90 ;  /* 0x0000005add887220 */ /* 0x040fe20000410000 */
[C---:B------:R-:W-:Y:S01]  /*2a80*/  FMUL.FTZ R180, R221.reuse, R180 ;  /* 0x000000b4ddb47220 */ /* 0x040fe20000410000 */
[C---:B------:R-:W-:Y:S01]  /*2a90*/  FMUL.FTZ R137, R221.reuse, R94 ;  /* 0x0000005edd897220 */ /* 0x040fe20000410000 */
[----:B------:R-:W-:Y:S01]  /*2aa0*/  FMUL.FTZ R229, R221, R229 ;  /* 0x000000e5dde57220 */ /* 0x000fe20000410000 */
[-CC-:B------:R-:W-:Y:S01]  /*2ab0*/  FFMA.FTZ R105, R105, R237.reuse, R234.reuse ;  /* 0x000000ed69697223 */ /* 0x180fe200000100ea */
[-CC-:B------:R-:W-:Y:S01]  /*2ac0*/  FFMA.FTZ R107, R107, R237.reuse, R234.reuse ;  /* 0x000000ed6b6b7223 */ /* 0x180fe200000100ea */
[-C--:B------:R-:W-:Y:S01]  /*2ad0*/  FFMA.FTZ R109, R109, R237.reuse, R234 ;  /* 0x000000ed6d6d7223 */ /* 0x080fe200000100ea */
[----:B-----5:R-:W-:Y:S01]  /*2ae0*/  @P1 FADD.FTZ R181, R36, R181 ;  /* 0x000000b524b51221 */ /* 0x020fe20000010000 */
[----:B------:R-:W-:Y:S01]  /*2af0*/  @P1 FADD.FTZ R86, R37, R86 ;  /* 0x0000005625561221 */ /* 0x000fe20000010000 */
[----:B------:R-:W-:Y:S01]  /*2b00*/  @P1 FADD.FTZ R225, R38, R225 ;  /* 0x000000e126e11221 */ /* 0x000fe20000010000 */
[----:B------:R-:W-:Y:S01]  /*2b10*/  @P1 FADD.FTZ R226, R39, R226 ;  /* 0x000000e227e21221 */ /* 0x000fe20000010000 */
[-CC-:B------:R-:W-:Y:S01]  /*2b20*/  FFMA.FTZ R96, R96, R237.reuse, R234.reuse ;  /* 0x000000ed60607223 */ /* 0x180fe200000100ea */
[-CC-:B------:R-:W-:Y:S01]  /*2b30*/  FFMA.FTZ R98, R98, R237.reuse, R234.reuse ;  /* 0x000000ed62627223 */ /* 0x180fe200000100ea */
[-C--:B------:R-:W-:Y:S01]  /*2b40*/  FFMA.FTZ R99, R99, R237.reuse, R234 ;  /* 0x000000ed63637223 */ /* 0x080fe200000100ea */
[----:B------:R-:W-:Y:S01]  /*2b50*/  ISETP.NE.AND.EX P3, PT, RZ, UR11, PT, P3 ;  /* 0x0000000bff007c0c */ /* 0x000fe2000bf65330 */
[----:B------:R-:W-:Y:S01]  /*2b60*/  @P1 FADD.FTZ R136, R40, R136 ;  /* 0x0000008828881221 */ /* 0x000fe20000010000 */
[----:B------:R-:W-:Y:S01]  /*2b70*/  @P1 FADD.FTZ R180, R41, R180 ;  /* 0x000000b429b41221 */ /* 0x000fe20000010000 */
[----:B------:R-:W-:Y:S01]  /*2b80*/  @P1 FADD.FTZ R137, R42, R137 ;  /* 0x000000892a891221 */ /* 0x000fe20000010000 */
[----:B------:R-:W-:Y:S01]  /*2b90*/  @P1 FADD.FTZ R229, R43, R229 ;  /* 0x000000e52be51221 */ /* 0x000fe20000010000 */
        /* <DEDUP_REMOVED lines=11> */
[----:B0-----:R-:W-:-:S04]  /*2c50*/  @P2 IMAD.WIDE.U32 R92, R213, 0x20, R92 ;  /* 0x00000020d55c2825 */ /* 0x001fc800078e005c */
[CC--:B------:R-:W-:Y:S01]  /*2c60*/  FMUL.FTZ R84, R181.reuse, R196.reuse ;  /* 0x000000c4b5547220 */ /* 0x0c0fe20000410000 */
[C---:B------:R-:W-:Y:S01]  /*2c70*/  FMUL.FTZ R85, R86.reuse, R196 ;  /* 0x000000c456557220 */ /* 0x040fe20000410000 */
[----:B------:R-:W-:Y:S01]  /*2c80*/  SEL R88, R181, R76, P3 ;  /* 0x0000004cb5587207 */ /* 0x000fe20001800000 */
[CC--:B------:R-:W-:Y:S01]  /*2c90*/  FMUL.FTZ R87, R225.reuse, R196.reuse ;  /* 0x000000c4e1577220 */ /* 0x0c0fe20000410000 */
[----:B------:R-:W-:Y:S01]  /*2ca0*/  SEL R89, R86, R77, P3 ;  /* 0x0000004d56597207 */ /* 0x000fe20001800000 */
[----:B------:R-:W-:Y:S01]  /*2cb0*/  FMUL.FTZ R94, R226, R196 ;  /* 0x000000c4e25e7220 */ /* 0x000fe20000410000 */
[----:B------:R-:W-:Y:S01]  /*2cc0*/  SEL R90, R225, R78, P3 ;  /* 0x0000004ee15a7207 */ /* 0x000fe20001800000 */
[-C--:B------:R-:W-:Y:S01]  /*2cd0*/  FMUL.FTZ R86, R136, R196.reuse ;  /* 0x000000c488567220 */ /* 0x080fe20000410000 */
[----:B------:R-:W-:Y:S01]  /*2ce0*/  SEL R91, R226, R79, P3 ;  /* 0x0000004fe25b7207 */ /* 0x000fe20001800000 */
[-C--:B------:R-:W-:Y:S01]  /*2cf0*/  FMUL.FTZ R95, R180, R196.reuse ;  /* 0x000000c4b45f7220 */ /* 0x080fe20000410000 */
[-C--:B------:R-:W-:Y:S01]  /*2d00*/  FMUL.FTZ R100, R137, R196.reuse ;  /* 0x000000c489647220 */ /* 0x080fe20000410000 */
[----:B------:R-:W-:Y:S01]  /*2d10*/  FMUL.FTZ R101, R229, R196 ;  /* 0x000000c4e5657220 */ /* 0x000fe20000410000 */
        /* <DEDUP_REMOVED lines=8> */
[----:B------:R-:W-:Y:S01]  /*2da0*/  FMUL.FTZ R132, R221, R99 ;  /* 0x00000063dd847220 */ /* 0x000fe20000410000 */
[----:B------:R0:W-:Y:S01]  /*2db0*/  @P2 STG.E.128 desc[UR4][R92.64], R88 ;  /* 0x000000585c002986 */ /* 0x0001e2000c101d04 */
[----:B------:R-:W-:Y:S01]  /*2dc0*/  F2FP.BF16.F32.PACK_AB R84, R85, R84 ;  /* 0x000000545554723e */ /* 0x000fe200000010ff */
[C---:B------:R-:W-:Y:S01]  /*2dd0*/  FMUL.FTZ R104, R221.reuse, R104 ;  /* 0x00000068dd687220 */ /* 0x040fe20000410000 */
[----:B------:R-:W-:Y:S01]  /*2de0*/  F2FP.BF16.F32.PACK_AB R85, R94, R87 ;  /* 0x000000575e55723e */ /* 0x000fe200000010ff */
[----:B------:R-:W-:Y:S01]  /*2df0*/  FMUL.FTZ R105, R221, R105 ;  /* 0x00000069dd697220 */ /* 0x000fe20000410000 */
[----:B------:R-:W-:Y:S01]  /*2e00*/  F2FP.BF16.F32.PACK_AB R86, R95, R86 ;  /* 0x000000565f56723e */ /* 0x000fe200000010ff */
[----:B-1----:R-:W-:Y:S01]  /*2e10*/  IMAD.WIDE.U32 R94, R213, 0x10, R138 ;  /* 0x00000010d55e7825 */ /* 0x002fe200078e008a */
[----:B------:R-:W-:-:S03]  /*2e20*/  F2FP.BF16.F32.PACK_AB R87, R101, R100 ;  /* 0x000000646557723e */ /* 0x000fc600000010ff */
[----:B------:R-:W-:Y:S01]  /*2e30*/  @P1 FADD.FTZ R133, R44, R133 ;  /* 0x000000852c851221 */ /* 0x000fe20000010000 */
[----:B------:R-:W-:Y:S01]  /*2e40*/  @P1 FADD.FTZ R134, R45, R134 ;  /* 0x000000862d861221 */ /* 0x000fe20000010000 */
[----:B------:R-:W-:Y:S01]  /*2e50*/  @P1 FADD.FTZ R135, R46, R135 ;  /* 0x000000872e871221 */ /* 0x000fe20000010000 */
[----:B------:R-:W-:Y:S01]  /*2e60*/  @P1 FADD.FTZ R132, R47, R132 ;  /* 0x000000842f841221 */ /* 0x000fe20000010000 */
[----:B------:R-:W-:Y:S01]  /*2e70*/  @P1 FADD.FTZ R104, R48, R104 ;  /* 0x0000006830681221 */ /* 0x000fe20000010000 */
[----:B------:R-:W-:Y:S01]  /*2e80*/  @P1 FADD.FTZ R105, R49, R105 ;  /* 0x0000006931691221 */ /* 0x000fe20000010000 */
[----:B------:R-:W-:Y:S01]  /*2e90*/  FFMA.FTZ R106, R106, R237, R234 ;  /* 0x000000ed6a6a7223 */ /* 0x000fe200000100ea */
[C---:B------:R-:W-:Y:S01]  /*2ea0*/  FMUL.FTZ R96, R221.reuse, R108 ;  /* 0x0000006cdd607220 */ /* 0x040fe20000410000 */
[----:B------:R-:W-:Y:S01]  /*2eb0*/  FMUL.FTZ R97, R221, R109 ;  /* 0x0000006ddd617220 */ /* 0x000fe20000410000 */
[----:B------:R-:W-:Y:S01]  /*2ec0*/  FMUL.FTZ R108, R133, R196 ;  /* 0x000000c4856c7220 */ /* 0x000fe20000410000 */
[----:B0-----:R-:W-:Y:S01]  /*2ed0*/  SEL R88, R136, R80, P3 ;  /* 0x0000005088587207 */ /* 0x001fe20001800000 */
[----:B------:R-:W-:Y:S01]  /*2ee0*/  FMUL.FTZ R109, R132, R196 ;  /* 0x000000c4846d7220 */ /* 0x000fe20000410000 */
[----:B------:R-:W-:Y:S01]  /*2ef0*/  SEL R89, R180, R81, P3 ;  /* 0x00000051b4597207 */ /* 0x000fe20001800000 */
[----:B------:R-:W-:Y:S01]  /*2f00*/  FADD.FTZ R106, R103, -R106 ;  /* 0x8000006a676a7221 */ /* 0x000fe20000010000 */
[----:B------:R-:W-:Y:S01]  /*2f10*/  SEL R90, R137, R82, P3 ;  /* 0x00000052895a7207 */ /* 0x000fe20001800000 */
[--C-:B------:R-:W-:Y:S01]  /*2f20*/  FFMA.FTZ R111, R111, R237, R234.reuse ;  /* 0x000000ed6f6f7223 */ /* 0x100fe200000100ea */
[----:B------:R-:W-:Y:S01]  /*2f30*/  SEL R91, R229, R83, P3 ;  /* 0x00000053e55b7207 */ /* 0x000fe20001800000 */
[C---:B------:R-:W-:Y:S01]  /*2f40*/  FMUL.FTZ R106, R221.reuse, R106 ;  /* 0x0000006add6a7220 */ /* 0x040fe20000410000 */
[----:B------:R-:W-:Y:S01]  /*2f50*/  FMUL.FTZ R107, R221, R107 ;  /* 0x0000006bdd6b7220 */ /* 0x000fe20000410000 */
[-CC-:B------:R-:W-:Y:S01]  /*2f60*/  FFMA.FTZ R113, R113, R237.reuse, R234.reuse ;  /* 0x000000ed71717223 */ /* 0x180fe200000100ea */
[----:B------:R-:W-:Y:S01]  /*2f70*/  FFMA.FTZ R115, R115, R237, R234 ;  /* 0x000000ed73737223 */ /* 0x000fe200000100ea */
[----:B------:R2:W-:Y:S01]  /*2f80*/  @P2 STG.E.128 desc[UR4][R92.64+0x10], R88 ;  /* 0x000010585c002986 */ /* 0x0005e2000c101d04 */
[----:B------:R-:W-:Y:S01]  /*2f90*/  FADD.FTZ R111, R198, -R111 ;  /* 0x8000006fc66f7221 */ /* 0x000fe20000010000 */
[----:B------:R-:W-:Y:S01]  /*2fa0*/  @P1 FADD.FTZ R106, R50, R106 ;  /* 0x0000006a326a1221 */ /* 0x000fe20000010000 */
[----:B------:R-:W-:Y:S01]  /*2fb0*/  @P1 FADD.FTZ R107, R51, R107 ;  /* 0x0000006b336b1221 */ /* 0x000fe20000010000 */
[----:B------:R0:W-:Y:S01]  /*2fc0*/  STG.E.128 desc[UR4][R94.64], R84 ;  /* 0x000000545e007986 */ /* 0x0001e2000c101d04 */
[----:B------:R-:W-:Y:S01]  /*2fd0*/  FADD.FTZ R113, R199, -R113 ;  /* 0x80000071c7717221 */ /* 0x000fe20000010000 */
[----:B------:R-:W-:Y:S01]  /*2fe0*/  FADD.FTZ R115, R200, -R115 ;  /* 0x80000073c8737221 */ /* 0x000fe20000010000 */
[C---:B------:R-:W-:Y:S01]  /*2ff0*/  FMUL.FTZ R98, R221.reuse, R110 ;  /* 0x0000006edd627220 */ /* 0x040fe20000410000 */
[C---:B------:R-:W-:Y:S01]  /*3000*/  FMUL.FTZ R99, R221.reuse, R111 ;  /* 0x0000006fdd637220 */ /* 0x040fe20000410000 */
[C---:B------:R-:W-:Y:S01]  /*3010*/  FMUL.FTZ R100, R221.reuse, R112 ;  /* 0x00000070dd647220 */ /* 0x040fe20000410000 */
[C---:B------:R-:W-:Y:S01]  /*3020*/  FMUL.FTZ R101, R221.reuse, R113 ;  /* 0x00000071dd657220 */ /* 0x040fe20000410000 */
[C---:B------:R-:W-:Y:S01]  /*3030*/  FMUL.FTZ R102, R221.reuse, R114 ;  /* 0x00000072dd667220 */ /* 0x040fe20000410000 */
[----:B------:R-:W-:Y:S01]  /*3040*/  FMUL.FTZ R103, R221, R115 ;  /* 0x00000073dd677220 */ /* 0x000fe20000410000 */
[-CC-:B------:R-:W-:Y:S01]  /*3050*/  FFMA.FTZ R117, R117, R237.reuse, R234.reuse ;  /* 0x000000ed75757223 */ /* 0x180fe200000100ea */
[----:B------:R-:W-:Y:S01]  /*3060*/  FFMA.FTZ R119, R119, R237, R234 ;  /* 0x000000ed77777223 */ /* 0x000fe200000100ea */
[----:B------:R-:W-:Y:S01]  /*3070*/  @P1 FADD.FTZ R96, R52, R96 ;  /* 0x0000006034601221 */ /* 0x000fe20000010000 */
[----:B------:R-:W-:Y:S01]  /*3080*/  @P1 FADD.FTZ R97, R53, R97 ;  /* 0x0000006135611221 */ /* 0x000fe20000010000 */
[----:B------:R-:W-:Y:S01]  /*3090*/  @P1 FADD.FTZ R98, R54, R98 ;  /* 0x0000006236621221 */ /* 0x000fe20000010000 */
[----:B--2---:R-:W-:Y:S01]  /*30a0*/  @P2 IMAD.WIDE.U32 R92, R197, 0x20, R142 ;  /* 0x00000020c55c2825 */ /* 0x004fe200078e008e */
[----:B------:R-:W-:-:S03]  /*30b0*/  SEL R88, R104, R80, P3 ;  /* 0x0000005068587207 */ /* 0x000fc60001800000 */
[-C--:B------:R-:W-:Y:S01]  /*30c0*/  FMUL.FTZ R104, R104, R196.reuse ;  /* 0x000000c468687220 */ /* 0x080fe20000410000 */
[----:B------:R-:W-:Y:S01]  /*30d0*/  SEL R89, R105, R81, P3 ;  /* 0x0000005169597207 */ /* 0x000fe20001800000 */
[C---:B0-----:R-:W-:Y:S01]  /*30e0*/  FMUL.FTZ R95, R134.reuse, R196 ;  /* 0x000000c4865f7220 */ /* 0x041fe20000410000 */
[----:B------:R-:W-:Y:S01]  /*30f0*/  SEL R84, R133, R76, P3 ;  /* 0x0000004c85547207 */ /* 0x000fe20001800000 */
[-C--:B------:R-:W-:Y:S01]  /*3100*/  FMUL.FTZ R94, R135, R196.reuse ;  /* 0x000000c4875e7220 */ /* 0x080fe20000410000 */
[----:B------:R-:W-:Y:S01]  /*3110*/  SEL R85, R134, R77, P3 ;  /* 0x0000004d86557207 */ /* 0x000fe20001800000 */
[----:B------:R-:W-:Y:S01]  /*3120*/  FMUL.FTZ R105, R105, R196 ;  /* 0x000000c469697220 */ /* 0x000fe20000410000 */
[----:B------:R-:W-:Y:S01]  /*3130*/  SEL R86, R135, R78, P3 ;  /* 0x0000004e87567207 */ /* 0x000fe20001800000 */
[----:B------:R-:W-:Y:S01]  /*3140*/  @P1 FADD.FTZ R99, R55, R99 ;  /* 0x0000006337631221 */ /* 0x000fe20000010000 */
[----:B------:R-:W-:Y:S01]  /*3150*/  SEL R87, R132, R79, P3 ;  /* 0x0000004f84577207 */ /* 0x000fe20001800000 */
[-CC-:B------:R-:W-:Y:S01]  /*3160*/  FFMA.FTZ R123, R123, R237.reuse, R234.reuse ;  /* 0x000000ed7b7b7223 */ /* 0x180fe200000100ea */
[----:B------:R-:W-:Y:S01]  /*3170*/  SEL R90, R106, R82, P3 ;  /* 0x000000526a5a7207 */ /* 0x000fe20001800000 */
[--C-:B------:R-:W-:Y:S01]  /*3180*/  FFMA.FTZ R124, R124, R237, R234.reuse ;  /* 0x000000ed7c7c7223 */ /* 0x100fe200000100ea */
[----:B------:R-:W-:Y:S01]  /*3190*/  SEL R91, R107, R83, P3 ;  /* 0x000000536b5b7207 */ /* 0x000fe20001800000 */
[----:B------:R0:W-:Y:S01]  /*31a0*/  @P2 STG.E.128 desc[UR4][R92.64], R84 ;  /* 0x000000545c002986 */ /* 0x0001e2000c101d04 */
[-CC-:B------:R-:W-:Y:S01]  /*31b0*/  FFMA.FTZ R125, R125, R237.reuse, R234.reuse ;  /* 0x000000ed7d7d7223 */ /* 0x180fe200000100ea */
[-C--:B------:R-:W-:Y:S01]  /*31c0*/  FFMA.FTZ R126, R126, R237.reuse, R234 ;  /* 0x000000ed7e7e7223 */ /* 0x080fe200000100ea */
[----:B------:R-:W-:Y:S01]  /*31d0*/  @P1 FADD.FTZ R100, R56, R100 ;  /* 0x0000006438641221 */ /* 0x000fe20000010000 */
[----:B------:R-:W-:Y:S01]  /*31e0*/  @P1 FADD.FTZ R101, R57, R101 ;  /* 0x0000006539651221 */ /* 0x000fe20000010000 */
[----:B------:R-:W-:Y:S01]  /*31f0*/  @P1 FADD.FTZ R102, R58, R102 ;  /* 0x000000663a661221 */ /* 0x000fe20000010000 */
[----:B------:R-:W-:Y:S01]  /*3200*/  @P1 FADD.FTZ R103, R59, R103 ;  /* 0x000000673b671221 */ /* 0x000fe20000010000 */
[-CC-:B------:R-:W-:Y:S01]  /*3210*/  FFMA.FTZ R121, R121, R237.reuse, R234.reuse ;  /* 0x000000ed79797223 */ /* 0x180fe200000100ea */
[----:B------:R-:W-:Y:S01]  /*3220*/  FADD.FTZ R117, R201, -R117 ;  /* 0x80000075c9757221 */ /* 0x000fe20000010000 */
[----:B------:R-:W-:Y:S01]  /*3230*/  FADD.FTZ R119, R204, -R119 ;  /* 0x80000077cc777221 */ /* 0x000fe20000010000 */
[----:B------:R1:W-:Y:S01]  /*3240*/  @P2 STG.E.128 desc[UR4][R92.64+0x10], R88 ;  /* 0x000010585c002986 */ /* 0x0003e2000c101d04 */
[----:B------:R-:W-:Y:S01]  /*3250*/  FFMA.FTZ R129, R129, R237, R234 ;  /* 0x000000ed81817223 */ /* 0x000fe200000100ea */
[----:B------:R-:W-:Y:S01]  /*3260*/  FADD.FTZ R222, R222, -R123 ;  /* 0x8000007bdede7221 */ /* 0x000fe20000010000 */
[----:B------:R-:W-:Y:S01]  /*3270*/  FADD.FTZ R140, R140, -R124 ;  /* 0x8000007c8c8c7221 */ /* 0x000fe20000010000 */
[----:B------:R-:W-:Y:S01]  /*3280*/  FADD.FTZ R231, R231, -R125 ;  /* 0x8000007de7e77221 */ /* 0x000fe20000010000 */
[----:B------:R-:W-:Y:S01]  /*3290*/  FADD.FTZ R141, R141, -R126 ;  /* 0x8000007e8d8d7221 */ /* 0x000fe20000010000 */
[----:B------:R-:W-:Y:S01]  /*32a0*/  FADD.FTZ R121, R205, -R121 ;  /* 0x80000079cd797221 */ /* 0x000fe20000010000 */
[----:B------:R-:W-:Y:S01]  /*32b0*/  FMUL.FTZ R123, R221, R116 ;  /* 0x00000074dd7b7220 */ /* 0x000fe20000410000 */
[----:B0-----:R-:W-:Y:S01]  /*32c0*/  F2FP.BF16.F32.PACK_AB R84, R95, R108 ;  /* 0x0000006c5f54723e */ /* 0x001fe200000010ff */
[----:B------:R-:W-:Y:S01]  /*32d0*/  FMUL.FTZ R87, R106, R196 ;  /* 0x000000c46a577220 */ /* 0x000fe20000410000 */
[----:B------:R-:W-:Y:S01]  /*32e0*/  F2FP.BF16.F32.PACK_AB R85, R109, R94 ;  /* 0x0000005e6d55723e */ /* 0x000fe200000010ff */
[----:B------:R-:W-:Y:S01]  /*32f0*/  FMUL.FTZ R94, R107, R196 ;  /* 0x000000c46b5e7220 */ /* 0x000fe20000410000 */
[----:B------:R-:W0:Y:S01]  /*3300*/  @P2 LDC.64 R108, c[0x0][0x308] ;  /* 0x0000c200ff6c2b82 */ /* 0x000e220000000a00 */
[----:B------:R-:W-:Y:S01]  /*3310*/  F2FP.BF16.F32.PACK_AB R86, R105, R104 ;  /* 0x000000686956723e */ /* 0x000fe200000010ff */
[-C--:B------:R-:W-:Y:S01]  /*3320*/  FMUL.FTZ R95, R102, R196.reuse ;  /* 0x000000c4665f7220 */ /* 0x080fe20000410000 */
[----:B------:R-:W-:Y:S01]  /*3330*/  FMUL.FTZ R106, R103, R196 ;  /* 0x000000c4676a7220 */ /* 0x000fe20000410000 */
[C---:B------:R-:W-:Y:S01]  /*3340*/  FMUL.FTZ R124, R221.reuse, R117 ;  /* 0x00000075dd7c7220 */ /* 0x040fe20000410000 */
[----:B------:R-:W-:Y:S01]  /*3350*/  FMUL.FTZ R125, R221, R118 ;  /* 0x00000076dd7d7220 */ /* 0x000fe20000410000 */
[-C--:B-1----:R-:W-:Y:S01]  /*3360*/  FMUL.FTZ R88, R96, R196.reuse ;  /* 0x000000c460587220 */ /* 0x082fe20000410000 */
[-C--:B------:R-:W-:Y:S01]  /*3370*/  FMUL.FTZ R89, R97, R196.reuse ;  /* 0x000000c461597220 */ /* 0x080fe20000410000 */
[----:B------:R-:W1:Y:S01]  /*3380*/  @P2 LDC.64 R104, c[0x0][0x308] ;  /* 0x0000c200ff682b82 */ /* 0x000e620000000a00 */
[-C--:B------:R-:W-:Y:S01]  /*3390*/  FMUL.FTZ R90, R98, R196.reuse ;  /* 0x000000c4625a7220 */ /* 0x080fe20000410000 */
[-C--:B------:R-:W-:Y:S01]  /*33a0*/  FMUL.FTZ R91, R99, R196.reuse ;  /* 0x000000c4635b7220 */ /* 0x080fe20000410000 */
[-C--:B------:R-:W-:Y:S01]  /*33b0*/  FMUL.FTZ R92, R100, R196.reuse ;  /* 0x000000c4645c7220 */ /* 0x080fe20000410000 */
[----:B------:R-:W-:Y:S01]  /*33c0*/  FMUL.FTZ R93, R101, R196 ;  /* 0x000000c4655d7220 */ /* 0x000fe20000410000 */
[----:B------:R-:W-:Y:S01]  /*33d0*/  FMUL.FTZ R126, R221, R119 ;  /* 0x00000077dd7e7220 */ /* 0x000fe20000410000 */
[----:B------:R-:W-:Y:S01]  /*33e0*/  FADD.FTZ R129, R233, -R129 ;  /* 0x80000081e9817221 */ /* 0x000fe20000010000 */
[----:B------:R-:W-:Y:S01]  /*33f0*/  F2FP.BF16.F32.PACK_AB R88, R89, R88 ;  /* 0x000000585958723e */ /* 0x000fe200000010ff */
[----:B------:R-:W-:Y:S01]  /*3400*/  FMUL.FTZ R118, R221, R120 ;  /* 0x00000078dd767220 */ /* 0x000fe20000410000 */
[----:B------:R-:W-:Y:S01]  /*3410*/  F2FP.BF16.F32.PACK_AB R89, R91, R90 ;  /* 0x0000005a5b59723e */ /* 0x000fe200000010ff */
[----:B------:R-:W-:Y:S01]  /*3420*/  FMUL.FTZ R116, R221, R121 ;  /* 0x00000079dd747220 */ /* 0x000fe20000410000 */
[----:B------:R-:W-:Y:S01]  /*3430*/  F2FP.BF16.F32.PACK_AB R87, R94, R87 ;  /* 0x000000575e57723e */ /* 0x000fe200000010ff */
[----:B------:R-:W-:Y:S01]  /*3440*/  @P1 FADD.FTZ R123, R60, R123 ;  /* 0x0000007b3c7b1221 */ /* 0x000fe20000010000 */
[----:B------:R-:W-:Y:S01]  /*3450*/  F2FP.BF16.F32.PACK_AB R90, R93, R92 ;  /* 0x0000005c5d5a723e */ /* 0x000fe200000010ff */
[----:B------:R-:W-:Y:S01]  /*3460*/  @P1 FADD.FTZ R124, R61, R124 ;  /* 0x0000007c3d7c1221 */ /* 0x000fe20000010000 */
[----:B------:R-:W-:Y:S01]  /*3470*/  F2FP.BF16.F32.PACK_AB R91, R106, R95 ;  /* 0x0000005f6a5b723e */ /* 0x000fe200000010ff */
[----:B------:R-:W-:Y:S01]  /*3480*/  @P1 FADD.FTZ R125, R62, R125 ;  /* 0x0000007d3e7d1221 */ /* 0x000fe20000010000 */
[----:B------:R-:W-:Y:S01]  /*3490*/  @P1 FADD.FTZ R126, R63, R126 ;  /* 0x0000007e3f7e1221 */ /* 0x000fe20000010000 */
[C---:B------:R-:W-:Y:S01]  /*34a0*/  FMUL.FTZ R114, R221.reuse, R122 ;  /* 0x0000007add727220 */ /* 0x040fe20000410000 */
[----:B------:R-:W-:Y:S01]  /*34b0*/  FMUL.FTZ R113, R221, R222 ;  /* 0x000000dedd717220 */ /* 0x000fe20000410000 */
[----:B------:R-:W-:Y:S01]  /*34c0*/  IMAD.WIDE.U32 R106, R197, 0x10, R138 ;  /* 0x00000010c56a7825 */ /* 0x000fe200078e008a */
[----:B------:R-:W-:-:S03]  /*34d0*/  SEL R92, R96, R76, P3 ;  /* 0x0000004c605c7207 */ /* 0x000fc60001800000 */
[----:B------:R-:W-:Y:S01]  /*34e0*/  FMUL.FTZ R117, R221, R128 ;  /* 0x00000080dd757220 */ /* 0x000fe20000410000 */
[----:B------:R-:W-:Y:S01]  /*34f0*/  SEL R93, R97, R77, P3 ;  /* 0x0000004d615d7207 */ /* 0x000fe20001800000 */
[----:B0-----:R-:W-:Y:S01]  /*3500*/  @P2 IMAD.WIDE.U32 R108, R202, 0x20, R108 ;  /* 0x00000020ca6c2825 */ /* 0x001fe200078e006c */
[----:B------:R-:W-:-:S03]  /*3510*/  SEL R94, R98, R78, P3 ;  /* 0x0000004e625e7207 */ /* 0x000fc60001800000 */
[----:B------:R-:W-:Y:S01]  /*3520*/  FMUL.FTZ R115, R221, R129 ;  /* 0x00000081dd737220 */ /* 0x000fe20000410000 */
[----:B------:R-:W-:Y:S01]  /*3530*/  SEL R95, R99, R79, P3 ;  /* 0x0000004f635f7207 */ /* 0x000fe20001800000 */
[----:B------:R-:W-:Y:S01]  /*3540*/  IMAD.WIDE.U32 R110, R202, 0x10, R138 ;  /* 0x00000010ca6e7825 */ /* 0x000fe200078e008a */
[----:B------:R-:W-:-:S03]  /*3550*/  SEL R96, R100, R80, P3 ;  /* 0x0000005064607207 */ /* 0x000fc60001800000 */
[----:B------:R-:W-:Y:S01]  /*3560*/  FFMA.FTZ R127, R127, R237, R234 ;  /* 0x000000ed7f7f7223 */ /* 0x000fe200000100ea */
[----:B------:R-:W-:Y:S01]  /*3570*/  SEL R97, R101, R81, P3 ;  /* 0x0000005165617207 */ /* 0x000fe20001800000 */
[----:B------:R-:W0:Y:S01]  /*3580*/  @P2 LDC.64 R128, c[0x0][0x308] ;  /* 0x0000c200ff802b82 */ /* 0x000e220000000a00 */
[----:B------:R-:W-:Y:S01]  /*3590*/  SEL R98, R102, R82, P3 ;  /* 0x0000005266627207 */ /* 0x000fe20001800000 */
[----:B------:R-:W-:Y:S01]  /*35a0*/  @P1 FADD.FTZ R118, R64, R118 ;  /* 0x0000007640761221 */ /* 0x000fe20000010000 */
[----:B------:R-:W-:Y:S01]  /*35b0*/  SEL R99, R103, R83, P3 ;  /* 0x0000005367637207 */ /* 0x000fe20001800000 */
[----:B------:R-:W-:Y:S01]  /*35c0*/  @P1 FADD.FTZ R116, R65, R116 ;  /* 0x0000007441741221 */ /* 0x000fe20000010000 */
[----:B-1----:R-:W-:Y:S01]  /*35d0*/  @P2 IMAD.WIDE.U32 R104, R193, 0x20, R104 ;  /* 0x00000020c1682825 */ /* 0x002fe200078e0068 */
[----:B------:R-:W-:-:S03]  /*35e0*/  SEL R100, R123, R76, P3 ;  /* 0x0000004c7b647207 */ /* 0x000fc60001800000 */
[----:B------:R-:W-:Y:S01]  /*35f0*/  @P1 FADD.FTZ R114, R66, R114 ;  /* 0x0000007242721221 */ /* 0x000fe20000010000 */
[----:B------:R-:W-:Y:S01]  /*3600*/  SEL R101, R124, R77, P3 ;  /* 0x0000004d7c657207 */ /* 0x000fe20001800000 */
[----:B------:R-:W-:Y:S01]  /*3610*/  @P1 FADD.FTZ R113, R67, R113 ;  /* 0x0000007143711221 */ /* 0x000fe20000010000 */
[----:B------:R-:W-:Y:S01]  /*3620*/  SEL R102, R125, R78, P3 ;  /* 0x0000004e7d667207 */ /* 0x000fe20001800000 */
[----:B------:R1:W-:Y:S01]  /*3630*/  STG.E.128 desc[UR4][R106.64], R84 ;  /* 0x000000546a007986 */ /* 0x0003e2000c101d04 */
[----:B------:R-:W-:Y:S01]  /*3640*/  SEL R103, R126, R79, P3 ;  /* 0x0000004f7e677207 */ /* 0x000fe20001800000 */
[C---:B------:R-:W-:Y:S01]  /*3650*/  FMUL.FTZ R121, R221.reuse, R140 ;  /* 0x0000008cdd797220 */ /* 0x040fe20000410000 */
[----:B------:R-:W-:Y:S01]  /*3660*/  FMUL.FTZ R122, R221, R231 ;  /* 0x000000e7dd7a7220 */ /* 0x000fe20000410000 */
[----:B------:R2:W-:Y:S01]  /*3670*/  @P2 STG.E.128 desc[UR4][R108.64], R92 ;  /* 0x0000005c6c002986 */ /* 0x0005e2000c101d04 */
[----:B------:R-:W-:Y:S01]  /*3680*/  FFMA.FTZ R131, R131, R237, R234 ;  /* 0x000000ed83837223 */ /* 0x000fe200000100ea */
[----:B------:R-:W-:Y:S01]  /*3690*/  FADD.FTZ R127, R232, -R127 ;  /* 0x8000007fe87f7221 */ /* 0x000fe20000010000 */
[----:B------:R-:W-:Y:S01]  /*36a0*/  @P1 FADD.FTZ R121, R68, R121 ;  /* 0x0000007944791221 */ /* 0x000fe20000010000 */
[----:B------:R-:W-:Y:S01]  /*36b0*/  @P2 STG.E.128 desc[UR4][R108.64+0x10], R96 ;  /* 0x000010606c002986 */ /* 0x000fe2000c101d04 */
[----:B------:R-:W-:Y:S01]  /*36c0*/  @P1 FADD.FTZ R122, R69, R122 ;  /* 0x0000007a457a1221 */ /* 0x000fe20000010000 */
[----:B------:R-:W-:Y:S01]  /*36d0*/  FADD.FTZ R131, R230, -R131 ;  /* 0x80000083e6837221 */ /* 0x000fe20000010000 */
[C---:B------:R-:W-:Y:S01]  /*36e0*/  FMUL.FTZ R119, R221.reuse, R141 ;  /* 0x0000008ddd777220 */ /* 0x040fe20000410000 */
[----:B------:R3:W-:Y:S01]  /*36f0*/  STG.E.128 desc[UR4][R110.64], R88 ;  /* 0x000000586e007986 */ /* 0x0007e2000c101d04 */
[C---:B------:R-:W-:Y:S01]  /*3700*/  FMUL.FTZ R120, R221.reuse, R127 ;  /* 0x0000007fdd787220 */ /* 0x040fe20000410000 */
[C---:B------:R-:W-:Y:S01]  /*3710*/  FMUL.FTZ R112, R221.reuse, R130 ;  /* 0x00000082dd707220 */ /* 0x040fe20000410000 */
[----:B------:R-:W-:Y:S01]  /*3720*/  FMUL.FTZ R221, R221, R131 ;  /* 0x00000083dddd7220 */ /* 0x000fe20000410000 */
[----:B------:R4:W-:Y:S01]  /*3730*/  @P2 STG.E.128 desc[UR4][R104.64], R100 ;  /* 0x0000006468002986 */ /* 0x0009e2000c101d04 */
[----:B------:R-:W-:Y:S01]  /*3740*/  @P1 FADD.FTZ R119, R70, R119 ;  /* 0x0000007746771221 */ /* 0x000fe20000010000 */
[-C--:B-1----:R-:W-:Y:S01]  /*3750*/  FMUL.FTZ R86, R118, R196.reuse ;  /* 0x000000c476567220 */ /* 0x082fe20000410000 */
[-C--:B------:R-:W-:Y:S01]  /*3760*/  FMUL.FTZ R87, R116, R196.reuse ;  /* 0x000000c474577220 */ /* 0x080fe20000410000 */
[----:B------:R-:W-:Y:S01]  /*3770*/  @P1 FADD.FTZ R120, R71, R120 ;  /* 0x0000007847781221 */ /* 0x000fe20000010000 */
[----:B------:R-:W-:Y:S01]  /*3780*/  @P1 FADD.FTZ R115, R73, R115 ;  /* 0x0000007349731221 */ /* 0x000fe20000010000 */
[----:B--2---:R-:W-:Y:S01]  /*3790*/  FMUL.FTZ R92, R121, R196 ;  /* 0x000000c4795c7220 */ /* 0x004fe20000410000 */
[----:B------:R-:W-:Y:S01]  /*37a0*/  @P1 FADD.FTZ R117, R72, R117 ;  /* 0x0000007548751221 */ /* 0x000fe20000010000 */
[----:B------:R-:W-:Y:S01]  /*37b0*/  F2FP.BF16.F32.PACK_AB R86, R87, R86 ;  /* 0x000000565756723e */ /* 0x000fe200000010ff */
[----:B------:R-:W-:Y:S01]  /*37c0*/  @P1 FADD.FTZ R112, R74, R112 ;  /* 0x000000704a701221 */ /* 0x000fe20000010000 */
[-C--:B------:R-:W-:Y:S01]  /*37d0*/  FMUL.FTZ R93, R119, R196.reuse ;  /* 0x000000c4775d7220 */ /* 0x080fe20000410000 */
[----:B------:R-:W-:Y:S01]  /*37e0*/  @P1 FADD.FTZ R221, R75, R221 ;  /* 0x000000dd4bdd1221 */ /* 0x000fe20000010000 */
[-C--:B------:R-:W-:Y:S01]  /*37f0*/  FMUL.FTZ R84, R123, R196.reuse ;  /* 0x000000c47b547220 */ /* 0x080fe20000410000 */
[-C--:B------:R-:W-:Y:S01]  /*3800*/  FMUL.FTZ R85, R124, R196.reuse ;  /* 0x000000c47c557220 */ /* 0x080fe20000410000 */
[-C--:B---3--:R-:W-:Y:S01]  /*3810*/  FMUL.FTZ R88, R114, R196.reuse ;  /* 0x000000c472587220 */ /* 0x088fe20000410000 */
[-C--:B------:R-:W-:Y:S01]  /*3820*/  FMUL.FTZ R89, R113, R196.reuse ;  /* 0x000000c471597220 */ /* 0x080fe20000410000 */
[-C--:B------:R-:W-:Y:S01]  /*3830*/  FMUL.FTZ R125, R125, R196.reuse ;  /* 0x000000c47d7d7220 */ /* 0x080fe20000410000 */
[-C--:B------:R-:W-:Y:S01]  /*3840*/  FMUL.FTZ R126, R126, R196.reuse ;  /* 0x000000c47e7e7220 */ /* 0x080fe20000410000 */
[----:B----4-:R-:W1:Y:S01]  /*3850*/  LDC.64 R102, c[0x0][0x210] ;  /* 0x00008400ff667b82 */ /* 0x010e620000000a00 */
[----:B------:R-:W-:Y:S01]  /*3860*/  FMUL.FTZ R94, R117, R196 ;  /* 0x000000c4755e7220 */ /* 0x000fe20000410000 */
[----:B------:R-:W-:Y:S01]  /*3870*/  F2FP.BF16.F32.PACK_AB R87, R89, R88 ;  /* 0x000000585957723e */ /* 0x000fe200000010ff */
[-C--:B------:R-:W-:Y:S01]  /*3880*/  FMUL.FTZ R89, R122, R196.reuse ;  /* 0x000000c47a597220 */ /* 0x080fe20000410000 */
[-C--:B------:R-:W-:Y:S01]  /*3890*/  FMUL.FTZ R88, R120, R196.reuse ;  /* 0x000000c478587220 */ /* 0x080fe20000410000 */
[----:B------:R-:W-:Y:S01]  /*38a0*/  FMUL.FTZ R95, R112, R196 ;  /* 0x000000c4705f7220 */ /* 0x000fe20000410000 */
[----:B------:R-:W-:Y:S01]  /*38b0*/  F2FP.BF16.F32.PACK_AB R84, R85, R84 ;  /* 0x000000545554723e */ /* 0x000fe200000010ff */
[----:B------:R-:W-:Y:S01]  /*38c0*/  IMAD.WIDE.U32 R98, R193, 0x10, R138 ;  /* 0x00000010c1627825 */ /* 0x000fe200078e008a */
[----:B------:R-:W-:-:S02]  /*38d0*/  F2FP.BF16.F32.PACK_AB R92, R89, R92 ;  /* 0x0000005c595c723e */ /* 0x000fc400000010ff */
[-C--:B------:R-:W-:Y:S01]  /*38e0*/  SEL R89, R116, R81.reuse, P3 ;  /* 0x0000005174597207 */ /* 0x080fe20001800000 */
[----:B0-----:R-:W-:Y:S01]  /*38f0*/  @P2 IMAD.WIDE.U32 R100, R194, 0x20, R128 ;  /* 0x00000020c2642825 */ /* 0x001fe200078e0080 */
[----:B------:R-:W-:-:S03]  /*3900*/  SEL R81, R115, R81, P3 ;  /* 0x0000005173517207 */ /* 0x000fc60001800000 */
[-C--:B------:R-:W-:Y:S01]  /*3910*/  FMUL.FTZ R115, R115, R196.reuse ;  /* 0x000000c473737220 */ /* 0x080fe20000410000 */
[----:B------:R-:W-:Y:S01]  /*3920*/  FMUL.FTZ R196, R221, R196 ;  /* 0x000000c4ddc47220 */ /* 0x000fe20000410000 */
[----:B------:R-:W-:Y:S01]  /*3930*/  F2FP.BF16.F32.PACK_AB R93, R88, R93 ;  /* 0x0000005d585d723e */ /* 0x000fe200000010ff */
[----:B------:R-:W-:Y:S01]  /*3940*/  IMAD.WIDE.U32 R96, R194, 0x10, R138 ;  /* 0x00000010c2607825 */ /* 0x000fe200078e008a */
[----:B------:R-:W-:Y:S02]  /*3950*/  SEL R88, R118, R80, P3 ;  /* 0x0000005076587207 */ /* 0x000fe40001800000 */
[----:B------:R-:W-:Y:S02]  /*3960*/  SEL R90, R114, R82, P3 ;  /* 0x00000052725a7207 */ /* 0x000fe40001800000 */
[----:B------:R-:W-:Y:S02]  /*3970*/  SEL R91, R113, R83, P3 ;  /* 0x00000053715b7207 */ /* 0x000fe40001800000 */
[----:B------:R-:W-:-:S02]  /*3980*/  F2FP.BF16.F32.PACK_AB R85, R126, R125 ;  /* 0x0000007d7e55723e */ /* 0x000fc400000010ff */
[----:B------:R-:W-:Y:S01]  /*3990*/  SEL R76, R121, R76, P3 ;  /* 0x0000004c794c7207 */ /* 0x000fe20001800000 */
[----:B------:R0:W-:Y:S01]  /*39a0*/  @P2 STG.E.128 desc[UR4][R104.64+0x10], R88 ;  /* 0x0000105868002986 */ /* 0x0001e2000c101d04 */
[----:B------:R-:W-:Y:S02]  /*39b0*/  SEL R77, R122, R77, P3 ;  /* 0x0000004d7a4d7207 */ /* 0x000fe40001800000 */
[----:B------:R-:W-:Y:S01]  /*39c0*/  SEL R78, R119, R78, P3 ;  /* 0x0000004e774e7207 */ /* 0x000fe20001800000 */
[----:B------:R0:W-:Y:S01]  /*39d0*/  STG.E.128 desc[UR4][R98.64], R84 ;  /* 0x0000005462007986 */ /* 0x0001e2000c101d04 */
[----:B------:R-:W-:Y:S02]  /*39e0*/  SEL R79, R120, R79, P3 ;  /* 0x0000004f784f7207 */ /* 0x000fe40001800000 */
[----:B------:R-:W-:Y:S02]  /*39f0*/  SEL R80, R117, R80, P3 ;  /* 0x0000005075507207 */ /* 0x000fe40001800000 */
[----:B------:R-:W-:Y:S01]  /*3a00*/  SEL R82, R112, R82, P3 ;  /* 0x0000005270527207 */ /* 0x000fe20001800000 */
[----:B------:R0:W-:Y:S01]  /*3a10*/  @P2 STG.E.128 desc[UR4][R100.64], R76 ;  /* 0x0000004c64002986 */ /* 0x0001e2000c101d04 */
[----:B------:R-:W-:-:S02]  /*3a20*/  SEL R83, R221, R83, P3 ;  /* 0x00000053dd537207 */ /* 0x000fc40001800000 */
[----:B------:R-:W-:Y:S02]  /*3a30*/  F2FP.BF16.F32.PACK_AB R94, R115, R94 ;  /* 0x0000005e735e723e */ /* 0x000fe400000010ff */
[----:B------:R-:W-:Y:S01]  /*3a40*/  F2FP.BF16.F32.PACK_AB R95, R196, R95 ;  /* 0x0000005fc45f723e */ /* 0x000fe200000010ff */
[----:B------:R0:W-:Y:S01]  /*3a50*/  @P2 STG.E.128 desc[UR4][R100.64+0x10], R80 ;  /* 0x0000105064002986 */ /* 0x0001e2000c101d04 */
[----:B-1----:R-:W-:-:S03]  /*3a60*/  LEA R0, R102, R0, 0x2 ;  /* 0x0000000066007211 */ /* 0x002fc600078e10ff */
[----:B------:R0:W-:Y:S01]  /*3a70*/  STG.E.128 desc[UR4][R96.64], R92 ;  /* 0x0000005c60007986 */ /* 0x0001e2000c101d04 */
[----:B------:R-:W-:-:S13]  /*3a80*/  ISETP.GE.AND P1, PT, R0, R103, PT ;  /* 0x000000670000720c */ /* 0x000fda0003f26270 */
[----:B------:R-:W-:Y:S05]  /*3a90*/  @!P1 BRA `(.L_x_5532) ;  /* 0xffffffd0003c9947 */ /* 0x000fea000383ffff */
[----:B------:R-:W-:Y:S05]  /*3aa0*/  BSYNC B1 ;  /* 0x0000000000017941 */ /* 0x000fea0003800000 */
.L_x_5530:
        /* <DEDUP_REMOVED lines=75> */
.L_x_5529:
[----:B------:R-:W-:Y:S05]  /*3f60*/  BSYNC B0 ;  /* 0x0000000000007941 */ /* 0x000fea0003800000 */
.L_x_5527:
[----:B------:R-:W1:Y:S01]  /*3f70*/  S2R R30, SR_TID.X ;  /* 0x00000000001e7919 */ /* 0x000e620000002100 */
[----:B------:R-:W-:Y:S01]  /*3f80*/  MOV R2, 0x400 ;  /* 0x0000040000027802 */ /* 0x000fe20000000f00 */
[----:B------:R-:W-:Y:S05]  /*3f90*/  WARPSYNC.ALL ;  /* 0x0000000000007948 */ /* 0x000fea0003800000 */
[----:B------:R-:W2:Y:S01]  /*3fa0*/  S2R R3, SR_CgaCtaId ;  /* 0x0000000000037919 */ /* 0x000ea20000008800 */
[----:B------:R-:W-:Y:S01]  /*3fb0*/  ULDC UR6, c[0x0][0x218] ;  /* 0x0000860000067ab9 */ /* 0x000fe20000000800 */
[----:B-1----:R-:W-:Y:S02]  /*3fc0*/  SHF.R.U32.HI R0, RZ, 0x5, R30 ;  /* 0x00000005ff007819 */ /* 0x002fe4000001161e */
[----:B------:R-:W-:-:S05]  /*3fd0*/  LOP3.LUT R29, R30, 0x1f, RZ, 0xc0, !PT ;  /* 0x0000001f1e1d7812 */ /* 0x000fca00078ec0ff */
[----:B------:R-:W-:Y:S01]  /*3fe0*/  IMAD R0, R0, 0xa0, R29 ;  /* 0x000000a000007824 */ /* 0x000fe200078e021d */
[----:B--2---:R-:W-:-:S04]  /*3ff0*/  LEA R3, R3, R2, 0x18 ;  /* 0x0000000203037211 */ /* 0x004fc800078ec0ff */
        /* <DEDUP_REMOVED lines=17> */
[----:B------:R-:W5:Y:S04]  /*4110*/  LDS R17, [R28+0x1400] ;  /* 0x001400001c117984 */ /* 0x000f680000000800 */
[----:B------:R-:W5:Y:S01]  /*4120*/  LDS R18, [R28+0x1600] ;  /* 0x001600001c127984 */ /* 0x000f620000000800 */
[----:B-1----:R-:W-:Y:S01]  /*4130*/  IMAD R20, R20, UR6, RZ ;  /* 0x0000000614147c24 */ /* 0x002fe2000f8e02ff */
[----:B------:R-:W-:-:S02]  /*4140*/  ULDC.64 UR6, c[0x0][0x2d8] ;  /* 0x0000b60000067ab9 */ /* 0x000fc40000000a00 */
[----:B------:R-:W1:Y:S02]  /*4150*/  LDS R19, [R28+0x1800] ;  /* 0x001800001c137984 */ /* 0x000e640000000800 */
[----:B0-----:R-:W-:Y:S02]  /*4160*/  IADD3 R76, P0, R20, R30, RZ ;  /* 0x0000001e144c7210 */ /* 0x001fe40007f1e0ff */
        /* <DEDUP_REMOVED lines=9> */
[----:B------:R-:W0:Y:S01]  /*4200*/  LDS R20, [R28+0x1200] ;  /* 0x001200001c147984 */ /* 0x000e220000000800 */
[----:B-----5:R-:W-:-:S03]  /*4210*/  FADD.FTZ R21, R2, R17 ;  /* 0x0000001102157221 */ /* 0x020fc60000010000 */
[----:B------:R-:W2:Y:S01]  /*4220*/  LDS R39, [R28+0x2600] ;  /* 0x002600001c277984 */ /* 0x000ea20000000800 */
[----:B------:R-:W-:-:S03]  /*4230*/  FADD.FTZ R22, R3, R18 ;  /* 0x0000001203167221 */ /* 0x000fc60000010000 */
        /* <DEDUP_REMOVED lines=28> */
[----:B------:R-:W-:Y:S01]  /*4400*/  FADD.FTZ R18, R18, R37 ;  /* 0x0000002512127221 */ /* 0x000fe20000010000 */
[----:B------:R-:W-:Y:S02]  /*4410*/  FADD.FTZ R19, RZ, R19 ;  /* 0x00000013ff137221 */ /* 0x000fe40000010000 */
        /* <DEDUP_REMOVED lines=9> */
[----:B------:R-:W-:Y:S01]  /*44b0*/  LDS R70, [R28+0x4400] ;  /* 0x004400001c467984 */ /* 0x000fe20000000800 */
[----:B--2---:R-:W-:-:S03]  /*44c0*/  FADD.FTZ R3, R3, R60 ;  /* 0x0000003c03037221 */ /* 0x004fc60000010000 */
[----:B------:R-:W0:Y:S01]  /*44d0*/  LDS R71, [R28+0x4600] ;  /* 0x004600001c477984 */ /* 0x000e220000000800 */
[----:B---3--:R-:W-:-:S03]  /*44e0*/  FADD.FTZ R16, R16, R61 ;  /* 0x0000003d10107221 */ /* 0x008fc60000010000 */
[----:B------:R-:W2:Y:S01]  /*44f0*/  LDS R72, [R28+0x4800] ;  /* 0x004800001c487984 */ /* 0x000ea20000000800 */
[----:B-1----:R-:W-:-:S03]  /*4500*/  FADD.FTZ R17, R17, R62 ;  /* 0x0000003e11117221 */ /* 0x002fc60000010000 */
[----:B------:R-:W1:Y:S01]  /*4510*/  LDS R73, [R28+0x4a00] ;  /* 0x004a00001c497984 */ /* 0x000e620000000800 */
        /* <DEDUP_REMOVED lines=10> */
[----:B0-----:R-:W-:Y:S01]  /*45c0*/  FADD.FTZ R71, R16, R71 ;  /* 0x0000004710477221 */ /* 0x001fe20000010000 */
[----:B------:R-:W-:Y:S01]  /*45d0*/  STS.128 [R0], R48 ;  /* 0x0000003000007388 */ /* 0x000fe20000000c00 */
[----:B--2---:R-:W-:-:S03]  /*45e0*/  FADD.FTZ R17, R17, R72 ;  /* 0x0000004811117221 */ /* 0x004fc60000010000 */
[----:B------:R-:W-:Y:S01]  /*45f0*/  STS.128 [R0+0x10], R40 ;  /* 0x0000102800007388 */ /* 0x000fe20000000c00 */
[----:B-1----:R-:W-:-:S03]  /*4600*/  FADD.FTZ R73, R18, R73 ;  /* 0x0000004912497221 */ /* 0x002fc60000010000 */
[----:B------:R-:W-:Y:S01]  /*4610*/  STS.128 [R0+0x400], R24 ;  /* 0x0004001800007388 */ /* 0x000fe20000000c00 */
[----:B---3--:R-:W-:-:S03]  /*4620*/  FADD.FTZ R19, R19, R74 ;  /* 0x0000004a13137221 */ /* 0x008fc60000010000 */
[----:B------:R-:W-:Y:S01]  /*4630*/  STS.128 [R0+0x410], R52 ;  /* 0x0004103400007388 */ /* 0x000fe20000000c00 */
[----:B----4-:R-:W-:-:S03]  /*4640*/  FADD.FTZ R75, R20, R75 ;  /* 0x0000004b144b7221 */ /* 0x010fc60000010000 */
[----:B------:R-:W-:Y:S04]  /*4650*/  STS.128 [R0+0x800], R56 ;  /* 0x0008003800007388 */ /* 0x000fe80000000c00 */
[----:B------:R-:W-:Y:S04]  /*4660*/  STS.128 [R0+0x810], R12 ;  /* 0x0008100c00007388 */ /* 0x000fe80000000c00 */
[----:B------:R0:W-:Y:S04]  /*4670*/  STS.128 [R0+0xc00], R8 ;  /* 0x000c000800007388 */ /* 0x0001e80000000c00 */
[----:B------:R1:W-:Y:S04]  /*4680*/  STS.128 [R0+0xc10], R4 ;  /* 0x000c100400007388 */ /* 0x0003e80000000c00 */
[----:B------:R-:W-:Y:S04]  /*4690*/  STS.128 [R0+0x1000], R152 ;  /* 0x0010009800007388 */ /* 0x000fe80000000c00 */
[----:B------:R-:W-:Y:S01]  /*46a0*/  STS.128 [R0+0x1010], R32 ;  /* 0x0010102000007388 */ /* 0x000fe20000000c00 */
[----:B------:R-:W-:Y:S01]  /*46b0*/  BAR.SYNC.DEFER_BLOCKING 0x0 ;  /* 0x0000000000007b1d */ /* 0x000fe20000010000 */
[----:B0-----:R-:W-:Y:S01]  /*46c0*/  SHF.L.U32 R10, R76, 0x2, RZ ;  /* 0x000000024c0a7819 */ /* 0x001fe200000006ff */
[----:B-1----:R-:W-:Y:S01]  /*46d0*/  FADD.FTZ R7, R3, R70 ;  /* 0x0000004603077221 */ /* 0x002fe20000010000 */
[----:B------:R-:W-:-:S02]  /*46e0*/  IADD3.X R3, RZ, RZ, RZ, P0, !PT ;  /* 0x000000ffff037210 */ /* 0x000fc400007fe4ff */
[----:B------:R-:W-:Y:S02]  /*46f0*/  IADD3 R2, P0, R10, UR6, RZ ;  /* 0x000000060a027c10 */ /* 0x000fe4000ff1e0ff */
[----:B------:R-:W-:-:S04]  /*4700*/  SHF.L.U64.HI R16, R76, 0x2, R3 ;  /* 0x000000024c107819 */ /* 0x000fc80000010203 */
[----:B------:R-:W-:Y:S01]  /*4710*/  IADD3.X R3, R16, UR7, RZ, P0, !PT ;  /* 0x0000000710037c10 */ /* 0x000fe200087fe4ff */
[----:B------:R-:W-:Y:S01]  /*4720*/  ULDC.64 UR6, c[0x0][0x2d0] ;  /* 0x0000b40000067ab9 */ /* 0x000fe20000000a00 */
        /* <DEDUP_REMOVED lines=19> */
[----:B------:R-:W-:Y:S01]  /*4860*/  LDS R14, [R28+0x1e00] ;  /* 0x001e00001c0e7984 */ /* 0x000fe20000000800 */
[----:B-----5:R-:W-:-:S03]  /*4870*/  FADD.FTZ R4, R25, R4 ;  /* 0x0000000419047221 */ /* 0x020fc60000010000 */
[----:B------:R-:W3:Y:S01]  /*4880*/  LDS R6, [R28+0x600] ;  /* 0x000600001c067984 */ /* 0x000ee20000000800 */
        /* <DEDUP_REMOVED lines=17> */
[----:B------:R-:W-:Y:S04]  /*49a0*/  STG.E desc[UR4][R2.64], R13 ;  /* 0x0000000d02007986 */ /* 0x000fe8000c101904 */
[----:B------:R-:W2:Y:S01]  /*49b0*/  LDS R45, [R28+0x4200] ;  /* 0x004200001c2d7984 */ /* 0x000ea20000000800 */
[----:B---3--:R-:W-:-:S03]  /*49c0*/  FADD.FTZ R6, RZ, R6 ;  /* 0x00000006ff067221 */ /* 0x008fc60000010000 */
[----:B------:R-:W3:Y:S01]  /*49d0*/  LDS R20, [R28+0x3200] ;  /* 0x003200001c147984 */ /* 0x000ee20000000800 */
[----:B----4-:R-:W-:-:S03]  /*49e0*/  FADD.FTZ R6, R6, R25 ;  /* 0x0000001906067221 */ /* 0x010fc60000010000 */
        /* <DEDUP_REMOVED lines=18> */
[----:B------:R-:W-:-:S03]  /*4b10*/  FADD.FTZ R45, R6, R45 ;  /* 0x0000002d062d7221 */ /* 0x000fc60000010000 */
[----:B------:R-:W2:Y:S01]  /*4b20*/  LDS R15, [R28+0x3800] ;  /* 0x003800001c0f7984 */ /* 0x000ea20000000800 */
[----:B---3--:R-:W-:-:S03]  /*4b30*/  FADD.FTZ R9, R9, R20 ;  /* 0x0000001409097221 */ /* 0x008fc60000010000 */
        /* <DEDUP_REMOVED lines=19> */
[----:B------:R-:W-:-:S03]  /*4c70*/  FADD.FTZ R12, R12, R15 ;  /* 0x0000000f0c0c7221 */ /* 0x000fc60000010000 */
[----:B------:R-:W-:Y:S01]  /*4c80*/  STG.E desc[UR4][R4.64+0x600], R69 ;  /* 0x0006004504007986 */ /* 0x000fe2000c101904 */
[----:B---3--:R-:W-:-:S03]  /*4c90*/  FADD.FTZ R11, R11, R30 ;  /* 0x0000001e0b0b7221 */ /* 0x008fc60000010000 */
        /* <DEDUP_REMOVED lines=16> */
.L_x_5531:
        /* <DEDUP_REMOVED lines=8> */
.L_x_5534:
[----:B------:R-:W-:Y:S05]  /*4e20*/  BSYNC B2 ;  /* 0x0000000000027941 */ /* 0x000fea0003800000 */
.L_x_5533:
        /* <DEDUP_REMOVED lines=8> */
.L_x_5535:
[----:B------:R-:W-:Y:S01]  /*4eb0*/  HFMA2.MMA R251, -RZ, RZ, 0, 1.1920928955078125e-07 ;  /* 0x00000002fffb7435 */ /* 0x000fe200000001ff */
[----:B------:R-:W-:Y:S01]  /*4ec0*/  MOV R252, R234 ;  /* 0x000000ea00fc7202 */ /* 0x000fe20000000f00 */
[----:B------:R-:W-:Y:S01]  /*4ed0*/  FADD.FTZ R235, R235, R237 ;  /* 0x000000edebeb7221 */ /* 0x000fe20000010000 */
[----:B------:R-:W-:-:S08]  /*4ee0*/  MOV R237, 0xffffffff ;  /* 0xffffffff00ed7802 */ /* 0x000fd00000000f00 */
[----:B------:R-:W-:Y:S05]  /*4ef0*/  WARPSYNC.COLLECTIVE R237, `(.L_x_5536) ;  /* 0x00000000ed087348 */ /* 0x000fea0003c00000 */
[----:B------:R0:W1:Y:S02]  /*4f00*/  SHFL.BFLY P1, R237, R252, R251, R250 ;  /* 0x0c0000fbfced7389 */ /* 0x00006400000200fa */
[----:B01----:R-:W-:Y:S01]  /*4f10*/  ENDCOLLECTIVE ;  /* 0x000000000000791b */ /* 0x003fe20003800000 */
.L_x_5536:
[----:B------:R-:W-:Y:S01]  /*4f20*/  MOV R252, R235 ;  /* 0x000000eb00fc7202 */ /* 0x000fe20000000f00 */
[----:B------:R-:W-:Y:S01]  /*4f30*/  FADD.FTZ R234, R234, R237 ;  /* 0x000000edeaea7221 */ /* 0x000fe20000010000 */
[----:B------:R-:W-:-:S07]  /*4f40*/  MOV R237, 0xffffffff ;  /* 0xffffffff00ed7802 */ /* 0x000fce0000000f00 */
[----:B------:R-:W-:Y:S05]  /*4f50*/  WARPSYNC.COLLECTIVE R237, `(.L_x_5537) ;  /* 0x00000000ed087348 */ /* 0x000fea0003c00000 */
[----:B------:R0:W1:Y:S02]  /*4f60*/  SHFL.BFLY P1, R237, R252, R251, R250 ;  /* 0x0c0000fbfced7389 */ /* 0x00006400000200fa */
[----:B01----:R-:W-:Y:S01]  /*4f70*/  ENDCOLLECTIVE ;  /* 0x000000000000791b */ /* 0x003fe20003800000 */
.L_x_5537:
[----:B------:R-:W-:Y:S01]  /*4f80*/  HFMA2.MMA R251, -RZ, RZ, 0, 2.384185791015625e-07 ;  /* 0x00000004fffb7435 */ /* 0x000fe200000001ff */
[----:B------:R-:W-:Y:S01]  /*4f90*/  MOV R252, R234 ;  /* 0x000000ea00fc7202 */ /* 0x000fe20000000f00 */
[----:B------:R-:W-:Y:S01]  /*4fa0*/  FADD.FTZ R235, R235, R237 ;  /* 0x000000edebeb7221 */ /* 0x000fe20000010000 */
[----:B------:R-:W-:-:S08]  /*4fb0*/  MOV R237, 0xffffffff ;  /* 0xffffffff00ed7802 */ /* 0x000fd00000000f00 */
[----:B------:R-:W-:Y:S05]  /*4fc0*/  WARPSYNC.COLLECTIVE R237, `(.L_x_5538) ;  /* 0x00000000ed087348 */ /* 0x000fea0003c00000 */
[----:B------:R0:W1:Y:S02]  /*4fd0*/  SHFL.BFLY P1, R237, R252, R251, R250 ;  /* 0x0c0000fbfced7389 */ /* 0x00006400000200fa */
[----:B01----:R-:W-:Y:S01]  /*4fe0*/  ENDCOLLECTIVE ;  /* 0x000000000000791b */ /* 0x003fe20003800000 */
.L_x_5538:
[----:B------:R-:W-:Y:S01]  /*4ff0*/  MOV R252, R235 ;  /* 0x000000eb00fc7202 */ /* 0x000fe20000000f00 */
[----:B------:R-:W-:Y:S01]  /*5000*/  FADD.FTZ R234, R234, R237 ;  /* 0x000000edeaea7221 */ /* 0x000fe20000010000 */
[----:B------:R-:W-:-:S07]  /*5010*/  MOV R237, 0xffffffff ;  /* 0xffffffff00ed7802 */ /* 0x000fce0000000f00 */
[----:B------:R-:W-:Y:S05]  /*5020*/  WARPSYNC.COLLECTIVE R237, `(.L_x_5539) ;  /* 0x00000000ed087348 */ /* 0x000fea0003c00000 */
[----:B------:R0:W1:Y:S02]  /*5030*/  SHFL.BFLY P1, R237, R252, R251, R250 ;  /* 0x0c0000fbfced7389 */ /* 0x00006400000200fa */
[----:B01----:R-:W-:Y:S01]  /*5040*/  ENDCOLLECTIVE ;  /* 0x000000000000791b */ /* 0x003fe20003800000 */
.L_x_5539:
[----:B------:R-:W-:Y:S01]  /*5050*/  HFMA2.MMA R251, -RZ, RZ, 0, 4.76837158203125e-07 ;  /* 0x00000008fffb7435 */ /* 0x000fe200000001ff */
[----:B------:R-:W-:Y:S01]  /*5060*/  MOV R252, R234 ;  /* 0x000000ea00fc7202 */ /* 0x000fe20000000f00 */
[----:B------:R-:W-:Y:S01]  /*5070*/  FADD.FTZ R235, R235, R237 ;  /* 0x000000edebeb7221 */ /* 0x000fe20000010000 */
[----:B------:R-:W-:-:S08]  /*5080*/  MOV R237, 0xffffffff ;  /* 0xffffffff00ed7802 */ /* 0x000fd00000000f00 */
[----:B------:R-:W-:Y:S05]  /*5090*/  WARPSYNC.COLLECTIVE R237, `(.L_x_5540) ;  /* 0x00000000ed087348 */ /* 0x000fea0003c00000 */
[----:B------:R0:W1:Y:S02]  /*50a0*/  SHFL.BFLY P1, R237, R252, R251, R250 ;  /* 0x0c0000fbfced7389 */ /* 0x00006400000200fa */
[----:B01----:R-:W-:Y:S01]  /*50b0*/  ENDCOLLECTIVE ;  /* 0x000000000000791b */ /* 0x003fe20003800000 */
.L_x_5540:
[----:B------:R-:W-:Y:S01]  /*50c0*/  MOV R252, R235 ;  /* 0x000000eb00fc7202 */ /* 0x000fe20000000f00 */
[----:B------:R-:W-:Y:S01]  /*50d0*/  FADD.FTZ R234, R234, R237 ;  /* 0x000000edeaea7221 */ /* 0x000fe20000010000 */
[----:B------:R-:W-:-:S07]  /*50e0*/  MOV R237, 0xffffffff ;  /* 0xffffffff00ed7802 */ /* 0x000fce0000000f00 */
[----:B------:R-:W-:Y:S05]  /*50f0*/  WARPSYNC.COLLECTIVE R237, `(.L_x_5541) ;  /* 0x00000000ed087348 */ /* 0x000fea0003c00000 */
[----:B------:R0:W1:Y:S02]  /*5100*/  SHFL.BFLY P1, R237, R252, R251, R250 ;  /* 0x0c0000fbfced7389 */ /* 0x00006400000200fa */
[----:B01----:R-:W-:Y:S01]  /*5110*/  ENDCOLLECTIVE ;  /* 0x000000000000791b */ /* 0x003fe20003800000 */
.L_x_5541:
[----:B------:R-:W-:Y:S01]  /*5120*/  HFMA2.MMA R251, -RZ, RZ, 0, 9.5367431640625e-07 ;  /* 0x00000010fffb7435 */ /* 0x000fe200000001ff */
[----:B------:R-:W-:Y:S01]  /*5130*/  MOV R252, R234 ;  /* 0x000000ea00fc7202 */ /* 0x000fe20000000f00 */
[----:B------:R-:W-:Y:S01]  /*5140*/  FADD.FTZ R235, R235, R237 ;  /* 0x000000edebeb7221 */ /* 0x000fe20000010000 */
[----:B------:R-:W-:-:S08]  /*5150*/  MOV R237, 0xffffffff ;  /* 0xffffffff00ed7802 */ /* 0x000fd00000000f00 */
[----:B------:R-:W-:Y:S05]  /*5160*/  WARPSYNC.COLLECTIVE R237, `(.L_x_5542) ;  /* 0x00000000ed087348 */ /* 0x000fea0003c00000 */
[----:B------:R0:W1:Y:S02]  /*5170*/  SHFL.BFLY P1, R237, R252, R251, R250 ;  /* 0x0c0000fbfced7389 */ /* 0x00006400000200fa */
[----:B01----:R-:W-:Y:S01]  /*5180*/  ENDCOLLECTIVE ;  /* 0x000000000000791b */ /* 0x003fe20003800000 */
.L_x_5542:
[----:B------:R-:W-:Y:S02]  /*5190*/  MOV R252, R235 ;  /* 0x000000eb00fc7202 */ /* 0x000fe40000000f00 */
[----:B------:R-:W-:Y:S02]  /*51a0*/  MOV R236, R237 ;  /* 0x000000ed00ec7202 */ /* 0x000fe40000000f00 */
[----:B------:R-:W-:-:S07]  /*51b0*/  MOV R237, 0xffffffff ;  /* 0xffffffff00ed7802 */ /* 0x000fce0000000f00 */
[----:B------:R-:W-:Y:S05]  /*51c0*/  WARPSYNC.COLLECTIVE R237, `(.L_x_5543) ;  /* 0x00000000ed087348 */ /* 0x000fea0003c00000 */
[----:B------:R0:W1:Y:S02]  /*51d0*/  SHFL.BFLY P1, R237, R252, R251, R250 ;  /* 0x0c0000fbfced7389 */ /* 0x00006400000200fa */
[----:B01----:R-:W-:Y:S01]  /*51e0*/  ENDCOLLECTIVE ;  /* 0x000000000000791b */ /* 0x003fe20003800000 */
.L_x_5543:
[----:B------:R-:W-:Y:S05]  /*51f0*/  BRA `(.L_x_5544) ;  /* 0xffffffd400607947 */ /* 0x000fea000383ffff */
.L_x_5545:
        /* <DEDUP_REMOVED lines=16> */
.L_x_16923:


//--------------------- .text._ZN10layer_norm13ln_bwd_kernelINS_13Kernel_traitsI13__nv_bfloat16S2_fS2_fjLj1280ELj1ELj4ELj1ELj16ENS_18Kernel_traits_baseILj1280ES2_S2_fS2_fjLj128EEEEELb0ELb0ELb1ELb0EEEvNS_9BwdParamsE --------------------------
	.section	.text._ZN10layer_norm13ln_bwd_kernelINS_13Kernel_traitsI13__nv_bfloat16S2_fS2_fjLj1280ELj1ELj4ELj1ELj16ENS_18Kernel_traits_baseILj1280ES2_S2_fS2_fjLj128EEEEELb0ELb0ELb1ELb0EEEvNS_9BwdParamsE,"ax",@progbits
	.align	128
        .global         _ZN10layer_norm13ln_bwd_kernelINS_13Kernel_traitsI13__nv_bfloat16S2_fS2_fjLj1280ELj1ELj4ELj1ELj16ENS_18Kernel_traits_baseILj1280ES2_S2_fS2_fjLj128EEEEELb0ELb0ELb1ELb0EEEvNS_9BwdParamsE
        .type           _ZN10layer_norm13ln_bwd_kernelINS_13Kernel_traitsI13__nv_bfloat16S2_fS2_fjLj1280ELj1ELj4ELj1ELj16ENS_18Kernel_traits_baseILj1280ES2_S2_fS2_fjLj128EEEEELb0ELb0ELb1ELb0EEEvNS_9BwdParamsE,@function
        .size           _ZN10layer_norm13ln_bwd_kernelINS_13Kernel_traitsI13__nv_bfloat16S2_fS2_fjLj1280ELj1ELj4ELj1ELj16ENS_18Kernel_traits_baseILj1280ES2_S2_fS2_fjLj128EEEEELb0ELb0ELb1ELb0EEEvNS_9BwdParamsE,(.L_x_16924 - _ZN10layer_norm13ln_bwd_kernelINS_13Kernel_traitsI13__nv_bfloat16S2_fS2_fjLj1280ELj1ELj4ELj1ELj16ENS_18Kernel_traits_baseILj1280ES2_S2_fS2_fjLj128EEEEELb0ELb0ELb1ELb0EEEvNS_9BwdParamsE)
        .other          _ZN10layer_norm13ln_bwd_kernelINS_13Kernel_traitsI13__nv_bfloat16S2_fS2_fjLj1280ELj1ELj4ELj1ELj16ENS_18Kernel_traits_baseILj1280ES2_S2_fS2_fjLj128EEEEELb0ELb0ELb1ELb0EEEvNS_9BwdParamsE,@"STO_CUDA_ENTRY STV_DEFAULT"
_ZN10layer_norm13ln_bwd_kernelINS_13Kernel_traitsI13__nv_bfloat16S2_fS2_fjLj1280ELj1ELj4ELj1ELj16ENS_18Kernel_traits_baseILj1280ES2_S2_fS2_fjLj128EEEEELb0ELb0ELb1ELb0EEEvNS_9BwdParamsE:
.text._ZN10layer_norm13ln_bwd_kernelINS_13Kernel_traitsI13__nv_bfloat16S2_fS2_fjLj1280ELj1ELj4ELj1ELj16ENS_18Kernel_traits_baseILj1280ES2_S2_fS2_fjLj128EEEEELb0ELb0ELb1ELb0EEEvNS_9BwdParamsE:
        /* <DEDUP_REMOVED lines=87> */
[----:B0-----:R-:W-:Y:S06]  /*0570*/  @P3 BRA `(.L_x_5547) ;  /* 0x0000005800d03947 */ /* 0x001fec0003800000 */
[----:B-----5:R-:W-:Y:S01]  /*0580*/  SHF.L.U32 R3, R108, 0x10, RZ ;  /* 0x000000106c037819 */ /* 0x020fe200000006ff */
[----:B------:R-:W-:Y:S01]  /*0590*/  IMAD.U32 R20, R109, 0x10000, RZ ;  /* 0x000100006d147824 */ /* 0x000fe200078e00ff */
[----:B------:R-:W-:Y:S01]  /*05a0*/  ULDC.64 UR6, c[0x0][0x2c8] ;  /* 0x0000b20000067ab9 */ /* 0x000fe20000000a00 */
[----:B------:R-:W-:Y:S01]  /*05b0*/  @P0 PRMT R7, R16, 0x7632, R7 ;  /* 0x0000763210070816 */ /* 0x000fe20000000007 */
[----:B------:R-:W-:Y:S01]  /*05c0*/  IMAD.U32 R251, R245, 0x10000, RZ ;  /* 0x00010000f5fb7824 */ /* 0x000fe200078e00ff */
[----:B------:R0:W-:Y:S01]  /*05d0*/  STL [R1+0x60], R3 ;  /* 0x0000600301007387 */ /* 0x0001e20000100800 */
[----:B------:R-:W-:Y:S01]  /*05e0*/  ISETP.NE.U32.AND P3, PT, RZ, UR6, PT ;  /* 0x00000006ff007c0c */ /* 0x000fe2000bf65070 */
[----:B------:R-:W-:Y:S01]  /*05f0*/  HFMA2.MMA R29, -RZ, RZ, 0, 0 ;  /* 0x00000000ff1d7435 */ /* 0x000fe200000001ff */
[----:B------:R-:W-:Y:S01]  /*0600*/  @P5 PRMT R2, R108, 0x7632, R2 ;  /* 0x000076326c025816 */ /* 0x000fe20000000002 */
[----:B------:R1:W-:Y:S01]  /*0610*/  STL [R1+0x58], R20 ;  /* 0x0000581401007387 */ /* 0x0003e20000100800 */
[----:B------:R-:W-:Y:S01]  /*0620*/  ISETP.NE.AND.EX P3, PT, RZ, UR7, PT, P3 ;  /* 0x00000007ff007c0c */ /* 0x000fe2000bf65330 */
[----:B------:R-:W-:Y:S01]  /*0630*/  IMAD.U32 R239, R11, 0x10000, RZ ;  /* 0x000100000bef7824 */ /* 0x000fe200078e00ff */
[----:B------:R-:W-:-:S02]  /*0640*/  @P5 PRMT R4, R109, 0x7632, R4 ;  /* 0x000076326d045816 */ /* 0x000fc40000000004 */
[----:B------:R-:W-:Y:S02]  /*0650*/  ISETP.LT.U32.OR P3, PT, R0, 0xa0, !P3 ;  /* 0x000000a00000780c */ /* 0x000fe40005f61470 */
[C---:B0-----:R-:W-:Y:S02]  /*0660*/  SHF.L.U32 R3, R110.reuse, 0x10, RZ ;  /* 0x000000106e037819 */ /* 0x041fe400000006ff */
[----:B------:R-:W-:Y:S02]  /*0670*/  P2R R0, PR, RZ, 0x8 ;  /* 0x00000008ff007803 */ /* 0x000fe40000000000 */
[----:B-1----:R-:W-:Y:S01]  /*0680*/  SHF.L.U32 R20, R111, 0x10, RZ ;  /* 0x000000106f147819 */ /* 0x002fe200000006ff */
[----:B------:R0:W-:Y:S01]  /*0690*/  STL [R1+0x50], R3 ;  /* 0x0000500301007387 */ /* 0x0001e20000100800 */
[----:B------:R-:W-:Y:S02]  /*06a0*/  @P5 PRMT R5, R110, 0x7632, R5 ;  /* 0x000076326e055816 */ /* 0x000fe40000000005 */
[----:B------:R-:W-:Y:S01]  /*06b0*/  @P2 PRMT R252, R244, 0x7632, R252 ;  /* 0x00007632f4fc2816 */ /* 0x000fe200000000fc */
[----:B------:R1:W-:Y:S01]  /*06c0*/  STL [R1+0x48], R20 ;  /* 0x0000481401007387 */ /* 0x0003e20000100800 */
[----:B------:R-:W-:Y:S01]  /*06d0*/  @P2 PRMT R250, R245, 0x7632, R250 ;  /* 0x00007632f5fa2816 */ /* 0x000fe200000000fa */
[----:B------:R-:W-:Y:S01]  /*06e0*/  IMAD.U32 R245, R8, 0x10000, RZ ;  /* 0x0001000008f57824 */ /* 0x000fe200078e00ff */
[----:B------:R-:W-:Y:S01]  /*06f0*/  @P5 PRMT R6, R111, 0x7632, R6 ;  /* 0x000076326f065816 */ /* 0x000fe20000000006 */
[----:B------:R-:W-:Y:S01]  /*0700*/  IMAD.U32 R252, R252, 0x10000, RZ ;  /* 0x00010000fcfc7824 */ /* 0x000fe200078e00ff */
[----:B------:R-:W-:Y:S01]  /*0710*/  @P2 PRMT R248, R246, 0x7632, R248 ;  /* 0x00007632f6f82816 */ /* 0x000fe200000000f8 */
[----:B0-----:R-:W-:Y:S01]  /*0720*/  IMAD.U32 R3, R16, 0x10000, RZ ;  /* 0x0001000010037824 */ /* 0x001fe200078e00ff */
[----:B------:R-:W-:-:S02]  /*0730*/  @P0 PRMT R16, R17, 0x7632, R16 ;  /* 0x0000763211100816 */ /* 0x000fc40000000010 */
[----:B------:R-:W-:Y:S02]  /*0740*/  SHF.L.U32 R249, R246, 0x10, RZ ;  /* 0x00000010f6f97819 */ /* 0x000fe400000006ff */
[----:B-1----:R-:W-:Y:S01]  /*0750*/  SHF.L.U32 R20, R17, 0x10, RZ ;  /* 0x0000001011147819 */ /* 0x002fe200000006ff */
[----:B------:R0:W-:Y:S01]  /*0760*/  STL [R1+0x40], R3 ;  /* 0x0000400301007387 */ /* 0x0001e20000100800 */
[----:B------:R-:W-:Y:S02]  /*0770*/  @P0 PRMT R17, R18, 0x7632, R17 ;  /* 0x0000763212110816 */ /* 0x000fe40000000011 */
[----:B------:R-:W-:Y:S01]  /*0780*/  @P2 PRMT R246, R247, 0x7632, R246 ;  /* 0x00007632f7f62816 */ /* 0x000fe200000000f6 */
[----:B------:R1:W-:Y:S01]  /*0790*/  STL [R1+0x38], R20 ;  /* 0x0000381401007387 */ /* 0x0003e20000100800 */
[----:B------:R-:W-:Y:S02]  /*07a0*/  @P4 PRMT R240, R10, 0x7632, R240 ;  /* 0x000076320af04816 */ /* 0x000fe400000000f0 */
[----:B------:R-:W-:Y:S01]  /*07b0*/  @P4 PRMT R242, R9, 0x7632, R242 ;  /* 0x0000763209f24816 */ /* 0x000fe200000000f2 */
[----:B------:R-:W-:Y:S01]  /*07c0*/  IMAD.U32 R246, R246, 0x10000, RZ ;  /* 0x00010000f6f67824 */ /* 0x000fe200078e00ff */
[----:B------:R-:W-:Y:S01]  /*07d0*/  @P4 PRMT R238, R11, 0x7632, R238 ;  /* 0x000076320bee4816 */ /* 0x000fe200000000ee */
[----:B------:R-:W-:Y:S01]  /*07e0*/  IMAD.U32 R240, R240, 0x10000, RZ ;  /* 0x00010000f0f07824 */ /* 0x000fe200078e00ff */
[----:B0-----:R-:W-:-:S02]  /*07f0*/  SHF.L.U32 R3, R18, 0x10, RZ ;  /* 0x0000001012037819 */ /* 0x001fc400000006ff */
[C---:B------:R-:W-:Y:S01]  /*0800*/  @P0 PRMT R18, R19.reuse, 0x7632, R18 ;  /* 0x0000763213120816 */ /* 0x040fe20000000012 */
[----:B-1----:R-:W-:Y:S01]  /*0810*/  IMAD.U32 R20, R19, 0x10000, RZ ;  /* 0x0001000013147824 */ /* 0x002fe200078e00ff */
[----:B------:R-:W-:Y:S01]  /*0820*/  @P1 PRMT R19, R12, 0x7632, R19 ;  /* 0x000076320c131816 */ /* 0x000fe20000000013 */
[----:B------:R0:W-:Y:S01]  /*0830*/  STL [R1+0x30], R3 ;  /* 0x0000300301007387 */ /* 0x0001e20000100800 */
[----:B------:R-:W-:Y:S02]  /*0840*/  SHF.L.U32 R247, R247, 0x10, RZ ;  /* 0x00000010f7f77819 */ /* 0x000fe400000006ff */
[----:B------:R-:W-:Y:S01]  /*0850*/  SHF.L.U32 R243, R9, 0x10, RZ ;  /* 0x0000001009f37819 */ /* 0x000fe200000006ff */
[----:B------:R1:W-:Y:S01]  /*0860*/  STL [R1+0x28], R20 ;  /* 0x0000281401007387 */ /* 0x0003e20000100800 */
[----:B------:R-:W-:Y:S02]  /*0870*/  SHF.L.U32 R241, R10, 0x10, RZ ;  /* 0x000000100af17819 */ /* 0x000fe400000006ff */
[----:B------:R-:W-:-:S02]  /*0880*/  SHF.L.U32 R250, R250, 0x10, RZ ;  /* 0x00000010fafa7819 */ /* 0x000fc400000006ff */
[----:B------:R-:W-:Y:S02]  /*0890*/  SHF.L.U32 R248, R248, 0x10, RZ ;  /* 0x00000010f8f87819 */ /* 0x000fe400000006ff */
[----:B0-----:R-:W-:Y:S02]  /*08a0*/  SHF.L.U32 R3, R12, 0x10, RZ ;  /* 0x000000100c037819 */ /* 0x001fe400000006ff */
[C---:B------:R-:W-:Y:S02]  /*08b0*/  @P1 PRMT R12, R13.reuse, 0x7632, R12 ;  /* 0x000076320d0c1816 */ /* 0x040fe4000000000c */
[----:B-1----:R-:W-:Y:S01]  /*08c0*/  SHF.L.U32 R20, R13, 0x10, RZ ;  /* 0x000000100d147819 */ /* 0x002fe200000006ff */
[----:B------:R0:W-:Y:S01]  /*08d0*/  STL [R1+0x20], R3 ;  /* 0x0000200301007387 */ /* 0x0001e20000100800 */
[----:B------:R-:W-:Y:S02]  /*08e0*/  @P1 PRMT R13, R14, 0x7632, R13 ;  /* 0x000076320e0d1816 */ /* 0x000fe4000000000d */
[----:B------:R-:W-:Y:S01]  /*08f0*/  SHF.L.U32 R242, R242, 0x10, RZ ;  /* 0x00000010f2f27819 */ /* 0x000fe200000006ff */
[----:B------:R-:W-:Y:S01]  /*0900*/  STL [R1+0x18], R20 ;  /* 0x0000181401007387 */ /* 0x000fe20000100800 */
[----:B------:R-:W-:Y:S01]  /*0910*/  SHF.L.U32 R238, R238, 0x10, RZ ;  /* 0x00000010eeee7819 */ /* 0x000fe200000006ff */
[----:B0-----:R-:W-:Y:S01]  /*0920*/  IMAD.U32 R3, R14, 0x10000, RZ ;  /* 0x000100000e037824 */ /* 0x001fe200078e00ff */
[----:B------:R-:W-:-:S02]  /*0930*/  @P1 PRMT R14, R15, 0x7632, R14 ;  /* 0x000076320f0e1816 */ /* 0x000fc4000000000e */
[----:B------:R-:W-:Y:S02]  /*0940*/  SHF.L.U32 R15, R15, 0x10, RZ ;  /* 0x000000100f0f7819 */ /* 0x000fe400000006ff */
[----:B------:R0:W-:Y:S04]  /*0950*/  STL [R1+0x10], R3 ;  /* 0x0000100301007387 */ /* 0x0001e80000100800 */
[----:B------:R-:W-:Y:S01]  /*0960*/  STL [R1+0x8], R15 ;  /* 0x0000080f01007387 */ /* 0x000fe20000100800 */
[----:B0-----:R-:W-:Y:S02]  /*0970*/  SHF.L.U32 R3, R244, 0x10, RZ ;  /* 0x00000010f4037819 */ /* 0x001fe400000006ff */
[----:B------:R-:W-:Y:S01]  /*0980*/  @P4 PRMT R244, R8, 0x7632, R244 ;  /* 0x0000763208f44816 */ /* 0x000fe200000000f4 */
[----:B------:R-:W-:Y:S01]  /*0990*/  IMAD.U32 R8, R2, 0x10000, RZ ;  /* 0x0001000002087824 */ /* 0x000fe200078e00ff */
[----:B------:R-:W-:Y:S01]  /*09a0*/  SHF.L.U32 R2, R4, 0x10, RZ ;  /* 0x0000001004027819 */ /* 0x000fe200000006ff */
[----:B------:R0:W-:Y:S01]  /*09b0*/  STL [R1], R3 ;  /* 0x0000000301007387 */ /* 0x0001e20000100800 */
[----:B------:R-:W-:Y:S01]  /*09c0*/  IMAD.U32 R4, R6, 0x10000, RZ ;  /* 0x0001000006047824 */ /* 0x000fe200078e00ff */
[----:B------:R-:W-:-:S02]  /*09d0*/  SHF.L.U32 R244, R244, 0x10, RZ ;  /* 0x00000010f4f47819 */ /* 0x000fc400000006ff */
[----:B------:R1:W-:Y:S04]  /*09e0*/  STL [R1+0x64], R0 ;  /* 0x0000640001007387 */ /* 0x0003e80000100800 */
[----:B------:R-:W-:Y:S01]  /*09f0*/  STL [R1+0x5c], R8 ;  /* 0x00005c0801007387 */ /* 0x000fe20000100800 */
[----:B0-----:R-:W-:-:S03]  /*0a00*/  MOV R3, R26 ;  /* 0x0000001a00037202 */ /* 0x001fc60000000f00 */
[----:B------:R0:W-:Y:S01]  /*0a10*/  STL [R1+0x54], R2 ;  /* 0x0000540201007387 */ /* 0x0001e20000100800 */
[----:B-1----:R-:W-:-:S05]  /*0a20*/  SHF.L.U32 R0, R5, 0x10, RZ ;  /* 0x0000001005007819 */ /* 0x002fca00000006ff */
[----:B------:R1:W-:Y:S01]  /*0a30*/  STL [R1+0x4c], R0 ;  /* 0x00004c0001007387 */ /* 0x0003e20000100800 */
[----:B0-----:R-:W-:-:S03]  /*0a40*/  SHF.L.U32 R2, R7, 0x10, RZ ;  /* 0x0000001007027819 */ /* 0x001fc600000006ff */
[----:B------:R0:W-:Y:S04]  /*0a50*/  STL [R1+0x44], R4 ;  /* 0x0000440401007387 */ /* 0x0001e80000100800 */
[----:B------:R2:W-:Y:S01]  /*0a60*/  STL [R1+0x3c], R2 ;  /* 0x00003c0201007387 */ /* 0x0005e20000100800 */
[----:B-1----:R-:W-:Y:S01]  /*0a70*/  SHF.L.U32 R0, R16, 0x10, RZ ;  /* 0x0000001010007819 */ /* 0x002fe200000006ff */
[----:B0-----:R-:W-:-:S04]  /*0a80*/  IMAD.U32 R4, R17, 0x10000, RZ ;  /* 0x0001000011047824 */ /* 0x001fc800078e00ff */
        /* <DEDUP_REMOVED lines=10> */
[----:B0-----:R-:W-:-:S05]  /*0b30*/  SHF.L.U32 R0, R14, 0x10, RZ ;  /* 0x000000100e007819 */ /* 0x001fca00000006ff */
[----:B------:R1:W-:Y:S02]  /*0b40*/  STL [R1+0x4], R0 ;  /* 0x0000040001007387 */ /* 0x0003e40000100800 */
.L_x_5662:
[----:B-1----:R-:W0:Y:S08]  /*0b50*/  LDC.64 R4, c[0x0][0x288] ;  /* 0x0000a200ff047b82 */ /* 0x002e300000000a00 */
[----:B------:R-:W1:Y:S08]  /*0b60*/  LDC.64 R162, c[0x0][0x250] ;  /* 0x00009400ffa27b82 */ /* 0x000e700000000a00 */
[----:B------:R-:W2:Y:S01]  /*0b70*/  LDC.64 R166, c[0x0][0x280] ;  /* 0x0000a000ffa67b82 */ /* 0x000ea20000000a00 */
[----:B0-----:R-:W-:-:S07]  /*0b80*/  IMAD.WIDE R4, R3, 0x4, R4 ;  /* 0x0000000403047825 */ /* 0x001fce00078e0204 */
[----:B------:R-:W0:Y:S01]  /*0b90*/  LDC.64 R160, c[0x0][0x258] ;  /* 0x00009600ffa07b82 */ /* 0x000e220000000a00 */
[----:B------:R2:W3:Y:S01]  /*0ba0*/  LDG.E R164, desc[UR4][R4.64] ;  /* 0x0000000404a47981 */ /* 0x0004e2000c1e1900 */
[----:B-1----:R-:W-:-:S06]  /*0bb0*/  IMAD.WIDE R162, R3, 0x4, R162 ;  /* 0x0000000403a27825 */ /* 0x002fcc00078e02a2 */
[----:B------:R-:W1:Y:S01]  /*0bc0*/  LDC.64 R168, c[0x0][0x2c8] ;  /* 0x0000b200ffa87b82 */ /* 0x000e620000000a00 */
[----:B------:R-:W5:Y:S01]  /*0bd0*/  LDG.E R207, desc[UR4][R162.64] ;  /* 0x00000004a2cf7981 */ /* 0x000f62000c1e1900 */
[C---:B--2---:R-:W-:Y:S01]  /*0be0*/  IMAD.WIDE R4, R3.reuse, 0x4, R166 ;  /* 0x0000000403047825 */ /* 0x044fe200078e02a6 */
[----:B------:R-:W2:Y:S04]  /*0bf0*/  S2R R165, SR_TID.X ;  /* 0x0000000000a57919 */ /* 0x000ea80000002100 */
        /* <DEDUP_REMOVED lines=8> */
[----:B--2---:R-:W-:-:S04]  /*0c80*/  LOP3.LUT R4, R165, 0x1f, RZ, 0xc0, !PT ;  /* 0x0000001fa5047812 */ /* 0x004fc800078ec0ff */
[----:B------:R-:W-:-:S05]  /*0c90*/  LEA.HI.SX32 R6, R6, R4, 0x1d ;  /* 0x0000000406067211 */ /* 0x000fca00078feaff */
[----:B-1----:R-:W-:Y:S01]  /*0ca0*/  IMAD.WIDE.U32 R160, R6, 0x20, R168 ;  /* 0x0000002006a07825 */ /* 0x002fe200078e00a8 */
[----:B---3--:R-:W-:-:S13]  /*0cb0*/  ISETP.GT.AND P3, PT, R164, RZ, PT ;  /* 0x000000ffa400720c */ /* 0x008fda0003f64270 */
[----:B------:R-:W-:Y:S05]  /*0cc0*/  @P3 BRA `(.L_x_5549) ;  /* 0x0000000000c83947 */ /* 0x000fea0003800000 */
[----:B------:R-:W-:Y:S01]  /*0cd0*/  ISETP.NE.AND P4, PT, R236, RZ, PT ;  /* 0x000000ffec00720c */ /* 0x000fe20003f85270 */
[----:B------:R-:W-:Y:S01]  /*0ce0*/  BSSY B2, `(.L_x_5550) ;  /* 0x0000009000027945 */ /* 0x000fe20003800000 */
[----:B------:R-:W-:-:S11]  /*0cf0*/  IMAD.MOV.U32 R162, RZ, RZ, R6 ;  /* 0x000000ffffa27224 */ /* 0x000fd600078e0006 */
[----:B------:R-:W-:Y:S05]  /*0d00*/  @!P4 BRA `(.L_x_5551) ;  /* 0x000000000018c947 */ /* 0x000fea0003800000 */
[----:B------:R-:W-:-:S04]  /*0d10*/  ISETP.NE.U32.AND P4, PT, RZ, UR12, PT ;  /* 0x0000000cff007c0c */ /* 0x000fc8000bf85070 */
[----:B------:R-:W-:-:S13]  /*0d20*/  ISETP.NE.AND.EX P4, PT, RZ, UR13, PT, P4 ;  /* 0x0000000dff007c0c */ /* 0x000fda000bf85340 */
[----:B------:R-:W-:Y:S05]  /*0d30*/  @!P4 BRA `(.L_x_5552) ;  /* 0x000000000008c947 */ /* 0x000fea0003800000 */
[----:B------:R0:W5:Y:S04]  /*0d40*/  LDG.E.128 R108, desc[UR4][R160.64] ;  /* 0x00000004a06c7981 */ /* 0x000168000c1e1d00 */
[----:B------:R0:W5:Y:S02]  /*0d50*/  LDG.E.128 R112, desc[UR4][R160.64+0x10] ;  /* 0x00001004a0707981 */ /* 0x000164000c1e1d00 */
.L_x_5552:
[----:B------:R-:W-:-:S07]  /*0d60*/  IADD3 R162, R6, 0x20, RZ ;  /* 0x0000002006a27810 */ /* 0x000fce0007ffe0ff */
.L_x_5551:
[----:B------:R-:W-:Y:S05]  /*0d70*/  BSYNC B2 ;  /* 0x0000000000027941 */ /* 0x000fea0003800000 */
.L_x_5550:
[----:B------:R-:W-:Y:S04]  /*0d80*/  BSSY B2, `(.L_x_5553) ;  /* 0x0000009000027945 */ /* 0x000fe80003800000 */
[----:B------:R-:W-:Y:S05]  /*0d90*/  @!P0 BRA `(.L_x_5554) ;  /* 0x00000000001c8947 */ /* 0x000fea0003800000 */
[----:B------:R-:W-:-:S04]  /*0da0*/  ISETP.NE.U32.AND P4, PT, RZ, UR12, PT ;  /* 0x0000000cff007c0c */ /* 0x000fc8000bf85070 */
[----:B------:R-:W-:-:S13]  /*0db0*/  ISETP.NE.AND.EX P4, PT, RZ, UR13, PT, P4 ;  /* 0x0000000dff007c0c */ /* 0x000fda000bf85340 */
[----:B------:R-:W-:Y:S05]  /*0dc0*/  @!P4 BRA `(.L_x_5555) ;  /* 0x00000000000cc947 */ /* 0x000fea0003800000 */
[----:B------:R-:W-:-:S05]  /*0dd0*/  IMAD.WIDE.U32 R120, R162, 0x20, R168 ;  /* 0x00000020a2787825 */ /* 0x000fca00078e00a8 */
[----:B------:R1:W5:Y:S04]  /*0de0*/  LDG.E.128 R116, desc[UR4][R120.64] ;  /* 0x0000000478747981 */ /* 0x000368000c1e1d00 */
[----:B-1----:R-:W5:Y:S02]  /*0df0*/  LDG.E.128 R120, desc[UR4][R120.64+0x10] ;  /* 0x0000100478787981 */ /* 0x002f64000c1e1d00 */
.L_x_5555:
[----:B------:R-:W-:-:S07]  /*0e00*/  IADD3 R162, R162, 0x20, RZ ;  /* 0x00000020a2a27810 */ /* 0x000fce0007ffe0ff */
.L_x_5554:
[----:B------:R-:W-:Y:S05]  /*0e10*/  BSYNC B2 ;  /* 0x0000000000027941 */ /* 0x000fea0003800000 */
.L_x_5553:
        /* <DEDUP_REMOVED lines=8> */
.L_x_5558:
[----:B------:R-:W-:-:S07]  /*0ea0*/  VIADD R162, R162, 0x20 ;  /* 0x00000020a2a27836 */ /* 0x000fce0000000000 */
.L_x_5557:
[----:B------:R-:W-:Y:S05]  /*0eb0*/  BSYNC B2 ;  /* 0x0000000000027941 */ /* 0x000fea0003800000 */
.L_x_5556:
        /* <DEDUP_REMOVED lines=8> */
.L_x_5561:
[----:B------:R-:W-:-:S07]  /*0f40*/  IADD3 R162, R162, 0x20, RZ ;  /* 0x00000020a2a27810 */ /* 0x000fce0007ffe0ff */
.L_x_5560:
[----:B------:R-:W-:Y:S05]  /*0f50*/  BSYNC B2 ;  /* 0x0000000000027941 */ /* 0x000fea0003800000 */
.L_x_5559:
[----:B0-----:R-:W2:Y:S01]  /*0f60*/  LDL R160, [R1+0x64] ;  /* 0x0000640001a07983 */ /* 0x001ea20000100800 */
[----:B------:R-:W-:Y:S01]  /*0f70*/  MOV R206, RZ ;  /* 0x000000ff00ce7202 */ /* 0x000fe20000000f00 */
[----:B------:R-:W-:Y:S01]  /*0f80*/  IMAD.MOV.U32 R205, RZ, RZ, RZ ;  /* 0x000000ffffcd7224 */ /* 0x000fe200078e00ff */
[----:B--2---:R-:W-:-:S13]  /*0f90*/  ISETP.NE.AND P4, PT, R160, RZ, PT ;  /* 0x000000ffa000720c */ /* 0x004fda0003f85270 */
[----:B------:R-:W-:Y:S05]  /*0fa0*/  @P4 BRA `(.L_x_5562) ;  /* 0x0000001c00784947 */ /* 0x000fea0003800000 */
[----:B------:R-:W-:-:S05]  /*0fb0*/  IMAD.WIDE.U32 R144, R162, 0x20, R168 ;  /* 0x00000020a2907825 */ /* 0x000fca00078e00a8 */
[----:B------:R0:W5:Y:S04]  /*0fc0*/  LDG.E.128 R140, desc[UR4][R144.64] ;  /* 0x00000004908c7981 */ /* 0x000168000c1e1d00 */
[----:B------:R-:W5:Y:S01]  /*0fd0*/  LDG.E.128 R144, desc[UR4][R144.64+0x10] ;  /* 0x0000100490907981 */ /* 0x000f62000c1e1d00 */
[----:B0-----:R-:W-:Y:S05]  /*0fe0*/  BRA `(.L_x_5562) ;  /* 0x0000001c00687947 */ /* 0x001fea0003800000 */
.L_x_5549:
[----:B------:R-:W-:Y:S01]  /*0ff0*/  IADD3 R162, R164, -0x1, RZ ;  /* 0xffffffffa4a27810 */ /* 0x000fe20007ffe0ff */
[----:B------:R-:W-:Y:S01]  /*1000*/  BSSY B2, `(.L_x_5563) ;  /* 0x0000066000027945 */ /* 0x000fe20003800000 */
[----:B------:R-:W-:Y:S01]  /*1010*/  ISETP.NE.AND P4, PT, R236, RZ, PT ;  /* 0x000000ffec00720c */ /* 0x000fe20003f85270 */
[----:B------:R-:W-:Y:S01]  /*1020*/  HFMA2.MMA R206, -RZ, RZ, 0, 0 ;  /* 0x00000000ffce7435 */ /* 0x000fe200000001ff */
[----:B------:R-:W-:Y:S01]  /*1030*/  IMAD.MOV.U32 R205, RZ, RZ, RZ ;  /* 0x000000ffffcd7224 */ /* 0x000fe200078e00ff */
[----:B------:R-:W-:Y:S01]  /*1040*/  MOV R213, R6 ;  /* 0x0000000600d57202 */ /* 0x000fe20000000f00 */
[----:B------:R-:W-:-:S05]  /*1050*/  IMAD R162, R162, R5, RZ ;  /* 0x00000005a2a27224 */ /* 0x000fca00078e02ff */
[----:B------:R-:W-:-:S04]  /*1060*/  SHF.R.S32.HI R163, RZ, 0x1f, R162 ;  /* 0x0000001fffa37819 */ /* 0x000fc800000114a2 */
[----:B------:R-:W-:-:S04]  /*1070*/  LEA.HI R163, R163, R162, RZ, 0x3 ;  /* 0x000000a2a3a37211 */ /* 0x000fc800078f18ff */
[----:B------:R-:W-:Y:S01]  /*1080*/  LEA.HI.SX32 R208, R163, R4, 0x1d ;  /* 0x00000004a3d07211 */ /* 0x000fe200078feaff */
[----:B------:R-:W-:Y:S06]  /*1090*/  @!P4 BRA `(.L_x_5564) ;  /* 0x000000040070c947 */ /* 0x000fec0003800000 */
[----:B------:R-:W0:Y:S01]  /*10a0*/  LDC.U8 R165, c[0x0][0x2a0] ;  /* 0x0000a800ffa57b82 */ /* 0x000e220000000000 */
[----:B------:R-:W2:Y:S04]  /*10b0*/  LDL R197, [R1+0x60] ;  /* 0x0000600001c57983 */ /* 0x000ea80000100800 */
[----:B------:R-:W3:Y:S03]  /*10c0*/  LDL R206, [R1+0x5c] ;  /* 0x00005c0001ce7983 */ /* 0x000ee60000100800 */
[----:B------:R-:W1:Y:S01]  /*10d0*/  LDC.64 R168, c[0x0][0x2b8] ;  /* 0x0000ae00ffa87b82 */ /* 0x000e620000000a00 */
[----:B------:R-:W4:Y:S04]  /*10e0*/  LDL R196, [R1+0x58] ;  /* 0x0000580001c47983 */ /* 0x000f280000100800 */
[----:B------:R-:W4:Y:S04]  /*10f0*/  LDL R205, [R1+0x54] ;  /* 0x0000540001cd7983 */ /* 0x000f280000100800 */
[----:B------:R-:W4:Y:S04]  /*1100*/  LDL R228, [R1+0x50] ;  /* 0x0000500001e47983 */ /* 0x000f280000100800 */
[----:B------:R-:W4:Y:S01]  /*1110*/  LDL R213, [R1+0x48] ;  /* 0x0000480001d57983 */ /* 0x000f220000100800 */
[----:B0-----:R-:W-:-:S02]  /*1120*/  ISETP.NE.AND P4, PT, R165, RZ, PT ;  /* 0x000000ffa500720c */ /* 0x001fc40003f85270 */
[----:B------:R-:W0:Y:S02]  /*1130*/  LDC.64 R164, c[0x0][0x238] ;  /* 0x00008e00ffa47b82 */ /* 0x000e240000000a00 */
[----:B-----5:R-:W-:Y:S02]  /*1140*/  FSEL R0, R207, RZ, !P4 ;  /* 0x000000ffcf007208 */ /* 0x020fe40006000000 */
[----:B------:R-:W-:-:S04]  /*1150*/  ISETP.NE.U32.AND P4, PT, RZ, UR12, PT ;  /* 0x0000000cff007c0c */ /* 0x000fc8000bf85070 */
[----:B------:R-:W-:-:S13]  /*1160*/  ISETP.NE.AND.EX P4, PT, RZ, UR13, PT, P4 ;  /* 0x0000000dff007c0c */ /* 0x000fda000bf85340 */
[----:B------:R-:W5:Y:S01]  /*1170*/  @P4 LDG.E.128 R108, desc[UR4][R160.64] ;  /* 0x00000004a06c4981 */ /* 0x000f62000c1e1d00 */
[----:B0-----:R-:W-:-:S03]  /*1180*/  IMAD.WIDE.U32 R164, R6, 0x20, R164 ;  /* 0x0000002006a47825 */ /* 0x001fc600078e00a4 */
[----:B------:R0:W5:Y:S04]  /*1190*/  @P4 LDG.E.128 R112, desc[UR4][R160.64+0x10] ;  /* 0x00001004a0704981 */ /* 0x000168000c1e1d00 */
[----:B------:R-:W2:Y:S01]  /*11a0*/  LDG.E.128 R160, desc[UR4][R164.64] ;  /* 0x00000004a4a07981 */ /* 0x000ea2000c1e1d00 */
[----:B-1----:R-:W-:-:S06]  /*11b0*/  IMAD.WIDE.U32 R168, R208, 0x10, R168 ;  /* 0x00000010d0a87825 */ /* 0x002fcc00078e00a8 */
[----:B------:R-:W3:Y:S04]  /*11c0*/  LDG.E.128 R168, desc[UR4][R168.64] ;  /* 0x00000004a8a87981 */ /* 0x000ee8000c1e1d00 */
[----:B------:R-:W4:Y:S01]  /*11d0*/  LDG.E.128 R164, desc[UR4][R164.64+0x10] ;  /* 0x00001004a4a47981 */ /* 0x000f22000c1e1d00 */
[C---:B--2---:R-:W-:Y:S01]  /*11e0*/  FADD.FTZ R163, -R0.reuse, R163 ;  /* 0x000000a300a37221 */ /* 0x044fe20000010100 */
[----:B------:R-:W-:-:S03]  /*11f0*/  FADD.FTZ R162, -R0, R162 ;  /* 0x000000a200a27221 */ /* 0x000fc60000010100 */
[C---:B------:R-:W-:Y:S02]  /*1200*/  FMUL.FTZ R199, R2.reuse, R163 ;  /* 0x000000a302c77220 */ /* 0x040fe40000410000 */
[----:B------:R-:W2:Y:S01]  /*1210*/  LDL R163, [R1+0x4c] ;  /* 0x00004c0001a37983 */ /* 0x000ea20000100800 */
[----:B------:R-:W-:-:S03]  /*1220*/  FMUL.FTZ R200, R2, R162 ;  /* 0x000000a202c87220 */ /* 0x000fc60000410000 */
[----:B------:R-:W2:Y:S01]  /*1230*/  LDL R162, [R1+0x44] ;  /* 0x0000440001a27983 */ /* 0x000ea20000100800 */
[C---:B0-----:R-:W-:Y:S01]  /*1240*/  FADD.FTZ R160, -R0.reuse, R160 ;  /* 0x000000a000a07221 */ /* 0x041fe20000010100 */
[C---:B------:R-:W-:Y:S01]  /*1250*/  FADD.FTZ R161, -R0.reuse, R161 ;  /* 0x000000a100a17221 */ /* 0x040fe20000010100 */
[C---:B----4-:R-:W-:Y:S01]  /*1260*/  FADD.FTZ R164, -R0.reuse, R164 ;  /* 0x000000a400a47221 */ /* 0x050fe20000010100 */
[C---:B------:R-:W-:Y:S01]  /*1270*/  FADD.FTZ R165, -R0.reuse, R165 ;  /* 0x000000a500a57221 */ /* 0x040fe20000010100 */
[C---:B------:R-:W-:Y:S01]  /*1280*/  FADD.FTZ R166, -R0.reuse, R166 ;  /* 0x000000a600a67221 */ /* 0x040fe20000010100 */
[----:B------:R-:W-:Y:S01]  /*1290*/  FADD.FTZ R167, -R0, R167 ;  /* 0x000000a700a77221 */ /* 0x000fe20000010100 */
[----:B---3--:R-:W-:Y:S01]  /*12a0*/  SHF.L.U32 R198, R168, 0x10, RZ ;  /* 0x00000010a8c67819 */ /* 0x008fe200000006ff */
[----:B------:R-:W-:Y:S01]  /*12b0*/  FMUL.FTZ R0, R2, R160 ;  /* 0x000000a002007220 */ /* 0x000fe20000410000 */
[----:B------:R-:W-:-:S03]  /*12c0*/  PRMT R194, R168, 0x7632, R194 ;  /* 0x00007632a8c27816 */ /* 0x000fc600000000c2 */
[----:B------:R-:W-:Y:S01]  /*12d0*/  FADD.FTZ R64, R64, R198 ;  /* 0x000000c640407221 */ /* 0x000fe20000010000 */
[----:B------:R-:W-:Y:S01]  /*12e0*/  SHF.L.U32 R194, R194, 0x10, RZ ;  /* 0x00000010c2c27819 */ /* 0x000fe200000006ff */
[-C--:B------:R-:W-:Y:S01]  /*12f0*/  FFMA.FTZ R28, R0, R198.reuse, R28 ;  /* 0x000000c6001c7223 */ /* 0x080fe2000001001c */
[----:B------:R-:W-:Y:S01]  /*1300*/  FMUL.FTZ R198, R197, R198 ;  /* 0x000000c6c5c67220 */ /* 0x000fe20000410000 */
[C---:B------:R-:W-:Y:S01]  /*1310*/  PRMT R195, R169.reuse, 0x7632, R195 ;  /* 0x00007632a9c37816 */ /* 0x040fe200000000c3 */
[----:B------:R-:W-:Y:S02]  /*1320*/  IMAD.U32 R233, R169, 0x10000, RZ ;  /* 0x00010000a9e97824 */ /* 0x000fe400078e00ff */
[----:B------:R-:W-:Y:S01]  /*1330*/  FMUL.FTZ R201, R2, R161 ;  /* 0x000000a102c97220 */ /* 0x000fe20000410000 */
[----:B------:R-:W-:Y:S01]  /*1340*/  FMUL.FTZ R234, R206, R194 ;  /* 0x000000c2ceea7220 */ /* 0x000fe20000410000 */
[----:B------:R-:W-:Y:S01]  /*1350*/  FADD.FTZ R161, RZ, R198 ;  /* 0x000000c6ffa17221 */ /* 0x000fe20000010000 */
[----:B------:R-:W-:Y:S01]  /*1360*/  FFMA.FTZ R160, R0, R198, RZ ;  /* 0x000000c600a07223 */ /* 0x000fe200000100ff */
[----:B------:R-:W-:Y:S01]  /*1370*/  FADD.FTZ R66, R66, R233 ;  /* 0x000000e942427221 */ /* 0x000fe20000010000 */
[----:B------:R-:W-:Y:S01]  /*1380*/  FFMA.FTZ R30, R200, R233, R30 ;  /* 0x000000e9c81e7223 */ /* 0x000fe2000001001e */
[----:B------:R-:W-:-:S02]  /*1390*/  IMAD.U32 R195, R195, 0x10000, RZ ;  /* 0x00010000c3c37824 */ /* 0x000fc400078e00ff */
[----:B------:R-:W-:Y:S01]  /*13a0*/  FMUL.FTZ R233, R196, R233 ;  /* 0x000000e9c4e97220 */ /* 0x000fe20000410000 */
[----:B------:R-:W-:Y:S01]  /*13b0*/  FADD.FTZ R161, R161, R234 ;  /* 0x000000eaa1a17221 */ /* 0x000fe20000010000 */
[----:B------:R-:W-:Y:S01]  /*13c0*/  FFMA.FTZ R160, R201, R234, R160 ;  /* 0x000000eac9a07223 */ /* 0x000fe200000100a0 */
[C---:B------:R-:W-:Y:S01]  /*13d0*/  PRMT R169, R170.reuse, 0x7632, R169 ;  /* 0x00007632aaa97816 */ /* 0x040fe200000000a9 */
[----:B------:R-:W-:Y:S01]  /*13e0*/  FMUL.FTZ R232, R205, R195 ;  /* 0x000000c3cde87220 */ /* 0x000fe20000410000 */
[----:B------:R-:W-:Y:S01]  /*13f0*/  SHF.L.U32 R170, R170, 0x10, RZ ;  /* 0x00000010aaaa7819 */ /* 0x000fe200000006ff */
[----:B------:R-:W-:Y:S01]  /*1400*/  FADD.FTZ R161, R161, R233 ;  /* 0x000000e9a1a17221 */ /* 0x000fe20000010000 */
[----:B------:R-:W-:Y:S01]  /*1410*/  FFMA.FTZ R160, R200, R233, R160 ;  /* 0x000000e9c8a07223 */ /* 0x000fe200000100a0 */
[----:B------:R-:W-:Y:S01]  /*1420*/  SHF.L.U32 R169, R169, 0x10, RZ ;  /* 0x00000010a9a97819 */ /* 0x000fe200000006ff */
[----:B------:R-:W-:Y:S01]  /*1430*/  FMUL.FTZ R197, R2, R164 ;  /* 0x000000a402c57220 */ /* 0x000fe20000410000 */
[----:B------:R-:W-:Y:S01]  /*1440*/  FMUL.FTZ R231, R228, R170 ;  /* 0x000000aae4e77220 */ /* 0x000fe20000410000 */
[----:B------:R-:W-:Y:S01]  /*1450*/  FADD.FTZ R161, R161, R232 ;  /* 0x000000e8a1a17221 */ /* 0x000fe20000010000 */
[----:B------:R-:W-:Y:S01]  /*1460*/  FFMA.FTZ R160, R199, R232, R160 ;  /* 0x000000e8c7a07223 */ /* 0x000fe200000100a0 */
[----:B------:R-:W-:Y:S01]  /*1470*/  PRMT R168, R171, 0x7632, R168 ;  /* 0x00007632aba87816 */ /* 0x000fe200000000a8 */
[----:B------:R-:W-:Y:S01]  /*1480*/  FFMA.FTZ R31, R199, R195, R31 ;  /* 0x000000c3c71f7223 */ /* 0x000fe2000001001f */
[----:B------:R-:W-:Y:S01]  /*1490*/  SHF.L.U32 R171, R171, 0x10, RZ ;  /* 0x00000010abab7819 */ /* 0x000fe200000006ff */
[----:B------:R-:W-:Y:S01]  /*14a0*/  FADD.FTZ R67, R67, R195 ;  /* 0x000000c343437221 */ /* 0x000fe20000010000 */
[----:B------:R-:W-:Y:S01]  /*14b0*/  FMUL.FTZ R195, R2, R165 ;  /* 0x000000a502c37220 */ /* 0x000fe20000410000 */
[----:B------:R-:W-:Y:S01]  /*14c0*/  FADD.FTZ R161, R161, R231 ;  /* 0x000000e7a1a17221 */ /* 0x000fe20000010000 */
[----:B------:R-:W-:Y:S01]  /*14d0*/  FFMA.FTZ R160, R197, R231, R160 ;  /* 0x000000e7c5a07223 */ /* 0x000fe200000100a0 */
[----:B------:R-:W-:Y:S01]  /*14e0*/  SHF.L.U32 R168, R168, 0x10, RZ ;  /* 0x00000010a8a87819 */ /* 0x000fe200000006ff */
[C---:B------:R-:W-:Y:S01]  /*14f0*/  FMUL.FTZ R196, R2.reuse, R166 ;  /* 0x000000a602c47220 */ /* 0x040fe20000410000 */
[----:B------:R-:W-:Y:S01]  /*1500*/  FMUL.FTZ R229, R213, R171 ;  /* 0x000000abd5e57220 */ /* 0x000fe20000410000 */
[----:B------:R-:W-:Y:S01]  /*1510*/  FFMA.FTZ R29, R201, R194, R29 ;  /* 0x000000c2c91d7223 */ /* 0x000fe2000001001d */
[----:B------:R-:W-:Y:S01]  /*1520*/  FADD.FTZ R65, R65, R194 ;  /* 0x000000c241417221 */ /* 0x000fe20000010000 */
        /* <DEDUP_REMOVED lines=14> */
[----:B------:R-:W-:Y:S02]  /*1610*/  FMUL.FTZ R228, R162, R168 ;  /* 0x000000a8a2e47220 */ /* 0x000fe40000410000 */
[----:B------:R-:W-:Y:S01]  /*1620*/  FADD.FTZ R161, R161, R229 ;  /* 0x000000e5a1a17221 */ /* 0x000fe20000010000 */
[----:B------:R-:W-:-:S03]  /*1630*/  FFMA.FTZ R160, R196, R229, R160 ;  /* 0x000000e5c4a07223 */ /* 0x000fc600000100a0 */
[----:B------:R-:W-:Y:S01]  /*1640*/  FADD.FTZ R206, R161, R228 ;  /* 0x000000e4a1ce7221 */ /* 0x000fe20000010000 */
[----:B------:R-:W-:-:S07]  /*1650*/  FFMA.FTZ R205, R194, R228, R160 ;  /* 0x000000e4c2cd7223 */ /* 0x000fce00000100a0 */
.L_x_5564:
[----:B------:R-:W-:Y:S05]  /*1660*/  BSYNC B2 ;  /* 0x0000000000027941 */ /* 0x000fea0003800000 */
.L_x_5563:
        /* <DEDUP_REMOVED lines=8> */
[----:B------:R-:W4:Y:S04]  /*16f0*/  LDL R222, [R1+0x38] ;  /* 0x0000380001de7983 */ /* 0x000f280000100800 */
[----:B------:R-:W4:Y:S02]  /*1700*/  LDL R188, [R1+0x30] ;  /* 0x0000300001bc7983 */ /* 0x000f240000100800 */
[----:B------:R-:W1:Y:S02]  /*1710*/  LDC.U8 R162, c[0x0][0x2a0] ;  /* 0x0000a800ffa27b82 */ /* 0x000e640000000000 */
[----:B------:R-:W4:Y:S01]  /*1720*/  LDL R220, [R1+0x28] ;  /* 0x0000280001dc7983 */ /* 0x000f220000100800 */
[----:B0-----:R-:W-:-:S05]  /*1730*/  @P4 IMAD.WIDE.U32 R160, R213, 0x20, R160 ;  /* 0x00000020d5a04825 */ /* 0x001fca00078e00a0 */
[----:B------:R-:W0:Y:S01]  /*1740*/  LDC.64 R168, c[0x0][0x2b8] ;  /* 0x0000ae00ffa87b82 */ /* 0x000e220000000a00 */
[----:B------:R-:W5:Y:S01]  /*1750*/  @P4 LDG.E.128 R116, desc[UR4][R160.64] ;  /* 0x00000004a0744981 */ /* 0x000f62000c1e1d00 */
[----:B-1----:R-:W-:-:S03]  /*1760*/  IMAD.WIDE.U32 R164, R213, 0x20, R164 ;  /* 0x00000020d5a47825 */ /* 0x002fc600078e00a4 */
[----:B------:R1:W5:Y:S01]  /*1770*/  @P4 LDG.E.128 R120, desc[UR4][R160.64+0x10] ;  /* 0x00001004a0784981 */ /* 0x000362000c1e1d00 */
[----:B------:R-:W-:-:S03]  /*1780*/  ISETP.NE.AND P4, PT, R162, RZ, PT ;  /* 0x000000ffa200720c */ /* 0x000fc60003f85270 */
[----:B------:R-:W2:Y:S01]  /*1790*/  LDG.E.128 R160, desc[UR4][R164.64] ;  /* 0x00000004a4a07981 */ /* 0x000ea2000c1e1d00 */
[----:B0-----:R-:W-:-:S03]  /*17a0*/  IMAD.WIDE.U32 R168, R208, 0x10, R168 ;  /* 0x00000010d0a87825 */ /* 0x001fc600078e00a8 */
[----:B------:R-:W3:Y:S04]  /*17b0*/  LDG.E.128 R164, desc[UR4][R164.64+0x10] ;  /* 0x00001004a4a47981 */ /* 0x000ee8000c1e1d00 */
[----:B------:R-:W4:Y:S01]  /*17c0*/  LDG.E.128 R168, desc[UR4][R168.64] ;  /* 0x00000004a8a87981 */ /* 0x000f22000c1e1d00 */
[----:B-----5:R-:W-:-:S05]  /*17d0*/  FSEL R186, R207, RZ, !P4 ;  /* 0x000000ffcfba7208 */ /* 0x020fca0006000000 */
[C---:B--2---:R-:W-:Y:S01]  /*17e0*/  FADD.FTZ R162, -R186.reuse, R162 ;  /* 0x000000a2baa27221 */ /* 0x044fe20000010100 */
[----:B-1----:R-:W-:-:S03]  /*17f0*/  FADD.FTZ R161, -R186, R161 ;  /* 0x000000a1baa17221 */ /* 0x002fc60000010100 */
[C---:B------:R-:W-:Y:S02]  /*1800*/  FMUL.FTZ R191, R2.reuse, R162 ;  /* 0x000000a202bf7220 */ /* 0x040fe40000410000 */
[----:B------:R-:W2:Y:S01]  /*1810*/  LDL R162, [R1+0x34] ;  /* 0x0000340001a27983 */ /* 0x000ea20000100800 */
[----:B------:R-:W-:Y:S01]  /*1820*/  FMUL.FTZ R192, R2, R161 ;  /* 0x000000a102c07220 */ /* 0x000fe20000410000 */
[----:B------:R-:W-:Y:S02]  /*1830*/  FADD.FTZ R160, -R186, R160 ;  /* 0x000000a0baa07221 */ /* 0x000fe40000010100 */
[----:B------:R-:W2:Y:S02]  /*1840*/  LDL R161, [R1+0x2c] ;  /* 0x00002c0001a17983 */ /* 0x000ea40000100800 */
[----:B------:R-:W-:Y:S02]  /*1850*/  FMUL.FTZ R193, R2, R160 ;  /* 0x000000a002c17220 */ /* 0x000fe40000410000 */
[----:B------:R-:W2:Y:S01]  /*1860*/  LDL R160, [R1+0x24] ;  /* 0x0000240001a07983 */ /* 0x000ea20000100800 */
[C---:B------:R-:W-:Y:S01]  /*1870*/  FADD.FTZ R163, -R186.reuse, R163 ;  /* 0x000000a3baa37221 */ /* 0x040fe20000010100 */
[C---:B---3--:R-:W-:Y:S01]  /*1880*/  FADD.FTZ R164, -R186.reuse, R164 ;  /* 0x000000a4baa47221 */ /* 0x048fe20000010100 */
[C---:B------:R-:W-:Y:S01]  /*1890*/  FADD.FTZ R165, -R186.reuse, R165 ;  /* 0x000000a5baa57221 */ /* 0x040fe20000010100 */
[C---:B------:R-:W-:Y:S01]  /*18a0*/  FADD.FTZ R166, -R186.reuse, R166 ;  /* 0x000000a6baa67221 */ /* 0x040fe20000010100 */
[----:B------:R-:W-:Y:S01]  /*18b0*/  FADD.FTZ R167, -R186, R167 ;  /* 0x000000a7baa77221 */ /* 0x000fe20000010100 */
[----:B----4-:R-:W-:-:S02]  /*18c0*/  SHF.L.U32 R227, R168, 0x10, RZ ;  /* 0x00000010a8e37819 */ /* 0x010fc400000006ff */
[----:B------:R-:W-:-:S03]  /*18d0*/  PRMT R186, R168, 0x7632, R186 ;  /* 0x00007632a8ba7816 */ /* 0x000fc600000000ba */
[----:B------:R-:W-:Y:S01]  /*18e0*/  FADD.FTZ R72, R72, R227 ;  /* 0x000000e348487221 */ /* 0x000fe20000010000 */
[----:B------:R-:W-:Y:S01]  /*18f0*/  SHF.L.U32 R186, R186, 0x10, RZ ;  /* 0x00000010baba7819 */ /* 0x000fe200000006ff */
[-C--:B------:R-:W-:Y:S01]  /*1900*/  FFMA.FTZ R36, R193, R227.reuse, R36 ;  /* 0x000000e3c1247223 */ /* 0x080fe20000010024 */
[----:B------:R-:W-:Y:S01]  /*1910*/  FMUL.FTZ R227, R189, R227 ;  /* 0x000000e3bde37220 */ /* 0x000fe20000410000 */
[C---:B------:R-:W-:Y:S02]  /*1920*/  SHF.L.U32 R225, R169.reuse, 0x10, RZ ;  /* 0x00000010a9e17819 */ /* 0x040fe400000006ff */
[----:B------:R-:W-:Y:S01]  /*1930*/  PRMT R187, R169, 0x7632, R187 ;  /* 0x00007632a9bb7816 */ /* 0x000fe200000000bb */
[----:B------:R-:W-:Y:S01]  /*1940*/  FADD.FTZ R206, R206, R227 ;  /* 0x000000e3cece7221 */ /* 0x000fe20000010000 */
[----:B------:R-:W-:Y:S01]  /*1950*/  FFMA.FTZ R205, R193, R227, R205 ;  /* 0x000000e3c1cd7223 */ /* 0x000fe200000100cd */
[----:B------:R-:W-:Y:S01]  /*1960*/  FMUL.FTZ R226, R221, R186 ;  /* 0x000000badde27220 */ /* 0x000fe20000410000 */
[----:B------:R-:W-:Y:S01]  /*1970*/  SHF.L.U32 R187, R187, 0x10, RZ ;  /* 0x00000010bbbb7819 */ /* 0x000fe200000006ff */
[----:B------:R-:W-:Y:S01]  /*1980*/  FADD.FTZ R74, R74, R225 ;  /* 0x000000e14a4a7221 */ /* 0x000fe20000010000 */
[CC--:B------:R-:W-:Y:S01]  /*1990*/  FFMA.FTZ R38, R191.reuse, R225.reuse, R38 ;  /* 0x000000e1bf267223 */ /* 0x0c0fe20000010026 */
[----:B------:R-:W-:Y:S01]  /*19a0*/  FMUL.FTZ R225, R222, R225 ;  /* 0x000000e1dee17220 */ /* 0x000fe20000410000 */
[----:B------:R-:W-:Y:S01]  /*19b0*/  FADD.FTZ R206, R206, R226 ;  /* 0x000000e2cece7221 */ /* 0x000fe20000010000 */
[----:B------:R-:W-:Y:S01]  /*19c0*/  FFMA.FTZ R205, R192, R226, R205 ;  /* 0x000000e2c0cd7223 */ /* 0x000fe200000100cd */
[----:B------:R-:W-:Y:S01]  /*19d0*/  PRMT R168, R170, 0x7632, R168 ;  /* 0x00007632aaa87816 */ /* 0x000fe200000000a8 */
[----:B------:R-:W-:Y:S01]  /*19e0*/  FMUL.FTZ R190, R2, R163 ;  /* 0x000000a302be7220 */ /* 0x000fe20000410000 */
[----:B------:R-:W-:Y:S01]  /*19f0*/  SHF.L.U32 R170, R170, 0x10, RZ ;  /* 0x00000010aaaa7819 */ /* 0x000fe200000006ff */
[----:B------:R-:W-:Y:S01]  /*1a00*/  FADD.FTZ R206, R206, R225 ;  /* 0x000000e1cece7221 */ /* 0x000fe20000010000 */
[----:B------:R-:W-:Y:S01]  /*1a10*/  FFMA.FTZ R205, R191, R225, R205 ;  /* 0x000000e1bfcd7223 */ /* 0x000fe200000100cd */
[----:B------:R-:W-:Y:S01]  /*1a20*/  SHF.L.U32 R168, R168, 0x10, RZ ;  /* 0x00000010a8a87819 */ /* 0x000fe200000006ff */
[----:B------:R-:W-:Y:S01]  /*1a30*/  FMUL.FTZ R189, R2, R164 ;  /* 0x000000a402bd7220 */ /* 0x000fe20000410000 */
[----:B------:R-:W-:Y:S01]  /*1a40*/  FMUL.FTZ R223, R188, R170 ;  /* 0x000000aabcdf7220 */ /* 0x000fe20000410000 */
[----:B------:R-:W-:Y:S01]  /*1a50*/  PRMT R169, R171, 0x7632, R169 ;  /* 0x00007632aba97816 */ /* 0x000fe200000000a9 */
[----:B------:R-:W-:Y:S01]  /*1a60*/  FFMA.FTZ R39, R190, R187, R39 ;  /* 0x000000bbbe277223 */ /* 0x000fe20000010027 */
[----:B------:R-:W-:Y:S01]  /*1a70*/  FADD.FTZ R75, R75, R187 ;  /* 0x000000bb4b4b7221 */ /* 0x000fe20000010000 */
[----:B------:R-:W-:-:S02]  /*1a80*/  IMAD.U32 R171, R171, 0x10000, RZ ;  /* 0x00010000abab7824 */ /* 0x000fc400078e00ff */
[----:B------:R-:W-:Y:S01]  /*1a90*/  FMUL.FTZ R188, R2, R166 ;  /* 0x000000a602bc7220 */ /* 0x000fe20000410000 */
[----:B------:R-:W-:Y:S02]  /*1aa0*/  IMAD.U32 R169, R169, 0x10000, RZ ;  /* 0x00010000a9a97824 */ /* 0x000fe400078e00ff */
        /* <DEDUP_REMOVED lines=9> */
[----:B------:R-:W-:Y:S01]  /*1b40*/  FADD.FTZ R79, R79, R169 ;  /* 0x000000a94f4f7221 */ /* 0x000fe20000010000 */
[----:B------:R-:W-:Y:S01]  /*1b50*/  FFMA.FTZ R43, R186, R169, R43 ;  /* 0x000000a9ba2b7223 */ /* 0x000fe2000001002b */
[----:B------:R-:W-:-:S02]  /*1b60*/  IADD3 R208, R208, 0x20, RZ ;  /* 0x00000020d0d07810 */ /* 0x000fc40007ffe0ff */
[----:B------:R-:W-:Y:S01]  /*1b70*/  IADD3 R213, R213, 0x20, RZ ;  /* 0x00000020d5d57810 */ /* 0x000fe20007ffe0ff */
[----:B--2---:R-:W-:-:S04]  /*1b80*/  FMUL.FTZ R224, R162, R187 ;  /* 0x000000bba2e07220 */ /* 0x004fc80000410000 */
[----:B------:R-:W-:Y:S01]  /*1b90*/  FADD.FTZ R206, R206, R224 ;  /* 0x000000e0cece7221 */ /* 0x000fe20000010000 */
[----:B------:R-:W-:Y:S01]  /*1ba0*/  FFMA.FTZ R205, R190, R224, R205 ;  /* 0x000000e0becd7223 */ /* 0x000fe200000100cd */
[----:B------:R-:W-:Y:S01]  /*1bb0*/  FMUL.FTZ R187, R2, R165 ;  /* 0x000000a502bb7220 */ /* 0x000fe20000410000 */
[----:B------:R-:W-:Y:S01]  /*1bc0*/  FMUL.FTZ R222, R161, R168 ;  /* 0x000000a8a1de7220 */ /* 0x000fe20000410000 */
[----:B------:R-:W-:Y:S01]  /*1bd0*/  FADD.FTZ R206, R206, R223 ;  /* 0x000000dfcece7221 */ /* 0x000fe20000010000 */
[----:B------:R-:W-:-:S03]  /*1be0*/  FFMA.FTZ R205, R189, R223, R205 ;  /* 0x000000dfbdcd7223 */ /* 0x000fc600000100cd */
[----:B------:R-:W-:Y:S01]  /*1bf0*/  FADD.FTZ R206, R206, R222 ;  /* 0x000000decece7221 */ /* 0x000fe20000010000 */
[C---:B------:R-:W-:Y:S01]  /*1c00*/  FFMA.FTZ R205, R187.reuse, R222, R205 ;  /* 0x000000debbcd7223 */ /* 0x040fe200000100cd */
[----:B------:R-:W-:Y:S02]  /*1c10*/  FMUL.FTZ R220, R160, R169 ;  /* 0x000000a9a0dc7220 */ /* 0x000fe40000410000 */
[----:B------:R-:W-:Y:S01]  /*1c20*/  FADD.FTZ R206, R206, R221 ;  /* 0x000000ddcece7221 */ /* 0x000fe20000010000 */
[----:B------:R-:W-:Y:S01]  /*1c30*/  FFMA.FTZ R205, R188, R221, R205 ;  /* 0x000000ddbccd7223 */ /* 0x000fe200000100cd */
[----:B------:R-:W-:Y:S02]  /*1c40*/  FFMA.FTZ R41, R187, R168, R41 ;  /* 0x000000a8bb297223 */ /* 0x000fe40000010029 */
[----:B------:R-:W-:Y:S01]  /*1c50*/  FADD.FTZ R206, R206, R220 ;  /* 0x000000dccece7221 */ /* 0x000fe20000010000 */
[----:B------:R-:W-:-:S07]  /*1c60*/  FFMA.FTZ R205, R186, R220, R205 ;  /* 0x000000dcbacd7223 */ /* 0x000fce00000100cd */
.L_x_5566:
[----:B------:R-:W-:Y:S05]  /*1c70*/  BSYNC B2 ;  /* 0x0000000000027941 */ /* 0x000fea0003800000 */
.L_x_5565:
        /* <DEDUP_REMOVED lines=62> */
[C---:B------:R-:W-:Y:S01]  /*2060*/  PRMT R169, R171.reuse, 0x7632, R169 ;  /* 0x00007632aba97816 */ /* 0x040fe200000000a9 */
[----:B------:R-:W-:Y:S01]  /*2070*/  FFMA.FTZ R87, R182, R179, R87 ;  /* 0x000000b3b6577223 */ /* 0x000fe20000010057 */
[----:B------:R-:W-:Y:S01]  /*2080*/  SHF.L.U32 R171, R171, 0x10, RZ ;  /* 0x00000010abab7819 */ /* 0x000fe200000006ff */
[----:B------:R-:W-:Y:S01]  /*2090*/  FADD.FTZ R83, R83, R179 ;  /* 0x000000b353537221 */ /* 0x000fe20000010000 */
[----:B------:R-:W-:Y:S01]  /*20a0*/  SHF.L.U32 R169, R169, 0x10, RZ ;  /* 0x00000010a9a97819 */ /* 0x000fe200000006ff */
[----:B------:R-:W-:-:S02]  /*20b0*/  FMUL.FTZ R180, R2, R166 ;  /* 0x000000a602b47220 */ /* 0x000fc40000410000 */
        /* <DEDUP_REMOVED lines=11> */
[----:B------:R-:W-:Y:S01]  /*2170*/  IADD3 R208, R208, 0x20, RZ ;  /* 0x00000020d0d07810 */ /* 0x000fe20007ffe0ff */
[----:B------:R-:W-:-:S02]  /*2180*/  VIADD R213, R213, 0x20 ;  /* 0x00000020d5d57836 */ /* 0x000fc40000000000 */
        /* <DEDUP_REMOVED lines=15> */
.L_x_5568:
[----:B------:R-:W-:Y:S05]  /*2280*/  BSYNC B2 ;  /* 0x0000000000027941 */ /* 0x000fea0003800000 */
.L_x_5567:
[----:B------:R-:W-:Y:S04]  /*2290*/  BSSY B2, `(.L_x_5569) ;  /* 0x0000059000027945 */ /* 0x000fe80003800000 */
[----:B------:R-:W-:Y:S05]  /*22a0*/  @!P2 BRA `(.L_x_5570) ;  /* 0x00000004005ca947 */ /* 0x000fea0003800000 */
[----:B------:R-:W0:Y:S01]  /*22b0*/  LDC.64 R162, c[0x0][0x2c8] ;  /* 0x0000b200ffa27b82 */ /* 0x000e220000000a00 */
[----:B------:R-:W-:Y:S01]  /*22c0*/  ISETP.NE.U32.AND P4, PT, RZ, UR12, PT ;  /* 0x0000000cff007c0c */ /* 0x000fe2000bf85070 */
[----:B------:R-:W2:Y:S03]  /*22d0*/  LDL R166, [R1] ;  /* 0x0000000001a67983 */ /* 0x000ea60000100800 */
[----:B------:R-:W-:-:S03]  /*22e0*/  ISETP.NE.AND.EX P4, PT, RZ, UR13, PT, P4 ;  /* 0x0000000dff007c0c */ /* 0x000fc6000bf85340 */
[----:B------:R-:W1:Y:S08]  /*22f0*/  LDC.U8 R160, c[0x0][0x2a0] ;  /* 0x0000a800ffa07b82 */ /* 0x000e700000000000 */
[----:B------:R-:W3:Y:S02]  /*2300*/  LDC.64 R24, c[0x0][0x238] ;  /* 0x00008e00ff187b82 */ /* 0x000ee40000000a00 */
[----:B0-----:R-:W-:-:S05]  /*2310*/  @P4 IMAD.WIDE.U32 R20, R213, 0x20, R162 ;  /* 0x00000020d5144825 */ /* 0x001fca00078e00a2 */
[----:B------:R-:W5:Y:S04]  /*2320*/  @P4 LDG.E.128 R132, desc[UR4][R20.64] ;  /* 0x0000000414844981 */ /* 0x000f68000c1e1d00 */
[----:B------:R0:W5:Y:S01]  /*2330*/  @P4 LDG.E.128 R136, desc[UR4][R20.64+0x10] ;  /* 0x0000100414884981 */ /* 0x000162000c1e1d00 */
[----:B-1----:R-:W-:Y:S02]  /*2340*/  ISETP.NE.AND P4, PT, R160, RZ, PT ;  /* 0x000000ffa000720c */ /* 0x002fe40003f85270 */
[----:B------:R-:W1:Y:S01]  /*2350*/  LDC.64 R160, c[0x0][0x2b8] ;  /* 0x0000ae00ffa07b82 */ /* 0x000e620000000a00 */
[----:B---3--:R-:W-:-:S05]  /*2360*/  IMAD.WIDE.U32 R24, R213, 0x20, R24 ;  /* 0x00000020d5187825 */ /* 0x008fca00078e0018 */
[----:B------:R-:W0:Y:S04]  /*2370*/  LDG.E.128 R20, desc[UR4][R24.64] ;  /* 0x0000000418147981 */ /* 0x000e28000c1e1d00 */
[----:B------:R-:W3:Y:S01]  /*2380*/  LDG.E.128 R24, desc[UR4][R24.64+0x10] ;  /* 0x0000100418187981 */ /* 0x000ee2000c1e1d00 */
[----:B-1----:R-:W-:-:S06]  /*2390*/  IMAD.WIDE.U32 R160, R208, 0x10, R160 ;  /* 0x00000010d0a07825 */ /* 0x002fcc00078e00a0 */
[----:B------:R-:W4:Y:S01]  /*23a0*/  LDG.E.128 R160, desc[UR4][R160.64] ;  /* 0x00000004a0a07981 */ /* 0x000f22000c1e1d00 */
[----:B-----5:R-:W-:Y:S02]  /*23b0*/  FSEL R164, R207, RZ, !P4 ;  /* 0x000000ffcfa47208 */ /* 0x020fe40006000000 */
[----:B------:R-:W-:Y:S02]  /*23c0*/  IADD3 R208, R208, 0x20, RZ ;  /* 0x00000020d0d07810 */ /* 0x000fe40007ffe0ff */
[----:B------:R-:W-:Y:S01]  /*23d0*/  IADD3 R213, R213, 0x20, RZ ;  /* 0x00000020d5d57810 */ /* 0x000fe20007ffe0ff */
[C---:B0-----:R-:W-:Y:S01]  /*23e0*/  FADD.FTZ R20, -R164.reuse, R20 ;  /* 0x00000014a4147221 */ /* 0x041fe20000010100 */
[C---:B------:R-:W-:Y:S01]  /*23f0*/  FADD.FTZ R176, -R164.reuse, R21 ;  /* 0x00000015a4b07221 */ /* 0x040fe20000010100 */
[C---:B------:R-:W-:Y:S01]  /*2400*/  FADD.FTZ R174, -R164.reuse, R23 ;  /* 0x00000017a4ae7221 */ /* 0x040fe20000010100 */
[----:B------:R-:W-:Y:S01]  /*2410*/  FADD.FTZ R22, -R164, R22 ;  /* 0x00000016a4167221 */ /* 0x000fe20000010100 */
[----:B------:R-:W-:Y:S01]  /*2420*/  FMUL.FTZ R177, R2, R20 ;  /* 0x0000001402b17220 */ /* 0x000fe20000410000 */
        /* <DEDUP_REMOVED lines=9> */
[----:B--2---:R-:W-:Y:S01]  /*24c0*/  FMUL.FTZ R217, R166, R217 ;  /* 0x000000d9a6d97220 */ /* 0x004fe20000410000 */
[C---:B------:R-:W-:Y:S01]  /*24d0*/  PRMT R165, R161.reuse, 0x7632, R165 ;  /* 0x00007632a1a57816 */ /* 0x040fe200000000a5 */
[----:B------:R-:W-:Y:S01]  /*24e0*/  FMUL.FTZ R176, R2, R176 ;  /* 0x000000b002b07220 */ /* 0x000fe20000410000 */
[----:B------:R-:W-:Y:S01]  /*24f0*/  SHF.L.U32 R161, R161, 0x10, RZ ;  /* 0x00000010a1a17819 */ /* 0x000fe200000006ff */
[----:B------:R-:W-:Y:S01]  /*2500*/  FADD.FTZ R206, R206, R217 ;  /* 0x000000d9cece7221 */ /* 0x000fe20000010000 */
[----:B------:R-:W-:Y:S01]  /*2510*/  FFMA.FTZ R205, R177, R217, R205 ;  /* 0x000000d9b1cd7223 */ /* 0x000fe200000100cd */
[----:B------:R-:W-:Y:S01]  /*2520*/  FMUL.FTZ R212, R252, R164 ;  /* 0x000000a4fcd47220 */ /* 0x000fe20000410000 */
[----:B------:R-:W-:Y:S01]  /*2530*/  SHF.L.U32 R165, R165, 0x10, RZ ;  /* 0x00000010a5a57819 */ /* 0x000fe200000006ff */
[----:B------:R-:W-:Y:S01]  /*2540*/  FMUL.FTZ R175, R2, R22 ;  /* 0x0000001602af7220 */ /* 0x000fe20000410000 */
[----:B------:R-:W-:Y:S01]  /*2550*/  FMUL.FTZ R172, R251, R161 ;  /* 0x000000a1fbac7220 */ /* 0x000fe20000410000 */
[----:B------:R-:W-:Y:S01]  /*2560*/  FADD.FTZ R206, R206, R212 ;  /* 0x000000d4cece7221 */ /* 0x000fe20000010000 */
[----:B------:R-:W-:Y:S01]  /*2570*/  FFMA.FTZ R205, R176, R212, R205 ;  /* 0x000000d4b0cd7223 */ /* 0x000fe200000100cd */
[----:B------:R-:W-:Y:S01]  /*2580*/  PRMT R27, R162, 0x7632, R27 ;  /* 0x00007632a21b7816 */ /* 0x000fe2000000001b */
        /* <DEDUP_REMOVED lines=33> */
[----:B------:R-:W-:Y:S01]  /*27a0*/  FFMA.FTZ R49, R176, R164, R49 ;  /* 0x000000a4b0317223 */ /* 0x000fe20000010031 */
[----:B------:R-:W-:Y:S01]  /*27b0*/  FADD.FTZ R93, R93, R164 ;  /* 0x000000a45d5d7221 */ /* 0x000fe20000010000 */
[----:B------:R-:W-:Y:S01]  /*27c0*/  FFMA.FTZ R51, R174, R165, R51 ;  /* 0x000000a5ae337223 */ /* 0x000fe20000010033 */
[----:B------:R-:W-:Y:S01]  /*27d0*/  FADD.FTZ R95, R95, R165 ;  /* 0x000000a55f5f7221 */ /* 0x000fe20000010000 */
[----:B------:R-:W-:Y:S01]  /*27e0*/  FADD.FTZ R99, R99, R160 ;  /* 0x000000a063637221 */ /* 0x000fe20000010000 */
[C---:B------:R-:W-:Y:S01]  /*27f0*/  FFMA.FTZ R55, R21.reuse, R160, R55 ;  /* 0x000000a015377223 */ /* 0x040fe20000010037 */
[----:B------:R-:W-:Y:S01]  /*2800*/  FADD.FTZ R206, R206, R20 ;  /* 0x00000014cece7221 */ /* 0x000fe20000010000 */
[----:B------:R-:W-:-:S07]  /*2810*/  FFMA.FTZ R205, R21, R20, R205 ;  /* 0x0000001415cd7223 */ /* 0x000fce00000100cd */
.L_x_5570:
[----:B------:R-:W-:Y:S05]  /*2820*/  BSYNC B2 ;  /* 0x0000000000027941 */ /* 0x000fea0003800000 */
.L_x_5569:
[----:B------:R-:W-:-:S13]  /*2830*/  ISETP.NE.AND P4, PT, R237, RZ, PT ;  /* 0x000000ffed00720c */ /* 0x000fda0003f85270 */
        /* <DEDUP_REMOVED lines=8> */
[----:B------:R-:W5:Y:S01]  /*28c0*/  @P4 LDG.E.128 R140, desc[UR4][R8.64] ;  /* 0x00000004088c4981 */ /* 0x000f62000c1e1d00 */
[----:B-1----:R-:W-:-:S03]  /*28d0*/  IMAD.WIDE.U32 R12, R213, 0x20, R12 ;  /* 0x00000020d50c7825 */ /* 0x002fc600078e000c */
[----:B------:R1:W5:Y:S01]  /*28e0*/  @P4 LDG.E.128 R144, desc[UR4][R8.64+0x10] ;  /* 0x0000100408904981 */ /* 0x000362000c1e1d00 */
[----:B--2---:R-:W-:-:S03]  /*28f0*/  IMAD.WIDE.U32 R16, R208, 0x10, R16 ;  /* 0x00000010d0107825 */ /* 0x004fc600078e0010 */
[----:B------:R-:W2:Y:S04]  /*2900*/  LDG.E.128 R8, desc[UR4][R12.64] ;  /* 0x000000040c087981 */ /* 0x000ea8000c1e1d00 */
[----:B------:R-:W3:Y:S01]  /*2910*/  LDG.E.128 R16, desc[UR4][R16.64] ;  /* 0x0000000410107981 */ /* 0x000ee2000c1e1d00 */
[----:B0-----:R-:W-:-:S03]  /*2920*/  ISETP.NE.AND P4, PT, R160, RZ, PT ;  /* 0x000000ffa000720c */ /* 0x001fc60003f85270 */
[----:B------:R-:W4:Y:S01]  /*2930*/  LDG.E.128 R12, desc[UR4][R12.64+0x10] ;  /* 0x000010040c0c7981 */ /* 0x000f22000c1e1d00 */
[----:B-----5:R-:W-:-:S05]  /*2940*/  FSEL R207, R207, RZ, !P4 ;  /* 0x000000ffcfcf7208 */ /* 0x020fca0006000000 */
[C---:B--2---:R-:W-:Y:S01]  /*2950*/  FADD.FTZ R7, -R207.reuse, R8 ;  /* 0x00000008cf077221 */ /* 0x044fe20000010100 */
[C---:B-1----:R-:W-:Y:S01]  /*2960*/  FADD.FTZ R9, -R207.reuse, R9 ;  /* 0x00000009cf097221 */ /* 0x042fe20000010100 */
[----:B------:R-:W-:Y:S01]  /*2970*/  FADD.FTZ R160, -R207, R10 ;  /* 0x0000000acfa07221 */ /* 0x000fe20000010100 */
[C---:B---3--:R-:W-:Y:S02]  /*2980*/  SHF.L.U32 R216, R16.reuse, 0x10, RZ ;  /* 0x0000001010d87819 */ /* 0x048fe400000006ff */
[C---:B------:R-:W-:Y:S02]  /*2990*/  PRMT R162, R19.reuse, 0x7632, R162 ;  /* 0x0000763213a27816 */ /* 0x040fe400000000a2 */
[----:B------:R-:W-:Y:S01]  /*29a0*/  SHF.L.U32 R161, R19, 0x10, RZ ;  /* 0x0000001013a17819 */ /* 0x000fe200000006ff */
[C-C-:B----4-:R-:W-:Y:S01]  /*29b0*/  FADD.FTZ R8, -R207.reuse, R15.reuse ;  /* 0x0000000fcf087221 */ /* 0x150fe20000010100 */
[----:B------:R-:W-:Y:S01]  /*29c0*/  PRMT R15, R16, 0x7632, R15 ;  /* 0x00007632100f7816 */ /* 0x000fe2000000000f */
[----:B------:R-:W-:Y:S01]  /*29d0*/  FMUL.FTZ R19, R2, R7 ;  /* 0x0000000702137220 */ /* 0x000fe20000410000 */
[C---:B------:R-:W-:Y:S01]  /*29e0*/  FADD.FTZ R10, -R207.reuse, R13 ;  /* 0x0000000dcf0a7221 */ /* 0x040fe20000010100 */
[--C-:B------:R-:W-:Y:S01]  /*29f0*/  FADD.FTZ R13, -R207, R14.reuse ;  /* 0x0000000ecf0d7221 */ /* 0x100fe20000010100 */
[----:B------:R-:W-:Y:S01]  /*2a00*/  PRMT R14, R18, 0x7632, R14 ;  /* 0x00007632120e7816 */ /* 0x000fe2000000000e */
[----:B------:R-:W-:Y:S01]  /*2a10*/  FADD.FTZ R100, R100, R216 ;  /* 0x000000d864647221 */ /* 0x000fe20000010000 */
[----:B------:R-:W-:Y:S01]  /*2a20*/  SHF.L.U32 R164, R18, 0x10, RZ ;  /* 0x0000001012a47819 */ /* 0x000fe200000006ff */
[----:B------:R-:W-:Y:S01]  /*2a30*/  FMUL.FTZ R18, R2, R9 ;  /* 0x0000000902127220 */ /* 0x000fe20000410000 */
[----:B------:R-:W-:Y:S01]  /*2a40*/  SHF.L.U32 R215, R15, 0x10, RZ ;  /* 0x000000100fd77819 */ /* 0x000fe200000006ff */
[-C--:B------:R-:W-:Y:S01]  /*2a50*/  FFMA.FTZ R56, R19, R216.reuse, R56 ;  /* 0x000000d813387223 */ /* 0x080fe20000010038 */
[----:B------:R-:W-:Y:S01]  /*2a60*/  FMUL.FTZ R216, R245, R216 ;  /* 0x000000d8f5d87220 */ /* 0x000fe20000410000 */
[C---:B------:R-:W-:Y:S01]  /*2a70*/  PRMT R163, R17.reuse, 0x7632, R163 ;  /* 0x0000763211a37816 */ /* 0x040fe200000000a3 */
[----:B------:R-:W-:-:S02]  /*2a80*/  IMAD.U32 R214, R17, 0x10000, RZ ;  /* 0x0001000011d67824 */ /* 0x000fc400078e00ff */
[----:B------:R-:W-:Y:S01]  /*2a90*/  FMUL.FTZ R17, R2, R160 ;  /* 0x000000a002117220 */ /* 0x000fe20000410000 */
[-C--:B------:R-:W-:Y:S01]  /*2aa0*/  FFMA.FTZ R57, R18, R215.reuse, R57 ;  /* 0x000000d712397223 */ /* 0x080fe20000010039 */
[----:B------:R-:W-:Y:S01]  /*2ab0*/  FADD.FTZ R101, R101, R215 ;  /* 0x000000d765657221 */ /* 0x000fe20000010000 */
[----:B------:R-:W-:Y:S01]  /*2ac0*/  FADD.FTZ R206, R206, R216 ;  /* 0x000000d8cece7221 */ /* 0x000fe20000010000 */
[----:B------:R-:W-:Y:S01]  /*2ad0*/  FFMA.FTZ R205, R19, R216, R205 ;  /* 0x000000d813cd7223 */ /* 0x000fe200000100cd */
[----:B------:R-:W-:Y:S01]  /*2ae0*/  FMUL.FTZ R215, R244, R215 ;  /* 0x000000d7f4d77220 */ /* 0x000fe20000410000 */
[----:B------:R-:W-:Y:S01]  /*2af0*/  FADD.FTZ R11, -R207, R11 ;  /* 0x0000000bcf0b7221 */ /* 0x000fe20000010100 */
[----:B------:R-:W-:Y:S01]  /*2b00*/  FADD.FTZ R102, R102, R214 ;  /* 0x000000d666667221 */ /* 0x000fe20000010000 */
[-C--:B------:R-:W-:Y:S01]  /*2b10*/  FFMA.FTZ R58, R17, R214.reuse, R58 ;  /* 0x000000d6113a7223 */ /* 0x080fe2000001003a */
[----:B------:R-:W-:Y:S02]  /*2b20*/  IMAD.U32 R163, R163, 0x10000, RZ ;  /* 0x00010000a3a37824 */ /* 0x000fe400078e00ff */
[----:B------:R-:W-:Y:S01]  /*2b30*/  FMUL.FTZ R214, R243, R214 ;  /* 0x000000d6f3d67220 */ /* 0x000fe20000410000 */
[----:B------:R-:W-:Y:S01]  /*2b40*/  FADD.FTZ R206, R206, R215 ;  /* 0x000000d7cece7221 */ /* 0x000fe20000010000 */
[----:B------:R-:W-:Y:S01]  /*2b50*/  FFMA.FTZ R205, R18, R215, R205 ;  /* 0x000000d712cd7223 */ /* 0x000fe200000100cd */
[----:B------:R-:W-:Y:S01]  /*2b60*/  FMUL.FTZ R16, R2, R11 ;  /* 0x0000000b02107220 */ /* 0x000fe20000410000 */
        /* <DEDUP_REMOVED lines=30> */
[----:B------:R-:W-:Y:S01]  /*2d50*/  FADD.FTZ R107, R107, R162 ;  /* 0x000000a26b6b7221 */ /* 0x000fe20000010000 */
[----:B------:R-:W-:Y:S01]  /*2d60*/  FFMA.FTZ R63, R8, R162, R63 ;  /* 0x000000a2083f7223 */ /* 0x000fe2000001003f */
[----:B------:R-:W-:Y:S01]  /*2d70*/  FADD.FTZ R206, R206, R7 ;  /* 0x00000007cece7221 */ /* 0x000fe20000010000 */
[----:B------:R-:W-:-:S07]  /*2d80*/  FFMA.FTZ R205, R8, R7, R205 ;  /* 0x0000000708cd7223 */ /* 0x000fce00000100cd */
.L_x_5562:
[----:B------:R-:W-:Y:S05]  /*2d90*/  BSYNC B1 ;  /* 0x0000000000017941 */ /* 0x000fea0003800000 */
.L_x_5548:
        /* <DEDUP_REMOVED lines=20> */
.L_x_5674:
[----:B------:R-:W2:Y:S01]  /*2ee0*/  LDC.U8 R161, c[0x0][0x2a0] ;  /* 0x0000a800ffa17b82 */ /* 0x000ea20000000000 */
[----:B------:R-:W-:Y:S01]  /*2ef0*/  FADD.FTZ R165, R206, R165 ;  /* 0x000000a5cea57221 */ /* 0x000fe20000010000 */
[----:B------:R-:W-:Y:S01]  /*2f00*/  ISETP.NE.AND P5, PT, R236, RZ, PT ;  /* 0x000000ffec00720c */ /* 0x000fe20003fa5270 */
[----:B0-----:R-:W-:Y:S01]  /*2f10*/  FADD.FTZ R160, R205, R160 ;  /* 0x000000a0cda07221 */ /* 0x001fe20000010000 */
[----:B------:R-:W-:Y:S01]  /*2f20*/  BSSY B1, `(.L_x_5572) ;  /* 0x00000a6000017945 */ /* 0x000fe20003800000 */
[----:B------:R-:W-:Y:S01]  /*2f30*/  FMUL.FTZ R165, R165, UR8 ;  /* 0x00000008a5a57c20 */ /* 0x000fe20008410000 */
[----:B------:R-:W-:Y:S01]  /*2f40*/  IMAD.MOV.U32 R164, RZ, RZ, RZ ;  /* 0x000000ffffa47224 */ /* 0x000fe200078e00ff */
[----:B--2---:R-:W-:-:S04]  /*2f50*/  ISETP.NE.AND P4, PT, R161, RZ, PT ;  /* 0x000000ffa100720c */ /* 0x004fc80003f85270 */
[----:B------:R-:W-:Y:S01]  /*2f60*/  FSEL R166, R165, RZ, !P4 ;  /* 0x000000ffa5a67208 */ /* 0x000fe20006000000 */
[----:B------:R-:W-:Y:S01]  /*2f70*/  FMUL.FTZ R165, R160, UR8 ;  /* 0x00000008a0a57c20 */ /* 0x000fe20008410000 */
[----:B-----5:R-:W-:-:S13]  /*2f80*/  ISETP.GE.AND P4, PT, R235, 0x1, PT ;  /* 0x00000001eb00780c */ /* 0x020fda0003f86270 */
[----:B------:R-:W-:-:S05]  /*2f90*/  @P4 IADD3 R161, R235, -0x1, RZ ;  /* 0xffffffffeba14810 */ /* 0x000fca0007ffe0ff */
[----:B------:R-:W-:-:S05]  /*2fa0*/  @P4 IMAD R161, R161, R5, RZ ;  /* 0x00000005a1a14224 */ /* 0x000fca00078e02ff */
[----:B------:R-:W-:-:S04]  /*2fb0*/  @P4 SHF.R.S32.HI R162, RZ, 0x1f, R161 ;  /* 0x0000001fffa24819 */ /* 0x000fc800000114a1 */
[----:B------:R-:W-:-:S04]  /*2fc0*/  @P4 LEA.HI R162, R162, R161, RZ, 0x3 ;  /* 0x000000a1a2a24211 */ /* 0x000fc800078f18ff */
[----:B------:R-:W-:Y:S01]  /*2fd0*/  @P4 LEA.HI.SX32 R164, R162, R4, 0x1d ;  /* 0x00000004a2a44211 */ /* 0x000fe200078feaff */
[----:B------:R-:W-:Y:S06]  /*2fe0*/  @!P5 BRA `(.L_x_5573) ;  /* 0x000000080064d947 */ /* 0x000fec0003800000 */
[----:B------:R-:W0:Y:S01]  /*2ff0*/  @!P3 LDC.64 R160, c[0x0][0x2c8] ;  /* 0x0000b200ffa0bb82 */ /* 0x000e220000000a00 */
[----:B------:R-:W-:Y:S01]  /*3000*/  BSSY B2, `(.L_x_5574) ;  /* 0x000000d000027945 */ /* 0x000fe20003800000 */
[----:B0-----:R-:W-:-:S04]  /*3010*/  @!P3 ISETP.NE.U32.AND P5, PT, R160, RZ, PT ;  /* 0x000000ffa000b20c */ /* 0x001fc80003fa5070 */
[----:B------:R-:W-:-:S04]  /*3020*/  @!P3 ISETP.NE.AND.EX P5, PT, R161, RZ, PT, P5 ;  /* 0x000000ffa100b20c */ /* 0x000fc80003fa5350 */
[----:B------:R-:W-:Y:S01]  /*3030*/  @!P3 FSEL R167, R108, RZ, P5 ;  /* 0x000000ff6ca7b208 */ /* 0x000fe20002800000 */
[----:B------:R-:W-:Y:S08]  /*3040*/  @!P3 BRA `(.L_x_5575) ;  /* 0x000000000020b947 */ /* 0x000ff00003800000 */
[----:B------:R-:W-:Y:S01]  /*3050*/  MOV R160, UR12 ;  /* 0x0000000c00a07c02 */ /* 0x000fe20008000f00 */
[----:B------:R-:W-:Y:S01]  /*3060*/  FFMA.FTZ R162, R0, R165, R166 ;  /* 0x000000a500a27223 */ /* 0x000fe200000100a6 */
[----:B------:R-:W-:Y:S02]  /*3070*/  MOV R161, UR13 ;  /* 0x0000000d00a17c02 */ /* 0x000fe40008000f00 */
[----:B------:R-:W-:Y:S01]  /*3080*/  ISETP.NE.U32.AND P5, PT, R160, RZ, PT ;  /* 0x000000ffa000720c */ /* 0x000fe20003fa5070 */
[----:B------:R-:W-:-:S03]  /*3090*/  FADD.FTZ R162, R198, -R162 ;  /* 0x800000a2c6a27221 */ /* 0x000fc60000010000 */
[----:B------:R-:W-:Y:S01]  /*30a0*/  ISETP.NE.AND.EX P5, PT, R161, RZ, PT, P5 ;  /* 0x000000ffa100720c */ /* 0x000fe20003fa5350 */
[----:B------:R-:W-:-:S12]  /*30b0*/  FMUL.FTZ R167, R2, R162 ;  /* 0x000000a202a77220 */ /* 0x000fd80000410000 */
[----:B------:R-:W-:-:S07]  /*30c0*/  @P5 FADD.FTZ R167, R108, R167 ;  /* 0x000000a76ca75221 */ /* 0x000fce0000010000 */
.L_x_5575:
[----:B------:R-:W-:Y:S05]  /*30d0*/  BSYNC B2 ;  /* 0x0000000000027941 */ /* 0x000fea0003800000 */
.L_x_5574:
[----:B------:R-:W0:Y:S01]  /*30e0*/  LDC.64 R162, c[0x0][0x308] ;  /* 0x0000c200ffa27b82 */ /* 0x000e220000000a00 */
[----:B------:R-:W-:Y:S01]  /*30f0*/  @!P3 ISETP.NE.U32.AND P6, PT, R160, RZ, PT ;  /* 0x000000ffa000b20c */ /* 0x000fe20003fc5070 */
[----:B------:R-:W-:Y:S03]  /*3100*/  BSSY B2, `(.L_x_5576) ;  /* 0x0000011000027945 */ /* 0x000fe60003800000 */
[----:B------:R-:W-:-:S03]  /*3110*/  @!P3 ISETP.NE.AND.EX P6, PT, R161, RZ, PT, P6 ;  /* 0x000000ffa100b20c */ /* 0x000fc60003fc5360 */
[----:B------:R-:W2:Y:S01]  /*3120*/  @P4 LDC R168, c[0x0][0x29c] ;  /* 0x0000a700ffa84b82 */ /* 0x000ea20000000800 */
[----:B0-----:R-:W-:-:S04]  /*3130*/  ISETP.NE.U32.AND P5, PT, R162, RZ, PT ;  /* 0x000000ffa200720c */ /* 0x001fc80003fa5070 */
[----:B------:R-:W-:-:S04]  /*3140*/  ISETP.NE.AND.EX P5, PT, R163, RZ, PT, P5 ;  /* 0x000000ffa300720c */ /* 0x000fc80003fa5350 */
[C---:B------:R-:W-:Y:S01]  /*3150*/  SEL R152, R167.reuse, R152, P5 ;  /* 0x00000098a7987207 */ /* 0x040fe20002800000 */
[----:B--2---:R-:W-:-:S05]  /*3160*/  @P4 FMUL.FTZ R167, R167, R168 ;  /* 0x000000a8a7a74220 */ /* 0x004fca0000410000 */
[----:B------:R-:W-:-:S04]  /*3170*/  @P4 F2FP.BF16.F32.PACK_AB R167, RZ, R167 ;  /* 0x000000a7ffa7423e */ /* 0x000fc800000010ff */
[----:B------:R-:W-:Y:S02]  /*3180*/  @P4 PRMT R156, R167, 0x7610, R156 ;  /* 0x00007610a79c4816 */ /* 0x000fe4000000009c */
[----:B------:R-:W-:Y:S01]  /*3190*/  @!P3 FSEL R167, R109, RZ, P6 ;  /* 0x000000ff6da7b208 */ /* 0x000fe20003000000 */
[----:B------:R-:W-:Y:S06]  /*31a0*/  @!P3 BRA `(.L_x_5577) ;  /* 0x000000000018b947 */ /* 0x000fec0003800000 */
[----:B------:R-:W-:Y:S01]  /*31b0*/  ISETP.NE.U32.AND P6, PT, R160, RZ, PT ;  /* 0x000000ffa000720c */ /* 0x000fe20003fc5070 */
[----:B------:R-:W-:-:S03]  /*31c0*/  FFMA.FTZ R167, R201, R165, R166 ;  /* 0x000000a5c9a77223 */ /* 0x000fc600000100a6 */
[----:B------:R-:W-:Y:S01]  /*31d0*/  ISETP.NE.AND.EX P6, PT, R161, RZ, PT, P6 ;  /* 0x000000ffa100720c */ /* 0x000fe20003fc5360 */
[----:B------:R-:W-:-:S04]  /*31e0*/  FADD.FTZ R167, R234, -R167 ;  /* 0x800000a7eaa77221 */ /* 0x000fc80000010000 */
[----:B------:R-:W-:-:S08]  /*31f0*/  FMUL.FTZ R167, R2, R167 ;  /* 0x000000a702a77220 */ /* 0x000fd00000410000 */
[----:B------:R-:W-:-:S07]  /*3200*/  @P6 FADD.FTZ R167, R109, R167 ;  /* 0x000000a76da76221 */ /* 0x000fce0000010000 */
.L_x_5577:
[----:B------:R-:W-:Y:S05]  /*3210*/  BSYNC B2 ;  /* 0x0000000000027941 */ /* 0x000fea0003800000 */
.L_x_5576:
[----:B------:R-:W0:Y:S01]  /*3220*/  @P4 LDC R168, c[0x0][0x29c] ;  /* 0x0000a700ffa84b82 */ /* 0x000e220000000800 */
[----:B------:R-:W-:Y:S01]  /*3230*/  SEL R153, R167, R153, P5 ;  /* 0x00000099a7997207 */ /* 0x000fe20002800000 */
[----:B------:R-:W-:Y:S01]  /*3240*/  BSSY B2, `(.L_x_5578) ;  /* 0x000000e000027945 */ /* 0x000fe20003800000 */
[----:B------:R-:W-:-:S04]  /*3250*/  @!P3 ISETP.NE.U32.AND P6, PT, R160, RZ, PT ;  /* 0x000000ffa000b20c */ /* 0x000fc80003fc5070 */
[----:B------:R-:W-:Y:S01]  /*3260*/  @!P3 ISETP.NE.AND.EX P6, PT, R161, RZ, PT, P6 ;  /* 0x000000ffa100b20c */ /* 0x000fe20003fc5360 */
[----:B0-----:R-:W-:-:S05]  /*3270*/  @P4 FMUL.FTZ R167, R167, R168 ;  /* 0x000000a8a7a74220 */ /* 0x001fca0000410000 */
        /* <DEDUP_REMOVED lines=10> */
.L_x_5579:
[----:B------:R-:W-:Y:S05]  /*3320*/  BSYNC B2 ;  /* 0x0000000000027941 */ /* 0x000fea0003800000 */
.L_x_5578:
        /* <DEDUP_REMOVED lines=16> */
.L_x_5581:
[----:B------:R-:W-:Y:S05]  /*3430*/  BSYNC B2 ;  /* 0x0000000000027941 */ /* 0x000fea0003800000 */
.L_x_5580:
        /* <DEDUP_REMOVED lines=16> */
.L_x_5583:
[----:B------:R-:W-:Y:S05]  /*3540*/  BSYNC B2 ;  /* 0x0000000000027941 */ /* 0x000fea0003800000 */
.L_x_5582:
        /* <DEDUP_REMOVED lines=16> */
.L_x_5585:
[----:B------:R-:W-:Y:S05]  /*3650*/  BSYNC B2 ;  /* 0x0000000000027941 */ /* 0x000fea0003800000 */
.L_x_5584:
        /* <DEDUP_REMOVED lines=16> */
.L_x_5587:
[----:B------:R-:W-:Y:S05]  /*3760*/  BSYNC B2 ;  /* 0x0000000000027941 */ /* 0x000fea0003800000 */
.L_x_5586:
        /* <DEDUP_REMOVED lines=16> */
.L_x_5589:
[----:B------:R-:W-:Y:S05]  /*3870*/  BSYNC B2 ;  /* 0x0000000000027941 */ /* 0x000fea0003800000 */
.L_x_5588:
[----:B------:R-:W-:Y:S02]  /*3880*/  SEL R151, R167, R151, P5 ;  /* 0x00000097a7977207 */ /* 0x000fe40002800000 */
[----:B------:R-:W-:Y:S02]  /*3890*/  ISETP.NE.U32.AND P5, PT, R162, RZ, PT ;  /* 0x000000ffa200720c */ /* 0x000fe40003fa5070 */
[----:B------:R-:W0:Y:S02]  /*38a0*/  @P4 LDC R162, c[0x0][0x29c] ;  /* 0x0000a700ffa24b82 */ /* 0x000e240000000800 */
[----:B------:R-:W-:-:S13]  /*38b0*/  ISETP.NE.AND.EX P5, PT, R163, RZ, PT, P5 ;  /* 0x000000ffa300720c */ /* 0x000fda0003fa5350 */
[----:B------:R-:W2:Y:S01]  /*38c0*/  @P5 LDC.64 R160, c[0x0][0x308] ;  /* 0x0000c200ffa05b82 */ /* 0x000ea20000000a00 */
[----:B0-----:R-:W-:-:S05]  /*38d0*/  @P4 FMUL.FTZ R162, R167, R162 ;  /* 0x000000a2a7a24220 */ /* 0x001fca0000410000 */
[----:B------:R-:W-:-:S04]  /*38e0*/  @P4 F2FP.BF16.F32.PACK_AB R162, RZ, R162 ;  /* 0x000000a2ffa2423e */ /* 0x000fc800000010ff */
[----:B------:R-:W-:Y:S01]  /*38f0*/  @P4 PRMT R159, R159, 0x5410, R162 ;  /* 0x000054109f9f4816 */ /* 0x000fe200000000a2 */
[C---:B--2---:R-:W-:Y:S01]  /*3900*/  @P5 IMAD.WIDE.U32 R160, R6.reuse, 0x20, R160 ;  /* 0x0000002006a05825 */ /* 0x044fe200078e00a0 */
[----:B------:R-:W-:-:S04]  /*3910*/  IADD3 R6, R6, 0x20, RZ ;  /* 0x0000002006067810 */ /* 0x000fc80007ffe0ff */
[----:B------:R-:W-:Y:S04]  /*3920*/  @P5 STG.E.128 desc[UR4][R160.64], R152 ;  /* 0x00000098a0005986 */ /* 0x000fe8000c101d04 */
[----:B------:R0:W-:Y:S02]  /*3930*/  @P5 STG.E.128 desc[UR4][R160.64+0x10], R148 ;  /* 0x00001094a0005986 */ /* 0x0001e4000c101d04 */
[----:B0-----:R-:W0:Y:S02]  /*3940*/  @P4 LDC.64 R160, c[0x0][0x2f8] ;  /* 0x0000be00ffa04b82 */ /* 0x001e240000000a00 */
[----:B0-----:R-:W-:-:S04]  /*3950*/  @P4 IMAD.WIDE.U32 R160, R164, 0x10, R160 ;  /* 0x00000010a4a04825 */ /* 0x001fc800078e00a0 */
[----:B------:R-:W-:Y:S01]  /*3960*/  VIADD R164, R164, 0x20 ;  /* 0x00000020a4a47836 */ /* 0x000fe20000000000 */
[----:B------:R0:W-:Y:S06]  /*3970*/  @P4 STG.E.128 desc[UR4][R160.64], R156 ;  /* 0x0000009ca0004986 */ /* 0x0001ec000c101d04 */
.L_x_5573:
[----:B------:R-:W-:Y:S05]  /*3980*/  BSYNC B1 ;  /* 0x0000000000017941 */ /* 0x000fea0003800000 */
.L_x_5572:
[----:B------:R-:W-:Y:S04]  /*3990*/  BSSY B1, `(.L_x_5590) ;  /* 0x000009b000017945 */ /* 0x000fe80003800000 */
[----:B------:R-:W-:Y:S05]  /*39a0*/  @!P0 BRA `(.L_x_5591) ;  /* 0x0000000800648947 */ /* 0x000fea0003800000 */
[----:B0-----:R-:W0:Y:S01]  /*39b0*/  @!P3 LDC.64 R160, c[0x0][0x2c8] ;  /* 0x0000b200ffa0bb82 */ /* 0x001e220000000a00 */
        /* <DEDUP_REMOVED lines=13> */
.L_x_5593:
[----:B------:R-:W-:Y:S05]  /*3a90*/  BSYNC B2 ;  /* 0x0000000000027941 */ /* 0x000fea0003800000 */
.L_x_5592:
        /* <DEDUP_REMOVED lines=19> */
.L_x_5595:
[----:B------:R-:W-:Y:S05]  /*3bd0*/  BSYNC B2 ;  /* 0x0000000000027941 */ /* 0x000fea0003800000 */
.L_x_5594:
        /* <DEDUP_REMOVED lines=16> */
.L_x_5597:
[----:B------:R-:W-:Y:S05]  /*3ce0*/  BSYNC B2 ;  /* 0x0000000000027941 */ /* 0x000fea0003800000 */
.L_x_5596:
        /* <DEDUP_REMOVED lines=16> */
.L_x_5599:
[----:B------:R-:W-:Y:S05]  /*3df0*/  BSYNC B2 ;  /* 0x0000000000027941 */ /* 0x000fea0003800000 */
.L_x_5598:
        /* <DEDUP_REMOVED lines=16> */
.L_x_5601:
[----:B------:R-:W-:Y:S05]  /*3f00*/  BSYNC B2 ;  /* 0x0000000000027941 */ /* 0x000fea0003800000 */
.L_x_5600:
        /* <DEDUP_REMOVED lines=16> */
.L_x_5603:
[----:B------:R-:W-:Y:S05]  /*4010*/  BSYNC B2 ;  /* 0x0000000000027941 */ /* 0x000fea0003800000 */
.L_x_5602:
        /* <DEDUP_REMOVED lines=16> */
.L_x_5605:
[----:B------:R-:W-:Y:S05]  /*4120*/  BSYNC B2 ;  /* 0x0000000000027941 */ /* 0x000fea0003800000 */
.L_x_5604:
        /* <DEDUP_REMOVED lines=16> */
.L_x_5607:
[----:B------:R-:W-:Y:S05]  /*4230*/  BSYNC B2 ;  /* 0x0000000000027941 */ /* 0x000fea0003800000 */
.L_x_5606:
        /* <DEDUP_REMOVED lines=8> */
[----:B--2---:R-:W-:-:S04]  /*42c0*/  @P5 IMAD.WIDE.U32 R160, R6, 0x20, R160 ;  /* 0x0000002006a05825 */ /* 0x004fc800078e00a0 */
[----:B------:R-:W-:Y:S01]  /*42d0*/  VIADD R6, R6, 0x20 ;  /* 0x0000002006067836 */ /* 0x000fe20000000000 */
[----:B------:R-:W-:Y:S04]  /*42e0*/  @P5 STG.E.128 desc[UR4][R160.64], R152 ;  /* 0x00000098a0005986 */ /* 0x000fe8000c101d04 */
[----:B------:R0:W-:Y:S02]  /*42f0*/  @P5 STG.E.128 desc[UR4][R160.64+0x10], R148 ;  /* 0x00001094a0005986 */ /* 0x0001e4000c101d04 */
[----:B0-----:R-:W0:Y:S02]  /*4300*/  @P4 LDC.64 R160, c[0x0][0x2f8] ;  /* 0x0000be00ffa04b82 */ /* 0x001e240000000a00 */
[C---:B0-----:R-:W-:Y:S01]  /*4310*/  @P4 IMAD.WIDE.U32 R160, R164.reuse, 0x10, R160 ;  /* 0x00000010a4a04825 */ /* 0x041fe200078e00a0 */
[----:B------:R-:W-:-:S04]  /*4320*/  IADD3 R164, R164, 0x20, RZ ;  /* 0x00000020a4a47810 */ /* 0x000fc80007ffe0ff */
[----:B------:R2:W-:Y:S03]  /*4330*/  @P4 STG.E.128 desc[UR4][R160.64], R156 ;  /* 0x0000009ca0004986 */ /* 0x0005e6000c101d04 */
.L_x_5591:
[----:B------:R-:W-:Y:S05]  /*4340*/  BSYNC B1 ;  /* 0x0000000000017941 */ /* 0x000fea0003800000 */
.L_x_5590:
[----:B------:R-:W-:Y:S04]  /*4350*/  BSSY B1, `(.L_x_5608) ;  /* 0x000009b000017945 */ /* 0x000fe80003800000 */
[----:B------:R-:W-:Y:S05]  /*4360*/  @!P1 BRA `(.L_x_5609) ;  /* 0x0000000800649947 */ /* 0x000fea0003800000 */
[----:B0-2---:R-:W0:Y:S01]  /*4370*/  @!P3 LDC.64 R160, c[0x0][0x2c8] ;  /* 0x0000b200ffa0bb82 */ /* 0x005e220000000a00 */
        /* <DEDUP_REMOVED lines=13> */
.L_x_5611:
[----:B------:R-:W-:Y:S05]  /*4450*/  BSYNC B2 ;  /* 0x0000000000027941 */ /* 0x000fea0003800000 */
.L_x_5610:
        /* <DEDUP_REMOVED lines=19> */
.L_x_5613:
[----:B------:R-:W-:Y:S05]  /*4590*/  BSYNC B2 ;  /* 0x0000000000027941 */ /* 0x000fea0003800000 */
.L_x_5612:
        /* <DEDUP_REMOVED lines=16> */
.L_x_5615:
[----:B------:R-:W-:Y:S05]  /*46a0*/  BSYNC B2 ;  /* 0x0000000000027941 */ /* 0x000fea0003800000 */
.L_x_5614:
        /* <DEDUP_REMOVED lines=16> */
.L_x_5617:
[----:B------:R-:W-:Y:S05]  /*47b0*/  BSYNC B2 ;  /* 0x0000000000027941 */ /* 0x000fea0003800000 */
.L_x_5616:
        /* <DEDUP_REMOVED lines=16> */
.L_x_5619:
[----:B------:R-:W-:Y:S05]  /*48c0*/  BSYNC B2 ;  /* 0x0000000000027941 */ /* 0x000fea0003800000 */
.L_x_5618:
        /* <DEDUP_REMOVED lines=16> */
.L_x_5621:
[----:B------:R-:W-:Y:S05]  /*49d0*/  BSYNC B2 ;  /* 0x0000000000027941 */ /* 0x000fea0003800000 */
.L_x_5620:
        /* <DEDUP_REMOVED lines=16> */
.L_x_5623:
[----:B------:R-:W-:Y:S05]  /*4ae0*/  BSYNC B2 ;  /* 0x0000000000027941 */ /* 0x000fea0003800000 */
.L_x_5622:
        /* <DEDUP_REMOVED lines=16> */
.L_x_5625:
[----:B------:R-:W-:Y:S05]  /*4bf0*/  BSYNC B2 ;  /* 0x0000000000027941 */ /* 0x000fea0003800000 */
.L_x_5624:
        /* <DEDUP_REMOVED lines=16> */
.L_x_5609:
[----:B------:R-:W-:Y:S05]  /*4d00*/  BSYNC B1 ;  /* 0x0000000000017941 */ /* 0x000fea0003800000 */
.L_x_5608:
[----:B------:R-:W-:Y:S04]  /*4d10*/  BSSY B1, `(.L_x_5626) ;  /* 0x000009b000017945 */ /* 0x000fe80003800000 */
[----:B------:R-:W-:Y:S05]  /*4d20*/  @!P2 BRA `(.L_x_5627) ;  /* 0x000000080064a947 */ /* 0x000fea0003800000 */
[----:B0-23--:R-:W0:Y:S01]  /*4d30*/  @!P3 LDC.64 R160, c[0x0][0x2c8] ;  /* 0x0000b200ffa0bb82 */ /* 0x00de220000000a00 */
        /* <DEDUP_REMOVED lines=13> */
.L_x_5629:
[----:B------:R-:W-:Y:S05]  /*4e10*/  BSYNC B2 ;  /* 0x0000000000027941 */ /* 0x000fea0003800000 */
.L_x_5628:
        /* <DEDUP_REMOVED lines=19> */
.L_x_5631:
[----:B------:R-:W-:Y:S05]  /*4f50*/  BSYNC B2 ;  /* 0x0000000000027941 */ /* 0x000fea0003800000 */
.L_x_5630:
        /* <DEDUP_REMOVED lines=16> */
.L_x_5633:
[----:B------:R-:W-:Y:S05]  /*5060*/  BSYNC B2 ;  /* 0x0000000000027941 */ /* 0x000fea0003800000 */
.L_x_5632:
        /* <DEDUP_REMOVED lines=16> */
.L_x_5635:
[----:B------:R-:W-:Y:S05]  /*5170*/  BSYNC B2 ;  /* 0x0000000000027941 */ /* 0x000fea0003800000 */
.L_x_5634:
        /* <DEDUP_REMOVED lines=16> */
.L_x_5637:
[----:B------:R-:W-:Y:S05]  /*5280*/  BSYNC B2 ;  /* 0x0000000000027941 */ /* 0x000fea0003800000 */
.L_x_5636:
        /* <DEDUP_REMOVED lines=16> */
.L_x_5639:
[----:B------:R-:W-:Y:S05]  /*5390*/  BSYNC B2 ;  /* 0x0000000000027941 */ /* 0x000fea0003800000 */
.L_x_5638:
        /* <DEDUP_REMOVED lines=16> */
.L_x_5641:
[----:B------:R-:W-:Y:S05]  /*54a0*/  BSYNC B2 ;  /* 0x0000000000027941 */ /* 0x000fea0003800000 */
.L_x_5640:
        /* <DEDUP_REMOVED lines=16> */
.L_x_5643:
[----:B------:R-:W-:Y:S05]  /*55b0*/  BSYNC B2 ;  /* 0x0000000000027941 */ /* 0x000fea0003800000 */
.L_x_5642:
        /* <DEDUP_REMOVED lines=16> */
.L_x_5627:
[----:B------:R-:W-:Y:S05]  /*56c0*/  BSYNC B1 ;  /* 0x0000000000017941 */ /* 0x000fea0003800000 */
.L_x_5626:
[----:B------:R-:W-:Y:S01]  /*56d0*/  ISETP.NE.AND P5, PT, R237, RZ, PT ;  /* 0x000000ffed00720c */ /* 0x000fe20003fa5270 */
[----:B------:R-:W-:-:S12]  /*56e0*/  BSSY B1, `(.L_x_5644) ;  /* 0x0000099000017945 */ /* 0x000fd80003800000 */
[----:B------:R-:W-:Y:S05]  /*56f0*/  @!P5 BRA `(.L_x_5645) ;  /* 0x00000008005cd947 */ /* 0x000fea0003800000 */
[----:B0-234-:R-:W0:Y:S01]  /*5700*/  @!P3 LDC.64 R160, c[0x0][0x2c8] ;  /* 0x0000b200ffa0bb82 */ /* 0x01de220000000a00 */
        /* <DEDUP_REMOVED lines=13> */
.L_x_5647:
[----:B------:R-:W-:Y:S05]  /*57e0*/  BSYNC B2 ;  /* 0x0000000000027941 */ /* 0x000fea0003800000 */
.L_x_5646:
        /* <DEDUP_REMOVED lines=19> */
.L_x_5649:
[----:B------:R-:W-:Y:S05]  /*5920*/  BSYNC B2 ;  /* 0x0000000000027941 */ /* 0x000fea0003800000 */
.L_x_5648:
        /* <DEDUP_REMOVED lines=16> */
.L_x_5651:
[----:B------:R-:W-:Y:S05]  /*5a30*/  BSYNC B2 ;  /* 0x0000000000027941 */ /* 0x000fea0003800000 */
.L_x_5650:
        /* <DEDUP_REMOVED lines=16> */
.L_x_5653:
[----:B------:R-:W-:Y:S05]  /*5b40*/  BSYNC B2 ;  /* 0x0000000000027941 */ /* 0x000fea0003800000 */
.L_x_5652:
        /* <DEDUP_REMOVED lines=16> */
.L_x_5655:
[----:B------:R-:W-:Y:S05]  /*5c50*/  BSYNC B2 ;  /* 0x0000000000027941 */ /* 0x000fea0003800000 */
.L_x_5654:
        /* <DEDUP_REMOVED lines=16> */
.L_x_5657:
[----:B------:R-:W-:Y:S05]  /*5d60*/  BSYNC B2 ;  /* 0x0000000000027941 */ /* 0x000fea0003800000 */
.L_x_5656:
        /* <DEDUP_REMOVED lines=16> */
.L_x_5659:
[----:B------:R-:W-:Y:S05]  /*5e70*/  BSYNC B2 ;  /* 0x0000000000027941 */ /* 0x000fea0003800000 */
.L_x_5658:
        /* <DEDUP_REMOVED lines=16> */
.L_x_5661:
[----:B------:R-:W-:Y:S05]  /*5f80*/  BSYNC B2 ;  /* 0x0000000000027941 */ /* 0x000fea0003800000 */
.L_x_5660:
[----:B------:R-:W-:Y:S01]  /*5f90*/  ISETP.NE.U32.AND P3, PT, R162, RZ, PT ;  /* 0x000000ffa200720c */ /* 0x000fe20003f65070 */
[----:B------:R-:W0:Y:S01]  /*5fa0*/  @P4 LDC R2, c[0x0][0x29c] ;  /* 0x0000a700ff024b82 */ /* 0x000e220000000800 */
[----:B------:R-:W-:Y:S02]  /*5fb0*/  SEL R151, R167, R151, P5 ;  /* 0x00000097a7977207 */ /* 0x000fe40002800000 */
[----:B------:R-:W-:-:S13]  /*5fc0*/  ISETP.NE.AND.EX P3, PT, R163, RZ, PT, P3 ;  /* 0x000000ffa300720c */ /* 0x000fda0003f65330 */
[----:B------:R-:W2:Y:S01]  /*5fd0*/  @P3 LDC.64 R160, c[0x0][0x308] ;  /* 0x0000c200ffa03b82 */ /* 0x000ea20000000a00 */
[----:B0-----:R-:W-:-:S05]  /*5fe0*/  @P4 FMUL.FTZ R2, R167, R2 ;  /* 0x00000002a7024220 */ /* 0x001fca0000410000 */
[----:B------:R-:W-:-:S04]  /*5ff0*/  @P4 F2FP.BF16.F32.PACK_AB R2, RZ, R2 ;  /* 0x00000002ff02423e */ /* 0x000fc800000010ff */
[----:B------:R-:W-:Y:S01]  /*6000*/  @P4 PRMT R159, R159, 0x5410, R2 ;  /* 0x000054109f9f4816 */ /* 0x000fe20000000002 */
[----:B--2---:R-:W-:-:S05]  /*6010*/  @P3 IMAD.WIDE.U32 R160, R6, 0x20, R160 ;  /* 0x0000002006a03825 */ /* 0x004fca00078e00a0 */
[----:B------:R-:W-:Y:S04]  /*6020*/  @P3 STG.E.128 desc[UR4][R160.64], R152 ;  /* 0x00000098a0003986 */ /* 0x000fe8000c101d04 */
[----:B------:R0:W-:Y:S02]  /*6030*/  @P3 STG.E.128 desc[UR4][R160.64+0x10], R148 ;  /* 0x00001094a0003986 */ /* 0x0001e4000c101d04 */
[----:B0-----:R-:W0:Y:S02]  /*6040*/  @P4 LDC.64 R160, c[0x0][0x2f8] ;  /* 0x0000be00ffa04b82 */ /* 0x001e240000000a00 */
[----:B0-----:R-:W-:-:S05]  /*6050*/  @P4 IMAD.WIDE.U32 R160, R164, 0x10, R160 ;  /* 0x00000010a4a04825 */ /* 0x001fca00078e00a0 */
[----:B------:R0:W-:Y:S02]  /*6060*/  @P4 STG.E.128 desc[UR4][R160.64], R156 ;  /* 0x0000009ca0004986 */ /* 0x0001e4000c101d04 */
.L_x_5645:
[----:B------:R-:W-:Y:S05]  /*6070*/  BSYNC B1 ;  /* 0x0000000000017941 */ /* 0x000fea0003800000 */
.L_x_5644:
[----:B0-234-:R-:W0:Y:S02]  /*6080*/  LDC.64 R160, c[0x0][0x210] ;  /* 0x00008400ffa07b82 */ /* 0x01de240000000a00 */
[----:B0-----:R-:W-:-:S04]  /*6090*/  LEA R3, R160, R3, 0x2 ;  /* 0x00000003a0037211 */ /* 0x001fc800078e10ff */
[----:B------:R-:W-:-:S13]  /*60a0*/  ISETP.GE.AND P3, PT, R3, R161, PT ;  /* 0x000000a10300720c */ /* 0x000fda0003f66270 */
[----:B------:R-:W-:Y:S05]  /*60b0*/  @!P3 BRA `(.L_x_5662) ;  /* 0xffffffa800a4b947 */ /* 0x000fea000383ffff */
.L_x_5547:
[----:B------:R-:W-:Y:S05]  /*60c0*/  BSYNC B0 ;  /* 0x0000000000007941 */ /* 0x000fea0003800000 */
.L_x_5546:
[----:B------:R-:W0:Y:S01]  /*60d0*/  S2R R160, SR_TID.X ;  /* 0x0000000000a07919 */ /* 0x000e220000002100 */
[----:B------:R-:W-:Y:S01]  /*60e0*/  MOV R0, 0x400 ;  /* 0x0000040000007802 */ /* 0x000fe20000000f00 */
[----:B------:R-:W-:Y:S05]  /*60f0*/  WARPSYNC.ALL ;  /* 0x0000000000007948 */ /* 0x000fea0003800000 */
[----:B------:R-:W2:Y:S01]  /*6100*/  S2R R3, SR_CgaCtaId ;  /* 0x0000000000037919 */ /* 0x000ea20000008800 */
[----:B------:R-:W-:Y:S01]  /*6110*/  ULDC.64 UR6, c[0x0][0x2d8] ;  /* 0x0000b60000067ab9 */ /* 0x000fe20000000a00 */
[----:B------:R-:W-:Y:S01]  /*6120*/  ULDC.64 UR10, c[0x0][0x2d0] ;  /* 0x0000b400000a7ab9 */ /* 0x000fe20000000a00 */
[----:B0-----:R-:W-:-:S05]  /*6130*/  SHF.R.U32.HI R7, RZ, 0x5, R160 ;  /* 0x00000005ff077819 */ /* 0x001fca00000116a0 */
[----:B------:R-:W-:Y:S01]  /*6140*/  IMAD R4, R7, 0xa0, R4 ;  /* 0x000000a007047824 */ /* 0x000fe200078e0204 */
[----:B--2---:R-:W-:-:S04]  /*6150*/  LEA R3, R3, R0, 0x18 ;  /* 0x0000000003037211 */ /* 0x004fc800078ec0ff */
[----:B------:R-:W-:Y:S01]  /*6160*/  LEA R0, R160, R3, 0x2 ;  /* 0x00000003a0007211 */ /* 0x000fe200078e10ff */
[----:B------:R-:W-:-:S05]  /*6170*/  IMAD R4, R4, 0x20, R3 ;  /* 0x0000002004047824 */ /* 0x000fca00078e0203 */
        /* <DEDUP_REMOVED lines=13> */
[----:B-----5:R-:W3:Y:S04]  /*6250*/  LDS R15, [R0+0x1400] ;  /* 0x00140000000f7984 */ /* 0x020ee80000000800 */
[----:B------:R-:W4:Y:S04]  /*6260*/  LDS R3, [R0+0x200] ;  /* 0x0002000000037984 */ /* 0x000f280000000800 */
[----:B------:R-:W1:Y:S04]  /*6270*/  LDS R14, [R0+0x1600] ;  /* 0x00160000000e7984 */ /* 0x000e680000000800 */
[----:B------:R-:W1:Y:S04]  /*6280*/  LDS R6, [R0+0x400] ;  /* 0x0004000000067984 */ /* 0x000e680000000800 */
[----:B------:R-:W1:Y:S04]  /*6290*/  LDS R17, [R0+0x1800] ;  /* 0x0018000000117984 */ /* 0x000e680000000800 */
[----:B------:R-:W1:Y:S04]  /*62a0*/  LDS R7, [R0+0x600] ;  /* 0x0006000000077984 */ /* 0x000e680000000800 */
[----:B------:R-:W1:Y:S04]  /*62b0*/  LDS R16, [R0+0x1a00] ;  /* 0x001a000000107984 */ /* 0x000e680000000800 */
[----:B------:R-:W1:Y:S04]  /*62c0*/  LDS R8, [R0+0x800] ;  /* 0x0008000000087984 */ /* 0x000e680000000800 */
[----:B------:R-:W1:Y:S04]  /*62d0*/  LDS R19, [R0+0x1c00] ;  /* 0x001c000000137984 */ /* 0x000e680000000800 */
[----:B------:R-:W1:Y:S01]  /*62e0*/  LDS R9, [R0+0xa00] ;  /* 0x000a000000097984 */ /* 0x000e620000000800 */
[----:B--2---:R-:W-:-:S03]  /*62f0*/  FADD.FTZ R2, RZ, R2 ;  /* 0x00000002ff027221 */ /* 0x004fc60000010000 */
[----:B------:R-:W2:Y:S01]  /*6300*/  LDS R18, [R0+0x1e00] ;  /* 0x001e000000127984 */ /* 0x000ea20000000800 */
[----:B---3--:R-:W-:Y:S01]  /*6310*/  FADD.FTZ R2, R2, R15 ;  /* 0x0000000f02027221 */ /* 0x008fe20000010000 */
[----:B0-----:R-:W-:Y:S02]  /*6320*/  IMAD R15, R76, R5, RZ ;  /* 0x000000054c0f7224 */ /* 0x001fe400078e02ff */
[----:B------:R-:W0:Y:S01]  /*6330*/  LDS R10, [R0+0xc00] ;  /* 0x000c0000000a7984 */ /* 0x000e220000000800 */
[----:B----4-:R-:W-:Y:S02]  /*6340*/  FADD.FTZ R3, RZ, R3 ;  /* 0x00000003ff037221 */ /* 0x010fe40000010000 */
[----:B------:R-:W-:Y:S01]  /*6350*/  IADD3 R15, P0, R15, R160, RZ ;  /* 0x000000a00f0f7210 */ /* 0x000fe20007f1e0ff */
[----:B------:R-:W3:Y:S01]  /*6360*/  LDS R21, [R0+0x2000] ;  /* 0x0020000000157984 */ /* 0x000ee20000000800 */
[----:B-1----:R-:W-:-:S03]  /*6370*/  FADD.FTZ R3, R3, R14 ;  /* 0x0000000e03037221 */ /* 0x002fc60000010000 */
[----:B------:R-:W1:Y:S01]  /*6380*/  LDS R11, [R0+0xe00] ;  /* 0x000e0000000b7984 */ /* 0x000e620000000800 */
        /* <DEDUP_REMOVED lines=16> */
[----:B0-----:R-:W-:-:S03]  /*6490*/  FADD.FTZ R10, RZ, R10 ;  /* 0x0000000aff0a7221 */ /* 0x001fc60000010000 */
[----:B------:R-:W0:Y:S01]  /*64a0*/  LDS R26, [R0+0x2e00] ;  /* 0x002e0000001a7984 */ /* 0x000e220000000800 */
[----:B---3--:R-:W-:-:S03]  /*64b0*/  FADD.FTZ R10, R10, R21 ;  /* 0x000000150a0a7221 */ /* 0x008fc60000010000 */
[----:B------:R-:W3:Y:S01]  /*64c0*/  LDS R45, [R0+0x3000] ;  /* 0x00300000002d7984 */ /* 0x000ee20000000800 */
[----:B-1----:R-:W-:-:S03]  /*64d0*/  FADD.FTZ R11, RZ, R11 ;  /* 0x0000000bff0b7221 */ /* 0x002fc60000010000 */
[----:B------:R-:W1:Y:S01]  /*64e0*/  LDS R44, [R0+0x3200] ;  /* 0x00320000002c7984 */ /* 0x000e620000000800 */
        /* <DEDUP_REMOVED lines=12> */
[----:B------:R-:W-:Y:S01]  /*65b0*/  FADD.FTZ R3, R3, R24 ;  /* 0x0000001803037221 */ /* 0x000fe20000010000 */
[----:B------:R-:W-:Y:S02]  /*65c0*/  IADD3.X R24, RZ, RZ, RZ, P0, !PT ;  /* 0x000000ffff187210 */ /* 0x000fe400007fe4ff */
[----:B------:R-:W4:Y:S01]  /*65d0*/  LDS R69, [R0+0x4000] ;  /* 0x0040000000457984 */ /* 0x000f220000000800 */
[----:B--2---:R-:W-:-:S03]  /*65e0*/  FADD.FTZ R6, R6, R27 ;  /* 0x0000001b06067221 */ /* 0x004fc60000010000 */
[----:B------:R-:W2:Y:S01]  /*65f0*/  LDS R68, [R0+0x4200] ;  /* 0x0042000000447984 */ /* 0x000ea20000000800 */
[----:B0-----:R-:W-:-:S03]  /*6600*/  FADD.FTZ R7, R7, R26 ;  /* 0x0000001a07077221 */ /* 0x001fc60000010000 */
[----:B------:R-:W0:Y:S01]  /*6610*/  LDS R71, [R0+0x4400] ;  /* 0x0044000000477984 */ /* 0x000e220000000800 */
[----:B---3--:R-:W-:-:S03]  /*6620*/  FADD.FTZ R8, R8, R45 ;  /* 0x0000002d08087221 */ /* 0x008fc60000010000 */
[----:B------:R-:W3:Y:S01]  /*6630*/  LDS R70, [R0+0x4600] ;  /* 0x0046000000467984 */ /* 0x000ee20000000800 */
[----:B-1----:R-:W-:-:S03]  /*6640*/  FADD.FTZ R9, R9, R44 ;  /* 0x0000002c09097221 */ /* 0x002fc60000010000 */
[----:B------:R-:W1:Y:S01]  /*6650*/  LDS R73, [R0+0x4800] ;  /* 0x0048000000497984 */ /* 0x000e620000000800 */
        /* <DEDUP_REMOVED lines=11> */
[----:B0-----:R-:W-:Y:S01]  /*6710*/  FADD.FTZ R71, R8, R71 ;  /* 0x0000004708477221 */ /* 0x001fe20000010000 */
[----:B---3--:R-:W-:Y:S01]  /*6720*/  FADD.FTZ R9, R9, R70 ;  /* 0x0000004609097221 */ /* 0x008fe20000010000 */
[----:B------:R-:W-:Y:S01]  /*6730*/  STS.128 [R4], R28 ;  /* 0x0000001c04007388 */ /* 0x000fe20000000c00 */
[----:B-1----:R-:W-:-:S03]  /*6740*/  FADD.FTZ R73, R10, R73 ;  /* 0x000000490a497221 */ /* 0x002fc60000010000 */
[----:B------:R0:W-:Y:S01]  /*6750*/  STS.128 [R4+0x10], R32 ;  /* 0x0000102004007388 */ /* 0x0001e20000000c00 */
[----:B----4-:R-:W-:-:S03]  /*6760*/  FADD.FTZ R11, R11, R72 ;  /* 0x000000480b0b7221 */ /* 0x010fc60000010000 */
[----:B------:R1:W-:Y:S01]  /*6770*/  STS.128 [R4+0x400], R36 ;  /* 0x0004002404007388 */ /* 0x0003e20000000c00 */
[----:B------:R-:W-:-:S03]  /*6780*/  FADD.FTZ R75, R12, R75 ;  /* 0x0000004b0c4b7221 */ /* 0x000fc60000010000 */
[----:B------:R2:W-:Y:S01]  /*6790*/  STS.128 [R4+0x410], R40 ;  /* 0x0004102804007388 */ /* 0x0005e20000000c00 */
[----:B------:R-:W-:-:S03]  /*67a0*/  FADD.FTZ R13, R13, R74 ;  /* 0x0000004a0d0d7221 */ /* 0x000fc60000010000 */
[----:B------:R-:W-:Y:S04]  /*67b0*/  STS.128 [R4+0x800], R84 ;  /* 0x0008005404007388 */ /* 0x000fe80000000c00 */
[----:B------:R-:W-:Y:S01]  /*67c0*/  STS.128 [R4+0x810], R88 ;  /* 0x0008105804007388 */ /* 0x000fe20000000c00 */
[----:B0-----:R-:W-:-:S03]  /*67d0*/  IADD3 R34, R5, 0x7f, -R160 ;  /* 0x0000007f05227810 */ /* 0x001fc60007ffe8a0 */
[----:B------:R-:W-:Y:S01]  /*67e0*/  STS.128 [R4+0xc00], R48 ;  /* 0x000c003004007388 */ /* 0x000fe20000000c00 */
[C---:B-1----:R-:W-:Y:S02]  /*67f0*/  SHF.L.U64.HI R39, R15.reuse, 0x2, R24 ;  /* 0x000000020f277819 */ /* 0x042fe40000010218 */
[----:B------:R-:W-:Y:S01]  /*6800*/  SHF.L.U32 R24, R15, 0x2, RZ ;  /* 0x000000020f187819 */ /* 0x000fe200000006ff */
[----:B------:R-:W-:Y:S01]  /*6810*/  STS.128 [R4+0xc10], R52 ;  /* 0x000c103404007388 */ /* 0x000fe20000000c00 */
[----:B------:R-:W-:Y:S01]  /*6820*/  LOP3.LUT P0, RZ, R34, 0xffffff80, RZ, 0xc0, !PT ;  /* 0xffffff8022ff7812 */ /* 0x000fe2000780c0ff */
[----:B------:R-:W-:Y:S01]  /*6830*/  FADD.FTZ R15, R3, R66 ;  /* 0x00000042030f7221 */ /* 0x000fe20000010000 */
[----:B------:R-:W-:Y:S01]  /*6840*/  IADD3 R36, P1, R24, UR6, RZ ;  /* 0x0000000618247c10 */ /* 0x000fe2000ff3e0ff */
[----:B------:R-:W-:Y:S01]  /*6850*/  STS.128 [R4+0x1000], R56 ;  /* 0x0010003804007388 */ /* 0x000fe20000000c00 */
[----:B------:R-:W-:Y:S02]  /*6860*/  ISETP.GE.U32.AND P5, PT, R34, 0x180, PT ;  /* 0x000001802200780c */ /* 0x000fe40003fa6070 */
[----:B--2---:R-:W-:Y:S01]  /*6870*/  IADD3.X R41, R39, UR7, RZ, P1, !PT ;  /* 0x0000000727297c10 */ /* 0x004fe20008ffe4ff */
[----:B------:R-:W-:Y:S01]  /*6880*/  STS.128 [R4+0x1010], R60 ;  /* 0x0010103c04007388 */ /* 0x000fe20000000c00 */
[----:B------:R-:W-:Y:S01]  /*6890*/  BAR.SYNC.DEFER_BLOCKING 0x0 ;  /* 0x0000000000007b1d */ /* 0x000fe20000010000 */
[----:B------:R-:W-:-:S04]  /*68a0*/  IADD3 R24, P1, R24, UR10, RZ ;  /* 0x0000000a18187c10 */ /* 0x000fc8000ff3e0ff */
[----:B------:R-:W-:Y:S01]  /*68b0*/  @P0 IMAD.MOV.U32 R2, RZ, RZ, R36 ;  /* 0x000000ffff020224 */ /* 0x000fe200078e0024 */
[----:B------:R-:W-:Y:S02]  /*68c0*/  @P0 MOV R3, R41 ;  /* 0x0000002900030202 */ /* 0x000fe40000000f00 */
[----:B------:R-:W-:Y:S02]  /*68d0*/  IADD3.X R39, R39, UR11, RZ, P1, !PT ;  /* 0x0000000b27277c10 */ /* 0x000fe40008ffe4ff */
[----:B------:R-:W-:Y:S02]  /*68e0*/  ISETP.GE.U32.AND P1, PT, R34, 0x100, PT ;  /* 0x000001002200780c */ /* 0x000fe40003f26070 */
[----:B------:R-:W-:Y:S02]  /*68f0*/  @P0 IADD3 R36, P2, R36, 0x200, RZ ;  /* 0x0000020024240810 */ /* 0x000fe40007f5e0ff */
[----:B------:R-:W-:-:S03]  /*6900*/  ISETP.GE.U32.AND P4, PT, R34, 0x280, PT ;  /* 0x000002802200780c */ /* 0x000fc60003f86070 */
[----:B------:R-:W-:Y:S01]  /*6910*/  @P0 IMAD.X R41, RZ, RZ, R41, P2 ;  /* 0x000000ffff290224 */ /* 0x000fe200010e0629 */
        /* <DEDUP_REMOVED lines=14> */
[----:B------:R-:W-:Y:S01]  /*6a00*/  LDS R27, [R0+0x2e00] ;  /* 0x002e0000001b7984 */ /* 0x000fe20000000800 */
[----:B--2---:R-:W-:-:S03]  /*6a10*/  FADD.FTZ R28, R28, R35 ;  /* 0x000000231c1c7221 */ /* 0x004fc60000010000 */
[----:B------:R-:W-:Y:S01]  /*6a20*/  LDS R31, [R0+0x4200] ;  /* 0x00420000001f7984 */ /* 0x000fe20000000800 */
[----:B---3--:R-:W-:Y:S01]  /*6a30*/  FADD.FTZ R37, R28, R37 ;  /* 0x000000251c257221 */ /* 0x008fe20000010000 */
[----:B----4-:R-:W-:Y:S02]  /*6a40*/  FADD.FTZ R29, RZ, R29 ;  /* 0x0000001dff1d7221 */ /* 0x010fe40000010000 */
[----:B------:R-:W-:Y:S02]  /*6a50*/  LDS R25, [R0+0x1c00] ;  /* 0x001c000000197984 */ /* 0x000fe40000000800 */
[----:B------:R-:W-:Y:S02]  /*6a60*/  FADD.FTZ R29, R29, R30 ;  /* 0x0000001e1d1d7221 */ /* 0x000fe40000010000 */
[----:B------:R1:W-:Y:S01]  /*6a70*/  @P0 STG.E desc[UR4][R2.64], R37 ;  /* 0x0000002502000986 */ /* 0x0003e2000c101904 */
[----:B------:R-:W-:-:S03]  /*6a80*/  FADD.FTZ R4, RZ, R4 ;  /* 0x00000004ff047221 */ /* 0x000fc60000010000 */
[----:B------:R-:W-:Y:S01]  /*6a90*/  LDS R21, [R0+0x4400] ;  /* 0x0044000000157984 */ /* 0x000fe20000000800 */
[----:B------:R-:W-:-:S03]  /*6aa0*/  FADD.FTZ R29, R29, R32 ;  /* 0x000000201d1d7221 */ /* 0x000fc60000010000 */
[----:B------:R-:W-:Y:S01]  /*6ab0*/  LDS R18, [R0+0x1e00] ;  /* 0x001e000000127984 */ /* 0x000fe20000000800 */
[----:B------:R-:W-:Y:S01]  /*6ac0*/  FADD.FTZ R4, R4, R33 ;  /* 0x0000002104047221 */ /* 0x000fe20000010000 */
[----:B-1----:R-:W-:Y:S02]  /*6ad0*/  @P0 MOV R2, R24 ;  /* 0x0000001800020202 */ /* 0x002fe40000000f00 */
[----:B------:R-:W-:Y:S01]  /*6ae0*/  LDS R20, [R0+0x3200] ;  /* 0x0032000000147984 */ /* 0x000fe20000000800 */
[-C--:B------:R-:W-:Y:S01]  /*6af0*/  @P0 MOV R3, R39.reuse ;  /* 0x0000002700030202 */ /* 0x080fe20000000f00 */
[----:B------:R-:W-:Y:S01]  /*6b00*/  FADD.FTZ R29, R29, R14 ;  /* 0x0000000e1d1d7221 */ /* 0x000fe20000010000 */
[----:B------:R-:W-:Y:S01]  /*6b10*/  @P0 IADD3 R24, P3, R24, 0x200, RZ ;  /* 0x0000020018180810 */ /* 0x000fe20007f7e0ff */
[----:B------:R-:W1:Y:S01]  /*6b20*/  LDS R14, [R0+0x800] ;  /* 0x00080000000e7984 */ /* 0x000e620000000800 */
[----:B------:R-:W-:Y:S02]  /*6b30*/  FADD.FTZ R6, R4, R5 ;  /* 0x0000000504067221 */ /* 0x000fe40000010000 */
[----:B------:R-:W-:Y:S01]  /*6b40*/  @P0 IADD3.X R39, RZ, R39, RZ, P3, !PT ;  /* 0x00000027ff270210 */ /* 0x000fe20001ffe4ff */
[----:B------:R2:W-:Y:S01]  /*6b50*/  @P0 STG.E desc[UR4][R2.64], R67 ;  /* 0x0000004302000986 */ /* 0x0005e2000c101904 */
[----:B------:R-:W-:-:S02]  /*6b60*/  @P1 IMAD.MOV.U32 R4, RZ, RZ, R24 ;  /* 0x000000ffff041224 */ /* 0x000fc400078e0018 */
[----:B0-----:R-:W-:Y:S01]  /*6b70*/  FADD.FTZ R17, R6, R17 ;  /* 0x0000001106117221 */ /* 0x001fe20000010000 */
[-C--:B------:R-:W-:Y:S01]  /*6b80*/  @P1 MOV R5, R39.reuse ;  /* 0x0000002700051202 */ /* 0x080fe20000000f00 */
[----:B------:R-:W0:Y:S01]  /*6b90*/  LDS R6, [R0+0x600] ;  /* 0x0006000000067984 */ /* 0x000e220000000800 */
[----:B------:R-:W-:Y:S02]  /*6ba0*/  @P1 IADD3 R24, P2, R24, 0x200, RZ ;  /* 0x0000020018181810 */ /* 0x000fe40007f5e0ff */
[C---:B------:R-:W-:Y:S01]  /*6bb0*/  ISETP.GE.U32.AND P3, PT, R34.reuse, 0x300, PT ;  /* 0x000003002200780c */ /* 0x040fe20003f66070 */
[----:B------:R-:W-:Y:S01]  /*6bc0*/  LDS R22, [R0+0x4600] ;  /* 0x0046000000167984 */ /* 0x000fe20000000800 */
[----:B------:R-:W-:Y:S02]  /*6bd0*/  @P1 IADD3.X R39, RZ, R39, RZ, P2, !PT ;  /* 0x00000027ff271210 */ /* 0x000fe400017fe4ff */
[----:B------:R-:W-:Y:S01]  /*6be0*/  ISETP.GE.U32.AND P2, PT, R34, 0x380, PT ;  /* 0x000003802200780c */ /* 0x000fe20003f46070 */
[----:B------:R-:W3:Y:S01]  /*6bf0*/  LDS R16, [R0+0xc00] ;  /* 0x000c000000107984 */ /* 0x000ee20000000800 */
[----:B--2---:R-:W-:-:S02]  /*6c00*/  @P1 MOV R2, R36 ;  /* 0x0000002400021202 */ /* 0x004fc40000000f00 */
[----:B------:R-:W-:Y:S01]  /*6c10*/  @P1 IADD3 R36, P0, R36, 0x200, RZ ;  /* 0x0000020024241810 */ /* 0x000fe20007f1e0ff */
[----:B------:R-:W-:Y:S01]  /*6c20*/  LDS R23, [R0+0x3400] ;  /* 0x0034000000177984 */ /* 0x000fe20000000800 */
[-C--:B------:R-:W-:Y:S02]  /*6c30*/  @P1 MOV R3, R41.reuse ;  /* 0x0000002900031202 */ /* 0x080fe40000000f00 */
[----:B------:R-:W-:Y:S01]  /*6c40*/  @P1 IADD3.X R41, RZ, R41, RZ, P0, !PT ;  /* 0x00000029ff291210 */ /* 0x000fe200007fe4ff */
[----:B------:R-:W-:Y:S01]  /*6c50*/  LDS R33, [R0+0x4800] ;  /* 0x0048000000217984 */ /* 0x000fe20000000800 */
[----:B------:R-:W-:-:S03]  /*6c60*/  ISETP.GE.U32.AND P0, PT, R34, 0x200, PT ;  /* 0x000002002200780c */ /* 0x000fc60003f06070 */
[----:B------:R2:W-:Y:S04]  /*6c70*/  @P1 STG.E desc[UR4][R2.64], R29 ;  /* 0x0000001d02001986 */ /* 0x0005e8000c101904 */
[----:B------:R-:W-:Y:S04]  /*6c80*/  @P1 STG.E desc[UR4][R4.64], R15 ;  /* 0x0000000f04001986 */ /* 0x000fe8000c101904 */
[----:B------:R-:W4:Y:S01]  /*6c90*/  LDS R29, [R0+0x3000] ;  /* 0x00300000001d7984 */ /* 0x000f220000000800 */
[----:B--2---:R-:W-:Y:S01]  /*6ca0*/  @P5 IMAD.MOV.U32 R2, RZ, RZ, R36 ;  /* 0x000000ffff025224 */ /* 0x004fe200078e0024 */
[----:B------:R-:W-:-:S02]  /*6cb0*/  @P5 MOV R3, R41 ;  /* 0x0000002900035202 */ /* 0x000fc40000000f00 */
[----:B------:R-:W2:Y:S01]  /*6cc0*/  LDS R15, [R0+0xa00] ;  /* 0x000a0000000f7984 */ /* 0x000ea20000000800 */
[----:B------:R-:W-:Y:S01]  /*6cd0*/  @P5 IADD3 R36, P1, R36, 0x200, RZ ;  /* 0x0000020024245810 */ /* 0x000fe20007f3e0ff */
[----:B-1----:R-:W-:Y:S02]  /*6ce0*/  FADD.FTZ R14, RZ, R14 ;  /* 0x0000000eff0e7221 */ /* 0x002fe40000010000 */
[----:B------:R1:W-:Y:S01]  /*6cf0*/  @P5 STG.E desc[UR4][R2.64], R17 ;  /* 0x0000001102005986 */ /* 0x0003e2000c101904 */
[----:B0-----:R-:W-:Y:S01]  /*6d00*/  FADD.FTZ R6, RZ, R6 ;  /* 0x00000006ff067221 */ /* 0x001fe20000010000 */
[----:B------:R-:W-:Y:S02]  /*6d10*/  @P5 IMAD.X R41, RZ, RZ, R41, P1 ;  /* 0x000000ffff295224 */ /* 0x000fe400008e0629 */
[----:B------:R-:W0:Y:S01]  /*6d20*/  LDS R17, [R0+0x1a00] ;  /* 0x001a000000117984 */ /* 0x000e220000000800 */
[----:B------:R-:W-:Y:S01]  /*6d30*/  FADD.FTZ R14, R14, R25 ;  /* 0x000000190e0e7221 */ /* 0x000fe20000010000 */
[----:B------:R-:W-:-:S02]  /*6d40*/  ISETP.GE.U32.AND P1, PT, R34, 0x400, PT ;  /* 0x000004002200780c */ /* 0x000fc40003f26070 */
[----:B------:R-:W-:Y:S01]  /*6d50*/  LDS R19, [R0+0x2200] ;  /* 0x0022000000137984 */ /* 0x000fe20000000800 */
[----:B---3--:R-:W-:Y:S01]  /*6d60*/  FADD.FTZ R16, RZ, R16 ;  /* 0x00000010ff107221 */ /* 0x008fe20000010000 */
[----:B-1----:R-:W-:Y:S02]  /*6d70*/  @P5 MOV R2, R24 ;  /* 0x0000001800025202 */ /* 0x002fe40000000f00 */
[----:B------:R-:W-:Y:S01]  /*6d80*/  LDS R25, [R0+0x3600] ;  /* 0x0036000000197984 */ /* 0x000fe20000000800 */
[-C--:B------:R-:W-:Y:S02]  /*6d90*/  @P5 MOV R3, R39.reuse ;  /* 0x0000002700035202 */ /* 0x080fe40000000f00 */
[----:B------:R-:W-:Y:S01]  /*6da0*/  @P5 IADD3 R24, P6, R24, 0x200, RZ ;  /* 0x0000020018185810 */ /* 0x000fe20007fde0ff */
[----:B------:R-:W1:Y:S03]  /*6db0*/  LDS R8, [R0+0x1000] ;  /* 0x0010000000087984 */ /* 0x000e660000000800 */
[----:B------:R-:W-:Y:S01]  /*6dc0*/  @P5 IADD3.X R39, RZ, R39, RZ, P6, !PT ;  /* 0x00000027ff275210 */ /* 0x000fe200037fe4ff */
[----:B------:R3:W-:Y:S01]  /*6dd0*/  @P5 STG.E desc[UR4][R2.64], R69 ;  /* 0x0000004502005986 */ /* 0x0007e2000c101904 */
[----:B------:R-:W-:Y:S01]  /*6de0*/  @P0 IMAD.MOV.U32 R4, RZ, RZ, R24 ;  /* 0x000000ffff040224 */ /* 0x000fe200078e0018 */
[----:B------:R-:W-:-:S02]  /*6df0*/  ISETP.GE.U32.AND P5, PT, R34, 0x480, PT ;  /* 0x000004802200780c */ /* 0x000fc40003fa6070 */
[----:B------:R-:W-:Y:S01]  /*6e00*/  @P0 MOV R5, R39 ;  /* 0x0000002700050202 */ /* 0x000fe20000000f00 */
[----:B------:R-:W-:Y:S01]  /*6e10*/  LDS R35, [R0+0x4a00] ;  /* 0x004a000000237984 */ /* 0x000fe20000000800 */
[----:B----4-:R-:W-:-:S03]  /*6e20*/  FADD.FTZ R14, R14, R29 ;  /* 0x0000001d0e0e7221 */ /* 0x010fc60000010000 */
[----:B------:R-:W-:Y:S01]  /*6e30*/  LDS R10, [R0+0x2600] ;  /* 0x00260000000a7984 */ /* 0x000fe20000000800 */
[----:B---3--:R-:W-:Y:S01]  /*6e40*/  @P0 MOV R2, R36 ;  /* 0x0000002400020202 */ /* 0x008fe20000000f00 */
[----:B------:R-:W-:Y:S01]  /*6e50*/  FADD.FTZ R29, R14, R21 ;  /* 0x000000150e1d7221 */ /* 0x000fe20000010000 */
[----:B------:R-:W-:Y:S01]  /*6e60*/  @P0 IADD3 R36, P6, R36, 0x200, RZ ;  /* 0x0000020024240810 */ /* 0x000fe20007fde0ff */
[----:B--2---:R-:W-:Y:S01]  /*6e70*/  FADD.FTZ R15, RZ, R15 ;  /* 0x0000000fff0f7221 */ /* 0x004fe20000010000 */
[-C--:B------:R-:W-:Y:S01]  /*6e80*/  @P0 MOV R3, R41.reuse ;  /* 0x0000002900030202 */ /* 0x080fe20000000f00 */
[----:B------:R-:W2:Y:S01]  /*6e90*/  LDS R21, [R0+0x2400] ;  /* 0x0024000000157984 */ /* 0x000ea20000000800 */
[----:B------:R-:W-:Y:S01]  /*6ea0*/  @P0 IADD3.X R41, RZ, R41, RZ, P6, !PT ;  /* 0x00000029ff290210 */ /* 0x000fe200037fe4ff */
[----:B------:R-:W-:Y:S01]  /*6eb0*/  FADD.FTZ R15, R15, R18 ;  /* 0x000000120f0f7221 */ /* 0x000fe20000010000 */
[----:B------:R-:W-:Y:S01]  /*6ec0*/  @P0 IADD3 R24, P6, R24, 0x200, RZ ;  /* 0x0000020018180810 */ /* 0x000fe20007fde0ff */
[----:B0-----:R-:W-:-:S03]  /*6ed0*/  FADD.FTZ R6, R6, R17 ;  /* 0x0000001106067221 */ /* 0x001fc60000010000 */
[----:B------:R-:W-:Y:S01]  /*6ee0*/  @P0 IADD3.X R39, RZ, R39, RZ, P6, !PT ;  /* 0x00000027ff270210 */ /* 0x000fe200037fe4ff */
[----:B------:R-:W0:Y:S01]  /*6ef0*/  LDS R17, [R0+0x2000] ;  /* 0x0020000000117984 */ /* 0x000e220000000800 */
[----:B------:R-:W-:Y:S01]  /*6f00*/  FADD.FTZ R15, R15, R20 ;  /* 0x000000140f0f7221 */ /* 0x000fe20000010000 */
[----:B------:R-:W-:Y:S01]  /*6f10*/  FADD.FTZ R6, R6, R27 ;  /* 0x0000001b06067221 */ /* 0x000fe20000010000 */
[----:B------:R-:W-:Y:S01]  /*6f20*/  ISETP.GE.U32.AND P6, PT, R34, 0x500, PT ;  /* 0x000005002200780c */ /* 0x000fe20003fc6070 */
[----:B------:R-:W3:Y:S02]  /*6f30*/  LDS R27, [R0+0x3800] ;  /* 0x00380000001b7984 */ /* 0x000ee40000000800 */
[----:B------:R-:W-:Y:S02]  /*6f40*/  FADD.FTZ R31, R6, R31 ;  /* 0x0000001f061f7221 */ /* 0x000fe40000010000 */
[----:B------:R-:W4:Y:S01]  /*6f50*/  LDS R6, [R0+0xe00] ;  /* 0x000e000000067984 */ /* 0x000f220000000800 */
[----:B-1----:R-:W-:-:S03]  /*6f60*/  FADD.FTZ R8, RZ, R8 ;  /* 0x00000008ff087221 */ /* 0x002fc60000010000 */
[----:B------:R1:W-:Y:S04]  /*6f70*/  @P0 STG.E desc[UR4][R2.64], R31 ;  /* 0x0000001f02000986 */ /* 0x0003e8000c101904 */
[----:B------:R2:W-:Y:S04]  /*6f80*/  @P0 STG.E desc[UR4][R4.64], R7 ;  /* 0x0000000704000986 */ /* 0x0005e8000c101904 */
[----:B------:R-:W4:Y:S01]  /*6f90*/  LDS R7, [R0+0x1200] ;  /* 0x0012000000077984 */ /* 0x000f220000000800 */
[----:B-1----:R-:W-:Y:S01]  /*6fa0*/  @P4 IMAD.MOV.U32 R2, RZ, RZ, R36 ;  /* 0x000000ffff024224 */ /* 0x002fe200078e0024 */
[----:B------:R-:W-:-:S02]  /*6fb0*/  @P4 MOV R3, R41 ;  /* 0x0000002900034202 */ /* 0x000fc40000000f00 */
[----:B------:R-:W-:Y:S01]  /*6fc0*/  @P4 IADD3 R36, P0, R36, 0x200, RZ ;  /* 0x0000020024244810 */ /* 0x000fe20007f1e0ff */
[----:B--2---:R-:W-:Y:S02]  /*6fd0*/  FADD.FTZ R5, R15, R22 ;  /* 0x000000160f057221 */ /* 0x004fe40000010000 */
[----:B------:R1:W-:Y:S02]  /*6fe0*/  @P4 STG.E desc[UR4][R2.64], R29 ;  /* 0x0000001d02004986 */ /* 0x0003e4000c101904 */
[----:B------:R-:W-:Y:S02]  /*6ff0*/  @P4 IMAD.X R41, RZ, RZ, R41, P0 ;  /* 0x000000ffff294224 */ /* 0x000fe400000e0629 */
[----:B------:R-:W-:Y:S01]  /*7000*/  FADD.FTZ R8, R8, R21 ;  /* 0x0000001508087221 */ /* 0x000fe20000010000 */
[----:B------:R-:W2:Y:S04]  /*7010*/  LDS R29, [R0+0x4c00] ;  /* 0x004c0000001d7984 */ /* 0x000ea80000000800 */
[----:B------:R-:W2:Y:S01]  /*7020*/  LDS R15, [R0+0x3a00] ;  /* 0x003a0000000f7984 */ /* 0x000ea20000000800 */
[----:B0-----:R-:W-:Y:S01]  /*7030*/  FADD.FTZ R16, R16, R17 ;  /* 0x0000001110107221 */ /* 0x001fe20000010000 */
[----:B-1----:R-:W-:-:S02]  /*7040*/  @P4 MOV R2, R24 ;  /* 0x0000001800024202 */ /* 0x002fc40000000f00 */
        /* <DEDUP_REMOVED lines=12> */
[----:B-1----:R-:W-:Y:S01]  /*7110*/  @P3 MOV R2, R36 ;  /* 0x0000002400023202 */ /* 0x002fe20000000f00 */
[----:B------:R-:W-:Y:S01]  /*7120*/  FADD.FTZ R7, RZ, R7 ;  /* 0x00000007ff077221 */ /* 0x000fe20000010000 */
[-C--:B------:R-:W-:Y:S02]  /*7130*/  @P3 MOV R3, R41.reuse ;  /* 0x0000002900033202 */ /* 0x080fe40000000f00 */
[----:B------:R-:W-:Y:S01]  /*7140*/  @P3 IADD3 R36, P0, R36, 0x200, RZ ;  /* 0x0000020024243810 */ /* 0x000fe20007f1e0ff */
[----:B------:R-:W-:Y:S02]  /*7150*/  FADD.FTZ R10, R7, R10 ;  /* 0x0000000a070a7221 */ /* 0x000fe40000010000 */
[----:B------:R1:W-:Y:S01]  /*7160*/  @P3 STG.E desc[UR4][R2.64], R5 ;  /* 0x0000000502003986 */ /* 0x0003e2000c101904 */
[----:B------:R-:W-:Y:S01]  /*7170*/  @P3 IADD3.X R41, RZ, R41, RZ, P0, !PT ;  /* 0x00000029ff293210 */ /* 0x000fe200007fe4ff */
[----:B--2---:R-:W-:Y:S01]  /*7180*/  FADD.FTZ R29, R8, R29 ;  /* 0x0000001d081d7221 */ /* 0x004fe20000010000 */
[----:B------:R-:W-:Y:S01]  /*7190*/  FADD.FTZ R10, R10, R15 ;  /* 0x0000000f0a0a7221 */ /* 0x000fe20000010000 */
[----:B-1----:R-:W-:Y:S01]  /*71a0*/  @P3 IMAD.MOV.U32 R2, RZ, RZ, R24 ;  /* 0x000000ffff023224 */ /* 0x002fe200078e0018 */
[----:B------:R-:W-:-:S02]  /*71b0*/  @P3 MOV R3, R39 ;  /* 0x0000002700033202 */ /* 0x000fc40000000f00 */
[----:B------:R-:W-:Y:S01]  /*71c0*/  @P3 IADD3 R24, P4, R24, 0x200, RZ ;  /* 0x0000020018183810 */ /* 0x000fe20007f9e0ff */
[----:B0-----:R-:W-:Y:S02]  /*71d0*/  FADD.FTZ R17, R10, R17 ;  /* 0x000000110a117221 */ /* 0x001fe40000010000 */
[----:B------:R0:W-:Y:S01]  /*71e0*/  @P3 STG.E desc[UR4][R2.64], R9 ;  /* 0x0000000902003986 */ /* 0x0001e2000c101904 */
[----:B------:R-:W-:Y:S01]  /*71f0*/  @P3 IADD3.X R39, RZ, R39, RZ, P4, !PT ;  /* 0x00000027ff273210 */ /* 0x000fe200027fe4ff */
[----:B0-----:R-:W-:Y:S01]  /*7200*/  @P2 IMAD.MOV.U32 R2, RZ, RZ, R36 ;  /* 0x000000ffff022224 */ /* 0x001fe200078e0024 */
        /* <DEDUP_REMOVED lines=8> */
[----:B------:R-:W-:Y:S01]  /*7290*/  @P2 IADD3.X R39, RZ, R39, RZ, P3, !PT ;  /* 0x00000027ff272210 */ /* 0x000fe20001ffe4ff */
[----:B------:R-:W-:Y:S01]  /*72a0*/  @P1 IMAD.MOV.U32 R4, RZ, RZ, R24 ;  /* 0x000000ffff041224 */ /* 0x000fe200078e0018 */
[----:B------:R-:W-:Y:S02]  /*72b0*/  @P1 IADD3 R24, P2, R24, 0x200, RZ ;  /* 0x0000020018181810 */ /* 0x000fe40007f5e0ff */
[-C--:B------:R-:W-:Y:S02]  /*72c0*/  @P1 MOV R5, R39.reuse ;  /* 0x0000002700051202 */ /* 0x080fe40000000f00 */
[----:B------:R-:W-:Y:S02]  /*72d0*/  @P1 IADD3.X R39, RZ, R39, RZ, P2, !PT ;  /* 0x00000027ff271210 */ /* 0x000fe400017fe4ff */
[----:B------:R-:W-:Y:S02]  /*72e0*/  @P5 MOV R6, R24 ;  /* 0x0000001800065202 */ /* 0x000fe40000000f00 */
[----:B------:R-:W-:-:S02]  /*72f0*/  @P5 MOV R7, R39 ;  /* 0x0000002700075202 */ /* 0x000fc40000000f00 */
[----:B0-----:R-:W-:Y:S02]  /*7300*/  @P1 MOV R2, R36 ;  /* 0x0000002400021202 */ /* 0x001fe40000000f00 */
[-C--:B------:R-:W-:Y:S02]  /*7310*/  @P1 MOV R3, R41.reuse ;  /* 0x0000002900031202 */ /* 0x080fe40000000f00 */
[----:B------:R-:W-:Y:S02]  /*7320*/  @P1 IADD3 R36, P0, R36, 0x200, RZ ;  /* 0x0000020024241810 */ /* 0x000fe40007f1e0ff */
[----:B------:R-:W-:Y:S01]  /*7330*/  @P5 IADD3 R24, P2, R24, 0x200, RZ ;  /* 0x0000020018185810 */ /* 0x000fe20007f5e0ff */
[----:B------:R0:W-:Y:S01]  /*7340*/  @P1 STG.E desc[UR4][R2.64], R35 ;  /* 0x0000002302001986 */ /* 0x0001e2000c101904 */
[----:B------:R-:W-:Y:S02]  /*7350*/  @P1 IADD3.X R41, RZ, R41, RZ, P0, !PT ;  /* 0x00000029ff291210 */ /* 0x000fe400007fe4ff */
[----:B------:R-:W-:Y:S01]  /*7360*/  @P5 IADD3.X R39, RZ, R39, RZ, P2, !PT ;  /* 0x00000027ff275210 */ /* 0x000fe200017fe4ff */
[----:B------:R1:W-:Y:S01]  /*7370*/  @P1 STG.E desc[UR4][R4.64], R11 ;  /* 0x0000000b04001986 */ /* 0x0003e2000c101904 */
[----:B0-----:R-:W-:Y:S01]  /*7380*/  @P5 IMAD.MOV.U32 R2, RZ, RZ, R36 ;  /* 0x000000ffff025224 */ /* 0x001fe200078e0024 */
[----:B------:R-:W-:-:S02]  /*7390*/  @P5 IADD3 R36, P0, R36, 0x200, RZ ;  /* 0x0000020024245810 */ /* 0x000fc40007f1e0ff */
[----:B------:R-:W-:Y:S01]  /*73a0*/  @P5 MOV R3, R41 ;  /* 0x0000002900035202 */ /* 0x000fe20000000f00 */
[----:B-1----:R-:W-:Y:S01]  /*73b0*/  IMAD.MOV.U32 R4, RZ, RZ, R24 ;  /* 0x000000ffff047224 */ /* 0x002fe200078e0018 */
[----:B------:R-:W-:Y:S01]  /*73c0*/  MOV R5, R39 ;  /* 0x0000002700057202 */ /* 0x000fe20000000f00 */
[----:B------:R-:W-:Y:S02]  /*73d0*/  @P5 IMAD.X R41, RZ, RZ, R41, P0 ;  /* 0x000000ffff295224 */ /* 0x000fe400000e0629 */
        /* <DEDUP_REMOVED lines=8> */
.L_x_5571:
        /* <DEDUP_REMOVED lines=8> */
.L_x_5664:
[----:B------:R-:W-:Y:S05]  /*74e0*/  BSYNC B1 ;  /* 0x0000000000017941 */ /* 0x000fea0003800000 */
.L_x_5663:
        /* <DEDUP_REMOVED lines=8> */
.L_x_5665:
[----:B------:R-:W-:Y:S01]  /*7570*/  HFMA2.MMA R162, -RZ, RZ, 0, 1.1920928955078125e-07 ;  /* 0x00000002ffa27435 */ /* 0x000fe200000001ff */
[----:B------:R-:W-:Y:S01]  /*7580*/  MOV R163, R206 ;  /* 0x000000ce00a37202 */ /* 0x000fe20000000f00 */
[----:B------:R-:W-:-:S09]  /*7590*/  FADD.FTZ R205, R164, R205 ;  /* 0x000000cda4cd7221 */ /* 0x000fd20000010000 */
[----:B------:R-:W-:Y:S05]  /*75a0*/  WARPSYNC.COLLECTIVE R160, `(.L_x_5666) ;  /* 0x00000000a0087348 */ /* 0x000fea0003c00000 */
[----:B------:R0:W1:Y:S02]  /*75b0*/  SHFL.BFLY P4, R164, R163, R162, R161 ;  /* 0x0c0000a2a3a47389 */ /* 0x00006400000800a1 */
[----:B01----:R-:W-:Y:S01]  /*75c0*/  ENDCOLLECTIVE ;  /* 0x000000000000791b */ /* 0x003fe20003800000 */
.L_x_5666:
[----:B------:R-:W-:Y:S02]  /*75d0*/  IMAD.MOV.U32 R163, RZ, RZ, R205 ;  /* 0x000000ffffa37224 */ /* 0x000fe400078e00cd */
[----:B------:R-:W-:-:S07]  /*75e0*/  FADD.FTZ R206, R206, R164 ;  /* 0x000000a4cece7221 */ /* 0x000fce0000010000 */
[----:B------:R-:W-:Y:S05]  /*75f0*/  WARPSYNC.COLLECTIVE R160, `(.L_x_5667) ;  /* 0x00000000a0087348 */ /* 0x000fea0003c00000 */
[----:B------:R0:W1:Y:S02]  /*7600*/  SHFL.BFLY P4, R164, R163, R162, R161 ;  /* 0x0c0000a2a3a47389 */ /* 0x00006400000800a1 */
[----:B01----:R-:W-:Y:S01]  /*7610*/  ENDCOLLECTIVE ;  /* 0x000000000000791b */ /* 0x003fe20003800000 */
.L_x_5667:
[----:B------:R-:W-:Y:S01]  /*7620*/  HFMA2.MMA R162, -RZ, RZ, 0, 2.384185791015625e-07 ;  /* 0x00000004ffa27435 */ /* 0x000fe200000001ff */
[----:B------:R-:W-:Y:S01]  /*7630*/  MOV R163, R206 ;  /* 0x000000ce00a37202 */ /* 0x000fe20000000f00 */
[----:B------:R-:W-:-:S09]  /*7640*/  FADD.FTZ R205, R205, R164 ;  /* 0x000000a4cdcd7221 */ /* 0x000fd20000010000 */
[----:B------:R-:W-:Y:S05]  /*7650*/  WARPSYNC.COLLECTIVE R160, `(.L_x_5668) ;  /* 0x00000000a0087348 */ /* 0x000fea0003c00000 */
[----:B------:R0:W1:Y:S02]  /*7660*/  SHFL.BFLY P4, R164, R163, R162, R161 ;  /* 0x0c0000a2a3a47389 */ /* 0x00006400000800a1 */
[----:B01----:R-:W-:Y:S01]  /*7670*/  ENDCOLLECTIVE ;  /* 0x000000000000791b */ /* 0x003fe20003800000 */
.L_x_5668:
[----:B------:R-:W-:Y:S01]  /*7680*/  MOV R163, R205 ;  /* 0x000000cd00a37202 */ /* 0x000fe20000000f00 */
[----:B------:R-:W-:-:S07]  /*7690*/  FADD.FTZ R206, R206, R164 ;  /* 0x000000a4cece7221 */ /* 0x000fce0000010000 */
[----:B------:R-:W-:Y:S05]  /*76a0*/  WARPSYNC.COLLECTIVE R160, `(.L_x_5669) ;  /* 0x00000000a0087348 */ /* 0x000fea0003c00000 */
[----:B------:R0:W1:Y:S02]  /*76b0*/  SHFL.BFLY P4, R164, R163, R162, R161 ;  /* 0x0c0000a2a3a47389 */ /* 0x00006400000800a1 */
[----:B01----:R-:W-:Y:S01]  /*76c0*/  ENDCOLLECTIVE ;  /* 0x000000000000791b */ /* 0x003fe20003800000 */
.L_x_5669:
[----:B------:R-:W-:Y:S01]  /*76d0*/  HFMA2.MMA R162, -RZ, RZ, 0, 4.76837158203125e-07 ;  /* 0x00000008ffa27435 */ /* 0x000fe200000001ff */
[----:B------:R-:W-:Y:S02]  /*76e0*/  IMAD.MOV.U32 R163, RZ, RZ, R206 ;  /* 0x000000ffffa37224 */ /* 0x000fe400078e00ce */
[----:B------:R-:W-:-:S08]  /*76f0*/  FADD.FTZ R205, R205, R164 ;  /* 0x000000a4cdcd7221 */ /* 0x000fd00000010000 */
[----:B------:R-:W-:Y:S05]  /*7700*/  WARPSYNC.COLLECTIVE R160, `(.L_x_5670) ;  /* 0x00000000a0087348 */ /* 0x000fea0003c00000 */
[----:B------:R0:W1:Y:S02]  /*7710*/  SHFL.BFLY P4, R164, R163, R162, R161 ;  /* 0x0c0000a2a3a47389 */ /* 0x00006400000800a1 */
[----:B01----:R-:W-:Y:S01]  /*7720*/  ENDCOLLECTIVE ;  /* 0x000000000000791b */ /* 0x003fe20003800000 */
.L_x_5670:
[----:B------:R-:W-:Y:S01]  /*7730*/  MOV R163, R205 ;  /* 0x000000cd00a37202 */ /* 0x000fe20000000f00 */
[----:B------:R-:W-:-:S07]  /*7740*/  FADD.FTZ R206, R206, R164 ;  /* 0x000000a4cece7221 */ /* 0x000fce0000010000 */
[----:B------:R-:W-:Y:S05]  /*7750*/  WARPSYNC.COLLECTIVE R160, `(.L_x_5671) ;  /* 0x00000000a0087348 */ /* 0x000fea0003c00000 */
[----:B------:R0:W1:Y:S02]  /*7760*/  SHFL.BFLY P4, R164, R163, R162, R161 ;  /* 0x0c0000a2a3a47389 */ /* 0x00006400000800a1 */
[----:B01----:R-:W-:Y:S01]  /*7770*/  ENDCOLLECTIVE ;  /* 0x000000000000791b */ /* 0x003fe20003800000 */
.L_x_5671:
[----:B------:R-:W-:Y:S01]  /*7780*/  MOV R163, R206 ;  /* 0x000000ce00a37202 */ /* 0x000fe20000000f00 */
[----:B------:R-:W-:Y:S02]  /*7790*/  IMAD.MOV.U32 R162, RZ, RZ, 0x10 ;  /* 0x00000010ffa27424 */ /* 0x000fe400078e00ff */
[----:B------:R-:W-:-:S07]  /*77a0*/  FADD.FTZ R205, R205, R164 ;  /* 0x000000a4cdcd7221 */ /* 0x000fce0000010000 */
[----:B------:R-:W-:Y:S05]  /*77b0*/  WARPSYNC.COLLECTIVE R160, `(.L_x_5672) ;  /* 0x00000000a0087348 */ /* 0x000fea0003c00000 */
[----:B------:R0:W1:Y:S02]  /*77c0*/  SHFL.BFLY P4, R164, R163, R162, R161 ;  /* 0x0c0000a2a3a47389 */ /* 0x00006400000800a1 */
[----:B01----:R-:W-:Y:S01]  /*77d0*/  ENDCOLLECTIVE ;  /* 0x000000000000791b */ /* 0x003fe20003800000 */
.L_x_5672:
[----:B------:R-:W-:Y:S02]  /*77e0*/  MOV R163, R205 ;  /* 0x000000cd00a37202 */ /* 0x000fe40000000f00 */
[----:B------:R-:W-:-:S07]  /*77f0*/  MOV R165, R164 ;  /* 0x000000a400a57202 */ /* 0x000fce0000000f00 */
[----:B------:R-:W-:Y:S05]  /*7800*/  WARPSYNC.COLLECTIVE R160, `(.L_x_5673) ;  /* 0x00000000a0087348 */ /* 0x000fea0003c00000 */
[----:B------:R0:W1:Y:S02]  /*7810*/  SHFL.BFLY P4, R164, R163, R162, R161 ;  /* 0x0c0000a2a3a47389 */ /* 0x00006400000800a1 */
[----:B01----:R-:W-:Y:S01]  /*7820*/  ENDCOLLECTIVE ;  /* 0x000000000000791b */ /* 0x003fe20003800000 */
.L_x_5673:
[----:B------:R-:W-:Y:S01]  /*7830*/  MOV R160, R164 ;  /* 0x000000a400a07202 */ /* 0x000fe20000000f00 */
[----:B------:R-:W-:Y:S06]  /*7840*/  BRA `(.L_x_5674) ;  /* 0xffffffb400a47947 */ /* 0x000fec000383ffff */
.L_x_5675:
        /* <DEDUP_REMOVED lines=11> */
.L_x_16924:


//--------------------- .text._ZN10layer_norm13ln_bwd_kernelINS_13Kernel_traitsI13__nv_bfloat16S2_fS2_fjLj1280ELj1ELj4ELj1ELj16ENS_18Kernel_traits_baseILj1280ES2_S2_fS2_fjLj128EEEEELb0ELb0ELb1ELb1EEEvNS_9BwdParamsE --------------------------
	.section	.text._ZN10layer_norm13ln_bwd_kernelINS_13Kernel_traitsI13__nv_bfloat16S2_fS2_fjLj1280ELj1ELj4ELj1ELj16ENS_18Kernel_traits_baseILj1280ES2_S2_fS2_fjLj128EEEEELb0ELb0ELb1ELb1EEEvNS_9BwdParamsE,"ax",@progbits
	.align	128
        .global         _ZN10layer_norm13ln_bwd_kernelINS_13Kernel_traitsI13__nv_bfloat16S2_fS2_fjLj1280ELj1ELj4ELj1ELj16ENS_18Kernel_traits_baseILj1280ES2_S2_fS2_fjLj128EEEEELb0ELb0ELb1ELb1EEEvNS_9BwdParamsE
        .type           _ZN10layer_norm13ln_bwd_kernelINS_13Kernel_traitsI13__nv_bfloat16S2_fS2_fjLj1280ELj1ELj4ELj1ELj16ENS_18Kernel_traits_baseILj1280ES2_S2_fS2_fjLj128EEEEELb0ELb0ELb1ELb1EEEvNS_9BwdParamsE,@function
        .size           _ZN10layer_norm13ln_bwd_kernelINS_13Kernel_traitsI13__nv_bfloat16S2_fS2_fjLj1280ELj1ELj4ELj1ELj16ENS_18Kernel_traits_baseILj1280ES2_S2_fS2_fjLj128EEEEELb0ELb0ELb1ELb1EEEvNS_9BwdParamsE,(.L_x_16925 - _ZN10layer_norm13ln_bwd_kernelINS_13Kernel_traitsI13__nv_bfloat16S2_fS2_fjLj1280ELj1ELj4ELj1ELj16ENS_18Kernel_traits_baseILj1280ES2_S2_fS2_fjLj128EEEEELb0ELb0ELb1ELb1EEEvNS_9BwdParamsE)
        .other          _ZN10layer_norm13ln_bwd_kernelINS_13Kernel_traitsI13__nv_bfloat16S2_fS2_fjLj1280ELj1ELj4ELj1ELj16ENS_18Kernel_traits_baseILj1280ES2_S2_fS2_fjLj128EEEEELb0ELb0ELb1ELb1EEEvNS_9BwdParamsE,@"STO_CUDA_ENTRY STV_DEFAULT"
_ZN10layer_norm13ln_bwd_kernelINS_13Kernel_traitsI13__nv_bfloat16S2_fS2_fjLj1280ELj1ELj4ELj1ELj16ENS_18Kernel_traits_baseILj1280ES2_S2_fS2_fjLj128EEEEELb0ELb0ELb1ELb1EEEvNS_9BwdParamsE:
.text._ZN10layer_norm13ln_bwd_kernelINS_13Kernel_traitsI13__nv_bfloat16S2_fS2_fjLj1280ELj1ELj4ELj1ELj16ENS_18Kernel_traits_baseILj1280ES2_S2_fS2_fjLj128EEEEELb0ELb0ELb1ELb1EEEvNS_9BwdParamsE:
[----:B------:R-:W0:Y:S01]  /*0000*/  LDC R1, c[0x0][0x28] ;  /* 0x00000a00ff017b82 */ /* 0x000e220000000800 */
[----:B------:R-:W1:Y:S01]  /*0010*/  S2R R0, SR_TID.X ;  /* 0x0000000000007919 */ /* 0x000e620000002100 */
[----:B------:R-:W-:Y:S01]  /*0020*/  ULDC UR4, c[0x0][0x214] ;  /* 0x0000850000047ab9 */ /* 0x000fe20000000800 */
[----:B------:R-:W-:Y:S01]  /*0030*/  ULDC UR8, c[0x0][0x290] ;  /* 0x0000a40000087ab9 */ /* 0x000fe20000000800 */
[----:B------:R-:W-:Y:S01]  /*0040*/  ULDC.64 UR10, c[0x0][0x2c8] ;  /* 0x0000b200000a7ab9 */ /* 0x000fe20000000a00 */
[----:B------:R-:W2:Y:S01]  /*0050*/  S2R R3, SR_CTAID.X ;  /* 0x0000000000037919 */ /* 0x000ea20000002500 */
        /* <DEDUP_REMOVED lines=48> */
.L_x_5677:
[----:B------:R-:W-:Y:S01]  /*0360*/  SHF.L.U32 R0, R0, 0x4, RZ ;  /* 0x0000000400007819 */ /* 0x000fe200000006ff */
[----:B------:R-:W-:-:S03]  /*0370*/  ULDC.64 UR6, c[0x0][0x260] ;  /* 0x0000980000067ab9 */ /* 0x000fc60000000a00 */
        /* <DEDUP_REMOVED lines=48> */
[----:B--2---:R-:W-:Y:S02]  /*0680*/  SHF.L.U32 R28, R8, 0x10, RZ ;  /* 0x00000010081c7819 */ /* 0x004fe400000006ff */
[----:B------:R-:W-:Y:S02]  /*0690*/  SHF.L.U32 R29, R9, 0x10, RZ ;  /* 0x00000010091d7819 */ /* 0x000fe400000006ff */
[----:B------:R-:W-:Y:S01]  /*06a0*/  PRMT R6, R10, 0x7632, R6 ;  /* 0x000076320a067816 */ /* 0x000fe20000000006 */
[----:B------:R1:W-:Y:S01]  /*06b0*/  STL [R1+0x9c], R28 ;  /* 0x00009c1c01007387 */ /* 0x0003e20000100800 */
[----:B------:R-:W-:-:S02]  /*06c0*/  PRMT R7, R11, 0x7632, R7 ;  /* 0x000076320b077816 */ /* 0x000fc40000000007 */
[----:B------:R-:W-:Y:S01]  /*06d0*/  PRMT R0, R8, 0x7632, R0 ;  /* 0x0000763208007816 */ /* 0x000fe20000000000 */
[----:B------:R2:W-:Y:S01]  /*06e0*/  STL [R1+0x94], R29 ;  /* 0x0000941d01007387 */ /* 0x0005e20000100800 */
[----:B------:R-:W-:Y:S02]  /*06f0*/  PRMT R3, R9, 0x7632, R3 ;  /* 0x0000763209037816 */ /* 0x000fe40000000003 */
[----:B---3--:R-:W-:Y:S02]  /*0700*/  PRMT R8, R12, 0x7632, R8 ;  /* 0x000076320c087816 */ /* 0x008fe40000000008 */
[----:B------:R-:W-:Y:S02]  /*0710*/  SHF.L.U32 R6, R6, 0x10, RZ ;  /* 0x0000001006067819 */ /* 0x000fe400000006ff */
[----:B-1----:R-:W-:Y:S02]  /*0720*/  SHF.L.U32 R28, R10, 0x10, RZ ;  /* 0x000000100a1c7819 */ /* 0x002fe400000006ff */
[----:B----4-:R-:W-:-:S02]  /*0730*/  PRMT R10, R16, 0x7632, R10 ;  /* 0x00007632100a7816 */ /* 0x010fc4000000000a */
[----:B--2---:R-:W-:Y:S01]  /*0740*/  SHF.L.U32 R29, R11, 0x10, RZ ;  /* 0x000000100b1d7819 */ /* 0x004fe200000006ff */
[----:B------:R1:W-:Y:S01]  /*0750*/  STL [R1+0x8c], R28 ;  /* 0x00008c1c01007387 */ /* 0x0003e20000100800 */
[----:B------:R-:W-:Y:S02]  /*0760*/  PRMT R11, R17, 0x7632, R11 ;  /* 0x00007632110b7816 */ /* 0x000fe4000000000b */
[----:B0-----:R-:W-:Y:S01]  /*0770*/  PRMT R4, R13, 0x7632, R4 ;  /* 0x000076320d047816 */ /* 0x001fe20000000004 */
[----:B------:R0:W-:Y:S01]  /*0780*/  STL [R1+0x84], R29 ;  /* 0x0000841d01007387 */ /* 0x0001e20000100800 */
[----:B------:R-:W-:Y:S02]  /*0790*/  PRMT R5, R14, 0x7632, R5 ;  /* 0x000076320e057816 */ /* 0x000fe40000000005 */
[----:B------:R-:W-:Y:S02]  /*07a0*/  PRMT R9, R15, 0x7632, R9 ;  /* 0x000076320f097816 */ /* 0x000fe40000000009 */
[----:B------:R-:W-:-:S02]  /*07b0*/  SHF.L.U32 R4, R4, 0x10, RZ ;  /* 0x0000001004047819 */ /* 0x000fc400000006ff */
[----:B-1----:R-:W-:Y:S02]  /*07c0*/  SHF.L.U32 R28, R12, 0x10, RZ ;  /* 0x000000100c1c7819 */ /* 0x002fe400000006ff */
[----:B------:R-:W-:Y:S02]  /*07d0*/  PRMT R12, R18, 0x7632, R12 ;  /* 0x00007632120c7816 */ /* 0x000fe4000000000c */
[----:B0-----:R-:W-:Y:S01]  /*07e0*/  SHF.L.U32 R29, R13, 0x10, RZ ;  /* 0x000000100d1d7819 */ /* 0x001fe200000006ff */
[----:B------:R0:W-:Y:S01]  /*07f0*/  STL [R1+0x7c], R28 ;  /* 0x00007c1c01007387 */ /* 0x0001e20000100800 */
[----:B------:R-:W-:-:S03]  /*0800*/  PRMT R13, R19, 0x7632, R13 ;  /* 0x00007632130d7816 */ /* 0x000fc6000000000d */
[----:B------:R1:W-:Y:S01]  /*0810*/  STL [R1+0x74], R29 ;  /* 0x0000741d01007387 */ /* 0x0003e20000100800 */
[----:B0-----:R-:W-:Y:S02]  /*0820*/  SHF.L.U32 R28, R14, 0x10, RZ ;  /* 0x000000100e1c7819 */ /* 0x001fe400000006ff */
[----:B-----5:R-:W-:Y:S02]  /*0830*/  PRMT R14, R20, 0x7632, R14 ;  /* 0x00007632140e7816 */ /* 0x020fe4000000000e */
[----:B-1----:R-:W-:Y:S01]  /*0840*/  SHF.L.U32 R29, R15, 0x10, RZ ;  /* 0x000000100f1d7819 */ /* 0x002fe200000006ff */
        /* <DEDUP_REMOVED lines=27> */
[----:B0-----:R-:W-:-:S02]  /*0a00*/  SHF.L.U32 R22, R25, 0x10, RZ ;  /* 0x0000001019167819 */ /* 0x001fc400000006ff */
[----:B-1----:R-:W-:-:S03]  /*0a10*/  SHF.L.U32 R23, R26, 0x10, RZ ;  /* 0x000000101a177819 */ /* 0x002fc600000006ff */
        /* <DEDUP_REMOVED lines=13> */
[----:B-1----:R-:W-:-:S03]  /*0af0*/  SHF.L.U32 R3, R5, 0x10, RZ ;  /* 0x0000001005037819 */ /* 0x002fc600000006ff */
        /* <DEDUP_REMOVED lines=26> */
[----:B------:R1:W-:Y:S04]  /*0ca0*/  STL [R1], R0 ;  /* 0x0000000001007387 */ /* 0x0003e80000100800 */
[----:B------:R1:W-:Y:S02]  /*0cb0*/  STL [R1+0x8], R3 ;  /* 0x0000080301007387 */ /* 0x0003e40000100800 */
.L_x_5763:
[----:B------:R-:W0:Y:S08]  /*0cc0*/  LDC.64 R164, c[0x0][0x288] ;  /* 0x0000a200ffa47b82 */ /* 0x000e300000000a00 */
[----:B------:R-:W2:Y:S08]  /*0cd0*/  LDC.64 R166, c[0x0][0x258] ;  /* 0x00009600ffa67b82 */ /* 0x000eb00000000a00 */
[----:B------:R-:W3:Y:S01]  /*0ce0*/  LDC R237, c[0x0][0x218] ;  /* 0x00008600ffed7b82 */ /* 0x000ee20000000800 */
[----:B0-----:R-:W-:-:S07]  /*0cf0*/  IMAD.WIDE R164, R2, 0x4, R164 ;  /* 0x0000000402a47825 */ /* 0x001fce00078e02a4 */
[----:B------:R-:W0:Y:S01]  /*0d00*/  LDC.64 R192, c[0x0][0x280] ;  /* 0x0000a000ffc07b82 */ /* 0x000e220000000a00 */
[----:B------:R2:W4:Y:S01]  /*0d10*/  LDG.E R203, desc[UR4][R164.64] ;  /* 0x00000004a4cb7981 */ /* 0x000522000c1e1900 */
[----:B------:R-:W1:Y:S06]  /*0d20*/  S2R R204, SR_TID.X ;  /* 0x0000000000cc7919 */ /* 0x000e6c0000002100 */
[----:B------:R-:W1:Y:S01]  /*0d30*/  LDC.64 R230, c[0x0][0x2c8] ;  /* 0x0000b200ffe67b82 */ /* 0x000e620000000a00 */
[----:B--2---:R-:W-:-:S05]  /*0d40*/  IMAD.WIDE R164, R2, 0x4, R166 ;  /* 0x0000000402a47825 */ /* 0x004fca00078e02a6 */
[----:B------:R3:W5:Y:S01]  /*0d50*/  LDG.E R206, desc[UR4][R164.64] ;  /* 0x00000004a4ce7981 */ /* 0x000762000c1e1900 */
[----:B------:R-:W-:Y:S01]  /*0d60*/  BSSY B1, `(.L_x_5679) ;  /* 0x00001eb000017945 */ /* 0x000fe20003800000 */
[----:B0-----:R-:W-:-:S04]  /*0d70*/  IMAD.WIDE R166, R2, 0x4, R192 ;  /* 0x0000000402a67825 */ /* 0x001fc800078e02c0 */
[----:B---3--:R-:W-:Y:S01]  /*0d80*/  IMAD R164, R2, R237, RZ ;  /* 0x000000ed02a47224 */ /* 0x008fe200078e02ff */
[----:B------:R0:W5:Y:S04]  /*0d90*/  LDG.E R214, desc[UR4][R166.64] ;  /* 0x00000004a6d67981 */ /* 0x000168000c1e1900 */
[----:B------:R-:W-:-:S04]  /*0da0*/  SHF.R.S32.HI R165, RZ, 0x1f, R164 ;  /* 0x0000001fffa57819 */ /* 0x000fc800000114a4 */
[----:B------:R-:W-:Y:S02]  /*0db0*/  LEA.HI R165, R165, R164, RZ, 0x3 ;  /* 0x000000a4a5a57211 */ /* 0x000fe400078f18ff */
[----:B-1----:R-:W-:-:S04]  /*0dc0*/  LOP3.LUT R236, R204, 0x1f, RZ, 0xc0, !PT ;  /* 0x0000001fccec7812 */ /* 0x002fc800078ec0ff */
[----:B------:R-:W-:-:S04]  /*0dd0*/  LEA.HI.SX32 R205, R165, R236, 0x1d ;  /* 0x000000eca5cd7211 */ /* 0x000fc800078feaff */
[C---:B------:R-:W-:Y:S02]  /*0de0*/  IADD3 R228, R205.reuse, 0x20, RZ ;  /* 0x00000020cde47810 */ /* 0x040fe40007ffe0ff */
[C---:B------:R-:W-:Y:S01]  /*0df0*/  IADD3 R226, R205.reuse, 0x40, RZ ;  /* 0x00000040cde27810 */ /* 0x040fe20007ffe0ff */
[----:B------:R-:W-:-:S04]  /*0e00*/  IMAD.WIDE.U32 R192, R205, 0x20, R230 ;  /* 0x00000020cdc07825 */ /* 0x000fc800078e00e6 */
[----:B0-----:R-:W-:-:S04]  /*0e10*/  IMAD.WIDE.U32 R166, R228, 0x20, R230 ;  /* 0x00000020e4a67825 */ /* 0x001fc800078e00e6 */
[----:B------:R-:W-:Y:S01]  /*0e20*/  IMAD.WIDE.U32 R164, R226, 0x20, R230 ;  /* 0x00000020e2a47825 */ /* 0x000fe200078e00e6 */
        /* <DEDUP_REMOVED lines=10> */
[----:B------:R-:W-:Y:S01]  /*0ed0*/  VIADD R49, R205, 0x60 ;  /* 0x00000060cd317836 */ /* 0x000fe20000000000 */
[----:B------:R0:W5:Y:S03]  /*0ee0*/  LDG.E.128 R76, desc[UR4][R192.64] ;  /* 0x00000004c04c7981 */ /* 0x000166000c1e1d00 */
[--C-:B------:R-:W-:Y:S01]  /*0ef0*/  IMAD.WIDE.U32 R48, R49, 0x20, R230.reuse ;  /* 0x0000002031307825 */ /* 0x100fe200078e00e6 */
[----:B------:R0:W5:Y:S03]  /*0f00*/  LDG.E.128 R72, desc[UR4][R192.64+0x10] ;  /* 0x00001004c0487981 */ /* 0x000166000c1e1d00 */
[----:B------:R-:W-:Y:S01]  /*0f10*/  IMAD.WIDE.U32 R40, R41, 0x20, R230 ;  /* 0x0000002029287825 */ /* 0x000fe200078e00e6 */
[----:B------:R0:W5:Y:S04]  /*0f20*/  LDG.E.128 R52, desc[UR4][R48.64] ;  /* 0x0000000430347981 */ /* 0x000168000c1e1d00 */
[----:B------:R0:W5:Y:S04]  /*0f30*/  LDG.E.128 R44, desc[UR4][R40.64] ;  /* 0x00000004282c7981 */ /* 0x000168000c1e1d00 */
[----:B------:R0:W5:Y:S04]  /*0f40*/  LDG.E.128 R68, desc[UR4][R166.64] ;  /* 0x00000004a6447981 */ /* 0x000168000c1e1d00 */
[----:B------:R0:W5:Y:S04]  /*0f50*/  LDG.E.128 R64, desc[UR4][R166.64+0x10] ;  /* 0x00001004a6407981 */ /* 0x000168000c1e1d00 */
[----:B------:R0:W5:Y:S04]  /*0f60*/  LDG.E.128 R60, desc[UR4][R164.64] ;  /* 0x00000004a43c7981 */ /* 0x000168000c1e1d00 */
[----:B------:R0:W5:Y:S04]  /*0f70*/  LDG.E.128 R56, desc[UR4][R164.64+0x10] ;  /* 0x00001004a4387981 */ /* 0x000168000c1e1d00 */
[----:B------:R-:W5:Y:S04]  /*0f80*/  LDG.E.128 R48, desc[UR4][R48.64+0x10] ;  /* 0x0000100430307981 */ /* 0x000f68000c1e1d00 */
[----:B------:R-:W5:Y:S01]  /*0f90*/  LDG.E.128 R40, desc[UR4][R40.64+0x10] ;  /* 0x0000100428287981 */ /* 0x000f62000c1e1d00 */
[----:B------:R-:W-:-:S02]  /*0fa0*/  MOV R216, RZ ;  /* 0x000000ff00d87202 */ /* 0x000fc40000000f00 */
[----:B------:R-:W-:Y:S01]  /*0fb0*/  MOV R215, RZ ;  /* 0x000000ff00d77202 */ /* 0x000fe20000000f00 */
[----:B0-----:R-:W-:Y:S06]  /*0fc0*/  BRA `(.L_x_5681) ;  /* 0x0000001c00107947 */ /* 0x001fec0003800000 */
.L_x_5680:
[----:B------:R-:W0:Y:S01]  /*0fd0*/  LDC.64 R4, c[0x0][0x250] ;  /* 0x00009400ff047b82 */ /* 0x000e220000000a00 */
[----:B------:R-:W-:-:S05]  /*0fe0*/  IADD3 R203, R203, -0x1, RZ ;  /* 0xffffffffcbcb7810 */ /* 0x000fca0007ffe0ff */
[----:B------:R-:W-:Y:S02]  /*0ff0*/  IMAD R0, R203, R237, RZ ;  /* 0x000000edcb007224 */ /* 0x000fe400078e02ff */
[----:B------:R-:W1:Y:S03]  /*1000*/  LDC.64 R188, c[0x0][0x2b8] ;  /* 0x0000ae00ffbc7b82 */ /* 0x000e660000000a00 */
[----:B------:R-:W-:-:S04]  /*1010*/  SHF.R.S32.HI R3, RZ, 0x1f, R0 ;  /* 0x0000001fff037819 */ /* 0x000fc80000011400 */
[----:B------:R-:W-:Y:S01]  /*1020*/  LEA.HI R0, R3, R0, RZ, 0x3 ;  /* 0x0000000003007211 */ /* 0x000fe200078f18ff */
[----:B------:R-:W2:Y:S03]  /*1030*/  LDC.64 R28, c[0x0][0x238] ;  /* 0x00008e00ff1c7b82 */ /* 0x000ea60000000a00 */
[----:B------:R-:W-:Y:S01]  /*1040*/  LEA.HI.SX32 R0, R0, R236, 0x1d ;  /* 0x000000ec00007211 */ /* 0x000fe200078feaff */
[----:B0-----:R-:W-:-:S03]  /*1050*/  IMAD.WIDE R202, R2, 0x4, R4 ;  /* 0x0000000402ca7825 */ /* 0x001fc600078e0204 */
[C---:B------:R-:W-:Y:S01]  /*1060*/  IADD3 R181, R0.reuse, 0x20, RZ ;  /* 0x0000002000b57810 */ /* 0x040fe20007ffe0ff */
[----:B------:R-:W0:Y:S01]  /*1070*/  LDC.U8 R3, c[0x0][0x2a0] ;  /* 0x0000a800ff037b82 */ /* 0x000e220000000000 */
[C---:B------:R-:W-:Y:S02]  /*1080*/  IADD3 R169, R0.reuse, 0x40, RZ ;  /* 0x0000004000a97810 */ /* 0x040fe40007ffe0ff */
[C---:B------:R-:W-:Y:S01]  /*1090*/  IADD3 R173, R0.reuse, 0x60, RZ ;  /* 0x0000006000ad7810 */ /* 0x040fe20007ffe0ff */
[----:B------:R3:W4:Y:S01]  /*10a0*/  LDG.E R202, desc[UR4][R202.64] ;  /* 0x00000004caca7981 */ /* 0x000722000c1e1900 */
[C-C-:B-1----:R-:W-:Y:S01]  /*10b0*/  IMAD.WIDE.U32 R208, R0.reuse, 0x10, R188.reuse ;  /* 0x0000001000d07825 */ /* 0x142fe200078e00bc */
[----:B------:R-:W-:Y:S02]  /*10c0*/  IADD3 R0, R0, 0x80, RZ ;  /* 0x0000008000007810 */ /* 0x000fe40007ffe0ff */
[----:B------:R-:W-:Y:S01]  /*10d0*/  IADD3 R200, R205, 0x60, RZ ;  /* 0x00000060cdc87810 */ /* 0x000fe20007ffe0ff */
[----:B------:R-:W-:Y:S01]  /*10e0*/  IMAD.WIDE.U32 R180, R181, 0x10, R188 ;  /* 0x00000010b5b47825 */ /* 0x000fe200078e00bc */
[----:B------:R-:W-:Y:S01]  /*10f0*/  IADD3 R194, R205, 0x80, RZ ;  /* 0x00000080cdc27810 */ /* 0x000fe20007ffe0ff */
[----:B------:R-:W4:Y:S02]  /*1100*/  LDG.E.128 R208, desc[UR4][R208.64] ;  /* 0x00000004d0d07981 */ /* 0x000f24000c1e1d00 */
[----:B--2---:R-:W-:-:S04]  /*1110*/  IMAD.WIDE.U32 R12, R226, 0x20, R28 ;  /* 0x00000020e20c7825 */ /* 0x004fc800078e001c */
[--C-:B------:R-:W-:Y:S01]  /*1120*/  IMAD.WIDE.U32 R168, R169, 0x10, R188.reuse ;  /* 0x00000010a9a87825 */ /* 0x100fe200078e00bc */
[----:B------:R-:W2:Y:S03]  /*1130*/  LDG.E.128 R8, desc[UR4][R12.64] ;  /* 0x000000040c087981 */ /* 0x000ea6000c1e1d00 */
[----:B------:R-:W-:-:S04]  /*1140*/  IMAD.WIDE.U32 R172, R173, 0x10, R188 ;  /* 0x00000010adac7825 */ /* 0x000fc800078e00bc */
[----:B------:R-:W-:-:S04]  /*1150*/  IMAD.WIDE.U32 R4, R228, 0x20, R28 ;  /* 0x00000020e4047825 */ /* 0x000fc800078e001c */
[----:B------:R-:W-:Y:S01]  /*1160*/  IMAD.WIDE.U32 R184, R205, 0x20, R28 ;  /* 0x00000020cdb87825 */ /* 0x000fe200078e001c */
[----:B------:R-:W2:Y:S03]  /*1170*/  LDG.E.128 R12, desc[UR4][R12.64+0x10] ;  /* 0x000010040c0c7981 */ /* 0x000ea6000c1e1d00 */
[----:B------:R-:W-:Y:S01]  /*1180*/  IMAD.WIDE.U32 R188, R0, 0x10, R188 ;  /* 0x0000001000bc7825 */ /* 0x000fe200078e00bc */
[----:B------:R-:W2:Y:S03]  /*1190*/  LDG.E.128 R196, desc[UR4][R4.64] ;  /* 0x0000000404c47981 */ /* 0x000ea6000c1e1d00 */
[--C-:B------:R-:W-:Y:S01]  /*11a0*/  IMAD.WIDE.U32 R20, R200, 0x20, R28.reuse ;  /* 0x00000020c8147825 */ /* 0x100fe200078e001c */
[----:B------:R-:W2:Y:S03]  /*11b0*/  LDG.E.128 R176, desc[UR4][R184.64] ;  /* 0x00000004b8b07981 */ /* 0x000ea6000c1e1d00 */
[----:B------:R-:W-:Y:S01]  /*11c0*/  IMAD.WIDE.U32 R28, R194, 0x20, R28 ;  /* 0x00000020c21c7825 */ /* 0x000fe200078e001c */
[----:B------:R-:W2:Y:S04]  /*11d0*/  LDG.E.128 R188, desc[UR4][R188.64] ;  /* 0x00000004bcbc7981 */ /* 0x000ea8000c1e1d00 */
[----:B------:R-:W2:Y:S04]  /*11e0*/  LDG.E.128 R16, desc[UR4][R20.64] ;  /* 0x0000000414107981 */ /* 0x000ea8000c1e1d00 */
[----:B------:R-:W2:Y:S04]  /*11f0*/  LDG.E.128 R24, desc[UR4][R28.64] ;  /* 0x000000041c187981 */ /* 0x000ea8000c1e1d00 */
[----:B------:R-:W2:Y:S04]  /*1200*/  LDG.E.128 R184, desc[UR4][R184.64+0x10] ;  /* 0x00001004b8b87981 */ /* 0x000ea8000c1e1d00 */
[----:B------:R-:W2:Y:S01]  /*1210*/  LDG.E.128 R4, desc[UR4][R4.64+0x10] ;  /* 0x0000100404047981 */ /* 0x000ea2000c1e1d00 */
[----:B------:R-:W-:-:S02]  /*1220*/  MOV R204, UR10 ;  /* 0x0000000a00cc7c02 */ /* 0x000fc40008000f00 */
[----:B---3--:R-:W-:Y:S01]  /*1230*/  MOV R203, UR11 ;  /* 0x0000000b00cb7c02 */ /* 0x008fe20008000f00 */
[----:B------:R-:W3:Y:S01]  /*1240*/  LDG.E.128 R180, desc[UR4][R180.64] ;  /* 0x00000004b4b47981 */ /* 0x000ee2000c1e1d00 */
[----:B------:R-:W-:Y:S02]  /*1250*/  ISETP.NE.U32.AND P0, PT, R204, RZ, PT ;  /* 0x000000ffcc00720c */ /* 0x000fe40003f05070 */
[----:B0-----:R-:W-:Y:S01]  /*1260*/  ISETP.NE.AND P1, PT, R3, RZ, PT ;  /* 0x000000ff0300720c */ /* 0x001fe20003f25270 */
[----:B------:R-:W3:Y:S01]  /*1270*/  LDG.E.128 R20, desc[UR4][R20.64+0x10] ;  /* 0x0000100414147981 */ /* 0x000ee2000c1e1d00 */
[----:B------:R-:W-:-:S03]  /*1280*/  ISETP.NE.AND.EX P0, PT, R203, RZ, PT, P0 ;  /* 0x000000ffcb00720c */ /* 0x000fc60003f05300 */
[----:B------:R-:W3:Y:S04]  /*1290*/  LDG.E.128 R168, desc[UR4][R168.64] ;  /* 0x00000004a8a87981 */ /* 0x000ee8000c1e1d00 */
[----:B------:R-:W3:Y:S04]  /*12a0*/  LDG.E.128 R28, desc[UR4][R28.64+0x10] ;  /* 0x000010041c1c7981 */ /* 0x000ee8000c1e1d00 */
[----:B------:R-:W3:Y:S04]  /*12b0*/  LDG.E.128 R172, desc[UR4][R172.64] ;  /* 0x00000004acac7981 */ /* 0x000ee8000c1e1d00 */
[----:B------:R-:W5:Y:S04]  /*12c0*/  @P0 LDG.E.128 R76, desc[UR4][R192.64] ;  /* 0x00000004c04c0981 */ /* 0x000f68000c1e1d00 */
[----:B------:R0:W5:Y:S04]  /*12d0*/  @P0 LDG.E.128 R72, desc[UR4][R192.64+0x10] ;  /* 0x00001004c0480981 */ /* 0x000168000c1e1d00 */
[----:B------:R-:W5:Y:S04]  /*12e0*/  @P0 LDG.E.128 R68, desc[UR4][R166.64] ;  /* 0x00000004a6440981 */ /* 0x000f68000c1e1d00 */
[----:B------:R1:W5:Y:S01]  /*12f0*/  @P0 LDG.E.128 R64, desc[UR4][R166.64+0x10] ;  /* 0x00001004a6400981 */ /* 0x000362000c1e1d00 */
[----:B----4-:R-:W-:-:S03]  /*1300*/  FSEL R202, R202, RZ, !P1 ;  /* 0x000000ffcaca7208 */ /* 0x010fc60004800000 */
[----:B------:R-:W5:Y:S04]  /*1310*/  @P0 LDG.E.128 R60, desc[UR4][R164.64] ;  /* 0x00000004a43c0981 */ /* 0x000f68000c1e1d00 */
[----:B------:R-:W5:Y:S01]  /*1320*/  @P0 LDG.E.128 R56, desc[UR4][R164.64+0x10] ;  /* 0x00001004a4380981 */ /* 0x000f62000c1e1d00 */
[----:B------:R-:W-:Y:S01]  /*1330*/  PRMT R227, R208, 0x7632, R227 ;  /* 0x00007632d0e37816 */ /* 0x000fe200000000e3 */
[----:B--2---:R-:W-:-:S03]  /*1340*/  FADD.FTZ R222, -R202, R14 ;  /* 0x0000000ecade7221 */ /* 0x004fc60000010100 */
[----:B------:R-:W-:Y:S01]  /*1350*/  MOV R14, R227 ;  /* 0x000000e3000e7202 */ /* 0x000fe20000000f00 */
[----:B0-----:R-:W-:Y:S01]  /*1360*/  FADD.FTZ R193, -R202, R196 ;  /* 0x000000c4cac17221 */ /* 0x001fe20000010100 */
[C---:B------:R-:W-:Y:S02]  /*1370*/  PRMT R249, R190.reuse, 0x7632, R249 ;  /* 0x00007632bef97816 */ /* 0x040fe400000000f9 */
[----:B------:R-:W-:Y:S01]  /*1380*/  SHF.L.U32 R196, R190, 0x10, RZ ;  /* 0x00000010bec47819 */ /* 0x000fe200000006ff */
[C---:B------:R-:W-:Y:S01]  /*1390*/  FADD.FTZ R227, -R202.reuse, R16 ;  /* 0x00000010cae37221 */ /* 0x040fe20000010100 */
[----:B------:R-:W-:Y:S01]  /*13a0*/  MOV R190, R14 ;  /* 0x0000000e00be7202 */ /* 0x000fe20000000f00 */
[----:B------:R-:W-:Y:S02]  /*13b0*/  FADD.FTZ R236, -R202, R26 ;  /* 0x0000001acaec7221 */ /* 0x000fe40000010100 */
[----:B-----5:R-:W-:Y:S01]  /*13c0*/  FMUL.FTZ R26, R206, R227 ;  /* 0x000000e3ce1a7220 */ /* 0x020fe20000410000 */
[----:B------:R-:W-:-:S02]  /*13d0*/  SHF.L.U32 R227, R190, 0x10, RZ ;  /* 0x00000010bee37819 */ /* 0x000fc400000006ff */
[----:B------:R-:W2:Y:S01]  /*13e0*/  LDL R190, [R1+0x88] ;  /* 0x0000880001be7983 */ /* 0x000ea20000100800 */
[C---:B-1----:R-:W-:Y:S01]  /*13f0*/  FADD.FTZ R166, -R202.reuse, R184 ;  /* 0x000000b8caa67221 */ /* 0x042fe20000010100 */
[----:B------:R-:W-:-:S03]  /*1400*/  FADD.FTZ R207, -R202, R6 ;  /* 0x00000006cacf7221 */ /* 0x000fc60000010100 */
[----:B------:R-:W-:Y:S02]  /*1410*/  FMUL.FTZ R6, R206, R166 ;  /* 0x000000a6ce067220 */ /* 0x000fe40000410000 */
[----:B------:R-:W4:Y:S01]  /*1420*/  LDL R166, [R1+0x94] ;  /* 0x0000940001a67983 */ /* 0x000f220000100800 */
[----:B---3--:R-:W-:Y:S02]  /*1430*/  PRMT R229, R180, 0x7632, R229 ;  /* 0x00007632b4e57816 */ /* 0x008fe400000000e5 */
[----:B------:R-:W-:Y:S01]  /*1440*/  PRMT R234, R210, 0x7632, R234 ;  /* 0x00007632d2ea7816 */ /* 0x000fe200000000ea */
[C---:B------:R-:W-:Y:S01]  /*1450*/  FADD.FTZ R199, -R202.reuse, R199 ;  /* 0x000000c7cac77221 */ /* 0x040fe20000010100 */
[----:B------:R-:W-:Y:S01]  /*1460*/  MOV R16, R229 ;  /* 0x000000e500107202 */ /* 0x000fe20000000f00 */
[----:B------:R-:W-:Y:S01]  /*1470*/  FADD.FTZ R229, -R202, R17 ;  /* 0x00000011cae57221 */ /* 0x000fe20000010100 */
[----:B------:R-:W-:Y:S01]  /*1480*/  @P0 IMAD.WIDE.U32 R194, R194, 0x20, R230 ;  /* 0x00000020c2c20825 */ /* 0x000fe200078e00e6 */
[----:B------:R-:W-:-:S03]  /*1490*/  MOV R17, R234 ;  /* 0x000000ea00117202 */ /* 0x000fc60000000f00 */
[----:B------:R-:W-:Y:S01]  /*14a0*/  FADD.FTZ R220, -R202, R13 ;  /* 0x0000000dcadc7221 */ /* 0x000fe20000010100 */
[----:B------:R-:W-:Y:S01]  /*14b0*/  FMUL.FTZ R13, R206, R199 ;  /* 0x000000c7ce0d7220 */ /* 0x000fe20000410000 */
[----:B------:R-:W-:Y:S01]  /*14c0*/  FADD.FTZ R167, -R202, R185 ;  /* 0x000000b9caa77221 */ /* 0x000fe20000010100 */
[----:B------:R-:W-:Y:S01]  /*14d0*/  MOV R199, R17 ;  /* 0x0000001100c77202 */ /* 0x000fe20000000f00 */
[----:B------:R-:W5:Y:S01]  /*14e0*/  @P0 LDG.E.128 R44, desc[UR4][R194.64] ;  /* 0x00000004c22c0981 */ /* 0x000f62000c1e1d00 */
[----:B------:R-:W-:-:S03]  /*14f0*/  PRMT R235, R209, 0x7632, R235 ;  /* 0x00007632d1eb7816 */ /* 0x000fc600000000eb */
[----:B------:R0:W5:Y:S01]  /*1500*/  @P0 LDG.E.128 R40, desc[UR4][R194.64+0x10] ;  /* 0x00001004c2280981 */ /* 0x000162000c1e1d00 */
[----:B------:R-:W-:Y:S01]  /*1510*/  SHF.L.U32 R225, R209, 0x10, RZ ;  /* 0x00000010d1e17819 */ /* 0x000fe200000006ff */
[----:B------:R-:W-:Y:S01]  /*1520*/  FADD.FTZ R209, -R202, R7 ;  /* 0x00000007cad17221 */ /* 0x000fe20000010100 */
[----:B------:R-:W-:Y:S01]  /*1530*/  FMUL.FTZ R7, R206, R167 ;  /* 0x000000a7ce077220 */ /* 0x000fe20000410000 */
[----:B0-----:R-:W-:Y:S01]  /*1540*/  FADD.FTZ R194, -R202, R24 ;  /* 0x00000018cac27221 */ /* 0x001fe20000010100 */
[----:B------:R-:W-:Y:S01]  /*1550*/  FMUL.FTZ R24, R206, R222 ;  /* 0x000000dece187220 */ /* 0x000fe20000410000 */
[----:B------:R-:W-:-:S05]  /*1560*/  SHF.L.U32 R222, R199, 0x10, RZ ;  /* 0x00000010c7de7819 */ /* 0x000fca00000006ff */
[----:B------:R-:W-:Y:S01]  /*1570*/  FADD.FTZ R153, R153, R222 ;  /* 0x000000de99997221 */ /* 0x000fe20000010000 */
[----:B------:R-:W-:Y:S01]  /*1580*/  FFMA.FTZ R85, R7, R222, R85 ;  /* 0x000000de07557223 */ /* 0x000fe20000010055 */
[C---:B------:R-:W-:Y:S01]  /*1590*/  PRMT R232, R211.reuse, 0x7632, R232 ;  /* 0x00007632d3e87816 */ /* 0x040fe200000000e8 */
[C---:B------:R-:W-:Y:S01]  /*15a0*/  FADD.FTZ R192, -R202.reuse, R186 ;  /* 0x000000bacac07221 */ /* 0x040fe20000010100 */
[C---:B------:R-:W-:Y:S01]  /*15b0*/  FADD.FTZ R213, -R202.reuse, R9 ;  /* 0x00000009cad57221 */ /* 0x040fe20000010100 */
[C---:B------:R-:W-:Y:S01]  /*15c0*/  FADD.FTZ R187, -R202.reuse, R187 ;  /* 0x000000bbcabb7221 */ /* 0x040fe20000010100 */
[----:B------:R-:W-:Y:S02]  /*15d0*/  MOV R9, R232 ;  /* 0x000000e800097202 */ /* 0x000fe40000000f00 */
[----:B------:R-:W-:Y:S01]  /*15e0*/  SHF.L.U32 R221, R211, 0x10, RZ ;  /* 0x00000010d3dd7819 */ /* 0x000fe200000006ff */
[----:B------:R-:W-:Y:S01]  /*15f0*/  FADD.FTZ R211, -R202, R8 ;  /* 0x00000008cad37221 */ /* 0x000fe20000010100 */
[C---:B------:R-:W-:Y:S01]  /*1600*/  FMUL.FTZ R8, R206.reuse, R192 ;  /* 0x000000c0ce087220 */ /* 0x040fe20000410000 */
[----:B------:R-:W-:Y:S01]  /*1610*/  MOV R192, R9 ;  /* 0x0000000900c07202 */ /* 0x000fe20000000f00 */
[----:B------:R-:W-:-:S02]  /*1620*/  FMUL.FTZ R9, R206, R187 ;  /* 0x000000bbce097220 */ /* 0x000fc40000410000 */
[----:B------:R-:W3:Y:S01]  /*1630*/  LDL R187, [R1+0x84] ;  /* 0x0000840001bb7983 */ /* 0x000ee20000100800 */
[----:B------:R-:W-:Y:S01]  /*1640*/  @P0 IMAD.WIDE.U32 R200, R200, 0x20, R230 ;  /* 0x00000020c8c80825 */ /* 0x000fe200078e00e6 */
[----:B------:R-:W-:-:S04]  /*1650*/  PRMT R250, R191, 0x7632, R250 ;  /* 0x00007632bffa7816 */ /* 0x000fc800000000fa */
[----:B------:R-:W5:Y:S04]  /*1660*/  @P0 LDG.E.128 R52, desc[UR4][R200.64] ;  /* 0x00000004c8340981 */ /* 0x000f68000c1e1d00 */
[----:B------:R0:W5:Y:S01]  /*1670*/  @P0 LDG.E.128 R48, desc[UR4][R200.64+0x10] ;  /* 0x00001004c8300981 */ /* 0x000162000c1e1d00 */
[----:B--2---:R-:W-:-:S03]  /*1680*/  FMUL.FTZ R222, R190, R222 ;  /* 0x000000debede7220 */ /* 0x004fc60000410000 */
[----:B------:R-:W2:Y:S01]  /*1690*/  LDL R190, [R1+0x54] ;  /* 0x0000540001be7983 */ /* 0x000ea20000100800 */
[----:B0-----:R-:W-:-:S03]  /*16a0*/  SHF.L.U32 R201, R191, 0x10, RZ ;  /* 0x00000010bfc97819 */ /* 0x001fc600000006ff */
[----:B------:R-:W2:Y:S01]  /*16b0*/  LDL R191, [R1+0x90] ;  /* 0x0000900001bf7983 */ /* 0x000ea20000100800 */
[C---:B------:R-:W-:Y:S01]  /*16c0*/  FADD.FTZ R3, -R202.reuse, R177 ;  /* 0x000000b1ca037221 */ /* 0x040fe20000010100 */
[C---:B------:R-:W-:Y:S01]  /*16d0*/  FADD.FTZ R165, -R202.reuse, R4 ;  /* 0x00000004caa57221 */ /* 0x040fe20000010100 */
[C---:B------:R-:W-:Y:S01]  /*16e0*/  FADD.FTZ R224, -R202.reuse, R15 ;  /* 0x0000000fcae07221 */ /* 0x040fe20000010100 */
[----:B------:R-:W-:Y:S01]  /*16f0*/  FADD.FTZ R177, -R202, R178 ;  /* 0x000000b2cab17221 */ /* 0x000fe20000010100 */
[----:B------:R-:W-:Y:S01]  /*1700*/  MOV R15, R235 ;  /* 0x000000eb000f7202 */ /* 0x000fe20000000f00 */
[C---:B------:R-:W-:Y:S02]  /*1710*/  FMUL.FTZ R14, R206.reuse, R165 ;  /* 0x000000a5ce0e7220 */ /* 0x040fe40000410000 */
[----:B------:R-:W-:Y:S01]  /*1720*/  FMUL.FTZ R4, R206, R177 ;  /* 0x000000b1ce047220 */ /* 0x000fe20000410000 */
[----:B------:R-:W-:Y:S01]  /*1730*/  MOV R165, R15 ;  /* 0x0000000f00a57202 */ /* 0x000fe20000000f00 */
[----:B------:R-:W-:Y:S01]  /*1740*/  FADD.FTZ R195, -R202, R25 ;  /* 0x00000019cac37221 */ /* 0x000fe20000010100 */
[----:B------:R-:W-:Y:S01]  /*1750*/  FMUL.FTZ R25, R206, R224 ;  /* 0x000000e0ce197220 */ /* 0x000fe20000410000 */
[-C--:B------:R-:W-:Y:S01]  /*1760*/  FFMA.FTZ R82, R4, R225.reuse, R82 ;  /* 0x000000e104527223 */ /* 0x080fe20000010052 */
[----:B------:R-:W-:Y:S01]  /*1770*/  FADD.FTZ R158, R158, R225 ;  /* 0x000000e19e9e7221 */ /* 0x000fe20000010000 */
[----:B------:R-:W-:Y:S01]  /*1780*/  SHF.L.U32 R224, R165, 0x10, RZ ;  /* 0x00000010a5e07819 */ /* 0x000fe200000006ff */
[----:B----4-:R-:W-:Y:S01]  /*1790*/  FMUL.FTZ R225, R166, R225 ;  /* 0x000000e1a6e17220 */ /* 0x010fe20000410000 */
[----:B------:R-:W4:Y:S04]  /*17a0*/  LDL R165, [R1+0x74] ;  /* 0x0000740001a57983 */ /* 0x000f280000100800 */
[----:B------:R-:W4:Y:S01]  /*17b0*/  LDL R166, [R1+0x7c] ;  /* 0x00007c0001a67983 */ /* 0x000f220000100800 */
[C---:B------:R-:W-:Y:S01]  /*17c0*/  FADD.FTZ R218, -R202.reuse, R12 ;  /* 0x0000000ccada7221 */ /* 0x040fe20000010100 */
[----:B------:R-:W-:Y:S01]  /*17d0*/  MOV R167, R16 ;  /* 0x0000001000a77202 */ /* 0x000fe20000000f00 */
[C---:B------:R-:W-:Y:S01]  /*17e0*/  FADD.FTZ R215, -R202.reuse, R10 ;  /* 0x0000000acad77221 */ /* 0x040fe20000010100 */
[C---:B------:R-:W-:Y:S01]  /*17f0*/  FADD.FTZ R0, -R202.reuse, R176 ;  /* 0x000000b0ca007221 */ /* 0x040fe20000010100 */
[C---:B------:R-:W-:Y:S01]  /*1800*/  FADD.FTZ R176, -R202.reuse, R179 ;  /* 0x000000b3cab07221 */ /* 0x040fe20000010100 */
[C---:B------:R-:W-:Y:S01]  /*1810*/  FADD.FTZ R234, -R202.reuse, R22 ;  /* 0x00000016caea7221 */ /* 0x040fe20000010100 */
[----:B------:R-:W-:Y:S01]  /*1820*/  FADD.FTZ R232, -R202, R20 ;  /* 0x00000014cae87221 */ /* 0x000fe20000010100 */
[----:B------:R-:W-:Y:S01]  /*1830*/  SHF.L.U32 R179, R169, 0x10, RZ ;  /* 0x00000010a9b37819 */ /* 0x000fe200000006ff */
[----:B------:R-:W-:Y:S01]  /*1840*/  FMUL.FTZ R22, R206, R218 ;  /* 0x000000dace167220 */ /* 0x000fe20000410000 */
[----:B------:R-:W-:Y:S01]  /*1850*/  FADD.FTZ R235, -R202, R23 ;  /* 0x00000017caeb7221 */ /* 0x000fe20000010100 */
[C---:B------:R-:W-:Y:S01]  /*1860*/  FMUL.FTZ R20, R206.reuse, R215 ;  /* 0x000000d7ce147220 */ /* 0x040fe20000410000 */
[----:B------:R-:W-:Y:S01]  /*1870*/  SHF.L.U32 R218, R167, 0x10, RZ ;  /* 0x00000010a7da7819 */ /* 0x000fe200000006ff */
[----:B------:R-:W-:Y:S01]  /*1880*/  FMUL.FTZ R23, R206, R220 ;  /* 0x000000dcce177220 */ /* 0x000fe20000410000 */
[----:B------:R-:W4:Y:S01]  /*1890*/  LDL R167, [R1+0x4c] ;  /* 0x00004c0001a77983 */ /* 0x000f220000100800 */
[----:B------:R-:W-:Y:S01]  /*18a0*/  SHF.L.U32 R220, R192, 0x10, RZ ;  /* 0x00000010c0dc7819 */ /* 0x000fe200000006ff */
[----:B------:R-:W-:Y:S01]  /*18b0*/  FFMA.FTZ R98, R20, R179, R98 ;  /* 0x000000b314627223 */ /* 0x000fe20000010062 */
[----:B------:R-:W-:Y:S01]  /*18c0*/  FADD.FTZ R142, R142, R179 ;  /* 0x000000b38e8e7221 */ /* 0x000fe20000010000 */
[----:B------:R-:W4:Y:S01]  /*18d0*/  LDL R192, [R1+0x6c] ;  /* 0x00006c0001c07983 */ /* 0x000f220000100800 */
[----:B------:R-:W-:Y:S01]  /*18e0*/  FADD.FTZ R154, R154, R221 ;  /* 0x000000dd9a9a7221 */ /* 0x000fe20000010000 */
[-C--:B------:R-:W-:Y:S01]  /*18f0*/  FFMA.FTZ R86, R8, R221.reuse, R86 ;  /* 0x000000dd08567223 */ /* 0x080fe20000010056 */
[----:B---3--:R-:W-:-:S02]  /*1900*/  FMUL.FTZ R221, R187, R221 ;  /* 0x000000ddbbdd7220 */ /* 0x008fc40000410000 */
[----:B------:R-:W3:Y:S01]  /*1910*/  LDL R187, [R1+0x64] ;  /* 0x0000640001bb7983 */ /* 0x000ee20000100800 */
[----:B------:R-:W-:Y:S01]  /*1920*/  FADD.FTZ R200, -R202, R5 ;  /* 0x00000005cac87221 */ /* 0x000fe20000010100 */
[----:B------:R-:W-:Y:S01]  /*1930*/  FMUL.FTZ R5, R206, R176 ;  /* 0x000000b0ce057220 */ /* 0x000fe20000410000 */
[----:B--2---:R-:W-:Y:S02]  /*1940*/  FMUL.FTZ R179, R190, R179 ;  /* 0x000000b3beb37220 */ /* 0x004fe40000410000 */
[----:B------:R-:W2:Y:S01]  /*1950*/  LDL R190, [R1+0x2c] ;  /* 0x00002c0001be7983 */ /* 0x000ea20000100800 */
[-C--:B------:R-:W-:Y:S01]  /*1960*/  FFMA.FTZ R83, R5, R224.reuse, R83 ;  /* 0x000000e005537223 */ /* 0x080fe20000010053 */
[----:B------:R-:W-:Y:S01]  /*1970*/  FADD.FTZ R159, R159, R224 ;  /* 0x000000e09f9f7221 */ /* 0x000fe20000010000 */
[----:B------:R-:W-:Y:S02]  /*1980*/  FMUL.FTZ R224, R191, R224 ;  /* 0x000000e0bfe07220 */ /* 0x000fe40000410000 */
[----:B------:R-:W2:Y:S01]  /*1990*/  LDL R191, [R1+0x5c] ;  /* 0x00005c0001bf7983 */ /* 0x000ea20000100800 */
[----:B------:R-:W-:Y:S01]  /*19a0*/  FADD.FTZ R198, -R202, R198 ;  /* 0x000000c6cac67221 */ /* 0x000fe20000010100 */
[C---:B------:R-:W-:Y:S01]  /*19b0*/  PRMT R233, R181.reuse, 0x7632, R233 ;  /* 0x00007632b5e97816 */ /* 0x040fe200000000e9 */
[----:B------:R-:W-:Y:S01]  /*19c0*/  IMAD.U32 R219, R180, 0x10000, RZ ;  /* 0x00010000b4db7824 */ /* 0x000fe200078e00ff */
[----:B------:R-:W-:Y:S01]  /*19d0*/  SHF.L.U32 R217, R181, 0x10, RZ ;  /* 0x00000010b5d97819 */ /* 0x000fe200000006ff */
[----:B------:R-:W-:Y:S01]  /*19e0*/  FADD.FTZ R216, -R202, R11 ;  /* 0x0000000bcad87221 */ /* 0x000fe20000010100 */
[C---:B------:R-:W-:Y:S01]  /*19f0*/  FMUL.FTZ R10, R206.reuse, R193 ;  /* 0x000000c1ce0a7220 */ /* 0x040fe20000410000 */
[----:B------:R-:W-:Y:S01]  /*1a00*/  FMUL.FTZ R12, R206, R198 ;  /* 0x000000c6ce0c7220 */ /* 0x000fe20000410000 */
[----:B------:R-:W-:Y:S01]  /*1a10*/  FADD.FTZ R197, -R202, R197 ;  /* 0x000000c5cac57221 */ /* 0x000fe20000010100 */
[----:B------:R-:W-:Y:S01]  /*1a20*/  MOV R11, R233 ;  /* 0x000000e9000b7202 */ /* 0x000fe20000000f00 */
[----:B------:R-:W-:Y:S01]  /*1a30*/  FMUL.FTZ R15, R206, R200 ;  /* 0x000000c8ce0f7220 */ /* 0x000fe20000410000 */
[----:B------:R-:W-:Y:S01]  /*1a40*/  FFMA.FTZ R88, R10, R219, R88 ;  /* 0x000000db0a587223 */ /* 0x000fe20000010058 */
[----:B------:R-:W2:Y:S01]  /*1a50*/  LDL R200, [R1+0x9c] ;  /* 0x00009c0001c87983 */ /* 0x000ea20000100800 */
[----:B------:R-:W-:Y:S01]  /*1a60*/  FADD.FTZ R148, R148, R219 ;  /* 0x000000db94947221 */ /* 0x000fe20000010000 */
[----:B------:R-:W-:Y:S01]  /*1a70*/  FFMA.FTZ R90, R12, R217, R90 ;  /* 0x000000d90c5a7223 */ /* 0x000fe2000001005a */
[----:B------:R-:W-:Y:S01]  /*1a80*/  FADD.FTZ R150, R150, R217 ;  /* 0x000000d996967221 */ /* 0x000fe20000010000 */
[----:B------:R-:W-:Y:S01]  /*1a90*/  MOV R193, R11 ;  /* 0x0000000b00c17202 */ /* 0x000fe20000000f00 */
[----:B----4-:R-:W-:Y:S01]  /*1aa0*/  FMUL.FTZ R219, R166, R219 ;  /* 0x000000dba6db7220 */ /* 0x010fe20000410000 */
[----:B------:R-:W-:Y:S01]  /*1ab0*/  FMUL.FTZ R217, R165, R217 ;  /* 0x000000d9a5d97220 */ /* 0x000fe20000410000 */
[----:B------:R-:W-:Y:S01]  /*1ac0*/  FMUL.FTZ R11, R206, R197 ;  /* 0x000000c5ce0b7220 */ /* 0x000fe20000410000 */
[----:B------:R-:W4:Y:S04]  /*1ad0*/  LDL R166, [R1+0x44] ;  /* 0x0000440001a67983 */ /* 0x000f280000100800 */
[----:B------:R-:W4:Y:S04]  /*1ae0*/  LDL R165, [R1+0x3c] ;  /* 0x00003c0001a57983 */ /* 0x000f280000100800 */
[----:B------:R-:W4:Y:S04]  /*1af0*/  LDL R197, [R1+0x98] ;  /* 0x0000980001c57983 */ /* 0x000f280000100800 */
[----:B------:R-:W4:Y:S01]  /*1b00*/  LDL R198, [R1+0x8c] ;  /* 0x00008c0001c67983 */ /* 0x000f220000100800 */
[----:B------:R-:W-:-:S02]  /*1b10*/  PRMT R246, R170, 0x7632, R246 ;  /* 0x00007632aaf67816 */ /* 0x000fc400000000f6 */
[----:B------:R-:W-:Y:S01]  /*1b20*/  SHF.L.U32 R180, R170, 0x10, RZ ;  /* 0x00000010aab47819 */ /* 0x000fe200000006ff */
[----:B------:R-:W-:Y:S02]  /*1b30*/  FMUL.FTZ R170, R206, R194 ;  /* 0x000000c2ceaa7220 */ /* 0x000fe40000410000 */
[----:B------:R-:W4:Y:S01]  /*1b40*/  LDL R194, [R1+0x80] ;  /* 0x0000800001c27983 */ /* 0x000f220000100800 */
[----:B------:R-:W-:Y:S01]  /*1b50*/  SHF.L.U32 R212, R182, 0x10, RZ ;  /* 0x00000010b6d47819 */ /* 0x000fe200000006ff */
[----:B------:R-:W-:Y:S01]  /*1b60*/  FADD.FTZ R240, -R202, R30 ;  /* 0x0000001ecaf07221 */ /* 0x000fe20000010100 */
[----:B------:R-:W-:Y:S01]  /*1b70*/  SHF.L.U32 R184, R174, 0x10, RZ ;  /* 0x00000010aeb87819 */ /* 0x000fe200000006ff */
[----:B------:R-:W-:Y:S01]  /*1b80*/  FADD.FTZ R136, R136, R180 ;  /* 0x000000b488887221 */ /* 0x000fe20000010000 */
[----:B------:R-:W-:Y:S01]  /*1b90*/  FFMA.FTZ R100, R22, R180, R100 ;  /* 0x000000b416647223 */ /* 0x000fe20000010064 */
[----:B------:R-:W-:Y:S01]  /*1ba0*/  FMUL.FTZ R30, R206, R232 ;  /* 0x000000e8ce1e7220 */ /* 0x000fe20000410000 */
[----:B------:R-:W-:Y:S01]  /*1bb0*/  FMUL.FTZ R180, R167, R180 ;  /* 0x000000b4a7b47220 */ /* 0x000fe20000410000 */
[----:B------:R-:W-:Y:S01]  /*1bc0*/  FADD.FTZ R144, R144, R212 ;  /* 0x000000d490907221 */ /* 0x000fe20000010000 */
[-C--:B------:R-:W-:Y:S01]  /*1bd0*/  FFMA.FTZ R92, R14, R212.reuse, R92 ;  /* 0x000000d40e5c7223 */ /* 0x080fe2000001005c */
[----:B------:R-:W4:Y:S01]  /*1be0*/  LDL R167, [R1+0x78] ;  /* 0x0000780001a77983 */ /* 0x000f220000100800 */
[----:B------:R-:W-:Y:S01]  /*1bf0*/  FMUL.FTZ R212, R192, R212 ;  /* 0x000000d4c0d47220 */ /* 0x000fe20000410000 */
[----:B------:R-:W-:Y:S01]  /*1c00*/  FADD.FTZ R128, R128, R184 ;  /* 0x000000b880807221 */ /* 0x000fe20000010000 */
[----:B------:R-:W-:Y:S01]  /*1c10*/  FFMA.FTZ R108, R30, R184, R108 ;  /* 0x000000b81e6c7223 */ /* 0x000fe2000001006c */
[----:B------:R-:W4:Y:S01]  /*1c20*/  LDL R192, [R1+0x68] ;  /* 0x0000680001c07983 */ /* 0x000f220000100800 */
[----:B------:R-:W-:Y:S01]  /*1c30*/  SHF.L.U32 R223, R210, 0x10, RZ ;  /* 0x00000010d2df7819 */ /* 0x000fe200000006ff */
[----:B------:R-:W-:Y:S01]  /*1c40*/  FMUL.FTZ R16, R206, R207 ;  /* 0x000000cfce107220 */ /* 0x000fe20000410000 */
[----:B------:R-:W-:-:S05]  /*1c50*/  SHF.L.U32 R210, R183, 0x10, RZ ;  /* 0x00000010b7d27819 */ /* 0x000fca00000006ff */
[----:B------:R-:W-:Y:S01]  /*1c60*/  FADD.FTZ R146, R146, R210 ;  /* 0x000000d292927221 */ /* 0x000fe20000010000 */
[-C--:B------:R-:W-:Y:S01]  /*1c70*/  FFMA.FTZ R94, R16, R210.reuse, R94 ;  /* 0x000000d2105e7223 */ /* 0x080fe2000001005e */
[----:B---3--:R-:W-:Y:S02]  /*1c80*/  FMUL.FTZ R210, R187, R210 ;  /* 0x000000d2bbd27220 */ /* 0x008fe40000410000 */
[----:B------:R-:W3:Y:S01]  /*1c90*/  LDL R187, [R1+0x34] ;  /* 0x0000340001bb7983 */ /* 0x000ee20000100800 */
[----:B--2---:R-:W-:-:S03]  /*1ca0*/  FMUL.FTZ R184, R190, R184 ;  /* 0x000000b8beb87220 */ /* 0x004fc60000410000 */
[----:B------:R-:W2:Y:S01]  /*1cb0*/  LDL R190, [R1+0x1c] ;  /* 0x00001c0001be7983 */ /* 0x000ea20000100800 */
[----:B------:R-:W-:Y:S01]  /*1cc0*/  SHF.L.U32 R178, R208, 0x10, RZ ;  /* 0x00000010d0b27819 */ /* 0x000fe200000006ff */
[----:B------:R-:W-:Y:S01]  /*1cd0*/  FADD.FTZ R230, -R202, R18 ;  /* 0x00000012cae67221 */ /* 0x000fe20000010100 */
[----:B------:R-:W-:Y:S01]  /*1ce0*/  SHF.L.U32 R208, R168, 0x10, RZ ;  /* 0x00000010a8d07819 */ /* 0x000fe200000006ff */
[----:B------:R-:W-:-:S04]  /*1cf0*/  FMUL.FTZ R18, R206, R211 ;  /* 0x000000d3ce127220 */ /* 0x000fc80000410000 */
[-C--:B------:R-:W-:Y:S01]  /*1d00*/  FFMA.FTZ R96, R18, R208.reuse, R96 ;  /* 0x000000d012607223 */ /* 0x080fe20000010060 */
[----:B------:R-:W-:Y:S01]  /*1d10*/  FADD.FTZ R140, R140, R208 ;  /* 0x000000d08c8c7221 */ /* 0x000fe20000010000 */
[----:B------:R-:W-:Y:S02]  /*1d20*/  FMUL.FTZ R208, R191, R208 ;  /* 0x000000d0bfd07220 */ /* 0x000fe40000410000 */
[----:B------:R-:W3:Y:S01]  /*1d30*/  LDL R191, [R1+0x24] ;  /* 0x0000240001bf7983 */ /* 0x000ee20000100800 */
[----:B------:R-:W-:Y:S01]  /*1d40*/  FMUL.FTZ R0, R206, R0 ;  /* 0x00000000ce007220 */ /* 0x000fe20000410000 */
[----:B------:R-:W-:Y:S02]  /*1d50*/  PRMT R252, R182, 0x7632, R252 ;  /* 0x00007632b6fc7816 */ /* 0x000fe400000000fc */
[----:B------:R-:W-:Y:S02]  /*1d60*/  SHF.L.U32 R181, R171, 0x10, RZ ;  /* 0x00000010abb57819 */ /* 0x000fe400000006ff */
        /* <DEDUP_REMOVED lines=9> */
[----:B------:R-:W-:Y:S01]  /*1e00*/  FFMA.FTZ R81, R3, R227, R81 ;  /* 0x000000e303517223 */ /* 0x000fe20000010051 */
[----:B------:R-:W-:Y:S01]  /*1e10*/  FADD.FTZ R157, R157, R227 ;  /* 0x000000e39d9d7221 */ /* 0x000fe20000010000 */
[----:B----4-:R-:W-:Y:S01]  /*1e20*/  FMUL.FTZ R181, R166, R181 ;  /* 0x000000b5a6b57220 */ /* 0x010fe20000410000 */
[----:B------:R-:W-:Y:S01]  /*1e30*/  FMUL.FTZ R182, R165, R182 ;  /* 0x000000b6a5b67220 */ /* 0x000fe20000410000 */
[----:B------:R-:W-:Y:S01]  /*1e40*/  FMUL.FTZ R227, R197, R227 ;  /* 0x000000e3c5e37220 */ /* 0x000fe20000410000 */
[----:B------:R-:W-:Y:S01]  /*1e50*/  FADD.FTZ R166, RZ, R178 ;  /* 0x000000b2ffa67221 */ /* 0x000fe20000010000 */
[----:B------:R-:W-:Y:S01]  /*1e60*/  FFMA.FTZ R165, R0, R178, RZ ;  /* 0x000000b200a57223 */ /* 0x000fe200000100ff */
        /* <DEDUP_REMOVED lines=8> */
[----:B------:R-:W-:Y:S01]  /*1ef0*/  FMUL.FTZ R223, R198, R223 ;  /* 0x000000dfc6df7220 */ /* 0x000fe20000410000 */
[----:B------:R-:W-:Y:S01]  /*1f00*/  FADD.FTZ R231, -R202, R19 ;  /* 0x00000013cae77221 */ /* 0x000fe20000010100 */
[----:B------:R-:W-:Y:S01]  /*1f10*/  FADD.FTZ R166, R166, R224 ;  /* 0x000000e0a6a67221 */ /* 0x000fe20000010000 */
[----:B------:R-:W-:Y:S01]  /*1f20*/  FFMA.FTZ R165, R5, R224, R165 ;  /* 0x000000e005a57223 */ /* 0x000fe200000100a5 */
[----:B------:R-:W-:Y:S01]  /*1f30*/  FMUL.FTZ R220, R194, R220 ;  /* 0x000000dcc2dc7220 */ /* 0x000fe20000410000 */
[----:B------:R-:W-:-:S02]  /*1f40*/  IMAD.U32 R252, R252, 0x10000, RZ ;  /* 0x00010000fcfc7824 */ /* 0x000fc400078e00ff */
[----:B------:R-:W-:Y:S01]  /*1f50*/  FADD.FTZ R166, R166, R223 ;  /* 0x000000dfa6a67221 */ /* 0x000fe20000010000 */
[----:B------:R-:W-:Y:S01]  /*1f60*/  FFMA.FTZ R165, R6, R223, R165 ;  /* 0x000000df06a57223 */ /* 0x000fe200000100a5 */
[----:B------:R-:W-:Y:S01]  /*1f70*/  FMUL.FTZ R19, R206, R213 ;  /* 0x000000d5ce137220 */ /* 0x000fe20000410000 */
[----:B------:R-:W-:Y:S01]  /*1f80*/  SHF.L.U32 R186, R188, 0x10, RZ ;  /* 0x00000010bcba7819 */ /* 0x000fe200000006ff */
[----:B------:R-:W-:Y:S01]  /*1f90*/  FADD.FTZ R166, R166, R222 ;  /* 0x000000dea6a67221 */ /* 0x000fe20000010000 */
[----:B------:R-:W-:Y:S01]  /*1fa0*/  FFMA.FTZ R165, R7, R222, R165 ;  /* 0x000000de07a57223 */ /* 0x000fe200000100a5 */
[----:B------:R-:W-:Y:S01]  /*1fb0*/  FFMA.FTZ R89, R11, R218, R89 ;  /* 0x000000da0b597223 */ /* 0x000fe20000010059 */
[----:B------:R-:W-:Y:S01]  /*1fc0*/  FADD.FTZ R149, R149, R218 ;  /* 0x000000da95957221 */ /* 0x000fe20000010000 */
[----:B------:R-:W-:Y:S01]  /*1fd0*/  FADD.FTZ R166, R166, R221 ;  /* 0x000000dda6a67221 */ /* 0x000fe20000010000 */
[----:B------:R-:W-:Y:S01]  /*1fe0*/  FFMA.FTZ R165, R8, R221, R165 ;  /* 0x000000dd08a57223 */ /* 0x000fe200000100a5 */
[----:B------:R-:W-:Y:S01]  /*1ff0*/  SHF.L.U32 R213, R193, 0x10, RZ ;  /* 0x00000010c1d57819 */ /* 0x000fe200000006ff */
[----:B------:R-:W-:Y:S01]  /*2000*/  FADD.FTZ R238, -R202, R28 ;  /* 0x0000001ccaee7221 */ /* 0x000fe20000010100 */
[----:B------:R-:W-:Y:S01]  /*2010*/  FADD.FTZ R166, R166, R220 ;  /* 0x000000dca6a67221 */ /* 0x000fe20000010000 */
[----:B------:R-:W-:Y:S01]  /*2020*/  FFMA.FTZ R165, R9, R220, R165 ;  /* 0x000000dc09a57223 */ /* 0x000fe200000100a5 */
[----:B------:R-:W4:Y:S01]  /*2030*/  LDL R193, [R1+0x60] ;  /* 0x0000600001c17983 */ /* 0x000f220000100800 */
[----:B------:R-:W-:Y:S01]  /*2040*/  FMUL.FTZ R218, R167, R218 ;  /* 0x000000daa7da7220 */ /* 0x000fe20000410000 */
[----:B------:R-:W-:Y:S01]  /*2050*/  FADD.FTZ R166, R166, R219 ;  /* 0x000000dba6a67221 */ /* 0x000fe20000010000 */
[----:B------:R-:W-:Y:S01]  /*2060*/  FFMA.FTZ R167, R10, R219, R165 ;  /* 0x000000db0aa77223 */ /* 0x000fe200000100a5 */
[----:B------:R-:W-:Y:S01]  /*2070*/  FMUL.FTZ R211, R192, R252 ;  /* 0x000000fcc0d37220 */ /* 0x000fe20000410000 */
[----:B------:R-:W-:Y:S01]  /*2080*/  FFMA.FTZ R112, R170, R186, R112 ;  /* 0x000000baaa707223 */ /* 0x000fe20000010070 */
[----:B------:R-:W4:Y:S01]  /*2090*/  LDL R192, [R1+0x48] ;  /* 0x0000480001c07983 */ /* 0x000f220000100800 */
[----:B------:R-:W-:Y:S01]  /*20a0*/  FADD.FTZ R124, R124, R186 ;  /* 0x000000ba7c7c7221 */ /* 0x000fe20000010000 */
[----:B------:R-:W-:Y:S01]  /*20b0*/  FADD.FTZ R165, R166, R218 ;  /* 0x000000daa6a57221 */ /* 0x000fe20000010000 */
[----:B------:R-:W-:Y:S01]  /*20c0*/  FFMA.FTZ R166, R11, R218, R167 ;  /* 0x000000da0ba67223 */ /* 0x000fe200000100a7 */
[----:B------:R-:W-:Y:S01]  /*20d0*/  PRMT R251, R183, 0x7632, R251 ;  /* 0x00007632b7fb7816 */ /* 0x000fe200000000fb */
[----:B------:R-:W4:Y:S01]  /*20e0*/  LDL R167, [R1+0x40] ;  /* 0x0000400001a77983 */ /* 0x000f220000100800 */
[----:B------:R-:W-:Y:S01]  /*20f0*/  SHF.L.U32 R183, R173, 0x10, RZ ;  /* 0x00000010adb77819 */ /* 0x000fe200000006ff */
[----:B------:R-:W-:Y:S01]  /*2100*/  FMUL.FTZ R28, R206, R230 ;  /* 0x000000e6ce1c7220 */ /* 0x000fe20000410000 */
[----:B------:R-:W-:Y:S01]  /*2110*/  PRMT R248, R168, 0x7632, R248 ;  /* 0x00007632a8f87816 */ /* 0x000fe200000000f8 */
[----:B------:R-:W-:Y:S01]  /*2120*/  IMAD.U32 R185, R175, 0x10000, RZ ;  /* 0x00010000afb97824 */ /* 0x000fe200078e00ff */
[----:B------:R-:W-:Y:S01]  /*2130*/  PRMT R164, R188, 0x7632, R164 ;  /* 0x00007632bca47816 */ /* 0x000fe200000000a4 */
[----:B------:R-:W-:Y:S01]  /*2140*/  FFMA.FTZ R106, R28, R183, R106 ;  /* 0x000000b71c6a7223 */ /* 0x000fe2000001006a */
[----:B------:R-:W-:Y:S01]  /*2150*/  FADD.FTZ R134, R134, R183 ;  /* 0x000000b786867221 */ /* 0x000fe20000010000 */
[----:B------:R-:W-:Y:S01]  /*2160*/  PRMT R245, R171, 0x7632, R245 ;  /* 0x00007632abf57816 */ /* 0x000fe200000000f5 */
[----:B------:R-:W-:Y:S01]  /*2170*/  FMUL.FTZ R17, R206, R209 ;  /* 0x000000d1ce117220 */ /* 0x000fe20000410000 */
[----:B------:R-:W-:Y:S01]  /*2180*/  SHF.L.U32 R246, R246, 0x10, RZ ;  /* 0x00000010f6f67819 */ /* 0x000fe200000006ff */
[----:B------:R-:W4:Y:S01]  /*2190*/  LDL R194, [R1+0x30] ;  /* 0x0000300001c27983 */ /* 0x000f220000100800 */
[----:B------:R-:W-:-:S03]  /*21a0*/  PRMT R244, R172, 0x7632, R244 ;  /* 0x00007632acf47816 */ /* 0x000fc600000000f4 */
[----:B------:R-:W4:Y:S01]  /*21b0*/  LDL R198, [R1+0x18] ;  /* 0x0000180001c67983 */ /* 0x000f220000100800 */
[----:B------:R-:W-:-:S03]  /*21c0*/  PRMT R242, R174, 0x7632, R242 ;  /* 0x00007632aef27816 */ /* 0x000fc600000000f2 */
[----:B------:R-:W4:Y:S01]  /*21d0*/  LDL R200, [R1+0x10] ;  /* 0x0000100001c87983 */ /* 0x000f220000100800 */
[----:B--2---:R-:W-:-:S03]  /*21e0*/  FMUL.FTZ R186, R190, R186 ;  /* 0x000000babeba7220 */ /* 0x004fc60000410000 */
[----:B------:R-:W2:Y:S01]  /*21f0*/  LDL R190, [R1+0x14] ;  /* 0x0000140001be7983 */ /* 0x000ea20000100800 */
[----:B---3--:R-:W-:-:S03]  /*2200*/  FMUL.FTZ R183, R187, R183 ;  /* 0x000000b7bbb77220 */ /* 0x008fc60000410000 */
[----:B------:R-:W3:Y:S01]  /*2210*/  LDL R187, [R1+0x70] ;  /* 0x0000700001bb7983 */ /* 0x000ee20000100800 */
[----:B------:R-:W-:Y:S01]  /*2220*/  FMUL.FTZ R168, R206, R234 ;  /* 0x000000eacea87220 */ /* 0x000fe20000410000 */
[----:B------:R-:W-:-:S03]  /*2230*/  FADD.FTZ R130, R130, R185 ;  /* 0x000000b982827221 */ /* 0x000fc60000010000 */
[-C--:B------:R-:W-:Y:S01]  /*2240*/  FFMA.FTZ R110, R168, R185.reuse, R110 ;  /* 0x000000b9a86e7223 */ /* 0x080fe2000001006e */
[----:B------:R-:W-:Y:S02]  /*2250*/  FMUL.FTZ R185, R191, R185 ;  /* 0x000000b9bfb97220 */ /* 0x000fe40000410000 */
[----:B------:R-:W3:Y:S01]  /*2260*/  LDL R191, [R1+0x58] ;  /* 0x0000580001bf7983 */ /* 0x000ee20000100800 */
[----:B------:R-:W-:Y:S02]  /*2270*/  SHF.L.U32 R251, R251, 0x10, RZ ;  /* 0x00000010fbfb7819 */ /* 0x000fe400000006ff */
[C---:B------:R-:W-:Y:S01]  /*2280*/  PRMT R188, R189.reuse, 0x7632, R188 ;  /* 0x00007632bdbc7816 */ /* 0x040fe200000000bc */
[----:B------:R-:W-:Y:S01]  /*2290*/  FMUL.FTZ R172, R206, R236 ;  /* 0x000000ecceac7220 */ /* 0x000fe20000410000 */
[----:B------:R-:W-:Y:S02]  /*22a0*/  SHF.L.U32 R189, R189, 0x10, RZ ;  /* 0x00000010bdbd7819 */ /* 0x000fe400000006ff */
[----:B------:R-:W-:-:S02]  /*22b0*/  SHF.L.U32 R245, R245, 0x10, RZ ;  /* 0x00000010f5f57819 */ /* 0x000fc400000006ff */
[----:B------:R-:W-:Y:S01]  /*22c0*/  SHF.L.U32 R199, R188, 0x10, RZ ;  /* 0x00000010bcc77819 */ /* 0x000fe200000006ff */
[----:B------:R-:W-:Y:S01]  /*22d0*/  FFMA.FTZ R114, R172, R189, R114 ;  /* 0x000000bdac727223 */ /* 0x000fe20000010072 */
[----:B------:R-:W-:Y:S01]  /*22e0*/  FADD.FTZ R126, R126, R189 ;  /* 0x000000bd7e7e7221 */ /* 0x000fe20000010000 */
[----:B----4-:R-:W-:Y:S02]  /*22f0*/  FMUL.FTZ R209, R193, R251 ;  /* 0x000000fbc1d17220 */ /* 0x010fe40000410000 */
[----:B------:R-:W4:Y:S01]  /*2300*/  LDL R193, [R1+0x28] ;  /* 0x0000280001c17983 */ /* 0x000f220000100800 */
[----:B------:R-:W-:-:S03]  /*2310*/  FMUL.FTZ R188, R192, R246 ;  /* 0x000000f6c0bc7220 */ /* 0x000fc60000410000 */
[----:B------:R-:W4:Y:S01]  /*2320*/  LDL R192, [R1+0xc] ;  /* 0x00000c0001c07983 */ /* 0x000f220000100800 */
[----:B------:R-:W-:Y:S01]  /*2330*/  FFMA.FTZ R91, R13, R213, R91 ;  /* 0x000000d50d5b7223 */ /* 0x000fe2000001005b */
[----:B------:R-:W-:Y:S01]  /*2340*/  FADD.FTZ R151, R151, R213 ;  /* 0x000000d597977221 */ /* 0x000fe20000010000 */
[----:B--2---:R-:W-:Y:S01]  /*2350*/  FMUL.FTZ R189, R190, R189 ;  /* 0x000000bdbebd7220 */ /* 0x004fe20000410000 */
[----:B------:R-:W-:Y:S02]  /*2360*/  FMUL.FTZ R190, R167, R245 ;  /* 0x000000f5a7be7220 */ /* 0x000fe40000410000 */
[----:B------:R-:W2:Y:S01]  /*2370*/  LDL R167, [R1+0x20] ;  /* 0x0000200001a77983 */ /* 0x000ea20000100800 */
[----:B---3--:R-:W-:-:S03]  /*2380*/  FMUL.FTZ R213, R187, R213 ;  /* 0x000000d5bbd57220 */ /* 0x008fc60000410000 */
[----:B------:R-:W3:Y:S01]  /*2390*/  LDL R187, [R1+0x50] ;  /* 0x0000500001bb7983 */ /* 0x000ee20000100800 */
[----:B------:R-:W-:-:S05]  /*23a0*/  SHF.L.U32 R248, R248, 0x10, RZ ;  /* 0x00000010f8f87819 */ /* 0x000fca00000006ff */
[----:B------:R-:W-:Y:S02]  /*23b0*/  FMUL.FTZ R207, R191, R248 ;  /* 0x000000f8bfcf7220 */ /* 0x000fe40000410000 */
[----:B------:R-:W3:Y:S01]  /*23c0*/  LDL R191, [R1+0x38] ;  /* 0x0000380001bf7983 */ /* 0x000ee20000100800 */
[----:B------:R-:W-:Y:S01]  /*23d0*/  SHF.L.U32 R242, R242, 0x10, RZ ;  /* 0x00000010f2f27819 */ /* 0x000fe200000006ff */
[C---:B------:R-:W-:Y:S01]  /*23e0*/  FMUL.FTZ R171, R206.reuse, R195 ;  /* 0x000000c3ceab7220 */ /* 0x040fe20000410000 */
[----:B------:R-:W-:Y:S01]  /*23f0*/  PRMT R241, R175, 0x7632, R241 ;  /* 0x00007632aff17816 */ /* 0x000fe200000000f1 */
[----:B------:R-:W-:Y:S01]  /*2400*/  FMUL.FTZ R174, R206, R238 ;  /* 0x000000eeceae7220 */ /* 0x000fe20000410000 */
[----:B------:R-:W-:Y:S02]  /*2410*/  FADD.FTZ R120, R120, R196 ;  /* 0x000000c478787221 */ /* 0x000fe40000010000 */
[----:B------:R-:W-:Y:S01]  /*2420*/  SHF.L.U32 R241, R241, 0x10, RZ ;  /* 0x00000010f1f17819 */ /* 0x000fe200000006ff */
[----:B------:R-:W-:Y:S01]  /*2430*/  FFMA.FTZ R116, R174, R196, R116 ;  /* 0x000000c4ae747223 */ /* 0x000fe20000010074 */
[----:B----4-:R-:W-:-:S02]  /*2440*/  FMUL.FTZ R195, R193, R242 ;  /* 0x000000f2c1c37220 */ /* 0x010fc40000410000 */
[----:B------:R-:W4:Y:S01]  /*2450*/  LDL R193, [R1+0x8] ;  /* 0x0000080001c17983 */ /* 0x000f220000100800 */
[----:B------:R-:W-:-:S03]  /*2460*/  FMUL.FTZ R196, R192, R196 ;  /* 0x000000c4c0c47220 */ /* 0x000fc60000410000 */
[----:B------:R-:W4:Y:S01]  /*2470*/  LDL R192, [R1+0x4] ;  /* 0x0000040001c07983 */ /* 0x000f220000100800 */
        /* <DEDUP_REMOVED lines=13> */
[----:B------:R-:W2:Y:S01]  /*2550*/  LDL R167, [R1] ;  /* 0x0000000001a77983 */ /* 0x000ea20000100800 */
[----:B------:R-:W-:Y:S01]  /*2560*/  PRMT R247, R169, 0x7632, R247 ;  /* 0x00007632a9f77816 */ /* 0x000fe200000000f7 */
[----:B------:R-:W-:Y:S01]  /*2570*/  FADD.FTZ R165, R165, R208 ;  /* 0x000000d0a5a57221 */ /* 0x000fe20000010000 */
[----:B------:R-:W-:Y:S02]  /*2580*/  FFMA.FTZ R166, R18, R208, R166 ;  /* 0x000000d012a67223 */ /* 0x000fe400000100a6 */
[----:B------:R-:W-:Y:S01]  /*2590*/  SHF.L.U32 R247, R247, 0x10, RZ ;  /* 0x00000010f7f77819 */ /* 0x000fe200000006ff */
[----:B------:R-:W-:Y:S01]  /*25a0*/  FADD.FTZ R165, R165, R207 ;  /* 0x000000cfa5a57221 */ /* 0x000fe20000010000 */
[----:B------:R-:W-:Y:S01]  /*25b0*/  FFMA.FTZ R166, R19, R207, R166 ;  /* 0x000000cf13a67223 */ /* 0x000fe200000100a6 */
[----:B------:R-:W-:Y:S01]  /*25c0*/  FADD.FTZ R233, -R202, R21 ;  /* 0x00000015cae97221 */ /* 0x000fe20000010100 */
[----:B------:R-:W-:Y:S01]  /*25d0*/  FMUL.FTZ R21, R206, R216 ;  /* 0x000000d8ce157220 */ /* 0x000fe20000410000 */
[----:B---3--:R-:W-:Y:S01]  /*25e0*/  FMUL.FTZ R187, R187, R247 ;  /* 0x000000f7bbbb7220 */ /* 0x008fe20000410000 */
        /* <DEDUP_REMOVED lines=12> */
[----:B------:R-:W-:Y:S01]  /*26b0*/  FFMA.FTZ R166, R25, R190, R166 ;  /* 0x000000be19a67223 */ /* 0x000fe200000100a6 */
[----:B------:R-:W-:Y:S01]  /*26c0*/  PRMT R243, R173, 0x7632, R243 ;  /* 0x00007632adf37816 */ /* 0x000fe200000000f3 */
[----:B------:R-:W-:Y:S01]  /*26d0*/  FADD.FTZ R237, -R202, R27 ;  /* 0x0000001bcaed7221 */ /* 0x000fe20000010100 */
[----:B------:R-:W-:Y:S01]  /*26e0*/  FMUL.FTZ R191, R191, R244 ;  /* 0x000000f4bfbf7220 */ /* 0x000fe20000410000 */
[----:B------:R-:W-:Y:S01]  /*26f0*/  FADD.FTZ R165, R165, R182 ;  /* 0x000000b6a5a57221 */ /* 0x000fe20000010000 */
[----:B------:R-:W-:Y:S01]  /*2700*/  FMUL.FTZ R27, R206, R229 ;  /* 0x000000e5ce1b7220 */ /* 0x000fe20000410000 */
[----:B------:R-:W-:Y:S01]  /*2710*/  FFMA.FTZ R166, R26, R182, R166 ;  /* 0x000000b61aa67223 */ /* 0x000fe200000100a6 */
[----:B------:R-:W-:Y:S01]  /*2720*/  SHF.L.U32 R243, R243, 0x10, RZ ;  /* 0x00000010f3f37819 */ /* 0x000fe200000006ff */
[----:B------:R-:W-:-:S02]  /*2730*/  FADD.FTZ R165, R165, R191 ;  /* 0x000000bfa5a57221 */ /* 0x000fc40000010000 */
[----:B------:R-:W-:Y:S01]  /*2740*/  FFMA.FTZ R166, R27, R191, R166 ;  /* 0x000000bf1ba67223 */ /* 0x000fe200000100a6 */
[----:B------:R-:W-:Y:S01]  /*2750*/  FADD.FTZ R239, -R202, R29 ;  /* 0x0000001dcaef7221 */ /* 0x000fe20000010100 */
[----:B------:R-:W-:Y:S01]  /*2760*/  FMUL.FTZ R194, R194, R243 ;  /* 0x000000f3c2c27220 */ /* 0x000fe20000410000 */
[----:B------:R-:W-:Y:S01]  /*2770*/  FADD.FTZ R165, R165, R183 ;  /* 0x000000b7a5a57221 */ /* 0x000fe20000010000 */
[----:B------:R-:W-:Y:S01]  /*2780*/  FMUL.FTZ R29, R206, R231 ;  /* 0x000000e7ce1d7220 */ /* 0x000fe20000410000 */
[----:B------:R-:W-:Y:S02]  /*2790*/  FFMA.FTZ R166, R28, R183, R166 ;  /* 0x000000b71ca67223 */ /* 0x000fe400000100a6 */
[----:B------:R-:W-:Y:S02]  /*27a0*/  FADD.FTZ R165, R165, R194 ;  /* 0x000000c2a5a57221 */ /* 0x000fe40000010000 */
[----:B------:R-:W-:Y:S01]  /*27b0*/  FFMA.FTZ R166, R29, R194, R166 ;  /* 0x000000c21da67223 */ /* 0x000fe200000100a6 */
[----:B------:R-:W-:Y:S01]  /*27c0*/  FADD.FTZ R202, -R202, R31 ;  /* 0x0000001fcaca7221 */ /* 0x000fe20000010100 */
[----:B------:R-:W-:Y:S01]  /*27d0*/  FADD.FTZ R165, R165, R184 ;  /* 0x000000b8a5a57221 */ /* 0x000fe20000010000 */
[----:B------:R-:W-:Y:S01]  /*27e0*/  FMUL.FTZ R31, R206, R233 ;  /* 0x000000e9ce1f7220 */ /* 0x000fe20000410000 */
[----:B------:R-:W-:-:S02]  /*27f0*/  FFMA.FTZ R166, R30, R184, R166 ;  /* 0x000000b81ea67223 */ /* 0x000fc400000100a6 */
[----:B------:R-:W-:Y:S02]  /*2800*/  FADD.FTZ R165, R165, R195 ;  /* 0x000000c3a5a57221 */ /* 0x000fe40000010000 */
[----:B------:R-:W-:Y:S01]  /*2810*/  FFMA.FTZ R166, R31, R195, R166 ;  /* 0x000000c31fa67223 */ /* 0x000fe200000100a6 */
[----:B------:R-:W-:Y:S01]  /*2820*/  FMUL.FTZ R169, R206, R235 ;  /* 0x000000ebcea97220 */ /* 0x000fe20000410000 */
[----:B------:R-:W-:Y:S01]  /*2830*/  FADD.FTZ R165, R165, R185 ;  /* 0x000000b9a5a57221 */ /* 0x000fe20000010000 */
[----:B------:R-:W-:Y:S01]  /*2840*/  SHF.L.U32 R164, R164, 0x10, RZ ;  /* 0x00000010a4a47819 */ /* 0x000fe200000006ff */
[----:B------:R-:W-:Y:S02]  /*2850*/  FFMA.FTZ R166, R168, R185, R166 ;  /* 0x000000b9a8a67223 */ /* 0x000fe400000100a6 */
        /* <DEDUP_REMOVED lines=18> */
[C---:B------:R-:W-:Y:S01]  /*2980*/  FMUL.FTZ R176, R206.reuse, R240 ;  /* 0x000000f0ceb07220 */ /* 0x040fe20000410000 */
[----:B------:R-:W-:Y:S01]  /*2990*/  FMUL.FTZ R175, R206, R239 ;  /* 0x000000efceaf7220 */ /* 0x000fe20000410000 */
[----:B----4-:R-:W-:Y:S01]  /*29a0*/  FMUL.FTZ R200, R193, R249 ;  /* 0x000000f9c1c87220 */ /* 0x010fe20000410000 */
        /* <DEDUP_REMOVED lines=37> */
[----:B------:R-:W-:-:S07]  /*2c00*/  FFMA.FTZ R216, R177, R202, R165 ;  /* 0x000000cab1d87223 */ /* 0x000fce00000100a5 */
.L_x_5681:
[----:B------:R-:W-:Y:S05]  /*2c10*/  BSYNC B1 ;  /* 0x0000000000017941 */ /* 0x000fea0003800000 */
.L_x_5679:
[----:B------:R-:W-:-:S03]  /*2c20*/  UMOV UR6, 0xffffffff ;  /* 0xffffffff00067882 */ /* 0x000fc60000000000 */
[----:B------:R-:W-:Y:S05]  /*2c30*/  BRA.DIV UR6, `(.L_x_5682) ;  /* 0x0000003e06847947 */ /* 0x000fea000b800000 */
[----:B------:R-:W0:Y:S04]  /*2c40*/  SHFL.BFLY PT, R166, R215, 0x1, 0x1f ;  /* 0x0c201f00d7a67f89 */ /* 0x000e2800000e0000 */
[----:B------:R-:W1:Y:S01]  /*2c50*/  SHFL.BFLY PT, R229, R216, 0x1, 0x1f ;  /* 0x0c201f00d8e57f89 */ /* 0x000e6200000e0000 */
[----:B0-----:R-:W-:Y:S01]  /*2c60*/  FADD.FTZ R166, R166, R215 ;  /* 0x000000d7a6a67221 */ /* 0x001fe20000010000 */
[----:B-1----:R-:W-:-:S04]  /*2c70*/  FADD.FTZ R216, R229, R216 ;  /* 0x000000d8e5d87221 */ /* 0x002fc80000010000 */
[----:B------:R-:W0:Y:S02]  /*2c80*/  SHFL.BFLY PT, R229, R166, 0x2, 0x1f ;  /* 0x0c401f00a6e57f89 */ /* 0x000e2400000e0000 */
[----:B0-----:R-:W-:Y:S02]  /*2c90*/  FADD.FTZ R166, R166, R229 ;  /* 0x000000e5a6a67221 */ /* 0x001fe40000010000 */
[----:B------:R-:W0:Y:S02]  /*2ca0*/  SHFL.BFLY PT, R229, R216, 0x2, 0x1f ;  /* 0x0c401f00d8e57f89 */ /* 0x000e2400000e0000 */
[----:B0-----:R-:W-:Y:S02]  /*2cb0*/  FADD.FTZ R216, R216, R229 ;  /* 0x000000e5d8d87221 */ /* 0x001fe40000010000 */
[----:B------:R-:W0:Y:S02]  /*2cc0*/  SHFL.BFLY PT, R229, R166, 0x4, 0x1f ;  /* 0x0c801f00a6e57f89 */ /* 0x000e2400000e0000 */
[----:B0-----:R-:W-:-:S02]  /*2cd0*/  FADD.FTZ R166, R166, R229 ;  /* 0x000000e5a6a67221 */ /* 0x001fc40000010000 */
[----:B------:R-:W0:Y:S04]  /*2ce0*/  SHFL.BFLY PT, R229, R216, 0x4, 0x1f ;  /* 0x0c801f00d8e57f89 */ /* 0x000e2800000e0000 */
[----:B------:R-:W1:Y:S01]  /*2cf0*/  SHFL.BFLY PT, R192, R166, 0x8, 0x1f ;  /* 0x0d001f00a6c07f89 */ /* 0x000e6200000e0000 */
[----:B0-----:R-:W-:Y:S01]  /*2d00*/  FADD.FTZ R216, R216, R229 ;  /* 0x000000e5d8d87221 */ /* 0x001fe20000010000 */
[----:B-1----:R-:W-:-:S04]  /*2d10*/  FADD.FTZ R192, R166, R192 ;  /* 0x000000c0a6c07221 */ /* 0x002fc80000010000 */
[----:B------:R-:W0:Y:S04]  /*2d20*/  SHFL.BFLY PT, R166, R216, 0x8, 0x1f ;  /* 0x0d001f00d8a67f89 */ /* 0x000e2800000e0000 */
[----:B------:R1:W2:Y:S01]  /*2d30*/  SHFL.BFLY PT, R193, R192, 0x10, 0x1f ;  /* 0x0e001f00c0c17f89 */ /* 0x0002a200000e0000 */
[----:B0-----:R-:W-:-:S05]  /*2d40*/  FADD.FTZ R166, R216, R166 ;  /* 0x000000a6d8a67221 */ /* 0x001fca0000010000 */
[----:B--2---:R1:W0:Y:S02]  /*2d50*/  SHFL.BFLY PT, R167, R166, 0x10, 0x1f ;  /* 0x0e001f00a6a77f89 */ /* 0x00422400000e0000 */
.L_x_5775:
[----:B------:R-:W2:Y:S01]  /*2d60*/  S2R R165, SR_TID.X ;  /* 0x0000000000a57919 */ /* 0x000ea20000002100 */
[----:B------:R-:W3:Y:S01]  /*2d70*/  LDC R215, c[0x0][0x218] ;  /* 0x00008600ffd77b82 */ /* 0x000ee20000000800 */
[----:B-----5:R-:W-:Y:S01]  /*2d80*/  ISETP.GE.AND P5, PT, R214, 0x1, PT ;  /* 0x00000001d600780c */ /* 0x020fe20003fa6270 */
[----:B0-----:R-:W-:Y:S01]  /*2d90*/  FADD.FTZ R167, R166, R167 ;  /* 0x000000a7a6a77221 */ /* 0x001fe20000010000 */
[C---:B------:R-:W-:Y:S01]  /*2da0*/  @!P6 ISETP.NE.U32.AND P3, PT, R204.reuse, RZ, PT ;  /* 0x000000ffcc00e20c */ /* 0x040fe20003f65070 */
[----:B------:R-:W-:Y:S01]  /*2db0*/  BSSY B1, `(.L_x_5683) ;  /* 0x0000020000017945 */ /* 0x000fe20003800000 */
[C---:B------:R-:W-:Y:S02]  /*2dc0*/  @!P6 ISETP.NE.U32.AND P1, PT, R204.reuse, RZ, PT ;  /* 0x000000ffcc00e20c */ /* 0x040fe40003f25070 */
[----:B------:R-:W-:Y:S01]  /*2dd0*/  @!P6 ISETP.NE.U32.AND P2, PT, R204, RZ, PT ;  /* 0x000000ffcc00e20c */ /* 0x000fe20003f45070 */
[----:B------:R-:W0:Y:S01]  /*2de0*/  LDC.U8 R229, c[0x0][0x2a0] ;  /* 0x0000a800ffe57b82 */ /* 0x000e220000000000 */
[----:B------:R-:W-:-:S02]  /*2df0*/  @!P6 ISETP.NE.AND.EX P3, PT, R203, RZ, PT, P3 ;  /* 0x000000ffcb00e20c */ /* 0x000fc40003f65330 */
[----:B------:R-:W-:Y:S02]  /*2e00*/  @!P6 ISETP.NE.U32.AND P0, PT, R204, RZ, PT ;  /* 0x000000ffcc00e20c */ /* 0x000fe40003f05070 */
[C---:B------:R-:W-:Y:S02]  /*2e10*/  @!P6 ISETP.NE.AND.EX P1, PT, R203.reuse, RZ, PT, P1 ;  /* 0x000000ffcb00e20c */ /* 0x040fe40003f25310 */
[----:B------:R-:W-:Y:S01]  /*2e20*/  @P5 IADD3 R164, R214, -0x1, RZ ;  /* 0xffffffffd6a45810 */ /* 0x000fe20007ffe0ff */
[----:B------:R-:W-:Y:S01]  /*2e30*/  HFMA2.MMA R214, -RZ, RZ, 0, 0 ;  /* 0x00000000ffd67435 */ /* 0x000fe200000001ff */
[----:B------:R-:W-:Y:S02]  /*2e40*/  @!P6 ISETP.NE.AND.EX P2, PT, R203, RZ, PT, P2 ;  /* 0x000000ffcb00e20c */ /* 0x000fe40003f45320 */
[----:B------:R-:W-:Y:S01]  /*2e50*/  @!P6 FSEL R233, R76, RZ, P3 ;  /* 0x000000ff4ce9e208 */ /* 0x000fe20001800000 */
[----:B---3--:R-:W-:Y:S01]  /*2e60*/  @P5 IMAD R164, R164, R215, RZ ;  /* 0x000000d7a4a45224 */ /* 0x008fe200078e02ff */
[----:B--2---:R-:W-:-:S04]  /*2e70*/  LOP3.LUT R215, R165, 0x1f, RZ, 0xc0, !PT ;  /* 0x0000001fa5d77812 */ /* 0x004fc800078ec0ff */
[----:B------:R-:W-:Y:S02]  /*2e80*/  @P5 SHF.R.S32.HI R165, RZ, 0x1f, R164 ;  /* 0x0000001fffa55819 */ /* 0x000fe400000114a4 */
[----:B0-----:R-:W-:Y:S02]  /*2e90*/  ISETP.NE.AND P4, PT, R229, RZ, PT ;  /* 0x000000ffe500720c */ /* 0x001fe40003f85270 */
[----:B------:R-:W-:Y:S02]  /*2ea0*/  @P5 LEA.HI R165, R165, R164, RZ, 0x3 ;  /* 0x000000a4a5a55211 */ /* 0x000fe400078f18ff */
[----:B------:R-:W0:Y:S02]  /*2eb0*/  @P5 LDC R164, c[0x0][0x29c] ;  /* 0x0000a700ffa45b82 */ /* 0x000e240000000800 */
[----:B------:R-:W-:Y:S01]  /*2ec0*/  @P5 LEA.HI.SX32 R214, R165, R215, 0x1d ;  /* 0x000000d7a5d65211 */ /* 0x000fe200078feaff */
[----:B------:R-:W-:-:S04]  /*2ed0*/  FADD.FTZ R215, R192, R193 ;  /* 0x000000c1c0d77221 */ /* 0x000fc80000010000 */
[----:B------:R-:W-:Y:S01]  /*2ee0*/  FMUL.FTZ R216, R215, UR8 ;  /* 0x00000008d7d87c20 */ /* 0x000fe20008410000 */
[----:B------:R-:W2:Y:S01]  /*2ef0*/  @P5 LDC R165, c[0x0][0x29c] ;  /* 0x0000a700ffa55b82 */ /* 0x000ea20000000800 */
[----:B------:R-:W-:-:S03]  /*2f00*/  FMUL.FTZ R215, R167, UR8 ;  /* 0x00000008a7d77c20 */ /* 0x000fc60008410000 */
[----:B------:R-:W-:-:S04]  /*2f10*/  FSEL R216, R216, RZ, !P4 ;  /* 0x000000ffd8d87208 */ /* 0x000fc80006000000 */
[----:B-1----:R-:W1:Y:S08]  /*2f20*/  @P5 LDC R192, c[0x0][0x29c] ;  /* 0x0000a700ffc05b82 */ /* 0x002e700000000800 */
[----:B------:R-:W3:Y:S01]  /*2f30*/  @P5 LDC R193, c[0x0][0x29c] ;  /* 0x0000a700ffc15b82 */ /* 0x000ee20000000800 */
[----:B------:R-:W-:Y:S05]  /*2f40*/  @!P6 BRA `(.L_x_5684) ;  /* 0x000000000018e947 */ /* 0x000fea0003800000 */
[----:B------:R-:W-:Y:S01]  /*2f50*/  ISETP.NE.U32.AND P3, PT, R204, RZ, PT ;  /* 0x000000ffcc00720c */ /* 0x000fe20003f65070 */
[----:B------:R-:W-:-:S03]  /*2f60*/  FFMA.FTZ R166, R0, R215, R216 ;  /* 0x000000d700a67223 */ /* 0x000fc600000100d8 */
[----:B------:R-:W-:Y:S01]  /*2f70*/  ISETP.NE.AND.EX P3, PT, R203, RZ, PT, P3 ;  /* 0x000000ffcb00720c */ /* 0x000fe20003f65330 */
[----:B------:R-:W-:-:S04]  /*2f80*/  FADD.FTZ R166, R178, -R166 ;  /* 0x800000a6b2a67221 */ /* 0x000fc80000010000 */
[----:B------:R-:W-:-:S08]  /*2f90*/  FMUL.FTZ R233, R206, R166 ;  /* 0x000000a6cee97220 */ /* 0x000fd00000410000 */
[----:B------:R-:W-:-:S07]  /*2fa0*/  @P3 FADD.FTZ R233, R76, R233 ;  /* 0x000000e94ce93221 */ /* 0x000fce0000010000 */
.L_x_5684:
[----:B------:R-:W-:Y:S05]  /*2fb0*/  BSYNC B1 ;  /* 0x0000000000017941 */ /* 0x000fea0003800000 */
.L_x_5683:
[----:B------:R-:W-:Y:S01]  /*2fc0*/  BSSY B1, `(.L_x_5685) ;  /* 0x000000a000017945 */ /* 0x000fe20003800000 */
[----:B--2---:R-:W-:Y:S01]  /*2fd0*/  @P5 FMUL.FTZ R165, R233, R165 ;  /* 0x000000a5e9a55220 */ /* 0x004fe20000410000 */
[----:B------:R-:W-:Y:S02]  /*2fe0*/  @!P6 FSEL R232, R77, RZ, P1 ;  /* 0x000000ff4de8e208 */ /* 0x000fe40000800000 */
[----:B------:R-:W-:Y:S05]  /*2ff0*/  @!P6 BRA `(.L_x_5686) ;  /* 0x000000000018e947 */ /* 0x000fea0003800000 */
[----:B------:R-:W-:Y:S01]  /*3000*/  ISETP.NE.U32.AND P1, PT, R204, RZ, PT ;  /* 0x000000ffcc00720c */ /* 0x000fe20003f25070 */
[----:B------:R-:W-:-:S03]  /*3010*/  FFMA.FTZ R166, R3, R215, R216 ;  /* 0x000000d703a67223 */ /* 0x000fc600000100d8 */
[----:B------:R-:W-:Y:S01]  /*3020*/  ISETP.NE.AND.EX P1, PT, R203, RZ, PT, P1 ;  /* 0x000000ffcb00720c */ /* 0x000fe20003f25310 */
[----:B------:R-:W-:-:S04]  /*3030*/  FADD.FTZ R166, R227, -R166 ;  /* 0x800000a6e3a67221 */ /* 0x000fc80000010000 */
[----:B------:R-:W-:-:S08]  /*3040*/  FMUL.FTZ R232, R206, R166 ;  /* 0x000000a6cee87220 */ /* 0x000fd00000410000 */
[----:B------:R-:W-:-:S07]  /*3050*/  @P1 FADD.FTZ R232, R77, R232 ;  /* 0x000000e84de81221 */ /* 0x000fce0000010000 */
.L_x_5686:
[----:B------:R-:W-:Y:S05]  /*3060*/  BSYNC B1 ;  /* 0x0000000000017941 */ /* 0x000fea0003800000 */
.L_x_5685:
[----:B0-----:R-:W-:Y:S01]  /*3070*/  @P5 FMUL.FTZ R164, R232, R164 ;  /* 0x000000a4e8a45220 */ /* 0x001fe20000410000 */
[----:B------:R-:W-:Y:S01]  /*3080*/  @!P6 ISETP.NE.AND.EX P0, PT, R203, RZ, PT, P0 ;  /* 0x000000ffcb00e20c */ /* 0x000fe20003f05300 */
[----:B------:R-:W-:Y:S01]  /*3090*/  BSSY B1, `(.L_x_5687) ;  /* 0x000000b000017945 */ /* 0x000fe20003800000 */
[----:B------:R-:W-:Y:S02]  /*30a0*/  @P5 F2FP.BF16.F32.PACK_AB R165, RZ, R165 ;  /* 0x000000a5ffa5523e */ /* 0x000fe400000010ff */
[----:B------:R-:W-:Y:S02]  /*30b0*/  @P5 F2FP.BF16.F32.PACK_AB R164, RZ, R164 ;  /* 0x000000a4ffa4523e */ /* 0x000fe400000010ff */
        /* <DEDUP_REMOVED lines=8> */
.L_x_5688:
[----:B------:R-:W-:Y:S05]  /*3140*/  BSYNC B1 ;  /* 0x0000000000017941 */ /* 0x000fea0003800000 */
.L_x_5687:
[----:B------:R-:W-:Y:S01]  /*3150*/  BSSY B1, `(.L_x_5689) ;  /* 0x000000a000017945 */ /* 0x000fe20003800000 */
[----:B-1----:R-:W-:Y:S01]  /*3160*/  @P5 FMUL.FTZ R192, R166, R192 ;  /* 0x000000c0a6c05220 */ /* 0x002fe20000410000 */
        /* <DEDUP_REMOVED lines=8> */
.L_x_5690:
[----:B------:R-:W-:Y:S05]  /*31f0*/  BSYNC B1 ;  /* 0x0000000000017941 */ /* 0x000fea0003800000 */
.L_x_5689:
[----:B------:R-:W-:Y:S01]  /*3200*/  @P5 PRMT R36, R165, 0x7610, R36 ;  /* 0x00007610a5245816 */ /* 0x000fe20000000024 */
[----:B---3--:R-:W-:Y:S01]  /*3210*/  @P5 FMUL.FTZ R193, R167, R193 ;  /* 0x000000c1a7c15220 */ /* 0x008fe20000410000 */
[----:B------:R-:W0:Y:S01]  /*3220*/  @P5 LDC R165, c[0x0][0x29c] ;  /* 0x0000a700ffa55b82 */ /* 0x000e220000000800 */
[----:B------:R-:W-:Y:S01]  /*3230*/  @P5 F2FP.BF16.F32.PACK_AB R192, RZ, R192 ;  /* 0x000000c0ffc0523e */ /* 0x000fe200000010ff */
[----:B------:R-:W-:Y:S01]  /*3240*/  BSSY B1, `(.L_x_5691) ;  /* 0x0000010000017945 */ /* 0x000fe20003800000 */
[----:B------:R-:W-:Y:S02]  /*3250*/  @P5 PRMT R36, R36, 0x5410, R164 ;  /* 0x0000541024245816 */ /* 0x000fe400000000a4 */
[----:B------:R-:W-:Y:S02]  /*3260*/  @!P6 ISETP.NE.U32.AND P0, PT, R204, RZ, PT ;  /* 0x000000ffcc00e20c */ /* 0x000fe40003f05070 */
[----:B------:R-:W-:Y:S01]  /*3270*/  @P5 F2FP.BF16.F32.PACK_AB R193, RZ, R193 ;  /* 0x000000c1ffc1523e */ /* 0x000fe200000010ff */
[----:B------:R-:W1:Y:S01]  /*3280*/  @P5 LDC R164, c[0x0][0x29c] ;  /* 0x0000a700ffa45b82 */ /* 0x000e620000000800 */
[----:B------:R-:W-:-:S02]  /*3290*/  @!P6 ISETP.NE.AND.EX P0, PT, R203, RZ, PT, P0 ;  /* 0x000000ffcb00e20c */ /* 0x000fc40003f05300 */
[----:B------:R-:W-:Y:S02]  /*32a0*/  @P5 PRMT R37, R192, 0x7610, R37 ;  /* 0x00007610c0255816 */ /* 0x000fe40000000025 */
[----:B------:R-:W-:Y:S02]  /*32b0*/  @!P6 FSEL R231, R72, RZ, P0 ;  /* 0x000000ff48e7e208 */ /* 0x000fe40000000000 */
[----:B------:R-:W-:Y:S01]  /*32c0*/  @P5 PRMT R37, R37, 0x5410, R193 ;  /* 0x0000541025255816 */ /* 0x000fe200000000c1 */
[----:B------:R-:W-:Y:S06]  /*32d0*/  @!P6 BRA `(.L_x_5692) ;  /* 0x000000000018e947 */ /* 0x000fec0003800000 */
[----:B------:R-:W-:Y:S01]  /*32e0*/  ISETP.NE.U32.AND P0, PT, R204, RZ, PT ;  /* 0x000000ffcc00720c */ /* 0x000fe20003f05070 */
[----:B------:R-:W-:-:S03]  /*32f0*/  FFMA.FTZ R192, R6, R215, R216 ;  /* 0x000000d706c07223 */ /* 0x000fc600000100d8 */
[----:B------:R-:W-:Y:S01]  /*3300*/  ISETP.NE.AND.EX P0, PT, R203, RZ, PT, P0 ;  /* 0x000000ffcb00720c */ /* 0x000fe20003f05300 */
[----:B------:R-:W-:-:S04]  /*3310*/  FADD.FTZ R192, R223, -R192 ;  /* 0x800000c0dfc07221 */ /* 0x000fc80000010000 */
[----:B------:R-:W-:-:S08]  /*3320*/  FMUL.FTZ R231, R206, R192 ;  /* 0x000000c0cee77220 */ /* 0x000fd00000410000 */
[----:B------:R-:W-:-:S07]  /*3330*/  @P0 FADD.FTZ R231, R72, R231 ;  /* 0x000000e748e70221 */ /* 0x000fce0000010000 */
.L_x_5692:
[----:B------:R-:W-:Y:S05]  /*3340*/  BSYNC B1 ;  /* 0x0000000000017941 */ /* 0x000fea0003800000 */
.L_x_5691:
[----:B0-----:R-:W-:Y:S01]  /*3350*/  @P5 FMUL.FTZ R165, R231, R165 ;  /* 0x000000a5e7a55220 */ /* 0x001fe20000410000 */
[----:B------:R-:W-:Y:S01]  /*3360*/  @!P6 ISETP.NE.U32.AND P0, PT, R204, RZ, PT ;  /* 0x000000ffcc00e20c */ /* 0x000fe20003f05070 */
[----:B------:R-:W-:Y:S03]  /*3370*/  BSSY B1, `(.L_x_5693) ;  /* 0x000000c000017945 */ /* 0x000fe60003800000 */
[----:B------:R-:W-:Y:S02]  /*3380*/  @P5 F2FP.BF16.F32.PACK_AB R165, RZ, R165 ;  /* 0x000000a5ffa5523e */ /* 0x000fe400000010ff */
[----:B------:R-:W-:Y:S02]  /*3390*/  @!P6 ISETP.NE.AND.EX P0, PT, R203, RZ, PT, P0 ;  /* 0x000000ffcb00e20c */ /* 0x000fe40003f05300 */
[----:B------:R-:W-:Y:S02]  /*33a0*/  @P5 PRMT R38, R165, 0x7610, R38 ;  /* 0x00007610a5265816 */ /* 0x000fe40000000026 */
[----:B------:R-:W-:Y:S01]  /*33b0*/  @!P6 FSEL R230, R73, RZ, P0 ;  /* 0x000000ff49e6e208 */ /* 0x000fe20000000000 */
[----:B------:R-:W-:Y:S08]  /*33c0*/  @!P6 BRA `(.L_x_5694) ;  /* 0x000000000018e947 */ /* 0x000ff00003800000 */
[----:B------:R-:W-:Y:S01]  /*33d0*/  ISETP.NE.U32.AND P0, PT, R204, RZ, PT ;  /* 0x000000ffcc00720c */ /* 0x000fe20003f05070 */
[----:B------:R-:W-:-:S03]  /*33e0*/  FFMA.FTZ R165, R7, R215, R216 ;  /* 0x000000d707a57223 */ /* 0x000fc600000100d8 */
[----:B------:R-:W-:Y:S01]  /*33f0*/  ISETP.NE.AND.EX P0, PT, R203, RZ, PT, P0 ;  /* 0x000000ffcb00720c */ /* 0x000fe20003f05300 */
[----:B------:R-:W-:-:S04]  /*3400*/  FADD.FTZ R165, R222, -R165 ;  /* 0x800000a5dea57221 */ /* 0x000fc80000010000 */
[----:B------:R-:W-:-:S08]  /*3410*/  FMUL.FTZ R230, R206, R165 ;  /* 0x000000a5cee67220 */ /* 0x000fd00000410000 */
[----:B------:R-:W-:-:S07]  /*3420*/  @P0 FADD.FTZ R230, R73, R230 ;  /* 0x000000e649e60221 */ /* 0x000fce0000010000 */
.L_x_5694:
[----:B------:R-:W-:Y:S05]  /*3430*/  BSYNC B1 ;  /* 0x0000000000017941 */ /* 0x000fea0003800000 */
.L_x_5693:
[----:B-1----:R-:W-:Y:S01]  /*3440*/  @P5 FMUL.FTZ R164, R230, R164 ;  /* 0x000000a4e6a45220 */ /* 0x002fe20000410000 */
        /* <DEDUP_REMOVED lines=13> */
.L_x_5696:
[----:B------:R-:W-:Y:S05]  /*3520*/  BSYNC B1 ;  /* 0x0000000000017941 */ /* 0x000fea0003800000 */
.L_x_5695:
[----:B------:R-:W0:Y:S01]  /*3530*/  LDC.64 R164, c[0x0][0x308] ;  /* 0x0000c200ffa47b82 */ /* 0x000e220000000a00 */
[----:B------:R-:W-:Y:S01]  /*3540*/  @!P6 ISETP.NE.U32.AND P2, PT, R204, RZ, PT ;  /* 0x000000ffcc00e20c */ /* 0x000fe20003f45070 */
[----:B------:R-:W-:Y:S03]  /*3550*/  BSSY B1, `(.L_x_5697) ;  /* 0x000001d000017945 */ /* 0x000fe60003800000 */
[----:B------:R-:W-:-:S03]  /*3560*/  @!P6 ISETP.NE.AND.EX P2, PT, R203, RZ, PT, P2 ;  /* 0x000000ffcb00e20c */ /* 0x000fc60003f45320 */
[----:B------:R-:W1:Y:S01]  /*3570*/  @P5 LDC R192, c[0x0][0x29c] ;  /* 0x0000a700ffc05b82 */ /* 0x000e620000000800 */
[C---:B0-----:R-:W-:Y:S02]  /*3580*/  ISETP.NE.U32.AND P0, PT, R164.reuse, RZ, PT ;  /* 0x000000ffa400720c */ /* 0x041fe40003f05070 */
[----:B------:R-:W-:Y:S02]  /*3590*/  ISETP.NE.U32.AND P1, PT, R164, RZ, PT ;  /* 0x000000ffa400720c */ /* 0x000fe40003f25070 */
[C---:B------:R-:W-:Y:S02]  /*35a0*/  ISETP.NE.AND.EX P0, PT, R165.reuse, RZ, PT, P0 ;  /* 0x000000ffa500720c */ /* 0x040fe40003f05300 */
[----:B------:R-:W-:Y:S01]  /*35b0*/  ISETP.NE.AND.EX P1, PT, R165, RZ, PT, P1 ;  /* 0x000000ffa500720c */ /* 0x000fe20003f25310 */
[----:B-1----:R-:W-:-:S03]  /*35c0*/  @P5 FMUL.FTZ R192, R229, R192 ;  /* 0x000000c0e5c05220 */ /* 0x002fc60000410000 */
[----:B------:R-:W-:Y:S02]  /*35d0*/  SEL R164, R233, R32, P1 ;  /* 0x00000020e9a47207 */ /* 0x000fe40000800000 */
[----:B------:R-:W-:Y:S02]  /*35e0*/  SEL R165, R232, R33, P1 ;  /* 0x00000021e8a57207 */ /* 0x000fe40000800000 */
[----:B------:R-:W-:Y:S02]  /*35f0*/  @P5 F2FP.BF16.F32.PACK_AB R192, RZ, R192 ;  /* 0x000000c0ffc0523e */ /* 0x000fe400000010ff */
[----:B------:R-:W-:Y:S02]  /*3600*/  SEL R166, R166, R34, P1 ;  /* 0x00000022a6a67207 */ /* 0x000fe40000800000 */
[----:B------:R-:W-:Y:S02]  /*3610*/  @P5 PRMT R39, R192, 0x7610, R39 ;  /* 0x00007610c0275816 */ /* 0x000fe40000000027 */
[----:B------:R-:W0:Y:S01]  /*3620*/  @P0 LDC.64 R192, c[0x0][0x308] ;  /* 0x0000c200ffc00b82 */ /* 0x000e220000000a00 */
[----:B------:R-:W-:Y:S01]  /*3630*/  SEL R167, R167, R35, P1 ;  /* 0x00000023a7a77207 */ /* 0x000fe20000800000 */
[----:B0-----:R-:W-:-:S05]  /*3640*/  @P0 IMAD.WIDE.U32 R192, R205, 0x20, R192 ;  /* 0x00000020cdc00825 */ /* 0x001fca00078e00c0 */
[----:B------:R0:W-:Y:S02]  /*3650*/  @P0 STG.E.128 desc[UR4][R192.64], R164 ;  /* 0x000000a4c0000986 */ /* 0x0001e4000c101d04 */
[----:B0-----:R-:W0:Y:S01]  /*3660*/  @P5 LDC R167, c[0x0][0x29c] ;  /* 0x0000a700ffa75b82 */ /* 0x001e220000000800 */
[----:B------:R-:W-:Y:S02]  /*3670*/  SEL R165, R230, R161, P1 ;  /* 0x000000a1e6a57207 */ /* 0x000fe40000800000 */
[----:B------:R-:W-:Y:S02]  /*3680*/  SEL R164, R231, R160, P1 ;  /* 0x000000a0e7a47207 */ /* 0x000fe40000800000 */
[----:B------:R-:W-:Y:S02]  /*3690*/  SEL R166, R229, R162, P1 ;  /* 0x000000a2e5a67207 */ /* 0x000fe40000800000 */
        /* <DEDUP_REMOVED lines=8> */
.L_x_5698:
[----:B------:R-:W-:Y:S05]  /*3720*/  BSYNC B1 ;  /* 0x0000000000017941 */ /* 0x000fea0003800000 */
.L_x_5697:
[C---:B0-----:R-:W-:Y:S01]  /*3730*/  @P5 FMUL.FTZ R229, R230.reuse, R167 ;  /* 0x000000a7e6e55220 */ /* 0x041fe20000410000 */
[----:B------:R-:W-:Y:S01]  /*3740*/  SEL R167, R230, R163, P1 ;  /* 0x000000a3e6a77207 */ /* 0x000fe20000800000 */
[----:B------:R-:W-:Y:S01]  /*3750*/  BSSY B1, `(.L_x_5699) ;  /* 0x0000015000017945 */ /* 0x000fe20003800000 */
[C---:B------:R-:W-:Y:S02]  /*3760*/  @!P6 ISETP.NE.U32.AND P3, PT, R204.reuse, RZ, PT ;  /* 0x000000ffcc00e20c */ /* 0x040fe40003f65070 */
[----:B------:R-:W-:Y:S01]  /*3770*/  @P5 F2FP.BF16.F32.PACK_AB R229, RZ, R229 ;  /* 0x000000e5ffe5523e */ /* 0x000fe200000010ff */
[----:B------:R0:W-:Y:S01]  /*3780*/  @P0 STG.E.128 desc[UR4][R192.64+0x10], R164 ;  /* 0x000010a4c0000986 */ /* 0x0001e2000c101d04 */
[----:B------:R-:W-:Y:S02]  /*3790*/  @!P6 ISETP.NE.AND.EX P3, PT, R203, RZ, PT, P3 ;  /* 0x000000ffcb00e20c */ /* 0x000fe40003f65330 */
[----:B------:R-:W-:Y:S02]  /*37a0*/  @P5 PRMT R39, R39, 0x5410, R229 ;  /* 0x0000541027275816 */ /* 0x000fe400000000e5 */
[----:B------:R-:W-:Y:S01]  /*37b0*/  @!P6 ISETP.NE.U32.AND P2, PT, R204, RZ, PT ;  /* 0x000000ffcc00e20c */ /* 0x000fe20003f45070 */
[----:B0-----:R-:W0:Y:S08]  /*37c0*/  @P5 LDC.64 R164, c[0x0][0x2f8] ;  /* 0x0000be00ffa45b82 */ /* 0x001e300000000a00 */
[----:B------:R-:W1:Y:S08]  /*37d0*/  @P5 LDC R167, c[0x0][0x29c] ;  /* 0x0000a700ffa75b82 */ /* 0x000e700000000800 */
[----:B------:R-:W2:Y:S01]  /*37e0*/  @P5 LDC R192, c[0x0][0x29c] ;  /* 0x0000a700ffc05b82 */ /* 0x000ea20000000800 */
[----:B0-----:R-:W-:-:S05]  /*37f0*/  @P5 IMAD.WIDE.U32 R164, R214, 0x10, R164 ;  /* 0x00000010d6a45825 */ /* 0x001fca00078e00a4 */
[----:B------:R0:W-:Y:S02]  /*3800*/  @P5 STG.E.128 desc[UR4][R164.64], R36 ;  /* 0x00000024a4005986 */ /* 0x0001e4000c101d04 */
[----:B0-----:R-:W0:Y:S01]  /*3810*/  @P5 LDC R165, c[0x0][0x29c] ;  /* 0x0000a700ffa55b82 */ /* 0x001e220000000800 */
[----:B------:R-:W-:Y:S01]  /*3820*/  @!P6 FSEL R164, R68, RZ, P3 ;  /* 0x000000ff44a4e208 */ /* 0x000fe20001800000 */
[----:B-12---:R-:W-:Y:S06]  /*3830*/  @!P6 BRA `(.L_x_5700) ;  /* 0x000000000018e947 */ /* 0x006fec0003800000 */
[----:B------:R-:W-:Y:S01]  /*3840*/  ISETP.NE.U32.AND P3, PT, R204, RZ, PT ;  /* 0x000000ffcc00720c */ /* 0x000fe20003f65070 */
[----:B------:R-:W-:-:S03]  /*3850*/  FFMA.FTZ R164, R10, R215, R216 ;  /* 0x000000d70aa47223 */ /* 0x000fc600000100d8 */
[----:B------:R-:W-:Y:S01]  /*3860*/  ISETP.NE.AND.EX P3, PT, R203, RZ, PT, P3 ;  /* 0x000000ffcb00720c */ /* 0x000fe20003f65330 */
[----:B------:R-:W-:-:S04]  /*3870*/  FADD.FTZ R164, R219, -R164 ;  /* 0x800000a4dba47221 */ /* 0x000fc80000010000 */
[----:B------:R-:W-:-:S08]  /*3880*/  FMUL.FTZ R164, R206, R164 ;  /* 0x000000a4cea47220 */ /* 0x000fd00000410000 */
[----:B------:R-:W-:-:S07]  /*3890*/  @P3 FADD.FTZ R164, R68, R164 ;  /* 0x000000a444a43221 */ /* 0x000fce0000010000 */
.L_x_5700:
[----:B------:R-:W-:Y:S05]  /*38a0*/  BSYNC B1 ;  /* 0x0000000000017941 */ /* 0x000fea0003800000 */
.L_x_5699:
[----:B0-----:R-:W-:Y:S01]  /*38b0*/  @P5 FMUL.FTZ R165, R164, R165 ;  /* 0x000000a5a4a55220 */ /* 0x001fe20000410000 */
[----:B------:R-:W-:Y:S01]  /*38c0*/  @!P6 ISETP.NE.U32.AND P3, PT, R204, RZ, PT ;  /* 0x000000ffcc00e20c */ /* 0x000fe20003f65070 */
[----:B------:R-:W-:Y:S01]  /*38d0*/  BSSY B1, `(.L_x_5701) ;  /* 0x000000d000017945 */ /* 0x000fe20003800000 */
[C---:B------:R-:W-:Y:S02]  /*38e0*/  @!P6 ISETP.NE.AND.EX P2, PT, R203.reuse, RZ, PT, P2 ;  /* 0x000000ffcb00e20c */ /* 0x040fe40003f45320 */
        /* <DEDUP_REMOVED lines=11> */
.L_x_5702:
[----:B------:R-:W-:Y:S05]  /*39a0*/  BSYNC B1 ;  /* 0x0000000000017941 */ /* 0x000fea0003800000 */
.L_x_5701:
[----:B------:R-:W-:Y:S01]  /*39b0*/  BSSY B1, `(.L_x_5703) ;  /* 0x000000a000017945 */ /* 0x000fe20003800000 */
[----:B------:R-:W-:Y:S01]  /*39c0*/  @P5 FMUL.FTZ R167, R165, R167 ;  /* 0x000000a7a5a75220 */ /* 0x000fe20000410000 */
        /* <DEDUP_REMOVED lines=8> */
.L_x_5704:
[----:B------:R-:W-:Y:S05]  /*3a50*/  BSYNC B1 ;  /* 0x0000000000017941 */ /* 0x000fea0003800000 */
.L_x_5703:
[----:B------:R-:W0:Y:S01]  /*3a60*/  @P5 LDC R193, c[0x0][0x29c] ;  /* 0x0000a700ffc15b82 */ /* 0x000e220000000800 */
[----:B------:R-:W-:Y:S01]  /*3a70*/  @P5 FMUL.FTZ R192, R166, R192 ;  /* 0x000000c0a6c05220 */ /* 0x000fe20000410000 */
[C---:B------:R-:W-:Y:S01]  /*3a80*/  @!P6 ISETP.NE.U32.AND P3, PT, R204.reuse, RZ, PT ;  /* 0x000000ffcc00e20c */ /* 0x040fe20003f65070 */
[----:B------:R-:W-:Y:S01]  /*3a90*/  BSSY B1, `(.L_x_5705) ;  /* 0x0000011000017945 */ /* 0x000fe20003800000 */
[----:B------:R-:W-:Y:S02]  /*3aa0*/  @P5 F2FP.BF16.F32.PACK_AB R167, RZ, R167 ;  /* 0x000000a7ffa7523e */ /* 0x000fe400000010ff */
[----:B------:R-:W-:Y:S02]  /*3ab0*/  @P5 F2FP.BF16.F32.PACK_AB R192, RZ, R192 ;  /* 0x000000c0ffc0523e */ /* 0x000fe400000010ff */
[----:B------:R-:W1:Y:S01]  /*3ac0*/  @P5 LDC R229, c[0x0][0x29c] ;  /* 0x0000a700ffe55b82 */ /* 0x000e620000000800 */
[----:B------:R-:W-:Y:S02]  /*3ad0*/  @!P6 ISETP.NE.U32.AND P2, PT, R204, RZ, PT ;  /* 0x000000ffcc00e20c */ /* 0x000fe40003f45070 */
[----:B------:R-:W-:-:S02]  /*3ae0*/  @!P6 ISETP.NE.AND.EX P3, PT, R203, RZ, PT, P3 ;  /* 0x000000ffcb00e20c */ /* 0x000fc40003f65330 */
[----:B------:R-:W-:Y:S02]  /*3af0*/  @P5 PRMT R36, R36, 0x5410, R167 ;  /* 0x0000541024245816 */ /* 0x000fe400000000a7 */
        /* <DEDUP_REMOVED lines=10> */
.L_x_5706:
[----:B------:R-:W-:Y:S05]  /*3ba0*/  BSYNC B1 ;  /* 0x0000000000017941 */ /* 0x000fea0003800000 */
.L_x_5705:
[----:B------:R-:W-:Y:S01]  /*3bb0*/  BSSY B1, `(.L_x_5707) ;  /* 0x000000a000017945 */ /* 0x000fe20003800000 */
[----:B0-----:R-:W-:Y:S01]  /*3bc0*/  @P5 FMUL.FTZ R193, R167, R193 ;  /* 0x000000c1a7c15220 */ /* 0x001fe20000410000 */
        /* <DEDUP_REMOVED lines=8> */
.L_x_5708:
[----:B------:R-:W-:Y:S05]  /*3c50*/  BSYNC B1 ;  /* 0x0000000000017941 */ /* 0x000fea0003800000 */
.L_x_5707:
[----:B------:R-:W0:Y:S01]  /*3c60*/  @P5 LDC R192, c[0x0][0x29c] ;  /* 0x0000a700ffc05b82 */ /* 0x000e220000000800 */
[----:B-1----:R-:W-:Y:S01]  /*3c70*/  @P5 FMUL.FTZ R229, R231, R229 ;  /* 0x000000e5e7e55220 */ /* 0x002fe20000410000 */
[----:B------:R-:W-:Y:S01]  /*3c80*/  @!P6 ISETP.NE.U32.AND P2, PT, R204, RZ, PT ;  /* 0x000000ffcc00e20c */ /* 0x000fe20003f45070 */
[----:B------:R-:W-:Y:S01]  /*3c90*/  BSSY B1, `(.L_x_5709) ;  /* 0x000000e000017945 */ /* 0x000fe20003800000 */
[----:B------:R-:W-:Y:S02]  /*3ca0*/  @P5 F2FP.BF16.F32.PACK_AB R193, RZ, R193 ;  /* 0x000000c1ffc1523e */ /* 0x000fe400000010ff */
[----:B------:R-:W-:Y:S02]  /*3cb0*/  @P5 F2FP.BF16.F32.PACK_AB R229, RZ, R229 ;  /* 0x000000e5ffe5523e */ /* 0x000fe400000010ff */
[----:B------:R-:W-:Y:S02]  /*3cc0*/  @!P6 ISETP.NE.AND.EX P2, PT, R203, RZ, PT, P2 ;  /* 0x000000ffcb00e20c */ /* 0x000fe40003f45320 */
[----:B------:R-:W-:-:S02]  /*3cd0*/  @P5 PRMT R37, R37, 0x5410, R193 ;  /* 0x0000541025255816 */ /* 0x000fc400000000c1 */
        /* <DEDUP_REMOVED lines=9> */
.L_x_5710:
[----:B------:R-:W-:Y:S05]  /*3d70*/  BSYNC B1 ;  /* 0x0000000000017941 */ /* 0x000fea0003800000 */
.L_x_5709:
        /* <DEDUP_REMOVED lines=14> */
.L_x_5712:
[----:B------:R-:W-:Y:S05]  /*3e60*/  BSYNC B1 ;  /* 0x0000000000017941 */ /* 0x000fea0003800000 */
.L_x_5711:
[----:B------:R-:W0:Y:S01]  /*3e70*/  @P5 LDC R192, c[0x0][0x29c] ;  /* 0x0000a700ffc05b82 */ /* 0x000e220000000800 */
[----:B------:R-:W-:Y:S01]  /*3e80*/  @!P6 ISETP.NE.U32.AND P2, PT, R204, RZ, PT ;  /* 0x000000ffcc00e20c */ /* 0x000fe20003f45070 */
[----:B------:R-:W-:Y:S01]  /*3e90*/  BSSY B1, `(.L_x_5713) ;  /* 0x0000017000017945 */ /* 0x000fe20003800000 */
[----:B------:R-:W-:Y:S02]  /*3ea0*/  SEL R164, R164, R32, P1 ;  /* 0x00000020a4a47207 */ /* 0x000fe40000800000 */
[----:B------:R-:W-:Y:S02]  /*3eb0*/  SEL R165, R165, R33, P1 ;  /* 0x00000021a5a57207 */ /* 0x000fe40000800000 */
[----:B------:R-:W-:Y:S02]  /*3ec0*/  SEL R166, R166, R34, P1 ;  /* 0x00000022a6a67207 */ /* 0x000fe40000800000 */
[----:B------:R-:W-:Y:S02]  /*3ed0*/  SEL R167, R167, R35, P1 ;  /* 0x00000023a7a77207 */ /* 0x000fe40000800000 */
[----:B------:R-:W-:Y:S01]  /*3ee0*/  @!P6 ISETP.NE.AND.EX P2, PT, R203, RZ, PT, P2 ;  /* 0x000000ffcb00e20c */ /* 0x000fe20003f45320 */
[----:B0-----:R-:W-:-:S05]  /*3ef0*/  @P5 FMUL.FTZ R192, R229, R192 ;  /* 0x000000c0e5c05220 */ /* 0x001fca0000410000 */
[----:B------:R-:W-:-:S04]  /*3f00*/  @P5 F2FP.BF16.F32.PACK_AB R192, RZ, R192 ;  /* 0x000000c0ffc0523e */ /* 0x000fc800000010ff */
[----:B------:R-:W-:Y:S02]  /*3f10*/  @P5 PRMT R39, R192, 0x7610, R39 ;  /* 0x00007610c0275816 */ /* 0x000fe40000000027 */
[----:B------:R-:W0:Y:S02]  /*3f20*/  @P0 LDC.64 R192, c[0x0][0x308] ;  /* 0x0000c200ffc00b82 */ /* 0x000e240000000a00 */
[----:B0-----:R-:W-:Y:S01]  /*3f30*/  @P0 IMAD.WIDE.U32 R192, R228, 0x20, R192 ;  /* 0x00000020e4c00825 */ /* 0x001fe200078e00c0 */
[----:B------:R-:W-:-:S04]  /*3f40*/  @!P6 FSEL R228, R67, RZ, P2 ;  /* 0x000000ff43e4e208 */ /* 0x000fc80001000000 */
[----:B------:R0:W-:Y:S02]  /*3f50*/  @P0 STG.E.128 desc[UR4][R192.64], R164 ;  /* 0x000000a4c0000986 */ /* 0x0001e4000c101d04 */
[----:B0-----:R-:W-:Y:S02]  /*3f60*/  SEL R164, R231, R160, P1 ;  /* 0x000000a0e7a47207 */ /* 0x001fe40000800000 */
[----:B------:R-:W-:Y:S02]  /*3f70*/  SEL R165, R230, R161, P1 ;  /* 0x000000a1e6a57207 */ /* 0x000fe40000800000 */
[----:B------:R-:W-:Y:S01]  /*3f80*/  SEL R166, R229, R162, P1 ;  /* 0x000000a2e5a67207 */ /* 0x000fe20000800000 */
[----:B------:R-:W-:Y:S06]  /*3f90*/  @!P6 BRA `(.L_x_5714) ;  /* 0x000000000018e947 */ /* 0x000fec0003800000 */
[----:B------:R-:W-:Y:S01]  /*3fa0*/  ISETP.NE.U32.AND P2, PT, R204, RZ, PT ;  /* 0x000000ffcc00720c */ /* 0x000fe20003f45070 */
[----:B------:R-:W-:-:S03]  /*3fb0*/  FFMA.FTZ R167, R17, R215, R216 ;  /* 0x000000d711a77223 */ /* 0x000fc600000100d8 */
[----:B------:R-:W-:Y:S01]  /*3fc0*/  ISETP.NE.AND.EX P2, PT, R203, RZ, PT, P2 ;  /* 0x000000ffcb00720c */ /* 0x000fe20003f45320 */
[----:B------:R-:W-:-:S04]  /*3fd0*/  FADD.FTZ R167, R209, -R167 ;  /* 0x800000a7d1a77221 */ /* 0x000fc80000010000 */
[----:B------:R-:W-:-:S08]  /*3fe0*/  FMUL.FTZ R228, R206, R167 ;  /* 0x000000a7cee47220 */ /* 0x000fd00000410000 */
[----:B------:R-:W-:-:S07]  /*3ff0*/  @P2 FADD.FTZ R228, R67, R228 ;  /* 0x000000e443e42221 */ /* 0x000fce0000010000 */
.L_x_5714:
[----:B------:R-:W-:Y:S05]  /*4000*/  BSYNC B1 ;  /* 0x0000000000017941 */ /* 0x000fea0003800000 */
.L_x_5713:
[----:B------:R-:W-:Y:S01]  /*4010*/  SEL R167, R228, R163, P1 ;  /* 0x000000a3e4a77207 */ /* 0x000fe20000800000 */
[----:B------:R-:W-:Y:S01]  /*4020*/  BSSY B1, `(.L_x_5715) ;  /* 0x0000018000017945 */ /* 0x000fe20003800000 */
[C---:B------:R-:W-:Y:S02]  /*4030*/  @!P6 ISETP.NE.U32.AND P3, PT, R204.reuse, RZ, PT ;  /* 0x000000ffcc00e20c */ /* 0x040fe40003f65070 */
[----:B------:R-:W-:Y:S01]  /*4040*/  @!P6 ISETP.NE.U32.AND P2, PT, R204, RZ, PT ;  /* 0x000000ffcc00e20c */ /* 0x000fe20003f45070 */
[----:B------:R0:W-:Y:S01]  /*4050*/  @P0 STG.E.128 desc[UR4][R192.64+0x10], R164 ;  /* 0x000010a4c0000986 */ /* 0x0001e2000c101d04 */
[C---:B------:R-:W-:Y:S02]  /*4060*/  @!P6 ISETP.NE.AND.EX P3, PT, R203.reuse, RZ, PT, P3 ;  /* 0x000000ffcb00e20c */ /* 0x040fe40003f65330 */
[----:B------:R-:W-:Y:S01]  /*4070*/  @!P6 ISETP.NE.AND.EX P2, PT, R203, RZ, PT, P2 ;  /* 0x000000ffcb00e20c */ /* 0x000fe20003f45320 */
[----:B0-----:R-:W0:Y:S01]  /*4080*/  @P5 LDC R166, c[0x0][0x29c] ;  /* 0x0000a700ffa65b82 */ /* 0x001e220000000800 */
[----:B------:R-:W-:-:S07]  /*4090*/  @P5 IADD3 R167, R214, 0x20, RZ ;  /* 0x00000020d6a75810 */ /* 0x000fce0007ffe0ff */
[----:B------:R-:W1:Y:S01]  /*40a0*/  @P5 LDC.64 R164, c[0x0][0x2f8] ;  /* 0x0000be00ffa45b82 */ /* 0x000e620000000a00 */
[----:B0-----:R-:W-:-:S05]  /*40b0*/  @P5 FMUL.FTZ R166, R228, R166 ;  /* 0x000000a6e4a65220 */ /* 0x001fca0000410000 */
[----:B------:R-:W-:Y:S01]  /*40c0*/  @P5 F2FP.BF16.F32.PACK_AB R166, RZ, R166 ;  /* 0x000000a6ffa6523e */ /* 0x000fe200000010ff */
[----:B-1----:R-:W-:-:S03]  /*40d0*/  @P5 IMAD.WIDE.U32 R164, R167, 0x10, R164 ;  /* 0x00000010a7a45825 */ /* 0x002fc600078e00a4 */
[----:B------:R-:W-:Y:S01]  /*40e0*/  @P5 PRMT R39, R39, 0x5410, R166 ;  /* 0x0000541027275816 */ /* 0x000fe200000000a6 */
[----:B------:R-:W0:Y:S04]  /*40f0*/  @P5 LDC R167, c[0x0][0x29c] ;  /* 0x0000a700ffa75b82 */ /* 0x000e280000000800 */
[----:B------:R1:W-:Y:S04]  /*4100*/  @P5 STG.E.128 desc[UR4][R164.64], R36 ;  /* 0x00000024a4005986 */ /* 0x0003e8000c101d04 */
[----:B------:R-:W2:Y:S01]  /*4110*/  @P5 LDC R166, c[0x0][0x29c] ;  /* 0x0000a700ffa65b82 */ /* 0x000ea20000000800 */
[----:B-1----:R-:W-:Y:S01]  /*4120*/  @!P6 FSEL R164, R60, RZ, P3 ;  /* 0x000000ff3ca4e208 */ /* 0x002fe20001800000 */
[----:B------:R-:W-:Y:S06]  /*4130*/  @!P6 BRA `(.L_x_5716) ;  /* 0x000000000018e947 */ /* 0x000fec0003800000 */
[----:B------:R-:W-:Y:S01]  /*4140*/  ISETP.NE.U32.AND P3, PT, R204, RZ, PT ;  /* 0x000000ffcc00720c */ /* 0x000fe20003f65070 */
[----:B------:R-:W-:-:S03]  /*4150*/  FFMA.FTZ R164, R18, R215, R216 ;  /* 0x000000d712a47223 */ /* 0x000fc600000100d8 */
[----:B------:R-:W-:Y:S01]  /*4160*/  ISETP.NE.AND.EX P3, PT, R203, RZ, PT, P3 ;  /* 0x000000ffcb00720c */ /* 0x000fe20003f65330 */
[----:B------:R-:W-:-:S04]  /*4170*/  FADD.FTZ R164, R208, -R164 ;  /* 0x800000a4d0a47221 */ /* 0x000fc80000010000 */
[----:B------:R-:W-:-:S08]  /*4180*/  FMUL.FTZ R164, R206, R164 ;  /* 0x000000a4cea47220 */ /* 0x000fd00000410000 */
[----:B------:R-:W-:-:S07]  /*4190*/  @P3 FADD.FTZ R164, R60, R164 ;  /* 0x000000a43ca43221 */ /* 0x000fce0000010000 */
.L_x_5716:
[----:B------:R-:W-:Y:S05]  /*41a0*/  BSYNC B1 ;  /* 0x0000000000017941 */ /* 0x000fea0003800000 */
.L_x_5715:
        /* <DEDUP_REMOVED lines=10> */
.L_x_5718:
[----:B------:R-:W-:Y:S05]  /*4250*/  BSYNC B1 ;  /* 0x0000000000017941 */ /* 0x000fea0003800000 */
.L_x_5717:
[----:B------:R-:W1:Y:S01]  /*4260*/  @P5 LDC R192, c[0x0][0x29c] ;  /* 0x0000a700ffc05b82 */ /* 0x000e620000000800 */
[----:B0-----:R-:W-:Y:S01]  /*4270*/  @P5 FMUL.FTZ R167, R165, R167 ;  /* 0x000000a7a5a75220 */ /* 0x001fe20000410000 */
[----:B------:R-:W-:Y:S01]  /*4280*/  @P5 F2FP.BF16.F32.PACK_AB R166, RZ, R166 ;  /* 0x000000a6ffa6523e */ /* 0x000fe200000010ff */
[----:B------:R-:W-:Y:S01]  /*4290*/  BSSY B1, `(.L_x_5719) ;  /* 0x0000011000017945 */ /* 0x000fe20003800000 */
[C---:B------:R-:W-:Y:S02]  /*42a0*/  @!P6 ISETP.NE.U32.AND P3, PT, R204.reuse, RZ, PT ;  /* 0x000000ffcc00e20c */ /* 0x040fe40003f65070 */
[----:B------:R-:W-:Y:S02]  /*42b0*/  @P5 F2FP.BF16.F32.PACK_AB R167, RZ, R167 ;  /* 0x000000a7ffa7523e */ /* 0x000fe400000010ff */
[----:B------:R-:W0:Y:S01]  /*42c0*/  @P5 LDC R229, c[0x0][0x29c] ;  /* 0x0000a700ffe55b82 */ /* 0x000e220000000800 */
        /* <DEDUP_REMOVED lines=13> */
.L_x_5720:
[----:B------:R-:W-:Y:S05]  /*43a0*/  BSYNC B1 ;  /* 0x0000000000017941 */ /* 0x000fea0003800000 */
.L_x_5719:
        /* <DEDUP_REMOVED lines=10> */
.L_x_5722:
[----:B------:R-:W-:Y:S05]  /*4450*/  BSYNC B1 ;  /* 0x0000000000017941 */ /* 0x000fea0003800000 */
.L_x_5721:
        /* <DEDUP_REMOVED lines=20> */
.L_x_5724:
[----:B------:R-:W-:Y:S05]  /*45a0*/  BSYNC B1 ;  /* 0x0000000000017941 */ /* 0x000fea0003800000 */
.L_x_5723:
        /* <DEDUP_REMOVED lines=10> */
.L_x_5726:
[----:B------:R-:W-:Y:S05]  /*4650*/  BSYNC B1 ;  /* 0x0000000000017941 */ /* 0x000fea0003800000 */
.L_x_5725:
[----:B------:R-:W1:Y:S01]  /*4660*/  @P5 LDC R192, c[0x0][0x29c] ;  /* 0x0000a700ffc05b82 */ /* 0x000e620000000800 */
[----:B0-----:R-:W-:Y:S01]  /*4670*/  @P5 FMUL.FTZ R228, R229, R228 ;  /* 0x000000e4e5e45220 */ /* 0x001fe20000410000 */
[----:B------:R-:W-:Y:S01]  /*4680*/  @P5 F2FP.BF16.F32.PACK_AB R193, RZ, R193 ;  /* 0x000000c1ffc1523e */ /* 0x000fe200000010ff */
[----:B------:R-:W-:Y:S01]  /*4690*/  BSSY B1, `(.L_x_5727) ;  /* 0x000000e000017945 */ /* 0x000fe20003800000 */
[----:B------:R-:W-:Y:S02]  /*46a0*/  @!P6 ISETP.NE.U32.AND P2, PT, R204, RZ, PT ;  /* 0x000000ffcc00e20c */ /* 0x000fe40003f45070 */
[----:B------:R-:W-:Y:S02]  /*46b0*/  @P5 F2FP.BF16.F32.PACK_AB R228, RZ, R228 ;  /* 0x000000e4ffe4523e */ /* 0x000fe400000010ff */
[----:B------:R-:W-:Y:S02]  /*46c0*/  @P5 PRMT R38, R193, 0x7610, R38 ;  /* 0x00007610c1265816 */ /* 0x000fe40000000026 */
[----:B------:R-:W-:-:S02]  /*46d0*/  @!P6 ISETP.NE.AND.EX P2, PT, R203, RZ, PT, P2 ;  /* 0x000000ffcb00e20c */ /* 0x000fc40003f45320 */
        /* <DEDUP_REMOVED lines=9> */
.L_x_5728:
[----:B------:R-:W-:Y:S05]  /*4770*/  BSYNC B1 ;  /* 0x0000000000017941 */ /* 0x000fea0003800000 */
.L_x_5727:
[----:B-1----:R-:W-:Y:S01]  /*4780*/  @P5 FMUL.FTZ R192, R228, R192 ;  /* 0x000000c0e4c05220 */ /* 0x002fe20000410000 */
[----:B------:R-:W-:Y:S01]  /*4790*/  @!P6 ISETP.NE.U32.AND P2, PT, R204, RZ, PT ;  /* 0x000000ffcc00e20c */ /* 0x000fe20003f45070 */
[----:B------:R-:W-:Y:S01]  /*47a0*/  BSSY B1, `(.L_x_5729) ;  /* 0x0000016000017945 */ /* 0x000fe20003800000 */
[----:B------:R-:W-:Y:S02]  /*47b0*/  SEL R164, R164, R32, P1 ;  /* 0x00000020a4a47207 */ /* 0x000fe40000800000 */
[----:B------:R-:W-:Y:S02]  /*47c0*/  @P5 F2FP.BF16.F32.PACK_AB R192, RZ, R192 ;  /* 0x000000c0ffc0523e */ /* 0x000fe400000010ff */
[----:B------:R-:W-:Y:S02]  /*47d0*/  SEL R165, R165, R33, P1 ;  /* 0x00000021a5a57207 */ /* 0x000fe40000800000 */
[----:B------:R-:W-:Y:S02]  /*47e0*/  @P5 PRMT R39, R192, 0x7610, R39 ;  /* 0x00007610c0275816 */ /* 0x000fe40000000027 */
[----:B------:R-:W0:Y:S01]  /*47f0*/  @P0 LDC.64 R192, c[0x0][0x308] ;  /* 0x0000c200ffc00b82 */ /* 0x000e220000000a00 */
[----:B------:R-:W-:-:S02]  /*4800*/  SEL R166, R166, R34, P1 ;  /* 0x00000022a6a67207 */ /* 0x000fc40000800000 */
[----:B------:R-:W-:Y:S02]  /*4810*/  SEL R167, R167, R35, P1 ;  /* 0x00000023a7a77207 */ /* 0x000fe40000800000 */
[----:B------:R-:W-:Y:S01]  /*4820*/  @!P6 ISETP.NE.AND.EX P2, PT, R203, RZ, PT, P2 ;  /* 0x000000ffcb00e20c */ /* 0x000fe20003f45320 */
[----:B0-----:R-:W-:-:S03]  /*4830*/  @P0 IMAD.WIDE.U32 R192, R226, 0x20, R192 ;  /* 0x00000020e2c00825 */ /* 0x001fc600078e00c0 */
[----:B------:R-:W-:Y:S02]  /*4840*/  @!P6 FSEL R226, R59, RZ, P2 ;  /* 0x000000ff3be2e208 */ /* 0x000fe40001000000 */
        /* <DEDUP_REMOVED lines=11> */
.L_x_5730:
[----:B------:R-:W-:Y:S05]  /*4900*/  BSYNC B1 ;  /* 0x0000000000017941 */ /* 0x000fea0003800000 */
.L_x_5729:
        /* <DEDUP_REMOVED lines=8> */
[----:B------:R-:W-:-:S07]  /*4990*/  @P5 VIADD R167, R214, 0x40 ;  /* 0x00000040d6a75836 */ /* 0x000fce0000000000 */
        /* <DEDUP_REMOVED lines=16> */
.L_x_5732:
[----:B------:R-:W-:Y:S05]  /*4aa0*/  BSYNC B1 ;  /* 0x0000000000017941 */ /* 0x000fea0003800000 */
.L_x_5731:
        /* <DEDUP_REMOVED lines=10> */
.L_x_5734:
[----:B------:R-:W-:Y:S05]  /*4b50*/  BSYNC B1 ;  /* 0x0000000000017941 */ /* 0x000fea0003800000 */
.L_x_5733:
        /* <DEDUP_REMOVED lines=20> */
.L_x_5736:
[----:B------:R-:W-:Y:S05]  /*4ca0*/  BSYNC B1 ;  /* 0x0000000000017941 */ /* 0x000fea0003800000 */
.L_x_5735:
        /* <DEDUP_REMOVED lines=10> */
.L_x_5738:
[----:B------:R-:W-:Y:S05]  /*4d50*/  BSYNC B1 ;  /* 0x0000000000017941 */ /* 0x000fea0003800000 */
.L_x_5737:
        /* <DEDUP_REMOVED lines=10> */
[----:B------:R-:W-:Y:S01]  /*4e00*/  @!P6 ISETP.NE.U32.AND P2, PT, R204, RZ, PT ;  /* 0x000000ffcc00e20c */ /* 0x000fe20003f45070 */
[----:B------:R-:W2:Y:S01]  /*4e10*/  @P5 LDC R230, c[0x0][0x29c] ;  /* 0x0000a700ffe65b82 */ /* 0x000ea20000000800 */
        /* <DEDUP_REMOVED lines=10> */
.L_x_5740:
[----:B------:R-:W-:Y:S05]  /*4ec0*/  BSYNC B1 ;  /* 0x0000000000017941 */ /* 0x000fea0003800000 */
.L_x_5739:
        /* <DEDUP_REMOVED lines=10> */
.L_x_5742:
[----:B------:R-:W-:Y:S05]  /*4f70*/  BSYNC B1 ;  /* 0x0000000000017941 */ /* 0x000fea0003800000 */
.L_x_5741:
        /* <DEDUP_REMOVED lines=13> */
.L_x_5744:
[----:B------:R-:W-:Y:S05]  /*5050*/  BSYNC B1 ;  /* 0x0000000000017941 */ /* 0x000fea0003800000 */
.L_x_5743:
[----:B------:R-:W-:Y:S01]  /*5060*/  @P5 PRMT R38, R192, 0x7610, R38 ;  /* 0x00007610c0265816 */ /* 0x000fe20000000026 */
[----:B--2---:R-:W-:Y:S01]  /*5070*/  @P5 FMUL.FTZ R230, R226, R230 ;  /* 0x000000e6e2e65220 */ /* 0x004fe20000410000 */
[----:B------:R-:W-:Y:S01]  /*5080*/  @!P6 ISETP.NE.U32.AND P2, PT, R204, RZ, PT ;  /* 0x000000ffcc00e20c */ /* 0x000fe20003f45070 */
[----:B------:R-:W-:Y:S01]  /*5090*/  BSSY B1, `(.L_x_5745) ;  /* 0x0000018000017945 */ /* 0x000fe20003800000 */
[----:B------:R-:W-:Y:S02]  /*50a0*/  @P5 PRMT R38, R38, 0x5410, R193 ;  /* 0x0000541026265816 */ /* 0x000fe400000000c1 */
[----:B------:R-:W0:Y:S01]  /*50b0*/  @P0 LDC.64 R192, c[0x0][0x308] ;  /* 0x0000c200ffc00b82 */ /* 0x000e220000000a00 */
[----:B------:R-:W-:Y:S02]  /*50c0*/  @P5 F2FP.BF16.F32.PACK_AB R230, RZ, R230 ;  /* 0x000000e6ffe6523e */ /* 0x000fe400000010ff */
[----:B------:R-:W-:Y:S02]  /*50d0*/  SEL R164, R164, R32, P1 ;  /* 0x00000020a4a47207 */ /* 0x000fe40000800000 */
[----:B------:R-:W-:-:S02]  /*50e0*/  @P5 PRMT R39, R230, 0x7610, R39 ;  /* 0x00007610e6275816 */ /* 0x000fc40000000027 */
[----:B------:R-:W-:Y:S02]  /*50f0*/  @P0 IADD3 R230, R205, 0x60, RZ ;  /* 0x00000060cde60810 */ /* 0x000fe40007ffe0ff */
[----:B------:R-:W-:Y:S02]  /*5100*/  SEL R165, R165, R33, P1 ;  /* 0x00000021a5a57207 */ /* 0x000fe40000800000 */
[----:B------:R-:W-:Y:S02]  /*5110*/  SEL R166, R166, R34, P1 ;  /* 0x00000022a6a67207 */ /* 0x000fe40000800000 */
[----:B------:R-:W-:Y:S02]  /*5120*/  SEL R167, R167, R35, P1 ;  /* 0x00000023a7a77207 */ /* 0x000fe40000800000 */
[----:B------:R-:W-:Y:S01]  /*5130*/  @!P6 ISETP.NE.AND.EX P2, PT, R203, RZ, PT, P2 ;  /* 0x000000ffcb00e20c */ /* 0x000fe20003f45320 */
[----:B0-----:R-:W-:-:S05]  /*5140*/  @P0 IMAD.WIDE.U32 R192, R230, 0x20, R192 ;  /* 0x00000020e6c00825 */ /* 0x001fca00078e00c0 */
[----:B------:R0:W-:Y:S02]  /*5150*/  @P0 STG.E.128 desc[UR4][R192.64], R164 ;  /* 0x000000a4c0000986 */ /* 0x0001e4000c101d04 */
[----:B0-----:R-:W-:Y:S02]  /*5160*/  SEL R166, R226, R162, P1 ;  /* 0x000000a2e2a67207 */ /* 0x001fe40000800000 */
        /* <DEDUP_REMOVED lines=10> */
.L_x_5746:
[----:B------:R-:W-:Y:S05]  /*5210*/  BSYNC B1 ;  /* 0x0000000000017941 */ /* 0x000fea0003800000 */
.L_x_5745:
[----:B------:R-:W-:Y:S01]  /*5220*/  SEL R167, R226, R163, P1 ;  /* 0x000000a3e2a77207 */ /* 0x000fe20000800000 */
[----:B------:R-:W-:Y:S01]  /*5230*/  BSSY B1, `(.L_x_5747) ;  /* 0x000001a000017945 */ /* 0x000fe20003800000 */
[C---:B------:R-:W-:Y:S02]  /*5240*/  @!P6 ISETP.NE.U32.AND P3, PT, R204.reuse, RZ, PT ;  /* 0x000000ffcc00e20c */ /* 0x040fe40003f65070 */
[C---:B------:R-:W-:Y:S01]  /*5250*/  @!P6 ISETP.NE.U32.AND P4, PT, R204.reuse, RZ, PT ;  /* 0x000000ffcc00e20c */ /* 0x040fe20003f85070 */
[----:B------:R0:W-:Y:S01]  /*5260*/  @P0 STG.E.128 desc[UR4][R192.64+0x10], R164 ;  /* 0x000010a4c0000986 */ /* 0x0001e2000c101d04 */
[----:B------:R-:W-:Y:S02]  /*5270*/  @!P6 ISETP.NE.AND.EX P3, PT, R203, RZ, PT, P3 ;  /* 0x000000ffcb00e20c */ /* 0x000fe40003f65330 */
[----:B------:R-:W-:Y:S01]  /*5280*/  @!P6 ISETP.NE.U32.AND P2, PT, R204, RZ, PT ;  /* 0x000000ffcc00e20c */ /* 0x000fe20003f45070 */
[----:B0-----:R-:W0:Y:S01]  /*5290*/  @P5 LDC R166, c[0x0][0x29c] ;  /* 0x0000a700ffa65b82 */ /* 0x001e220000000800 */
[----:B------:R-:W-:-:S02]  /*52a0*/  @P5 IADD3 R167, R214, 0x60, RZ ;  /* 0x00000060d6a75810 */ /* 0x000fc40007ffe0ff */
[----:B------:R-:W-:-:S05]  /*52b0*/  @!P6 FSEL R192, R44, RZ, P3 ;  /* 0x000000ff2cc0e208 */ /* 0x000fca0001800000 */
[----:B------:R-:W1:Y:S01]  /*52c0*/  @P5 LDC.64 R164, c[0x0][0x2f8] ;  /* 0x0000be00ffa45b82 */ /* 0x000e620000000a00 */
[----:B0-----:R-:W-:-:S05]  /*52d0*/  @P5 FMUL.FTZ R166, R226, R166 ;  /* 0x000000a6e2a65220 */ /* 0x001fca0000410000 */
[----:B------:R-:W-:Y:S01]  /*52e0*/  @P5 F2FP.BF16.F32.PACK_AB R166, RZ, R166 ;  /* 0x000000a6ffa6523e */ /* 0x000fe200000010ff */
[----:B-1----:R-:W-:-:S03]  /*52f0*/  @P5 IMAD.WIDE.U32 R164, R167, 0x10, R164 ;  /* 0x00000010a7a45825 */ /* 0x002fc600078e00a4 */
[----:B------:R-:W-:Y:S01]  /*5300*/  @P5 PRMT R39, R39, 0x5410, R166 ;  /* 0x0000541027275816 */ /* 0x000fe200000000a6 */
[----:B------:R-:W0:Y:S04]  /*5310*/  @P5 LDC R167, c[0x0][0x29c] ;  /* 0x0000a700ffa75b82 */ /* 0x000e280000000800 */
[----:B------:R1:W-:Y:S04]  /*5320*/  @P5 STG.E.128 desc[UR4][R164.64], R36 ;  /* 0x00000024a4005986 */ /* 0x0003e8000c101d04 */
[----:B------:R-:W2:Y:S08]  /*5330*/  @P5 LDC R166, c[0x0][0x29c] ;  /* 0x0000a700ffa65b82 */ /* 0x000eb00000000800 */
        /* <DEDUP_REMOVED lines=9> */
.L_x_5748:
[----:B------:R-:W-:Y:S05]  /*53d0*/  BSYNC B1 ;  /* 0x0000000000017941 */ /* 0x000fea0003800000 */
.L_x_5747:
[----:B------:R-:W-:Y:S01]  /*53e0*/  @!P6 ISETP.NE.U32.AND P3, PT, R204, RZ, PT ;  /* 0x000000ffcc00e20c */ /* 0x000fe20003f65070 */
[----:B------:R-:W-:Y:S01]  /*53f0*/  BSSY B1, `(.L_x_5749) ;  /* 0x000000d000017945 */ /* 0x000fe20003800000 */
[C---:B------:R-:W-:Y:S01]  /*5400*/  @!P6 ISETP.NE.AND.EX P4, PT, R203.reuse, RZ, PT, P4 ;  /* 0x000000ffcb00e20c */ /* 0x040fe20003f85340 */
[----:B0-----:R-:W-:Y:S01]  /*5410*/  @P5 FMUL.FTZ R167, R192, R167 ;  /* 0x000000a7c0a75220 */ /* 0x001fe20000410000 */
[C---:B------:R-:W-:Y:S02]  /*5420*/  @!P6 ISETP.NE.AND.EX P3, PT, R203.reuse, RZ, PT, P3 ;  /* 0x000000ffcb00e20c */ /* 0x040fe40003f65330 */
[----:B------:R-:W-:Y:S02]  /*5430*/  @!P6 ISETP.NE.AND.EX P2, PT, R203, RZ, PT, P2 ;  /* 0x000000ffcb00e20c */ /* 0x000fe40003f45320 */
[----:B------:R-:W-:Y:S01]  /*5440*/  @!P6 FSEL R193, R45, RZ, P3 ;  /* 0x000000ff2dc1e208 */ /* 0x000fe20001800000 */
[----:B------:R-:W-:Y:S10]  /*5450*/  @!P6 BRA `(.L_x_5750) ;  /* 0x000000000018e947 */ /* 0x000ff40003800000 */
[----:B------:R-:W-:Y:S01]  /*5460*/  ISETP.NE.U32.AND P3, PT, R204, RZ, PT ;  /* 0x000000ffcc00720c */ /* 0x000fe20003f65070 */
[----:B------:R-:W-:-:S03]  /*5470*/  FFMA.FTZ R193, R171, R215, R216 ;  /* 0x000000d7abc17223 */ /* 0x000fc600000100d8 */
[----:B------:R-:W-:Y:S01]  /*5480*/  ISETP.NE.AND.EX P3, PT, R203, RZ, PT, P3 ;  /* 0x000000ffcb00720c */ /* 0x000fe20003f65330 */
[----:B------:R-:W-:-:S04]  /*5490*/  FADD.FTZ R193, R198, -R193 ;  /* 0x800000c1c6c17221 */ /* 0x000fc80000010000 */
[----:B------:R-:W-:-:S08]  /*54a0*/  FMUL.FTZ R193, R206, R193 ;  /* 0x000000c1cec17220 */ /* 0x000fd00000410000 */
[----:B------:R-:W-:-:S07]  /*54b0*/  @P3 FADD.FTZ R193, R45, R193 ;  /* 0x000000c12dc13221 */ /* 0x000fce0000010000 */
.L_x_5750:
[----:B------:R-:W-:Y:S05]  /*54c0*/  BSYNC B1 ;  /* 0x0000000000017941 */ /* 0x000fea0003800000 */
.L_x_5749:
        /* <DEDUP_REMOVED lines=10> */
.L_x_5752:
[----:B------:R-:W-:Y:S05]  /*5570*/  BSYNC B1 ;  /* 0x0000000000017941 */ /* 0x000fea0003800000 */
.L_x_5751:
        /* <DEDUP_REMOVED lines=10> */
.L_x_5754:
[----:B------:R-:W-:Y:S05]  /*5620*/  BSYNC B1 ;  /* 0x0000000000017941 */ /* 0x000fea0003800000 */
.L_x_5753:
[----:B------:R-:W0:Y:S01]  /*5630*/  @P5 LDC R229, c[0x0][0x29c] ;  /* 0x0000a700ffe55b82 */ /* 0x000e220000000800 */
[----:B------:R-:W-:Y:S01]  /*5640*/  @!P6 ISETP.NE.U32.AND P3, PT, R204, RZ, PT ;  /* 0x000000ffcc00e20c */ /* 0x000fe20003f65070 */
[----:B---3--:R-:W-:Y:S01]  /*5650*/  @P5 FMUL.FTZ R164, R228, R164 ;  /* 0x000000a4e4a45220 */ /* 0x008fe20000410000 */
[----:B------:R-:W-:Y:S01]  /*5660*/  BSSY B1, `(.L_x_5755) ;  /* 0x0000015000017945 */ /* 0x000fe20003800000 */
[----:B------:R-:W-:Y:S02]  /*5670*/  SEL R32, R192, R32, P1 ;  /* 0x00000020c0207207 */ /* 0x000fe40000800000 */
[----:B------:R-:W-:Y:S02]  /*5680*/  @!P6 ISETP.NE.AND.EX P3, PT, R203, RZ, PT, P3 ;  /* 0x000000ffcb00e20c */ /* 0x000fe40003f65330 */
[----:B------:R-:W1:Y:S01]  /*5690*/  @P5 LDC R230, c[0x0][0x29c] ;  /* 0x0000a700ffe65b82 */ /* 0x000e620000000800 */
[----:B------:R-:W-:Y:S02]  /*56a0*/  @P5 F2FP.BF16.F32.PACK_AB R167, RZ, R167 ;  /* 0x000000a7ffa7523e */ /* 0x000fe400000010ff */
[----:B------:R-:W-:-:S02]  /*56b0*/  @P5 F2FP.BF16.F32.PACK_AB R166, RZ, R166 ;  /* 0x000000a6ffa6523e */ /* 0x000fc400000010ff */
[----:B------:R-:W-:Y:S02]  /*56c0*/  @P5 F2FP.BF16.F32.PACK_AB R165, RZ, R165 ;  /* 0x000000a5ffa5523e */ /* 0x000fe400000010ff */
[----:B------:R-:W-:Y:S01]  /*56d0*/  @P5 F2FP.BF16.F32.PACK_AB R164, RZ, R164 ;  /* 0x000000a4ffa4523e */ /* 0x000fe200000010ff */
[----:B------:R-:W2:Y:S01]  /*56e0*/  @P5 LDC R231, c[0x0][0x29c] ;  /* 0x0000a700ffe75b82 */ /* 0x000ea20000000800 */
[----:B------:R-:W-:Y:S02]  /*56f0*/  SEL R33, R193, R33, P1 ;  /* 0x00000021c1217207 */ /* 0x000fe40000800000 */
[----:B------:R-:W-:Y:S02]  /*5700*/  SEL R34, R226, R34, P1 ;  /* 0x00000022e2227207 */ /* 0x000fe40000800000 */
[----:B------:R-:W-:Y:S02]  /*5710*/  @!P6 ISETP.NE.U32.AND P2, PT, R204, RZ, PT ;  /* 0x000000ffcc00e20c */ /* 0x000fe40003f45070 */
[----:B------:R-:W-:-:S02]  /*5720*/  SEL R35, R228, R35, P1 ;  /* 0x00000023e4237207 */ /* 0x000fc40000800000 */
        /* <DEDUP_REMOVED lines=8> */
.L_x_5756:
[----:B------:R-:W-:Y:S05]  /*57b0*/  BSYNC B1 ;  /* 0x0000000000017941 */ /* 0x000fea0003800000 */
.L_x_5755:
[----:B------:R-:W-:Y:S01]  /*57c0*/  @!P6 ISETP.NE.U32.AND P3, PT, R204, RZ, PT ;  /* 0x000000ffcc00e20c */ /* 0x000fe20003f65070 */
[----:B------:R-:W-:Y:S01]  /*57d0*/  BSSY B1, `(.L_x_5757) ;  /* 0x000000f000017945 */ /* 0x000fe20003800000 */
[C---:B------:R-:W-:Y:S01]  /*57e0*/  SEL R160, R192.reuse, R160, P1 ;  /* 0x000000a0c0a07207 */ /* 0x040fe20000800000 */
[----:B0-----:R-:W-:Y:S01]  /*57f0*/  @P5 FMUL.FTZ R192, R192, R229 ;  /* 0x000000e5c0c05220 */ /* 0x001fe20000410000 */
[----:B------:R-:W-:Y:S02]  /*5800*/  @!P6 ISETP.NE.AND.EX P3, PT, R203, RZ, PT, P3 ;  /* 0x000000ffcb00e20c */ /* 0x000fe40003f65330 */
[----:B------:R-:W-:Y:S02]  /*5810*/  @P5 PRMT R36, R167, 0x7610, R36 ;  /* 0x00007610a7245816 */ /* 0x000fe40000000024 */
[----:B------:R-:W-:Y:S02]  /*5820*/  @!P6 ISETP.NE.AND.EX P2, PT, R203, RZ, PT, P2 ;  /* 0x000000ffcb00e20c */ /* 0x000fe40003f45320 */
[----:B------:R-:W-:-:S02]  /*5830*/  @P5 F2FP.BF16.F32.PACK_AB R192, RZ, R192 ;  /* 0x000000c0ffc0523e */ /* 0x000fc400000010ff */
        /* <DEDUP_REMOVED lines=8> */
.L_x_5758:
[----:B------:R-:W-:Y:S05]  /*58c0*/  BSYNC B1 ;  /* 0x0000000000017941 */ /* 0x000fea0003800000 */
.L_x_5757:
[----:B------:R-:W-:Y:S01]  /*58d0*/  BSSY B1, `(.L_x_5759) ;  /* 0x000000b000017945 */ /* 0x000fe20003800000 */
[C---:B------:R-:W-:Y:S01]  /*58e0*/  SEL R161, R167.reuse, R161, P1 ;  /* 0x000000a1a7a17207 */ /* 0x040fe20000800000 */
[----:B-1----:R-:W-:Y:S01]  /*58f0*/  @P5 FMUL.FTZ R230, R167, R230 ;  /* 0x000000e6a7e65220 */ /* 0x002fe20000410000 */
        /* <DEDUP_REMOVED lines=8> */
.L_x_5760:
[----:B------:R-:W-:Y:S05]  /*5980*/  BSYNC B1 ;  /* 0x0000000000017941 */ /* 0x000fea0003800000 */
.L_x_5759:
[----:B--2---:R-:W-:Y:S01]  /*5990*/  @P5 FMUL.FTZ R231, R167, R231 ;  /* 0x000000e7a7e75220 */ /* 0x004fe20000410000 */
[----:B------:R-:W-:Y:S01]  /*59a0*/  @!P6 ISETP.NE.U32.AND P2, PT, R204, RZ, PT ;  /* 0x000000ffcc00e20c */ /* 0x000fe20003f45070 */
[----:B------:R-:W-:Y:S01]  /*59b0*/  BSSY B1, `(.L_x_5761) ;  /* 0x0000013000017945 */ /* 0x000fe20003800000 */
[----:B------:R-:W-:Y:S02]  /*59c0*/  @P5 PRMT R37, R165, 0x7610, R37 ;  /* 0x00007610a5255816 */ /* 0x000fe40000000025 */
[----:B------:R-:W-:Y:S02]  /*59d0*/  @P5 F2FP.BF16.F32.PACK_AB R230, RZ, R230 ;  /* 0x000000e6ffe6523e */ /* 0x000fe400000010ff */
[----:B------:R-:W-:Y:S02]  /*59e0*/  @P5 F2FP.BF16.F32.PACK_AB R231, RZ, R231 ;  /* 0x000000e7ffe7523e */ /* 0x000fe400000010ff */
[----:B------:R-:W-:Y:S02]  /*59f0*/  @!P6 ISETP.NE.AND.EX P2, PT, R203, RZ, PT, P2 ;  /* 0x000000ffcb00e20c */ /* 0x000fe40003f45320 */
[----:B------:R-:W-:-:S02]  /*5a00*/  @P5 PRMT R38, R192, 0x7610, R38 ;  /* 0x00007610c0265816 */ /* 0x000fc40000000026 */
[----:B------:R-:W-:Y:S02]  /*5a10*/  @P5 PRMT R37, R37, 0x5410, R164 ;  /* 0x0000541025255816 */ /* 0x000fe400000000a4 */
[----:B------:R-:W-:Y:S02]  /*5a20*/  SEL R162, R167, R162, P1 ;  /* 0x000000a2a7a27207 */ /* 0x000fe40000800000 */
[----:B------:R-:W-:Y:S02]  /*5a30*/  @P5 PRMT R36, R36, 0x5410, R166 ;  /* 0x0000541024245816 */ /* 0x000fe400000000a6 */
[----:B------:R-:W-:Y:S02]  /*5a40*/  @P5 PRMT R38, R38, 0x5410, R230 ;  /* 0x0000541026265816 */ /* 0x000fe400000000e6 */
        /* <DEDUP_REMOVED lines=9> */
.L_x_5762:
[----:B------:R-:W-:Y:S05]  /*5ae0*/  BSYNC B1 ;  /* 0x0000000000017941 */ /* 0x000fea0003800000 */
.L_x_5761:
[----:B------:R-:W0:Y:S01]  /*5af0*/  @P5 LDC R165, c[0x0][0x29c] ;  /* 0x0000a700ffa55b82 */ /* 0x000e220000000800 */
[----:B------:R-:W-:Y:S02]  /*5b00*/  SEL R163, R164, R163, P1 ;  /* 0x000000a3a4a37207 */ /* 0x000fe40000800000 */
[----:B------:R-:W-:Y:S02]  /*5b10*/  @P0 IADD3 R205, R205, 0x80, RZ ;  /* 0x00000080cdcd0810 */ /* 0x000fe40007ffe0ff */
[----:B------:R-:W-:Y:S01]  /*5b20*/  @P5 IADD3 R214, R214, 0x80, RZ ;  /* 0x00000080d6d65810 */ /* 0x000fe20007ffe0ff */
[----:B0-----:R-:W-:-:S05]  /*5b30*/  @P5 FMUL.FTZ R164, R164, R165 ;  /* 0x000000a5a4a45220 */ /* 0x001fca0000410000 */
[----:B------:R-:W-:-:S04]  /*5b40*/  @P5 F2FP.BF16.F32.PACK_AB R164, RZ, R164 ;  /* 0x000000a4ffa4523e */ /* 0x000fc800000010ff */
[----:B------:R-:W-:Y:S02]  /*5b50*/  @P5 PRMT R39, R39, 0x5410, R164 ;  /* 0x0000541027275816 */ /* 0x000fe400000000a4 */
[----:B------:R-:W0:Y:S02]  /*5b60*/  @P0 LDC.64 R164, c[0x0][0x308] ;  /* 0x0000c200ffa40b82 */ /* 0x000e240000000a00 */
[----:B0-----:R-:W-:-:S05]  /*5b70*/  @P0 IMAD.WIDE.U32 R164, R205, 0x20, R164 ;  /* 0x00000020cda40825 */ /* 0x001fca00078e00a4 */
[----:B------:R-:W-:Y:S04]  /*5b80*/  @P0 STG.E.128 desc[UR4][R164.64], R32 ;  /* 0x00000020a4000986 */ /* 0x000fe8000c101d04 */
        /* <DEDUP_REMOVED lines=8> */
.L_x_5678:
[----:B------:R-:W-:Y:S05]  /*5c10*/  BSYNC B0 ;  /* 0x0000000000007941 */ /* 0x000fea0003800000 */
.L_x_5676:
[----:B------:R-:W0:Y:S01]  /*5c20*/  S2R R164, SR_TID.X ;  /* 0x0000000000a47919 */ /* 0x000e220000002100 */
[----:B------:R-:W-:Y:S01]  /*5c30*/  MOV R2, 0x400 ;  /* 0x0000040000027802 */ /* 0x000fe20000000f00 */
[----:B------:R-:W-:Y:S05]  /*5c40*/  WARPSYNC.ALL ;  /* 0x0000000000007948 */ /* 0x000fea0003800000 */
[----:B------:R-:W1:Y:S01]  /*5c50*/  S2R R3, SR_CgaCtaId ;  /* 0x0000000000037919 */ /* 0x000e620000008800 */
[----:B------:R-:W-:Y:S01]  /*5c60*/  ULDC UR6, c[0x0][0x218] ;  /* 0x0000860000067ab9 */ /* 0x000fe20000000800 */
[----:B------:R-:W2:Y:S01]  /*5c70*/  S2R R9, SR_CTAID.X ;  /* 0x0000000000097919 */ /* 0x000ea20000002500 */
[----:B0-----:R-:W-:-:S02]  /*5c80*/  SHF.R.U32.HI R0, RZ, 0x5, R164 ;  /* 0x00000005ff007819 */ /* 0x001fc400000116a4 */
[----:B------:R-:W-:-:S05]  /*5c90*/  LOP3.LUT R5, R164, 0x1f, RZ, 0xc0, !PT ;  /* 0x0000001fa4057812 */ /* 0x000fca00078ec0ff */
[----:B------:R-:W-:Y:S01]  /*5ca0*/  IMAD R0, R0, 0xa0, R5 ;  /* 0x000000a000007824 */ /* 0x000fe200078e0205 */
[----:B-1----:R-:W-:Y:S01]  /*5cb0*/  LEA R3, R3, R2, 0x18 ;  /* 0x0000000203037211 */ /* 0x002fe200078ec0ff */
[----:B--2---:R-:W-:-:S03]  /*5cc0*/  IMAD R9, R9, UR6, RZ ;  /* 0x0000000609097c24 */ /* 0x004fc6000f8e02ff */
        /* <DEDUP_REMOVED lines=216> */
.L_x_5682:
[----:B------:R-:W-:Y:S01]  /*6a50*/  HFMA2.MMA R165, -RZ, RZ, 0, 1.847743988037109375e-06 ;  /* 0x0000001fffa57435 */ /* 0x000fe200000001ff */
[----:B------:R-:W-:Y:S01]  /*6a60*/  BSSY B1, `(.L_x_5764) ;  /* 0x0000006000017945 */ /* 0x000fe20003800000 */
[----:B------:R-:W-:Y:S02]  /*6a70*/  MOV R164, 0x1 ;  /* 0x0000000100a47802 */ /* 0x000fe40000000f00 */
[----:B------:R-:W-:-:S07]  /*6a80*/  MOV R167, 0xffffffff ;  /* 0xffffffff00a77802 */ /* 0x000fce0000000f00 */
[----:B-----5:R-:W-:Y:S05]  /*6a90*/  WARPSYNC.COLLECTIVE R167, `(.L_x_5765) ;  /* 0x00000000a7087348 */ /* 0x020fea0003c00000 */
[----:B------:R0:W1:Y:S02]  /*6aa0*/  SHFL.BFLY P0, R229, R215, R164, R165 ;  /* 0x0c0000a4d7e57389 */ /* 0x00006400000000a5 */
[----:B01---5:R-:W-:Y:S01]  /*6ab0*/  ENDCOLLECTIVE ;  /* 0x000000000000791b */ /* 0x023fe20003800000 */
.L_x_5765:
[----:B------:R-:W-:Y:S05]  /*6ac0*/  BSYNC B1 ;  /* 0x0000000000017941 */ /* 0x000fea0003800000 */
.L_x_5764:
[----:B------:R-:W-:Y:S01]  /*6ad0*/  MOV R166, R229 ;  /* 0x000000e500a67202 */ /* 0x000fe20000000f00 */
[----:B------:R-:W-:Y:S01]  /*6ae0*/  HFMA2.MMA R164, -RZ, RZ, 0, 5.9604644775390625e-08 ;  /* 0x00000001ffa47435 */ /* 0x000fe200000001ff */
[----:B------:R-:W-:Y:S01]  /*6af0*/  MOV R165, 0x1f ;  /* 0x0000001f00a57802 */ /* 0x000fe20000000f00 */
[----:B------:R-:W-:Y:S02]  /*6b00*/  IMAD.MOV.U32 R167, RZ, RZ, -0x1 ;  /* 0xffffffffffa77424 */ /* 0x000fe400078e00ff */
[----:B------:R-:W-:Y:S01]  /*6b10*/  FADD.FTZ R166, R166, R215 ;  /* 0x000000d7a6a67221 */ /* 0x000fe20000010000 */
[----:B------:R-:W-:-:S07]  /*6b20*/  MOV R215, R216 ;  /* 0x000000d800d77202 */ /* 0x000fce0000000f00 */
[----:B------:R-:W-:Y:S05]  /*6b30*/  WARPSYNC.COLLECTIVE R167, `(.L_x_5766) ;  /* 0x00000000a7087348 */ /* 0x000fea0003c00000 */
[----:B------:R0:W1:Y:S02]  /*6b40*/  SHFL.BFLY P0, R229, R215, R164, R165 ;  /* 0x0c0000a4d7e57389 */ /* 0x00006400000000a5 */
[----:B01----:R-:W-:Y:S01]  /*6b50*/  ENDCOLLECTIVE ;  /* 0x000000000000791b */ /* 0x003fe20003800000 */
.L_x_5766:
[----:B------:R-:W-:Y:S01]  /*6b60*/  HFMA2.MMA R164, -RZ, RZ, 0, 1.1920928955078125e-07 ;  /* 0x00000002ffa47435 */ /* 0x000fe200000001ff */
[----:B------:R-:W-:Y:S01]  /*6b70*/  MOV R215, R166 ;  /* 0x000000a600d77202 */ /* 0x000fe20000000f00 */
[----:B------:R-:W-:-:S09]  /*6b80*/  FADD.FTZ R216, R229, R216 ;  /* 0x000000d8e5d87221 */ /* 0x000fd20000010000 */
[----:B------:R-:W-:Y:S05]  /*6b90*/  WARPSYNC.COLLECTIVE R167, `(.L_x_5767) ;  /* 0x00000000a7087348 */ /* 0x000fea0003c00000 */
[----:B------:R0:W1:Y:S02]  /*6ba0*/  SHFL.BFLY P0, R229, R215, R164, R165 ;  /* 0x0c0000a4d7e57389 */ /* 0x00006400000000a5 */
[----:B01----:R-:W-:Y:S01]  /*6bb0*/  ENDCOLLECTIVE ;  /* 0x000000000000791b */ /* 0x003fe20003800000 */
.L_x_5767:
[----:B------:R-:W-:Y:S01]  /*6bc0*/  MOV R215, R216 ;  /* 0x000000d800d77202 */ /* 0x000fe20000000f00 */
[----:B------:R-:W-:-:S07]  /*6bd0*/  FADD.FTZ R166, R166, R229 ;  /* 0x000000e5a6a67221 */ /* 0x000fce0000010000 */
[----:B------:R-:W-:Y:S05]  /*6be0*/  WARPSYNC.COLLECTIVE R167, `(.L_x_5768) ;  /* 0x00000000a7087348 */ /* 0x000fea0003c00000 */
[----:B------:R0:W1:Y:S02]  /*6bf0*/  SHFL.BFLY P0, R229, R215, R164, R165 ;  /* 0x0c0000a4d7e57389 */ /* 0x00006400000000a5 */
[----:B01----:R-:W-:Y:S01]  /*6c00*/  ENDCOLLECTIVE ;  /* 0x000000000000791b */ /* 0x003fe20003800000 */
.L_x_5768:
[----:B------:R-:W-:Y:S01]  /*6c10*/  HFMA2.MMA R164, -RZ, RZ, 0, 2.384185791015625e-07 ;  /* 0x00000004ffa47435 */ /* 0x000fe200000001ff */
[----:B------:R-:W-:Y:S01]  /*6c20*/  MOV R215, R166 ;  /* 0x000000a600d77202 */ /* 0x000fe20000000f00 */
[----:B------:R-:W-:-:S09]  /*6c30*/  FADD.FTZ R216, R216, R229 ;  /* 0x000000e5d8d87221 */ /* 0x000fd20000010000 */
[----:B------:R-:W-:Y:S05]  /*6c40*/  WARPSYNC.COLLECTIVE R167, `(.L_x_5769) ;  /* 0x00000000a7087348 */ /* 0x000fea0003c00000 */
[----:B------:R0:W1:Y:S02]  /*6c50*/  SHFL.BFLY P0, R229, R215, R164, R165 ;  /* 0x0c0000a4d7e57389 */ /* 0x00006400000000a5 */
[----:B01----:R-:W-:Y:S01]  /*6c60*/  ENDCOLLECTIVE ;  /* 0x000000000000791b */ /* 0x003fe20003800000 */
.L_x_5769:
[----:B------:R-:W-:Y:S01]  /*6c70*/  MOV R215, R216 ;  /* 0x000000d800d77202 */ /* 0x000fe20000000f00 */
[----:B------:R-:W-:-:S07]  /*6c80*/  FADD.FTZ R166, R166, R229 ;  /* 0x000000e5a6a67221 */ /* 0x000fce0000010000 */
[----:B------:R-:W-:Y:S05]  /*6c90*/  WARPSYNC.COLLECTIVE R167, `(.L_x_5770) ;  /* 0x00000000a7087348 */ /* 0x000fea0003c00000 */
[----:B------:R0:W1:Y:S02]  /*6ca0*/  SHFL.BFLY P0, R229, R215, R164, R165 ;  /* 0x0c0000a4d7e57389 */ /* 0x00006400000000a5 */
[----:B01----:R-:W-:Y:S01]  /*6cb0*/  ENDCOLLECTIVE ;  /* 0x000000000000791b */ /* 0x003fe20003800000 */
.L_x_5770:
[----:B------:R-:W-:Y:S01]  /*6cc0*/  HFMA2.MMA R164, -RZ, RZ, 0, 4.76837158203125e-07 ;  /* 0x00000008ffa47435 */ /* 0x000fe200000001ff */
[----:B------:R-:W-:Y:S01]  /*6cd0*/  MOV R215, R166 ;  /* 0x000000a600d77202 */ /* 0x000fe20000000f00 */
[----:B------:R-:W-:-:S09]  /*6ce0*/  FADD.FTZ R216, R216, R229 ;  /* 0x000000e5d8d87221 */ /* 0x000fd20000010000 */
[----:B------:R-:W-:Y:S05]  /*6cf0*/  WARPSYNC.COLLECTIVE R167, `(.L_x_5771) ;  /* 0x00000000a7087348 */ /* 0x000fea0003c00000 */
[----:B------:R0:W1:Y:S02]  /*6d00*/  SHFL.BFLY P0, R229, R215, R164, R165 ;  /* 0x0c0000a4d7e57389 */ /* 0x00006400000000a5 */
[----:B01----:R-:W-:Y:S01]  /*6d10*/  ENDCOLLECTIVE ;  /* 0x000000000000791b */ /* 0x003fe20003800000 */
.L_x_5771:
[----:B------:R-:W-:Y:S02]  /*6d20*/  MOV R215, R216 ;  /* 0x000000d800d77202 */ /* 0x000fe40000000f00 */
[----:B------:R-:W-:-:S07]  /*6d30*/  MOV R192, R229 ;  /* 0x000000e500c07202 */ /* 0x000fce0000000f00 */
[----:B------:R-:W-:Y:S05]  /*6d40*/  WARPSYNC.COLLECTIVE R167, `(.L_x_5772) ;  /* 0x00000000a7087348 */ /* 0x000fea0003c00000 */
[----:B------:R0:W1:Y:S02]  /*6d50*/  SHFL.BFLY P0, R229, R215, R164, R165 ;  /* 0x0c0000a4d7e57389 */ /* 0x00006400000000a5 */
[----:B01----:R-:W-:Y:S01]  /*6d60*/  ENDCOLLECTIVE ;  /* 0x000000000000791b */ /* 0x003fe20003800000 */
.L_x_5772:
[----:B------:R-:W-:Y:S01]  /*6d70*/  FADD.FTZ R192, R166, R192 ;  /* 0x000000c0a6c07221 */ /* 0x000fe20000010000 */
[----:B------:R-:W-:-:S04]  /*6d80*/  HFMA2.MMA R164, -RZ, RZ, 0, 9.5367431640625e-07 ;  /* 0x00000010ffa47435 */ /* 0x000fc800000001ff */
[----:B------:R-:W-:Y:S02]  /*6d90*/  MOV R215, R192 ;  /* 0x000000c000d77202 */ /* 0x000fe40000000f00 */
[----:B------:R-:W-:-:S07]  /*6da0*/  MOV R166, R229 ;  /* 0x000000e500a67202 */ /* 0x000fce0000000f00 */
[----:B------:R-:W-:Y:S05]  /*6db0*/  WARPSYNC.COLLECTIVE R167, `(.L_x_5773) ;  /* 0x00000000a7087348 */ /* 0x000fea0003c00000 */
[----:B------:R0:W1:Y:S02]  /*6dc0*/  SHFL.BFLY P0, R229, R215, R164, R165 ;  /* 0x0c0000a4d7e57389 */ /* 0x00006400000000a5 */
[----:B01----:R-:W-:Y:S01]  /*6dd0*/  ENDCOLLECTIVE ;  /* 0x000000000000791b */ /* 0x003fe20003800000 */
.L_x_5773:
[----:B------:R-:W-:-:S05]  /*6de0*/  FADD.FTZ R166, R216, R166 ;  /* 0x000000a6d8a67221 */ /* 0x000fca0000010000 */
[----:B------:R-:W-:Y:S02]  /*6df0*/  MOV R215, R166 ;  /* 0x000000a600d77202 */ /* 0x000fe40000000f00 */
[----:B------:R-:W-:-:S07]  /*6e00*/  MOV R193, R229 ;  /* 0x000000e500c17202 */ /* 0x000fce0000000f00 */
[----:B------:R-:W-:Y:S05]  /*6e10*/  WARPSYNC.COLLECTIVE R167, `(.L_x_5774) ;  /* 0x00000000a7087348 */ /* 0x000fea0003c00000 */
[----:B------:R0:W1:Y:S02]  /*6e20*/  SHFL.BFLY P0, R229, R215, R164, R165 ;  /* 0x0c0000a4d7e57389 */ /* 0x00006400000000a5 */
[----:B01----:R-:W-:Y:S01]  /*6e30*/  ENDCOLLECTIVE ;  /* 0x000000000000791b */ /* 0x003fe20003800000 */
.L_x_5774:
[----:B------:R-:W-:Y:S01]  /*6e40*/  MOV R167, R229 ;  /* 0x000000e500a77202 */ /* 0x000fe20000000f00 */
[----:B------:R-:W-:Y:S06]  /*6e50*/  BRA `(.L_x_5775) ;  /* 0xffffffbc00c07947 */ /* 0x000fec000383ffff */
.L_x_5776:
        /* <DEDUP_REMOVED lines=10> */
.L_x_16925:


//--------------------- .text._ZN10layer_norm13ln_bwd_kernelINS_13Kernel_traitsI13__nv_bfloat16S2_fS2_fjLj1280ELj1ELj4ELj1ELj16ENS_18Kernel_traits_baseILj1280ES2_S2_fS2_fjLj128EEEEELb0ELb1ELb0ELb0EEEvNS_9BwdParamsE --------------------------
	.section	.text._ZN10layer_norm13ln_bwd_kernelINS_13Kernel_traitsI13__nv_bfloat16S2_fS2_fjLj1280ELj1ELj4ELj1ELj16ENS_18Kernel_traits_baseILj1280ES2_S2_fS2_fjLj128EEEEELb0ELb1ELb0ELb0EEEvNS_9BwdParamsE,"ax",@progbits
	.align	128
        .global         _ZN10layer_norm13ln_bwd_kernelINS_13Kernel_traitsI13__nv_bfloat16S2_fS2_fjLj1280ELj1ELj4ELj1ELj16ENS_18Kernel_traits_baseILj1280ES2_S2_fS2_fjLj128EEEEELb0ELb1ELb0ELb0EEEvNS_9BwdParamsE
        .type           _ZN10layer_norm13ln_bwd_kernelINS_13Kernel_traitsI13__nv_bfloat16S2_fS2_fjLj1280ELj1ELj4ELj1ELj16ENS_18Kernel_traits_baseILj1280ES2_S2_fS2_fjLj128EEEEELb0ELb1ELb0ELb0EEEvNS_9BwdParamsE,@function
        .size           _ZN10layer_norm13ln_bwd_kernelINS_13Kernel_traitsI13__nv_bfloat16S2_fS2_fjLj1280ELj1ELj4ELj1ELj16ENS_18Kernel_traits_baseILj1280ES2_S2_fS2_fjLj128EEEEELb0ELb1ELb0ELb0EEEvNS_9BwdParamsE,(.L_x_16926 - _ZN10layer_norm13ln_bwd_kernelINS_13Kernel_traitsI13__nv_bfloat16S2_fS2_fjLj1280ELj1ELj4ELj1ELj16ENS_18Kernel_traits_baseILj1280ES2_S2_fS2_fjLj128EEEEELb0ELb1ELb0ELb0EEEvNS_9BwdParamsE)
        .other          _ZN10layer_norm13ln_bwd_kernelINS_13Kernel_traitsI13__nv_bfloat16S2_fS2_fjLj1280ELj1ELj4ELj1ELj16ENS_18Kernel_traits_baseILj1280ES2_S2_fS2_fjLj128EEEEELb0ELb1ELb0ELb0EEEvNS_9BwdParamsE,@"STO_CUDA_ENTRY STV_DEFAULT"
_ZN10layer_norm13ln_bwd_kernelINS_13Kernel_traitsI13__nv_bfloat16S2_fS2_fjLj1280ELj1ELj4ELj1ELj16ENS_18Kernel_traits_baseILj1280ES2_S2_fS2_fjLj128EEEEELb0ELb1ELb0ELb0EEEvNS_9BwdParamsE:
.text._ZN10layer_norm13ln_bwd_kernelINS_13Kernel_traitsI13__nv_bfloat16S2_fS2_fjLj1280ELj1ELj4ELj1ELj16ENS_18Kernel_traits_baseILj1280ES2_S2_fS2_fjLj128EEEEELb0ELb1ELb0ELb0EEEvNS_9BwdParamsE:
        /* <DEDUP_REMOVED lines=16> */
[----:B-1----:R-:W-:-:S04]  /*0100*/  LOP3.LUT R26, R42, 0x1f, RZ, 0xc0, !PT ;  /* 0x0000001f2a1a7812 */ /* 0x002fc800078ec0ff */
[----:B------:R-:W-:Y:S01]  /*0110*/  LOP3.LUT R3, R26, 0x1f, RZ, 0x3c, !PT ;  /* 0x0000001f1a037812 */ /* 0x000fe200078e3cff */
[----:B------:R1:W-:Y:S01]  /*0120*/  STL [R1+0x44], R26 ;  /* 0x0000441a01007387 */ /* 0x0003e20000100800 */
        /* <DEDUP_REMOVED lines=8> */
[----:B0-----:R-:W0:Y:S04]  /*01b0*/  @P0 LDC.64 R2, c[0x0][0x260] ;  /* 0x00009800ff020b82 */ /* 0x001e280000000a00 */
[----:B------:R2:W-:Y:S04]  /*01c0*/  STL [R1+0x4c], R0 ;  /* 0x00004c0001007387 */ /* 0x0005e80000100800 */
[----:B------:R-:W3:Y:S08]  /*01d0*/  @P0 LDC.64 R20, c[0x0][0x278] ;  /* 0x00009e00ff140b82 */ /* 0x000ef00000000a00 */
[----:B------:R-:W1:Y:S01]  /*01e0*/  @P1 LDC.64 R22, c[0x0][0x260] ;  /* 0x00009800ff161b82 */ /* 0x000e620000000a00 */
[----:B0-----:R-:W-:-:S07]  /*01f0*/  @P0 IMAD.WIDE.U32 R2, R43, 0x10, R2 ;  /* 0x000000102b020825 */ /* 0x001fce00078e0002 */
[----:B------:R-:W0:Y:S01]  /*0200*/  @P1 LDC.64 R24, c[0x0][0x278] ;  /* 0x00009e00ff181b82 */ /* 0x000e220000000a00 */
[----:B------:R4:W5:Y:S01]  /*0210*/  @P0 LDG.E.128 R160, desc[UR4][R2.64] ;  /* 0x0000000402a00981 */ /* 0x000962000c1e1d00 */
[----:B---3--:R-:W-:-:S06]  /*0220*/  @P0 IMAD.WIDE.U32 R20, R43, 0x10, R20 ;  /* 0x000000102b140825 */ /* 0x008fcc00078e0014 */
[----:B------:R-:W3:Y:S01]  /*0230*/  @P2 LDC.64 R30, c[0x0][0x260] ;  /* 0x00009800ff1e2b82 */ /* 0x000ee20000000a00 */
[----:B------:R-:W-:-:S07]  /*0240*/  @P0 LOP3.LUT R43, R43, 0x20, RZ, 0xfc, !PT ;  /* 0x000000202b2b0812 */ /* 0x000fce00078efcff */
[----:B------:R-:W3:Y:S01]  /*0250*/  @P2 LDC.64 R32, c[0x0][0x278] ;  /* 0x00009e00ff202b82 */ /* 0x000ee20000000a00 */
[----:B----4-:R-:W4:Y:S01]  /*0260*/  S2R R3, SR_CTAID.X ;  /* 0x0000000000037919 */ /* 0x010f220000002500 */
[----:B-1----:R-:W-:-:S06]  /*0270*/  @P1 IMAD.WIDE.U32 R26, R43, 0x10, R22 ;  /* 0x000000102b1a1825 */ /* 0x002fcc00078e0016 */
[----:B------:R-:W1:Y:S01]  /*0280*/  @P3 LDC.64 R34, c[0x0][0x260] ;  /* 0x00009800ff223b82 */ /* 0x000e620000000a00 */
[C---:B0-----:R-:W-:Y:S01]  /*0290*/  @P1 IMAD.WIDE.U32 R28, R43.reuse, 0x10, R24 ;  /* 0x000000102b1c1825 */ /* 0x041fe200078e0018 */
[----:B------:R-:W-:Y:S01]  /*02a0*/  @P1 IADD3 R43, R43, 0x20, RZ ;  /* 0x000000202b2b1810 */ /* 0x000fe20007ffe0ff */
[----:B------:R-:W-:Y:S05]  /*02b0*/  BSSY B0, `(.L_x_5777) ;  /* 0x0000572000007945 */ /* 0x000fea0003800000 */
[----:B------:R-:W0:Y:S01]  /*02c0*/  @P3 LDC.64 R36, c[0x0][0x278] ;  /* 0x00009e00ff243b82 */ /* 0x000e220000000a00 */
[----:B--2---:R-:W-:Y:S01]  /*02d0*/  SHF.R.U32.HI R0, RZ, 0x5, R42 ;  /* 0x00000005ff007819 */ /* 0x004fe2000001162a */
[----:B---3--:R-:W-:Y:S01]  /*02e0*/  @P2 IMAD.WIDE.U32 R30, R43, 0x10, R30 ;  /* 0x000000102b1e2825 */ /* 0x008fe200078e001e */
[----:B------:R-:W5:Y:S01]  /*02f0*/  @P0 LDG.E.128 R140, desc[UR4][R20.64] ;  /* 0x00000004148c0981 */ /* 0x000f62000c1e1d00 */
[----:B------:R-:W-:-:S02]  /*0300*/  CS2R R136, SRZ ;  /* 0x0000000000887805 */ /* 0x000fc4000001ff00 */
[----:B------:R-:W-:Y:S02]  /*0310*/  CS2R R138, SRZ ;  /* 0x00000000008a7805 */ /* 0x000fe4000001ff00 */
[----:B------:R-:W-:Y:S01]  /*0320*/  CS2R R132, SRZ ;  /* 0x0000000000847805 */ /* 0x000fe2000001ff00 */
[----:B------:R-:W5:Y:S01]  /*0330*/  @P1 LDG.E.128 R156, desc[UR4][R26.64] ;  /* 0x000000041a9c1981 */ /* 0x000f62000c1e1d00 */
[----:B------:R-:W2:Y:S01]  /*0340*/  @P5 LDC.64 R38, c[0x0][0x260] ;  /* 0x00009800ff265b82 */ /* 0x000ea20000000a00 */
[C---:B------:R-:W-:Y:S01]  /*0350*/  @P2 IMAD.WIDE.U32 R32, R43.reuse, 0x10, R32 ;  /* 0x000000102b202825 */ /* 0x040fe200078e0020 */
[----:B------:R-:W-:Y:S01]  /*0360*/  @P2 IADD3 R43, R43, 0x20, RZ ;  /* 0x000000202b2b2810 */ /* 0x000fe20007ffe0ff */
[----:B------:R-:W5:Y:S05]  /*0370*/  @P1 LDG.E.128 R16, desc[UR4][R28.64] ;  /* 0x000000041c101981 */ /* 0x000f6a000c1e1d00 */
[----:B------:R-:W3:Y:S01]  /*0380*/  @P5 LDC.64 R40, c[0x0][0x278] ;  /* 0x00009e00ff285b82 */ /* 0x000ee20000000a00 */
[----:B----4-:R-:W-:Y:S01]  /*0390*/  LEA R2, R3, R0, 0x2 ;  /* 0x0000000003027211 */ /* 0x010fe200078e10ff */
[----:B-1----:R-:W-:Y:S01]  /*03a0*/  @P3 IMAD.WIDE.U32 R34, R43, 0x10, R34 ;  /* 0x000000102b223825 */ /* 0x002fe200078e0022 */
[----:B------:R-:W5:Y:S02]  /*03b0*/  @P2 LDG.E.128 R152, desc[UR4][R30.64] ;  /* 0x000000041e982981 */ /* 0x000f64000c1e1d00 */
[----:B------:R-:W-:-:S02]  /*03c0*/  ISETP.GE.AND P4, PT, R2, UR6, PT ;  /* 0x0000000602007c0c */ /* 0x000fc4000bf86270 */
[----:B------:R-:W-:Y:S01]  /*03d0*/  CS2R R134, SRZ ;  /* 0x0000000000867805 */ /* 0x000fe2000001ff00 */
[----:B------:R-:W5:Y:S01]  /*03e0*/  @P2 LDG.E.128 R12, desc[UR4][R32.64] ;  /* 0x00000004200c2981 */ /* 0x000f62000c1e1d00 */
[C---:B0-----:R-:W-:Y:S01]  /*03f0*/  @P3 IMAD.WIDE.U32 R36, R43.reuse, 0x10, R36 ;  /* 0x000000102b243825 */ /* 0x041fe200078e0024 */
[----:B------:R-:W-:Y:S02]  /*0400*/  @P3 IADD3 R43, R43, 0x20, RZ ;  /* 0x000000202b2b3810 */ /* 0x000fe40007ffe0ff */
[----:B------:R-:W-:Y:S01]  /*0410*/  CS2R R128, SRZ ;  /* 0x0000000000807805 */ /* 0x000fe2000001ff00 */
[----:B------:R-:W5:Y:S01]  /*0420*/  @P3 LDG.E.128 R148, desc[UR4][R34.64] ;  /* 0x0000000422943981 */ /* 0x000f62000c1e1d00 */
[----:B------:R-:W-:Y:S02]  /*0430*/  CS2R R130, SRZ ;  /* 0x0000000000827805 */ /* 0x000fe4000001ff00 */
[----:B------:R-:W-:Y:S02]  /*0440*/  CS2R R124, SRZ ;  /* 0x00000000007c7805 */ /* 0x000fe4000001ff00 */
[----:B------:R-:W-:Y:S01]  /*0450*/  CS2R R126, SRZ ;  /* 0x00000000007e7805 */ /* 0x000fe2000001ff00 */
[----:B------:R0:W5:Y:S01]  /*0460*/  @P3 LDG.E.128 R8, desc[UR4][R36.64] ;  /* 0x0000000424083981 */ /* 0x000162000c1e1d00 */
[----:B--2---:R-:W-:Y:S01]  /*0470*/  @P5 IMAD.WIDE.U32 R22, R43, 0x10, R38 ;  /* 0x000000102b165825 */ /* 0x004fe200078e0026 */
[----:B------:R-:W-:-:S02]  /*0480*/  CS2R R120, SRZ ;  /* 0x0000000000787805 */ /* 0x000fc4000001ff00 */
[----:B------:R-:W-:Y:S01]  /*0490*/  CS2R R122, SRZ ;  /* 0x00000000007a7805 */ /* 0x000fe2000001ff00 */
[----:B---3--:R-:W-:Y:S01]  /*04a0*/  @P5 IMAD.WIDE.U32 R24, R43, 0x10, R40 ;  /* 0x000000102b185825 */ /* 0x008fe200078e0028 */
[----:B------:R-:W5:Y:S01]  /*04b0*/  @P5 LDG.E.128 R144, desc[UR4][R22.64] ;  /* 0x0000000416905981 */ /* 0x000f62000c1e1d00 */
[----:B------:R-:W-:Y:S02]  /*04c0*/  CS2R R116, SRZ ;  /* 0x0000000000747805 */ /* 0x000fe4000001ff00 */
[----:B------:R-:W-:Y:S02]  /*04d0*/  CS2R R118, SRZ ;  /* 0x0000000000767805 */ /* 0x000fe4000001ff00 */
[----:B------:R-:W-:Y:S01]  /*04e0*/  CS2R R112, SRZ ;  /* 0x0000000000707805 */ /* 0x000fe2000001ff00 */
[----:B------:R1:W5:Y:S01]  /*04f0*/  @P5 LDG.E.128 R4, desc[UR4][R24.64] ;  /* 0x0000000418045981 */ /* 0x000362000c1e1d00 */
        /* <DEDUP_REMOVED lines=38> */
[----:B------:R-:W-:Y:S02]  /*0760*/  CS2R R38, SRZ ;  /* 0x0000000000267805 */ /* 0x000fe4000001ff00 */
[----:B------:R-:W-:Y:S02]  /*0770*/  CS2R R32, SRZ ;  /* 0x0000000000207805 */ /* 0x000fe4000001ff00 */
[----:B------:R-:W-:Y:S02]  /*0780*/  CS2R R34, SRZ ;  /* 0x0000000000227805 */ /* 0x000fe4000001ff00 */
[----:B------:R-:W-:Y:S02]  /*0790*/  CS2R R28, SRZ ;  /* 0x00000000001c7805 */ /* 0x000fe4000001ff00 */
[----:B------:R-:W-:Y:S02]  /*07a0*/  CS2R R30, SRZ ;  /* 0x00000000001e7805 */ /* 0x000fe4000001ff00 */
[----:B-1----:R-:W-:-:S02]  /*07b0*/  CS2R R24, SRZ ;  /* 0x0000000000187805 */ /* 0x002fc4000001ff00 */
        /* <DEDUP_REMOVED lines=13> */
[----:B------:R-:W-:Y:S01]  /*0890*/  ISETP.NE.U32.AND P4, PT, RZ, UR6, PT ;  /* 0x00000006ff007c0c */ /* 0x000fe2000bf85070 */
[----:B------:R-:W-:Y:S01]  /*08a0*/  ULDC.U8 UR6, c[0x0][0x2a0] ;  /* 0x0000a80000067ab9 */ /* 0x000fe20000000000 */
[----:B0-----:R-:W-:Y:S02]  /*08b0*/  SHF.L.U32 R164, R162, 0x10, RZ ;  /* 0x00000010a2a47819 */ /* 0x001fe400000006ff */
[C---:B------:R-:W-:Y:S02]  /*08c0*/  @P1 PRMT R162, R156.reuse, 0x7632, R162 ;  /* 0x000076329ca21816 */ /* 0x040fe400000000a2 */
[----:B-1----:R-:W-:Y:S01]  /*08d0*/  SHF.L.U32 R137, R163, 0x10, RZ ;  /* 0x00000010a3897819 */ /* 0x002fe200000006ff */
[----:B------:R0:W-:Y:S01]  /*08e0*/  STL [R1+0x184], R164 ;  /* 0x000184a401007387 */ /* 0x0001e20000100800 */
[----:B------:R-:W-:Y:S02]  /*08f0*/  @P5 PRMT R163, R145, 0x7632, R163 ;  /* 0x0000763291a35816 */ /* 0x000fe400000000a3 */
[----:B------:R-:W-:Y:S01]  /*0900*/  ISETP.NE.AND.EX P4, PT, RZ, UR7, PT, P4 ;  /* 0x00000007ff007c0c */ /* 0x000fe2000bf85340 */
        /* <DEDUP_REMOVED lines=44> */
[C---:B------:R-:W-:Y:S02]  /*0bd0*/  @P5 PRMT R146, R147.reuse, 0x7632, R146 ;  /* 0x0000763293925816 */ /* 0x040fe40000000092 */
[----:B-1----:R-:W-:Y:S01]  /*0be0*/  SHF.L.U32 R137, R147, 0x10, RZ ;  /* 0x0000001093897819 */ /* 0x002fe200000006ff */
[----:B------:R-:W-:Y:S01]  /*0bf0*/  STL [R1+0xfc], R164 ;  /* 0x0000fca401007387 */ /* 0x000fe20000100800 */
[----:B------:R-:W-:Y:S02]  /*0c00*/  SHF.L.U32 R147, R140, 0x10, RZ ;  /* 0x000000108c937819 */ /* 0x000fe400000006ff */
        /* <DEDUP_REMOVED lines=51> */
[----:B------:R-:W-:Y:S02]  /*0f40*/  SHF.L.U32 R4, R4, 0x10, RZ ;  /* 0x0000001004047819 */ /* 0x000fe400000006ff */
[----:B0-----:R-:W-:Y:S02]  /*0f50*/  SHF.L.U32 R137, R5, 0x10, RZ ;  /* 0x0000001005897819 */ /* 0x001fe400000006ff */
[----:B------:R-:W-:Y:S02]  /*0f60*/  @P5 PRMT R5, R6, 0x7632, R5 ;  /* 0x0000763206055816 */ /* 0x000fe40000000005 */
[----:B-1----:R-:W-:Y:S01]  /*0f70*/  SHF.L.U32 R147, R0, 0x10, RZ ;  /* 0x0000001000937819 */ /* 0x002fe200000006ff */
[----:B------:R0:W-:Y:S01]  /*0f80*/  STL [R1+0x64], R137 ;  /* 0x0000648901007387 */ /* 0x0001e20000100800 */
[----:B------:R-:W-:Y:S02]  /*0f90*/  SHF.L.U32 R0, R160, 0x10, RZ ;  /* 0x00000010a0007819 */ /* 0x000fe400000006ff */
[----:B0-----:R-:W-:-:S02]  /*0fa0*/  SHF.L.U32 R137, R6, 0x10, RZ ;  /* 0x0000001006897819 */ /* 0x001fc400000006ff */
[C---:B------:R-:W-:Y:S02]  /*0fb0*/  @P5 PRMT R6, R7.reuse, 0x7632, R6 ;  /* 0x0000763207065816 */ /* 0x040fe40000000006 */
[----:B------:R-:W-:Y:S01]  /*0fc0*/  SHF.L.U32 R7, R7, 0x10, RZ ;  /* 0x0000001007077819 */ /* 0x000fe200000006ff */
[----:B------:R0:W-:Y:S01]  /*0fd0*/  STL [R1+0x5c], R137 ;  /* 0x00005c8901007387 */ /* 0x0001e20000100800 */
[----:B------:R-:W-:-:S03]  /*0fe0*/  ISETP.NE.AND P5, PT, RZ, UR6, PT ;  /* 0x00000006ff007c0c */ /* 0x000fc6000bfa5270 */
[----:B------:R1:W-:Y:S04]  /*0ff0*/  STL [R1+0x54], R7 ;  /* 0x0000540701007387 */ /* 0x0003e80000100800 */
[----:B------:R-:W-:Y:S01]  /*1000*/  STL [R1+0x160], R147 ;  /* 0x0001609301007387 */ /* 0x000fe20000100800 */
[----:B0-----:R-:W-:Y:S01]  /*1010*/  HFMA2.MMA R137, -RZ, RZ, 0, 0 ;  /* 0x00000000ff897435 */ /* 0x001fe200000001ff */
[----:B-1----:R-:W-:Y:S02]  /*1020*/  SHF.L.U32 R7, R3, 0x10, RZ ;  /* 0x0000001003077819 */ /* 0x002fe400000006ff */
[----:B------:R-:W-:-:S03]  /*1030*/  SHF.L.U32 R3, R161, 0x10, RZ ;  /* 0x00000010a1037819 */ /* 0x000fc600000006ff */
[----:B------:R0:W-:Y:S04]  /*1040*/  STL [R1+0x15c], R7 ;  /* 0x00015c0701007387 */ /* 0x0001e80000100800 */
        /* <DEDUP_REMOVED lines=63> */
[----:B-1----:R-:W-:Y:S02]  /*1440*/  SHF.L.U32 R0, R9, 0x10, RZ ;  /* 0x0000001009007819 */ /* 0x002fe400000006ff */
[----:B--2---:R-:W-:-:S03]  /*1450*/  P2R R3, PR, RZ, 0x20 ;  /* 0x00000020ff037803 */ /* 0x004fc60000000000 */
[----:B------:R0:W-:Y:S04]  /*1460*/  STL [R1+0x78], R0 ;  /* 0x0000780001007387 */ /* 0x0001e80000100800 */
[----:B------:R-:W-:Y:S04]  /*1470*/  STL [R1+0x70], R7 ;  /* 0x0000700701007387 */ /* 0x000fe80000100800 */
[----:B------:R1:W-:Y:S01]  /*1480*/  STL [R1+0x48], R3 ;  /* 0x0000480301007387 */ /* 0x0003e20000100800 */
[----:B0-----:R-:W-:-:S05]  /*1490*/  SHF.L.U32 R0, R11, 0x10, RZ ;  /* 0x000000100b007819 */ /* 0x001fca00000006ff */
[----:B------:R0:W-:Y:S01]  /*14a0*/  STL [R1+0x68], R0 ;  /* 0x0000680001007387 */ /* 0x0001e20000100800 */
[----:B-1----:R-:W-:-:S03]  /*14b0*/  SHF.L.U32 R3, R5, 0x10, RZ ;  /* 0x0000001005037819 */ /* 0x002fc600000006ff */
[----:B------:R1:W-:Y:S01]  /*14c0*/  STL [R1+0x60], R4 ;  /* 0x0000600401007387 */ /* 0x0003e20000100800 */
[----:B0-----:R-:W-:-:S05]  /*14d0*/  SHF.L.U32 R0, R6, 0x10, RZ ;  /* 0x0000001006007819 */ /* 0x001fca00000006ff */
[----:B------:R1:W-:Y:S04]  /*14e0*/  STL [R1+0x50], R0 ;  /* 0x0000500001007387 */ /* 0x0003e80000100800 */
[----:B------:R1:W-:Y:S02]  /*14f0*/  STL [R1+0x58], R3 ;  /* 0x0000580301007387 */ /* 0x0003e40000100800 */
.L_x_5800:
[----:B------:R-:W2:Y:S01]  /*1500*/  LDL R18, [R1+0x48] ;  /* 0x0000480001127983 */ /* 0x000ea20000100800 */
[----:B0-----:R-:W0:Y:S01]  /*1510*/  LDC.64 R190, c[0x0][0x250] ;  /* 0x00009400ffbe7b82 */ /* 0x001e220000000a00 */
[----:B------:R-:W-:Y:S01]  /*1520*/  SHF.R.S32.HI R188, RZ, 0x1f, R2 ;  /* 0x0000001fffbc7819 */ /* 0x000fe20000011402 */
[----:B---3--:R-:W3:Y:S01]  /*1530*/  S2R R192, SR_TID.X ;  /* 0x0000000000c07919 */ /* 0x008ee20000002100 */
[----:B--2---:R-:W-:-:S05]  /*1540*/  ISETP.NE.AND P6, PT, R18, RZ, PT ;  /* 0x000000ff1200720c */ /* 0x004fca0003fc5270 */
[----:B------:R-:W2:Y:S02]  /*1550*/  @P4 LDC.64 R18, c[0x0][0x270] ;  /* 0x00009c00ff124b82 */ /* 0x000ea40000000a00 */
[----:B--2---:R-:W-:-:S04]  /*1560*/  @P4 LEA R18, P5, R2, R18, 0x1 ;  /* 0x0000001202124211 */ /* 0x004fc800078a08ff */
[----:B------:R-:W-:-:S05]  /*1570*/  @P4 LEA.HI.X R19, R2, R19, R188, 0x1, P5 ;  /* 0x0000001302134211 */ /* 0x000fca00028f0cbc */
[----:B------:R0:W2:Y:S02]  /*1580*/  @P4 LDG.E.U16 R188, desc[UR4][R18.64] ;  /* 0x0000000412bc4981 */ /* 0x0000a4000c1e1500 */
[----:B0-----:R-:W-:-:S05]  /*1590*/  IMAD.WIDE R18, R2, 0x4, R190 ;  /* 0x0000000402127825 */ /* 0x001fca00078e02be */
[----:B------:R0:W4:Y:S02]  /*15a0*/  LDG.E R204, desc[UR4][R18.64] ;  /* 0x0000000412cc7981 */ /* 0x000124000c1e1900 */
[----:B0-----:R-:W0:Y:S01]  /*15b0*/  LDC.64 R18, c[0x0][0x258] ;  /* 0x00009600ff127b82 */ /* 0x001e220000000a00 */
[----:B------:R-:W-:Y:S02]  /*15c0*/  MOV R189, UR13 ;  /* 0x0000000d00bd7c02 */ /* 0x000fe40008000f00 */
[----:B---3--:R-:W-:-:S03]  /*15d0*/  LOP3.LUT R190, R192, 0x1f, RZ, 0xc0, !PT ;  /* 0x0000001fc0be7812 */ /* 0x008fc600078ec0ff */
[----:B------:R3:W-:Y:S04]  /*15e0*/  STL [R1+0x40], R189 ;  /* 0x000040bd01007387 */ /* 0x0007e80000100800 */
[----:B------:R0:W-:Y:S02]  /*15f0*/  STL [R1+0x44], R190 ;  /* 0x000044be01007387 */ /* 0x0001e40000100800 */
[----:B0-----:R-:W-:-:S06]  /*1600*/  IMAD.WIDE R18, R2, 0x4, R18 ;  /* 0x0000000402127825 */ /* 0x001fcc00078e0212 */
[----:B------:R0:W5:Y:S01]  /*1610*/  LDG.E R18, desc[UR4][R18.64] ;  /* 0x0000000412127981 */ /* 0x000162000c1e1900 */
[----:B------:R-:W-:Y:S01]  /*1620*/  BSSY B1, `(.L_x_5779) ;  /* 0x000006d000017945 */ /* 0x000fe20003800000 */
[----:B------:R-:W-:Y:S02]  /*1630*/  MOV R216, RZ ;  /* 0x000000ff00d87202 */ /* 0x000fe40000000f00 */
[----:B------:R-:W-:Y:S02]  /*1640*/  MOV R215, RZ ;  /* 0x000000ff00d77202 */ /* 0x000fe40000000f00 */
[----:B0-----:R-:W-:Y:S02]  /*1650*/  MOV R19, 0x3f800000 ;  /* 0x3f80000000137802 */ /* 0x001fe40000000f00 */
[----:B--2---:R-:W-:Y:S01]  /*1660*/  @P4 SHF.L.U32 R19, R188, 0x10, RZ ;  /* 0x00000010bc134819 */ /* 0x004fe200000006ff */
[----:B------:R-:W-:-:S05]  /*1670*/  IMAD R188, R2, R189, RZ ;  /* 0x000000bd02bc7224 */ /* 0x000fca00078e02ff */
[----:B---3--:R-:W-:-:S04]  /*1680*/  SHF.R.S32.HI R189, RZ, 0x1f, R188 ;  /* 0x0000001fffbd7819 */ /* 0x008fc800000114bc */
[----:B------:R-:W-:-:S04]  /*1690*/  LEA.HI R189, R189, R188, RZ, 0x3 ;  /* 0x000000bcbdbd7211 */ /* 0x000fc800078f18ff */
[----:B------:R-:W-:Y:S02]  /*16a0*/  LEA.HI.SX32 R200, R189, R190, 0x1d ;  /* 0x000000bebdc87211 */ /* 0x000fe400078feaff */
[----:B----4-:R-:W-:Y:S02]  /*16b0*/  FSEL R204, R204, RZ, !P6 ;  /* 0x000000ffcccc7208 */ /* 0x010fe40007000000 */
        /* <DEDUP_REMOVED lines=19> */
[--C-:B---3--:R-:W-:Y:S01]  /*17f0*/  FADD.FTZ R225, -R204, R194.reuse ;  /* 0x000000c2cce17221 */ /* 0x108fe20000010100 */
[C---:B--2---:R-:W-:Y:S02]  /*1800*/  PRMT R194, R196.reuse, 0x7632, R194 ;  /* 0x00007632c4c27816 */ /* 0x044fe400000000c2 */
[----:B------:R-:W-:-:S05]  /*1810*/  SHF.L.U32 R196, R196, 0x10, RZ ;  /* 0x00000010c4c47819 */ /* 0x000fca00000006ff */
[----:B------:R-:W-:Y:S02]  /*1820*/  FMUL.FTZ R201, R219, R196 ;  /* 0x000000c4dbc97220 */ /* 0x000fe40000410000 */
[----:B------:R-:W2:Y:S01]  /*1830*/  LDL R219, [R1+0x180] ;  /* 0x0001800001db7983 */ /* 0x000ea20000100800 */
[C-C-:B------:R-:W-:Y:S01]  /*1840*/  FADD.FTZ R0, -R204.reuse, R192.reuse ;  /* 0x000000c0cc007221 */ /* 0x140fe20000010100 */
[C---:B------:R-:W-:Y:S02]  /*1850*/  PRMT R192, R197.reuse, 0x7632, R192 ;  /* 0x00007632c5c07816 */ /* 0x040fe400000000c0 */
[----:B------:R-:W-:Y:S01]  /*1860*/  SHF.L.U32 R197, R197, 0x10, RZ ;  /* 0x00000010c5c57819 */ /* 0x000fe200000006ff */
[----:B----4-:R-:W-:Y:S01]  /*1870*/  FADD.FTZ R188, -R204, R188 ;  /* 0x000000bcccbc7221 */ /* 0x010fe20000010100 */
[C---:B------:R-:W-:Y:S02]  /*1880*/  PRMT R213, R198.reuse, 0x7632, R213 ;  /* 0x00007632c6d57816 */ /* 0x040fe400000000d5 */
[----:B------:R-:W-:Y:S01]  /*1890*/  SHF.L.U32 R198, R198, 0x10, RZ ;  /* 0x00000010c6c67819 */ /* 0x000fe200000006ff */
[----:B------:R-:W-:Y:S01]  /*18a0*/  FMUL.FTZ R217, R217, R197 ;  /* 0x000000c5d9d97220 */ /* 0x000fe20000410000 */
[C---:B------:R-:W-:Y:S01]  /*18b0*/  PRMT R215, R199.reuse, 0x7632, R215 ;  /* 0x00007632c7d77816 */ /* 0x040fe200000000d7 */
[C---:B-----5:R-:W-:Y:S01]  /*18c0*/  FMUL.FTZ R0, R18.reuse, R0 ;  /* 0x0000000012007220 */ /* 0x060fe20000410000 */
[----:B------:R-:W-:Y:S01]  /*18d0*/  SHF.L.U32 R199, R199, 0x10, RZ ;  /* 0x00000010c7c77819 */ /* 0x000fe200000006ff */
[----:B------:R-:W-:Y:S01]  /*18e0*/  FMUL.FTZ R218, R18, R188 ;  /* 0x000000bc12da7220 */ /* 0x000fe20000410000 */
[----:B------:R-:W-:Y:S01]  /*18f0*/  SHF.L.U32 R194, R194, 0x10, RZ ;  /* 0x00000010c2c27819 */ /* 0x000fe200000006ff */
[----:B------:R-:W-:Y:S01]  /*1900*/  FADD.FTZ R214, -R204, R190 ;  /* 0x000000beccd67221 */ /* 0x000fe20000010100 */
[----:B------:R-:W-:Y:S01]  /*1910*/  FMUL.FTZ R216, R228, R198 ;  /* 0x000000c6e4d87220 */ /* 0x000fe20000410000 */
[----:B------:R-:W-:Y:S01]  /*1920*/  FADD.FTZ R96, R96, R196 ;  /* 0x000000c460607221 */ /* 0x000fe20000010000 */
[----:B------:R-:W-:Y:S01]  /*1930*/  FFMA.FTZ R136, R0, R196, R136 ;  /* 0x000000c400887223 */ /* 0x000fe20000010088 */
[----:B------:R-:W-:Y:S01]  /*1940*/  FMUL.FTZ R225, R18, R225 ;  /* 0x000000e112e17220 */ /* 0x000fe20000410000 */
[----:B------:R-:W-:Y:S01]  /*1950*/  SHF.L.U32 R190, R213, 0x10, RZ ;  /* 0x00000010d5be7819 */ /* 0x000fe200000006ff */
[----:B------:R-:W-:Y:S01]  /*1960*/  STL [R1+0x28], R217 ;  /* 0x000028d901007387 */ /* 0x000fe20000100800 */
[----:B------:R-:W-:Y:S01]  /*1970*/  FADD.FTZ R92, R92, R198 ;  /* 0x000000c65c5c7221 */ /* 0x000fe20000010000 */
[----:B------:R-:W-:Y:S01]  /*1980*/  FFMA.FTZ R132, R218, R198, R132 ;  /* 0x000000c6da847223 */ /* 0x000fe20000010084 */
[----:B------:R-:W-:Y:S01]  /*1990*/  FADD.FTZ R195, -R204, R195 ;  /* 0x000000c3ccc37221 */ /* 0x000fe20000010100 */
[----:B------:R-:W3:Y:S01]  /*19a0*/  LDL R213, [R1+0x15c] ;  /* 0x00015c0001d57983 */ /* 0x000ee20000100800 */
[----:B------:R-:W-:Y:S01]  /*19b0*/  FMUL.FTZ R198, R224, R194 ;  /* 0x000000c2e0c67220 */ /* 0x000fe20000410000 */
[----:B------:R-:W-:Y:S01]  /*19c0*/  FADD.FTZ R98, R98, R197 ;  /* 0x000000c562627221 */ /* 0x000fe20000010000 */
[----:B------:R-:W-:Y:S01]  /*19d0*/  FFMA.FTZ R138, R225, R197, R138 ;  /* 0x000000c5e18a7223 */ /* 0x000fe2000001008a */
[----:B------:R-:W-:Y:S04]  /*19e0*/  STL [R1+0x20], R216 ;  /* 0x000020d801007387 */ /* 0x000fe80000100800 */
[----:B------:R-:W4:Y:S01]  /*19f0*/  LDL R197, [R1+0x158] ;  /* 0x0001580001c57983 */ /* 0x000f220000100800 */
[----:B--2---:R-:W-:Y:S01]  /*1a00*/  FMUL.FTZ R196, R219, R199 ;  /* 0x000000c7dbc47220 */ /* 0x004fe20000410000 */
[----:B------:R-:W-:-:S04]  /*1a10*/  FMUL.FTZ R219, R18, R195 ;  /* 0x000000c312db7220 */ /* 0x000fc80000410000 */
[----:B------:R-:W-:Y:S04]  /*1a20*/  STL [R1+0x18], R196 ;  /* 0x000018c401007387 */ /* 0x000fe80000100800 */
[----:B------:R3:W-:Y:S04]  /*1a30*/  STL [R1+0x2c], R198 ;  /* 0x00002cc601007387 */ /* 0x0007e80000100800 */
[----:B------:R-:W2:Y:S01]  /*1a40*/  LDL R195, [R1+0x154] ;  /* 0x0001540001c37983 */ /* 0x000ea20000100800 */
[----:B------:R-:W-:-:S04]  /*1a50*/  FADD.FTZ R193, -R204, R193 ;  /* 0x000000c1ccc17221 */ /* 0x000fc80000010100 */
[----:B------:R-:W-:Y:S01]  /*1a60*/  FMUL.FTZ R228, R18, R193 ;  /* 0x000000c112e47220 */ /* 0x000fe20000410000 */
[----:B------:R-:W-:Y:S01]  /*1a70*/  FADD.FTZ R97, R97, R194 ;  /* 0x000000c261617221 */ /* 0x000fe20000010000 */
[----:B------:R-:W-:Y:S02]  /*1a80*/  FFMA.FTZ R193, R0, R201, RZ ;  /* 0x000000c900c17223 */ /* 0x000fe400000100ff */
[----:B------:R-:W-:Y:S01]  /*1a90*/  FFMA.FTZ R137, R228, R194, R137 ;  /* 0x000000c2e4897223 */ /* 0x000fe20000010089 */
[----:B------:R-:W-:Y:S01]  /*1aa0*/  FADD.FTZ R194, RZ, R201 ;  /* 0x000000c9ffc27221 */ /* 0x000fe20000010000 */
[----:B------:R-:W-:Y:S01]  /*1ab0*/  SHF.L.U32 R192, R192, 0x10, RZ ;  /* 0x00000010c0c07819 */ /* 0x000fe200000006ff */
[----:B------:R-:W-:Y:S01]  /*1ac0*/  FFMA.FTZ R193, R228, R198, R193 ;  /* 0x000000c6e4c17223 */ /* 0x000fe200000100c1 */
[----:B------:R-:W-:Y:S01]  /*1ad0*/  FADD.FTZ R189, -R204, R189 ;  /* 0x000000bdccbd7221 */ /* 0x000fe20000010100 */
[----:B------:R-:W-:Y:S02]  /*1ae0*/  FADD.FTZ R194, R194, R198 ;  /* 0x000000c6c2c27221 */ /* 0x000fe40000010000 */
[----:B------:R-:W-:Y:S01]  /*1af0*/  FADD.FTZ R99, R99, R192 ;  /* 0x000000c063637221 */ /* 0x000fe20000010000 */
[-C--:B------:R-:W-:Y:S01]  /*1b00*/  FFMA.FTZ R139, R219, R192.reuse, R139 ;  /* 0x000000c0db8b7223 */ /* 0x080fe2000001008b */
[----:B---3--:R-:W-:Y:S01]  /*1b10*/  FMUL.FTZ R198, R213, R192 ;  /* 0x000000c0d5c67220 */ /* 0x008fe20000410000 */
[----:B------:R-:W-:Y:S01]  /*1b20*/  FADD.FTZ R192, R194, R217 ;  /* 0x000000d9c2c07221 */ /* 0x000fe20000010000 */
[----:B------:R-:W-:Y:S01]  /*1b30*/  FFMA.FTZ R193, R225, R217, R193 ;  /* 0x000000d9e1c17223 */ /* 0x000fe200000100c1 */
[----:B------:R-:W-:Y:S01]  /*1b40*/  SHF.L.U32 R188, R215, 0x10, RZ ;  /* 0x00000010d7bc7819 */ /* 0x000fe200000006ff */
[----:B------:R-:W-:Y:S01]  /*1b50*/  FMUL.FTZ R217, R18, R189 ;  /* 0x000000bd12d97220 */ /* 0x000fe20000410000 */
[----:B------:R-:W-:Y:S01]  /*1b60*/  FADD.FTZ R93, R93, R190 ;  /* 0x000000be5d5d7221 */ /* 0x000fe20000010000 */
[----:B----4-:R-:W-:-:S02]  /*1b70*/  FMUL.FTZ R194, R197, R190 ;  /* 0x000000bec5c27220 */ /* 0x010fc40000410000 */
[----:B------:R-:W-:Y:S01]  /*1b80*/  FFMA.FTZ R133, R217, R190, R133 ;  /* 0x000000bed9857223 */ /* 0x000fe20000010085 */
[----:B------:R0:W-:Y:S04]  /*1b90*/  STL [R1+0x24], R198 ;  /* 0x000024c601007387 */ /* 0x0001e80000100800 */
[----:B------:R0:W-:Y:S01]  /*1ba0*/  STL [R1+0x1c], R194 ;  /* 0x00001cc201007387 */ /* 0x0001e20000100800 */
[----:B------:R-:W-:Y:S01]  /*1bb0*/  FADD.FTZ R192, R192, R198 ;  /* 0x000000c6c0c07221 */ /* 0x000fe20000010000 */
[----:B------:R-:W-:-:S03]  /*1bc0*/  FFMA.FTZ R189, R219, R198, R193 ;  /* 0x000000c6dbbd7223 */ /* 0x000fc600000100c1 */
[----:B------:R-:W-:Y:S01]  /*1bd0*/  FADD.FTZ R192, R192, R216 ;  /* 0x000000d8c0c07221 */ /* 0x000fe20000010000 */
[----:B------:R-:W-:Y:S01]  /*1be0*/  FFMA.FTZ R189, R218, R216, R189 ;  /* 0x000000d8dabd7223 */ /* 0x000fe200000100bd */
[----:B------:R-:W-:Y:S01]  /*1bf0*/  FADD.FTZ R191, -R204, R191 ;  /* 0x000000bfccbf7221 */ /* 0x000fe20000010100 */
[----:B------:R-:W-:Y:S01]  /*1c00*/  FMUL.FTZ R214, R18, R214 ;  /* 0x000000d612d67220 */ /* 0x000fe20000410000 */
        /* <DEDUP_REMOVED lines=8> */
[-C--:B------:R-:W-:Y:S01]  /*1c90*/  FFMA.FTZ R135, R213, R188.reuse, R135 ;  /* 0x000000bcd5877223 */ /* 0x080fe20000010087 */
[----:B------:R-:W-:Y:S01]  /*1ca0*/  IADD3 R224, R200, 0x20, RZ ;  /* 0x00000020c8e07810 */ /* 0x000fe20007ffe0ff */
[----:B--2---:R-:W-:-:S05]  /*1cb0*/  FMUL.FTZ R190, R195, R188 ;  /* 0x000000bcc3be7220 */ /* 0x004fca0000410000 */
[----:B------:R0:W-:Y:S01]  /*1cc0*/  STL [R1+0x14], R190 ;  /* 0x000014be01007387 */ /* 0x0001e20000100800 */
[----:B------:R-:W-:Y:S01]  /*1cd0*/  FADD.FTZ R216, R192, R190 ;  /* 0x000000bec0d87221 */ /* 0x000fe20000010000 */
[----:B------:R-:W-:-:S07]  /*1ce0*/  FFMA.FTZ R215, R213, R190, R189 ;  /* 0x000000bed5d77223 */ /* 0x000fce00000100bd */
.L_x_5780:
[----:B------:R-:W-:Y:S05]  /*1cf0*/  BSYNC B1 ;  /* 0x0000000000017941 */ /* 0x000fea0003800000 */
.L_x_5779:
[----:B------:R-:W-:Y:S04]  /*1d00*/  BSSY B1, `(.L_x_5781) ;  /* 0x0000063000017945 */ /* 0x000fe80003800000 */
[----:B------:R-:W-:Y:S05]  /*1d10*/  @!P1 BRA `(.L_x_5782) ;  /* 0x0000000400849947 */ /* 0x000fea0003800000 */
[----:B------:R-:W-:Y:S01]  /*1d20*/  ISETP.NE.U32.AND P5, PT, RZ, UR8, PT ;  /* 0x00000008ff007c0c */ /* 0x000fe2000bfa5070 */
[----:B------:R-:W2:Y:S01]  /*1d30*/  LDC.64 R192, c[0x0][0x2b8] ;  /* 0x0000ae00ffc07b82 */ /* 0x000ea20000000a00 */
[----:B------:R-:W3:Y:S02]  /*1d40*/  LDL R252, [R1+0x17c] ;  /* 0x00017c0001fc7983 */ /* 0x000ee40000100800 */
[----:B------:R-:W-:Y:S02]  /*1d50*/  ISETP.NE.AND.EX P5, PT, RZ, UR9, PT, P5 ;  /* 0x00000009ff007c0c */ /* 0x000fe4000bfa5350 */
[----:B------:R-:W4:Y:S11]  /*1d60*/  LDL R212, [R1+0x174] ;  /* 0x0001740001d47983 */ /* 0x000f360000100800 */
[----:B------:R-:W-:-:S04]  /*1d70*/  @P5 LEA R188, P6, R224, UR8, 0x5 ;  /* 0x00000008e0bc5c11 */ /* 0x000fc8000f8c28ff */
[----:B------:R-:W-:-:S05]  /*1d80*/  @P5 LEA.HI.X R189, R224, UR9, RZ, 0x5, P6 ;  /* 0x00000009e0bd5c11 */ /* 0x000fca000b0f2cff */
[----:B------:R-:W5:Y:S04]  /*1d90*/  @P5 LDG.E.128 R148, desc[UR4][R188.64] ;  /* 0x00000004bc945981 */ /* 0x000f68000c1e1d00 */
[----:B------:R1:W5:Y:S01]  /*1da0*/  @P5 LDG.E.128 R152, desc[UR4][R188.64+0x10] ;  /* 0x00001004bc985981 */ /* 0x000362000c1e1d00 */
[C---:B------:R-:W-:Y:S01]  /*1db0*/  LEA R196, P5, R224.reuse, UR10, 0x5 ;  /* 0x0000000ae0c47c11 */ /* 0x040fe2000f8a28ff */
[----:B--2---:R-:W-:-:S03]  /*1dc0*/  IMAD.WIDE.U32 R192, R224, 0x10, R192 ;  /* 0x00000010e0c07825 */ /* 0x004fc600078e00c0 */
[----:B------:R-:W-:-:S03]  /*1dd0*/  LEA.HI.X R197, R224, UR11, RZ, 0x5, P5 ;  /* 0x0000000be0c57c11 */ /* 0x000fc6000a8f2cff */
[----:B0-----:R-:W2:Y:S04]  /*1de0*/  LDG.E.128 R192, desc[UR4][R192.64] ;  /* 0x00000004c0c07981 */ /* 0x001ea8000c1e1d00 */
[----:B------:R-:W1:Y:S04]  /*1df0*/  LDG.E.128 R188, desc[UR4][R196.64] ;  /* 0x00000004c4bc7981 */ /* 0x000e68000c1e1d00 */
[----:B------:R-:W4:Y:S01]  /*1e00*/  LDG.E.128 R196, desc[UR4][R196.64+0x10] ;  /* 0x00001004c4c47981 */ /* 0x000f22000c1e1d00 */
[----:B-1----:R-:W-:-:S04]  /*1e10*/  FADD.FTZ R188, -R204, R188 ;  /* 0x000000bcccbc7221 */ /* 0x002fc80000010100 */
[----:B-----5:R-:W-:Y:S02]  /*1e20*/  FMUL.FTZ R223, R18, R188 ;  /* 0x000000bc12df7220 */ /* 0x020fe40000410000 */
[----:B------:R-:W4:Y:S01]  /*1e30*/  LDL R188, [R1+0x178] ;  /* 0x0001780001bc7983 */ /* 0x000f220000100800 */
[----:B--2---:R-:W-:Y:S02]  /*1e40*/  SHF.L.U32 R206, R192, 0x10, RZ ;  /* 0x00000010c0ce7819 */ /* 0x004fe400000006ff */
[----:B------:R-:W-:-:S03]  /*1e50*/  PRMT R208, R193, 0x7632, R208 ;  /* 0x00007632c1d07816 */ /* 0x000fc600000000d0 */
[----:B------:R-:W-:Y:S01]  /*1e60*/  FADD.FTZ R88, R88, R206 ;  /* 0x000000ce58587221 */ /* 0x000fe20000010000 */
[-C--:B------:R-:W-:Y:S01]  /*1e70*/  FFMA.FTZ R128, R223, R206.reuse, R128 ;  /* 0x000000cedf807223 */ /* 0x080fe20000010080 */
[----:B---3--:R-:W-:Y:S01]  /*1e80*/  FMUL.FTZ R206, R252, R206 ;  /* 0x000000cefcce7220 */ /* 0x008fe20000410000 */
[----:B------:R-:W-:Y:S01]  /*1e90*/  SHF.L.U32 R193, R193, 0x10, RZ ;  /* 0x00000010c1c17819 */ /* 0x000fe200000006ff */
[----:B----4-:R-:W-:Y:S01]  /*1ea0*/  FADD.FTZ R196, -R204, R196 ;  /* 0x000000c4ccc47221 */ /* 0x010fe20000010100 */
[C---:B------:R-:W-:Y:S01]  /*1eb0*/  PRMT R210, R194.reuse, 0x7632, R210 ;  /* 0x00007632c2d27816 */ /* 0x040fe200000000d2 */
[----:B------:R-:W2:Y:S01]  /*1ec0*/  LDL R252, [R1+0x170] ;  /* 0x0001700001fc7983 */ /* 0x000ea20000100800 */
[----:B------:R-:W-:Y:S01]  /*1ed0*/  SHF.L.U32 R194, R194, 0x10, RZ ;  /* 0x00000010c2c27819 */ /* 0x000fe200000006ff */
[----:B------:R-:W-:Y:S02]  /*1ee0*/  FADD.FTZ R190, -R204, R190 ;  /* 0x000000beccbe7221 */ /* 0x000fe40000010100 */
[----:B------:R0:W-:Y:S01]  /*1ef0*/  STL [R1+0x3c], R206 ;  /* 0x00003cce01007387 */ /* 0x0001e20000100800 */
[----:B------:R-:W-:Y:S01]  /*1f00*/  FMUL.FTZ R209, R18, R196 ;  /* 0x000000c412d17220 */ /* 0x000fe20000410000 */
[----:B------:R-:W-:Y:S01]  /*1f10*/  FMUL.FTZ R196, R212, R194 ;  /* 0x000000c2d4c47220 */ /* 0x000fe20000410000 */
[----:B------:R-:W-:Y:S01]  /*1f20*/  FMUL.FTZ R211, R18, R190 ;  /* 0x000000be12d37220 */ /* 0x000fe20000410000 */
[----:B------:R-:W-:Y:S01]  /*1f30*/  FADD.FTZ R84, R84, R194 ;  /* 0x000000c254547221 */ /* 0x000fe20000010000 */
[----:B------:R-:W-:Y:S01]  /*1f40*/  FFMA.FTZ R124, R209, R194, R124 ;  /* 0x000000c2d17c7223 */ /* 0x000fe2000001007c */
[----:B------:R-:W-:Y:S01]  /*1f50*/  SHF.L.U32 R190, R208, 0x10, RZ ;  /* 0x00000010d0be7819 */ /* 0x000fe200000006ff */
[----:B------:R-:W-:Y:S01]  /*1f60*/  FADD.FTZ R90, R90, R193 ;  /* 0x000000c15a5a7221 */ /* 0x000fe20000010000 */
[----:B------:R-:W-:Y:S01]  /*1f70*/  FFMA.FTZ R130, R211, R193, R130 ;  /* 0x000000c1d3827223 */ /* 0x000fe20000010082 */
[----:B------:R-:W-:-:S04]  /*1f80*/  FADD.FTZ R189, -R204, R189 ;  /* 0x000000bdccbd7221 */ /* 0x000fc80000010100 */
[----:B------:R-:W-:Y:S01]  /*1f90*/  FMUL.FTZ R212, R18, R189 ;  /* 0x000000bd12d47220 */ /* 0x000fe20000410000 */
[----:B0-----:R-:W-:Y:S01]  /*1fa0*/  FMUL.FTZ R206, R188, R193 ;  /* 0x000000c1bcce7220 */ /* 0x001fe20000410000 */
[----:B------:R-:W-:Y:S02]  /*1fb0*/  SHF.L.U32 R188, R210, 0x10, RZ ;  /* 0x00000010d2bc7819 */ /* 0x000fe400000006ff */
[----:B------:R-:W3:Y:S04]  /*1fc0*/  LDL R210, [R1+0x3c] ;  /* 0x00003c0001d27983 */ /* 0x000ee80000100800 */
[----:B------:R0:W-:Y:S04]  /*1fd0*/  STL [R1+0xc], R206 ;  /* 0x00000cce01007387 */ /* 0x0001e80000100800 */
[----:B------:R-:W4:Y:S04]  /*1fe0*/  LDL R194, [R1+0x150] ;  /* 0x0001500001c27983 */ /* 0x000f280000100800 */
[----:B------:R-:W4:Y:S04]  /*1ff0*/  LDL R208, [R1+0x14c] ;  /* 0x00014c0001d07983 */ /* 0x000f280000100800 */
[----:B------:R1:W-:Y:S04]  /*2000*/  STL [R1+0x4], R196 ;  /* 0x000004c401007387 */ /* 0x0003e80000100800 */
[----:B------:R-:W4:Y:S04]  /*2010*/  LDL R193, [R1+0x148] ;  /* 0x0001480001c17983 */ /* 0x000f280000100800 */
[----:B------:R-:W4:Y:S01]  /*2020*/  LDL R189, [R1+0x144] ;  /* 0x0001440001bd7983 */ /* 0x000f220000100800 */
[----:B------:R-:W-:Y:S01]  /*2030*/  PRMT R207, R192, 0x7632, R207 ;  /* 0x00007632c0cf7816 */ /* 0x000fe200000000cf */
[----:B------:R-:W-:-:S03]  /*2040*/  FADD.FTZ R191, -R204, R191 ;  /* 0x000000bfccbf7221 */ /* 0x000fc60000010100 */
[----:B------:R-:W-:Y:S01]  /*2050*/  SHF.L.U32 R192, R207, 0x10, RZ ;  /* 0x00000010cfc07819 */ /* 0x000fe200000006ff */
[----:B------:R-:W-:Y:S01]  /*2060*/  FADD.FTZ R91, R91, R190 ;  /* 0x000000be5b5b7221 */ /* 0x000fe20000010000 */
[C---:B------:R-:W-:Y:S01]  /*2070*/  FADD.FTZ R197, -R204.reuse, R197 ;  /* 0x000000c5ccc57221 */ /* 0x040fe20000010100 */
[C---:B------:R-:W-:Y:S01]  /*2080*/  PRMT R251, R195.reuse, 0x7632, R251 ;  /* 0x00007632c3fb7816 */ /* 0x040fe200000000fb */
[C---:B------:R-:W-:Y:S01]  /*2090*/  FADD.FTZ R199, -R204.reuse, R199 ;  /* 0x000000c7ccc77221 */ /* 0x040fe20000010100 */
[----:B------:R-:W-:Y:S01]  /*20a0*/  SHF.L.U32 R195, R195, 0x10, RZ ;  /* 0x00000010c3c37819 */ /* 0x000fe200000006ff */
[----:B------:R-:W-:Y:S01]  /*20b0*/  FADD.FTZ R198, -R204, R198 ;  /* 0x000000c6ccc67221 */ /* 0x000fe20000010100 */
[----:B------:R-:W-:-:S03]  /*20c0*/  SHF.L.U32 R251, R251, 0x10, RZ ;  /* 0x00000010fbfb7819 */ /* 0x000fc600000006ff */
[----:B------:R-:W-:Y:S01]  /*20d0*/  FMUL.FTZ R207, R18, R198 ;  /* 0x000000c612cf7220 */ /* 0x000fe20000410000 */
[-C--:B--2---:R-:W-:Y:S01]  /*20e0*/  FMUL.FTZ R252, R252, R195.reuse ;  /* 0x000000c3fcfc7220 */ /* 0x084fe20000410000 */
[----:B------:R-:W-:Y:S01]  /*20f0*/  FADD.FTZ R87, R87, R251 ;  /* 0x000000fb57577221 */ /* 0x000fe20000010000 */
[----:B------:R-:W-:Y:S01]  /*2100*/  FADD.FTZ R86, R86, R195 ;  /* 0x000000c356567221 */ /* 0x000fe20000010000 */
[----:B------:R-:W-:Y:S01]  /*2110*/  FFMA.FTZ R126, R207, R195, R126 ;  /* 0x000000c3cf7e7223 */ /* 0x000fe2000001007e */
[----:B------:R-:W-:Y:S01]  /*2120*/  FADD.FTZ R89, R89, R192 ;  /* 0x000000c059597221 */ /* 0x000fe20000010000 */
[----:B------:R-:W-:Y:S01]  /*2130*/  FFMA.FTZ R129, R212, R192, R129 ;  /* 0x000000c0d4817223 */ /* 0x000fe20000010081 */
[----:B------:R-:W-:Y:S01]  /*2140*/  FADD.FTZ R85, R85, R188 ;  /* 0x000000bc55557221 */ /* 0x000fe20000010000 */
[----:B------:R-:W-:Y:S01]  /*2150*/  IADD3 R224, R224, 0x20, RZ ;  /* 0x00000020e0e07810 */ /* 0x000fe20007ffe0ff */
[----:B---3--:R-:W-:Y:S01]  /*2160*/  FADD.FTZ R216, R216, R210 ;  /* 0x000000d2d8d87221 */ /* 0x008fe20000010000 */
[----:B------:R-:W-:Y:S01]  /*2170*/  FFMA.FTZ R215, R223, R210, R215 ;  /* 0x000000d2dfd77223 */ /* 0x000fe200000100d7 */
[----:B------:R-:W-:-:S04]  /*2180*/  FMUL.FTZ R210, R18, R191 ;  /* 0x000000bf12d27220 */ /* 0x000fc80000410000 */
[----:B------:R-:W-:Y:S01]  /*2190*/  FFMA.FTZ R131, R210, R190, R131 ;  /* 0x000000bed2837223 */ /* 0x000fe20000010083 */
[----:B----4-:R-:W-:Y:S01]  /*21a0*/  FMUL.FTZ R194, R194, R192 ;  /* 0x000000c0c2c27220 */ /* 0x010fe20000410000 */
[----:B------:R-:W-:-:S03]  /*21b0*/  FMUL.FTZ R191, R208, R190 ;  /* 0x000000bed0bf7220 */ /* 0x000fc60000410000 */
[----:B------:R-:W-:Y:S01]  /*21c0*/  FADD.FTZ R216, R216, R194 ;  /* 0x000000c2d8d87221 */ /* 0x000fe20000010000 */
[----:B------:R-:W-:Y:S01]  /*21d0*/  FFMA.FTZ R215, R212, R194, R215 ;  /* 0x000000c2d4d77223 */ /* 0x000fe200000100d7 */
[----:B------:R1:W-:Y:S01]  /*21e0*/  STL [R1+0x10], R194 ;  /* 0x000010c201007387 */ /* 0x0003e20000100800 */
[----:B------:R-:W-:-:S03]  /*21f0*/  FMUL.FTZ R190, R193, R188 ;  /* 0x000000bcc1be7220 */ /* 0x000fc60000410000 */
[----:B------:R1:W-:Y:S01]  /*2200*/  STL [R1+0x8], R191 ;  /* 0x000008bf01007387 */ /* 0x0003e20000100800 */
[----:B------:R-:W-:Y:S01]  /*2210*/  FADD.FTZ R216, R216, R206 ;  /* 0x000000ced8d87221 */ /* 0x000fe20000010000 */
[----:B------:R-:W-:Y:S02]  /*2220*/  FFMA.FTZ R215, R211, R206, R215 ;  /* 0x000000ced3d77223 */ /* 0x000fe400000100d7 */
[----:B------:R1:W-:Y:S01]  /*2230*/  STL [R1], R190 ;  /* 0x000000be01007387 */ /* 0x0003e20000100800 */
[----:B------:R-:W-:Y:S01]  /*2240*/  FADD.FTZ R216, R216, R191 ;  /* 0x000000bfd8d87221 */ /* 0x000fe20000010000 */
[----:B------:R-:W-:Y:S01]  /*2250*/  FFMA.FTZ R215, R210, R191, R215 ;  /* 0x000000bfd2d77223 */ /* 0x000fe200000100d7 */
[----:B------:R-:W-:Y:S02]  /*2260*/  FMUL.FTZ R208, R18, R197 ;  /* 0x000000c512d07220 */ /* 0x000fe40000410000 */
[----:B------:R-:W-:Y:S01]  /*2270*/  FADD.FTZ R216, R216, R196 ;  /* 0x000000c4d8d87221 */ /* 0x000fe20000010000 */
[----:B------:R-:W-:Y:S01]  /*2280*/  FFMA.FTZ R215, R209, R196, R215 ;  /* 0x000000c4d1d77223 */ /* 0x000fe200000100d7 */
[----:B0-----:R-:W-:-:S02]  /*2290*/  FMUL.FTZ R206, R18, R199 ;  /* 0x000000c712ce7220 */ /* 0x001fc40000410000 */
[----:B------:R-:W-:Y:S01]  /*22a0*/  FADD.FTZ R216, R216, R190 ;  /* 0x000000bed8d87221 */ /* 0x000fe20000010000 */
[----:B------:R-:W-:Y:S01]  /*22b0*/  FFMA.FTZ R215, R208, R190, R215 ;  /* 0x000000bed0d77223 */ /* 0x000fe200000100d7 */
[-C--:B------:R-:W-:Y:S01]  /*22c0*/  FFMA.FTZ R127, R206, R251.reuse, R127 ;  /* 0x000000fbce7f7223 */ /* 0x080fe2000001007f */
[----:B------:R-:W-:Y:S01]  /*22d0*/  FMUL.FTZ R251, R189, R251 ;  /* 0x000000fbbdfb7220 */ /* 0x000fe20000410000 */
[----:B------:R-:W-:Y:S01]  /*22e0*/  FADD.FTZ R216, R216, R252 ;  /* 0x000000fcd8d87221 */ /* 0x000fe20000010000 */
[----:B------:R-:W-:Y:S01]  /*22f0*/  FFMA.FTZ R215, R207, R252, R215 ;  /* 0x000000fccfd77223 */ /* 0x000fe200000100d7 */
[----:B------:R-:W-:Y:S02]  /*2300*/  FFMA.FTZ R125, R208, R188, R125 ;  /* 0x000000bcd07d7223 */ /* 0x000fe4000001007d */
[----:B------:R-:W-:Y:S01]  /*2310*/  FADD.FTZ R216, R216, R251 ;  /* 0x000000fbd8d87221 */ /* 0x000fe20000010000 */
[----:B-1----:R-:W-:-:S07]  /*2320*/  FFMA.FTZ R215, R206, R251, R215 ;  /* 0x000000fbced77223 */ /* 0x002fce00000100d7 */
.L_x_5782:
[----:B------:R-:W-:Y:S05]  /*2330*/  BSYNC B1 ;  /* 0x0000000000017941 */ /* 0x000fea0003800000 */
.L_x_5781:
[----:B------:R-:W-:Y:S04]  /*2340*/  BSSY B1, `(.L_x_5783) ;  /* 0x000005d000017945 */ /* 0x000fe80003800000 */
[----:B------:R-:W-:Y:S05]  /*2350*/  @!P2 BRA `(.L_x_5784) ;  /* 0x00000004006ca947 */ /* 0x000fea0003800000 */
[----:B------:R-:W-:Y:S01]  /*2360*/  ISETP.NE.U32.AND P5, PT, RZ, UR8, PT ;  /* 0x00000008ff007c0c */ /* 0x000fe2000bfa5070 */
[----:B------:R-:W2:Y:S01]  /*2370*/  LDC.64 R192, c[0x0][0x2b8] ;  /* 0x0000ae00ffc07b82 */ /* 0x000ea20000000a00 */
[----:B------:R-:W3:Y:S02]  /*2380*/  LDL R202, [R1+0x16c] ;  /* 0x00016c0001ca7983 */ /* 0x000ee40000100800 */
[----:B------:R-:W-:Y:S02]  /*2390*/  ISETP.NE.AND.EX P5, PT, RZ, UR9, PT, P5 ;  /* 0x00000009ff007c0c */ /* 0x000fe4000bfa5350 */
[----:B------:R-:W4:Y:S04]  /*23a0*/  LDL R247, [R1+0x168] ;  /* 0x0001680001f77983 */ /* 0x000f280000100800 */
[----:B------:R-:W4:Y:S04]  /*23b0*/  LDL R205, [R1+0x164] ;  /* 0x0001640001cd7983 */ /* 0x000f280000100800 */
[----:B------:R-:W4:Y:S03]  /*23c0*/  LDL R245, [R1+0x134] ;  /* 0x0001340001f57983 */ /* 0x000f260000100800 */
[----:B-1----:R-:W-:-:S04]  /*23d0*/  @P5 LEA R4, P6, R224, UR8, 0x5 ;  /* 0x00000008e0045c11 */ /* 0x002fc8000f8c28ff */
[----:B------:R-:W-:-:S05]  /*23e0*/  @P5 LEA.HI.X R5, R224, UR9, RZ, 0x5, P6 ;  /* 0x00000009e0055c11 */ /* 0x000fca000b0f2cff */
[----:B------:R-:W5:Y:S01]  /*23f0*/  @P5 LDG.E.128 R156, desc[UR4][R4.64] ;  /* 0x00000004049c5981 */ /* 0x000f62000c1e1d00 */
[----:B--2---:R-:W-:-:S03]  /*2400*/  IMAD.WIDE.U32 R192, R224, 0x10, R192 ;  /* 0x00000010e0c07825 */ /* 0x004fc600078e00c0 */
[----:B------:R1:W5:Y:S01]  /*2410*/  @P5 LDG.E.128 R160, desc[UR4][R4.64+0x10] ;  /* 0x0000100404a05981 */ /* 0x000362000c1e1d00 */
[----:B------:R-:W-:-:S03]  /*2420*/  LEA R196, P5, R224, UR10, 0x5 ;  /* 0x0000000ae0c47c11 */ /* 0x000fc6000f8a28ff */
[----:B0-----:R-:W2:Y:S01]  /*2430*/  LDG.E.128 R192, desc[UR4][R192.64] ;  /* 0x00000004c0c07981 */ /* 0x001ea2000c1e1d00 */
[----:B------:R-:W-:-:S05]  /*2440*/  LEA.HI.X R197, R224, UR11, RZ, 0x5, P5 ;  /* 0x0000000be0c57c11 */ /* 0x000fca000a8f2cff */
[----:B------:R-:W3:Y:S04]  /*2450*/  LDG.E.128 R188, desc[UR4][R196.64] ;  /* 0x00000004c4bc7981 */ /* 0x000ee8000c1e1d00 */
[----:B------:R-:W4:Y:S01]  /*2460*/  LDG.E.128 R196, desc[UR4][R196.64+0x10] ;  /* 0x00001004c4c47981 */ /* 0x000f22000c1e1d00 */
[C---:B--2---:R-:W-:Y:S02]  /*2470*/  PRMT R250, R192.reuse, 0x7632, R250 ;  /* 0x00007632c0fa7816 */ /* 0x044fe400000000fa */
[----:B------:R-:W-:Y:S01]  /*2480*/  SHF.L.U32 R192, R192, 0x10, RZ ;  /* 0x00000010c0c07819 */ /* 0x000fe200000006ff */
[----:B---3--:R-:W-:-:S04]  /*2490*/  FADD.FTZ R188, -R204, R188 ;  /* 0x000000bcccbc7221 */ /* 0x008fc80000010100 */
[----:B------:R-:W-:Y:S01]  /*24a0*/  FMUL.FTZ R202, R202, R192 ;  /* 0x000000c0caca7220 */ /* 0x000fe20000410000 */
[----:B-----5:R-:W-:Y:S01]  /*24b0*/  FMUL.FTZ R222, R18, R188 ;  /* 0x000000bc12de7220 */ /* 0x020fe20000410000 */
[----:B----4-:R-:W-:Y:S02]  /*24c0*/  FADD.FTZ R3, -R204, R196 ;  /* 0x000000c4cc037221 */ /* 0x010fe40000010100 */
[----:B------:R-:W2:Y:S01]  /*24d0*/  LDL R196, [R1+0x140] ;  /* 0x0001400001c47983 */ /* 0x000ea20000100800 */
[----:B------:R-:W-:Y:S01]  /*24e0*/  FADD.FTZ R80, R80, R192 ;  /* 0x000000c050507221 */ /* 0x000fe20000010000 */
[----:B------:R-:W-:Y:S02]  /*24f0*/  FFMA.FTZ R120, R222, R192, R120 ;  /* 0x000000c0de787223 */ /* 0x000fe40000010078 */
[----:B------:R0:W-:Y:S01]  /*2500*/  STL [R1+0x38], R202 ;  /* 0x000038ca01007387 */ /* 0x0001e20000100800 */
[----:B------:R-:W-:-:S03]  /*2510*/  FADD.FTZ R190, -R204, R190 ;  /* 0x000000beccbe7221 */ /* 0x000fc60000010100 */
[----:B------:R-:W3:Y:S01]  /*2520*/  LDL R192, [R1+0x13c] ;  /* 0x00013c0001c07983 */ /* 0x000ee20000100800 */
[----:B------:R-:W-:-:S03]  /*2530*/  FMUL.FTZ R203, R18, R190 ;  /* 0x000000be12cb7220 */ /* 0x000fc60000410000 */
[----:B------:R-:W4:Y:S04]  /*2540*/  LDL R190, [R1+0x138] ;  /* 0x0001380001be7983 */ /* 0x000f280000100800 */
[----:B------:R-:W4:Y:S01]  /*2550*/  LDL R188, [R1+0x130] ;  /* 0x0001300001bc7983 */ /* 0x000f220000100800 */
[C---:B------:R-:W-:Y:S02]  /*2560*/  PRMT R248, R193.reuse, 0x7632, R248 ;  /* 0x00007632c1f87816 */ /* 0x040fe400000000f8 */
[----:B------:R-:W-:Y:S02]  /*2570*/  SHF.L.U32 R193, R193, 0x10, RZ ;  /* 0x00000010c1c17819 */ /* 0x000fe400000006ff */
[C---:B------:R-:W-:Y:S02]  /*2580*/  PRMT R246, R194.reuse, 0x7632, R246 ;  /* 0x00007632c2f67816 */ /* 0x040fe400000000f6 */
[----:B------:R-:W-:Y:S01]  /*2590*/  SHF.L.U32 R194, R194, 0x10, RZ ;  /* 0x00000010c2c27819 */ /* 0x000fe200000006ff */
[----:B------:R-:W-:Y:S01]  /*25a0*/  FADD.FTZ R189, -R204, R189 ;  /* 0x000000bdccbd7221 */ /* 0x000fe20000010100 */
[----:B------:R-:W-:Y:S01]  /*25b0*/  FMUL.FTZ R249, R247, R193 ;  /* 0x000000c1f7f97220 */ /* 0x000fe20000410000 */
[----:B------:R-:W-:-:S02]  /*25c0*/  SHF.L.U32 R250, R250, 0x10, RZ ;  /* 0x00000010fafa7819 */ /* 0x000fc400000006ff */
[----:B------:R-:W-:Y:S01]  /*25d0*/  FMUL.FTZ R247, R205, R194 ;  /* 0x000000c2cdf77220 */ /* 0x000fe20000410000 */
[----:B------:R-:W-:Y:S01]  /*25e0*/  FMUL.FTZ R205, R18, R189 ;  /* 0x000000bd12cd7220 */ /* 0x000fe20000410000 */
[----:B------:R-:W-:Y:S01]  /*25f0*/  FADD.FTZ R191, -R204, R191 ;  /* 0x000000bfccbf7221 */ /* 0x000fe20000010100 */
[----:B------:R-:W-:Y:S01]  /*2600*/  FADD.FTZ R81, R81, R250 ;  /* 0x000000fa51517221 */ /* 0x000fe20000010000 */
[----:B------:R-:W-:Y:S01]  /*2610*/  FADD.FTZ R216, R216, R202 ;  /* 0x000000cad8d87221 */ /* 0x000fe20000010000 */
[----:B------:R-:W-:Y:S01]  /*2620*/  FFMA.FTZ R121, R205, R250, R121 ;  /* 0x000000facd797223 */ /* 0x000fe20000010079 */
[----:B------:R-:W-:Y:S01]  /*2630*/  FFMA.FTZ R215, R222, R202, R215 ;  /* 0x000000caded77223 */ /* 0x000fe200000100d7 */
[----:B------:R-:W-:Y:S01]  /*2640*/  SHF.L.U32 R248, R248, 0x10, RZ ;  /* 0x00000010f8f87819 */ /* 0x000fe200000006ff */
[----:B0-----:R-:W-:Y:S01]  /*2650*/  FMUL.FTZ R202, R18, R191 ;  /* 0x000000bf12ca7220 */ /* 0x001fe20000410000 */
[----:B-1----:R-:W-:-:S03]  /*2660*/  FADD.FTZ R5, -R204, R197 ;  /* 0x000000c5cc057221 */ /* 0x002fc60000010100 */
[----:B------:R-:W-:Y:S01]  /*2670*/  FADD.FTZ R83, R83, R248 ;  /* 0x000000f853537221 */ /* 0x000fe20000010000 */
[----:B------:R-:W-:Y:S01]  /*2680*/  FFMA.FTZ R123, R202, R248, R123 ;  /* 0x000000f8ca7b7223 */ /* 0x000fe2000001007b */
[----:B------:R-:W-:Y:S01]  /*2690*/  SHF.L.U32 R246, R246, 0x10, RZ ;  /* 0x00000010f6f67819 */ /* 0x000fe200000006ff */
[C---:B------:R-:W-:Y:S01]  /*26a0*/  FMUL.FTZ R5, R18.reuse, R5 ;  /* 0x0000000512057220 */ /* 0x040fe20000410000 */
[----:B------:R-:W-:Y:S01]  /*26b0*/  FMUL.FTZ R3, R18, R3 ;  /* 0x0000000312037220 */ /* 0x000fe20000410000 */
[C---:B------:R-:W-:Y:S01]  /*26c0*/  PRMT R244, R195.reuse, 0x7632, R244 ;  /* 0x00007632c3f47816 */ /* 0x040fe200000000f4 */
[C---:B------:R-:W-:Y:S01]  /*26d0*/  FADD.FTZ R6, -R204.reuse, R199 ;  /* 0x000000c7cc067221 */ /* 0x040fe20000010100 */
[----:B------:R-:W-:Y:S01]  /*26e0*/  SHF.L.U32 R195, R195, 0x10, RZ ;  /* 0x00000010c3c37819 */ /* 0x000fe200000006ff */
[----:B------:R-:W-:Y:S01]  /*26f0*/  FADD.FTZ R77, R77, R246 ;  /* 0x000000f64d4d7221 */ /* 0x000fe20000010000 */
[----:B------:R-:W-:Y:S01]  /*2700*/  FFMA.FTZ R117, R5, R246, R117 ;  /* 0x000000f605757223 */ /* 0x000fe20000010075 */
[----:B------:R-:W-:Y:S01]  /*2710*/  FADD.FTZ R4, -R204, R198 ;  /* 0x000000c6cc047221 */ /* 0x000fe20000010100 */
        /* <DEDUP_REMOVED lines=21> */
[----:B----4-:R-:W-:Y:S02]  /*2870*/  FMUL.FTZ R246, R190, R246 ;  /* 0x000000f6bef67220 */ /* 0x010fe40000410000 */
        /* <DEDUP_REMOVED lines=9> */
.L_x_5784:
[----:B------:R-:W-:Y:S05]  /*2910*/  BSYNC B1 ;  /* 0x0000000000017941 */ /* 0x000fea0003800000 */
.L_x_5783:
        /* <DEDUP_REMOVED lines=9> */
[C---:B------:R-:W-:Y:S01]  /*29b0*/  @P5 LEA R8, P6, R224.reuse, UR8, 0x5 ;  /* 0x00000008e0085c11 */ /* 0x040fe2000f8c28ff */
[----:B0-----:R-:W4:Y:S03]  /*29c0*/  LDL R198, [R1+0x114] ;  /* 0x0001140001c67983 */ /* 0x001f260000100800 */
[----:B------:R-:W-:-:S05]  /*29d0*/  @P5 LEA.HI.X R9, R224, UR9, RZ, 0x5, P6 ;  /* 0x00000009e0095c11 */ /* 0x000fca000b0f2cff */
[----:B------:R-:W5:Y:S04]  /*29e0*/  @P5 LDG.E.128 R164, desc[UR4][R8.64] ;  /* 0x0000000408a45981 */ /* 0x000f68000c1e1d00 */
[----:B------:R0:W5:Y:S01]  /*29f0*/  @P5 LDG.E.128 R168, desc[UR4][R8.64+0x10] ;  /* 0x0000100408a85981 */ /* 0x000162000c1e1d00 */
[C---:B------:R-:W-:Y:S01]  /*2a00*/  LEA R192, P5, R224.reuse, UR10, 0x5 ;  /* 0x0000000ae0c07c11 */ /* 0x040fe2000f8a28ff */
[----:B--2---:R-:W-:-:S03]  /*2a10*/  IMAD.WIDE.U32 R188, R224, 0x10, R188 ;  /* 0x00000010e0bc7825 */ /* 0x004fc600078e00bc */
[----:B------:R-:W-:-:S03]  /*2a20*/  LEA.HI.X R193, R224, UR11, RZ, 0x5, P5 ;  /* 0x0000000be0c17c11 */ /* 0x000fc6000a8f2cff */
[----:B------:R-:W2:Y:S04]  /*2a30*/  LDG.E.128 R188, desc[UR4][R188.64] ;  /* 0x00000004bcbc7981 */ /* 0x000ea8000c1e1d00 */
[----:B------:R-:W3:Y:S04]  /*2a40*/  LDG.E.128 R8, desc[UR4][R192.64] ;  /* 0x00000004c0087981 */ /* 0x000ee8000c1e1d00 */
[----:B------:R-:W4:Y:S01]  /*2a50*/  LDG.E.128 R192, desc[UR4][R192.64+0x10] ;  /* 0x00001004c0c07981 */ /* 0x000f22000c1e1d00 */
[C---:B--2---:R-:W-:Y:S02]  /*2a60*/  PRMT R243, R188.reuse, 0x7632, R243 ;  /* 0x00007632bcf37816 */ /* 0x044fe400000000f3 */
[----:B------:R-:W-:Y:S01]  /*2a70*/  SHF.L.U32 R188, R188, 0x10, RZ ;  /* 0x00000010bcbc7819 */ /* 0x000fe200000006ff */
[C---:B---3--:R-:W-:Y:S01]  /*2a80*/  FADD.FTZ R12, -R204.reuse, R9 ;  /* 0x00000009cc0c7221 */ /* 0x048fe20000010100 */
[C---:B0-----:R-:W-:Y:S01]  /*2a90*/  FADD.FTZ R8, -R204.reuse, R8 ;  /* 0x00000008cc087221 */ /* 0x041fe20000010100 */
[----:B----4-:R-:W-:-:S02]  /*2aa0*/  FADD.FTZ R13, -R204, R195 ;  /* 0x000000c3cc0d7221 */ /* 0x010fc40000010100 */
[----:B------:R-:W2:Y:S01]  /*2ab0*/  LDL R195, [R1+0x120] ;  /* 0x0001200001c37983 */ /* 0x000ea20000100800 */
[----:B------:R-:W-:Y:S01]  /*2ac0*/  FADD.FTZ R9, -R204, R194 ;  /* 0x000000c2cc097221 */ /* 0x000fe20000010100 */
[----:B------:R-:W-:Y:S02]  /*2ad0*/  FMUL.FTZ R196, R196, R188 ;  /* 0x000000bcc4c47220 */ /* 0x000fe40000410000 */
[----:B------:R-:W3:Y:S01]  /*2ae0*/  LDL R194, [R1+0x118] ;  /* 0x0001180001c27983 */ /* 0x000ee20000100800 */
[----:B-----5:R-:W-:Y:S01]  /*2af0*/  FMUL.FTZ R221, R18, R8 ;  /* 0x0000000812dd7220 */ /* 0x020fe20000410000 */
[----:B------:R-:W-:Y:S02]  /*2b00*/  FADD.FTZ R72, R72, R188 ;  /* 0x000000bc48487221 */ /* 0x000fe40000010000 */
[----:B------:R4:W-:Y:S01]  /*2b10*/  STL [R1+0x34], R196 ;  /* 0x000034c401007387 */ /* 0x0009e20000100800 */
[----:B------:R-:W-:-:S03]  /*2b20*/  FFMA.FTZ R112, R221, R188, R112 ;  /* 0x000000bcdd707223 */ /* 0x000fc60000010070 */
[----:B------:R-:W4:Y:S01]  /*2b30*/  LDL R188, [R1+0x110] ;  /* 0x0001100001bc7983 */ /* 0x000f220000100800 */
[----:B------:R-:W-:Y:S01]  /*2b40*/  FADD.FTZ R7, -R204, R10 ;  /* 0x0000000acc077221 */ /* 0x000fe20000010100 */
[----:B------:R-:W-:Y:S01]  /*2b50*/  SHF.L.U32 R243, R243, 0x10, RZ ;  /* 0x00000010f3f37819 */ /* 0x000fe200000006ff */
[----:B------:R-:W-:Y:S01]  /*2b60*/  FMUL.FTZ R10, R18, R12 ;  /* 0x0000000c120a7220 */ /* 0x000fe20000410000 */
[C---:B------:R-:W-:Y:S01]  /*2b70*/  PRMT R241, R189.reuse, 0x7632, R241 ;  /* 0x00007632bdf17816 */ /* 0x040fe200000000f1 */
[----:B------:R-:W-:Y:S01]  /*2b80*/  FADD.FTZ R11, -R204, R11 ;  /* 0x0000000bcc0b7221 */ /* 0x000fe20000010100 */
[----:B------:R-:W-:Y:S01]  /*2b90*/  SHF.L.U32 R189, R189, 0x10, RZ ;  /* 0x00000010bdbd7819 */ /* 0x000fe200000006ff */
[----:B------:R-:W-:Y:S01]  /*2ba0*/  FADD.FTZ R73, R73, R243 ;  /* 0x000000f349497221 */ /* 0x000fe20000010000 */
        /* <DEDUP_REMOVED lines=51> */
[----:B------:R-:W-:-:S07]  /*2ee0*/  FFMA.FTZ R215, R13, R237, R215 ;  /* 0x000000ed0dd77223 */ /* 0x000fce00000100d7 */
.L_x_5786:
[----:B------:R-:W-:Y:S05]  /*2ef0*/  BSYNC B1 ;  /* 0x0000000000017941 */ /* 0x000fea0003800000 */
.L_x_5785:
[----:B------:R-:W2:Y:S01]  /*2f00*/  LDL R188, [R1+0x4c] ;  /* 0x00004c0001bc7983 */ /* 0x000ea20000100800 */
[----:B------:R-:W-:Y:S01]  /*2f10*/  BSSY B1, `(.L_x_5787) ;  /* 0x000005d000017945 */ /* 0x000fe20003800000 */
[----:B--2---:R-:W-:-:S13]  /*2f20*/  ISETP.NE.AND P5, PT, R188, RZ, PT ;  /* 0x000000ffbc00720c */ /* 0x004fda0003fa5270 */
        /* <DEDUP_REMOVED lines=9> */
[----:B------:R-:W4:Y:S03]  /*2fc0*/  LDL R229, [R1+0xf4] ;  /* 0x0000f40001e57983 */ /* 0x000f260000100800 */
[C---:B------:R-:W-:Y:S01]  /*2fd0*/  @P5 LEA.HI.X R15, R224.reuse, UR9, RZ, 0x5, P6 ;  /* 0x00000009e00f5c11 */ /* 0x040fe2000b0f2cff */
[----:B--2---:R-:W-:-:S04]  /*2fe0*/  IMAD.WIDE.U32 R196, R224, 0x10, R196 ;  /* 0x00000010e0c47825 */ /* 0x004fc800078e00c4 */
[----:B------:R-:W5:Y:S04]  /*2ff0*/  @P5 LDG.E.128 R172, desc[UR4][R14.64] ;  /* 0x000000040eac5981 */ /* 0x000f68000c1e1d00 */
[----:B------:R2:W5:Y:S01]  /*3000*/  @P5 LDG.E.128 R176, desc[UR4][R14.64+0x10] ;  /* 0x000010040eb05981 */ /* 0x000562000c1e1d00 */
[----:B------:R-:W-:-:S03]  /*3010*/  LEA R192, P5, R224, UR10, 0x5 ;  /* 0x0000000ae0c07c11 */ /* 0x000fc6000f8a28ff */
[----:B0-----:R-:W2:Y:S01]  /*3020*/  LDG.E.128 R196, desc[UR4][R196.64] ;  /* 0x00000004c4c47981 */ /* 0x001ea2000c1e1d00 */
[----:B------:R-:W-:-:S03]  /*3030*/  LEA.HI.X R193, R224, UR11, RZ, 0x5, P5 ;  /* 0x0000000be0c17c11 */ /* 0x000fc6000a8f2cff */
[----:B------:R-:W4:Y:S04]  /*3040*/  LDL R224, [R1+0x108] ;  /* 0x0001080001e07983 */ /* 0x000f280000100800 */
[----:B------:R-:W3:Y:S04]  /*3050*/  LDG.E.128 R188, desc[UR4][R192.64] ;  /* 0x00000004c0bc7981 */ /* 0x000ee8000c1e1d00 */
[----:B------:R-:W4:Y:S01]  /*3060*/  LDG.E.128 R192, desc[UR4][R192.64+0x10] ;  /* 0x00001004c0c07981 */ /* 0x000f22000c1e1d00 */
[C---:B--2---:R-:W-:Y:S02]  /*3070*/  PRMT R236, R196.reuse, 0x7632, R236 ;  /* 0x00007632c4ec7816 */ /* 0x044fe400000000ec */
[----:B------:R-:W-:Y:S01]  /*3080*/  SHF.L.U32 R196, R196, 0x10, RZ ;  /* 0x00000010c4c47819 */ /* 0x000fe200000006ff */
[----:B---3--:R-:W-:-:S02]  /*3090*/  FADD.FTZ R16, -R204, R189 ;  /* 0x000000bdcc107221 */ /* 0x008fc40000010100 */
[----:B------:R-:W2:Y:S01]  /*30a0*/  LDL R189, [R1+0xf8] ;  /* 0x0000f80001bd7983 */ /* 0x000ea20000100800 */
[----:B------:R-:W-:Y:S01]  /*30b0*/  FADD.FTZ R188, -R204, R188 ;  /* 0x000000bcccbc7221 */ /* 0x000fe20000010100 */
[----:B------:R-:W-:-:S03]  /*30c0*/  FMUL.FTZ R232, R232, R196 ;  /* 0x000000c4e8e87220 */ /* 0x000fc60000410000 */
[----:B-----5:R-:W-:Y:S02]  /*30d0*/  FMUL.FTZ R220, R18, R188 ;  /* 0x000000bc12dc7220 */ /* 0x020fe40000410000 */
[----:B------:R0:W-:Y:S04]  /*30e0*/  STL [R1+0x30], R232 ;  /* 0x000030e801007387 */ /* 0x0001e80000100800 */
[----:B------:R-:W3:Y:S01]  /*30f0*/  LDL R188, [R1+0xf0] ;  /* 0x0000f00001bc7983 */ /* 0x000ee20000100800 */
[----:B------:R-:W-:Y:S01]  /*3100*/  SHF.L.U32 R236, R236, 0x10, RZ ;  /* 0x00000010ecec7819 */ /* 0x000fe200000006ff */
        /* <DEDUP_REMOVED lines=8> */
[----:B----4-:R-:W-:Y:S01]  /*3190*/  FMUL.FTZ R236, R224, R236 ;  /* 0x000000ece0ec7220 */ /* 0x010fe20000410000 */
        /* <DEDUP_REMOVED lines=17> */
[C---:B0-----:R-:W-:Y:S01]  /*32b0*/  FMUL.FTZ R232, R18.reuse, R193 ;  /* 0x000000c112e87220 */ /* 0x041fe20000410000 */
        /* <DEDUP_REMOVED lines=34> */
.L_x_5788:
[----:B------:R-:W-:Y:S05]  /*34e0*/  BSYNC B1 ;  /* 0x0000000000017941 */ /* 0x000fea0003800000 */
.L_x_5787:
        /* <DEDUP_REMOVED lines=20> */
.L_x_5830:
[----:B------:R-:W4:Y:S01]  /*3630*/  LDL R189, [R1+0x48] ;  /* 0x0000480001bd7983 */ /* 0x000f220000100800 */
[----:B------:R-:W-:Y:S01]  /*3640*/  FADD.FTZ R193, R216, R193 ;  /* 0x000000c1d8c17221 */ /* 0x000fe20000010000 */
[----:B--2---:R-:W-:Y:S01]  /*3650*/  FADD.FTZ R188, R215, R188 ;  /* 0x000000bcd7bc7221 */ /* 0x004fe20000010000 */
[----:B------:R-:W-:Y:S02]  /*3660*/  BSSY B1, `(.L_x_5790) ;  /* 0x0000076000017945 */ /* 0x000fe40003800000 */
[----:B------:R-:W-:Y:S01]  /*3670*/  FMUL.FTZ R193, R193, UR12 ;  /* 0x0000000cc1c17c20 */ /* 0x000fe20008410000 */
[----:B0-----:R-:W-:Y:S01]  /*3680*/  FMUL.FTZ R194, R188, UR12 ;  /* 0x0000000cbcc27c20 */ /* 0x001fe20008410000 */
[----:B----4-:R-:W-:-:S04]  /*3690*/  ISETP.NE.AND P5, PT, R189, RZ, PT ;  /* 0x000000ffbd00720c */ /* 0x010fc80003fa5270 */
[----:B------:R-:W-:Y:S01]  /*36a0*/  FSEL R195, R193, RZ, !P5 ;  /* 0x000000ffc1c37208 */ /* 0x000fe20006800000 */
[----:B------:R-:W-:Y:S08]  /*36b0*/  @!P0 BRA `(.L_x_5791) ;  /* 0x0000000400c08947 */ /* 0x000ff00003800000 */
[----:B------:R-:W0:Y:S01]  /*36c0*/  LDC.64 R188, c[0x0][0x220] ;  /* 0x00008800ffbc7b82 */ /* 0x000e220000000a00 */
[----:B------:R-:W2:Y:S04]  /*36d0*/  LDL R199, [R1+0x2c] ;  /* 0x00002c0001c77983 */ /* 0x000ea80000100800 */
[----:B------:R-:W4:Y:S04]  /*36e0*/  LDL R198, [R1+0xec] ;  /* 0x0000ec0001c67983 */ /* 0x000f280000100800 */
[----:B------:R-:W4:Y:S04]  /*36f0*/  LDL R224, [R1+0xe8] ;  /* 0x0000e80001e07983 */ /* 0x000f280000100800 */
[----:B------:R-:W4:Y:S04]  /*3700*/  LDL R204, [R1+0x28] ;  /* 0x0000280001cc7983 */ /* 0x000f280000100800 */
[----:B------:R-:W4:Y:S04]  /*3710*/  LDL R197, [R1+0x24] ;  /* 0x0000240001c57983 */ /* 0x000f280000100800 */
[----:B---3--:R-:W3:Y:S01]  /*3720*/  LDL R216, [R1+0xe4] ;  /* 0x0000e40001d87983 */ /* 0x008ee20000100800 */
[----:B0-----:R-:W-:-:S03]  /*3730*/  IMAD.WIDE.U32 R188, R200, 0x10, R188 ;  /* 0x00000010c8bc7825 */ /* 0x001fc600078e00bc */
[----:B------:R-:W3:Y:S04]  /*3740*/  LDL R215, [R1+0xe0] ;  /* 0x0000e00001d77983 */ /* 0x000ee80000100800 */
[----:B------:R-:W4:Y:S01]  /*3750*/  LDG.E.128 R188, desc[UR4][R188.64] ;  /* 0x00000004bcbc7981 */ /* 0x000f22000c1e1d00 */
[----:B------:R-:W-:Y:S01]  /*3760*/  ISETP.NE.U32.AND P5, PT, RZ, UR8, PT ;  /* 0x00000008ff007c0c */ /* 0x000fe2000bfa5070 */
[-CC-:B------:R-:W-:Y:S01]  /*3770*/  FFMA.FTZ R192, R0, R194.reuse, R195.reuse ;  /* 0x000000c200c07223 */ /* 0x180fe200000100c3 */
[----:B------:R-:W-:Y:S02]  /*3780*/  FFMA.FTZ R193, R228, R194, R195 ;  /* 0x000000c2e4c17223 */ /* 0x000fe400000100c3 */
[----:B------:R-:W-:Y:S01]  /*3790*/  ISETP.NE.AND.EX P5, PT, RZ, UR9, PT, P5 ;  /* 0x00000009ff007c0c */ /* 0x000fe2000bfa5350 */
[----:B------:R-:W-:Y:S01]  /*37a0*/  FADD.FTZ R192, R201, -R192 ;  /* 0x800000c0c9c07221 */ /* 0x000fe20000010000 */
[----:B------:R-:W-:-:S03]  /*37b0*/  ISETP.NE.U32.AND P6, PT, RZ, UR14, PT ;  /* 0x0000000eff007c0c */ /* 0x000fc6000bfc5070 */
[----:B-----5:R-:W-:Y:S01]  /*37c0*/  FMUL.FTZ R192, R18, R192 ;  /* 0x000000c012c07220 */ /* 0x020fe20000410000 */
[----:B------:R-:W-:-:S07]  /*37d0*/  ISETP.NE.AND.EX P6, PT, RZ, UR15, PT, P6 ;  /* 0x0000000fff007c0c */ /* 0x000fce000bfc5360 */
[----:B------:R-:W-:-:S05]  /*37e0*/  @P5 FADD.FTZ R192, R140, R192 ;  /* 0x000000c08cc05221 */ /* 0x000fca0000010000 */
[C---:B------:R-:W-:Y:S01]  /*37f0*/  SEL R180, R192.reuse, R180, P6 ;  /* 0x000000b4c0b47207 */ /* 0x040fe20003000000 */
[----:B------:R-:W-:Y:S01]  /*3800*/  FMUL.FTZ R192, R192, R19 ;  /* 0x00000013c0c07220 */ /* 0x000fe20000410000 */
[----:B--2---:R-:W-:Y:S02]  /*3810*/  FADD.FTZ R193, R199, -R193 ;  /* 0x800000c1c7c17221 */ /* 0x004fe40000010000 */
[----:B------:R-:W2:Y:S02]  /*3820*/  LDL R199, [R1+0x20] ;  /* 0x0000200001c77983 */ /* 0x000ea40000100800 */
[----:B------:R-:W-:-:S04]  /*3830*/  FMUL.FTZ R193, R18, R193 ;  /* 0x000000c112c17220 */ /* 0x000fc80000410000 */
[----:B------:R-:W-:-:S05]  /*3840*/  @P5 FADD.FTZ R193, R141, R193 ;  /* 0x000000c18dc15221 */ /* 0x000fca0000010000 */
[C---:B------:R-:W-:Y:S01]  /*3850*/  SEL R181, R193.reuse, R181, P6 ;  /* 0x000000b5c1b57207 */ /* 0x040fe20003000000 */
[----:B------:R-:W-:Y:S01]  /*3860*/  FMUL.FTZ R193, R193, R19 ;  /* 0x00000013c1c17220 */ /* 0x000fe20000410000 */
[C---:B----4-:R-:W-:Y:S02]  /*3870*/  PRMT R196, R188.reuse, 0x7632, R196 ;  /* 0x00007632bcc47816 */ /* 0x050fe400000000c4 */
[----:B------:R-:W-:-:S05]  /*3880*/  SHF.L.U32 R188, R188, 0x10, RZ ;  /* 0x00000010bcbc7819 */ /* 0x000fca00000006ff */
[----:B------:R-:W-:Y:S01]  /*3890*/  FFMA.FTZ R56, R192, R188, R56 ;  /* 0x000000bcc0387223 */ /* 0x000fe20000010038 */
[----:B------:R-:W-:-:S05]  /*38a0*/  SHF.L.U32 R188, R196, 0x10, RZ ;  /* 0x00000010c4bc7819 */ /* 0x000fca00000006ff */
[----:B------:R-:W-:Y:S01]  /*38b0*/  FFMA.FTZ R57, R193, R188, R57 ;  /* 0x000000bcc1397223 */ /* 0x000fe20000010039 */
[----:B------:R-:W-:Y:S02]  /*38c0*/  FMUL.FTZ R188, R198, R192 ;  /* 0x000000c0c6bc7220 */ /* 0x000fe40000410000 */
[----:B------:R-:W4:Y:S01]  /*38d0*/  LDL R198, [R1+0x1c] ;  /* 0x00001c0001c67983 */ /* 0x000f220000100800 */
[----:B------:R-:W-:-:S05]  /*38e0*/  FMUL.FTZ R193, R224, R193 ;  /* 0x000000c1e0c17220 */ /* 0x000fca0000410000 */
[----:B------:R-:W-:Y:S01]  /*38f0*/  F2FP.BF16.F32.PACK_AB R188, R193, R188 ;  /* 0x000000bcc1bc723e */ /* 0x000fe200000010ff */
[-CC-:B------:R-:W-:Y:S01]  /*3900*/  FFMA.FTZ R193, R225, R194.reuse, R195.reuse ;  /* 0x000000c2e1c17223 */ /* 0x180fe200000100c3 */
[----:B------:R-:W-:-:S03]  /*3910*/  FFMA.FTZ R192, R219, R194, R195 ;  /* 0x000000c2dbc07223 */ /* 0x000fc600000100c3 */
[----:B------:R-:W-:Y:S01]  /*3920*/  FADD.FTZ R193, R204, -R193 ;  /* 0x800000c1ccc17221 */ /* 0x000fe20000010000 */
[----:B------:R-:W-:Y:S01]  /*3930*/  FADD.FTZ R192, R197, -R192 ;  /* 0x800000c0c5c07221 */ /* 0x000fe20000010000 */
[C---:B------:R-:W-:Y:S01]  /*3940*/  PRMT R196, R189.reuse, 0x7632, R196 ;  /* 0x00007632bdc47816 */ /* 0x040fe200000000c4 */
[----:B------:R-:W4:Y:S01]  /*3950*/  LDL R204, [R1+0x18] ;  /* 0x0000180001cc7983 */ /* 0x000f220000100800 */
[C---:B------:R-:W-:Y:S01]  /*3960*/  FMUL.FTZ R193, R18.reuse, R193 ;  /* 0x000000c112c17220 */ /* 0x040fe20000410000 */
[----:B------:R-:W-:Y:S02]  /*3970*/  FMUL.FTZ R192, R18, R192 ;  /* 0x000000c012c07220 */ /* 0x000fe40000410000 */
[----:B------:R-:W4:Y:S01]  /*3980*/  LDL R197, [R1+0x14] ;  /* 0x0000140001c57983 */ /* 0x000f220000100800 */
[----:B------:R-:W-:Y:S01]  /*3990*/  @P5 FADD.FTZ R193, R142, R193 ;  /* 0x000000c18ec15221 */ /* 0x000fe20000010000 */
[----:B------:R-:W-:Y:S01]  /*39a0*/  SHF.L.U32 R189, R189, 0x10, RZ ;  /* 0x00000010bdbd7819 */ /* 0x000fe200000006ff */
[----:B------:R-:W-:-:S03]  /*39b0*/  @P5 FADD.FTZ R192, R143, R192 ;  /* 0x000000c08fc05221 */ /* 0x000fc60000010000 */
[C---:B------:R-:W-:Y:S01]  /*39c0*/  SEL R182, R193.reuse, R182, P6 ;  /* 0x000000b6c1b67207 */ /* 0x040fe20003000000 */
[----:B------:R-:W-:Y:S01]  /*39d0*/  FMUL.FTZ R193, R193, R19 ;  /* 0x00000013c1c17220 */ /* 0x000fe20000410000 */
[C---:B------:R-:W-:Y:S01]  /*39e0*/  SEL R183, R192.reuse, R183, P6 ;  /* 0x000000b7c0b77207 */ /* 0x040fe20003000000 */
[----:B------:R-:W-:Y:S02]  /*39f0*/  FMUL.FTZ R192, R192, R19 ;  /* 0x00000013c0c07220 */ /* 0x000fe40000410000 */
[----:B------:R-:W-:Y:S01]  /*3a00*/  FFMA.FTZ R58, R193, R189, R58 ;  /* 0x000000bdc13a7223 */ /* 0x000fe2000001003a */
[----:B------:R-:W-:-:S05]  /*3a10*/  SHF.L.U32 R189, R196, 0x10, RZ ;  /* 0x00000010c4bd7819 */ /* 0x000fca00000006ff */
[----:B------:R-:W-:Y:S01]  /*3a20*/  FFMA.FTZ R59, R192, R189, R59 ;  /* 0x000000bdc03b7223 */ /* 0x000fe2000001003b */
[----:B---3--:R-:W-:Y:S01]  /*3a30*/  FMUL.FTZ R189, R216, R193 ;  /* 0x000000c1d8bd7220 */ /* 0x008fe20000410000 */
[----:B------:R-:W-:Y:S01]  /*3a40*/  FMUL.FTZ R192, R215, R192 ;  /* 0x000000c0d7c07220 */ /* 0x000fe20000410000 */
[----:B------:R-:W3:Y:S04]  /*3a50*/  LDL R216, [R1+0xdc] ;  /* 0x0000dc0001d87983 */ /* 0x000ee80000100800 */
[----:B------:R-:W3:Y:S01]  /*3a60*/  LDL R215, [R1+0xd8] ;  /* 0x0000d80001d77983 */ /* 0x000ee20000100800 */
[----:B------:R-:W-:Y:S01]  /*3a70*/  F2FP.BF16.F32.PACK_AB R189, R192, R189 ;  /* 0x000000bdc0bd723e */ /* 0x000fe200000010ff */
[-CC-:B------:R-:W-:Y:S01]  /*3a80*/  FFMA.FTZ R193, R218, R194.reuse, R195.reuse ;  /* 0x000000c2dac17223 */ /* 0x180fe200000100c3 */
[----:B------:R-:W-:Y:S01]  /*3a90*/  FFMA.FTZ R192, R217, R194, R195 ;  /* 0x000000c2d9c07223 */ /* 0x000fe200000100c3 */
[----:B------:R-:W-:-:S02]  /*3aa0*/  PRMT R196, R190, 0x7632, R196 ;  /* 0x00007632bec47816 */ /* 0x000fc400000000c4 */
[----:B------:R-:W-:Y:S01]  /*3ab0*/  SHF.L.U32 R190, R190, 0x10, RZ ;  /* 0x00000010bebe7819 */ /* 0x000fe200000006ff */
[----:B--2---:R-:W-:Y:S02]  /*3ac0*/  FADD.FTZ R193, R199, -R193 ;  /* 0x800000c1c7c17221 */ /* 0x004fe40000010000 */
[----:B------:R-:W2:Y:S01]  /*3ad0*/  LDL R199, [R1+0xd4] ;  /* 0x0000d40001c77983 */ /* 0x000ea20000100800 */
[----:B----4-:R-:W-:-:S03]  /*3ae0*/  FADD.FTZ R192, R198, -R192 ;  /* 0x800000c0c6c07221 */ /* 0x010fc60000010000 */
[----:B------:R-:W4:Y:S01]  /*3af0*/  LDL R198, [R1+0xd0] ;  /* 0x0000d00001c67983 */ /* 0x000f220000100800 */
[C---:B------:R-:W-:Y:S01]  /*3b00*/  FMUL.FTZ R193, R18.reuse, R193 ;  /* 0x000000c112c17220 */ /* 0x040fe20000410000 */
[----:B------:R-:W-:-:S03]  /*3b10*/  FMUL.FTZ R192, R18, R192 ;  /* 0x000000c012c07220 */ /* 0x000fc60000410000 */
[----:B------:R-:W-:Y:S01]  /*3b20*/  @P5 FADD.FTZ R193, R144, R193 ;  /* 0x000000c190c15221 */ /* 0x000fe20000010000 */
[----:B------:R-:W-:-:S04]  /*3b30*/  @P5 FADD.FTZ R192, R145, R192 ;  /* 0x000000c091c05221 */ /* 0x000fc80000010000 */
[C---:B------:R-:W-:Y:S01]  /*3b40*/  SEL R184, R193.reuse, R184, P6 ;  /* 0x000000b8c1b87207 */ /* 0x040fe20003000000 */
[----:B------:R-:W-:Y:S01]  /*3b50*/  FMUL.FTZ R193, R193, R19 ;  /* 0x00000013c1c17220 */ /* 0x000fe20000410000 */
[C---:B------:R-:W-:Y:S01]  /*3b60*/  SEL R185, R192.reuse, R185, P6 ;  /* 0x000000b9c0b97207 */ /* 0x040fe20003000000 */
[----:B------:R-:W-:Y:S02]  /*3b70*/  FMUL.FTZ R192, R192, R19 ;  /* 0x00000013c0c07220 */ /* 0x000fe40000410000 */
[----:B------:R-:W-:Y:S01]  /*3b80*/  FFMA.FTZ R52, R193, R190, R52 ;  /* 0x000000bec1347223 */ /* 0x000fe20000010034 */
[----:B------:R-:W-:-:S05]  /*3b90*/  SHF.L.U32 R190, R196, 0x10, RZ ;  /* 0x00000010c4be7819 */ /* 0x000fca00000006ff */
[----:B------:R-:W-:Y:S01]  /*3ba0*/  FFMA.FTZ R53, R192, R190, R53 ;  /* 0x000000bec0357223 */ /* 0x000fe20000010035 */
[----:B------:R-:W-:-:S04]  /*3bb0*/  FFMA.FTZ R196, R214, R194, R195 ;  /* 0x000000c2d6c47223 */ /* 0x000fc800000100c3 */
[----:B------:R-:W-:Y:S01]  /*3bc0*/  FADD.FTZ R196, R204, -R196 ;  /* 0x800000c4ccc47221 */ /* 0x000fe20000010000 */
[----:B---3--:R-:W-:Y:S01]  /*3bd0*/  FMUL.FTZ R190, R216, R193 ;  /* 0x000000c1d8be7220 */ /* 0x008fe20000410000 */
[----:B------:R-:W-:-:S05]  /*3be0*/  FMUL.FTZ R192, R215, R192 ;  /* 0x000000c0d7c07220 */ /* 0x000fca0000410000 */
[----:B------:R-:W-:Y:S01]  /*3bf0*/  F2FP.BF16.F32.PACK_AB R190, R192, R190 ;  /* 0x000000bec0be723e */ /* 0x000fe200000010ff */
[----:B------:R-:W-:-:S04]  /*3c00*/  FFMA.FTZ R192, R213, R194, R195 ;  /* 0x000000c2d5c07223 */ /* 0x000fc800000100c3 */
[----:B------:R-:W-:Y:S01]  /*3c10*/  FADD.FTZ R192, R197, -R192 ;  /* 0x800000c0c5c07221 */ /* 0x000fe20000010000 */
[----:B------:R-:W-:-:S03]  /*3c20*/  FMUL.FTZ R196, R18, R196 ;  /* 0x000000c412c47220 */ /* 0x000fc60000410000 */
[----:B------:R-:W-:Y:S01]  /*3c30*/  FMUL.FTZ R192, R18, R192 ;  /* 0x000000c012c07220 */ /* 0x000fe20000410000 */
[----:B------:R-:W-:-:S03]  /*3c40*/  @P5 FADD.FTZ R196, R146, R196 ;  /* 0x000000c492c45221 */ /* 0x000fc60000010000 */
[----:B------:R-:W-:Y:S01]  /*3c50*/  @P5 FADD.FTZ R192, R147, R192 ;  /* 0x000000c093c05221 */ /* 0x000fe20000010000 */
[----:B------:R-:W-:-:S04]  /*3c60*/  ISETP.NE.U32.AND P5, PT, RZ, UR14, PT ;  /* 0x0000000eff007c0c */ /* 0x000fc8000bfa5070 */
[----:B------:R-:W-:Y:S02]  /*3c70*/  ISETP.NE.AND.EX P5, PT, RZ, UR15, PT, P5 ;  /* 0x0000000fff007c0c */ /* 0x000fe4000bfa5350 */
[C---:B------:R-:W-:Y:S02]  /*3c80*/  PRMT R193, R191.reuse, 0x7632, R193 ;  /* 0x00007632bfc17816 */ /* 0x040fe400000000c1 */
[----:B------:R-:W-:Y:S01]  /*3c90*/  SHF.L.U32 R197, R191, 0x10, RZ ;  /* 0x00000010bfc57819 */ /* 0x000fe200000006ff */
[C---:B------:R-:W-:Y:S01]  /*3ca0*/  FMUL.FTZ R191, R192.reuse, R19 ;  /* 0x00000013c0bf7220 */ /* 0x040fe20000410000 */
[----:B------:R-:W-:Y:S02]  /*3cb0*/  SHF.L.U32 R193, R193, 0x10, RZ ;  /* 0x00000010c1c17819 */ /* 0x000fe400000006ff */
[----:B------:R-:W-:-:S03]  /*3cc0*/  SEL R187, R192, R187, P6 ;  /* 0x000000bbc0bb7207 */ /* 0x000fc60003000000 */
[----:B------:R-:W-:Y:S02]  /*3cd0*/  FFMA.FTZ R55, R191, R193, R55 ;  /* 0x000000c1bf377223 */ /* 0x000fe40000010037 */
[----:B------:R-:W0:Y:S01]  /*3ce0*/  @P5 LDC.64 R192, c[0x0][0x308] ;  /* 0x0000c200ffc05b82 */ /* 0x000e220000000a00 */
[C---:B------:R-:W-:Y:S01]  /*3cf0*/  SEL R186, R196.reuse, R186, P6 ;  /* 0x000000bac4ba7207 */ /* 0x040fe20003000000 */
[----:B------:R-:W-:Y:S01]  /*3d00*/  FMUL.FTZ R196, R196, R19 ;  /* 0x00000013c4c47220 */ /* 0x000fe20000410000 */
[----:B0-----:R-:W-:-:S05]  /*3d10*/  @P5 IMAD.WIDE.U32 R192, R200, 0x20, R192 ;  /* 0x00000020c8c05825 */ /* 0x001fca00078e00c0 */
[----:B------:R-:W-:Y:S04]  /*3d20*/  @P5 STG.E.128 desc[UR4][R192.64], R180 ;  /* 0x000000b4c0005986 */ /* 0x000fe8000c101d04 */
[----:B------:R0:W-:Y:S02]  /*3d30*/  @P5 STG.E.128 desc[UR4][R192.64+0x10], R184 ;  /* 0x000010b8c0005986 */ /* 0x0001e4000c101d04 */
[----:B0-----:R-:W0:Y:S01]  /*3d40*/  LDC.64 R192, c[0x0][0x2f8] ;  /* 0x0000be00ffc07b82 */ /* 0x001e220000000a00 */
[----:B------:R-:W-:Y:S01]  /*3d50*/  FFMA.FTZ R54, R196, R197, R54 ;  /* 0x000000c5c4367223 */ /* 0x000fe20000010036 */
[C---:B0-----:R-:W-:Y:S01]  /*3d60*/  IMAD.WIDE.U32 R192, R200.reuse, 0x10, R192 ;  /* 0x00000010c8c07825 */ /* 0x041fe200078e00c0 */
[----:B------:R-:W-:-:S03]  /*3d70*/  IADD3 R200, R200, 0x20, RZ ;  /* 0x00000020c8c87810 */ /* 0x000fc60007ffe0ff */
[----:B--2---:R-:W-:Y:S01]  /*3d80*/  FMUL.FTZ R196, R199, R196 ;  /* 0x000000c4c7c47220 */ /* 0x004fe20000410000 */
[----:B----4-:R-:W-:-:S05]  /*3d90*/  FMUL.FTZ R191, R198, R191 ;  /* 0x000000bfc6bf7220 */ /* 0x010fca0000410000 */
[----:B------:R-:W-:-:S05]  /*3da0*/  F2FP.BF16.F32.PACK_AB R191, R191, R196 ;  /* 0x000000c4bfbf723e */ /* 0x000fca00000010ff */
[----:B------:R0:W-:Y:S02]  /*3db0*/  STG.E.128 desc[UR4][R192.64], R188 ;  /* 0x000000bcc0007986 */ /* 0x0001e4000c101d04 */
.L_x_5791:
[----:B------:R-:W-:Y:S05]  /*3dc0*/  BSYNC B1 ;  /* 0x0000000000017941 */ /* 0x000fea0003800000 */
.L_x_5790:
[----:B------:R-:W-:Y:S04]  /*3dd0*/  BSSY B1, `(.L_x_5792) ;  /* 0x0000071000017945 */ /* 0x000fe80003800000 */
[----:B------:R-:W-:Y:S05]  /*3de0*/  @!P1 BRA `(.L_x_5793) ;  /* 0x0000000400bc9947 */ /* 0x000fea0003800000 */
[----:B0-----:R-:W0:Y:S01]  /*3df0*/  LDC.64 R188, c[0x0][0x220] ;  /* 0x00008800ffbc7b82 */ /* 0x001e220000000a00 */
[----:B------:R-:W2:Y:S04]  /*3e00*/  LDL R193, [R1+0x3c] ;  /* 0x00003c0001c17983 */ /* 0x000ea80000100800 */
[----:B------:R-:W4:Y:S04]  /*3e10*/  LDL R199, [R1+0x10] ;  /* 0x0000100001c77983 */ /* 0x000f280000100800 */
[----:B---3--:R-:W3:Y:S04]  /*3e20*/  LDL R215, [R1+0xcc] ;  /* 0x0000cc0001d77983 */ /* 0x008ee80000100800 */
[----:B------:R-:W3:Y:S01]  /*3e30*/  LDL R198, [R1+0xc8] ;  /* 0x0000c80001c67983 */ /* 0x000ee20000100800 */
[----:B------:R-:W-:Y:S01]  /*3e40*/  ISETP.NE.U32.AND P5, PT, RZ, UR8, PT ;  /* 0x00000008ff007c0c */ /* 0x000fe2000bfa5070 */
[----:B------:R-:W-:-:S02]  /*3e50*/  FFMA.FTZ R192, R223, R194, R195 ;  /* 0x000000c2dfc07223 */ /* 0x000fc400000100c3 */
[----:B------:R-:W3:Y:S01]  /*3e60*/  LDL R204, [R1+0xc] ;  /* 0x00000c0001cc7983 */ /* 0x000ee20000100800 */
[----:B------:R-:W-:-:S03]  /*3e70*/  ISETP.NE.U32.AND P6, PT, RZ, UR14, PT ;  /* 0x0000000eff007c0c */ /* 0x000fc6000bfc5070 */
[----:B------:R-:W3:Y:S01]  /*3e80*/  LDL R197, [R1+0x8] ;  /* 0x0000080001c57983 */ /* 0x000ee20000100800 */
[----:B0-----:R-:W-:-:S03]  /*3e90*/  IMAD.WIDE.U32 R188, R200, 0x10, R188 ;  /* 0x00000010c8bc7825 */ /* 0x001fc600078e00bc */
[----:B------:R-:W3:Y:S04]  /*3ea0*/  LDL R216, [R1+0xc4] ;  /* 0x0000c40001d87983 */ /* 0x000ee80000100800 */
[----:B------:R-:W3:Y:S01]  /*3eb0*/  LDG.E.128 R188, desc[UR4][R188.64] ;  /* 0x00000004bcbc7981 */ /* 0x000ee2000c1e1d00 */
[----:B------:R-:W-:Y:S02]  /*3ec0*/  ISETP.NE.AND.EX P5, PT, RZ, UR9, PT, P5 ;  /* 0x00000009ff007c0c */ /* 0x000fe4000bfa5350 */
[----:B------:R-:W-:Y:S01]  /*3ed0*/  ISETP.NE.AND.EX P6, PT, RZ, UR15, PT, P6 ;  /* 0x0000000fff007c0c */ /* 0x000fe2000bfc5360 */
[----:B--2---:R-:W-:Y:S01]  /*3ee0*/  FADD.FTZ R192, R193, -R192 ;  /* 0x800000c0c1c07221 */ /* 0x004fe20000010000 */
[----:B------:R-:W-:-:S03]  /*3ef0*/  FFMA.FTZ R193, R212, R194, R195 ;  /* 0x000000c2d4c17223 */ /* 0x000fc600000100c3 */
[----:B-----5:R-:W-:Y:S01]  /*3f00*/  FMUL.FTZ R192, R18, R192 ;  /* 0x000000c012c07220 */ /* 0x020fe20000410000 */
[----:B----4-:R-:W-:Y:S02]  /*3f10*/  FADD.FTZ R193, R199, -R193 ;  /* 0x800000c1c7c17221 */ /* 0x010fe40000010000 */
[----:B------:R-:W2:Y:S03]  /*3f20*/  LDL R199, [R1+0x4] ;  /* 0x0000040001c77983 */ /* 0x000ea60000100800 */
[----:B------:R-:W-:Y:S01]  /*3f30*/  @P5 FADD.FTZ R192, R148, R192 ;  /* 0x000000c094c05221 */ /* 0x000fe20000010000 */
[----:B------:R-:W-:-:S04]  /*3f40*/  FMUL.FTZ R193, R18, R193 ;  /* 0x000000c112c17220 */ /* 0x000fc80000410000 */
[C---:B------:R-:W-:Y:S01]  /*3f50*/  SEL R180, R192.reuse, R180, P6 ;  /* 0x000000b4c0b47207 */ /* 0x040fe20003000000 */
[----:B------:R-:W-:Y:S01]  /*3f60*/  FMUL.FTZ R192, R192, R19 ;  /* 0x00000013c0c07220 */ /* 0x000fe20000410000 */
[----:B------:R-:W-:-:S05]  /*3f70*/  @P5 FADD.FTZ R193, R149, R193 ;  /* 0x000000c195c15221 */ /* 0x000fca0000010000 */
[C---:B------:R-:W-:Y:S01]  /*3f80*/  SEL R181, R193.reuse, R181, P6 ;  /* 0x000000b5c1b57207 */ /* 0x040fe20003000000 */
[----:B------:R-:W-:Y:S01]  /*3f90*/  FMUL.FTZ R193, R193, R19 ;  /* 0x00000013c1c17220 */ /* 0x000fe20000410000 */
[C---:B---3--:R-:W-:Y:S02]  /*3fa0*/  PRMT R196, R188.reuse, 0x7632, R196 ;  /* 0x00007632bcc47816 */ /* 0x048fe400000000c4 */
[----:B------:R-:W-:-:S05]  /*3fb0*/  SHF.L.U32 R188, R188, 0x10, RZ ;  /* 0x00000010bcbc7819 */ /* 0x000fca00000006ff */
[----:B------:R-:W-:Y:S01]  /*3fc0*/  FFMA.FTZ R48, R192, R188, R48 ;  /* 0x000000bcc0307223 */ /* 0x000fe20000010030 */
[----:B------:R-:W-:-:S05]  /*3fd0*/  SHF.L.U32 R188, R196, 0x10, RZ ;  /* 0x00000010c4bc7819 */ /* 0x000fca00000006ff */
[----:B------:R-:W-:Y:S01]  /*3fe0*/  FFMA.FTZ R49, R193, R188, R49 ;  /* 0x000000bcc1317223 */ /* 0x000fe20000010031 */
[----:B------:R-:W-:Y:S01]  /*3ff0*/  FMUL.FTZ R188, R215, R192 ;  /* 0x000000c0d7bc7220 */ /* 0x000fe20000410000 */
[----:B------:R-:W-:Y:S01]  /*4000*/  FMUL.FTZ R193, R198, R193 ;  /* 0x000000c1c6c17220 */ /* 0x000fe20000410000 */
[----:B------:R-:W3:Y:S04]  /*4010*/  LDL R215, [R1+0xc0] ;  /* 0x0000c00001d77983 */ /* 0x000ee80000100800 */
[----:B------:R-:W4:Y:S01]  /*4020*/  LDL R198, [R1] ;  /* 0x0000000001c67983 */ /* 0x000f220000100800 */
        /* <DEDUP_REMOVED lines=20> */
[----:B------:R-:W-:Y:S01]  /*4170*/  FMUL.FTZ R189, R216, R193 ;  /* 0x000000c1d8bd7220 */ /* 0x000fe20000410000 */
[----:B------:R-:W-:Y:S01]  /*4180*/  SHF.L.U32 R193, R190, 0x10, RZ ;  /* 0x00000010bec17819 */ /* 0x000fe200000006ff */
[----:B---3--:R-:W-:-:S05]  /*4190*/  FMUL.FTZ R192, R215, R192 ;  /* 0x000000c0d7c07220 */ /* 0x008fca0000410000 */
[----:B------:R-:W-:Y:S01]  /*41a0*/  F2FP.BF16.F32.PACK_AB R189, R192, R189 ;  /* 0x000000bdc0bd723e */ /* 0x000fe200000010ff */
[----:B------:R-:W-:-:S04]  /*41b0*/  FFMA.FTZ R192, R209, R194, R195 ;  /* 0x000000c2d1c07223 */ /* 0x000fc800000100c3 */
[----:B--2---:R-:W-:Y:S02]  /*41c0*/  FADD.FTZ R192, R199, -R192 ;  /* 0x800000c0c7c07221 */ /* 0x004fe40000010000 */
[----:B------:R-:W2:Y:S02]  /*41d0*/  LDL R199, [R1+0xb4] ;  /* 0x0000b40001c77983 */ /* 0x000ea40000100800 */
[----:B------:R-:W-:-:S04]  /*41e0*/  FMUL.FTZ R192, R18, R192 ;  /* 0x000000c012c07220 */ /* 0x000fc80000410000 */
[----:B------:R-:W-:-:S05]  /*41f0*/  @P5 FADD.FTZ R192, R152, R192 ;  /* 0x000000c098c05221 */ /* 0x000fca0000010000 */
[C---:B------:R-:W-:Y:S01]  /*4200*/  SEL R184, R192.reuse, R184, P6 ;  /* 0x000000b8c0b87207 */ /* 0x040fe20003000000 */
[----:B------:R-:W-:-:S04]  /*4210*/  FMUL.FTZ R192, R192, R19 ;  /* 0x00000013c0c07220 */ /* 0x000fc80000410000 */
[----:B------:R-:W-:Y:S01]  /*4220*/  FFMA.FTZ R44, R192, R193, R44 ;  /* 0x000000c1c02c7223 */ /* 0x000fe2000001002c */
[----:B------:R-:W-:-:S04]  /*4230*/  FFMA.FTZ R193, R208, R194, R195 ;  /* 0x000000c2d0c17223 */ /* 0x000fc800000100c3 */
[----:B----4-:R-:W-:Y:S02]  /*4240*/  FADD.FTZ R193, R198, -R193 ;  /* 0x800000c1c6c17221 */ /* 0x010fe40000010000 */
[----:B------:R-:W3:Y:S02]  /*4250*/  LDL R198, [R1+0xb0] ;  /* 0x0000b00001c67983 */ /* 0x000ee40000100800 */
[----:B------:R-:W-:Y:S01]  /*4260*/  FMUL.FTZ R193, R18, R193 ;  /* 0x000000c112c17220 */ /* 0x000fe20000410000 */
[----:B------:R-:W-:-:S03]  /*4270*/  PRMT R190, R190, 0x7632, R190 ;  /* 0x00007632bebe7816 */ /* 0x000fc600000000be */
[----:B------:R-:W-:Y:S01]  /*4280*/  @P5 FADD.FTZ R193, R153, R193 ;  /* 0x000000c199c15221 */ /* 0x000fe20000010000 */
[----:B------:R-:W-:-:S04]  /*4290*/  SHF.L.U32 R190, R190, 0x10, RZ ;  /* 0x00000010bebe7819 */ /* 0x000fc800000006ff */
[C---:B------:R-:W-:Y:S01]  /*42a0*/  SEL R185, R193.reuse, R185, P6 ;  /* 0x000000b9c1b97207 */ /* 0x040fe20003000000 */
[----:B------:R-:W-:Y:S01]  /*42b0*/  FMUL.FTZ R193, R193, R19 ;  /* 0x00000013c1c17220 */ /* 0x000fe20000410000 */
[----:B------:R-:W-:-:S03]  /*42c0*/  FFMA.FTZ R196, R207, R194, R195 ;  /* 0x000000c2cfc47223 */ /* 0x000fc600000100c3 */
[----:B------:R-:W-:Y:S01]  /*42d0*/  FFMA.FTZ R45, R193, R190, R45 ;  /* 0x000000bec12d7223 */ /* 0x000fe2000001002d */
[----:B------:R-:W-:Y:S01]  /*42e0*/  FMUL.FTZ R190, R204, R192 ;  /* 0x000000c0ccbe7220 */ /* 0x000fe20000410000 */
[----:B------:R-:W-:Y:S01]  /*42f0*/  FFMA.FTZ R192, R206, R194, R195 ;  /* 0x000000c2cec07223 */ /* 0x000fe200000100c3 */
[----:B------:R-:W-:-:S03]  /*4300*/  FADD.FTZ R196, R252, -R196 ;  /* 0x800000c4fcc47221 */ /* 0x000fc60000010000 */
[----:B------:R-:W-:Y:S01]  /*4310*/  FADD.FTZ R192, R251, -R192 ;  /* 0x800000c0fbc07221 */ /* 0x000fe20000010000 */
[----:B------:R-:W-:-:S03]  /*4320*/  FMUL.FTZ R196, R18, R196 ;  /* 0x000000c412c47220 */ /* 0x000fc60000410000 */
[----:B------:R-:W-:Y:S01]  /*4330*/  FMUL.FTZ R192, R18, R192 ;  /* 0x000000c012c07220 */ /* 0x000fe20000410000 */
[----:B------:R-:W-:-:S03]  /*4340*/  @P5 FADD.FTZ R196, R154, R196 ;  /* 0x000000c49ac45221 */ /* 0x000fc60000010000 */
[----:B------:R-:W-:Y:S01]  /*4350*/  @P5 FADD.FTZ R192, R155, R192 ;  /* 0x000000c09bc05221 */ /* 0x000fe20000010000 */
[----:B------:R-:W-:Y:S01]  /*4360*/  ISETP.NE.U32.AND P5, PT, RZ, UR14, PT ;  /* 0x0000000eff007c0c */ /* 0x000fe2000bfa5070 */
[----:B------:R-:W-:-:S03]  /*4370*/  FMUL.FTZ R193, R197, R193 ;  /* 0x000000c1c5c17220 */ /* 0x000fc60000410000 */
[----:B------:R-:W-:Y:S02]  /*4380*/  ISETP.NE.AND.EX P5, PT, RZ, UR15, PT, P5 ;  /* 0x0000000fff007c0c */ /* 0x000fe4000bfa5350 */
[----:B------:R-:W-:Y:S02]  /*4390*/  F2FP.BF16.F32.PACK_AB R190, R193, R190 ;  /* 0x000000bec1be723e */ /* 0x000fe400000010ff */
[C---:B------:R-:W-:Y:S02]  /*43a0*/  PRMT R193, R191.reuse, 0x7632, R193 ;  /* 0x00007632bfc17816 */ /* 0x040fe400000000c1 */
[----:B------:R-:W-:Y:S01]  /*43b0*/  SHF.L.U32 R197, R191, 0x10, RZ ;  /* 0x00000010bfc57819 */ /* 0x000fe200000006ff */
[----:B------:R-:W-:Y:S01]  /*43c0*/  FMUL.FTZ R191, R192, R19 ;  /* 0x00000013c0bf7220 */ /* 0x000fe20000410000 */
[----:B------:R-:W-:Y:S02]  /*43d0*/  SHF.L.U32 R193, R193, 0x10, RZ ;  /* 0x00000010c1c17819 */ /* 0x000fe400000006ff */
[----:B------:R-:W-:-:S02]  /*43e0*/  SEL R186, R196, R186, P6 ;  /* 0x000000bac4ba7207 */ /* 0x000fc40003000000 */
[----:B------:R-:W-:Y:S02]  /*43f0*/  SEL R187, R192, R187, P6 ;  /* 0x000000bbc0bb7207 */ /* 0x000fe40003000000 */
[----:B------:R-:W-:Y:S01]  /*4400*/  @P5 LEA R192, P6, R200, UR14, 0x5 ;  /* 0x0000000ec8c05c11 */ /* 0x000fe2000f8c28ff */
[----:B------:R-:W-:Y:S01]  /*4410*/  FFMA.FTZ R47, R191, R193, R47 ;  /* 0x000000c1bf2f7223 */ /* 0x000fe2000001002f */
[----:B------:R-:W-:Y:S02]  /*4420*/  FMUL.FTZ R196, R196, R19 ;  /* 0x00000013c4c47220 */ /* 0x000fe40000410000 */
[----:B------:R-:W-:Y:S02]  /*4430*/  @P5 LEA.HI.X R193, R200, UR15, RZ, 0x5, P6 ;  /* 0x0000000fc8c15c11 */ /* 0x000fe4000b0f2cff */
[----:B------:R-:W-:-:S03]  /*4440*/  FFMA.FTZ R46, R196, R197, R46 ;  /* 0x000000c5c42e7223 */ /* 0x000fc6000001002e */
[----:B------:R-:W-:Y:S04]  /*4450*/  @P5 STG.E.128 desc[UR4][R192.64], R180 ;  /* 0x000000b4c0005986 */ /* 0x000fe8000c101d04 */
[----:B------:R0:W-:Y:S02]  /*4460*/  @P5 STG.E.128 desc[UR4][R192.64+0x10], R184 ;  /* 0x000010b8c0005986 */ /* 0x0001e4000c101d04 */
[----:B0-----:R-:W-:-:S04]  /*4470*/  LEA R192, P5, R200, UR16, 0x4 ;  /* 0x00000010c8c07c11 */ /* 0x001fc8000f8a20ff */
[C---:B------:R-:W-:Y:S02]  /*4480*/  LEA.HI.X R193, R200.reuse, UR17, RZ, 0x4, P5 ;  /* 0x00000011c8c17c11 */ /* 0x040fe4000a8f24ff */
[----:B------:R-:W-:Y:S01]  /*4490*/  IADD3 R200, R200, 0x20, RZ ;  /* 0x00000020c8c87810 */ /* 0x000fe20007ffe0ff */
[----:B--2---:R-:W-:Y:S01]  /*44a0*/  FMUL.FTZ R196, R199, R196 ;  /* 0x000000c4c7c47220 */ /* 0x004fe20000410000 */
[----:B---3--:R-:W-:-:S05]  /*44b0*/  FMUL.FTZ R191, R198, R191 ;  /* 0x000000bfc6bf7220 */ /* 0x008fca0000410000 */
[----:B------:R-:W-:-:S05]  /*44c0*/  F2FP.BF16.F32.PACK_AB R191, R191, R196 ;  /* 0x000000c4bfbf723e */ /* 0x000fca00000010ff */
[----:B------:R2:W-:Y:S02]  /*44d0*/  STG.E.128 desc[UR4][R192.64], R188 ;  /* 0x000000bcc0007986 */ /* 0x0005e4000c101d04 */
.L_x_5793:
[----:B------:R-:W-:Y:S05]  /*44e0*/  BSYNC B1 ;  /* 0x0000000000017941 */ /* 0x000fea0003800000 */
.L_x_5792:
[----:B------:R-:W-:Y:S04]  /*44f0*/  BSSY B1, `(.L_x_5794) ;  /* 0x000006c000017945 */ /* 0x000fe80003800000 */
[----:B------:R-:W-:Y:S05]  /*4500*/  @!P2 BRA `(.L_x_5795) ;  /* 0x0000000400a8a947 */ /* 0x000fea0003800000 */
[----:B0-2---:R-:W0:Y:S01]  /*4510*/  LDC.64 R188, c[0x0][0x220] ;  /* 0x00008800ffbc7b82 */ /* 0x005e220000000a00 */
[----:B------:R-:W2:Y:S04]  /*4520*/  LDL R193, [R1+0x38] ;  /* 0x0000380001c17983 */ /* 0x000ea80000100800 */
[----:B------:R-:W4:Y:S04]  /*4530*/  LDL R204, [R1+0xac] ;  /* 0x0000ac0001cc7983 */ /* 0x000f280000100800 */
[----:B------:R-:W3:Y:S04]  /*4540*/  LDL R197, [R1+0xa8] ;  /* 0x0000a80001c57983 */ /* 0x000ee80000100800 */
[----:B------:R-:W3:Y:S04]  /*4550*/  LDL R199, [R1+0xa4] ;  /* 0x0000a40001c77983 */ /* 0x000ee80000100800 */
[----:B------:R-:W3:Y:S01]  /*4560*/  LDL R198, [R1+0xa0] ;  /* 0x0000a00001c67983 */ /* 0x000ee20000100800 */
[----:B0-----:R-:W-:-:S06]  /*4570*/  IMAD.WIDE.U32 R188, R200, 0x10, R188 ;  /* 0x00000010c8bc7825 */ /* 0x001fcc00078e00bc */
[----:B------:R-:W4:Y:S01]  /*4580*/  LDG.E.128 R188, desc[UR4][R188.64] ;  /* 0x00000004bcbc7981 */ /* 0x000f22000c1e1d00 */
[----:B------:R-:W-:Y:S01]  /*4590*/  ISETP.NE.U32.AND P5, PT, RZ, UR8, PT ;  /* 0x00000008ff007c0c */ /* 0x000fe2000bfa5070 */
[----:B------:R-:W-:-:S03]  /*45a0*/  FFMA.FTZ R192, R222, R194, R195 ;  /* 0x000000c2dec07223 */ /* 0x000fc600000100c3 */
[----:B------:R-:W-:Y:S02]  /*45b0*/  ISETP.NE.AND.EX P5, PT, RZ, UR9, PT, P5 ;  /* 0x00000009ff007c0c */ /* 0x000fe4000bfa5350 */
[----:B------:R-:W-:-:S04]  /*45c0*/  ISETP.NE.U32.AND P6, PT, RZ, UR14, PT ;  /* 0x0000000eff007c0c */ /* 0x000fc8000bfc5070 */
[----:B------:R-:W-:Y:S01]  /*45d0*/  ISETP.NE.AND.EX P6, PT, RZ, UR15, PT, P6 ;  /* 0x0000000fff007c0c */ /* 0x000fe2000bfc5360 */
[----:B--2---:R-:W-:Y:S01]  /*45e0*/  FADD.FTZ R192, R193, -R192 ;  /* 0x800000c0c1c07221 */ /* 0x004fe20000010000 */
[----:B------:R-:W-:-:S03]  /*45f0*/  FFMA.FTZ R193, R205, R194, R195 ;  /* 0x000000c2cdc17223 */ /* 0x000fc600000100c3 */
[----:B-----5:R-:W-:Y:S01]  /*4600*/  FMUL.FTZ R192, R18, R192 ;  /* 0x000000c012c07220 */ /* 0x020fe20000410000 */
[----:B------:R-:W-:-:S03]  /*4610*/  FADD.FTZ R193, R250, -R193 ;  /* 0x800000c1fac17221 */ /* 0x000fc60000010000 */
[----:B------:R-:W-:Y:S01]  /*4620*/  @P5 FADD.FTZ R192, R156, R192 ;  /* 0x000000c09cc05221 */ /* 0x000fe20000010000 */
[----:B------:R-:W-:-:S04]  /*4630*/  FMUL.FTZ R193, R18, R193 ;  /* 0x000000c112c17220 */ /* 0x000fc80000410000 */
[C---:B------:R-:W-:Y:S01]  /*4640*/  SEL R180, R192.reuse, R180, P6 ;  /* 0x000000b4c0b47207 */ /* 0x040fe20003000000 */
[----:B------:R-:W-:Y:S01]  /*4650*/  FMUL.FTZ R192, R192, R19 ;  /* 0x00000013c0c07220 */ /* 0x000fe20000410000 */
        /* <DEDUP_REMOVED lines=9> */
[----:B------:R-:W2:Y:S01]  /*46f0*/  LDL R204, [R1+0x9c] ;  /* 0x00009c0001cc7983 */ /* 0x000ea20000100800 */
[----:B---3--:R-:W-:Y:S01]  /*4700*/  FMUL.FTZ R193, R197, R193 ;  /* 0x000000c1c5c17220 */ /* 0x008fe20000410000 */
[--C-:B------:R-:W-:Y:S02]  /*4710*/  FFMA.FTZ R192, R202, R194, R195.reuse ;  /* 0x000000c2cac07223 */ /* 0x100fe400000100c3 */
[----:B------:R-:W3:Y:S02]  /*4720*/  LDL R197, [R1+0x98] ;  /* 0x0000980001c57983 */ /* 0x000ee40000100800 */
[----:B------:R-:W-:Y:S01]  /*4730*/  F2FP.BF16.F32.PACK_AB R188, R193, R188 ;  /* 0x000000bcc1bc723e */ /* 0x000fe200000010ff */
[----:B------:R-:W-:-:S04]  /*4740*/  FFMA.FTZ R193, R203, R194, R195 ;  /* 0x000000c2cbc17223 */ /* 0x000fc800000100c3 */
[----:B------:R-:W-:Y:S01]  /*4750*/  FADD.FTZ R193, R249, -R193 ;  /* 0x800000c1f9c17221 */ /* 0x000fe20000010000 */
[----:B------:R-:W-:-:S03]  /*4760*/  FADD.FTZ R192, R248, -R192 ;  /* 0x800000c0f8c07221 */ /* 0x000fc60000010000 */
[C---:B------:R-:W-:Y:S01]  /*4770*/  FMUL.FTZ R193, R18.reuse, R193 ;  /* 0x000000c112c17220 */ /* 0x040fe20000410000 */
[----:B------:R-:W-:-:S03]  /*4780*/  FMUL.FTZ R192, R18, R192 ;  /* 0x000000c012c07220 */ /* 0x000fc60000410000 */
[----:B------:R-:W-:Y:S01]  /*4790*/  @P5 FADD.FTZ R193, R158, R193 ;  /* 0x000000c19ec15221 */ /* 0x000fe20000010000 */
[----:B------:R-:W-:Y:S01]  /*47a0*/  PRMT R196, R189, 0x7632, R196 ;  /* 0x00007632bdc47816 */ /* 0x000fe200000000c4 */
[----:B------:R-:W-:Y:S01]  /*47b0*/  @P5 FADD.FTZ R192, R159, R192 ;  /* 0x000000c09fc05221 */ /* 0x000fe20000010000 */
[----:B------:R-:W-:Y:S02]  /*47c0*/  SHF.L.U32 R189, R189, 0x10, RZ ;  /* 0x00000010bdbd7819 */ /* 0x000fe400000006ff */
        /* <DEDUP_REMOVED lines=8> */
[----:B------:R-:W-:Y:S01]  /*4850*/  FMUL.FTZ R192, R198, R192 ;  /* 0x000000c0c6c07220 */ /* 0x000fe20000410000 */
[----:B------:R-:W4:Y:S04]  /*4860*/  LDL R199, [R1+0x94] ;  /* 0x0000940001c77983 */ /* 0x000f280000100800 */
[----:B------:R-:W4:Y:S01]  /*4870*/  LDL R198, [R1+0x90] ;  /* 0x0000900001c67983 */ /* 0x000f220000100800 */
[----:B------:R-:W-:Y:S01]  /*4880*/  F2FP.BF16.F32.PACK_AB R189, R192, R189 ;  /* 0x000000bdc0bd723e */ /* 0x000fe200000010ff */
[----:B------:R-:W-:-:S04]  /*4890*/  FFMA.FTZ R192, R3, R194, R195 ;  /* 0x000000c203c07223 */ /* 0x000fc800000100c3 */
[----:B------:R-:W-:-:S04]  /*48a0*/  FADD.FTZ R192, R247, -R192 ;  /* 0x800000c0f7c07221 */ /* 0x000fc80000010000 */
[----:B------:R-:W-:-:S04]  /*48b0*/  FMUL.FTZ R192, R18, R192 ;  /* 0x000000c012c07220 */ /* 0x000fc80000410000 */
[----:B------:R-:W-:Y:S01]  /*48c0*/  @P5 FADD.FTZ R192, R160, R192 ;  /* 0x000000c0a0c05221 */ /* 0x000fe20000010000 */
[----:B------:R-:W-:-:S04]  /*48d0*/  SHF.L.U32 R193, R190, 0x10, RZ ;  /* 0x00000010bec17819 */ /* 0x000fc800000006ff */
[C---:B------:R-:W-:Y:S01]  /*48e0*/  SEL R184, R192.reuse, R184, P6 ;  /* 0x000000b8c0b87207 */ /* 0x040fe20003000000 */
[----:B------:R-:W-:-:S04]  /*48f0*/  FMUL.FTZ R192, R192, R19 ;  /* 0x00000013c0c07220 */ /* 0x000fc80000410000 */
[----:B------:R-:W-:Y:S01]  /*4900*/  FFMA.FTZ R36, R192, R193, R36 ;  /* 0x000000c1c0247223 */ /* 0x000fe20000010024 */
[----:B------:R-:W-:-:S04]  /*4910*/  FFMA.FTZ R193, R5, R194, R195 ;  /* 0x000000c205c17223 */ /* 0x000fc800000100c3 */
[----:B------:R-:W-:-:S04]  /*4920*/  FADD.FTZ R193, R246, -R193 ;  /* 0x800000c1f6c17221 */ /* 0x000fc80000010000 */
        /* <DEDUP_REMOVED lines=8> */
[----:B------:R-:W-:-:S04]  /*49b0*/  FADD.FTZ R196, R245, -R196 ;  /* 0x800000c4f5c47221 */ /* 0x000fc80000010000 */
[----:B------:R-:W-:-:S04]  /*49c0*/  FMUL.FTZ R196, R18, R196 ;  /* 0x000000c412c47220 */ /* 0x000fc80000410000 */
[----:B------:R-:W-:-:S05]  /*49d0*/  @P5 FADD.FTZ R196, R162, R196 ;  /* 0x000000c4a2c45221 */ /* 0x000fca0000010000 */
[C---:B------:R-:W-:Y:S01]  /*49e0*/  SEL R186, R196.reuse, R186, P6 ;  /* 0x000000bac4ba7207 */ /* 0x040fe20003000000 */
[----:B------:R-:W-:Y:S01]  /*49f0*/  FMUL.FTZ R196, R196, R19 ;  /* 0x00000013c4c47220 */ /* 0x000fe20000410000 */
[----:B--2---:R-:W-:Y:S01]  /*4a00*/  FMUL.FTZ R190, R204, R192 ;  /* 0x000000c0ccbe7220 */ /* 0x004fe20000410000 */
[----:B------:R-:W-:-:S04]  /*4a10*/  FFMA.FTZ R192, R6, R194, R195 ;  /* 0x000000c206c07223 */ /* 0x000fc800000100c3 */
[----:B------:R-:W-:-:S04]  /*4a20*/  FADD.FTZ R192, R244, -R192 ;  /* 0x800000c0f4c07221 */ /* 0x000fc80000010000 */
[----:B------:R-:W-:-:S04]  /*4a30*/  FMUL.FTZ R192, R18, R192 ;  /* 0x000000c012c07220 */ /* 0x000fc80000410000 */
[----:B------:R-:W-:Y:S01]  /*4a40*/  @P5 FADD.FTZ R192, R163, R192 ;  /* 0x000000c0a3c05221 */ /* 0x000fe20000010000 */
[----:B------:R-:W-:Y:S01]  /*4a50*/  ISETP.NE.U32.AND P5, PT, RZ, UR14, PT ;  /* 0x0000000eff007c0c */ /* 0x000fe2000bfa5070 */
[----:B---3--:R-:W-:-:S03]  /*4a60*/  FMUL.FTZ R193, R197, R193 ;  /* 0x000000c1c5c17220 */ /* 0x008fc60000410000 */
[----:B------:R-:W-:Y:S02]  /*4a70*/  ISETP.NE.AND.EX P5, PT, RZ, UR15, PT, P5 ;  /* 0x0000000fff007c0c */ /* 0x000fe4000bfa5350 */
[----:B------:R-:W-:Y:S02]  /*4a80*/  F2FP.BF16.F32.PACK_AB R190, R193, R190 ;  /* 0x000000bec1be723e */ /* 0x000fe400000010ff */
[C---:B------:R-:W-:Y:S02]  /*4a90*/  PRMT R193, R191.reuse, 0x7632, R193 ;  /* 0x00007632bfc17816 */ /* 0x040fe400000000c1 */
[----:B------:R-:W-:Y:S01]  /*4aa0*/  SHF.L.U32 R197, R191, 0x10, RZ ;  /* 0x00000010bfc57819 */ /* 0x000fe200000006ff */
[C---:B------:R-:W-:Y:S01]  /*4ab0*/  FMUL.FTZ R191, R192.reuse, R19 ;  /* 0x00000013c0bf7220 */ /* 0x040fe20000410000 */
[----:B------:R-:W-:Y:S02]  /*4ac0*/  SHF.L.U32 R193, R193, 0x10, RZ ;  /* 0x00000010c1c17819 */ /* 0x000fe400000006ff */
[----:B------:R-:W-:-:S03]  /*4ad0*/  SEL R187, R192, R187, P6 ;  /* 0x000000bbc0bb7207 */ /* 0x000fc60003000000 */
[----:B------:R-:W-:Y:S01]  /*4ae0*/  @P5 LEA R192, P6, R200, UR14, 0x5 ;  /* 0x0000000ec8c05c11 */ /* 0x000fe2000f8c28ff */
[----:B------:R-:W-:-:S03]  /*4af0*/  FFMA.FTZ R39, R191, R193, R39 ;  /* 0x000000c1bf277223 */ /* 0x000fc60000010027 */
[----:B------:R-:W-:Y:S01]  /*4b00*/  @P5 LEA.HI.X R193, R200, UR15, RZ, 0x5, P6 ;  /* 0x0000000fc8c15c11 */ /* 0x000fe2000b0f2cff */
[----:B------:R-:W-:Y:S01]  /*4b10*/  FFMA.FTZ R38, R196, R197, R38 ;  /* 0x000000c5c4267223 */ /* 0x000fe20000010026 */
[----:B----4-:R-:W-:-:S03]  /*4b20*/  FMUL.FTZ R196, R199, R196 ;  /* 0x000000c4c7c47220 */ /* 0x010fc60000410000 */
[----:B------:R-:W-:Y:S01]  /*4b30*/  @P5 STG.E.128 desc[UR4][R192.64], R180 ;  /* 0x000000b4c0005986 */ /* 0x000fe2000c101d04 */
[----:B------:R-:W-:-:S03]  /*4b40*/  FMUL.FTZ R191, R198, R191 ;  /* 0x000000bfc6bf7220 */ /* 0x000fc60000410000 */
[----:B------:R0:W-:Y:S02]  /*4b50*/  @P5 STG.E.128 desc[UR4][R192.64+0x10], R184 ;  /* 0x000010b8c0005986 */ /* 0x0001e4000c101d04 */
[----:B------:R-:W-:Y:S02]  /*4b60*/  F2FP.BF16.F32.PACK_AB R191, R191, R196 ;  /* 0x000000c4bfbf723e */ /* 0x000fe400000010ff */
[----:B0-----:R-:W-:-:S04]  /*4b70*/  LEA R192, P5, R200, UR16, 0x4 ;  /* 0x00000010c8c07c11 */ /* 0x001fc8000f8a20ff */
[----:B------:R-:W-:-:S05]  /*4b80*/  LEA.HI.X R193, R200, UR17, RZ, 0x4, P5 ;  /* 0x00000011c8c17c11 */ /* 0x000fca000a8f24ff */
[----:B------:R4:W-:Y:S01]  /*4b90*/  STG.E.128 desc[UR4][R192.64], R188 ;  /* 0x000000bcc0007986 */ /* 0x0009e2000c101d04 */
[----:B------:R-:W-:-:S07]  /*4ba0*/  IADD3 R200, R200, 0x20, RZ ;  /* 0x00000020c8c87810 */ /* 0x000fce0007ffe0ff */
.L_x_5795:
[----:B------:R-:W-:Y:S05]  /*4bb0*/  BSYNC B1 ;  /* 0x0000000000017941 */ /* 0x000fea0003800000 */
.L_x_5794:
[----:B------:R-:W-:Y:S04]  /*4bc0*/  BSSY B1, `(.L_x_5796) ;  /* 0x000006c000017945 */ /* 0x000fe80003800000 */
[----:B------:R-:W-:Y:S05]  /*4bd0*/  @!P3 BRA `(.L_x_5797) ;  /* 0x0000000400a8b947 */ /* 0x000fea0003800000 */
[----:B0-2-4-:R-:W0:Y:S01]  /*4be0*/  LDC.64 R188, c[0x0][0x220] ;  /* 0x00008800ffbc7b82 */ /* 0x015e220000000a00 */
        /* <DEDUP_REMOVED lines=105> */
.L_x_5797:
[----:B------:R-:W-:Y:S05]  /*5280*/  BSYNC B1 ;  /* 0x0000000000017941 */ /* 0x000fea0003800000 */
.L_x_5796:
[----:B0-2-4-:R-:W2:Y:S01]  /*5290*/  LDL R188, [R1+0x4c] ;  /* 0x00004c0001bc7983 */ /* 0x015ea20000100800 */
[----:B------:R-:W-:Y:S01]  /*52a0*/  BSSY B1, `(.L_x_5798) ;  /* 0x000006e000017945 */ /* 0x000fe20003800000 */
[----:B--2---:R-:W-:-:S13]  /*52b0*/  ISETP.NE.AND P5, PT, R188, RZ, PT ;  /* 0x000000ffbc00720c */ /* 0x004fda0003fa5270 */
[----:B------:R-:W-:Y:S05]  /*52c0*/  @!P5 BRA `(.L_x_5799) ;  /* 0x0000000400acd947 */ /* 0x000fea0003800000 */
[----:B------:R-:W0:Y:S01]  /*52d0*/  LDC.64 R188, c[0x0][0x220] ;  /* 0x00008800ffbc7b82 */ /* 0x000e220000000a00 */
[----:B------:R-:W2:Y:S04]  /*52e0*/  LDL R193, [R1+0x30] ;  /* 0x0000300001c17983 */ /* 0x000ea80000100800 */
[----:B---3--:R-:W3:Y:S04]  /*52f0*/  LDL R215, [R1+0x6c] ;  /* 0x00006c0001d77983 */ /* 0x008ee80000100800 */
[----:B------:R-:W4:Y:S01]  /*5300*/  LDL R204, [R1+0x68] ;  /* 0x0000680001cc7983 */ /* 0x000f220000100800 */
[----:B------:R-:W-:-:S03]  /*5310*/  P2R R197, PR, RZ, 0x1 ;  /* 0x00000001ffc57803 */ /* 0x000fc60000000000 */
[----:B------:R-:W4:Y:S04]  /*5320*/  LDL R199, [R1+0x64] ;  /* 0x0000640001c77983 */ /* 0x000f280000100800 */
[----:B------:R-:W4:Y:S01]  /*5330*/  LDL R198, [R1+0x60] ;  /* 0x0000600001c67983 */ /* 0x000f220000100800 */
[----:B0-----:R-:W-:-:S06]  /*5340*/  IMAD.WIDE.U32 R188, R200, 0x10, R188 ;  /* 0x00000010c8bc7825 */ /* 0x001fcc00078e00bc */
[----:B------:R-:W3:Y:S01]  /*5350*/  LDG.E.128 R188, desc[UR4][R188.64] ;  /* 0x00000004bcbc7981 */ /* 0x000ee2000c1e1d00 */
        /* <DEDUP_REMOVED lines=19> */
[----:B------:R-:W-:Y:S01]  /*5490*/  SHF.L.U32 R188, R196, 0x10, RZ ;  /* 0x00000010c4bc7819 */ /* 0x000fe200000006ff */
[----:B------:R-:W-:Y:S01]  /*54a0*/  FMUL.FTZ R192, R215, R192 ;  /* 0x000000c0d7c07220 */ /* 0x000fe20000410000 */
[----:B------:R-:W-:Y:S01]  /*54b0*/  PRMT R196, R189, 0x7632, R196 ;  /* 0x00007632bdc47816 */ /* 0x000fe200000000c4 */
[----:B------:R-:W2:Y:S02]  /*54c0*/  LDL R215, [R1+0x5c] ;  /* 0x00005c0001d77983 */ /* 0x000ea40000100800 */
[----:B------:R-:W-:Y:S01]  /*54d0*/  FFMA.FTZ R25, R193, R188, R25 ;  /* 0x000000bcc1197223 */ /* 0x000fe20000010019 */
[----:B----4-:R-:W-:Y:S01]  /*54e0*/  FMUL.FTZ R193, R204, R193 ;  /* 0x000000c1ccc17220 */ /* 0x010fe20000410000 */
[--C-:B------:R-:W-:Y:S01]  /*54f0*/  FFMA.FTZ R188, R17, R194, R195.reuse ;  /* 0x000000c211bc7223 */ /* 0x100fe200000100c3 */
[----:B------:R-:W-:Y:S01]  /*5500*/  SHF.L.U32 R189, R189, 0x10, RZ ;  /* 0x00000010bdbd7819 */ /* 0x000fe200000006ff */
        /* <DEDUP_REMOVED lines=14> */
[----:B------:R-:W-:Y:S01]  /*55f0*/  SHF.L.U32 R189, R196, 0x10, RZ ;  /* 0x00000010c4bd7819 */ /* 0x000fe200000006ff */
[----:B------:R-:W-:Y:S02]  /*5600*/  FMUL.FTZ R193, R199, R193 ;  /* 0x000000c1c7c17220 */ /* 0x000fe40000410000 */
[----:B------:R-:W4:Y:S02]  /*5610*/  LDL R199, [R1+0x54] ;  /* 0x0000540001c77983 */ /* 0x000f240000100800 */
[----:B------:R-:W-:Y:S01]  /*5620*/  FFMA.FTZ R27, R188, R189, R27 ;  /* 0x000000bdbc1b7223 */ /* 0x000fe2000001001b */
[----:B------:R-:W-:-:S02]  /*5630*/  FMUL.FTZ R188, R198, R188 ;  /* 0x000000bcc6bc7220 */ /* 0x000fc40000410000 */
[----:B------:R-:W4:Y:S03]  /*5640*/  LDL R198, [R1+0x50] ;  /* 0x0000500001c67983 */ /* 0x000f260000100800 */
[----:B------:R-:W-:Y:S01]  /*5650*/  F2FP.BF16.F32.PACK_AB R193, R188, R193 ;  /* 0x000000c1bcc1723e */ /* 0x000fe200000010ff */
[----:B------:R-:W-:-:S04]  /*5660*/  FFMA.FTZ R188, R15, R194, R195 ;  /* 0x000000c20fbc7223 */ /* 0x000fc800000100c3 */
[----:B------:R-:W-:-:S04]  /*5670*/  FADD.FTZ R188, R233, -R188 ;  /* 0x800000bce9bc7221 */ /* 0x000fc80000010000 */
[----:B------:R-:W-:-:S04]  /*5680*/  FMUL.FTZ R188, R18, R188 ;  /* 0x000000bc12bc7220 */ /* 0x000fc80000410000 */
[----:B------:R-:W-:-:S04]  /*5690*/  @P5 FADD.FTZ R188, R176, R188 ;  /* 0x000000bcb0bc5221 */ /* 0x000fc80000010000 */
[C---:B------:R-:W-:Y:S01]  /*56a0*/  FMUL.FTZ R196, R188.reuse, R19 ;  /* 0x00000013bcc47220 */ /* 0x040fe20000410000 */
[----:B------:R-:W-:Y:S02]  /*56b0*/  SEL R184, R188, R184, P6 ;  /* 0x000000b8bcb87207 */ /* 0x000fe40003000000 */
[----:B------:R-:W-:Y:S01]  /*56c0*/  SHF.L.U32 R188, R190, 0x10, RZ ;  /* 0x00000010bebc7819 */ /* 0x000fe200000006ff */
[----:B------:R-:W-:-:S04]  /*56d0*/  FFMA.FTZ R189, R230, R194, R195 ;  /* 0x000000c2e6bd7223 */ /* 0x000fc800000100c3 */
[----:B------:R-:W-:Y:S01]  /*56e0*/  FFMA.FTZ R20, R196, R188, R20 ;  /* 0x000000bcc4147223 */ /* 0x000fe20000010014 */
[-CC-:B------:R-:W-:Y:S01]  /*56f0*/  FFMA.FTZ R188, R232, R194.reuse, R195.reuse ;  /* 0x000000c2e8bc7223 */ /* 0x180fe200000100c3 */
[----:B------:R-:W-:Y:S01]  /*5700*/  FFMA.FTZ R194, R227, R194, R195 ;  /* 0x000000c2e3c27223 */ /* 0x000fe200000100c3 */
[----:B------:R-:W-:Y:S02]  /*5710*/  FADD.FTZ R189, R229, -R189 ;  /* 0x800000bde5bd7221 */ /* 0x000fe40000010000 */
[----:B------:R-:W-:Y:S01]  /*5720*/  FADD.FTZ R195, R231, -R188 ;  /* 0x800000bce7c37221 */ /* 0x000fe20000010000 */
[----:B------:R-:W-:Y:S01]  /*5730*/  FADD.FTZ R188, R226, -R194 ;  /* 0x800000c2e2bc7221 */ /* 0x000fe20000010000 */
[C---:B------:R-:W-:Y:S02]  /*5740*/  FMUL.FTZ R194, R18.reuse, R189 ;  /* 0x000000bd12c27220 */ /* 0x040fe40000410000 */
[C---:B------:R-:W-:Y:S01]  /*5750*/  FMUL.FTZ R195, R18.reuse, R195 ;  /* 0x000000c312c37220 */ /* 0x040fe20000410000 */
[----:B------:R-:W-:Y:S01]  /*5760*/  FMUL.FTZ R18, R18, R188 ;  /* 0x000000bc12127220 */ /* 0x000fe20000410000 */
[----:B------:R-:W-:-:S02]  /*5770*/  @P5 FADD.FTZ R194, R178, R194 ;  /* 0x000000c2b2c25221 */ /* 0x000fc40000010000 */
[----:B------:R-:W-:Y:S01]  /*5780*/  @P5 FADD.FTZ R195, R177, R195 ;  /* 0x000000c3b1c35221 */ /* 0x000fe20000010000 */
[----:B------:R-:W-:Y:S01]  /*5790*/  @P5 FADD.FTZ R18, R179, R18 ;  /* 0x00000012b3125221 */ /* 0x000fe20000010000 */
[----:B------:R-:W-:-:S04]  /*57a0*/  ISETP.NE.U32.AND P5, PT, RZ, UR14, PT ;  /* 0x0000000eff007c0c */ /* 0x000fc8000bfa5070 */
[----:B------:R-:W-:Y:S02]  /*57b0*/  ISETP.NE.AND.EX P5, PT, RZ, UR15, PT, P5 ;  /* 0x0000000fff007c0c */ /* 0x000fe4000bfa5350 */
[----:B------:R-:W-:Y:S02]  /*57c0*/  SEL R185, R195, R185, P6 ;  /* 0x000000b9c3b97207 */ /* 0x000fe40003000000 */
[----:B------:R-:W-:Y:S02]  /*57d0*/  SEL R186, R194, R186, P6 ;  /* 0x000000bac2ba7207 */ /* 0x000fe40003000000 */
[----:B------:R-:W-:-:S07]  /*57e0*/  SEL R187, R18, R187, P6 ;  /* 0x000000bb12bb7207 */ /* 0x000fce0003000000 */
[----:B------:R-:W-:-:S04]  /*57f0*/  @P5 LEA R188, P0, R200, UR14, 0x5 ;  /* 0x0000000ec8bc5c11 */ /* 0x000fc8000f8028ff */
[----:B------:R-:W-:-:S05]  /*5800*/  @P5 LEA.HI.X R189, R200, UR15, RZ, 0x5, P0 ;  /* 0x0000000fc8bd5c11 */ /* 0x000fca00080f2cff */
[----:B------:R-:W-:Y:S04]  /*5810*/  @P5 STG.E.128 desc[UR4][R188.64], R180 ;  /* 0x000000b4bc005986 */ /* 0x000fe8000c101d04 */
[----:B------:R0:W-:Y:S01]  /*5820*/  @P5 STG.E.128 desc[UR4][R188.64+0x10], R184 ;  /* 0x000010b8bc005986 */ /* 0x0001e2000c101d04 */
[-C--:B------:R-:W-:Y:S01]  /*5830*/  FMUL.FTZ R195, R195, R19.reuse ;  /* 0x00000013c3c37220 */ /* 0x080fe20000410000 */
[----:B------:R-:W-:Y:S01]  /*5840*/  FMUL.FTZ R18, R18, R19 ;  /* 0x0000001312127220 */ /* 0x000fe20000410000 */
[----:B0-----:R-:W-:-:S04]  /*5850*/  PRMT R188, R190, 0x7632, R188 ;  /* 0x00007632bebc7816 */ /* 0x001fc800000000bc */
[----:B------:R-:W-:Y:S01]  /*5860*/  SHF.L.U32 R188, R188, 0x10, RZ ;  /* 0x00000010bcbc7819 */ /* 0x000fe200000006ff */
[----:B------:R-:W-:Y:S01]  /*5870*/  FMUL.FTZ R190, R194, R19 ;  /* 0x00000013c2be7220 */ /* 0x000fe20000410000 */
[----:B------:R-:W-:-:S03]  /*5880*/  SHF.L.U32 R19, R191, 0x10, RZ ;  /* 0x00000010bf137819 */ /* 0x000fc600000006ff */
[----:B------:R-:W-:Y:S02]  /*5890*/  FFMA.FTZ R21, R195, R188, R21 ;  /* 0x000000bcc3157223 */ /* 0x000fe40000010015 */
[----:B------:R-:W-:Y:S01]  /*58a0*/  FFMA.FTZ R22, R190, R19, R22 ;  /* 0x00000013be167223 */ /* 0x000fe20000010016 */
[----:B------:R-:W-:-:S04]  /*58b0*/  LEA R188, P5, R200, UR16, 0x4 ;  /* 0x00000010c8bc7c11 */ /* 0x000fc8000f8a20ff */
[----:B------:R-:W-:Y:S02]  /*58c0*/  LEA.HI.X R189, R200, UR17, RZ, 0x4, P5 ;  /* 0x00000011c8bd7c11 */ /* 0x000fe4000a8f24ff */
[----:B------:R-:W-:-:S04]  /*58d0*/  PRMT R191, R191, 0x7632, R191 ;  /* 0x00007632bfbf7816 */ /* 0x000fc800000000bf */
[----:B------:R-:W-:Y:S02]  /*58e0*/  SHF.L.U32 R191, R191, 0x10, RZ ;  /* 0x00000010bfbf7819 */ /* 0x000fe400000006ff */
[----:B------:R-:W-:-:S03]  /*58f0*/  ISETP.NE.AND P0, PT, R197, RZ, PT ;  /* 0x000000ffc500720c */ /* 0x000fc60003f05270 */
[----:B------:R-:W-:Y:S01]  /*5900*/  FFMA.FTZ R23, R18, R191, R23 ;  /* 0x000000bf12177223 */ /* 0x000fe20000010017 */
[----:B--2---:R-:W-:Y:S01]  /*5910*/  FMUL.FTZ R196, R215, R196 ;  /* 0x000000c4d7c47220 */ /* 0x004fe20000410000 */
[----:B---3--:R-:W-:-:S05]  /*5920*/  FMUL.FTZ R195, R204, R195 ;  /* 0x000000c3ccc37220 */ /* 0x008fca0000410000 */
[----:B------:R-:W-:Y:S01]  /*5930*/  F2FP.BF16.F32.PACK_AB R194, R195, R196 ;  /* 0x000000c4c3c2723e */ /* 0x000fe200000010ff */
[----:B----4-:R-:W-:Y:S01]  /*5940*/  FMUL.FTZ R195, R199, R190 ;  /* 0x000000bec7c37220 */ /* 0x010fe20000410000 */
[----:B------:R-:W-:-:S05]  /*5950*/  FMUL.FTZ R19, R198, R18 ;  /* 0x00000012c6137220 */ /* 0x000fca0000410000 */
[----:B------:R-:W-:-:S05]  /*5960*/  F2FP.BF16.F32.PACK_AB R195, R19, R195 ;  /* 0x000000c313c3723e */ /* 0x000fca00000010ff */
[----:B------:R0:W-:Y:S02]  /*5970*/  STG.E.128 desc[UR4][R188.64], R192 ;  /* 0x000000c0bc007986 */ /* 0x0001e4000c101d04 */
.L_x_5799:
[----:B------:R-:W-:Y:S05]  /*5980*/  BSYNC B1 ;  /* 0x0000000000017941 */ /* 0x000fea0003800000 */
.L_x_5798:
[----:B-----5:R-:W2:Y:S02]  /*5990*/  LDC.64 R18, c[0x0][0x210] ;  /* 0x00008400ff127b82 */ /* 0x020ea40000000a00 */
[----:B--2---:R-:W-:-:S04]  /*59a0*/  LEA R2, R18, R2, 0x2 ;  /* 0x0000000212027211 */ /* 0x004fc800078e10ff */
[----:B------:R-:W-:-:S13]  /*59b0*/  ISETP.GE.AND P5, PT, R2, R19, PT ;  /* 0x000000130200720c */ /* 0x000fda0003fa6270 */
[----:B------:R-:W-:Y:S05]  /*59c0*/  @!P5 BRA `(.L_x_5800) ;  /* 0xffffffb800ccd947 */ /* 0x000fea000383ffff */
.L_x_5778:
[----:B------:R-:W-:Y:S05]  /*59d0*/  BSYNC B0 ;  /* 0x0000000000007941 */ /* 0x000fea0003800000 */
.L_x_5777:
[----:B-----5:R-:W2:Y:S01]  /*59e0*/  LDL.LU R18, [R1+0x44] ;  /* 0x0000440001127983 */ /* 0x020ea20000300800 */
[----:B------:R-:W-:-:S03]  /*59f0*/  MOV R2, 0x400 ;  /* 0x0000040000027802 */ /* 0x000fc60000000f00 */
[----:B0-----:R-:W4:Y:S01]  /*5a00*/  LDL.LU R189, [R1+0x40] ;  /* 0x0000400001bd7983 */ /* 0x001f220000300800 */
[----:B------:R-:W0:Y:S01]  /*5a10*/  S2R R188, SR_TID.X ;  /* 0x0000000000bc7919 */ /* 0x000e220000002100 */
[----:B-1----:R-:W1:Y:S01]  /*5a20*/  S2R R3, SR_CgaCtaId ;  /* 0x0000000000037919 */ /* 0x002e620000008800 */
[----:B------:R-:W-:Y:S05]  /*5a30*/  WARPSYNC.ALL ;  /* 0x0000000000007948 */ /* 0x000fea0003800000 */
[----:B------:R-:W3:Y:S01]  /*5a40*/  S2R R141, SR_CTAID.X ;  /* 0x00000000008d7919 */ /* 0x000ee20000002500 */
[----:B------:R-:W-:Y:S01]  /*5a50*/  ULDC UR6, c[0x0][0x218] ;  /* 0x0000860000067ab9 */ /* 0x000fe20000000800 */
[----:B------:R-:W-:Y:S01]  /*5a60*/  ULDC.64 UR18, c[0x0][0x2d0] ;  /* 0x0000b40000127ab9 */ /* 0x000fe20000000a00 */
[----:B------:R-:W-:Y:S01]  /*5a70*/  ULDC.64 UR20, c[0x0][0x2f0] ;  /* 0x0000bc0000147ab9 */ /* 0x000fe20000000a00 */
[----:B0-----:R-:W-:-:S02]  /*5a80*/  SHF.R.U32.HI R0, RZ, 0x5, R188 ;  /* 0x00000005ff007819 */ /* 0x001fc400000116bc */
[----:B-1----:R-:W-:Y:S01]  /*5a90*/  LEA R3, R3, R2, 0x18 ;  /* 0x0000000203037211 */ /* 0x002fe200078ec0ff */
[----:B------:R-:W-:Y:S02]  /*5aa0*/  BSSY B0, `(.L_x_5801) ;  /* 0x00000c7000007945 */ /* 0x000fe40003800000 */
[----:B--2---:R-:W-:-:S05]  /*5ab0*/  IMAD R0, R0, 0xa0, R18 ;  /* 0x000000a000007824 */ /* 0x004fca00078e0212 */
[----:B------:R-:W-:-:S05]  /*5ac0*/  LEA R140, R0, R3, 0x5 ;  /* 0x00000003008c7211 */ /* 0x000fca00078e28ff */
        /* <DEDUP_REMOVED lines=14> */
[----:B------:R-:W0:Y:S04]  /*5bb0*/  LDS R80, [R0+0x200] ;  /* 0x0002000000507984 */ /* 0x000e280000000800 */
        /* <DEDUP_REMOVED lines=51> */
[----:B------:R-:W2:Y:S04]  /*5ef0*/  LDS R94, [R0+0x200] ;  /* 0x00020000005e7984 */ /* 0x000ea80000000800 */
[----:B------:R-:W-:Y:S04]  /*5f00*/  LDS R121, [R0+0x1600] ;  /* 0x0016000000797984 */ /* 0x000fe80000000800 */
        /* <DEDUP_REMOVED lines=48> */
[----:B------:R-:W2:Y:S04]  /*6210*/  LDS R56, [R0] ;  /* 0x0000000000387984 */ /* 0x000ea80000000800 */
[----:B------:R-:W2:Y:S04]  /*6220*/  LDS R52, [R0+0x200] ;  /* 0x0002000000347984 */ /* 0x000ea80000000800 */
        /* <DEDUP_REMOVED lines=8> */
[----:B------:R1:W2:Y:S04]  /*62b0*/  LDS R26, [R0+0x3e00] ;  /* 0x003e0000001a7984 */ /* 0x0002a80000000800 */
[----:B------:R2:W2:Y:S01]  /*62c0*/  LDS R30, [R0+0x4000] ;  /* 0x00400000001e7984 */ /* 0x0004a20000000800 */
[----:B---3--:R-:W-:-:S02]  /*62d0*/  IMAD R32, R141, UR6, RZ ;  /* 0x000000068d207c24 */ /* 0x008fc4000f8e02ff */
[----:B0-----:R-:W-:Y:S01]  /*62e0*/  FADD.FTZ R80, RZ, R80 ;  /* 0x00000050ff507221 */ /* 0x001fe20000010000 */
[----:B----4-:R-:W-:Y:S01]  /*62f0*/  IADD3 R29, R189, 0x7f, -R188 ;  /* 0x0000007fbd1d7810 */ /* 0x010fe20007ffe8bc */
[----:B------:R-:W-:Y:S01]  /*6300*/  FADD.FTZ R88, RZ, R88 ;  /* 0x00000058ff587221 */ /* 0x000fe20000010000 */
[----:B-1----:R-:W-:Y:S01]  /*6310*/  FADD.FTZ R72, RZ, R72 ;  /* 0x00000048ff487221 */ /* 0x002fe20000010000 */
[----:B------:R-:W-:Y:S01]  /*6320*/  IADD3 R32, P0, R32, R188, RZ ;  /* 0x000000bc20207210 */ /* 0x000fe20007f1e0ff */
[----:B------:R-:W-:Y:S01]  /*6330*/  FADD.FTZ R80, R80, R81 ;  /* 0x0000005150507221 */ /* 0x000fe20000010000 */
[----:B------:R-:W-:Y:S01]  /*6340*/  LOP3.LUT P4, RZ, R29, 0xffffff80, RZ, 0xc0, !PT ;  /* 0xffffff801dff7812 */ /* 0x000fe2000788c0ff */
[----:B--2---:R-:W-:Y:S01]  /*6350*/  FADD.FTZ R92, RZ, R92 ;  /* 0x0000005cff5c7221 */ /* 0x004fe20000010000 */
[----:B------:R-:W-:Y:S01]  /*6360*/  IADD3.X R81, RZ, RZ, RZ, P0, !PT ;  /* 0x000000ffff517210 */ /* 0x000fe200007fe4ff */
[----:B------:R-:W-:Y:S01]  /*6370*/  FADD.FTZ R94, RZ, R94 ;  /* 0x0000005eff5e7221 */ /* 0x000fe20000010000 */
[----:B------:R-:W-:Y:S01]  /*6380*/  FADD.FTZ R96, RZ, R96 ;  /* 0x00000060ff607221 */ /* 0x000fe20000010000 */
[----:B------:R-:W-:Y:S01]  /*6390*/  FADD.FTZ R56, RZ, R56 ;  /* 0x00000038ff387221 */ /* 0x000fe20000010000 */
[C---:B------:R-:W-:Y:S01]  /*63a0*/  SHF.L.U64.HI R81, R32.reuse, 0x2, R81 ;  /* 0x0000000220517819 */ /* 0x040fe20000010251 */
[----:B------:R-:W-:Y:S01]  /*63b0*/  ULDC.64 UR6, c[0x0][0x2d8] ;  /* 0x0000b60000067ab9 */ /* 0x000fe20000000a00 */
[----:B------:R-:W-:Y:S01]  /*63c0*/  SHF.L.U32 R32, R32, 0x2, RZ ;  /* 0x0000000220207819 */ /* 0x000fe200000006ff */
[----:B------:R-:W-:Y:S01]  /*63d0*/  FADD.FTZ R85, R88, R85 ;  /* 0x0000005558557221 */ /* 0x000fe20000010000 */
[----:B------:R-:W-:Y:S01]  /*63e0*/  FADD.FTZ R72, R72, R83 ;  /* 0x0000005348487221 */ /* 0x000fe20000010000 */
[----:B------:R-:W-:Y:S01]  /*63f0*/  FADD.FTZ R92, R92, R129 ;  /* 0x000000815c5c7221 */ /* 0x000fe20000010000 */
[----:B------:R-:W-:Y:S01]  /*6400*/  FADD.FTZ R94, R94, R121 ;  /* 0x000000795e5e7221 */ /* 0x000fe20000010000 */
[----:B------:R-:W-:Y:S01]  /*6410*/  FADD.FTZ R96, R96, R113 ;  /* 0x0000007160607221 */ /* 0x000fe20000010000 */
[----:B------:R-:W-:Y:S01]  /*6420*/  FADD.FTZ R52, RZ, R52 ;  /* 0x00000034ff347221 */ /* 0x000fe20000010000 */
[----:B------:R-:W-:Y:S01]  /*6430*/  FADD.FTZ R48, RZ, R48 ;  /* 0x00000030ff307221 */ /* 0x000fe20000010000 */
        /* <DEDUP_REMOVED lines=45> */
.L_x_5802:
[----:B------:R-:W-:Y:S05]  /*6710*/  BSYNC B0 ;  /* 0x0000000000007941 */ /* 0x000fea0003800000 */
.L_x_5801:
        /* <DEDUP_REMOVED lines=18> */
.L_x_5804:
[----:B------:R-:W-:Y:S05]  /*6840*/  BSYNC B0 ;  /* 0x0000000000007941 */ /* 0x000fea0003800000 */
.L_x_5803:
        /* <DEDUP_REMOVED lines=18> */
.L_x_5806:
[----:B------:R-:W-:Y:S05]  /*6970*/  BSYNC B0 ;  /* 0x0000000000007941 */ /* 0x000fea0003800000 */
.L_x_5805:
        /* <DEDUP_REMOVED lines=19> */
[----:B------:R-:W-:Y:S01]  /*6ab0*/  FADD.FTZ R76, RZ, R76 ;  /* 0x0000004cff4c7221 */ /* 0x000fe20000010000 */
[C---:B------:R-:W-:Y:S01]  /*6ac0*/  ISETP.GE.U32.AND P2, PT, R29.reuse, 0x300, PT ;  /* 0x000003001d00780c */ /* 0x040fe20003f46070 */
[----:B------:R-:W2:Y:S01]  /*6ad0*/  LDS R24, [R0+0x2600] ;  /* 0x0026000000187984 */ /* 0x000ea20000000800 */
[C---:B------:R-:W-:Y:S01]  /*6ae0*/  ISETP.GE.U32.AND P3, PT, R29.reuse, 0x380, PT ;  /* 0x000003801d00780c */ /* 0x040fe20003f66070 */
[----:B------:R-:W-:Y:S01]  /*6af0*/  FADD.FTZ R71, R76, R71 ;  /* 0x000000474c477221 */ /* 0x000fe20000010000 */
[C---:B------:R-:W-:Y:S01]  /*6b00*/  ISETP.GE.U32.AND P4, PT, R29.reuse, 0x400, PT ;  /* 0x000004001d00780c */ /* 0x040fe20003f86070 */
[----:B------:R-:W3:Y:S01]  /*6b10*/  LDS R14, [R0+0x800] ;  /* 0x00080000000e7984 */ /* 0x000ee20000000800 */
[----:B------:R-:W-:Y:S01]  /*6b20*/  ISETP.GE.U32.AND P5, PT, R29, 0x480, PT ;  /* 0x000004801d00780c */ /* 0x000fe20003fa6070 */
[----:B------:R-:W-:Y:S01]  /*6b30*/  FADD.FTZ R82, R73, R82 ;  /* 0x0000005249527221 */ /* 0x000fe20000010000 */
[----:B------:R-:W-:Y:S01]  /*6b40*/  ISETP.GE.U32.AND P6, PT, R29, 0x500, PT ;  /* 0x000005001d00780c */ /* 0x000fe20003fc6070 */
[----:B------:R-:W4:Y:S01]  /*6b50*/  LDS R25, [R0+0x1a00] ;  /* 0x001a000000197984 */ /* 0x000f220000000800 */
[----:B------:R-:W-:Y:S01]  /*6b60*/  FADD.FTZ R64, R71, R64 ;  /* 0x0000004047407221 */ /* 0x000fe20000010000 */
[----:B------:R-:W-:Y:S01]  /*6b70*/  FADD.FTZ R74, RZ, R74 ;  /* 0x0000004aff4a7221 */ /* 0x000fe20000010000 */
[----:B------:R-:W-:Y:S01]  /*6b80*/  FADD.FTZ R97, RZ, R97 ;  /* 0x00000061ff617221 */ /* 0x000fe20000010000 */
[----:B------:R-:W5:Y:S01]  /*6b90*/  LDS R16, [R0+0xa00] ;  /* 0x000a000000107984 */ /* 0x000f620000000800 */
[----:B------:R-:W-:Y:S01]  /*6ba0*/  FADD.FTZ R98, RZ, R98 ;  /* 0x00000062ff627221 */ /* 0x000fe20000010000 */
[----:B------:R-:W-:Y:S01]  /*6bb0*/  FADD.FTZ R99, RZ, R99 ;  /* 0x00000063ff637221 */ /* 0x000fe20000010000 */
[----:B------:R-:W-:Y:S01]  /*6bc0*/  FADD.FTZ R100, RZ, R100 ;  /* 0x00000064ff647221 */ /* 0x000fe20000010000 */
[----:B------:R-:W5:Y:S01]  /*6bd0*/  LDS R18, [R0+0xc00] ;  /* 0x000c000000127984 */ /* 0x000f620000000800 */
[----:B------:R-:W-:Y:S01]  /*6be0*/  FADD.FTZ R101, RZ, R101 ;  /* 0x00000065ff657221 */ /* 0x000fe20000010000 */
        /* <DEDUP_REMOVED lines=32> */
[----:B------:R-:W-:Y:S01]  /*6df0*/  BSSY B0, `(.L_x_5807) ;  /* 0x000003a000007945 */ /* 0x000fe20003800000 */
[----:B------:R-:W-:Y:S01]  /*6e00*/  FADD.FTZ R67, R67, R60 ;  /* 0x0000003c43437221 */ /* 0x000fe20000010000 */
[----:B------:R-:W4:Y:S01]  /*6e10*/  LDS R37, [R0+0x2e00] ;  /* 0x002e000000257984 */ /* 0x000f220000000800 */
[----:B-----5:R-:W-:Y:S01]  /*6e20*/  FADD.FTZ R16, RZ, R16 ;  /* 0x00000010ff107221 */ /* 0x020fe20000010000 */
[----:B------:R-:W-:Y:S01]  /*6e30*/  FADD.FTZ R19, R66, R19 ;  /* 0x0000001342137221 */ /* 0x000fe20000010000 */
[----:B------:R-:W-:Y:S01]  /*6e40*/  FADD.FTZ R17, R64, R17 ;  /* 0x0000001140117221 */ /* 0x000fe20000010000 */
[----:B------:R-:W5:Y:S01]  /*6e50*/  LDS R73, [R0+0x4e00] ;  /* 0x004e000000497984 */ /* 0x000f620000000800 */
[----:B------:R-:W-:Y:S01]  /*6e60*/  FADD.FTZ R18, RZ, R18 ;  /* 0x00000012ff127221 */ /* 0x000fe20000010000 */
        /* <DEDUP_REMOVED lines=12> */
[----:B------:R-:W-:-:S02]  /*6f30*/  FADD.FTZ R9, R9, R2 ;  /* 0x0000000209097221 */ /* 0x000fc40000010000 */
        /* <DEDUP_REMOVED lines=37> */
.L_x_5808:
[----:B------:R-:W-:Y:S05]  /*7190*/  BSYNC B0 ;  /* 0x0000000000007941 */ /* 0x000fea0003800000 */
.L_x_5807:
        /* <DEDUP_REMOVED lines=18> */
.L_x_5810:
[----:B------:R-:W-:Y:S05]  /*72c0*/  BSYNC B0 ;  /* 0x0000000000007941 */ /* 0x000fea0003800000 */
.L_x_5809:
        /* <DEDUP_REMOVED lines=18> */
.L_x_5812:
[----:B------:R-:W-:Y:S05]  /*73f0*/  BSYNC B0 ;  /* 0x0000000000007941 */ /* 0x000fea0003800000 */
.L_x_5811:
        /* <DEDUP_REMOVED lines=18> */
.L_x_5814:
[----:B------:R-:W-:Y:S05]  /*7520*/  BSYNC B0 ;  /* 0x0000000000007941 */ /* 0x000fea0003800000 */
.L_x_5813:
        /* <DEDUP_REMOVED lines=18> */
.L_x_5816:
[----:B------:R-:W-:Y:S05]  /*7650*/  BSYNC B0 ;  /* 0x0000000000007941 */ /* 0x000fea0003800000 */
.L_x_5815:
        /* <DEDUP_REMOVED lines=18> */
.L_x_5818:
[----:B------:R-:W-:Y:S05]  /*7780*/  BSYNC B0 ;  /* 0x0000000000007941 */ /* 0x000fea0003800000 */
.L_x_5817:
        /* <DEDUP_REMOVED lines=11> */
.L_x_5789:
[----:B0-----:R-:W-:Y:S01]  /*7840*/  HFMA2.MMA R190, -RZ, RZ, 0, 5.9604644775390625e-08 ;  /* 0x00000001ffbe7435 */ /* 0x001fe200000001ff */
[----:B------:R-:W-:Y:S01]  /*7850*/  BSSY B1, `(.L_x_5819) ;  /* 0x0000007000017945 */ /* 0x000fe20003800000 */
[----:B------:R-:W-:Y:S02]  /*7860*/  MOV R191, R216 ;  /* 0x000000d800bf7202 */ /* 0x000fe40000000f00 */
[----:B------:R-:W-:Y:S02]  /*7870*/  MOV R189, 0x1f ;  /* 0x0000001f00bd7802 */ /* 0x000fe40000000f00 */
[----:B------:R-:W-:-:S07]  /*7880*/  MOV R188, 0xffffffff ;  /* 0xffffffff00bc7802 */ /* 0x000fce0000000f00 */
[----:B-1---5:R-:W-:Y:S05]  /*7890*/  WARPSYNC.COLLECTIVE R188, `(.L_x_5820) ;  /* 0x00000000bc087348 */ /* 0x022fea0003c00000 */
[----:B------:R0:W2:Y:S02]  /*78a0*/  SHFL.BFLY P5, R192, R191, R190, R189 ;  /* 0x0c0000bebfc07389 */ /* 0x0000a400000a00bd */
[----:B012--5:R-:W-:Y:S01]  /*78b0*/  ENDCOLLECTIVE ;  /* 0x000000000000791b */ /* 0x027fe20003800000 */
.L_x_5820:
[----:B------:R-:W-:Y:S05]  /*78c0*/  BSYNC B1 ;  /* 0x0000000000017941 */ /* 0x000fea0003800000 */
.L_x_5819:
        /* <DEDUP_REMOVED lines=8> */
.L_x_5821:
[----:B------:R-:W-:Y:S01]  /*7950*/  HFMA2.MMA R190, -RZ, RZ, 0, 1.1920928955078125e-07 ;  /* 0x00000002ffbe7435 */ /* 0x000fe200000001ff */
[----:B------:R-:W-:Y:S01]  /*7960*/  MOV R191, R216 ;  /* 0x000000d800bf7202 */ /* 0x000fe20000000f00 */
[----:B------:R-:W-:-:S09]  /*7970*/  FADD.FTZ R215, R192, R215 ;  /* 0x000000d7c0d77221 */ /* 0x000fd20000010000 */
[----:B------:R-:W-:Y:S05]  /*7980*/  WARPSYNC.COLLECTIVE R188, `(.L_x_5822) ;  /* 0x00000000bc087348 */ /* 0x000fea0003c00000 */
[----:B------:R0:W1:Y:S02]  /*7990*/  SHFL.BFLY P5, R192, R191, R190, R189 ;  /* 0x0c0000bebfc07389 */ /* 0x00006400000a00bd */
[----:B01----:R-:W-:Y:S01]  /*79a0*/  ENDCOLLECTIVE ;  /* 0x000000000000791b */ /* 0x003fe20003800000 */
.L_x_5822:
[----:B------:R-:W-:Y:S01]  /*79b0*/  MOV R191, R215 ;  /* 0x000000d700bf7202 */ /* 0x000fe20000000f00 */
[----:B------:R-:W-:-:S07]  /*79c0*/  FADD.FTZ R216, R216, R192 ;  /* 0x000000c0d8d87221 */ /* 0x000fce0000010000 */
[----:B------:R-:W-:Y:S05]  /*79d0*/  WARPSYNC.COLLECTIVE R188, `(.L_x_5823) ;  /* 0x00000000bc087348 */ /* 0x000fea0003c00000 */
[----:B------:R0:W1:Y:S02]  /*79e0*/  SHFL.BFLY P5, R192, R191, R190, R189 ;  /* 0x0c0000bebfc07389 */ /* 0x00006400000a00bd */
[----:B01----:R-:W-:Y:S01]  /*79f0*/  ENDCOLLECTIVE ;  /* 0x000000000000791b */ /* 0x003fe20003800000 */
.L_x_5823:
[----:B------:R-:W-:Y:S01]  /*7a00*/  HFMA2.MMA R190, -RZ, RZ, 0, 2.384185791015625e-07 ;  /* 0x00000004ffbe7435 */ /* 0x000fe200000001ff */
[----:B------:R-:W-:Y:S01]  /*7a10*/  MOV R191, R216 ;  /* 0x000000d800bf7202 */ /* 0x000fe20000000f00 */
[----:B------:R-:W-:-:S09]  /*7a20*/  FADD.FTZ R215, R215, R192 ;  /* 0x000000c0d7d77221 */ /* 0x000fd20000010000 */
[----:B------:R-:W-:Y:S05]  /*7a30*/  WARPSYNC.COLLECTIVE R188, `(.L_x_5824) ;  /* 0x00000000bc087348 */ /* 0x000fea0003c00000 */
[----:B------:R0:W1:Y:S02]  /*7a40*/  SHFL.BFLY P5, R192, R191, R190, R189 ;  /* 0x0c0000bebfc07389 */ /* 0x00006400000a00bd */
[----:B01----:R-:W-:Y:S01]  /*7a50*/  ENDCOLLECTIVE ;  /* 0x000000000000791b */ /* 0x003fe20003800000 */
.L_x_5824:
[----:B------:R-:W-:Y:S01]  /*7a60*/  MOV R191, R215 ;  /* 0x000000d700bf7202 */ /* 0x000fe20000000f00 */
[----:B------:R-:W-:-:S07]  /*7a70*/  FADD.FTZ R216, R216, R192 ;  /* 0x000000c0d8d87221 */ /* 0x000fce0000010000 */
[----:B------:R-:W-:Y:S05]  /*7a80*/  WARPSYNC.COLLECTIVE R188, `(.L_x_5825) ;  /* 0x00000000bc087348 */ /* 0x000fea0003c00000 */
[----:B------:R0:W1:Y:S02]  /*7a90*/  SHFL.BFLY P5, R192, R191, R190, R189 ;  /* 0x0c0000bebfc07389 */ /* 0x00006400000a00bd */
[----:B01----:R-:W-:Y:S01]  /*7aa0*/  ENDCOLLECTIVE ;  /* 0x000000000000791b */ /* 0x003fe20003800000 */
.L_x_5825:
[----:B------:R-:W-:Y:S01]  /*7ab0*/  HFMA2.MMA R190, -RZ, RZ, 0, 4.76837158203125e-07 ;  /* 0x00000008ffbe7435 */ /* 0x000fe200000001ff */
[----:B------:R-:W-:Y:S01]  /*7ac0*/  MOV R191, R216 ;  /* 0x000000d800bf7202 */ /* 0x000fe20000000f00 */
[----:B------:R-:W-:-:S09]  /*7ad0*/  FADD.FTZ R215, R215, R192 ;  /* 0x000000c0d7d77221 */ /* 0x000fd20000010000 */
[----:B------:R-:W-:Y:S05]  /*7ae0*/  WARPSYNC.COLLECTIVE R188, `(.L_x_5826) ;  /* 0x00000000bc087348 */ /* 0x000fea0003c00000 */
[----:B------:R0:W1:Y:S02]  /*7af0*/  SHFL.BFLY P5, R192, R191, R190, R189 ;  /* 0x0c0000bebfc07389 */ /* 0x00006400000a00bd */
[----:B01----:R-:W-:Y:S01]  /*7b00*/  ENDCOLLECTIVE ;  /* 0x000000000000791b */ /* 0x003fe20003800000 */
.L_x_5826:
[----:B------:R-:W-:Y:S01]  /*7b10*/  MOV R191, R215 ;  /* 0x000000d700bf7202 */ /* 0x000fe20000000f00 */
[----:B------:R-:W-:-:S07]  /*7b20*/  FADD.FTZ R216, R216, R192 ;  /* 0x000000c0d8d87221 */ /* 0x000fce0000010000 */
[----:B------:R-:W-:Y:S05]  /*7b30*/  WARPSYNC.COLLECTIVE R188, `(.L_x_5827) ;  /* 0x00000000bc087348 */ /* 0x000fea0003c00000 */
[----:B------:R0:W1:Y:S02]  /*7b40*/  SHFL.BFLY P5, R192, R191, R190, R189 ;  /* 0x0c0000bebfc07389 */ /* 0x00006400000a00bd */
[----:B01----:R-:W-:Y:S01]  /*7b50*/  ENDCOLLECTIVE ;  /* 0x000000000000791b */ /* 0x003fe20003800000 */
.L_x_5827:
[----:B------:R-:W-:Y:S01]  /*7b60*/  HFMA2.MMA R190, -RZ, RZ, 0, 9.5367431640625e-07 ;  /* 0x00000010ffbe7435 */ /* 0x000fe200000001ff */
[----:B------:R-:W-:Y:S01]  /*7b70*/  MOV R191, R216 ;  /* 0x000000d800bf7202 */ /* 0x000fe20000000f00 */
[----:B------:R-:W-:-:S09]  /*7b80*/  FADD.FTZ R215, R215, R192 ;  /* 0x000000c0d7d77221 */ /* 0x000fd20000010000 */
[----:B------:R-:W-:Y:S05]  /*7b90*/  WARPSYNC.COLLECTIVE R188, `(.L_x_5828) ;  /* 0x00000000bc087348 */ /* 0x000fea0003c00000 */
[----:B------:R0:W1:Y:S02]  /*7ba0*/  SHFL.BFLY P5, R192, R191, R190, R189 ;  /* 0x0c0000bebfc07389 */ /* 0x00006400000a00bd */
[----:B01----:R-:W-:Y:S01]  /*7bb0*/  ENDCOLLECTIVE ;  /* 0x000000000000791b */ /* 0x003fe20003800000 */
.L_x_5828:
[----:B------:R-:W-:Y:S02]  /*7bc0*/  MOV R191, R215 ;  /* 0x000000d700bf7202 */ /* 0x000fe40000000f00 */
[----:B------:R-:W-:-:S07]  /*7bd0*/  MOV R193, R192 ;  /* 0x000000c000c17202 */ /* 0x000fce0000000f00 */
[----:B------:R-:W-:Y:S05]  /*7be0*/  WARPSYNC.COLLECTIVE R188, `(.L_x_5829) ;  /* 0x00000000bc087348 */ /* 0x000fea0003c00000 */
[----:B------:R0:W1:Y:S02]  /*7bf0*/  SHFL.BFLY P5, R192, R191, R190, R189 ;  /* 0x0c0000bebfc07389 */ /* 0x00006400000a00bd */
[----:B01----:R-:W-:Y:S01]  /*7c00*/  ENDCOLLECTIVE ;  /* 0x000000000000791b */ /* 0x003fe20003800000 */
.L_x_5829:
[----:B------:R-:W-:Y:S01]  /*7c10*/  MOV R188, R192 ;  /* 0x000000c000bc7202 */ /* 0x000fe20000000f00 */
[----:B------:R-:W-:Y:S06]  /*7c20*/  BRA `(.L_x_5830) ;  /* 0xffffffb800807947 */ /* 0x000fec000383ffff */
.L_x_5831:
        /* <DEDUP_REMOVED lines=13> */
.L_x_16926:


//--------------------- .text._ZN10layer_norm13ln_bwd_kernelINS_13Kernel_traitsI13__nv_bfloat16S2_fS2_fjLj1280ELj1ELj4ELj1ELj16ENS_18Kernel_traits_baseILj1280ES2_S2_fS2_fjLj128EEEEELb0ELb1ELb0ELb1EEEvNS_9BwdParamsE --------------------------
	.section	.text._ZN10layer_norm13ln_bwd_kernelINS_13Kernel_traitsI13__nv_bfloat16S2_fS2_fjLj1280ELj1ELj4ELj1ELj16ENS_18Kernel_traits_baseILj1280ES2_S2_fS2_fjLj128EEEEELb0ELb1ELb0ELb1EEEvNS_9BwdParamsE,"ax",@progbits
	.align	128
        .global         _ZN10layer_norm13ln_bwd_kernelINS_13Kernel_traitsI13__nv_bfloat16S2_fS2_fjLj1280ELj1ELj4ELj1ELj16ENS_18Kernel_traits_baseILj1280ES2_S2_fS2_fjLj128EEEEELb0ELb1ELb0ELb1EEEvNS_9BwdParamsE
        .type           _ZN10layer_norm13ln_bwd_kernelINS_13Kernel_traitsI13__nv_bfloat16S2_fS2_fjLj1280ELj1ELj4ELj1ELj16ENS_18Kernel_traits_baseILj1280ES2_S2_fS2_fjLj128EEEEELb0ELb1ELb0ELb1EEEvNS_9BwdParamsE,@function
        .size           _ZN10layer_norm13ln_bwd_kernelINS_13Kernel_traitsI13__nv_bfloat16S2_fS2_fjLj1280ELj1ELj4ELj1ELj16ENS_18Kernel_traits_baseILj1280ES2_S2_fS2_fjLj128EEEEELb0ELb1ELb0ELb1EEEvNS_9BwdParamsE,(.L_x_16927 - _ZN10layer_norm13ln_bwd_kernelINS_13Kernel_traitsI13__nv_bfloat16S2_fS2_fjLj1280ELj1ELj4ELj1ELj16ENS_18Kernel_traits_baseILj1280ES2_S2_fS2_fjLj128EEEEELb0ELb1ELb0ELb1EEEvNS_9BwdParamsE)
        .other          _ZN10layer_norm13ln_bwd_kernelINS_13Kernel_traitsI13__nv_bfloat16S2_fS2_fjLj1280ELj1ELj4ELj1ELj16ENS_18Kernel_traits_baseILj1280ES2_S2_fS2_fjLj128EEEEELb0ELb1ELb0ELb1EEEvNS_9BwdParamsE,@"STO_CUDA_ENTRY STV_DEFAULT"
_ZN10layer_norm13ln_bwd_kernelINS_13Kernel_traitsI13__nv_bfloat16S2_fS2_fjLj1280ELj1ELj4ELj1ELj16ENS_18Kernel_traits_baseILj1280ES2_S2_fS2_fjLj128EEEEELb0ELb1ELb0ELb1EEEvNS_9BwdParamsE:
.text._ZN10layer_norm13ln_bwd_kernelINS_13Kernel_traitsI13__nv_bfloat16S2_fS2_fjLj1280ELj1ELj4ELj1ELj16ENS_18Kernel_traits_baseILj1280ES2_S2_fS2_fjLj128EEEEELb0ELb1ELb0ELb1EEEvNS_9BwdParamsE:
        /* <DEDUP_REMOVED lines=76> */
.L_x_5833:
        /* <DEDUP_REMOVED lines=20> */
[----:B------:R-:W-:Y:S01]  /*0600*/  ULDC.U8 UR6, c[0x0][0x2a0] ;  /* 0x0000a80000067ab9 */ /* 0x000fe20000000000 */
[----:B------:R-:W-:Y:S01]  /*0610*/  HFMA2.MMA R252, -RZ, RZ, 0, 0 ;  /* 0x00000000fffc7435 */ /* 0x000fe200000001ff */
[----:B------:R-:W-:Y:S01]  /*0620*/  BSSY B1, `(.L_x_5835) ;  /* 0x0000515000017945 */ /* 0x000fe20003800000 */
[----:B------:R-:W-:Y:S01]  /*0630*/  HFMA2.MMA R249, -RZ, RZ, 0, 0 ;  /* 0x00000000fff97435 */ /* 0x000fe200000001ff */
[----:B------:R-:W-:Y:S01]  /*0640*/  ISETP.NE.AND.EX P0, PT, RZ, UR7, PT, P0 ;  /* 0x00000007ff007c0c */ /* 0x000fe2000bf05300 */
[----:B------:R-:W-:Y:S01]  /*0650*/  HFMA2.MMA R241, -RZ, RZ, 0, 0 ;  /* 0x00000000fff17435 */ /* 0x000fe200000001ff */
[----:B------:R-:W-:Y:S01]  /*0660*/  MOV R251, RZ ;  /* 0x000000ff00fb7202 */ /* 0x000fe20000000f00 */
[----:B------:R-:W-:Y:S01]  /*0670*/  HFMA2.MMA R235, -RZ, RZ, 0, 0 ;  /* 0x00000000ffeb7435 */ /* 0x000fe200000001ff */
[----:B------:R-:W-:Y:S01]  /*0680*/  CS2R R246, SRZ ;  /* 0x0000000000f67805 */ /* 0x000fe2000001ff00 */
[----:B------:R-:W-:Y:S01]  /*0690*/  HFMA2.MMA R225, -RZ, RZ, 0, 0 ;  /* 0x00000000ffe17435 */ /* 0x000fe200000001ff */
[----:B------:R-:W-:Y:S01]  /*06a0*/  MOV R245, RZ ;  /* 0x000000ff00f57202 */ /* 0x000fe20000000f00 */
[----:B------:R-:W-:Y:S01]  /*06b0*/  HFMA2.MMA R198, -RZ, RZ, 0, 0 ;  /* 0x00000000ffc67435 */ /* 0x000fe200000001ff */
[----:B------:R-:W-:Y:S01]  /*06c0*/  CS2R R242, SRZ ;  /* 0x0000000000f27805 */ /* 0x000fe2000001ff00 */
[----:B------:R-:W-:Y:S01]  /*06d0*/  HFMA2.MMA R185, -RZ, RZ, 0, 0 ;  /* 0x00000000ffb97435 */ /* 0x000fe200000001ff */
[----:B------:R-:W-:-:S02]  /*06e0*/  MOV R239, RZ ;  /* 0x000000ff00ef7202 */ /* 0x000fc40000000f00 */
[----:B------:R-:W-:Y:S02]  /*06f0*/  CS2R R236, SRZ ;  /* 0x0000000000ec7805 */ /* 0x000fe4000001ff00 */
[----:B------:R-:W-:Y:S02]  /*0700*/  MOV R228, RZ ;  /* 0x000000ff00e47202 */ /* 0x000fe40000000f00 */
        /* <DEDUP_REMOVED lines=16> */
[----:B0-----:R-:W-:Y:S02]  /*0810*/  CS2R R20, SRZ ;  /* 0x0000000000147805 */ /* 0x001fe4000001ff00 */
        /* <DEDUP_REMOVED lines=9> */
[----:B------:R-:W-:Y:S02]  /*08b0*/  ISETP.NE.AND P4, PT, RZ, UR6, PT ;  /* 0x00000006ff007c0c */ /* 0x000fe4000bf85270 */
[----:B--2---:R-:W-:-:S02]  /*08c0*/  SHF.L.U32 R3, R24, 0x10, RZ ;  /* 0x0000001018037819 */ /* 0x004fc400000006ff */
[C---:B------:R-:W-:Y:S02]  /*08d0*/  SHF.L.U32 R2, R25.reuse, 0x10, RZ ;  /* 0x0000001019027819 */ /* 0x040fe400000006ff */
[----:B------:R-:W-:Y:S01]  /*08e0*/  PRMT R48, R24, 0x7632, R48 ;  /* 0x0000763218307816 */ /* 0x000fe20000000030 */
[----:B------:R0:W-:Y:S01]  /*08f0*/  STL [R1+0x198], R3 ;  /* 0x0001980301007387 */ /* 0x0001e20000100800 */
[----:B------:R-:W-:Y:S02]  /*0900*/  PRMT R49, R25, 0x7632, R49 ;  /* 0x0000763219317816 */ /* 0x000fe40000000031 */
[----:B------:R-:W-:Y:S02]  /*0910*/  CS2R R24, SRZ ;  /* 0x0000000000187805 */ /* 0x000fe4000001ff00 */
[----:B------:R-:W-:Y:S01]  /*0920*/  PRMT R50, R26, 0x7632, R50 ;  /* 0x000076321a327816 */ /* 0x000fe20000000032 */
[----:B------:R1:W-:Y:S01]  /*0930*/  STL [R1+0x190], R2 ;  /* 0x0001900201007387 */ /* 0x0003e20000100800 */
[----:B------:R-:W-:-:S02]  /*0940*/  SHF.L.U32 R76, R48, 0x10, RZ ;  /* 0x00000010304c7819 */ /* 0x000fc400000006ff */
[----:B------:R-:W-:Y:S02]  /*0950*/  SHF.L.U32 R48, R49, 0x10, RZ ;  /* 0x0000001031307819 */ /* 0x000fe400000006ff */
[C---:B------:R-:W-:Y:S02]  /*0960*/  PRMT R51, R27.reuse, 0x7632, R51 ;  /* 0x000076321b337816 */ /* 0x040fe40000000033 */
[----:B0-----:R-:W-:Y:S02]  /*0970*/  SHF.L.U32 R3, R26, 0x10, RZ ;  /* 0x000000101a037819 */ /* 0x001fe400000006ff */
[----:B------:R-:W-:Y:S02]  /*0980*/  SHF.L.U32 R49, R50, 0x10, RZ ;  /* 0x0000001032317819 */ /* 0x000fe400000006ff */
[----:B-1----:R-:W-:Y:S01]  /*0990*/  SHF.L.U32 R2, R27, 0x10, RZ ;  /* 0x000000101b027819 */ /* 0x002fe200000006ff */
[----:B------:R0:W-:Y:S01]  /*09a0*/  STL [R1+0x188], R3 ;  /* 0x0001880301007387 */ /* 0x0001e20000100800 */
[----:B---3--:R-:W-:-:S02]  /*09b0*/  PRMT R52, R32, 0x7632, R52 ;  /* 0x0000763220347816 */ /* 0x008fc40000000034 */
[----:B------:R-:W-:Y:S02]  /*09c0*/  CS2R R26, SRZ ;  /* 0x00000000001a7805 */ /* 0x000fe4000001ff00 */
[----:B------:R-:W-:Y:S01]  /*09d0*/  PRMT R53, R33, 0x7632, R53 ;  /* 0x0000763221357816 */ /* 0x000fe20000000035 */
[----:B------:R1:W-:Y:S01]  /*09e0*/  STL [R1+0x180], R2 ;  /* 0x0001800201007387 */ /* 0x0003e20000100800 */
[----:B------:R-:W-:Y:S02]  /*09f0*/  SHF.L.U32 R50, R51, 0x10, RZ ;  /* 0x0000001033327819 */ /* 0x000fe400000006ff */
[----:B------:R-:W-:Y:S02]  /*0a00*/  PRMT R54, R34, 0x7632, R54 ;  /* 0x0000763222367816 */ /* 0x000fe40000000036 */
[----:B------:R-:W-:Y:S02]  /*0a10*/  PRMT R55, R35, 0x7632, R55 ;  /* 0x0000763223377816 */ /* 0x000fe40000000037 */
[----:B0-----:R-:W-:-:S02]  /*0a20*/  SHF.L.U32 R3, R32, 0x10, RZ ;  /* 0x0000001020037819 */ /* 0x001fc400000006ff */
[----:B----4-:R-:W-:Y:S02]  /*0a30*/  PRMT R56, R36, 0x7632, R56 ;  /* 0x0000763224387816 */ /* 0x010fe40000000038 */
[----:B-1----:R-:W-:Y:S01]  /*0a40*/  SHF.L.U32 R2, R33, 0x10, RZ ;  /* 0x0000001021027819 */ /* 0x002fe200000006ff */
[----:B------:R0:W-:Y:S01]  /*0a50*/  STL [R1+0x178], R3 ;  /* 0x0001780301007387 */ /* 0x0001e20000100800 */
[----:B-----5:R-:W-:Y:S02]  /*0a60*/  PRMT R57, R29, 0x7632, R57 ;  /* 0x000076321d397816 */ /* 0x020fe40000000039 */
        /* <DEDUP_REMOVED lines=18> */
[C---:B------:R-:W-:Y:S02]  /*0b90*/  PRMT R36, R37.reuse, 0x7632, R36 ;  /* 0x0000763225247816 */ /* 0x040fe40000000024 */
[----:B-1----:R-:W-:Y:S01]  /*0ba0*/  SHF.L.U32 R2, R37, 0x10, RZ ;  /* 0x0000001025027819 */ /* 0x002fe200000006ff */
[----:B------:R0:W-:Y:S01]  /*0bb0*/  STL [R1+0x158], R3 ;  /* 0x0001580301007387 */ /* 0x0001e20000100800 */
[----:B------:R-:W-:Y:S02]  /*0bc0*/  PRMT R37, R38, 0x7632, R37 ;  /* 0x0000763226257816 */ /* 0x000fe40000000025 */
[----:B------:R-:W-:Y:S01]  /*0bd0*/  SHF.L.U32 R36, R36, 0x10, RZ ;  /* 0x0000001024247819 */ /* 0x000fe200000006ff */
[----:B------:R1:W-:Y:S01]  /*0be0*/  STL [R1+0x150], R2 ;  /* 0x0001500201007387 */ /* 0x0003e20000100800 */
[----:B------:R-:W-:Y:S02]  /*0bf0*/  PRMT R68, R8, 0x7632, R68 ;  /* 0x0000763208447816 */ /* 0x000fe40000000044 */
[----:B------:R-:W-:-:S02]  /*0c00*/  PRMT R69, R9, 0x7632, R69 ;  /* 0x0000763209457816 */ /* 0x000fc40000000045 */
[----:B------:R-:W-:Y:S02]  /*0c10*/  PRMT R70, R10, 0x7632, R70 ;  /* 0x000076320a467816 */ /* 0x000fe40000000046 */
[----:B0-----:R-:W-:Y:S02]  /*0c20*/  SHF.L.U32 R3, R38, 0x10, RZ ;  /* 0x0000001026037819 */ /* 0x001fe400000006ff */
[C---:B------:R-:W-:Y:S02]  /*0c30*/  PRMT R38, R39.reuse, 0x7632, R38 ;  /* 0x0000763227267816 */ /* 0x040fe40000000026 */
[----:B-1----:R-:W-:Y:S01]  /*0c40*/  SHF.L.U32 R2, R39, 0x10, RZ ;  /* 0x0000001027027819 */ /* 0x002fe200000006ff */
[----:B------:R0:W-:Y:S01]  /*0c50*/  STL [R1+0x148], R3 ;  /* 0x0001480301007387 */ /* 0x0001e20000100800 */
[----:B------:R-:W-:Y:S02]  /*0c60*/  PRMT R39, R40, 0x7632, R39 ;  /* 0x0000763228277816 */ /* 0x000fe40000000027 */
[----:B------:R-:W-:Y:S01]  /*0c70*/  PRMT R71, R11, 0x7632, R71 ;  /* 0x000076320b477816 */ /* 0x000fe20000000047 */
[----:B------:R1:W-:Y:S01]  /*0c80*/  STL [R1+0x140], R2 ;  /* 0x0001400201007387 */ /* 0x0003e20000100800 */
[----:B------:R-:W-:-:S02]  /*0c90*/  PRMT R72, R4, 0x7632, R72 ;  /* 0x0000763204487816 */ /* 0x000fc40000000048 */
[----:B------:R-:W-:Y:S02]  /*0ca0*/  PRMT R73, R5, 0x7632, R73 ;  /* 0x0000763205497816 */ /* 0x000fe40000000049 */
[----:B------:R-:W-:Y:S02]  /*0cb0*/  PRMT R75, R7, 0x7632, R75 ;  /* 0x00007632074b7816 */ /* 0x000fe4000000004b */
[----:B0-----:R-:W-:Y:S02]  /*0cc0*/  SHF.L.U32 R3, R40, 0x10, RZ ;  /* 0x0000001028037819 */ /* 0x001fe400000006ff */
[C---:B------:R-:W-:Y:S02]  /*0cd0*/  PRMT R40, R41.reuse, 0x7632, R40 ;  /* 0x0000763229287816 */ /* 0x040fe40000000028 */
[----:B-1----:R-:W-:Y:S01]  /*0ce0*/  SHF.L.U32 R2, R41, 0x10, RZ ;  /* 0x0000001029027819 */ /* 0x002fe200000006ff */
[----:B------:R0:W-:Y:S01]  /*0cf0*/  STL [R1+0x138], R3 ;  /* 0x0001380301007387 */ /* 0x0001e20000100800 */
[----:B------:R-:W-:-:S02]  /*0d00*/  PRMT R41, R42, 0x7632, R41 ;  /* 0x000076322a297816 */ /* 0x000fc40000000029 */
[----:B------:R-:W-:Y:S01]  /*0d10*/  PRMT R74, R6, 0x7632, R74 ;  /* 0x00007632064a7816 */ /* 0x000fe2000000004a */
[----:B------:R1:W-:Y:S01]  /*0d20*/  STL [R1+0x130], R2 ;  /* 0x0001300201007387 */ /* 0x0003e20000100800 */
[----:B0-----:R-:W-:Y:S02]  /*0d30*/  SHF.L.U32 R3, R42, 0x10, RZ ;  /* 0x000000102a037819 */ /* 0x001fe400000006ff */
[C---:B------:R-:W-:Y:S02]  /*0d40*/  PRMT R42, R43.reuse, 0x7632, R42 ;  /* 0x000076322b2a7816 */ /* 0x040fe4000000002a */
[----:B-1----:R-:W-:Y:S01]  /*0d50*/  SHF.L.U32 R2, R43, 0x10, RZ ;  /* 0x000000102b027819 */ /* 0x002fe200000006ff */
[----:B------:R0:W-:Y:S01]  /*0d60*/  STL [R1+0x128], R3 ;  /* 0x0001280301007387 */ /* 0x0001e20000100800 */
[----:B------:R-:W-:-:S03]  /*0d70*/  PRMT R43, R44, 0x7632, R43 ;  /* 0x000076322c2b7816 */ /* 0x000fc6000000002b */
        /* <DEDUP_REMOVED lines=96> */
[----:B------:R-:W-:Y:S01]  /*1380*/  STL [R1+0x164], R50 ;  /* 0x0001643201007387 */ /* 0x000fe20000100800 */
[----:B0-----:R-:W-:Y:S02]  /*1390*/  SHF.L.U32 R48, R55, 0x10, RZ ;  /* 0x0000001037307819 */ /* 0x001fe400000006ff */
[----:B-1----:R-:W-:-:S03]  /*13a0*/  SHF.L.U32 R49, R56, 0x10, RZ ;  /* 0x0000001038317819 */ /* 0x002fc600000006ff */
[----:B------:R0:W-:Y:S04]  /*13b0*/  STL [R1+0x15c], R48 ;  /* 0x00015c3001007387 */ /* 0x0001e80000100800 */
[----:B------:R-:W-:Y:S04]  /*13c0*/  STL [R1+0x154], R49 ;  /* 0x0001543101007387 */ /* 0x000fe80000100800 */
[----:B------:R1:W-:Y:S01]  /*13d0*/  STL [R1+0x14c], R36 ;  /* 0x00014c2401007387 */ /* 0x0003e20000100800 */
[----:B0-----:R-:W-:Y:S02]  /*13e0*/  SHF.L.U32 R48, R37, 0x10, RZ ;  /* 0x0000001025307819 */ /* 0x001fe400000006ff */
[----:B------:R-:W-:-:S02]  /*13f0*/  SHF.L.U32 R37, R38, 0x10, RZ ;  /* 0x0000001026257819 */ /* 0x000fc400000006ff */
[----:B------:R-:W-:Y:S01]  /*1400*/  SHF.L.U32 R38, R40, 0x10, RZ ;  /* 0x0000001028267819 */ /* 0x000fe200000006ff */
[----:B------:R-:W-:Y:S01]  /*1410*/  STL [R1+0x144], R48 ;  /* 0x0001443001007387 */ /* 0x000fe20000100800 */
[----:B-1----:R-:W-:-:S03]  /*1420*/  SHF.L.U32 R36, R39, 0x10, RZ ;  /* 0x0000001027247819 */ /* 0x002fc600000006ff */
        /* <DEDUP_REMOVED lines=52> */
[----:B-1----:R-:W-:-:S05]  /*1770*/  SHF.L.U32 R36, R75, 0x10, RZ ;  /* 0x000000104b247819 */ /* 0x002fca00000006ff */
[----:B------:R2:W-:Y:S04]  /*1780*/  STL [R1+0x5c], R36 ;  /* 0x00005c2401007387 */ /* 0x0005e80000100800 */
[----:B------:R2:W-:Y:S02]  /*1790*/  STL [R1+0x64], R37 ;  /* 0x0000642501007387 */ /* 0x0005e40000100800 */
.L_x_5837:
[----:B0-----:R-:W0:Y:S01]  /*17a0*/  S2R R89, SR_TID.X ;  /* 0x0000000000597919 */ /* 0x001e220000002100 */
[----:B------:R-:W1:Y:S01]  /*17b0*/  @P0 LDC.64 R84, c[0x0][0x270] ;  /* 0x00009c00ff540b82 */ /* 0x000e620000000a00 */
[----:B------:R-:W-:Y:S01]  /*17c0*/  IMAD R87, R0, UR8, RZ ;  /* 0x0000000800577c24 */ /* 0x000fe2000f8e02ff */
[----:B------:R-:W-:-:S04]  /*17d0*/  SHF.R.S32.HI R86, RZ, 0x1f, R0 ;  /* 0x0000001fff567819 */ /* 0x000fc80000011400 */
[----:B------:R-:W-:Y:S02]  /*17e0*/  SHF.R.S32.HI R88, RZ, 0x1f, R87 ;  /* 0x0000001fff587819 */ /* 0x000fe40000011457 */
[----:B------:R-:W3:Y:S02]  /*17f0*/  LDC.64 R90, c[0x0][0x250] ;  /* 0x00009400ff5a7b82 */ /* 0x000ee40000000a00 */
[----:B------:R-:W-:-:S06]  /*1800*/  LEA.HI R88, R88, R87, RZ, 0x3 ;  /* 0x0000005758587211 */ /* 0x000fcc00078f18ff */
[----:B------:R-:W4:Y:S08]  /*1810*/  LDC.64 R124, c[0x0][0x238] ;  /* 0x00008e00ff7c7b82 */ /* 0x000f300000000a00 */
[----:B------:R-:W2:Y:S01]  /*1820*/  LDC.64 R140, c[0x0][0x2b8] ;  /* 0x0000ae00ff8c7b82 */ /* 0x000ea20000000a00 */
[----:B-1----:R-:W-:-:S04]  /*1830*/  @P0 LEA R84, P1, R0, R84, 0x1 ;  /* 0x0000005400540211 */ /* 0x002fc800078208ff */
[C---:B------:R-:W-:Y:S02]  /*1840*/  @P0 LEA.HI.X R85, R0.reuse, R85, R86, 0x1, P1 ;  /* 0x0000005500550211 */ /* 0x040fe400008f0c56 */
[----:B0-----:R-:W-:Y:S01]  /*1850*/  LOP3.LUT R208, R89, 0x1f, RZ, 0xc0, !PT ;  /* 0x0000001f59d07812 */ /* 0x001fe200078ec0ff */
[----:B---3--:R-:W-:Y:S01]  /*1860*/  IMAD.WIDE R86, R0, 0x4, R90 ;  /* 0x0000000400567825 */ /* 0x008fe200078e025a */
[----:B------:R-:W0:Y:S01]  /*1870*/  LDC.64 R178, c[0x0][0x2c8] ;  /* 0x0000b200ffb27b82 */ /* 0x000e220000000a00 */
[----:B------:R-:W3:Y:S01]  /*1880*/  @P0 LDG.E.U16 R204, desc[UR4][R84.64] ;  /* 0x0000000454cc0981 */ /* 0x000ee2000c1e1500 */
[----:B------:R-:W-:-:S03]  /*1890*/  LEA.HI.SX32 R208, R88, R208, 0x1d ;  /* 0x000000d058d07211 */ /* 0x000fc600078feaff */
[----:B------:R-:W3:Y:S01]  /*18a0*/  LDG.E R209, desc[UR4][R86.64] ;  /* 0x0000000456d17981 */ /* 0x000ee2000c1e1900 */
[C---:B------:R-:W-:Y:S02]  /*18b0*/  IADD3 R191, R208.reuse, 0x40, RZ ;  /* 0x00000040d0bf7810 */ /* 0x040fe40007ffe0ff */
[C---:B------:R-:W-:Y:S01]  /*18c0*/  IADD3 R199, R208.reuse, 0x20, RZ ;  /* 0x00000020d0c77810 */ /* 0x040fe20007ffe0ff */
[----:B------:R-:W1:Y:S01]  /*18d0*/  LDC.64 R176, c[0x0][0x258] ;  /* 0x00009600ffb07b82 */ /* 0x000e620000000a00 */
[C---:B------:R-:W-:Y:S02]  /*18e0*/  IADD3 R184, R208.reuse, 0x60, RZ ;  /* 0x00000060d0b87810 */ /* 0x040fe40007ffe0ff */
[C---:B------:R-:W-:Y:S01]  /*18f0*/  IADD3 R175, R208.reuse, 0x80, RZ ;  /* 0x00000080d0af7810 */ /* 0x040fe20007ffe0ff */
[----:B----4-:R-:W-:-:S04]  /*1900*/  IMAD.WIDE.U32 R92, R208, 0x20, R124 ;  /* 0x00000020d05c7825 */ /* 0x010fc800078e007c */
[--C-:B------:R-:W-:Y:S01]  /*1910*/  IMAD.WIDE.U32 R108, R191, 0x20, R124.reuse ;  /* 0x00000020bf6c7825 */ /* 0x100fe200078e007c */
[----:B------:R-:W4:Y:S03]  /*1920*/  LDG.E.128 R84, desc[UR4][R92.64] ;  /* 0x000000045c547981 */ /* 0x000f26000c1e1d00 */
[--C-:B------:R-:W-:Y:S01]  /*1930*/  IMAD.WIDE.U32 R100, R199, 0x20, R124.reuse ;  /* 0x00000020c7647825 */ /* 0x100fe200078e007c */
[----:B------:R-:W4:Y:S03]  /*1940*/  LDG.E.128 R104, desc[UR4][R108.64] ;  /* 0x000000046c687981 */ /* 0x000f26000c1e1d00 */
[--C-:B------:R-:W-:Y:S01]  /*1950*/  IMAD.WIDE.U32 R116, R184, 0x20, R124.reuse ;  /* 0x00000020b8747825 */ /* 0x100fe200078e007c */
[----:B0-----:R-:W-:Y:S01]  /*1960*/  ISETP.NE.U32.AND P1, PT, R178, RZ, PT ;  /* 0x000000ffb200720c */ /* 0x001fe20003f25070 */
[----:B------:R-:W4:Y:S02]  /*1970*/  LDG.E.128 R96, desc[UR4][R100.64] ;  /* 0x0000000464607981 */ /* 0x000f24000c1e1d00 */
[----:B------:R-:W-:-:S02]  /*1980*/  IMAD.WIDE.U32 R124, R175, 0x20, R124 ;  /* 0x00000020af7c7825 */ /* 0x000fc400078e007c */
[----:B------:R-:W4:Y:S02]  /*1990*/  LDG.E.128 R92, desc[UR4][R92.64+0x10] ;  /* 0x000010045c5c7981 */ /* 0x000f24000c1e1d00 */
[--C-:B--2---:R-:W-:Y:S02]  /*19a0*/  IMAD.WIDE.U32 R132, R191, 0x10, R140.reuse ;  /* 0x00000010bf847825 */ /* 0x104fe400078e008c */
[----:B------:R-:W2:Y:S02]  /*19b0*/  LDG.E.128 R108, desc[UR4][R108.64+0x10] ;  /* 0x000010046c6c7981 */ /* 0x000ea4000c1e1d00 */
[--C-:B------:R-:W-:Y:S02]  /*19c0*/  IMAD.WIDE.U32 R136, R184, 0x10, R140.reuse ;  /* 0x00000010b8887825 */ /* 0x100fe400078e008c */
[----:B------:R-:W2:Y:S04]  /*19d0*/  LDG.E.128 R112, desc[UR4][R116.64] ;  /* 0x0000000474707981 */ /* 0x000ea8000c1e1d00 */
[----:B------:R-:W2:Y:S04]  /*19e0*/  LDG.E.128 R120, desc[UR4][R124.64] ;  /* 0x000000047c787981 */ /* 0x000ea8000c1e1d00 */
[----:B------:R-:W4:Y:S04]  /*19f0*/  LDG.E.128 R132, desc[UR4][R132.64] ;  /* 0x0000000484847981 */ /* 0x000f28000c1e1d00 */
[----:B------:R-:W2:Y:S04]  /*1a00*/  LDG.E.128 R136, desc[UR4][R136.64] ;  /* 0x0000000488887981 */ /* 0x000ea8000c1e1d00 */
[----:B------:R-:W2:Y:S01]  /*1a10*/  LDG.E.128 R124, desc[UR4][R124.64+0x10] ;  /* 0x000010047c7c7981 */ /* 0x000ea2000c1e1d00 */
[----:B------:R-:W-:Y:S01]  /*1a20*/  ISETP.NE.AND.EX P1, PT, R179, RZ, PT, P1 ;  /* 0x000000ffb300720c */ /* 0x000fe20003f25310 */
[----:B------:R-:W-:-:S02]  /*1a30*/  IMAD.WIDE.U32 R88, R208, 0x10, R140 ;  /* 0x00000010d0587825 */ /* 0x000fc400078e008c */
[----:B------:R-:W2:Y:S02]  /*1a40*/  LDG.E.128 R100, desc[UR4][R100.64+0x10] ;  /* 0x0000100464647981 */ /* 0x000ea4000c1e1d00 */
[----:B-1----:R-:W-:Y:S02]  /*1a50*/  IMAD.WIDE R176, R0, 0x4, R176 ;  /* 0x0000000400b07825 */ /* 0x002fe400078e02b0 */
[----:B------:R-:W2:Y:S04]  /*1a60*/  LDG.E.128 R88, desc[UR4][R88.64] ;  /* 0x0000000458587981 */ /* 0x000ea8000c1e1d00 */
[----:B------:R0:W2:Y:S02]  /*1a70*/  LDG.E R177, desc[UR4][R176.64] ;  /* 0x00000004b0b17981 */ /* 0x0000a4000c1e1900 */
[----:B------:R-:W1:Y:S01]  /*1a80*/  @P1 LDC.64 R180, c[0x0][0x2c8] ;  /* 0x0000b200ffb41b82 */ /* 0x000e620000000a00 */
[----:B---3--:R-:W-:-:S07]  /*1a90*/  FSEL R209, R209, RZ, !P4 ;  /* 0x000000ffd1d17208 */ /* 0x008fce0006000000 */
[----:B------:R-:W3:Y:S01]  /*1aa0*/  @P1 LDC.64 R182, c[0x0][0x2c8] ;  /* 0x0000b200ffb61b82 */ /* 0x000ee20000000a00 */
[----:B------:R-:W-:Y:S01]  /*1ab0*/  IMAD.WIDE.U32 R128, R199, 0x10, R140 ;  /* 0x00000010c7807825 */ /* 0x000fe200078e008c */
[----:B------:R-:W2:Y:S06]  /*1ac0*/  LDG.E.128 R116, desc[UR4][R116.64+0x10] ;  /* 0x0000100474747981 */ /* 0x000eac000c1e1d00 */
[----:B------:R-:W2:Y:S01]  /*1ad0*/  @P1 LDC.64 R206, c[0x0][0x2c8] ;  /* 0x0000b200ffce1b82 */ /* 0x000ea20000000a00 */
[----:B-1----:R-:W-:Y:S01]  /*1ae0*/  @P1 IMAD.WIDE.U32 R180, R208, 0x20, R180 ;  /* 0x00000020d0b41825 */ /* 0x002fe200078e00b4 */
[----:B----4-:R-:W-:-:S04]  /*1af0*/  PRMT R217, R134, 0x7632, R217 ;  /* 0x0000763286d97816 */ /* 0x010fc800000000d9 */
[----:B------:R-:W5:Y:S04]  /*1b00*/  @P1 LDG.E.128 R36, desc[UR4][R180.64] ;  /* 0x00000004b4241981 */ /* 0x000f68000c1e1d00 */
[----:B------:R3:W5:Y:S01]  /*1b10*/  @P1 LDG.E.128 R40, desc[UR4][R180.64+0x10] ;  /* 0x00001004b4281981 */ /* 0x000762000c1e1d00 */
[C---:B------:R-:W-:Y:S01]  /*1b20*/  FADD.FTZ R223, -R209.reuse, R94 ;  /* 0x0000005ed1df7221 */ /* 0x040fe20000010100 */
[C---:B------:R-:W-:Y:S01]  /*1b30*/  FADD.FTZ R94, -R209.reuse, R104 ;  /* 0x00000068d15e7221 */ /* 0x040fe20000010100 */
[----:B------:R-:W-:Y:S02]  /*1b40*/  SHF.L.U32 R216, R134, 0x10, RZ ;  /* 0x0000001086d87819 */ /* 0x000fe400000006ff */
[----:B0-----:R-:W-:Y:S01]  /*1b50*/  MOV R176, 0x3f800000 ;  /* 0x3f80000000b07802 */ /* 0x001fe20000000f00 */
[C---:B------:R-:W-:Y:S01]  /*1b60*/  FADD.FTZ R210, -R209.reuse, R84 ;  /* 0x00000054d1d27221 */ /* 0x040fe20000010100 */
[----:B------:R-:W-:Y:S01]  /*1b70*/  FADD.FTZ R211, -R209, R85 ;  /* 0x00000055d1d37221 */ /* 0x000fe20000010100 */
[----:B------:R-:W-:-:S04]  /*1b80*/  IMAD.WIDE.U32 R140, R175, 0x10, R140 ;  /* 0x00000010af8c7825 */ /* 0x000fc800078e008c */
[----:B------:R-:W-:Y:S01]  /*1b90*/  FADD.FTZ R87, -R209, R87 ;  /* 0x00000057d1577221 */ /* 0x000fe20000010100 */
[----:B------:R-:W4:Y:S01]  /*1ba0*/  LDG.E.128 R128, desc[UR4][R128.64] ;  /* 0x0000000480807981 */ /* 0x000f22000c1e1d00 */
[----:B---3--:R-:W-:-:S04]  /*1bb0*/  @P1 IMAD.WIDE.U32 R180, R199, 0x20, R182 ;  /* 0x00000020c7b41825 */ /* 0x008fc800078e00b6 */
[----:B--2---:R-:W-:Y:S01]  /*1bc0*/  FADD.FTZ R104, -R209, R114 ;  /* 0x00000072d1687221 */ /* 0x004fe20000010100 */
[----:B------:R-:W2:Y:S01]  /*1bd0*/  LDL R134, [R1+0x188] ;  /* 0x0001880001867983 */ /* 0x000ea20000100800 */
[----:B------:R-:W-:-:S04]  /*1be0*/  @P1 IMAD.WIDE.U32 R182, R191, 0x20, R206 ;  /* 0x00000020bfb61825 */ /* 0x000fc800078e00ce */
[--C-:B------:R-:W-:Y:S01]  /*1bf0*/  FADD.FTZ R114, -R209, R124.reuse ;  /* 0x0000007cd1727221 */ /* 0x100fe20000010100 */
[----:B------:R-:W-:Y:S01]  /*1c00*/  @P0 SHF.L.U32 R176, R204, 0x10, RZ ;  /* 0x00000010ccb00819 */ /* 0x000fe200000006ff */
[----:B------:R-:W3:Y:S04]  /*1c10*/  LDG.E.128 R140, desc[UR4][R140.64] ;  /* 0x000000048c8c7981 */ /* 0x000ee8000c1e1d00 */
[----:B------:R-:W5:Y:S04]  /*1c20*/  @P1 LDG.E.128 R52, desc[UR4][R182.64] ;  /* 0x00000004b6341981 */ /* 0x000f68000c1e1d00 */
[----:B------:R0:W5:Y:S01]  /*1c30*/  @P1 LDG.E.128 R56, desc[UR4][R182.64+0x10] ;  /* 0x00001004b6381981 */ /* 0x000162000c1e1d00 */
[----:B------:R-:W-:Y:S01]  /*1c40*/  PRMT R124, R139, 0x7632, R124 ;  /* 0x000076328b7c7816 */ /* 0x000fe2000000007c */
[----:B------:R-:W1:Y:S01]  /*1c50*/  @P1 LDC.64 R204, c[0x0][0x2c8] ;  /* 0x0000b200ffcc1b82 */ /* 0x000e620000000a00 */
[----:B------:R-:W-:Y:S01]  /*1c60*/  FADD.FTZ R86, -R209, R86 ;  /* 0x00000056d1567221 */ /* 0x000fe20000010100 */
[----:B------:R-:W-:Y:S01]  /*1c70*/  PRMT R222, R89, 0x7632, R222 ;  /* 0x0000763259de7816 */ /* 0x000fe200000000de */
[----:B------:R-:W-:Y:S01]  /*1c80*/  FADD.FTZ R224, -R209, R92 ;  /* 0x0000005cd1e07221 */ /* 0x000fe20000010100 */
[----:B------:R-:W-:Y:S01]  /*1c90*/  SHF.L.U32 R214, R89, 0x10, RZ ;  /* 0x0000001059d67819 */ /* 0x000fe200000006ff */
[C---:B------:R-:W-:Y:S01]  /*1ca0*/  FADD.FTZ R212, -R209.reuse, R93 ;  /* 0x0000005dd1d47221 */ /* 0x040fe20000010100 */
[----:B------:R-:W-:Y:S01]  /*1cb0*/  PRMT R240, R90, 0x7632, R240 ;  /* 0x000076325af07816 */ /* 0x000fe200000000f0 */
[----:B------:R-:W5:Y:S01]  /*1cc0*/  @P1 LDG.E.128 R44, desc[UR4][R180.64] ;  /* 0x00000004b42c1981 */ /* 0x000f62000c1e1d00 */
[C---:B0-----:R-:W-:Y:S01]  /*1cd0*/  FADD.FTZ R183, -R209.reuse, R110 ;  /* 0x0000006ed1b77221 */ /* 0x041fe20000010100 */
[C---:B------:R-:W-:Y:S01]  /*1ce0*/  FADD.FTZ R110, -R209.reuse, R122 ;  /* 0x0000007ad16e7221 */ /* 0x040fe20000010100 */
[----:B------:R-:W-:Y:S01]  /*1cf0*/  FADD.FTZ R122, -R209, R127 ;  /* 0x0000007fd17a7221 */ /* 0x000fe20000010100 */
[----:B------:R-:W-:Y:S01]  /*1d00*/  SHF.L.U32 R127, R139, 0x10, RZ ;  /* 0x000000108b7f7819 */ /* 0x000fe200000006ff */
[----:B------:R-:W4:Y:S04]  /*1d10*/  LDL R92, [R1+0x190] ;  /* 0x00019000015c7983 */ /* 0x000f280000100800 */
[----:B------:R-:W3:Y:S01]  /*1d20*/  LDL R139, [R1+0x18c] ;  /* 0x00018c00018b7983 */ /* 0x000ee20000100800 */
[----:B------:R-:W-:-:S02]  /*1d30*/  PRMT R238, R88, 0x7632, R238 ;  /* 0x0000763258ee7816 */ /* 0x000fc400000000ee */
[----:B------:R-:W-:Y:S01]  /*1d40*/  SHF.L.U32 R213, R88, 0x10, RZ ;  /* 0x0000001058d57819 */ /* 0x000fe200000006ff */
[----:B------:R-:W5:Y:S01]  /*1d50*/  @P1 LDG.E.128 R48, desc[UR4][R180.64+0x10] ;  /* 0x00001004b4301981 */ /* 0x000f62000c1e1d00 */
[----:B-1----:R-:W-:-:S05]  /*1d60*/  @P1 IMAD.WIDE.U32 R84, R184, 0x20, R204 ;  /* 0x00000020b8541825 */ /* 0x002fca00078e00cc */
[----:B------:R-:W5:Y:S04]  /*1d70*/  @P1 LDG.E.128 R60, desc[UR4][R84.64] ;  /* 0x00000004543c1981 */ /* 0x000f68000c1e1d00 */
[----:B------:R0:W5:Y:S02]  /*1d80*/  @P1 LDG.E.128 R64, desc[UR4][R84.64+0x10] ;  /* 0x0000100454401981 */ /* 0x000164000c1e1d00 */
[----:B0-----:R-:W0:Y:S01]  /*1d90*/  @P1 LDC.64 R84, c[0x0][0x2c8] ;  /* 0x0000b200ff541b82 */ /* 0x001e220000000a00 */
[----:B------:R-:W-:Y:S01]  /*1da0*/  SHF.L.U32 R90, R90, 0x10, RZ ;  /* 0x000000105a5a7819 */ /* 0x000fe200000006ff */
[C---:B------:R-:W-:Y:S01]  /*1db0*/  FMUL.FTZ R89, R177.reuse, R86 ;  /* 0x00000056b1597220 */ /* 0x040fe20000410000 */
[C---:B------:R-:W-:Y:S01]  /*1dc0*/  FMUL.FTZ R93, R177.reuse, R87 ;  /* 0x00000057b15d7220 */ /* 0x040fe20000410000 */
[----:B------:R-:W-:Y:S01]  /*1dd0*/  SHF.L.U32 R86, R222, 0x10, RZ ;  /* 0x00000010de567819 */ /* 0x000fe200000006ff */
[----:B------:R-:W4:Y:S01]  /*1de0*/  LDL R87, [R1+0x178] ;  /* 0x0001780001577983 */ /* 0x000f220000100800 */
[----:B------:R-:W-:Y:S01]  /*1df0*/  FMUL.FTZ R224, R177, R224 ;  /* 0x000000e0b1e07220 */ /* 0x000fe20000410000 */
[----:B------:R-:W-:-:S03]  /*1e00*/  FADD.FTZ R147, R90, R147 ;  /* 0x000000935a937221 */ /* 0x000fc60000010000 */
[----:B------:R-:W-:Y:S01]  /*1e10*/  FFMA.FTZ R151, R224, R90, R151 ;  /* 0x0000005ae0977223 */ /* 0x000fe20000010097 */
[----:B------:R-:W-:Y:S02]  /*1e20*/  FMUL.FTZ R88, R177, R211 ;  /* 0x000000d3b1587220 */ /* 0x000fe40000410000 */
[----:B------:R-:W4:Y:S01]  /*1e30*/  LDL R211, [R1+0x150] ;  /* 0x0001500001d37983 */ /* 0x000f220000100800 */
[----:B0-----:R-:W-:-:S05]  /*1e40*/  @P1 IMAD.WIDE.U32 R84, R175, 0x20, R84 ;  /* 0x00000020af541825 */ /* 0x001fca00078e0054 */
[----:B------:R-:W5:Y:S04]  /*1e50*/  @P1 LDG.E.128 R68, desc[UR4][R84.64] ;  /* 0x0000000454441981 */ /* 0x000f68000c1e1d00 */
[----:B------:R0:W5:Y:S04]  /*1e60*/  @P1 LDG.E.128 R72, desc[UR4][R84.64+0x10] ;  /* 0x0000100454481981 */ /* 0x000168000c1e1d00 */
[----:B------:R-:W4:Y:S01]  /*1e70*/  LDL R85, [R1+0x198] ;  /* 0x0001980001557983 */ /* 0x000f220000100800 */
[----:B--2---:R-:W-:Y:S01]  /*1e80*/  FMUL.FTZ R222, R134, R90 ;  /* 0x0000005a86de7220 */ /* 0x004fe20000410000 */
[----:B---3--:R-:W-:-:S02]  /*1e90*/  FMUL.FTZ R90, R139, R86 ;  /* 0x000000568b5a7220 */ /* 0x008fc40000410000 */
[----:B------:R-:W2:Y:S01]  /*1ea0*/  LDL R139, [R1+0x160] ;  /* 0x00016000018b7983 */ /* 0x000ea20000100800 */
        /* <DEDUP_REMOVED lines=27> */
[C---:B------:R-:W-:Y:S01]  /*2060*/  PRMT R112, R140.reuse, 0x7632, R112 ;  /* 0x000076328c707816 */ /* 0x040fe20000000070 */
[----:B------:R-:W3:Y:S01]  /*2070*/  LDL R209, [R1+0x180] ;  /* 0x0001800001d17983 */ /* 0x000ee20000100800 */
[----:B------:R-:W-:Y:S01]  /*2080*/  SHF.L.U32 R123, R140, 0x10, RZ ;  /* 0x000000108c7b7819 */ /* 0x000fe200000006ff */
[C---:B------:R-:W-:Y:S01]  /*2090*/  FMUL.FTZ R96, R177.reuse, R96 ;  /* 0x00000060b1607220 */ /* 0x040fe20000410000 */
[C---:B----4-:R-:W-:Y:S01]  /*20a0*/  PRMT R218, R128.reuse, 0x7632, R218 ;  /* 0x0000763280da7816 */ /* 0x050fe200000000da */
[----:B------:R-:W4:Y:S01]  /*20b0*/  LDL R140, [R1+0x194] ;  /* 0x00019400018c7983 */ /* 0x000f220000100800 */
[----:B------:R-:W-:Y:S01]  /*20c0*/  SHF.L.U32 R234, R128, 0x10, RZ ;  /* 0x0000001080ea7819 */ /* 0x000fe200000006ff */
[----:B0-----:R-:W-:Y:S01]  /*20d0*/  FMUL.FTZ R84, R177, R210 ;  /* 0x000000d2b1547220 */ /* 0x001fe20000410000 */
[----:B------:R-:W-:-:S02]  /*20e0*/  PRMT R121, R141, 0x7632, R121 ;  /* 0x000076328d797816 */ /* 0x000fc40000000079 */
[----:B------:R-:W-:Y:S01]  /*20f0*/  SHF.L.U32 R113, R141, 0x10, RZ ;  /* 0x000000108d717819 */ /* 0x000fe200000006ff */
[----:B------:R-:W-:Y:S01]  /*2100*/  FMUL.FTZ R141, R177, R205 ;  /* 0x000000cdb18d7220 */ /* 0x000fe20000410000 */
[----:B------:R-:W-:Y:S01]  /*2110*/  SHF.L.U32 R210, R218, 0x10, RZ ;  /* 0x00000010dad27819 */ /* 0x000fe200000006ff */
[----:B------:R-:W-:Y:S01]  /*2120*/  FADD.FTZ R16, R234, R16 ;  /* 0x00000010ea107221 */ /* 0x000fe20000010000 */
[-C--:B------:R-:W-:Y:S01]  /*2130*/  FFMA.FTZ R15, R96, R234.reuse, R15 ;  /* 0x000000ea600f7223 */ /* 0x080fe2000001000f */
[----:B------:R-:W-:Y:S01]  /*2140*/  FMUL.FTZ R218, R87, R234 ;  /* 0x000000ea57da7220 */ /* 0x000fe20000410000 */
[----:B------:R-:W4:Y:S01]  /*2150*/  LDL R205, [R1+0x140] ;  /* 0x0001400001cd7983 */ /* 0x000f220000100800 */
[----:B------:R-:W-:-:S03]  /*2160*/  SHF.L.U32 R230, R131, 0x10, RZ ;  /* 0x0000001083e67819 */ /* 0x000fc600000006ff */
[----:B------:R-:W4:Y:S01]  /*2170*/  LDL R234, [R1+0x148] ;  /* 0x0001480001ea7983 */ /* 0x000f220000100800 */
[----:B------:R-:W-:Y:S02]  /*2180*/  PRMT R220, R132, 0x7632, R220 ;  /* 0x0000763284dc7816 */ /* 0x000fe400000000dc */
[C---:B------:R-:W-:Y:S02]  /*2190*/  PRMT R250, R143.reuse, 0x7632, R250 ;  /* 0x000076328ffa7816 */ /* 0x040fe400000000fa */
[----:B------:R-:W-:Y:S01]  /*21a0*/  SHF.L.U32 R118, R143, 0x10, RZ ;  /* 0x000000108f767819 */ /* 0x000fe200000006ff */
[----:B------:R-:W-:Y:S01]  /*21b0*/  FMUL.FTZ R100, R177, R100 ;  /* 0x00000064b1647220 */ /* 0x000fe20000410000 */
[----:B------:R-:W-:Y:S01]  /*21c0*/  SHF.L.U32 R226, R133, 0x10, RZ ;  /* 0x0000001085e27819 */ /* 0x000fe200000006ff */
[----:B------:R-:W-:Y:S01]  /*21d0*/  FADD.FTZ R21, R214, R21 ;  /* 0x00000015d6157221 */ /* 0x000fe20000010000 */
[C---:B------:R-:W-:Y:S01]  /*21e0*/  PRMT R232, R130.reuse, 0x7632, R232 ;  /* 0x0000763282e87816 */ /* 0x040fe200000000e8 */
[-C--:B------:R-:W-:Y:S01]  /*21f0*/  FFMA.FTZ R20, R89, R214.reuse, R20 ;  /* 0x000000d659147223 */ /* 0x080fe20000010014 */
[----:B------:R-:W-:Y:S01]  /*2200*/  SHF.L.U32 R231, R130, 0x10, RZ ;  /* 0x0000001082e77819 */ /* 0x000fe200000006ff */
[----:B------:R-:W-:Y:S01]  /*2210*/  FMUL.FTZ R92, R92, R214 ;  /* 0x000000d65c5c7220 */ /* 0x000fe20000410000 */
[----:B------:R-:W-:Y:S01]  /*2220*/  PRMT R229, R131, 0x7632, R229 ;  /* 0x0000763283e57816 */ /* 0x000fe200000000e5 */
[----:B------:R-:W-:Y:S01]  /*2230*/  FADD.FTZ R23, R213, R23 ;  /* 0x00000017d5177221 */ /* 0x000fe20000010000 */
[C---:B------:R-:W-:Y:S01]  /*2240*/  PRMT R130, R135.reuse, 0x7632, R130 ;  /* 0x0000763287827816 */ /* 0x040fe20000000082 */
[-C--:B------:R-:W-:Y:S01]  /*2250*/  FFMA.FTZ R22, R84, R213.reuse, R22 ;  /* 0x000000d554167223 */ /* 0x080fe20000010016 */
[----:B------:R-:W-:Y:S01]  /*2260*/  SHF.L.U32 R131, R135, 0x10, RZ ;  /* 0x0000001087837819 */ /* 0x000fe200000006ff */
[----:B------:R-:W-:Y:S01]  /*2270*/  FMUL.FTZ R135, R177, R212 ;  /* 0x000000d4b1877220 */ /* 0x000fe20000410000 */
[----:B------:R-:W-:Y:S01]  /*2280*/  SHF.L.U32 R214, R220, 0x10, RZ ;  /* 0x00000010dcd67819 */ /* 0x000fe200000006ff */
[----:B------:R-:W-:Y:S01]  /*2290*/  FMUL.FTZ R85, R85, R213 ;  /* 0x000000d555557220 */ /* 0x000fe20000410000 */
[----:B------:R-:W4:Y:S01]  /*22a0*/  LDL R220, [R1+0x120] ;  /* 0x0001200001dc7983 */ /* 0x000f220000100800 */
[----:B------:R-:W-:Y:S01]  /*22b0*/  PRMT R221, R133, 0x7632, R221 ;  /* 0x0000763285dd7816 */ /* 0x000fe200000000dd */
[----:B------:R-:W-:Y:S01]  /*22c0*/  FADD.FTZ R187, R226, R187 ;  /* 0x000000bbe2bb7221 */ /* 0x000fe20000010000 */
[-C--:B------:R-:W-:Y:S01]  /*22d0*/  FFMA.FTZ R8, R100, R226.reuse, R8 ;  /* 0x000000e264087223 */ /* 0x080fe20000010008 */
[----:B------:R-:W4:Y:S01]  /*22e0*/  LDL R212, [R1+0x158] ;  /* 0x0001580001d47983 */ /* 0x000f220000100800 */
[----:B------:R-:W-:-:S03]  /*22f0*/  FMUL.FTZ R213, R211, R226 ;  /* 0x000000e2d3d57220 */ /* 0x000fc60000410000 */
[----:B------:R-:W4:Y:S01]  /*2300*/  LDL R226, [R1+0x118] ;  /* 0x0001180001e27983 */ /* 0x000f220000100800 */
[----:B------:R-:W-:Y:S01]  /*2310*/  FMUL.FTZ R134, R177, R215 ;  /* 0x000000d7b1867220 */ /* 0x000fe20000410000 */
[----:B------:R-:W-:Y:S02]  /*2320*/  SHF.L.U32 R215, R221, 0x10, RZ ;  /* 0x00000010ddd77819 */ /* 0x000fe400000006ff */
[----:B------:R-:W4:Y:S01]  /*2330*/  LDL R221, [R1+0x128] ;  /* 0x0001280001dd7983 */ /* 0x000f220000100800 */
[----:B--2---:R-:W-:Y:S01]  /*2340*/  FMUL.FTZ R143, R139, R230 ;  /* 0x000000e68b8f7220 */ /* 0x004fe20000410000 */
[----:B------:R-:W-:Y:S02]  /*2350*/  FFMA.FTZ R153, R93, R86, R153 ;  /* 0x000000565d997223 */ /* 0x000fe40000010099 */
[----:B------:R-:W2:Y:S01]  /*2360*/  LDL R139, [R1+0x138] ;  /* 0x00013800018b7983 */ /* 0x000ea20000100800 */
[----:B------:R-:W-:Y:S01]  /*2370*/  FADD.FTZ R148, R86, R148 ;  /* 0x0000009456947221 */ /* 0x000fe20000010000 */
[----:B------:R-:W-:-:S02]  /*2380*/  PRMT R244, R91, 0x7632, R244 ;  /* 0x000076325bf47816 */ /* 0x000fc400000000f4 */
[----:B------:R-:W-:Y:S01]  /*2390*/  SHF.L.U32 R86, R229, 0x10, RZ ;  /* 0x00000010e5567819 */ /* 0x000fe200000006ff */
[----:B------:R-:W-:Y:S01]  /*23a0*/  FMUL.FTZ R223, R177, R223 ;  /* 0x000000dfb1df7220 */ /* 0x000fe20000410000 */
[----:B------:R-:W-:Y:S01]  /*23b0*/  SHF.L.U32 R91, R91, 0x10, RZ ;  /* 0x000000105b5b7819 */ /* 0x000fe200000006ff */
[----:B------:R-:W2:Y:S01]  /*23c0*/  LDL R229, [R1+0x130] ;  /* 0x0001300001e57983 */ /* 0x000ea20000100800 */
[----:B------:R-:W-:Y:S02]  /*23d0*/  SHF.L.U32 R238, R238, 0x10, RZ ;  /* 0x00000010eeee7819 */ /* 0x000fe400000006ff */
[----:B------:R-:W-:Y:S01]  /*23e0*/  SHF.L.U32 R211, R217, 0x10, RZ ;  /* 0x00000010d9d37819 */ /* 0x000fe200000006ff */
[----:B------:R-:W-:Y:S01]  /*23f0*/  FADD.FTZ R146, R91, R146 ;  /* 0x000000925b927221 */ /* 0x000fe20000010000 */
[----:B------:R-:W-:Y:S01]  /*2400*/  FFMA.FTZ R17, R223, R91, R17 ;  /* 0x0000005bdf117223 */ /* 0x000fe20000010011 */
[----:B------:R-:W-:Y:S01]  /*2410*/  FADD.FTZ R217, RZ, R85 ;  /* 0x00000055ffd97221 */ /* 0x000fe20000010000 */
[----:B------:R-:W2:Y:S01]  /*2420*/  LDL R133, [R1+0x184] ;  /* 0x0001840001857983 */ /* 0x000ea20000100800 */
[C---:B------:R-:W-:Y:S01]  /*2430*/  FMUL.FTZ R183, R177.reuse, R183 ;  /* 0x000000b7b1b77220 */ /* 0x040fe20000410000 */
[----:B------:R-:W-:Y:S01]  /*2440*/  PRMT R128, R136, 0x7632, R128 ;  /* 0x0000763288807816 */ /* 0x000fe20000000080 */
[----:B------:R-:W-:Y:S01]  /*2450*/  FMUL.FTZ R182, R177, R182 ;  /* 0x000000b6b1b67220 */ /* 0x000fe20000410000 */
[----:B------:R-:W-:Y:S01]  /*2460*/  FADD.FTZ R192, R131, R192 ;  /* 0x000000c083c07221 */ /* 0x000fe20000010000 */
[----:B------:R-:W-:Y:S01]  /*2470*/  FFMA.FTZ R6, R183, R131, R6 ;  /* 0x00000083b7067223 */ /* 0x000fe20000010006 */
[----:B------:R-:W-:Y:S01]  /*2480*/  FADD.FTZ R189, R216, R189 ;  /* 0x000000bdd8bd7221 */ /* 0x000fe20000010000 */
[----:B---3--:R-:W-:Y:S01]  /*2490*/  FMUL.FTZ R209, R209, R91 ;  /* 0x0000005bd1d17220 */ /* 0x008fe20000410000 */
[----:B----4-:R-:W-:Y:S01]  /*24a0*/  FMUL.FTZ R91, R140, R238 ;  /* 0x000000ee8c5b7220 */ /* 0x010fe20000410000 */
[C---:B------:R-:W-:Y:S01]  /*24b0*/  FMUL.FTZ R140, R177.reuse, R180 ;  /* 0x000000b4b18c7220 */ /* 0x040fe20000410000 */
[C---:B------:R-:W-:Y:S01]  /*24c0*/  FMUL.FTZ R180, R177.reuse, R101 ;  /* 0x00000065b1b47220 */ /* 0x040fe20000410000 */
[----:B------:R-:W-:Y:S01]  /*24d0*/  FMUL.FTZ R101, R177, R204 ;  /* 0x000000ccb1657220 */ /* 0x000fe20000410000 */
[----:B------:R-:W-:Y:S01]  /*24e0*/  FADD.FTZ R217, R217, R91 ;  /* 0x0000005bd9d97221 */ /* 0x000fe20000010000 */
[----:B------:R-:W-:Y:S01]  /*24f0*/  FFMA.FTZ R157, R182, R216, R157 ;  /* 0x000000d8b69d7223 */ /* 0x000fe2000001009d */
[----:B------:R-:W-:Y:S01]  /*2500*/  SHF.L.U32 R136, R136, 0x10, RZ ;  /* 0x0000001088887819 */ /* 0x000fe200000006ff */
[----:B------:R-:W-:Y:S01]  /*2510*/  FMUL.FTZ R102, R177, R102 ;  /* 0x00000066b1667220 */ /* 0x000fe20000410000 */
[----:B------:R-:W-:Y:S01]  /*2520*/  PRMT R219, R129, 0x7632, R219 ;  /* 0x0000763281db7816 */ /* 0x000fe200000000db */
[----:B------:R-:W-:Y:S01]  /*2530*/  FMUL.FTZ R205, R205, R131 ;  /* 0x00000083cdcd7220 */ /* 0x000fe20000410000 */
[----:B------:R-:W-:Y:S01]  /*2540*/  SHF.L.U32 R131, R128, 0x10, RZ ;  /* 0x0000001080837819 */ /* 0x000fe200000006ff */
[----:B------:R-:W-:Y:S01]  /*2550*/  FMUL.FTZ R128, R177, R117 ;  /* 0x00000075b1807220 */ /* 0x000fe20000410000 */
[----:B------:R-:W-:Y:S01]  /*2560*/  FMUL.FTZ R204, R234, R216 ;  /* 0x000000d8eacc7220 */ /* 0x000fe20000410000 */
[----:B------:R-:W-:Y:S01]  /*2570*/  FFMA.FTZ R216, R84, R85, RZ ;  /* 0x0000005554d87223 */ /* 0x000fe200000100ff */
[----:B------:R-:W-:Y:S01]  /*2580*/  SHF.L.U32 R233, R129, 0x10, RZ ;  /* 0x0000001081e97819 */ /* 0x000fe200000006ff */
[----:B------:R-:W-:Y:S01]  /*2590*/  FADD.FTZ R117, R217, R92 ;  /* 0x0000005cd9757221 */ /* 0x000fe20000010000 */
[----:B------:R-:W-:Y:S01]  /*25a0*/  SHF.L.U32 R227, R132, 0x10, RZ ;  /* 0x0000001084e37819 */ /* 0x000fe200000006ff */
[----:B------:R-:W-:Y:S01]  /*25b0*/  FMUL.FTZ R107, R177, R107 ;  /* 0x0000006bb16b7220 */ /* 0x000fe20000410000 */
[----:B------:R-:W-:Y:S01]  /*25c0*/  PRMT R129, R137, 0x7632, R129 ;  /* 0x0000763289817816 */ /* 0x000fe20000000081 */
[----:B------:R-:W3:Y:S01]  /*25d0*/  LDL R132, [R1+0x17c] ;  /* 0x00017c0001847983 */ /* 0x000ee20000100800 */
[----:B------:R-:W-:Y:S01]  /*25e0*/  FFMA.FTZ R216, R88, R91, R216 ;  /* 0x0000005b58d87223 */ /* 0x000fe200000100d8 */
[----:B------:R-:W-:Y:S01]  /*25f0*/  FADD.FTZ R194, R136, R194 ;  /* 0x000000c288c27221 */ /* 0x000fe20000010000 */
[----:B------:R-:W-:Y:S01]  /*2600*/  FFMA.FTZ R5, R102, R136, R5 ;  /* 0x0000008866057223 */ /* 0x000fe20000010005 */
[----:B------:R-:W-:Y:S01]  /*2610*/  FADD.FTZ R117, R117, R90 ;  /* 0x0000005a75757221 */ /* 0x000fe20000010000 */
[----:B------:R-:W-:Y:S01]  /*2620*/  FMUL.FTZ R94, R177, R94 ;  /* 0x0000005eb15e7220 */ /* 0x000fe20000410000 */
[----:B------:R-:W-:Y:S01]  /*2630*/  FADD.FTZ R201, R127, R201 ;  /* 0x000000c97fc97221 */ /* 0x000fe20000010000 */
[----:B------:R-:W-:Y:S01]  /*2640*/  FFMA.FTZ R2, R107, R127, R2 ;  /* 0x0000007f6b027223 */ /* 0x000fe20000010002 */
[----:B------:R-:W-:Y:S01]  /*2650*/  SHF.L.U32 R126, R138, 0x10, RZ ;  /* 0x000000108a7e7819 */ /* 0x000fe200000006ff */
[----:B------:R-:W-:Y:S01]  /*2660*/  FADD.FTZ R185, R227, R185 ;  /* 0x000000b9e3b97221 */ /* 0x000fe20000010000 */
[----:B------:R-:W-:Y:S01]  /*2670*/  FFMA.FTZ R9, R94, R227, R9 ;  /* 0x000000e35e097223 */ /* 0x000fe20000010009 */
[C---:B------:R-:W-:Y:S01]  /*2680*/  FMUL.FTZ R106, R177.reuse, R106 ;  /* 0x0000006ab16a7220 */ /* 0x040fe20000410000 */
[----:B------:R-:W-:Y:S01]  /*2690*/  PRMT R125, R138, 0x7632, R125 ;  /* 0x000076328a7d7816 */ /* 0x000fe2000000007d */
[----:B------:R-:W-:Y:S01]  /*26a0*/  FMUL.FTZ R108, R177, R108 ;  /* 0x0000006cb16c7220 */ /* 0x000fe20000410000 */
[----:B------:R-:W-:Y:S01]  /*26b0*/  FMUL.FTZ R127, R220, R127 ;  /* 0x0000007fdc7f7220 */ /* 0x000fe20000410000 */
[----:B------:R-:W4:Y:S01]  /*26c0*/  LDL R138, [R1+0x170] ;  /* 0x00017000018a7983 */ /* 0x000f220000100800 */
[----:B------:R-:W-:-:S03]  /*26d0*/  FMUL.FTZ R212, R212, R227 ;  /* 0x000000e3d4d47220 */ /* 0x000fc60000410000 */
[----:B------:R-:W4:Y:S04]  /*26e0*/  LDL R220, [R1+0x174] ;  /* 0x0001740001dc7983 */ /* 0x000f280000100800 */
[----:B------:R-:W4:Y:S01]  /*26f0*/  LDL R227, [R1+0x110] ;  /* 0x0001100001e37983 */ /* 0x000f220000100800 */
[----:B------:R-:W-:Y:S01]  /*2700*/  FADD.FTZ R198, R126, R198 ;  /* 0x000000c67ec67221 */ /* 0x000fe20000010000 */
[-C--:B------:R-:W-:Y:S01]  /*2710*/  FFMA.FTZ R158, R106, R126.reuse, R158 ;  /* 0x0000007e6a9e7223 */ /* 0x080fe2000001009e */
[----:B------:R-:W-:Y:S01]  /*2720*/  FMUL.FTZ R126, R221, R126 ;  /* 0x0000007edd7e7220 */ /* 0x000fe20000410000 */
[----:B------:R-:W-:Y:S01]  /*2730*/  FADD.FTZ R31, R230, R31 ;  /* 0x0000001fe61f7221 */ /* 0x000fe20000010000 */
[----:B------:R-:W4:Y:S01]  /*2740*/  LDL R221, [R1+0x16c] ;  /* 0x00016c0001dd7983 */ /* 0x000f220000100800 */
[----:B------:R-:W-:Y:S01]  /*2750*/  FFMA.FTZ R10, R141, R230, R10 ;  /* 0x000000e68d0a7223 */ /* 0x000fe2000001000a */
[----:B------:R-:W-:Y:S01]  /*2760*/  FADD.FTZ R174, R123, R174 ;  /* 0x000000ae7bae7221 */ /* 0x000fe20000010000 */
[----:B------:R-:W-:Y:S01]  /*2770*/  FFMA.FTZ R145, R108, R123, R145 ;  /* 0x0000007b6c917223 */ /* 0x000fe20000010091 */
[----:B------:R-:W4:Y:S01]  /*2780*/  LDL R230, [R1+0x164] ;  /* 0x0001640001e67983 */ /* 0x000f220000100800 */
[----:B--2---:R-:W-:Y:S01]  /*2790*/  FMUL.FTZ R139, R139, R136 ;  /* 0x000000888b8b7220 */ /* 0x004fe20000410000 */
[----:B------:R-:W-:Y:S01]  /*27a0*/  SHF.L.U32 R136, R129, 0x10, RZ ;  /* 0x0000001081887819 */ /* 0x000fe200000006ff */
[----:B------:R-:W-:Y:S01]  /*27b0*/  FMUL.FTZ R129, R177, R119 ;  /* 0x00000077b1817220 */ /* 0x000fe20000410000 */
[----:B------:R-:W-:Y:S01]  /*27c0*/  FFMA.FTZ R119, R89, R92, R216 ;  /* 0x0000005c59777223 */ /* 0x000fe200000100d8 */
[----:B------:R-:W-:Y:S01]  /*27d0*/  FADD.FTZ R216, R117, R222 ;  /* 0x000000de75d87221 */ /* 0x000fe20000010000 */
[----:B------:R-:W-:Y:S01]  /*27e0*/  SHF.L.U32 R117, R112, 0x10, RZ ;  /* 0x0000001070757819 */ /* 0x000fe200000006ff */
[----:B------:R-:W-:Y:S01]  /*27f0*/  FMUL.FTZ R112, R226, R123 ;  /* 0x0000007be2707220 */ /* 0x000fe20000410000 */
[C---:B------:R-:W-:Y:S01]  /*2800*/  PRMT R248, R142.reuse, 0x7632, R248 ;  /* 0x000076328ef87816 */ /* 0x040fe200000000f8 */
[----:B------:R-:W2:Y:S04]  /*2810*/  LDL R226, [R1+0x14c] ;  /* 0x00014c0001e27983 */ /* 0x000ea80000100800 */
[----:B------:R-:W2:Y:S01]  /*2820*/  LDL R123, [R1+0x108] ;  /* 0x00010800017b7983 */ /* 0x000ea20000100800 */
[----:B------:R-:W-:-:S03]  /*2830*/  SHF.L.U32 R115, R142, 0x10, RZ ;  /* 0x000000108e737819 */ /* 0x000fc600000006ff */
[----:B------:R-:W2:Y:S01]  /*2840*/  LDL R142, [R1+0x168] ;  /* 0x00016800018e7983 */ /* 0x000ea20000100800 */
[----:B------:R-:W-:Y:S01]  /*2850*/  SHF.L.U32 R137, R137, 0x10, RZ ;  /* 0x0000001089897819 */ /* 0x000fe200000006ff */
[----:B------:R-:W-:Y:S02]  /*2860*/  FMUL.FTZ R104, R177, R104 ;  /* 0x00000068b1687220 */ /* 0x000fe40000410000 */
[----:B------:R-:W2:Y:S02]  /*2870*/  LDL R217, [R1+0x15c] ;  /* 0x00015c0001d97983 */ /* 0x000ea40000100800 */
[----:B------:R-:W-:Y:S01]  /*2880*/  FADD.FTZ R196, R137, R196 ;  /* 0x000000c489c47221 */ /* 0x000fe20000010000 */
[-C--:B------:R-:W-:Y:S01]  /*2890*/  FFMA.FTZ R4, R104, R137.reuse, R4 ;  /* 0x0000008968047223 */ /* 0x080fe20000010004 */
[----:B------:R-:W-:Y:S01]  /*28a0*/  FMUL.FTZ R137, R229, R137 ;  /* 0x00000089e5897220 */ /* 0x000fe20000410000 */
[----:B------:R-:W-:Y:S01]  /*28b0*/  SHF.L.U32 R240, R240, 0x10, RZ ;  /* 0x00000010f0f07819 */ /* 0x000fe200000006ff */
[----:B------:R-:W2:Y:S01]  /*28c0*/  LDL R229, [R1+0x154] ;  /* 0x0001540001e57983 */ /* 0x000ea20000100800 */
[----:B------:R-:W-:-:S03]  /*28d0*/  SHF.L.U32 R244, R244, 0x10, RZ ;  /* 0x00000010f4f47819 */ /* 0x000fc600000006ff */
[----:B------:R-:W-:-:S04]  /*28e0*/  FMUL.FTZ R133, R133, R240 ;  /* 0x000000f085857220 */ /* 0x000fc80000410000 */
[----:B------:R-:W-:-:S04]  /*28f0*/  FADD.FTZ R216, R216, R133 ;  /* 0x00000085d8d87221 */ /* 0x000fc80000010000 */
[----:B------:R-:W-:Y:S01]  /*2900*/  FADD.FTZ R216, R216, R209 ;  /* 0x000000d1d8d87221 */ /* 0x000fe20000010000 */
[C---:B------:R-:W-:Y:S01]  /*2910*/  FMUL.FTZ R97, R177.reuse, R97 ;  /* 0x00000061b1617220 */ /* 0x040fe20000410000 */
[----:B------:R-:W-:Y:S01]  /*2920*/  FMUL.FTZ R110, R177, R110 ;  /* 0x0000006eb16e7220 */ /* 0x000fe20000410000 */
[----:B------:R-:W-:Y:S01]  /*2930*/  FADD.FTZ R35, R210, R35 ;  /* 0x00000023d2237221 */ /* 0x000fe20000010000 */
[----:B------:R-:W-:Y:S01]  /*2940*/  FADD.FTZ R160, R113, R160 ;  /* 0x000000a071a07221 */ /* 0x000fe20000010000 */
[----:B------:R-:W-:Y:S01]  /*2950*/  FFMA.FTZ R149, R97, R210, R149 ;  /* 0x000000d261957223 */ /* 0x000fe20000010095 */
[----:B------:R-:W-:Y:S01]  /*2960*/  FFMA.FTZ R161, R110, R113, R161 ;  /* 0x000000716ea17223 */ /* 0x000fe200000100a1 */
[----:B---3--:R-:W-:-:S04]  /*2970*/  FMUL.FTZ R132, R132, R244 ;  /* 0x000000f484847220 */ /* 0x008fc80000410000 */
[----:B------:R-:W-:Y:S01]  /*2980*/  FADD.FTZ R216, R216, R132 ;  /* 0x00000084d8d87221 */ /* 0x000fe20000010000 */
[----:B------:R-:W-:Y:S01]  /*2990*/  FFMA.FTZ R164, R101, R215, R164 ;  /* 0x000000d765a47223 */ /* 0x000fe200000100a4 */
[----:B------:R-:W-:Y:S02]  /*29a0*/  FADD.FTZ R186, R215, R186 ;  /* 0x000000bad7ba7221 */ /* 0x000fe40000010000 */
[----:B------:R-:W-:Y:S01]  /*29b0*/  FADD.FTZ R216, R216, R218 ;  /* 0x000000dad8d87221 */ /* 0x000fe20000010000 */
[----:B------:R-:W-:Y:S01]  /*29c0*/  SHF.L.U32 R87, R219, 0x10, RZ ;  /* 0x00000010db577819 */ /* 0x000fe200000006ff */
[C---:B------:R-:W-:Y:S01]  /*29d0*/  FMUL.FTZ R99, R177.reuse, R99 ;  /* 0x00000063b1637220 */ /* 0x040fe20000410000 */
[----:B------:R-:W-:Y:S01]  /*29e0*/  FMUL.FTZ R114, R177, R114 ;  /* 0x00000072b1727220 */ /* 0x000fe20000410000 */
[----:B----4-:R-:W-:Y:S01]  /*29f0*/  FMUL.FTZ R219, R138, R233 ;  /* 0x000000e98adb7220 */ /* 0x010fe20000410000 */
[----:B------:R-:W-:Y:S02]  /*2a00*/  FMUL.FTZ R220, R220, R210 ;  /* 0x000000d2dcdc7220 */ /* 0x000fe40000410000 */
[----:B------:R-:W3:Y:S01]  /*2a10*/  LDL R210, [R1+0x144] ;  /* 0x0001440001d27983 */ /* 0x000ee20000100800 */
[----:B------:R-:W-:-:S03]  /*2a20*/  FMUL.FTZ R113, R227, R113 ;  /* 0x00000071e3717220 */ /* 0x000fc60000410000 */
[----:B------:R-:W4:Y:S01]  /*2a30*/  LDL R227, [R1+0x13c] ;  /* 0x00013c0001e37983 */ /* 0x000f220000100800 */
[----:B------:R-:W-:Y:S01]  /*2a40*/  SHF.L.U32 R138, R232, 0x10, RZ ;  /* 0x00000010e88a7819 */ /* 0x000fe200000006ff */
[----:B------:R-:W-:Y:S01]  /*2a50*/  FADD.FTZ R216, R216, R220 ;  /* 0x000000dcd8d87221 */ /* 0x000fe20000010000 */
[-C--:B------:R-:W-:Y:S01]  /*2a60*/  FFMA.FTZ R159, R99, R87.reuse, R159 ;  /* 0x00000057639f7223 */ /* 0x080fe2000001009f */
[----:B------:R-:W-:Y:S01]  /*2a70*/  FADD.FTZ R33, R87, R33 ;  /* 0x0000002157217221 */ /* 0x000fe20000010000 */
[----:B------:R-:W-:Y:S01]  /*2a80*/  FMUL.FTZ R221, R221, R87 ;  /* 0x00000057dddd7220 */ /* 0x000fe20000410000 */
[----:B------:R-:W-:Y:S01]  /*2a90*/  FADD.FTZ R87, R216, R219 ;  /* 0x000000dbd8577221 */ /* 0x000fe20000010000 */
[----:B------:R-:W-:Y:S01]  /*2aa0*/  FADD.FTZ R162, R138, R162 ;  /* 0x000000a28aa27221 */ /* 0x000fe20000010000 */
[-C--:B------:R-:W-:Y:S01]  /*2ab0*/  FFMA.FTZ R12, R180, R138.reuse, R12 ;  /* 0x0000008ab40c7223 */ /* 0x080fe2000001000c */
[----:B------:R-:W-:Y:S01]  /*2ac0*/  FMUL.FTZ R216, R230, R138 ;  /* 0x0000008ae6d87220 */ /* 0x000fe20000410000 */
[----:B------:R-:W-:Y:S01]  /*2ad0*/  FADD.FTZ R165, R115, R165 ;  /* 0x000000a573a57221 */ /* 0x000fe20000010000 */
[----:B------:R-:W-:Y:S01]  /*2ae0*/  FFMA.FTZ R166, R114, R115, R166 ;  /* 0x0000007372a67223 */ /* 0x000fe200000100a6 */
[----:B------:R-:W4:Y:S01]  /*2af0*/  LDL R138, [R1+0x134] ;  /* 0x00013400018a7983 */ /* 0x000f220000100800 */
[----:B------:R-:W-:Y:S01]  /*2b00*/  FFMA.FTZ R119, R93, R90, R119 ;  /* 0x0000005a5d777223 */ /* 0x000fe20000010077 */
[----:B------:R-:W-:-:S02]  /*2b10*/  FMUL.FTZ R98, R177, R98 ;  /* 0x00000062b1627220 */ /* 0x000fc40000410000 */
[----:B------:R-:W4:Y:S01]  /*2b20*/  LDL R230, [R1+0x12c] ;  /* 0x00012c0001e67983 */ /* 0x000f220000100800 */
[----:B--2---:R-:W-:-:S03]  /*2b30*/  FMUL.FTZ R215, R226, R215 ;  /* 0x000000d7e2d77220 */ /* 0x004fc60000410000 */
[----:B------:R-:W2:Y:S01]  /*2b40*/  LDL R226, [R1+0x124] ;  /* 0x0001240001e27983 */ /* 0x000ea20000100800 */
[----:B------:R-:W-:-:S03]  /*2b50*/  FMUL.FTZ R115, R123, R115 ;  /* 0x000000737b737220 */ /* 0x000fc60000410000 */
[----:B------:R-:W2:Y:S01]  /*2b60*/  LDL R123, [R1+0x11c] ;  /* 0x00011c00017b7983 */ /* 0x000ea20000100800 */
[----:B------:R-:W-:-:S04]  /*2b70*/  FFMA.FTZ R119, R224, R222, R119 ;  /* 0x000000dee0777223 */ /* 0x000fc80000010077 */
[----:B------:R-:W-:-:S04]  /*2b80*/  FFMA.FTZ R119, R135, R133, R119 ;  /* 0x0000008587777223 */ /* 0x000fc80000010077 */
[----:B------:R-:W-:-:S04]  /*2b90*/  FFMA.FTZ R119, R223, R209, R119 ;  /* 0x000000d1df777223 */ /* 0x000fc80000010077 */
[----:B------:R-:W-:-:S04]  /*2ba0*/  FFMA.FTZ R119, R134, R132, R119 ;  /* 0x0000008486777223 */ /* 0x000fc80000010077 */
[----:B------:R-:W-:-:S04]  /*2bb0*/  FFMA.FTZ R119, R96, R218, R119 ;  /* 0x000000da60777223 */ /* 0x000fc80000010077 */
[----:B------:R-:W-:-:S04]  /*2bc0*/  FFMA.FTZ R119, R97, R220, R119 ;  /* 0x000000dc61777223 */ /* 0x000fc80000010077 */
[----:B------:R-:W-:Y:S01]  /*2bd0*/  FFMA.FTZ R119, R98, R219, R119 ;  /* 0x000000db62777223 */ /* 0x000fe20000010077 */
[----:B------:R-:W-:-:S03]  /*2be0*/  FMUL.FTZ R142, R142, R231 ;  /* 0x000000e78e8e7220 */ /* 0x000fc60000410000 */
[----:B------:R-:W-:-:S04]  /*2bf0*/  FFMA.FTZ R119, R99, R221, R119 ;  /* 0x000000dd63777223 */ /* 0x000fc80000010077 */
[----:B------:R-:W-:-:S04]  /*2c00*/  FFMA.FTZ R119, R140, R142, R119 ;  /* 0x0000008e8c777223 */ /* 0x000fc80000010077 */
[----:B------:R-:W-:Y:S01]  /*2c10*/  FFMA.FTZ R119, R180, R216, R119 ;  /* 0x000000d8b4777223 */ /* 0x000fe20000010077 */
[----:B------:R-:W-:Y:S01]  /*2c20*/  FMUL.FTZ R181, R177, R181 ;  /* 0x000000b5b1b57220 */ /* 0x000fe20000410000 */
[----:B------:R-:W-:Y:S02]  /*2c30*/  FMUL.FTZ R217, R217, R86 ;  /* 0x00000056d9d97220 */ /* 0x000fe40000410000 */
[----:B------:R-:W-:Y:S01]  /*2c40*/  FFMA.FTZ R119, R141, R143, R119 ;  /* 0x0000008f8d777223 */ /* 0x000fe20000010077 */
[----:B------:R-:W-:-:S03]  /*2c50*/  FMUL.FTZ R95, R177, R95 ;  /* 0x0000005fb15f7220 */ /* 0x000fc60000410000 */
[----:B------:R-:W-:Y:S01]  /*2c60*/  FFMA.FTZ R119, R181, R217, R119 ;  /* 0x000000d9b5777223 */ /* 0x000fe20000010077 */
[-C--:B------:R-:W-:Y:S01]  /*2c70*/  FFMA.FTZ R32, R95, R214.reuse, R32 ;  /* 0x000000d65f207223 */ /* 0x080fe20000010020 */
[----:B------:R-:W-:Y:S01]  /*2c80*/  FADD.FTZ R28, R214, R28 ;  /* 0x0000001cd61c7221 */ /* 0x000fe20000010000 */
[----:B------:R-:W-:Y:S01]  /*2c90*/  FMUL.FTZ R214, R229, R214 ;  /* 0x000000d6e5d67220 */ /* 0x000fe20000410000 */
[----:B------:R-:W-:Y:S01]  /*2ca0*/  FFMA.FTZ R119, R94, R212, R119 ;  /* 0x000000d45e777223 */ /* 0x000fe20000010077 */
[----:B------:R-:W2:Y:S03]  /*2cb0*/  LDL R229, [R1+0x114] ;  /* 0x0001140001e57983 */ /* 0x000ea60000100800 */
[----:B------:R-:W-:-:S04]  /*2cc0*/  FFMA.FTZ R119, R95, R214, R119 ;  /* 0x000000d65f777223 */ /* 0x000fc80000010077 */
[----:B------:R-:W-:-:S04]  /*2cd0*/  FFMA.FTZ R119, R100, R213, R119 ;  /* 0x000000d564777223 */ /* 0x000fc80000010077 */
[----:B------:R-:W-:Y:S01]  /*2ce0*/  FFMA.FTZ R119, R101, R215, R119 ;  /* 0x000000d765777223 */ /* 0x000fe20000010077 */
[----:B------:R-:W-:Y:S01]  /*2cf0*/  FADD.FTZ R163, R86, R163 ;  /* 0x000000a356a37221 */ /* 0x000fe20000010000 */
[----:B------:R-:W-:Y:S02]  /*2d00*/  FFMA.FTZ R30, R181, R86, R30 ;  /* 0x00000056b51e7223 */ /* 0x000fe4000001001e */
[----:B------:R-:W-:Y:S01]  /*2d10*/  FFMA.FTZ R86, R182, R204, R119 ;  /* 0x000000ccb6567223 */ /* 0x000fe20000010077 */
[----:B------:R-:W-:Y:S01]  /*2d20*/  SHF.L.U32 R130, R130, 0x10, RZ ;  /* 0x0000001082827819 */ /* 0x000fe200000006ff */
[----:B------:R-:W2:Y:S01]  /*2d30*/  LDL R119, [R1+0x10c] ;  /* 0x00010c0001777983 */ /* 0x000ea20000100800 */
[C---:B------:R-:W-:Y:S01]  /*2d40*/  FMUL.FTZ R206, R177.reuse, R206 ;  /* 0x000000ceb1ce7220 */ /* 0x040fe20000410000 */
[----:B------:R-:W-:Y:S01]  /*2d50*/  FMUL.FTZ R207, R177, R207 ;  /* 0x000000cfb1cf7220 */ /* 0x000fe20000410000 */
[----:B------:R-:W-:Y:S01]  /*2d60*/  SHF.L.U32 R125, R125, 0x10, RZ ;  /* 0x000000107d7d7819 */ /* 0x000fe200000006ff */
[----:B------:R-:W-:Y:S01]  /*2d70*/  FADD.FTZ R188, R211, R188 ;  /* 0x000000bcd3bc7221 */ /* 0x000fe20000010000 */
[-C--:B------:R-:W-:Y:S01]  /*2d80*/  FFMA.FTZ R25, R206, R211.reuse, R25 ;  /* 0x000000d3ce197223 */ /* 0x080fe20000010019 */
[----:B---3--:R-:W-:Y:S01]  /*2d90*/  FMUL.FTZ R210, R210, R211 ;  /* 0x000000d3d2d27220 */ /* 0x008fe20000410000 */
[----:B------:R-:W-:Y:S01]  /*2da0*/  FADD.FTZ R190, R130, R190 ;  /* 0x000000be82be7221 */ /* 0x000fe20000010000 */
[-C--:B------:R-:W-:Y:S01]  /*2db0*/  FFMA.FTZ R7, R207, R130.reuse, R7 ;  /* 0x00000082cf077223 */ /* 0x080fe20000010007 */
[----:B----4-:R-:W-:Y:S01]  /*2dc0*/  FMUL.FTZ R211, R227, R130 ;  /* 0x00000082e3d37220 */ /* 0x010fe20000410000 */
[----:B------:R-:W-:Y:S01]  /*2dd0*/  FMUL.FTZ R103, R177, R103 ;  /* 0x00000067b1677220 */ /* 0x000fe20000410000 */
[----:B------:R-:W-:Y:S01]  /*2de0*/  SHF.L.U32 R124, R124, 0x10, RZ ;  /* 0x000000107c7c7819 */ /* 0x000fe200000006ff */
[----:B------:R-:W3:Y:S01]  /*2df0*/  LDL R227, [R1+0x100] ;  /* 0x0001000001e37983 */ /* 0x000ee20000100800 */
[----:B------:R-:W-:Y:S01]  /*2e00*/  FADD.FTZ R193, R131, R193 ;  /* 0x000000c183c17221 */ /* 0x000fe20000010000 */
[-C--:B------:R-:W-:Y:S01]  /*2e10*/  FFMA.FTZ R167, R103, R131.reuse, R167 ;  /* 0x0000008367a77223 */ /* 0x080fe200000100a7 */
[----:B------:R-:W-:Y:S01]  /*2e20*/  FMUL.FTZ R138, R138, R131 ;  /* 0x000000838a8a7220 */ /* 0x000fe20000410000 */
[----:B------:R-:W-:-:S04]  /*2e30*/  FADD.FTZ R87, R87, R221 ;  /* 0x000000dd57577221 */ /* 0x000fc80000010000 */
[----:B------:R-:W-:Y:S01]  /*2e40*/  FADD.FTZ R87, R87, R142 ;  /* 0x0000008e57577221 */ /* 0x000fe20000010000 */
[----:B--2---:R-:W-:Y:S02]  /*2e50*/  FMUL.FTZ R130, R226, R125 ;  /* 0x0000007de2827220 */ /* 0x004fe40000410000 */
[----:B------:R-:W2:Y:S01]  /*2e60*/  LDL R226, [R1+0x104] ;  /* 0x0001040001e27983 */ /* 0x000ea20000100800 */
[----:B------:R-:W-:-:S03]  /*2e70*/  FMUL.FTZ R131, R123, R124 ;  /* 0x0000007c7b837220 */ /* 0x000fc60000410000 */
        /* <DEDUP_REMOVED lines=52> */
[----:B------:R-:W-:Y:S01]  /*31c0*/  FFMA.FTZ R173, R111, R121, R173 ;  /* 0x000000796fad7223 */ /* 0x000fe200000100ad */
[----:B------:R-:W-:Y:S01]  /*31d0*/  FADD.FTZ R34, R121, R34 ;  /* 0x0000002279227221 */ /* 0x000fe20000010000 */
[----:B------:R-:W-:Y:S01]  /*31e0*/  FADD.FTZ R87, R87, R115 ;  /* 0x0000007357577221 */ /* 0x000fe20000010000 */
[----:B------:R-:W-:Y:S01]  /*31f0*/  FMUL.FTZ R120, R177, R120 ;  /* 0x00000078b1787220 */ /* 0x000fe20000410000 */
[----:B------:R-:W-:Y:S01]  /*3200*/  FFMA.FTZ R86, R114, R115, R86 ;  /* 0x0000007372567223 */ /* 0x000fe20000010056 */
[----:B------:R-:W-:Y:S01]  /*3210*/  SHF.L.U32 R250, R250, 0x10, RZ ;  /* 0x00000010fafa7819 */ /* 0x000fe200000006ff */
[----:B------:R-:W-:Y:S01]  /*3220*/  FADD.FTZ R168, R118, R168 ;  /* 0x000000a876a87221 */ /* 0x000fe20000010000 */
[-C--:B------:R-:W-:Y:S01]  /*3230*/  FFMA.FTZ R171, R116, R118.reuse, R171 ;  /* 0x0000007674ab7223 */ /* 0x080fe200000100ab */
[----:B---3--:R-:W-:Y:S01]  /*3240*/  FMUL.FTZ R118, R227, R118 ;  /* 0x00000076e3767220 */ /* 0x008fe20000410000 */
[----:B------:R-:W-:Y:S01]  /*3250*/  FADD.FTZ R200, R124, R200 ;  /* 0x000000c87cc87221 */ /* 0x000fe20000010000 */
[----:B------:R-:W-:Y:S01]  /*3260*/  FFMA.FTZ R170, R129, R124, R170 ;  /* 0x0000007c81aa7223 */ /* 0x000fe200000100aa */
[----:B------:R-:W-:Y:S01]  /*3270*/  UMOV UR6, 0xffffffff ;  /* 0xffffffff00067882 */ /* 0x000fe20000000000 */
        /* <DEDUP_REMOVED lines=20> */
[----:B----4-:R-:W-:Y:S02]  /*33c0*/  FMUL.FTZ R123, R123, R250 ;  /* 0x000000fa7b7b7220 */ /* 0x010fe40000410000 */
        /* <DEDUP_REMOVED lines=23> */
.L_x_5849:
[----:B------:R-:W-:Y:S01]  /*3540*/  ISETP.NE.U32.AND P2, PT, RZ, UR10, PT ;  /* 0x0000000aff007c0c */ /* 0x000fe2000bf45070 */
[----:B------:R-:W2:Y:S01]  /*3550*/  LDC.64 R230, c[0x0][0x220] ;  /* 0x00008800ffe67b82 */ /* 0x000ea20000000a00 */
[----:B------:R-:W3:Y:S02]  /*3560*/  LDL R250, [R1+0xf4] ;  /* 0x0000f40001fa7983 */ /* 0x000ee40000100800 */
[----:B------:R-:W-:Y:S01]  /*3570*/  ISETP.NE.AND.EX P2, PT, RZ, UR11, PT, P2 ;  /* 0x0000000bff007c0c */ /* 0x000fe2000bf45320 */
[----:B------:R-:W-:Y:S01]  /*3580*/  FADD.FTZ R124, R86, R124 ;  /* 0x0000007c567c7221 */ /* 0x000fe20000010000 */
[----:B0-----:R-:W-:Y:S01]  /*3590*/  FADD.FTZ R125, R87, R125 ;  /* 0x0000007d577d7221 */ /* 0x001fe20000010000 */
[----:B------:R-:W4:Y:S02]  /*35a0*/  LDL R229, [R1+0xdc] ;  /* 0x0000dc0001e57983 */ /* 0x000f240000100800 */
[----:B------:R-:W-:Y:S01]  /*35b0*/  FMUL.FTZ R124, R124, UR9 ;  /* 0x000000097c7c7c20 */ /* 0x000fe20008410000 */
[----:B------:R-:W-:Y:S01]  /*35c0*/  FMUL.FTZ R125, R125, UR9 ;  /* 0x000000097d7d7c20 */ /* 0x000fe20008410000 */
[----:B------:R-:W3:Y:S03]  /*35d0*/  LDL R248, [R1+0xf0] ;  /* 0x0000f00001f87983 */ /* 0x000ee60000100800 */
[----:B------:R-:W-:Y:S01]  /*35e0*/  FSEL R124, R124, RZ, !P4 ;  /* 0x000000ff7c7c7208 */ /* 0x000fe20006000000 */
[----:B------:R-:W3:Y:S02]  /*35f0*/  LDL R244, [R1+0xec] ;  /* 0x0000ec0001f47983 */ /* 0x000ee40000100800 */
[----:B------:R-:W0:Y:S02]  /*3600*/  @P2 LDC.64 R232, c[0x0][0x308] ;  /* 0x0000c200ffe82b82 */ /* 0x000e240000000a00 */
[----:B------:R-:W-:Y:S01]  /*3610*/  FFMA.FTZ R226, R84, R125, R124 ;  /* 0x0000007d54e27223 */ /* 0x000fe2000001007c */
[----:B------:R-:W3:Y:S03]  /*3620*/  LDL R240, [R1+0xe8] ;  /* 0x0000e80001f07983 */ /* 0x000ee60000100800 */
[----:B------:R-:W-:Y:S01]  /*3630*/  FADD.FTZ R226, R85, -R226 ;  /* 0x800000e255e27221 */ /* 0x000fe20000010000 */
[----:B------:R-:W3:Y:S01]  /*3640*/  LDL R238, [R1+0xe4] ;  /* 0x0000e40001ee7983 */ /* 0x000ee20000100800 */
[----:B--2---:R-:W-:-:S04]  /*3650*/  IMAD.WIDE.U32 R84, R208, 0x10, R230 ;  /* 0x00000010d0547825 */ /* 0x004fc800078e00e6 */
[-CC-:B------:R-:W-:Y:S01]  /*3660*/  FFMA.FTZ R89, R89, R125.reuse, R124.reuse ;  /* 0x0000007d59597223 */ /* 0x180fe2000001007c */
[-C--:B------:R-:W-:Y:S01]  /*3670*/  FFMA.FTZ R93, R93, R125.reuse, R124 ;  /* 0x0000007d5d5d7223 */ /* 0x080fe2000001007c */
[----:B------:R-:W2:Y:S04]  /*3680*/  LDL R234, [R1+0xe0] ;  /* 0x0000e00001ea7983 */ /* 0x000ea80000100800 */
[----:B-1----:R-:W3:Y:S01]  /*3690*/  LDG.E.128 R84, desc[UR4][R84.64] ;  /* 0x0000000454547981 */ /* 0x002ee2000c1e1d00 */
[----:B------:R-:W-:Y:S01]  /*36a0*/  FADD.FTZ R89, R92, -R89 ;  /* 0x800000595c597221 */ /* 0x000fe20000010000 */
[----:B------:R-:W-:Y:S01]  /*36b0*/  FADD.FTZ R90, R90, -R93 ;  /* 0x8000005d5a5a7221 */ /* 0x000fe20000010000 */
[----:B0-----:R-:W-:Y:S02]  /*36c0*/  @P2 IMAD.WIDE.U32 R92, R208, 0x20, R232 ;  /* 0x00000020d05c2825 */ /* 0x001fe400078e00e8 */
[----:B------:R-:W2:Y:S01]  /*36d0*/  LDL R233, [R1+0xf8] ;  /* 0x0000f80001e97983 */ /* 0x000ea20000100800 */
[----:B------:R-:W-:Y:S01]  /*36e0*/  ISETP.NE.U32.AND P1, PT, R178, RZ, PT ;  /* 0x000000ffb200720c */ /* 0x000fe20003f25070 */
[-CC-:B------:R-:W-:Y:S01]  /*36f0*/  FFMA.FTZ R88, R88, R125.reuse, R124.reuse ;  /* 0x0000007d58587223 */ /* 0x180fe2000001007c */
[----:B------:R-:W-:Y:S01]  /*3700*/  FMUL.FTZ R226, R177, R226 ;  /* 0x000000e2b1e27220 */ /* 0x000fe20000410000 */
[----:B------:R-:W-:Y:S01]  /*3710*/  ISETP.NE.U32.AND P3, PT, RZ, UR10, PT ;  /* 0x0000000aff007c0c */ /* 0x000fe2000bf65070 */
[----:B------:R-:W-:Y:S01]  /*3720*/  FFMA.FTZ R224, R224, R125, R124 ;  /* 0x0000007de0e07223 */ /* 0x000fe2000001007c */
[----:B------:R-:W-:Y:S01]  /*3730*/  ISETP.NE.AND.EX P1, PT, R179, RZ, PT, P1 ;  /* 0x000000ffb300720c */ /* 0x000fe20003f25310 */
[----:B------:R-:W-:Y:S01]  /*3740*/  FADD.FTZ R88, R91, -R88 ;  /* 0x800000585b587221 */ /* 0x000fe20000010000 */
[C---:B------:R-:W-:Y:S01]  /*3750*/  FMUL.FTZ R178, R177.reuse, R89 ;  /* 0x00000059b1b27220 */ /* 0x040fe20000410000 */
[----:B------:R-:W-:Y:S01]  /*3760*/  FMUL.FTZ R179, R177, R90 ;  /* 0x0000005ab1b37220 */ /* 0x000fe20000410000 */
[-CC-:B------:R-:W-:Y:S01]  /*3770*/  FFMA.FTZ R135, R135, R125.reuse, R124.reuse ;  /* 0x0000007d87877223 */ /* 0x180fe2000001007c */
[----:B------:R-:W-:Y:S01]  /*3780*/  FMUL.FTZ R227, R177, R88 ;  /* 0x00000058b1e37220 */ /* 0x000fe20000410000 */
[----:B------:R-:W-:Y:S01]  /*3790*/  ISETP.NE.AND.EX P3, PT, RZ, UR11, PT, P3 ;  /* 0x0000000bff007c0c */ /* 0x000fe2000bf65330 */
[----:B------:R-:W-:Y:S01]  /*37a0*/  FFMA.FTZ R223, R223, R125, R124 ;  /* 0x0000007ddfdf7223 */ /* 0x000fe2000001007c */
[----:B------:R-:W2:Y:S05]  /*37b0*/  LDL R232, [R1+0xd4] ;  /* 0x0000d40001e87983 */ /* 0x000eaa0000100800 */
[----:B-----5:R-:W-:Y:S01]  /*37c0*/  @P1 FADD.FTZ R226, R36, R226 ;  /* 0x000000e224e21221 */ /* 0x020fe20000010000 */
[----:B------:R-:W-:Y:S01]  /*37d0*/  @P1 FADD.FTZ R227, R37, R227 ;  /* 0x000000e325e31221 */ /* 0x000fe20000010000 */
[----:B------:R-:W-:Y:S01]  /*37e0*/  @P1 FADD.FTZ R178, R38, R178 ;  /* 0x000000b226b21221 */ /* 0x000fe20000010000 */
[----:B------:R-:W-:-:S02]  /*37f0*/  @P1 FADD.FTZ R179, R39, R179 ;  /* 0x000000b327b31221 */ /* 0x000fc40000010000 */
[----:B------:R-:W-:Y:S02]  /*3800*/  SEL R88, R226, R76, P3 ;  /* 0x0000004ce2587207 */ /* 0x000fe40001800000 */
[----:B------:R-:W-:Y:S02]  /*3810*/  SEL R89, R227, R77, P3 ;  /* 0x0000004de3597207 */ /* 0x000fe40001800000 */
[----:B------:R-:W-:Y:S02]  /*3820*/  SEL R90, R178, R78, P3 ;  /* 0x0000004eb25a7207 */ /* 0x000fe40001800000 */
[----:B------:R-:W-:-:S05]  /*3830*/  SEL R91, R179, R79, P3 ;  /* 0x0000004fb35b7207 */ /* 0x000fca0001800000 */
[----:B------:R0:W-:Y:S01]  /*3840*/  @P2 STG.E.128 desc[UR4][R92.64], R88 ;  /* 0x000000585c002986 */ /* 0x0001e2000c101d04 */
[----:B------:R-:W-:Y:S01]  /*3850*/  FADD.FTZ R224, R222, -R224 ;  /* 0x800000e0dee07221 */ /* 0x000fe20000010000 */
[----:B------:R-:W-:Y:S01]  /*3860*/  FADD.FTZ R133, R133, -R135 ;  /* 0x8000008785857221 */ /* 0x000fe20000010000 */
[-C--:B------:R-:W-:Y:S01]  /*3870*/  FMUL.FTZ R227, R227, R176.reuse ;  /* 0x000000b0e3e37220 */ /* 0x080fe20000410000 */
[----:B------:R-:W-:Y:S01]  /*3880*/  FMUL.FTZ R226, R226, R176 ;  /* 0x000000b0e2e27220 */ /* 0x000fe20000410000 */
[----:B------:R-:W2:Y:S01]  /*3890*/  LDL R222, [R1+0xbc] ;  /* 0x0000bc0001de7983 */ /* 0x000ea20000100800 */
[----:B------:R-:W-:Y:S01]  /*38a0*/  FMUL.FTZ R133, R177, R133 ;  /* 0x00000085b1857220 */ /* 0x000fe20000410000 */
[----:B0-----:R-:W-:Y:S01]  /*38b0*/  FFMA.FTZ R88, R134, R125, R124 ;  /* 0x0000007d86587223 */ /* 0x001fe2000001007c */
[----:B------:R-:W-:Y:S02]  /*38c0*/  FADD.FTZ R134, R209, -R223 ;  /* 0x800000dfd1867221 */ /* 0x000fe40000010000 */
[----:B------:R-:W-:Y:S01]  /*38d0*/  @P1 FADD.FTZ R133, R41, R133 ;  /* 0x0000008529851221 */ /* 0x000fe20000010000 */
[----:B------:R-:W2:Y:S01]  /*38e0*/  LDL R223, [R1+0xc0] ;  /* 0x0000c00001df7983 */ /* 0x000ea20000100800 */
[----:B------:R-:W-:Y:S01]  /*38f0*/  FADD.FTZ R88, R132, -R88 ;  /* 0x8000005884587221 */ /* 0x000fe20000010000 */
[C---:B------:R-:W-:Y:S01]  /*3900*/  FMUL.FTZ R132, R177.reuse, R224 ;  /* 0x000000e0b1847220 */ /* 0x040fe20000410000 */
[----:B------:R-:W-:Y:S01]  /*3910*/  FMUL.FTZ R134, R177, R134 ;  /* 0x00000086b1867220 */ /* 0x000fe20000410000 */
[----:B------:R-:W-:Y:S01]  /*3920*/  SEL R89, R133, R81, P3 ;  /* 0x0000005185597207 */ /* 0x000fe20001800000 */
[----:B------:R-:W-:Y:S01]  /*3930*/  FMUL.FTZ R135, R177, R88 ;  /* 0x00000058b1877220 */ /* 0x000fe20000410000 */
[----:B------:R-:W-:Y:S01]  /*3940*/  @P1 FADD.FTZ R132, R40, R132 ;  /* 0x0000008428841221 */ /* 0x000fe20000010000 */
[----:B------:R-:W-:Y:S01]  /*3950*/  @P1 FADD.FTZ R134, R42, R134 ;  /* 0x000000862a861221 */ /* 0x000fe20000010000 */
[----:B------:R-:W2:Y:S01]  /*3960*/  LDL R224, [R1+0xc4] ;  /* 0x0000c40001e07983 */ /* 0x000ea20000100800 */
[----:B------:R-:W-:-:S02]  /*3970*/  @P1 FADD.FTZ R135, R43, R135 ;  /* 0x000000872b871221 */ /* 0x000fc40000010000 */
[----:B------:R-:W-:Y:S02]  /*3980*/  SEL R88, R132, R80, P3 ;  /* 0x0000005084587207 */ /* 0x000fe40001800000 */
[----:B------:R-:W-:Y:S02]  /*3990*/  SEL R90, R134, R82, P3 ;  /* 0x00000052865a7207 */ /* 0x000fe40001800000 */
[----:B------:R-:W-:-:S05]  /*39a0*/  SEL R91, R135, R83, P3 ;  /* 0x00000053875b7207 */ /* 0x000fca0001800000 */
[----:B------:R0:W-:Y:S02]  /*39b0*/  @P2 STG.E.128 desc[UR4][R92.64+0x10], R88 ;  /* 0x000010585c002986 */ /* 0x0001e4000c101d04 */
[----:B0-----:R-:W0:Y:S01]  /*39c0*/  LDC.64 R92, c[0x0][0x2f8] ;  /* 0x0000be00ff5c7b82 */ /* 0x001e220000000a00 */
[----:B------:R-:W-:Y:S01]  /*39d0*/  FMUL.FTZ R135, R135, R176 ;  /* 0x000000b087877220 */ /* 0x000fe20000410000 */
[----:B0-----:R-:W-:-:S04]  /*39e0*/  IMAD.WIDE.U32 R208, R208, 0x10, R92 ;  /* 0x00000010d0d07825 */ /* 0x001fc800078e005c */
[-C--:B------:R-:W-:Y:S01]  /*39f0*/  FMUL.FTZ R89, R178, R176.reuse ;  /* 0x000000b0b2597220 */ /* 0x080fe20000410000 */
[-C--:B------:R-:W-:Y:S01]  /*3a00*/  FMUL.FTZ R132, R132, R176.reuse ;  /* 0x000000b084847220 */ /* 0x080fe20000410000 */
[-C--:B------:R-:W-:Y:S01]  /*3a10*/  FMUL.FTZ R133, R133, R176.reuse ;  /* 0x000000b085857220 */ /* 0x080fe20000410000 */
[----:B------:R-:W-:Y:S01]  /*3a20*/  FMUL.FTZ R134, R134, R176 ;  /* 0x000000b086867220 */ /* 0x000fe20000410000 */
[-CC-:B------:R-:W-:Y:S01]  /*3a30*/  FFMA.FTZ R96, R96, R125.reuse, R124.reuse ;  /* 0x0000007d60607223 */ /* 0x180fe2000001007c */
[-CC-:B------:R-:W-:Y:S01]  /*3a40*/  FFMA.FTZ R97, R97, R125.reuse, R124.reuse ;  /* 0x0000007d61617223 */ /* 0x180fe2000001007c */
[-C--:B------:R-:W-:Y:S02]  /*3a50*/  FFMA.FTZ R99, R99, R125.reuse, R124 ;  /* 0x0000007d63637223 */ /* 0x080fe4000001007c */
[----:B------:R-:W-:Y:S01]  /*3a60*/  FADD.FTZ R96, R218, -R96 ;  /* 0x80000060da607221 */ /* 0x000fe20000010000 */
[----:B------:R-:W-:Y:S01]  /*3a70*/  FADD.FTZ R97, R220, -R97 ;  /* 0x80000061dc617221 */ /* 0x000fe20000010000 */
[----:B------:R-:W-:Y:S01]  /*3a80*/  FADD.FTZ R99, R221, -R99 ;  /* 0x80000063dd637221 */ /* 0x000fe20000010000 */
[-CC-:B------:R-:W-:Y:S01]  /*3a90*/  FFMA.FTZ R180, R180, R125.reuse, R124.reuse ;  /* 0x0000007db4b47223 */ /* 0x180fe2000001007c */
[-CC-:B------:R-:W-:Y:S01]  /*3aa0*/  FFMA.FTZ R140, R140, R125.reuse, R124.reuse ;  /* 0x0000007d8c8c7223 */ /* 0x180fe2000001007c */
[----:B------:R-:W-:Y:S01]  /*3ab0*/  FFMA.FTZ R141, R141, R125, R124 ;  /* 0x0000007d8d8d7223 */ /* 0x000fe2000001007c */
[----:B------:R-:W-:Y:S01]  /*3ac0*/  FMUL.FTZ R178, R177, R99 ;  /* 0x00000063b1b27220 */ /* 0x000fe20000410000 */
[----:B------:R-:W-:Y:S01]  /*3ad0*/  FADD.FTZ R180, R216, -R180 ;  /* 0x800000b4d8b47221 */ /* 0x000fe20000010000 */
[----:B------:R-:W-:Y:S01]  /*3ae0*/  FFMA.FTZ R181, R181, R125, R124 ;  /* 0x0000007db5b57223 */ /* 0x000fe2000001007c */
[----:B------:R-:W2:Y:S01]  /*3af0*/  LDL R221, [R1+0xb0] ;  /* 0x0000b00001dd7983 */ /* 0x000ea20000100800 */
[----:B------:R-:W-:Y:S01]  /*3b00*/  @P1 FADD.FTZ R178, R47, R178 ;  /* 0x000000b22fb21221 */ /* 0x000fe20000010000 */
[----:B------:R-:W-:Y:S01]  /*3b10*/  FMUL.FTZ R216, R177, R180 ;  /* 0x000000b4b1d87220 */ /* 0x000fe20000410000 */
[----:B------:R-:W-:Y:S01]  /*3b20*/  FADD.FTZ R140, R142, -R140 ;  /* 0x8000008c8e8c7221 */ /* 0x000fe20000010000 */
[----:B------:R-:W2:Y:S02]  /*3b30*/  LDL R220, [R1+0xac] ;  /* 0x0000ac0001dc7983 */ /* 0x000ea40000100800 */
[----:B------:R-:W-:Y:S01]  /*3b40*/  @P1 FADD.FTZ R216, R49, R216 ;  /* 0x000000d831d81221 */ /* 0x000fe20000010000 */
[----:B----4-:R-:W-:Y:S01]  /*3b50*/  FMUL.FTZ R92, R229, R135 ;  /* 0x00000087e55c7220 */ /* 0x010fe20000410000 */
[----:B------:R-:W4:Y:S04]  /*3b60*/  LDL R218, [R1+0xa4] ;  /* 0x0000a40001da7983 */ /* 0x000f280000100800 */
[----:B------:R-:W4:Y:S01]  /*3b70*/  LDL R229, [R1+0xd0] ;  /* 0x0000d00001e57983 */ /* 0x000f220000100800 */
[----:B---3--:R-:W-:-:S04]  /*3b80*/  PRMT R88, R84, 0x7632, R88 ;  /* 0x0000763254587816 */ /* 0x008fc80000000058 */
[----:B------:R-:W-:-:S05]  /*3b90*/  SHF.L.U32 R88, R88, 0x10, RZ ;  /* 0x0000001058587819 */ /* 0x000fca00000006ff */
[----:B------:R-:W-:Y:S01]  /*3ba0*/  FFMA.FTZ R202, R227, R88, R202 ;  /* 0x00000058e3ca7223 */ /* 0x000fe200000100ca */
[----:B------:R-:W-:Y:S01]  /*3bb0*/  FMUL.FTZ R227, R250, R227 ;  /* 0x000000e3fae37220 */ /* 0x000fe20000410000 */
[----:B--2---:R-:W-:Y:S02]  /*3bc0*/  FMUL.FTZ R88, R233, R226 ;  /* 0x000000e2e9587220 */ /* 0x004fe40000410000 */
[----:B------:R-:W2:Y:S01]  /*3bd0*/  LDL R233, [R1+0xd8] ;  /* 0x0000d80001e97983 */ /* 0x000ea20000100800 */
[----:B------:R-:W-:Y:S02]  /*3be0*/  SHF.L.U32 R84, R84, 0x10, RZ ;  /* 0x0000001054547819 */ /* 0x000fe400000006ff */
[----:B------:R-:W-:Y:S02]  /*3bf0*/  F2FP.BF16.F32.PACK_AB R88, R227, R88 ;  /* 0x00000058e358723e */ /* 0x000fe400000010ff */
[----:B------:R-:W3:Y:S01]  /*3c00*/  LDL R227, [R1+0xcc] ;  /* 0x0000cc0001e37983 */ /* 0x000ee20000100800 */
[----:B------:R-:W-:-:S03]  /*3c10*/  FFMA.FTZ R203, R226, R84, R203 ;  /* 0x00000054e2cb7223 */ /* 0x000fc600000100cb */
[----:B------:R-:W3:Y:S01]  /*3c20*/  LDL R226, [R1+0xc8] ;  /* 0x0000c80001e27983 */ /* 0x000ee20000100800 */
[----:B------:R-:W-:Y:S01]  /*3c30*/  SHF.L.U32 R90, R85, 0x10, RZ ;  /* 0x00000010555a7819 */ /* 0x000fe200000006ff */
[----:B------:R-:W-:-:S04]  /*3c40*/  FMUL.FTZ R84, R179, R176 ;  /* 0x000000b0b3547220 */ /* 0x000fc80000410000 */
[----:B------:R-:W-:Y:S01]  /*3c50*/  FFMA.FTZ R228, R89, R90, R228 ;  /* 0x0000005a59e47223 */ /* 0x000fe200000100e4 */
[----:B------:R-:W-:Y:S01]  /*3c60*/  FMUL.FTZ R89, R248, R89 ;  /* 0x00000059f8597220 */ /* 0x000fe20000410000 */
[----:B------:R-:W-:Y:S01]  /*3c70*/  FMUL.FTZ R90, R244, R84 ;  /* 0x00000054f45a7220 */ /* 0x000fe20000410000 */
[----:B------:R-:W-:Y:S01]  /*3c80*/  FMUL.FTZ R93, R238, R133 ;  /* 0x00000085ee5d7220 */ /* 0x000fe20000410000 */
[----:B------:R-:W-:-:S03]  /*3c90*/  FMUL.FTZ R91, R234, R134 ;  /* 0x00000086ea5b7220 */ /* 0x000fc60000410000 */
[----:B------:R-:W-:Y:S01]  /*3ca0*/  F2FP.BF16.F32.PACK_AB R89, R90, R89 ;  /* 0x000000595a59723e */ /* 0x000fe200000010ff */
[----:B------:R-:W-:Y:S01]  /*3cb0*/  FMUL.FTZ R90, R240, R132 ;  /* 0x00000084f05a7220 */ /* 0x000fe20000410000 */
[----:B------:R-:W-:-:S04]  /*3cc0*/  F2FP.BF16.F32.PACK_AB R91, R92, R91 ;  /* 0x0000005b5c5b723e */ /* 0x000fc800000010ff */
[----:B------:R-:W-:Y:S02]  /*3cd0*/  F2FP.BF16.F32.PACK_AB R90, R93, R90 ;  /* 0x0000005a5d5a723e */ /* 0x000fe400000010ff */
[----:B------:R-:W0:Y:S01]  /*3ce0*/  @P2 LDC.64 R92, c[0x0][0x308] ;  /* 0x0000c200ff5c2b82 */ /* 0x000e220000000a00 */
[----:B------:R-:W-:-:S04]  /*3cf0*/  FFMA.FTZ R179, R98, R125, R124 ;  /* 0x0000007d62b37223 */ /* 0x000fc8000001007c */
[----:B------:R-:W-:Y:S01]  /*3d00*/  FADD.FTZ R179, R219, -R179 ;  /* 0x800000b3dbb37221 */ /* 0x000fe20000010000 */
[----:B------:R1:W-:Y:S03]  /*3d10*/  STG.E.128 desc[UR4][R208.64], R88 ;  /* 0x00000058d0007986 */ /* 0x0003e6000c101d04 */
[----:B------:R-:W-:Y:S01]  /*3d20*/  FMUL.FTZ R179, R177, R179 ;  /* 0x000000b3b1b37220 */ /* 0x000fe20000410000 */
[----:B------:R-:W-:Y:S01]  /*3d30*/  FADD.FTZ R143, R143, -R141 ;  /* 0x8000008d8f8f7221 */ /* 0x000fe20000010000 */
[----:B------:R-:W-:Y:S01]  /*3d40*/  FADD.FTZ R181, R217, -R181 ;  /* 0x800000b5d9b57221 */ /* 0x000fe20000010000 */
[----:B------:R-:W3:Y:S01]  /*3d50*/  LDL R219, [R1+0xa8] ;  /* 0x0000a80001db7983 */ /* 0x000ee20000100800 */
[----:B------:R-:W-:Y:S01]  /*3d60*/  @P1 FADD.FTZ R179, R46, R179 ;  /* 0x000000b32eb31221 */ /* 0x000fe20000010000 */
[C---:B-1----:R-:W-:Y:S01]  /*3d70*/  FMUL.FTZ R209, R177.reuse, R96 ;  /* 0x00000060b1d17220 */ /* 0x042fe20000410000 */
[----:B------:R-:W-:-:S03]  /*3d80*/  FMUL.FTZ R208, R177, R97 ;  /* 0x00000061b1d07220 */ /* 0x000fc60000410000 */
[----:B------:R-:W-:Y:S01]  /*3d90*/  @P1 FADD.FTZ R209, R44, R209 ;  /* 0x000000d12cd11221 */ /* 0x000fe20000010000 */
[----:B------:R-:W-:Y:S01]  /*3da0*/  @P1 FADD.FTZ R208, R45, R208 ;  /* 0x000000d02dd01221 */ /* 0x000fe20000010000 */
[----:B------:R-:W-:Y:S01]  /*3db0*/  IMAD.WIDE.U32 R96, R199, 0x10, R230 ;  /* 0x00000010c7607825 */ /* 0x000fe200078e00e6 */
[----:B------:R-:W-:Y:S02]  /*3dc0*/  SEL R90, R179, R78, P3 ;  /* 0x0000004eb35a7207 */ /* 0x000fe40001800000 */
[----:B------:R-:W-:Y:S01]  /*3dd0*/  SEL R88, R209, R76, P3 ;  /* 0x0000004cd1587207 */ /* 0x000fe20001800000 */
[----:B0-----:R-:W-:Y:S01]  /*3de0*/  @P2 IMAD.WIDE.U32 R92, R199, 0x20, R92 ;  /* 0x00000020c75c2825 */ /* 0x001fe200078e005c */
[----:B------:R-:W-:Y:S01]  /*3df0*/  SEL R89, R208, R77, P3 ;  /* 0x0000004dd0597207 */ /* 0x000fe20001800000 */
[----:B------:R-:W3:Y:S01]  /*3e00*/  LDG.E.128 R96, desc[UR4][R96.64] ;  /* 0x0000000460607981 */ /* 0x000ee2000c1e1d00 */
[----:B------:R-:W-:Y:S01]  /*3e10*/  SEL R91, R178, R79, P3 ;  /* 0x0000004fb25b7207 */ /* 0x000fe20001800000 */
[-C--:B------:R-:W-:Y:S01]  /*3e20*/  FMUL.FTZ R142, R179, R176.reuse ;  /* 0x000000b0b38e7220 */ /* 0x080fe20000410000 */
[----:B------:R-:W-:-:S03]  /*3e30*/  FMUL.FTZ R179, R216, R176 ;  /* 0x000000b0d8b37220 */ /* 0x000fc60000410000 */
[----:B------:R0:W-:Y:S02]  /*3e40*/  @P2 STG.E.128 desc[UR4][R92.64], R88 ;  /* 0x000000585c002986 */ /* 0x0001e4000c101d04 */
[----:B0-----:R-:W-:Y:S02]  /*3e50*/  SEL R89, R216, R81, P3 ;  /* 0x00000051d8597207 */ /* 0x001fe40001800000 */
[----:B------:R-:W3:Y:S01]  /*3e60*/  LDL R216, [R1+0x9c] ;  /* 0x00009c0001d87983 */ /* 0x000ee20000100800 */
[C---:B------:R-:W-:Y:S01]  /*3e70*/  FMUL.FTZ R217, R177.reuse, R140 ;  /* 0x0000008cb1d97220 */ /* 0x040fe20000410000 */
[C---:B------:R-:W-:Y:S01]  /*3e80*/  FMUL.FTZ R180, R177.reuse, R143 ;  /* 0x0000008fb1b47220 */ /* 0x040fe20000410000 */
[----:B------:R-:W-:Y:S02]  /*3e90*/  FMUL.FTZ R181, R177, R181 ;  /* 0x000000b5b1b57220 */ /* 0x000fe40000410000 */
[----:B------:R-:W-:Y:S01]  /*3ea0*/  @P1 FADD.FTZ R217, R48, R217 ;  /* 0x000000d930d91221 */ /* 0x000fe20000010000 */
[----:B------:R-:W-:Y:S01]  /*3eb0*/  @P1 FADD.FTZ R180, R50, R180 ;  /* 0x000000b432b41221 */ /* 0x000fe20000010000 */
[----:B------:R-:W-:Y:S01]  /*3ec0*/  @P1 FADD.FTZ R181, R51, R181 ;  /* 0x000000b533b51221 */ /* 0x000fe20000010000 */
[----:B------:R-:W-:-:S02]  /*3ed0*/  FMUL.FTZ R140, R209, R176 ;  /* 0x000000b0d18c7220 */ /* 0x000fc40000410000 */
[----:B------:R-:W-:Y:S02]  /*3ee0*/  SEL R88, R217, R80, P3 ;  /* 0x00000050d9587207 */ /* 0x000fe40001800000 */
[----:B------:R-:W-:Y:S02]  /*3ef0*/  SEL R90, R180, R82, P3 ;  /* 0x00000052b45a7207 */ /* 0x000fe40001800000 */
[----:B------:R-:W-:Y:S01]  /*3f00*/  SEL R91, R181, R83, P3 ;  /* 0x00000053b55b7207 */ /* 0x000fe20001800000 */
[-C--:B------:R-:W-:Y:S01]  /*3f10*/  FMUL.FTZ R141, R208, R176.reuse ;  /* 0x000000b0d08d7220 */ /* 0x080fe20000410000 */
[----:B------:R-:W-:-:S03]  /*3f20*/  FMUL.FTZ R143, R178, R176 ;  /* 0x000000b0b28f7220 */ /* 0x000fc60000410000 */
[----:B------:R0:W-:Y:S01]  /*3f30*/  @P2 STG.E.128 desc[UR4][R92.64+0x10], R88 ;  /* 0x000010585c002986 */ /* 0x0001e2000c101d04 */
[-C--:B------:R-:W-:Y:S01]  /*3f40*/  FMUL.FTZ R180, R180, R176.reuse ;  /* 0x000000b0b4b47220 */ /* 0x080fe20000410000 */
[-C--:B------:R-:W-:Y:S01]  /*3f50*/  FMUL.FTZ R181, R181, R176.reuse ;  /* 0x000000b0b5b57220 */ /* 0x080fe20000410000 */
[----:B------:R-:W-:Y:S02]  /*3f60*/  FMUL.FTZ R178, R217, R176 ;  /* 0x000000b0d9b27220 */ /* 0x000fe40000410000 */
[----:B------:R-:W3:Y:S01]  /*3f70*/  LDL R217, [R1+0xa0] ;  /* 0x0000a00001d97983 */ /* 0x000ee20000100800 */
[----:B0-----:R-:W-:Y:S01]  /*3f80*/  FMUL.FTZ R91, R232, R141 ;  /* 0x0000008de85b7220 */ /* 0x001fe20000410000 */
[----:B------:R-:W-:Y:S01]  /*3f90*/  FMUL.FTZ R92, R222, R181 ;  /* 0x000000b5de5c7220 */ /* 0x000fe20000410000 */
[----:B------:R-:W-:Y:S01]  /*3fa0*/  FMUL.FTZ R93, R224, R179 ;  /* 0x000000b3e05d7220 */ /* 0x000fe20000410000 */
[----:B------:R-:W3:Y:S01]  /*3fb0*/  LDL R222, [R1+0xb4] ;  /* 0x0000b40001de7983 */ /* 0x000ee20000100800 */
[-CC-:B------:R-:W-:Y:S01]  /*3fc0*/  FFMA.FTZ R94, R94, R125.reuse, R124.reuse ;  /* 0x0000007d5e5e7223 */ /* 0x180fe2000001007c */
[-CC-:B------:R-:W-:Y:S01]  /*3fd0*/  FFMA.FTZ R95, R95, R125.reuse, R124.reuse ;  /* 0x0000007d5f5f7223 */ /* 0x180fe2000001007c */
[-CC-:B------:R-:W-:Y:S01]  /*3fe0*/  FFMA.FTZ R101, R101, R125.reuse, R124.reuse ;  /* 0x0000007d65657223 */ /* 0x180fe2000001007c */
[-C--:B------:R-:W-:Y:S01]  /*3ff0*/  FFMA.FTZ R182, R182, R125.reuse, R124 ;  /* 0x0000007db6b67223 */ /* 0x080fe2000001007c */
[----:B------:R-:W-:Y:S01]  /*4000*/  FADD.FTZ R94, R212, -R94 ;  /* 0x8000005ed45e7221 */ /* 0x000fe20000010000 */
[----:B------:R-:W-:Y:S01]  /*4010*/  FADD.FTZ R95, R214, -R95 ;  /* 0x8000005fd65f7221 */ /* 0x000fe20000010000 */
[----:B------:R-:W-:Y:S01]  /*4020*/  FADD.FTZ R101, R215, -R101 ;  /* 0x80000065d7657221 */ /* 0x000fe20000010000 */
[--C-:B------:R-:W-:Y:S01]  /*4030*/  FFMA.FTZ R206, R206, R125, R124.reuse ;  /* 0x0000007dcece7223 */ /* 0x100fe2000001007c */
[C---:B------:R-:W-:Y:S01]  /*4040*/  FMUL.FTZ R212, R177.reuse, R94 ;  /* 0x0000005eb1d47220 */ /* 0x040fe20000410000 */
[C---:B------:R-:W-:Y:S01]  /*4050*/  FMUL.FTZ R209, R177.reuse, R95 ;  /* 0x0000005fb1d17220 */ /* 0x040fe20000410000 */
[----:B------:R-:W-:Y:S01]  /*4060*/  FMUL.FTZ R208, R177, R101 ;  /* 0x00000065b1d07220 */ /* 0x000fe20000410000 */
[-C--:B------:R-:W-:Y:S01]  /*4070*/  FFMA.FTZ R183, R183, R125.reuse, R124 ;  /* 0x0000007db7b77223 */ /* 0x080fe2000001007c */
[----:B------:R-:W-:Y:S01]  /*4080*/  @P1 FADD.FTZ R212, R52, R212 ;  /* 0x000000d434d41221 */ /* 0x000fe20000010000 */
[----:B------:R-:W-:Y:S01]  /*4090*/  @P1 FADD.FTZ R209, R53, R209 ;  /* 0x000000d135d11221 */ /* 0x000fe20000010000 */
[----:B------:R-:W-:Y:S01]  /*40a0*/  @P1 FADD.FTZ R208, R55, R208 ;  /* 0x000000d037d01221 */ /* 0x000fe20000010000 */
[----:B------:R-:W-:Y:S01]  /*40b0*/  FADD.FTZ R182, R204, -R182 ;  /* 0x800000b6ccb67221 */ /* 0x000fe20000010000 */
[----:B------:R-:W-:Y:S01]  /*40c0*/  FADD.FTZ R206, R210, -R206 ;  /* 0x800000ced2ce7221 */ /* 0x000fe20000010000 */
[----:B------:R-:W3:Y:S03]  /*40d0*/  LDL R215, [R1+0x94] ;  /* 0x0000940001d77983 */ /* 0x000ee60000100800 */
[----:B------:R-:W-:Y:S01]  /*40e0*/  FMUL.FTZ R206, R177, R206 ;  /* 0x000000ceb1ce7220 */ /* 0x000fe20000410000 */
[----:B------:R-:W3:Y:S03]  /*40f0*/  LDL R214, [R1+0x90] ;  /* 0x0000900001d67983 */ /* 0x000ee60000100800 */
[----:B------:R-:W-:Y:S01]  /*4100*/  @P1 FADD.FTZ R206, R57, R206 ;  /* 0x000000ce39ce1221 */ /* 0x000fe20000010000 */
[----:B------:R-:W-:Y:S01]  /*4110*/  FMUL.FTZ R204, R208, R176 ;  /* 0x000000b0d0cc7220 */ /* 0x000fe20000410000 */
[-CC-:B------:R-:W-:Y:S01]  /*4120*/  FFMA.FTZ R102, R102, R125.reuse, R124.reuse ;  /* 0x0000007d66667223 */ /* 0x180fe2000001007c */
[-CC-:B------:R-:W-:Y:S01]  /*4130*/  FFMA.FTZ R103, R103, R125.reuse, R124.reuse ;  /* 0x0000007d67677223 */ /* 0x180fe2000001007c */
[-CC-:B------:R-:W-:Y:S01]  /*4140*/  FFMA.FTZ R104, R104, R125.reuse, R124.reuse ;  /* 0x0000007d68687223 */ /* 0x180fe2000001007c */
[----:B------:R-:W-:Y:S01]  /*4150*/  FFMA.FTZ R105, R105, R125, R124 ;  /* 0x0000007d69697223 */ /* 0x000fe2000001007c */
[----:B----4-:R-:W-:Y:S01]  /*4160*/  FMUL.FTZ R89, R229, R142 ;  /* 0x0000008ee5597220 */ /* 0x010fe20000410000 */
[----:B--2---:R-:W-:Y:S01]  /*4170*/  FMUL.FTZ R88, R233, R140 ;  /* 0x0000008ce9587220 */ /* 0x004fe20000410000 */
[----:B---3--:R-:W-:-:S04]  /*4180*/  FMUL.FTZ R90, R227, R143 ;  /* 0x0000008fe35a7220 */ /* 0x008fc80000410000 */
[----:B------:R-:W-:Y:S01]  /*4190*/  F2FP.BF16.F32.PACK_AB R88, R91, R88 ;  /* 0x000000585b58723e */ /* 0x000fe200000010ff */
[----:B------:R-:W-:Y:S01]  /*41a0*/  FMUL.FTZ R91, R223, R180 ;  /* 0x000000b4df5b7220 */ /* 0x000fe20000410000 */
[----:B------:R-:W-:Y:S01]  /*41b0*/  FADD.FTZ R102, R139, -R102 ;  /* 0x800000668b667221 */ /* 0x000fe20000010000 */
[----:B------:R-:W2:Y:S01]  /*41c0*/  LDL R223, [R1+0xb8] ;  /* 0x0000b80001df7983 */ /* 0x000ea20000100800 */
[----:B------:R-:W-:Y:S01]  /*41d0*/  F2FP.BF16.F32.PACK_AB R89, R90, R89 ;  /* 0x000000595a59723e */ /* 0x000fe200000010ff */
[----:B------:R-:W-:Y:S01]  /*41e0*/  FMUL.FTZ R90, R226, R178 ;  /* 0x000000b2e25a7220 */ /* 0x000fe20000410000 */
[----:B------:R-:W-:Y:S01]  /*41f0*/  F2FP.BF16.F32.PACK_AB R91, R92, R91 ;  /* 0x0000005b5c5b723e */ /* 0x000fe200000010ff */
[----:B------:R-:W-:Y:S01]  /*4200*/  FADD.FTZ R103, R138, -R103 ;  /* 0x800000678a677221 */ /* 0x000fe20000010000 */
[----:B------:R-:W-:Y:S01]  /*4210*/  LEA R92, P5, R199, UR12, 0x4 ;  /* 0x0000000cc75c7c11 */ /* 0x000fe2000f8a20ff */
[----:B------:R-:W-:Y:S01]  /*4220*/  FADD.FTZ R104, R137, -R104 ;  /* 0x8000006889687221 */ /* 0x000fe20000010000 */
[----:B------:R-:W-:Y:S01]  /*4230*/  F2FP.BF16.F32.PACK_AB R90, R93, R90 ;  /* 0x0000005a5d5a723e */ /* 0x000fe200000010ff */
[----:B------:R-:W-:Y:S01]  /*4240*/  FADD.FTZ R105, R136, -R105 ;  /* 0x8000006988697221 */ /* 0x000fe20000010000 */
[----:B------:R-:W-:Y:S01]  /*4250*/  LEA.HI.X R93, R199, UR13, RZ, 0x4, P5 ;  /* 0x0000000dc75d7c11 */ /* 0x000fe2000a8f24ff */
[-CC-:B------:R-:W-:Y:S01]  /*4260*/  FFMA.FTZ R106, R106, R125.reuse, R124.reuse ;  /* 0x0000007d6a6a7223 */ /* 0x180fe2000001007c */
[-CC-:B------:R-:W-:Y:S01]  /*4270*/  FFMA.FTZ R128, R128, R125.reuse, R124.reuse ;  /* 0x0000007d80807223 */ /* 0x180fe2000001007c */
[-CC-:B------:R-:W-:Y:S01]  /*4280*/  FFMA.FTZ R107, R107, R125.reuse, R124.reuse ;  /* 0x0000007d6b6b7223 */ /* 0x180fe2000001007c */
[-CC-:B------:R-:W-:Y:S01]  /*4290*/  FFMA.FTZ R129, R129, R125.reuse, R124.reuse ;  /* 0x0000007d81817223 */ /* 0x180fe2000001007c */
[----:B------:R0:W-:Y:S01]  /*42a0*/  STG.E.128 desc[UR4][R92.64], R88 ;  /* 0x000000585c007986 */ /* 0x0001e2000c101d04 */
[----:B------:R-:W-:-:S03]  /*42b0*/  FFMA.FTZ R199, R100, R125, R124 ;  /* 0x0000007d64c77223 */ /* 0x000fc6000001007c */
[----:B------:R-:W3:Y:S01]  /*42c0*/  LDL R232, [R1+0x78] ;  /* 0x0000780001e87983 */ /* 0x000ee20000100800 */
[----:B------:R-:W-:-:S03]  /*42d0*/  FADD.FTZ R199, R213, -R199 ;  /* 0x800000c7d5c77221 */ /* 0x000fc60000010000 */
[----:B------:R-:W4:Y:S04]  /*42e0*/  LDL R213, [R1+0x8c] ;  /* 0x00008c0001d57983 */ /* 0x000f280000100800 */
[----:B------:R-:W3:Y:S04]  /*42f0*/  LDL R229, [R1+0x74] ;  /* 0x0000740001e57983 */ /* 0x000ee80000100800 */
[----:B------:R-:W3:Y:S01]  /*4300*/  LDL R227, [R1+0x70] ;  /* 0x0000700001e37983 */ /* 0x000ee20000100800 */
[----:B0-----:R-:W0:Y:S01]  /*4310*/  @P2 LDC.64 R88, c[0x0][0x308] ;  /* 0x0000c200ff582b82 */ /* 0x001e220000000a00 */
[----:B------:R-:W-:Y:S01]  /*4320*/  FMUL.FTZ R199, R177, R199 ;  /* 0x000000c7b1c77220 */ /* 0x000fe20000410000 */
[----:B------:R-:W-:Y:S01]  /*4330*/  IMAD.WIDE.U32 R92, R191, 0x10, R230 ;  /* 0x00000010bf5c7825 */ /* 0x000fe200078e00e6 */
[----:B------:R-:W3:Y:S03]  /*4340*/  LDL R226, [R1+0x6c] ;  /* 0x00006c0001e27983 */ /* 0x000ee60000100800 */
[----:B------:R-:W-:Y:S01]  /*4350*/  @P1 FADD.FTZ R199, R54, R199 ;  /* 0x000000c736c71221 */ /* 0x000fe20000010000 */
[----:B------:R-:W-:Y:S01]  /*4360*/  SEL R91, R208, R79, P3 ;  /* 0x0000004fd05b7207 */ /* 0x000fe20001800000 */
[----:B------:R-:W3:Y:S03]  /*4370*/  LDL R224, [R1+0x68] ;  /* 0x0000680001e07983 */ /* 0x000ee60000100800 */
[----:B------:R-:W-:Y:S01]  /*4380*/  SEL R90, R199, R78, P3 ;  /* 0x0000004ec75a7207 */ /* 0x000fe20001800000 */
[----:B------:R-:W3:Y:S01]  /*4390*/  LDG.E.128 R92, desc[UR4][R92.64] ;  /* 0x000000045c5c7981 */ /* 0x000ee2000c1e1d00 */
[----:B0-----:R-:W-:Y:S01]  /*43a0*/  @P2 IMAD.WIDE.U32 R100, R191, 0x20, R88 ;  /* 0x00000020bf642825 */ /* 0x001fe200078e0058 */
[----:B------:R-:W-:-:S02]  /*43b0*/  SEL R88, R212, R76, P3 ;  /* 0x0000004cd4587207 */ /* 0x000fc40001800000 */
[----:B------:R-:W-:-:S05]  /*43c0*/  SEL R89, R209, R77, P3 ;  /* 0x0000004dd1597207 */ /* 0x000fca0001800000 */
[----:B------:R0:W-:Y:S02]  /*43d0*/  @P2 STG.E.128 desc[UR4][R100.64], R88 ;  /* 0x0000005864002986 */ /* 0x0001e4000c101d04 */
[----:B0-----:R-:W-:Y:S01]  /*43e0*/  FFMA.FTZ R88, R207, R125, R124 ;  /* 0x0000007dcf587223 */ /* 0x001fe2000001007c */
[----:B------:R-:W-:-:S03]  /*43f0*/  FADD.FTZ R207, R205, -R183 ;  /* 0x800000b7cdcf7221 */ /* 0x000fc60000010000 */
[----:B------:R-:W-:Y:S01]  /*4400*/  FADD.FTZ R88, R211, -R88 ;  /* 0x80000058d3587221 */ /* 0x000fe20000010000 */
[C---:B------:R-:W-:Y:S01]  /*4410*/  FMUL.FTZ R205, R177.reuse, R182 ;  /* 0x000000b6b1cd7220 */ /* 0x040fe20000410000 */
[C---:B------:R-:W-:Y:S01]  /*4420*/  FMUL.FTZ R207, R177.reuse, R207 ;  /* 0x000000cfb1cf7220 */ /* 0x040fe20000410000 */
[----:B------:R-:W-:Y:S01]  /*4430*/  SEL R89, R206, R81, P3 ;  /* 0x00000051ce597207 */ /* 0x000fe20001800000 */
[----:B------:R-:W-:Y:S01]  /*4440*/  FMUL.FTZ R210, R177, R88 ;  /* 0x00000058b1d27220 */ /* 0x000fe20000410000 */
[----:B------:R-:W-:Y:S01]  /*4450*/  @P1 FADD.FTZ R205, R56, R205 ;  /* 0x000000cd38cd1221 */ /* 0x000fe20000010000 */
[----:B------:R-:W-:Y:S01]  /*4460*/  @P1 FADD.FTZ R207, R58, R207 ;  /* 0x000000cf3acf1221 */ /* 0x000fe20000010000 */
[----:B------:R-:W4:Y:S01]  /*4470*/  LDL R211, [R1+0x84] ;  /* 0x0000840001d37983 */ /* 0x000f220000100800 */
[----:B------:R-:W-:Y:S02]  /*4480*/  @P1 FADD.FTZ R210, R59, R210 ;  /* 0x000000d23bd21221 */ /* 0x000fe40000010000 */
[----:B------:R-:W-:-:S02]  /*4490*/  SEL R88, R205, R80, P3 ;  /* 0x00000050cd587207 */ /* 0x000fc40001800000 */
[----:B------:R-:W-:Y:S02]  /*44a0*/  SEL R90, R207, R82, P3 ;  /* 0x00000052cf5a7207 */ /* 0x000fe40001800000 */
[C---:B------:R-:W-:Y:S01]  /*44b0*/  SEL R91, R210.reuse, R83, P3 ;  /* 0x00000053d25b7207 */ /* 0x040fe20001800000 */
[-C--:B------:R-:W-:Y:S01]  /*44c0*/  FMUL.FTZ R208, R210, R176.reuse ;  /* 0x000000b0d2d07220 */ /* 0x080fe20000410000 */
[-C--:B------:R-:W-:Y:S01]  /*44d0*/  FMUL.FTZ R182, R212, R176.reuse ;  /* 0x000000b0d4b67220 */ /* 0x080fe20000410000 */
[----:B------:R-:W-:Y:S01]  /*44e0*/  FMUL.FTZ R183, R209, R176 ;  /* 0x000000b0d1b77220 */ /* 0x000fe20000410000 */
[----:B------:R-:W3:Y:S04]  /*44f0*/  LDL R212, [R1+0x88] ;  /* 0x0000880001d47983 */ /* 0x000ee80000100800 */
[----:B------:R0:W-:Y:S04]  /*4500*/  @P2 STG.E.128 desc[UR4][R100.64+0x10], R88 ;  /* 0x0000105864002986 */ /* 0x0001e8000c101d04 */
[----:B------:R-:W4:Y:S04]  /*4510*/  LDL R210, [R1+0x80] ;  /* 0x0000800001d27983 */ /* 0x000f280000100800 */
[----:B------:R-:W4:Y:S01]  /*4520*/  LDL R209, [R1+0x7c] ;  /* 0x00007c0001d17983 */ /* 0x000f220000100800 */
[----:B0-----:R-:W-:-:S03]  /*4530*/  FMUL.FTZ R100, R216, R208 ;  /* 0x000000d0d8647220 */ /* 0x001fc60000410000 */
[----:B------:R-:W3:Y:S01]  /*4540*/  LDL R216, [R1+0x98] ;  /* 0x0000980001d87983 */ /* 0x000ee20000100800 */
[-C--:B------:R-:W-:Y:S01]  /*4550*/  FMUL.FTZ R199, R199, R176.reuse ;  /* 0x000000b0c7c77220 */ /* 0x080fe20000410000 */
[----:B------:R-:W-:Y:S01]  /*4560*/  FMUL.FTZ R91, R222, R183 ;  /* 0x000000b7de5b7220 */ /* 0x000fe20000410000 */
[----:B------:R-:W-:Y:S01]  /*4570*/  FMUL.FTZ R207, R207, R176 ;  /* 0x000000b0cfcf7220 */ /* 0x000fe20000410000 */
[----:B------:R-:W-:Y:S01]  /*4580*/  FMUL.FTZ R90, R220, R204 ;  /* 0x000000ccdc5a7220 */ /* 0x000fe20000410000 */
[----:B------:R-:W-:Y:S01]  /*4590*/  FMUL.FTZ R89, R221, R199 ;  /* 0x000000c7dd597220 */ /* 0x000fe20000410000 */
[-C--:B------:R-:W-:Y:S01]  /*45a0*/  FMUL.FTZ R205, R205, R176.reuse ;  /* 0x000000b0cdcd7220 */ /* 0x080fe20000410000 */
[----:B------:R-:W-:Y:S01]  /*45b0*/  FMUL.FTZ R206, R206, R176 ;  /* 0x000000b0cece7220 */ /* 0x000fe20000410000 */
[C---:B------:R-:W-:Y:S01]  /*45c0*/  FMUL.FTZ R138, R177.reuse, R102 ;  /* 0x00000066b18a7220 */ /* 0x040fe20000410000 */
[----:B------:R-:W-:Y:S01]  /*45d0*/  FMUL.FTZ R139, R177, R103 ;  /* 0x00000067b18b7220 */ /* 0x000fe20000410000 */
[----:B------:R-:W-:Y:S01]  /*45e0*/  F2FP.BF16.F32.PACK_AB R89, R90, R89 ;  /* 0x000000595a59723e */ /* 0x000fe200000010ff */
[----:B------:R-:W-:Y:S01]  /*45f0*/  FMUL.FTZ R90, R219, R205 ;  /* 0x000000cddb5a7220 */ /* 0x000fe20000410000 */
[----:B------:R-:W-:Y:S01]  /*4600*/  FMUL.FTZ R101, R218, R206 ;  /* 0x000000ceda657220 */ /* 0x000fe20000410000 */
[C---:B------:R-:W-:Y:S01]  /*4610*/  FMUL.FTZ R136, R177.reuse, R104 ;  /* 0x00000068b1887220 */ /* 0x040fe20000410000 */
[----:B------:R-:W-:Y:S01]  /*4620*/  FMUL.FTZ R137, R177, R105 ;  /* 0x00000069b1897220 */ /* 0x000fe20000410000 */
[----:B------:R-:W-:Y:S01]  /*4630*/  FADD.FTZ R106, R126, -R106 ;  /* 0x8000006a7e6a7221 */ /* 0x000fe20000010000 */
[----:B------:R-:W-:Y:S01]  /*4640*/  FADD.FTZ R128, R130, -R128 ;  /* 0x8000008082807221 */ /* 0x000fe20000010000 */
[----:B------:R-:W-:Y:S01]  /*4650*/  F2FP.BF16.F32.PACK_AB R90, R101, R90 ;  /* 0x0000005a655a723e */ /* 0x000fe200000010ff */
[----:B------:R-:W-:Y:S01]  /*4660*/  FADD.FTZ R107, R127, -R107 ;  /* 0x8000006b7f6b7221 */ /* 0x000fe20000010000 */
[----:B------:R-:W-:Y:S01]  /*4670*/  FADD.FTZ R126, R131, -R129 ;  /* 0x80000081837e7221 */ /* 0x000fe20000010000 */
[----:B------:R-:W-:Y:S01]  /*4680*/  @P1 FADD.FTZ R138, R60, R138 ;  /* 0x0000008a3c8a1221 */ /* 0x000fe20000010000 */
[----:B------:R-:W-:Y:S01]  /*4690*/  @P1 FADD.FTZ R139, R61, R139 ;  /* 0x0000008b3d8b1221 */ /* 0x000fe20000010000 */
[----:B------:R-:W-:Y:S01]  /*46a0*/  @P1 FADD.FTZ R136, R62, R136 ;  /* 0x000000883e881221 */ /* 0x000fe20000010000 */
[----:B------:R-:W-:Y:S01]  /*46b0*/  @P1 FADD.FTZ R137, R63, R137 ;  /* 0x000000893f891221 */ /* 0x000fe20000010000 */
[C---:B------:R-:W-:Y:S01]  /*46c0*/  FMUL.FTZ R127, R177.reuse, R106 ;  /* 0x0000006ab17f7220 */ /* 0x040fe20000410000 */
[C---:B------:R-:W-:Y:S01]  /*46d0*/  FMUL.FTZ R128, R177.reuse, R128 ;  /* 0x00000080b1807220 */ /* 0x040fe20000410000 */
[C---:B------:R-:W-:Y:S01]  /*46e0*/  FMUL.FTZ R129, R177.reuse, R107 ;  /* 0x0000006bb1817220 */ /* 0x040fe20000410000 */
[----:B------:R-:W-:Y:S01]  /*46f0*/  FMUL.FTZ R126, R177, R126 ;  /* 0x0000007eb17e7220 */ /* 0x000fe20000410000 */
[----:B------:R-:W-:Y:S01]  /*4700*/  SEL R102, R136, R78, P3 ;  /* 0x0000004e88667207 */ /* 0x000fe20001800000 */
[----:B------:R-:W-:Y:S01]  /*4710*/  @P1 FADD.FTZ R127, R64, R127 ;  /* 0x0000007f407f1221 */ /* 0x000fe20000010000 */
[----:B------:R-:W-:Y:S01]  /*4720*/  SEL R103, R137, R79, P3 ;  /* 0x0000004f89677207 */ /* 0x000fe20001800000 */
[----:B------:R-:W-:Y:S01]  /*4730*/  @P1 FADD.FTZ R128, R65, R128 ;  /* 0x0000008041801221 */ /* 0x000fe20000010000 */
[----:B------:R-:W-:Y:S01]  /*4740*/  @P1 FADD.FTZ R129, R66, R129 ;  /* 0x0000008142811221 */ /* 0x000fe20000010000 */
[----:B------:R-:W-:Y:S01]  /*4750*/  @P1 FADD.FTZ R126, R67, R126 ;  /* 0x0000007e437e1221 */ /* 0x000fe20000010000 */
[----:B------:R-:W4:Y:S01]  /*4760*/  LDL R222, [R1+0x60] ;  /* 0x0000600001de7983 */ /* 0x000f220000100800 */
[----:B------:R-:W-:-:S03]  /*4770*/  FMUL.FTZ R136, R136, R176 ;  /* 0x000000b088887220 */ /* 0x000fc60000410000 */
[----:B------:R-:W4:Y:S01]  /*4780*/  LDL R221, [R1+0x5c] ;  /* 0x00005c0001dd7983 */ /* 0x000f220000100800 */
[----:B------:R-:W-:Y:S01]  /*4790*/  FMUL.FTZ R137, R137, R176 ;  /* 0x000000b089897220 */ /* 0x000fe20000410000 */
[----:B--2---:R-:W-:Y:S02]  /*47a0*/  FMUL.FTZ R88, R223, R182 ;  /* 0x000000b6df587220 */ /* 0x004fe40000410000 */
[----:B------:R-:W2:Y:S03]  /*47b0*/  LDL R223, [R1+0x64] ;  /* 0x0000640001df7983 */ /* 0x000ea60000100800 */
[----:B------:R-:W-:Y:S01]  /*47c0*/  F2FP.BF16.F32.PACK_AB R88, R91, R88 ;  /* 0x000000585b58723e */ /* 0x000fe200000010ff */
[----:B------:R-:W-:Y:S01]  /*47d0*/  FMUL.FTZ R91, R217, R207 ;  /* 0x000000cfd95b7220 */ /* 0x000fe20000410000 */
[----:B------:R-:W2:Y:S04]  /*47e0*/  LDL.LU R220, [R1] ;  /* 0x0000000001dc7983 */ /* 0x000ea80000300800 */
[----:B------:R-:W-:Y:S01]  /*47f0*/  F2FP.BF16.F32.PACK_AB R91, R100, R91 ;  /* 0x0000005b645b723e */ /* 0x000fe200000010ff */
[----:B------:R-:W2:Y:S01]  /*4800*/  LDL.LU R219, [R1+0x8] ;  /* 0x0000080001db7983 */ /* 0x000ea20000300800 */
[----:B------:R-:W-:-:S03]  /*4810*/  LEA R100, P5, R191, UR12, 0x4 ;  /* 0x0000000cbf647c11 */ /* 0x000fc6000f8a20ff */
[----:B------:R-:W2:Y:S01]  /*4820*/  LDL.LU R218, [R1+0x4] ;  /* 0x0000040001da7983 */ /* 0x000ea20000300800 */
[----:B------:R-:W-:-:S03]  /*4830*/  LEA.HI.X R101, R191, UR13, RZ, 0x4, P5 ;  /* 0x0000000dbf657c11 */ /* 0x000fc6000a8f24ff */
[----:B------:R-:W2:Y:S04]  /*4840*/  LDL.LU R217, [R1+0x10] ;  /* 0x0000100001d97983 */ /* 0x000ea80000300800 */
[----:B------:R0:W-:Y:S02]  /*4850*/  STG.E.128 desc[UR4][R100.64], R88 ;  /* 0x0000005864007986 */ /* 0x0001e4000c101d04 */
[----:B0-----:R-:W0:Y:S01]  /*4860*/  @P2 LDC.64 R88, c[0x0][0x308] ;  /* 0x0000c200ff582b82 */ /* 0x001e220000000a00 */
[C---:B------:R-:W-:Y:S02]  /*4870*/  SEL R100, R138.reuse, R76, P3 ;  /* 0x0000004c8a647207 */ /* 0x040fe40001800000 */
[C---:B------:R-:W-:Y:S01]  /*4880*/  SEL R101, R139.reuse, R77, P3 ;  /* 0x0000004d8b657207 */ /* 0x040fe20001800000 */
[-C--:B------:R-:W-:Y:S01]  /*4890*/  FMUL.FTZ R138, R138, R176.reuse ;  /* 0x000000b08a8a7220 */ /* 0x080fe20000410000 */
[----:B------:R-:W-:Y:S01]  /*48a0*/  FMUL.FTZ R139, R139, R176 ;  /* 0x000000b08b8b7220 */ /* 0x000fe20000410000 */
[----:B0-----:R-:W-:-:S04]  /*48b0*/  @P2 IMAD.WIDE.U32 R104, R184, 0x20, R88 ;  /* 0x00000020b8682825 */ /* 0x001fc800078e0058 */
[----:B------:R-:W-:-:S06]  /*48c0*/  IMAD.WIDE.U32 R88, R184, 0x10, R230 ;  /* 0x00000010b8587825 */ /* 0x000fcc00078e00e6 */
[----:B------:R-:W2:Y:S04]  /*48d0*/  LDG.E.128 R88, desc[UR4][R88.64] ;  /* 0x0000000458587981 */ /* 0x000ea8000c1e1d00 */
[----:B------:R0:W-:Y:S02]  /*48e0*/  @P2 STG.E.128 desc[UR4][R104.64], R100 ;  /* 0x0000006468002986 */ /* 0x0001e4000c101d04 */
[----:B0-----:R-:W-:Y:S02]  /*48f0*/  SEL R100, R127, R80, P3 ;  /* 0x000000507f647207 */ /* 0x001fe40001800000 */
[----:B------:R-:W-:Y:S02]  /*4900*/  SEL R101, R128, R81, P3 ;  /* 0x0000005180657207 */ /* 0x000fe40001800000 */
[----:B------:R-:W-:-:S02]  /*4910*/  SEL R102, R129, R82, P3 ;  /* 0x0000005281667207 */ /* 0x000fc40001800000 */
[----:B------:R-:W-:Y:S01]  /*4920*/  SEL R103, R126, R83, P3 ;  /* 0x000000537e677207 */ /* 0x000fe20001800000 */
[-C--:B------:R-:W-:Y:S01]  /*4930*/  FMUL.FTZ R127, R127, R176.reuse ;  /* 0x000000b07f7f7220 */ /* 0x080fe20000410000 */
[----:B------:R-:W-:-:S03]  /*4940*/  FMUL.FTZ R128, R128, R176 ;  /* 0x000000b080807220 */ /* 0x000fc60000410000 */
[----:B------:R0:W-:Y:S01]  /*4950*/  @P2 STG.E.128 desc[UR4][R104.64+0x10], R100 ;  /* 0x0000106468002986 */ /* 0x0001e2000c101d04 */
[-C--:B------:R-:W-:Y:S01]  /*4960*/  FMUL.FTZ R129, R129, R176.reuse ;  /* 0x000000b081817220 */ /* 0x080fe20000410000 */
[----:B------:R-:W-:Y:S01]  /*4970*/  FMUL.FTZ R126, R126, R176 ;  /* 0x000000b07e7e7220 */ /* 0x000fe20000410000 */
[----:B0-----:R-:W-:Y:S01]  /*4980*/  FMUL.FTZ R101, R215, R139 ;  /* 0x0000008bd7657220 */ /* 0x001fe20000410000 */
[----:B---3--:R-:W-:Y:S01]  /*4990*/  FMUL.FTZ R100, R216, R138 ;  /* 0x0000008ad8647220 */ /* 0x008fe20000410000 */
[----:B------:R-:W-:Y:S01]  /*49a0*/  FMUL.FTZ R102, R212, R127 ;  /* 0x0000007fd4667220 */ /* 0x000fe20000410000 */
[----:B------:R-:W3:Y:S01]  /*49b0*/  LDL.LU R216, [R1+0xc] ;  /* 0x00000c0001d87983 */ /* 0x000ee20000300800 */
[----:B----4-:R-:W-:Y:S02]  /*49c0*/  FMUL.FTZ R103, R211, R128 ;  /* 0x00000080d3677220 */ /* 0x010fe40000410000 */
[----:B------:R-:W-:Y:S01]  /*49d0*/  F2FP.BF16.F32.PACK_AB R100, R101, R100 ;  /* 0x000000646564723e */ /* 0x000fe200000010ff */
[----:B------:R-:W-:Y:S01]  /*49e0*/  FMUL.FTZ R101, R214, R136 ;  /* 0x00000088d6657220 */ /* 0x000fe20000410000 */
[----:B------:R-:W4:Y:S01]  /*49f0*/  LDL.LU R215, [R1+0x18] ;  /* 0x0000180001d77983 */ /* 0x000f220000300800 */
[----:B------:R-:W-:-:S03]  /*4a00*/  FMUL.FTZ R104, R213, R137 ;  /* 0x00000089d5687220 */ /* 0x000fc60000410000 */
[----:B------:R-:W4:Y:S01]  /*4a10*/  LDL.LU R214, [R1+0x14] ;  /* 0x0000140001d67983 */ /* 0x000f220000300800 */
[----:B------:R-:W-:Y:S01]  /*4a20*/  F2FP.BF16.F32.PACK_AB R102, R103, R102 ;  /* 0x000000666766723e */ /* 0x000fe200000010ff */
[----:B------:R-:W-:Y:S02]  /*4a30*/  FMUL.FTZ R103, R210, R129 ;  /* 0x00000081d2677220 */ /* 0x000fe40000410000 */
[----:B------:R-:W4:Y:S01]  /*4a40*/  LDL.LU R213, [R1+0x20] ;  /* 0x0000200001d57983 */ /* 0x000f220000300800 */
[----:B------:R-:W-:-:S03]  /*4a50*/  FMUL.FTZ R105, R209, R126 ;  /* 0x0000007ed1697220 */ /* 0x000fc60000410000 */
[----:B------:R-:W4:Y:S04]  /*4a60*/  LDL.LU R212, [R1+0x1c] ;  /* 0x00001c0001d47983 */ /* 0x000f280000300800 */
[----:B------:R-:W4:Y:S04]  /*4a70*/  LDL.LU R211, [R1+0x28] ;  /* 0x0000280001d37983 */ /* 0x000f280000300800 */
[----:B------:R-:W4:Y:S04]  /*4a80*/  LDL.LU R210, [R1+0x24] ;  /* 0x0000240001d27983 */ /* 0x000f280000300800 */
[----:B------:R-:W4:Y:S04]  /*4a90*/  LDL.LU R209, [R1+0x30] ;  /* 0x0000300001d17983 */ /* 0x000f280000300800 */
[----:B------:R-:W4:Y:S04]  /*4aa0*/  LDL.LU R191, [R1+0x2c] ;  /* 0x00002c0001bf7983 */ /* 0x000f280000300800 */
[----:B------:R-:W4:Y:S01]  /*4ab0*/  LDL.LU R131, [R1+0x38] ;  /* 0x0000380001837983 */ /* 0x000f220000300800 */
[----:B------:R-:W-:-:S02]  /*4ac0*/  PRMT R85, R85, 0x7632, R85 ;  /* 0x0000763255557816 */ /* 0x000fc40000000055 */
[----:B------:R-:W-:Y:S01]  /*4ad0*/  F2FP.BF16.F32.PACK_AB R101, R104, R101 ;  /* 0x000000656865723e */ /* 0x000fe200000010ff */
[----:B------:R-:W4:Y:S01]  /*4ae0*/  LDL.LU R130, [R1+0x34] ;  /* 0x0000340001827983 */ /* 0x000f220000300800 */
[----:B------:R-:W-:-:S05]  /*4af0*/  SHF.L.U32 R85, R85, 0x10, RZ ;  /* 0x0000001055557819 */ /* 0x000fca00000006ff */
[----:B------:R-:W-:Y:S01]  /*4b00*/  FFMA.FTZ R225, R84, R85, R225 ;  /* 0x0000005554e17223 */ /* 0x000fe200000100e1 */
[----:B------:R-:W-:Y:S02]  /*4b10*/  PRMT R84, R86, 0x7632, R84 ;  /* 0x0000763256547816 */ /* 0x000fe40000000054 */
[----:B------:R-:W-:Y:S02]  /*4b20*/  PRMT R85, R87, 0x7632, R85 ;  /* 0x0000763257557816 */ /* 0x000fe40000000055 */
[----:B------:R-:W-:Y:S02]  /*4b30*/  SHF.L.U32 R84, R84, 0x10, RZ ;  /* 0x0000001054547819 */ /* 0x000fe400000006ff */
[----:B------:R-:W-:Y:S02]  /*4b40*/  SHF.L.U32 R85, R85, 0x10, RZ ;  /* 0x0000001055557819 */ /* 0x000fe400000006ff */
[----:B------:R-:W-:Y:S01]  /*4b50*/  SHF.L.U32 R87, R87, 0x10, RZ ;  /* 0x0000001057577819 */ /* 0x000fe200000006ff */
[----:B------:R-:W-:Y:S01]  /*4b60*/  FFMA.FTZ R235, R133, R84, R235 ;  /* 0x0000005485eb7223 */ /* 0x000fe200000100eb */
[----:B------:R-:W-:Y:S01]  /*4b70*/  SHF.L.U32 R86, R86, 0x10, RZ ;  /* 0x0000001056567819 */ /* 0x000fe200000006ff */
[----:B------:R-:W-:Y:S01]  /*4b80*/  FFMA.FTZ R237, R135, R85, R237 ;  /* 0x0000005587ed7223 */ /* 0x000fe200000100ed */
[----:B------:R-:W-:Y:S01]  /*4b90*/  PRMT R84, R96, 0x7632, R84 ;  /* 0x0000763260547816 */ /* 0x000fe20000000054 */
[----:B------:R-:W-:Y:S01]  /*4ba0*/  FFMA.FTZ R239, R134, R87, R239 ;  /* 0x0000005786ef7223 */ /* 0x000fe200000100ef */
[----:B------:R-:W-:Y:S01]  /*4bb0*/  PRMT R85, R97, 0x7632, R85 ;  /* 0x0000763261557816 */ /* 0x000fe20000000055 */
[----:B------:R-:W-:Y:S01]  /*4bc0*/  FFMA.FTZ R236, R132, R86, R236 ;  /* 0x0000005684ec7223 */ /* 0x000fe200000100ec */
[----:B------:R-:W-:-:S02]  /*4bd0*/  PRMT R87, R99, 0x7632, R87 ;  /* 0x0000763263577816 */ /* 0x000fc40000000057 */
        /* <DEDUP_REMOVED lines=12> */
[----:B------:R-:W-:Y:S02]  /*4ca0*/  SHF.L.U32 R92, R92, 0x10, RZ ;  /* 0x000000105c5c7819 */ /* 0x000fe400000006ff */
[----:B------:R-:W-:Y:S02]  /*4cb0*/  PRMT R86, R94, 0x7632, R86 ;  /* 0x000076325e567816 */ /* 0x000fe40000000056 */
[----:B------:R-:W-:Y:S02]  /*4cc0*/  SHF.L.U32 R84, R84, 0x10, RZ ;  /* 0x0000001054547819 */ /* 0x000fe400000006ff */
[----:B------:R-:W-:Y:S02]  /*4cd0*/  SHF.L.U32 R93, R93, 0x10, RZ ;  /* 0x000000105d5d7819 */ /* 0x000fe400000006ff */
[----:B------:R-:W-:Y:S02]  /*4ce0*/  SHF.L.U32 R85, R85, 0x10, RZ ;  /* 0x0000001055557819 */ /* 0x000fe400000006ff */
[----:B------:R-:W-:-:S02]  /*4cf0*/  SHF.L.U32 R94, R94, 0x10, RZ ;  /* 0x000000105e5e7819 */ /* 0x000fc400000006ff */
[----:B------:R-:W-:Y:S02]  /*4d00*/  SHF.L.U32 R87, R87, 0x10, RZ ;  /* 0x0000001057577819 */ /* 0x000fe400000006ff */
[----:B------:R-:W-:Y:S01]  /*4d10*/  SHF.L.U32 R95, R95, 0x10, RZ ;  /* 0x000000105f5f7819 */ /* 0x000fe200000006ff */
[----:B------:R-:W-:Y:S01]  /*4d20*/  FFMA.FTZ R252, R183, R84, R252 ;  /* 0x00000054b7fc7223 */ /* 0x000fe200000100fc */
[----:B------:R-:W-:Y:S02]  /*4d30*/  SHF.L.U32 R86, R86, 0x10, RZ ;  /* 0x0000001056567819 */ /* 0x000fe400000006ff */
[C---:B------:R-:W-:Y:S02]  /*4d40*/  LEA R104, P5, R184.reuse, UR12, 0x4 ;  /* 0x0000000cb8687c11 */ /* 0x040fe4000f8a20ff */
[----:B------:R-:W-:Y:S01]  /*4d50*/  F2FP.BF16.F32.PACK_AB R103, R105, R103 ;  /* 0x000000676967723e */ /* 0x000fe200000010ff */
[----:B------:R-:W-:Y:S01]  /*4d60*/  IMAD.WIDE.U32 R106, R175, 0x10, R230 ;  /* 0x00000010af6a7825 */ /* 0x000fe200078e00e6 */
[----:B------:R-:W-:-:S03]  /*4d70*/  LEA.HI.X R105, R184, UR13, RZ, 0x4, P5 ;  /* 0x0000000db8697c11 */ /* 0x000fc6000a8f24ff */
[----:B------:R-:W-:Y:S01]  /*4d80*/  FFMA.FTZ R108, R108, R125, R124 ;  /* 0x0000007d6c6c7223 */ /* 0x000fe2000001007c */
[----:B------:R-:W-:Y:S01]  /*4d90*/  SHF.L.U32 R98, R98, 0x10, RZ ;  /* 0x0000001062627819 */ /* 0x000fe200000006ff */
[----:B------:R0:W-:Y:S01]  /*4da0*/  STG.E.128 desc[UR4][R104.64], R100 ;  /* 0x0000006468007986 */ /* 0x0001e2000c101d04 */
[----:B------:R-:W-:Y:S01]  /*4db0*/  SHF.L.U32 R97, R97, 0x10, RZ ;  /* 0x0000001061617819 */ /* 0x000fe200000006ff */
[----:B------:R-:W-:Y:S01]  /*4dc0*/  FADD.FTZ R108, R112, -R108 ;  /* 0x8000006c706c7221 */ /* 0x000fe20000010000 */
[----:B------:R-:W-:Y:S01]  /*4dd0*/  SHF.L.U32 R99, R99, 0x10, RZ ;  /* 0x0000001063637819 */ /* 0x000fe200000006ff */
[----:B------:R-:W-:Y:S02]  /*4de0*/  FFMA.FTZ R247, R178, R98, R247 ;  /* 0x00000062b2f77223 */ /* 0x000fe400000100f7 */
[----:B------:R-:W-:Y:S02]  /*4df0*/  FFMA.FTZ R245, R142, R97, R245 ;  /* 0x000000618ef57223 */ /* 0x000fe400000100f5 */
[----:B------:R-:W-:Y:S01]  /*4e00*/  FFMA.FTZ R251, R180, R99, R251 ;  /* 0x00000063b4fb7223 */ /* 0x000fe200000100fb */
[----:B0-----:R-:W4:Y:S01]  /*4e10*/  LDG.E.128 R100, desc[UR4][R106.64] ;  /* 0x000000046a647981 */ /* 0x001f22000c1e1d00 */
[----:B--2---:R-:W-:Y:S01]  /*4e20*/  FFMA.FTZ R220, R182, R92, R220 ;  /* 0x0000005cb6dc7223 */ /* 0x004fe200000100dc */
[----:B------:R-:W-:Y:S01]  /*4e30*/  FFMA.FTZ R219, R199, R93, R219 ;  /* 0x0000005dc7db7223 */ /* 0x000fe200000100db */
[----:B------:R-:W-:-:S03]  /*4e40*/  FFMA.FTZ R218, R204, R85, R218 ;  /* 0x00000055ccda7223 */ /* 0x000fc600000100da */
[----:B------:R-:W-:Y:S01]  /*4e50*/  STL [R1], R220 ;  /* 0x000000dc01007387 */ /* 0x000fe20000100800 */
[-CC-:B------:R-:W-:Y:S01]  /*4e60*/  FFMA.FTZ R110, R110, R125.reuse, R124.reuse ;  /* 0x0000007d6e6e7223 */ /* 0x180fe2000001007c */
[-CC-:B------:R-:W-:Y:S01]  /*4e70*/  FFMA.FTZ R111, R111, R125.reuse, R124.reuse ;  /* 0x0000007d6f6f7223 */ /* 0x180fe2000001007c */
[----:B------:R-:W-:Y:S01]  /*4e80*/  FFMA.FTZ R217, R205, R94, R217 ;  /* 0x0000005ecdd97223 */ /* 0x000fe200000100d9 */
[----:B------:R-:W-:Y:S01]  /*4e90*/  STL [R1+0x8], R219 ;  /* 0x000008db01007387 */ /* 0x000fe20000100800 */
[-CC-:B------:R-:W-:Y:S01]  /*4ea0*/  FFMA.FTZ R109, R109, R125.reuse, R124.reuse ;  /* 0x0000007d6d6d7223 */ /* 0x180fe2000001007c */
[-CC-:B------:R-:W-:Y:S01]  /*4eb0*/  FFMA.FTZ R114, R114, R125.reuse, R124.reuse ;  /* 0x0000007d72727223 */ /* 0x180fe2000001007c */
[-CC-:B------:R-:W-:Y:S01]  /*4ec0*/  FFMA.FTZ R120, R120, R125.reuse, R124.reuse ;  /* 0x0000007d78787223 */ /* 0x180fe2000001007c */
[----:B------:R-:W-:Y:S01]  /*4ed0*/  STL [R1+0x10], R217 ;  /* 0x000010d901007387 */ /* 0x000fe20000100800 */
[-CC-:B------:R-:W-:Y:S01]  /*4ee0*/  FFMA.FTZ R116, R116, R125.reuse, R124.reuse ;  /* 0x0000007d74747223 */ /* 0x180fe2000001007c */
[----:B------:R-:W-:Y:S01]  /*4ef0*/  FFMA.FTZ R122, R122, R125, R124 ;  /* 0x0000007d7a7a7223 */ /* 0x000fe2000001007c */
[----:B------:R-:W0:Y:S01]  /*4f00*/  @P2 LDC.64 R92, c[0x0][0x308] ;  /* 0x0000c200ff5c2b82 */ /* 0x000e220000000a00 */
[----:B------:R-:W-:-:S02]  /*4f10*/  PRMT R84, R88, 0x7632, R84 ;  /* 0x0000763258547816 */ /* 0x000fc40000000054 */
[----:B------:R-:W-:Y:S02]  /*4f20*/  SHF.L.U32 R88, R88, 0x10, RZ ;  /* 0x0000001058587819 */ /* 0x000fe400000006ff */
[C---:B------:R-:W-:Y:S02]  /*4f30*/  PRMT R85, R89.reuse, 0x7632, R85 ;  /* 0x0000763259557816 */ /* 0x040fe40000000055 */
[----:B------:R-:W-:Y:S02]  /*4f40*/  SHF.L.U32 R89, R89, 0x10, RZ ;  /* 0x0000001059597819 */ /* 0x000fe400000006ff */
[----:B------:R-:W-:Y:S02]  /*4f50*/  SHF.L.U32 R84, R84, 0x10, RZ ;  /* 0x0000001054547819 */ /* 0x000fe400000006ff */
[----:B------:R-:W-:Y:S01]  /*4f60*/  SHF.L.U32 R85, R85, 0x10, RZ ;  /* 0x0000001055557819 */ /* 0x000fe200000006ff */
[----:B---3--:R-:W-:Y:S01]  /*4f70*/  FFMA.FTZ R216, R206, R86, R216 ;  /* 0x00000056ced87223 */ /* 0x008fe200000100d8 */
[----:B------:R-:W-:Y:S01]  /*4f80*/  PRMT R86, R91, 0x7632, R86 ;  /* 0x000076325b567816 */ /* 0x000fe20000000056 */
[----:B----4-:R-:W-:Y:S01]  /*4f90*/  FFMA.FTZ R215, R207, R95, R215 ;  /* 0x0000005fcfd77223 */ /* 0x010fe200000100d7 */
[----:B------:R-:W-:Y:S01]  /*4fa0*/  FFMA.FTZ R214, R208, R87, R214 ;  /* 0x00000057d0d67223 */ /* 0x000fe200000100d6 */
[----:B------:R-:W-:-:S02]  /*4fb0*/  PRMT R87, R90, 0x7632, R87 ;  /* 0x000076325a577816 */ /* 0x000fc40000000057 */
[----:B------:R-:W-:Y:S01]  /*4fc0*/  SHF.L.U32 R90, R90, 0x10, RZ ;  /* 0x000000105a5a7819 */ /* 0x000fe200000006ff */
[----:B------:R-:W-:Y:S01]  /*4fd0*/  FFMA.FTZ R213, R138, R88, R213 ;  /* 0x000000588ad57223 */ /* 0x000fe200000100d5 */
[----:B------:R-:W-:Y:S01]  /*4fe0*/  SHF.L.U32 R91, R91, 0x10, RZ ;  /* 0x000000105b5b7819 */ /* 0x000fe200000006ff */
[----:B------:R-:W-:Y:S01]  /*4ff0*/  STL [R1+0x18], R215 ;  /* 0x000018d701007387 */ /* 0x000fe20000100800 */
[----:B------:R-:W-:Y:S01]  /*5000*/  SHF.L.U32 R87, R87, 0x10, RZ ;  /* 0x0000001057577819 */ /* 0x000fe200000006ff */
[----:B------:R-:W-:Y:S02]  /*5010*/  FFMA.FTZ R212, R139, R84, R212 ;  /* 0x000000548bd47223 */ /* 0x000fe400000100d4 */
[----:B------:R-:W-:Y:S01]  /*5020*/  STL [R1+0x4], R218 ;  /* 0x000004da01007387 */ /* 0x000fe20000100800 */
[----:B------:R-:W-:-:S03]  /*5030*/  FFMA.FTZ R211, R136, R89, R211 ;  /* 0x0000005988d37223 */ /* 0x000fc600000100d3 */
        /* <DEDUP_REMOVED lines=8> */
[----:B------:R-:W-:Y:S04]  /*50c0*/  STL [R1+0x30], R209 ;  /* 0x000030d101007387 */ /* 0x000fe80000100800 */
[----:B------:R-:W-:Y:S04]  /*50d0*/  STL [R1+0x1c], R212 ;  /* 0x00001cd401007387 */ /* 0x000fe80000100800 */
[----:B------:R-:W-:Y:S04]  /*50e0*/  STL [R1+0x38], R131 ;  /* 0x0000388301007387 */ /* 0x000fe80000100800 */
[----:B------:R-:W-:Y:S04]  /*50f0*/  STL [R1+0x24], R210 ;  /* 0x000024d201007387 */ /* 0x000fe80000100800 */
[----:B------:R-:W-:Y:S04]  /*5100*/  STL [R1+0x2c], R191 ;  /* 0x00002cbf01007387 */ /* 0x000fe80000100800 */
[----:B------:R-:W2:Y:S04]  /*5110*/  LDL.LU R112, [R1+0x40] ;  /* 0x0000400001707983 */ /* 0x000ea80000300800 */
[----:B------:R-:W3:Y:S04]  /*5120*/  LDL.LU R98, [R1+0x48] ;  /* 0x0000480001627983 */ /* 0x000ee80000300800 */
[----:B------:R-:W4:Y:S04]  /*5130*/  LDL.LU R107, [R1+0x50] ;  /* 0x00005000016b7983 */ /* 0x000f280000300800 */
[----:B------:R-:W4:Y:S04]  /*5140*/  LDL.LU R105, [R1+0x58] ;  /* 0x0000580001697983 */ /* 0x000f280000300800 */
[----:B------:R-:W4:Y:S04]  /*5150*/  LDL.LU R97, [R1+0x3c] ;  /* 0x00003c0001617983 */ /* 0x000f280000300800 */
[----:B------:R-:W4:Y:S04]  /*5160*/  LDL.LU R99, [R1+0x44] ;  /* 0x0000440001637983 */ /* 0x000f280000300800 */
[----:B------:R-:W4:Y:S04]  /*5170*/  LDL.LU R106, [R1+0x4c] ;  /* 0x00004c00016a7983 */ /* 0x000f280000300800 */
[----:B------:R-:W4:Y:S01]  /*5180*/  LDL.LU R104, [R1+0x54] ;  /* 0x0000540001687983 */ /* 0x000f220000300800 */
[----:B------:R-:W-:Y:S01]  /*5190*/  FADD.FTZ R110, R113, -R110 ;  /* 0x8000006e716e7221 */ /* 0x000fe20000010000 */
[----:B------:R-:W-:Y:S01]  /*51a0*/  FADD.FTZ R111, R119, -R111 ;  /* 0x8000006f776f7221 */ /* 0x000fe20000010000 */
[----:B------:R-:W-:Y:S01]  /*51b0*/  FADD.FTZ R109, R117, -R109 ;  /* 0x8000006d756d7221 */ /* 0x000fe20000010000 */
[----:B------:R-:W-:Y:S01]  /*51c0*/  FADD.FTZ R114, R115, -R114 ;  /* 0x8000007273727221 */ /* 0x000fe20000010000 */
[C---:B------:R-:W-:Y:S01]  /*51d0*/  FMUL.FTZ R110, R177.reuse, R110 ;  /* 0x0000006eb16e7220 */ /* 0x040fe20000410000 */
[----:B------:R-:W-:Y:S01]  /*51e0*/  FMUL.FTZ R111, R177, R111 ;  /* 0x0000006fb16f7220 */ /* 0x000fe20000410000 */
[----:B------:R-:W-:Y:S01]  /*51f0*/  FADD.FTZ R120, R121, -R120 ;  /* 0x8000007879787221 */ /* 0x000fe20000010000 */
[----:B------:R-:W-:Y:S01]  /*5200*/  FADD.FTZ R116, R118, -R116 ;  /* 0x8000007476747221 */ /* 0x000fe20000010000 */
[----:B------:R-:W-:Y:S01]  /*5210*/  FADD.FTZ R122, R123, -R122 ;  /* 0x8000007a7b7a7221 */ /* 0x000fe20000010000 */
[----:B------:R-:W-:Y:S01]  /*5220*/  @P1 FADD.FTZ R110, R70, R110 ;  /* 0x0000006e466e1221 */ /* 0x000fe20000010000 */
[----:B------:R-:W-:Y:S01]  /*5230*/  @P1 FADD.FTZ R111, R71, R111 ;  /* 0x0000006f476f1221 */ /* 0x000fe20000010000 */
[C---:B------:R-:W-:Y:S01]  /*5240*/  FMUL.FTZ R108, R177.reuse, R108 ;  /* 0x0000006cb16c7220 */ /* 0x040fe20000410000 */
[C---:B------:R-:W-:Y:S01]  /*5250*/  FMUL.FTZ R109, R177.reuse, R109 ;  /* 0x0000006db16d7220 */ /* 0x040fe20000410000 */
[C---:B------:R-:W-:Y:S01]  /*5260*/  FMUL.FTZ R114, R177.reuse, R114 ;  /* 0x00000072b1727220 */ /* 0x040fe20000410000 */
[C---:B------:R-:W-:Y:S01]  /*5270*/  FMUL.FTZ R120, R177.reuse, R120 ;  /* 0x00000078b1787220 */ /* 0x040fe20000410000 */
[C---:B------:R-:W-:Y:S01]  /*5280*/  FMUL.FTZ R116, R177.reuse, R116 ;  /* 0x00000074b1747220 */ /* 0x040fe20000410000 */
[----:B------:R-:W-:Y:S01]  /*5290*/  FMUL.FTZ R122, R177, R122 ;  /* 0x0000007ab17a7220 */ /* 0x000fe20000410000 */
[----:B------:R-:W-:Y:S01]  /*52a0*/  @P1 FADD.FTZ R108, R68, R108 ;  /* 0x0000006c446c1221 */ /* 0x000fe20000010000 */
[----:B------:R-:W-:Y:S01]  /*52b0*/  @P1 FADD.FTZ R109, R69, R109 ;  /* 0x0000006d456d1221 */ /* 0x000fe20000010000 */
[----:B------:R-:W-:Y:S01]  /*52c0*/  @P1 FADD.FTZ R114, R72, R114 ;  /* 0x0000007248721221 */ /* 0x000fe20000010000 */
[----:B------:R-:W-:Y:S01]  /*52d0*/  @P1 FADD.FTZ R120, R73, R120 ;  /* 0x0000007849781221 */ /* 0x000fe20000010000 */
[----:B------:R-:W-:Y:S01]  /*52e0*/  @P1 FADD.FTZ R116, R74, R116 ;  /* 0x000000744a741221 */ /* 0x000fe20000010000 */
[C---:B------:R-:W-:Y:S01]  /*52f0*/  SEL R78, R110.reuse, R78, P3 ;  /* 0x0000004e6e4e7207 */ /* 0x040fe20001800000 */
[-C--:B------:R-:W-:Y:S01]  /*5300*/  FMUL.FTZ R110, R110, R176.reuse ;  /* 0x000000b06e6e7220 */ /* 0x080fe20000410000 */
[C---:B------:R-:W-:Y:S01]  /*5310*/  SEL R79, R111.reuse, R79, P3 ;  /* 0x0000004f6f4f7207 */ /* 0x040fe20001800000 */
[----:B------:R-:W-:Y:S01]  /*5320*/  FMUL.FTZ R111, R111, R176 ;  /* 0x000000b06f6f7220 */ /* 0x000fe20000410000 */
[----:B------:R-:W-:Y:S01]  /*5330*/  @P1 FADD.FTZ R122, R75, R122 ;  /* 0x0000007a4b7a1221 */ /* 0x000fe20000010000 */
[----:B------:R-:W-:Y:S01]  /*5340*/  SHF.L.U32 R96, R96, 0x10, RZ ;  /* 0x0000001060607819 */ /* 0x000fe200000006ff */
[----:B------:R-:W-:Y:S01]  /*5350*/  FMUL.FTZ R85, R227, R110 ;  /* 0x0000006ee3557220 */ /* 0x000fe20000410000 */
[----:B------:R-:W-:Y:S01]  /*5360*/  SEL R76, R108, R76, P3 ;  /* 0x0000004c6c4c7207 */ /* 0x000fe20001800000 */
[----:B------:R-:W-:Y:S01]  /*5370*/  FMUL.FTZ R87, R226, R111 ;  /* 0x0000006fe2577220 */ /* 0x000fe20000410000 */
[C---:B------:R-:W-:Y:S01]  /*5380*/  SEL R77, R109.reuse, R77, P3 ;  /* 0x0000004d6d4d7207 */ /* 0x040fe20001800000 */
[----:B------:R-:W-:Y:S01]  /*5390*/  FMUL.FTZ R108, R108, R176 ;  /* 0x000000b06c6c7220 */ /* 0x000fe20000410000 */
[----:B------:R-:W-:Y:S01]  /*53a0*/  SEL R80, R114, R80, P3 ;  /* 0x0000005072507207 */ /* 0x000fe20001800000 */
[-C--:B------:R-:W-:Y:S01]  /*53b0*/  FMUL.FTZ R109, R109, R176.reuse ;  /* 0x000000b06d6d7220 */ /* 0x080fe20000410000 */
[----:B------:R-:W-:Y:S01]  /*53c0*/  SEL R81, R120, R81, P3 ;  /* 0x0000005178517207 */ /* 0x000fe20001800000 */
[----:B------:R-:W-:Y:S01]  /*53d0*/  FMUL.FTZ R114, R114, R176 ;  /* 0x000000b072727220 */ /* 0x000fe20000410000 */
[----:B------:R-:W-:Y:S01]  /*53e0*/  SEL R82, R116, R82, P3 ;  /* 0x0000005274527207 */ /* 0x000fe20001800000 */
[-C--:B------:R-:W-:Y:S01]  /*53f0*/  FMUL.FTZ R120, R120, R176.reuse ;  /* 0x000000b078787220 */ /* 0x080fe20000410000 */
[-C--:B------:R-:W-:Y:S01]  /*5400*/  FMUL.FTZ R116, R116, R176.reuse ;  /* 0x000000b074747220 */ /* 0x080fe20000410000 */
[----:B------:R-:W-:Y:S01]  /*5410*/  FMUL.FTZ R176, R122, R176 ;  /* 0x000000b07ab07220 */ /* 0x000fe20000410000 */
[----:B------:R-:W-:Y:S01]  /*5420*/  FFMA.FTZ R242, R140, R96, R242 ;  /* 0x000000608cf27223 */ /* 0x000fe200000100f2 */
[----:B------:R-:W-:Y:S01]  /*5430*/  F2FP.BF16.F32.PACK_AB R85, R87, R85 ;  /* 0x000000555755723e */ /* 0x000fe200000010ff */
[----:B------:R-:W-:Y:S01]  /*5440*/  FMUL.FTZ R91, R224, R114 ;  /* 0x00000072e05b7220 */ /* 0x000fe20000410000 */
[----:B------:R-:W-:Y:S01]  /*5450*/  FMUL.FTZ R96, R223, R120 ;  /* 0x00000078df607220 */ /* 0x000fe20000410000 */
[----:B------:R-:W-:Y:S01]  /*5460*/  FMUL.FTZ R84, R232, R108 ;  /* 0x0000006ce8547220 */ /* 0x000fe20000410000 */
[----:B------:R-:W-:Y:S01]  /*5470*/  FMUL.FTZ R88, R229, R109 ;  /* 0x0000006de5587220 */ /* 0x000fe20000410000 */
[----:B------:R-:W-:Y:S01]  /*5480*/  FMUL.FTZ R87, R222, R116 ;  /* 0x00000074de577220 */ /* 0x000fe20000410000 */
[----:B------:R-:W-:Y:S01]  /*5490*/  FMUL.FTZ R94, R221, R176 ;  /* 0x000000b0dd5e7220 */ /* 0x000fe20000410000 */
[C---:B------:R-:W-:Y:S01]  /*54a0*/  LEA R90, P1, R175.reuse, UR12, 0x4 ;  /* 0x0000000caf5a7c11 */ /* 0x040fe2000f8220ff */
[----:B0-----:R-:W-:Y:S01]  /*54b0*/  @P2 IMAD.WIDE.U32 R92, R175, 0x20, R92 ;  /* 0x00000020af5c2825 */ /* 0x001fe200078e005c */
[----:B------:R-:W-:-:S02]  /*54c0*/  SHF.L.U32 R95, R86, 0x10, RZ ;  /* 0x00000010565f7819 */ /* 0x000fc400000006ff */
[----:B------:R-:W-:Y:S02]  /*54d0*/  SEL R83, R122, R83, P3 ;  /* 0x000000537a537207 */ /* 0x000fe40001800000 */
[----:B------:R-:W-:Y:S02]  /*54e0*/  F2FP.BF16.F32.PACK_AB R86, R96, R91 ;  /* 0x0000005b6056723e */ /* 0x000fe400000010ff */
[----:B------:R-:W-:Y:S02]  /*54f0*/  F2FP.BF16.F32.PACK_AB R84, R88, R84 ;  /* 0x000000545854723e */ /* 0x000fe400000010ff */
[----:B------:R-:W-:Y:S01]  /*5500*/  LEA.HI.X R91, R175, UR13, RZ, 0x4, P1 ;  /* 0x0000000daf5b7c11 */ /* 0x000fe200088f24ff */
[----:B------:R-:W0:Y:S01]  /*5510*/  LDC.64 R88, c[0x0][0x210] ;  /* 0x00008400ff587b82 */ /* 0x000e220000000a00 */
[----:B------:R-:W-:Y:S01]  /*5520*/  F2FP.BF16.F32.PACK_AB R87, R94, R87 ;  /* 0x000000575e57723e */ /* 0x000fe200000010ff */
[----:B------:R-:W-:Y:S04]  /*5530*/  @P2 STG.E.128 desc[UR4][R92.64], R76 ;  /* 0x0000004c5c002986 */ /* 0x000fe8000c101d04 */
[----:B------:R-:W-:Y:S04]  /*5540*/  @P2 STG.E.128 desc[UR4][R92.64+0x10], R80 ;  /* 0x000010505c002986 */ /* 0x000fe8000c101d04 */
[----:B------:R1:W-:Y:S01]  /*5550*/  STG.E.128 desc[UR4][R90.64], R84 ;  /* 0x000000545a007986 */ /* 0x0003e2000c101d04 */
[----:B------:R-:W-:-:S05]  /*5560*/  FFMA.FTZ R130, R126, R95, R130 ;  /* 0x0000005f7e827223 */ /* 0x000fca0000010082 */
[----:B------:R0:W-:Y:S01]  /*5570*/  STL [R1+0x34], R130 ;  /* 0x0000348201007387 */ /* 0x0001e20000100800 */
[C---:B-1----:R-:W-:Y:S02]  /*5580*/  PRMT R84, R100.reuse, 0x7632, R84 ;  /* 0x0000763264547816 */ /* 0x042fe40000000054 */
[----:B------:R-:W-:Y:S02]  /*5590*/  SHF.L.U32 R100, R100, 0x10, RZ ;  /* 0x0000001064647819 */ /* 0x000fe400000006ff */
[C---:B------:R-:W-:Y:S02]  /*55a0*/  PRMT R85, R101.reuse, 0x7632, R85 ;  /* 0x0000763265557816 */ /* 0x040fe40000000055 */
[----:B------:R-:W-:Y:S02]  /*55b0*/  SHF.L.U32 R101, R101, 0x10, RZ ;  /* 0x0000001065657819 */ /* 0x000fe400000006ff */
[C---:B------:R-:W-:Y:S02]  /*55c0*/  PRMT R86, R102.reuse, 0x7632, R86 ;  /* 0x0000763266567816 */ /* 0x040fe40000000056 */
[----:B------:R-:W-:-:S02]  /*55d0*/  SHF.L.U32 R102, R102, 0x10, RZ ;  /* 0x0000001066667819 */ /* 0x000fc400000006ff */
[C---:B------:R-:W-:Y:S02]  /*55e0*/  PRMT R87, R103.reuse, 0x7632, R87 ;  /* 0x0000763267577816 */ /* 0x040fe40000000057 */
[----:B------:R-:W-:Y:S02]  /*55f0*/  SHF.L.U32 R103, R103, 0x10, RZ ;  /* 0x0000001067677819 */ /* 0x000fe400000006ff */
[----:B------:R-:W-:Y:S02]  /*5600*/  SHF.L.U32 R84, R84, 0x10, RZ ;  /* 0x0000001054547819 */ /* 0x000fe400000006ff */
[----:B------:R-:W-:Y:S02]  /*5610*/  SHF.L.U32 R85, R85, 0x10, RZ ;  /* 0x0000001055557819 */ /* 0x000fe400000006ff */
[----:B------:R-:W-:Y:S02]  /*5620*/  SHF.L.U32 R87, R87, 0x10, RZ ;  /* 0x0000001057577819 */ /* 0x000fe400000006ff */
[----:B------:R-:W-:-:S02]  /*5630*/  SHF.L.U32 R86, R86, 0x10, RZ ;  /* 0x0000001056567819 */ /* 0x000fc400000006ff */
[----:B0-----:R-:W-:-:S04]  /*5640*/  LEA R0, R88, R0, 0x2 ;  /* 0x0000000058007211 */ /* 0x001fc800078e10ff */
[----:B------:R-:W-:Y:S01]  /*5650*/  ISETP.GE.AND P1, PT, R0, R89, PT ;  /* 0x000000590000720c */ /* 0x000fe20003f26270 */
[----:B--2---:R-:W-:Y:S01]  /*5660*/  FFMA.FTZ R112, R108, R100, R112 ;  /* 0x000000646c707223 */ /* 0x004fe20000010070 */
[----:B---3--:R-:W-:-:S04]  /*5670*/  FFMA.FTZ R98, R110, R101, R98 ;  /* 0x000000656e627223 */ /* 0x008fc80000010062 */
[----:B------:R0:W-:Y:S01]  /*5680*/  STL [R1+0x40], R112 ;  /* 0x0000407001007387 */ /* 0x0001e20000100800 */
[----:B----4-:R-:W-:-:S03]  /*5690*/  FFMA.FTZ R107, R114, R102, R107 ;  /* 0x00000066726b7223 */ /* 0x010fc6000001006b */
[----:B------:R0:W-:Y:S01]  /*56a0*/  STL [R1+0x48], R98 ;  /* 0x0000486201007387 */ /* 0x0001e20000100800 */
[----:B------:R-:W-:-:S03]  /*56b0*/  FFMA.FTZ R105, R116, R103, R105 ;  /* 0x0000006774697223 */ /* 0x000fc60000010069 */
[----:B------:R0:W-:Y:S01]  /*56c0*/  STL [R1+0x50], R107 ;  /* 0x0000506b01007387 */ /* 0x0001e20000100800 */
[----:B------:R-:W-:-:S03]  /*56d0*/  FFMA.FTZ R97, R109, R84, R97 ;  /* 0x000000546d617223 */ /* 0x000fc60000010061 */
[----:B------:R0:W-:Y:S01]  /*56e0*/  STL [R1+0x58], R105 ;  /* 0x0000586901007387 */ /* 0x0001e20000100800 */
[----:B------:R-:W-:-:S03]  /*56f0*/  FFMA.FTZ R99, R111, R85, R99 ;  /* 0x000000556f637223 */ /* 0x000fc60000010063 */
[----:B------:R0:W-:Y:S01]  /*5700*/  STL [R1+0x3c], R97 ;  /* 0x00003c6101007387 */ /* 0x0001e20000100800 */
[----:B------:R-:W-:Y:S01]  /*5710*/  FFMA.FTZ R106, R120, R86, R106 ;  /* 0x00000056786a7223 */ /* 0x000fe2000001006a */
[----:B------:R-:W-:Y:S02]  /*5720*/  FFMA.FTZ R104, R176, R87, R104 ;  /* 0x00000057b0687223 */ /* 0x000fe40000010068 */
[----:B------:R0:W-:Y:S04]  /*5730*/  STL [R1+0x44], R99 ;  /* 0x0000446301007387 */ /* 0x0001e80000100800 */
[----:B------:R0:W-:Y:S04]  /*5740*/  STL [R1+0x54], R104 ;  /* 0x0000546801007387 */ /* 0x0001e80000100800 */
[----:B------:R0:W-:Y:S01]  /*5750*/  STL [R1+0x4c], R106 ;  /* 0x00004c6a01007387 */ /* 0x0001e20000100800 */
[----:B------:R-:W-:Y:S05]  /*5760*/  @!P1 BRA `(.L_x_5837) ;  /* 0xffffffc0000c9947 */ /* 0x000fea000383ffff */
[----:B------:R-:W-:Y:S05]  /*5770*/  BSYNC B1 ;  /* 0x0000000000017941 */ /* 0x000fea0003800000 */
.L_x_5835:
        /* <DEDUP_REMOVED lines=109> */
.L_x_5834:
[----:B------:R-:W-:Y:S05]  /*5e50*/  BSYNC B0 ;  /* 0x0000000000007941 */ /* 0x000fea0003800000 */
.L_x_5832:
[----:B0-----:R-:W0:Y:S01]  /*5e60*/  S2R R104, SR_TID.X ;  /* 0x0000000000687919 */ /* 0x001e220000002100 */
        /* <DEDUP_REMOVED lines=31> */
[----:B------:R-:W-:Y:S04]  /*6060*/  LDS R45, [R0+0x1a00] ;  /* 0x001a0000002d7984 */ /* 0x000fe80000000800 */
[----:B------:R-:W-:Y:S04]  /*6070*/  LDS R48, [R0+0x1c00] ;  /* 0x001c000000307984 */ /* 0x000fe80000000800 */
[----:B------:R-:W-:Y:S04]  /*6080*/  LDS R47, [R0+0x1e00] ;  /* 0x001e0000002f7984 */ /* 0x000fe80000000800 */
[----:B------:R-:W0:Y:S04]  /*6090*/  LDS R19, [R0+0xc00] ;  /* 0x000c000000137984 */ /* 0x000e280000000800 */
        /* <DEDUP_REMOVED lines=16> */
[----:B-----5:R-:W-:-:S03]  /*61a0*/  FADD.FTZ R19, R19, R50 ;  /* 0x0000003213137221 */ /* 0x020fc60000010000 */
[----:B------:R-:W5:Y:S01]  /*61b0*/  LDS R58, [R0+0x2800] ;  /* 0x00280000003a7984 */ /* 0x000f620000000800 */
[----:B-1----:R-:W-:-:S03]  /*61c0*/  FADD.FTZ R40, RZ, R40 ;  /* 0x00000028ff287221 */ /* 0x002fc60000010000 */
[----:B------:R-:W1:Y:S01]  /*61d0*/  LDS R57, [R0+0x2a00] ;  /* 0x002a000000397984 */ /* 0x000e620000000800 */
[----:B--2---:R-:W-:-:S03]  /*61e0*/  FADD.FTZ R40, R40, R49 ;  /* 0x0000003128287221 */ /* 0x004fc60000010000 */
[----:B------:R-:W2:Y:S01]  /*61f0*/  LDS R68, [R0+0x2c00] ;  /* 0x002c000000447984 */ /* 0x000ea20000000800 */
[----:B---3--:R-:W-:-:S03]  /*6200*/  FADD.FTZ R3, RZ, R3 ;  /* 0x00000003ff037221 */ /* 0x008fc60000010000 */
[----:B------:R-:W3:Y:S01]  /*6210*/  LDS R59, [R0+0x2e00] ;  /* 0x002e0000003b7984 */ /* 0x000ee20000000800 */
[----:B----4-:R-:W-:Y:S01]  /*6220*/  FADD.FTZ R16, RZ, R16 ;  /* 0x00000010ff107221 */ /* 0x010fe20000010000 */
        /* <DEDUP_REMOVED lines=17> */
[----:B-----5:R-:W-:-:S03]  /*6340*/  FADD.FTZ R43, R43, R58 ;  /* 0x0000003a2b2b7221 */ /* 0x020fc60000010000 */
[----:B------:R-:W5:Y:S01]  /*6350*/  LDS R75, [R0+0x3e00] ;  /* 0x003e0000004b7984 */ /* 0x000f620000000800 */
[----:B-1----:R-:W-:-:S03]  /*6360*/  FADD.FTZ R44, R44, R57 ;  /* 0x000000392c2c7221 */ /* 0x002fc60000010000 */
[----:B------:R-:W-:Y:S01]  /*6370*/  LDS R106, [R0+0x4000] ;  /* 0x00400000006a7984 */ /* 0x000fe20000000800 */
[----:B--2---:R-:W-:-:S03]  /*6380*/  FADD.FTZ R3, R3, R68 ;  /* 0x0000004403037221 */ /* 0x004fc60000010000 */
[----:B------:R-:W1:Y:S01]  /*6390*/  LDS R105, [R0+0x4200] ;  /* 0x0042000000697984 */ /* 0x000e620000000800 */
        /* <DEDUP_REMOVED lines=15> */
[----:B-----5:R-:W-:Y:S01]  /*6490*/  FADD.FTZ R75, R44, R75 ;  /* 0x0000004b2c4b7221 */ /* 0x020fe20000010000 */
        /* <DEDUP_REMOVED lines=8> */
[----:B------:R-:W-:-:S03]  /*6520*/  FADD.FTZ R41, R41, R112 ;  /* 0x0000007029297221 */ /* 0x000fc60000010000 */
[----:B------:R-:W-:Y:S01]  /*6530*/  STS.128 [R2+0x410], R36 ;  /* 0x0004102402007388 */ /* 0x000fe20000000c00 */
[----:B------:R-:W-:-:S03]  /*6540*/  FADD.FTZ R111, R42, R111 ;  /* 0x0000006f2a6f7221 */ /* 0x000fc60000010000 */
[----:B------:R-:W-:Y:S04]  /*6550*/  STS.128 [R2+0x800], R12 ;  /* 0x0008000c02007388 */ /* 0x000fe80000000c00 */
[----:B------:R0:W-:Y:S04]  /*6560*/  STS.128 [R2+0x810], R8 ;  /* 0x0008100802007388 */ /* 0x0001e80000000c00 */
[----:B------:R-:W-:Y:S04]  /*6570*/  STS.128 [R2+0xc00], R52 ;  /* 0x000c003402007388 */ /* 0x000fe80000000c00 */
[----:B------:R-:W-:Y:S04]  /*6580*/  STS.128 [R2+0xc10], R4 ;  /* 0x000c100402007388 */ /* 0x000fe80000000c00 */
[----:B------:R-:W-:Y:S04]  /*6590*/  STS.128 [R2+0x1000], R64 ;  /* 0x0010004002007388 */ /* 0x000fe80000000c00 */
[----:B------:R-:W-:Y:S01]  /*65a0*/  STS.128 [R2+0x1010], R32 ;  /* 0x0010102002007388 */ /* 0x000fe20000000c00 */
[----:B0-----:R-:W-:Y:S01]  /*65b0*/  FADD.FTZ R9, R3, R106 ;  /* 0x0000006a03097221 */ /* 0x001fe20000010000 */
[----:B------:R-:W-:Y:S06]  /*65c0*/  BAR.SYNC.DEFER_BLOCKING 0x0 ;  /* 0x0000000000007b1d */ /* 0x000fec0000010000 */
[----:B------:R-:W0:Y:S04]  /*65d0*/  LDS R8, [R0+0x200] ;  /* 0x0002000000087984 */ /* 0x000e280000000800 */
[----:B------:R-:W1:Y:S04]  /*65e0*/  LDS R4, [R0+0x600] ;  /* 0x0006000000047984 */ /* 0x000e680000000800 */
[----:B------:R-:W2:Y:S04]  /*65f0*/  LDS R12, [R0] ;  /* 0x00000000000c7984 */ /* 0x000ea80000000800 */
        /* <DEDUP_REMOVED lines=10> */
[----:B------:R-:W0:Y:S01]  /*66a0*/  LDS R6, [R0+0xe00] ;  /* 0x000e000000067984 */ /* 0x000e220000000800 */
[----:B--2---:R-:W-:-:S03]  /*66b0*/  FADD.FTZ R12, RZ, R12 ;  /* 0x0000000cff0c7221 */ /* 0x004fc60000010000 */
[----:B------:R-:W1:Y:S01]  /*66c0*/  LDS R21, [R0+0x2200] ;  /* 0x0022000000157984 */ /* 0x000e620000000800 */
[----:B---3--:R-:W-:-:S03]  /*66d0*/  FADD.FTZ R10, RZ, R10 ;  /* 0x0000000aff0a7221 */ /* 0x008fc60000010000 */
[----:B------:R-:W-:Y:S01]  /*66e0*/  LDS R18, [R0+0x2400] ;  /* 0x0024000000127984 */ /* 0x000fe20000000800 */
[----:B----4-:R-:W-:-:S03]  /*66f0*/  FADD.FTZ R12, R12, R5 ;  /* 0x000000050c0c7221 */ /* 0x010fc60000010000 */
[----:B------:R-:W-:Y:S01]  /*6700*/  LDS R23, [R0+0x2600] ;  /* 0x0026000000177984 */ /* 0x000fe20000000800 */
[----:B-----5:R-:W-:-:S03]  /*6710*/  FADD.FTZ R11, R8, R7 ;  /* 0x00000007080b7221 */ /* 0x020fc60000010000 */
[----:B------:R-:W2:Y:S01]  /*6720*/  LDS R5, [R0+0xc00] ;  /* 0x000c000000057984 */ /* 0x000ea20000000800 */
[----:B------:R-:W-:-:S03]  /*6730*/  FADD.FTZ R10, R10, R13 ;  /* 0x0000000d0a0a7221 */ /* 0x000fc60000010000 */
[----:B------:R-:W3:Y:S01]  /*6740*/  LDS R7, [R0+0x1000] ;  /* 0x0010000000077984 */ /* 0x000ee20000000800 */
[----:B------:R-:W-:-:S03]  /*6750*/  FADD.FTZ R15, R4, R15 ;  /* 0x0000000f040f7221 */ /* 0x000fc60000010000 */
[----:B------:R-:W-:Y:S01]  /*6760*/  LDS R13, [R0+0x1e00] ;  /* 0x001e0000000d7984 */ /* 0x000fe20000000800 */
[----:B------:R-:W-:-:S03]  /*6770*/  FADD.FTZ R3, RZ, R3 ;  /* 0x00000003ff037221 */ /* 0x000fc60000010000 */
[----:B------:R-:W4:Y:S01]  /*6780*/  LDS R4, [R0+0xa00] ;  /* 0x000a000000047984 */ /* 0x000f220000000800 */
[----:B------:R-:W-:-:S03]  /*6790*/  FADD.FTZ R3, R3, R14 ;  /* 0x0000000e03037221 */ /* 0x000fc60000010000 */
[----:B------:R-:W5:Y:S04]  /*67a0*/  LDS R8, [R0+0x1200] ;  /* 0x0012000000087984 */ /* 0x000f680000000800 */
[----:B------:R-:W5:Y:S04]  /*67b0*/  LDS R33, [R0+0x2800] ;  /* 0x0028000000217984 */ /* 0x000f680000000800 */
[----:B------:R-:W5:Y:S01]  /*67c0*/  LDS R20, [R0+0x2a00] ;  /* 0x002a000000147984 */ /* 0x000f620000000800 */
[----:B0-----:R-:W-:-:S03]  /*67d0*/  FADD.FTZ R6, RZ, R6 ;  /* 0x00000006ff067221 */ /* 0x001fc60000010000 */
[----:B------:R-:W0:Y:S01]  /*67e0*/  LDS R35, [R0+0x2c00] ;  /* 0x002c000000237984 */ /* 0x000e220000000800 */
[----:B-1----:R-:W-:-:S03]  /*67f0*/  FADD.FTZ R6, R6, R21 ;  /* 0x0000001506067221 */ /* 0x002fc60000010000 */
[----:B------:R-:W1:Y:S04]  /*6800*/  LDS R22, [R0+0x2e00] ;  /* 0x002e000000167984 */ /* 0x000e680000000800 */
[----:B------:R-:W1:Y:S04]  /*6810*/  LDS R32, [R0+0x3000] ;  /* 0x0030000000207984 */ /* 0x000e680000000800 */
[----:B------:R-:W1:Y:S01]  /*6820*/  LDS R37, [R0+0x3200] ;  /* 0x0032000000257984 */ /* 0x000e620000000800 */
[----:B--2---:R-:W-:-:S03]  /*6830*/  FADD.FTZ R5, RZ, R5 ;  /* 0x00000005ff057221 */ /* 0x004fc60000010000 */
[----:B------:R-:W2:Y:S01]  /*6840*/  LDS R34, [R0+0x3400] ;  /* 0x0034000000227984 */ /* 0x000ea20000000800 */
[----:B------:R-:W-:Y:S01]  /*6850*/  FADD.FTZ R5, R5, R16 ;  /* 0x0000001005057221 */ /* 0x000fe20000010000 */
[----:B---3--:R-:W-:Y:S02]  /*6860*/  FADD.FTZ R7, RZ, R7 ;  /* 0x00000007ff077221 */ /* 0x008fe40000010000 */
[----:B------:R-:W3:Y:S02]  /*6870*/  LDS R39, [R0+0x3600] ;  /* 0x0036000000277984 */ /* 0x000ee40000000800 */
[----:B------:R-:W-:Y:S02]  /*6880*/  FADD.FTZ R7, R7, R18 ;  /* 0x0000001207077221 */ /* 0x000fe40000010000 */
[----:B------:R-:W3:Y:S01]  /*6890*/  LDS R36, [R0+0x3800] ;  /* 0x0038000000247984 */ /* 0x000ee20000000800 */
[----:B----4-:R-:W-:-:S03]  /*68a0*/  FADD.FTZ R4, RZ, R4 ;  /* 0x00000004ff047221 */ /* 0x010fc60000010000 */
        /* <DEDUP_REMOVED lines=16> */
[----:B------:R-:W1:Y:S01]  /*69b0*/  LDS R44, [R0+0x4800] ;  /* 0x00480000002c7984 */ /* 0x000e620000000800 */
[----:B--2---:R-:W-:-:S03]  /*69c0*/  FADD.FTZ R5, R5, R34 ;  /* 0x0000002205057221 */ /* 0x004fc60000010000 */
[----:B------:R-:W2:Y:S01]  /*69d0*/  LDS R53, [R0+0x4a00] ;  /* 0x004a000000357984 */ /* 0x000ea20000000800 */
[----:B---3--:R-:W-:-:S03]  /*69e0*/  FADD.FTZ R6, R6, R39 ;  /* 0x0000002706067221 */ /* 0x008fc60000010000 */
[----:B------:R-:W3:Y:S01]  /*69f0*/  LDS R46, [R0+0x4c00] ;  /* 0x004c0000002e7984 */ /* 0x000ee20000000800 */
[----:B------:R-:W-:-:S03]  /*6a00*/  FADD.FTZ R7, R7, R36 ;  /* 0x0000002407077221 */ /* 0x000fc60000010000 */
[----:B------:R-:W3:Y:S01]  /*6a10*/  LDS R55, [R0+0x4e00] ;  /* 0x004e000000377984 */ /* 0x000ee20000000800 */
[----:B----4-:R-:W-:Y:S01]  /*6a20*/  FADD.FTZ R8, R8, R45 ;  /* 0x0000002d08087221 */ /* 0x010fe20000010000 */
[----:B------:R-:W-:Y:S01]  /*6a30*/  BAR.SYNC.DEFER_BLOCKING 0x0 ;  /* 0x0000000000007b1d */ /* 0x000fe20000010000 */
[----:B-----5:R-:W-:Y:S01]  /*6a40*/  FADD.FTZ R47, R12, R47 ;  /* 0x0000002f0c2f7221 */ /* 0x020fe20000010000 */
[----:B------:R-:W-:Y:S01]  /*6a50*/  FADD.FTZ R11, R11, R38 ;  /* 0x000000260b0b7221 */ /* 0x000fe20000010000 */
[----:B------:R-:W-:Y:S01]  /*6a60*/  FADD.FTZ R49, R10, R49 ;  /* 0x000000310a317221 */ /* 0x000fe20000010000 */
[----:B0-----:R-:W-:Y:S01]  /*6a70*/  FADD.FTZ R15, R15, R40 ;  /* 0x000000280f0f7221 */ /* 0x001fe20000010000 */
[----:B-1----:R-:W-:Y:S01]  /*6a80*/  FADD.FTZ R13, R3, R42 ;  /* 0x0000002a030d7221 */ /* 0x002fe20000010000 */
[----:B------:R-:W-:Y:S01]  /*6a90*/  FADD.FTZ R51, R4, R51 ;  /* 0x0000003304337221 */ /* 0x000fe20000010000 */
[----:B------:R-:W-:Y:S01]  /*6aa0*/  STS.128 [R2], R24 ;  /* 0x0000001802007388 */ /* 0x000fe20000000c00 */
[----:B------:R-:W-:-:S03]  /*6ab0*/  FADD.FTZ R21, R5, R44 ;  /* 0x0000002c05157221 */ /* 0x000fc60000010000 */
[----:B------:R-:W-:Y:S01]  /*6ac0*/  STS.128 [R2+0x10], R28 ;  /* 0x0000101c02007388 */ /* 0x000fe20000000c00 */
[----:B--2---:R-:W-:Y:S01]  /*6ad0*/  FADD.FTZ R53, R6, R53 ;  /* 0x0000003506357221 */ /* 0x004fe20000010000 */
[----:B------:R-:W-:Y:S02]  /*6ae0*/  SHF.L.U32 R6, R113, 0x2, RZ ;  /* 0x0000000271067819 */ /* 0x000fe400000006ff */
[----:B------:R-:W-:Y:S01]  /*6af0*/  STS.128 [R2+0x400], R240 ;  /* 0x000400f002007388 */ /* 0x000fe20000000c00 */
[----:B---3--:R-:W-:Y:S01]  /*6b00*/  FADD.FTZ R23, R7, R46 ;  /* 0x0000002e07177221 */ /* 0x008fe20000010000 */
        /* <DEDUP_REMOVED lines=41> */
[----:B------:R-:W5:Y:S01]  /*6da0*/  LDS R35, [R0+0x2e00] ;  /* 0x002e000000237984 */ /* 0x000f620000000800 */
[----:B------:R-:W-:-:S03]  /*6db0*/  FADD.FTZ R33, R24, R31 ;  /* 0x0000001f18217221 */ /* 0x000fc60000010000 */
[----:B------:R-:W-:Y:S01]  /*6dc0*/  STG.E desc[UR4][R2.64], R47 ;  /* 0x0000002f02007986 */ /* 0x000fe2000c101904 */
        /* <DEDUP_REMOVED lines=9> */
[----:B------:R-:W-:Y:S01]  /*6e60*/  STG.E desc[UR4][R6.64], R33 ;  /* 0x0000002106007986 */ /* 0x000fe2000c101904 */
[----:B--2---:R-:W-:Y:S01]  /*6e70*/  FADD.FTZ R14, RZ, R14 ;  /* 0x0000000eff0e7221 */ /* 0x004fe20000010000 */
[----:B------:R-:W-:Y:S02]  /*6e80*/  FADD.FTZ R57, R18, R57 ;  /* 0x0000003912397221 */ /* 0x000fe40000010000 */
[----:B------:R-:W1:Y:S01]  /*6e90*/  LDS R47, [R0+0x4200] ;  /* 0x00420000002f7984 */ /* 0x000e620000000800 */
[----:B---3--:R-:W-:Y:S01]  /*6ea0*/  FADD.FTZ R12, RZ, R12 ;  /* 0x0000000cff0c7221 */ /* 0x008fe20000010000 */
[----:B----4-:R-:W-:-:S02]  /*6eb0*/  FADD.FTZ R10, R10, R29 ;  /* 0x0000001d0a0a7221 */ /* 0x010fc40000010000 */
[----:B------:R-:W2:Y:S02]  /*6ec0*/  LDS R8, [R0+0xe00] ;  /* 0x000e000000087984 */ /* 0x000ea40000000800 */
[----:B-----5:R-:W-:Y:S02]  /*6ed0*/  FADD.FTZ R10, R10, R35 ;  /* 0x000000230a0a7221 */ /* 0x020fe40000010000 */
[----:B------:R-:W3:Y:S04]  /*6ee0*/  LDS R33, [R0+0x2000] ;  /* 0x0020000000217984 */ /* 0x000ee80000000800 */
[----:B------:R-:W-:Y:S01]  /*6ef0*/  STG.E desc[UR4][R2.64+0x200], R11 ;  /* 0x0002000b02007986 */ /* 0x000fe2000c101904 */
[----:B------:R-:W-:-:S03]  /*6f00*/  FADD.FTZ R14, R14, R31 ;  /* 0x0000001f0e0e7221 */ /* 0x000fc60000010000 */
[----:B------:R-:W4:Y:S01]  /*6f10*/  LDS R39, [R0+0x3200] ;  /* 0x0032000000277984 */ /* 0x000f220000000800 */
[----:B------:R-:W-:-:S03]  /*6f20*/  FADD.FTZ R16, RZ, R16 ;  /* 0x00000010ff107221 */ /* 0x000fc60000010000 */
[----:B------:R-:W5:Y:S01]  /*6f30*/  LDS R59, [R0+0x4400] ;  /* 0x00440000003b7984 */ /* 0x000f620000000800 */
[----:B------:R-:W-:-:S03]  /*6f40*/  FADD.FTZ R12, R12, R27 ;  /* 0x0000001b0c0c7221 */ /* 0x000fc60000010000 */
[----:B------:R-:W5:Y:S04]  /*6f50*/  LDS R11, [R0+0x1000] ;  /* 0x00100000000b7984 */ /* 0x000f680000000800 */
[----:B------:R-:W5:Y:S04]  /*6f60*/  LDS R25, [R0+0x2200] ;  /* 0x0022000000197984 */ /* 0x000f680000000800 */
[----:B------:R-:W5:Y:S01]  /*6f70*/  LDS R43, [R0+0x3400] ;  /* 0x00340000002b7984 */ /* 0x000f620000000800 */
[----:B0-----:R-:W-:-:S03]  /*6f80*/  FADD.FTZ R14, R14, R37 ;  /* 0x000000250e0e7221 */ /* 0x001fc60000010000 */
[----:B------:R-:W-:Y:S04]  /*6f90*/  STG.E desc[UR4][R4.64+0x200], R75 ;  /* 0x0002004b04007986 */ /* 0x000fe8000c101904 */
[----:B------:R-:W0:Y:S01]  /*6fa0*/  LDS R61, [R0+0x4600] ;  /* 0x00460000003d7984 */ /* 0x000e220000000800 */
[----:B-1----:R-:W-:-:S03]  /*6fb0*/  FADD.FTZ R47, R10, R47 ;  /* 0x0000002f0a2f7221 */ /* 0x002fc60000010000 */
[----:B------:R-:W1:Y:S01]  /*6fc0*/  LDS R18, [R0+0x1200] ;  /* 0x0012000000127984 */ /* 0x000e620000000800 */
[----:B--2---:R-:W-:-:S03]  /*6fd0*/  FADD.FTZ R8, RZ, R8 ;  /* 0x00000008ff087221 */ /* 0x004fc60000010000 */
[----:B------:R-:W-:Y:S01]  /*6fe0*/  STG.E desc[UR4][R6.64+0x200], R45 ;  /* 0x0002002d06007986 */ /* 0x000fe2000c101904 */
[----:B---3--:R-:W-:-:S03]  /*6ff0*/  FADD.FTZ R16, R16, R33 ;  /* 0x0000002110107221 */ /* 0x008fc60000010000 */
[----:B------:R-:W2:Y:S04]  /*7000*/  LDS R20, [R0+0x2400] ;  /* 0x0024000000147984 */ /* 0x000ea80000000800 */
[----:B------:R-:W-:Y:S01]  /*7010*/  STG.E desc[UR4][R2.64+0x400], R49 ;  /* 0x0004003102007986 */ /* 0x000fe2000c101904 */
[----:B----4-:R-:W-:-:S03]  /*7020*/  FADD.FTZ R12, R12, R39 ;  /* 0x000000270c0c7221 */ /* 0x010fc60000010000 */
[----:B------:R-:W3:Y:S01]  /*7030*/  LDS R45, [R0+0x3600] ;  /* 0x00360000002d7984 */ /* 0x000ee20000000800 */
[----:B-----5:R-:W-:-:S03]  /*7040*/  FADD.FTZ R59, R14, R59 ;  /* 0x0000003b0e3b7221 */ /* 0x020fc60000010000 */
[----:B------:R-:W-:Y:S01]  /*7050*/  STG.E desc[UR4][R4.64+0x400], R9 ;  /* 0x0004000904007986 */ /* 0x000fe2000c101904 */
[----:B------:R-:W-:-:S03]  /*7060*/  FADD.FTZ R11, RZ, R11 ;  /* 0x0000000bff0b7221 */ /* 0x000fc60000010000 */
[----:B------:R-:W4:Y:S01]  /*7070*/  LDS R63, [R0+0x4800] ;  /* 0x00480000003f7984 */ /* 0x000f220000000800 */
[----:B------:R-:W-:-:S03]  /*7080*/  FADD.FTZ R8, R8, R25 ;  /* 0x0000001908087221 */ /* 0x000fc60000010000 */
[----:B------:R-:W5:Y:S01]  /*7090*/  LDS R9, [R0+0x2600] ;  /* 0x0026000000097984 */ /* 0x000f620000000800 */
[----:B------:R-:W-:-:S03]  /*70a0*/  FADD.FTZ R16, R16, R43 ;  /* 0x0000002b10107221 */ /* 0x000fc60000010000 */
[----:B------:R-:W5:Y:S04]  /*70b0*/  LDS R22, [R0+0x3800] ;  /* 0x0038000000167984 */ /* 0x000f680000000800 */
[----:B------:R-:W5:Y:S01]  /*70c0*/  LDS R49, [R0+0x4a00] ;  /* 0x004a000000317984 */ /* 0x000f620000000800 */
[----:B0-----:R-:W-:-:S03]  /*70d0*/  FADD.FTZ R61, R12, R61 ;  /* 0x0000003d0c3d7221 */ /* 0x001fc60000010000 */
        /* <DEDUP_REMOVED lines=36> */
.L_x_5836:
        /* <DEDUP_REMOVED lines=8> */
.L_x_5839:
[----:B------:R-:W-:Y:S05]  /*73a0*/  BSYNC B2 ;  /* 0x0000000000027941 */ /* 0x000fea0003800000 */
.L_x_5838:
        /* <DEDUP_REMOVED lines=8> */
.L_x_5840:
[----:B------:R-:W-:Y:S01]  /*7430*/  HFMA2.MMA R227, -RZ, RZ, 0, 1.1920928955078125e-07 ;  /* 0x00000002ffe37435 */ /* 0x000fe200000001ff */
[----:B------:R-:W-:Y:S01]  /*7440*/  MOV R229, R86 ;  /* 0x0000005600e57202 */ /* 0x000fe20000000f00 */
[----:B------:R-:W-:-:S09]  /*7450*/  FADD.FTZ R87, R87, R230 ;  /* 0x000000e657577221 */ /* 0x000fd20000010000 */
[----:B------:R-:W-:Y:S05]  /*7460*/  WARPSYNC.COLLECTIVE R125, `(.L_x_5841) ;  /* 0x000000007d087348 */ /* 0x000fea0003c00000 */
[----:B------:R0:W1:Y:S02]  /*7470*/  SHFL.BFLY P1, R230, R229, R227, R226 ;  /* 0x0c0000e3e5e67389 */ /* 0x00006400000200e2 */
[----:B01----:R-:W-:Y:S01]  /*7480*/  ENDCOLLECTIVE ;  /* 0x000000000000791b */ /* 0x003fe20003800000 */
.L_x_5841:
[----:B------:R-:W-:Y:S01]  /*7490*/  MOV R229, R87 ;  /* 0x0000005700e57202 */ /* 0x000fe20000000f00 */
[----:B------:R-:W-:-:S07]  /*74a0*/  FADD.FTZ R86, R86, R230 ;  /* 0x000000e656567221 */ /* 0x000fce0000010000 */
[----:B------:R-:W-:Y:S05]  /*74b0*/  WARPSYNC.COLLECTIVE R125, `(.L_x_5842) ;  /* 0x000000007d087348 */ /* 0x000fea0003c00000 */
[----:B------:R0:W1:Y:S02]  /*74c0*/  SHFL.BFLY P1, R230, R229, R227, R226 ;  /* 0x0c0000e3e5e67389 */ /* 0x00006400000200e2 */
[----:B01----:R-:W-:Y:S01]  /*74d0*/  ENDCOLLECTIVE ;  /* 0x000000000000791b */ /* 0x003fe20003800000 */
.L_x_5842:
[----:B------:R-:W-:Y:S01]  /*74e0*/  HFMA2.MMA R227, -RZ, RZ, 0, 2.384185791015625e-07 ;  /* 0x00000004ffe37435 */ /* 0x000fe200000001ff */
[----:B------:R-:W-:Y:S01]  /*74f0*/  MOV R229, R86 ;  /* 0x0000005600e57202 */ /* 0x000fe20000000f00 */
[----:B------:R-:W-:-:S09]  /*7500*/  FADD.FTZ R87, R87, R230 ;  /* 0x000000e657577221 */ /* 0x000fd20000010000 */
[----:B------:R-:W-:Y:S05]  /*7510*/  WARPSYNC.COLLECTIVE R125, `(.L_x_5843) ;  /* 0x000000007d087348 */ /* 0x000fea0003c00000 */
[----:B------:R0:W1:Y:S02]  /*7520*/  SHFL.BFLY P1, R230, R229, R227, R226 ;  /* 0x0c0000e3e5e67389 */ /* 0x00006400000200e2 */
[----:B01----:R-:W-:Y:S01]  /*7530*/  ENDCOLLECTIVE ;  /* 0x000000000000791b */ /* 0x003fe20003800000 */
.L_x_5843:
[----:B------:R-:W-:Y:S01]  /*7540*/  MOV R229, R87 ;  /* 0x0000005700e57202 */ /* 0x000fe20000000f00 */
[----:B------:R-:W-:-:S07]  /*7550*/  FADD.FTZ R86, R86, R230 ;  /* 0x000000e656567221 */ /* 0x000fce0000010000 */
[----:B------:R-:W-:Y:S05]  /*7560*/  WARPSYNC.COLLECTIVE R125, `(.L_x_5844) ;  /* 0x000000007d087348 */ /* 0x000fea0003c00000 */
[----:B------:R0:W1:Y:S02]  /*7570*/  SHFL.BFLY P1, R230, R229, R227, R226 ;  /* 0x0c0000e3e5e67389 */ /* 0x00006400000200e2 */
[----:B01----:R-:W-:Y:S01]  /*7580*/  ENDCOLLECTIVE ;  /* 0x000000000000791b */ /* 0x003fe20003800000 */
.L_x_5844:
[----:B------:R-:W-:Y:S01]  /*7590*/  HFMA2.MMA R227, -RZ, RZ, 0, 4.76837158203125e-07 ;  /* 0x00000008ffe37435 */ /* 0x000fe200000001ff */
[----:B------:R-:W-:Y:S01]  /*75a0*/  MOV R229, R86 ;  /* 0x0000005600e57202 */ /* 0x000fe20000000f00 */
[----:B------:R-:W-:-:S09]  /*75b0*/  FADD.FTZ R87, R87, R230 ;  /* 0x000000e657577221 */ /* 0x000fd20000010000 */
[----:B------:R-:W-:Y:S05]  /*75c0*/  WARPSYNC.COLLECTIVE R125, `(.L_x_5845) ;  /* 0x000000007d087348 */ /* 0x000fea0003c00000 */
[----:B------:R0:W1:Y:S02]  /*75d0*/  SHFL.BFLY P1, R230, R229, R227, R226 ;  /* 0x0c0000e3e5e67389 */ /* 0x00006400000200e2 */
[----:B01----:R-:W-:Y:S01]  /*75e0*/  ENDCOLLECTIVE ;  /* 0x000000000000791b */ /* 0x003fe20003800000 */
.L_x_5845:
[----:B------:R-:W-:Y:S01]  /*75f0*/  MOV R229, R87 ;  /* 0x0000005700e57202 */ /* 0x000fe20000000f00 */
[----:B------:R-:W-:-:S07]  /*7600*/  FADD.FTZ R86, R86, R230 ;  /* 0x000000e656567221 */ /* 0x000fce0000010000 */
[----:B------:R-:W-:Y:S05]  /*7610*/  WARPSYNC.COLLECTIVE R125, `(.L_x_5846) ;  /* 0x000000007d087348 */ /* 0x000fea0003c00000 */
[----:B------:R0:W1:Y:S02]  /*7620*/  SHFL.BFLY P1, R230, R229, R227, R226 ;  /* 0x0c0000e3e5e67389 */ /* 0x00006400000200e2 */
[----:B01----:R-:W-:Y:S01]  /*7630*/  ENDCOLLECTIVE ;  /* 0x000000000000791b */ /* 0x003fe20003800000 */
.L_x_5846:
[----:B------:R-:W-:Y:S01]  /*7640*/  HFMA2.MMA R227, -RZ, RZ, 0, 9.5367431640625e-07 ;  /* 0x00000010ffe37435 */ /* 0x000fe200000001ff */
[----:B------:R-:W-:Y:S01]  /*7650*/  MOV R229, R86 ;  /* 0x0000005600e57202 */ /* 0x000fe20000000f00 */
[----:B------:R-:W-:-:S09]  /*7660*/  FADD.FTZ R87, R87, R230 ;  /* 0x000000e657577221 */ /* 0x000fd20000010000 */
[----:B------:R-:W-:Y:S05]  /*7670*/  WARPSYNC.COLLECTIVE R125, `(.L_x_5847) ;  /* 0x000000007d087348 */ /* 0x000fea0003c00000 */
[----:B------:R0:W1:Y:S02]  /*7680*/  SHFL.BFLY P1, R230, R229, R227, R226 ;  /* 0x0c0000e3e5e67389 */ /* 0x00006400000200e2 */
[----:B01----:R-:W-:Y:S01]  /*7690*/  ENDCOLLECTIVE ;  /* 0x000000000000791b */ /* 0x003fe20003800000 */
.L_x_5847:
[----:B------:R-:W-:Y:S02]  /*76a0*/  MOV R229, R87 ;  /* 0x0000005700e57202 */ /* 0x000fe40000000f00 */
[----:B------:R-:W-:-:S07]  /*76b0*/  MOV R124, R230 ;  /* 0x000000e6007c7202 */ /* 0x000fce0000000f00 */
[----:B------:R-:W-:Y:S05]  /*76c0*/  WARPSYNC.COLLECTIVE R125, `(.L_x_5848) ;  /* 0x000000007d087348 */ /* 0x000fea0003c00000 */
[----:B------:R0:W1:Y:S02]  /*76d0*/  SHFL.BFLY P1, R230, R229, R227, R226 ;  /* 0x0c0000e3e5e67389 */ /* 0x00006400000200e2 */
[----:B01----:R-:W-:Y:S01]  /*76e0*/  ENDCOLLECTIVE ;  /* 0x000000000000791b */ /* 0x003fe20003800000 */
.L_x_5848:
[----:B------:R-:W-:Y:S01]  /*76f0*/  MOV R125, R230 ;  /* 0x000000e6007d7202 */ /* 0x000fe20000000f00 */
[----:B------:R-:W-:Y:S06]  /*7700*/  BRA `(.L_x_5849) ;  /* 0xffffffbc008c7947 */ /* 0x000fec000383ffff */
.L_x_5850:
        /* <DEDUP_REMOVED lines=15> */
.L_x_16927:


//--------------------- .text._ZN10layer_norm13ln_bwd_kernelINS_13Kernel_traitsI13__nv_bfloat16S2_fS2_fjLj1280ELj1ELj4ELj1ELj16ENS_18Kernel_traits_baseILj1280ES2_S2_fS2_fjLj128EEEEELb0ELb1ELb1ELb0EEEvNS_9BwdParamsE --------------------------
	.section	.text._ZN10layer_norm13ln_bwd_kernelINS_13Kernel_traitsI13__nv_bfloat16S2_fS2_fjLj1280ELj1ELj4ELj1ELj16ENS_18Kernel_traits_baseILj1280ES2_S2_fS2_fjLj128EEEEELb0ELb1ELb1ELb0EEEvNS_9BwdParamsE,"ax",@progbits
	.align	128
        .global         _ZN10layer_norm13ln_bwd_kernelINS_13Kernel_traitsI13__nv_bfloat16S2_fS2_fjLj1280ELj1ELj4ELj1ELj16ENS_18Kernel_traits_baseILj1280ES2_S2_fS2_fjLj128EEEEELb0ELb1ELb1ELb0EEEvNS_9BwdParamsE
        .type           _ZN10layer_norm13ln_bwd_kernelINS_13Kernel_traitsI13__nv_bfloat16S2_fS2_fjLj1280ELj1ELj4ELj1ELj16ENS_18Kernel_traits_baseILj1280ES2_S2_fS2_fjLj128EEEEELb0ELb1ELb1ELb0EEEvNS_9BwdParamsE,@function
        .size           _ZN10layer_norm13ln_bwd_kernelINS_13Kernel_traitsI13__nv_bfloat16S2_fS2_fjLj1280ELj1ELj4ELj1ELj16ENS_18Kernel_traits_baseILj1280ES2_S2_fS2_fjLj128EEEEELb0ELb1ELb1ELb0EEEvNS_9BwdParamsE,(.L_x_16928 - _ZN10layer_norm13ln_bwd_kernelINS_13Kernel_traitsI13__nv_bfloat16S2_fS2_fjLj1280ELj1ELj4ELj1ELj16ENS_18Kernel_traits_baseILj1280ES2_S2_fS2_fjLj128EEEEELb0ELb1ELb1ELb0EEEvNS_9BwdParamsE)
        .other          _ZN10layer_norm13ln_bwd_kernelINS_13Kernel_traitsI13__nv_bfloat16S2_fS2_fjLj1280ELj1ELj4ELj1ELj16ENS_18Kernel_traits_baseILj1280ES2_S2_fS2_fjLj128EEEEELb0ELb1ELb1ELb0EEEvNS_9BwdParamsE,@"STO_CUDA_ENTRY STV_DEFAULT"
_ZN10layer_norm13ln_bwd_kernelINS_13Kernel_traitsI13__nv_bfloat16S2_fS2_fjLj1280ELj1ELj4ELj1ELj16ENS_18Kernel_traits_baseILj1280ES2_S2_fS2_fjLj128EEEEELb0ELb1ELb1ELb0EEEvNS_9BwdParamsE:
.text._ZN10layer_norm13ln_bwd_kernelINS_13Kernel_traitsI13__nv_bfloat16S2_fS2_fjLj1280ELj1ELj4ELj1ELj16ENS_18Kernel_traits_baseILj1280ES2_S2_fS2_fjLj128EEEEELb0ELb1ELb1ELb0EEEvNS_9BwdParamsE:
[----:B------:R-:W0:Y:S01]  /*0000*/  LDC R1, c[0x0][0x28] ;  /* 0x00000a00ff017b82 */ /* 0x000e220000000800 */
[----:B------:R-:W1:Y:S01]  /*0010*/  S2R R4, SR_TID.X ;  /* 0x0000000000047919 */ /* 0x000e620000002100 */
[----:B------:R-:W-:Y:S01]  /*0020*/  ULDC UR4, c[0x0][0x218] ;  /* 0x0000860000047ab9 */ /* 0x000fe20000000800 */
[----:B------:R-:W-:Y:S01]  /*0030*/  ULDC UR6, c[0x0][0x214] ;  /* 0x0000850000067ab9 */ /* 0x000fe20000000800 */
[----:B------:R-:W-:Y:S01]  /*0040*/  IMAD.U32 R2, RZ, RZ, UR4 ;  /* 0x00000004ff027e24 */ /* 0x000fe2000f8e00ff */
[----:B------:R-:W-:Y:S01]  /*0050*/  ULDC.64 UR4, c[0x0][0x208] ;  /* 0x0000820000047ab9 */ /* 0x000fe20000000a00 */
[----:B------:R-:W-:Y:S01]  /*0060*/  LOP3.LUT R5, R5, 0xfffffffd, RZ, 0xc0, !PT ;  /* 0xfffffffd05057812 */ /* 0x000fe200078ec0ff */
        /* <DEDUP_REMOVED lines=17> */
[----:B------:R-:W-:Y:S01]  /*0180*/  @P5 LOP3.LUT R5, R5, 0x2, RZ, 0xfc, !PT ;  /* 0x0000000205055812 */ /* 0x000fe200078efcff */
[----:B------:R-:W-:Y:S03]  /*0190*/  BSSY B0, `(.L_x_5851) ;  /* 0x0000809000007945 */ /* 0x000fe60003800000 */
[----:B------:R-:W-:Y:S01]  /*01a0*/  LOP3.LUT R5, R5, 0xfffffffb, RZ, 0xc0, !PT ;  /* 0xfffffffb05057812 */ /* 0x000fe200078ec0ff */
[----:B------:R-:W1:Y:S01]  /*01b0*/  @P5 LDC.64 R16, c[0x0][0x278] ;  /* 0x00009e00ff105b82 */ /* 0x000e620000000a00 */
[----:B------:R-:W-:Y:S02]  /*01c0*/  CS2R R40, SRZ ;  /* 0x0000000000287805 */ /* 0x000fe4000001ff00 */
[----:B------:R-:W-:-:S02]  /*01d0*/  CS2R R42, SRZ ;  /* 0x00000000002a7805 */ /* 0x000fc4000001ff00 */
[----:B------:R-:W-:-:S03]  /*01e0*/  @P4 LOP3.LUT R5, R5, 0x4, RZ, 0xfc, !PT ;  /* 0x0000000405054812 */ /* 0x000fc600078efcff */
[----:B------:R-:W2:Y:S01]  /*01f0*/  @P0 LDC.64 R18, c[0x0][0x260] ;  /* 0x00009800ff120b82 */ /* 0x000ea20000000a00 */
[----:B0-----:R-:W-:-:S07]  /*0200*/  @P5 IMAD.WIDE.U32 R6, R39, 0x10, R6 ;  /* 0x0000001027065825 */ /* 0x001fce00078e0006 */
[----:B------:R-:W0:Y:S01]  /*0210*/  @P0 LDC.64 R20, c[0x0][0x278] ;  /* 0x00009e00ff140b82 */ /* 0x000e220000000a00 */
[----:B------:R3:W5:Y:S01]  /*0220*/  @P5 LDG.E.128 R164, desc[UR4][R6.64] ;  /* 0x0000000406a45981 */ /* 0x000762000c1e1d00 */
[----:B-1----:R-:W-:-:S06]  /*0230*/  @P5 IMAD.WIDE.U32 R16, R39, 0x10, R16 ;  /* 0x0000001027105825 */ /* 0x002fcc00078e0010 */
        /* <DEDUP_REMOVED lines=13> */
[----:B------:R-:W-:Y:S01]  /*0310*/  @P0 VIADD R39, R39, 0x20 ;  /* 0x0000002027270836 */ /* 0x000fe20000000000 */
[----:B------:R4:W5:Y:S03]  /*0320*/  @P0 LDG.E.128 R140, desc[UR4][R24.64] ;  /* 0x00000004188c0981 */ /* 0x000966000c1e1d00 */
[----:B-1----:R-:W-:-:S03]  /*0330*/  @P1 IMAD.WIDE.U32 R26, R39, 0x10, R22 ;  /* 0x00000010271a1825 */ /* 0x002fc600078e0016 */
[----:B------:R-:W1:Y:S08]  /*0340*/  @P2 LDC.64 R32, c[0x0][0x278] ;  /* 0x00009e00ff202b82 */ /* 0x000e700000000a00 */
[----:B------:R-:W4:Y:S01]  /*0350*/  @P4 LDC.64 R34, c[0x0][0x260] ;  /* 0x00009800ff224b82 */ /* 0x000f220000000a00 */
        /* <DEDUP_REMOVED lines=8> */
[C---:B-1----:R-:W-:Y:S01]  /*03e0*/  @P2 IMAD.WIDE.U32 R32, R39.reuse, 0x10, R32 ;  /* 0x0000001027202825 */ /* 0x042fe200078e0020 */
[----:B------:R1:W5:Y:S03]  /*03f0*/  @P2 LDG.E.128 R152, desc[UR4][R30.64] ;  /* 0x000000041e982981 */ /* 0x000366000c1e1d00 */
[----:B------:R-:W-:Y:S01]  /*0400*/  @P2 VIADD R39, R39, 0x20 ;  /* 0x0000002027272836 */ /* 0x000fe20000000000 */
[----:B------:R2:W5:Y:S03]  /*0410*/  @P2 LDG.E.128 R12, desc[UR4][R32.64] ;  /* 0x00000004200c2981 */ /* 0x000566000c1e1d00 */
[----:B----4-:R-:W-:Y:S01]  /*0420*/  @P4 IMAD.WIDE.U32 R20, R39, 0x10, R34 ;  /* 0x0000001027144825 */ /* 0x010fe200078e0022 */
        /* <DEDUP_REMOVED lines=8> */
[----:B-1----:R-:W-:Y:S02]  /*04b0*/  CS2R R30, SRZ ;  /* 0x00000000001e7805 */ /* 0x002fe4000001ff00 */
[----:B--2---:R-:W-:-:S02]  /*04c0*/  CS2R R32, SRZ ;  /* 0x0000000000207805 */ /* 0x004fc4000001ff00 */
[----:B------:R-:W-:Y:S02]  /*04d0*/  CS2R R34, SRZ ;  /* 0x0000000000227805 */ /* 0x000fe4000001ff00 */
        /* <DEDUP_REMOVED lines=47> */
[C---:B-----5:R-:W-:Y:S01]  /*07d0*/  IMAD.U32 R169, R164.reuse, 0x10000, RZ ;  /* 0x00010000a4a97824 */ /* 0x060fe200078e00ff */
[C---:B------:R-:W-:Y:S01]  /*07e0*/  SHF.L.U32 R17, R165.reuse, 0x10, RZ ;  /* 0x00000010a5117819 */ /* 0x040fe200000006ff */
[----:B------:R-:W-:Y:S01]  /*07f0*/  ULDC.64 UR6, c[0x0][0x2c8] ;  /* 0x0000b20000067ab9 */ /* 0x000fe20000000a00 */
[----:B------:R-:W-:Y:S02]  /*0800*/  @P5 PRMT R168, R164, 0x7632, R168 ;  /* 0x00007632a4a85816 */ /* 0x000fe400000000a8 */
[----:B------:R0:W-:Y:S01]  /*0810*/  STL [R1+0x1ac], R169 ;  /* 0x0001aca901007387 */ /* 0x0001e20000100800 */
[----:B------:R-:W-:Y:S02]  /*0820*/  @P5 PRMT R164, R165, 0x7632, R164 ;  /* 0x00007632a5a45816 */ /* 0x000fe400000000a4 */
[----:B------:R-:W-:Y:S01]  /*0830*/  @P5 PRMT R165, R166, 0x7632, R165 ;  /* 0x00007632a6a55816 */ /* 0x000fe200000000a5 */
[----:B------:R1:W-:Y:S01]  /*0840*/  STL [R1+0x1a8], R17 ;  /* 0x0001a81101007387 */ /* 0x0003e20000100800 */
[C---:B------:R-:W-:Y:S01]  /*0850*/  @P5 PRMT R3, R146.reuse, 0x7632, R3 ;  /* 0x0000763292035816 */ /* 0x040fe20000000003 */
[----:B------:R-:W-:Y:S01]  /*0860*/  IMAD.U32 R146, R146, 0x10000, RZ ;  /* 0x0001000092927824 */ /* 0x000fe200078e00ff */
[----:B------:R-:W-:-:S02]  /*0870*/  @P5 PRMT R7, R144, 0x7632, R7 ;  /* 0x0000763290075816 */ /* 0x000fc40000000007 */
[----:B------:R-:W-:Y:S01]  /*0880*/  ISETP.NE.U32.AND P3, PT, RZ, UR6, PT ;  /* 0x00000006ff007c0c */ /* 0x000fe2000bf65070 */
[----:B0-----:R-:W-:Y:S01]  /*0890*/  IMAD.U32 R169, R166, 0x10000, RZ ;  /* 0x00010000a6a97824 */ /* 0x001fe200078e00ff */
[C---:B------:R-:W-:Y:S02]  /*08a0*/  @P5 PRMT R166, R167.reuse, 0x7632, R166 ;  /* 0x00007632a7a65816 */ /* 0x040fe400000000a6 */
[----:B------:R-:W-:Y:S02]  /*08b0*/  ISETP.NE.AND.EX P3, PT, RZ, UR7, PT, P3 ;  /* 0x00000007ff007c0c */ /* 0x000fe4000bf65330 */
[----:B-1----:R-:W-:Y:S01]  /*08c0*/  SHF.L.U32 R17, R167, 0x10, RZ ;  /* 0x00000010a7117819 */ /* 0x002fe200000006ff */
[----:B------:R0:W-:Y:S01]  /*08d0*/  STL [R1+0x1a4], R169 ;  /* 0x0001a4a901007387 */ /* 0x0001e20000100800 */
[----:B------:R-:W-:Y:S02]  /*08e0*/  @P0 PRMT R167, R160, 0x7632, R167 ;  /* 0x00007632a0a70816 */ /* 0x000fe400000000a7 */
[----:B------:R-:W-:Y:S01]  /*08f0*/  @P5 PRMT R6, R145, 0x7632, R6 ;  /* 0x0000763291065816 */ /* 0x000fe20000000006 */
[----:B------:R1:W-:Y:S01]  /*0900*/  STL [R1+0x1a0], R17 ;  /* 0x0001a01101007387 */ /* 0x0003e20000100800 */
[----:B------:R-:W-:-:S02]  /*0910*/  ISETP.LT.U32.OR P3, PT, R0, 0xa0, !P3 ;  /* 0x000000a00000780c */ /* 0x000fc40005f61470 */
[----:B------:R-:W-:Y:S02]  /*0920*/  SHF.L.U32 R0, R168, 0x10, RZ ;  /* 0x00000010a8007819 */ /* 0x000fe400000006ff */
        /* <DEDUP_REMOVED lines=11> */
[----:B------:R-:W-:Y:S01]  /*09e0*/  @P3 LOP3.LUT R5, R5, 0x8, RZ, 0xfc, !PT ;  /* 0x0000000805053812 */ /* 0x000fe200078efcff */
[----:B0-----:R-:W-:Y:S01]  /*09f0*/  IMAD.U32 R169, R162, 0x10000, RZ ;  /* 0x00010000a2a97824 */ /* 0x001fe200078e00ff */
[C---:B------:R-:W-:Y:S02]  /*0a00*/  @P0 PRMT R162, R163.reuse, 0x7632, R162 ;  /* 0x00007632a3a20816 */ /* 0x040fe400000000a2 */
[----:B-1----:R-:W-:Y:S02]  /*0a10*/  SHF.L.U32 R17, R163, 0x10, RZ ;  /* 0x00000010a3117819 */ /* 0x002fe400000006ff */
        /* <DEDUP_REMOVED lines=36> */
[----:B------:R-:W-:Y:S01]  /*0c60*/  STL [R1+0x11c], R169 ;  /* 0x00011ca901007387 */ /* 0x000fe20000100800 */
[----:B------:R-:W-:Y:S01]  /*0c70*/  IMAD.U32 R151, R144, 0x10000, RZ ;  /* 0x0001000090977824 */ /* 0x000fe200078e00ff */
[----:B------:R-:W-:Y:S02]  /*0c80*/  @P0 PRMT R144, R141, 0x7632, R144 ;  /* 0x000076328d900816 */ /* 0x000fe40000000090 */
[----:B------:R0:W-:Y:S04]  /*0c90*/  STL [R1+0x114], R17 ;  /* 0x0001141101007387 */ /* 0x0001e80000100800 */
[----:B------:R-:W-:Y:S01]  /*0ca0*/  STL [R1+0x10c], R151 ;  /* 0x00010c9701007387 */ /* 0x000fe20000100800 */
[----:B0-----:R-:W-:-:S02]  /*0cb0*/  SHF.L.U32 R17, R145, 0x10, RZ ;  /* 0x0000001091117819 */ /* 0x001fc400000006ff */
[----:B------:R-:W-:-:S03]  /*0cc0*/  @P0 PRMT R145, R140, 0x7632, R145 ;  /* 0x000076328c910816 */ /* 0x000fc60000000091 */
[----:B------:R0:W-:Y:S04]  /*0cd0*/  STL [R1+0x104], R17 ;  /* 0x0001041101007387 */ /* 0x0001e80000100800 */
[----:B------:R1:W-:Y:S01]  /*0ce0*/  STL [R1+0xfc], R146 ;  /* 0x0000fc9201007387 */ /* 0x0003e20000100800 */
[----:B0-----:R-:W-:Y:S01]  /*0cf0*/  SHF.L.U32 R17, R147, 0x10, RZ ;  /* 0x0000001093117819 */ /* 0x001fe200000006ff */
[----:B-1----:R-:W-:-:S04]  /*0d00*/  IMAD.U32 R146, R140, 0x10000, RZ ;  /* 0x000100008c927824 */ /* 0x002fc800078e00ff */
        /* <DEDUP_REMOVED lines=37> */
[----:B------:R-:W-:Y:S01]  /*0f60*/  @P4 PRMT R9, R10, 0x7632, R9 ;  /* 0x000076320a094816 */ /* 0x000fe20000000009 */
[----:B0-----:R-:W-:Y:S01]  /*0f70*/  IMAD.U32 R17, R8, 0x10000, RZ ;  /* 0x0001000008117824 */ /* 0x001fe200078e00ff */
[----:B------:R-:W-:-:S04]  /*0f80*/  @P4 PRMT R8, R11, 0x7632, R8 ;  /* 0x000076320b084816 */ /* 0x000fc80000000008 */
[----:B------:R0:W-:Y:S04]  /*0f90*/  STL [R1+0x8c], R17 ;  /* 0x00008c1101007387 */ /* 0x0001e80000100800 */
[----:B------:R-:W-:Y:S01]  /*0fa0*/  STL [R1+0x84], R146 ;  /* 0x0000849201007387 */ /* 0x000fe20000100800 */
[----:B0-----:R-:W-:Y:S01]  /*0fb0*/  IMAD.U32 R17, R10, 0x10000, RZ ;  /* 0x000100000a117824 */ /* 0x001fe200078e00ff */
[----:B------:R-:W-:Y:S02]  /*0fc0*/  SHF.L.U32 R10, R11, 0x10, RZ ;  /* 0x000000100b0a7819 */ /* 0x000fe400000006ff */
[----:B------:R-:W-:Y:S02]  /*0fd0*/  SHF.L.U32 R11, R165, 0x10, RZ ;  /* 0x00000010a50b7819 */ /* 0x000fe400000006ff */
[----:B------:R0:W-:Y:S04]  /*0fe0*/  STL [R1+0x7c], R17 ;  /* 0x00007c1101007387 */ /* 0x0001e80000100800 */
[----:B------:R1:W-:Y:S04]  /*0ff0*/  STL [R1+0x74], R10 ;  /* 0x0000740a01007387 */ /* 0x0003e80000100800 */
[----:B------:R2:W-:Y:S01]  /*1000*/  STL [R1+0x180], R0 ;  /* 0x0001800001007387 */ /* 0x0005e20000100800 */
[----:B0-----:R-:W-:-:S02]  /*1010*/  IMAD.MOV.U32 R17, RZ, RZ, RZ ;  /* 0x000000ffff117224 */ /* 0x001fc400078e00ff */
[----:B-1----:R-:W-:Y:S02]  /*1020*/  IMAD.U32 R10, R164, 0x10000, RZ ;  /* 0x00010000a40a7824 */ /* 0x002fe400078e00ff */
[----:B--2---:R-:W-:-:S03]  /*1030*/  IMAD.U32 R0, R166, 0x10000, RZ ;  /* 0x00010000a6007824 */ /* 0x004fc600078e00ff */
        /* <DEDUP_REMOVED lines=9> */
[----:B0-----:R-:W-:Y:S01]  /*10d0*/  IMAD.U32 R10, R162, 0x10000, RZ ;  /* 0x00010000a20a7824 */ /* 0x001fe200078e00ff */
[----:B-1----:R-:W-:-:S04]  /*10e0*/  SHF.L.U32 R11, R163, 0x10, RZ ;  /* 0x00000010a30b7819 */ /* 0x002fc800000006ff */
[----:B------:R0:W-:Y:S01]  /*10f0*/  STL [R1+0x164], R10 ;  /* 0x0001640a01007387 */ /* 0x0001e20000100800 */
[----:B--2---:R-:W-:-:S03]  /*1100*/  IMAD.U32 R0, R156, 0x10000, RZ ;  /* 0x000100009c007824 */ /* 0x004fc600078e00ff */
        /* <DEDUP_REMOVED lines=20> */
[----:B0-----:R-:W-:-:S05]  /*1250*/  IMAD.U32 R10, R150, 0x10000, RZ ;  /* 0x00010000960a7824 */ /* 0x001fca00078e00ff */
[----:B------:R-:W-:Y:S01]  /*1260*/  STL [R1+0x110], R10 ;  /* 0x0001100a01007387 */ /* 0x000fe20000100800 */
[----:B-1----:R-:W-:-:S03]  /*1270*/  IMAD.U32 R0, R6, 0x10000, RZ ;  /* 0x0001000006007824 */ /* 0x002fc600078e00ff */
[----:B------:R-:W-:Y:S04]  /*1280*/  STL [R1+0x108], R7 ;  /* 0x0001080701007387 */ /* 0x000fe80000100800 */
        /* <DEDUP_REMOVED lines=31> */
[----:B------:R1:W-:Y:S01]  /*1480*/  STL [R1+0x80], R3 ;  /* 0x0000800301007387 */ /* 0x0003e20000100800 */
[----:B0-----:R-:W-:-:S05]  /*1490*/  IMAD.U32 R0, R8, 0x10000, RZ ;  /* 0x0001000008007824 */ /* 0x001fca00078e00ff */
[----:B------:R1:W-:Y:S04]  /*14a0*/  STL [R1+0x70], R0 ;  /* 0x0000700001007387 */ /* 0x0003e80000100800 */
[----:B------:R1:W-:Y:S02]  /*14b0*/  STL [R1+0x78], R2 ;  /* 0x0000780201007387 */ /* 0x0003e40000100800 */
.L_x_5977:
[----:B-1----:R-:W0:Y:S08]  /*14c0*/  LDC.64 R2, c[0x0][0x288] ;  /* 0x0000a200ff027b82 */ /* 0x002e300000000a00 */
[----:B------:R-:W1:Y:S08]  /*14d0*/  LDC.64 R196, c[0x0][0x280] ;  /* 0x0000a000ffc47b82 */ /* 0x000e700000000a00 */
[----:B--2---:R-:W2:Y:S01]  /*14e0*/  LDC.64 R6, c[0x0][0x258] ;  /* 0x00009600ff067b82 */ /* 0x004ea20000000a00 */
[----:B0-----:R-:W-:-:S07]  /*14f0*/  IMAD.WIDE R2, R4, 0x4, R2 ;  /* 0x0000000404027825 */ /* 0x001fce00078e0202 */
[----:B------:R-:W0:Y:S01]  /*1500*/  LDC.64 R192, c[0x0][0x250] ;  /* 0x00009400ffc07b82 */ /* 0x000e220000000a00 */
[----:B---34-:R1:W3:Y:S02]  /*1510*/  LDG.E R194, desc[UR4][R2.64] ;  /* 0x0000000402c27981 */ /* 0x0182e4000c1e1900 */
[C---:B-1----:R-:W-:Y:S01]  /*1520*/  IMAD.WIDE R2, R4.reuse, 0x4, R196 ;  /* 0x0000000404027825 */ /* 0x042fe200078e02c4 */
[----:B------:R-:W1:Y:S04]  /*1530*/  S2R R195, SR_TID.X ;  /* 0x0000000000c37919 */ /* 0x000e680000002100 */
[----:B------:R-:W4:Y:S01]  /*1540*/  LDC.64 R196, c[0x0][0x2c8] ;  /* 0x0000b200ffc47b82 */ /* 0x000f220000000a00 */
[C---:B--2---:R-:W-:Y:S01]  /*1550*/  IMAD.WIDE R6, R4.reuse, 0x4, R6 ;  /* 0x0000000404067825 */ /* 0x044fe200078e0206 */
[----:B------:R2:W3:Y:S05]  /*1560*/  LDG.E R198, desc[UR4][R2.64] ;  /* 0x0000000402c67981 */ /* 0x0004ea000c1e1900 */
[----:B------:R2:W5:Y:S01]  /*1570*/  LDG.E R6, desc[UR4][R6.64] ;  /* 0x0000000406067981 */ /* 0x000562000c1e1900 */
        /* <DEDUP_REMOVED lines=22> */
.L_x_5857:
[----:B------:R-:W-:-:S07]  /*16e0*/  IADD3 R194, R7, 0x20, RZ ;  /* 0x0000002007c27810 */ /* 0x000fce0007ffe0ff */
.L_x_5856:
[----:B------:R-:W-:Y:S05]  /*16f0*/  BSYNC B2 ;  /* 0x0000000000027941 */ /* 0x000fea0003800000 */
.L_x_5855:
[----:B------:R-:W-:Y:S04]  /*1700*/  BSSY B2, `(.L_x_5858) ;  /* 0x0000009000027945 */ /* 0x000fe80003800000 */
[----:B------:R-:W-:Y:S05]  /*1710*/  @!P0 BRA `(.L_x_5859) ;  /* 0x00000000001c8947 */ /* 0x000fea0003800000 */
[----:B------:R-:W-:-:S04]  /*1720*/  ISETP.NE.U32.AND P4, PT, RZ, UR12, PT ;  /* 0x0000000cff007c0c */ /* 0x000fc8000bf85070 */
[----:B------:R-:W-:-:S13]  /*1730*/  ISETP.NE.AND.EX P4, PT, RZ, UR13, PT, P4 ;  /* 0x0000000dff007c0c */ /* 0x000fda000bf85340 */
[----:B------:R-:W-:Y:S05]  /*1740*/  @!P4 BRA `(.L_x_5860) ;  /* 0x00000000000cc947 */ /* 0x000fea0003800000 */
[----:B------:R-:W-:-:S05]  /*1750*/  IMAD.WIDE.U32 R148, R194, 0x20, R196 ;  /* 0x00000020c2947825 */ /* 0x000fca00078e00c4 */
[----:B------:R2:W5:Y:S04]  /*1760*/  LDG.E.128 R144, desc[UR4][R148.64] ;  /* 0x0000000494907981 */ /* 0x000568000c1e1d00 */
[----:B--2---:R-:W5:Y:S02]  /*1770*/  LDG.E.128 R148, desc[UR4][R148.64+0x10] ;  /* 0x0000100494947981 */ /* 0x004f64000c1e1d00 */
.L_x_5860:
[----:B------:R-:W-:-:S07]  /*1780*/  VIADD R194, R194, 0x20 ;  /* 0x00000020c2c27836 */ /* 0x000fce0000000000 */
.L_x_5859:
[----:B------:R-:W-:Y:S05]  /*1790*/  BSYNC B2 ;  /* 0x0000000000027941 */ /* 0x000fea0003800000 */
.L_x_5858:
        /* <DEDUP_REMOVED lines=8> */
.L_x_5863:
[----:B------:R-:W-:-:S07]  /*1820*/  IADD3 R194, R194, 0x20, RZ ;  /* 0x00000020c2c27810 */ /* 0x000fce0007ffe0ff */
.L_x_5862:
[----:B------:R-:W-:Y:S05]  /*1830*/  BSYNC B2 ;  /* 0x0000000000027941 */ /* 0x000fea0003800000 */
.L_x_5861:
        /* <DEDUP_REMOVED lines=8> */
.L_x_5866:
[----:B------:R-:W-:-:S07]  /*18c0*/  VIADD R194, R194, 0x20 ;  /* 0x00000020c2c27836 */ /* 0x000fce0000000000 */
.L_x_5865:
[----:B------:R-:W-:Y:S05]  /*18d0*/  BSYNC B2 ;  /* 0x0000000000027941 */ /* 0x000fea0003800000 */
.L_x_5864:
[----:B------:R-:W-:Y:S02]  /*18e0*/  LOP3.LUT P4, RZ, R5, 0x8, RZ, 0xc0, !PT ;  /* 0x0000000805ff7812 */ /* 0x000fe4000788c0ff */
[----:B------:R-:W-:-:S11]  /*18f0*/  CS2R R210, SRZ ;  /* 0x0000000000d27805 */ /* 0x000fd6000001ff00 */
[----:B------:R-:W-:Y:S05]  /*1900*/  @P4 BRA `(.L_x_5867) ;  /* 0x0000002000484947 */ /* 0x000fea0003800000 */
[----:B------:R-:W-:-:S05]  /*1910*/  IMAD.WIDE.U32 R172, R194, 0x20, R196 ;  /* 0x00000020c2ac7825 */ /* 0x000fca00078e00c4 */
[----:B------:R2:W5:Y:S04]  /*1920*/  LDG.E.128 R168, desc[UR4][R172.64] ;  /* 0x00000004aca87981 */ /* 0x000568000c1e1d00 */
[----:B------:R-:W5:Y:S01]  /*1930*/  LDG.E.128 R172, desc[UR4][R172.64+0x10] ;  /* 0x00001004acac7981 */ /* 0x000f62000c1e1d00 */
[----:B--2---:R-:W-:Y:S05]  /*1940*/  BRA `(.L_x_5867) ;  /* 0x0000002000387947 */ /* 0x004fea0003800000 */
.L_x_5854:
        /* <DEDUP_REMOVED lines=10> */
[----:B------:R-:W1:Y:S01]  /*19f0*/  LDC.U8 R196, c[0x0][0x2a0] ;  /* 0x0000a800ffc47b82 */ /* 0x000e620000000000 */
[----:B------:R-:W-:Y:S01]  /*1a00*/  ISETP.NE.U32.AND P4, PT, RZ, UR12, PT ;  /* 0x0000000cff007c0c */ /* 0x000fe2000bf85070 */
[----:B------:R-:W-:Y:S03]  /*1a10*/  STL [R1+0x1bc], R5 ;  /* 0x0001bc0501007387 */ /* 0x000fe60000100800 */
[----:B------:R-:W-:Y:S01]  /*1a20*/  ISETP.NE.AND.EX P4, PT, RZ, UR13, PT, P4 ;  /* 0x0000000dff007c0c */ /* 0x000fe2000bf85340 */
[----:B------:R2:W-:Y:S02]  /*1a30*/  STL [R1+0x1b8], R4 ;  /* 0x0001b80401007387 */ /* 0x0005e40000100800 */
[----:B------:R-:W3:Y:S02]  /*1a40*/  LDC.64 R200, c[0x0][0x2b8] ;  /* 0x0000ae00ffc87b82 */ /* 0x000ee40000000a00 */
[----:B------:R4:W-:Y:S04]  /*1a50*/  STL [R1+0x1b4], R3 ;  /* 0x0001b40301007387 */ /* 0x0009e80000100800 */
[----:B------:R4:W-:Y:S04]  /*1a60*/  STL [R1+0x1b0], R2 ;  /* 0x0001b00201007387 */ /* 0x0009e80000100800 */
[----:B------:R-:W5:Y:S04]  /*1a70*/  @P4 LDG.E.128 R136, desc[UR4][R192.64] ;  /* 0x00000004c0884981 */ /* 0x000f68000c1e1d00 */
[----:B------:R4:W5:Y:S01]  /*1a80*/  @P4 LDG.E.128 R140, desc[UR4][R192.64+0x10] ;  /* 0x00001004c08c4981 */ /* 0x000962000c1e1d00 */
[----:B-1----:R-:W-:-:S02]  /*1a90*/  ISETP.NE.AND P4, PT, R196, RZ, PT ;  /* 0x000000ffc400720c */ /* 0x002fc40003f85270 */
[----:B------:R-:W1:Y:S01]  /*1aa0*/  LDC.64 R196, c[0x0][0x238] ;  /* 0x00008e00ffc47b82 */ /* 0x000e620000000a00 */
[----:B--2---:R-:W2:Y:S04]  /*1ab0*/  LDL R4, [R1+0x1a8] ;  /* 0x0001a80001047983 */ /* 0x004ea80000100800 */
[----:B------:R-:W2:Y:S01]  /*1ac0*/  LDL R223, [R1+0x1a4] ;  /* 0x0001a40001df7983 */ /* 0x000ea20000100800 */
[----:B---3--:R-:W-:Y:S01]  /*1ad0*/  IMAD.WIDE.U32 R200, R209, 0x10, R200 ;  /* 0x00000010d1c87825 */ /* 0x008fe200078e00c8 */
[----:B-----5:R-:W-:-:S05]  /*1ae0*/  FSEL R0, R212, RZ, !P4 ;  /* 0x000000ffd4007208 */ /* 0x020fca0006000000 */
[----:B------:R-:W3:Y:S01]  /*1af0*/  LDG.E.128 R200, desc[UR4][R200.64] ;  /* 0x00000004c8c87981 */ /* 0x000ee2000c1e1d00 */
[----:B-1----:R-:W-:-:S05]  /*1b00*/  IMAD.WIDE.U32 R196, R7, 0x20, R196 ;  /* 0x0000002007c47825 */ /* 0x002fca00078e00c4 */
[----:B------:R-:W4:Y:S04]  /*1b10*/  LDG.E.128 R192, desc[UR4][R196.64] ;  /* 0x00000004c4c07981 */ /* 0x000f28000c1e1d00 */
[----:B0-----:R-:W2:Y:S01]  /*1b20*/  LDG.E.128 R196, desc[UR4][R196.64+0x10] ;  /* 0x00001004c4c47981 */ /* 0x001ea2000c1e1d00 */
[C---:B----4-:R-:W-:Y:S01]  /*1b30*/  FADD.FTZ R192, -R0.reuse, R192 ;  /* 0x000000c000c07221 */ /* 0x050fe20000010100 */
[C---:B------:R-:W-:Y:S01]  /*1b40*/  FADD.FTZ R193, -R0.reuse, R193 ;  /* 0x000000c100c17221 */ /* 0x040fe20000010100 */
[C---:B------:R-:W-:Y:S01]  /*1b50*/  FADD.FTZ R194, -R0.reuse, R194 ;  /* 0x000000c200c27221 */ /* 0x040fe20000010100 */
[C---:B------:R-:W-:Y:S01]  /*1b60*/  FADD.FTZ R195, -R0.reuse, R195 ;  /* 0x000000c300c37221 */ /* 0x040fe20000010100 */
[C---:B--2---:R-:W-:Y:S01]  /*1b70*/  FADD.FTZ R196, -R0.reuse, R196 ;  /* 0x000000c400c47221 */ /* 0x044fe20000010100 */
[C---:B------:R-:W-:Y:S01]  /*1b80*/  FADD.FTZ R197, -R0.reuse, R197 ;  /* 0x000000c500c57221 */ /* 0x040fe20000010100 */
[C---:B------:R-:W-:Y:S01]  /*1b90*/  FADD.FTZ R198, -R0.reuse, R198 ;  /* 0x000000c600c67221 */ /* 0x040fe20000010100 */
[----:B------:R-:W-:Y:S01]  /*1ba0*/  FADD.FTZ R199, -R0, R199 ;  /* 0x000000c700c77221 */ /* 0x000fe20000010100 */
[----:B------:R-:W-:-:S02]  /*1bb0*/  FMUL.FTZ R0, R6, R192 ;  /* 0x000000c006007220 */ /* 0x000fc40000410000 */
[----:B------:R-:W2:Y:S01]  /*1bc0*/  LDL R192, [R1+0x1ac] ;  /* 0x0001ac0001c07983 */ /* 0x000ea20000100800 */
[C---:B------:R-:W-:Y:S01]  /*1bd0*/  FMUL.FTZ R5, R6.reuse, R193 ;  /* 0x000000c106057220 */ /* 0x040fe20000410000 */
[C---:B---3--:R-:W-:Y:S01]  /*1be0*/  PRMT R210, R201.reuse, 0x7632, R210 ;  /* 0x00007632c9d27816 */ /* 0x048fe200000000d2 */
[C---:B------:R-:W-:Y:S01]  /*1bf0*/  FMUL.FTZ R3, R6.reuse, R194 ;  /* 0x000000c206037220 */ /* 0x040fe20000410000 */
[----:B------:R-:W-:Y:S02]  /*1c00*/  IMAD.U32 R201, R201, 0x10000, RZ ;  /* 0x00010000c9c97824 */ /* 0x000fe400078e00ff */
[----:B------:R-:W-:Y:S01]  /*1c10*/  FMUL.FTZ R2, R6, R195 ;  /* 0x000000c306027220 */ /* 0x000fe20000410000 */
[----:B------:R0:W-:Y:S01]  /*1c20*/  STL [R1+0x6c], R5 ;  /* 0x00006c0501007387 */ /* 0x0001e20000100800 */
[----:B------:R-:W-:Y:S01]  /*1c30*/  FADD.FTZ R54, R54, R201 ;  /* 0x000000c936367221 */ /* 0x000fe20000010000 */
[-C--:B------:R-:W-:Y:S02]  /*1c40*/  FFMA.FTZ R18, R3, R201.reuse, R18 ;  /* 0x000000c903127223 */ /* 0x080fe40000010012 */
[----:B------:R-:W-:Y:S01]  /*1c50*/  STL [R1+0x68], R3 ;  /* 0x0000680301007387 */ /* 0x000fe20000100800 */
[----:B------:R-:W-:-:S03]  /*1c60*/  FMUL.FTZ R4, R4, R201 ;  /* 0x000000c904047220 */ /* 0x000fc60000410000 */
[----:B------:R-:W-:Y:S04]  /*1c70*/  STL [R1+0x54], R2 ;  /* 0x0000540201007387 */ /* 0x000fe80000100800 */
[----:B------:R-:W3:Y:S01]  /*1c80*/  LDL R201, [R1+0x1a0] ;  /* 0x0001a00001c97983 */ /* 0x000ee20000100800 */
[----:B------:R-:W-:Y:S01]  /*1c90*/  PRMT R208, R200, 0x7632, R208 ;  /* 0x00007632c8d07816 */ /* 0x000fe200000000d0 */
[----:B------:R-:W-:Y:S01]  /*1ca0*/  IMAD.U32 R193, R210, 0x10000, RZ ;  /* 0x00010000d2c17824 */ /* 0x000fe200078e00ff */
[----:B------:R-:W-:Y:S01]  /*1cb0*/  SHF.L.U32 R200, R200, 0x10, RZ ;  /* 0x00000010c8c87819 */ /* 0x000fe200000006ff */
[----:B------:R-:W4:Y:S01]  /*1cc0*/  LDL R195, [R1+0x180] ;  /* 0x0001800001c37983 */ /* 0x000f220000100800 */
[----:B------:R-:W-:Y:S01]  /*1cd0*/  FMUL.FTZ R210, R6, R196 ;  /* 0x000000c406d27220 */ /* 0x000fe20000410000 */
[----:B------:R-:W-:-:S02]  /*1ce0*/  SHF.L.U32 R194, R208, 0x10, RZ ;  /* 0x00000010d0c27819 */ /* 0x000fc400000006ff */
[----:B------:R-:W-:Y:S01]  /*1cf0*/  STL [R1+0x28], R4 ;  /* 0x0000280401007387 */ /* 0x000fe20000100800 */
[----:B------:R-:W-:Y:S01]  /*1d00*/  FADD.FTZ R52, R52, R200 ;  /* 0x000000c834347221 */ /* 0x000fe20000010000 */
[-C--:B------:R-:W-:Y:S02]  /*1d10*/  FFMA.FTZ R16, R0, R200.reuse, R16 ;  /* 0x000000c800107223 */ /* 0x080fe40000010010 */
[----:B------:R-:W-:Y:S01]  /*1d20*/  STL [R1+0x18], R210 ;  /* 0x000018d201007387 */ /* 0x000fe20000100800 */
[----:B------:R-:W-:Y:S01]  /*1d30*/  PRMT R211, R202, 0x7632, R211 ;  /* 0x00007632cad37816 */ /* 0x000fe200000000d3 */
[----:B--2---:R-:W-:Y:S02]  /*1d40*/  FMUL.FTZ R208, R192, R200 ;  /* 0x000000c8c0d07220 */ /* 0x004fe40000410000 */
[----:B------:R-:W2:Y:S01]  /*1d50*/  LDL R200, [R1+0x17c] ;  /* 0x00017c0001c87983 */ /* 0x000ea20000100800 */
[----:B------:R-:W-:Y:S01]  /*1d60*/  SHF.L.U32 R202, R202, 0x10, RZ ;  /* 0x00000010caca7819 */ /* 0x000fe200000006ff */
[----:B------:R-:W-:Y:S01]  /*1d70*/  FMUL.FTZ R198, R6, R198 ;  /* 0x000000c606c67220 */ /* 0x000fe20000410000 */
[C---:B------:R-:W-:Y:S01]  /*1d80*/  PRMT R252, R203.reuse, 0x7632, R252 ;  /* 0x00007632cbfc7816 */ /* 0x040fe200000000fc */
[----:B------:R-:W-:-:S02]  /*1d90*/  IMAD.U32 R203, R203, 0x10000, RZ ;  /* 0x00010000cbcb7824 */ /* 0x000fc400078e00ff */
[----:B------:R-:W-:Y:S01]  /*1da0*/  FMUL.FTZ R223, R223, R202 ;  /* 0x000000cadfdf7220 */ /* 0x000fe20000410000 */
[----:B------:R-:W-:Y:S04]  /*1db0*/  STL [R1+0x8], R198 ;  /* 0x000008c601007387 */ /* 0x000fe80000100800 */
[----:B------:R-:W-:Y:S01]  /*1dc0*/  STL [R1+0x14], R223 ;  /* 0x000014df01007387 */ /* 0x000fe20000100800 */
[----:B---3--:R-:W-:-:S03]  /*1dd0*/  FMUL.FTZ R196, R201, R203 ;  /* 0x000000cbc9c47220 */ /* 0x008fc60000410000 */
[----:B------:R-:W3:Y:S01]  /*1de0*/  LDL R201, [R1+0x178] ;  /* 0x0001780001c97983 */ /* 0x000ee20000100800 */
[----:B------:R-:W-:Y:S01]  /*1df0*/  FADD.FTZ R56, R56, R202 ;  /* 0x000000ca38387221 */ /* 0x000fe20000010000 */
[----:B------:R-:W-:Y:S01]  /*1e00*/  FFMA.FTZ R20, R210, R202, R20 ;  /* 0x000000cad2147223 */ /* 0x000fe20000010014 */
[-C--:B------:R-:W-:Y:S01]  /*1e10*/  FFMA.FTZ R17, R5, R194.reuse, R17 ;  /* 0x000000c205117223 */ /* 0x080fe20000010011 */
[----:B------:R-:W-:Y:S01]  /*1e20*/  FADD.FTZ R53, R53, R194 ;  /* 0x000000c235357221 */ /* 0x000fe20000010000 */
[----:B----4-:R-:W-:Y:S01]  /*1e30*/  FMUL.FTZ R202, R195, R194 ;  /* 0x000000c2c3ca7220 */ /* 0x010fe20000410000 */
[----:B------:R-:W-:Y:S01]  /*1e40*/  FADD.FTZ R194, RZ, R208 ;  /* 0x000000d0ffc27221 */ /* 0x000fe20000010000 */
[----:B------:R-:W-:Y:S01]  /*1e50*/  FFMA.FTZ R195, R0, R208, RZ ;  /* 0x000000d000c37223 */ /* 0x000fe200000100ff */
[----:B------:R-:W-:Y:S02]  /*1e60*/  STL [R1+0x4], R196 ;  /* 0x000004c401007387 */ /* 0x000fe40000100800 */
[----:B------:R-:W-:Y:S01]  /*1e70*/  FADD.FTZ R194, R194, R202 ;  /* 0x000000cac2c27221 */ /* 0x000fe20000010000 */
[----:B------:R-:W-:Y:S01]  /*1e80*/  FFMA.FTZ R195, R5, R202, R195 ;  /* 0x000000ca05c37223 */ /* 0x000fe200000100c3 */
[----:B------:R2:W-:Y:S04]  /*1e90*/  STL [R1+0x24], R202 ;  /* 0x000024ca01007387 */ /* 0x0005e80000100800 */
[----:B0-----:R1:W5:Y:S01]  /*1ea0*/  LDL.LU R5, [R1+0x1bc] ;  /* 0x0001bc0001057983 */ /* 0x0013620000300800 */
[----:B--2---:R-:W-:-:S03]  /*1eb0*/  FMUL.FTZ R202, R200, R193 ;  /* 0x000000c1c8ca7220 */ /* 0x004fc60000410000 */
[----:B------:R-:W2:Y:S01]  /*1ec0*/  LDL R200, [R1+0x174] ;  /* 0x0001740001c87983 */ /* 0x000ea20000100800 */
[----:B------:R-:W-:Y:S01]  /*1ed0*/  SHF.L.U32 R192, R211, 0x10, RZ ;  /* 0x00000010d3c07819 */ /* 0x000fe200000006ff */
[----:B------:R-:W-:Y:S01]  /*1ee0*/  FMUL.FTZ R197, R6, R197 ;  /* 0x000000c506c57220 */ /* 0x000fe20000410000 */
[----:B------:R-:W-:Y:S01]  /*1ef0*/  FFMA.FTZ R19, R2, R193, R19 ;  /* 0x000000c102137223 */ /* 0x000fe20000010013 */
[----:B------:R-:W-:Y:S01]  /*1f00*/  FADD.FTZ R55, R55, R193 ;  /* 0x000000c137377221 */ /* 0x000fe20000010000 */
[----:B------:R-:W-:Y:S01]  /*1f10*/  FFMA.FTZ R193, R3, R4, R195 ;  /* 0x0000000403c17223 */ /* 0x000fe200000100c3 */
[----:B------:R-:W-:Y:S01]  /*1f20*/  FADD.FTZ R194, R194, R4 ;  /* 0x00000004c2c27221 */ /* 0x000fe20000010000 */
[----:B------:R-:W-:Y:S01]  /*1f30*/  FADD.FTZ R57, R57, R192 ;  /* 0x000000c039397221 */ /* 0x000fe20000010000 */
[----:B------:R1:W5:Y:S01]  /*1f40*/  LDL.LU R4, [R1+0x1b8] ;  /* 0x0001b80001047983 */ /* 0x0003620000300800 */
[----:B------:R-:W-:Y:S01]  /*1f50*/  FFMA.FTZ R21, R197, R192, R21 ;  /* 0x000000c0c5157223 */ /* 0x000fe20000010015 */
[----:B------:R-:W-:-:S02]  /*1f60*/  FFMA.FTZ R193, R2, R202, R193 ;  /* 0x000000ca02c17223 */ /* 0x000fc400000100c1 */
[----:B------:R1:W5:Y:S01]  /*1f70*/  LDL.LU R3, [R1+0x1b4] ;  /* 0x0001b40001037983 */ /* 0x0003620000300800 */
[----:B---3--:R-:W-:Y:S01]  /*1f80*/  FMUL.FTZ R195, R201, R192 ;  /* 0x000000c0c9c37220 */ /* 0x008fe20000410000 */
[----:B------:R-:W-:Y:S02]  /*1f90*/  FMUL.FTZ R192, R6, R199 ;  /* 0x000000c706c07220 */ /* 0x000fe40000410000 */
[----:B------:R1:W-:Y:S04]  /*1fa0*/  STL [R1+0x1c], R202 ;  /* 0x00001cca01007387 */ /* 0x0003e80000100800 */
[----:B------:R1:W5:Y:S04]  /*1fb0*/  LDL.LU R2, [R1+0x1b0] ;  /* 0x0001b00001027983 */ /* 0x0003680000300800 */
[----:B------:R1:W-:Y:S04]  /*1fc0*/  STL [R1+0x10], R197 ;  /* 0x000010c501007387 */ /* 0x0003e80000100800 */
[----:B------:R1:W-:Y:S04]  /*1fd0*/  STL [R1+0xc], R195 ;  /* 0x00000cc301007387 */ /* 0x0003e80000100800 */
[----:B------:R1:W-:Y:S01]  /*1fe0*/  STL [R1], R192 ;  /* 0x000000c001007387 */ /* 0x0003e20000100800 */
[----:B------:R-:W-:Y:S01]  /*1ff0*/  FADD.FTZ R194, R194, R202 ;  /* 0x000000cac2c27221 */ /* 0x000fe20000010000 */
[----:B------:R-:W-:-:S03]  /*2000*/  FFMA.FTZ R193, R210, R223, R193 ;  /* 0x000000dfd2c17223 */ /* 0x000fc600000100c1 */
[----:B------:R-:W-:Y:S01]  /*2010*/  FADD.FTZ R194, R194, R223 ;  /* 0x000000dfc2c27221 */ /* 0x000fe20000010000 */
[----:B------:R-:W-:Y:S02]  /*2020*/  IMAD.U32 R252, R252, 0x10000, RZ ;  /* 0x00010000fcfc7824 */ /* 0x000fe400078e00ff */
        /* <DEDUP_REMOVED lines=12> */
[----:B-1----:R-:W-:-:S07]  /*20f0*/  FFMA.FTZ R210, R192, R252, R193 ;  /* 0x000000fcc0d27223 */ /* 0x002fce00000100c1 */
.L_x_5869:
[----:B------:R-:W-:Y:S05]  /*2100*/  BSYNC B2 ;  /* 0x0000000000027941 */ /* 0x000fea0003800000 */
.L_x_5868:
[----:B------:R-:W-:Y:S04]  /*2110*/  BSSY B2, `(.L_x_5870) ;  /* 0x0000067000027945 */ /* 0x000fe80003800000 */
[----:B------:R-:W-:Y:S05]  /*2120*/  @!P0 BRA `(.L_x_5871) ;  /* 0x0000000400948947 */ /* 0x000fea0003800000 */
[----:B------:R-:W1:Y:S01]  /*2130*/  LDC.64 R192, c[0x0][0x2c8] ;  /* 0x0000b200ffc07b82 */ /* 0x000e620000000a00 */
[----:B------:R-:W-:Y:S01]  /*2140*/  ISETP.NE.U32.AND P4, PT, RZ, UR12, PT ;  /* 0x0000000cff007c0c */ /* 0x000fe2000bf85070 */
[----:B------:R2:W-:Y:S03]  /*2150*/  STL [R1+0x1b0], R0 ;  /* 0x0001b00001007387 */ /* 0x0005e60000100800 */
[----:B------:R-:W-:Y:S01]  /*2160*/  ISETP.NE.AND.EX P4, PT, RZ, UR13, PT, P4 ;  /* 0x0000000dff007c0c */ /* 0x000fe2000bf85340 */
[----:B------:R-:W3:Y:S02]  /*2170*/  LDL R247, [R1+0x19c] ;  /* 0x00019c0001f77983 */ /* 0x000ee40000100800 */
[----:B------:R-:W4:Y:S02]  /*2180*/  LDC.64 R196, c[0x0][0x238] ;  /* 0x00008e00ffc47b82 */ /* 0x000f240000000a00 */
[----:B------:R-:W3:Y:S04]  /*2190*/  LDL R246, [R1+0x198] ;  /* 0x0001980001f67983 */ /* 0x000ee80000100800 */
[----:B------:R-:W3:Y:S02]  /*21a0*/  LDL R243, [R1+0x194] ;  /* 0x0001940001f37983 */ /* 0x000ee40000100800 */
[----:B------:R-:W0:Y:S08]  /*21b0*/  LDC.U8 R194, c[0x0][0x2a0] ;  /* 0x0000a800ffc27b82 */ /* 0x000e300000000000 */
[----:B------:R-:W2:Y:S01]  /*21c0*/  LDC.64 R200, c[0x0][0x2b8] ;  /* 0x0000ae00ffc87b82 */ /* 0x000ea20000000a00 */
[----:B-1----:R-:W-:-:S05]  /*21d0*/  @P4 IMAD.WIDE.U32 R192, R223, 0x20, R192 ;  /* 0x00000020dfc04825 */ /* 0x002fca00078e00c0 */
[----:B------:R-:W5:Y:S01]  /*21e0*/  @P4 LDG.E.128 R144, desc[UR4][R192.64] ;  /* 0x00000004c0904981 */ /* 0x000f62000c1e1d00 */
[----:B----4-:R-:W-:-:S03]  /*21f0*/  IMAD.WIDE.U32 R196, R223, 0x20, R196 ;  /* 0x00000020dfc47825 */ /* 0x010fc600078e00c4 */
[----:B------:R1:W5:Y:S01]  /*2200*/  @P4 LDG.E.128 R148, desc[UR4][R192.64+0x10] ;  /* 0x00001004c0944981 */ /* 0x000362000c1e1d00 */
[----:B0-----:R-:W-:-:S03]  /*2210*/  ISETP.NE.AND P4, PT, R194, RZ, PT ;  /* 0x000000ffc200720c */ /* 0x001fc60003f85270 */
[----:B------:R-:W1:Y:S01]  /*2220*/  LDG.E.128 R192, desc[UR4][R196.64] ;  /* 0x00000004c4c07981 */ /* 0x000e62000c1e1d00 */
[----:B--2---:R-:W-:-:S06]  /*2230*/  IMAD.WIDE.U32 R200, R209, 0x10, R200 ;  /* 0x00000010d1c87825 */ /* 0x004fcc00078e00c8 */
[----:B------:R-:W2:Y:S01]  /*2240*/  LDG.E.128 R200, desc[UR4][R200.64] ;  /* 0x00000004c8c87981 */ /* 0x000ea2000c1e1d00 */
[----:B-----5:R-:W-:-:S03]  /*2250*/  FSEL R240, R212, RZ, !P4 ;  /* 0x000000ffd4f07208 */ /* 0x020fc60006000000 */
[----:B------:R-:W4:Y:S02]  /*2260*/  LDG.E.128 R196, desc[UR4][R196.64+0x10] ;  /* 0x00001004c4c47981 */ /* 0x000f24000c1e1d00 */
[C---:B-1----:R-:W-:Y:S01]  /*2270*/  FADD.FTZ R192, -R240.reuse, R192 ;  /* 0x000000c0f0c07221 */ /* 0x042fe20000010100 */
[C---:B------:R-:W-:Y:S01]  /*2280*/  FADD.FTZ R193, -R240.reuse, R193 ;  /* 0x000000c1f0c17221 */ /* 0x040fe20000010100 */
[C---:B------:R-:W-:Y:S01]  /*2290*/  FADD.FTZ R194, -R240.reuse, R194 ;  /* 0x000000c2f0c27221 */ /* 0x040fe20000010100 */
[----:B------:R-:W-:Y:S01]  /*22a0*/  FADD.FTZ R195, -R240, R195 ;  /* 0x000000c3f0c37221 */ /* 0x000fe20000010100 */
[C---:B------:R-:W-:Y:S01]  /*22b0*/  FMUL.FTZ R242, R6.reuse, R192 ;  /* 0x000000c006f27220 */ /* 0x040fe20000410000 */
[C---:B------:R-:W-:Y:S01]  /*22c0*/  FMUL.FTZ R0, R6.reuse, R193 ;  /* 0x000000c106007220 */ /* 0x040fe20000410000 */
[C---:B------:R-:W-:Y:S01]  /*22d0*/  FMUL.FTZ R245, R6.reuse, R194 ;  /* 0x000000c206f57220 */ /* 0x040fe20000410000 */
[----:B------:R-:W-:Y:S01]  /*22e0*/  FMUL.FTZ R241, R6, R195 ;  /* 0x000000c306f17220 */ /* 0x000fe20000410000 */
[----:B--2---:R-:W-:-:S02]  /*22f0*/  PRMT R250, R200, 0x7632, R250 ;  /* 0x00007632c8fa7816 */ /* 0x004fc400000000fa */
[----:B------:R-:W-:Y:S01]  /*2300*/  SHF.L.U32 R200, R200, 0x10, RZ ;  /* 0x00000010c8c87819 */ /* 0x000fe200000006ff */
[----:B------:R0:W-:Y:S04]  /*2310*/  STL [R1+0x64], R242 ;  /* 0x000064f201007387 */ /* 0x0001e80000100800 */
[----:B------:R1:W-:Y:S01]  /*2320*/  STL [R1+0x50], R0 ;  /* 0x0000500001007387 */ /* 0x0003e20000100800 */
[----:B------:R-:W-:Y:S01]  /*2330*/  FADD.FTZ R60, R60, R200 ;  /* 0x000000c83c3c7221 */ /* 0x000fe20000010000 */
[-C--:B------:R-:W-:Y:S01]  /*2340*/  FFMA.FTZ R24, R242, R200.reuse, R24 ;  /* 0x000000c8f2187223 */ /* 0x080fe20000010018 */
[----:B---3--:R-:W-:Y:S01]  /*2350*/  FMUL.FTZ R251, R247, R200 ;  /* 0x000000c8f7fb7220 */ /* 0x008fe20000410000 */
[----:B------:R2:W-:Y:S01]  /*2360*/  STL [R1+0x40], R245 ;  /* 0x000040f501007387 */ /* 0x0005e20000100800 */
[----:B------:R-:W-:-:S03]  /*2370*/  IMAD.MOV.U32 R200, RZ, RZ, R242 ;  /* 0x000000ffffc87224 */ /* 0x000fc600078e00f2 */
[----:B------:R3:W-:Y:S04]  /*2380*/  STL [R1+0x30], R241 ;  /* 0x000030f101007387 */ /* 0x0007e80000100800 */
[----:B0-----:R-:W4:Y:S04]  /*2390*/  LDL R242, [R1+0x170] ;  /* 0x0001700001f27983 */ /* 0x001f280000100800 */
[----:B------:R-:W2:Y:S04]  /*23a0*/  LDL R194, [R1+0x16c] ;  /* 0x00016c0001c27983 */ /* 0x000ea80000100800 */
[----:B------:R-:W3:Y:S01]  /*23b0*/  LDL R193, [R1+0x168] ;  /* 0x0001680001c17983 */ /* 0x000ee20000100800 */
[----:B------:R-:W-:-:S03]  /*23c0*/  SHF.L.U32 R250, R250, 0x10, RZ ;  /* 0x00000010fafa7819 */ /* 0x000fc600000006ff */
[----:B------:R-:W3:Y:S01]  /*23d0*/  LDL R195, [R1+0x190] ;  /* 0x0001900001c37983 */ /* 0x000ee20000100800 */
[----:B------:R-:W-:Y:S01]  /*23e0*/  FFMA.FTZ R210, R200, R251, R210 ;  /* 0x000000fbc8d27223 */ /* 0x000fe200000100d2 */
[-C--:B------:R-:W-:Y:S02]  /*23f0*/  FFMA.FTZ R25, R0, R250.reuse, R25 ;  /* 0x000000fa00197223 */ /* 0x080fe40000010019 */
[----:B------:R-:W3:Y:S01]  /*2400*/  LDL R192, [R1+0x164] ;  /* 0x0001640001c07983 */ /* 0x000ee20000100800 */
[----:B------:R-:W-:Y:S01]  /*2410*/  FADD.FTZ R61, R61, R250 ;  /* 0x000000fa3d3d7221 */ /* 0x000fe20000010000 */
[C---:B------:R-:W-:Y:S01]  /*2420*/  PRMT R248, R201.reuse, 0x7632, R248 ;  /* 0x00007632c9f87816 */ /* 0x040fe200000000f8 */
[----:B------:R-:W-:Y:S02]  /*2430*/  IMAD.U32 R201, R201, 0x10000, RZ ;  /* 0x00010000c9c97824 */ /* 0x000fe400078e00ff */
[----:B------:R-:W-:Y:S01]  /*2440*/  FADD.FTZ R211, R211, R251 ;  /* 0x000000fbd3d37221 */ /* 0x000fe20000010000 */
[----:B------:R-:W-:Y:S01]  /*2450*/  SHF.L.U32 R248, R248, 0x10, RZ ;  /* 0x00000010f8f87819 */ /* 0x000fe200000006ff */
[----:B------:R-:W-:Y:S01]  /*2460*/  FMUL.FTZ R249, R246, R201 ;  /* 0x000000c9f6f97220 */ /* 0x000fe20000410000 */
[----:B----4-:R-:W-:-:S04]  /*2470*/  FMUL.FTZ R250, R242, R250 ;  /* 0x000000faf2fa7220 */ /* 0x010fc80000410000 */
[----:B------:R-:W-:Y:S02]  /*2480*/  FFMA.FTZ R210, R0, R250, R210 ;  /* 0x000000fa00d27223 */ /* 0x000fe400000100d2 */
[----:B-1----:R1:W5:Y:S01]  /*2490*/  LDL.LU R0, [R1+0x1b0] ;  /* 0x0001b00001007983 */ /* 0x0023620000300800 */
[----:B------:R-:W-:Y:S01]  /*24a0*/  FADD.FTZ R211, R211, R250 ;  /* 0x000000fad3d37221 */ /* 0x000fe20000010000 */
[----:B------:R-:W-:Y:S01]  /*24b0*/  PRMT R244, R202, 0x7632, R244 ;  /* 0x00007632caf47816 */ /* 0x000fe200000000f4 */
[----:B------:R-:W-:Y:S01]  /*24c0*/  FADD.FTZ R197, -R240, R197 ;  /* 0x000000c5f0c57221 */ /* 0x000fe20000010100 */
[----:B------:R-:W-:Y:S01]  /*24d0*/  SHF.L.U32 R202, R202, 0x10, RZ ;  /* 0x00000010caca7819 */ /* 0x000fe200000006ff */
[-C--:B------:R-:W-:Y:S01]  /*24e0*/  FFMA.FTZ R27, R241, R248.reuse, R27 ;  /* 0x000000f8f11b7223 */ /* 0x080fe2000001001b */
[----:B------:R-:W-:Y:S01]  /*24f0*/  FADD.FTZ R63, R63, R248 ;  /* 0x000000f83f3f7221 */ /* 0x000fe20000010000 */
[----:B------:R-:W-:Y:S01]  /*2500*/  FADD.FTZ R196, -R240, R196 ;  /* 0x000000c4f0c47221 */ /* 0x000fe20000010100 */
[----:B--2---:R-:W-:Y:S01]  /*2510*/  FMUL.FTZ R248, R194, R248 ;  /* 0x000000f8c2f87220 */ /* 0x004fe20000410000 */
[----:B------:R-:W-:Y:S01]  /*2520*/  FADD.FTZ R211, R211, R249 ;  /* 0x000000f9d3d37221 */ /* 0x000fe20000010000 */
[C---:B------:R-:W-:Y:S01]  /*2530*/  FFMA.FTZ R210, R245.reuse, R249, R210 ;  /* 0x000000f9f5d27223 */ /* 0x040fe200000100d2 */
[----:B------:R-:W-:Y:S01]  /*2540*/  FFMA.FTZ R26, R245, R201, R26 ;  /* 0x000000c9f51a7223 */ /* 0x000fe2000001001a */
[----:B------:R-:W-:-:S02]  /*2550*/  IMAD.U32 R244, R244, 0x10000, RZ ;  /* 0x00010000f4f47824 */ /* 0x000fc400078e00ff */
        /* <DEDUP_REMOVED lines=9> */
[----:B------:R-:W-:Y:S01]  /*25f0*/  FFMA.FTZ R29, R245, R244, R29 ;  /* 0x000000f4f51d7223 */ /* 0x000fe2000001001d */
[----:B------:R-:W-:-:S02]  /*2600*/  IMAD.U32 R203, R203, 0x10000, RZ ;  /* 0x00010000cbcb7824 */ /* 0x000fc400078e00ff */
[----:B---3--:R-:W-:Y:S01]  /*2610*/  FMUL.FTZ R244, R193, R244 ;  /* 0x000000f4c1f47220 */ /* 0x008fe20000410000 */
[----:B------:R-:W-:Y:S01]  /*2620*/  FADD.FTZ R211, R211, R246 ;  /* 0x000000f6d3d37221 */ /* 0x000fe20000010000 */
[----:B------:R-:W-:Y:S01]  /*2630*/  FFMA.FTZ R210, R247, R246, R210 ;  /* 0x000000f6f7d27223 */ /* 0x000fe200000100d2 */
[----:B------:R-:W-:Y:S01]  /*2640*/  SHF.L.U32 R240, R240, 0x10, RZ ;  /* 0x00000010f0f07819 */ /* 0x000fe200000006ff */
[C---:B------:R-:W-:Y:S01]  /*2650*/  FMUL.FTZ R241, R6.reuse, R199 ;  /* 0x000000c706f17220 */ /* 0x040fe20000410000 */
        /* <DEDUP_REMOVED lines=10> */
[----:B------:R-:W-:Y:S01]  /*2700*/  FADD.FTZ R64, R64, R202 ;  /* 0x000000ca40407221 */ /* 0x000fe20000010000 */
[----:B------:R-:W-:Y:S01]  /*2710*/  FFMA.FTZ R28, R247, R202, R28 ;  /* 0x000000caf71c7223 */ /* 0x000fe2000001001c */
[----:B------:R-:W-:Y:S01]  /*2720*/  FADD.FTZ R66, R66, R203 ;  /* 0x000000cb42427221 */ /* 0x000fe20000010000 */
[----:B------:R-:W-:Y:S01]  /*2730*/  FFMA.FTZ R30, R243, R203, R30 ;  /* 0x000000cbf31e7223 */ /* 0x000fe2000001001e */
[----:B------:R-:W-:Y:S01]  /*2740*/  VIADD R209, R209, 0x20 ;  /* 0x00000020d1d17836 */ /* 0x000fe20000000000 */
[----:B------:R-:W-:Y:S01]  /*2750*/  IADD3 R223, R223, 0x20, RZ ;  /* 0x00000020dfdf7810 */ /* 0x000fe20007ffe0ff */
[----:B------:R-:W-:Y:S01]  /*2760*/  FADD.FTZ R211, R211, R240 ;  /* 0x000000f0d3d37221 */ /* 0x000fe20000010000 */
[----:B-1----:R-:W-:-:S07]  /*2770*/  FFMA.FTZ R210, R241, R240, R210 ;  /* 0x000000f0f1d27223 */ /* 0x002fce00000100d2 */
.L_x_5871:
[----:B------:R-:W-:Y:S05]  /*2780*/  BSYNC B2 ;  /* 0x0000000000027941 */ /* 0x000fea0003800000 */
.L_x_5870:
[----:B------:R-:W-:Y:S04]  /*2790*/  BSSY B2, `(.L_x_5872) ;  /* 0x0000063000027945 */ /* 0x000fe80003800000 */
[----:B------:R-:W-:Y:S05]  /*27a0*/  @!P1 BRA `(.L_x_5873) ;  /* 0x0000000400849947 */ /* 0x000fea0003800000 */
[----:B------:R-:W1:Y:S01]  /*27b0*/  LDC.64 R194, c[0x0][0x2c8] ;  /* 0x0000b200ffc27b82 */ /* 0x000e620000000a00 */
[----:B------:R-:W-:Y:S01]  /*27c0*/  ISETP.NE.U32.AND P4, PT, RZ, UR12, PT ;  /* 0x0000000cff007c0c */ /* 0x000fe2000bf85070 */
[----:B------:R-:W2:Y:S03]  /*27d0*/  LDL R204, [R1+0x18c] ;  /* 0x00018c0001cc7983 */ /* 0x000ea60000100800 */
[----:B------:R-:W-:Y:S01]  /*27e0*/  ISETP.NE.AND.EX P4, PT, RZ, UR13, PT, P4 ;  /* 0x0000000dff007c0c */ /* 0x000fe2000bf85340 */
[----:B------:R-:W3:Y:S02]  /*27f0*/  LDL R237, [R1+0x188] ;  /* 0x0001880001ed7983 */ /* 0x000ee40000100800 */
[----:B------:R-:W4:Y:S02]  /*2800*/  LDC.64 R196, c[0x0][0x238] ;  /* 0x00008e00ffc47b82 */ /* 0x000f240000000a00 */
[----:B------:R-:W3:Y:S06]  /*2810*/  LDL R228, [R1+0x184] ;  /* 0x0001840001e47983 */ /* 0x000eec0000100800 */
[----:B------:R-:W0:Y:S02]  /*2820*/  LDC.U8 R192, c[0x0][0x2a0] ;  /* 0x0000a800ffc07b82 */ /* 0x000e240000000000 */
[----:B-1----:R-:W-:-:S06]  /*2830*/  @P4 IMAD.WIDE.U32 R14, R223, 0x20, R194 ;  /* 0x00000020df0e4825 */ /* 0x002fcc00078e00c2 */
[----:B------:R-:W1:Y:S01]  /*2840*/  LDC.64 R200, c[0x0][0x2b8] ;  /* 0x0000ae00ffc87b82 */ /* 0x000e620000000a00 */
[----:B------:R-:W5:Y:S01]  /*2850*/  @P4 LDG.E.128 R152, desc[UR4][R14.64] ;  /* 0x000000040e984981 */ /* 0x000f62000c1e1d00 */
[----:B----4-:R-:W-:-:S03]  /*2860*/  IMAD.WIDE.U32 R196, R223, 0x20, R196 ;  /* 0x00000020dfc47825 */ /* 0x010fc600078e00c4 */
[----:B------:R4:W5:Y:S01]  /*2870*/  @P4 LDG.E.128 R156, desc[UR4][R14.64+0x10] ;  /* 0x000010040e9c4981 */ /* 0x000962000c1e1d00 */
[----:B0-----:R-:W-:-:S03]  /*2880*/  ISETP.NE.AND P4, PT, R192, RZ, PT ;  /* 0x000000ffc000720c */ /* 0x001fc60003f85270 */
[----:B------:R-:W4:Y:S04]  /*2890*/  LDG.E.128 R192, desc[UR4][R196.64] ;  /* 0x00000004c4c07981 */ /* 0x000f28000c1e1d00 */
[----:B------:R-:W2:Y:S01]  /*28a0*/  LDG.E.128 R196, desc[UR4][R196.64+0x10] ;  /* 0x00001004c4c47981 */ /* 0x000ea2000c1e1d00 */
[----:B-----5:R-:W-:Y:S01]  /*28b0*/  FSEL R13, R212, RZ, !P4 ;  /* 0x000000ffd40d7208 */ /* 0x020fe20006000000 */
[----:B-1----:R-:W-:-:S06]  /*28c0*/  IMAD.WIDE.U32 R200, R209, 0x10, R200 ;  /* 0x00000010d1c87825 */ /* 0x002fcc00078e00c8 */
[----:B------:R-:W3:Y:S01]  /*28d0*/  LDG.E.128 R200, desc[UR4][R200.64] ;  /* 0x00000004c8c87981 */ /* 0x000ee2000c1e1d00 */
[C---:B----4-:R-:W-:Y:S01]  /*28e0*/  FADD.FTZ R192, -R13.reuse, R192 ;  /* 0x000000c00dc07221 */ /* 0x050fe20000010100 */
[C---:B------:R-:W-:Y:S01]  /*28f0*/  FADD.FTZ R193, -R13.reuse, R193 ;  /* 0x000000c10dc17221 */ /* 0x040fe20000010100 */
[C---:B------:R-:W-:Y:S02]  /*2900*/  FADD.FTZ R194, -R13.reuse, R194 ;  /* 0x000000c20dc27221 */ /* 0x040fe40000010100 */
[C---:B------:R-:W-:Y:S02]  /*2910*/  FMUL.FTZ R226, R6.reuse, R192 ;  /* 0x000000c006e27220 */ /* 0x040fe40000410000 */
[C---:B------:R-:W-:Y:S01]  /*2920*/  FMUL.FTZ R194, R6.reuse, R194 ;  /* 0x000000c206c27220 */ /* 0x040fe20000410000 */
[C---:B--2---:R-:W-:Y:S01]  /*2930*/  FADD.FTZ R14, -R13.reuse, R197 ;  /* 0x000000c50d0e7221 */ /* 0x044fe20000010100 */
[----:B------:R-:W-:Y:S01]  /*2940*/  FMUL.FTZ R197, R6, R193 ;  /* 0x000000c106c57220 */ /* 0x000fe20000410000 */
[----:B------:R0:W-:Y:S01]  /*2950*/  STL [R1+0x5c], R226 ;  /* 0x00005ce201007387 */ /* 0x0001e20000100800 */
[C---:B------:R-:W-:Y:S01]  /*2960*/  FADD.FTZ R195, -R13.reuse, R195 ;  /* 0x000000c30dc37221 */ /* 0x040fe20000010100 */
[C---:B------:R-:W-:Y:S01]  /*2970*/  FADD.FTZ R196, -R13.reuse, R196 ;  /* 0x000000c40dc47221 */ /* 0x040fe20000010100 */
[C---:B------:R-:W-:Y:S01]  /*2980*/  FADD.FTZ R15, -R13.reuse, R198 ;  /* 0x000000c60d0f7221 */ /* 0x040fe20000010100 */
[----:B------:R1:W-:Y:S01]  /*2990*/  STL [R1+0x48], R197 ;  /* 0x000048c501007387 */ /* 0x0003e20000100800 */
[----:B------:R-:W-:-:S03]  /*29a0*/  FADD.FTZ R13, -R13, R199 ;  /* 0x000000c70d0d7221 */ /* 0x000fc60000010100 */
[----:B------:R1:W-:Y:S04]  /*29b0*/  STL [R1+0x38], R194 ;  /* 0x000038c201007387 */ /* 0x0003e80000100800 */
[----:B------:R-:W2:Y:S01]  /*29c0*/  LDL R199, [R1+0x160] ;  /* 0x0001600001c77983 */ /* 0x000ea20000100800 */
[----:B------:R-:W-:-:S03]  /*29d0*/  FMUL.FTZ R205, R6, R195 ;  /* 0x000000c306cd7220 */ /* 0x000fc60000410000 */
[----:B------:R-:W4:Y:S04]  /*29e0*/  LDL R195, [R1+0x15c] ;  /* 0x00015c0001c37983 */ /* 0x000f280000100800 */
[----:B------:R-:W4:Y:S04]  /*29f0*/  LDL R193, [R1+0x158] ;  /* 0x0001580001c17983 */ /* 0x000f280000100800 */
[----:B------:R-:W0:Y:S04]  /*2a00*/  LDL R198, [R1+0x154] ;  /* 0x0001540001c67983 */ /* 0x000e280000100800 */
[----:B------:R-:W4:Y:S01]  /*2a10*/  LDL R192, [R1+0x150] ;  /* 0x0001500001c07983 */ /* 0x000f220000100800 */
[C---:B---3--:R-:W-:Y:S01]  /*2a20*/  PRMT R238, R200.reuse, 0x7632, R238 ;  /* 0x00007632c8ee7816 */ /* 0x048fe200000000ee */
[----:B------:R-:W-:Y:S01]  /*2a30*/  IMAD.U32 R200, R200, 0x10000, RZ ;  /* 0x00010000c8c87824 */ /* 0x000fe200078e00ff */
[----:B------:R-:W-:-:S03]  /*2a40*/  PRMT R229, R201, 0x7632, R229 ;  /* 0x00007632c9e57816 */ /* 0x000fc600000000e5 */
[----:B------:R-:W-:Y:S02]  /*2a50*/  IMAD.U32 R238, R238, 0x10000, RZ ;  /* 0x00010000eeee7824 */ /* 0x000fe400078e00ff */
[----:B------:R-:W-:Y:S01]  /*2a60*/  FMUL.FTZ R239, R204, R200 ;  /* 0x000000c8ccef7220 */ /* 0x000fe20000410000 */
[----:B------:R-:W-:Y:S01]  /*2a70*/  SHF.L.U32 R201, R201, 0x10, RZ ;  /* 0x00000010c9c97819 */ /* 0x000fe200000006ff */
[----:B------:R-:W-:Y:S01]  /*2a80*/  FFMA.FTZ R33, R197, R238, R33 ;  /* 0x000000eec5217223 */ /* 0x000fe20000010021 */
[----:B------:R-:W-:Y:S01]  /*2a90*/  FADD.FTZ R69, R69, R238 ;  /* 0x000000ee45457221 */ /* 0x000fe20000010000 */
[----:B------:R-:W-:Y:S01]  /*2aa0*/  FADD.FTZ R211, R211, R239 ;  /* 0x000000efd3d37221 */ /* 0x000fe20000010000 */
[----:B------:R-:W-:Y:S01]  /*2ab0*/  FFMA.FTZ R210, R226, R239, R210 ;  /* 0x000000efe2d27223 */ /* 0x000fe200000100d2 */
[----:B------:R-:W-:Y:S01]  /*2ac0*/  SHF.L.U32 R229, R229, 0x10, RZ ;  /* 0x00000010e5e57819 */ /* 0x000fe200000006ff */
[----:B------:R-:W-:Y:S01]  /*2ad0*/  FMUL.FTZ R237, R237, R201 ;  /* 0x000000c9eded7220 */ /* 0x000fe20000410000 */
[C---:B------:R-:W-:Y:S01]  /*2ae0*/  PRMT R227, R202.reuse, 0x7632, R227 ;  /* 0x00007632cae37816 */ /* 0x040fe200000000e3 */
[----:B------:R-:W-:-:S02]  /*2af0*/  IMAD.U32 R202, R202, 0x10000, RZ ;  /* 0x00010000caca7824 */ /* 0x000fc400078e00ff */
[----:B------:R-:W-:Y:S01]  /*2b00*/  FFMA.FTZ R35, R205, R229, R35 ;  /* 0x000000e5cd237223 */ /* 0x000fe20000010023 */
[----:B------:R-:W-:Y:S01]  /*2b10*/  FADD.FTZ R71, R71, R229 ;  /* 0x000000e547477221 */ /* 0x000fe20000010000 */
[----:B------:R-:W-:Y:S02]  /*2b20*/  IMAD.U32 R227, R227, 0x10000, RZ ;  /* 0x00010000e3e37824 */ /* 0x000fe400078e00ff */
        /* <DEDUP_REMOVED lines=8> */
[----:B------:R-:W-:Y:S01]  /*2bb0*/  FFMA.FTZ R32, R226, R200, R32 ;  /* 0x000000c8e2207223 */ /* 0x000fe20000010020 */
[C---:B------:R-:W-:Y:S01]  /*2bc0*/  FMUL.FTZ R13, R6.reuse, R13 ;  /* 0x0000000d060d7220 */ /* 0x040fe20000410000 */
[----:B------:R-:W-:-:S02]  /*2bd0*/  FMUL.FTZ R15, R6, R15 ;  /* 0x0000000f060f7220 */ /* 0x000fc40000410000 */
        /* <DEDUP_REMOVED lines=21> */
[----:B------:R-:W-:Y:S01]  /*2d30*/  FFMA.FTZ R210, R204, R228, R210 ;  /* 0x000000e4ccd27223 */ /* 0x000fe200000100d2 */
[----:B0-----:R-:W-:Y:S02]  /*2d40*/  FMUL.FTZ R226, R198, R203 ;  /* 0x000000cbc6e27220 */ /* 0x001fe40000410000 */
[----:B------:R-:W-:Y:S01]  /*2d50*/  FADD.FTZ R211, R211, R227 ;  /* 0x000000e3d3d37221 */ /* 0x000fe20000010000 */
[----:B------:R-:W-:Y:S01]  /*2d60*/  FFMA.FTZ R210, R14, R227, R210 ;  /* 0x000000e30ed27223 */ /* 0x000fe200000100d2 */
[----:B------:R-:W-:-:S02]  /*2d70*/  FMUL.FTZ R225, R192, R225 ;  /* 0x000000e1c0e17220 */ /* 0x000fc40000410000 */
[----:B------:R-:W-:Y:S01]  /*2d80*/  FADD.FTZ R211, R211, R226 ;  /* 0x000000e2d3d37221 */ /* 0x000fe20000010000 */
[----:B------:R-:W-:-:S03]  /*2d90*/  FFMA.FTZ R210, R15, R226, R210 ;  /* 0x000000e20fd27223 */ /* 0x000fc600000100d2 */
[----:B------:R-:W-:Y:S01]  /*2da0*/  FADD.FTZ R211, R211, R225 ;  /* 0x000000e1d3d37221 */ /* 0x000fe20000010000 */
[----:B-1----:R-:W-:-:S07]  /*2db0*/  FFMA.FTZ R210, R13, R225, R210 ;  /* 0x000000e10dd27223 */ /* 0x002fce00000100d2 */
.L_x_5873:
[----:B------:R-:W-:Y:S05]  /*2dc0*/  BSYNC B2 ;  /* 0x0000000000027941 */ /* 0x000fea0003800000 */
.L_x_5872:
        /* <DEDUP_REMOVED lines=8> */
[----:B------:R-:W3:Y:S06]  /*2e50*/  LDL R222, [R1+0x13c] ;  /* 0x00013c0001de7983 */ /* 0x000eec0000100800 */
[----:B------:R-:W0:Y:S02]  /*2e60*/  LDC.64 R196, c[0x0][0x2b8] ;  /* 0x0000ae00ffc47b82 */ /* 0x000e240000000a00 */
[----:B-1----:R-:W-:-:S05]  /*2e70*/  @P4 IMAD.WIDE.U32 R8, R223, 0x20, R194 ;  /* 0x00000020df084825 */ /* 0x002fca00078e00c2 */
[----:B------:R-:W5:Y:S04]  /*2e80*/  @P4 LDG.E.128 R160, desc[UR4][R8.64] ;  /* 0x0000000408a04981 */ /* 0x000f68000c1e1d00 */
[----:B------:R1:W5:Y:S01]  /*2e90*/  @P4 LDG.E.128 R164, desc[UR4][R8.64+0x10] ;  /* 0x0000100408a44981 */ /* 0x000362000c1e1d00 */
[----:B----4-:R-:W-:Y:S02]  /*2ea0*/  ISETP.NE.AND P4, PT, R192, RZ, PT ;  /* 0x000000ffc000720c */ /* 0x010fe40003f85270 */
[----:B------:R-:W4:Y:S02]  /*2eb0*/  LDC.64 R192, c[0x0][0x238] ;  /* 0x00008e00ffc07b82 */ /* 0x000f240000000a00 */
[----:B----4-:R-:W-:-:S05]  /*2ec0*/  IMAD.WIDE.U32 R192, R223, 0x20, R192 ;  /* 0x00000020dfc07825 */ /* 0x010fca00078e00c0 */
[----:B------:R-:W4:Y:S04]  /*2ed0*/  LDG.E.128 R8, desc[UR4][R192.64] ;  /* 0x00000004c0087981 */ /* 0x000f28000c1e1d00 */
[----:B------:R-:W2:Y:S01]  /*2ee0*/  LDG.E.128 R192, desc[UR4][R192.64+0x10] ;  /* 0x00001004c0c07981 */ /* 0x000ea2000c1e1d00 */
[----:B-----5:R-:W-:Y:S01]  /*2ef0*/  FSEL R12, R212, RZ, !P4 ;  /* 0x000000ffd40c7208 */ /* 0x020fe20006000000 */
[----:B0-----:R-:W-:-:S06]  /*2f00*/  IMAD.WIDE.U32 R196, R209, 0x10, R196 ;  /* 0x00000010d1c47825 */ /* 0x001fcc00078e00c4 */
[----:B------:R-:W3:Y:S01]  /*2f10*/  LDG.E.128 R196, desc[UR4][R196.64] ;  /* 0x00000004c4c47981 */ /* 0x000ee2000c1e1d00 */
[C---:B----4-:R-:W-:Y:S01]  /*2f20*/  FADD.FTZ R201, -R12.reuse, R8 ;  /* 0x000000080cc97221 */ /* 0x050fe20000010100 */
[C---:B-1----:R-:W-:Y:S01]  /*2f30*/  FADD.FTZ R9, -R12.reuse, R9 ;  /* 0x000000090c097221 */ /* 0x042fe20000010100 */
[----:B------:R-:W-:Y:S02]  /*2f40*/  FADD.FTZ R8, -R12, R10 ;  /* 0x0000000a0c087221 */ /* 0x000fe40000010100 */
[C---:B------:R-:W-:Y:S01]  /*2f50*/  FMUL.FTZ R220, R6.reuse, R201 ;  /* 0x000000c906dc7220 */ /* 0x040fe20000410000 */
[----:B------:R-:W-:Y:S01]  /*2f60*/  FMUL.FTZ R203, R6, R9 ;  /* 0x0000000906cb7220 */ /* 0x000fe20000410000 */
[----:B------:R-:W-:Y:S01]  /*2f70*/  FADD.FTZ R200, -R12, R11 ;  /* 0x0000000b0cc87221 */ /* 0x000fe20000010100 */
[----:B------:R-:W-:Y:S02]  /*2f80*/  FMUL.FTZ R202, R6, R8 ;  /* 0x0000000806ca7220 */ /* 0x000fe40000410000 */
[----:B------:R0:W-:Y:S01]  /*2f90*/  STL [R1+0x58], R220 ;  /* 0x000058dc01007387 */ /* 0x0001e20000100800 */
[C---:B--2---:R-:W-:Y:S01]  /*2fa0*/  FADD.FTZ R11, -R12.reuse, R192 ;  /* 0x000000c00c0b7221 */ /* 0x044fe20000010100 */
[C---:B------:R-:W-:Y:S01]  /*2fb0*/  FADD.FTZ R193, -R12.reuse, R193 ;  /* 0x000000c10cc17221 */ /* 0x040fe20000010100 */
[C---:B------:R-:W-:Y:S01]  /*2fc0*/  FADD.FTZ R10, -R12.reuse, R194 ;  /* 0x000000c20c0a7221 */ /* 0x040fe20000010100 */
[----:B------:R-:W-:Y:S01]  /*2fd0*/  FADD.FTZ R195, -R12, R195 ;  /* 0x000000c30cc37221 */ /* 0x000fe20000010100 */
[----:B------:R1:W-:Y:S01]  /*2fe0*/  STL [R1+0x44], R203 ;  /* 0x000044cb01007387 */ /* 0x0003e20000100800 */
[----:B------:R-:W-:-:S03]  /*2ff0*/  FMUL.FTZ R12, R6, R200 ;  /* 0x000000c8060c7220 */ /* 0x000fc60000410000 */
[----:B------:R1:W-:Y:S04]  /*3000*/  STL [R1+0x34], R202 ;  /* 0x000034ca01007387 */ /* 0x0003e80000100800 */
[----:B------:R-:W2:Y:S04]  /*3010*/  LDL R200, [R1+0x148] ;  /* 0x0001480001c87983 */ /* 0x000ea80000100800 */
        /* <DEDUP_REMOVED lines=21> */
[----:B------:R-:W-:Y:S01]  /*3170*/  FMUL.FTZ R11, R6, R11 ;  /* 0x0000000b060b7220 */ /* 0x000fe20000410000 */
[----:B------:R-:W-:Y:S01]  /*3180*/  FMUL.FTZ R222, R222, R198 ;  /* 0x000000c6dede7220 */ /* 0x000fe20000410000 */
[----:B------:R-:W-:Y:S01]  /*3190*/  PRMT R219, R199, 0x7632, R219 ;  /* 0x00007632c7db7816 */ /* 0x000fe200000000db */
[----:B------:R-:W-:Y:S01]  /*31a0*/  FADD.FTZ R81, R81, R221 ;  /* 0x000000dd51517221 */ /* 0x000fe20000010000 */
[----:B------:R-:W-:Y:S01]  /*31b0*/  SHF.L.U32 R199, R199, 0x10, RZ ;  /* 0x00000010c7c77819 */ /* 0x000fe200000006ff */
[----:B------:R-:W-:Y:S01]  /*31c0*/  FFMA.FTZ R40, R220, R196, R40 ;  /* 0x000000c4dc287223 */ /* 0x000fe20000010028 */
[----:B------:R-:W-:Y:S01]  /*31d0*/  SHF.L.U32 R219, R219, 0x10, RZ ;  /* 0x00000010dbdb7819 */ /* 0x000fe200000006ff */
[----:B------:R-:W-:-:S04]  /*31e0*/  FMUL.FTZ R10, R6, R10 ;  /* 0x0000000a060a7220 */ /* 0x000fc80000410000 */
[----:B------:R-:W-:Y:S01]  /*31f0*/  FADD.FTZ R83, R83, R219 ;  /* 0x000000db53537221 */ /* 0x000fe20000010000 */
        /* <DEDUP_REMOVED lines=22> */
[----:B------:R-:W-:Y:S01]  /*3360*/  FMUL.FTZ R8, R6, R195 ;  /* 0x000000c306087220 */ /* 0x000fe20000410000 */
[----:B0-----:R-:W-:Y:S01]  /*3370*/  FMUL.FTZ R220, R194, R199 ;  /* 0x000000c7c2dc7220 */ /* 0x001fe20000410000 */
[----:B------:R-:W-:Y:S01]  /*3380*/  FADD.FTZ R211, R211, R221 ;  /* 0x000000ddd3d37221 */ /* 0x000fe20000010000 */
[----:B------:R-:W-:Y:S01]  /*3390*/  FFMA.FTZ R210, R9, R221, R210 ;  /* 0x000000dd09d27223 */ /* 0x000fe200000100d2 */
[-C--:B------:R-:W-:Y:S01]  /*33a0*/  FFMA.FTZ R47, R8, R219.reuse, R47 ;  /* 0x000000db082f7223 */ /* 0x080fe2000001002f */
[----:B------:R-:W-:Y:S01]  /*33b0*/  FMUL.FTZ R219, R192, R219 ;  /* 0x000000dbc0db7220 */ /* 0x000fe20000410000 */
[----:B------:R-:W-:Y:S01]  /*33c0*/  FADD.FTZ R211, R211, R220 ;  /* 0x000000dcd3d37221 */ /* 0x000fe20000010000 */
[----:B------:R-:W-:-:S03]  /*33d0*/  FFMA.FTZ R210, R10, R220, R210 ;  /* 0x000000dc0ad27223 */ /* 0x000fc600000100d2 */
[----:B------:R-:W-:Y:S01]  /*33e0*/  FADD.FTZ R211, R211, R219 ;  /* 0x000000dbd3d37221 */ /* 0x000fe20000010000 */
[----:B-1----:R-:W-:-:S07]  /*33f0*/  FFMA.FTZ R210, R8, R219, R210 ;  /* 0x000000db08d27223 */ /* 0x002fce00000100d2 */
.L_x_5875:
[----:B------:R-:W-:Y:S05]  /*3400*/  BSYNC B2 ;  /* 0x0000000000027941 */ /* 0x000fea0003800000 */
.L_x_5874:
[----:B-----5:R-:W-:-:S13]  /*3410*/  LOP3.LUT P4, RZ, R5, 0x4, RZ, 0xc0, !PT ;  /* 0x0000000405ff7812 */ /* 0x020fda000788c0ff */
        /* <DEDUP_REMOVED lines=8> */
[----:B------:R-:W0:Y:S08]  /*34a0*/  LDC.U8 R194, c[0x0][0x2a0] ;  /* 0x0000a800ffc27b82 */ /* 0x000e300000000000 */
[----:B------:R-:W0:Y:S01]  /*34b0*/  LDC.64 R200, c[0x0][0x2b8] ;  /* 0x0000ae00ffc87b82 */ /* 0x000e220000000a00 */
[----:B-1----:R-:W-:-:S05]  /*34c0*/  @P4 IMAD.WIDE.U32 R192, R223, 0x20, R192 ;  /* 0x00000020dfc04825 */ /* 0x002fca00078e00c0 */
[----:B------:R-:W5:Y:S01]  /*34d0*/  @P4 LDG.E.128 R168, desc[UR4][R192.64] ;  /* 0x00000004c0a84981 */ /* 0x000f62000c1e1d00 */
[----:B----4-:R-:W-:-:S03]  /*34e0*/  IMAD.WIDE.U32 R196, R223, 0x20, R196 ;  /* 0x00000020dfc47825 */ /* 0x010fc600078e00c4 */
[----:B------:R1:W5:Y:S01]  /*34f0*/  @P4 LDG.E.128 R172, desc[UR4][R192.64+0x10] ;  /* 0x00001004c0ac4981 */ /* 0x000362000c1e1d00 */
[----:B0-----:R-:W-:-:S03]  /*3500*/  ISETP.NE.AND P4, PT, R194, RZ, PT ;  /* 0x000000ffc200720c */ /* 0x001fc60003f85270 */
[----:B------:R-:W1:Y:S01]  /*3510*/  LDG.E.128 R192, desc[UR4][R196.64] ;  /* 0x00000004c4c07981 */ /* 0x000e62000c1e1d00 */
[----:B------:R-:W-:-:S06]  /*3520*/  IMAD.WIDE.U32 R200, R209, 0x10, R200 ;  /* 0x00000010d1c87825 */ /* 0x000fcc00078e00c8 */
[----:B------:R-:W4:Y:S01]  /*3530*/  LDG.E.128 R200, desc[UR4][R200.64] ;  /* 0x00000004c8c87981 */ /* 0x000f22000c1e1d00 */
[----:B------:R-:W-:-:S03]  /*3540*/  FSEL R212, R212, RZ, !P4 ;  /* 0x000000ffd4d47208 */ /* 0x000fc60006000000 */
[----:B------:R-:W3:Y:S02]  /*3550*/  LDG.E.128 R196, desc[UR4][R196.64+0x10] ;  /* 0x00001004c4c47981 */ /* 0x000ee4000c1e1d00 */
        /* <DEDUP_REMOVED lines=8> */
[----:B----4-:R-:W-:-:S02]  /*35e0*/  PRMT R233, R200, 0x7632, R233 ;  /* 0x00007632c8e97816 */ /* 0x010fc400000000e9 */
[----:B------:R-:W-:Y:S01]  /*35f0*/  SHF.L.U32 R200, R200, 0x10, RZ ;  /* 0x00000010c8c87819 */ /* 0x000fe200000006ff */
[----:B------:R-:W-:Y:S04]  /*3600*/  STL [R1+0x60], R209 ;  /* 0x000060d101007387 */ /* 0x000fe80000100800 */
[----:B------:R-:W-:Y:S01]  /*3610*/  STL [R1+0x4c], R223 ;  /* 0x00004cdf01007387 */ /* 0x000fe20000100800 */
[----:B--2---:R-:W-:-:S03]  /*3620*/  FMUL.FTZ R234, R206, R200 ;  /* 0x000000c8ceea7220 */ /* 0x004fc60000410000 */
[----:B------:R0:W-:Y:S04]  /*3630*/  STL [R1+0x3c], R216 ;  /* 0x00003cd801007387 */ /* 0x0001e80000100800 */
[----:B------:R1:W-:Y:S04]  /*3640*/  STL [R1+0x2c], R214 ;  /* 0x00002cd601007387 */ /* 0x0003e80000100800 */
[----:B------:R-:W2:Y:S04]  /*3650*/  LDL R206, [R1+0x128] ;  /* 0x0001280001ce7983 */ /* 0x000ea80000100800 */
[----:B------:R-:W4:Y:S04]  /*3660*/  LDL R194, [R1+0x120] ;  /* 0x0001200001c27983 */ /* 0x000f280000100800 */
[----:B------:R-:W4:Y:S04]  /*3670*/  LDL R193, [R1+0x118] ;  /* 0x0001180001c17983 */ /* 0x000f280000100800 */
[----:B------:R-:W4:Y:S04]  /*3680*/  LDL R195, [R1+0x114] ;  /* 0x0001140001c37983 */ /* 0x000f280000100800 */
[----:B------:R-:W4:Y:S01]  /*3690*/  LDL R192, [R1+0x110] ;  /* 0x0001100001c07983 */ /* 0x000f220000100800 */
[----:B------:R-:W-:Y:S01]  /*36a0*/  IMAD.U32 R233, R233, 0x10000, RZ ;  /* 0x00010000e9e97824 */ /* 0x000fe200078e00ff */
[C---:B------:R-:W-:Y:S01]  /*36b0*/  PRMT R231, R201.reuse, 0x7632, R231 ;  /* 0x00007632c9e77816 */ /* 0x040fe200000000e7 */
[----:B------:R-:W-:-:S02]  /*36c0*/  IMAD.U32 R201, R201, 0x10000, RZ ;  /* 0x00010000c9c97824 */ /* 0x000fc400078e00ff */
[----:B------:R-:W-:Y:S01]  /*36d0*/  FADD.FTZ R211, R211, R234 ;  /* 0x000000ead3d37221 */ /* 0x000fe20000010000 */
[----:B------:R-:W-:Y:S01]  /*36e0*/  FFMA.FTZ R89, R223, R233, R89 ;  /* 0x000000e9df597223 */ /* 0x000fe20000010059 */
[----:B------:R-:W-:Y:S01]  /*36f0*/  FADD.FTZ R85, R85, R233 ;  /* 0x000000e955557221 */ /* 0x000fe20000010000 */
[----:B------:R-:W-:Y:S01]  /*3700*/  FFMA.FTZ R210, R209, R234, R210 ;  /* 0x000000ead1d27223 */ /* 0x000fe200000100d2 */
[----:B------:R-:W-:Y:S01]  /*3710*/  SHF.L.U32 R231, R231, 0x10, RZ ;  /* 0x00000010e7e77819 */ /* 0x000fe200000006ff */
[----:B---3--:R-:W-:Y:S01]  /*3720*/  FMUL.FTZ R232, R217, R201 ;  /* 0x000000c9d9e87220 */ /* 0x008fe20000410000 */
[----:B------:R-:W-:Y:S01]  /*3730*/  PRMT R213, R202, 0x7632, R213 ;  /* 0x00007632cad57816 */ /* 0x000fe200000000d5 */
[----:B------:R-:W-:Y:S01]  /*3740*/  FADD.FTZ R197, -R212, R197 ;  /* 0x000000c5d4c57221 */ /* 0x000fe20000010100 */
[----:B------:R-:W-:Y:S01]  /*3750*/  SHF.L.U32 R202, R202, 0x10, RZ ;  /* 0x00000010caca7819 */ /* 0x000fe200000006ff */
[----:B------:R-:W-:Y:S01]  /*3760*/  FFMA.FTZ R91, R214, R231, R91 ;  /* 0x000000e7d65b7223 */ /* 0x000fe2000001005b */
[----:B------:R-:W-:Y:S01]  /*3770*/  FADD.FTZ R87, R87, R231 ;  /* 0x000000e757577221 */ /* 0x000fe20000010000 */
[----:B------:R-:W-:Y:S01]  /*3780*/  FADD.FTZ R196, -R212, R196 ;  /* 0x000000c4d4c47221 */ /* 0x000fe20000010100 */
[----:B------:R-:W-:Y:S01]  /*3790*/  FFMA.FTZ R90, R216, R201, R90 ;  /* 0x000000c9d85a7223 */ /* 0x000fe2000001005a */
[----:B------:R-:W-:Y:S01]  /*37a0*/  SHF.L.U32 R213, R213, 0x10, RZ ;  /* 0x00000010d5d57819 */ /* 0x000fe200000006ff */
[----:B------:R-:W-:Y:S01]  /*37b0*/  FMUL.FTZ R217, R207, R202 ;  /* 0x000000cacfd97220 */ /* 0x000fe20000410000 */
[----:B------:R-:W-:Y:S01]  /*37c0*/  FMUL.FTZ R218, R6, R196 ;  /* 0x000000c406da7220 */ /* 0x000fe20000410000 */
[C---:B------:R-:W-:Y:S01]  /*37d0*/  PRMT R215, R203.reuse, 0x7632, R215 ;  /* 0x00007632cbd77816 */ /* 0x040fe200000000d7 */
[C---:B------:R-:W-:Y:S01]  /*37e0*/  FADD.FTZ R199, -R212.reuse, R199 ;  /* 0x000000c7d4c77221 */ /* 0x040fe20000010100 */
[----:B------:R-:W-:Y:S01]  /*37f0*/  SHF.L.U32 R203, R203, 0x10, RZ ;  /* 0x00000010cbcb7819 */ /* 0x000fe200000006ff */
[----:B------:R-:W-:Y:S01]  /*3800*/  FADD.FTZ R49, R49, R213 ;  /* 0x000000d531317221 */ /* 0x000fe20000010000 */
[----:B------:R-:W-:Y:S01]  /*3810*/  FADD.FTZ R198, -R212, R198 ;  /* 0x000000c6d4c67221 */ /* 0x000fe20000010100 */
[----:B------:R-:W-:-:S03]  /*3820*/  IMAD.U32 R215, R215, 0x10000, RZ ;  /* 0x00010000d7d77824 */ /* 0x000fc600078e00ff */
[----:B------:R-:W-:Y:S01]  /*3830*/  FMUL.FTZ R207, R6, R198 ;  /* 0x000000c606cf7220 */ /* 0x000fe20000410000 */
[----:B------:R-:W-:Y:S01]  /*3840*/  FADD.FTZ R51, R51, R215 ;  /* 0x000000d733337221 */ /* 0x000fe20000010000 */
[----:B------:R-:W-:Y:S01]  /*3850*/  FADD.FTZ R84, R84, R200 ;  /* 0x000000c854547221 */ /* 0x000fe20000010000 */
[----:B------:R-:W-:Y:S01]  /*3860*/  FFMA.FTZ R88, R209, R200, R88 ;  /* 0x000000c8d1587223 */ /* 0x000fe20000010058 */
[----:B------:R-:W-:Y:S01]  /*3870*/  FADD.FTZ R86, R86, R201 ;  /* 0x000000c956567221 */ /* 0x000fe20000010000 */
        /* <DEDUP_REMOVED lines=9> */
[----:B------:R-:W-:Y:S01]  /*3910*/  FFMA.FTZ R210, R216, R232, R210 ;  /* 0x000000e8d8d27223 */ /* 0x000fe200000100d2 */
[----:B0-----:R-:W-:Y:S02]  /*3920*/  FMUL.FTZ R216, R6, R197 ;  /* 0x000000c506d87220 */ /* 0x001fe40000410000 */
[----:B------:R-:W-:Y:S01]  /*3930*/  FADD.FTZ R211, R211, R231 ;  /* 0x000000e7d3d37221 */ /* 0x000fe20000010000 */
[----:B------:R-:W-:Y:S01]  /*3940*/  FFMA.FTZ R210, R214, R231, R210 ;  /* 0x000000e7d6d27223 */ /* 0x000fe200000100d2 */
[-C--:B------:R-:W-:Y:S01]  /*3950*/  FFMA.FTZ R93, R216, R213.reuse, R93 ;  /* 0x000000d5d85d7223 */ /* 0x080fe2000001005d */
[----:B------:R-:W-:Y:S01]  /*3960*/  FMUL.FTZ R213, R193, R213 ;  /* 0x000000d5c1d57220 */ /* 0x000fe20000410000 */
[----:B------:R-:W-:Y:S01]  /*3970*/  FADD.FTZ R211, R211, R217 ;  /* 0x000000d9d3d37221 */ /* 0x000fe20000010000 */
[----:B------:R-:W-:Y:S01]  /*3980*/  FFMA.FTZ R210, R218, R217, R210 ;  /* 0x000000d9dad27223 */ /* 0x000fe200000100d2 */
[----:B-1----:R-:W-:Y:S01]  /*3990*/  FMUL.FTZ R214, R6, R199 ;  /* 0x000000c706d67220 */ /* 0x002fe20000410000 */
[----:B------:R-:W-:Y:S01]  /*39a0*/  FMUL.FTZ R206, R195, R203 ;  /* 0x000000cbc3ce7220 */ /* 0x000fe20000410000 */
        /* <DEDUP_REMOVED lines=8> */
.L_x_5867:
[----:B------:R-:W-:Y:S05]  /*3a30*/  BSYNC B1 ;  /* 0x0000000000017941 */ /* 0x000fea0003800000 */
.L_x_5853:
        /* <DEDUP_REMOVED lines=19> */
[----:B-1--4-:R3:W1:Y:S02]  /*3b70*/  SHFL.BFLY PT, R192, R210, 0x10, 0x1f ;  /* 0x0e001f00d2c07f89 */ /* 0x01266400000e0000 */
.L_x_6007:
[----:B------:R-:W2:Y:S01]  /*3b80*/  LDL.LU R194, [R1+0x20] ;  /* 0x0000200001c27983 */ /* 0x000ea20000300800 */
[----:B-1----:R-:W-:Y:S01]  /*3b90*/  FADD.FTZ R193, R210, R192 ;  /* 0x000000c0d2c17221 */ /* 0x002fe20000010000 */
[----:B------:R-:W-:Y:S01]  /*3ba0*/  LOP3.LUT P5, RZ, R5, 0x2, RZ, 0xc0, !PT ;  /* 0x0000000205ff7812 */ /* 0x000fe200078ac0ff */
[----:B0-----:R-:W-:Y:S01]  /*3bb0*/  HFMA2.MMA R198, -RZ, RZ, 0, 0 ;  /* 0x00000000ffc67435 */ /* 0x001fe200000001ff */
[----:B------:R-:W-:Y:S01]  /*3bc0*/  FADD.FTZ R197, R211, R197 ;  /* 0x000000c5d3c57221 */ /* 0x000fe20000010000 */
[----:B------:R-:W-:Y:S01]  /*3bd0*/  BSSY B1, `(.L_x_5877) ;  /* 0x00000ee000017945 */ /* 0x000fe20003800000 */
[----:B------:R-:W-:Y:S01]  /*3be0*/  FMUL.FTZ R193, R193, UR8 ;  /* 0x00000008c1c17c20 */ /* 0x000fe20008410000 */
[----:B--2---:R-:W-:-:S13]  /*3bf0*/  ISETP.GE.AND P4, PT, R194, 0x1, PT ;  /* 0x00000001c200780c */ /* 0x004fda0003f86270 */
[----:B------:R-:W-:-:S05]  /*3c00*/  @P4 IADD3 R192, R194, -0x1, RZ ;  /* 0xffffffffc2c04810 */ /* 0x000fca0007ffe0ff */
[----:B------:R-:W-:-:S05]  /*3c10*/  @P4 IMAD R192, R192, R2, RZ ;  /* 0x00000002c0c04224 */ /* 0x000fca00078e02ff */
[----:B------:R-:W-:-:S04]  /*3c20*/  @P4 SHF.R.S32.HI R194, RZ, 0x1f, R192 ;  /* 0x0000001fffc24819 */ /* 0x000fc800000114c0 */
[----:B------:R-:W-:Y:S01]  /*3c30*/  @P4 LEA.HI R194, R194, R192, RZ, 0x3 ;  /* 0x000000c0c2c24211 */ /* 0x000fe200078f18ff */
[----:B------:R-:W-:-:S03]  /*3c40*/  FMUL.FTZ R192, R197, UR8 ;  /* 0x00000008c5c07c20 */ /* 0x000fc60008410000 */
[----:B------:R-:W-:Y:S01]  /*3c50*/  @P4 LEA.HI.SX32 R198, R194, R3, 0x1d ;  /* 0x00000003c2c64211 */ /* 0x000fe200078feaff */
[----:B------:R-:W-:Y:S06]  /*3c60*/  @!P5 BRA `(.L_x_5878) ;  /* 0x0000000c0090d947 */ /* 0x000fec0003800000 */
[----:B------:R-:W-:Y:S04]  /*3c70*/  BSSY B2, `(.L_x_5879) ;  /* 0x0000005000027945 */ /* 0x000fe80003800000 */
[----:B------:R-:W-:Y:S05]  /*3c80*/  @!P4 BRA `(.L_x_5880) ;  /* 0x00000000000cc947 */ /* 0x000fea0003800000 */
[----:B------:R-:W0:Y:S02]  /*3c90*/  LDC.64 R180, c[0x0][0x220] ;  /* 0x00008800ffb47b82 */ /* 0x000e240000000a00 */
[----:B0-----:R-:W-:-:S06]  /*3ca0*/  IMAD.WIDE.U32 R180, R198, 0x10, R180 ;  /* 0x00000010c6b47825 */ /* 0x001fcc00078e00b4 */
[----:B------:R-:W5:Y:S02]  /*3cb0*/  LDG.E.128 R180, desc[UR4][R180.64] ;  /* 0x00000004b4b47981 */ /* 0x000f64000c1e1d00 */
.L_x_5880:
[----:B------:R-:W-:Y:S05]  /*3cc0*/  BSYNC B2 ;  /* 0x0000000000027941 */ /* 0x000fea0003800000 */
.L_x_5879:
[----:B------:R-:W0:Y:S01]  /*3cd0*/  @!P3 LDC.64 R194, c[0x0][0x2c8] ;  /* 0x0000b200ffc2bb82 */ /* 0x000e220000000a00 */
[----:B------:R-:W-:Y:S07]  /*3ce0*/  BSSY B2, `(.L_x_5881) ;  /* 0x0000010000027945 */ /* 0x000fee0003800000 */
[----:B------:R-:W1:Y:S01]  /*3cf0*/  LDC.U8 R202, c[0x0][0x2a0] ;  /* 0x0000a800ffca7b82 */ /* 0x000e620000000000 */
[----:B0-----:R-:W-:-:S04]  /*3d00*/  @!P3 ISETP.NE.U32.AND P5, PT, R194, RZ, PT ;  /* 0x000000ffc200b20c */ /* 0x001fc80003fa5070 */
[----:B------:R-:W-:-:S04]  /*3d10*/  @!P3 ISETP.NE.AND.EX P5, PT, R195, RZ, PT, P5 ;  /* 0x000000ffc300b20c */ /* 0x000fc80003fa5350 */
[----:B-----5:R-:W-:Y:S01]  /*3d20*/  @!P3 FSEL R199, R136, RZ, P5 ;  /* 0x000000ff88c7b208 */ /* 0x020fe20002800000 */
[----:B-1----:R-:W-:Y:S08]  /*3d30*/  @!P3 BRA `(.L_x_5882) ;  /* 0x000000000028b947 */ /* 0x002ff00003800000 */
[----:B------:R-:W-:Y:S01]  /*3d40*/  ISETP.NE.AND P5, PT, R202, RZ, PT ;  /* 0x000000ffca00720c */ /* 0x000fe20003fa5270 */
[----:B------:R-:W-:Y:S01]  /*3d50*/  IMAD.U32 R194, RZ, RZ, UR12 ;  /* 0x0000000cffc27e24 */ /* 0x000fe2000f8e00ff */
[----:B------:R-:W-:Y:S02]  /*3d60*/  MOV R195, UR13 ;  /* 0x0000000d00c37c02 */ /* 0x000fe40008000f00 */
[----:B------:R-:W-:Y:S02]  /*3d70*/  FSEL R196, R192, RZ, !P5 ;  /* 0x000000ffc0c47208 */ /* 0x000fe40006800000 */
[----:B------:R-:W-:-:S03]  /*3d80*/  ISETP.NE.U32.AND P5, PT, R194, RZ, PT ;  /* 0x000000ffc200720c */ /* 0x000fc60003fa5070 */
[----:B------:R-:W-:Y:S01]  /*3d90*/  FFMA.FTZ R196, R0, R193, R196 ;  /* 0x000000c100c47223 */ /* 0x000fe200000100c4 */
[----:B------:R-:W-:-:S03]  /*3da0*/  ISETP.NE.AND.EX P5, PT, R195, RZ, PT, P5 ;  /* 0x000000ffc300720c */ /* 0x000fc60003fa5350 */
[----:B------:R-:W-:-:S04]  /*3db0*/  FADD.FTZ R196, R208, -R196 ;  /* 0x800000c4d0c47221 */ /* 0x000fc80000010000 */
[----:B------:R-:W-:-:S06]  /*3dc0*/  FMUL.FTZ R199, R6, R196 ;  /* 0x000000c406c77220 */ /* 0x000fcc0000410000 */
[----:B------:R-:W-:-:S07]  /*3dd0*/  @P5 FADD.FTZ R199, R136, R199 ;  /* 0x000000c788c75221 */ /* 0x000fce0000010000 */
.L_x_5882:
[----:B------:R-:W-:Y:S05]  /*3de0*/  BSYNC B2 ;  /* 0x0000000000027941 */ /* 0x000fea0003800000 */
.L_x_5881:
[----:B------:R-:W2:Y:S01]  /*3df0*/  LDL R201, [R1+0x10c] ;  /* 0x00010c0001c97983 */ /* 0x000ea20000100800 */
[----:B------:R-:W0:Y:S01]  /*3e00*/  LDC.64 R196, c[0x0][0x308] ;  /* 0x0000c200ffc47b82 */ /* 0x000e220000000a00 */
[----:B------:R-:W-:Y:S01]  /*3e10*/  @!P3 ISETP.NE.U32.AND P6, PT, R194, RZ, PT ;  /* 0x000000ffc200b20c */ /* 0x000fe20003fc5070 */
[----:B------:R-:W-:Y:S03]  /*3e20*/  BSSY B2, `(.L_x_5883) ;  /* 0x0000018000027945 */ /* 0x000fe60003800000 */
[----:B------:R-:W-:-:S03]  /*3e30*/  @!P3 ISETP.NE.AND.EX P6, PT, R195, RZ, PT, P6 ;  /* 0x000000ffc300b20c */ /* 0x000fc60003fc5360 */
[----:B------:R-:W1:Y:S01]  /*3e40*/  @P4 LDC R200, c[0x0][0x29c] ;  /* 0x0000a700ffc84b82 */ /* 0x000e620000000800 */
[----:B0-----:R-:W-:-:S04]  /*3e50*/  ISETP.NE.U32.AND P5, PT, R196, RZ, PT ;  /* 0x000000ffc400720c */ /* 0x001fc80003fa5070 */
[----:B------:R-:W-:-:S04]  /*3e60*/  ISETP.NE.AND.EX P5, PT, R197, RZ, PT, P5 ;  /* 0x000000ffc500720c */ /* 0x000fc80003fa5350 */
[C---:B------:R-:W-:Y:S01]  /*3e70*/  SEL R184, R199.reuse, R184, P5 ;  /* 0x000000b8c7b87207 */ /* 0x040fe20002800000 */
[----:B-1----:R-:W-:Y:S01]  /*3e80*/  @P4 FMUL.FTZ R200, R199, R200 ;  /* 0x000000c8c7c84220 */ /* 0x002fe20000410000 */
[----:B------:R-:W-:-:S05]  /*3e90*/  @P4 SHF.L.U32 R199, R180, 0x10, RZ ;  /* 0x00000010b4c74819 */ /* 0x000fca00000006ff */
[----:B------:R-:W-:Y:S01]  /*3ea0*/  @P4 FFMA.FTZ R96, R200, R199, R96 ;  /* 0x000000c7c8604223 */ /* 0x000fe20000010060 */
[----:B--2---:R-:W-:-:S05]  /*3eb0*/  @P4 FMUL.FTZ R199, R201, R200 ;  /* 0x000000c8c9c74220 */ /* 0x004fca0000410000 */
[----:B------:R-:W-:-:S04]  /*3ec0*/  @P4 F2FP.BF16.F32.PACK_AB R199, RZ, R199 ;  /* 0x000000c7ffc7423e */ /* 0x000fc800000010ff */
[----:B------:R-:W-:Y:S02]  /*3ed0*/  @P4 PRMT R188, R199, 0x7610, R188 ;  /* 0x00007610c7bc4816 */ /* 0x000fe400000000bc */
[----:B------:R-:W-:Y:S01]  /*3ee0*/  @!P3 FSEL R199, R137, RZ, P6 ;  /* 0x000000ff89c7b208 */ /* 0x000fe20003000000 */
[----:B------:R-:W-:Y:S06]  /*3ef0*/  @!P3 BRA `(.L_x_5884) ;  /* 0x000000000028b947 */ /* 0x000fec0003800000 */
[----:B------:R-:W2:Y:S04]  /*3f00*/  LDL R203, [R1+0x6c] ;  /* 0x00006c0001cb7983 */ /* 0x000ea80000100800 */
[----:B------:R-:W4:Y:S01]  /*3f10*/  LDL R201, [R1+0x24] ;  /* 0x0000240001c97983 */ /* 0x000f220000100800 */
[----:B------:R-:W-:-:S04]  /*3f20*/  ISETP.NE.AND P6, PT, R202, RZ, PT ;  /* 0x000000ffca00720c */ /* 0x000fc80003fc5270 */
[----:B------:R-:W-:Y:S02]  /*3f30*/  FSEL R199, R192, RZ, !P6 ;  /* 0x000000ffc0c77208 */ /* 0x000fe40007000000 */
[----:B------:R-:W-:-:S04]  /*3f40*/  ISETP.NE.U32.AND P6, PT, R194, RZ, PT ;  /* 0x000000ffc200720c */ /* 0x000fc80003fc5070 */
[----:B------:R-:W-:Y:S01]  /*3f50*/  ISETP.NE.AND.EX P6, PT, R195, RZ, PT, P6 ;  /* 0x000000ffc300720c */ /* 0x000fe20003fc5360 */
[----:B--2---:R-:W-:-:S04]  /*3f60*/  FFMA.FTZ R199, R203, R193, R199 ;  /* 0x000000c1cbc77223 */ /* 0x004fc800000100c7 */
[----:B----4-:R-:W-:-:S04]  /*3f70*/  FADD.FTZ R199, R201, -R199 ;  /* 0x800000c7c9c77221 */ /* 0x010fc80000010000 */
[----:B------:R-:W-:-:S04]  /*3f80*/  FMUL.FTZ R199, R6, R199 ;  /* 0x000000c706c77220 */ /* 0x000fc80000410000 */
[----:B------:R-:W-:-:S07]  /*3f90*/  @P6 FADD.FTZ R199, R137, R199 ;  /* 0x000000c789c76221 */ /* 0x000fce0000010000 */
.L_x_5884:
[----:B------:R-:W-:Y:S05]  /*3fa0*/  BSYNC B2 ;  /* 0x0000000000027941 */ /* 0x000fea0003800000 */
.L_x_5883:
[----:B------:R-:W2:Y:S01]  /*3fb0*/  LDL R201, [R1+0x108] ;  /* 0x0001080001c97983 */ /* 0x000ea20000100800 */
[----:B------:R-:W0:Y:S01]  /*3fc0*/  @P4 LDC R200, c[0x0][0x29c] ;  /* 0x0000a700ffc84b82 */ /* 0x000e220000000800 */
[----:B------:R-:W-:Y:S01]  /*3fd0*/  SEL R185, R199, R185, P5 ;  /* 0x000000b9c7b97207 */ /* 0x000fe20002800000 */
[----:B------:R-:W-:Y:S01]  /*3fe0*/  BSSY B2, `(.L_x_5885) ;  /* 0x0000016000027945 */ /* 0x000fe20003800000 */
[----:B------:R-:W-:-:S04]  /*3ff0*/  @!P3 ISETP.NE.U32.AND P6, PT, R194, RZ, PT ;  /* 0x000000ffc200b20c */ /* 0x000fc80003fc5070 */
[----:B------:R-:W-:Y:S01]  /*4000*/  @!P3 ISETP.NE.AND.EX P6, PT, R195, RZ, PT, P6 ;  /* 0x000000ffc300b20c */ /* 0x000fe20003fc5360 */
[----:B0-----:R-:W-:Y:S01]  /*4010*/  @P4 FMUL.FTZ R200, R199, R200 ;  /* 0x000000c8c7c84220 */ /* 0x001fe20000410000 */
[----:B------:R-:W-:-:S05]  /*4020*/  @P4 PRMT R199, R180, 0x7632, R199 ;  /* 0x00007632b4c74816 */ /* 0x000fca00000000c7 */
[----:B------:R-:W-:-:S04]  /*4030*/  @P4 IMAD.U32 R199, R199, 0x10000, RZ ;  /* 0x00010000c7c74824 */ /* 0x000fc800078e00ff */
        /* <DEDUP_REMOVED lines=16> */
.L_x_5886:
[----:B------:R-:W-:Y:S05]  /*4140*/  BSYNC B2 ;  /* 0x0000000000027941 */ /* 0x000fea0003800000 */
.L_x_5885:
[----:B------:R-:W2:Y:S01]  /*4150*/  LDL R201, [R1+0x104] ;  /* 0x0001040001c97983 */ /* 0x000ea20000100800 */
[----:B------:R-:W0:Y:S01]  /*4160*/  @P4 LDC R200, c[0x0][0x29c] ;  /* 0x0000a700ffc84b82 */ /* 0x000e220000000800 */
[----:B------:R-:W-:Y:S01]  /*4170*/  SEL R186, R199, R186, P5 ;  /* 0x000000bac7ba7207 */ /* 0x000fe20002800000 */
[----:B------:R-:W-:Y:S01]  /*4180*/  BSSY B2, `(.L_x_5887) ;  /* 0x0000015000027945 */ /* 0x000fe20003800000 */
[----:B------:R-:W-:-:S04]  /*4190*/  @!P3 ISETP.NE.U32.AND P6, PT, R194, RZ, PT ;  /* 0x000000ffc200b20c */ /* 0x000fc80003fc5070 */
[----:B------:R-:W-:Y:S01]  /*41a0*/  @!P3 ISETP.NE.AND.EX P6, PT, R195, RZ, PT, P6 ;  /* 0x000000ffc300b20c */ /* 0x000fe20003fc5360 */
[----:B0-----:R-:W-:Y:S01]  /*41b0*/  @P4 FMUL.FTZ R200, R199, R200 ;  /* 0x000000c8c7c84220 */ /* 0x001fe20000410000 */
        /* <DEDUP_REMOVED lines=17> */
.L_x_5888:
[----:B------:R-:W-:Y:S05]  /*42d0*/  BSYNC B2 ;  /* 0x0000000000027941 */ /* 0x000fea0003800000 */
.L_x_5887:
[----:B------:R-:W2:Y:S01]  /*42e0*/  LDL R201, [R1+0x100] ;  /* 0x0001000001c97983 */ /* 0x000ea20000100800 */
[----:B------:R-:W0:Y:S01]  /*42f0*/  @P4 LDC R200, c[0x0][0x29c] ;  /* 0x0000a700ffc84b82 */ /* 0x000e220000000800 */
[----:B------:R-:W-:Y:S01]  /*4300*/  SEL R187, R199, R187, P5 ;  /* 0x000000bbc7bb7207 */ /* 0x000fe20002800000 */
[----:B------:R-:W-:Y:S01]  /*4310*/  BSSY B2, `(.L_x_5889) ;  /* 0x0000016000027945 */ /* 0x000fe20003800000 */
[----:B------:R-:W-:-:S04]  /*4320*/  @!P3 ISETP.NE.U32.AND P6, PT, R194, RZ, PT ;  /* 0x000000ffc200b20c */ /* 0x000fc80003fc5070 */
[----:B------:R-:W-:Y:S01]  /*4330*/  @!P3 ISETP.NE.AND.EX P6, PT, R195, RZ, PT, P6 ;  /* 0x000000ffc300b20c */ /* 0x000fe20003fc5360 */
[----:B0-----:R-:W-:Y:S01]  /*4340*/  @P4 FMUL.FTZ R200, R199, R200 ;  /* 0x000000c8c7c84220 */ /* 0x001fe20000410000 */
[----:B------:R-:W-:-:S04]  /*4350*/  @P4 PRMT R199, R181, 0x7632, R199 ;  /* 0x00007632b5c74816 */ /* 0x000fc800000000c7 */
        /* <DEDUP_REMOVED lines=17> */
.L_x_5890:
[----:B------:R-:W-:Y:S05]  /*4470*/  BSYNC B2 ;  /* 0x0000000000027941 */ /* 0x000fea0003800000 */
.L_x_5889:
[----:B------:R-:W2:Y:S01]  /*4480*/  LDL R201, [R1+0xfc] ;  /* 0x0000fc0001c97983 */ /* 0x000ea20000100800 */
[----:B------:R-:W0:Y:S01]  /*4490*/  @P4 LDC R200, c[0x0][0x29c] ;  /* 0x0000a700ffc84b82 */ /* 0x000e220000000800 */
[----:B------:R-:W-:Y:S01]  /*44a0*/  SEL R176, R199, R176, P5 ;  /* 0x000000b0c7b07207 */ /* 0x000fe20002800000 */
[----:B------:R-:W-:Y:S01]  /*44b0*/  BSSY B2, `(.L_x_5891) ;  /* 0x0000015000027945 */ /* 0x000fe20003800000 */
[----:B------:R-:W-:-:S04]  /*44c0*/  @!P3 ISETP.NE.U32.AND P6, PT, R194, RZ, PT ;  /* 0x000000ffc200b20c */ /* 0x000fc80003fc5070 */
[----:B------:R-:W-:Y:S01]  /*44d0*/  @!P3 ISETP.NE.AND.EX P6, PT, R195, RZ, PT, P6 ;  /* 0x000000ffc300b20c */ /* 0x000fe20003fc5360 */
[----:B0-----:R-:W-:Y:S01]  /*44e0*/  @P4 FMUL.FTZ R200, R199, R200 ;  /* 0x000000c8c7c84220 */ /* 0x001fe20000410000 */
        /* <DEDUP_REMOVED lines=17> */
.L_x_5892:
[----:B------:R-:W-:Y:S05]  /*4600*/  BSYNC B2 ;  /* 0x0000000000027941 */ /* 0x000fea0003800000 */
.L_x_5891:
        /* <DEDUP_REMOVED lines=10> */
[----:B--2---:R-:W-:Y:S01]  /*46b0*/  @P4 FMUL.FTZ R199, R201, R200 ;  /* 0x000000c8c9c74220 */ /* 0x004fe20000410000 */
[----:B------:R-:W-:-:S04]  /*46c0*/  @!P3 FSEL R200, R142, RZ, P6 ;  /* 0x000000ff8ec8b208 */ /* 0x000fc80003000000 */
[----:B------:R-:W-:-:S04]  /*46d0*/  @P4 F2FP.BF16.F32.PACK_AB R199, RZ, R199 ;  /* 0x000000c7ffc7423e */ /* 0x000fc800000010ff */
[----:B------:R-:W-:Y:S01]  /*46e0*/  @P4 PRMT R190, R190, 0x5410, R199 ;  /* 0x00005410bebe4816 */ /* 0x000fe200000000c7 */
        /* <DEDUP_REMOVED lines=11> */
.L_x_5894:
[----:B------:R-:W-:Y:S05]  /*47a0*/  BSYNC B2 ;  /* 0x0000000000027941 */ /* 0x000fea0003800000 */
.L_x_5893:
[----:B------:R-:W-:Y:S01]  /*47b0*/  @!P3 ISETP.NE.U32.AND P6, PT, R194, RZ, PT ;  /* 0x000000ffc200b20c */ /* 0x000fe20003fc5070 */
[----:B------:R-:W-:Y:S03]  /*47c0*/  BSSY B2, `(.L_x_5895) ;  /* 0x0000010000027945 */ /* 0x000fe60003800000 */
[----:B------:R-:W-:-:S04]  /*47d0*/  @!P3 ISETP.NE.AND.EX P6, PT, R195, RZ, PT, P6 ;  /* 0x000000ffc300b20c */ /* 0x000fc80003fc5360 */
[----:B------:R-:W-:Y:S01]  /*47e0*/  @!P3 FSEL R199, R143, RZ, P6 ;  /* 0x000000ff8fc7b208 */ /* 0x000fe20003000000 */
[----:B------:R-:W-:Y:S08]  /*47f0*/  @!P3 BRA `(.L_x_5896) ;  /* 0x000000000030b947 */ /* 0x000ff00003800000 */
[----:B------:R-:W2:Y:S01]  /*4800*/  LDL R201, [R1] ;  /* 0x0000000001c97983 */ /* 0x000ea20000100800 */
[----:B------:R-:W-:Y:S02]  /*4810*/  LOP3.LUT R5, R5, 0xffffffef, RZ, 0xc0, !PT ;  /* 0xffffffef05057812 */ /* 0x000fe400078ec0ff */
[----:B------:R-:W-:Y:S02]  /*4820*/  ISETP.NE.U32.AND P6, PT, R194, RZ, PT ;  /* 0x000000ffc200720c */ /* 0x000fe40003fc5070 */
[----:B------:R-:W-:Y:S02]  /*4830*/  @P0 LOP3.LUT R5, R5, 0x10, RZ, 0xfc, !PT ;  /* 0x0000001005050812 */ /* 0x000fe400078efcff */
[----:B------:R-:W-:Y:S02]  /*4840*/  ISETP.NE.AND P0, PT, R202, RZ, PT ;  /* 0x000000ffca00720c */ /* 0x000fe40003f05270 */
[----:B------:R-:W-:Y:S02]  /*4850*/  ISETP.NE.AND.EX P6, PT, R195, RZ, PT, P6 ;  /* 0x000000ffc300720c */ /* 0x000fe40003fc5360 */
[----:B------:R-:W-:-:S02]  /*4860*/  FSEL R194, R192, RZ, !P0 ;  /* 0x000000ffc0c27208 */ /* 0x000fc40004000000 */
[----:B------:R-:W-:-:S03]  /*4870*/  LOP3.LUT P0, RZ, R5, 0x10, RZ, 0xc0, !PT ;  /* 0x0000001005ff7812 */ /* 0x000fc6000780c0ff */
[----:B--2---:R-:W-:-:S04]  /*4880*/  FFMA.FTZ R194, R201, R193, R194 ;  /* 0x000000c1c9c27223 */ /* 0x004fc800000100c2 */
[----:B------:R-:W-:-:S04]  /*4890*/  FADD.FTZ R194, R252, -R194 ;  /* 0x800000c2fcc27221 */ /* 0x000fc80000010000 */
[----:B------:R-:W-:-:S04]  /*48a0*/  FMUL.FTZ R199, R6, R194 ;  /* 0x000000c206c77220 */ /* 0x000fc80000410000 */
[----:B------:R-:W-:-:S07]  /*48b0*/  @P6 FADD.FTZ R199, R143, R199 ;  /* 0x000000c78fc76221 */ /* 0x000fce0000010000 */
.L_x_5896:
[----:B------:R-:W-:Y:S05]  /*48c0*/  BSYNC B2 ;  /* 0x0000000000027941 */ /* 0x000fea0003800000 */
.L_x_5895:
[----:B------:R-:W2:Y:S04]  /*48d0*/  LDL R202, [R1+0xf4] ;  /* 0x0000f40001ca7983 */ /* 0x000ea80000100800 */
[----:B------:R-:W4:Y:S01]  /*48e0*/  LDL R201, [R1+0xf0] ;  /* 0x0000f00001c97983 */ /* 0x000f220000100800 */
[----:B------:R-:W-:Y:S02]  /*48f0*/  SEL R178, R200, R178, P5 ;  /* 0x000000b2c8b27207 */ /* 0x000fe40002800000 */
[----:B------:R-:W-:Y:S02]  /*4900*/  SEL R179, R199, R179, P5 ;  /* 0x000000b3c7b37207 */ /* 0x000fe40002800000 */
[----:B------:R-:W-:Y:S02]  /*4910*/  ISETP.NE.U32.AND P5, PT, R196, RZ, PT ;  /* 0x000000ffc400720c */ /* 0x000fe40003fa5070 */
[----:B------:R-:W0:Y:S02]  /*4920*/  @P4 LDC R196, c[0x0][0x29c] ;  /* 0x0000a700ffc44b82 */ /* 0x000e240000000800 */
[----:B------:R-:W-:-:S02]  /*4930*/  ISETP.NE.AND.EX P5, PT, R197, RZ, PT, P5 ;  /* 0x000000ffc500720c */ /* 0x000fc40003fa5350 */
[----:B------:R-:W-:-:S05]  /*4940*/  @P4 PRMT R197, R183, 0x7632, R197 ;  /* 0x00007632b7c54816 */ /* 0x000fca00000000c5 */
[----:B------:R-:W-:-:S06]  /*4950*/  @P4 IMAD.U32 R197, R197, 0x10000, RZ ;  /* 0x00010000c5c54824 */ /* 0x000fcc00078e00ff */
[----:B------:R-:W1:Y:S01]  /*4960*/  @P5 LDC.64 R194, c[0x0][0x308] ;  /* 0x0000c200ffc25b82 */ /* 0x000e620000000a00 */
[----:B0-----:R-:W-:-:S04]  /*4970*/  @P4 FMUL.FTZ R196, R199, R196 ;  /* 0x000000c4c7c44220 */ /* 0x001fc80000410000 */
[----:B------:R-:W-:Y:S01]  /*4980*/  @P4 FFMA.FTZ R103, R196, R197, R103 ;  /* 0x000000c5c4674223 */ /* 0x000fe20000010067 */
[C---:B-1----:R-:W-:Y:S01]  /*4990*/  @P5 IMAD.WIDE.U32 R194, R7.reuse, 0x20, R194 ;  /* 0x0000002007c25825 */ /* 0x042fe200078e00c2 */
[----:B------:R-:W-:-:S04]  /*49a0*/  IADD3 R7, R7, 0x20, RZ ;  /* 0x0000002007077810 */ /* 0x000fc80007ffe0ff */
[----:B------:R-:W-:Y:S04]  /*49b0*/  @P5 STG.E.128 desc[UR4][R194.64], R184 ;  /* 0x000000b8c2005986 */ /* 0x000fe8000c101d04 */
[----:B------:R0:W-:Y:S02]  /*49c0*/  @P5 STG.E.128 desc[UR4][R194.64+0x10], R176 ;  /* 0x000010b0c2005986 */ /* 0x0001e4000c101d04 */
[----:B0-----:R-:W0:Y:S01]  /*49d0*/  @P4 LDC R194, c[0x0][0x29c] ;  /* 0x0000a700ffc24b82 */ /* 0x001e220000000800 */
[----:B------:R-:W-:Y:S01]  /*49e0*/  @P4 SHF.L.U32 R195, R183, 0x10, RZ ;  /* 0x00000010b7c34819 */ /* 0x000fe200000006ff */
[----:B0-----:R-:W-:-:S04]  /*49f0*/  @P4 FMUL.FTZ R194, R200, R194 ;  /* 0x000000c2c8c24220 */ /* 0x001fc80000410000 */
[----:B------:R-:W-:Y:S01]  /*4a00*/  @P4 FFMA.FTZ R102, R194, R195, R102 ;  /* 0x000000c3c2664223 */ /* 0x000fe20000010066 */
[----:B--2---:R-:W-:Y:S01]  /*4a10*/  @P4 FMUL.FTZ R194, R202, R194 ;  /* 0x000000c2cac24220 */ /* 0x004fe20000410000 */
[----:B----4-:R-:W-:-:S04]  /*4a20*/  @P4 FMUL.FTZ R196, R201, R196 ;  /* 0x000000c4c9c44220 */ /* 0x010fc80000410000 */
[----:B------:R-:W-:-:S04]  /*4a30*/  @P4 F2FP.BF16.F32.PACK_AB R194, RZ, R194 ;  /* 0x000000c2ffc2423e */ /* 0x000fc800000010ff */
[----:B------:R-:W-:Y:S02]  /*4a40*/  @P4 PRMT R191, R194, 0x7610, R191 ;  /* 0x00007610c2bf4816 */ /* 0x000fe400000000bf */
[----:B------:R-:W0:Y:S01]  /*4a50*/  @P4 LDC.64 R194, c[0x0][0x2f8] ;  /* 0x0000be00ffc24b82 */ /* 0x000e220000000a00 */
[----:B------:R-:W-:-:S04]  /*4a60*/  @P4 F2FP.BF16.F32.PACK_AB R196, RZ, R196 ;  /* 0x000000c4ffc4423e */ /* 0x000fc800000010ff */
[----:B------:R-:W-:Y:S01]  /*4a70*/  @P4 PRMT R191, R191, 0x5410, R196 ;  /* 0x00005410bfbf4816 */ /* 0x000fe200000000c4 */
[C---:B0-----:R-:W-:Y:S01]  /*4a80*/  @P4 IMAD.WIDE.U32 R194, R198.reuse, 0x10, R194 ;  /* 0x00000010c6c24825 */ /* 0x041fe200078e00c2 */
[----:B------:R-:W-:-:S04]  /*4a90*/  IADD3 R198, R198, 0x20, RZ ;  /* 0x00000020c6c67810 */ /* 0x000fc80007ffe0ff */
[----:B------:R0:W-:Y:S03]  /*4aa0*/  @P4 STG.E.128 desc[UR4][R194.64], R188 ;  /* 0x000000bcc2004986 */ /* 0x0001e6000c101d04 */
.L_x_5878:
[----:B------:R-:W-:Y:S05]  /*4ab0*/  BSYNC B1 ;  /* 0x0000000000017941 */ /* 0x000fea0003800000 */
.L_x_5877:
[----:B------:R-:W-:Y:S04]  /*4ac0*/  BSSY B1, `(.L_x_5897) ;  /* 0x00000dd000017945 */ /* 0x000fe80003800000 */
[----:B------:R-:W-:Y:S05]  /*4ad0*/  @!P0 BRA `(.L_x_5898) ;  /* 0x0000000c006c8947 */ /* 0x000fea0003800000 */
[----:B------:R-:W-:Y:S04]  /*4ae0*/  BSSY B2, `(.L_x_5899) ;  /* 0x0000005000027945 */ /* 0x000fe80003800000 */
[----:B------:R-:W-:Y:S05]  /*4af0*/  @!P4 BRA `(.L_x_5900) ;  /* 0x00000000000cc947 */ /* 0x000fea0003800000 */
[----:B------:R-:W1:Y:S02]  /*4b00*/  LDC.64 R180, c[0x0][0x220] ;  /* 0x00008800ffb47b82 */ /* 0x000e640000000a00 */
[----:B-1----:R-:W-:-:S06]  /*4b10*/  IMAD.WIDE.U32 R180, R198, 0x10, R180 ;  /* 0x00000010c6b47825 */ /* 0x002fcc00078e00b4 */
[----:B------:R-:W5:Y:S02]  /*4b20*/  LDG.E.128 R180, desc[UR4][R180.64] ;  /* 0x00000004b4b47981 */ /* 0x000f64000c1e1d00 */
.L_x_5900:
[----:B------:R-:W-:Y:S05]  /*4b30*/  BSYNC B2 ;  /* 0x0000000000027941 */ /* 0x000fea0003800000 */
.L_x_5899:
[----:B0-----:R-:W0:Y:S01]  /*4b40*/  @!P3 LDC.64 R194, c[0x0][0x2c8] ;  /* 0x0000b200ffc2bb82 */ /* 0x001e220000000a00 */
[----:B------:R-:W-:Y:S07]  /*4b50*/  BSSY B2, `(.L_x_5901) ;  /* 0x0000011000027945 */ /* 0x000fee0003800000 */
[----:B------:R-:W1:Y:S01]  /*4b60*/  LDC.U8 R201, c[0x0][0x2a0] ;  /* 0x0000a800ffc97b82 */ /* 0x000e620000000000 */
[----:B0-----:R-:W-:-:S04]  /*4b70*/  @!P3 ISETP.NE.U32.AND P5, PT, R194, RZ, PT ;  /* 0x000000ffc200b20c */ /* 0x001fc80003fa5070 */
[----:B------:R-:W-:-:S04]  /*4b80*/  @!P3 ISETP.NE.AND.EX P5, PT, R195, RZ, PT, P5 ;  /* 0x000000ffc300b20c */ /* 0x000fc80003fa5350 */
[----:B-----5:R-:W-:Y:S01]  /*4b90*/  @!P3 FSEL R199, R144, RZ, P5 ;  /* 0x000000ff90c7b208 */ /* 0x020fe20002800000 */
[----:B-1----:R-:W-:Y:S08]  /*4ba0*/  @!P3 BRA `(.L_x_5902) ;  /* 0x00000000002cb947 */ /* 0x002ff00003800000 */
[----:B------:R-:W2:Y:S01]  /*4bb0*/  LDL R197, [R1+0x64] ;  /* 0x0000640001c57983 */ /* 0x000ea20000100800 */
[----:B------:R-:W-:Y:S01]  /*4bc0*/  ISETP.NE.AND P5, PT, R201, RZ, PT ;  /* 0x000000ffc900720c */ /* 0x000fe20003fa5270 */
[----:B------:R-:W-:Y:S01]  /*4bd0*/  IMAD.U32 R194, RZ, RZ, UR12 ;  /* 0x0000000cffc27e24 */ /* 0x000fe2000f8e00ff */
[----:B------:R-:W-:Y:S02]  /*4be0*/  MOV R195, UR13 ;  /* 0x0000000d00c37c02 */ /* 0x000fe40008000f00 */
[----:B------:R-:W-:Y:S02]  /*4bf0*/  FSEL R196, R192, RZ, !P5 ;  /* 0x000000ffc0c47208 */ /* 0x000fe40006800000 */
[----:B------:R-:W-:-:S04]  /*4c00*/  ISETP.NE.U32.AND P5, PT, R194, RZ, PT ;  /* 0x000000ffc200720c */ /* 0x000fc80003fa5070 */
[----:B------:R-:W-:Y:S01]  /*4c10*/  ISETP.NE.AND.EX P5, PT, R195, RZ, PT, P5 ;  /* 0x000000ffc300720c */ /* 0x000fe20003fa5350 */
[----:B--2---:R-:W-:-:S04]  /*4c20*/  FFMA.FTZ R196, R197, R193, R196 ;  /* 0x000000c1c5c47223 */ /* 0x004fc800000100c4 */
[----:B------:R-:W-:-:S04]  /*4c30*/  FADD.FTZ R196, R251, -R196 ;  /* 0x800000c4fbc47221 */ /* 0x000fc80000010000 */
[----:B------:R-:W-:-:S04]  /*4c40*/  FMUL.FTZ R199, R6, R196 ;  /* 0x000000c406c77220 */ /* 0x000fc80000410000 */
[----:B------:R-:W-:-:S07]  /*4c50*/  @P5 FADD.FTZ R199, R144, R199 ;  /* 0x000000c790c75221 */ /* 0x000fce0000010000 */
.L_x_5902:
[----:B------:R-:W-:Y:S05]  /*4c60*/  BSYNC B2 ;  /* 0x0000000000027941 */ /* 0x000fea0003800000 */
.L_x_5901:
        /* <DEDUP_REMOVED lines=11> */
[-C--:B------:R-:W-:Y:S01]  /*4d20*/  @P4 FFMA.FTZ R104, R199, R200.reuse, R104 ;  /* 0x000000c8c7684223 */ /* 0x080fe20000010068 */
[----:B--2---:R-:W-:-:S05]  /*4d30*/  @P4 FMUL.FTZ R199, R202, R200 ;  /* 0x000000c8cac74220 */ /* 0x004fca0000410000 */
[----:B------:R-:W-:-:S04]  /*4d40*/  @P4 F2FP.BF16.F32.PACK_AB R199, RZ, R199 ;  /* 0x000000c7ffc7423e */ /* 0x000fc800000010ff */
[----:B------:R-:W-:Y:S02]  /*4d50*/  @P4 PRMT R188, R199, 0x7610, R188 ;  /* 0x00007610c7bc4816 */ /* 0x000fe400000000bc */
[----:B------:R-:W-:Y:S01]  /*4d60*/  @!P3 FSEL R199, R145, RZ, P6 ;  /* 0x000000ff91c7b208 */ /* 0x000fe20003000000 */
[----:B------:R-:W-:Y:S06]  /*4d70*/  @!P3 BRA `(.L_x_5904) ;  /* 0x000000000024b947 */ /* 0x000fec0003800000 */
[----:B------:R-:W2:Y:S01]  /*4d80*/  LDL R202, [R1+0x50] ;  /* 0x0000500001ca7983 */ /* 0x000ea20000100800 */
[----:B------:R-:W-:-:S04]  /*4d90*/  ISETP.NE.AND P6, PT, R201, RZ, PT ;  /* 0x000000ffc900720c */ /* 0x000fc80003fc5270 */
[----:B------:R-:W-:Y:S02]  /*4da0*/  FSEL R199, R192, RZ, !P6 ;  /* 0x000000ffc0c77208 */ /* 0x000fe40007000000 */
[----:B------:R-:W-:-:S04]  /*4db0*/  ISETP.NE.U32.AND P6, PT, R194, RZ, PT ;  /* 0x000000ffc200720c */ /* 0x000fc80003fc5070 */
[----:B------:R-:W-:Y:S01]  /*4dc0*/  ISETP.NE.AND.EX P6, PT, R195, RZ, PT, P6 ;  /* 0x000000ffc300720c */ /* 0x000fe20003fc5360 */
[----:B--2---:R-:W-:-:S04]  /*4dd0*/  FFMA.FTZ R199, R202, R193, R199 ;  /* 0x000000c1cac77223 */ /* 0x004fc800000100c7 */
[----:B------:R-:W-:-:S04]  /*4de0*/  FADD.FTZ R199, R250, -R199 ;  /* 0x800000c7fac77221 */ /* 0x000fc80000010000 */
[----:B------:R-:W-:-:S04]  /*4df0*/  FMUL.FTZ R199, R6, R199 ;  /* 0x000000c706c77220 */ /* 0x000fc80000410000 */
[----:B------:R-:W-:-:S07]  /*4e00*/  @P6 FADD.FTZ R199, R145, R199 ;  /* 0x000000c791c76221 */ /* 0x000fce0000010000 */
.L_x_5904:
[----:B------:R-:W-:Y:S05]  /*4e10*/  BSYNC B2 ;  /* 0x0000000000027941 */ /* 0x000fea0003800000 */
.L_x_5903:
        /* <DEDUP_REMOVED lines=24> */
.L_x_5906:
[----:B------:R-:W-:Y:S05]  /*4fa0*/  BSYNC B2 ;  /* 0x0000000000027941 */ /* 0x000fea0003800000 */
.L_x_5905:
        /* <DEDUP_REMOVED lines=23> */
.L_x_5908:
[----:B------:R-:W-:Y:S05]  /*5120*/  BSYNC B2 ;  /* 0x0000000000027941 */ /* 0x000fea0003800000 */
.L_x_5907:
        /* <DEDUP_REMOVED lines=15> */
[----:B------:R-:W-:-:S04]  /*5220*/  ISETP.NE.AND P6, PT, R201, RZ, PT ;  /* 0x000000ffc900720c */ /* 0x000fc80003fc5270 */
[----:B------:R-:W-:Y:S02]  /*5230*/  FSEL R199, R192, RZ, !P6 ;  /* 0x000000ffc0c77208 */ /* 0x000fe40007000000 */
[----:B------:R-:W-:-:S03]  /*5240*/  ISETP.NE.U32.AND P6, PT, R194, RZ, PT ;  /* 0x000000ffc200720c */ /* 0x000fc60003fc5070 */
[----:B------:R-:W-:Y:S01]  /*5250*/  FFMA.FTZ R199, R247, R193, R199 ;  /* 0x000000c1f7c77223 */ /* 0x000fe200000100c7 */
[----:B------:R-:W-:-:S03]  /*5260*/  ISETP.NE.AND.EX P6, PT, R195, RZ, PT, P6 ;  /* 0x000000ffc300720c */ /* 0x000fc60003fc5360 */
[----:B------:R-:W-:-:S04]  /*5270*/  FADD.FTZ R199, R246, -R199 ;  /* 0x800000c7f6c77221 */ /* 0x000fc80000010000 */
[----:B------:R-:W-:-:S06]  /*5280*/  FMUL.FTZ R199, R6, R199 ;  /* 0x000000c706c77220 */ /* 0x000fcc0000410000 */
[----:B------:R-:W-:-:S07]  /*5290*/  @P6 FADD.FTZ R199, R148, R199 ;  /* 0x000000c794c76221 */ /* 0x000fce0000010000 */
.L_x_5910:
[----:B------:R-:W-:Y:S05]  /*52a0*/  BSYNC B2 ;  /* 0x0000000000027941 */ /* 0x000fea0003800000 */
.L_x_5909:
        /* <DEDUP_REMOVED lines=8> */
[-C--:B------:R-:W-:Y:S01]  /*5330*/  @P4 FFMA.FTZ R108, R199, R200.reuse, R108 ;  /* 0x000000c8c76c4223 */ /* 0x080fe2000001006c */
        /* <DEDUP_REMOVED lines=13> */
.L_x_5912:
[----:B------:R-:W-:Y:S05]  /*5410*/  BSYNC B2 ;  /* 0x0000000000027941 */ /* 0x000fea0003800000 */
.L_x_5911:
        /* <DEDUP_REMOVED lines=23> */
.L_x_5914:
[----:B------:R-:W-:Y:S05]  /*5590*/  BSYNC B2 ;  /* 0x0000000000027941 */ /* 0x000fea0003800000 */
.L_x_5913:
[----:B------:R-:W-:Y:S01]  /*55a0*/  @!P3 ISETP.NE.U32.AND P6, PT, R194, RZ, PT ;  /* 0x000000ffc200b20c */ /* 0x000fe20003fc5070 */
[----:B------:R-:W-:Y:S03]  /*55b0*/  BSSY B2, `(.L_x_5915) ;  /* 0x000000f000027945 */ /* 0x000fe60003800000 */
[----:B------:R-:W-:-:S04]  /*55c0*/  @!P3 ISETP.NE.AND.EX P6, PT, R195, RZ, PT, P6 ;  /* 0x000000ffc300b20c */ /* 0x000fc80003fc5360 */
[----:B------:R-:W-:Y:S01]  /*55d0*/  @!P3 FSEL R199, R151, RZ, P6 ;  /* 0x000000ff97c7b208 */ /* 0x000fe20003000000 */
[----:B------:R-:W-:Y:S08]  /*55e0*/  @!P3 BRA `(.L_x_5916) ;  /* 0x00000000002cb947 */ /* 0x000ff00003800000 */
[----:B------:R-:W-:Y:S02]  /*55f0*/  LOP3.LUT R5, R5, 0xffffffef, RZ, 0xc0, !PT ;  /* 0xffffffef05057812 */ /* 0x000fe400078ec0ff */
[----:B------:R-:W-:Y:S02]  /*5600*/  ISETP.NE.U32.AND P6, PT, R194, RZ, PT ;  /* 0x000000ffc200720c */ /* 0x000fe40003fc5070 */
[----:B------:R-:W-:Y:S02]  /*5610*/  @P0 LOP3.LUT R5, R5, 0x10, RZ, 0xfc, !PT ;  /* 0x0000001005050812 */ /* 0x000fe400078efcff */
[----:B------:R-:W-:Y:S02]  /*5620*/  ISETP.NE.AND P0, PT, R201, RZ, PT ;  /* 0x000000ffc900720c */ /* 0x000fe40003f05270 */
[----:B------:R-:W-:Y:S02]  /*5630*/  ISETP.NE.AND.EX P6, PT, R195, RZ, PT, P6 ;  /* 0x000000ffc300720c */ /* 0x000fe40003fc5360 */
[----:B------:R-:W-:-:S02]  /*5640*/  FSEL R194, R192, RZ, !P0 ;  /* 0x000000ffc0c27208 */ /* 0x000fc40004000000 */
[----:B------:R-:W-:-:S03]  /*5650*/  LOP3.LUT P0, RZ, R5, 0x10, RZ, 0xc0, !PT ;  /* 0x0000001005ff7812 */ /* 0x000fc6000780c0ff */
[----:B------:R-:W-:-:S04]  /*5660*/  FFMA.FTZ R194, R241, R193, R194 ;  /* 0x000000c1f1c27223 */ /* 0x000fc800000100c2 */
[----:B------:R-:W-:-:S04]  /*5670*/  FADD.FTZ R194, R240, -R194 ;  /* 0x800000c2f0c27221 */ /* 0x000fc80000010000 */
[----:B------:R-:W-:-:S04]  /*5680*/  FMUL.FTZ R199, R6, R194 ;  /* 0x000000c206c77220 */ /* 0x000fc80000410000 */
[----:B------:R-:W-:-:S07]  /*5690*/  @P6 FADD.FTZ R199, R151, R199 ;  /* 0x000000c797c76221 */ /* 0x000fce0000010000 */
.L_x_5916:
[----:B------:R-:W-:Y:S05]  /*56a0*/  BSYNC B2 ;  /* 0x0000000000027941 */ /* 0x000fea0003800000 */
.L_x_5915:
        /* <DEDUP_REMOVED lines=19> */
[-C--:B------:R-:W-:Y:S01]  /*57e0*/  @P4 FFMA.FTZ R110, R195, R194.reuse, R110 ;  /* 0x000000c2c36e4223 */ /* 0x080fe2000001006e */
        /* <DEDUP_REMOVED lines=10> */
.L_x_5898:
[----:B------:R-:W-:Y:S05]  /*5890*/  BSYNC B1 ;  /* 0x0000000000017941 */ /* 0x000fea0003800000 */
.L_x_5897:
[----:B------:R-:W-:Y:S04]  /*58a0*/  BSSY B1, `(.L_x_5917) ;  /* 0x00000dc000017945 */ /* 0x000fe80003800000 */
[----:B------:R-:W-:Y:S05]  /*58b0*/  @!P1 BRA `(.L_x_5918) ;  /* 0x0000000c00689947 */ /* 0x000fea0003800000 */
[----:B------:R-:W-:Y:S04]  /*58c0*/  BSSY B2, `(.L_x_5919) ;  /* 0x0000005000027945 */ /* 0x000fe80003800000 */
[----:B------:R-:W-:Y:S05]  /*58d0*/  @!P4 BRA `(.L_x_5920) ;  /* 0x00000000000cc947 */ /* 0x000fea0003800000 */
[----:B------:R-:W2:Y:S02]  /*58e0*/  LDC.64 R180, c[0x0][0x220] ;  /* 0x00008800ffb47b82 */ /* 0x000ea40000000a00 */
[----:B--2---:R-:W-:-:S06]  /*58f0*/  IMAD.WIDE.U32 R180, R198, 0x10, R180 ;  /* 0x00000010c6b47825 */ /* 0x004fcc00078e00b4 */
[----:B------:R-:W5:Y:S02]  /*5900*/  LDG.E.128 R180, desc[UR4][R180.64] ;  /* 0x00000004b4b47981 */ /* 0x000f64000c1e1d00 */
.L_x_5920:
[----:B------:R-:W-:Y:S05]  /*5910*/  BSYNC B2 ;  /* 0x0000000000027941 */ /* 0x000fea0003800000 */
.L_x_5919:
[----:B01----:R-:W0:Y:S01]  /*5920*/  @!P3 LDC.64 R194, c[0x0][0x2c8] ;  /* 0x0000b200ffc2bb82 */ /* 0x003e220000000a00 */
        /* <DEDUP_REMOVED lines=17> */
.L_x_5922:
[----:B------:R-:W-:Y:S05]  /*5a40*/  BSYNC B2 ;  /* 0x0000000000027941 */ /* 0x000fea0003800000 */
.L_x_5921:
        /* <DEDUP_REMOVED lines=26> */
.L_x_5924:
[----:B------:R-:W-:Y:S05]  /*5bf0*/  BSYNC B2 ;  /* 0x0000000000027941 */ /* 0x000fea0003800000 */
.L_x_5923:
        /* <DEDUP_REMOVED lines=24> */
.L_x_5926:
[----:B------:R-:W-:Y:S05]  /*5d80*/  BSYNC B2 ;  /* 0x0000000000027941 */ /* 0x000fea0003800000 */
.L_x_5925:
        /* <DEDUP_REMOVED lines=22> */
.L_x_5928:
[----:B------:R-:W-:Y:S05]  /*5ef0*/  BSYNC B2 ;  /* 0x0000000000027941 */ /* 0x000fea0003800000 */
.L_x_5927:
        /* <DEDUP_REMOVED lines=23> */
.L_x_5930:
[----:B------:R-:W-:Y:S05]  /*6070*/  BSYNC B2 ;  /* 0x0000000000027941 */ /* 0x000fea0003800000 */
.L_x_5929:
        /* <DEDUP_REMOVED lines=22> */
.L_x_5932:
[----:B------:R-:W-:Y:S05]  /*61e0*/  BSYNC B2 ;  /* 0x0000000000027941 */ /* 0x000fea0003800000 */
.L_x_5931:
        /* <DEDUP_REMOVED lines=23> */
.L_x_5934:
[----:B------:R-:W-:Y:S05]  /*6360*/  BSYNC B2 ;  /* 0x0000000000027941 */ /* 0x000fea0003800000 */
.L_x_5933:
        /* <DEDUP_REMOVED lines=16> */
.L_x_5936:
[----:B------:R-:W-:Y:S05]  /*6470*/  BSYNC B2 ;  /* 0x0000000000027941 */ /* 0x000fea0003800000 */
.L_x_5935:
        /* <DEDUP_REMOVED lines=30> */
.L_x_5918:
[----:B------:R-:W-:Y:S05]  /*6660*/  BSYNC B1 ;  /* 0x0000000000017941 */ /* 0x000fea0003800000 */
.L_x_5917:
[----:B------:R-:W-:Y:S04]  /*6670*/  BSSY B1, `(.L_x_5937) ;  /* 0x00000dc000017945 */ /* 0x000fe80003800000 */
[----:B------:R-:W-:Y:S05]  /*6680*/  @!P2 BRA `(.L_x_5938) ;  /* 0x0000000c0068a947 */ /* 0x000fea0003800000 */
[----:B------:R-:W-:Y:S04]  /*6690*/  BSSY B2, `(.L_x_5939) ;  /* 0x0000005000027945 */ /* 0x000fe80003800000 */
[----:B------:R-:W-:Y:S05]  /*66a0*/  @!P4 BRA `(.L_x_5940) ;  /* 0x00000000000cc947 */ /* 0x000fea0003800000 */
[----:B------:R-:W4:Y:S02]  /*66b0*/  LDC.64 R180, c[0x0][0x220] ;  /* 0x00008800ffb47b82 */ /* 0x000f240000000a00 */
[----:B----4-:R-:W-:-:S06]  /*66c0*/  IMAD.WIDE.U32 R180, R198, 0x10, R180 ;  /* 0x00000010c6b47825 */ /* 0x010fcc00078e00b4 */
[----:B------:R-:W5:Y:S02]  /*66d0*/  LDG.E.128 R180, desc[UR4][R180.64] ;  /* 0x00000004b4b47981 */ /* 0x000f64000c1e1d00 */
.L_x_5940:
[----:B------:R-:W-:Y:S05]  /*66e0*/  BSYNC B2 ;  /* 0x0000000000027941 */ /* 0x000fea0003800000 */
.L_x_5939:
[----:B012---:R-:W0:Y:S01]  /*66f0*/  @!P3 LDC.64 R194, c[0x0][0x2c8] ;  /* 0x0000b200ffc2bb82 */ /* 0x007e220000000a00 */
        /* <DEDUP_REMOVED lines=17> */
.L_x_5942:
[----:B------:R-:W-:Y:S05]  /*6810*/  BSYNC B2 ;  /* 0x0000000000027941 */ /* 0x000fea0003800000 */
.L_x_5941:
        /* <DEDUP_REMOVED lines=26> */
.L_x_5944:
[----:B------:R-:W-:Y:S05]  /*69c0*/  BSYNC B2 ;  /* 0x0000000000027941 */ /* 0x000fea0003800000 */
.L_x_5943:
        /* <DEDUP_REMOVED lines=24> */
.L_x_5946:
[----:B------:R-:W-:Y:S05]  /*6b50*/  BSYNC B2 ;  /* 0x0000000000027941 */ /* 0x000fea0003800000 */
.L_x_5945:
        /* <DEDUP_REMOVED lines=22> */
.L_x_5948:
[----:B------:R-:W-:Y:S05]  /*6cc0*/  BSYNC B2 ;  /* 0x0000000000027941 */ /* 0x000fea0003800000 */
.L_x_5947:
        /* <DEDUP_REMOVED lines=23> */
.L_x_5950:
[----:B------:R-:W-:Y:S05]  /*6e40*/  BSYNC B2 ;  /* 0x0000000000027941 */ /* 0x000fea0003800000 */
.L_x_5949:
        /* <DEDUP_REMOVED lines=22> */
.L_x_5952:
[----:B------:R-:W-:Y:S05]  /*6fb0*/  BSYNC B2 ;  /* 0x0000000000027941 */ /* 0x000fea0003800000 */
.L_x_5951:
        /* <DEDUP_REMOVED lines=23> */
.L_x_5954:
[----:B------:R-:W-:Y:S05]  /*7130*/  BSYNC B2 ;  /* 0x0000000000027941 */ /* 0x000fea0003800000 */
.L_x_5953:
        /* <DEDUP_REMOVED lines=16> */
.L_x_5956:
[----:B------:R-:W-:Y:S05]  /*7240*/  BSYNC B2 ;  /* 0x0000000000027941 */ /* 0x000fea0003800000 */
.L_x_5955:
        /* <DEDUP_REMOVED lines=30> */
.L_x_5938:
[----:B------:R-:W-:Y:S05]  /*7430*/  BSYNC B1 ;  /* 0x0000000000017941 */ /* 0x000fea0003800000 */
.L_x_5937:
        /* <DEDUP_REMOVED lines=8> */
.L_x_5960:
[----:B------:R-:W-:Y:S05]  /*74c0*/  BSYNC B2 ;  /* 0x0000000000027941 */ /* 0x000fea0003800000 */
.L_x_5959:
[----:B012-4-:R-:W0:Y:S01]  /*74d0*/  @!P3 LDC.64 R194, c[0x0][0x2c8] ;  /* 0x0000b200ffc2bb82 */ /* 0x017e220000000a00 */
        /* <DEDUP_REMOVED lines=17> */
.L_x_5962:
[----:B------:R-:W-:Y:S05]  /*75f0*/  BSYNC B2 ;  /* 0x0000000000027941 */ /* 0x000fea0003800000 */
.L_x_5961:
        /* <DEDUP_REMOVED lines=26> */
.L_x_5964:
[----:B------:R-:W-:Y:S05]  /*77a0*/  BSYNC B2 ;  /* 0x0000000000027941 */ /* 0x000fea0003800000 */
.L_x_5963:
        /* <DEDUP_REMOVED lines=24> */
.L_x_5966:
[----:B------:R-:W-:Y:S05]  /*7930*/  BSYNC B2 ;  /* 0x0000000000027941 */ /* 0x000fea0003800000 */
.L_x_5965:
        /* <DEDUP_REMOVED lines=23> */
.L_x_5968:
[----:B------:R-:W-:Y:S05]  /*7ab0*/  BSYNC B2 ;  /* 0x0000000000027941 */ /* 0x000fea0003800000 */
.L_x_5967:
        /* <DEDUP_REMOVED lines=23> */
.L_x_5970:
[----:B------:R-:W-:Y:S05]  /*7c30*/  BSYNC B2 ;  /* 0x0000000000027941 */ /* 0x000fea0003800000 */
.L_x_5969:
        /* <DEDUP_REMOVED lines=22> */
.L_x_5972:
[----:B------:R-:W-:Y:S05]  /*7da0*/  BSYNC B2 ;  /* 0x0000000000027941 */ /* 0x000fea0003800000 */
.L_x_5971:
        /* <DEDUP_REMOVED lines=23> */
.L_x_5974:
[----:B------:R-:W-:Y:S05]  /*7f20*/  BSYNC B2 ;  /* 0x0000000000027941 */ /* 0x000fea0003800000 */
.L_x_5973:
[----:B------:R-:W-:Y:S01]  /*7f30*/  @!P3 ISETP.NE.U32.AND P6, PT, R194, RZ, PT ;  /* 0x000000ffc200b20c */ /* 0x000fe20003fc5070 */
[----:B------:R-:W-:Y:S03]  /*7f40*/  BSSY B2, `(.L_x_5975) ;  /* 0x000000c000027945 */ /* 0x000fe60003800000 */
[----:B------:R-:W-:-:S04]  /*7f50*/  @!P3 ISETP.NE.AND.EX P6, PT, R195, RZ, PT, P6 ;  /* 0x000000ffc300b20c */ /* 0x000fc80003fc5360 */
[----:B------:R-:W-:Y:S01]  /*7f60*/  @!P3 FSEL R199, R175, RZ, P6 ;  /* 0x000000ffafc7b208 */ /* 0x000fe20003000000 */
[----:B------:R-:W-:Y:S08]  /*7f70*/  @!P3 BRA `(.L_x_5976) ;  /* 0x000000000020b947 */ /* 0x000ff00003800000 */
[----:B------:R-:W-:Y:S02]  /*7f80*/  ISETP.NE.AND P6, PT, R201, RZ, PT ;  /* 0x000000ffc900720c */ /* 0x000fe40003fc5270 */
[----:B------:R-:W-:Y:S02]  /*7f90*/  ISETP.NE.U32.AND P3, PT, R194, RZ, PT ;  /* 0x000000ffc200720c */ /* 0x000fe40003f65070 */
[----:B------:R-:W-:Y:S02]  /*7fa0*/  FSEL R192, R192, RZ, !P6 ;  /* 0x000000ffc0c07208 */ /* 0x000fe40007000000 */
[----:B------:R-:W-:-:S03]  /*7fb0*/  ISETP.NE.AND.EX P3, PT, R195, RZ, PT, P3 ;  /* 0x000000ffc300720c */ /* 0x000fc60003f65330 */
[----:B------:R-:W-:-:S04]  /*7fc0*/  FFMA.FTZ R192, R214, R193, R192 ;  /* 0x000000c1d6c07223 */ /* 0x000fc800000100c0 */
[----:B------:R-:W-:-:S04]  /*7fd0*/  FADD.FTZ R192, R215, -R192 ;  /* 0x800000c0d7c07221 */ /* 0x000fc80000010000 */
[----:B------:R-:W-:-:S04]  /*7fe0*/  FMUL.FTZ R199, R6, R192 ;  /* 0x000000c006c77220 */ /* 0x000fc80000410000 */
[----:B------:R-:W-:-:S07]  /*7ff0*/  @P3 FADD.FTZ R199, R175, R199 ;  /* 0x000000c7afc73221 */ /* 0x000fce0000010000 */
.L_x_5976:
[----:B------:R-:W-:Y:S05]  /*8000*/  BSYNC B2 ;  /* 0x0000000000027941 */ /* 0x000fea0003800000 */
.L_x_5975:
[----:B------:R-:W2:Y:S04]  /*8010*/  LDL R195, [R1+0x74] ;  /* 0x0000740001c37983 */ /* 0x000ea80000100800 */
[----:B------:R-:W4:Y:S01]  /*8020*/  LDL R194, [R1+0x70] ;  /* 0x0000700001c27983 */ /* 0x000f220000100800 */
[----:B------:R-:W-:Y:S02]  /*8030*/  ISETP.NE.U32.AND P3, PT, R196, RZ, PT ;  /* 0x000000ffc400720c */ /* 0x000fe40003f65070 */
[----:B------:R-:W-:Y:S02]  /*8040*/  SEL R178, R200, R178, P5 ;  /* 0x000000b2c8b27207 */ /* 0x000fe40002800000 */
[----:B------:R-:W-:Y:S02]  /*8050*/  ISETP.NE.AND.EX P3, PT, R197, RZ, PT, P3 ;  /* 0x000000ffc500720c */ /* 0x000fe40003f65330 */
[----:B------:R-:W-:-:S11]  /*8060*/  SEL R179, R199, R179, P5 ;  /* 0x000000b3c7b37207 */ /* 0x000fd60002800000 */
[----:B------:R-:W0:Y:S02]  /*8070*/  @P3 LDC.64 R192, c[0x0][0x308] ;  /* 0x0000c200ffc03b82 */ /* 0x000e240000000a00 */
[----:B0-----:R-:W-:Y:S01]  /*8080*/  @P3 IMAD.WIDE.U32 R6, R7, 0x20, R192 ;  /* 0x0000002007063825 */ /* 0x001fe200078e00c0 */
[----:B------:R-:W-:-:S05]  /*8090*/  @P4 PRMT R193, R183, 0x7632, R193 ;  /* 0x00007632b7c14816 */ /* 0x000fca00000000c1 */
[----:B------:R-:W0:Y:S01]  /*80a0*/  @P4 LDC R192, c[0x0][0x29c] ;  /* 0x0000a700ffc04b82 */ /* 0x000e220000000800 */
[----:B------:R-:W-:Y:S01]  /*80b0*/  @P3 STG.E.128 desc[UR4][R6.64], R184 ;  /* 0x000000b806003986 */ /* 0x000fe2000c101d04 */
[----:B------:R-:W-:-:S03]  /*80c0*/  @P4 IMAD.U32 R193, R193, 0x10000, RZ ;  /* 0x00010000c1c14824 */ /* 0x000fc600078e00ff */
[----:B------:R1:W-:Y:S01]  /*80d0*/  @P3 STG.E.128 desc[UR4][R6.64+0x10], R176 ;  /* 0x000010b006003986 */ /* 0x0003e2000c101d04 */
[----:B0-----:R-:W-:Y:S02]  /*80e0*/  @P4 FMUL.FTZ R199, R199, R192 ;  /* 0x000000c0c7c74220 */ /* 0x001fe40000410000 */
[----:B-1----:R-:W0:Y:S01]  /*80f0*/  @P4 LDC R6, c[0x0][0x29c] ;  /* 0x0000a700ff064b82 */ /* 0x002e220000000800 */
[----:B------:R-:W-:Y:S01]  /*8100*/  @P4 SHF.L.U32 R7, R183, 0x10, RZ ;  /* 0x00000010b7074819 */ /* 0x000fe200000006ff */
[----:B------:R-:W-:Y:S01]  /*8110*/  @P4 FFMA.FTZ R135, R199, R193, R135 ;  /* 0x000000c1c7874223 */ /* 0x000fe20000010087 */
        /* <DEDUP_REMOVED lines=9> */
[----:B0-----:R-:W-:-:S05]  /*81b0*/  @P4 IMAD.WIDE.U32 R6, R198, 0x10, R6 ;  /* 0x00000010c6064825 */ /* 0x001fca00078e0006 */
[----:B------:R0:W-:Y:S02]  /*81c0*/  @P4 STG.E.128 desc[UR4][R6.64], R188 ;  /* 0x000000bc06004986 */ /* 0x0001e4000c101d04 */
.L_x_5958:
[----:B------:R-:W-:Y:S05]  /*81d0*/  BSYNC B1 ;  /* 0x0000000000017941 */ /* 0x000fea0003800000 */
.L_x_5957:
[----:B0----5:R-:W0:Y:S02]  /*81e0*/  LDC.64 R6, c[0x0][0x210] ;  /* 0x00008400ff067b82 */ /* 0x021e240000000a00 */
[----:B0-----:R-:W-:-:S04]  /*81f0*/  LEA R4, R6, R4, 0x2 ;  /* 0x0000000406047211 */ /* 0x001fc800078e10ff */
[----:B------:R-:W-:-:S13]  /*8200*/  ISETP.GE.AND P3, PT, R4, R7, PT ;  /* 0x000000070400720c */ /* 0x000fda0003f66270 */
[----:B------:R-:W-:Y:S05]  /*8210*/  @!P3 BRA `(.L_x_5977) ;  /* 0xffffff9000a8b947 */ /* 0x000fea000383ffff */
.L_x_5852:
[----:B------:R-:W-:Y:S05]  /*8220*/  BSYNC B0 ;  /* 0x0000000000007941 */ /* 0x000fea0003800000 */
.L_x_5851:
[----:B------:R-:W0:Y:S01]  /*8230*/  S2R R192, SR_TID.X ;  /* 0x0000000000c07919 */ /* 0x000e220000002100 */
[----:B------:R-:W-:Y:S01]  /*8240*/  MOV R0, 0x400 ;  /* 0x0000040000007802 */ /* 0x000fe20000000f00 */
[----:B------:R-:W-:Y:S05]  /*8250*/  WARPSYNC.ALL ;  /* 0x0000000000007948 */ /* 0x000fea0003800000 */
[----:B------:R-:W1:Y:S01]  /*8260*/  S2R R5, SR_CgaCtaId ;  /* 0x0000000000057919 */ /* 0x000e620000008800 */
[----:B------:R-:W-:Y:S01]  /*8270*/  ULDC UR6, c[0x0][0x218] ;  /* 0x0000860000067ab9 */ /* 0x000fe20000000800 */
[----:B------:R-:W-:Y:S01]  /*8280*/  ULDC.64 UR10, c[0x0][0x2f0] ;  /* 0x0000bc00000a7ab9 */ /* 0x000fe20000000a00 */
[----:B------:R-:W-:Y:S01]  /*8290*/  BSSY B0, `(.L_x_5978) ;  /* 0x00000cb000007945 */ /* 0x000fe20003800000 */
[----:B0-----:R-:W-:-:S05]  /*82a0*/  SHF.R.U32.HI R4, RZ, 0x5, R192 ;  /* 0x00000005ff047819 */ /* 0x001fca00000116c0 */
[----:B------:R-:W-:Y:S01]  /*82b0*/  IMAD R3, R4, 0xa0, R3 ;  /* 0x000000a004037824 */ /* 0x000fe200078e0203 */
[----:B-1----:R-:W-:-:S04]  /*82c0*/  LEA R0, R5, R0, 0x18 ;  /* 0x0000000005007211 */ /* 0x002fc800078ec0ff */
[----:B-----5:R-:W-:Y:S01]  /*82d0*/  LEA R136, R3, R0, 0x5 ;  /* 0x0000000003887211 */ /* 0x020fe200078e28ff */
        /* <DEDUP_REMOVED lines=17> */
[----:B------:R-:W4:Y:S01]  /*83f0*/  LDS R65, [R0+0x400] ;  /* 0x0004000000417984 */ /* 0x000f220000000800 */
[----:B0-----:R-:W-:Y:S01]  /*8400*/  IMAD R87, R87, UR6, RZ ;  /* 0x0000000657577c24 */ /* 0x001fe2000f8e02ff */
[----:B------:R-:W-:-:S02]  /*8410*/  ULDC.64 UR6, c[0x0][0x2d8] ;  /* 0x0000b60000067ab9 */ /* 0x000fc40000000a00 */
[----:B------:R-:W0:Y:S02]  /*8420*/  LDS R74, [R0+0x1800] ;  /* 0x00180000004a7984 */ /* 0x000e240000000800 */
[----:B------:R-:W-:Y:S02]  /*8430*/  IADD3 R87, P0, R87, R192, RZ ;  /* 0x000000c057577210 */ /* 0x000fe40007f1e0ff */
[----:B------:R-:W-:Y:S04]  /*8440*/  LDS R66, [R0+0x600] ;  /* 0x0006000000427984 */ /* 0x000fe80000000800 */
[----:B------:R-:W-:Y:S04]  /*8450*/  LDS R75, [R0+0x1a00] ;  /* 0x001a0000004b7984 */ /* 0x000fe80000000800 */
[----:B------:R-:W-:Y:S04]  /*8460*/  LDS R67, [R0+0x800] ;  /* 0x0008000000437984 */ /* 0x000fe80000000800 */
[----:B------:R-:W-:Y:S04]  /*8470*/  LDS R76, [R0+0x1c00] ;  /* 0x001c0000004c7984 */ /* 0x000fe80000000800 */
[----:B------:R-:W-:Y:S01]  /*8480*/  LDS R68, [R0+0xa00] ;  /* 0x000a000000447984 */ /* 0x000fe20000000800 */
[----:B-1----:R-:W-:-:S03]  /*8490*/  FADD.FTZ R137, RZ, R137 ;  /* 0x00000089ff897221 */ /* 0x002fc60000010000 */
[----:B------:R-:W-:Y:S01]  /*84a0*/  LDS R77, [R0+0x1e00] ;  /* 0x001e0000004d7984 */ /* 0x000fe20000000800 */
[----:B--2---:R-:W-:-:S03]  /*84b0*/  FADD.FTZ R137, R137, R138 ;  /* 0x0000008a89897221 */ /* 0x004fc60000010000 */
[----:B------:R-:W-:Y:S01]  /*84c0*/  LDS R69, [R0+0xc00] ;  /* 0x000c000000457984 */ /* 0x000fe20000000800 */
[----:B---3--:R-:W-:-:S03]  /*84d0*/  FADD.FTZ R64, RZ, R64 ;  /* 0x00000040ff407221 */ /* 0x008fc60000010000 */
[----:B------:R-:W-:Y:S01]  /*84e0*/  LDS R63, [R0+0x2000] ;  /* 0x00200000003f7984 */ /* 0x000fe20000000800 */
[----:B----4-:R-:W-:Y:S01]  /*84f0*/  FADD.FTZ R64, R64, R73 ;  /* 0x0000004940407221 */ /* 0x010fe20000010000 */
[----:B------:R-:W-:Y:S02]  /*8500*/  IADD3 R73, R2, 0x7f, -R192 ;  /* 0x0000007f02497810 */ /* 0x000fe40007ffe8c0 */
[----:B------:R-:W-:Y:S01]  /*8510*/  LDS R70, [R0+0xe00] ;  /* 0x000e000000467984 */ /* 0x000fe20000000800 */
[----:B------:R-:W-:Y:S01]  /*8520*/  FADD.FTZ R65, RZ, R65 ;  /* 0x00000041ff417221 */ /* 0x000fe20000010000 */
[----:B------:R-:W-:Y:S02]  /*8530*/  LOP3.LUT P4, RZ, R73, 0xffffff80, RZ, 0xc0, !PT ;  /* 0xffffff8049ff7812 */ /* 0x000fe4000788c0ff */
[----:B------:R-:W-:Y:S01]  /*8540*/  LDS R62, [R0+0x2200] ;  /* 0x00220000003e7984 */ /* 0x000fe20000000800 */
[----:B0-----:R-:W-:Y:S01]  /*8550*/  FADD.FTZ R65, R65, R74 ;  /* 0x0000004a41417221 */ /* 0x001fe20000010000 */
[----:B------:R-:W-:-:S02]  /*8560*/  ISETP.GE.U32.AND P2, PT, R73, 0x100, PT ;  /* 0x000001004900780c */ /* 0x000fc40003f46070 */
[----:B------:R-:W-:Y:S01]  /*8570*/  LDS R71, [R0+0x1000] ;  /* 0x0010000000477984 */ /* 0x000fe20000000800 */
[C---:B------:R-:W-:Y:S02]  /*8580*/  ISETP.GE.U32.AND P3, PT, R73.reuse, 0x180, PT ;  /* 0x000001804900780c */ /* 0x040fe40003f66070 */
[----:B------:R-:W-:Y:S01]  /*8590*/  ISETP.GE.U32.AND P1, PT, R73, 0x280, PT ;  /* 0x000002804900780c */ /* 0x000fe20003f26070 */
        /* <DEDUP_REMOVED lines=92> */
[----:B------:R-:W-:Y:S01]  /*8b60*/  SHF.L.U32 R44, R87, 0x2, RZ ;  /* 0x00000002572c7819 */ /* 0x000fe200000006ff */
[----:B0-----:R-:W-:Y:S01]  /*8b70*/  FADD.FTZ R41, R18, R41 ;  /* 0x0000002912297221 */ /* 0x001fe20000010000 */
[----:B------:R-:W-:-:S04]  /*8b80*/  IADD3.X R18, RZ, RZ, RZ, P0, !PT ;  /* 0x000000ffff127210 */ /* 0x000fc800007fe4ff */
[----:B------:R-:W-:Y:S01]  /*8b90*/  SHF.L.U64.HI R79, R87, 0x2, R18 ;  /* 0x00000002574f7819 */ /* 0x000fe20000010212 */
        /* <DEDUP_REMOVED lines=22> */
[----:B0-----:R-:W-:Y:S01]  /*8d00*/  FADD.FTZ R2, RZ, R43 ;  /* 0x0000002bff027221 */ /* 0x001fe20000010000 */
[----:B------:R-:W-:-:S02]  /*8d10*/  FADD.FTZ R43, R19, R46 ;  /* 0x0000002e132b7221 */ /* 0x000fc40000010000 */
[----:B------:R0:W0:Y:S01]  /*8d20*/  LDS R40, [R0+0x4000] ;  /* 0x0040000000287984 */ /* 0x0000220000000800 */
[----:B-1----:R-:W-:Y:S01]  /*8d30*/  FADD.FTZ R85, R2, R85 ;  /* 0x0000005502557221 */ /* 0x002fe20000010000 */
[----:B------:R-:W-:Y:S01]  /*8d40*/  IADD3 R2, P0, R44, UR6, RZ ;  /* 0x000000062c027c10 */ /* 0x000fe2000ff1e0ff */
[----:B--2---:R-:W-:-:S03]  /*8d50*/  FADD.FTZ R45, RZ, R45 ;  /* 0x0000002dff2d7221 */ /* 0x004fc60000010000 */
[----:B------:R-:W-:Y:S01]  /*8d60*/  IADD3.X R89, R79, UR7, RZ, P0, !PT ;  /* 0x000000074f597c10 */ /* 0x000fe200087fe4ff */
[----:B------:R-:W-:Y:S01]  /*8d70*/  ULDC.64 UR6, c[0x0][0x2d0] ;  /* 0x0000b40000067ab9 */ /* 0x000fe20000000a00 */
[----:B---3--:R-:W-:Y:S01]  /*8d80*/  FADD.FTZ R47, RZ, R47 ;  /* 0x0000002fff2f7221 */ /* 0x008fe20000010000 */
[C---:B------:R-:W-:Y:S02]  /*8d90*/  IADD3 R46, P5, R44.reuse, UR6, RZ ;  /* 0x000000062c2e7c10 */ /* 0x040fe4000ffbe0ff */
[----:B------:R-:W-:Y:S01]  /*8da0*/  IADD3 R44, P6, R44, UR10, RZ ;  /* 0x0000000a2c2c7c10 */ /* 0x000fe2000ffde0ff */
[----:B----4-:R-:W-:Y:S01]  /*8db0*/  FADD.FTZ R45, R45, R84 ;  /* 0x000000542d2d7221 */ /* 0x010fe20000010000 */
[C---:B------:R-:W-:Y:S02]  /*8dc0*/  IADD3.X R87, R79.reuse, UR7, RZ, P5, !PT ;  /* 0x000000074f577c10 */ /* 0x040fe4000affe4ff */
[----:B------:R-:W-:Y:S01]  /*8dd0*/  IADD3.X R79, R79, UR11, RZ, P6, !PT ;  /* 0x0000000b4f4f7c10 */ /* 0x000fe2000b7fe4ff */
[----:B------:R-:W-:Y:S01]  /*8de0*/  FADD.FTZ R47, R47, R86 ;  /* 0x000000562f2f7221 */ /* 0x000fe20000010000 */
[----:B------:R-:W-:Y:S01]  /*8df0*/  ISETP.GE.U32.AND P0, PT, R73, 0x200, PT ;  /* 0x000002004900780c */ /* 0x000fe20003f06070 */
[----:B------:R-:W-:Y:S01]  /*8e00*/  FADD.FTZ R85, R85, R88 ;  /* 0x0000005855557221 */ /* 0x000fe20000010000 */
[----:B------:R-:W-:Y:S01]  /*8e10*/  FADD.FTZ R45, R45, R90 ;  /* 0x0000005a2d2d7221 */ /* 0x000fe20000010000 */
[----:B------:R-:W-:-:S02]  /*8e20*/  FADD.FTZ R47, R47, R92 ;  /* 0x0000005c2f2f7221 */ /* 0x000fc40000010000 */
[----:B------:R-:W-:Y:S01]  /*8e30*/  FADD.FTZ R85, R85, R74 ;  /* 0x0000004a55557221 */ /* 0x000fe20000010000 */
[----:B------:R-:W-:Y:S07]  /*8e40*/  @!P4 BRA `(.L_x_5979) ;  /* 0x00000000003cc947 */ /* 0x000fee0003800000 */
        /* <DEDUP_REMOVED lines=15> */
.L_x_5979:
[----:B------:R-:W-:Y:S05]  /*8f40*/  BSYNC B0 ;  /* 0x0000000000007941 */ /* 0x000fea0003800000 */
.L_x_5978:
        /* <DEDUP_REMOVED lines=18> */
.L_x_5981:
[----:B------:R-:W-:Y:S05]  /*9070*/  BSYNC B0 ;  /* 0x0000000000007941 */ /* 0x000fea0003800000 */
.L_x_5980:
        /* <DEDUP_REMOVED lines=18> */
.L_x_5983:
[----:B------:R-:W-:Y:S05]  /*91a0*/  BSYNC B0 ;  /* 0x0000000000007941 */ /* 0x000fea0003800000 */
.L_x_5982:
        /* <DEDUP_REMOVED lines=17> */
[----:B------:R-:W-:Y:S01]  /*92c0*/  FADD.FTZ R33, R26, R33 ;  /* 0x000000211a217221 */ /* 0x000fe20000010000 */
[----:B------:R-:W-:Y:S01]  /*92d0*/  FADD.FTZ R28, RZ, R28 ;  /* 0x0000001cff1c7221 */ /* 0x000fe20000010000 */
[----:B------:R-:W-:Y:S01]  /*92e0*/  FADD.FTZ R36, R29, R36 ;  /* 0x000000241d247221 */ /* 0x000fe20000010000 */
        /* <DEDUP_REMOVED lines=9> */
[----:B------:R-:W-:Y:S01]  /*9380*/  ISETP.GE.U32.AND P2, PT, R73, 0x300, PT ;  /* 0x000003004900780c */ /* 0x000fe20003f46070 */
[----:B------:R-:W-:Y:S01]  /*9390*/  FADD.FTZ R56, R63, R56 ;  /* 0x000000383f387221 */ /* 0x000fe20000010000 */
[C---:B------:R-:W-:Y:S01]  /*93a0*/  ISETP.GE.U32.AND P3, PT, R73.reuse, 0x380, PT ;  /* 0x000003804900780c */ /* 0x040fe20003f66070 */
[----:B------:R-:W5:Y:S01]  /*93b0*/  LDS R20, [R0+0xa00] ;  /* 0x000a000000147984 */ /* 0x000f620000000800 */
[----:B------:R-:W-:Y:S01]  /*93c0*/  ISETP.GE.U32.AND P4, PT, R73, 0x400, PT ;  /* 0x000004004900780c */ /* 0x000fe20003f86070 */
[----:B------:R-:W-:Y:S01]  /*93d0*/  FADD.FTZ R54, R61, R54 ;  /* 0x000000363d367221 */ /* 0x000fe20000010000 */
[C---:B------:R-:W-:Y:S01]  /*93e0*/  ISETP.GE.U32.AND P5, PT, R73.reuse, 0x480, PT ;  /* 0x000004804900780c */ /* 0x040fe20003fa6070 */
[----:B------:R-:W5:Y:S01]  /*93f0*/  LDS R22, [R0+0xc00] ;  /* 0x000c000000167984 */ /* 0x000f620000000800 */
[----:B------:R-:W-:Y:S01]  /*9400*/  ISETP.GE.U32.AND P6, PT, R73, 0x500, PT ;  /* 0x000005004900780c */ /* 0x000fe20003fc6070 */
[----:B------:R-:W-:Y:S01]  /*9410*/  FADD.FTZ R27, RZ, R27 ;  /* 0x0000001bff1b7221 */ /* 0x000fe20000010000 */
        /* <DEDUP_REMOVED lines=8> */
[----:B------:R-:W-:Y:S01]  /*94a0*/  FADD.FTZ R68, RZ, R68 ;  /* 0x00000044ff447221 */ /* 0x000fe20000010000 */
        /* <DEDUP_REMOVED lines=18> */
[----:B------:R-:W-:Y:S01]  /*95d0*/  BSSY B0, `(.L_x_5984) ;  /* 0x000003f000007945 */ /* 0x000fe20003800000 */
[----:B------:R-:W-:Y:S01]  /*95e0*/  FADD.FTZ R59, R59, R52 ;  /* 0x000000343b3b7221 */ /* 0x000fe20000010000 */
[----:B------:R-:W3:Y:S01]  /*95f0*/  LDS R41, [R0+0x2400] ;  /* 0x0024000000297984 */ /* 0x000ee20000000800 */
[----:B----4-:R-:W-:Y:S01]  /*9600*/  FADD.FTZ R12, R12, R29 ;  /* 0x0000001d0c0c7221 */ /* 0x010fe20000010000 */
[----:B------:R-:W-:Y:S01]  /*9610*/  FADD.FTZ R51, R58, R51 ;  /* 0x000000333a337221 */ /* 0x000fe20000010000 */
        /* <DEDUP_REMOVED lines=58> */
.L_x_5985:
[----:B------:R-:W-:Y:S05]  /*99c0*/  BSYNC B0 ;  /* 0x0000000000007941 */ /* 0x000fea0003800000 */
.L_x_5984:
[----:B------:R-:W-:Y:S01]  /*99d0*/  BSSY B0, `(.L_x_5986) ;  /* 0x0000012000007945 */ /* 0x000fe20003800000 */
[----:B------:R-:W-:-:S03]  /*99e0*/  FADD.FTZ R33, R18, R33 ;  /* 0x0000002112217221 */ /* 0x000fc60000010000 */
        /* <DEDUP_REMOVED lines=16> */
.L_x_5987:
[----:B------:R-:W-:Y:S05]  /*9af0*/  BSYNC B0 ;  /* 0x0000000000007941 */ /* 0x000fea0003800000 */
.L_x_5986:
[----:B------:R-:W-:Y:S01]  /*9b00*/  BSSY B0, `(.L_x_5988) ;  /* 0x0000012000007945 */ /* 0x000fe20003800000 */
[----:B--2---:R-:W-:-:S03]  /*9b10*/  FADD.FTZ R67, R20, R67 ;  /* 0x0000004314437221 */ /* 0x004fc60000010000 */
        /* <DEDUP_REMOVED lines=16> */
.L_x_5989:
[----:B------:R-:W-:Y:S05]  /*9c20*/  BSYNC B0 ;  /* 0x0000000000007941 */ /* 0x000fea0003800000 */
.L_x_5988:
[----:B------:R-:W-:Y:S01]  /*9c30*/  BSSY B0, `(.L_x_5990) ;  /* 0x0000012000007945 */ /* 0x000fe20003800000 */
[----:B------:R-:W-:-:S03]  /*9c40*/  FADD.FTZ R69, R22, R69 ;  /* 0x0000004516457221 */ /* 0x000fc60000010000 */
[----:B------:R-:W-:Y:S05]  /*9c50*/  @!P3 BRA `(.L_x_5991) ;  /* 0x00000000003cb947 */ /* 0x000fea0003800000 */
[----:B01----:R-:W-:Y:S01]  /*9c60*/  IMAD.MOV.U32 R4, RZ, RZ, R2 ;  /* 0x000000ffff047224 */ /* 0x003fe200078e0002 */
        /* <DEDUP_REMOVED lines=14> */
.L_x_5991:
[----:B------:R-:W-:Y:S05]  /*9d50*/  BSYNC B0 ;  /* 0x0000000000007941 */ /* 0x000fea0003800000 */
.L_x_5990:
        /* <DEDUP_REMOVED lines=18> */
.L_x_5993:
[----:B------:R-:W-:Y:S05]  /*9e80*/  BSYNC B0 ;  /* 0x0000000000007941 */ /* 0x000fea0003800000 */
.L_x_5992:
[----:B------:R-:W-:Y:S01]  /*9e90*/  BSSY B0, `(.L_x_5994) ;  /* 0x0000012000007945 */ /* 0x000fe20003800000 */
[----:B------:R-:W-:-:S03]  /*9ea0*/  FADD.FTZ R71, R26, R71 ;  /* 0x000000471a477221 */ /* 0x000fc60000010000 */
[----:B------:R-:W-:Y:S05]  /*9eb0*/  @!P5 BRA `(.L_x_5995) ;  /* 0x00000000003cd947 */ /* 0x000fea0003800000 */
[----:B0123--:R-:W-:Y:S01]  /*9ec0*/  IMAD.MOV.U32 R4, RZ, RZ, R2 ;  /* 0x000000ffff047224 */ /* 0x00ffe200078e0002 */
        /* <DEDUP_REMOVED lines=14> */
.L_x_5995:
[----:B------:R-:W-:Y:S05]  /*9fb0*/  BSYNC B0 ;  /* 0x0000000000007941 */ /* 0x000fea0003800000 */
.L_x_5994:
[----:B------:R-:W-:Y:S01]  /*9fc0*/  IMAD.MOV.U32 R3, RZ, RZ, R89 ;  /* 0x000000ffff037224 */ /* 0x000fe200078e0059 */
[----:B------:R-:W-:Y:S06]  /*9fd0*/  @!P6 EXIT ;  /* 0x000000000000e94d */ /* 0x000fec0003800000 */
[----:B------:R5:W-:Y:S01]  /*9fe0*/  STG.E desc[UR4][R2.64], R21 ;  /* 0x0000001502007986 */ /* 0x000be2000c101904 */
[----:B01234-:R-:W-:Y:S01]  /*9ff0*/  IMAD.MOV.U32 R4, RZ, RZ, R44 ;  /* 0x000000ffff047224 */ /* 0x01ffe200078e002c */
[----:B------:R-:W-:Y:S02]  /*a000*/  MOV R5, R79 ;  /* 0x0000004f00057202 */ /* 0x000fe40000000f00 */
[----:B-----5:R-:W-:Y:S02]  /*a010*/  MOV R2, R46 ;  /* 0x0000002e00027202 */ /* 0x020fe40000000f00 */
[----:B------:R-:W-:-:S05]  /*a020*/  MOV R3, R87 ;  /* 0x0000005700037202 */ /* 0x000fca0000000f00 */
[----:B------:R-:W-:Y:S04]  /*a030*/  STG.E desc[UR4][R2.64], R53 ;  /* 0x0000003502007986 */ /* 0x000fe8000c101904 */
[----:B------:R-:W-:Y:S01]  /*a040*/  STG.E desc[UR4][R4.64], R73 ;  /* 0x0000004904007986 */ /* 0x000fe2000c101904 */
[----:B------:R-:W-:Y:S05]  /*a050*/  EXIT ;  /* 0x000000000000794d */ /* 0x000fea0003800000 */
.L_x_5876:
[----:B-1----:R-:W-:Y:S01]  /*a060*/  HFMA2.MMA R193, -RZ, RZ, 0, 1.847743988037109375e-06 ;  /* 0x0000001fffc17435 */ /* 0x002fe200000001ff */
[----:B------:R-:W-:Y:S01]  /*a070*/  BSSY B1, `(.L_x_5996) ;  /* 0x0000007000017945 */ /* 0x000fe20003800000 */
[----:B------:R-:W-:Y:S01]  /*a080*/  MOV R195, R211 ;  /* 0x000000d300c37202 */ /* 0x000fe20000000f00 */
[----:B------:R-:W-:Y:S01]  /*a090*/  IMAD.MOV.U32 R194, RZ, RZ, 0x1 ;  /* 0x00000001ffc27424 */ /* 0x000fe200078e00ff */
[----:B------:R-:W-:-:S07]  /*a0a0*/  MOV R192, 0xffffffff ;  /* 0xffffffff00c07802 */ /* 0x000fce0000000f00 */
[----:B0----5:R-:W-:Y:S05]  /*a0b0*/  WARPSYNC.COLLECTIVE R192, `(.L_x_5997) ;  /* 0x00000000c0087348 */ /* 0x021fea0003c00000 */
[----:B------:R1:W2:Y:S02]  /*a0c0*/  SHFL.BFLY P4, R196, R195, R194, R193 ;  /* 0x0c0000c2c3c47389 */ /* 0x0002a400000800c1 */
[----:B012--5:R-:W-:Y:S01]  /*a0d0*/  ENDCOLLECTIVE ;  /* 0x000000000000791b */ /* 0x027fe20003800000 */
.L_x_5997:
[----:B------:R-:W-:Y:S05]  /*a0e0*/  BSYNC B1 ;  /* 0x0000000000017941 */ /* 0x000fea0003800000 */
.L_x_5996:
        /* <DEDUP_REMOVED lines=8> */
.L_x_5998:
[----:B------:R-:W-:Y:S01]  /*a170*/  HFMA2.MMA R194, -RZ, RZ, 0, 1.1920928955078125e-07 ;  /* 0x00000002ffc27435 */ /* 0x000fe200000001ff */
[----:B------:R-:W-:Y:S01]  /*a180*/  MOV R195, R211 ;  /* 0x000000d300c37202 */ /* 0x000fe20000000f00 */
[----:B------:R-:W-:-:S09]  /*a190*/  FADD.FTZ R210, R196, R210 ;  /* 0x000000d2c4d27221 */ /* 0x000fd20000010000 */
[----:B------:R-:W-:Y:S05]  /*a1a0*/  WARPSYNC.COLLECTIVE R192, `(.L_x_5999) ;  /* 0x00000000c0087348 */ /* 0x000fea0003c00000 */
[----:B------:R0:W1:Y:S02]  /*a1b0*/  SHFL.BFLY P4, R196, R195, R194, R193 ;  /* 0x0c0000c2c3c47389 */ /* 0x00006400000800c1 */
[----:B01----:R-:W-:Y:S01]  /*a1c0*/  ENDCOLLECTIVE ;  /* 0x000000000000791b */ /* 0x003fe20003800000 */
.L_x_5999:
[----:B------:R-:W-:Y:S02]  /*a1d0*/  IMAD.MOV.U32 R195, RZ, RZ, R210 ;  /* 0x000000ffffc37224 */ /* 0x000fe400078e00d2 */
[----:B------:R-:W-:-:S07]  /*a1e0*/  FADD.FTZ R211, R211, R196 ;  /* 0x000000c4d3d37221 */ /* 0x000fce0000010000 */
[----:B------:R-:W-:Y:S05]  /*a1f0*/  WARPSYNC.COLLECTIVE R192, `(.L_x_6000) ;  /* 0x00000000c0087348 */ /* 0x000fea0003c00000 */
[----:B------:R0:W1:Y:S02]  /*a200*/  SHFL.BFLY P4, R196, R195, R194, R193 ;  /* 0x0c0000c2c3c47389 */ /* 0x00006400000800c1 */
[----:B01----:R-:W-:Y:S01]  /*a210*/  ENDCOLLECTIVE ;  /* 0x000000000000791b */ /* 0x003fe20003800000 */
.L_x_6000:
[----:B------:R-:W-:Y:S01]  /*a220*/  HFMA2.MMA R194, -RZ, RZ, 0, 2.384185791015625e-07 ;  /* 0x00000004ffc27435 */ /* 0x000fe200000001ff */
[----:B------:R-:W-:Y:S01]  /*a230*/  MOV R195, R211 ;  /* 0x000000d300c37202 */ /* 0x000fe20000000f00 */
[----:B------:R-:W-:-:S09]  /*a240*/  FADD.FTZ R210, R210, R196 ;  /* 0x000000c4d2d27221 */ /* 0x000fd20000010000 */
[----:B------:R-:W-:Y:S05]  /*a250*/  WARPSYNC.COLLECTIVE R192, `(.L_x_6001) ;  /* 0x00000000c0087348 */ /* 0x000fea0003c00000 */
[----:B------:R0:W1:Y:S02]  /*a260*/  SHFL.BFLY P4, R196, R195, R194, R193 ;  /* 0x0c0000c2c3c47389 */ /* 0x00006400000800c1 */
[----:B01----:R-:W-:Y:S01]  /*a270*/  ENDCOLLECTIVE ;  /* 0x000000000000791b */ /* 0x003fe20003800000 */
.L_x_6001:
[----:B------:R-:W-:Y:S02]  /*a280*/  IMAD.MOV.U32 R195, RZ, RZ, R210 ;  /* 0x000000ffffc37224 */ /* 0x000fe400078e00d2 */
[----:B------:R-:W-:-:S07]  /*a290*/  FADD.FTZ R211, R211, R196 ;  /* 0x000000c4d3d37221 */ /* 0x000fce0000010000 */
[----:B------:R-:W-:Y:S05]  /*a2a0*/  WARPSYNC.COLLECTIVE R192, `(.L_x_6002) ;  /* 0x00000000c0087348 */ /* 0x000fea0003c00000 */
[----:B------:R0:W1:Y:S02]  /*a2b0*/  SHFL.BFLY P4, R196, R195, R194, R193 ;  /* 0x0c0000c2c3c47389 */ /* 0x00006400000800c1 */
[----:B01----:R-:W-:Y:S01]  /*a2c0*/  ENDCOLLECTIVE ;  /* 0x000000000000791b */ /* 0x003fe20003800000 */
.L_x_6002:
[----:B------:R-:W-:Y:S01]  /*a2d0*/  HFMA2.MMA R194, -RZ, RZ, 0, 4.76837158203125e-07 ;  /* 0x00000008ffc27435 */ /* 0x000fe200000001ff */
[----:B------:R-:W-:Y:S01]  /*a2e0*/  MOV R195, R211 ;  /* 0x000000d300c37202 */ /* 0x000fe20000000f00 */
[----:B------:R-:W-:-:S09]  /*a2f0*/  FADD.FTZ R210, R210, R196 ;  /* 0x000000c4d2d27221 */ /* 0x000fd20000010000 */
[----:B------:R-:W-:Y:S05]  /*a300*/  WARPSYNC.COLLECTIVE R192, `(.L_x_6003) ;  /* 0x00000000c0087348 */ /* 0x000fea0003c00000 */
[----:B------:R0:W1:Y:S02]  /*a310*/  SHFL.BFLY P4, R196, R195, R194, R193 ;  /* 0x0c0000c2c3c47389 */ /* 0x00006400000800c1 */
[----:B01----:R-:W-:Y:S01]  /*a320*/  ENDCOLLECTIVE ;  /* 0x000000000000791b */ /* 0x003fe20003800000 */
.L_x_6003:
[----:B------:R-:W-:Y:S02]  /*a330*/  IMAD.MOV.U32 R195, RZ, RZ, R210 ;  /* 0x000000ffffc37224 */ /* 0x000fe400078e00d2 */
[----:B------:R-:W-:-:S07]  /*a340*/  FADD.FTZ R211, R211, R196 ;  /* 0x000000c4d3d37221 */ /* 0x000fce0000010000 */
[----:B------:R-:W-:Y:S05]  /*a350*/  WARPSYNC.COLLECTIVE R192, `(.L_x_6004) ;  /* 0x00000000c0087348 */ /* 0x000fea0003c00000 */
[----:B------:R0:W1:Y:S02]  /*a360*/  SHFL.BFLY P4, R196, R195, R194, R193 ;  /* 0x0c0000c2c3c47389 */ /* 0x00006400000800c1 */
[----:B01----:R-:W-:Y:S01]  /*a370*/  ENDCOLLECTIVE ;  /* 0x000000000000791b */ /* 0x003fe20003800000 */
.L_x_6004:
[----:B------:R-:W-:Y:S01]  /*a380*/  HFMA2.MMA R194, -RZ, RZ, 0, 9.5367431640625e-07 ;  /* 0x00000010ffc27435 */ /* 0x000fe200000001ff */
[----:B------:R-:W-:Y:S01]  /*a390*/  MOV R195, R211 ;  /* 0x000000d300c37202 */ /* 0x000fe20000000f00 */
[----:B------:R-:W-:-:S09]  /*a3a0*/  FADD.FTZ R210, R210, R196 ;  /* 0x000000c4d2d27221 */ /* 0x000fd20000010000 */
[----:B------:R-:W-:Y:S05]  /*a3b0*/  WARPSYNC.COLLECTIVE R192, `(.L_x_6005) ;  /* 0x00000000c0087348 */ /* 0x000fea0003c00000 */
[----:B------:R0:W1:Y:S02]  /*a3c0*/  SHFL.BFLY P4, R196, R195, R194, R193 ;  /* 0x0c0000c2c3c47389 */ /* 0x00006400000800c1 */
[----:B01----:R-:W-:Y:S01]  /*a3d0*/  ENDCOLLECTIVE ;  /* 0x000000000000791b */ /* 0x003fe20003800000 */
.L_x_6005:
[----:B------:R-:W-:Y:S01]  /*a3e0*/  MOV R195, R210 ;  /* 0x000000d200c37202 */ /* 0x000fe20000000f00 */
[----:B------:R-:W-:-:S07]  /*a3f0*/  IMAD.MOV.U32 R197, RZ, RZ, R196 ;  /* 0x000000ffffc57224 */ /* 0x000fce00078e00c4 */
[----:B------:R-:W-:Y:S05]  /*a400*/  WARPSYNC.COLLECTIVE R192, `(.L_x_6006) ;  /* 0x00000000c0087348 */ /* 0x000fea0003c00000 */
[----:B------:R0:W1:Y:S02]  /*a410*/  SHFL.BFLY P4, R196, R195, R194, R193 ;  /* 0x0c0000c2c3c47389 */ /* 0x00006400000800c1 */
[----:B01----:R-:W-:Y:S01]  /*a420*/  ENDCOLLECTIVE ;  /* 0x000000000000791b */ /* 0x003fe20003800000 */
.L_x_6006:
[----:B------:R-:W-:Y:S01]  /*a430*/  MOV R192, R196 ;  /* 0x000000c400c07202 */ /* 0x000fe20000000f00 */
[----:B------:R-:W-:Y:S06]  /*a440*/  BRA `(.L_x_6007) ;  /* 0xffffff9400cc7947 */ /* 0x000fec000383ffff */
.L_x_6008:
        /* <DEDUP_REMOVED lines=11> */
.L_x_16928:


//--------------------- .text._ZN10layer_norm13ln_bwd_kernelINS_13Kernel_traitsI13__nv_bfloat16S2_fS2_fjLj1280ELj1ELj4ELj1ELj16ENS_18Kernel_traits_baseILj1280ES2_S2_fS2_fjLj128EEEEELb0ELb1ELb1ELb1EEEvNS_9BwdParamsE --------------------------
	.section	.text._ZN10layer_norm13ln_bwd_kernelINS_13Kernel_traitsI13__nv_bfloat16S2_fS2_fjLj1280ELj1ELj4ELj1ELj16ENS_18Kernel_traits_baseILj1280ES2_S2_fS2_fjLj128EEEEELb0ELb1ELb1ELb1EEEvNS_9BwdParamsE,"ax",@progbits
	.align	128
        .global         _ZN10layer_norm13ln_bwd_kernelINS_13Kernel_traitsI13__nv_bfloat16S2_fS2_fjLj1280ELj1ELj4ELj1ELj16ENS_18Kernel_traits_baseILj1280ES2_S2_fS2_fjLj128EEEEELb0ELb1ELb1ELb1EEEvNS_9BwdParamsE
        .type           _ZN10layer_norm13ln_bwd_kernelINS_13Kernel_traitsI13__nv_bfloat16S2_fS2_fjLj1280ELj1ELj4ELj1ELj16ENS_18Kernel_traits_baseILj1280ES2_S2_fS2_fjLj128EEEEELb0ELb1ELb1ELb1EEEvNS_9BwdParamsE,@function
        .size           _ZN10layer_norm13ln_bwd_kernelINS_13Kernel_traitsI13__nv_bfloat16S2_fS2_fjLj1280ELj1ELj4ELj1ELj16ENS_18Kernel_traits_baseILj1280ES2_S2_fS2_fjLj128EEEEELb0ELb1ELb1ELb1EEEvNS_9BwdParamsE,(.L_x_16929 - _ZN10layer_norm13ln_bwd_kernelINS_13Kernel_traitsI13__nv_bfloat16S2_fS2_fjLj1280ELj1ELj4ELj1ELj16ENS_18Kernel_traits_baseILj1280ES2_S2_fS2_fjLj128EEEEELb0ELb1ELb1ELb1EEEvNS_9BwdParamsE)
        .other          _ZN10layer_norm13ln_bwd_kernelINS_13Kernel_traitsI13__nv_bfloat16S2_fS2_fjLj1280ELj1ELj4ELj1ELj16ENS_18Kernel_traits_baseILj1280ES2_S2_fS2_fjLj128EEEEELb0ELb1ELb1ELb1EEEvNS_9BwdParamsE,@"STO_CUDA_ENTRY STV_DEFAULT"
_ZN10layer_norm13ln_bwd_kernelINS_13Kernel_traitsI13__nv_bfloat16S2_fS2_fjLj1280ELj1ELj4ELj1ELj16ENS_18Kernel_traits_baseILj1280ES2_S2_fS2_fjLj128EEEEELb0ELb1ELb1ELb1EEEvNS_9BwdParamsE:
.text._ZN10layer_norm13ln_bwd_kernelINS_13Kernel_traitsI13__nv_bfloat16S2_fS2_fjLj1280ELj1ELj4ELj1ELj16ENS_18Kernel_traits_baseILj1280ES2_S2_fS2_fjLj128EEEEELb0ELb1ELb1ELb1EEEvNS_9BwdParamsE:
[----:B------:R-:W0:Y:S01]  /*0000*/  LDC R1, c[0x0][0x28] ;  /* 0x00000a00ff017b82 */ /* 0x000e220000000800 */
[----:B------:R-:W1:Y:S01]  /*0010*/  S2R R4, SR_TID.X ;  /* 0x0000000000047919 */ /* 0x000e620000002100 */
[----:B------:R-:W-:Y:S01]  /*0020*/  ULDC.64 UR4, c[0x0][0x278] ;  /* 0x00009e0000047ab9 */ /* 0x000fe20000000a00 */
[----:B0-----:R-:W-:Y:S01]  /*0030*/  IADD3 R1, R1, -0x250, RZ ;  /* 0xfffffdb001017810 */ /* 0x001fe20007ffe0ff */
[----:B------:R-:W-:Y:S01]  /*0040*/  ULDC UR6, c[0x0][0x214] ;  /* 0x0000850000067ab9 */ /* 0x000fe20000000800 */
[----:B------:R-:W0:Y:S01]  /*0050*/  S2R R5, SR_CTAID.X ;  /* 0x0000000000057919 */ /* 0x000e220000002500 */
[----:B------:R-:W-:Y:S01]  /*0060*/  ULDC UR8, c[0x0][0x290] ;  /* 0x0000a40000087ab9 */ /* 0x000fe20000000800 */
[----:B------:R-:W-:Y:S01]  /*0070*/  ULDC.64 UR12, c[0x0][0x2c8] ;  /* 0x0000b200000c7ab9 */ /* 0x000fe20000000a00 */
[----:B-1----:R-:W-:-:S04]  /*0080*/  SHF.L.U32 R0, R4, 0x4, RZ ;  /* 0x0000000404007819 */ /* 0x002fc800000006ff */
[----:B------:R-:W-:-:S04]  /*0090*/  LOP3.LUT R0, R0, 0x1f0, RZ, 0xc0, !PT ;  /* 0x000001f000007812 */ /* 0x000fc800078ec0ff */
[----:B------:R-:W-:Y:S02]  /*00a0*/  IADD3 R2, P0, R0, UR4, RZ ;  /* 0x0000000400027c10 */ /* 0x000fe4000ff1e0ff */
[----:B------:R-:W-:-:S03]  /*00b0*/  SHF.R.U32.HI R0, RZ, 0x5, R4 ;  /* 0x00000005ff007819 */ /* 0x000fc60000011604 */
[----:B------:R-:W-:Y:S01]  /*00c0*/  IMAD.X R3, RZ, RZ, UR5, P0 ;  /* 0x00000005ff037e24 */ /* 0x000fe200080e06ff */
[----:B0-----:R-:W-:Y:S01]  /*00d0*/  LEA R6, R5, R0, 0x2 ;  /* 0x0000000005067211 */ /* 0x001fe200078e10ff */
[----:B------:R-:W-:-:S03]  /*00e0*/  ULDC.64 UR4, c[0x0][0x208] ;  /* 0x0000820000047ab9 */ /* 0x000fc60000000a00 */
[----:B------:R-:W-:Y:S01]  /*00f0*/  ISETP.GE.AND P0, PT, R6, UR6, PT ;  /* 0x0000000606007c0c */ /* 0x000fe2000bf06270 */
[----:B------:R0:W-:Y:S01]  /*0100*/  STL [R1+0x1c], R6 ;  /* 0x00001c0601007387 */ /* 0x0001e20000100800 */
[----:B------:R-:W-:Y:S03]  /*0110*/  BSSY B0, `(.L_x_6009) ;  /* 0x00007f0000007945 */ /* 0x000fe60003800000 */
[----:B------:R-:W5:Y:S04]  /*0120*/  LDG.E.128 R140, desc[UR4][R2.64] ;  /* 0x00000004028c7981 */ /* 0x000f68000c1e1d00 */
[----:B------:R-:W5:Y:S04]  /*0130*/  LDG.E.128 R136, desc[UR4][R2.64+0x200] ;  /* 0x0002000402887981 */ /* 0x000f68000c1e1d00 */
[----:B------:R-:W5:Y:S04]  /*0140*/  LDG.E.128 R132, desc[UR4][R2.64+0x400] ;  /* 0x0004000402847981 */ /* 0x000f68000c1e1d00 */
[----:B------:R-:W5:Y:S04]  /*0150*/  LDG.E.128 R128, desc[UR4][R2.64+0x600] ;  /* 0x0006000402807981 */ /* 0x000f68000c1e1d00 */
[----:B------:R1:W5:Y:S02]  /*0160*/  LDG.E.128 R124, desc[UR4][R2.64+0x800] ;  /* 0x00080004027c7981 */ /* 0x000364000c1e1d00 */
[----:B-1----:R-:W-:Y:S01]  /*0170*/  LOP3.LUT R2, R4, 0x1f, RZ, 0xc0, !PT ;  /* 0x0000001f04027812 */ /* 0x002fe200078ec0ff */
[----:B0-----:R-:W-:Y:S06]  /*0180*/  @!P0 BRA `(.L_x_6010) ;  /* 0x0000000000f48947 */ /* 0x001fec0003800000 */
        /* <DEDUP_REMOVED lines=61> */
.L_x_6010:
        /* <DEDUP_REMOVED lines=57> */
[C---:B--2---:R-:W-:Y:S01]  /*08f0*/  PRMT R0, R4.reuse, 0x7632, R0 ;  /* 0x0000763204007816 */ /* 0x044fe20000000000 */
[----:B------:R-:W-:Y:S01]  /*0900*/  IMAD.U32 R24, R4, 0x10000, RZ ;  /* 0x0001000004187824 */ /* 0x000fe200078e00ff */
[C---:B------:R-:W-:Y:S02]  /*0910*/  SHF.L.U32 R4, R5.reuse, 0x10, RZ ;  /* 0x0000001005047819 */ /* 0x040fe400000006ff */
[----:B------:R-:W-:Y:S02]  /*0920*/  PRMT R144, R5, 0x7632, R144 ;  /* 0x0000763205907816 */ /* 0x000fe40000000090 */
[----:B------:R1:W-:Y:S01]  /*0930*/  STL [R1+0x16c], R24 ;  /* 0x00016c1801007387 */ /* 0x0003e20000100800 */
[----:B------:R-:W-:Y:S02]  /*0940*/  SHF.L.U32 R5, R6, 0x10, RZ ;  /* 0x0000001006057819 */ /* 0x000fe400000006ff */
[----:B------:R-:W-:Y:S01]  /*0950*/  SHF.L.U32 R161, R0, 0x10, RZ ;  /* 0x0000001000a17819 */ /* 0x000fe200000006ff */
[----:B------:R2:W-:Y:S01]  /*0960*/  STL [R1+0x164], R4 ;  /* 0x0001640401007387 */ /* 0x0005e20000100800 */
[----:B------:R-:W-:Y:S01]  /*0970*/  PRMT R145, R6, 0x7632, R145 ;  /* 0x0000763206917816 */ /* 0x000fe20000000091 */
[----:B------:R-:W-:Y:S01]  /*0980*/  IMAD.U32 R0, R144, 0x10000, RZ ;  /* 0x0001000090007824 */ /* 0x000fe200078e00ff */
[----:B------:R-:W-:Y:S01]  /*0990*/  PRMT R146, R7, 0x7632, R146 ;  /* 0x0000763207927816 */ /* 0x000fe20000000092 */
[----:B------:R4:W-:Y:S01]  /*09a0*/  STL [R1+0x15c], R5 ;  /* 0x00015c0501007387 */ /* 0x0009e20000100800 */
[----:B---3--:R-:W-:-:S02]  /*09b0*/  PRMT R147, R8, 0x7632, R147 ;  /* 0x0000763208937816 */ /* 0x008fc40000000093 */
[----:B-1----:R-:W-:Y:S02]  /*09c0*/  CS2R R24, SRZ ;  /* 0x0000000000187805 */ /* 0x002fe4000001ff00 */
[----:B------:R-:W-:Y:S02]  /*09d0*/  SHF.L.U32 R144, R145, 0x10, RZ ;  /* 0x0000001091907819 */ /* 0x000fe400000006ff */
[----:B------:R-:W-:Y:S01]  /*09e0*/  SHF.L.U32 R145, R146, 0x10, RZ ;  /* 0x0000001092917819 */ /* 0x000fe200000006ff */
[----:B--2---:R-:W-:Y:S01]  /*09f0*/  IMAD.U32 R4, R7, 0x10000, RZ ;  /* 0x0001000007047824 */ /* 0x004fe200078e00ff */
[----:B0-----:R-:W-:Y:S02]  /*0a00*/  PRMT R2, R9, 0x7632, R2 ;  /* 0x0000763209027816 */ /* 0x001fe40000000002 */
[----:B------:R-:W-:Y:S02]  /*0a10*/  CS2R R6, SRZ ;  /* 0x0000000000067805 */ /* 0x000fe4000001ff00 */
[----:B------:R-:W-:-:S02]  /*0a20*/  PRMT R3, R10, 0x7632, R3 ;  /* 0x000076320a037816 */ /* 0x000fc40000000003 */
[----:B----4-:R-:W-:Y:S01]  /*0a30*/  SHF.L.U32 R5, R8, 0x10, RZ ;  /* 0x0000001008057819 */ /* 0x010fe200000006ff */
[----:B------:R0:W-:Y:S01]  /*0a40*/  STL [R1+0x154], R4 ;  /* 0x0001540401007387 */ /* 0x0001e20000100800 */
[----:B------:R-:W-:Y:S02]  /*0a50*/  PRMT R148, R11, 0x7632, R148 ;  /* 0x000076320b947816 */ /* 0x000fe40000000094 */
[----:B------:R-:W-:Y:S01]  /*0a60*/  PRMT R149, R12, 0x7632, R149 ;  /* 0x000076320c957816 */ /* 0x000fe20000000095 */
[----:B------:R1:W-:Y:S01]  /*0a70*/  STL [R1+0x14c], R5 ;  /* 0x00014c0501007387 */ /* 0x0003e20000100800 */
[----:B------:R-:W-:Y:S02]  /*0a80*/  PRMT R150, R13, 0x7632, R150 ;  /* 0x000076320d967816 */ /* 0x000fe40000000096 */
[----:B------:R-:W-:Y:S02]  /*0a90*/  PRMT R151, R14, 0x7632, R151 ;  /* 0x000076320e977816 */ /* 0x000fe40000000097 */
[----:B------:R-:W-:-:S02]  /*0aa0*/  PRMT R152, R15, 0x7632, R152 ;  /* 0x000076320f987816 */ /* 0x000fc40000000098 */
[----:B0-----:R-:W-:Y:S02]  /*0ab0*/  SHF.L.U32 R4, R9, 0x10, RZ ;  /* 0x0000001009047819 */ /* 0x001fe400000006ff */
[----:B------:R-:W-:Y:S02]  /*0ac0*/  CS2R R8, SRZ ;  /* 0x0000000000087805 */ /* 0x000fe4000001ff00 */
[----:B------:R-:W-:Y:S01]  /*0ad0*/  PRMT R153, R16, 0x7632, R153 ;  /* 0x0000763210997816 */ /* 0x000fe20000000099 */
[----:B-1----:R-:W-:Y:S01]  /*0ae0*/  IMAD.U32 R5, R10, 0x10000, RZ ;  /* 0x000100000a057824 */ /* 0x002fe200078e00ff */
[----:B------:R-:W-:Y:S01]  /*0af0*/  PRMT R154, R17, 0x7632, R154 ;  /* 0x00007632119a7816 */ /* 0x000fe2000000009a */
        /* <DEDUP_REMOVED lines=8> */
[----:B------:R-:W-:Y:S02]  /*0b80*/  CS2R R10, SRZ ;  /* 0x00000000000a7805 */ /* 0x000fe4000001ff00 */
[----:B------:R-:W-:Y:S02]  /*0b90*/  PRMT R159, R22, 0x7632, R159 ;  /* 0x00007632169f7816 */ /* 0x000fe4000000009f */
[----:B-1----:R-:W-:Y:S01]  /*0ba0*/  SHF.L.U32 R5, R12, 0x10, RZ ;  /* 0x000000100c057819 */ /* 0x002fe200000006ff */
[----:B------:R0:W-:Y:S04]  /*0bb0*/  STL [R1+0x134], R4 ;  /* 0x0001340401007387 */ /* 0x0001e80000100800 */
[----:B------:R1:W-:Y:S01]  /*0bc0*/  STL [R1+0x12c], R5 ;  /* 0x00012c0501007387 */ /* 0x0003e20000100800 */
[----:B0-----:R-:W-:Y:S01]  /*0bd0*/  IMAD.U32 R4, R13, 0x10000, RZ ;  /* 0x000100000d047824 */ /* 0x001fe200078e00ff */
[----:B------:R-:W-:-:S02]  /*0be0*/  CS2R R12, SRZ ;  /* 0x00000000000c7805 */ /* 0x000fc4000001ff00 */
[----:B-1----:R-:W-:Y:S02]  /*0bf0*/  SHF.L.U32 R5, R14, 0x10, RZ ;  /* 0x000000100e057819 */ /* 0x002fe400000006ff */
[----:B------:R0:W-:Y:S04]  /*0c00*/  STL [R1+0x124], R4 ;  /* 0x0001240401007387 */ /* 0x0001e80000100800 */
[----:B------:R1:W-:Y:S01]  /*0c10*/  STL [R1+0x11c], R5 ;  /* 0x00011c0501007387 */ /* 0x0003e20000100800 */
[----:B0-----:R-:W-:Y:S02]  /*0c20*/  SHF.L.U32 R4, R15, 0x10, RZ ;  /* 0x000000100f047819 */ /* 0x001fe400000006ff */
[----:B------:R-:W-:Y:S01]  /*0c30*/  CS2R R14, SRZ ;  /* 0x00000000000e7805 */ /* 0x000fe2000001ff00 */
[----:B-1----:R-:W-:-:S02]  /*0c40*/  IMAD.U32 R5, R16, 0x10000, RZ ;  /* 0x0001000010057824 */ /* 0x002fc400078e00ff */
[----:B------:R0:W-:Y:S04]  /*0c50*/  STL [R1+0x114], R4 ;  /* 0x0001140401007387 */ /* 0x0001e80000100800 */
[----:B------:R1:W-:Y:S01]  /*0c60*/  STL [R1+0x10c], R5 ;  /* 0x00010c0501007387 */ /* 0x0003e20000100800 */
[----:B0-----:R-:W-:Y:S02]  /*0c70*/  SHF.L.U32 R4, R17, 0x10, RZ ;  /* 0x0000001011047819 */ /* 0x001fe400000006ff */
[----:B------:R-:W-:Y:S02]  /*0c80*/  CS2R R16, SRZ ;  /* 0x0000000000107805 */ /* 0x000fe4000001ff00 */
        /* <DEDUP_REMOVED lines=20> */
[----:B------:R-:W-:Y:S01]  /*0dd0*/  STL [R1+0x150], R145 ;  /* 0x0001509101007387 */ /* 0x000fe20000100800 */
[----:B-1----:R-:W-:Y:S01]  /*0de0*/  IMAD.U32 R0, R147, 0x10000, RZ ;  /* 0x0001000093007824 */ /* 0x002fe200078e00ff */
[----:B0-----:R-:W-:-:S04]  /*0df0*/  SHF.L.U32 R144, R2, 0x10, RZ ;  /* 0x0000001002907819 */ /* 0x001fc800000006ff */
[----:B------:R0:W-:Y:S01]  /*0e00*/  STL [R1+0x148], R0 ;  /* 0x0001480001007387 */ /* 0x0001e20000100800 */
[----:B------:R-:W-:Y:S02]  /*0e10*/  SHF.L.U32 R2, R3, 0x10, RZ ;  /* 0x0000001003027819 */ /* 0x000fe400000006ff */
[----:B------:R-:W-:Y:S01]  /*0e20*/  SHF.L.U32 R3, R149, 0x10, RZ ;  /* 0x0000001095037819 */ /* 0x000fe200000006ff */
[----:B------:R-:W-:Y:S04]  /*0e30*/  STL [R1+0x140], R144 ;  /* 0x0001409001007387 */ /* 0x000fe80000100800 */
[----:B------:R1:W-:Y:S01]  /*0e40*/  STL [R1+0x138], R2 ;  /* 0x0001380201007387 */ /* 0x0003e20000100800 */
[----:B0-----:R-:W-:-:S05]  /*0e50*/  IMAD.U32 R0, R148, 0x10000, RZ ;  /* 0x0001000094007824 */ /* 0x001fca00078e00ff */
[----:B------:R0:W-:Y:S01]  /*0e60*/  STL [R1+0x130], R0 ;  /* 0x0001300001007387 */ /* 0x0001e20000100800 */
[----:B-1----:R-:W-:-:S03]  /*0e70*/  SHF.L.U32 R2, R150, 0x10, RZ ;  /* 0x0000001096027819 */ /* 0x002fc600000006ff */
        /* <DEDUP_REMOVED lines=18> */
[----:B------:R1:W-:Y:S01]  /*0fa0*/  STL [R1+0xe0], R3 ;  /* 0x0000e00301007387 */ /* 0x0003e20000100800 */
[----:B0-----:R-:W-:-:S05]  /*0fb0*/  IMAD.U32 R0, R160, 0x10000, RZ ;  /* 0x00010000a0007824 */ /* 0x001fca00078e00ff */
[----:B------:R1:W-:Y:S04]  /*0fc0*/  STL [R1+0xd0], R0 ;  /* 0x0000d00001007387 */ /* 0x0003e80000100800 */
[----:B------:R1:W-:Y:S02]  /*0fd0*/  STL [R1+0xd8], R2 ;  /* 0x0000d80201007387 */ /* 0x0003e40000100800 */
.L_x_6096:
[----:B------:R-:W2:Y:S01]  /*0fe0*/  LDL R238, [R1+0x1c] ;  /* 0x00001c0001ee7983 */ /* 0x000ea20000100800 */
[----:B-1----:R-:W2:Y:S08]  /*0ff0*/  LDC.64 R2, c[0x0][0x288] ;  /* 0x0000a200ff027b82 */ /* 0x002eb00000000a00 */
[----:B------:R-:W0:Y:S08]  /*1000*/  LDC.64 R208, c[0x0][0x258] ;  /* 0x00009600ffd07b82 */ /* 0x000e300000000a00 */
[----:B------:R-:W1:Y:S01]  /*1010*/  LDC.64 R210, c[0x0][0x280] ;  /* 0x0000a000ffd27b82 */ /* 0x000e620000000a00 */
[----:B------:R-:W3:Y:S07]  /*1020*/  S2R R225, SR_TID.X ;  /* 0x0000000000e17919 */ /* 0x000eee0000002100 */
[----:B------:R-:W4:Y:S08]  /*1030*/  LDC R239, c[0x0][0x218] ;  /* 0x00008600ffef7b82 */ /* 0x000f300000000800 */
[----:B------:R-:W4:Y:S01]  /*1040*/  LDC.64 R248, c[0x0][0x2c8] ;  /* 0x0000b200fff87b82 */ /* 0x000f220000000a00 */
[----:B--2---:R-:W-:-:S05]  /*1050*/  IMAD.WIDE R2, R238, 0x4, R2 ;  /* 0x00000004ee027825 */ /* 0x004fca00078e0202 */
[----:B------:R0:W2:Y:S02]  /*1060*/  LDG.E R0, desc[UR4][R2.64] ;  /* 0x0000000402007981 */ /* 0x0000a4000c1e1900 */
[----:B0-----:R-:W-:-:S04]  /*1070*/  IMAD.WIDE R2, R238, 0x4, R208 ;  /* 0x00000004ee027825 */ /* 0x001fc800078e02d0 */
[C---:B-1----:R-:W-:Y:S02]  /*1080*/  IMAD.WIDE R208, R238.reuse, 0x4, R210 ;  /* 0x00000004eed07825 */ /* 0x042fe400078e02d2 */
[----:B-----5:R4:W5:Y:S04]  /*1090*/  LDG.E R3, desc[UR4][R2.64] ;  /* 0x0000000402037981 */ /* 0x020968000c1e1900 */
[----:B------:R0:W2:Y:S01]  /*10a0*/  LDG.E R209, desc[UR4][R208.64] ;  /* 0x00000004d0d17981 */ /* 0x0000a2000c1e1900 */
[----:B---3--:R-:W-:Y:S01]  /*10b0*/  LOP3.LUT R225, R225, 0x1f, RZ, 0xc0, !PT ;  /* 0x0000001fe1e17812 */ /* 0x008fe200078ec0ff */
[----:B------:R-:W-:Y:S01]  /*10c0*/  BSSY B1, `(.L_x_6012) ;  /* 0x0000289000017945 */ /* 0x000fe20003800000 */
[----:B----4-:R-:W-:-:S05]  /*10d0*/  IMAD R2, R238, R239, RZ ;  /* 0x000000efee027224 */ /* 0x010fca00078e02ff */
[----:B0-----:R-:W-:-:S04]  /*10e0*/  SHF.R.S32.HI R208, RZ, 0x1f, R2 ;  /* 0x0000001fffd07819 */ /* 0x001fc80000011402 */
[----:B------:R-:W-:-:S04]  /*10f0*/  LEA.HI R208, R208, R2, RZ, 0x3 ;  /* 0x00000002d0d07211 */ /* 0x000fc800078f18ff */
[----:B------:R-:W-:-:S04]  /*1100*/  LEA.HI.SX32 R252, R208, R225, 0x1d ;  /* 0x000000e1d0fc7211 */ /* 0x000fc800078feaff */
[C---:B------:R-:W-:Y:S01]  /*1110*/  IADD3 R224, R252.reuse, 0x20, RZ ;  /* 0x00000020fce07810 */ /* 0x040fe20007ffe0ff */
[C---:B------:R-:W-:Y:S01]  /*1120*/  IMAD.WIDE.U32 R222, R252.reuse, 0x20, R248 ;  /* 0x00000020fcde7825 */ /* 0x040fe200078e00f8 */
[----:B------:R-:W-:-:S03]  /*1130*/  IADD3 R220, R252, 0x40, RZ ;  /* 0x00000040fcdc7810 */ /* 0x000fc60007ffe0ff */
[----:B------:R0:W-:Y:S01]  /*1140*/  STL [R1+0x20], R224 ;  /* 0x000020e001007387 */ /* 0x0001e20000100800 */
[----:B------:R-:W-:-:S03]  /*1150*/  IMAD.WIDE.U32 R210, R224, 0x20, R248 ;  /* 0x00000020e0d27825 */ /* 0x000fc600078e00f8 */
[----:B------:R0:W-:Y:S01]  /*1160*/  STL [R1+0x30], R220 ;  /* 0x000030dc01007387 */ /* 0x0001e20000100800 */
[----:B------:R-:W-:Y:S01]  /*1170*/  IMAD.WIDE.U32 R218, R220, 0x20, R248 ;  /* 0x00000020dcda7825 */ /* 0x000fe200078e00f8 */
[----:B--2---:R-:W-:Y:S02]  /*1180*/  ISETP.GT.AND P5, PT, R0, RZ, PT ;  /* 0x000000ff0000720c */ /* 0x004fe40003fa4270 */
[----:B------:R0:W-:Y:S11]  /*1190*/  STL [R1+0x34], R209 ;  /* 0x000034d101007387 */ /* 0x0001f60000100800 */
[----:B------:R-:W-:Y:S05]  /*11a0*/  @P5 BRA `(.L_x_6013) ;  /* 0x0000000000585947 */ /* 0x000fea0003800000 */
[----:B------:R-:W-:Y:S01]  /*11b0*/  IMAD.U32 R2, RZ, RZ, UR12 ;  /* 0x0000000cff027e24 */ /* 0x000fe2000f8e00ff */
[----:B------:R-:W-:Y:S02]  /*11c0*/  MOV R0, UR13 ;  /* 0x0000000d00007c02 */ /* 0x000fe40008000f00 */
[----:B0-----:R-:W-:Y:S02]  /*11d0*/  CS2R R208, SRZ ;  /* 0x0000000000d07805 */ /* 0x001fe4000001ff00 */
[----:B------:R-:W-:-:S04]  /*11e0*/  ISETP.NE.U32.AND P0, PT, R2, RZ, PT ;  /* 0x000000ff0200720c */ /* 0x000fc80003f05070 */
        /* <DEDUP_REMOVED lines=16> */
[----:B------:R-:W-:Y:S01]  /*12f0*/  CS2R R208, SRZ ;  /* 0x0000000000d07805 */ /* 0x000fe2000001ff00 */
[----:B0-----:R-:W-:Y:S06]  /*1300*/  BRA `(.L_x_6014) ;  /* 0x0000002400907947 */ /* 0x001fec0003800000 */
.L_x_6013:
[----:B------:R-:W-:Y:S01]  /*1310*/  STL [R1+0x248], R138 ;  /* 0x0002488a01007387 */ /* 0x000fe20000100800 */
[----:B------:R-:W1:Y:S01]  /*1320*/  LDC.64 R232, c[0x0][0x238] ;  /* 0x00008e00ffe87b82 */ /* 0x000e620000000a00 */
[----:B------:R-:W-:Y:S02]  /*1330*/  IADD3 R0, R0, -0x1, RZ ;  /* 0xffffffff00007810 */ /* 0x000fe40007ffe0ff */
[----:B------:R-:W-:Y:S03]  /*1340*/  STL [R1+0x244], R137 ;  /* 0x0002448901007387 */ /* 0x000fe60000100800 */
[----:B------:R-:W-:Y:S01]  /*1350*/  IMAD R0, R0, R239, RZ ;  /* 0x000000ef00007224 */ /* 0x000fe200078e02ff */
[----:B------:R-:W-:Y:S01]  /*1360*/  STL [R1+0x240], R136 ;  /* 0x0002408801007387 */ /* 0x000fe20000100800 */
[----:B------:R-:W2:Y:S03]  /*1370*/  LDC.64 R200, c[0x0][0x250] ;  /* 0x00009400ffc87b82 */ /* 0x000ea60000000a00 */
[----:B------:R-:W-:Y:S01]  /*1380*/  STL [R1+0x23c], R135 ;  /* 0x00023c8701007387 */ /* 0x000fe20000100800 */
[----:B------:R-:W-:-:S03]  /*1390*/  SHF.R.S32.HI R2, RZ, 0x1f, R0 ;  /* 0x0000001fff027819 */ /* 0x000fc60000011400 */
[----:B------:R-:W-:Y:S01]  /*13a0*/  STL [R1+0x238], R134 ;  /* 0x0002388601007387 */ /* 0x000fe20000100800 */
[----:B------:R-:W3:Y:S01]  /*13b0*/  LDC.64 R250, c[0x0][0x2b8] ;  /* 0x0000ae00fffa7b82 */ /* 0x000ee20000000a00 */
[----:B------:R-:W-:Y:S02]  /*13c0*/  LEA.HI R0, R2, R0, RZ, 0x3 ;  /* 0x0000000002007211 */ /* 0x000fe400078f18ff */
[----:B------:R-:W-:Y:S04]  /*13d0*/  STL [R1+0x234], R133 ;  /* 0x0002348501007387 */ /* 0x000fe80000100800 */
[----:B------:R-:W-:Y:S04]  /*13e0*/  STL [R1+0x230], R132 ;  /* 0x0002308401007387 */ /* 0x000fe80000100800 */
[----:B------:R-:W-:Y:S04]  /*13f0*/  STL [R1+0x22c], R131 ;  /* 0x00022c8301007387 */ /* 0x000fe80000100800 */
[----:B------:R-:W-:Y:S01]  /*1400*/  STL [R1+0x228], R130 ;  /* 0x0002288201007387 */ /* 0x000fe20000100800 */
[----:B-1----:R-:W-:-:S03]  /*1410*/  IMAD.WIDE.U32 R204, R252, 0x20, R232 ;  /* 0x00000020fccc7825 */ /* 0x002fc600078e00e8 */
[----:B------:R-:W-:Y:S01]  /*1420*/  STL [R1+0x224], R129 ;  /* 0x0002248101007387 */ /* 0x000fe20000100800 */
[----:B--2---:R-:W-:-:S03]  /*1430*/  IMAD.WIDE R200, R238, 0x4, R200 ;  /* 0x00000004eec87825 */ /* 0x004fc600078e02c8 */
        /* <DEDUP_REMOVED lines=34> */
[----:B------:R-:W-:Y:S04]  /*1660*/  STL [R1+0x198], R82 ;  /* 0x0001985201007387 */ /* 0x000fe80000100800 */
[----:B-1----:R-:W2:Y:S04]  /*1670*/  LDG.E.128 R84, desc[UR4][R204.64] ;  /* 0x00000004cc547981 */ /* 0x002ea8000c1e1d00 */
        /* <DEDUP_REMOVED lines=8> */
[----:B------:R-:W-:Y:S01]  /*1700*/  STL [R1+0x174], R73 ;  /* 0x0001744901007387 */ /* 0x000fe20000100800 */
[----:B------:R-:W-:-:S03]  /*1710*/  LEA.HI.SX32 R0, R0, R225, 0x1d ;  /* 0x000000e100007211 */ /* 0x000fc600078feaff */
[----:B------:R1:W-:Y:S01]  /*1720*/  STL [R1+0x170], R72 ;  /* 0x0001704801007387 */ /* 0x0003e20000100800 */
[----:B------:R-:W-:-:S03]  /*1730*/  IADD3 R244, R0, 0x60, RZ ;  /* 0x0000006000f47810 */ /* 0x000fc60007ffe0ff */
[----:B-1----:R1:W4:Y:S02]  /*1740*/  LDG.E R72, desc[UR4][R200.64] ;  /* 0x00000004c8487981 */ /* 0x002324000c1e1900 */
[----:B---3--:R-:W-:-:S06]  /*1750*/  IMAD.WIDE.U32 R244, R244, 0x10, R250 ;  /* 0x00000010f4f47825 */ /* 0x008fcc00078e00fa */
[----:B------:R-:W3:Y:S01]  /*1760*/  LDG.E.128 R244, desc[UR4][R244.64] ;  /* 0x00000004f4f47981 */ /* 0x000ee2000c1e1d00 */
[----:B-1----:R-:W-:-:S06]  /*1770*/  IMAD.WIDE.U32 R200, R0, 0x10, R250 ;  /* 0x0000001000c87825 */ /* 0x002fcc00078e00fa */
[----:B------:R-:W4:Y:S01]  /*1780*/  LDG.E.128 R200, desc[UR4][R200.64] ;  /* 0x00000004c8c87981 */ /* 0x000f22000c1e1d00 */
[----:B--2---:R-:W-:Y:S01]  /*1790*/  MOV R81, R84 ;  /* 0x0000005400517202 */ /* 0x004fe20000000f00 */
[----:B------:R-:W-:Y:S01]  /*17a0*/  IMAD.MOV.U32 R80, RZ, RZ, R85 ;  /* 0x000000ffff507224 */ /* 0x000fe200078e0055 */
[----:B------:R-:W-:Y:S02]  /*17b0*/  MOV R79, R86 ;  /* 0x00000056004f7202 */ /* 0x000fe40000000f00 */
[----:B------:R-:W-:Y:S02]  /*17c0*/  MOV R78, R87 ;  /* 0x00000057004e7202 */ /* 0x000fe40000000f00 */
[----:B------:R-:W2:Y:S01]  /*17d0*/  LDG.E.128 R84, desc[UR4][R204.64+0x10] ;  /* 0x00001004cc547981 */ /* 0x000ea2000c1e1d00 */
[----:B------:R-:W-:Y:S01]  /*17e0*/  MOV R2, UR12 ;  /* 0x0000000c00027c02 */ /* 0x000fe20008000f00 */
[C---:B------:R-:W-:Y:S01]  /*17f0*/  VIADD R236, R0.reuse, 0x20 ;  /* 0x0000002000ec7836 */ /* 0x040fe20000000000 */
[C---:B------:R-:W-:Y:S01]  /*1800*/  IADD3 R240, R0.reuse, 0x40, RZ ;  /* 0x0000004000f07810 */ /* 0x040fe20007ffe0ff */
[----:B------:R-:W-:Y:S01]  /*1810*/  VIADD R248, R0, 0x80 ;  /* 0x0000008000f87836 */ /* 0x000fe20000000000 */
[----:B------:R-:W-:-:S02]  /*1820*/  ISETP.NE.U32.AND P0, PT, R2, RZ, PT ;  /* 0x000000ff0200720c */ /* 0x000fc40003f05070 */
[----:B------:R-:W-:Y:S02]  /*1830*/  MOV R0, UR13 ;  /* 0x0000000d00007c02 */ /* 0x000fe40008000f00 */
[----:B------:R-:W-:Y:S01]  /*1840*/  IADD3 R83, R252, 0x80, RZ ;  /* 0x00000080fc537810 */ /* 0x000fe20007ffe0ff */
[----:B0-----:R-:W-:Y:S01]  /*1850*/  IMAD.WIDE.U32 R208, R224, 0x20, R232 ;  /* 0x00000020e0d07825 */ /* 0x001fe200078e00e8 */
[----:B------:R-:W-:-:S03]  /*1860*/  ISETP.NE.AND.EX P0, PT, R0, RZ, PT, P0 ;  /* 0x000000ff0000720c */ /* 0x000fc60003f05300 */
[----:B------:R-:W-:Y:S01]  /*1870*/  IMAD.WIDE.U32 R216, R220, 0x20, R232 ;  /* 0x00000020dcd87825 */ /* 0x000fe200078e00e8 */
[----:B------:R-:W2:Y:S03]  /*1880*/  LDG.E.128 R204, desc[UR4][R208.64] ;  /* 0x00000004d0cc7981 */ /* 0x000ea6000c1e1d00 */
[----:B------:R-:W-:Y:S01]  /*1890*/  IMAD.WIDE.U32 R240, R240, 0x10, R250 ;  /* 0x00000010f0f07825 */ /* 0x000fe200078e00fa */
[----:B------:R-:W-:Y:S01]  /*18a0*/  MOV R106, R222 ;  /* 0x000000de006a7202 */ /* 0x000fe20000000f00 */
[----:B------:R-:W2:Y:S01]  /*18b0*/  LDG.E.128 R212, desc[UR4][R216.64] ;  /* 0x00000004d8d47981 */ /* 0x000ea2000c1e1d00 */
[----:B------:R-:W-:Y:S01]  /*18c0*/  MOV R107, R223 ;  /* 0x000000df006b7202 */ /* 0x000fe20000000f00 */
[----:B------:R-:W-:Y:S01]  /*18d0*/  IMAD.MOV.U32 R101, RZ, RZ, R211 ;  /* 0x000000ffff657224 */ /* 0x000fe200078e00d3 */
[----:B------:R-:W-:Y:S01]  /*18e0*/  MOV R100, R210 ;  /* 0x000000d200647202 */ /* 0x000fe20000000f00 */
[----:B------:R-:W2:Y:S04]  /*18f0*/  LDG.E.128 R240, desc[UR4][R240.64] ;  /* 0x00000004f0f07981 */ /* 0x000ea8000c1e1d00 */
[----:B------:R-:W2:Y:S04]  /*1900*/  LDG.E.128 R208, desc[UR4][R208.64+0x10] ;  /* 0x00001004d0d07981 */ /* 0x000ea8000c1e1d00 */
[----:B------:R-:W5:Y:S04]  /*1910*/  @P0 LDG.E.128 R144, desc[UR4][R106.64] ;  /* 0x000000046a900981 */ /* 0x000f68000c1e1d00 */
[----:B------:R0:W5:Y:S01]  /*1920*/  @P0 LDG.E.128 R148, desc[UR4][R106.64+0x10] ;  /* 0x000010046a940981 */ /* 0x000162000c1e1d00 */
[----:B------:R-:W-:Y:S01]  /*1930*/  IMAD.MOV.U32 R108, RZ, RZ, R218 ;  /* 0x000000ffff6c7224 */ /* 0x000fe200078e00da */
[----:B------:R-:W-:-:S02]  /*1940*/  MOV R109, R219 ;  /* 0x000000db006d7202 */ /* 0x000fc40000000f00 */
[----:B------:R-:W2:Y:S04]  /*1950*/  LDG.E.128 R216, desc[UR4][R216.64+0x10] ;  /* 0x00001004d8d87981 */ /* 0x000ea8000c1e1d00 */
[----:B------:R-:W5:Y:S01]  /*1960*/  @P0 LDG.E.128 R160, desc[UR4][R108.64] ;  /* 0x000000046ca00981 */ /* 0x000f62000c1e1d00 */
[----:B0-----:R-:W0:Y:S03]  /*1970*/  LDC.64 R106, c[0x0][0x2c8] ;  /* 0x0000b200ff6a7b82 */ /* 0x001e260000000a00 */
[----:B------:R1:W5:Y:S01]  /*1980*/  @P0 LDG.E.128 R164, desc[UR4][R108.64+0x10] ;  /* 0x000010046ca40981 */ /* 0x000362000c1e1d00 */
[----:B---3--:R-:W-:-:S03]  /*1990*/  PRMT R111, R244, 0x7632, R111 ;  /* 0x00007632f46f7816 */ /* 0x008fc6000000006f */
[----:B------:R-:W5:Y:S04]  /*19a0*/  @P0 LDG.E.128 R152, desc[UR4][R100.64] ;  /* 0x0000000464980981 */ /* 0x000f68000c1e1d00 */
[----:B------:R3:W5:Y:S01]  /*19b0*/  @P0 LDG.E.128 R156, desc[UR4][R100.64+0x10] ;  /* 0x00001004649c0981 */ /* 0x000762000c1e1d00 */
[C---:B----4-:R-:W-:Y:S02]  /*19c0*/  PRMT R134, R202.reuse, 0x7632, R134 ;  /* 0x00007632ca867816 */ /* 0x050fe40000000086 */
[----:B------:R-:W-:Y:S01]  /*19d0*/  SHF.L.U32 R133, R202, 0x10, RZ ;  /* 0x00000010ca857819 */ /* 0x000fe200000006ff */
[----:B------:R-:W-:Y:S02]  /*19e0*/  IMAD.U32 R202, R244, 0x10000, RZ ;  /* 0x00010000f4ca7824 */ /* 0x000fe400078e00ff */
[----:B--2---:R-:W-:Y:S01]  /*19f0*/  IMAD.MOV.U32 R77, RZ, RZ, R84 ;  /* 0x000000ffff4d7224 */ /* 0x004fe200078e0054 */
[----:B------:R-:W-:-:S02]  /*1a00*/  IADD3 R84, R252, 0x60, RZ ;  /* 0x00000060fc547810 */ /* 0x000fc40007ffe0ff */
[----:B------:R-:W-:Y:S02]  /*1a10*/  MOV R76, R85 ;  /* 0x00000055004c7202 */ /* 0x000fe40000000f00 */
[----:B------:R-:W2:Y:S01]  /*1a20*/  LDC.U8 R85, c[0x0][0x2a0] ;  /* 0x0000a800ff557b82 */ /* 0x000ea20000000000 */
[----:B------:R-:W-:-:S04]  /*1a30*/  IMAD.WIDE.U32 R224, R84, 0x20, R232 ;  /* 0x0000002054e07825 */ /* 0x000fc800078e00e8 */
[----:B------:R-:W-:Y:S01]  /*1a40*/  IMAD.WIDE.U32 R232, R83, 0x20, R232 ;  /* 0x0000002053e87825 */ /* 0x000fe200078e00e8 */
[----:B------:R-:W4:Y:S04]  /*1a50*/  LDG.E.128 R220, desc[UR4][R224.64] ;  /* 0x00000004e0dc7981 */ /* 0x000f28000c1e1d00 */
[----:B------:R-:W4:Y:S04]  /*1a60*/  LDG.E.128 R228, desc[UR4][R232.64] ;  /* 0x00000004e8e47981 */ /* 0x000f28000c1e1d00 */
[----:B------:R-:W4:Y:S04]  /*1a70*/  LDG.E.128 R224, desc[UR4][R224.64+0x10] ;  /* 0x00001004e0e07981 */ /* 0x000f28000c1e1d00 */
[----:B------:R-:W4:Y:S01]  /*1a80*/  LDG.E.128 R232, desc[UR4][R232.64+0x10] ;  /* 0x00001004e8e87981 */ /* 0x000f22000c1e1d00 */
[----:B--2---:R-:W-:-:S04]  /*1a90*/  ISETP.NE.AND P1, PT, R85, RZ, PT ;  /* 0x000000ff5500720c */ /* 0x004fc80003f25270 */
[----:B------:R-:W-:Y:S01]  /*1aa0*/  FSEL R72, R72, RZ, !P1 ;  /* 0x000000ff48487208 */ /* 0x000fe20004800000 */
[----:B------:R-:W-:Y:S01]  /*1ab0*/  IMAD.MOV.U32 R73, RZ, RZ, R87 ;  /* 0x000000ffff497224 */ /* 0x000fe200078e0057 */
[----:B------:R-:W-:-:S03]  /*1ac0*/  MOV R74, R86 ;  /* 0x00000056004a7202 */ /* 0x000fc60000000f00 */
[C---:B------:R-:W-:Y:S01]  /*1ad0*/  FADD.FTZ R81, -R72.reuse, R81 ;  /* 0x0000005148517221 */ /* 0x040fe20000010100 */
[C---:B------:R-:W-:Y:S01]  /*1ae0*/  FADD.FTZ R80, -R72.reuse, R80 ;  /* 0x0000005048507221 */ /* 0x040fe20000010100 */
[C---:B------:R-:W-:Y:S01]  /*1af0*/  FADD.FTZ R79, -R72.reuse, R79 ;  /* 0x0000004f484f7221 */ /* 0x040fe20000010100 */
[----:B------:R-:W-:Y:S01]  /*1b00*/  FADD.FTZ R78, -R72, R78 ;  /* 0x0000004e484e7221 */ /* 0x000fe20000010100 */
[----:B0-----:R-:W-:-:S04]  /*1b10*/  @P0 IMAD.WIDE.U32 R86, R84, 0x20, R106 ;  /* 0x0000002054560825 */ /* 0x001fc800078e006a */
[C---:B-1---5:R-:W-:Y:S01]  /*1b20*/  FMUL.FTZ R109, R3.reuse, R81 ;  /* 0x00000051036d7220 */ /* 0x062fe20000410000 */
[----:B------:R-:W-:Y:S01]  /*1b30*/  FMUL.FTZ R108, R3, R80 ;  /* 0x00000050036c7220 */ /* 0x000fe20000410000 */
[----:B------:R-:W-:-:S04]  /*1b40*/  @P0 IMAD.WIDE.U32 R84, R83, 0x20, R106 ;  /* 0x0000002053540825 */ /* 0x000fc800078e006a */
[C---:B------:R-:W-:Y:S01]  /*1b50*/  FMUL.FTZ R106, R3.reuse, R79 ;  /* 0x0000004f036a7220 */ /* 0x040fe20000410000 */
[C---:B------:R-:W-:Y:S01]  /*1b60*/  FMUL.FTZ R104, R3.reuse, R78 ;  /* 0x0000004e03687220 */ /* 0x040fe20000410000 */
[----:B------:R0:W-:Y:S04]  /*1b70*/  STL [R1+0x8c], R109 ;  /* 0x00008c6d01007387 */ /* 0x0001e80000100800 */
[----:B------:R1:W-:Y:S04]  /*1b80*/  STL [R1+0xcc], R108 ;  /* 0x0000cc6c01007387 */ /* 0x0003e80000100800 */
[----:B------:R-:W-:Y:S04]  /*1b90*/  STL [R1+0xc8], R106 ;  /* 0x0000c86a01007387 */ /* 0x000fe80000100800 */
[----:B------:R-:W-:Y:S04]  /*1ba0*/  STL [R1+0xc4], R104 ;  /* 0x0000c46801007387 */ /* 0x000fe80000100800 */
[----:B------:R-:W2:Y:S01]  /*1bb0*/  LDL R244, [R1+0x16c] ;  /* 0x00016c0001f47983 */ /* 0x000ea20000100800 */
[C---:B------:R-:W-:Y:S01]  /*1bc0*/  FADD.FTZ R77, -R72.reuse, R77 ;  /* 0x0000004d484d7221 */ /* 0x040fe20000010100 */
[C---:B------:R-:W-:Y:S01]  /*1bd0*/  FADD.FTZ R76, -R72.reuse, R76 ;  /* 0x0000004c484c7221 */ /* 0x040fe20000010100 */
[C---:B------:R-:W-:Y:S01]  /*1be0*/  FADD.FTZ R74, -R72.reuse, R74 ;  /* 0x0000004a484a7221 */ /* 0x040fe20000010100 */
[C---:B------:R-:W-:Y:S01]  /*1bf0*/  FADD.FTZ R73, -R72.reuse, R73 ;  /* 0x0000004948497221 */ /* 0x040fe20000010100 */
[C---:B------:R-:W-:Y:S01]  /*1c00*/  FADD.FTZ R204, -R72.reuse, R204 ;  /* 0x000000cc48cc7221 */ /* 0x040fe20000010100 */
[----:B------:R-:W-:Y:S01]  /*1c10*/  FMUL.FTZ R103, R3, R77 ;  /* 0x0000004d03677220 */ /* 0x000fe20000410000 */
[C---:B------:R-:W-:Y:S01]  /*1c20*/  PRMT R136, R201.reuse, 0x7632, R136 ;  /* 0x00007632c9887816 */ /* 0x040fe20000000088 */
[C---:B------:R-:W-:Y:S01]  /*1c30*/  FADD.FTZ R205, -R72.reuse, R205 ;  /* 0x000000cd48cd7221 */ /* 0x040fe20000010100 */
[----:B------:R-:W-:Y:S01]  /*1c40*/  SHF.L.U32 R135, R201, 0x10, RZ ;  /* 0x00000010c9877819 */ /* 0x000fe200000006ff */
[C---:B---3--:R-:W-:Y:S01]  /*1c50*/  FMUL.FTZ R101, R3.reuse, R76 ;  /* 0x0000004c03657220 */ /* 0x048fe20000410000 */
[C---:B------:R-:W-:Y:S01]  /*1c60*/  FADD.FTZ R206, -R72.reuse, R206 ;  /* 0x000000ce48ce7221 */ /* 0x040fe20000010100 */
[----:B------:R-:W-:Y:S01]  /*1c70*/  FMUL.FTZ R100, R3, R74 ;  /* 0x0000004a03647220 */ /* 0x000fe20000410000 */
[C---:B------:R-:W-:Y:S01]  /*1c80*/  FADD.FTZ R207, -R72.reuse, R207 ;  /* 0x000000cf48cf7221 */ /* 0x040fe20000010100 */
[----:B------:R-:W-:Y:S01]  /*1c90*/  PRMT R125, R241, 0x7632, R125 ;  /* 0x00007632f17d7816 */ /* 0x000fe2000000007d */
[C---:B------:R-:W-:Y:S01]  /*1ca0*/  FMUL.FTZ R98, R3.reuse, R73 ;  /* 0x0000004903627220 */ /* 0x040fe20000410000 */
[C---:B------:R-:W-:Y:S01]  /*1cb0*/  FADD.FTZ R208, -R72.reuse, R208 ;  /* 0x000000d048d07221 */ /* 0x040fe20000010100 */
[----:B------:R-:W3:Y:S01]  /*1cc0*/  LDL R107, [R1+0x164] ;  /* 0x00016400016b7983 */ /* 0x000ee20000100800 */
[C---:B------:R-:W-:Y:S01]  /*1cd0*/  FMUL.FTZ R97, R3.reuse, R204 ;  /* 0x000000cc03617220 */ /* 0x040fe20000410000 */
[C---:B------:R-:W-:Y:S01]  /*1ce0*/  FADD.FTZ R209, -R72.reuse, R209 ;  /* 0x000000d148d17221 */ /* 0x040fe20000010100 */
        /* <DEDUP_REMOVED lines=11> */
[----:B------:R-:W-:Y:S01]  /*1da0*/  FADD.FTZ R215, -R72, R215 ;  /* 0x000000d748d77221 */ /* 0x000fe20000010100 */
[----:B------:R-:W-:Y:S01]  /*1db0*/  FMUL.FTZ R89, R3, R211 ;  /* 0x000000d303597220 */ /* 0x000fe20000410000 */
[----:B------:R-:W5:Y:S01]  /*1dc0*/  @P0 LDG.E.128 R168, desc[UR4][R86.64] ;  /* 0x0000000456a80981 */ /* 0x000f62000c1e1d00 */
[C---:B------:R-:W-:Y:S01]  /*1dd0*/  PRMT R132, R203.reuse, 0x7632, R132 ;  /* 0x00007632cb847816 */ /* 0x040fe20000000084 */
[----:B------:R-:W-:-:S02]  /*1de0*/  IMAD.U32 R131, R203, 0x10000, RZ ;  /* 0x00010000cb837824 */ /* 0x000fc400078e00ff */
[C---:B------:R-:W-:Y:S01]  /*1df0*/  FADD.FTZ R216, -R72.reuse, R216 ;  /* 0x000000d848d87221 */ /* 0x040fe20000010100 */
[----:B------:R0:W5:Y:S01]  /*1e00*/  @P0 LDG.E.128 R172, desc[UR4][R86.64+0x10] ;  /* 0x0000100456ac0981 */ /* 0x000162000c1e1d00 */
[----:B------:R-:W-:Y:S01]  /*1e10*/  FMUL.FTZ R88, R3, R212 ;  /* 0x000000d403587220 */ /* 0x000fe20000410000 */
[C---:B------:R-:W-:Y:S01]  /*1e20*/  FADD.FTZ R203, -R72.reuse, R217 ;  /* 0x000000d948cb7221 */ /* 0x040fe20000010100 */
[C---:B------:R-:W-:Y:S01]  /*1e30*/  FADD.FTZ R218, -R72.reuse, R218 ;  /* 0x000000da48da7221 */ /* 0x040fe20000010100 */
[----:B------:R-:W5:Y:S01]  /*1e40*/  @P0 LDG.E.128 R176, desc[UR4][R84.64] ;  /* 0x0000000454b00981 */ /* 0x000f62000c1e1d00 */
[----:B------:R-:W-:-:S03]  /*1e50*/  FADD.FTZ R219, -R72, R219 ;  /* 0x000000db48db7221 */ /* 0x000fc60000010100 */
[----:B------:R1:W5:Y:S01]  /*1e60*/  @P0 LDG.E.128 R180, desc[UR4][R84.64+0x10] ;  /* 0x0000100454b40981 */ /* 0x000362000c1e1d00 */
[C---:B0-----:R-:W-:Y:S01]  /*1e70*/  FMUL.FTZ R87, R3.reuse, R213 ;  /* 0x000000d503577220 */ /* 0x041fe20000410000 */
[C---:B------:R-:W-:Y:S01]  /*1e80*/  FMUL.FTZ R86, R3.reuse, R214 ;  /* 0x000000d603567220 */ /* 0x040fe20000410000 */
[C---:B------:R-:W-:Y:S01]  /*1e90*/  FMUL.FTZ R83, R3.reuse, R203 ;  /* 0x000000cb03537220 */ /* 0x040fe20000410000 */
[C---:B------:R-:W-:Y:S01]  /*1ea0*/  FMUL.FTZ R214, R3.reuse, R218 ;  /* 0x000000da03d67220 */ /* 0x040fe20000410000 */
[C---:B------:R-:W-:Y:S01]  /*1eb0*/  FMUL.FTZ R81, R3.reuse, R219 ;  /* 0x000000db03517220 */ /* 0x040fe20000410000 */
[C---:B-1----:R-:W-:Y:S01]  /*1ec0*/  FMUL.FTZ R85, R3.reuse, R215 ;  /* 0x000000d703557220 */ /* 0x042fe20000410000 */
[----:B------:R-:W-:Y:S01]  /*1ed0*/  FMUL.FTZ R84, R3, R216 ;  /* 0x000000d803547220 */ /* 0x000fe20000410000 */
[C---:B------:R-:W-:Y:S01]  /*1ee0*/  PRMT R138, R200.reuse, 0x7632, R138 ;  /* 0x00007632c88a7816 */ /* 0x040fe2000000008a */
[----:B------:R-:W-:-:S03]  /*1ef0*/  IMAD.U32 R137, R200, 0x10000, RZ ;  /* 0x00010000c8897824 */ /* 0x000fc600078e00ff */
[----:B------:R-:W-:Y:S01]  /*1f00*/  SHF.L.U32 R203, R138, 0x10, RZ ;  /* 0x000000108acb7819 */ /* 0x000fe200000006ff */
[----:B------:R-:W-:Y:S01]  /*1f10*/  FFMA.FTZ R4, R109, R137, R4 ;  /* 0x000000896d047223 */ /* 0x000fe20000010004 */
[----:B------:R-:W-:Y:S01]  /*1f20*/  FADD.FTZ R44, R44, R137 ;  /* 0x000000892c2c7221 */ /* 0x000fe20000010000 */
[C---:B----4-:R-:W-:Y:S01]  /*1f30*/  FADD.FTZ R220, -R72.reuse, R220 ;  /* 0x000000dc48dc7221 */ /* 0x050fe20000010100 */
[C---:B------:R-:W-:Y:S01]  /*1f40*/  FADD.FTZ R201, -R72.reuse, R234 ;  /* 0x000000ea48c97221 */ /* 0x040fe20000010100 */
[----:B------:R-:W-:Y:S02]  /*1f50*/  IMAD.U32 R234, R241, 0x10000, RZ ;  /* 0x00010000f1ea7824 */ /* 0x000fe400078e00ff */
[----:B------:R-:W4:Y:S04]  /*1f60*/  LDL R241, [R1+0x15c] ;  /* 0x00015c0001f17983 */ /* 0x000f280000100800 */
        /* <DEDUP_REMOVED lines=9> */
[----:B------:R-:W-:-:S03]  /*2000*/  FADD.FTZ R221, -R72, R221 ;  /* 0x000000dd48dd7221 */ /* 0x000fc60000010100 */
[----:B------:R-:W-:Y:S01]  /*2010*/  STL [R1+0x9c], R92 ;  /* 0x00009c5c01007387 */ /* 0x000fe20000100800 */
[----:B------:R-:W-:-:S03]  /*2020*/  FADD.FTZ R222, -R72, R222 ;  /* 0x000000de48de7221 */ /* 0x000fc60000010100 */
[----:B------:R-:W-:Y:S01]  /*2030*/  STL [R1+0x98], R91 ;  /* 0x0000985b01007387 */ /* 0x000fe20000100800 */
[----:B------:R-:W-:-:S03]  /*2040*/  FADD.FTZ R223, -R72, R223 ;  /* 0x000000df48df7221 */ /* 0x000fc60000010100 */
[----:B------:R-:W-:Y:S01]  /*2050*/  STL [R1+0x94], R89 ;  /* 0x0000945901007387 */ /* 0x000fe20000100800 */
[----:B------:R-:W-:-:S03]  /*2060*/  FADD.FTZ R224, -R72, R224 ;  /* 0x000000e048e07221 */ /* 0x000fc60000010100 */
[----:B------:R-:W-:Y:S01]  /*2070*/  STL [R1+0x90], R88 ;  /* 0x0000905801007387 */ /* 0x000fe20000100800 */
[----:B------:R-:W-:-:S03]  /*2080*/  FMUL.FTZ R80, R3, R220 ;  /* 0x000000dc03507220 */ /* 0x000fc60000410000 */
[----:B------:R-:W-:Y:S01]  /*2090*/  STL [R1+0x88], R87 ;  /* 0x0000885701007387 */ /* 0x000fe20000100800 */
[C---:B------:R-:W-:Y:S01]  /*20a0*/  FADD.FTZ R225, -R72.reuse, R225 ;  /* 0x000000e148e17221 */ /* 0x040fe20000010100 */
[C---:B------:R-:W-:Y:S02]  /*20b0*/  FMUL.FTZ R79, R3.reuse, R221 ;  /* 0x000000dd034f7220 */ /* 0x040fe40000410000 */
[----:B------:R-:W-:Y:S01]  /*20c0*/  STL [R1+0x84], R86 ;  /* 0x0000845601007387 */ /* 0x000fe20000100800 */
[C---:B------:R-:W-:Y:S01]  /*20d0*/  FADD.FTZ R226, -R72.reuse, R226 ;  /* 0x000000e248e27221 */ /* 0x040fe20000010100 */
[C---:B------:R-:W-:Y:S02]  /*20e0*/  FMUL.FTZ R78, R3.reuse, R222 ;  /* 0x000000de034e7220 */ /* 0x040fe40000410000 */
[----:B------:R-:W-:Y:S01]  /*20f0*/  STL [R1+0x80], R85 ;  /* 0x0000805501007387 */ /* 0x000fe20000100800 */
[----:B------:R-:W-:Y:S01]  /*2100*/  FADD.FTZ R227, -R72, R227 ;  /* 0x000000e348e37221 */ /* 0x000fe20000010100 */
[----:B------:R-:W-:-:S02]  /*2110*/  FMUL.FTZ R77, R3, R223 ;  /* 0x000000df034d7220 */ /* 0x000fc40000410000 */
        /* <DEDUP_REMOVED lines=13> */
[----:B------:R-:W-:Y:S01]  /*21f0*/  FADD.FTZ R200, -R72, R232 ;  /* 0x000000e848c87221 */ /* 0x000fe20000010100 */
[C---:B------:R-:W-:Y:S02]  /*2200*/  FMUL.FTZ R210, R3.reuse, R228 ;  /* 0x000000e403d27220 */ /* 0x040fe40000410000 */
[----:B------:R-:W-:Y:S01]  /*2210*/  STL [R1+0x68], R79 ;  /* 0x0000684f01007387 */ /* 0x000fe20000100800 */
[----:B------:R-:W-:-:S03]  /*2220*/  FMUL.FTZ R73, R3, R229 ;  /* 0x000000e503497220 */ /* 0x000fc60000410000 */
[----:B------:R-:W-:Y:S01]  /*2230*/  STL [R1+0x64], R78 ;  /* 0x0000644e01007387 */ /* 0x000fe20000100800 */
[----:B------:R-:W-:Y:S01]  /*2240*/  FADD.FTZ R233, -R72, R233 ;  /* 0x000000e948e97221 */ /* 0x000fe20000010100 */
[C---:B------:R-:W-:Y:S02]  /*2250*/  FMUL.FTZ R224, R3.reuse, R230 ;  /* 0x000000e603e07220 */ /* 0x040fe40000410000 */
[----:B------:R-:W-:Y:S01]  /*2260*/  STL [R1+0x60], R77 ;  /* 0x0000604d01007387 */ /* 0x000fe20000100800 */
[----:B------:R-:W-:-:S03]  /*2270*/  FMUL.FTZ R223, R3, R231 ;  /* 0x000000e703df7220 */ /* 0x000fc60000410000 */
[----:B------:R-:W-:Y:S01]  /*2280*/  STL [R1+0x5c], R76 ;  /* 0x00005c4c01007387 */ /* 0x000fe20000100800 */
[----:B------:R-:W-:-:S03]  /*2290*/  FMUL.FTZ R220, R3, R200 ;  /* 0x000000c803dc7220 */ /* 0x000fc60000410000 */
[----:B------:R-:W-:Y:S01]  /*22a0*/  STL [R1+0x58], R215 ;  /* 0x000058d701007387 */ /* 0x000fe20000100800 */
[----:B------:R-:W-:-:S03]  /*22b0*/  FMUL.FTZ R219, R3, R233 ;  /* 0x000000e903db7220 */ /* 0x000fc60000410000 */
[----:B------:R-:W-:Y:S01]  /*22c0*/  STL [R1+0x54], R216 ;  /* 0x000054d801007387 */ /* 0x000fe20000100800 */
[----:B------:R-:W-:-:S03]  /*22d0*/  FMUL.FTZ R211, R3, R201 ;  /* 0x000000c903d37220 */ /* 0x000fc60000410000 */
[----:B------:R-:W-:Y:S04]  /*22e0*/  STL [R1+0x50], R74 ;  /* 0x0000504a01007387 */ /* 0x000fe80000100800 */
[----:B------:R-:W-:Y:S04]  /*22f0*/  STL [R1+0x4c], R210 ;  /* 0x00004cd201007387 */ /* 0x000fe80000100800 */
[----:B------:R-:W-:Y:S04]  /*2300*/  STL [R1+0x48], R73 ;  /* 0x0000484901007387 */ /* 0x000fe80000100800 */
[----:B------:R-:W-:Y:S04]  /*2310*/  STL [R1+0x44], R224 ;  /* 0x000044e001007387 */ /* 0x000fe80000100800 */
[----:B------:R-:W-:Y:S01]  /*2320*/  STL [R1+0x40], R223 ;  /* 0x000040df01007387 */ /* 0x000fe20000100800 */
[----:B--2---:R-:W-:-:S03]  /*2330*/  FMUL.FTZ R200, R244, R137 ;  /* 0x00000089f4c87220 */ /* 0x004fc60000410000 */
[----:B------:R-:W-:Y:S04]  /*2340*/  STL [R1+0x3c], R220 ;  /* 0x00003cdc01007387 */ /* 0x000fe80000100800 */
[----:B------:R0:W5:Y:S04]  /*2350*/  LDL.LU R138, [R1+0x248] ;  /* 0x00024800018a7983 */ /* 0x0001680000300800 */
[----:B------:R-:W-:Y:S04]  /*2360*/  STL [R1+0x38], R219 ;  /* 0x000038db01007387 */ /* 0x000fe80000100800 */
[----:B------:R-:W-:Y:S04]  /*2370*/  STL [R1+0x2c], R211 ;  /* 0x00002cd301007387 */ /* 0x000fe80000100800 */
[----:B------:R0:W5:Y:S04]  /*2380*/  LDL.LU R137, [R1+0x244] ;  /* 0x0002440001897983 */ /* 0x0001680000300800 */
[----:B------:R-:W2:Y:S01]  /*2390*/  LDL R209, [R1+0x154] ;  /* 0x0001540001d17983 */ /* 0x000ea20000100800 */
[----:B------:R-:W-:-:S02]  /*23a0*/  IMAD.U32 R204, R136, 0x10000, RZ ;  /* 0x0001000088cc7824 */ /* 0x000fc400078e00ff */
[-C--:B---3--:R-:W-:Y:S01]  /*23b0*/  FMUL.FTZ R107, R107, R135.reuse ;  /* 0x000000876b6b7220 */ /* 0x088fe20000410000 */
[----:B------:R-:W-:Y:S01]  /*23c0*/  IMAD.WIDE.U32 R236, R236, 0x10, R250 ;  /* 0x00000010ecec7825 */ /* 0x000fe200078e00fa */
[----:B------:R0:W5:Y:S03]  /*23d0*/  LDL.LU R136, [R1+0x240] ;  /* 0x0002400001887983 */ /* 0x0001660000300800 */
[----:B------:R-:W-:Y:S01]  /*23e0*/  FFMA.FTZ R6, R106, R135, R6 ;  /* 0x000000876a067223 */ /* 0x000fe20000010006 */
[----:B------:R-:W-:Y:S01]  /*23f0*/  FADD.FTZ R46, R46, R135 ;  /* 0x000000872e2e7221 */ /* 0x000fe20000010000 */
[----:B------:R-:W-:Y:S01]  /*2400*/  SHF.L.U32 R205, R134, 0x10, RZ ;  /* 0x0000001086cd7819 */ /* 0x000fe200000006ff */
[----:B------:R0:W5:Y:S01]  /*2410*/  LDL.LU R135, [R1+0x23c] ;  /* 0x00023c0001877983 */ /* 0x0001620000300800 */
[----:B------:R-:W-:-:S04]  /*2420*/  IMAD.WIDE.U32 R248, R248, 0x10, R250 ;  /* 0x00000010f8f87825 */ /* 0x000fc800078e00fa */
[----:B------:R-:W-:Y:S01]  /*2430*/  FADD.FTZ R48, R48, R133 ;  /* 0x0000008530307221 */ /* 0x000fe20000010000 */
[----:B------:R-:W3:Y:S01]  /*2440*/  LDL R225, [R1+0x168] ;  /* 0x0001680001e17983 */ /* 0x000ee20000100800 */
[----:B------:R-:W-:-:S03]  /*2450*/  FFMA.FTZ R8, R103, R133, R8 ;  /* 0x0000008567087223 */ /* 0x000fc60000010008 */
[----:B------:R-:W3:Y:S04]  /*2460*/  LDL R208, [R1+0x160] ;  /* 0x0001600001d07983 */ /* 0x000ee80000100800 */
[----:B------:R0:W5:Y:S04]  /*2470*/  LDL.LU R134, [R1+0x238] ;  /* 0x0002380001867983 */ /* 0x0001680000300800 */
[----:B------:R1:W-:Y:S04]  /*2480*/  STL [R1+0x24], R107 ;  /* 0x0000246b01007387 */ /* 0x0003e80000100800 */
[----:B------:R-:W3:Y:S04]  /*2490*/  LDG.E.128 R236, desc[UR4][R236.64] ;  /* 0x00000004ecec7981 */ /* 0x000ee8000c1e1d00 */
[----:B------:R-:W3:Y:S01]  /*24a0*/  LDG.E.128 R248, desc[UR4][R248.64] ;  /* 0x00000004f8f87981 */ /* 0x000ee2000c1e1d00 */
[----:B------:R-:W-:Y:S01]  /*24b0*/  SHF.L.U32 R206, R132, 0x10, RZ ;  /* 0x0000001084ce7819 */ /* 0x000fe200000006ff */
[----:B------:R-:W-:Y:S01]  /*24c0*/  FADD.FTZ R50, R50, R131 ;  /* 0x0000008332327221 */ /* 0x000fe20000010000 */
[----:B------:R-:W-:Y:S01]  /*24d0*/  FFMA.FTZ R10, R100, R131, R10 ;  /* 0x00000083640a7223 */ /* 0x000fe2000001000a */
[----:B----4-:R-:W-:-:S02]  /*24e0*/  FMUL.FTZ R207, R241, R133 ;  /* 0x00000085f1cf7220 */ /* 0x010fc40000410000 */
[----:B------:R0:W5:Y:S04]  /*24f0*/  LDL.LU R133, [R1+0x234] ;  /* 0x0002340001857983 */ /* 0x0001680000300800 */
[----:B------:R-:W4:Y:S04]  /*2500*/  LDL R222, [R1+0x158] ;  /* 0x0001580001de7983 */ /* 0x000f280000100800 */
[----:B------:R-:W4:Y:S04]  /*2510*/  LDL R218, [R1+0x150] ;  /* 0x0001500001da7983 */ /* 0x000f280000100800 */
[----:B------:R0:W5:Y:S04]  /*2520*/  LDL.LU R132, [R1+0x230] ;  /* 0x0002300001847983 */ /* 0x0001680000300800 */
[----:B------:R-:W-:Y:S01]  /*2530*/  STL [R1+0x14], R207 ;  /* 0x000014cf01007387 */ /* 0x000fe20000100800 */
[----:B--2---:R-:W-:-:S03]  /*2540*/  FMUL.FTZ R212, R209, R131 ;  /* 0x00000083d1d47220 */ /* 0x004fc60000410000 */
[----:B------:R0:W5:Y:S04]  /*2550*/  LDL.LU R131, [R1+0x22c] ;  /* 0x00022c0001837983 */ /* 0x0001680000300800 */
[----:B------:R-:W2:Y:S04]  /*2560*/  LDL R209, [R1+0x14c] ;  /* 0x00014c0001d17983 */ /* 0x000ea80000100800 */
[----:B------:R-:W2:Y:S01]  /*2570*/  LDL R213, [R1+0x144] ;  /* 0x0001440001d57983 */ /* 0x000ea20000100800 */
[----:B---3--:R-:W-:-:S03]  /*2580*/  FMUL.FTZ R226, R225, R203 ;  /* 0x000000cbe1e27220 */ /* 0x008fc60000410000 */
[----:B------:R-:W3:Y:S01]  /*2590*/  LDL R221, [R1+0x13c] ;  /* 0x00013c0001dd7983 */ /* 0x000ee20000100800 */
[----:B------:R-:W-:-:S03]  /*25a0*/  FMUL.FTZ R225, R208, R204 ;  /* 0x000000ccd0e17220 */ /* 0x000fc60000410000 */
[----:B------:R-:W-:Y:S01]  /*25b0*/  STL [R1+0xc], R212 ;  /* 0x00000cd401007387 */ /* 0x000fe20000100800 */
[----:B------:R-:W-:-:S03]  /*25c0*/  FADD.FTZ R235, -R72, R235 ;  /* 0x000000eb48eb7221 */ /* 0x000fc60000010100 */
[----:B------:R0:W-:Y:S04]  /*25d0*/  STL [R1+0x28], R226 ;  /* 0x000028e201007387 */ /* 0x0001e80000100800 */
[----:B------:R-:W3:Y:S01]  /*25e0*/  LDL R208, [R1+0x134] ;  /* 0x0001340001d07983 */ /* 0x000ee20000100800 */
[----:B------:R-:W-:-:S03]  /*25f0*/  PRMT R130, R236, 0x7632, R130 ;  /* 0x00007632ec827816 */ /* 0x000fc60000000082 */
[----:B------:R0:W-:Y:S01]  /*2600*/  STL [R1+0x18], R225 ;  /* 0x000018e101007387 */ /* 0x0001e20000100800 */
[C---:B------:R-:W-:Y:S02]  /*2610*/  PRMT R75, R251.reuse, 0x7632, R75 ;  /* 0x00007632fb4b7816 */ /* 0x040fe4000000004b */
[----:B------:R-:W-:Y:S01]  /*2620*/  SHF.L.U32 R72, R251, 0x10, RZ ;  /* 0x00000010fb487819 */ /* 0x000fe200000006ff */
[----:B------:R-:W-:Y:S01]  /*2630*/  IMAD.U32 R251, R130, 0x10000, RZ ;  /* 0x0001000082fb7824 */ /* 0x000fe200078e00ff */
[----:B------:R-:W-:Y:S01]  /*2640*/  SHF.L.U32 R236, R236, 0x10, RZ ;  /* 0x00000010ecec7819 */ /* 0x000fe200000006ff */
[----:B------:R-:W-:Y:S01]  /*2650*/  FADD.FTZ R51, R51, R206 ;  /* 0x000000ce33337221 */ /* 0x000fe20000010000 */
[----:B------:R-:W-:Y:S01]  /*2660*/  FFMA.FTZ R11, R98, R206, R11 ;  /* 0x000000ce620b7223 */ /* 0x000fe2000001000b */
[----:B------:R-:W-:Y:S02]  /*2670*/  PRMT R129, R237, 0x7632, R129 ;  /* 0x00007632ed817816 */ /* 0x000fe40000000081 */
[----:B------:R-:W-:Y:S01]  /*2680*/  PRMT R128, R238, 0x7632, R128 ;  /* 0x00007632ee807816 */ /* 0x000fe20000000080 */
[----:B------:R-:W-:Y:S01]  /*2690*/  FFMA.FTZ R5, R108, R203, R5 ;  /* 0x000000cb6c057223 */ /* 0x000fe20000010005 */
[----:B------:R-:W-:Y:S01]  /*26a0*/  FADD.FTZ R45, R45, R203 ;  /* 0x000000cb2d2d7221 */ /* 0x000fe20000010000 */
[----:B------:R-:W-:Y:S01]  /*26b0*/  SHF.L.U32 R203, R129, 0x10, RZ ;  /* 0x0000001081cb7819 */ /* 0x000fe200000006ff */
[----:B------:R-:W-:Y:S01]  /*26c0*/  FFMA.FTZ R7, R104, R204, R7 ;  /* 0x000000cc68077223 */ /* 0x000fe20000010007 */
[----:B------:R-:W-:Y:S01]  /*26d0*/  SHF.L.U32 R237, R237, 0x10, RZ ;  /* 0x00000010eded7819 */ /* 0x000fe200000006ff */
[----:B------:R-:W-:Y:S01]  /*26e0*/  FADD.FTZ R47, R47, R204 ;  /* 0x000000cc2f2f7221 */ /* 0x000fe20000010000 */
[----:B------:R-:W-:Y:S01]  /*26f0*/  SHF.L.U32 R204, R128, 0x10, RZ ;  /* 0x0000001080cc7819 */ /* 0x000fe200000006ff */
[----:B------:R-:W-:Y:S01]  /*2700*/  FADD.FTZ R49, R49, R205 ;  /* 0x000000cd31317221 */ /* 0x000fe20000010000 */
[----:B------:R-:W-:Y:S01]  /*2710*/  FFMA.FTZ R9, R101, R205, R9 ;  /* 0x000000cd65097223 */ /* 0x000fe20000010009 */
[----:B------:R-:W-:-:S02]  /*2720*/  PRMT R105, R246, 0x7632, R105 ;  /* 0x00007632f6697816 */ /* 0x000fc40000000069 */
[----:B------:R-:W-:Y:S01]  /*2730*/  SHF.L.U32 R217, R246, 0x10, RZ ;  /* 0x00000010f6d97819 */ /* 0x000fe200000006ff */
[----:B----4-:R-:W-:Y:S01]  /*2740*/  FMUL.FTZ R222, R222, R205 ;  /* 0x000000cddede7220 */ /* 0x010fe20000410000 */
[----:B------:R-:W-:-:S04]  /*2750*/  FMUL.FTZ R218, R218, R206 ;  /* 0x000000cedada7220 */ /* 0x000fc80000410000 */
[----:B------:R4:W-:Y:S04]  /*2760*/  STL [R1+0x10], R222 ;  /* 0x000010de01007387 */ /* 0x0009e80000100800 */
[----:B------:R0:W5:Y:S04]  /*2770*/  LDL.LU R130, [R1+0x228] ;  /* 0x0002280001827983 */ /* 0x0001680000300800 */
[----:B------:R-:W-:Y:S04]  /*2780*/  STL [R1+0x4], R218 ;  /* 0x000004da01007387 */ /* 0x000fe80000100800 */
[----:B------:R-:W4:Y:S04]  /*2790*/  LDL R206, [R1+0x12c] ;  /* 0x00012c0001ce7983 */ /* 0x000f280000100800 */
[----:B------:R0:W5:Y:S01]  /*27a0*/  LDL.LU R129, [R1+0x224] ;  /* 0x0002240001817983 */ /* 0x0001620000300800 */
[----:B--2---:R-:W-:-:S05]  /*27b0*/  FMUL.FTZ R209, R209, R236 ;  /* 0x000000ecd1d17220 */ /* 0x004fca0000410000 */
[----:B------:R2:W-:Y:S01]  /*27c0*/  STL [R1], R209 ;  /* 0x000000d101007387 */ /* 0x0005e20000100800 */
[----:B------:R-:W-:-:S03]  /*27d0*/  FMUL.FTZ R246, R213, R237 ;  /* 0x000000edd5f67220 */ /* 0x000fc60000410000 */
[----:B------:R0:W5:Y:S04]  /*27e0*/  LDL.LU R128, [R1+0x220] ;  /* 0x0002200001807983 */ /* 0x0001680000300800 */
[----:B------:R-:W2:Y:S04]  /*27f0*/  LDL R205, [R1+0x11c] ;  /* 0x00011c0001cd7983 */ /* 0x000ea80000100800 */
[----:B------:R-:W2:Y:S01]  /*2800*/  LDL R213, [R1+0x124] ;  /* 0x0001240001d57983 */ /* 0x000ea20000100800 */
[C---:B------:R-:W-:Y:S02]  /*2810*/  PRMT R127, R239.reuse, 0x7632, R127 ;  /* 0x00007632ef7f7816 */ /* 0x040fe4000000007f */
[----:B------:R-:W-:-:S02]  /*2820*/  SHF.L.U32 R239, R239, 0x10, RZ ;  /* 0x00000010efef7819 */ /* 0x000fc400000006ff */
[C---:B------:R-:W-:Y:S01]  /*2830*/  PRMT R126, R240.reuse, 0x7632, R126 ;  /* 0x00007632f07e7816 */ /* 0x040fe2000000007e */
[----:B------:R-:W-:Y:S01]  /*2840*/  FFMA.FTZ R14, R95, R237, R14 ;  /* 0x000000ed5f0e7223 */ /* 0x000fe2000001000e */
[----:B------:R-:W-:Y:S01]  /*2850*/  SHF.L.U32 R240, R240, 0x10, RZ ;  /* 0x00000010f0f07819 */ /* 0x000fe200000006ff */
[----:B------:R-:W-:Y:S01]  /*2860*/  FADD.FTZ R54, R54, R237 ;  /* 0x000000ed36367221 */ /* 0x000fe20000010000 */
[----:B------:R-:W-:Y:S02]  /*2870*/  IMAD.U32 R237, R127, 0x10000, RZ ;  /* 0x000100007fed7824 */ /* 0x000fe400078e00ff */
[----:B------:R-:W-:Y:S01]  /*2880*/  FMUL.FTZ R201, R3, R235 ;  /* 0x000000eb03c97220 */ /* 0x000fe20000410000 */
[----:B------:R0:W5:Y:S01]  /*2890*/  LDL.LU R127, [R1+0x21c] ;  /* 0x00021c00017f7983 */ /* 0x0001620000300800 */
[----:B---3--:R-:W-:Y:S01]  /*28a0*/  FMUL.FTZ R241, R208, R239 ;  /* 0x000000efd0f17220 */ /* 0x008fe20000410000 */
[----:B------:R-:W-:Y:S01]  /*28b0*/  FFMA.FTZ R12, R97, R236, R12 ;  /* 0x000000ec610c7223 */ /* 0x000fe2000001000c */
[----:B------:R-:W-:Y:S01]  /*28c0*/  FADD.FTZ R52, R52, R236 ;  /* 0x000000ec34347221 */ /* 0x000fe20000010000 */
[----:B------:R-:W3:Y:S01]  /*28d0*/  LDL R208, [R1+0x114] ;  /* 0x0001140001d07983 */ /* 0x000ee20000100800 */
[----:B------:R-:W-:-:S03]  /*28e0*/  SHF.L.U32 R235, R126, 0x10, RZ ;  /* 0x000000107eeb7819 */ /* 0x000fc600000006ff */
[----:B------:R0:W5:Y:S01]  /*28f0*/  LDL.LU R126, [R1+0x218] ;  /* 0x00021800017e7983 */ /* 0x0001620000300800 */
[C---:B------:R-:W-:Y:S02]  /*2900*/  PRMT R124, R242.reuse, 0x7632, R124 ;  /* 0x00007632f27c7816 */ /* 0x040fe4000000007c */
[----:B------:R-:W-:Y:S02]  /*2910*/  SHF.L.U32 R232, R242, 0x10, RZ ;  /* 0x00000010f2e87819 */ /* 0x000fe400000006ff */
[----:B------:R-:W-:Y:S01]  /*2920*/  SHF.L.U32 R233, R125, 0x10, RZ ;  /* 0x000000107de97819 */ /* 0x000fe200000006ff */
[----:B------:R-:W-:Y:S02]  /*2930*/  IMAD.U32 R231, R124, 0x10000, RZ ;  /* 0x000100007ce77824 */ /* 0x000fe400078e00ff */
[----:B------:R-:W-:Y:S01]  /*2940*/  FADD.FTZ R64, R64, R232 ;  /* 0x000000e840407221 */ /* 0x000fe20000010000 */
[----:B------:R-:W-:Y:S01]  /*2950*/  FFMA.FTZ R24, R84, R232, R24 ;  /* 0x000000e854187223 */ /* 0x000fe20000010018 */
[----:B------:R-:W-:Y:S01]  /*2960*/  FFMA.FTZ R22, R86, R234, R22 ;  /* 0x000000ea56167223 */ /* 0x000fe20000010016 */
[----:B------:R-:W-:Y:S01]  /*2970*/  FADD.FTZ R62, R62, R234 ;  /* 0x000000ea3e3e7221 */ /* 0x000fe20000010000 */
[----:B------:R-:W-:Y:S01]  /*2980*/  SHF.L.U32 R227, R111, 0x10, RZ ;  /* 0x000000106fe37819 */ /* 0x000fe200000006ff */
[----:B----4-:R-:W-:-:S02]  /*2990*/  FMUL.FTZ R236, R206, R240 ;  /* 0x000000f0ceec7220 */ /* 0x010fc40000410000 */
[----:B------:R-:W4:Y:S04]  /*29a0*/  LDL R206, [R1+0x10c] ;  /* 0x00010c0001ce7983 */ /* 0x000f280000100800 */
[----:B------:R0:W5:Y:S04]  /*29b0*/  LDL.LU R125, [R1+0x214] ;  /* 0x00021400017d7983 */ /* 0x0001680000300800 */
[----:B------:R0:W5:Y:S01]  /*29c0*/  LDL.LU R124, [R1+0x210] ;  /* 0x00021000017c7983 */ /* 0x0001620000300800 */
[----:B--2---:R-:W-:-:S03]  /*29d0*/  FMUL.FTZ R232, R205, R232 ;  /* 0x000000e8cde87220 */ /* 0x004fc60000410000 */
[----:B------:R-:W0:Y:S01]  /*29e0*/  LDL R205, [R1+0x104] ;  /* 0x0001040001cd7983 */ /* 0x000e220000100800 */
[----:B------:R-:W-:-:S03]  /*29f0*/  FMUL.FTZ R234, R213, R234 ;  /* 0x000000ead5ea7220 */ /* 0x000fc60000410000 */
[----:B------:R2:W5:Y:S04]  /*2a00*/  LDL.LU R111, [R1+0x20c] ;  /* 0x00020c00016f7983 */ /* 0x0005680000300800 */
[----:B------:R-:W2:Y:S01]  /*2a10*/  LDL R213, [R1+0xfc] ;  /* 0x0000fc0001d57983 */ /* 0x000ea20000100800 */
[C---:B------:R-:W-:Y:S02]  /*2a20*/  PRMT R242, R243.reuse, 0x7632, R242 ;  /* 0x00007632f3f27816 */ /* 0x040fe400000000f2 */
[----:B------:R-:W-:Y:S01]  /*2a30*/  SHF.L.U32 R243, R243, 0x10, RZ ;  /* 0x00000010f3f37819 */ /* 0x000fe200000006ff */
[----:B------:R-:W-:Y:S01]  /*2a40*/  IMAD.U32 R238, R238, 0x10000, RZ ;  /* 0x00010000eeee7824 */ /* 0x000fe200078e00ff */
[----:B------:R-:W-:-:S03]  /*2a50*/  PRMT R110, R245, 0x7632, R110 ;  /* 0x00007632f56e7816 */ /* 0x000fc6000000006e */
[----:B---3--:R-:W-:Y:S01]  /*2a60*/  FMUL.FTZ R230, R208, R243 ;  /* 0x000000f3d0e67220 */ /* 0x008fe20000410000 */
[----:B------:R-:W-:Y:S01]  /*2a70*/  FADD.FTZ R208, RZ, R200 ;  /* 0x000000c8ffd07221 */ /* 0x000fe20000010000 */
[----:B------:R-:W-:Y:S01]  /*2a80*/  FMUL.FTZ R244, R221, R238 ;  /* 0x000000eeddf47220 */ /* 0x000fe20000410000 */
[----:B------:R-:W-:Y:S01]  /*2a90*/  SHF.L.U32 R245, R245, 0x10, RZ ;  /* 0x00000010f5f57819 */ /* 0x000fe200000006ff */
[----:B------:R-:W-:Y:S02]  /*2aa0*/  IMAD.U32 R221, R110, 0x10000, RZ ;  /* 0x000100006edd7824 */ /* 0x000fe400078e00ff */
[----:B------:R-:W-:Y:S01]  /*2ab0*/  FADD.FTZ R208, R208, R226 ;  /* 0x000000e2d0d07221 */ /* 0x000fe20000010000 */
[----:B------:R3:W5:Y:S01]  /*2ac0*/  LDL.LU R110, [R1+0x208] ;  /* 0x00020800016e7983 */ /* 0x0007620000300800 */
[-C--:B------:R-:W-:Y:S01]  /*2ad0*/  FFMA.FTZ R28, R80, R202.reuse, R28 ;  /* 0x000000ca501c7223 */ /* 0x080fe2000001001c */
[----:B------:R-:W-:Y:S01]  /*2ae0*/  FADD.FTZ R68, R68, R202 ;  /* 0x000000ca44447221 */ /* 0x000fe20000010000 */
[----:B------:R-:W-:Y:S01]  /*2af0*/  FADD.FTZ R208, R208, R107 ;  /* 0x0000006bd0d07221 */ /* 0x000fe20000010000 */
[----:B------:R-:W-:Y:S01]  /*2b00*/  FADD.FTZ R120, R120, R217 ;  /* 0x000000d978787221 */ /* 0x000fe20000010000 */
[----:B------:R-:W-:Y:S01]  /*2b10*/  FFMA.FTZ R32, R76, R217, R32 ;  /* 0x000000d94c207223 */ /* 0x000fe20000010020 */
[----:B----4-:R-:W-:Y:S01]  /*2b20*/  FMUL.FTZ R228, R206, R202 ;  /* 0x000000cacee47220 */ /* 0x010fe20000410000 */
[----:B------:R-:W-:-:S02]  /*2b30*/  FFMA.FTZ R206, R109, R200, RZ ;  /* 0x000000c86dce7223 */ /* 0x000fc400000100ff */
[----:B------:R3:W5:Y:S02]  /*2b40*/  LDL.LU R109, [R1+0x204] ;  /* 0x00020400016d7983 */ /* 0x0007640000300800 */
[----:B------:R-:W-:Y:S02]  /*2b50*/  FFMA.FTZ R206, R108, R226, R206 ;  /* 0x000000e26cce7223 */ /* 0x000fe400000100ce */
[----:B------:R3:W5:Y:S02]  /*2b60*/  LDL.LU R108, [R1+0x200] ;  /* 0x00020000016c7983 */ /* 0x0007640000300800 */
[----:B------:R-:W-:Y:S02]  /*2b70*/  FFMA.FTZ R206, R106, R107, R206 ;  /* 0x0000006b6ace7223 */ /* 0x000fe400000100ce */
[----:B------:R-:W4:Y:S02]  /*2b80*/  LDL R202, [R1+0xf4] ;  /* 0x0000f40001ca7983 */ /* 0x000f240000100800 */
[----:B------:R-:W-:-:S02]  /*2b90*/  FFMA.FTZ R206, R104, R225, R206 ;  /* 0x000000e168ce7223 */ /* 0x000fc400000100ce */
[----:B-1----:R3:W5:Y:S04]  /*2ba0*/  LDL.LU R107, [R1+0x1fc] ;  /* 0x0001fc00016b7983 */ /* 0x0027680000300800 */
[----:B------:R3:W5:Y:S01]  /*2bb0*/  LDL.LU R106, [R1+0x1f8] ;  /* 0x0001f800016a7983 */ /* 0x0007620000300800 */
[----:B0-----:R-:W-:Y:S01]  /*2bc0*/  FMUL.FTZ R226, R205, R245 ;  /* 0x000000f5cde27220 */ /* 0x001fe20000410000 */
[----:B------:R-:W-:Y:S02]  /*2bd0*/  SHF.L.U32 R205, R105, 0x10, RZ ;  /* 0x0000001069cd7819 */ /* 0x000fe400000006ff */
[----:B------:R3:W5:Y:S04]  /*2be0*/  LDL.LU R105, [R1+0x1f4] ;  /* 0x0001f40001697983 */ /* 0x0007680000300800 */
[----:B------:R3:W5:Y:S01]  /*2bf0*/  LDL.LU R104, [R1+0x1f0] ;  /* 0x0001f00001687983 */ /* 0x0007620000300800 */
[----:B--2---:R-:W-:-:S03]  /*2c00*/  FMUL.FTZ R217, R213, R217 ;  /* 0x000000d9d5d97220 */ /* 0x004fc60000410000 */
[----:B------:R-:W2:Y:S01]  /*2c10*/  LDL R213, [R1+0x148] ;  /* 0x0001480001d57983 */ /* 0x000ea20000100800 */
[----:B------:R-:W-:Y:S01]  /*2c20*/  FFMA.FTZ R206, R103, R207, R206 ;  /* 0x000000cf67ce7223 */ /* 0x000fe200000100ce */
[----:B------:R-:W-:Y:S01]  /*2c30*/  PRMT R102, R247, 0x7632, R102 ;  /* 0x00007632f7667816 */ /* 0x000fe20000000066 */
[----:B------:R-:W-:Y:S01]  /*2c40*/  FADD.FTZ R208, R208, R225 ;  /* 0x000000e1d0d07221 */ /* 0x000fe20000010000 */
[----:B------:R3:W5:Y:S01]  /*2c50*/  LDL.LU R103, [R1+0x1ec] ;  /* 0x0001ec0001677983 */ /* 0x0007620000300800 */
[----:B------:R-:W-:Y:S02]  /*2c60*/  FFMA.FTZ R206, R101, R222, R206 ;  /* 0x000000de65ce7223 */ /* 0x000fe400000100ce */
[----:B------:R-:W-:Y:S01]  /*2c70*/  FADD.FTZ R208, R208, R207 ;  /* 0x000000cfd0d07221 */ /* 0x000fe20000010000 */
[----:B------:R-:W-:Y:S01]  /*2c80*/  SHF.L.U32 R207, R102, 0x10, RZ ;  /* 0x0000001066cf7819 */ /* 0x000fe200000006ff */
[----:B------:R-:W-:Y:S01]  /*2c90*/  FFMA.FTZ R206, R100, R212, R206 ;  /* 0x000000d464ce7223 */ /* 0x000fe200000100ce */
[----:B------:R3:W5:Y:S01]  /*2ca0*/  LDL.LU R102, [R1+0x1e8] ;  /* 0x0001e80001667983 */ /* 0x0007620000300800 */
[----:B------:R-:W-:-:S03]  /*2cb0*/  PRMT R99, R248, 0x7632, R99 ;  /* 0x00007632f8637816 */ /* 0x000fc60000000063 */
[----:B------:R3:W5:Y:S01]  /*2cc0*/  LDL.LU R101, [R1+0x1e4] ;  /* 0x0001e40001657983 */ /* 0x0007620000300800 */
[----:B------:R-:W-:-:S03]  /*2cd0*/  FADD.FTZ R208, R208, R222 ;  /* 0x000000ded0d07221 */ /* 0x000fc60000010000 */
[----:B------:R3:W5:Y:S04]  /*2ce0*/  LDL.LU R100, [R1+0x1e0] ;  /* 0x0001e00001647983 */ /* 0x0007680000300800 */
[----:B------:R-:W3:Y:S01]  /*2cf0*/  LDL R225, [R1+0x140] ;  /* 0x0001400001e17983 */ /* 0x000ee20000100800 */
[----:B------:R-:W-:Y:S01]  /*2d00*/  FADD.FTZ R208, R208, R212 ;  /* 0x000000d4d0d07221 */ /* 0x000fe20000010000 */
[----:B------:R-:W-:Y:S02]  /*2d10*/  IMAD.U32 R212, R99, 0x10000, RZ ;  /* 0x0001000063d47824 */ /* 0x000fe400078e00ff */
[----:B------:R-:W-:Y:S01]  /*2d20*/  FFMA.FTZ R206, R98, R218, R206 ;  /* 0x000000da62ce7223 */ /* 0x000fe200000100ce */
[----:B------:R0:W5:Y:S01]  /*2d30*/  LDL.LU R99, [R1+0x1dc] ;  /* 0x0001dc0001637983 */ /* 0x0001620000300800 */
[----:B------:R-:W-:-:S03]  /*2d40*/  FADD.FTZ R208, R208, R218 ;  /* 0x000000dad0d07221 */ /* 0x000fc60000010000 */
[----:B------:R0:W5:Y:S04]  /*2d50*/  LDL.LU R98, [R1+0x1d8] ;  /* 0x0001d80001627983 */ /* 0x0001680000300800 */
[----:B------:R-:W4:Y:S01]  /*2d60*/  LDL R222, [R1+0x138] ;  /* 0x0001380001de7983 */ /* 0x000f220000100800 */
[----:B------:R-:W-:Y:S01]  /*2d70*/  FADD.FTZ R208, R208, R209 ;  /* 0x000000d1d0d07221 */ /* 0x000fe20000010000 */
[----:B------:R-:W-:Y:S01]  /*2d80*/  FFMA.FTZ R13, R96, R251, R13 ;  /* 0x000000fb600d7223 */ /* 0x000fe2000001000d */
[----:B------:R-:W-:Y:S01]  /*2d90*/  FADD.FTZ R53, R53, R251 ;  /* 0x000000fb35357221 */ /* 0x000fe20000010000 */
[----:B------:R-:W-:Y:S02]  /*2da0*/  FFMA.FTZ R209, R97, R209, R206 ;  /* 0x000000d161d17223 */ /* 0x000fe400000100ce */
[----:B------:R0:W5:Y:S04]  /*2db0*/  LDL.LU R97, [R1+0x1d4] ;  /* 0x0001d40001617983 */ /* 0x0001680000300800 */
[----:B------:R-:W4:Y:S01]  /*2dc0*/  LDL R218, [R1+0xec] ;  /* 0x0000ec0001da7983 */ /* 0x000f220000100800 */
[----:B--2---:R-:W-:-:S03]  /*2dd0*/  FMUL.FTZ R251, R213, R251 ;  /* 0x000000fbd5fb7220 */ /* 0x004fc60000410000 */
[----:B------:R-:W2:Y:S01]  /*2de0*/  LDL R213, [R1+0x130] ;  /* 0x0001300001d57983 */ /* 0x000ea20000100800 */
[----:B------:R-:W-:Y:S01]  /*2df0*/  FADD.FTZ R206, R208, R251 ;  /* 0x000000fbd0ce7221 */ /* 0x000fe20000010000 */
[----:B------:R-:W-:Y:S01]  /*2e00*/  FFMA.FTZ R208, R96, R251, R209 ;  /* 0x000000fb60d07223 */ /* 0x000fe200000100d1 */
[----:B------:R-:W-:Y:S01]  /*2e10*/  FFMA.FTZ R30, R78, R245, R30 ;  /* 0x000000f54e1e7223 */ /* 0x000fe2000001001e */
[----:B------:R-:W-:Y:S01]  /*2e20*/  FADD.FTZ R70, R70, R245 ;  /* 0x000000f546467221 */ /* 0x000fe20000010000 */
[----:B------:R-:W-:Y:S01]  /*2e30*/  FFMA.FTZ R15, R94, R203, R15 ;  /* 0x000000cb5e0f7223 */ /* 0x000fe2000001000f */
[----:B------:R-:W-:Y:S01]  /*2e40*/  FADD.FTZ R55, R55, R203 ;  /* 0x000000cb37377221 */ /* 0x000fe20000010000 */
[----:B------:R0:W5:Y:S01]  /*2e50*/  LDL.LU R96, [R1+0x1d0] ;  /* 0x0001d00001607983 */ /* 0x0001620000300800 */
[----:B------:R-:W-:Y:S01]  /*2e60*/  FADD.FTZ R66, R66, R243 ;  /* 0x000000f342427221 */ /* 0x000fe20000010000 */
[----:B------:R-:W-:Y:S01]  /*2e70*/  FFMA.FTZ R26, R214, R243, R26 ;  /* 0x000000f3d61a7223 */ /* 0x000fe2000001001a */
[----:B------:R-:W-:Y:S01]  /*2e80*/  FADD.FTZ R57, R57, R204 ;  /* 0x000000cc39397221 */ /* 0x000fe20000010000 */
[----:B---3--:R-:W-:Y:S01]  /*2e90*/  FMUL.FTZ R245, R225, R203 ;  /* 0x000000cbe1f57220 */ /* 0x008fe20000410000 */
[----:B------:R-:W-:-:S02]  /*2ea0*/  FFMA.FTZ R203, R95, R246, R208 ;  /* 0x000000f65fcb7223 */ /* 0x000fc400000100d0 */
[----:B------:R0:W5:Y:S02]  /*2eb0*/  LDL.LU R95, [R1+0x1cc] ;  /* 0x0001cc00015f7983 */ /* 0x0001640000300800 */
[----:B------:R-:W-:Y:S02]  /*2ec0*/  FFMA.FTZ R203, R94, R245, R203 ;  /* 0x000000f55ecb7223 */ /* 0x000fe400000100cb */
[----:B------:R0:W5:Y:S01]  /*2ed0*/  LDL.LU R94, [R1+0x1c8] ;  /* 0x0001c800015e7983 */ /* 0x0001620000300800 */
[----:B------:R-:W-:-:S03]  /*2ee0*/  FFMA.FTZ R17, R92, R204, R17 ;  /* 0x000000cc5c117223 */ /* 0x000fc60000010011 */
[----:B------:R-:W3:Y:S01]  /*2ef0*/  LDL R208, [R1+0x128] ;  /* 0x0001280001d07983 */ /* 0x000ee20000100800 */
[----:B----4-:R-:W-:Y:S01]  /*2f00*/  FMUL.FTZ R243, R222, R204 ;  /* 0x000000ccdef37220 */ /* 0x010fe20000410000 */
[C---:B------:R-:W-:Y:S01]  /*2f10*/  FFMA.FTZ R204, R93.reuse, R244, R203 ;  /* 0x000000f45dcc7223 */ /* 0x040fe200000100cb */
[----:B------:R-:W-:Y:S01]  /*2f20*/  FFMA.FTZ R16, R93, R238, R16 ;  /* 0x000000ee5d107223 */ /* 0x000fe20000010010 */
[----:B------:R-:W-:Y:S01]  /*2f30*/  PRMT R90, R249, 0x7632, R90 ;  /* 0x00007632f95a7816 */ /* 0x000fe2000000005a */
[----:B------:R0:W5:Y:S01]  /*2f40*/  LDL.LU R93, [R1+0x1c4] ;  /* 0x0001c400015d7983 */ /* 0x0001620000300800 */
[----:B------:R-:W-:Y:S01]  /*2f50*/  FFMA.FTZ R204, R92, R243, R204 ;  /* 0x000000f35ccc7223 */ /* 0x000fe200000100cc */
[----:B------:R-:W-:Y:S02]  /*2f60*/  FADD.FTZ R59, R59, R237 ;  /* 0x000000ed3b3b7221 */ /* 0x000fe40000010000 */
[----:B------:R0:W5:Y:S01]  /*2f70*/  LDL.LU R92, [R1+0x1c0] ;  /* 0x0001c000015c7983 */ /* 0x0001620000300800 */
[----:B------:R-:W-:Y:S01]  /*2f80*/  FFMA.FTZ R19, R89, R237, R19 ;  /* 0x000000ed59137223 */ /* 0x000fe20000010013 */
[----:B------:R-:W-:-:S02]  /*2f90*/  FFMA.FTZ R18, R91, R239, R18 ;  /* 0x000000ef5b127223 */ /* 0x000fc40000010012 */
[----:B------:R-:W4:Y:S01]  /*2fa0*/  LDL R225, [R1+0x120] ;  /* 0x0001200001e17983 */ /* 0x000f220000100800 */
[----:B------:R-:W-:-:S03]  /*2fb0*/  FFMA.FTZ R204, R91, R241, R204 ;  /* 0x000000f15bcc7223 */ /* 0x000fc600000100cc */
[----:B------:R0:W5:Y:S01]  /*2fc0*/  LDL.LU R91, [R1+0x1bc] ;  /* 0x0001bc00015b7983 */ /* 0x0001620000300800 */
[----:B------:R-:W-:-:S05]  /*2fd0*/  SHF.L.U32 R248, R248, 0x10, RZ ;  /* 0x00000010f8f87819 */ /* 0x000fca00000006ff */
[----:B------:R-:W-:Y:S01]  /*2fe0*/  FMUL.FTZ R203, R218, R248 ;  /* 0x000000f8dacb7220 */ /* 0x000fe20000410000 */
[----:B--2---:R-:W-:Y:S01]  /*2ff0*/  FMUL.FTZ R237, R213, R237 ;  /* 0x000000edd5ed7220 */ /* 0x004fe20000410000 */
[----:B------:R-:W-:Y:S02]  /*3000*/  SHF.L.U32 R213, R90, 0x10, RZ ;  /* 0x000000105ad57819 */ /* 0x000fe400000006ff */
[----:B------:R0:W5:Y:S04]  /*3010*/  LDL.LU R90, [R1+0x1b8] ;  /* 0x0001b800015a7983 */ /* 0x0001680000300800 */
[----:B------:R-:W2:Y:S01]  /*3020*/  LDL R209, [R1+0x118] ;  /* 0x0001180001d17983 */ /* 0x000ea20000100800 */
[----:B------:R-:W-:-:S03]  /*3030*/  FFMA.FTZ R204, R89, R237, R204 ;  /* 0x000000ed59cc7223 */ /* 0x000fc600000100cc */
[----:B------:R0:W5:Y:S04]  /*3040*/  LDL.LU R89, [R1+0x1b4] ;  /* 0x0001b40001597983 */ /* 0x0001680000300800 */
[----:B------:R-:W2:Y:S01]  /*3050*/  LDL R218, [R1+0xe4] ;  /* 0x0000e40001da7983 */ /* 0x000ea20000100800 */
[----:B------:R-:W-:-:S04]  /*3060*/  FADD.FTZ R206, R206, R246 ;  /* 0x000000f6cece7221 */ /* 0x000fc80000010000 */
[----:B------:R-:W-:-:S04]  /*3070*/  FADD.FTZ R206, R206, R245 ;  /* 0x000000f5cece7221 */ /* 0x000fc80000010000 */
[----:B------:R-:W-:-:S04]  /*3080*/  FADD.FTZ R206, R206, R244 ;  /* 0x000000f4cece7221 */ /* 0x000fc80000010000 */
[----:B------:R-:W-:-:S04]  /*3090*/  FADD.FTZ R206, R206, R243 ;  /* 0x000000f3cece7221 */ /* 0x000fc80000010000 */
[----:B------:R-:W-:Y:S01]  /*30a0*/  FADD.FTZ R206, R206, R241 ;  /* 0x000000f1cece7221 */ /* 0x000fe20000010000 */
[----:B------:R-:W-:-:S03]  /*30b0*/  FFMA.FTZ R21, R87, R235, R21 ;  /* 0x000000eb57157223 */ /* 0x000fc60000010015 */
[----:B------:R-:W-:Y:S01]  /*30c0*/  FADD.FTZ R206, R206, R237 ;  /* 0x000000edcece7221 */ /* 0x000fe20000010000 */
[----:B------:R-:W-:Y:S01]  /*30d0*/  FADD.FTZ R61, R61, R235 ;  /* 0x000000eb3d3d7221 */ /* 0x000fe20000010000 */
[----:B---3--:R-:W-:Y:S01]  /*30e0*/  FMUL.FTZ R235, R208, R235 ;  /* 0x000000ebd0eb7220 */ /* 0x008fe20000410000 */
[----:B------:R-:W-:Y:S01]  /*30f0*/  FFMA.FTZ R208, R88, R236, R204 ;  /* 0x000000ec58d07223 */ /* 0x000fe200000100cc */
[----:B------:R-:W-:Y:S01]  /*3100*/  FADD.FTZ R206, R206, R236 ;  /* 0x000000eccece7221 */ /* 0x000fe20000010000 */
[----:B------:R-:W-:Y:S02]  /*3110*/  FFMA.FTZ R20, R88, R240, R20 ;  /* 0x000000f058147223 */ /* 0x000fe40000010014 */
[----:B------:R0:W5:Y:S01]  /*3120*/  LDL.LU R88, [R1+0x1b0] ;  /* 0x0001b00001587983 */ /* 0x0001620000300800 */
[----:B------:R-:W-:Y:S01]  /*3130*/  FADD.FTZ R204, R206, R235 ;  /* 0x000000ebcecc7221 */ /* 0x000fe20000010000 */
[----:B------:R-:W-:Y:S02]  /*3140*/  FFMA.FTZ R206, R87, R235, R208 ;  /* 0x000000eb57ce7223 */ /* 0x000fe400000100d0 */
[----:B------:R0:W5:Y:S01]  /*3150*/  LDL.LU R87, [R1+0x1ac] ;  /* 0x0001ac0001577983 */ /* 0x0001620000300800 */
[----:B------:R-:W-:Y:S01]  /*3160*/  FFMA.FTZ R23, R85, R233, R23 ;  /* 0x000000e955177223 */ /* 0x000fe20000010017 */
[----:B------:R-:W-:-:S02]  /*3170*/  FADD.FTZ R63, R63, R233 ;  /* 0x000000e93f3f7221 */ /* 0x000fc40000010000 */
[----:B------:R-:W3:Y:S01]  /*3180*/  LDL R222, [R1+0x110] ;  /* 0x0001100001de7983 */ /* 0x000ee20000100800 */
[----:B----4-:R-:W-:Y:S01]  /*3190*/  FMUL.FTZ R233, R225, R233 ;  /* 0x000000e9e1e97220 */ /* 0x010fe20000410000 */
[----:B------:R-:W-:Y:S01]  /*31a0*/  FFMA.FTZ R206, R86, R234, R206 ;  /* 0x000000ea56ce7223 */ /* 0x000fe200000100ce */
[----:B------:R-:W-:Y:S01]  /*31b0*/  FADD.FTZ R65, R65, R231 ;  /* 0x000000e741417221 */ /* 0x000fe20000010000 */
[----:B------:R0:W5:Y:S01]  /*31c0*/  LDL.LU R86, [R1+0x1a8] ;  /* 0x0001a80001567983 */ /* 0x0001620000300800 */
[----:B------:R-:W-:Y:S01]  /*31d0*/  FFMA.FTZ R25, R83, R231, R25 ;  /* 0x000000e753197223 */ /* 0x000fe20000010019 */
[----:B------:R-:W-:Y:S02]  /*31e0*/  FFMA.FTZ R206, R85, R233, R206 ;  /* 0x000000e955ce7223 */ /* 0x000fe400000100ce */
[----:B------:R0:W5:Y:S01]  /*31f0*/  LDL.LU R85, [R1+0x1a4] ;  /* 0x0001a40001557983 */ /* 0x0001620000300800 */
[----:B------:R-:W-:Y:S01]  /*3200*/  SHF.L.U32 R249, R249, 0x10, RZ ;  /* 0x00000010f9f97819 */ /* 0x000fe200000006ff */
[----:B------:R-:W-:Y:S01]  /*3210*/  FADD.FTZ R204, R204, R234 ;  /* 0x000000eacccc7221 */ /* 0x000fe20000010000 */
[----:B------:R-:W-:-:S03]  /*3220*/  FFMA.FTZ R206, R84, R232, R206 ;  /* 0x000000e854ce7223 */ /* 0x000fc600000100ce */
[----:B------:R-:W-:Y:S01]  /*3230*/  FADD.FTZ R208, R204, R233 ;  /* 0x000000e9ccd07221 */ /* 0x000fe20000010000 */
[----:B------:R-:W-:Y:S01]  /*3240*/  PRMT R82, R250, 0x7632, R82 ;  /* 0x00007632fa527816 */ /* 0x000fe20000000052 */
[----:B--2---:R-:W-:Y:S02]  /*3250*/  FMUL.FTZ R231, R209, R231 ;  /* 0x000000e7d1e77220 */ /* 0x004fe40000410000 */
[----:B------:R-:W2:Y:S02]  /*3260*/  LDL R209, [R1+0x108] ;  /* 0x0001080001d17983 */ /* 0x000ea40000100800 */
[----:B------:R-:W-:Y:S02]  /*3270*/  FFMA.FTZ R206, R83, R231, R206 ;  /* 0x000000e753ce7223 */ /* 0x000fe400000100ce */
[----:B------:R0:W5:Y:S01]  /*3280*/  LDL.LU R84, [R1+0x1a0] ;  /* 0x0001a00001547983 */ /* 0x0001620000300800 */
[----:B------:R-:W-:-:S03]  /*3290*/  FMUL.FTZ R204, R218, R249 ;  /* 0x000000f9dacc7220 */ /* 0x000fc60000410000 */
[----:B------:R0:W5:Y:S04]  /*32a0*/  LDL.LU R83, [R1+0x19c] ;  /* 0x00019c0001537983 */ /* 0x0001680000300800 */
[----:B------:R-:W4:Y:S01]  /*32b0*/  LDL R218, [R1+0x100] ;  /* 0x0001000001da7983 */ /* 0x000f220000100800 */
[----:B------:R-:W-:Y:S01]  /*32c0*/  FFMA.FTZ R206, R214, R230, R206 ;  /* 0x000000e6d6ce7223 */ /* 0x000fe200000100ce */
[----:B------:R-:W-:Y:S02]  /*32d0*/  SHF.L.U32 R214, R82, 0x10, RZ ;  /* 0x0000001052d67819 */ /* 0x000fe400000006ff */
[----:B------:R0:W5:Y:S04]  /*32e0*/  LDL.LU R82, [R1+0x198] ;  /* 0x0001980001527983 */ /* 0x0001680000300800 */
[----:B------:R-:W4:Y:S01]  /*32f0*/  LDL R225, [R1+0xf8] ;  /* 0x0000f80001e17983 */ /* 0x000f220000100800 */
[----:B------:R-:W-:Y:S01]  /*3300*/  FADD.FTZ R208, R208, R232 ;  /* 0x000000e8d0d07221 */ /* 0x000fe20000010000 */
[----:B------:R-:W-:-:S03]  /*3310*/  SHF.L.U32 R229, R242, 0x10, RZ ;  /* 0x00000010f2e57819 */ /* 0x000fc600000006ff */
[----:B------:R-:W-:Y:S02]  /*3320*/  FADD.FTZ R208, R208, R231 ;  /* 0x000000e7d0d07221 */ /* 0x000fe40000010000 */
[----:B------:R-:W-:Y:S01]  /*3330*/  FADD.FTZ R67, R67, R229 ;  /* 0x000000e543437221 */ /* 0x000fe20000010000 */
[----:B------:R-:W-:Y:S01]  /*3340*/  FFMA.FTZ R27, R81, R229, R27 ;  /* 0x000000e5511b7223 */ /* 0x000fe2000001001b */
[----:B------:R-:W-:Y:S01]  /*3350*/  FADD.FTZ R208, R208, R230 ;  /* 0x000000e6d0d07221 */ /* 0x000fe20000010000 */
[----:B------:R-:W-:Y:S01]  /*3360*/  FFMA.FTZ R29, R79, R227, R29 ;  /* 0x000000e34f1d7223 */ /* 0x000fe2000001001d */
[----:B------:R-:W-:Y:S01]  /*3370*/  FADD.FTZ R69, R69, R227 ;  /* 0x000000e345457221 */ /* 0x000fe20000010000 */
[----:B---3--:R-:W-:-:S04]  /*3380*/  FMUL.FTZ R229, R222, R229 ;  /* 0x000000e5dee57220 */ /* 0x008fc80000410000 */
[----:B------:R-:W-:Y:S01]  /*3390*/  FADD.FTZ R208, R208, R229 ;  /* 0x000000e5d0d07221 */ /* 0x000fe20000010000 */
[----:B------:R-:W-:Y:S01]  /*33a0*/  FFMA.FTZ R206, R81, R229, R206 ;  /* 0x000000e551ce7223 */ /* 0x000fe200000100ce */
[----:B------:R-:W-:Y:S01]  /*33b0*/  FFMA.FTZ R31, R77, R221, R31 ;  /* 0x000000dd4d1f7223 */ /* 0x000fe2000001001f */
[----:B------:R0:W5:Y:S01]  /*33c0*/  LDL.LU R81, [R1+0x194] ;  /* 0x0001940001517983 */ /* 0x0001620000300800 */
[----:B------:R-:W-:Y:S01]  /*33d0*/  FADD.FTZ R208, R208, R228 ;  /* 0x000000e4d0d07221 */ /* 0x000fe20000010000 */
[----:B------:R-:W-:Y:S02]  /*33e0*/  FADD.FTZ R71, R71, R221 ;  /* 0x000000dd47477221 */ /* 0x000fe40000010000 */
[----:B------:R-:W3:Y:S01]  /*33f0*/  LDL R222, [R1+0xdc] ;  /* 0x0000dc0001de7983 */ /* 0x000ee20000100800 */
[----:B------:R-:W-:Y:S01]  /*3400*/  FADD.FTZ R56, R56, R238 ;  /* 0x000000ee38387221 */ /* 0x000fe20000010000 */
[----:B------:R-:W-:Y:S01]  /*3410*/  FADD.FTZ R121, R121, R205 ;  /* 0x000000cd79797221 */ /* 0x000fe20000010000 */
[----:B------:R-:W-:Y:S01]  /*3420*/  FFMA.FTZ R33, R215, R205, R33 ;  /* 0x000000cdd7217223 */ /* 0x000fe20000010021 */
[----:B--2---:R-:W-:Y:S01]  /*3430*/  FMUL.FTZ R227, R209, R227 ;  /* 0x000000e3d1e37220 */ /* 0x004fe20000410000 */
[----:B------:R-:W-:-:S02]  /*3440*/  FFMA.FTZ R209, R80, R228, R206 ;  /* 0x000000e450d17223 */ /* 0x000fc400000100ce */
[----:B------:R0:W5:Y:S01]  /*3450*/  LDL.LU R80, [R1+0x190] ;  /* 0x0001900001507983 */ /* 0x0001620000300800 */
[----:B------:R-:W-:Y:S01]  /*3460*/  FADD.FTZ R206, R208, R227 ;  /* 0x000000e3d0ce7221 */ /* 0x000fe20000010000 */
[----:B------:R-:W-:Y:S02]  /*3470*/  FFMA.FTZ R208, R79, R227, R209 ;  /* 0x000000e34fd07223 */ /* 0x000fe400000100d1 */
[----:B------:R0:W5:Y:S02]  /*3480*/  LDL.LU R79, [R1+0x18c] ;  /* 0x00018c00014f7983 */ /* 0x0001640000300800 */
[----:B------:R-:W-:Y:S01]  /*3490*/  FFMA.FTZ R208, R78, R226, R208 ;  /* 0x000000e24ed07223 */ /* 0x000fe200000100d0 */
[----:B----4-:R-:W-:Y:S02]  /*34a0*/  FMUL.FTZ R221, R218, R221 ;  /* 0x000000dddadd7220 */ /* 0x010fe40000410000 */
[----:B------:R-:W2:Y:S02]  /*34b0*/  LDL R218, [R1+0xf0] ;  /* 0x0000f00001da7983 */ /* 0x000ea40000100800 */
[----:B------:R-:W-:-:S02]  /*34c0*/  FFMA.FTZ R208, R77, R221, R208 ;  /* 0x000000dd4dd07223 */ /* 0x000fc400000100d0 */
[----:B------:R0:W5:Y:S02]  /*34d0*/  LDL.LU R78, [R1+0x188] ;  /* 0x00018800014e7983 */ /* 0x0001640000300800 */
[----:B------:R-:W-:Y:S02]  /*34e0*/  FFMA.FTZ R208, R76, R217, R208 ;  /* 0x000000d94cd07223 */ /* 0x000fe400000100d0 */
[----:B------:R0:W5:Y:S01]  /*34f0*/  LDL.LU R77, [R1+0x184] ;  /* 0x00018400014d7983 */ /* 0x0001620000300800 */
[----:B------:R-:W-:-:S03]  /*3500*/  FMUL.FTZ R205, R225, R205 ;  /* 0x000000cde1cd7220 */ /* 0x000fc60000410000 */
[----:B------:R0:W5:Y:S04]  /*3510*/  LDL.LU R76, [R1+0x180] ;  /* 0x00018000014c7983 */ /* 0x0001680000300800 */
[----:B------:R-:W4:Y:S01]  /*3520*/  LDL R238, [R1+0xe8] ;  /* 0x0000e80001ee7983 */ /* 0x000f220000100800 */
[----:B------:R-:W-:-:S03]  /*3530*/  FFMA.FTZ R208, R215, R205, R208 ;  /* 0x000000cdd7d07223 */ /* 0x000fc600000100d0 */
[----:B------:R-:W4:Y:S01]  /*3540*/  LDL R215, [R1+0xd4] ;  /* 0x0000d40001d77983 */ /* 0x000f220000100800 */
[----:B------:R-:W-:Y:S01]  /*3550*/  FADD.FTZ R206, R206, R226 ;  /* 0x000000e2cece7221 */ /* 0x000fe20000010000 */
[----:B------:R-:W-:Y:S02]  /*3560*/  IMAD.U32 R247, R247, 0x10000, RZ ;  /* 0x00010000f7f77824 */ /* 0x000fe400078e00ff */
[----:B------:R-:W4:Y:S01]  /*3570*/  LDL R225, [R1+0xe0] ;  /* 0x0000e00001e17983 */ /* 0x000f220000100800 */
[----:B------:R-:W-:Y:S01]  /*3580*/  FADD.FTZ R209, R206, R221 ;  /* 0x000000ddced17221 */ /* 0x000fe20000010000 */
[----:B------:R-:W-:-:S03]  /*3590*/  IMAD.U32 R250, R250, 0x10000, RZ ;  /* 0x00010000fafa7824 */ /* 0x000fc600078e00ff */
[----:B------:R-:W-:Y:S01]  /*35a0*/  FADD.FTZ R209, R209, R217 ;  /* 0x000000d9d1d17221 */ /* 0x000fe20000010000 */
[----:B------:R-:W-:-:S03]  /*35b0*/  FMUL.FTZ R202, R202, R247 ;  /* 0x000000f7caca7220 */ /* 0x000fc60000410000 */
[----:B------:R-:W-:Y:S01]  /*35c0*/  FADD.FTZ R209, R209, R205 ;  /* 0x000000cdd1d17221 */ /* 0x000fe20000010000 */
[----:B------:R-:W-:Y:S01]  /*35d0*/  FADD.FTZ R123, R123, R207 ;  /* 0x000000cf7b7b7221 */ /* 0x000fe20000010000 */
[----:B------:R-:W-:Y:S01]  /*35e0*/  FFMA.FTZ R35, R74, R207, R35 ;  /* 0x000000cf4a237223 */ /* 0x000fe20000010023 */
[----:B---3--:R-:W-:Y:S02]  /*35f0*/  FMUL.FTZ R206, R222, R250 ;  /* 0x000000fadece7220 */ /* 0x008fe40000410000 */
[----:B------:R-:W3:Y:S01]  /*3600*/  LDL R222, [R1+0xd8] ;  /* 0x0000d80001de7983 */ /* 0x000ee20000100800 */
[----:B------:R-:W-:Y:S01]  /*3610*/  FADD.FTZ R209, R209, R202 ;  /* 0x000000cad1d17221 */ /* 0x000fe20000010000 */
[----:B------:R-:W-:Y:S01]  /*3620*/  FFMA.FTZ R208, R216, R202, R208 ;  /* 0x000000cad8d07223 */ /* 0x000fe200000100d0 */
[----:B------:R-:W-:Y:S01]  /*3630*/  FFMA.FTZ R37, R73, R212, R37 ;  /* 0x000000d449257223 */ /* 0x000fe20000010025 */
[----:B------:R-:W-:Y:S01]  /*3640*/  FADD.FTZ R117, R117, R212 ;  /* 0x000000d475757221 */ /* 0x000fe20000010000 */
[----:B------:R-:W-:Y:S01]  /*3650*/  FFMA.FTZ R36, R210, R248, R36 ;  /* 0x000000f8d2247223 */ /* 0x000fe20000010024 */
[----:B------:R-:W-:Y:S01]  /*3660*/  FFMA.FTZ R34, R216, R247, R34 ;  /* 0x000000f7d8227223 */ /* 0x000fe20000010022 */
[----:B------:R-:W-:-:S02]  /*3670*/  IMAD.U32 R216, R75, 0x10000, RZ ;  /* 0x000100004bd87824 */ /* 0x000fc400078e00ff */
[----:B------:R-:W-:Y:S01]  /*3680*/  FADD.FTZ R114, R114, R72 ;  /* 0x0000004872727221 */ /* 0x000fe20000010000 */
[----:B------:R-:W-:Y:S01]  /*3690*/  FFMA.FTZ R42, R211, R72, R42 ;  /* 0x00000048d32a7223 */ /* 0x000fe2000001002a */
[----:B--2---:R-:W-:Y:S02]  /*36a0*/  FMUL.FTZ R207, R218, R207 ;  /* 0x000000cfdacf7220 */ /* 0x004fe40000410000 */
[----:B------:R-:W2:Y:S02]  /*36b0*/  LDL R218, [R1+0xd0] ;  /* 0x0000d00001da7983 */ /* 0x000ea40000100800 */
[----:B------:R-:W-:Y:S01]  /*36c0*/  FADD.FTZ R209, R209, R207 ;  /* 0x000000cfd1d17221 */ /* 0x000fe20000010000 */
[----:B------:R-:W-:Y:S01]  /*36d0*/  FFMA.FTZ R208, R74, R207, R208 ;  /* 0x000000cf4ad07223 */ /* 0x000fe200000100d0 */
[----:B------:R0:W5:Y:S02]  /*36e0*/  LDL.LU R75, [R1+0x17c] ;  /* 0x00017c00014b7983 */ /* 0x0001640000300800 */
[----:B------:R-:W-:Y:S01]  /*36f0*/  FADD.FTZ R209, R209, R203 ;  /* 0x000000cbd1d17221 */ /* 0x000fe20000010000 */
[----:B------:R-:W-:Y:S01]  /*3700*/  FFMA.FTZ R210, R210, R203, R208 ;  /* 0x000000cbd2d27223 */ /* 0x000fe200000100d0 */
[----:B------:R0:W5:Y:S01]  /*3710*/  LDL.LU R74, [R1+0x178] ;  /* 0x00017800014a7983 */ /* 0x0001620000300800 */
[----:B----4-:R-:W-:-:S04]  /*3720*/  FMUL.FTZ R212, R238, R212 ;  /* 0x000000d4eed47220 */ /* 0x010fc80000410000 */
[----:B------:R-:W-:Y:S01]  /*3730*/  FADD.FTZ R208, R209, R212 ;  /* 0x000000d4d1d07221 */ /* 0x000fe20000010000 */
[----:B------:R-:W-:Y:S01]  /*3740*/  FFMA.FTZ R209, R73, R212, R210 ;  /* 0x000000d449d17223 */ /* 0x000fe200000100d2 */
[----:B------:R-:W-:Y:S01]  /*3750*/  FMUL.FTZ R215, R215, R72 ;  /* 0x00000048d7d77220 */ /* 0x000fe20000410000 */
[----:B------:R0:W5:Y:S04]  /*3760*/  LDL.LU R73, [R1+0x174] ;  /* 0x0001740001497983 */ /* 0x0001680000300800 */
[----:B------:R0:W5:Y:S01]  /*3770*/  LDL.LU R72, [R1+0x170] ;  /* 0x0001700001487983 */ /* 0x0001620000300800 */
[-C--:B------:R-:W-:Y:S01]  /*3780*/  FFMA.FTZ R39, R223, R213.reuse, R39 ;  /* 0x000000d5df277223 */ /* 0x080fe20000010027 */
[----:B------:R-:W-:Y:S01]  /*3790*/  FADD.FTZ R119, R119, R213 ;  /* 0x000000d577777221 */ /* 0x000fe20000010000 */
[----:B------:R-:W-:Y:S01]  /*37a0*/  FMUL.FTZ R213, R225, R213 ;  /* 0x000000d5e1d57220 */ /* 0x000fe20000410000 */
[----:B------:R-:W-:Y:S01]  /*37b0*/  FADD.FTZ R208, R208, R204 ;  /* 0x000000ccd0d07221 */ /* 0x000fe20000010000 */
[----:B------:R-:W-:-:S03]  /*37c0*/  FFMA.FTZ R210, R224, R204, R209 ;  /* 0x000000cce0d27223 */ /* 0x000fc600000100d1 */
[----:B------:R-:W-:Y:S01]  /*37d0*/  FADD.FTZ R209, R208, R213 ;  /* 0x000000d5d0d17221 */ /* 0x000fe20000010000 */
[----:B------:R-:W-:Y:S01]  /*37e0*/  FFMA.FTZ R208, R223, R213, R210 ;  /* 0x000000d5dfd07223 */ /* 0x000fe200000100d2 */
[----:B------:R-:W-:Y:S01]  /*37f0*/  FADD.FTZ R113, R113, R214 ;  /* 0x000000d671717221 */ /* 0x000fe20000010000 */
[----:B------:R-:W-:Y:S01]  /*3800*/  FFMA.FTZ R41, R219, R214, R41 ;  /* 0x000000d6db297223 */ /* 0x000fe20000010029 */
[----:B------:R-:W-:Y:S01]  /*3810*/  FADD.FTZ R209, R209, R206 ;  /* 0x000000ced1d17221 */ /* 0x000fe20000010000 */
[----:B------:R-:W-:Y:S01]  /*3820*/  FFMA.FTZ R208, R220, R206, R208 ;  /* 0x000000cedcd07223 */ /* 0x000fe200000100d0 */
[----:B---3--:R-:W-:Y:S01]  /*3830*/  FMUL.FTZ R214, R222, R214 ;  /* 0x000000d6ded67220 */ /* 0x008fe20000410000 */
[----:B------:R-:W-:-:S03]  /*3840*/  FADD.FTZ R115, R115, R216 ;  /* 0x000000d873737221 */ /* 0x000fc60000010000 */
[----:B------:R-:W-:Y:S01]  /*3850*/  FADD.FTZ R209, R209, R214 ;  /* 0x000000d6d1d17221 */ /* 0x000fe20000010000 */
[----:B------:R-:W-:Y:S01]  /*3860*/  FFMA.FTZ R208, R219, R214, R208 ;  /* 0x000000d6dbd07223 */ /* 0x000fe200000100d0 */
[----:B------:R-:W-:Y:S02]  /*3870*/  FFMA.FTZ R43, R201, R216, R43 ;  /* 0x000000d8c92b7223 */ /* 0x000fe4000001002b */
[----:B------:R-:W-:Y:S01]  /*3880*/  FADD.FTZ R209, R209, R215 ;  /* 0x000000d7d1d17221 */ /* 0x000fe20000010000 */
[----:B------:R-:W-:Y:S01]  /*3890*/  FFMA.FTZ R210, R211, R215, R208 ;  /* 0x000000d7d3d27223 */ /* 0x000fe200000100d0 */
[----:B------:R-:W-:Y:S01]  /*38a0*/  FADD.FTZ R58, R58, R239 ;  /* 0x000000ef3a3a7221 */ /* 0x000fe20000010000 */
[----:B------:R-:W-:Y:S01]  /*38b0*/  FADD.FTZ R60, R60, R240 ;  /* 0x000000f03c3c7221 */ /* 0x000fe20000010000 */
[----:B------:R-:W-:Y:S01]  /*38c0*/  FADD.FTZ R122, R122, R247 ;  /* 0x000000f77a7a7221 */ /* 0x000fe20000010000 */
[----:B------:R-:W-:Y:S01]  /*38d0*/  FADD.FTZ R116, R116, R248 ;  /* 0x000000f874747221 */ /* 0x000fe20000010000 */
[----:B------:R-:W-:Y:S01]  /*38e0*/  FFMA.FTZ R38, R224, R249, R38 ;  /* 0x000000f9e0267223 */ /* 0x000fe20000010026 */
[----:B------:R-:W-:Y:S01]  /*38f0*/  FADD.FTZ R118, R118, R249 ;  /* 0x000000f976767221 */ /* 0x000fe20000010000 */
[----:B------:R-:W-:Y:S01]  /*3900*/  FADD.FTZ R112, R112, R250 ;  /* 0x000000fa70707221 */ /* 0x000fe20000010000 */
[----:B------:R-:W-:Y:S01]  /*3910*/  FFMA.FTZ R40, R220, R250, R40 ;  /* 0x000000fadc287223 */ /* 0x000fe20000010028 */
[----:B--2---:R-:W-:-:S04]  /*3920*/  FMUL.FTZ R216, R218, R216 ;  /* 0x000000d8dad87220 */ /* 0x004fc80000410000 */
[----:B------:R-:W-:Y:S01]  /*3930*/  FADD.FTZ R208, R209, R216 ;  /* 0x000000d8d1d07221 */ /* 0x000fe20000010000 */
[----:B0-----:R-:W-:-:S07]  /*3940*/  FFMA.FTZ R209, R201, R216, R210 ;  /* 0x000000d8c9d17223 */ /* 0x001fce00000100d2 */
.L_x_6014:
[----:B------:R-:W-:Y:S05]  /*3950*/  BSYNC B1 ;  /* 0x0000000000017941 */ /* 0x000fea0003800000 */
.L_x_6012:
        /* <DEDUP_REMOVED lines=20> */
.L_x_6108:
[----:B------:R-:W2:Y:S01]  /*3aa0*/  LDL.LU R209, [R1+0x34] ;  /* 0x0000340001d17983 */ /* 0x000ea20000300800 */
[----:B------:R-:W3:Y:S01]  /*3ab0*/  LDC R208, c[0x0][0x218] ;  /* 0x00008600ffd07b82 */ /* 0x000ee20000000800 */
[----:B------:R-:W4:Y:S07]  /*3ac0*/  S2R R223, SR_TID.X ;  /* 0x0000000000df7919 */ /* 0x000f2e0000002100 */
[----:B------:R-:W1:Y:S01]  /*3ad0*/  LDC.U8 R249, c[0x0][0x2a0] ;  /* 0x0000a800fff97b82 */ /* 0x000e620000000000 */
[----:B----4-:R-:W-:-:S02]  /*3ae0*/  LOP3.LUT R223, R223, 0x1f, RZ, 0xc0, !PT ;  /* 0x0000001fdfdf7812 */ /* 0x010fc400078ec0ff */
[----:B------:R-:W-:Y:S01]  /*3af0*/  @!P5 ISETP.NE.U32.AND P3, PT, R2, RZ, PT ;  /* 0x000000ff0200d20c */ /* 0x000fe20003f65070 */
[----:B------:R-:W-:Y:S01]  /*3b00*/  FADD.FTZ R219, R210, R219 ;  /* 0x000000dbd2db7221 */ /* 0x000fe20000010000 */
[----:B0-----:R-:W-:Y:S01]  /*3b10*/  FADD.FTZ R220, R211, R220 ;  /* 0x000000dcd3dc7221 */ /* 0x001fe20000010000 */
[----:B------:R-:W-:Y:S01]  /*3b20*/  BSSY B1, `(.L_x_6016) ;  /* 0x0000021000017945 */ /* 0x000fe20003800000 */
[----:B------:R-:W-:Y:S01]  /*3b30*/  @!P5 ISETP.NE.AND.EX P3, PT, R0, RZ, PT, P3 ;  /* 0x000000ff0000d20c */ /* 0x000fe20003f65330 */
[----:B------:R-:W-:Y:S01]  /*3b40*/  FMUL.FTZ R219, R219, UR8 ;  /* 0x00000008dbdb7c20 */ /* 0x000fe20008410000 */
[----:B------:R-:W-:Y:S01]  /*3b50*/  @!P5 ISETP.NE.U32.AND P2, PT, R2, RZ, PT ;  /* 0x000000ff0200d20c */ /* 0x000fe20003f45070 */
[----:B------:R-:W-:Y:S01]  /*3b60*/  FMUL.FTZ R220, R220, UR8 ;  /* 0x00000008dcdc7c20 */ /* 0x000fe20008410000 */
[----:B-----5:R-:W-:Y:S02]  /*3b70*/  @!P5 FSEL R238, R144, RZ, P3 ;  /* 0x000000ff90eed208 */ /* 0x020fe40001800000 */
[----:B--2---:R-:W-:-:S13]  /*3b80*/  ISETP.GE.AND P4, PT, R209, 0x1, PT ;  /* 0x00000001d100780c */ /* 0x004fda0003f86270 */
[----:B------:R-:W-:Y:S01]  /*3b90*/  @P4 IADD3 R218, R209, -0x1, RZ ;  /* 0xffffffffd1da4810 */ /* 0x000fe20007ffe0ff */
[----:B------:R-:W0:Y:S04]  /*3ba0*/  @P4 LDC R225, c[0x0][0x29c] ;  /* 0x0000a700ffe14b82 */ /* 0x000e280000000800 */
[----:B---3--:R-:W-:-:S04]  /*3bb0*/  @P4 IMAD R218, R218, R208, RZ ;  /* 0x000000d0dada4224 */ /* 0x008fc800078e02ff */
[----:B------:R-:W2:Y:S01]  /*3bc0*/  @P4 LDC.64 R208, c[0x0][0x220] ;  /* 0x00008800ffd04b82 */ /* 0x000ea20000000a00 */
[----:B------:R-:W-:-:S04]  /*3bd0*/  @P4 SHF.R.S32.HI R222, RZ, 0x1f, R218 ;  /* 0x0000001fffde4819 */ /* 0x000fc800000114da */
[----:B------:R-:W-:Y:S01]  /*3be0*/  @P4 LEA.HI R222, R222, R218, RZ, 0x3 ;  /* 0x000000dadede4211 */ /* 0x000fe200078f18ff */
[----:B------:R-:W-:-:S06]  /*3bf0*/  HFMA2.MMA R218, -RZ, RZ, 0, 0 ;  /* 0x00000000ffda7435 */ /* 0x000fcc00000001ff */
[----:B------:R-:W-:-:S05]  /*3c00*/  @P4 LEA.HI.SX32 R218, R222, R223, 0x1d ;  /* 0x000000dfdeda4211 */ /* 0x000fca00078feaff */
[----:B--2---:R-:W-:-:S05]  /*3c10*/  @P4 IMAD.WIDE.U32 R208, R218, 0x10, R208 ;  /* 0x00000010dad04825 */ /* 0x004fca00078e00d0 */
[----:B------:R2:W5:Y:S02]  /*3c20*/  @P4 LDG.E.128 R184, desc[UR4][R208.64] ;  /* 0x00000004d0b84981 */ /* 0x000564000c1e1d00 */
[----:B--2---:R-:W2:Y:S02]  /*3c30*/  LDC.64 R208, c[0x0][0x308] ;  /* 0x0000c200ffd07b82 */ /* 0x004ea40000000a00 */
[C---:B--2---:R-:W-:Y:S02]  /*3c40*/  ISETP.NE.U32.AND P1, PT, R208.reuse, RZ, PT ;  /* 0x000000ffd000720c */ /* 0x044fe40003f25070 */
[----:B------:R-:W-:Y:S02]  /*3c50*/  ISETP.NE.U32.AND P0, PT, R208, RZ, PT ;  /* 0x000000ffd000720c */ /* 0x000fe40003f05070 */
[C---:B------:R-:W-:Y:S02]  /*3c60*/  ISETP.NE.AND.EX P1, PT, R209.reuse, RZ, PT, P1 ;  /* 0x000000ffd100720c */ /* 0x040fe40003f25310 */
[----:B------:R-:W-:-:S11]  /*3c70*/  ISETP.NE.AND.EX P0, PT, R209, RZ, PT, P0 ;  /* 0x000000ffd100720c */ /* 0x000fd60003f05300 */
[----:B------:R-:W2:Y:S01]  /*3c80*/  @P1 LDC.64 R222, c[0x0][0x308] ;  /* 0x0000c200ffde1b82 */ /* 0x000ea20000000a00 */
[----:B01----:R-:W-:Y:S05]  /*3c90*/  @!P5 BRA `(.L_x_6017) ;  /* 0x000000000024d947 */ /* 0x003fea0003800000 */
[----:B------:R-:W3:Y:S01]  /*3ca0*/  LDL R224, [R1+0x8c] ;  /* 0x00008c0001e07983 */ /* 0x000ee20000100800 */
[----:B------:R-:W-:Y:S02]  /*3cb0*/  ISETP.NE.AND P6, PT, R249, RZ, PT ;  /* 0x000000fff900720c */ /* 0x000fe40003fc5270 */
[----:B------:R-:W-:Y:S02]  /*3cc0*/  ISETP.NE.U32.AND P3, PT, R2, RZ, PT ;  /* 0x000000ff0200720c */ /* 0x000fe40003f65070 */
[----:B------:R-:W-:Y:S02]  /*3cd0*/  FSEL R208, R219, RZ, !P6 ;  /* 0x000000ffdbd07208 */ /* 0x000fe40007000000 */
[----:B------:R-:W-:-:S03]  /*3ce0*/  ISETP.NE.AND.EX P3, PT, R0, RZ, PT, P3 ;  /* 0x000000ff0000720c */ /* 0x000fc60003f65330 */
[----:B---3--:R-:W-:-:S04]  /*3cf0*/  FFMA.FTZ R208, R224, R220, R208 ;  /* 0x000000dce0d07223 */ /* 0x008fc800000100d0 */
[----:B------:R-:W-:-:S04]  /*3d00*/  FADD.FTZ R208, R200, -R208 ;  /* 0x800000d0c8d07221 */ /* 0x000fc80000010000 */
[----:B------:R-:W-:-:S04]  /*3d10*/  FMUL.FTZ R238, R3, R208 ;  /* 0x000000d003ee7220 */ /* 0x000fc80000410000 */
[----:B------:R-:W-:-:S07]  /*3d20*/  @P3 FADD.FTZ R238, R144, R238 ;  /* 0x000000ee90ee3221 */ /* 0x000fce0000010000 */
.L_x_6017:
[----:B------:R-:W-:Y:S05]  /*3d30*/  BSYNC B1 ;  /* 0x0000000000017941 */ /* 0x000fea0003800000 */
.L_x_6016:
[----:B------:R-:W-:Y:S01]  /*3d40*/  @!P5 ISETP.NE.AND.EX P2, PT, R0, RZ, PT, P2 ;  /* 0x000000ff0000d20c */ /* 0x000fe20003f45320 */
[----:B------:R-:W-:Y:S01]  /*3d50*/  BSSY B1, `(.L_x_6018) ;  /* 0x000000e000017945 */ /* 0x000fe20003800000 */
[----:B------:R-:W-:Y:S02]  /*3d60*/  @!P5 ISETP.NE.U32.AND P3, PT, R2, RZ, PT ;  /* 0x000000ff0200d20c */ /* 0x000fe40003f65070 */
[----:B------:R-:W-:Y:S01]  /*3d70*/  @!P5 FSEL R239, R145, RZ, P2 ;  /* 0x000000ff91efd208 */ /* 0x000fe20001000000 */
[----:B------:R-:W-:Y:S10]  /*3d80*/  @!P5 BRA `(.L_x_6019) ;  /* 0x000000000028d947 */ /* 0x000ff40003800000 */
[----:B------:R-:W3:Y:S04]  /*3d90*/  LDL R210, [R1+0xcc] ;  /* 0x0000cc0001d27983 */ /* 0x000ee80000100800 */
[----:B------:R-:W4:Y:S01]  /*3da0*/  LDL R209, [R1+0x28] ;  /* 0x0000280001d17983 */ /* 0x000f220000100800 */
[----:B------:R-:W-:Y:S02]  /*3db0*/  ISETP.NE.AND P6, PT, R249, RZ, PT ;  /* 0x000000fff900720c */ /* 0x000fe40003fc5270 */
[----:B------:R-:W-:Y:S02]  /*3dc0*/  ISETP.NE.U32.AND P2, PT, R2, RZ, PT ;  /* 0x000000ff0200720c */ /* 0x000fe40003f45070 */
[----:B------:R-:W-:Y:S02]  /*3dd0*/  FSEL R208, R219, RZ, !P6 ;  /* 0x000000ffdbd07208 */ /* 0x000fe40007000000 */
[----:B------:R-:W-:-:S03]  /*3de0*/  ISETP.NE.AND.EX P2, PT, R0, RZ, PT, P2 ;  /* 0x000000ff0000720c */ /* 0x000fc60003f45320 */
[----:B---3--:R-:W-:-:S04]  /*3df0*/  FFMA.FTZ R208, R210, R220, R208 ;  /* 0x000000dcd2d07223 */ /* 0x008fc800000100d0 */
[----:B----4-:R-:W-:-:S04]  /*3e00*/  FADD.FTZ R208, R209, -R208 ;  /* 0x800000d0d1d07221 */ /* 0x010fc80000010000 */
[----:B------:R-:W-:-:S04]  /*3e10*/  FMUL.FTZ R239, R3, R208 ;  /* 0x000000d003ef7220 */ /* 0x000fc80000410000 */
[----:B------:R-:W-:-:S07]  /*3e20*/  @P2 FADD.FTZ R239, R145, R239 ;  /* 0x000000ef91ef2221 */ /* 0x000fce0000010000 */
.L_x_6019:
[----:B------:R-:W-:Y:S05]  /*3e30*/  BSYNC B1 ;  /* 0x0000000000017941 */ /* 0x000fea0003800000 */
.L_x_6018:
[----:B------:R-:W-:Y:S01]  /*3e40*/  @!P5 ISETP.NE.U32.AND P2, PT, R2, RZ, PT ;  /* 0x000000ff0200d20c */ /* 0x000fe20003f45070 */
[----:B------:R-:W-:Y:S01]  /*3e50*/  BSSY B1, `(.L_x_6020) ;  /* 0x0000010000017945 */ /* 0x000fe20003800000 */
[----:B------:R-:W-:Y:S01]  /*3e60*/  @!P5 ISETP.NE.AND.EX P3, PT, R0, RZ, PT, P3 ;  /* 0x000000ff0000d20c */ /* 0x000fe20003f65330 */
[----:B--2---:R-:W-:Y:S01]  /*3e70*/  @P1 IMAD.WIDE.U32 R222, R252, 0x20, R222 ;  /* 0x00000020fcde1825 */ /* 0x004fe200078e00de */
[----:B------:R-:W-:-:S04]  /*3e80*/  @!P5 ISETP.NE.AND.EX P2, PT, R0, RZ, PT, P2 ;  /* 0x000000ff0000d20c */ /* 0x000fc80003f45320 */
[----:B------:R-:W-:Y:S01]  /*3e90*/  @!P5 FSEL R224, R146, RZ, P2 ;  /* 0x000000ff92e0d208 */ /* 0x000fe20001000000 */
[----:B------:R-:W-:Y:S08]  /*3ea0*/  @!P5 BRA `(.L_x_6021) ;  /* 0x000000000028d947 */ /* 0x000ff00003800000 */
[----:B------:R-:W2:Y:S04]  /*3eb0*/  LDL R210, [R1+0xc8] ;  /* 0x0000c80001d27983 */ /* 0x000ea80000100800 */
[----:B------:R-:W3:Y:S01]  /*3ec0*/  LDL R209, [R1+0x24] ;  /* 0x0000240001d17983 */ /* 0x000ee20000100800 */
[----:B------:R-:W-:Y:S02]  /*3ed0*/  ISETP.NE.AND P6, PT, R249, RZ, PT ;  /* 0x000000fff900720c */ /* 0x000fe40003fc5270 */
[----:B------:R-:W-:Y:S02]  /*3ee0*/  ISETP.NE.U32.AND P2, PT, R2, RZ, PT ;  /* 0x000000ff0200720c */ /* 0x000fe40003f45070 */
[----:B------:R-:W-:Y:S02]  /*3ef0*/  FSEL R208, R219, RZ, !P6 ;  /* 0x000000ffdbd07208 */ /* 0x000fe40007000000 */
[----:B------:R-:W-:-:S03]  /*3f00*/  ISETP.NE.AND.EX P2, PT, R0, RZ, PT, P2 ;  /* 0x000000ff0000720c */ /* 0x000fc60003f45320 */
[----:B--2---:R-:W-:-:S04]  /*3f10*/  FFMA.FTZ R208, R210, R220, R208 ;  /* 0x000000dcd2d07223 */ /* 0x004fc800000100d0 */
[----:B---3--:R-:W-:-:S04]  /*3f20*/  FADD.FTZ R208, R209, -R208 ;  /* 0x800000d0d1d07221 */ /* 0x008fc80000010000 */
[----:B------:R-:W-:-:S04]  /*3f30*/  FMUL.FTZ R224, R3, R208 ;  /* 0x000000d003e07220 */ /* 0x000fc80000410000 */
[----:B------:R-:W-:-:S07]  /*3f40*/  @P2 FADD.FTZ R224, R146, R224 ;  /* 0x000000e092e02221 */ /* 0x000fce0000010000 */
.L_x_6021:
[----:B------:R-:W-:Y:S05]  /*3f50*/  BSYNC B1 ;  /* 0x0000000000017941 */ /* 0x000fea0003800000 */
.L_x_6020:
[----:B------:R-:W-:Y:S01]  /*3f60*/  BSSY B1, `(.L_x_6022) ;  /* 0x000000d000017945 */ /* 0x000fe20003800000 */
[----:B------:R-:W-:-:S03]  /*3f70*/  @!P5 FSEL R240, R147, RZ, P3 ;  /* 0x000000ff93f0d208 */ /* 0x000fc60001800000 */
[----:B------:R-:W-:Y:S05]  /*3f80*/  @!P5 BRA `(.L_x_6023) ;  /* 0x000000000028d947 */ /* 0x000fea0003800000 */
        /* <DEDUP_REMOVED lines=10> */
.L_x_6023:
[----:B------:R-:W-:Y:S05]  /*4030*/  BSYNC B1 ;  /* 0x0000000000017941 */ /* 0x000fea0003800000 */
.L_x_6022:
[----:B------:R-:W-:Y:S01]  /*4040*/  SEL R208, R238, R188, P0 ;  /* 0x000000bceed07207 */ /* 0x000fe20000000000 */
[C---:B------:R-:W-:Y:S01]  /*4050*/  @P4 FMUL.FTZ R225, R239.reuse, R225 ;  /* 0x000000e1efe14220 */ /* 0x040fe20000410000 */
[----:B------:R-:W-:Y:S01]  /*4060*/  SEL R209, R239, R189, P0 ;  /* 0x000000bdefd17207 */ /* 0x000fe20000000000 */
[----:B------:R-:W-:Y:S01]  /*4070*/  BSSY B1, `(.L_x_6024) ;  /* 0x0000034000017945 */ /* 0x000fe20003800000 */
[----:B------:R-:W-:Y:S02]  /*4080*/  SEL R210, R224, R190, P0 ;  /* 0x000000bee0d27207 */ /* 0x000fe40000000000 */
[----:B------:R-:W-:Y:S02]  /*4090*/  SEL R211, R240, R191, P0 ;  /* 0x000000bff0d37207 */ /* 0x000fe40000000000 */
[C---:B------:R-:W-:Y:S02]  /*40a0*/  @!P5 ISETP.NE.U32.AND P3, PT, R2.reuse, RZ, PT ;  /* 0x000000ff0200d20c */ /* 0x040fe40003f65070 */
[----:B------:R-:W-:Y:S01]  /*40b0*/  @!P5 ISETP.NE.U32.AND P2, PT, R2, RZ, PT ;  /* 0x000000ff0200d20c */ /* 0x000fe20003f45070 */
[----:B------:R0:W-:Y:S01]  /*40c0*/  @P1 STG.E.128 desc[UR4][R222.64], R208 ;  /* 0x000000d0de001986 */ /* 0x0001e2000c101d04 */
[----:B------:R-:W-:-:S02]  /*40d0*/  @!P5 ISETP.NE.AND.EX P3, PT, R0, RZ, PT, P3 ;  /* 0x000000ff0000d20c */ /* 0x000fc40003f65330 */
[----:B-----5:R-:W-:Y:S02]  /*40e0*/  @P4 PRMT R239, R186, 0x7632, R239 ;  /* 0x00007632baef4816 */ /* 0x020fe400000000ef */
[----:B------:R-:W-:Y:S02]  /*40f0*/  @!P5 ISETP.NE.AND.EX P2, PT, R0, RZ, PT, P2 ;  /* 0x000000ff0000d20c */ /* 0x000fe40003f45320 */
[----:B------:R-:W-:Y:S01]  /*4100*/  @P4 SHF.L.U32 R239, R239, 0x10, RZ ;  /* 0x00000010efef4819 */ /* 0x000fe200000006ff */
[----:B0-----:R-:W0:Y:S01]  /*4110*/  @P4 LDC R208, c[0x0][0x29c] ;  /* 0x0000a700ffd04b82 */ /* 0x001e220000000800 */
[----:B------:R-:W-:Y:S02]  /*4120*/  @P4 PRMT R211, R184, 0x7632, R211 ;  /* 0x00007632b8d34816 */ /* 0x000fe400000000d3 */
[----:B------:R-:W-:-:S03]  /*4130*/  @P4 PRMT R209, R140, 0x7632, R209 ;  /* 0x000076328cd14816 */ /* 0x000fc600000000d1 */
[----:B------:R-:W-:Y:S01]  /*4140*/  @P4 IMAD.U32 R211, R211, 0x10000, RZ ;  /* 0x00010000d3d34824 */ /* 0x000fe200078e00ff */
[----:B------:R-:W-:Y:S01]  /*4150*/  @P4 SHF.L.U32 R209, R209, 0x10, RZ ;  /* 0x00000010d1d14819 */ /* 0x000fe200000006ff */
[----:B------:R-:W1:Y:S02]  /*4160*/  @P4 LDC R210, c[0x0][0x29c] ;  /* 0x0000a700ffd24b82 */ /* 0x000e640000000800 */
[C---:B------:R-:W-:Y:S02]  /*4170*/  @P4 FFMA.FTZ R109, R225.reuse, R211, R109 ;  /* 0x000000d3e16d4223 */ /* 0x040fe4000001006d */
[----:B------:R-:W-:Y:S01]  /*4180*/  @P4 FMUL.FTZ R209, R225, R209 ;  /* 0x000000d1e1d14220 */ /* 0x000fe20000410000 */
[----:B------:R-:W-:-:S03]  /*4190*/  @P4 SHF.L.U32 R225, R184, 0x10, RZ ;  /* 0x00000010b8e14819 */ /* 0x000fc600000006ff */
[----:B------:R-:W2:Y:S01]  /*41a0*/  @P4 LDC R211, c[0x0][0x29c] ;  /* 0x0000a700ffd34b82 */ /* 0x000ea20000000800 */
[----:B0-----:R-:W-:Y:S01]  /*41b0*/  @P4 FMUL.FTZ R208, R238, R208 ;  /* 0x000000d0eed04220 */ /* 0x001fe20000410000 */
[----:B------:R-:W-:-:S03]  /*41c0*/  @P4 IMAD.U32 R238, R140, 0x10000, RZ ;  /* 0x000100008cee4824 */ /* 0x000fc600078e00ff */
[C---:B------:R-:W-:Y:S01]  /*41d0*/  @P4 FFMA.FTZ R108, R208.reuse, R225, R108 ;  /* 0x000000e1d06c4223 */ /* 0x040fe2000001006c */
[----:B------:R-:W-:Y:S01]  /*41e0*/  @P4 FMUL.FTZ R208, R208, R238 ;  /* 0x000000eed0d04220 */ /* 0x000fe20000410000 */
[----:B------:R-:W-:Y:S02]  /*41f0*/  @P4 PRMT R238, R185, 0x7632, R238 ;  /* 0x00007632b9ee4816 */ /* 0x000fe400000000ee */
[----:B------:R-:W-:Y:S01]  /*4200*/  @P4 PRMT R225, R141, 0x7632, R225 ;  /* 0x000076328de14816 */ /* 0x000fe200000000e1 */
[----:B-1----:R-:W-:Y:S01]  /*4210*/  @P4 FMUL.FTZ R210, R240, R210 ;  /* 0x000000d2f0d24220 */ /* 0x002fe20000410000 */
[----:B------:R-:W-:Y:S01]  /*4220*/  @P4 SHF.L.U32 R238, R238, 0x10, RZ ;  /* 0x00000010eeee4819 */ /* 0x000fe200000006ff */
[----:B------:R-:W0:Y:S01]  /*4230*/  @P4 LDC R240, c[0x0][0x29c] ;  /* 0x0000a700fff04b82 */ /* 0x000e220000000800 */
[----:B------:R-:W-:-:S03]  /*4240*/  @P4 SHF.L.U32 R225, R225, 0x10, RZ ;  /* 0x00000010e1e14819 */ /* 0x000fc600000006ff */
[----:B------:R-:W-:Y:S01]  /*4250*/  @P4 FFMA.FTZ R111, R210, R238, R111 ;  /* 0x000000eed26f4223 */ /* 0x000fe2000001006f */
[----:B--2---:R-:W-:Y:S01]  /*4260*/  @P4 FMUL.FTZ R211, R224, R211 ;  /* 0x000000d3e0d34220 */ /* 0x004fe20000410000 */
[----:B------:R-:W-:Y:S01]  /*4270*/  @P4 FMUL.FTZ R238, R210, R225 ;  /* 0x000000e1d2ee4220 */ /* 0x000fe20000410000 */
[----:B------:R-:W-:Y:S01]  /*4280*/  @P4 F2FP.BF16.F32.PACK_AB R210, RZ, R208 ;  /* 0x000000d0ffd2423e */ /* 0x000fe200000010ff */
[----:B------:R-:W1:Y:S01]  /*4290*/  @P4 LDC R225, c[0x0][0x29c] ;  /* 0x0000a700ffe14b82 */ /* 0x000e620000000800 */
[----:B------:R-:W-:Y:S01]  /*42a0*/  @P4 F2FP.BF16.F32.PACK_AB R208, RZ, R209 ;  /* 0x000000d1ffd0423e */ /* 0x000fe200000010ff */
[----:B------:R-:W-:Y:S01]  /*42b0*/  @P4 IMAD.U32 R209, R185, 0x10000, RZ ;  /* 0x00010000b9d14824 */ /* 0x000fe200078e00ff */
[----:B------:R-:W-:-:S03]  /*42c0*/  @P4 SHF.L.U32 R224, R141, 0x10, RZ ;  /* 0x000000108de04819 */ /* 0x000fc600000006ff */
[C---:B------:R-:W-:Y:S02]  /*42d0*/  @P4 FFMA.FTZ R110, R211.reuse, R209, R110 ;  /* 0x000000d1d36e4223 */ /* 0x040fe4000001006e */
[----:B------:R-:W-:Y:S01]  /*42e0*/  @P4 FMUL.FTZ R224, R211, R224 ;  /* 0x000000e0d3e04220 */ /* 0x000fe20000410000 */
[----:B------:R-:W-:Y:S01]  /*42f0*/  @!P5 FSEL R211, R148, RZ, P3 ;  /* 0x000000ff94d3d208 */ /* 0x000fe20001800000 */
[----:B------:R-:W-:Y:S06]  /*4300*/  @!P5 BRA `(.L_x_6025) ;  /* 0x000000000028d947 */ /* 0x000fec0003800000 */
        /* <DEDUP_REMOVED lines=10> */
.L_x_6025:
[----:B------:R-:W-:Y:S05]  /*43b0*/  BSYNC B1 ;  /* 0x0000000000017941 */ /* 0x000fea0003800000 */
.L_x_6024:
        /* <DEDUP_REMOVED lines=13> */
.L_x_6027:
[----:B------:R-:W-:Y:S05]  /*4490*/  BSYNC B1 ;  /* 0x0000000000017941 */ /* 0x000fea0003800000 */
.L_x_6026:
[----:B0-----:R-:W-:Y:S01]  /*44a0*/  @P4 FMUL.FTZ R240, R209, R240 ;  /* 0x000000f0d1f04220 */ /* 0x001fe20000410000 */
[----:B-1----:R-:W-:Y:S01]  /*44b0*/  @P4 FMUL.FTZ R225, R211, R225 ;  /* 0x000000e1d3e14220 */ /* 0x002fe20000410000 */
[----:B------:R-:W-:Y:S01]  /*44c0*/  @P4 F2FP.BF16.F32.PACK_AB R224, RZ, R224 ;  /* 0x000000e0ffe0423e */ /* 0x000fe200000010ff */
[----:B------:R-:W-:Y:S01]  /*44d0*/  BSSY B1, `(.L_x_6028) ;  /* 0x0000026000017945 */ /* 0x000fe20003800000 */
[----:B------:R-:W-:Y:S01]  /*44e0*/  @P4 FFMA.FTZ R105, R240, R239, R105 ;  /* 0x000000eff0694223 */ /* 0x000fe20000010069 */
[----:B------:R-:W-:Y:S02]  /*44f0*/  @P4 PRMT R239, R142, 0x7632, R239 ;  /* 0x000076328eef4816 */ /* 0x000fe400000000ef */
[----:B------:R-:W-:Y:S02]  /*4500*/  @P4 PRMT R197, R224, 0x7610, R197 ;  /* 0x00007610e0c54816 */ /* 0x000fe400000000c5 */
[----:B------:R-:W0:Y:S01]  /*4510*/  @P4 LDC R224, c[0x0][0x29c] ;  /* 0x0000a700ffe04b82 */ /* 0x000e220000000800 */
[----:B------:R-:W-:Y:S01]  /*4520*/  @P4 IMAD.U32 R239, R239, 0x10000, RZ ;  /* 0x00010000efef4824 */ /* 0x000fe200078e00ff */
[----:B------:R-:W-:-:S02]  /*4530*/  @!P5 ISETP.NE.U32.AND P3, PT, R2, RZ, PT ;  /* 0x000000ff0200d20c */ /* 0x000fc40003f65070 */
[----:B------:R-:W-:Y:S01]  /*4540*/  @P4 PRMT R196, R210, 0x7610, R196 ;  /* 0x00007610d2c44816 */ /* 0x000fe200000000c4 */
[----:B------:R-:W-:Y:S01]  /*4550*/  @P4 FMUL.FTZ R239, R240, R239 ;  /* 0x000000eff0ef4220 */ /* 0x000fe20000410000 */
[----:B------:R-:W-:Y:S02]  /*4560*/  @P4 SHF.L.U32 R240, R186, 0x10, RZ ;  /* 0x00000010baf04819 */ /* 0x000fe400000006ff */
[----:B------:R-:W-:Y:S02]  /*4570*/  @P4 F2FP.BF16.F32.PACK_AB R238, RZ, R238 ;  /* 0x000000eeffee423e */ /* 0x000fe400000010ff */
[----:B------:R-:W-:Y:S01]  /*4580*/  @P4 F2FP.BF16.F32.PACK_AB R239, RZ, R239 ;  /* 0x000000efffef423e */ /* 0x000fe200000010ff */
[----:B------:R-:W-:Y:S01]  /*4590*/  @P4 FFMA.FTZ R104, R225, R240, R104 ;  /* 0x000000f0e1684223 */ /* 0x000fe20000010068 */
[----:B------:R-:W-:Y:S02]  /*45a0*/  @P4 SHF.L.U32 R240, R142, 0x10, RZ ;  /* 0x000000108ef04819 */ /* 0x000fe400000006ff */
[----:B------:R-:W-:-:S02]  /*45b0*/  @!P5 ISETP.NE.U32.AND P2, PT, R2, RZ, PT ;  /* 0x000000ff0200d20c */ /* 0x000fc40003f45070 */
[----:B------:R-:W-:Y:S01]  /*45c0*/  @!P5 ISETP.NE.AND.EX P3, PT, R0, RZ, PT, P3 ;  /* 0x000000ff0000d20c */ /* 0x000fe20003f65330 */
[----:B------:R-:W-:Y:S01]  /*45d0*/  @P4 FMUL.FTZ R240, R225, R240 ;  /* 0x000000f0e1f04220 */ /* 0x000fe20000410000 */
[----:B------:R-:W-:Y:S01]  /*45e0*/  @P4 PRMT R196, R196, 0x5410, R208 ;  /* 0x00005410c4c44816 */ /* 0x000fe200000000d0 */
[----:B------:R-:W1:Y:S01]  /*45f0*/  @P4 LDC R225, c[0x0][0x29c] ;  /* 0x0000a700ffe14b82 */ /* 0x000e620000000800 */
[----:B------:R-:W-:Y:S02]  /*4600*/  @P4 PRMT R197, R197, 0x5410, R238 ;  /* 0x00005410c5c54816 */ /* 0x000fe400000000ee */
[----:B------:R-:W-:Y:S02]  /*4610*/  @P4 F2FP.BF16.F32.PACK_AB R240, RZ, R240 ;  /* 0x000000f0fff0423e */ /* 0x000fe400000010ff */
[----:B------:R-:W-:Y:S02]  /*4620*/  @!P5 ISETP.NE.AND.EX P2, PT, R0, RZ, PT, P2 ;  /* 0x000000ff0000d20c */ /* 0x000fe40003f45320 */
[----:B------:R-:W-:-:S02]  /*4630*/  @P4 PRMT R198, R240, 0x7610, R198 ;  /* 0x00007610f0c64816 */ /* 0x000fc400000000c6 */
[----:B------:R-:W-:Y:S02]  /*4640*/  SEL R208, R211, R192, P0 ;  /* 0x000000c0d3d07207 */ /* 0x000fe40000000000 */
[----:B------:R-:W-:Y:S02]  /*4650*/  @P4 PRMT R198, R198, 0x5410, R239 ;  /* 0x00005410c6c64816 */ /* 0x000fe400000000ef */
[----:B------:R-:W-:Y:S02]  /*4660*/  SEL R209, R209, R193, P0 ;  /* 0x000000c1d1d17207 */ /* 0x000fe40000000000 */
        /* <DEDUP_REMOVED lines=12> */
.L_x_6029:
[----:B------:R-:W-:Y:S05]  /*4730*/  BSYNC B1 ;  /* 0x0000000000017941 */ /* 0x000fea0003800000 */
.L_x_6028:
        /* <DEDUP_REMOVED lines=13> */
.L_x_6031:
[----:B------:R-:W-:Y:S05]  /*4810*/  BSYNC B1 ;  /* 0x0000000000017941 */ /* 0x000fea0003800000 */
.L_x_6030:
[C---:B------:R-:W-:Y:S01]  /*4820*/  SEL R210, R239.reuse, R194, P0 ;  /* 0x000000c2efd27207 */ /* 0x040fe20000000000 */
[----:B-1----:R-:W-:Y:S01]  /*4830*/  @P4 FMUL.FTZ R225, R239, R225 ;  /* 0x000000e1efe14220 */ /* 0x002fe20000410000 */
[----:B------:R-:W-:-:S05]  /*4840*/  SEL R211, R238, R195, P0 ;  /* 0x000000c3eed37207 */ /* 0x000fca0000000000 */
[----:B------:R1:W-:Y:S02]  /*4850*/  @P1 STG.E.128 desc[UR4][R222.64+0x10], R208 ;  /* 0x000010d0de001986 */ /* 0x0003e4000c101d04 */
[----:B-1----:R-:W1:Y:S01]  /*4860*/  @P4 LDC.64 R210, c[0x0][0x2f8] ;  /* 0x0000be00ffd24b82 */ /* 0x002e620000000a00 */
[----:B0-----:R-:W-:Y:S01]  /*4870*/  @P4 FMUL.FTZ R222, R238, R224 ;  /* 0x000000e0eede4220 */ /* 0x001fe20000410000 */
[C---:B------:R-:W-:Y:S02]  /*4880*/  @P4 PRMT R224, R143.reuse, 0x7632, R224 ;  /* 0x000076328fe04816 */ /* 0x040fe400000000e0 */
[----:B------:R-:W-:-:S03]  /*4890*/  @P4 SHF.L.U32 R223, R143, 0x10, RZ ;  /* 0x000000108fdf4819 */ /* 0x000fc600000006ff */
[----:B------:R-:W-:Y:S01]  /*48a0*/  @P4 IMAD.U32 R224, R224, 0x10000, RZ ;  /* 0x00010000e0e04824 */ /* 0x000fe200078e00ff */
[----:B------:R-:W0:Y:S01]  /*48b0*/  @P4 LDC.64 R208, c[0x0][0x220] ;  /* 0x00008800ffd04b82 */ /* 0x000e220000000a00 */
[----:B------:R-:W-:Y:S02]  /*48c0*/  @P4 FMUL.FTZ R223, R225, R223 ;  /* 0x000000dfe1df4220 */ /* 0x000fe40000410000 */
[----:B------:R-:W-:-:S03]  /*48d0*/  @P4 FMUL.FTZ R224, R222, R224 ;  /* 0x000000e0dee04220 */ /* 0x000fc60000410000 */
[----:B------:R-:W-:Y:S02]  /*48e0*/  @P4 F2FP.BF16.F32.PACK_AB R223, RZ, R223 ;  /* 0x000000dfffdf423e */ /* 0x000fe400000010ff */
[----:B------:R-:W-:Y:S02]  /*48f0*/  @P4 F2FP.BF16.F32.PACK_AB R224, RZ, R224 ;  /* 0x000000e0ffe0423e */ /* 0x000fe400000010ff */
[----:B------:R-:W-:-:S04]  /*4900*/  @P4 PRMT R199, R223, 0x7610, R199 ;  /* 0x00007610dfc74816 */ /* 0x000fc800000000c7 */
[----:B------:R-:W-:Y:S01]  /*4910*/  @P4 PRMT R199, R199, 0x5410, R224 ;  /* 0x00005410c7c74816 */ /* 0x000fe200000000e0 */
[C---:B------:R-:W-:Y:S02]  /*4920*/  VIADD R224, R218.reuse, 0x20 ;  /* 0x00000020dae07836 */ /* 0x040fe40000000000 */
[----:B-1----:R-:W-:-:S05]  /*4930*/  @P4 IMAD.WIDE.U32 R210, R218, 0x10, R210 ;  /* 0x00000010dad24825 */ /* 0x002fca00078e00d2 */
[----:B------:R1:W-:Y:S01]  /*4940*/  @P4 STG.E.128 desc[UR4][R210.64], R196 ;  /* 0x000000c4d2004986 */ /* 0x0003e2000c101d04 */
[----:B------:R-:W-:Y:S01]  /*4950*/  @!P5 ISETP.NE.U32.AND P3, PT, R2, RZ, PT ;  /* 0x000000ff0200d20c */ /* 0x000fe20003f65070 */
[----:B0-----:R-:W-:Y:S01]  /*4960*/  @P4 IMAD.WIDE.U32 R208, R224, 0x10, R208 ;  /* 0x00000010e0d04825 */ /* 0x001fe200078e00d0 */
[----:B-1----:R-:W-:Y:S01]  /*4970*/  @P4 SHF.L.U32 R210, R187, 0x10, RZ ;  /* 0x00000010bbd24819 */ /* 0x002fe200000006ff */
[----:B------:R-:W0:Y:S04]  /*4980*/  @P4 LDC R211, c[0x0][0x29c] ;  /* 0x0000a700ffd34b82 */ /* 0x000e280000000800 */
[----:B------:R-:W-:Y:S01]  /*4990*/  @P4 FFMA.FTZ R106, R225, R210, R106 ;  /* 0x000000d2e16a4223 */ /* 0x000fe2000001006a */
[----:B------:R-:W-:Y:S01]  /*49a0*/  @P4 PRMT R210, R187, 0x7632, R210 ;  /* 0x00007632bbd24816 */ /* 0x000fe200000000d2 */
[----:B------:R-:W-:Y:S01]  /*49b0*/  BSSY B1, `(.L_x_6032) ;  /* 0x0000016000017945 */ /* 0x000fe20003800000 */
[----:B------:R-:W-:Y:S01]  /*49c0*/  @!P5 ISETP.NE.U32.AND P2, PT, R2, RZ, PT ;  /* 0x000000ff0200d20c */ /* 0x000fe20003f45070 */
[----:B------:R1:W5:Y:S01]  /*49d0*/  @P4 LDG.E.128 R184, desc[UR4][R208.64] ;  /* 0x00000004d0b84981 */ /* 0x000362000c1e1d00 */
[----:B------:R-:W-:-:S02]  /*49e0*/  @P4 SHF.L.U32 R210, R210, 0x10, RZ ;  /* 0x00000010d2d24819 */ /* 0x000fc400000006ff */
[----:B------:R-:W-:Y:S02]  /*49f0*/  @!P5 ISETP.NE.AND.EX P3, PT, R0, RZ, PT, P3 ;  /* 0x000000ff0000d20c */ /* 0x000fe40003f65330 */
[----:B------:R-:W-:Y:S01]  /*4a00*/  @P4 PRMT R223, R136, 0x7632, R223 ;  /* 0x0000763288df4816 */ /* 0x000fe200000000df */
[----:B------:R-:W-:Y:S01]  /*4a10*/  @P4 FFMA.FTZ R107, R222, R210, R107 ;  /* 0x000000d2de6b4223 */ /* 0x000fe2000001006b */
[----:B------:R-:W-:Y:S01]  /*4a20*/  @!P5 ISETP.NE.AND.EX P2, PT, R0, RZ, PT, P2 ;  /* 0x000000ff0000d20c */ /* 0x000fe20003f45320 */
[----:B------:R-:W2:Y:S01]  /*4a30*/  @P4 LDC R210, c[0x0][0x29c] ;  /* 0x0000a700ffd24b82 */ /* 0x000ea20000000800 */
[----:B------:R-:W-:Y:S02]  /*4a40*/  @P4 SHF.L.U32 R223, R223, 0x10, RZ ;  /* 0x00000010dfdf4819 */ /* 0x000fe400000006ff */
[----:B-1----:R-:W-:Y:S01]  /*4a50*/  @!P5 FSEL R208, R152, RZ, P3 ;  /* 0x000000ff98d0d208 */ /* 0x002fe20001800000 */
[----:B------:R-:W-:Y:S08]  /*4a60*/  @!P5 BRA `(.L_x_6033) ;  /* 0x000000000028d947 */ /* 0x000ff00003800000 */
[----:B------:R-:W3:Y:S04]  /*4a70*/  LDL R242, [R1+0xb0] ;  /* 0x0000b00001f27983 */ /* 0x000ee80000100800 */
[----:B------:R-:W4:Y:S01]  /*4a80*/  LDL R240, [R1] ;  /* 0x0000000001f07983 */ /* 0x000f220000100800 */
        /* <DEDUP_REMOVED lines=8> */
.L_x_6033:
[----:B------:R-:W-:Y:S05]  /*4b10*/  BSYNC B1 ;  /* 0x0000000000017941 */ /* 0x000fea0003800000 */
.L_x_6032:
[----:B------:R-:W-:Y:S01]  /*4b20*/  BSSY B1, `(.L_x_6034) ;  /* 0x000000d000017945 */ /* 0x000fe20003800000 */
[----:B-----5:R-:W-:Y:S02]  /*4b30*/  @P4 PRMT R222, R184, 0x7632, R222 ;  /* 0x00007632b8de4816 */ /* 0x020fe400000000de */
[----:B------:R-:W-:Y:S01]  /*4b40*/  @!P5 FSEL R209, R153, RZ, P2 ;  /* 0x000000ff99d1d208 */ /* 0x000fe20001000000 */
[----:B------:R-:W-:Y:S06]  /*4b50*/  @!P5 BRA `(.L_x_6035) ;  /* 0x000000000024d947 */ /* 0x000fec0003800000 */
        /* <DEDUP_REMOVED lines=9> */
.L_x_6035:
[----:B------:R-:W-:Y:S05]  /*4bf0*/  BSYNC B1 ;  /* 0x0000000000017941 */ /* 0x000fea0003800000 */
.L_x_6034:
[----:B------:R-:W1:Y:S01]  /*4c00*/  @P4 LDC R225, c[0x0][0x29c] ;  /* 0x0000a700ffe14b82 */ /* 0x000e620000000800 */
[----:B------:R-:W-:Y:S01]  /*4c10*/  @P4 SHF.L.U32 R222, R222, 0x10, RZ ;  /* 0x00000010dede4819 */ /* 0x000fe200000006ff */
[----:B0-----:R-:W-:Y:S01]  /*4c20*/  @P4 FMUL.FTZ R211, R209, R211 ;  /* 0x000000d3d1d34220 */ /* 0x001fe20000410000 */
[----:B--2---:R-:W-:Y:S01]  /*4c30*/  @P4 FMUL.FTZ R210, R208, R210 ;  /* 0x000000d2d0d24220 */ /* 0x004fe20000410000 */
[----:B------:R-:W-:Y:S01]  /*4c40*/  @!P5 ISETP.NE.U32.AND P3, PT, R2, RZ, PT ;  /* 0x000000ff0200d20c */ /* 0x000fe20003f65070 */
[----:B------:R-:W-:Y:S01]  /*4c50*/  BSSY B1, `(.L_x_6036) ;  /* 0x000001a000017945 */ /* 0x000fe20003800000 */
[C---:B------:R-:W-:Y:S01]  /*4c60*/  @P4 FFMA.FTZ R101, R211.reuse, R222, R101 ;  /* 0x000000ded3654223 */ /* 0x040fe20000010065 */
[----:B------:R-:W-:Y:S01]  /*4c70*/  @P4 SHF.L.U32 R222, R136, 0x10, RZ ;  /* 0x0000001088de4819 */ /* 0x000fe200000006ff */
[----:B------:R-:W0:Y:S01]  /*4c80*/  @P4 LDC R239, c[0x0][0x29c] ;  /* 0x0000a700ffef4b82 */ /* 0x000e220000000800 */
[----:B------:R-:W-:Y:S01]  /*4c90*/  @P4 FMUL.FTZ R223, R211, R223 ;  /* 0x000000dfd3df4220 */ /* 0x000fe20000410000 */
[----:B------:R-:W-:Y:S01]  /*4ca0*/  @P4 IMAD.U32 R211, R184, 0x10000, RZ ;  /* 0x00010000b8d34824 */ /* 0x000fe200078e00ff */
[----:B------:R-:W-:Y:S01]  /*4cb0*/  @!P5 ISETP.NE.U32.AND P2, PT, R2, RZ, PT ;  /* 0x000000ff0200d20c */ /* 0x000fe20003f45070 */
[----:B------:R-:W-:Y:S01]  /*4cc0*/  @P4 FMUL.FTZ R222, R210, R222 ;  /* 0x000000ded2de4220 */ /* 0x000fe20000410000 */
[----:B------:R-:W-:Y:S01]  /*4cd0*/  @!P5 ISETP.NE.AND.EX P3, PT, R0, RZ, PT, P3 ;  /* 0x000000ff0000d20c */ /* 0x000fe20003f65330 */
[----:B------:R-:W-:Y:S01]  /*4ce0*/  @P4 FFMA.FTZ R100, R211, R210, R100 ;  /* 0x000000d2d3644223 */ /* 0x000fe20000010064 */
[----:B------:R-:W-:-:S02]  /*4cf0*/  @P4 PRMT R238, R137, 0x7632, R238 ;  /* 0x0000763289ee4816 */ /* 0x000fc400000000ee */
[----:B------:R-:W-:Y:S02]  /*4d00*/  @P4 F2FP.BF16.F32.PACK_AB R222, RZ, R222 ;  /* 0x000000deffde423e */ /* 0x000fe400000010ff */
[----:B------:R-:W-:Y:S02]  /*4d10*/  @P4 F2FP.BF16.F32.PACK_AB R223, RZ, R223 ;  /* 0x000000dfffdf423e */ /* 0x000fe400000010ff */
[----:B------:R-:W-:Y:S02]  /*4d20*/  @!P5 ISETP.NE.AND.EX P2, PT, R0, RZ, PT, P2 ;  /* 0x000000ff0000d20c */ /* 0x000fe40003f45320 */
[----:B------:R-:W-:Y:S02]  /*4d30*/  @P4 SHF.L.U32 R238, R238, 0x10, RZ ;  /* 0x00000010eeee4819 */ /* 0x000fe400000006ff */
[----:B------:R-:W-:Y:S01]  /*4d40*/  @!P5 FSEL R210, R154, RZ, P3 ;  /* 0x000000ff9ad2d208 */ /* 0x000fe20001800000 */
[----:B------:R-:W-:Y:S08]  /*4d50*/  @!P5 BRA `(.L_x_6037) ;  /* 0x000000000024d947 */ /* 0x000ff00003800000 */
[----:B------:R-:W2:Y:S01]  /*4d60*/  LDL R240, [R1+0xa8] ;  /* 0x0000a80001f07983 */ /* 0x000ea20000100800 */
[----:B------:R-:W-:Y:S02]  /*4d70*/  ISETP.NE.AND P6, PT, R249, RZ, PT ;  /* 0x000000fff900720c */ /* 0x000fe40003fc5270 */
[----:B------:R-:W-:Y:S02]  /*4d80*/  ISETP.NE.U32.AND P3, PT, R2, RZ, PT ;  /* 0x000000ff0200720c */ /* 0x000fe40003f65070 */
[----:B------:R-:W-:Y:S02]  /*4d90*/  FSEL R210, R219, RZ, !P6 ;  /* 0x000000ffdbd27208 */ /* 0x000fe40007000000 */
[----:B------:R-:W-:-:S03]  /*4da0*/  ISETP.NE.AND.EX P3, PT, R0, RZ, PT, P3 ;  /* 0x000000ff0000720c */ /* 0x000fc60003f65330 */
[----:B--2---:R-:W-:-:S04]  /*4db0*/  FFMA.FTZ R210, R240, R220, R210 ;  /* 0x000000dcf0d27223 */ /* 0x004fc800000100d2 */
[----:B------:R-:W-:-:S04]  /*4dc0*/  FADD.FTZ R210, R246, -R210 ;  /* 0x800000d2f6d27221 */ /* 0x000fc80000010000 */
[----:B------:R-:W-:-:S04]  /*4dd0*/  FMUL.FTZ R210, R3, R210 ;  /* 0x000000d203d27220 */ /* 0x000fc80000410000 */
[----:B------:R-:W-:-:S07]  /*4de0*/  @P3 FADD.FTZ R210, R154, R210 ;  /* 0x000000d29ad23221 */ /* 0x000fce0000010000 */
.L_x_6037:
[----:B------:R-:W-:Y:S05]  /*4df0*/  BSYNC B1 ;  /* 0x0000000000017941 */ /* 0x000fea0003800000 */
.L_x_6036:
[----:B------:R-:W-:Y:S01]  /*4e00*/  BSSY B1, `(.L_x_6038) ;  /* 0x000000d000017945 */ /* 0x000fe20003800000 */
[----:B------:R-:W-:Y:S02]  /*4e10*/  @P4 PRMT R240, R185, 0x7632, R240 ;  /* 0x00007632b9f04816 */ /* 0x000fe400000000f0 */
[----:B------:R-:W-:Y:S01]  /*4e20*/  @!P5 FSEL R211, R155, RZ, P2 ;  /* 0x000000ff9bd3d208 */ /* 0x000fe20001000000 */
[----:B------:R-:W-:Y:S06]  /*4e30*/  @!P5 BRA `(.L_x_6039) ;  /* 0x000000000024d947 */ /* 0x000fec0003800000 */
        /* <DEDUP_REMOVED lines=9> */
.L_x_6039:
[----:B------:R-:W-:Y:S05]  /*4ed0*/  BSYNC B1 ;  /* 0x0000000000017941 */ /* 0x000fea0003800000 */
.L_x_6038:
[----:B------:R-:W-:Y:S01]  /*4ee0*/  @P4 PRMT R196, R222, 0x7610, R196 ;  /* 0x00007610dec44816 */ /* 0x000fe200000000c4 */
[----:B0-----:R-:W-:Y:S01]  /*4ef0*/  @P4 FMUL.FTZ R239, R211, R239 ;  /* 0x000000efd3ef4220 */ /* 0x001fe20000410000 */
[----:B-1----:R-:W-:Y:S01]  /*4f00*/  @P4 FMUL.FTZ R225, R210, R225 ;  /* 0x000000e1d2e14220 */ /* 0x002fe20000410000 */
[----:B------:R-:W-:Y:S01]  /*4f10*/  @P4 IMAD.U32 R222, R185, 0x10000, RZ ;  /* 0x00010000b9de4824 */ /* 0x000fe200078e00ff */
[----:B------:R-:W-:Y:S01]  /*4f20*/  @P4 PRMT R196, R196, 0x5410, R223 ;  /* 0x00005410c4c44816 */ /* 0x000fe200000000df */
[----:B------:R-:W-:Y:S01]  /*4f30*/  @P4 FMUL.FTZ R223, R239, R238 ;  /* 0x000000eeefdf4220 */ /* 0x000fe20000410000 */
[----:B------:R-:W-:Y:S01]  /*4f40*/  @P4 SHF.L.U32 R238, R137, 0x10, RZ ;  /* 0x0000001089ee4819 */ /* 0x000fe200000006ff */
[----:B------:R-:W-:Y:S01]  /*4f50*/  @P4 FFMA.FTZ R102, R222, R225, R102 ;  /* 0x000000e1de664223 */ /* 0x000fe20000010066 */
[----:B------:R-:W-:Y:S01]  /*4f60*/  @P4 SHF.L.U32 R240, R240, 0x10, RZ ;  /* 0x00000010f0f04819 */ /* 0x000fe200000006ff */
[----:B------:R-:W-:Y:S01]  /*4f70*/  BSSY B1, `(.L_x_6040) ;  /* 0x000001a000017945 */ /* 0x000fe20003800000 */
[C---:B------:R-:W-:Y:S01]  /*4f80*/  @!P5 ISETP.NE.U32.AND P2, PT, R2.reuse, RZ, PT ;  /* 0x000000ff0200d20c */ /* 0x040fe20003f45070 */
[----:B------:R-:W-:Y:S01]  /*4f90*/  @P4 FMUL.FTZ R222, R225, R238 ;  /* 0x000000eee1de4220 */ /* 0x000fe20000410000 */
[----:B------:R-:W-:Y:S01]  /*4fa0*/  @!P5 ISETP.NE.U32.AND P6, PT, R2, RZ, PT ;  /* 0x000000ff0200d20c */ /* 0x000fe20003fc5070 */
[----:B------:R-:W0:Y:S01]  /*4fb0*/  @P4 LDC R225, c[0x0][0x29c] ;  /* 0x0000a700ffe14b82 */ /* 0x000e220000000800 */
[----:B------:R-:W-:Y:S01]  /*4fc0*/  @P4 FFMA.FTZ R103, R239, R240, R103 ;  /* 0x000000f0ef674223 */ /* 0x000fe20000010067 */
[----:B------:R-:W-:-:S02]  /*4fd0*/  @!P5 ISETP.NE.AND.EX P3, PT, R0, RZ, PT, P2 ;  /* 0x000000ff0000d20c */ /* 0x000fc40003f65320 */
[----:B------:R-:W-:Y:S02]  /*4fe0*/  @P4 PRMT R240, R138, 0x7632, R240 ;  /* 0x000076328af04816 */ /* 0x000fe400000000f0 */
[----:B------:R-:W-:Y:S02]  /*4ff0*/  @P4 PRMT R248, R186, 0x7632, R248 ;  /* 0x00007632baf84816 */ /* 0x000fe400000000f8 */
[----:B------:R-:W1:Y:S01]  /*5000*/  @P4 LDC R238, c[0x0][0x29c] ;  /* 0x0000a700ffee4b82 */ /* 0x000e620000000800 */
[----:B------:R-:W-:Y:S02]  /*5010*/  @P4 F2FP.BF16.F32.PACK_AB R222, RZ, R222 ;  /* 0x000000deffde423e */ /* 0x000fe400000010ff */
[----:B------:R-:W-:Y:S02]  /*5020*/  @P4 F2FP.BF16.F32.PACK_AB R223, RZ, R223 ;  /* 0x000000dfffdf423e */ /* 0x000fe400000010ff */
[----:B------:R-:W-:Y:S02]  /*5030*/  @!P5 ISETP.NE.AND.EX P2, PT, R0, RZ, PT, P6 ;  /* 0x000000ff0000d20c */ /* 0x000fe40003f45360 */
[----:B------:R-:W-:-:S02]  /*5040*/  @P4 SHF.L.U32 R240, R240, 0x10, RZ ;  /* 0x00000010f0f04819 */ /* 0x000fc400000006ff */
[----:B------:R-:W-:Y:S02]  /*5050*/  @P4 SHF.L.U32 R248, R248, 0x10, RZ ;  /* 0x00000010f8f84819 */ /* 0x000fe400000006ff */
        /* <DEDUP_REMOVED lines=11> */
.L_x_6041:
[----:B------:R-:W-:Y:S05]  /*5110*/  BSYNC B1 ;  /* 0x0000000000017941 */ /* 0x000fea0003800000 */
.L_x_6040:
[----:B------:R-:W-:Y:S01]  /*5120*/  BSSY B1, `(.L_x_6042) ;  /* 0x000000c000017945 */ /* 0x000fe20003800000 */
[----:B------:R-:W-:-:S03]  /*5130*/  @!P5 FSEL R242, R157, RZ, P2 ;  /* 0x000000ff9df2d208 */ /* 0x000fc60001000000 */
[----:B------:R-:W-:Y:S05]  /*5140*/  @!P5 BRA `(.L_x_6043) ;  /* 0x000000000024d947 */ /* 0x000fea0003800000 */
        /* <DEDUP_REMOVED lines=9> */
.L_x_6043:
[----:B------:R-:W-:Y:S05]  /*51e0*/  BSYNC B1 ;  /* 0x0000000000017941 */ /* 0x000fea0003800000 */
.L_x_6042:
[----:B-1----:R-:W-:Y:S01]  /*51f0*/  @P4 FMUL.FTZ R238, R242, R238 ;  /* 0x000000eef2ee4220 */ /* 0x002fe20000410000 */
[----:B------:R-:W-:Y:S01]  /*5200*/  @P4 PRMT R197, R222, 0x7610, R197 ;  /* 0x00007610dec54816 */ /* 0x000fe200000000c5 */
[----:B0-----:R-:W-:Y:S01]  /*5210*/  @P4 FMUL.FTZ R225, R247, R225 ;  /* 0x000000e1f7e14220 */ /* 0x001fe20000410000 */
[----:B------:R-:W-:Y:S01]  /*5220*/  @!P5 ISETP.NE.U32.AND P3, PT, R2, RZ, PT ;  /* 0x000000ff0200d20c */ /* 0x000fe20003f65070 */
[C---:B------:R-:W-:Y:S01]  /*5230*/  @P4 FFMA.FTZ R97, R238.reuse, R248, R97 ;  /* 0x000000f8ee614223 */ /* 0x040fe20000010061 */
[----:B------:R-:W-:Y:S01]  /*5240*/  @P4 PRMT R197, R197, 0x5410, R223 ;  /* 0x00005410c5c54816 */ /* 0x000fe200000000df */
[----:B------:R-:W-:Y:S01]  /*5250*/  @P4 FMUL.FTZ R222, R238, R240 ;  /* 0x000000f0eede4220 */ /* 0x000fe20000410000 */
[----:B------:R-:W-:Y:S01]  /*5260*/  @P4 IMAD.U32 R223, R186, 0x10000, RZ ;  /* 0x00010000badf4824 */ /* 0x000fe200078e00ff */
[----:B------:R-:W-:Y:S01]  /*5270*/  @P4 SHF.L.U32 R238, R138, 0x10, RZ ;  /* 0x000000108aee4819 */ /* 0x000fe200000006ff */
[----:B------:R-:W0:Y:S01]  /*5280*/  @P4 LDC R248, c[0x0][0x29c] ;  /* 0x0000a700fff84b82 */ /* 0x000e220000000800 */
[----:B------:R-:W-:Y:S01]  /*5290*/  @!P5 ISETP.NE.U32.AND P2, PT, R2, RZ, PT ;  /* 0x000000ff0200d20c */ /* 0x000fe20003f45070 */
[----:B------:R-:W-:Y:S01]  /*52a0*/  @P4 FFMA.FTZ R96, R223, R225, R96 ;  /* 0x000000e1df604223 */ /* 0x000fe20000010060 */
[----:B------:R-:W-:Y:S01]  /*52b0*/  @!P5 ISETP.NE.AND.EX P3, PT, R0, RZ, PT, P3 ;  /* 0x000000ff0000d20c */ /* 0x000fe20003f65330 */
[----:B------:R-:W-:Y:S01]  /*52c0*/  @P4 FMUL.FTZ R223, R225, R238 ;  /* 0x000000eee1df4220 */ /* 0x000fe20000410000 */
[----:B------:R-:W-:Y:S01]  /*52d0*/  @P4 PRMT R225, R139, 0x7632, R225 ;  /* 0x000076328be14816 */ /* 0x000fe200000000e1 */
[----:B------:R-:W-:Y:S01]  /*52e0*/  BSSY B1, `(.L_x_6044) ;  /* 0x0000011000017945 */ /* 0x000fe20003800000 */
[----:B------:R-:W-:Y:S01]  /*52f0*/  @P4 F2FP.BF16.F32.PACK_AB R222, RZ, R222 ;  /* 0x000000deffde423e */ /* 0x000fe200000010ff */
[----:B------:R-:W1:Y:S01]  /*5300*/  @P4 LDC R238, c[0x0][0x29c] ;  /* 0x0000a700ffee4b82 */ /* 0x000e620000000800 */
[----:B------:R-:W-:-:S02]  /*5310*/  @P4 F2FP.BF16.F32.PACK_AB R223, RZ, R223 ;  /* 0x000000dfffdf423e */ /* 0x000fc400000010ff */
        /* <DEDUP_REMOVED lines=13> */
.L_x_6045:
[----:B------:R-:W-:Y:S05]  /*53f0*/  BSYNC B1 ;  /* 0x0000000000017941 */ /* 0x000fea0003800000 */
.L_x_6044:
[----:B------:R-:W-:Y:S01]  /*5400*/  BSSY B1, `(.L_x_6046) ;  /* 0x000000e000017945 */ /* 0x000fe20003800000 */
[----:B-1----:R-:W-:Y:S01]  /*5410*/  @P4 FMUL.FTZ R238, R240, R238 ;  /* 0x000000eef0ee4220 */ /* 0x002fe20000410000 */
[----:B------:R-:W-:Y:S02]  /*5420*/  @!P5 FSEL R239, R159, RZ, P2 ;  /* 0x000000ff9fefd208 */ /* 0x000fe40001000000 */
[----:B------:R-:W-:Y:S05]  /*5430*/  @!P5 BRA `(.L_x_6047) ;  /* 0x000000000028d947 */ /* 0x000fea0003800000 */
[----:B------:R-:W2:Y:S01]  /*5440*/  LDL R249, [R1+0x94] ;  /* 0x0000940001f97983 */ /* 0x000ea20000100800 */
[----:B------:R-:W1:Y:S01]  /*5450*/  LDC.U8 R225, c[0x0][0x2a0] ;  /* 0x0000a800ffe17b82 */ /* 0x000e620000000000 */
[----:B------:R-:W-:-:S04]  /*5460*/  ISETP.NE.U32.AND P2, PT, R2, RZ, PT ;  /* 0x000000ff0200720c */ /* 0x000fc80003f45070 */
[----:B------:R-:W-:Y:S02]  /*5470*/  ISETP.NE.AND.EX P2, PT, R0, RZ, PT, P2 ;  /* 0x000000ff0000720c */ /* 0x000fe40003f45320 */
[----:B-1----:R-:W-:-:S04]  /*5480*/  ISETP.NE.AND P3, PT, R225, RZ, PT ;  /* 0x000000ffe100720c */ /* 0x002fc80003f65270 */
[----:B------:R-:W-:-:S05]  /*5490*/  FSEL R225, R219, RZ, !P3 ;  /* 0x000000ffdbe17208 */ /* 0x000fca0005800000 */
[----:B--2---:R-:W-:-:S04]  /*54a0*/  FFMA.FTZ R225, R249, R220, R225 ;  /* 0x000000dcf9e17223 */ /* 0x004fc800000100e1 */
[----:B------:R-:W-:-:S04]  /*54b0*/  FADD.FTZ R239, R237, -R225 ;  /* 0x800000e1edef7221 */ /* 0x000fc80000010000 */
[----:B------:R-:W-:-:S04]  /*54c0*/  FMUL.FTZ R239, R3, R239 ;  /* 0x000000ef03ef7220 */ /* 0x000fc80000410000 */
[----:B------:R-:W-:-:S07]  /*54d0*/  @P2 FADD.FTZ R239, R159, R239 ;  /* 0x000000ef9fef2221 */ /* 0x000fce0000010000 */
.L_x_6047:
[----:B------:R-:W-:Y:S05]  /*54e0*/  BSYNC B1 ;  /* 0x0000000000017941 */ /* 0x000fea0003800000 */
.L_x_6046:
[----:B0-----:R-:W-:Y:S01]  /*54f0*/  @P4 FMUL.FTZ R225, R239, R248 ;  /* 0x000000f8efe14220 */ /* 0x001fe20000410000 */
[----:B------:R-:W-:-:S03]  /*5500*/  @P4 SHF.L.U32 R249, R139, 0x10, RZ ;  /* 0x000000108bf94819 */ /* 0x000fc600000006ff */
[----:B------:R-:W-:Y:S02]  /*5510*/  @P4 FMUL.FTZ R248, R225, R250 ;  /* 0x000000fae1f84220 */ /* 0x000fe40000410000 */
[----:B------:R-:W2:Y:S01]  /*5520*/  LDL.LU R250, [R1+0x20] ;  /* 0x0000200001fa7983 */ /* 0x000ea20000300800 */
[----:B------:R-:W-:Y:S01]  /*5530*/  @P4 PRMT R198, R223, 0x7610, R198 ;  /* 0x00007610dfc64816 */ /* 0x000fe200000000c6 */
[----:B------:R-:W-:-:S03]  /*5540*/  @P4 FMUL.FTZ R249, R238, R249 ;  /* 0x000000f9eef94220 */ /* 0x000fc60000410000 */
[----:B------:R-:W-:Y:S02]  /*5550*/  @P4 PRMT R198, R198, 0x5410, R222 ;  /* 0x00005410c6c64816 */ /* 0x000fe400000000de */
[----:B------:R-:W2:Y:S01]  /*5560*/  @P1 LDC.64 R222, c[0x0][0x308] ;  /* 0x0000c200ffde1b82 */ /* 0x000ea20000000a00 */
[----:B------:R-:W-:Y:S02]  /*5570*/  SEL R208, R208, R188, P0 ;  /* 0x000000bcd0d07207 */ /* 0x000fe40000000000 */
[----:B------:R-:W-:Y:S02]  /*5580*/  SEL R209, R209, R189, P0 ;  /* 0x000000bdd1d17207 */ /* 0x000fe40000000000 */
[----:B------:R-:W-:Y:S02]  /*5590*/  SEL R210, R210, R190, P0 ;  /* 0x000000bed2d27207 */ /* 0x000fe40000000000 */
[----:B------:R-:W-:Y:S02]  /*55a0*/  SEL R211, R211, R191, P0 ;  /* 0x000000bfd3d37207 */ /* 0x000fe40000000000 */
[----:B------:R-:W-:-:S02]  /*55b0*/  @P4 F2FP.BF16.F32.PACK_AB R249, RZ, R249 ;  /* 0x000000f9fff9423e */ /* 0x000fc400000010ff */
[----:B------:R-:W-:Y:S02]  /*55c0*/  @P4 F2FP.BF16.F32.PACK_AB R248, RZ, R248 ;  /* 0x000000f8fff8423e */ /* 0x000fe400000010ff */
[----:B------:R-:W-:-:S04]  /*55d0*/  @P4 PRMT R199, R249, 0x7610, R199 ;  /* 0x00007610f9c74816 */ /* 0x000fc800000000c7 */
[----:B------:R-:W-:Y:S02]  /*55e0*/  @P4 PRMT R199, R199, 0x5410, R248 ;  /* 0x00005410c7c74816 */ /* 0x000fe400000000f8 */
[C---:B------:R-:W-:Y:S01]  /*55f0*/  @!P5 ISETP.NE.U32.AND P3, PT, R2.reuse, RZ, PT ;  /* 0x000000ff0200d20c */ /* 0x040fe20003f65070 */
[----:B------:R-:W-:Y:S01]  /*5600*/  BSSY B1, `(.L_x_6048) ;  /* 0x0000027000017945 */ /* 0x000fe20003800000 */
[----:B------:R-:W-:Y:S02]  /*5610*/  @!P5 ISETP.NE.U32.AND P2, PT, R2, RZ, PT ;  /* 0x000000ff0200d20c */ /* 0x000fe40003f45070 */
[C---:B------:R-:W-:Y:S02]  /*5620*/  @!P5 ISETP.NE.AND.EX P3, PT, R0.reuse, RZ, PT, P3 ;  /* 0x000000ff0000d20c */ /* 0x040fe40003f65330 */
[----:B------:R-:W-:Y:S01]  /*5630*/  @!P5 ISETP.NE.AND.EX P2, PT, R0, RZ, PT, P2 ;  /* 0x000000ff0000d20c */ /* 0x000fe20003f45320 */
[----:B--2---:R-:W-:-:S05]  /*5640*/  @P1 IMAD.WIDE.U32 R222, R250, 0x20, R222 ;  /* 0x00000020fade1825 */ /* 0x004fca00078e00de */
[----:B------:R0:W-:Y:S02]  /*5650*/  @P1 STG.E.128 desc[UR4][R222.64], R208 ;  /* 0x000000d0de001986 */ /* 0x0001e4000c101d04 */
[----:B0-----:R-:W-:Y:S02]  /*5660*/  SEL R208, R247, R192, P0 ;  /* 0x000000c0f7d07207 */ /* 0x001fe40000000000 */
[----:B------:R-:W-:Y:S01]  /*5670*/  SEL R209, R242, R193, P0 ;  /* 0x000000c1f2d17207 */ /* 0x000fe20000000000 */
[----:B------:R-:W0:Y:S01]  /*5680*/  LDC.U8 R247, c[0x0][0x2a0] ;  /* 0x0000a800fff77b82 */ /* 0x000e220000000000 */
[----:B------:R-:W-:Y:S02]  /*5690*/  SEL R210, R240, R194, P0 ;  /* 0x000000c2f0d27207 */ /* 0x000fe40000000000 */
[----:B------:R-:W-:-:S05]  /*56a0*/  SEL R211, R239, R195, P0 ;  /* 0x000000c3efd37207 */ /* 0x000fca0000000000 */
[----:B------:R1:W-:Y:S02]  /*56b0*/  @P1 STG.E.128 desc[UR4][R222.64+0x10], R208 ;  /* 0x000010d0de001986 */ /* 0x0003e4000c101d04 */
[----:B-1----:R-:W1:Y:S08]  /*56c0*/  @P4 LDC.64 R210, c[0x0][0x2f8] ;  /* 0x0000be00ffd24b82 */ /* 0x002e700000000a00 */
[----:B------:R-:W2:Y:S08]  /*56d0*/  @P4 LDC.64 R208, c[0x0][0x220] ;  /* 0x00008800ffd04b82 */ /* 0x000eb00000000a00 */
[----:B------:R-:W3:Y:S01]  /*56e0*/  @P4 LDC R222, c[0x0][0x29c] ;  /* 0x0000a700ffde4b82 */ /* 0x000ee20000000800 */
[----:B-1----:R-:W-:-:S05]  /*56f0*/  @P4 IMAD.WIDE.U32 R210, R224, 0x10, R210 ;  /* 0x00000010e0d24825 */ /* 0x002fca00078e00d2 */
[----:B------:R1:W-:Y:S02]  /*5700*/  @P4 STG.E.128 desc[UR4][R210.64], R196 ;  /* 0x000000c4d2004986 */ /* 0x0003e4000c101d04 */
[----:B-1----:R-:W-:-:S04]  /*5710*/  @P4 IMAD.U32 R210, R187, 0x10000, RZ ;  /* 0x00010000bbd24824 */ /* 0x002fc800078e00ff */
[----:B------:R-:W-:Y:S01]  /*5720*/  @P4 FFMA.FTZ R98, R210, R238, R98 ;  /* 0x000000eed2624223 */ /* 0x000fe20000010062 */
[----:B------:R-:W-:-:S04]  /*5730*/  @P4 PRMT R210, R187, 0x7632, R210 ;  /* 0x00007632bbd24816 */ /* 0x000fc800000000d2 */
[----:B------:R-:W-:-:S05]  /*5740*/  @P4 SHF.L.U32 R210, R210, 0x10, RZ ;  /* 0x00000010d2d24819 */ /* 0x000fca00000006ff */
[----:B------:R-:W-:Y:S02]  /*5750*/  @P4 FFMA.FTZ R99, R225, R210, R99 ;  /* 0x000000d2e1634223 */ /* 0x000fe40000010063 */
[----:B------:R-:W1:Y:S01]  /*5760*/  @P4 LDC R210, c[0x0][0x29c] ;  /* 0x0000a700ffd24b82 */ /* 0x000e620000000800 */
[----:B------:R-:W-:Y:S02]  /*5770*/  IADD3 R240, R218, 0x40, RZ ;  /* 0x00000040daf07810 */ /* 0x000fe40007ffe0ff */
[----:B------:R-:W-:-:S03]  /*5780*/  @P4 PRMT R223, R132, 0x7632, R223 ;  /* 0x0000763284df4816 */ /* 0x000fc600000000df */
[----:B--2---:R-:W-:Y:S01]  /*5790*/  @P4 IMAD.WIDE.U32 R208, R240, 0x10, R208 ;  /* 0x00000010f0d04825 */ /* 0x004fe200078e00d0 */
[----:B------:R-:W-:-:S04]  /*57a0*/  @P4 SHF.L.U32 R223, R223, 0x10, RZ ;  /* 0x00000010dfdf4819 */ /* 0x000fc800000006ff */
[----:B------:R2:W5:Y:S02]  /*57b0*/  @P4 LDG.E.128 R184, desc[UR4][R208.64] ;  /* 0x00000004d0b84981 */ /* 0x000564000c1e1d00 */
[----:B--2---:R-:W-:Y:S01]  /*57c0*/  @!P5 FSEL R208, R160, RZ, P3 ;  /* 0x000000ffa0d0d208 */ /* 0x004fe20001800000 */
[----:B0--3--:R-:W-:Y:S06]  /*57d0*/  @!P5 BRA `(.L_x_6049) ;  /* 0x000000000024d947 */ /* 0x009fec0003800000 */
        /* <DEDUP_REMOVED lines=9> */
.L_x_6049:
[----:B------:R-:W-:Y:S05]  /*5870*/  BSYNC B1 ;  /* 0x0000000000017941 */ /* 0x000fea0003800000 */
.L_x_6048:
[----:B------:R-:W-:Y:S01]  /*5880*/  BSSY B1, `(.L_x_6050) ;  /* 0x000000d000017945 */ /* 0x000fe20003800000 */
[----:B-----5:R-:W-:Y:S02]  /*5890*/  @P4 PRMT R211, R184, 0x7632, R211 ;  /* 0x00007632b8d34816 */ /* 0x020fe400000000d3 */
        /* <DEDUP_REMOVED lines=11> */
.L_x_6051:
[----:B------:R-:W-:Y:S05]  /*5950*/  BSYNC B1 ;  /* 0x0000000000017941 */ /* 0x000fea0003800000 */
.L_x_6050:
[----:B------:R-:W0:Y:S01]  /*5960*/  @P4 LDC R238, c[0x0][0x29c] ;  /* 0x0000a700ffee4b82 */ /* 0x000e220000000800 */
[----:B------:R-:W-:Y:S02]  /*5970*/  @P4 IMAD.U32 R211, R211, 0x10000, RZ ;  /* 0x00010000d3d34824 */ /* 0x000fe400078e00ff */
[----:B-1----:R-:W-:Y:S01]  /*5980*/  @P4 FMUL.FTZ R210, R209, R210 ;  /* 0x000000d2d1d24220 */ /* 0x002fe20000410000 */
[----:B------:R-:W-:Y:S01]  /*5990*/  @!P5 ISETP.NE.U32.AND P3, PT, R2, RZ, PT ;  /* 0x000000ff0200d20c */ /* 0x000fe20003f65070 */
[----:B------:R-:W-:Y:S01]  /*59a0*/  @P4 FMUL.FTZ R222, R208, R222 ;  /* 0x000000ded0de4220 */ /* 0x000fe20000410000 */
[----:B------:R-:W-:Y:S01]  /*59b0*/  @!P5 ISETP.NE.U32.AND P2, PT, R2, RZ, PT ;  /* 0x000000ff0200d20c */ /* 0x000fe20003f45070 */
[C---:B------:R-:W-:Y:S01]  /*59c0*/  @P4 FFMA.FTZ R93, R210.reuse, R211, R93 ;  /* 0x000000d3d25d4223 */ /* 0x040fe2000001005d */
[----:B------:R-:W-:Y:S01]  /*59d0*/  @P4 FMUL.FTZ R223, R210, R223 ;  /* 0x000000dfd2df4220 */ /* 0x000fe20000410000 */
[----:B------:R-:W1:Y:S01]  /*59e0*/  @P4 LDC R224, c[0x0][0x29c] ;  /* 0x0000a700ffe04b82 */ /* 0x000e620000000800 */
[----:B------:R-:W-:Y:S01]  /*59f0*/  @P4 SHF.L.U32 R210, R184, 0x10, RZ ;  /* 0x00000010b8d24819 */ /* 0x000fe200000006ff */
[----:B------:R-:W-:Y:S01]  /*5a00*/  BSSY B1, `(.L_x_6052) ;  /* 0x0000011000017945 */ /* 0x000fe20003800000 */
[----:B------:R-:W-:-:S02]  /*5a10*/  @P4 SHF.L.U32 R211, R132, 0x10, RZ ;  /* 0x0000001084d34819 */ /* 0x000fc400000006ff */
[----:B------:R-:W-:Y:S01]  /*5a20*/  @!P5 ISETP.NE.AND.EX P3, PT, R0, RZ, PT, P3 ;  /* 0x000000ff0000d20c */ /* 0x000fe20003f65330 */
[----:B------:R-:W-:Y:S01]  /*5a30*/  @P4 FFMA.FTZ R92, R210, R222, R92 ;  /* 0x000000ded25c4223 */ /* 0x000fe2000001005c */
[----:B------:R-:W-:Y:S01]  /*5a40*/  @!P5 ISETP.NE.AND.EX P2, PT, R0, RZ, PT, P2 ;  /* 0x000000ff0000d20c */ /* 0x000fe20003f45320 */
[----:B------:R-:W-:Y:S01]  /*5a50*/  @P4 FMUL.FTZ R222, R222, R211 ;  /* 0x000000d3dede4220 */ /* 0x000fe20000410000 */
[----:B------:R-:W-:Y:S01]  /*5a60*/  @!P5 FSEL R210, R162, RZ, P3 ;  /* 0x000000ffa2d2d208 */ /* 0x000fe20001800000 */
[----:B------:R-:W-:Y:S10]  /*5a70*/  @!P5 BRA `(.L_x_6053) ;  /* 0x000000000024d947 */ /* 0x000ff40003800000 */
        /* <DEDUP_REMOVED lines=9> */
.L_x_6053:
[----:B------:R-:W-:Y:S05]  /*5b10*/  BSYNC B1 ;  /* 0x0000000000017941 */ /* 0x000fea0003800000 */
.L_x_6052:
        /* <DEDUP_REMOVED lines=13> */
.L_x_6055:
[----:B------:R-:W-:Y:S05]  /*5bf0*/  BSYNC B1 ;  /* 0x0000000000017941 */ /* 0x000fea0003800000 */
.L_x_6054:
[----:B------:R-:W-:Y:S01]  /*5c00*/  @P4 SHF.L.U32 R242, R133, 0x10, RZ ;  /* 0x0000001085f24819 */ /* 0x000fe200000006ff */
[----:B0-----:R-:W-:Y:S01]  /*5c10*/  @P4 FMUL.FTZ R238, R210, R238 ;  /* 0x000000eed2ee4220 */ /* 0x001fe20000410000 */
[----:B------:R-:W-:Y:S01]  /*5c20*/  @P4 F2FP.BF16.F32.PACK_AB R222, RZ, R222 ;  /* 0x000000deffde423e */ /* 0x000fe200000010ff */
[----:B-1----:R-:W-:Y:S01]  /*5c30*/  @P4 FMUL.FTZ R224, R211, R224 ;  /* 0x000000e0d3e04220 */ /* 0x002fe20000410000 */
[----:B------:R-:W-:Y:S01]  /*5c40*/  @P4 F2FP.BF16.F32.PACK_AB R223, RZ, R223 ;  /* 0x000000dfffdf423e */ /* 0x000fe200000010ff */
[----:B------:R-:W-:Y:S01]  /*5c50*/  @P4 FMUL.FTZ R242, R238, R242 ;  /* 0x000000f2eef24220 */ /* 0x000fe20000410000 */
[----:B------:R-:W-:Y:S01]  /*5c60*/  @P4 PRMT R196, R222, 0x7610, R196 ;  /* 0x00007610dec44816 */ /* 0x000fe200000000c4 */
[----:B------:R-:W-:Y:S01]  /*5c70*/  BSSY B1, `(.L_x_6056) ;  /* 0x0000020000017945 */ /* 0x000fe20003800000 */
[----:B------:R-:W-:Y:S02]  /*5c80*/  @P4 SHF.L.U32 R225, R225, 0x10, RZ ;  /* 0x00000010e1e14819 */ /* 0x000fe400000006ff */
[----:B------:R-:W-:-:S02]  /*5c90*/  @P4 PRMT R196, R196, 0x5410, R223 ;  /* 0x00005410c4c44816 */ /* 0x000fc400000000df */
[----:B------:R-:W-:Y:S01]  /*5ca0*/  @P4 F2FP.BF16.F32.PACK_AB R222, RZ, R242 ;  /* 0x000000f2ffde423e */ /* 0x000fe200000010ff */
[----:B------:R-:W0:Y:S01]  /*5cb0*/  @P4 LDC R223, c[0x0][0x29c] ;  /* 0x0000a700ffdf4b82 */ /* 0x000e220000000800 */
[----:B------:R-:W-:Y:S01]  /*5cc0*/  @P4 FFMA.FTZ R95, R224, R225, R95 ;  /* 0x000000e1e05f4223 */ /* 0x000fe2000001005f */
[----:B------:R-:W-:Y:S02]  /*5cd0*/  @P4 PRMT R225, R133, 0x7632, R225 ;  /* 0x0000763285e14816 */ /* 0x000fe400000000e1 */
[----:B------:R-:W-:Y:S02]  /*5ce0*/  @!P5 ISETP.NE.U32.AND P3, PT, R2, RZ, PT ;  /* 0x000000ff0200d20c */ /* 0x000fe40003f65070 */
[----:B------:R-:W-:Y:S01]  /*5cf0*/  @P4 SHF.L.U32 R239, R185, 0x10, RZ ;  /* 0x00000010b9ef4819 */ /* 0x000fe200000006ff */
[----:B------:R-:W-:Y:S01]  /*5d00*/  @P4 IMAD.U32 R225, R225, 0x10000, RZ ;  /* 0x00010000e1e14824 */ /* 0x000fe200078e00ff */
[----:B------:R-:W1:Y:S01]  /*5d10*/  @P4 LDC R242, c[0x0][0x29c] ;  /* 0x0000a700fff24b82 */ /* 0x000e620000000800 */
[----:B------:R-:W-:-:S02]  /*5d20*/  @P4 PRMT R197, R222, 0x7610, R197 ;  /* 0x00007610dec54816 */ /* 0x000fc400000000c5 */
[----:B------:R-:W-:Y:S01]  /*5d30*/  @P4 FMUL.FTZ R225, R224, R225 ;  /* 0x000000e1e0e14220 */ /* 0x000fe20000410000 */
[----:B------:R-:W-:Y:S01]  /*5d40*/  @!P5 ISETP.NE.U32.AND P2, PT, R2, RZ, PT ;  /* 0x000000ff0200d20c */ /* 0x000fe20003f45070 */
[----:B------:R-:W-:Y:S01]  /*5d50*/  @P4 FFMA.FTZ R94, R239, R238, R94 ;  /* 0x000000eeef5e4223 */ /* 0x000fe2000001005e */
[----:B------:R-:W-:Y:S02]  /*5d60*/  @!P5 ISETP.NE.AND.EX P3, PT, R0, RZ, PT, P3 ;  /* 0x000000ff0000d20c */ /* 0x000fe40003f65330 */
[----:B------:R-:W-:Y:S02]  /*5d70*/  @P4 F2FP.BF16.F32.PACK_AB R225, RZ, R225 ;  /* 0x000000e1ffe1423e */ /* 0x000fe400000010ff */
[----:B------:R-:W-:Y:S02]  /*5d80*/  @P4 PRMT R222, R134, 0x7632, R222 ;  /* 0x0000763286de4816 */ /* 0x000fe400000000de */
[----:B------:R-:W-:Y:S02]  /*5d90*/  @P4 PRMT R197, R197, 0x5410, R225 ;  /* 0x00005410c5c54816 */ /* 0x000fe400000000e1 */
[----:B------:R-:W-:-:S02]  /*5da0*/  @!P5 ISETP.NE.AND.EX P2, PT, R0, RZ, PT, P2 ;  /* 0x000000ff0000d20c */ /* 0x000fc40003f45320 */
        /* <DEDUP_REMOVED lines=12> */
.L_x_6057:
[----:B------:R-:W-:Y:S05]  /*5e70*/  BSYNC B1 ;  /* 0x0000000000017941 */ /* 0x000fea0003800000 */
.L_x_6056:
[----:B------:R-:W-:Y:S01]  /*5e80*/  BSSY B1, `(.L_x_6058) ;  /* 0x000000d000017945 */ /* 0x000fe20003800000 */
[----:B0-----:R-:W-:Y:S01]  /*5e90*/  @P4 FMUL.FTZ R223, R250, R223 ;  /* 0x000000dffadf4220 */ /* 0x001fe20000410000 */
[----:B------:R-:W-:Y:S02]  /*5ea0*/  @!P5 FSEL R249, R165, RZ, P2 ;  /* 0x000000ffa5f9d208 */ /* 0x000fe40001000000 */
        /* <DEDUP_REMOVED lines=10> */
.L_x_6059:
[----:B------:R-:W-:Y:S05]  /*5f50*/  BSYNC B1 ;  /* 0x0000000000017941 */ /* 0x000fea0003800000 */
.L_x_6058:
[----:B------:R-:W0:Y:S01]  /*5f60*/  @P4 LDC R238, c[0x0][0x29c] ;  /* 0x0000a700ffee4b82 */ /* 0x000e220000000800 */
[----:B------:R-:W-:Y:S01]  /*5f70*/  @P4 IMAD.U32 R224, R186, 0x10000, RZ ;  /* 0x00010000bae04824 */ /* 0x000fe200078e00ff */
[----:B------:R-:W-:Y:S01]  /*5f80*/  @P4 SHF.L.U32 R225, R134, 0x10, RZ ;  /* 0x0000001086e14819 */ /* 0x000fe200000006ff */
[----:B-1----:R-:W-:Y:S01]  /*5f90*/  @P4 FMUL.FTZ R242, R249, R242 ;  /* 0x000000f2f9f24220 */ /* 0x002fe20000410000 */
[----:B------:R-:W-:Y:S01]  /*5fa0*/  @!P5 ISETP.NE.U32.AND P3, PT, R2, RZ, PT ;  /* 0x000000ff0200d20c */ /* 0x000fe20003f65070 */
[----:B------:R-:W-:Y:S01]  /*5fb0*/  @P4 FFMA.FTZ R88, R224, R223, R88 ;  /* 0x000000dfe0584223 */ /* 0x000fe20000010058 */
[----:B------:R-:W-:Y:S01]  /*5fc0*/  @!P5 ISETP.NE.U32.AND P2, PT, R2, RZ, PT ;  /* 0x000000ff0200d20c */ /* 0x000fe20003f45070 */
[----:B------:R-:W-:Y:S01]  /*5fd0*/  @P4 FMUL.FTZ R223, R223, R225 ;  /* 0x000000e1dfdf4220 */ /* 0x000fe20000410000 */
[----:B------:R-:W1:Y:S01]  /*5fe0*/  @P4 LDC R239, c[0x0][0x29c] ;  /* 0x0000a700ffef4b82 */ /* 0x000e620000000800 */
[----:B------:R-:W-:Y:S01]  /*5ff0*/  @P4 FMUL.FTZ R222, R242, R222 ;  /* 0x000000def2de4220 */ /* 0x000fe20000410000 */
[----:B------:R-:W-:Y:S01]  /*6000*/  @!P5 ISETP.NE.AND.EX P3, PT, R0, RZ, PT, P3 ;  /* 0x000000ff0000d20c */ /* 0x000fe20003f65330 */
[----:B------:R-:W-:Y:S01]  /*6010*/  BSSY B1, `(.L_x_6060) ;  /* 0x0000012000017945 */ /* 0x000fe20003800000 */
        /* <DEDUP_REMOVED lines=8> */
[----:B------:R-:W3:Y:S01]  /*60a0*/  LDC.U8 R224, c[0x0][0x2a0] ;  /* 0x0000a800ffe07b82 */ /* 0x000ee20000000000 */
[----:B------:R-:W-:-:S04]  /*60b0*/  ISETP.NE.U32.AND P3, PT, R2, RZ, PT ;  /* 0x000000ff0200720c */ /* 0x000fc80003f65070 */
[----:B------:R-:W-:Y:S02]  /*60c0*/  ISETP.NE.AND.EX P3, PT, R0, RZ, PT, P3 ;  /* 0x000000ff0000720c */ /* 0x000fe40003f65330 */
[----:B---3--:R-:W-:-:S04]  /*60d0*/  ISETP.NE.AND P6, PT, R224, RZ, PT ;  /* 0x000000ffe000720c */ /* 0x008fc80003fc5270 */
[----:B------:R-:W-:-:S05]  /*60e0*/  FSEL R224, R219, RZ, !P6 ;  /* 0x000000ffdbe07208 */ /* 0x000fca0007000000 */
[----:B--2---:R-:W-:-:S04]  /*60f0*/  FFMA.FTZ R224, R247, R220, R224 ;  /* 0x000000dcf7e07223 */ /* 0x004fc800000100e0 */
[----:B------:R-:W-:-:S04]  /*6100*/  FADD.FTZ R224, R230, -R224 ;  /* 0x800000e0e6e07221 */ /* 0x000fc80000010000 */
[----:B------:R-:W-:-:S04]  /*6110*/  FMUL.FTZ R248, R3, R224 ;  /* 0x000000e003f87220 */ /* 0x000fc80000410000 */
[----:B------:R-:W-:-:S07]  /*6120*/  @P3 FADD.FTZ R248, R166, R248 ;  /* 0x000000f8a6f83221 */ /* 0x000fce0000010000 */
.L_x_6061:
[----:B------:R-:W-:Y:S05]  /*6130*/  BSYNC B1 ;  /* 0x0000000000017941 */ /* 0x000fea0003800000 */
.L_x_6060:
[----:B------:R-:W-:Y:S01]  /*6140*/  BSSY B1, `(.L_x_6062) ;  /* 0x000000e000017945 */ /* 0x000fe20003800000 */
[----:B0-----:R-:W-:Y:S01]  /*6150*/  @P4 FMUL.FTZ R238, R248, R238 ;  /* 0x000000eef8ee4220 */ /* 0x001fe20000410000 */
[----:B------:R-:W-:Y:S02]  /*6160*/  @!P5 FSEL R247, R167, RZ, P2 ;  /* 0x000000ffa7f7d208 */ /* 0x000fe40001000000 */
[----:B------:R-:W-:Y:S05]  /*6170*/  @!P5 BRA `(.L_x_6063) ;  /* 0x000000000028d947 */ /* 0x000fea0003800000 */
[----:B------:R-:W2:Y:S01]  /*6180*/  LDL R247, [R1+0x70] ;  /* 0x0000700001f77983 */ /* 0x000ea20000100800 */
[----:B------:R-:W0:Y:S01]  /*6190*/  LDC.U8 R224, c[0x0][0x2a0] ;  /* 0x0000a800ffe07b82 */ /* 0x000e220000000000 */
[----:B------:R-:W-:-:S04]  /*61a0*/  ISETP.NE.U32.AND P2, PT, R2, RZ, PT ;  /* 0x000000ff0200720c */ /* 0x000fc80003f45070 */
[----:B------:R-:W-:Y:S02]  /*61b0*/  ISETP.NE.AND.EX P2, PT, R0, RZ, PT, P2 ;  /* 0x000000ff0000720c */ /* 0x000fe40003f45320 */
[----:B0-----:R-:W-:-:S04]  /*61c0*/  ISETP.NE.AND P3, PT, R224, RZ, PT ;  /* 0x000000ffe000720c */ /* 0x001fc80003f65270 */
[----:B------:R-:W-:-:S05]  /*61d0*/  FSEL R224, R219, RZ, !P3 ;  /* 0x000000ffdbe07208 */ /* 0x000fca0005800000 */
[----:B--2---:R-:W-:-:S04]  /*61e0*/  FFMA.FTZ R224, R247, R220, R224 ;  /* 0x000000dcf7e07223 */ /* 0x004fc800000100e0 */
[----:B------:R-:W-:-:S04]  /*61f0*/  FADD.FTZ R247, R229, -R224 ;  /* 0x800000e0e5f77221 */ /* 0x000fc80000010000 */
[----:B------:R-:W-:-:S04]  /*6200*/  FMUL.FTZ R247, R3, R247 ;  /* 0x000000f703f77220 */ /* 0x000fc80000410000 */
[----:B------:R-:W-:-:S07]  /*6210*/  @P2 FADD.FTZ R247, R167, R247 ;  /* 0x000000f7a7f72221 */ /* 0x000fce0000010000 */
.L_x_6063:
[----:B------:R-:W-:Y:S05]  /*6220*/  BSYNC B1 ;  /* 0x0000000000017941 */ /* 0x000fea0003800000 */
.L_x_6062:
[----:B------:R-:W-:Y:S01]  /*6230*/  @P4 SHF.L.U32 R224, R135, 0x10, RZ ;  /* 0x0000001087e04819 */ /* 0x000fe200000006ff */
[----:B------:R0:W-:Y:S01]  /*6240*/  STL [R1+0x170], R3 ;  /* 0x0001700301007387 */ /* 0x0001e20000100800 */
[----:B------:R-:W-:Y:S01]  /*6250*/  @P4 PRMT R198, R223, 0x7610, R198 ;  /* 0x00007610dfc64816 */ /* 0x000fe200000000c6 */
[----:B-1----:R-:W-:Y:S02]  /*6260*/  @P4 FMUL.FTZ R239, R247, R239 ;  /* 0x000000eff7ef4220 */ /* 0x002fe40000410000 */
[----:B------:R-:W-:Y:S01]  /*6270*/  @P4 FMUL.FTZ R224, R238, R224 ;  /* 0x000000e0eee04220 */ /* 0x000fe20000410000 */
[----:B------:R-:W-:Y:S01]  /*6280*/  @P4 PRMT R198, R198, 0x5410, R222 ;  /* 0x00005410c6c64816 */ /* 0x000fe200000000de */
[----:B------:R-:W-:-:S03]  /*6290*/  @P4 FMUL.FTZ R225, R239, R225 ;  /* 0x000000e1efe14220 */ /* 0x000fc60000410000 */
[----:B------:R-:W-:Y:S02]  /*62a0*/  @P4 F2FP.BF16.F32.PACK_AB R223, RZ, R224 ;  /* 0x000000e0ffdf423e */ /* 0x000fe400000010ff */
[----:B------:R-:W2:Y:S01]  /*62b0*/  LDL.LU R224, [R1+0x30] ;  /* 0x0000300001e07983 */ /* 0x000ea20000300800 */
[----:B------:R-:W-:Y:S02]  /*62c0*/  @P4 F2FP.BF16.F32.PACK_AB R222, RZ, R225 ;  /* 0x000000e1ffde423e */ /* 0x000fe400000010ff */
[----:B------:R-:W-:Y:S01]  /*62d0*/  SEL R208, R208, R188, P0 ;  /* 0x000000bcd0d07207 */ /* 0x000fe20000000000 */
[----:B------:R1:W-:Y:S01]  /*62e0*/  @P4 STL [R1+0x8], R223 ;  /* 0x000008df01004387 */ /* 0x0003e20000100800 */
[----:B0-----:R-:W-:Y:S02]  /*62f0*/  PRMT R3, R222, 0x7610, R3 ;  /* 0x00007610de037816 */ /* 0x001fe40000000003 */
[----:B------:R-:W-:Y:S02]  /*6300*/  SEL R209, R209, R189, P0 ;  /* 0x000000bdd1d17207 */ /* 0x000fe40000000000 */
[----:B------:R-:W-:-:S02]  /*6310*/  SEL R210, R210, R190, P0 ;  /* 0x000000bed2d27207 */ /* 0x000fc40000000000 */
[----:B------:R-:W-:Y:S01]  /*6320*/  SEL R211, R211, R191, P0 ;  /* 0x000000bfd3d37207 */ /* 0x000fe20000000000 */
[----:B-1----:R-:W2:Y:S02]  /*6330*/  @P1 LDC.64 R222, c[0x0][0x308] ;  /* 0x0000c200ffde1b82 */ /* 0x002ea40000000a00 */
[----:B--2---:R-:W-:-:S06]  /*6340*/  @P1 IMAD.WIDE.U32 R222, R224, 0x20, R222 ;  /* 0x00000020e0de1825 */ /* 0x004fcc00078e00de */
[----:B------:R-:W0:Y:S01]  /*6350*/  @P4 LDC.64 R224, c[0x0][0x2f8] ;  /* 0x0000be00ffe04b82 */ /* 0x000e220000000a00 */
[----:B------:R1:W-:Y:S02]  /*6360*/  @P1 STG.E.128 desc[UR4][R222.64], R208 ;  /* 0x000000d0de001986 */ /* 0x0003e4000c101d04 */
[----:B-1----:R-:W-:Y:S02]  /*6370*/  SEL R208, R250, R192, P0 ;  /* 0x000000c0fad07207 */ /* 0x002fe40000000000 */
[----:B------:R-:W2:Y:S01]  /*6380*/  LDL.LU.S16 R250, [R1+0x8] ;  /* 0x0000080001fa7983 */ /* 0x000ea20000300600 */
[----:B------:R-:W-:Y:S01]  /*6390*/  SEL R209, R249, R193, P0 ;  /* 0x000000c1f9d17207 */ /* 0x000fe20000000000 */
[----:B0-----:R-:W-:Y:S01]  /*63a0*/  @P4 IMAD.WIDE.U32 R224, R240, 0x10, R224 ;  /* 0x00000010f0e04825 */ /* 0x001fe200078e00e0 */
[----:B------:R-:W-:Y:S02]  /*63b0*/  SEL R210, R248, R194, P0 ;  /* 0x000000c2f8d27207 */ /* 0x000fe40000000000 */
[----:B------:R-:W-:Y:S01]  /*63c0*/  SEL R211, R247, R195, P0 ;  /* 0x000000c3f7d37207 */ /* 0x000fe20000000000 */
[----:B------:R-:W0:Y:S04]  /*63d0*/  LDC.U8 R248, c[0x0][0x2a0] ;  /* 0x0000a800fff87b82 */ /* 0x000e280000000000 */
[----:B------:R1:W-:Y:S04]  /*63e0*/  @P1 STG.E.128 desc[UR4][R222.64+0x10], R208 ;  /* 0x000010d0de001986 */ /* 0x0003e8000c101d04 */
[----:B-1----:R-:W1:Y:S01]  /*63f0*/  @P4 LDC.64 R208, c[0x0][0x220] ;  /* 0x00008800ffd04b82 */ /* 0x002e620000000a00 */
[----:B------:R-:W-:-:S02]  /*6400*/  @P4 PRMT R210, R186, 0x7632, R210 ;  /* 0x00007632bad24816 */ /* 0x000fc400000000d2 */
[----:B--2---:R-:W-:-:S04]  /*6410*/  @P4 PRMT R199, R250, 0x7610, R199 ;  /* 0x00007610fac74816 */ /* 0x004fc800000000c7 */
[----:B------:R-:W-:Y:S02]  /*6420*/  @P4 PRMT R199, R199, 0x5410, R3 ;  /* 0x00005410c7c74816 */ /* 0x000fe40000000003 */
[----:B------:R-:W5:Y:S01]  /*6430*/  LDL.LU R3, [R1+0x170] ;  /* 0x0001700001037983 */ /* 0x000f620000300800 */
[----:B------:R-:W-:Y:S01]  /*6440*/  IADD3 R240, R218, 0x60, RZ ;  /* 0x00000060daf07810 */ /* 0x000fe20007ffe0ff */
[----:B------:R-:W-:Y:S01]  /*6450*/  @P4 IMAD.U32 R210, R210, 0x10000, RZ ;  /* 0x00010000d2d24824 */ /* 0x000fe200078e00ff */
[----:B------:R-:W-:Y:S01]  /*6460*/  @P4 PRMT R211, R187, 0x7632, R211 ;  /* 0x00007632bbd34816 */ /* 0x000fe200000000d3 */
[----:B------:R2:W-:Y:S02]  /*6470*/  @P4 STG.E.128 desc[UR4][R224.64], R196 ;  /* 0x000000c4e0004986 */ /* 0x0005e4000c101d04 */
[----:B-1----:R-:W-:-:S04]  /*6480*/  @P4 IMAD.WIDE.U32 R208, R240, 0x10, R208 ;  /* 0x00000010f0d04825 */ /* 0x002fc800078e00d0 */
[----:B------:R-:W-:Y:S01]  /*6490*/  @P4 FFMA.FTZ R89, R242, R210, R89 ;  /* 0x000000d2f2594223 */ /* 0x000fe20000010059 */
[----:B------:R-:W-:Y:S02]  /*64a0*/  @P4 SHF.L.U32 R210, R187, 0x10, RZ ;  /* 0x00000010bbd24819 */ /* 0x000fe400000006ff */
[----:B------:R1:W5:Y:S01]  /*64b0*/  @P4 LDG.E.128 R184, desc[UR4][R208.64] ;  /* 0x00000004d0b84981 */ /* 0x000362000c1e1d00 */
[----:B------:R-:W-:Y:S01]  /*64c0*/  @!P5 ISETP.NE.U32.AND P2, PT, R2, RZ, PT ;  /* 0x000000ff0200d20c */ /* 0x000fe20003f45070 */
[----:B------:R-:W-:Y:S01]  /*64d0*/  BSSY B1, `(.L_x_6064) ;  /* 0x0000011000017945 */ /* 0x000fe20003800000 */
[----:B------:R-:W-:Y:S01]  /*64e0*/  @P4 SHF.L.U32 R211, R211, 0x10, RZ ;  /* 0x00000010d3d34819 */ /* 0x000fe200000006ff */
[----:B------:R-:W-:Y:S01]  /*64f0*/  @P4 FFMA.FTZ R90, R210, R238, R90 ;  /* 0x000000eed25a4223 */ /* 0x000fe2000001005a */
[----:B------:R-:W-:-:S03]  /*6500*/  @!P5 ISETP.NE.AND.EX P2, PT, R0, RZ, PT, P2 ;  /* 0x000000ff0000d20c */ /* 0x000fc60003f45320 */
[----:B------:R-:W-:Y:S01]  /*6510*/  @P4 FFMA.FTZ R91, R239, R211, R91 ;  /* 0x000000d3ef5b4223 */ /* 0x000fe2000001005b */
[----:B-1----:R-:W1:Y:S01]  /*6520*/  @P4 LDC R209, c[0x0][0x29c] ;  /* 0x0000a700ffd14b82 */ /* 0x002e620000000800 */
[----:B------:R-:W-:Y:S01]  /*6530*/  @!P5 FSEL R208, R168, RZ, P2 ;  /* 0x000000ffa8d0d208 */ /* 0x000fe20001000000 */
[----:B0-2---:R-:W-:Y:S07]  /*6540*/  @!P5 BRA `(.L_x_6065) ;  /* 0x000000000024d947 */ /* 0x005fee0003800000 */
[----:B------:R-:W2:Y:S01]  /*6550*/  LDL R250, [R1+0x6c] ;  /* 0x00006c0001fa7983 */ /* 0x000ea20000100800 */
[----:B------:R-:W-:Y:S02]  /*6560*/  ISETP.NE.AND P3, PT, R248, RZ, PT ;  /* 0x000000fff800720c */ /* 0x000fe40003f65270 */
[----:B------:R-:W-:Y:S02]  /*6570*/  ISETP.NE.U32.AND P2, PT, R2, RZ, PT ;  /* 0x000000ff0200720c */ /* 0x000fe40003f45070 */
[----:B------:R-:W-:Y:S02]  /*6580*/  FSEL R208, R219, RZ, !P3 ;  /* 0x000000ffdbd07208 */ /* 0x000fe40005800000 */
[----:B------:R-:W-:-:S03]  /*6590*/  ISETP.NE.AND.EX P2, PT, R0, RZ, PT, P2 ;  /* 0x000000ff0000720c */ /* 0x000fc60003f45320 */
[----:B--2---:R-:W-:-:S04]  /*65a0*/  FFMA.FTZ R208, R250, R220, R208 ;  /* 0x000000dcfad07223 */ /* 0x004fc800000100d0 */
[----:B------:R-:W-:-:S04]  /*65b0*/  FADD.FTZ R208, R228, -R208 ;  /* 0x800000d0e4d07221 */ /* 0x000fc80000010000 */
[----:B-----5:R-:W-:-:S04]  /*65c0*/  FMUL.FTZ R208, R3, R208 ;  /* 0x000000d003d07220 */ /* 0x020fc80000410000 */
[----:B------:R-:W-:-:S07]  /*65d0*/  @P2 FADD.FTZ R208, R168, R208 ;  /* 0x000000d0a8d02221 */ /* 0x000fce0000010000 */
.L_x_6065:
[----:B------:R-:W-:Y:S05]  /*65e0*/  BSYNC B1 ;  /* 0x0000000000017941 */ /* 0x000fea0003800000 */
.L_x_6064:
[----:B------:R-:W0:Y:S01]  /*65f0*/  @P4 LDC R238, c[0x0][0x29c] ;  /* 0x0000a700ffee4b82 */ /* 0x000e220000000800 */
[----:B-1----:R-:W-:Y:S01]  /*6600*/  @P4 FMUL.FTZ R209, R208, R209 ;  /* 0x000000d1d0d14220 */ /* 0x002fe20000410000 */
[----:B------:R-:W-:Y:S01]  /*6610*/  @P4 IMAD.U32 R210, R128, 0x10000, RZ ;  /* 0x0001000080d24824 */ /* 0x000fe200078e00ff */
[----:B------:R-:W-:Y:S01]  /*6620*/  @!P5 ISETP.NE.U32.AND P2, PT, R2, RZ, PT ;  /* 0x000000ff0200d20c */ /* 0x000fe20003f45070 */
[----:B------:R-:W-:Y:S01]  /*6630*/  BSSY B1, `(.L_x_6066) ;  /* 0x0000013000017945 */ /* 0x000fe20003800000 */
[----:B-----5:R-:W-:Y:S01]  /*6640*/  @P4 SHF.L.U32 R211, R184, 0x10, RZ ;  /* 0x00000010b8d34819 */ /* 0x020fe200000006ff */
[----:B------:R-:W-:Y:S01]  /*6650*/  @P4 FMUL.FTZ R210, R209, R210 ;  /* 0x000000d2d1d24220 */ /* 0x000fe20000410000 */
[----:B------:R-:W-:-:S03]  /*6660*/  @!P5 ISETP.NE.AND.EX P2, PT, R0, RZ, PT, P2 ;  /* 0x000000ff0000d20c */ /* 0x000fc60003f45320 */
[----:B------:R-:W-:Y:S01]  /*6670*/  @P4 FFMA.FTZ R84, R211, R209, R84 ;  /* 0x000000d1d3544223 */ /* 0x000fe20000010054 */
[----:B------:R-:W-:Y:S02]  /*6680*/  @P4 F2FP.BF16.F32.PACK_AB R210, RZ, R210 ;  /* 0x000000d2ffd2423e */ /* 0x000fe400000010ff */
[----:B------:R-:W-:Y:S02]  /*6690*/  @!P5 FSEL R209, R169, RZ, P2 ;  /* 0x000000ffa9d1d208 */ /* 0x000fe40001000000 */
[----:B------:R-:W-:Y:S02]  /*66a0*/  @P4 PRMT R196, R210, 0x7610, R196 ;  /* 0x00007610d2c44816 */ /* 0x000fe400000000c4 */
[----:B------:R-:W-:Y:S01]  /*66b0*/  @P4 PRMT R210, R184, 0x7632, R210 ;  /* 0x00007632b8d24816 */ /* 0x000fe200000000d2 */
        /* <DEDUP_REMOVED lines=10> */
.L_x_6067:
[----:B------:R-:W-:Y:S05]  /*6760*/  BSYNC B1 ;  /* 0x0000000000017941 */ /* 0x000fea0003800000 */
.L_x_6066:
[----:B------:R-:W1:Y:S01]  /*6770*/  @P4 LDC R222, c[0x0][0x29c] ;  /* 0x0000a700ffde4b82 */ /* 0x000e620000000800 */
[----:B------:R-:W-:Y:S01]  /*6780*/  @!P5 ISETP.NE.U32.AND P2, PT, R2, RZ, PT ;  /* 0x000000ff0200d20c */ /* 0x000fe20003f45070 */
[----:B0-----:R-:W-:Y:S01]  /*6790*/  @P4 FMUL.FTZ R238, R209, R238 ;  /* 0x000000eed1ee4220 */ /* 0x001fe20000410000 */
[----:B------:R-:W-:Y:S01]  /*67a0*/  @P4 SHF.L.U32 R210, R210, 0x10, RZ ;  /* 0x00000010d2d24819 */ /* 0x000fe200000006ff */
[----:B------:R-:W-:Y:S01]  /*67b0*/  BSSY B1, `(.L_x_6068) ;  /* 0x0000015000017945 */ /* 0x000fe20003800000 */
[----:B------:R-:W-:Y:S02]  /*67c0*/  @P4 PRMT R247, R129, 0x7632, R247 ;  /* 0x0000763281f74816 */ /* 0x000fe400000000f7 */
[----:B------:R-:W-:Y:S01]  /*67d0*/  @!P5 ISETP.NE.U32.AND P6, PT, R2, RZ, PT ;  /* 0x000000ff0200d20c */ /* 0x000fe20003fc5070 */
[----:B------:R-:W0:Y:S01]  /*67e0*/  @P4 LDC R224, c[0x0][0x29c] ;  /* 0x0000a700ffe04b82 */ /* 0x000e220000000800 */
[----:B------:R-:W-:Y:S01]  /*67f0*/  @!P5 ISETP.NE.AND.EX P3, PT, R0, RZ, PT, P2 ;  /* 0x000000ff0000d20c */ /* 0x000fe20003f65320 */
[----:B------:R-:W-:Y:S01]  /*6800*/  @P4 FFMA.FTZ R85, R238, R210, R85 ;  /* 0x000000d2ee554223 */ /* 0x000fe20000010055 */
[----:B------:R-:W-:Y:S01]  /*6810*/  @P4 PRMT R225, R128, 0x7632, R225 ;  /* 0x0000763280e14816 */ /* 0x000fe200000000e1 */
[----:B------:R-:W-:Y:S01]  /*6820*/  @P4 IMAD.U32 R247, R247, 0x10000, RZ ;  /* 0x00010000f7f74824 */ /* 0x000fe200078e00ff */
        /* <DEDUP_REMOVED lines=13> */
.L_x_6069:
[----:B------:R-:W-:Y:S05]  /*6900*/  BSYNC B1 ;  /* 0x0000000000017941 */ /* 0x000fea0003800000 */
.L_x_6068:
        /* <DEDUP_REMOVED lines=13> */
.L_x_6071:
[----:B------:R-:W-:Y:S05]  /*69e0*/  BSYNC B1 ;  /* 0x0000000000017941 */ /* 0x000fea0003800000 */
.L_x_6070:
[----:B------:R-:W-:Y:S01]  /*69f0*/  @P4 SHF.L.U32 R223, R223, 0x10, RZ ;  /* 0x00000010dfdf4819 */ /* 0x000fe200000006ff */
[----:B0-----:R-:W-:Y:S01]  /*6a00*/  @P4 FMUL.FTZ R224, R211, R224 ;  /* 0x000000e0d3e04220 */ /* 0x001fe20000410000 */
[----:B-1----:R-:W-:Y:S01]  /*6a10*/  @P4 FMUL.FTZ R222, R210, R222 ;  /* 0x000000ded2de4220 */ /* 0x002fe20000410000 */
[----:B------:R-:W0:Y:S01]  /*6a20*/  @P4 LDC R242, c[0x0][0x29c] ;  /* 0x0000a700fff24b82 */ /* 0x000e220000000800 */
[----:B------:R-:W-:Y:S01]  /*6a30*/  @!P5 ISETP.NE.U32.AND P3, PT, R2, RZ, PT ;  /* 0x000000ff0200d20c */ /* 0x000fe20003f65070 */
[C---:B------:R-:W-:Y:S01]  /*6a40*/  @P4 FFMA.FTZ R87, R224.reuse, R223, R87 ;  /* 0x000000dfe0574223 */ /* 0x040fe20000010057 */
[----:B------:R-:W-:Y:S01]  /*6a50*/  @P4 SHF.L.U32 R223, R185, 0x10, RZ ;  /* 0x00000010b9df4819 */ /* 0x000fe200000006ff */
[----:B------:R-:W-:Y:S01]  /*6a60*/  @P4 FMUL.FTZ R247, R224, R247 ;  /* 0x000000f7e0f74220 */ /* 0x000fe20000410000 */
[----:B------:R-:W-:Y:S01]  /*6a70*/  @P4 SHF.L.U32 R224, R129, 0x10, RZ ;  /* 0x0000001081e04819 */ /* 0x000fe200000006ff */
[----:B------:R-:W-:Y:S01]  /*6a80*/  @P4 FMUL.FTZ R238, R238, R225 ;  /* 0x000000e1eeee4220 */ /* 0x000fe20000410000 */
[----:B------:R-:W-:Y:S01]  /*6a90*/  @P4 PRMT R239, R130, 0x7632, R239 ;  /* 0x0000763282ef4816 */ /* 0x000fe200000000ef */
[----:B------:R-:W-:Y:S01]  /*6aa0*/  @P4 FFMA.FTZ R86, R223, R222, R86 ;  /* 0x000000dedf564223 */ /* 0x000fe20000010056 */
[----:B------:R-:W-:Y:S01]  /*6ab0*/  @!P5 ISETP.NE.U32.AND P2, PT, R2, RZ, PT ;  /* 0x000000ff0200d20c */ /* 0x000fe20003f45070 */
[----:B------:R-:W1:Y:S01]  /*6ac0*/  @P4 LDC R223, c[0x0][0x29c] ;  /* 0x0000a700ffdf4b82 */ /* 0x000e620000000800 */
[----:B------:R-:W-:Y:S01]  /*6ad0*/  @P4 FMUL.FTZ R222, R222, R224 ;  /* 0x000000e0dede4220 */ /* 0x000fe20000410000 */
[----:B------:R-:W-:Y:S01]  /*6ae0*/  @!P5 ISETP.NE.AND.EX P3, PT, R0, RZ, PT, P3 ;  /* 0x000000ff0000d20c */ /* 0x000fe20003f65330 */
[----:B------:R-:W-:Y:S01]  /*6af0*/  BSSY B1, `(.L_x_6072) ;  /* 0x0000010000017945 */ /* 0x000fe20003800000 */
[----:B------:R-:W-:Y:S01]  /*6b00*/  @P4 F2FP.BF16.F32.PACK_AB R238, RZ, R238 ;  /* 0x000000eeffee423e */ /* 0x000fe200000010ff */
[----:B------:R-:W-:Y:S01]  /*6b10*/  @P4 IMAD.U32 R239, R239, 0x10000, RZ ;  /* 0x00010000efef4824 */ /* 0x000fe200078e00ff */
[----:B------:R-:W-:-:S02]  /*6b20*/  @P4 F2FP.BF16.F32.PACK_AB R222, RZ, R222 ;  /* 0x000000deffde423e */ /* 0x000fc400000010ff */
[----:B------:R-:W-:Y:S02]  /*6b30*/  @!P5 ISETP.NE.AND.EX P2, PT, R0, RZ, PT, P2 ;  /* 0x000000ff0000d20c */ /* 0x000fe40003f45320 */
        /* <DEDUP_REMOVED lines=11> */
.L_x_6073:
[----:B------:R-:W-:Y:S05]  /*6bf0*/  BSYNC B1 ;  /* 0x0000000000017941 */ /* 0x000fea0003800000 */
.L_x_6072:
[----:B------:R-:W-:Y:S01]  /*6c00*/  BSSY B1, `(.L_x_6074) ;  /* 0x000000d000017945 */ /* 0x000fe20003800000 */
[----:B-1----:R-:W-:Y:S01]  /*6c10*/  @P4 FMUL.FTZ R223, R250, R223 ;  /* 0x000000dffadf4220 */ /* 0x002fe20000410000 */
        /* <DEDUP_REMOVED lines=11> */
.L_x_6075:
[----:B------:R-:W-:Y:S05]  /*6cd0*/  BSYNC B1 ;  /* 0x0000000000017941 */ /* 0x000fea0003800000 */
.L_x_6074:
[----:B------:R-:W-:Y:S01]  /*6ce0*/  @P4 SHF.L.U32 R224, R186, 0x10, RZ ;  /* 0x00000010bae04819 */ /* 0x000fe200000006ff */
[----:B0-----:R-:W-:Y:S01]  /*6cf0*/  @P4 FMUL.FTZ R242, R249, R242 ;  /* 0x000000f2f9f24220 */ /* 0x001fe20000410000 */
[----:B------:R-:W-:Y:S01]  /*6d00*/  @P4 SHF.L.U32 R225, R130, 0x10, RZ ;  /* 0x0000001082e14819 */ /* 0x000fe200000006ff */
[----:B------:R-:W-:Y:S01]  /*6d10*/  BSSY B1, `(.L_x_6076) ;  /* 0x0000021000017945 */ /* 0x000fe20003800000 */
[----:B------:R-:W-:Y:S01]  /*6d20*/  @P4 PRMT R196, R196, 0x5410, R238 ;  /* 0x00005410c4c44816 */ /* 0x000fe200000000ee */
[----:B------:R-:W-:Y:S01]  /*6d30*/  @P4 FFMA.FTZ R80, R224, R223, R80 ;  /* 0x000000dfe0504223 */ /* 0x000fe20000010050 */
[----:B------:R-:W0:Y:S01]  /*6d40*/  @P4 LDC R238, c[0x0][0x29c] ;  /* 0x0000a700ffee4b82 */ /* 0x000e220000000800 */
[----:B------:R-:W-:Y:S01]  /*6d50*/  @P4 FMUL.FTZ R224, R223, R225 ;  /* 0x000000e1dfe04220 */ /* 0x000fe20000410000 */
[----:B------:R-:W-:Y:S01]  /*6d60*/  @P4 FMUL.FTZ R225, R242, R239 ;  /* 0x000000eff2e14220 */ /* 0x000fe20000410000 */
[----:B------:R-:W-:Y:S02]  /*6d70*/  @P4 F2FP.BF16.F32.PACK_AB R223, RZ, R247 ;  /* 0x000000f7ffdf423e */ /* 0x000fe400000010ff */
[----:B------:R-:W-:-:S02]  /*6d80*/  @P4 PRMT R197, R222, 0x7610, R197 ;  /* 0x00007610dec54816 */ /* 0x000fc400000000c5 */
[----:B------:R-:W-:Y:S01]  /*6d90*/  @P4 F2FP.BF16.F32.PACK_AB R224, RZ, R224 ;  /* 0x000000e0ffe0423e */ /* 0x000fe200000010ff */
[----:B------:R-:W1:Y:S01]  /*6da0*/  @P4 LDC R239, c[0x0][0x29c] ;  /* 0x0000a700ffef4b82 */ /* 0x000e620000000800 */
[----:B------:R-:W-:Y:S02]  /*6db0*/  @P4 F2FP.BF16.F32.PACK_AB R225, RZ, R225 ;  /* 0x000000e1ffe1423e */ /* 0x000fe400000010ff */
[----:B------:R-:W-:Y:S02]  /*6dc0*/  @P4 PRMT R198, R224, 0x7610, R198 ;  /* 0x00007610e0c64816 */ /* 0x000fe400000000c6 */
[----:B------:R-:W-:Y:S02]  /*6dd0*/  @!P5 ISETP.NE.U32.AND P3, PT, R2, RZ, PT ;  /* 0x000000ff0200d20c */ /* 0x000fe40003f65070 */
[----:B------:R-:W-:Y:S02]  /*6de0*/  @P4 PRMT R198, R198, 0x5410, R225 ;  /* 0x00005410c6c64816 */ /* 0x000fe400000000e1 */
[----:B------:R-:W2:Y:S01]  /*6df0*/  @P1 LDC.64 R224, c[0x0][0x308] ;  /* 0x0000c200ffe01b82 */ /* 0x000ea20000000a00 */
[----:B------:R-:W-:-:S02]  /*6e00*/  @P4 PRMT R197, R197, 0x5410, R223 ;  /* 0x00005410c5c54816 */ /* 0x000fc400000000df */
[----:B------:R-:W-:Y:S02]  /*6e10*/  @!P5 ISETP.NE.U32.AND P2, PT, R2, RZ, PT ;  /* 0x000000ff0200d20c */ /* 0x000fe40003f45070 */
[C---:B------:R-:W-:Y:S02]  /*6e20*/  @!P5 ISETP.NE.AND.EX P3, PT, R0.reuse, RZ, PT, P3 ;  /* 0x000000ff0000d20c */ /* 0x040fe40003f65330 */
[----:B------:R-:W-:Y:S02]  /*6e30*/  @P4 PRMT R223, R131, 0x7632, R223 ;  /* 0x0000763283df4816 */ /* 0x000fe400000000df */
[----:B------:R-:W-:Y:S02]  /*6e40*/  @!P5 ISETP.NE.AND.EX P2, PT, R0, RZ, PT, P2 ;  /* 0x000000ff0000d20c */ /* 0x000fe40003f45320 */
[----:B------:R-:W-:Y:S02]  /*6e50*/  @P4 SHF.L.U32 R223, R223, 0x10, RZ ;  /* 0x00000010dfdf4819 */ /* 0x000fe400000006ff */
[----:B------:R-:W-:Y:S01]  /*6e60*/  @!P5 FSEL R248, R174, RZ, P3 ;  /* 0x000000ffaef8d208 */ /* 0x000fe20001800000 */
[----:B------:R-:W-:Y:S08]  /*6e70*/  @!P5 BRA `(.L_x_6077) ;  /* 0x000000000028d947 */ /* 0x000ff00003800000 */
[----:B------:R-:W3:Y:S01]  /*6e80*/  LDL R247, [R1+0x54] ;  /* 0x0000540001f77983 */ /* 0x000ee20000100800 */
[----:B------:R-:W4:Y:S01]  /*6e90*/  LDC.U8 R222, c[0x0][0x2a0] ;  /* 0x0000a800ffde7b82 */ /* 0x000f220000000000 */
[----:B------:R-:W-:-:S04]  /*6ea0*/  ISETP.NE.U32.AND P3, PT, R2, RZ, PT ;  /* 0x000000ff0200720c */ /* 0x000fc80003f65070 */
[----:B------:R-:W-:Y:S02]  /*6eb0*/  ISETP.NE.AND.EX P3, PT, R0, RZ, PT, P3 ;  /* 0x000000ff0000720c */ /* 0x000fe40003f65330 */
[----:B----4-:R-:W-:-:S04]  /*6ec0*/  ISETP.NE.AND P6, PT, R222, RZ, PT ;  /* 0x000000ffde00720c */ /* 0x010fc80003fc5270 */
[----:B------:R-:W-:-:S05]  /*6ed0*/  FSEL R222, R219, RZ, !P6 ;  /* 0x000000ffdbde7208 */ /* 0x000fca0007000000 */
[----:B---3--:R-:W-:-:S04]  /*6ee0*/  FFMA.FTZ R222, R247, R220, R222 ;  /* 0x000000dcf7de7223 */ /* 0x008fc800000100de */
[----:B------:R-:W-:-:S04]  /*6ef0*/  FADD.FTZ R222, R202, -R222 ;  /* 0x800000decade7221 */ /* 0x000fc80000010000 */
[----:B------:R-:W-:-:S04]  /*6f00*/  FMUL.FTZ R248, R3, R222 ;  /* 0x000000de03f87220 */ /* 0x000fc80000410000 */
[----:B------:R-:W-:-:S07]  /*6f10*/  @P3 FADD.FTZ R248, R174, R248 ;  /* 0x000000f8aef83221 */ /* 0x000fce0000010000 */
.L_x_6077:
[----:B------:R-:W-:Y:S05]  /*6f20*/  BSYNC B1 ;  /* 0x0000000000017941 */ /* 0x000fea0003800000 */
.L_x_6076:
[----:B------:R-:W-:Y:S01]  /*6f30*/  BSSY B1, `(.L_x_6078) ;  /* 0x000000e000017945 */ /* 0x000fe20003800000 */
[----:B0-----:R-:W-:Y:S01]  /*6f40*/  @P4 FMUL.FTZ R238, R248, R238 ;  /* 0x000000eef8ee4220 */ /* 0x001fe20000410000 */
[----:B------:R-:W-:Y:S02]  /*6f50*/  @!P5 FSEL R247, R175, RZ, P2 ;  /* 0x000000ffaff7d208 */ /* 0x000fe40001000000 */
[----:B------:R-:W-:Y:S05]  /*6f60*/  @!P5 BRA `(.L_x_6079) ;  /* 0x000000000028d947 */ /* 0x000fea0003800000 */
[----:B------:R-:W3:Y:S01]  /*6f70*/  LDL R247, [R1+0x50] ;  /* 0x0000500001f77983 */ /* 0x000ee20000100800 */
[----:B------:R-:W0:Y:S01]  /*6f80*/  LDC.U8 R222, c[0x0][0x2a0] ;  /* 0x0000a800ffde7b82 */ /* 0x000e220000000000 */
[----:B------:R-:W-:-:S04]  /*6f90*/  ISETP.NE.U32.AND P2, PT, R2, RZ, PT ;  /* 0x000000ff0200720c */ /* 0x000fc80003f45070 */
[----:B------:R-:W-:Y:S02]  /*6fa0*/  ISETP.NE.AND.EX P2, PT, R0, RZ, PT, P2 ;  /* 0x000000ff0000720c */ /* 0x000fe40003f45320 */
[----:B0-----:R-:W-:-:S04]  /*6fb0*/  ISETP.NE.AND P3, PT, R222, RZ, PT ;  /* 0x000000ffde00720c */ /* 0x001fc80003f65270 */
[----:B------:R-:W-:-:S05]  /*6fc0*/  FSEL R222, R219, RZ, !P3 ;  /* 0x000000ffdbde7208 */ /* 0x000fca0005800000 */
[----:B---3--:R-:W-:-:S04]  /*6fd0*/  FFMA.FTZ R222, R247, R220, R222 ;  /* 0x000000dcf7de7223 */ /* 0x008fc800000100de */
[----:B------:R-:W-:-:S04]  /*6fe0*/  FADD.FTZ R222, R207, -R222 ;  /* 0x800000decfde7221 */ /* 0x000fc80000010000 */
[----:B------:R-:W-:-:S04]  /*6ff0*/  FMUL.FTZ R247, R3, R222 ;  /* 0x000000de03f77220 */ /* 0x000fc80000410000 */
[----:B------:R-:W-:-:S07]  /*7000*/  @P2 FADD.FTZ R247, R175, R247 ;  /* 0x000000f7aff72221 */ /* 0x000fce0000010000 */
.L_x_6079:
[----:B------:R-:W-:Y:S05]  /*7010*/  BSYNC B1 ;  /* 0x0000000000017941 */ /* 0x000fea0003800000 */
.L_x_6078:
[----:B------:R-:W-:Y:S02]  /*7020*/  @P4 IMAD.U32 R222, R131, 0x10000, RZ ;  /* 0x0001000083de4824 */ /* 0x000fe400078e00ff */
[----:B-1----:R-:W-:Y:S01]  /*7030*/  @P4 FMUL.FTZ R239, R247, R239 ;  /* 0x000000eff7ef4220 */ /* 0x002fe20000410000 */
[----:B------:R0:W-:Y:S01]  /*7040*/  STL [R1+0x170], R3 ;  /* 0x0001700301007387 */ /* 0x0001e20000100800 */
[----:B------:R-:W-:Y:S01]  /*7050*/  SEL R208, R208, R188, P0 ;  /* 0x000000bcd0d07207 */ /* 0x000fe20000000000 */
[----:B------:R-:W-:Y:S01]  /*7060*/  @P4 FMUL.FTZ R222, R238, R222 ;  /* 0x000000deeede4220 */ /* 0x000fe20000410000 */
[----:B------:R-:W-:Y:S01]  /*7070*/  @P4 FMUL.FTZ R223, R239, R223 ;  /* 0x000000dfefdf4220 */ /* 0x000fe20000410000 */
[----:B------:R-:W-:Y:S02]  /*7080*/  SEL R209, R209, R189, P0 ;  /* 0x000000bdd1d17207 */ /* 0x000fe40000000000 */
[----:B------:R-:W-:Y:S02]  /*7090*/  SEL R210, R210, R190, P0 ;  /* 0x000000bed2d27207 */ /* 0x000fe40000000000 */
[----:B------:R-:W-:-:S02]  /*70a0*/  @P4 F2FP.BF16.F32.PACK_AB R222, RZ, R222 ;  /* 0x000000deffde423e */ /* 0x000fc400000010ff */
[----:B------:R-:W-:Y:S02]  /*70b0*/  @P4 F2FP.BF16.F32.PACK_AB R223, RZ, R223 ;  /* 0x000000dfffdf423e */ /* 0x000fe400000010ff */
[----:B------:R-:W-:Y:S01]  /*70c0*/  SEL R211, R211, R191, P0 ;  /* 0x000000bfd3d37207 */ /* 0x000fe20000000000 */
[----:B------:R1:W-:Y:S01]  /*70d0*/  @P4 STL [R1+0x8], R222 ;  /* 0x000008de01004387 */ /* 0x0003e20000100800 */
[----:B0-----:R-:W-:Y:S02]  /*70e0*/  PRMT R3, R223, 0x7610, R3 ;  /* 0x00007610df037816 */ /* 0x001fe40000000003 */
[----:B-1----:R-:W-:-:S05]  /*70f0*/  @P1 IADD3 R222, R252, 0x60, RZ ;  /* 0x00000060fcde1810 */ /* 0x002fca0007ffe0ff */
[----:B--2---:R-:W-:Y:S02]  /*7100*/  @P1 IMAD.WIDE.U32 R222, R222, 0x20, R224 ;  /* 0x00000020dede1825 */ /* 0x004fe400078e00e0 */
[----:B------:R-:W0:Y:S03]  /*7110*/  @P4 LDC.64 R224, c[0x0][0x2f8] ;  /* 0x0000be00ffe04b82 */ /* 0x000e260000000a00 */
[----:B------:R1:W-:Y:S02]  /*7120*/  @P1 STG.E.128 desc[UR4][R222.64], R208 ;  /* 0x000000d0de001986 */ /* 0x0003e4000c101d04 */
[----:B-1----:R-:W-:Y:S02]  /*7130*/  SEL R208, R250, R192, P0 ;  /* 0x000000c0fad07207 */ /* 0x002fe40000000000 */
[----:B------:R-:W2:Y:S01]  /*7140*/  LDL.LU.S16 R250, [R1+0x8] ;  /* 0x0000080001fa7983 */ /* 0x000ea20000300600 */
[----:B------:R-:W-:Y:S01]  /*7150*/  SEL R209, R249, R193, P0 ;  /* 0x000000c1f9d17207 */ /* 0x000fe20000000000 */
[----:B0-----:R-:W-:Y:S01]  /*7160*/  @P4 IMAD.WIDE.U32 R224, R240, 0x10, R224 ;  /* 0x00000010f0e04825 */ /* 0x001fe200078e00e0 */
[----:B------:R-:W-:Y:S01]  /*7170*/  SEL R210, R248, R194, P0 ;  /* 0x000000c2f8d27207 */ /* 0x000fe20000000000 */
[----:B------:R-:W0:Y:S01]  /*7180*/  @P4 LDC R249, c[0x0][0x29c] ;  /* 0x0000a700fff94b82 */ /* 0x000e220000000800 */
[----:B------:R-:W-:-:S05]  /*7190*/  SEL R211, R247, R195, P0 ;  /* 0x000000c3f7d37207 */ /* 0x000fca0000000000 */
[----:B------:R1:W-:Y:S01]  /*71a0*/  @P1 STG.E.128 desc[UR4][R222.64+0x10], R208 ;  /* 0x000010d0de001986 */ /* 0x0003e2000c101d04 */
[----:B------:R-:W-:Y:S01]  /*71b0*/  IADD3 R218, R218, 0x80, RZ ;  /* 0x00000080dada7810 */ /* 0x000fe20007ffe0ff */
[----:B------:R-:W3:Y:S08]  /*71c0*/  LDC.U8 R248, c[0x0][0x2a0] ;  /* 0x0000a800fff87b82 */ /* 0x000ef00000000000 */
[----:B-1----:R-:W1:Y:S01]  /*71d0*/  @P4 LDC.64 R208, c[0x0][0x220] ;  /* 0x00008800ffd04b82 */ /* 0x002e620000000a00 */
[----:B------:R-:W-:-:S04]  /*71e0*/  @P4 PRMT R210, R186, 0x7632, R210 ;  /* 0x00007632bad24816 */ /* 0x000fc800000000d2 */
[----:B------:R-:W-:Y:S02]  /*71f0*/  @P4 SHF.L.U32 R210, R210, 0x10, RZ ;  /* 0x00000010d2d24819 */ /* 0x000fe400000006ff */
[----:B------:R-:W-:-:S03]  /*7200*/  @P4 PRMT R211, R187, 0x7632, R211 ;  /* 0x00007632bbd34816 */ /* 0x000fc600000000d3 */
[----:B------:R-:W-:Y:S01]  /*7210*/  @P4 FFMA.FTZ R81, R242, R210, R81 ;  /* 0x000000d2f2514223 */ /* 0x000fe20000010051 */
[----:B------:R-:W-:Y:S02]  /*7220*/  @P4 IMAD.U32 R210, R187, 0x10000, RZ ;  /* 0x00010000bbd24824 */ /* 0x000fe400078e00ff */
[----:B-1----:R-:W-:Y:S01]  /*7230*/  @P4 IMAD.WIDE.U32 R208, R218, 0x10, R208 ;  /* 0x00000010dad04825 */ /* 0x002fe200078e00d0 */
[----:B--2---:R-:W-:-:S04]  /*7240*/  @P4 PRMT R199, R250, 0x7610, R199 ;  /* 0x00007610fac74816 */ /* 0x004fc800000000c7 */
[----:B------:R-:W-:Y:S02]  /*7250*/  @P4 PRMT R199, R199, 0x5410, R3 ;  /* 0x00005410c7c74816 */ /* 0x000fe40000000003 */
[----:B------:R1:W5:Y:S04]  /*7260*/  LDL.LU R3, [R1+0x170] ;  /* 0x0001700001037983 */ /* 0x0003680000300800 */
[----:B------:R1:W-:Y:S04]  /*7270*/  @P4 STG.E.128 desc[UR4][R224.64], R196 ;  /* 0x000000c4e0004986 */ /* 0x0003e8000c101d04 */
[----:B------:R1:W5:Y:S01]  /*7280*/  @P4 LDG.E.128 R184, desc[UR4][R208.64] ;  /* 0x00000004d0b84981 */ /* 0x000362000c1e1d00 */
[----:B------:R-:W-:Y:S01]  /*7290*/  @!P5 ISETP.NE.U32.AND P3, PT, R2, RZ, PT ;  /* 0x000000ff0200d20c */ /* 0x000fe20003f65070 */
[----:B------:R-:W-:Y:S01]  /*72a0*/  BSSY B1, `(.L_x_6080) ;  /* 0x0000012000017945 */ /* 0x000fe20003800000 */
[----:B------:R-:W-:Y:S01]  /*72b0*/  @P4 SHF.L.U32 R211, R211, 0x10, RZ ;  /* 0x00000010d3d34819 */ /* 0x000fe200000006ff */
[----:B------:R-:W-:Y:S01]  /*72c0*/  @P4 FFMA.FTZ R82, R210, R238, R82 ;  /* 0x000000eed2524223 */ /* 0x000fe20000010052 */
[----:B------:R-:W-:-:S02]  /*72d0*/  @!P5 ISETP.NE.U32.AND P2, PT, R2, RZ, PT ;  /* 0x000000ff0200d20c */ /* 0x000fc40003f45070 */
[C---:B------:R-:W-:Y:S01]  /*72e0*/  @!P5 ISETP.NE.AND.EX P3, PT, R0.reuse, RZ, PT, P3 ;  /* 0x000000ff0000d20c */ /* 0x040fe20003f65330 */
[----:B------:R-:W-:Y:S01]  /*72f0*/  @P4 FFMA.FTZ R83, R239, R211, R83 ;  /* 0x000000d3ef534223 */ /* 0x000fe20000010053 */
[----:B------:R-:W-:Y:S02]  /*7300*/  @!P5 ISETP.NE.AND.EX P2, PT, R0, RZ, PT, P2 ;  /* 0x000000ff0000d20c */ /* 0x000fe40003f45320 */
[----:B------:R-:W-:Y:S01]  /*7310*/  @!P5 FSEL R238, R176, RZ, P3 ;  /* 0x000000ffb0eed208 */ /* 0x000fe20001800000 */
[----:B0--3--:R-:W-:Y:S10]  /*7320*/  @!P5 BRA `(.L_x_6081) ;  /* 0x000000000024d947 */ /* 0x009ff40003800000 */
[----:B------:R-:W2:Y:S01]  /*7330*/  LDL R250, [R1+0x4c] ;  /* 0x00004c0001fa7983 */ /* 0x000ea20000100800 */
[----:B------:R-:W-:Y:S02]  /*7340*/  ISETP.NE.AND P6, PT, R248, RZ, PT ;  /* 0x000000fff800720c */ /* 0x000fe40003fc5270 */
[----:B------:R-:W-:Y:S02]  /*7350*/  ISETP.NE.U32.AND P3, PT, R2, RZ, PT ;  /* 0x000000ff0200720c */ /* 0x000fe40003f65070 */
[----:B-1----:R-:W-:Y:S02]  /*7360*/  FSEL R208, R219, RZ, !P6 ;  /* 0x000000ffdbd07208 */ /* 0x002fe40007000000 */
[----:B------:R-:W-:-:S03]  /*7370*/  ISETP.NE.AND.EX P3, PT, R0, RZ, PT, P3 ;  /* 0x000000ff0000720c */ /* 0x000fc60003f65330 */
[----:B--2---:R-:W-:-:S04]  /*7380*/  FFMA.FTZ R208, R250, R220, R208 ;  /* 0x000000dcfad07223 */ /* 0x004fc800000100d0 */
[----:B------:R-:W-:-:S04]  /*7390*/  FADD.FTZ R208, R203, -R208 ;  /* 0x800000d0cbd07221 */ /* 0x000fc80000010000 */
[----:B-----5:R-:W-:-:S04]  /*73a0*/  FMUL.FTZ R238, R3, R208 ;  /* 0x000000d003ee7220 */ /* 0x020fc80000410000 */
[----:B------:R-:W-:-:S07]  /*73b0*/  @P3 FADD.FTZ R238, R176, R238 ;  /* 0x000000eeb0ee3221 */ /* 0x000fce0000010000 */
.L_x_6081:
[----:B------:R-:W-:Y:S05]  /*73c0*/  BSYNC B1 ;  /* 0x0000000000017941 */ /* 0x000fea0003800000 */
.L_x_6080:
[----:B------:R-:W-:Y:S01]  /*73d0*/  BSSY B1, `(.L_x_6082) ;  /* 0x000000d000017945 */ /* 0x000fe20003800000 */
[----:B-1---5:R-:W-:Y:S02]  /*73e0*/  @P4 PRMT R208, R184, 0x7632, R208 ;  /* 0x00007632b8d04816 */ /* 0x022fe400000000d0 */
        /* <DEDUP_REMOVED lines=11> */
.L_x_6083:
[----:B------:R-:W-:Y:S05]  /*74a0*/  BSYNC B1 ;  /* 0x0000000000017941 */ /* 0x000fea0003800000 */
.L_x_6082:
[----:B------:R-:W0:Y:S01]  /*74b0*/  @P4 LDC R250, c[0x0][0x29c] ;  /* 0x0000a700fffa4b82 */ /* 0x000e220000000800 */
[----:B------:R-:W-:Y:S01]  /*74c0*/  @!P5 ISETP.NE.U32.AND P2, PT, R2, RZ, PT ;  /* 0x000000ff0200d20c */ /* 0x000fe20003f45070 */
[----:B------:R-:W-:Y:S01]  /*74d0*/  @P4 FMUL.FTZ R249, R225, R249 ;  /* 0x000000f9e1f94220 */ /* 0x000fe20000410000 */
[----:B------:R-:W-:Y:S01]  /*74e0*/  @P4 SHF.L.U32 R208, R208, 0x10, RZ ;  /* 0x00000010d0d04819 */ /* 0x000fe200000006ff */
[----:B------:R-:W-:Y:S01]  /*74f0*/  BSSY B1, `(.L_x_6084) ;  /* 0x0000015000017945 */ /* 0x000fe20003800000 */
[----:B------:R-:W-:Y:S02]  /*7500*/  @P4 PRMT R210, R125, 0x7632, R210 ;  /* 0x000076327dd24816 */ /* 0x000fe400000000d2 */
[----:B------:R-:W-:Y:S01]  /*7510*/  @!P5 ISETP.NE.U32.AND P6, PT, R2, RZ, PT ;  /* 0x000000ff0200d20c */ /* 0x000fe20003fc5070 */
[----:B------:R-:W1:Y:S01]  /*7520*/  @P4 LDC R209, c[0x0][0x29c] ;  /* 0x0000a700ffd14b82 */ /* 0x000e620000000800 */
        /* <DEDUP_REMOVED lines=17> */
.L_x_6085:
[----:B------:R-:W-:Y:S05]  /*7640*/  BSYNC B1 ;  /* 0x0000000000017941 */ /* 0x000fea0003800000 */
.L_x_6084:
        /* <DEDUP_REMOVED lines=13> */
.L_x_6087:
[----:B------:R-:W-:Y:S05]  /*7720*/  BSYNC B1 ;  /* 0x0000000000017941 */ /* 0x000fea0003800000 */
.L_x_6086:
[----:B------:R-:W-:Y:S01]  /*7730*/  @P4 SHF.L.U32 R208, R208, 0x10, RZ ;  /* 0x00000010d0d04819 */ /* 0x000fe200000006ff */
[----:B-1----:R-:W-:Y:S01]  /*7740*/  @P4 FMUL.FTZ R209, R223, R209 ;  /* 0x000000d1dfd14220 */ /* 0x002fe20000410000 */
[----:B0-----:R-:W-:Y:S01]  /*7750*/  @P4 FMUL.FTZ R250, R238, R250 ;  /* 0x000000faeefa4220 */ /* 0x001fe20000410000 */
[----:B------:R-:W0:Y:S01]  /*7760*/  @P4 LDC R240, c[0x0][0x29c] ;  /* 0x0000a700fff04b82 */ /* 0x000e220000000800 */
[----:B------:R-:W-:Y:S01]  /*7770*/  @!P5 ISETP.NE.U32.AND P2, PT, R2, RZ, PT ;  /* 0x000000ff0200d20c */ /* 0x000fe20003f45070 */
[C---:B------:R-:W-:Y:S01]  /*7780*/  @P4 FFMA.FTZ R79, R209.reuse, R208, R79 ;  /* 0x000000d0d14f4223 */ /* 0x040fe2000001004f */
[----:B------:R-:W-:Y:S01]  /*7790*/  @P4 SHF.L.U32 R208, R184, 0x10, RZ ;  /* 0x00000010b8d04819 */ /* 0x000fe200000006ff */
[----:B------:R-:W-:Y:S01]  /*77a0*/  @P4 FMUL.FTZ R210, R209, R210 ;  /* 0x000000d2d1d24220 */ /* 0x000fe20000410000 */
[----:B------:R-:W-:Y:S01]  /*77b0*/  @P4 SHF.L.U32 R209, R124, 0x10, RZ ;  /* 0x000000107cd14819 */ /* 0x000fe200000006ff */
[----:B------:R-:W-:Y:S01]  /*77c0*/  BSSY B1, `(.L_x_6088) ;  /* 0x0000019000017945 */ /* 0x000fe20003800000 */
[----:B------:R-:W-:Y:S01]  /*77d0*/  @P4 PRMT R239, R126, 0x7632, R239 ;  /* 0x000076327eef4816 */ /* 0x000fe200000000ef */
[----:B------:R-:W-:Y:S01]  /*77e0*/  @P4 FFMA.FTZ R76, R208, R250, R76 ;  /* 0x000000fad04c4223 */ /* 0x000fe2000001004c */
[----:B------:R-:W1:Y:S01]  /*77f0*/  @P4 LDC R247, c[0x0][0x29c] ;  /* 0x0000a700fff74b82 */ /* 0x000e620000000800 */
[----:B------:R-:W-:Y:S01]  /*7800*/  @P4 FMUL.FTZ R250, R250, R209 ;  /* 0x000000d1fafa4220 */ /* 0x000fe20000410000 */
[----:B------:R-:W-:Y:S01]  /*7810*/  @!P5 ISETP.NE.U32.AND P6, PT, R2, RZ, PT ;  /* 0x000000ff0200d20c */ /* 0x000fe20003fc5070 */
[----:B------:R-:W-:Y:S01]  /*7820*/  @P4 FMUL.FTZ R249, R249, R211 ;  /* 0x000000d3f9f94220 */ /* 0x000fe20000410000 */
[----:B------:R-:W-:Y:S01]  /*7830*/  @!P5 ISETP.NE.AND.EX P3, PT, R0, RZ, PT, P2 ;  /* 0x000000ff0000d20c */ /* 0x000fe20003f65320 */
[----:B------:R-:W-:Y:S01]  /*7840*/  @P4 IMAD.U32 R239, R239, 0x10000, RZ ;  /* 0x00010000efef4824 */ /* 0x000fe200078e00ff */
[----:B------:R-:W-:-:S02]  /*7850*/  @P4 PRMT R209, R186, 0x7632, R209 ;  /* 0x00007632bad14816 */ /* 0x000fc400000000d1 */
[----:B------:R-:W2:Y:S01]  /*7860*/  @P4 LDC R208, c[0x0][0x29c] ;  /* 0x0000a700ffd04b82 */ /* 0x000ea20000000800 */
[----:B------:R-:W-:Y:S02]  /*7870*/  @!P5 ISETP.NE.AND.EX P2, PT, R0, RZ, PT, P6 ;  /* 0x000000ff0000d20c */ /* 0x000fe40003f45360 */
[----:B------:R-:W-:Y:S02]  /*7880*/  @P4 SHF.L.U32 R209, R209, 0x10, RZ ;  /* 0x00000010d1d14819 */ /* 0x000fe400000006ff */
[----:B------:R-:W-:Y:S01]  /*7890*/  @!P5 FSEL R222, R180, RZ, P3 ;  /* 0x000000ffb4ded208 */ /* 0x000fe20001800000 */
[----:B0-----:R-:W-:Y:S01]  /*78a0*/  @P4 FMUL.FTZ R240, R224, R240 ;  /* 0x000000f0e0f04220 */ /* 0x001fe20000410000 */
[----:B------:R-:W-:Y:S07]  /*78b0*/  @!P5 BRA `(.L_x_6089) ;  /* 0x000000000024d947 */ /* 0x000fee0003800000 */
        /* <DEDUP_REMOVED lines=9> */
.L_x_6089:
[----:B------:R-:W-:Y:S05]  /*7950*/  BSYNC B1 ;  /* 0x0000000000017941 */ /* 0x000fea0003800000 */
.L_x_6088:
[----:B------:R-:W-:Y:S01]  /*7960*/  BSSY B1, `(.L_x_6090) ;  /* 0x000000c000017945 */ /* 0x000fe20003800000 */
[----:B------:R-:W-:-:S03]  /*7970*/  @!P5 FSEL R211, R181, RZ, P2 ;  /* 0x000000ffb5d3d208 */ /* 0x000fc60001000000 */
[----:B------:R-:W-:Y:S05]  /*7980*/  @!P5 BRA `(.L_x_6091) ;  /* 0x000000000024d947 */ /* 0x000fea0003800000 */
        /* <DEDUP_REMOVED lines=9> */
.L_x_6091:
[----:B------:R-:W-:Y:S05]  /*7a20*/  BSYNC B1 ;  /* 0x0000000000017941 */ /* 0x000fea0003800000 */
.L_x_6090:
[----:B------:R-:W-:Y:S01]  /*7a30*/  @P4 SHF.L.U32 R242, R185, 0x10, RZ ;  /* 0x00000010b9f24819 */ /* 0x000fe200000006ff */
[----:B-1----:R-:W-:Y:S01]  /*7a40*/  @P4 FMUL.FTZ R247, R211, R247 ;  /* 0x000000f7d3f74220 */ /* 0x002fe20000410000 */
[C---:B------:R-:W-:Y:S01]  /*7a50*/  SEL R192, R222.reuse, R192, P0 ;  /* 0x000000c0dec07207 */ /* 0x040fe20000000000 */
[----:B--2---:R-:W-:Y:S01]  /*7a60*/  @P4 FMUL.FTZ R222, R222, R208 ;  /* 0x000000d0dede4220 */ /* 0x004fe20000410000 */
[----:B------:R-:W-:Y:S01]  /*7a70*/  SEL R191, R223, R191, P0 ;  /* 0x000000bfdfbf7207 */ /* 0x000fe20000000000 */
[----:B------:R-:W-:Y:S01]  /*7a80*/  @P4 FFMA.FTZ R78, R242, R240, R78 ;  /* 0x000000f0f24e4223 */ /* 0x000fe2000001004e */
[----:B------:R-:W0:Y:S01]  /*7a90*/  @P4 LDC R208, c[0x0][0x29c] ;  /* 0x0000a700ffd04b82 */ /* 0x000e220000000800 */
[----:B------:R-:W-:Y:S01]  /*7aa0*/  @P4 SHF.L.U32 R248, R125, 0x10, RZ ;  /* 0x000000107df84819 */ /* 0x000fe200000006ff */
[----:B------:R-:W-:Y:S01]  /*7ab0*/  @P4 FFMA.FTZ R73, R247, R209, R73 ;  /* 0x000000d1f7494223 */ /* 0x000fe20000010049 */
[----:B------:R-:W-:Y:S01]  /*7ac0*/  @P4 SHF.L.U32 R223, R126, 0x10, RZ ;  /* 0x000000107edf4819 */ /* 0x000fe200000006ff */
[----:B------:R-:W-:Y:S01]  /*7ad0*/  @P4 IMAD.U32 R209, R186, 0x10000, RZ ;  /* 0x00010000bad14824 */ /* 0x000fe200078e00ff */
[----:B------:R-:W-:Y:S01]  /*7ae0*/  @!P5 ISETP.NE.U32.AND P2, PT, R2, RZ, PT ;  /* 0x000000ff0200d20c */ /* 0x000fe20003f45070 */
[----:B------:R-:W-:Y:S01]  /*7af0*/  @P4 FMUL.FTZ R248, R240, R248 ;  /* 0x000000f8f0f84220 */ /* 0x000fe20000410000 */
[----:B------:R-:W-:Y:S01]  /*7b00*/  @P4 F2FP.BF16.F32.PACK_AB R250, RZ, R250 ;  /* 0x000000fafffa423e */ /* 0x000fe200000010ff */
[----:B------:R-:W1:Y:S01]  /*7b10*/  LDC.U8 R242, c[0x0][0x2a0] ;  /* 0x0000a800fff27b82 */ /* 0x000e620000000000 */
[----:B------:R-:W-:Y:S01]  /*7b20*/  @P4 FMUL.FTZ R223, R222, R223 ;  /* 0x000000dfdedf4220 */ /* 0x000fe20000410000 */
[----:B------:R-:W-:Y:S01]  /*7b30*/  @!P5 ISETP.NE.AND.EX P2, PT, R0, RZ, PT, P2 ;  /* 0x000000ff0000d20c */ /* 0x000fe20003f45320 */
[----:B------:R-:W-:Y:S01]  /*7b40*/  BSSY B1, `(.L_x_6092) ;  /* 0x0000017000017945 */ /* 0x000fe20003800000 */
[----:B------:R-:W-:Y:S01]  /*7b50*/  @P4 FFMA.FTZ R72, R209, R222, R72 ;  /* 0x000000ded1484223 */ /* 0x000fe20000010048 */
[----:B------:R-:W-:Y:S01]  /*7b60*/  @P4 FMUL.FTZ R239, R247, R239 ;  /* 0x000000eff7ef4220 */ /* 0x000fe20000410000 */
[----:B------:R-:W-:-:S02]  /*7b70*/  @P4 F2FP.BF16.F32.PACK_AB R249, RZ, R249 ;  /* 0x000000f9fff9423e */ /* 0x000fc400000010ff */
[----:B------:R-:W-:Y:S02]  /*7b80*/  @P4 F2FP.BF16.F32.PACK_AB R248, RZ, R248 ;  /* 0x000000f8fff8423e */ /* 0x000fe400000010ff */
[----:B------:R-:W-:Y:S02]  /*7b90*/  @P4 F2FP.BF16.F32.PACK_AB R210, RZ, R210 ;  /* 0x000000d2ffd2423e */ /* 0x000fe400000010ff */
[----:B------:R-:W-:Y:S02]  /*7ba0*/  SEL R188, R238, R188, P0 ;  /* 0x000000bceebc7207 */ /* 0x000fe40000000000 */
[----:B------:R-:W-:Y:S02]  /*7bb0*/  SEL R189, R225, R189, P0 ;  /* 0x000000bde1bd7207 */ /* 0x000fe40000000000 */
[----:B------:R-:W-:Y:S02]  /*7bc0*/  SEL R190, R224, R190, P0 ;  /* 0x000000bee0be7207 */ /* 0x000fe40000000000 */
[----:B------:R-:W-:-:S02]  /*7bd0*/  SEL R193, R211, R193, P0 ;  /* 0x000000c1d3c17207 */ /* 0x000fc40000000000 */
[----:B------:R-:W-:Y:S02]  /*7be0*/  @P4 F2FP.BF16.F32.PACK_AB R223, RZ, R223 ;  /* 0x000000dfffdf423e */ /* 0x000fe400000010ff */
[----:B------:R-:W-:Y:S02]  /*7bf0*/  @P4 PRMT R196, R250, 0x7610, R196 ;  /* 0x00007610fac44816 */ /* 0x000fe400000000c4 */
[----:B------:R-:W-:Y:S01]  /*7c00*/  @!P5 FSEL R209, R182, RZ, P2 ;  /* 0x000000ffb6d1d208 */ /* 0x000fe20001000000 */
[----:B------:R-:W-:Y:S06]  /*7c10*/  @!P5 BRA `(.L_x_6093) ;  /* 0x000000000024d947 */ /* 0x000fec0003800000 */
[----:B------:R-:W2:Y:S01]  /*7c20*/  LDL R240, [R1+0x2c] ;  /* 0x00002c0001f07983 */ /* 0x000ea20000100800 */
[----:B-1----:R-:W-:Y:S02]  /*7c30*/  ISETP.NE.AND P3, PT, R242, RZ, PT ;  /* 0x000000fff200720c */ /* 0x002fe40003f65270 */
[----:B------:R-:W-:Y:S02]  /*7c40*/  ISETP.NE.U32.AND P2, PT, R2, RZ, PT ;  /* 0x000000ff0200720c */ /* 0x000fe40003f45070 */
[----:B------:R-:W-:Y:S02]  /*7c50*/  FSEL R209, R219, RZ, !P3 ;  /* 0x000000ffdbd17208 */ /* 0x000fe40005800000 */
[----:B------:R-:W-:-:S03]  /*7c60*/  ISETP.NE.AND.EX P2, PT, R0, RZ, PT, P2 ;  /* 0x000000ff0000720c */ /* 0x000fc60003f45320 */
[----:B--2---:R-:W-:-:S04]  /*7c70*/  FFMA.FTZ R209, R240, R220, R209 ;  /* 0x000000dcf0d17223 */ /* 0x004fc800000100d1 */
[----:B------:R-:W-:-:S04]  /*7c80*/  FADD.FTZ R209, R215, -R209 ;  /* 0x800000d1d7d17221 */ /* 0x000fc80000010000 */
[----:B------:R-:W-:-:S04]  /*7c90*/  FMUL.FTZ R209, R3, R209 ;  /* 0x000000d103d17220 */ /* 0x000fc80000410000 */
[----:B------:R-:W-:-:S07]  /*7ca0*/  @P2 FADD.FTZ R209, R182, R209 ;  /* 0x000000d1b6d12221 */ /* 0x000fce0000010000 */
.L_x_6093:
[----:B------:R-:W-:Y:S05]  /*7cb0*/  BSYNC B1 ;  /* 0x0000000000017941 */ /* 0x000fea0003800000 */
.L_x_6092:
[----:B------:R-:W-:Y:S01]  /*7cc0*/  @P4 SHF.L.U32 R211, R127, 0x10, RZ ;  /* 0x000000107fd34819 */ /* 0x000fe200000006ff */
[C---:B0-----:R-:W-:Y:S01]  /*7cd0*/  @P4 FMUL.FTZ R208, R209.reuse, R208 ;  /* 0x000000d0d1d04220 */ /* 0x041fe20000410000 */
[----:B------:R-:W-:Y:S01]  /*7ce0*/  @!P5 ISETP.NE.U32.AND P2, PT, R2, RZ, PT ;  /* 0x000000ff0200d20c */ /* 0x000fe20003f45070 */
[----:B------:R-:W-:Y:S01]  /*7cf0*/  BSSY B1, `(.L_x_6094) ;  /* 0x0000018000017945 */ /* 0x000fe20003800000 */
[----:B------:R-:W-:Y:S01]  /*7d00*/  SEL R194, R209, R194, P0 ;  /* 0x000000c2d1c27207 */ /* 0x000fe20000000000 */
[----:B------:R-:W-:Y:S01]  /*7d10*/  @P4 FMUL.FTZ R211, R208, R211 ;  /* 0x000000d3d0d34220 */ /* 0x000fe20000410000 */
[----:B------:R-:W-:Y:S02]  /*7d20*/  @P4 SHF.L.U32 R209, R187, 0x10, RZ ;  /* 0x00000010bbd14819 */ /* 0x000fe400000006ff */
[----:B------:R-:W-:Y:S02]  /*7d30*/  @P4 F2FP.BF16.F32.PACK_AB R239, RZ, R239 ;  /* 0x000000efffef423e */ /* 0x000fe400000010ff */
[----:B------:R-:W-:Y:S01]  /*7d40*/  @P4 F2FP.BF16.F32.PACK_AB R211, RZ, R211 ;  /* 0x000000d3ffd3423e */ /* 0x000fe200000010ff */
[----:B------:R-:W-:Y:S01]  /*7d50*/  @P4 FFMA.FTZ R74, R209, R208, R74 ;  /* 0x000000d0d14a4223 */ /* 0x000fe2000001004a */
[----:B------:R-:W-:-:S02]  /*7d60*/  @P4 PRMT R197, R248, 0x7610, R197 ;  /* 0x00007610f8c54816 */ /* 0x000fc400000000c5 */
[----:B------:R-:W-:Y:S02]  /*7d70*/  @!P5 ISETP.NE.AND.EX P2, PT, R0, RZ, PT, P2 ;  /* 0x000000ff0000d20c */ /* 0x000fe40003f45320 */
[----:B------:R-:W-:Y:S02]  /*7d80*/  @P4 PRMT R198, R223, 0x7610, R198 ;  /* 0x00007610dfc64816 */ /* 0x000fe400000000c6 */
[----:B------:R-:W-:Y:S02]  /*7d90*/  @P4 PRMT R196, R196, 0x5410, R249 ;  /* 0x00005410c4c44816 */ /* 0x000fe400000000f9 */
[----:B------:R-:W-:Y:S02]  /*7da0*/  @P4 PRMT R197, R197, 0x5410, R210 ;  /* 0x00005410c5c54816 */ /* 0x000fe400000000d2 */
[----:B------:R-:W-:Y:S02]  /*7db0*/  @P4 PRMT R198, R198, 0x5410, R239 ;  /* 0x00005410c6c64816 */ /* 0x000fe400000000ef */
[----:B------:R-:W-:-:S02]  /*7dc0*/  @P4 PRMT R199, R211, 0x7610, R199 ;  /* 0x00007610d3c74816 */ /* 0x000fc400000000c7 */
[----:B------:R-:W-:Y:S01]  /*7dd0*/  @!P5 FSEL R208, R183, RZ, P2 ;  /* 0x000000ffb7d0d208 */ /* 0x000fe20001000000 */
[----:B------:R-:W-:Y:S06]  /*7de0*/  @!P5 BRA `(.L_x_6095) ;  /* 0x000000000020d947 */ /* 0x000fec0003800000 */
[----:B-1----:R-:W-:-:S04]  /*7df0*/  ISETP.NE.AND P2, PT, R242, RZ, PT ;  /* 0x000000fff200720c */ /* 0x002fc80003f45270 */
[----:B------:R-:W-:Y:S02]  /*7e00*/  FSEL R219, R219, RZ, !P2 ;  /* 0x000000ffdbdb7208 */ /* 0x000fe40005000000 */
[----:B------:R-:W-:-:S03]  /*7e10*/  ISETP.NE.U32.AND P2, PT, R2, RZ, PT ;  /* 0x000000ff0200720c */ /* 0x000fc60003f45070 */
[----:B------:R-:W-:Y:S01]  /*7e20*/  FFMA.FTZ R219, R201, R220, R219 ;  /* 0x000000dcc9db7223 */ /* 0x000fe200000100db */
[----:B------:R-:W-:-:S03]  /*7e30*/  ISETP.NE.AND.EX P2, PT, R0, RZ, PT, P2 ;  /* 0x000000ff0000720c */ /* 0x000fc60003f45320 */
[----:B------:R-:W-:-:S04]  /*7e40*/  FADD.FTZ R219, R216, -R219 ;  /* 0x800000dbd8db7221 */ /* 0x000fc80000010000 */
[----:B------:R-:W-:-:S06]  /*7e50*/  FMUL.FTZ R208, R3, R219 ;  /* 0x000000db03d07220 */ /* 0x000fcc0000410000 */
[----:B------:R-:W-:-:S07]  /*7e60*/  @P2 FADD.FTZ R208, R183, R208 ;  /* 0x000000d0b7d02221 */ /* 0x000fce0000010000 */
.L_x_6095:
[----:B------:R-:W-:Y:S05]  /*7e70*/  BSYNC B1 ;  /* 0x0000000000017941 */ /* 0x000fea0003800000 */
.L_x_6094:
[----:B------:R-:W2:Y:S01]  /*7e80*/  LDL.LU R209, [R1+0x1c] ;  /* 0x00001c0001d17983 */ /* 0x000ea20000300800 */
[----:B------:R-:W0:Y:S01]  /*7e90*/  @P4 LDC R0, c[0x0][0x29c] ;  /* 0x0000a700ff004b82 */ /* 0x000e220000000800 */
[----:B------:R-:W-:Y:S02]  /*7ea0*/  @P4 PRMT R2, R187, 0x7632, R2 ;  /* 0x00007632bb024816 */ /* 0x000fe40000000002 */
[----:B------:R-:W-:Y:S02]  /*7eb0*/  @P1 IADD3 R252, R252, 0x80, RZ ;  /* 0x00000080fcfc1810 */ /* 0x000fe40007ffe0ff */
[----:B------:R-:W-:Y:S01]  /*7ec0*/  SEL R195, R208, R195, P0 ;  /* 0x000000c3d0c37207 */ /* 0x000fe20000000000 */
[----:B------:R-:W-:Y:S02]  /*7ed0*/  @P4 IMAD.U32 R2, R2, 0x10000, RZ ;  /* 0x0001000002024824 */ /* 0x000fe400078e00ff */
[----:B0-----:R-:W-:-:S04]  /*7ee0*/  @P4 FMUL.FTZ R0, R208, R0 ;  /* 0x00000000d0004220 */ /* 0x001fc80000410000 */
[----:B------:R-:W-:Y:S01]  /*7ef0*/  @P4 FFMA.FTZ R75, R0, R2, R75 ;  /* 0x00000002004b4223 */ /* 0x000fe2000001004b */
[----:B------:R-:W-:-:S04]  /*7f00*/  @P4 PRMT R2, R127, 0x7632, R2 ;  /* 0x000076327f024816 */ /* 0x000fc80000000002 */
[----:B------:R-:W-:-:S05]  /*7f10*/  @P4 SHF.L.U32 R2, R2, 0x10, RZ ;  /* 0x0000001002024819 */ /* 0x000fca00000006ff */
[----:B------:R-:W-:Y:S02]  /*7f20*/  @P4 FMUL.FTZ R0, R0, R2 ;  /* 0x0000000200004220 */ /* 0x000fe40000410000 */
[----:B------:R-:W0:Y:S03]  /*7f30*/  @P1 LDC.64 R2, c[0x0][0x308] ;  /* 0x0000c200ff021b82 */ /* 0x000e260000000a00 */
[----:B------:R-:W-:-:S04]  /*7f40*/  @P4 F2FP.BF16.F32.PACK_AB R0, RZ, R0 ;  /* 0x00000000ff00423e */ /* 0x000fc800000010ff */
[----:B------:R-:W-:Y:S01]  /*7f50*/  @P4 PRMT R199, R199, 0x5410, R0 ;  /* 0x00005410c7c74816 */ /* 0x000fe20000000000 */
[----:B0-----:R-:W-:-:S05]  /*7f60*/  @P1 IMAD.WIDE.U32 R2, R252, 0x20, R2 ;  /* 0x00000020fc021825 */ /* 0x001fca00078e0002 */
[----:B------:R-:W-:Y:S04]  /*7f70*/  @P1 STG.E.128 desc[UR4][R2.64], R188 ;  /* 0x000000bc02001986 */ /* 0x000fe8000c101d04 */
[----:B------:R0:W-:Y:S02]  /*7f80*/  @P1 STG.E.128 desc[UR4][R2.64+0x10], R192 ;  /* 0x000010c002001986 */ /* 0x0001e4000c101d04 */
[----:B0-----:R-:W0:Y:S02]  /*7f90*/  @P4 LDC.64 R2, c[0x0][0x2f8] ;  /* 0x0000be00ff024b82 */ /* 0x001e240000000a00 */
[----:B0-----:R-:W-:-:S05]  /*7fa0*/  @P4 IMAD.WIDE.U32 R2, R218, 0x10, R2 ;  /* 0x00000010da024825 */ /* 0x001fca00078e0002 */
[----:B------:R0:W-:Y:S02]  /*7fb0*/  @P4 STG.E.128 desc[UR4][R2.64], R196 ;  /* 0x000000c402004986 */ /* 0x0001e4000c101d04 */
[----:B0-----:R-:W2:Y:S02]  /*7fc0*/  LDC.64 R2, c[0x0][0x210] ;  /* 0x00008400ff027b82 */ /* 0x001ea40000000a00 */
[----:B--2---:R-:W-:-:S04]  /*7fd0*/  LEA R209, R2, R209, 0x2 ;  /* 0x000000d102d17211 */ /* 0x004fc800078e10ff */
[----:B------:R-:W-:Y:S01]  /*7fe0*/  ISETP.GE.AND P0, PT, R209, R3, PT ;  /* 0x00000003d100720c */ /* 0x000fe20003f06270 */
[----:B------:R0:W-:-:S12]  /*7ff0*/  STL [R1+0x1c], R209 ;  /* 0x00001cd101007387 */ /* 0x0001d80000100800 */
[----:B0-----:R-:W-:Y:S05]  /*8000*/  @!P0 BRA `(.L_x_6096) ;  /* 0xffffff8c00f48947 */ /* 0x001fea000383ffff */
.L_x_6011:
[----:B------:R-:W-:Y:S05]  /*8010*/  BSYNC B0 ;  /* 0x0000000000007941 */ /* 0x000fea0003800000 */
.L_x_6009:
[----:B-----5:R-:W0:Y:S01]  /*8020*/  S2R R124, SR_TID.X ;  /* 0x00000000007c7919 */ /* 0x020e220000002100 */
[----:B------:R-:W-:Y:S01]  /*8030*/  MOV R0, 0x400 ;  /* 0x0000040000007802 */ /* 0x000fe20000000f00 */
[----:B------:R-:W-:Y:S05]  /*8040*/  WARPSYNC.ALL ;  /* 0x0000000000007948 */ /* 0x000fea0003800000 */
[----:B------:R-:W2:Y:S01]  /*8050*/  S2R R208, SR_TID.X ;  /* 0x0000000000d07919 */ /* 0x000ea20000002100 */
[----:B------:R-:W-:Y:S01]  /*8060*/  ULDC UR6, c[0x0][0x218] ;  /* 0x0000860000067ab9 */ /* 0x000fe20000000800 */
[----:B------:R-:W-:Y:S01]  /*8070*/  ULDC.64 UR10, c[0x0][0x2d0] ;  /* 0x0000b400000a7ab9 */ /* 0x000fe20000000a00 */
[----:B------:R-:W3:Y:S01]  /*8080*/  S2R R3, SR_CgaCtaId ;  /* 0x0000000000037919 */ /* 0x000ee20000008800 */
[----:B0-----:R-:W-:-:S02]  /*8090*/  SHF.R.U32.HI R2, RZ, 0x5, R124 ;  /* 0x00000005ff027819 */ /* 0x001fc4000001167c */
[----:B--2---:R-:W-:Y:S02]  /*80a0*/  LOP3.LUT R208, R208, 0x1f, RZ, 0xc0, !PT ;  /* 0x0000001fd0d07812 */ /* 0x004fe400078ec0ff */
[----:B---3--:R-:W-:-:S03]  /*80b0*/  LEA R3, R3, R0, 0x18 ;  /* 0x0000000003037211 */ /* 0x008fc600078ec0ff */
[----:B------:R-:W-:Y:S01]  /*80c0*/  IMAD R2, R2, 0xa0, R208 ;  /* 0x000000a002027824 */ /* 0x000fe200078e02d0 */
[----:B------:R-:W-:-:S03]  /*80d0*/  LEA R0, R124, R3, 0x2 ;  /* 0x000000037c007211 */ /* 0x000fc600078e10ff */
[----:B------:R-:W-:-:S05]  /*80e0*/  IMAD R2, R2, 0x20, R3 ;  /* 0x0000002002027824 */ /* 0x000fca00078e0203 */
[----:B------:R0:W-:Y:S04]  /*80f0*/  STS.128 [R2], R44 ;  /* 0x0000002c02007388 */ /* 0x0001e80000000c00 */
[----:B------:R-:W-:Y:S04]  /*8100*/  STS.128 [R2+0x10], R48 ;  /* 0x0000103002007388 */ /* 0x000fe80000000c00 */
[----:B------:R-:W-:Y:S04]  /*8110*/  STS.128 [R2+0x400], R52 ;  /* 0x0004003402007388 */ /* 0x000fe80000000c00 */
[----:B------:R-:W-:Y:S04]  /*8120*/  STS.128 [R2+0x410], R56 ;  /* 0x0004103802007388 */ /* 0x000fe80000000c00 */
[----:B------:R-:W-:Y:S04]  /*8130*/  STS.128 [R2+0x800], R60 ;  /* 0x0008003c02007388 */ /* 0x000fe80000000c00 */
[----:B------:R-:W-:Y:S04]  /*8140*/  STS.128 [R2+0x810], R64 ;  /* 0x0008104002007388 */ /* 0x000fe80000000c00 */
[----:B------:R-:W-:Y:S04]  /*8150*/  STS.128 [R2+0xc00], R68 ;  /* 0x000c004402007388 */ /* 0x000fe80000000c00 */
[----:B------:R2:W-:Y:S04]  /*8160*/  STS.128 [R2+0xc10], R120 ;  /* 0x000c107802007388 */ /* 0x0005e80000000c00 */
[----:B------:R-:W-:Y:S04]  /*8170*/  STS.128 [R2+0x1000], R116 ;  /* 0x0010007402007388 */ /* 0x000fe80000000c00 */
[----:B------:R-:W-:Y:S01]  /*8180*/  STS.128 [R2+0x1010], R112 ;  /* 0x0010107002007388 */ /* 0x000fe20000000c00 */
[----:B------:R-:W-:Y:S06]  /*8190*/  BAR.SYNC.DEFER_BLOCKING 0x0 ;  /* 0x0000000000007b1d */ /* 0x000fec0000010000 */
[----:B0-----:R-:W0:Y:S01]  /*81a0*/  S2R R47, SR_CTAID.X ;  /* 0x00000000002f7919 */ /* 0x001e220000002500 */
[----:B------:R-:W3:Y:S04]  /*81b0*/  LDS R3, [R0] ;  /* 0x0000000000037984 */ /* 0x000ee80000000800 */
[----:B------:R-:W4:Y:S04]  /*81c0*/  LDS R44, [R0+0x200] ;  /* 0x00020000002c7984 */ /* 0x000f280000000800 */
[----:B------:R-:W1:Y:S04]  /*81d0*/  LDS R46, [R0+0x1400] ;  /* 0x00140000002e7984 */ /* 0x000e680000000800 */
[----:B------:R-:W1:Y:S01]  /*81e0*/  LDS R45, [R0+0x1600] ;  /* 0x00160000002d7984 */ /* 0x000e620000000800 */
[----:B0-----:R-:W-:-:S03]  /*81f0*/  IMAD R47, R47, UR6, RZ ;  /* 0x000000062f2f7c24 */ /* 0x001fc6000f8e02ff */
[----:B------:R-:W-:Y:S01]  /*8200*/  LDS R54, [R0+0x1800] ;  /* 0x0018000000367984 */ /* 0x000fe20000000800 */
[----:B------:R-:W-:Y:S01]  /*8210*/  ULDC.64 UR6, c[0x0][0x2d8] ;  /* 0x0000b60000067ab9 */ /* 0x000fe20000000a00 */
[----:B--2---:R-:W-:Y:S02]  /*8220*/  IADD3 R121, P0, R47, R124, RZ ;  /* 0x0000007c2f797210 */ /* 0x004fe40007f1e0ff */
[----:B------:R-:W-:Y:S04]  /*8230*/  LDS R53, [R0+0x1a00] ;  /* 0x001a000000357984 */ /* 0x000fe80000000800 */
[----:B------:R-:W-:Y:S04]  /*8240*/  LDS R56, [R0+0x1c00] ;  /* 0x001c000000387984 */ /* 0x000fe80000000800 */
[----:B------:R-:W-:Y:S04]  /*8250*/  LDS R55, [R0+0x1e00] ;  /* 0x001e000000377984 */ /* 0x000fe80000000800 */
[----:B------:R-:W0:Y:S04]  /*8260*/  LDS R47, [R0+0xc00] ;  /* 0x000c0000002f7984 */ /* 0x000e280000000800 */
[----:B------:R-:W2:Y:S01]  /*8270*/  LDS R58, [R0+0x2000] ;  /* 0x00200000003a7984 */ /* 0x000ea20000000800 */
[----:B---3--:R-:W-:-:S03]  /*8280*/  FADD.FTZ R3, RZ, R3 ;  /* 0x00000003ff037221 */ /* 0x008fc60000010000 */
[----:B------:R-:W3:Y:S01]  /*8290*/  LDS R48, [R0+0xe00] ;  /* 0x000e000000307984 */ /* 0x000ee20000000800 */
[----:B----4-:R-:W-:-:S03]  /*82a0*/  FADD.FTZ R44, RZ, R44 ;  /* 0x0000002cff2c7221 */ /* 0x010fc60000010000 */
[----:B------:R-:W4:Y:S01]  /*82b0*/  LDS R57, [R0+0x2200] ;  /* 0x0022000000397984 */ /* 0x000f220000000800 */
[----:B-1----:R-:W-:-:S03]  /*82c0*/  FADD.FTZ R51, R3, R46 ;  /* 0x0000002e03337221 */ /* 0x002fc60000010000 */
[----:B------:R-:W1:Y:S01]  /*82d0*/  LDS R3, [R0+0x400] ;  /* 0x0004000000037984 */ /* 0x000e620000000800 */
[----:B------:R-:W-:-:S03]  /*82e0*/  FADD.FTZ R52, R44, R45 ;  /* 0x0000002d2c347221 */ /* 0x000fc60000010000 */
        /* <DEDUP_REMOVED lines=16> */
[----:B------:R-:W-:Y:S01]  /*83f0*/  FADD.FTZ R3, R3, R54 ;  /* 0x0000003603037221 */ /* 0x000fe20000010000 */
[----:B------:R-:W-:Y:S02]  /*8400*/  FADD.FTZ R44, RZ, R44 ;  /* 0x0000002cff2c7221 */ /* 0x000fe40000010000 */
[----:B------:R-:W1:Y:S01]  /*8410*/  LDS R66, [R0+0x3000] ;  /* 0x0030000000427984 */ /* 0x000e620000000800 */
[----:B------:R-:W-:Y:S01]  /*8420*/  FADD.FTZ R45, RZ, R45 ;  /* 0x0000002dff2d7221 */ /* 0x000fe20000010000 */
[----:B------:R-:W-:Y:S02]  /*8430*/  FADD.FTZ R44, R44, R53 ;  /* 0x000000352c2c7221 */ /* 0x000fe40000010000 */
[----:B------:R-:W1:Y:S01]  /*8440*/  LDS R65, [R0+0x3200] ;  /* 0x0032000000417984 */ /* 0x000e620000000800 */
[----:B------:R-:W-:Y:S01]  /*8450*/  FADD.FTZ R46, RZ, R46 ;  /* 0x0000002eff2e7221 */ /* 0x000fe20000010000 */
[----:B------:R-:W-:-:S02]  /*8460*/  FADD.FTZ R45, R45, R56 ;  /* 0x000000382d2d7221 */ /* 0x000fc40000010000 */
[----:B------:R-:W1:Y:S01]  /*8470*/  LDS R68, [R0+0x3400] ;  /* 0x0034000000447984 */ /* 0x000e620000000800 */
[----:B------:R-:W-:Y:S01]  /*8480*/  FADD.FTZ R46, R46, R55 ;  /* 0x000000372e2e7221 */ /* 0x000fe20000010000 */
[----:B------:R-:W-:Y:S02]  /*8490*/  FADD.FTZ R49, RZ, R49 ;  /* 0x00000031ff317221 */ /* 0x000fe40000010000 */
[----:B------:R-:W1:Y:S02]  /*84a0*/  LDS R67, [R0+0x3600] ;  /* 0x0036000000437984 */ /* 0x000e640000000800 */
[----:B------:R-:W-:Y:S02]  /*84b0*/  FADD.FTZ R49, R49, R60 ;  /* 0x0000003c31317221 */ /* 0x000fe40000010000 */
[----:B------:R-:W1:Y:S01]  /*84c0*/  LDS R70, [R0+0x3800] ;  /* 0x0038000000467984 */ /* 0x000e620000000800 */
[----:B------:R-:W-:-:S03]  /*84d0*/  FADD.FTZ R50, RZ, R50 ;  /* 0x00000032ff327221 */ /* 0x000fc60000010000 */
[----:B------:R-:W1:Y:S01]  /*84e0*/  LDS R69, [R0+0x3a00] ;  /* 0x003a000000457984 */ /* 0x000e620000000800 */
[----:B0-----:R-:W-:-:S03]  /*84f0*/  FADD.FTZ R50, R50, R59 ;  /* 0x0000003b32327221 */ /* 0x001fc60000010000 */
[----:B------:R-:W0:Y:S01]  /*8500*/  LDS R112, [R0+0x3c00] ;  /* 0x003c000000707984 */ /* 0x000e220000000800 */
[----:B--2---:R-:W-:-:S03]  /*8510*/  FADD.FTZ R51, R51, R62 ;  /* 0x0000003e33337221 */ /* 0x004fc60000010000 */
[----:B------:R-:W2:Y:S01]  /*8520*/  LDS R71, [R0+0x3e00] ;  /* 0x003e000000477984 */ /* 0x000ea20000000800 */
[----:B---3--:R-:W-:-:S03]  /*8530*/  FADD.FTZ R52, R52, R61 ;  /* 0x0000003d34347221 */ /* 0x008fc60000010000 */
[----:B------:R-:W-:Y:S01]  /*8540*/  LDS R114, [R0+0x4000] ;  /* 0x0040000000727984 */ /* 0x000fe20000000800 */
[----:B----4-:R-:W-:-:S03]  /*8550*/  FADD.FTZ R3, R3, R64 ;  /* 0x0000004003037221 */ /* 0x010fc60000010000 */
[----:B------:R-:W3:Y:S01]  /*8560*/  LDS R113, [R0+0x4200] ;  /* 0x0042000000717984 */ /* 0x000ee20000000800 */
[----:B-1----:R-:W-:-:S03]  /*8570*/  FADD.FTZ R44, R44, R63 ;  /* 0x0000003f2c2c7221 */ /* 0x002fc60000010000 */
[----:B------:R-:W1:Y:S01]  /*8580*/  LDS R116, [R0+0x4400] ;  /* 0x0044000000747984 */ /* 0x000e620000000800 */
        /* <DEDUP_REMOVED lines=13> */
[----:B--2---:R-:W-:Y:S01]  /*8660*/  FADD.FTZ R71, R52, R71 ;  /* 0x0000004734477221 */ /* 0x004fe20000010000 */
[----:B---3--:R-:W-:Y:S01]  /*8670*/  FADD.FTZ R113, R44, R113 ;  /* 0x000000712c717221 */ /* 0x008fe20000010000 */
[----:B-1----:R-:W-:Y:S01]  /*8680*/  FADD.FTZ R45, R45, R116 ;  /* 0x000000742d2d7221 */ /* 0x002fe20000010000 */
        /* <DEDUP_REMOVED lines=138> */
[----:B------:R-:W-:Y:S01]  /*8f30*/  STG.E desc[UR4][R2.64], R11 ;  /* 0x0000000b02007986 */ /* 0x000fe2000c101904 */
[----:B------:R-:W-:-:S03]  /*8f40*/  FADD.FTZ R29, R40, R25 ;  /* 0x00000019281d7221 */ /* 0x000fc60000010000 */
[----:B------:R-:W3:Y:S01]  /*8f50*/  LDS R11, [R0+0xa00] ;  /* 0x000a0000000b7984 */ /* 0x000ee20000000800 */
        /* <DEDUP_REMOVED lines=11> */
[----:B------:R-:W0:Y:S04]  /*9010*/  LDS R43, [R0+0x3000] ;  /* 0x00300000002b7984 */ /* 0x000e280000000800 */
[----:B------:R-:W-:Y:S01]  /*9020*/  STG.E desc[UR4][R4.64], R51 ;  /* 0x0000003304007986 */ /* 0x000fe2000c101904 */
[----:B-1----:R-:W-:-:S03]  /*9030*/  FADD.FTZ R10, RZ, R10 ;  /* 0x0000000aff0a7221 */ /* 0x002fc60000010000 */
[----:B------:R-:W1:Y:S01]  /*9040*/  LDS R57, [R0+0x4200] ;  /* 0x0042000000397984 */ /* 0x000e620000000800 */
[----:B--2---:R-:W-:-:S03]  /*9050*/  FADD.FTZ R12, RZ, R12 ;  /* 0x0000000cff0c7221 */ /* 0x004fc60000010000 */
[----:B------:R-:W2:Y:S04]  /*9060*/  LDS R8, [R0+0xe00] ;  /* 0x000e000000087984 */ /* 0x000ea80000000800 */
[----:B------:R-:W-:Y:S01]  /*9070*/  STG.E desc[UR4][R6.64], R29 ;  /* 0x0000001d06007986 */ /* 0x000fe2000c101904 */
[----:B---3--:R-:W-:-:S03]  /*9080*/  FADD.FTZ R11, RZ, R11 ;  /* 0x0000000bff0b7221 */ /* 0x008fc60000010000 */
[----:B------:R-:W3:Y:S01]  /*9090*/  LDS R27, [R0+0x2000] ;  /* 0x00200000001b7984 */ /* 0x000ee20000000800 */
[----:B----4-:R-:W-:-:S03]  /*90a0*/  FADD.FTZ R10, R10, R25 ;  /* 0x000000190a0a7221 */ /* 0x010fc60000010000 */
[----:B------:R-:W-:Y:S01]  /*90b0*/  STG.E desc[UR4][R2.64+0x200], R31 ;  /* 0x0002001f02007986 */ /* 0x000fe2000c101904 */
[----:B------:R-:W-:-:S03]  /*90c0*/  FADD.FTZ R12, R12, R21 ;  /* 0x000000150c0c7221 */ /* 0x000fc60000010000 */
[----:B------:R-:W4:Y:S01]  /*90d0*/  LDS R22, [R0+0x3200] ;  /* 0x0032000000167984 */ /* 0x000f220000000800 */
[----:B------:R-:W-:-:S03]  /*90e0*/  FADD.FTZ R10, R10, R41 ;  /* 0x000000290a0a7221 */ /* 0x000fc60000010000 */
[----:B------:R-:W4:Y:S01]  /*90f0*/  LDS R59, [R0+0x4400] ;  /* 0x00440000003b7984 */ /* 0x000f220000000800 */
[----:B------:R-:W-:-:S03]  /*9100*/  FADD.FTZ R14, RZ, R14 ;  /* 0x0000000eff0e7221 */ /* 0x000fc60000010000 */
[----:B------:R-:W-:Y:S01]  /*9110*/  STG.E desc[UR4][R4.64+0x200], R71 ;  /* 0x0002004704007986 */ /* 0x000fe2000c101904 */
[----:B------:R-:W-:-:S03]  /*9120*/  FADD.FTZ R11, R11, R18 ;  /* 0x000000120b0b7221 */ /* 0x000fc60000010000 */
[----:B------:R-:W4:Y:S01]  /*9130*/  LDS R16, [R0+0x1000] ;  /* 0x0010000000107984 */ /* 0x000f220000000800 */
[----:B0-----:R-:W-:-:S03]  /*9140*/  FADD.FTZ R12, R12, R43 ;  /* 0x0000002b0c0c7221 */ /* 0x001fc60000010000 */
[----:B------:R-:W-:Y:S04]  /*9150*/  STG.E desc[UR4][R6.64+0x200], R53 ;  /* 0x0002003506007986 */ /* 0x000fe8000c101904 */
[----:B------:R-:W0:Y:S01]  /*9160*/  LDS R23, [R0+0x2200] ;  /* 0x0022000000177984 */ /* 0x000e220000000800 */
[----:B-1----:R-:W-:-:S03]  /*9170*/  FADD.FTZ R57, R10, R57 ;  /* 0x000000390a397221 */ /* 0x002fc60000010000 */
[----:B------:R-:W-:Y:S01]  /*9180*/  STG.E desc[UR4][R2.64+0x400], R13 ;  /* 0x0004000d02007986 */ /* 0x000fe2000c101904 */
[----:B--2---:R-:W-:-:S03]  /*9190*/  FADD.FTZ R8, RZ, R8 ;  /* 0x00000008ff087221 */ /* 0x004fc60000010000 */
[----:B------:R-:W1:Y:S04]  /*91a0*/  LDS R31, [R0+0x3400] ;  /* 0x00340000001f7984 */ /* 0x000e680000000800 */
[----:B------:R-:W2:Y:S01]  /*91b0*/  LDS R26, [R0+0x4600] ;  /* 0x00460000001a7984 */ /* 0x000ea20000000800 */
[----:B---3--:R-:W-:-:S03]  /*91c0*/  FADD.FTZ R14, R14, R27 ;  /* 0x0000001b0e0e7221 */ /* 0x008fc60000010000 */
[----:B------:R-:W3:Y:S04]  /*91d0*/  LDS R13, [R0+0x1200] ;  /* 0x00120000000d7984 */ /* 0x000ee80000000800 */
[----:B------:R-:W3:Y:S01]  /*91e0*/  LDS R29, [R0+0x2400] ;  /* 0x00240000001d7984 */ /* 0x000ee20000000800 */
[----:B----4-:R-:W-:-:S03]  /*91f0*/  FADD.FTZ R11, R11, R22 ;  /* 0x000000160b0b7221 */ /* 0x010fc60000010000 */
[----:B------:R-:W4:Y:S01]  /*9200*/  LDS R51, [R0+0x3600] ;  /* 0x0036000000337984 */ /* 0x000f220000000800 */
[----:B------:R-:W-:-:S03]  /*9210*/  FADD.FTZ R59, R12, R59 ;  /* 0x0000003b0c3b7221 */ /* 0x000fc60000010000 */
[----:B------:R-:W4:Y:S04]  /*9220*/  LDS R53, [R0+0x4800] ;  /* 0x0048000000357984 */ /* 0x000f280000000800 */
[----:B------:R-:W-:Y:S01]  /*9230*/  STG.E desc[UR4][R4.64+0x400], R9 ;  /* 0x0004000904007986 */ /* 0x000fe2000c101904 */
[----:B------:R-:W-:-:S03]  /*9240*/  FADD.FTZ R16, RZ, R16 ;  /* 0x00000010ff107221 */ /* 0x000fc60000010000 */
[----:B------:R-:W4:Y:S04]  /*9250*/  LDS R20, [R0+0x2600] ;  /* 0x0026000000147984 */ /* 0x000f280000000800 */
[----:B------:R-:W4:Y:S01]  /*9260*/  LDS R9, [R0+0x3800] ;  /* 0x0038000000097984 */ /* 0x000f220000000800 */
[----:B0-----:R-:W-:-:S03]  /*9270*/  FADD.FTZ R8, R8, R23 ;  /* 0x0000001708087221 */ /* 0x001fc60000010000 */
[----:B------:R-:W0:Y:S04]  /*9280*/  LDS R61, [R0+0x4a00] ;  /* 0x004a0000003d7984 */ /* 0x000e280000000800 */
[----:B------:R-:W0:Y:S01]  /*9290*/  LDS R24, [R0+0x3a00] ;  /* 0x003a000000187984 */ /* 0x000e220000000800 */
[----:B-1----:R-:W-:-:S03]  /*92a0*/  FADD.FTZ R14, R14, R31 ;  /* 0x0000001f0e0e7221 */ /* 0x002fc60000010000 */
[----:B------:R-:W1:Y:S01]  /*92b0*/  LDS R28, [R0+0x4c00] ;  /* 0x004c0000001c7984 */ /* 0x000e620000000800 */
[----:B--2---:R-:W-:-:S03]  /*92c0*/  FADD.FTZ R11, R11, R26 ;  /* 0x0000001a0b0b7221 */ /* 0x004fc60000010000 */
[----:B------:R-:W2:Y:S01]  /*92d0*/  LDS R30, [R0+0x4e00] ;  /* 0x004e0000001e7984 */ /* 0x000ea20000000800 */
[----:B---3--:R-:W-:-:S03]  /*92e0*/  FADD.FTZ R13, RZ, R13 ;  /* 0x0000000dff0d7221 */ /* 0x008fc60000010000 */
[----:B------:R-:W-:Y:S01]  /*92f0*/  STG.E desc[UR4][R6.64+0x400], R55 ;  /* 0x0004003706007986 */ /* 0x000fe2000c101904 */
[----:B------:R-:W-:-:S03]  /*9300*/  FADD.FTZ R16, R16, R29 ;  /* 0x0000001d10107221 */ /* 0x000fc60000010000 */
[----:B------:R-:W-:Y:S01]  /*9310*/  STG.E desc[UR4][R2.64+0x600], R33 ;  /* 0x0006002102007986 */ /* 0x000fe2000c101904 */
[----:B----4-:R-:W-:-:S03]  /*9320*/  FADD.FTZ R8, R8, R51 ;  /* 0x0000003308087221 */ /* 0x010fc60000010000 */
[----:B------:R-:W-:Y:S01]  /*9330*/  STG.E desc[UR4][R4.64+0x600], R113 ;  /* 0x0006007104007986 */ /* 0x000fe2000c101904 */
[----:B------:R-:W-:-:S03]  /*9340*/  FADD.FTZ R53, R14, R53 ;  /* 0x000000350e357221 */ /* 0x000fc60000010000 */
        /* <DEDUP_REMOVED lines=26> */
.L_x_6015:
[----:B------:R-:W-:Y:S01]  /*94f0*/  HFMA2.MMA R220, -RZ, RZ, 0, 1.847743988037109375e-06 ;  /* 0x0000001fffdc7435 */ /* 0x000fe200000001ff */
[----:B------:R-:W-:Y:S01]  /*9500*/  BSSY B1, `(.L_x_6097) ;  /* 0x0000007000017945 */ /* 0x000fe20003800000 */
[----:B------:R-:W-:Y:S01]  /*9510*/  IMAD.MOV.U32 R223, RZ, RZ, R208 ;  /* 0x000000ffffdf7224 */ /* 0x000fe200078e00d0 */
[----:B------:R-:W-:Y:S02]  /*9520*/  MOV R218, 0x1 ;  /* 0x0000000100da7802 */ /* 0x000fe40000000f00 */
[----:B------:R-:W-:-:S07]  /*9530*/  MOV R222, 0xffffffff ;  /* 0xffffffff00de7802 */ /* 0x000fce0000000f00 */
[----:B-----5:R-:W-:Y:S05]  /*9540*/  WARPSYNC.COLLECTIVE R222, `(.L_x_6098) ;  /* 0x00000000de087348 */ /* 0x020fea0003c00000 */
[----:B------:R0:W1:Y:S02]  /*9550*/  SHFL.BFLY P0, R224, R223, R218, R220 ;  /* 0x0c0000dadfe07389 */ /* 0x00006400000000dc */
[----:B01---5:R-:W-:Y:S01]  /*9560*/  ENDCOLLECTIVE ;  /* 0x000000000000791b */ /* 0x023fe20003800000 */
.L_x_6098:
[----:B------:R-:W-:Y:S05]  /*9570*/  BSYNC B1 ;  /* 0x0000000000017941 */ /* 0x000fea0003800000 */
.L_x_6097:
        /* <DEDUP_REMOVED lines=8> */
.L_x_6099:
[----:B------:R-:W-:Y:S01]  /*9600*/  HFMA2.MMA R218, -RZ, RZ, 0, 1.1920928955078125e-07 ;  /* 0x00000002ffda7435 */ /* 0x000fe200000001ff */
[----:B------:R-:W-:Y:S02]  /*9610*/  IMAD.MOV.U32 R223, RZ, RZ, R208 ;  /* 0x000000ffffdf7224 */ /* 0x000fe400078e00d0 */
[----:B------:R-:W-:-:S08]  /*9620*/  FADD.FTZ R209, R224, R209 ;  /* 0x000000d1e0d17221 */ /* 0x000fd00000010000 */
[----:B------:R-:W-:Y:S05]  /*9630*/  WARPSYNC.COLLECTIVE R222, `(.L_x_6100) ;  /* 0x00000000de087348 */ /* 0x000fea0003c00000 */
[----:B------:R0:W1:Y:S02]  /*9640*/  SHFL.BFLY P0, R224, R223, R218, R220 ;  /* 0x0c0000dadfe07389 */ /* 0x00006400000000dc */
[----:B01----:R-:W-:Y:S01]  /*9650*/  ENDCOLLECTIVE ;  /* 0x000000000000791b */ /* 0x003fe20003800000 */
.L_x_6100:
[----:B------:R-:W-:Y:S01]  /*9660*/  MOV R223, R209 ;  /* 0x000000d100df7202 */ /* 0x000fe20000000f00 */
[----:B------:R-:W-:-:S07]  /*9670*/  FADD.FTZ R208, R208, R224 ;  /* 0x000000e0d0d07221 */ /* 0x000fce0000010000 */
[----:B------:R-:W-:Y:S05]  /*9680*/  WARPSYNC.COLLECTIVE R222, `(.L_x_6101) ;  /* 0x00000000de087348 */ /* 0x000fea0003c00000 */
[----:B------:R0:W1:Y:S02]  /*9690*/  SHFL.BFLY P0, R224, R223, R218, R220 ;  /* 0x0c0000dadfe07389 */ /* 0x00006400000000dc */
[----:B01----:R-:W-:Y:S01]  /*96a0*/  ENDCOLLECTIVE ;  /* 0x000000000000791b */ /* 0x003fe20003800000 */
.L_x_6101:
[----:B------:R-:W-:Y:S01]  /*96b0*/  MOV R223, R208 ;  /* 0x000000d000df7202 */ /* 0x000fe20000000f00 */
[----:B------:R-:W-:Y:S02]  /*96c0*/  IMAD.MOV.U32 R218, RZ, RZ, 0x4 ;  /* 0x00000004ffda7424 */ /* 0x000fe400078e00ff */
[----:B------:R-:W-:-:S07]  /*96d0*/  FADD.FTZ R209, R209, R224 ;  /* 0x000000e0d1d17221 */ /* 0x000fce0000010000 */
[----:B------:R-:W-:Y:S05]  /*96e0*/  WARPSYNC.COLLECTIVE R222, `(.L_x_6102) ;  /* 0x00000000de087348 */ /* 0x000fea0003c00000 */
[----:B------:R0:W1:Y:S02]  /*96f0*/  SHFL.BFLY P0, R224, R223, R218, R220 ;  /* 0x0c0000dadfe07389 */ /* 0x00006400000000dc */
[----:B01----:R-:W-:Y:S01]  /*9700*/  ENDCOLLECTIVE ;  /* 0x000000000000791b */ /* 0x003fe20003800000 */
.L_x_6102:
[----:B------:R-:W-:Y:S01]  /*9710*/  MOV R223, R209 ;  /* 0x000000d100df7202 */ /* 0x000fe20000000f00 */
[----:B------:R-:W-:-:S07]  /*9720*/  FADD.FTZ R208, R208, R224 ;  /* 0x000000e0d0d07221 */ /* 0x000fce0000010000 */
[----:B------:R-:W-:Y:S05]  /*9730*/  WARPSYNC.COLLECTIVE R222, `(.L_x_6103) ;  /* 0x00000000de087348 */ /* 0x000fea0003c00000 */
[----:B------:R0:W1:Y:S02]  /*9740*/  SHFL.BFLY P0, R224, R223, R218, R220 ;  /* 0x0c0000dadfe07389 */ /* 0x00006400000000dc */
[----:B01----:R-:W-:Y:S01]  /*9750*/  ENDCOLLECTIVE ;  /* 0x000000000000791b */ /* 0x003fe20003800000 */
.L_x_6103:
[----:B------:R-:W-:Y:S01]  /*9760*/  HFMA2.MMA R218, -RZ, RZ, 0, 4.76837158203125e-07 ;  /* 0x00000008ffda7435 */ /* 0x000fe200000001ff */
[----:B------:R-:W-:Y:S01]  /*9770*/  MOV R223, R208 ;  /* 0x000000d000df7202 */ /* 0x000fe20000000f00 */
[----:B------:R-:W-:-:S09]  /*9780*/  FADD.FTZ R209, R209, R224 ;  /* 0x000000e0d1d17221 */ /* 0x000fd20000010000 */
[----:B------:R-:W-:Y:S05]  /*9790*/  WARPSYNC.COLLECTIVE R222, `(.L_x_6104) ;  /* 0x00000000de087348 */ /* 0x000fea0003c00000 */
[----:B------:R0:W1:Y:S02]  /*97a0*/  SHFL.BFLY P0, R224, R223, R218, R220 ;  /* 0x0c0000dadfe07389 */ /* 0x00006400000000dc */
[----:B01----:R-:W-:Y:S01]  /*97b0*/  ENDCOLLECTIVE ;  /* 0x000000000000791b */ /* 0x003fe20003800000 */
.L_x_6104:
[----:B------:R-:W-:Y:S01]  /*97c0*/  MOV R223, R209 ;  /* 0x000000d100df7202 */ /* 0x000fe20000000f00 */
[----:B------:R-:W-:-:S07]  /*97d0*/  IMAD.MOV.U32 R210, RZ, RZ, R224 ;  /* 0x000000ffffd27224 */ /* 0x000fce00078e00e0 */
[----:B------:R-:W-:Y:S05]  /*97e0*/  WARPSYNC.COLLECTIVE R222, `(.L_x_6105) ;  /* 0x00000000de087348 */ /* 0x000fea0003c00000 */
[----:B------:R0:W1:Y:S02]  /*97f0*/  SHFL.BFLY P0, R224, R223, R218, R220 ;  /* 0x0c0000dadfe07389 */ /* 0x00006400000000dc */
[----:B01----:R-:W-:Y:S01]  /*9800*/  ENDCOLLECTIVE ;  /* 0x000000000000791b */ /* 0x003fe20003800000 */
.L_x_6105:
[----:B------:R-:W-:-:S05]  /*9810*/  FADD.FTZ R210, R208, R210 ;  /* 0x000000d2d0d27221 */ /* 0x000fca0000010000 */
[----:B------:R-:W-:Y:S01]  /*9820*/  MOV R223, R210 ;  /* 0x000000d200df7202 */ /* 0x000fe20000000f00 */
[----:B------:R-:W-:Y:S01]  /*9830*/  IMAD.MOV.U32 R218, RZ, RZ, 0x10 ;  /* 0x00000010ffda7424 */ /* 0x000fe200078e00ff */
[----:B------:R-:W-:-:S07]  /*9840*/  MOV R211, R224 ;  /* 0x000000e000d37202 */ /* 0x000fce0000000f00 */
[----:B------:R-:W-:Y:S05]  /*9850*/  WARPSYNC.COLLECTIVE R222, `(.L_x_6106) ;  /* 0x00000000de087348 */ /* 0x000fea0003c00000 */
[----:B------:R0:W1:Y:S02]  /*9860*/  SHFL.BFLY P0, R224, R223, R218, R220 ;  /* 0x0c0000dadfe07389 */ /* 0x00006400000000dc */
[----:B01----:R-:W-:Y:S01]  /*9870*/  ENDCOLLECTIVE ;  /* 0x000000000000791b */ /* 0x003fe20003800000 */
.L_x_6106:
[----:B------:R-:W-:-:S05]  /*9880*/  FADD.FTZ R211, R209, R211 ;  /* 0x000000d3d1d37221 */ /* 0x000fca0000010000 */
[----:B------:R-:W-:Y:S02]  /*9890*/  MOV R223, R211 ;  /* 0x000000d300df7202 */ /* 0x000fe40000000f00 */
[----:B------:R-:W-:-:S07]  /*98a0*/  MOV R219, R224 ;  /* 0x000000e000db7202 */ /* 0x000fce0000000f00 */
[----:B------:R-:W-:Y:S05]  /*98b0*/  WARPSYNC.COLLECTIVE R222, `(.L_x_6107) ;  /* 0x00000000de087348 */ /* 0x000fea0003c00000 */
[----:B------:R0:W1:Y:S02]  /*98c0*/  SHFL.BFLY P0, R224, R223, R218, R220 ;  /* 0x0c0000dadfe07389 */ /* 0x00006400000000dc */
[----:B01----:R-:W-:Y:S01]  /*98d0*/  ENDCOLLECTIVE ;  /* 0x000000000000791b */ /* 0x003fe20003800000 */
.L_x_6107:
[----:B------:R-:W-:Y:S01]  /*98e0*/  MOV R220, R224 ;  /* 0x000000e000dc7202 */ /* 0x000fe20000000f00 */
[----:B------:R-:W-:Y:S06]  /*98f0*/  BRA `(.L_x_6108) ;  /* 0xffffffa000687947 */ /* 0x000fec000383ffff */
.L_x_6109:
        /* <DEDUP_REMOVED lines=16> */
.L_x_16929:


//--------------------- .text._ZN10layer_norm13ln_bwd_kernelINS_13Kernel_traitsI13__nv_bfloat16S2_fS2_fjLj1280ELj1ELj4ELj1ELj16ENS_18Kernel_traits_baseILj1280ES2_S2_fS2_fjLj128EEEEELb1ELb0ELb0ELb0EEEvNS_9BwdParamsE --------------------------
	.section	.text._ZN10layer_norm13ln_bwd_kernelINS_13Kernel_traitsI13__nv_bfloat16S2_fS2_fjLj1280ELj1ELj4ELj1ELj16ENS_18Kernel_traits_baseILj1280ES2_S2_fS2_fjLj128EEEEELb1ELb0ELb0ELb0EEEvNS_9BwdParamsE,"ax",@progbits
	.align	128
        .global         _ZN10layer_norm13ln_bwd_kernelINS_13Kernel_traitsI13__nv_bfloat16S2_fS2_fjLj1280ELj1ELj4ELj1ELj16ENS_18Kernel_traits_baseILj1280ES2_S2_fS2_fjLj128EEEEELb1ELb0ELb0ELb0EEEvNS_9BwdParamsE
        .type           _ZN10layer_norm13ln_bwd_kernelINS_13Kernel_traitsI13__nv_bfloat16S2_fS2_fjLj1280ELj1ELj4ELj1ELj16ENS_18Kernel_traits_baseILj1280ES2_S2_fS2_fjLj128EEEEELb1ELb0ELb0ELb0EEEvNS_9BwdParamsE,@function
        .size           _ZN10layer_norm13ln_bwd_kernelINS_13Kernel_traitsI13__nv_bfloat16S2_fS2_fjLj1280ELj1ELj4ELj1ELj16ENS_18Kernel_traits_baseILj1280ES2_S2_fS2_fjLj128EEEEELb1ELb0ELb0ELb0EEEvNS_9BwdParamsE,(.L_x_16930 - _ZN10layer_norm13ln_bwd_kernelINS_13Kernel_traitsI13__nv_bfloat16S2_fS2_fjLj1280ELj1ELj4ELj1ELj16ENS_18Kernel_traits_baseILj1280ES2_S2_fS2_fjLj128EEEEELb1ELb0ELb0ELb0EEEvNS_9BwdParamsE)
        .other          _ZN10layer_norm13ln_bwd_kernelINS_13Kernel_traitsI13__nv_bfloat16S2_fS2_fjLj1280ELj1ELj4ELj1ELj16ENS_18Kernel_traits_baseILj1280ES2_S2_fS2_fjLj128EEEEELb1ELb0ELb0ELb0EEEvNS_9BwdParamsE,@"STO_CUDA_ENTRY STV_DEFAULT"
_ZN10layer_norm13ln_bwd_kernelINS_13Kernel_traitsI13__nv_bfloat16S2_fS2_fjLj1280ELj1ELj4ELj1ELj16ENS_18Kernel_traits_baseILj1280ES2_S2_fS2_fjLj128EEEEELb1ELb0ELb0ELb0EEEvNS_9BwdParamsE:
.text._ZN10layer_norm13ln_bwd_kernelINS_13Kernel_traitsI13__nv_bfloat16S2_fS2_fjLj1280ELj1ELj4ELj1ELj16ENS_18Kernel_traits_baseILj1280ES2_S2_fS2_fjLj128EEEEELb1ELb0ELb0ELb0EEEvNS_9BwdParamsE:
        /* <DEDUP_REMOVED lines=101> */
[----:B------:R-:W-:-:S02]  /*0650*/  @P2 PRMT R251, R7, 0x7632, R251 ;  /* 0x0000763207fb2816 */ /* 0x000fc400000000fb */
[----:B------:R-:W-:Y:S02]  /*0660*/  SHF.L.U32 R252, R7, 0x10, RZ ;  /* 0x0000001007fc7819 */ /* 0x000fe400000006ff */
[----:B------:R-:W-:Y:S02]  /*0670*/  SHF.L.U32 R7, R0, 0x10, RZ ;  /* 0x0000001000077819 */ /* 0x000fe400000006ff */
[----:B0-----:R-:W-:Y:S02]  /*0680*/  SHF.L.U32 R19, R30, 0x10, RZ ;  /* 0x000000101e137819 */ /* 0x001fe400000006ff */
[----:B------:R-:W-:Y:S02]  /*0690*/  SHF.L.U32 R2, R2, 0x10, RZ ;  /* 0x0000001002027819 */ /* 0x000fe400000006ff */
[C---:B-1----:R-:W-:Y:S01]  /*06a0*/  SHF.L.U32 R20, R31.reuse, 0x10, RZ ;  /* 0x000000101f147819 */ /* 0x042fe200000006ff */
[----:B------:R0:W-:Y:S01]  /*06b0*/  STL [R1+0x64], R19 ;  /* 0x0000641301007387 */ /* 0x0001e20000100800 */
[----:B------:R-:W-:-:S02]  /*06c0*/  @P5 PRMT R17, R31, 0x7632, R17 ;  /* 0x000076321f115816 */ /* 0x000fc40000000011 */
[----:B------:R-:W-:Y:S01]  /*06d0*/  SHF.L.U32 R0, R16, 0x10, RZ ;  /* 0x0000001010007819 */ /* 0x000fe200000006ff */
[----:B------:R1:W-:Y:S01]  /*06e0*/  STL [R1+0x5c], R20 ;  /* 0x00005c1401007387 */ /* 0x0003e20000100800 */
[----:B------:R-:W-:Y:S02]  /*06f0*/  @P0 PRMT R18, R12, 0x7632, R18 ;  /* 0x000076320c120816 */ /* 0x000fe40000000012 */
[----:B------:R-:W-:Y:S02]  /*0700*/  SHF.L.U32 R248, R245, 0x10, RZ ;  /* 0x00000010f5f87819 */ /* 0x000fe400000006ff */
        /* <DEDUP_REMOVED lines=8> */
[C---:B------:R-:W-:Y:S02]  /*0790*/  @P4 PRMT R243, R247.reuse, 0x7632, R243 ;  /* 0x00007632f7f34816 */ /* 0x040fe400000000f3 */
[----:B------:R-:W-:Y:S02]  /*07a0*/  SHF.L.U32 R250, R244, 0x10, RZ ;  /* 0x00000010f4fa7819 */ /* 0x000fe400000006ff */
[----:B------:R-:W-:-:S02]  /*07b0*/  SHF.L.U32 R244, R247, 0x10, RZ ;  /* 0x00000010f7f47819 */ /* 0x000fc400000006ff */
[----:B0-----:R-:W-:Y:S02]  /*07c0*/  SHF.L.U32 R19, R14, 0x10, RZ ;  /* 0x000000100e137819 */ /* 0x001fe400000006ff */
[C---:B------:R-:W-:Y:S02]  /*07d0*/  @P0 PRMT R14, R15.reuse, 0x7632, R14 ;  /* 0x000076320f0e0816 */ /* 0x040fe4000000000e */
[----:B-1----:R-:W-:Y:S01]  /*07e0*/  SHF.L.U32 R20, R15, 0x10, RZ ;  /* 0x000000100f147819 */ /* 0x002fe200000006ff */
[----:B------:R0:W-:Y:S01]  /*07f0*/  STL [R1+0x44], R19 ;  /* 0x0000441301007387 */ /* 0x0001e20000100800 */
[----:B------:R-:W-:Y:S02]  /*0800*/  @P1 PRMT R15, R8, 0x7632, R15 ;  /* 0x00007632080f1816 */ /* 0x000fe4000000000f */
[----:B------:R-:W-:Y:S01]  /*0810*/  ISETP.NE.AND.EX P3, PT, RZ, UR7, PT, P3 ;  /* 0x00000007ff007c0c */ /* 0x000fe2000bf65330 */
[----:B------:R1:W-:Y:S01]  /*0820*/  STL [R1+0x3c], R20 ;  /* 0x00003c1401007387 */ /* 0x0003e20000100800 */
[----:B------:R-:W-:-:S02]  /*0830*/  SHF.L.U32 R251, R251, 0x10, RZ ;  /* 0x00000010fbfb7819 */ /* 0x000fc400000006ff */
[----:B------:R-:W-:Y:S02]  /*0840*/  SHF.L.U32 R249, R249, 0x10, RZ ;  /* 0x00000010f9f97819 */ /* 0x000fe400000006ff */
[----:B------:R-:W-:Y:S02]  /*0850*/  SHF.L.U32 R243, R243, 0x10, RZ ;  /* 0x00000010f3f37819 */ /* 0x000fe400000006ff */
        /* <DEDUP_REMOVED lines=17> */
[----:B------:R-:W-:Y:S01]  /*0970*/  STL [R1+0xc], R20 ;  /* 0x00000c1401007387 */ /* 0x000fe20000100800 */
[----:B0-----:R-:W-:Y:S02]  /*0980*/  SHF.L.U32 R19, R6, 0x10, RZ ;  /* 0x0000001006137819 */ /* 0x001fe400000006ff */
[----:B------:R-:W-:Y:S02]  /*0990*/  @P4 PRMT R6, R245, 0x7632, R6 ;  /* 0x00007632f5064816 */ /* 0x000fe40000000006 */
[C---:B------:R-:W-:Y:S01]  /*09a0*/  @P4 PRMT R245, R246.reuse, 0x7632, R245 ;  /* 0x00007632f6f54816 */ /* 0x040fe200000000f5 */
[----:B------:R-:W-:Y:S01]  /*09b0*/  STL [R1+0x4], R19 ;  /* 0x0000041301007387 */ /* 0x000fe20000100800 */
[----:B------:R-:W-:Y:S02]  /*09c0*/  SHF.L.U32 R246, R246, 0x10, RZ ;  /* 0x00000010f6f67819 */ /* 0x000fe400000006ff */
[----:B------:R-:W-:Y:S01]  /*09d0*/  SHF.L.U32 R247, R6, 0x10, RZ ;  /* 0x0000001006f77819 */ /* 0x000fe200000006ff */
[----:B------:R0:W-:Y:S01]  /*09e0*/  STL [R1+0x70], R7 ;  /* 0x0000700701007387 */ /* 0x0001e20000100800 */
[----:B------:R-:W-:-:S03]  /*09f0*/  SHF.L.U32 R245, R245, 0x10, RZ ;  /* 0x00000010f5f57819 */ /* 0x000fc600000006ff */
        /* <DEDUP_REMOVED lines=25> */
[----:B------:R0:W-:Y:S02]  /*0b90*/  STL [R1], R0 ;  /* 0x0000000001007387 */ /* 0x0001e40000100800 */
.L_x_6133:
[----:B-1----:R-:W1:Y:S01]  /*0ba0*/  @P3 LDC.64 R4, c[0x0][0x270] ;  /* 0x00009c00ff043b82 */ /* 0x002e620000000a00 */
[----:B0-----:R-:W-:Y:S02]  /*0bb0*/  SHF.R.S32.HI R2, RZ, 0x1f, R3 ;  /* 0x0000001fff027819 */ /* 0x001fe40000011403 */
[----:B------:R-:W-:-:S05]  /*0bc0*/  ISETP.NE.AND P5, PT, R242, RZ, PT ;  /* 0x000000fff200720c */ /* 0x000fca0003fa5270 */
[----:B--234-:R-:W0:Y:S01]  /*0bd0*/  LDC.64 R160, c[0x0][0x250] ;  /* 0x00009400ffa07b82 */ /* 0x01ce220000000a00 */
[----:B-1----:R-:W-:-:S04]  /*0be0*/  @P3 LEA R4, P4, R3, R4, 0x1 ;  /* 0x0000000403043211 */ /* 0x002fc800078808ff */
[----:B------:R-:W-:-:S05]  /*0bf0*/  @P3 LEA.HI.X R5, R3, R5, R2, 0x1, P4 ;  /* 0x0000000503053211 */ /* 0x000fca00020f0c02 */
[----:B------:R1:W2:Y:S01]  /*0c00*/  @P3 LDG.E.U16 R2, desc[UR4][R4.64] ;  /* 0x0000000404023981 */ /* 0x0002a2000c1e1500 */
[----:B------:R-:W-:Y:S01]  /*0c10*/  MOV R239, UR20 ;  /* 0x0000001400ef7c02 */ /* 0x000fe20008000f00 */
[C---:B0-----:R-:W-:Y:S01]  /*0c20*/  IMAD.WIDE R160, R3.reuse, 0x4, R160 ;  /* 0x0000000403a07825 */ /* 0x041fe200078e02a0 */
[----:B------:R-:W0:Y:S04]  /*0c30*/  S2R R162, SR_TID.X ;  /* 0x0000000000a27919 */ /* 0x000e280000002100 */
[----:B------:R-:W5:Y:S01]  /*0c40*/  LDG.E R207, desc[UR4][R160.64] ;  /* 0x00000004a0cf7981 */ /* 0x000f62000c1e1900 */
[----:B-1----:R-:W1:Y:S01]  /*0c50*/  LDC.64 R4, c[0x0][0x258] ;  /* 0x00009600ff047b82 */ /* 0x002e620000000a00 */
[----:B------:R-:W-:Y:S01]  /*0c60*/  BSSY B1, `(.L_x_6112) ;  /* 0x000006e000017945 */ /* 0x000fe20003800000 */
[----:B-1----:R-:W-:-:S06]  /*0c70*/  IMAD.WIDE R4, R3, 0x4, R4 ;  /* 0x0000000403047825 */ /* 0x002fcc00078e0204 */
[----:B------:R1:W5:Y:S02]  /*0c80*/  LDG.E R5, desc[UR4][R4.64] ;  /* 0x0000000404057981 */ /* 0x000364000c1e1900 */
[----:B-1----:R-:W-:Y:S02]  /*0c90*/  MOV R4, 0x3f800000 ;  /* 0x3f80000000047802 */ /* 0x002fe40000000f00 */
[----:B0-----:R-:W-:Y:S02]  /*0ca0*/  LOP3.LUT R240, R162, 0x1f, RZ, 0xc0, !PT ;  /* 0x0000001fa2f07812 */ /* 0x001fe400078ec0ff */
[----:B------:R-:W-:Y:S02]  /*0cb0*/  MOV R209, RZ ;  /* 0x000000ff00d17202 */ /* 0x000fe40000000f00 */
[----:B------:R-:W-:Y:S02]  /*0cc0*/  MOV R210, RZ ;  /* 0x000000ff00d27202 */ /* 0x000fe40000000f00 */
[----:B--2---:R-:W-:Y:S01]  /*0cd0*/  @P3 SHF.L.U32 R4, R2, 0x10, RZ ;  /* 0x0000001002043819 */ /* 0x004fe200000006ff */
[----:B------:R-:W-:-:S05]  /*0ce0*/  IMAD R2, R3, R239, RZ ;  /* 0x000000ef03027224 */ /* 0x000fca00078e02ff */
[----:B------:R-:W-:-:S04]  /*0cf0*/  SHF.R.S32.HI R160, RZ, 0x1f, R2 ;  /* 0x0000001fffa07819 */ /* 0x000fc80000011402 */
[----:B------:R-:W-:-:S04]  /*0d00*/  LEA.HI R2, R160, R2, RZ, 0x3 ;  /* 0x00000002a0027211 */ /* 0x000fc800078f18ff */
[----:B------:R-:W-:-:S04]  /*0d10*/  LEA.HI.SX32 R2, R2, R240, 0x1d ;  /* 0x000000f002027211 */ /* 0x000fc800078feaff */
[----:B------:R-:W-:Y:S01]  /*0d20*/  MOV R208, R2 ;  /* 0x0000000200d07202 */ /* 0x000fe20000000f00 */
[----:B------:R-:W-:Y:S06]  /*0d30*/  @!P5 BRA `(.L_x_6113) ;  /* 0x000000040080d947 */ /* 0x000fec0003800000 */
[----:B------:R-:W0:Y:S01]  /*0d40*/  LDC.64 R160, c[0x0][0x2b8] ;  /* 0x0000ae00ffa07b82 */ /* 0x000e220000000a00 */
[C---:B------:R-:W-:Y:S01]  /*0d50*/  LEA R168, P4, R2.reuse, UR10, 0x5 ;  /* 0x0000000a02a87c11 */ /* 0x040fe2000f8828ff */
[----:B------:R-:W2:Y:S03]  /*0d60*/  LDL R184, [R1+0x74] ;  /* 0x0000740001b87983 */ /* 0x000ea60000100800 */
[----:B------:R-:W-:Y:S01]  /*0d70*/  LEA.HI.X R169, R2, UR11, RZ, 0x5, P4 ;  /* 0x0000000b02a97c11 */ /* 0x000fe2000a0f2cff */
[----:B------:R-:W3:Y:S01]  /*0d80*/  LDL R186, [R1+0x64] ;  /* 0x0000640001ba7983 */ /* 0x000ee20000100800 */
[----:B------:R-:W-:Y:S01]  /*0d90*/  ISETP.NE.U32.AND P4, PT, RZ, UR8, PT ;  /* 0x00000008ff007c0c */ /* 0x000fe2000bf85070 */
[----:B------:R-:W1:Y:S02]  /*0da0*/  LDC.U8 R183, c[0x0][0x2a0] ;  /* 0x0000a800ffb77b82 */ /* 0x000e640000000000 */
[----:B------:R-:W4:Y:S01]  /*0db0*/  LDG.E.128 R164, desc[UR4][R168.64] ;  /* 0x00000004a8a47981 */ /* 0x000f22000c1e1d00 */
[----:B------:R-:W-:-:S03]  /*0dc0*/  ISETP.NE.AND.EX P4, PT, RZ, UR9, PT, P4 ;  /* 0x00000009ff007c0c */ /* 0x000fc6000bf85340 */
[----:B------:R-:W3:Y:S04]  /*0dd0*/  LDL R187, [R1+0x6c] ;  /* 0x00006c0001bb7983 */ /* 0x000ee80000100800 */
[----:B------:R-:W3:Y:S04]  /*0de0*/  LDL R208, [R1+0x70] ;  /* 0x0000700001d07983 */ /* 0x000ee80000100800 */
[----:B------:R-:W3:Y:S01]  /*0df0*/  LDG.E.128 R168, desc[UR4][R168.64+0x10] ;  /* 0x00001004a8a87981 */ /* 0x000ee2000c1e1d00 */
[C---:B0-----:R-:W-:Y:S01]  /*0e00*/  IMAD.WIDE.U32 R160, R2.reuse, 0x10, R160 ;  /* 0x0000001002a07825 */ /* 0x041fe200078e00a0 */
[----:B------:R-:W-:-:S02]  /*0e10*/  @P4 LEA R172, P5, R2, UR8, 0x5 ;  /* 0x0000000802ac4c11 */ /* 0x000fc4000f8a28ff */
[----:B------:R-:W3:Y:S02]  /*0e20*/  LDL R185, [R1+0x5c] ;  /* 0x00005c0001b97983 */ /* 0x000ee40000100800 */
[C---:B------:R-:W-:Y:S02]  /*0e30*/  @P4 LEA.HI.X R173, R2.reuse, UR9, RZ, 0x5, P5 ;  /* 0x0000000902ad4c11 */ /* 0x040fe4000a8f2cff */
[----:B------:R-:W2:Y:S04]  /*0e40*/  LDG.E.128 R160, desc[UR4][R160.64] ;  /* 0x00000004a0a07981 */ /* 0x000ea8000c1e1d00 */
[----:B------:R-:W5:Y:S04]  /*0e50*/  @P4 LDG.E.128 R36, desc[UR4][R172.64] ;  /* 0x00000004ac244981 */ /* 0x000f68000c1e1d00 */
[----:B------:R0:W5:Y:S02]  /*0e60*/  @P4 LDG.E.128 R32, desc[UR4][R172.64+0x10] ;  /* 0x00001004ac204981 */ /* 0x000164000c1e1d00 */
[----:B0-----:R-:W-:-:S04]  /*0e70*/  LEA R172, P4, R2, UR12, 0x3 ;  /* 0x0000000c02ac7c11 */ /* 0x001fc8000f8818ff */
[----:B------:R-:W-:Y:S02]  /*0e80*/  LEA.HI.X R173, R2, UR13, RZ, 0x3, P4 ;  /* 0x0000000d02ad7c11 */ /* 0x000fe4000a0f1cff */
[----:B-1----:R-:W-:-:S04]  /*0e90*/  ISETP.NE.AND P4, PT, R183, RZ, PT ;  /* 0x000000ffb700720c */ /* 0x002fc80003f85270 */
[----:B-----5:R-:W-:Y:S01]  /*0ea0*/  FSEL R183, R207, RZ, !P4 ;  /* 0x000000ffcfb77208 */ /* 0x020fe20006000000 */
[----:B------:R-:W5:Y:S04]  /*0eb0*/  LDG.E.64 R172, desc[UR4][R172.64] ;  /* 0x00000004acac7981 */ /* 0x000f68000c1e1b00 */
[C---:B----4-:R-:W-:Y:S01]  /*0ec0*/  FADD.FTZ R0, -R183.reuse, R164 ;  /* 0x000000a4b7007221 */ /* 0x050fe20000010100 */
[C---:B------:R-:W-:Y:S01]  /*0ed0*/  FADD.FTZ R165, -R183.reuse, R165 ;  /* 0x000000a5b7a57221 */ /* 0x040fe20000010100 */
[C---:B------:R-:W-:Y:S01]  /*0ee0*/  FADD.FTZ R166, -R183.reuse, R166 ;  /* 0x000000a6b7a67221 */ /* 0x040fe20000010100 */
[----:B------:R-:W-:Y:S01]  /*0ef0*/  FADD.FTZ R167, -R183, R167 ;  /* 0x000000a7b7a77221 */ /* 0x000fe20000010100 */
[----:B------:R-:W4:Y:S01]  /*0f00*/  LDL R164, [R1+0x58] ;  /* 0x0000580001a47983 */ /* 0x000f220000100800 */
[----:B--2---:R-:W-:-:S02]  /*0f10*/  PRMT R238, R160, 0x7632, R238 ;  /* 0x00007632a0ee7816 */ /* 0x004fc400000000ee */
[----:B------:R-:W-:-:S05]  /*0f20*/  SHF.L.U32 R160, R160, 0x10, RZ ;  /* 0x00000010a0a07819 */ /* 0x000fca00000006ff */
[----:B------:R-:W-:Y:S02]  /*0f30*/  FMUL.FTZ R190, R184, R160 ;  /* 0x000000a0b8be7220 */ /* 0x000fe40000410000 */
[----:B------:R-:W2:Y:S01]  /*0f40*/  LDL R184, [R1+0x68] ;  /* 0x0000680001b87983 */ /* 0x000ea20000100800 */
[C---:B---3--:R-:W-:Y:S01]  /*0f50*/  FADD.FTZ R168, -R183.reuse, R168 ;  /* 0x000000a8b7a87221 */ /* 0x048fe20000010100 */
[C---:B------:R-:W-:Y:S01]  /*0f60*/  FADD.FTZ R169, -R183.reuse, R169 ;  /* 0x000000a9b7a97221 */ /* 0x040fe20000010100 */
[C---:B------:R-:W-:Y:S01]  /*0f70*/  FADD.FTZ R170, -R183.reuse, R170 ;  /* 0x000000aab7aa7221 */ /* 0x040fe20000010100 */
[----:B------:R-:W-:Y:S02]  /*0f80*/  FADD.FTZ R171, -R183, R171 ;  /* 0x000000abb7ab7221 */ /* 0x000fe40000010100 */
[----:B------:R-:W3:Y:S01]  /*0f90*/  LDL R183, [R1+0x60] ;  /* 0x0000600001b77983 */ /* 0x000ee20000100800 */
[C---:B------:R-:W-:Y:S02]  /*0fa0*/  PRMT R234, R162.reuse, 0x7632, R234 ;  /* 0x00007632a2ea7816 */ /* 0x040fe400000000ea */
[----:B------:R-:W-:-:S02]  /*0fb0*/  SHF.L.U32 R162, R162, 0x10, RZ ;  /* 0x00000010a2a27819 */ /* 0x000fc400000006ff */
[----:B------:R-:W-:Y:S01]  /*0fc0*/  PRMT R236, R161, 0x7632, R236 ;  /* 0x00007632a1ec7816 */ /* 0x000fe200000000ec */
[----:B------:R-:W-:Y:S01]  /*0fd0*/  FMUL.FTZ R0, R5, R0 ;  /* 0x0000000005007220 */ /* 0x000fe20000410000 */
[----:B------:R-:W-:Y:S01]  /*0fe0*/  SHF.L.U32 R161, R161, 0x10, RZ ;  /* 0x00000010a1a17819 */ /* 0x000fe200000006ff */
[----:B------:R-:W-:Y:S01]  /*0ff0*/  FMUL.FTZ R235, R186, R162 ;  /* 0x000000a2baeb7220 */ /* 0x000fe20000410000 */
[----:B------:R-:W-:Y:S01]  /*1000*/  SHF.L.U32 R238, R238, 0x10, RZ ;  /* 0x00000010eeee7819 */ /* 0x000fe200000006ff */
[C---:B------:R-:W-:Y:S01]  /*1010*/  FMUL.FTZ R189, R5.reuse, R166 ;  /* 0x000000a605bd7220 */ /* 0x040fe20000410000 */
[----:B------:R-:W-:Y:S01]  /*1020*/  FMUL.FTZ R186, R5, R165 ;  /* 0x000000a505ba7220 */ /* 0x000fe20000410000 */
[C---:B------:R-:W-:Y:S02]  /*1030*/  PRMT R232, R163.reuse, 0x7632, R232 ;  /* 0x00007632a3e87816 */ /* 0x040fe400000000e8 */
[----:B------:R-:W-:Y:S01]  /*1040*/  SHF.L.U32 R163, R163, 0x10, RZ ;  /* 0x00000010a3a37819 */ /* 0x000fe200000006ff */
        /* <DEDUP_REMOVED lines=10> */
[----:B------:R-:W-:Y:S01]  /*10f0*/  SHF.L.U32 R236, R236, 0x10, RZ ;  /* 0x00000010ecec7819 */ /* 0x000fe200000006ff */
        /* <DEDUP_REMOVED lines=12> */
[----:B------:R-:W-:Y:S01]  /*11c0*/  FMUL.FTZ R187, R5, R170 ;  /* 0x000000aa05bb7220 */ /* 0x000fe20000410000 */
[----:B------:R-:W-:Y:S01]  /*11d0*/  FADD.FTZ R47, R47, R232 ;  /* 0x000000e82f2f7221 */ /* 0x000fe20000010000 */
[----:B------:R-:W-:Y:S01]  /*11e0*/  FADD.FTZ R44, R44, R162 ;  /* 0x000000a22c2c7221 */ /* 0x000fe20000010000 */
[----:B------:R-:W-:Y:S01]  /*11f0*/  FFMA.FTZ R84, R188, R162, R84 ;  /* 0x000000a2bc547223 */ /* 0x000fe20000010054 */
[----:B------:R-:W-:Y:S01]  /*1200*/  FADD.FTZ R46, R46, R163 ;  /* 0x000000a32e2e7221 */ /* 0x000fe20000010000 */
[----:B------:R-:W-:Y:S01]  /*1210*/  FFMA.FTZ R86, R187, R163, R86 ;  /* 0x000000a3bb567223 */ /* 0x000fe20000010056 */
[----:B------:R-:W-:Y:S01]  /*1220*/  IADD3 R208, R2, 0x20, RZ ;  /* 0x0000002002d07810 */ /* 0x000fe20007ffe0ff */
[----:B--2---:R-:W-:Y:S01]  /*1230*/  FMUL.FTZ R236, R184, R236 ;  /* 0x000000ecb8ec7220 */ /* 0x004fe20000410000 */
[----:B------:R-:W-:-:S03]  /*1240*/  FMUL.FTZ R184, R5, R169 ;  /* 0x000000a905b87220 */ /* 0x000fc60000410000 */
[----:B------:R-:W-:Y:S01]  /*1250*/  FADD.FTZ R161, R161, R236 ;  /* 0x000000eca1a17221 */ /* 0x000fe20000010000 */
[----:B------:R-:W-:Y:S01]  /*1260*/  FFMA.FTZ R160, R185, R236, R160 ;  /* 0x000000ecb9a07223 */ /* 0x000fe200000100a0 */
[-C--:B------:R-:W-:Y:S01]  /*1270*/  FFMA.FTZ R85, R184, R234.reuse, R85 ;  /* 0x000000eab8557223 */ /* 0x080fe20000010055 */
[----:B---3--:R-:W-:Y:S01]  /*1280*/  FMUL.FTZ R234, R183, R234 ;  /* 0x000000eab7ea7220 */ /* 0x008fe20000410000 */
        /* <DEDUP_REMOVED lines=11> */
.L_x_6113:
[----:B------:R-:W-:Y:S05]  /*1340*/  BSYNC B1 ;  /* 0x0000000000017941 */ /* 0x000fea0003800000 */
.L_x_6112:
        /* <DEDUP_REMOVED lines=12> */
[----:B------:R-:W2:Y:S01]  /*1410*/  LDG.E.128 R168, desc[UR4][R168.64+0x10] ;  /* 0x00001004a8a87981 */ /* 0x000ea2000c1e1d00 */
[----:B0-----:R-:W-:-:S05]  /*1420*/  IMAD.WIDE.U32 R160, R208, 0x10, R160 ;  /* 0x00000010d0a07825 */ /* 0x001fca00078e00a0 */
[----:B------:R-:W-:-:S04]  /*1430*/  @P4 LEA R26, P5, R208, UR8, 0x5 ;  /* 0x00000008d01a4c11 */ /* 0x000fc8000f8a28ff */
[C---:B------:R-:W-:Y:S01]  /*1440*/  @P4 LEA.HI.X R27, R208.reuse, UR9, RZ, 0x5, P5 ;  /* 0x00000009d01b4c11 */ /* 0x040fe2000a8f2cff */
[----:B------:R-:W3:Y:S04]  /*1450*/  LDG.E.128 R160, desc[UR4][R160.64] ;  /* 0x00000004a0a07981 */ /* 0x000ee8000c1e1d00 */
[----:B------:R-:W5:Y:S04]  /*1460*/  @P4 LDG.E.128 R128, desc[UR4][R26.64] ;  /* 0x000000041a804981 */ /* 0x000f68000c1e1d00 */
[----:B------:R0:W5:Y:S01]  /*1470*/  @P4 LDG.E.128 R132, desc[UR4][R26.64+0x10] ;  /* 0x000010041a844981 */ /* 0x000162000c1e1d00 */
[----:B------:R-:W-:-:S04]  /*1480*/  LEA R30, P4, R208, UR12, 0x3 ;  /* 0x0000000cd01e7c11 */ /* 0x000fc8000f8818ff */
[----:B------:R-:W-:Y:S02]  /*1490*/  LEA.HI.X R31, R208, UR13, RZ, 0x3, P4 ;  /* 0x0000000dd01f7c11 */ /* 0x000fe4000a0f1cff */
[----:B-1----:R-:W-:-:S04]  /*14a0*/  ISETP.NE.AND P4, PT, R28, RZ, PT ;  /* 0x000000ff1c00720c */ /* 0x002fc80003f85270 */
[----:B0----5:R-:W-:Y:S01]  /*14b0*/  FSEL R26, R207, RZ, !P4 ;  /* 0x000000ffcf1a7208 */ /* 0x021fe20006000000 */
[----:B------:R-:W5:Y:S04]  /*14c0*/  LDG.E.64 R30, desc[UR4][R30.64] ;  /* 0x000000041e1e7981 */ /* 0x000f68000c1e1b00 */
[C---:B----4-:R-:W-:Y:S02]  /*14d0*/  FADD.FTZ R28, -R26.reuse, R167 ;  /* 0x000000a71a1c7221 */ /* 0x050fe40000010100 */
[----:B------:R-:W4:Y:S01]  /*14e0*/  LDL R167, [R1+0x50] ;  /* 0x0000500001a77983 */ /* 0x000f220000100800 */
[----:B------:R-:W-:-:S03]  /*14f0*/  FADD.FTZ R29, -R26, R165 ;  /* 0x000000a51a1d7221 */ /* 0x000fc60000010100 */
[----:B------:R-:W4:Y:S01]  /*1500*/  LDL R165, [R1+0x48] ;  /* 0x0000480001a57983 */ /* 0x000f220000100800 */
[----:B------:R-:W-:-:S03]  /*1510*/  FADD.FTZ R9, -R26, R164 ;  /* 0x000000a41a097221 */ /* 0x000fc60000010100 */
[----:B------:R-:W4:Y:S01]  /*1520*/  LDL R164, [R1+0x40] ;  /* 0x0000400001a47983 */ /* 0x000f220000100800 */
[----:B--2---:R-:W-:Y:S01]  /*1530*/  FADD.FTZ R27, -R26, R169 ;  /* 0x000000a91a1b7221 */ /* 0x004fe20000010100 */
[----:B------:R-:W-:Y:S02]  /*1540*/  FMUL.FTZ R9, R5, R9 ;  /* 0x0000000905097220 */ /* 0x000fe40000410000 */
[----:B------:R-:W2:Y:S01]  /*1550*/  LDL R169, [R1+0x3c] ;  /* 0x00003c0001a97983 */ /* 0x000ea20000100800 */
[C---:B---3--:R-:W-:Y:S02]  /*1560*/  PRMT R230, R160.reuse, 0x7632, R230 ;  /* 0x00007632a0e67816 */ /* 0x048fe400000000e6 */
[----:B------:R-:W-:-:S05]  /*1570*/  SHF.L.U32 R160, R160, 0x10, RZ ;  /* 0x00000010a0a07819 */ /* 0x000fca00000006ff */
[----:B------:R-:W-:Y:S01]  /*1580*/  FADD.FTZ R88, R88, R160 ;  /* 0x000000a058587221 */ /* 0x000fe20000010000 */
[-C--:B------:R-:W-:Y:S01]  /*1590*/  FFMA.FTZ R48, R9, R160.reuse, R48 ;  /* 0x000000a009307223 */ /* 0x080fe20000010030 */
[----:B------:R-:W-:Y:S02]  /*15a0*/  FMUL.FTZ R231, R227, R160 ;  /* 0x000000a0e3e77220 */ /* 0x000fe40000410000 */
[----:B------:R-:W3:Y:S01]  /*15b0*/  LDL R160, [R1+0x38] ;  /* 0x0000380001a07983 */ /* 0x000ee20000100800 */
[----:B------:R-:W-:Y:S01]  /*15c0*/  SHF.L.U32 R230, R230, 0x10, RZ ;  /* 0x00000010e6e67819 */ /* 0x000fe200000006ff */
        /* <DEDUP_REMOVED lines=16> */
[----:B------:R-:W-:Y:S01]  /*16d0*/  FADD.FTZ R168, -R26, R168 ;  /* 0x000000a81aa87221 */ /* 0x000fe20000010100 */
[----:B------:R-:W-:Y:S01]  /*16e0*/  SHF.L.U32 R226, R226, 0x10, RZ ;  /* 0x00000010e2e27819 */ /* 0x000fe200000006ff */
[C---:B------:R-:W-:Y:S01]  /*16f0*/  FMUL.FTZ R27, R5.reuse, R27 ;  /* 0x0000001b051b7220 */ /* 0x040fe20000410000 */
[----:B------:R-:W-:Y:S01]  /*1700*/  FMUL.FTZ R227, R180, R162 ;  /* 0x000000a2b4e37220 */ /* 0x000fe20000410000 */
[----:B------:R-:W-:Y:S01]  /*1710*/  FMUL.FTZ R181, R5, R168 ;  /* 0x000000a805b57220 */ /* 0x000fe20000410000 */
[C---:B------:R-:W-:Y:S01]  /*1720*/  FADD.FTZ R170, -R26.reuse, R170 ;  /* 0x000000aa1aaa7221 */ /* 0x040fe20000010100 */
[C---:B------:R-:W-:Y:S01]  /*1730*/  PRMT R224, R163.reuse, 0x7632, R224 ;  /* 0x00007632a3e07816 */ /* 0x040fe200000000e0 */
[----:B------:R-:W-:Y:S01]  /*1740*/  FADD.FTZ R26, -R26, R171 ;  /* 0x000000ab1a1a7221 */ /* 0x000fe20000010100 */
[----:B------:R-:W-:Y:S01]  /*1750*/  SHF.L.U32 R163, R163, 0x10, RZ ;  /* 0x00000010a3a37819 */ /* 0x000fe200000006ff */
[----:B------:R-:W-:Y:S01]  /*1760*/  FADD.FTZ R93, R93, R226 ;  /* 0x000000e25d5d7221 */ /* 0x000fe20000010000 */
        /* <DEDUP_REMOVED lines=24> */
[----:B--2---:R-:W-:Y:S02]  /*18f0*/  FMUL.FTZ R225, R169, R163 ;  /* 0x000000a3a9e17220 */ /* 0x004fe40000410000 */
[----:B------:R-:W-:Y:S01]  /*1900*/  FADD.FTZ R209, R209, R226 ;  /* 0x000000e2d1d17221 */ /* 0x000fe20000010000 */
[----:B------:R-:W-:-:S03]  /*1910*/  FFMA.FTZ R210, R27, R226, R210 ;  /* 0x000000e21bd27223 */ /* 0x000fc600000100d2 */
[----:B------:R-:W-:Y:S01]  /*1920*/  FADD.FTZ R209, R209, R225 ;  /* 0x000000e1d1d17221 */ /* 0x000fe20000010000 */
[----:B------:R-:W-:Y:S01]  /*1930*/  FFMA.FTZ R210, R180, R225, R210 ;  /* 0x000000e1b4d27223 */ /* 0x000fe200000100d2 */
[----:B---3--:R-:W-:-:S04]  /*1940*/  FMUL.FTZ R224, R160, R224 ;  /* 0x000000e0a0e07220 */ /* 0x008fc80000410000 */
[----:B------:R-:W-:Y:S01]  /*1950*/  FADD.FTZ R209, R209, R224 ;  /* 0x000000e0d1d17221 */ /* 0x000fe20000010000 */
[----:B------:R-:W-:-:S07]  /*1960*/  FFMA.FTZ R210, R26, R224, R210 ;  /* 0x000000e01ad27223 */ /* 0x000fce00000100d2 */
.L_x_6115:
[----:B------:R-:W-:Y:S05]  /*1970*/  BSYNC B1 ;  /* 0x0000000000017941 */ /* 0x000fea0003800000 */
.L_x_6114:
        /* <DEDUP_REMOVED lines=13> */
[----:B------:R-:W2:Y:S01]  /*1a50*/  LDG.E.128 R164, desc[UR4][R164.64+0x10] ;  /* 0x00001004a4a47981 */ /* 0x000ea2000c1e1d00 */
[C---:B------:R-:W-:Y:S01]  /*1a60*/  @P4 LEA R24, P5, R208.reuse, UR8, 0x5 ;  /* 0x00000008d0184c11 */ /* 0x040fe2000f8a28ff */
[----:B0-----:R-:W-:-:S02]  /*1a70*/  IMAD.WIDE.U32 R20, R208, 0x10, R20 ;  /* 0x00000010d0147825 */ /* 0x001fc400078e0014 */
[----:B------:R-:W3:Y:S01]  /*1a80*/  LDL R170, [R1+0x1c] ;  /* 0x00001c0001aa7983 */ /* 0x000ee20000100800 */
[----:B------:R-:W-:-:S03]  /*1a90*/  @P4 LEA.HI.X R25, R208, UR9, RZ, 0x5, P5 ;  /* 0x00000009d0194c11 */ /* 0x000fc6000a8f2cff */
[----:B------:R-:W3:Y:S04]  /*1aa0*/  LDG.E.128 R20, desc[UR4][R20.64] ;  /* 0x0000000414147981 */ /* 0x000ee8000c1e1d00 */
[----:B------:R-:W5:Y:S04]  /*1ab0*/  @P4 LDG.E.128 R136, desc[UR4][R24.64] ;  /* 0x0000000418884981 */ /* 0x000f68000c1e1d00 */
[----:B------:R4:W5:Y:S01]  /*1ac0*/  @P4 LDG.E.128 R140, desc[UR4][R24.64+0x10] ;  /* 0x00001004188c4981 */ /* 0x000962000c1e1d00 */
[----:B------:R-:W-:-:S04]  /*1ad0*/  LEA R174, P4, R208, UR12, 0x3 ;  /* 0x0000000cd0ae7c11 */ /* 0x000fc8000f8818ff */
[----:B------:R-:W-:Y:S02]  /*1ae0*/  LEA.HI.X R175, R208, UR13, RZ, 0x3, P4 ;  /* 0x0000000dd0af7c11 */ /* 0x000fe4000a0f1cff */
[----:B-1----:R-:W-:Y:S02]  /*1af0*/  ISETP.NE.AND P4, PT, R168, RZ, PT ;  /* 0x000000ffa800720c */ /* 0x002fe40003f85270 */
[----:B------:R-:W3:Y:S02]  /*1b00*/  LDL R168, [R1+0x28] ;  /* 0x0000280001a87983 */ /* 0x000ee40000100800 */
[----:B-----5:R-:W-:Y:S02]  /*1b10*/  FSEL R19, R207, RZ, !P4 ;  /* 0x000000ffcf137208 */ /* 0x020fe40006000000 */
[----:B------:R-:W5:Y:S03]  /*1b20*/  LDG.E.64 R174, desc[UR4][R174.64] ;  /* 0x00000004aeae7981 */ /* 0x000f66000c1e1b00 */
[----:B----4-:R-:W-:-:S02]  /*1b30*/  FADD.FTZ R25, -R19, R162 ;  /* 0x000000a213197221 */ /* 0x010fc40000010100 */
[----:B------:R-:W4:Y:S01]  /*1b40*/  LDL R162, [R1+0x20] ;  /* 0x0000200001a27983 */ /* 0x000f220000100800 */
[----:B------:R-:W-:-:S03]  /*1b50*/  FADD.FTZ R8, -R19, R160 ;  /* 0x000000a013087221 */ /* 0x000fc60000010100 */
[----:B------:R-:W4:Y:S01]  /*1b60*/  LDL R160, [R1+0x18] ;  /* 0x0000180001a07983 */ /* 0x000f220000100800 */
[C---:B------:R-:W-:Y:S01]  /*1b70*/  FADD.FTZ R161, -R19.reuse, R161 ;  /* 0x000000a113a17221 */ /* 0x040fe20000010100 */
[----:B--2---:R-:W-:-:S04]  /*1b80*/  FADD.FTZ R24, -R19, R164 ;  /* 0x000000a413187221 */ /* 0x004fc80000010100 */
[----:B------:R-:W-:Y:S01]  /*1b90*/  FMUL.FTZ R24, R5, R24 ;  /* 0x0000001805187220 */ /* 0x000fe20000410000 */
[C---:B---3--:R-:W-:Y:S02]  /*1ba0*/  PRMT R222, R20.reuse, 0x7632, R222 ;  /* 0x0000763214de7816 */ /* 0x048fe400000000de */
[----:B------:R-:W-:Y:S02]  /*1bb0*/  SHF.L.U32 R20, R20, 0x10, RZ ;  /* 0x0000001014147819 */ /* 0x000fe400000006ff */
[C---:B------:R-:W-:Y:S02]  /*1bc0*/  PRMT R220, R21.reuse, 0x7632, R220 ;  /* 0x0000763215dc7816 */ /* 0x040fe400000000dc */
[----:B------:R-:W-:Y:S02]  /*1bd0*/  SHF.L.U32 R21, R21, 0x10, RZ ;  /* 0x0000001015157819 */ /* 0x000fe400000006ff */
[C---:B------:R-:W-:Y:S02]  /*1be0*/  PRMT R211, R22.reuse, 0x7632, R211 ;  /* 0x0000763216d37816 */ /* 0x040fe400000000d3 */
[----:B------:R-:W-:Y:S01]  /*1bf0*/  SHF.L.U32 R22, R22, 0x10, RZ ;  /* 0x0000001016167819 */ /* 0x000fe200000006ff */
[----:B------:R-:W-:Y:S01]  /*1c00*/  FMUL.FTZ R223, R221, R20 ;  /* 0x00000014dddf7220 */ /* 0x000fe20000410000 */
[----:B------:R-:W-:Y:S01]  /*1c10*/  FMUL.FTZ R221, R212, R21 ;  /* 0x00000015d4dd7220 */ /* 0x000fe20000410000 */
[----:B------:R-:W-:-:S02]  /*1c20*/  SHF.L.U32 R222, R222, 0x10, RZ ;  /* 0x00000010dede7819 */ /* 0x000fc400000006ff */
[----:B------:R-:W-:Y:S01]  /*1c30*/  FADD.FTZ R100, R100, R22 ;  /* 0x0000001664647221 */ /* 0x000fe20000010000 */
[-C--:B------:R-:W-:Y:S01]  /*1c40*/  FFMA.FTZ R60, R24, R22.reuse, R60 ;  /* 0x00000016183c7223 */ /* 0x080fe2000001003c */
[----:B------:R-:W-:Y:S01]  /*1c50*/  FMUL.FTZ R212, R171, R22 ;  /* 0x00000016abd47220 */ /* 0x000fe20000410000 */
[C---:B------:R-:W-:Y:S01]  /*1c60*/  FMUL.FTZ R22, R5.reuse, R161 ;  /* 0x000000a105167220 */ /* 0x040fe20000410000 */
[C---:B------:R-:W-:Y:S01]  /*1c70*/  FMUL.FTZ R8, R5.reuse, R8 ;  /* 0x0000000805087220 */ /* 0x040fe20000410000 */
[----:B------:R-:W-:Y:S01]  /*1c80*/  FMUL.FTZ R25, R5, R25 ;  /* 0x0000001905197220 */ /* 0x000fe20000410000 */
[----:B------:R-:W-:Y:S01]  /*1c90*/  FADD.FTZ R163, -R19, R163 ;  /* 0x000000a313a37221 */ /* 0x000fe20000010100 */
        /* <DEDUP_REMOVED lines=25> */
[----:B------:R-:W-:Y:S01]  /*1e30*/  FADD.FTZ R19, -R19, R167 ;  /* 0x000000a713137221 */ /* 0x000fe20000010100 */
[----:B------:R-:W-:Y:S01]  /*1e40*/  SHF.L.U32 R206, R23, 0x10, RZ ;  /* 0x0000001017ce7819 */ /* 0x000fe200000006ff */
        /* <DEDUP_REMOVED lines=8> */
[----:B------:R-:W-:Y:S01]  /*1ed0*/  FMUL.FTZ R19, R5, R19 ;  /* 0x0000001305137220 */ /* 0x000fe20000410000 */
[----:B------:R-:W-:Y:S01]  /*1ee0*/  FMUL.FTZ R206, R170, R206 ;  /* 0x000000ceaace7220 */ /* 0x000fe20000410000 */
[----:B------:R-:W-:-:S02]  /*1ef0*/  FADD.FTZ R103, R103, R205 ;  /* 0x000000cd67677221 */ /* 0x000fc40000010000 */
        /* <DEDUP_REMOVED lines=9> */
[----:B------:R-:W-:-:S07]  /*1f90*/  FFMA.FTZ R210, R19, R205, R210 ;  /* 0x000000cd13d27223 */ /* 0x000fce00000100d2 */
.L_x_6117:
[----:B------:R-:W-:Y:S05]  /*1fa0*/  BSYNC B1 ;  /* 0x0000000000017941 */ /* 0x000fea0003800000 */
.L_x_6116:
        /* <DEDUP_REMOVED lines=14> */
[----:B------:R-:W2:Y:S01]  /*2090*/  LDG.E.128 R164, desc[UR4][R164.64+0x10] ;  /* 0x00001004a4a47981 */ /* 0x000ea2000c1e1d00 */
[----:B0-----:R-:W-:-:S02]  /*20a0*/  IMAD.WIDE.U32 R12, R208, 0x10, R12 ;  /* 0x00000010d00c7825 */ /* 0x001fc400078e000c */
[C---:B------:R-:W-:Y:S01]  /*20b0*/  @P4 LEA.HI.X R17, R208.reuse, UR9, RZ, 0x5, P5 ;  /* 0x00000009d0114c11 */ /* 0x040fe2000a8f2cff */
[----:B------:R-:W3:Y:S04]  /*20c0*/  LDL R169, [R1+0x8] ;  /* 0x0000080001a97983 */ /* 0x000ee80000100800 */
[----:B------:R-:W3:Y:S04]  /*20d0*/  LDG.E.128 R12, desc[UR4][R12.64] ;  /* 0x000000040c0c7981 */ /* 0x000ee8000c1e1d00 */
[----:B------:R-:W5:Y:S04]  /*20e0*/  @P4 LDG.E.128 R144, desc[UR4][R16.64] ;  /* 0x0000000410904981 */ /* 0x000f68000c1e1d00 */
[----:B------:R2:W5:Y:S01]  /*20f0*/  @P4 LDG.E.128 R148, desc[UR4][R16.64+0x10] ;  /* 0x0000100410944981 */ /* 0x000562000c1e1d00 */
[----:B------:R-:W-:-:S04]  /*2100*/  LEA R176, P4, R208, UR12, 0x3 ;  /* 0x0000000cd0b07c11 */ /* 0x000fc8000f8818ff */
[----:B------:R-:W-:Y:S02]  /*2110*/  LEA.HI.X R177, R208, UR13, RZ, 0x3, P4 ;  /* 0x0000000dd0b17c11 */ /* 0x000fe4000a0f1cff */
[----:B-1----:R-:W-:-:S04]  /*2120*/  ISETP.NE.AND P4, PT, R168, RZ, PT ;  /* 0x000000ffa800720c */ /* 0x002fc80003f85270 */
[----:B-----5:R-:W-:Y:S01]  /*2130*/  FSEL R168, R207, RZ, !P4 ;  /* 0x000000ffcfa87208 */ /* 0x020fe20006000000 */
[----:B------:R-:W5:Y:S04]  /*2140*/  LDG.E.64 R176, desc[UR4][R176.64] ;  /* 0x00000004b0b07981 */ /* 0x000f68000c1e1b00 */
[C---:B----4-:R-:W-:Y:S02]  /*2150*/  FADD.FTZ R7, -R168.reuse, R160 ;  /* 0x000000a0a8077221 */ /* 0x050fe40000010100 */
[----:B------:R-:W4:Y:S01]  /*2160*/  LDL R160, [R1] ;  /* 0x0000000001a07983 */ /* 0x000f220000100800 */
[C---:B------:R-:W-:Y:S01]  /*2170*/  FADD.FTZ R161, -R168.reuse, R161 ;  /* 0x000000a1a8a17221 */ /* 0x040fe20000010100 */
[----:B------:R-:W-:Y:S01]  /*2180*/  FMUL.FTZ R7, R5, R7 ;  /* 0x0000000705077220 */ /* 0x000fe20000410000 */
[C---:B------:R-:W-:Y:S01]  /*2190*/  FADD.FTZ R163, -R168.reuse, R163 ;  /* 0x000000a3a8a37221 */ /* 0x040fe20000010100 */
[C---:B------:R-:W-:Y:S01]  /*21a0*/  FADD.FTZ R18, -R168.reuse, R162 ;  /* 0x000000a2a8127221 */ /* 0x040fe20000010100 */
[----:B--2---:R-:W-:Y:S01]  /*21b0*/  FADD.FTZ R17, -R168, R164 ;  /* 0x000000a4a8117221 */ /* 0x004fe20000010100 */
[----:B---3--:R-:W-:-:S02]  /*21c0*/  PRMT R216, R12, 0x7632, R216 ;  /* 0x000076320cd87816 */ /* 0x008fc400000000d8 */
[----:B------:R-:W-:Y:S02]  /*21d0*/  SHF.L.U32 R12, R12, 0x10, RZ ;  /* 0x000000100c0c7819 */ /* 0x000fe400000006ff */
[C---:B------:R-:W-:Y:S02]  /*21e0*/  PRMT R201, R15.reuse, 0x7632, R201 ;  /* 0x000076320fc97816 */ /* 0x040fe400000000c9 */
[----:B------:R-:W-:Y:S01]  /*21f0*/  SHF.L.U32 R202, R15, 0x10, RZ ;  /* 0x000000100fca7819 */ /* 0x000fe200000006ff */
[----:B------:R-:W-:Y:S01]  /*2200*/  FMUL.FTZ R15, R5, R161 ;  /* 0x000000a1050f7220 */ /* 0x000fe20000410000 */
[----:B------:R-:W-:Y:S01]  /*2210*/  SHF.L.U32 R216, R216, 0x10, RZ ;  /* 0x00000010d8d87819 */ /* 0x000fe200000006ff */
[----:B------:R-:W-:Y:S01]  /*2220*/  FMUL.FTZ R218, R214, R12 ;  /* 0x0000000cd6da7220 */ /* 0x000fe20000410000 */
[C---:B------:R-:W-:Y:S02]  /*2230*/  PRMT R213, R13.reuse, 0x7632, R213 ;  /* 0x000076320dd57816 */ /* 0x040fe400000000d5 */
[----:B------:R-:W-:-:S02]  /*2240*/  SHF.L.U32 R13, R13, 0x10, RZ ;  /* 0x000000100d0d7819 */ /* 0x000fc400000006ff */
        /* <DEDUP_REMOVED lines=8> */
[----:B------:R-:W-:Y:S01]  /*22d0*/  FMUL.FTZ R214, R204, R13 ;  /* 0x0000000dccd67220 */ /* 0x000fe20000410000 */
[----:B------:R-:W-:Y:S01]  /*22e0*/  SHF.L.U32 R213, R213, 0x10, RZ ;  /* 0x00000010d5d57819 */ /* 0x000fe200000006ff */
[----:B------:R-:W-:Y:S01]  /*22f0*/  FADD.FTZ R108, R108, R14 ;  /* 0x0000000e6c6c7221 */ /* 0x000fe20000010000 */
[-C--:B------:R-:W-:Y:S01]  /*2300*/  FFMA.FTZ R68, R17, R14.reuse, R68 ;  /* 0x0000000e11447223 */ /* 0x080fe20000010044 */
[----:B------:R-:W-:Y:S01]  /*2310*/  FMUL.FTZ R204, R171, R14 ;  /* 0x0000000eabcc7220 */ /* 0x000fe20000410000 */
[C---:B------:R-:W-:Y:S01]  /*2320*/  FMUL.FTZ R14, R5.reuse, R163 ;  /* 0x000000a3050e7220 */ /* 0x040fe20000410000 */
        /* <DEDUP_REMOVED lines=30> */
[-C--:B------:R-:W-:Y:S01]  /*2510*/  FFMA.FTZ R71, R12, R201.reuse, R71 ;  /* 0x000000c90c477223 */ /* 0x080fe20000010047 */
[----:B------:R-:W-:Y:S01]  /*2520*/  FMUL.FTZ R201, R251, R201 ;  /* 0x000000c9fbc97220 */ /* 0x000fe20000410000 */
[----:B------:R-:W-:Y:S01]  /*2530*/  IADD3 R208, R208, 0x20, RZ ;  /* 0x00000020d0d07810 */ /* 0x000fe20007ffe0ff */
[----:B----4-:R-:W-:-:S04]  /*2540*/  FMUL.FTZ R203, R160, R203 ;  /* 0x000000cba0cb7220 */ /* 0x010fc80000410000 */
[----:B------:R-:W-:Y:S01]  /*2550*/  FADD.FTZ R209, R209, R203 ;  /* 0x000000cbd1d17221 */ /* 0x000fe20000010000 */
[----:B------:R-:W-:-:S03]  /*2560*/  FFMA.FTZ R210, R13, R203, R210 ;  /* 0x000000cb0dd27223 */ /* 0x000fc600000100d2 */
[----:B------:R-:W-:Y:S01]  /*2570*/  FADD.FTZ R209, R209, R202 ;  /* 0x000000cad1d17221 */ /* 0x000fe20000010000 */
[----:B------:R-:W-:-:S03]  /*2580*/  FFMA.FTZ R210, R16, R202, R210 ;  /* 0x000000ca10d27223 */ /* 0x000fc600000100d2 */
[----:B------:R-:W-:Y:S01]  /*2590*/  FADD.FTZ R209, R209, R201 ;  /* 0x000000c9d1d17221 */ /* 0x000fe20000010000 */
[----:B------:R-:W-:-:S07]  /*25a0*/  FFMA.FTZ R210, R12, R201, R210 ;  /* 0x000000c90cd27223 */ /* 0x000fce00000100d2 */
.L_x_6119:
[----:B------:R-:W-:Y:S05]  /*25b0*/  BSYNC B1 ;  /* 0x0000000000017941 */ /* 0x000fea0003800000 */
.L_x_6118:
[----:B------:R-:W-:Y:S01]  /*25c0*/  ISETP.NE.AND P4, PT, R241, RZ, PT ;  /* 0x000000fff100720c */ /* 0x000fe20003f85270 */
[----:B------:R-:W-:-:S12]  /*25d0*/  BSSY B1, `(.L_x_6120) ;  /* 0x0000059000017945 */ /* 0x000fd80003800000 */
[----:B------:R-:W-:Y:S05]  /*25e0*/  @!P4 BRA `(.L_x_6121) ;  /* 0x00000004005cc947 */ /* 0x000fea0003800000 */
[----:B------:R-:W0:Y:S02]  /*25f0*/  LDC.U8 R160, c[0x0][0x2a0] ;  /* 0x0000a800ffa07b82 */ /* 0x000e240000000000 */
[----:B0-----:R-:W-:-:S06]  /*2600*/  ISETP.NE.AND P4, PT, R160, RZ, PT ;  /* 0x000000ffa000720c */ /* 0x001fcc0003f85270 */
[----:B------:R-:W0:Y:S01]  /*2610*/  LDC.64 R160, c[0x0][0x2b8] ;  /* 0x0000ae00ffa07b82 */ /* 0x000e220000000a00 */
[----:B-----5:R-:W-:Y:S02]  /*2620*/  FSEL R207, R207, RZ, !P4 ;  /* 0x000000ffcfcf7208 */ /* 0x020fe40006000000 */
[----:B------:R-:W-:-:S04]  /*2630*/  LEA R168, P4, R208, UR10, 0x5 ;  /* 0x0000000ad0a87c11 */ /* 0x000fc8000f8828ff */
[----:B------:R-:W-:Y:S02]  /*2640*/  LEA.HI.X R169, R208, UR11, RZ, 0x5, P4 ;  /* 0x0000000bd0a97c11 */ /* 0x000fe4000a0f2cff */
[----:B------:R-:W-:-:S03]  /*2650*/  ISETP.NE.U32.AND P4, PT, RZ, UR8, PT ;  /* 0x00000008ff007c0c */ /* 0x000fc6000bf85070 */
[----:B------:R-:W2:Y:S01]  /*2660*/  LDG.E.128 R164, desc[UR4][R168.64] ;  /* 0x00000004a8a47981 */ /* 0x000ea2000c1e1d00 */
[----:B------:R-:W-:-:S03]  /*2670*/  ISETP.NE.AND.EX P4, PT, RZ, UR9, PT, P4 ;  /* 0x00000009ff007c0c */ /* 0x000fc6000bf85340 */
[----:B------:R-:W3:Y:S01]  /*2680*/  LDG.E.128 R168, desc[UR4][R168.64+0x10] ;  /* 0x00001004a8a87981 */ /* 0x000ee2000c1e1d00 */
[----:B0-----:R-:W-:-:S09]  /*2690*/  IMAD.WIDE.U32 R160, R208, 0x10, R160 ;  /* 0x00000010d0a07825 */ /* 0x001fd200078e00a0 */
[C---:B------:R-:W-:Y:S01]  /*26a0*/  @P4 LEA R10, P5, R208.reuse, UR8, 0x5 ;  /* 0x00000008d00a4c11 */ /* 0x040fe2000f8a28ff */
[----:B------:R-:W4:Y:S03]  /*26b0*/  LDG.E.128 R160, desc[UR4][R160.64] ;  /* 0x00000004a0a07981 */ /* 0x000f26000c1e1d00 */
[----:B------:R-:W-:-:S05]  /*26c0*/  @P4 LEA.HI.X R11, R208, UR9, RZ, 0x5, P5 ;  /* 0x00000009d00b4c11 */ /* 0x000fca000a8f2cff */
[----:B------:R-:W5:Y:S04]  /*26d0*/  @P4 LDG.E.128 R152, desc[UR4][R10.64] ;  /* 0x000000040a984981 */ /* 0x000f68000c1e1d00 */
[----:B------:R0:W5:Y:S01]  /*26e0*/  @P4 LDG.E.128 R156, desc[UR4][R10.64+0x10] ;  /* 0x000010040a9c4981 */ /* 0x000162000c1e1d00 */
[----:B------:R-:W-:-:S04]  /*26f0*/  LEA R178, P4, R208, UR12, 0x3 ;  /* 0x0000000cd0b27c11 */ /* 0x000fc8000f8818ff */
[----:B------:R-:W-:-:S06]  /*2700*/  LEA.HI.X R179, R208, UR13, RZ, 0x3, P4 ;  /* 0x0000000dd0b37c11 */ /* 0x000fcc000a0f1cff */
[----:B------:R-:W5:Y:S01]  /*2710*/  LDG.E.64 R178, desc[UR4][R178.64] ;  /* 0x00000004b2b27981 */ /* 0x000f62000c1e1b00 */
[C---:B--2---:R-:W-:Y:S01]  /*2720*/  FADD.FTZ R165, -R207.reuse, R165 ;  /* 0x000000a5cfa57221 */ /* 0x044fe20000010100 */
[----:B------:R-:W-:-:S03]  /*2730*/  FADD.FTZ R6, -R207, R164 ;  /* 0x000000a4cf067221 */ /* 0x000fc60000010100 */
[C---:B------:R-:W-:Y:S01]  /*2740*/  FMUL.FTZ R191, R5.reuse, R165 ;  /* 0x000000a505bf7220 */ /* 0x040fe20000410000 */
[----:B------:R-:W-:Y:S01]  /*2750*/  FMUL.FTZ R6, R5, R6 ;  /* 0x0000000605067220 */ /* 0x000fe20000410000 */
[C---:B------:R-:W-:Y:S01]  /*2760*/  FADD.FTZ R167, -R207.reuse, R167 ;  /* 0x000000a7cfa77221 */ /* 0x040fe20000010100 */
[----:B0-----:R-:W-:Y:S01]  /*2770*/  FADD.FTZ R11, -R207, R166 ;  /* 0x000000a6cf0b7221 */ /* 0x001fe20000010100 */
[C---:B----4-:R-:W-:Y:S02]  /*2780*/  PRMT R217, R160.reuse, 0x7632, R217 ;  /* 0x00007632a0d97816 */ /* 0x050fe400000000d9 */
[----:B------:R-:W-:Y:S02]  /*2790*/  SHF.L.U32 R160, R160, 0x10, RZ ;  /* 0x00000010a0a07819 */ /* 0x000fe400000006ff */
[----:B------:R-:W-:-:S03]  /*27a0*/  SHF.L.U32 R217, R217, 0x10, RZ ;  /* 0x00000010d9d97819 */ /* 0x000fc600000006ff */
        /* <DEDUP_REMOVED lines=59> */
.L_x_6121:
[----:B------:R-:W-:Y:S05]  /*2b60*/  BSYNC B1 ;  /* 0x0000000000017941 */ /* 0x000fea0003800000 */
.L_x_6120:
        /* <DEDUP_REMOVED lines=20> */
.L_x_6145:
[----:B------:R-:W2:Y:S01]  /*2cb0*/  LDC.U8 R161, c[0x0][0x2a0] ;  /* 0x0000a800ffa17b82 */ /* 0x000ea20000000000 */
[----:B------:R-:W-:Y:S01]  /*2cc0*/  ISETP.NE.AND P5, PT, R242, RZ, PT ;  /* 0x000000fff200720c */ /* 0x000fe20003fa5270 */
[----:B------:R-:W-:Y:S01]  /*2cd0*/  FADD.FTZ R165, R209, R165 ;  /* 0x000000a5d1a57221 */ /* 0x000fe20000010000 */
[----:B0-----:R-:W-:Y:S01]  /*2ce0*/  FADD.FTZ R160, R210, R160 ;  /* 0x000000a0d2a07221 */ /* 0x001fe20000010000 */
[----:B------:R-:W-:Y:S02]  /*2cf0*/  BSSY B1, `(.L_x_6123) ;  /* 0x000005f000017945 */ /* 0x000fe40003800000 */
[----:B------:R-:W-:Y:S01]  /*2d00*/  FMUL.FTZ R165, R165, UR14 ;  /* 0x0000000ea5a57c20 */ /* 0x000fe20008410000 */
[----:B------:R-:W-:Y:S01]  /*2d10*/  FMUL.FTZ R166, R160, UR14 ;  /* 0x0000000ea0a67c20 */ /* 0x000fe20008410000 */
[----:B--2---:R-:W-:-:S04]  /*2d20*/  ISETP.NE.AND P4, PT, R161, RZ, PT ;  /* 0x000000ffa100720c */ /* 0x004fc80003f85270 */
[----:B------:R-:W-:Y:S02]  /*2d30*/  FSEL R167, R165, RZ, !P4 ;  /* 0x000000ffa5a77208 */ /* 0x000fe40006000000 */
[----:B------:R-:W-:Y:S07]  /*2d40*/  @!P5 BRA `(.L_x_6124) ;  /* 0x000000040064d947 */ /* 0x000fee0003800000 */
[----:B------:R-:W-:Y:S01]  /*2d50*/  ISETP.NE.U32.AND P5, PT, RZ, UR8, PT ;  /* 0x00000008ff007c0c */ /* 0x000fe2000bfa5070 */
[-CC-:B------:R-:W-:Y:S01]  /*2d60*/  FFMA.FTZ R160, R0, R166.reuse, R167.reuse ;  /* 0x000000a600a07223 */ /* 0x180fe200000100a7 */
[----:B-----5:R-:W-:Y:S01]  /*2d70*/  LOP3.LUT P6, RZ, R172, 0xff0000, RZ, 0xc0, !PT ;  /* 0x00ff0000acff7812 */ /* 0x020fe200078cc0ff */
[----:B------:R-:W-:Y:S01]  /*2d80*/  FFMA.FTZ R168, R183, R166, R167 ;  /* 0x000000a6b7a87223 */ /* 0x000fe200000100a7 */
[----:B------:R-:W-:Y:S01]  /*2d90*/  ISETP.NE.AND.EX P5, PT, RZ, UR9, PT, P5 ;  /* 0x00000009ff007c0c */ /* 0x000fe2000bfa5350 */
[----:B------:R-:W-:Y:S02]  /*2da0*/  FADD.FTZ R160, R190, -R160 ;  /* 0x800000a0bea07221 */ /* 0x000fe40000010000 */
[----:B------:R-:W-:Y:S02]  /*2db0*/  FADD.FTZ R168, R232, -R168 ;  /* 0x800000a8e8a87221 */ /* 0x000fe40000010000 */
[C---:B------:R-:W-:Y:S01]  /*2dc0*/  FMUL.FTZ R163, R5.reuse, R160 ;  /* 0x000000a005a37220 */ /* 0x040fe20000410000 */
[----:B------:R-:W-:Y:S01]  /*2dd0*/  MOV R160, R172 ;  /* 0x000000ac00a07202 */ /* 0x000fe20000000f00 */
[----:B------:R-:W-:-:S03]  /*2de0*/  FMUL.FTZ R168, R5, R168 ;  /* 0x000000a805a87220 */ /* 0x000fc60000410000 */
[----:B------:R-:W-:-:S03]  /*2df0*/  LOP3.LUT P4, RZ, R160, 0xff, RZ, 0xc0, !PT ;  /* 0x000000ffa0ff7812 */ /* 0x000fc6000788c0ff */
[----:B------:R-:W-:Y:S01]  /*2e00*/  @P5 FADD.FTZ R163, R36, R163 ;  /* 0x000000a324a35221 */ /* 0x000fe20000010000 */
[----:B------:R-:W-:-:S03]  /*2e10*/  @P5 FADD.FTZ R168, R35, R168 ;  /* 0x000000a823a85221 */ /* 0x000fc60000010000 */
[----:B------:R-:W-:-:S04]  /*2e20*/  FMUL.FTZ R161, R163, R4 ;  /* 0x00000004a3a17220 */ /* 0x000fc80000410000 */
[----:B------:R-:W-:-:S05]  /*2e30*/  FMUL.FTZ R161, R161, UR15 ;  /* 0x0000000fa1a17c20 */ /* 0x000fca0008410000 */
[----:B------:R-:W-:Y:S01]  /*2e40*/  FSEL R160, R161, RZ, P4 ;  /* 0x000000ffa1a07208 */ /* 0x000fe20002000000 */
[----:B------:R-:W-:Y:S01]  /*2e50*/  FFMA.FTZ R161, R186, R166, R167 ;  /* 0x000000a6baa17223 */ /* 0x000fe200000100a7 */
[----:B------:R-:W-:-:S03]  /*2e60*/  LOP3.LUT P4, RZ, R172, 0xff00, RZ, 0xc0, !PT ;  /* 0x0000ff00acff7812 */ /* 0x000fc6000788c0ff */
[----:B------:R-:W-:-:S04]  /*2e70*/  FADD.FTZ R161, R238, -R161 ;  /* 0x800000a1eea17221 */ /* 0x000fc80000010000 */
[----:B------:R-:W-:-:S04]  /*2e80*/  FMUL.FTZ R161, R5, R161 ;  /* 0x000000a105a17220 */ /* 0x000fc80000410000 */
[----:B------:R-:W-:-:S04]  /*2e90*/  @P5 FADD.FTZ R161, R37, R161 ;  /* 0x000000a125a15221 */ /* 0x000fc80000010000 */
[----:B------:R-:W-:-:S04]  /*2ea0*/  FMUL.FTZ R162, R161, R4 ;  /* 0x00000004a1a27220 */ /* 0x000fc80000410000 */
[----:B------:R-:W-:-:S05]  /*2eb0*/  FMUL.FTZ R162, R162, UR15 ;  /* 0x0000000fa2a27c20 */ /* 0x000fca0008410000 */
[----:B------:R-:W-:Y:S02]  /*2ec0*/  FSEL R162, R162, RZ, P4 ;  /* 0x000000ffa2a27208 */ /* 0x000fe40002000000 */
[----:B------:R-:W-:Y:S02]  /*2ed0*/  ISETP.NE.U32.AND P4, PT, RZ, UR16, PT ;  /* 0x00000010ff007c0c */ /* 0x000fe4000bf85070 */
[----:B------:R-:W-:Y:S01]  /*2ee0*/  F2FP.BF16.F32.PACK_AB R160, R162, R160 ;  /* 0x000000a0a2a0723e */ /* 0x000fe200000010ff */
[----:B------:R-:W-:Y:S01]  /*2ef0*/  FFMA.FTZ R162, R188, R166, R167 ;  /* 0x000000a6bca27223 */ /* 0x000fe200000100a7 */
[----:B------:R-:W-:-:S03]  /*2f00*/  ISETP.NE.AND.EX P4, PT, RZ, UR17, PT, P4 ;  /* 0x00000011ff007c0c */ /* 0x000fc6000bf85340 */
[----:B------:R-:W-:Y:S01]  /*2f10*/  FADD.FTZ R162, R235, -R162 ;  /* 0x800000a2eba27221 */ /* 0x000fe20000010000 */
[----:B------:R-:W-:Y:S01]  /*2f20*/  SEL R124, R163, R124, P4 ;  /* 0x0000007ca37c7207 */ /* 0x000fe20002000000 */
[----:B------:R-:W-:Y:S01]  /*2f30*/  FFMA.FTZ R163, R189, R166, R167 ;  /* 0x000000a6bda37223 */ /* 0x000fe200000100a7 */
[----:B------:R-:W-:Y:S01]  /*2f40*/  SEL R125, R161, R125, P4 ;  /* 0x0000007da17d7207 */ /* 0x000fe20002000000 */
[----:B------:R-:W-:Y:S01]  /*2f50*/  FMUL.FTZ R162, R5, R162 ;  /* 0x000000a205a27220 */ /* 0x000fe20000410000 */
[C---:B------:R-:W-:Y:S01]  /*2f60*/  SEL R123, R168.reuse, R123, P4 ;  /* 0x0000007ba87b7207 */ /* 0x040fe20002000000 */
[----:B------:R-:W-:Y:S01]  /*2f70*/  FADD.FTZ R163, R237, -R163 ;  /* 0x800000a3eda37221 */ /* 0x000fe20000010000 */
[----:B------:R-:W-:Y:S01]  /*2f80*/  FMUL.FTZ R168, R168, R4 ;  /* 0x00000004a8a87220 */ /* 0x000fe20000410000 */
[----:B------:R-:W-:Y:S02]  /*2f90*/  @P5 FADD.FTZ R162, R32, R162 ;  /* 0x000000a220a25221 */ /* 0x000fe40000010000 */
[----:B------:R-:W-:Y:S01]  /*2fa0*/  FMUL.FTZ R163, R5, R163 ;  /* 0x000000a305a37220 */ /* 0x000fe20000410000 */
[----:B------:R-:W0:Y:S01]  /*2fb0*/  @P4 LDC.64 R164, c[0x0][0x308] ;  /* 0x0000c200ffa44b82 */ /* 0x000e220000000a00 */
[----:B------:R-:W-:Y:S01]  /*2fc0*/  FMUL.FTZ R168, R168, UR15 ;  /* 0x0000000fa8a87c20 */ /* 0x000fe20008410000 */
[----:B------:R-:W-:Y:S01]  /*2fd0*/  SEL R120, R162, R120, P4 ;  /* 0x00000078a2787207 */ /* 0x000fe20002000000 */
[----:B------:R-:W-:Y:S01]  /*2fe0*/  @P5 FADD.FTZ R163, R38, R163 ;  /* 0x000000a326a35221 */ /* 0x000fe20000010000 */
[----:B------:R-:W-:-:S03]  /*2ff0*/  FMUL.FTZ R162, R162, R4 ;  /* 0x00000004a2a27220 */ /* 0x000fc60000410000 */
[C---:B------:R-:W-:Y:S01]  /*3000*/  FMUL.FTZ R161, R163.reuse, R4 ;  /* 0x00000004a3a17220 */ /* 0x040fe20000410000 */
[----:B------:R-:W-:Y:S01]  /*3010*/  SEL R126, R163, R126, P4 ;  /* 0x0000007ea37e7207 */ /* 0x000fe20002000000 */
[----:B------:R-:W-:Y:S01]  /*3020*/  FFMA.FTZ R163, R185, R166, R167 ;  /* 0x000000a6b9a37223 */ /* 0x000fe200000100a7 */
[----:B------:R-:W-:Y:S01]  /*3030*/  FMUL.FTZ R162, R162, UR15 ;  /* 0x0000000fa2a27c20 */ /* 0x000fe20008410000 */
[----:B------:R-:W-:Y:S02]  /*3040*/  FMUL.FTZ R161, R161, UR15 ;  /* 0x0000000fa1a17c20 */ /* 0x000fe40008410000 */
[----:B------:R-:W-:-:S03]  /*3050*/  FADD.FTZ R163, R236, -R163 ;  /* 0x800000a3eca37221 */ /* 0x000fc60000010000 */
[----:B------:R-:W-:Y:S01]  /*3060*/  FSEL R161, R161, RZ, P6 ;  /* 0x000000ffa1a17208 */ /* 0x000fe20003000000 */
[----:B------:R-:W-:Y:S01]  /*3070*/  FMUL.FTZ R163, R5, R163 ;  /* 0x000000a305a37220 */ /* 0x000fe20000410000 */
[----:B------:R-:W-:-:S03]  /*3080*/  LOP3.LUT P6, RZ, R172, 0xff000000, RZ, 0xc0, !PT ;  /* 0xff000000acff7812 */ /* 0x000fc600078cc0ff */
[----:B------:R-:W-:Y:S01]  /*3090*/  @P5 FADD.FTZ R163, R39, R163 ;  /* 0x000000a327a35221 */ /* 0x000fe20000010000 */
[----:B0-----:R-:W-:-:S04]  /*30a0*/  @P4 IMAD.WIDE.U32 R164, R2, 0x20, R164 ;  /* 0x0000002002a44825 */ /* 0x001fc800078e00a4 */
[C---:B------:R-:W-:Y:S01]  /*30b0*/  SEL R127, R163.reuse, R127, P4 ;  /* 0x0000007fa37f7207 */ /* 0x040fe20002000000 */
[----:B------:R-:W-:-:S04]  /*30c0*/  FMUL.FTZ R163, R163, R4 ;  /* 0x00000004a3a37220 */ /* 0x000fc80000410000 */
[----:B------:R-:W-:Y:S01]  /*30d0*/  FMUL.FTZ R163, R163, UR15 ;  /* 0x0000000fa3a37c20 */ /* 0x000fe20008410000 */
[----:B------:R-:W-:Y:S04]  /*30e0*/  @P4 STG.E.128 desc[UR4][R164.64], R124 ;  /* 0x0000007ca4004986 */ /* 0x000fe8000c101d04 */
[----:B------:R-:W-:Y:S02]  /*30f0*/  FSEL R163, R163, RZ, P6 ;  /* 0x000000ffa3a37208 */ /* 0x000fe40003000000 */
[----:B------:R-:W-:Y:S02]  /*3100*/  LOP3.LUT P6, RZ, R173, 0xff, RZ, 0xc0, !PT ;  /* 0x000000ffadff7812 */ /* 0x000fe400078cc0ff */
[----:B------:R-:W-:Y:S01]  /*3110*/  F2FP.BF16.F32.PACK_AB R161, R163, R161 ;  /* 0x000000a1a3a1723e */ /* 0x000fe200000010ff */
[----:B------:R-:W-:Y:S01]  /*3120*/  FFMA.FTZ R163, R184, R166, R167 ;  /* 0x000000a6b8a37223 */ /* 0x000fe200000100a7 */
[----:B------:R-:W-:-:S02]  /*3130*/  FSEL R162, R162, RZ, P6 ;  /* 0x000000ffa2a27208 */ /* 0x000fc40003000000 */
[----:B------:R-:W-:Y:S01]  /*3140*/  LOP3.LUT P6, RZ, R173, 0xff00, RZ, 0xc0, !PT ;  /* 0x0000ff00adff7812 */ /* 0x000fe200078cc0ff */
[----:B------:R-:W-:-:S04]  /*3150*/  FADD.FTZ R163, R234, -R163 ;  /* 0x800000a3eaa37221 */ /* 0x000fc80000010000 */
[----:B------:R-:W-:-:S04]  /*3160*/  FMUL.FTZ R163, R5, R163 ;  /* 0x000000a305a37220 */ /* 0x000fc80000410000 */
[----:B------:R-:W-:-:S05]  /*3170*/  @P5 FADD.FTZ R163, R33, R163 ;  /* 0x000000a321a35221 */ /* 0x000fca0000010000 */
[C---:B------:R-:W-:Y:S01]  /*3180*/  SEL R121, R163.reuse, R121, P4 ;  /* 0x00000079a3797207 */ /* 0x040fe20002000000 */
[----:B------:R-:W-:-:S04]  /*3190*/  FMUL.FTZ R163, R163, R4 ;  /* 0x00000004a3a37220 */ /* 0x000fc80000410000 */
[----:B------:R-:W-:-:S05]  /*31a0*/  FMUL.FTZ R163, R163, UR15 ;  /* 0x0000000fa3a37c20 */ /* 0x000fca0008410000 */
[----:B------:R-:W-:-:S04]  /*31b0*/  FSEL R163, R163, RZ, P6 ;  /* 0x000000ffa3a37208 */ /* 0x000fc80003000000 */
[----:B------:R-:W-:Y:S01]  /*31c0*/  F2FP.BF16.F32.PACK_AB R162, R163, R162 ;  /* 0x000000a2a3a2723e */ /* 0x000fe200000010ff */
[----:B------:R-:W-:-:S04]  /*31d0*/  FFMA.FTZ R163, R187, R166, R167 ;  /* 0x000000a6bba37223 */ /* 0x000fc800000100a7 */
[----:B------:R-:W-:-:S04]  /*31e0*/  FADD.FTZ R163, R233, -R163 ;  /* 0x800000a3e9a37221 */ /* 0x000fc80000010000 */
[----:B------:R-:W-:-:S04]  /*31f0*/  FMUL.FTZ R163, R5, R163 ;  /* 0x000000a305a37220 */ /* 0x000fc80000410000 */
[----:B------:R-:W-:-:S05]  /*3200*/  @P5 FADD.FTZ R163, R34, R163 ;  /* 0x000000a322a35221 */ /* 0x000fca0000010000 */
[C---:B------:R-:W-:Y:S01]  /*3210*/  SEL R122, R163.reuse, R122, P4 ;  /* 0x0000007aa37a7207 */ /* 0x040fe20002000000 */
[----:B------:R-:W-:-:S04]  /*3220*/  FMUL.FTZ R163, R163, R4 ;  /* 0x00000004a3a37220 */ /* 0x000fc80000410000 */
[----:B------:R0:W-:Y:S01]  /*3230*/  @P4 STG.E.128 desc[UR4][R164.64+0x10], R120 ;  /* 0x00001078a4004986 */ /* 0x0001e2000c101d04 */
[----:B------:R-:W-:Y:S01]  /*3240*/  FMUL.FTZ R163, R163, UR15 ;  /* 0x0000000fa3a37c20 */ /* 0x000fe20008410000 */
[----:B------:R-:W-:-:S04]  /*3250*/  LOP3.LUT P4, RZ, R173, 0xff0000, RZ, 0xc0, !PT ;  /* 0x00ff0000adff7812 */ /* 0x000fc8000788c0ff */
[----:B------:R-:W-:Y:S02]  /*3260*/  FSEL R163, R163, RZ, P4 ;  /* 0x000000ffa3a37208 */ /* 0x000fe40002000000 */
[----:B------:R-:W-:-:S04]  /*3270*/  LOP3.LUT P4, RZ, R173, 0xff000000, RZ, 0xc0, !PT ;  /* 0xff000000adff7812 */ /* 0x000fc8000788c0ff */
[----:B------:R-:W-:-:S04]  /*3280*/  FSEL R168, R168, RZ, P4 ;  /* 0x000000ffa8a87208 */ /* 0x000fc80002000000 */
[----:B------:R-:W-:Y:S01]  /*3290*/  F2FP.BF16.F32.PACK_AB R163, R168, R163 ;  /* 0x000000a3a8a3723e */ /* 0x000fe200000010ff */
[----:B0-----:R-:W0:Y:S02]  /*32a0*/  LDC.64 R164, c[0x0][0x2f8] ;  /* 0x0000be00ffa47b82 */ /* 0x001e240000000a00 */
[C---:B0-----:R-:W-:Y:S01]  /*32b0*/  IMAD.WIDE.U32 R164, R2.reuse, 0x10, R164 ;  /* 0x0000001002a47825 */ /* 0x041fe200078e00a4 */
[----:B------:R-:W-:-:S04]  /*32c0*/  IADD3 R2, R2, 0x20, RZ ;  /* 0x0000002002027810 */ /* 0x000fc80007ffe0ff */
[----:B------:R0:W-:Y:S03]  /*32d0*/  STG.E.128 desc[UR4][R164.64], R160 ;  /* 0x000000a0a4007986 */ /* 0x0001e6000c101d04 */
.L_x_6124:
[----:B------:R-:W-:Y:S05]  /*32e0*/  BSYNC B1 ;  /* 0x0000000000017941 */ /* 0x000fea0003800000 */
.L_x_6123:
[----:B------:R-:W-:Y:S04]  /*32f0*/  BSSY B1, `(.L_x_6125) ;  /* 0x000005b000017945 */ /* 0x000fe80003800000 */
[----:B------:R-:W-:Y:S05]  /*3300*/  @!P0 BRA `(.L_x_6126) ;  /* 0x0000000400648947 */ /* 0x000fea0003800000 */
[----:B------:R-:W-:Y:S01]  /*3310*/  ISETP.NE.U32.AND P5, PT, RZ, UR8, PT ;  /* 0x00000008ff007c0c */ /* 0x000fe2000bfa5070 */
[-CC-:B0-----:R-:W-:Y:S01]  /*3320*/  FFMA.FTZ R160, R9, R166.reuse, R167.reuse ;  /* 0x000000a609a07223 */ /* 0x181fe200000100a7 */
        /* <DEDUP_REMOVED lines=87> */
.L_x_6126:
[----:B------:R-:W-:Y:S05]  /*38a0*/  BSYNC B1 ;  /* 0x0000000000017941 */ /* 0x000fea0003800000 */
.L_x_6125:
[----:B------:R-:W-:Y:S04]  /*38b0*/  BSSY B1, `(.L_x_6127) ;  /* 0x000005b000017945 */ /* 0x000fe80003800000 */
[----:B------:R-:W-:Y:S05]  /*38c0*/  @!P1 BRA `(.L_x_6128) ;  /* 0x0000000400649947 */ /* 0x000fea0003800000 */
[----:B------:R-:W-:Y:S01]  /*38d0*/  ISETP.NE.U32.AND P5, PT, RZ, UR8, PT ;  /* 0x00000008ff007c0c */ /* 0x000fe2000bfa5070 */
[-CC-:B0-2---:R-:W-:Y:S01]  /*38e0*/  FFMA.FTZ R160, R8, R166.reuse, R167.reuse ;  /* 0x000000a608a07223 */ /* 0x185fe200000100a7 */
        /* <DEDUP_REMOVED lines=87> */
.L_x_6128:
[----:B------:R-:W-:Y:S05]  /*3e60*/  BSYNC B1 ;  /* 0x0000000000017941 */ /* 0x000fea0003800000 */
.L_x_6127:
[----:B------:R-:W-:Y:S04]  /*3e70*/  BSSY B1, `(.L_x_6129) ;  /* 0x000005b000017945 */ /* 0x000fe80003800000 */
[----:B------:R-:W-:Y:S05]  /*3e80*/  @!P2 BRA `(.L_x_6130) ;  /* 0x000000040064a947 */ /* 0x000fea0003800000 */
[----:B------:R-:W-:Y:S01]  /*3e90*/  ISETP.NE.U32.AND P5, PT, RZ, UR8, PT ;  /* 0x00000008ff007c0c */ /* 0x000fe2000bfa5070 */
[-CC-:B0-23--:R-:W-:Y:S01]  /*3ea0*/  FFMA.FTZ R160, R7, R166.reuse, R167.reuse ;  /* 0x000000a607a07223 */ /* 0x18dfe200000100a7 */
        /* <DEDUP_REMOVED lines=30> */
[C---:B------:R-:W-:Y:S01]  /*4090*/  FMUL.FTZ R162, R5.reuse, R162 ;  /* 0x000000a205a27220 */ /* 0x040fe20000410000 */
[----:B------:R-:W-:Y:S01]  /*40a0*/  SEL R123, R168, R123, P4 ;  /* 0x0000007ba87b7207 */ /* 0x000fe20002000000 */
        /* <DEDUP_REMOVED lines=55> */
.L_x_6130:
[----:B------:R-:W-:Y:S05]  /*4420*/  BSYNC B1 ;  /* 0x0000000000017941 */ /* 0x000fea0003800000 */
.L_x_6129:
[----:B------:R-:W-:Y:S01]  /*4430*/  ISETP.NE.AND P4, PT, R241, RZ, PT ;  /* 0x000000fff100720c */ /* 0x000fe20003f85270 */
[----:B------:R-:W-:-:S12]  /*4440*/  BSSY B1, `(.L_x_6131) ;  /* 0x000005a000017945 */ /* 0x000fd80003800000 */
[----:B------:R-:W-:Y:S05]  /*4450*/  @!P4 BRA `(.L_x_6132) ;  /* 0x000000040060c947 */ /* 0x000fea0003800000 */
[----:B------:R-:W-:Y:S01]  /*4460*/  ISETP.NE.U32.AND P5, PT, RZ, UR8, PT ;  /* 0x00000008ff007c0c */ /* 0x000fe2000bfa5070 */
[-CC-:B0-234-:R-:W-:Y:S01]  /*4470*/  FFMA.FTZ R160, R6, R166.reuse, R167.reuse ;  /* 0x000000a606a07223 */ /* 0x19dfe200000100a7 */
[----:B------:R-:W-:Y:S01]  /*4480*/  ISETP.NE.U32.AND P4, PT, RZ, UR16, PT ;  /* 0x00000010ff007c0c */ /* 0x000fe2000bf85070 */
[-CC-:B------:R-:W-:Y:S01]  /*4490*/  FFMA.FTZ R162, R193, R166.reuse, R167.reuse ;  /* 0x000000a6c1a27223 */ /* 0x180fe200000100a7 */
[----:B------:R-:W-:Y:S01]  /*44a0*/  ISETP.NE.AND.EX P5, PT, RZ, UR9, PT, P5 ;  /* 0x00000009ff007c0c */ /* 0x000fe2000bfa5350 */
[----:B------:R-:W-:Y:S01]  /*44b0*/  FADD.FTZ R160, R219, -R160 ;  /* 0x800000a0dba07221 */ /* 0x000fe20000010000 */
[----:B------:R-:W-:Y:S01]  /*44c0*/  ISETP.NE.AND.EX P4, PT, RZ, UR17, PT, P4 ;  /* 0x00000011ff007c0c */ /* 0x000fe2000bf85340 */
[----:B------:R-:W-:Y:S01]  /*44d0*/  FADD.FTZ R162, R200, -R162 ;  /* 0x800000a2c8a27221 */ /* 0x000fe20000010000 */
[----:B------:R-:W-:Y:S01]  /*44e0*/  FFMA.FTZ R163, R194, R166, R167 ;  /* 0x000000a6c2a37223 */ /* 0x000fe200000100a7 */
[C---:B-----5:R-:W-:Y:S02]  /*44f0*/  FMUL.FTZ R160, R5.reuse, R160 ;  /* 0x000000a005a07220 */ /* 0x060fe40000410000 */
[----:B------:R-:W-:Y:S01]  /*4500*/  FMUL.FTZ R162, R5, R162 ;  /* 0x000000a205a27220 */ /* 0x000fe20000410000 */
[----:B------:R-:W-:-:S04]  /*4510*/  FADD.FTZ R163, R198, -R163 ;  /* 0x800000a3c6a37221 */ /* 0x000fc80000010000 */
[----:B------:R-:W-:Y:S01]  /*4520*/  FMUL.FTZ R163, R5, R163 ;  /* 0x000000a305a37220 */ /* 0x000fe20000410000 */
[----:B------:R-:W-:Y:S01]  /*4530*/  @P5 FADD.FTZ R160, R152, R160 ;  /* 0x000000a098a05221 */ /* 0x000fe20000010000 */
[----:B------:R-:W-:Y:S02]  /*4540*/  @P5 FADD.FTZ R162, R155, R162 ;  /* 0x000000a29ba25221 */ /* 0x000fe40000010000 */
[----:B------:R-:W-:Y:S01]  /*4550*/  @P5 FADD.FTZ R163, R157, R163 ;  /* 0x000000a39da35221 */ /* 0x000fe20000010000 */
[C---:B------:R-:W-:Y:S01]  /*4560*/  FMUL.FTZ R161, R160.reuse, R4 ;  /* 0x00000004a0a17220 */ /* 0x040fe20000410000 */
[----:B------:R-:W-:Y:S02]  /*4570*/  SEL R124, R160, R124, P4 ;  /* 0x0000007ca07c7207 */ /* 0x000fe40002000000 */
[----:B------:R-:W-:Y:S01]  /*4580*/  MOV R160, R178 ;  /* 0x000000b200a07202 */ /* 0x000fe20000000f00 */
[----:B------:R-:W-:Y:S01]  /*4590*/  FMUL.FTZ R161, R161, UR15 ;  /* 0x0000000fa1a17c20 */ /* 0x000fe20008410000 */
[C---:B------:R-:W-:Y:S01]  /*45a0*/  SEL R127, R162.reuse, R127, P4 ;  /* 0x0000007fa27f7207 */ /* 0x040fe20002000000 */
[----:B------:R-:W-:Y:S01]  /*45b0*/  FMUL.FTZ R162, R162, R4 ;  /* 0x00000004a2a27220 */ /* 0x000fe20000410000 */
[----:B------:R-:W-:-:S02]  /*45c0*/  LOP3.LUT P6, RZ, R160, 0xff, RZ, 0xc0, !PT ;  /* 0x000000ffa0ff7812 */ /* 0x000fc400078cc0ff */
[----:B------:R-:W-:Y:S01]  /*45d0*/  SEL R121, R163, R121, P4 ;  /* 0x00000079a3797207 */ /* 0x000fe20002000000 */
[----:B------:R-:W-:Y:S01]  /*45e0*/  FMUL.FTZ R162, R162, UR15 ;  /* 0x0000000fa2a27c20 */ /* 0x000fe20008410000 */
[----:B------:R-:W-:Y:S01]  /*45f0*/  FSEL R160, R161, RZ, P6 ;  /* 0x000000ffa1a07208 */ /* 0x000fe20003000000 */
[----:B------:R-:W-:Y:S01]  /*4600*/  FFMA.FTZ R161, R191, R166, R167 ;  /* 0x000000a6bfa17223 */ /* 0x000fe200000100a7 */
[----:B------:R-:W-:Y:S01]  /*4610*/  LOP3.LUT P6, RZ, R178, 0xff00, RZ, 0xc0, !PT ;  /* 0x0000ff00b2ff7812 */ /* 0x000fe200078cc0ff */
[----:B------:R-:W-:Y:S02]  /*4620*/  FMUL.FTZ R163, R163, R4 ;  /* 0x00000004a3a37220 */ /* 0x000fe40000410000 */
[----:B------:R-:W-:Y:S02]  /*4630*/  FADD.FTZ R161, R217, -R161 ;  /* 0x800000a1d9a17221 */ /* 0x000fe40000010000 */
[----:B------:R-:W-:Y:S02]  /*4640*/  FMUL.FTZ R163, R163, UR15 ;  /* 0x0000000fa3a37c20 */ /* 0x000fe40008410000 */
[----:B------:R-:W-:-:S04]  /*4650*/  FMUL.FTZ R161, R5, R161 ;  /* 0x000000a105a17220 */ /* 0x000fc80000410000 */
[----:B------:R-:W-:-:S05]  /*4660*/  @P5 FADD.FTZ R161, R153, R161 ;  /* 0x000000a199a15221 */ /* 0x000fca0000010000 */
[C---:B------:R-:W-:Y:S01]  /*4670*/  SEL R125, R161.reuse, R125, P4 ;  /* 0x0000007da17d7207 */ /* 0x040fe20002000000 */
[----:B------:R-:W-:-:S04]  /*4680*/  FMUL.FTZ R161, R161, R4 ;  /* 0x00000004a1a17220 */ /* 0x000fc80000410000 */
[----:B------:R-:W-:-:S05]  /*4690*/  FMUL.FTZ R161, R161, UR15 ;  /* 0x0000000fa1a17c20 */ /* 0x000fca0008410000 */
[----:B------:R-:W-:Y:S02]  /*46a0*/  FSEL R161, R161, RZ, P6 ;  /* 0x000000ffa1a17208 */ /* 0x000fe40003000000 */
[----:B------:R-:W-:Y:S02]  /*46b0*/  LOP3.LUT P6, RZ, R178, 0xff0000, RZ, 0xc0, !PT ;  /* 0x00ff0000b2ff7812 */ /* 0x000fe400078cc0ff */
[----:B------:R-:W-:Y:S01]  /*46c0*/  F2FP.BF16.F32.PACK_AB R160, R161, R160 ;  /* 0x000000a0a1a0723e */ /* 0x000fe200000010ff */
[----:B------:R-:W-:-:S04]  /*46d0*/  FFMA.FTZ R161, R11, R166, R167 ;  /* 0x000000a60ba17223 */ /* 0x000fc800000100a7 */
[----:B------:R-:W-:-:S04]  /*46e0*/  FADD.FTZ R161, R215, -R161 ;  /* 0x800000a1d7a17221 */ /* 0x000fc80000010000 */
[----:B------:R-:W-:-:S04]  /*46f0*/  FMUL.FTZ R161, R5, R161 ;  /* 0x000000a105a17220 */ /* 0x000fc80000410000 */
[----:B------:R-:W-:-:S05]  /*4700*/  @P5 FADD.FTZ R161, R154, R161 ;  /* 0x000000a19aa15221 */ /* 0x000fca0000010000 */
[C---:B------:R-:W-:Y:S01]  /*4710*/  SEL R126, R161.reuse, R126, P4 ;  /* 0x0000007ea17e7207 */ /* 0x040fe20002000000 */
[----:B------:R-:W-:-:S04]  /*4720*/  FMUL.FTZ R161, R161, R4 ;  /* 0x00000004a1a17220 */ /* 0x000fc80000410000 */
[----:B------:R-:W-:-:S05]  /*4730*/  FMUL.FTZ R161, R161, UR15 ;  /* 0x0000000fa1a17c20 */ /* 0x000fca0008410000 */
[----:B------:R-:W-:Y:S02]  /*4740*/  FSEL R161, R161, RZ, P6 ;  /* 0x000000ffa1a17208 */ /* 0x000fe40003000000 */
[----:B------:R-:W-:-:S04]  /*4750*/  LOP3.LUT P6, RZ, R178, 0xff000000, RZ, 0xc0, !PT ;  /* 0xff000000b2ff7812 */ /* 0x000fc800078cc0ff */
        /* <DEDUP_REMOVED lines=12> */
[----:B------:R-:W-:-:S04]  /*4820*/  FSEL R163, R163, RZ, P6 ;  /* 0x000000ffa3a37208 */ /* 0x000fc80003000000 */
        /* <DEDUP_REMOVED lines=13> */
[----:B------:R-:W0:Y:S01]  /*4900*/  @P4 LDC.64 R4, c[0x0][0x308] ;  /* 0x0000c200ff044b82 */ /* 0x000e220000000a00 */
[----:B------:R-:W-:Y:S01]  /*4910*/  FMUL.FTZ R163, R163, UR15 ;  /* 0x0000000fa3a37c20 */ /* 0x000fe20008410000 */
[----:B------:R-:W-:Y:S01]  /*4920*/  FMUL.FTZ R164, R164, UR15 ;  /* 0x0000000fa4a47c20 */ /* 0x000fe20008410000 */
[----:B0-----:R-:W-:-:S05]  /*4930*/  @P4 IMAD.WIDE.U32 R4, R2, 0x20, R4 ;  /* 0x0000002002044825 */ /* 0x001fca00078e0004 */
[----:B------:R-:W-:Y:S04]  /*4940*/  @P4 STG.E.128 desc[UR4][R4.64], R124 ;  /* 0x0000007c04004986 */ /* 0x000fe8000c101d04 */
[----:B------:R0:W-:Y:S01]  /*4950*/  @P4 STG.E.128 desc[UR4][R4.64+0x10], R120 ;  /* 0x0000107804004986 */ /* 0x0001e2000c101d04 */
[----:B------:R-:W-:-:S04]  /*4960*/  LOP3.LUT P4, RZ, R179, 0xff0000, RZ, 0xc0, !PT ;  /* 0x00ff0000b3ff7812 */ /* 0x000fc8000788c0ff */
[----:B------:R-:W-:Y:S02]  /*4970*/  FSEL R163, R163, RZ, P4 ;  /* 0x000000ffa3a37208 */ /* 0x000fe40002000000 */
[----:B------:R-:W-:-:S04]  /*4980*/  LOP3.LUT P4, RZ, R179, 0xff000000, RZ, 0xc0, !PT ;  /* 0xff000000b3ff7812 */ /* 0x000fc8000788c0ff */
[----:B------:R-:W-:-:S04]  /*4990*/  FSEL R164, R164, RZ, P4 ;  /* 0x000000ffa4a47208 */ /* 0x000fc80002000000 */
[----:B------:R-:W-:Y:S01]  /*49a0*/  F2FP.BF16.F32.PACK_AB R163, R164, R163 ;  /* 0x000000a3a4a3723e */ /* 0x000fe200000010ff */
[----:B0-----:R-:W0:Y:S02]  /*49b0*/  LDC.64 R4, c[0x0][0x2f8] ;  /* 0x0000be00ff047b82 */ /* 0x001e240000000a00 */
[----:B0-----:R-:W-:-:S05]  /*49c0*/  IMAD.WIDE.U32 R4, R2, 0x10, R4 ;  /* 0x0000001002047825 */ /* 0x001fca00078e0004 */
[----:B------:R0:W-:Y:S02]  /*49d0*/  STG.E.128 desc[UR4][R4.64], R160 ;  /* 0x000000a004007986 */ /* 0x0001e4000c101d04 */
.L_x_6132:
[----:B------:R-:W-:Y:S05]  /*49e0*/  BSYNC B1 ;  /* 0x0000000000017941 */ /* 0x000fea0003800000 */
.L_x_6131:
[----:B0----5:R-:W0:Y:S02]  /*49f0*/  LDC.64 R4, c[0x0][0x210] ;  /* 0x00008400ff047b82 */ /* 0x021e240000000a00 */
[----:B0-----:R-:W-:-:S04]  /*4a00*/  LEA R3, R4, R3, 0x2 ;  /* 0x0000000304037211 */ /* 0x001fc800078e10ff */
[----:B------:R-:W-:-:S13]  /*4a10*/  ISETP.GE.AND P4, PT, R3, R5, PT ;  /* 0x000000050300720c */ /* 0x000fda0003f86270 */
[----:B------:R-:W-:Y:S05]  /*4a20*/  @!P4 BRA `(.L_x_6133) ;  /* 0xffffffc0005cc947 */ /* 0x000fea000383ffff */
.L_x_6111:
[----:B------:R-:W-:Y:S05]  /*4a30*/  BSYNC B0 ;  /* 0x0000000000007941 */ /* 0x000fea0003800000 */
.L_x_6110:
        /* <DEDUP_REMOVED lines=47> */
[----:B------:R-:W-:-:S03]  /*4d30*/  FADD.FTZ R4, RZ, R4 ;  /* 0x00000004ff047221 */ /* 0x000fc60000010000 */
[----:B------:R-:W1:Y:S01]  /*4d40*/  LDS R19, [R0+0x2200] ;  /* 0x0022000000137984 */ /* 0x000e620000000800 */
[----:B0-----:R-:W-:Y:S01]  /*4d50*/  FADD.FTZ R4, R4, R13 ;  /* 0x0000000d04047221 */ /* 0x001fe20000010000 */
        /* <DEDUP_REMOVED lines=21> */
[----:B------:R-:W-:-:S03]  /*4eb0*/  FADD.FTZ R10, R10, R19 ;  /* 0x000000130a0a7221 */ /* 0x000fc60000010000 */
        /* <DEDUP_REMOVED lines=104> */
[----:B------:R-:W-:Y:S01]  /*5540*/  LDS R35, [R0+0x4400] ;  /* 0x0044000000237984 */ /* 0x000fe20000000800 */
[----:B------:R-:W-:Y:S02]  /*5550*/  @P1 IADD3.X R47, RZ, R47, RZ, P2, !PT ;  /* 0x0000002fff2f1210 */ /* 0x000fe400017fe4ff */
        /* <DEDUP_REMOVED lines=135> */
.L_x_6122:
        /* <DEDUP_REMOVED lines=8> */
.L_x_6135:
[----:B------:R-:W-:Y:S05]  /*5e50*/  BSYNC B1 ;  /* 0x0000000000017941 */ /* 0x000fea0003800000 */
.L_x_6134:
        /* <DEDUP_REMOVED lines=8> */
.L_x_6136:
[----:B------:R-:W-:Y:S01]  /*5ee0*/  HFMA2.MMA R162, -RZ, RZ, 0, 1.1920928955078125e-07 ;  /* 0x00000002ffa27435 */ /* 0x000fe200000001ff */
[----:B------:R-:W-:Y:S01]  /*5ef0*/  MOV R163, R209 ;  /* 0x000000d100a37202 */ /* 0x000fe20000000f00 */
[----:B------:R-:W-:-:S09]  /*5f00*/  FADD.FTZ R210, R164, R210 ;  /* 0x000000d2a4d27221 */ /* 0x000fd20000010000 */
[----:B------:R-:W-:Y:S05]  /*5f10*/  WARPSYNC.COLLECTIVE R160, `(.L_x_6137) ;  /* 0x00000000a0087348 */ /* 0x000fea0003c00000 */
[----:B------:R0:W1:Y:S02]  /*5f20*/  SHFL.BFLY P4, R164, R163, R162, R161 ;  /* 0x0c0000a2a3a47389 */ /* 0x00006400000800a1 */
[----:B01----:R-:W-:Y:S01]  /*5f30*/  ENDCOLLECTIVE ;  /* 0x000000000000791b */ /* 0x003fe20003800000 */
.L_x_6137:
[----:B------:R-:W-:Y:S01]  /*5f40*/  MOV R163, R210 ;  /* 0x000000d200a37202 */ /* 0x000fe20000000f00 */
[----:B------:R-:W-:-:S07]  /*5f50*/  FADD.FTZ R209, R209, R164 ;  /* 0x000000a4d1d17221 */ /* 0x000fce0000010000 */
[----:B------:R-:W-:Y:S05]  /*5f60*/  WARPSYNC.COLLECTIVE R160, `(.L_x_6138) ;  /* 0x00000000a0087348 */ /* 0x000fea0003c00000 */
[----:B------:R0:W1:Y:S02]  /*5f70*/  SHFL.BFLY P4, R164, R163, R162, R161 ;  /* 0x0c0000a2a3a47389 */ /* 0x00006400000800a1 */
[----:B01----:R-:W-:Y:S01]  /*5f80*/  ENDCOLLECTIVE ;  /* 0x000000000000791b */ /* 0x003fe20003800000 */
.L_x_6138:
[----:B------:R-:W-:Y:S01]  /*5f90*/  HFMA2.MMA R162, -RZ, RZ, 0, 2.384185791015625e-07 ;  /* 0x00000004ffa27435 */ /* 0x000fe200000001ff */
[----:B------:R-:W-:Y:S01]  /*5fa0*/  MOV R163, R209 ;  /* 0x000000d100a37202 */ /* 0x000fe20000000f00 */
[----:B------:R-:W-:-:S09]  /*5fb0*/  FADD.FTZ R210, R210, R164 ;  /* 0x000000a4d2d27221 */ /* 0x000fd20000010000 */
[----:B------:R-:W-:Y:S05]  /*5fc0*/  WARPSYNC.COLLECTIVE R160, `(.L_x_6139) ;  /* 0x00000000a0087348 */ /* 0x000fea0003c00000 */
[----:B------:R0:W1:Y:S02]  /*5fd0*/  SHFL.BFLY P4, R164, R163, R162, R161 ;  /* 0x0c0000a2a3a47389 */ /* 0x00006400000800a1 */
[----:B01----:R-:W-:Y:S01]  /*5fe0*/  ENDCOLLECTIVE ;  /* 0x000000000000791b */ /* 0x003fe20003800000 */
.L_x_6139:
[----:B------:R-:W-:Y:S01]  /*5ff0*/  MOV R163, R210 ;  /* 0x000000d200a37202 */ /* 0x000fe20000000f00 */
[----:B------:R-:W-:-:S07]  /*6000*/  FADD.FTZ R209, R209, R164 ;  /* 0x000000a4d1d17221 */ /* 0x000fce0000010000 */
[----:B------:R-:W-:Y:S05]  /*6010*/  WARPSYNC.COLLECTIVE R160, `(.L_x_6140) ;  /* 0x00000000a0087348 */ /* 0x000fea0003c00000 */
[----:B------:R0:W1:Y:S02]  /*6020*/  SHFL.BFLY P4, R164, R163, R162, R161 ;  /* 0x0c0000a2a3a47389 */ /* 0x00006400000800a1 */
[----:B01----:R-:W-:Y:S01]  /*6030*/  ENDCOLLECTIVE ;  /* 0x000000000000791b */ /* 0x003fe20003800000 */
.L_x_6140:
[----:B------:R-:W-:Y:S01]  /*6040*/  HFMA2.MMA R162, -RZ, RZ, 0, 4.76837158203125e-07 ;  /* 0x00000008ffa27435 */ /* 0x000fe200000001ff */
[----:B------:R-:W-:Y:S01]  /*6050*/  MOV R163, R209 ;  /* 0x000000d100a37202 */ /* 0x000fe20000000f00 */
[----:B------:R-:W-:-:S09]  /*6060*/  FADD.FTZ R210, R210, R164 ;  /* 0x000000a4d2d27221 */ /* 0x000fd20000010000 */
[----:B------:R-:W-:Y:S05]  /*6070*/  WARPSYNC.COLLECTIVE R160, `(.L_x_6141) ;  /* 0x00000000a0087348 */ /* 0x000fea0003c00000 */
[----:B------:R0:W1:Y:S02]  /*6080*/  SHFL.BFLY P4, R164, R163, R162, R161 ;  /* 0x0c0000a2a3a47389 */ /* 0x00006400000800a1 */
[----:B01----:R-:W-:Y:S01]  /*6090*/  ENDCOLLECTIVE ;  /* 0x000000000000791b */ /* 0x003fe20003800000 */
.L_x_6141:
[----:B------:R-:W-:Y:S01]  /*60a0*/  MOV R163, R210 ;  /* 0x000000d200a37202 */ /* 0x000fe20000000f00 */
[----:B------:R-:W-:-:S07]  /*60b0*/  FADD.FTZ R209, R209, R164 ;  /* 0x000000a4d1d17221 */ /* 0x000fce0000010000 */
[----:B------:R-:W-:Y:S05]  /*60c0*/  WARPSYNC.COLLECTIVE R160, `(.L_x_6142) ;  /* 0x00000000a0087348 */ /* 0x000fea0003c00000 */
[----:B------:R0:W1:Y:S02]  /*60d0*/  SHFL.BFLY P4, R164, R163, R162, R161 ;  /* 0x0c0000a2a3a47389 */ /* 0x00006400000800a1 */
[----:B01----:R-:W-:Y:S01]  /*60e0*/  ENDCOLLECTIVE ;  /* 0x000000000000791b */ /* 0x003fe20003800000 */
.L_x_6142:
[----:B------:R-:W-:Y:S01]  /*60f0*/  HFMA2.MMA R162, -RZ, RZ, 0, 9.5367431640625e-07 ;  /* 0x00000010ffa27435 */ /* 0x000fe200000001ff */
[----:B------:R-:W-:Y:S01]  /*6100*/  MOV R163, R209 ;  /* 0x000000d100a37202 */ /* 0x000fe20000000f00 */
[----:B------:R-:W-:-:S09]  /*6110*/  FADD.FTZ R210, R210, R164 ;  /* 0x000000a4d2d27221 */ /* 0x000fd20000010000 */
[----:B------:R-:W-:Y:S05]  /*6120*/  WARPSYNC.COLLECTIVE R160, `(.L_x_6143) ;  /* 0x00000000a0087348 */ /* 0x000fea0003c00000 */
[----:B------:R0:W1:Y:S02]  /*6130*/  SHFL.BFLY P4, R164, R163, R162, R161 ;  /* 0x0c0000a2a3a47389 */ /* 0x00006400000800a1 */
[----:B01----:R-:W-:Y:S01]  /*6140*/  ENDCOLLECTIVE ;  /* 0x000000000000791b */ /* 0x003fe20003800000 */
.L_x_6143:
[----:B------:R-:W-:Y:S02]  /*6150*/  MOV R163, R210 ;  /* 0x000000d200a37202 */ /* 0x000fe40000000f00 */
[----:B------:R-:W-:-:S07]  /*6160*/  MOV R165, R164 ;  /* 0x000000a400a57202 */ /* 0x000fce0000000f00 */
[----:B------:R-:W-:Y:S05]  /*6170*/  WARPSYNC.COLLECTIVE R160, `(.L_x_6144) ;  /* 0x00000000a0087348 */ /* 0x000fea0003c00000 */
[----:B------:R0:W1:Y:S02]  /*6180*/  SHFL.BFLY P4, R164, R163, R162, R161 ;  /* 0x0c0000a2a3a47389 */ /* 0x00006400000800a1 */
[----:B01----:R-:W-:Y:S01]  /*6190*/  ENDCOLLECTIVE ;  /* 0x000000000000791b */ /* 0x003fe20003800000 */
.L_x_6144:
[----:B------:R-:W-:Y:S01]  /*61a0*/  MOV R160, R164 ;  /* 0x000000a400a07202 */ /* 0x000fe20000000f00 */
[----:B------:R-:W-:Y:S06]  /*61b0*/  BRA `(.L_x_6145) ;  /* 0xffffffc800bc7947 */ /* 0x000fec000383ffff */
.L_x_6146:
        /* <DEDUP_REMOVED lines=12> */
.L_x_16930:


//--------------------- .text._ZN10layer_norm13ln_bwd_kernelINS_13Kernel_traitsI13__nv_bfloat16S2_fS2_fjLj1280ELj1ELj4ELj1ELj16ENS_18Kernel_traits_baseILj1280ES2_S2_fS2_fjLj128EEEEELb1ELb0ELb0ELb1EEEvNS_9BwdParamsE --------------------------
	.section	.text._ZN10layer_norm13ln_bwd_kernelINS_13Kernel_traitsI13__nv_bfloat16S2_fS2_fjLj1280ELj1ELj4ELj1ELj16ENS_18Kernel_traits_baseILj1280ES2_S2_fS2_fjLj128EEEEELb1ELb0ELb0ELb1EEEvNS_9BwdParamsE,"ax",@progbits
	.align	128
        .global         _ZN10layer_norm13ln_bwd_kernelINS_13Kernel_traitsI13__nv_bfloat16S2_fS2_fjLj1280ELj1ELj4ELj1ELj16ENS_18Kernel_traits_baseILj1280ES2_S2_fS2_fjLj128EEEEELb1ELb0ELb0ELb1EEEvNS_9BwdParamsE
        .type           _ZN10layer_norm13ln_bwd_kernelINS_13Kernel_traitsI13__nv_bfloat16S2_fS2_fjLj1280ELj1ELj4ELj1ELj16ENS_18Kernel_traits_baseILj1280ES2_S2_fS2_fjLj128EEEEELb1ELb0ELb0ELb1EEEvNS_9BwdParamsE,@function
        .size           _ZN10layer_norm13ln_bwd_kernelINS_13Kernel_traitsI13__nv_bfloat16S2_fS2_fjLj1280ELj1ELj4ELj1ELj16ENS_18Kernel_traits_baseILj1280ES2_S2_fS2_fjLj128EEEEELb1ELb0ELb0ELb1EEEvNS_9BwdParamsE,(.L_x_16931 - _ZN10layer_norm13ln_bwd_kernelINS_13Kernel_traitsI13__nv_bfloat16S2_fS2_fjLj1280ELj1ELj4ELj1ELj16ENS_18Kernel_traits_baseILj1280ES2_S2_fS2_fjLj128EEEEELb1ELb0ELb0ELb1EEEvNS_9BwdParamsE)
        .other          _ZN10layer_norm13ln_bwd_kernelINS_13Kernel_traitsI13__nv_bfloat16S2_fS2_fjLj1280ELj1ELj4ELj1ELj16ENS_18Kernel_traits_baseILj1280ES2_S2_fS2_fjLj128EEEEELb1ELb0ELb0ELb1EEEvNS_9BwdParamsE,@"STO_CUDA_ENTRY STV_DEFAULT"
_ZN10layer_norm13ln_bwd_kernelINS_13Kernel_traitsI13__nv_bfloat16S2_fS2_fjLj1280ELj1ELj4ELj1ELj16ENS_18Kernel_traits_baseILj1280ES2_S2_fS2_fjLj128EEEEELb1ELb0ELb0ELb1EEEvNS_9BwdParamsE:
.text._ZN10layer_norm13ln_bwd_kernelINS_13Kernel_traitsI13__nv_bfloat16S2_fS2_fjLj1280ELj1ELj4ELj1ELj16ENS_18Kernel_traits_baseILj1280ES2_S2_fS2_fjLj128EEEEELb1ELb0ELb0ELb1EEEvNS_9BwdParamsE:
        /* <DEDUP_REMOVED lines=56> */
.L_x_6148:
        /* <DEDUP_REMOVED lines=15> */
[----:B------:R-:W-:Y:S01]  /*0470*/  HFMA2.MMA R221, -RZ, RZ, 0, 0 ;  /* 0x00000000ffdd7435 */ /* 0x000fe200000001ff */
        /* <DEDUP_REMOVED lines=12> */
[----:B------:R-:W-:-:S02]  /*0540*/  MOV R226, RZ ;  /* 0x000000ff00e27202 */ /* 0x000fc40000000f00 */
        /* <DEDUP_REMOVED lines=21> */
[----:B------:R-:W-:Y:S02]  /*06a0*/  ISETP.NE.AND P4, PT, RZ, UR6, PT ;  /* 0x00000006ff007c0c */ /* 0x000fe4000bf85270 */
[----:B--2---:R-:W-:Y:S02]  /*06b0*/  SHF.L.U32 R3, R4, 0x10, RZ ;  /* 0x0000001004037819 */ /* 0x004fe400000006ff */
[----:B------:R-:W-:-:S02]  /*06c0*/  SHF.L.U32 R2, R5, 0x10, RZ ;  /* 0x0000001005027819 */ /* 0x000fc400000006ff */
[----:B------:R-:W-:Y:S01]  /*06d0*/  PRMT R0, R4, 0x7632, R0 ;  /* 0x0000763204007816 */ /* 0x000fe20000000000 */
[----:B------:R0:W-:Y:S01]  /*06e0*/  STL [R1+0x70], R3 ;  /* 0x0000700301007387 */ /* 0x0001e20000100800 */
[----:B------:R-:W-:Y:S02]  /*06f0*/  PRMT R40, R5, 0x7632, R40 ;  /* 0x0000763205287816 */ /* 0x000fe40000000028 */
[----:B------:R-:W-:Y:S02]  /*0700*/  CS2R R4, SRZ ;  /* 0x0000000000047805 */ /* 0x000fe4000001ff00 */
[----:B------:R-:W-:Y:S01]  /*0710*/  SHF.L.U32 R53, R0, 0x10, RZ ;  /* 0x0000001000357819 */ /* 0x000fe200000006ff */
[----:B------:R1:W-:Y:S01]  /*0720*/  STL [R1+0x68], R2 ;  /* 0x0000680201007387 */ /* 0x0003e20000100800 */
[----:B------:R-:W-:Y:S02]  /*0730*/  PRMT R41, R6, 0x7632, R41 ;  /* 0x0000763206297816 */ /* 0x000fe40000000029 */
[----:B------:R-:W-:-:S02]  /*0740*/  SHF.L.U32 R0, R40, 0x10, RZ ;  /* 0x0000001028007819 */ /* 0x000fc400000006ff */
[C---:B------:R-:W-:Y:S02]  /*0750*/  PRMT R42, R7.reuse, 0x7632, R42 ;  /* 0x00007632072a7816 */ /* 0x040fe4000000002a */
[----:B0-----:R-:W-:Y:S02]  /*0760*/  SHF.L.U32 R3, R6, 0x10, RZ ;  /* 0x0000001006037819 */ /* 0x001fe400000006ff */
[----:B---3--:R-:W-:Y:S02]  /*0770*/  PRMT R43, R8, 0x7632, R43 ;  /* 0x00007632082b7816 */ /* 0x008fe4000000002b */
[----:B-1----:R-:W-:Y:S01]  /*0780*/  SHF.L.U32 R2, R7, 0x10, RZ ;  /* 0x0000001007027819 */ /* 0x002fe200000006ff */
[----:B------:R0:W-:Y:S01]  /*0790*/  STL [R1+0x60], R3 ;  /* 0x0000600301007387 */ /* 0x0001e20000100800 */
[----:B------:R-:W-:Y:S02]  /*07a0*/  SHF.L.U32 R41, R41, 0x10, RZ ;  /* 0x0000001029297819 */ /* 0x000fe400000006ff */
[----:B------:R-:W-:-:S02]  /*07b0*/  CS2R R6, SRZ ;  /* 0x0000000000067805 */ /* 0x000fc4000001ff00 */
[----:B------:R-:W-:Y:S01]  /*07c0*/  SHF.L.U32 R40, R42, 0x10, RZ ;  /* 0x000000102a287819 */ /* 0x000fe200000006ff */
[----:B------:R1:W-:Y:S01]  /*07d0*/  STL [R1+0x58], R2 ;  /* 0x0000580201007387 */ /* 0x0003e20000100800 */
[----:B------:R-:W-:Y:S02]  /*07e0*/  PRMT R44, R9, 0x7632, R44 ;  /* 0x00007632092c7816 */ /* 0x000fe4000000002c */
[----:B------:R-:W-:Y:S02]  /*07f0*/  PRMT R45, R10, 0x7632, R45 ;  /* 0x000076320a2d7816 */ /* 0x000fe4000000002d */
[----:B------:R-:W-:Y:S02]  /*0800*/  PRMT R46, R11, 0x7632, R46 ;  /* 0x000076320b2e7816 */ /* 0x000fe4000000002e */
[----:B0-----:R-:W-:Y:S02]  /*0810*/  SHF.L.U32 R3, R8, 0x10, RZ ;  /* 0x0000001008037819 */ /* 0x001fe400000006ff */
[----:B----4-:R-:W-:-:S02]  /*0820*/  PRMT R47, R12, 0x7632, R47 ;  /* 0x000076320c2f7816 */ /* 0x010fc4000000002f */
[----:B-1----:R-:W-:Y:S01]  /*0830*/  SHF.L.U32 R2, R9, 0x10, RZ ;  /* 0x0000001009027819 */ /* 0x002fe200000006ff */
[----:B------:R0:W-:Y:S01]  /*0840*/  STL [R1+0x50], R3 ;  /* 0x0000500301007387 */ /* 0x0001e20000100800 */
[----:B------:R-:W-:Y:S02]  /*0850*/  PRMT R48, R13, 0x7632, R48 ;  /* 0x000076320d307816 */ /* 0x000fe40000000030 */
[----:B------:R-:W-:Y:S02]  /*0860*/  CS2R R8, SRZ ;  /* 0x0000000000087805 */ /* 0x000fe4000001ff00 */
[----:B------:R-:W-:Y:S01]  /*0870*/  PRMT R49, R14, 0x7632, R49 ;  /* 0x000076320e317816 */ /* 0x000fe20000000031 */
[----:B------:R1:W-:Y:S01]  /*0880*/  STL [R1+0x48], R2 ;  /* 0x0000480201007387 */ /* 0x0003e20000100800 */
[----:B------:R-:W-:Y:S02]  /*0890*/  PRMT R50, R15, 0x7632, R50 ;  /* 0x000076320f327816 */ /* 0x000fe40000000032 */
[----:B-----5:R-:W-:-:S02]  /*08a0*/  PRMT R51, R248, 0x7632, R51 ;  /* 0x00007632f8337816 */ /* 0x020fc40000000033 */
[----:B------:R-:W-:Y:S02]  /*08b0*/  PRMT R52, R249, 0x7632, R52 ;  /* 0x00007632f9347816 */ /* 0x000fe40000000034 */
[----:B0-----:R-:W-:Y:S02]  /*08c0*/  SHF.L.U32 R3, R10, 0x10, RZ ;  /* 0x000000100a037819 */ /* 0x001fe400000006ff */
[----:B------:R-:W-:Y:S02]  /*08d0*/  PRMT R252, R250, 0x7632, R252 ;  /* 0x00007632fafc7816 */ /* 0x000fe400000000fc */
[----:B-1----:R-:W-:Y:S01]  /*08e0*/  SHF.L.U32 R2, R11, 0x10, RZ ;  /* 0x000000100b027819 */ /* 0x002fe200000006ff */
[----:B------:R0:W-:Y:S01]  /*08f0*/  STL [R1+0x40], R3 ;  /* 0x0000400301007387 */ /* 0x0001e20000100800 */
[----:B------:R-:W-:Y:S02]  /*0900*/  PRMT R244, R242, 0x7632, R244 ;  /* 0x00007632f2f47816 */ /* 0x000fe400000000f4 */
[----:B------:R-:W-:-:S02]  /*0910*/  CS2R R10, SRZ ;  /* 0x00000000000a7805 */ /* 0x000fc4000001ff00 */
[----:B------:R-:W-:Y:S01]  /*0920*/  SHF.L.U32 R245, R242, 0x10, RZ ;  /* 0x00000010f2f57819 */ /* 0x000fe200000006ff */
[----:B------:R1:W-:Y:S01]  /*0930*/  STL [R1+0x38], R2 ;  /* 0x0000380201007387 */ /* 0x0003e20000100800 */
[----:B------:R-:W-:Y:S02]  /*0940*/  PRMT R246, R241, 0x7632, R246 ;  /* 0x00007632f1f67816 */ /* 0x000fe400000000f6 */
[----:B------:R-:W-:Y:S02]  /*0950*/  PRMT R242, R243, 0x7632, R242 ;  /* 0x00007632f3f27816 */ /* 0x000fe400000000f2 */
[----:B------:R-:W-:Y:S02]  /*0960*/  SHF.L.U32 R247, R241, 0x10, RZ ;  /* 0x00000010f1f77819 */ /* 0x000fe400000006ff */
[----:B0-----:R-:W-:Y:S02]  /*0970*/  SHF.L.U32 R3, R12, 0x10, RZ ;  /* 0x000000100c037819 */ /* 0x001fe400000006ff */
[----:B------:R-:W-:-:S02]  /*0980*/  SHF.L.U32 R243, R243, 0x10, RZ ;  /* 0x00000010f3f37819 */ /* 0x000fc400000006ff */
[----:B-1----:R-:W-:Y:S01]  /*0990*/  SHF.L.U32 R2, R13, 0x10, RZ ;  /* 0x000000100d027819 */ /* 0x002fe200000006ff */
[----:B------:R0:W-:Y:S01]  /*09a0*/  STL [R1+0x30], R3 ;  /* 0x0000300301007387 */ /* 0x0001e20000100800 */
[----:B------:R-:W-:Y:S02]  /*09b0*/  CS2R R12, SRZ ;  /* 0x00000000000c7805 */ /* 0x000fe4000001ff00 */
[----:B------:R-:W-:Y:S01]  /*09c0*/  SHF.L.U32 R252, R252, 0x10, RZ ;  /* 0x00000010fcfc7819 */ /* 0x000fe200000006ff */
[----:B------:R1:W-:Y:S01]  /*09d0*/  STL [R1+0x28], R2 ;  /* 0x0000280201007387 */ /* 0x0003e20000100800 */
[----:B------:R-:W-:Y:S02]  /*09e0*/  SHF.L.U32 R246, R246, 0x10, RZ ;  /* 0x00000010f6f67819 */ /* 0x000fe400000006ff */
[----:B------:R-:W-:Y:S02]  /*09f0*/  SHF.L.U32 R244, R244, 0x10, RZ ;  /* 0x00000010f4f47819 */ /* 0x000fe400000006ff */
[----:B------:R-:W-:-:S02]  /*0a00*/  SHF.L.U32 R242, R242, 0x10, RZ ;  /* 0x00000010f2f27819 */ /* 0x000fc400000006ff */
[----:B0-----:R-:W-:Y:S02]  /*0a10*/  SHF.L.U32 R3, R14, 0x10, RZ ;  /* 0x000000100e037819 */ /* 0x001fe400000006ff */
[----:B-1----:R-:W-:Y:S02]  /*0a20*/  SHF.L.U32 R2, R15, 0x10, RZ ;  /* 0x000000100f027819 */ /* 0x002fe400000006ff */
[----:B------:R-:W-:Y:S01]  /*0a30*/  CS2R R14, SRZ ;  /* 0x00000000000e7805 */ /* 0x000fe2000001ff00 */
[----:B------:R0:W-:Y:S04]  /*0a40*/  STL [R1+0x20], R3 ;  /* 0x0000200301007387 */ /* 0x0001e80000100800 */
[----:B------:R1:W-:Y:S01]  /*0a50*/  STL [R1+0x18], R2 ;  /* 0x0000180201007387 */ /* 0x0003e20000100800 */
[----:B0-----:R-:W-:-:S02]  /*0a60*/  SHF.L.U32 R3, R249, 0x10, RZ ;  /* 0x00000010f9037819 */ /* 0x001fc400000006ff */
[----:B------:R-:W-:Y:S02]  /*0a70*/  SHF.L.U32 R249, R240, 0x10, RZ ;  /* 0x00000010f0f97819 */ /* 0x000fe400000006ff */
[----:B-1----:R-:W-:Y:S02]  /*0a80*/  SHF.L.U32 R2, R248, 0x10, RZ ;  /* 0x00000010f8027819 */ /* 0x002fe400000006ff */
[----:B------:R-:W-:-:S03]  /*0a90*/  PRMT R248, R240, 0x7632, R248 ;  /* 0x00007632f0f87816 */ /* 0x000fc600000000f8 */
[----:B------:R0:W-:Y:S01]  /*0aa0*/  STL [R1+0x10], R2 ;  /* 0x0000100201007387 */ /* 0x0001e20000100800 */
[----:B------:R-:W-:-:S03]  /*0ab0*/  SHF.L.U32 R248, R248, 0x10, RZ ;  /* 0x00000010f8f87819 */ /* 0x000fc600000006ff */
[----:B------:R-:W-:Y:S01]  /*0ac0*/  STL [R1+0x8], R3 ;  /* 0x0000080301007387 */ /* 0x000fe20000100800 */
[----:B0-----:R-:W-:Y:S02]  /*0ad0*/  SHF.L.U32 R2, R250, 0x10, RZ ;  /* 0x00000010fa027819 */ /* 0x001fe400000006ff */
[C---:B------:R-:W-:Y:S02]  /*0ae0*/  PRMT R250, R251.reuse, 0x7632, R250 ;  /* 0x00007632fbfa7816 */ /* 0x040fe400000000fa */
[----:B------:R-:W-:Y:S01]  /*0af0*/  SHF.L.U32 R251, R251, 0x10, RZ ;  /* 0x00000010fbfb7819 */ /* 0x000fe200000006ff */
[----:B------:R0:W-:Y:S01]  /*0b00*/  STL [R1], R2 ;  /* 0x0000000201007387 */ /* 0x0001e20000100800 */
[----:B------:R-:W-:-:S03]  /*0b10*/  SHF.L.U32 R250, R250, 0x10, RZ ;  /* 0x00000010fafa7819 */ /* 0x000fc600000006ff */
        /* <DEDUP_REMOVED lines=24> */
[----:B------:R1:W-:Y:S02]  /*0ca0*/  STL [R1+0x4], R0 ;  /* 0x0000040001007387 */ /* 0x0003e40000100800 */
.L_x_6152:
[----:B--2---:R-:W0:Y:S01]  /*0cb0*/  S2R R92, SR_TID.X ;  /* 0x00000000005c7919 */ /* 0x004e220000002100 */
[----:B------:R-:W2:Y:S01]  /*0cc0*/  LDC.64 R144, c[0x0][0x2b8] ;  /* 0x0000ae00ff907b82 */ /* 0x000ea20000000a00 */
[----:B-1----:R-:W-:-:S05]  /*0cd0*/  IMAD R0, R176, UR8, RZ ;  /* 0x00000008b0007c24 */ /* 0x002fca000f8e02ff */
[----:B------:R-:W-:Y:S02]  /*0ce0*/  SHF.R.S32.HI R93, RZ, 0x1f, R0 ;  /* 0x0000001fff5d7819 */ /* 0x000fe40000011400 */
[----:B------:R-:W1:Y:S02]  /*0cf0*/  @P0 LDC.64 R88, c[0x0][0x270] ;  /* 0x00009c00ff580b82 */ /* 0x000e640000000a00 */
[----:B------:R-:W-:-:S06]  /*0d00*/  LEA.HI R93, R93, R0, RZ, 0x3 ;  /* 0x000000005d5d7211 */ /* 0x000fcc00078f18ff */
[----:B------:R-:W3:Y:S08]  /*0d10*/  LDC.64 R90, c[0x0][0x250] ;  /* 0x00009400ff5a7b82 */ /* 0x000ef00000000a00 */
[----:B------:R-:W4:Y:S01]  /*0d20*/  LDC.64 R132, c[0x0][0x238] ;  /* 0x00008e00ff847b82 */ /* 0x000f220000000a00 */
[----:B0-----:R-:W-:-:S07]  /*0d30*/  LOP3.LUT R0, R92, 0x1f, RZ, 0xc0, !PT ;  /* 0x0000001f5c007812 */ /* 0x001fce00078ec0ff */
[----:B------:R-:W0:Y:S01]  /*0d40*/  LDC.64 R180, c[0x0][0x258] ;  /* 0x00009600ffb47b82 */ /* 0x000e220000000a00 */
[----:B------:R-:W-:Y:S02]  /*0d50*/  SHF.R.S32.HI R92, RZ, 0x1f, R176 ;  /* 0x0000001fff5c7819 */ /* 0x000fe400000114b0 */
[----:B------:R-:W-:Y:S02]  /*0d60*/  LEA.HI.SX32 R185, R93, R0, 0x1d ;  /* 0x000000005db97211 */ /* 0x000fe400078feaff */
[C---:B-1----:R-:W-:Y:S02]  /*0d70*/  @P0 LEA R88, P1, R176.reuse, R88, 0x1 ;  /* 0x00000058b0580211 */ /* 0x042fe400078208ff */
[C---:B------:R-:W-:Y:S01]  /*0d80*/  IADD3 R184, R185.reuse, 0x40, RZ ;  /* 0x00000040b9b87810 */ /* 0x040fe20007ffe0ff */
[----:B---3--:R-:W-:Y:S01]  /*0d90*/  IMAD.WIDE R90, R176, 0x4, R90 ;  /* 0x00000004b05a7825 */ /* 0x008fe200078e025a */
[C---:B------:R-:W-:Y:S01]  /*0da0*/  IADD3 R182, R185.reuse, 0x60, RZ ;  /* 0x00000060b9b67810 */ /* 0x040fe20007ffe0ff */
[----:B------:R-:W1:Y:S01]  /*0db0*/  LDC.64 R200, c[0x0][0x240] ;  /* 0x00009000ffc87b82 */ /* 0x000e620000000a00 */
[C---:B------:R-:W-:Y:S01]  /*0dc0*/  IADD3 R183, R185.reuse, 0x20, RZ ;  /* 0x00000020b9b77810 */ /* 0x040fe20007ffe0ff */
[----:B--2---:R-:W-:Y:S01]  /*0dd0*/  IMAD.WIDE.U32 R136, R184, 0x10, R144 ;  /* 0x00000010b8887825 */ /* 0x004fe200078e0090 */
[----:B------:R-:W-:Y:S01]  /*0de0*/  IADD3 R179, R185, 0x80, RZ ;  /* 0x00000080b9b37810 */ /* 0x000fe20007ffe0ff */
[----:B------:R-:W2:Y:S01]  /*0df0*/  LDG.E R0, desc[UR4][R90.64] ;  /* 0x000000045a007981 */ /* 0x000ea2000c1e1900 */
[----:B------:R-:W-:Y:S01]  /*0e00*/  @P0 LEA.HI.X R89, R176, R89, R92, 0x1, P1 ;  /* 0x00000059b0590211 */ /* 0x000fe200008f0c5c */
[----:B------:R-:W-:-:S02]  /*0e10*/  IMAD.WIDE.U32 R140, R182, 0x10, R144 ;  /* 0x00000010b68c7825 */ /* 0x000fc400078e0090 */
[----:B------:R-:W3:Y:S04]  /*0e20*/  LDG.E.128 R136, desc[UR4][R136.64] ;  /* 0x0000000488887981 */ /* 0x000ee8000c1e1d00 */
[----:B------:R-:W2:Y:S01]  /*0e30*/  LDG.E.128 R140, desc[UR4][R140.64] ;  /* 0x000000048c8c7981 */ /* 0x000ea2000c1e1d00 */
[----:B----4-:R-:W-:-:S03]  /*0e40*/  IMAD.WIDE.U32 R96, R185, 0x20, R132 ;  /* 0x00000020b9607825 */ /* 0x010fc600078e0084 */
[----:B------:R-:W4:Y:S01]  /*0e50*/  @P0 LDG.E.U16 R187, desc[UR4][R88.64] ;  /* 0x0000000458bb0981 */ /* 0x000f22000c1e1500 */
[----:B------:R-:W-:-:S04]  /*0e60*/  IMAD.WIDE.U32 R108, R183, 0x20, R132 ;  /* 0x00000020b76c7825 */ /* 0x000fc800078e0084 */
[--C-:B------:R-:W-:Y:S01]  /*0e70*/  IMAD.WIDE.U32 R116, R184, 0x20, R132.reuse ;  /* 0x00000020b8747825 */ /* 0x100fe200078e0084 */
[----:B------:R-:W4:Y:S03]  /*0e80*/  LDG.E.128 R100, desc[UR4][R108.64] ;  /* 0x000000046c647981 */ /* 0x000f26000c1e1d00 */
[----:B------:R-:W-:Y:S01]  /*0e90*/  IMAD.WIDE.U32 R124, R182, 0x20, R132 ;  /* 0x00000020b67c7825 */ /* 0x000fe200078e0084 */
[----:B------:R-:W4:Y:S03]  /*0ea0*/  LDG.E.128 R88, desc[UR4][R96.64] ;  /* 0x0000000460587981 */ /* 0x000f26000c1e1d00 */
[----:B------:R-:W-:Y:S01]  /*0eb0*/  IMAD.WIDE.U32 R92, R185, 0x10, R144 ;  /* 0x00000010b95c7825 */ /* 0x000fe200078e0090 */
[----:B------:R-:W4:Y:S03]  /*0ec0*/  LDG.E.128 R112, desc[UR4][R116.64] ;  /* 0x0000000474707981 */ /* 0x000f26000c1e1d00 */
[----:B------:R-:W-:Y:S01]  /*0ed0*/  IMAD.WIDE.U32 R132, R179, 0x20, R132 ;  /* 0x00000020b3847825 */ /* 0x000fe200078e0084 */
[----:B------:R-:W4:Y:S03]  /*0ee0*/  LDG.E.128 R120, desc[UR4][R124.64] ;  /* 0x000000047c787981 */ /* 0x000f26000c1e1d00 */
[----:B0-----:R-:W-:Y:S01]  /*0ef0*/  IMAD.WIDE R180, R176, 0x4, R180 ;  /* 0x00000004b0b47825 */ /* 0x001fe200078e02b4 */
[----:B------:R-:W4:Y:S04]  /*0f00*/  LDG.E.128 R128, desc[UR4][R132.64] ;  /* 0x0000000484807981 */ /* 0x000f28000c1e1d00 */
[----:B------:R-:W4:Y:S04]  /*0f10*/  LDG.E.128 R92, desc[UR4][R92.64] ;  /* 0x000000045c5c7981 */ /* 0x000f28000c1e1d00 */
[----:B------:R-:W4:Y:S04]  /*0f20*/  LDG.E.128 R96, desc[UR4][R96.64+0x10] ;  /* 0x0000100460607981 */ /* 0x000f28000c1e1d00 */
[----:B------:R-:W4:Y:S04]  /*0f30*/  LDG.E.128 R108, desc[UR4][R108.64+0x10] ;  /* 0x000010046c6c7981 */ /* 0x000f28000c1e1d00 */
[----:B------:R-:W4:Y:S04]  /*0f40*/  LDG.E.128 R116, desc[UR4][R116.64+0x10] ;  /* 0x0000100474747981 */ /* 0x000f28000c1e1d00 */
[----:B------:R-:W4:Y:S04]  /*0f50*/  LDG.E.128 R124, desc[UR4][R124.64+0x10] ;  /* 0x000010047c7c7981 */ /* 0x000f28000c1e1d00 */
[----:B------:R-:W4:Y:S04]  /*0f60*/  LDG.E.128 R132, desc[UR4][R132.64+0x10] ;  /* 0x0000100484847981 */ /* 0x000f28000c1e1d00 */
[----:B------:R0:W4:Y:S01]  /*0f70*/  LDG.E R186, desc[UR4][R180.64] ;  /* 0x00000004b4ba7981 */ /* 0x000122000c1e1900 */
[----:B------:R-:W-:Y:S01]  /*0f80*/  MOV R178, 0x3f800000 ;  /* 0x3f80000000b27802 */ /* 0x000fe20000000f00 */
[----:B------:R-:W-:-:S06]  /*0f90*/  IMAD.WIDE.U32 R104, R183, 0x10, R144 ;  /* 0x00000010b7687825 */ /* 0x000fcc00078e0090 */
[----:B------:R-:W4:Y:S01]  /*0fa0*/  LDG.E.128 R104, desc[UR4][R104.64] ;  /* 0x0000000468687981 */ /* 0x000f22000c1e1d00 */
[----:B0-----:R-:W0:Y:S01]  /*0fb0*/  LDC.64 R180, c[0x0][0x2c8] ;  /* 0x0000b200ffb47b82 */ /* 0x001e220000000a00 */
[C---:B---3--:R-:W-:Y:S02]  /*0fc0*/  PRMT R217, R136.reuse, 0x7632, R217 ;  /* 0x0000763288d97816 */ /* 0x048fe400000000d9 */
[----:B------:R-:W-:Y:S02]  /*0fd0*/  SHF.L.U32 R219, R136, 0x10, RZ ;  /* 0x0000001088db7819 */ /* 0x000fe400000006ff */
[----:B------:R-:W3:Y:S01]  /*0fe0*/  LDL R136, [R1+0x70] ;  /* 0x0000700001887983 */ /* 0x000ee20000100800 */
[C---:B--2---:R-:W-:Y:S02]  /*0ff0*/  PRMT R209, R140.reuse, 0x7632, R209 ;  /* 0x000076328cd17816 */ /* 0x044fe400000000d1 */
[----:B------:R-:W-:Y:S02]  /*1000*/  SHF.L.U32 R211, R140, 0x10, RZ ;  /* 0x000000108cd37819 */ /* 0x000fe400000006ff */
[----:B------:R-:W2:Y:S01]  /*1010*/  LDL R140, [R1+0x60] ;  /* 0x00006000018c7983 */ /* 0x000ea20000100800 */
[----:B------:R-:W-:-:S02]  /*1020*/  PRMT R210, R141, 0x7632, R210 ;  /* 0x000076328dd27816 */ /* 0x000fc400000000d2 */
[----:B------:R-:W-:Y:S02]  /*1030*/  SHF.L.U32 R212, R141, 0x10, RZ ;  /* 0x000000108dd47819 */ /* 0x000fe400000006ff */
[----:B------:R-:W2:Y:S01]  /*1040*/  LDL R141, [R1+0x68] ;  /* 0x00006800018d7983 */ /* 0x000ea20000100800 */
[----:B------:R-:W-:Y:S02]  /*1050*/  FSEL R0, R0, RZ, !P4 ;  /* 0x000000ff00007208 */ /* 0x000fe40006000000 */
[----:B----4-:R-:W-:-:S03]  /*1060*/  @P0 SHF.L.U32 R178, R187, 0x10, RZ ;  /* 0x00000010bbb20819 */ /* 0x010fc600000006ff */
        /* <DEDUP_REMOVED lines=43> */
[----:B------:R-:W-:Y:S01]  /*1320*/  FADD.FTZ R175, R189, R175 ;  /* 0x000000afbdaf7221 */ /* 0x000fe20000010000 */
[----:B------:R-:W-:Y:S01]  /*1330*/  SHF.L.U32 R216, R139, 0x10, RZ ;  /* 0x000000108bd87819 */ /* 0x000fe200000006ff */
[----:B------:R-:W-:Y:S01]  /*1340*/  FFMA.FTZ R177, R0, R189, R177 ;  /* 0x000000bd00b17223 */ /* 0x000fe200000100b1 */
[----:B------:R-:W4:Y:S01]  /*1350*/  LDL R139, [R1+0x58] ;  /* 0x00005800018b7983 */ /* 0x000f220000100800 */
[----:B------:R-:W-:Y:S01]  /*1360*/  SHF.L.U32 R191, R94, 0x10, RZ ;  /* 0x000000105ebf7819 */ /* 0x000fe200000006ff */
[----:B------:R-:W-:Y:S01]  /*1370*/  FMUL.FTZ R193, R186, R193 ;  /* 0x000000c1bac17220 */ /* 0x000fe20000410000 */
[----:B------:R-:W-:-:S03]  /*1380*/  SHF.L.U32 R190, R93, 0x10, RZ ;  /* 0x000000105dbe7819 */ /* 0x000fc600000006ff */
[----:B------:R-:W-:Y:S01]  /*1390*/  FADD.FTZ R37, R191, R37 ;  /* 0x00000025bf257221 */ /* 0x000fe20000010000 */
[----:B------:R-:W-:Y:S01]  /*13a0*/  FFMA.FTZ R149, R193, R191, R149 ;  /* 0x000000bfc1957223 */ /* 0x000fe20000010095 */
[----:B------:R-:W-:Y:S01]  /*13b0*/  FMUL.FTZ R187, R186, R187 ;  /* 0x000000bbbabb7220 */ /* 0x000fe20000410000 */
[----:B------:R-:W-:-:S03]  /*13c0*/  FADD.FTZ R171, R190, R171 ;  /* 0x000000abbeab7221 */ /* 0x000fc60000010000 */
[----:B------:R-:W-:Y:S01]  /*13d0*/  FFMA.FTZ R172, R187, R190, R172 ;  /* 0x000000bebbac7223 */ /* 0x000fe200000100ac */
[C---:B------:R-:W-:Y:S02]  /*13e0*/  PRMT R199, R142.reuse, 0x7632, R199 ;  /* 0x000076328ec77816 */ /* 0x040fe400000000c7 */
[----:B------:R-:W-:Y:S02]  /*13f0*/  SHF.L.U32 R207, R142, 0x10, RZ ;  /* 0x000000108ecf7819 */ /* 0x000fe400000006ff */
[----:B------:R-:W4:Y:S01]  /*1400*/  LDL R142, [R1+0x18] ;  /* 0x00001800018e7983 */ /* 0x000f220000100800 */
[----:B---3--:R-:W-:-:S03]  /*1410*/  FMUL.FTZ R189, R136, R189 ;  /* 0x000000bd88bd7220 */ /* 0x008fc60000410000 */
[----:B------:R-:W3:Y:S01]  /*1420*/  LDL R136, [R1+0x54] ;  /* 0x0000540001887983 */ /* 0x000ee20000100800 */
[----:B--2---:R-:W-:-:S03]  /*1430*/  FMUL.FTZ R191, R140, R191 ;  /* 0x000000bf8cbf7220 */ /* 0x004fc60000410000 */
[----:B------:R-:W2:Y:S01]  /*1440*/  LDL R140, [R1+0x48] ;  /* 0x00004800018c7983 */ /* 0x000ea20000100800 */
[----:B------:R-:W-:-:S03]  /*1450*/  FMUL.FTZ R190, R141, R190 ;  /* 0x000000be8dbe7220 */ /* 0x000fc60000410000 */
[----:B------:R-:W2:Y:S01]  /*1460*/  LDL R141, [R1+0x50] ;  /* 0x00005000018d7983 */ /* 0x000ea20000100800 */
[----:B------:R-:W-:-:S06]  /*1470*/  IMAD.WIDE.U32 R144, R179, 0x10, R144 ;  /* 0x00000010b3907825 */ /* 0x000fcc00078e0090 */
[----:B------:R-:W2:Y:S01]  /*1480*/  LDG.E.128 R144, desc[UR4][R144.64] ;  /* 0x0000000490907981 */ /* 0x000ea2000c1e1d00 */
[C---:B------:R-:W-:Y:S01]  /*1490*/  PRMT R231, R95.reuse, 0x7632, R231 ;  /* 0x000076325fe77816 */ /* 0x040fe200000000e7 */
[C---:B------:R-:W-:Y:S01]  /*14a0*/  FMUL.FTZ R195, R186.reuse, R195 ;  /* 0x000000c3bac37220 */ /* 0x040fe20000410000 */
[----:B------:R-:W-:Y:S01]  /*14b0*/  SHF.L.U32 R192, R95, 0x10, RZ ;  /* 0x000000105fc07819 */ /* 0x000fe200000006ff */
[----:B------:R-:W-:Y:S01]  /*14c0*/  FMUL.FTZ R196, R186, R196 ;  /* 0x000000c4bac47220 */ /* 0x000fe20000410000 */
[----:B------:R-:W-:-:S03]  /*14d0*/  SHF.L.U32 R231, R231, 0x10, RZ ;  /* 0x00000010e7e77819 */ /* 0x000fc600000006ff */
[----:B------:R-:W-:Y:S01]  /*14e0*/  FADD.FTZ R36, R192, R36 ;  /* 0x00000024c0247221 */ /* 0x000fe20000010000 */
[----:B------:R-:W-:Y:S01]  /*14f0*/  FFMA.FTZ R19, R195, R192, R19 ;  /* 0x000000c0c3137223 */ /* 0x000fe20000010013 */
[----:B------:R-:W-:Y:S01]  /*1500*/  FADD.FTZ R151, R231, R151 ;  /* 0x00000097e7977221 */ /* 0x000fe20000010000 */
[----:B------:R-:W-:Y:S01]  /*1510*/  FFMA.FTZ R20, R196, R231, R20 ;  /* 0x000000e7c4147223 */ /* 0x000fe20000010014 */
[C---:B------:R-:W-:Y:S01]  /*1520*/  PRMT R239, R105.reuse, 0x7632, R239 ;  /* 0x0000763269ef7816 */ /* 0x040fe200000000ef */
[----:B------:R-:W-:Y:S01]  /*1530*/  FMUL.FTZ R102, R186, R102 ;  /* 0x00000066ba667220 */ /* 0x000fe20000410000 */
[----:B------:R-:W-:Y:S02]  /*1540*/  SHF.L.U32 R105, R105, 0x10, RZ ;  /* 0x0000001069697819 */ /* 0x000fe400000006ff */
[C---:B------:R-:W-:Y:S02]  /*1550*/  PRMT R214, R138.reuse, 0x7632, R214 ;  /* 0x000076328ad67816 */ /* 0x040fe400000000d6 */
[----:B------:R-:W-:Y:S01]  /*1560*/  SHF.L.U32 R215, R138, 0x10, RZ ;  /* 0x000000108ad77819 */ /* 0x000fe200000006ff */
[----:B------:R-:W-:Y:S01]  /*1570*/  FADD.FTZ R16, R105, R16 ;  /* 0x0000001069107221 */ /* 0x000fe20000010000 */
[----:B------:R-:W-:Y:S01]  /*1580*/  FFMA.FTZ R15, R102, R105, R15 ;  /* 0x00000069660f7223 */ /* 0x000fe2000001000f */
[----:B------:R-:W2:Y:S01]  /*1590*/  LDL R138, [R1+0x64] ;  /* 0x00006400018a7983 */ /* 0x000ea20000100800 */
[----:B------:R-:W-:Y:S01]  /*15a0*/  PRMT R238, R104, 0x7632, R238 ;  /* 0x0000763268ee7816 */ /* 0x000fe200000000ee */
[----:B------:R-:W-:Y:S01]  /*15b0*/  FMUL.FTZ R197, R186, R197 ;  /* 0x000000c5bac57220 */ /* 0x000fe20000410000 */
[----:B------:R-:W-:Y:S01]  /*15c0*/  SHF.L.U32 R104, R104, 0x10, RZ ;  /* 0x0000001068687819 */ /* 0x000fe200000006ff */
[----:B----4-:R-:W-:-:S02]  /*15d0*/  FMUL.FTZ R192, R139, R192 ;  /* 0x000000c08bc07220 */ /* 0x010fc40000410000 */
[----:B------:R-:W4:Y:S02]  /*15e0*/  LDL R139, [R1+0x38] ;  /* 0x00003800018b7983 */ /* 0x000f240000100800 */
[----:B------:R-:W-:Y:S01]  /*15f0*/  FADD.FTZ R18, R104, R18 ;  /* 0x0000001268127221 */ /* 0x000fe20000010000 */
[----:B------:R-:W-:Y:S01]  /*1600*/  FFMA.FTZ R17, R197, R104, R17 ;  /* 0x00000068c5117223 */ /* 0x000fe20000010011 */
[----:B------:R-:W-:Y:S01]  /*1610*/  FMUL.FTZ R118, R186, R118 ;  /* 0x00000076ba767220 */ /* 0x000fe20000410000 */
[----:B------:R-:W-:-:S03]  /*1620*/  FADD.FTZ R228, R216, R228 ;  /* 0x000000e4d8e47221 */ /* 0x000fc60000010000 */
[-C--:B------:R-:W-:Y:S01]  /*1630*/  FFMA.FTZ R6, R118, R216.reuse, R6 ;  /* 0x000000d876067223 */ /* 0x080fe20000010006 */
[----:B------:R-:W-:Y:S02]  /*1640*/  FMUL.FTZ R142, R142, R216 ;  /* 0x000000d88e8e7220 */ /* 0x000fe40000410000 */
[----:B------:R-:W4:Y:S01]  /*1650*/  LDL R216, [R1+0x4c] ;  /* 0x00004c0001d87983 */ /* 0x000f220000100800 */
[----:B0-----:R-:W-:Y:S01]  /*1660*/  ISETP.NE.U32.AND P1, PT, R180, RZ, PT ;  /* 0x000000ffb400720c */ /* 0x001fe20003f25070 */
[----:B---3--:R-:W-:Y:S02]  /*1670*/  FMUL.FTZ R136, R136, R231 ;  /* 0x000000e788887220 */ /* 0x008fe40000410000 */
[----:B------:R-:W3:Y:S01]  /*1680*/  LDL R231, [R1] ;  /* 0x0000000001e77983 */ /* 0x000ee20000100800 */
[----:B--2---:R-:W-:-:S03]  /*1690*/  FMUL.FTZ R105, R140, R105 ;  /* 0x000000698c697220 */ /* 0x004fc60000410000 */
[----:B------:R-:W2:Y:S01]  /*16a0*/  LDL R140, [R1+0x28] ;  /* 0x00002800018c7983 */ /* 0x000ea20000100800 */
[----:B------:R-:W-:-:S03]  /*16b0*/  FMUL.FTZ R104, R141, R104 ;  /* 0x000000688d687220 */ /* 0x000fc60000410000 */
[----:B------:R-:W3:Y:S01]  /*16c0*/  LDL R141, [R1+0x30] ;  /* 0x00003000018d7983 */ /* 0x000ee20000100800 */
[----:B------:R-:W-:Y:S02]  /*16d0*/  ISETP.NE.AND.EX P1, PT, R181, RZ, PT, P1 ;  /* 0x000000ffb500720c */ /* 0x000fe40003f25310 */
[----:B------:R-:W-:Y:S02]  /*16e0*/  PRMT R225, R92, 0x7632, R225 ;  /* 0x000076325ce17816 */ /* 0x000fe400000000e1 */
[----:B------:R-:W-:Y:S02]  /*16f0*/  PRMT R224, R93, 0x7632, R224 ;  /* 0x000076325de07816 */ /* 0x000fe400000000e0 */
[----:B------:R-:W-:-:S07]  /*1700*/  PRMT R227, R94, 0x7632, R227 ;  /* 0x000076325ee37816 */ /* 0x000fce00000000e3 */
[----:B------:R-:W0:Y:S08]  /*1710*/  @P1 LDC.64 R92, c[0x0][0x2c8] ;  /* 0x0000b200ff5c1b82 */ /* 0x000e300000000a00 */
[----:B------:R-:W1:Y:S08]  /*1720*/  @P1 LDC.64 R94, c[0x0][0x2c8] ;  /* 0x0000b200ff5e1b82 */ /* 0x000e700000000a00 */
[----:B------:R-:W4:Y:S08]  /*1730*/  @P1 LDC.64 R96, c[0x0][0x2c8] ;  /* 0x0000b200ff601b82 */ /* 0x000f300000000a00 */
[----:B------:R-:W4:Y:S08]  /*1740*/  @P1 LDC.64 R98, c[0x0][0x2c8] ;  /* 0x0000b200ff621b82 */ /* 0x000f300000000a00 */
[----:B------:R-:W4:Y:S01]  /*1750*/  @P1 LDC.64 R90, c[0x0][0x2c8] ;  /* 0x0000b200ff5a1b82 */ /* 0x000f220000000a00 */
[----:B0-----:R-:W-:-:S04]  /*1760*/  @P1 IMAD.WIDE.U32 R92, R183, 0x20, R92 ;  /* 0x00000020b75c1825 */ /* 0x001fc800078e005c */
[----:B-1----:R-:W-:Y:S01]  /*1770*/  @P1 IMAD.WIDE.U32 R94, R184, 0x20, R94 ;  /* 0x00000020b85e1825 */ /* 0x002fe200078e005e */
[----:B------:R-:W5:Y:S03]  /*1780*/  @P1 LDG.E.128 R68, desc[UR4][R92.64] ;  /* 0x000000045c441981 */ /* 0x000f66000c1e1d00 */
[C---:B----4-:R-:W-:Y:S01]  /*1790*/  @P1 IMAD.WIDE.U32 R96, R182.reuse, 0x20, R96 ;  /* 0x00000020b6601825 */ /* 0x050fe200078e0060 */
[----:B------:R-:W5:Y:S03]  /*17a0*/  @P1 LDG.E.128 R64, desc[UR4][R92.64+0x10] ;  /* 0x000010045c401981 */ /* 0x000f66000c1e1d00 */
[----:B------:R-:W-:Y:S01]  /*17b0*/  IMAD.WIDE.U32 R100, R185, 0x8, R200 ;  /* 0x00000008b9647825 */ /* 0x000fe200078e00c8 */
[----:B------:R-:W5:Y:S03]  /*17c0*/  @P1 LDG.E.128 R60, desc[UR4][R94.64] ;  /* 0x000000045e3c1981 */ /* 0x000f66000c1e1d00 */
[----:B------:R-:W-:Y:S01]  /*17d0*/  @P1 IMAD.WIDE.U32 R98, R179, 0x20, R98 ;  /* 0x00000020b3621825 */ /* 0x000fe200078e0062 */
[----:B------:R0:W5:Y:S03]  /*17e0*/  @P1 LDG.E.128 R56, desc[UR4][R94.64+0x10] ;  /* 0x000010045e381981 */ /* 0x000166000c1e1d00 */
[----:B------:R-:W-:Y:S01]  /*17f0*/  @P1 IMAD.WIDE.U32 R90, R185, 0x20, R90 ;  /* 0x00000020b95a1825 */ /* 0x000fe200078e005a */
[----:B------:R-:W5:Y:S03]  /*1800*/  @P1 LDG.E.128 R52, desc[UR4][R96.64] ;  /* 0x0000000460341981 */ /* 0x000f66000c1e1d00 */
[--C-:B0-----:R-:W-:Y:S01]  /*1810*/  IMAD.WIDE.U32 R94, R182, 0x8, R200.reuse ;  /* 0x00000008b65e7825 */ /* 0x101fe200078e00c8 */
[----:B------:R0:W5:Y:S03]  /*1820*/  @P1 LDG.E.128 R48, desc[UR4][R96.64+0x10] ;  /* 0x0000100460301981 */ /* 0x000166000c1e1d00 */
[--C-:B------:R-:W-:Y:S01]  /*1830*/  IMAD.WIDE.U32 R92, R179, 0x8, R200.reuse ;  /* 0x00000008b35c7825 */ /* 0x100fe200078e00c8 */
[----:B------:R-:W5:Y:S04]  /*1840*/  @P1 LDG.E.128 R44, desc[UR4][R98.64] ;  /* 0x00000004622c1981 */ /* 0x000f68000c1e1d00 */
[----:B------:R1:W5:Y:S01]  /*1850*/  @P1 LDG.E.128 R40, desc[UR4][R98.64+0x10] ;  /* 0x0000100462281981 */ /* 0x000362000c1e1d00 */
[----:B0-----:R-:W-:-:S03]  /*1860*/  IMAD.WIDE.U32 R96, R184, 0x8, R200 ;  /* 0x00000008b8607825 */ /* 0x001fc600078e00c8 */
[----:B------:R-:W5:Y:S04]  /*1870*/  @P1 LDG.E.128 R76, desc[UR4][R90.64] ;  /* 0x000000045a4c1981 */ /* 0x000f68000c1e1d00 */
[----:B------:R0:W5:Y:S01]  /*1880*/  @P1 LDG.E.128 R72, desc[UR4][R90.64+0x10] ;  /* 0x000010045a481981 */ /* 0x000162000c1e1d00 */
[----:B-1----:R-:W-:Y:S01]  /*1890*/  IMAD.WIDE.U32 R98, R183, 0x8, R200 ;  /* 0x00000008b7627825 */ /* 0x002fe200078e00c8 */
[----:B------:R-:W-:Y:S02]  /*18a0*/  PRMT R200, R144, 0x7632, R200 ;  /* 0x0000763290c87816 */ /* 0x000fe400000000c8 */
[C---:B------:R-:W-:Y:S02]  /*18b0*/  PRMT R218, R137.reuse, 0x7632, R218 ;  /* 0x0000763289da7816 */ /* 0x040fe400000000da */
[----:B------:R-:W-:-:S02]  /*18c0*/  SHF.L.U32 R220, R137, 0x10, RZ ;  /* 0x0000001089dc7819 */ /* 0x000fc400000006ff */
[----:B------:R-:W-:Y:S01]  /*18d0*/  PRMT R241, R107, 0x7632, R241 ;  /* 0x000076326bf17816 */ /* 0x000fe200000000f1 */
[----:B------:R-:W0:Y:S01]  /*18e0*/  LDL R91, [R1+0x6c] ;  /* 0x00006c00015b7983 */ /* 0x000e220000100800 */
[----:B------:R-:W-:-:S03]  /*18f0*/  SHF.L.U32 R201, R144, 0x10, RZ ;  /* 0x0000001090c97819 */ /* 0x000fc600000006ff */
[----:B------:R-:W4:Y:S04]  /*1900*/  LDL R144, [R1+0x8] ;  /* 0x0000080001907983 */ /* 0x000f280000100800 */
[----:B------:R-:W4:Y:S01]  /*1910*/  LDL R137, [R1+0x5c] ;  /* 0x00005c0001897983 */ /* 0x000f220000100800 */
[----:B------:R-:W-:Y:S01]  /*1920*/  SHF.L.U32 R107, R107, 0x10, RZ ;  /* 0x000000106b6b7819 */ /* 0x000fe200000006ff */
[----:B------:R-:W-:Y:S01]  /*1930*/  FMUL.FTZ R110, R186, R110 ;  /* 0x0000006eba6e7220 */ /* 0x000fe20000410000 */
[C---:B------:R-:W-:Y:S02]  /*1940*/  PRMT R205, R143.reuse, 0x7632, R205 ;  /* 0x000076328fcd7816 */ /* 0x040fe400000000cd */
[----:B------:R-:W-:Y:S01]  /*1950*/  SHF.L.U32 R208, R143, 0x10, RZ ;  /* 0x000000108fd07819 */ /* 0x000fe200000006ff */
[----:B------:R-:W-:Y:S01]  /*1960*/  FADD.FTZ R30, R107, R30 ;  /* 0x0000001e6b1e7221 */ /* 0x000fe20000010000 */
[-C--:B------:R-:W-:Y:S01]  /*1970*/  FFMA.FTZ R12, R110, R107.reuse, R12 ;  /* 0x0000006b6e0c7223 */ /* 0x080fe2000001000c */
[----:B------:R-:W-:Y:S01]  /*1980*/  FMUL.FTZ R139, R139, R107 ;  /* 0x0000006b8b8b7220 */ /* 0x000fe20000410000 */
[----:B------:R-:W-:Y:S01]  /*1990*/  SHF.L.U32 R107, R199, 0x10, RZ ;  /* 0x00000010c76b7819 */ /* 0x000fe200000006ff */
[----:B------:R-:W4:Y:S01]  /*19a0*/  LDL R143, [R1+0x20] ;  /* 0x00002000018f7983 */ /* 0x000f220000100800 */
[----:B------:R-:W-:Y:S01]  /*19b0*/  SHF.L.U32 R224, R224, 0x10, RZ ;  /* 0x00000010e0e07819 */ /* 0x000fe200000006ff */
[----:B------:R-:W-:Y:S01]  /*19c0*/  FMUL.FTZ R114, R186, R114 ;  /* 0x00000072ba727220 */ /* 0x000fe20000410000 */
[----:B------:R-:W-:-:S02]  /*19d0*/  PRMT R202, R145, 0x7632, R202 ;  /* 0x0000763291ca7816 */ /* 0x000fc400000000ca */
[----:B------:R-:W-:Y:S01]  /*19e0*/  SHF.L.U32 R204, R145, 0x10, RZ ;  /* 0x0000001091cc7819 */ /* 0x000fe200000006ff */
[----:B------:R-:W-:Y:S01]  /*19f0*/  FMUL.FTZ R112, R186, R112 ;  /* 0x00000070ba707220 */ /* 0x000fe20000410000 */
[----:B------:R-:W4:Y:S01]  /*1a00*/  LDL R145, [R1+0x10] ;  /* 0x0000100001917983 */ /* 0x000f220000100800 */
[----:B------:R-:W-:Y:S01]  /*1a10*/  FMUL.FTZ R88, R138, R224 ;  /* 0x000000e08a587220 */ /* 0x000fe20000410000 */
[----:B------:R-:W-:Y:S01]  /*1a20*/  FADD.FTZ R221, R220, R221 ;  /* 0x000000dddcdd7221 */ /* 0x000fe20000010000 */
[----:B------:R-:W-:Y:S01]  /*1a30*/  FFMA.FTZ R9, R114, R220, R9 ;  /* 0x000000dc72097223 */ /* 0x000fe20000010009 */
[----:B------:R-:W4:Y:S01]  /*1a40*/  LDL R138, [R1+0x40] ;  /* 0x00004000018a7983 */ /* 0x000f220000100800 */
[----:B------:R-:W-:Y:S01]  /*1a50*/  FMUL.FTZ R188, R186, R188 ;  /* 0x000000bcbabc7220 */ /* 0x000fe20000410000 */
[----:B------:R-:W-:Y:S01]  /*1a60*/  FADD.FTZ R11, R219, R11 ;  /* 0x0000000bdb0b7221 */ /* 0x000fe20000010000 */
[-C--:B------:R-:W-:Y:S01]  /*1a70*/  FFMA.FTZ R10, R112, R219.reuse, R10 ;  /* 0x000000db700a7223 */ /* 0x080fe2000001000a */
[----:B------:R-:W-:Y:S01]  /*1a80*/  FADD.FTZ R38, R224, R38 ;  /* 0x00000026e0267221 */ /* 0x000fe20000010000 */
[----:B------:R-:W-:Y:S01]  /*1a90*/  FFMA.FTZ R170, R188, R224, R170 ;  /* 0x000000e0bcaa7223 */ /* 0x000fe200000100aa */
[----:B------:R-:W-:Y:S01]  /*1aa0*/  SHF.L.U32 R224, R238, 0x10, RZ ;  /* 0x00000010eee07819 */ /* 0x000fe200000006ff */
[----:B------:R-:W-:Y:S01]  /*1ab0*/  FMUL.FTZ R198, R186, R198 ;  /* 0x000000c6bac67220 */ /* 0x000fe20000410000 */
[----:B---3--:R-:W-:Y:S01]  /*1ac0*/  FMUL.FTZ R141, R141, R219 ;  /* 0x000000db8d8d7220 */ /* 0x008fe20000410000 */
[----:B------:R-:W-:Y:S01]  /*1ad0*/  FMUL.FTZ R199, R231, R207 ;  /* 0x000000cfe7c77220 */ /* 0x000fe20000410000 */
[----:B--2---:R-:W-:Y:S01]  /*1ae0*/  FMUL.FTZ R140, R140, R220 ;  /* 0x000000dc8c8c7220 */ /* 0x004fe20000410000 */
[----:B------:R-:W2:Y:S04]  /*1af0*/  LDL R231, [R1+0x44] ;  /* 0x0000440001e77983 */ /* 0x000ea80000100800 */
[----:B------:R-:W3:Y:S04]  /*1b00*/  LDL R220, [R1+0x3c] ;  /* 0x00003c0001dc7983 */ /* 0x000ee80000100800 */
[----:B------:R-:W3:Y:S01]  /*1b10*/  LDL R219, [R1+0x34] ;  /* 0x0000340001db7983 */ /* 0x000ee20000100800 */
[-C--:B------:R-:W-:Y:S01]  /*1b20*/  FFMA.FTZ R32, R198, R224.reuse, R32 ;  /* 0x000000e0c6207223 */ /* 0x080fe20000010020 */
[----:B------:R-:W-:Y:S01]  /*1b30*/  FADD.FTZ R33, R224, R33 ;  /* 0x00000021e0217221 */ /* 0x000fe20000010000 */
[----:B------:R-:W-:Y:S01]  /*1b40*/  FMUL.FTZ R224, R216, R224 ;  /* 0x000000e0d8e07220 */ /* 0x000fe20000410000 */
[----:B------:R-:W-:Y:S01]  /*1b50*/  SHF.L.U32 R225, R225, 0x10, RZ ;  /* 0x00000010e1e17819 */ /* 0x000fe200000006ff */
[----:B------:R-:W3:Y:S01]  /*1b60*/  LDL R216, [R1+0x2c] ;  /* 0x00002c0001d87983 */ /* 0x000ee20000100800 */
[C---:B------:R-:W-:Y:S01]  /*1b70*/  FMUL.FTZ R124, R186.reuse, R124 ;  /* 0x0000007cba7c7220 */ /* 0x040fe20000410000 */
[C---:B------:R-:W-:Y:S01]  /*1b80*/  FMUL.FTZ R122, R186.reuse, R122 ;  /* 0x0000007aba7a7220 */ /* 0x040fe20000410000 */
[----:B------:R-:W-:Y:S01]  /*1b90*/  FADD.FTZ R235, R207, R235 ;  /* 0x000000ebcfeb7221 */ /* 0x000fe20000010000 */
[----:B------:R-:W-:Y:S01]  /*1ba0*/  FMUL.FTZ R89, R186, R89 ;  /* 0x00000059ba597220 */ /* 0x000fe20000410000 */
[----:B------:R-:W-:Y:S01]  /*1bb0*/  FFMA.FTZ R154, R124, R207, R154 ;  /* 0x000000cf7c9a7223 */ /* 0x000fe2000001009a */
[----:B------:R-:W-:Y:S01]  /*1bc0*/  FADD.FTZ R233, R212, R233 ;  /* 0x000000e9d4e97221 */ /* 0x000fe20000010000 */
[----:B------:R-:W-:Y:S01]  /*1bd0*/  FFMA.FTZ R4, R122, R212, R4 ;  /* 0x000000d47a047223 */ /* 0x000fe20000010004 */
[----:B------:R-:W-:Y:S01]  /*1be0*/  FFMA.FTZ R207, R0, R189, RZ ;  /* 0x000000bd00cf7223 */ /* 0x000fe200000100ff */
[----:B------:R-:W-:Y:S01]  /*1bf0*/  SHF.L.U32 R227, R227, 0x10, RZ ;  /* 0x00000010e3e37819 */ /* 0x000fe200000006ff */
[----:B------:R-:W-:Y:S01]  /*1c00*/  FMUL.FTZ R194, R186, R194 ;  /* 0x000000c2bac27220 */ /* 0x000fe20000410000 */
[----:B------:R-:W-:-:S02]  /*1c10*/  PRMT R203, R146, 0x7632, R203 ;  /* 0x0000763292cb7816 */ /* 0x000fc400000000cb */
[----:B------:R-:W-:Y:S01]  /*1c20*/  SHF.L.U32 R206, R146, 0x10, RZ ;  /* 0x0000001092ce7819 */ /* 0x000fe200000006ff */
[----:B------:R-:W-:Y:S01]  /*1c30*/  FMUL.FTZ R146, R186, R126 ;  /* 0x0000007eba927220 */ /* 0x000fe20000410000 */
[----:B------:R-:W-:Y:S01]  /*1c40*/  FADD.FTZ R237, R208, R237 ;  /* 0x000000edd0ed7221 */ /* 0x000fe20000010000 */
[-C--:B------:R-:W-:Y:S01]  /*1c50*/  FMUL.FTZ R126, R251, R208.reuse ;  /* 0x000000d0fb7e7220 */ /* 0x080fe20000410000 */
[----:B------:R-:W-:Y:S01]  /*1c60*/  FMUL.FTZ R103, R186, R103 ;  /* 0x00000067ba677220 */ /* 0x000fe20000410000 */
[----:B------:R-:W-:Y:S01]  /*1c70*/  FFMA.FTZ R2, R146, R208, R2 ;  /* 0x000000d092027223 */ /* 0x000fe20000010002 */
[----:B------:R-:W-:Y:S01]  /*1c80*/  FFMA.FTZ R174, R89, R225, R174 ;  /* 0x000000e159ae7223 */ /* 0x000fe200000100ae */
[----:B------:R-:W3:Y:S01]  /*1c90*/  LDL R208, [R1+0x24] ;  /* 0x0000240001d07983 */ /* 0x000ee20000100800 */
[----:B------:R-:W-:Y:S01]  /*1ca0*/  FADD.FTZ R173, R225, R173 ;  /* 0x000000ade1ad7221 */ /* 0x000fe20000010000 */
[----:B------:R-:W-:Y:S01]  /*1cb0*/  FMUL.FTZ R116, R186, R116 ;  /* 0x00000074ba747220 */ /* 0x000fe20000410000 */
[----:B------:R-:W-:Y:S01]  /*1cc0*/  PRMT R240, R106, 0x7632, R240 ;  /* 0x000076326af07816 */ /* 0x000fe200000000f0 */
[----:B------:R-:W-:Y:S01]  /*1cd0*/  FMUL.FTZ R120, R186, R120 ;  /* 0x00000078ba787220 */ /* 0x000fe20000410000 */
[----:B------:R-:W-:Y:S01]  /*1ce0*/  FADD.FTZ R150, R227, R150 ;  /* 0x00000096e3967221 */ /* 0x000fe20000010000 */
[----:B------:R-:W-:Y:S01]  /*1cf0*/  FFMA.FTZ R21, R194, R227, R21 ;  /* 0x000000e3c2157223 */ /* 0x000fe20000010015 */
[----:B------:R-:W-:Y:S01]  /*1d00*/  FADD.FTZ R223, R215, R223 ;  /* 0x000000dfd7df7221 */ /* 0x000fe20000010000 */
[----:B------:R-:W-:Y:S01]  /*1d10*/  FFMA.FTZ R153, R116, R215, R153 ;  /* 0x000000d774997223 */ /* 0x000fe20000010099 */
[----:B------:R-:W-:Y:S01]  /*1d20*/  SHF.L.U32 R106, R106, 0x10, RZ ;  /* 0x000000106a6a7819 */ /* 0x000fe200000006ff */
[----:B------:R-:W-:Y:S01]  /*1d30*/  FMUL.FTZ R109, R186, R109 ;  /* 0x0000006dba6d7220 */ /* 0x000fe20000410000 */
[----:B------:R-:W-:Y:S01]  /*1d40*/  FADD.FTZ R230, R211, R230 ;  /* 0x000000e6d3e67221 */ /* 0x000fe20000010000 */
[----:B------:R-:W-:Y:S01]  /*1d50*/  FFMA.FTZ R5, R120, R211, R5 ;  /* 0x000000d378057223 */ /* 0x000fe20000010005 */
[----:B------:R-:W-:Y:S01]  /*1d60*/  FMUL.FTZ R108, R186, R108 ;  /* 0x0000006cba6c7220 */ /* 0x000fe20000410000 */
[----:B------:R-:W-:Y:S01]  /*1d70*/  FADD.FTZ R13, R106, R13 ;  /* 0x0000000d6a0d7221 */ /* 0x000fe20000010000 */
[C---:B------:R-:W-:Y:S01]  /*1d80*/  FMUL.FTZ R130, R186.reuse, R130 ;  /* 0x00000082ba827220 */ /* 0x040fe20000410000 */
[----:B------:R-:W-:Y:S01]  /*1d90*/  FMUL.FTZ R111, R186, R111 ;  /* 0x0000006fba6f7220 */ /* 0x000fe20000410000 */
[----:B------:R-:W-:Y:S01]  /*1da0*/  FFMA.FTZ R152, R108, R106, R152 ;  /* 0x0000006a6c987223 */ /* 0x000fe20000010098 */
[----:B------:R-:W-:Y:S01]  /*1db0*/  SHF.L.U32 R217, R217, 0x10, RZ ;  /* 0x00000010d9d97819 */ /* 0x000fe200000006ff */
[----:B------:R-:W5:Y:S04]  /*1dc0*/  LDG.E.64 R100, desc[UR4][R100.64] ;  /* 0x0000000464647981 */ /* 0x000f68000c1e1b00 */
[----:B------:R-:W5:Y:S04]  /*1dd0*/  LDG.E.64 R98, desc[UR4][R98.64] ;  /* 0x0000000462627981 */ /* 0x000f68000c1e1b00 */
[----:B------:R-:W5:Y:S04]  /*1de0*/  LDG.E.64 R96, desc[UR4][R96.64] ;  /* 0x0000000460607981 */ /* 0x000f68000c1e1b00 */
[----:B------:R-:W5:Y:S04]  /*1df0*/  LDG.E.64 R94, desc[UR4][R94.64] ;  /* 0x000000045e5e7981 */ /* 0x000f68000c1e1b00 */
[----:B------:R-:W5:Y:S01]  /*1e00*/  LDG.E.64 R92, desc[UR4][R92.64] ;  /* 0x000000045c5c7981 */ /* 0x000f62000c1e1b00 */
[----:B0-----:R-:W-:Y:S01]  /*1e10*/  FMUL.FTZ R91, R91, R225 ;  /* 0x000000e15b5b7220 */ /* 0x001fe20000410000 */
[----:B----4-:R-:W-:Y:S01]  /*1e20*/  FMUL.FTZ R144, R144, R212 ;  /* 0x000000d490907220 */ /* 0x010fe20000410000 */
[----:B------:R-:W-:Y:S01]  /*1e30*/  SHF.L.U32 R212, R205, 0x10, RZ ;  /* 0x00000010cdd47819 */ /* 0x000fe200000006ff */
[----:B------:R-:W-:Y:S01]  /*1e40*/  FADD.FTZ R205, RZ, R189 ;  /* 0x000000bdffcd7221 */ /* 0x000fe20000010000 */
        /* <DEDUP_REMOVED lines=19> */
[----:B------:R-:W-:Y:S01]  /*1f80*/  FFMA.FTZ R207, R198, R224, R207 ;  /* 0x000000e0c6cf7223 */ /* 0x000fe200000100cf */
[----:B------:R-:W-:Y:S01]  /*1f90*/  FADD.FTZ R31, R225, R31 ;  /* 0x0000001fe11f7221 */ /* 0x000fe20000010000 */
[----:B------:R-:W-:Y:S01]  /*1fa0*/  FMUL.FTZ R143, R143, R215 ;  /* 0x000000d78f8f7220 */ /* 0x000fe20000410000 */
[----:B------:R-:W-:Y:S01]  /*1fb0*/  FADD.FTZ R205, R205, R224 ;  /* 0x000000e0cdcd7221 */ /* 0x000fe20000010000 */
[----:B------:R-:W-:Y:S01]  /*1fc0*/  SHF.L.U32 R227, R240, 0x10, RZ ;  /* 0x00000010f0e37819 */ /* 0x000fe200000006ff */
[----:B------:R-:W-:Y:S01]  /*1fd0*/  FMUL.FTZ R145, R145, R211 ;  /* 0x000000d391917220 */ /* 0x000fe20000410000 */
[----:B------:R-:W-:Y:S01]  /*1fe0*/  SHF.L.U32 R215, R202, 0x10, RZ ;  /* 0x00000010cad77819 */ /* 0x000fe200000006ff */
[----:B------:R-:W-:Y:S01]  /*1ff0*/  FFMA.FTZ R202, R102, R105, R207 ;  /* 0x0000006966ca7223 */ /* 0x000fe200000100cf */
[----:B------:R-:W-:Y:S01]  /*2000*/  SHF.L.U32 R211, R200, 0x10, RZ ;  /* 0x00000010c8d37819 */ /* 0x000fe200000006ff */
[----:B------:R-:W-:Y:S01]  /*2010*/  FADD.FTZ R200, R205, R105 ;  /* 0x00000069cdc87221 */ /* 0x000fe20000010000 */
[----:B------:R-:W-:Y:S01]  /*2020*/  FMUL.FTZ R138, R138, R106 ;  /* 0x0000006a8a8a7220 */ /* 0x000fe20000410000 */
[----:B------:R-:W-:Y:S01]  /*2030*/  FADD.FTZ R158, R227, R158 ;  /* 0x0000009ee39e7221 */ /* 0x000fe20000010000 */
[----:B------:R-:W-:Y:S01]  /*2040*/  FFMA.FTZ R14, R109, R227, R14 ;  /* 0x000000e36d0e7223 */ /* 0x000fe2000001000e */
[----:B------:R-:W-:Y:S01]  /*2050*/  SHF.L.U32 R106, R241, 0x10, RZ ;  /* 0x00000010f16a7819 */ /* 0x000fe200000006ff */
[----:B------:R-:W-:Y:S01]  /*2060*/  FADD.FTZ R156, R204, R156 ;  /* 0x0000009ccc9c7221 */ /* 0x000fe20000010000 */
[----:B------:R-:W-:-:S03]  /*2070*/  FFMA.FTZ R157, R130, R204, R157 ;  /* 0x000000cc829d7223 */ /* 0x000fc6000001009d */
[----:B------:R-:W-:Y:S01]  /*2080*/  FADD.FTZ R159, R106, R159 ;  /* 0x0000009f6a9f7221 */ /* 0x000fe20000010000 */
[----:B------:R-:W-:Y:S01]  /*2090*/  FFMA.FTZ R28, R111, R106, R28 ;  /* 0x0000006a6f1c7223 */ /* 0x000fe2000001001c */
[----:B--2---:R-:W-:Y:S02]  /*20a0*/  FMUL.FTZ R225, R231, R225 ;  /* 0x000000e1e7e17220 */ /* 0x004fe40000410000 */
[----:B------:R-:W2:Y:S02]  /*20b0*/  LDL R231, [R1+0x1c] ;  /* 0x00001c0001e77983 */ /* 0x000ea40000100800 */
[----:B------:R-:W-:Y:S01]  /*20c0*/  FFMA.FTZ R202, R103, R225, R202 ;  /* 0x000000e167ca7223 */ /* 0x000fe200000100ca */
[----:B---3--:R-:W-:Y:S01]  /*20d0*/  FMUL.FTZ R227, R220, R227 ;  /* 0x000000e3dce37220 */ /* 0x008fe20000410000 */
[----:B------:R-:W-:Y:S01]  /*20e0*/  FADD.FTZ R200, R200, R225 ;  /* 0x000000e1c8c87221 */ /* 0x000fe20000010000 */
[----:B------:R-:W3:Y:S01]  /*20f0*/  LDL R220, [R1+0x14] ;  /* 0x0000140001dc7983 */ /* 0x000ee20000100800 */
[----:B------:R-:W-:-:S02]  /*2100*/  FFMA.FTZ R202, R108, R138, R202 ;  /* 0x0000008a6cca7223 */ /* 0x000fc400000100ca */
[----:B------:R-:W-:Y:S01]  /*2110*/  FADD.FTZ R205, R200, R138 ;  /* 0x0000008ac8cd7221 */ /* 0x000fe20000010000 */
[----:B------:R-:W-:Y:S01]  /*2120*/  FMUL.FTZ R200, R247, R204 ;  /* 0x000000ccf7c87220 */ /* 0x000fe20000410000 */
[----:B------:R-:W-:Y:S01]  /*2130*/  FFMA.FTZ R204, R109, R227, R202 ;  /* 0x000000e36dcc7223 */ /* 0x000fe200000100ca */
[----:B------:R-:W-:Y:S02]  /*2140*/  FMUL.FTZ R202, R219, R106 ;  /* 0x0000006adbca7220 */ /* 0x000fe40000410000 */
[----:B------:R-:W4:Y:S01]  /*2150*/  LDL R219, [R1+0xc] ;  /* 0x00000c0001db7983 */ /* 0x000f220000100800 */
[----:B------:R-:W-:Y:S01]  /*2160*/  SHF.L.U32 R106, R203, 0x10, RZ ;  /* 0x00000010cb6a7819 */ /* 0x000fe200000006ff */
[----:B------:R-:W-:Y:S02]  /*2170*/  FMUL.FTZ R203, R216, R217 ;  /* 0x000000d9d8cb7220 */ /* 0x000fe40000410000 */
[----:B------:R-:W4:Y:S01]  /*2180*/  LDL R216, [R1+0x4] ;  /* 0x0000040001d87983 */ /* 0x000f220000100800 */
        /* <DEDUP_REMOVED lines=8> */
[----:B------:R-:W-:Y:S01]  /*2210*/  SHF.L.U32 R218, R218, 0x10, RZ ;  /* 0x00000010dada7819 */ /* 0x000fe200000006ff */
[----:B------:R-:W-:Y:S02]  /*2220*/  FFMA.FTZ R207, R113, R203, R204 ;  /* 0x000000cb71cf7223 */ /* 0x000fe400000100cc */
[----:B------:R-:W-:Y:S02]  /*2230*/  FADD.FTZ R205, R205, R203 ;  /* 0x000000cbcdcd7221 */ /* 0x000fe40000010000 */
        /* <DEDUP_REMOVED lines=8> */
[----:B------:R-:W-:-:S02]  /*22c0*/  FMUL.FTZ R117, R186, R117 ;  /* 0x00000075ba757220 */ /* 0x000fc40000410000 */
[----:B------:R-:W-:Y:S01]  /*22d0*/  FADD.FTZ R132, R132, R143 ;  /* 0x0000008f84847221 */ /* 0x000fe20000010000 */
[----:B------:R-:W-:Y:S01]  /*22e0*/  FFMA.FTZ R207, R116, R143, R207 ;  /* 0x0000008f74cf7223 */ /* 0x000fe200000100cf */
[----:B------:R-:W-:Y:S01]  /*22f0*/  SHF.L.U32 R213, R213, 0x10, RZ ;  /* 0x00000010d5d57819 */ /* 0x000fe200000006ff */
[----:B------:R-:W-:Y:S01]  /*2300*/  FADD.FTZ R222, R214, R222 ;  /* 0x000000ded6de7221 */ /* 0x000fe20000010000 */
[----:B------:R-:W-:Y:S01]  /*2310*/  FFMA.FTZ R23, R117, R214, R23 ;  /* 0x000000d675177223 */ /* 0x000fe20000010017 */
[----:B------:R-:W-:Y:S02]  /*2320*/  FMUL.FTZ R119, R186, R119 ;  /* 0x00000077ba777220 */ /* 0x000fe40000410000 */
[----:B------:R-:W-:Y:S02]  /*2330*/  FADD.FTZ R226, R213, R226 ;  /* 0x000000e2d5e27221 */ /* 0x000fe40000010000 */
[----:B------:R-:W-:Y:S01]  /*2340*/  FFMA.FTZ R7, R119, R213, R7 ;  /* 0x000000d577077223 */ /* 0x000fe20000010007 */
[----:B------:R-:W-:Y:S01]  /*2350*/  SHF.L.U32 R209, R209, 0x10, RZ ;  /* 0x00000010d1d17819 */ /* 0x000fe200000006ff */
[----:B------:R-:W-:Y:S01]  /*2360*/  FADD.FTZ R161, R206, R161 ;  /* 0x000000a1cea17221 */ /* 0x000fe20000010000 */
[----:B------:R-:W-:Y:S01]  /*2370*/  FFMA.FTZ R162, R205, R206, R162 ;  /* 0x000000cecda27223 */ /* 0x000fe200000100a2 */
[----:B------:R-:W-:Y:S01]  /*2380*/  FMUL.FTZ R121, R186, R121 ;  /* 0x00000079ba797220 */ /* 0x000fe20000410000 */
[----:B------:R-:W-:Y:S01]  /*2390*/  SHF.L.U32 R210, R210, 0x10, RZ ;  /* 0x00000010d2d27819 */ /* 0x000fe200000006ff */
[----:B------:R-:W-:-:S04]  /*23a0*/  FMUL.FTZ R123, R186, R123 ;  /* 0x0000007bba7b7220 */ /* 0x000fc80000410000 */
[----:B------:R-:W-:Y:S01]  /*23b0*/  FFMA.FTZ R24, R123, R210, R24 ;  /* 0x000000d27b187223 */ /* 0x000fe20000010018 */
[----:B------:R-:W-:Y:S01]  /*23c0*/  FADD.FTZ R232, R210, R232 ;  /* 0x000000e8d2e87221 */ /* 0x000fe20000010000 */
[----:B------:R-:W-:Y:S01]  /*23d0*/  FFMA.FTZ R163, R121, R209, R163 ;  /* 0x000000d179a37223 */ /* 0x000fe200000100a3 */
[----:B------:R-:W-:Y:S01]  /*23e0*/  FADD.FTZ R229, R209, R229 ;  /* 0x000000e5d1e57221 */ /* 0x000fe20000010000 */
[C---:B------:R-:W-:Y:S01]  /*23f0*/  FMUL.FTZ R125, R186.reuse, R125 ;  /* 0x0000007dba7d7220 */ /* 0x040fe20000410000 */
[C---:B------:R-:W-:Y:S01]  /*2400*/  FMUL.FTZ R127, R186.reuse, R127 ;  /* 0x0000007fba7f7220 */ /* 0x040fe20000410000 */
[----:B------:R-:W-:Y:S02]  /*2410*/  FADD.FTZ R234, R107, R234 ;  /* 0x000000ea6bea7221 */ /* 0x000fe40000010000 */
[----:B------:R-:W-:Y:S01]  /*2420*/  FFMA.FTZ R3, R125, R107, R3 ;  /* 0x0000006b7d037223 */ /* 0x000fe20000010003 */
[----:B------:R-:W-:Y:S01]  /*2430*/  FMUL.FTZ R128, R186, R128 ;  /* 0x00000080ba807220 */ /* 0x000fe20000410000 */
[----:B------:R-:W-:Y:S01]  /*2440*/  FADD.FTZ R236, R212, R236 ;  /* 0x000000ecd4ec7221 */ /* 0x000fe20000010000 */
[-C--:B------:R-:W-:Y:S01]  /*2450*/  FFMA.FTZ R166, R127, R212.reuse, R166 ;  /* 0x000000d47fa67223 */ /* 0x080fe200000100a6 */
[----:B------:R-:W-:Y:S01]  /*2460*/  FMUL.FTZ R212, R250, R212 ;  /* 0x000000d4fad47220 */ /* 0x000fe20000410000 */
[----:B------:R-:W-:Y:S01]  /*2470*/  FMUL.FTZ R129, R186, R129 ;  /* 0x00000081ba817220 */ /* 0x000fe20000410000 */
[----:B------:R-:W-:Y:S01]  /*2480*/  FADD.FTZ R34, R201, R34 ;  /* 0x00000022c9227221 */ /* 0x000fe20000010000 */
[-C--:B------:R-:W-:Y:S01]  /*2490*/  FFMA.FTZ R35, R128, R201.reuse, R35 ;  /* 0x000000c980237223 */ /* 0x080fe20000010023 */
[----:B------:R-:W-:Y:S01]  /*24a0*/  FMUL.FTZ R201, R249, R201 ;  /* 0x000000c9f9c97220 */ /* 0x000fe20000410000 */
[-C--:B------:R-:W-:Y:S01]  /*24b0*/  FFMA.FTZ R168, R129, R211.reuse, R168 ;  /* 0x000000d381a87223 */ /* 0x080fe200000100a8 */
[----:B------:R-:W-:Y:S01]  /*24c0*/  FADD.FTZ R165, R211, R165 ;  /* 0x000000a5d3a57221 */ /* 0x000fe20000010000 */
[----:B------:R-:W-:Y:S01]  /*24d0*/  FMUL.FTZ R211, R248, R211 ;  /* 0x000000d3f8d37220 */ /* 0x000fe20000410000 */
[----:B------:R-:W-:Y:S01]  /*24e0*/  FMUL.FTZ R131, R186, R131 ;  /* 0x00000083ba837220 */ /* 0x000fe20000410000 */
[----:B------:R-:W-:Y:S01]  /*24f0*/  FADD.FTZ R148, R215, R148 ;  /* 0x00000094d7947221 */ /* 0x000fe20000010000 */
[----:B------:R-:W-:-:S02]  /*2500*/  PRMT R90, R147, 0x7632, R90 ;  /* 0x00007632935a7816 */ /* 0x000fc4000000005a */
[----:B------:R-:W-:Y:S01]  /*2510*/  FFMA.FTZ R169, R131, R215, R169 ;  /* 0x000000d783a97223 */ /* 0x000fe200000100a9 */
[----:B------:R-:W-:Y:S01]  /*2520*/  SHF.L.U32 R147, R147, 0x10, RZ ;  /* 0x0000001093937819 */ /* 0x000fe200000006ff */
[C---:B------:R-:W-:Y:S01]  /*2530*/  FMUL.FTZ R134, R186.reuse, R134 ;  /* 0x00000086ba867220 */ /* 0x040fe20000410000 */
[----:B------:R-:W-:Y:S01]  /*2540*/  FMUL.FTZ R133, R186, R133 ;  /* 0x00000085ba857220 */ /* 0x000fe20000410000 */
[----:B------:R-:W-:Y:S01]  /*2550*/  SHF.L.U32 R90, R90, 0x10, RZ ;  /* 0x000000105a5a7819 */ /* 0x000fe200000006ff */
[----:B------:R-:W-:Y:S01]  /*2560*/  FADD.FTZ R29, R106, R29 ;  /* 0x0000001d6a1d7221 */ /* 0x000fe20000010000 */
[----:B------:R-:W-:Y:S01]  /*2570*/  FADD.FTZ R164, R147, R164 ;  /* 0x000000a493a47221 */ /* 0x000fe20000010000 */
[----:B------:R-:W-:Y:S01]  /*2580*/  FFMA.FTZ R167, R134, R147, R167 ;  /* 0x0000009386a77223 */ /* 0x000fe200000100a7 */
[----:B------:R-:W-:Y:S01]  /*2590*/  FFMA.FTZ R25, R133, R106, R25 ;  /* 0x0000006a85197223 */ /* 0x000fe20000010019 */
[----:B------:R-:W-:Y:S01]  /*25a0*/  FMUL.FTZ R135, R186, R135 ;  /* 0x00000087ba877220 */ /* 0x000fe20000410000 */
[----:B------:R-:W-:Y:S01]  /*25b0*/  FMUL.FTZ R147, R243, R147 ;  /* 0x00000093f3937220 */ /* 0x000fe20000410000 */
[----:B------:R-:W-:Y:S01]  /*25c0*/  FADD.FTZ R27, R90, R27 ;  /* 0x0000001b5a1b7221 */ /* 0x000fe20000010000 */
[----:B------:R-:W-:Y:S01]  /*25d0*/  UMOV UR6, 0xffffffff ;  /* 0xffffffff00067882 */ /* 0x000fe20000000000 */
[----:B------:R-:W-:Y:S01]  /*25e0*/  FFMA.FTZ R22, R135, R90, R22 ;  /* 0x0000005a87167223 */ /* 0x000fe20000010016 */
        /* <DEDUP_REMOVED lines=12> */
[----:B------:R-:W-:Y:S01]  /*26b0*/  FMUL.FTZ R132, R245, R206 ;  /* 0x000000cef5847220 */ /* 0x000fe20000410000 */
[----:B----4-:R-:W-:Y:S01]  /*26c0*/  FMUL.FTZ R206, R219, R209 ;  /* 0x000000d1dbce7220 */ /* 0x010fe20000410000 */
        /* <DEDUP_REMOVED lines=56> */
.L_x_6164:
[----:B------:R-:W-:Y:S01]  /*2a50*/  FADD.FTZ R107, R90, R107 ;  /* 0x0000006b5a6b7221 */ /* 0x000fe20000010000 */
[----:B------:R-:W-:Y:S01]  /*2a60*/  ISETP.NE.U32.AND P2, PT, RZ, UR10, PT ;  /* 0x0000000aff007c0c */ /* 0x000fe2000bf45070 */
[----:B0-----:R-:W-:Y:S01]  /*2a70*/  FADD.FTZ R216, R106, R216 ;  /* 0x000000d86ad87221 */ /* 0x001fe20000010000 */
[----:B------:R-:W-:Y:S01]  /*2a80*/  ISETP.NE.U32.AND P1, PT, R180, RZ, PT ;  /* 0x000000ffb400720c */ /* 0x000fe20003f25070 */
[----:B------:R-:W-:Y:S01]  /*2a90*/  FMUL.FTZ R107, R107, UR9 ;  /* 0x000000096b6b7c20 */ /* 0x000fe20008410000 */
[----:B------:R-:W-:Y:S01]  /*2aa0*/  ISETP.NE.AND.EX P2, PT, RZ, UR11, PT, P2 ;  /* 0x0000000bff007c0c */ /* 0x000fe2000bf45320 */
[----:B------:R-:W-:Y:S01]  /*2ab0*/  FMUL.FTZ R180, R216, UR9 ;  /* 0x00000009d8b47c20 */ /* 0x000fe20008410000 */
[----:B------:R-:W-:Y:S02]  /*2ac0*/  ISETP.NE.AND.EX P1, PT, R181, RZ, PT, P1 ;  /* 0x000000ffb500720c */ /* 0x000fe40003f25310 */
[----:B------:R-:W-:Y:S02]  /*2ad0*/  FSEL R181, R107, RZ, !P4 ;  /* 0x000000ff6bb57208 */ /* 0x000fe40006000000 */
[----:B------:R-:W-:-:S02]  /*2ae0*/  ISETP.NE.U32.AND P3, PT, RZ, UR10, PT ;  /* 0x0000000aff007c0c */ /* 0x000fc4000bf65070 */
[----:B-----5:R-:W-:Y:S01]  /*2af0*/  LOP3.LUT P5, RZ, R100, 0xff00, RZ, 0xc0, !PT ;  /* 0x0000ff0064ff7812 */ /* 0x020fe200078ac0ff */
[-CC-:B------:R-:W-:Y:S01]  /*2b00*/  FFMA.FTZ R0, R0, R180.reuse, R181.reuse ;  /* 0x000000b400007223 */ /* 0x180fe200000100b5 */
[-CC-:B------:R-:W-:Y:S01]  /*2b10*/  FFMA.FTZ R89, R89, R180.reuse, R181.reuse ;  /* 0x000000b459597223 */ /* 0x180fe200000100b5 */
[-CC-:B------:R-:W-:Y:S01]  /*2b20*/  FFMA.FTZ R187, R187, R180.reuse, R181.reuse ;  /* 0x000000b4bbbb7223 */ /* 0x180fe200000100b5 */
[----:B------:R-:W-:Y:S01]  /*2b30*/  FFMA.FTZ R188, R188, R180, R181 ;  /* 0x000000b4bcbc7223 */ /* 0x000fe200000100b5 */
[----:B------:R-:W-:Y:S01]  /*2b40*/  FADD.FTZ R0, R189, -R0 ;  /* 0x80000000bd007221 */ /* 0x000fe20000010000 */
[----:B------:R-:W-:Y:S01]  /*2b50*/  FADD.FTZ R189, R91, -R89 ;  /* 0x800000595bbd7221 */ /* 0x000fe20000010000 */
[----:B------:R-:W-:Y:S01]  /*2b60*/  FADD.FTZ R187, R190, -R187 ;  /* 0x800000bbbebb7221 */ /* 0x000fe20000010000 */
[----:B-1----:R-:W0:Y:S01]  /*2b70*/  @P2 LDC.64 R90, c[0x0][0x308] ;  /* 0x0000c200ff5a2b82 */ /* 0x002e220000000a00 */
[----:B------:R-:W-:Y:S01]  /*2b80*/  FADD.FTZ R88, R88, -R188 ;  /* 0x800000bc58587221 */ /* 0x000fe20000010000 */
        /* <DEDUP_REMOVED lines=8> */
[----:B------:R-:W-:Y:S01]  /*2c10*/  ISETP.NE.AND.EX P3, PT, RZ, UR11, PT, P3 ;  /* 0x0000000bff007c0c */ /* 0x000fe2000bf65330 */
[-CC-:B------:R-:W-:Y:S01]  /*2c20*/  FFMA.FTZ R193, R193, R180.reuse, R181.reuse ;  /* 0x000000b4c1c17223 */ /* 0x180fe200000100b5 */
[-CC-:B------:R-:W-:Y:S01]  /*2c30*/  FFMA.FTZ R194, R194, R180.reuse, R181.reuse ;  /* 0x000000b4c2c27223 */ /* 0x180fe200000100b5 */
[----:B------:R-:W-:Y:S01]  /*2c40*/  FFMA.FTZ R197, R197, R180, R181 ;  /* 0x000000b4c5c57223 */ /* 0x000fe200000100b5 */
[C---:B------:R-:W-:Y:S01]  /*2c50*/  SEL R88, R188.reuse, R80, P3 ;  /* 0x00000050bc587207 */ /* 0x040fe20001800000 */
[-C--:B------:R-:W-:Y:S01]  /*2c60*/  FMUL.FTZ R188, R188, R178.reuse ;  /* 0x000000b2bcbc7220 */ /* 0x080fe20000410000 */
[----:B------:R-:W-:Y:S01]  /*2c70*/  SEL R89, R189, R81, P3 ;  /* 0x00000051bd597207 */ /* 0x000fe20001800000 */
[----:B------:R-:W-:Y:S01]  /*2c80*/  FADD.FTZ R193, R191, -R193 ;  /* 0x800000c1bfc17221 */ /* 0x000fe20000010000 */
[----:B------:R-:W-:Y:S01]  /*2c90*/  FADD.FTZ R194, R137, -R194 ;  /* 0x800000c289c27221 */ /* 0x000fe20000010000 */
[----:B------:R-:W-:Y:S01]  /*2ca0*/  FMUL.FTZ R137, R0, R178 ;  /* 0x000000b200897220 */ /* 0x000fe20000410000 */
[----:B------:R-:W-:Y:S01]  /*2cb0*/  FADD.FTZ R104, R104, -R197 ;  /* 0x800000c568687221 */ /* 0x000fe20000010000 */
[-CC-:B------:R-:W-:Y:S01]  /*2cc0*/  FFMA.FTZ R102, R102, R180.reuse, R181.reuse ;  /* 0x000000b466667223 */ /* 0x180fe200000100b5 */
[----:B------:R-:W-:Y:S01]  /*2cd0*/  FFMA.FTZ R103, R103, R180, R181 ;  /* 0x000000b467677223 */ /* 0x000fe200000100b5 */
[----:B------:R-:W-:Y:S01]  /*2ce0*/  FMUL.FTZ R137, R137, UR12 ;  /* 0x0000000c89897c20 */ /* 0x000fe20008410000 */
[----:B0-----:R-:W-:Y:S01]  /*2cf0*/  @P2 IMAD.WIDE.U32 R106, R185, 0x20, R90 ;  /* 0x00000020b96a2825 */ /* 0x001fe200078e005a */
[----:B------:R-:W-:-:S03]  /*2d00*/  SEL R90, R187, R82, P3 ;  /* 0x00000052bb5a7207 */ /* 0x000fc60001800000 */
[----:B------:R-:W-:Y:S01]  /*2d10*/  FMUL.FTZ R187, R187, R178 ;  /* 0x000000b2bbbb7220 */ /* 0x000fe20000410000 */
[----:B------:R-:W-:Y:S01]  /*2d20*/  SEL R91, R0, R83, P3 ;  /* 0x00000053005b7207 */ /* 0x000fe20001800000 */
[----:B------:R-:W-:Y:S01]  /*2d30*/  FADD.FTZ R102, R105, -R102 ;  /* 0x8000006669667221 */ /* 0x000fe20000010000 */
[----:B------:R-:W-:Y:S01]  /*2d40*/  FADD.FTZ R103, R225, -R103 ;  /* 0x80000067e1677221 */ /* 0x000fe20000010000 */
[----:B------:R-:W-:Y:S01]  /*2d50*/  FMUL.FTZ R187, R187, UR12 ;  /* 0x0000000cbbbb7c20 */ /* 0x000fe20008410000 */
[--C-:B------:R-:W-:Y:S01]  /*2d60*/  FFMA.FTZ R108, R108, R180, R181.reuse ;  /* 0x000000b46c6c7223 */ /* 0x100fe200000100b5 */
[----:B------:R0:W-:Y:S01]  /*2d70*/  @P2 STG.E.128 desc[UR4][R106.64], R88 ;  /* 0x000000586a002986 */ /* 0x0001e2000c101d04 */
[C---:B------:R-:W-:Y:S01]  /*2d80*/  FMUL.FTZ R102, R186.reuse, R102 ;  /* 0x00000066ba667220 */ /* 0x040fe20000410000 */
[-C--:B------:R-:W-:Y:S01]  /*2d90*/  FFMA.FTZ R105, R109, R180.reuse, R181 ;  /* 0x000000b46d697223 */ /* 0x080fe200000100b5 */
[----:B------:R-:W-:Y:S01]  /*2da0*/  FMUL.FTZ R103, R186, R103 ;  /* 0x00000067ba677220 */ /* 0x000fe20000410000 */
[----:B------:R-:W-:Y:S01]  /*2db0*/  FADD.FTZ R138, R138, -R108 ;  /* 0x8000006c8a8a7221 */ /* 0x000fe20000010000 */
[----:B------:R-:W-:Y:S01]  /*2dc0*/  @P1 FADD.FTZ R102, R70, R102 ;  /* 0x0000006646661221 */ /* 0x000fe20000010000 */
[----:B------:R-:W-:Y:S01]  /*2dd0*/  FADD.FTZ R105, R227, -R105 ;  /* 0x80000069e3697221 */ /* 0x000fe20000010000 */
[-CC-:B------:R-:W-:Y:S01]  /*2de0*/  FFMA.FTZ R110, R110, R180.reuse, R181.reuse ;  /* 0x000000b46e6e7223 */ /* 0x180fe200000100b5 */
[-C--:B------:R-:W-:Y:S01]  /*2df0*/  FFMA.FTZ R111, R111, R180.reuse, R181 ;  /* 0x000000b46f6f7223 */ /* 0x080fe200000100b5 */
[----:B------:R-:W-:Y:S01]  /*2e00*/  @P1 FADD.FTZ R103, R71, R103 ;  /* 0x0000006747671221 */ /* 0x000fe20000010000 */
[----:B------:R-:W-:Y:S01]  /*2e10*/  FMUL.FTZ R105, R186, R105 ;  /* 0x00000069ba697220 */ /* 0x000fe20000410000 */
[----:B------:R-:W-:Y:S01]  /*2e20*/  FADD.FTZ R139, R139, -R110 ;  /* 0x8000006e8b8b7221 */ /* 0x000fe20000010000 */
[----:B------:R-:W-:Y:S01]  /*2e30*/  FADD.FTZ R202, R202, -R111 ;  /* 0x8000006fcaca7221 */ /* 0x000fe20000010000 */
[-CC-:B------:R-:W-:Y:S01]  /*2e40*/  FFMA.FTZ R112, R112, R180.reuse, R181.reuse ;  /* 0x000000b470707223 */ /* 0x180fe200000100b5 */
[----:B------:R-:W-:Y:S01]  /*2e50*/  FFMA.FTZ R113, R113, R180, R181 ;  /* 0x000000b471717223 */ /* 0x000fe200000100b5 */
[----:B------:R-:W-:Y:S01]  /*2e60*/  @P1 FADD.FTZ R105, R65, R105 ;  /* 0x0000006941691221 */ /* 0x000fe20000010000 */
[C---:B------:R-:W-:Y:S01]  /*2e70*/  FMUL.FTZ R219, R186.reuse, R139 ;  /* 0x0000008bbadb7220 */ /* 0x040fe20000410000 */
[C---:B------:R-:W-:Y:S01]  /*2e80*/  FMUL.FTZ R220, R186.reuse, R202 ;  /* 0x000000cabadc7220 */ /* 0x040fe20000410000 */
[----:B0-----:R-:W-:Y:S01]  /*2e90*/  MOV R88, R100 ;  /* 0x0000006400587202 */ /* 0x001fe20000000f00 */
[----:B------:R-:W-:Y:S01]  /*2ea0*/  FMUL.FTZ R89, R186, R194 ;  /* 0x000000c2ba597220 */ /* 0x000fe20000410000 */
[-CC-:B------:R-:W-:Y:S01]  /*2eb0*/  FFMA.FTZ R90, R195, R180.reuse, R181.reuse ;  /* 0x000000b4c35a7223 */ /* 0x180fe200000100b5 */
[----:B------:R-:W-:Y:S01]  /*2ec0*/  FFMA.FTZ R91, R196, R180, R181 ;  /* 0x000000b4c45b7223 */ /* 0x000fe200000100b5 */
[----:B------:R-:W-:Y:S01]  /*2ed0*/  LOP3.LUT P6, RZ, R88, 0xff, RZ, 0xc0, !PT ;  /* 0x000000ff58ff7812 */ /* 0x000fe200078cc0ff */
[----:B------:R-:W-:Y:S01]  /*2ee0*/  FMUL.FTZ R88, R188, UR12 ;  /* 0x0000000cbc587c20 */ /* 0x000fe20008410000 */
[-C--:B------:R-:W-:Y:S01]  /*2ef0*/  FMUL.FTZ R188, R189, R178.reuse ;  /* 0x000000b2bdbc7220 */ /* 0x080fe20000410000 */
[----:B------:R-:W-:Y:S01]  /*2f00*/  @P1 FADD.FTZ R89, R73, R89 ;  /* 0x0000005949591221 */ /* 0x000fe20000010000 */
[----:B------:R-:W-:Y:S01]  /*2f10*/  FADD.FTZ R90, R192, -R90 ;  /* 0x8000005ac05a7221 */ /* 0x000fe20000010000 */
[----:B------:R-:W-:Y:S01]  /*2f20*/  FADD.FTZ R91, R136, -R91 ;  /* 0x8000005b885b7221 */ /* 0x000fe20000010000 */
[----:B------:R-:W-:Y:S01]  /*2f30*/  FSEL R189, R88, RZ, P6 ;  /* 0x000000ff58bd7208 */ /* 0x000fe20003000000 */
[----:B------:R-:W-:Y:S01]  /*2f40*/  FMUL.FTZ R88, R186, R193 ;  /* 0x000000c1ba587220 */ /* 0x000fe20000410000 */
[----:B------:R-:W-:Y:S01]  /*2f50*/  FMUL.FTZ R188, R188, UR12 ;  /* 0x0000000cbcbc7c20 */ /* 0x000fe20008410000 */
[----:B------:R-:W-:Y:S01]  /*2f60*/  LOP3.LUT P6, RZ, R100, 0xff0000, RZ, 0xc0, !PT ;  /* 0x00ff000064ff7812 */ /* 0x000fe200078cc0ff */
[----:B------:R-:W-:Y:S01]  /*2f70*/  FMUL.FTZ R0, R89, R178 ;  /* 0x000000b259007220 */ /* 0x000fe20000410000 */
[----:B------:R-:W-:Y:S01]  /*2f80*/  @P1 FADD.FTZ R88, R72, R88 ;  /* 0x0000005848581221 */ /* 0x000fe20000010000 */
[----:B------:R-:W-:Y:S01]  /*2f90*/  FMUL.FTZ R90, R186, R90 ;  /* 0x0000005aba5a7220 */ /* 0x000fe20000410000 */
[----:B------:R-:W-:Y:S01]  /*2fa0*/  FSEL R188, R188, RZ, P5 ;  /* 0x000000ffbcbc7208 */ /* 0x000fe20002800000 */
[----:B------:R-:W-:Y:S01]  /*2fb0*/  FMUL.FTZ R0, R0, UR12 ;  /* 0x0000000c00007c20 */ /* 0x000fe20008410000 */
[----:B------:R-:W-:Y:S01]  /*2fc0*/  LOP3.LUT P5, RZ, R100, 0xff000000, RZ, 0xc0, !PT ;  /* 0xff00000064ff7812 */ /* 0x000fe200078ac0ff */
[----:B------:R-:W-:Y:S01]  /*2fd0*/  FMUL.FTZ R100, R88, R178 ;  /* 0x000000b258647220 */ /* 0x000fe20000410000 */
[----:B------:R-:W-:Y:S01]  /*2fe0*/  FSEL R187, R187, RZ, P6 ;  /* 0x000000ffbbbb7208 */ /* 0x000fe20003000000 */
[----:B------:R-:W-:Y:S01]  /*2ff0*/  FMUL.FTZ R91, R186, R91 ;  /* 0x0000005bba5b7220 */ /* 0x000fe20000410000 */
[----:B------:R-:W-:Y:S01]  /*3000*/  FSEL R137, R137, RZ, P5 ;  /* 0x000000ff89897208 */ /* 0x000fe20002800000 */
[----:B------:R-:W-:Y:S01]  /*3010*/  FMUL.FTZ R100, R100, UR12 ;  /* 0x0000000c64647c20 */ /* 0x000fe20008410000 */
[C---:B------:R-:W-:Y:S01]  /*3020*/  LOP3.LUT P6, RZ, R101.reuse, 0xff, RZ, 0xc0, !PT ;  /* 0x000000ff65ff7812 */ /* 0x040fe200078cc0ff */
[----:B------:R-:W-:Y:S01]  /*3030*/  @P1 FADD.FTZ R90, R74, R90 ;  /* 0x0000005a4a5a1221 */ /* 0x000fe20000010000 */
[----:B------:R-:W-:Y:S01]  /*3040*/  LOP3.LUT P5, RZ, R101, 0xff00, RZ, 0xc0, !PT ;  /* 0x0000ff0065ff7812 */ /* 0x000fe200078ac0ff */
[----:B------:R-:W-:Y:S01]  /*3050*/  @P1 FADD.FTZ R91, R75, R91 ;  /* 0x0000005b4b5b1221 */ /* 0x000fe20000010000 */
[----:B------:R-:W-:Y:S01]  /*3060*/  FSEL R100, R100, RZ, P6 ;  /* 0x000000ff64647208 */ /* 0x000fe20003000000 */
[----:B------:R-:W-:Y:S01]  /*3070*/  FMUL.FTZ R192, R186, R104 ;  /* 0x00000068bac07220 */ /* 0x000fe20000410000 */
[----:B------:R-:W-:Y:S01]  /*3080*/  FSEL R0, R0, RZ, P5 ;  /* 0x000000ff00007208 */ /* 0x000fe20002800000 */
[-C--:B------:R-:W-:Y:S01]  /*3090*/  FMUL.FTZ R217, R90, R178.reuse ;  /* 0x000000b25ad97220 */ /* 0x080fe20000410000 */
[----:B------:R-:W-:Y:S01]  /*30a0*/  LOP3.LUT P6, RZ, R101, 0xff0000, RZ, 0xc0, !PT ;  /* 0x00ff000065ff7812 */ /* 0x000fe200078cc0ff */
[----:B------:R-:W-:Y:S01]  /*30b0*/  FMUL.FTZ R218, R91, R178 ;  /* 0x000000b25bda7220 */ /* 0x000fe20000410000 */
[----:B------:R-:W-:Y:S01]  /*30c0*/  LOP3.LUT P5, RZ, R101, 0xff000000, RZ, 0xc0, !PT ;  /* 0xff00000065ff7812 */ /* 0x000fe200078ac0ff */
[----:B------:R-:W-:Y:S01]  /*30d0*/  FFMA.FTZ R101, R198, R180, R181 ;  /* 0x000000b4c6657223 */ /* 0x000fe200000100b5 */
[----:B------:R-:W-:Y:S01]  /*30e0*/  @P1 FADD.FTZ R192, R68, R192 ;  /* 0x000000c044c01221 */ /* 0x000fe20000010000 */
[----:B------:R-:W-:Y:S01]  /*30f0*/  FMUL.FTZ R217, R217, UR12 ;  /* 0x0000000cd9d97c20 */ /* 0x000fe20008410000 */
[----:B------:R-:W-:Y:S01]  /*3100*/  FMUL.FTZ R218, R218, UR12 ;  /* 0x0000000cdada7c20 */ /* 0x000fe20008410000 */
[----:B------:R-:W-:Y:S01]  /*3110*/  FADD.FTZ R101, R224, -R101 ;  /* 0x80000065e0657221 */ /* 0x000fe20000010000 */
[----:B------:R-:W-:Y:S01]  /*3120*/  FMUL.FTZ R190, R192, R178 ;  /* 0x000000b2c0be7220 */ /* 0x000fe20000410000 */
[----:B------:R-:W-:Y:S01]  /*3130*/  MOV R104, R98 ;  /* 0x0000006200687202 */ /* 0x000fe20000000f00 */
[----:B------:R-:W-:Y:S01]  /*3140*/  FADD.FTZ R141, R141, -R112 ;  /* 0x800000708d8d7221 */ /* 0x000fe20000010000 */
[----:B------:R-:W-:Y:S01]  /*3150*/  FMUL.FTZ R101, R186, R101 ;  /* 0x00000065ba657220 */ /* 0x000fe20000410000 */
[----:B------:R-:W-:Y:S01]  /*3160*/  FSEL R217, R217, RZ, P6 ;  /* 0x000000ffd9d97208 */ /* 0x000fe20003000000 */
[----:B------:R-:W-:Y:S01]  /*3170*/  FMUL.FTZ R190, R190, UR12 ;  /* 0x0000000cbebe7c20 */ /* 0x000fe20008410000 */
[----:B------:R-:W-:Y:S01]  /*3180*/  FSEL R218, R218, RZ, P5 ;  /* 0x000000ffdada7208 */ /* 0x000fe20002800000 */
[----:B------:R-:W-:Y:S01]  /*3190*/  @P1 FADD.FTZ R101, R69, R101 ;  /* 0x0000006545651221 */ /* 0x000fe20000010000 */
[----:B------:R-:W-:Y:S01]  /*31a0*/  LOP3.LUT P6, RZ, R104, 0xff, RZ, 0xc0, !PT ;  /* 0x000000ff68ff7812 */ /* 0x000fe200078cc0ff */
[----:B------:R-:W-:Y:S01]  /*31b0*/  FMUL.FTZ R104, R186, R138 ;  /* 0x0000008aba687220 */ /* 0x000fe20000410000 */
[----:B------:R-:W-:Y:S01]  /*31c0*/  LOP3.LUT P5, RZ, R98, 0xff00, RZ, 0xc0, !PT ;  /* 0x0000ff0062ff7812 */ /* 0x000fe200078ac0ff */
[-C--:B------:R-:W-:Y:S01]  /*31d0*/  FMUL.FTZ R191, R101, R178.reuse ;  /* 0x000000b265bf7220 */ /* 0x080fe20000410000 */
[----:B------:R-:W-:Y:S01]  /*31e0*/  FSEL R190, R190, RZ, P6 ;  /* 0x000000ffbebe7208 */ /* 0x000fe20003000000 */
[-C--:B------:R-:W-:Y:S01]  /*31f0*/  FMUL.FTZ R138, R103, R178.reuse ;  /* 0x000000b2678a7220 */ /* 0x080fe20000410000 */
[----:B------:R-:W-:Y:S01]  /*3200*/  LOP3.LUT P6, RZ, R98, 0xff0000, RZ, 0xc0, !PT ;  /* 0x00ff000062ff7812 */ /* 0x000fe200078cc0ff */
[----:B------:R-:W-:Y:S01]  /*3210*/  FMUL.FTZ R191, R191, UR12 ;  /* 0x0000000cbfbf7c20 */ /* 0x000fe20008410000 */
[----:B------:R-:W-:Y:S01]  /*3220*/  @P1 FADD.FTZ R104, R64, R104 ;  /* 0x0000006840681221 */ /* 0x000fe20000010000 */
[----:B------:R-:W-:Y:S01]  /*3230*/  FMUL.FTZ R138, R138, UR12 ;  /* 0x0000000c8a8a7c20 */ /* 0x000fe20008410000 */
[----:B------:R-:W-:Y:S01]  /*3240*/  FMUL.FTZ R108, R105, R178 ;  /* 0x000000b2696c7220 */ /* 0x000fe20000410000 */
[--C-:B------:R-:W-:Y:S01]  /*3250*/  FFMA.FTZ R110, R117, R180, R181.reuse ;  /* 0x000000b4756e7223 */ /* 0x100fe200000100b5 */
[----:B------:R-:W-:Y:S01]  /*3260*/  FSEL R191, R191, RZ, P5 ;  /* 0x000000ffbfbf7208 */ /* 0x000fe20002800000 */
[-C--:B------:R-:W-:Y:S01]  /*3270*/  FMUL.FTZ R109, R104, R178.reuse ;  /* 0x000000b2686d7220 */ /* 0x080fe20000410000 */
[----:B------:R-:W-:Y:S01]  /*3280*/  LOP3.LUT P5, RZ, R98, 0xff000000, RZ, 0xc0, !PT ;  /* 0xff00000062ff7812 */ /* 0x000fe200078ac0ff */
[----:B------:R-:W-:Y:S01]  /*3290*/  FMUL.FTZ R98, R102, R178 ;  /* 0x000000b266627220 */ /* 0x000fe20000410000 */
[-C--:B------:R-:W-:Y:S01]  /*32a0*/  FFMA.FTZ R112, R115, R180.reuse, R181 ;  /* 0x000000b473707223 */ /* 0x080fe200000100b5 */
[----:B------:R-:W-:Y:S01]  /*32b0*/  @P1 FADD.FTZ R219, R66, R219 ;  /* 0x000000db42db1221 */ /* 0x000fe20000010000 */
[----:B------:R-:W-:Y:S01]  /*32c0*/  @P1 FADD.FTZ R220, R67, R220 ;  /* 0x000000dc43dc1221 */ /* 0x000fe20000010000 */
[----:B------:R-:W-:Y:S01]  /*32d0*/  FMUL.FTZ R98, R98, UR12 ;  /* 0x0000000c62627c20 */ /* 0x000fe20008410000 */
[----:B------:R-:W-:Y:S01]  /*32e0*/  FMUL.FTZ R115, R186, R141 ;  /* 0x0000008dba737220 */ /* 0x000fe20000410000 */
[----:B------:R-:W-:Y:S01]  /*32f0*/  FMUL.FTZ R109, R109, UR12 ;  /* 0x0000000c6d6d7c20 */ /* 0x000fe20008410000 */
[----:B------:R-:W-:Y:S01]  /*3300*/  FMUL.FTZ R108, R108, UR12 ;  /* 0x0000000c6c6c7c20 */ /* 0x000fe20008410000 */
[----:B------:R-:W-:Y:S01]  /*3310*/  FSEL R138, R138, RZ, P5 ;  /* 0x000000ff8a8a7208 */ /* 0x000fe20002800000 */
[----:B------:R-:W-:Y:S01]  /*3320*/  FADD.FTZ R110, R208, -R110 ;  /* 0x8000006ed06e7221 */ /* 0x000fe20000010000 */
[----:B------:R-:W-:Y:S01]  /*3330*/  FSEL R136, R98, RZ, P6 ;  /* 0x000000ff62887208 */ /* 0x000fe20003000000 */
[----:B------:R-:W-:Y:S01]  /*3340*/  FFMA.FTZ R98, R114, R180, R181 ;  /* 0x000000b472627223 */ /* 0x000fe200000100b5 */
[----:B------:R-:W-:Y:S01]  /*3350*/  FADD.FTZ R114, R203, -R113 ;  /* 0x80000071cb727221 */ /* 0x000fe20000010000 */
[----:B------:R-:W-:Y:S01]  /*3360*/  LOP3.LUT P6, RZ, R99, 0xff, RZ, 0xc0, !PT ;  /* 0x000000ff63ff7812 */ /* 0x000fe200078cc0ff */
[----:B------:R-:W-:Y:S01]  /*3370*/  FMUL.FTZ R208, R219, R178 ;  /* 0x000000b2dbd07220 */ /* 0x000fe20000410000 */
[----:B------:R-:W-:Y:S01]  /*3380*/  LOP3.LUT P5, RZ, R99, 0xff00, RZ, 0xc0, !PT ;  /* 0x0000ff0063ff7812 */ /* 0x000fe200078ac0ff */
[----:B------:R-:W-:Y:S01]  /*3390*/  FMUL.FTZ R114, R186, R114 ;  /* 0x00000072ba727220 */ /* 0x000fe20000410000 */
[----:B------:R-:W-:Y:S01]  /*33a0*/  FMUL.FTZ R216, R220, R178 ;  /* 0x000000b2dcd87220 */ /* 0x000fe20000410000 */
[----:B------:R-:W-:Y:S01]  /*33b0*/  @P1 FADD.FTZ R115, R60, R115 ;  /* 0x000000733c731221 */ /* 0x000fe20000010000 */
[----:B------:R-:W-:Y:S01]  /*33c0*/  FSEL R109, R109, RZ, P6 ;  /* 0x000000ff6d6d7208 */ /* 0x000fe20003000000 */
[----:B------:R-:W-:Y:S01]  /*33d0*/  @P1 FADD.FTZ R114, R61, R114 ;  /* 0x000000723d721221 */ /* 0x000fe20000010000 */
[----:B------:R-:W-:Y:S01]  /*33e0*/  FSEL R108, R108, RZ, P5 ;  /* 0x000000ff6c6c7208 */ /* 0x000fe20002800000 */
[----:B------:R-:W-:Y:S01]  /*33f0*/  FADD.FTZ R113, R140, -R98 ;  /* 0x800000628c717221 */ /* 0x000fe20000010000 */
[----:B------:R-:W-:Y:S01]  /*3400*/  FADD.FTZ R112, R204, -R112 ;  /* 0x80000070cc707221 */ /* 0x000fe20000010000 */
[----:B------:R-:W-:Y:S01]  /*3410*/  FMUL.FTZ R208, R208, UR12 ;  /* 0x0000000cd0d07c20 */ /* 0x000fe20008410000 */
[----:B------:R-:W-:Y:S01]  /*3420*/  FMUL.FTZ R216, R216, UR12 ;  /* 0x0000000cd8d87c20 */ /* 0x000fe20008410000 */
[C---:B------:R-:W-:Y:S01]  /*3430*/  LOP3.LUT P6, RZ, R99.reuse, 0xff0000, RZ, 0xc0, !PT ;  /* 0x00ff000063ff7812 */ /* 0x040fe200078cc0ff */
[----:B------:R-:W-:Y:S01]  /*3440*/  FFMA.FTZ R111, R116, R180, R181 ;  /* 0x000000b4746f7223 */ /* 0x000fe200000100b5 */
[----:B------:R-:W-:Y:S01]  /*3450*/  LOP3.LUT P5, RZ, R99, 0xff000000, RZ, 0xc0, !PT ;  /* 0xff00000063ff7812 */ /* 0x000fe200078ac0ff */
[-C--:B------:R-:W-:Y:S01]  /*3460*/  FMUL.FTZ R204, R115, R178.reuse ;  /* 0x000000b273cc7220 */ /* 0x080fe20000410000 */
[----:B------:R-:W-:Y:S01]  /*3470*/  FMUL.FTZ R203, R114, R178 ;  /* 0x000000b272cb7220 */ /* 0x000fe20000410000 */
[----:B------:R-:W-:Y:S01]  /*3480*/  MOV R98, R96 ;  /* 0x0000006000627202 */ /* 0x000fe20000000f00 */
[C---:B------:R-:W-:Y:S01]  /*3490*/  FMUL.FTZ R113, R186.reuse, R113 ;  /* 0x00000071ba717220 */ /* 0x040fe20000410000 */
[----:B------:R-:W-:Y:S01]  /*34a0*/  FMUL.FTZ R112, R186, R112 ;  /* 0x00000070ba707220 */ /* 0x000fe20000410000 */
[----:B------:R-:W-:Y:S01]  /*34b0*/  FADD.FTZ R111, R143, -R111 ;  /* 0x8000006f8f6f7221 */ /* 0x000fe20000010000 */
[----:B------:R-:W-:Y:S01]  /*34c0*/  FSEL R208, R208, RZ, P6 ;  /* 0x000000ffd0d07208 */ /* 0x000fe20003000000 */
[----:B------:R-:W-:Y:S01]  /*34d0*/  FMUL.FTZ R204, R204, UR12 ;  /* 0x0000000ccccc7c20 */ /* 0x000fe20008410000 */
[----:B------:R-:W-:Y:S01]  /*34e0*/  FSEL R216, R216, RZ, P5 ;  /* 0x000000ffd8d87208 */ /* 0x000fe20002800000 */
[----:B------:R-:W-:Y:S01]  /*34f0*/  FMUL.FTZ R203, R203, UR12 ;  /* 0x0000000ccbcb7c20 */ /* 0x000fe20008410000 */
[----:B------:R-:W-:Y:S01]  /*3500*/  LOP3.LUT P6, RZ, R98, 0xff, RZ, 0xc0, !PT ;  /* 0x000000ff62ff7812 */ /* 0x000fe200078cc0ff */
[----:B------:R-:W-:Y:S01]  /*3510*/  @P1 FADD.FTZ R113, R62, R113 ;  /* 0x000000713e711221 */ /* 0x000fe20000010000 */
[----:B------:R-:W-:Y:S01]  /*3520*/  LOP3.LUT P5, RZ, R96, 0xff00, RZ, 0xc0, !PT ;  /* 0x0000ff0060ff7812 */ /* 0x000fe200078ac0ff */
[----:B------:R-:W-:Y:S01]  /*3530*/  @P1 FADD.FTZ R112, R63, R112 ;  /* 0x000000703f701221 */ /* 0x000fe20000010000 */
[C---:B------:R-:W-:Y:S01]  /*3540*/  FMUL.FTZ R111, R186.reuse, R111 ;  /* 0x0000006fba6f7220 */ /* 0x040fe20000410000 */
[----:B------:R-:W-:Y:S01]  /*3550*/  FMUL.FTZ R110, R186, R110 ;  /* 0x0000006eba6e7220 */ /* 0x000fe20000410000 */
[----:B------:R-:W-:Y:S01]  /*3560*/  FSEL R204, R204, RZ, P6 ;  /* 0x000000ffcccc7208 */ /* 0x000fe20003000000 */
[-C--:B------:R-:W-:Y:S01]  /*3570*/  FMUL.FTZ R198, R112, R178.reuse ;  /* 0x000000b270c67220 */ /* 0x080fe20000410000 */
[----:B------:R-:W-:Y:S01]  /*3580*/  FSEL R203, R203, RZ, P5 ;  /* 0x000000ffcbcb7208 */ /* 0x000fe20002800000 */
[----:B------:R-:W-:Y:S01]  /*3590*/  @P1 FADD.FTZ R111, R56, R111 ;  /* 0x0000006f386f1221 */ /* 0x000fe20000010000 */
[C---:B------:R-:W-:Y:S01]  /*35a0*/  LOP3.LUT P6, RZ, R96.reuse, 0xff0000, RZ, 0xc0, !PT ;  /* 0x00ff000060ff7812 */ /* 0x040fe200078cc0ff */
[----:B------:R-:W-:Y:S01]  /*35b0*/  @P1 FADD.FTZ R110, R57, R110 ;  /* 0x0000006e396e1221 */ /* 0x000fe20000010000 */
[----:B------:R-:W-:Y:S01]  /*35c0*/  LOP3.LUT P5, RZ, R96, 0xff000000, RZ, 0xc0, !PT ;  /* 0xff00000060ff7812 */ /* 0x000fe200078ac0ff */
[-C--:B------:R-:W-:Y:S01]  /*35d0*/  FMUL.FTZ R96, R113, R178.reuse ;  /* 0x000000b271607220 */ /* 0x080fe20000410000 */
[----:B------:R-:W-:Y:S01]  /*35e0*/  FMUL.FTZ R198, R198, UR12 ;  /* 0x0000000cc6c67c20 */ /* 0x000fe20008410000 */
[-C--:B------:R-:W-:Y:S01]  /*35f0*/  FMUL.FTZ R196, R111, R178.reuse ;  /* 0x000000b26fc47220 */ /* 0x080fe20000410000 */
[----:B------:R-:W-:Y:S01]  /*3600*/  FMUL.FTZ R197, R110, R178 ;  /* 0x000000b26ec57220 */ /* 0x000fe20000410000 */
[----:B------:R-:W-:Y:S01]  /*3610*/  FMUL.FTZ R96, R96, UR12 ;  /* 0x0000000c60607c20 */ /* 0x000fe20008410000 */
[-CC-:B------:R-:W-:Y:S01]  /*3620*/  FFMA.FTZ R118, R118, R180.reuse, R181.reuse ;  /* 0x000000b476767223 */ /* 0x180fe200000100b5 */
[----:B------:R-:W-:Y:S01]  /*3630*/  FMUL.FTZ R196, R196, UR12 ;  /* 0x0000000cc4c47c20 */ /* 0x000fe20008410000 */
[----:B------:R-:W-:Y:S01]  /*3640*/  FMUL.FTZ R197, R197, UR12 ;  /* 0x0000000cc5c57c20 */ /* 0x000fe20008410000 */
[----:B------:R-:W-:Y:S01]  /*3650*/  FSEL R198, R198, RZ, P5 ;  /* 0x000000ffc6c67208 */ /* 0x000fe20002800000 */
[-CC-:B------:R-:W-:Y:S01]  /*3660*/  FFMA.FTZ R195, R119, R180.reuse, R181.reuse ;  /* 0x000000b477c37223 */ /* 0x180fe200000100b5 */
[----:B------:R-:W-:Y:S01]  /*3670*/  FSEL R202, R96, RZ, P6 ;  /* 0x000000ff60ca7208 */ /* 0x000fe20003000000 */
[----:B------:R-:W-:Y:S01]  /*3680*/  FADD.FTZ R142, R142, -R118 ;  /* 0x800000768e8e7221 */ /* 0x000fe20000010000 */
[C---:B------:R-:W-:Y:S01]  /*3690*/  LOP3.LUT P6, RZ, R97.reuse, 0xff, RZ, 0xc0, !PT ;  /* 0x000000ff61ff7812 */ /* 0x040fe200078cc0ff */
[----:B------:R-:W-:Y:S01]  /*36a0*/  FFMA.FTZ R120, R120, R180, R181 ;  /* 0x000000b478787223 */ /* 0x000fe200000100b5 */
[----:B------:R-:W-:Y:S01]  /*36b0*/  LOP3.LUT P5, RZ, R97, 0xff00, RZ, 0xc0, !PT ;  /* 0x0000ff0061ff7812 */ /* 0x000fe200078ac0ff */
[----:B------:R-:W-:Y:S01]  /*36c0*/  FADD.FTZ R195, R207, -R195 ;  /* 0x800000c3cfc37221 */ /* 0x000fe20000010000 */
[----:B------:R-:W-:Y:S01]  /*36d0*/  FSEL R196, R196, RZ, P6 ;  /* 0x000000ffc4c47208 */ /* 0x000fe20003000000 */
[----:B------:R-:W-:Y:S01]  /*36e0*/  FADD.FTZ R145, R145, -R120 ;  /* 0x8000007891917221 */ /* 0x000fe20000010000 */
[----:B------:R-:W-:Y:S01]  /*36f0*/  FSEL R197, R197, RZ, P5 ;  /* 0x000000ffc5c57208 */ /* 0x000fe20002800000 */
[C---:B------:R-:W-:Y:S01]  /*3700*/  FMUL.FTZ R193, R186.reuse, R142 ;  /* 0x0000008ebac17220 */ /* 0x040fe20000410000 */
[C---:B------:R-:W-:Y:S01]  /*3710*/  LOP3.LUT P6, RZ, R97.reuse, 0xff0000, RZ, 0xc0, !PT ;  /* 0x00ff000061ff7812 */ /* 0x040fe200078cc0ff */
[----:B------:R-:W-:Y:S01]  /*3720*/  FMUL.FTZ R195, R186, R195 ;  /* 0x000000c3bac37220 */ /* 0x000fe20000410000 */
[----:B------:R-:W-:Y:S01]  /*3730*/  LOP3.LUT P5, RZ, R97, 0xff000000, RZ, 0xc0, !PT ;  /* 0xff00000061ff7812 */ /* 0x000fe200078ac0ff */
[-CC-:B------:R-:W-:Y:S01]  /*3740*/  FFMA.FTZ R97, R121, R180.reuse, R181.reuse ;  /* 0x000000b479617223 */ /* 0x180fe200000100b5 */
[-C--:B------:R-:W-:Y:S01]  /*3750*/  FFMA.FTZ R96, R124, R180.reuse, R181 ;  /* 0x000000b47c607223 */ /* 0x080fe200000100b5 */
[----:B------:R-:W-:Y:S01]  /*3760*/  @P1 FADD.FTZ R193, R58, R193 ;  /* 0x000000c13ac11221 */ /* 0x000fe20000010000 */
[----:B------:R-:W-:Y:S01]  /*3770*/  FMUL.FTZ R194, R186, R145 ;  /* 0x00000091bac27220 */ /* 0x000fe20000410000 */
[----:B------:R-:W-:Y:S01]  /*3780*/  FADD.FTZ R97, R206, -R97 ;  /* 0x80000061ce617221 */ /* 0x000fe20000010000 */
[----:B------:R-:W-:Y:S01]  /*3790*/  @P1 FADD.FTZ R195, R59, R195 ;  /* 0x000000c33bc31221 */ /* 0x000fe20000010000 */
[----:B------:R-:W-:Y:S01]  /*37a0*/  FADD.FTZ R96, R199, -R96 ;  /* 0x80000060c7607221 */ /* 0x000fe20000010000 */
[----:B------:R-:W-:Y:S01]  /*37b0*/  FFMA.FTZ R122, R122, R180, R181 ;  /* 0x000000b47a7a7223 */ /* 0x000fe200000100b5 */
[----:B------:R-:W-:Y:S01]  /*37c0*/  FMUL.FTZ R145, R186, R97 ;  /* 0x00000061ba917220 */ /* 0x000fe20000410000 */
[-C--:B------:R-:W-:Y:S01]  /*37d0*/  FMUL.FTZ R206, R193, R178.reuse ;  /* 0x000000b2c1ce7220 */ /* 0x080fe20000410000 */
[-C--:B------:R-:W-:Y:S01]  /*37e0*/  FMUL.FTZ R199, R195, R178.reuse ;  /* 0x000000b2c3c77220 */ /* 0x080fe20000410000 */
[----:B------:R-:W-:Y:S01]  /*37f0*/  @P1 FADD.FTZ R194, R52, R194 ;  /* 0x000000c234c21221 */ /* 0x000fe20000010000 */
[----:B------:R-:W-:Y:S01]  /*3800*/  @P1 FADD.FTZ R145, R53, R145 ;  /* 0x0000009135911221 */ /* 0x000fe20000010000 */
[----:B------:R-:W-:Y:S01]  /*3810*/  FADD.FTZ R144, R144, -R122 ;  /* 0x8000007a90907221 */ /* 0x000fe20000010000 */
[----:B------:R-:W-:Y:S01]  /*3820*/  FMUL.FTZ R206, R206, UR12 ;  /* 0x0000000ccece7c20 */ /* 0x000fe20008410000 */
[----:B------:R-:W-:Y:S01]  /*3830*/  FMUL.FTZ R199, R199, UR12 ;  /* 0x0000000cc7c77c20 */ /* 0x000fe20008410000 */
[-C--:B------:R-:W-:Y:S01]  /*3840*/  FMUL.FTZ R139, R194, R178.reuse ;  /* 0x000000b2c28b7220 */ /* 0x080fe20000410000 */
[----:B------:R-:W-:Y:S01]  /*3850*/  FMUL.FTZ R140, R145, R178 ;  /* 0x000000b2918c7220 */ /* 0x000fe20000410000 */
[----:B------:R-:W-:Y:S01]  /*3860*/  MOV R98, R94 ;  /* 0x0000005e00627202 */ /* 0x000fe20000000f00 */
[----:B------:R-:W-:Y:S01]  /*3870*/  FMUL.FTZ R144, R186, R144 ;  /* 0x00000090ba907220 */ /* 0x000fe20000410000 */
[----:B------:R-:W-:Y:S01]  /*3880*/  FSEL R206, R206, RZ, P6 ;  /* 0x000000ffcece7208 */ /* 0x000fe20003000000 */
[----:B------:R-:W-:Y:S01]  /*3890*/  FMUL.FTZ R139, R139, UR12 ;  /* 0x0000000c8b8b7c20 */ /* 0x000fe20008410000 */
[----:B------:R-:W-:Y:S01]  /*38a0*/  FSEL R199, R199, RZ, P5 ;  /* 0x000000ffc7c77208 */ /* 0x000fe20002800000 */
[----:B------:R-:W-:Y:S01]  /*38b0*/  FMUL.FTZ R140, R140, UR12 ;  /* 0x0000000c8c8c7c20 */ /* 0x000fe20008410000 */
[-CC-:B------:R-:W-:Y:S01]  /*38c0*/  FFMA.FTZ R143, R123, R180.reuse, R181.reuse ;  /* 0x000000b47b8f7223 */ /* 0x180fe200000100b5 */
[----:B------:R-:W-:Y:S01]  /*38d0*/  LOP3.LUT P6, RZ, R98, 0xff, RZ, 0xc0, !PT ;  /* 0x000000ff62ff7812 */ /* 0x000fe200078cc0ff */
[--C-:B------:R-:W-:Y:S01]  /*38e0*/  FFMA.FTZ R146, R146, R180, R181.reuse ;  /* 0x000000b492927223 */ /* 0x100fe200000100b5 */
[----:B------:R-:W-:Y:S01]  /*38f0*/  LOP3.LUT P5, RZ, R94, 0xff00, RZ, 0xc0, !PT ;  /* 0x0000ff005eff7812 */ /* 0x000fe200078ac0ff */
[----:B------:R-:W-:Y:S01]  /*3900*/  @P1 FADD.FTZ R144, R54, R144 ;  /* 0x0000009036901221 */ /* 0x000fe20000010000 */
[----:B------:R-:W-:Y:S01]  /*3910*/  FMUL.FTZ R142, R186, R96 ;  /* 0x00000060ba8e7220 */ /* 0x000fe20000410000 */
[-C--:B------:R-:W-:Y:S01]  /*3920*/  FFMA.FTZ R127, R127, R180.reuse, R181 ;  /* 0x000000b47f7f7223 */ /* 0x080fe200000100b5 */
[----:B------:R-:W-:Y:S01]  /*3930*/  FADD.FTZ R143, R210, -R143 ;  /* 0x8000008fd28f7221 */ /* 0x000fe20000010000 */
[----:B------:R-:W-:Y:S01]  /*3940*/  FSEL R139, R139, RZ, P6 ;  /* 0x000000ff8b8b7208 */ /* 0x000fe20003000000 */
[----:B------:R-:W-:Y:S01]  /*3950*/  FADD.FTZ R146, R126, -R146 ;  /* 0x800000927e927221 */ /* 0x000fe20000010000 */
[----:B------:R-:W-:Y:S01]  /*3960*/  FSEL R140, R140, RZ, P5 ;  /* 0x000000ff8c8c7208 */ /* 0x000fe20002800000 */
[----:B------:R-:W-:Y:S01]  /*3970*/  FFMA.FTZ R141, R125, R180, R181 ;  /* 0x000000b47d8d7223 */ /* 0x000fe200000100b5 */
[----:B------:R-:W-:Y:S01]  /*3980*/  LOP3.LUT P6, RZ, R94, 0xff0000, RZ, 0xc0, !PT ;  /* 0x00ff00005eff7812 */ /* 0x000fe200078cc0ff */
[----:B------:R-:W-:Y:S01]  /*3990*/  @P1 FADD.FTZ R142, R48, R142 ;  /* 0x0000008e308e1221 */ /* 0x000fe20000010000 */
[----:B------:R-:W-:Y:S01]  /*39a0*/  LOP3.LUT P5, RZ, R94, 0xff000000, RZ, 0xc0, !PT ;  /* 0xff0000005eff7812 */ /* 0x000fe200078ac0ff */
[----:B------:R-:W-:Y:S01]  /*39b0*/  FMUL.FTZ R94, R144, R178 ;  /* 0x000000b2905e7220 */ /* 0x000fe20000410000 */
[----:B------:R-:W-:Y:S01]  /*39c0*/  FADD.FTZ R212, R212, -R127 ;  /* 0x8000007fd4d47221 */ /* 0x000fe20000010000 */
[C---:B------:R-:W-:Y:S01]  /*39d0*/  FMUL.FTZ R143, R186.reuse, R143 ;  /* 0x0000008fba8f7220 */ /* 0x040fe20000410000 */
[----:B------:R-:W-:Y:S01]  /*39e0*/  FMUL.FTZ R127, R186, R146 ;  /* 0x00000092ba7f7220 */ /* 0x000fe20000410000 */
[----:B------:R-:W-:Y:S01]  /*39f0*/  FADD.FTZ R141, R209, -R141 ;  /* 0x8000008dd18d7221 */ /* 0x000fe20000010000 */
[----:B------:R-:W-:Y:S01]  /*3a00*/  FMUL.FTZ R94, R94, UR12 ;  /* 0x0000000c5e5e7c20 */ /* 0x000fe20008410000 */
[----:B------:R-:W-:Y:S01]  /*3a10*/  FMUL.FTZ R120, R142, R178 ;  /* 0x000000b28e787220 */ /* 0x000fe20000410000 */
[----:B------:R-:W-:Y:S01]  /*3a20*/  @P1 FADD.FTZ R143, R55, R143 ;  /* 0x0000008f378f1221 */ /* 0x000fe20000010000 */
[----:B------:R-:W-:Y:S01]  /*3a30*/  @P1 FADD.FTZ R127, R50, R127 ;  /* 0x0000007f327f1221 */ /* 0x000fe20000010000 */
[----:B------:R-:W-:Y:S01]  /*3a40*/  FMUL.FTZ R141, R186, R141 ;  /* 0x0000008dba8d7220 */ /* 0x000fe20000410000 */
[--C-:B------:R-:W-:Y:S01]  /*3a50*/  FFMA.FTZ R128, R128, R180, R181.reuse ;  /* 0x000000b480807223 */ /* 0x100fe200000100b5 */
[----:B------:R-:W-:Y:S01]  /*3a60*/  FSEL R124, R94, RZ, P6 ;  /* 0x000000ff5e7c7208 */ /* 0x000fe20003000000 */
[----:B------:R-:W-:Y:S01]  /*3a70*/  FMUL.FTZ R120, R120, UR12 ;  /* 0x0000000c78787c20 */ /* 0x000fe20008410000 */
[----:B------:R-:W-:Y:S01]  /*3a80*/  FMUL.FTZ R125, R143, R178 ;  /* 0x000000b28f7d7220 */ /* 0x000fe20000410000 */
[----:B------:R-:W-:Y:S01]  /*3a90*/  LOP3.LUT P6, RZ, R95, 0xff, RZ, 0xc0, !PT ;  /* 0x000000ff5fff7812 */ /* 0x000fe200078cc0ff */
[----:B------:R-:W-:Y:S01]  /*3aa0*/  FFMA.FTZ R129, R129, R180, R181 ;  /* 0x000000b481817223 */ /* 0x000fe200000100b5 */
[----:B------:R-:W-:Y:S01]  /*3ab0*/  FMUL.FTZ R94, R127, R178 ;  /* 0x000000b27f5e7220 */ /* 0x000fe20000410000 */
[----:B------:R-:W-:Y:S01]  /*3ac0*/  @P1 FADD.FTZ R141, R49, R141 ;  /* 0x0000008d318d1221 */ /* 0x000fe20000010000 */
[----:B------:R-:W-:Y:S01]  /*3ad0*/  FADD.FTZ R201, R201, -R128 ;  /* 0x80000080c9c97221 */ /* 0x000fe20000010000 */
[-CC-:B------:R-:W-:Y:S01]  /*3ae0*/  FFMA.FTZ R133, R133, R180.reuse, R181.reuse ;  /* 0x000000b485857223 */ /* 0x180fe200000100b5 */
[----:B------:R-:W-:Y:S01]  /*3af0*/  FFMA.FTZ R134, R134, R180, R181 ;  /* 0x000000b486867223 */ /* 0x000fe200000100b5 */
[----:B------:R-:W-:Y:S01]  /*3b00*/  FMUL.FTZ R128, R186, R212 ;  /* 0x000000d4ba807220 */ /* 0x000fe20000410000 */
[----:B------:R-:W-:Y:S01]  /*3b10*/  FMUL.FTZ R125, R125, UR12 ;  /* 0x0000000c7d7d7c20 */ /* 0x000fe20008410000 */
[----:B------:R-:W-:Y:S01]  /*3b20*/  FSEL R120, R120, RZ, P6 ;  /* 0x000000ff78787208 */ /* 0x000fe20003000000 */
[----:B------:R-:W-:Y:S01]  /*3b30*/  FADD.FTZ R129, R211, -R129 ;  /* 0x80000081d3817221 */ /* 0x000fe20000010000 */
[----:B------:R-:W-:Y:S01]  /*3b40*/  FMUL.FTZ R126, R94, UR12 ;  /* 0x0000000c5e7e7c20 */ /* 0x000fe20008410000 */
[----:B------:R-:W-:Y:S01]  /*3b50*/  FMUL.FTZ R121, R141, R178 ;  /* 0x000000b28d797220 */ /* 0x000fe20000410000 */
[----:B------:R-:W-:Y:S01]  /*3b60*/  LOP3.LUT P6, RZ, R95, 0xff0000, RZ, 0xc0, !PT ;  /* 0x00ff00005fff7812 */ /* 0x000fe200078cc0ff */
[-CC-:B------:R-:W-:Y:S01]  /*3b70*/  FFMA.FTZ R130, R130, R180.reuse, R181.reuse ;  /* 0x000000b482827223 */ /* 0x180fe200000100b5 */
[----:B------:R-:W-:Y:S01]  /*3b80*/  FFMA.FTZ R131, R131, R180, R181 ;  /* 0x000000b483837223 */ /* 0x000fe200000100b5 */
[----:B------:R-:W-:Y:S01]  /*3b90*/  MOV R94, R92 ;  /* 0x0000005c005e7202 */ /* 0x000fe20000000f00 */
[----:B------:R-:W-:Y:S01]  /*3ba0*/  FADD.FTZ R214, R214, -R133 ;  /* 0x80000085d6d67221 */ /* 0x000fe20000010000 */
[----:B------:R-:W-:Y:S01]  /*3bb0*/  F2FP.BF16.F32.PACK_AB R96, R188, R189 ;  /* 0x000000bdbc60723e */ /* 0x000fe200000010ff */
[----:B------:R-:W-:Y:S01]  /*3bc0*/  FADD.FTZ R147, R147, -R134 ;  /* 0x8000008693937221 */ /* 0x000fe20000010000 */
[----:B------:R-:W-:Y:S01]  /*3bd0*/  @P1 FADD.FTZ R128, R51, R128 ;  /* 0x0000008033801221 */ /* 0x000fe20000010000 */
[----:B------:R-:W0:Y:S01]  /*3be0*/  LDC.64 R188, c[0x0][0x2f8] ;  /* 0x0000be00ffbc7b82 */ /* 0x000e220000000a00 */
[----:B------:R-:W-:Y:S01]  /*3bf0*/  FFMA.FTZ R205, R205, R180, R181 ;  /* 0x000000b4cdcd7223 */ /* 0x000fe200000100b5 */
[C---:B------:R-:W-:Y:S01]  /*3c00*/  FMUL.FTZ R134, R186.reuse, R201 ;  /* 0x000000c9ba867220 */ /* 0x040fe20000410000 */
[----:B------:R-:W-:Y:S01]  /*3c10*/  FMUL.FTZ R133, R186, R129 ;  /* 0x00000081ba857220 */ /* 0x000fe20000410000 */
[----:B------:R-:W-:Y:S01]  /*3c20*/  FMUL.FTZ R121, R121, UR12 ;  /* 0x0000000c79797c20 */ /* 0x000fe20008410000 */
[----:B------:R-:W-:Y:S01]  /*3c30*/  FSEL R125, R125, RZ, P5 ;  /* 0x000000ff7d7d7208 */ /* 0x000fe20002800000 */
[----:B------:R-:W-:Y:S01]  /*3c40*/  FADD.FTZ R130, R200, -R130 ;  /* 0x80000082c8827221 */ /* 0x000fe20000010000 */
[----:B------:R-:W-:Y:S01]  /*3c50*/  FADD.FTZ R131, R213, -R131 ;  /* 0x80000083d5837221 */ /* 0x000fe20000010000 */
[----:B------:R-:W1:Y:S01]  /*3c60*/  @P2 LDC.64 R122, c[0x0][0x308] ;  /* 0x0000c200ff7a2b82 */ /* 0x000e620000000a00 */
[----:B------:R-:W-:Y:S01]  /*3c70*/  FSEL R126, R126, RZ, P6 ;  /* 0x000000ff7e7e7208 */ /* 0x000fe20003000000 */
[----:B------:R-:W-:Y:S01]  /*3c80*/  FADD.FTZ R205, R132, -R205 ;  /* 0x800000cd84cd7221 */ /* 0x000fe20000010000 */
[----:B------:R-:W-:Y:S01]  /*3c90*/  LOP3.LUT P5, RZ, R95, 0xff00, RZ, 0xc0, !PT ;  /* 0x0000ff005fff7812 */ /* 0x000fe200078ac0ff */
[----:B------:R-:W-:Y:S01]  /*3ca0*/  @P1 FADD.FTZ R134, R44, R134 ;  /* 0x000000862c861221 */ /* 0x000fe20000010000 */
[----:B------:R-:W-:Y:S01]  /*3cb0*/  LOP3.LUT P6, RZ, R94, 0xff, RZ, 0xc0, !PT ;  /* 0x000000ff5eff7812 */ /* 0x000fe200078cc0ff */
[----:B------:R-:W-:Y:S01]  /*3cc0*/  FMUL.FTZ R94, R128, R178 ;  /* 0x000000b2805e7220 */ /* 0x000fe20000410000 */
[----:B------:R-:W-:Y:S01]  /*3cd0*/  @P1 FADD.FTZ R133, R45, R133 ;  /* 0x000000852d851221 */ /* 0x000fe20000010000 */
[C---:B------:R-:W-:Y:S01]  /*3ce0*/  FMUL.FTZ R132, R186.reuse, R130 ;  /* 0x00000082ba847220 */ /* 0x040fe20000410000 */
[----:B------:R-:W-:Y:S01]  /*3cf0*/  FMUL.FTZ R131, R186, R131 ;  /* 0x00000083ba837220 */ /* 0x000fe20000410000 */
[----:B------:R-:W-:Y:S01]  /*3d00*/  FSEL R121, R121, RZ, P5 ;  /* 0x000000ff79797208 */ /* 0x000fe20002800000 */
[----:B------:R-:W-:Y:S01]  /*3d10*/  FMUL.FTZ R94, R94, UR12 ;  /* 0x0000000c5e5e7c20 */ /* 0x000fe20008410000 */
[----:B------:R-:W-:Y:S01]  /*3d20*/  LOP3.LUT P5, RZ, R95, 0xff000000, RZ, 0xc0, !PT ;  /* 0xff0000005fff7812 */ /* 0x000fe200078ac0ff */
[----:B------:R-:W2:Y:S01]  /*3d30*/  @P2 LDC.64 R116, c[0x0][0x308] ;  /* 0x0000c200ff742b82 */ /* 0x000ea20000000a00 */
[----:B------:R-:W-:Y:S01]  /*3d40*/  SEL R88, R88, R84, P3 ;  /* 0x0000005458587207 */ /* 0x000fe20001800000 */
[----:B------:R-:W-:Y:S01]  /*3d50*/  FMUL.FTZ R95, R134, R178 ;  /* 0x000000b2865f7220 */ /* 0x000fe20000410000 */
[----:B------:R-:W-:Y:S01]  /*3d60*/  SEL R89, R89, R85, P3 ;  /* 0x0000005559597207 */ /* 0x000fe20001800000 */
[----:B------:R-:W-:Y:S01]  /*3d70*/  @P1 FADD.FTZ R132, R46, R132 ;  /* 0x000000842e841221 */ /* 0x000fe20000010000 */
[----:B------:R-:W-:Y:S01]  /*3d80*/  SEL R90, R90, R86, P3 ;  /* 0x000000565a5a7207 */ /* 0x000fe20001800000 */
[----:B------:R-:W-:Y:S01]  /*3d90*/  @P1 FADD.FTZ R131, R47, R131 ;  /* 0x000000832f831221 */ /* 0x000fe20000010000 */
[----:B------:R-:W-:Y:S01]  /*3da0*/  SEL R91, R91, R87, P3 ;  /* 0x000000575b5b7207 */ /* 0x000fe20001800000 */
[----:B------:R-:W-:Y:S01]  /*3db0*/  FFMA.FTZ R135, R135, R180, R181 ;  /* 0x000000b487877223 */ /* 0x000fe200000100b5 */
[----:B------:R-:W-:Y:S01]  /*3dc0*/  F2FP.BF16.F32.PACK_AB R98, R0, R100 ;  /* 0x000000640062723e */ /* 0x000fe200000010ff */
[----:B------:R-:W-:Y:S01]  /*3dd0*/  FMUL.FTZ R0, R133, R178 ;  /* 0x000000b285007220 */ /* 0x000fe20000410000 */
[----:B------:R-:W-:Y:S01]  /*3de0*/  FMUL.FTZ R130, R186, R205 ;  /* 0x000000cdba827220 */ /* 0x000fe20000410000 */
[----:B------:R3:W-:Y:S01]  /*3df0*/  @P2 STG.E.128 desc[UR4][R106.64+0x10], R88 ;  /* 0x000010586a002986 */ /* 0x0007e2000c101d04 */
[----:B------:R-:W-:Y:S01]  /*3e00*/  FMUL.FTZ R95, R95, UR12 ;  /* 0x0000000c5f5f7c20 */ /* 0x000fe20008410000 */
[----:B------:R-:W-:Y:S01]  /*3e10*/  FSEL R180, R94, RZ, P5 ;  /* 0x000000ff5eb47208 */ /* 0x000fe20002800000 */
[----:B------:R-:W-:Y:S01]  /*3e20*/  FMUL.FTZ R0, R0, UR12 ;  /* 0x0000000c00007c20 */ /* 0x000fe20008410000 */
[----:B------:R-:W-:Y:S01]  /*3e30*/  LOP3.LUT P5, RZ, R92, 0xff00, RZ, 0xc0, !PT ;  /* 0x0000ff005cff7812 */ /* 0x000fe200078ac0ff */
[----:B------:R-:W-:Y:S01]  /*3e40*/  @P1 FADD.FTZ R130, R40, R130 ;  /* 0x0000008228821221 */ /* 0x000fe20000010000 */
[----:B------:R-:W-:Y:S01]  /*3e50*/  F2FP.BF16.F32.PACK_AB R97, R137, R187 ;  /* 0x000000bb8961723e */ /* 0x000fe200000010ff */
[----:B-1----:R-:W-:Y:S01]  /*3e60*/  @P2 IMAD.WIDE.U32 R122, R183, 0x20, R122 ;  /* 0x00000020b77a2825 */ /* 0x002fe200078e007a */
[----:B------:R-:W-:-:S03]  /*3e70*/  FSEL R146, R95, RZ, P6 ;  /* 0x000000ff5f927208 */ /* 0x000fc60003000000 */
[----:B------:R-:W-:Y:S01]  /*3e80*/  FADD.FTZ R215, R215, -R135 ;  /* 0x80000087d7d77221 */ /* 0x000fe20000010000 */
[----:B------:R-:W-:Y:S01]  /*3e90*/  FSEL R137, R0, RZ, P5 ;  /* 0x000000ff00897208 */ /* 0x000fe20002800000 */
[----:B------:R-:W-:Y:S01]  /*3ea0*/  FMUL.FTZ R135, R186, R147 ;  /* 0x00000093ba877220 */ /* 0x000fe20000410000 */
[C---:B------:R-:W-:Y:S01]  /*3eb0*/  LOP3.LUT P6, RZ, R92.reuse, 0xff0000, RZ, 0xc0, !PT ;  /* 0x00ff00005cff7812 */ /* 0x040fe200078cc0ff */
[----:B------:R-:W1:Y:S01]  /*3ec0*/  @P2 LDC.64 R118, c[0x0][0x308] ;  /* 0x0000c200ff762b82 */ /* 0x000e620000000a00 */
[----:B------:R-:W-:Y:S01]  /*3ed0*/  LOP3.LUT P5, RZ, R92, 0xff000000, RZ, 0xc0, !PT ;  /* 0xff0000005cff7812 */ /* 0x000fe200078ac0ff */
[----:B------:R-:W-:Y:S01]  /*3ee0*/  FMUL.FTZ R129, R186, R214 ;  /* 0x000000d6ba817220 */ /* 0x000fe20000410000 */
[----:B------:R-:W-:Y:S01]  /*3ef0*/  F2FP.BF16.F32.PACK_AB R99, R218, R217 ;  /* 0x000000d9da63723e */ /* 0x000fe200000010ff */
[----:B--2---:R-:W-:-:S04]  /*3f00*/  @P2 IMAD.WIDE.U32 R116, R184, 0x20, R116 ;  /* 0x00000020b8742825 */ /* 0x004fc800078e0074 */
[-C--:B---3--:R-:W-:Y:S01]  /*3f10*/  FMUL.FTZ R88, R132, R178.reuse ;  /* 0x000000b284587220 */ /* 0x088fe20000410000 */
[-C--:B------:R-:W-:Y:S01]  /*3f20*/  FMUL.FTZ R89, R131, R178.reuse ;  /* 0x000000b283597220 */ /* 0x080fe20000410000 */
[----:B------:R-:W-:Y:S01]  /*3f30*/  FMUL.FTZ R90, R130, R178 ;  /* 0x000000b2825a7220 */ /* 0x000fe20000410000 */
[----:B------:R-:W-:Y:S01]  /*3f40*/  SEL R100, R192, R80, P3 ;  /* 0x00000050c0647207 */ /* 0x000fe20001800000 */
[----:B------:R-:W-:Y:S01]  /*3f50*/  FMUL.FTZ R88, R88, UR12 ;  /* 0x0000000c58587c20 */ /* 0x000fe20008410000 */
[----:B------:R-:W-:Y:S01]  /*3f60*/  FMUL.FTZ R89, R89, UR12 ;  /* 0x0000000c59597c20 */ /* 0x000fe20008410000 */
[----:B------:R-:W-:Y:S01]  /*3f70*/  FMUL.FTZ R90, R90, UR12 ;  /* 0x0000000c5a5a7c20 */ /* 0x000fe20008410000 */
[----:B------:R-:W-:Y:S01]  /*3f80*/  SEL R101, R101, R81, P3 ;  /* 0x0000005165657207 */ /* 0x000fe20001800000 */
[----:B------:R-:W-:Y:S01]  /*3f90*/  FMUL.FTZ R186, R186, R215 ;  /* 0x000000d7baba7220 */ /* 0x000fe20000410000 */
[----:B------:R-:W-:Y:S01]  /*3fa0*/  FSEL R0, R88, RZ, P6 ;  /* 0x000000ff58007208 */ /* 0x000fe20003000000 */
[----:B------:R-:W-:Y:S01]  /*3fb0*/  @P1 FADD.FTZ R129, R41, R129 ;  /* 0x0000008129811221 */ /* 0x000fe20000010000 */
[----:B------:R-:W-:Y:S01]  /*3fc0*/  FSEL R181, R89, RZ, P5 ;  /* 0x000000ff59b57208 */ /* 0x000fe20002800000 */
[----:B0-----:R-:W-:Y:S01]  /*3fd0*/  IMAD.WIDE.U32 R88, R185, 0x10, R188 ;  /* 0x00000010b9587825 */ /* 0x001fe200078e00bc */
[----:B------:R-:W-:-:S03]  /*3fe0*/  LOP3.LUT P6, RZ, R93, 0xff, RZ, 0xc0, !PT ;  /* 0x000000ff5dff7812 */ /* 0x000fc600078cc0ff */
[----:B------:R-:W-:Y:S01]  /*3ff0*/  @P1 FADD.FTZ R135, R42, R135 ;  /* 0x000000872a871221 */ /* 0x000fe20000010000 */
[----:B------:R-:W-:Y:S01]  /*4000*/  SEL R102, R102, R82, P3 ;  /* 0x0000005266667207 */ /* 0x000fe20001800000 */
[----:B------:R-:W-:Y:S01]  /*4010*/  @P1 FADD.FTZ R186, R43, R186 ;  /* 0x000000ba2bba1221 */ /* 0x000fe20000010000 */
[----:B------:R-:W-:Y:S01]  /*4020*/  SEL R103, R103, R83, P3 ;  /* 0x0000005367677207 */ /* 0x000fe20001800000 */
[----:B------:R0:W-:Y:S01]  /*4030*/  STG.E.128 desc[UR4][R88.64], R96 ;  /* 0x0000006058007986 */ /* 0x0001e2000c101d04 */
[----:B------:R-:W-:Y:S01]  /*4040*/  SEL R104, R104, R84, P3 ;  /* 0x0000005468687207 */ /* 0x000fe20001800000 */
[----:B------:R-:W-:Y:S01]  /*4050*/  IMAD.WIDE.U32 R184, R184, 0x10, R188 ;  /* 0x00000010b8b87825 */ /* 0x000fe200078e00bc */
[----:B------:R-:W-:Y:S01]  /*4060*/  SEL R105, R105, R85, P3 ;  /* 0x0000005569697207 */ /* 0x000fe20001800000 */
[----:B------:R2:W-:Y:S01]  /*4070*/  @P2 STG.E.128 desc[UR4][R122.64], R100 ;  /* 0x000000647a002986 */ /* 0x0005e2000c101d04 */
[----:B------:R-:W-:Y:S01]  /*4080*/  SEL R106, R219, R86, P3 ;  /* 0x00000056db6a7207 */ /* 0x000fe20001800000 */
[----:B-1----:R-:W-:Y:S01]  /*4090*/  @P2 IMAD.WIDE.U32 R118, R182, 0x20, R118 ;  /* 0x00000020b6762825 */ /* 0x002fe200078e0076 */
[----:B------:R-:W-:-:S02]  /*40a0*/  SEL R107, R220, R87, P3 ;  /* 0x00000057dc6b7207 */ /* 0x000fc40001800000 */
[----:B------:R-:W-:Y:S02]  /*40b0*/  FSEL R147, R90, RZ, P6 ;  /* 0x000000ff5a937208 */ /* 0x000fe40003000000 */
[----:B------:R-:W-:Y:S01]  /*40c0*/  F2FP.BF16.F32.PACK_AB R90, R108, R109 ;  /* 0x0000006d6c5a723e */ /* 0x000fe200000010ff */
[----:B------:R1:W-:Y:S01]  /*40d0*/  @P2 STG.E.128 desc[UR4][R122.64+0x10], R104 ;  /* 0x000010687a002986 */ /* 0x0003e2000c101d04 */
[----:B------:R-:W-:Y:S01]  /*40e0*/  F2FP.BF16.F32.PACK_AB R91, R216, R208 ;  /* 0x000000d0d85b723e */ /* 0x000fe200000010ff */
[----:B------:R-:W3:Y:S01]  /*40f0*/  @P2 LDC.64 R108, c[0x0][0x308] ;  /* 0x0000c200ff6c2b82 */ /* 0x000ee20000000a00 */
[C---:B------:R-:W-:Y:S02]  /*4100*/  LOP3.LUT P5, RZ, R93.reuse, 0xff00, RZ, 0xc0, !PT ;  /* 0x0000ff005dff7812 */ /* 0x040fe400078ac0ff */
[----:B------:R-:W-:Y:S02]  /*4110*/  LOP3.LUT P6, RZ, R93, 0xff0000, RZ, 0xc0, !PT ;  /* 0x00ff00005dff7812 */ /* 0x000fe400078cc0ff */
[----:B0-----:R-:W-:-:S02]  /*4120*/  F2FP.BF16.F32.PACK_AB R88, R191, R190 ;  /* 0x000000bebf58723e */ /* 0x001fc400000010ff */
[----:B------:R-:W-:Y:S02]  /*4130*/  F2FP.BF16.F32.PACK_AB R89, R138, R136 ;  /* 0x000000888a59723e */ /* 0x000fe400000010ff */
[----:B--2---:R-:W-:Y:S02]  /*4140*/  SEL R100, R111, R84, P3 ;  /* 0x000000546f647207 */ /* 0x004fe40001800000 */
[----:B------:R-:W-:Y:S02]  /*4150*/  SEL R101, R110, R85, P3 ;  /* 0x000000556e657207 */ /* 0x000fe40001800000 */
[----:B------:R-:W-:Y:S02]  /*4160*/  SEL R102, R193, R86, P3 ;  /* 0x00000056c1667207 */ /* 0x000fe40001800000 */
[----:B------:R-:W-:Y:S01]  /*4170*/  SEL R103, R195, R87, P3 ;  /* 0x00000057c3677207 */ /* 0x000fe20001800000 */
[----:B-1----:R-:W-:Y:S01]  /*4180*/  IMAD.WIDE.U32 R122, R183, 0x10, R188 ;  /* 0x00000010b77a7825 */ /* 0x002fe200078e00bc */
[----:B------:R-:W-:-:S02]  /*4190*/  SEL R96, R115, R80, P3 ;  /* 0x0000005073607207 */ /* 0x000fc40001800000 */
[----:B------:R-:W-:Y:S01]  /*41a0*/  SEL R97, R114, R81, P3 ;  /* 0x0000005172617207 */ /* 0x000fe20001800000 */
[----:B------:R-:W-:Y:S01]  /*41b0*/  IMAD.WIDE.U32 R182, R182, 0x10, R188 ;  /* 0x00000010b6b67825 */ /* 0x000fe200078e00bc */
[----:B------:R0:W-:Y:S01]  /*41c0*/  STG.E.128 desc[UR4][R122.64], R88 ;  /* 0x000000587a007986 */ /* 0x0001e2000c101d04 */
[----:B------:R-:W-:Y:S02]  /*41d0*/  SEL R98, R113, R82, P3 ;  /* 0x0000005271627207 */ /* 0x000fe40001800000 */
[----:B------:R-:W-:Y:S01]  /*41e0*/  SEL R99, R112, R83, P3 ;  /* 0x0000005370637207 */ /* 0x000fe20001800000 */
[----:B------:R1:W-:Y:S01]  /*41f0*/  @P2 STG.E.128 desc[UR4][R116.64+0x10], R100 ;  /* 0x0000106474002986 */ /* 0x0003e2000c101d04 */
[----:B------:R-:W-:Y:S01]  /*4200*/  LOP3.LUT P1, RZ, R93, 0xff000000, RZ, 0xc0, !PT ;  /* 0xff0000005dff7812 */ /* 0x000fe2000782c0ff */
[----:B---3--:R-:W-:Y:S01]  /*4210*/  @P2 IMAD.WIDE.U32 R108, R179, 0x20, R108 ;  /* 0x00000020b36c2825 */ /* 0x008fe200078e006c */
[----:B------:R-:W-:Y:S01]  /*4220*/  F2FP.BF16.F32.PACK_AB R92, R203, R204 ;  /* 0x000000cccb5c723e */ /* 0x000fe200000010ff */
[----:B------:R2:W-:Y:S01]  /*4230*/  @P2 STG.E.128 desc[UR4][R116.64], R96 ;  /* 0x0000006074002986 */ /* 0x0005e2000c101d04 */
[----:B------:R-:W-:-:S02]  /*4240*/  F2FP.BF16.F32.PACK_AB R93, R198, R202 ;  /* 0x000000cac65d723e */ /* 0x000fc400000010ff */
[----:B------:R-:W-:Y:S02]  /*4250*/  F2FP.BF16.F32.PACK_AB R94, R197, R196 ;  /* 0x000000c4c55e723e */ /* 0x000fe400000010ff */
[----:B------:R-:W-:Y:S02]  /*4260*/  F2FP.BF16.F32.PACK_AB R95, R199, R206 ;  /* 0x000000cec75f723e */ /* 0x000fe400000010ff */
[----:B------:R-:W-:Y:S02]  /*4270*/  SEL R104, R194, R80, P3 ;  /* 0x00000050c2687207 */ /* 0x000fe40001800000 */
[----:B------:R-:W-:Y:S01]  /*4280*/  SEL R105, R145, R81, P3 ;  /* 0x0000005191697207 */ /* 0x000fe20001800000 */
[----:B------:R3:W-:Y:S01]  /*4290*/  STG.E.128 desc[UR4][R184.64], R92 ;  /* 0x0000005cb8007986 */ /* 0x0007e2000c101d04 */
[-C--:B0-----:R-:W-:Y:S02]  /*42a0*/  SEL R89, R141, R85.reuse, P3 ;  /* 0x000000558d597207 */ /* 0x081fe40001800000 */
[----:B------:R-:W-:Y:S01]  /*42b0*/  SEL R90, R127, R86, P3 ;  /* 0x000000567f5a7207 */ /* 0x000fe20001800000 */
[----:B-1----:R-:W0:Y:S01]  /*42c0*/  LDC.64 R102, c[0x0][0x210] ;  /* 0x00008400ff667b82 */ /* 0x002e220000000a00 */
[C---:B------:R-:W-:Y:S01]  /*42d0*/  SEL R85, R129.reuse, R85, P3 ;  /* 0x0000005581557207 */ /* 0x040fe20001800000 */
[----:B------:R-:W-:Y:S01]  /*42e0*/  FMUL.FTZ R129, R129, R178 ;  /* 0x000000b281817220 */ /* 0x000fe20000410000 */
[C---:B------:R-:W-:Y:S01]  /*42f0*/  SEL R86, R135.reuse, R86, P3 ;  /* 0x0000005687567207 */ /* 0x040fe20001800000 */
[-C--:B------:R-:W-:Y:S01]  /*4300*/  FMUL.FTZ R135, R135, R178.reuse ;  /* 0x000000b287877220 */ /* 0x080fe20000410000 */
[----:B------:R-:W-:Y:S01]  /*4310*/  FMUL.FTZ R178, R186, R178 ;  /* 0x000000b2bab27220 */ /* 0x000fe20000410000 */
[----:B------:R-:W-:Y:S01]  /*4320*/  FMUL.FTZ R129, R129, UR12 ;  /* 0x0000000c81817c20 */ /* 0x000fe20008410000 */
[----:B------:R-:W-:Y:S01]  /*4330*/  SEL R106, R144, R82, P3 ;  /* 0x00000052906a7207 */ /* 0x000fe20001800000 */
[----:B------:R-:W-:Y:S01]  /*4340*/  FMUL.FTZ R135, R135, UR12 ;  /* 0x0000000c87877c20 */ /* 0x000fe20008410000 */
[----:B------:R-:W-:Y:S01]  /*4350*/  FMUL.FTZ R178, R178, UR12 ;  /* 0x0000000cb2b27c20 */ /* 0x000fe20008410000 */
[----:B------:R-:W-:Y:S01]  /*4360*/  SEL R107, R143, R83, P3 ;  /* 0x000000538f6b7207 */ /* 0x000fe20001800000 */
[----:B------:R-:W-:Y:S01]  /*4370*/  IMAD.WIDE.U32 R100, R179, 0x10, R188 ;  /* 0x00000010b3647825 */ /* 0x000fe200078e00bc */
[----:B--2---:R-:W-:-:S02]  /*4380*/  FSEL R98, R129, RZ, P5 ;  /* 0x000000ff81627208 */ /* 0x004fc40002800000 */
[----:B------:R-:W-:Y:S01]  /*4390*/  FSEL R99, R135, RZ, P6 ;  /* 0x000000ff87637208 */ /* 0x000fe20003000000 */
[----:B------:R2:W-:Y:S01]  /*43a0*/  @P2 STG.E.128 desc[UR4][R118.64], R104 ;  /* 0x0000006876002986 */ /* 0x0005e2000c101d04 */
[----:B------:R-:W-:Y:S02]  /*43b0*/  FSEL R178, R178, RZ, P1 ;  /* 0x000000ffb2b27208 */ /* 0x000fe40000800000 */
[----:B------:R-:W-:Y:S02]  /*43c0*/  SEL R88, R142, R84, P3 ;  /* 0x000000548e587207 */ /* 0x000fe40001800000 */
[----:B------:R-:W-:Y:S02]  /*43d0*/  SEL R91, R128, R87, P3 ;  /* 0x00000057805b7207 */ /* 0x000fe40001800000 */
[----:B---3--:R-:W-:Y:S02]  /*43e0*/  F2FP.BF16.F32.PACK_AB R92, R140, R139 ;  /* 0x0000008b8c5c723e */ /* 0x008fe400000010ff */
[----:B------:R-:W-:Y:S01]  /*43f0*/  F2FP.BF16.F32.PACK_AB R93, R125, R124 ;  /* 0x0000007c7d5d723e */ /* 0x000fe200000010ff */
[----:B------:R2:W-:Y:S01]  /*4400*/  @P2 STG.E.128 desc[UR4][R118.64+0x10], R88 ;  /* 0x0000105876002986 */ /* 0x0005e2000c101d04 */
[----:B------:R-:W-:-:S02]  /*4410*/  F2FP.BF16.F32.PACK_AB R94, R121, R120 ;  /* 0x00000078795e723e */ /* 0x000fc400000010ff */
[----:B------:R-:W-:Y:S02]  /*4420*/  F2FP.BF16.F32.PACK_AB R95, R180, R126 ;  /* 0x0000007eb45f723e */ /* 0x000fe400000010ff */
[----:B------:R-:W-:Y:S02]  /*4430*/  SEL R80, R134, R80, P3 ;  /* 0x0000005086507207 */ /* 0x000fe40001800000 */
[----:B------:R-:W-:Y:S01]  /*4440*/  SEL R81, R133, R81, P3 ;  /* 0x0000005185517207 */ /* 0x000fe20001800000 */
[----:B------:R2:W-:Y:S01]  /*4450*/  STG.E.128 desc[UR4][R182.64], R92 ;  /* 0x0000005cb6007986 */ /* 0x0005e2000c101d04 */
[----:B------:R-:W-:Y:S02]  /*4460*/  SEL R82, R132, R82, P3 ;  /* 0x0000005284527207 */ /* 0x000fe40001800000 */
[----:B------:R-:W-:Y:S02]  /*4470*/  SEL R83, R131, R83, P3 ;  /* 0x0000005383537207 */ /* 0x000fe40001800000 */
[----:B------:R-:W-:-:S02]  /*4480*/  SEL R84, R130, R84, P3 ;  /* 0x0000005482547207 */ /* 0x000fc40001800000 */
[----:B------:R-:W-:Y:S01]  /*4490*/  SEL R87, R186, R87, P3 ;  /* 0x00000057ba577207 */ /* 0x000fe20001800000 */
[----:B------:R2:W-:Y:S01]  /*44a0*/  @P2 STG.E.128 desc[UR4][R108.64], R80 ;  /* 0x000000506c002986 */ /* 0x0005e2000c101d04 */
        /* <DEDUP_REMOVED lines=10> */
.L_x_6150:
        /* <DEDUP_REMOVED lines=27> */
[----:B--2---:R-:W-:Y:S02]  /*4700*/  MOV R84, R34 ;  /* 0x0000002200547202 */ /* 0x004fe40000000f00 */
        /* <DEDUP_REMOVED lines=50> */
.L_x_6149:
[----:B------:R-:W-:Y:S05]  /*4a30*/  BSYNC B0 ;  /* 0x0000000000007941 */ /* 0x000fea0003800000 */
.L_x_6147:
        /* <DEDUP_REMOVED lines=62> */
[----:B----4-:R-:W-:Y:S01]  /*4e20*/  FADD.FTZ R3, RZ, R3 ;  /* 0x00000003ff037221 */ /* 0x010fe20000010000 */
[----:B------:R-:W-:Y:S02]  /*4e30*/  FADD.FTZ R2, R2, R29 ;  /* 0x0000001d02027221 */ /* 0x000fe40000010000 */
[----:B------:R-:W4:Y:S01]  /*4e40*/  LDS R53, [R20+0x3400] ;  /* 0x0034000014357984 */ /* 0x000f220000000800 */
[----:B------:R-:W-:Y:S01]  /*4e50*/  FADD.FTZ R3, R3, R30 ;  /* 0x0000001e03037221 */ /* 0x000fe20000010000 */
[----:B-----5:R-:W-:Y:S02]  /*4e60*/  FADD.FTZ R21, RZ, R21 ;  /* 0x00000015ff157221 */ /* 0x020fe40000010000 */
[----:B------:R-:W5:Y:S01]  /*4e70*/  LDS R60, [R20+0x3600] ;  /* 0x00360000143c7984 */ /* 0x000f620000000800 */
[----:B------:R-:W-:Y:S01]  /*4e80*/  FADD.FTZ R22, RZ, R22 ;  /* 0x00000016ff167221 */ /* 0x000fe20000010000 */
[----:B------:R-:W-:-:S02]  /*4e90*/  FADD.FTZ R21, R21, R36 ;  /* 0x0000002415157221 */ /* 0x000fc40000010000 */
[----:B------:R-:W5:Y:S01]  /*4ea0*/  LDS R55, [R20+0x3800] ;  /* 0x0038000014377984 */ /* 0x000f620000000800 */
[----:B------:R-:W-:Y:S01]  /*4eb0*/  FADD.FTZ R22, R22, R31 ;  /* 0x0000001f16167221 */ /* 0x000fe20000010000 */
[----:B------:R-:W-:Y:S02]  /*4ec0*/  FADD.FTZ R23, RZ, R23 ;  /* 0x00000017ff177221 */ /* 0x000fe40000010000 */
        /* <DEDUP_REMOVED lines=26> */
[----:B------:R-:W-:Y:S01]  /*5070*/  FADD.FTZ R63, R28, R63 ;  /* 0x0000003f1c3f7221 */ /* 0x000fe20000010000 */
[----:B0-----:R-:W-:Y:S01]  /*5080*/  FADD.FTZ R65, R2, R65 ;  /* 0x0000004102417221 */ /* 0x001fe20000010000 */
[----:B-1----:R-:W-:Y:S01]  /*5090*/  FADD.FTZ R21, R21, R68 ;  /* 0x0000004415157221 */ /* 0x002fe20000010000 */
[----:B------:R-:W-:Y:S01]  /*50a0*/  STS.128 [R0], R40 ;  /* 0x0000002800007388 */ /* 0x000fe20000000c00 */
[----:B--2---:R-:W-:-:S03]  /*50b0*/  FADD.FTZ R67, R22, R67 ;  /* 0x0000004316437221 */ /* 0x004fc60000010000 */
[----:B------:R-:W-:Y:S01]  /*50c0*/  STS.128 [R0+0x10], R48 ;  /* 0x0000103000007388 */ /* 0x000fe20000000c00 */
[----:B---3--:R-:W-:-:S03]  /*50d0*/  FADD.FTZ R23, R23, R70 ;  /* 0x0000004617177221 */ /* 0x008fc60000010000 */
[----:B------:R-:W-:Y:S01]  /*50e0*/  STS.128 [R0+0x400], R56 ;  /* 0x0004003800007388 */ /* 0x000fe20000000c00 */
[----:B----4-:R-:W-:-:S03]  /*50f0*/  FADD.FTZ R69, R24, R69 ;  /* 0x0000004518457221 */ /* 0x010fc60000010000 */
[----:B------:R0:W-:Y:S01]  /*5100*/  STS.128 [R0+0x410], R16 ;  /* 0x0004101000007388 */ /* 0x0001e20000000c00 */
[----:B-----5:R-:W-:-:S03]  /*5110*/  FADD.FTZ R25, R25, R80 ;  /* 0x0000005019197221 */ /* 0x020fc60000010000 */
[----:B------:R-:W-:Y:S04]  /*5120*/  STS.128 [R0+0x800], R12 ;  /* 0x0008000c00007388 */ /* 0x000fe80000000c00 */
[----:B------:R1:W-:Y:S04]  /*5130*/  STS.128 [R0+0x810], R8 ;  /* 0x0008100800007388 */ /* 0x0003e80000000c00 */
[----:B------:R-:W-:Y:S04]  /*5140*/  STS.128 [R0+0xc00], R72 ;  /* 0x000c004800007388 */ /* 0x000fe80000000c00 */
[----:B------:R2:W-:Y:S01]  /*5150*/  STS.128 [R0+0xc10], R4 ;  /* 0x000c100400007388 */ /* 0x0005e20000000c00 */
[----:B0-----:R-:W-:-:S03]  /*5160*/  IADD3.X R16, RZ, RZ, RZ, P0, !PT ;  /* 0x000000ffff107210 */ /* 0x001fc600007fe4ff */
[----:B------:R-:W-:Y:S01]  /*5170*/  STS.128 [R0+0x1000], R32 ;  /* 0x0010002000007388 */ /* 0x000fe20000000c00 */
[----:B------:R-:W-:-:S03]  /*5180*/  SHF.L.U64.HI R16, R71, 0x2, R16 ;  /* 0x0000000247107819 */ /* 0x000fc60000010210 */
[----:B------:R-:W-:Y:S01]  /*5190*/  STS.128 [R0+0x1010], R76 ;  /* 0x0010104c00007388 */ /* 0x000fe20000000c00 */
[----:B-1----:R-:W-:Y:S01]  /*51a0*/  SHF.L.U32 R10, R71, 0x2, RZ ;  /* 0x00000002470a7819 */ /* 0x002fe200000006ff */
[----:B------:R-:W-:Y:S03]  /*51b0*/  BAR.SYNC.DEFER_BLOCKING 0x0 ;  /* 0x0000000000007b1d */ /* 0x000fe60000010000 */
[----:B------:R-:W-:Y:S01]  /*51c0*/  IADD3 R2, P0, R10, UR6, RZ ;  /* 0x000000060a027c10 */ /* 0x000fe2000ff1e0ff */
[----:B--2---:R-:W-:-:S03]  /*51d0*/  FADD.FTZ R7, R3, R66 ;  /* 0x0000004203077221 */ /* 0x004fc60000010000 */
        /* <DEDUP_REMOVED lines=105> */
.L_x_6151:
        /* <DEDUP_REMOVED lines=8> */
.L_x_6154:
[----:B------:R-:W-:Y:S05]  /*58f0*/  BSYNC B2 ;  /* 0x0000000000027941 */ /* 0x000fea0003800000 */
.L_x_6153:
        /* <DEDUP_REMOVED lines=8> */
.L_x_6155:
[----:B------:R-:W-:Y:S01]  /*5980*/  HFMA2.MMA R218, -RZ, RZ, 0, 1.1920928955078125e-07 ;  /* 0x00000002ffda7435 */ /* 0x000fe200000001ff */
[----:B------:R-:W-:Y:S01]  /*5990*/  MOV R219, R90 ;  /* 0x0000005a00db7202 */ /* 0x000fe20000000f00 */
[----:B------:R-:W-:-:S09]  /*59a0*/  FADD.FTZ R106, R106, R220 ;  /* 0x000000dc6a6a7221 */ /* 0x000fd20000010000 */
[----:B------:R-:W-:Y:S05]  /*59b0*/  WARPSYNC.COLLECTIVE R216, `(.L_x_6156) ;  /* 0x00000000d8087348 */ /* 0x000fea0003c00000 */
[----:B------:R0:W1:Y:S02]  /*59c0*/  SHFL.BFLY P1, R220, R219, R218, R217 ;  /* 0x0c0000dadbdc7389 */ /* 0x00006400000200d9 */
[----:B01----:R-:W-:Y:S01]  /*59d0*/  ENDCOLLECTIVE ;  /* 0x000000000000791b */ /* 0x003fe20003800000 */
.L_x_6156:
[----:B------:R-:W-:Y:S01]  /*59e0*/  MOV R219, R106 ;  /* 0x0000006a00db7202 */ /* 0x000fe20000000f00 */
[----:B------:R-:W-:-:S07]  /*59f0*/  FADD.FTZ R90, R90, R220 ;  /* 0x000000dc5a5a7221 */ /* 0x000fce0000010000 */
[----:B------:R-:W-:Y:S05]  /*5a00*/  WARPSYNC.COLLECTIVE R216, `(.L_x_6157) ;  /* 0x00000000d8087348 */ /* 0x000fea0003c00000 */
[----:B------:R0:W1:Y:S02]  /*5a10*/  SHFL.BFLY P1, R220, R219, R218, R217 ;  /* 0x0c0000dadbdc7389 */ /* 0x00006400000200d9 */
[----:B01----:R-:W-:Y:S01]  /*5a20*/  ENDCOLLECTIVE ;  /* 0x000000000000791b */ /* 0x003fe20003800000 */
.L_x_6157:
[----:B------:R-:W-:Y:S01]  /*5a30*/  HFMA2.MMA R218, -RZ, RZ, 0, 2.384185791015625e-07 ;  /* 0x00000004ffda7435 */ /* 0x000fe200000001ff */
[----:B------:R-:W-:Y:S01]  /*5a40*/  MOV R219, R90 ;  /* 0x0000005a00db7202 */ /* 0x000fe20000000f00 */
[----:B------:R-:W-:-:S09]  /*5a50*/  FADD.FTZ R106, R106, R220 ;  /* 0x000000dc6a6a7221 */ /* 0x000fd20000010000 */
[----:B------:R-:W-:Y:S05]  /*5a60*/  WARPSYNC.COLLECTIVE R216, `(.L_x_6158) ;  /* 0x00000000d8087348 */ /* 0x000fea0003c00000 */
[----:B------:R0:W1:Y:S02]  /*5a70*/  SHFL.BFLY P1, R220, R219, R218, R217 ;  /* 0x0c0000dadbdc7389 */ /* 0x00006400000200d9 */
[----:B01----:R-:W-:Y:S01]  /*5a80*/  ENDCOLLECTIVE ;  /* 0x000000000000791b */ /* 0x003fe20003800000 */
.L_x_6158:
[----:B------:R-:W-:Y:S01]  /*5a90*/  MOV R219, R106 ;  /* 0x0000006a00db7202 */ /* 0x000fe20000000f00 */
[----:B------:R-:W-:-:S07]  /*5aa0*/  FADD.FTZ R90, R90, R220 ;  /* 0x000000dc5a5a7221 */ /* 0x000fce0000010000 */
[----:B------:R-:W-:Y:S05]  /*5ab0*/  WARPSYNC.COLLECTIVE R216, `(.L_x_6159) ;  /* 0x00000000d8087348 */ /* 0x000fea0003c00000 */
[----:B------:R0:W1:Y:S02]  /*5ac0*/  SHFL.BFLY P1, R220, R219, R218, R217 ;  /* 0x0c0000dadbdc7389 */ /* 0x00006400000200d9 */
[----:B01----:R-:W-:Y:S01]  /*5ad0*/  ENDCOLLECTIVE ;  /* 0x000000000000791b */ /* 0x003fe20003800000 */
.L_x_6159:
[----:B------:R-:W-:Y:S01]  /*5ae0*/  HFMA2.MMA R218, -RZ, RZ, 0, 4.76837158203125e-07 ;  /* 0x00000008ffda7435 */ /* 0x000fe200000001ff */
[----:B------:R-:W-:Y:S01]  /*5af0*/  MOV R219, R90 ;  /* 0x0000005a00db7202 */ /* 0x000fe20000000f00 */
[----:B------:R-:W-:-:S09]  /*5b00*/  FADD.FTZ R106, R106, R220 ;  /* 0x000000dc6a6a7221 */ /* 0x000fd20000010000 */
[----:B------:R-:W-:Y:S05]  /*5b10*/  WARPSYNC.COLLECTIVE R216, `(.L_x_6160) ;  /* 0x00000000d8087348 */ /* 0x000fea0003c00000 */
[----:B------:R0:W1:Y:S02]  /*5b20*/  SHFL.BFLY P1, R220, R219, R218, R217 ;  /* 0x0c0000dadbdc7389 */ /* 0x00006400000200d9 */
[----:B01----:R-:W-:Y:S01]  /*5b30*/  ENDCOLLECTIVE ;  /* 0x000000000000791b */ /* 0x003fe20003800000 */
.L_x_6160:
[----:B------:R-:W-:Y:S01]  /*5b40*/  MOV R219, R106 ;  /* 0x0000006a00db7202 */ /* 0x000fe20000000f00 */
[----:B------:R-:W-:-:S07]  /*5b50*/  FADD.FTZ R90, R90, R220 ;  /* 0x000000dc5a5a7221 */ /* 0x000fce0000010000 */
[----:B------:R-:W-:Y:S05]  /*5b60*/  WARPSYNC.COLLECTIVE R216, `(.L_x_6161) ;  /* 0x00000000d8087348 */ /* 0x000fea0003c00000 */
[----:B------:R0:W1:Y:S02]  /*5b70*/  SHFL.BFLY P1, R220, R219, R218, R217 ;  /* 0x0c0000dadbdc7389 */ /* 0x00006400000200d9 */
[----:B01----:R-:W-:Y:S01]  /*5b80*/  ENDCOLLECTIVE ;  /* 0x000000000000791b */ /* 0x003fe20003800000 */
.L_x_6161:
[----:B------:R-:W-:Y:S01]  /*5b90*/  HFMA2.MMA R218, -RZ, RZ, 0, 9.5367431640625e-07 ;  /* 0x00000010ffda7435 */ /* 0x000fe200000001ff */
[----:B------:R-:W-:Y:S01]  /*5ba0*/  MOV R219, R90 ;  /* 0x0000005a00db7202 */ /* 0x000fe20000000f00 */
[----:B------:R-:W-:-:S09]  /*5bb0*/  FADD.FTZ R106, R106, R220 ;  /* 0x000000dc6a6a7221 */ /* 0x000fd20000010000 */
[----:B------:R-:W-:Y:S05]  /*5bc0*/  WARPSYNC.COLLECTIVE R216, `(.L_x_6162) ;  /* 0x00000000d8087348 */ /* 0x000fea0003c00000 */
[----:B------:R0:W1:Y:S02]  /*5bd0*/  SHFL.BFLY P1, R220, R219, R218, R217 ;  /* 0x0c0000dadbdc7389 */ /* 0x00006400000200d9 */
[----:B01----:R-:W-:Y:S01]  /*5be0*/  ENDCOLLECTIVE ;  /* 0x000000000000791b */ /* 0x003fe20003800000 */
.L_x_6162:
[----:B------:R-:W-:Y:S02]  /*5bf0*/  MOV R219, R106 ;  /* 0x0000006a00db7202 */ /* 0x000fe40000000f00 */
[----:B------:R-:W-:-:S07]  /*5c00*/  MOV R107, R220 ;  /* 0x000000dc006b7202 */ /* 0x000fce0000000f00 */
[----:B------:R-:W-:Y:S05]  /*5c10*/  WARPSYNC.COLLECTIVE R216, `(.L_x_6163) ;  /* 0x00000000d8087348 */ /* 0x000fea0003c00000 */
[----:B------:R0:W1:Y:S02]  /*5c20*/  SHFL.BFLY P1, R220, R219, R218, R217 ;  /* 0x0c0000dadbdc7389 */ /* 0x00006400000200d9 */
[----:B01----:R-:W-:Y:S01]  /*5c30*/  ENDCOLLECTIVE ;  /* 0x000000000000791b */ /* 0x003fe20003800000 */
.L_x_6163:
[----:B------:R-:W-:Y:S01]  /*5c40*/  MOV R216, R220 ;  /* 0x000000dc00d87202 */ /* 0x000fe20000000f00 */
[----:B------:R-:W-:Y:S06]  /*5c50*/  BRA `(.L_x_6164) ;  /* 0xffffffcc007c7947 */ /* 0x000fec000383ffff */
.L_x_6165:
        /* <DEDUP_REMOVED lines=10> */
.L_x_16931:


//--------------------- .text._ZN10layer_norm22ln_bwd_finalize_kernelINS_22Kernel_traits_finalizeILj1280E13__nv_bfloat16S2_fS2_fjLb0ELj1024ELj4ENS_18Kernel_traits_baseILj1280ES2_S2_fS2_fjLj1024EEEEELb0ELb0EEEvNS_9BwdParamsE --------------------------
	.section	.text._ZN10layer_norm22ln_bwd_finalize_kernelINS_22Kernel_traits_finalizeILj1280E13__nv_bfloat16S2_fS2_fjLb0ELj1024ELj4ENS_18Kernel_traits_baseILj1280ES2_S2_fS2_fjLj1024EEEEELb0ELb0EEEvNS_9BwdParamsE,"ax",@progbits
	.align	128
        .global         _ZN10layer_norm22ln_bwd_finalize_kernelINS_22Kernel_traits_finalizeILj1280E13__nv_bfloat16S2_fS2_fjLb0ELj1024ELj4ENS_18Kernel_traits_baseILj1280ES2_S2_fS2_fjLj1024EEEEELb0ELb0EEEvNS_9BwdParamsE
        .type           _ZN10layer_norm22ln_bwd_finalize_kernelINS_22Kernel_traits_finalizeILj1280E13__nv_bfloat16S2_fS2_fjLb0ELj1024ELj4ENS_18Kernel_traits_baseILj1280ES2_S2_fS2_fjLj1024EEEEELb0ELb0EEEvNS_9BwdParamsE,@function
        .size           _ZN10layer_norm22ln_bwd_finalize_kernelINS_22Kernel_traits_finalizeILj1280E13__nv_bfloat16S2_fS2_fjLb0ELj1024ELj4ENS_18Kernel_traits_baseILj1280ES2_S2_fS2_fjLj1024EEEEELb0ELb0EEEvNS_9BwdParamsE,(.L_x_16932 - _ZN10layer_norm22ln_bwd_finalize_kernelINS_22Kernel_traits_finalizeILj1280E13__nv_bfloat16S2_fS2_fjLb0ELj1024ELj4ENS_18Kernel_traits_baseILj1280ES2_S2_fS2_fjLj1024EEEEELb0ELb0EEEvNS_9BwdParamsE)
        .other          _ZN10layer_norm22ln_bwd_finalize_kernelINS_22Kernel_traits_finalizeILj1280E13__nv_bfloat16S2_fS2_fjLb0ELj1024ELj4ENS_18Kernel_traits_baseILj1280ES2_S2_fS2_fjLj1024EEEEELb0ELb0EEEvNS_9BwdParamsE,@"STO_CUDA_ENTRY STV_DEFAULT"
_ZN10layer_norm22ln_bwd_finalize_kernelINS_22Kernel_traits_finalizeILj1280E13__nv_bfloat16S2_fS2_fjLb0ELj1024ELj4ENS_18Kernel_traits_baseILj1280ES2_S2_fS2_fjLj1024EEEEELb0ELb0EEEvNS_9BwdParamsE:
.text._ZN10layer_norm22ln_bwd_finalize_kernelINS_22Kernel_traits_finalizeILj1280E13__nv_bfloat16S2_fS2_fjLb0ELj1024ELj4ENS_18Kernel_traits_baseILj1280ES2_S2_fS2_fjLj1024EEEEELb0ELb0EEEvNS_9BwdParamsE:
        /* <DEDUP_REMOVED lines=25> */
.L_x_6178:
        /* <DEDUP_REMOVED lines=30> */
.L_x_6170:
        /* <DEDUP_REMOVED lines=36> */
.L_x_6169:
[----:B------:R-:W-:Y:S05]  /*05b0*/  BSYNC B1 ;  /* 0x0000000000017941 */ /* 0x000fea0003800000 */
.L_x_6168:
        /* <DEDUP_REMOVED lines=24> */
.L_x_6172:
[----:B------:R-:W-:Y:S05]  /*0740*/  BSYNC B1 ;  /* 0x0000000000017941 */ /* 0x000fea0003800000 */
.L_x_6171:
        /* <DEDUP_REMOVED lines=12> */
.L_x_6173:
[----:B------:R-:W-:Y:S05]  /*0810*/  BSYNC B1 ;  /* 0x0000000000017941 */ /* 0x000fea0003800000 */
.L_x_6167:
[----:B------:R-:W-:Y:S05]  /*0820*/  BSYNC B0 ;  /* 0x0000000000007941 */ /* 0x000fea0003800000 */
.L_x_6166:
        /* <DEDUP_REMOVED lines=29> */
.L_x_6189:
[----:B---3--:R-:W-:Y:S01]  /*0a00*/  FADD.FTZ R9, R18, R9 ;  /* 0x0000000912097221 */ /* 0x008fe20000010000 */
[----:B--2---:R-:W-:-:S04]  /*0a10*/  FADD.FTZ R11, R10, R11 ;  /* 0x0000000b0a0b7221 */ /* 0x004fc80000010000 */
[----:B------:R2:W-:Y:S04]  /*0a20*/  @!P1 STS [R6+0x2000], R9 ;  /* 0x0020000906009388 */ /* 0x0005e80000000800 */
[----:B------:R2:W-:Y:S02]  /*0a30*/  @!P1 STS [R6+0x2080], R11 ;  /* 0x0020800b06009388 */ /* 0x0005e40000000800 */
.L_x_6174:
        /* <DEDUP_REMOVED lines=18> */
.L_x_6177:
[----:B------:R-:W-:Y:S05]  /*0b60*/  BSYNC B0 ;  /* 0x0000000000007941 */ /* 0x000fea0003800000 */
.L_x_6176:
[C---:B------:R-:W-:Y:S01]  /*0b70*/  ISETP.GT.U32.AND P1, PT, R3.reuse, -0x501, PT ;  /* 0xfffffaff0300780c */ /* 0x040fe20003f24070 */
[----:B------:R-:W-:Y:S01]  /*0b80*/  VIADD R4, R4, 0x280 ;  /* 0x0000028004047836 */ /* 0x000fe20000000000 */
[----:B------:R-:W-:-:S11]  /*0b90*/  IADD3 R3, R3, 0x500, RZ ;  /* 0x0000050003037810 */ /* 0x000fd60007ffe0ff */
[----:B------:R-:W-:Y:S05]  /*0ba0*/  @P1 BRA `(.L_x_6178) ;  /* 0xfffffff400781947 */ /* 0x000fea000383ffff */
[----:B------:R-:W-:Y:S05]  /*0bb0*/  EXIT ;  /* 0x000000000000794d */ /* 0x000fea0003800000 */
.L_x_6175:
[----:B------:R-:W-:Y:S01]  /*0bc0*/  HFMA2.MMA R21, -RZ, RZ, 0, 5.9604644775390625e-08 ;  /* 0x00000001ff157435 */ /* 0x000fe200000001ff */
[----:B0--3--:R-:W-:Y:S01]  /*0bd0*/  MOV R22, R10 ;  /* 0x0000000a00167202 */ /* 0x009fe20000000f00 */
[----:B------:R-:W-:Y:S01]  /*0be0*/  IMAD.MOV.U32 R19, RZ, RZ, -0x1 ;  /* 0xffffffffff137424 */ /* 0x000fe200078e00ff */
[----:B------:R-:W-:-:S08]  /*0bf0*/  MOV R24, 0x1f ;  /* 0x0000001f00187802 */ /* 0x000fd00000000f00 */
[----:B-12---:R-:W-:Y:S05]  /*0c00*/  WARPSYNC.COLLECTIVE R19, `(.L_x_6179) ;  /* 0x0000000013087348 */ /* 0x006fea0003c00000 */
[----:B------:R0:W3:Y:S02]  /*0c10*/  SHFL.BFLY P2, R20, R22, R21, R24 ;  /* 0x0c00001516147389 */ /* 0x0000e40000040018 */
[----:B0123--:R-:W-:Y:S01]  /*0c20*/  ENDCOLLECTIVE ;  /* 0x000000000000791b */ /* 0x00ffe20003800000 */
.L_x_6179:
[----:B------:R-:W-:Y:S01]  /*0c30*/  HFMA2.MMA R21, -RZ, RZ, 0, 1.1920928955078125e-07 ;  /* 0x00000002ff157435 */ /* 0x000fe200000001ff */
[----:B------:R-:W-:-:S05]  /*0c40*/  MOV R11, R20 ;  /* 0x00000014000b7202 */ /* 0x000fca0000000f00 */
[----:B------:R-:W-:-:S05]  /*0c50*/  FADD.FTZ R11, R10, R11 ;  /* 0x0000000b0a0b7221 */ /* 0x000fca0000010000 */
[----:B------:R-:W-:-:S07]  /*0c60*/  MOV R22, R11 ;  /* 0x0000000b00167202 */ /* 0x000fce0000000f00 */
[----:B------:R-:W-:Y:S05]  /*0c70*/  WARPSYNC.COLLECTIVE R19, `(.L_x_6180) ;  /* 0x0000000013087348 */ /* 0x000fea0003c00000 */
[----:B------:R0:W1:Y:S02]  /*0c80*/  SHFL.BFLY P2, R20, R22, R21, R24 ;  /* 0x0c00001516147389 */ /* 0x0000640000040018 */
[----:B01----:R-:W-:Y:S01]  /*0c90*/  ENDCOLLECTIVE ;  /* 0x000000000000791b */ /* 0x003fe20003800000 */
.L_x_6180:
[----:B------:R-:W-:Y:S01]  /*0ca0*/  HFMA2.MMA R21, -RZ, RZ, 0, 2.384185791015625e-07 ;  /* 0x00000004ff157435 */ /* 0x000fe200000001ff */
[----:B------:R-:W-:-:S04]  /*0cb0*/  IMAD.MOV.U32 R14, RZ, RZ, R20 ;  /* 0x000000ffff0e7224 */ /* 0x000fc800078e0014 */
[----:B------:R-:W-:-:S05]  /*0cc0*/  FADD.FTZ R14, R11, R14 ;  /* 0x0000000e0b0e7221 */ /* 0x000fca0000010000 */
[----:B------:R-:W-:-:S07]  /*0cd0*/  MOV R22, R14 ;  /* 0x0000000e00167202 */ /* 0x000fce0000000f00 */
[----:B------:R-:W-:Y:S05]  /*0ce0*/  WARPSYNC.COLLECTIVE R19, `(.L_x_6181) ;  /* 0x0000000013087348 */ /* 0x000fea0003c00000 */
[----:B------:R0:W1:Y:S02]  /*0cf0*/  SHFL.BFLY P2, R20, R22, R21, R24 ;  /* 0x0c00001516147389 */ /* 0x0000640000040018 */
[----:B01----:R-:W-:Y:S01]  /*0d00*/  ENDCOLLECTIVE ;  /* 0x000000000000791b */ /* 0x003fe20003800000 */
.L_x_6181:
[----:B------:R-:W-:Y:S01]  /*0d10*/  HFMA2.MMA R21, -RZ, RZ, 0, 4.76837158203125e-07 ;  /* 0x00000008ff157435 */ /* 0x000fe200000001ff */
[----:B------:R-:W-:-:S05]  /*0d20*/  MOV R13, R20 ;  /* 0x00000014000d7202 */ /* 0x000fca0000000f00 */
[----:B------:R-:W-:-:S04]  /*0d30*/  FADD.FTZ R13, R14, R13 ;  /* 0x0000000d0e0d7221 */ /* 0x000fc80000010000 */
[----:B------:R-:W-:-:S07]  /*0d40*/  IMAD.MOV.U32 R22, RZ, RZ, R13 ;  /* 0x000000ffff167224 */ /* 0x000fce00078e000d */
[----:B------:R-:W-:Y:S05]  /*0d50*/  WARPSYNC.COLLECTIVE R19, `(.L_x_6182) ;  /* 0x0000000013087348 */ /* 0x000fea0003c00000 */
[----:B------:R0:W1:Y:S02]  /*0d60*/  SHFL.BFLY P2, R20, R22, R21, R24 ;  /* 0x0c00001516147389 */ /* 0x0000640000040018 */
[----:B01----:R-:W-:Y:S01]  /*0d70*/  ENDCOLLECTIVE ;  /* 0x000000000000791b */ /* 0x003fe20003800000 */
.L_x_6182:
[----:B------:R-:W-:Y:S01]  /*0d80*/  IMAD.MOV.U32 R21, RZ, RZ, 0x10 ;  /* 0x00000010ff157424 */ /* 0x000fe200078e00ff */
[----:B------:R-:W-:-:S05]  /*0d90*/  MOV R10, R20 ;  /* 0x00000014000a7202 */ /* 0x000fca0000000f00 */
[----:B------:R-:W-:-:S05]  /*0da0*/  FADD.FTZ R10, R13, R10 ;  /* 0x0000000a0d0a7221 */ /* 0x000fca0000010000 */
[----:B------:R-:W-:-:S07]  /*0db0*/  MOV R22, R10 ;  /* 0x0000000a00167202 */ /* 0x000fce0000000f00 */
[----:B------:R-:W-:Y:S05]  /*0dc0*/  WARPSYNC.COLLECTIVE R19, `(.L_x_6183) ;  /* 0x0000000013087348 */ /* 0x000fea0003c00000 */
[----:B------:R0:W1:Y:S02]  /*0dd0*/  SHFL.BFLY P2, R20, R22, R21, R24 ;  /* 0x0c00001516147389 */ /* 0x0000640000040018 */
[----:B01----:R-:W-:Y:S01]  /*0de0*/  ENDCOLLECTIVE ;  /* 0x000000000000791b */ /* 0x003fe20003800000 */
.L_x_6183:
[----:B------:R-:W-:Y:S01]  /*0df0*/  HFMA2.MMA R21, -RZ, RZ, 0, 5.9604644775390625e-08 ;  /* 0x00000001ff157435 */ /* 0x000fe200000001ff */
[----:B------:R-:W-:Y:S02]  /*0e00*/  MOV R22, R9 ;  /* 0x0000000900167202 */ /* 0x000fe40000000f00 */
[----:B------:R-:W-:-:S08]  /*0e10*/  MOV R11, R20 ;  /* 0x00000014000b7202 */ /* 0x000fd00000000f00 */
[----:B------:R-:W-:Y:S05]  /*0e20*/  WARPSYNC.COLLECTIVE R19, `(.L_x_6184) ;  /* 0x0000000013087348 */ /* 0x000fea0003c00000 */
[----:B------:R0:W1:Y:S02]  /*0e30*/  SHFL.BFLY P2, R20, R22, R21, R24 ;  /* 0x0c00001516147389 */ /* 0x0000640000040018 */
[----:B01----:R-:W-:Y:S01]  /*0e40*/  ENDCOLLECTIVE ;  /* 0x000000000000791b */ /* 0x003fe20003800000 */
.L_x_6184:
[----:B------:R-:W-:Y:S01]  /*0e50*/  HFMA2.MMA R21, -RZ, RZ, 0, 1.1920928955078125e-07 ;  /* 0x00000002ff157435 */ /* 0x000fe200000001ff */
[----:B------:R-:W-:-:S04]  /*0e60*/  IMAD.MOV.U32 R14, RZ, RZ, R20 ;  /* 0x000000ffff0e7224 */ /* 0x000fc800078e0014 */
[----:B------:R-:W-:-:S05]  /*0e70*/  FADD.FTZ R15, R9, R14 ;  /* 0x0000000e090f7221 */ /* 0x000fca0000010000 */
[----:B------:R-:W-:-:S07]  /*0e80*/  MOV R22, R15 ;  /* 0x0000000f00167202 */ /* 0x000fce0000000f00 */
[----:B------:R-:W-:Y:S05]  /*0e90*/  WARPSYNC.COLLECTIVE R19, `(.L_x_6185) ;  /* 0x0000000013087348 */ /* 0x000fea0003c00000 */
[----:B------:R0:W1:Y:S02]  /*0ea0*/  SHFL.BFLY P2, R20, R22, R21, R24 ;  /* 0x0c00001516147389 */ /* 0x0000640000040018 */
[----:B01----:R-:W-:Y:S01]  /*0eb0*/  ENDCOLLECTIVE ;  /* 0x000000000000791b */ /* 0x003fe20003800000 */
.L_x_6185:
[----:B------:R-:W-:Y:S01]  /*0ec0*/  HFMA2.MMA R21, -RZ, RZ, 0, 2.384185791015625e-07 ;  /* 0x00000004ff157435 */ /* 0x000fe200000001ff */
[----:B------:R-:W-:-:S05]  /*0ed0*/  MOV R16, R20 ;  /* 0x0000001400107202 */ /* 0x000fca0000000f00 */
[----:B------:R-:W-:-:S04]  /*0ee0*/  FADD.FTZ R16, R15, R16 ;  /* 0x000000100f107221 */ /* 0x000fc80000010000 */
[----:B------:R-:W-:-:S07]  /*0ef0*/  IMAD.MOV.U32 R22, RZ, RZ, R16 ;  /* 0x000000ffff167224 */ /* 0x000fce00078e0010 */
[----:B------:R-:W-:Y:S05]  /*0f00*/  WARPSYNC.COLLECTIVE R19, `(.L_x_6186) ;  /* 0x0000000013087348 */ /* 0x000fea0003c00000 */
[----:B------:R0:W1:Y:S02]  /*0f10*/  SHFL.BFLY P2, R20, R22, R21, R24 ;  /* 0x0c00001516147389 */ /* 0x0000640000040018 */
[----:B01----:R-:W-:Y:S01]  /*0f20*/  ENDCOLLECTIVE ;  /* 0x000000000000791b */ /* 0x003fe20003800000 */
.L_x_6186:
[----:B------:R-:W-:Y:S01]  /*0f30*/  IMAD.MOV.U32 R21, RZ, RZ, 0x8 ;  /* 0x00000008ff157424 */ /* 0x000fe200078e00ff */
[----:B------:R-:W-:-:S05]  /*0f40*/  MOV R17, R20 ;  /* 0x0000001400117202 */ /* 0x000fca0000000f00 */
[----:B------:R-:W-:-:S05]  /*0f50*/  FADD.FTZ R17, R16, R17 ;  /* 0x0000001110117221 */ /* 0x000fca0000010000 */
[----:B------:R-:W-:-:S07]  /*0f60*/  MOV R22, R17 ;  /* 0x0000001100167202 */ /* 0x000fce0000000f00 */
[----:B------:R-:W-:Y:S05]  /*0f70*/  WARPSYNC.COLLECTIVE R19, `(.L_x_6187) ;  /* 0x0000000013087348 */ /* 0x000fea0003c00000 */
[----:B------:R0:W1:Y:S02]  /*0f80*/  SHFL.BFLY P2, R20, R22, R21, R24 ;  /* 0x0c00001516147389 */ /* 0x0000640000040018 */
[----:B01----:R-:W-:Y:S01]  /*0f90*/  ENDCOLLECTIVE ;  /* 0x000000000000791b */ /* 0x003fe20003800000 */
.L_x_6187:
[----:B------:R-:W-:Y:S01]  /*0fa0*/  HFMA2.MMA R21, -RZ, RZ, 0, 9.5367431640625e-07 ;  /* 0x00000010ff157435 */ /* 0x000fe200000001ff */
[----:B------:R-:W-:-:S05]  /*0fb0*/  MOV R18, R20 ;  /* 0x0000001400127202 */ /* 0x000fca0000000f00 */
[----:B------:R-:W-:-:S05]  /*0fc0*/  FADD.FTZ R18, R17, R18 ;  /* 0x0000001211127221 */ /* 0x000fca0000010000 */
[----:B------:R-:W-:-:S07]  /*0fd0*/  MOV R22, R18 ;  /* 0x0000001200167202 */ /* 0x000fce0000000f00 */
[----:B------:R-:W-:Y:S05]  /*0fe0*/  WARPSYNC.COLLECTIVE R19, `(.L_x_6188) ;  /* 0x0000000013087348 */ /* 0x000fea0003c00000 */
[----:B------:R0:W1:Y:S02]  /*0ff0*/  SHFL.BFLY P2, R20, R22, R21, R24 ;  /* 0x0c00001516147389 */ /* 0x0000640000040018 */
[----:B01----:R-:W-:Y:S01]  /*1000*/  ENDCOLLECTIVE ;  /* 0x000000000000791b */ /* 0x003fe20003800000 */
.L_x_6188:
[----:B------:R-:W-:Y:S01]  /*1010*/  MOV R9, R20 ;  /* 0x0000001400097202 */ /* 0x000fe20000000f00 */
[----:B------:R-:W-:Y:S06]  /*1020*/  BRA `(.L_x_6189) ;  /* 0xfffffff800747947 */ /* 0x000fec000383ffff */
.L_x_6190:
        /* <DEDUP_REMOVED lines=13> */
.L_x_16932:


//--------------------- .text._ZN10layer_norm13ln_bwd_kernelINS_13Kernel_traitsI13__nv_bfloat16S2_fS2_fjLj1280ELj1ELj4ELj1ELj16ENS_18Kernel_traits_baseILj1280ES2_S2_fS2_fjLj128EEEEELb1ELb0ELb1ELb0EEEvNS_9BwdParamsE --------------------------
	.section	.text._ZN10layer_norm13ln_bwd_kernelINS_13Kernel_traitsI13__nv_bfloat16S2_fS2_fjLj1280ELj1ELj4ELj1ELj16ENS_18Kernel_traits_baseILj1280ES2_S2_fS2_fjLj128EEEEELb1ELb0ELb1ELb0EEEvNS_9BwdParamsE,"ax",@progbits
	.align	128
        .global         _ZN10layer_norm13ln_bwd_kernelINS_13Kernel_traitsI13__nv_bfloat16S2_fS2_fjLj1280ELj1ELj4ELj1ELj16ENS_18Kernel_traits_baseILj1280ES2_S2_fS2_fjLj128EEEEELb1ELb0ELb1ELb0EEEvNS_9BwdParamsE
        .type           _ZN10layer_norm13ln_bwd_kernelINS_13Kernel_traitsI13__nv_bfloat16S2_fS2_fjLj1280ELj1ELj4ELj1ELj16ENS_18Kernel_traits_baseILj1280ES2_S2_fS2_fjLj128EEEEELb1ELb0ELb1ELb0EEEvNS_9BwdParamsE,@function
        .size           _ZN10layer_norm13ln_bwd_kernelINS_13Kernel_traitsI13__nv_bfloat16S2_fS2_fjLj1280ELj1ELj4ELj1ELj16ENS_18Kernel_traits_baseILj1280ES2_S2_fS2_fjLj128EEEEELb1ELb0ELb1ELb0EEEvNS_9BwdParamsE,(.L_x_16933 - _ZN10layer_norm13ln_bwd_kernelINS_13Kernel_traitsI13__nv_bfloat16S2_fS2_fjLj1280ELj1ELj4ELj1ELj16ENS_18Kernel_traits_baseILj1280ES2_S2_fS2_fjLj128EEEEELb1ELb0ELb1ELb0EEEvNS_9BwdParamsE)
        .other          _ZN10layer_norm13ln_bwd_kernelINS_13Kernel_traitsI13__nv_bfloat16S2_fS2_fjLj1280ELj1ELj4ELj1ELj16ENS_18Kernel_traits_baseILj1280ES2_S2_fS2_fjLj128EEEEELb1ELb0ELb1ELb0EEEvNS_9BwdParamsE,@"STO_CUDA_ENTRY STV_DEFAULT"
_ZN10layer_norm13ln_bwd_kernelINS_13Kernel_traitsI13__nv_bfloat16S2_fS2_fjLj1280ELj1ELj4ELj1ELj16ENS_18Kernel_traits_baseILj1280ES2_S2_fS2_fjLj128EEEEELb1ELb0ELb1ELb0EEEvNS_9BwdParamsE:
.text._ZN10layer_norm13ln_bwd_kernelINS_13Kernel_traitsI13__nv_bfloat16S2_fS2_fjLj1280ELj1ELj4ELj1ELj16ENS_18Kernel_traits_baseILj1280ES2_S2_fS2_fjLj128EEEEELb1ELb0ELb1ELb0EEEvNS_9BwdParamsE:
        /* <DEDUP_REMOVED lines=8> */
[----:B0-----:R-:W-:Y:S02]  /*0080*/  IADD3 R1, R1, -0x90, RZ ;  /* 0xffffff7001017810 */ /* 0x001fe40007ffe0ff */
[----:B------:R-:W-:-:S04]  /*0090*/  SHF.R.S32.HI R0, RZ, 0x1f, R7 ;  /* 0x0000001fff007819 */ /* 0x000fc80000011407 */
        /* <DEDUP_REMOVED lines=19> */
[----:B------:R-:W5:Y:S01]  /*01d0*/  @P5 LDG.E.128 R64, desc[UR4][R2.64] ;  /* 0x0000000402405981 */ /* 0x000f62000c1e1d00 */
[----:B------:R-:W-:Y:S01]  /*01e0*/  P2R R248, PR, RZ, 0x10 ;  /* 0x00000010fff87803 */ /* 0x000fe20000000000 */
[C---:B-1----:R-:W-:Y:S01]  /*01f0*/  @P0 IMAD.WIDE.U32 R24, R35.reuse, 0x10, R4 ;  /* 0x0000001023180825 */ /* 0x042fe200078e0004 */
[----:B------:R-:W0:Y:S03]  /*0200*/  @P4 LDC.64 R30, c[0x0][0x260] ;  /* 0x00009800ff1e4b82 */ /* 0x000e260000000a00 */
[----:B------:R-:W-:Y:S01]  /*0210*/  @P0 VIADD R35, R35, 0x20 ;  /* 0x0000002023230836 */ /* 0x000fe20000000000 */
[----:B------:R-:W5:Y:S03]  /*0220*/  @P0 LDG.E.128 R20, desc[UR4][R24.64] ;  /* 0x0000000418140981 */ /* 0x000f66000c1e1d00 */
[C---:B--2---:R-:W-:Y:S01]  /*0230*/  @P1 IMAD.WIDE.U32 R26, R35.reuse, 0x10, R26 ;  /* 0x00000010231a1825 */ /* 0x044fe200078e001a */
[----:B------:R-:W-:-:S04]  /*0240*/  @P1 IADD3 R35, R35, 0x20, RZ ;  /* 0x0000002023231810 */ /* 0x000fc80007ffe0ff */
[----:B------:R-:W5:Y:S01]  /*0250*/  @P1 LDG.E.128 R16, desc[UR4][R26.64] ;  /* 0x000000041a101981 */ /* 0x000f62000c1e1d00 */
[C---:B---3--:R-:W-:Y:S02]  /*0260*/  @P2 IMAD.WIDE.U32 R32, R35.reuse, 0x10, R28 ;  /* 0x0000001023202825 */ /* 0x048fe400078e001c */
[----:B------:R-:W1:Y:S02]  /*0270*/  S2R R29, SR_CTAID.X ;  /* 0x00000000001d7919 */ /* 0x000e640000002500 */
[----:B------:R-:W-:Y:S01]  /*0280*/  @P2 VIADD R35, R35, 0x20 ;  /* 0x0000002023232836 */ /* 0x000fe20000000000 */
[----:B------:R-:W-:Y:S01]  /*0290*/  CS2R R36, SRZ ;  /* 0x0000000000247805 */ /* 0x000fe2000001ff00 */
[----:B------:R-:W5:Y:S02]  /*02a0*/  @P2 LDG.E.128 R12, desc[UR4][R32.64] ;  /* 0x00000004200c2981 */ /* 0x000f64000c1e1d00 */
[----:B0-----:R-:W-:-:S05]  /*02b0*/  @P4 IMAD.WIDE.U32 R4, R35, 0x10, R30 ;  /* 0x0000001023044825 */ /* 0x001fca00078e001e */
[----:B------:R1:W5:Y:S01]  /*02c0*/  @P4 LDG.E.128 R8, desc[UR4][R4.64] ;  /* 0x0000000404084981 */ /* 0x000362000c1e1d00 */
[----:B------:R-:W-:Y:S02]  /*02d0*/  CS2R R30, SRZ ;  /* 0x00000000001e7805 */ /* 0x000fe4000001ff00 */
        /* <DEDUP_REMOVED lines=42> */
[----:B-----5:R-:W-:Y:S01]  /*0580*/  IMAD.U32 R25, R64, 0x10000, RZ ;  /* 0x0001000040197824 */ /* 0x020fe200078e00ff */
[----:B------:R-:W-:Y:S01]  /*0590*/  SHF.L.U32 R24, R65, 0x10, RZ ;  /* 0x0000001041187819 */ /* 0x000fe200000006ff */
[----:B------:R-:W-:Y:S01]  /*05a0*/  IMAD.U32 R252, R10, 0x10000, RZ ;  /* 0x000100000afc7824 */ /* 0x000fe200078e00ff */
[----:B------:R-:W-:Y:S01]  /*05b0*/  @P0 PRMT R7, R21, 0x7632, R7 ;  /* 0x0000763215070816 */ /* 0x000fe20000000007 */
[----:B------:R-:W-:Y:S01]  /*05c0*/  IMAD.MOV.U32 R29, RZ, RZ, RZ ;  /* 0x000000ffff1d7224 */ /* 0x000fe200078e00ff */
[----:B------:R0:W-:Y:S01]  /*05d0*/  STL [R1+0x8c], R25 ;  /* 0x00008c1901007387 */ /* 0x0001e20000100800 */
[----:B------:R-:W-:Y:S02]  /*05e0*/  @P0 PRMT R6, R20, 0x7632, R6 ;  /* 0x0000763214060816 */ /* 0x000fe40000000006 */
[----:B------:R-:W-:Y:S01]  /*05f0*/  @P5 PRMT R0, R64, 0x7632, R0 ;  /* 0x0000763240005816 */ /* 0x000fe20000000000 */
[----:B------:R1:W-:Y:S01]  /*0600*/  STL [R1+0x84], R24 ;  /* 0x0000841801007387 */ /* 0x0003e20000100800 */
[----:B------:R-:W-:-:S02]  /*0610*/  @P5 PRMT R2, R65, 0x7632, R2 ;  /* 0x0000763241025816 */ /* 0x000fc40000000002 */
[C---:B------:R-:W-:Y:S02]  /*0620*/  @P5 PRMT R3, R66.reuse, 0x7632, R3 ;  /* 0x0000763242035816 */ /* 0x040fe40000000003 */
[----:B------:R-:W-:Y:S01]  /*0630*/  @P5 PRMT R4, R67, 0x7632, R4 ;  /* 0x0000763243045816 */ /* 0x000fe20000000004 */
[----:B0-----:R-:W-:Y:S01]  /*0640*/  IMAD.U32 R25, R66, 0x10000, RZ ;  /* 0x0001000042197824 */ /* 0x001fe200078e00ff */
[----:B------:R-:W-:Y:S01]  /*0650*/  @P4 PRMT R251, R10, 0x7632, R251 ;  /* 0x000076320afb4816 */ /* 0x000fe200000000fb */
[----:B------:R-:W-:Y:S01]  /*0660*/  IMAD.U32 R2, R2, 0x10000, RZ ;  /* 0x0001000002027824 */ /* 0x000fe200078e00ff */
[----:B------:R-:W-:Y:S02]  /*0670*/  @P4 PRMT R249, R11, 0x7632, R249 ;  /* 0x000076320bf94816 */ /* 0x000fe400000000f9 */
[----:B-1----:R-:W-:Y:S01]  /*0680*/  SHF.L.U32 R24, R67, 0x10, RZ ;  /* 0x0000001043187819 */ /* 0x002fe200000006ff */
[----:B------:R0:W-:Y:S01]  /*0690*/  STL [R1+0x7c], R25 ;  /* 0x00007c1901007387 */ /* 0x0001e20000100800 */
[----:B------:R-:W-:Y:S01]  /*06a0*/  SHF.L.U32 R250, R11, 0x10, RZ ;  /* 0x000000100bfa7819 */ /* 0x000fe200000006ff */
[----:B------:R-:W-:Y:S01]  /*06b0*/  IMAD.U32 R251, R251, 0x10000, RZ ;  /* 0x00010000fbfb7824 */ /* 0x000fe200078e00ff */
[----:B------:R-:W-:Y:S01]  /*06c0*/  SHF.L.U32 R249, R249, 0x10, RZ ;  /* 0x00000010f9f97819 */ /* 0x000fe200000006ff */
[----:B------:R1:W-:Y:S01]  /*06d0*/  STL [R1+0x74], R24 ;  /* 0x0000741801007387 */ /* 0x0003e20000100800 */
[----:B0-----:R-:W-:Y:S01]  /*06e0*/  IMAD.U32 R25, R20, 0x10000, RZ ;  /* 0x0001000014197824 */ /* 0x001fe200078e00ff */
[----:B------:R-:W-:-:S02]  /*06f0*/  @P0 PRMT R20, R22, 0x7632, R20 ;  /* 0x0000763216140816 */ /* 0x000fc40000000014 */
[----:B-1----:R-:W-:Y:S02]  /*0700*/  SHF.L.U32 R24, R21, 0x10, RZ ;  /* 0x0000001015187819 */ /* 0x002fe400000006ff */
[----:B------:R0:W-:Y:S01]  /*0710*/  STL [R1+0x6c], R25 ;  /* 0x00006c1901007387 */ /* 0x0001e20000100800 */
[----:B------:R-:W-:-:S03]  /*0720*/  @P0 PRMT R21, R23, 0x7632, R21 ;  /* 0x0000763217150816 */ /* 0x000fc60000000015 */
[----:B------:R1:W-:Y:S01]  /*0730*/  STL [R1+0x64], R24 ;  /* 0x0000641801007387 */ /* 0x0003e20000100800 */
[----:B0-----:R-:W-:Y:S01]  /*0740*/  IMAD.U32 R25, R22, 0x10000, RZ ;  /* 0x0001000016197824 */ /* 0x001fe200078e00ff */
[C---:B------:R-:W-:Y:S02]  /*0750*/  @P1 PRMT R22, R16.reuse, 0x7632, R22 ;  /* 0x0000763210161816 */ /* 0x040fe40000000016 */
[----:B-1----:R-:W-:Y:S01]  /*0760*/  SHF.L.U32 R24, R23, 0x10, RZ ;  /* 0x0000001017187819 */ /* 0x002fe200000006ff */
[----:B------:R-:W-:Y:S01]  /*0770*/  IMAD.U32 R23, R16, 0x10000, RZ ;  /* 0x0001000010177824 */ /* 0x000fe200078e00ff */
[----:B------:R-:W-:Y:S01]  /*0780*/  STL [R1+0x5c], R25 ;  /* 0x00005c1901007387 */ /* 0x000fe20000100800 */
[----:B------:R-:W-:-:S03]  /*0790*/  @P1 PRMT R16, R17, 0x7632, R16 ;  /* 0x0000763211101816 */ /* 0x000fc60000000010 */
[----:B------:R0:W-:Y:S04]  /*07a0*/  STL [R1+0x54], R24 ;  /* 0x0000541801007387 */ /* 0x0001e80000100800 */
        /* <DEDUP_REMOVED lines=21> */
[----:B-1----:R-:W-:Y:S01]  /*0900*/  IMAD.U32 R23, R8, 0x10000, RZ ;  /* 0x0001000008177824 */ /* 0x002fe200078e00ff */
[C---:B------:R-:W-:Y:S01]  /*0910*/  @P4 PRMT R8, R9.reuse, 0x7632, R8 ;  /* 0x0000763209084816 */ /* 0x040fe20000000008 */
[----:B------:R-:W-:Y:S01]  /*0920*/  STL [R1+0x14], R24 ;  /* 0x0000141801007387 */ /* 0x000fe20000100800 */
[----:B------:R-:W-:-:S03]  /*0930*/  SHF.L.U32 R9, R9, 0x10, RZ ;  /* 0x0000001009097819 */ /* 0x000fc600000006ff */
[----:B------:R-:W-:Y:S04]  /*0940*/  STL [R1+0xc], R23 ;  /* 0x00000c1701007387 */ /* 0x000fe80000100800 */
[----:B------:R0:W-:Y:S02]  /*0950*/  STL [R1+0x4], R9 ;  /* 0x0000040901007387 */ /* 0x0001e40000100800 */
[----:B0-----:R-:W-:Y:S02]  /*0960*/  SHF.L.U32 R9, R0, 0x10, RZ ;  /* 0x0000001000097819 */ /* 0x001fe400000006ff */
[----:B------:R-:W-:Y:S01]  /*0970*/  SHF.L.U32 R0, R3, 0x10, RZ ;  /* 0x0000001003007819 */ /* 0x000fe200000006ff */
[----:B------:R-:W-:Y:S02]  /*0980*/  IMAD.U32 R3, R4, 0x10000, RZ ;  /* 0x0001000004037824 */ /* 0x000fe400078e00ff */
        /* <DEDUP_REMOVED lines=30> */
[----:B------:R2:W-:Y:S04]  /*0b70*/  STL [R1+0x8], R2 ;  /* 0x0000080201007387 */ /* 0x0005e80000100800 */
[----:B------:R2:W-:Y:S02]  /*0b80*/  STL [R1], R0 ;  /* 0x0000000001007387 */ /* 0x0005e40000100800 */
.L_x_6303:
[----:B--2---:R-:W0:Y:S08]  /*0b90*/  LDC.64 R2, c[0x0][0x288] ;  /* 0x0000a200ff027b82 */ /* 0x004e300000000a00 */
[----:B-1----:R-:W1:Y:S08]  /*0ba0*/  LDC.64 R6, c[0x0][0x258] ;  /* 0x00009600ff067b82 */ /* 0x002e700000000a00 */
[----:B------:R-:W2:Y:S01]  /*0bb0*/  LDC.64 R164, c[0x0][0x280] ;  /* 0x0000a000ffa47b82 */ /* 0x000ea20000000a00 */
[----:B0-----:R-:W-:-:S07]  /*0bc0*/  IMAD.WIDE R2, R5, 0x4, R2 ;  /* 0x0000000405027825 */ /* 0x001fce00078e0202 */
[----:B---34-:R-:W0:Y:S01]  /*0bd0*/  LDC.64 R160, c[0x0][0x250] ;  /* 0x00009400ffa07b82 */ /* 0x018e220000000a00 */
[----:B------:R2:W3:Y:S01]  /*0be0*/  LDG.E R162, desc[UR4][R2.64] ;  /* 0x0000000402a27981 */ /* 0x0004e2000c1e1900 */
[C---:B-1----:R-:W-:Y:S01]  /*0bf0*/  IMAD.WIDE R6, R5.reuse, 0x4, R6 ;  /* 0x0000000405067825 */ /* 0x042fe200078e0206 */
[----:B------:R-:W1:Y:S05]  /*0c00*/  S2R R163, SR_TID.X ;  /* 0x0000000000a37919 */ /* 0x000e6a0000002100 */
[----:B------:R-:W4:Y:S01]  /*0c10*/  LDC.64 R170, c[0x0][0x2c8] ;  /* 0x0000b200ffaa7b82 */ /* 0x000f220000000a00 */
[----:B-----5:R2:W5:Y:S02]  /*0c20*/  LDG.E R4, desc[UR4][R6.64] ;  /* 0x0000000406047981 */ /* 0x020564000c1e1900 */
[----:B--2---:R-:W-:-:S06]  /*0c30*/  IMAD.WIDE R2, R5, 0x4, R164 ;  /* 0x0000000405027825 */ /* 0x004fcc00078e02a4 */
[----:B------:R2:W5:Y:S01]  /*0c40*/  LDG.E R3, desc[UR4][R2.64] ;  /* 0x0000000402037981 */ /* 0x000562000c1e1900 */
[----:B------:R-:W-:Y:S01]  /*0c50*/  MOV R7, UR9 ;  /* 0x0000000900077c02 */ /* 0x000fe20008000f00 */
[C---:B0-----:R-:W-:Y:S01]  /*0c60*/  IMAD.WIDE R160, R5.reuse, 0x4, R160 ;  /* 0x0000000405a07825 */ /* 0x041fe200078e02a0 */
[----:B------:R-:W-:Y:S04]  /*0c70*/  BSSY B1, `(.L_x_6193) ;  /* 0x000024f000017945 */ /* 0x000fe80003800000 */
[----:B------:R4:W5:Y:S01]  /*0c80*/  LDG.E R209, desc[UR4][R160.64] ;  /* 0x00000004a0d17981 */ /* 0x000962000c1e1900 */
[----:B--2---:R-:W-:-:S05]  /*0c90*/  IMAD R2, R5, R7, RZ ;  /* 0x0000000705027224 */ /* 0x004fca00078e02ff */
[----:B------:R-:W-:-:S04]  /*0ca0*/  SHF.R.S32.HI R6, RZ, 0x1f, R2 ;  /* 0x0000001fff067819 */ /* 0x000fc80000011402 */
[----:B------:R-:W-:Y:S02]  /*0cb0*/  LEA.HI R8, R6, R2, RZ, 0x3 ;  /* 0x0000000206087211 */ /* 0x000fe400078f18ff */
[----:B-1----:R-:W-:-:S04]  /*0cc0*/  LOP3.LUT R6, R163, 0x1f, RZ, 0xc0, !PT ;  /* 0x0000001fa3067812 */ /* 0x002fc800078ec0ff */
[----:B------:R-:W-:-:S05]  /*0cd0*/  LEA.HI.SX32 R8, R8, R6, 0x1d ;  /* 0x0000000608087211 */ /* 0x000fca00078feaff */
[----:B----4-:R-:W-:Y:S01]  /*0ce0*/  IMAD.WIDE.U32 R160, R8, 0x20, R170 ;  /* 0x0000002008a07825 */ /* 0x010fe200078e00aa */
        /* <DEDUP_REMOVED lines=10> */
[----:B------:R-:W-:Y:S02]  /*0d90*/  @P4 LEA.HI.SX32 R2, R162, R6, 0x1d ;  /* 0x00000006a2024211 */ /* 0x000fe400078feaff */
[----:B------:R-:W-:Y:S01]  /*0da0*/  MOV R162, R8 ;  /* 0x0000000800a27202 */ /* 0x000fe20000000f00 */
[----:B------:R-:W-:Y:S06]  /*0db0*/  @!P5 BRA `(.L_x_6196) ;  /* 0x000000000024d947 */ /* 0x000fec0003800000 */
[----:B------:R-:W0:Y:S01]  /*0dc0*/  LDC.64 R174, c[0x0][0x240] ;  /* 0x00009000ffae7b82 */ /* 0x000e220000000a00 */
[----:B------:R-:W-:-:S04]  /*0dd0*/  ISETP.NE.U32.AND P5, PT, RZ, UR6, PT ;  /* 0x00000006ff007c0c */ /* 0x000fc8000bfa5070 */
[----:B------:R-:W-:-:S13]  /*0de0*/  ISETP.NE.AND.EX P5, PT, RZ, UR7, PT, P5 ;  /* 0x00000007ff007c0c */ /* 0x000fda000bfa5350 */
[----:B------:R1:W5:Y:S04]  /*0df0*/  @P5 LDG.E.128 R112, desc[UR4][R160.64] ;  /* 0x00000004a0705981 */ /* 0x000368000c1e1d00 */
[----:B------:R1:W5:Y:S01]  /*0e00*/  @P5 LDG.E.128 R116, desc[UR4][R160.64+0x10] ;  /* 0x00001004a0745981 */ /* 0x000362000c1e1d00 */
[----:B0-----:R-:W-:-:S06]  /*0e10*/  IMAD.WIDE.U32 R174, R2, 0x8, R174 ;  /* 0x0000000802ae7825 */ /* 0x001fcc00078e00ae */
[----:B------:R-:W5:Y:S01]  /*0e20*/  LDG.E.64 R174, desc[UR4][R174.64] ;  /* 0x00000004aeae7981 */ /* 0x000f62000c1e1b00 */
[----:B------:R-:W-:Y:S01]  /*0e30*/  VIADD R2, R2, 0x20 ;  /* 0x0000002002027836 */ /* 0x000fe20000000000 */
[----:B-1----:R-:W-:-:S07]  /*0e40*/  IADD3 R162, R8, 0x20, RZ ;  /* 0x0000002008a27810 */ /* 0x002fce0007ffe0ff */
.L_x_6196:
[----:B------:R-:W-:Y:S05]  /*0e50*/  BSYNC B2 ;  /* 0x0000000000027941 */ /* 0x000fea0003800000 */
.L_x_6195:
[----:B------:R-:W-:Y:S04]  /*0e60*/  BSSY B2, `(.L_x_6197) ;  /* 0x000000c000027945 */ /* 0x000fe80003800000 */
[----:B------:R-:W-:Y:S05]  /*0e70*/  @!P0 BRA `(.L_x_6198) ;  /* 0x0000000000288947 */ /* 0x000fea0003800000 */
[----:B------:R-:W0:Y:S01]  /*0e80*/  LDC.64 R176, c[0x0][0x240] ;  /* 0x00009000ffb07b82 */ /* 0x000e220000000a00 */
[----:B------:R-:W-:-:S04]  /*0e90*/  ISETP.NE.U32.AND P5, PT, RZ, UR6, PT ;  /* 0x00000006ff007c0c */ /* 0x000fc8000bfa5070 */
[----:B------:R-:W-:-:S13]  /*0ea0*/  ISETP.NE.AND.EX P5, PT, RZ, UR7, PT, P5 ;  /* 0x00000007ff007c0c */ /* 0x000fda000bfa5350 */
[----:B------:R-:W-:-:S05]  /*0eb0*/  @P5 IMAD.WIDE.U32 R160, R162, 0x20, R170 ;  /* 0x00000020a2a05825 */ /* 0x000fca00078e00aa */
[----:B------:R1:W5:Y:S01]  /*0ec0*/  @P5 LDG.E.128 R120, desc[UR4][R160.64] ;  /* 0x00000004a0785981 */ /* 0x000362000c1e1d00 */
[----:B0-----:R-:W-:-:S03]  /*0ed0*/  IMAD.WIDE.U32 R176, R2, 0x8, R176 ;  /* 0x0000000802b07825 */ /* 0x001fc600078e00b0 */
[----:B------:R1:W5:Y:S04]  /*0ee0*/  @P5 LDG.E.128 R124, desc[UR4][R160.64+0x10] ;  /* 0x00001004a07c5981 */ /* 0x000368000c1e1d00 */
[----:B------:R-:W5:Y:S01]  /*0ef0*/  LDG.E.64 R176, desc[UR4][R176.64] ;  /* 0x00000004b0b07981 */ /* 0x000f62000c1e1b00 */
[----:B------:R-:W-:Y:S01]  /*0f00*/  IADD3 R2, R2, 0x20, RZ ;  /* 0x0000002002027810 */ /* 0x000fe20007ffe0ff */
[----:B------:R-:W-:-:S07]  /*0f10*/  VIADD R162, R162, 0x20 ;  /* 0x00000020a2a27836 */ /* 0x000fce0000000000 */
.L_x_6198:
[----:B------:R-:W-:Y:S05]  /*0f20*/  BSYNC B2 ;  /* 0x0000000000027941 */ /* 0x000fea0003800000 */
.L_x_6197:
[----:B------:R-:W-:Y:S04]  /*0f30*/  BSSY B2, `(.L_x_6199) ;  /* 0x000000c000027945 */ /* 0x000fe80003800000 */
[----:B------:R-:W-:Y:S05]  /*0f40*/  @!P1 BRA `(.L_x_6200) ;  /* 0x0000000000289947 */ /* 0x000fea0003800000 */
[----:B------:R-:W0:Y:S01]  /*0f50*/  LDC.64 R178, c[0x0][0x240] ;  /* 0x00009000ffb27b82 */ /* 0x000e220000000a00 */
[----:B------:R-:W-:-:S04]  /*0f60*/  ISETP.NE.U32.AND P5, PT, RZ, UR6, PT ;  /* 0x00000006ff007c0c */ /* 0x000fc8000bfa5070 */
[----:B------:R-:W-:-:S13]  /*0f70*/  ISETP.NE.AND.EX P5, PT, RZ, UR7, PT, P5 ;  /* 0x00000007ff007c0c */ /* 0x000fda000bfa5350 */
[----:B-1----:R-:W-:-:S05]  /*0f80*/  @P5 IMAD.WIDE.U32 R160, R162, 0x20, R170 ;  /* 0x00000020a2a05825 */ /* 0x002fca00078e00aa */
[----:B------:R2:W5:Y:S01]  /*0f90*/  @P5 LDG.E.128 R128, desc[UR4][R160.64] ;  /* 0x00000004a0805981 */ /* 0x000562000c1e1d00 */
[----:B0-----:R-:W-:-:S03]  /*0fa0*/  IMAD.WIDE.U32 R178, R2, 0x8, R178 ;  /* 0x0000000802b27825 */ /* 0x001fc600078e00b2 */
[----:B------:R2:W5:Y:S04]  /*0fb0*/  @P5 LDG.E.128 R132, desc[UR4][R160.64+0x10] ;  /* 0x00001004a0845981 */ /* 0x000568000c1e1d00 */
[----:B------:R-:W5:Y:S01]  /*0fc0*/  LDG.E.64 R178, desc[UR4][R178.64] ;  /* 0x00000004b2b27981 */ /* 0x000f62000c1e1b00 */
[----:B------:R-:W-:Y:S02]  /*0fd0*/  IADD3 R2, R2, 0x20, RZ ;  /* 0x0000002002027810 */ /* 0x000fe40007ffe0ff */
[----:B------:R-:W-:-:S07]  /*0fe0*/  IADD3 R162, R162, 0x20, RZ ;  /* 0x00000020a2a27810 */ /* 0x000fce0007ffe0ff */
.L_x_6200:
[----:B------:R-:W-:Y:S05]  /*0ff0*/  BSYNC B2 ;  /* 0x0000000000027941 */ /* 0x000fea0003800000 */
.L_x_6199:
[----:B------:R-:W-:Y:S04]  /*1000*/  BSSY B2, `(.L_x_6201) ;  /* 0x000000c000027945 */ /* 0x000fe80003800000 */
[----:B------:R-:W-:Y:S05]  /*1010*/  @!P2 BRA `(.L_x_6202) ;  /* 0x000000000028a947 */ /* 0x000fea0003800000 */
[----:B------:R-:W0:Y:S01]  /*1020*/  LDC.64 R180, c[0x0][0x240] ;  /* 0x00009000ffb47b82 */ /* 0x000e220000000a00 */
[----:B------:R-:W-:-:S04]  /*1030*/  ISETP.NE.U32.AND P5, PT, RZ, UR6, PT ;  /* 0x00000006ff007c0c */ /* 0x000fc8000bfa5070 */
[----:B------:R-:W-:-:S13]  /*1040*/  ISETP.NE.AND.EX P5, PT, RZ, UR7, PT, P5 ;  /* 0x00000007ff007c0c */ /* 0x000fda000bfa5350 */
[----:B-12---:R-:W-:-:S05]  /*1050*/  @P5 IMAD.WIDE.U32 R160, R162, 0x20, R170 ;  /* 0x00000020a2a05825 */ /* 0x006fca00078e00aa */
[----:B------:R3:W5:Y:S01]  /*1060*/  @P5 LDG.E.128 R136, desc[UR4][R160.64] ;  /* 0x00000004a0885981 */ /* 0x000762000c1e1d00 */
[----:B0-----:R-:W-:-:S03]  /*1070*/  IMAD.WIDE.U32 R180, R2, 0x8, R180 ;  /* 0x0000000802b47825 */ /* 0x001fc600078e00b4 */
[----:B------:R3:W5:Y:S04]  /*1080*/  @P5 LDG.E.128 R140, desc[UR4][R160.64+0x10] ;  /* 0x00001004a08c5981 */ /* 0x000768000c1e1d00 */
[----:B------:R-:W5:Y:S01]  /*1090*/  LDG.E.64 R180, desc[UR4][R180.64] ;  /* 0x00000004b4b47981 */ /* 0x000f62000c1e1b00 */
[----:B------:R-:W-:Y:S01]  /*10a0*/  VIADD R2, R2, 0x20 ;  /* 0x0000002002027836 */ /* 0x000fe20000000000 */
[----:B------:R-:W-:-:S07]  /*10b0*/  IADD3 R162, R162, 0x20, RZ ;  /* 0x00000020a2a27810 */ /* 0x000fce0007ffe0ff */
.L_x_6202:
[----:B------:R-:W-:Y:S05]  /*10c0*/  BSYNC B2 ;  /* 0x0000000000027941 */ /* 0x000fea0003800000 */
.L_x_6201:
[----:B------:R-:W-:Y:S01]  /*10d0*/  ISETP.NE.AND P5, PT, R248, RZ, PT ;  /* 0x000000fff800720c */ /* 0x000fe20003fa5270 */
[----:B------:R-:W-:Y:S01]  /*10e0*/  HFMA2.MMA R208, -RZ, RZ, 0, 0 ;  /* 0x00000000ffd07435 */ /* 0x000fe200000001ff */
[----:B------:R-:W-:-:S11]  /*10f0*/  IMAD.MOV.U32 R207, RZ, RZ, RZ ;  /* 0x000000ffffcf7224 */ /* 0x000fd600078e00ff */
[----:B------:R-:W-:Y:S05]  /*1100*/  @!P5 BRA `(.L_x_6203) ;  /* 0x000000200014d947 */ /* 0x000fea0003800000 */
[----:B------:R-:W0:Y:S01]  /*1110*/  LDC.64 R182, c[0x0][0x240] ;  /* 0x00009000ffb67b82 */ /* 0x000e220000000a00 */
[----:B------:R-:W-:-:S04]  /*1120*/  ISETP.NE.U32.AND P5, PT, RZ, UR6, PT ;  /* 0x00000006ff007c0c */ /* 0x000fc8000bfa5070 */
[----:B------:R-:W-:-:S13]  /*1130*/  ISETP.NE.AND.EX P5, PT, RZ, UR7, PT, P5 ;  /* 0x00000007ff007c0c */ /* 0x000fda000bfa5350 */
[----:B-123--:R-:W-:-:S05]  /*1140*/  @P5 IMAD.WIDE.U32 R160, R162, 0x20, R170 ;  /* 0x00000020a2a05825 */ /* 0x00efca00078e00aa */
[----:B------:R4:W5:Y:S01]  /*1150*/  @P5 LDG.E.128 R144, desc[UR4][R160.64] ;  /* 0x00000004a0905981 */ /* 0x000962000c1e1d00 */
[----:B0-----:R-:W-:-:S03]  /*1160*/  IMAD.WIDE.U32 R182, R2, 0x8, R182 ;  /* 0x0000000802b67825 */ /* 0x001fc600078e00b6 */
[----:B------:R4:W5:Y:S04]  /*1170*/  @P5 LDG.E.128 R148, desc[UR4][R160.64+0x10] ;  /* 0x00001004a0945981 */ /* 0x000968000c1e1d00 */
[----:B------:R-:W5:Y:S01]  /*1180*/  LDG.E.64 R182, desc[UR4][R182.64] ;  /* 0x00000004b6b67981 */ /* 0x000f62000c1e1b00 */
[----:B------:R-:W-:Y:S01]  /*1190*/  MOV R207, RZ ;  /* 0x000000ff00cf7202 */ /* 0x000fe20000000f00 */
[----:B------:R-:W-:Y:S06]  /*11a0*/  BRA `(.L_x_6203) ;  /* 0x0000001c00ec7947 */ /* 0x000fec0003800000 */
.L_x_6194:
[----:B------:R-:W-:Y:S01]  /*11b0*/  IADD3 R206, R162, -0x1, RZ ;  /* 0xffffffffa2ce7810 */ /* 0x000fe20007ffe0ff */
[----:B------:R-:W0:Y:S01]  /*11c0*/  LDC.U8 R169, c[0x0][0x2a0] ;  /* 0x0000a800ffa97b82 */ /* 0x000e220000000000 */
[----:B-----5:R-:W-:Y:S01]  /*11d0*/  ISETP.GE.AND P4, PT, R3, 0x1, PT ;  /* 0x000000010300780c */ /* 0x020fe20003f86270 */
[----:B------:R-:W-:Y:S01]  /*11e0*/  BSSY B2, `(.L_x_6204) ;  /* 0x000006f000027945 */ /* 0x000fe20003800000 */
[----:B------:R-:W-:Y:S01]  /*11f0*/  ISETP.NE.AND P5, PT, R247, RZ, PT ;  /* 0x000000fff700720c */ /* 0x000fe20003fa5270 */
[----:B------:R-:W-:Y:S01]  /*1200*/  IMAD R206, R206, R7, RZ ;  /* 0x00000007cece7224 */ /* 0x000fe200078e02ff */
[----:B------:R-:W-:Y:S01]  /*1210*/  HFMA2.MMA R208, -RZ, RZ, 0, 0 ;  /* 0x00000000ffd07435 */ /* 0x000fe200000001ff */
[----:B------:R-:W-:Y:S01]  /*1220*/  IMAD.MOV.U32 R207, RZ, RZ, RZ ;  /* 0x000000ffffcf7224 */ /* 0x000fe200078e00ff */
[----:B------:R-:W-:Y:S02]  /*1230*/  MOV R213, R8 ;  /* 0x0000000800d57202 */ /* 0x000fe40000000f00 */
[----:B------:R-:W-:-:S04]  /*1240*/  SHF.R.S32.HI R2, RZ, 0x1f, R206 ;  /* 0x0000001fff027819 */ /* 0x000fc800000114ce */
[----:B------:R-:W-:Y:S01]  /*1250*/  LEA.HI R206, R2, R206, RZ, 0x3 ;  /* 0x000000ce02ce7211 */ /* 0x000fe200078f18ff */
[----:B------:R-:W-:-:S03]  /*1260*/  @P4 VIADD R2, R3, 0xffffffff ;  /* 0xffffffff03024836 */ /* 0x000fc60000000000 */
[----:B------:R-:W-:Y:S01]  /*1270*/  LEA.HI.SX32 R206, R206, R6, 0x1d ;  /* 0x00000006cece7211 */ /* 0x000fe200078feaff */
[----:B------:R-:W-:-:S05]  /*1280*/  @P4 IMAD R2, R2, R7, RZ ;  /* 0x0000000702024224 */ /* 0x000fca00078e02ff */
[----:B------:R-:W-:-:S04]  /*1290*/  @P4 SHF.R.S32.HI R162, RZ, 0x1f, R2 ;  /* 0x0000001fffa24819 */ /* 0x000fc80000011402 */
[----:B------:R-:W-:Y:S02]  /*12a0*/  @P4 LEA.HI R162, R162, R2, RZ, 0x3 ;  /* 0x00000002a2a24211 */ /* 0x000fe400078f18ff */
[----:B------:R-:W-:Y:S02]  /*12b0*/  MOV R2, RZ ;  /* 0x000000ff00027202 */ /* 0x000fe40000000f00 */
[----:B------:R-:W-:Y:S01]  /*12c0*/  @P4 LEA.HI.SX32 R2, R162, R6, 0x1d ;  /* 0x00000006a2024211 */ /* 0x000fe200078feaff */
[----:B------:R-:W-:Y:S06]  /*12d0*/  @!P5 BRA `(.L_x_6205) ;  /* 0x00000004007cd947 */ /* 0x000fec0003800000 */
[----:B0-----:R-:W-:Y:S01]  /*12e0*/  ISETP.NE.AND P5, PT, R169, RZ, PT ;  /* 0x000000ffa900720c */ /* 0x001fe20003fa5270 */
[----:B------:R-:W0:Y:S01]  /*12f0*/  LDC.64 R164, c[0x0][0x2b8] ;  /* 0x0000ae00ffa47b82 */ /* 0x000e220000000a00 */
[----:B------:R-:W2:Y:S02]  /*1300*/  LDL R168, [R1+0x84] ;  /* 0x0000840001a87983 */ /* 0x000ea40000100800 */
[----:B------:R-:W-:Y:S02]  /*1310*/  FSEL R0, R209, RZ, !P5 ;  /* 0x000000ffd1007208 */ /* 0x000fe40006800000 */
[----:B------:R-:W-:Y:S01]  /*1320*/  ISETP.NE.U32.AND P5, PT, RZ, UR6, PT ;  /* 0x00000006ff007c0c */ /* 0x000fe2000bfa5070 */
[----:B------:R-:W3:Y:S02]  /*1330*/  LDL R246, [R1+0x8c] ;  /* 0x00008c0001f67983 */ /* 0x000ee40000100800 */
[----:B------:R-:W1:Y:S01]  /*1340*/  LDC.64 R174, c[0x0][0x240] ;  /* 0x00009000ffae7b82 */ /* 0x000e620000000a00 */
[----:B------:R-:W-:Y:S01]  /*1350*/  ISETP.NE.AND.EX P5, PT, RZ, UR7, PT, P5 ;  /* 0x00000007ff007c0c */ /* 0x000fe2000bfa5350 */
[----:B------:R-:W4:Y:S04]  /*1360*/  LDL R240, [R1+0x88] ;  /* 0x0000880001f07983 */ /* 0x000f280000100800 */
[----:B------:R-:W4:Y:S04]  /*1370*/  LDL R244, [R1+0x7c] ;  /* 0x00007c0001f47983 */ /* 0x000f280000100800 */
[----:B------:R-:W4:Y:S04]  /*1380*/  LDL R208, [R1+0x80] ;  /* 0x0000800001d07983 */ /* 0x000f280000100800 */
[----:B------:R-:W5:Y:S04]  /*1390*/  @P5 LDG.E.128 R112, desc[UR4][R160.64] ;  /* 0x00000004a0705981 */ /* 0x000f68000c1e1d00 */
[----:B------:R0:W5:Y:S04]  /*13a0*/  @P5 LDG.E.128 R116, desc[UR4][R160.64+0x10] ;  /* 0x00001004a0745981 */ /* 0x000168000c1e1d00 */
[----:B------:R-:W4:Y:S04]  /*13b0*/  LDL R242, [R1+0x74] ;  /* 0x0000740001f27983 */ /* 0x000f280000100800 */
[----:B------:R-:W4:Y:S01]  /*13c0*/  LDL R207, [R1+0x78] ;  /* 0x0000780001cf7983 */ /* 0x000f220000100800 */
[----:B0-----:R-:W0:Y:S01]  /*13d0*/  LDC.64 R160, c[0x0][0x238] ;  /* 0x00008e00ffa07b82 */ /* 0x001e220000000a00 */
[----:B------:R-:W-:-:S06]  /*13e0*/  IMAD.WIDE.U32 R164, R206, 0x10, R164 ;  /* 0x00000010cea47825 */ /* 0x000fcc00078e00a4 */
[----:B------:R-:W2:Y:S01]  /*13f0*/  LDG.E.128 R164, desc[UR4][R164.64] ;  /* 0x00000004a4a47981 */ /* 0x000ea2000c1e1d00 */
[----:B0-----:R-:W-:-:S05]  /*1400*/  IMAD.WIDE.U32 R160, R8, 0x20, R160 ;  /* 0x0000002008a07825 */ /* 0x001fca00078e00a0 */
[----:B------:R-:W3:Y:S04]  /*1410*/  LDG.E.128 R12, desc[UR4][R160.64] ;  /* 0x00000004a00c7981 */ /* 0x000ee8000c1e1d00 */
[----:B------:R-:W4:Y:S01]  /*1420*/  LDG.E.128 R160, desc[UR4][R160.64+0x10] ;  /* 0x00001004a0a07981 */ /* 0x000f22000c1e1d00 */
[----:B-1----:R-:W-:-:S06]  /*1430*/  IMAD.WIDE.U32 R174, R2, 0x8, R174 ;  /* 0x0000000802ae7825 */ /* 0x002fcc00078e00ae */
[----:B------:R-:W5:Y:S01]  /*1440*/  LDG.E.64 R174, desc[UR4][R174.64] ;  /* 0x00000004aeae7981 */ /* 0x000f62000c1e1b00 */
[--C-:B----4-:R-:W-:Y:S01]  /*1450*/  FADD.FTZ R16, -R0, R163.reuse ;  /* 0x000000a300107221 */ /* 0x110fe20000010100 */
[C---:B--2---:R-:W-:Y:S01]  /*1460*/  PRMT R163, R165.reuse, 0x7632, R163 ;  /* 0x00007632a5a37816 */ /* 0x044fe200000000a3 */
[----:B------:R-:W-:-:S04]  /*1470*/  IMAD.U32 R165, R165, 0x10000, RZ ;  /* 0x00010000a5a57824 */ /* 0x000fc800078e00ff */
[----:B------:R-:W-:Y:S02]  /*1480*/  FMUL.FTZ R245, R168, R165 ;  /* 0x000000a5a8f57220 */ /* 0x000fe40000410000 */
[----:B------:R-:W2:Y:S01]  /*1490*/  LDL R168, [R1+0x70] ;  /* 0x0000700001a87983 */ /* 0x000ea20000100800 */
[C---:B---3--:R-:W-:Y:S01]  /*14a0*/  FADD.FTZ R10, -R0.reuse, R14 ;  /* 0x0000000e000a7221 */ /* 0x048fe20000010100 */
[--C-:B------:R-:W-:Y:S01]  /*14b0*/  FADD.FTZ R14, -R0, R162.reuse ;  /* 0x000000a2000e7221 */ /* 0x100fe20000010100 */
[----:B------:R-:W-:Y:S01]  /*14c0*/  PRMT R162, R164, 0x7632, R162 ;  /* 0x00007632a4a27816 */ /* 0x000fe200000000a2 */
[C---:B------:R-:W-:Y:S01]  /*14d0*/  FADD.FTZ R12, -R0.reuse, R12 ;  /* 0x0000000c000c7221 */ /* 0x040fe20000010100 */
[----:B------:R-:W-:Y:S01]  /*14e0*/  FADD.FTZ R9, -R0, R13 ;  /* 0x0000000d00097221 */ /* 0x000fe20000010100 */
[----:B------:R-:W-:Y:S01]  /*14f0*/  SHF.L.U32 R164, R164, 0x10, RZ ;  /* 0x00000010a4a47819 */ /* 0x000fe200000006ff */
[C---:B------:R-:W-:Y:S01]  /*1500*/  FADD.FTZ R11, -R0.reuse, R15 ;  /* 0x0000000f000b7221 */ /* 0x040fe20000010100 */
[C---:B------:R-:W-:Y:S01]  /*1510*/  FADD.FTZ R13, -R0.reuse, R160 ;  /* 0x000000a0000d7221 */ /* 0x040fe20000010100 */
[----:B------:R-:W-:Y:S01]  /*1520*/  FADD.FTZ R15, -R0, R161 ;  /* 0x000000a1000f7221 */ /* 0x000fe20000010100 */
[C---:B------:R-:W-:Y:S01]  /*1530*/  FMUL.FTZ R0, R4.reuse, R12 ;  /* 0x0000000c04007220 */ /* 0x040fe20000410000 */
[----:B------:R-:W-:Y:S01]  /*1540*/  FMUL.FTZ R9, R4, R9 ;  /* 0x0000000904097220 */ /* 0x000fe20000410000 */
[----:B------:R-:W-:-:S02]  /*1550*/  IMAD.U32 R162, R162, 0x10000, RZ ;  /* 0x00010000a2a27824 */ /* 0x000fc400078e00ff */
[-C--:B------:R-:W-:Y:S01]  /*1560*/  FMUL.FTZ R12, R246, R164.reuse ;  /* 0x000000a4f60c7220 */ /* 0x080fe20000410000 */
[----:B------:R-:W-:Y:S01]  /*1570*/  FADD.FTZ R68, R68, R164 ;  /* 0x000000a444447221 */ /* 0x000fe20000010000 */
[----:B------:R-:W-:Y:S01]  /*1580*/  FFMA.FTZ R28, R0, R164, R28 ;  /* 0x000000a4001c7223 */ /* 0x000fe2000001001c */
[-C--:B------:R-:W-:Y:S01]  /*1590*/  FFMA.FTZ R29, R9, R162.reuse, R29 ;  /* 0x000000a2091d7223 */ /* 0x080fe2000001001d */
[----:B------:R-:W-:Y:S01]  /*15a0*/  FADD.FTZ R69, R69, R162 ;  /* 0x000000a245457221 */ /* 0x000fe20000010000 */
[----:B------:R-:W-:Y:S01]  /*15b0*/  FMUL.FTZ R246, R240, R162 ;  /* 0x000000a2f0f67220 */ /* 0x000fe20000410000 */
[----:B------:R-:W-:Y:S01]  /*15c0*/  PRMT R161, R166, 0x7632, R161 ;  /* 0x00007632a6a17816 */ /* 0x000fe200000000a1 */
[----:B------:R-:W-:Y:S01]  /*15d0*/  FADD.FTZ R164, RZ, R12 ;  /* 0x0000000cffa47221 */ /* 0x000fe20000010000 */
[----:B------:R-:W-:Y:S01]  /*15e0*/  FFMA.FTZ R162, R0, R12, RZ ;  /* 0x0000000c00a27223 */ /* 0x000fe200000100ff */
[----:B------:R-:W-:Y:S01]  /*15f0*/  SHF.L.U32 R166, R166, 0x10, RZ ;  /* 0x00000010a6a67819 */ /* 0x000fe200000006ff */
[C---:B------:R-:W-:Y:S01]  /*1600*/  FMUL.FTZ R11, R4.reuse, R11 ;  /* 0x0000000b040b7220 */ /* 0x040fe20000410000 */
[----:B------:R-:W-:Y:S01]  /*1610*/  SHF.L.U32 R163, R163, 0x10, RZ ;  /* 0x00000010a3a37819 */ /* 0x000fe200000006ff */
        /* <DEDUP_REMOVED lines=12> */
[----:B------:R-:W-:Y:S01]  /*16e0*/  SHF.L.U32 R161, R161, 0x10, RZ ;  /* 0x00000010a1a17819 */ /* 0x000fe200000006ff */
[----:B------:R-:W-:Y:S01]  /*16f0*/  FADD.FTZ R163, R163, R244 ;  /* 0x000000f4a3a37221 */ /* 0x000fe20000010000 */
[----:B------:R-:W-:Y:S01]  /*1700*/  FFMA.FTZ R162, R11, R244, R162 ;  /* 0x000000f40ba27223 */ /* 0x000fe200000100a2 */
[----:B------:R-:W-:Y:S01]  /*1710*/  FMUL.FTZ R241, R242, R167 ;  /* 0x000000a7f2f17220 */ /* 0x000fe20000410000 */
[C---:B------:R-:W-:Y:S01]  /*1720*/  FMUL.FTZ R15, R4.reuse, R15 ;  /* 0x0000000f040f7220 */ /* 0x040fe20000410000 */
[----:B------:R-:W-:Y:S01]  /*1730*/  FMUL.FTZ R242, R207, R161 ;  /* 0x000000a1cff27220 */ /* 0x000fe20000410000 */
[----:B------:R-:W-:Y:S01]  /*1740*/  FADD.FTZ R163, R163, R243 ;  /* 0x000000f3a3a37221 */ /* 0x000fe20000010000 */
[----:B------:R-:W-:Y:S01]  /*1750*/  FFMA.FTZ R162, R13, R243, R162 ;  /* 0x000000f30da27223 */ /* 0x000fe200000100a2 */
[----:B------:R-:W-:Y:S01]  /*1760*/  FMUL.FTZ R14, R4, R14 ;  /* 0x0000000e040e7220 */ /* 0x000fe20000410000 */
[----:B------:R-:W-:-:S02]  /*1770*/  IMAD.U32 R160, R160, 0x10000, RZ ;  /* 0x00010000a0a07824 */ /* 0x000fc400078e00ff */
        /* <DEDUP_REMOVED lines=20> */
[----:B------:R-:W-:-:S07]  /*18c0*/  FFMA.FTZ R207, R16, R240, R162 ;  /* 0x000000f010cf7223 */ /* 0x000fce00000100a2 */
.L_x_6205:
[----:B------:R-:W-:Y:S05]  /*18d0*/  BSYNC B2 ;  /* 0x0000000000027941 */ /* 0x000fea0003800000 */
.L_x_6204:
[----:B------:R-:W-:Y:S04]  /*18e0*/  BSSY B2, `(.L_x_6206) ;  /* 0x0000062000027945 */ /* 0x000fe80003800000 */
[----:B------:R-:W-:Y:S05]  /*18f0*/  @!P0 BRA `(.L_x_6207) ;  /* 0x0000000400808947 */ /* 0x000fea0003800000 */
[----:B------:R-:W1:Y:S01]  /*1900*/  LDC.64 R160, c[0x0][0x238] ;  /* 0x00008e00ffa07b82 */ /* 0x000e620000000a00 */
[----:B------:R-:W2:Y:S04]  /*1910*/  LDL R233, [R1+0x64] ;  /* 0x0000640001e97983 */ /* 0x000ea80000100800 */
[----:B------:R-:W3:Y:S03]  /*1920*/  LDL R232, [R1+0x6c] ;  /* 0x00006c0001e87983 */ /* 0x000ee60000100800 */
[----:B------:R-:W4:Y:S01]  /*1930*/  LDC.64 R164, c[0x0][0x2b8] ;  /* 0x0000ae00ffa47b82 */ /* 0x000f220000000a00 */
[----:B0-----:R-:W-:Y:S01]  /*1940*/  ISETP.NE.AND P5, PT, R169, RZ, PT ;  /* 0x000000ffa900720c */ /* 0x001fe20003fa5270 */
[----:B------:R-:W3:Y:S04]  /*1950*/  LDL R234, [R1+0x68] ;  /* 0x0000680001ea7983 */ /* 0x000ee80000100800 */
[----:B------:R-:W3:Y:S02]  /*1960*/  LDL R236, [R1+0x5c] ;  /* 0x00005c0001ec7983 */ /* 0x000ee40000100800 */
[----:B------:R-:W0:Y:S01]  /*1970*/  LDC.64 R176, c[0x0][0x240] ;  /* 0x00009000ffb07b82 */ /* 0x000e220000000a00 */
[----:B-1----:R-:W-:-:S05]  /*1980*/  IMAD.WIDE.U32 R160, R213, 0x20, R160 ;  /* 0x00000020d5a07825 */ /* 0x002fca00078e00a0 */
[----:B------:R-:W2:Y:S01]  /*1990*/  LDG.E.128 R20, desc[UR4][R160.64] ;  /* 0x00000004a0147981 */ /* 0x000ea2000c1e1d00 */
[----:B----4-:R-:W-:-:S06]  /*19a0*/  IMAD.WIDE.U32 R164, R206, 0x10, R164 ;  /* 0x00000010cea47825 */ /* 0x010fcc00078e00a4 */
[----:B------:R-:W4:Y:S04]  /*19b0*/  LDG.E.128 R164, desc[UR4][R164.64] ;  /* 0x00000004a4a47981 */ /* 0x000f28000c1e1d00 */
[----:B------:R-:W3:Y:S01]  /*19c0*/  LDG.E.128 R160, desc[UR4][R160.64+0x10] ;  /* 0x00001004a0a07981 */ /* 0x000ee2000c1e1d00 */
[----:B------:R-:W-:Y:S02]  /*19d0*/  FSEL R17, R209, RZ, !P5 ;  /* 0x000000ffd1117208 */ /* 0x000fe40006800000 */
[----:B------:R-:W-:-:S04]  /*19e0*/  ISETP.NE.U32.AND P5, PT, RZ, UR6, PT ;  /* 0x00000006ff007c0c */ /* 0x000fc8000bfa5070 */
[----:B------:R-:W-:-:S13]  /*19f0*/  ISETP.NE.AND.EX P5, PT, RZ, UR7, PT, P5 ;  /* 0x00000007ff007c0c */ /* 0x000fda000bfa5350 */
[----:B------:R-:W-:-:S05]  /*1a00*/  @P5 IMAD.WIDE.U32 R18, R213, 0x20, R170 ;  /* 0x00000020d5125825 */ /* 0x000fca00078e00aa */
[----:B------:R-:W5:Y:S04]  /*1a10*/  @P5 LDG.E.128 R120, desc[UR4][R18.64] ;  /* 0x0000000412785981 */ /* 0x000f68000c1e1d00 */
[----:B------:R1:W5:Y:S01]  /*1a20*/  @P5 LDG.E.128 R124, desc[UR4][R18.64+0x10] ;  /* 0x00001004127c5981 */ /* 0x000362000c1e1d00 */
[----:B0-----:R-:W-:-:S06]  /*1a30*/  IMAD.WIDE.U32 R176, R2, 0x8, R176 ;  /* 0x0000000802b07825 */ /* 0x001fcc00078e00b0 */
[----:B------:R-:W5:Y:S01]  /*1a40*/  LDG.E.64 R176, desc[UR4][R176.64] ;  /* 0x00000004b0b07981 */ /* 0x000f62000c1e1b00 */
[C---:B--2---:R-:W-:Y:S01]  /*1a50*/  FADD.FTZ R20, -R17.reuse, R20 ;  /* 0x0000001411147221 */ /* 0x044fe20000010100 */
[C---:B------:R-:W-:Y:S01]  /*1a60*/  FADD.FTZ R168, -R17.reuse, R23 ;  /* 0x0000001711a87221 */ /* 0x040fe20000010100 */
[C---:B-1----:R-:W-:Y:S01]  /*1a70*/  FADD.FTZ R18, -R17.reuse, R21 ;  /* 0x0000001511127221 */ /* 0x042fe20000010100 */
[----:B------:R-:W-:-:S04]  /*1a80*/  FADD.FTZ R19, -R17, R22 ;  /* 0x0000001611137221 */ /* 0x000fc80000010100 */
[C---:B------:R-:W-:Y:S01]  /*1a90*/  FMUL.FTZ R19, R4.reuse, R19 ;  /* 0x0000001304137220 */ /* 0x040fe20000410000 */
[C---:B---3--:R-:W-:Y:S01]  /*1aa0*/  FADD.FTZ R21, -R17.reuse, R160 ;  /* 0x000000a011157221 */ /* 0x048fe20000010100 */
[C---:B------:R-:W-:Y:S01]  /*1ab0*/  FADD.FTZ R23, -R17.reuse, R161 ;  /* 0x000000a111177221 */ /* 0x040fe20000010100 */
[C-C-:B------:R-:W-:Y:S01]  /*1ac0*/  FADD.FTZ R22, -R17.reuse, R162.reuse ;  /* 0x000000a211167221 */ /* 0x140fe20000010100 */
[--C-:B------:R-:W-:Y:S01]  /*1ad0*/  FADD.FTZ R24, -R17, R163.reuse ;  /* 0x000000a311187221 */ /* 0x100fe20000010100 */
[C---:B------:R-:W-:Y:S01]  /*1ae0*/  FMUL.FTZ R17, R4.reuse, R20 ;  /* 0x0000001404117220 */ /* 0x040fe20000410000 */
[----:B------:R-:W-:Y:S01]  /*1af0*/  FMUL.FTZ R20, R4, R168 ;  /* 0x000000a804147220 */ /* 0x000fe20000410000 */
[C---:B----4-:R-:W-:Y:S01]  /*1b00*/  PRMT R163, R165.reuse, 0x7632, R163 ;  /* 0x00007632a5a37816 */ /* 0x050fe200000000a3 */
[----:B------:R-:W2:Y:S01]  /*1b10*/  LDL R168, [R1+0x60] ;  /* 0x0000600001a87983 */ /* 0x000ea20000100800 */
[----:B------:R-:W-:Y:S02]  /*1b20*/  SHF.L.U32 R165, R165, 0x10, RZ ;  /* 0x00000010a5a57819 */ /* 0x000fe400000006ff */
[----:B------:R-:W-:-:S02]  /*1b30*/  PRMT R162, R164, 0x7632, R162 ;  /* 0x00007632a4a27816 */ /* 0x000fc400000000a2 */
[----:B------:R-:W-:Y:S01]  /*1b40*/  SHF.L.U32 R164, R164, 0x10, RZ ;  /* 0x00000010a4a47819 */ /* 0x000fe200000006ff */
[----:B------:R-:W-:Y:S01]  /*1b50*/  FADD.FTZ R78, R78, R165 ;  /* 0x000000a54e4e7221 */ /* 0x000fe20000010000 */
[-C--:B------:R-:W-:Y:S01]  /*1b60*/  FFMA.FTZ R38, R19, R165.reuse, R38 ;  /* 0x000000a513267223 */ /* 0x080fe20000010026 */
[----:B------:R-:W-:Y:S02]  /*1b70*/  FMUL.FTZ R237, R233, R165 ;  /* 0x000000a5e9ed7220 */ /* 0x000fe40000410000 */
[----:B------:R-:W3:Y:S01]  /*1b80*/  LDL R165, [R1+0x58] ;  /* 0x0000580001a57983 */ /* 0x000ee20000100800 */
[----:B------:R-:W-:-:S03]  /*1b90*/  FMUL.FTZ R239, R232, R164 ;  /* 0x000000a4e8ef7220 */ /* 0x000fc60000410000 */
[----:B------:R-:W4:Y:S01]  /*1ba0*/  LDL R232, [R1+0x54] ;  /* 0x0000540001e87983 */ /* 0x000f220000100800 */
[----:B------:R-:W-:Y:S01]  /*1bb0*/  FADD.FTZ R76, R76, R164 ;  /* 0x000000a44c4c7221 */ /* 0x000fe20000010000 */
[C---:B------:R-:W-:Y:S02]  /*1bc0*/  FFMA.FTZ R36, R17.reuse, R164, R36 ;  /* 0x000000a411247223 */ /* 0x040fe40000010024 */
[----:B------:R-:W4:Y:S01]  /*1bd0*/  LDL R164, [R1+0x50] ;  /* 0x0000500001a47983 */ /* 0x000f220000100800 */
[----:B------:R-:W-:Y:S02]  /*1be0*/  IMAD.U32 R162, R162, 0x10000, RZ ;  /* 0x00010000a2a27824 */ /* 0x000fe400078e00ff */
[----:B------:R-:W-:Y:S01]  /*1bf0*/  FMUL.FTZ R18, R4, R18 ;  /* 0x0000001204127220 */ /* 0x000fe20000410000 */
[----:B------:R-:W-:Y:S01]  /*1c00*/  FADD.FTZ R208, R208, R239 ;  /* 0x000000efd0d07221 */ /* 0x000fe20000010000 */
[----:B------:R-:W-:Y:S01]  /*1c10*/  FFMA.FTZ R207, R17, R239, R207 ;  /* 0x000000ef11cf7223 */ /* 0x000fe200000100cf */
[----:B------:R-:W-:Y:S01]  /*1c20*/  FMUL.FTZ R238, R234, R162 ;  /* 0x000000a2eaee7220 */ /* 0x000fe20000410000 */
[C---:B------:R-:W-:Y:S01]  /*1c30*/  PRMT R160, R166.reuse, 0x7632, R160 ;  /* 0x00007632a6a07816 */ /* 0x040fe200000000a0 */
[----:B------:R-:W-:Y:S01]  /*1c40*/  IMAD.U32 R166, R166, 0x10000, RZ ;  /* 0x00010000a6a67824 */ /* 0x000fe200078e00ff */
[----:B------:R-:W-:Y:S01]  /*1c50*/  SHF.L.U32 R163, R163, 0x10, RZ ;  /* 0x00000010a3a37819 */ /* 0x000fe200000006ff */
[----:B------:R-:W-:Y:S01]  /*1c60*/  FADD.FTZ R208, R208, R238 ;  /* 0x000000eed0d07221 */ /* 0x000fe20000010000 */
[----:B------:R-:W-:Y:S01]  /*1c70*/  FFMA.FTZ R207, R18, R238, R207 ;  /* 0x000000ee12cf7223 */ /* 0x000fe200000100cf */
[----:B------:R-:W-:-:S02]  /*1c80*/  FMUL.FTZ R235, R236, R166 ;  /* 0x000000a6eceb7220 */ /* 0x000fc40000410000 */
[----:B------:R-:W-:Y:S01]  /*1c90*/  FADD.FTZ R208, R208, R237 ;  /* 0x000000edd0d07221 */ /* 0x000fe20000010000 */
[----:B------:R-:W-:Y:S01]  /*1ca0*/  FFMA.FTZ R207, R19, R237, R207 ;  /* 0x000000ed13cf7223 */ /* 0x000fe200000100cf */
[----:B------:R-:W-:Y:S01]  /*1cb0*/  SHF.L.U32 R160, R160, 0x10, RZ ;  /* 0x00000010a0a07819 */ /* 0x000fe200000006ff */
[C---:B------:R-:W-:Y:S01]  /*1cc0*/  FMUL.FTZ R21, R4.reuse, R21 ;  /* 0x0000001504157220 */ /* 0x040fe20000410000 */
[C---:B------:R-:W-:Y:S01]  /*1cd0*/  PRMT R161, R167.reuse, 0x7632, R161 ;  /* 0x00007632a7a17816 */ /* 0x040fe200000000a1 */
[C---:B------:R-:W-:Y:S01]  /*1ce0*/  FMUL.FTZ R23, R4.reuse, R23 ;  /* 0x0000001704177220 */ /* 0x040fe20000410000 */
[----:B------:R-:W-:Y:S01]  /*1cf0*/  SHF.L.U32 R167, R167, 0x10, RZ ;  /* 0x00000010a7a77819 */ /* 0x000fe200000006ff */
[C---:B------:R-:W-:Y:S02]  /*1d00*/  FMUL.FTZ R22, R4.reuse, R22 ;  /* 0x0000001604167220 */ /* 0x040fe40000410000 */
[----:B------:R-:W-:Y:S02]  /*1d10*/  IMAD.U32 R161, R161, 0x10000, RZ ;  /* 0x00010000a1a17824 */ /* 0x000fe400078e00ff */
        /* <DEDUP_REMOVED lines=18> */
[----:B------:R-:W-:-:S03]  /*1e40*/  FFMA.FTZ R207, R20, R236, R207 ;  /* 0x000000ec14cf7223 */ /* 0x000fc600000100cf */
[----:B------:R-:W-:Y:S01]  /*1e50*/  FADD.FTZ R208, R208, R235 ;  /* 0x000000ebd0d07221 */ /* 0x000fe20000010000 */
[----:B------:R-:W-:Y:S01]  /*1e60*/  FFMA.FTZ R207, R21, R235, R207 ;  /* 0x000000eb15cf7223 */ /* 0x000fe200000100cf */
[----:B---3--:R-:W-:Y:S01]  /*1e70*/  FMUL.FTZ R234, R165, R160 ;  /* 0x000000a0a5ea7220 */ /* 0x008fe20000410000 */
[----:B----4-:R-:W-:-:S03]  /*1e80*/  FMUL.FTZ R233, R232, R167 ;  /* 0x000000a7e8e97220 */ /* 0x010fc60000410000 */
[----:B------:R-:W-:Y:S01]  /*1e90*/  FADD.FTZ R208, R208, R234 ;  /* 0x000000ead0d07221 */ /* 0x000fe20000010000 */
[----:B------:R-:W-:Y:S01]  /*1ea0*/  FFMA.FTZ R207, R23, R234, R207 ;  /* 0x000000ea17cf7223 */ /* 0x000fe200000100cf */
[----:B------:R-:W-:Y:S02]  /*1eb0*/  FMUL.FTZ R232, R164, R161 ;  /* 0x000000a1a4e87220 */ /* 0x000fe40000410000 */
[----:B------:R-:W-:Y:S01]  /*1ec0*/  FADD.FTZ R208, R208, R233 ;  /* 0x000000e9d0d07221 */ /* 0x000fe20000010000 */
[----:B------:R-:W-:-:S03]  /*1ed0*/  FFMA.FTZ R207, R22, R233, R207 ;  /* 0x000000e916cf7223 */ /* 0x000fc600000100cf */
[----:B------:R-:W-:Y:S01]  /*1ee0*/  FADD.FTZ R208, R208, R232 ;  /* 0x000000e8d0d07221 */ /* 0x000fe20000010000 */
[----:B------:R-:W-:-:S07]  /*1ef0*/  FFMA.FTZ R207, R24, R232, R207 ;  /* 0x000000e818cf7223 */ /* 0x000fce00000100cf */
.L_x_6207:
[----:B------:R-:W-:Y:S05]  /*1f00*/  BSYNC B2 ;  /* 0x0000000000027941 */ /* 0x000fea0003800000 */
.L_x_6206:
[----:B------:R-:W-:Y:S04]  /*1f10*/  BSSY B2, `(.L_x_6208) ;  /* 0x0000062000027945 */ /* 0x000fe80003800000 */
[----:B------:R-:W-:Y:S05]  /*1f20*/  @!P1 BRA `(.L_x_6209) ;  /* 0x0000000400809947 */ /* 0x000fea0003800000 */
[----:B------:R-:W1:Y:S01]  /*1f30*/  LDC.64 R164, c[0x0][0x238] ;  /* 0x00008e00ffa47b82 */ /* 0x000e620000000a00 */
[----:B0-----:R-:W-:Y:S01]  /*1f40*/  ISETP.NE.AND P5, PT, R169, RZ, PT ;  /* 0x000000ffa900720c */ /* 0x001fe20003fa5270 */
[----:B------:R-:W2:Y:S03]  /*1f50*/  LDL R185, [R1+0x4c] ;  /* 0x00004c0001b97983 */ /* 0x000ea60000100800 */
[----:B------:R-:W-:Y:S01]  /*1f60*/  FSEL R25, R209, RZ, !P5 ;  /* 0x000000ffd1197208 */ /* 0x000fe20006800000 */
[----:B------:R-:W3:Y:S01]  /*1f70*/  LDL R224, [R1+0x48] ;  /* 0x0000480001e07983 */ /* 0x000ee20000100800 */
[----:B------:R-:W-:Y:S01]  /*1f80*/  ISETP.NE.U32.AND P5, PT, RZ, UR6, PT ;  /* 0x00000006ff007c0c */ /* 0x000fe2000bfa5070 */
[----:B------:R-:W0:Y:S02]  /*1f90*/  LDC.64 R168, c[0x0][0x2b8] ;  /* 0x0000ae00ffa87b82 */ /* 0x000e240000000a00 */
[----:B------:R-:W4:Y:S01]  /*1fa0*/  LDL R225, [R1+0x44] ;  /* 0x0000440001e17983 */ /* 0x000f220000100800 */
[----:B------:R-:W-:-:S03]  /*1fb0*/  ISETP.NE.AND.EX P5, PT, RZ, UR7, PT, P5 ;  /* 0x00000007ff007c0c */ /* 0x000fc6000bfa5350 */
[----:B------:R-:W4:Y:S02]  /*1fc0*/  LDL R184, [R1+0x3c] ;  /* 0x00003c0001b87983 */ /* 0x000f240000100800 */
[----:B------:R-:W0:Y:S02]  /*1fd0*/  LDC.64 R178, c[0x0][0x240] ;  /* 0x00009000ffb27b82 */ /* 0x000e240000000a00 */
[----:B------:R-:W4:Y:S01]  /*1fe0*/  LDL R186, [R1+0x34] ;  /* 0x0000340001ba7983 */ /* 0x000f220000100800 */
[----:B-1----:R-:W-:-:S05]  /*1ff0*/  IMAD.WIDE.U32 R164, R213, 0x20, R164 ;  /* 0x00000020d5a47825 */ /* 0x002fca00078e00a4 */
[----:B------:R-:W-:Y:S01]  /*2000*/  @P5 IMAD.WIDE.U32 R26, R213, 0x20, R170 ;  /* 0x00000020d51a5825 */ /* 0x000fe200078e00aa */
[----:B------:R-:W2:Y:S03]  /*2010*/  LDG.E.128 R160, desc[UR4][R164.64] ;  /* 0x00000004a4a07981 */ /* 0x000ea6000c1e1d00 */
[----:B0-----:R-:W-:Y:S01]  /*2020*/  IMAD.WIDE.U32 R168, R206, 0x10, R168 ;  /* 0x00000010cea87825 */ /* 0x001fe200078e00a8 */
[----:B------:R-:W5:Y:S04]  /*2030*/  @P5 LDG.E.128 R128, desc[UR4][R26.64] ;  /* 0x000000041a805981 */ /* 0x000f68000c1e1d00 */
[----:B------:R0:W5:Y:S04]  /*2040*/  @P5 LDG.E.128 R132, desc[UR4][R26.64+0x10] ;  /* 0x000010041a845981 */ /* 0x000168000c1e1d00 */
[----:B------:R-:W3:Y:S04]  /*2050*/  LDG.E.128 R164, desc[UR4][R164.64+0x10] ;  /* 0x00001004a4a47981 */ /* 0x000ee8000c1e1d00 */
[----:B------:R-:W4:Y:S01]  /*2060*/  LDG.E.128 R168, desc[UR4][R168.64] ;  /* 0x00000004a8a87981 */ /* 0x000f22000c1e1d00 */
[----:B------:R-:W-:-:S06]  /*2070*/  IMAD.WIDE.U32 R178, R2, 0x8, R178 ;  /* 0x0000000802b27825 */ /* 0x000fcc00078e00b2 */
[----:B------:R-:W5:Y:S01]  /*2080*/  LDG.E.64 R178, desc[UR4][R178.64] ;  /* 0x00000004b2b27981 */ /* 0x000f62000c1e1b00 */
[C---:B--2---:R-:W-:Y:S01]  /*2090*/  FADD.FTZ R160, -R25.reuse, R160 ;  /* 0x000000a019a07221 */ /* 0x044fe20000010100 */
[C---:B0-----:R-:W-:Y:S01]  /*20a0*/  FADD.FTZ R26, -R25.reuse, R161 ;  /* 0x000000a1191a7221 */ /* 0x041fe20000010100 */
[C---:B------:R-:W-:Y:S01]  /*20b0*/  FADD.FTZ R27, -R25.reuse, R162 ;  /* 0x000000a2191b7221 */ /* 0x040fe20000010100 */
[C---:B------:R-:W-:Y:S01]  /*20c0*/  FADD.FTZ R163, -R25.reuse, R163 ;  /* 0x000000a319a37221 */ /* 0x040fe20000010100 */
[C---:B---3--:R-:W-:Y:S01]  /*20d0*/  FADD.FTZ R164, -R25.reuse, R164 ;  /* 0x000000a419a47221 */ /* 0x048fe20000010100 */
[C---:B------:R-:W-:Y:S01]  /*20e0*/  FADD.FTZ R165, -R25.reuse, R165 ;  /* 0x000000a519a57221 */ /* 0x040fe20000010100 */
[C---:B------:R-:W-:Y:S01]  /*20f0*/  FADD.FTZ R166, -R25.reuse, R166 ;  /* 0x000000a619a67221 */ /* 0x040fe20000010100 */
[----:B------:R-:W-:Y:S01]  /*2100*/  FADD.FTZ R167, -R25, R167 ;  /* 0x000000a719a77221 */ /* 0x000fe20000010100 */
[----:B----4-:R-:W-:Y:S02]  /*2110*/  IMAD.U32 R231, R168, 0x10000, RZ ;  /* 0x00010000a8e77824 */ /* 0x010fe400078e00ff */
[C---:B------:R-:W-:Y:S01]  /*2120*/  FMUL.FTZ R25, R4.reuse, R160 ;  /* 0x000000a004197220 */ /* 0x040fe20000410000 */
[----:B------:R-:W-:Y:S01]  /*2130*/  FMUL.FTZ R172, R4, R163 ;  /* 0x000000a304ac7220 */ /* 0x000fe20000410000 */
[----:B------:R-:W2:Y:S01]  /*2140*/  LDL R160, [R1+0x30] ;  /* 0x0000300001a07983 */ /* 0x000ea20000100800 */
[----:B------:R-:W-:Y:S01]  /*2150*/  FADD.FTZ R84, R84, R231 ;  /* 0x000000e754547221 */ /* 0x000fe20000010000 */
[-C--:B------:R-:W-:Y:S01]  /*2160*/  FFMA.FTZ R44, R25, R231.reuse, R44 ;  /* 0x000000e7192c7223 */ /* 0x080fe2000001002c */
[----:B------:R-:W-:Y:S01]  /*2170*/  FMUL.FTZ R231, R185, R231 ;  /* 0x000000e7b9e77220 */ /* 0x000fe20000410000 */
[----:B------:R-:W3:Y:S04]  /*2180*/  LDL R163, [R1+0x38] ;  /* 0x0000380001a37983 */ /* 0x000ee80000100800 */
[----:B------:R-:W4:Y:S01]  /*2190*/  LDL R185, [R1+0x40] ;  /* 0x0000400001b97983 */ /* 0x000f220000100800 */
[----:B------:R-:W-:Y:S01]  /*21a0*/  PRMT R173, R168, 0x7632, R173 ;  /* 0x00007632a8ad7816 */ /* 0x000fe200000000ad */
[----:B------:R-:W-:-:S03]  /*21b0*/  FMUL.FTZ R26, R4, R26 ;  /* 0x0000001a041a7220 */ /* 0x000fc60000410000 */
[----:B------:R-:W-:Y:S02]  /*21c0*/  SHF.L.U32 R230, R173, 0x10, RZ ;  /* 0x00000010ade67819 */ /* 0x000fe400000006ff */
[C---:B------:R-:W-:Y:S01]  /*21d0*/  PRMT R168, R169.reuse, 0x7632, R168 ;  /* 0x00007632a9a87816 */ /* 0x040fe200000000a8 */
[----:B------:R-:W-:Y:S01]  /*21e0*/  FADD.FTZ R208, R208, R231 ;  /* 0x000000e7d0d07221 */ /* 0x000fe20000010000 */
[----:B------:R-:W-:Y:S01]  /*21f0*/  SHF.L.U32 R169, R169, 0x10, RZ ;  /* 0x00000010a9a97819 */ /* 0x000fe200000006ff */
[-C--:B------:R-:W-:Y:S01]  /*2200*/  FFMA.FTZ R45, R26, R230.reuse, R45 ;  /* 0x000000e61a2d7223 */ /* 0x080fe2000001002d */
[----:B------:R-:W-:Y:S01]  /*2210*/  FADD.FTZ R85, R85, R230 ;  /* 0x000000e655557221 */ /* 0x000fe20000010000 */
[----:B------:R-:W-:Y:S01]  /*2220*/  FFMA.FTZ R207, R25, R231, R207 ;  /* 0x000000e719cf7223 */ /* 0x000fe200000100cf */
[----:B------:R-:W-:Y:S01]  /*2230*/  FMUL.FTZ R230, R224, R230 ;  /* 0x000000e6e0e67220 */ /* 0x000fe20000410000 */
[----:B------:R-:W-:Y:S01]  /*2240*/  FMUL.FTZ R27, R4, R27 ;  /* 0x0000001b041b7220 */ /* 0x000fe20000410000 */
[----:B------:R-:W-:-:S02]  /*2250*/  IMAD.U32 R168, R168, 0x10000, RZ ;  /* 0x00010000a8a87824 */ /* 0x000fc400078e00ff */
[----:B------:R-:W-:Y:S01]  /*2260*/  FMUL.FTZ R229, R225, R169 ;  /* 0x000000a9e1e57220 */ /* 0x000fe20000410000 */
[----:B------:R-:W-:Y:S01]  /*2270*/  FADD.FTZ R208, R208, R230 ;  /* 0x000000e6d0d07221 */ /* 0x000fe20000010000 */
[----:B------:R-:W-:Y:S01]  /*2280*/  FFMA.FTZ R207, R26, R230, R207 ;  /* 0x000000e61acf7223 */ /* 0x000fe200000100cf */
[C---:B------:R-:W-:Y:S02]  /*2290*/  PRMT R161, R170.reuse, 0x7632, R161 ;  /* 0x00007632aaa17816 */ /* 0x040fe400000000a1 */
[----:B------:R-:W-:Y:S01]  /*22a0*/  SHF.L.U32 R170, R170, 0x10, RZ ;  /* 0x00000010aaaa7819 */ /* 0x000fe200000006ff */
[----:B------:R-:W-:Y:S01]  /*22b0*/  FADD.FTZ R208, R208, R229 ;  /* 0x000000e5d0d07221 */ /* 0x000fe20000010000 */
[----:B------:R-:W-:Y:S01]  /*22c0*/  FFMA.FTZ R207, R27, R229, R207 ;  /* 0x000000e51bcf7223 */ /* 0x000fe200000100cf */
[----:B------:R-:W-:Y:S01]  /*22d0*/  SHF.L.U32 R161, R161, 0x10, RZ ;  /* 0x00000010a1a17819 */ /* 0x000fe200000006ff */
[----:B------:R-:W-:Y:S01]  /*22e0*/  FMUL.FTZ R173, R4, R164 ;  /* 0x000000a404ad7220 */ /* 0x000fe20000410000 */
[----:B------:R-:W-:Y:S01]  /*22f0*/  FMUL.FTZ R227, R184, R170 ;  /* 0x000000aab8e37220 */ /* 0x000fe20000410000 */
[C---:B------:R-:W-:Y:S01]  /*2300*/  PRMT R162, R171.reuse, 0x7632, R162 ;  /* 0x00007632aba27816 */ /* 0x040fe200000000a2 */
[----:B------:R-:W-:-:S02]  /*2310*/  IMAD.U32 R171, R171, 0x10000, RZ ;  /* 0x00010000abab7824 */ /* 0x000fc400078e00ff */
[----:B------:R-:W-:Y:S01]  /*2320*/  FMUL.FTZ R184, R4, R166 ;  /* 0x000000a604b87220 */ /* 0x000fe20000410000 */
[----:B------:R-:W-:Y:S01]  /*2330*/  SHF.L.U32 R162, R162, 0x10, RZ ;  /* 0x00000010a2a27819 */ /* 0x000fe200000006ff */
[----:B------:R-:W-:Y:S01]  /*2340*/  FMUL.FTZ R225, R186, R171 ;  /* 0x000000abbae17220 */ /* 0x000fe20000410000 */
        /* <DEDUP_REMOVED lines=11> */
[----:B------:R-:W-:Y:S01]  /*2400*/  FADD.FTZ R91, R91, R162 ;  /* 0x000000a25b5b7221 */ /* 0x000fe20000010000 */
[----:B------:R-:W-:Y:S01]  /*2410*/  FFMA.FTZ R51, R186, R162, R51 ;  /* 0x000000a2ba337223 */ /* 0x000fe20000010033 */
[----:B------:R-:W-:Y:S01]  /*2420*/  VIADD R2, R2, 0x20 ;  /* 0x0000002002027836 */ /* 0x000fe20000000000 */
[----:B------:R-:W-:Y:S01]  /*2430*/  IADD3 R213, R213, 0x20, RZ ;  /* 0x00000020d5d57810 */ /* 0x000fe20007ffe0ff */
[----:B----4-:R-:W-:-:S04]  /*2440*/  FMUL.FTZ R228, R185, R168 ;  /* 0x000000a8b9e47220 */ /* 0x010fc80000410000 */
[----:B------:R-:W-:Y:S01]  /*2450*/  FADD.FTZ R208, R208, R228 ;  /* 0x000000e4d0d07221 */ /* 0x000fe20000010000 */
[----:B------:R-:W-:Y:S01]  /*2460*/  FFMA.FTZ R207, R172, R228, R207 ;  /* 0x000000e4accf7223 */ /* 0x000fe200000100cf */
[----:B------:R-:W-:Y:S01]  /*2470*/  FMUL.FTZ R185, R4, R165 ;  /* 0x000000a504b97220 */ /* 0x000fe20000410000 */
[----:B---3--:R-:W-:Y:S01]  /*2480*/  FMUL.FTZ R226, R163, R161 ;  /* 0x000000a1a3e27220 */ /* 0x008fe20000410000 */
[----:B------:R-:W-:Y:S01]  /*2490*/  FADD.FTZ R208, R208, R227 ;  /* 0x000000e3d0d07221 */ /* 0x000fe20000010000 */
[----:B------:R-:W-:-:S03]  /*24a0*/  FFMA.FTZ R207, R173, R227, R207 ;  /* 0x000000e3adcf7223 */ /* 0x000fc600000100cf */
[----:B------:R-:W-:Y:S01]  /*24b0*/  FADD.FTZ R208, R208, R226 ;  /* 0x000000e2d0d07221 */ /* 0x000fe20000010000 */
[C---:B------:R-:W-:Y:S01]  /*24c0*/  FFMA.FTZ R207, R185.reuse, R226, R207 ;  /* 0x000000e2b9cf7223 */ /* 0x040fe200000100cf */
[----:B--2---:R-:W-:Y:S02]  /*24d0*/  FMUL.FTZ R224, R160, R162 ;  /* 0x000000a2a0e07220 */ /* 0x004fe40000410000 */
[----:B------:R-:W-:Y:S01]  /*24e0*/  FADD.FTZ R208, R208, R225 ;  /* 0x000000e1d0d07221 */ /* 0x000fe20000010000 */
[----:B------:R-:W-:Y:S01]  /*24f0*/  FFMA.FTZ R207, R184, R225, R207 ;  /* 0x000000e1b8cf7223 */ /* 0x000fe200000100cf */
[----:B------:R-:W-:Y:S02]  /*2500*/  FFMA.FTZ R49, R185, R161, R49 ;  /* 0x000000a1b9317223 */ /* 0x000fe40000010031 */
[----:B------:R-:W-:Y:S01]  /*2510*/  FADD.FTZ R208, R208, R224 ;  /* 0x000000e0d0d07221 */ /* 0x000fe20000010000 */
[----:B------:R-:W-:-:S07]  /*2520*/  FFMA.FTZ R207, R186, R224, R207 ;  /* 0x000000e0bacf7223 */ /* 0x000fce00000100cf */
.L_x_6209:
[----:B------:R-:W-:Y:S05]  /*2530*/  BSYNC B2 ;  /* 0x0000000000027941 */ /* 0x000fea0003800000 */
.L_x_6208:
[----:B------:R-:W-:Y:S04]  /*2540*/  BSSY B2, `(.L_x_6210) ;  /* 0x0000064000027945 */ /* 0x000fe80003800000 */
[----:B------:R-:W-:Y:S05]  /*2550*/  @!P2 BRA `(.L_x_6211) ;  /* 0x000000040088a947 */ /* 0x000fea0003800000 */
[----:B------:R-:W1:Y:S01]  /*2560*/  LDC.U8 R160, c[0x0][0x2a0] ;  /* 0x0000a800ffa07b82 */ /* 0x000e620000000000 */
[----:B------:R-:W2:Y:S04]  /*2570*/  LDL R212, [R1+0x2c] ;  /* 0x00002c0001d47983 */ /* 0x000ea80000100800 */
[----:B------:R-:W3:Y:S03]  /*2580*/  LDL R205, [R1+0x28] ;  /* 0x0000280001cd7983 */ /* 0x000ee60000100800 */
[----:B------:R-:W4:Y:S01]  /*2590*/  LDC.64 R164, c[0x0][0x238] ;  /* 0x00008e00ffa47b82 */ /* 0x000f220000000a00 */
[----:B------:R-:W3:Y:S04]  /*25a0*/  LDL R211, [R1+0x24] ;  /* 0x0000240001d37983 */ /* 0x000ee80000100800 */
[----:B------:R-:W3:Y:S03]  /*25b0*/  LDL R193, [R1+0x20] ;  /* 0x0000200001c17983 */ /* 0x000ee60000100800 */
[----:B0-----:R-:W0:Y:S01]  /*25c0*/  LDC.64 R168, c[0x0][0x2b8] ;  /* 0x0000ae00ffa87b82 */ /* 0x001e220000000a00 */
[----:B------:R-:W3:Y:S04]  /*25d0*/  LDL R210, [R1+0x1c] ;  /* 0x00001c0001d27983 */ /* 0x000ee80000100800 */
[----:B------:R-:W3:Y:S01]  /*25e0*/  LDL R194, [R1+0x14] ;  /* 0x0000140001c27983 */ /* 0x000ee20000100800 */
[----:B-1----:R-:W-:-:S02]  /*25f0*/  ISETP.NE.AND P5, PT, R160, RZ, PT ;  /* 0x000000ffa000720c */ /* 0x002fc40003fa5270 */
[----:B------:R-:W1:Y:S02]  /*2600*/  LDC.64 R180, c[0x0][0x240] ;  /* 0x00009000ffb47b82 */ /* 0x000e640000000a00 */
[----:B------:R-:W-:Y:S02]  /*2610*/  FSEL R187, R209, RZ, !P5 ;  /* 0x000000ffd1bb7208 */ /* 0x000fe40006800000 */
[----:B------:R-:W-:-:S04]  /*2620*/  ISETP.NE.U32.AND P5, PT, RZ, UR6, PT ;  /* 0x00000006ff007c0c */ /* 0x000fc8000bfa5070 */
[----:B------:R-:W0:Y:S01]  /*2630*/  LDC.64 R160, c[0x0][0x2c8] ;  /* 0x0000b200ffa07b82 */ /* 0x000e220000000a00 */
[----:B------:R-:W-:Y:S01]  /*2640*/  ISETP.NE.AND.EX P5, PT, RZ, UR7, PT, P5 ;  /* 0x00000007ff007c0c */ /* 0x000fe2000bfa5350 */
[----:B----4-:R-:W-:-:S12]  /*2650*/  IMAD.WIDE.U32 R164, R213, 0x20, R164 ;  /* 0x00000020d5a47825 */ /* 0x010fd800078e00a4 */
[----:B0-----:R-:W-:-:S05]  /*2660*/  @P5 IMAD.WIDE.U32 R160, R213, 0x20, R160 ;  /* 0x00000020d5a05825 */ /* 0x001fca00078e00a0 */
[----:B------:R-:W5:Y:S04]  /*2670*/  @P5 LDG.E.128 R136, desc[UR4][R160.64] ;  /* 0x00000004a0885981 */ /* 0x000f68000c1e1d00 */
[----:B------:R0:W5:Y:S04]  /*2680*/  @P5 LDG.E.128 R140, desc[UR4][R160.64+0x10] ;  /* 0x00001004a08c5981 */ /* 0x000168000c1e1d00 */
[----:B------:R-:W0:Y:S04]  /*2690*/  LDG.E.128 R160, desc[UR4][R164.64] ;  /* 0x00000004a4a07981 */ /* 0x000e28000c1e1d00 */
[----:B------:R-:W4:Y:S01]  /*26a0*/  LDG.E.128 R164, desc[UR4][R164.64+0x10] ;  /* 0x00001004a4a47981 */ /* 0x000f22000c1e1d00 */
[----:B------:R-:W-:-:S06]  /*26b0*/  IMAD.WIDE.U32 R168, R206, 0x10, R168 ;  /* 0x00000010cea87825 */ /* 0x000fcc00078e00a8 */
[----:B------:R-:W2:Y:S01]  /*26c0*/  LDG.E.128 R168, desc[UR4][R168.64] ;  /* 0x00000004a8a87981 */ /* 0x000ea2000c1e1d00 */
[----:B-1----:R-:W-:-:S06]  /*26d0*/  IMAD.WIDE.U32 R180, R2, 0x8, R180 ;  /* 0x0000000802b47825 */ /* 0x002fcc00078e00b4 */
[----:B------:R-:W5:Y:S01]  /*26e0*/  LDG.E.64 R180, desc[UR4][R180.64] ;  /* 0x00000004b4b47981 */ /* 0x000f62000c1e1b00 */
[C---:B0-----:R-:W-:Y:S01]  /*26f0*/  FADD.FTZ R161, -R187.reuse, R161 ;  /* 0x000000a1bba17221 */ /* 0x041fe20000010100 */
[----:B------:R-:W-:-:S03]  /*2700*/  FADD.FTZ R160, -R187, R160 ;  /* 0x000000a0bba07221 */ /* 0x000fc60000010100 */
[C---:B------:R-:W-:Y:S02]  /*2710*/  FMUL.FTZ R188, R4.reuse, R161 ;  /* 0x000000a104bc7220 */ /* 0x040fe40000410000 */
[----:B------:R-:W3:Y:S01]  /*2720*/  LDL R161, [R1+0x18] ;  /* 0x0000180001a17983 */ /* 0x000ee20000100800 */
[C---:B------:R-:W-:Y:S01]  /*2730*/  FADD.FTZ R162, -R187.reuse, R162 ;  /* 0x000000a2bba27221 */ /* 0x040fe20000010100 */
[C---:B------:R-:W-:Y:S01]  /*2740*/  FADD.FTZ R163, -R187.reuse, R163 ;  /* 0x000000a3bba37221 */ /* 0x040fe20000010100 */
[C---:B----4-:R-:W-:Y:S01]  /*2750*/  FADD.FTZ R164, -R187.reuse, R164 ;  /* 0x000000a4bba47221 */ /* 0x050fe20000010100 */
[C---:B------:R-:W-:Y:S01]  /*2760*/  FADD.FTZ R165, -R187.reuse, R165 ;  /* 0x000000a5bba57221 */ /* 0x040fe20000010100 */
[C---:B------:R-:W-:Y:S01]  /*2770*/  FADD.FTZ R166, -R187.reuse, R166 ;  /* 0x000000a6bba67221 */ /* 0x040fe20000010100 */
[----:B------:R-:W-:Y:S01]  /*2780*/  FADD.FTZ R167, -R187, R167 ;  /* 0x000000a7bba77221 */ /* 0x000fe20000010100 */
[----:B------:R-:W-:Y:S02]  /*2790*/  FMUL.FTZ R187, R4, R160 ;  /* 0x000000a004bb7220 */ /* 0x000fe40000410000 */
[----:B------:R-:W4:Y:S01]  /*27a0*/  LDL R160, [R1+0x10] ;  /* 0x0000100001a07983 */ /* 0x000f220000100800 */
[----:B--2---:R-:W-:-:S02]  /*27b0*/  PRMT R191, R168, 0x7632, R191 ;  /* 0x00007632a8bf7816 */ /* 0x004fc400000000bf */
[----:B------:R-:W-:Y:S02]  /*27c0*/  SHF.L.U32 R223, R168, 0x10, RZ ;  /* 0x00000010a8df7819 */ /* 0x000fe400000006ff */
[----:B------:R-:W-:-:S03]  /*27d0*/  SHF.L.U32 R218, R191, 0x10, RZ ;  /* 0x00000010bfda7819 */ /* 0x000fc600000006ff */
[----:B------:R-:W-:Y:S01]  /*27e0*/  FADD.FTZ R92, R92, R223 ;  /* 0x000000df5c5c7221 */ /* 0x000fe20000010000 */
[-C--:B------:R-:W-:Y:S01]  /*27f0*/  FFMA.FTZ R52, R187, R223.reuse, R52 ;  /* 0x000000dfbb347223 */ /* 0x080fe20000010034 */
[----:B------:R-:W-:Y:S01]  /*2800*/  FMUL.FTZ R223, R212, R223 ;  /* 0x000000dfd4df7220 */ /* 0x000fe20000410000 */
[C---:B------:R-:W-:Y:S01]  /*2810*/  PRMT R192, R169.reuse, 0x7632, R192 ;  /* 0x00007632a9c07816 */ /* 0x040fe200000000c0 */
[----:B------:R-:W-:Y:S02]  /*2820*/  IMAD.U32 R215, R169, 0x10000, RZ ;  /* 0x00010000a9d77824 */ /* 0x000fe400078e00ff */
[----:B------:R-:W-:Y:S01]  /*2830*/  FMUL.FTZ R189, R4, R162 ;  /* 0x000000a204bd7220 */ /* 0x000fe20000410000 */
[-C--:B------:R-:W-:Y:S01]  /*2840*/  FFMA.FTZ R53, R188, R218.reuse, R53 ;  /* 0x000000dabc357223 */ /* 0x080fe20000010035 */
[----:B------:R-:W-:Y:S01]  /*2850*/  FADD.FTZ R93, R93, R218 ;  /* 0x000000da5d5d7221 */ /* 0x000fe20000010000 */
[----:B------:R-:W-:Y:S01]  /*2860*/  FADD.FTZ R208, R208, R223 ;  /* 0x000000dfd0d07221 */ /* 0x000fe20000010000 */
[----:B------:R-:W-:Y:S01]  /*2870*/  FFMA.FTZ R207, R187, R223, R207 ;  /* 0x000000dfbbcf7223 */ /* 0x000fe200000100cf */
[----:B---3--:R-:W-:Y:S01]  /*2880*/  FMUL.FTZ R218, R205, R218 ;  /* 0x000000dacdda7220 */ /* 0x008fe20000410000 */
[----:B------:R-:W-:Y:S01]  /*2890*/  SHF.L.U32 R214, R192, 0x10, RZ ;  /* 0x00000010c0d67819 */ /* 0x000fe200000006ff */
[----:B------:R-:W-:Y:S01]  /*28a0*/  FMUL.FTZ R190, R4, R163 ;  /* 0x000000a304be7220 */ /* 0x000fe20000410000 */
[----:B------:R-:W-:Y:S01]  /*28b0*/  FADD.FTZ R94, R94, R215 ;  /* 0x000000d75e5e7221 */ /* 0x000fe20000010000 */
[-C--:B------:R-:W-:Y:S01]  /*28c0*/  FFMA.FTZ R54, R189, R215.reuse, R54 ;  /* 0x000000d7bd367223 */ /* 0x080fe20000010036 */
[----:B------:R-:W-:Y:S01]  /*28d0*/  FMUL.FTZ R215, R211, R215 ;  /* 0x000000d7d3d77220 */ /* 0x000fe20000410000 */
[----:B------:R-:W-:Y:S01]  /*28e0*/  FADD.FTZ R208, R208, R218 ;  /* 0x000000dad0d07221 */ /* 0x000fe20000010000 */
[----:B------:R-:W-:Y:S01]  /*28f0*/  FFMA.FTZ R207, R188, R218, R207 ;  /* 0x000000dabccf7223 */ /* 0x000fe200000100cf */
[----:B------:R-:W-:Y:S01]  /*2900*/  PRMT R168, R170, 0x7632, R168 ;  /* 0x00007632aaa87816 */ /* 0x000fe200000000a8 */
[-C--:B------:R-:W-:Y:S01]  /*2910*/  FFMA.FTZ R55, R190, R214.reuse, R55 ;  /* 0x000000d6be377223 */ /* 0x080fe20000010037 */
[----:B------:R-:W-:Y:S01]  /*2920*/  SHF.L.U32 R170, R170, 0x10, RZ ;  /* 0x00000010aaaa7819 */ /* 0x000fe200000006ff */
[----:B------:R-:W-:Y:S01]  /*2930*/  FADD.FTZ R95, R95, R214 ;  /* 0x000000d65f5f7221 */ /* 0x000fe20000010000 */
[----:B------:R-:W-:Y:S01]  /*2940*/  FMUL.FTZ R214, R193, R214 ;  /* 0x000000d6c1d67220 */ /* 0x000fe20000410000 */
[----:B------:R-:W-:Y:S01]  /*2950*/  FADD.FTZ R208, R208, R215 ;  /* 0x000000d7d0d07221 */ /* 0x000fe20000010000 */
[----:B------:R-:W-:Y:S01]  /*2960*/  FFMA.FTZ R207, R189, R215, R207 ;  /* 0x000000d7bdcf7223 */ /* 0x000fe200000100cf */
[----:B------:R-:W-:Y:S01]  /*2970*/  FMUL.FTZ R191, R4, R164 ;  /* 0x000000a404bf7220 */ /* 0x000fe20000410000 */
        /* <DEDUP_REMOVED lines=12> */
[----:B------:R-:W-:Y:S01]  /*2a40*/  FMUL.FTZ R194, R4, R167 ;  /* 0x000000a704c27220 */ /* 0x000fe20000410000 */
[----:B------:R-:W-:-:S02]  /*2a50*/  VIADD R206, R206, 0x20 ;  /* 0x00000020cece7836 */ /* 0x000fc40000000000 */
        /* <DEDUP_REMOVED lines=9> */
[----:B------:R-:W-:Y:S02]  /*2af0*/  VIADD R213, R213, 0x20 ;  /* 0x00000020d5d57836 */ /* 0x000fe40000000000 */
[----:B------:R-:W-:-:S04]  /*2b00*/  FMUL.FTZ R211, R161, R168 ;  /* 0x000000a8a1d37220 */ /* 0x000fc80000410000 */
[----:B------:R-:W-:Y:S01]  /*2b10*/  FADD.FTZ R208, R208, R211 ;  /* 0x000000d3d0d07221 */ /* 0x000fe20000010000 */
[----:B------:R-:W-:-:S03]  /*2b20*/  FFMA.FTZ R207, R193, R211, R207 ;  /* 0x000000d3c1cf7223 */ /* 0x000fc600000100cf */
[----:B------:R-:W-:Y:S01]  /*2b30*/  FADD.FTZ R208, R208, R210 ;  /* 0x000000d2d0d07221 */ /* 0x000fe20000010000 */
[----:B------:R-:W-:Y:S01]  /*2b40*/  FFMA.FTZ R207, R192, R210, R207 ;  /* 0x000000d2c0cf7223 */ /* 0x000fe200000100cf */
[----:B----4-:R-:W-:-:S04]  /*2b50*/  FMUL.FTZ R205, R160, R169 ;  /* 0x000000a9a0cd7220 */ /* 0x010fc80000410000 */
[----:B------:R-:W-:Y:S01]  /*2b60*/  FADD.FTZ R208, R208, R205 ;  /* 0x000000cdd0d07221 */ /* 0x000fe20000010000 */
[----:B------:R-:W-:-:S07]  /*2b70*/  FFMA.FTZ R207, R194, R205, R207 ;  /* 0x000000cdc2cf7223 */ /* 0x000fce00000100cf */
.L_x_6211:
[----:B------:R-:W-:Y:S05]  /*2b80*/  BSYNC B2 ;  /* 0x0000000000027941 */ /* 0x000fea0003800000 */
.L_x_6210:
[----:B------:R-:W-:-:S13]  /*2b90*/  ISETP.NE.AND P5, PT, R248, RZ, PT ;  /* 0x000000fff800720c */ /* 0x000fda0003fa5270 */
[----:B------:R-:W-:Y:S05]  /*2ba0*/  @!P5 BRA `(.L_x_6203) ;  /* 0x00000004006cd947 */ /* 0x000fea0003800000 */
[----:B------:R-:W1:Y:S01]  /*2bb0*/  LDC.64 R160, c[0x0][0x2c8] ;  /* 0x0000b200ffa07b82 */ /* 0x000e620000000a00 */
[----:B------:R-:W-:Y:S01]  /*2bc0*/  ISETP.NE.U32.AND P5, PT, RZ, UR6, PT ;  /* 0x00000006ff007c0c */ /* 0x000fe2000bfa5070 */
[----:B------:R-:W2:Y:S03]  /*2bd0*/  LDL R204, [R1+0xc] ;  /* 0x00000c0001cc7983 */ /* 0x000ea60000100800 */
[----:B------:R-:W-:Y:S01]  /*2be0*/  ISETP.NE.AND.EX P5, PT, RZ, UR7, PT, P5 ;  /* 0x00000007ff007c0c */ /* 0x000fe2000bfa5350 */
[----:B------:R-:W3:Y:S02]  /*2bf0*/  LDL R201, [R1+0x8] ;  /* 0x0000080001c97983 */ /* 0x000ee40000100800 */
[----:B------:R-:W4:Y:S02]  /*2c00*/  LDC.64 R164, c[0x0][0x238] ;  /* 0x00008e00ffa47b82 */ /* 0x000f240000000a00 */
[----:B------:R-:W3:Y:S04]  /*2c10*/  LDL R203, [R1+0x4] ;  /* 0x0000040001cb7983 */ /* 0x000ee80000100800 */
[----:B------:R-:W3:Y:S02]  /*2c20*/  LDL R202, [R1] ;  /* 0x0000000001ca7983 */ /* 0x000ee40000100800 */
[----:B0-----:R-:W0:Y:S08]  /*2c30*/  LDC.64 R168, c[0x0][0x2b8] ;  /* 0x0000ae00ffa87b82 */ /* 0x001e300000000a00 */
[----:B------:R-:W0:Y:S01]  /*2c40*/  LDC.U8 R162, c[0x0][0x2a0] ;  /* 0x0000a800ffa27b82 */ /* 0x000e220000000000 */
[----:B-1----:R-:W-:-:S05]  /*2c50*/  @P5 IMAD.WIDE.U32 R160, R213, 0x20, R160 ;  /* 0x00000020d5a05825 */ /* 0x002fca00078e00a0 */
[----:B------:R-:W5:Y:S01]  /*2c60*/  @P5 LDG.E.128 R144, desc[UR4][R160.64] ;  /* 0x00000004a0905981 */ /* 0x000f62000c1e1d00 */
[----:B----4-:R-:W-:Y:S01]  /*2c70*/  IMAD.WIDE.U32 R164, R213, 0x20, R164 ;  /* 0x00000020d5a47825 */ /* 0x010fe200078e00a4 */
[----:B------:R-:W1:Y:S02]  /*2c80*/  LDC.64 R182, c[0x0][0x240] ;  /* 0x00009000ffb67b82 */ /* 0x000e640000000a00 */
[----:B------:R4:W5:Y:S01]  /*2c90*/  @P5 LDG.E.128 R148, desc[UR4][R160.64+0x10] ;  /* 0x00001004a0945981 */ /* 0x000962000c1e1d00 */
[----:B0-----:R-:W-:-:S06]  /*2ca0*/  IMAD.WIDE.U32 R168, R206, 0x10, R168 ;  /* 0x00000010cea87825 */ /* 0x001fcc00078e00a8 */
[----:B------:R-:W4:Y:S01]  /*2cb0*/  LDG.E.128 R168, desc[UR4][R168.64] ;  /* 0x00000004a8a87981 */ /* 0x000f22000c1e1d00 */
[----:B------:R-:W-:-:S03]  /*2cc0*/  ISETP.NE.AND P5, PT, R162, RZ, PT ;  /* 0x000000ffa200720c */ /* 0x000fc60003fa5270 */
[----:B------:R-:W2:Y:S04]  /*2cd0*/  LDG.E.128 R160, desc[UR4][R164.64] ;  /* 0x00000004a4a07981 */ /* 0x000ea8000c1e1d00 */
[----:B------:R-:W3:Y:S01]  /*2ce0*/  LDG.E.128 R164, desc[UR4][R164.64+0x10] ;  /* 0x00001004a4a47981 */ /* 0x000ee2000c1e1d00 */
[----:B-1----:R-:W-:-:S06]  /*2cf0*/  IMAD.WIDE.U32 R182, R2, 0x8, R182 ;  /* 0x0000000802b67825 */ /* 0x002fcc00078e00b6 */
[----:B------:R-:W5:Y:S01]  /*2d00*/  LDG.E.64 R182, desc[UR4][R182.64] ;  /* 0x00000004b6b67981 */ /* 0x000f62000c1e1b00 */
[----:B------:R-:W-:Y:S02]  /*2d10*/  FSEL R209, R209, RZ, !P5 ;  /* 0x000000ffd1d17208 */ /* 0x000fe40006800000 */
[----:B----4-:R-:W-:-:S03]  /*2d20*/  PRMT R199, R168, 0x7632, R199 ;  /* 0x00007632a8c77816 */ /* 0x010fc600000000c7 */
[C---:B--2---:R-:W-:Y:S01]  /*2d30*/  FADD.FTZ R160, -R209.reuse, R160 ;  /* 0x000000a0d1a07221 */ /* 0x044fe20000010100 */
[----:B------:R-:W-:Y:S01]  /*2d40*/  SHF.L.U32 R222, R168, 0x10, RZ ;  /* 0x00000010a8de7819 */ /* 0x000fe200000006ff */
[----:B------:R-:W-:Y:S02]  /*2d50*/  FADD.FTZ R161, -R209, R161 ;  /* 0x000000a1d1a17221 */ /* 0x000fe40000010100 */
[C---:B------:R-:W-:Y:S01]  /*2d60*/  FMUL.FTZ R195, R4.reuse, R160 ;  /* 0x000000a004c37220 */ /* 0x040fe20000410000 */
[----:B------:R-:W-:Y:S01]  /*2d70*/  SHF.L.U32 R221, R199, 0x10, RZ ;  /* 0x00000010c7dd7819 */ /* 0x000fe200000006ff */
[----:B------:R-:W-:Y:S01]  /*2d80*/  FMUL.FTZ R196, R4, R161 ;  /* 0x000000a104c47220 */ /* 0x000fe20000410000 */
[----:B------:R-:W-:Y:S01]  /*2d90*/  FADD.FTZ R100, R100, R222 ;  /* 0x000000de64647221 */ /* 0x000fe20000010000 */
[-C--:B------:R-:W-:Y:S01]  /*2da0*/  FFMA.FTZ R104, R195, R222.reuse, R104 ;  /* 0x000000dec3687223 */ /* 0x080fe20000010068 */
[----:B------:R-:W-:Y:S01]  /*2db0*/  FMUL.FTZ R222, R204, R222 ;  /* 0x000000deccde7220 */ /* 0x000fe20000410000 */
[----:B------:R-:W-:Y:S01]  /*2dc0*/  PRMT R200, R169, 0x7632, R200 ;  /* 0x00007632a9c87816 */ /* 0x000fe200000000c8 */
[----:B------:R-:W-:Y:S01]  /*2dd0*/  FADD.FTZ R163, -R209, R163 ;  /* 0x000000a3d1a37221 */ /* 0x000fe20000010100 */
[----:B------:R-:W-:Y:S01]  /*2de0*/  SHF.L.U32 R169, R169, 0x10, RZ ;  /* 0x00000010a9a97819 */ /* 0x000fe200000006ff */
[-C--:B------:R-:W-:Y:S01]  /*2df0*/  FFMA.FTZ R105, R196, R221.reuse, R105 ;  /* 0x000000ddc4697223 */ /* 0x080fe20000010069 */
[----:B------:R-:W-:Y:S01]  /*2e00*/  FADD.FTZ R101, R101, R221 ;  /* 0x000000dd65657221 */ /* 0x000fe20000010000 */
[----:B------:R-:W-:Y:S01]  /*2e10*/  FADD.FTZ R162, -R209, R162 ;  /* 0x000000a2d1a27221 */ /* 0x000fe20000010100 */
[----:B------:R-:W-:Y:S01]  /*2e20*/  FADD.FTZ R208, R208, R222 ;  /* 0x000000ded0d07221 */ /* 0x000fe20000010000 */
[----:B------:R-:W-:Y:S01]  /*2e30*/  FFMA.FTZ R207, R195, R222, R207 ;  /* 0x000000dec3cf7223 */ /* 0x000fe200000100cf */
[----:B---3--:R-:W-:Y:S01]  /*2e40*/  FMUL.FTZ R221, R201, R221 ;  /* 0x000000ddc9dd7220 */ /* 0x008fe20000410000 */
[----:B------:R-:W-:Y:S01]  /*2e50*/  FMUL.FTZ R198, R4, R163 ;  /* 0x000000a304c67220 */ /* 0x000fe20000410000 */
[----:B------:R-:W-:-:S02]  /*2e60*/  IMAD.U32 R219, R200, 0x10000, RZ ;  /* 0x00010000c8db7824 */ /* 0x000fc400078e00ff */
[----:B------:R-:W-:Y:S01]  /*2e70*/  FMUL.FTZ R197, R4, R162 ;  /* 0x000000a204c57220 */ /* 0x000fe20000410000 */
[----:B------:R-:W-:Y:S01]  /*2e80*/  FMUL.FTZ R220, R203, R169 ;  /* 0x000000a9cbdc7220 */ /* 0x000fe20000410000 */
[----:B------:R-:W-:Y:S01]  /*2e90*/  FADD.FTZ R208, R208, R221 ;  /* 0x000000ddd0d07221 */ /* 0x000fe20000010000 */
[----:B------:R-:W-:Y:S01]  /*2ea0*/  FFMA.FTZ R207, R196, R221, R207 ;  /* 0x000000ddc4cf7223 */ /* 0x000fe200000100cf */
[----:B------:R-:W-:Y:S01]  /*2eb0*/  PRMT R2, R170, 0x7632, R2 ;  /* 0x00007632aa027816 */ /* 0x000fe20000000002 */
[-C--:B------:R-:W-:Y:S01]  /*2ec0*/  FFMA.FTZ R107, R198, R219.reuse, R107 ;  /* 0x000000dbc66b7223 */ /* 0x080fe2000001006b */
[----:B------:R-:W-:Y:S01]  /*2ed0*/  FADD.FTZ R103, R103, R219 ;  /* 0x000000db67677221 */ /* 0x000fe20000010000 */
[----:B------:R-:W-:Y:S01]  /*2ee0*/  FADD.FTZ R164, -R209, R164 ;  /* 0x000000a4d1a47221 */ /* 0x000fe20000010100 */
[----:B------:R-:W-:Y:S02]  /*2ef0*/  IMAD.U32 R170, R170, 0x10000, RZ ;  /* 0x00010000aaaa7824 */ /* 0x000fe400078e00ff */
        /* <DEDUP_REMOVED lines=9> */
[----:B------:R-:W-:Y:S01]  /*2f90*/  PRMT R168, R171, 0x7632, R168 ;  /* 0x00007632aba87816 */ /* 0x000fe200000000a8 */
        /* <DEDUP_REMOVED lines=28> */
.L_x_6203:
[----:B------:R-:W-:Y:S05]  /*3160*/  BSYNC B1 ;  /* 0x0000000000017941 */ /* 0x000fea0003800000 */
.L_x_6193:
        /* <DEDUP_REMOVED lines=17> */
[----:B------:R0:W1:Y:S02]  /*3280*/  SHFL.BFLY PT, R164, R208, 0x10, 0x1f ;  /* 0x0e001f00d0a47f89 */ /* 0x00006400000e0000 */
[----:B0-----:R-:W-:-:S05]  /*3290*/  FADD.FTZ R207, R207, R163 ;  /* 0x000000a3cfcf7221 */ /* 0x001fca0000010000 */
[----:B-1----:R0:W0:Y:S02]  /*32a0*/  SHFL.BFLY PT, R2, R207, 0x10, 0x1f ;  /* 0x0e001f00cf027f89 */ /* 0x00202400000e0000 */
.L_x_6315:
[----:B--234-:R-:W1:Y:S01]  /*32b0*/  LDC.U8 R160, c[0x0][0x2a0] ;  /* 0x0000a800ffa07b82 */ /* 0x01ce620000000000 */
[----:B------:R-:W-:Y:S01]  /*32c0*/  @P4 VIADD R3, R3, 0xffffffff ;  /* 0xffffffff03034836 */ /* 0x000fe20000000000 */
[----:B------:R-:W-:Y:S01]  /*32d0*/  ISETP.NE.AND P6, PT, R247, RZ, PT ;  /* 0x000000fff700720c */ /* 0x000fe20003fc5270 */
[----:B------:R-:W-:Y:S01]  /*32e0*/  FADD.FTZ R164, R208, R164 ;  /* 0x000000a4d0a47221 */ /* 0x000fe20000010000 */
[----:B0-----:R-:W-:Y:S01]  /*32f0*/  FADD.FTZ R167, R207, R2 ;  /* 0x00000002cfa77221 */ /* 0x001fe20000010000 */
[----:B------:R-:W-:Y:S01]  /*3300*/  @P4 IMAD R3, R3, R7, RZ ;  /* 0x0000000703034224 */ /* 0x000fe200078e02ff */
[----:B------:R-:W-:Y:S01]  /*3310*/  BSSY B1, `(.L_x_6213) ;  /* 0x00000bb000017945 */ /* 0x000fe20003800000 */
[----:B------:R-:W-:Y:S01]  /*3320*/  FMUL.FTZ R2, R164, UR8 ;  /* 0x00000008a4027c20 */ /* 0x000fe20008410000 */
[----:B------:R-:W-:Y:S01]  /*3330*/  FMUL.FTZ R167, R167, UR8 ;  /* 0x00000008a7a77c20 */ /* 0x000fe20008410000 */
[----:B-1----:R-:W-:Y:S02]  /*3340*/  ISETP.NE.AND P5, PT, R160, RZ, PT ;  /* 0x000000ffa000720c */ /* 0x002fe40003fa5270 */
[----:B------:R-:W-:-:S02]  /*3350*/  @P4 SHF.R.S32.HI R160, RZ, 0x1f, R3 ;  /* 0x0000001fffa04819 */ /* 0x000fc40000011403 */
[----:B------:R-:W-:Y:S02]  /*3360*/  FSEL R2, R2, RZ, !P5 ;  /* 0x000000ff02027208 */ /* 0x000fe40006800000 */
[----:B------:R-:W-:Y:S01]  /*3370*/  @P4 LEA.HI R160, R160, R3, RZ, 0x3 ;  /* 0x00000003a0a04211 */ /* 0x000fe200078f18ff */
[----:B------:R-:W-:-:S06]  /*3380*/  HFMA2.MMA R3, -RZ, RZ, 0, 0 ;  /* 0x00000000ff037435 */ /* 0x000fcc00000001ff */
[----:B------:R-:W-:Y:S01]  /*3390*/  @P4 LEA.HI.SX32 R3, R160, R6, 0x1d ;  /* 0x00000006a0034211 */ /* 0x000fe200078feaff */
[----:B------:R-:W-:Y:S06]  /*33a0*/  @!P6 BRA `(.L_x_6214) ;  /* 0x0000000800c4e947 */ /* 0x000fec0003800000 */
[----:B------:R-:W0:Y:S01]  /*33b0*/  @!P3 LDC.64 R160, c[0x0][0x2c8] ;  /* 0x0000b200ffa0bb82 */ /* 0x000e220000000a00 */
[----:B------:R-:W-:Y:S01]  /*33c0*/  BSSY B2, `(.L_x_6215) ;  /* 0x000000d000027945 */ /* 0x000fe20003800000 */
[----:B0-----:R-:W-:-:S04]  /*33d0*/  @!P3 ISETP.NE.U32.AND P5, PT, R160, RZ, PT ;  /* 0x000000ffa000b20c */ /* 0x001fc80003fa5070 */
[----:B------:R-:W-:-:S04]  /*33e0*/  @!P3 ISETP.NE.AND.EX P5, PT, R161, RZ, PT, P5 ;  /* 0x000000ffa100b20c */ /* 0x000fc80003fa5350 */
[----:B-----5:R-:W-:Y:S01]  /*33f0*/  @!P3 FSEL R166, R112, RZ, P5 ;  /* 0x000000ff70a6b208 */ /* 0x020fe20002800000 */
[----:B------:R-:W-:Y:S08]  /*3400*/  @!P3 BRA `(.L_x_6216) ;  /* 0x000000000020b947 */ /* 0x000ff00003800000 */
[----:B------:R-:W-:Y:S01]  /*3410*/  MOV R160, UR6 ;  /* 0x0000000600a07c02 */ /* 0x000fe20008000f00 */
[----:B------:R-:W-:Y:S02]  /*3420*/  IMAD.U32 R161, RZ, RZ, UR7 ;  /* 0x00000007ffa17e24 */ /* 0x000fe4000f8e00ff */
[----:B------:R-:W-:Y:S01]  /*3430*/  FFMA.FTZ R162, R0, R167, R2 ;  /* 0x000000a700a27223 */ /* 0x000fe20000010002 */
[----:B------:R-:W-:-:S03]  /*3440*/  ISETP.NE.U32.AND P5, PT, R160, RZ, PT ;  /* 0x000000ffa000720c */ /* 0x000fc60003fa5070 */
[----:B------:R-:W-:Y:S01]  /*3450*/  FADD.FTZ R162, R12, -R162 ;  /* 0x800000a20ca27221 */ /* 0x000fe20000010000 */
[----:B------:R-:W-:-:S03]  /*3460*/  ISETP.NE.AND.EX P5, PT, R161, RZ, PT, P5 ;  /* 0x000000ffa100720c */ /* 0x000fc60003fa5350 */
[----:B------:R-:W-:-:S10]  /*3470*/  FMUL.FTZ R166, R4, R162 ;  /* 0x000000a204a67220 */ /* 0x000fd40000410000 */
[----:B------:R-:W-:-:S07]  /*3480*/  @P5 FADD.FTZ R166, R112, R166 ;  /* 0x000000a670a65221 */ /* 0x000fce0000010000 */
.L_x_6216:
[----:B------:R-:W-:Y:S05]  /*3490*/  BSYNC B2 ;  /* 0x0000000000027941 */ /* 0x000fea0003800000 */
.L_x_6215:
[----:B------:R-:W0:Y:S01]  /*34a0*/  @P4 LDC.64 R164, c[0x0][0x298] ;  /* 0x0000a600ffa44b82 */ /* 0x000e220000000a00 */
[----:B------:R-:W-:Y:S01]  /*34b0*/  @P4 LOP3.LUT P6, RZ, R174, 0xff, RZ, 0xc0, !PT ;  /* 0x000000ffaeff4812 */ /* 0x000fe200078cc0ff */
[----:B------:R-:W-:Y:S06]  /*34c0*/  BSSY B2, `(.L_x_6217) ;  /* 0x0000014000027945 */ /* 0x000fec0003800000 */
[----:B------:R-:W1:Y:S01]  /*34d0*/  LDC.64 R162, c[0x0][0x308] ;  /* 0x0000c200ffa27b82 */ /* 0x000e620000000a00 */
[----:B0-----:R-:W-:-:S04]  /*34e0*/  @P4 FMUL.FTZ R165, R166, R165 ;  /* 0x000000a5a6a54220 */ /* 0x001fc80000410000 */
[----:B------:R-:W-:Y:S01]  /*34f0*/  @P4 FMUL.FTZ R164, R165, R164 ;  /* 0x000000a4a5a44220 */ /* 0x000fe20000410000 */
[----:B-1----:R-:W-:-:S04]  /*3500*/  ISETP.NE.U32.AND P5, PT, R162, RZ, PT ;  /* 0x000000ffa200720c */ /* 0x002fc80003fa5070 */
[----:B------:R-:W-:Y:S02]  /*3510*/  @P4 FSEL R164, R164, RZ, P6 ;  /* 0x000000ffa4a44208 */ /* 0x000fe40003000000 */
[----:B------:R-:W-:Y:S02]  /*3520*/  @!P3 ISETP.NE.U32.AND P6, PT, R160, RZ, PT ;  /* 0x000000ffa000b20c */ /* 0x000fe40003fc5070 */
[----:B------:R-:W-:Y:S02]  /*3530*/  ISETP.NE.AND.EX P5, PT, R163, RZ, PT, P5 ;  /* 0x000000ffa300720c */ /* 0x000fe40003fa5350 */
[----:B------:R-:W-:Y:S02]  /*3540*/  @P4 F2FP.BF16.F32.PACK_AB R164, RZ, R164 ;  /* 0x000000a4ffa4423e */ /* 0x000fe400000010ff */
[----:B------:R-:W-:Y:S02]  /*3550*/  @!P3 ISETP.NE.AND.EX P6, PT, R161, RZ, PT, P6 ;  /* 0x000000ffa100b20c */ /* 0x000fe40003fc5360 */
[----:B------:R-:W-:-:S02]  /*3560*/  SEL R156, R166, R156, P5 ;  /* 0x0000009ca69c7207 */ /* 0x000fc40002800000 */
        /* <DEDUP_REMOVED lines=9> */
.L_x_6218:
[----:B------:R-:W-:Y:S05]  /*3600*/  BSYNC B2 ;  /* 0x0000000000027941 */ /* 0x000fea0003800000 */
.L_x_6217:
[----:B------:R-:W0:Y:S01]  /*3610*/  @P4 LDC.64 R164, c[0x0][0x298] ;  /* 0x0000a600ffa44b82 */ /* 0x000e220000000a00 */
[----:B------:R-:W-:Y:S01]  /*3620*/  @P4 LOP3.LUT P6, RZ, R174, 0xff00, RZ, 0xc0, !PT ;  /* 0x0000ff00aeff4812 */ /* 0x000fe200078cc0ff */
[----:B------:R-:W-:Y:S01]  /*3630*/  BSSY B2, `(.L_x_6219) ;  /* 0x0000011000027945 */ /* 0x000fe20003800000 */
[C---:B------:R-:W-:Y:S01]  /*3640*/  SEL R157, R166.reuse, R157, P5 ;  /* 0x0000009da69d7207 */ /* 0x040fe20002800000 */
[----:B0-----:R-:W-:-:S04]  /*3650*/  @P4 FMUL.FTZ R165, R166, R165 ;  /* 0x000000a5a6a54220 */ /* 0x001fc80000410000 */
[----:B------:R-:W-:-:S05]  /*3660*/  @P4 FMUL.FTZ R164, R165, R164 ;  /* 0x000000a4a5a44220 */ /* 0x000fca0000410000 */
[----:B------:R-:W-:Y:S02]  /*3670*/  @P4 FSEL R164, R164, RZ, P6 ;  /* 0x000000ffa4a44208 */ /* 0x000fe40003000000 */
[----:B------:R-:W-:Y:S02]  /*3680*/  @!P3 ISETP.NE.U32.AND P6, PT, R160, RZ, PT ;  /* 0x000000ffa000b20c */ /* 0x000fe40003fc5070 */
        /* <DEDUP_REMOVED lines=11> */
.L_x_6220:
[----:B------:R-:W-:Y:S05]  /*3740*/  BSYNC B2 ;  /* 0x0000000000027941 */ /* 0x000fea0003800000 */
.L_x_6219:
        /* <DEDUP_REMOVED lines=19> */
.L_x_6222:
[----:B------:R-:W-:Y:S05]  /*3880*/  BSYNC B2 ;  /* 0x0000000000027941 */ /* 0x000fea0003800000 */
.L_x_6221:
        /* <DEDUP_REMOVED lines=19> */
.L_x_6224:
[----:B------:R-:W-:Y:S05]  /*39c0*/  BSYNC B2 ;  /* 0x0000000000027941 */ /* 0x000fea0003800000 */
.L_x_6223:
        /* <DEDUP_REMOVED lines=19> */
.L_x_6226:
[----:B------:R-:W-:Y:S05]  /*3b00*/  BSYNC B2 ;  /* 0x0000000000027941 */ /* 0x000fea0003800000 */
.L_x_6225:
        /* <DEDUP_REMOVED lines=19> */
.L_x_6228:
[----:B------:R-:W-:Y:S05]  /*3c40*/  BSYNC B2 ;  /* 0x0000000000027941 */ /* 0x000fea0003800000 */
.L_x_6227:
[----:B------:R-:W0:Y:S01]  /*3c50*/  @P4 LDC.64 R164, c[0x0][0x298] ;  /* 0x0000a600ffa44b82 */ /* 0x000e220000000a00 */
[----:B------:R-:W-:Y:S01]  /*3c60*/  @P4 LOP3.LUT P6, RZ, R175, 0xff0000, RZ, 0xc0, !PT ;  /* 0x00ff0000afff4812 */ /* 0x000fe200078cc0ff */
[----:B------:R-:W-:Y:S01]  /*3c70*/  BSSY B2, `(.L_x_6229) ;  /* 0x000000f000027945 */ /* 0x000fe20003800000 */
[C---:B------:R-:W-:Y:S01]  /*3c80*/  SEL R154, R166.reuse, R154, P5 ;  /* 0x0000009aa69a7207 */ /* 0x040fe20002800000 */
[----:B0-----:R-:W-:-:S04]  /*3c90*/  @P4 FMUL.FTZ R165, R166, R165 ;  /* 0x000000a5a6a54220 */ /* 0x001fc80000410000 */
[----:B------:R-:W-:-:S05]  /*3ca0*/  @P4 FMUL.FTZ R164, R165, R164 ;  /* 0x000000a4a5a44220 */ /* 0x000fca0000410000 */
[----:B------:R-:W-:Y:S02]  /*3cb0*/  @P4 FSEL R164, R164, RZ, P6 ;  /* 0x000000ffa4a44208 */ /* 0x000fe40003000000 */
[----:B------:R-:W-:-:S04]  /*3cc0*/  @!P3 ISETP.NE.U32.AND P6, PT, R160, RZ, PT ;  /* 0x000000ffa000b20c */ /* 0x000fc80003fc5070 */
[----:B------:R-:W-:-:S04]  /*3cd0*/  @!P3 ISETP.NE.AND.EX P6, PT, R161, RZ, PT, P6 ;  /* 0x000000ffa100b20c */ /* 0x000fc80003fc5360 */
        /* <DEDUP_REMOVED lines=8> */
.L_x_6230:
[----:B------:R-:W-:Y:S05]  /*3d60*/  BSYNC B2 ;  /* 0x0000000000027941 */ /* 0x000fea0003800000 */
.L_x_6229:
[----:B------:R-:W-:Y:S02]  /*3d70*/  SEL R155, R165, R155, P5 ;  /* 0x0000009ba59b7207 */ /* 0x000fe40002800000 */
[----:B------:R-:W-:Y:S02]  /*3d80*/  ISETP.NE.U32.AND P5, PT, R162, RZ, PT ;  /* 0x000000ffa200720c */ /* 0x000fe40003fa5070 */
[----:B------:R-:W-:Y:S02]  /*3d90*/  @P4 F2FP.BF16.F32.PACK_AB R164, RZ, R164 ;  /* 0x000000a4ffa4423e */ /* 0x000fe400000010ff */
[----:B------:R-:W-:Y:S02]  /*3da0*/  ISETP.NE.AND.EX P5, PT, R163, RZ, PT, P5 ;  /* 0x000000ffa300720c */ /* 0x000fe40003fa5350 */
[----:B------:R-:W-:-:S11]  /*3db0*/  @P4 PRMT R67, R164, 0x7610, R67 ;  /* 0x00007610a4434816 */ /* 0x000fd60000000043 */
[----:B------:R-:W0:Y:S02]  /*3dc0*/  @P5 LDC.64 R160, c[0x0][0x308] ;  /* 0x0000c200ffa05b82 */ /* 0x000e240000000a00 */
[C---:B0-----:R-:W-:Y:S01]  /*3dd0*/  @P5 IMAD.WIDE.U32 R160, R8.reuse, 0x20, R160 ;  /* 0x0000002008a05825 */ /* 0x041fe200078e00a0 */
[----:B------:R-:W-:-:S04]  /*3de0*/  IADD3 R8, R8, 0x20, RZ ;  /* 0x0000002008087810 */ /* 0x000fc80007ffe0ff */
[----:B------:R-:W-:Y:S04]  /*3df0*/  @P5 STG.E.128 desc[UR4][R160.64], R156 ;  /* 0x0000009ca0005986 */ /* 0x000fe8000c101d04 */
[----:B------:R0:W-:Y:S01]  /*3e00*/  @P5 STG.E.128 desc[UR4][R160.64+0x10], R152 ;  /* 0x00001098a0005986 */ /* 0x0001e2000c101d04 */
[----:B------:R-:W-:Y:S01]  /*3e10*/  @P4 LOP3.LUT P5, RZ, R175, 0xff000000, RZ, 0xc0, !PT ;  /* 0xff000000afff4812 */ /* 0x000fe200078ac0ff */
[----:B0-----:R-:W0:Y:S02]  /*3e20*/  @P4 LDC.64 R160, c[0x0][0x298] ;  /* 0x0000a600ffa04b82 */ /* 0x001e240000000a00 */
[----:B0-----:R-:W-:-:S04]  /*3e30*/  @P4 FMUL.FTZ R161, R165, R161 ;  /* 0x000000a1a5a14220 */ /* 0x001fc80000410000 */
[----:B------:R-:W-:-:S05]  /*3e40*/  @P4 FMUL.FTZ R160, R161, R160 ;  /* 0x000000a0a1a04220 */ /* 0x000fca0000410000 */
[----:B------:R-:W-:Y:S02]  /*3e50*/  @P4 FSEL R162, R160, RZ, P5 ;  /* 0x000000ffa0a24208 */ /* 0x000fe40002800000 */
[----:B------:R-:W0:Y:S02]  /*3e60*/  @P4 LDC.64 R160, c[0x0][0x2f8] ;  /* 0x0000be00ffa04b82 */ /* 0x000e240000000a00 */
[----:B------:R-:W-:-:S04]  /*3e70*/  @P4 F2FP.BF16.F32.PACK_AB R162, RZ, R162 ;  /* 0x000000a2ffa2423e */ /* 0x000fc800000010ff */
[----:B------:R-:W-:Y:S01]  /*3e80*/  @P4 PRMT R67, R67, 0x5410, R162 ;  /* 0x0000541043434816 */ /* 0x000fe200000000a2 */
[C---:B0-----:R-:W-:Y:S01]  /*3e90*/  @P4 IMAD.WIDE.U32 R160, R3.reuse, 0x10, R160 ;  /* 0x0000001003a04825 */ /* 0x041fe200078e00a0 */
[----:B------:R-:W-:-:S04]  /*3ea0*/  IADD3 R3, R3, 0x20, RZ ;  /* 0x0000002003037810 */ /* 0x000fc80007ffe0ff */
[----:B------:R0:W-:Y:S03]  /*3eb0*/  @P4 STG.E.128 desc[UR4][R160.64], R64 ;  /* 0x00000040a0004986 */ /* 0x0001e6000c101d04 */
.L_x_6214:
[----:B------:R-:W-:Y:S05]  /*3ec0*/  BSYNC B1 ;  /* 0x0000000000017941 */ /* 0x000fea0003800000 */
.L_x_6213:
[----:B------:R-:W-:Y:S04]  /*3ed0*/  BSSY B1, `(.L_x_6231) ;  /* 0x00000b3000017945 */ /* 0x000fe80003800000 */
[----:B------:R-:W-:Y:S05]  /*3ee0*/  @!P0 BRA `(.L_x_6232) ;  /* 0x0000000800c48947 */ /* 0x000fea0003800000 */
[----:B0-----:R-:W0:Y:S01]  /*3ef0*/  @!P3 LDC.64 R160, c[0x0][0x2c8] ;  /* 0x0000b200ffa0bb82 */ /* 0x001e220000000a00 */
[----:B------:R-:W-:Y:S01]  /*3f00*/  BSSY B2, `(.L_x_6233) ;  /* 0x000000d000027945 */ /* 0x000fe20003800000 */
[----:B0-----:R-:W-:-:S04]  /*3f10*/  @!P3 ISETP.NE.U32.AND P5, PT, R160, RZ, PT ;  /* 0x000000ffa000b20c */ /* 0x001fc80003fa5070 */
[----:B------:R-:W-:-:S04]  /*3f20*/  @!P3 ISETP.NE.AND.EX P5, PT, R161, RZ, PT, P5 ;  /* 0x000000ffa100b20c */ /* 0x000fc80003fa5350 */
[----:B-----5:R-:W-:Y:S01]  /*3f30*/  @!P3 FSEL R166, R120, RZ, P5 ;  /* 0x000000ff78a6b208 */ /* 0x020fe20002800000 */
[----:B------:R-:W-:Y:S08]  /*3f40*/  @!P3 BRA `(.L_x_6234) ;  /* 0x000000000020b947 */ /* 0x000ff00003800000 */
[----:B------:R-:W-:Y:S01]  /*3f50*/  IMAD.U32 R160, RZ, RZ, UR6 ;  /* 0x00000006ffa07e24 */ /* 0x000fe2000f8e00ff */
[----:B------:R-:W-:Y:S01]  /*3f60*/  MOV R161, UR7 ;  /* 0x0000000700a17c02 */ /* 0x000fe20008000f00 */
[----:B------:R-:W-:-:S03]  /*3f70*/  FFMA.FTZ R162, R17, R167, R2 ;  /* 0x000000a711a27223 */ /* 0x000fc60000010002 */
[----:B------:R-:W-:Y:S01]  /*3f80*/  ISETP.NE.U32.AND P5, PT, R160, RZ, PT ;  /* 0x000000ffa000720c */ /* 0x000fe20003fa5070 */
[----:B------:R-:W-:-:S03]  /*3f90*/  FADD.FTZ R162, R239, -R162 ;  /* 0x800000a2efa27221 */ /* 0x000fc60000010000 */
[----:B------:R-:W-:Y:S01]  /*3fa0*/  ISETP.NE.AND.EX P5, PT, R161, RZ, PT, P5 ;  /* 0x000000ffa100720c */ /* 0x000fe20003fa5350 */
[----:B------:R-:W-:-:S12]  /*3fb0*/  FMUL.FTZ R166, R4, R162 ;  /* 0x000000a204a67220 */ /* 0x000fd80000410000 */
[----:B------:R-:W-:-:S07]  /*3fc0*/  @P5 FADD.FTZ R166, R120, R166 ;  /* 0x000000a678a65221 */ /* 0x000fce0000010000 */
.L_x_6234:
[----:B------:R-:W-:Y:S05]  /*3fd0*/  BSYNC B2 ;  /* 0x0000000000027941 */ /* 0x000fea0003800000 */
.L_x_6233:
        /* <DEDUP_REMOVED lines=22> */
.L_x_6236:
[----:B------:R-:W-:Y:S05]  /*4140*/  BSYNC B2 ;  /* 0x0000000000027941 */ /* 0x000fea0003800000 */
.L_x_6235:
        /* <DEDUP_REMOVED lines=19> */
.L_x_6238:
[----:B------:R-:W-:Y:S05]  /*4280*/  BSYNC B2 ;  /* 0x0000000000027941 */ /* 0x000fea0003800000 */
.L_x_6237:
        /* <DEDUP_REMOVED lines=19> */
.L_x_6240:
[----:B------:R-:W-:Y:S05]  /*43c0*/  BSYNC B2 ;  /* 0x0000000000027941 */ /* 0x000fea0003800000 */
.L_x_6239:
        /* <DEDUP_REMOVED lines=19> */
.L_x_6242:
[----:B------:R-:W-:Y:S05]  /*4500*/  BSYNC B2 ;  /* 0x0000000000027941 */ /* 0x000fea0003800000 */
.L_x_6241:
        /* <DEDUP_REMOVED lines=19> */
.L_x_6244:
[----:B------:R-:W-:Y:S05]  /*4640*/  BSYNC B2 ;  /* 0x0000000000027941 */ /* 0x000fea0003800000 */
.L_x_6243:
        /* <DEDUP_REMOVED lines=19> */
.L_x_6246:
[----:B------:R-:W-:Y:S05]  /*4780*/  BSYNC B2 ;  /* 0x0000000000027941 */ /* 0x000fea0003800000 */
.L_x_6245:
        /* <DEDUP_REMOVED lines=17> */
.L_x_6248:
[----:B------:R-:W-:Y:S05]  /*48a0*/  BSYNC B2 ;  /* 0x0000000000027941 */ /* 0x000fea0003800000 */
.L_x_6247:
[----:B------:R-:W-:Y:S02]  /*48b0*/  SEL R155, R165, R155, P5 ;  /* 0x0000009ba59b7207 */ /* 0x000fe40002800000 */
[----:B------:R-:W-:Y:S02]  /*48c0*/  ISETP.NE.U32.AND P5, PT, R162, RZ, PT ;  /* 0x000000ffa200720c */ /* 0x000fe40003fa5070 */
[----:B------:R-:W-:Y:S02]  /*48d0*/  @P4 F2FP.BF16.F32.PACK_AB R164, RZ, R164 ;  /* 0x000000a4ffa4423e */ /* 0x000fe400000010ff */
[----:B------:R-:W-:Y:S02]  /*48e0*/  ISETP.NE.AND.EX P5, PT, R163, RZ, PT, P5 ;  /* 0x000000ffa300720c */ /* 0x000fe40003fa5350 */
[----:B------:R-:W-:-:S11]  /*48f0*/  @P4 PRMT R67, R164, 0x7610, R67 ;  /* 0x00007610a4434816 */ /* 0x000fd60000000043 */
[----:B------:R-:W0:Y:S02]  /*4900*/  @P5 LDC.64 R160, c[0x0][0x308] ;  /* 0x0000c200ffa05b82 */ /* 0x000e240000000a00 */
[----:B0-----:R-:W-:-:S04]  /*4910*/  @P5 IMAD.WIDE.U32 R160, R8, 0x20, R160 ;  /* 0x0000002008a05825 */ /* 0x001fc800078e00a0 */
[----:B------:R-:W-:Y:S01]  /*4920*/  VIADD R8, R8, 0x20 ;  /* 0x0000002008087836 */ /* 0x000fe20000000000 */
        /* <DEDUP_REMOVED lines=13> */
.L_x_6232:
[----:B------:R-:W-:Y:S05]  /*4a00*/  BSYNC B1 ;  /* 0x0000000000017941 */ /* 0x000fea0003800000 */
.L_x_6231:
[----:B------:R-:W-:Y:S04]  /*4a10*/  BSSY B1, `(.L_x_6249) ;  /* 0x00000b3000017945 */ /* 0x000fe80003800000 */
[----:B------:R-:W-:Y:S05]  /*4a20*/  @!P1 BRA `(.L_x_6250) ;  /* 0x0000000800c49947 */ /* 0x000fea0003800000 */
[----:B01----:R-:W0:Y:S01]  /*4a30*/  @!P3 LDC.64 R160, c[0x0][0x2c8] ;  /* 0x0000b200ffa0bb82 */ /* 0x003e220000000a00 */
[----:B------:R-:W-:Y:S01]  /*4a40*/  BSSY B2, `(.L_x_6251) ;  /* 0x000000d000027945 */ /* 0x000fe20003800000 */
[----:B0-----:R-:W-:-:S04]  /*4a50*/  @!P3 ISETP.NE.U32.AND P5, PT, R160, RZ, PT ;  /* 0x000000ffa000b20c */ /* 0x001fc80003fa5070 */
[----:B------:R-:W-:-:S04]  /*4a60*/  @!P3 ISETP.NE.AND.EX P5, PT, R161, RZ, PT, P5 ;  /* 0x000000ffa100b20c */ /* 0x000fc80003fa5350 */
[----:B-----5:R-:W-:Y:S01]  /*4a70*/  @!P3 FSEL R166, R128, RZ, P5 ;  /* 0x000000ff80a6b208 */ /* 0x020fe20002800000 */
        /* <DEDUP_REMOVED lines=9> */
.L_x_6252:
[----:B------:R-:W-:Y:S05]  /*4b10*/  BSYNC B2 ;  /* 0x0000000000027941 */ /* 0x000fea0003800000 */
.L_x_6251:
        /* <DEDUP_REMOVED lines=22> */
.L_x_6254:
[----:B------:R-:W-:Y:S05]  /*4c80*/  BSYNC B2 ;  /* 0x0000000000027941 */ /* 0x000fea0003800000 */
.L_x_6253:
        /* <DEDUP_REMOVED lines=19> */
.L_x_6256:
[----:B------:R-:W-:Y:S05]  /*4dc0*/  BSYNC B2 ;  /* 0x0000000000027941 */ /* 0x000fea0003800000 */
.L_x_6255:
        /* <DEDUP_REMOVED lines=19> */
.L_x_6258:
[----:B------:R-:W-:Y:S05]  /*4f00*/  BSYNC B2 ;  /* 0x0000000000027941 */ /* 0x000fea0003800000 */
.L_x_6257:
        /* <DEDUP_REMOVED lines=19> */
.L_x_6260:
[----:B------:R-:W-:Y:S05]  /*5040*/  BSYNC B2 ;  /* 0x0000000000027941 */ /* 0x000fea0003800000 */
.L_x_6259:
        /* <DEDUP_REMOVED lines=19> */
.L_x_6262:
[----:B------:R-:W-:Y:S05]  /*5180*/  BSYNC B2 ;  /* 0x0000000000027941 */ /* 0x000fea0003800000 */
.L_x_6261:
        /* <DEDUP_REMOVED lines=19> */
.L_x_6264:
[----:B------:R-:W-:Y:S05]  /*52c0*/  BSYNC B2 ;  /* 0x0000000000027941 */ /* 0x000fea0003800000 */
.L_x_6263:
        /* <DEDUP_REMOVED lines=17> */
.L_x_6266:
[----:B------:R-:W-:Y:S05]  /*53e0*/  BSYNC B2 ;  /* 0x0000000000027941 */ /* 0x000fea0003800000 */
.L_x_6265:
        /* <DEDUP_REMOVED lines=18> */
[----:B0-----:R-:W-:-:S04]  /*5510*/  @P4 IMAD.WIDE.U32 R160, R3, 0x10, R160 ;  /* 0x0000001003a04825 */ /* 0x001fc800078e00a0 */
[----:B------:R-:W-:Y:S01]  /*5520*/  VIADD R3, R3, 0x20 ;  /* 0x0000002003037836 */ /* 0x000fe20000000000 */
[----:B------:R2:W-:Y:S06]  /*5530*/  @P4 STG.E.128 desc[UR4][R160.64], R64 ;  /* 0x00000040a0004986 */ /* 0x0005ec000c101d04 */
.L_x_6250:
[----:B------:R-:W-:Y:S05]  /*5540*/  BSYNC B1 ;  /* 0x0000000000017941 */ /* 0x000fea0003800000 */
.L_x_6249:
[----:B------:R-:W-:Y:S04]  /*5550*/  BSSY B1, `(.L_x_6267) ;  /* 0x00000b3000017945 */ /* 0x000fe80003800000 */
[----:B------:R-:W-:Y:S05]  /*5560*/  @!P2 BRA `(.L_x_6268) ;  /* 0x0000000800c4a947 */ /* 0x000fea0003800000 */
[----:B012---:R-:W0:Y:S01]  /*5570*/  @!P3 LDC.64 R160, c[0x0][0x2c8] ;  /* 0x0000b200ffa0bb82 */ /* 0x007e220000000a00 */
        /* <DEDUP_REMOVED lines=13> */
.L_x_6270:
[----:B------:R-:W-:Y:S05]  /*5650*/  BSYNC B2 ;  /* 0x0000000000027941 */ /* 0x000fea0003800000 */
.L_x_6269:
        /* <DEDUP_REMOVED lines=22> */
.L_x_6272:
[----:B------:R-:W-:Y:S05]  /*57c0*/  BSYNC B2 ;  /* 0x0000000000027941 */ /* 0x000fea0003800000 */
.L_x_6271:
        /* <DEDUP_REMOVED lines=19> */
.L_x_6274:
[----:B------:R-:W-:Y:S05]  /*5900*/  BSYNC B2 ;  /* 0x0000000000027941 */ /* 0x000fea0003800000 */
.L_x_6273:
        /* <DEDUP_REMOVED lines=19> */
.L_x_6276:
[----:B------:R-:W-:Y:S05]  /*5a40*/  BSYNC B2 ;  /* 0x0000000000027941 */ /* 0x000fea0003800000 */
.L_x_6275:
        /* <DEDUP_REMOVED lines=19> */
.L_x_6278:
[----:B------:R-:W-:Y:S05]  /*5b80*/  BSYNC B2 ;  /* 0x0000000000027941 */ /* 0x000fea0003800000 */
.L_x_6277:
        /* <DEDUP_REMOVED lines=19> */
.L_x_6280:
[----:B------:R-:W-:Y:S05]  /*5cc0*/  BSYNC B2 ;  /* 0x0000000000027941 */ /* 0x000fea0003800000 */
.L_x_6279:
        /* <DEDUP_REMOVED lines=19> */
.L_x_6282:
[----:B------:R-:W-:Y:S05]  /*5e00*/  BSYNC B2 ;  /* 0x0000000000027941 */ /* 0x000fea0003800000 */
.L_x_6281:
        /* <DEDUP_REMOVED lines=17> */
.L_x_6284:
[----:B------:R-:W-:Y:S05]  /*5f20*/  BSYNC B2 ;  /* 0x0000000000027941 */ /* 0x000fea0003800000 */
.L_x_6283:
        /* <DEDUP_REMOVED lines=21> */
.L_x_6268:
[----:B------:R-:W-:Y:S05]  /*6080*/  BSYNC B1 ;  /* 0x0000000000017941 */ /* 0x000fea0003800000 */
.L_x_6267:
[----:B------:R-:W-:Y:S01]  /*6090*/  ISETP.NE.AND P5, PT, R248, RZ, PT ;  /* 0x000000fff800720c */ /* 0x000fe20003fa5270 */
[----:B------:R-:W-:-:S12]  /*60a0*/  BSSY B1, `(.L_x_6285) ;  /* 0x00000b1000017945 */ /* 0x000fd80003800000 */
[----:B------:R-:W-:Y:S05]  /*60b0*/  @!P5 BRA `(.L_x_6286) ;  /* 0x0000000800bcd947 */ /* 0x000fea0003800000 */
[----:B0123--:R-:W0:Y:S01]  /*60c0*/  @!P3 LDC.64 R160, c[0x0][0x2c8] ;  /* 0x0000b200ffa0bb82 */ /* 0x00fe220000000a00 */
        /* <DEDUP_REMOVED lines=13> */
.L_x_6288:
[----:B------:R-:W-:Y:S05]  /*61a0*/  BSYNC B2 ;  /* 0x0000000000027941 */ /* 0x000fea0003800000 */
.L_x_6287:
        /* <DEDUP_REMOVED lines=22> */
.L_x_6290:
[----:B------:R-:W-:Y:S05]  /*6310*/  BSYNC B2 ;  /* 0x0000000000027941 */ /* 0x000fea0003800000 */
.L_x_6289:
        /* <DEDUP_REMOVED lines=19> */
.L_x_6292:
[----:B------:R-:W-:Y:S05]  /*6450*/  BSYNC B2 ;  /* 0x0000000000027941 */ /* 0x000fea0003800000 */
.L_x_6291:
        /* <DEDUP_REMOVED lines=19> */
.L_x_6294:
[----:B------:R-:W-:Y:S05]  /*6590*/  BSYNC B2 ;  /* 0x0000000000027941 */ /* 0x000fea0003800000 */
.L_x_6293:
        /* <DEDUP_REMOVED lines=19> */
.L_x_6296:
[----:B------:R-:W-:Y:S05]  /*66d0*/  BSYNC B2 ;  /* 0x0000000000027941 */ /* 0x000fea0003800000 */
.L_x_6295:
        /* <DEDUP_REMOVED lines=19> */
.L_x_6298:
[----:B------:R-:W-:Y:S05]  /*6810*/  BSYNC B2 ;  /* 0x0000000000027941 */ /* 0x000fea0003800000 */
.L_x_6297:
        /* <DEDUP_REMOVED lines=19> */
.L_x_6300:
[----:B------:R-:W-:Y:S05]  /*6950*/  BSYNC B2 ;  /* 0x0000000000027941 */ /* 0x000fea0003800000 */
.L_x_6299:
        /* <DEDUP_REMOVED lines=19> */
.L_x_6302:
[----:B------:R-:W-:Y:S05]  /*6a90*/  BSYNC B2 ;  /* 0x0000000000027941 */ /* 0x000fea0003800000 */
.L_x_6301:
[----:B------:R-:W0:Y:S01]  /*6aa0*/  @P4 LDC.64 R160, c[0x0][0x298] ;  /* 0x0000a600ffa04b82 */ /* 0x000e220000000a00 */
[----:B------:R-:W-:Y:S02]  /*6ab0*/  @P4 LOP3.LUT P3, RZ, R183, 0xff000000, RZ, 0xc0, !PT ;  /* 0xff000000b7ff4812 */ /* 0x000fe4000786c0ff */
[C---:B------:R-:W-:Y:S01]  /*6ac0*/  SEL R155, R164.reuse, R155, P5 ;  /* 0x0000009ba49b7207 */ /* 0x040fe20002800000 */
[----:B0-----:R-:W-:-:S04]  /*6ad0*/  @P4 FMUL.FTZ R161, R164, R161 ;  /* 0x000000a1a4a14220 */ /* 0x001fc80000410000 */
[----:B------:R-:W-:Y:S02]  /*6ae0*/  @P4 FMUL.FTZ R2, R161, R160 ;  /* 0x000000a0a1024220 */ /* 0x000fe40000410000 */
[----:B------:R-:W0:Y:S03]  /*6af0*/  @P4 LDC.64 R160, c[0x0][0x2f8] ;  /* 0x0000be00ffa04b82 */ /* 0x000e260000000a00 */
[----:B------:R-:W-:Y:S02]  /*6b00*/  @P4 FSEL R2, R2, RZ, P3 ;  /* 0x000000ff02024208 */ /* 0x000fe40001800000 */
[----:B------:R-:W-:Y:S02]  /*6b10*/  ISETP.NE.U32.AND P3, PT, R162, RZ, PT ;  /* 0x000000ffa200720c */ /* 0x000fe40003f65070 */
[----:B------:R-:W-:Y:S02]  /*6b20*/  @P4 F2FP.BF16.F32.PACK_AB R2, RZ, R2 ;  /* 0x00000002ff02423e */ /* 0x000fe400000010ff */
[----:B------:R-:W-:-:S02]  /*6b30*/  ISETP.NE.AND.EX P3, PT, R163, RZ, PT, P3 ;  /* 0x000000ffa300720c */ /* 0x000fc40003f65330 */
[----:B------:R-:W-:-:S11]  /*6b40*/  @P4 PRMT R67, R67, 0x5410, R2 ;  /* 0x0000541043434816 */ /* 0x000fd60000000002 */
[----:B------:R-:W1:Y:S01]  /*6b50*/  @P3 LDC.64 R162, c[0x0][0x308] ;  /* 0x0000c200ffa23b82 */ /* 0x000e620000000a00 */
[----:B0-----:R-:W-:-:S04]  /*6b60*/  @P4 IMAD.WIDE.U32 R160, R3, 0x10, R160 ;  /* 0x0000001003a04825 */ /* 0x001fc800078e00a0 */
[----:B-1----:R-:W-:-:S05]  /*6b70*/  @P3 IMAD.WIDE.U32 R162, R8, 0x20, R162 ;  /* 0x0000002008a23825 */ /* 0x002fca00078e00a2 */
[----:B------:R4:W-:Y:S04]  /*6b80*/  @P3 STG.E.128 desc[UR4][R162.64], R156 ;  /* 0x0000009ca2003986 */ /* 0x0009e8000c101d04 */
[----:B------:R4:W-:Y:S04]  /*6b90*/  @P3 STG.E.128 desc[UR4][R162.64+0x10], R152 ;  /* 0x00001098a2003986 */ /* 0x0009e8000c101d04 */
[----:B------:R4:W-:Y:S02]  /*6ba0*/  @P4 STG.E.128 desc[UR4][R160.64], R64 ;  /* 0x00000040a0004986 */ /* 0x0009e4000c101d04 */
.L_x_6286:
[----:B------:R-:W-:Y:S05]  /*6bb0*/  BSYNC B1 ;  /* 0x0000000000017941 */ /* 0x000fea0003800000 */
.L_x_6285:
[----:B------:R-:W0:Y:S02]  /*6bc0*/  LDC.64 R2, c[0x0][0x210] ;  /* 0x00008400ff027b82 */ /* 0x000e240000000a00 */
[----:B0-----:R-:W-:-:S04]  /*6bd0*/  LEA R5, R2, R5, 0x2 ;  /* 0x0000000502057211 */ /* 0x001fc800078e10ff */
[----:B------:R-:W-:-:S13]  /*6be0*/  ISETP.GE.AND P3, PT, R5, R3, PT ;  /* 0x000000030500720c */ /* 0x000fda0003f66270 */
[----:B------:R-:W-:Y:S05]  /*6bf0*/  @!P3 BRA `(.L_x_6303) ;  /* 0xffffff9c00e4b947 */ /* 0x000fea000383ffff */
.L_x_6192:
[----:B------:R-:W-:Y:S05]  /*6c00*/  BSYNC B0 ;  /* 0x0000000000007941 */ /* 0x000fea0003800000 */
.L_x_6191:
[----:B-1234-:R-:W0:Y:S01]  /*6c10*/  S2R R160, SR_TID.X ;  /* 0x0000000000a07919 */ /* 0x01ee220000002100 */
        /* <DEDUP_REMOVED lines=8> */
[----:B------:R-:W-:Y:S01]  /*6ca0*/  LEA R0, R160, R3, 0x2 ;  /* 0x00000003a0007211 */ /* 0x000fe200078e10ff */
[----:B------:R-:W-:-:S05]  /*6cb0*/  IMAD R6, R6, 0x20, R3 ;  /* 0x0000002006067824 */ /* 0x000fca00078e0203 */
        /* <DEDUP_REMOVED lines=15> */
[----:B-----5:R-:W4:Y:S04]  /*6db0*/  LDS R16, [R0+0x1600] ;  /* 0x0016000000107984 */ /* 0x020f280000000800 */
[----:B------:R-:W4:Y:S01]  /*6dc0*/  LDS R4, [R0+0x400] ;  /* 0x0004000000047984 */ /* 0x000f220000000800 */
[----:B0-----:R-:W-:-:S03]  /*6dd0*/  IMAD R72, R72, R7, RZ ;  /* 0x0000000748487224 */ /* 0x001fc600078e02ff */
        /* <DEDUP_REMOVED lines=75> */
[----:B------:R1:W-:Y:S01]  /*7290*/  STS.128 [R6+0x400], R36 ;  /* 0x0004002406007388 */ /* 0x0003e20000000c00 */
[----:B0-----:R-:W-:-:S03]  /*72a0*/  FADD.FTZ R13, R13, R70 ;  /* 0x000000460d0d7221 */ /* 0x001fc60000010000 */
[----:B------:R0:W-:Y:S01]  /*72b0*/  STS.128 [R6+0x410], R40 ;  /* 0x0004102806007388 */ /* 0x0001e20000000c00 */
[----:B------:R-:W-:-:S03]  /*72c0*/  FADD.FTZ R79, R14, R79 ;  /* 0x0000004f0e4f7221 */ /* 0x000fc60000010000 */
[----:B------:R-:W-:Y:S04]  /*72d0*/  STS.128 [R6+0x800], R44 ;  /* 0x0008002c06007388 */ /* 0x000fe80000000c00 */
[----:B------:R-:W-:Y:S04]  /*72e0*/  STS.128 [R6+0x810], R48 ;  /* 0x0008103006007388 */ /* 0x000fe80000000c00 */
[----:B------:R-:W-:Y:S01]  /*72f0*/  STS.128 [R6+0xc00], R52 ;  /* 0x000c003406007388 */ /* 0x000fe20000000c00 */
[----:B-1----:R-:W-:Y:S02]  /*7300*/  IADD3 R36, R7, 0x7f, -R160 ;  /* 0x0000007f07247810 */ /* 0x002fe40007ffe8a0 */
[----:B------:R-:W-:Y:S01]  /*7310*/  IADD3 R7, P0, R72, R160, RZ ;  /* 0x000000a048077210 */ /* 0x000fe20007f1e0ff */
[----:B------:R-:W-:Y:S01]  /*7320*/  STS.128 [R6+0xc10], R56 ;  /* 0x000c103806007388 */ /* 0x000fe20000000c00 */
[----:B------:R-:W-:-:S02]  /*7330*/  ISETP.GE.U32.AND P5, PT, R36, 0x180, PT ;  /* 0x000001802400780c */ /* 0x000fc40003fa6070 */
[----:B------:R-:W-:Y:S01]  /*7340*/  IADD3.X R38, RZ, RZ, RZ, P0, !PT ;  /* 0x000000ffff267210 */ /* 0x000fe200007fe4ff */
[----:B------:R-:W-:Y:S01]  /*7350*/  STS.128 [R6+0x1000], R104 ;  /* 0x0010006806007388 */ /* 0x000fe20000000c00 */
[C---:B------:R-:W-:Y:S01]  /*7360*/  IMAD.SHL.U32 R24, R7.reuse, 0x4, RZ ;  /* 0x0000000407187824 */ /* 0x040fe200078e00ff */
[----:B------:R-:W-:Y:S02]  /*7370*/  LOP3.LUT P0, RZ, R36, 0xffffff80, RZ, 0xc0, !PT ;  /* 0xffffff8024ff7812 */ /* 0x000fe4000780c0ff */
[----:B------:R-:W-:Y:S01]  /*7380*/  STS.128 [R6+0x1010], R108 ;  /* 0x0010106c06007388 */ /* 0x000fe20000000c00 */
[----:B------:R-:W-:Y:S01]  /*7390*/  SHF.L.U64.HI R38, R7, 0x2, R38 ;  /* 0x0000000207267819 */ /* 0x000fe20000010226 */
[----:B------:R-:W-:Y:S01]  /*73a0*/  FADD.FTZ R7, R3, R64 ;  /* 0x0000004003077221 */ /* 0x000fe20000010000 */
[----:B------:R-:W-:Y:S01]  /*73b0*/  BAR.SYNC.DEFER_BLOCKING 0x0 ;  /* 0x0000000000007b1d */ /* 0x000fe20000010000 */
[----:B------:R-:W-:Y:S02]  /*73c0*/  IADD3 R37, P1, R24, UR10, RZ ;  /* 0x0000000a18257c10 */ /* 0x000fe4000ff3e0ff */
[----:B------:R-:W-:-:S02]  /*73d0*/  ISETP.GE.U32.AND P4, PT, R36, 0x280, PT ;  /* 0x000002802400780c */ /* 0x000fc40003f86070 */
[----:B0-----:R-:W-:-:S03]  /*73e0*/  IADD3.X R40, R38, UR11, RZ, P1, !PT ;  /* 0x0000000b26287c10 */ /* 0x001fc60008ffe4ff */
        /* <DEDUP_REMOVED lines=32> */
[----:B-1----:R-:W-:Y:S01]  /*75f0*/  @P0 IMAD.MOV.U32 R2, RZ, RZ, R33 ;  /* 0x000000ffff020224 */ /* 0x002fe200078e0021 */
[----:B------:R-:W-:Y:S01]  /*7600*/  @P0 IADD3 R33, P3, R33, 0x200, RZ ;  /* 0x0000020021210810 */ /* 0x000fe20007f7e0ff */
[----:B------:R-:W-:Y:S01]  /*7610*/  FADD.FTZ R5, R6, R5 ;  /* 0x0000000506057221 */ /* 0x000fe20000010000 */
[----:B------:R-:W-:Y:S01]  /*7620*/  @P0 MOV R3, R38 ;  /* 0x0000002600030202 */ /* 0x000fe20000000f00 */
[----:B------:R-:W1:Y:S02]  /*7630*/  LDS R6, [R0+0x600] ;  /* 0x0006000000067984 */ /* 0x000e640000000800 */
[----:B------:R-:W-:Y:S02]  /*7640*/  @P0 IMAD.X R38, RZ, RZ, R38, P3 ;  /* 0x000000ffff260224 */ /* 0x000fe400018e0626 */
[----:B------:R-:W-:Y:S01]  /*7650*/  FADD.FTZ R29, R29, R34 ;  /* 0x000000221d1d7221 */ /* 0x000fe20000010000 */
[----:B------:R2:W-:Y:S01]  /*7660*/  @P0 STG.E desc[UR4][R2.64], R69 ;  /* 0x0000004502000986 */ /* 0x0005e2000c101904 */
[----:B------:R-:W-:-:S02]  /*7670*/  @P1 IMAD.MOV.U32 R4, RZ, RZ, R33 ;  /* 0x000000ffff041224 */ /* 0x000fc400078e0021 */
[----:B------:R-:W-:Y:S01]  /*7680*/  FADD.FTZ R16, R5, R16 ;  /* 0x0000001005107221 */ /* 0x000fe20000010000 */
[----:B------:R-:W-:Y:S01]  /*7690*/  @P1 MOV R5, R38 ;  /* 0x0000002600051202 */ /* 0x000fe20000000f00 */
[----:B------:R-:W-:Y:S01]  /*76a0*/  LDS R30, [R0+0x4400] ;  /* 0x00440000001e7984 */ /* 0x000fe20000000800 */
[----:B------:R-:W-:Y:S01]  /*76b0*/  @P1 IADD3 R33, P2, R33, 0x200, RZ ;  /* 0x0000020021211810 */ /* 0x000fe20007f5e0ff */
[----:B0-----:R-:W-:Y:S01]  /*76c0*/  FADD.FTZ R15, R16, R15 ;  /* 0x0000000f100f7221 */ /* 0x001fe20000010000 */
[C---:B------:R-:W-:Y:S01]  /*76d0*/  ISETP.GE.U32.AND P3, PT, R36.reuse, 0x300, PT ;  /* 0x000003002400780c */ /* 0x040fe20003f66070 */
[----:B------:R-:W-:Y:S02]  /*76e0*/  LDS R18, [R0+0x1e00] ;  /* 0x001e000000127984 */ /* 0x000fe40000000800 */
[----:B------:R-:W-:Y:S01]  /*76f0*/  @P1 IMAD.X R38, RZ, RZ, R38, P2 ;  /* 0x000000ffff261224 */ /* 0x000fe200010e0626 */
[----:B------:R-:W-:Y:S01]  /*7700*/  ISETP.GE.U32.AND P2, PT, R36, 0x380, PT ;  /* 0x000003802400780c */ /* 0x000fe20003f46070 */
[----:B------:R-:W-:Y:S01]  /*7710*/  LDS R20, [R0+0x3200] ;  /* 0x0032000000147984 */ /* 0x000fe20000000800 */
[----:B--2---:R-:W-:-:S02]  /*7720*/  @P1 MOV R2, R37 ;  /* 0x0000002500021202 */ /* 0x004fc40000000f00 */
[----:B------:R-:W-:Y:S01]  /*7730*/  @P1 MOV R3, R40 ;  /* 0x0000002800031202 */ /* 0x000fe20000000f00 */
[----:B------:R-:W-:Y:S01]  /*7740*/  LDS R22, [R0+0x4600] ;  /* 0x0046000000167984 */ /* 0x000fe20000000800 */
[----:B------:R-:W-:-:S03]  /*7750*/  @P1 IADD3 R37, P0, R37, 0x200, RZ ;  /* 0x0000020025251810 */ /* 0x000fc60007f1e0ff */
[----:B------:R0:W-:Y:S01]  /*7760*/  @P1 STG.E desc[UR4][R2.64], R29 ;  /* 0x0000001d02001986 */ /* 0x0001e2000c101904 */
[----:B------:R-:W-:Y:S02]  /*7770*/  @P1 IADD3.X R40, RZ, R40, RZ, P0, !PT ;  /* 0x00000028ff281210 */ /* 0x000fe400007fe4ff */
[----:B------:R-:W-:Y:S01]  /*7780*/  ISETP.GE.U32.AND P0, PT, R36, 0x200, PT ;  /* 0x000002002400780c */ /* 0x000fe20003f06070 */
[----:B------:R-:W-:Y:S04]  /*7790*/  @P1 STG.E desc[UR4][R4.64], R7 ;  /* 0x0000000704001986 */ /* 0x000fe8000c101904 */
[----:B------:R-:W2:Y:S01]  /*77a0*/  LDS R7, [R0+0x800] ;  /* 0x0008000000077984 */ /* 0x000ea20000000800 */
[----:B0-----:R-:W-:-:S03]  /*77b0*/  @P5 MOV R2, R37 ;  /* 0x0000002500025202 */ /* 0x001fc60000000f00 */
[----:B------:R-:W0:Y:S01]  /*77c0*/  LDS R29, [R0+0x4200] ;  /* 0x00420000001d7984 */ /* 0x000e220000000800 */
[-C--:B------:R-:W-:Y:S01]  /*77d0*/  @P5 MOV R3, R40.reuse ;  /* 0x0000002800035202 */ /* 0x080fe20000000f00 */
[----:B-1----:R-:W-:Y:S02]  /*77e0*/  FADD.FTZ R6, RZ, R6 ;  /* 0x00000006ff067221 */ /* 0x002fe40000010000 */
[----:B------:R-:W1:Y:S01]  /*77f0*/  LDS R16, [R0+0xc00] ;  /* 0x000c000000107984 */ /* 0x000e620000000800 */
[----:B------:R-:W-:Y:S01]  /*7800*/  @P5 IADD3 R37, P1, R37, 0x200, RZ ;  /* 0x0000020025255810 */ /* 0x000fe20007f3e0ff */
[----:B------:R-:W-:Y:S02]  /*7810*/  FADD.FTZ R6, R6, R25 ;  /* 0x0000001906067221 */ /* 0x000fe40000010000 */
[----:B------:R3:W-:Y:S01]  /*7820*/  @P5 STG.E desc[UR4][R2.64], R15 ;  /* 0x0000000f02005986 */ /* 0x0007e2000c101904 */
[----:B------:R-:W-:Y:S01]  /*7830*/  @P5 IADD3.X R40, RZ, R40, RZ, P1, !PT ;  /* 0x00000028ff285210 */ /* 0x000fe20000ffe4ff */
[----:B------:R-:W-:-:S02]  /*7840*/  FADD.FTZ R6, R6, R27 ;  /* 0x0000001b06067221 */ /* 0x000fc40000010000 */
[----:B------:R-:W4:Y:S01]  /*7850*/  LDS R15, [R0+0xa00] ;  /* 0x000a0000000f7984 */ /* 0x000f220000000800 */
[----:B------:R-:W-:-:S03]  /*7860*/  ISETP.GE.U32.AND P1, PT, R36, 0x400, PT ;  /* 0x000004002400780c */ /* 0x000fc60003f26070 */
[----:B------:R-:W4:Y:S04]  /*7870*/  LDS R17, [R0+0x2000] ;  /* 0x0020000000117984 */ /* 0x000f280000000800 */
[----:B------:R-:W4:Y:S01]  /*7880*/  LDS R21, [R0+0x3400] ;  /* 0x0034000000157984 */ /* 0x000f220000000800 */
[----:B---3--:R-:W-:Y:S01]  /*7890*/  @P5 IMAD.MOV.U32 R2, RZ, RZ, R33 ;  /* 0x000000ffff025224 */ /* 0x008fe200078e0021 */
[----:B------:R-:W-:Y:S02]  /*78a0*/  @P5 MOV R3, R38 ;  /* 0x0000002600035202 */ /* 0x000fe40000000f00 */
[----:B------:R-:W-:Y:S01]  /*78b0*/  @P5 IADD3 R33, P6, R33, 0x200, RZ ;  /* 0x0000020021215810 */ /* 0x000fe20007fde0ff */
[----:B------:R-:W3:Y:S04]  /*78c0*/  LDS R27, [R0+0x4800] ;  /* 0x00480000001b7984 */ /* 0x000ee80000000800 */
[----:B------:R0:W-:Y:S01]  /*78d0*/  @P5 STG.E desc[UR4][R2.64], R71 ;  /* 0x0000004702005986 */ /* 0x0001e2000c101904 */
[----:B------:R-:W-:Y:S01]  /*78e0*/  @P5 IMAD.X R38, RZ, RZ, R38, P6 ;  /* 0x000000ffff265224 */ /* 0x000fe200030e0626 */
[----:B------:R-:W-:Y:S01]  /*78f0*/  ISETP.GE.U32.AND P5, PT, R36, 0x480, PT ;  /* 0x000004802400780c */ /* 0x000fe20003fa6070 */
[----:B------:R-:W-:Y:S01]  /*7900*/  @P0 IMAD.MOV.U32 R4, RZ, RZ, R33 ;  /* 0x000000ffff040224 */ /* 0x000fe200078e0021 */
[----:B------:R-:W-:Y:S01]  /*7910*/  LDS R19, [R0+0x2200] ;  /* 0x0022000000137984 */ /* 0x000fe20000000800 */
[----:B--2---:R-:W-:Y:S01]  /*7920*/  FADD.FTZ R7, RZ, R7 ;  /* 0x00000007ff077221 */ /* 0x004fe20000010000 */
[----:B------:R-:W-:-:S02]  /*7930*/  @P0 MOV R5, R38 ;  /* 0x0000002600050202 */ /* 0x000fc40000000f00 */
[----:B------:R-:W-:Y:S01]  /*7940*/  LDS R23, [R0+0x3600] ;  /* 0x0036000000177984 */ /* 0x000fe20000000800 */
[----:B------:R-:W-:Y:S01]  /*7950*/  FADD.FTZ R7, R7, R24 ;  /* 0x0000001807077221 */ /* 0x000fe20000010000 */
[----:B0-----:R-:W-:Y:S01]  /*7960*/  FADD.FTZ R29, R6, R29 ;  /* 0x0000001d061d7221 */ /* 0x001fe20000010000 */
[----:B------:R-:W-:Y:S01]  /*7970*/  @P0 MOV R2, R37 ;  /* 0x0000002500020202 */ /* 0x000fe20000000f00 */
[----:B------:R-:W0:Y:S01]  /*7980*/  LDS R6, [R0+0xe00] ;  /* 0x000e000000067984 */ /* 0x000e220000000800 */
[----:B------:R-:W-:Y:S01]  /*7990*/  FADD.FTZ R7, R7, R28 ;  /* 0x0000001c07077221 */ /* 0x000fe20000010000 */
[----:B------:R-:W-:Y:S01]  /*79a0*/  @P0 IADD3 R37, P6, R37, 0x200, RZ ;  /* 0x0000020025250810 */ /* 0x000fe20007fde0ff */
[----:B-1----:R-:W-:Y:S01]  /*79b0*/  FADD.FTZ R16, RZ, R16 ;  /* 0x00000010ff107221 */ /* 0x002fe20000010000 */
[-C--:B------:R-:W-:Y:S01]  /*79c0*/  @P0 MOV R3, R40.reuse ;  /* 0x0000002800030202 */ /* 0x080fe20000000f00 */
[----:B------:R-:W-:Y:S01]  /*79d0*/  FADD.FTZ R25, R7, R30 ;  /* 0x0000001e07197221 */ /* 0x000fe20000010000 */
[----:B------:R-:W-:Y:S01]  /*79e0*/  @P0 IADD3.X R40, RZ, R40, RZ, P6, !PT ;  /* 0x00000028ff280210 */ /* 0x000fe200037fe4ff */
[----:B------:R-:W1:Y:S01]  /*79f0*/  LDS R7, [R0+0x1000] ;  /* 0x0010000000077984 */ /* 0x000e620000000800 */
[----:B------:R-:W-:Y:S01]  /*7a00*/  @P0 IADD3 R33, P6, R33, 0x200, RZ ;  /* 0x0000020021210810 */ /* 0x000fe20007fde0ff */
[----:B----4-:R-:W-:-:S02]  /*7a10*/  FADD.FTZ R15, RZ, R15 ;  /* 0x0000000fff0f7221 */ /* 0x010fc40000010000 */
[----:B------:R2:W-:Y:S02]  /*7a20*/  @P0 STG.E desc[UR4][R2.64], R29 ;  /* 0x0000001d02000986 */ /* 0x0005e4000c101904 */
[----:B------:R-:W-:Y:S02]  /*7a30*/  @P0 IMAD.X R38, RZ, RZ, R38, P6 ;  /* 0x000000ffff260224 */ /* 0x000fe400030e0626 */
[----:B------:R-:W-:Y:S01]  /*7a40*/  FADD.FTZ R15, R15, R18 ;  /* 0x000000120f0f7221 */ /* 0x000fe20000010000 */
[----:B------:R-:W4:Y:S01]  /*7a50*/  LDS R10, [R0+0x2400] ;  /* 0x00240000000a7984 */ /* 0x000f220000000800 */
[----:B------:R-:W-:Y:S01]  /*7a60*/  FADD.FTZ R16, R16, R17 ;  /* 0x0000001110107221 */ /* 0x000fe20000010000 */
[----:B------:R-:W-:Y:S01]  /*7a70*/  ISETP.GE.U32.AND P6, PT, R36, 0x500, PT ;  /* 0x000005002400780c */ /* 0x000fe20003fc6070 */
[----:B------:R-:W-:Y:S01]  /*7a80*/  FADD.FTZ R15, R15, R20 ;  /* 0x000000140f0f7221 */ /* 0x000fe20000010000 */
[----:B------:R-:W4:Y:S01]  /*7a90*/  LDS R31, [R0+0x4a00] ;  /* 0x004a0000001f7984 */ /* 0x000f220000000800 */
[----:B------:R-:W-:Y:S01]  /*7aa0*/  FADD.FTZ R16, R16, R21 ;  /* 0x0000001510107221 */ /* 0x000fe20000010000 */
[----:B--2---:R-:W-:-:S02]  /*7ab0*/  @P4 MOV R2, R37 ;  /* 0x0000002500024202 */ /* 0x004fc40000000f00 */
[----:B------:R-:W2:Y:S01]  /*7ac0*/  LDS R12, [R0+0x3800] ;  /* 0x00380000000c7984 */ /* 0x000ea20000000800 */
[----:B------:R-:W-:Y:S01]  /*7ad0*/  @P4 MOV R3, R40 ;  /* 0x0000002800034202 */ /* 0x000fe20000000f00 */
[----:B---3--:R-:W-:Y:S02]  /*7ae0*/  FADD.FTZ R27, R16, R27 ;  /* 0x0000001b101b7221 */ /* 0x008fe40000010000 */
[----:B------:R3:W-:Y:S01]  /*7af0*/  @P0 STG.E desc[UR4][R4.64], R73 ;  /* 0x0000004904000986 */ /* 0x0007e2000c101904 */
[----:B------:R-:W-:-:S03]  /*7b00*/  @P4 IADD3 R37, P0, R37, 0x200, RZ ;  /* 0x0000020025254810 */ /* 0x000fc60007f1e0ff */
[----:B------:R-:W2:Y:S01]  /*7b10*/  LDS R8, [R0+0x1200] ;  /* 0x0012000000087984 */ /* 0x000ea20000000800 */
[----:B------:R-:W-:-:S03]  /*7b20*/  @P4 IADD3.X R40, RZ, R40, RZ, P0, !PT ;  /* 0x00000028ff284210 */ /* 0x000fc600007fe4ff */
[----:B------:R1:W-:Y:S01]  /*7b30*/  @P4 STG.E desc[UR4][R2.64], R25 ;  /* 0x0000001902004986 */ /* 0x0003e2000c101904 */
[----:B---3--:R-:W-:-:S03]  /*7b40*/  FADD.FTZ R5, R15, R22 ;  /* 0x000000160f057221 */ /* 0x008fc60000010000 */
[----:B------:R-:W-:Y:S01]  /*7b50*/  LDS R14, [R0+0x4c00] ;  /* 0x004c0000000e7984 */ /* 0x000fe20000000800 */
[----:B0-----:R-:W-:-:S03]  /*7b60*/  FADD.FTZ R6, RZ, R6 ;  /* 0x00000006ff067221 */ /* 0x001fc60000010000 */
[----:B------:R-:W0:Y:S01]  /*7b70*/  LDS R15, [R0+0x2600] ;  /* 0x00260000000f7984 */ /* 0x000e220000000800 */
[----:B------:R-:W-:Y:S01]  /*7b80*/  FADD.FTZ R6, R6, R19 ;  /* 0x0000001306067221 */ /* 0x000fe20000010000 */
[----:B-1----:R-:W-:Y:S01]  /*7b90*/  FADD.FTZ R7, RZ, R7 ;  /* 0x00000007ff077221 */ /* 0x002fe20000010000 */
[----:B------:R-:W-:Y:S01]  /*7ba0*/  @P4 IMAD.MOV.U32 R2, RZ, RZ, R33 ;  /* 0x000000ffff024224 */ /* 0x000fe200078e0021 */
[-C--:B------:R-:W-:Y:S01]  /*7bb0*/  @P4 MOV R3, R38.reuse ;  /* 0x0000002600034202 */ /* 0x080fe20000000f00 */
[----:B------:R-:W-:Y:S01]  /*7bc0*/  LDS R17, [R0+0x4e00] ;  /* 0x004e000000117984 */ /* 0x000fe20000000800 */
[----:B------:R-:W-:Y:S01]  /*7bd0*/  @P4 IADD3 R33, P0, R33, 0x200, RZ ;  /* 0x0000020021214810 */ /* 0x000fe20007f1e0ff */
[----:B------:R-:W-:Y:S02]  /*7be0*/  FADD.FTZ R6, R6, R23 ;  /* 0x0000001706067221 */ /* 0x000fe40000010000 */
[----:B------:R1:W-:Y:S01]  /*7bf0*/  @P4 STG.E desc[UR4][R2.64], R9 ;  /* 0x0000000902004986 */ /* 0x0003e2000c101904 */
[----:B------:R-:W-:Y:S01]  /*7c00*/  @P4 IADD3.X R38, RZ, R38, RZ, P0, !PT ;  /* 0x00000026ff264210 */ /* 0x000fe200007fe4ff */
[----:B----4-:R-:W-:-:S02]  /*7c10*/  FADD.FTZ R7, R7, R10 ;  /* 0x0000000a07077221 */ /* 0x010fc40000010000 */
[----:B------:R-:W3:Y:S01]  /*7c20*/  LDS R9, [R0+0x3a00] ;  /* 0x003a000000097984 */ /* 0x000ee20000000800 */
[----:B------:R-:W-:Y:S01]  /*7c30*/  FADD.FTZ R31, R6, R31 ;  /* 0x0000001f061f7221 */ /* 0x000fe20000010000 */
[----:B--2---:R-:W-:Y:S01]  /*7c40*/  FADD.FTZ R7, R7, R12 ;  /* 0x0000000c07077221 */ /* 0x004fe20000010000 */
[----:B-1----:R-:W-:Y:S01]  /*7c50*/  @P3 IMAD.MOV.U32 R2, RZ, RZ, R37 ;  /* 0x000000ffff023224 */ /* 0x002fe200078e0025 */
[----:B------:R-:W-:Y:S02]  /*7c60*/  @P3 MOV R3, R40 ;  /* 0x0000002800033202 */ /* 0x000fe40000000f00 */
[----:B------:R-:W-:-:S03]  /*7c70*/  @P3 IADD3 R37, P0, R37, 0x200, RZ ;  /* 0x0000020025253810 */ /* 0x000fc60007f1e0ff */
[----:B------:R1:W-:Y:S01]  /*7c80*/  @P3 STG.E desc[UR4][R2.64], R5 ;  /* 0x0000000502003986 */ /* 0x0003e2000c101904 */
[----:B------:R-:W-:Y:S01]  /*7c90*/  @P3 IADD3.X R40, RZ, R40, RZ, P0, !PT ;  /* 0x00000028ff283210 */ /* 0x000fe200007fe4ff */
[----:B------:R-:W-:Y:S01]  /*7ca0*/  FADD.FTZ R8, RZ, R8 ;  /* 0x00000008ff087221 */ /* 0x000fe20000010000 */
[----:B-1----:R-:W-:Y:S01]  /*7cb0*/  @P3 IMAD.MOV.U32 R2, RZ, RZ, R33 ;  /* 0x000000ffff023224 */ /* 0x002fe200078e0021 */
[----:B------:R-:W-:Y:S02]  /*7cc0*/  @P3 MOV R3, R38 ;  /* 0x0000002600033202 */ /* 0x000fe40000000f00 */
[----:B0-----:R-:W-:Y:S01]  /*7cd0*/  FADD.FTZ R8, R8, R15 ;  /* 0x0000000f08087221 */ /* 0x001fe20000010000 */
[----:B------:R-:W-:Y:S02]  /*7ce0*/  @P3 IADD3 R33, P4, R33, 0x200, RZ ;  /* 0x0000020021213810 */ /* 0x000fe40007f9e0ff */
[----:B------:R0:W-:Y:S03]  /*7cf0*/  @P3 STG.E desc[UR4][R2.64], R75 ;  /* 0x0000004b02003986 */ /* 0x0001e6000c101904 */
[----:B------:R-:W-:-:S02]  /*7d00*/  @P3 IMAD.X R38, RZ, RZ, R38, P4 ;  /* 0x000000ffff263224 */ /* 0x000fc400020e0626 */
[----:B---3--:R-:W-:Y:S01]  /*7d10*/  FADD.FTZ R8, R8, R9 ;  /* 0x0000000908087221 */ /* 0x008fe20000010000 */
[----:B0-----:R-:W-:-:S03]  /*7d20*/  @P2 MOV R2, R37 ;  /* 0x0000002500022202 */ /* 0x001fc60000000f00 */
[----:B------:R-:W-:Y:S01]  /*7d30*/  FADD.FTZ R17, R8, R17 ;  /* 0x0000001108117221 */ /* 0x000fe20000010000 */
        /* <DEDUP_REMOVED lines=15> */
[----:B------:R-:W-:Y:S01]  /*7e30*/  @P1 IADD3 R37, P0, R37, 0x200, RZ ;  /* 0x0000020025251810 */ /* 0x000fe20007f1e0ff */
[----:B------:R-:W-:Y:S01]  /*7e40*/  FADD.FTZ R11, R7, R14 ;  /* 0x0000000e070b7221 */ /* 0x000fe20000010000 */
        /* <DEDUP_REMOVED lines=21> */
.L_x_6212:
[----:B-1234-:R-:W-:Y:S01]  /*7fa0*/  HFMA2.MMA R160, -RZ, RZ, 0, 1.847743988037109375e-06 ;  /* 0x0000001fffa07435 */ /* 0x01efe200000001ff */
[----:B------:R-:W-:Y:S01]  /*7fb0*/  BSSY B1, `(.L_x_6304) ;  /* 0x0000007000017945 */ /* 0x000fe20003800000 */
[----:B------:R-:W-:Y:S01]  /*7fc0*/  MOV R162, R208 ;  /* 0x000000d000a27202 */ /* 0x000fe20000000f00 */
[----:B------:R-:W-:Y:S01]  /*7fd0*/  IMAD.MOV.U32 R161, RZ, RZ, 0x1 ;  /* 0x00000001ffa17424 */ /* 0x000fe200078e00ff */
[----:B------:R-:W-:-:S07]  /*7fe0*/  MOV R2, 0xffffffff ;  /* 0xffffffff00027802 */ /* 0x000fce0000000f00 */
[----:B0----5:R-:W-:Y:S05]  /*7ff0*/  WARPSYNC.COLLECTIVE R2, `(.L_x_6305) ;  /* 0x0000000002087348 */ /* 0x021fea0003c00000 */
[----:B------:R1:W2:Y:S02]  /*8000*/  SHFL.BFLY P5, R163, R162, R161, R160 ;  /* 0x0c0000a1a2a37389 */ /* 0x0002a400000a00a0 */
[----:B012--5:R-:W-:Y:S01]  /*8010*/  ENDCOLLECTIVE ;  /* 0x000000000000791b */ /* 0x027fe20003800000 */
.L_x_6305:
[----:B------:R-:W-:Y:S05]  /*8020*/  BSYNC B1 ;  /* 0x0000000000017941 */ /* 0x000fea0003800000 */
.L_x_6304:
        /* <DEDUP_REMOVED lines=8> */
.L_x_6306:
[----:B------:R-:W-:Y:S01]  /*80b0*/  HFMA2.MMA R161, -RZ, RZ, 0, 1.1920928955078125e-07 ;  /* 0x00000002ffa17435 */ /* 0x000fe200000001ff */
[----:B------:R-:W-:Y:S01]  /*80c0*/  MOV R162, R208 ;  /* 0x000000d000a27202 */ /* 0x000fe20000000f00 */
[----:B------:R-:W-:-:S09]  /*80d0*/  FADD.FTZ R207, R163, R207 ;  /* 0x000000cfa3cf7221 */ /* 0x000fd20000010000 */
[----:B------:R-:W-:Y:S05]  /*80e0*/  WARPSYNC.COLLECTIVE R2, `(.L_x_6307) ;  /* 0x0000000002087348 */ /* 0x000fea0003c00000 */
[----:B------:R0:W1:Y:S02]  /*80f0*/  SHFL.BFLY P5, R163, R162, R161, R160 ;  /* 0x0c0000a1a2a37389 */ /* 0x00006400000a00a0 */
[----:B01----:R-:W-:Y:S01]  /*8100*/  ENDCOLLECTIVE ;  /* 0x000000000000791b */ /* 0x003fe20003800000 */
.L_x_6307:
[----:B------:R-:W-:Y:S02]  /*8110*/  IMAD.MOV.U32 R162, RZ, RZ, R207 ;  /* 0x000000ffffa27224 */ /* 0x000fe400078e00cf */
[----:B------:R-:W-:-:S07]  /*8120*/  FADD.FTZ R208, R208, R163 ;  /* 0x000000a3d0d07221 */ /* 0x000fce0000010000 */
[----:B------:R-:W-:Y:S05]  /*8130*/  WARPSYNC.COLLECTIVE R2, `(.L_x_6308) ;  /* 0x0000000002087348 */ /* 0x000fea0003c00000 */
[----:B------:R0:W1:Y:S02]  /*8140*/  SHFL.BFLY P5, R163, R162, R161, R160 ;  /* 0x0c0000a1a2a37389 */ /* 0x00006400000a00a0 */
[----:B01----:R-:W-:Y:S01]  /*8150*/  ENDCOLLECTIVE ;  /* 0x000000000000791b */ /* 0x003fe20003800000 */
.L_x_6308:
[----:B------:R-:W-:Y:S01]  /*8160*/  HFMA2.MMA R161, -RZ, RZ, 0, 2.384185791015625e-07 ;  /* 0x00000004ffa17435 */ /* 0x000fe200000001ff */
[----:B------:R-:W-:Y:S01]  /*8170*/  MOV R162, R208 ;  /* 0x000000d000a27202 */ /* 0x000fe20000000f00 */
[----:B------:R-:W-:-:S09]  /*8180*/  FADD.FTZ R207, R207, R163 ;  /* 0x000000a3cfcf7221 */ /* 0x000fd20000010000 */
[----:B------:R-:W-:Y:S05]  /*8190*/  WARPSYNC.COLLECTIVE R2, `(.L_x_6309) ;  /* 0x0000000002087348 */ /* 0x000fea0003c00000 */
[----:B------:R0:W1:Y:S02]  /*81a0*/  SHFL.BFLY P5, R163, R162, R161, R160 ;  /* 0x0c0000a1a2a37389 */ /* 0x00006400000a00a0 */
[----:B01----:R-:W-:Y:S01]  /*81b0*/  ENDCOLLECTIVE ;  /* 0x000000000000791b */ /* 0x003fe20003800000 */
.L_x_6309:
[----:B------:R-:W-:Y:S02]  /*81c0*/  IMAD.MOV.U32 R162, RZ, RZ, R207 ;  /* 0x000000ffffa27224 */ /* 0x000fe400078e00cf */
[----:B------:R-:W-:-:S07]  /*81d0*/  FADD.FTZ R208, R208, R163 ;  /* 0x000000a3d0d07221 */ /* 0x000fce0000010000 */
[----:B------:R-:W-:Y:S05]  /*81e0*/  WARPSYNC.COLLECTIVE R2, `(.L_x_6310) ;  /* 0x0000000002087348 */ /* 0x000fea0003c00000 */
[----:B------:R0:W1:Y:S02]  /*81f0*/  SHFL.BFLY P5, R163, R162, R161, R160 ;  /* 0x0c0000a1a2a37389 */ /* 0x00006400000a00a0 */
[----:B01----:R-:W-:Y:S01]  /*8200*/  ENDCOLLECTIVE ;  /* 0x000000000000791b */ /* 0x003fe20003800000 */
.L_x_6310:
[----:B------:R-:W-:Y:S01]  /*8210*/  HFMA2.MMA R161, -RZ, RZ, 0, 4.76837158203125e-07 ;  /* 0x00000008ffa17435 */ /* 0x000fe200000001ff */
[----:B------:R-:W-:Y:S01]  /*8220*/  MOV R162, R208 ;  /* 0x000000d000a27202 */ /* 0x000fe20000000f00 */
[----:B------:R-:W-:-:S09]  /*8230*/  FADD.FTZ R207, R207, R163 ;  /* 0x000000a3cfcf7221 */ /* 0x000fd20000010000 */
[----:B------:R-:W-:Y:S05]  /*8240*/  WARPSYNC.COLLECTIVE R2, `(.L_x_6311) ;  /* 0x0000000002087348 */ /* 0x000fea0003c00000 */
[----:B------:R0:W1:Y:S02]  /*8250*/  SHFL.BFLY P5, R163, R162, R161, R160 ;  /* 0x0c0000a1a2a37389 */ /* 0x00006400000a00a0 */
[----:B01----:R-:W-:Y:S01]  /*8260*/  ENDCOLLECTIVE ;  /* 0x000000000000791b */ /* 0x003fe20003800000 */
.L_x_6311:
[----:B------:R-:W-:Y:S02]  /*8270*/  IMAD.MOV.U32 R162, RZ, RZ, R207 ;  /* 0x000000ffffa27224 */ /* 0x000fe400078e00cf */
[----:B------:R-:W-:-:S07]  /*8280*/  FADD.FTZ R208, R208, R163 ;  /* 0x000000a3d0d07221 */ /* 0x000fce0000010000 */
[----:B------:R-:W-:Y:S05]  /*8290*/  WARPSYNC.COLLECTIVE R2, `(.L_x_6312) ;  /* 0x0000000002087348 */ /* 0x000fea0003c00000 */
[----:B------:R0:W1:Y:S02]  /*82a0*/  SHFL.BFLY P5, R163, R162, R161, R160 ;  /* 0x0c0000a1a2a37389 */ /* 0x00006400000a00a0 */
[----:B01----:R-:W-:Y:S01]  /*82b0*/  ENDCOLLECTIVE ;  /* 0x000000000000791b */ /* 0x003fe20003800000 */
.L_x_6312:
[----:B------:R-:W-:Y:S01]  /*82c0*/  HFMA2.MMA R161, -RZ, RZ, 0, 9.5367431640625e-07 ;  /* 0x00000010ffa17435 */ /* 0x000fe200000001ff */
[----:B------:R-:W-:Y:S01]  /*82d0*/  MOV R162, R208 ;  /* 0x000000d000a27202 */ /* 0x000fe20000000f00 */
[----:B------:R-:W-:-:S09]  /*82e0*/  FADD.FTZ R207, R207, R163 ;  /* 0x000000a3cfcf7221 */ /* 0x000fd20000010000 */
[----:B------:R-:W-:Y:S05]  /*82f0*/  WARPSYNC.COLLECTIVE R2, `(.L_x_6313) ;  /* 0x0000000002087348 */ /* 0x000fea0003c00000 */
[----:B------:R0:W1:Y:S02]  /*8300*/  SHFL.BFLY P5, R163, R162, R161, R160 ;  /* 0x0c0000a1a2a37389 */ /* 0x00006400000a00a0 */
[----:B01----:R-:W-:Y:S01]  /*8310*/  ENDCOLLECTIVE ;  /* 0x000000000000791b */ /* 0x003fe20003800000 */
.L_x_6313:
[----:B------:R-:W-:Y:S01]  /*8320*/  MOV R162, R207 ;  /* 0x000000cf00a27202 */ /* 0x000fe20000000f00 */
[----:B------:R-:W-:-:S07]  /*8330*/  IMAD.MOV.U32 R164, RZ, RZ, R163 ;  /* 0x000000ffffa47224 */ /* 0x000fce00078e00a3 */
[----:B------:R-:W-:Y:S05]  /*8340*/  WARPSYNC.COLLECTIVE R2, `(.L_x_6314) ;  /* 0x0000000002087348 */ /* 0x000fea0003c00000 */
[----:B------:R0:W1:Y:S02]  /*8350*/  SHFL.BFLY P5, R163, R162, R161, R160 ;  /* 0x0c0000a1a2a37389 */ /* 0x00006400000a00a0 */
[----:B01----:R-:W-:Y:S01]  /*8360*/  ENDCOLLECTIVE ;  /* 0x000000000000791b */ /* 0x003fe20003800000 */
.L_x_6314:
[----:B------:R-:W-:Y:S01]  /*8370*/  MOV R2, R163 ;  /* 0x000000a300027202 */ /* 0x000fe20000000f00 */
[----:B------:R-:W-:Y:S06]  /*8380*/  BRA `(.L_x_6315) ;  /* 0xffffffac00c87947 */ /* 0x000fec000383ffff */
.L_x_6316:
        /* <DEDUP_REMOVED lines=15> */
.L_x_16933:


//--------------------- .text._ZN10layer_norm22ln_bwd_finalize_kernelINS_22Kernel_traits_finalizeILj1280E13__nv_bfloat16S2_fS2_fjLb0ELj1024ELj4ENS_18Kernel_traits_baseILj1280ES2_S2_fS2_fjLj1024EEEEELb0ELb1EEEvNS_9BwdParamsE --------------------------
	.section	.text._ZN10layer_norm22ln_bwd_finalize_kernelINS_22Kernel_traits_finalizeILj1280E13__nv_bfloat16S2_fS2_fjLb0ELj1024ELj4ENS_18Kernel_traits_baseILj1280ES2_S2_fS2_fjLj1024EEEEELb0ELb1EEEvNS_9BwdParamsE,"ax",@progbits
	.align	128
        .global         _ZN10layer_norm22ln_bwd_finalize_kernelINS_22Kernel_traits_finalizeILj1280E13__nv_bfloat16S2_fS2_fjLb0ELj1024ELj4ENS_18Kernel_traits_baseILj1280ES2_S2_fS2_fjLj1024EEEEELb0ELb1EEEvNS_9BwdParamsE
        .type           _ZN10layer_norm22ln_bwd_finalize_kernelINS_22Kernel_traits_finalizeILj1280E13__nv_bfloat16S2_fS2_fjLb0ELj1024ELj4ENS_18Kernel_traits_baseILj1280ES2_S2_fS2_fjLj1024EEEEELb0ELb1EEEvNS_9BwdParamsE,@function
        .size           _ZN10layer_norm22ln_bwd_finalize_kernelINS_22Kernel_traits_finalizeILj1280E13__nv_bfloat16S2_fS2_fjLb0ELj1024ELj4ENS_18Kernel_traits_baseILj1280ES2_S2_fS2_fjLj1024EEEEELb0ELb1EEEvNS_9BwdParamsE,(.L_x_16934 - _ZN10layer_norm22ln_bwd_finalize_kernelINS_22Kernel_traits_finalizeILj1280E13__nv_bfloat16S2_fS2_fjLb0ELj1024ELj4ENS_18Kernel_traits_baseILj1280ES2_S2_fS2_fjLj1024EEEEELb0ELb1EEEvNS_9BwdParamsE)
        .other          _ZN10layer_norm22ln_bwd_finalize_kernelINS_22Kernel_traits_finalizeILj1280E13__nv_bfloat16S2_fS2_fjLb0ELj1024ELj4ENS_18Kernel_traits_baseILj1280ES2_S2_fS2_fjLj1024EEEEELb0ELb1EEEvNS_9BwdParamsE,@"STO_CUDA_ENTRY STV_DEFAULT"
_ZN10layer_norm22ln_bwd_finalize_kernelINS_22Kernel_traits_finalizeILj1280E13__nv_bfloat16S2_fS2_fjLb0ELj1024ELj4ENS_18Kernel_traits_baseILj1280ES2_S2_fS2_fjLj1024EEEEELb0ELb1EEEvNS_9BwdParamsE:
.text._ZN10layer_norm22ln_bwd_finalize_kernelINS_22Kernel_traits_finalizeILj1280E13__nv_bfloat16S2_fS2_fjLb0ELj1024ELj4ENS_18Kernel_traits_baseILj1280ES2_S2_fS2_fjLj1024EEEEELb0ELb1EEEvNS_9BwdParamsE:
        /* <DEDUP_REMOVED lines=26> */
.L_x_6328:
        /* <DEDUP_REMOVED lines=31> */
.L_x_6321:
        /* <DEDUP_REMOVED lines=34> */
.L_x_6320:
[----:B------:R-:W-:Y:S05]  /*05b0*/  BSYNC B1 ;  /* 0x0000000000017941 */ /* 0x000fea0003800000 */
.L_x_6319:
        /* <DEDUP_REMOVED lines=25> */
.L_x_6323:
[----:B------:R-:W-:Y:S05]  /*0750*/  BSYNC B1 ;  /* 0x0000000000017941 */ /* 0x000fea0003800000 */
.L_x_6322:
        /* <DEDUP_REMOVED lines=12> */
.L_x_6318:
[----:B------:R-:W-:Y:S05]  /*0820*/  BSYNC B0 ;  /* 0x0000000000007941 */ /* 0x000fea0003800000 */
.L_x_6317:
        /* <DEDUP_REMOVED lines=29> */
.L_x_6339:
[----:B------:R-:W-:Y:S01]  /*0a00*/  @!P1 SHF.R.U32.HI R12, RZ, 0x3, R0 ;  /* 0x00000003ff0c9819 */ /* 0x000fe20000011600 */
[----:B----4-:R-:W-:Y:S01]  /*0a10*/  FADD.FTZ R14, R9, R14 ;  /* 0x0000000e090e7221 */ /* 0x010fe20000010000 */
[----:B---3--:R-:W-:Y:S02]  /*0a20*/  FADD.FTZ R11, R10, R11 ;  /* 0x0000000b0a0b7221 */ /* 0x008fe40000010000 */
[----:B------:R-:W-:-:S05]  /*0a30*/  @!P1 LOP3.LUT R12, R12, 0x1ffffffc, RZ, 0xc0, !PT ;  /* 0x1ffffffc0c0c9812 */ /* 0x000fca00078ec0ff */
[----:B------:R3:W-:Y:S04]  /*0a40*/  @!P1 STS [R12+UR4+0x2000], R14 ;  /* 0x0020000e0c009988 */ /* 0x0007e80008000804 */
[----:B------:R3:W-:Y:S02]  /*0a50*/  @!P1 STS [R12+UR4+0x2080], R11 ;  /* 0x0020800b0c009988 */ /* 0x0007e40008000804 */
.L_x_6324:
        /* <DEDUP_REMOVED lines=14> */
.L_x_6327:
[----:B------:R-:W-:Y:S05]  /*0b40*/  BSYNC B0 ;  /* 0x0000000000007941 */ /* 0x000fea0003800000 */
.L_x_6326:
[C---:B------:R-:W-:Y:S02]  /*0b50*/  ISETP.GT.U32.AND P1, PT, R3.reuse, -0x501, PT ;  /* 0xfffffaff0300780c */ /* 0x040fe40003f24070 */
[----:B------:R-:W-:Y:S02]  /*0b60*/  IADD3 R3, R3, 0x500, RZ ;  /* 0x0000050003037810 */ /* 0x000fe40007ffe0ff */
[----:B------:R-:W-:-:S09]  /*0b70*/  IADD3 R4, R4, 0x280, RZ ;  /* 0x0000028004047810 */ /* 0x000fd20007ffe0ff */
[----:B------:R-:W-:Y:S05]  /*0b80*/  @P1 BRA `(.L_x_6328) ;  /* 0xfffffff400841947 */ /* 0x000fea000383ffff */
[----:B------:R-:W-:Y:S05]  /*0b90*/  EXIT ;  /* 0x000000000000794d */ /* 0x000fea0003800000 */
.L_x_6325:
[----:B------:R-:W-:Y:S01]  /*0ba0*/  HFMA2.MMA R22, -RZ, RZ, 0, 1.847743988037109375e-06 ;  /* 0x0000001fff167435 */ /* 0x000fe200000001ff */
[----:B0--3--:R-:W-:Y:S01]  /*0bb0*/  MOV R20, R10 ;  /* 0x0000000a00147202 */ /* 0x009fe20000000f00 */
[----:B------:R-:W-:Y:S01]  /*0bc0*/  IMAD.MOV.U32 R19, RZ, RZ, 0x1 ;  /* 0x00000001ff137424 */ /* 0x000fe200078e00ff */
[----:B------:R-:W-:-:S08]  /*0bd0*/  MOV R17, 0xffffffff ;  /* 0xffffffff00117802 */ /* 0x000fd00000000f00 */
[----:B-12---:R-:W-:Y:S05]  /*0be0*/  WARPSYNC.COLLECTIVE R17, `(.L_x_6329) ;  /* 0x0000000011087348 */ /* 0x006fea0003c00000 */
[----:B------:R0:W3:Y:S02]  /*0bf0*/  SHFL.BFLY P2, R18, R20, R19, R22 ;  /* 0x0c00001314127389 */ /* 0x0000e40000040016 */
[----:B0123--:R-:W-:Y:S01]  /*0c00*/  ENDCOLLECTIVE ;  /* 0x000000000000791b */ /* 0x00ffe20003800000 */
.L_x_6329:
[----:B------:R-:W-:Y:S01]  /*0c10*/  HFMA2.MMA R19, -RZ, RZ, 0, 1.1920928955078125e-07 ;  /* 0x00000002ff137435 */ /* 0x000fe200000001ff */
[----:B------:R-:W-:-:S05]  /*0c20*/  MOV R11, R18 ;  /* 0x00000012000b7202 */ /* 0x000fca0000000f00 */
[----:B------:R-:W-:-:S04]  /*0c30*/  FADD.FTZ R11, R10, R11 ;  /* 0x0000000b0a0b7221 */ /* 0x000fc80000010000 */
[----:B------:R-:W-:-:S07]  /*0c40*/  IMAD.MOV.U32 R20, RZ, RZ, R11 ;  /* 0x000000ffff147224 */ /* 0x000fce00078e000b */
[----:B------:R-:W-:Y:S05]  /*0c50*/  WARPSYNC.COLLECTIVE R17, `(.L_x_6330) ;  /* 0x0000000011087348 */ /* 0x000fea0003c00000 */
[----:B------:R0:W1:Y:S02]  /*0c60*/  SHFL.BFLY P2, R18, R20, R19, R22 ;  /* 0x0c00001314127389 */ /* 0x0000640000040016 */
[----:B01----:R-:W-:Y:S01]  /*0c70*/  ENDCOLLECTIVE ;  /* 0x000000000000791b */ /* 0x003fe20003800000 */
.L_x_6330:
[----:B------:R-:W-:Y:S01]  /*0c80*/  IMAD.MOV.U32 R19, RZ, RZ, 0x4 ;  /* 0x00000004ff137424 */ /* 0x000fe200078e00ff */
[----:B------:R-:W-:-:S05]  /*0c90*/  MOV R12, R18 ;  /* 0x00000012000c7202 */ /* 0x000fca0000000f00 */
[----:B------:R-:W-:-:S05]  /*0ca0*/  FADD.FTZ R12, R11, R12 ;  /* 0x0000000c0b0c7221 */ /* 0x000fca0000010000 */
[----:B------:R-:W-:-:S07]  /*0cb0*/  MOV R20, R12 ;  /* 0x0000000c00147202 */ /* 0x000fce0000000f00 */
[----:B------:R-:W-:Y:S05]  /*0cc0*/  WARPSYNC.COLLECTIVE R17, `(.L_x_6331) ;  /* 0x0000000011087348 */ /* 0x000fea0003c00000 */
[----:B------:R0:W1:Y:S02]  /*0cd0*/  SHFL.BFLY P2, R18, R20, R19, R22 ;  /* 0x0c00001314127389 */ /* 0x0000640000040016 */
[----:B01----:R-:W-:Y:S01]  /*0ce0*/  ENDCOLLECTIVE ;  /* 0x000000000000791b */ /* 0x003fe20003800000 */
.L_x_6331:
[----:B------:R-:W-:Y:S01]  /*0cf0*/  HFMA2.MMA R19, -RZ, RZ, 0, 4.76837158203125e-07 ;  /* 0x00000008ff137435 */ /* 0x000fe200000001ff */
[----:B------:R-:W-:-:S05]  /*0d00*/  MOV R13, R18 ;  /* 0x00000012000d7202 */ /* 0x000fca0000000f00 */
[----:B------:R-:W-:-:S05]  /*0d10*/  FADD.FTZ R13, R12, R13 ;  /* 0x0000000d0c0d7221 */ /* 0x000fca0000010000 */
[----:B------:R-:W-:-:S07]  /*0d20*/  MOV R20, R13 ;  /* 0x0000000d00147202 */ /* 0x000fce0000000f00 */
[----:B------:R-:W-:Y:S05]  /*0d30*/  WARPSYNC.COLLECTIVE R17, `(.L_x_6332) ;  /* 0x0000000011087348 */ /* 0x000fea0003c00000 */
[----:B------:R0:W1:Y:S02]  /*0d40*/  SHFL.BFLY P2, R18, R20, R19, R22 ;  /* 0x0c00001314127389 */ /* 0x0000640000040016 */
[----:B01----:R-:W-:Y:S01]  /*0d50*/  ENDCOLLECTIVE ;  /* 0x000000000000791b */ /* 0x003fe20003800000 */
.L_x_6332:
[----:B------:R-:W-:Y:S01]  /*0d60*/  HFMA2.MMA R19, -RZ, RZ, 0, 9.5367431640625e-07 ;  /* 0x00000010ff137435 */ /* 0x000fe200000001ff */
[----:B------:R-:W-:-:S04]  /*0d70*/  IMAD.MOV.U32 R10, RZ, RZ, R18 ;  /* 0x000000ffff0a7224 */ /* 0x000fc800078e0012 */
[----:B------:R-:W-:-:S05]  /*0d80*/  FADD.FTZ R10, R13, R10 ;  /* 0x0000000a0d0a7221 */ /* 0x000fca0000010000 */
[----:B------:R-:W-:-:S07]  /*0d90*/  MOV R20, R10 ;  /* 0x0000000a00147202 */ /* 0x000fce0000000f00 */
[----:B------:R-:W-:Y:S05]  /*0da0*/  WARPSYNC.COLLECTIVE R17, `(.L_x_6333) ;  /* 0x0000000011087348 */ /* 0x000fea0003c00000 */
[----:B------:R0:W1:Y:S02]  /*0db0*/  SHFL.BFLY P2, R18, R20, R19, R22 ;  /* 0x0c00001314127389 */ /* 0x0000640000040016 */
[----:B01----:R-:W-:Y:S01]  /*0dc0*/  ENDCOLLECTIVE ;  /* 0x000000000000791b */ /* 0x003fe20003800000 */
.L_x_6333:
[----:B------:R-:W-:Y:S01]  /*0dd0*/  HFMA2.MMA R19, -RZ, RZ, 0, 5.9604644775390625e-08 ;  /* 0x00000001ff137435 */ /* 0x000fe200000001ff */
[----:B------:R-:W-:Y:S01]  /*0de0*/  IMAD.MOV.U32 R20, RZ, RZ, R9 ;  /* 0x000000ffff147224 */ /* 0x000fe200078e0009 */
[----:B------:R-:W-:-:S09]  /*0df0*/  MOV R11, R18 ;  /* 0x00000012000b7202 */ /* 0x000fd20000000f00 */
[----:B------:R-:W-:Y:S05]  /*0e00*/  WARPSYNC.COLLECTIVE R17, `(.L_x_6334) ;  /* 0x0000000011087348 */ /* 0x000fea0003c00000 */
[----:B------:R0:W1:Y:S02]  /*0e10*/  SHFL.BFLY P2, R18, R20, R19, R22 ;  /* 0x0c00001314127389 */ /* 0x0000640000040016 */
[----:B01----:R-:W-:Y:S01]  /*0e20*/  ENDCOLLECTIVE ;  /* 0x000000000000791b */ /* 0x003fe20003800000 */
.L_x_6334:
[----:B------:R-:W-:Y:S01]  /*0e30*/  HFMA2.MMA R19, -RZ, RZ, 0, 1.1920928955078125e-07 ;  /* 0x00000002ff137435 */ /* 0x000fe200000001ff */
[----:B------:R-:W-:-:S05]  /*0e40*/  MOV R12, R18 ;  /* 0x00000012000c7202 */ /* 0x000fca0000000f00 */
[----:B------:R-:W-:-:S05]  /*0e50*/  FADD.FTZ R14, R9, R12 ;  /* 0x0000000c090e7221 */ /* 0x000fca0000010000 */
[----:B------:R-:W-:-:S07]  /*0e60*/  MOV R20, R14 ;  /* 0x0000000e00147202 */ /* 0x000fce0000000f00 */
[----:B------:R-:W-:Y:S05]  /*0e70*/  WARPSYNC.COLLECTIVE R17, `(.L_x_6335) ;  /* 0x0000000011087348 */ /* 0x000fea0003c00000 */
[----:B------:R0:W1:Y:S02]  /*0e80*/  SHFL.BFLY P2, R18, R20, R19, R22 ;  /* 0x0c00001314127389 */ /* 0x0000640000040016 */
[----:B01----:R-:W-:Y:S01]  /*0e90*/  ENDCOLLECTIVE ;  /* 0x000000000000791b */ /* 0x003fe20003800000 */
.L_x_6335:
[----:B------:R-:W-:Y:S01]  /*0ea0*/  HFMA2.MMA R19, -RZ, RZ, 0, 2.384185791015625e-07 ;  /* 0x00000004ff137435 */ /* 0x000fe200000001ff */
[----:B------:R-:W-:-:S04]  /*0eb0*/  IMAD.MOV.U32 R13, RZ, RZ, R18 ;  /* 0x000000ffff0d7224 */ /* 0x000fc800078e0012 */
[----:B------:R-:W-:-:S05]  /*0ec0*/  FADD.FTZ R15, R14, R13 ;  /* 0x0000000d0e0f7221 */ /* 0x000fca0000010000 */
[----:B------:R-:W-:-:S07]  /*0ed0*/  MOV R20, R15 ;  /* 0x0000000f00147202 */ /* 0x000fce0000000f00 */
[----:B------:R-:W-:Y:S05]  /*0ee0*/  WARPSYNC.COLLECTIVE R17, `(.L_x_6336) ;  /* 0x0000000011087348 */ /* 0x000fea0003c00000 */
[----:B------:R0:W1:Y:S02]  /*0ef0*/  SHFL.BFLY P2, R18, R20, R19, R22 ;  /* 0x0c00001314127389 */ /* 0x0000640000040016 */
[----:B01----:R-:W-:Y:S01]  /*0f00*/  ENDCOLLECTIVE ;  /* 0x000000000000791b */ /* 0x003fe20003800000 */
.L_x_6336:
[----:B------:R-:W-:Y:S01]  /*0f10*/  IMAD.MOV.U32 R19, RZ, RZ, 0x8 ;  /* 0x00000008ff137424 */ /* 0x000fe200078e00ff */
[----:B------:R-:W-:-:S05]  /*0f20*/  MOV R16, R18 ;  /* 0x0000001200107202 */ /* 0x000fca0000000f00 */
[----:B------:R-:W-:-:S05]  /*0f30*/  FADD.FTZ R16, R15, R16 ;  /* 0x000000100f107221 */ /* 0x000fca0000010000 */
[----:B------:R-:W-:-:S07]  /*0f40*/  MOV R20, R16 ;  /* 0x0000001000147202 */ /* 0x000fce0000000f00 */
[----:B------:R-:W-:Y:S05]  /*0f50*/  WARPSYNC.COLLECTIVE R17, `(.L_x_6337) ;  /* 0x0000000011087348 */ /* 0x000fea0003c00000 */
[----:B------:R0:W1:Y:S02]  /*0f60*/  SHFL.BFLY P2, R18, R20, R19, R22 ;  /* 0x0c00001314127389 */ /* 0x0000640000040016 */
[----:B01----:R-:W-:Y:S01]  /*0f70*/  ENDCOLLECTIVE ;  /* 0x000000000000791b */ /* 0x003fe20003800000 */
.L_x_6337:
[----:B------:R-:W-:Y:S01]  /*0f80*/  HFMA2.MMA R19, -RZ, RZ, 0, 9.5367431640625e-07 ;  /* 0x00000010ff137435 */ /* 0x000fe200000001ff */
[----:B------:R-:W-:-:S05]  /*0f90*/  MOV R9, R18 ;  /* 0x0000001200097202 */ /* 0x000fca0000000f00 */
[----:B------:R-:W-:-:S05]  /*0fa0*/  FADD.FTZ R9, R16, R9 ;  /* 0x0000000910097221 */ /* 0x000fca0000010000 */
[----:B------:R-:W-:-:S07]  /*0fb0*/  MOV R20, R9 ;  /* 0x0000000900147202 */ /* 0x000fce0000000f00 */
[----:B------:R-:W-:Y:S05]  /*0fc0*/  WARPSYNC.COLLECTIVE R17, `(.L_x_6338) ;  /* 0x0000000011087348 */ /* 0x000fea0003c00000 */
[----:B------:R0:W1:Y:S02]  /*0fd0*/  SHFL.BFLY P2, R18, R20, R19, R22 ;  /* 0x0c00001314127389 */ /* 0x0000640000040016 */
[----:B01----:R-:W-:Y:S01]  /*0fe0*/  ENDCOLLECTIVE ;  /* 0x000000000000791b */ /* 0x003fe20003800000 */
.L_x_6338:
[----:B------:R-:W-:Y:S01]  /*0ff0*/  MOV R14, R18 ;  /* 0x00000012000e7202 */ /* 0x000fe20000000f00 */
[----:B------:R-:W-:Y:S06]  /*1000*/  BRA `(.L_x_6339) ;  /* 0xfffffff8007c7947 */ /* 0x000fec000383ffff */
.L_x_6340:
        /* <DEDUP_REMOVED lines=15> */
.L_x_16934:


//--------------------- .text._ZN10layer_norm13ln_bwd_kernelINS_13Kernel_traitsI13__nv_bfloat16S2_fS2_fjLj1280ELj1ELj4ELj1ELj16ENS_18Kernel_traits_baseILj1280ES2_S2_fS2_fjLj128EEEEELb1ELb0ELb1ELb1EEEvNS_9BwdParamsE --------------------------
	.section	.text._ZN10layer_norm13ln_bwd_kernelINS_13Kernel_traitsI13__nv_bfloat16S2_fS2_fjLj1280ELj1ELj4ELj1ELj16ENS_18Kernel_traits_baseILj1280ES2_S2_fS2_fjLj128EEEEELb1ELb0ELb1ELb1EEEvNS_9BwdParamsE,"ax",@progbits
	.align	128
        .global         _ZN10layer_norm13ln_bwd_kernelINS_13Kernel_traitsI13__nv_bfloat16S2_fS2_fjLj1280ELj1ELj4ELj1ELj16ENS_18Kernel_traits_baseILj1280ES2_S2_fS2_fjLj128EEEEELb1ELb0ELb1ELb1EEEvNS_9BwdParamsE
        .type           _ZN10layer_norm13ln_bwd_kernelINS_13Kernel_traitsI13__nv_bfloat16S2_fS2_fjLj1280ELj1ELj4ELj1ELj16ENS_18Kernel_traits_baseILj1280ES2_S2_fS2_fjLj128EEEEELb1ELb0ELb1ELb1EEEvNS_9BwdParamsE,@function
        .size           _ZN10layer_norm13ln_bwd_kernelINS_13Kernel_traitsI13__nv_bfloat16S2_fS2_fjLj1280ELj1ELj4ELj1ELj16ENS_18Kernel_traits_baseILj1280ES2_S2_fS2_fjLj128EEEEELb1ELb0ELb1ELb1EEEvNS_9BwdParamsE,(.L_x_16935 - _ZN10layer_norm13ln_bwd_kernelINS_13Kernel_traitsI13__nv_bfloat16S2_fS2_fjLj1280ELj1ELj4ELj1ELj16ENS_18Kernel_traits_baseILj1280ES2_S2_fS2_fjLj128EEEEELb1ELb0ELb1ELb1EEEvNS_9BwdParamsE)
        .other          _ZN10layer_norm13ln_bwd_kernelINS_13Kernel_traitsI13__nv_bfloat16S2_fS2_fjLj1280ELj1ELj4ELj1ELj16ENS_18Kernel_traits_baseILj1280ES2_S2_fS2_fjLj128EEEEELb1ELb0ELb1ELb1EEEvNS_9BwdParamsE,@"STO_CUDA_ENTRY STV_DEFAULT"
_ZN10layer_norm13ln_bwd_kernelINS_13Kernel_traitsI13__nv_bfloat16S2_fS2_fjLj1280ELj1ELj4ELj1ELj16ENS_18Kernel_traits_baseILj1280ES2_S2_fS2_fjLj128EEEEELb1ELb0ELb1ELb1EEEvNS_9BwdParamsE:
.text._ZN10layer_norm13ln_bwd_kernelINS_13Kernel_traitsI13__nv_bfloat16S2_fS2_fjLj1280ELj1ELj4ELj1ELj16ENS_18Kernel_traits_baseILj1280ES2_S2_fS2_fjLj128EEEEELb1ELb0ELb1ELb1EEEvNS_9BwdParamsE:
        /* <DEDUP_REMOVED lines=54> */
.L_x_6342:
        /* <DEDUP_REMOVED lines=50> */
[C---:B--2---:R-:W-:Y:S01]  /*0680*/  IMAD.U32 R24, R4.reuse, 0x10000, RZ ;  /* 0x0001000004187824 */ /* 0x044fe200078e00ff */
[----:B------:R-:W-:Y:S02]  /*0690*/  SHF.L.U32 R25, R5, 0x10, RZ ;  /* 0x0000001005197819 */ /* 0x000fe400000006ff */
[----:B------:R-:W-:Y:S02]  /*06a0*/  PRMT R0, R4, 0x7632, R0 ;  /* 0x0000763204007816 */ /* 0x000fe40000000000 */
[----:B------:R0:W-:Y:S01]  /*06b0*/  STL [R1+0x9c], R24 ;  /* 0x00009c1801007387 */ /* 0x0001e20000100800 */
[----:B---3--:R-:W-:-:S02]  /*06c0*/  PRMT R2, R9, 0x7632, R2 ;  /* 0x0000763209027816 */ /* 0x008fc40000000002 */
[----:B------:R-:W-:Y:S01]  /*06d0*/  PRMT R3, R10, 0x7632, R3 ;  /* 0x000076320a037816 */ /* 0x000fe20000000003 */
[----:B------:R1:W-:Y:S01]  /*06e0*/  STL [R1+0x94], R25 ;  /* 0x0000941901007387 */ /* 0x0003e20000100800 */
[----:B------:R-:W-:Y:S02]  /*06f0*/  PRMT R4, R5, 0x7632, R4 ;  /* 0x0000763205047816 */ /* 0x000fe40000000004 */
[C---:B------:R-:W-:Y:S02]  /*0700*/  PRMT R5, R6.reuse, 0x7632, R5 ;  /* 0x0000763206057816 */ /* 0x040fe40000000005 */
[----:B0-----:R-:W-:Y:S02]  /*0710*/  SHF.L.U32 R24, R6, 0x10, RZ ;  /* 0x0000001006187819 */ /* 0x001fe400000006ff */
[C---:B------:R-:W-:Y:S02]  /*0720*/  PRMT R6, R7.reuse, 0x7632, R6 ;  /* 0x0000763207067816 */ /* 0x040fe40000000006 */
        /* <DEDUP_REMOVED lines=8> */
[----:B----4-:R-:W-:-:S03]  /*07b0*/  PRMT R9, R12, 0x7632, R9 ;  /* 0x000076320c097816 */ /* 0x010fc60000000009 */
        /* <DEDUP_REMOVED lines=11> */
[----:B-----5:R-:W-:-:S03]  /*0870*/  PRMT R13, R16, 0x7632, R13 ;  /* 0x00007632100d7816 */ /* 0x020fc6000000000d */
        /* <DEDUP_REMOVED lines=17> */
[----:B------:R-:W-:Y:S02]  /*0990*/  SHF.L.U32 R21, R21, 0x10, RZ ;  /* 0x0000001015157819 */ /* 0x000fe400000006ff */
[C---:B------:R-:W-:Y:S01]  /*09a0*/  PRMT R19, R22.reuse, 0x7632, R19 ;  /* 0x0000763216137816 */ /* 0x040fe20000000013 */
[----:B------:R-:W-:Y:S01]  /*09b0*/  STL [R1+0x24], R25 ;  /* 0x0000241901007387 */ /* 0x000fe20000100800 */
[----:B------:R-:W-:Y:S01]  /*09c0*/  IMAD.U32 R22, R22, 0x10000, RZ ;  /* 0x0001000016167824 */ /* 0x000fe200078e00ff */
[----:B0-----:R-:W-:-:S02]  /*09d0*/  SHF.L.U32 R24, R20, 0x10, RZ ;  /* 0x0000001014187819 */ /* 0x001fc400000006ff */
[----:B------:R-:W-:-:S03]  /*09e0*/  PRMT R20, R23, 0x7632, R20 ;  /* 0x0000763217147816 */ /* 0x000fc60000000014 */
[----:B------:R-:W-:Y:S04]  /*09f0*/  STL [R1+0x1c], R24 ;  /* 0x00001c1801007387 */ /* 0x000fe80000100800 */
[----:B------:R0:W-:Y:S04]  /*0a00*/  STL [R1+0x14], R21 ;  /* 0x0000141501007387 */ /* 0x0001e80000100800 */
[----:B------:R-:W-:Y:S01]  /*0a10*/  STL [R1+0xc], R22 ;  /* 0x00000c1601007387 */ /* 0x000fe20000100800 */
[----:B0-----:R-:W-:-:S05]  /*0a20*/  SHF.L.U32 R21, R23, 0x10, RZ ;  /* 0x0000001017157819 */ /* 0x001fca00000006ff */
[----:B------:R0:W-:Y:S02]  /*0a30*/  STL [R1+0x4], R21 ;  /* 0x0000041501007387 */ /* 0x0001e40000100800 */
[----:B0-----:R-:W-:Y:S02]  /*0a40*/  SHF.L.U32 R21, R0, 0x10, RZ ;  /* 0x0000001000157819 */ /* 0x001fe400000006ff */
[----:B------:R-:W-:Y:S02]  /*0a50*/  SHF.L.U32 R0, R4, 0x10, RZ ;  /* 0x0000001004007819 */ /* 0x000fe400000006ff */
[----:B------:R-:W-:Y:S01]  /*0a60*/  SHF.L.U32 R4, R5, 0x10, RZ ;  /* 0x0000001005047819 */ /* 0x000fe200000006ff */
[----:B------:R-:W-:Y:S01]  /*0a70*/  STL [R1+0x98], R21 ;  /* 0x0000981501007387 */ /* 0x000fe20000100800 */
[----:B------:R-:W-:-:S03]  /*0a80*/  IMAD.U32 R5, R6, 0x10000, RZ ;  /* 0x0001000006057824 */ /* 0x000fc600078e00ff */
[----:B------:R0:W-:Y:S04]  /*0a90*/  STL [R1+0x90], R0 ;  /* 0x0000900001007387 */ /* 0x0001e80000100800 */
[----:B------:R1:W-:Y:S04]  /*0aa0*/  STL [R1+0x88], R4 ;  /* 0x0000880401007387 */ /* 0x0003e80000100800 */
[----:B------:R-:W-:Y:S01]  /*0ab0*/  STL [R1+0x80], R5 ;  /* 0x0000800501007387 */ /* 0x000fe20000100800 */
[----:B0-----:R-:W-:Y:S02]  /*0ac0*/  SHF.L.U32 R0, R7, 0x10, RZ ;  /* 0x0000001007007819 */ /* 0x001fe400000006ff */
[----:B-1----:R-:W-:-:S03]  /*0ad0*/  SHF.L.U32 R4, R2, 0x10, RZ ;  /* 0x0000001002047819 */ /* 0x002fc600000006ff */
[----:B------:R0:W-:Y:S01]  /*0ae0*/  STL [R1+0x78], R0 ;  /* 0x0000780001007387 */ /* 0x0001e20000100800 */
[----:B------:R-:W-:Y:S01]  /*0af0*/  SHF.L.U32 R2, R3, 0x10, RZ ;  /* 0x0000001003027819 */ /* 0x000fe200000006ff */
[----:B------:R-:W-:Y:S02]  /*0b00*/  IMAD.U32 R3, R9, 0x10000, RZ ;  /* 0x0001000009037824 */ /* 0x000fe400078e00ff */
        /* <DEDUP_REMOVED lines=27> */
.L_x_6428:
[----:B-1----:R-:W0:Y:S08]  /*0cc0*/  LDC.64 R2, c[0x0][0x288] ;  /* 0x0000a200ff027b82 */ /* 0x002e300000000a00 */
[----:B------:R-:W1:Y:S08]  /*0cd0*/  LDC.64 R166, c[0x0][0x280] ;  /* 0x0000a000ffa67b82 */ /* 0x000e700000000a00 */
[----:B------:R-:W2:Y:S01]  /*0ce0*/  LDC R199, c[0x0][0x218] ;  /* 0x00008600ffc77b82 */ /* 0x000ea20000000800 */
[----:B0-----:R-:W-:-:S07]  /*0cf0*/  IMAD.WIDE R2, R193, 0x4, R2 ;  /* 0x00000004c1027825 */ /* 0x001fce00078e0202 */
[----:B------:R-:W0:Y:S01]  /*0d00*/  LDC.64 R164, c[0x0][0x258] ;  /* 0x00009600ffa47b82 */ /* 0x000e220000000a00 */
[----:B------:R1:W3:Y:S01]  /*0d10*/  LDG.E R187, desc[UR4][R2.64] ;  /* 0x0000000402bb7981 */ /* 0x0002e2000c1e1900 */
[----:B------:R-:W4:Y:S06]  /*0d20*/  S2R R178, SR_TID.X ;  /* 0x0000000000b27919 */ /* 0x000f2c0000002100 */
[----:B------:R-:W4:Y:S01]  /*0d30*/  LDC.64 R180, c[0x0][0x250] ;  /* 0x00009400ffb47b82 */ /* 0x000f220000000a00 */
[----:B-1----:R-:W-:-:S07]  /*0d40*/  IMAD.WIDE R2, R193, 0x4, R166 ;  /* 0x00000004c1027825 */ /* 0x002fce00078e02a6 */
[----:B------:R-:W1:Y:S01]  /*0d50*/  LDC.64 R188, c[0x0][0x2c8] ;  /* 0x0000b200ffbc7b82 */ /* 0x000e620000000a00 */
[----:B------:R2:W5:Y:S01]  /*0d60*/  LDG.E R4, desc[UR4][R2.64] ;  /* 0x0000000402047981 */ /* 0x000562000c1e1900 */
        /* <DEDUP_REMOVED lines=16> */
[----:B---3--:R-:W-:-:S13]  /*0e70*/  ISETP.GT.AND P4, PT, R187, RZ, PT ;  /* 0x000000ffbb00720c */ /* 0x008fda0003f84270 */
[----:B------:R-:W-:Y:S05]  /*0e80*/  @P4 BRA `(.L_x_6345) ;  /* 0x0000000000a04947 */ /* 0x000fea0003800000 */
[----:B------:R-:W-:Y:S01]  /*0e90*/  IMAD.U32 R190, RZ, RZ, UR10 ;  /* 0x0000000affbe7e24 */ /* 0x000fe2000f8e00ff */
[----:B------:R-:W-:Y:S02]  /*0ea0*/  MOV R187, UR11 ;  /* 0x0000000b00bb7c02 */ /* 0x000fe40008000f00 */
[----:B-----5:R-:W-:Y:S02]  /*0eb0*/  ISETP.GE.AND P3, PT, R4, 0x1, PT ;  /* 0x000000010400780c */ /* 0x020fe40003f66270 */
[----:B------:R-:W-:-:S04]  /*0ec0*/  ISETP.NE.U32.AND P0, PT, R190, RZ, PT ;  /* 0x000000ffbe00720c */ /* 0x000fc80003f05070 */
[----:B------:R-:W-:-:S13]  /*0ed0*/  ISETP.NE.AND.EX P0, PT, R187, RZ, PT, P0 ;  /* 0x000000ffbb00720c */ /* 0x000fda0003f05300 */
[----:B------:R-:W5:Y:S04]  /*0ee0*/  @P0 LDG.E.128 R60, desc[UR4][R164.64] ;  /* 0x00000004a43c0981 */ /* 0x000f68000c1e1d00 */
[----:B------:R0:W5:Y:S04]  /*0ef0*/  @P0 LDG.E.128 R56, desc[UR4][R164.64+0x10] ;  /* 0x00001004a4380981 */ /* 0x000168000c1e1d00 */
[----:B------:R-:W5:Y:S04]  /*0f00*/  @P0 LDG.E.128 R68, desc[UR4][R166.64] ;  /* 0x00000004a6440981 */ /* 0x000f68000c1e1d00 */
[----:B------:R1:W5:Y:S01]  /*0f10*/  @P0 LDG.E.128 R64, desc[UR4][R166.64+0x10] ;  /* 0x00001004a6400981 */ /* 0x000362000c1e1d00 */
[----:B0-----:R-:W-:-:S03]  /*0f20*/  @P3 IADD3 R164, R4, -0x1, RZ ;  /* 0xffffffff04a43810 */ /* 0x001fc60007ffe0ff */
[----:B------:R-:W5:Y:S02]  /*0f30*/  @P0 LDG.E.128 R52, desc[UR4][R2.64] ;  /* 0x0000000402340981 */ /* 0x000f64000c1e1d00 */
[----:B------:R-:W-:Y:S02]  /*0f40*/  @P3 IMAD R164, R164, R199, RZ ;  /* 0x000000c7a4a43224 */ /* 0x000fe400078e02ff */
[----:B------:R0:W5:Y:S01]  /*0f50*/  @P0 LDG.E.128 R48, desc[UR4][R2.64+0x10] ;  /* 0x0000100402300981 */ /* 0x000162000c1e1d00 */
[----:B-1----:R-:W1:Y:S02]  /*0f60*/  LDC.64 R166, c[0x0][0x240] ;  /* 0x00009000ffa67b82 */ /* 0x002e640000000a00 */
[----:B------:R-:W-:Y:S01]  /*0f70*/  @P3 SHF.R.S32.HI R165, RZ, 0x1f, R164 ;  /* 0x0000001fffa53819 */ /* 0x000fe200000114a4 */
[----:B------:R-:W5:Y:S03]  /*0f80*/  @P0 LDG.E.128 R76, desc[UR4][R178.64] ;  /* 0x00000004b24c0981 */ /* 0x000f66000c1e1d00 */
[----:B------:R-:W-:Y:S01]  /*0f90*/  @P3 LEA.HI R165, R165, R164, RZ, 0x3 ;  /* 0x000000a4a5a53211 */ /* 0x000fe200078f18ff */
[----:B------:R-:W-:Y:S01]  /*0fa0*/  HFMA2.MMA R164, -RZ, RZ, 0, 0 ;  /* 0x00000000ffa47435 */ /* 0x000fe200000001ff */
[----:B0-----:R-:W-:Y:S01]  /*0fb0*/  @P0 IADD3 R2, R191, 0x80, RZ ;  /* 0x00000080bf020810 */ /* 0x001fe20007ffe0ff */
[----:B------:R0:W5:Y:S04]  /*0fc0*/  @P0 LDG.E.128 R72, desc[UR4][R178.64+0x10] ;  /* 0x00001004b2480981 */ /* 0x000168000c1e1d00 */
[----:B------:R-:W-:Y:S01]  /*0fd0*/  @P3 LEA.HI.SX32 R164, R165, R197, 0x1d ;  /* 0x000000c5a5a43211 */ /* 0x000fe200078feaff */
[----:B------:R-:W-:-:S03]  /*0fe0*/  @P0 IMAD.WIDE.U32 R2, R2, 0x20, R188 ;  /* 0x0000002002020825 */ /* 0x000fc600078e00bc */
[C---:B------:R-:W-:Y:S01]  /*0ff0*/  IADD3 R188, R164.reuse, 0x40, RZ ;  /* 0x00000040a4bc7810 */ /* 0x040fe20007ffe0ff */
[C---:B------:R-:W-:Y:S01]  /*1000*/  VIADD R194, R164.reuse, 0x20 ;  /* 0x00000020a4c27836 */ /* 0x040fe20000000000 */
[C---:B------:R-:W-:Y:S01]  /*1010*/  IADD3 R180, R164.reuse, 0x60, RZ ;  /* 0x00000060a4b47810 */ /* 0x040fe20007ffe0ff */
[----:B------:R-:W5:Y:S01]  /*1020*/  @P0 LDG.E.128 R44, desc[UR4][R2.64] ;  /* 0x00000004022c0981 */ /* 0x000f62000c1e1d00 */
[C---:B0-----:R-:W-:Y:S01]  /*1030*/  IADD3 R178, R164.reuse, 0x80, RZ ;  /* 0x00000080a4b27810 */ /* 0x041fe20007ffe0ff */
[--C-:B-1----:R-:W-:Y:S02]  /*1040*/  IMAD.WIDE.U32 R164, R164, 0x8, R166.reuse ;  /* 0x00000008a4a47825 */ /* 0x102fe400078e00a6 */
[----:B------:R0:W5:Y:S02]  /*1050*/  @P0 LDG.E.128 R40, desc[UR4][R2.64+0x10] ;  /* 0x0000100402280981 */ /* 0x000164000c1e1d00 */
[--C-:B------:R-:W-:Y:S02]  /*1060*/  IMAD.WIDE.U32 R194, R194, 0x8, R166.reuse ;  /* 0x00000008c2c27825 */ /* 0x100fe400078e00a6 */
[----:B------:R-:W5:Y:S02]  /*1070*/  LDG.E.64 R164, desc[UR4][R164.64] ;  /* 0x00000004a4a47981 */ /* 0x000f64000c1e1b00 */
[----:B------:R-:W-:-:S02]  /*1080*/  IMAD.WIDE.U32 R188, R188, 0x8, R166 ;  /* 0x00000008bcbc7825 */ /* 0x000fc400078e00a6 */
[----:B------:R-:W5:Y:S02]  /*1090*/  LDG.E.64 R194, desc[UR4][R194.64] ;  /* 0x00000004c2c27981 */ /* 0x000f64000c1e1b00 */
[--C-:B------:R-:W-:Y:S02]  /*10a0*/  IMAD.WIDE.U32 R180, R180, 0x8, R166.reuse ;  /* 0x00000008b4b47825 */ /* 0x100fe400078e00a6 */
[----:B------:R-:W5:Y:S02]  /*10b0*/  LDG.E.64 R188, desc[UR4][R188.64] ;  /* 0x00000004bcbc7981 */ /* 0x000f64000c1e1b00 */
[----:B------:R-:W-:Y:S02]  /*10c0*/  IMAD.WIDE.U32 R178, R178, 0x8, R166 ;  /* 0x00000008b2b27825 */ /* 0x000fe400078e00a6 */
[----:B------:R-:W5:Y:S04]  /*10d0*/  LDG.E.64 R180, desc[UR4][R180.64] ;  /* 0x00000004b4b47981 */ /* 0x000f68000c1e1b00 */
[----:B------:R-:W5:Y:S01]  /*10e0*/  LDG.E.64 R178, desc[UR4][R178.64] ;  /* 0x00000004b2b27981 */ /* 0x000f62000c1e1b00 */
[----:B0-----:R-:W-:Y:S01]  /*10f0*/  CS2R R2, SRZ ;  /* 0x0000000000027805 */ /* 0x001fe2000001ff00 */
[----:B------:R-:W-:Y:S06]  /*1100*/  BRA `(.L_x_6346) ;  /* 0x0000001c00487947 */ /* 0x000fec0003800000 */
.L_x_6345:
[----:B------:R-:W-:Y:S01]  /*1110*/  IADD3 R187, R187, -0x1, RZ ;  /* 0xffffffffbbbb7810 */ /* 0x000fe20007ffe0ff */
[----:B------:R-:W0:Y:S01]  /*1120*/  LDC.64 R16, c[0x0][0x238] ;  /* 0x00008e00ff107b82 */ /* 0x000e220000000a00 */
[----:B------:R-:W2:Y:S03]  /*1130*/  LDG.E R0, desc[UR4][R180.64] ;  /* 0x00000004b4007981 */ /* 0x000ea6000c1e1900 */
[----:B------:R-:W-:-:S04]  /*1140*/  IMAD R187, R187, R199, RZ ;  /* 0x000000c7bbbb7224 */ /* 0x000fc800078e02ff */
[----:B------:R-:W1:Y:S01]  /*1150*/  LDC.64 R6, c[0x0][0x2b8] ;  /* 0x0000ae00ff067b82 */ /* 0x000e620000000a00 */
[----:B------:R-:W-:-:S04]  /*1160*/  SHF.R.S32.HI R8, RZ, 0x1f, R187 ;  /* 0x0000001fff087819 */ /* 0x000fc800000114bb */
[----:B------:R-:W-:-:S04]  /*1170*/  LEA.HI R5, R8, R187, RZ, 0x3 ;  /* 0x000000bb08057211 */ /* 0x000fc800078f18ff */
[----:B------:R-:W-:-:S05]  /*1180*/  LEA.HI.SX32 R5, R5, R197, 0x1d ;  /* 0x000000c505057211 */ /* 0x000fca00078feaff */
[----:B------:R-:W-:Y:S02]  /*1190*/  VIADD R29, R5, 0x20 ;  /* 0x00000020051d7836 */ /* 0x000fe40000000000 */
[----:B0-----:R-:W-:-:S04]  /*11a0*/  IMAD.WIDE.U32 R172, R191, 0x20, R16 ;  /* 0x00000020bfac7825 */ /* 0x001fc800078e0010 */
[----:B------:R-:W-:Y:S01]  /*11b0*/  IMAD.WIDE.U32 R168, R198, 0x20, R16 ;  /* 0x00000020c6a87825 */ /* 0x000fe200078e0010 */
[----:B------:R-:W3:Y:S03]  /*11c0*/  LDG.E.128 R224, desc[UR4][R172.64] ;  /* 0x00000004ace07981 */ /* 0x000ee6000c1e1d00 */
[----:B-1----:R-:W-:Y:S01]  /*11d0*/  IMAD.WIDE.U32 R28, R29, 0x10, R6 ;  /* 0x000000101d1c7825 */ /* 0x002fe200078e0006 */
[----:B------:R-:W4:Y:S03]  /*11e0*/  LDG.E.128 R216, desc[UR4][R168.64] ;  /* 0x00000004a8d87981 */ /* 0x000f26000c1e1d00 */
[----:B------:R-:W-:Y:S02]  /*11f0*/  IMAD.WIDE.U32 R204, R203, 0x20, R16 ;  /* 0x00000020cbcc7825 */ /* 0x000fe400078e0010 */
[----:B------:R-:W4:Y:S04]  /*1200*/  LDG.E.128 R28, desc[UR4][R28.64] ;  /* 0x000000041c1c7981 */ /* 0x000f28000c1e1d00 */
[----:B------:R-:W4:Y:S04]  /*1210*/  LDG.E.128 R180, desc[UR4][R204.64] ;  /* 0x00000004ccb47981 */ /* 0x000f28000c1e1d00 */
[----:B------:R-:W4:Y:S04]  /*1220*/  LDG.E.128 R168, desc[UR4][R168.64+0x10] ;  /* 0x00001004a8a87981 */ /* 0x000f28000c1e1d00 */
[----:B------:R-:W4:Y:S01]  /*1230*/  LDG.E.128 R172, desc[UR4][R172.64+0x10] ;  /* 0x00001004acac7981 */ /* 0x000f22000c1e1d00 */
[----:B------:R-:W-:-:S03]  /*1240*/  IADD3 R24, R5, 0x60, RZ ;  /* 0x0000006005187810 */ /* 0x000fc60007ffe0ff */
[----:B------:R-:W4:Y:S02]  /*1250*/  LDG.E.128 R204, desc[UR4][R204.64+0x10] ;  /* 0x00001004cccc7981 */ /* 0x000f24000c1e1d00 */
[----:B------:R-:W-:-:S06]  /*1260*/  IMAD.WIDE.U32 R24, R24, 0x10, R6 ;  /* 0x0000001018187825 */ /* 0x000fcc00078e0006 */
[----:B------:R-:W4:Y:S01]  /*1270*/  LDG.E.128 R24, desc[UR4][R24.64] ;  /* 0x0000000418187981 */ /* 0x000f22000c1e1d00 */
[----:B-----5:R-:W-:Y:S01]  /*1280*/  ISETP.GE.AND P3, PT, R4, 0x1, PT ;  /* 0x000000010400780c */ /* 0x020fe20003f66270 */
[C---:B------:R-:W-:Y:S01]  /*1290*/  IMAD.WIDE.U32 R220, R5.reuse, 0x10, R6 ;  /* 0x0000001005dc7825 */ /* 0x040fe200078e0006 */
[C---:B------:R-:W-:Y:S02]  /*12a0*/  IADD3 R21, R5.reuse, 0x40, RZ ;  /* 0x0000004005157810 */ /* 0x040fe40007ffe0ff */
[----:B------:R-:W-:Y:S02]  /*12b0*/  IADD3 R8, R5, 0x80, RZ ;  /* 0x0000008005087810 */ /* 0x000fe40007ffe0ff */
[----:B------:R-:W-:Y:S01]  /*12c0*/  IADD3 R196, R191, 0x80, RZ ;  /* 0x00000080bfc47810 */ /* 0x000fe20007ffe0ff */
[----:B------:R-:W-:-:S04]  /*12d0*/  IMAD.WIDE.U32 R212, R202, 0x20, R16 ;  /* 0x00000020cad47825 */ /* 0x000fc800078e0010 */
[----:B------:R-:W-:Y:S01]  /*12e0*/  IMAD.U32 R190, RZ, RZ, UR10 ;  /* 0x0000000affbe7e24 */ /* 0x000fe2000f8e00ff */
[----:B------:R-:W-:Y:S01]  /*12f0*/  MOV R187, UR11 ;  /* 0x0000000b00bb7c02 */ /* 0x000fe20008000f00 */
[----:B------:R-:W4:Y:S01]  /*1300*/  LDG.E.128 R220, desc[UR4][R220.64] ;  /* 0x00000004dcdc7981 */ /* 0x000f22000c1e1d00 */
[----:B------:R-:W-:Y:S01]  /*1310*/  @P3 IADD3 R5, R4, -0x1, RZ ;  /* 0xffffffff04053810 */ /* 0x000fe20007ffe0ff */
[--C-:B------:R-:W-:Y:S02]  /*1320*/  IMAD.WIDE.U32 R20, R21, 0x10, R6.reuse ;  /* 0x0000001015147825 */ /* 0x100fe400078e0006 */
[----:B------:R-:W4:Y:S02]  /*1330*/  LDG.E.128 R208, desc[UR4][R212.64] ;  /* 0x00000004d4d07981 */ /* 0x000f24000c1e1d00 */
[----:B------:R-:W-:Y:S02]  /*1340*/  @P3 IMAD R5, R5, R199, RZ ;  /* 0x000000c705053224 */ /* 0x000fe400078e02ff */
[----:B------:R-:W0:Y:S01]  /*1350*/  LDC.U8 R199, c[0x0][0x2a0] ;  /* 0x0000a800ffc77b82 */ /* 0x000e220000000000 */
[----:B------:R-:W-:-:S04]  /*1360*/  IMAD.WIDE.U32 R8, R8, 0x10, R6 ;  /* 0x0000001008087825 */ /* 0x000fc800078e0006 */
[----:B------:R-:W-:Y:S01]  /*1370*/  IMAD.WIDE.U32 R16, R196, 0x20, R16 ;  /* 0x00000020c4107825 */ /* 0x000fe200078e0010 */
[----:B------:R-:W-:Y:S01]  /*1380*/  ISETP.NE.U32.AND P0, PT, R190, RZ, PT ;  /* 0x000000ffbe00720c */ /* 0x000fe20003f05070 */
[----:B------:R-:W4:Y:S01]  /*1390*/  LDG.E.128 R212, desc[UR4][R212.64+0x10] ;  /* 0x00001004d4d47981 */ /* 0x000f22000c1e1d00 */
[----:B------:R-:W1:Y:S01]  /*13a0*/  LDC.64 R6, c[0x0][0x240] ;  /* 0x00009000ff067b82 */ /* 0x000e620000000a00 */
[----:B------:R-:W-:Y:S02]  /*13b0*/  @P3 SHF.R.S32.HI R176, RZ, 0x1f, R5 ;  /* 0x0000001fffb03819 */ /* 0x000fe40000011405 */
[----:B------:R-:W4:Y:S01]  /*13c0*/  LDG.E.128 R12, desc[UR4][R16.64] ;  /* 0x00000004100c7981 */ /* 0x000f22000c1e1d00 */
[----:B------:R-:W-:Y:S02]  /*13d0*/  ISETP.NE.AND.EX P0, PT, R187, RZ, PT, P0 ;  /* 0x000000ffbb00720c */ /* 0x000fe40003f05300 */
[----:B------:R-:W-:Y:S01]  /*13e0*/  @P3 LEA.HI R176, R176, R5, RZ, 0x3 ;  /* 0x00000005b0b03211 */ /* 0x000fe200078f18ff */
[----:B------:R-:W4:Y:S01]  /*13f0*/  LDG.E.128 R20, desc[UR4][R20.64] ;  /* 0x0000000414147981 */ /* 0x000f22000c1e1d00 */
[----:B------:R-:W-:-:S03]  /*1400*/  MOV R200, RZ ;  /* 0x000000ff00c87202 */ /* 0x000fc60000000f00 */
[----:B------:R-:W4:Y:S04]  /*1410*/  LDG.E.128 R8, desc[UR4][R8.64] ;  /* 0x0000000408087981 */ /* 0x000f28000c1e1d00 */
[----:B------:R-:W4:Y:S01]  /*1420*/  LDG.E.128 R16, desc[UR4][R16.64+0x10] ;  /* 0x0000100410107981 */ /* 0x000f22000c1e1d00 */
[----:B0-----:R-:W-:Y:S02]  /*1430*/  ISETP.NE.AND P1, PT, R199, RZ, PT ;  /* 0x000000ffc700720c */ /* 0x001fe40003f25270 */
[----:B------:R-:W-:Y:S01]  /*1440*/  @P3 LEA.HI.SX32 R200, R176, R197, 0x1d ;  /* 0x000000c5b0c83211 */ /* 0x000fe200078feaff */
[----:B------:R-:W5:Y:S03]  /*1450*/  @P0 LDG.E.128 R76, desc[UR4][R178.64] ;  /* 0x00000004b24c0981 */ /* 0x000f66000c1e1d00 */
[----:B------:R-:W-:Y:S01]  /*1460*/  IADD3 R184, R200, 0x60, RZ ;  /* 0x00000060c8b87810 */ /* 0x000fe20007ffe0ff */
[----:B------:R0:W5:Y:S04]  /*1470*/  @P0 LDG.E.128 R72, desc[UR4][R178.64+0x10] ;  /* 0x00001004b2480981 */ /* 0x000168000c1e1d00 */
[----:B-1----:R-:W-:Y:S01]  /*1480*/  IMAD.WIDE.U32 R184, R184, 0x8, R6 ;  /* 0x00000008b8b87825 */ /* 0x002fe200078e0006 */
[----:B------:R-:W5:Y:S04]  /*1490*/  @P0 LDG.E.128 R52, desc[UR4][R2.64] ;  /* 0x0000000402340981 */ /* 0x000f68000c1e1d00 */
[----:B------:R1:W5:Y:S04]  /*14a0*/  @P0 LDG.E.128 R48, desc[UR4][R2.64+0x10] ;  /* 0x0000100402300981 */ /* 0x000368000c1e1d00 */
[----:B------:R-:W5:Y:S04]  /*14b0*/  @P0 LDG.E.128 R68, desc[UR4][R166.64] ;  /* 0x00000004a6440981 */ /* 0x000f68000c1e1d00 */
[----:B------:R-:W5:Y:S04]  /*14c0*/  @P0 LDG.E.128 R64, desc[UR4][R166.64+0x10] ;  /* 0x00001004a6400981 */ /* 0x000f68000c1e1d00 */
[----:B------:R-:W5:Y:S04]  /*14d0*/  @P0 LDG.E.128 R60, desc[UR4][R164.64] ;  /* 0x00000004a43c0981 */ /* 0x000f68000c1e1d00 */
[----:B------:R-:W5:Y:S01]  /*14e0*/  @P0 LDG.E.128 R56, desc[UR4][R164.64+0x10] ;  /* 0x00001004a4380981 */ /* 0x000f62000c1e1d00 */
[----:B--2---:R-:W-:-:S05]  /*14f0*/  FSEL R0, R0, RZ, !P1 ;  /* 0x000000ff00007208 */ /* 0x004fca0004800000 */
[C---:B---3--:R-:W-:Y:S01]  /*1500*/  FADD.FTZ R228, -R0.reuse, R224 ;  /* 0x000000e000e47221 */ /* 0x048fe20000010100 */
[C---:B------:R-:W-:Y:S01]  /*1510*/  FADD.FTZ R186, -R0.reuse, R225 ;  /* 0x000000e100ba7221 */ /* 0x040fe20000010100 */
[----:B------:R-:W-:Y:S01]  /*1520*/  FADD.FTZ R226, -R0, R226 ;  /* 0x000000e200e27221 */ /* 0x000fe20000010100 */
[C---:B----4-:R-:W-:Y:S02]  /*1530*/  PRMT R224, R31.reuse, 0x7632, R224 ;  /* 0x000076321fe07816 */ /* 0x050fe400000000e0 */
[C---:B0-----:R-:W-:Y:S02]  /*1540*/  PRMT R178, R28.reuse, 0x7632, R178 ;  /* 0x000076321cb27816 */ /* 0x041fe400000000b2 */
[----:B------:R-:W-:Y:S01]  /*1550*/  SHF.L.U32 R233, R28, 0x10, RZ ;  /* 0x000000101ce97819 */ /* 0x000fe200000006ff */
[----:B------:R-:W-:Y:S01]  /*1560*/  FADD.FTZ R28, -R0, R183 ;  /* 0x000000b7001c7221 */ /* 0x000fe20000010100 */
[C---:B------:R-:W-:Y:S01]  /*1570*/  PRMT R225, R30.reuse, 0x7632, R225 ;  /* 0x000076321ee17816 */ /* 0x040fe200000000e1 */
[----:B------:R-:W-:Y:S01]  /*1580*/  IMAD.U32 R230, R31, 0x10000, RZ ;  /* 0x000100001fe67824 */ /* 0x000fe200078e00ff */
[----:B------:R-:W-:Y:S01]  /*1590*/  SHF.L.U32 R229, R30, 0x10, RZ ;  /* 0x000000101ee57819 */ /* 0x000fe200000006ff */
[C---:B-1----:R-:W-:Y:S01]  /*15a0*/  FADD.FTZ R2, -R0.reuse, R170 ;  /* 0x000000aa00027221 */ /* 0x042fe20000010100 */
[----:B------:R-:W-:Y:S01]  /*15b0*/  MOV R183, R224 ;  /* 0x000000e000b77202 */ /* 0x000fe20000000f00 */
[C---:B------:R-:W-:Y:S01]  /*15c0*/  FADD.FTZ R31, -R0.reuse, R180 ;  /* 0x000000b4001f7221 */ /* 0x040fe20000010100 */
[C---:B------:R-:W-:Y:S01]  /*15d0*/  FADD.FTZ R199, -R0.reuse, R172 ;  /* 0x000000ac00c77221 */ /* 0x040fe20000010100 */
[----:B------:R-:W-:Y:S01]  /*15e0*/  MOV R170, R178 ;  /* 0x000000b200aa7202 */ /* 0x000fe20000000f00 */
[C---:B------:R-:W-:Y:S01]  /*15f0*/  FADD.FTZ R30, -R0.reuse, R181 ;  /* 0x000000b5001e7221 */ /* 0x040fe20000010100 */
[----:B------:R-:W-:Y:S01]  /*1600*/  FADD.FTZ R169, -R0, R169 ;  /* 0x000000a900a97221 */ /* 0x000fe20000010100 */
[----:B------:R0:W5:Y:S02]  /*1610*/  LDG.E.64 R180, desc[UR4][R184.64] ;  /* 0x00000004b8b47981 */ /* 0x000164000c1e1b00 */
[C---:B0-----:R-:W-:Y:S01]  /*1620*/  FMUL.FTZ R185, R192.reuse, R226 ;  /* 0x000000e2c0b97220 */ /* 0x041fe20000410000 */
[----:B------:R-:W-:Y:S01]  /*1630*/  MOV R226, R183 ;  /* 0x000000b700e27202 */ /* 0x000fe20000000f00 */
[----:B------:R-:W-:Y:S01]  /*1640*/  FMUL.FTZ R183, R192, R199 ;  /* 0x000000c7c0b77220 */ /* 0x000fe20000410000 */
[----:B------:R-:W-:-:S02]  /*1650*/  IMAD.MOV.U32 R199, RZ, RZ, R170 ;  /* 0x000000ffffc77224 */ /* 0x000fc400078e00aa */
[C---:B------:R-:W-:Y:S01]  /*1660*/  FMUL.FTZ R170, R192.reuse, R169 ;  /* 0x000000a9c0aa7220 */ /* 0x040fe20000410000 */
[----:B------:R-:W-:Y:S02]  /*1670*/  FMUL.FTZ R169, R192, R2 ;  /* 0x00000002c0a97220 */ /* 0x000fe40000410000 */
[----:B------:R-:W2:Y:S01]  /*1680*/  LDL R2, [R1+0x94] ;  /* 0x0000940001027983 */ /* 0x000ea20000100800 */
[C---:B------:R-:W-:Y:S01]  /*1690*/  FADD.FTZ R166, -R0.reuse, R207 ;  /* 0x000000cf00a67221 */ /* 0x040fe20000010100 */
[C---:B------:R-:W-:Y:S01]  /*16a0*/  FADD.FTZ R177, -R0.reuse, R174 ;  /* 0x000000ae00b17221 */ /* 0x040fe20000010100 */
[----:B------:R-:W-:Y:S01]  /*16b0*/  FADD.FTZ R174, -R0, R217 ;  /* 0x000000d900ae7221 */ /* 0x000fe20000010100 */
[C---:B------:R-:W-:Y:S02]  /*16c0*/  PRMT R245, R24.reuse, 0x7632, R245 ;  /* 0x0000763218f57816 */ /* 0x040fe400000000f5 */
[----:B------:R-:W-:Y:S01]  /*16d0*/  SHF.L.U32 R217, R24, 0x10, RZ ;  /* 0x0000001018d97819 */ /* 0x000fe200000006ff */
[----:B------:R-:W-:-:S02]  /*16e0*/  FMUL.FTZ R24, R192, R166 ;  /* 0x000000a6c0187220 */ /* 0x000fc40000410000 */
[----:B------:R-:W3:Y:S01]  /*16f0*/  LDL R166, [R1+0x88] ;  /* 0x0000880001a67983 */ /* 0x000ee20000100800 */
[----:B------:R-:W-:Y:S01]  /*1700*/  @P0 IMAD.WIDE.U32 R196, R196, 0x20, R188 ;  /* 0x00000020c4c40825 */ /* 0x000fe200078e00bc */
[C---:B------:R-:W-:Y:S02]  /*1710*/  IADD3 R194, R200.reuse, 0x20, RZ ;  /* 0x00000020c8c27810 */ /* 0x040fe40007ffe0ff */
[C---:B------:R-:W-:Y:S01]  /*1720*/  IADD3 R5, R200.reuse, 0x80, RZ ;  /* 0x00000080c8057810 */ /* 0x040fe20007ffe0ff */
[C---:B------:R-:W-:Y:S01]  /*1730*/  VIADD R188, R200.reuse, 0x40 ;  /* 0x00000040c8bc7836 */ /* 0x040fe20000000000 */
[C---:B------:R-:W-:Y:S01]  /*1740*/  PRMT R179, R29.reuse, 0x7632, R179 ;  /* 0x000076321db37816 */ /* 0x040fe200000000b3 */
[----:B------:R-:W-:Y:S01]  /*1750*/  IMAD.WIDE.U32 R200, R200, 0x8, R6 ;  /* 0x00000008c8c87825 */ /* 0x000fe200078e0006 */
[----:B------:R-:W-:-:S03]  /*1760*/  SHF.L.U32 R231, R29, 0x10, RZ ;  /* 0x000000101de77819 */ /* 0x000fc600000006ff */
[C---:B------:R-:W-:Y:S01]  /*1770*/  FADD.FTZ R227, -R0.reuse, R227 ;  /* 0x000000e300e37221 */ /* 0x040fe20000010100 */
[----:B------:R-:W-:Y:S01]  /*1780*/  FADD.FTZ R3, -R0, R171 ;  /* 0x000000ab00037221 */ /* 0x000fe20000010100 */
[----:B------:R-:W-:-:S04]  /*1790*/  IMAD.WIDE.U32 R194, R194, 0x8, R6 ;  /* 0x00000008c2c27825 */ /* 0x000fc800078e0006 */
[----:B------:R-:W-:Y:S01]  /*17a0*/  FADD.FTZ R176, -R0, R175 ;  /* 0x000000af00b07221 */ /* 0x000fe20000010100 */
[----:B------:R-:W-:Y:S01]  /*17b0*/  PRMT R240, R220, 0x7632, R240 ;  /* 0x00007632dcf07816 */ /* 0x000fe200000000f0 */
[----:B------:R-:W-:Y:S01]  /*17c0*/  FADD.FTZ R168, -R0, R168 ;  /* 0x000000a800a87221 */ /* 0x000fe20000010100 */
[----:B------:R-:W-:-:S04]  /*17d0*/  IMAD.WIDE.U32 R188, R188, 0x8, R6 ;  /* 0x00000008bcbc7825 */ /* 0x000fc800078e0006 */
[C---:B------:R-:W-:Y:S01]  /*17e0*/  FADD.FTZ R29, -R0.reuse, R182 ;  /* 0x000000b6001d7221 */ /* 0x040fe20000010100 */
[----:B------:R-:W-:Y:S01]  /*17f0*/  MOV R171, R179 ;  /* 0x000000b300ab7202 */ /* 0x000fe20000000f00 */
[----:B------:R-:W-:Y:S01]  /*1800*/  FADD.FTZ R172, -R0, R219 ;  /* 0x000000db00ac7221 */ /* 0x000fe20000010100 */
[----:B------:R-:W-:-:S04]  /*1810*/  IMAD.WIDE.U32 R6, R5, 0x8, R6 ;  /* 0x0000000805067825 */ /* 0x000fc800078e0006 */
[C---:B------:R-:W-:Y:S01]  /*1820*/  FADD.FTZ R5, -R0.reuse, R173 ;  /* 0x000000ad00057221 */ /* 0x040fe20000010100 */
[----:B------:R-:W-:Y:S01]  /*1830*/  MOV R182, R225 ;  /* 0x000000e100b67202 */ /* 0x000fe20000000f00 */
[----:B------:R-:W-:Y:S01]  /*1840*/  FADD.FTZ R175, -R0, R216 ;  /* 0x000000d800af7221 */ /* 0x000fe20000010100 */
[----:B------:R-:W-:Y:S01]  /*1850*/  SHF.L.U32 R232, R220, 0x10, RZ ;  /* 0x00000010dce87819 */ /* 0x000fe200000006ff */
[C---:B------:R-:W-:Y:S01]  /*1860*/  IMAD.U32 R237, R222.reuse, 0x10000, RZ ;  /* 0x00010000deed7824 */ /* 0x040fe200078e00ff */
[----:B------:R-:W-:Y:S01]  /*1870*/  PRMT R236, R222, 0x7632, R236 ;  /* 0x00007632deec7816 */ /* 0x000fe200000000ec */
[C---:B------:R-:W-:Y:S01]  /*1880*/  FADD.FTZ R173, -R0.reuse, R218 ;  /* 0x000000da00ad7221 */ /* 0x040fe20000010100 */
[----:B------:R0:W5:Y:S01]  /*1890*/  LDG.E.64 R178, desc[UR4][R6.64] ;  /* 0x0000000406b27981 */ /* 0x000162000c1e1b00 */
        /* <DEDUP_REMOVED lines=18> */
[----:B------:R-:W-:Y:S01]  /*19c0*/  FADD.FTZ R224, -R0, R19 ;  /* 0x0000001300e07221 */ /* 0x000fe20000010100 */
[C---:B------:R-:W-:Y:S01]  /*19d0*/  FMUL.FTZ R0, R192.reuse, R228 ;  /* 0x000000e4c0007220 */ /* 0x040fe20000410000 */
[C---:B------:R-:W-:Y:S01]  /*19e0*/  FMUL.FTZ R184, R192.reuse, R227 ;  /* 0x000000e3c0b87220 */ /* 0x040fe20000410000 */
[----:B------:R-:W-:Y:S01]  /*19f0*/  MOV R228, R182 ;  /* 0x000000b600e47202 */ /* 0x000fe20000000f00 */
[C---:B------:R-:W-:Y:S01]  /*1a00*/  FMUL.FTZ R182, R192.reuse, R5 ;  /* 0x00000005c0b67220 */ /* 0x040fe20000410000 */
[----:B------:R-:W-:Y:S01]  /*1a10*/  MOV R227, R171 ;  /* 0x000000ab00e37202 */ /* 0x000fe20000000f00 */
[C---:B------:R-:W-:Y:S01]  /*1a20*/  FMUL.FTZ R171, R192.reuse, R168 ;  /* 0x000000a8c0ab7220 */ /* 0x040fe20000410000 */
[----:B------:R-:W4:Y:S01]  /*1a30*/  LDL R5, [R1+0x9c] ;  /* 0x00009c0001057983 */ /* 0x000f220000100800 */
[----:B------:R-:W-:-:S03]  /*1a40*/  FMUL.FTZ R168, R192, R3 ;  /* 0x00000003c0a87220 */ /* 0x000fc60000410000 */
[----:B------:R-:W4:Y:S01]  /*1a50*/  LDL R3, [R1+0x8c] ;  /* 0x00008c0001037983 */ /* 0x000f220000100800 */
[C---:B------:R-:W-:Y:S02]  /*1a60*/  SHF.L.U32 R239, R221.reuse, 0x10, RZ ;  /* 0x00000010ddef7819 */ /* 0x040fe400000006ff */
[----:B------:R-:W-:Y:S01]  /*1a70*/  PRMT R238, R221, 0x7632, R238 ;  /* 0x00007632ddee7816 */ /* 0x000fe200000000ee */
[----:B------:R-:W5:Y:S02]  /*1a80*/  @P0 LDG.E.128 R44, desc[UR4][R196.64] ;  /* 0x00000004c42c0981 */ /* 0x000f64000c1e1d00 */
[----:B------:R-:W-:Y:S01]  /*1a90*/  FFMA.FTZ R82, R185, R239, R82 ;  /* 0x000000efb9527223 */ /* 0x000fe20000010052 */
[----:B------:R-:W-:Y:S01]  /*1aa0*/  FADD.FTZ R158, R158, R239 ;  /* 0x000000ef9e9e7221 */ /* 0x000fe20000010000 */
[C---:B------:R-:W-:Y:S01]  /*1ab0*/  PRMT R247, R22.reuse, 0x7632, R247 ;  /* 0x0000763216f77816 */ /* 0x040fe200000000f7 */
[----:B------:R0:W5:Y:S01]  /*1ac0*/  @P0 LDG.E.128 R40, desc[UR4][R196.64+0x10] ;  /* 0x00001004c4280981 */ /* 0x000162000c1e1d00 */
[----:B------:R-:W-:Y:S01]  /*1ad0*/  SHF.L.U32 R221, R22, 0x10, RZ ;  /* 0x0000001016dd7819 */ /* 0x000fe200000006ff */
[----:B------:R-:W-:Y:S01]  /*1ae0*/  FMUL.FTZ R22, R192, R167 ;  /* 0x000000a7c0167220 */ /* 0x000fe20000410000 */
[----:B------:R-:W-:Y:S01]  /*1af0*/  SHF.L.U32 R236, R236, 0x10, RZ ;  /* 0x00000010ecec7819 */ /* 0x000fe200000006ff */
[----:B------:R-:W4:Y:S01]  /*1b00*/  LDL R167, [R1+0x64] ;  /* 0x0000640001a77983 */ /* 0x000f220000100800 */
[----:B------:R-:W-:-:S03]  /*1b10*/  PRMT R243, R26, 0x7632, R243 ;  /* 0x000076321af37816 */ /* 0x000fc600000000f3 */
[----:B------:R-:W-:Y:S01]  /*1b20*/  FADD.FTZ R153, R153, R236 ;  /* 0x000000ec99997221 */ /* 0x000fe20000010000 */
[----:B------:R-:W-:Y:S01]  /*1b30*/  FADD.FTZ R148, R148, R233 ;  /* 0x000000e994947221 */ /* 0x000fe20000010000 */
[----:B0-----:R-:W-:Y:S01]  /*1b40*/  SHF.L.U32 R196, R26, 0x10, RZ ;  /* 0x000000101ac47819 */ /* 0x001fe200000006ff */
[----:B------:R-:W-:Y:S01]  /*1b50*/  FMUL.FTZ R26, R192, R205 ;  /* 0x000000cdc01a7220 */ /* 0x000fe20000410000 */
[----:B------:R-:W-:Y:S01]  /*1b60*/  FFMA.FTZ R85, R182, R236, R85 ;  /* 0x000000ecb6557223 */ /* 0x000fe20000010055 */
[----:B------:R-:W4:Y:S01]  /*1b70*/  LDL R205, [R1+0x84] ;  /* 0x0000840001cd7983 */ /* 0x000f220000100800 */
[C---:B------:R-:W-:Y:S01]  /*1b80*/  SHF.L.U32 R235, R223.reuse, 0x10, RZ ;  /* 0x00000010dfeb7819 */ /* 0x040fe200000006ff */
[C---:B------:R-:W-:Y:S01]  /*1b90*/  FMUL.FTZ R177, R192.reuse, R177 ;  /* 0x000000b1c0b17220 */ /* 0x040fe20000410000 */
[----:B------:R-:W-:Y:S01]  /*1ba0*/  PRMT R234, R223, 0x7632, R234 ;  /* 0x00007632dfea7816 */ /* 0x000fe200000000ea */
[----:B------:R-:W-:Y:S01]  /*1bb0*/  FMUL.FTZ R176, R192, R176 ;  /* 0x000000b0c0b07220 */ /* 0x000fe20000410000 */
[----:B------:R-:W-:Y:S01]  /*1bc0*/  PRMT R244, R25, 0x7632, R244 ;  /* 0x0000763219f47816 */ /* 0x000fe200000000f4 */
[----:B------:R-:W-:Y:S01]  /*1bd0*/  FADD.FTZ R150, R150, R231 ;  /* 0x000000e796967221 */ /* 0x000fe20000010000 */
[----:B------:R-:W-:Y:S01]  /*1be0*/  PRMT R242, R27, 0x7632, R242 ;  /* 0x000076321bf27816 */ /* 0x000fe200000000f2 */
[----:B------:R-:W-:Y:S01]  /*1bf0*/  FADD.FTZ R144, R144, R229 ;  /* 0x000000e590907221 */ /* 0x000fe20000010000 */
[----:B------:R-:W-:Y:S01]  /*1c00*/  PRMT R246, R23, 0x7632, R246 ;  /* 0x0000763217f67816 */ /* 0x000fe200000000f6 */
[----:B------:R-:W-:Y:S01]  /*1c10*/  FMUL.FTZ R186, R192, R186 ;  /* 0x000000bac0ba7220 */ /* 0x000fe20000410000 */
[----:B------:R-:W-:Y:S01]  /*1c20*/  SHF.L.U32 R240, R240, 0x10, RZ ;  /* 0x00000010f0f07819 */ /* 0x000fe200000006ff */
[----:B------:R-:W-:Y:S01]  /*1c30*/  FADD.FTZ R132, R132, R217 ;  /* 0x000000d984847221 */ /* 0x000fe20000010000 */
[----:B------:R-:W-:Y:S01]  /*1c40*/  FADD.FTZ R146, R146, R230 ;  /* 0x000000e692927221 */ /* 0x000fe20000010000 */
[----:B------:R-:W-:Y:S01]  /*1c50*/  FFMA.FTZ R94, R169, R230, R94 ;  /* 0x000000e6a95e7223 */ /* 0x000fe2000001005e */
[----:B------:R-:W-:Y:S01]  /*1c60*/  PRMT R248, R21, 0x7632, R248 ;  /* 0x0000763215f87816 */ /* 0x000fe200000000f8 */
[----:B------:R-:W-:Y:S01]  /*1c70*/  FMUL.FTZ R174, R192, R174 ;  /* 0x000000aec0ae7220 */ /* 0x000fe20000410000 */
[----:B------:R-:W-:Y:S01]  /*1c80*/  PRMT R249, R20, 0x7632, R249 ;  /* 0x0000763214f97816 */ /* 0x000fe200000000f9 */
[----:B------:R0:W5:Y:S01]  /*1c90*/  LDG.E.64 R164, desc[UR4][R200.64] ;  /* 0x00000004c8a47981 */ /* 0x000162000c1e1b00 */
[----:B------:R-:W-:-:S02]  /*1ca0*/  PRMT R241, R8, 0x7632, R241 ;  /* 0x0000763208f17816 */ /* 0x000fc400000000f1 */
[----:B------:R-:W-:Y:S02]  /*1cb0*/  PRMT R250, R9, 0x7632, R250 ;  /* 0x0000763209fa7816 */ /* 0x000fe400000000fa */
[----:B------:R-:W-:Y:S02]  /*1cc0*/  PRMT R251, R10, 0x7632, R251 ;  /* 0x000076320afb7816 */ /* 0x000fe400000000fb */
[----:B------:R-:W-:Y:S01]  /*1cd0*/  PRMT R252, R11, 0x7632, R252 ;  /* 0x000076320bfc7816 */ /* 0x000fe200000000fc */
[----:B------:R-:W-:Y:S01]  /*1ce0*/  FMUL.FTZ R31, R192, R31 ;  /* 0x0000001fc01f7220 */ /* 0x000fe20000410000 */
[----:B------:R-:W-:Y:S01]  /*1cf0*/  SHF.L.U32 R207, R9, 0x10, RZ ;  /* 0x0000001009cf7819 */ /* 0x000fe200000006ff */
[----:B------:R-:W5:Y:S01]  /*1d00*/  LDG.E.64 R194, desc[UR4][R194.64] ;  /* 0x00000004c2c27981 */ /* 0x000f62000c1e1b00 */
[----:B------:R-:W-:-:S03]  /*1d10*/  SHF.L.U32 R245, R245, 0x10, RZ ;  /* 0x00000010f5f57819 */ /* 0x000fc600000006ff */
[----:B------:R-:W5:Y:S01]  /*1d20*/  LDG.E.64 R188, desc[UR4][R188.64] ;  /* 0x00000004bcbc7981 */ /* 0x000f62000c1e1b00 */
[----:B--2---:R-:W-:-:S03]  /*1d30*/  FMUL.FTZ R239, R2, R239 ;  /* 0x000000ef02ef7220 */ /* 0x004fc60000410000 */
[----:B------:R-:W2:Y:S01]  /*1d40*/  LDL R2, [R1+0x7c] ;  /* 0x00007c0001027983 */ /* 0x000ea20000100800 */
[----:B---3--:R-:W-:-:S03]  /*1d50*/  FMUL.FTZ R236, R166, R236 ;  /* 0x000000eca6ec7220 */ /* 0x008fc60000410000 */
[----:B------:R-:W3:Y:S01]  /*1d60*/  LDL R166, [R1+0x54] ;  /* 0x0000540001a67983 */ /* 0x000ee20000100800 */
[C---:B------:R-:W-:Y:S01]  /*1d70*/  FMUL.FTZ R14, R192.reuse, R13 ;  /* 0x0000000dc00e7220 */ /* 0x040fe20000410000 */
[----:B------:R-:W-:Y:S01]  /*1d80*/  FMUL.FTZ R13, R192, R7 ;  /* 0x00000007c00d7220 */ /* 0x000fe20000410000 */
[----:B------:R-:W-:Y:S01]  /*1d90*/  FADD.FTZ R152, R152, R237 ;  /* 0x000000ed98987221 */ /* 0x000fe20000010000 */
[----:B------:R-:W-:Y:S01]  /*1da0*/  FFMA.FTZ R84, R183, R237, R84 ;  /* 0x000000edb7547223 */ /* 0x000fe20000010054 */
[----:B------:R-:W-:-:S04]  /*1db0*/  FMUL.FTZ R175, R192, R175 ;  /* 0x000000afc0af7220 */ /* 0x000fc80000410000 */
[----:B------:R-:W-:Y:S01]  /*1dc0*/  FFMA.FTZ R88, R175, R233, R88 ;  /* 0x000000e9af587223 */ /* 0x000fe20000010058 */
[----:B------:R-:W-:Y:S01]  /*1dd0*/  SHF.L.U32 R223, R21, 0x10, RZ ;  /* 0x0000001015df7819 */ /* 0x000fe200000006ff */
[----:B------:R-:W-:Y:S01]  /*1de0*/  FMUL.FTZ R29, R192, R29 ;  /* 0x0000001dc01d7220 */ /* 0x000fe20000410000 */
[----:B------:R-:W-:Y:S01]  /*1df0*/  FADD.FTZ R154, R154, R235 ;  /* 0x000000eb9a9a7221 */ /* 0x000fe20000010000 */
[----:B------:R-:W-:Y:S02]  /*1e00*/  FFMA.FTZ R86, R177, R235, R86 ;  /* 0x000000ebb1567223 */ /* 0x000fe40000010056 */
[----:B------:R-:W-:Y:S01]  /*1e10*/  FFMA.FTZ R98, R29, R223, R98 ;  /* 0x000000df1d627223 */ /* 0x000fe20000010062 */
[----:B------:R-:W-:Y:S01]  /*1e20*/  FADD.FTZ R142, R142, R223 ;  /* 0x000000df8e8e7221 */ /* 0x000fe20000010000 */
[----:B----4-:R-:W-:Y:S02]  /*1e30*/  FMUL.FTZ R7, R5, R232 ;  /* 0x000000e805077220 */ /* 0x010fe40000410000 */
[----:B------:R-:W4:Y:S01]  /*1e40*/  LDL R5, [R1+0x80] ;  /* 0x0000800001057983 */ /* 0x000f220000100800 */
[----:B------:R-:W-:-:S03]  /*1e50*/  FMUL.FTZ R237, R3, R237 ;  /* 0x000000ed03ed7220 */ /* 0x000fc60000410000 */
[----:B------:R-:W4:Y:S01]  /*1e60*/  LDL R3, [R1+0x74] ;  /* 0x0000740001037983 */ /* 0x000f220000100800 */
[----:B------:R-:W-:-:S03]  /*1e70*/  FMUL.FTZ R235, R205, R235 ;  /* 0x000000ebcdeb7220 */ /* 0x000fc60000410000 */
[----:B------:R-:W4:Y:S01]  /*1e80*/  LDL R205, [R1+0x6c] ;  /* 0x00006c0001cd7983 */ /* 0x000f220000100800 */
[----:B--2---:R-:W-:Y:S01]  /*1e90*/  FMUL.FTZ R233, R2, R233 ;  /* 0x000000e902e97220 */ /* 0x004fe20000410000 */
[----:B------:R-:W-:Y:S01]  /*1ea0*/  SHF.L.U32 R2, R227, 0x10, RZ ;  /* 0x00000010e3027819 */ /* 0x000fe200000006ff */
[----:B------:R-:W-:Y:S02]  /*1eb0*/  FMUL.FTZ R227, R167, R230 ;  /* 0x000000e6a7e37220 */ /* 0x000fe40000410000 */
[----:B------:R-:W2:Y:S01]  /*1ec0*/  LDL R167, [R1+0x34] ;  /* 0x0000340001a77983 */ /* 0x000ea20000100800 */
[----:B---3--:R-:W-:-:S03]  /*1ed0*/  FMUL.FTZ R223, R166, R223 ;  /* 0x000000dfa6df7220 */ /* 0x008fc60000410000 */
[----:B------:R-:W3:Y:S01]  /*1ee0*/  LDL R166, [R1+0x2c] ;  /* 0x00002c0001a67983 */ /* 0x000ee20000100800 */
[----:B------:R-:W-:Y:S01]  /*1ef0*/  SHF.L.U32 R234, R234, 0x10, RZ ;  /* 0x00000010eaea7819 */ /* 0x000fe200000006ff */
[C---:B------:R-:W-:Y:S01]  /*1f00*/  FMUL.FTZ R173, R192.reuse, R173 ;  /* 0x000000adc0ad7220 */ /* 0x040fe20000410000 */
[----:B------:R-:W-:Y:S02]  /*1f10*/  IMAD.U32 R6, R25, 0x10000, RZ ;  /* 0x0001000019067824 */ /* 0x000fe400078e00ff */
[----:B------:R-:W-:Y:S01]  /*1f20*/  FMUL.FTZ R25, R192, R206 ;  /* 0x000000cec0197220 */ /* 0x000fe20000410000 */
[----:B------:R-:W-:Y:S01]  /*1f30*/  FADD.FTZ R155, R155, R234 ;  /* 0x000000ea9b9b7221 */ /* 0x000fe20000010000 */
[----:B------:R-:W-:Y:S01]  /*1f40*/  FFMA.FTZ R87, R176, R234, R87 ;  /* 0x000000eab0577223 */ /* 0x000fe20000010057 */
[----:B------:R-:W-:Y:S01]  /*1f50*/  FFMA.FTZ R90, R173, R231, R90 ;  /* 0x000000e7ad5a7223 */ /* 0x000fe2000001005a */
[----:B------:R-:W3:Y:S01]  /*1f60*/  LDL R206, [R1+0x98] ;  /* 0x0000980001ce7983 */ /* 0x000ee20000100800 */
[----:B------:R-:W-:Y:S01]  /*1f70*/  SHF.L.U32 R197, R27, 0x10, RZ ;  /* 0x000000101bc57819 */ /* 0x000fe200000006ff */
[----:B------:R-:W-:-:S02]  /*1f80*/  FMUL.FTZ R27, R192, R204 ;  /* 0x000000ccc01b7220 */ /* 0x000fc40000410000 */
[----:B------:R-:W3:Y:S01]  /*1f90*/  LDL R204, [R1+0x90] ;  /* 0x0000900001cc7983 */ /* 0x000ee20000100800 */
[C---:B------:R-:W-:Y:S01]  /*1fa0*/  FMUL.FTZ R16, R192.reuse, R215 ;  /* 0x000000d7c0107220 */ /* 0x040fe20000410000 */
[----:B------:R-:W-:Y:S01]  /*1fb0*/  FFMA.FTZ R92, R171, R229, R92 ;  /* 0x000000e5ab5c7223 */ /* 0x000fe2000001005c */
[----:B------:R-:W-:Y:S01]  /*1fc0*/  FMUL.FTZ R18, R192, R213 ;  /* 0x000000d5c0127220 */ /* 0x000fe20000410000 */
[----:B----4-:R-:W-:Y:S02]  /*1fd0*/  FMUL.FTZ R234, R5, R234 ;  /* 0x000000ea05ea7220 */ /* 0x010fe40000410000 */
[----:B------:R-:W4:Y:S01]  /*1fe0*/  LDL R5, [R1+0x44] ;  /* 0x0000440001057983 */ /* 0x000f220000100800 */
[----:B------:R-:W-:-:S03]  /*1ff0*/  FMUL.FTZ R231, R3, R231 ;  /* 0x000000e703e77220 */ /* 0x000fc60000410000 */
[----:B------:R-:W4:Y:S01]  /*2000*/  LDL R3, [R1+0x3c] ;  /* 0x00003c0001037983 */ /* 0x000f220000100800 */
[----:B------:R-:W-:-:S03]  /*2010*/  FMUL.FTZ R229, R205, R229 ;  /* 0x000000e5cde57220 */ /* 0x000fc60000410000 */
[----:B------:R-:W4:Y:S01]  /*2020*/  LDL R205, [R1+0x78] ;  /* 0x0000780001cd7983 */ /* 0x000f220000100800 */
[----:B--2---:R-:W-:-:S03]  /*2030*/  FMUL.FTZ R215, R167, R6 ;  /* 0x00000006a7d77220 */ /* 0x004fc60000410000 */
[----:B------:R-:W2:Y:S01]  /*2040*/  LDL R167, [R1+0x70] ;  /* 0x0000700001a77983 */ /* 0x000ea20000100800 */
[----:B---3--:R-:W-:-:S03]  /*2050*/  FMUL.FTZ R213, R166, R196 ;  /* 0x000000c4a6d57220 */ /* 0x008fc60000410000 */
[----:B------:R-:W3:Y:S01]  /*2060*/  LDL R166, [R1+0x1c] ;  /* 0x00001c0001a67983 */ /* 0x000ee20000100800 */
[----:B------:R-:W-:Y:S01]  /*2070*/  FFMA.FTZ R80, R0, R232, R80 ;  /* 0x000000e800507223 */ /* 0x000fe20000010050 */
[----:B------:R-:W-:Y:S01]  /*2080*/  FADD.FTZ R156, R156, R232 ;  /* 0x000000e89c9c7221 */ /* 0x000fe20000010000 */
[----:B------:R-:W-:Y:S02]  /*2090*/  IMAD.U32 R232, R199, 0x10000, RZ ;  /* 0x00010000c7e87824 */ /* 0x000fe400078e00ff */
[----:B------:R-:W3:Y:S01]  /*20a0*/  LDL R199, [R1+0x4c] ;  /* 0x00004c0001c77983 */ /* 0x000ee20000100800 */
[----:B------:R-:W-:Y:S01]  /*20b0*/  SHF.L.U32 R219, R23, 0x10, RZ ;  /* 0x0000001017db7819 */ /* 0x000fe200000006ff */
[----:B------:R-:W-:Y:S01]  /*20c0*/  FMUL.FTZ R23, R192, R208 ;  /* 0x000000d0c0177220 */ /* 0x000fe20000410000 */
[-C--:B------:R-:W-:Y:S01]  /*20d0*/  FFMA.FTZ R81, R186, R240.reuse, R81 ;  /* 0x000000f0ba517223 */ /* 0x080fe20000010051 */
[----:B------:R-:W-:Y:S02]  /*20e0*/  FADD.FTZ R157, R157, R240 ;  /* 0x000000f09d9d7221 */ /* 0x000fe40000010000 */
[----:B------:R-:W-:Y:S01]  /*20f0*/  FADD.FTZ R138, R138, R219 ;  /* 0x000000db8a8a7221 */ /* 0x000fe20000010000 */
[----:B------:R-:W-:Y:S01]  /*2100*/  FFMA.FTZ R102, R25, R219, R102 ;  /* 0x000000db19667223 */ /* 0x000fe20000010066 */
[----:B------:R-:W-:Y:S01]  /*2110*/  FFMA.FTZ R104, R23, R217, R104 ;  /* 0x000000d917687223 */ /* 0x000fe20000010068 */
[----:B------:R-:W-:Y:S01]  /*2120*/  FMUL.FTZ R240, R206, R240 ;  /* 0x000000f0cef07220 */ /* 0x000fe20000410000 */
[----:B------:R-:W-:-:S05]  /*2130*/  SHF.L.U32 R238, R238, 0x10, RZ ;  /* 0x00000010eeee7819 */ /* 0x000fca00000006ff */
[-C--:B------:R-:W-:Y:S01]  /*2140*/  FFMA.FTZ R83, R184, R238.reuse, R83 ;  /* 0x000000eeb8537223 */ /* 0x080fe20000010053 */
[----:B------:R-:W-:Y:S01]  /*2150*/  FADD.FTZ R159, R159, R238 ;  /* 0x000000ee9f9f7221 */ /* 0x000fe20000010000 */
[----:B------:R-:W-:Y:S01]  /*2160*/  FMUL.FTZ R238, R204, R238 ;  /* 0x000000eeccee7220 */ /* 0x000fe20000410000 */
[----:B------:R-:W-:Y:S01]  /*2170*/  FMUL.FTZ R19, R192, R212 ;  /* 0x000000d4c0137220 */ /* 0x000fe20000410000 */
[----:B------:R-:W-:Y:S01]  /*2180*/  FADD.FTZ R128, R128, R196 ;  /* 0x000000c480807221 */ /* 0x000fe20000010000 */
[----:B------:R-:W-:Y:S01]  /*2190*/  SHF.L.U32 R209, R8, 0x10, RZ ;  /* 0x0000001008d17819 */ /* 0x000fe200000006ff */
[C---:B------:R-:W-:Y:S01]  /*21a0*/  FMUL.FTZ R21, R192.reuse, R210 ;  /* 0x000000d2c0157220 */ /* 0x040fe20000410000 */
[----:B------:R-:W-:Y:S01]  /*21b0*/  FFMA.FTZ R108, R19, R196, R108 ;  /* 0x000000c4136c7223 */ /* 0x000fe2000001006c */
[----:B------:R-:W-:Y:S01]  /*21c0*/  FMUL.FTZ R15, R192, R12 ;  /* 0x0000000cc00f7220 */ /* 0x000fe20000410000 */
[----:B------:R-:W3:Y:S01]  /*21d0*/  LDL R196, [R1+0x58] ;  /* 0x0000580001c47983 */ /* 0x000ee20000100800 */
[----:B----4-:R-:W-:Y:S01]  /*21e0*/  FMUL.FTZ R219, R5, R219 ;  /* 0x000000db05db7220 */ /* 0x010fe20000410000 */
[----:B------:R-:W-:Y:S01]  /*21f0*/  FADD.FTZ R5, RZ, R7 ;  /* 0x00000007ff057221 */ /* 0x000fe20000010000 */
[----:B------:R-:W-:Y:S01]  /*2200*/  FFMA.FTZ R89, R174, R232, R89 ;  /* 0x000000e8ae597223 */ /* 0x000fe20000010059 */
[----:B------:R-:W-:Y:S01]  /*2210*/  FADD.FTZ R149, R149, R232 ;  /* 0x000000e895957221 */ /* 0x000fe20000010000 */
[----:B------:R-:W-:Y:S01]  /*2220*/  FMUL.FTZ R217, R3, R217 ;  /* 0x000000d903d97220 */ /* 0x000fe20000410000 */
[----:B------:R-:W-:Y:S01]  /*2230*/  FFMA.FTZ R3, R0, R7, RZ ;  /* 0x0000000700037223 */ /* 0x000fe200000100ff */
[----:B------:R-:W-:Y:S01]  /*2240*/  FADD.FTZ R5, R5, R240 ;  /* 0x000000f005057221 */ /* 0x000fe20000010000 */
[----:B------:R-:W-:Y:S01]  /*2250*/  FADD.FTZ R134, R134, R6 ;  /* 0x0000000686867221 */ /* 0x000fe20000010000 */
[----:B------:R-:W-:Y:S01]  /*2260*/  FMUL.FTZ R172, R192, R172 ;  /* 0x000000acc0ac7220 */ /* 0x000fe20000410000 */
[----:B------:R-:W-:Y:S01]  /*2270*/  FFMA.FTZ R3, R186, R240, R3 ;  /* 0x000000f0ba037223 */ /* 0x000fe20000010003 */
[----:B------:R-:W-:Y:S01]  /*2280*/  FADD.FTZ R5, R5, R239 ;  /* 0x000000ef05057221 */ /* 0x000fe20000010000 */
[----:B------:R-:W-:Y:S01]  /*2290*/  FADD.FTZ R151, R151, R2 ;  /* 0x0000000297977221 */ /* 0x000fe20000010000 */
        /* <DEDUP_REMOVED lines=12> */
[----:B------:R-:W-:Y:S01]  /*2360*/  FFMA.FTZ R106, R21, R6, R106 ;  /* 0x00000006156a7223 */ /* 0x000fe2000001006a */
[----:B------:R-:W-:Y:S01]  /*2370*/  FMUL.FTZ R232, R205, R232 ;  /* 0x000000e8cde87220 */ /* 0x000fe20000410000 */
[----:B------:R-:W-:Y:S01]  /*2380*/  FADD.FTZ R5, R5, R233 ;  /* 0x000000e905057221 */ /* 0x000fe20000010000 */
[----:B------:R-:W-:Y:S01]  /*2390*/  FFMA.FTZ R6, R175, R233, R3 ;  /* 0x000000e9af067223 */ /* 0x000fe20000010003 */
[----:B------:R-:W-:Y:S01]  /*23a0*/  FFMA.FTZ R112, R15, R209, R112 ;  /* 0x000000d10f707223 */ /* 0x000fe20000010070 */
[----:B------:R-:W-:Y:S01]  /*23b0*/  FADD.FTZ R124, R124, R209 ;  /* 0x000000d17c7c7221 */ /* 0x000fe20000010000 */
[----:B------:R-:W-:Y:S01]  /*23c0*/  FADD.FTZ R3, R5, R232 ;  /* 0x000000e805037221 */ /* 0x000fe20000010000 */
[----:B------:R-:W-:Y:S01]  /*23d0*/  FFMA.FTZ R5, R174, R232, R6 ;  /* 0x000000e8ae057223 */ /* 0x000fe20000010006 */
[-C--:B------:R-:W-:Y:S01]  /*23e0*/  FFMA.FTZ R91, R172, R2.reuse, R91 ;  /* 0x00000002ac5b7223 */ /* 0x080fe2000001005b */
[----:B------:R-:W4:Y:S01]  /*23f0*/  LDL R6, [R1+0x14] ;  /* 0x0000140001067983 */ /* 0x000f220000100800 */
[----:B--2---:R-:W-:-:S03]  /*2400*/  FMUL.FTZ R230, R167, R2 ;  /* 0x00000002a7e67220 */ /* 0x004fc60000410000 */
[----:B------:R-:W2:Y:S01]  /*2410*/  LDL R167, [R1+0x50] ;  /* 0x0000500001a77983 */ /* 0x000ea20000100800 */
[----:B---3--:R-:W-:-:S03]  /*2420*/  FMUL.FTZ R209, R166, R209 ;  /* 0x000000d1a6d17220 */ /* 0x008fc60000410000 */
[----:B------:R-:W3:Y:S01]  /*2430*/  LDL R166, [R1+0x48] ;  /* 0x0000480001a67983 */ /* 0x000ee20000100800 */
[----:B------:R-:W-:Y:S01]  /*2440*/  FADD.FTZ R2, R3, R231 ;  /* 0x000000e703027221 */ /* 0x000fe20000010000 */
[----:B------:R-:W-:Y:S02]  /*2450*/  FFMA.FTZ R3, R173, R231, R5 ;  /* 0x000000e7ad037223 */ /* 0x000fe40000010005 */
[----:B------:R-:W3:Y:S01]  /*2460*/  LDL R5, [R1+0x40] ;  /* 0x0000400001057983 */ /* 0x000ee20000100800 */
[----:B------:R-:W-:Y:S01]  /*2470*/  FADD.FTZ R136, R136, R221 ;  /* 0x000000dd88887221 */ /* 0x000fe20000010000 */
[-C--:B------:R-:W-:Y:S01]  /*2480*/  FFMA.FTZ R100, R27, R221.reuse, R100 ;  /* 0x000000dd1b647223 */ /* 0x080fe20000010064 */
[----:B------:R-:W-:Y:S02]  /*2490*/  FMUL.FTZ R221, R199, R221 ;  /* 0x000000ddc7dd7220 */ /* 0x000fe40000410000 */
[----:B------:R-:W3:Y:S01]  /*24a0*/  LDL R199, [R1+0x24] ;  /* 0x0000240001c77983 */ /* 0x000ee20000100800 */
[----:B------:R-:W-:Y:S01]  /*24b0*/  SHF.L.U32 R249, R249, 0x10, RZ ;  /* 0x00000010f9f97819 */ /* 0x000fe200000006ff */
[----:B------:R-:W-:Y:S01]  /*24c0*/  FMUL.FTZ R8, R192, R224 ;  /* 0x000000e0c0087220 */ /* 0x000fe20000410000 */
[----:B------:R-:W-:-:S02]  /*24d0*/  IMAD.U32 R248, R248, 0x10000, RZ ;  /* 0x00010000f8f87824 */ /* 0x000fc400078e00ff */
[----:B------:R-:W-:Y:S01]  /*24e0*/  FMUL.FTZ R9, R192, R222 ;  /* 0x000000dec0097220 */ /* 0x000fe20000410000 */
[----:B------:R-:W-:Y:S01]  /*24f0*/  SHF.L.U32 R247, R247, 0x10, RZ ;  /* 0x00000010f7f77819 */ /* 0x000fe200000006ff */
[----:B------:R-:W-:Y:S02]  /*2500*/  FMUL.FTZ R224, R196, R249 ;  /* 0x000000f9c4e07220 */ /* 0x000fe40000410000 */
[----:B------:R-:W3:Y:S01]  /*2510*/  LDL R196, [R1+0x38] ;  /* 0x0000380001c47983 */ /* 0x000ee20000100800 */
[----:B0-----:R-:W-:Y:S02]  /*2520*/  IMAD.U32 R200, R10, 0x10000, RZ ;  /* 0x000100000ac87824 */ /* 0x001fe400078e00ff */
[----:B------:R-:W-:Y:S01]  /*2530*/  FMUL.FTZ R10, R192, R220 ;  /* 0x000000dcc00a7220 */ /* 0x000fe20000410000 */
[----:B------:R-:W-:Y:S01]  /*2540*/  SHF.L.U32 R246, R246, 0x10, RZ ;  /* 0x00000010f6f67819 */ /* 0x000fe200000006ff */
[-C--:B------:R-:W-:Y:S01]  /*2550*/  FFMA.FTZ R114, R13, R207.reuse, R114 ;  /* 0x000000cf0d727223 */ /* 0x080fe20000010072 */
[----:B------:R-:W-:Y:S01]  /*2560*/  FADD.FTZ R126, R126, R207 ;  /* 0x000000cf7e7e7221 */ /* 0x000fe20000010000 */
[----:B------:R-:W-:Y:S01]  /*2570*/  SHF.L.U32 R201, R11, 0x10, RZ ;  /* 0x000000100bc97819 */ /* 0x000fe200000006ff */
[----:B------:R-:W-:Y:S01]  /*2580*/  FMUL.FTZ R11, R192, R218 ;  /* 0x000000dac00b7220 */ /* 0x000fe20000410000 */
[----:B----4-:R-:W-:-:S02]  /*2590*/  FMUL.FTZ R207, R6, R207 ;  /* 0x000000cf06cf7220 */ /* 0x010fc40000410000 */
[----:B------:R-:W4:Y:S01]  /*25a0*/  LDL R6, [R1+0xc] ;  /* 0x00000c0001067983 */ /* 0x000f220000100800 */
[----:B--2---:R-:W-:-:S03]  /*25b0*/  FMUL.FTZ R222, R167, R248 ;  /* 0x000000f8a7de7220 */ /* 0x004fc60000410000 */
[----:B------:R-:W2:Y:S01]  /*25c0*/  LDL R167, [R1+0x30] ;  /* 0x0000300001a77983 */ /* 0x000ea20000100800 */
[----:B---3--:R-:W-:-:S03]  /*25d0*/  FMUL.FTZ R220, R166, R247 ;  /* 0x000000f7a6dc7220 */ /* 0x008fc60000410000 */
[----:B------:R-:W3:Y:S01]  /*25e0*/  LDL R166, [R1+0x28] ;  /* 0x0000280001a67983 */ /* 0x000ee20000100800 */
[----:B------:R-:W-:-:S03]  /*25f0*/  FMUL.FTZ R218, R5, R246 ;  /* 0x000000f605da7220 */ /* 0x000fc60000410000 */
[----:B------:R-:W3:Y:S01]  /*2600*/  LDL R5, [R1+0x20] ;  /* 0x0000200001057983 */ /* 0x000ee20000100800 */
[----:B------:R-:W-:-:S04]  /*2610*/  IMAD.U32 R225, R20, 0x10000, RZ ;  /* 0x0001000014e17824 */ /* 0x000fc800078e00ff */
[-C--:B------:R-:W-:Y:S01]  /*2620*/  FFMA.FTZ R96, R31, R225.reuse, R96 ;  /* 0x000000e11f607223 */ /* 0x080fe20000010060 */
[----:B------:R-:W-:Y:S01]  /*2630*/  FADD.FTZ R140, R140, R225 ;  /* 0x000000e18c8c7221 */ /* 0x000fe20000010000 */
[----:B------:R-:W-:Y:S02]  /*2640*/  FMUL.FTZ R225, R204, R225 ;  /* 0x000000e1cce17220 */ /* 0x000fe40000410000 */
[----:B------:R-:W3:Y:S01]  /*2650*/  LDL R204, [R1+0x68] ;  /* 0x0000680001cc7983 */ /* 0x000ee20000100800 */
[C---:B------:R-:W-:Y:S01]  /*2660*/  FMUL.FTZ R20, R192.reuse, R211 ;  /* 0x000000d3c0147220 */ /* 0x040fe20000410000 */
[----:B------:R-:W-:Y:S02]  /*2670*/  FMUL.FTZ R211, R199, R197 ;  /* 0x000000c5c7d37220 */ /* 0x000fe40000410000 */
[----:B------:R-:W3:Y:S01]  /*2680*/  LDL R199, [R1+0x60] ;  /* 0x0000600001c77983 */ /* 0x000ee20000100800 */
[----:B------:R-:W-:Y:S01]  /*2690*/  FMUL.FTZ R12, R192, R216 ;  /* 0x000000d8c00c7220 */ /* 0x000fe20000410000 */
[----:B------:R-:W-:Y:S01]  /*26a0*/  SHF.L.U32 R244, R244, 0x10, RZ ;  /* 0x00000010f4f47819 */ /* 0x000fe200000006ff */
[----:B------:R-:W-:Y:S01]  /*26b0*/  FMUL.FTZ R17, R192, R214 ;  /* 0x000000d6c0117220 */ /* 0x000fe20000410000 */
[----:B------:R-:W-:-:S02]  /*26c0*/  FMUL.FTZ R216, R196, R245 ;  /* 0x000000f5c4d87220 */ /* 0x000fc40000410000 */
[----:B------:R-:W3:Y:S01]  /*26d0*/  LDL R196, [R1+0x18] ;  /* 0x0000180001c47983 */ /* 0x000ee20000100800 */
[----:B------:R-:W-:Y:S01]  /*26e0*/  IMAD.U32 R243, R243, 0x10000, RZ ;  /* 0x00010000f3f37824 */ /* 0x000fe200078e00ff */
[----:B------:R-:W-:Y:S01]  /*26f0*/  SHF.L.U32 R242, R242, 0x10, RZ ;  /* 0x00000010f2f27819 */ /* 0x000fe200000006ff */
[----:B----4-:R-:W-:Y:S02]  /*2700*/  FMUL.FTZ R205, R6, R200 ;  /* 0x000000c806cd7220 */ /* 0x010fe40000410000 */
[----:B------:R-:W4:Y:S01]  /*2710*/  LDL R6, [R1+0x4] ;  /* 0x0000040001067983 */ /* 0x000f220000100800 */
[----:B--2---:R-:W-:-:S03]  /*2720*/  FMUL.FTZ R214, R167, R244 ;  /* 0x000000f4a7d67220 */ /* 0x004fc60000410000 */
[----:B------:R-:W2:Y:S01]  /*2730*/  LDL R167, [R1+0x10] ;  /* 0x0000100001a77983 */ /* 0x000ea20000100800 */
[----:B---3--:R-:W-:-:S03]  /*2740*/  FMUL.FTZ R212, R166, R243 ;  /* 0x000000f3a6d47220 */ /* 0x008fc60000410000 */
[----:B------:R-:W3:Y:S01]  /*2750*/  LDL R166, [R1+0x8] ;  /* 0x0000080001a67983 */ /* 0x000ee20000100800 */
[----:B------:R-:W-:-:S03]  /*2760*/  FMUL.FTZ R210, R5, R242 ;  /* 0x000000f205d27220 */ /* 0x000fc60000410000 */
[----:B------:R-:W3:Y:S01]  /*2770*/  LDL R5, [R1] ;  /* 0x0000000001057983 */ /* 0x000ee20000100800 */
[----:B------:R-:W-:Y:S01]  /*2780*/  SHF.L.U32 R228, R228, 0x10, RZ ;  /* 0x00000010e4e47819 */ /* 0x000fe200000006ff */
[----:B------:R-:W-:Y:S01]  /*2790*/  FADD.FTZ R2, R2, R230 ;  /* 0x000000e602027221 */ /* 0x000fe20000010000 */
[----:B------:R-:W-:-:S03]  /*27a0*/  FFMA.FTZ R3, R172, R230, R3 ;  /* 0x000000e6ac037223 */ /* 0x000fc60000010003 */
[----:B------:R-:W-:Y:S01]  /*27b0*/  FADD.FTZ R145, R145, R228 ;  /* 0x000000e491917221 */ /* 0x000fe20000010000 */
[-C--:B------:R-:W-:Y:S01]  /*27c0*/  FFMA.FTZ R93, R170, R228.reuse, R93 ;  /* 0x000000e4aa5d7223 */ /* 0x080fe2000001005d */
[----:B------:R-:W-:Y:S01]  /*27d0*/  FMUL.FTZ R228, R204, R228 ;  /* 0x000000e4cce47220 */ /* 0x000fe20000410000 */
[----:B------:R-:W-:Y:S01]  /*27e0*/  FADD.FTZ R2, R2, R229 ;  /* 0x000000e502027221 */ /* 0x000fe20000010000 */
[----:B------:R-:W-:Y:S01]  /*27f0*/  FFMA.FTZ R3, R171, R229, R3 ;  /* 0x000000e5ab037223 */ /* 0x000fe20000010003 */
[----:B------:R-:W-:Y:S02]  /*2800*/  SHF.L.U32 R226, R226, 0x10, RZ ;  /* 0x00000010e2e27819 */ /* 0x000fe400000006ff */
[----:B------:R-:W-:Y:S01]  /*2810*/  FADD.FTZ R2, R2, R228 ;  /* 0x000000e402027221 */ /* 0x000fe20000010000 */
[----:B------:R-:W-:Y:S02]  /*2820*/  FFMA.FTZ R3, R170, R228, R3 ;  /* 0x000000e4aa037223 */ /* 0x000fe40000010003 */
        /* <DEDUP_REMOVED lines=41> */
[----:B------:R-:W-:Y:S02]  /*2ac0*/  FFMA.FTZ R3, R16, R210, R3 ;  /* 0x000000d210037223 */ /* 0x000fe40000010003 */
[----:B------:R-:W-:Y:S01]  /*2ad0*/  FMUL.FTZ R208, R196, R241 ;  /* 0x000000f1c4d07220 */ /* 0x000fe20000410000 */
[----:B------:R-:W-:Y:S01]  /*2ae0*/  FADD.FTZ R2, R2, R209 ;  /* 0x000000d102027221 */ /* 0x000fe20000010000 */
[----:B------:R-:W-:Y:S01]  /*2af0*/  FFMA.FTZ R3, R15, R209, R3 ;  /* 0x000000d10f037223 */ /* 0x000fe20000010003 */
[----:B------:R-:W-:-:S02]  /*2b00*/  SHF.L.U32 R250, R250, 0x10, RZ ;  /* 0x00000010fafa7819 */ /* 0x000fc400000006ff */
[----:B------:R-:W-:Y:S01]  /*2b10*/  FADD.FTZ R2, R2, R208 ;  /* 0x000000d002027221 */ /* 0x000fe20000010000 */
[----:B------:R-:W-:-:S03]  /*2b20*/  FFMA.FTZ R3, R14, R208, R3 ;  /* 0x000000d00e037223 */ /* 0x000fc60000010003 */
[----:B------:R-:W-:Y:S01]  /*2b30*/  FADD.FTZ R2, R2, R207 ;  /* 0x000000cf02027221 */ /* 0x000fe20000010000 */
[----:B------:R-:W-:Y:S01]  /*2b40*/  FFMA.FTZ R3, R13, R207, R3 ;  /* 0x000000cf0d037223 */ /* 0x000fe20000010003 */
[----:B------:R-:W-:Y:S01]  /*2b50*/  SHF.L.U32 R251, R251, 0x10, RZ ;  /* 0x00000010fbfb7819 */ /* 0x000fe200000006ff */
[----:B------:R-:W-:Y:S02]  /*2b60*/  IMAD.U32 R252, R252, 0x10000, RZ ;  /* 0x00010000fcfc7824 */ /* 0x000fe400078e00ff */
[----:B----4-:R-:W-:Y:S01]  /*2b70*/  FMUL.FTZ R6, R6, R201 ;  /* 0x000000c906067220 */ /* 0x010fe20000410000 */
        /* <DEDUP_REMOVED lines=43> */
.L_x_6346:
[----:B------:R-:W-:Y:S05]  /*2e30*/  BSYNC B1 ;  /* 0x0000000000017941 */ /* 0x000fea0003800000 */
.L_x_6344:
[----:B-----5:R-:W-:Y:S01]  /*2e40*/  MOV R166, R194 ;  /* 0x000000c200a67202 */ /* 0x020fe20000000f00 */
[----:B------:R-:W-:Y:S01]  /*2e50*/  UMOV UR6, 0xffffffff ;  /* 0xffffffff00067882 */ /* 0x000fe20000000000 */
[----:B------:R-:W-:Y:S02]  /*2e60*/  MOV R167, R164 ;  /* 0x000000a400a77202 */ /* 0x000fe40000000f00 */
[----:B------:R-:W-:Y:S01]  /*2e70*/  PRMT R245, R166, 0x7610, R245 ;  /* 0x00007610a6f57816 */ /* 0x000fe200000000f5 */
[----:B------:R-:W-:Y:S01]  /*2e80*/  IMAD.MOV.U32 R166, RZ, RZ, R178 ;  /* 0x000000ffffa67224 */ /* 0x000fe200078e00b2 */
[----:B------:R-:W-:Y:S02]  /*2e90*/  PRMT R196, R167, 0x7610, R196 ;  /* 0x00007610a7c47816 */ /* 0x000fe400000000c4 */
[----:B------:R-:W-:Y:S02]  /*2ea0*/  MOV R197, R188 ;  /* 0x000000bc00c57202 */ /* 0x000fe40000000f00 */
[----:B------:R-:W-:-:S02]  /*2eb0*/  MOV R167, R180 ;  /* 0x000000b400a77202 */ /* 0x000fc40000000f00 */
[----:B------:R-:W-:Y:S02]  /*2ec0*/  PRMT R249, R197, 0x7610, R249 ;  /* 0x00007610c5f97816 */ /* 0x000fe400000000f9 */
        /* <DEDUP_REMOVED lines=21> */
.L_x_6440:
[----:B------:R-:W2:Y:S01]  /*3020*/  S2R R166, SR_TID.X ;  /* 0x0000000000a67919 */ /* 0x000ea20000002100 */
[----:B------:R-:W3:Y:S01]  /*3030*/  LDC R167, c[0x0][0x218] ;  /* 0x00008600ffa77b82 */ /* 0x000ee20000000800 */
[----:B------:R-:W-:Y:S01]  /*3040*/  @P3 IADD3 R4, R4, -0x1, RZ ;  /* 0xffffffff04043810 */ /* 0x000fe20007ffe0ff */
[----:B------:R-:W-:Y:S01]  /*3050*/  FADD.FTZ R197, R2, R197 ;  /* 0x000000c502c57221 */ /* 0x000fe20000010000 */
[----:B------:R-:W-:Y:S01]  /*3060*/  @!P4 ISETP.NE.U32.AND P0, PT, R190, RZ, PT ;  /* 0x000000ffbe00c20c */ /* 0x000fe20003f05070 */
[----:B01----:R-:W-:Y:S01]  /*3070*/  FADD.FTZ R3, R3, R199 ;  /* 0x000000c703037221 */ /* 0x003fe20000010000 */
[----:B------:R-:W-:Y:S01]  /*3080*/  BSSY B1, `(.L_x_6348) ;  /* 0x0000016000017945 */ /* 0x000fe20003800000 */
[----:B------:R-:W-:Y:S01]  /*3090*/  FMUL.FTZ R2, R197, UR8 ;  /* 0x00000008c5027c20 */ /* 0x000fe20008410000 */
[----:B------:R-:W-:Y:S01]  /*30a0*/  @!P4 ISETP.NE.AND.EX P0, PT, R187, RZ, PT, P0 ;  /* 0x000000ffbb00c20c */ /* 0x000fe20003f05300 */
[----:B------:R-:W0:Y:S01]  /*30b0*/  LDC.U8 R200, c[0x0][0x2a0] ;  /* 0x0000a800ffc87b82 */ /* 0x000e220000000000 */
[----:B------:R-:W-:-:S02]  /*30c0*/  FMUL.FTZ R3, R3, UR8 ;  /* 0x0000000803037c20 */ /* 0x000fc40008410000 */
[----:B------:R-:W-:Y:S01]  /*30d0*/  @!P4 FSEL R199, R76, RZ, P0 ;  /* 0x000000ff4cc7c208 */ /* 0x000fe20000000000 */
[----:B---3--:R-:W-:Y:S01]  /*30e0*/  @P3 IMAD R4, R4, R167, RZ ;  /* 0x000000a704043224 */ /* 0x008fe200078e02ff */
[----:B--2---:R-:W-:-:S04]  /*30f0*/  LOP3.LUT R167, R166, 0x1f, RZ, 0xc0, !PT ;  /* 0x0000001fa6a77812 */ /* 0x004fc800078ec0ff */
[----:B------:R-:W-:Y:S02]  /*3100*/  @P3 SHF.R.S32.HI R166, RZ, 0x1f, R4 ;  /* 0x0000001fffa63819 */ /* 0x000fe40000011404 */
[----:B0-----:R-:W-:Y:S02]  /*3110*/  ISETP.NE.AND P1, PT, R200, RZ, PT ;  /* 0x000000ffc800720c */ /* 0x001fe40003f25270 */
[----:B------:R-:W-:Y:S01]  /*3120*/  @P3 LEA.HI R166, R166, R4, RZ, 0x3 ;  /* 0x00000004a6a63211 */ /* 0x000fe200078f18ff */
[----:B------:R-:W-:Y:S01]  /*3130*/  HFMA2.MMA R4, -RZ, RZ, 0, 0 ;  /* 0x00000000ff047435 */ /* 0x000fe200000001ff */
[----:B------:R-:W-:-:S05]  /*3140*/  FSEL R2, R2, RZ, !P1 ;  /* 0x000000ff02027208 */ /* 0x000fca0004800000 */
[----:B------:R-:W-:Y:S02]  /*3150*/  @P3 LEA.HI.SX32 R4, R166, R167, 0x1d ;  /* 0x000000a7a6043211 */ /* 0x000fe400078feaff */
[----:B------:R-:W0:Y:S01]  /*3160*/  @P3 LDC.64 R166, c[0x0][0x298] ;  /* 0x0000a600ffa63b82 */ /* 0x000e220000000a00 */
[----:B------:R-:W-:Y:S05]  /*3170*/  @!P4 BRA `(.L_x_6349) ;  /* 0x000000000018c947 */ /* 0x000fea0003800000 */
[----:B------:R-:W-:Y:S01]  /*3180*/  ISETP.NE.U32.AND P0, PT, R190, RZ, PT ;  /* 0x000000ffbe00720c */ /* 0x000fe20003f05070 */
[----:B------:R-:W-:-:S03]  /*3190*/  FFMA.FTZ R197, R0, R3, R2 ;  /* 0x0000000300c57223 */ /* 0x000fc60000010002 */
[----:B------:R-:W-:Y:S01]  /*31a0*/  ISETP.NE.AND.EX P0, PT, R187, RZ, PT, P0 ;  /* 0x000000ffbb00720c */ /* 0x000fe20003f05300 */
[----:B------:R-:W-:-:S04]  /*31b0*/  FADD.FTZ R197, R7, -R197 ;  /* 0x800000c507c57221 */ /* 0x000fc80000010000 */
[----:B------:R-:W-:-:S08]  /*31c0*/  FMUL.FTZ R199, R192, R197 ;  /* 0x000000c5c0c77220 */ /* 0x000fd00000410000 */
[----:B------:R-:W-:-:S07]  /*31d0*/  @P0 FADD.FTZ R199, R76, R199 ;  /* 0x000000c74cc70221 */ /* 0x000fce0000010000 */
.L_x_6349:
[----:B------:R-:W-:Y:S05]  /*31e0*/  BSYNC B1 ;  /* 0x0000000000017941 */ /* 0x000fea0003800000 */
.L_x_6348:
[----:B0-----:R-:W-:Y:S01]  /*31f0*/  @P3 FMUL.FTZ R167, R199, R167 ;  /* 0x000000a7c7a73220 */ /* 0x001fe20000410000 */
[----:B------:R-:W-:Y:S01]  /*3200*/  @P3 LOP3.LUT P0, RZ, R196, 0xff, RZ, 0xc0, !PT ;  /* 0x000000ffc4ff3812 */ /* 0x000fe2000780c0ff */
[----:B------:R-:W-:Y:S01]  /*3210*/  BSSY B1, `(.L_x_6350) ;  /* 0x0000013000017945 */ /* 0x000fe20003800000 */
[----:B------:R-:W0:Y:S01]  /*3220*/  @P3 LDC.64 R196, c[0x0][0x298] ;  /* 0x0000a600ffc43b82 */ /* 0x000e220000000a00 */
[----:B------:R-:W-:Y:S01]  /*3230*/  @P3 FMUL.FTZ R200, R167, R166 ;  /* 0x000000a6a7c83220 */ /* 0x000fe20000410000 */
[----:B------:R-:W-:-:S04]  /*3240*/  @!P4 ISETP.NE.U32.AND P1, PT, R190, RZ, PT ;  /* 0x000000ffbe00c20c */ /* 0x000fc80003f25070 */
[----:B------:R-:W-:Y:S02]  /*3250*/  @P3 FSEL R200, R200, RZ, P0 ;  /* 0x000000ffc8c83208 */ /* 0x000fe40000000000 */
[----:B------:R-:W1:Y:S01]  /*3260*/  @P3 LDC.64 R166, c[0x0][0x298] ;  /* 0x0000a600ffa63b82 */ /* 0x000e620000000a00 */
[----:B------:R-:W-:Y:S02]  /*3270*/  @!P4 ISETP.NE.U32.AND P0, PT, R190, RZ, PT ;  /* 0x000000ffbe00c20c */ /* 0x000fe40003f05070 */
[----:B------:R-:W-:Y:S02]  /*3280*/  @P3 F2FP.BF16.F32.PACK_AB R200, RZ, R200 ;  /* 0x000000c8ffc8323e */ /* 0x000fe400000010ff */
[C---:B------:R-:W-:Y:S02]  /*3290*/  @!P4 ISETP.NE.AND.EX P0, PT, R187.reuse, RZ, PT, P0 ;  /* 0x000000ffbb00c20c */ /* 0x040fe40003f05300 */
[----:B------:R-:W-:Y:S02]  /*32a0*/  @P3 PRMT R36, R200, 0x7610, R36 ;  /* 0x00007610c8243816 */ /* 0x000fe40000000024 */
[----:B------:R-:W-:-:S02]  /*32b0*/  @!P4 ISETP.NE.AND.EX P1, PT, R187, RZ, PT, P1 ;  /* 0x000000ffbb00c20c */ /* 0x000fc40003f25310 */
        /* <DEDUP_REMOVED lines=8> */
.L_x_6351:
[----:B------:R-:W-:Y:S05]  /*3340*/  BSYNC B1 ;  /* 0x0000000000017941 */ /* 0x000fea0003800000 */
.L_x_6350:
        /* <DEDUP_REMOVED lines=10> */
.L_x_6353:
[----:B------:R-:W-:Y:S05]  /*33f0*/  BSYNC B1 ;  /* 0x0000000000017941 */ /* 0x000fea0003800000 */
.L_x_6352:
[----:B0-----:R-:W-:Y:S01]  /*3400*/  @P3 FMUL.FTZ R197, R201, R197 ;  /* 0x000000c5c9c53220 */ /* 0x001fe20000410000 */
[----:B------:R-:W-:Y:S01]  /*3410*/  @P3 FMUL.FTZ R166, R167, R166 ;  /* 0x000000a6a7a63220 */ /* 0x000fe20000410000 */
[C---:B------:R-:W-:Y:S01]  /*3420*/  @P3 LOP3.LUT P0, RZ, R164.reuse, 0xff00, RZ, 0xc0, !PT ;  /* 0x0000ff00a4ff3812 */ /* 0x040fe2000780c0ff */
[----:B------:R-:W-:Y:S01]  /*3430*/  BSSY B1, `(.L_x_6354) ;  /* 0x0000016000017945 */ /* 0x000fe20003800000 */
[----:B------:R-:W-:Y:S01]  /*3440*/  @P3 FMUL.FTZ R196, R197, R196 ;  /* 0x000000c4c5c43220 */ /* 0x000fe20000410000 */
[----:B------:R-:W-:Y:S02]  /*3450*/  @P3 LOP3.LUT P1, RZ, R164, 0xff0000, RZ, 0xc0, !PT ;  /* 0x00ff0000a4ff3812 */ /* 0x000fe4000782c0ff */
[----:B------:R-:W-:Y:S02]  /*3460*/  @P3 FSEL R241, R166, RZ, P0 ;  /* 0x000000ffa6f13208 */ /* 0x000fe40000000000 */
[----:B------:R-:W-:Y:S01]  /*3470*/  @P3 FSEL R242, R196, RZ, P1 ;  /* 0x000000ffc4f23208 */ /* 0x000fe20000800000 */
[----:B------:R-:W0:Y:S01]  /*3480*/  @P3 LDC.64 R166, c[0x0][0x298] ;  /* 0x0000a600ffa63b82 */ /* 0x000e220000000a00 */
[----:B------:R-:W-:-:S02]  /*3490*/  @!P4 ISETP.NE.U32.AND P0, PT, R190, RZ, PT ;  /* 0x000000ffbe00c20c */ /* 0x000fc40003f05070 */
[----:B------:R-:W-:Y:S02]  /*34a0*/  @P3 F2FP.BF16.F32.PACK_AB R241, RZ, R241 ;  /* 0x000000f1fff1323e */ /* 0x000fe400000010ff */
[----:B------:R-:W-:Y:S02]  /*34b0*/  @P3 F2FP.BF16.F32.PACK_AB R242, RZ, R242 ;  /* 0x000000f2fff2323e */ /* 0x000fe400000010ff */
[----:B------:R-:W-:Y:S01]  /*34c0*/  @!P4 ISETP.NE.AND.EX P0, PT, R187, RZ, PT, P0 ;  /* 0x000000ffbb00c20c */ /* 0x000fe20003f05300 */
[----:B------:R-:W1:Y:S01]  /*34d0*/  @P3 LDC.64 R196, c[0x0][0x298] ;  /* 0x0000a600ffc43b82 */ /* 0x000e620000000a00 */
[----:B------:R-:W-:Y:S02]  /*34e0*/  @P3 PRMT R36, R36, 0x5410, R241 ;  /* 0x0000541024243816 */ /* 0x000fe400000000f1 */
[----:B------:R-:W-:Y:S02]  /*34f0*/  @!P4 ISETP.NE.U32.AND P1, PT, R190, RZ, PT ;  /* 0x000000ffbe00c20c */ /* 0x000fe40003f25070 */
[----:B------:R-:W-:-:S02]  /*3500*/  @P3 PRMT R37, R242, 0x7610, R37 ;  /* 0x00007610f2253816 */ /* 0x000fc40000000025 */
        /* <DEDUP_REMOVED lines=8> */
.L_x_6355:
[----:B------:R-:W-:Y:S05]  /*3590*/  BSYNC B1 ;  /* 0x0000000000017941 */ /* 0x000fea0003800000 */
.L_x_6354:
[----:B0-----:R-:W-:Y:S01]  /*35a0*/  @P3 FMUL.FTZ R167, R241, R167 ;  /* 0x000000a7f1a73220 */ /* 0x001fe20000410000 */
[----:B------:R-:W-:Y:S01]  /*35b0*/  @!P4 ISETP.NE.AND.EX P1, PT, R187, RZ, PT, P1 ;  /* 0x000000ffbb00c20c */ /* 0x000fe20003f25310 */
[----:B------:R-:W-:Y:S02]  /*35c0*/  BSSY B1, `(.L_x_6356) ;  /* 0x000000a000017945 */ /* 0x000fe40003800000 */
[----:B------:R-:W-:Y:S01]  /*35d0*/  @P3 FMUL.FTZ R166, R167, R166 ;  /* 0x000000a6a7a63220 */ /* 0x000fe20000410000 */
        /* <DEDUP_REMOVED lines=8> */
.L_x_6357:
[----:B------:R-:W-:Y:S05]  /*3660*/  BSYNC B1 ;  /* 0x0000000000017941 */ /* 0x000fea0003800000 */
.L_x_6356:
[----:B-1----:R-:W-:Y:S01]  /*3670*/  @P3 FMUL.FTZ R197, R242, R197 ;  /* 0x000000c5f2c53220 */ /* 0x002fe20000410000 */
[----:B------:R-:W-:Y:S01]  /*3680*/  @P3 LOP3.LUT P0, RZ, R164, 0xff000000, RZ, 0xc0, !PT ;  /* 0xff000000a4ff3812 */ /* 0x000fe2000780c0ff */
[----:B------:R-:W-:Y:S01]  /*3690*/  BSSY B1, `(.L_x_6358) ;  /* 0x0000014000017945 */ /* 0x000fe20003800000 */
[----:B------:R-:W-:Y:S01]  /*36a0*/  @P3 LOP3.LUT P1, RZ, R165, 0xff, RZ, 0xc0, !PT ;  /* 0x000000ffa5ff3812 */ /* 0x000fe2000782c0ff */
[----:B------:R-:W-:Y:S01]  /*36b0*/  @P3 FMUL.FTZ R196, R197, R196 ;  /* 0x000000c4c5c43220 */ /* 0x000fe20000410000 */
[----:B------:R-:W-:Y:S02]  /*36c0*/  @P3 FSEL R166, R166, RZ, P0 ;  /* 0x000000ffa6a63208 */ /* 0x000fe40000000000 */
[----:B------:R-:W-:Y:S02]  /*36d0*/  @!P4 ISETP.NE.U32.AND P0, PT, R190, RZ, PT ;  /* 0x000000ffbe00c20c */ /* 0x000fe40003f05070 */
[----:B------:R-:W-:Y:S02]  /*36e0*/  @P3 FSEL R197, R196, RZ, P1 ;  /* 0x000000ffc4c53208 */ /* 0x000fe40000800000 */
[----:B------:R-:W-:-:S02]  /*36f0*/  @P3 F2FP.BF16.F32.PACK_AB R196, RZ, R166 ;  /* 0x000000a6ffc4323e */ /* 0x000fc400000010ff */
[----:B------:R-:W0:Y:S01]  /*3700*/  @P3 LDC.64 R166, c[0x0][0x298] ;  /* 0x0000a600ffa63b82 */ /* 0x000e220000000a00 */
[----:B------:R-:W-:Y:S02]  /*3710*/  @P3 F2FP.BF16.F32.PACK_AB R197, RZ, R197 ;  /* 0x000000c5ffc5323e */ /* 0x000fe400000010ff */
[----:B------:R-:W-:Y:S02]  /*3720*/  @!P4 ISETP.NE.AND.EX P0, PT, R187, RZ, PT, P0 ;  /* 0x000000ffbb00c20c */ /* 0x000fe40003f05300 */
        /* <DEDUP_REMOVED lines=10> */
.L_x_6359:
[----:B------:R-:W-:Y:S05]  /*37d0*/  BSYNC B1 ;  /* 0x0000000000017941 */ /* 0x000fea0003800000 */
.L_x_6358:
[----:B0-----:R-:W-:Y:S01]  /*37e0*/  @P3 FMUL.FTZ R167, R243, R167 ;  /* 0x000000a7f3a73220 */ /* 0x001fe20000410000 */
[----:B------:R-:W-:Y:S01]  /*37f0*/  @P3 LOP3.LUT P0, RZ, R165, 0xff00, RZ, 0xc0, !PT ;  /* 0x0000ff00a5ff3812 */ /* 0x000fe2000780c0ff */
[----:B------:R-:W-:Y:S02]  /*3800*/  BSSY B1, `(.L_x_6360) ;  /* 0x000000f000017945 */ /* 0x000fe40003800000 */
        /* <DEDUP_REMOVED lines=14> */
.L_x_6361:
[----:B------:R-:W-:Y:S05]  /*38f0*/  BSYNC B1 ;  /* 0x0000000000017941 */ /* 0x000fea0003800000 */
.L_x_6360:
[----:B------:R-:W0:Y:S01]  /*3900*/  LDC.64 R196, c[0x0][0x308] ;  /* 0x0000c200ffc47b82 */ /* 0x000e220000000a00 */
[C---:B------:R-:W-:Y:S01]  /*3910*/  @P3 LOP3.LUT P5, RZ, R165.reuse, 0xff0000, RZ, 0xc0, !PT ;  /* 0x00ff0000a5ff3812 */ /* 0x040fe200078ac0ff */
[----:B------:R-:W-:Y:S01]  /*3920*/  BSSY B1, `(.L_x_6362) ;  /* 0x0000020000017945 */ /* 0x000fe20003800000 */
[----:B------:R-:W-:-:S05]  /*3930*/  @P3 LOP3.LUT P2, RZ, R165, 0xff000000, RZ, 0xc0, !PT ;  /* 0xff000000a5ff3812 */ /* 0x000fca000784c0ff */
[----:B------:R-:W1:Y:S01]  /*3940*/  @P3 LDC.64 R166, c[0x0][0x298] ;  /* 0x0000a600ffa63b82 */ /* 0x000e620000000a00 */
[C---:B0-----:R-:W-:Y:S02]  /*3950*/  ISETP.NE.U32.AND P0, PT, R196.reuse, RZ, PT ;  /* 0x000000ffc400720c */ /* 0x041fe40003f05070 */
[----:B------:R-:W-:Y:S02]  /*3960*/  ISETP.NE.U32.AND P1, PT, R196, RZ, PT ;  /* 0x000000ffc400720c */ /* 0x000fe40003f25070 */
[C---:B------:R-:W-:Y:S02]  /*3970*/  ISETP.NE.AND.EX P0, PT, R197.reuse, RZ, PT, P0 ;  /* 0x000000ffc500720c */ /* 0x040fe40003f05300 */
[----:B------:R-:W-:Y:S01]  /*3980*/  ISETP.NE.AND.EX P1, PT, R197, RZ, PT, P1 ;  /* 0x000000ffc500720c */ /* 0x000fe20003f25310 */
[----:B-1----:R-:W-:-:S03]  /*3990*/  @P3 FMUL.FTZ R167, R244, R167 ;  /* 0x000000a7f4a73220 */ /* 0x002fc60000410000 */
[----:B------:R-:W-:Y:S01]  /*39a0*/  SEL R164, R199, R32, P1 ;  /* 0x00000020c7a47207 */ /* 0x000fe20000800000 */
[----:B------:R-:W-:Y:S01]  /*39b0*/  @P3 FMUL.FTZ R246, R167, R166 ;  /* 0x000000a6a7f63220 */ /* 0x000fe20000410000 */
[----:B------:R-:W-:Y:S02]  /*39c0*/  SEL R165, R200, R33, P1 ;  /* 0x00000021c8a57207 */ /* 0x000fe40000800000 */
[----:B------:R-:W-:-:S03]  /*39d0*/  SEL R166, R201, R34, P1 ;  /* 0x00000022c9a67207 */ /* 0x000fc60000800000 */
[----:B------:R-:W0:Y:S01]  /*39e0*/  @P0 LDC.64 R196, c[0x0][0x308] ;  /* 0x0000c200ffc40b82 */ /* 0x000e220000000a00 */
[----:B------:R-:W-:Y:S01]  /*39f0*/  SEL R167, R241, R35, P1 ;  /* 0x00000023f1a77207 */ /* 0x000fe20000800000 */
[----:B0-----:R-:W-:-:S05]  /*3a00*/  @P0 IMAD.WIDE.U32 R196, R191, 0x20, R196 ;  /* 0x00000020bfc40825 */ /* 0x001fca00078e00c4 */
[----:B------:R0:W-:Y:S02]  /*3a10*/  @P0 STG.E.128 desc[UR4][R196.64], R164 ;  /* 0x000000a4c4000986 */ /* 0x0001e4000c101d04 */
[----:B0-----:R-:W-:Y:S02]  /*3a20*/  @P3 FSEL R164, R246, RZ, P5 ;  /* 0x000000fff6a43208 */ /* 0x001fe40002800000 */
[----:B------:R-:W-:Y:S02]  /*3a30*/  @!P4 ISETP.NE.U32.AND P5, PT, R190, RZ, PT ;  /* 0x000000ffbe00c20c */ /* 0x000fe40003fa5070 */
[----:B------:R-:W-:Y:S02]  /*3a40*/  @P3 F2FP.BF16.F32.PACK_AB R164, RZ, R164 ;  /* 0x000000a4ffa4323e */ /* 0x000fe400000010ff */
[----:B------:R-:W-:Y:S02]  /*3a50*/  @!P4 ISETP.NE.AND.EX P5, PT, R187, RZ, PT, P5 ;  /* 0x000000ffbb00c20c */ /* 0x000fe40003fa5350 */
[----:B------:R-:W-:-:S02]  /*3a60*/  @P3 PRMT R39, R164, 0x7610, R39 ;  /* 0x00007610a4273816 */ /* 0x000fc40000000027 */
        /* <DEDUP_REMOVED lines=11> */
.L_x_6363:
[----:B------:R-:W-:Y:S05]  /*3b20*/  BSYNC B1 ;  /* 0x0000000000017941 */ /* 0x000fea0003800000 */
.L_x_6362:
[----:B------:R-:W-:Y:S01]  /*3b30*/  SEL R167, R199, R163, P1 ;  /* 0x000000a3c7a77207 */ /* 0x000fe20000800000 */
[----:B------:R-:W-:Y:S01]  /*3b40*/  BSSY B1, `(.L_x_6364) ;  /* 0x000001a000017945 */ /* 0x000fe20003800000 */
[----:B------:R-:W-:Y:S02]  /*3b50*/  @P3 LOP3.LUT P6, RZ, R245, 0xff, RZ, 0xc0, !PT ;  /* 0x000000fff5ff3812 */ /* 0x000fe400078cc0ff */
[----:B------:R-:W-:Y:S01]  /*3b60*/  @!P4 ISETP.NE.U32.AND P5, PT, R190, RZ, PT ;  /* 0x000000ffbe00c20c */ /* 0x000fe20003fa5070 */
[----:B------:R0:W-:Y:S02]  /*3b70*/  @P0 STG.E.128 desc[UR4][R196.64+0x10], R164 ;  /* 0x000010a4c4000986 */ /* 0x0001e4000c101d04 */
[----:B0-----:R-:W0:Y:S08]  /*3b80*/  @P3 LDC.64 R164, c[0x0][0x298] ;  /* 0x0000a600ffa43b82 */ /* 0x001e300000000a00 */
[----:B------:R-:W1:Y:S08]  /*3b90*/  @P3 LDC.64 R166, c[0x0][0x2f8] ;  /* 0x0000be00ffa63b82 */ /* 0x000e700000000a00 */
[----:B------:R-:W2:Y:S01]  /*3ba0*/  @P3 LDC.64 R196, c[0x0][0x298] ;  /* 0x0000a600ffc43b82 */ /* 0x000ea20000000a00 */
[----:B0-----:R-:W-:-:S04]  /*3bb0*/  @P3 FMUL.FTZ R165, R199, R165 ;  /* 0x000000a5c7a53220 */ /* 0x001fc80000410000 */
[----:B------:R-:W-:Y:S01]  /*3bc0*/  @P3 FMUL.FTZ R164, R165, R164 ;  /* 0x000000a4a5a43220 */ /* 0x000fe20000410000 */
[----:B-1----:R-:W-:-:S04]  /*3bd0*/  @P3 IMAD.WIDE.U32 R166, R4, 0x10, R166 ;  /* 0x0000001004a63825 */ /* 0x002fc800078e00a6 */
[----:B------:R-:W-:Y:S02]  /*3be0*/  @P3 FSEL R164, R164, RZ, P2 ;  /* 0x000000ffa4a43208 */ /* 0x000fe40001000000 */
[----:B------:R-:W-:Y:S02]  /*3bf0*/  @!P4 ISETP.NE.U32.AND P2, PT, R190, RZ, PT ;  /* 0x000000ffbe00c20c */ /* 0x000fe40003f45070 */
[----:B------:R-:W-:Y:S02]  /*3c00*/  @P3 F2FP.BF16.F32.PACK_AB R164, RZ, R164 ;  /* 0x000000a4ffa4323e */ /* 0x000fe400000010ff */
[----:B------:R-:W-:Y:S02]  /*3c10*/  @!P4 ISETP.NE.AND.EX P2, PT, R187, RZ, PT, P2 ;  /* 0x000000ffbb00c20c */ /* 0x000fe40003f45320 */
[----:B------:R-:W-:Y:S02]  /*3c20*/  @P3 PRMT R39, R39, 0x5410, R164 ;  /* 0x0000541027273816 */ /* 0x000fe400000000a4 */
[----:B------:R-:W0:Y:S01]  /*3c30*/  @P3 LDC.64 R164, c[0x0][0x298] ;  /* 0x0000a600ffa43b82 */ /* 0x000e220000000a00 */
[----:B------:R-:W-:-:S02]  /*3c40*/  @!P4 FSEL R199, R68, RZ, P2 ;  /* 0x000000ff44c7c208 */ /* 0x000fc40001000000 */
[----:B------:R1:W-:Y:S05]  /*3c50*/  @P3 STG.E.128 desc[UR4][R166.64], R36 ;  /* 0x00000024a6003986 */ /* 0x0003ea000c101d04 */
[----:B-1----:R-:W1:Y:S01]  /*3c60*/  @P3 LDC.64 R166, c[0x0][0x298] ;  /* 0x0000a600ffa63b82 */ /* 0x002e620000000a00 */
[----:B--2---:R-:W-:Y:S05]  /*3c70*/  @!P4 BRA `(.L_x_6365) ;  /* 0x000000000018c947 */ /* 0x004fea0003800000 */
[----:B------:R-:W-:Y:S01]  /*3c80*/  ISETP.NE.U32.AND P2, PT, R190, RZ, PT ;  /* 0x000000ffbe00720c */ /* 0x000fe20003f45070 */
[----:B------:R-:W-:-:S03]  /*3c90*/  FFMA.FTZ R199, R175, R3, R2 ;  /* 0x00000003afc77223 */ /* 0x000fc60000010002 */
[----:B------:R-:W-:Y:S01]  /*3ca0*/  ISETP.NE.AND.EX P2, PT, R187, RZ, PT, P2 ;  /* 0x000000ffbb00720c */ /* 0x000fe20003f45320 */
[----:B------:R-:W-:-:S04]  /*3cb0*/  FADD.FTZ R199, R233, -R199 ;  /* 0x800000c7e9c77221 */ /* 0x000fc80000010000 */
[----:B------:R-:W-:-:S08]  /*3cc0*/  FMUL.FTZ R199, R192, R199 ;  /* 0x000000c7c0c77220 */ /* 0x000fd00000410000 */
[----:B------:R-:W-:-:S07]  /*3cd0*/  @P2 FADD.FTZ R199, R68, R199 ;  /* 0x000000c744c72221 */ /* 0x000fce0000010000 */
.L_x_6365:
[----:B------:R-:W-:Y:S05]  /*3ce0*/  BSYNC B1 ;  /* 0x0000000000017941 */ /* 0x000fea0003800000 */
.L_x_6364:
[----:B------:R-:W-:Y:S01]  /*3cf0*/  @!P4 ISETP.NE.U32.AND P2, PT, R190, RZ, PT ;  /* 0x000000ffbe00c20c */ /* 0x000fe20003f45070 */
[----:B------:R-:W-:Y:S01]  /*3d00*/  @P3 FMUL.FTZ R197, R199, R197 ;  /* 0x000000c5c7c53220 */ /* 0x000fe20000410000 */
[----:B------:R-:W-:Y:S01]  /*3d10*/  BSSY B1, `(.L_x_6366) ;  /* 0x000000c000017945 */ /* 0x000fe20003800000 */
[C---:B------:R-:W-:Y:S02]  /*3d20*/  @!P4 ISETP.NE.AND.EX P5, PT, R187.reuse, RZ, PT, P5 ;  /* 0x000000ffbb00c20c */ /* 0x040fe40003fa5350 */
[----:B------:R-:W-:Y:S01]  /*3d30*/  @!P4 ISETP.NE.AND.EX P2, PT, R187, RZ, PT, P2 ;  /* 0x000000ffbb00c20c */ /* 0x000fe20003f45320 */
[----:B------:R-:W-:-:S03]  /*3d40*/  @P3 FMUL.FTZ R241, R197, R196 ;  /* 0x000000c4c5f13220 */ /* 0x000fc60000410000 */
        /* <DEDUP_REMOVED lines=8> */
.L_x_6367:
[----:B------:R-:W-:Y:S05]  /*3dd0*/  BSYNC B1 ;  /* 0x0000000000017941 */ /* 0x000fea0003800000 */
.L_x_6366:
        /* <DEDUP_REMOVED lines=10> */
.L_x_6369:
[----:B------:R-:W-:Y:S05]  /*3e80*/  BSYNC B1 ;  /* 0x0000000000017941 */ /* 0x000fea0003800000 */
.L_x_6368:
[----:B------:R-:W1:Y:S01]  /*3e90*/  @P3 LDC.64 R196, c[0x0][0x298] ;  /* 0x0000a600ffc43b82 */ /* 0x000e620000000a00 */
[----:B0-----:R-:W-:Y:S01]  /*3ea0*/  @P3 FMUL.FTZ R165, R200, R165 ;  /* 0x000000a5c8a53220 */ /* 0x001fe20000410000 */
[----:B------:R-:W-:Y:S01]  /*3eb0*/  @P3 FMUL.FTZ R166, R167, R166 ;  /* 0x000000a6a7a63220 */ /* 0x000fe20000410000 */
[----:B------:R-:W-:Y:S01]  /*3ec0*/  @P3 LOP3.LUT P5, RZ, R194, 0xff00, RZ, 0xc0, !PT ;  /* 0x0000ff00c2ff3812 */ /* 0x000fe200078ac0ff */
[----:B------:R-:W-:Y:S01]  /*3ed0*/  BSSY B1, `(.L_x_6370) ;  /* 0x0000010000017945 */ /* 0x000fe20003800000 */
[----:B------:R-:W-:Y:S01]  /*3ee0*/  @!P4 ISETP.NE.U32.AND P2, PT, R190, RZ, PT ;  /* 0x000000ffbe00c20c */ /* 0x000fe20003f45070 */
[----:B------:R-:W-:Y:S01]  /*3ef0*/  @P3 FMUL.FTZ R164, R165, R164 ;  /* 0x000000a4a5a43220 */ /* 0x000fe20000410000 */
[----:B------:R-:W-:Y:S02]  /*3f00*/  @P3 FSEL R165, R241, RZ, P6 ;  /* 0x000000fff1a53208 */ /* 0x000fe40003000000 */
[----:B------:R-:W-:Y:S02]  /*3f10*/  @P3 FSEL R166, R166, RZ, P5 ;  /* 0x000000ffa6a63208 */ /* 0x000fe40002800000 */
[----:B------:R-:W-:-:S02]  /*3f20*/  @!P4 ISETP.NE.AND.EX P2, PT, R187, RZ, PT, P2 ;  /* 0x000000ffbb00c20c */ /* 0x000fc40003f45320 */
        /* <DEDUP_REMOVED lines=10> */
.L_x_6371:
[----:B------:R-:W-:Y:S05]  /*3fd0*/  BSYNC B1 ;  /* 0x0000000000017941 */ /* 0x000fea0003800000 */
.L_x_6370:
[----:B-1----:R-:W-:Y:S01]  /*3fe0*/  @P3 FMUL.FTZ R197, R244, R197 ;  /* 0x000000c5f4c53220 */ /* 0x002fe20000410000 */
[----:B------:R-:W-:Y:S01]  /*3ff0*/  @P3 PRMT R36, R165, 0x7610, R36 ;  /* 0x00007610a5243816 */ /* 0x000fe20000000024 */
[----:B------:R-:W-:Y:S01]  /*4000*/  BSSY B1, `(.L_x_6372) ;  /* 0x000001a000017945 */ /* 0x000fe20003800000 */
[C---:B------:R-:W-:Y:S01]  /*4010*/  @P3 LOP3.LUT P2, RZ, R194.reuse, 0xff0000, RZ, 0xc0, !PT ;  /* 0x00ff0000c2ff3812 */ /* 0x040fe2000784c0ff */
[----:B------:R-:W-:Y:S01]  /*4020*/  @P3 FMUL.FTZ R196, R197, R196 ;  /* 0x000000c4c5c43220 */ /* 0x000fe20000410000 */
[----:B------:R-:W-:Y:S02]  /*4030*/  @P3 LOP3.LUT P5, RZ, R194, 0xff000000, RZ, 0xc0, !PT ;  /* 0xff000000c2ff3812 */ /* 0x000fe400078ac0ff */
[----:B------:R-:W-:Y:S02]  /*4040*/  @P3 PRMT R36, R36, 0x5410, R166 ;  /* 0x0000541024243816 */ /* 0x000fe400000000a6 */
[----:B------:R-:W-:Y:S01]  /*4050*/  @P3 FSEL R241, R164, RZ, P2 ;  /* 0x000000ffa4f13208 */ /* 0x000fe20001000000 */
[----:B------:R-:W0:Y:S01]  /*4060*/  @P3 LDC.64 R166, c[0x0][0x298] ;  /* 0x0000a600ffa63b82 */ /* 0x000e220000000a00 */
[----:B------:R-:W-:-:S02]  /*4070*/  @P3 FSEL R242, R196, RZ, P5 ;  /* 0x000000ffc4f23208 */ /* 0x000fc40002800000 */
[----:B------:R-:W-:Y:S02]  /*4080*/  @P3 F2FP.BF16.F32.PACK_AB R241, RZ, R241 ;  /* 0x000000f1fff1323e */ /* 0x000fe400000010ff */
[----:B------:R-:W-:Y:S02]  /*4090*/  @!P4 ISETP.NE.U32.AND P6, PT, R190, RZ, PT ;  /* 0x000000ffbe00c20c */ /* 0x000fe40003fc5070 */
[----:B------:R-:W-:Y:S01]  /*40a0*/  @P3 F2FP.BF16.F32.PACK_AB R242, RZ, R242 ;  /* 0x000000f2fff2323e */ /* 0x000fe200000010ff */
[----:B------:R-:W1:Y:S01]  /*40b0*/  @P3 LDC.64 R164, c[0x0][0x298] ;  /* 0x0000a600ffa43b82 */ /* 0x000e620000000a00 */
[----:B------:R-:W-:Y:S02]  /*40c0*/  @!P4 ISETP.NE.AND.EX P6, PT, R187, RZ, PT, P6 ;  /* 0x000000ffbb00c20c */ /* 0x000fe40003fc5360 */
[----:B------:R-:W-:Y:S02]  /*40d0*/  @P3 PRMT R37, R241, 0x7610, R37 ;  /* 0x00007610f1253816 */ /* 0x000fe40000000025 */
[----:B------:R-:W-:-:S02]  /*40e0*/  @P3 LOP3.LUT P5, RZ, R195, 0xff, RZ, 0xc0, !PT ;  /* 0x000000ffc3ff3812 */ /* 0x000fc400078ac0ff */
[----:B------:R-:W-:Y:S01]  /*40f0*/  @!P4 ISETP.NE.U32.AND P2, PT, R190, RZ, PT ;  /* 0x000000ffbe00c20c */ /* 0x000fe20003f45070 */
[----:B------:R-:W2:Y:S01]  /*4100*/  @P3 LDC.64 R196, c[0x0][0x298] ;  /* 0x0000a600ffc43b82 */ /* 0x000ea20000000a00 */
        /* <DEDUP_REMOVED lines=9> */
.L_x_6373:
[----:B------:R-:W-:Y:S05]  /*41a0*/  BSYNC B1 ;  /* 0x0000000000017941 */ /* 0x000fea0003800000 */
.L_x_6372:
[----:B-1----:R-:W-:Y:S01]  /*41b0*/  @P3 FMUL.FTZ R165, R241, R165 ;  /* 0x000000a5f1a53220 */ /* 0x002fe20000410000 */
[----:B------:R-:W-:Y:S01]  /*41c0*/  @!P4 ISETP.NE.AND.EX P2, PT, R187, RZ, PT, P2 ;  /* 0x000000ffbb00c20c */ /* 0x000fe20003f45320 */
[----:B------:R-:W-:Y:S01]  /*41d0*/  BSSY B1, `(.L_x_6374) ;  /* 0x000000b000017945 */ /* 0x000fe20003800000 */
[----:B------:R-:W-:Y:S01]  /*41e0*/  @P3 LOP3.LUT P6, RZ, R195, 0xff00, RZ, 0xc0, !PT ;  /* 0x0000ff00c3ff3812 */ /* 0x000fe200078cc0ff */
[----:B------:R-:W-:Y:S01]  /*41f0*/  @P3 FMUL.FTZ R164, R165, R164 ;  /* 0x000000a4a5a43220 */ /* 0x000fe20000410000 */
        /* <DEDUP_REMOVED lines=8> */
.L_x_6375:
[----:B------:R-:W-:Y:S05]  /*4280*/  BSYNC B1 ;  /* 0x0000000000017941 */ /* 0x000fea0003800000 */
.L_x_6374:
[----:B------:R-:W-:Y:S01]  /*4290*/  @!P4 ISETP.NE.U32.AND P2, PT, R190, RZ, PT ;  /* 0x000000ffbe00c20c */ /* 0x000fe20003f45070 */
[----:B0-----:R-:W-:Y:S01]  /*42a0*/  @P3 FMUL.FTZ R167, R243, R167 ;  /* 0x000000a7f3a73220 */ /* 0x001fe20000410000 */
[----:B------:R-:W-:Y:S01]  /*42b0*/  BSSY B1, `(.L_x_6376) ;  /* 0x000000d000017945 */ /* 0x000fe20003800000 */
[----:B------:R-:W-:Y:S02]  /*42c0*/  @P3 FSEL R248, R164, RZ, P5 ;  /* 0x000000ffa4f83208 */ /* 0x000fe40002800000 */
[----:B------:R-:W-:Y:S01]  /*42d0*/  @!P4 ISETP.NE.AND.EX P2, PT, R187, RZ, PT, P2 ;  /* 0x000000ffbb00c20c */ /* 0x000fe20003f45320 */
[----:B------:R-:W-:Y:S01]  /*42e0*/  @P3 FMUL.FTZ R247, R167, R166 ;  /* 0x000000a6a7f73220 */ /* 0x000fe20000410000 */
[----:B------:R-:W-:Y:S02]  /*42f0*/  @!P4 ISETP.NE.U32.AND P5, PT, R190, RZ, PT ;  /* 0x000000ffbe00c20c */ /* 0x000fe40003fa5070 */
        /* <DEDUP_REMOVED lines=8> */
.L_x_6377:
[----:B------:R-:W-:Y:S05]  /*4380*/  BSYNC B1 ;  /* 0x0000000000017941 */ /* 0x000fea0003800000 */
.L_x_6376:
[----:B--2---:R-:W-:Y:S01]  /*4390*/  @P3 FMUL.FTZ R197, R245, R197 ;  /* 0x000000c5f5c53220 */ /* 0x004fe20000410000 */
        /* <DEDUP_REMOVED lines=12> */
.L_x_6379:
[----:B------:R-:W-:Y:S05]  /*4460*/  BSYNC B1 ;  /* 0x0000000000017941 */ /* 0x000fea0003800000 */
.L_x_6378:
[----:B------:R-:W-:Y:S01]  /*4470*/  @P3 LOP3.LUT P5, RZ, R195, 0xff000000, RZ, 0xc0, !PT ;  /* 0xff000000c3ff3812 */ /* 0x000fe200078ac0ff */
[----:B------:R-:W0:Y:S01]  /*4480*/  @P3 LDC.64 R196, c[0x0][0x298] ;  /* 0x0000a600ffc43b82 */ /* 0x000e220000000a00 */
[----:B------:R-:W-:Y:S01]  /*4490*/  SEL R164, R199, R32, P1 ;  /* 0x00000020c7a47207 */ /* 0x000fe20000800000 */
[----:B------:R-:W-:Y:S01]  /*44a0*/  BSSY B1, `(.L_x_6380) ;  /* 0x000002d000017945 */ /* 0x000fe20003800000 */
[----:B------:R-:W-:Y:S02]  /*44b0*/  SEL R165, R201, R33, P1 ;  /* 0x00000021c9a57207 */ /* 0x000fe40000800000 */
[----:B------:R-:W-:Y:S02]  /*44c0*/  SEL R166, R200, R34, P1 ;  /* 0x00000022c8a67207 */ /* 0x000fe40000800000 */
[----:B------:R-:W-:Y:S01]  /*44d0*/  SEL R167, R244, R35, P1 ;  /* 0x00000023f4a77207 */ /* 0x000fe20000800000 */
[----:B------:R-:W1:Y:S01]  /*44e0*/  @P0 LDC.64 R194, c[0x0][0x308] ;  /* 0x0000c200ffc20b82 */ /* 0x000e620000000a00 */
[----:B------:R-:W-:-:S04]  /*44f0*/  @P3 F2FP.BF16.F32.PACK_AB R248, RZ, R248 ;  /* 0x000000f8fff8323e */ /* 0x000fc800000010ff */
[----:B------:R-:W-:-:S03]  /*4500*/  @P3 PRMT R38, R248, 0x7610, R38 ;  /* 0x00007610f8263816 */ /* 0x000fc60000000026 */
[----:B------:R-:W2:Y:S01]  /*4510*/  @P3 LDC.64 R200, c[0x0][0x298] ;  /* 0x0000a600ffc83b82 */ /* 0x000ea20000000a00 */
[----:B0-----:R-:W-:-:S04]  /*4520*/  @P3 FMUL.FTZ R197, R246, R197 ;  /* 0x000000c5f6c53220 */ /* 0x001fc80000410000 */
[----:B------:R-:W-:Y:S01]  /*4530*/  @P3 FMUL.FTZ R196, R197, R196 ;  /* 0x000000c4c5c43220 */ /* 0x000fe20000410000 */
[----:B-1----:R-:W-:Y:S02]  /*4540*/  @P0 IMAD.WIDE.U32 R194, R198, 0x20, R194 ;  /* 0x00000020c6c20825 */ /* 0x002fe400078e00c2 */
[----:B------:R-:W0:Y:S03]  /*4550*/  @P3 LDC.64 R198, c[0x0][0x298] ;  /* 0x0000a600ffc63b82 */ /* 0x000e260000000a00 */
[----:B------:R1:W-:Y:S02]  /*4560*/  @P0 STG.E.128 desc[UR4][R194.64], R164 ;  /* 0x000000a4c2000986 */ /* 0x0003e4000c101d04 */
[----:B-1----:R-:W-:Y:S02]  /*4570*/  SEL R164, R241, R160, P1 ;  /* 0x000000a0f1a47207 */ /* 0x002fe40000800000 */
[----:B------:R-:W-:-:S02]  /*4580*/  SEL R165, R243, R161, P1 ;  /* 0x000000a1f3a57207 */ /* 0x000fc40000800000 */
[----:B------:R-:W-:Y:S02]  /*4590*/  SEL R166, R245, R162, P1 ;  /* 0x000000a2f5a67207 */ /* 0x000fe40000800000 */
[----:B------:R-:W-:-:S05]  /*45a0*/  SEL R167, R246, R163, P1 ;  /* 0x000000a3f6a77207 */ /* 0x000fca0000800000 */
[----:B------:R1:W-:Y:S02]  /*45b0*/  @P0 STG.E.128 desc[UR4][R194.64+0x10], R164 ;  /* 0x000010a4c2000986 */ /* 0x0003e4000c101d04 */
[----:B-1----:R-:W1:Y:S01]  /*45c0*/  @P3 LDC.64 R164, c[0x0][0x2f8] ;  /* 0x0000be00ffa43b82 */ /* 0x002e620000000a00 */
[----:B------:R-:W-:Y:S02]  /*45d0*/  @P3 FSEL R167, R242, RZ, P2 ;  /* 0x000000fff2a73208 */ /* 0x000fe40001000000 */
[----:B------:R-:W-:Y:S02]  /*45e0*/  @P3 FSEL R194, R196, RZ, P5 ;  /* 0x000000ffc4c23208 */ /* 0x000fe40002800000 */
[----:B------:R-:W-:Y:S02]  /*45f0*/  @P3 F2FP.BF16.F32.PACK_AB R167, RZ, R167 ;  /* 0x000000a7ffa7323e */ /* 0x000fe400000010ff */
[----:B------:R-:W-:Y:S01]  /*4600*/  @P3 F2FP.BF16.F32.PACK_AB R194, RZ, R194 ;  /* 0x000000c2ffc2323e */ /* 0x000fe200000010ff */
[----:B------:R-:W3:Y:S01]  /*4610*/  @P3 LDC.64 R196, c[0x0][0x298] ;  /* 0x0000a600ffc43b82 */ /* 0x000ee20000000a00 */
[----:B------:R-:W-:-:S02]  /*4620*/  @P3 IADD3 R195, R4, 0x20, RZ ;  /* 0x0000002004c33810 */ /* 0x000fc40007ffe0ff */
[----:B------:R-:W-:Y:S02]  /*4630*/  @P3 PRMT R39, R167, 0x7610, R39 ;  /* 0x00007610a7273816 */ /* 0x000fe40000000027 */
[----:B------:R-:W-:Y:S02]  /*4640*/  @P3 FSEL R166, R247, RZ, P6 ;  /* 0x000000fff7a63208 */ /* 0x000fe40003000000 */
[----:B------:R-:W-:Y:S02]  /*4650*/  @P3 PRMT R39, R39, 0x5410, R194 ;  /* 0x0000541027273816 */ /* 0x000fe400000000c2 */
[----:B------:R-:W-:Y:S02]  /*4660*/  @P3 F2FP.BF16.F32.PACK_AB R166, RZ, R166 ;  /* 0x000000a6ffa6323e */ /* 0x000fe400000010ff */
[----:B------:R-:W-:Y:S02]  /*4670*/  @!P4 ISETP.NE.U32.AND P2, PT, R190, RZ, PT ;  /* 0x000000ffbe00c20c */ /* 0x000fe40003f45070 */
[----:B------:R-:W-:-:S02]  /*4680*/  @P3 PRMT R38, R38, 0x5410, R166 ;  /* 0x0000541026263816 */ /* 0x000fc400000000a6 */
[----:B------:R-:W-:Y:S01]  /*4690*/  @!P4 ISETP.NE.AND.EX P2, PT, R187, RZ, PT, P2 ;  /* 0x000000ffbb00c20c */ /* 0x000fe20003f45320 */
[----:B-1----:R-:W-:Y:S01]  /*46a0*/  @P3 IMAD.WIDE.U32 R164, R195, 0x10, R164 ;  /* 0x00000010c3a43825 */ /* 0x002fe200078e00a4 */
[----:B------:R-:W-:Y:S01]  /*46b0*/  @P3 LOP3.LUT P6, RZ, R249, 0xff, RZ, 0xc0, !PT ;  /* 0x000000fff9ff3812 */ /* 0x000fe200078cc0ff */
[----:B------:R-:W1:Y:S01]  /*46c0*/  @P0 LDC.64 R194, c[0x0][0x308] ;  /* 0x0000c200ffc20b82 */ /* 0x000e620000000a00 */
[----:B------:R-:W-:Y:S02]  /*46d0*/  @!P4 ISETP.NE.U32.AND P5, PT, R190, RZ, PT ;  /* 0x000000ffbe00c20c */ /* 0x000fe40003fa5070 */
[----:B------:R4:W-:Y:S02]  /*46e0*/  @P3 STG.E.128 desc[UR4][R164.64], R36 ;  /* 0x00000024a4003986 */ /* 0x0009e4000c101d04 */
[----:B----4-:R-:W-:Y:S01]  /*46f0*/  @!P4 FSEL R164, R60, RZ, P2 ;  /* 0x000000ff3ca4c208 */ /* 0x010fe20001000000 */
[----:B0-23--:R-:W-:Y:S08]  /*4700*/  @!P4 BRA `(.L_x_6381) ;  /* 0x000000000018c947 */ /* 0x00dff00003800000 */
[----:B------:R-:W-:Y:S01]  /*4710*/  ISETP.NE.U32.AND P2, PT, R190, RZ, PT ;  /* 0x000000ffbe00720c */ /* 0x000fe20003f45070 */
[----:B------:R-:W-:-:S03]  /*4720*/  FFMA.FTZ R164, R31, R3, R2 ;  /* 0x000000031fa47223 */ /* 0x000fc60000010002 */
[----:B------:R-:W-:Y:S01]  /*4730*/  ISETP.NE.AND.EX P2, PT, R187, RZ, PT, P2 ;  /* 0x000000ffbb00720c */ /* 0x000fe20003f45320 */
[----:B------:R-:W-:-:S04]  /*4740*/  FADD.FTZ R164, R225, -R164 ;  /* 0x800000a4e1a47221 */ /* 0x000fc80000010000 */
[----:B------:R-:W-:-:S08]  /*4750*/  FMUL.FTZ R164, R192, R164 ;  /* 0x000000a4c0a47220 */ /* 0x000fd00000410000 */
[----:B------:R-:W-:-:S07]  /*4760*/  @P2 FADD.FTZ R164, R60, R164 ;  /* 0x000000a43ca42221 */ /* 0x000fce0000010000 */
.L_x_6381:
[----:B------:R-:W-:Y:S05]  /*4770*/  BSYNC B1 ;  /* 0x0000000000017941 */ /* 0x000fea0003800000 */
.L_x_6380:
[----:B------:R-:W-:Y:S01]  /*4780*/  @!P4 ISETP.NE.AND.EX P5, PT, R187, RZ, PT, P5 ;  /* 0x000000ffbb00c20c */ /* 0x000fe20003fa5350 */
[----:B------:R-:W-:Y:S01]  /*4790*/  BSSY B1, `(.L_x_6382) ;  /* 0x000000a000017945 */ /* 0x000fe20003800000 */
        /* <DEDUP_REMOVED lines=9> */
.L_x_6383:
[----:B------:R-:W-:Y:S05]  /*4830*/  BSYNC B1 ;  /* 0x0000000000017941 */ /* 0x000fea0003800000 */
.L_x_6382:
[----:B------:R-:W-:Y:S01]  /*4840*/  @!P4 ISETP.NE.U32.AND P5, PT, R190, RZ, PT ;  /* 0x000000ffbe00c20c */ /* 0x000fe20003fa5070 */
[----:B------:R-:W-:Y:S01]  /*4850*/  BSSY B1, `(.L_x_6384) ;  /* 0x000000e000017945 */ /* 0x000fe20003800000 */
[----:B-1----:R-:W-:-:S04]  /*4860*/  @P0 IMAD.WIDE.U32 R194, R203, 0x20, R194 ;  /* 0x00000020cbc20825 */ /* 0x002fc800078e00c2 */
[C---:B------:R-:W-:Y:S01]  /*4870*/  @P3 FMUL.FTZ R203, R164.reuse, R197 ;  /* 0x000000c5a4cb3220 */ /* 0x040fe20000410000 */
[C---:B------:R-:W-:Y:S02]  /*4880*/  @!P4 ISETP.NE.AND.EX P5, PT, R187.reuse, RZ, PT, P5 ;  /* 0x000000ffbb00c20c */ /* 0x040fe40003fa5350 */
[----:B------:R-:W-:Y:S02]  /*4890*/  @!P4 ISETP.NE.AND.EX P2, PT, R187, RZ, PT, P2 ;  /* 0x000000ffbb00c20c */ /* 0x000fe40003f45320 */
[----:B------:R-:W-:Y:S02]  /*48a0*/  SEL R164, R164, R32, P1 ;  /* 0x00000020a4a47207 */ /* 0x000fe40000800000 */
        /* <DEDUP_REMOVED lines=8> */
.L_x_6385:
[----:B------:R-:W-:Y:S05]  /*4930*/  BSYNC B1 ;  /* 0x0000000000017941 */ /* 0x000fea0003800000 */
.L_x_6384:
[----:B------:R-:W-:Y:S01]  /*4940*/  BSSY B1, `(.L_x_6386) ;  /* 0x0000009000017945 */ /* 0x000fe20003800000 */
[----:B------:R-:W-:-:S03]  /*4950*/  @!P4 FSEL R197, R63, RZ, P2 ;  /* 0x000000ff3fc5c208 */ /* 0x000fc60001000000 */
[----:B------:R-:W-:Y:S05]  /*4960*/  @!P4 BRA `(.L_x_6387) ;  /* 0x000000000018c947 */ /* 0x000fea0003800000 */
[----:B------:R-:W-:Y:S01]  /*4970*/  ISETP.NE.U32.AND P2, PT, R190, RZ, PT ;  /* 0x000000ffbe00720c */ /* 0x000fe20003f45070 */
[----:B------:R-:W-:-:S03]  /*4980*/  FFMA.FTZ R165, R28, R3, R2 ;  /* 0x000000031ca57223 */ /* 0x000fc60000010002 */
[----:B------:R-:W-:Y:S01]  /*4990*/  ISETP.NE.AND.EX P2, PT, R187, RZ, PT, P2 ;  /* 0x000000ffbb00720c */ /* 0x000fe20003f45320 */
[----:B------:R-:W-:-:S04]  /*49a0*/  FADD.FTZ R165, R222, -R165 ;  /* 0x800000a5dea57221 */ /* 0x000fc80000010000 */
[----:B------:R-:W-:-:S08]  /*49b0*/  FMUL.FTZ R197, R192, R165 ;  /* 0x000000a5c0c57220 */ /* 0x000fd00000410000 */
[----:B------:R-:W-:-:S07]  /*49c0*/  @P2 FADD.FTZ R197, R63, R197 ;  /* 0x000000c53fc52221 */ /* 0x000fce0000010000 */
.L_x_6387:
[----:B------:R-:W-:Y:S05]  /*49d0*/  BSYNC B1 ;  /* 0x0000000000017941 */ /* 0x000fea0003800000 */
.L_x_6386:
[C---:B------:R-:W-:Y:S01]  /*49e0*/  SEL R165, R241.reuse, R33, P1 ;  /* 0x00000021f1a57207 */ /* 0x040fe20000800000 */
[----:B------:R-:W-:Y:S01]  /*49f0*/  @P3 FMUL.FTZ R199, R241, R199 ;  /* 0x000000c7f1c73220 */ /* 0x000fe20000410000 */
[C---:B------:R-:W-:Y:S01]  /*4a00*/  SEL R166, R242.reuse, R34, P1 ;  /* 0x00000022f2a67207 */ /* 0x040fe20000800000 */
[----:B------:R-:W-:Y:S01]  /*4a10*/  @P3 FMUL.FTZ R201, R242, R201 ;  /* 0x000000c9f2c93220 */ /* 0x000fe20000410000 */
[----:B------:R-:W-:Y:S01]  /*4a20*/  SEL R167, R197, R35, P1 ;  /* 0x00000023c5a77207 */ /* 0x000fe20000800000 */
[----:B------:R-:W-:Y:S01]  /*4a30*/  @P3 FMUL.FTZ R198, R199, R198 ;  /* 0x000000c6c7c63220 */ /* 0x000fe20000410000 */
[----:B------:R-:W-:Y:S01]  /*4a40*/  @P3 LOP3.LUT P2, RZ, R188, 0xff00, RZ, 0xc0, !PT ;  /* 0x0000ff00bcff3812 */ /* 0x000fe2000784c0ff */
[----:B------:R-:W-:Y:S01]  /*4a50*/  @P3 FMUL.FTZ R196, R203, R196 ;  /* 0x000000c4cbc43220 */ /* 0x000fe20000410000 */
[----:B------:R-:W-:Y:S01]  /*4a60*/  @P3 FMUL.FTZ R200, R201, R200 ;  /* 0x000000c8c9c83220 */ /* 0x000fe20000410000 */
[----:B------:R0:W-:Y:S01]  /*4a70*/  @P0 STG.E.128 desc[UR4][R194.64], R164 ;  /* 0x000000a4c2000986 */ /* 0x0001e2000c101d04 */
[----:B------:R-:W-:Y:S01]  /*4a80*/  @P3 FSEL R198, R198, RZ, P2 ;  /* 0x000000ffc6c63208 */ /* 0x000fe20001000000 */
[----:B------:R-:W-:Y:S01]  /*4a90*/  BSSY B1, `(.L_x_6388) ;  /* 0x0000014000017945 */ /* 0x000fe20003800000 */
[----:B------:R-:W-:-:S02]  /*4aa0*/  @!P4 ISETP.NE.U32.AND P2, PT, R190, RZ, PT ;  /* 0x000000ffbe00c20c */ /* 0x000fc40003f45070 */
[----:B------:R-:W-:Y:S02]  /*4ab0*/  @P3 LOP3.LUT P5, RZ, R188, 0xff0000, RZ, 0xc0, !PT ;  /* 0x00ff0000bcff3812 */ /* 0x000fe400078ac0ff */
[----:B------:R-:W-:Y:S02]  /*4ac0*/  @!P4 ISETP.NE.AND.EX P2, PT, R187, RZ, PT, P2 ;  /* 0x000000ffbb00c20c */ /* 0x000fe40003f45320 */
[----:B------:R-:W-:Y:S02]  /*4ad0*/  @P3 FSEL R196, R196, RZ, P6 ;  /* 0x000000ffc4c43208 */ /* 0x000fe40003000000 */
[----:B------:R-:W-:Y:S02]  /*4ae0*/  @P3 FSEL R241, R200, RZ, P5 ;  /* 0x000000ffc8f13208 */ /* 0x000fe40002800000 */
[----:B------:R-:W-:Y:S02]  /*4af0*/  @P3 LOP3.LUT P6, RZ, R188, 0xff000000, RZ, 0xc0, !PT ;  /* 0xff000000bcff3812 */ /* 0x000fe400078cc0ff */
[----:B------:R-:W-:Y:S01]  /*4b00*/  @P3 LOP3.LUT P5, RZ, R189, 0xff, RZ, 0xc0, !PT ;  /* 0x000000ffbdff3812 */ /* 0x000fe200078ac0ff */
[----:B0-----:R-:W0:Y:S08]  /*4b10*/  @P3 LDC.64 R164, c[0x0][0x298] ;  /* 0x0000a600ffa43b82 */ /* 0x001e300000000a00 */
[----:B------:R-:W1:Y:S01]  /*4b20*/  @P3 LDC.64 R166, c[0x0][0x298] ;  /* 0x0000a600ffa63b82 */ /* 0x000e620000000a00 */
[----:B0-----:R-:W-:-:S04]  /*4b30*/  @P3 FMUL.FTZ R165, R197, R165 ;  /* 0x000000a5c5a53220 */ /* 0x001fc80000410000 */
[----:B------:R-:W-:Y:S01]  /*4b40*/  @P3 FMUL.FTZ R165, R165, R164 ;  /* 0x000000a4a5a53220 */ /* 0x000fe20000410000 */
        /* <DEDUP_REMOVED lines=8> */
.L_x_6389:
[----:B------:R-:W-:Y:S05]  /*4bd0*/  BSYNC B1 ;  /* 0x0000000000017941 */ /* 0x000fea0003800000 */
.L_x_6388:
[----:B------:R-:W-:Y:S01]  /*4be0*/  @!P4 ISETP.NE.U32.AND P2, PT, R190, RZ, PT ;  /* 0x000000ffbe00c20c */ /* 0x000fe20003f45070 */
[----:B-1----:R-:W-:Y:S01]  /*4bf0*/  @P3 FMUL.FTZ R167, R164, R167 ;  /* 0x000000a7a4a73220 */ /* 0x002fe20000410000 */
[----:B------:R-:W-:Y:S01]  /*4c00*/  BSSY B1, `(.L_x_6390) ;  /* 0x000000d000017945 */ /* 0x000fe20003800000 */
[----:B------:R-:W-:Y:S02]  /*4c10*/  @P3 FSEL R165, R165, RZ, P6 ;  /* 0x000000ffa5a53208 */ /* 0x000fe40003000000 */
[----:B------:R-:W-:Y:S01]  /*4c20*/  @!P4 ISETP.NE.AND.EX P2, PT, R187, RZ, PT, P2 ;  /* 0x000000ffbb00c20c */ /* 0x000fe20003f45320 */
[----:B------:R-:W-:Y:S01]  /*4c30*/  @P3 FMUL.FTZ R200, R167, R166 ;  /* 0x000000a6a7c83220 */ /* 0x000fe20000410000 */
[----:B------:R-:W-:Y:S02]  /*4c40*/  @P3 LOP3.LUT P6, RZ, R189, 0xff00, RZ, 0xc0, !PT ;  /* 0x0000ff00bdff3812 */ /* 0x000fe400078cc0ff */
        /* <DEDUP_REMOVED lines=8> */
.L_x_6391:
[----:B------:R-:W-:Y:S05]  /*4cd0*/  BSYNC B1 ;  /* 0x0000000000017941 */ /* 0x000fea0003800000 */
.L_x_6390:
[----:B------:R-:W-:Y:S01]  /*4ce0*/  @!P4 ISETP.NE.U32.AND P2, PT, R190, RZ, PT ;  /* 0x000000ffbe00c20c */ /* 0x000fe20003f45070 */
[----:B------:R-:W-:Y:S01]  /*4cf0*/  BSSY B1, `(.L_x_6392) ;  /* 0x000000c000017945 */ /* 0x000fe20003800000 */
[----:B------:R-:W-:Y:S02]  /*4d00*/  @P3 FSEL R200, R200, RZ, P5 ;  /* 0x000000ffc8c83208 */ /* 0x000fe40002800000 */
[----:B------:R-:W-:Y:S02]  /*4d10*/  @!P4 ISETP.NE.AND.EX P2, PT, R187, RZ, PT, P2 ;  /* 0x000000ffbb00c20c */ /* 0x000fe40003f45320 */
        /* <DEDUP_REMOVED lines=9> */
.L_x_6393:
[----:B------:R-:W-:Y:S05]  /*4db0*/  BSYNC B1 ;  /* 0x0000000000017941 */ /* 0x000fea0003800000 */
.L_x_6392:
[----:B------:R-:W-:Y:S01]  /*4dc0*/  @!P4 ISETP.NE.AND.EX P5, PT, R187, RZ, PT, P5 ;  /* 0x000000ffbb00c20c */ /* 0x000fe20003fa5350 */
[----:B------:R-:W-:Y:S01]  /*4dd0*/  BSSY B1, `(.L_x_6394) ;  /* 0x000000a000017945 */ /* 0x000fe20003800000 */
        /* <DEDUP_REMOVED lines=9> */
.L_x_6395:
[----:B------:R-:W-:Y:S05]  /*4e70*/  BSYNC B1 ;  /* 0x0000000000017941 */ /* 0x000fea0003800000 */
.L_x_6394:
[----:B------:R-:W-:Y:S01]  /*4e80*/  @P3 LOP3.LUT P5, RZ, R189, 0xff000000, RZ, 0xc0, !PT ;  /* 0xff000000bdff3812 */ /* 0x000fe200078ac0ff */
[----:B------:R-:W-:Y:S01]  /*4e90*/  BSSY B1, `(.L_x_6396) ;  /* 0x0000034000017945 */ /* 0x000fe20003800000 */
[----:B------:R-:W0:Y:S01]  /*4ea0*/  @P3 LDC.64 R188, c[0x0][0x298] ;  /* 0x0000a600ffbc3b82 */ /* 0x000e220000000a00 */
[----:B------:R-:W-:Y:S02]  /*4eb0*/  @P3 F2FP.BF16.F32.PACK_AB R196, RZ, R196 ;  /* 0x000000c4ffc4323e */ /* 0x000fe400000010ff */
[----:B------:R-:W-:Y:S02]  /*4ec0*/  @P3 F2FP.BF16.F32.PACK_AB R198, RZ, R198 ;  /* 0x000000c6ffc6323e */ /* 0x000fe400000010ff */
[----:B------:R-:W-:Y:S02]  /*4ed0*/  @P3 PRMT R36, R196, 0x7610, R36 ;  /* 0x00007610c4243816 */ /* 0x000fe40000000024 */
[----:B------:R-:W-:Y:S01]  /*4ee0*/  @P3 F2FP.BF16.F32.PACK_AB R242, RZ, R165 ;  /* 0x000000a5fff2323e */ /* 0x000fe200000010ff */
[----:B------:R-:W1:Y:S01]  /*4ef0*/  @P3 LDC.64 R196, c[0x0][0x298] ;  /* 0x0000a600ffc43b82 */ /* 0x000e620000000a00 */
[----:B------:R-:W-:-:S02]  /*4f00*/  @P3 PRMT R36, R36, 0x5410, R198 ;  /* 0x0000541024243816 */ /* 0x000fc400000000c6 */
[----:B------:R-:W-:Y:S02]  /*4f10*/  SEL R165, R166, R161, P1 ;  /* 0x000000a1a6a57207 */ /* 0x000fe40000800000 */
[----:B------:R-:W-:Y:S02]  /*4f20*/  SEL R164, R164, R160, P1 ;  /* 0x000000a0a4a47207 */ /* 0x000fe40000800000 */
[----:B------:R-:W-:Y:S01]  /*4f30*/  SEL R167, R201, R163, P1 ;  /* 0x000000a3c9a77207 */ /* 0x000fe20000800000 */
[----:B------:R-:W2:Y:S01]  /*4f40*/  @P3 LDC.64 R198, c[0x0][0x298] ;  /* 0x0000a600ffc63b82 */ /* 0x000ea20000000a00 */
[----:B------:R-:W-:Y:S02]  /*4f50*/  @P3 F2FP.BF16.F32.PACK_AB R241, RZ, R241 ;  /* 0x000000f1fff1323e */ /* 0x000fe400000010ff */
[----:B------:R-:W-:Y:S02]  /*4f60*/  @P3 F2FP.BF16.F32.PACK_AB R200, RZ, R200 ;  /* 0x000000c8ffc8323e */ /* 0x000fe400000010ff */
[----:B------:R-:W-:-:S02]  /*4f70*/  @P3 PRMT R37, R241, 0x7610, R37 ;  /* 0x00007610f1253816 */ /* 0x000fc40000000025 */
[----:B------:R-:W-:Y:S01]  /*4f80*/  @P3 PRMT R38, R200, 0x7610, R38 ;  /* 0x00007610c8263816 */ /* 0x000fe20000000026 */
[----:B0-----:R-:W-:Y:S01]  /*4f90*/  @P3 FMUL.FTZ R189, R166, R189 ;  /* 0x000000bda6bd3220 */ /* 0x001fe20000410000 */
[----:B------:R-:W-:Y:S02]  /*4fa0*/  SEL R166, R203, R162, P1 ;  /* 0x000000a2cba67207 */ /* 0x000fe40000800000 */
[----:B------:R-:W-:Y:S01]  /*4fb0*/  @P3 PRMT R37, R37, 0x5410, R242 ;  /* 0x0000541025253816 */ /* 0x000fe200000000f2 */
[----:B------:R-:W-:Y:S01]  /*4fc0*/  @P3 FMUL.FTZ R188, R189, R188 ;  /* 0x000000bcbdbc3220 */ /* 0x000fe20000410000 */
[----:B------:R-:W-:Y:S01]  /*4fd0*/  @P3 IADD3 R189, R4, 0x40, RZ ;  /* 0x0000004004bd3810 */ /* 0x000fe20007ffe0ff */
[----:B------:R0:W-:Y:S01]  /*4fe0*/  @P0 STG.E.128 desc[UR4][R194.64+0x10], R164 ;  /* 0x000010a4c2000986 */ /* 0x0001e2000c101d04 */
[----:B-1----:R-:W-:-:S04]  /*4ff0*/  @P3 FMUL.FTZ R197, R203, R197 ;  /* 0x000000c5cbc53220 */ /* 0x002fc80000410000 */
[----:B------:R-:W-:Y:S01]  /*5000*/  @P3 FMUL.FTZ R196, R197, R196 ;  /* 0x000000c4c5c43220 */ /* 0x000fe20000410000 */
[----:B--2---:R-:W-:-:S04]  /*5010*/  @P3 FMUL.FTZ R199, R201, R199 ;  /* 0x000000c7c9c73220 */ /* 0x004fc80000410000 */
[----:B------:R-:W-:Y:S01]  /*5020*/  @P3 FMUL.FTZ R198, R199, R198 ;  /* 0x000000c6c7c63220 */ /* 0x000fe20000410000 */
[----:B0-----:R-:W0:Y:S01]  /*5030*/  @P3 LDC.64 R164, c[0x0][0x2f8] ;  /* 0x0000be00ffa43b82 */ /* 0x001e220000000a00 */
[----:B------:R-:W-:Y:S02]  /*5040*/  @P3 FSEL R167, R196, RZ, P2 ;  /* 0x000000ffc4a73208 */ /* 0x000fe40001000000 */
[----:B------:R-:W-:Y:S02]  /*5050*/  @P3 FSEL R166, R188, RZ, P6 ;  /* 0x000000ffbca63208 */ /* 0x000fe40003000000 */
[----:B------:R-:W-:Y:S02]  /*5060*/  @P3 FSEL R188, R198, RZ, P5 ;  /* 0x000000ffc6bc3208 */ /* 0x000fe40002800000 */
[----:B------:R-:W-:Y:S02]  /*5070*/  @P3 F2FP.BF16.F32.PACK_AB R167, RZ, R167 ;  /* 0x000000a7ffa7323e */ /* 0x000fe400000010ff */
[----:B------:R-:W-:-:S02]  /*5080*/  @P3 F2FP.BF16.F32.PACK_AB R166, RZ, R166 ;  /* 0x000000a6ffa6323e */ /* 0x000fc400000010ff */
[----:B------:R-:W-:Y:S02]  /*5090*/  @P3 F2FP.BF16.F32.PACK_AB R188, RZ, R188 ;  /* 0x000000bcffbc323e */ /* 0x000fe400000010ff */
[----:B------:R-:W-:Y:S02]  /*50a0*/  @P3 PRMT R39, R167, 0x7610, R39 ;  /* 0x00007610a7273816 */ /* 0x000fe40000000027 */
[----:B------:R-:W-:Y:S02]  /*50b0*/  @P3 PRMT R38, R38, 0x5410, R166 ;  /* 0x0000541026263816 */ /* 0x000fe400000000a6 */
[----:B------:R-:W-:Y:S02]  /*50c0*/  @P3 PRMT R39, R39, 0x5410, R188 ;  /* 0x0000541027273816 */ /* 0x000fe400000000bc */
[C---:B------:R-:W-:Y:S02]  /*50d0*/  @!P4 ISETP.NE.U32.AND P5, PT, R190.reuse, RZ, PT ;  /* 0x000000ffbe00c20c */ /* 0x040fe40003fa5070 */
[----:B------:R-:W-:-:S02]  /*50e0*/  @!P4 ISETP.NE.U32.AND P6, PT, R190, RZ, PT ;  /* 0x000000ffbe00c20c */ /* 0x000fc40003fc5070 */
[----:B------:R-:W-:Y:S01]  /*50f0*/  @!P4 ISETP.NE.AND.EX P5, PT, R187, RZ, PT, P5 ;  /* 0x000000ffbb00c20c */ /* 0x000fe20003fa5350 */
[----:B0-----:R-:W-:Y:S01]  /*5100*/  @P3 IMAD.WIDE.U32 R164, R189, 0x10, R164 ;  /* 0x00000010bda43825 */ /* 0x001fe200078e00a4 */
[----:B------:R-:W-:Y:S01]  /*5110*/  @!P4 ISETP.NE.U32.AND P2, PT, R190, RZ, PT ;  /* 0x000000ffbe00c20c */ /* 0x000fe20003f45070 */
[----:B------:R-:W0:Y:S01]  /*5120*/  @P3 LDC.64 R188, c[0x0][0x298] ;  /* 0x0000a600ffbc3b82 */ /* 0x000e220000000a00 */
[----:B------:R-:W-:Y:S02]  /*5130*/  @!P4 FSEL R194, R52, RZ, P5 ;  /* 0x000000ff34c2c208 */ /* 0x000fe40002800000 */
[----:B------:R1:W-:Y:S05]  /*5140*/  @P3 STG.E.128 desc[UR4][R164.64], R36 ;  /* 0x00000024a4003986 */ /* 0x0003ea000c101d04 */
[----:B-1----:R-:W1:Y:S01]  /*5150*/  @P0 LDC.64 R164, c[0x0][0x308] ;  /* 0x0000c200ffa40b82 */ /* 0x002e620000000a00 */
[----:B------:R-:W-:Y:S05]  /*5160*/  @!P4 BRA `(.L_x_6397) ;  /* 0x000000000018c947 */ /* 0x000fea0003800000 */
[----:B------:R-:W-:Y:S01]  /*5170*/  ISETP.NE.U32.AND P5, PT, R190, RZ, PT ;  /* 0x000000ffbe00720c */ /* 0x000fe20003fa5070 */
[----:B------:R-:W-:-:S03]  /*5180*/  FFMA.FTZ R166, R23, R3, R2 ;  /* 0x0000000317a67223 */ /* 0x000fc60000010002 */
[----:B------:R-:W-:Y:S01]  /*5190*/  ISETP.NE.AND.EX P5, PT, R187, RZ, PT, P5 ;  /* 0x000000ffbb00720c */ /* 0x000fe20003fa5350 */
[----:B------:R-:W-:-:S04]  /*51a0*/  FADD.FTZ R166, R217, -R166 ;  /* 0x800000a6d9a67221 */ /* 0x000fc80000010000 */
[----:B------:R-:W-:-:S08]  /*51b0*/  FMUL.FTZ R194, R192, R166 ;  /* 0x000000a6c0c27220 */ /* 0x000fd00000410000 */
[----:B------:R-:W-:-:S07]  /*51c0*/  @P5 FADD.FTZ R194, R52, R194 ;  /* 0x000000c234c25221 */ /* 0x000fce0000010000 */
.L_x_6397:
[----:B------:R-:W-:Y:S05]  /*51d0*/  BSYNC B1 ;  /* 0x0000000000017941 */ /* 0x000fea0003800000 */
.L_x_6396:
[----:B------:R-:W-:Y:S01]  /*51e0*/  @!P4 ISETP.NE.U32.AND P5, PT, R190, RZ, PT ;  /* 0x000000ffbe00c20c */ /* 0x000fe20003fa5070 */
[----:B------:R-:W-:Y:S01]  /*51f0*/  BSSY B1, `(.L_x_6398) ;  /* 0x000000d000017945 */ /* 0x000fe20003800000 */
[C---:B------:R-:W-:Y:S01]  /*5200*/  @!P4 ISETP.NE.AND.EX P6, PT, R187.reuse, RZ, PT, P6 ;  /* 0x000000ffbb00c20c */ /* 0x040fe20003fc5360 */
[----:B-1----:R-:W-:Y:S01]  /*5210*/  @P0 IMAD.WIDE.U32 R202, R202, 0x20, R164 ;  /* 0x00000020caca0825 */ /* 0x002fe200078e00a4 */
        /* <DEDUP_REMOVED lines=10> */
.L_x_6399:
[----:B------:R-:W-:Y:S05]  /*52c0*/  BSYNC B1 ;  /* 0x0000000000017941 */ /* 0x000fea0003800000 */
.L_x_6398:
        /* <DEDUP_REMOVED lines=9> */
.L_x_6401:
[----:B------:R-:W-:Y:S05]  /*5360*/  BSYNC B1 ;  /* 0x0000000000017941 */ /* 0x000fea0003800000 */
.L_x_6400:
        /* <DEDUP_REMOVED lines=9> */
.L_x_6403:
[----:B------:R-:W-:Y:S05]  /*5400*/  BSYNC B1 ;  /* 0x0000000000017941 */ /* 0x000fea0003800000 */
.L_x_6402:
[C---:B------:R-:W-:Y:S01]  /*5410*/  SEL R164, R194.reuse, R32, P1 ;  /* 0x00000020c2a47207 */ /* 0x040fe20000800000 */
[----:B0-----:R-:W-:Y:S01]  /*5420*/  @P3 FMUL.FTZ R189, R194, R189 ;  /* 0x000000bdc2bd3220 */ /* 0x001fe20000410000 */
[----:B------:R-:W-:Y:S01]  /*5430*/  SEL R165, R198, R33, P1 ;  /* 0x00000021c6a57207 */ /* 0x000fe20000800000 */
[----:B------:R-:W0:Y:S01]  /*5440*/  @P3 LDC.64 R194, c[0x0][0x298] ;  /* 0x0000a600ffc23b82 */ /* 0x000e220000000a00 */
[----:B------:R-:W-:Y:S01]  /*5450*/  SEL R166, R199, R34, P1 ;  /* 0x00000022c7a67207 */ /* 0x000fe20000800000 */
[----:B------:R-:W-:Y:S01]  /*5460*/  BSSY B1, `(.L_x_6404) ;  /* 0x0000015000017945 */ /* 0x000fe20003800000 */
[----:B------:R-:W-:Y:S01]  /*5470*/  SEL R167, R200, R35, P1 ;  /* 0x00000023c8a77207 */ /* 0x000fe20000800000 */
[----:B------:R-:W-:Y:S01]  /*5480*/  @P3 FMUL.FTZ R188, R189, R188 ;  /* 0x000000bcbdbc3220 */ /* 0x000fe20000410000 */
[----:B------:R-:W-:Y:S02]  /*5490*/  @!P4 ISETP.NE.U32.AND P2, PT, R190, RZ, PT ;  /* 0x000000ffbe00c20c */ /* 0x000fe40003f45070 */
[----:B------:R-:W-:Y:S01]  /*54a0*/  @P3 LOP3.LUT P6, RZ, R250, 0xff, RZ, 0xc0, !PT ;  /* 0x000000fffaff3812 */ /* 0x000fe200078cc0ff */
[----:B------:R1:W-:Y:S01]  /*54b0*/  @P0 STG.E.128 desc[UR4][R202.64], R164 ;  /* 0x000000a4ca000986 */ /* 0x0003e2000c101d04 */
[----:B------:R-:W2:Y:S01]  /*54c0*/  @P3 LDC.64 R196, c[0x0][0x298] ;  /* 0x0000a600ffc43b82 */ /* 0x000ea20000000a00 */
[----:B------:R-:W-:-:S02]  /*54d0*/  @!P4 ISETP.NE.AND.EX P2, PT, R187, RZ, PT, P2 ;  /* 0x000000ffbb00c20c */ /* 0x000fc40003f45320 */
[----:B------:R-:W-:-:S05]  /*54e0*/  @!P4 ISETP.NE.U32.AND P5, PT, R190, RZ, PT ;  /* 0x000000ffbe00c20c */ /* 0x000fca0003fa5070 */
[----:B-1----:R-:W1:Y:S08]  /*54f0*/  @P3 LDC.64 R166, c[0x0][0x298] ;  /* 0x0000a600ffa63b82 */ /* 0x002e700000000a00 */
[----:B------:R-:W3:Y:S01]  /*5500*/  @P3 LDC.64 R164, c[0x0][0x298] ;  /* 0x0000a600ffa43b82 */ /* 0x000ee20000000a00 */
[----:B-1----:R-:W-:-:S04]  /*5510*/  @P3 FMUL.FTZ R198, R198, R167 ;  /* 0x000000a7c6c63220 */ /* 0x002fc80000410000 */
[----:B------:R-:W-:Y:S01]  /*5520*/  @P3 FMUL.FTZ R198, R198, R166 ;  /* 0x000000a6c6c63220 */ /* 0x000fe20000410000 */
[----:B------:R-:W-:Y:S01]  /*5530*/  @!P4 FSEL R166, R48, RZ, P2 ;  /* 0x000000ff30a6c208 */ /* 0x000fe20001000000 */
[----:B0-2---:R-:W-:Y:S06]  /*5540*/  @!P4 BRA `(.L_x_6405) ;  /* 0x000000000018c947 */ /* 0x005fec0003800000 */
[----:B------:R-:W-:Y:S01]  /*5550*/  ISETP.NE.U32.AND P2, PT, R190, RZ, PT ;  /* 0x000000ffbe00720c */ /* 0x000fe20003f45070 */
[----:B------:R-:W-:-:S03]  /*5560*/  FFMA.FTZ R166, R19, R3, R2 ;  /* 0x0000000313a67223 */ /* 0x000fc60000010002 */
[----:B------:R-:W-:Y:S01]  /*5570*/  ISETP.NE.AND.EX P2, PT, R187, RZ, PT, P2 ;  /* 0x000000ffbb00720c */ /* 0x000fe20003f45320 */
[----:B------:R-:W-:-:S04]  /*5580*/  FADD.FTZ R166, R213, -R166 ;  /* 0x800000a6d5a67221 */ /* 0x000fc80000010000 */
[----:B------:R-:W-:-:S08]  /*5590*/  FMUL.FTZ R166, R192, R166 ;  /* 0x000000a6c0a67220 */ /* 0x000fd00000410000 */
[----:B------:R-:W-:-:S07]  /*55a0*/  @P2 FADD.FTZ R166, R48, R166 ;  /* 0x000000a630a62221 */ /* 0x000fce0000010000 */
.L_x_6405:
[----:B------:R-:W-:Y:S05]  /*55b0*/  BSYNC B1 ;  /* 0x0000000000017941 */ /* 0x000fea0003800000 */
.L_x_6404:
[----:B---3--:R-:W-:Y:S01]  /*55c0*/  @P3 FMUL.FTZ R199, R199, R165 ;  /* 0x000000a5c7c73220 */ /* 0x008fe20000410000 */
[----:B------:R-:W-:Y:S01]  /*55d0*/  @!P4 ISETP.NE.AND.EX P5, PT, R187, RZ, PT, P5 ;  /* 0x000000ffbb00c20c */ /* 0x000fe20003fa5350 */
[----:B------:R-:W-:Y:S01]  /*55e0*/  BSSY B1, `(.L_x_6406) ;  /* 0x000000b000017945 */ /* 0x000fe20003800000 */
[----:B------:R-:W-:Y:S01]  /*55f0*/  @!P4 ISETP.NE.U32.AND P2, PT, R190, RZ, PT ;  /* 0x000000ffbe00c20c */ /* 0x000fe20003f45070 */
        /* <DEDUP_REMOVED lines=9> */
.L_x_6407:
[----:B------:R-:W-:Y:S05]  /*5690*/  BSYNC B1 ;  /* 0x0000000000017941 */ /* 0x000fea0003800000 */
.L_x_6406:
[----:B------:R-:W-:Y:S01]  /*56a0*/  @!P4 ISETP.NE.U32.AND P5, PT, R190, RZ, PT ;  /* 0x000000ffbe00c20c */ /* 0x000fe20003fa5070 */
[----:B------:R-:W-:Y:S01]  /*56b0*/  BSSY B1, `(.L_x_6408) ;  /* 0x000000e000017945 */ /* 0x000fe20003800000 */
[----:B------:R-:W-:Y:S01]  /*56c0*/  @P3 FMUL.FTZ R200, R200, R195 ;  /* 0x000000c3c8c83220 */ /* 0x000fe20000410000 */
[C---:B------:R-:W-:Y:S01]  /*56d0*/  @!P4 ISETP.NE.AND.EX P2, PT, R187.reuse, RZ, PT, P2 ;  /* 0x000000ffbb00c20c */ /* 0x040fe20003f45320 */
[C---:B------:R-:W-:Y:S01]  /*56e0*/  @P3 FMUL.FTZ R201, R166.reuse, R197 ;  /* 0x000000c5a6c93220 */ /* 0x040fe20000410000 */
        /* <DEDUP_REMOVED lines=10> */
.L_x_6409:
[----:B------:R-:W-:Y:S05]  /*5790*/  BSYNC B1 ;  /* 0x0000000000017941 */ /* 0x000fea0003800000 */
.L_x_6408:
        /* <DEDUP_REMOVED lines=9> */
.L_x_6411:
[----:B------:R-:W-:Y:S05]  /*5830*/  BSYNC B1 ;  /* 0x0000000000017941 */ /* 0x000fea0003800000 */
.L_x_6410:
[----:B------:R-:W-:Y:S01]  /*5840*/  SEL R165, R189, R161, P1 ;  /* 0x000000a1bda57207 */ /* 0x000fe20000800000 */
[----:B------:R-:W-:Y:S01]  /*5850*/  @P3 FMUL.FTZ R194, R200, R194 ;  /* 0x000000c2c8c23220 */ /* 0x000fe20000410000 */
[----:B------:R-:W-:Y:S01]  /*5860*/  SEL R166, R195, R162, P1 ;  /* 0x000000a2c3a67207 */ /* 0x000fe20000800000 */
[----:B------:R-:W-:Y:S01]  /*5870*/  @P3 FMUL.FTZ R201, R201, R196 ;  /* 0x000000c4c9c93220 */ /* 0x000fe20000410000 */
[----:B------:R-:W-:Y:S01]  /*5880*/  SEL R167, R197, R163, P1 ;  /* 0x000000a3c5a77207 */ /* 0x000fe20000800000 */
[----:B------:R-:W-:Y:S01]  /*5890*/  BSSY B1, `(.L_x_6412) ;  /* 0x0000041000017945 */ /* 0x000fe20003800000 */
[----:B------:R-:W-:Y:S02]  /*58a0*/  @P3 LOP3.LUT P5, RZ, R180, 0xff00, RZ, 0xc0, !PT ;  /* 0x0000ff00b4ff3812 */ /* 0x000fe400078ac0ff */
[----:B------:R-:W-:Y:S01]  /*58b0*/  @P3 FSEL R188, R188, RZ, P6 ;  /* 0x000000ffbcbc3208 */ /* 0x000fe20003000000 */
[----:B------:R0:W-:Y:S01]  /*58c0*/  @P0 STG.E.128 desc[UR4][R202.64+0x10], R164 ;  /* 0x000010a4ca000986 */ /* 0x0001e2000c101d04 */
[----:B------:R-:W-:-:S02]  /*58d0*/  @P3 LOP3.LUT P6, RZ, R180, 0xff000000, RZ, 0xc0, !PT ;  /* 0xff000000b4ff3812 */ /* 0x000fc400078cc0ff */
[----:B------:R-:W-:Y:S02]  /*58e0*/  @P3 FSEL R198, R198, RZ, P5 ;  /* 0x000000ffc6c63208 */ /* 0x000fe40002800000 */
[----:B------:R-:W-:Y:S02]  /*58f0*/  @P3 LOP3.LUT P2, RZ, R180, 0xff0000, RZ, 0xc0, !PT ;  /* 0x00ff0000b4ff3812 */ /* 0x000fe4000784c0ff */
[----:B------:R-:W-:Y:S02]  /*5900*/  @P3 LOP3.LUT P5, RZ, R181, 0xff, RZ, 0xc0, !PT ;  /* 0x000000ffb5ff3812 */ /* 0x000fe400078ac0ff */
[----:B------:R-:W-:Y:S02]  /*5910*/  @P3 FSEL R196, R194, RZ, P6 ;  /* 0x000000ffc2c43208 */ /* 0x000fe40003000000 */
[----:B------:R-:W-:Y:S02]  /*5920*/  @P3 FSEL R199, R199, RZ, P2 ;  /* 0x000000ffc7c73208 */ /* 0x000fe40001000000 */
[----:B------:R-:W-:-:S02]  /*5930*/  @P3 FSEL R194, R201, RZ, P5 ;  /* 0x000000ffc9c23208 */ /* 0x000fc40002800000 */
[C---:B------:R-:W-:Y:S02]  /*5940*/  @P3 LOP3.LUT P2, RZ, R181.reuse, 0xff00, RZ, 0xc0, !PT ;  /* 0x0000ff00b5ff3812 */ /* 0x040fe4000784c0ff */
[C---:B------:R-:W-:Y:S01]  /*5950*/  @P3 LOP3.LUT P6, RZ, R181.reuse, 0xff0000, RZ, 0xc0, !PT ;  /* 0x00ff0000b5ff3812 */ /* 0x040fe200078cc0ff */
[----:B0-----:R-:W0:Y:S01]  /*5960*/  @P3 LDC.64 R164, c[0x0][0x298] ;  /* 0x0000a600ffa43b82 */ /* 0x001e220000000a00 */
[----:B------:R-:W-:Y:S02]  /*5970*/  @P3 LOP3.LUT P5, RZ, R181, 0xff000000, RZ, 0xc0, !PT ;  /* 0xff000000b5ff3812 */ /* 0x000fe400078ac0ff */
[----:B------:R-:W-:Y:S02]  /*5980*/  @P3 F2FP.BF16.F32.PACK_AB R188, RZ, R188 ;  /* 0x000000bcffbc323e */ /* 0x000fe400000010ff */
[----:B------:R-:W-:Y:S02]  /*5990*/  @P3 F2FP.BF16.F32.PACK_AB R199, RZ, R199 ;  /* 0x000000c7ffc7323e */ /* 0x000fe400000010ff */
[----:B------:R-:W-:Y:S01]  /*59a0*/  @P3 PRMT R36, R188, 0x7610, R36 ;  /* 0x00007610bc243816 */ /* 0x000fe20000000024 */
[----:B------:R-:W1:Y:S01]  /*59b0*/  @P3 LDC.64 R166, c[0x0][0x298] ;  /* 0x0000a600ffa63b82 */ /* 0x000e620000000a00 */
[----:B------:R-:W-:-:S02]  /*59c0*/  @P3 F2FP.BF16.F32.PACK_AB R194, RZ, R194 ;  /* 0x000000c2ffc2323e */ /* 0x000fc400000010ff */
[----:B------:R-:W-:Y:S02]  /*59d0*/  @P3 F2FP.BF16.F32.PACK_AB R198, RZ, R198 ;  /* 0x000000c6ffc6323e */ /* 0x000fe400000010ff */
[----:B------:R-:W-:Y:S02]  /*59e0*/  @P3 F2FP.BF16.F32.PACK_AB R196, RZ, R196 ;  /* 0x000000c4ffc4323e */ /* 0x000fe400000010ff */
[----:B------:R-:W-:Y:S01]  /*59f0*/  @P3 PRMT R37, R199, 0x7610, R37 ;  /* 0x00007610c7253816 */ /* 0x000fe20000000025 */
[----:B------:R-:W2:Y:S01]  /*5a00*/  @P3 LDC.64 R180, c[0x0][0x298] ;  /* 0x0000a600ffb43b82 */ /* 0x000ea20000000a00 */
[----:B------:R-:W-:Y:S02]  /*5a10*/  @P3 PRMT R38, R194, 0x7610, R38 ;  /* 0x00007610c2263816 */ /* 0x000fe40000000026 */
[----:B------:R-:W-:Y:S02]  /*5a20*/  @P3 PRMT R36, R36, 0x5410, R198 ;  /* 0x0000541024243816 */ /* 0x000fe400000000c6 */
[----:B------:R-:W-:Y:S01]  /*5a30*/  @P3 PRMT R37, R37, 0x5410, R196 ;  /* 0x0000541025253816 */ /* 0x000fe200000000c4 */
[----:B0-----:R-:W-:-:S02]  /*5a40*/  @P3 FMUL.FTZ R165, R189, R165 ;  /* 0x000000a5bda53220 */ /* 0x001fc40000410000 */
[----:B------:R-:W0:Y:S02]  /*5a50*/  @P3 LDC.64 R198, c[0x0][0x298] ;  /* 0x0000a600ffc63b82 */ /* 0x000e240000000a00 */
[----:B------:R-:W-:Y:S01]  /*5a60*/  @P3 FMUL.FTZ R188, R165, R164 ;  /* 0x000000a4a5bc3220 */ /* 0x000fe20000410000 */
[----:B-1----:R-:W-:-:S05]  /*5a70*/  @P3 FMUL.FTZ R167, R195, R167 ;  /* 0x000000a7c3a73220 */ /* 0x002fca0000410000 */
[----:B------:R-:W1:Y:S01]  /*5a80*/  @P3 LDC.64 R164, c[0x0][0x2f8] ;  /* 0x0000be00ffa43b82 */ /* 0x000e620000000a00 */
[----:B------:R-:W-:Y:S01]  /*5a90*/  @P3 FMUL.FTZ R166, R167, R166 ;  /* 0x000000a6a7a63220 */ /* 0x000fe20000410000 */
[----:B------:R-:W-:Y:S02]  /*5aa0*/  @P3 FSEL R167, R188, RZ, P2 ;  /* 0x000000ffbca73208 */ /* 0x000fe40001000000 */
[----:B------:R-:W-:Y:S01]  /*5ab0*/  @!P4 ISETP.NE.U32.AND P2, PT, R190, RZ, PT ;  /* 0x000000ffbe00c20c */ /* 0x000fe20003f45070 */
[----:B--2---:R-:W-:Y:S01]  /*5ac0*/  @P3 FMUL.FTZ R181, R197, R181 ;  /* 0x000000b5c5b53220 */ /* 0x004fe20000410000 */
[----:B------:R-:W-:Y:S02]  /*5ad0*/  @P3 FSEL R166, R166, RZ, P6 ;  /* 0x000000ffa6a63208 */ /* 0x000fe40003000000 */
[----:B------:R-:W2:Y:S01]  /*5ae0*/  @P3 LDC.64 R188, c[0x0][0x298] ;  /* 0x0000a600ffbc3b82 */ /* 0x000ea20000000a00 */
[----:B------:R-:W-:Y:S01]  /*5af0*/  @P3 F2FP.BF16.F32.PACK_AB R167, RZ, R167 ;  /* 0x000000a7ffa7323e */ /* 0x000fe200000010ff */
[----:B------:R-:W-:Y:S01]  /*5b00*/  @P3 FMUL.FTZ R180, R181, R180 ;  /* 0x000000b4b5b43220 */ /* 0x000fe20000410000 */
[----:B------:R-:W-:Y:S01]  /*5b10*/  @P3 F2FP.BF16.F32.PACK_AB R166, RZ, R166 ;  /* 0x000000a6ffa6323e */ /* 0x000fe200000010ff */
[----:B------:R-:W-:Y:S01]  /*5b20*/  @P3 VIADD R181, R4, 0x60 ;  /* 0x0000006004b53836 */ /* 0x000fe20000000000 */
[----:B------:R-:W-:-:S02]  /*5b30*/  @P3 PRMT R38, R38, 0x5410, R167 ;  /* 0x0000541026263816 */ /* 0x000fc400000000a7 */
[----:B------:R-:W-:Y:S01]  /*5b40*/  @P3 FSEL R180, R180, RZ, P5 ;  /* 0x000000ffb4b43208 */ /* 0x000fe20002800000 */
[----:B------:R-:W3:Y:S01]  /*5b50*/  @P3 LDC.64 R194, c[0x0][0x298] ;  /* 0x0000a600ffc23b82 */ /* 0x000ee20000000a00 */
[----:B------:R-:W-:Y:S02]  /*5b60*/  @P3 PRMT R39, R166, 0x7610, R39 ;  /* 0x00007610a6273816 */ /* 0x000fe40000000027 */
[----:B------:R-:W-:Y:S02]  /*5b70*/  @P3 F2FP.BF16.F32.PACK_AB R180, RZ, R180 ;  /* 0x000000b4ffb4323e */ /* 0x000fe400000010ff */
[----:B------:R-:W-:Y:S01]  /*5b80*/  @!P4 ISETP.NE.AND.EX P2, PT, R187, RZ, PT, P2 ;  /* 0x000000ffbb00c20c */ /* 0x000fe20003f45320 */
[----:B-1----:R-:W-:Y:S01]  /*5b90*/  @P3 IMAD.WIDE.U32 R164, R181, 0x10, R164 ;  /* 0x00000010b5a43825 */ /* 0x002fe200078e00a4 */
[----:B------:R-:W-:Y:S01]  /*5ba0*/  @P3 PRMT R39, R39, 0x5410, R180 ;  /* 0x0000541027273816 */ /* 0x000fe200000000b4 */
[----:B------:R-:W1:Y:S01]  /*5bb0*/  @P3 LDC.64 R166, c[0x0][0x298] ;  /* 0x0000a600ffa63b82 */ /* 0x000e620000000a00 */
[----:B------:R-:W-:-:S02]  /*5bc0*/  @P3 LOP3.LUT P6, RZ, R251, 0xff, RZ, 0xc0, !PT ;  /* 0x000000fffbff3812 */ /* 0x000fc400078cc0ff */
[----:B------:R-:W-:Y:S01]  /*5bd0*/  @!P4 ISETP.NE.U32.AND P5, PT, R190, RZ, PT ;  /* 0x000000ffbe00c20c */ /* 0x000fe20003fa5070 */
[----:B------:R4:W-:Y:S01]  /*5be0*/  @P3 STG.E.128 desc[UR4][R164.64], R36 ;  /* 0x00000024a4003986 */ /* 0x0009e2000c101d04 */
[----:B------:R-:W-:-:S03]  /*5bf0*/  @!P4 FSEL R200, R44, RZ, P2 ;  /* 0x000000ff2cc8c208 */ /* 0x000fc60001000000 */
[----:B------:R-:W0:Y:S08]  /*5c00*/  @P3 LDC.64 R180, c[0x0][0x298] ;  /* 0x0000a600ffb43b82 */ /* 0x000e300000000a00 */
[----:B------:R-:W0:Y:S08]  /*5c10*/  @P3 LDC.64 R196, c[0x0][0x298] ;  /* 0x0000a600ffc43b82 */ /* 0x000e300000000a00 */
[----:B----4-:R-:W4:Y:S01]  /*5c20*/  @P3 LDC.64 R164, c[0x0][0x298] ;  /* 0x0000a600ffa43b82 */ /* 0x010f220000000a00 */
[----:B--23--:R-:W-:Y:S05]  /*5c30*/  @!P4 BRA `(.L_x_6413) ;  /* 0x000000000018c947 */ /* 0x00cfea0003800000 */
[----:B------:R-:W-:Y:S01]  /*5c40*/  ISETP.NE.U32.AND P2, PT, R190, RZ, PT ;  /* 0x000000ffbe00720c */ /* 0x000fe20003f45070 */
[----:B------:R-:W-:-:S03]  /*5c50*/  FFMA.FTZ R200, R15, R3, R2 ;  /* 0x000000030fc87223 */ /* 0x000fc60000010002 */
[----:B------:R-:W-:Y:S01]  /*5c60*/  ISETP.NE.AND.EX P2, PT, R187, RZ, PT, P2 ;  /* 0x000000ffbb00720c */ /* 0x000fe20003f45320 */
[----:B------:R-:W-:-:S04]  /*5c70*/  FADD.FTZ R200, R209, -R200 ;  /* 0x800000c8d1c87221 */ /* 0x000fc80000010000 */
[----:B------:R-:W-:-:S08]  /*5c80*/  FMUL.FTZ R200, R192, R200 ;  /* 0x000000c8c0c87220 */ /* 0x000fd00000410000 */
[----:B------:R-:W-:-:S07]  /*5c90*/  @P2 FADD.FTZ R200, R44, R200 ;  /* 0x000000c82cc82221 */ /* 0x000fce0000010000 */
.L_x_6413:
[----:B------:R-:W-:Y:S05]  /*5ca0*/  BSYNC B1 ;  /* 0x0000000000017941 */ /* 0x000fea0003800000 */
.L_x_6412:
[----:B----4-:R-:W-:Y:S01]  /*5cb0*/  @P3 FMUL.FTZ R165, R200, R165 ;  /* 0x000000a5c8a53220 */ /* 0x010fe20000410000 */
        /* <DEDUP_REMOVED lines=12> */
.L_x_6415:
[----:B------:R-:W-:Y:S05]  /*5d80*/  BSYNC B1 ;  /* 0x0000000000017941 */ /* 0x000fea0003800000 */
.L_x_6414:
[----:B-1----:R-:W-:Y:S01]  /*5d90*/  @P3 FMUL.FTZ R167, R164, R167 ;  /* 0x000000a7a4a73220 */ /* 0x002fe20000410000 */
        /* <DEDUP_REMOVED lines=12> */
.L_x_6417:
[----:B------:R-:W-:Y:S05]  /*5e60*/  BSYNC B1 ;  /* 0x0000000000017941 */ /* 0x000fea0003800000 */
.L_x_6416:
[----:B0-----:R-:W-:Y:S01]  /*5e70*/  @P3 FMUL.FTZ R181, R166, R181 ;  /* 0x000000b5a6b53220 */ /* 0x001fe20000410000 */
        /* <DEDUP_REMOVED lines=12> */
.L_x_6419:
[----:B------:R-:W-:Y:S05]  /*5f40*/  BSYNC B1 ;  /* 0x0000000000017941 */ /* 0x000fea0003800000 */
.L_x_6418:
[----:B------:R-:W-:Y:S01]  /*5f50*/  @P3 FMUL.FTZ R189, R180, R189 ;  /* 0x000000bdb4bd3220 */ /* 0x000fe20000410000 */
        /* <DEDUP_REMOVED lines=12> */
.L_x_6421:
[----:B------:R-:W-:Y:S05]  /*6020*/  BSYNC B1 ;  /* 0x0000000000017941 */ /* 0x000fea0003800000 */
.L_x_6420:
        /* <DEDUP_REMOVED lines=14> */
.L_x_6423:
[----:B------:R-:W-:Y:S05]  /*6110*/  BSYNC B1 ;  /* 0x0000000000017941 */ /* 0x000fea0003800000 */
.L_x_6422:
        /* <DEDUP_REMOVED lines=10> */
.L_x_6425:
[----:B------:R-:W-:Y:S05]  /*61c0*/  BSYNC B1 ;  /* 0x0000000000017941 */ /* 0x000fea0003800000 */
.L_x_6424:
[C---:B------:R-:W-:Y:S01]  /*61d0*/  @P3 LOP3.LUT P2, RZ, R178.reuse, 0xff00, RZ, 0xc0, !PT ;  /* 0x0000ff00b2ff3812 */ /* 0x040fe2000784c0ff */
[----:B------:R-:W-:Y:S01]  /*61e0*/  @P3 FMUL.FTZ R199, R201, R199 ;  /* 0x000000c7c9c73220 */ /* 0x000fe20000410000 */
[C---:B------:R-:W-:Y:S01]  /*61f0*/  @P3 LOP3.LUT P5, RZ, R178.reuse, 0xff000000, RZ, 0xc0, !PT ;  /* 0xff000000b2ff3812 */ /* 0x040fe200078ac0ff */
[----:B------:R-:W-:Y:S01]  /*6200*/  @P3 FMUL.FTZ R196, R197, R196 ;  /* 0x000000c4c5c43220 */ /* 0x000fe20000410000 */
[----:B------:R-:W-:Y:S01]  /*6210*/  @P3 FSEL R167, R167, RZ, P2 ;  /* 0x000000ffa7a73208 */ /* 0x000fe20001000000 */
[----:B------:R-:W-:Y:S01]  /*6220*/  @P3 FMUL.FTZ R198, R199, R198 ;  /* 0x000000c6c7c63220 */ /* 0x000fe20000410000 */
[----:B------:R-:W-:Y:S01]  /*6230*/  @P3 LOP3.LUT P2, RZ, R178, 0xff0000, RZ, 0xc0, !PT ;  /* 0x00ff0000b2ff3812 */ /* 0x000fe2000784c0ff */
[----:B------:R-:W-:Y:S01]  /*6240*/  BSSY B1, `(.L_x_6426) ;  /* 0x0000029000017945 */ /* 0x000fe20003800000 */
[----:B------:R-:W-:Y:S02]  /*6250*/  @P3 FSEL R189, R189, RZ, P5 ;  /* 0x000000ffbdbd3208 */ /* 0x000fe40002800000 */
[----:B------:R-:W-:-:S02]  /*6260*/  @P3 FSEL R181, R181, RZ, P2 ;  /* 0x000000ffb5b53208 */ /* 0x000fc40001000000 */
[----:B------:R-:W-:Y:S02]  /*6270*/  @P3 LOP3.LUT P2, RZ, R179, 0xff, RZ, 0xc0, !PT ;  /* 0x000000ffb3ff3812 */ /* 0x000fe4000784c0ff */
[----:B------:R-:W-:Y:S02]  /*6280*/  @P3 FSEL R165, R165, RZ, P6 ;  /* 0x000000ffa5a53208 */ /* 0x000fe40003000000 */
[----:B------:R-:W-:Y:S02]  /*6290*/  @P3 FSEL R195, R195, RZ, P2 ;  /* 0x000000ffc3c33208 */ /* 0x000fe40001000000 */
[C---:B------:R-:W-:Y:S02]  /*62a0*/  @P3 LOP3.LUT P2, RZ, R179.reuse, 0xff0000, RZ, 0xc0, !PT ;  /* 0x00ff0000b3ff3812 */ /* 0x040fe4000784c0ff */
[----:B------:R-:W-:Y:S02]  /*62b0*/  @P3 LOP3.LUT P5, RZ, R179, 0xff00, RZ, 0xc0, !PT ;  /* 0x0000ff00b3ff3812 */ /* 0x000fe400078ac0ff */
[----:B------:R-:W-:-:S02]  /*62c0*/  @P3 FSEL R198, R198, RZ, P2 ;  /* 0x000000ffc6c63208 */ /* 0x000fc40001000000 */
[----:B------:R-:W-:Y:S02]  /*62d0*/  @P3 F2FP.BF16.F32.PACK_AB R165, RZ, R165 ;  /* 0x000000a5ffa5323e */ /* 0x000fe400000010ff */
[----:B------:R-:W-:Y:S02]  /*62e0*/  @P3 F2FP.BF16.F32.PACK_AB R181, RZ, R181 ;  /* 0x000000b5ffb5323e */ /* 0x000fe400000010ff */
[----:B------:R-:W-:Y:S02]  /*62f0*/  @P3 FSEL R196, R196, RZ, P5 ;  /* 0x000000ffc4c43208 */ /* 0x000fe40002800000 */
[----:B------:R-:W-:Y:S02]  /*6300*/  @P3 F2FP.BF16.F32.PACK_AB R195, RZ, R195 ;  /* 0x000000c3ffc3323e */ /* 0x000fe400000010ff */
[----:B------:R-:W-:Y:S02]  /*6310*/  @!P4 ISETP.NE.U32.AND P2, PT, R190, RZ, PT ;  /* 0x000000ffbe00c20c */ /* 0x000fe40003f45070 */
[----:B------:R-:W-:-:S02]  /*6320*/  @P3 F2FP.BF16.F32.PACK_AB R167, RZ, R167 ;  /* 0x000000a7ffa7323e */ /* 0x000fc400000010ff */
[----:B------:R-:W-:Y:S02]  /*6330*/  @P3 F2FP.BF16.F32.PACK_AB R189, RZ, R189 ;  /* 0x000000bdffbd323e */ /* 0x000fe400000010ff */
[----:B------:R-:W-:Y:S02]  /*6340*/  @P3 F2FP.BF16.F32.PACK_AB R196, RZ, R196 ;  /* 0x000000c4ffc4323e */ /* 0x000fe400000010ff */
[----:B------:R-:W-:Y:S02]  /*6350*/  @P3 F2FP.BF16.F32.PACK_AB R198, RZ, R198 ;  /* 0x000000c6ffc6323e */ /* 0x000fe400000010ff */
[----:B------:R-:W-:Y:S02]  /*6360*/  @!P4 ISETP.NE.AND.EX P2, PT, R187, RZ, PT, P2 ;  /* 0x000000ffbb00c20c */ /* 0x000fe40003f45320 */
[----:B------:R-:W-:Y:S02]  /*6370*/  @P3 PRMT R36, R165, 0x7610, R36 ;  /* 0x00007610a5243816 */ /* 0x000fe40000000024 */
[----:B------:R-:W-:-:S02]  /*6380*/  @P3 PRMT R37, R181, 0x7610, R37 ;  /* 0x00007610b5253816 */ /* 0x000fc40000000025 */
[----:B------:R-:W-:Y:S02]  /*6390*/  @P3 PRMT R38, R195, 0x7610, R38 ;  /* 0x00007610c3263816 */ /* 0x000fe40000000026 */
[----:B------:R-:W-:Y:S02]  /*63a0*/  SEL R33, R164, R33, P1 ;  /* 0x00000021a4217207 */ /* 0x000fe40000800000 */
[----:B------:R-:W-:Y:S02]  /*63b0*/  SEL R32, R200, R32, P1 ;  /* 0x00000020c8207207 */ /* 0x000fe40000800000 */
[----:B------:R-:W-:Y:S02]  /*63c0*/  SEL R34, R166, R34, P1 ;  /* 0x00000022a6227207 */ /* 0x000fe40000800000 */
[----:B------:R-:W-:Y:S02]  /*63d0*/  SEL R35, R180, R35, P1 ;  /* 0x00000023b4237207 */ /* 0x000fe40000800000 */
[----:B------:R-:W-:-:S02]  /*63e0*/  SEL R160, R188, R160, P1 ;  /* 0x000000a0bca07207 */ /* 0x000fc40000800000 */
[----:B------:R-:W-:Y:S02]  /*63f0*/  SEL R161, R194, R161, P1 ;  /* 0x000000a1c2a17207 */ /* 0x000fe40000800000 */
[----:B------:R-:W-:Y:S02]  /*6400*/  SEL R162, R201, R162, P1 ;  /* 0x000000a2c9a27207 */ /* 0x000fe40000800000 */
[----:B------:R-:W-:Y:S02]  /*6410*/  @P3 PRMT R36, R36, 0x5410, R167 ;  /* 0x0000541024243816 */ /* 0x000fe400000000a7 */
[----:B------:R-:W-:Y:S02]  /*6420*/  @P3 PRMT R37, R37, 0x5410, R189 ;  /* 0x0000541025253816 */ /* 0x000fe400000000bd */
[----:B------:R-:W-:Y:S02]  /*6430*/  @!P4 FSEL R164, R43, RZ, P2 ;  /* 0x000000ff2ba4c208 */ /* 0x000fe40001000000 */
[----:B------:R-:W-:-:S02]  /*6440*/  @P3 PRMT R38, R38, 0x5410, R196 ;  /* 0x0000541026263816 */ /* 0x000fc400000000c4 */
        /* <DEDUP_REMOVED lines=8> */
.L_x_6427:
[----:B------:R-:W-:Y:S05]  /*64d0*/  BSYNC B1 ;  /* 0x0000000000017941 */ /* 0x000fea0003800000 */
.L_x_6426:
[----:B------:R-:W0:Y:S01]  /*64e0*/  @P3 LDC.64 R2, c[0x0][0x298] ;  /* 0x0000a600ff023b82 */ /* 0x000e220000000a00 */
[----:B------:R-:W-:Y:S02]  /*64f0*/  @P3 LOP3.LUT P2, RZ, R179, 0xff000000, RZ, 0xc0, !PT ;  /* 0xff000000b3ff3812 */ /* 0x000fe4000784c0ff */
[----:B------:R-:W-:Y:S02]  /*6500*/  @P0 IADD3 R191, R191, 0x80, RZ ;  /* 0x00000080bfbf0810 */ /* 0x000fe40007ffe0ff */
[----:B------:R-:W-:Y:S02]  /*6510*/  SEL R163, R164, R163, P1 ;  /* 0x000000a3a4a37207 */ /* 0x000fe40000800000 */
        /* <DEDUP_REMOVED lines=17> */
.L_x_6343:
[----:B------:R-:W-:Y:S05]  /*6630*/  BSYNC B0 ;  /* 0x0000000000007941 */ /* 0x000fea0003800000 */
.L_x_6341:
        /* <DEDUP_REMOVED lines=11> */
[----:B------:R-:W-:Y:S01]  /*66f0*/  LEA R0, R0, R3, 0x5 ;  /* 0x0000000300007211 */ /* 0x000fe200078e28ff */
[----:B------:R-:W-:Y:S01]  /*6700*/  IMAD R6, R164, 0x4, R3 ;  /* 0x00000004a4067824 */ /* 0x000fe200078e0203 */
[----:B------:R-:W-:Y:S01]  /*6710*/  ULDC.64 UR6, c[0x0][0x2d8] ;  /* 0x0000b60000067ab9 */ /* 0x000fe20000000a00 */
[----:B------:R-:W-:Y:S02]  /*6720*/  IADD3 R43, P0, R9, R164, RZ ;  /* 0x000000a4092b7210 */ /* 0x000fe40007f1e0ff */
        /* <DEDUP_REMOVED lines=212> */
.L_x_6347:
        /* <DEDUP_REMOVED lines=8> */
.L_x_6430:
[----:B------:R-:W-:Y:S05]  /*74f0*/  BSYNC B1 ;  /* 0x0000000000017941 */ /* 0x000fea0003800000 */
.L_x_6429:
        /* <DEDUP_REMOVED lines=8> */
.L_x_6431:
[----:B------:R-:W-:Y:S01]  /*7580*/  HFMA2.MMA R199, -RZ, RZ, 0, 1.1920928955078125e-07 ;  /* 0x00000002ffc77435 */ /* 0x000fe200000001ff */
[----:B------:R-:W-:Y:S01]  /*7590*/  MOV R200, R2 ;  /* 0x0000000200c87202 */ /* 0x000fe20000000f00 */
[----:B------:R-:W-:-:S09]  /*75a0*/  FADD.FTZ R3, R201, R3 ;  /* 0x00000003c9037221 */ /* 0x000fd20000010000 */
[----:B------:R-:W-:Y:S05]  /*75b0*/  WARPSYNC.COLLECTIVE R166, `(.L_x_6432) ;  /* 0x00000000a6087348 */ /* 0x000fea0003c00000 */
[----:B------:R0:W1:Y:S02]  /*75c0*/  SHFL.BFLY P0, R201, R200, R199, R167 ;  /* 0x0c0000c7c8c97389 */ /* 0x00006400000000a7 */
[----:B01----:R-:W-:Y:S01]  /*75d0*/  ENDCOLLECTIVE ;  /* 0x000000000000791b */ /* 0x003fe20003800000 */
.L_x_6432:
[----:B------:R-:W-:Y:S01]  /*75e0*/  MOV R200, R3 ;  /* 0x0000000300c87202 */ /* 0x000fe20000000f00 */
[----:B------:R-:W-:-:S07]  /*75f0*/  FADD.FTZ R2, R2, R201 ;  /* 0x000000c902027221 */ /* 0x000fce0000010000 */
[----:B------:R-:W-:Y:S05]  /*7600*/  WARPSYNC.COLLECTIVE R166, `(.L_x_6433) ;  /* 0x00000000a6087348 */ /* 0x000fea0003c00000 */
[----:B------:R0:W1:Y:S02]  /*7610*/  SHFL.BFLY P0, R201, R200, R199, R167 ;  /* 0x0c0000c7c8c97389 */ /* 0x00006400000000a7 */
[----:B01----:R-:W-:Y:S01]  /*7620*/  ENDCOLLECTIVE ;  /* 0x000000000000791b */ /* 0x003fe20003800000 */
.L_x_6433:
[----:B------:R-:W-:Y:S01]  /*7630*/  MOV R200, R2 ;  /* 0x0000000200c87202 */ /* 0x000fe20000000f00 */
[----:B------:R-:W-:Y:S02]  /*7640*/  IMAD.MOV.U32 R199, RZ, RZ, 0x4 ;  /* 0x00000004ffc77424 */ /* 0x000fe400078e00ff */
[----:B------:R-:W-:-:S07]  /*7650*/  FADD.FTZ R3, R3, R201 ;  /* 0x000000c903037221 */ /* 0x000fce0000010000 */
[----:B------:R-:W-:Y:S05]  /*7660*/  WARPSYNC.COLLECTIVE R166, `(.L_x_6434) ;  /* 0x00000000a6087348 */ /* 0x000fea0003c00000 */
[----:B------:R0:W1:Y:S02]  /*7670*/  SHFL.BFLY P0, R201, R200, R199, R167 ;  /* 0x0c0000c7c8c97389 */ /* 0x00006400000000a7 */
[----:B01----:R-:W-:Y:S01]  /*7680*/  ENDCOLLECTIVE ;  /* 0x000000000000791b */ /* 0x003fe20003800000 */
.L_x_6434:
[----:B------:R-:W-:Y:S01]  /*7690*/  MOV R200, R3 ;  /* 0x0000000300c87202 */ /* 0x000fe20000000f00 */
[----:B------:R-:W-:-:S07]  /*76a0*/  FADD.FTZ R2, R2, R201 ;  /* 0x000000c902027221 */ /* 0x000fce0000010000 */
[----:B------:R-:W-:Y:S05]  /*76b0*/  WARPSYNC.COLLECTIVE R166, `(.L_x_6435) ;  /* 0x00000000a6087348 */ /* 0x000fea0003c00000 */
[----:B------:R0:W1:Y:S02]  /*76c0*/  SHFL.BFLY P0, R201, R200, R199, R167 ;  /* 0x0c0000c7c8c97389 */ /* 0x00006400000000a7 */
[----:B01----:R-:W-:Y:S01]  /*76d0*/  ENDCOLLECTIVE ;  /* 0x000000000000791b */ /* 0x003fe20003800000 */
.L_x_6435:
[----:B------:R-:W-:Y:S01]  /*76e0*/  HFMA2.MMA R199, -RZ, RZ, 0, 4.76837158203125e-07 ;  /* 0x00000008ffc77435 */ /* 0x000fe200000001ff */
[----:B------:R-:W-:Y:S01]  /*76f0*/  MOV R200, R2 ;  /* 0x0000000200c87202 */ /* 0x000fe20000000f00 */
[----:B------:R-:W-:-:S09]  /*7700*/  FADD.FTZ R3, R3, R201 ;  /* 0x000000c903037221 */ /* 0x000fd20000010000 */
[----:B------:R-:W-:Y:S05]  /*7710*/  WARPSYNC.COLLECTIVE R166, `(.L_x_6436) ;  /* 0x00000000a6087348 */ /* 0x000fea0003c00000 */
[----:B------:R0:W1:Y:S02]  /*7720*/  SHFL.BFLY P0, R201, R200, R199, R167 ;  /* 0x0c0000c7c8c97389 */ /* 0x00006400000000a7 */
[----:B01----:R-:W-:Y:S01]  /*7730*/  ENDCOLLECTIVE ;  /* 0x000000000000791b */ /* 0x003fe20003800000 */
.L_x_6436:
[----:B------:R-:W-:Y:S01]  /*7740*/  MOV R200, R3 ;  /* 0x0000000300c87202 */ /* 0x000fe20000000f00 */
[----:B------:R-:W-:-:S07]  /*7750*/  FADD.FTZ R2, R2, R201 ;  /* 0x000000c902027221 */ /* 0x000fce0000010000 */
[----:B------:R-:W-:Y:S05]  /*7760*/  WARPSYNC.COLLECTIVE R166, `(.L_x_6437) ;  /* 0x00000000a6087348 */ /* 0x000fea0003c00000 */
[----:B------:R0:W1:Y:S02]  /*7770*/  SHFL.BFLY P0, R201, R200, R199, R167 ;  /* 0x0c0000c7c8c97389 */ /* 0x00006400000000a7 */
[----:B01----:R-:W-:Y:S01]  /*7780*/  ENDCOLLECTIVE ;  /* 0x000000000000791b */ /* 0x003fe20003800000 */
.L_x_6437:
[----:B------:R-:W-:Y:S01]  /*7790*/  HFMA2.MMA R199, -RZ, RZ, 0, 9.5367431640625e-07 ;  /* 0x00000010ffc77435 */ /* 0x000fe200000001ff */
[----:B------:R-:W-:Y:S02]  /*77a0*/  IMAD.MOV.U32 R200, RZ, RZ, R2 ;  /* 0x000000ffffc87224 */ /* 0x000fe400078e0002 */
[----:B------:R-:W-:-:S08]  /*77b0*/  FADD.FTZ R3, R3, R201 ;  /* 0x000000c903037221 */ /* 0x000fd00000010000 */
[----:B------:R-:W-:Y:S05]  /*77c0*/  WARPSYNC.COLLECTIVE R166, `(.L_x_6438) ;  /* 0x00000000a6087348 */ /* 0x000fea0003c00000 */
[----:B------:R0:W1:Y:S02]  /*77d0*/  SHFL.BFLY P0, R201, R200, R199, R167 ;  /* 0x0c0000c7c8c97389 */ /* 0x00006400000000a7 */
[----:B01----:R-:W-:Y:S01]  /*77e0*/  ENDCOLLECTIVE ;  /* 0x000000000000791b */ /* 0x003fe20003800000 */
.L_x_6438:
[----:B------:R-:W-:Y:S02]  /*77f0*/  MOV R200, R3 ;  /* 0x0000000300c87202 */ /* 0x000fe40000000f00 */
[----:B------:R-:W-:-:S07]  /*7800*/  MOV R197, R201 ;  /* 0x000000c900c57202 */ /* 0x000fce0000000f00 */
[----:B------:R-:W-:Y:S05]  /*7810*/  WARPSYNC.COLLECTIVE R166, `(.L_x_6439) ;  /* 0x00000000a6087348 */ /* 0x000fea0003c00000 */
[----:B------:R0:W1:Y:S02]  /*7820*/  SHFL.BFLY P0, R201, R200, R199, R167 ;  /* 0x0c0000c7c8c97389 */ /* 0x00006400000000a7 */
[----:B01----:R-:W-:Y:S01]  /*7830*/  ENDCOLLECTIVE ;  /* 0x000000000000791b */ /* 0x003fe20003800000 */
.L_x_6439:
[----:B------:R-:W-:Y:S01]  /*7840*/  MOV R199, R201 ;  /* 0x000000c900c77202 */ /* 0x000fe20000000f00 */
[----:B------:R-:W-:Y:S06]  /*7850*/  BRA `(.L_x_6440) ;  /* 0xffffffb400f07947 */ /* 0x000fec000383ffff */
.L_x_6441:
        /* <DEDUP_REMOVED lines=10> */
.L_x_16935:


//--------------------- .text._ZN10layer_norm13ln_bwd_kernelINS_13Kernel_traitsI13__nv_bfloat16S2_fS2_fjLj1280ELj1ELj4ELj1ELj16ENS_18Kernel_traits_baseILj1280ES2_S2_fS2_fjLj128EEEEELb1ELb1ELb0ELb0EEEvNS_9BwdParamsE --------------------------
	.section	.text._ZN10layer_norm13ln_bwd_kernelINS_13Kernel_traitsI13__nv_bfloat16S2_fS2_fjLj1280ELj1ELj4ELj1ELj16ENS_18Kernel_traits_baseILj1280ES2_S2_fS2_fjLj128EEEEELb1ELb1ELb0ELb0EEEvNS_9BwdParamsE,"ax",@progbits
	.align	128
        .global         _ZN10layer_norm13ln_bwd_kernelINS_13Kernel_traitsI13__nv_bfloat16S2_fS2_fjLj1280ELj1ELj4ELj1ELj16ENS_18Kernel_traits_baseILj1280ES2_S2_fS2_fjLj128EEEEELb1ELb1ELb0ELb0EEEvNS_9BwdParamsE
        .type           _ZN10layer_norm13ln_bwd_kernelINS_13Kernel_traitsI13__nv_bfloat16S2_fS2_fjLj1280ELj1ELj4ELj1ELj16ENS_18Kernel_traits_baseILj1280ES2_S2_fS2_fjLj128EEEEELb1ELb1ELb0ELb0EEEvNS_9BwdParamsE,@function
        .size           _ZN10layer_norm13ln_bwd_kernelINS_13Kernel_traitsI13__nv_bfloat16S2_fS2_fjLj1280ELj1ELj4ELj1ELj16ENS_18Kernel_traits_baseILj1280ES2_S2_fS2_fjLj128EEEEELb1ELb1ELb0ELb0EEEvNS_9BwdParamsE,(.L_x_16936 - _ZN10layer_norm13ln_bwd_kernelINS_13Kernel_traitsI13__nv_bfloat16S2_fS2_fjLj1280ELj1ELj4ELj1ELj16ENS_18Kernel_traits_baseILj1280ES2_S2_fS2_fjLj128EEEEELb1ELb1ELb0ELb0EEEvNS_9BwdParamsE)
        .other          _ZN10layer_norm13ln_bwd_kernelINS_13Kernel_traitsI13__nv_bfloat16S2_fS2_fjLj1280ELj1ELj4ELj1ELj16ENS_18Kernel_traits_baseILj1280ES2_S2_fS2_fjLj128EEEEELb1ELb1ELb0ELb0EEEvNS_9BwdParamsE,@"STO_CUDA_ENTRY STV_DEFAULT"
_ZN10layer_norm13ln_bwd_kernelINS_13Kernel_traitsI13__nv_bfloat16S2_fS2_fjLj1280ELj1ELj4ELj1ELj16ENS_18Kernel_traits_baseILj1280ES2_S2_fS2_fjLj128EEEEELb1ELb1ELb0ELb0EEEvNS_9BwdParamsE:
.text._ZN10layer_norm13ln_bwd_kernelINS_13Kernel_traitsI13__nv_bfloat16S2_fS2_fjLj1280ELj1ELj4ELj1ELj16ENS_18Kernel_traits_baseILj1280ES2_S2_fS2_fjLj128EEEEELb1ELb1ELb0ELb0EEEvNS_9BwdParamsE:
        /* <DEDUP_REMOVED lines=11> */
[----:B------:R-:W-:Y:S01]  /*00b0*/  ULDC UR14, c[0x0][0x290] ;  /* 0x0000a400000e7ab9 */ /* 0x000fe20000000800 */
[----:B------:R-:W-:Y:S01]  /*00c0*/  ULDC.64 UR8, c[0x0][0x2c8] ;  /* 0x0000b20000087ab9 */ /* 0x000fe20000000a00 */
[----:B------:R-:W-:Y:S01]  /*00d0*/  LEA.HI R0, R0, R2, RZ, 0x3 ;  /* 0x0000000200007211 */ /* 0x000fe200078f18ff */
[----:B------:R-:W-:Y:S01]  /*00e0*/  ULDC.64 UR10, c[0x0][0x238] ;  /* 0x00008e00000a7ab9 */ /* 0x000fe20000000a00 */
[----:B------:R-:W-:Y:S01]  /*00f0*/  ULDC.64 UR12, c[0x0][0x240] ;  /* 0x00009000000c7ab9 */ /* 0x000fe20000000a00 */
[----:B------:R-:W-:Y:S01]  /*0100*/  ULDC.64 UR16, c[0x0][0x308] ;  /* 0x0000c20000107ab9 */ /* 0x000fe20000000a00 */
[----:B------:R-:W-:Y:S01]  /*0110*/  ULDC.64 UR18, c[0x0][0x2f8] ;  /* 0x0000be0000127ab9 */ /* 0x000fe20000000a00 */
[----:B-1----:R-:W-:-:S04]  /*0120*/  LOP3.LUT R50, R66, 0x1f, RZ, 0xc0, !PT ;  /* 0x0000001f42327812 */ /* 0x002fc800078ec0ff */
[----:B------:R-:W-:Y:S01]  /*0130*/  LOP3.LUT R3, R50, 0x1f, RZ, 0x3c, !PT ;  /* 0x0000001f32037812 */ /* 0x000fe200078e3cff */
[----:B------:R-:W-:Y:S01]  /*0140*/  STL [R1+0x6c], R50 ;  /* 0x00006c3201007387 */ /* 0x000fe20000100800 */
        /* <DEDUP_REMOVED lines=9> */
[----:B0-----:R-:W0:Y:S01]  /*01e0*/  @P5 LDC.64 R2, c[0x0][0x260] ;  /* 0x00009800ff025b82 */ /* 0x001e220000000a00 */
[----:B------:R-:W-:-:S05]  /*01f0*/  P2R R0, PR, RZ, 0x10 ;  /* 0x00000010ff007803 */ /* 0x000fca0000000000 */
[----:B------:R2:W-:Y:S02]  /*0200*/  STL [R1+0x70], R0 ;  /* 0x0000700001007387 */ /* 0x0005e40000100800 */
[----:B------:R-:W3:Y:S08]  /*0210*/  @P5 LDC.64 R44, c[0x0][0x278] ;  /* 0x00009e00ff2c5b82 */ /* 0x000ef00000000a00 */
[----:B-1----:R-:W1:Y:S08]  /*0220*/  @P0 LDC.64 R46, c[0x0][0x260] ;  /* 0x00009800ff2e0b82 */ /* 0x002e700000000a00 */
[----:B------:R-:W4:Y:S01]  /*0230*/  @P0 LDC.64 R48, c[0x0][0x278] ;  /* 0x00009e00ff300b82 */ /* 0x000f220000000a00 */
[----:B0-----:R-:W-:-:S05]  /*0240*/  @P5 IMAD.WIDE.U32 R2, R67, 0x10, R2 ;  /* 0x0000001043025825 */ /* 0x001fca00078e0002 */
[----:B------:R0:W5:Y:S02]  /*0250*/  @P5 LDG.E.128 R40, desc[UR4][R2.64] ;  /* 0x0000000402285981 */ /* 0x000164000c1e1d00 */
[----:B------:R-:W2:Y:S01]  /*0260*/  @P1 LDC.64 R54, c[0x0][0x260] ;  /* 0x00009800ff361b82 */ /* 0x000ea20000000a00 */
[C---:B---3--:R-:W-:Y:S01]  /*0270*/  @P5 IMAD.WIDE.U32 R44, R67.reuse, 0x10, R44 ;  /* 0x00000010432c5825 */ /* 0x048fe200078e002c */
[----:B------:R-:W-:-:S04]  /*0280*/  @P5 LOP3.LUT R67, R67, 0x20, RZ, 0xfc, !PT ;  /* 0x0000002043435812 */ /* 0x000fc800078efcff */
[----:B------:R-:W5:Y:S02]  /*0290*/  @P5 LDG.E.128 R20, desc[UR4][R44.64] ;  /* 0x000000042c145981 */ /* 0x000f64000c1e1d00 */
[----:B------:R-:W3:Y:S01]  /*02a0*/  @P1 LDC.64 R56, c[0x0][0x278] ;  /* 0x00009e00ff381b82 */ /* 0x000ee20000000a00 */
[----:B-1----:R-:W-:-:S05]  /*02b0*/  @P0 IMAD.WIDE.U32 R50, R67, 0x10, R46 ;  /* 0x0000001043320825 */ /* 0x002fca00078e002e */
[----:B------:R-:W5:Y:S02]  /*02c0*/  @P0 LDG.E.128 R36, desc[UR4][R50.64] ;  /* 0x0000000432240981 */ /* 0x000f64000c1e1d00 */
[----:B------:R-:W1:Y:S01]  /*02d0*/  @P2 LDC.64 R58, c[0x0][0x260] ;  /* 0x00009800ff3a2b82 */ /* 0x000e620000000a00 */
[C---:B----4-:R-:W-:Y:S01]  /*02e0*/  @P0 IMAD.WIDE.U32 R52, R67.reuse, 0x10, R48 ;  /* 0x0000001043340825 */ /* 0x050fe200078e0030 */
[----:B------:R-:W-:-:S04]  /*02f0*/  @P0 IADD3 R67, R67, 0x20, RZ ;  /* 0x0000002043430810 */ /* 0x000fc80007ffe0ff */
[----:B------:R-:W5:Y:S02]  /*0300*/  @P0 LDG.E.128 R16, desc[UR4][R52.64] ;  /* 0x0000000434100981 */ /* 0x000f64000c1e1d00 */
[----:B------:R-:W4:Y:S01]  /*0310*/  @P2 LDC.64 R60, c[0x0][0x278] ;  /* 0x00009e00ff3c2b82 */ /* 0x000f220000000a00 */
[----:B--2---:R-:W-:-:S05]  /*0320*/  @P1 IMAD.WIDE.U32 R54, R67, 0x10, R54 ;  /* 0x0000001043361825 */ /* 0x004fca00078e0036 */
[----:B------:R-:W5:Y:S02]  /*0330*/  @P1 LDG.E.128 R32, desc[UR4][R54.64] ;  /* 0x0000000436201981 */ /* 0x000f64000c1e1d00 */
[----:B------:R-:W2:Y:S01]  /*0340*/  @P4 LDC.64 R62, c[0x0][0x260] ;  /* 0x00009800ff3e4b82 */ /* 0x000ea20000000a00 */
[C---:B---3--:R-:W-:Y:S01]  /*0350*/  @P1 IMAD.WIDE.U32 R56, R67.reuse, 0x10, R56 ;  /* 0x0000001043381825 */ /* 0x048fe200078e0038 */
[----:B------:R-:W-:-:S06]  /*0360*/  @P1 IADD3 R67, R67, 0x20, RZ ;  /* 0x0000002043431810 */ /* 0x000fcc0007ffe0ff */
[----:B------:R-:W3:Y:S01]  /*0370*/  @P4 LDC.64 R64, c[0x0][0x278] ;  /* 0x00009e00ff404b82 */ /* 0x000ee20000000a00 */
[C---:B-1----:R-:W-:Y:S01]  /*0380*/  @P2 IMAD.WIDE.U32 R58, R67.reuse, 0x10, R58 ;  /* 0x00000010433a2825 */ /* 0x042fe200078e003a */
[----:B0-----:R-:W0:Y:S01]  /*0390*/  S2R R3, SR_CTAID.X ;  /* 0x0000000000037919 */ /* 0x001e220000002500 */
[----:B------:R-:W-:Y:S01]  /*03a0*/  SHF.R.U32.HI R0, RZ, 0x5, R66 ;  /* 0x00000005ff007819 */ /* 0x000fe20000011642 */
[----:B------:R-:W-:Y:S01]  /*03b0*/  BSSY B0, `(.L_x_6442) ;  /* 0x000066e000007945 */ /* 0x000fe20003800000 */
[----:B------:R-:W-:Y:S01]  /*03c0*/  CS2R R172, SRZ ;  /* 0x0000000000ac7805 */ /* 0x000fe2000001ff00 */
[----:B------:R-:W5:Y:S01]  /*03d0*/  @P1 LDG.E.128 R12, desc[UR4][R56.64] ;  /* 0x00000004380c1981 */ /* 0x000f62000c1e1d00 */
[C---:B----4-:R-:W-:Y:S01]  /*03e0*/  @P2 IMAD.WIDE.U32 R60, R67.reuse, 0x10, R60 ;  /* 0x00000010433c2825 */ /* 0x050fe200078e003c */
[----:B------:R-:W-:Y:S02]  /*03f0*/  @P2 IADD3 R67, R67, 0x20, RZ ;  /* 0x0000002043432810 */ /* 0x000fe40007ffe0ff */
[----:B------:R-:W5:Y:S01]  /*0400*/  @P2 LDG.E.128 R28, desc[UR4][R58.64] ;  /* 0x000000043a1c2981 */ /* 0x000f62000c1e1d00 */
[----:B------:R-:W-:-:S02]  /*0410*/  CS2R R174, SRZ ;  /* 0x0000000000ae7805 */ /* 0x000fc4000001ff00 */
[----:B------:R-:W-:Y:S02]  /*0420*/  CS2R R168, SRZ ;  /* 0x0000000000a87805 */ /* 0x000fe4000001ff00 */
[----:B------:R-:W-:Y:S01]  /*0430*/  CS2R R170, SRZ ;  /* 0x0000000000aa7805 */ /* 0x000fe2000001ff00 */
[----:B------:R1:W5:Y:S01]  /*0440*/  @P2 LDG.E.128 R8, desc[UR4][R60.64] ;  /* 0x000000043c082981 */ /* 0x000362000c1e1d00 */
[----:B--2---:R-:W-:-:S05]  /*0450*/  @P4 IMAD.WIDE.U32 R46, R67, 0x10, R62 ;  /* 0x00000010432e4825 */ /* 0x004fca00078e003e */
[----:B------:R2:W5:Y:S01]  /*0460*/  @P4 LDG.E.128 R24, desc[UR4][R46.64] ;  /* 0x000000042e184981 */ /* 0x000562000c1e1d00 */
[----:B---3--:R-:W-:-:S05]  /*0470*/  @P4 IMAD.WIDE.U32 R48, R67, 0x10, R64 ;  /* 0x0000001043304825 */ /* 0x008fca00078e0040 */
[----:B------:R2:W5:Y:S01]  /*0480*/  @P4 LDG.E.128 R4, desc[UR4][R48.64] ;  /* 0x0000000430044981 */ /* 0x000562000c1e1d00 */
        /* <DEDUP_REMOVED lines=58> */
[----:B--2---:R-:W-:Y:S06]  /*0830*/  @P3 BRA `(.L_x_6443) ;  /* 0x0000006000943947 */ /* 0x004fec0003800000 */
        /* <DEDUP_REMOVED lines=118> */
[----:B------:R-:W-:Y:S02]  /*0fa0*/  @P4 PRMT R5, R6, 0x7632, R5 ;  /* 0x0000763206054816 */ /* 0x000fe40000000005 */
[----:B------:R-:W-:Y:S01]  /*0fb0*/  SHF.L.U32 R4, R4, 0x10, RZ ;  /* 0x0000001004047819 */ /* 0x000fe200000006ff */
[----:B------:R0:W-:Y:S02]  /*0fc0*/  STL [R1+0x8c], R27 ;  /* 0x00008c1b01007387 */ /* 0x0001e40000100800 */
[----:B0-----:R-:W-:-:S02]  /*0fd0*/  SHF.L.U32 R27, R6, 0x10, RZ ;  /* 0x00000010061b7819 */ /* 0x001fc400000006ff */
        /* <DEDUP_REMOVED lines=82> */
.L_x_6465:
[----:B--2---:R-:W2:Y:S01]  /*1500*/  LDL R3, [R1+0x74] ;  /* 0x0000740001037983 */ /* 0x004ea20000100800 */
[----:B------:R-:W0:Y:S08]  /*1510*/  @P3 LDC.64 R192, c[0x0][0x270] ;  /* 0x00009c00ffc03b82 */ /* 0x000e300000000a00 */
[----:B-1----:R-:W1:Y:S01]  /*1520*/  LDC.64 R194, c[0x0][0x250] ;  /* 0x00009400ffc27b82 */ /* 0x002e620000000a00 */
[C---:B0-----:R-:W-:Y:S01]  /*1530*/  @P3 LEA R192, P4, R2.reuse, R192, 0x1 ;  /* 0x000000c002c03211 */ /* 0x041fe200078808ff */
[----:B-1----:R-:W-:-:S05]  /*1540*/  IMAD.WIDE R194, R2, 0x4, R194 ;  /* 0x0000000402c27825 */ /* 0x002fca00078e02c2 */
[----:B------:R-:W5:Y:S01]  /*1550*/  LDG.E R216, desc[UR4][R194.64] ;  /* 0x00000004c2d87981 */ /* 0x000f62000c1e1900 */
[----:B--2---:R-:W-:Y:S02]  /*1560*/  ISETP.NE.AND P5, PT, R3, RZ, PT ;  /* 0x000000ff0300720c */ /* 0x004fe40003fa5270 */
[----:B------:R-:W-:-:S04]  /*1570*/  SHF.R.S32.HI R3, RZ, 0x1f, R2 ;  /* 0x0000001fff037819 */ /* 0x000fc80000011402 */
[----:B------:R-:W-:-:S05]  /*1580*/  @P3 LEA.HI.X R193, R2, R193, R3, 0x1, P4 ;  /* 0x000000c102c13211 */ /* 0x000fca00020f0c03 */
[----:B------:R0:W2:Y:S01]  /*1590*/  @P3 LDG.E.U16 R12, desc[UR4][R192.64] ;  /* 0x00000004c00c3981 */ /* 0x0000a2000c1e1500 */
[----:B------:R-:W1:Y:S01]  /*15a0*/  S2R R196, SR_TID.X ;  /* 0x0000000000c47919 */ /* 0x000e620000002100 */
[----:B0-----:R-:W0:Y:S01]  /*15b0*/  LDC.64 R192, c[0x0][0x258] ;  /* 0x00009600ffc07b82 */ /* 0x001e220000000a00 */
[----:B------:R-:W-:Y:S02]  /*15c0*/  MOV R197, UR24 ;  /* 0x0000001800c57c02 */ /* 0x000fe40008000f00 */
[----:B------:R-:W-:-:S03]  /*15d0*/  MOV R4, 0x3f800000 ;  /* 0x3f80000000047802 */ /* 0x000fc60000000f00 */
[----:B------:R3:W-:Y:S01]  /*15e0*/  STL [R1+0x68], R197 ;  /* 0x000068c501007387 */ /* 0x0007e20000100800 */
[----:B0-----:R-:W-:-:S05]  /*15f0*/  IMAD.WIDE R192, R2, 0x4, R192 ;  /* 0x0000000402c07825 */ /* 0x001fca00078e02c0 */
[----:B------:R1:W5:Y:S02]  /*1600*/  LDG.E R3, desc[UR4][R192.64] ;  /* 0x00000004c0037981 */ /* 0x000364000c1e1900 */
[----:B-1----:R-:W-:-:S05]  /*1610*/  LOP3.LUT R193, R196, 0x1f, RZ, 0xc0, !PT ;  /* 0x0000001fc4c17812 */ /* 0x002fca00078ec0ff */
[----:B------:R3:W-:Y:S01]  /*1620*/  STL [R1+0x6c], R193 ;  /* 0x00006cc101007387 */ /* 0x0007e20000100800 */
[----:B------:R-:W-:Y:S01]  /*1630*/  BSSY B1, `(.L_x_6444) ;  /* 0x0000072000017945 */ /* 0x000fe20003800000 */
[----:B------:R-:W-:Y:S02]  /*1640*/  CS2R R214, SRZ ;  /* 0x0000000000d67805 */ /* 0x000fe4000001ff00 */
[----:B--2---:R-:W-:Y:S01]  /*1650*/  @P3 SHF.L.U32 R4, R12, 0x10, RZ ;  /* 0x000000100c043819 */ /* 0x004fe200000006ff */
[----:B------:R-:W-:-:S05]  /*1660*/  IMAD R12, R2, R197, RZ ;  /* 0x000000c5020c7224 */ /* 0x000fca00078e02ff */
[----:B------:R-:W-:-:S04]  /*1670*/  SHF.R.S32.HI R192, RZ, 0x1f, R12 ;  /* 0x0000001fffc07819 */ /* 0x000fc8000001140c */
[----:B------:R-:W-:-:S04]  /*1680*/  LEA.HI R12, R192, R12, RZ, 0x3 ;  /* 0x0000000cc00c7211 */ /* 0x000fc800078f18ff */
[----:B------:R-:W-:-:S04]  /*1690*/  LEA.HI.SX32 R12, R12, R193, 0x1d ;  /* 0x000000c10c0c7211 */ /* 0x000fc800078feaff */
[----:B------:R-:W-:Y:S01]  /*16a0*/  MOV R213, R12 ;  /* 0x0000000c00d57202 */ /* 0x000fe20000000f00 */
[----:B---3--:R-:W-:Y:S06]  /*16b0*/  @!P5 BRA `(.L_x_6445) ;  /* 0x0000000400a4d947 */ /* 0x008fec0003800000 */
[----:B------:R-:W0:Y:S01]  /*16c0*/  LDC.64 R192, c[0x0][0x2b8] ;  /* 0x0000ae00ffc07b82 */ /* 0x000e220000000a00 */
[C---:B------:R-:W-:Y:S01]  /*16d0*/  LEA R200, P4, R12.reuse, UR10, 0x5 ;  /* 0x0000000a0cc87c11 */ /* 0x040fe2000f8828ff */
[----:B------:R-:W2:Y:S03]  /*16e0*/  LDL R223, [R1+0x1b4] ;  /* 0x0001b40001df7983 */ /* 0x000ea60000100800 */
[----:B------:R-:W-:Y:S02]  /*16f0*/  LEA.HI.X R201, R12, UR11, RZ, 0x5, P4 ;  /* 0x0000000b0cc97c11 */ /* 0x000fe4000a0f2cff */
[----:B------:R-:W-:Y:S01]  /*1700*/  ISETP.NE.U32.AND P4, PT, RZ, UR8, PT ;  /* 0x00000008ff007c0c */ /* 0x000fe2000bf85070 */
[----:B------:R-:W1:Y:S02]  /*1710*/  LDC.U8 R230, c[0x0][0x2a0] ;  /* 0x0000a800ffe67b82 */ /* 0x000e640000000000 */
[----:B------:R-:W3:Y:S01]  /*1720*/  LDG.E.128 R196, desc[UR4][R200.64] ;  /* 0x00000004c8c47981 */ /* 0x000ee2000c1e1d00 */
[----:B------:R-:W-:-:S03]  /*1730*/  ISETP.NE.AND.EX P4, PT, RZ, UR9, PT, P4 ;  /* 0x00000009ff007c0c */ /* 0x000fc6000bf85340 */
[----:B------:R-:W4:Y:S01]  /*1740*/  LDG.E.128 R200, desc[UR4][R200.64+0x10] ;  /* 0x00001004c8c87981 */ /* 0x000f22000c1e1d00 */
[----:B0-----:R-:W-:-:S09]  /*1750*/  IMAD.WIDE.U32 R192, R12, 0x10, R192 ;  /* 0x000000100cc07825 */ /* 0x001fd200078e00c0 */
[----:B------:R-:W-:-:S04]  /*1760*/  @P4 LEA R16, P5, R12, UR8, 0x5 ;  /* 0x000000080c104c11 */ /* 0x000fc8000f8a28ff */
[C---:B------:R-:W-:Y:S01]  /*1770*/  @P4 LEA.HI.X R17, R12.reuse, UR9, RZ, 0x5, P5 ;  /* 0x000000090c114c11 */ /* 0x040fe2000a8f2cff */
[----:B------:R-:W2:Y:S04]  /*1780*/  LDG.E.128 R192, desc[UR4][R192.64] ;  /* 0x00000004c0c07981 */ /* 0x000ea8000c1e1d00 */
[----:B------:R-:W5:Y:S04]  /*1790*/  @P4 LDG.E.128 R52, desc[UR4][R16.64] ;  /* 0x0000000410344981 */ /* 0x000f68000c1e1d00 */
[----:B------:R0:W5:Y:S02]  /*17a0*/  @P4 LDG.E.128 R48, desc[UR4][R16.64+0x10] ;  /* 0x0000100410304981 */ /* 0x000164000c1e1d00 */
[----:B0-----:R-:W-:-:S04]  /*17b0*/  LEA R16, P4, R12, UR12, 0x3 ;  /* 0x0000000c0c107c11 */ /* 0x001fc8000f8818ff */
[----:B------:R-:W-:Y:S02]  /*17c0*/  LEA.HI.X R17, R12, UR13, RZ, 0x3, P4 ;  /* 0x0000000d0c117c11 */ /* 0x000fe4000a0f1cff */
[----:B-1----:R-:W-:Y:S02]  /*17d0*/  ISETP.NE.AND P4, PT, R230, RZ, PT ;  /* 0x000000ffe600720c */ /* 0x002fe40003f85270 */
[----:B------:R-:W2:Y:S02]  /*17e0*/  LDL R230, [R1+0x1ac] ;  /* 0x0001ac0001e67983 */ /* 0x000ea40000100800 */
[----:B-----5:R-:W-:Y:S02]  /*17f0*/  FSEL R14, R216, RZ, !P4 ;  /* 0x000000ffd80e7208 */ /* 0x020fe40006000000 */
[----:B------:R-:W5:Y:S03]  /*1800*/  LDG.E.64 R16, desc[UR4][R16.64] ;  /* 0x0000000410107981 */ /* 0x000f66000c1e1b00 */
[C---:B---3--:R-:W-:Y:S01]  /*1810*/  FADD.FTZ R0, -R14.reuse, R196 ;  /* 0x000000c40e007221 */ /* 0x048fe20000010100 */
[C---:B------:R-:W-:Y:S01]  /*1820*/  FADD.FTZ R197, -R14.reuse, R197 ;  /* 0x000000c50ec57221 */ /* 0x040fe20000010100 */
[C---:B------:R-:W-:Y:S01]  /*1830*/  FADD.FTZ R198, -R14.reuse, R198 ;  /* 0x000000c60ec67221 */ /* 0x040fe20000010100 */
[C---:B------:R-:W-:Y:S01]  /*1840*/  FADD.FTZ R199, -R14.reuse, R199 ;  /* 0x000000c70ec77221 */ /* 0x040fe20000010100 */
[C---:B----4-:R-:W-:Y:S01]  /*1850*/  FADD.FTZ R200, -R14.reuse, R200 ;  /* 0x000000c80ec87221 */ /* 0x050fe20000010100 */
[C---:B------:R-:W-:Y:S01]  /*1860*/  FADD.FTZ R201, -R14.reuse, R201 ;  /* 0x000000c90ec97221 */ /* 0x040fe20000010100 */
[C---:B------:R-:W-:Y:S01]  /*1870*/  FADD.FTZ R202, -R14.reuse, R202 ;  /* 0x000000ca0eca7221 */ /* 0x040fe20000010100 */
[----:B------:R-:W-:Y:S01]  /*1880*/  FADD.FTZ R203, -R14, R203 ;  /* 0x000000cb0ecb7221 */ /* 0x000fe20000010100 */
[----:B--2---:R-:W-:-:S02]  /*1890*/  PRMT R213, R192, 0x7632, R213 ;  /* 0x00007632c0d57816 */ /* 0x004fc400000000d5 */
[----:B------:R-:W-:Y:S02]  /*18a0*/  SHF.L.U32 R14, R192, 0x10, RZ ;  /* 0x00000010c00e7819 */ /* 0x000fe400000006ff */
[C---:B------:R-:W-:Y:S02]  /*18b0*/  PRMT R221, R194.reuse, 0x7632, R221 ;  /* 0x00007632c2dd7816 */ /* 0x040fe400000000dd */
[----:B------:R-:W-:Y:S02]  /*18c0*/  SHF.L.U32 R192, R194, 0x10, RZ ;  /* 0x00000010c2c07819 */ /* 0x000fe400000006ff */
[----:B------:R-:W-:Y:S02]  /*18d0*/  SHF.L.U32 R194, R213, 0x10, RZ ;  /* 0x00000010d5c27819 */ /* 0x000fe400000006ff */
[----:B------:R-:W2:Y:S01]  /*18e0*/  LDL R213, [R1+0x1b0] ;  /* 0x0001b00001d57983 */ /* 0x000ea20000100800 */
[C---:B------:R-:W-:Y:S02]  /*18f0*/  PRMT R214, R193.reuse, 0x7632, R214 ;  /* 0x00007632c1d67816 */ /* 0x040fe400000000d6 */
[----:B------:R-:W-:Y:S01]  /*1900*/  SHF.L.U32 R193, R193, 0x10, RZ ;  /* 0x00000010c1c17819 */ /* 0x000fe200000006ff */
[----:B------:R-:W-:Y:S01]  /*1910*/  FMUL.FTZ R0, R3, R0 ;  /* 0x0000000003007220 */ /* 0x000fe20000410000 */
[----:B------:R-:W-:-:S02]  /*1920*/  PRMT R215, R195, 0x7632, R215 ;  /* 0x00007632c3d77816 */ /* 0x000fc400000000d7 */
[----:B------:R-:W-:Y:S01]  /*1930*/  SHF.L.U32 R196, R195, 0x10, RZ ;  /* 0x00000010c3c47819 */ /* 0x000fe200000006ff */
[----:B------:R-:W-:Y:S01]  /*1940*/  FMUL.FTZ R222, R3, R200 ;  /* 0x000000c803de7220 */ /* 0x000fe20000410000 */
[----:B------:R-:W-:Y:S01]  /*1950*/  SHF.L.U32 R195, R214, 0x10, RZ ;  /* 0x00000010d6c37819 */ /* 0x000fe200000006ff */
[----:B------:R-:W-:Y:S01]  /*1960*/  FADD.FTZ R132, R132, R14 ;  /* 0x0000000e84847221 */ /* 0x000fe20000010000 */
[-C--:B------:R-:W-:Y:S01]  /*1970*/  FFMA.FTZ R172, R0, R14.reuse, R172 ;  /* 0x0000000e00ac7223 */ /* 0x080fe200000100ac */
[----:B------:R-:W-:Y:S01]  /*1980*/  FMUL.FTZ R14, R223, R14 ;  /* 0x0000000edf0e7220 */ /* 0x000fe20000410000 */
[----:B------:R-:W-:Y:S01]  /*1990*/  FADD.FTZ R128, R128, R192 ;  /* 0x000000c080807221 */ /* 0x000fe20000010000 */
[----:B------:R-:W3:Y:S01]  /*19a0*/  LDL R223, [R1+0x1a8] ;  /* 0x0001a80001df7983 */ /* 0x000ee20000100800 */
[-C--:B------:R-:W-:Y:S01]  /*19b0*/  FFMA.FTZ R168, R222, R192.reuse, R168 ;  /* 0x000000c0dea87223 */ /* 0x080fe200000100a8 */
[----:B--2---:R-:W-:Y:S01]  /*19c0*/  FMUL.FTZ R214, R213, R193 ;  /* 0x000000c1d5d67220 */ /* 0x004fe20000410000 */
[----:B------:R-:W-:Y:S01]  /*19d0*/  FMUL.FTZ R213, R230, R192 ;  /* 0x000000c0e6d57220 */ /* 0x000fe20000410000 */
[----:B------:R-:W-:-:S03]  /*19e0*/  SHF.L.U32 R192, R215, 0x10, RZ ;  /* 0x00000010d7c07819 */ /* 0x000fc600000006ff */
[----:B------:R-:W-:Y:S04]  /*19f0*/  STL [R1+0x54], R214 ;  /* 0x000054d601007387 */ /* 0x000fe80000100800 */
[----:B------:R-:W2:Y:S01]  /*1a00*/  LDL R215, [R1+0x184] ;  /* 0x0001840001d77983 */ /* 0x000ea20000100800 */
[----:B------:R-:W-:Y:S01]  /*1a10*/  FMUL.FTZ R228, R3, R198 ;  /* 0x000000c603e47220 */ /* 0x000fe20000410000 */
[----:B------:R-:W-:-:S03]  /*1a20*/  FADD.FTZ R134, R134, R193 ;  /* 0x000000c186867221 */ /* 0x000fc60000010000 */
[----:B------:R-:W-:Y:S01]  /*1a30*/  FFMA.FTZ R174, R228, R193, R174 ;  /* 0x000000c1e4ae7223 */ /* 0x000fe200000100ae */
[----:B------:R-:W-:Y:S02]  /*1a40*/  SHF.L.U32 R193, R221, 0x10, RZ ;  /* 0x00000010ddc17819 */ /* 0x000fe400000006ff */
[----:B------:R-:W4:Y:S01]  /*1a50*/  LDL R221, [R1+0x180] ;  /* 0x0001800001dd7983 */ /* 0x000f220000100800 */
[C---:B------:R-:W-:Y:S01]  /*1a60*/  FMUL.FTZ R198, R3.reuse, R202 ;  /* 0x000000ca03c67220 */ /* 0x040fe20000410000 */
[----:B------:R-:W-:Y:S01]  /*1a70*/  FMUL.FTZ R230, R3, R197 ;  /* 0x000000c503e67220 */ /* 0x000fe20000410000 */
[-C--:B---3--:R-:W-:Y:S01]  /*1a80*/  FMUL.FTZ R200, R223, R196.reuse ;  /* 0x000000c4dfc87220 */ /* 0x088fe20000410000 */
[----:B------:R-:W-:Y:S01]  /*1a90*/  STL [R1+0x40], R213 ;  /* 0x000040d501007387 */ /* 0x000fe20000100800 */
[----:B------:R-:W-:Y:S01]  /*1aa0*/  FADD.FTZ R130, R130, R196 ;  /* 0x000000c482827221 */ /* 0x000fe20000010000 */
[----:B------:R-:W-:Y:S01]  /*1ab0*/  FFMA.FTZ R170, R198, R196, R170 ;  /* 0x000000c4c6aa7223 */ /* 0x000fe200000100aa */
[----:B------:R-:W-:Y:S01]  /*1ac0*/  FADD.FTZ R133, R133, R194 ;  /* 0x000000c285857221 */ /* 0x000fe20000010000 */
[----:B------:R-:W-:Y:S01]  /*1ad0*/  STL [R1+0x28], R198 ;  /* 0x000028c601007387 */ /* 0x000fe20000100800 */
[----:B------:R-:W-:Y:S01]  /*1ae0*/  FFMA.FTZ R173, R230, R194, R173 ;  /* 0x000000c2e6ad7223 */ /* 0x000fe200000100ad */
[----:B------:R-:W-:-:S02]  /*1af0*/  FADD.FTZ R196, RZ, R14 ;  /* 0x0000000effc47221 */ /* 0x000fc40000010000 */
[----:B------:R-:W3:Y:S04]  /*1b00*/  LDL R202, [R1+0x17c] ;  /* 0x00017c0001ca7983 */ /* 0x000ee80000100800 */
[----:B------:R-:W-:Y:S01]  /*1b10*/  STL [R1+0x14], R200 ;  /* 0x000014c801007387 */ /* 0x000fe20000100800 */
[----:B--2---:R-:W-:Y:S01]  /*1b20*/  FMUL.FTZ R197, R215, R194 ;  /* 0x000000c2d7c57220 */ /* 0x004fe20000410000 */
[----:B------:R-:W-:-:S03]  /*1b30*/  FFMA.FTZ R194, R0, R14, RZ ;  /* 0x0000000e00c27223 */ /* 0x000fc600000100ff */
[----:B------:R-:W-:Y:S01]  /*1b40*/  FADD.FTZ R196, R196, R197 ;  /* 0x000000c5c4c47221 */ /* 0x000fe20000010000 */
[----:B------:R0:W-:Y:S01]  /*1b50*/  STL [R1+0x20], R197 ;  /* 0x000020c501007387 */ /* 0x0001e20000100800 */
[----:B------:R-:W-:-:S03]  /*1b60*/  FFMA.FTZ R194, R230, R197, R194 ;  /* 0x000000c5e6c27223 */ /* 0x000fc600000100c2 */
[----:B0-----:R-:W2:Y:S01]  /*1b70*/  LDL R197, [R1+0x178] ;  /* 0x0001780001c57983 */ /* 0x001ea20000100800 */
[----:B------:R-:W-:Y:S01]  /*1b80*/  FMUL.FTZ R223, R3, R199 ;  /* 0x000000c703df7220 */ /* 0x000fe20000410000 */
[----:B------:R-:W-:Y:S01]  /*1b90*/  FADD.FTZ R135, R135, R195 ;  /* 0x000000c387877221 */ /* 0x000fe20000010000 */
[-C--:B----4-:R-:W-:Y:S01]  /*1ba0*/  FMUL.FTZ R199, R221, R195.reuse ;  /* 0x000000c3ddc77220 */ /* 0x090fe20000410000 */
[----:B------:R-:W-:Y:S01]  /*1bb0*/  FFMA.FTZ R194, R228, R214, R194 ;  /* 0x000000d6e4c27223 */ /* 0x000fe200000100c2 */
[C---:B------:R-:W-:Y:S01]  /*1bc0*/  FFMA.FTZ R175, R223.reuse, R195, R175 ;  /* 0x000000c3dfaf7223 */ /* 0x040fe200000100af */
[----:B------:R-:W-:Y:S02]  /*1bd0*/  FADD.FTZ R195, R196, R214 ;  /* 0x000000d6c4c37221 */ /* 0x000fe40000010000 */
[----:B------:R-:W-:Y:S02]  /*1be0*/  FFMA.FTZ R194, R223, R199, R194 ;  /* 0x000000c7dfc27223 */ /* 0x000fe400000100c2 */
[----:B------:R-:W-:Y:S01]  /*1bf0*/  FADD.FTZ R195, R195, R199 ;  /* 0x000000c7c3c37221 */ /* 0x000fe20000010000 */
[----:B------:R-:W-:Y:S01]  /*1c00*/  FMUL.FTZ R221, R3, R201 ;  /* 0x000000c903dd7220 */ /* 0x000fe20000410000 */
[----:B---3--:R-:W-:Y:S01]  /*1c10*/  FMUL.FTZ R196, R202, R193 ;  /* 0x000000c1cac47220 */ /* 0x008fe20000410000 */
[----:B------:R-:W-:Y:S01]  /*1c20*/  FFMA.FTZ R194, R222, R213, R194 ;  /* 0x000000d5dec27223 */ /* 0x000fe200000100c2 */
[----:B------:R-:W-:Y:S01]  /*1c30*/  FADD.FTZ R195, R195, R213 ;  /* 0x000000d5c3c37221 */ /* 0x000fe20000010000 */
[----:B------:R-:W-:Y:S01]  /*1c40*/  STL [R1+0x1c], R199 ;  /* 0x00001cc701007387 */ /* 0x000fe20000100800 */
[----:B------:R-:W-:Y:S01]  /*1c50*/  FADD.FTZ R129, R129, R193 ;  /* 0x000000c181817221 */ /* 0x000fe20000010000 */
[----:B------:R-:W-:Y:S01]  /*1c60*/  FFMA.FTZ R169, R221, R193, R169 ;  /* 0x000000c1dda97223 */ /* 0x000fe200000100a9 */
[----:B------:R-:W-:Y:S01]  /*1c70*/  FMUL.FTZ R193, R3, R203 ;  /* 0x000000cb03c17220 */ /* 0x000fe20000410000 */
[----:B------:R2:W-:Y:S01]  /*1c80*/  STL [R1+0x18], R196 ;  /* 0x000018c401007387 */ /* 0x0005e20000100800 */
[----:B------:R-:W-:Y:S01]  /*1c90*/  FADD.FTZ R195, R195, R196 ;  /* 0x000000c4c3c37221 */ /* 0x000fe20000010000 */
[----:B------:R-:W-:-:S02]  /*1ca0*/  FFMA.FTZ R194, R221, R196, R194 ;  /* 0x000000c4ddc27223 */ /* 0x000fc400000100c2 */
[----:B------:R0:W-:Y:S01]  /*1cb0*/  STL [R1+0x10], R193 ;  /* 0x000010c101007387 */ /* 0x0001e20000100800 */
        /* <DEDUP_REMOVED lines=9> */
.L_x_6445:
[----:B------:R-:W-:Y:S05]  /*1d50*/  BSYNC B1 ;  /* 0x0000000000017941 */ /* 0x000fea0003800000 */
.L_x_6444:
[----:B------:R-:W-:Y:S04]  /*1d60*/  BSSY B1, `(.L_x_6446) ;  /* 0x000006b000017945 */ /* 0x000fe80003800000 */
[----:B------:R-:W-:Y:S05]  /*1d70*/  @!P0 BRA `(.L_x_6447) ;  /* 0x0000000400a48947 */ /* 0x000fea0003800000 */
[----:B------:R-:W1:Y:S01]  /*1d80*/  LDC.64 R200, c[0x0][0x2b8] ;  /* 0x0000ae00ffc87b82 */ /* 0x000e620000000a00 */
[C---:B0-----:R-:W-:Y:S01]  /*1d90*/  LEA R196, P4, R213.reuse, UR10, 0x5 ;  /* 0x0000000ad5c47c11 */ /* 0x041fe2000f8828ff */
[----:B------:R-:W2:Y:S03]  /*1da0*/  LDL R252, [R1+0x1a4] ;  /* 0x0001a40001fc7983 */ /* 0x000ea60000100800 */
[----:B------:R-:W-:Y:S01]  /*1db0*/  LEA.HI.X R197, R213, UR11, RZ, 0x5, P4 ;  /* 0x0000000bd5c57c11 */ /* 0x000fe2000a0f2cff */
[----:B------:R2:W-:Y:S01]  /*1dc0*/  STL [R1+0x1b8], R0 ;  /* 0x0001b80001007387 */ /* 0x0005e20000100800 */
[----:B------:R-:W-:Y:S01]  /*1dd0*/  ISETP.NE.U32.AND P4, PT, RZ, UR8, PT ;  /* 0x00000008ff007c0c */ /* 0x000fe2000bf85070 */
[----:B------:R-:W0:Y:S02]  /*1de0*/  LDC.U8 R251, c[0x0][0x2a0] ;  /* 0x0000a800fffb7b82 */ /* 0x000e240000000000 */
[----:B------:R-:W3:Y:S01]  /*1df0*/  LDG.E.128 R192, desc[UR4][R196.64] ;  /* 0x00000004c4c07981 */ /* 0x000ee2000c1e1d00 */
[----:B------:R-:W-:-:S03]  /*1e00*/  ISETP.NE.AND.EX P4, PT, RZ, UR9, PT, P4 ;  /* 0x00000009ff007c0c */ /* 0x000fc6000bf85340 */
[----:B------:R-:W4:Y:S01]  /*1e10*/  LDG.E.128 R196, desc[UR4][R196.64+0x10] ;  /* 0x00001004c4c47981 */ /* 0x000f22000c1e1d00 */
[----:B-1----:R-:W-:-:S09]  /*1e20*/  IMAD.WIDE.U32 R200, R213, 0x10, R200 ;  /* 0x00000010d5c87825 */ /* 0x002fd200078e00c8 */
[----:B------:R-:W-:-:S04]  /*1e30*/  @P4 LEA R18, P5, R213, UR8, 0x5 ;  /* 0x00000008d5124c11 */ /* 0x000fc8000f8a28ff */
[C---:B------:R-:W-:Y:S01]  /*1e40*/  @P4 LEA.HI.X R19, R213.reuse, UR9, RZ, 0x5, P5 ;  /* 0x00000009d5134c11 */ /* 0x040fe2000a8f2cff */
[----:B------:R-:W2:Y:S04]  /*1e50*/  LDG.E.128 R200, desc[UR4][R200.64] ;  /* 0x00000004c8c87981 */ /* 0x000ea8000c1e1d00 */
[----:B------:R-:W5:Y:S04]  /*1e60*/  @P4 LDG.E.128 R44, desc[UR4][R18.64] ;  /* 0x00000004122c4981 */ /* 0x000f68000c1e1d00 */
[----:B------:R1:W5:Y:S02]  /*1e70*/  @P4 LDG.E.128 R40, desc[UR4][R18.64+0x10] ;  /* 0x0000100412284981 */ /* 0x000364000c1e1d00 */
[----:B-1----:R-:W-:-:S04]  /*1e80*/  LEA R18, P4, R213, UR12, 0x3 ;  /* 0x0000000cd5127c11 */ /* 0x002fc8000f8818ff */
[----:B------:R-:W-:Y:S02]  /*1e90*/  LEA.HI.X R19, R213, UR13, RZ, 0x3, P4 ;  /* 0x0000000dd5137c11 */ /* 0x000fe4000a0f1cff */
[----:B0-----:R-:W-:Y:S02]  /*1ea0*/  ISETP.NE.AND P4, PT, R251, RZ, PT ;  /* 0x000000fffb00720c */ /* 0x001fe40003f85270 */
[----:B------:R-:W2:Y:S02]  /*1eb0*/  LDL R251, [R1+0x19c] ;  /* 0x00019c0001fb7983 */ /* 0x000ea40000100800 */
[----:B-----5:R-:W-:Y:S02]  /*1ec0*/  FSEL R212, R216, RZ, !P4 ;  /* 0x000000ffd8d47208 */ /* 0x020fe40006000000 */
[----:B------:R-:W5:Y:S03]  /*1ed0*/  LDG.E.64 R18, desc[UR4][R18.64] ;  /* 0x0000000412127981 */ /* 0x000f66000c1e1b00 */
[----:B---3--:R-:W-:-:S04]  /*1ee0*/  FADD.FTZ R192, -R212, R192 ;  /* 0x000000c0d4c07221 */ /* 0x008fc80000010100 */
[----:B------:R-:W-:Y:S02]  /*1ef0*/  FMUL.FTZ R226, R3, R192 ;  /* 0x000000c003e27220 */ /* 0x000fe40000410000 */
[----:B------:R-:W3:Y:S01]  /*1f00*/  LDL R192, [R1+0x1a0] ;  /* 0x0001a00001c07983 */ /* 0x000ee20000100800 */
[C---:B------:R-:W-:Y:S01]  /*1f10*/  FADD.FTZ R193, -R212.reuse, R193 ;  /* 0x000000c1d4c17221 */ /* 0x040fe20000010100 */
[C---:B------:R-:W-:Y:S01]  /*1f20*/  FADD.FTZ R194, -R212.reuse, R194 ;  /* 0x000000c2d4c27221 */ /* 0x040fe20000010100 */
[C---:B------:R-:W-:Y:S01]  /*1f30*/  FADD.FTZ R195, -R212.reuse, R195 ;  /* 0x000000c3d4c37221 */ /* 0x040fe20000010100 */
[C---:B----4-:R-:W-:Y:S01]  /*1f40*/  FADD.FTZ R196, -R212.reuse, R196 ;  /* 0x000000c4d4c47221 */ /* 0x050fe20000010100 */
[C---:B------:R-:W-:Y:S01]  /*1f50*/  FADD.FTZ R197, -R212.reuse, R197 ;  /* 0x000000c5d4c57221 */ /* 0x040fe20000010100 */
[C---:B------:R-:W-:Y:S01]  /*1f60*/  FADD.FTZ R198, -R212.reuse, R198 ;  /* 0x000000c6d4c67221 */ /* 0x040fe20000010100 */
[----:B------:R-:W-:Y:S01]  /*1f70*/  FADD.FTZ R199, -R212, R199 ;  /* 0x000000c7d4c77221 */ /* 0x000fe20000010100 */
[----:B--2---:R-:W-:-:S02]  /*1f80*/  SHF.L.U32 R212, R200, 0x10, RZ ;  /* 0x00000010c8d47819 */ /* 0x004fc400000006ff */
[----:B------:R-:W-:-:S03]  /*1f90*/  PRMT R218, R201, 0x7632, R218 ;  /* 0x00007632c9da7816 */ /* 0x000fc600000000da */
[----:B------:R-:W-:Y:S01]  /*1fa0*/  FMUL.FTZ R0, R252, R212 ;  /* 0x000000d4fc007220 */ /* 0x000fe20000410000 */
[----:B------:R-:W-:Y:S01]  /*1fb0*/  FMUL.FTZ R219, R3, R194 ;  /* 0x000000c203db7220 */ /* 0x000fe20000410000 */
[----:B------:R-:W2:Y:S01]  /*1fc0*/  LDL R252, [R1+0x198] ;  /* 0x0001980001fc7983 */ /* 0x000ea20000100800 */
[----:B------:R-:W-:-:S03]  /*1fd0*/  SHF.L.U32 R194, R218, 0x10, RZ ;  /* 0x00000010dac27819 */ /* 0x000fc600000006ff */
[----:B------:R0:W-:Y:S04]  /*1fe0*/  STL [R1+0x64], R0 ;  /* 0x0000640001007387 */ /* 0x0001e80000100800 */
[----:B------:R-:W4:Y:S01]  /*1ff0*/  LDL R218, [R1+0x174] ;  /* 0x0001740001da7983 */ /* 0x000f220000100800 */
[----:B------:R-:W-:Y:S02]  /*2000*/  SHF.L.U32 R201, R201, 0x10, RZ ;  /* 0x00000010c9c97819 */ /* 0x000fe400000006ff */
[----:B------:R-:W-:Y:S02]  /*2010*/  PRMT R220, R202, 0x7632, R220 ;  /* 0x00007632cadc7816 */ /* 0x000fe400000000dc */
[----:B------:R-:W-:Y:S02]  /*2020*/  PRMT R217, R200, 0x7632, R217 ;  /* 0x00007632c8d97816 */ /* 0x000fe400000000d9 */
[----:B------:R-:W-:Y:S01]  /*2030*/  SHF.L.U32 R202, R202, 0x10, RZ ;  /* 0x00000010caca7819 */ /* 0x000fe200000006ff */
[----:B------:R-:W-:Y:S01]  /*2040*/  FADD.FTZ R124, R124, R212 ;  /* 0x000000d47c7c7221 */ /* 0x000fe20000010000 */
[----:B------:R-:W-:Y:S01]  /*2050*/  FFMA.FTZ R164, R226, R212, R164 ;  /* 0x000000d4e2a47223 */ /* 0x000fe200000100a4 */
[----:B------:R-:W-:Y:S01]  /*2060*/  SHF.L.U32 R200, R217, 0x10, RZ ;  /* 0x00000010d9c87819 */ /* 0x000fe200000006ff */
[----:B------:R-:W-:Y:S01]  /*2070*/  FMUL.FTZ R217, R3, R196 ;  /* 0x000000c403d97220 */ /* 0x000fe20000410000 */
[----:B------:R-:W-:Y:S01]  /*2080*/  FMUL.FTZ R251, R251, R202 ;  /* 0x000000cafbfb7220 */ /* 0x000fe20000410000 */
[----:B------:R-:W-:Y:S01]  /*2090*/  FMUL.FTZ R196, R3, R198 ;  /* 0x000000c603c47220 */ /* 0x000fe20000410000 */
[----:B------:R-:W-:Y:S01]  /*20a0*/  FADD.FTZ R126, R126, R201 ;  /* 0x000000c97e7e7221 */ /* 0x000fe20000010000 */
[-C--:B------:R-:W-:Y:S01]  /*20b0*/  FFMA.FTZ R166, R219, R201.reuse, R166 ;  /* 0x000000c9dba67223 */ /* 0x080fe200000100a6 */
[----:B------:R-:W-:Y:S01]  /*20c0*/  FADD.FTZ R215, R215, R0 ;  /* 0x00000000d7d77221 */ /* 0x000fe20000010000 */
[----:B------:R-:W-:Y:S01]  /*20d0*/  FFMA.FTZ R214, R226, R0, R214 ;  /* 0x00000000e2d67223 */ /* 0x000fe200000100d6 */
[----:B---3--:R-:W-:-:S05]  /*20e0*/  FMUL.FTZ R212, R192, R201 ;  /* 0x000000c9c0d47220 */ /* 0x008fca0000410000 */
[----:B------:R-:W-:Y:S04]  /*20f0*/  STL [R1+0x50], R212 ;  /* 0x000050d401007387 */ /* 0x000fe80000100800 */
[----:B------:R-:W3:Y:S04]  /*2100*/  LDL R201, [R1+0x170] ;  /* 0x0001700001c97983 */ /* 0x000ee80000100800 */
[----:B------:R-:W-:Y:S04]  /*2110*/  STL [R1+0x3c], R251 ;  /* 0x00003cfb01007387 */ /* 0x000fe80000100800 */
[----:B------:R-:W-:Y:S04]  /*2120*/  STL [R1+0x2c], R196 ;  /* 0x00002cc401007387 */ /* 0x000fe80000100800 */
[----:B------:R-:W3:Y:S01]  /*2130*/  LDL R198, [R1+0x16c] ;  /* 0x00016c0001c67983 */ /* 0x000ee20000100800 */
[----:B------:R-:W-:Y:S01]  /*2140*/  SHF.L.U32 R192, R220, 0x10, RZ ;  /* 0x00000010dcc07819 */ /* 0x000fe200000006ff */
[----:B------:R-:W-:-:S02]  /*2150*/  FMUL.FTZ R220, R3, R193 ;  /* 0x000000c103dc7220 */ /* 0x000fc40000410000 */
[----:B0-----:R1:W5:Y:S01]  /*2160*/  LDL.LU R0, [R1+0x1b8] ;  /* 0x0001b80001007983 */ /* 0x0013620000300800 */
[----:B----4-:R-:W-:-:S04]  /*2170*/  FMUL.FTZ R193, R218, R200 ;  /* 0x000000c8dac17220 */ /* 0x010fc80000410000 */
[----:B------:R-:W-:Y:S01]  /*2180*/  FADD.FTZ R215, R215, R193 ;  /* 0x000000c1d7d77221 */ /* 0x000fe20000010000 */
[----:B------:R0:W-:Y:S01]  /*2190*/  STL [R1+0x8], R193 ;  /* 0x000008c101007387 */ /* 0x0001e20000100800 */
[----:B------:R-:W-:-:S03]  /*21a0*/  FFMA.FTZ R214, R220, R193, R214 ;  /* 0x000000c1dcd67223 */ /* 0x000fc600000100d6 */
[----:B0-----:R-:W4:Y:S01]  /*21b0*/  LDL R193, [R1+0x168] ;  /* 0x0001680001c17983 */ /* 0x001f220000100800 */
[----:B------:R-:W-:Y:S01]  /*21c0*/  FMUL.FTZ R218, R3, R195 ;  /* 0x000000c303da7220 */ /* 0x000fe20000410000 */
[----:B------:R-:W-:-:S03]  /*21d0*/  FADD.FTZ R127, R127, R194 ;  /* 0x000000c27f7f7221 */ /* 0x000fc60000010000 */
[----:B------:R-:W-:Y:S01]  /*21e0*/  FFMA.FTZ R167, R218, R194, R167 ;  /* 0x000000c2daa77223 */ /* 0x000fe200000100a7 */
[----:B------:R-:W-:Y:S01]  /*21f0*/  FADD.FTZ R215, R215, R212 ;  /* 0x000000d4d7d77221 */ /* 0x000fe20000010000 */
[----:B------:R-:W-:Y:S01]  /*2200*/  FFMA.FTZ R214, R219, R212, R214 ;  /* 0x000000d4dbd67223 */ /* 0x000fe200000100d6 */
[----:B------:R-:W-:Y:S01]  /*2210*/  PRMT R250, R203, 0x7632, R250 ;  /* 0x00007632cbfa7816 */ /* 0x000fe200000000fa */
[----:B------:R-:W-:Y:S01]  /*2220*/  FMUL.FTZ R212, R3, R197 ;  /* 0x000000c503d47220 */ /* 0x000fe20000410000 */
[----:B------:R-:W-:Y:S02]  /*2230*/  SHF.L.U32 R203, R203, 0x10, RZ ;  /* 0x00000010cbcb7819 */ /* 0x000fe400000006ff */
[----:B------:R-:W-:-:S03]  /*2240*/  SHF.L.U32 R250, R250, 0x10, RZ ;  /* 0x00000010fafa7819 */ /* 0x000fc600000006ff */
[-C--:B--2---:R-:W-:Y:S02]  /*2250*/  FMUL.FTZ R252, R252, R203.reuse ;  /* 0x000000cbfcfc7220 */ /* 0x084fe40000410000 */
        /* <DEDUP_REMOVED lines=10> */
[----:B---3--:R-:W-:-:S05]  /*2300*/  FMUL.FTZ R195, R201, R194 ;  /* 0x000000c2c9c37220 */ /* 0x008fca0000410000 */
[----:B------:R1:W-:Y:S01]  /*2310*/  STL [R1+0x4], R195 ;  /* 0x000004c301007387 */ /* 0x0003e20000100800 */
[----:B------:R-:W-:Y:S01]  /*2320*/  FMUL.FTZ R194, R198, R192 ;  /* 0x000000c0c6c27220 */ /* 0x000fe20000410000 */
[----:B------:R-:W-:-:S04]  /*2330*/  FADD.FTZ R215, R215, R195 ;  /* 0x000000c3d7d77221 */ /* 0x000fc80000010000 */
[----:B------:R1:W-:Y:S01]  /*2340*/  STL [R1], R194 ;  /* 0x000000c201007387 */ /* 0x0003e20000100800 */
[----:B------:R-:W-:Y:S01]  /*2350*/  FFMA.FTZ R214, R218, R195, R214 ;  /* 0x000000c3dad67223 */ /* 0x000fe200000100d6 */
[----:B------:R-:W-:-:S03]  /*2360*/  FADD.FTZ R215, R215, R251 ;  /* 0x000000fbd7d77221 */ /* 0x000fc60000010000 */
[----:B------:R-:W-:Y:S01]  /*2370*/  FFMA.FTZ R214, R217, R251, R214 ;  /* 0x000000fbd9d67223 */ /* 0x000fe200000100d6 */
[----:B------:R-:W-:Y:S01]  /*2380*/  FMUL.FTZ R251, R3, R199 ;  /* 0x000000c703fb7220 */ /* 0x000fe20000410000 */
[----:B------:R-:W-:Y:S02]  /*2390*/  FADD.FTZ R215, R215, R194 ;  /* 0x000000c2d7d77221 */ /* 0x000fe40000010000 */
[----:B------:R-:W-:Y:S01]  /*23a0*/  FFMA.FTZ R214, R212, R194, R214 ;  /* 0x000000c2d4d67223 */ /* 0x000fe200000100d6 */
[----:B------:R-:W-:Y:S01]  /*23b0*/  FFMA.FTZ R163, R251, R250, R163 ;  /* 0x000000fafba37223 */ /* 0x000fe200000100a3 */
[----:B------:R-:W-:Y:S02]  /*23c0*/  FADD.FTZ R215, R215, R252 ;  /* 0x000000fcd7d77221 */ /* 0x000fe40000010000 */
[----:B------:R-:W-:Y:S01]  /*23d0*/  FFMA.FTZ R214, R196, R252, R214 ;  /* 0x000000fcc4d67223 */ /* 0x000fe200000100d6 */
[----:B----4-:R-:W-:-:S04]  /*23e0*/  FMUL.FTZ R250, R193, R250 ;  /* 0x000000fac1fa7220 */ /* 0x010fc80000410000 */
[----:B------:R-:W-:Y:S01]  /*23f0*/  FADD.FTZ R215, R215, R250 ;  /* 0x000000fad7d77221 */ /* 0x000fe20000010000 */
[----:B-1----:R-:W-:-:S07]  /*2400*/  FFMA.FTZ R214, R251, R250, R214 ;  /* 0x000000fafbd67223 */ /* 0x002fce00000100d6 */
.L_x_6447:
[----:B------:R-:W-:Y:S05]  /*2410*/  BSYNC B1 ;  /* 0x0000000000017941 */ /* 0x000fea0003800000 */
.L_x_6446:
[----:B------:R-:W-:Y:S04]  /*2420*/  BSSY B1, `(.L_x_6448) ;  /* 0x0000065000017945 */ /* 0x000fe80003800000 */
[----:B------:R-:W-:Y:S05]  /*2430*/  @!P1 BRA `(.L_x_6449) ;  /* 0x00000004008c9947 */ /* 0x000fea0003800000 */
[----:B------:R-:W1:Y:S01]  /*2440*/  LDC.64 R200, c[0x0][0x2b8] ;  /* 0x0000ae00ffc87b82 */ /* 0x000e620000000a00 */
[C---:B0-----:R-:W-:Y:S01]  /*2450*/  LEA R196, P4, R213.reuse, UR10, 0x5 ;  /* 0x0000000ad5c47c11 */ /* 0x041fe2000f8828ff */
[----:B------:R-:W2:Y:S03]  /*2460*/  LDL R209, [R1+0x194] ;  /* 0x0001940001d17983 */ /* 0x000ea60000100800 */
[----:B------:R-:W-:Y:S01]  /*2470*/  LEA.HI.X R197, R213, UR11, RZ, 0x5, P4 ;  /* 0x0000000bd5c57c11 */ /* 0x000fe2000a0f2cff */
[----:B------:R-:W3:Y:S01]  /*2480*/  LDL R211, [R1+0x18c] ;  /* 0x00018c0001d37983 */ /* 0x000ee20000100800 */
[----:B------:R-:W-:Y:S01]  /*2490*/  ISETP.NE.U32.AND P4, PT, RZ, UR8, PT ;  /* 0x00000008ff007c0c */ /* 0x000fe2000bf85070 */
[----:B------:R-:W0:Y:S02]  /*24a0*/  LDC.U8 R244, c[0x0][0x2a0] ;  /* 0x0000a800fff47b82 */ /* 0x000e240000000000 */
[----:B------:R-:W4:Y:S01]  /*24b0*/  LDG.E.128 R192, desc[UR4][R196.64] ;  /* 0x00000004c4c07981 */ /* 0x000f22000c1e1d00 */
[----:B------:R-:W-:-:S03]  /*24c0*/  ISETP.NE.AND.EX P4, PT, RZ, UR9, PT, P4 ;  /* 0x00000009ff007c0c */ /* 0x000fc6000bf85340 */
[----:B------:R-:W3:Y:S04]  /*24d0*/  LDL R245, [R1+0x188] ;  /* 0x0001880001f57983 */ /* 0x000ee80000100800 */
[----:B------:R-:W2:Y:S01]  /*24e0*/  LDG.E.128 R196, desc[UR4][R196.64+0x10] ;  /* 0x00001004c4c47981 */ /* 0x000ea2000c1e1d00 */
[----:B-1----:R-:W-:-:S05]  /*24f0*/  IMAD.WIDE.U32 R200, R213, 0x10, R200 ;  /* 0x00000010d5c87825 */ /* 0x002fca00078e00c8 */
[----:B------:R-:W-:-:S04]  /*2500*/  @P4 LEA R20, P5, R213, UR8, 0x5 ;  /* 0x00000008d5144c11 */ /* 0x000fc8000f8a28ff */
[C---:B------:R-:W-:Y:S01]  /*2510*/  @P4 LEA.HI.X R21, R213.reuse, UR9, RZ, 0x5, P5 ;  /* 0x00000009d5154c11 */ /* 0x040fe2000a8f2cff */
[----:B------:R-:W3:Y:S04]  /*2520*/  LDG.E.128 R200, desc[UR4][R200.64] ;  /* 0x00000004c8c87981 */ /* 0x000ee8000c1e1d00 */
[----:B------:R-:W5:Y:S04]  /*2530*/  @P4 LDG.E.128 R36, desc[UR4][R20.64] ;  /* 0x0000000414244981 */ /* 0x000f68000c1e1d00 */
[----:B------:R1:W5:Y:S02]  /*2540*/  @P4 LDG.E.128 R32, desc[UR4][R20.64+0x10] ;  /* 0x0000100414204981 */ /* 0x000364000c1e1d00 */
[----:B-1----:R-:W-:-:S04]  /*2550*/  LEA R20, P4, R213, UR12, 0x3 ;  /* 0x0000000cd5147c11 */ /* 0x002fc8000f8818ff */
[----:B------:R-:W-:Y:S02]  /*2560*/  LEA.HI.X R21, R213, UR13, RZ, 0x3, P4 ;  /* 0x0000000dd5157c11 */ /* 0x000fe4000a0f1cff */
[----:B0-----:R-:W-:Y:S02]  /*2570*/  ISETP.NE.AND P4, PT, R244, RZ, PT ;  /* 0x000000fff400720c */ /* 0x001fe40003f85270 */
[----:B------:R-:W3:Y:S02]  /*2580*/  LDL R244, [R1+0x190] ;  /* 0x0001900001f47983 */ /* 0x000ee40000100800 */
[----:B-----5:R-:W-:Y:S02]  /*2590*/  FSEL R208, R216, RZ, !P4 ;  /* 0x000000ffd8d07208 */ /* 0x020fe40006000000 */
[----:B------:R-:W5:Y:S03]  /*25a0*/  LDG.E.64 R20, desc[UR4][R20.64] ;  /* 0x0000000414147981 */ /* 0x000f66000c1e1b00 */
[----:B----4-:R-:W-:-:S04]  /*25b0*/  FADD.FTZ R192, -R208, R192 ;  /* 0x000000c0d0c07221 */ /* 0x010fc80000010100 */
[----:B------:R-:W-:Y:S01]  /*25c0*/  FMUL.FTZ R225, R3, R192 ;  /* 0x000000c003e17220 */ /* 0x000fe20000410000 */
[----:B--2---:R-:W-:Y:S01]  /*25d0*/  FADD.FTZ R13, -R208, R197 ;  /* 0x000000c5d00d7221 */ /* 0x004fe20000010100 */
[C---:B---3--:R-:W-:Y:S02]  /*25e0*/  PRMT R249, R200.reuse, 0x7632, R249 ;  /* 0x00007632c8f97816 */ /* 0x048fe400000000f9 */
[----:B------:R-:W-:Y:S02]  /*25f0*/  SHF.L.U32 R200, R200, 0x10, RZ ;  /* 0x00000010c8c87819 */ /* 0x000fe400000006ff */
[C---:B------:R-:W-:Y:S02]  /*2600*/  PRMT R248, R201.reuse, 0x7632, R248 ;  /* 0x00007632c9f87816 */ /* 0x040fe400000000f8 */
[----:B------:R-:W-:Y:S01]  /*2610*/  SHF.L.U32 R201, R201, 0x10, RZ ;  /* 0x00000010c9c97819 */ /* 0x000fe200000006ff */
[----:B------:R-:W-:-:S05]  /*2620*/  FMUL.FTZ R209, R209, R200 ;  /* 0x000000c8d1d17220 */ /* 0x000fca0000410000 */
[----:B------:R0:W-:Y:S01]  /*2630*/  STL [R1+0x60], R209 ;  /* 0x000060d101007387 */ /* 0x0001e20000100800 */
[----:B------:R-:W-:Y:S01]  /*2640*/  FADD.FTZ R116, R116, R200 ;  /* 0x000000c874747221 */ /* 0x000fe20000010000 */
[----:B------:R-:W-:Y:S01]  /*2650*/  FFMA.FTZ R156, R225, R200, R156 ;  /* 0x000000c8e19c7223 */ /* 0x000fe2000001009c */
[----:B------:R-:W-:Y:S01]  /*2660*/  FADD.FTZ R196, -R208, R196 ;  /* 0x000000c4d0c47221 */ /* 0x000fe20000010100 */
[----:B------:R-:W-:Y:S02]  /*2670*/  FMUL.FTZ R197, R244, R201 ;  /* 0x000000c9f4c57220 */ /* 0x000fe40000410000 */
[----:B------:R-:W2:Y:S04]  /*2680*/  LDL R244, [R1+0x164] ;  /* 0x0001640001f47983 */ /* 0x000ea80000100800 */
[----:B------:R1:W-:Y:S04]  /*2690*/  STL [R1+0x4c], R197 ;  /* 0x00004cc501007387 */ /* 0x0003e80000100800 */
[----:B------:R-:W3:Y:S01]  /*26a0*/  LDL R200, [R1+0x160] ;  /* 0x0001600001c87983 */ /* 0x000ee20000100800 */
[C---:B------:R-:W-:Y:S01]  /*26b0*/  FADD.FTZ R193, -R208.reuse, R193 ;  /* 0x000000c1d0c17221 */ /* 0x040fe20000010100 */
[C---:B------:R-:W-:Y:S01]  /*26c0*/  FADD.FTZ R194, -R208.reuse, R194 ;  /* 0x000000c2d0c27221 */ /* 0x040fe20000010100 */
[C---:B------:R-:W-:Y:S01]  /*26d0*/  FADD.FTZ R195, -R208.reuse, R195 ;  /* 0x000000c3d0c37221 */ /* 0x040fe20000010100 */
[C---:B------:R-:W-:Y:S01]  /*26e0*/  FADD.FTZ R198, -R208.reuse, R198 ;  /* 0x000000c6d0c67221 */ /* 0x040fe20000010100 */
[----:B------:R-:W-:Y:S01]  /*26f0*/  FADD.FTZ R199, -R208, R199 ;  /* 0x000000c7d0c77221 */ /* 0x000fe20000010100 */
[----:B------:R-:W-:Y:S01]  /*2700*/  FMUL.FTZ R208, R3, R196 ;  /* 0x000000c403d07220 */ /* 0x000fe20000410000 */
[----:B------:R-:W4:Y:S04]  /*2710*/  LDL R192, [R1+0x158] ;  /* 0x0001580001c07983 */ /* 0x000f280000100800 */
[----:B------:R-:W4:Y:S01]  /*2720*/  LDL R196, [R1+0x15c] ;  /* 0x00015c0001c47983 */ /* 0x000f220000100800 */
[----:B------:R-:W-:-:S02]  /*2730*/  PRMT R247, R202, 0x7632, R247 ;  /* 0x00007632caf77816 */ /* 0x000fc400000000f7 */
[----:B------:R-:W-:Y:S01]  /*2740*/  SHF.L.U32 R202, R202, 0x10, RZ ;  /* 0x00000010caca7819 */ /* 0x000fe200000006ff */
[----:B------:R-:W-:Y:S01]  /*2750*/  FMUL.FTZ R210, R3, R194 ;  /* 0x000000c203d27220 */ /* 0x000fe20000410000 */
[----:B------:R-:W-:-:S03]  /*2760*/  SHF.L.U32 R249, R249, 0x10, RZ ;  /* 0x00000010f9f97819 */ /* 0x000fc600000006ff */
[----:B------:R-:W-:Y:S01]  /*2770*/  FMUL.FTZ R194, R211, R202 ;  /* 0x000000cad3c27220 */ /* 0x000fe20000410000 */
[----:B------:R-:W-:Y:S01]  /*2780*/  FMUL.FTZ R211, R3, R193 ;  /* 0x000000c103d37220 */ /* 0x000fe20000410000 */
[----:B------:R-:W-:Y:S01]  /*2790*/  FADD.FTZ R117, R117, R249 ;  /* 0x000000f975757221 */ /* 0x000fe20000010000 */
[----:B------:R-:W-:Y:S01]  /*27a0*/  FADD.FTZ R215, R215, R209 ;  /* 0x000000d1d7d77221 */ /* 0x000fe20000010000 */
[----:B------:R-:W-:Y:S01]  /*27b0*/  FFMA.FTZ R214, R225, R209, R214 ;  /* 0x000000d1e1d67223 */ /* 0x000fe200000100d6 */
[----:B------:R-:W-:Y:S01]  /*27c0*/  FFMA.FTZ R157, R211, R249, R157 ;  /* 0x000000f9d39d7223 */ /* 0x000fe2000001009d */
[----:B------:R-:W-:Y:S01]  /*27d0*/  SHF.L.U32 R248, R248, 0x10, RZ ;  /* 0x00000010f8f87819 */ /* 0x000fe200000006ff */
[----:B0-----:R-:W-:Y:S01]  /*27e0*/  FMUL.FTZ R209, R3, R195 ;  /* 0x000000c303d17220 */ /* 0x001fe20000410000 */
[----:B------:R1:W-:Y:S03]  /*27f0*/  STL [R1+0x38], R194 ;  /* 0x000038c201007387 */ /* 0x0003e60000100800 */
[----:B------:R-:W-:Y:S01]  /*2800*/  FADD.FTZ R119, R119, R248 ;  /* 0x000000f877777221 */ /* 0x000fe20000010000 */
[----:B------:R-:W-:Y:S01]  /*2810*/  FFMA.FTZ R159, R209, R248, R159 ;  /* 0x000000f8d19f7223 */ /* 0x000fe2000001009f */
[----:B------:R-:W-:Y:S01]  /*2820*/  SHF.L.U32 R247, R247, 0x10, RZ ;  /* 0x00000010f7f77819 */ /* 0x000fe200000006ff */
[----:B------:R-:W-:Y:S01]  /*2830*/  FMUL.FTZ R13, R3, R13 ;  /* 0x0000000d030d7220 */ /* 0x000fe20000410000 */
[----:B------:R-:W-:-:S02]  /*2840*/  PRMT R243, R203, 0x7632, R243 ;  /* 0x00007632cbf37816 */ /* 0x000fc400000000f3 */
[----:B------:R-:W-:Y:S01]  /*2850*/  SHF.L.U32 R203, R203, 0x10, RZ ;  /* 0x00000010cbcb7819 */ /* 0x000fe200000006ff */
[----:B------:R-:W-:Y:S01]  /*2860*/  FADD.FTZ R113, R113, R247 ;  /* 0x000000f771717221 */ /* 0x000fe20000010000 */
[----:B------:R-:W-:Y:S01]  /*2870*/  FFMA.FTZ R153, R13, R247, R153 ;  /* 0x000000f70d997223 */ /* 0x000fe20000010099 */
[----:B------:R-:W-:Y:S01]  /*2880*/  SHF.L.U32 R243, R243, 0x10, RZ ;  /* 0x00000010f3f37819 */ /* 0x000fe200000006ff */
[----:B------:R-:W-:Y:S01]  /*2890*/  FMUL.FTZ R246, R3, R198 ;  /* 0x000000c603f67220 */ /* 0x000fe20000410000 */
[----:B------:R-:W-:-:S03]  /*28a0*/  FMUL.FTZ R245, R245, R203 ;  /* 0x000000cbf5f57220 */ /* 0x000fc60000410000 */
        /* <DEDUP_REMOVED lines=28> */
.L_x_6449:
[----:B------:R-:W-:Y:S05]  /*2a70*/  BSYNC B1 ;  /* 0x0000000000017941 */ /* 0x000fea0003800000 */
.L_x_6448:
        /* <DEDUP_REMOVED lines=12> */
[----:B------:R-:W3:Y:S04]  /*2b40*/  LDL R238, [R1+0x13c] ;  /* 0x00013c0001ee7983 */ /* 0x000ee80000100800 */
[----:B------:R-:W3:Y:S01]  /*2b50*/  LDG.E.128 R196, desc[UR4][R196.64+0x10] ;  /* 0x00001004c4c47981 */ /* 0x000ee2000c1e1d00 */
[C---:B-1----:R-:W-:Y:S01]  /*2b60*/  IMAD.WIDE.U32 R200, R213.reuse, 0x10, R200 ;  /* 0x00000010d5c87825 */ /* 0x042fe200078e00c8 */
[----:B------:R-:W-:-:S04]  /*2b70*/  @P4 LEA R22, P5, R213, UR8, 0x5 ;  /* 0x00000008d5164c11 */ /* 0x000fc8000f8a28ff */
[C---:B------:R-:W-:Y:S01]  /*2b80*/  @P4 LEA.HI.X R23, R213.reuse, UR9, RZ, 0x5, P5 ;  /* 0x00000009d5174c11 */ /* 0x040fe2000a8f2cff */
[----:B------:R-:W2:Y:S04]  /*2b90*/  LDG.E.128 R200, desc[UR4][R200.64] ;  /* 0x00000004c8c87981 */ /* 0x000ea8000c1e1d00 */
[----:B------:R-:W5:Y:S04]  /*2ba0*/  @P4 LDG.E.128 R28, desc[UR4][R22.64] ;  /* 0x00000004161c4981 */ /* 0x000f68000c1e1d00 */
[----:B------:R1:W5:Y:S02]  /*2bb0*/  @P4 LDG.E.128 R24, desc[UR4][R22.64+0x10] ;  /* 0x0000100416184981 */ /* 0x000364000c1e1d00 */
[----:B-1----:R-:W-:-:S04]  /*2bc0*/  LEA R22, P4, R213, UR12, 0x3 ;  /* 0x0000000cd5167c11 */ /* 0x002fc8000f8818ff */
[----:B------:R-:W-:Y:S02]  /*2bd0*/  LEA.HI.X R23, R213, UR13, RZ, 0x3, P4 ;  /* 0x0000000dd5177c11 */ /* 0x000fe4000a0f1cff */
[----:B0-----:R-:W-:-:S04]  /*2be0*/  ISETP.NE.AND P4, PT, R6, RZ, PT ;  /* 0x000000ff0600720c */ /* 0x001fc80003f85270 */
[----:B-----5:R-:W-:Y:S01]  /*2bf0*/  FSEL R5, R216, RZ, !P4 ;  /* 0x000000ffd8057208 */ /* 0x020fe20006000000 */
[----:B------:R-:W5:Y:S04]  /*2c00*/  LDG.E.64 R22, desc[UR4][R22.64] ;  /* 0x0000000416167981 */ /* 0x000f68000c1e1b00 */
[----:B----4-:R-:W-:-:S04]  /*2c10*/  FADD.FTZ R192, -R5, R192 ;  /* 0x000000c005c07221 */ /* 0x010fc80000010100 */
[----:B------:R-:W-:Y:S01]  /*2c20*/  FMUL.FTZ R224, R3, R192 ;  /* 0x000000c003e07220 */ /* 0x000fe20000410000 */
[C---:B--2---:R-:W-:Y:S02]  /*2c30*/  PRMT R242, R200.reuse, 0x7632, R242 ;  /* 0x00007632c8f27816 */ /* 0x044fe400000000f2 */
[----:B------:R-:W-:Y:S02]  /*2c40*/  SHF.L.U32 R200, R200, 0x10, RZ ;  /* 0x00000010c8c87819 */ /* 0x000fe400000006ff */
[----:B------:R-:W-:-:S03]  /*2c50*/  PRMT R241, R201, 0x7632, R241 ;  /* 0x00007632c9f17816 */ /* 0x000fc600000000f1 */
[-C--:B------:R-:W-:Y:S01]  /*2c60*/  FMUL.FTZ R237, R237, R200.reuse ;  /* 0x000000c8eded7220 */ /* 0x080fe20000410000 */
[----:B------:R-:W-:Y:S01]  /*2c70*/  SHF.L.U32 R201, R201, 0x10, RZ ;  /* 0x00000010c9c97819 */ /* 0x000fe200000006ff */
[----:B------:R-:W-:Y:S01]  /*2c80*/  FADD.FTZ R108, R108, R200 ;  /* 0x000000c86c6c7221 */ /* 0x000fe20000010000 */
[----:B------:R-:W-:Y:S02]  /*2c90*/  FFMA.FTZ R148, R224, R200, R148 ;  /* 0x000000c8e0947223 */ /* 0x000fe40000010094 */
[----:B------:R0:W-:Y:S01]  /*2ca0*/  STL [R1+0x5c], R237 ;  /* 0x00005ced01007387 */ /* 0x0001e20000100800 */
[C---:B---3--:R-:W-:Y:S01]  /*2cb0*/  FADD.FTZ R6, -R5.reuse, R197 ;  /* 0x000000c505067221 */ /* 0x048fe20000010100 */
[----:B------:R-:W-:Y:S02]  /*2cc0*/  FADD.FTZ R196, -R5, R196 ;  /* 0x000000c405c47221 */ /* 0x000fe40000010100 */
[----:B------:R-:W2:Y:S01]  /*2cd0*/  LDL R200, [R1+0x150] ;  /* 0x0001500001c87983 */ /* 0x000ea20000100800 */
[----:B------:R-:W-:Y:S01]  /*2ce0*/  FMUL.FTZ R197, R239, R201 ;  /* 0x000000c9efc57220 */ /* 0x000fe20000410000 */
[C---:B------:R-:W-:Y:S01]  /*2cf0*/  FADD.FTZ R193, -R5.reuse, R193 ;  /* 0x000000c105c17221 */ /* 0x040fe20000010100 */
[C---:B------:R-:W-:Y:S01]  /*2d00*/  FADD.FTZ R194, -R5.reuse, R194 ;  /* 0x000000c205c27221 */ /* 0x040fe20000010100 */
[C---:B------:R-:W-:Y:S01]  /*2d10*/  FADD.FTZ R15, -R5.reuse, R195 ;  /* 0x000000c3050f7221 */ /* 0x040fe20000010100 */
[C---:B------:R-:W-:Y:S01]  /*2d20*/  FADD.FTZ R198, -R5.reuse, R198 ;  /* 0x000000c605c67221 */ /* 0x040fe20000010100 */
[----:B------:R-:W-:Y:S01]  /*2d30*/  FADD.FTZ R199, -R5, R199 ;  /* 0x000000c705c77221 */ /* 0x000fe20000010100 */
[----:B------:R-:W-:Y:S01]  /*2d40*/  FMUL.FTZ R5, R3, R196 ;  /* 0x000000c403057220 */ /* 0x000fe20000410000 */
[----:B------:R1:W-:Y:S04]  /*2d50*/  STL [R1+0x48], R197 ;  /* 0x000048c501007387 */ /* 0x0003e80000100800 */
[----:B------:R-:W3:Y:S04]  /*2d60*/  LDL R196, [R1+0x148] ;  /* 0x0001480001c47983 */ /* 0x000ee80000100800 */
        /* <DEDUP_REMOVED lines=13> */
[----:B------:R-:W-:Y:S01]  /*2e40*/  FMUL.FTZ R15, R3, R15 ;  /* 0x0000000f030f7220 */ /* 0x000fe20000410000 */
        /* <DEDUP_REMOVED lines=10> */
[C---:B0-----:R-:W-:Y:S01]  /*2ef0*/  FMUL.FTZ R237, R3.reuse, R199 ;  /* 0x000000c703ed7220 */ /* 0x041fe20000410000 */
        /* <DEDUP_REMOVED lines=28> */
[----:B-1----:R-:W-:-:S07]  /*30c0*/  FFMA.FTZ R214, R237, R236, R214 ;  /* 0x000000ecedd67223 */ /* 0x002fce00000100d6 */
.L_x_6451:
[----:B------:R-:W-:Y:S05]  /*30d0*/  BSYNC B1 ;  /* 0x0000000000017941 */ /* 0x000fea0003800000 */
.L_x_6450:
[----:B------:R-:W2:Y:S01]  /*30e0*/  LDL R192, [R1+0x70] ;  /* 0x0000700001c07983 */ /* 0x000ea20000100800 */
[----:B------:R-:W-:Y:S01]  /*30f0*/  BSSY B1, `(.L_x_6452) ;  /* 0x0000066000017945 */ /* 0x000fe20003800000 */
[----:B--2---:R-:W-:-:S13]  /*3100*/  ISETP.NE.AND P4, PT, R192, RZ, PT ;  /* 0x000000ffc000720c */ /* 0x004fda0003f85270 */
[----:B------:R-:W-:Y:S05]  /*3110*/  @!P4 BRA `(.L_x_6453) ;  /* 0x00000004008cc947 */ /* 0x000fea0003800000 */
[----:B------:R-:W1:Y:S01]  /*3120*/  LDC.U8 R192, c[0x0][0x2a0] ;  /* 0x0000a800ffc07b82 */ /* 0x000e620000000000 */
[----:B------:R-:W2:Y:S04]  /*3130*/  LDL R203, [R1+0x134] ;  /* 0x0001340001cb7983 */ /* 0x000ea80000100800 */
[----:B------:R-:W3:Y:S03]  /*3140*/  LDL R202, [R1+0x12c] ;  /* 0x00012c0001ca7983 */ /* 0x000ee60000100800 */
[----:B0-----:R-:W0:Y:S01]  /*3150*/  LDC.64 R196, c[0x0][0x2b8] ;  /* 0x0000ae00ffc47b82 */ /* 0x001e220000000a00 */
[----:B------:R-:W4:Y:S01]  /*3160*/  LDL R231, [R1+0x124] ;  /* 0x0001240001e77983 */ /* 0x000f220000100800 */
[----:B-1----:R-:W-:-:S04]  /*3170*/  ISETP.NE.AND P4, PT, R192, RZ, PT ;  /* 0x000000ffc000720c */ /* 0x002fc80003f85270 */
[----:B-----5:R-:W-:Y:S01]  /*3180*/  FSEL R216, R216, RZ, !P4 ;  /* 0x000000ffd8d87208 */ /* 0x020fe20006000000 */
[C---:B0-----:R-:W-:Y:S01]  /*3190*/  IMAD.WIDE.U32 R196, R213.reuse, 0x10, R196 ;  /* 0x00000010d5c47825 */ /* 0x041fe200078e00c4 */
[----:B------:R-:W-:-:S05]  /*31a0*/  LEA R192, P4, R213, UR10, 0x5 ;  /* 0x0000000ad5c07c11 */ /* 0x000fca000f8828ff */
[----:B------:R-:W2:Y:S01]  /*31b0*/  LDG.E.128 R196, desc[UR4][R196.64] ;  /* 0x00000004c4c47981 */ /* 0x000ea2000c1e1d00 */
[----:B------:R-:W-:-:S05]  /*31c0*/  LEA.HI.X R193, R213, UR11, RZ, 0x5, P4 ;  /* 0x0000000bd5c17c11 */ /* 0x000fca000a0f2cff */
[----:B------:R-:W3:Y:S04]  /*31d0*/  LDG.E.128 R8, desc[UR4][R192.64] ;  /* 0x00000004c0087981 */ /* 0x000ee8000c1e1d00 */
[----:B------:R-:W4:Y:S01]  /*31e0*/  LDG.E.128 R192, desc[UR4][R192.64+0x10] ;  /* 0x00001004c0c07981 */ /* 0x000f22000c1e1d00 */
[----:B------:R-:W-:-:S04]  /*31f0*/  ISETP.NE.U32.AND P4, PT, RZ, UR8, PT ;  /* 0x00000008ff007c0c */ /* 0x000fc8000bf85070 */
[----:B------:R-:W-:-:S13]  /*3200*/  ISETP.NE.AND.EX P4, PT, RZ, UR9, PT, P4 ;  /* 0x00000009ff007c0c */ /* 0x000fda000bf85340 */
[----:B------:R-:W-:-:S04]  /*3210*/  @P4 LEA R200, P5, R213, UR8, 0x5 ;  /* 0x00000008d5c84c11 */ /* 0x000fc8000f8a28ff */
[----:B------:R-:W-:-:S05]  /*3220*/  @P4 LEA.HI.X R201, R213, UR9, RZ, 0x5, P5 ;  /* 0x00000009d5c94c11 */ /* 0x000fca000a8f2cff */
[----:B------:R-:W5:Y:S04]  /*3230*/  @P4 LDG.E.128 R176, desc[UR4][R200.64] ;  /* 0x00000004c8b04981 */ /* 0x000f68000c1e1d00 */
[----:B------:R0:W5:Y:S01]  /*3240*/  @P4 LDG.E.128 R180, desc[UR4][R200.64+0x10] ;  /* 0x00001004c8b44981 */ /* 0x000162000c1e1d00 */
[----:B------:R-:W-:-:S04]  /*3250*/  LEA R204, P4, R213, UR12, 0x3 ;  /* 0x0000000cd5cc7c11 */ /* 0x000fc8000f8818ff */
[----:B------:R-:W-:-:S06]  /*3260*/  LEA.HI.X R205, R213, UR13, RZ, 0x3, P4 ;  /* 0x0000000dd5cd7c11 */ /* 0x000fcc000a0f1cff */
[----:B------:R-:W5:Y:S01]  /*3270*/  LDG.E.64 R204, desc[UR4][R204.64] ;  /* 0x00000004cccc7981 */ /* 0x000f62000c1e1b00 */
[C---:B--2---:R-:W-:Y:S02]  /*3280*/  PRMT R235, R196.reuse, 0x7632, R235 ;  /* 0x00007632c4eb7816 */ /* 0x044fe400000000eb */
[----:B------:R-:W-:Y:S01]  /*3290*/  SHF.L.U32 R196, R196, 0x10, RZ ;  /* 0x00000010c4c47819 */ /* 0x000fe200000006ff */
[----:B---3--:R-:W-:-:S04]  /*32a0*/  FADD.FTZ R7, -R216, R10 ;  /* 0x0000000ad8077221 */ /* 0x008fc80000010100 */
[----:B------:R-:W-:Y:S01]  /*32b0*/  FMUL.FTZ R203, R203, R196 ;  /* 0x000000c4cbcb7220 */ /* 0x000fe20000410000 */
[C---:B------:R-:W-:Y:S01]  /*32c0*/  FADD.FTZ R10, -R216.reuse, R11 ;  /* 0x0000000bd80a7221 */ /* 0x040fe20000010100 */
[C---:B------:R-:W-:Y:S01]  /*32d0*/  FADD.FTZ R8, -R216.reuse, R8 ;  /* 0x00000008d8087221 */ /* 0x040fe20000010100 */
[C---:B------:R-:W-:Y:S01]  /*32e0*/  FADD.FTZ R9, -R216.reuse, R9 ;  /* 0x00000009d8097221 */ /* 0x040fe20000010100 */
[C---:B------:R-:W-:Y:S01]  /*32f0*/  PRMT R234, R197.reuse, 0x7632, R234 ;  /* 0x00007632c5ea7816 */ /* 0x040fe200000000ea */
[C---:B----4-:R-:W-:Y:S01]  /*3300*/  FADD.FTZ R192, -R216.reuse, R192 ;  /* 0x000000c0d8c07221 */ /* 0x050fe20000010100 */
[C---:B------:R-:W-:Y:S01]  /*3310*/  FADD.FTZ R11, -R216.reuse, R193 ;  /* 0x000000c1d80b7221 */ /* 0x040fe20000010100 */
[C---:B------:R-:W-:Y:S01]  /*3320*/  FADD.FTZ R194, -R216.reuse, R194 ;  /* 0x000000c2d8c27221 */ /* 0x040fe20000010100 */
[----:B------:R-:W-:Y:S02]  /*3330*/  FADD.FTZ R195, -R216, R195 ;  /* 0x000000c3d8c37221 */ /* 0x000fe40000010100 */
[----:B------:R-:W2:Y:S01]  /*3340*/  LDL R216, [R1+0x11c] ;  /* 0x00011c0001d87983 */ /* 0x000ea20000100800 */
[----:B------:R-:W-:-:S03]  /*3350*/  SHF.L.U32 R197, R197, 0x10, RZ ;  /* 0x00000010c5c57819 */ /* 0x000fc600000006ff */
[----:B------:R1:W-:Y:S04]  /*3360*/  STL [R1+0x58], R203 ;  /* 0x000058cb01007387 */ /* 0x0003e80000100800 */
[----:B------:R-:W3:Y:S01]  /*3370*/  LDL R213, [R1+0x130] ;  /* 0x0001300001d57983 */ /* 0x000ee20000100800 */
[----:B0-----:R-:W-:-:S03]  /*3380*/  FMUL.FTZ R201, R202, R197 ;  /* 0x000000c5cac97220 */ /* 0x001fc60000410000 */
[----:B------:R-:W4:Y:S04]  /*3390*/  LDL R202, [R1+0x128] ;  /* 0x0001280001ca7983 */ /* 0x000f280000100800 */
[----:B------:R-:W2:Y:S04]  /*33a0*/  LDL R200, [R1+0x120] ;  /* 0x0001200001c87983 */ /* 0x000ea80000100800 */
[----:B------:R1:W-:Y:S04]  /*33b0*/  STL [R1+0x44], R201 ;  /* 0x000044c901007387 */ /* 0x0003e80000100800 */
[----:B------:R-:W2:Y:S01]  /*33c0*/  LDL R193, [R1+0x118] ;  /* 0x0001180001c17983 */ /* 0x000ea20000100800 */
[----:B------:R-:W-:Y:S01]  /*33d0*/  SHF.L.U32 R235, R235, 0x10, RZ ;  /* 0x00000010ebeb7819 */ /* 0x000fe200000006ff */
[C---:B------:R-:W-:Y:S01]  /*33e0*/  FMUL.FTZ R9, R3.reuse, R9 ;  /* 0x0000000903097220 */ /* 0x040fe20000410000 */
[C---:B------:R-:W-:Y:S01]  /*33f0*/  PRMT R233, R198.reuse, 0x7632, R233 ;  /* 0x00007632c6e97816 */ /* 0x040fe200000000e9 */
[----:B------:R-:W-:Y:S01]  /*3400*/  FMUL.FTZ R227, R3, R8 ;  /* 0x0000000803e37220 */ /* 0x000fe20000410000 */
[----:B------:R-:W-:Y:S01]  /*3410*/  SHF.L.U32 R198, R198, 0x10, RZ ;  /* 0x00000010c6c67819 */ /* 0x000fe200000006ff */
[----:B------:R-:W-:Y:S01]  /*3420*/  FADD.FTZ R101, R101, R235 ;  /* 0x000000eb65657221 */ /* 0x000fe20000010000 */
[----:B------:R-:W-:Y:S01]  /*3430*/  FFMA.FTZ R141, R9, R235, R141 ;  /* 0x000000eb098d7223 */ /* 0x000fe2000001008d */
[----:B------:R-:W-:Y:S01]  /*3440*/  FADD.FTZ R215, R215, R203 ;  /* 0x000000cbd7d77221 */ /* 0x000fe20000010000 */
[C---:B------:R-:W-:Y:S01]  /*3450*/  FFMA.FTZ R214, R227.reuse, R203, R214 ;  /* 0x000000cbe3d67223 */ /* 0x040fe200000100d6 */
[----:B------:R-:W-:Y:S01]  /*3460*/  FADD.FTZ R100, R100, R196 ;  /* 0x000000c464647221 */ /* 0x000fe20000010000 */
[----:B------:R-:W-:Y:S01]  /*3470*/  FFMA.FTZ R140, R227, R196, R140 ;  /* 0x000000c4e38c7223 */ /* 0x000fe2000001008c */
[----:B------:R-:W-:Y:S01]  /*3480*/  SHF.L.U32 R234, R234, 0x10, RZ ;  /* 0x00000010eaea7819 */ /* 0x000fe200000006ff */
[----:B------:R-:W-:Y:S01]  /*3490*/  FMUL.FTZ R8, R3, R192 ;  /* 0x000000c003087220 */ /* 0x000fe20000410000 */
[----:B------:R-:W-:Y:S01]  /*34a0*/  FMUL.FTZ R196, R231, R198 ;  /* 0x000000c6e7c47220 */ /* 0x000fe20000410000 */
[C---:B------:R-:W-:Y:S01]  /*34b0*/  FMUL.FTZ R192, R3.reuse, R194 ;  /* 0x000000c203c07220 */ /* 0x040fe20000410000 */
[C---:B------:R-:W-:Y:S01]  /*34c0*/  FMUL.FTZ R10, R3.reuse, R10 ;  /* 0x0000000a030a7220 */ /* 0x040fe20000410000 */
[----:B------:R-:W-:Y:S01]  /*34d0*/  FMUL.FTZ R7, R3, R7 ;  /* 0x0000000703077220 */ /* 0x000fe20000410000 */
[----:B------:R-:W-:Y:S01]  /*34e0*/  FADD.FTZ R103, R103, R234 ;  /* 0x000000ea67677221 */ /* 0x000fe20000010000 */
[----:B------:R1:W-:Y:S01]  /*34f0*/  STL [R1+0x30], R196 ;  /* 0x000030c401007387 */ /* 0x0003e20000100800 */
[----:B------:R-:W-:Y:S01]  /*3500*/  FFMA.FTZ R143, R10, R234, R143 ;  /* 0x000000ea0a8f7223 */ /* 0x000fe2000001008f */
[----:B------:R-:W-:-:S02]  /*3510*/  SHF.L.U32 R233, R233, 0x10, RZ ;  /* 0x00000010e9e97819 */ /* 0x000fc400000006ff */
[----:B------:R1:W-:Y:S01]  /*3520*/  STL [R1+0x24], R192 ;  /* 0x000024c001007387 */ /* 0x0003e20000100800 */
        /* <DEDUP_REMOVED lines=23> */
[----:B--2---:R-:W-:Y:S02]  /*36a0*/  FMUL.FTZ R233, R200, R233 ;  /* 0x000000e9c8e97220 */ /* 0x004fe40000410000 */
        /* <DEDUP_REMOVED lines=9> */
[----:B-1----:R-:W-:-:S07]  /*3740*/  FFMA.FTZ R214, R231, R229, R214 ;  /* 0x000000e5e7d67223 */ /* 0x002fce00000100d6 */
.L_x_6453:
[----:B------:R-:W-:Y:S05]  /*3750*/  BSYNC B1 ;  /* 0x0000000000017941 */ /* 0x000fea0003800000 */
.L_x_6452:
[----:B------:R-:W-:-:S03]  /*3760*/  UMOV UR6, 0xffffffff ;  /* 0xffffffff00067882 */ /* 0x000fc60000000000 */
[----:B------:R-:W-:Y:S05]  /*3770*/  BRA.DIV UR6, `(.L_x_6454) ;  /* 0x0000005206607947 */ /* 0x000fea000b800000 */
[----:B0-----:R-:W0:Y:S02]  /*3780*/  SHFL.BFLY PT, R196, R215, 0x1, 0x1f ;  /* 0x0c201f00d7c47f89 */ /* 0x001e2400000e0000 */
        /* <DEDUP_REMOVED lines=17> */
.L_x_6495:
[----:B------:R-:W2:Y:S01]  /*38a0*/  LDL R193, [R1+0x74] ;  /* 0x0000740001c17983 */ /* 0x000ea20000100800 */
[----:B-----5:R-:W3:Y:S01]  /*38b0*/  LDC.U8 R216, c[0x0][0x2a0] ;  /* 0x0000a800ffd87b82 */ /* 0x020ee20000000000 */
[----:B------:R-:W-:Y:S01]  /*38c0*/  FADD.FTZ R196, R215, R197 ;  /* 0x000000c5d7c47221 */ /* 0x000fe20000010000 */
[----:B0-----:R-:W-:Y:S01]  /*38d0*/  FADD.FTZ R192, R214, R192 ;  /* 0x000000c0d6c07221 */ /* 0x001fe20000010000 */
[----:B------:R-:W-:Y:S02]  /*38e0*/  BSSY B1, `(.L_x_6455) ;  /* 0x00000a6000017945 */ /* 0x000fe40003800000 */
[----:B------:R-:W-:Y:S01]  /*38f0*/  FMUL.FTZ R196, R196, UR14 ;  /* 0x0000000ec4c47c20 */ /* 0x000fe20008410000 */
[----:B------:R-:W-:Y:S01]  /*3900*/  FMUL.FTZ R197, R192, UR14 ;  /* 0x0000000ec0c57c20 */ /* 0x000fe20008410000 */
[----:B--2---:R-:W-:-:S13]  /*3910*/  ISETP.NE.AND P4, PT, R193, RZ, PT ;  /* 0x000000ffc100720c */ /* 0x004fda0003f85270 */
[----:B---3--:R-:W-:Y:S05]  /*3920*/  @!P4 BRA `(.L_x_6456) ;  /* 0x000000080084c947 */ /* 0x008fea0003800000 */
[----:B------:R-:W0:Y:S01]  /*3930*/  LDC.64 R192, c[0x0][0x220] ;  /* 0x00008800ffc07b82 */ /* 0x000e220000000a00 */
[----:B-1----:R-:W2:Y:S04]  /*3940*/  LDL R215, [R1+0x114] ;  /* 0x0001140001d77983 */ /* 0x002ea80000100800 */
[----:B------:R-:W3:Y:S04]  /*3950*/  LDL R203, [R1+0x20] ;  /* 0x0000200001cb7983 */ /* 0x000ee80000100800 */
[----:B------:R-:W4:Y:S04]  /*3960*/  LDL R213, [R1+0x54] ;  /* 0x0000540001d57983 */ /* 0x000f280000100800 */
[----:B------:R-:W4:Y:S01]  /*3970*/  LDL R214, [R1+0x110] ;  /* 0x0001100001d67983 */ /* 0x000f220000100800 */
[----:B0-----:R-:W-:-:S06]  /*3980*/  IMAD.WIDE.U32 R192, R12, 0x10, R192 ;  /* 0x000000100cc07825 */ /* 0x001fcc00078e00c0 */
[----:B------:R-:W2:Y:S04]  /*3990*/  LDG.E.128 R192, desc[UR4][R192.64] ;  /* 0x00000004c0c07981 */ /* 0x000ea8000c1e1d00 */
[----:B------:R0:W-:Y:S04]  /*39a0*/  STL [R1+0x1bc], R5 ;  /* 0x0001bc0501007387 */ /* 0x0001e80000100800 */
[----:B------:R1:W-:Y:S04]  /*39b0*/  STL [R1+0x1b8], R2 ;  /* 0x0001b80201007387 */ /* 0x0003e80000100800 */
[----:B0-----:R-:W4:Y:S01]  /*39c0*/  LDL R5, [R1+0x10c] ;  /* 0x00010c0001057983 */ /* 0x001f220000100800 */
[----:B------:R-:W-:-:S02]  /*39d0*/  ISETP.NE.AND P4, PT, R216, RZ, PT ;  /* 0x000000ffd800720c */ /* 0x000fc40003f85270 */
[----:B------:R-:W-:Y:S01]  /*39e0*/  ISETP.NE.U32.AND P5, PT, RZ, UR8, PT ;  /* 0x00000008ff007c0c */ /* 0x000fe2000bfa5070 */
[----:B------:R-:W-:Y:S01]  /*39f0*/  HFMA2.MMA R199, -RZ, RZ, 0, 0 ;  /* 0x00000000ffc77435 */ /* 0x000fe200000001ff */
[----:B------:R-:W-:Y:S01]  /*3a00*/  FSEL R200, R196, RZ, !P4 ;  /* 0x000000ffc4c87208 */ /* 0x000fe20006000000 */
[----:B-1----:R-:W4:Y:S04]  /*3a10*/  LDL R2, [R1+0x108] ;  /* 0x0001080001027983 */ /* 0x002f280000100800 */
[----:B------:R-:W-:Y:S01]  /*3a20*/  FFMA.FTZ R198, R0, R197, R200 ;  /* 0x000000c500c67223 */ /* 0x000fe200000100c8 */
[----:B------:R-:W-:-:S03]  /*3a30*/  ISETP.NE.AND.EX P5, PT, RZ, UR9, PT, P5 ;  /* 0x00000009ff007c0c */ /* 0x000fc6000bfa5350 */
[----:B------:R-:W-:-:S04]  /*3a40*/  FADD.FTZ R198, R14, -R198 ;  /* 0x800000c60ec67221 */ /* 0x000fc80000010000 */
[----:B------:R-:W-:Y:S01]  /*3a50*/  FMUL.FTZ R202, R3, R198 ;  /* 0x000000c603ca7220 */ /* 0x000fe20000410000 */
[----:B------:R-:W-:-:S04]  /*3a60*/  MOV R198, R16 ;  /* 0x0000001000c67202 */ /* 0x000fc80000000f00 */
[----:B------:R-:W-:Y:S01]  /*3a70*/  LOP3.LUT P4, RZ, R198, 0xff, RZ, 0xc0, !PT ;  /* 0x000000ffc6ff7812 */ /* 0x000fe2000788c0ff */
[----:B------:R-:W-:-:S04]  /*3a80*/  @P5 FADD.FTZ R202, R52, R202 ;  /* 0x000000ca34ca5221 */ /* 0x000fc80000010000 */
[----:B------:R-:W-:-:S04]  /*3a90*/  FMUL.FTZ R201, R202, R4 ;  /* 0x00000004cac97220 */ /* 0x000fc80000410000 */
[----:B------:R-:W-:Y:S01]  /*3aa0*/  FMUL.FTZ R201, R201, UR15 ;  /* 0x0000000fc9c97c20 */ /* 0x000fe20008410000 */
[----:B------:R-:W-:-:S03]  /*3ab0*/  LOP3.LUT P6, RZ, R16, 0xff00, RZ, 0xc0, !PT ;  /* 0x0000ff0010ff7812 */ /* 0x000fc600078cc0ff */
[----:B--2---:R-:W-:-:S05]  /*3ac0*/  @P4 SHF.L.U32 R198, R192, 0x10, RZ ;  /* 0x00000010c0c64819 */ /* 0x004fca00000006ff */
[----:B------:R-:W-:Y:S01]  /*3ad0*/  @P4 FMUL.FTZ R199, R201, R198 ;  /* 0x000000c6c9c74220 */ /* 0x000fe20000410000 */
[----:B------:R-:W-:Y:S01]  /*3ae0*/  MOV R198, RZ ;  /* 0x000000ff00c67202 */ /* 0x000fe20000000f00 */
[----:B------:R-:W-:Y:S01]  /*3af0*/  @P4 FMUL.FTZ R198, R215, R201 ;  /* 0x000000c9d7c64220 */ /* 0x000fe20000410000 */
[----:B------:R-:W-:Y:S01]  /*3b00*/  FFMA.FTZ R201, R230, R197, R200 ;  /* 0x000000c5e6c97223 */ /* 0x000fe200000100c8 */
[----:B------:R-:W2:Y:S03]  /*3b10*/  LDL R215, [R1+0x1c] ;  /* 0x00001c0001d77983 */ /* 0x000ea60000100800 */
[----:B---3--:R-:W-:Y:S01]  /*3b20*/  FADD.FTZ R201, R203, -R201 ;  /* 0x800000c9cbc97221 */ /* 0x008fe20000010000 */
[----:B------:R-:W-:-:S03]  /*3b30*/  ISETP.NE.U32.AND P4, PT, RZ, UR16, PT ;  /* 0x00000010ff007c0c */ /* 0x000fc6000bf85070 */
[----:B------:R-:W-:Y:S01]  /*3b40*/  FMUL.FTZ R201, R3, R201 ;  /* 0x000000c903c97220 */ /* 0x000fe20000410000 */
[----:B------:R-:W-:-:S03]  /*3b50*/  ISETP.NE.AND.EX P4, PT, RZ, UR17, PT, P4 ;  /* 0x00000011ff007c0c */ /* 0x000fc6000bf85340 */
[----:B------:R-:W-:Y:S01]  /*3b60*/  @P5 FADD.FTZ R201, R53, R201 ;  /* 0x000000c935c95221 */ /* 0x000fe20000010000 */
[----:B------:R-:W-:-:S03]  /*3b70*/  @P6 PRMT R192, R192, 0x7632, R192 ;  /* 0x00007632c0c06816 */ /* 0x000fc600000000c0 */
[C---:B------:R-:W-:Y:S01]  /*3b80*/  FMUL.FTZ R203, R201.reuse, R4 ;  /* 0x00000004c9cb7220 */ /* 0x040fe20000410000 */
[----:B------:R-:W-:Y:S01]  /*3b90*/  SEL R185, R201, R185, P4 ;  /* 0x000000b9c9b97207 */ /* 0x000fe20002000000 */
[----:B------:R-:W-:Y:S01]  /*3ba0*/  FFMA.FTZ R201, R228, R197, R200 ;  /* 0x000000c5e4c97223 */ /* 0x000fe200000100c8 */
[----:B------:R-:W-:Y:S01]  /*3bb0*/  SEL R184, R202, R184, P4 ;  /* 0x000000b8cab87207 */ /* 0x000fe20002000000 */
[----:B------:R-:W-:Y:S01]  /*3bc0*/  HFMA2.MMA R202, -RZ, RZ, 0, 0 ;  /* 0x00000000ffca7435 */ /* 0x000fe200000001ff */
[----:B------:R-:W-:Y:S01]  /*3bd0*/  @P6 SHF.L.U32 R192, R192, 0x10, RZ ;  /* 0x00000010c0c06819 */ /* 0x000fe200000006ff */
[----:B------:R-:W-:Y:S01]  /*3be0*/  FMUL.FTZ R203, R203, UR15 ;  /* 0x0000000fcbcb7c20 */ /* 0x000fe20008410000 */
[----:B----4-:R-:W-:Y:S02]  /*3bf0*/  FADD.FTZ R201, R213, -R201 ;  /* 0x800000c9d5c97221 */ /* 0x010fe40000010000 */
[----:B------:R-:W3:Y:S01]  /*3c00*/  LDL R213, [R1+0x40] ;  /* 0x0000400001d57983 */ /* 0x000ee20000100800 */
[----:B------:R-:W-:Y:S01]  /*3c10*/  @P6 FMUL.FTZ R202, R203, R192 ;  /* 0x000000c0cbca6220 */ /* 0x000fe20000410000 */
[----:B------:R-:W-:Y:S01]  /*3c20*/  MOV R192, RZ ;  /* 0x000000ff00c07202 */ /* 0x000fe20000000f00 */
[----:B------:R-:W-:Y:S01]  /*3c30*/  @P6 FMUL.FTZ R192, R214, R203 ;  /* 0x000000cbd6c06220 */ /* 0x000fe20000410000 */
[----:B------:R-:W-:Y:S01]  /*3c40*/  LOP3.LUT P6, RZ, R16, 0xff0000, RZ, 0xc0, !PT ;  /* 0x00ff000010ff7812 */ /* 0x000fe200078cc0ff */
[----:B------:R-:W-:Y:S01]  /*3c50*/  FMUL.FTZ R201, R3, R201 ;  /* 0x000000c903c97220 */ /* 0x000fe20000410000 */
[----:B------:R-:W-:Y:S01]  /*3c60*/  FADD.FTZ R93, R93, R202 ;  /* 0x000000ca5d5d7221 */ /* 0x000fe20000010000 */
[----:B------:R-:W-:Y:S01]  /*3c70*/  FADD.FTZ R92, R92, R199 ;  /* 0x000000c75c5c7221 */ /* 0x000fe20000010000 */
[----:B------:R-:W4:Y:S01]  /*3c80*/  LDL R214, [R1+0x10] ;  /* 0x0000100001d67983 */ /* 0x000f220000100800 */
[----:B------:R-:W-:Y:S01]  /*3c90*/  @P5 FADD.FTZ R201, R54, R201 ;  /* 0x000000c936c95221 */ /* 0x000fe20000010000 */
[----:B------:R-:W-:-:S03]  /*3ca0*/  HFMA2.MMA R202, -RZ, RZ, 0, 0 ;  /* 0x00000000ffca7435 */ /* 0x000fc600000001ff */
[----:B------:R-:W-:-:S04]  /*3cb0*/  FMUL.FTZ R203, R201, R4 ;  /* 0x00000004c9cb7220 */ /* 0x000fc80000410000 */
[----:B------:R-:W-:Y:S01]  /*3cc0*/  @P6 SHF.L.U32 R199, R193, 0x10, RZ ;  /* 0x00000010c1c76819 */ /* 0x000fe200000006ff */
[----:B------:R-:W-:-:S04]  /*3cd0*/  FMUL.FTZ R203, R203, UR15 ;  /* 0x0000000fcbcb7c20 */ /* 0x000fc80008410000 */
[----:B------:R-:W-:Y:S01]  /*3ce0*/  @P6 FMUL.FTZ R202, R203, R199 ;  /* 0x000000c7cbca6220 */ /* 0x000fe20000410000 */
[----:B------:R-:W-:Y:S01]  /*3cf0*/  MOV R199, RZ ;  /* 0x000000ff00c77202 */ /* 0x000fe20000000f00 */
[----:B------:R-:W-:Y:S02]  /*3d00*/  @P6 FMUL.FTZ R199, R5, R203 ;  /* 0x000000cb05c76220 */ /* 0x000fe40000410000 */
[----:B------:R-:W4:Y:S01]  /*3d10*/  LDL R5, [R1+0x104] ;  /* 0x0001040001057983 */ /* 0x000f220000100800 */
[----:B------:R-:W-:Y:S01]  /*3d20*/  SEL R186, R201, R186, P4 ;  /* 0x000000bac9ba7207 */ /* 0x000fe20002000000 */
[----:B------:R-:W-:Y:S01]  /*3d30*/  FFMA.FTZ R201, R223, R197, R200 ;  /* 0x000000c5dfc97223 */ /* 0x000fe200000100c8 */
[----:B------:R-:W-:Y:S01]  /*3d40*/  LOP3.LUT P6, RZ, R16, 0xff000000, RZ, 0xc0, !PT ;  /* 0xff00000010ff7812 */ /* 0x000fe200078cc0ff */
[----:B------:R-:W-:Y:S01]  /*3d50*/  FADD.FTZ R94, R94, R202 ;  /* 0x000000ca5e5e7221 */ /* 0x000fe20000010000 */
[----:B------:R-:W-:-:S11]  /*3d60*/  HFMA2.MMA R203, -RZ, RZ, 0, 0 ;  /* 0x00000000ffcb7435 */ /* 0x000fd600000001ff */
[----:B------:R-:W-:-:S04]  /*3d70*/  @P6 PRMT R193, R193, 0x7632, R193 ;  /* 0x00007632c1c16816 */ /* 0x000fc800000000c1 */
[----:B------:R-:W-:Y:S01]  /*3d80*/  @P6 SHF.L.U32 R193, R193, 0x10, RZ ;  /* 0x00000010c1c16819 */ /* 0x000fe200000006ff */
[----:B--2---:R-:W-:Y:S02]  /*3d90*/  FADD.FTZ R201, R215, -R201 ;  /* 0x800000c9d7c97221 */ /* 0x004fe40000010000 */
[----:B------:R-:W2:Y:S02]  /*3da0*/  LDL R215, [R1+0x14] ;  /* 0x0000140001d77983 */ /* 0x000ea40000100800 */
[----:B------:R-:W-:-:S04]  /*3db0*/  FMUL.FTZ R201, R3, R201 ;  /* 0x000000c903c97220 */ /* 0x000fc80000410000 */
[----:B------:R-:W-:-:S04]  /*3dc0*/  @P5 FADD.FTZ R201, R55, R201 ;  /* 0x000000c937c95221 */ /* 0x000fc80000010000 */
[C---:B------:R-:W-:Y:S01]  /*3dd0*/  FMUL.FTZ R202, R201.reuse, R4 ;  /* 0x00000004c9ca7220 */ /* 0x040fe20000410000 */
[----:B------:R-:W-:Y:S01]  /*3de0*/  SEL R187, R201, R187, P4 ;  /* 0x000000bbc9bb7207 */ /* 0x000fe20002000000 */
[----:B------:R-:W-:Y:S02]  /*3df0*/  FFMA.FTZ R201, R222, R197, R200 ;  /* 0x000000c5dec97223 */ /* 0x000fe400000100c8 */
[----:B------:R-:W-:-:S04]  /*3e00*/  FMUL.FTZ R202, R202, UR15 ;  /* 0x0000000fcaca7c20 */ /* 0x000fc80008410000 */
[----:B------:R-:W-:Y:S01]  /*3e10*/  @P6 FMUL.FTZ R203, R202, R193 ;  /* 0x000000c1cacb6220 */ /* 0x000fe20000410000 */
[----:B---3--:R-:W-:Y:S01]  /*3e20*/  FADD.FTZ R201, R213, -R201 ;  /* 0x800000c9d5c97221 */ /* 0x008fe20000010000 */
[----:B------:R-:W-:Y:S01]  /*3e30*/  MOV R193, RZ ;  /* 0x000000ff00c17202 */ /* 0x000fe20000000f00 */
[----:B------:R-:W-:Y:S01]  /*3e40*/  @P6 FMUL.FTZ R193, R2, R202 ;  /* 0x000000ca02c16220 */ /* 0x000fe20000410000 */
[----:B------:R-:W-:Y:S01]  /*3e50*/  FADD.FTZ R95, R95, R203 ;  /* 0x000000cb5f5f7221 */ /* 0x000fe20000010000 */
[----:B------:R-:W-:Y:S01]  /*3e60*/  FMUL.FTZ R201, R3, R201 ;  /* 0x000000c903c97220 */ /* 0x000fe20000410000 */
[----:B------:R-:W-:Y:S01]  /*3e70*/  LOP3.LUT P6, RZ, R17, 0xff, RZ, 0xc0, !PT ;  /* 0x000000ff11ff7812 */ /* 0x000fe200078cc0ff */
[----:B------:R-:W3:Y:S02]  /*3e80*/  LDL R2, [R1+0x100] ;  /* 0x0001000001027983 */ /* 0x000ee40000100800 */
[----:B------:R-:W-:Y:S02]  /*3e90*/  @P5 FADD.FTZ R201, R48, R201 ;  /* 0x000000c930c95221 */ /* 0x000fe40000010000 */
[----:B------:R-:W2:Y:S03]  /*3ea0*/  LDL R213, [R1+0xc] ;  /* 0x00000c0001d57983 */ /* 0x000ea60000100800 */
[C---:B------:R-:W-:Y:S01]  /*3eb0*/  SEL R188, R201.reuse, R188, P4 ;  /* 0x000000bcc9bc7207 */ /* 0x040fe20002000000 */
[----:B------:R-:W-:-:S04]  /*3ec0*/  FMUL.FTZ R201, R201, R4 ;  /* 0x00000004c9c97220 */ /* 0x000fc80000410000 */
[----:B------:R-:W-:Y:S01]  /*3ed0*/  FMUL.FTZ R203, R201, UR15 ;  /* 0x0000000fc9cb7c20 */ /* 0x000fe20008410000 */
[----:B------:R-:W-:Y:S01]  /*3ee0*/  HFMA2.MMA R201, -RZ, RZ, 0, 0 ;  /* 0x00000000ffc97435 */ /* 0x000fe200000001ff */
[----:B------:R-:W-:-:S05]  /*3ef0*/  @P6 SHF.L.U32 R202, R194, 0x10, RZ ;  /* 0x00000010c2ca6819 */ /* 0x000fca00000006ff */
[----:B------:R-:W-:Y:S01]  /*3f00*/  @P6 FMUL.FTZ R201, R203, R202 ;  /* 0x000000cacbc96220 */ /* 0x000fe20000410000 */
[----:B------:R-:W-:Y:S01]  /*3f10*/  MOV R202, RZ ;  /* 0x000000ff00ca7202 */ /* 0x000fe20000000f00 */
[----:B----4-:R-:W-:Y:S02]  /*3f20*/  @P6 FMUL.FTZ R202, R5, R203 ;  /* 0x000000cb05ca6220 */ /* 0x010fe40000410000 */
[----:B------:R0:W5:Y:S04]  /*3f30*/  LDL.LU R5, [R1+0x1bc] ;  /* 0x0001bc0001057983 */ /* 0x0001680000300800 */
[----:B------:R-:W4:Y:S01]  /*3f40*/  LDL R203, [R1+0x18] ;  /* 0x0000180001cb7983 */ /* 0x000f220000100800 */
[----:B------:R-:W-:Y:S01]  /*3f50*/  FADD.FTZ R88, R88, R201 ;  /* 0x000000c958587221 */ /* 0x000fe20000010000 */
[----:B------:R-:W-:Y:S01]  /*3f60*/  FFMA.FTZ R201, R221, R197, R200 ;  /* 0x000000c5ddc97223 */ /* 0x000fe200000100c8 */
[----:B------:R-:W-:-:S13]  /*3f70*/  LOP3.LUT P6, RZ, R17, 0xff00, RZ, 0xc0, !PT ;  /* 0x0000ff0011ff7812 */ /* 0x000fda00078cc0ff */
[----:B------:R-:W-:-:S04]  /*3f80*/  @P6 PRMT R194, R194, 0x7632, R194 ;  /* 0x00007632c2c26816 */ /* 0x000fc800000000c2 */
[----:B------:R-:W-:Y:S01]  /*3f90*/  @P6 SHF.L.U32 R194, R194, 0x10, RZ ;  /* 0x00000010c2c26819 */ /* 0x000fe200000006ff */
[----:B----4-:R-:W-:-:S04]  /*3fa0*/  FADD.FTZ R201, R203, -R201 ;  /* 0x800000c9cbc97221 */ /* 0x010fc80000010000 */
[----:B------:R-:W-:-:S04]  /*3fb0*/  FMUL.FTZ R201, R3, R201 ;  /* 0x000000c903c97220 */ /* 0x000fc80000410000 */
[----:B------:R-:W-:-:S05]  /*3fc0*/  @P5 FADD.FTZ R201, R49, R201 ;  /* 0x000000c931c95221 */ /* 0x000fca0000010000 */
[C---:B------:R-:W-:Y:S01]  /*3fd0*/  SEL R189, R201.reuse, R189, P4 ;  /* 0x000000bdc9bd7207 */ /* 0x040fe20002000000 */
[----:B------:R-:W-:-:S04]  /*3fe0*/  FMUL.FTZ R201, R201, R4 ;  /* 0x00000004c9c97220 */ /* 0x000fc80000410000 */
[----:B------:R-:W-:Y:S01]  /*3ff0*/  FMUL.FTZ R203, R201, UR15 ;  /* 0x0000000fc9cb7c20 */ /* 0x000fe20008410000 */
[----:B------:R-:W-:-:S06]  /*4000*/  HFMA2.MMA R201, -RZ, RZ, 0, 0 ;  /* 0x00000000ffc97435 */ /* 0x000fcc00000001ff */
[----:B------:R-:W-:Y:S01]  /*4010*/  @P6 FMUL.FTZ R201, R203, R194 ;  /* 0x000000c2cbc96220 */ /* 0x000fe20000410000 */
[----:B------:R-:W-:Y:S01]  /*4020*/  MOV R194, RZ ;  /* 0x000000ff00c27202 */ /* 0x000fe20000000f00 */
[----:B---3--:R-:W-:Y:S02]  /*4030*/  @P6 FMUL.FTZ R194, R2, R203 ;  /* 0x000000cb02c26220 */ /* 0x008fe40000410000 */
[----:B------:R0:W5:Y:S04]  /*4040*/  LDL.LU R2, [R1+0x1b8] ;  /* 0x0001b80001027983 */ /* 0x0001680000300800 */
[----:B------:R-:W3:Y:S01]  /*4050*/  LDL R203, [R1+0x28] ;  /* 0x0000280001cb7983 */ /* 0x000ee20000100800 */
[----:B------:R-:W-:Y:S01]  /*4060*/  FADD.FTZ R89, R89, R201 ;  /* 0x000000c959597221 */ /* 0x000fe20000010000 */
[----:B---3--:R-:W-:-:S04]  /*4070*/  FFMA.FTZ R201, R203, R197, R200 ;  /* 0x000000c5cbc97223 */ /* 0x008fc800000100c8 */
[----:B--2---:R-:W-:Y:S02]  /*4080*/  FADD.FTZ R201, R215, -R201 ;  /* 0x800000c9d7c97221 */ /* 0x004fe40000010000 */
[----:B------:R-:W2:Y:S01]  /*4090*/  LDL R215, [R1+0xfc] ;  /* 0x0000fc0001d77983 */ /* 0x000ea20000100800 */
[----:B------:R-:W-:-:S03]  /*40a0*/  FFMA.FTZ R200, R214, R197, R200 ;  /* 0x000000c5d6c87223 */ /* 0x000fc600000100c8 */
[----:B------:R-:W3:Y:S01]  /*40b0*/  LDL R214, [R1+0xf8] ;  /* 0x0000f80001d67983 */ /* 0x000ee20000100800 */
[----:B------:R-:W-:Y:S01]  /*40c0*/  FADD.FTZ R200, R213, -R200 ;  /* 0x800000c8d5c87221 */ /* 0x000fe20000010000 */
[----:B------:R-:W-:-:S03]  /*40d0*/  FMUL.FTZ R201, R3, R201 ;  /* 0x000000c903c97220 */ /* 0x000fc60000410000 */
[----:B------:R-:W-:Y:S01]  /*40e0*/  FMUL.FTZ R200, R3, R200 ;  /* 0x000000c803c87220 */ /* 0x000fe20000410000 */
[----:B------:R-:W-:-:S03]  /*40f0*/  @P5 FADD.FTZ R201, R50, R201 ;  /* 0x000000c932c95221 */ /* 0x000fc60000010000 */
[----:B------:R-:W-:Y:S02]  /*4100*/  @P5 FADD.FTZ R200, R51, R200 ;  /* 0x000000c833c85221 */ /* 0x000fe40000010000 */
[----:B------:R-:W-:-:S03]  /*4110*/  SEL R190, R201, R190, P4 ;  /* 0x000000bec9be7207 */ /* 0x000fc60002000000 */
[----:B------:R-:W-:Y:S02]  /*4120*/  SEL R191, R200, R191, P4 ;  /* 0x000000bfc8bf7207 */ /* 0x000fe40002000000 */
[----:B------:R-:W-:Y:S01]  /*4130*/  LOP3.LUT P4, RZ, R17, 0xff0000, RZ, 0xc0, !PT ;  /* 0x00ff000011ff7812 */ /* 0x000fe2000788c0ff */
[----:B------:R-:W-:-:S04]  /*4140*/  FMUL.FTZ R201, R201, R4 ;  /* 0x00000004c9c97220 */ /* 0x000fc80000410000 */
[----:B------:R-:W-:Y:S01]  /*4150*/  FMUL.FTZ R213, R201, UR15 ;  /* 0x0000000fc9d57c20 */ /* 0x000fe20008410000 */
[----:B------:R-:W-:-:S07]  /*4160*/  HFMA2.MMA R201, -RZ, RZ, 0, 0 ;  /* 0x00000000ffc97435 */ /* 0x000fce00000001ff */
[----:B------:R-:W-:-:S05]  /*4170*/  @P4 SHF.L.U32 R203, R195, 0x10, RZ ;  /* 0x00000010c3cb4819 */ /* 0x000fca00000006ff */
[----:B------:R-:W-:Y:S01]  /*4180*/  @P4 FMUL.FTZ R201, R213, R203 ;  /* 0x000000cbd5c94220 */ /* 0x000fe20000410000 */
[----:B------:R-:W-:Y:S01]  /*4190*/  MOV R203, RZ ;  /* 0x000000ff00cb7202 */ /* 0x000fe20000000f00 */
[----:B------:R-:W-:Y:S02]  /*41a0*/  FMUL.FTZ R200, R200, R4 ;  /* 0x00000004c8c87220 */ /* 0x000fe40000410000 */
[----:B------:R-:W-:Y:S02]  /*41b0*/  FADD.FTZ R90, R90, R201 ;  /* 0x000000c95a5a7221 */ /* 0x000fe40000010000 */
[----:B------:R-:W-:Y:S01]  /*41c0*/  FMUL.FTZ R201, R200, UR15 ;  /* 0x0000000fc8c97c20 */ /* 0x000fe20008410000 */
[----:B------:R-:W-:Y:S01]  /*41d0*/  HFMA2.MMA R200, -RZ, RZ, 0, 0 ;  /* 0x00000000ffc87435 */ /* 0x000fe200000001ff */
[----:B------:R-:W-:Y:S02]  /*41e0*/  F2FP.BF16.F32.PACK_AB R193, R193, R199 ;  /* 0x000000c7c1c1723e */ /* 0x000fe400000010ff */
[----:B------:R-:W-:-:S02]  /*41f0*/  F2FP.BF16.F32.PACK_AB R192, R192, R198 ;  /* 0x000000c6c0c0723e */ /* 0x000fc400000010ff */
[----:B------:R-:W-:Y:S01]  /*4200*/  F2FP.BF16.F32.PACK_AB R194, R194, R202 ;  /* 0x000000cac2c2723e */ /* 0x000fe200000010ff */
[----:B--2---:R-:W-:Y:S01]  /*4210*/  @P4 FMUL.FTZ R203, R215, R213 ;  /* 0x000000d5d7cb4220 */ /* 0x004fe20000410000 */
[----:B------:R-:W-:-:S13]  /*4220*/  LOP3.LUT P4, RZ, R17, 0xff000000, RZ, 0xc0, !PT ;  /* 0xff00000011ff7812 */ /* 0x000fda000788c0ff */
[----:B------:R-:W-:-:S04]  /*4230*/  @P4 PRMT R195, R195, 0x7632, R195 ;  /* 0x00007632c3c34816 */ /* 0x000fc800000000c3 */
[----:B------:R-:W-:-:S05]  /*4240*/  @P4 SHF.L.U32 R195, R195, 0x10, RZ ;  /* 0x00000010c3c34819 */ /* 0x000fca00000006ff */
[----:B------:R-:W-:Y:S01]  /*4250*/  @P4 FMUL.FTZ R200, R201, R195 ;  /* 0x000000c3c9c84220 */ /* 0x000fe20000410000 */
[----:B------:R-:W-:Y:S01]  /*4260*/  MOV R195, RZ ;  /* 0x000000ff00c37202 */ /* 0x000fe20000000f00 */
[----:B---3--:R-:W-:Y:S01]  /*4270*/  @P4 FMUL.FTZ R195, R214, R201 ;  /* 0x000000c9d6c34220 */ /* 0x008fe20000410000 */
[----:B------:R-:W-:-:S04]  /*4280*/  ISETP.NE.U32.AND P4, PT, RZ, UR16, PT ;  /* 0x00000010ff007c0c */ /* 0x000fc8000bf85070 */
[----:B------:R-:W-:Y:S01]  /*4290*/  ISETP.NE.AND.EX P4, PT, RZ, UR17, PT, P4 ;  /* 0x00000011ff007c0c */ /* 0x000fe2000bf85340 */
[----:B------:R-:W-:-:S12]  /*42a0*/  FADD.FTZ R91, R91, R200 ;  /* 0x000000c85b5b7221 */ /* 0x000fd80000010000 */
[----:B------:R-:W1:Y:S02]  /*42b0*/  @P4 LDC.64 R200, c[0x0][0x308] ;  /* 0x0000c200ffc84b82 */ /* 0x000e640000000a00 */
[----:B-1----:R-:W-:-:S05]  /*42c0*/  @P4 IMAD.WIDE.U32 R200, R12, 0x20, R200 ;  /* 0x000000200cc84825 */ /* 0x002fca00078e00c8 */
[----:B------:R-:W-:Y:S04]  /*42d0*/  @P4 STG.E.128 desc[UR4][R200.64], R184 ;  /* 0x000000b8c8004986 */ /* 0x000fe8000c101d04 */
[----:B------:R1:W-:Y:S02]  /*42e0*/  @P4 STG.E.128 desc[UR4][R200.64+0x10], R188 ;  /* 0x000010bcc8004986 */ /* 0x0003e4000c101d04 */
[----:B-1----:R-:W1:Y:S01]  /*42f0*/  LDC.64 R200, c[0x0][0x2f8] ;  /* 0x0000be00ffc87b82 */ /* 0x002e620000000a00 */
[----:B------:R-:W-:Y:S01]  /*4300*/  F2FP.BF16.F32.PACK_AB R195, R195, R203 ;  /* 0x000000cbc3c3723e */ /* 0x000fe200000010ff */
[----:B-1----:R-:W-:-:S05]  /*4310*/  IMAD.WIDE.U32 R198, R12, 0x10, R200 ;  /* 0x000000100cc67825 */ /* 0x002fca00078e00c8 */
[----:B------:R0:W-:Y:S01]  /*4320*/  STG.E.128 desc[UR4][R198.64], R192 ;  /* 0x000000c0c6007986 */ /* 0x0001e2000c101d04 */
[----:B------:R-:W-:-:S07]  /*4330*/  IADD3 R12, R12, 0x20, RZ ;  /* 0x000000200c0c7810 */ /* 0x000fce0007ffe0ff */
.L_x_6456:
[----:B------:R-:W-:Y:S05]  /*4340*/  BSYNC B1 ;  /* 0x0000000000017941 */ /* 0x000fea0003800000 */
.L_x_6455:
[----:B------:R-:W-:Y:S04]  /*4350*/  BSSY B1, `(.L_x_6457) ;  /* 0x000009f000017945 */ /* 0x000fe80003800000 */
[----:B------:R-:W-:Y:S05]  /*4360*/  @!P0 BRA `(.L_x_6458) ;  /* 0x0000000800748947 */ /* 0x000fea0003800000 */
[----:B0-----:R-:W0:Y:S01]  /*4370*/  LDC.64 R192, c[0x0][0x220] ;  /* 0x00008800ffc07b82 */ /* 0x001e220000000a00 */
[----:B------:R-:W2:Y:S04]  /*4380*/  LDL R199, [R1+0x64] ;  /* 0x0000640001c77983 */ /* 0x000ea80000100800 */
[----:B------:R-:W3:Y:S04]  /*4390*/  LDL R213, [R1+0xf4] ;  /* 0x0000f40001d57983 */ /* 0x000ee80000100800 */
[----:B------:R-:W4:Y:S04]  /*43a0*/  LDL R203, [R1+0x8] ;  /* 0x0000080001cb7983 */ /* 0x000f280000100800 */
[----:B------:R0:W-:Y:S04]  /*43b0*/  STL [R1+0x1b8], R0 ;  /* 0x0001b80001007387 */ /* 0x0001e80000100800 */
[----:B-1----:R-:W4:Y:S01]  /*43c0*/  LDL R214, [R1+0x50] ;  /* 0x0000500001d67983 */ /* 0x002f220000100800 */
[----:B------:R-:W-:-:S02]  /*43d0*/  ISETP.NE.AND P4, PT, R216, RZ, PT ;  /* 0x000000ffd800720c */ /* 0x000fc40003f85270 */
[----:B------:R-:W-:Y:S01]  /*43e0*/  ISETP.NE.U32.AND P5, PT, RZ, UR8, PT ;  /* 0x00000008ff007c0c */ /* 0x000fe2000bfa5070 */
[----:B------:R-:W4:Y:S01]  /*43f0*/  LDL R215, [R1+0xec] ;  /* 0x0000ec0001d77983 */ /* 0x000f220000100800 */
[----:B0-----:R-:W-:-:S03]  /*4400*/  IMAD.WIDE.U32 R192, R12, 0x10, R192 ;  /* 0x000000100cc07825 */ /* 0x001fc600078e00c0 */
[----:B------:R-:W4:Y:S04]  /*4410*/  LDL R0, [R1+0xf0] ;  /* 0x0000f00001007983 */ /* 0x000f280000100800 */
[----:B------:R-:W3:Y:S01]  /*4420*/  LDG.E.128 R192, desc[UR4][R192.64] ;  /* 0x00000004c0c07981 */ /* 0x000ee2000c1e1d00 */
[----:B------:R-:W-:Y:S02]  /*4430*/  FSEL R200, R196, RZ, !P4 ;  /* 0x000000ffc4c87208 */ /* 0x000fe40006000000 */
[----:B------:R-:W-:-:S03]  /*4440*/  ISETP.NE.AND.EX P5, PT, RZ, UR9, PT, P5 ;  /* 0x00000009ff007c0c */ /* 0x000fc6000bfa5350 */
[----:B------:R-:W-:Y:S01]  /*4450*/  FFMA.FTZ R198, R226, R197, R200 ;  /* 0x000000c5e2c67223 */ /* 0x000fe200000100c8 */
[----:B------:R-:W-:-:S03]  /*4460*/  LOP3.LUT P6, RZ, R18, 0xff00, RZ, 0xc0, !PT ;  /* 0x0000ff0012ff7812 */ /* 0x000fc600078cc0ff */
[----:B--2---:R-:W-:-:S04]  /*4470*/  FADD.FTZ R198, R199, -R198 ;  /* 0x800000c6c7c67221 */ /* 0x004fc80000010000 */
[----:B------:R-:W-:Y:S01]  /*4480*/  FMUL.FTZ R202, R3, R198 ;  /* 0x000000c603ca7220 */ /* 0x000fe20000410000 */
[----:B------:R-:W-:-:S04]  /*4490*/  MOV R198, R18 ;  /* 0x0000001200c67202 */ /* 0x000fc80000000f00 */
[----:B------:R-:W-:Y:S01]  /*44a0*/  LOP3.LUT P4, RZ, R198, 0xff, RZ, 0xc0, !PT ;  /* 0x000000ffc6ff7812 */ /* 0x000fe2000788c0ff */
[----:B------:R-:W-:Y:S01]  /*44b0*/  @P5 FADD.FTZ R202, R44, R202 ;  /* 0x000000ca2cca5221 */ /* 0x000fe20000010000 */
[----:B------:R-:W-:-:S03]  /*44c0*/  HFMA2.MMA R199, -RZ, RZ, 0, 0 ;  /* 0x00000000ffc77435 */ /* 0x000fc600000001ff */
[----:B------:R-:W-:-:S04]  /*44d0*/  FMUL.FTZ R201, R202, R4 ;  /* 0x00000004cac97220 */ /* 0x000fc80000410000 */
[----:B------:R-:W-:-:S04]  /*44e0*/  FMUL.FTZ R201, R201, UR15 ;  /* 0x0000000fc9c97c20 */ /* 0x000fc80008410000 */
[----:B---3--:R-:W-:-:S05]  /*44f0*/  @P4 SHF.L.U32 R198, R192, 0x10, RZ ;  /* 0x00000010c0c64819 */ /* 0x008fca00000006ff */
[----:B------:R-:W-:Y:S01]  /*4500*/  @P4 FMUL.FTZ R199, R201, R198 ;  /* 0x000000c6c9c74220 */ /* 0x000fe20000410000 */
[----:B------:R-:W-:Y:S01]  /*4510*/  MOV R198, RZ ;  /* 0x000000ff00c67202 */ /* 0x000fe20000000f00 */
[----:B------:R-:W-:Y:S01]  /*4520*/  @P4 FMUL.FTZ R198, R213, R201 ;  /* 0x000000c9d5c64220 */ /* 0x000fe20000410000 */
[----:B------:R-:W-:Y:S01]  /*4530*/  FFMA.FTZ R201, R220, R197, R200 ;  /* 0x000000c5dcc97223 */ /* 0x000fe200000100c8 */
[----:B------:R-:W2:Y:S03]  /*4540*/  LDL R213, [R1+0x4] ;  /* 0x0000040001d57983 */ /* 0x000ea60000100800 */
[----:B----4-:R-:W-:Y:S01]  /*4550*/  FADD.FTZ R201, R203, -R201 ;  /* 0x800000c9cbc97221 */ /* 0x010fe20000010000 */
[----:B------:R-:W-:-:S03]  /*4560*/  ISETP.NE.U32.AND P4, PT, RZ, UR16, PT ;  /* 0x00000010ff007c0c */ /* 0x000fc6000bf85070 */
[----:B------:R-:W-:Y:S01]  /*4570*/  FMUL.FTZ R201, R3, R201 ;  /* 0x000000c903c97220 */ /* 0x000fe20000410000 */
[----:B------:R-:W-:-:S03]  /*4580*/  ISETP.NE.AND.EX P4, PT, RZ, UR17, PT, P4 ;  /* 0x00000011ff007c0c */ /* 0x000fc6000bf85340 */
[----:B------:R-:W-:Y:S01]  /*4590*/  @P5 FADD.FTZ R201, R45, R201 ;  /* 0x000000c92dc95221 */ /* 0x000fe20000010000 */
[----:B------:R-:W-:Y:S02]  /*45a0*/  @P6 PRMT R192, R192, 0x7632, R192 ;  /* 0x00007632c0c06816 */ /* 0x000fe400000000c0 */
[----:B------:R-:W-:Y:S01]  /*45b0*/  SEL R184, R202, R184, P4 ;  /* 0x000000b8cab87207 */ /* 0x000fe20002000000 */
[----:B------:R-:W-:Y:S01]  /*45c0*/  FMUL.FTZ R203, R201, R4 ;  /* 0x00000004c9cb7220 */ /* 0x000fe20000410000 */
[----:B------:R-:W-:Y:S01]  /*45d0*/  HFMA2.MMA R202, -RZ, RZ, 0, 0 ;  /* 0x00000000ffca7435 */ /* 0x000fe200000001ff */
[----:B------:R-:W-:Y:S02]  /*45e0*/  @P6 SHF.L.U32 R192, R192, 0x10, RZ ;  /* 0x00000010c0c06819 */ /* 0x000fe400000006ff */
[----:B------:R-:W-:-:S04]  /*45f0*/  FMUL.FTZ R203, R203, UR15 ;  /* 0x0000000fcbcb7c20 */ /* 0x000fc80008410000 */
[----:B------:R-:W-:Y:S01]  /*4600*/  @P6 FMUL.FTZ R202, R203, R192 ;  /* 0x000000c0cbca6220 */ /* 0x000fe20000410000 */
[----:B------:R-:W-:Y:S01]  /*4610*/  MOV R192, RZ ;  /* 0x000000ff00c07202 */ /* 0x000fe20000000f00 */
[----:B------:R-:W-:Y:S02]  /*4620*/  @P6 FMUL.FTZ R192, R0, R203 ;  /* 0x000000cb00c06220 */ /* 0x000fe40000410000 */
[----:B------:R-:W3:Y:S01]  /*4630*/  LDL R0, [R1+0xe8] ;  /* 0x0000e80001007983 */ /* 0x000ee20000100800 */
[----:B------:R-:W-:Y:S01]  /*4640*/  SEL R185, R201, R185, P4 ;  /* 0x000000b9c9b97207 */ /* 0x000fe20002000000 */
[----:B------:R-:W-:-:S04]  /*4650*/  FFMA.FTZ R201, R219, R197, R200 ;  /* 0x000000c5dbc97223 */ /* 0x000fc800000100c8 */
[----:B------:R-:W-:Y:S02]  /*4660*/  FADD.FTZ R201, R214, -R201 ;  /* 0x800000c9d6c97221 */ /* 0x000fe40000010000 */
[----:B------:R-:W4:Y:S01]  /*4670*/  LDL R214, [R1+0x3c] ;  /* 0x00003c0001d67983 */ /* 0x000f220000100800 */
[----:B------:R-:W-:Y:S01]  /*4680*/  LOP3.LUT P6, RZ, R18, 0xff0000, RZ, 0xc0, !PT ;  /* 0x00ff000012ff7812 */ /* 0x000fe200078cc0ff */
[----:B------:R-:W-:-:S04]  /*4690*/  FMUL.FTZ R201, R3, R201 ;  /* 0x000000c903c97220 */ /* 0x000fc80000410000 */
[----:B------:R-:W-:Y:S01]  /*46a0*/  @P5 FADD.FTZ R201, R46, R201 ;  /* 0x000000c92ec95221 */ /* 0x000fe20000010000 */
[----:B------:R-:W-:Y:S01]  /*46b0*/  FADD.FTZ R85, R85, R202 ;  /* 0x000000ca55557221 */ /* 0x000fe20000010000 */
[----:B------:R-:W-:Y:S02]  /*46c0*/  FADD.FTZ R84, R84, R199 ;  /* 0x000000c754547221 */ /* 0x000fe40000010000 */
[----:B------:R-:W-:Y:S01]  /*46d0*/  FMUL.FTZ R203, R201, R4 ;  /* 0x00000004c9cb7220 */ /* 0x000fe20000410000 */
[----:B------:R-:W-:-:S03]  /*46e0*/  HFMA2.MMA R202, -RZ, RZ, 0, 0 ;  /* 0x00000000ffca7435 */ /* 0x000fc600000001ff */
[----:B------:R-:W-:Y:S01]  /*46f0*/  @P6 SHF.L.U32 R199, R193, 0x10, RZ ;  /* 0x00000010c1c76819 */ /* 0x000fe200000006ff */
[----:B------:R-:W-:Y:S01]  /*4700*/  FMUL.FTZ R203, R203, UR15 ;  /* 0x0000000fcbcb7c20 */ /* 0x000fe20008410000 */
[----:B------:R-:W-:Y:S01]  /*4710*/  SEL R186, R201, R186, P4 ;  /* 0x000000bac9ba7207 */ /* 0x000fe20002000000 */
[----:B------:R-:W-:Y:S02]  /*4720*/  FFMA.FTZ R201, R218, R197, R200 ;  /* 0x000000c5dac97223 */ /* 0x000fe400000100c8 */
[----:B------:R-:W-:Y:S01]  /*4730*/  @P6 FMUL.FTZ R202, R203, R199 ;  /* 0x000000c7cbca6220 */ /* 0x000fe20000410000 */
[----:B------:R-:W-:Y:S01]  /*4740*/  MOV R199, RZ ;  /* 0x000000ff00c77202 */ /* 0x000fe20000000f00 */
[----:B------:R-:W-:Y:S01]  /*4750*/  @P6 FMUL.FTZ R199, R215, R203 ;  /* 0x000000cbd7c76220 */ /* 0x000fe20000410000 */
[----:B------:R-:W-:Y:S01]  /*4760*/  LOP3.LUT P6, RZ, R18, 0xff000000, RZ, 0xc0, !PT ;  /* 0xff00000012ff7812 */ /* 0x000fe200078cc0ff */
[----:B------:R-:W-:Y:S01]  /*4770*/  FADD.FTZ R86, R86, R202 ;  /* 0x000000ca56567221 */ /* 0x000fe20000010000 */
[----:B------:R-:W-:Y:S01]  /*4780*/  HFMA2.MMA R203, -RZ, RZ, 0, 0 ;  /* 0x00000000ffcb7435 */ /* 0x000fe200000001ff */
[----:B------:R-:W4:Y:S10]  /*4790*/  LDL R215, [R1] ;  /* 0x0000000001d77983 */ /* 0x000f340000100800 */
[----:B------:R-:W-:-:S04]  /*47a0*/  @P6 PRMT R193, R193, 0x7632, R193 ;  /* 0x00007632c1c16816 */ /* 0x000fc800000000c1 */
[----:B------:R-:W-:Y:S01]  /*47b0*/  @P6 SHF.L.U32 R193, R193, 0x10, RZ ;  /* 0x00000010c1c16819 */ /* 0x000fe200000006ff */
[----:B--2---:R-:W-:Y:S02]  /*47c0*/  FADD.FTZ R201, R213, -R201 ;  /* 0x800000c9d5c97221 */ /* 0x004fe40000010000 */
[----:B------:R-:W2:Y:S02]  /*47d0*/  LDL R213, [R1+0x2c] ;  /* 0x00002c0001d57983 */ /* 0x000ea40000100800 */
[----:B------:R-:W-:-:S04]  /*47e0*/  FMUL.FTZ R201, R3, R201 ;  /* 0x000000c903c97220 */ /* 0x000fc80000410000 */
[----:B------:R-:W-:-:S04]  /*47f0*/  @P5 FADD.FTZ R201, R47, R201 ;  /* 0x000000c92fc95221 */ /* 0x000fc80000010000 */
[----:B------:R-:W-:-:S04]  /*4800*/  FMUL.FTZ R202, R201, R4 ;  /* 0x00000004c9ca7220 */ /* 0x000fc80000410000 */
[----:B------:R-:W-:-:S04]  /*4810*/  FMUL.FTZ R202, R202, UR15 ;  /* 0x0000000fcaca7c20 */ /* 0x000fc80008410000 */
[----:B------:R-:W-:Y:S01]  /*4820*/  @P6 FMUL.FTZ R203, R202, R193 ;  /* 0x000000c1cacb6220 */ /* 0x000fe20000410000 */
[----:B------:R-:W-:Y:S01]  /*4830*/  MOV R193, RZ ;  /* 0x000000ff00c17202 */ /* 0x000fe20000000f00 */
[----:B---3--:R-:W-:Y:S02]  /*4840*/  @P6 FMUL.FTZ R193, R0, R202 ;  /* 0x000000ca00c16220 */ /* 0x008fe40000410000 */
[----:B------:R-:W3:Y:S01]  /*4850*/  LDL R0, [R1+0xe4] ;  /* 0x0000e40001007983 */ /* 0x000ee20000100800 */
[----:B------:R-:W-:Y:S01]  /*4860*/  SEL R187, R201, R187, P4 ;  /* 0x000000bbc9bb7207 */ /* 0x000fe20002000000 */
[----:B------:R-:W-:-:S04]  /*4870*/  FFMA.FTZ R201, R217, R197, R200 ;  /* 0x000000c5d9c97223 */ /* 0x000fc800000100c8 */
[----:B----4-:R-:W-:Y:S02]  /*4880*/  FADD.FTZ R201, R214, -R201 ;  /* 0x800000c9d6c97221 */ /* 0x010fe40000010000 */
[----:B------:R-:W4:Y:S02]  /*4890*/  LDL R214, [R1+0xe0] ;  /* 0x0000e00001d67983 */ /* 0x000f240000100800 */
[----:B------:R-:W-:Y:S01]  /*48a0*/  FMUL.FTZ R201, R3, R201 ;  /* 0x000000c903c97220 */ /* 0x000fe20000410000 */
[----:B------:R-:W-:-:S03]  /*48b0*/  LOP3.LUT P6, RZ, R19, 0xff, RZ, 0xc0, !PT ;  /* 0x000000ff13ff7812 */ /* 0x000fc600078cc0ff */
[----:B------:R-:W-:Y:S01]  /*48c0*/  @P5 FADD.FTZ R201, R40, R201 ;  /* 0x000000c928c95221 */ /* 0x000fe20000010000 */
[----:B------:R-:W-:-:S04]  /*48d0*/  FADD.FTZ R87, R87, R203 ;  /* 0x000000cb57577221 */ /* 0x000fc80000010000 */
[C---:B------:R-:W-:Y:S01]  /*48e0*/  SEL R188, R201.reuse, R188, P4 ;  /* 0x000000bcc9bc7207 */ /* 0x040fe20002000000 */
[----:B------:R-:W-:-:S04]  /*48f0*/  FMUL.FTZ R201, R201, R4 ;  /* 0x00000004c9c97220 */ /* 0x000fc80000410000 */
[----:B------:R-:W-:Y:S01]  /*4900*/  FMUL.FTZ R203, R201, UR15 ;  /* 0x0000000fc9cb7c20 */ /* 0x000fe20008410000 */
[----:B------:R-:W-:Y:S01]  /*4910*/  HFMA2.MMA R201, -RZ, RZ, 0, 0 ;  /* 0x00000000ffc97435 */ /* 0x000fe200000001ff */
[----:B------:R-:W-:-:S05]  /*4920*/  @P6 SHF.L.U32 R202, R194, 0x10, RZ ;  /* 0x00000010c2ca6819 */ /* 0x000fca00000006ff */
[----:B------:R-:W-:-:S04]  /*4930*/  @P6 FMUL.FTZ R201, R203, R202 ;  /* 0x000000cacbc96220 */ /* 0x000fc80000410000 */
[----:B------:R-:W-:Y:S01]  /*4940*/  FADD.FTZ R80, R80, R201 ;  /* 0x000000c950507221 */ /* 0x000fe20000010000 */
[----:B------:R-:W-:Y:S01]  /*4950*/  FFMA.FTZ R201, R212, R197, R200 ;  /* 0x000000c5d4c97223 */ /* 0x000fe200000100c8 */
[----:B------:R-:W-:-:S03]  /*4960*/  MOV R202, RZ ;  /* 0x000000ff00ca7202 */ /* 0x000fc60000000f00 */
[----:B------:R-:W-:-:S04]  /*4970*/  FADD.FTZ R201, R215, -R201 ;  /* 0x800000c9d7c97221 */ /* 0x000fc80000010000 */
[----:B------:R-:W-:-:S04]  /*4980*/  FMUL.FTZ R201, R3, R201 ;  /* 0x000000c903c97220 */ /* 0x000fc80000410000 */
[----:B------:R-:W-:-:S05]  /*4990*/  @P5 FADD.FTZ R201, R41, R201 ;  /* 0x000000c929c95221 */ /* 0x000fca0000010000 */
[C---:B------:R-:W-:Y:S01]  /*49a0*/  SEL R189, R201.reuse, R189, P4 ;  /* 0x000000bdc9bd7207 */ /* 0x040fe20002000000 */
[----:B------:R-:W-:Y:S01]  /*49b0*/  FMUL.FTZ R201, R201, R4 ;  /* 0x00000004c9c97220 */ /* 0x000fe20000410000 */
[----:B---3--:R-:W-:Y:S01]  /*49c0*/  @P6 FMUL.FTZ R202, R0, R203 ;  /* 0x000000cb00ca6220 */ /* 0x008fe20000410000 */
[----:B------:R-:W-:Y:S01]  /*49d0*/  LOP3.LUT P6, RZ, R19, 0xff00, RZ, 0xc0, !PT ;  /* 0x0000ff0013ff7812 */ /* 0x000fe200078cc0ff */
[----:B------:R3:W5:Y:S04]  /*49e0*/  LDL.LU R0, [R1+0x1b8] ;  /* 0x0001b80001007983 */ /* 0x0007680000300800 */
[----:B------:R-:W3:Y:S01]  /*49f0*/  LDL R215, [R1+0xdc] ;  /* 0x0000dc0001d77983 */ /* 0x000ee20000100800 */
[----:B------:R-:W-:Y:S01]  /*4a00*/  FMUL.FTZ R203, R201, UR15 ;  /* 0x0000000fc9cb7c20 */ /* 0x000fe20008410000 */
[----:B------:R-:W-:-:S06]  /*4a10*/  HFMA2.MMA R201, -RZ, RZ, 0, 0 ;  /* 0x00000000ffc97435 */ /* 0x000fcc00000001ff */
[----:B------:R-:W-:-:S04]  /*4a20*/  @P6 PRMT R194, R194, 0x7632, R194 ;  /* 0x00007632c2c26816 */ /* 0x000fc800000000c2 */
[----:B------:R-:W-:-:S05]  /*4a30*/  @P6 SHF.L.U32 R194, R194, 0x10, RZ ;  /* 0x00000010c2c26819 */ /* 0x000fca00000006ff */
[----:B------:R-:W-:Y:S01]  /*4a40*/  @P6 FMUL.FTZ R201, R203, R194 ;  /* 0x000000c2cbc96220 */ /* 0x000fe20000410000 */
[----:B------:R-:W-:Y:S01]  /*4a50*/  MOV R194, RZ ;  /* 0x000000ff00c27202 */ /* 0x000fe20000000f00 */
[----:B----4-:R-:W-:Y:S02]  /*4a60*/  @P6 FMUL.FTZ R194, R214, R203 ;  /* 0x000000cbd6c26220 */ /* 0x010fe40000410000 */
[----:B------:R-:W4:Y:S01]  /*4a70*/  LDL R214, [R1+0xd8] ;  /* 0x0000d80001d67983 */ /* 0x000f220000100800 */
[----:B------:R-:W-:Y:S01]  /*4a80*/  FADD.FTZ R81, R81, R201 ;  /* 0x000000c951517221 */ /* 0x000fe20000010000 */
[-CC-:B--2---:R-:W-:Y:S01]  /*4a90*/  FFMA.FTZ R201, R213, R197.reuse, R200.reuse ;  /* 0x000000c5d5c97223 */ /* 0x184fe200000100c8 */
[----:B------:R-:W-:-:S03]  /*4aa0*/  FFMA.FTZ R200, R251, R197, R200 ;  /* 0x000000c5fbc87223 */ /* 0x000fc600000100c8 */
[----:B------:R-:W-:Y:S01]  /*4ab0*/  FADD.FTZ R201, R252, -R201 ;  /* 0x800000c9fcc97221 */ /* 0x000fe20000010000 */
[----:B------:R-:W-:-:S03]  /*4ac0*/  FADD.FTZ R200, R250, -R200 ;  /* 0x800000c8fac87221 */ /* 0x000fc60000010000 */
[C---:B------:R-:W-:Y:S01]  /*4ad0*/  FMUL.FTZ R201, R3.reuse, R201 ;  /* 0x000000c903c97220 */ /* 0x040fe20000410000 */
[----:B------:R-:W-:-:S03]  /*4ae0*/  FMUL.FTZ R200, R3, R200 ;  /* 0x000000c803c87220 */ /* 0x000fc60000410000 */
[----:B------:R-:W-:Y:S01]  /*4af0*/  @P5 FADD.FTZ R201, R42, R201 ;  /* 0x000000c92ac95221 */ /* 0x000fe20000010000 */
[----:B------:R-:W-:-:S04]  /*4b00*/  @P5 FADD.FTZ R200, R43, R200 ;  /* 0x000000c82bc85221 */ /* 0x000fc80000010000 */
[----:B------:R-:W-:Y:S02]  /*4b10*/  SEL R190, R201, R190, P4 ;  /* 0x000000bec9be7207 */ /* 0x000fe40002000000 */
        /* <DEDUP_REMOVED lines=15> */
[----:B---3--:R-:W-:Y:S01]  /*4c10*/  @P4 FMUL.FTZ R203, R215, R213 ;  /* 0x000000d5d7cb4220 */ /* 0x008fe20000410000 */
[----:B------:R-:W-:-:S13]  /*4c20*/  LOP3.LUT P4, RZ, R19, 0xff000000, RZ, 0xc0, !PT ;  /* 0xff00000013ff7812 */ /* 0x000fda000788c0ff */
[----:B------:R-:W-:-:S04]  /*4c30*/  @P4 PRMT R195, R195, 0x7632, R195 ;  /* 0x00007632c3c34816 */ /* 0x000fc800000000c3 */
[----:B------:R-:W-:-:S05]  /*4c40*/  @P4 SHF.L.U32 R195, R195, 0x10, RZ ;  /* 0x00000010c3c34819 */ /* 0x000fca00000006ff */
[----:B------:R-:W-:Y:S01]  /*4c50*/  @P4 FMUL.FTZ R200, R201, R195 ;  /* 0x000000c3c9c84220 */ /* 0x000fe20000410000 */
[----:B------:R-:W-:Y:S01]  /*4c60*/  MOV R195, RZ ;  /* 0x000000ff00c37202 */ /* 0x000fe20000000f00 */
[----:B----4-:R-:W-:Y:S01]  /*4c70*/  @P4 FMUL.FTZ R195, R214, R201 ;  /* 0x000000c9d6c34220 */ /* 0x010fe20000410000 */
[----:B------:R-:W-:-:S04]  /*4c80*/  ISETP.NE.U32.AND P4, PT, RZ, UR16, PT ;  /* 0x00000010ff007c0c */ /* 0x000fc8000bf85070 */
[----:B------:R-:W-:Y:S01]  /*4c90*/  ISETP.NE.AND.EX P4, PT, RZ, UR17, PT, P4 ;  /* 0x00000011ff007c0c */ /* 0x000fe2000bf85340 */
[----:B------:R-:W-:-:S12]  /*4ca0*/  FADD.FTZ R83, R83, R200 ;  /* 0x000000c853537221 */ /* 0x000fd80000010000 */
[----:B------:R-:W-:-:S04]  /*4cb0*/  @P4 LEA R200, P5, R12, UR16, 0x5 ;  /* 0x000000100cc84c11 */ /* 0x000fc8000f8a28ff */
[----:B------:R-:W-:-:S05]  /*4cc0*/  @P4 LEA.HI.X R201, R12, UR17, RZ, 0x5, P5 ;  /* 0x000000110cc94c11 */ /* 0x000fca000a8f2cff */
[----:B------:R2:W-:Y:S04]  /*4cd0*/  @P4 STG.E.128 desc[UR4][R200.64], R184 ;  /* 0x000000b8c8004986 */ /* 0x0005e8000c101d04 */
[----:B------:R2:W-:Y:S01]  /*4ce0*/  @P4 STG.E.128 desc[UR4][R200.64+0x10], R188 ;  /* 0x000010bcc8004986 */ /* 0x0005e2000c101d04 */
[C---:B------:R-:W-:Y:S02]  /*4cf0*/  LEA R198, P4, R12.reuse, UR18, 0x4 ;  /* 0x000000120cc67c11 */ /* 0x040fe4000f8820ff */
[----:B------:R-:W-:Y:S02]  /*4d00*/  F2FP.BF16.F32.PACK_AB R195, R195, R203 ;  /* 0x000000cbc3c3723e */ /* 0x000fe400000010ff */
[----:B------:R-:W-:-:S05]  /*4d10*/  LEA.HI.X R199, R12, UR19, RZ, 0x4, P4 ;  /* 0x000000130cc77c11 */ /* 0x000fca000a0f24ff */
[----:B------:R2:W-:Y:S01]  /*4d20*/  STG.E.128 desc[UR4][R198.64], R192 ;  /* 0x000000c0c6007986 */ /* 0x0005e2000c101d04 */
[----:B------:R-:W-:-:S07]  /*4d30*/  IADD3 R12, R12, 0x20, RZ ;  /* 0x000000200c0c7810 */ /* 0x000fce0007ffe0ff */
.L_x_6458:
[----:B------:R-:W-:Y:S05]  /*4d40*/  BSYNC B1 ;  /* 0x0000000000017941 */ /* 0x000fea0003800000 */
.L_x_6457:
[----:B------:R-:W-:Y:S04]  /*4d50*/  BSSY B1, `(.L_x_6459) ;  /* 0x0000099000017945 */ /* 0x000fe80003800000 */
[----:B------:R-:W-:Y:S05]  /*4d60*/  @!P1 BRA `(.L_x_6460) ;  /* 0x00000008005c9947 */ /* 0x000fea0003800000 */
[----:B0-2---:R-:W0:Y:S01]  /*4d70*/  LDC.64 R192, c[0x0][0x220] ;  /* 0x00008800ffc07b82 */ /* 0x005e220000000a00 */
[----:B------:R-:W2:Y:S04]  /*4d80*/  LDL R199, [R1+0x60] ;  /* 0x0000600001c77983 */ /* 0x000ea80000100800 */
[----:B------:R-:W3:Y:S04]  /*4d90*/  LDL R203, [R1+0xd4] ;  /* 0x0000d40001cb7983 */ /* 0x000ee80000100800 */
[----:B-1----:R-:W4:Y:S01]  /*4da0*/  LDL R214, [R1+0xd0] ;  /* 0x0000d00001d67983 */ /* 0x002f220000100800 */
[----:B------:R-:W-:-:S02]  /*4db0*/  ISETP.NE.AND P4, PT, R216, RZ, PT ;  /* 0x000000ffd800720c */ /* 0x000fc40003f85270 */
[----:B------:R-:W-:Y:S01]  /*4dc0*/  ISETP.NE.U32.AND P5, PT, RZ, UR8, PT ;  /* 0x00000008ff007c0c */ /* 0x000fe2000bfa5070 */
[----:B------:R-:W4:Y:S01]  /*4dd0*/  LDL R213, [R1+0x4c] ;  /* 0x00004c0001d57983 */ /* 0x000f220000100800 */
[----:B------:R-:W-:-:S03]  /*4de0*/  LOP3.LUT P6, RZ, R20, 0xff00, RZ, 0xc0, !PT ;  /* 0x0000ff0014ff7812 */ /* 0x000fc600078cc0ff */
[----:B------:R-:W4:Y:S01]  /*4df0*/  LDL R215, [R1+0x38] ;  /* 0x0000380001d77983 */ /* 0x000f220000100800 */
[----:B0-----:R-:W-:-:S06]  /*4e00*/  IMAD.WIDE.U32 R192, R12, 0x10, R192 ;  /* 0x000000100cc07825 */ /* 0x001fcc00078e00c0 */
[----:B------:R-:W3:Y:S01]  /*4e10*/  LDG.E.128 R192, desc[UR4][R192.64] ;  /* 0x00000004c0c07981 */ /* 0x000ee2000c1e1d00 */
[----:B------:R-:W-:Y:S02]  /*4e20*/  FSEL R200, R196, RZ, !P4 ;  /* 0x000000ffc4c87208 */ /* 0x000fe40006000000 */
[----:B------:R-:W-:-:S03]  /*4e30*/  ISETP.NE.AND.EX P5, PT, RZ, UR9, PT, P5 ;  /* 0x00000009ff007c0c */ /* 0x000fc6000bfa5350 */
[----:B------:R-:W-:-:S04]  /*4e40*/  FFMA.FTZ R198, R225, R197, R200 ;  /* 0x000000c5e1c67223 */ /* 0x000fc800000100c8 */
        /* <DEDUP_REMOVED lines=12> */
[----:B------:R-:W-:-:S04]  /*4f10*/  FFMA.FTZ R201, R211, R197, R200 ;  /* 0x000000c5d3c97223 */ /* 0x000fc800000100c8 */
[----:B------:R-:W-:Y:S01]  /*4f20*/  FADD.FTZ R201, R249, -R201 ;  /* 0x800000c9f9c97221 */ /* 0x000fe20000010000 */
        /* <DEDUP_REMOVED lines=12> */
[----:B----4-:R-:W-:Y:S02]  /*4ff0*/  @P6 FMUL.FTZ R192, R214, R203 ;  /* 0x000000cbd6c06220 */ /* 0x010fe40000410000 */
[----:B------:R-:W2:Y:S01]  /*5000*/  LDL R214, [R1+0xcc] ;  /* 0x0000cc0001d67983 */ /* 0x000ea20000100800 */
[----:B------:R-:W-:Y:S01]  /*5010*/  SEL R185, R201, R185, P4 ;  /* 0x000000b9c9b97207 */ /* 0x000fe20002000000 */
[----:B------:R-:W-:-:S04]  /*5020*/  FFMA.FTZ R201, R210, R197, R200 ;  /* 0x000000c5d2c97223 */ /* 0x000fc800000100c8 */
[----:B------:R-:W-:Y:S02]  /*5030*/  FADD.FTZ R201, R213, -R201 ;  /* 0x800000c9d5c97221 */ /* 0x000fe40000010000 */
[----:B------:R-:W3:Y:S01]  /*5040*/  LDL R213, [R1+0xc8] ;  /* 0x0000c80001d57983 */ /* 0x000ee20000100800 */
        /* <DEDUP_REMOVED lines=8> */
[----:B------:R-:W-:-:S04]  /*50d0*/  FMUL.FTZ R203, R203, UR15 ;  /* 0x0000000fcbcb7c20 */ /* 0x000fc80008410000 */
[----:B------:R-:W-:Y:S01]  /*50e0*/  @P6 FMUL.FTZ R202, R203, R199 ;  /* 0x000000c7cbca6220 */ /* 0x000fe20000410000 */
[----:B------:R-:W-:Y:S02]  /*50f0*/  MOV R199, RZ ;  /* 0x000000ff00c77202 */ /* 0x000fe40000000f00 */
[----:B------:R-:W-:Y:S01]  /*5100*/  SEL R186, R201, R186, P4 ;  /* 0x000000bac9ba7207 */ /* 0x000fe20002000000 */
[----:B------:R-:W-:-:S04]  /*5110*/  FFMA.FTZ R201, R209, R197, R200 ;  /* 0x000000c5d1c97223 */ /* 0x000fc800000100c8 */
[----:B------:R-:W-:-:S04]  /*5120*/  FADD.FTZ R201, R248, -R201 ;  /* 0x800000c9f8c97221 */ /* 0x000fc80000010000 */
[----:B------:R-:W-:Y:S01]  /*5130*/  FMUL.FTZ R201, R3, R201 ;  /* 0x000000c903c97220 */ /* 0x000fe20000410000 */
[----:B------:R-:W-:-:S03]  /*5140*/  FADD.FTZ R78, R78, R202 ;  /* 0x000000ca4e4e7221 */ /* 0x000fc60000010000 */
[----:B------:R-:W-:Y:S01]  /*5150*/  @P5 FADD.FTZ R201, R39, R201 ;  /* 0x000000c927c95221 */ /* 0x000fe20000010000 */
[----:B--2---:R-:W-:Y:S02]  /*5160*/  @P6 FMUL.FTZ R199, R214, R203 ;  /* 0x000000cbd6c76220 */ /* 0x004fe40000410000 */
[----:B------:R-:W2:Y:S01]  /*5170*/  LDL R214, [R1+0xc4] ;  /* 0x0000c40001d67983 */ /* 0x000ea20000100800 */
[----:B------:R-:W-:Y:S01]  /*5180*/  LOP3.LUT P6, RZ, R20, 0xff000000, RZ, 0xc0, !PT ;  /* 0xff00000014ff7812 */ /* 0x000fe200078cc0ff */
[----:B------:R-:W-:Y:S01]  /*5190*/  FMUL.FTZ R202, R201, R4 ;  /* 0x00000004c9ca7220 */ /* 0x000fe20000410000 */
[----:B------:R-:W-:-:S03]  /*51a0*/  HFMA2.MMA R203, -RZ, RZ, 0, 0 ;  /* 0x00000000ffcb7435 */ /* 0x000fc600000001ff */
[----:B------:R-:W-:-:S08]  /*51b0*/  FMUL.FTZ R202, R202, UR15 ;  /* 0x0000000fcaca7c20 */ /* 0x000fd00008410000 */
[----:B------:R-:W-:-:S04]  /*51c0*/  @P6 PRMT R193, R193, 0x7632, R193 ;  /* 0x00007632c1c16816 */ /* 0x000fc800000000c1 */
[----:B------:R-:W-:-:S05]  /*51d0*/  @P6 SHF.L.U32 R193, R193, 0x10, RZ ;  /* 0x00000010c1c16819 */ /* 0x000fca00000006ff */
[----:B------:R-:W-:Y:S01]  /*51e0*/  @P6 FMUL.FTZ R203, R202, R193 ;  /* 0x000000c1cacb6220 */ /* 0x000fe20000410000 */
[----:B------:R-:W-:Y:S01]  /*51f0*/  MOV R193, RZ ;  /* 0x000000ff00c17202 */ /* 0x000fe20000000f00 */
[----:B---3--:R-:W-:Y:S02]  /*5200*/  @P6 FMUL.FTZ R193, R213, R202 ;  /* 0x000000cad5c16220 */ /* 0x008fe40000410000 */
[----:B------:R-:W3:Y:S01]  /*5210*/  LDL R213, [R1+0xc0] ;  /* 0x0000c00001d57983 */ /* 0x000ee20000100800 */
[----:B------:R-:W-:Y:S01]  /*5220*/  SEL R187, R201, R187, P4 ;  /* 0x000000bbc9bb7207 */ /* 0x000fe20002000000 */
[----:B------:R-:W-:-:S04]  /*5230*/  FFMA.FTZ R201, R208, R197, R200 ;  /* 0x000000c5d0c97223 */ /* 0x000fc800000100c8 */
[----:B------:R-:W-:Y:S02]  /*5240*/  FADD.FTZ R201, R215, -R201 ;  /* 0x800000c9d7c97221 */ /* 0x000fe40000010000 */
        /* <DEDUP_REMOVED lines=10> */
[----:B------:R-:W-:Y:S01]  /*52f0*/  @P6 FMUL.FTZ R201, R203, R202 ;  /* 0x000000cacbc96220 */ /* 0x000fe20000410000 */
[----:B------:R-:W-:-:S03]  /*5300*/  MOV R202, RZ ;  /* 0x000000ff00ca7202 */ /* 0x000fc60000000f00 */
[----:B------:R-:W-:Y:S01]  /*5310*/  FADD.FTZ R72, R72, R201 ;  /* 0x000000c948487221 */ /* 0x000fe20000010000 */
[----:B------:R-:W-:-:S04]  /*5320*/  FFMA.FTZ R201, R13, R197, R200 ;  /* 0x000000c50dc97223 */ /* 0x000fc800000100c8 */
[----:B------:R-:W-:-:S04]  /*5330*/  FADD.FTZ R201, R247, -R201 ;  /* 0x800000c9f7c97221 */ /* 0x000fc80000010000 */
[----:B------:R-:W-:-:S04]  /*5340*/  FMUL.FTZ R201, R3, R201 ;  /* 0x000000c903c97220 */ /* 0x000fc80000410000 */
[----:B------:R-:W-:-:S05]  /*5350*/  @P5 FADD.FTZ R201, R33, R201 ;  /* 0x000000c921c95221 */ /* 0x000fca0000010000 */
[----:B------:R-:W-:Y:S01]  /*5360*/  SEL R189, R201, R189, P4 ;  /* 0x000000bdc9bd7207 */ /* 0x000fe20002000000 */
[----:B--2---:R-:W-:Y:S02]  /*5370*/  @P6 FMUL.FTZ R202, R214, R203 ;  /* 0x000000cbd6ca6220 */ /* 0x004fe40000410000 */
[----:B------:R-:W2:Y:S01]  /*5380*/  LDL R214, [R1+0xb8] ;  /* 0x0000b80001d67983 */ /* 0x000ea20000100800 */
[----:B------:R-:W-:Y:S01]  /*5390*/  LOP3.LUT P6, RZ, R21, 0xff00, RZ, 0xc0, !PT ;  /* 0x0000ff0015ff7812 */ /* 0x000fe200078cc0ff */
[----:B------:R-:W-:-:S04]  /*53a0*/  FMUL.FTZ R201, R201, R4 ;  /* 0x00000004c9c97220 */ /* 0x000fc80000410000 */
[----:B------:R-:W-:Y:S01]  /*53b0*/  FMUL.FTZ R203, R201, UR15 ;  /* 0x0000000fc9cb7c20 */ /* 0x000fe20008410000 */
[----:B------:R-:W-:-:S07]  /*53c0*/  HFMA2.MMA R201, -RZ, RZ, 0, 0 ;  /* 0x00000000ffc97435 */ /* 0x000fce00000001ff */
[----:B------:R-:W-:-:S04]  /*53d0*/  @P6 PRMT R194, R194, 0x7632, R194 ;  /* 0x00007632c2c26816 */ /* 0x000fc800000000c2 */
[----:B------:R-:W-:-:S05]  /*53e0*/  @P6 SHF.L.U32 R194, R194, 0x10, RZ ;  /* 0x00000010c2c26819 */ /* 0x000fca00000006ff */
[----:B------:R-:W-:-:S04]  /*53f0*/  @P6 FMUL.FTZ R201, R203, R194 ;  /* 0x000000c2cbc96220 */ /* 0x000fc80000410000 */
[----:B------:R-:W-:Y:S01]  /*5400*/  FADD.FTZ R73, R73, R201 ;  /* 0x000000c949497221 */ /* 0x000fe20000010000 */
        /* <DEDUP_REMOVED lines=11> */
[----:B------:R-:W-:Y:S01]  /*54c0*/  FMUL.FTZ R201, R201, R4 ;  /* 0x00000004c9c97220 */ /* 0x000fe20000410000 */
[----:B------:R-:W-:Y:S01]  /*54d0*/  MOV R194, RZ ;  /* 0x000000ff00c27202 */ /* 0x000fe20000000f00 */
[----:B---3--:R-:W-:Y:S02]  /*54e0*/  @P6 FMUL.FTZ R194, R213, R203 ;  /* 0x000000cbd5c26220 */ /* 0x008fe40000410000 */
[----:B------:R-:W-:Y:S01]  /*54f0*/  FMUL.FTZ R213, R201, UR15 ;  /* 0x0000000fc9d57c20 */ /* 0x000fe20008410000 */
[----:B------:R-:W-:-:S07]  /*5500*/  HFMA2.MMA R201, -RZ, RZ, 0, 0 ;  /* 0x00000000ffc97435 */ /* 0x000fce00000001ff */
[----:B------:R-:W-:-:S05]  /*5510*/  @P4 SHF.L.U32 R203, R195, 0x10, RZ ;  /* 0x00000010c3cb4819 */ /* 0x000fca00000006ff */
[----:B------:R-:W-:Y:S01]  /*5520*/  @P4 FMUL.FTZ R201, R213, R203 ;  /* 0x000000cbd5c94220 */ /* 0x000fe20000410000 */
[----:B------:R-:W-:Y:S01]  /*5530*/  MOV R203, RZ ;  /* 0x000000ff00cb7202 */ /* 0x000fe20000000f00 */
[----:B----4-:R-:W-:Y:S01]  /*5540*/  @P4 FMUL.FTZ R203, R215, R213 ;  /* 0x000000d5d7cb4220 */ /* 0x010fe20000410000 */
[----:B------:R-:W-:Y:S01]  /*5550*/  LOP3.LUT P4, RZ, R21, 0xff000000, RZ, 0xc0, !PT ;  /* 0xff00000015ff7812 */ /* 0x000fe2000788c0ff */
[----:B------:R-:W-:Y:S01]  /*5560*/  FMUL.FTZ R200, R200, R4 ;  /* 0x00000004c8c87220 */ /* 0x000fe20000410000 */
[----:B------:R-:W-:-:S03]  /*5570*/  FADD.FTZ R74, R74, R201 ;  /* 0x000000c94a4a7221 */ /* 0x000fc60000010000 */
[----:B------:R-:W-:Y:S01]  /*5580*/  FMUL.FTZ R201, R200, UR15 ;  /* 0x0000000fc8c97c20 */ /* 0x000fe20008410000 */
[----:B------:R-:W-:-:S07]  /*5590*/  HFMA2.MMA R200, -RZ, RZ, 0, 0 ;  /* 0x00000000ffc87435 */ /* 0x000fce00000001ff */
[----:B------:R-:W-:-:S04]  /*55a0*/  @P4 PRMT R195, R195, 0x7632, R195 ;  /* 0x00007632c3c34816 */ /* 0x000fc800000000c3 */
[----:B------:R-:W-:-:S05]  /*55b0*/  @P4 SHF.L.U32 R195, R195, 0x10, RZ ;  /* 0x00000010c3c34819 */ /* 0x000fca00000006ff */
[----:B------:R-:W-:Y:S01]  /*55c0*/  @P4 FMUL.FTZ R200, R201, R195 ;  /* 0x000000c3c9c84220 */ /* 0x000fe20000410000 */
[----:B------:R-:W-:-:S03]  /*55d0*/  MOV R195, RZ ;  /* 0x000000ff00c37202 */ /* 0x000fc60000000f00 */
[----:B------:R-:W-:Y:S01]  /*55e0*/  FADD.FTZ R75, R75, R200 ;  /* 0x000000c84b4b7221 */ /* 0x000fe20000010000 */
[----:B------:R-:W-:Y:S02]  /*55f0*/  F2FP.BF16.F32.PACK_AB R192, R192, R198 ;  /* 0x000000c6c0c0723e */ /* 0x000fe400000010ff */
[----:B------:R-:W-:Y:S02]  /*5600*/  F2FP.BF16.F32.PACK_AB R193, R193, R199 ;  /* 0x000000c7c1c1723e */ /* 0x000fe400000010ff */
[----:B------:R-:W-:Y:S01]  /*5610*/  F2FP.BF16.F32.PACK_AB R194, R194, R202 ;  /* 0x000000cac2c2723e */ /* 0x000fe200000010ff */
[----:B--2---:R-:W-:Y:S01]  /*5620*/  @P4 FMUL.FTZ R195, R214, R201 ;  /* 0x000000c9d6c34220 */ /* 0x004fe20000410000 */
[----:B------:R-:W-:-:S04]  /*5630*/  ISETP.NE.U32.AND P4, PT, RZ, UR16, PT ;  /* 0x00000010ff007c0c */ /* 0x000fc8000bf85070 */
[----:B------:R-:W-:-:S13]  /*5640*/  ISETP.NE.AND.EX P4, PT, RZ, UR17, PT, P4 ;  /* 0x00000011ff007c0c */ /* 0x000fda000bf85340 */
        /* <DEDUP_REMOVED lines=9> */
.L_x_6460:
[----:B------:R-:W-:Y:S05]  /*56e0*/  BSYNC B1 ;  /* 0x0000000000017941 */ /* 0x000fea0003800000 */
.L_x_6459:
[----:B------:R-:W-:Y:S04]  /*56f0*/  BSSY B1, `(.L_x_6461) ;  /* 0x0000099000017945 */ /* 0x000fe80003800000 */
[----:B------:R-:W-:Y:S05]  /*5700*/  @!P2 BRA `(.L_x_6462) ;  /* 0x00000008005ca947 */ /* 0x000fea0003800000 */
[----:B0-23--:R-:W0:Y:S01]  /*5710*/  LDC.64 R192, c[0x0][0x220] ;  /* 0x00008800ffc07b82 */ /* 0x00de220000000a00 */
        /* <DEDUP_REMOVED lines=75> */
[----:B-----5:R-:W-:-:S04]  /*5bd0*/  FFMA.FTZ R201, R5, R197, R200 ;  /* 0x000000c505c97223 */ /* 0x020fc800000100c8 */
        /* <DEDUP_REMOVED lines=74> */
.L_x_6462:
[----:B------:R-:W-:Y:S05]  /*6080*/  BSYNC B1 ;  /* 0x0000000000017941 */ /* 0x000fea0003800000 */
.L_x_6461:
[----:B0-234-:R-:W2:Y:S01]  /*6090*/  LDL R192, [R1+0x70] ;  /* 0x0000700001c07983 */ /* 0x01dea20000100800 */
[----:B------:R-:W-:Y:S01]  /*60a0*/  BSSY B1, `(.L_x_6463) ;  /* 0x000009a000017945 */ /* 0x000fe20003800000 */
[----:B--2---:R-:W-:-:S13]  /*60b0*/  ISETP.NE.AND P4, PT, R192, RZ, PT ;  /* 0x000000ffc000720c */ /* 0x004fda0003f85270 */
[----:B------:R-:W-:Y:S05]  /*60c0*/  @!P4 BRA `(.L_x_6464) ;  /* 0x00000008005cc947 */ /* 0x000fea0003800000 */
[----:B------:R-:W0:Y:S01]  /*60d0*/  LDC.64 R192, c[0x0][0x220] ;  /* 0x00008800ffc07b82 */ /* 0x000e220000000a00 */
[----:B------:R-:W2:Y:S04]  /*60e0*/  LDL R199, [R1+0x58] ;  /* 0x0000580001c77983 */ /* 0x000ea80000100800 */
[----:B------:R-:W3:Y:S01]  /*60f0*/  LDL R203, [R1+0x94] ;  /* 0x0000940001cb7983 */ /* 0x000ee20000100800 */
[----:B------:R-:W-:Y:S02]  /*6100*/  ISETP.NE.AND P4, PT, R216, RZ, PT ;  /* 0x000000ffd800720c */ /* 0x000fe40003f85270 */
[----:B------:R-:W-:Y:S01]  /*6110*/  ISETP.NE.U32.AND P5, PT, RZ, UR8, PT ;  /* 0x00000008ff007c0c */ /* 0x000fe2000bfa5070 */
[----:B------:R-:W4:Y:S04]  /*6120*/  LDL R213, [R1+0x90] ;  /* 0x0000900001d57983 */ /* 0x000f280000100800 */
[----:B------:R-:W4:Y:S01]  /*6130*/  LDL R202, [R1+0x44] ;  /* 0x0000440001ca7983 */ /* 0x000f220000100800 */
[----:B------:R-:W-:Y:S01]  /*6140*/  HFMA2.MMA R200, -RZ, RZ, 0, 0 ;  /* 0x00000000ffc87435 */ /* 0x000fe200000001ff */
[----:B------:R-:W-:-:S02]  /*6150*/  LOP3.LUT P6, RZ, R204, 0xff00, RZ, 0xc0, !PT ;  /* 0x0000ff00ccff7812 */ /* 0x000fc400078cc0ff */
[----:B-1----:R-:W4:Y:S04]  /*6160*/  LDL R215, [R1+0x80] ;  /* 0x0000800001d77983 */ /* 0x002f280000100800 */
[----:B------:R-:W4:Y:S01]  /*6170*/  LDL R214, [R1+0x24] ;  /* 0x0000240001d67983 */ /* 0x000f220000100800 */
[----:B0-----:R-:W-:-:S06]  /*6180*/  IMAD.WIDE.U32 R192, R12, 0x10, R192 ;  /* 0x000000100cc07825 */ /* 0x001fcc00078e00c0 */
[----:B------:R-:W3:Y:S01]  /*6190*/  LDG.E.128 R192, desc[UR4][R192.64] ;  /* 0x00000004c0c07981 */ /* 0x000ee2000c1e1d00 */
[----:B------:R-:W-:-:S05]  /*61a0*/  FSEL R198, R196, RZ, !P4 ;  /* 0x000000ffc4c67208 */ /* 0x000fca0006000000 */
[----:B------:R-:W-:Y:S01]  /*61b0*/  FFMA.FTZ R196, R227, R197, R198 ;  /* 0x000000c5e3c47223 */ /* 0x000fe200000100c6 */
[----:B------:R-:W-:-:S03]  /*61c0*/  ISETP.NE.AND.EX P5, PT, RZ, UR9, PT, P5 ;  /* 0x00000009ff007c0c */ /* 0x000fc6000bfa5350 */
[----:B--2---:R-:W-:-:S04]  /*61d0*/  FADD.FTZ R196, R199, -R196 ;  /* 0x800000c4c7c47221 */ /* 0x004fc80000010000 */
[----:B------:R-:W-:Y:S01]  /*61e0*/  FMUL.FTZ R201, R3, R196 ;  /* 0x000000c403c97220 */ /* 0x000fe20000410000 */
[----:B------:R-:W-:-:S04]  /*61f0*/  MOV R196, R204 ;  /* 0x000000cc00c47202 */ /* 0x000fc80000000f00 */
[----:B------:R-:W-:Y:S01]  /*6200*/  LOP3.LUT P4, RZ, R196, 0xff, RZ, 0xc0, !PT ;  /* 0x000000ffc4ff7812 */ /* 0x000fe2000788c0ff */
[----:B------:R-:W-:-:S04]  /*6210*/  @P5 FADD.FTZ R201, R176, R201 ;  /* 0x000000c9b0c95221 */ /* 0x000fc80000010000 */
[----:B------:R-:W-:-:S04]  /*6220*/  FMUL.FTZ R199, R201, R4 ;  /* 0x00000004c9c77220 */ /* 0x000fc80000410000 */
[----:B------:R-:W-:-:S04]  /*6230*/  FMUL.FTZ R199, R199, UR15 ;  /* 0x0000000fc7c77c20 */ /* 0x000fc80008410000 */
[----:B---3--:R-:W-:-:S05]  /*6240*/  @P4 SHF.L.U32 R196, R192, 0x10, RZ ;  /* 0x00000010c0c44819 */ /* 0x008fca00000006ff */
[----:B------:R-:W-:Y:S01]  /*6250*/  @P4 FMUL.FTZ R200, R199, R196 ;  /* 0x000000c4c7c84220 */ /* 0x000fe20000410000 */
[----:B------:R-:W-:Y:S01]  /*6260*/  MOV R196, RZ ;  /* 0x000000ff00c47202 */ /* 0x000fe20000000f00 */
[----:B------:R-:W-:Y:S02]  /*6270*/  @P4 FMUL.FTZ R196, R203, R199 ;  /* 0x000000c7cbc44220 */ /* 0x000fe40000410000 */
[----:B------:R-:W2:Y:S01]  /*6280*/  LDL R203, [R1+0x8c] ;  /* 0x00008c0001cb7983 */ /* 0x000ea20000100800 */
[----:B------:R-:W-:-:S04]  /*6290*/  FFMA.FTZ R199, R9, R197, R198 ;  /* 0x000000c509c77223 */ /* 0x000fc800000100c6 */
[----:B------:R-:W-:Y:S01]  /*62a0*/  FADD.FTZ R199, R235, -R199 ;  /* 0x800000c7ebc77221 */ /* 0x000fe20000010000 */
[----:B------:R-:W-:-:S03]  /*62b0*/  ISETP.NE.U32.AND P4, PT, RZ, UR16, PT ;  /* 0x00000010ff007c0c */ /* 0x000fc6000bf85070 */
[----:B------:R-:W-:Y:S01]  /*62c0*/  FMUL.FTZ R199, R3, R199 ;  /* 0x000000c703c77220 */ /* 0x000fe20000410000 */
[----:B------:R-:W-:-:S03]  /*62d0*/  ISETP.NE.AND.EX P4, PT, RZ, UR17, PT, P4 ;  /* 0x00000011ff007c0c */ /* 0x000fc6000bf85340 */
[----:B------:R-:W-:Y:S01]  /*62e0*/  @P5 FADD.FTZ R199, R177, R199 ;  /* 0x000000c7b1c75221 */ /* 0x000fe20000010000 */
[----:B------:R-:W-:Y:S01]  /*62f0*/  FADD.FTZ R60, R60, R200 ;  /* 0x000000c83c3c7221 */ /* 0x000fe20000010000 */
[----:B------:R-:W-:Y:S02]  /*6300*/  @P6 PRMT R192, R192, 0x7632, R192 ;  /* 0x00007632c0c06816 */ /* 0x000fe400000000c0 */
[----:B------:R-:W-:Y:S01]  /*6310*/  FMUL.FTZ R200, R199, R4 ;  /* 0x00000004c7c87220 */ /* 0x000fe20000410000 */
[----:B------:R-:W-:Y:S01]  /*6320*/  SEL R184, R201, R184, P4 ;  /* 0x000000b8c9b87207 */ /* 0x000fe20002000000 */
[----:B------:R-:W-:Y:S01]  /*6330*/  HFMA2.MMA R201, -RZ, RZ, 0, 0 ;  /* 0x00000000ffc97435 */ /* 0x000fe200000001ff */
[----:B------:R-:W-:Y:S01]  /*6340*/  @P6 SHF.L.U32 R192, R192, 0x10, RZ ;  /* 0x00000010c0c06819 */ /* 0x000fe200000006ff */
[----:B------:R-:W-:Y:S01]  /*6350*/  FMUL.FTZ R200, R200, UR15 ;  /* 0x0000000fc8c87c20 */ /* 0x000fe20008410000 */
[----:B------:R-:W-:Y:S01]  /*6360*/  SEL R185, R199, R185, P4 ;  /* 0x000000b9c7b97207 */ /* 0x000fe20002000000 */
[----:B------:R-:W-:-:S02]  /*6370*/  FFMA.FTZ R199, R7, R197, R198 ;  /* 0x000000c507c77223 */ /* 0x000fc400000100c6 */
[----:B------:R-:W-:Y:S01]  /*6380*/  @P6 FMUL.FTZ R201, R200, R192 ;  /* 0x000000c0c8c96220 */ /* 0x000fe20000410000 */
[----:B------:R-:W-:Y:S01]  /*6390*/  MOV R192, RZ ;  /* 0x000000ff00c07202 */ /* 0x000fe20000000f00 */
[----:B----4-:R-:W-:Y:S02]  /*63a0*/  @P6 FMUL.FTZ R192, R213, R200 ;  /* 0x000000c8d5c06220 */ /* 0x010fe40000410000 */
[----:B------:R-:W3:Y:S01]  /*63b0*/  LDL R213, [R1+0x88] ;  /* 0x0000880001d57983 */ /* 0x000ee20000100800 */
[----:B------:R-:W-:Y:S01]  /*63c0*/  FADD.FTZ R199, R202, -R199 ;  /* 0x800000c7cac77221 */ /* 0x000fe20000010000 */
[----:B------:R-:W-:Y:S02]  /*63d0*/  LOP3.LUT P6, RZ, R204, 0xff0000, RZ, 0xc0, !PT ;  /* 0x00ff0000ccff7812 */ /* 0x000fe400078cc0ff */
[----:B------:R-:W4:Y:S01]  /*63e0*/  LDL R202, [R1+0x30] ;  /* 0x0000300001ca7983 */ /* 0x000f220000100800 */
[----:B------:R-:W-:-:S04]  /*63f0*/  FMUL.FTZ R199, R3, R199 ;  /* 0x000000c703c77220 */ /* 0x000fc80000410000 */
[----:B------:R-:W-:Y:S01]  /*6400*/  @P5 FADD.FTZ R199, R178, R199 ;  /* 0x000000c7b2c75221 */ /* 0x000fe20000010000 */
[----:B------:R-:W-:Y:S01]  /*6410*/  FADD.FTZ R61, R61, R201 ;  /* 0x000000c93d3d7221 */ /* 0x000fe20000010000 */
[----:B------:R-:W-:-:S03]  /*6420*/  HFMA2.MMA R201, -RZ, RZ, 0, 0 ;  /* 0x00000000ffc97435 */ /* 0x000fc600000001ff */
[C---:B------:R-:W-:Y:S01]  /*6430*/  SEL R186, R199.reuse, R186, P4 ;  /* 0x000000bac7ba7207 */ /* 0x040fe20002000000 */
[----:B------:R-:W-:Y:S01]  /*6440*/  FMUL.FTZ R199, R199, R4 ;  /* 0x00000004c7c77220 */ /* 0x000fe20000410000 */
[----:B------:R-:W-:-:S03]  /*6450*/  @P6 SHF.L.U32 R200, R193, 0x10, RZ ;  /* 0x00000010c1c86819 */ /* 0x000fc600000006ff */
[----:B------:R-:W-:-:S04]  /*6460*/  FMUL.FTZ R199, R199, UR15 ;  /* 0x0000000fc7c77c20 */ /* 0x000fc80008410000 */
[----:B------:R-:W-:Y:S01]  /*6470*/  @P6 FMUL.FTZ R201, R199, R200 ;  /* 0x000000c8c7c96220 */ /* 0x000fe20000410000 */
[----:B------:R-:W-:Y:S01]  /*6480*/  MOV R200, RZ ;  /* 0x000000ff00c87202 */ /* 0x000fe20000000f00 */
[----:B--2---:R-:W-:Y:S02]  /*6490*/  @P6 FMUL.FTZ R200, R203, R199 ;  /* 0x000000c7cbc86220 */ /* 0x004fe40000410000 */
[----:B------:R-:W2:Y:S01]  /*64a0*/  LDL R203, [R1+0x84] ;  /* 0x0000840001cb7983 */ /* 0x000ea20000100800 */
[----:B------:R-:W-:Y:S01]  /*64b0*/  FFMA.FTZ R199, R10, R197, R198 ;  /* 0x000000c50ac77223 */ /* 0x000fe200000100c6 */
[----:B------:R-:W-:-:S03]  /*64c0*/  LOP3.LUT P6, RZ, R204, 0xff000000, RZ, 0xc0, !PT ;  /* 0xff000000ccff7812 */ /* 0x000fc600078cc0ff */
[----:B------:R-:W-:-:S04]  /*64d0*/  FADD.FTZ R199, R234, -R199 ;  /* 0x800000c7eac77221 */ /* 0x000fc80000010000 */
[----:B------:R-:W-:-:S04]  /*64e0*/  FMUL.FTZ R199, R3, R199 ;  /* 0x000000c703c77220 */ /* 0x000fc80000410000 */
[----:B------:R-:W-:Y:S02]  /*64f0*/  @P5 FADD.FTZ R199, R179, R199 ;  /* 0x000000c7b3c75221 */ /* 0x000fe40000010000 */
[----:B------:R-:W-:Y:S01]  /*6500*/  @P6 PRMT R193, R193, 0x7632, R193 ;  /* 0x00007632c1c16816 */ /* 0x000fe200000000c1 */
[----:B------:R-:W-:Y:S02]  /*6510*/  FADD.FTZ R62, R62, R201 ;  /* 0x000000c93e3e7221 */ /* 0x000fe40000010000 */
[C---:B------:R-:W-:Y:S01]  /*6520*/  SEL R187, R199.reuse, R187, P4 ;  /* 0x000000bbc7bb7207 */ /* 0x040fe20002000000 */
[----:B------:R-:W-:Y:S01]  /*6530*/  FMUL.FTZ R199, R199, R4 ;  /* 0x00000004c7c77220 */ /* 0x000fe20000410000 */
[----:B------:R-:W-:Y:S01]  /*6540*/  HFMA2.MMA R201, -RZ, RZ, 0, 0 ;  /* 0x00000000ffc97435 */ /* 0x000fe200000001ff */
[----:B------:R-:W-:Y:S02]  /*6550*/  @P6 SHF.L.U32 R193, R193, 0x10, RZ ;  /* 0x00000010c1c16819 */ /* 0x000fe400000006ff */
[----:B------:R-:W-:-:S04]  /*6560*/  FMUL.FTZ R199, R199, UR15 ;  /* 0x0000000fc7c77c20 */ /* 0x000fc80008410000 */
[----:B------:R-:W-:Y:S01]  /*6570*/  @P6 FMUL.FTZ R201, R199, R193 ;  /* 0x000000c1c7c96220 */ /* 0x000fe20000410000 */
[----:B------:R-:W-:Y:S01]  /*6580*/  MOV R193, RZ ;  /* 0x000000ff00c17202 */ /* 0x000fe20000000f00 */
[----:B---3--:R-:W-:Y:S01]  /*6590*/  @P6 FMUL.FTZ R193, R213, R199 ;  /* 0x000000c7d5c16220 */ /* 0x008fe20000410000 */
[----:B------:R-:W-:Y:S01]  /*65a0*/  FFMA.FTZ R199, R8, R197, R198 ;  /* 0x000000c508c77223 */ /* 0x000fe200000100c6 */
[----:B------:R-:W3:Y:S01]  /*65b0*/  LDL R213, [R1+0x7c] ;  /* 0x00007c0001d57983 */ /* 0x000ee20000100800 */
[----:B------:R-:W-:Y:S02]  /*65c0*/  LOP3.LUT P6, RZ, R205, 0xff, RZ, 0xc0, !PT ;  /* 0x000000ffcdff7812 */ /* 0x000fe400078cc0ff */
[----:B----4-:R-:W-:-:S04]  /*65d0*/  FADD.FTZ R199, R202, -R199 ;  /* 0x800000c7cac77221 */ /* 0x010fc80000010000 */
[----:B------:R-:W-:-:S04]  /*65e0*/  FMUL.FTZ R199, R3, R199 ;  /* 0x000000c703c77220 */ /* 0x000fc80000410000 */
[----:B------:R-:W-:Y:S01]  /*65f0*/  @P5 FADD.FTZ R199, R180, R199 ;  /* 0x000000c7b4c75221 */ /* 0x000fe20000010000 */
[----:B------:R-:W-:-:S03]  /*6600*/  FADD.FTZ R63, R63, R201 ;  /* 0x000000c93f3f7221 */ /* 0x000fc60000010000 */
[C---:B------:R-:W-:Y:S01]  /*6610*/  FMUL.FTZ R202, R199.reuse, R4 ;  /* 0x00000004c7ca7220 */ /* 0x040fe20000410000 */
[----:B------:R-:W-:Y:S01]  /*6620*/  SEL R188, R199, R188, P4 ;  /* 0x000000bcc7bc7207 */ /* 0x000fe20002000000 */
[----:B------:R-:W-:Y:S01]  /*6630*/  HFMA2.MMA R199, -RZ, RZ, 0, 0 ;  /* 0x00000000ffc77435 */ /* 0x000fe200000001ff */
[----:B------:R-:W-:Y:S01]  /*6640*/  @P6 SHF.L.U32 R201, R194, 0x10, RZ ;  /* 0x00000010c2c96819 */ /* 0x000fe200000006ff */
[----:B------:R-:W-:-:S04]  /*6650*/  FMUL.FTZ R202, R202, UR15 ;  /* 0x0000000fcaca7c20 */ /* 0x000fc80008410000 */
[----:B------:R-:W-:Y:S01]  /*6660*/  @P6 FMUL.FTZ R199, R202, R201 ;  /* 0x000000c9cac76220 */ /* 0x000fe20000410000 */
[----:B------:R-:W-:-:S03]  /*6670*/  MOV R201, RZ ;  /* 0x000000ff00c97202 */ /* 0x000fc60000000f00 */
[----:B------:R-:W-:Y:S01]  /*6680*/  FADD.FTZ R56, R56, R199 ;  /* 0x000000c738387221 */ /* 0x000fe20000010000 */
[----:B------:R-:W-:-:S04]  /*6690*/  FFMA.FTZ R199, R11, R197, R198 ;  /* 0x000000c50bc77223 */ /* 0x000fc800000100c6 */
[----:B------:R-:W-:-:S04]  /*66a0*/  FADD.FTZ R199, R233, -R199 ;  /* 0x800000c7e9c77221 */ /* 0x000fc80000010000 */
[----:B------:R-:W-:-:S04]  /*66b0*/  FMUL.FTZ R199, R3, R199 ;  /* 0x000000c703c77220 */ /* 0x000fc80000410000 */
[----:B------:R-:W-:-:S05]  /*66c0*/  @P5 FADD.FTZ R199, R181, R199 ;  /* 0x000000c7b5c75221 */ /* 0x000fca0000010000 */
[C---:B------:R-:W-:Y:S01]  /*66d0*/  SEL R189, R199.reuse, R189, P4 ;  /* 0x000000bdc7bd7207 */ /* 0x040fe20002000000 */
[----:B------:R-:W-:Y:S01]  /*66e0*/  FMUL.FTZ R199, R199, R4 ;  /* 0x00000004c7c77220 */ /* 0x000fe20000410000 */
[----:B--2---:R-:W-:Y:S02]  /*66f0*/  @P6 FMUL.FTZ R201, R203, R202 ;  /* 0x000000cacbc96220 */ /* 0x004fe40000410000 */
[----:B------:R-:W2:Y:S01]  /*6700*/  LDL R203, [R1+0x78] ;  /* 0x0000780001cb7983 */ /* 0x000ea20000100800 */
[----:B------:R-:W-:Y:S01]  /*6710*/  LOP3.LUT P6, RZ, R205, 0xff00, RZ, 0xc0, !PT ;  /* 0x0000ff00cdff7812 */ /* 0x000fe200078cc0ff */
[----:B------:R-:W-:Y:S01]  /*6720*/  FMUL.FTZ R202, R199, UR15 ;  /* 0x0000000fc7ca7c20 */ /* 0x000fe20008410000 */
[----:B------:R-:W-:-:S11]  /*6730*/  HFMA2.MMA R199, -RZ, RZ, 0, 0 ;  /* 0x00000000ffc77435 */ /* 0x000fd600000001ff */
[----:B------:R-:W-:-:S04]  /*6740*/  @P6 PRMT R194, R194, 0x7632, R194 ;  /* 0x00007632c2c26816 */ /* 0x000fc800000000c2 */
[----:B------:R-:W-:-:S05]  /*6750*/  @P6 SHF.L.U32 R194, R194, 0x10, RZ ;  /* 0x00000010c2c26819 */ /* 0x000fca00000006ff */
[----:B------:R-:W-:Y:S01]  /*6760*/  @P6 FMUL.FTZ R199, R202, R194 ;  /* 0x000000c2cac76220 */ /* 0x000fe20000410000 */
[----:B------:R-:W-:Y:S01]  /*6770*/  MOV R194, RZ ;  /* 0x000000ff00c27202 */ /* 0x000fe20000000f00 */
[----:B------:R-:W-:Y:S01]  /*6780*/  @P6 FMUL.FTZ R194, R215, R202 ;  /* 0x000000cad7c26220 */ /* 0x000fe20000410000 */
        /* <DEDUP_REMOVED lines=8> */
[C---:B------:R-:W-:Y:S02]  /*6810*/  SEL R190, R202.reuse, R190, P4 ;  /* 0x000000becabe7207 */ /* 0x040fe40002000000 */
[----:B------:R-:W-:Y:S02]  /*6820*/  SEL R191, R3, R191, P4 ;  /* 0x000000bf03bf7207 */ /* 0x000fe40002000000 */
[----:B------:R-:W-:Y:S01]  /*6830*/  LOP3.LUT P4, RZ, R205, 0xff0000, RZ, 0xc0, !PT ;  /* 0x00ff0000cdff7812 */ /* 0x000fe2000788c0ff */
[-C--:B------:R-:W-:Y:S01]  /*6840*/  FMUL.FTZ R202, R202, R4.reuse ;  /* 0x00000004caca7220 */ /* 0x080fe20000410000 */
[----:B------:R-:W-:Y:S01]  /*6850*/  FMUL.FTZ R198, R3, R4 ;  /* 0x0000000403c67220 */ /* 0x000fe20000410000 */
[----:B------:R-:W-:Y:S02]  /*6860*/  HFMA2.MMA R3, -RZ, RZ, 0, 0 ;  /* 0x00000000ff037435 */ /* 0x000fe400000001ff */
[----:B------:R-:W-:-:S08]  /*6870*/  FMUL.FTZ R4, R202, UR15 ;  /* 0x0000000fca047c20 */ /* 0x000fd00008410000 */
[----:B------:R-:W-:-:S05]  /*6880*/  @P4 SHF.L.U32 R197, R195, 0x10, RZ ;  /* 0x00000010c3c54819 */ /* 0x000fca00000006ff */
[----:B------:R-:W-:Y:S01]  /*6890*/  @P4 FMUL.FTZ R3, R4, R197 ;  /* 0x000000c504034220 */ /* 0x000fe20000410000 */
[----:B------:R-:W-:Y:S01]  /*68a0*/  MOV R197, RZ ;  /* 0x000000ff00c57202 */ /* 0x000fe20000000f00 */
[----:B---3--:R-:W-:Y:S01]  /*68b0*/  @P4 FMUL.FTZ R197, R213, R4 ;  /* 0x00000004d5c54220 */ /* 0x008fe20000410000 */
[----:B------:R-:W-:Y:S01]  /*68c0*/  LOP3.LUT P4, RZ, R205, 0xff000000, RZ, 0xc0, !PT ;  /* 0xff000000cdff7812 */ /* 0x000fe2000788c0ff */
[----:B------:R-:W-:Y:S01]  /*68d0*/  HFMA2.MMA R4, -RZ, RZ, 0, 0 ;  /* 0x00000000ff047435 */ /* 0x000fe200000001ff */
[----:B------:R-:W-:-:S11]  /*68e0*/  FMUL.FTZ R198, R198, UR15 ;  /* 0x0000000fc6c67c20 */ /* 0x000fd60008410000 */
[----:B------:R-:W-:-:S04]  /*68f0*/  @P4 PRMT R195, R195, 0x7632, R195 ;  /* 0x00007632c3c34816 */ /* 0x000fc800000000c3 */
[----:B------:R-:W-:-:S05]  /*6900*/  @P4 SHF.L.U32 R195, R195, 0x10, RZ ;  /* 0x00000010c3c34819 */ /* 0x000fca00000006ff */
[----:B------:R-:W-:Y:S01]  /*6910*/  @P4 FMUL.FTZ R4, R198, R195 ;  /* 0x000000c3c6044220 */ /* 0x000fe20000410000 */
[----:B------:R-:W-:Y:S01]  /*6920*/  MOV R195, RZ ;  /* 0x000000ff00c37202 */ /* 0x000fe20000000f00 */
[----:B------:R-:W-:Y:S01]  /*6930*/  FADD.FTZ R57, R57, R199 ;  /* 0x000000c739397221 */ /* 0x000fe20000010000 */
[----:B------:R-:W-:Y:S02]  /*6940*/  F2FP.BF16.F32.PACK_AB R192, R192, R196 ;  /* 0x000000c4c0c0723e */ /* 0x000fe400000010ff */
[----:B------:R-:W-:Y:S02]  /*6950*/  F2FP.BF16.F32.PACK_AB R194, R194, R201 ;  /* 0x000000c9c2c2723e */ /* 0x000fe400000010ff */
[----:B------:R-:W-:Y:S01]  /*6960*/  F2FP.BF16.F32.PACK_AB R193, R193, R200 ;  /* 0x000000c8c1c1723e */ /* 0x000fe200000010ff */
[----:B------:R-:W-:Y:S01]  /*6970*/  FADD.FTZ R58, R58, R3 ;  /* 0x000000033a3a7221 */ /* 0x000fe20000010000 */
[----:B------:R-:W-:Y:S01]  /*6980*/  FADD.FTZ R59, R59, R4 ;  /* 0x000000043b3b7221 */ /* 0x000fe20000010000 */
        /* <DEDUP_REMOVED lines=10> */
[----:B------:R0:W-:Y:S04]  /*6a30*/  STG.E.128 desc[UR4][R196.64], R192 ;  /* 0x000000c0c4007986 */ /* 0x0001e8000c101d04 */
.L_x_6464:
[----:B------:R-:W-:Y:S05]  /*6a40*/  BSYNC B1 ;  /* 0x0000000000017941 */ /* 0x000fea0003800000 */
.L_x_6463:
[----:B0-----:R-:W0:Y:S02]  /*6a50*/  LDC.64 R192, c[0x0][0x210] ;  /* 0x00008400ffc07b82 */ /* 0x001e240000000a00 */
[----:B0----5:R-:W-:-:S04]  /*6a60*/  LEA R2, R192, R2, 0x2 ;  /* 0x00000002c0027211 */ /* 0x021fc800078e10ff */
[----:B------:R-:W-:-:S13]  /*6a70*/  ISETP.GE.AND P4, PT, R2, R193, PT ;  /* 0x000000c10200720c */ /* 0x000fda0003f86270 */
[----:B------:R-:W-:Y:S05]  /*6a80*/  @!P4 BRA `(.L_x_6465) ;  /* 0xffffffa8009cc947 */ /* 0x000fea000383ffff */
.L_x_6443:
[----:B------:R-:W-:Y:S05]  /*6a90*/  BSYNC B0 ;  /* 0x0000000000007941 */ /* 0x000fea0003800000 */
.L_x_6442:
[----:B-----5:R-:W2:Y:S01]  /*6aa0*/  LDL.LU R4, [R1+0x6c] ;  /* 0x00006c0001047983 */ /* 0x020ea20000300800 */
        /* <DEDUP_REMOVED lines=28> */
[----:B------:R-:W-:Y:S04]  /*6c70*/  LDS R37, [R0+0x1600] ;  /* 0x0016000000257984 */ /* 0x000fe80000000800 */
[----:B------:R-:W4:Y:S04]  /*6c80*/  LDS R35, [R0+0x400] ;  /* 0x0004000000237984 */ /* 0x000f280000000800 */
        /* <DEDUP_REMOVED lines=47> */
[----:B------:R-:W-:Y:S04]  /*6f80*/  LDS R53, [R0] ;  /* 0x0000000000357984 */ /* 0x000fe80000000800 */
        /* <DEDUP_REMOVED lines=52> */
[----:B--2---:R-:W-:Y:S01]  /*72d0*/  FADD.FTZ R34, RZ, R34 ;  /* 0x00000022ff227221 */ /* 0x004fe20000010000 */
[----:B----4-:R-:W-:Y:S01]  /*72e0*/  FADD.FTZ R35, RZ, R35 ;  /* 0x00000023ff237221 */ /* 0x010fe20000010000 */
[----:B------:R-:W2:Y:S04]  /*72f0*/  LDS R88, [R0+0x200] ;  /* 0x0002000000587984 */ /* 0x000ea80000000800 */
[----:B------:R-:W4:Y:S04]  /*7300*/  LDS R92, [R0] ;  /* 0x00000000005c7984 */ /* 0x000f280000000800 */
[----:B------:R-:W4:Y:S04]  /*7310*/  LDS R77, [R0+0x1600] ;  /* 0x00160000004d7984 */ /* 0x000f280000000800 */
[----:B------:R-:W4:Y:S04]  /*7320*/  LDS R84, [R0+0x400] ;  /* 0x0004000000547984 */ /* 0x000f280000000800 */
[----:B------:R-:W4:Y:S04]  /*7330*/  LDS R81, [R0+0x1400] ;  /* 0x0014000000517984 */ /* 0x000f280000000800 */
[----:B------:R-:W4:Y:S01]  /*7340*/  LDS R60, [R0+0x2a00] ;  /* 0x002a0000003c7984 */ /* 0x000f220000000800 */
[----:B------:R-:W-:-:S03]  /*7350*/  FADD.FTZ R34, R34, R37 ;  /* 0x0000002522227221 */ /* 0x000fc60000010000 */
[----:B------:R-:W4:Y:S04]  /*7360*/  LDS R73, [R0+0x1800] ;  /* 0x0018000000497984 */ /* 0x000f280000000800 */
[----:B------:R-:W4:Y:S01]  /*7370*/  LDS R64, [R0+0x2800] ;  /* 0x0028000000407984 */ /* 0x000f220000000800 */
[----:B-1----:R-:W-:-:S03]  /*7380*/  FADD.FTZ R35, R35, R46 ;  /* 0x0000002e23237221 */ /* 0x002fc60000010000 */
[----:B------:R-:W1:Y:S04]  /*7390*/  LDS R32, [R0+0x2c00] ;  /* 0x002c000000207984 */ /* 0x000e680000000800 */
[----:B------:R-:W1:Y:S04]  /*73a0*/  LDS R37, [R0+0x3c00] ;  /* 0x003c000000257984 */ /* 0x000e680000000800 */
[----:B------:R0:W1:Y:S04]  /*73b0*/  LDS R59, [R0+0x3e00] ;  /* 0x003e0000003b7984 */ /* 0x0000680000000800 */
[----:B------:R1:W1:Y:S01]  /*73c0*/  LDS R46, [R0+0x4000] ;  /* 0x00400000002e7984 */ /* 0x0002620000000800 */
[----:B------:R-:W-:Y:S01]  /*73d0*/  FADD.FTZ R33, RZ, R33 ;  /* 0x00000021ff217221 */ /* 0x000fe20000010000 */
[----:B---3--:R-:W-:-:S03]  /*73e0*/  IADD3 R56, R193, 0x7f, -R192 ;  /* 0x0000007fc1387810 */ /* 0x008fc60007ffe8c0 */
[----:B------:R-:W-:Y:S01]  /*73f0*/  FADD.FTZ R33, R33, R36 ;  /* 0x0000002421217221 */ /* 0x000fe20000010000 */
[----:B0-----:R-:W-:Y:S01]  /*7400*/  IMAD R36, R117, UR6, RZ ;  /* 0x0000000675247c24 */ /* 0x001fe2000f8e02ff */
[----:B------:R-:W-:Y:S01]  /*7410*/  LOP3.LUT P4, RZ, R56, 0xffffff80, RZ, 0xc0, !PT ;  /* 0xffffff8038ff7812 */ /* 0x000fe2000788c0ff */
[----:B--2---:R-:W-:Y:S01]  /*7420*/  FADD.FTZ R88, RZ, R88 ;  /* 0x00000058ff587221 */ /* 0x004fe20000010000 */
[----:B------:R-:W-:Y:S01]  /*7430*/  FADD.FTZ R33, R33, R50 ;  /* 0x0000003221217221 */ /* 0x000fe20000010000 */
[----:B------:R-:W-:Y:S01]  /*7440*/  FADD.FTZ R53, RZ, R53 ;  /* 0x00000035ff357221 */ /* 0x000fe20000010000 */
[----:B------:R-:W-:Y:S01]  /*7450*/  IADD3 R36, P0, R36, R192, RZ ;  /* 0x000000c024247210 */ /* 0x000fe20007f1e0ff */
[----:B------:R-:W-:Y:S01]  /*7460*/  FADD.FTZ R55, RZ, R55 ;  /* 0x00000037ff377221 */ /* 0x000fe20000010000 */
[----:B------:R-:W-:Y:S01]  /*7470*/  FADD.FTZ R97, RZ, R97 ;  /* 0x00000061ff617221 */ /* 0x000fe20000010000 */
[----:B----4-:R-:W-:Y:S01]  /*7480*/  FADD.FTZ R92, RZ, R92 ;  /* 0x0000005cff5c7221 */ /* 0x010fe20000010000 */
[----:B------:R-:W-:Y:S01]  /*7490*/  IADD3.X R75, RZ, RZ, RZ, P0, !PT ;  /* 0x000000ffff4b7210 */ /* 0x000fe200007fe4ff */
[----:B------:R-:W-:Y:S01]  /*74a0*/  FADD.FTZ R34, R34, R49 ;  /* 0x0000003122227221 */ /* 0x000fe20000010000 */
[----:B------:R-:W-:Y:S01]  /*74b0*/  SHF.L.U32 R50, R36, 0x2, RZ ;  /* 0x0000000224327819 */ /* 0x000fe200000006ff */
[----:B------:R-:W-:Y:S01]  /*74c0*/  ULDC.64 UR6, c[0x0][0x2d8] ;  /* 0x0000b60000067ab9 */ /* 0x000fe20000000a00 */
        /* <DEDUP_REMOVED lines=26> */
[----:B-1----:R-:W-:Y:S01]  /*7670*/  FADD.FTZ R73, R73, R32 ;  /* 0x0000002049497221 */ /* 0x002fe20000010000 */
        /* <DEDUP_REMOVED lines=21> */
.L_x_6467:
[----:B------:R-:W-:Y:S05]  /*77d0*/  BSYNC B0 ;  /* 0x0000000000007941 */ /* 0x000fea0003800000 */
.L_x_6466:
        /* <DEDUP_REMOVED lines=18> */
.L_x_6469:
[----:B------:R-:W-:Y:S05]  /*7900*/  BSYNC B0 ;  /* 0x0000000000007941 */ /* 0x000fea0003800000 */
.L_x_6468:
        /* <DEDUP_REMOVED lines=18> */
.L_x_6471:
[----:B------:R-:W-:Y:S05]  /*7a30*/  BSYNC B0 ;  /* 0x0000000000007941 */ /* 0x000fea0003800000 */
.L_x_6470:
        /* <DEDUP_REMOVED lines=129> */
.L_x_6473:
[----:B------:R-:W-:Y:S05]  /*8250*/  BSYNC B0 ;  /* 0x0000000000007941 */ /* 0x000fea0003800000 */
.L_x_6472:
        /* <DEDUP_REMOVED lines=18> */
.L_x_6475:
[----:B------:R-:W-:Y:S05]  /*8380*/  BSYNC B0 ;  /* 0x0000000000007941 */ /* 0x000fea0003800000 */
.L_x_6474:
        /* <DEDUP_REMOVED lines=18> */
.L_x_6477:
[----:B------:R-:W-:Y:S05]  /*84b0*/  BSYNC B0 ;  /* 0x0000000000007941 */ /* 0x000fea0003800000 */
.L_x_6476:
        /* <DEDUP_REMOVED lines=18> */
.L_x_6479:
[----:B------:R-:W-:Y:S05]  /*85e0*/  BSYNC B0 ;  /* 0x0000000000007941 */ /* 0x000fea0003800000 */
.L_x_6478:
        /* <DEDUP_REMOVED lines=18> */
.L_x_6481:
[----:B------:R-:W-:Y:S05]  /*8710*/  BSYNC B0 ;  /* 0x0000000000007941 */ /* 0x000fea0003800000 */
.L_x_6480:
        /* <DEDUP_REMOVED lines=18> */
.L_x_6483:
[----:B------:R-:W-:Y:S05]  /*8840*/  BSYNC B0 ;  /* 0x0000000000007941 */ /* 0x000fea0003800000 */
.L_x_6482:
        /* <DEDUP_REMOVED lines=11> */
.L_x_6454:
        /* <DEDUP_REMOVED lines=8> */
.L_x_6485:
[----:B------:R-:W-:Y:S05]  /*8980*/  BSYNC B1 ;  /* 0x0000000000017941 */ /* 0x000fea0003800000 */
.L_x_6484:
        /* <DEDUP_REMOVED lines=8> */
.L_x_6486:
[----:B------:R-:W-:Y:S01]  /*8a10*/  HFMA2.MMA R194, -RZ, RZ, 0, 1.1920928955078125e-07 ;  /* 0x00000002ffc27435 */ /* 0x000fe200000001ff */
[----:B------:R-:W-:Y:S01]  /*8a20*/  MOV R195, R215 ;  /* 0x000000d700c37202 */ /* 0x000fe20000000f00 */
[----:B------:R-:W-:-:S09]  /*8a30*/  FADD.FTZ R214, R196, R214 ;  /* 0x000000d6c4d67221 */ /* 0x000fd20000010000 */
[----:B------:R-:W-:Y:S05]  /*8a40*/  WARPSYNC.COLLECTIVE R192, `(.L_x_6487) ;  /* 0x00000000c0087348 */ /* 0x000fea0003c00000 */
[----:B------:R0:W1:Y:S02]  /*8a50*/  SHFL.BFLY P4, R196, R195, R194, R193 ;  /* 0x0c0000c2c3c47389 */ /* 0x00006400000800c1 */
[----:B01----:R-:W-:Y:S01]  /*8a60*/  ENDCOLLECTIVE ;  /* 0x000000000000791b */ /* 0x003fe20003800000 */
.L_x_6487:
[----:B------:R-:W-:Y:S01]  /*8a70*/  MOV R195, R214 ;  /* 0x000000d600c37202 */ /* 0x000fe20000000f00 */
[----:B------:R-:W-:-:S07]  /*8a80*/  FADD.FTZ R215, R215, R196 ;  /* 0x000000c4d7d77221 */ /* 0x000fce0000010000 */
[----:B------:R-:W-:Y:S05]  /*8a90*/  WARPSYNC.COLLECTIVE R192, `(.L_x_6488) ;  /* 0x00000000c0087348 */ /* 0x000fea0003c00000 */
[----:B------:R0:W1:Y:S02]  /*8aa0*/  SHFL.BFLY P4, R196, R195, R194, R193 ;  /* 0x0c0000c2c3c47389 */ /* 0x00006400000800c1 */
[----:B01----:R-:W-:Y:S01]  /*8ab0*/  ENDCOLLECTIVE ;  /* 0x000000000000791b */ /* 0x003fe20003800000 */
.L_x_6488:
[----:B------:R-:W-:Y:S01]  /*8ac0*/  HFMA2.MMA R194, -RZ, RZ, 0, 2.384185791015625e-07 ;  /* 0x00000004ffc27435 */ /* 0x000fe200000001ff */
[----:B------:R-:W-:Y:S01]  /*8ad0*/  MOV R195, R215 ;  /* 0x000000d700c37202 */ /* 0x000fe20000000f00 */
[----:B------:R-:W-:-:S09]  /*8ae0*/  FADD.FTZ R214, R214, R196 ;  /* 0x000000c4d6d67221 */ /* 0x000fd20000010000 */
[----:B------:R-:W-:Y:S05]  /*8af0*/  WARPSYNC.COLLECTIVE R192, `(.L_x_6489) ;  /* 0x00000000c0087348 */ /* 0x000fea0003c00000 */
[----:B------:R0:W1:Y:S02]  /*8b00*/  SHFL.BFLY P4, R196, R195, R194, R193 ;  /* 0x0c0000c2c3c47389 */ /* 0x00006400000800c1 */
[----:B01----:R-:W-:Y:S01]  /*8b10*/  ENDCOLLECTIVE ;  /* 0x000000000000791b */ /* 0x003fe20003800000 */
.L_x_6489:
[----:B------:R-:W-:Y:S01]  /*8b20*/  MOV R195, R214 ;  /* 0x000000d600c37202 */ /* 0x000fe20000000f00 */
[----:B------:R-:W-:-:S07]  /*8b30*/  FADD.FTZ R215, R215, R196 ;  /* 0x000000c4d7d77221 */ /* 0x000fce0000010000 */
[----:B------:R-:W-:Y:S05]  /*8b40*/  WARPSYNC.COLLECTIVE R192, `(.L_x_6490) ;  /* 0x00000000c0087348 */ /* 0x000fea0003c00000 */
[----:B------:R0:W1:Y:S02]  /*8b50*/  SHFL.BFLY P4, R196, R195, R194, R193 ;  /* 0x0c0000c2c3c47389 */ /* 0x00006400000800c1 */
[----:B01----:R-:W-:Y:S01]  /*8b60*/  ENDCOLLECTIVE ;  /* 0x000000000000791b */ /* 0x003fe20003800000 */
.L_x_6490:
[----:B------:R-:W-:Y:S01]  /*8b70*/  HFMA2.MMA R194, -RZ, RZ, 0, 4.76837158203125e-07 ;  /* 0x00000008ffc27435 */ /* 0x000fe200000001ff */
[----:B------:R-:W-:Y:S01]  /*8b80*/  MOV R195, R215 ;  /* 0x000000d700c37202 */ /* 0x000fe20000000f00 */
[----:B------:R-:W-:-:S09]  /*8b90*/  FADD.FTZ R214, R214, R196 ;  /* 0x000000c4d6d67221 */ /* 0x000fd20000010000 */
[----:B------:R-:W-:Y:S05]  /*8ba0*/  WARPSYNC.COLLECTIVE R192, `(.L_x_6491) ;  /* 0x00000000c0087348 */ /* 0x000fea0003c00000 */
[----:B------:R0:W1:Y:S02]  /*8bb0*/  SHFL.BFLY P4, R196, R195, R194, R193 ;  /* 0x0c0000c2c3c47389 */ /* 0x00006400000800c1 */
[----:B01----:R-:W-:Y:S01]  /*8bc0*/  ENDCOLLECTIVE ;  /* 0x000000000000791b */ /* 0x003fe20003800000 */
.L_x_6491:
[----:B------:R-:W-:Y:S01]  /*8bd0*/  MOV R195, R214 ;  /* 0x000000d600c37202 */ /* 0x000fe20000000f00 */
[----:B------:R-:W-:-:S07]  /*8be0*/  FADD.FTZ R215, R215, R196 ;  /* 0x000000c4d7d77221 */ /* 0x000fce0000010000 */
[----:B------:R-:W-:Y:S05]  /*8bf0*/  WARPSYNC.COLLECTIVE R192, `(.L_x_6492) ;  /* 0x00000000c0087348 */ /* 0x000fea0003c00000 */
[----:B------:R0:W1:Y:S02]  /*8c00*/  SHFL.BFLY P4, R196, R195, R194, R193 ;  /* 0x0c0000c2c3c47389 */ /* 0x00006400000800c1 */
[----:B01----:R-:W-:Y:S01]  /*8c10*/  ENDCOLLECTIVE ;  /* 0x000000000000791b */ /* 0x003fe20003800000 */
.L_x_6492:
[----:B------:R-:W-:Y:S01]  /*8c20*/  HFMA2.MMA R194, -RZ, RZ, 0, 9.5367431640625e-07 ;  /* 0x00000010ffc27435 */ /* 0x000fe200000001ff */
[----:B------:R-:W-:Y:S01]  /*8c30*/  MOV R195, R215 ;  /* 0x000000d700c37202 */ /* 0x000fe20000000f00 */
[----:B------:R-:W-:-:S09]  /*8c40*/  FADD.FTZ R214, R214, R196 ;  /* 0x000000c4d6d67221 */ /* 0x000fd20000010000 */
[----:B------:R-:W-:Y:S05]  /*8c50*/  WARPSYNC.COLLECTIVE R192, `(.L_x_6493) ;  /* 0x00000000c0087348 */ /* 0x000fea0003c00000 */
[----:B------:R0:W1:Y:S02]  /*8c60*/  SHFL.BFLY P4, R196, R195, R194, R193 ;  /* 0x0c0000c2c3c47389 */ /* 0x00006400000800c1 */
[----:B01----:R-:W-:Y:S01]  /*8c70*/  ENDCOLLECTIVE ;  /* 0x000000000000791b */ /* 0x003fe20003800000 */
.L_x_6493:
[----:B------:R-:W-:Y:S02]  /*8c80*/  MOV R195, R214 ;  /* 0x000000d600c37202 */ /* 0x000fe40000000f00 */
[----:B------:R-:W-:-:S07]  /*8c90*/  MOV R197, R196 ;  /* 0x000000c400c57202 */ /* 0x000fce0000000f00 */
[----:B------:R-:W-:Y:S05]  /*8ca0*/  WARPSYNC.COLLECTIVE R192, `(.L_x_6494) ;  /* 0x00000000c0087348 */ /* 0x000fea0003c00000 */
[----:B------:R0:W1:Y:S02]  /*8cb0*/  SHFL.BFLY P4, R196, R195, R194, R193 ;  /* 0x0c0000c2c3c47389 */ /* 0x00006400000800c1 */
[----:B01----:R-:W-:Y:S01]  /*8cc0*/  ENDCOLLECTIVE ;  /* 0x000000000000791b */ /* 0x003fe20003800000 */
.L_x_6494:
[----:B------:R-:W-:Y:S01]  /*8cd0*/  MOV R192, R196 ;  /* 0x000000c400c07202 */ /* 0x000fe20000000f00 */
[----:B------:R-:W-:Y:S06]  /*8ce0*/  BRA `(.L_x_6495) ;  /* 0xffffffa800ec7947 */ /* 0x000fec000383ffff */
.L_x_6496:
        /* <DEDUP_REMOVED lines=9> */
.L_x_16936:


//--------------------- .text._ZN10layer_norm13ln_bwd_kernelINS_13Kernel_traitsI13__nv_bfloat16S2_fS2_fjLj1280ELj1ELj4ELj1ELj16ENS_18Kernel_traits_baseILj1280ES2_S2_fS2_fjLj128EEEEELb1ELb1ELb0ELb1EEEvNS_9BwdParamsE --------------------------
	.section	.text._ZN10layer_norm13ln_bwd_kernelINS_13Kernel_traitsI13__nv_bfloat16S2_fS2_fjLj1280ELj1ELj4ELj1ELj16ENS_18Kernel_traits_baseILj1280ES2_S2_fS2_fjLj128EEEEELb1ELb1ELb0ELb1EEEvNS_9BwdParamsE,"ax",@progbits
	.align	128
        .global         _ZN10layer_norm13ln_bwd_kernelINS_13Kernel_traitsI13__nv_bfloat16S2_fS2_fjLj1280ELj1ELj4ELj1ELj16ENS_18Kernel_traits_baseILj1280ES2_S2_fS2_fjLj128EEEEELb1ELb1ELb0ELb1EEEvNS_9BwdParamsE
        .type           _ZN10layer_norm13ln_bwd_kernelINS_13Kernel_traitsI13__nv_bfloat16S2_fS2_fjLj1280ELj1ELj4ELj1ELj16ENS_18Kernel_traits_baseILj1280ES2_S2_fS2_fjLj128EEEEELb1ELb1ELb0ELb1EEEvNS_9BwdParamsE,@function
        .size           _ZN10layer_norm13ln_bwd_kernelINS_13Kernel_traitsI13__nv_bfloat16S2_fS2_fjLj1280ELj1ELj4ELj1ELj16ENS_18Kernel_traits_baseILj1280ES2_S2_fS2_fjLj128EEEEELb1ELb1ELb0ELb1EEEvNS_9BwdParamsE,(.L_x_16937 - _ZN10layer_norm13ln_bwd_kernelINS_13Kernel_traitsI13__nv_bfloat16S2_fS2_fjLj1280ELj1ELj4ELj1ELj16ENS_18Kernel_traits_baseILj1280ES2_S2_fS2_fjLj128EEEEELb1ELb1ELb0ELb1EEEvNS_9BwdParamsE)
        .other          _ZN10layer_norm13ln_bwd_kernelINS_13Kernel_traitsI13__nv_bfloat16S2_fS2_fjLj1280ELj1ELj4ELj1ELj16ENS_18Kernel_traits_baseILj1280ES2_S2_fS2_fjLj128EEEEELb1ELb1ELb0ELb1EEEvNS_9BwdParamsE,@"STO_CUDA_ENTRY STV_DEFAULT"
_ZN10layer_norm13ln_bwd_kernelINS_13Kernel_traitsI13__nv_bfloat16S2_fS2_fjLj1280ELj1ELj4ELj1ELj16ENS_18Kernel_traits_baseILj1280ES2_S2_fS2_fjLj128EEEEELb1ELb1ELb0ELb1EEEvNS_9BwdParamsE:
.text._ZN10layer_norm13ln_bwd_kernelINS_13Kernel_traitsI13__nv_bfloat16S2_fS2_fjLj1280ELj1ELj4ELj1ELj16ENS_18Kernel_traits_baseILj1280ES2_S2_fS2_fjLj128EEEEELb1ELb1ELb0ELb1EEEvNS_9BwdParamsE:
        /* <DEDUP_REMOVED lines=35> */
[----:B-----5:R-:W-:Y:S02]  /*0230*/  CS2R R90, SRZ ;  /* 0x00000000005a7805 */ /* 0x020fe4000001ff00 */
        /* <DEDUP_REMOVED lines=52> */
.L_x_6498:
        /* <DEDUP_REMOVED lines=10> */
[----:B------:R-:W-:Y:S01]  /*0620*/  ULDC.U8 UR6, c[0x0][0x2a0] ;  /* 0x0000a80000067ab9 */ /* 0x000fe20000000000 */
[----:B------:R-:W-:Y:S01]  /*0630*/  HFMA2.MMA R172, -RZ, RZ, 0, 0 ;  /* 0x00000000ffac7435 */ /* 0x000fe200000001ff */
[----:B------:R-:W-:Y:S01]  /*0640*/  BSSY B1, `(.L_x_6500) ;  /* 0x00005d5000017945 */ /* 0x000fe20003800000 */
[----:B------:R-:W-:Y:S01]  /*0650*/  HFMA2.MMA R249, -RZ, RZ, 0, 0 ;  /* 0x00000000fff97435 */ /* 0x000fe200000001ff */
[----:B------:R-:W-:Y:S01]  /*0660*/  ISETP.NE.AND.EX P0, PT, RZ, UR7, PT, P0 ;  /* 0x00000007ff007c0c */ /* 0x000fe2000bf05300 */
[----:B------:R-:W-:Y:S01]  /*0670*/  HFMA2.MMA R243, -RZ, RZ, 0, 0 ;  /* 0x00000000fff37435 */ /* 0x000fe200000001ff */
[----:B------:R-:W-:Y:S01]  /*0680*/  CS2R R170, SRZ ;  /* 0x0000000000aa7805 */ /* 0x000fe2000001ff00 */
[----:B------:R-:W-:Y:S01]  /*0690*/  HFMA2.MMA R235, -RZ, RZ, 0, 0 ;  /* 0x00000000ffeb7435 */ /* 0x000fe200000001ff */
[----:B------:R-:W-:Y:S01]  /*06a0*/  CS2R R168, SRZ ;  /* 0x0000000000a87805 */ /* 0x000fe2000001ff00 */
[----:B------:R-:W-:Y:S01]  /*06b0*/  HFMA2.MMA R219, -RZ, RZ, 0, 0 ;  /* 0x00000000ffdb7435 */ /* 0x000fe200000001ff */
[----:B------:R-:W-:-:S02]  /*06c0*/  CS2R R166, SRZ ;  /* 0x0000000000a67805 */ /* 0x000fc4000001ff00 */
        /* <DEDUP_REMOVED lines=20> */
[----:B------:R-:W-:Y:S02]  /*0810*/  MOV R217, RZ ;  /* 0x000000ff00d97202 */ /* 0x000fe40000000f00 */
        /* <DEDUP_REMOVED lines=47> */
[----:B-1----:R-:W-:Y:S02]  /*0b10*/  SHF.L.U32 R2, R13, 0x10, RZ ;  /* 0x000000100d027819 */ /* 0x002fe400000006ff */
[----:B------:R-:W-:Y:S01]  /*0b20*/  CS2R R12, SRZ ;  /* 0x00000000000c7805 */ /* 0x000fe2000001ff00 */
[----:B------:R0:W-:Y:S04]  /*0b30*/  STL [R1+0x11c], R3 ;  /* 0x00011c0301007387 */ /* 0x0001e80000100800 */
        /* <DEDUP_REMOVED lines=111> */
.L_x_6502:
[----:B------:R-:W0:Y:S01]  /*1230*/  S2R R104, SR_TID.X ;  /* 0x0000000000687919 */ /* 0x000e220000002100 */
[----:B------:R-:W2:Y:S01]  /*1240*/  LDC.64 R156, c[0x0][0x2b8] ;  /* 0x0000ae00ff9c7b82 */ /* 0x000ea20000000a00 */
[----:B-1----:R-:W-:Y:S01]  /*1250*/  IMAD R0, R173, UR8, RZ ;  /* 0x00000008ad007c24 */ /* 0x002fe2000f8e02ff */
[----:B------:R-:W3:Y:S04]  /*1260*/  LDL R220, [R1+0x154] ;  /* 0x0001540001dc7983 */ /* 0x000ee80000100800 */
[----:B------:R-:W-:Y:S01]  /*1270*/  SHF.R.S32.HI R105, RZ, 0x1f, R0 ;  /* 0x0000001fff697819 */ /* 0x000fe20000011400 */
[----:B------:R-:W4:Y:S01]  /*1280*/  LDL R218, [R1+0x14c] ;  /* 0x00014c0001da7983 */ /* 0x000f220000100800 */
[----:B------:R-:W1:Y:S02]  /*1290*/  @P0 LDC.64 R100, c[0x0][0x270] ;  /* 0x00009c00ff640b82 */ /* 0x000e640000000a00 */
[----:B------:R-:W-:Y:S01]  /*12a0*/  LEA.HI R105, R105, R0, RZ, 0x3 ;  /* 0x0000000069697211 */ /* 0x000fe200078f18ff */
[----:B------:R-:W3:Y:S01]  /*12b0*/  LDL R212, [R1+0x144] ;  /* 0x0001440001d47983 */ /* 0x000ee20000100800 */
[----:B------:R-:W-:-:S04]  /*12c0*/  SHF.R.S32.HI R0, RZ, 0x1f, R173 ;  /* 0x0000001fff007819 */ /* 0x000fc800000114ad */
[----:B------:R-:W2:Y:S08]  /*12d0*/  LDC.64 R102, c[0x0][0x250] ;  /* 0x00009400ff667b82 */ /* 0x000eb00000000a00 */
[----:B------:R-:W2:Y:S01]  /*12e0*/  LDC.64 R140, c[0x0][0x238] ;  /* 0x00008e00ff8c7b82 */ /* 0x000ea20000000a00 */
[----:B0-----:R-:W-:-:S07]  /*12f0*/  LOP3.LUT R104, R104, 0x1f, RZ, 0xc0, !PT ;  /* 0x0000001f68687812 */ /* 0x001fce00078ec0ff */
[----:B------:R-:W0:Y:S01]  /*1300*/  LDC.64 R182, c[0x0][0x258] ;  /* 0x00009600ffb67b82 */ /* 0x000e220000000a00 */
[----:B-1----:R-:W-:Y:S02]  /*1310*/  @P0 LEA R100, P1, R173, R100, 0x1 ;  /* 0x00000064ad640211 */ /* 0x002fe400078208ff */
[----:B------:R-:W-:-:S05]  /*1320*/  LEA.HI.SX32 R180, R105, R104, 0x1d ;  /* 0x0000006869b47211 */ /* 0x000fca00078feaff */
[----:B--2---:R-:W-:-:S04]  /*1330*/  IMAD.WIDE.U32 R104, R180, 0x10, R156 ;  /* 0x00000010b4687825 */ /* 0x004fc800078e009c */
[C---:B------:R-:W-:Y:S02]  /*1340*/  IMAD.WIDE R102, R173.reuse, 0x4, R102 ;  /* 0x00000004ad667825 */ /* 0x040fe400078e0266 */
[----:B------:R-:W2:Y:S01]  /*1350*/  LDG.E.128 R104, desc[UR4][R104.64] ;  /* 0x0000000468687981 */ /* 0x000ea2000c1e1d00 */
[C---:B------:R-:W-:Y:S02]  /*1360*/  IADD3 R178, R180.reuse, 0x40, RZ ;  /* 0x00000040b4b27810 */ /* 0x040fe40007ffe0ff */
[C---:B------:R-:W-:Y:S01]  /*1370*/  IADD3 R179, R180.reuse, 0x20, RZ ;  /* 0x00000020b4b37810 */ /* 0x040fe20007ffe0ff */
[----:B------:R-:W4:Y:S01]  /*1380*/  LDG.E R234, desc[UR4][R102.64] ;  /* 0x0000000466ea7981 */ /* 0x000f22000c1e1900 */
[C---:B------:R-:W-:Y:S02]  /*1390*/  IADD3 R177, R180.reuse, 0x60, RZ ;  /* 0x00000060b4b17810 */ /* 0x040fe40007ffe0ff */
[C---:B------:R-:W-:Y:S01]  /*13a0*/  IADD3 R174, R180.reuse, 0x80, RZ ;  /* 0x00000080b4ae7810 */ /* 0x040fe20007ffe0ff */
[----:B------:R-:W-:Y:S01]  /*13b0*/  IMAD.WIDE.U32 R108, R180, 0x20, R140 ;  /* 0x00000020b46c7825 */ /* 0x000fe200078e008c */
[----:B------:R-:W-:-:S03]  /*13c0*/  @P0 LEA.HI.X R101, R173, R101, R0, 0x1, P1 ;  /* 0x00000065ad650211 */ /* 0x000fc600008f0c00 */
[--C-:B------:R-:W-:Y:S02]  /*13d0*/  IMAD.WIDE.U32 R124, R178, 0x20, R140.reuse ;  /* 0x00000020b27c7825 */ /* 0x100fe400078e008c */
[----:B------:R-:W3:Y:S02]  /*13e0*/  @P0 LDG.E.U16 R0, desc[UR4][R100.64] ;  /* 0x0000000464000981 */ /* 0x000ee4000c1e1500 */
[--C-:B------:R-:W-:Y:S02]  /*13f0*/  IMAD.WIDE.U32 R116, R179, 0x20, R140.reuse ;  /* 0x00000020b3747825 */ /* 0x100fe400078e008c */
[----:B------:R-:W3:Y:S02]  /*1400*/  LDG.E.128 R120, desc[UR4][R124.64] ;  /* 0x000000047c787981 */ /* 0x000ee4000c1e1d00 */
[--C-:B------:R-:W-:Y:S02]  /*1410*/  IMAD.WIDE.U32 R132, R177, 0x20, R140.reuse ;  /* 0x00000020b1847825 */ /* 0x100fe400078e008c */
[----:B------:R-:W3:Y:S02]  /*1420*/  LDG.E.128 R112, desc[UR4][R116.64] ;  /* 0x0000000474707981 */ /* 0x000ee4000c1e1d00 */
[----:B------:R-:W-:-:S02]  /*1430*/  IMAD.WIDE.U32 R140, R174, 0x20, R140 ;  /* 0x00000020ae8c7825 */ /* 0x000fc400078e008c */
[----:B------:R-:W3:Y:S02]  /*1440*/  LDG.E.128 R100, desc[UR4][R108.64] ;  /* 0x000000046c647981 */ /* 0x000ee4000c1e1d00 */
[----:B0-----:R-:W-:Y:S02]  /*1450*/  IMAD.WIDE R182, R173, 0x4, R182 ;  /* 0x00000004adb67825 */ /* 0x001fe400078e02b6 */
[----:B------:R-:W3:Y:S04]  /*1460*/  LDG.E.128 R124, desc[UR4][R124.64+0x10] ;  /* 0x000010047c7c7981 */ /* 0x000ee8000c1e1d00 */
[----:B------:R-:W3:Y:S04]  /*1470*/  LDG.E.128 R136, desc[UR4][R140.64] ;  /* 0x000000048c887981 */ /* 0x000ee8000c1e1d00 */
[----:B------:R0:W3:Y:S04]  /*1480*/  LDG.E R176, desc[UR4][R182.64] ;  /* 0x00000004b6b07981 */ /* 0x0000e8000c1e1900 */
[----:B------:R-:W3:Y:S01]  /*1490*/  LDG.E.128 R108, desc[UR4][R108.64+0x10] ;  /* 0x000010046c6c7981 */ /* 0x000ee2000c1e1d00 */
[----:B------:R-:W-:-:S03]  /*14a0*/  IMAD.WIDE.U32 R144, R179, 0x10, R156 ;  /* 0x00000010b3907825 */ /* 0x000fc600078e009c */
[----:B------:R-:W3:Y:S01]  /*14b0*/  LDG.E.128 R140, desc[UR4][R140.64+0x10] ;  /* 0x000010048c8c7981 */ /* 0x000ee2000c1e1d00 */
[----:B0-----:R-:W0:Y:S01]  /*14c0*/  LDC.64 R182, c[0x0][0x2c8] ;  /* 0x0000b200ffb67b82 */ /* 0x001e220000000a00 */
[--C-:B------:R-:W-:Y:S02]  /*14d0*/  IMAD.WIDE.U32 R148, R178, 0x10, R156.reuse ;  /* 0x00000010b2947825 */ /* 0x100fe400078e009c */
[----:B------:R-:W3:Y:S02]  /*14e0*/  LDG.E.128 R116, desc[UR4][R116.64+0x10] ;  /* 0x0000100474747981 */ /* 0x000ee4000c1e1d00 */
[----:B------:R-:W-:Y:S02]  /*14f0*/  IMAD.WIDE.U32 R152, R177, 0x10, R156 ;  /* 0x00000010b1987825 */ /* 0x000fe400078e009c */
[----:B------:R-:W3:Y:S04]  /*1500*/  LDG.E.128 R128, desc[UR4][R132.64] ;  /* 0x0000000484807981 */ /* 0x000ee8000c1e1d00 */
[----:B------:R-:W3:Y:S04]  /*1510*/  LDG.E.128 R144, desc[UR4][R144.64] ;  /* 0x0000000490907981 */ /* 0x000ee8000c1e1d00 */
[----:B------:R-:W3:Y:S04]  /*1520*/  LDG.E.128 R148, desc[UR4][R148.64] ;  /* 0x0000000494947981 */ /* 0x000ee8000c1e1d00 */
[----:B------:R-:W3:Y:S04]  /*1530*/  LDG.E.128 R132, desc[UR4][R132.64+0x10] ;  /* 0x0000100484847981 */ /* 0x000ee8000c1e1d00 */
[----:B------:R-:W3:Y:S01]  /*1540*/  LDG.E.128 R152, desc[UR4][R152.64] ;  /* 0x0000000498987981 */ /* 0x000ee2000c1e1d00 */
[----:B0-----:R-:W-:-:S04]  /*1550*/  ISETP.NE.U32.AND P1, PT, R182, RZ, PT ;  /* 0x000000ffb600720c */ /* 0x001fc80003f25070 */
[----:B------:R-:W-:Y:S02]  /*1560*/  ISETP.NE.AND.EX P1, PT, R183, RZ, PT, P1 ;  /* 0x000000ffb700720c */ /* 0x000fe40003f25310 */
[C---:B--2---:R-:W-:Y:S02]  /*1570*/  PRMT R210, R106.reuse, 0x7632, R210 ;  /* 0x000076326ad27816 */ /* 0x044fe400000000d2 */
[----:B------:R-:W-:Y:S02]  /*1580*/  SHF.L.U32 R184, R106, 0x10, RZ ;  /* 0x000000106ab87819 */ /* 0x000fe400000006ff */
[C---:B------:R-:W-:Y:S02]  /*1590*/  PRMT R211, R107.reuse, 0x7632, R211 ;  /* 0x000076326bd37816 */ /* 0x040fe400000000d3 */
[----:B------:R-:W-:-:S05]  /*15a0*/  SHF.L.U32 R185, R107, 0x10, RZ ;  /* 0x000000106bb97819 */ /* 0x000fca00000006ff */
[----:B------:R-:W0:Y:S01]  /*15b0*/  @P1 LDC.64 R106, c[0x0][0x2c8] ;  /* 0x0000b200ff6a1b82 */ /* 0x000e220000000a00 */
[----:B----4-:R-:W-:-:S05]  /*15c0*/  FSEL R234, R234, RZ, !P4 ;  /* 0x000000ffeaea7208 */ /* 0x010fca0006000000 */
[C---:B---3--:R-:W-:Y:S01]  /*15d0*/  FADD.FTZ R191, -R234.reuse, R123 ;  /* 0x0000007beabf7221 */ /* 0x048fe20000010100 */
[C---:B------:R-:W-:Y:S01]  /*15e0*/  FADD.FTZ R102, -R234.reuse, R102 ;  /* 0x00000066ea667221 */ /* 0x040fe20000010100 */
[----:B------:R-:W-:Y:S01]  /*15f0*/  FADD.FTZ R103, -R234, R103 ;  /* 0x00000067ea677221 */ /* 0x000fe20000010100 */
[----:B0-----:R-:W-:-:S04]  /*1600*/  @P1 IMAD.WIDE.U32 R106, R179, 0x20, R106 ;  /* 0x00000020b36a1825 */ /* 0x001fc800078e006a */
[C---:B------:R-:W-:Y:S01]  /*1610*/  FADD.FTZ R194, -R234.reuse, R124 ;  /* 0x0000007ceac27221 */ /* 0x040fe20000010100 */
[C---:B------:R-:W-:Y:S01]  /*1620*/  FADD.FTZ R124, -R234.reuse, R139 ;  /* 0x0000008bea7c7221 */ /* 0x040fe20000010100 */
[----:B------:R-:W-:Y:S01]  /*1630*/  FADD.FTZ R123, -R234, R138 ;  /* 0x0000008aea7b7221 */ /* 0x000fe20000010100 */
[----:B------:R-:W2:Y:S01]  /*1640*/  LDL R139, [R1+0x15c] ;  /* 0x00015c00018b7983 */ /* 0x000ea20000100800 */
[----:B------:R-:W-:-:S03]  /*1650*/  FMUL.FTZ R138, R176, R102 ;  /* 0x00000066b08a7220 */ /* 0x000fc60000410000 */
[----:B-----5:R-:W5:Y:S04]  /*1660*/  @P1 LDG.E.128 R60, desc[UR4][R106.64] ;  /* 0x000000046a3c1981 */ /* 0x020f68000c1e1d00 */
[----:B------:R0:W5:Y:S04]  /*1670*/  @P1 LDG.E.128 R56, desc[UR4][R106.64+0x10] ;  /* 0x000010046a381981 */ /* 0x000168000c1e1d00 */
[----:B------:R-:W3:Y:S01]  /*1680*/  LDL R102, [R1+0x158] ;  /* 0x0001580001667983 */ /* 0x000ee20000100800 */
[----:B0-----:R-:W-:-:S03]  /*1690*/  FMUL.FTZ R106, R176, R103 ;  /* 0x00000067b06a7220 */ /* 0x001fc60000410000 */
[----:B------:R-:W4:Y:S01]  /*16a0*/  LDL R103, [R1+0x150] ;  /* 0x0001500001677983 */ /* 0x000f220000100800 */
[C---:B------:R-:W-:Y:S01]  /*16b0*/  FADD.FTZ R189, -R234.reuse, R110 ;  /* 0x0000006eeabd7221 */ /* 0x040fe20000010100 */
[----:B------:R-:W-:Y:S02]  /*16c0*/  FADD.FTZ R192, -R234, R111 ;  /* 0x0000006feac07221 */ /* 0x000fe40000010100 */
[----:B------:R-:W0:Y:S01]  /*16d0*/  @P1 LDC.64 R110, c[0x0][0x2c8] ;  /* 0x0000b200ff6e1b82 */ /* 0x000e220000000a00 */
[----:B------:R-:W-:Y:S02]  /*16e0*/  PRMT R199, R104, 0x7632, R199 ;  /* 0x0000763268c77816 */ /* 0x000fe400000000c7 */
[C---:B------:R-:W-:Y:S01]  /*16f0*/  PRMT R198, R105.reuse, 0x7632, R198 ;  /* 0x0000763269c67816 */ /* 0x040fe200000000c6 */
[----:B------:R-:W-:Y:S01]  /*1700*/  IMAD.WIDE.U32 R156, R174, 0x10, R156 ;  /* 0x00000010ae9c7825 */ /* 0x000fe200078e009c */
[----:B------:R-:W-:Y:S02]  /*1710*/  SHF.L.U32 R104, R104, 0x10, RZ ;  /* 0x0000001068687819 */ /* 0x000fe400000006ff */
[----:B------:R-:W-:Y:S01]  /*1720*/  SHF.L.U32 R181, R105, 0x10, RZ ;  /* 0x0000001069b57819 */ /* 0x000fe200000006ff */
[----:B------:R-:W-:Y:S01]  /*1730*/  FADD.FTZ R190, -R234, R122 ;  /* 0x0000007aeabe7221 */ /* 0x000fe20000010100 */
[----:B------:R-:W-:-:S02]  /*1740*/  SHF.L.U32 R199, R199, 0x10, RZ ;  /* 0x00000010c7c77819 */ /* 0x000fc400000006ff */
[----:B------:R-:W-:Y:S01]  /*1750*/  SHF.L.U32 R198, R198, 0x10, RZ ;  /* 0x00000010c6c67819 */ /* 0x000fe200000006ff */
[C---:B------:R-:W-:Y:S01]  /*1760*/  FADD.FTZ R122, -R234.reuse, R140 ;  /* 0x0000008cea7a7221 */ /* 0x040fe20000010100 */
[----:B------:R-:W-:Y:S01]  /*1770*/  MOV R175, 0x3f800000 ;  /* 0x3f80000000af7802 */ /* 0x000fe20000000f00 */
[----:B------:R-:W-:Y:S01]  /*1780*/  FADD.FTZ R238, -R234, R141 ;  /* 0x0000008deaee7221 */ /* 0x000fe20000010100 */
[----:B------:R-:W-:Y:S01]  /*1790*/  @P0 SHF.L.U32 R175, R0, 0x10, RZ ;  /* 0x0000001000af0819 */ /* 0x000fe200000006ff */
[C---:B------:R-:W-:Y:S01]  /*17a0*/  FADD.FTZ R0, -R234.reuse, R100 ;  /* 0x00000064ea007221 */ /* 0x040fe20000010100 */
[----:B------:R-:W3:Y:S01]  /*17b0*/  LDG.E.128 R156, desc[UR4][R156.64] ;  /* 0x000000049c9c7981 */ /* 0x000ee2000c1e1d00 */
[C---:B------:R-:W-:Y:S01]  /*17c0*/  FADD.FTZ R204, -R234.reuse, R118 ;  /* 0x00000076eacc7221 */ /* 0x040fe20000010100 */
[C---:B------:R-:W-:Y:S01]  /*17d0*/  FADD.FTZ R200, -R234.reuse, R119 ;  /* 0x00000077eac87221 */ /* 0x040fe20000010100 */
[----:B------:R-:W-:Y:S01]  /*17e0*/  FADD.FTZ R188, -R234, R120 ;  /* 0x00000078eabc7221 */ /* 0x000fe20000010100 */
[----:B0-----:R-:W-:-:S04]  /*17f0*/  @P1 IMAD.WIDE.U32 R110, R177, 0x20, R110 ;  /* 0x00000020b16e1825 */ /* 0x001fc800078e006e */
[----:B------:R-:W-:Y:S01]  /*1800*/  FADD.FTZ R100, -R234, R129 ;  /* 0x00000081ea647221 */ /* 0x000fe20000010100 */
        /* <DEDUP_REMOVED lines=26> */
[----:B------:R-:W-:-:S02]  /*19b0*/  PRMT R215, R144, 0x7632, R215 ;  /* 0x0000763290d77816 */ /* 0x000fc400000000d7 */
[----:B------:R0:W5:Y:S01]  /*19c0*/  @P1 LDG.E.128 R40, desc[UR4][R110.64+0x10] ;  /* 0x000010046e281981 */ /* 0x000162000c1e1d00 */
[----:B------:R-:W-:Y:S01]  /*19d0*/  PRMT R216, R145, 0x7632, R216 ;  /* 0x0000763291d87816 */ /* 0x000fe200000000d8 */
[----:B------:R-:W-:Y:S01]  /*19e0*/  FMUL.FTZ R142, R176, R189 ;  /* 0x000000bdb08e7220 */ /* 0x000fe20000410000 */
[----:B------:R-:W-:Y:S01]  /*19f0*/  SHF.L.U32 R195, R150, 0x10, RZ ;  /* 0x0000001096c37819 */ /* 0x000fe200000006ff */
[----:B------:R-:W3:Y:S01]  /*1a00*/  LDL R189, [R1+0x148] ;  /* 0x0001480001bd7983 */ /* 0x000ee20000100800 */
[----:B------:R-:W-:Y:S01]  /*1a10*/  PRMT R143, R151, 0x7632, R143 ;  /* 0x00007632978f7816 */ /* 0x000fe2000000008f */
[----:B--2---:R-:W-:Y:S01]  /*1a20*/  FMUL.FTZ R140, R139, R104 ;  /* 0x000000688b8c7220 */ /* 0x004fe20000410000 */
[----:B------:R-:W-:Y:S01]  /*1a30*/  FMUL.FTZ R139, R220, R181 ;  /* 0x000000b5dc8b7220 */ /* 0x000fe20000410000 */
[----:B0-----:R-:W-:Y:S01]  /*1a40*/  SHF.L.U32 R111, R144, 0x10, RZ ;  /* 0x00000010906f7819 */ /* 0x001fe200000006ff */
[----:B----4-:R-:W-:Y:S01]  /*1a50*/  FMUL.FTZ R218, R103, R198 ;  /* 0x000000c667da7220 */ /* 0x010fe20000410000 */
[----:B---3--:R-:W-:Y:S01]  /*1a60*/  FMUL.FTZ R220, R102, R199 ;  /* 0x000000c766dc7220 */ /* 0x008fe20000410000 */
[----:B------:R-:W-:Y:S01]  /*1a70*/  SHF.L.U32 R110, R145, 0x10, RZ ;  /* 0x00000010916e7819 */ /* 0x000fe200000006ff */
[----:B------:R-:W2:Y:S01]  /*1a80*/  LDL R102, [R1+0x134] ;  /* 0x0001340001667983 */ /* 0x000ea20000100800 */
[----:B------:R-:W-:Y:S01]  /*1a90*/  PRMT R145, R150, 0x7632, R145 ;  /* 0x0000763296917816 */ /* 0x000fe20000000091 */
[----:B------:R-:W-:Y:S01]  /*1aa0*/  FMUL.FTZ R0, R176, R0 ;  /* 0x00000000b0007220 */ /* 0x000fe20000410000 */
[----:B------:R-:W-:Y:S01]  /*1ab0*/  SHF.L.U32 R144, R151, 0x10, RZ ;  /* 0x0000001097907819 */ /* 0x000fe200000006ff */
[----:B------:R-:W3:Y:S01]  /*1ac0*/  LDL R103, [R1+0x124] ;  /* 0x0001240001677983 */ /* 0x000ee20000100800 */
[----:B------:R-:W-:Y:S01]  /*1ad0*/  PRMT R150, R154, 0x7632, R150 ;  /* 0x000076329a967816 */ /* 0x000fe20000000096 */
[----:B------:R-:W-:Y:S01]  /*1ae0*/  FMUL.FTZ R207, R176, R207 ;  /* 0x000000cfb0cf7220 */ /* 0x000fe20000410000 */
[----:B------:R-:W-:Y:S01]  /*1af0*/  SHF.L.U32 R151, R154, 0x10, RZ ;  /* 0x000000109a977819 */ /* 0x000fe200000006ff */
[----:B------:R-:W-:Y:S01]  /*1b00*/  FMUL.FTZ R204, R176, R204 ;  /* 0x000000ccb0cc7220 */ /* 0x000fe20000410000 */
[----:B------:R-:W4:Y:S01]  /*1b10*/  LDL R154, [R1+0x140] ;  /* 0x00014000019a7983 */ /* 0x000f220000100800 */
[----:B------:R-:W-:Y:S01]  /*1b20*/  SHF.L.U32 R202, R147, 0x10, RZ ;  /* 0x0000001093ca7819 */ /* 0x000fe200000006ff */
[----:B------:R-:W-:Y:S01]  /*1b30*/  FADD.FTZ R225, R104, R225 ;  /* 0x000000e168e17221 */ /* 0x000fe20000010000 */
[----:B------:R-:W-:Y:S01]  /*1b40*/  FFMA.FTZ R3, R0, R104, R3 ;  /* 0x0000006800037223 */ /* 0x000fe20000010003 */
[----:B------:R-:W-:Y:S01]  /*1b50*/  FMUL.FTZ R107, R176, R101 ;  /* 0x00000065b06b7220 */ /* 0x000fe20000410000 */
[----:B------:R-:W-:Y:S01]  /*1b60*/  FADD.FTZ R227, R181, R227 ;  /* 0x000000e3b5e37221 */ /* 0x000fe20000010000 */
[----:B------:R-:W-:Y:S01]  /*1b70*/  FFMA.FTZ R5, R138, R181, R5 ;  /* 0x000000b58a057223 */ /* 0x000fe20000010005 */
[----:B------:R-:W-:Y:S01]  /*1b80*/  FMUL.FTZ R104, R176, R186 ;  /* 0x000000bab0687220 */ /* 0x000fe20000410000 */
        /* <DEDUP_REMOVED lines=8> */
[----:B------:R-:W-:Y:S01]  /*1c10*/  FADD.FTZ R236, R110, R236 ;  /* 0x000000ec6eec7221 */ /* 0x000fe20000010000 */
[----:B------:R-:W-:Y:S01]  /*1c20*/  FFMA.FTZ R13, R207, R110, R13 ;  /* 0x0000006ecf0d7223 */ /* 0x000fe2000001000d */
[----:B------:R-:W-:Y:S01]  /*1c30*/  FADD.FTZ R241, R202, R241 ;  /* 0x000000f1caf17221 */ /* 0x000fe20000010000 */
[----:B------:R-:W-:Y:S01]  /*1c40*/  FFMA.FTZ R17, R204, R202, R17 ;  /* 0x000000cacc117223 */ /* 0x000fe20000010011 */
[----:B------:R-:W4:Y:S01]  /*1c50*/  LDL R185, [R1+0x12c] ;  /* 0x00012c0001b97983 */ /* 0x000f220000100800 */
[----:B------:R-:W-:Y:S01]  /*1c60*/  FADD.FTZ R229, R184, R229 ;  /* 0x000000e5b8e57221 */ /* 0x000fe20000010000 */
[----:B------:R-:W-:Y:S01]  /*1c70*/  FFMA.FTZ R7, R104, R184, R7 ;  /* 0x000000b868077223 */ /* 0x000fe20000010007 */
[----:B------:R-:W-:Y:S01]  /*1c80*/  FADD.FTZ R228, R210, R228 ;  /* 0x000000e4d2e47221 */ /* 0x000fe20000010000 */
[----:B------:R-:W-:Y:S01]  /*1c90*/  FFMA.FTZ R6, R181, R210, R6 ;  /* 0x000000d2b5067223 */ /* 0x000fe20000010006 */
[----:B------:R-:W4:Y:S01]  /*1ca0*/  LDL R184, [R1+0x11c] ;  /* 0x00011c0001b87983 */ /* 0x000f220000100800 */
[----:B------:R-:W-:Y:S01]  /*1cb0*/  SHF.L.U32 R203, R146, 0x10, RZ ;  /* 0x0000001092cb7819 */ /* 0x000fe200000006ff */
[C---:B------:R-:W-:Y:S01]  /*1cc0*/  FMUL.FTZ R205, R176.reuse, R205 ;  /* 0x000000cdb0cd7220 */ /* 0x040fe20000410000 */
[----:B------:R-:W-:Y:S01]  /*1cd0*/  FMUL.FTZ R194, R176, R194 ;  /* 0x000000c2b0c27220 */ /* 0x000fe20000410000 */
[----:B------:R-:W-:Y:S01]  /*1ce0*/  SHF.L.U32 R197, R148, 0x10, RZ ;  /* 0x0000001094c57819 */ /* 0x000fe200000006ff */
[----:B------:R-:W4:Y:S01]  /*1cf0*/  LDL R186, [R1+0x13c] ;  /* 0x00013c0001ba7983 */ /* 0x000f220000100800 */
[C---:B------:R-:W-:Y:S01]  /*1d00*/  FMUL.FTZ R188, R176.reuse, R188 ;  /* 0x000000bcb0bc7220 */ /* 0x040fe20000410000 */
[C---:B------:R-:W-:Y:S01]  /*1d10*/  PRMT R193, R149.reuse, 0x7632, R193 ;  /* 0x0000763295c17816 */ /* 0x040fe200000000c1 */
[----:B------:R-:W-:Y:S01]  /*1d20*/  FMUL.FTZ R190, R176, R190 ;  /* 0x000000beb0be7220 */ /* 0x000fe20000410000 */
[----:B------:R-:W-:Y:S01]  /*1d30*/  SHF.L.U32 R196, R149, 0x10, RZ ;  /* 0x0000001095c47819 */ /* 0x000fe200000006ff */
[----:B------:R-:W-:Y:S01]  /*1d40*/  FFMA.FTZ R4, R106, R198, R4 ;  /* 0x000000c66a047223 */ /* 0x000fe20000010004 */
[----:B------:R-:W-:Y:S01]  /*1d50*/  FADD.FTZ R226, R198, R226 ;  /* 0x000000e2c6e27221 */ /* 0x000fe20000010000 */
[----:B------:R-:W-:-:S02]  /*1d60*/  PRMT R213, R146, 0x7632, R213 ;  /* 0x0000763292d57816 */ /* 0x000fc400000000d5 */
[----:B------:R-:W-:Y:S01]  /*1d70*/  PRMT R214, R147, 0x7632, R214 ;  /* 0x0000763293d67816 */ /* 0x000fe200000000d6 */
[C---:B------:R-:W-:Y:S01]  /*1d80*/  FMUL.FTZ R209, R176.reuse, R209 ;  /* 0x000000d1b0d17220 */ /* 0x040fe20000410000 */
[C---:B------:R-:W-:Y:S01]  /*1d90*/  FMUL.FTZ R208, R176.reuse, R208 ;  /* 0x000000d0b0d07220 */ /* 0x040fe20000410000 */
[C---:B------:R-:W-:Y:S01]  /*1da0*/  FMUL.FTZ R206, R176.reuse, R206 ;  /* 0x000000ceb0ce7220 */ /* 0x040fe20000410000 */
[----:B------:R-:W-:Y:S01]  /*1db0*/  PRMT R242, R157, 0x7632, R242 ;  /* 0x000076329df27816 */ /* 0x000fe200000000f2 */
[C---:B------:R-:W-:Y:S01]  /*1dc0*/  FMUL.FTZ R200, R176.reuse, R200 ;  /* 0x000000c8b0c87220 */ /* 0x040fe20000410000 */
[----:B------:R-:W-:Y:S01]  /*1dd0*/  FADD.FTZ R224, R199, R224 ;  /* 0x000000e0c7e07221 */ /* 0x000fe20000010000 */
[----:B------:R-:W-:Y:S01]  /*1de0*/  FMUL.FTZ R191, R176, R191 ;  /* 0x000000bfb0bf7220 */ /* 0x000fe20000410000 */
[----:B------:R-:W-:Y:S01]  /*1df0*/  PRMT R244, R158, 0x7632, R244 ;  /* 0x000076329ef47816 */ /* 0x000fe200000000f4 */
[----:B------:R-:W0:Y:S01]  /*1e00*/  @P1 LDC.64 R108, c[0x0][0x2c8] ;  /* 0x0000b200ff6c1b82 */ /* 0x000e220000000a00 */
[----:B------:R-:W-:-:S07]  /*1e10*/  FMUL.FTZ R211, R189, R210 ;  /* 0x000000d2bdd37220 */ /* 0x000fce0000410000 */
[----:B------:R-:W1:Y:S01]  /*1e20*/  @P1 LDC.64 R114, c[0x0][0x2c8] ;  /* 0x0000b200ff721b82 */ /* 0x000e620000000a00 */
[----:B------:R-:W-:-:S07]  /*1e30*/  FMUL.FTZ R123, R176, R123 ;  /* 0x0000007bb07b7220 */ /* 0x000fce0000410000 */
[----:B------:R-:W1:Y:S08]  /*1e40*/  @P1 LDC.64 R112, c[0x0][0x2c8] ;  /* 0x0000b200ff701b82 */ /* 0x000e700000000a00 */
[----:B------:R-:W1:Y:S01]  /*1e50*/  LDC.64 R116, c[0x0][0x240] ;  /* 0x00009000ff747b82 */ /* 0x000e620000000a00 */
[----:B--2---:R-:W-:Y:S02]  /*1e60*/  FMUL.FTZ R110, R102, R110 ;  /* 0x0000006e666e7220 */ /* 0x004fe40000410000 */
[----:B------:R-:W2:Y:S01]  /*1e70*/  LDL R102, [R1+0x10c] ;  /* 0x00010c0001667983 */ /* 0x000ea20000100800 */
[----:B---3--:R-:W-:-:S03]  /*1e80*/  FMUL.FTZ R202, R103, R202 ;  /* 0x000000ca67ca7220 */ /* 0x008fc60000410000 */
[----:B------:R-:W3:Y:S01]  /*1e90*/  LDL R103, [R1+0x104] ;  /* 0x0001040001677983 */ /* 0x000ee20000100800 */
[----:B----4-:R-:W-:-:S03]  /*1ea0*/  FMUL.FTZ R210, R154, R101 ;  /* 0x000000659ad27220 */ /* 0x010fc60000410000 */
[----:B------:R-:W4:Y:S01]  /*1eb0*/  LDL R154, [R1+0x114] ;  /* 0x00011400019a7983 */ /* 0x000f220000100800 */
[----:B------:R-:W-:Y:S01]  /*1ec0*/  FMUL.FTZ R189, R176, R121 ;  /* 0x00000079b0bd7220 */ /* 0x000fe20000410000 */
[----:B------:R-:W-:Y:S01]  /*1ed0*/  FADD.FTZ R239, R203, R239 ;  /* 0x000000efcbef7221 */ /* 0x000fe20000010000 */
[----:B------:R-:W-:Y:S01]  /*1ee0*/  FFMA.FTZ R15, R205, R203, R15 ;  /* 0x000000cbcd0f7223 */ /* 0x000fe2000001000f */
[----:B------:R-:W4:Y:S01]  /*1ef0*/  LDL.LU R121, [R1+0x4] ;  /* 0x0000040001797983 */ /* 0x000f220000300800 */
[----:B------:R-:W-:Y:S01]  /*1f00*/  FADD.FTZ R250, R195, R250 ;  /* 0x000000fac3fa7221 */ /* 0x000fe20000010000 */
[----:B------:R-:W-:Y:S01]  /*1f10*/  FFMA.FTZ R23, R194, R195, R23 ;  /* 0x000000c3c2177223 */ /* 0x000fe20000010017 */
        /* <DEDUP_REMOVED lines=8> */
[----:B------:R-:W-:Y:S01]  /*1fa0*/  FMUL.FTZ R184, R176, R126 ;  /* 0x0000007eb0b87220 */ /* 0x000fe20000410000 */
[----:B--2---:R-:W-:-:S02]  /*1fb0*/  FMUL.FTZ R195, R102, R195 ;  /* 0x000000c366c37220 */ /* 0x004fc40000410000 */
[----:B------:R-:W2:Y:S01]  /*1fc0*/  LDL R102, [R1+0xfc] ;  /* 0x0000fc0001667983 */ /* 0x000ea20000100800 */
[----:B---3--:R-:W-:-:S03]  /*1fd0*/  FMUL.FTZ R185, R103, R144 ;  /* 0x0000009067b97220 */ /* 0x008fc60000410000 */
[----:B------:R-:W3:Y:S01]  /*1fe0*/  LDL R103, [R1+0xf4] ;  /* 0x0000f40001677983 */ /* 0x000ee20000100800 */
[----:B----4-:R-:W-:-:S03]  /*1ff0*/  FMUL.FTZ R193, R154, R196 ;  /* 0x000000c49ac17220 */ /* 0x010fc60000410000 */
[----:B------:R-:W4:Y:S01]  /*2000*/  LDL.LU R197, [R1+0x14] ;  /* 0x0000140001c57983 */ /* 0x000f220000300800 */
[----:B------:R-:W-:-:S03]  /*2010*/  FMUL.FTZ R196, R176, R125 ;  /* 0x0000007db0c47220 */ /* 0x000fc60000410000 */
[----:B------:R-:W3:Y:S04]  /*2020*/  LDL R126, [R1+0xec] ;  /* 0x0000ec00017e7983 */ /* 0x000ee80000100800 */
[----:B------:R-:W3:Y:S04]  /*2030*/  LDL.LU R154, [R1+0x1c] ;  /* 0x00001c00019a7983 */ /* 0x000ee80000300800 */
[----:B------:R-:W3:Y:S01]  /*2040*/  LDL.LU R125, [R1+0xc] ;  /* 0x00000c00017d7983 */ /* 0x000ee20000300800 */
[----:B------:R-:W-:Y:S02]  /*2050*/  SHF.L.U32 R149, R152, 0x10, RZ ;  /* 0x0000001098957819 */ /* 0x000fe400000006ff */
[----:B------:R-:W-:-:S02]  /*2060*/  PRMT R146, R148, 0x7632, R146 ;  /* 0x0000763294927816 */ /* 0x000fc40000000092 */
[----:B------:R-:W-:Y:S01]  /*2070*/  PRMT R148, R153, 0x7632, R148 ;  /* 0x0000763299947816 */ /* 0x000fe20000000094 */
[----:B------:R-:W-:Y:S01]  /*2080*/  FADD.FTZ R121, R149, R121 ;  /* 0x0000007995797221 */ /* 0x000fe20000010000 */
[----:B------:R-:W-:Y:S02]  /*2090*/  PRMT R147, R152, 0x7632, R147 ;  /* 0x0000763298937816 */ /* 0x000fe40000000093 */
[----:B------:R-:W-:Y:S02]  /*20a0*/  SHF.L.U32 R153, R153, 0x10, RZ ;  /* 0x0000001099997819 */ /* 0x000fe400000006ff */
[----:B------:R-:W-:Y:S01]  /*20b0*/  SHF.L.U32 R187, R143, 0x10, RZ ;  /* 0x000000108fbb7819 */ /* 0x000fe200000006ff */
[----:B------:R-:W-:Y:S01]  /*20c0*/  FMUL.FTZ R143, R176, R128 ;  /* 0x00000080b08f7220 */ /* 0x000fe20000410000 */
[----:B------:R-:W-:Y:S01]  /*20d0*/  FADD.FTZ R252, R144, R252 ;  /* 0x000000fc90fc7221 */ /* 0x000fe20000010000 */
[----:B------:R-:W-:Y:S01]  /*20e0*/  FFMA.FTZ R25, R184, R144, R25 ;  /* 0x00000090b8197223 */ /* 0x000fe20000010019 */
[----:B------:R-:W-:Y:S01]  /*20f0*/  SHF.L.U32 R152, R155, 0x10, RZ ;  /* 0x000000109b987819 */ /* 0x000fe200000006ff */
[----:B------:R-:W-:Y:S01]  /*2100*/  FMUL.FTZ R144, R176, R100 ;  /* 0x00000064b0907220 */ /* 0x000fe20000410000 */
[----:B------:R0:W-:Y:S01]  /*2110*/  STL [R1+0x4], R121 ;  /* 0x0000047901007387 */ /* 0x0001e20000100800 */
[----:B------:R-:W-:Y:S01]  /*2120*/  SHF.L.U32 R100, R147, 0x10, RZ ;  /* 0x0000001093647819 */ /* 0x000fe200000006ff */
[----:B------:R-:W-:-:S02]  /*2130*/  FFMA.FTZ R27, R143, R149, R27 ;  /* 0x000000958f1b7223 */ /* 0x000fc4000001001b */
[----:B0-----:R-:W3:Y:S01]  /*2140*/  LDL R121, [R1+0xe4] ;  /* 0x0000e40001797983 */ /* 0x001ee20000100800 */
[----:B--2---:R-:W-:Y:S01]  /*2150*/  FMUL.FTZ R147, R102, R149 ;  /* 0x0000009566937220 */ /* 0x004fe20000410000 */
[----:B------:R-:W-:Y:S01]  /*2160*/  FMUL.FTZ R149, R176, R132 ;  /* 0x00000084b0957220 */ /* 0x000fe20000410000 */
[----:B----4-:R-:W-:-:S03]  /*2170*/  FADD.FTZ R197, R151, R197 ;  /* 0x000000c597c57221 */ /* 0x010fc60000010000 */
[-C--:B------:R-:W-:Y:S01]  /*2180*/  FFMA.FTZ R221, R149, R151.reuse, R221 ;  /* 0x0000009795dd7223 */ /* 0x080fe200000100dd */
[----:B---3--:R-:W-:Y:S01]  /*2190*/  FMUL.FTZ R151, R126, R151 ;  /* 0x000000977e977220 */ /* 0x008fe20000410000 */
[----:B------:R-:W-:Y:S01]  /*21a0*/  FADD.FTZ R154, R152, R154 ;  /* 0x0000009a989a7221 */ /* 0x000fe20000010000 */
[----:B------:R-:W-:-:S05]  /*21b0*/  FADD.FTZ R125, R153, R125 ;  /* 0x0000007d997d7221 */ /* 0x000fca0000010000 */
[----:B------:R0:W-:Y:S04]  /*21c0*/  STL [R1+0xc], R125 ;  /* 0x00000c7d01007387 */ /* 0x0001e80000100800 */
[----:B------:R-:W-:Y:S04]  /*21d0*/  STL [R1+0x14], R197 ;  /* 0x000014c501007387 */ /* 0x000fe80000100800 */
[----:B------:R-:W2:Y:S04]  /*21e0*/  LDL R126, [R1+0xdc] ;  /* 0x0000dc00017e7983 */ /* 0x000ea80000100800 */
[----:B------:R3:W-:Y:S04]  /*21f0*/  STL [R1+0x1c], R154 ;  /* 0x00001c9a01007387 */ /* 0x0007e80000100800 */
[----:B0-----:R-:W4:Y:S01]  /*2200*/  LDL R125, [R1+0x138] ;  /* 0x00013800017d7983 */ /* 0x001f220000100800 */
[----:B------:R-:W-:Y:S01]  /*2210*/  SHF.L.U32 R102, R148, 0x10, RZ ;  /* 0x0000001094667819 */ /* 0x000fe200000006ff */
[----:B------:R-:W-:Y:S01]  /*2220*/  FMUL.FTZ R148, R103, R153 ;  /* 0x0000009967947220 */ /* 0x000fe20000410000 */
[----:B------:R-:W-:Y:S01]  /*2230*/  SHF.L.U32 R103, R150, 0x10, RZ ;  /* 0x0000001096677819 */ /* 0x000fe200000006ff */
[----:B------:R-:W-:Y:S01]  /*2240*/  FMUL.FTZ R150, R176, R134 ;  /* 0x00000086b0967220 */ /* 0x000fe20000410000 */
[----:B------:R-:W-:Y:S01]  /*2250*/  FADD.FTZ R233, R111, R233 ;  /* 0x000000e96fe97221 */ /* 0x000fe20000010000 */
[----:B------:R-:W3:Y:S02]  /*2260*/  LDL R134, [R1+0x130] ;  /* 0x0001300001867983 */ /* 0x000ee40000100800 */
[-C--:B------:R-:W-:Y:S01]  /*2270*/  FFMA.FTZ R223, R150, R152.reuse, R223 ;  /* 0x0000009896df7223 */ /* 0x080fe200000100df */
[----:B------:R-:W-:Y:S01]  /*2280*/  FMUL.FTZ R152, R121, R152 ;  /* 0x0000009879987220 */ /* 0x000fe20000410000 */
[-C--:B------:R-:W-:Y:S01]  /*2290*/  FFMA.FTZ R11, R209, R111.reuse, R11 ;  /* 0x0000006fd10b7223 */ /* 0x080fe2000001000b */
[----:B------:R-:W2:Y:S01]  /*22a0*/  LDL R121, [R1+0x128] ;  /* 0x0001280001797983 */ /* 0x000ea20000100800 */
[----:B------:R-:W-:Y:S01]  /*22b0*/  FMUL.FTZ R111, R186, R111 ;  /* 0x0000006fba6f7220 */ /* 0x000fe20000410000 */
[----:B------:R-:W-:Y:S01]  /*22c0*/  SHF.L.U32 R215, R215, 0x10, RZ ;  /* 0x00000010d7d77819 */ /* 0x000fe200000006ff */
[----:B------:R-:W-:Y:S01]  /*22d0*/  FMUL.FTZ R186, R176, R127 ;  /* 0x0000007fb0ba7220 */ /* 0x000fe20000410000 */
[----:B------:R-:W2:Y:S04]  /*22e0*/  LDL R132, [R1+0xd4] ;  /* 0x0000d40001847983 */ /* 0x000ea80000100800 */
[----:B------:R-:W2:Y:S01]  /*22f0*/  LDL R127, [R1+0x120] ;  /* 0x00012000017f7983 */ /* 0x000ea20000100800 */
[----:B------:R-:W-:Y:S01]  /*2300*/  FFMA.FTZ R10, R208, R215, R10 ;  /* 0x000000d7d00a7223 */ /* 0x000fe2000001000a */
[----:B------:R-:W-:Y:S01]  /*2310*/  FADD.FTZ R232, R215, R232 ;  /* 0x000000e8d7e87221 */ /* 0x000fe20000010000 */
[----:B------:R-:W-:Y:S01]  /*2320*/  FADD.FTZ R230, R101, R230 ;  /* 0x000000e665e67221 */ /* 0x000fe20000010000 */
[----:B------:R-:W-:Y:S01]  /*2330*/  FFMA.FTZ R8, R212, R101, R8 ;  /* 0x00000065d4087223 */ /* 0x000fe20000010008 */
[----:B------:R-:W-:Y:S01]  /*2340*/  SHF.L.U32 R101, R146, 0x10, RZ ;  /* 0x0000001092657819 */ /* 0x000fe200000006ff */
[----:B------:R-:W-:Y:S01]  /*2350*/  FMUL.FTZ R146, R176, R119 ;  /* 0x00000077b0927220 */ /* 0x000fe20000410000 */
[----:B------:R-:W-:-:S04]  /*2360*/  FFMA.FTZ R119, R0, R140, RZ ;  /* 0x0000008c00777223 */ /* 0x000fc800000100ff */
[----:B------:R-:W-:-:S04]  /*2370*/  FFMA.FTZ R119, R107, R220, R119 ;  /* 0x000000dc6b777223 */ /* 0x000fc80000010077 */
[----:B------:R-:W-:-:S04]  /*2380*/  FFMA.FTZ R119, R138, R139, R119 ;  /* 0x0000008b8a777223 */ /* 0x000fc80000010077 */
[----:B------:R-:W-:Y:S01]  /*2390*/  FFMA.FTZ R119, R106, R218, R119 ;  /* 0x000000da6a777223 */ /* 0x000fe20000010077 */
[----:B----4-:R-:W-:Y:S02]  /*23a0*/  FMUL.FTZ R215, R125, R215 ;  /* 0x000000d77dd77220 */ /* 0x010fe40000410000 */
[----:B------:R-:W4:Y:S01]  /*23b0*/  LDL R125, [R1+0x118] ;  /* 0x00011800017d7983 */ /* 0x000f220000100800 */
[----:B------:R-:W-:-:S04]  /*23c0*/  FFMA.FTZ R119, R104, R141, R119 ;  /* 0x0000008d68777223 */ /* 0x000fc80000010077 */
[----:B------:R-:W-:-:S04]  /*23d0*/  FFMA.FTZ R119, R181, R211, R119 ;  /* 0x000000d3b5777223 */ /* 0x000fc80000010077 */
[----:B------:R-:W-:Y:S01]  /*23e0*/  FFMA.FTZ R119, R142, R159, R119 ;  /* 0x0000009f8e777223 */ /* 0x000fe20000010077 */
[----:B------:R-:W-:-:S03]  /*23f0*/  SHF.L.U32 R216, R216, 0x10, RZ ;  /* 0x00000010d8d87819 */ /* 0x000fc600000006ff */
[----:B------:R-:W-:-:S04]  /*2400*/  FFMA.FTZ R119, R212, R210, R119 ;  /* 0x000000d2d4777223 */ /* 0x000fc80000010077 */
[----:B------:R-:W-:Y:S01]  /*2410*/  FFMA.FTZ R119, R209, R111, R119 ;  /* 0x0000006fd1777223 */ /* 0x000fe20000010077 */
[-C--:B------:R-:W-:Y:S01]  /*2420*/  FFMA.FTZ R12, R206, R216.reuse, R12 ;  /* 0x000000d8ce0c7223 */ /* 0x080fe2000001000c */
[----:B------:R-:W-:Y:S01]  /*2430*/  FADD.FTZ R235, R216, R235 ;  /* 0x000000ebd8eb7221 */ /* 0x000fe20000010000 */
[----:B---3--:R-:W-:Y:S01]  /*2440*/  FMUL.FTZ R216, R134, R216 ;  /* 0x000000d886d87220 */ /* 0x008fe20000410000 */
[----:B------:R-:W-:Y:S01]  /*2450*/  FFMA.FTZ R119, R208, R215, R119 ;  /* 0x000000d7d0777223 */ /* 0x000fe20000010077 */
[----:B------:R-:W3:Y:S01]  /*2460*/  LDL R134, [R1+0x108] ;  /* 0x0001080001867983 */ /* 0x000ee20000100800 */
[----:B------:R-:W-:Y:S02]  /*2470*/  SHF.L.U32 R213, R213, 0x10, RZ ;  /* 0x00000010d5d57819 */ /* 0x000fe400000006ff */
[----:B------:R-:W-:Y:S01]  /*2480*/  FFMA.FTZ R119, R207, R110, R119 ;  /* 0x0000006ecf777223 */ /* 0x000fe20000010077 */
[C---:B------:R-:W-:Y:S01]  /*2490*/  FMUL.FTZ R201, R176.reuse, R201 ;  /* 0x000000c9b0c97220 */ /* 0x040fe20000410000 */
[----:B------:R-:W-:Y:S01]  /*24a0*/  FMUL.FTZ R154, R176, R135 ;  /* 0x00000087b09a7220 */ /* 0x000fe20000410000 */
[----:B------:R-:W-:Y:S01]  /*24b0*/  SHF.L.U32 R157, R157, 0x10, RZ ;  /* 0x000000109d9d7819 */ /* 0x000fe200000006ff */
[----:B------:R-:W3:Y:S01]  /*24c0*/  LDL R135, [R1+0x110] ;  /* 0x0001100001877983 */ /* 0x000ee20000100800 */
[----:B------:R-:W-:Y:S01]  /*24d0*/  FFMA.FTZ R119, R206, R216, R119 ;  /* 0x000000d8ce777223 */ /* 0x000fe20000010077 */
[----:B------:R-:W-:Y:S01]  /*24e0*/  SHF.L.U32 R214, R214, 0x10, RZ ;  /* 0x00000010d6d67819 */ /* 0x000fe200000006ff */
[----:B------:R-:W-:Y:S01]  /*24f0*/  FADD.FTZ R237, R213, R237 ;  /* 0x000000edd5ed7221 */ /* 0x000fe20000010000 */
[-C--:B------:R-:W-:Y:S01]  /*2500*/  FFMA.FTZ R14, R201, R213.reuse, R14 ;  /* 0x000000d5c90e7223 */ /* 0x080fe2000001000e */
[----:B--2---:R-:W-:Y:S01]  /*2510*/  FMUL.FTZ R213, R121, R213 ;  /* 0x000000d579d57220 */ /* 0x004fe20000410000 */
[----:B------:R-:W-:Y:S01]  /*2520*/  FFMA.FTZ R2, R107, R199, R2 ;  /* 0x000000c76b027223 */ /* 0x000fe20000010002 */
[----:B------:R-:W-:Y:S01]  /*2530*/  FFMA.FTZ R121, R205, R203, R119 ;  /* 0x000000cbcd797223 */ /* 0x000fe20000010077 */
[----:B------:R-:W-:Y:S01]  /*2540*/  SHF.L.U32 R199, R145, 0x10, RZ ;  /* 0x0000001091c77819 */ /* 0x000fe200000006ff */
[----:B------:R-:W-:Y:S01]  /*2550*/  FMUL.FTZ R119, R132, R157 ;  /* 0x0000009d84777220 */ /* 0x000fe20000410000 */
[----:B------:R-:W-:Y:S01]  /*2560*/  FMUL.FTZ R145, R176, R105 ;  /* 0x00000069b0917220 */ /* 0x000fe20000410000 */
[----:B------:R-:W-:Y:S01]  /*2570*/  FADD.FTZ R240, R214, R240 ;  /* 0x000000f0d6f07221 */ /* 0x000fe20000010000 */
[-C--:B------:R-:W-:Y:S01]  /*2580*/  FFMA.FTZ R16, R200, R214.reuse, R16 ;  /* 0x000000d6c8107223 */ /* 0x080fe20000010010 */
[----:B------:R-:W2:Y:S01]  /*2590*/  LDL R132, [R1+0x100] ;  /* 0x0001000001847983 */ /* 0x000ea20000100800 */
[----:B------:R-:W-:Y:S01]  /*25a0*/  FMUL.FTZ R214, R127, R214 ;  /* 0x000000d67fd67220 */ /* 0x000fe20000410000 */
[----:B------:R-:W-:-:S02]  /*25b0*/  FFMA.FTZ R217, R145, R153, R217 ;  /* 0x0000009991d97223 */ /* 0x000fc400000100d9 */
[----:B------:R-:W2:Y:S01]  /*25c0*/  LDL R127, [R1+0xcc] ;  /* 0x0000cc00017f7983 */ /* 0x000ea20000100800 */
[----:B------:R-:W-:-:S03]  /*25d0*/  FMUL.FTZ R153, R176, R133 ;  /* 0x00000085b0997220 */ /* 0x000fc60000410000 */
[----:B------:R-:W2:Y:S01]  /*25e0*/  LDL.LU R133, [R1] ;  /* 0x0000000001857983 */ /* 0x000ea20000300800 */
[----:B----4-:R-:W-:-:S03]  /*25f0*/  FMUL.FTZ R197, R125, R101 ;  /* 0x000000657dc57220 */ /* 0x010fc60000410000 */
[----:B------:R-:W4:Y:S01]  /*2600*/  LDL R125, [R1+0xf8] ;  /* 0x0000f800017d7983 */ /* 0x000f220000100800 */
[----:B------:R-:W-:-:S04]  /*2610*/  FFMA.FTZ R121, R201, R213, R121 ;  /* 0x000000d5c9797223 */ /* 0x000fc80000010079 */
[----:B------:R-:W-:-:S04]  /*2620*/  FFMA.FTZ R121, R204, R202, R121 ;  /* 0x000000cacc797223 */ /* 0x000fc80000010079 */
[----:B------:R-:W-:Y:S01]  /*2630*/  FFMA.FTZ R121, R200, R214, R121 ;  /* 0x000000d6c8797223 */ /* 0x000fe20000010079 */
[----:B------:R-:W-:Y:S01]  /*2640*/  FADD.FTZ R249, R199, R249 ;  /* 0x000000f9c7f97221 */ /* 0x000fe20000010000 */
[----:B------:R-:W-:Y:S02]  /*2650*/  FFMA.FTZ R22, R196, R199, R22 ;  /* 0x000000c7c4167223 */ /* 0x000fe40000010016 */
[----:B------:R-:W-:Y:S01]  /*2660*/  FFMA.FTZ R121, R188, R192, R121 ;  /* 0x000000c0bc797223 */ /* 0x000fe20000010079 */
[----:B------:R-:W-:-:S03]  /*2670*/  FFMA.FTZ R20, R191, R198, R20 ;  /* 0x000000c6bf147223 */ /* 0x000fc60000010014 */
[----:B------:R-:W-:Y:S01]  /*2680*/  FFMA.FTZ R121, R189, R197, R121 ;  /* 0x000000c5bd797223 */ /* 0x000fe20000010079 */
[----:B---3--:R-:W-:Y:S02]  /*2690*/  FMUL.FTZ R199, R134, R199 ;  /* 0x000000c786c77220 */ /* 0x008fe40000410000 */
[----:B------:R-:W3:Y:S01]  /*26a0*/  LDL.LU R134, [R1+0x8] ;  /* 0x0000080001867983 */ /* 0x000ee20000300800 */
[----:B------:R-:W-:Y:S01]  /*26b0*/  FADD.FTZ R246, R198, R246 ;  /* 0x000000f6c6f67221 */ /* 0x000fe20000010000 */
[----:B------:R-:W-:Y:S01]  /*26c0*/  FFMA.FTZ R121, R190, R193, R121 ;  /* 0x000000c1be797223 */ /* 0x000fe20000010079 */
[----:B------:R-:W-:Y:S01]  /*26d0*/  FMUL.FTZ R198, R135, R198 ;  /* 0x000000c687c67220 */ /* 0x000fe20000410000 */
[----:B------:R-:W-:Y:S01]  /*26e0*/  SHF.L.U32 R158, R158, 0x10, RZ ;  /* 0x000000109e9e7819 */ /* 0x000fe200000006ff */
[----:B------:R-:W-:Y:S02]  /*26f0*/  FADD.FTZ R251, R187, R251 ;  /* 0x000000fbbbfb7221 */ /* 0x000fe40000010000 */
[----:B------:R-:W-:Y:S01]  /*2700*/  FFMA.FTZ R121, R191, R198, R121 ;  /* 0x000000c6bf797223 */ /* 0x000fe20000010079 */
[----:B------:R-:W-:Y:S01]  /*2710*/  FFMA.FTZ R24, R186, R187, R24 ;  /* 0x000000bbba187223 */ /* 0x000fe20000010018 */
[----:B------:R-:W-:Y:S01]  /*2720*/  FFMA.FTZ R18, R189, R101, R18 ;  /* 0x00000065bd127223 */ /* 0x000fe20000010012 */
[----:B------:R-:W-:Y:S01]  /*2730*/  FADD.FTZ R243, R101, R243 ;  /* 0x000000f365f37221 */ /* 0x000fe20000010000 */
[----:B------:R-:W-:Y:S01]  /*2740*/  FFMA.FTZ R101, R194, R195, R121 ;  /* 0x000000c3c2657223 */ /* 0x000fe20000010079 */
[----:B------:R-:W-:Y:S01]  /*2750*/  PRMT R137, R155, 0x7632, R137 ;  /* 0x000076329b897816 */ /* 0x000fe20000000089 */
[----:B--2---:R-:W-:-:S02]  /*2760*/  FMUL.FTZ R187, R132, R187 ;  /* 0x000000bb84bb7220 */ /* 0x004fc40000410000 */
[----:B------:R-:W2:Y:S01]  /*2770*/  LDL R132, [R1+0xf0] ;  /* 0x0000f00001847983 */ /* 0x000ea20000100800 */
[----:B------:R-:W-:Y:S01]  /*2780*/  PRMT R155, R156, 0x7632, R155 ;  /* 0x000076329c9b7816 */ /* 0x000fe2000000009b */
[----:B------:R-:W-:Y:S02]  /*2790*/  FMUL.FTZ R121, R127, R158 ;  /* 0x0000009e7f797220 */ /* 0x000fe40000410000 */
[----:B------:R-:W2:Y:S01]  /*27a0*/  LDL.LU R127, [R1+0x10] ;  /* 0x00001000017f7983 */ /* 0x000ea20000300800 */
[----:B------:R-:W-:Y:S01]  /*27b0*/  SHF.L.U32 R128, R155, 0x10, RZ ;  /* 0x000000109b807819 */ /* 0x000fe200000006ff */
[----:B------:R-:W-:Y:S01]  /*27c0*/  FADD.FTZ R133, R100, R133 ;  /* 0x0000008564857221 */ /* 0x000fe20000010000 */
[-C--:B------:R-:W-:Y:S01]  /*27d0*/  FFMA.FTZ R26, R144, R100.reuse, R26 ;  /* 0x00000064901a7223 */ /* 0x080fe2000001001a */
[----:B----4-:R-:W-:Y:S02]  /*27e0*/  FMUL.FTZ R155, R125, R100 ;  /* 0x000000647d9b7220 */ /* 0x010fe40000410000 */
[----:B------:R-:W4:Y:S04]  /*27f0*/  LDL R125, [R1+0xe8] ;  /* 0x0000e800017d7983 */ /* 0x000f280000100800 */
[----:B------:R-:W-:Y:S04]  /*2800*/  STL [R1], R133 ;  /* 0x0000008501007387 */ /* 0x000fe80000100800 */
[----:B------:R-:W4:Y:S01]  /*2810*/  LDL.LU R100, [R1+0x18] ;  /* 0x0000180001647983 */ /* 0x000f220000300800 */
[----:B------:R-:W-:Y:S01]  /*2820*/  SHF.L.U32 R156, R156, 0x10, RZ ;  /* 0x000000109c9c7819 */ /* 0x000fe200000006ff */
[----:B------:R-:W-:Y:S01]  /*2830*/  FMUL.FTZ R129, R176, R129 ;  /* 0x00000081b0817220 */ /* 0x000fe20000410000 */
[----:B---3--:R-:W-:-:S05]  /*2840*/  FADD.FTZ R134, R102, R134 ;  /* 0x0000008666867221 */ /* 0x008fca0000010000 */
[----:B------:R0:W-:Y:S01]  /*2850*/  STL [R1+0x8], R134 ;  /* 0x0000088601007387 */ /* 0x0001e20000100800 */
[----:B------:R-:W-:Y:S01]  /*2860*/  FADD.FTZ R166, R156, R166 ;  /* 0x000000a69ca67221 */ /* 0x000fe20000010000 */
[-C--:B------:R-:W-:Y:S01]  /*2870*/  FFMA.FTZ R30, R129, R156.reuse, R30 ;  /* 0x0000009c811e7223 */ /* 0x080fe2000001001e */
[----:B------:R-:W-:Y:S01]  /*2880*/  FMUL.FTZ R126, R126, R156 ;  /* 0x0000009c7e7e7220 */ /* 0x000fe20000410000 */
[----:B0-----:R-:W3:Y:S01]  /*2890*/  LDL R134, [R1+0xe0] ;  /* 0x0000e00001867983 */ /* 0x001ee20000100800 */
[----:B--2---:R-:W-:-:S03]  /*28a0*/  FMUL.FTZ R156, R132, R102 ;  /* 0x00000066849c7220 */ /* 0x004fc60000410000 */
[----:B------:R-:W2:Y:S01]  /*28b0*/  LDL R132, [R1+0xd8] ;  /* 0x0000d80001847983 */ /* 0x000ea20000100800 */
[----:B------:R-:W-:Y:S01]  /*28c0*/  FADD.FTZ R127, R103, R127 ;  /* 0x0000007f677f7221 */ /* 0x000fe20000010000 */
[----:B------:R-:W-:Y:S01]  /*28d0*/  SHF.L.U32 R137, R137, 0x10, RZ ;  /* 0x0000001089897819 */ /* 0x000fe200000006ff */
[----:B------:R-:W-:Y:S01]  /*28e0*/  FADD.FTZ R168, R157, R168 ;  /* 0x000000a89da87221 */ /* 0x000fe20000010000 */
[----:B------:R-:W-:Y:S02]  /*28f0*/  FFMA.FTZ R160, R123, R157, R160 ;  /* 0x0000009d7ba07223 */ /* 0x000fe400000100a0 */
[----:B------:R0:W-:Y:S01]  /*2900*/  STL [R1+0x10], R127 ;  /* 0x0000107f01007387 */ /* 0x0001e20000100800 */
[----:B------:R-:W-:-:S03]  /*2910*/  FFMA.FTZ R219, R153, R103, R219 ;  /* 0x0000006799db7223 */ /* 0x000fc600000100db */
[----:B0-----:R-:W2:Y:S01]  /*2920*/  LDL R127, [R1+0xc4] ;  /* 0x0000c400017f7983 */ /* 0x001ea20000100800 */
[----:B------:R-:W-:-:S04]  /*2930*/  @P1 IMAD.WIDE.U32 R108, R180, 0x20, R108 ;  /* 0x00000020b46c1825 */ /* 0x000fc800078e006c */
[----:B-1----:R-:W-:-:S04]  /*2940*/  @P1 IMAD.WIDE.U32 R114, R178, 0x20, R114 ;  /* 0x00000020b2721825 */ /* 0x002fc800078e0072 */
[----:B------:R-:W-:-:S04]  /*2950*/  @P1 IMAD.WIDE.U32 R112, R174, 0x20, R112 ;  /* 0x00000020ae701825 */ /* 0x000fc800078e0070 */
[----:B------:R-:W-:Y:S01]  /*2960*/  FFMA.FTZ R28, R146, R102, R28 ;  /* 0x00000066921c7223 */ /* 0x000fe2000001001c */
[----:B------:R-:W5:Y:S01]  /*2970*/  @P1 LDG.E.128 R68, desc[UR4][R108.64] ;  /* 0x000000046c441981 */ /* 0x000f62000c1e1d00 */
[----:B------:R-:W-:-:S03]  /*2980*/  IMAD.WIDE.U32 R130, R179, 0x8, R116 ;  /* 0x00000008b3827825 */ /* 0x000fc600078e0074 */
[----:B------:R0:W5:Y:S04]  /*2990*/  @P1 LDG.E.128 R64, desc[UR4][R108.64+0x10] ;  /* 0x000010046c401981 */ /* 0x000168000c1e1d00 */
[----:B------:R-:W5:Y:S04]  /*29a0*/  @P1 LDG.E.128 R52, desc[UR4][R114.64] ;  /* 0x0000000472341981 */ /* 0x000f68000c1e1d00 */
[----:B------:R1:W5:Y:S01]  /*29b0*/  @P1 LDG.E.128 R48, desc[UR4][R114.64+0x10] ;  /* 0x0000100472301981 */ /* 0x000362000c1e1d00 */
[----:B0-----:R-:W-:-:S03]  /*29c0*/  IMAD.WIDE.U32 R108, R180, 0x8, R116 ;  /* 0x00000008b46c7825 */ /* 0x001fc600078e0074 */
[----:B------:R-:W5:Y:S04]  /*29d0*/  @P1 LDG.E.128 R36, desc[UR4][R112.64] ;  /* 0x0000000470241981 */ /* 0x000f68000c1e1d00 */
[----:B------:R0:W5:Y:S01]  /*29e0*/  @P1 LDG.E.128 R32, desc[UR4][R112.64+0x10] ;  /* 0x0000100470201981 */ /* 0x000162000c1e1d00 */
[----:B-1----:R-:W-:-:S03]  /*29f0*/  IMAD.WIDE.U32 R114, R178, 0x8, R116 ;  /* 0x00000008b2727825 */ /* 0x002fc600078e0074 */
[----:B------:R-:W5:Y:S04]  /*2a00*/  LDG.E.64 R108, desc[UR4][R108.64] ;  /* 0x000000046c6c7981 */ /* 0x000f68000c1e1b00 */
[----:B------:R-:W5:Y:S01]  /*2a10*/  LDG.E.64 R130, desc[UR4][R130.64] ;  /* 0x0000000482827981 */ /* 0x000f62000c1e1b00 */
[----:B0-----:R-:W-:-:S03]  /*2a20*/  IMAD.WIDE.U32 R112, R177, 0x8, R116 ;  /* 0x00000008b1707825 */ /* 0x001fc600078e0074 */
[----:B------:R-:W5:Y:S01]  /*2a30*/  LDG.E.64 R114, desc[UR4][R114.64] ;  /* 0x0000000472727981 */ /* 0x000f62000c1e1b00 */
[----:B------:R-:W-:-:S03]  /*2a40*/  IMAD.WIDE.U32 R116, R174, 0x8, R116 ;  /* 0x00000008ae747825 */ /* 0x000fc600078e0074 */
[----:B------:R-:W5:Y:S04]  /*2a50*/  LDG.E.64 R112, desc[UR4][R112.64] ;  /* 0x0000000470707981 */ /* 0x000f68000c1e1b00 */
[----:B------:R-:W5:Y:S01]  /*2a60*/  LDG.E.64 R116, desc[UR4][R116.64] ;  /* 0x0000000474747981 */ /* 0x000f62000c1e1b00 */
[----:B------:R-:W-:-:S04]  /*2a70*/  FADD.FTZ R105, RZ, R140 ;  /* 0x0000008cff697221 */ /* 0x000fc80000010000 */
[----:B------:R-:W-:-:S04]  /*2a80*/  FADD.FTZ R105, R105, R220 ;  /* 0x000000dc69697221 */ /* 0x000fc80000010000 */
[----:B------:R-:W-:-:S04]  /*2a90*/  FADD.FTZ R105, R105, R139 ;  /* 0x0000008b69697221 */ /* 0x000fc80000010000 */
[----:B------:R-:W-:Y:S01]  /*2aa0*/  FADD.FTZ R105, R105, R218 ;  /* 0x000000da69697221 */ /* 0x000fe20000010000 */
[----:B----4-:R-:W-:Y:S02]  /*2ab0*/  FMUL.FTZ R157, R125, R103 ;  /* 0x000000677d9d7220 */ /* 0x010fe40000410000 */
[----:B------:R-:W4:Y:S01]  /*2ac0*/  LDL R125, [R1+0xd0] ;  /* 0x0000d000017d7983 */ /* 0x000f220000100800 */
[----:B------:R-:W-:-:S05]  /*2ad0*/  FADD.FTZ R100, R137, R100 ;  /* 0x0000006489647221 */ /* 0x000fca0000010000 */
[----:B------:R0:W-:Y:S04]  /*2ae0*/  STL [R1+0x18], R100 ;  /* 0x0000186401007387 */ /* 0x0001e80000100800 */
[----:B------:R-:W4:Y:S04]  /*2af0*/  LDL R103, [R1+0xc8] ;  /* 0x0000c80001677983 */ /* 0x000f280000100800 */
        /* <DEDUP_REMOVED lines=35> */
[----:B0-----:R-:W-:Y:S02]  /*2d30*/  FFMA.FTZ R100, R153, R157, R101 ;  /* 0x0000009d99647223 */ /* 0x001fe40000010065 */
[----:B------:R-:W-:Y:S01]  /*2d40*/  FADD.FTZ R105, R105, R157 ;  /* 0x0000009d69697221 */ /* 0x000fe20000010000 */
[----:B------:R-:W-:Y:S01]  /*2d50*/  FADD.FTZ R170, R158, R170 ;  /* 0x000000aa9eaa7221 */ /* 0x000fe20000010000 */
[----:B------:R-:W-:Y:S01]  /*2d60*/  FFMA.FTZ R162, R122, R158, R162 ;  /* 0x0000009e7aa27223 */ /* 0x000fe200000100a2 */
        /* <DEDUP_REMOVED lines=8> */
[----:B--2---:R-:W-:Y:S01]  /*2df0*/  FMUL.FTZ R128, R132, R128 ;  /* 0x0000008084807220 */ /* 0x004fe20000410000 */
        /* <DEDUP_REMOVED lines=11> */
[----:B------:R-:W-:Y:S01]  /*2eb0*/  SHF.L.U32 R133, R248, 0x10, RZ ;  /* 0x00000010f8857819 */ /* 0x000fe200000006ff */
[C---:B------:R-:W-:Y:S01]  /*2ec0*/  FMUL.FTZ R135, R176.reuse, R234 ;  /* 0x000000eab0877220 */ /* 0x040fe20000410000 */
[----:B------:R-:W-:Y:S01]  /*2ed0*/  FMUL.FTZ R118, R176, R118 ;  /* 0x00000076b0767220 */ /* 0x000fe20000410000 */
[----:B------:R-:W-:-:S02]  /*2ee0*/  UMOV UR6, 0xffffffff ;  /* 0xffffffff00067882 */ /* 0x000fc40000000000 */
[----:B------:R-:W-:Y:S01]  /*2ef0*/  FADD.FTZ R171, R133, R171 ;  /* 0x000000ab85ab7221 */ /* 0x000fe20000010000 */
[----:B------:R-:W-:Y:S01]  /*2f00*/  FFMA.FTZ R163, R135, R133, R163 ;  /* 0x0000008587a37223 */ /* 0x000fe200000100a3 */
[----:B------:R-:W-:Y:S01]  /*2f10*/  FADD.FTZ R172, R136, R172 ;  /* 0x000000ac88ac7221 */ /* 0x000fe20000010000 */
[----:B------:R-:W-:Y:S01]  /*2f20*/  FFMA.FTZ R222, R154, R137, R222 ;  /* 0x000000899ade7223 */ /* 0x000fe200000100de */
[----:B------:R-:W-:Y:S01]  /*2f30*/  FFMA.FTZ R164, R118, R136, R164 ;  /* 0x0000008876a47223 */ /* 0x000fe200000100a4 */
[----:B------:R-:W-:Y:S01]  /*2f40*/  FFMA.FTZ R31, R124, R242, R31 ;  /* 0x000000f27c1f7223 */ /* 0x000fe2000001001f */
[----:B------:R-:W-:Y:S01]  /*2f50*/  FADD.FTZ R167, R242, R167 ;  /* 0x000000a7f2a77221 */ /* 0x000fe20000010000 */
[----:B------:R-:W-:Y:S01]  /*2f60*/  FADD.FTZ R169, R244, R169 ;  /* 0x000000a9f4a97221 */ /* 0x000fe20000010000 */
[----:B------:R-:W-:Y:S01]  /*2f70*/  FFMA.FTZ R161, R132, R244, R161 ;  /* 0x000000f484a17223 */ /* 0x000fe200000100a1 */
[----:B----4-:R-:W-:-:S04]  /*2f80*/  FMUL.FTZ R127, R125, R242 ;  /* 0x000000f27d7f7220 */ /* 0x010fc80000410000 */
[----:B------:R-:W-:Y:S01]  /*2f90*/  FADD.FTZ R101, R101, R127 ;  /* 0x0000007f65657221 */ /* 0x000fe20000010000 */
[----:B------:R-:W-:-:S03]  /*2fa0*/  FFMA.FTZ R100, R124, R127, R100 ;  /* 0x0000007f7c647223 */ /* 0x000fc60000010064 */
[----:B------:R-:W-:Y:S01]  /*2fb0*/  FADD.FTZ R101, R101, R121 ;  /* 0x0000007965657221 */ /* 0x000fe20000010000 */
[----:B------:R-:W-:Y:S01]  /*2fc0*/  FFMA.FTZ R100, R122, R121, R100 ;  /* 0x000000797a647223 */ /* 0x000fe20000010064 */
[----:B------:R-:W-:-:S04]  /*2fd0*/  FMUL.FTZ R125, R103, R244 ;  /* 0x000000f4677d7220 */ /* 0x000fc80000410000 */
        /* <DEDUP_REMOVED lines=26> */
.L_x_6514:
[----:B------:R-:W2:Y:S01]  /*3180*/  LDC.64 R102, c[0x0][0x220] ;  /* 0x00008800ff667b82 */ /* 0x000ea20000000a00 */
[----:B------:R-:W-:Y:S01]  /*3190*/  FADD.FTZ R137, R100, R101 ;  /* 0x0000006564897221 */ /* 0x000fe20000010000 */
[----:B01----:R-:W-:Y:S01]  /*31a0*/  FADD.FTZ R105, R105, R136 ;  /* 0x0000008869697221 */ /* 0x003fe20000010000 */
[----:B------:R-:W-:Y:S01]  /*31b0*/  ISETP.NE.U32.AND P1, PT, R182, RZ, PT ;  /* 0x000000ffb600720c */ /* 0x000fe20003f25070 */
[----:B------:R-:W3:Y:S01]  /*31c0*/  LDL.LU R244, [R1+0x30] ;  /* 0x0000300001f47983 */ /* 0x000ee20000300800 */
[----:B--2---:R-:W-:-:S06]  /*31d0*/  IMAD.WIDE.U32 R100, R180, 0x10, R102 ;  /* 0x00000010b4647825 */ /* 0x004fcc00078e0066 */
[----:B------:R-:W2:Y:S01]  /*31e0*/  LDG.E.128 R100, desc[UR4][R100.64] ;  /* 0x0000000464647981 */ /* 0x000ea2000c1e1d00 */
[----:B------:R-:W-:Y:S01]  /*31f0*/  FMUL.FTZ R136, R137, UR9 ;  /* 0x0000000989887c20 */ /* 0x000fe20008410000 */
[----:B------:R-:W-:Y:S01]  /*3200*/  FMUL.FTZ R137, R105, UR9 ;  /* 0x0000000969897c20 */ /* 0x000fe20008410000 */
[----:B------:R-:W-:Y:S02]  /*3210*/  ISETP.NE.AND.EX P1, PT, R183, RZ, PT, P1 ;  /* 0x000000ffb700720c */ /* 0x000fe40003f25310 */
[----:B-----5:R-:W-:Y:S02]  /*3220*/  MOV R105, R108 ;  /* 0x0000006c00697202 */ /* 0x020fe40000000f00 */
[----:B------:R-:W-:Y:S02]  /*3230*/  FSEL R136, R136, RZ, !P4 ;  /* 0x000000ff88887208 */ /* 0x000fe40006000000 */
[----:B------:R-:W-:Y:S02]  /*3240*/  LOP3.LUT P2, RZ, R105, 0xff, RZ, 0xc0, !PT ;  /* 0x000000ff69ff7812 */ /* 0x000fe4000784c0ff */
[----:B------:R-:W-:Y:S01]  /*3250*/  ISETP.NE.U32.AND P3, PT, RZ, UR10, PT ;  /* 0x0000000aff007c0c */ /* 0x000fe2000bf65070 */
[-CC-:B------:R-:W-:Y:S01]  /*3260*/  FFMA.FTZ R0, R0, R137.reuse, R136.reuse ;  /* 0x0000008900007223 */ /* 0x180fe20000010088 */
[-CC-:B------:R-:W-:Y:S01]  /*3270*/  FFMA.FTZ R107, R107, R137.reuse, R136.reuse ;  /* 0x000000896b6b7223 */ /* 0x180fe20000010088 */
[-CC-:B------:R-:W-:Y:S01]  /*3280*/  FFMA.FTZ R234, R138, R137.reuse, R136.reuse ;  /* 0x000000898aea7223 */ /* 0x180fe20000010088 */
[----:B------:R-:W-:Y:S01]  /*3290*/  FFMA.FTZ R106, R106, R137, R136 ;  /* 0x000000896a6a7223 */ /* 0x000fe20000010088 */
[----:B------:R-:W-:Y:S01]  /*32a0*/  FADD.FTZ R0, R140, -R0 ;  /* 0x800000008c007221 */ /* 0x000fe20000010000 */
[----:B------:R-:W-:Y:S01]  /*32b0*/  FADD.FTZ R107, R220, -R107 ;  /* 0x8000006bdc6b7221 */ /* 0x000fe20000010000 */
[----:B------:R-:W-:Y:S01]  /*32c0*/  FADD.FTZ R234, R139, -R234 ;  /* 0x800000ea8bea7221 */ /* 0x000fe20000010000 */
[----:B------:R-:W-:Y:S01]  /*32d0*/  HFMA2.MMA R139, -RZ, RZ, 0, 0 ;  /* 0x00000000ff8b7435 */ /* 0x000fe200000001ff */
[----:B------:R-:W-:Y:S01]  /*32e0*/  FMUL.FTZ R105, R176, R0 ;  /* 0x00000000b0697220 */ /* 0x000fe20000410000 */
[----:B------:R-:W-:Y:S01]  /*32f0*/  HFMA2.MMA R0, -RZ, RZ, 0, 0 ;  /* 0x00000000ff007435 */ /* 0x000fe200000001ff */
[----:B------:R-:W-:Y:S01]  /*3300*/  @P2 SHF.L.U32 R183, R72, 0x10, RZ ;  /* 0x0000001048b72819 */ /* 0x000fe200000006ff */
[----:B------:R-:W-:Y:S01]  /*3310*/  FMUL.FTZ R107, R176, R107 ;  /* 0x0000006bb06b7220 */ /* 0x000fe20000410000 */
[----:B------:R-:W-:Y:S01]  /*3320*/  @P1 FADD.FTZ R105, R68, R105 ;  /* 0x0000006944691221 */ /* 0x000fe20000010000 */
[----:B------:R-:W-:Y:S01]  /*3330*/  MOV R220, RZ ;  /* 0x000000ff00dc7202 */ /* 0x000fe20000000f00 */
[----:B------:R-:W-:Y:S01]  /*3340*/  FMUL.FTZ R234, R176, R234 ;  /* 0x000000eab0ea7220 */ /* 0x000fe20000410000 */
[----:B------:R-:W-:Y:S01]  /*3350*/  @P1 FADD.FTZ R107, R69, R107 ;  /* 0x0000006b456b1221 */ /* 0x000fe20000010000 */
[----:B------:R-:W-:Y:S01]  /*3360*/  FMUL.FTZ R140, R105, R175 ;  /* 0x000000af698c7220 */ /* 0x000fe20000410000 */
[----:B------:R-:W-:Y:S01]  /*3370*/  FADD.FTZ R106, R218, -R106 ;  /* 0x8000006ada6a7221 */ /* 0x000fe20000010000 */
[----:B------:R-:W-:Y:S01]  /*3380*/  @P1 FADD.FTZ R234, R70, R234 ;  /* 0x000000ea46ea1221 */ /* 0x000fe20000010000 */
[-C--:B------:R-:W-:Y:S01]  /*3390*/  FFMA.FTZ R104, R104, R137.reuse, R136 ;  /* 0x0000008968687223 */ /* 0x080fe20000010088 */
[----:B------:R-:W-:Y:S01]  /*33a0*/  FMUL.FTZ R140, R140, UR12 ;  /* 0x0000000c8c8c7c20 */ /* 0x000fe20008410000 */
[C---:B------:R-:W-:Y:S01]  /*33b0*/  FMUL.FTZ R238, R176.reuse, R106 ;  /* 0x0000006ab0ee7220 */ /* 0x040fe20000410000 */
[----:B------:R-:W-:Y:S01]  /*33c0*/  MOV R218, RZ ;  /* 0x000000ff00da7202 */ /* 0x000fe20000000f00 */
[----:B------:R-:W-:Y:S01]  /*33d0*/  FADD.FTZ R141, R141, -R104 ;  /* 0x800000688d8d7221 */ /* 0x000fe20000010000 */
[----:B------:R-:W-:Y:S01]  /*33e0*/  ISETP.NE.AND.EX P3, PT, RZ, UR11, PT, P3 ;  /* 0x0000000bff007c0c */ /* 0x000fe2000bf65330 */
[----:B------:R-:W-:Y:S01]  /*33f0*/  @P1 FADD.FTZ R238, R71, R238 ;  /* 0x000000ee47ee1221 */ /* 0x000fe20000010000 */
[----:B------:R-:W-:Y:S01]  /*3400*/  FFMA.FTZ R181, R181, R137, R136 ;  /* 0x00000089b5b57223 */ /* 0x000fe20000010088 */
[----:B------:R-:W-:Y:S01]  /*3410*/  FMUL.FTZ R242, R176, R141 ;  /* 0x0000008db0f27220 */ /* 0x000fe20000410000 */
[----:B------:R-:W-:Y:S01]  /*3420*/  HFMA2.MMA R141, -RZ, RZ, 0, 0 ;  /* 0x00000000ff8d7435 */ /* 0x000fe200000001ff */
[----:B------:R-:W-:Y:S01]  /*3430*/  SEL R104, R105, R92, P3 ;  /* 0x0000005c69687207 */ /* 0x000fe20001800000 */
[----:B------:R-:W-:Y:S01]  /*3440*/  FADD.FTZ R181, R211, -R181 ;  /* 0x800000b5d3b57221 */ /* 0x000fe20000010000 */
[----:B------:R-:W-:Y:S01]  /*3450*/  @P1 FADD.FTZ R242, R64, R242 ;  /* 0x000000f240f21221 */ /* 0x000fe20000010000 */
[----:B------:R-:W-:Y:S01]  /*3460*/  SEL R105, R107, R93, P3 ;  /* 0x0000005d6b697207 */ /* 0x000fe20001800000 */
[-CC-:B------:R-:W-:Y:S01]  /*3470*/  FFMA.FTZ R142, R142, R137.reuse, R136.reuse ;  /* 0x000000898e8e7223 */ /* 0x180fe20000010088 */
[----:B------:R-:W-:Y:S01]  /*3480*/  SEL R106, R234, R94, P3 ;  /* 0x0000005eea6a7207 */ /* 0x000fe20001800000 */
[----:B------:R-:W-:Y:S01]  /*3490*/  FFMA.FTZ R212, R212, R137, R136 ;  /* 0x00000089d4d47223 */ /* 0x000fe20000010088 */
[----:B------:R-:W-:Y:S01]  /*34a0*/  LOP3.LUT P5, RZ, R109, 0xff00, RZ, 0xc0, !PT ;  /* 0x0000ff006dff7812 */ /* 0x000fe200078ac0ff */
[----:B------:R-:W-:Y:S01]  /*34b0*/  FADD.FTZ R159, R159, -R142 ;  /* 0x8000008e9f9f7221 */ /* 0x000fe20000010000 */
[----:B------:R-:W-:Y:S01]  /*34c0*/  HFMA2.MMA R142, -RZ, RZ, 0, 0 ;  /* 0x00000000ff8e7435 */ /* 0x000fe200000001ff */
[----:B------:R-:W-:Y:S01]  /*34d0*/  FADD.FTZ R210, R210, -R212 ;  /* 0x800000d4d2d27221 */ /* 0x000fe20000010000 */
[----:B------:R-:W-:Y:S01]  /*34e0*/  LOP3.LUT P6, RZ, R109, 0xff0000, RZ, 0xc0, !PT ;  /* 0x00ff00006dff7812 */ /* 0x000fe200078cc0ff */
[----:B------:R-:W-:-:S04]  /*34f0*/  FMUL.FTZ R159, R176, R159 ;  /* 0x0000009fb09f7220 */ /* 0x000fc80000410000 */
[----:B------:R-:W-:Y:S01]  /*3500*/  @P1 FADD.FTZ R159, R66, R159 ;  /* 0x0000009f429f1221 */ /* 0x000fe20000010000 */
[----:B--2---:R-:W-:-:S05]  /*3510*/  @P2 SHF.L.U32 R182, R100, 0x10, RZ ;  /* 0x0000001064b62819 */ /* 0x004fca00000006ff */
[C---:B------:R-:W-:Y:S01]  /*3520*/  @P2 FMUL.FTZ R0, R140.reuse, R182 ;  /* 0x000000b68c002220 */ /* 0x040fe20000410000 */
[----:B------:R-:W-:Y:S01]  /*3530*/  MOV R182, RZ ;  /* 0x000000ff00b67202 */ /* 0x000fe20000000f00 */
[----:B------:R-:W-:Y:S01]  /*3540*/  @P2 FMUL.FTZ R182, R140, R183 ;  /* 0x000000b78cb62220 */ /* 0x000fe20000410000 */
[----:B------:R-:W-:Y:S02]  /*3550*/  LOP3.LUT P2, RZ, R108, 0xff00, RZ, 0xc0, !PT ;  /* 0x0000ff006cff7812 */ /* 0x000fe4000784c0ff */
[----:B------:R-:W-:-:S11]  /*3560*/  MOV R183, RZ ;  /* 0x000000ff00b77202 */ /* 0x000fd60000000f00 */
[----:B------:R-:W-:Y:S01]  /*3570*/  @P2 PRMT R138, R100, 0x7632, R138 ;  /* 0x00007632648a2816 */ /* 0x000fe2000000008a */
[----:B------:R-:W-:Y:S01]  /*3580*/  FMUL.FTZ R100, R107, R175 ;  /* 0x000000af6b647220 */ /* 0x000fe20000410000 */
[----:B------:R-:W-:Y:S02]  /*3590*/  SEL R107, R238, R95, P3 ;  /* 0x0000005fee6b7207 */ /* 0x000fe40001800000 */
[----:B------:R-:W-:Y:S01]  /*35a0*/  @P2 SHF.L.U32 R138, R138, 0x10, RZ ;  /* 0x000000108a8a2819 */ /* 0x000fe200000006ff */
[----:B------:R-:W-:-:S04]  /*35b0*/  FMUL.FTZ R100, R100, UR12 ;  /* 0x0000000c64647c20 */ /* 0x000fc80008410000 */
[----:B------:R-:W-:Y:S01]  /*35c0*/  @P2 FMUL.FTZ R139, R100, R138 ;  /* 0x0000008a648b2220 */ /* 0x000fe20000410000 */
[----:B------:R-:W-:-:S04]  /*35d0*/  @P2 PRMT R138, R72, 0x7632, R138 ;  /* 0x00007632488a2816 */ /* 0x000fc8000000008a */
[----:B------:R-:W-:-:S05]  /*35e0*/  @P2 SHF.L.U32 R138, R138, 0x10, RZ ;  /* 0x000000108a8a2819 */ /* 0x000fca00000006ff */
[----:B------:R-:W-:Y:S01]  /*35f0*/  @P2 FMUL.FTZ R220, R100, R138 ;  /* 0x0000008a64dc2220 */ /* 0x000fe20000410000 */
[----:B------:R-:W-:Y:S01]  /*3600*/  LOP3.LUT P2, RZ, R108, 0xff0000, RZ, 0xc0, !PT ;  /* 0x00ff00006cff7812 */ /* 0x000fe2000784c0ff */
[----:B------:R-:W-:Y:S01]  /*3610*/  FMUL.FTZ R100, R234, R175 ;  /* 0x000000afea647220 */ /* 0x000fe20000410000 */
[----:B------:R-:W-:-:S03]  /*3620*/  HFMA2.MMA R138, -RZ, RZ, 0, 0 ;  /* 0x00000000ff8a7435 */ /* 0x000fc600000001ff */
[----:B------:R-:W-:-:S08]  /*3630*/  FMUL.FTZ R100, R100, UR12 ;  /* 0x0000000c64647c20 */ /* 0x000fd00008410000 */
[----:B------:R-:W-:-:S05]  /*3640*/  @P2 SHF.L.U32 R140, R101, 0x10, RZ ;  /* 0x00000010658c2819 */ /* 0x000fca00000006ff */
[----:B------:R-:W-:Y:S01]  /*3650*/  @P2 FMUL.FTZ R138, R100, R140 ;  /* 0x0000008c648a2220 */ /* 0x000fe20000410000 */
[----:B------:R-:W-:-:S05]  /*3660*/  @P2 SHF.L.U32 R140, R73, 0x10, RZ ;  /* 0x00000010498c2819 */ /* 0x000fca00000006ff */
[----:B------:R-:W-:Y:S01]  /*3670*/  @P2 FMUL.FTZ R183, R100, R140 ;  /* 0x0000008c64b72220 */ /* 0x000fe20000410000 */
[----:B------:R-:W-:Y:S01]  /*3680*/  LOP3.LUT P2, RZ, R108, 0xff000000, RZ, 0xc0, !PT ;  /* 0xff0000006cff7812 */ /* 0x000fe2000784c0ff */
[----:B------:R-:W-:Y:S01]  /*3690*/  FMUL.FTZ R100, R238, R175 ;  /* 0x000000afee647220 */ /* 0x000fe20000410000 */
[----:B------:R-:W-:Y:S01]  /*36a0*/  HFMA2.MMA R140, -RZ, RZ, 0, 0 ;  /* 0x00000000ff8c7435 */ /* 0x000fe200000001ff */
[----:B------:R-:W-:Y:S02]  /*36b0*/  MOV R108, RZ ;  /* 0x000000ff006c7202 */ /* 0x000fe40000000f00 */
[----:B------:R-:W-:-:S08]  /*36c0*/  FMUL.FTZ R100, R100, UR12 ;  /* 0x0000000c64647c20 */ /* 0x000fd00008410000 */
[----:B------:R-:W-:-:S04]  /*36d0*/  @P2 PRMT R101, R101, 0x7632, R101 ;  /* 0x0000763265652816 */ /* 0x000fc80000000065 */
[----:B------:R-:W-:-:S05]  /*36e0*/  @P2 SHF.L.U32 R101, R101, 0x10, RZ ;  /* 0x0000001065652819 */ /* 0x000fca00000006ff */
[----:B------:R-:W-:Y:S01]  /*36f0*/  @P2 FMUL.FTZ R140, R100, R101 ;  /* 0x00000065648c2220 */ /* 0x000fe20000410000 */
[----:B------:R-:W-:-:S04]  /*3700*/  @P2 PRMT R101, R73, 0x7632, R101 ;  /* 0x0000763249652816 */ /* 0x000fc80000000065 */
[----:B------:R-:W-:-:S05]  /*3710*/  @P2 SHF.L.U32 R101, R101, 0x10, RZ ;  /* 0x0000001065652819 */ /* 0x000fca00000006ff */
[----:B------:R-:W-:Y:S01]  /*3720*/  @P2 FMUL.FTZ R218, R100, R101 ;  /* 0x0000006564da2220 */ /* 0x000fe20000410000 */
[----:B------:R-:W-:Y:S01]  /*3730*/  LOP3.LUT P2, RZ, R109, 0xff, RZ, 0xc0, !PT ;  /* 0x000000ff6dff7812 */ /* 0x000fe2000784c0ff */
[----:B------:R-:W-:-:S04]  /*3740*/  FMUL.FTZ R100, R242, R175 ;  /* 0x000000aff2647220 */ /* 0x000fc80000410000 */
[----:B------:R-:W-:-:S08]  /*3750*/  FMUL.FTZ R100, R100, UR12 ;  /* 0x0000000c64647c20 */ /* 0x000fd00008410000 */
[----:B------:R-:W-:-:S05]  /*3760*/  @P2 SHF.L.U32 R101, R102, 0x10, RZ ;  /* 0x0000001066652819 */ /* 0x000fca00000006ff */
[----:B------:R-:W-:Y:S01]  /*3770*/  @P2 FMUL.FTZ R141, R100, R101 ;  /* 0x00000065648d2220 */ /* 0x000fe20000410000 */
[----:B------:R-:W-:-:S05]  /*3780*/  @P2 SHF.L.U32 R101, R74, 0x10, RZ ;  /* 0x000000104a652819 */ /* 0x000fca00000006ff */
[----:B------:R-:W-:Y:S01]  /*3790*/  @P2 FMUL.FTZ R108, R100, R101 ;  /* 0x00000065646c2220 */ /* 0x000fe20000410000 */
[----:B------:R-:W-:-:S04]  /*37a0*/  ISETP.NE.U32.AND P2, PT, RZ, UR10, PT ;  /* 0x0000000aff007c0c */ /* 0x000fc8000bf45070 */
[----:B------:R-:W-:-:S13]  /*37b0*/  ISETP.NE.AND.EX P2, PT, RZ, UR11, PT, P2 ;  /* 0x0000000bff007c0c */ /* 0x000fda000bf45320 */
[----:B------:R-:W0:Y:S02]  /*37c0*/  @P2 LDC.64 R100, c[0x0][0x308] ;  /* 0x0000c200ff642b82 */ /* 0x000e240000000a00 */
[----:B0-----:R-:W-:-:S05]  /*37d0*/  @P2 IMAD.WIDE.U32 R100, R180, 0x20, R100 ;  /* 0x00000020b4642825 */ /* 0x001fca00078e0064 */
[----:B------:R0:W-:Y:S02]  /*37e0*/  @P2 STG.E.128 desc[UR4][R100.64], R104 ;  /* 0x0000006864002986 */ /* 0x0001e4000c101d04 */
[----:B0-----:R-:W-:Y:S01]  /*37f0*/  FMUL.FTZ R105, R176, R181 ;  /* 0x000000b5b0697220 */ /* 0x001fe20000410000 */
[----:B------:R-:W-:Y:S02]  /*3800*/  @P5 PRMT R104, R102, 0x7632, R104 ;  /* 0x0000763266685816 */ /* 0x000fe40000000068 */
[----:B------:R-:W-:Y:S01]  /*3810*/  MOV R181, RZ ;  /* 0x000000ff00b57202 */ /* 0x000fe20000000f00 */
[----:B------:R-:W-:Y:S01]  /*3820*/  @P1 FADD.FTZ R105, R65, R105 ;  /* 0x0000006941691221 */ /* 0x000fe20000010000 */
[----:B------:R-:W-:Y:S02]  /*3830*/  @P5 SHF.L.U32 R104, R104, 0x10, RZ ;  /* 0x0000001068685819 */ /* 0x000fe400000006ff */
[----:B------:R-:W-:Y:S01]  /*3840*/  SEL R106, R159, R98, P3 ;  /* 0x000000629f6a7207 */ /* 0x000fe20001800000 */
[C---:B------:R-:W-:Y:S01]  /*3850*/  FMUL.FTZ R102, R105.reuse, R175 ;  /* 0x000000af69667220 */ /* 0x040fe20000410000 */
[----:B------:R-:W-:-:S03]  /*3860*/  SEL R105, R105, R97, P3 ;  /* 0x0000006169697207 */ /* 0x000fc60001800000 */
[----:B------:R-:W-:-:S04]  /*3870*/  FMUL.FTZ R102, R102, UR12 ;  /* 0x0000000c66667c20 */ /* 0x000fc80008410000 */
[----:B------:R-:W-:Y:S01]  /*3880*/  @P5 FMUL.FTZ R142, R102, R104 ;  /* 0x00000068668e5220 */ /* 0x000fe20000410000 */
[----:B------:R-:W-:-:S04]  /*3890*/  @P5 PRMT R104, R74, 0x7632, R104 ;  /* 0x000076324a685816 */ /* 0x000fc80000000068 */
[----:B------:R-:W-:-:S05]  /*38a0*/  @P5 SHF.L.U32 R104, R104, 0x10, RZ ;  /* 0x0000001068685819 */ /* 0x000fca00000006ff */
[----:B------:R-:W-:Y:S01]  /*38b0*/  @P5 FMUL.FTZ R181, R102, R104 ;  /* 0x0000006866b55220 */ /* 0x000fe20000410000 */
[----:B------:R-:W-:Y:S01]  /*38c0*/  FMUL.FTZ R102, R176, R210 ;  /* 0x000000d2b0667220 */ /* 0x000fe20000410000 */
[----:B------:R-:W-:Y:S01]  /*38d0*/  SEL R104, R242, R96, P3 ;  /* 0x00000060f2687207 */ /* 0x000fe20001800000 */
[----:B------:R-:W0:Y:S01]  /*38e0*/  LDC.64 R210, c[0x0][0x2f8] ;  /* 0x0000be00ffd27b82 */ /* 0x000e220000000a00 */
[----:B------:R-:W-:Y:S01]  /*38f0*/  LOP3.LUT P5, RZ, R109, 0xff000000, RZ, 0xc0, !PT ;  /* 0xff0000006dff7812 */ /* 0x000fe200078ac0ff */
[----:B------:R-:W-:Y:S01]  /*3900*/  @P1 FADD.FTZ R102, R67, R102 ;  /* 0x0000006643661221 */ /* 0x000fe20000010000 */
[-CC-:B------:R-:W-:Y:S01]  /*3910*/  FFMA.FTZ R209, R209, R137.reuse, R136.reuse ;  /* 0x00000089d1d17223 */ /* 0x180fe20000010088 */
[-CC-:B------:R-:W-:Y:S01]  /*3920*/  FFMA.FTZ R208, R208, R137.reuse, R136.reuse ;  /* 0x00000089d0d07223 */ /* 0x180fe20000010088 */
[-CC-:B------:R-:W-:Y:S01]  /*3930*/  FFMA.FTZ R207, R207, R137.reuse, R136.reuse ;  /* 0x00000089cfcf7223 */ /* 0x180fe20000010088 */
[--C-:B------:R-:W-:Y:S01]  /*3940*/  FFMA.FTZ R206, R206, R137, R136.reuse ;  /* 0x00000089cece7223 */ /* 0x100fe20000010088 */
[C---:B------:R-:W-:Y:S01]  /*3950*/  SEL R107, R102.reuse, R99, P3 ;  /* 0x00000063666b7207 */ /* 0x040fe20001800000 */
[----:B------:R-:W-:Y:S01]  /*3960*/  FMUL.FTZ R102, R102, R175 ;  /* 0x000000af66667220 */ /* 0x000fe20000410000 */
[-CC-:B------:R-:W-:Y:S01]  /*3970*/  FFMA.FTZ R205, R205, R137.reuse, R136.reuse ;  /* 0x00000089cdcd7223 */ /* 0x180fe20000010088 */
[-CC-:B------:R-:W-:Y:S01]  /*3980*/  FFMA.FTZ R201, R201, R137.reuse, R136.reuse ;  /* 0x00000089c9c97223 */ /* 0x180fe20000010088 */
[-CC-:B------:R-:W-:Y:S01]  /*3990*/  FFMA.FTZ R204, R204, R137.reuse, R136.reuse ;  /* 0x00000089cccc7223 */ /* 0x180fe20000010088 */
[----:B------:R1:W-:Y:S01]  /*39a0*/  @P2 STG.E.128 desc[UR4][R100.64+0x10], R104 ;  /* 0x0000106864002986 */ /* 0x0003e2000c101d04 */
[----:B------:R-:W-:Y:S01]  /*39b0*/  FMUL.FTZ R102, R102, UR12 ;  /* 0x0000000c66667c20 */ /* 0x000fe20008410000 */
        /* <DEDUP_REMOVED lines=13> */
[----:B------:R-:W2:Y:S01]  /*3a90*/  LDL.LU R242, [R1+0x3c] ;  /* 0x00003c0001f27983 */ /* 0x000ea20000300800 */
[----:B-1----:R-:W-:Y:S01]  /*3aa0*/  FMUL.FTZ R100, R159, R175 ;  /* 0x000000af9f647220 */ /* 0x002fe20000410000 */
[----:B------:R-:W-:Y:S01]  /*3ab0*/  HFMA2.MMA R159, -RZ, RZ, 0, 0 ;  /* 0x00000000ff9f7435 */ /* 0x000fe200000001ff */
[----:B------:R-:W-:-:S02]  /*3ac0*/  @P6 SHF.L.U32 R101, R103, 0x10, RZ ;  /* 0x0000001067656819 */ /* 0x000fc400000006ff */
[----:B------:R-:W-:Y:S01]  /*3ad0*/  F2FP.BF16.F32.PACK_AB R106, R181, R108 ;  /* 0x0000006cb56a723e */ /* 0x000fe200000010ff */
[----:B------:R-:W-:Y:S01]  /*3ae0*/  FMUL.FTZ R100, R100, UR12 ;  /* 0x0000000c64647c20 */ /* 0x000fe20008410000 */
[----:B0-----:R-:W-:Y:S01]  /*3af0*/  IMAD.WIDE.U32 R180, R180, 0x10, R210 ;  /* 0x00000010b4b47825 */ /* 0x001fe200078e00d2 */
[----:B------:R-:W-:Y:S01]  /*3b00*/  MOV R107, RZ ;  /* 0x000000ff006b7202 */ /* 0x000fe20000000f00 */
[----:B------:R-:W0:Y:S02]  /*3b10*/  LDC.64 R210, c[0x0][0x220] ;  /* 0x00008800ffd27b82 */ /* 0x000e240000000a00 */
[----:B------:R-:W-:Y:S01]  /*3b20*/  @P6 FMUL.FTZ R159, R100, R101 ;  /* 0x00000065649f6220 */ /* 0x000fe20000410000 */
[C---:B------:R-:W-:Y:S02]  /*3b30*/  @P6 SHF.L.U32 R101, R75.reuse, 0x10, RZ ;  /* 0x000000104b656819 */ /* 0x040fe400000006ff */
[----:B------:R-:W-:Y:S02]  /*3b40*/  F2FP.BF16.F32.PACK_AB R104, R220, R182 ;  /* 0x000000b6dc68723e */ /* 0x000fe400000010ff */
[----:B------:R-:W-:Y:S01]  /*3b50*/  F2FP.BF16.F32.PACK_AB R105, R218, R183 ;  /* 0x000000b7da69723e */ /* 0x000fe200000010ff */
[----:B------:R-:W-:Y:S01]  /*3b60*/  @P6 FMUL.FTZ R107, R100, R101 ;  /* 0x00000065646b6220 */ /* 0x000fe20000410000 */
[----:B------:R-:W-:Y:S01]  /*3b70*/  @P5 PRMT R101, R75, 0x7632, R101 ;  /* 0x000076324b655816 */ /* 0x000fe20000000065 */
[----:B------:R-:W-:Y:S01]  /*3b80*/  HFMA2.MMA R100, -RZ, RZ, 0, 0 ;  /* 0x00000000ff647435 */ /* 0x000fe200000001ff */
[----:B------:R-:W-:Y:S01]  /*3b90*/  FADD.FTZ R209, R111, -R209 ;  /* 0x800000d16fd17221 */ /* 0x000fe20000010000 */
[----:B------:R-:W-:Y:S01]  /*3ba0*/  FADD.FTZ R208, R215, -R208 ;  /* 0x800000d0d7d07221 */ /* 0x000fe20000010000 */
[----:B------:R-:W-:Y:S01]  /*3bb0*/  @P5 SHF.L.U32 R101, R101, 0x10, RZ ;  /* 0x0000001065655819 */ /* 0x000fe200000006ff */
[----:B------:R-:W-:Y:S01]  /*3bc0*/  FADD.FTZ R110, R110, -R207 ;  /* 0x800000cf6e6e7221 */ /* 0x000fe20000010000 */
[----:B------:R-:W-:Y:S01]  /*3bd0*/  FADD.FTZ R205, R203, -R205 ;  /* 0x800000cdcbcd7221 */ /* 0x000fe20000010000 */
[----:B------:R-:W-:Y:S01]  /*3be0*/  FADD.FTZ R201, R213, -R201 ;  /* 0x800000c9d5c97221 */ /* 0x000fe20000010000 */
[----:B------:R-:W-:Y:S01]  /*3bf0*/  FADD.FTZ R202, R202, -R204 ;  /* 0x800000cccaca7221 */ /* 0x000fe20000010000 */
[----:B------:R-:W-:Y:S01]  /*3c00*/  @P5 FMUL.FTZ R100, R102, R101 ;  /* 0x0000006566645220 */ /* 0x000fe20000410000 */
[----:B------:R-:W-:Y:S01]  /*3c10*/  FADD.FTZ R189, R197, -R189 ;  /* 0x800000bdc5bd7221 */ /* 0x000fe20000010000 */
[----:B------:R-:W-:Y:S01]  /*3c20*/  FADD.FTZ R193, R193, -R190 ;  /* 0x800000bec1c17221 */ /* 0x000fe20000010000 */
[----:B------:R-:W-:Y:S01]  /*3c30*/  FADD.FTZ R191, R198, -R191 ;  /* 0x800000bfc6bf7221 */ /* 0x000fe20000010000 */
[----:B------:R-:W-:Y:S01]  /*3c40*/  FADD.FTZ R194, R195, -R194 ;  /* 0x800000c2c3c27221 */ /* 0x000fe20000010000 */
[----:B------:R-:W-:Y:S01]  /*3c50*/  F2FP.BF16.F32.PACK_AB R107, R100, R107 ;  /* 0x0000006b646b723e */ /* 0x000fe200000010ff */
[----:B------:R-:W-:Y:S01]  /*3c60*/  FADD.FTZ R196, R199, -R196 ;  /* 0x800000c4c7c47221 */ /* 0x000fe20000010000 */
[----:B------:R-:W1:Y:S01]  /*3c70*/  @P2 LDC.64 R100, c[0x0][0x308] ;  /* 0x0000c200ff642b82 */ /* 0x000e620000000a00 */
[----:B------:R-:W-:Y:S01]  /*3c80*/  FADD.FTZ R185, R185, -R184 ;  /* 0x800000b8b9b97221 */ /* 0x000fe20000010000 */
[----:B------:R-:W-:Y:S01]  /*3c90*/  FADD.FTZ R187, R187, -R186 ;  /* 0x800000babbbb7221 */ /* 0x000fe20000010000 */
[----:B------:R0:W-:Y:S01]  /*3ca0*/  STG.E.128 desc[UR4][R180.64], R104 ;  /* 0x00000068b4007986 */ /* 0x0001e2000c101d04 */
[----:B------:R-:W-:Y:S01]  /*3cb0*/  FADD.FTZ R144, R155, -R144 ;  /* 0x800000909b907221 */ /* 0x000fe20000010000 */
[----:B------:R-:W-:Y:S01]  /*3cc0*/  FADD.FTZ R153, R157, -R153 ;  /* 0x800000999d997221 */ /* 0x000fe20000010000 */
[----:B------:R-:W-:Y:S01]  /*3cd0*/  FADD.FTZ R150, R152, -R150 ;  /* 0x8000009698967221 */ /* 0x000fe20000010000 */
[----:B------:R-:W-:Y:S01]  /*3ce0*/  FADD.FTZ R154, R158, -R154 ;  /* 0x8000009a9e9a7221 */ /* 0x000fe20000010000 */
[----:B------:R-:W4:Y:S01]  /*3cf0*/  LDL.LU R234, [R1+0x38] ;  /* 0x0000380001ea7983 */ /* 0x000f220000300800 */
[----:B0-----:R-:W-:-:S04]  /*3d00*/  IMAD.WIDE.U32 R104, R179, 0x10, R210 ;  /* 0x00000010b3687825 */ /* 0x001fc800078e00d2 */
[----:B------:R-:W-:Y:S01]  /*3d10*/  FADD.FTZ R183, R216, -R206 ;  /* 0x800000ced8b77221 */ /* 0x000fe20000010000 */
[C---:B------:R-:W-:Y:S01]  /*3d20*/  FMUL.FTZ R180, R176.reuse, R209 ;  /* 0x000000d1b0b47220 */ /* 0x040fe20000410000 */
[----:B------:R-:W-:Y:S01]  /*3d30*/  FMUL.FTZ R182, R176, R208 ;  /* 0x000000d0b0b67220 */ /* 0x000fe20000410000 */
[----:B------:R-:W-:Y:S01]  /*3d40*/  FADD.FTZ R203, R214, -R200 ;  /* 0x800000c8d6cb7221 */ /* 0x000fe20000010000 */
[C---:B------:R-:W-:Y:S01]  /*3d50*/  FMUL.FTZ R201, R176.reuse, R201 ;  /* 0x000000c9b0c97220 */ /* 0x040fe20000410000 */
[----:B------:R-:W3:Y:S01]  /*3d60*/  LDG.E.128 R104, desc[UR4][R104.64] ;  /* 0x0000000468687981 */ /* 0x000ee2000c1e1d00 */
[C---:B------:R-:W-:Y:S01]  /*3d70*/  FMUL.FTZ R206, R176.reuse, R110 ;  /* 0x0000006eb0ce7220 */ /* 0x040fe20000410000 */
[----:B------:R-:W-:Y:S01]  /*3d80*/  FMUL.FTZ R183, R176, R183 ;  /* 0x000000b7b0b77220 */ /* 0x000fe20000410000 */
[----:B------:R-:W-:Y:S01]  /*3d90*/  @P1 FADD.FTZ R180, R60, R180 ;  /* 0x000000b43cb41221 */ /* 0x000fe20000010000 */
[----:B------:R-:W-:Y:S01]  /*3da0*/  @P1 FADD.FTZ R182, R61, R182 ;  /* 0x000000b63db61221 */ /* 0x000fe20000010000 */
[----:B------:R-:W-:Y:S01]  /*3db0*/  @P1 FADD.FTZ R206, R62, R206 ;  /* 0x000000ce3ece1221 */ /* 0x000fe20000010000 */
[----:B------:R-:W-:Y:S01]  /*3dc0*/  @P1 FADD.FTZ R183, R63, R183 ;  /* 0x000000b73fb71221 */ /* 0x000fe20000010000 */
[C---:B------:R-:W-:Y:S01]  /*3dd0*/  FMUL.FTZ R200, R176.reuse, R205 ;  /* 0x000000cdb0c87220 */ /* 0x040fe20000410000 */
[C---:B------:R-:W-:Y:S01]  /*3de0*/  FMUL.FTZ R202, R176.reuse, R202 ;  /* 0x000000cab0ca7220 */ /* 0x040fe20000410000 */
[----:B------:R-:W-:Y:S01]  /*3df0*/  FMUL.FTZ R203, R176, R203 ;  /* 0x000000cbb0cb7220 */ /* 0x000fe20000410000 */
[----:B-1----:R-:W-:Y:S01]  /*3e00*/  @P2 IMAD.WIDE.U32 R100, R179, 0x20, R100 ;  /* 0x00000020b3642825 */ /* 0x002fe200078e0064 */
[----:B------:R-:W-:-:S03]  /*3e10*/  SEL R108, R180, R92, P3 ;  /* 0x0000005cb46c7207 */ /* 0x000fc60001800000 */
[----:B------:R-:W-:Y:S01]  /*3e20*/  @P1 FADD.FTZ R200, R56, R200 ;  /* 0x000000c838c81221 */ /* 0x000fe20000010000 */
[----:B------:R-:W-:Y:S01]  /*3e30*/  SEL R109, R182, R93, P3 ;  /* 0x0000005db66d7207 */ /* 0x000fe20001800000 */
[----:B------:R-:W-:Y:S01]  /*3e40*/  @P1 FADD.FTZ R201, R57, R201 ;  /* 0x000000c939c91221 */ /* 0x000fe20000010000 */
[----:B------:R-:W-:Y:S01]  /*3e50*/  SEL R110, R206, R94, P3 ;  /* 0x0000005ece6e7207 */ /* 0x000fe20001800000 */
[----:B------:R-:W-:Y:S01]  /*3e60*/  @P1 FADD.FTZ R202, R58, R202 ;  /* 0x000000ca3aca1221 */ /* 0x000fe20000010000 */
[----:B------:R-:W-:Y:S01]  /*3e70*/  SEL R111, R183, R95, P3 ;  /* 0x0000005fb76f7207 */ /* 0x000fe20001800000 */
[----:B------:R-:W-:Y:S01]  /*3e80*/  @P1 FADD.FTZ R203, R59, R203 ;  /* 0x000000cb3bcb1221 */ /* 0x000fe20000010000 */
[----:B------:R-:W-:Y:S01]  /*3e90*/  @P5 PRMT R103, R103, 0x7632, R103 ;  /* 0x0000763267675816 */ /* 0x000fe20000000067 */
[----:B------:R-:W-:Y:S01]  /*3ea0*/  HFMA2.MMA R181, -RZ, RZ, 0, 0 ;  /* 0x00000000ffb57435 */ /* 0x000fe200000001ff */
[C---:B------:R-:W-:Y:S01]  /*3eb0*/  FMUL.FTZ R197, R176.reuse, R193 ;  /* 0x000000c1b0c57220 */ /* 0x040fe20000410000 */
[----:B------:R0:W-:Y:S01]  /*3ec0*/  @P2 STG.E.128 desc[UR4][R100.64], R108 ;  /* 0x0000006c64002986 */ /* 0x0001e2000c101d04 */
[----:B------:R-:W-:Y:S01]  /*3ed0*/  @P5 SHF.L.U32 R103, R103, 0x10, RZ ;  /* 0x0000001067675819 */ /* 0x000fe200000006ff */
[----:B------:R-:W-:Y:S01]  /*3ee0*/  HFMA2.MMA R195, -RZ, RZ, 0, 0 ;  /* 0x00000000ffc37435 */ /* 0x000fe200000001ff */
[----:B------:R-:W-:Y:S01]  /*3ef0*/  MOV R190, RZ ;  /* 0x000000ff00be7202 */ /* 0x000fe20000000f00 */
[----:B------:R-:W-:Y:S01]  /*3f00*/  HFMA2.MMA R198, -RZ, RZ, 0, 0 ;  /* 0x00000000ffc67435 */ /* 0x000fe200000001ff */
[----:B------:R-:W-:Y:S01]  /*3f10*/  FMUL.FTZ R196, R176, R196 ;  /* 0x000000c4b0c47220 */ /* 0x000fe20000410000 */
[----:B------:R-:W-:Y:S01]  /*3f20*/  @P5 FMUL.FTZ R181, R102, R103 ;  /* 0x0000006766b55220 */ /* 0x000fe20000410000 */
[----:B------:R-:W-:Y:S01]  /*3f30*/  LOP3.LUT P5, RZ, R130, 0xff00, RZ, 0xc0, !PT ;  /* 0x0000ff0082ff7812 */ /* 0x000fe200078ac0ff */
[C---:B------:R-:W-:Y:S01]  /*3f40*/  FMUL.FTZ R185, R176.reuse, R185 ;  /* 0x000000b9b0b97220 */ /* 0x040fe20000410000 */
[----:B------:R-:W-:Y:S01]  /*3f50*/  FMUL.FTZ R187, R176, R187 ;  /* 0x000000bbb0bb7220 */ /* 0x000fe20000410000 */
[----:B------:R-:W-:-:S02]  /*3f60*/  HFMA2.MMA R186, -RZ, RZ, 0, 0 ;  /* 0x00000000ffba7435 */ /* 0x000fc400000001ff */
[----:B------:R-:W-:Y:S01]  /*3f70*/  HFMA2.MMA R155, -RZ, RZ, 0, 0 ;  /* 0x00000000ff9b7435 */ /* 0x000fe200000001ff */
[C---:B------:R-:W-:Y:S01]  /*3f80*/  FMUL.FTZ R157, R176.reuse, R150 ;  /* 0x00000096b09d7220 */ /* 0x040fe20000410000 */
[----:B------:R-:W-:Y:S01]  /*3f90*/  FMUL.FTZ R154, R176, R154 ;  /* 0x0000009ab09a7220 */ /* 0x000fe20000410000 */
[----:B------:R-:W4:Y:S01]  /*3fa0*/  LDL.LU R220, [R1+0x44] ;  /* 0x0000440001dc7983 */ /* 0x000f220000300800 */
[----:B0-----:R-:W-:Y:S02]  /*3fb0*/  SEL R108, R200, R96, P3 ;  /* 0x00000060c86c7207 */ /* 0x001fe40001800000 */
[----:B------:R-:W-:Y:S02]  /*3fc0*/  SEL R109, R201, R97, P3 ;  /* 0x00000061c96d7207 */ /* 0x000fe40001800000 */
[----:B------:R-:W-:Y:S02]  /*3fd0*/  SEL R110, R202, R98, P3 ;  /* 0x00000062ca6e7207 */ /* 0x000fe40001800000 */
[----:B------:R-:W-:Y:S01]  /*3fe0*/  SEL R111, R203, R99, P3 ;  /* 0x00000063cb6f7207 */ /* 0x000fe20001800000 */
[----:B------:R-:W-:Y:S01]  /*3ff0*/  @P1 FADD.FTZ R197, R54, R197 ;  /* 0x000000c536c51221 */ /* 0x000fe20000010000 */
[----:B------:R-:W-:Y:S01]  /*4000*/  MOV R193, RZ ;  /* 0x000000ff00c17202 */ /* 0x000fe20000000f00 */
[----:B------:R-:W-:Y:S01]  /*4010*/  @P1 FADD.FTZ R196, R49, R196 ;  /* 0x000000c431c41221 */ /* 0x000fe20000010000 */
[----:B------:R-:W-:Y:S01]  /*4020*/  @P1 FADD.FTZ R185, R50, R185 ;  /* 0x000000b932b91221 */ /* 0x000fe20000010000 */
[----:B------:R0:W-:Y:S01]  /*4030*/  @P2 STG.E.128 desc[UR4][R100.64+0x10], R108 ;  /* 0x0000106c64002986 */ /* 0x0001e2000c101d04 */
[----:B------:R-:W-:Y:S01]  /*4040*/  @P1 FADD.FTZ R187, R51, R187 ;  /* 0x000000bb33bb1221 */ /* 0x000fe20000010000 */
[----:B------:R-:W-:Y:S01]  /*4050*/  @P1 FADD.FTZ R157, R42, R157 ;  /* 0x0000009d2a9d1221 */ /* 0x000fe20000010000 */
[----:B------:R-:W-:Y:S01]  /*4060*/  @P1 FADD.FTZ R154, R43, R154 ;  /* 0x0000009a2b9a1221 */ /* 0x000fe20000010000 */
[----:B------:R-:W4:Y:S01]  /*4070*/  LDL.LU R218, [R1+0x40] ;  /* 0x0000400001da7983 */ /* 0x000f220000300800 */
[----:B0-----:R-:W-:Y:S01]  /*4080*/  MOV R100, R130 ;  /* 0x0000008200647202 */ /* 0x001fe20000000f00 */
[----:B------:R-:W-:Y:S01]  /*4090*/  FMUL.FTZ R101, R180, R175 ;  /* 0x000000afb4657220 */ /* 0x000fe20000410000 */
[----:B------:R-:W-:-:S02]  /*40a0*/  MOV R180, RZ ;  /* 0x000000ff00b47202 */ /* 0x000fc40000000f00 */
[----:B------:R-:W-:Y:S01]  /*40b0*/  MOV R110, RZ ;  /* 0x000000ff006e7202 */ /* 0x000fe20000000f00 */
[----:B------:R-:W-:Y:S01]  /*40c0*/  FMUL.FTZ R101, R101, UR12 ;  /* 0x0000000c65657c20 */ /* 0x000fe20008410000 */
[----:B------:R-:W-:Y:S01]  /*40d0*/  LOP3.LUT P6, RZ, R100, 0xff, RZ, 0xc0, !PT ;  /* 0x000000ff64ff7812 */ /* 0x000fe200078cc0ff */
[----:B------:R-:W-:Y:S01]  /*40e0*/  HFMA2.MMA R100, -RZ, RZ, 0, 0 ;  /* 0x00000000ff647435 */ /* 0x000fe200000001ff */
[-C--:B------:R-:W-:Y:S01]  /*40f0*/  FMUL.FTZ R184, R185, R175.reuse ;  /* 0x000000afb9b87220 */ /* 0x080fe20000410000 */
[----:B------:R-:W-:Y:S01]  /*4100*/  FMUL.FTZ R150, R154, R175 ;  /* 0x000000af9a967220 */ /* 0x000fe20000410000 */
[----:B------:R-:W4:Y:S09]  /*4110*/  LDL.LU R216, [R1+0x4c] ;  /* 0x00004c0001d87983 */ /* 0x000f320000300800 */
[----:B------:R-:W-:-:S02]  /*4120*/  @P6 SHF.L.U32 R103, R76, 0x10, RZ ;  /* 0x000000104c676819 */ /* 0x000fc400000006ff */
[----:B---3--:R-:W-:-:S03]  /*4130*/  @P6 SHF.L.U32 R102, R104, 0x10, RZ ;  /* 0x0000001068666819 */ /* 0x008fc600000006ff */
[C---:B------:R-:W-:Y:S01]  /*4140*/  @P6 FMUL.FTZ R100, R101.reuse, R103 ;  /* 0x0000006765646220 */ /* 0x040fe20000410000 */
[----:B------:R-:W-:Y:S01]  /*4150*/  @P5 PRMT R104, R104, 0x7632, R104 ;  /* 0x0000763268685816 */ /* 0x000fe20000000068 */
[----:B------:R-:W-:Y:S01]  /*4160*/  FMUL.FTZ R184, R184, UR12 ;  /* 0x0000000cb8b87c20 */ /* 0x000fe20008410000 */
[----:B------:R-:W-:Y:S01]  /*4170*/  @P5 PRMT R103, R76, 0x7632, R103 ;  /* 0x000076324c675816 */ /* 0x000fe20000000067 */
[----:B------:R-:W-:Y:S01]  /*4180*/  @P6 FMUL.FTZ R180, R101, R102 ;  /* 0x0000006665b46220 */ /* 0x000fe20000410000 */
[----:B------:R-:W-:Y:S01]  /*4190*/  FMUL.FTZ R101, R182, R175 ;  /* 0x000000afb6657220 */ /* 0x000fe20000410000 */
[----:B------:R-:W-:Y:S01]  /*41a0*/  HFMA2.MMA R102, -RZ, RZ, 0, 0 ;  /* 0x00000000ff667435 */ /* 0x000fe200000001ff */
[----:B------:R-:W-:Y:S01]  /*41b0*/  @P5 SHF.L.U32 R104, R104, 0x10, RZ ;  /* 0x0000001068685819 */ /* 0x000fe200000006ff */
[----:B------:R-:W-:Y:S01]  /*41c0*/  FMUL.FTZ R150, R150, UR12 ;  /* 0x0000000c96967c20 */ /* 0x000fe20008410000 */
[----:B------:R-:W-:Y:S01]  /*41d0*/  @P5 SHF.L.U32 R103, R103, 0x10, RZ ;  /* 0x0000001067675819 */ /* 0x000fe200000006ff */
[----:B------:R-:W-:Y:S01]  /*41e0*/  FMUL.FTZ R101, R101, UR12 ;  /* 0x0000000c65657c20 */ /* 0x000fe20008410000 */
[C---:B------:R-:W-:Y:S01]  /*41f0*/  LOP3.LUT P6, RZ, R130.reuse, 0xff0000, RZ, 0xc0, !PT ;  /* 0x00ff000082ff7812 */ /* 0x040fe200078cc0ff */
[----:B------:R-:W3:Y:S01]  /*4200*/  LDL.LU R215, [R1+0x48] ;  /* 0x0000480001d77983 */ /* 0x000ee20000300800 */
[----:B------:R-:W-:Y:S01]  /*4210*/  MOV R182, RZ ;  /* 0x000000ff00b67202 */ /* 0x000fe20000000f00 */
[C---:B------:R-:W-:Y:S01]  /*4220*/  @P5 FMUL.FTZ R182, R101.reuse, R104 ;  /* 0x0000006865b65220 */ /* 0x040fe20000410000 */
[----:B------:R-:W-:Y:S01]  /*4230*/  @P5 FMUL.FTZ R102, R101, R103 ;  /* 0x0000006765665220 */ /* 0x000fe20000410000 */
[----:B------:R-:W-:Y:S01]  /*4240*/  LOP3.LUT P5, RZ, R130, 0xff000000, RZ, 0xc0, !PT ;  /* 0xff00000082ff7812 */ /* 0x000fe200078ac0ff */
[----:B------:R-:W-:Y:S01]  /*4250*/  FMUL.FTZ R103, R206, R175 ;  /* 0x000000afce677220 */ /* 0x000fe20000410000 */
[----:B------:R-:W-:Y:S01]  /*4260*/  MOV R130, RZ ;  /* 0x000000ff00827202 */ /* 0x000fe20000000f00 */
[----:B------:R-:W-:Y:S01]  /*4270*/  HFMA2.MMA R101, -RZ, RZ, 0, 0 ;  /* 0x00000000ff657435 */ /* 0x000fe200000001ff */
[----:B------:R-:W-:Y:S01]  /*4280*/  F2FP.BF16.F32.PACK_AB R100, R102, R100 ;  /* 0x000000646664723e */ /* 0x000fe200000010ff */
[----:B------:R-:W-:Y:S01]  /*4290*/  FMUL.FTZ R103, R103, UR12 ;  /* 0x0000000c67677c20 */ /* 0x000fe20008410000 */
[----:B------:R-:W3:Y:S02]  /*42a0*/  LDL.LU R214, [R1+0x54] ;  /* 0x0000540001d67983 */ /* 0x000ee40000300800 */
[----:B------:R-:W-:-:S02]  /*42b0*/  @P6 SHF.L.U32 R104, R105, 0x10, RZ ;  /* 0x0000001069686819 */ /* 0x000fc400000006ff */
[----:B------:R-:W-:Y:S01]  /*42c0*/  @P6 SHF.L.U32 R108, R77, 0x10, RZ ;  /* 0x000000104d6c6819 */ /* 0x000fe200000006ff */
[----:B------:R-:W3:Y:S02]  /*42d0*/  LDL.LU R213, [R1+0x50] ;  /* 0x0000500001d57983 */ /* 0x000ee40000300800 */
[----:B------:R-:W-:Y:S01]  /*42e0*/  @P6 FMUL.FTZ R130, R103, R104 ;  /* 0x0000006867826220 */ /* 0x000fe20000410000 */
[----:B------:R-:W-:Y:S01]  /*42f0*/  @P5 PRMT R105, R105, 0x7632, R105 ;  /* 0x0000763269695816 */ /* 0x000fe20000000069 */
[----:B------:R-:W-:Y:S01]  /*4300*/  FMUL.FTZ R104, R183, R175 ;  /* 0x000000afb7687220 */ /* 0x000fe20000410000 */
[----:B------:R-:W-:Y:S01]  /*4310*/  MOV R183, RZ ;  /* 0x000000ff00b77202 */ /* 0x000fe20000000f00 */
[----:B------:R-:W-:Y:S01]  /*4320*/  @P6 FMUL.FTZ R101, R103, R108 ;  /* 0x0000006c67656220 */ /* 0x000fe20000410000 */
[----:B------:R-:W-:Y:S01]  /*4330*/  @P5 SHF.L.U32 R105, R105, 0x10, RZ ;  /* 0x0000001069695819 */ /* 0x000fe200000006ff */
[----:B------:R-:W-:Y:S01]  /*4340*/  FMUL.FTZ R104, R104, UR12 ;  /* 0x0000000c68687c20 */ /* 0x000fe20008410000 */
[----:B------:R-:W-:Y:S01]  /*4350*/  HFMA2.MMA R103, -RZ, RZ, 0, 0 ;  /* 0x00000000ff677435 */ /* 0x000fe200000001ff */
[----:B------:R-:W-:Y:S01]  /*4360*/  LOP3.LUT P6, RZ, R131, 0xff, RZ, 0xc0, !PT ;  /* 0x000000ff83ff7812 */ /* 0x000fe200078cc0ff */
[----:B------:R-:W-:Y:S01]  /*4370*/  HFMA2.MMA R108, -RZ, RZ, 0, 0 ;  /* 0x00000000ff6c7435 */ /* 0x000fe200000001ff */
[----:B------:R-:W-:Y:S01]  /*4380*/  @P5 FMUL.FTZ R183, R104, R105 ;  /* 0x0000006968b75220 */ /* 0x000fe20000410000 */
[----:B------:R-:W-:Y:S01]  /*4390*/  @P5 PRMT R105, R77, 0x7632, R105 ;  /* 0x000076324d695816 */ /* 0x000fe20000000069 */
[----:B------:R-:W3:Y:S03]  /*43a0*/  LDL.LU R212, [R1+0x5c] ;  /* 0x00005c0001d47983 */ /* 0x000ee60000300800 */
[----:B------:R-:W-:-:S05]  /*43b0*/  @P5 SHF.L.U32 R105, R105, 0x10, RZ ;  /* 0x0000001069695819 */ /* 0x000fca00000006ff */
[----:B------:R-:W-:Y:S01]  /*43c0*/  @P5 FMUL.FTZ R103, R104, R105 ;  /* 0x0000006968675220 */ /* 0x000fe20000410000 */
[----:B------:R-:W-:Y:S01]  /*43d0*/  LOP3.LUT P5, RZ, R131, 0xff00, RZ, 0xc0, !PT ;  /* 0x0000ff0083ff7812 */ /* 0x000fe200078ac0ff */
[----:B------:R-:W-:Y:S01]  /*43e0*/  FMUL.FTZ R104, R200, R175 ;  /* 0x000000afc8687220 */ /* 0x000fe20000410000 */
[----:B------:R-:W-:Y:S02]  /*43f0*/  @P6 SHF.L.U32 R105, R106, 0x10, RZ ;  /* 0x000000106a696819 */ /* 0x000fe400000006ff */
[----:B------:R-:W-:Y:S01]  /*4400*/  @P6 SHF.L.U32 R109, R78, 0x10, RZ ;  /* 0x000000104e6d6819 */ /* 0x000fe200000006ff */
[----:B------:R-:W-:Y:S01]  /*4410*/  FMUL.FTZ R104, R104, UR12 ;  /* 0x0000000c68687c20 */ /* 0x000fe20008410000 */
[----:B------:R-:W-:Y:S02]  /*4420*/  MOV R200, RZ ;  /* 0x000000ff00c87202 */ /* 0x000fe40000000f00 */
[----:B------:R-:W-:Y:S01]  /*4430*/  F2FP.BF16.F32.PACK_AB R101, R103, R101 ;  /* 0x000000656765723e */ /* 0x000fe200000010ff */
[C---:B------:R-:W-:Y:S01]  /*4440*/  @P6 FMUL.FTZ R200, R104.reuse, R105 ;  /* 0x0000006968c86220 */ /* 0x040fe20000410000 */
[----:B------:R-:W-:Y:S01]  /*4450*/  @P6 FMUL.FTZ R108, R104, R109 ;  /* 0x0000006d686c6220 */ /* 0x000fe20000410000 */
[----:B------:R-:W-:Y:S01]  /*4460*/  FMUL.FTZ R104, R201, R175 ;  /* 0x000000afc9687220 */ /* 0x000fe20000410000 */
[----:B------:R-:W-:Y:S01]  /*4470*/  HFMA2.MMA R109, -RZ, RZ, 0, 0 ;  /* 0x00000000ff6d7435 */ /* 0x000fe200000001ff */
[----:B------:R-:W-:-:S02]  /*4480*/  @P5 PRMT R106, R106, 0x7632, R106 ;  /* 0x000076326a6a5816 */ /* 0x000fc4000000006a */
[----:B------:R-:W-:Y:S01]  /*4490*/  @P5 PRMT R105, R78, 0x7632, R105 ;  /* 0x000076324e695816 */ /* 0x000fe20000000069 */
[----:B------:R-:W-:Y:S01]  /*44a0*/  FMUL.FTZ R104, R104, UR12 ;  /* 0x0000000c68687c20 */ /* 0x000fe20008410000 */
[----:B------:R-:W-:Y:S02]  /*44b0*/  @P5 SHF.L.U32 R106, R106, 0x10, RZ ;  /* 0x000000106a6a5819 */ /* 0x000fe400000006ff */
[----:B------:R-:W-:Y:S02]  /*44c0*/  LOP3.LUT P6, RZ, R131, 0xff000000, RZ, 0xc0, !PT ;  /* 0xff00000083ff7812 */ /* 0x000fe400078cc0ff */
[----:B------:R-:W-:Y:S02]  /*44d0*/  @P5 SHF.L.U32 R105, R105, 0x10, RZ ;  /* 0x0000001069695819 */ /* 0x000fe400000006ff */
[----:B------:R-:W-:Y:S01]  /*44e0*/  MOV R201, RZ ;  /* 0x000000ff00c97202 */ /* 0x000fe20000000f00 */
[C---:B------:R-:W-:Y:S01]  /*44f0*/  @P5 FMUL.FTZ R201, R104.reuse, R106 ;  /* 0x0000006a68c95220 */ /* 0x040fe20000410000 */
[----:B------:R-:W-:Y:S01]  /*4500*/  FMUL.FTZ R106, R203, R175 ;  /* 0x000000afcb6a7220 */ /* 0x000fe20000410000 */
[----:B------:R-:W-:Y:S01]  /*4510*/  @P5 FMUL.FTZ R109, R104, R105 ;  /* 0x00000069686d5220 */ /* 0x000fe20000410000 */
[----:B------:R-:W-:-:S02]  /*4520*/  LEA R104, P5, R179, UR14, 0x4 ;  /* 0x0000000eb3687c11 */ /* 0x000fc4000f8a20ff */
[----:B------:R-:W-:Y:S02]  /*4530*/  FMUL.FTZ R106, R106, UR12 ;  /* 0x0000000c6a6a7c20 */ /* 0x000fe40008410000 */
[----:B------:R-:W-:Y:S01]  /*4540*/  LEA.HI.X R105, R179, UR15, RZ, 0x4, P5 ;  /* 0x0000000fb3697c11 */ /* 0x000fe2000a8f24ff */
[----:B------:R-:W-:Y:S01]  /*4550*/  FMUL.FTZ R179, R202, R175 ;  /* 0x000000afcab37220 */ /* 0x000fe20000410000 */
[----:B------:R-:W-:Y:S02]  /*4560*/  LOP3.LUT P5, RZ, R131, 0xff0000, RZ, 0xc0, !PT ;  /* 0x00ff000083ff7812 */ /* 0x000fe400078ac0ff */
[----:B------:R-:W-:Y:S01]  /*4570*/  @P6 PRMT R111, R79, 0x7632, R111 ;  /* 0x000076324f6f6816 */ /* 0x000fe2000000006f */
[----:B------:R-:W-:Y:S01]  /*4580*/  FMUL.FTZ R179, R179, UR12 ;  /* 0x0000000cb3b37c20 */ /* 0x000fe20008410000 */
[----:B------:R-:W-:Y:S01]  /*4590*/  F2FP.BF16.F32.PACK_AB R102, R109, R108 ;  /* 0x0000006c6d66723e */ /* 0x000fe200000010ff */
[----:B------:R-:W-:Y:S01]  /*45a0*/  IMAD.WIDE.U32 R108, R178, 0x10, R210 ;  /* 0x00000010b26c7825 */ /* 0x000fe200078e00d2 */
[----:B------:R-:W-:-:S05]  /*45b0*/  @P6 SHF.L.U32 R111, R111, 0x10, RZ ;  /* 0x000000106f6f6819 */ /* 0x000fca00000006ff */
[----:B------:R-:W-:Y:S01]  /*45c0*/  @P6 FMUL.FTZ R110, R106, R111 ;  /* 0x0000006f6a6e6220 */ /* 0x000fe20000410000 */
[----:B------:R-:W-:Y:S01]  /*45d0*/  HFMA2.MMA R111, -RZ, RZ, 0, 0 ;  /* 0x00000000ff6f7435 */ /* 0x000fe200000001ff */
[----:B------:R-:W-:-:S05]  /*45e0*/  @P5 SHF.L.U32 R131, R79, 0x10, RZ ;  /* 0x000000104f835819 */ /* 0x000fca00000006ff */
[----:B------:R-:W-:-:S05]  /*45f0*/  @P5 FMUL.FTZ R111, R179, R131 ;  /* 0x00000083b36f5220 */ /* 0x000fca0000410000 */
[----:B------:R-:W-:-:S05]  /*4600*/  F2FP.BF16.F32.PACK_AB R103, R110, R111 ;  /* 0x0000006f6e67723e */ /* 0x000fca00000010ff */
[----:B------:R0:W-:Y:S04]  /*4610*/  STG.E.128 desc[UR4][R104.64], R100 ;  /* 0x0000006468007986 */ /* 0x0001e8000c101d04 */
[----:B------:R-:W2:Y:S01]  /*4620*/  LDG.E.128 R108, desc[UR4][R108.64] ;  /* 0x000000046c6c7981 */ /* 0x000ea2000c1e1d00 */
[----:B------:R-:W-:Y:S01]  /*4630*/  MOV R131, RZ ;  /* 0x000000ff00837202 */ /* 0x000fe20000000f00 */
[----:B------:R-:W-:Y:S01]  /*4640*/  FMUL.FTZ R202, R176, R191 ;  /* 0x000000bfb0ca7220 */ /* 0x000fe20000410000 */
[----:B------:R-:W-:-:S03]  /*4650*/  MOV R191, RZ ;  /* 0x000000ff00bf7202 */ /* 0x000fc60000000f00 */
[----:B------:R-:W-:Y:S01]  /*4660*/  @P1 FADD.FTZ R202, R55, R202 ;  /* 0x000000ca37ca1221 */ /* 0x000fe20000010000 */
[----:B0-----:R-:W-:Y:S01]  /*4670*/  FFMA.FTZ R102, R188, R137, R136 ;  /* 0x00000089bc667223 */ /* 0x001fe20000010088 */
[C---:B------:R-:W-:Y:S01]  /*4680*/  @P5 SHF.L.U32 R100, R107.reuse, 0x10, RZ ;  /* 0x000000106b645819 */ /* 0x040fe200000006ff */
[----:B------:R-:W-:Y:S01]  /*4690*/  HFMA2.MMA R188, -RZ, RZ, 0, 0 ;  /* 0x00000000ffbc7435 */ /* 0x000fe200000001ff */
[----:B------:R-:W-:Y:S01]  /*46a0*/  MOV R101, R114 ;  /* 0x0000007200657202 */ /* 0x000fe20000000f00 */
[----:B------:R-:W-:Y:S01]  /*46b0*/  FADD.FTZ R102, R192, -R102 ;  /* 0x80000066c0667221 */ /* 0x000fe20000010000 */
[----:B------:R-:W-:Y:S01]  /*46c0*/  @P6 PRMT R107, R107, 0x7632, R107 ;  /* 0x000076326b6b6816 */ /* 0x000fe2000000006b */
[----:B------:R-:W-:Y:S01]  /*46d0*/  @P5 FMUL.FTZ R131, R179, R100 ;  /* 0x00000064b3835220 */ /* 0x000fe20000410000 */
[----:B------:R-:W-:Y:S01]  /*46e0*/  LOP3.LUT P5, RZ, R101, 0xff, RZ, 0xc0, !PT ;  /* 0x000000ff65ff7812 */ /* 0x000fe200078ac0ff */
[----:B------:R-:W-:Y:S01]  /*46f0*/  FMUL.FTZ R102, R176, R102 ;  /* 0x00000066b0667220 */ /* 0x000fe20000410000 */
[----:B------:R-:W-:-:S02]  /*4700*/  @P6 SHF.L.U32 R107, R107, 0x10, RZ ;  /* 0x000000106b6b6819 */ /* 0x000fc400000006ff */
[----:B------:R-:W-:Y:S02]  /*4710*/  CS2R R104, SRZ ;  /* 0x0000000000687805 */ /* 0x000fe4000001ff00 */
[----:B------:R-:W-:Y:S01]  /*4720*/  MOV R192, RZ ;  /* 0x000000ff00c07202 */ /* 0x000fe20000000f00 */
[----:B------:R-:W-:Y:S01]  /*4730*/  @P1 FADD.FTZ R102, R52, R102 ;  /* 0x0000006634661221 */ /* 0x000fe20000010000 */
[----:B------:R-:W-:Y:S01]  /*4740*/  @P6 FMUL.FTZ R188, R106, R107 ;  /* 0x0000006b6abc6220 */ /* 0x000fe20000410000 */
[----:B------:R-:W-:Y:S02]  /*4750*/  LOP3.LUT P6, RZ, R114, 0xff00, RZ, 0xc0, !PT ;  /* 0x0000ff0072ff7812 */ /* 0x000fe400078cc0ff */
[-C--:B------:R-:W-:Y:S01]  /*4760*/  FMUL.FTZ R100, R102, R175.reuse ;  /* 0x000000af66647220 */ /* 0x080fe20000410000 */
[----:B------:R-:W-:Y:S01]  /*4770*/  FMUL.FTZ R106, R197, R175 ;  /* 0x000000afc56a7220 */ /* 0x000fe20000410000 */
[----:B------:R-:W-:Y:S02]  /*4780*/  MOV R107, RZ ;  /* 0x000000ff006b7202 */ /* 0x000fe40000000f00 */
[----:B------:R-:W-:Y:S01]  /*4790*/  @P5 SHF.L.U32 R103, R80, 0x10, RZ ;  /* 0x0000001050675819 */ /* 0x000fe200000006ff */
[----:B------:R-:W-:Y:S01]  /*47a0*/  FMUL.FTZ R100, R100, UR12 ;  /* 0x0000000c64647c20 */ /* 0x000fe20008410000 */
[----:B------:R-:W-:-:S03]  /*47b0*/  FMUL.FTZ R106, R106, UR12 ;  /* 0x0000000c6a6a7c20 */ /* 0x000fc60008410000 */
[----:B------:R-:W-:Y:S01]  /*47c0*/  @P5 FMUL.FTZ R104, R100, R103 ;  /* 0x0000006764685220 */ /* 0x000fe20000410000 */
[----:B------:R-:W-:Y:S01]  /*47d0*/  FMUL.FTZ R103, R176, R189 ;  /* 0x000000bdb0677220 */ /* 0x000fe20000410000 */
[----:B------:R-:W-:-:S03]  /*47e0*/  HFMA2.MMA R189, -RZ, RZ, 0, 0 ;  /* 0x00000000ffbd7435 */ /* 0x000fc600000001ff */
[----:B------:R-:W-:Y:S01]  /*47f0*/  @P1 FADD.FTZ R103, R53, R103 ;  /* 0x0000006735671221 */ /* 0x000fe20000010000 */
[C---:B--2---:R-:W-:Y:S02]  /*4800*/  @P5 SHF.L.U32 R101, R108.reuse, 0x10, RZ ;  /* 0x000000106c655819 */ /* 0x044fe400000006ff */
[----:B------:R-:W-:-:S03]  /*4810*/  @P6 PRMT R108, R108, 0x7632, R108 ;  /* 0x000076326c6c6816 */ /* 0x000fc6000000006c */
[----:B------:R-:W-:Y:S01]  /*4820*/  @P5 FMUL.FTZ R192, R100, R101 ;  /* 0x0000006564c05220 */ /* 0x000fe20000410000 */
[----:B------:R-:W-:Y:S01]  /*4830*/  @P6 PRMT R100, R80, 0x7632, R100 ;  /* 0x0000763250646816 */ /* 0x000fe20000000064 */
[----:B------:R-:W-:Y:S01]  /*4840*/  FMUL.FTZ R101, R103, R175 ;  /* 0x000000af67657220 */ /* 0x000fe20000410000 */
[----:B------:R-:W-:Y:S02]  /*4850*/  LOP3.LUT P5, RZ, R114, 0xff0000, RZ, 0xc0, !PT ;  /* 0x00ff000072ff7812 */ /* 0x000fe400078ac0ff */
[----:B------:R-:W-:Y:S01]  /*4860*/  @P6 SHF.L.U32 R100, R100, 0x10, RZ ;  /* 0x0000001064646819 */ /* 0x000fe200000006ff */
[----:B------:R-:W-:Y:S01]  /*4870*/  FMUL.FTZ R101, R101, UR12 ;  /* 0x0000000c65657c20 */ /* 0x000fe20008410000 */
[----:B------:R-:W-:-:S03]  /*4880*/  @P6 SHF.L.U32 R108, R108, 0x10, RZ ;  /* 0x000000106c6c6819 */ /* 0x000fc600000006ff */
[C---:B------:R-:W-:Y:S02]  /*4890*/  @P6 FMUL.FTZ R105, R101.reuse, R100 ;  /* 0x0000006465696220 */ /* 0x040fe40000410000 */
[----:B------:R-:W-:Y:S01]  /*48a0*/  @P6 FMUL.FTZ R189, R101, R108 ;  /* 0x0000006c65bd6220 */ /* 0x000fe20000410000 */
[----:B------:R-:W-:Y:S01]  /*48b0*/  LOP3.LUT P6, RZ, R114, 0xff000000, RZ, 0xc0, !PT ;  /* 0xff00000072ff7812 */ /* 0x000fe200078cc0ff */
[----:B------:R-:W-:Y:S01]  /*48c0*/  FMUL.FTZ R114, R176, R194 ;  /* 0x000000c2b0727220 */ /* 0x000fe20000410000 */
[----:B------:R-:W-:Y:S01]  /*48d0*/  FMUL.FTZ R108, R196, R175 ;  /* 0x000000afc46c7220 */ /* 0x000fe20000410000 */
[----:B------:R-:W-:Y:S01]  /*48e0*/  @P5 SHF.L.U32 R100, R81, 0x10, RZ ;  /* 0x0000001051645819 */ /* 0x000fe200000006ff */
[----:B------:R-:W-:Y:S01]  /*48f0*/  HFMA2.MMA R194, -RZ, RZ, 0, 0 ;  /* 0x00000000ffc27435 */ /* 0x000fe200000001ff */
[----:B------:R-:W-:Y:S01]  /*4900*/  @P5 SHF.L.U32 R101, R109, 0x10, RZ ;  /* 0x000000106d655819 */ /* 0x000fe200000006ff */
[----:B------:R-:W-:Y:S01]  /*4910*/  @P1 FADD.FTZ R114, R48, R114 ;  /* 0x0000007230721221 */ /* 0x000fe20000010000 */
[----:B------:R-:W-:Y:S01]  /*4920*/  FMUL.FTZ R108, R108, UR12 ;  /* 0x0000000c6c6c7c20 */ /* 0x000fe20008410000 */
[C---:B------:R-:W-:Y:S01]  /*4930*/  @P5 FMUL.FTZ R195, R106.reuse, R100 ;  /* 0x000000646ac35220 */ /* 0x040fe20000410000 */
[----:B------:R-:W-:Y:S01]  /*4940*/  F2FP.BF16.F32.PACK_AB R104, R105, R104 ;  /* 0x000000686968723e */ /* 0x000fe200000010ff */
[----:B------:R-:W-:Y:S01]  /*4950*/  @P5 FMUL.FTZ R190, R106, R101 ;  /* 0x000000656abe5220 */ /* 0x000fe20000410000 */
[----:B------:R-:W-:Y:S01]  /*4960*/  LOP3.LUT P5, RZ, R115, 0xff, RZ, 0xc0, !PT ;  /* 0x000000ff73ff7812 */ /* 0x000fe200078ac0ff */
[----:B------:R-:W-:Y:S01]  /*4970*/  FMUL.FTZ R106, R202, R175 ;  /* 0x000000afca6a7220 */ /* 0x000fe20000410000 */
[----:B------:R-:W-:-:S02]  /*4980*/  @P6 PRMT R100, R81, 0x7632, R100 ;  /* 0x0000763251646816 */ /* 0x000fc40000000064 */
[----:B------:R-:W-:Y:S01]  /*4990*/  @P6 PRMT R101, R109, 0x7632, R101 ;  /* 0x000076326d656816 */ /* 0x000fe20000000065 */
[----:B------:R-:W-:Y:S01]  /*49a0*/  FMUL.FTZ R106, R106, UR12 ;  /* 0x0000000c6a6a7c20 */ /* 0x000fe20008410000 */
[----:B------:R-:W-:Y:S02]  /*49b0*/  @P6 SHF.L.U32 R100, R100, 0x10, RZ ;  /* 0x0000001064646819 */ /* 0x000fe400000006ff */
[----:B------:R-:W-:-:S03]  /*49c0*/  @P6 SHF.L.U32 R101, R101, 0x10, RZ ;  /* 0x0000001065656819 */ /* 0x000fc600000006ff */
[----:B------:R-:W-:Y:S01]  /*49d0*/  @P6 FMUL.FTZ R198, R106, R100 ;  /* 0x000000646ac66220 */ /* 0x000fe20000410000 */
[----:B------:R-:W-:Y:S01]  /*49e0*/  FMUL.FTZ R100, R114, R175 ;  /* 0x000000af72647220 */ /* 0x000fe20000410000 */
[----:B------:R-:W-:Y:S01]  /*49f0*/  @P6 FMUL.FTZ R191, R106, R101 ;  /* 0x000000656abf6220 */ /* 0x000fe20000410000 */
[----:B------:R-:W-:Y:S01]  /*4a00*/  LOP3.LUT P6, RZ, R115, 0xff00, RZ, 0xc0, !PT ;  /* 0x0000ff0073ff7812 */ /* 0x000fe200078cc0ff */
[----:B------:R-:W-:Y:S01]  /*4a10*/  HFMA2.MMA R106, -RZ, RZ, 0, 0 ;  /* 0x00000000ff6a7435 */ /* 0x000fe200000001ff */
[----:B------:R-:W-:Y:S01]  /*4a20*/  @P5 SHF.L.U32 R101, R110, 0x10, RZ ;  /* 0x000000106e655819 */ /* 0x000fe200000006ff */
[----:B------:R-:W-:Y:S01]  /*4a30*/  FMUL.FTZ R100, R100, UR12 ;  /* 0x0000000c64647c20 */ /* 0x000fe20008410000 */
[----:B------:R-:W-:-:S03]  /*4a40*/  F2FP.BF16.F32.PACK_AB R105, R198, R195 ;  /* 0x000000c3c669723e */ /* 0x000fc600000010ff */
[----:B------:R-:W-:Y:S01]  /*4a50*/  @P5 FMUL.FTZ R193, R100, R101 ;  /* 0x0000006564c15220 */ /* 0x000fe20000410000 */
[----:B------:R-:W-:-:S05]  /*4a60*/  @P5 SHF.L.U32 R101, R82, 0x10, RZ ;  /* 0x0000001052655819 */ /* 0x000fca00000006ff */
[----:B------:R-:W-:Y:S01]  /*4a70*/  @P5 FMUL.FTZ R106, R100, R101 ;  /* 0x00000065646a5220 */ /* 0x000fe20000410000 */
[----:B------:R-:W-:Y:S02]  /*4a80*/  @P6 PRMT R100, R82, 0x7632, R100 ;  /* 0x0000763252646816 */ /* 0x000fe40000000064 */
[----:B------:R-:W-:Y:S01]  /*4a90*/  @P6 PRMT R109, R110, 0x7632, R109 ;  /* 0x000076326e6d6816 */ /* 0x000fe2000000006d */
[----:B------:R-:W-:Y:S01]  /*4aa0*/  FMUL.FTZ R110, R187, R175 ;  /* 0x000000afbb6e7220 */ /* 0x000fe20000410000 */
[----:B------:R-:W-:Y:S02]  /*4ab0*/  @P6 SHF.L.U32 R100, R100, 0x10, RZ ;  /* 0x0000001064646819 */ /* 0x000fe400000006ff */
[----:B------:R-:W-:Y:S01]  /*4ac0*/  @P6 SHF.L.U32 R109, R109, 0x10, RZ ;  /* 0x000000106d6d6819 */ /* 0x000fe200000006ff */
[----:B------:R-:W-:Y:S02]  /*4ad0*/  FMUL.FTZ R110, R110, UR12 ;  /* 0x0000000c6e6e7c20 */ /* 0x000fe40008410000 */
[----:B------:R-:W-:-:S02]  /*4ae0*/  @P6 FMUL.FTZ R107, R108, R100 ;  /* 0x000000646c6b6220 */ /* 0x000fc40000410000 */
[----:B------:R-:W0:Y:S01]  /*4af0*/  @P2 LDC.64 R100, c[0x0][0x308] ;  /* 0x0000c200ff642b82 */ /* 0x000e220000000a00 */
[----:B------:R-:W-:Y:S01]  /*4b00*/  @P6 FMUL.FTZ R194, R108, R109 ;  /* 0x0000006d6cc26220 */ /* 0x000fe20000410000 */
[C---:B------:R-:W-:Y:S02]  /*4b10*/  LEA R108, P5, R178.reuse, UR14, 0x4 ;  /* 0x0000000eb26c7c11 */ /* 0x040fe4000f8a20ff */
[C---:B------:R-:W-:Y:S02]  /*4b20*/  LOP3.LUT P6, RZ, R115.reuse, 0xff0000, RZ, 0xc0, !PT ;  /* 0x00ff000073ff7812 */ /* 0x040fe400078cc0ff */
[----:B------:R-:W-:Y:S02]  /*4b30*/  LEA.HI.X R109, R178, UR15, RZ, 0x4, P5 ;  /* 0x0000000fb26d7c11 */ /* 0x000fe4000a8f24ff */
[----:B------:R-:W-:Y:S02]  /*4b40*/  LOP3.LUT P5, RZ, R115, 0xff000000, RZ, 0xc0, !PT ;  /* 0xff00000073ff7812 */ /* 0x000fe400078ac0ff */
[----:B------:R-:W-:-:S02]  /*4b50*/  MOV R115, RZ ;  /* 0x000000ff00737202 */ /* 0x000fc40000000f00 */
[----:B------:R-:W-:Y:S01]  /*4b60*/  F2FP.BF16.F32.PACK_AB R106, R107, R106 ;  /* 0x0000006a6b6a723e */ /* 0x000fe200000010ff */
[----:B0-----:R-:W-:Y:S01]  /*4b70*/  @P2 IMAD.WIDE.U32 R178, R178, 0x20, R100 ;  /* 0x00000020b2b22825 */ /* 0x001fe200078e0064 */
[----:B------:R-:W-:Y:S02]  /*4b80*/  SEL R100, R102, R92, P3 ;  /* 0x0000005c66647207 */ /* 0x000fe40001800000 */
[----:B------:R-:W-:Y:S02]  /*4b90*/  SEL R101, R103, R93, P3 ;  /* 0x0000005d67657207 */ /* 0x000fe40001800000 */
[----:B------:R-:W-:Y:S02]  /*4ba0*/  SEL R102, R197, R94, P3 ;  /* 0x0000005ec5667207 */ /* 0x000fe40001800000 */
[----:B------:R-:W-:-:S05]  /*4bb0*/  SEL R103, R202, R95, P3 ;  /* 0x0000005fca677207 */ /* 0x000fca0001800000 */
[----:B------:R0:W-:Y:S02]  /*4bc0*/  @P2 STG.E.128 desc[UR4][R178.64], R100 ;  /* 0x00000064b2002986 */ /* 0x0001e4000c101d04 */
[C---:B0-----:R-:W-:Y:S02]  /*4bd0*/  @P5 PRMT R101, R83.reuse, 0x7632, R101 ;  /* 0x0000763253655816 */ /* 0x041fe40000000065 */
[----:B------:R-:W-:Y:S02]  /*4be0*/  @P6 SHF.L.U32 R100, R83, 0x10, RZ ;  /* 0x0000001053646819 */ /* 0x000fe400000006ff */
[----:B------:R-:W-:Y:S02]  /*4bf0*/  @P5 SHF.L.U32 R101, R101, 0x10, RZ ;  /* 0x0000001065655819 */ /* 0x000fe400000006ff */
[----:B------:R-:W-:Y:S01]  /*4c00*/  SEL R102, R185, R98, P3 ;  /* 0x00000062b9667207 */ /* 0x000fe20001800000 */
[----:B------:R-:W-:Y:S01]  /*4c10*/  @P6 FMUL.FTZ R115, R184, R100 ;  /* 0x00000064b8736220 */ /* 0x000fe20000410000 */
[----:B------:R-:W-:Y:S01]  /*4c20*/  SEL R100, R114, R96, P3 ;  /* 0x0000006072647207 */ /* 0x000fe20001800000 */
[----:B------:R-:W-:Y:S01]  /*4c30*/  @P5 FMUL.FTZ R186, R110, R101 ;  /* 0x000000656eba5220 */ /* 0x000fe20000410000 */
[----:B------:R-:W-:-:S02]  /*4c40*/  SEL R101, R196, R97, P3 ;  /* 0x00000061c4657207 */ /* 0x000fc40001800000 */
[----:B------:R-:W-:Y:S02]  /*4c50*/  SEL R103, R187, R99, P3 ;  /* 0x00000063bb677207 */ /* 0x000fe40001800000 */
[----:B------:R-:W-:Y:S01]  /*4c60*/  F2FP.BF16.F32.PACK_AB R107, R186, R115 ;  /* 0x00000073ba6b723e */ /* 0x000fe200000010ff */
[----:B------:R-:W-:Y:S02]  /*4c70*/  IMAD.WIDE.U32 R114, R177, 0x10, R210 ;  /* 0x00000010b1727825 */ /* 0x000fe400078e00d2 */
[----:B------:R0:W-:Y:S04]  /*4c80*/  @P2 STG.E.128 desc[UR4][R178.64+0x10], R100 ;  /* 0x00001064b2002986 */ /* 0x0001e8000c101d04 */
[----:B------:R1:W-:Y:S04]  /*4c90*/  STG.E.128 desc[UR4][R108.64], R104 ;  /* 0x000000686c007986 */ /* 0x0003e8000c101d04 */
[----:B0-----:R0:W2:Y:S01]  /*4ca0*/  LDG.E.128 R100, desc[UR4][R114.64] ;  /* 0x0000000472647981 */ /* 0x0010a2000c1e1d00 */
[----:B------:R-:W-:-:S02]  /*4cb0*/  CS2R R178, SRZ ;  /* 0x0000000000b27805 */ /* 0x000fc4000001ff00 */
[C---:B-1----:R-:W-:Y:S01]  /*4cc0*/  @P6 SHF.L.U32 R104, R111.reuse, 0x10, RZ ;  /* 0x000000106f686819 */ /* 0x042fe200000006ff */
[----:B------:R-:W-:Y:S01]  /*4cd0*/  FMUL.FTZ R105, R176, R144 ;  /* 0x00000090b0697220 */ /* 0x000fe20000410000 */
[----:B------:R-:W-:Y:S02]  /*4ce0*/  @P5 PRMT R111, R111, 0x7632, R111 ;  /* 0x000076326f6f5816 */ /* 0x000fe4000000006f */
[----:B------:R-:W-:Y:S01]  /*4cf0*/  MOV R107, RZ ;  /* 0x000000ff006b7202 */ /* 0x000fe20000000f00 */
[----:B------:R-:W-:Y:S01]  /*4d00*/  @P6 FMUL.FTZ R178, R184, R104 ;  /* 0x00000068b8b26220 */ /* 0x000fe20000410000 */
[----:B------:R-:W-:Y:S01]  /*4d10*/  LOP3.LUT P6, RZ, R112, 0xff00, RZ, 0xc0, !PT ;  /* 0x0000ff0070ff7812 */ /* 0x000fe200078cc0ff */
[----:B------:R-:W-:Y:S01]  /*4d20*/  @P1 FADD.FTZ R105, R45, R105 ;  /* 0x000000692d691221 */ /* 0x000fe20000010000 */
[----:B------:R-:W-:Y:S02]  /*4d30*/  @P5 SHF.L.U32 R111, R111, 0x10, RZ ;  /* 0x000000106f6f5819 */ /* 0x000fe400000006ff */
[----:B------:R-:W-:-:S02]  /*4d40*/  MOV R104, R112 ;  /* 0x0000007000687202 */ /* 0x000fc40000000f00 */
[----:B------:R-:W-:Y:S01]  /*4d50*/  MOV R106, RZ ;  /* 0x000000ff006a7202 */ /* 0x000fe20000000f00 */
[----:B------:R-:W-:Y:S01]  /*4d60*/  @P5 FMUL.FTZ R179, R110, R111 ;  /* 0x0000006f6eb35220 */ /* 0x000fe20000410000 */
[----:B------:R-:W-:Y:S01]  /*4d70*/  LOP3.LUT P5, RZ, R104, 0xff, RZ, 0xc0, !PT ;  /* 0x000000ff68ff7812 */ /* 0x000fe200078ac0ff */
[----:B------:R-:W-:Y:S01]  /*4d80*/  FADD.FTZ R104, R147, -R143 ;  /* 0x8000008f93687221 */ /* 0x000fe20000010000 */
[C---:B------:R-:W-:Y:S01]  /*4d90*/  FMUL.FTZ R110, R105.reuse, R175 ;  /* 0x000000af696e7220 */ /* 0x040fe20000410000 */
[----:B------:R-:W-:Y:S01]  /*4da0*/  HFMA2.MMA R143, -RZ, RZ, 0, 0 ;  /* 0x00000000ff8f7435 */ /* 0x000fe200000001ff */
[----:B0-----:R-:W-:Y:S01]  /*4db0*/  MOV R115, RZ ;  /* 0x000000ff00737202 */ /* 0x001fe20000000f00 */
[----:B------:R-:W-:Y:S01]  /*4dc0*/  FMUL.FTZ R104, R176, R104 ;  /* 0x00000068b0687220 */ /* 0x000fe20000410000 */
[----:B------:R-:W-:Y:S01]  /*4dd0*/  @P6 PRMT R109, R84, 0x7632, R109 ;  /* 0x00007632546d6816 */ /* 0x000fe2000000006d */
[----:B------:R-:W-:Y:S01]  /*4de0*/  FMUL.FTZ R110, R110, UR12 ;  /* 0x0000000c6e6e7c20 */ /* 0x000fe20008410000 */
[----:B------:R-:W-:Y:S01]  /*4df0*/  SEL R105, R105, R93, P3 ;  /* 0x0000005d69697207 */ /* 0x000fe20001800000 */
[----:B------:R-:W-:Y:S01]  /*4e00*/  @P1 FADD.FTZ R104, R44, R104 ;  /* 0x000000682c681221 */ /* 0x000fe20000010000 */
[----:B------:R-:W-:-:S03]  /*4e10*/  @P6 SHF.L.U32 R109, R109, 0x10, RZ ;  /* 0x000000106d6d6819 */ /* 0x000fc600000006ff */
[----:B------:R-:W-:Y:S01]  /*4e20*/  FMUL.FTZ R114, R104, R175 ;  /* 0x000000af68727220 */ /* 0x000fe20000410000 */
[----:B------:R-:W-:Y:S01]  /*4e30*/  @P5 SHF.L.U32 R111, R84, 0x10, RZ ;  /* 0x00000010546f5819 */ /* 0x000fe200000006ff */
[----:B------:R-:W-:Y:S01]  /*4e40*/  @P6 FMUL.FTZ R107, R110, R109 ;  /* 0x0000006d6e6b6220 */ /* 0x000fe20000410000 */
[----:B------:R-:W-:Y:S01]  /*4e50*/  FFMA.FTZ R109, R145, R137, R136 ;  /* 0x00000089916d7223 */ /* 0x000fe20000010088 */
[----:B------:R-:W-:Y:S01]  /*4e60*/  FMUL.FTZ R114, R114, UR12 ;  /* 0x0000000c72727c20 */ /* 0x000fe20008410000 */
[----:B------:R-:W-:Y:S02]  /*4e70*/  SEL R104, R104, R92, P3 ;  /* 0x0000005c68687207 */ /* 0x000fe40001800000 */
[----:B------:R-:W-:Y:S01]  /*4e80*/  FADD.FTZ R109, R148, -R109 ;  /* 0x8000006d946d7221 */ /* 0x000fe20000010000 */
[----:B------:R-:W-:Y:S01]  /*4e90*/  @P5 FMUL.FTZ R106, R114, R111 ;  /* 0x0000006f726a5220 */ /* 0x000fe20000410000 */
[----:B------:R-:W-:Y:S02]  /*4ea0*/  MOV R148, RZ ;  /* 0x000000ff00947202 */ /* 0x000fe40000000f00 */
[----:B------:R-:W-:-:S04]  /*4eb0*/  FMUL.FTZ R109, R176, R109 ;  /* 0x0000006db06d7220 */ /* 0x000fc80000410000 */
[----:B------:R-:W-:Y:S01]  /*4ec0*/  @P1 FADD.FTZ R109, R46, R109 ;  /* 0x0000006d2e6d1221 */ /* 0x000fe20000010000 */
[C---:B--2---:R-:W-:Y:S02]  /*4ed0*/  @P6 PRMT R108, R100.reuse, 0x7632, R108 ;  /* 0x00007632646c6816 */ /* 0x044fe4000000006c */
[----:B------:R-:W-:Y:S02]  /*4ee0*/  @P5 SHF.L.U32 R100, R100, 0x10, RZ ;  /* 0x0000001064645819 */ /* 0x000fe400000006ff */
[----:B------:R-:W-:-:S03]  /*4ef0*/  @P6 SHF.L.U32 R108, R108, 0x10, RZ ;  /* 0x000000106c6c6819 */ /* 0x000fc600000006ff */
[----:B------:R-:W-:Y:S01]  /*4f00*/  @P5 FMUL.FTZ R155, R114, R100 ;  /* 0x00000064729b5220 */ /* 0x000fe20000410000 */
[----:B------:R-:W-:Y:S01]  /*4f10*/  LOP3.LUT P5, RZ, R112, 0xff0000, RZ, 0xc0, !PT ;  /* 0x00ff000070ff7812 */ /* 0x000fe200078ac0ff */
[----:B------:R-:W-:Y:S01]  /*4f20*/  @P6 FMUL.FTZ R143, R110, R108 ;  /* 0x0000006c6e8f6220 */ /* 0x000fe20000410000 */
[----:B------:R-:W-:Y:S01]  /*4f30*/  FFMA.FTZ R108, R146, R137, R136 ;  /* 0x00000089926c7223 */ /* 0x000fe20000010088 */
[----:B------:R-:W-:Y:S02]  /*4f40*/  LOP3.LUT P6, RZ, R112, 0xff000000, RZ, 0xc0, !PT ;  /* 0xff00000070ff7812 */ /* 0x000fe400078cc0ff */
[----:B------:R-:W-:Y:S01]  /*4f50*/  CS2R R146, SRZ ;  /* 0x0000000000927805 */ /* 0x000fe2000001ff00 */
[----:B------:R-:W-:Y:S01]  /*4f60*/  FMUL.FTZ R114, R109, R175 ;  /* 0x000000af6d727220 */ /* 0x000fe20000410000 */
[----:B------:R-:W-:Y:S01]  /*4f70*/  FADD.FTZ R108, R156, -R108 ;  /* 0x8000006c9c6c7221 */ /* 0x000fe20000010000 */
[----:B------:R-:W-:Y:S02]  /*4f80*/  HFMA2.MMA R156, -RZ, RZ, 0, 0 ;  /* 0x00000000ff9c7435 */ /* 0x000fe400000001ff */
[----:B------:R-:W-:Y:S01]  /*4f90*/  FMUL.FTZ R114, R114, UR12 ;  /* 0x0000000c72727c20 */ /* 0x000fe20008410000 */
[----:B------:R-:W-:-:S02]  /*4fa0*/  FMUL.FTZ R108, R176, R108 ;  /* 0x0000006cb06c7220 */ /* 0x000fc40000410000 */
[----:B------:R-:W-:Y:S02]  /*4fb0*/  @P5 SHF.L.U32 R112, R85, 0x10, RZ ;  /* 0x0000001055705819 */ /* 0x000fe400000006ff */
[----:B------:R-:W-:Y:S01]  /*4fc0*/  @P1 FADD.FTZ R108, R47, R108 ;  /* 0x0000006c2f6c1221 */ /* 0x000fe20000010000 */
[----:B------:R-:W-:Y:S02]  /*4fd0*/  @P6 PRMT R110, R85, 0x7632, R110 ;  /* 0x00007632556e6816 */ /* 0x000fe4000000006e */
[----:B------:R-:W-:Y:S01]  /*4fe0*/  @P6 PRMT R100, R101, 0x7632, R100 ;  /* 0x0000763265646816 */ /* 0x000fe20000000064 */
[----:B------:R-:W-:Y:S01]  /*4ff0*/  FMUL.FTZ R111, R108, R175 ;  /* 0x000000af6c6f7220 */ /* 0x000fe20000410000 */
[----:B------:R-:W-:Y:S01]  /*5000*/  @P6 SHF.L.U32 R110, R110, 0x10, RZ ;  /* 0x000000106e6e6819 */ /* 0x000fe200000006ff */
[----:B------:R-:W-:Y:S01]  /*5010*/  @P5 FMUL.FTZ R147, R114, R112 ;  /* 0x0000007072935220 */ /* 0x000fe20000410000 */
[----:B------:R-:W-:Y:S01]  /*5020*/  @P6 SHF.L.U32 R100, R100, 0x10, RZ ;  /* 0x0000001064646819 */ /* 0x000fe200000006ff */
[----:B------:R-:W-:Y:S01]  /*5030*/  FMUL.FTZ R111, R111, UR12 ;  /* 0x0000000c6f6f7c20 */ /* 0x000fe20008410000 */
[----:B------:R-:W-:-:S03]  /*5040*/  @P5 SHF.L.U32 R101, R101, 0x10, RZ ;  /* 0x0000001065655819 */ /* 0x000fc600000006ff */
[C---:B------:R-:W-:Y:S01]  /*5050*/  @P6 FMUL.FTZ R146, R111.reuse, R110 ;  /* 0x0000006e6f926220 */ /* 0x040fe20000410000 */
[----:B------:R-:W-:Y:S01]  /*5060*/  @P6 FMUL.FTZ R148, R111, R100 ;  /* 0x000000646f946220 */ /* 0x000fe20000410000 */
[----:B------:R-:W-:Y:S01]  /*5070*/  FFMA.FTZ R111, R149, R137, R136 ;  /* 0x00000089956f7223 */ /* 0x000fe20000010088 */
[C---:B------:R-:W-:Y:S01]  /*5080*/  LOP3.LUT P6, RZ, R113.reuse, 0xff00, RZ, 0xc0, !PT ;  /* 0x0000ff0071ff7812 */ /* 0x040fe200078cc0ff */
[----:B------:R-:W-:Y:S01]  /*5090*/  @P5 FMUL.FTZ R156, R114, R101 ;  /* 0x00000065729c5220 */ /* 0x000fe20000410000 */
[----:B------:R-:W-:Y:S01]  /*50a0*/  LOP3.LUT P5, RZ, R113, 0xff, RZ, 0xc0, !PT ;  /* 0x000000ff71ff7812 */ /* 0x000fe200078ac0ff */
[----:B------:R-:W-:Y:S01]  /*50b0*/  FADD.FTZ R111, R151, -R111 ;  /* 0x8000006f976f7221 */ /* 0x000fe20000010000 */
[C---:B------:R-:W-:Y:S01]  /*50c0*/  FMUL.FTZ R110, R176.reuse, R153 ;  /* 0x00000099b06e7220 */ /* 0x040fe20000410000 */
[----:B------:R-:W-:Y:S01]  /*50d0*/  HFMA2.MMA R151, -RZ, RZ, 0, 0 ;  /* 0x00000000ff977435 */ /* 0x000fe200000001ff */
[----:B------:R-:W-:Y:S01]  /*50e0*/  MOV R114, RZ ;  /* 0x000000ff00727202 */ /* 0x000fe20000000f00 */
[----:B------:R-:W-:Y:S01]  /*50f0*/  FMUL.FTZ R111, R176, R111 ;  /* 0x0000006fb06f7220 */ /* 0x000fe20000410000 */
[----:B------:R-:W-:Y:S01]  /*5100*/  @P1 FADD.FTZ R110, R41, R110 ;  /* 0x0000006e296e1221 */ /* 0x000fe20000010000 */
[----:B------:R-:W-:-:S02]  /*5110*/  HFMA2.MMA R149, -RZ, RZ, 0, 0 ;  /* 0x00000000ff957435 */ /* 0x000fc400000001ff */
[----:B------:R-:W-:Y:S01]  /*5120*/  @P1 FADD.FTZ R111, R40, R111 ;  /* 0x0000006f286f1221 */ /* 0x000fe20000010000 */
[-C--:B------:R-:W-:Y:S01]  /*5130*/  FMUL.FTZ R112, R110, R175.reuse ;  /* 0x000000af6e707220 */ /* 0x080fe20000410000 */
[----:B------:R-:W-:Y:S02]  /*5140*/  @P6 PRMT R101, R86, 0x7632, R101 ;  /* 0x0000763256656816 */ /* 0x000fe40000000065 */
[----:B------:R-:W-:Y:S01]  /*5150*/  FMUL.FTZ R145, R111, R175 ;  /* 0x000000af6f917220 */ /* 0x000fe20000410000 */
[----:B------:R-:W-:Y:S01]  /*5160*/  @P6 PRMT R153, R102, 0x7632, R153 ;  /* 0x0000763266996816 */ /* 0x000fe20000000099 */
[----:B------:R-:W-:Y:S01]  /*5170*/  FMUL.FTZ R112, R112, UR12 ;  /* 0x0000000c70707c20 */ /* 0x000fe20008410000 */
[----:B------:R-:W-:Y:S01]  /*5180*/  @P5 SHF.L.U32 R100, R86, 0x10, RZ ;  /* 0x0000001056645819 */ /* 0x000fe200000006ff */
[----:B------:R-:W-:Y:S01]  /*5190*/  FMUL.FTZ R145, R145, UR12 ;  /* 0x0000000c91917c20 */ /* 0x000fe20008410000 */
[----:B------:R-:W-:Y:S02]  /*51a0*/  @P5 SHF.L.U32 R144, R102, 0x10, RZ ;  /* 0x0000001066905819 */ /* 0x000fe400000006ff */
[----:B------:R-:W-:Y:S01]  /*51b0*/  @P6 SHF.L.U32 R101, R101, 0x10, RZ ;  /* 0x0000001065656819 */ /* 0x000fe200000006ff */
[----:B------:R-:W-:Y:S01]  /*51c0*/  @P5 FMUL.FTZ R114, R145, R100 ;  /* 0x0000006491725220 */ /* 0x000fe20000410000 */
[----:B------:R-:W-:Y:S01]  /*51d0*/  @P6 SHF.L.U32 R102, R153, 0x10, RZ ;  /* 0x0000001099666819 */ /* 0x000fe200000006ff */
[----:B------:R-:W-:Y:S01]  /*51e0*/  @P5 FMUL.FTZ R151, R145, R144 ;  /* 0x0000009091975220 */ /* 0x000fe20000410000 */
[----:B------:R-:W-:Y:S01]  /*51f0*/  LEA R100, P5, R177, UR14, 0x4 ;  /* 0x0000000eb1647c11 */ /* 0x000fe2000f8a20ff */
[C---:B------:R-:W-:Y:S01]  /*5200*/  @P6 FMUL.FTZ R115, R112.reuse, R101 ;  /* 0x0000006570736220 */ /* 0x040fe20000410000 */
[----:B------:R-:W0:Y:S01]  /*5210*/  @P2 LDC.64 R144, c[0x0][0x308] ;  /* 0x0000c200ff902b82 */ /* 0x000e220000000a00 */
[----:B------:R-:W-:Y:S01]  /*5220*/  @P6 FMUL.FTZ R149, R112, R102 ;  /* 0x0000006670956220 */ /* 0x000fe20000410000 */
[----:B------:R-:W-:Y:S01]  /*5230*/  LOP3.LUT P6, RZ, R113, 0xff000000, RZ, 0xc0, !PT ;  /* 0xff00000071ff7812 */ /* 0x000fe200078cc0ff */
[----:B------:R-:W-:Y:S01]  /*5240*/  FMUL.FTZ R102, R157, R175 ;  /* 0x000000af9d667220 */ /* 0x000fe20000410000 */
[----:B------:R-:W-:-:S02]  /*5250*/  LEA.HI.X R101, R177, UR15, RZ, 0x4, P5 ;  /* 0x0000000fb1657c11 */ /* 0x000fc4000a8f24ff */
[----:B------:R-:W-:Y:S02]  /*5260*/  CS2R R152, SRZ ;  /* 0x0000000000987805 */ /* 0x000fe4000001ff00 */
[----:B------:R-:W-:Y:S01]  /*5270*/  LOP3.LUT P5, RZ, R113, 0xff0000, RZ, 0xc0, !PT ;  /* 0x00ff000071ff7812 */ /* 0x000fe200078ac0ff */
[----:B------:R-:W-:Y:S01]  /*5280*/  FMUL.FTZ R102, R102, UR12 ;  /* 0x0000000c66667c20 */ /* 0x000fe20008410000 */
[----:B------:R-:W-:-:S05]  /*5290*/  F2FP.BF16.F32.PACK_AB R114, R115, R114 ;  /* 0x000000727372723e */ /* 0x000fca00000010ff */
[----:B------:R-:W-:-:S06]  /*52a0*/  @P6 PRMT R113, R87, 0x7632, R113 ;  /* 0x0000763257716816 */ /* 0x000fcc0000000071 */
[----:B------:R-:W-:Y:S02]  /*52b0*/  @P5 SHF.L.U32 R112, R87, 0x10, RZ ;  /* 0x0000001057705819 */ /* 0x000fe400000006ff */
[----:B------:R-:W-:-:S03]  /*52c0*/  @P6 SHF.L.U32 R113, R113, 0x10, RZ ;  /* 0x0000001071716819 */ /* 0x000fc600000006ff */
[----:B------:R-:W-:Y:S01]  /*52d0*/  @P5 FMUL.FTZ R152, R102, R112 ;  /* 0x0000007066985220 */ /* 0x000fe20000410000 */
[----:B------:R-:W-:Y:S01]  /*52e0*/  F2FP.BF16.F32.PACK_AB R112, R107, R106 ;  /* 0x0000006a6b70723e */ /* 0x000fe200000010ff */
[----:B------:R-:W-:Y:S01]  /*52f0*/  @P6 FMUL.FTZ R153, R150, R113 ;  /* 0x0000007196996220 */ /* 0x000fe20000410000 */
[----:B------:R-:W-:Y:S01]  /*5300*/  SEL R106, R109, R94, P3 ;  /* 0x0000005e6d6a7207 */ /* 0x000fe20001800000 */
[----:B0-----:R-:W-:Y:S01]  /*5310*/  @P2 IMAD.WIDE.U32 R144, R177, 0x20, R144 ;  /* 0x00000020b1902825 */ /* 0x001fe200078e0090 */
[----:B------:R-:W-:Y:S02]  /*5320*/  SEL R107, R108, R95, P3 ;  /* 0x0000005f6c6b7207 */ /* 0x000fe40001800000 */
[----:B------:R-:W-:Y:S02]  /*5330*/  SEL R108, R111, R96, P3 ;  /* 0x000000606f6c7207 */ /* 0x000fe40001800000 */
[----:B------:R-:W-:Y:S02]  /*5340*/  SEL R109, R110, R97, P3 ;  /* 0x000000616e6d7207 */ /* 0x000fe40001800000 */
[----:B------:R-:W-:-:S02]  /*5350*/  SEL R110, R157, R98, P3 ;  /* 0x000000629d6e7207 */ /* 0x000fc40001800000 */
[----:B------:R-:W-:Y:S02]  /*5360*/  SEL R111, R154, R99, P3 ;  /* 0x000000639a6f7207 */ /* 0x000fe40001800000 */
[----:B------:R-:W-:Y:S01]  /*5370*/  F2FP.BF16.F32.PACK_AB R113, R146, R147 ;  /* 0x000000939271723e */ /* 0x000fe200000010ff */
[----:B------:R-:W-:Y:S01]  /*5380*/  IMAD.WIDE.U32 R146, R174, 0x10, R210 ;  /* 0x00000010ae927825 */ /* 0x000fe200078e00d2 */
[----:B------:R-:W-:Y:S01]  /*5390*/  F2FP.BF16.F32.PACK_AB R115, R153, R152 ;  /* 0x000000989973723e */ /* 0x000fe200000010ff */
[----:B------:R0:W-:Y:S04]  /*53a0*/  @P2 STG.E.128 desc[UR4][R144.64], R104 ;  /* 0x0000006890002986 */ /* 0x0001e8000c101d04 */
[----:B------:R1:W-:Y:S04]  /*53b0*/  @P2 STG.E.128 desc[UR4][R144.64+0x10], R108 ;  /* 0x0000106c90002986 */ /* 0x0003e8000c101d04 */
[----:B------:R2:W-:Y:S04]  /*53c0*/  STG.E.128 desc[UR4][R100.64], R112 ;  /* 0x0000007064007986 */ /* 0x0005e8000c101d04 */
[----:B------:R-:W3:Y:S04]  /*53d0*/  LDL.LU R211, [R1+0x58] ;  /* 0x0000580001d37983 */ /* 0x000ee80000300800 */
[----:B------:R-:W3:Y:S04]  /*53e0*/  LDL.LU R210, [R1+0x64] ;  /* 0x0000640001d27983 */ /* 0x000ee80000300800 */
[----:B0-----:R-:W3:Y:S04]  /*53f0*/  LDG.E.128 R104, desc[UR4][R146.64] ;  /* 0x0000000492687981 */ /* 0x001ee8000c1e1d00 */
        /* <DEDUP_REMOVED lines=13> */
[----:B------:R-:W3:Y:S01]  /*54d0*/  LDL.LU R187, [R1+0x9c] ;  /* 0x00009c0001bb7983 */ /* 0x000ee20000300800 */
[----:B-1----:R-:W-:-:S03]  /*54e0*/  @P6 PRMT R109, R103, 0x7632, R109 ;  /* 0x00007632676d6816 */ /* 0x002fc6000000006d */
        /* <DEDUP_REMOVED lines=8> */
[----:B--2---:R-:W-:-:S03]  /*5570*/  @P5 SHF.L.U32 R100, R103, 0x10, RZ ;  /* 0x0000001067645819 */ /* 0x004fc600000006ff */
[----:B------:R-:W2:Y:S01]  /*5580*/  LDL.LU R153, [R1+0xbc] ;  /* 0x0000bc0001997983 */ /* 0x000ea20000300800 */
[----:B------:R-:W-:-:S03]  /*5590*/  MOV R103, RZ ;  /* 0x000000ff00677202 */ /* 0x000fc60000000f00 */
[----:B------:R-:W2:Y:S01]  /*55a0*/  LDL.LU R152, [R1+0xb8] ;  /* 0x0000b80001987983 */ /* 0x000ea20000300800 */
[----:B------:R-:W-:-:S03]  /*55b0*/  @P6 FMUL.FTZ R103, R150, R109 ;  /* 0x0000006d96676220 */ /* 0x000fc60000410000 */
[----:B------:R-:W2:Y:S04]  /*55c0*/  LDL.LU R144, [R1+0x28] ;  /* 0x0000280001907983 */ /* 0x000ea80000300800 */
[----:B------:R-:W2:Y:S04]  /*55d0*/  LDL.LU R145, [R1+0x34] ;  /* 0x0000340001917983 */ /* 0x000ea80000300800 */
[----:B------:R-:W2:Y:S04]  /*55e0*/  LDL.LU R146, [R1+0x20] ;  /* 0x0000200001927983 */ /* 0x000ea80000300800 */
[----:B------:R-:W2:Y:S04]  /*55f0*/  LDL.LU R147, [R1+0x2c] ;  /* 0x00002c0001937983 */ /* 0x000ea80000300800 */
[----:B------:R-:W2:Y:S01]  /*5600*/  LDL.LU R150, [R1+0x24] ;  /* 0x0000240001967983 */ /* 0x000ea20000300800 */
[----:B------:R-:W-:Y:S01]  /*5610*/  HFMA2.MMA R108, -RZ, RZ, 0, 0 ;  /* 0x00000000ff6c7435 */ /* 0x000fe200000001ff */
[-CC-:B------:R-:W-:Y:S01]  /*5620*/  FFMA.FTZ R129, R129, R137.reuse, R136.reuse ;  /* 0x0000008981817223 */ /* 0x180fe20000010088 */
[----:B------:R-:W-:Y:S01]  /*5630*/  FFMA.FTZ R123, R123, R137, R136 ;  /* 0x000000897b7b7223 */ /* 0x000fe20000010088 */
[----:B------:R-:W-:-:S02]  /*5640*/  MOV R101, R116 ;  /* 0x0000007400657202 */ /* 0x000fc40000000f00 */
[----:B------:R-:W-:Y:S01]  /*5650*/  FADD.FTZ R129, R126, -R129 ;  /* 0x800000817e817221 */ /* 0x000fe20000010000 */
[----:B------:R-:W-:Y:S01]  /*5660*/  FADD.FTZ R123, R119, -R123 ;  /* 0x8000007b777b7221 */ /* 0x000fe20000010000 */
[----:B------:R-:W-:Y:S01]  /*5670*/  @P5 FMUL.FTZ R108, R102, R100 ;  /* 0x00000064666c5220 */ /* 0x000fe20000410000 */
[----:B------:R-:W-:Y:S02]  /*5680*/  LOP3.LUT P5, RZ, R101, 0xff, RZ, 0xc0, !PT ;  /* 0x000000ff65ff7812 */ /* 0x000fe400078ac0ff */
[----:B------:R-:W-:Y:S01]  /*5690*/  LOP3.LUT P6, RZ, R116, 0xff0000, RZ, 0xc0, !PT ;  /* 0x00ff000074ff7812 */ /* 0x000fe200078cc0ff */
[C---:B------:R-:W-:Y:S01]  /*56a0*/  FMUL.FTZ R129, R176.reuse, R129 ;  /* 0x00000081b0817220 */ /* 0x040fe20000410000 */
[----:B------:R-:W-:-:S03]  /*56b0*/  FMUL.FTZ R123, R176, R123 ;  /* 0x0000007bb07b7220 */ /* 0x000fc60000410000 */
[----:B------:R-:W-:Y:S01]  /*56c0*/  @P1 FADD.FTZ R129, R36, R129 ;  /* 0x0000008124811221 */ /* 0x000fe20000010000 */
[----:B------:R-:W-:Y:S01]  /*56d0*/  @P1 FADD.FTZ R123, R38, R123 ;  /* 0x0000007b267b1221 */ /* 0x000fe20000010000 */
[----:B------:R-:W-:Y:S02]  /*56e0*/  HFMA2.MMA R114, -RZ, RZ, 0, 0 ;  /* 0x00000000ff727435 */ /* 0x000fe400000001ff */
[-C--:B------:R-:W-:Y:S01]  /*56f0*/  FMUL.FTZ R110, R129, R175.reuse ;  /* 0x000000af816e7220 */ /* 0x080fe20000410000 */
[----:B------:R-:W-:Y:S01]  /*5700*/  FMUL.FTZ R112, R123, R175 ;  /* 0x000000af7b707220 */ /* 0x000fe20000410000 */
[----:B------:R-:W-:Y:S01]  /*5710*/  HFMA2.MMA R115, -RZ, RZ, 0, 0 ;  /* 0x00000000ff737435 */ /* 0x000fe200000001ff */
[-CC-:B------:R-:W-:Y:S01]  /*5720*/  FFMA.FTZ R122, R122, R137.reuse, R136.reuse ;  /* 0x000000897a7a7223 */ /* 0x180fe20000010088 */
[----:B------:R-:W-:Y:S01]  /*5730*/  FFMA.FTZ R100, R118, R137, R136 ;  /* 0x0000008976647223 */ /* 0x000fe20000010088 */
[----:B------:R-:W-:Y:S01]  /*5740*/  @P6 SHF.L.U32 R101, R89, 0x10, RZ ;  /* 0x0000001059656819 */ /* 0x000fe200000006ff */
[----:B------:R-:W-:Y:S01]  /*5750*/  FMUL.FTZ R110, R110, UR12 ;  /* 0x0000000c6e6e7c20 */ /* 0x000fe20008410000 */
[----:B------:R-:W-:Y:S01]  /*5760*/  @P5 SHF.L.U32 R102, R88, 0x10, RZ ;  /* 0x0000001058665819 */ /* 0x000fe200000006ff */
[----:B------:R-:W-:Y:S01]  /*5770*/  FMUL.FTZ R112, R112, UR12 ;  /* 0x0000000c70707c20 */ /* 0x000fe20008410000 */
[----:B------:R-:W-:-:S02]  /*5780*/  CS2R R118, SRZ ;  /* 0x0000000000767805 */ /* 0x000fc4000001ff00 */
[----:B------:R-:W-:Y:S01]  /*5790*/  MOV R111, RZ ;  /* 0x000000ff006f7202 */ /* 0x000fe20000000f00 */
[----:B------:R-:W-:Y:S01]  /*57a0*/  FADD.FTZ R122, R121, -R122 ;  /* 0x8000007a797a7221 */ /* 0x000fe20000010000 */
[----:B------:R-:W-:Y:S01]  /*57b0*/  FADD.FTZ R100, R134, -R100 ;  /* 0x8000006486647221 */ /* 0x000fe20000010000 */
[----:B------:R-:W-:Y:S01]  /*57c0*/  @P5 FMUL.FTZ R111, R110, R102 ;  /* 0x000000666e6f5220 */ /* 0x000fe20000410000 */
[----:B------:R-:W-:Y:S01]  /*57d0*/  @P6 FMUL.FTZ R118, R112, R101 ;  /* 0x0000006570766220 */ /* 0x000fe20000410000 */
[C---:B------:R-:W-:Y:S01]  /*57e0*/  FMUL.FTZ R101, R176.reuse, R122 ;  /* 0x0000007ab0657220 */ /* 0x040fe20000410000 */
[----:B------:R-:W-:Y:S01]  /*57f0*/  FMUL.FTZ R100, R176, R100 ;  /* 0x00000064b0647220 */ /* 0x000fe20000410000 */
[----:B------:R-:W-:Y:S02]  /*5800*/  FFMA.FTZ R132, R132, R137, R136 ;  /* 0x0000008984847223 */ /* 0x000fe40000010088 */
[----:B------:R-:W-:Y:S01]  /*5810*/  @P1 FADD.FTZ R101, R32, R101 ;  /* 0x0000006520651221 */ /* 0x000fe20000010000 */
[----:B------:R-:W-:Y:S01]  /*5820*/  @P1 FADD.FTZ R100, R34, R100 ;  /* 0x0000006422641221 */ /* 0x000fe20000010000 */
[----:B------:R-:W-:-:S02]  /*5830*/  FADD.FTZ R132, R125, -R132 ;  /* 0x800000847d847221 */ /* 0x000fc40000010000 */
[----:B------:R-:W-:Y:S01]  /*5840*/  FMUL.FTZ R122, R101, R175 ;  /* 0x000000af657a7220 */ /* 0x000fe20000410000 */
[----:B------:R-:W-:Y:S01]  /*5850*/  HFMA2.MMA R121, -RZ, RZ, 0, 0 ;  /* 0x00000000ff797435 */ /* 0x000fe200000001ff */
[-CC-:B------:R-:W-:Y:S01]  /*5860*/  FFMA.FTZ R120, R120, R137.reuse, R136.reuse ;  /* 0x0000008978787223 */ /* 0x180fe20000010088 */
[-CC-:B------:R-:W-:Y:S01]  /*5870*/  FFMA.FTZ R124, R124, R137.reuse, R136.reuse ;  /* 0x000000897c7c7223 */ /* 0x180fe20000010088 */
[----:B------:R-:W-:Y:S01]  /*5880*/  FFMA.FTZ R135, R135, R137, R136 ;  /* 0x0000008987877223 */ /* 0x000fe20000010088 */
[----:B------:R-:W-:Y:S01]  /*5890*/  FMUL.FTZ R122, R122, UR12 ;  /* 0x0000000c7a7a7c20 */ /* 0x000fe20008410000 */
[----:B------:R-:W-:Y:S01]  /*58a0*/  MOV R102, RZ ;  /* 0x000000ff00667202 */ /* 0x000fe20000000f00 */
[----:B------:R-:W-:Y:S01]  /*58b0*/  FADD.FTZ R120, R128, -R120 ;  /* 0x8000007880787221 */ /* 0x000fe20000010000 */
[----:B------:R-:W-:Y:S01]  /*58c0*/  FADD.FTZ R124, R127, -R124 ;  /* 0x8000007c7f7c7221 */ /* 0x000fe20000010000 */
        /* <DEDUP_REMOVED lines=9> */
[----:B------:R-:W-:-:S02]  /*5960*/  SEL R92, R129, R92, P3 ;  /* 0x0000005c815c7207 */ /* 0x000fc40001800000 */
[----:B------:R-:W-:Y:S02]  /*5970*/  SEL R94, R123, R94, P3 ;  /* 0x0000005e7b5e7207 */ /* 0x000fe40001800000 */
[----:B------:R-:W-:Y:S02]  /*5980*/  SEL R96, R101, R96, P3 ;  /* 0x0000006065607207 */ /* 0x000fe40001800000 */
[----:B------:R-:W-:Y:S02]  /*5990*/  SEL R98, R100, R98, P3 ;  /* 0x0000006264627207 */ /* 0x000fe40001800000 */
[----:B------:R-:W-:Y:S02]  /*59a0*/  SEL R93, R120, R93, P3 ;  /* 0x0000005d785d7207 */ /* 0x000fe40001800000 */
[----:B------:R-:W-:Y:S02]  /*59b0*/  SEL R95, R124, R95, P3 ;  /* 0x0000005f7c5f7207 */ /* 0x000fe40001800000 */
[----:B------:R-:W-:-:S02]  /*59c0*/  SEL R97, R132, R97, P3 ;  /* 0x0000006184617207 */ /* 0x000fc40001800000 */
[----:B------:R-:W-:Y:S02]  /*59d0*/  SEL R99, R135, R99, P3 ;  /* 0x0000006387637207 */ /* 0x000fe40001800000 */
[C---:B------:R-:W-:Y:S02]  /*59e0*/  LOP3.LUT P1, RZ, R117.reuse, 0xff00, RZ, 0xc0, !PT ;  /* 0x0000ff0075ff7812 */ /* 0x040fe4000782c0ff */
[----:B------:R-:W-:Y:S01]  /*59f0*/  LOP3.LUT P3, RZ, R117, 0xff000000, RZ, 0xc0, !PT ;  /* 0xff00000075ff7812 */ /* 0x000fe2000786c0ff */
[----:B------:R-:W-:Y:S01]  /*5a00*/  HFMA2.MMA R123, -RZ, RZ, 0, 0 ;  /* 0x00000000ff7b7435 */ /* 0x000fe200000001ff */
[----:B------:R-:W-:Y:S01]  /*5a10*/  FADD.FTZ R244, R142, R244 ;  /* 0x000000f48ef47221 */ /* 0x000fe20000010000 */
[----:B------:R-:W-:Y:S01]  /*5a20*/  FADD.FTZ R242, R159, R242 ;  /* 0x000000f29ff27221 */ /* 0x000fe20000010000 */
[----:B----4-:R-:W-:Y:S01]  /*5a30*/  FADD.FTZ R234, R181, R234 ;  /* 0x000000eab5ea7221 */ /* 0x010fe20000010000 */
[----:B------:R-:W-:Y:S01]  /*5a40*/  FADD.FTZ R220, R180, R220 ;  /* 0x000000dcb4dc7221 */ /* 0x000fe20000010000 */
[----:B------:R-:W-:Y:S01]  /*5a50*/  FADD.FTZ R216, R130, R216 ;  /* 0x000000d882d87221 */ /* 0x000fe20000010000 */
[----:B---3--:R-:W-:Y:S01]  /*5a60*/  FADD.FTZ R214, R200, R214 ;  /* 0x000000d6c8d67221 */ /* 0x008fe20000010000 */
[----:B------:R-:W-:Y:S01]  /*5a70*/  FADD.FTZ R218, R182, R218 ;  /* 0x000000dab6da7221 */ /* 0x000fe20000010000 */
[----:B------:R-:W-:Y:S01]  /*5a80*/  FADD.FTZ R212, R131, R212 ;  /* 0x000000d483d47221 */ /* 0x000fe20000010000 */
[----:B------:R-:W-:Y:S01]  /*5a90*/  FADD.FTZ R215, R183, R215 ;  /* 0x000000d7b7d77221 */ /* 0x000fe20000010000 */
[----:B------:R-:W-:Y:S01]  /*5aa0*/  FADD.FTZ R213, R201, R213 ;  /* 0x000000d5c9d57221 */ /* 0x000fe20000010000 */
[----:B------:R-:W-:-:S02]  /*5ab0*/  @P5 SHF.L.U32 R109, R104, 0x10, RZ ;  /* 0x00000010686d5819 */ /* 0x000fc400000006ff */
[----:B------:R-:W-:-:S03]  /*5ac0*/  @P6 SHF.L.U32 R113, R105, 0x10, RZ ;  /* 0x0000001069716819 */ /* 0x000fc600000006ff */
[----:B------:R-:W-:Y:S01]  /*5ad0*/  @P5 FMUL.FTZ R114, R110, R109 ;  /* 0x0000006d6e725220 */ /* 0x000fe20000410000 */
[C---:B------:R-:W-:Y:S01]  /*5ae0*/  LOP3.LUT P5, RZ, R117.reuse, 0xff, RZ, 0xc0, !PT ;  /* 0x000000ff75ff7812 */ /* 0x040fe200078ac0ff */
[----:B------:R-:W-:Y:S01]  /*5af0*/  @P6 FMUL.FTZ R115, R112, R113 ;  /* 0x0000007170736220 */ /* 0x000fe20000410000 */
[----:B------:R-:W-:Y:S01]  /*5b00*/  LOP3.LUT P6, RZ, R117, 0xff0000, RZ, 0xc0, !PT ;  /* 0x00ff000075ff7812 */ /* 0x000fe200078cc0ff */
[----:B------:R-:W-:Y:S01]  /*5b10*/  FMUL.FTZ R113, R100, R175 ;  /* 0x000000af64717220 */ /* 0x000fe20000410000 */
[----:B------:R-:W-:-:S03]  /*5b20*/  MOV R110, RZ ;  /* 0x000000ff006e7202 */ /* 0x000fc60000000f00 */
[----:B------:R-:W-:-:S06]  /*5b30*/  FMUL.FTZ R113, R113, UR12 ;  /* 0x0000000c71717c20 */ /* 0x000fcc0008410000 */
[----:B------:R-:W-:Y:S02]  /*5b40*/  @P5 SHF.L.U32 R112, R90, 0x10, RZ ;  /* 0x000000105a705819 */ /* 0x000fe400000006ff */
[----:B------:R-:W-:Y:S02]  /*5b50*/  @P6 SHF.L.U32 R109, R91, 0x10, RZ ;  /* 0x000000105b6d6819 */ /* 0x000fe400000006ff */
[----:B------:R-:W-:Y:S02]  /*5b60*/  @P5 SHF.L.U32 R125, R106, 0x10, RZ ;  /* 0x000000106a7d5819 */ /* 0x000fe400000006ff */
[----:B------:R-:W-:Y:S01]  /*5b70*/  @P6 SHF.L.U32 R126, R107, 0x10, RZ ;  /* 0x000000106b7e6819 */ /* 0x000fe200000006ff */
[C---:B------:R-:W-:Y:S01]  /*5b80*/  @P5 FMUL.FTZ R102, R122.reuse, R112 ;  /* 0x000000707a665220 */ /* 0x040fe20000410000 */
[C---:B------:R-:W-:Y:S01]  /*5b90*/  @P6 FMUL.FTZ R110, R113.reuse, R109 ;  /* 0x0000006d716e6220 */ /* 0x040fe20000410000 */
[----:B------:R-:W-:Y:S01]  /*5ba0*/  @P5 FMUL.FTZ R119, R122, R125 ;  /* 0x0000007d7a775220 */ /* 0x000fe20000410000 */
[C---:B------:R-:W-:Y:S01]  /*5bb0*/  LOP3.LUT P5, RZ, R116.reuse, 0xff000000, RZ, 0xc0, !PT ;  /* 0xff00000074ff7812 */ /* 0x040fe200078ac0ff */
[----:B------:R-:W-:Y:S01]  /*5bc0*/  @P6 FMUL.FTZ R121, R113, R126 ;  /* 0x0000007e71796220 */ /* 0x000fe20000410000 */
[----:B------:R-:W-:Y:S01]  /*5bd0*/  LOP3.LUT P6, RZ, R116, 0xff00, RZ, 0xc0, !PT ;  /* 0x0000ff0074ff7812 */ /* 0x000fe200078cc0ff */
[-C--:B------:R-:W-:Y:S01]  /*5be0*/  FMUL.FTZ R116, R120, R175.reuse ;  /* 0x000000af78747220 */ /* 0x080fe20000410000 */
[----:B------:R-:W-:Y:S01]  /*5bf0*/  FMUL.FTZ R117, R124, R175 ;  /* 0x000000af7c757220 */ /* 0x000fe20000410000 */
[----:B------:R-:W-:-:S02]  /*5c00*/  CS2R R124, SRZ ;  /* 0x00000000007c7805 */ /* 0x000fc4000001ff00 */
[----:B------:R-:W-:Y:S01]  /*5c10*/  FMUL.FTZ R116, R116, UR12 ;  /* 0x0000000c74747c20 */ /* 0x000fe20008410000 */
[----:B------:R-:W-:-:S05]  /*5c20*/  FMUL.FTZ R117, R117, UR12 ;  /* 0x0000000c75757c20 */ /* 0x000fca0008410000 */
[----:B------:R-:W-:Y:S02]  /*5c30*/  @P5 PRMT R101, R89, 0x7632, R101 ;  /* 0x0000763259655816 */ /* 0x000fe40000000065 */
[----:B------:R-:W-:Y:S02]  /*5c40*/  @P6 PRMT R100, R88, 0x7632, R100 ;  /* 0x0000763258646816 */ /* 0x000fe40000000064 */
[----:B------:R-:W-:Y:S02]  /*5c50*/  @P5 SHF.L.U32 R101, R101, 0x10, RZ ;  /* 0x0000001065655819 */ /* 0x000fe400000006ff */
[----:B------:R-:W-:-:S03]  /*5c60*/  @P6 SHF.L.U32 R100, R100, 0x10, RZ ;  /* 0x0000001064646819 */ /* 0x000fc600000006ff */
[----:B------:R-:W-:Y:S02]  /*5c70*/  @P5 FMUL.FTZ R124, R117, R101 ;  /* 0x00000065757c5220 */ /* 0x000fe40000410000 */
[----:B------:R-:W-:Y:S02]  /*5c80*/  @P6 FMUL.FTZ R123, R116, R100 ;  /* 0x00000064747b6220 */ /* 0x000fe40000410000 */
[----:B------:R-:W0:Y:S01]  /*5c90*/  @P2 LDC.64 R100, c[0x0][0x308] ;  /* 0x0000c200ff642b82 */ /* 0x000e220000000a00 */
[----:B------:R-:W-:Y:S01]  /*5ca0*/  @P3 PRMT R112, R91, 0x7632, R112 ;  /* 0x000076325b703816 */ /* 0x000fe20000000070 */
[-C--:B------:R-:W-:Y:S01]  /*5cb0*/  FMUL.FTZ R122, R135, R175.reuse ;  /* 0x000000af877a7220 */ /* 0x080fe20000410000 */
[----:B------:R-:W-:Y:S01]  /*5cc0*/  @P1 PRMT R109, R90, 0x7632, R109 ;  /* 0x000076325a6d1816 */ /* 0x000fe2000000006d */
[----:B------:R-:W-:Y:S01]  /*5cd0*/  FMUL.FTZ R120, R132, R175 ;  /* 0x000000af84787220 */ /* 0x000fe20000410000 */
[----:B------:R-:W-:Y:S01]  /*5ce0*/  @P3 SHF.L.U32 R112, R112, 0x10, RZ ;  /* 0x0000001070703819 */ /* 0x000fe200000006ff */
[----:B------:R-:W-:Y:S01]  /*5cf0*/  FMUL.FTZ R122, R122, UR12 ;  /* 0x0000000c7a7a7c20 */ /* 0x000fe20008410000 */
[----:B------:R-:W-:Y:S01]  /*5d00*/  @P1 SHF.L.U32 R109, R109, 0x10, RZ ;  /* 0x000000106d6d1819 */ /* 0x000fe200000006ff */
[----:B------:R-:W-:Y:S01]  /*5d10*/  FADD.FTZ R211, R188, R211 ;  /* 0x000000d3bcd37221 */ /* 0x000fe20000010000 */
[----:B------:R-:W-:Y:S01]  /*5d20*/  FMUL.FTZ R120, R120, UR12 ;  /* 0x0000000c78787c20 */ /* 0x000fe20008410000 */
[----:B------:R-:W-:Y:S01]  /*5d30*/  FADD.FTZ R210, R192, R210 ;  /* 0x000000d2c0d27221 */ /* 0x000fe20000010000 */
[----:B------:R-:W-:Y:S01]  /*5d40*/  FADD.FTZ R208, R190, R208 ;  /* 0x000000d0bed07221 */ /* 0x000fe20000010000 */
[----:B------:R-:W-:Y:S01]  /*5d50*/  MOV R126, RZ ;  /* 0x000000ff007e7202 */ /* 0x000fe20000000f00 */
[----:B------:R-:W-:Y:S01]  /*5d60*/  FADD.FTZ R206, R193, R206 ;  /* 0x000000cec1ce7221 */ /* 0x000fe20000010000 */
[----:B------:R-:W-:Y:S01]  /*5d70*/  @P3 FMUL.FTZ R126, R122, R112 ;  /* 0x000000707a7e3220 */ /* 0x000fe20000410000 */
[----:B------:R-:W-:Y:S01]  /*5d80*/  FADD.FTZ R209, R189, R209 ;  /* 0x000000d1bdd17221 */ /* 0x000fe20000010000 */
[----:B------:R-:W-:Y:S01]  /*5d90*/  @P1 FMUL.FTZ R125, R120, R109 ;  /* 0x0000006d787d1220 */ /* 0x000fe20000410000 */
[----:B------:R-:W-:Y:S01]  /*5da0*/  FADD.FTZ R204, R178, R204 ;  /* 0x000000ccb2cc7221 */ /* 0x000fe20000010000 */
[----:B------:R-:W-:Y:S01]  /*5db0*/  FADD.FTZ R187, R108, R187 ;  /* 0x000000bb6cbb7221 */ /* 0x000fe20000010000 */
[----:B------:R-:W-:Y:S01]  /*5dc0*/  FADD.FTZ R207, R191, R207 ;  /* 0x000000cfbfcf7221 */ /* 0x000fe20000010000 */
[----:B------:R-:W1:Y:S01]  /*5dd0*/  LDC.64 R108, c[0x0][0x210] ;  /* 0x00008400ff6c7b82 */ /* 0x000e620000000a00 */
[----:B------:R-:W-:Y:S01]  /*5de0*/  FADD.FTZ R205, R194, R205 ;  /* 0x000000cdc2cd7221 */ /* 0x000fe20000010000 */
[----:B------:R-:W-:Y:S01]  /*5df0*/  @P6 PRMT R104, R104, 0x7632, R104 ;  /* 0x0000763268686816 */ /* 0x000fe20000000068 */
[----:B0-----:R-:W-:-:S04]  /*5e00*/  @P2 IMAD.WIDE.U32 R112, R174, 0x20, R100 ;  /* 0x00000020ae702825 */ /* 0x001fc800078e0064 */
[----:B--2---:R-:W-:Y:S01]  /*5e10*/  FADD.FTZ R144, R140, R144 ;  /* 0x000000908c907221 */ /* 0x004fe20000010000 */
[----:B------:R-:W-:Y:S01]  /*5e20*/  FADD.FTZ R145, R141, R145 ;  /* 0x000000918d917221 */ /* 0x000fe20000010000 */
[----:B------:R-:W-:Y:S01]  /*5e30*/  FADD.FTZ R146, R139, R146 ;  /* 0x000000928b927221 */ /* 0x000fe20000010000 */
[----:B------:R-:W-:Y:S01]  /*5e40*/  FADD.FTZ R147, R138, R147 ;  /* 0x000000938a937221 */ /* 0x000fe20000010000 */
[----:B------:R-:W-:-:S05]  /*5e50*/  FADD.FTZ R150, R0, R150 ;  /* 0x0000009600967221 */ /* 0x000fca0000010000 */
        /* <DEDUP_REMOVED lines=15> */
[----:B------:R-:W-:-:S03]  /*5f50*/  FADD.FTZ R203, R179, R203 ;  /* 0x000000cbb3cb7221 */ /* 0x000fc60000010000 */
[----:B------:R-:W-:Y:S01]  /*5f60*/  STL [R1+0x58], R211 ;  /* 0x000058d301007387 */ /* 0x000fe20000100800 */
[----:B------:R-:W-:-:S03]  /*5f70*/  FADD.FTZ R202, R155, R202 ;  /* 0x000000ca9bca7221 */ /* 0x000fc60000010000 */
[----:B------:R-:W-:Y:S01]  /*5f80*/  STL [R1+0x64], R210 ;  /* 0x000064d201007387 */ /* 0x000fe20000100800 */
[----:B------:R-:W-:-:S03]  /*5f90*/  @P5 PRMT R105, R105, 0x7632, R105 ;  /* 0x0000763269695816 */ /* 0x000fc60000000069 */
[----:B------:R-:W-:Y:S01]  /*5fa0*/  STL [R1+0x6c], R208 ;  /* 0x00006cd001007387 */ /* 0x000fe20000100800 */
[----:B------:R-:W-:Y:S01]  /*5fb0*/  FADD.FTZ R198, R156, R198 ;  /* 0x000000c69cc67221 */ /* 0x000fe20000010000 */
[----:B------:R-:W-:Y:S02]  /*5fc0*/  @P3 PRMT R107, R107, 0x7632, R107 ;  /* 0x000076326b6b3816 */ /* 0x000fe4000000006b */
[----:B------:R-:W-:Y:S01]  /*5fd0*/  STL [R1+0x74], R206 ;  /* 0x000074ce01007387 */ /* 0x000fe20000100800 */
[----:B------:R-:W-:Y:S01]  /*5fe0*/  HFMA2.MMA R0, -RZ, RZ, 0, 0 ;  /* 0x00000000ff007435 */ /* 0x000fe200000001ff */
[----:B------:R-:W-:Y:S02]  /*5ff0*/  FADD.FTZ R196, R151, R196 ;  /* 0x000000c497c47221 */ /* 0x000fe40000010000 */
[----:B------:R-:W-:Y:S01]  /*6000*/  STL [R1+0x60], R209 ;  /* 0x000060d101007387 */ /* 0x000fe20000100800 */
[----:B------:R-:W-:-:S03]  /*6010*/  @P1 PRMT R106, R106, 0x7632, R106 ;  /* 0x000076326a6a1816 */ /* 0x000fc6000000006a */
[----:B------:R-:W-:Y:S01]  /*6020*/  STL [R1+0x7c], R204 ;  /* 0x00007ccc01007387 */ /* 0x000fe20000100800 */
[----:B------:R-:W-:-:S03]  /*6030*/  FADD.FTZ R199, R143, R199 ;  /* 0x000000c78fc77221 */ /* 0x000fc60000010000 */
[----:B------:R-:W-:Y:S01]  /*6040*/  @P2 STG.E.128 desc[UR4][R112.64], R92 ;  /* 0x0000005c70002986 */ /* 0x000fe2000c101d04 */
[----:B------:R-:W-:-:S03]  /*6050*/  F2FP.BF16.F32.PACK_AB R101, R124, R118 ;  /* 0x000000767c65723e */ /* 0x000fc600000010ff */
[----:B------:R0:W-:Y:S01]  /*6060*/  @P2 STG.E.128 desc[UR4][R112.64+0x10], R96 ;  /* 0x0000106070002986 */ /* 0x0001e2000c101d04 */
[----:B------:R-:W-:-:S03]  /*6070*/  FADD.FTZ R197, R148, R197 ;  /* 0x000000c594c57221 */ /* 0x000fc60000010000 */
[----:B------:R2:W-:Y:S01]  /*6080*/  STL [R1+0x68], R207 ;  /* 0x000068cf01007387 */ /* 0x0005e20000100800 */
[----:B------:R-:W-:Y:S01]  /*6090*/  HFMA2.MMA R118, -RZ, RZ, 0, 0 ;  /* 0x00000000ff767435 */ /* 0x000fe200000001ff */
[----:B------:R-:W-:Y:S02]  /*60a0*/  @P3 SHF.L.U32 R107, R107, 0x10, RZ ;  /* 0x000000106b6b3819 */ /* 0x000fe400000006ff */
[----:B------:R2:W-:Y:S01]  /*60b0*/  STL [R1+0x70], R205 ;  /* 0x000070cd01007387 */ /* 0x0005e20000100800 */
[----:B------:R-:W-:-:S03]  /*60c0*/  FADD.FTZ R195, R149, R195 ;  /* 0x000000c395c37221 */ /* 0x000fc60000010000 */
[----:B------:R2:W-:Y:S01]  /*60d0*/  STL [R1+0x78], R203 ;  /* 0x000078cb01007387 */ /* 0x0005e20000100800 */
[----:B------:R-:W-:Y:S01]  /*60e0*/  FADD.FTZ R186, R103, R186 ;  /* 0x000000ba67ba7221 */ /* 0x000fe20000010000 */
[----:B0-----:R-:W-:Y:S02]  /*60f0*/  @P6 SHF.L.U32 R113, R104, 0x10, RZ ;  /* 0x0000001068716819 */ /* 0x001fe400000006ff */
[----:B------:R2:W-:Y:S01]  /*6100*/  STL [R1+0x84], R202 ;  /* 0x000084ca01007387 */ /* 0x0005e20000100800 */
[----:B------:R-:W-:Y:S02]  /*6110*/  @P5 SHF.L.U32 R104, R105, 0x10, RZ ;  /* 0x0000001069685819 */ /* 0x000fe400000006ff */
[----:B------:R-:W-:Y:S01]  /*6120*/  @P1 SHF.L.U32 R105, R106, 0x10, RZ ;  /* 0x000000106a691819 */ /* 0x000fe200000006ff */
[----:B------:R2:W-:Y:S01]  /*6130*/  STL [R1+0x8c], R198 ;  /* 0x00008cc601007387 */ /* 0x0005e20000100800 */
[----:B------:R-:W-:Y:S01]  /*6140*/  @P6 FMUL.FTZ R0, R116, R113 ;  /* 0x0000007174006220 */ /* 0x000fe20000410000 */
[----:B------:R-:W-:Y:S01]  /*6150*/  MOV R112, RZ ;  /* 0x000000ff00707202 */ /* 0x000fe20000000f00 */
[----:B------:R-:W-:Y:S01]  /*6160*/  FADD.FTZ R185, R114, R185 ;  /* 0x000000b972b97221 */ /* 0x000fe20000010000 */
[----:B------:R2:W-:Y:S01]  /*6170*/  STL [R1+0x94], R196 ;  /* 0x000094c401007387 */ /* 0x0005e20000100800 */
[----:B------:R-:W-:Y:S01]  /*6180*/  MOV R106, RZ ;  /* 0x000000ff006a7202 */ /* 0x000fe20000000f00 */
[----:B------:R-:W-:Y:S01]  /*6190*/  @P5 FMUL.FTZ R112, R117, R104 ;  /* 0x0000006875705220 */ /* 0x000fe20000410000 */
[----:B------:R-:W-:Y:S01]  /*61a0*/  FADD.FTZ R177, R115, R177 ;  /* 0x000000b173b17221 */ /* 0x000fe20000010000 */
[----:B------:R2:W-:Y:S01]  /*61b0*/  STL [R1+0x9c], R187 ;  /* 0x00009cbb01007387 */ /* 0x0005e20000100800 */
[----:B------:R-:W-:Y:S01]  /*61c0*/  F2FP.BF16.F32.PACK_AB R103, R126, R110 ;  /* 0x0000006e7e67723e */ /* 0x000fe200000010ff */
        /* <DEDUP_REMOVED lines=8> */
[----:B------:R-:W-:-:S02]  /*6250*/  FADD.FTZ R158, R112, R158 ;  /* 0x0000009e709e7221 */ /* 0x000fc40000010000 */
[----:B------:R2:W-:Y:S01]  /*6260*/  STL [R1+0x90], R195 ;  /* 0x000090c301007387 */ /* 0x0005e20000100800 */
[----:B------:R-:W-:Y:S01]  /*6270*/  F2FP.BF16.F32.PACK_AB R100, R123, R111 ;  /* 0x0000006f7b64723e */ /* 0x000fe200000010ff */
[----:B------:R-:W-:Y:S02]  /*6280*/  FADD.FTZ R152, R106, R152 ;  /* 0x000000986a987221 */ /* 0x000fe40000010000 */
[----:B------:R2:W-:Y:S01]  /*6290*/  STL [R1+0x98], R186 ;  /* 0x000098ba01007387 */ /* 0x0005e20000100800 */
[----:B------:R-:W-:Y:S01]  /*62a0*/  F2FP.BF16.F32.PACK_AB R102, R125, R102 ;  /* 0x000000667d66723e */ /* 0x000fe200000010ff */
[----:B------:R-:W-:Y:S02]  /*62b0*/  FADD.FTZ R154, R118, R154 ;  /* 0x0000009a769a7221 */ /* 0x000fe40000010000 */
[----:B------:R2:W-:Y:S01]  /*62c0*/  STL [R1+0xa4], R185 ;  /* 0x0000a4b901007387 */ /* 0x0005e20000100800 */
[----:B------:R-:W-:-:S03]  /*62d0*/  LEA.HI.X R111, R174, UR15, RZ, 0x4, P2 ;  /* 0x0000000fae6f7c11 */ /* 0x000fc600090f24ff */
[----:B------:R2:W-:Y:S04]  /*62e0*/  STL [R1+0xac], R177 ;  /* 0x0000acb101007387 */ /* 0x0005e80000100800 */
[----:B------:R2:W-:Y:S04]  /*62f0*/  STL [R1+0xb4], R157 ;  /* 0x0000b49d01007387 */ /* 0x0005e80000100800 */
[----:B------:R2:W-:Y:S04]  /*6300*/  STL [R1+0xa0], R184 ;  /* 0x0000a0b801007387 */ /* 0x0005e80000100800 */
[----:B------:R2:W-:Y:S01]  /*6310*/  STL [R1+0xbc], R153 ;  /* 0x0000bc9901007387 */ /* 0x0005e20000100800 */
[----:B-1----:R-:W-:-:S03]  /*6320*/  LEA R173, R108, R173, 0x2 ;  /* 0x000000ad6cad7211 */ /* 0x002fc600078e10ff */
[----:B------:R2:W-:Y:S04]  /*6330*/  STL [R1+0xa8], R158 ;  /* 0x0000a89e01007387 */ /* 0x0005e80000100800 */
[----:B------:R2:W-:Y:S04]  /*6340*/  STL [R1+0xb8], R152 ;  /* 0x0000b89801007387 */ /* 0x0005e80000100800 */
[----:B------:R2:W-:Y:S04]  /*6350*/  STG.E.128 desc[UR4][R110.64], R100 ;  /* 0x000000646e007986 */ /* 0x0005e8000c101d04 */
[----:B------:R2:W-:Y:S01]  /*6360*/  STL [R1+0xb0], R154 ;  /* 0x0000b09a01007387 */ /* 0x0005e20000100800 */
[----:B------:R-:W-:-:S13]  /*6370*/  ISETP.GE.AND P1, PT, R173, R109, PT ;  /* 0x0000006dad00720c */ /* 0x000fda0003f26270 */
[----:B--2---:R-:W-:Y:S05]  /*6380*/  @!P1 BRA `(.L_x_6502) ;  /* 0xffffffac00a89947 */ /* 0x004fea000383ffff */
[----:B------:R-:W-:Y:S05]  /*6390*/  BSYNC B1 ;  /* 0x0000000000017941 */ /* 0x000fea0003800000 */
.L_x_6500:
[----:B------:R0:W5:Y:S01]  /*63a0*/  LDL.LU R52, [R1+0x4] ;  /* 0x0000040001347983 */ /* 0x0001620000300800 */
[----:B------:R-:W-:Y:S02]  /*63b0*/  MOV R35, R4 ;  /* 0x0000000400237202 */ /* 0x000fe40000000f00 */
[----:B------:R-:W-:Y:S01]  /*63c0*/  MOV R4, R7 ;  /* 0x0000000700047202 */ /* 0x000fe20000000f00 */
[----:B------:R0:W5:Y:S01]  /*63d0*/  LDL.LU R53, [R1] ;  /* 0x0000000001357983 */ /* 0x0001620000300800 */
[----:B------:R-:W-:Y:S02]  /*63e0*/  MOV R7, R8 ;  /* 0x0000000800077202 */ /* 0x000fe40000000f00 */
[----:B------:R-:W-:Y:S01]  /*63f0*/  MOV R8, R11 ;  /* 0x0000000b00087202 */ /* 0x000fe20000000f00 */
[----:B------:R0:W5:Y:S01]  /*6400*/  LDL.LU R54, [R1+0xc] ;  /* 0x00000c0001367983 */ /* 0x0001620000300800 */
[----:B------:R-:W-:Y:S02]  /*6410*/  MOV R34, R5 ;  /* 0x0000000500227202 */ /* 0x000fe40000000f00 */
[----:B------:R-:W-:Y:S01]  /*6420*/  MOV R11, R12 ;  /* 0x0000000c000b7202 */ /* 0x000fe20000000f00 */
[----:B------:R0:W5:Y:S01]  /*6430*/  LDL.LU R55, [R1+0x8] ;  /* 0x0000080001377983 */ /* 0x0001620000300800 */
[----:B------:R-:W-:-:S02]  /*6440*/  MOV R5, R6 ;  /* 0x0000000600057202 */ /* 0x000fc40000000f00 */
[----:B------:R-:W-:Y:S01]  /*6450*/  MOV R12, R15 ;  /* 0x0000000f000c7202 */ /* 0x000fe20000000f00 */
[----:B------:R0:W5:Y:S01]  /*6460*/  LDL.LU R60, [R1+0x14] ;  /* 0x00001400013c7983 */ /* 0x0001620000300800 */
        /* <DEDUP_REMOVED lines=97> */
[----:B0-----:R-:W-:-:S07]  /*6a80*/  MOV R107, R152 ;  /* 0x00000098006b7202 */ /* 0x001fce0000000f00 */
.L_x_6499:
[----:B------:R-:W-:Y:S05]  /*6a90*/  BSYNC B0 ;  /* 0x0000000000007941 */ /* 0x000fea0003800000 */
.L_x_6497:
        /* <DEDUP_REMOVED lines=13> */
[----:B------:R0:W-:Y:S04]  /*6b70*/  STS.128 [R2], R36 ;  /* 0x0000002402007388 */ /* 0x0001e80000000c00 */
[----:B------:R-:W-:Y:S04]  /*6b80*/  STS.128 [R2+0x10], R40 ;  /* 0x0000102802007388 */ /* 0x000fe80000000c00 */
[----:B------:R-:W-:Y:S04]  /*6b90*/  STS.128 [R2+0x400], R44 ;  /* 0x0004002c02007388 */ /* 0x000fe80000000c00 */
[----:B------:R-:W-:Y:S04]  /*6ba0*/  STS.128 [R2+0x410], R236 ;  /* 0x000410ec02007388 */ /* 0x000fe80000000c00 */
[----:B------:R-:W-:Y:S04]  /*6bb0*/  STS.128 [R2+0x800], R48 ;  /* 0x0008003002007388 */ /* 0x000fe80000000c00 */
[----:B------:R-:W-:Y:S04]  /*6bc0*/  STS.128 [R2+0x810], R248 ;  /* 0x000810f802007388 */ /* 0x000fe80000000c00 */
[----:B-----5:R-:W-:Y:S04]  /*6bd0*/  STS.128 [R2+0xc00], R52 ;  /* 0x000c003402007388 */ /* 0x020fe80000000c00 */
        /* <DEDUP_REMOVED lines=34> */
[----:B------:R-:W0:Y:S01]  /*6e00*/  LDS R54, [R0+0x2800] ;  /* 0x0028000000367984 */ /* 0x000e220000000800 */
        /* <DEDUP_REMOVED lines=24> */
[----:B------:R-:W-:-:S03]  /*6f90*/  FADD.FTZ R43, R43, R54 ;  /* 0x000000362b2b7221 */ /* 0x000fc60000010000 */
        /* <DEDUP_REMOVED lines=29> */
[----:B------:R-:W-:-:S03]  /*7170*/  FADD.FTZ R41, R41, R116 ;  /* 0x0000007429297221 */ /* 0x000fc60000010000 */
[----:B------:R-:W-:Y:S01]  /*7180*/  STS.128 [R2+0x410], R12 ;  /* 0x0004100c02007388 */ /* 0x000fe20000000c00 */
[----:B------:R-:W-:-:S03]  /*7190*/  FADD.FTZ R115, R42, R115 ;  /* 0x000000732a737221 */ /* 0x000fc60000010000 */
[----:B------:R-:W-:Y:S04]  /*71a0*/  STS.128 [R2+0x800], R16 ;  /* 0x0008001002007388 */ /* 0x000fe80000000c00 */
[----:B------:R-:W-:Y:S04]  /*71b0*/  STS.128 [R2+0x810], R20 ;  /* 0x0008101402007388 */ /* 0x000fe80000000c00 */
[----:B------:R-:W-:Y:S01]  /*71c0*/  STS.128 [R2+0xc00], R24 ;  /* 0x000c001802007388 */ /* 0x000fe20000000c00 */
[----:B0-----:R-:W-:-:S03]  /*71d0*/  FADD.FTZ R9, R3, R110 ;  /* 0x0000006e03097221 */ /* 0x001fc60000010000 */
        /* <DEDUP_REMOVED lines=137> */
[----:B------:R-:W-:Y:S01]  /*7a70*/  STG.E desc[UR4][R4.64], R43 ;  /* 0x0000002b04007986 */ /* 0x000fe2000c101904 */
[----:B0-----:R-:W-:-:S03]  /*7a80*/  FADD.FTZ R55, R20, R55 ;  /* 0x0000003714377221 */ /* 0x001fc60000010000 */
[----:B------:R-:W0:Y:S04]  /*7a90*/  LDS R18, [R0+0x1e00] ;  /* 0x001e000000127984 */ /* 0x000e280000000800 */
[----:B------:R-:W0:Y:S01]  /*7aa0*/  LDS R43, [R0+0x3000] ;  /* 0x00300000002b7984 */ /* 0x000e220000000800 */
        /* <DEDUP_REMOVED lines=14> */
[----:B------:R-:W-:Y:S04]  /*7b90*/  STG.E desc[UR4][R4.64+0x200], R67 ;  /* 0x0002004304007986 */ /* 0x000fe8000c101904 */
[----:B------:R-:W4:Y:S01]  /*7ba0*/  LDS R16, [R0+0x1000] ;  /* 0x0010000000107984 */ /* 0x000f220000000800 */
[----:B0-----:R-:W-:-:S03]  /*7bb0*/  FADD.FTZ R11, R11, R18 ;  /* 0x000000120b0b7221 */ /* 0x001fc60000010000 */
[----:B------:R-:W-:Y:S01]  /*7bc0*/  STG.E desc[UR4][R6.64+0x200], R53 ;  /* 0x0002003506007986 */ /* 0x000fe2000c101904 */
[----:B------:R-:W-:-:S03]  /*7bd0*/  FADD.FTZ R12, R12, R43 ;  /* 0x0000002b0c0c7221 */ /* 0x000fc60000010000 */
        /* <DEDUP_REMOVED lines=57> */
.L_x_6501:
        /* <DEDUP_REMOVED lines=8> */
.L_x_6504:
[----:B------:R-:W-:Y:S05]  /*7ff0*/  BSYNC B2 ;  /* 0x0000000000027941 */ /* 0x000fea0003800000 */
.L_x_6503:
        /* <DEDUP_REMOVED lines=8> */
.L_x_6505:
[----:B------:R-:W-:Y:S01]  /*8080*/  HFMA2.MMA R136, -RZ, RZ, 0, 1.1920928955078125e-07 ;  /* 0x00000002ff887435 */ /* 0x000fe200000001ff */
[----:B------:R-:W-:Y:S01]  /*8090*/  MOV R137, R100 ;  /* 0x0000006400897202 */ /* 0x000fe20000000f00 */
[----:B------:R-:W-:-:S09]  /*80a0*/  FADD.FTZ R105, R105, R234 ;  /* 0x000000ea69697221 */ /* 0x000fd20000010000 */
[----:B------:R-:W-:Y:S05]  /*80b0*/  WARPSYNC.COLLECTIVE R102, `(.L_x_6506) ;  /* 0x0000000066087348 */ /* 0x000fea0003c00000 */
[----:B------:R0:W1:Y:S02]  /*80c0*/  SHFL.BFLY P1, R234, R137, R136, R103 ;  /* 0x0c00008889ea7389 */ /* 0x0000640000020067 */
[----:B01----:R-:W-:Y:S01]  /*80d0*/  ENDCOLLECTIVE ;  /* 0x000000000000791b */ /* 0x003fe20003800000 */
.L_x_6506:
[----:B------:R-:W-:Y:S01]  /*80e0*/  MOV R137, R105 ;  /* 0x0000006900897202 */ /* 0x000fe20000000f00 */
[----:B------:R-:W-:-:S07]  /*80f0*/  FADD.FTZ R100, R100, R234 ;  /* 0x000000ea64647221 */ /* 0x000fce0000010000 */
[----:B------:R-:W-:Y:S05]  /*8100*/  WARPSYNC.COLLECTIVE R102, `(.L_x_6507) ;  /* 0x0000000066087348 */ /* 0x000fea0003c00000 */
[----:B------:R0:W1:Y:S02]  /*8110*/  SHFL.BFLY P1, R234, R137, R136, R103 ;  /* 0x0c00008889ea7389 */ /* 0x0000640000020067 */
[----:B01----:R-:W-:Y:S01]  /*8120*/  ENDCOLLECTIVE ;  /* 0x000000000000791b */ /* 0x003fe20003800000 */
.L_x_6507:
[----:B------:R-:W-:Y:S01]  /*8130*/  HFMA2.MMA R136, -RZ, RZ, 0, 2.384185791015625e-07 ;  /* 0x00000004ff887435 */ /* 0x000fe200000001ff */
[----:B------:R-:W-:Y:S01]  /*8140*/  MOV R137, R100 ;  /* 0x0000006400897202 */ /* 0x000fe20000000f00 */
[----:B------:R-:W-:-:S09]  /*8150*/  FADD.FTZ R105, R105, R234 ;  /* 0x000000ea69697221 */ /* 0x000fd20000010000 */
[----:B------:R-:W-:Y:S05]  /*8160*/  WARPSYNC.COLLECTIVE R102, `(.L_x_6508) ;  /* 0x0000000066087348 */ /* 0x000fea0003c00000 */
[----:B------:R0:W1:Y:S02]  /*8170*/  SHFL.BFLY P1, R234, R137, R136, R103 ;  /* 0x0c00008889ea7389 */ /* 0x0000640000020067 */
[----:B01----:R-:W-:Y:S01]  /*8180*/  ENDCOLLECTIVE ;  /* 0x000000000000791b */ /* 0x003fe20003800000 */
.L_x_6508:
[----:B------:R-:W-:Y:S01]  /*8190*/  MOV R137, R105 ;  /* 0x0000006900897202 */ /* 0x000fe20000000f00 */
[----:B------:R-:W-:-:S07]  /*81a0*/  FADD.FTZ R100, R100, R234 ;  /* 0x000000ea64647221 */ /* 0x000fce0000010000 */
[----:B------:R-:W-:Y:S05]  /*81b0*/  WARPSYNC.COLLECTIVE R102, `(.L_x_6509) ;  /* 0x0000000066087348 */ /* 0x000fea0003c00000 */
[----:B------:R0:W1:Y:S02]  /*81c0*/  SHFL.BFLY P1, R234, R137, R136, R103 ;  /* 0x0c00008889ea7389 */ /* 0x0000640000020067 */
[----:B01----:R-:W-:Y:S01]  /*81d0*/  ENDCOLLECTIVE ;  /* 0x000000000000791b */ /* 0x003fe20003800000 */
.L_x_6509:
[----:B------:R-:W-:Y:S01]  /*81e0*/  HFMA2.MMA R136, -RZ, RZ, 0, 4.76837158203125e-07 ;  /* 0x00000008ff887435 */ /* 0x000fe200000001ff */
[----:B------:R-:W-:Y:S01]  /*81f0*/  MOV R137, R100 ;  /* 0x0000006400897202 */ /* 0x000fe20000000f00 */
[----:B------:R-:W-:-:S09]  /*8200*/  FADD.FTZ R105, R105, R234 ;  /* 0x000000ea69697221 */ /* 0x000fd20000010000 */
[----:B------:R-:W-:Y:S05]  /*8210*/  WARPSYNC.COLLECTIVE R102, `(.L_x_6510) ;  /* 0x0000000066087348 */ /* 0x000fea0003c00000 */
[----:B------:R0:W1:Y:S02]  /*8220*/  SHFL.BFLY P1, R234, R137, R136, R103 ;  /* 0x0c00008889ea7389 */ /* 0x0000640000020067 */
[----:B01----:R-:W-:Y:S01]  /*8230*/  ENDCOLLECTIVE ;  /* 0x000000000000791b */ /* 0x003fe20003800000 */
.L_x_6510:
[----:B------:R-:W-:Y:S01]  /*8240*/  MOV R137, R105 ;  /* 0x0000006900897202 */ /* 0x000fe20000000f00 */
[----:B------:R-:W-:-:S07]  /*8250*/  FADD.FTZ R100, R100, R234 ;  /* 0x000000ea64647221 */ /* 0x000fce0000010000 */
[----:B------:R-:W-:Y:S05]  /*8260*/  WARPSYNC.COLLECTIVE R102, `(.L_x_6511) ;  /* 0x0000000066087348 */ /* 0x000fea0003c00000 */
[----:B------:R0:W1:Y:S02]  /*8270*/  SHFL.BFLY P1, R234, R137, R136, R103 ;  /* 0x0c00008889ea7389 */ /* 0x0000640000020067 */
[----:B01----:R-:W-:Y:S01]  /*8280*/  ENDCOLLECTIVE ;  /* 0x000000000000791b */ /* 0x003fe20003800000 */
.L_x_6511:
[----:B------:R-:W-:Y:S01]  /*8290*/  HFMA2.MMA R136, -RZ, RZ, 0, 9.5367431640625e-07 ;  /* 0x00000010ff887435 */ /* 0x000fe200000001ff */
[----:B------:R-:W-:Y:S01]  /*82a0*/  MOV R137, R100 ;  /* 0x0000006400897202 */ /* 0x000fe20000000f00 */
[----:B------:R-:W-:-:S09]  /*82b0*/  FADD.FTZ R105, R105, R234 ;  /* 0x000000ea69697221 */ /* 0x000fd20000010000 */
[----:B------:R-:W-:Y:S05]  /*82c0*/  WARPSYNC.COLLECTIVE R102, `(.L_x_6512) ;  /* 0x0000000066087348 */ /* 0x000fea0003c00000 */
[----:B------:R0:W1:Y:S02]  /*82d0*/  SHFL.BFLY P1, R234, R137, R136, R103 ;  /* 0x0c00008889ea7389 */ /* 0x0000640000020067 */
[----:B01----:R-:W-:Y:S01]  /*82e0*/  ENDCOLLECTIVE ;  /* 0x000000000000791b */ /* 0x003fe20003800000 */
.L_x_6512:
[----:B------:R-:W-:Y:S02]  /*82f0*/  MOV R137, R105 ;  /* 0x0000006900897202 */ /* 0x000fe40000000f00 */
[----:B------:R-:W-:-:S07]  /*8300*/  MOV R101, R234 ;  /* 0x000000ea00657202 */ /* 0x000fce0000000f00 */
[----:B------:R-:W-:Y:S05]  /*8310*/  WARPSYNC.COLLECTIVE R102, `(.L_x_6513) ;  /* 0x0000000066087348 */ /* 0x000fea0003c00000 */
[----:B------:R0:W1:Y:S02]  /*8320*/  SHFL.BFLY P1, R234, R137, R136, R103 ;  /* 0x0c00008889ea7389 */ /* 0x0000640000020067 */
[----:B01----:R-:W-:Y:S01]  /*8330*/  ENDCOLLECTIVE ;  /* 0x000000000000791b */ /* 0x003fe20003800000 */
.L_x_6513:
[----:B------:R-:W-:Y:S01]  /*8340*/  MOV R136, R234 ;  /* 0x000000ea00887202 */ /* 0x000fe20000000f00 */
[----:B------:R-:W-:Y:S06]  /*8350*/  BRA `(.L_x_6514) ;  /* 0xffffffac00887947 */ /* 0x000fec000383ffff */
.L_x_6515:
        /* <DEDUP_REMOVED lines=10> */
.L_x_16937:


//--------------------- .text._ZN10layer_norm22ln_bwd_finalize_kernelINS_22Kernel_traits_finalizeILj1280E13__nv_bfloat16S2_fS2_fjLb1ELj1024ELj4ENS_18Kernel_traits_baseILj1280ES2_S2_fS2_fjLj1024EEEEELb1ELb0EEEvNS_9BwdParamsE --------------------------
	.section	.text._ZN10layer_norm22ln_bwd_finalize_kernelINS_22Kernel_traits_finalizeILj1280E13__nv_bfloat16S2_fS2_fjLb1ELj1024ELj4ENS_18Kernel_traits_baseILj1280ES2_S2_fS2_fjLj1024EEEEELb1ELb0EEEvNS_9BwdParamsE,"ax",@progbits
	.align	128
        .global         _ZN10layer_norm22ln_bwd_finalize_kernelINS_22Kernel_traits_finalizeILj1280E13__nv_bfloat16S2_fS2_fjLb1ELj1024ELj4ENS_18Kernel_traits_baseILj1280ES2_S2_fS2_fjLj1024EEEEELb1ELb0EEEvNS_9BwdParamsE
        .type           _ZN10layer_norm22ln_bwd_finalize_kernelINS_22Kernel_traits_finalizeILj1280E13__nv_bfloat16S2_fS2_fjLb1ELj1024ELj4ENS_18Kernel_traits_baseILj1280ES2_S2_fS2_fjLj1024EEEEELb1ELb0EEEvNS_9BwdParamsE,@function
        .size           _ZN10layer_norm22ln_bwd_finalize_kernelINS_22Kernel_traits_finalizeILj1280E13__nv_bfloat16S2_fS2_fjLb1ELj1024ELj4ENS_18Kernel_traits_baseILj1280ES2_S2_fS2_fjLj1024EEEEELb1ELb0EEEvNS_9BwdParamsE,(.L_x_16938 - _ZN10layer_norm22ln_bwd_finalize_kernelINS_22Kernel_traits_finalizeILj1280E13__nv_bfloat16S2_fS2_fjLb1ELj1024ELj4ENS_18Kernel_traits_baseILj1280ES2_S2_fS2_fjLj1024EEEEELb1ELb0EEEvNS_9BwdParamsE)
        .other          _ZN10layer_norm22ln_bwd_finalize_kernelINS_22Kernel_traits_finalizeILj1280E13__nv_bfloat16S2_fS2_fjLb1ELj1024ELj4ENS_18Kernel_traits_baseILj1280ES2_S2_fS2_fjLj1024EEEEELb1ELb0EEEvNS_9BwdParamsE,@"STO_CUDA_ENTRY STV_DEFAULT"
_ZN10layer_norm22ln_bwd_finalize_kernelINS_22Kernel_traits_finalizeILj1280E13__nv_bfloat16S2_fS2_fjLb1ELj1024ELj4ENS_18Kernel_traits_baseILj1280ES2_S2_fS2_fjLj1024EEEEELb1ELb0EEEvNS_9BwdParamsE:
.text._ZN10layer_norm22ln_bwd_finalize_kernelINS_22Kernel_traits_finalizeILj1280E13__nv_bfloat16S2_fS2_fjLb1ELj1024ELj4ENS_18Kernel_traits_baseILj1280ES2_S2_fS2_fjLj1024EEEEELb1ELb0EEEvNS_9BwdParamsE:
        /* <DEDUP_REMOVED lines=24> */
.L_x_6528:
        /* <DEDUP_REMOVED lines=36> */
.L_x_6520:
        /* <DEDUP_REMOVED lines=49> */
.L_x_6519:
[----:B------:R-:W-:Y:S05]  /*06d0*/  BSYNC B1 ;  /* 0x0000000000017941 */ /* 0x000fea0003800000 */
.L_x_6518:
        /* <DEDUP_REMOVED lines=31> */
.L_x_6522:
[----:B------:R-:W-:Y:S05]  /*08d0*/  BSYNC B1 ;  /* 0x0000000000017941 */ /* 0x000fea0003800000 */
.L_x_6521:
        /* <DEDUP_REMOVED lines=16> */
.L_x_6523:
[----:B------:R-:W-:Y:S05]  /*09e0*/  BSYNC B1 ;  /* 0x0000000000017941 */ /* 0x000fea0003800000 */
.L_x_6517:
[----:B------:R-:W-:Y:S05]  /*09f0*/  BSYNC B0 ;  /* 0x0000000000007941 */ /* 0x000fea0003800000 */
.L_x_6516:
        /* <DEDUP_REMOVED lines=40> */
.L_x_6544:
        /* <DEDUP_REMOVED lines=8> */
.L_x_6524:
        /* <DEDUP_REMOVED lines=23> */
.L_x_6527:
[----:B------:R-:W-:Y:S05]  /*0e70*/  BSYNC B0 ;  /* 0x0000000000007941 */ /* 0x000fea0003800000 */
.L_x_6526:
[C---:B------:R-:W-:Y:S01]  /*0e80*/  ISETP.GT.U32.AND P1, PT, R4.reuse, -0x501, PT ;  /* 0xfffffaff0400780c */ /* 0x040fe20003f24070 */
[----:B------:R-:W-:Y:S01]  /*0e90*/  VIADD R4, R4, 0x500 ;  /* 0x0000050004047836 */ /* 0x000fe20000000000 */
[----:B------:R-:W-:-:S11]  /*0ea0*/  IADD3 R5, R5, 0x280, RZ ;  /* 0x0000028005057810 */ /* 0x000fd60007ffe0ff */
[----:B------:R-:W-:Y:S05]  /*0eb0*/  @P1 BRA `(.L_x_6528) ;  /* 0xfffffff000b01947 */ /* 0x000fea000383ffff */
[----:B------:R-:W-:Y:S05]  /*0ec0*/  EXIT ;  /* 0x000000000000794d */ /* 0x000fea0003800000 */
.L_x_6525:
[----:B0-----:R-:W-:Y:S01]  /*0ed0*/  HFMA2.MMA R24, -RZ, RZ, 0, 5.9604644775390625e-08 ;  /* 0x00000001ff187435 */ /* 0x001fe200000001ff */
[----:B----4-:R-:W-:Y:S02]  /*0ee0*/  MOV R23, R10 ;  /* 0x0000000a00177202 */ /* 0x010fe40000000f00 */
[----:B------:R-:W-:Y:S02]  /*0ef0*/  MOV R25, 0x1f ;  /* 0x0000001f00197802 */ /* 0x000fe40000000f00 */
[----:B------:R-:W-:-:S07]  /*0f00*/  MOV R20, 0xffffffff ;  /* 0xffffffff00147802 */ /* 0x000fce0000000f00 */
[----:B-123--:R-:W-:Y:S05]  /*0f10*/  WARPSYNC.COLLECTIVE R20, `(.L_x_6529) ;  /* 0x0000000014087348 */ /* 0x00efea0003c00000 */
[----:B------:R0:W4:Y:S02]  /*0f20*/  SHFL.BFLY P2, R22, R23, R24, R25 ;  /* 0x0c00001817167389 */ /* 0x0001240000040019 */
[----:B01234-:R-:W-:Y:S01]  /*0f30*/  ENDCOLLECTIVE ;  /* 0x000000000000791b */ /* 0x01ffe20003800000 */
.L_x_6529:
[----:B------:R-:W-:Y:S01]  /*0f40*/  HFMA2.MMA R24, -RZ, RZ, 0, 1.1920928955078125e-07 ;  /* 0x00000002ff187435 */ /* 0x000fe200000001ff */
[----:B------:R-:W-:-:S05]  /*0f50*/  MOV R11, R22 ;  /* 0x00000016000b7202 */ /* 0x000fca0000000f00 */
[----:B------:R-:W-:-:S04]  /*0f60*/  FADD.FTZ R11, R10, R11 ;  /* 0x0000000b0a0b7221 */ /* 0x000fc80000010000 */
[----:B------:R-:W-:-:S07]  /*0f70*/  IMAD.MOV.U32 R23, RZ, RZ, R11 ;  /* 0x000000ffff177224 */ /* 0x000fce00078e000b */
[----:B------:R-:W-:Y:S05]  /*0f80*/  WARPSYNC.COLLECTIVE R20, `(.L_x_6530) ;  /* 0x0000000014087348 */ /* 0x000fea0003c00000 */
[----:B------:R0:W1:Y:S02]  /*0f90*/  SHFL.BFLY P2, R22, R23, R24, R25 ;  /* 0x0c00001817167389 */ /* 0x0000640000040019 */
[----:B01----:R-:W-:Y:S01]  /*0fa0*/  ENDCOLLECTIVE ;  /* 0x000000000000791b */ /* 0x003fe20003800000 */
.L_x_6530:
[----:B------:R-:W-:Y:S01]  /*0fb0*/  HFMA2.MMA R24, -RZ, RZ, 0, 2.384185791015625e-07 ;  /* 0x00000004ff187435 */ /* 0x000fe200000001ff */
[----:B------:R-:W-:-:S05]  /*0fc0*/  MOV R14, R22 ;  /* 0x00000016000e7202 */ /* 0x000fca0000000f00 */
[----:B------:R-:W-:-:S05]  /*0fd0*/  FADD.FTZ R14, R11, R14 ;  /* 0x0000000e0b0e7221 */ /* 0x000fca0000010000 */
[----:B------:R-:W-:-:S07]  /*0fe0*/  MOV R23, R14 ;  /* 0x0000000e00177202 */ /* 0x000fce0000000f00 */
[----:B------:R-:W-:Y:S05]  /*0ff0*/  WARPSYNC.COLLECTIVE R20, `(.L_x_6531) ;  /* 0x0000000014087348 */ /* 0x000fea0003c00000 */
[----:B------:R0:W1:Y:S02]  /*1000*/  SHFL.BFLY P2, R22, R23, R24, R25 ;  /* 0x0c00001817167389 */ /* 0x0000640000040019 */
[----:B01----:R-:W-:Y:S01]  /*1010*/  ENDCOLLECTIVE ;  /* 0x000000000000791b */ /* 0x003fe20003800000 */
.L_x_6531:
[----:B------:R-:W-:Y:S01]  /*1020*/  IMAD.MOV.U32 R24, RZ, RZ, 0x8 ;  /* 0x00000008ff187424 */ /* 0x000fe200078e00ff */
[----:B------:R-:W-:-:S05]  /*1030*/  MOV R13, R22 ;  /* 0x00000016000d7202 */ /* 0x000fca0000000f00 */
[----:B------:R-:W-:-:S05]  /*1040*/  FADD.FTZ R13, R14, R13 ;  /* 0x0000000d0e0d7221 */ /* 0x000fca0000010000 */
[----:B------:R-:W-:-:S07]  /*1050*/  MOV R23, R13 ;  /* 0x0000000d00177202 */ /* 0x000fce0000000f00 */
[----:B------:R-:W-:Y:S05]  /*1060*/  WARPSYNC.COLLECTIVE R20, `(.L_x_6532) ;  /* 0x0000000014087348 */ /* 0x000fea0003c00000 */
[----:B------:R0:W1:Y:S02]  /*1070*/  SHFL.BFLY P2, R22, R23, R24, R25 ;  /* 0x0c00001817167389 */ /* 0x0000640000040019 */
[----:B01----:R-:W-:Y:S01]  /*1080*/  ENDCOLLECTIVE ;  /* 0x000000000000791b */ /* 0x003fe20003800000 */
.L_x_6532:
[----:B------:R-:W-:Y:S01]  /*1090*/  HFMA2.MMA R24, -RZ, RZ, 0, 9.5367431640625e-07 ;  /* 0x00000010ff187435 */ /* 0x000fe200000001ff */
[----:B------:R-:W-:-:S05]  /*10a0*/  MOV R10, R22 ;  /* 0x00000016000a7202 */ /* 0x000fca0000000f00 */
[----:B------:R-:W-:-:S05]  /*10b0*/  FADD.FTZ R11, R13, R10 ;  /* 0x0000000a0d0b7221 */ /* 0x000fca0000010000 */
[----:B------:R-:W-:-:S07]  /*10c0*/  MOV R23, R11 ;  /* 0x0000000b00177202 */ /* 0x000fce0000000f00 */
[----:B------:R-:W-:Y:S05]  /*10d0*/  WARPSYNC.COLLECTIVE R20, `(.L_x_6533) ;  /* 0x0000000014087348 */ /* 0x000fea0003c00000 */
[----:B------:R0:W1:Y:S02]  /*10e0*/  SHFL.BFLY P2, R22, R23, R24, R25 ;  /* 0x0c00001817167389 */ /* 0x0000640000040019 */
[----:B01----:R-:W-:Y:S01]  /*10f0*/  ENDCOLLECTIVE ;  /* 0x000000000000791b */ /* 0x003fe20003800000 */
.L_x_6533:
[----:B------:R-:W-:Y:S01]  /*1100*/  HFMA2.MMA R24, -RZ, RZ, 0, 5.9604644775390625e-08 ;  /* 0x00000001ff187435 */ /* 0x000fe200000001ff */
[----:B------:R-:W-:Y:S02]  /*1110*/  MOV R23, R12 ;  /* 0x0000000c00177202 */ /* 0x000fe40000000f00 */
[----:B------:R-:W-:-:S08]  /*1120*/  MOV R10, R22 ;  /* 0x00000016000a7202 */ /* 0x000fd00000000f00 */
[----:B------:R-:W-:Y:S05]  /*1130*/  WARPSYNC.COLLECTIVE R20, `(.L_x_6534) ;  /* 0x0000000014087348 */ /* 0x000fea0003c00000 */
[----:B------:R0:W1:Y:S02]  /*1140*/  SHFL.BFLY P2, R22, R23, R24, R25 ;  /* 0x0c00001817167389 */ /* 0x0000640000040019 */
[----:B01----:R-:W-:Y:S01]  /*1150*/  ENDCOLLECTIVE ;  /* 0x000000000000791b */ /* 0x003fe20003800000 */
.L_x_6534:
[----:B------:R-:W-:Y:S01]  /*1160*/  HFMA2.MMA R24, -RZ, RZ, 0, 1.1920928955078125e-07 ;  /* 0x00000002ff187435 */ /* 0x000fe200000001ff */
[----:B------:R-:W-:-:S04]  /*1170*/  IMAD.MOV.U32 R13, RZ, RZ, R22 ;  /* 0x000000ffff0d7224 */ /* 0x000fc800078e0016 */
[----:B------:R-:W-:-:S05]  /*1180*/  FADD.FTZ R15, R12, R13 ;  /* 0x0000000d0c0f7221 */ /* 0x000fca0000010000 */
[----:B------:R-:W-:-:S07]  /*1190*/  MOV R23, R15 ;  /* 0x0000000f00177202 */ /* 0x000fce0000000f00 */
[----:B------:R-:W-:Y:S05]  /*11a0*/  WARPSYNC.COLLECTIVE R20, `(.L_x_6535) ;  /* 0x0000000014087348 */ /* 0x000fea0003c00000 */
[----:B------:R0:W1:Y:S02]  /*11b0*/  SHFL.BFLY P2, R22, R23, R24, R25 ;  /* 0x0c00001817167389 */ /* 0x0000640000040019 */
[----:B01----:R-:W-:Y:S01]  /*11c0*/  ENDCOLLECTIVE ;  /* 0x000000000000791b */ /* 0x003fe20003800000 */
.L_x_6535:
[----:B------:R-:W-:Y:S01]  /*11d0*/  HFMA2.MMA R24, -RZ, RZ, 0, 2.384185791015625e-07 ;  /* 0x00000004ff187435 */ /* 0x000fe200000001ff */
[----:B------:R-:W-:-:S05]  /*11e0*/  MOV R16, R22 ;  /* 0x0000001600107202 */ /* 0x000fca0000000f00 */
[----:B------:R-:W-:-:S05]  /*11f0*/  FADD.FTZ R16, R15, R16 ;  /* 0x000000100f107221 */ /* 0x000fca0000010000 */
[----:B------:R-:W-:-:S07]  /*1200*/  MOV R23, R16 ;  /* 0x0000001000177202 */ /* 0x000fce0000000f00 */
[----:B------:R-:W-:Y:S05]  /*1210*/  WARPSYNC.COLLECTIVE R20, `(.L_x_6536) ;  /* 0x0000000014087348 */ /* 0x000fea0003c00000 */
[----:B------:R0:W1:Y:S02]  /*1220*/  SHFL.BFLY P2, R22, R23, R24, R25 ;  /* 0x0c00001817167389 */ /* 0x0000640000040019 */
[----:B01----:R-:W-:Y:S01]  /*1230*/  ENDCOLLECTIVE ;  /* 0x000000000000791b */ /* 0x003fe20003800000 */
.L_x_6536:
[----:B------:R-:W-:Y:S01]  /*1240*/  HFMA2.MMA R24, -RZ, RZ, 0, 4.76837158203125e-07 ;  /* 0x00000008ff187435 */ /* 0x000fe200000001ff */
[----:B------:R-:W-:-:S05]  /*1250*/  MOV R17, R22 ;  /* 0x0000001600117202 */ /* 0x000fca0000000f00 */
[----:B------:R-:W-:-:S04]  /*1260*/  FADD.FTZ R17, R16, R17 ;  /* 0x0000001110117221 */ /* 0x000fc80000010000 */
[----:B------:R-:W-:-:S07]  /*1270*/  IMAD.MOV.U32 R23, RZ, RZ, R17 ;  /* 0x000000ffff177224 */ /* 0x000fce00078e0011 */
[----:B------:R-:W-:Y:S05]  /*1280*/  WARPSYNC.COLLECTIVE R20, `(.L_x_6537) ;  /* 0x0000000014087348 */ /* 0x000fea0003c00000 */
[----:B------:R0:W1:Y:S02]  /*1290*/  SHFL.BFLY P2, R22, R23, R24, R25 ;  /* 0x0c00001817167389 */ /* 0x0000640000040019 */
[----:B01----:R-:W-:Y:S01]  /*12a0*/  ENDCOLLECTIVE ;  /* 0x000000000000791b */ /* 0x003fe20003800000 */
.L_x_6537:
[----:B------:R-:W-:Y:S01]  /*12b0*/  HFMA2.MMA R24, -RZ, RZ, 0, 9.5367431640625e-07 ;  /* 0x00000010ff187435 */ /* 0x000fe200000001ff */
[----:B------:R-:W-:-:S05]  /*12c0*/  MOV R12, R22 ;  /* 0x00000016000c7202 */ /* 0x000fca0000000f00 */
[----:B------:R-:W-:-:S05]  /*12d0*/  FADD.FTZ R12, R17, R12 ;  /* 0x0000000c110c7221 */ /* 0x000fca0000010000 */
[----:B------:R-:W-:-:S07]  /*12e0*/  MOV R23, R12 ;  /* 0x0000000c00177202 */ /* 0x000fce0000000f00 */
[----:B------:R-:W-:Y:S05]  /*12f0*/  WARPSYNC.COLLECTIVE R20, `(.L_x_6538) ;  /* 0x0000000014087348 */ /* 0x000fea0003c00000 */
[----:B------:R0:W1:Y:S02]  /*1300*/  SHFL.BFLY P2, R22, R23, R24, R25 ;  /* 0x0c00001817167389 */ /* 0x0000640000040019 */
[----:B01----:R-:W-:Y:S01]  /*1310*/  ENDCOLLECTIVE ;  /* 0x000000000000791b */ /* 0x003fe20003800000 */
.L_x_6538:
[----:B------:R-:W-:Y:S01]  /*1320*/  MOV R23, R8 ;  /* 0x0000000800177202 */ /* 0x000fe20000000f00 */
[----:B------:R-:W-:Y:S01]  /*1330*/  IMAD.MOV.U32 R24, RZ, RZ, 0x1 ;  /* 0x00000001ff187424 */ /* 0x000fe200078e00ff */
[----:B------:R-:W-:-:S07]  /*1340*/  MOV R15, R22 ;  /* 0x00000016000f7202 */ /* 0x000fce0000000f00 */
[----:B------:R-:W-:Y:S05]  /*1350*/  WARPSYNC.COLLECTIVE R20, `(.L_x_6539) ;  /* 0x0000000014087348 */ /* 0x000fea0003c00000 */
[----:B------:R0:W1:Y:S02]  /*1360*/  SHFL.BFLY P2, R22, R23, R24, R25 ;  /* 0x0c00001817167389 */ /* 0x0000640000040019 */
[----:B01----:R-:W-:Y:S01]  /*1370*/  ENDCOLLECTIVE ;  /* 0x000000000000791b */ /* 0x003fe20003800000 */
.L_x_6539:
[----:B------:R-:W-:Y:S01]  /*1380*/  HFMA2.MMA R24, -RZ, RZ, 0, 1.1920928955078125e-07 ;  /* 0x00000002ff187435 */ /* 0x000fe200000001ff */
[----:B------:R-:W-:-:S05]  /*1390*/  MOV R17, R22 ;  /* 0x0000001600117202 */ /* 0x000fca0000000f00 */
[----:B------:R-:W-:-:S05]  /*13a0*/  FADD.FTZ R18, R8, R17 ;  /* 0x0000001108127221 */ /* 0x000fca0000010000 */
[----:B------:R-:W-:-:S07]  /*13b0*/  MOV R23, R18 ;  /* 0x0000001200177202 */ /* 0x000fce0000000f00 */
[----:B------:R-:W-:Y:S05]  /*13c0*/  WARPSYNC.COLLECTIVE R20, `(.L_x_6540) ;  /* 0x0000000014087348 */ /* 0x000fea0003c00000 */
[----:B------:R0:W1:Y:S02]  /*13d0*/  SHFL.BFLY P2, R22, R23, R24, R25 ;  /* 0x0c00001817167389 */ /* 0x0000640000040019 */
[----:B01----:R-:W-:Y:S01]  /*13e0*/  ENDCOLLECTIVE ;  /* 0x000000000000791b */ /* 0x003fe20003800000 */
.L_x_6540:
[----:B------:R-:W-:Y:S01]  /*13f0*/  HFMA2.MMA R24, -RZ, RZ, 0, 2.384185791015625e-07 ;  /* 0x00000004ff187435 */ /* 0x000fe200000001ff */
[----:B------:R-:W-:-:S05]  /*1400*/  MOV R13, R22 ;  /* 0x00000016000d7202 */ /* 0x000fca0000000f00 */
[----:B------:R-:W-:-:S05]  /*1410*/  FADD.FTZ R19, R18, R13 ;  /* 0x0000000d12137221 */ /* 0x000fca0000010000 */
[----:B------:R-:W-:-:S07]  /*1420*/  MOV R23, R19 ;  /* 0x0000001300177202 */ /* 0x000fce0000000f00 */
[----:B------:R-:W-:Y:S05]  /*1430*/  WARPSYNC.COLLECTIVE R20, `(.L_x_6541) ;  /* 0x0000000014087348 */ /* 0x000fea0003c00000 */
[----:B------:R0:W1:Y:S02]  /*1440*/  SHFL.BFLY P2, R22, R23, R24, R25 ;  /* 0x0c00001817167389 */ /* 0x0000640000040019 */
[----:B01----:R-:W-:Y:S01]  /*1450*/  ENDCOLLECTIVE ;  /* 0x000000000000791b */ /* 0x003fe20003800000 */
.L_x_6541:
[----:B------:R-:W-:Y:S01]  /*1460*/  HFMA2.MMA R24, -RZ, RZ, 0, 4.76837158203125e-07 ;  /* 0x00000008ff187435 */ /* 0x000fe200000001ff */
[----:B------:R-:W-:-:S04]  /*1470*/  IMAD.MOV.U32 R8, RZ, RZ, R22 ;  /* 0x000000ffff087224 */ /* 0x000fc800078e0016 */
[----:B------:R-:W-:-:S05]  /*1480*/  FADD.FTZ R8, R19, R8 ;  /* 0x0000000813087221 */ /* 0x000fca0000010000 */
[----:B------:R-:W-:-:S07]  /*1490*/  MOV R23, R8 ;  /* 0x0000000800177202 */ /* 0x000fce0000000f00 */
[----:B------:R-:W-:Y:S05]  /*14a0*/  WARPSYNC.COLLECTIVE R20, `(.L_x_6542) ;  /* 0x0000000014087348 */ /* 0x000fea0003c00000 */
[----:B------:R0:W1:Y:S02]  /*14b0*/  SHFL.BFLY P2, R22, R23, R24, R25 ;  /* 0x0c00001817167389 */ /* 0x0000640000040019 */
[----:B01----:R-:W-:Y:S01]  /*14c0*/  ENDCOLLECTIVE ;  /* 0x000000000000791b */ /* 0x003fe20003800000 */
.L_x_6542:
[----:B------:R-:W-:Y:S01]  /*14d0*/  HFMA2.MMA R24, -RZ, RZ, 0, 9.5367431640625e-07 ;  /* 0x00000010ff187435 */ /* 0x000fe200000001ff */
[----:B------:R-:W-:-:S05]  /*14e0*/  MOV R21, R22 ;  /* 0x0000001600157202 */ /* 0x000fca0000000f00 */
[----:B------:R-:W-:-:S05]  /*14f0*/  FADD.FTZ R21, R8, R21 ;  /* 0x0000001508157221 */ /* 0x000fca0000010000 */
[----:B------:R-:W-:-:S07]  /*1500*/  MOV R23, R21 ;  /* 0x0000001500177202 */ /* 0x000fce0000000f00 */
[----:B------:R-:W-:Y:S05]  /*1510*/  WARPSYNC.COLLECTIVE R20, `(.L_x_6543) ;  /* 0x0000000014087348 */ /* 0x000fea0003c00000 */
[----:B------:R0:W1:Y:S02]  /*1520*/  SHFL.BFLY P2, R22, R23, R24, R25 ;  /* 0x0c00001817167389 */ /* 0x0000640000040019 */
[----:B01----:R-:W-:Y:S01]  /*1530*/  ENDCOLLECTIVE ;  /* 0x000000000000791b */ /* 0x003fe20003800000 */
.L_x_6543:
[----:B------:R-:W-:Y:S01]  /*1540*/  MOV R14, R22 ;  /* 0x00000016000e7202 */ /* 0x000fe20000000f00 */
[----:B------:R-:W-:Y:S06]  /*1550*/  BRA `(.L_x_6544) ;  /* 0xfffffff400c87947 */ /* 0x000fec000383ffff */
.L_x_6545:
        /* <DEDUP_REMOVED lines=10> */
.L_x_16938:


//--------------------- .text._ZN10layer_norm13ln_bwd_kernelINS_13Kernel_traitsI13__nv_bfloat16S2_fS2_fjLj1280ELj1ELj4ELj1ELj16ENS_18Kernel_traits_baseILj1280ES2_S2_fS2_fjLj128EEEEELb1ELb1ELb1ELb0EEEvNS_9BwdParamsE --------------------------
	.section	.text._ZN10layer_norm13ln_bwd_kernelINS_13Kernel_traitsI13__nv_bfloat16S2_fS2_fjLj1280ELj1ELj4ELj1ELj16ENS_18Kernel_traits_baseILj1280ES2_S2_fS2_fjLj128EEEEELb1ELb1ELb1ELb0EEEvNS_9BwdParamsE,"ax",@progbits
	.align	128
        .global         _ZN10layer_norm13ln_bwd_kernelINS_13Kernel_traitsI13__nv_bfloat16S2_fS2_fjLj1280ELj1ELj4ELj1ELj16ENS_18Kernel_traits_baseILj1280ES2_S2_fS2_fjLj128EEEEELb1ELb1ELb1ELb0EEEvNS_9BwdParamsE
        .type           _ZN10layer_norm13ln_bwd_kernelINS_13Kernel_traitsI13__nv_bfloat16S2_fS2_fjLj1280ELj1ELj4ELj1ELj16ENS_18Kernel_traits_baseILj1280ES2_S2_fS2_fjLj128EEEEELb1ELb1ELb1ELb0EEEvNS_9BwdParamsE,@function
        .size           _ZN10layer_norm13ln_bwd_kernelINS_13Kernel_traitsI13__nv_bfloat16S2_fS2_fjLj1280ELj1ELj4ELj1ELj16ENS_18Kernel_traits_baseILj1280ES2_S2_fS2_fjLj128EEEEELb1ELb1ELb1ELb0EEEvNS_9BwdParamsE,(.L_x_16939 - _ZN10layer_norm13ln_bwd_kernelINS_13Kernel_traitsI13__nv_bfloat16S2_fS2_fjLj1280ELj1ELj4ELj1ELj16ENS_18Kernel_traits_baseILj1280ES2_S2_fS2_fjLj128EEEEELb1ELb1ELb1ELb0EEEvNS_9BwdParamsE)
        .other          _ZN10layer_norm13ln_bwd_kernelINS_13Kernel_traitsI13__nv_bfloat16S2_fS2_fjLj1280ELj1ELj4ELj1ELj16ENS_18Kernel_traits_baseILj1280ES2_S2_fS2_fjLj128EEEEELb1ELb1ELb1ELb0EEEvNS_9BwdParamsE,@"STO_CUDA_ENTRY STV_DEFAULT"
_ZN10layer_norm13ln_bwd_kernelINS_13Kernel_traitsI13__nv_bfloat16S2_fS2_fjLj1280ELj1ELj4ELj1ELj16ENS_18Kernel_traits_baseILj1280ES2_S2_fS2_fjLj128EEEEELb1ELb1ELb1ELb0EEEvNS_9BwdParamsE:
.text._ZN10layer_norm13ln_bwd_kernelINS_13Kernel_traitsI13__nv_bfloat16S2_fS2_fjLj1280ELj1ELj4ELj1ELj16ENS_18Kernel_traits_baseILj1280ES2_S2_fS2_fjLj128EEEEELb1ELb1ELb1ELb0EEEvNS_9BwdParamsE:
        /* <DEDUP_REMOVED lines=23> */
[----:B------:R-:W-:-:S07]  /*0170*/  @P5 LOP3.LUT R7, R7, 0x2, RZ, 0xfc, !PT ;  /* 0x0000000207075812 */ /* 0x000fce00078efcff */
        /* <DEDUP_REMOVED lines=8> */
[----:B------:R-:W1:Y:S08]  /*0200*/  @P1 LDC.64 R36, c[0x0][0x278] ;  /* 0x00009e00ff241b82 */ /* 0x000e700000000a00 */
[----:B------:R-:W1:Y:S01]  /*0210*/  @P2 LDC.64 R38, c[0x0][0x260] ;  /* 0x00009800ff262b82 */ /* 0x000e620000000a00 */
[----:B----4-:R-:W4:Y:S07]  /*0220*/  S2R R5, SR_CTAID.X ;  /* 0x0000000000057919 */ /* 0x010f2e0000002500 */
[----:B------:R-:W4:Y:S01]  /*0230*/  @P2 LDC.64 R40, c[0x0][0x278] ;  /* 0x00009e00ff282b82 */ /* 0x000f220000000a00 */
[----:B------:R-:W-:Y:S01]  /*0240*/  SHF.R.U32.HI R0, RZ, 0x5, R50 ;  /* 0x00000005ff007819 */ /* 0x000fe20000011632 */
[----:B--2---:R-:W-:Y:S01]  /*0250*/  @P0 IMAD.WIDE.U32 R26, R51, 0x10, R26 ;  /* 0x00000010331a0825 */ /* 0x004fe200078e001a */
[----:B------:R-:W-:Y:S01]  /*0260*/  LOP3.LUT R7, R7, 0xfffffffb, RZ, 0xc0, !PT ;  /* 0xfffffffb07077812 */ /* 0x000fe200078ec0ff */
[----:B------:R-:W-:Y:S01]  /*0270*/  BSSY B0, `(.L_x_6546) ;  /* 0x000097f000007945 */ /* 0x000fe20003800000 */
[----:B------:R2:W5:Y:S01]  /*0280*/  @P5 LDG.E.128 R44, desc[UR4][R24.64] ;  /* 0x00000004182c5981 */ /* 0x000562000c1e1d00 */
[----:B---3--:R-:W-:Y:S01]  /*0290*/  @P0 IMAD.WIDE.U32 R32, R51, 0x10, R28 ;  /* 0x0000001033200825 */ /* 0x008fe200078e001c */
[----:B------:R-:W-:Y:S01]  /*02a0*/  @P4 LOP3.LUT R7, R7, 0x4, RZ, 0xfc, !PT ;  /* 0x0000000407074812 */ /* 0x000fe200078efcff */
[----:B------:R-:W3:Y:S01]  /*02b0*/  @P4 LDC.64 R42, c[0x0][0x260] ;  /* 0x00009800ff2a4b82 */ /* 0x000ee20000000a00 */
[----:B------:R2:W5:Y:S01]  /*02c0*/  @P0 LDG.E.128 R160, desc[UR4][R26.64] ;  /* 0x000000041aa00981 */ /* 0x000562000c1e1d00 */
[----:B------:R-:W-:Y:S01]  /*02d0*/  @P0 VIADD R51, R51, 0x20 ;  /* 0x0000002033330836 */ /* 0x000fe20000000000 */
[----:B------:R-:W-:-:S02]  /*02e0*/  CS2R R84, SRZ ;  /* 0x0000000000547805 */ /* 0x000fc4000001ff00 */
[----:B------:R-:W-:Y:S01]  /*02f0*/  CS2R R86, SRZ ;  /* 0x0000000000567805 */ /* 0x000fe2000001ff00 */
[----:B------:R3:W5:Y:S01]  /*0300*/  @P0 LDG.E.128 R20, desc[UR4][R32.64] ;  /* 0x0000000420140981 */ /* 0x000762000c1e1d00 */
[C---:B0-----:R-:W-:Y:S01]  /*0310*/  @P1 IMAD.WIDE.U32 R34, R51.reuse, 0x10, R30 ;  /* 0x0000001033221825 */ /* 0x041fe200078e001e */
[----:B------:R-:W0:Y:S03]  /*0320*/  @P4 LDC.64 R48, c[0x0][0x278] ;  /* 0x00009e00ff304b82 */ /* 0x000e260000000a00 */
[C---:B-1----:R-:W-:Y:S01]  /*0330*/  @P1 IMAD.WIDE.U32 R36, R51.reuse, 0x10, R36 ;  /* 0x0000001033241825 */ /* 0x042fe200078e0024 */
[----:B------:R-:W-:Y:S01]  /*0340*/  @P1 IADD3 R51, R51, 0x20, RZ ;  /* 0x0000002033331810 */ /* 0x000fe20007ffe0ff */
[----:B------:R1:W5:Y:S04]  /*0350*/  @P1 LDG.E.128 R156, desc[UR4][R34.64] ;  /* 0x00000004229c1981 */ /* 0x000368000c1e1d00 */
[----:B------:R-:W-:Y:S01]  /*0360*/  @P2 IMAD.WIDE.U32 R38, R51, 0x10, R38 ;  /* 0x0000001033262825 */ /* 0x000fe200078e0026 */
[----:B----4-:R-:W-:Y:S01]  /*0370*/  LEA R4, R5, R0, 0x2 ;  /* 0x0000000005047211 */ /* 0x010fe200078e10ff */
[----:B------:R4:W5:Y:S02]  /*0380*/  @P1 LDG.E.128 R16, desc[UR4][R36.64] ;  /* 0x0000000424101981 */ /* 0x000964000c1e1d00 */
[C---:B------:R-:W-:Y:S01]  /*0390*/  @P2 IMAD.WIDE.U32 R40, R51.reuse, 0x10, R40 ;  /* 0x0000001033282825 */ /* 0x040fe200078e0028 */
[----:B------:R-:W-:Y:S01]  /*03a0*/  ISETP.GE.AND P3, PT, R4, UR6, PT ;  /* 0x0000000604007c0c */ /* 0x000fe2000bf66270 */
[----:B------:R-:W-:Y:S01]  /*03b0*/  ULDC.64 UR6, c[0x0][0x2c8] ;  /* 0x0000b20000067ab9 */ /* 0x000fe20000000a00 */
[----:B------:R4:W5:Y:S01]  /*03c0*/  @P2 LDG.E.128 R152, desc[UR4][R38.64] ;  /* 0x0000000426982981 */ /* 0x000962000c1e1d00 */
[----:B------:R-:W-:Y:S01]  /*03d0*/  @P2 VIADD R51, R51, 0x20 ;  /* 0x0000002033332836 */ /* 0x000fe20000000000 */
[----:B--2---:R-:W-:-:S02]  /*03e0*/  CS2R R24, SRZ ;  /* 0x0000000000187805 */ /* 0x004fc4000001ff00 */
[----:B------:R-:W-:Y:S01]  /*03f0*/  CS2R R26, SRZ ;  /* 0x00000000001a7805 */ /* 0x000fe2000001ff00 */
[----:B------:R-:W5:Y:S01]  /*0400*/  @P2 LDG.E.128 R12, desc[UR4][R40.64] ;  /* 0x00000004280c2981 */ /* 0x000f62000c1e1d00 */
[----:B---3--:R-:W-:-:S04]  /*0410*/  @P4 IMAD.WIDE.U32 R28, R51, 0x10, R42 ;  /* 0x00000010331c4825 */ /* 0x008fc800078e002a */
[----:B0-----:R-:W-:Y:S01]  /*0420*/  @P4 IMAD.WIDE.U32 R30, R51, 0x10, R48 ;  /* 0x00000010331e4825 */ /* 0x001fe200078e0030 */
[----:B------:R0:W5:Y:S01]  /*0430*/  @P4 LDG.E.128 R148, desc[UR4][R28.64] ;  /* 0x000000041c944981 */ /* 0x000162000c1e1d00 */
[----:B------:R-:W-:Y:S02]  /*0440*/  CS2R R32, SRZ ;  /* 0x0000000000207805 */ /* 0x000fe4000001ff00 */
[----:B-1----:R-:W-:Y:S02]  /*0450*/  CS2R R34, SRZ ;  /* 0x0000000000227805 */ /* 0x002fe4000001ff00 */
[----:B----4-:R-:W-:Y:S01]  /*0460*/  CS2R R36, SRZ ;  /* 0x0000000000247805 */ /* 0x010fe2000001ff00 */
[----:B------:R1:W5:Y:S01]  /*0470*/  @P4 LDG.E.128 R8, desc[UR4][R30.64] ;  /* 0x000000041e084981 */ /* 0x000362000c1e1d00 */
[----:B------:R-:W-:Y:S02]  /*0480*/  CS2R R38, SRZ ;  /* 0x0000000000267805 */ /* 0x000fe4000001ff00 */
[----:B------:R-:W-:-:S02]  /*0490*/  CS2R R88, SRZ ;  /* 0x0000000000587805 */ /* 0x000fc4000001ff00 */
[----:B------:R-:W-:Y:S02]  /*04a0*/  CS2R R90, SRZ ;  /* 0x00000000005a7805 */ /* 0x000fe4000001ff00 */
[----:B------:R-:W-:Y:S02]  /*04b0*/  CS2R R48, SRZ ;  /* 0x0000000000307805 */ /* 0x000fe4000001ff00 */
[----:B------:R-:W-:Y:S02]  /*04c0*/  CS2R R50, SRZ ;  /* 0x0000000000327805 */ /* 0x000fe4000001ff00 */
[----:B0-----:R-:W-:Y:S02]  /*04d0*/  CS2R R28, SRZ ;  /* 0x00000000001c7805 */ /* 0x001fe4000001ff00 */
[----:B------:R-:W-:Y:S02]  /*04e0*/  CS2R R52, SRZ ;  /* 0x0000000000347805 */ /* 0x000fe4000001ff00 */
[----:B------:R-:W-:-:S02]  /*04f0*/  CS2R R54, SRZ ;  /* 0x0000000000367805 */ /* 0x000fc4000001ff00 */
[----:B------:R-:W-:Y:S02]  /*0500*/  CS2R R56, SRZ ;  /* 0x0000000000387805 */ /* 0x000fe4000001ff00 */
[----:B-1----:R-:W-:Y:S02]  /*0510*/  CS2R R30, SRZ ;  /* 0x00000000001e7805 */ /* 0x002fe4000001ff00 */
        /* <DEDUP_REMOVED lines=44> */
[C---:B-----5:R-:W-:Y:S01]  /*07e0*/  IMAD.U32 R25, R164.reuse, 0x10000, RZ ;  /* 0x00010000a4197824 */ /* 0x060fe200078e00ff */
[C---:B------:R-:W-:Y:S02]  /*07f0*/  SHF.L.U32 R168, R165.reuse, 0x10, RZ ;  /* 0x00000010a5a87819 */ /* 0x040fe400000006ff */
[----:B------:R-:W-:Y:S02]  /*0800*/  @P5 PRMT R6, R164, 0x7632, R6 ;  /* 0x00007632a4065816 */ /* 0x000fe40000000006 */
[----:B------:R0:W-:Y:S01]  /*0810*/  STL [R1+0x1d8], R25 ;  /* 0x0001d81901007387 */ /* 0x0001e20000100800 */
[----:B------:R-:W-:Y:S02]  /*0820*/  @P5 PRMT R164, R165, 0x7632, R164 ;  /* 0x00007632a5a45816 */ /* 0x000fe400000000a4 */
[----:B------:R-:W-:Y:S01]  /*0830*/  @P5 PRMT R165, R166, 0x7632, R165 ;  /* 0x00007632a6a55816 */ /* 0x000fe200000000a5 */
[----:B------:R1:W-:Y:S01]  /*0840*/  STL [R1+0x1d4], R168 ;  /* 0x0001d4a801007387 */ /* 0x0003e20000100800 */
[----:B------:R-:W-:-:S02]  /*0850*/  @P5 PRMT R2, R46, 0x7632, R2 ;  /* 0x000076322e025816 */ /* 0x000fc40000000002 */
[----:B------:R-:W-:Y:S02]  /*0860*/  @P5 PRMT R5, R44, 0x7632, R5 ;  /* 0x000076322c055816 */ /* 0x000fe40000000005 */
[----:B------:R-:W-:Y:S01]  /*0870*/  @P5 PRMT R3, R45, 0x7632, R3 ;  /* 0x000076322d035816 */ /* 0x000fe20000000003 */
[----:B0-----:R-:W-:Y:S01]  /*0880*/  IMAD.U32 R25, R166, 0x10000, RZ ;  /* 0x00010000a6197824 */ /* 0x001fe200078e00ff */
[----:B------:R-:W-:Y:S02]  /*0890*/  @P5 PRMT R166, R167, 0x7632, R166 ;  /* 0x00007632a7a65816 */ /* 0x000fe400000000a6 */
[----:B------:R-:W-:Y:S02]  /*08a0*/  @P5 PRMT R0, R47, 0x7632, R0 ;  /* 0x000076322f005816 */ /* 0x000fe40000000000 */
        /* <DEDUP_REMOVED lines=51> */
[----:B0-----:R-:W-:Y:S01]  /*0be0*/  IMAD.U32 R25, R44, 0x10000, RZ ;  /* 0x000100002c197824 */ /* 0x001fe200078e00ff */
[----:B------:R-:W-:-:S02]  /*0bf0*/  @P0 PRMT R44, R21, 0x7632, R44 ;  /* 0x00007632152c0816 */ /* 0x000fc4000000002c */
[----:B-1----:R-:W-:Y:S02]  /*0c00*/  SHF.L.U32 R151, R45, 0x10, RZ ;  /* 0x000000102d977819 */ /* 0x002fe400000006ff */
[----:B------:R0:W-:Y:S01]  /*0c10*/  STL [R1+0x138], R25 ;  /* 0x0001381901007387 */ /* 0x0001e20000100800 */
[----:B------:R-:W-:-:S03]  /*0c20*/  @P0 PRMT R45, R20, 0x7632, R45 ;  /* 0x00007632142d0816 */ /* 0x000fc6000000002d */
[----:B------:R-:W-:Y:S01]  /*0c30*/  STL [R1+0x130], R151 ;  /* 0x0001309701007387 */ /* 0x000fe20000100800 */
[----:B0-----:R-:W-:Y:S01]  /*0c40*/  IMAD.U32 R25, R46, 0x10000, RZ ;  /* 0x000100002e197824 */ /* 0x001fe200078e00ff */
[----:B------:R-:W-:-:S04]  /*0c50*/  SHF.L.U32 R46, R47, 0x10, RZ ;  /* 0x000000102f2e7819 */ /* 0x000fc800000006ff */
[----:B------:R0:W-:Y:S04]  /*0c60*/  STL [R1+0x128], R25 ;  /* 0x0001281901007387 */ /* 0x0001e80000100800 */
[----:B------:R1:W-:Y:S01]  /*0c70*/  STL [R1+0x120], R46 ;  /* 0x0001202e01007387 */ /* 0x0003e20000100800 */
[----:B0-----:R-:W-:Y:S01]  /*0c80*/  IMAD.U32 R25, R20, 0x10000, RZ ;  /* 0x0001000014197824 */ /* 0x001fe200078e00ff */
[----:B------:R-:W-:Y:S02]  /*0c90*/  @P0 PRMT R20, R23, 0x7632, R20 ;  /* 0x0000763217140816 */ /* 0x000fe40000000014 */
[----:B-1----:R-:W-:Y:S02]  /*0ca0*/  SHF.L.U32 R46, R21, 0x10, RZ ;  /* 0x00000010152e7819 */ /* 0x002fe400000006ff */
        /* <DEDUP_REMOVED lines=39> */
[----:B0-----:R-:W-:Y:S01]  /*0f20*/  IMAD.U32 R25, R10, 0x10000, RZ ;  /* 0x000100000a197824 */ /* 0x001fe200078e00ff */
[----:B------:R-:W-:Y:S02]  /*0f30*/  SHF.L.U32 R10, R11, 0x10, RZ ;  /* 0x000000100b0a7819 */ /* 0x000fe400000006ff */
[----:B------:R-:W-:Y:S02]  /*0f40*/  SHF.L.U32 R11, R6, 0x10, RZ ;  /* 0x00000010060b7819 */ /* 0x000fe400000006ff */
[----:B------:R0:W-:Y:S01]  /*0f50*/  STL [R1+0xa8], R25 ;  /* 0x0000a81901007387 */ /* 0x0001e20000100800 */
[----:B------:R-:W-:-:S03]  /*0f60*/  SHF.L.U32 R6, R165, 0x10, RZ ;  /* 0x00000010a5067819 */ /* 0x000fc600000006ff */
[----:B------:R1:W-:Y:S04]  /*0f70*/  STL [R1+0xa0], R10 ;  /* 0x0000a00a01007387 */ /* 0x0003e80000100800 */
[----:B------:R2:W-:Y:S01]  /*0f80*/  STL [R1+0x1ac], R11 ;  /* 0x0001ac0b01007387 */ /* 0x0005e20000100800 */
[----:B0-----:R-:W-:Y:S02]  /*0f90*/  IMAD.MOV.U32 R25, RZ, RZ, RZ ;  /* 0x000000ffff197224 */ /* 0x001fe400078e00ff */
        /* <DEDUP_REMOVED lines=34> */
[----:B------:R-:W-:Y:S01]  /*11c0*/  STL [R1+0x144], R11 ;  /* 0x0001440b01007387 */ /* 0x000fe20000100800 */
[----:B0-----:R-:W-:Y:S01]  /*11d0*/  IMAD.U32 R10, R150, 0x10000, RZ ;  /* 0x00010000960a7824 */ /* 0x001fe200078e00ff */
[----:B-1----:R-:W-:Y:S01]  /*11e0*/  SHF.L.U32 R6, R5, 0x10, RZ ;  /* 0x0000001005067819 */ /* 0x002fe200000006ff */
[----:B------:R-:W-:Y:S01]  /*11f0*/  IMAD.U32 R5, R3, 0x10000, RZ ;  /* 0x0001000003057824 */ /* 0x000fe200078e00ff */
[----:B------:R-:W-:Y:S01]  /*1200*/  SHF.L.U32 R3, R2, 0x10, RZ ;  /* 0x0000001002037819 */ /* 0x000fe200000006ff */
[----:B------:R-:W-:Y:S01]  /*1210*/  IMAD.U32 R2, R0, 0x10000, RZ ;  /* 0x0001000000027824 */ /* 0x000fe200078e00ff */
[----:B------:R-:W-:Y:S01]  /*1220*/  STL [R1+0x13c], R10 ;  /* 0x00013c0a01007387 */ /* 0x000fe20000100800 */
[----:B------:R-:W-:-:S03]  /*1230*/  SHF.L.U32 R0, R45, 0x10, RZ ;  /* 0x000000102d007819 */ /* 0x000fc600000006ff */
[----:B------:R-:W-:Y:S04]  /*1240*/  STL [R1+0x134], R6 ;  /* 0x0001340601007387 */ /* 0x000fe80000100800 */
[----:B------:R-:W-:Y:S04]  /*1250*/  STL [R1+0x12c], R5 ;  /* 0x00012c0501007387 */ /* 0x000fe80000100800 */
[----:B------:R0:W-:Y:S04]  /*1260*/  STL [R1+0x124], R3 ;  /* 0x0001240301007387 */ /* 0x0001e80000100800 */
        /* <DEDUP_REMOVED lines=29> */
[----:B--2---:R-:W-:-:S05]  /*1440*/  SHF.L.U32 R0, R8, 0x10, RZ ;  /* 0x0000001008007819 */ /* 0x004fca00000006ff */
[----:B------:R0:W-:Y:S04]  /*1450*/  STL [R1+0x9c], R0 ;  /* 0x00009c0001007387 */ /* 0x0001e80000100800 */
[----:B------:R0:W-:Y:S02]  /*1460*/  STL [R1+0xa4], R2 ;  /* 0x0000a40201007387 */ /* 0x0001e40000100800 */
.L_x_6748:
[----:B0-----:R-:W0:Y:S08]  /*1470*/  LDC.64 R2, c[0x0][0x288] ;  /* 0x0000a200ff027b82 */ /* 0x001e300000000a00 */
[----:B-123--:R-:W1:Y:S08]  /*1480*/  LDC.64 R22, c[0x0][0x250] ;  /* 0x00009400ff167b82 */ /* 0x00ee700000000a00 */
[----:B------:R-:W2:Y:S01]  /*1490*/  LDC.64 R200, c[0x0][0x280] ;  /* 0x0000a000ffc87b82 */ /* 0x000ea20000000a00 */
[----:B0-----:R-:W-:-:S07]  /*14a0*/  IMAD.WIDE R2, R4, 0x4, R2 ;  /* 0x0000000404027825 */ /* 0x001fce00078e0202 */
[----:B------:R-:W0:Y:S01]  /*14b0*/  LDC.64 R8, c[0x0][0x258] ;  /* 0x00009600ff087b82 */ /* 0x000e220000000a00 */
[----:B------:R2:W3:Y:S01]  /*14c0*/  LDG.E R11, desc[UR4][R2.64] ;  /* 0x00000004020b7981 */ /* 0x0004e2000c1e1900 */
[----:B-1----:R-:W-:-:S06]  /*14d0*/  IMAD.WIDE R22, R4, 0x4, R22 ;  /* 0x0000000404167825 */ /* 0x002fcc00078e0216 */
[----:B------:R-:W1:Y:S01]  /*14e0*/  LDC.64 R202, c[0x0][0x2c8] ;  /* 0x0000b200ffca7b82 */ /* 0x000e620000000a00 */
[----:B-----5:R-:W5:Y:S01]  /*14f0*/  LDG.E R212, desc[UR4][R22.64] ;  /* 0x0000000416d47981 */ /* 0x020f62000c1e1900 */
[C---:B--2---:R-:W-:Y:S01]  /*1500*/  IMAD.WIDE R2, R4.reuse, 0x4, R200 ;  /* 0x0000000404027825 */ /* 0x044fe200078e02c8 */
[----:B------:R-:W2:Y:S04]  /*1510*/  S2R R204, SR_TID.X ;  /* 0x0000000000cc7919 */ /* 0x000ea80000002100 */
[----:B------:R4:W5:Y:S01]  /*1520*/  LDG.E R6, desc[UR4][R2.64] ;  /* 0x0000000402067981 */ /* 0x000962000c1e1900 */
[----:B0-----:R-:W-:-:S05]  /*1530*/  IMAD.WIDE R8, R4, 0x4, R8 ;  /* 0x0000000404087825 */ /* 0x001fca00078e0208 */
[----:B------:R0:W5:Y:S01]  /*1540*/  LDG.E R5, desc[UR4][R8.64] ;  /* 0x0000000408057981 */ /* 0x000162000c1e1900 */
[----:B----4-:R-:W-:-:S05]  /*1550*/  MOV R2, UR16 ;  /* 0x0000001000027c02 */ /* 0x010fca0008000f00 */
[----:B------:R-:W-:-:S05]  /*1560*/  IMAD R3, R4, R2, RZ ;  /* 0x0000000204037224 */ /* 0x000fca00078e02ff */
[----:B0-----:R-:W-:-:S04]  /*1570*/  SHF.R.S32.HI R8, RZ, 0x1f, R3 ;  /* 0x0000001fff087819 */ /* 0x001fc80000011403 */
[----:B------:R-:W-:Y:S02]  /*1580*/  LEA.HI R8, R8, R3, RZ, 0x3 ;  /* 0x0000000308087211 */ /* 0x000fe400078f18ff */
[----:B--2---:R-:W-:Y:S01]  /*1590*/  LOP3.LUT R3, R204, 0x1f, RZ, 0xc0, !PT ;  /* 0x0000001fcc037812 */ /* 0x004fe200078ec0ff */
[----:B------:R-:W-:Y:S03]  /*15a0*/  BSSY B1, `(.L_x_6548) ;  /* 0x0000287000017945 */ /* 0x000fe60003800000 */
[----:B------:R-:W-:-:S05]  /*15b0*/  LEA.HI.SX32 R9, R8, R3, 0x1d ;  /* 0x0000000308097211 */ /* 0x000fca00078feaff */
[----:B-1----:R-:W-:Y:S01]  /*15c0*/  IMAD.WIDE.U32 R200, R9, 0x20, R202 ;  /* 0x0000002009c87825 */ /* 0x002fe200078e00ca */
[----:B---3--:R-:W-:-:S13]  /*15d0*/  ISETP.GT.AND P3, PT, R11, RZ, PT ;  /* 0x000000ff0b00720c */ /* 0x008fda0003f64270 */
[----:B------:R-:W-:Y:S05]  /*15e0*/  @P3 BRA `(.L_x_6549) ;  /* 0x0000000400283947 */ /* 0x000fea0003800000 */
[----:B-----5:R-:W-:Y:S01]  /*15f0*/  ISETP.GE.AND P4, PT, R6, 0x1, PT ;  /* 0x000000010600780c */ /* 0x020fe20003f86270 */
[----:B------:R-:W-:Y:S01]  /*1600*/  BSSY B2, `(.L_x_6550) ;  /* 0x0000013000027945 */ /* 0x000fe20003800000 */
[----:B------:R-:W-:Y:S02]  /*1610*/  LOP3.LUT P5, RZ, R7, 0x2, RZ, 0xc0, !PT ;  /* 0x0000000207ff7812 */ /* 0x000fe400078ac0ff */
[----:B------:R-:W-:-:S09]  /*1620*/  MOV R23, R9 ;  /* 0x0000000900177202 */ /* 0x000fd20000000f00 */
[----:B------:R-:W-:-:S04]  /*1630*/  @P4 VIADD R8, R6, 0xffffffff ;  /* 0xffffffff06084836 */ /* 0x000fc80000000000 */
[----:B------:R-:W-:-:S05]  /*1640*/  @P4 IMAD R8, R8, R2, RZ ;  /* 0x0000000208084224 */ /* 0x000fca00078e02ff */
[----:B------:R-:W-:-:S04]  /*1650*/  @P4 SHF.R.S32.HI R11, RZ, 0x1f, R8 ;  /* 0x0000001fff0b4819 */ /* 0x000fc80000011408 */
[----:B------:R-:W-:Y:S01]  /*1660*/  @P4 LEA.HI R11, R11, R8, RZ, 0x3 ;  /* 0x000000080b0b4211 */ /* 0x000fe200078f18ff */
[----:B------:R-:W-:-:S06]  /*1670*/  HFMA2.MMA R8, -RZ, RZ, 0, 0 ;  /* 0x00000000ff087435 */ /* 0x000fcc00000001ff */
[----:B------:R-:W-:Y:S01]  /*1680*/  @P4 LEA.HI.SX32 R8, R11, R3, 0x1d ;  /* 0x000000030b084211 */ /* 0x000fe200078feaff */
        /* <DEDUP_REMOVED lines=10> */
.L_x_6551:
[----:B------:R-:W-:Y:S05]  /*1730*/  BSYNC B2 ;  /* 0x0000000000027941 */ /* 0x000fea0003800000 */
.L_x_6550:
[----:B------:R-:W-:Y:S04]  /*1740*/  BSSY B2, `(.L_x_6552) ;  /* 0x000000c000027945 */ /* 0x000fe80003800000 */
[----:B------:R-:W-:Y:S05]  /*1750*/  @!P0 BRA `(.L_x_6553) ;  /* 0x0000000000288947 */ /* 0x000fea0003800000 */
[----:B------:R-:W-:-:S04]  /*1760*/  ISETP.NE.U32.AND P5, PT, RZ, UR6, PT ;  /* 0x00000006ff007c0c */ /* 0x000fc8000bfa5070 */
[----:B------:R-:W-:-:S13]  /*1770*/  ISETP.NE.AND.EX P5, PT, RZ, UR7, PT, P5 ;  /* 0x00000007ff007c0c */ /* 0x000fda000bfa5350 */
[----:B------:R-:W-:-:S05]  /*1780*/  @P5 IMAD.WIDE.U32 R16, R23, 0x20, R202 ;  /* 0x0000002017105825 */ /* 0x000fca00078e00ca */
[----:B------:R-:W5:Y:S04]  /*1790*/  @P5 LDG.E.128 R156, desc[UR4][R16.64] ;  /* 0x00000004109c5981 */ /* 0x000f68000c1e1d00 */
[----:B------:R0:W5:Y:S02]  /*17a0*/  @P5 LDG.E.128 R160, desc[UR4][R16.64+0x10] ;  /* 0x0000100410a05981 */ /* 0x000164000c1e1d00 */
[----:B0-----:R-:W0:Y:S02]  /*17b0*/  LDC.64 R16, c[0x0][0x240] ;  /* 0x00009000ff107b82 */ /* 0x001e240000000a00 */
[----:B0-----:R-:W-:-:S06]  /*17c0*/  IMAD.WIDE.U32 R16, R8, 0x8, R16 ;  /* 0x0000000808107825 */ /* 0x001fcc00078e0010 */
[----:B------:R-:W5:Y:S01]  /*17d0*/  LDG.E.64 R16, desc[UR4][R16.64] ;  /* 0x0000000410107981 */ /* 0x000f62000c1e1b00 */
[----:B------:R-:W-:Y:S01]  /*17e0*/  IADD3 R8, R8, 0x20, RZ ;  /* 0x0000002008087810 */ /* 0x000fe20007ffe0ff */
[----:B------:R-:W-:-:S07]  /*17f0*/  VIADD R23, R23, 0x20 ;  /* 0x0000002017177836 */ /* 0x000fce0000000000 */
.L_x_6553:
[----:B------:R-:W-:Y:S05]  /*1800*/  BSYNC B2 ;  /* 0x0000000000027941 */ /* 0x000fea0003800000 */
.L_x_6552:
        /* <DEDUP_REMOVED lines=10> */
[----:B------:R-:W-:Y:S02]  /*18b0*/  IADD3 R8, R8, 0x20, RZ ;  /* 0x0000002008087810 */ /* 0x000fe40007ffe0ff */
[----:B------:R-:W-:-:S07]  /*18c0*/  IADD3 R23, R23, 0x20, RZ ;  /* 0x0000002017177810 */ /* 0x000fce0007ffe0ff */
.L_x_6555:
[----:B------:R-:W-:Y:S05]  /*18d0*/  BSYNC B2 ;  /* 0x0000000000027941 */ /* 0x000fea0003800000 */
.L_x_6554:
        /* <DEDUP_REMOVED lines=10> */
[----:B------:R-:W-:Y:S01]  /*1980*/  VIADD R8, R8, 0x20 ;  /* 0x0000002008087836 */ /* 0x000fe20000000000 */
[----:B------:R-:W-:-:S07]  /*1990*/  IADD3 R23, R23, 0x20, RZ ;  /* 0x0000002017177810 */ /* 0x000fce0007ffe0ff */
.L_x_6557:
[----:B------:R-:W-:Y:S05]  /*19a0*/  BSYNC B2 ;  /* 0x0000000000027941 */ /* 0x000fea0003800000 */
.L_x_6556:
[----:B------:R-:W-:Y:S01]  /*19b0*/  LOP3.LUT P5, RZ, R7, 0x4, RZ, 0xc0, !PT ;  /* 0x0000000407ff7812 */ /* 0x000fe200078ac0ff */
[----:B------:R-:W-:Y:S01]  /*19c0*/  HFMA2.MMA R22, -RZ, RZ, 0, 0 ;  /* 0x00000000ff167435 */ /* 0x000fe200000001ff */
[----:B------:R-:W-:-:S11]  /*19d0*/  IMAD.MOV.U32 R11, RZ, RZ, RZ ;  /* 0x000000ffff0b7224 */ /* 0x000fd600078e00ff */
        /* <DEDUP_REMOVED lines=9> */
[----:B------:R-:W-:Y:S01]  /*1a70*/  MOV R11, RZ ;  /* 0x000000ff000b7202 */ /* 0x000fe20000000f00 */
[----:B------:R-:W-:Y:S06]  /*1a80*/  BRA `(.L_x_6558) ;  /* 0x0000002000e07947 */ /* 0x000fec0003800000 */
.L_x_6549:
[----:B-----5:R-:W-:Y:S01]  /*1a90*/  ISETP.GE.AND P4, PT, R6, 0x1, PT ;  /* 0x000000010600780c */ /* 0x020fe20003f86270 */
[----:B------:R-:W-:Y:S01]  /*1aa0*/  BSSY B2, `(.L_x_6559) ;  /* 0x0000087000027945 */ /* 0x000fe20003800000 */
[----:B------:R-:W-:Y:S01]  /*1ab0*/  IADD3 R23, R11, -0x1, RZ ;  /* 0xffffffff0b177810 */ /* 0x000fe20007ffe0ff */
[----:B------:R-:W-:Y:S01]  /*1ac0*/  HFMA2.MMA R22, -RZ, RZ, 0, 0 ;  /* 0x00000000ff167435 */ /* 0x000fe200000001ff */
[----:B------:R-:W-:Y:S02]  /*1ad0*/  LOP3.LUT P5, RZ, R7, 0x2, RZ, 0xc0, !PT ;  /* 0x0000000207ff7812 */ /* 0x000fe400078ac0ff */
[----:B------:R-:W-:Y:S01]  /*1ae0*/  MOV R225, R9 ;  /* 0x0000000900e17202 */ /* 0x000fe20000000f00 */
[----:B------:R-:W-:-:S05]  /*1af0*/  IMAD R23, R23, R2, RZ ;  /* 0x0000000217177224 */ /* 0x000fca00078e02ff */
[----:B------:R-:W-:Y:S01]  /*1b00*/  SHF.R.S32.HI R11, RZ, 0x1f, R23 ;  /* 0x0000001fff0b7819 */ /* 0x000fe20000011417 */
[----:B------:R-:W-:-:S03]  /*1b10*/  @P4 VIADD R8, R6, 0xffffffff ;  /* 0xffffffff06084836 */ /* 0x000fc60000000000 */
[----:B------:R-:W-:Y:S01]  /*1b20*/  LEA.HI R23, R11, R23, RZ, 0x3 ;  /* 0x000000170b177211 */ /* 0x000fe200078f18ff */
[----:B------:R-:W-:-:S03]  /*1b30*/  @P4 IMAD R8, R8, R2, RZ ;  /* 0x0000000208084224 */ /* 0x000fc600078e02ff */
[----:B------:R-:W-:Y:S02]  /*1b40*/  LEA.HI.SX32 R23, R23, R3, 0x1d ;  /* 0x0000000317177211 */ /* 0x000fe400078feaff */
[----:B------:R-:W-:-:S04]  /*1b50*/  @P4 SHF.R.S32.HI R11, RZ, 0x1f, R8 ;  /* 0x0000001fff0b4819 */ /* 0x000fc80000011408 */
[----:B------:R-:W-:Y:S02]  /*1b60*/  @P4 LEA.HI R11, R11, R8, RZ, 0x3 ;  /* 0x000000080b0b4211 */ /* 0x000fe400078f18ff */
[----:B------:R-:W-:Y:S02]  /*1b70*/  MOV R8, RZ ;  /* 0x000000ff00087202 */ /* 0x000fe40000000f00 */
[----:B------:R-:W-:Y:S01]  /*1b80*/  @P4 LEA.HI.SX32 R8, R11, R3, 0x1d ;  /* 0x000000030b084211 */ /* 0x000fe200078feaff */
[----:B------:R-:W-:Y:S01]  /*1b90*/  IMAD.MOV.U32 R11, RZ, RZ, RZ ;  /* 0x000000ffff0b7224 */ /* 0x000fe200078e00ff */
[----:B------:R-:W-:Y:S06]  /*1ba0*/  @!P5 BRA `(.L_x_6560) ;  /* 0x0000000400d8d947 */ /* 0x000fec0003800000 */
[----:B------:R-:W0:Y:S01]  /*1bb0*/  LDC.64 R204, c[0x0][0x238] ;  /* 0x00008e00ffcc7b82 */ /* 0x000e220000000a00 */
[----:B------:R-:W-:Y:S01]  /*1bc0*/  ISETP.NE.U32.AND P5, PT, RZ, UR6, PT ;  /* 0x00000006ff007c0c */ /* 0x000fe2000bfa5070 */
[----:B------:R-:W-:Y:S03]  /*1bd0*/  STL [R1+0x1e8], R6 ;  /* 0x0001e80601007387 */ /* 0x000fe60000100800 */
[----:B------:R-:W-:Y:S01]  /*1be0*/  ISETP.NE.AND.EX P5, PT, RZ, UR7, PT, P5 ;  /* 0x00000007ff007c0c */ /* 0x000fe2000bfa5350 */
[----:B------:R1:W-:Y:S02]  /*1bf0*/  STL [R1+0x1e4], R4 ;  /* 0x0001e40401007387 */ /* 0x0003e40000100800 */
[----:B------:R-:W2:Y:S02]  /*1c00*/  LDC.U8 R202, c[0x0][0x2a0] ;  /* 0x0000a800ffca7b82 */ /* 0x000ea40000000000 */
[----:B------:R3:W-:Y:S04]  /*1c10*/  STL [R1+0x1e0], R3 ;  /* 0x0001e00301007387 */ /* 0x0007e80000100800 */
[----:B------:R4:W-:Y:S02]  /*1c20*/  STL [R1+0x1dc], R2 ;  /* 0x0001dc0201007387 */ /* 0x0009e40000100800 */
[----:B------:R-:W3:Y:S02]  /*1c30*/  LDC.64 R208, c[0x0][0x2b8] ;  /* 0x0000ae00ffd07b82 */ /* 0x000ee40000000a00 */
[----:B------:R-:W5:Y:S04]  /*1c40*/  @P5 LDG.E.128 R148, desc[UR4][R200.64] ;  /* 0x00000004c8945981 */ /* 0x000f68000c1e1d00 */
[----:B------:R4:W5:Y:S01]  /*1c50*/  @P5 LDG.E.128 R152, desc[UR4][R200.64+0x10] ;  /* 0x00001004c8985981 */ /* 0x000962000c1e1d00 */
[----:B0-----:R-:W-:Y:S01]  /*1c60*/  IMAD.WIDE.U32 R204, R9, 0x20, R204 ;  /* 0x0000002009cc7825 */ /* 0x001fe200078e00cc */
[----:B------:R-:W0:Y:S02]  /*1c70*/  LDC.64 R14, c[0x0][0x240] ;  /* 0x00009000ff0e7b82 */ /* 0x000e240000000a00 */
[----:B-1----:R-:W4:Y:S01]  /*1c80*/  LDL R4, [R1+0x1d4] ;  /* 0x0001d40001047983 */ /* 0x002f220000100800 */
[----:B--2---:R-:W-:-:S03]  /*1c90*/  ISETP.NE.AND P5, PT, R202, RZ, PT ;  /* 0x000000ffca00720c */ /* 0x004fc60003fa5270 */
[----:B------:R-:W4:Y:S01]  /*1ca0*/  LDG.E.128 R200, desc[UR4][R204.64] ;  /* 0x00000004ccc87981 */ /* 0x000f22000c1e1d00 */
[----:B------:R-:W-:Y:S01]  /*1cb0*/  FSEL R0, R212, RZ, !P5 ;  /* 0x000000ffd4007208 */ /* 0x000fe20006800000 */
[----:B---3--:R-:W-:Y:S02]  /*1cc0*/  IMAD.WIDE.U32 R208, R23, 0x10, R208 ;  /* 0x0000001017d07825 */ /* 0x008fe400078e00d0 */
[----:B------:R-:W2:Y:S04]  /*1cd0*/  LDG.E.128 R204, desc[UR4][R204.64+0x10] ;  /* 0x00001004cccc7981 */ /* 0x000ea8000c1e1d00 */
[----:B------:R-:W3:Y:S01]  /*1ce0*/  LDG.E.128 R208, desc[UR4][R208.64] ;  /* 0x00000004d0d07981 */ /* 0x000ee2000c1e1d00 */
[----:B----4-:R-:W-:-:S04]  /*1cf0*/  FADD.FTZ R201, -R0, R201 ;  /* 0x000000c900c97221 */ /* 0x010fc80000010100 */
[C---:B------:R-:W-:Y:S02]  /*1d00*/  FMUL.FTZ R6, R5.reuse, R201 ;  /* 0x000000c905067220 */ /* 0x040fe40000410000 */
[----:B------:R-:W4:Y:S01]  /*1d10*/  LDL R201, [R1+0x1d8] ;  /* 0x0001d80001c97983 */ /* 0x000f220000100800 */
[C---:B------:R-:W-:Y:S01]  /*1d20*/  FADD.FTZ R202, -R0.reuse, R202 ;  /* 0x000000ca00ca7221 */ /* 0x040fe20000010100 */
[C---:B------:R-:W-:Y:S01]  /*1d30*/  FADD.FTZ R203, -R0.reuse, R203 ;  /* 0x000000cb00cb7221 */ /* 0x040fe20000010100 */
[C---:B------:R-:W-:Y:S01]  /*1d40*/  FADD.FTZ R200, -R0.reuse, R200 ;  /* 0x000000c800c87221 */ /* 0x040fe20000010100 */
[C---:B--2---:R-:W-:Y:S01]  /*1d50*/  FADD.FTZ R204, -R0.reuse, R204 ;  /* 0x000000cc00cc7221 */ /* 0x044fe20000010100 */
[----:B------:R-:W-:Y:S01]  /*1d60*/  FMUL.FTZ R3, R5, R202 ;  /* 0x000000ca05037220 */ /* 0x000fe20000410000 */
[----:B------:R-:W-:Y:S01]  /*1d70*/  FADD.FTZ R205, -R0, R205 ;  /* 0x000000cd00cd7221 */ /* 0x000fe20000010100 */
[C---:B---3--:R-:W-:Y:S02]  /*1d80*/  PRMT R11, R208.reuse, 0x7632, R11 ;  /* 0x00007632d00b7816 */ /* 0x048fe4000000000b */
[----:B------:R-:W-:Y:S01]  /*1d90*/  SHF.L.U32 R10, R208, 0x10, RZ ;  /* 0x00000010d00a7819 */ /* 0x000fe200000006ff */
[C---:B------:R-:W-:Y:S01]  /*1da0*/  FADD.FTZ R206, -R0.reuse, R206 ;  /* 0x000000ce00ce7221 */ /* 0x040fe20000010100 */
[C---:B------:R-:W-:Y:S01]  /*1db0*/  PRMT R208, R209.reuse, 0x7632, R208 ;  /* 0x00007632d1d07816 */ /* 0x040fe200000000d0 */
[----:B------:R-:W-:Y:S01]  /*1dc0*/  FADD.FTZ R207, -R0, R207 ;  /* 0x000000cf00cf7221 */ /* 0x000fe20000010100 */
[----:B------:R-:W-:-:S02]  /*1dd0*/  IMAD.U32 R209, R209, 0x10000, RZ ;  /* 0x00010000d1d17824 */ /* 0x000fc400078e00ff */
[C---:B------:R-:W-:Y:S01]  /*1de0*/  FMUL.FTZ R2, R5.reuse, R203 ;  /* 0x000000cb05027220 */ /* 0x040fe20000410000 */
[----:B------:R-:W-:Y:S01]  /*1df0*/  FMUL.FTZ R0, R5, R200 ;  /* 0x000000c805007220 */ /* 0x000fe20000410000 */
[----:B------:R1:W-:Y:S01]  /*1e00*/  STL [R1+0x98], R6 ;  /* 0x0000980601007387 */ /* 0x0003e20000100800 */
[----:B------:R-:W-:Y:S01]  /*1e10*/  FADD.FTZ R64, R64, R10 ;  /* 0x0000000a40407221 */ /* 0x000fe20000010000 */
[----:B------:R-:W-:Y:S01]  /*1e20*/  FADD.FTZ R66, R66, R209 ;  /* 0x000000d142427221 */ /* 0x000fe20000010000 */
[----:B------:R-:W-:Y:S01]  /*1e30*/  FFMA.FTZ R24, R0, R10, R24 ;  /* 0x0000000a00187223 */ /* 0x000fe20000010018 */
[----:B------:R-:W-:Y:S01]  /*1e40*/  STL [R1+0x94], R3 ;  /* 0x0000940301007387 */ /* 0x000fe20000100800 */
[-C--:B------:R-:W-:Y:S01]  /*1e50*/  FFMA.FTZ R26, R3, R209.reuse, R26 ;  /* 0x000000d1031a7223 */ /* 0x080fe2000001001a */
[----:B------:R-:W-:Y:S02]  /*1e60*/  FMUL.FTZ R4, R4, R209 ;  /* 0x000000d104047220 */ /* 0x000fe40000410000 */
[----:B------:R-:W-:Y:S04]  /*1e70*/  STL [R1+0x80], R2 ;  /* 0x0000800201007387 */ /* 0x000fe80000100800 */
[----:B------:R-:W2:Y:S04]  /*1e80*/  LDL R209, [R1+0x1d0] ;  /* 0x0001d00001d17983 */ /* 0x000ea80000100800 */
[----:B------:R-:W3:Y:S01]  /*1e90*/  LDL R202, [R1+0x1ac] ;  /* 0x0001ac0001ca7983 */ /* 0x000ee20000100800 */
[----:B------:R-:W-:Y:S01]  /*1ea0*/  FMUL.FTZ R203, R5, R206 ;  /* 0x000000ce05cb7220 */ /* 0x000fe20000410000 */
[----:B----4-:R-:W-:Y:S01]  /*1eb0*/  FMUL.FTZ R10, R201, R10 ;  /* 0x0000000ac90a7220 */ /* 0x010fe20000410000 */
[----:B------:R-:W-:Y:S01]  /*1ec0*/  SHF.L.U32 R201, R208, 0x10, RZ ;  /* 0x00000010d0c97819 */ /* 0x000fe200000006ff */
[----:B------:R-:W-:-:S02]  /*1ed0*/  FMUL.FTZ R208, R5, R204 ;  /* 0x000000cc05d07220 */ /* 0x000fc40000410000 */
[----:B------:R-:W4:Y:S04]  /*1ee0*/  LDL R204, [R1+0x1cc] ;  /* 0x0001cc0001cc7983 */ /* 0x000f280000100800 */
[----:B------:R1:W-:Y:S04]  /*1ef0*/  STL [R1+0x4c], R4 ;  /* 0x00004c0401007387 */ /* 0x0003e80000100800 */
[----:B------:R-:W-:Y:S04]  /*1f00*/  STL [R1+0x38], R208 ;  /* 0x000038d001007387 */ /* 0x000fe80000100800 */
[----:B------:R-:W4:Y:S01]  /*1f10*/  LDL R206, [R1+0x1a8] ;  /* 0x0001a80001ce7983 */ /* 0x000f220000100800 */
[----:B------:R-:W-:-:S02]  /*1f20*/  PRMT R22, R210, 0x7632, R22 ;  /* 0x00007632d2167816 */ /* 0x000fc40000000016 */
[----:B------:R-:W-:Y:S02]  /*1f30*/  SHF.L.U32 R210, R210, 0x10, RZ ;  /* 0x00000010d2d27819 */ /* 0x000fe400000006ff */
[C---:B------:R-:W-:Y:S02]  /*1f40*/  PRMT R225, R211.reuse, 0x7632, R225 ;  /* 0x00007632d3e17816 */ /* 0x040fe400000000e1 */
[----:B------:R-:W-:Y:S01]  /*1f50*/  SHF.L.U32 R211, R211, 0x10, RZ ;  /* 0x00000010d3d37819 */ /* 0x000fe200000006ff */
[----:B------:R-:W-:Y:S01]  /*1f60*/  IMAD.U32 R200, R11, 0x10000, RZ ;  /* 0x000100000bc87824 */ /* 0x000fe200078e00ff */
[----:B------:R-:W-:Y:S01]  /*1f70*/  SHF.L.U32 R11, R22, 0x10, RZ ;  /* 0x00000010160b7819 */ /* 0x000fe200000006ff */
[----:B------:R-:W-:Y:S02]  /*1f80*/  IMAD.U32 R22, R225, 0x10000, RZ ;  /* 0x00010000e1167824 */ /* 0x000fe400078e00ff */
[----:B--2---:R-:W-:Y:S01]  /*1f90*/  FMUL.FTZ R209, R209, R210 ;  /* 0x000000d2d1d17220 */ /* 0x004fe20000410000 */
[----:B------:R-:W-:Y:S01]  /*1fa0*/  STL [R1+0x28], R203 ;  /* 0x000028cb01007387 */ /* 0x000fe20000100800 */
[-C--:B------:R-:W-:Y:S01]  /*1fb0*/  FFMA.FTZ R25, R6, R200.reuse, R25 ;  /* 0x000000c806197223 */ /* 0x080fe20000010019 */
[----:B------:R-:W-:Y:S01]  /*1fc0*/  FADD.FTZ R65, R65, R200 ;  /* 0x000000c841417221 */ /* 0x000fe20000010000 */
[----:B---3--:R-:W-:Y:S01]  /*1fd0*/  FMUL.FTZ R225, R202, R200 ;  /* 0x000000c8cae17220 */ /* 0x008fe20000410000 */
[----:B------:R-:W-:Y:S01]  /*1fe0*/  FADD.FTZ R68, R68, R210 ;  /* 0x000000d244447221 */ /* 0x000fe20000010000 */
[----:B------:R-:W-:Y:S01]  /*1ff0*/  FFMA.FTZ R28, R208, R210, R28 ;  /* 0x000000d2d01c7223 */ /* 0x000fe2000001001c */
[----:B------:R-:W-:Y:S01]  /*2000*/  STL [R1+0x1c], R209 ;  /* 0x00001cd101007387 */ /* 0x000fe20000100800 */
[----:B------:R-:W-:-:S03]  /*2010*/  FFMA.FTZ R200, R0, R10, RZ ;  /* 0x0000000a00c87223 */ /* 0x000fc600000100ff */
[----:B------:R-:W2:Y:S01]  /*2020*/  LDL R210, [R1+0x1a4] ;  /* 0x0001a40001d27983 */ /* 0x000ea20000100800 */
[----:B------:R-:W-:Y:S01]  /*2030*/  FADD.FTZ R70, R70, R211 ;  /* 0x000000d346467221 */ /* 0x000fe20000010000 */
[----:B------:R-:W-:Y:S01]  /*2040*/  FFMA.FTZ R30, R203, R211, R30 ;  /* 0x000000d3cb1e7223 */ /* 0x000fe2000001001e */
[----:B------:R-:W-:Y:S01]  /*2050*/  FFMA.FTZ R200, R6, R225, R200 ;  /* 0x000000e106c87223 */ /* 0x000fe200000100c8 */
[----:B0-----:R-:W-:-:S06]  /*2060*/  IMAD.WIDE.U32 R14, R8, 0x8, R14 ;  /* 0x00000008080e7825 */ /* 0x001fcc00078e000e */
[----:B------:R-:W5:Y:S01]  /*2070*/  LDG.E.64 R14, desc[UR4][R14.64] ;  /* 0x000000040e0e7981 */ /* 0x000f62000c1e1b00 */
[----:B----4-:R-:W-:-:S05]  /*2080*/  FMUL.FTZ R204, R204, R211 ;  /* 0x000000d3cccc7220 */ /* 0x010fca0000410000 */
[----:B------:R-:W-:Y:S04]  /*2090*/  STL [R1+0x10], R204 ;  /* 0x000010cc01007387 */ /* 0x000fe80000100800 */
[----:B------:R0:W-:Y:S01]  /*20a0*/  STL [R1+0x24], R225 ;  /* 0x000024e101007387 */ /* 0x0001e20000100800 */
[----:B------:R-:W-:-:S03]  /*20b0*/  FMUL.FTZ R211, R206, R201 ;  /* 0x000000c9ced37220 */ /* 0x000fc60000410000 */
[----:B-1----:R1:W5:Y:S04]  /*20c0*/  LDL.LU R6, [R1+0x1e8] ;  /* 0x0001e80001067983 */ /* 0x0023680000300800 */
[----:B------:R-:W3:Y:S01]  /*20d0*/  LDL R206, [R1+0x1a0] ;  /* 0x0001a00001ce7983 */ /* 0x000ee20000100800 */
[----:B------:R-:W-:Y:S01]  /*20e0*/  FADD.FTZ R202, RZ, R10 ;  /* 0x0000000affca7221 */ /* 0x000fe20000010000 */
[----:B------:R-:W-:-:S03]  /*20f0*/  FFMA.FTZ R200, R3, R4, R200 ;  /* 0x0000000403c87223 */ /* 0x000fc600000100c8 */
[----:B------:R-:W-:Y:S01]  /*2100*/  FADD.FTZ R202, R202, R225 ;  /* 0x000000e1caca7221 */ /* 0x000fe20000010000 */
[C---:B------:R-:W-:Y:S01]  /*2110*/  FFMA.FTZ R200, R2.reuse, R211, R200 ;  /* 0x000000d302c87223 */ /* 0x040fe200000100c8 */
[----:B------:R-:W-:Y:S01]  /*2120*/  FFMA.FTZ R27, R2, R201, R27 ;  /* 0x000000c9021b7223 */ /* 0x000fe2000001001b */
[----:B------:R-:W-:Y:S01]  /*2130*/  FADD.FTZ R67, R67, R201 ;  /* 0x000000c943437221 */ /* 0x000fe20000010000 */
[----:B------:R-:W-:Y:S01]  /*2140*/  FADD.FTZ R201, R202, R4 ;  /* 0x00000004cac97221 */ /* 0x000fe20000010000 */
[----:B------:R-:W-:Y:S01]  /*2150*/  FMUL.FTZ R202, R5, R205 ;  /* 0x000000cd05ca7220 */ /* 0x000fe20000410000 */
[----:B------:R1:W5:Y:S01]  /*2160*/  LDL.LU R4, [R1+0x1e4] ;  /* 0x0001e40001047983 */ /* 0x0003620000300800 */
[----:B------:R-:W-:Y:S01]  /*2170*/  FFMA.FTZ R200, R208, R209, R200 ;  /* 0x000000d1d0c87223 */ /* 0x000fe200000100c8 */
[----:B------:R-:W-:Y:S02]  /*2180*/  FADD.FTZ R69, R69, R11 ;  /* 0x0000000b45457221 */ /* 0x000fe40000010000 */
[----:B------:R1:W5:Y:S01]  /*2190*/  LDL.LU R3, [R1+0x1e0] ;  /* 0x0001e00001037983 */ /* 0x0003620000300800 */
[-C--:B------:R-:W-:Y:S01]  /*21a0*/  FFMA.FTZ R29, R202, R11.reuse, R29 ;  /* 0x0000000bca1d7223 */ /* 0x080fe2000001001d */
[----:B--2---:R-:W-:-:S02]  /*21b0*/  FMUL.FTZ R205, R210, R11 ;  /* 0x0000000bd2cd7220 */ /* 0x004fc40000410000 */
[----:B------:R-:W-:Y:S01]  /*21c0*/  STL [R1+0x20], R211 ;  /* 0x000020d301007387 */ /* 0x000fe20000100800 */
[----:B------:R-:W-:Y:S01]  /*21d0*/  FMUL.FTZ R11, R5, R207 ;  /* 0x000000cf050b7220 */ /* 0x000fe20000410000 */
[----:B------:R-:W-:Y:S02]  /*21e0*/  FFMA.FTZ R200, R202, R205, R200 ;  /* 0x000000cdcac87223 */ /* 0x000fe400000100c8 */
[----:B------:R1:W5:Y:S04]  /*21f0*/  LDL.LU R2, [R1+0x1dc] ;  /* 0x0001dc0001027983 */ /* 0x0003680000300800 */
[----:B------:R3:W-:Y:S04]  /*2200*/  STL [R1+0x18], R202 ;  /* 0x000018ca01007387 */ /* 0x0007e80000100800 */
[----:B------:R-:W-:Y:S04]  /*2210*/  STL [R1+0x14], R205 ;  /* 0x000014cd01007387 */ /* 0x000fe80000100800 */
[----:B------:R2:W-:Y:S01]  /*2220*/  STL [R1+0xc], R11 ;  /* 0x00000c0b01007387 */ /* 0x0005e20000100800 */
[----:B------:R-:W-:-:S04]  /*2230*/  FADD.FTZ R201, R201, R211 ;  /* 0x000000d3c9c97221 */ /* 0x000fc80000010000 */
[----:B------:R-:W-:-:S04]  /*2240*/  FADD.FTZ R201, R201, R209 ;  /* 0x000000d1c9c97221 */ /* 0x000fc80000010000 */
[----:B------:R-:W-:Y:S01]  /*2250*/  FADD.FTZ R201, R201, R205 ;  /* 0x000000cdc9c97221 */ /* 0x000fe20000010000 */
[----:B------:R-:W-:-:S03]  /*2260*/  FFMA.FTZ R200, R203, R204, R200 ;  /* 0x000000cccbc87223 */ /* 0x000fc600000100c8 */
[----:B------:R-:W-:Y:S01]  /*2270*/  FADD.FTZ R201, R201, R204 ;  /* 0x000000ccc9c97221 */ /* 0x000fe20000010000 */
[----:B------:R-:W-:Y:S01]  /*2280*/  FADD.FTZ R71, R71, R22 ;  /* 0x0000001647477221 */ /* 0x000fe20000010000 */
[-C--:B------:R-:W-:Y:S01]  /*2290*/  FFMA.FTZ R31, R11, R22.reuse, R31 ;  /* 0x000000160b1f7223 */ /* 0x080fe2000001001f */
[----:B------:R-:W-:Y:S01]  /*22a0*/  IADD3 R23, R23, 0x20, RZ ;  /* 0x0000002017177810 */ /* 0x000fe20007ffe0ff */
[----:B0-----:R-:W-:Y:S01]  /*22b0*/  VIADD R225, R9, 0x20 ;  /* 0x0000002009e17836 */ /* 0x001fe20000000000 */
[----:B------:R-:W-:Y:S01]  /*22c0*/  IADD3 R8, R8, 0x20, RZ ;  /* 0x0000002008087810 */ /* 0x000fe20007ffe0ff */
[----:B---3--:R-:W-:-:S05]  /*22d0*/  FMUL.FTZ R202, R206, R22 ;  /* 0x00000016ceca7220 */ /* 0x008fca0000410000 */
[----:B------:R1:W-:Y:S01]  /*22e0*/  STL [R1+0x8], R202 ;  /* 0x000008ca01007387 */ /* 0x0003e20000100800 */
[----:B------:R-:W-:Y:S01]  /*22f0*/  FADD.FTZ R22, R201, R202 ;  /* 0x000000cac9167221 */ /* 0x000fe20000010000 */
[----:B--2---:R-:W-:-:S07]  /*2300*/  FFMA.FTZ R11, R11, R202, R200 ;  /* 0x000000ca0b0b7223 */ /* 0x004fce00000100c8 */
.L_x_6560:
[----:B------:R-:W-:Y:S05]  /*2310*/  BSYNC B2 ;  /* 0x0000000000027941 */ /* 0x000fea0003800000 */
.L_x_6559:
[----:B------:R-:W-:Y:S04]  /*2320*/  BSSY B2, `(.L_x_6561) ;  /* 0x0000070000027945 */ /* 0x000fe80003800000 */
[----:B------:R-:W-:Y:S05]  /*2330*/  @!P0 BRA `(.L_x_6562) ;  /* 0x0000000400b88947 */ /* 0x000fea0003800000 */
[----:B-1----:R-:W0:Y:S01]  /*2340*/  LDC.64 R202, c[0x0][0x2c8] ;  /* 0x0000b200ffca7b82 */ /* 0x002e220000000a00 */
[----:B------:R-:W-:Y:S01]  /*2350*/  ISETP.NE.U32.AND P5, PT, RZ, UR6, PT ;  /* 0x00000006ff007c0c */ /* 0x000fe2000bfa5070 */
[----:B-----5:R1:W-:Y:S03]  /*2360*/  STL [R1+0x1e0], R2 ;  /* 0x0001e00201007387 */ /* 0x0203e60000100800 */
[----:B------:R-:W-:Y:S01]  /*2370*/  ISETP.NE.AND.EX P5, PT, RZ, UR7, PT, P5 ;  /* 0x00000007ff007c0c */ /* 0x000fe2000bfa5350 */
[----:B------:R2:W-:Y:S02]  /*2380*/  STL [R1+0x1dc], R0 ;  /* 0x0001dc0001007387 */ /* 0x0005e40000100800 */
[----:B------:R-:W3:Y:S02]  /*2390*/  LDC.64 R204, c[0x0][0x238] ;  /* 0x00008e00ffcc7b82 */ /* 0x000ee40000000a00 */
[----:B------:R-:W4:Y:S04]  /*23a0*/  LDL R251, [R1+0x1c8] ;  /* 0x0001c80001fb7983 */ /* 0x000f280000100800 */
[----:B------:R-:W4:Y:S02]  /*23b0*/  LDL R247, [R1+0x1c4] ;  /* 0x0001c40001f77983 */ /* 0x000f240000100800 */
[----:B------:R-:W1:Y:S02]  /*23c0*/  LDC.64 R208, c[0x0][0x2b8] ;  /* 0x0000ae00ffd07b82 */ /* 0x000e640000000a00 */
[----:B------:R-:W4:Y:S06]  /*23d0*/  LDL R248, [R1+0x1c0] ;  /* 0x0001c00001f87983 */ /* 0x000f2c0000100800 */
[----:B------:R-:W2:Y:S01]  /*23e0*/  LDC.U8 R200, c[0x0][0x2a0] ;  /* 0x0000a800ffc87b82 */ /* 0x000ea20000000000 */
[----:B0-----:R-:W-:-:S05]  /*23f0*/  @P5 IMAD.WIDE.U32 R16, R225, 0x20, R202 ;  /* 0x00000020e1105825 */ /* 0x001fca00078e00ca */
[----:B------:R-:W5:Y:S01]  /*2400*/  @P5 LDG.E.128 R156, desc[UR4][R16.64] ;  /* 0x00000004109c5981 */ /* 0x000f62000c1e1d00 */
[----:B---3--:R-:W-:-:S03]  /*2410*/  IMAD.WIDE.U32 R204, R225, 0x20, R204 ;  /* 0x00000020e1cc7825 */ /* 0x008fc600078e00cc */
[----:B------:R0:W5:Y:S01]  /*2420*/  @P5 LDG.E.128 R160, desc[UR4][R16.64+0x10] ;  /* 0x0000100410a05981 */ /* 0x000162000c1e1d00 */
[----:B-1----:R-:W-:Y:S01]  /*2430*/  IMAD.WIDE.U32 R208, R23, 0x10, R208 ;  /* 0x0000001017d07825 */ /* 0x002fe200078e00d0 */
[----:B0-----:R-:W0:Y:S05]  /*2440*/  LDC.64 R16, c[0x0][0x240] ;  /* 0x00009000ff107b82 */ /* 0x001e2a0000000a00 */
[----:B------:R-:W3:Y:S01]  /*2450*/  LDG.E.128 R208, desc[UR4][R208.64] ;  /* 0x00000004d0d07981 */ /* 0x000ee2000c1e1d00 */
[----:B--2---:R-:W-:-:S03]  /*2460*/  ISETP.NE.AND P5, PT, R200, RZ, PT ;  /* 0x000000ffc800720c */ /* 0x004fc60003fa5270 */
[----:B------:R-:W2:Y:S01]  /*2470*/  LDG.E.128 R200, desc[UR4][R204.64] ;  /* 0x00000004ccc87981 */ /* 0x000ea2000c1e1d00 */
[----:B------:R-:W-:-:S03]  /*2480*/  FSEL R245, R212, RZ, !P5 ;  /* 0x000000ffd4f57208 */ /* 0x000fc60006800000 */
[----:B------:R-:W4:Y:S02]  /*2490*/  LDG.E.128 R204, desc[UR4][R204.64+0x10] ;  /* 0x00001004cccc7981 */ /* 0x000f24000c1e1d00 */
[C---:B--2---:R-:W-:Y:S01]  /*24a0*/  FADD.FTZ R246, -R245.reuse, R200 ;  /* 0x000000c8f5f67221 */ /* 0x044fe20000010100 */
[C---:B------:R-:W-:Y:S01]  /*24b0*/  FADD.FTZ R201, -R245.reuse, R201 ;  /* 0x000000c9f5c97221 */ /* 0x040fe20000010100 */
[C---:B------:R-:W-:Y:S01]  /*24c0*/  FADD.FTZ R202, -R245.reuse, R202 ;  /* 0x000000caf5ca7221 */ /* 0x040fe20000010100 */
[C---:B---3--:R-:W-:Y:S01]  /*24d0*/  PRMT R200, R208.reuse, 0x7632, R200 ;  /* 0x00007632d0c87816 */ /* 0x048fe200000000c8 */
[----:B------:R-:W-:Y:S01]  /*24e0*/  FADD.FTZ R203, -R245, R203 ;  /* 0x000000cbf5cb7221 */ /* 0x000fe20000010100 */
[----:B------:R-:W-:Y:S01]  /*24f0*/  SHF.L.U32 R208, R208, 0x10, RZ ;  /* 0x00000010d0d07819 */ /* 0x000fe200000006ff */
[C---:B------:R-:W-:Y:S01]  /*2500*/  FMUL.FTZ R2, R5.reuse, R246 ;  /* 0x000000f605027220 */ /* 0x040fe20000410000 */
[C---:B------:R-:W-:Y:S01]  /*2510*/  FMUL.FTZ R0, R5.reuse, R201 ;  /* 0x000000c905007220 */ /* 0x040fe20000410000 */
[----:B------:R-:W-:Y:S01]  /*2520*/  FMUL.FTZ R250, R5, R202 ;  /* 0x000000ca05fa7220 */ /* 0x000fe20000410000 */
[----:B------:R-:W-:Y:S01]  /*2530*/  PRMT R252, R209, 0x7632, R252 ;  /* 0x00007632d1fc7816 */ /* 0x000fe200000000fc */
[----:B------:R-:W-:Y:S01]  /*2540*/  FMUL.FTZ R203, R5, R203 ;  /* 0x000000cb05cb7220 */ /* 0x000fe20000410000 */
[----:B------:R-:W-:Y:S01]  /*2550*/  SHF.L.U32 R209, R209, 0x10, RZ ;  /* 0x00000010d1d17819 */ /* 0x000fe200000006ff */
[----:B----4-:R-:W-:Y:S01]  /*2560*/  FMUL.FTZ R202, R251, R208 ;  /* 0x000000d0fbca7220 */ /* 0x010fe20000410000 */
[----:B------:R1:W-:Y:S04]  /*2570*/  STL [R1+0x90], R2 ;  /* 0x0000900201007387 */ /* 0x0003e80000100800 */
[----:B------:R-:W-:Y:S01]  /*2580*/  STL [R1+0x7c], R0 ;  /* 0x00007c0001007387 */ /* 0x000fe20000100800 */
[----:B------:R-:W-:-:S03]  /*2590*/  FMUL.FTZ R246, R247, R209 ;  /* 0x000000d1f7f67220 */ /* 0x000fc60000410000 */
[----:B------:R-:W-:Y:S04]  /*25a0*/  STL [R1+0x6c], R250 ;  /* 0x00006cfa01007387 */ /* 0x000fe80000100800 */
[----:B------:R-:W-:Y:S04]  /*25b0*/  STL [R1+0x5c], R203 ;  /* 0x00005ccb01007387 */ /* 0x000fe80000100800 */
[----:B------:R2:W-:Y:S04]  /*25c0*/  STL [R1+0x48], R202 ;  /* 0x000048ca01007387 */ /* 0x0005e80000100800 */
[----:B------:R-:W3:Y:S01]  /*25d0*/  LDL R247, [R1+0x19c] ;  /* 0x00019c0001f77983 */ /* 0x000ee20000100800 */
[----:B------:R-:W-:Y:S01]  /*25e0*/  FADD.FTZ R204, -R245, R204 ;  /* 0x000000ccf5cc7221 */ /* 0x000fe20000010100 */
[----:B------:R-:W-:-:S03]  /*25f0*/  FADD.FTZ R72, R72, R208 ;  /* 0x000000d048487221 */ /* 0x000fc60000010000 */
[----:B------:R-:W-:Y:S01]  /*2600*/  FMUL.FTZ R201, R5, R204 ;  /* 0x000000cc05c97220 */ /* 0x000fe20000410000 */
[----:B------:R-:W-:Y:S02]  /*2610*/  FFMA.FTZ R32, R2, R208, R32 ;  /* 0x000000d002207223 */ /* 0x000fe40000010020 */
[----:B------:R-:W4:Y:S04]  /*2620*/  LDL R208, [R1+0x1bc] ;  /* 0x0001bc0001d07983 */ /* 0x000f280000100800 */
[----:B------:R-:W-:Y:S01]  /*2630*/  STL [R1+0x34], R201 ;  /* 0x000034c901007387 */ /* 0x000fe20000100800 */
[----:B------:R-:W-:-:S03]  /*2640*/  PRMT R249, R210, 0x7632, R249 ;  /* 0x00007632d2f97816 */ /* 0x000fc600000000f9 */
[----:B------:R3:W-:Y:S01]  /*2650*/  STL [R1], R246 ;  /* 0x000000f601007387 */ /* 0x0007e20000100800 */
[----:B------:R-:W-:-:S03]  /*2660*/  IMAD.U32 R210, R210, 0x10000, RZ ;  /* 0x00010000d2d27824 */ /* 0x000fc600078e00ff */
[----:B------:R-:W4:Y:S01]  /*2670*/  LDL R204, [R1+0x198] ;  /* 0x0001980001cc7983 */ /* 0x000f220000100800 */
[----:B------:R-:W-:Y:S01]  /*2680*/  FADD.FTZ R206, -R245, R206 ;  /* 0x000000cef5ce7221 */ /* 0x000fe20000010100 */
[----:B------:R-:W-:Y:S02]  /*2690*/  IMAD.U32 R200, R200, 0x10000, RZ ;  /* 0x00010000c8c87824 */ /* 0x000fe400078e00ff */
[----:B------:R-:W-:Y:S01]  /*26a0*/  FFMA.FTZ R11, R2, R202, R11 ;  /* 0x000000ca020b7223 */ /* 0x000fe2000001000b */
[----:B------:R-:W-:Y:S01]  /*26b0*/  FMUL.FTZ R251, R248, R210 ;  /* 0x000000d2f8fb7220 */ /* 0x000fe20000410000 */
[----:B------:R-:W-:Y:S01]  /*26c0*/  FADD.FTZ R22, R22, R202 ;  /* 0x000000ca16167221 */ /* 0x000fe20000010000 */
[----:B-1----:R1:W5:Y:S01]  /*26d0*/  LDL.LU R2, [R1+0x1e0] ;  /* 0x0001e00001027983 */ /* 0x0023620000300800 */
[----:B------:R-:W-:-:S03]  /*26e0*/  FMUL.FTZ R248, R5, R206 ;  /* 0x000000ce05f87220 */ /* 0x000fc60000410000 */
[----:B--2---:R-:W2:Y:S01]  /*26f0*/  LDL R202, [R1+0x194] ;  /* 0x0001940001ca7983 */ /* 0x004ea20000100800 */
[----:B------:R-:W-:Y:S01]  /*2700*/  FFMA.FTZ R33, R0, R200, R33 ;  /* 0x000000c800217223 */ /* 0x000fe20000010021 */
[----:B------:R-:W-:Y:S01]  /*2710*/  FADD.FTZ R73, R73, R200 ;  /* 0x000000c849497221 */ /* 0x000fe20000010000 */
[----:B0-----:R-:W-:-:S06]  /*2720*/  IMAD.WIDE.U32 R16, R8, 0x8, R16 ;  /* 0x0000000808107825 */ /* 0x001fcc00078e0010 */
[----:B------:R-:W5:Y:S01]  /*2730*/  LDG.E.64 R16, desc[UR4][R16.64] ;  /* 0x0000000410107981 */ /* 0x000f62000c1e1b00 */
[----:B---3--:R-:W-:-:S04]  /*2740*/  FMUL.FTZ R206, R247, R200 ;  /* 0x000000c8f7ce7220 */ /* 0x008fc80000410000 */
[----:B------:R-:W-:Y:S01]  /*2750*/  FFMA.FTZ R11, R0, R206, R11 ;  /* 0x000000ce000b7223 */ /* 0x000fe2000001000b */
[----:B------:R1:W-:Y:S04]  /*2760*/  STL [R1+0x4], R206 ;  /* 0x000004ce01007387 */ /* 0x0003e80000100800 */
[----:B------:R1:W5:Y:S04]  /*2770*/  LDL.LU R0, [R1+0x1dc] ;  /* 0x0001dc0001007983 */ /* 0x0003680000300800 */
[----:B------:R-:W3:Y:S01]  /*2780*/  LDL R200, [R1+0x190] ;  /* 0x0001900001c87983 */ /* 0x000ee20000100800 */
[----:B------:R-:W-:Y:S01]  /*2790*/  SHF.L.U32 R252, R252, 0x10, RZ ;  /* 0x00000010fcfc7819 */ /* 0x000fe200000006ff */
[----:B------:R-:W-:Y:S01]  /*27a0*/  FADD.FTZ R22, R22, R206 ;  /* 0x000000ce16167221 */ /* 0x000fe20000010000 */
[----:B------:R-:W-:Y:S01]  /*27b0*/  FADD.FTZ R205, -R245, R205 ;  /* 0x000000cdf5cd7221 */ /* 0x000fe20000010100 */
[----:B------:R-:W-:-:S02]  /*27c0*/  FFMA.FTZ R11, R250, R246, R11 ;  /* 0x000000f6fa0b7223 */ /* 0x000fc4000001000b */
        /* <DEDUP_REMOVED lines=10> */
[----:B------:R-:W-:Y:S01]  /*2870*/  PRMT R245, R211, 0x7632, R245 ;  /* 0x00007632d3f57816 */ /* 0x000fe200000000f5 */
[----:B------:R-:W-:Y:S01]  /*2880*/  FADD.FTZ R77, R77, R249 ;  /* 0x000000f94d4d7221 */ /* 0x000fe20000010000 */
[----:B------:R-:W-:Y:S01]  /*2890*/  SHF.L.U32 R211, R211, 0x10, RZ ;  /* 0x00000010d3d37819 */ /* 0x000fe200000006ff */
[-C--:B------:R-:W-:Y:S01]  /*28a0*/  FFMA.FTZ R37, R250, R249.reuse, R37 ;  /* 0x000000f9fa257223 */ /* 0x080fe20000010025 */
[----:B--2---:R-:W-:Y:S01]  /*28b0*/  FMUL.FTZ R249, R202, R249 ;  /* 0x000000f9caf97220 */ /* 0x004fe20000410000 */
        /* <DEDUP_REMOVED lines=12> */
[----:B------:R-:W-:Y:S01]  /*2980*/  FADD.FTZ R74, R74, R209 ;  /* 0x000000d14a4a7221 */ /* 0x000fe20000010000 */
[----:B------:R-:W-:Y:S01]  /*2990*/  FADD.FTZ R76, R76, R210 ;  /* 0x000000d24c4c7221 */ /* 0x000fe20000010000 */
[----:B------:R-:W-:Y:S01]  /*29a0*/  FFMA.FTZ R36, R201, R210, R36 ;  /* 0x000000d2c9247223 */ /* 0x000fe20000010024 */
[----:B------:R-:W-:Y:S01]  /*29b0*/  FADD.FTZ R78, R78, R211 ;  /* 0x000000d34e4e7221 */ /* 0x000fe20000010000 */
[----:B------:R-:W-:Y:S01]  /*29c0*/  FFMA.FTZ R38, R248, R211, R38 ;  /* 0x000000d3f8267223 */ /* 0x000fe20000010026 */
[----:B------:R-:W-:-:S02]  /*29d0*/  IADD3 R8, R8, 0x20, RZ ;  /* 0x0000002008087810 */ /* 0x000fc40007ffe0ff */
[----:B------:R-:W-:Y:S01]  /*29e0*/  IADD3 R225, R225, 0x20, RZ ;  /* 0x00000020e1e17810 */ /* 0x000fe20007ffe0ff */
[----:B---3--:R-:W-:-:S04]  /*29f0*/  FMUL.FTZ R245, R200, R245 ;  /* 0x000000f5c8f57220 */ /* 0x008fc80000410000 */
[----:B------:R-:W-:Y:S01]  /*2a00*/  FADD.FTZ R22, R22, R245 ;  /* 0x000000f516167221 */ /* 0x000fe20000010000 */
[----:B-1----:R-:W-:-:S07]  /*2a10*/  FFMA.FTZ R11, R246, R245, R11 ;  /* 0x000000f5f60b7223 */ /* 0x002fce000001000b */
.L_x_6562:
[----:B------:R-:W-:Y:S05]  /*2a20*/  BSYNC B2 ;  /* 0x0000000000027941 */ /* 0x000fea0003800000 */
.L_x_6561:
[----:B------:R-:W-:Y:S04]  /*2a30*/  BSSY B2, `(.L_x_6563) ;  /* 0x000006a000027945 */ /* 0x000fe80003800000 */
[----:B------:R-:W-:Y:S05]  /*2a40*/  @!P1 BRA `(.L_x_6564) ;  /* 0x0000000400a09947 */ /* 0x000fea0003800000 */
[----:B-1----:R-:W0:Y:S01]  /*2a50*/  LDC.64 R202, c[0x0][0x2c8] ;  /* 0x0000b200ffca7b82 */ /* 0x002e220000000a00 */
[----:B------:R-:W-:Y:S01]  /*2a60*/  ISETP.NE.U32.AND P5, PT, RZ, UR6, PT ;  /* 0x00000006ff007c0c */ /* 0x000fe2000bfa5070 */
[----:B------:R-:W2:Y:S03]  /*2a70*/  LDL R241, [R1+0x1b8] ;  /* 0x0001b80001f17983 */ /* 0x000ea60000100800 */
[----:B------:R-:W-:Y:S01]  /*2a80*/  ISETP.NE.AND.EX P5, PT, RZ, UR7, PT, P5 ;  /* 0x00000007ff007c0c */ /* 0x000fe2000bfa5350 */
[----:B------:R-:W3:Y:S02]  /*2a90*/  LDL R228, [R1+0x1b4] ;  /* 0x0001b40001e47983 */ /* 0x000ee40000100800 */
[----:B------:R-:W1:Y:S02]  /*2aa0*/  LDC.64 R204, c[0x0][0x238] ;  /* 0x00008e00ffcc7b82 */ /* 0x000e640000000a00 */
[----:B------:R-:W4:Y:S06]  /*2ab0*/  LDL R218, [R1+0x1b0] ;  /* 0x0001b00001da7983 */ /* 0x000f2c0000100800 */
[----:B------:R-:W1:Y:S08]  /*2ac0*/  LDC.64 R208, c[0x0][0x2b8] ;  /* 0x0000ae00ffd07b82 */ /* 0x000e700000000a00 */
[----:B------:R-:W1:Y:S01]  /*2ad0*/  LDC.U8 R200, c[0x0][0x2a0] ;  /* 0x0000a800ffc87b82 */ /* 0x000e620000000000 */
[----:B0-----:R-:W-:-:S05]  /*2ae0*/  @P5 IMAD.WIDE.U32 R18, R225, 0x20, R202 ;  /* 0x00000020e1125825 */ /* 0x001fca00078e00ca */
[----:B------:R-:W5:Y:S01]  /*2af0*/  @P5 LDG.E.128 R164, desc[UR4][R18.64] ;  /* 0x0000000412a45981 */ /* 0x000f62000c1e1d00 */
[----:B-1----:R-:W-:-:S03]  /*2b00*/  IMAD.WIDE.U32 R204, R225, 0x20, R204 ;  /* 0x00000020e1cc7825 */ /* 0x002fc600078e00cc */
[----:B------:R0:W5:Y:S01]  /*2b10*/  @P5 LDG.E.128 R168, desc[UR4][R18.64+0x10] ;  /* 0x0000100412a85981 */ /* 0x000162000c1e1d00 */
[----:B------:R-:W-:Y:S01]  /*2b20*/  IMAD.WIDE.U32 R208, R23, 0x10, R208 ;  /* 0x0000001017d07825 */ /* 0x000fe200078e00d0 */
[----:B0-----:R-:W0:Y:S05]  /*2b30*/  LDC.64 R18, c[0x0][0x240] ;  /* 0x00009000ff127b82 */ /* 0x001e2a0000000a00 */
[----:B------:R-:W2:Y:S01]  /*2b40*/  LDG.E.128 R208, desc[UR4][R208.64] ;  /* 0x00000004d0d07981 */ /* 0x000ea2000c1e1d00 */
[----:B------:R-:W-:-:S03]  /*2b50*/  ISETP.NE.AND P5, PT, R200, RZ, PT ;  /* 0x000000ffc800720c */ /* 0x000fc60003fa5270 */
[----:B------:R-:W3:Y:S04]  /*2b60*/  LDG.E.128 R200, desc[UR4][R204.64] ;  /* 0x00000004ccc87981 */ /* 0x000ee8000c1e1d00 */
[----:B------:R-:W4:Y:S01]  /*2b70*/  LDG.E.128 R204, desc[UR4][R204.64+0x10] ;  /* 0x00001004cccc7981 */ /* 0x000f22000c1e1d00 */
[----:B------:R-:W-:Y:S01]  /*2b80*/  FSEL R217, R212, RZ, !P5 ;  /* 0x000000ffd4d97208 */ /* 0x000fe20006800000 */
[----:B0-----:R-:W-:-:S06]  /*2b90*/  IMAD.WIDE.U32 R18, R8, 0x8, R18 ;  /* 0x0000000808127825 */ /* 0x001fcc00078e0012 */
[----:B------:R-:W5:Y:S01]  /*2ba0*/  LDG.E.64 R18, desc[UR4][R18.64] ;  /* 0x0000000412127981 */ /* 0x000f62000c1e1b00 */
[C---:B--2---:R-:W-:Y:S01]  /*2bb0*/  PRMT R244, R208.reuse, 0x7632, R244 ;  /* 0x00007632d0f47816 */ /* 0x044fe200000000f4 */
[C---:B---3--:R-:W-:Y:S01]  /*2bc0*/  FADD.FTZ R200, -R217.reuse, R200 ;  /* 0x000000c8d9c87221 */ /* 0x048fe20000010100 */
[C---:B------:R-:W-:Y:S01]  /*2bd0*/  FADD.FTZ R201, -R217.reuse, R201 ;  /* 0x000000c9d9c97221 */ /* 0x040fe20000010100 */
[C---:B------:R-:W-:Y:S01]  /*2be0*/  FADD.FTZ R202, -R217.reuse, R202 ;  /* 0x000000cad9ca7221 */ /* 0x040fe20000010100 */
[----:B------:R-:W-:Y:S01]  /*2bf0*/  FADD.FTZ R203, -R217, R203 ;  /* 0x000000cbd9cb7221 */ /* 0x000fe20000010100 */
[----:B------:R-:W-:Y:S02]  /*2c00*/  IMAD.U32 R208, R208, 0x10000, RZ ;  /* 0x00010000d0d07824 */ /* 0x000fe400078e00ff */
[C---:B------:R-:W-:Y:S01]  /*2c10*/  FMUL.FTZ R200, R5.reuse, R200 ;  /* 0x000000c805c87220 */ /* 0x040fe20000410000 */
[----:B------:R-:W-:Y:S01]  /*2c20*/  FMUL.FTZ R219, R5, R202 ;  /* 0x000000ca05db7220 */ /* 0x000fe20000410000 */
[C---:B----4-:R-:W-:Y:S01]  /*2c30*/  FADD.FTZ R204, -R217.reuse, R204 ;  /* 0x000000ccd9cc7221 */ /* 0x050fe20000010100 */
[C---:B------:R-:W-:Y:S01]  /*2c40*/  FADD.FTZ R205, -R217.reuse, R205 ;  /* 0x000000cdd9cd7221 */ /* 0x040fe20000010100 */
[C---:B------:R-:W-:Y:S01]  /*2c50*/  FADD.FTZ R206, -R217.reuse, R206 ;  /* 0x000000ced9ce7221 */ /* 0x040fe20000010100 */
[----:B------:R-:W-:Y:S01]  /*2c60*/  FADD.FTZ R217, -R217, R207 ;  /* 0x000000cfd9d97221 */ /* 0x000fe20000010100 */
[----:B------:R-:W-:Y:S01]  /*2c70*/  FMUL.FTZ R207, R5, R201 ;  /* 0x000000c905cf7220 */ /* 0x000fe20000410000 */
[----:B------:R-:W-:Y:S01]  /*2c80*/  PRMT R242, R209, 0x7632, R242 ;  /* 0x00007632d1f27816 */ /* 0x000fe200000000f2 */
[----:B------:R-:W-:Y:S01]  /*2c90*/  FMUL.FTZ R203, R5, R203 ;  /* 0x000000cb05cb7220 */ /* 0x000fe20000410000 */
[----:B------:R-:W-:Y:S01]  /*2ca0*/  SHF.L.U32 R209, R209, 0x10, RZ ;  /* 0x00000010d1d17819 */ /* 0x000fe200000006ff */
[----:B------:R-:W-:Y:S01]  /*2cb0*/  FMUL.FTZ R202, R241, R208 ;  /* 0x000000d0f1ca7220 */ /* 0x000fe20000410000 */
[----:B------:R-:W-:Y:S04]  /*2cc0*/  STL [R1+0x88], R200 ;  /* 0x000088c801007387 */ /* 0x000fe80000100800 */
[----:B------:R-:W-:Y:S01]  /*2cd0*/  STL [R1+0x74], R207 ;  /* 0x000074cf01007387 */ /* 0x000fe20000100800 */
[----:B------:R-:W-:-:S03]  /*2ce0*/  FMUL.FTZ R243, R228, R209 ;  /* 0x000000d1e4f37220 */ /* 0x000fc60000410000 */
[----:B------:R-:W-:Y:S04]  /*2cf0*/  STL [R1+0x64], R219 ;  /* 0x000064db01007387 */ /* 0x000fe80000100800 */
[----:B------:R-:W-:Y:S01]  /*2d00*/  STL [R1+0x54], R203 ;  /* 0x000054cb01007387 */ /* 0x000fe20000100800 */
[----:B------:R-:W-:-:S03]  /*2d10*/  FMUL.FTZ R201, R5, R204 ;  /* 0x000000cc05c97220 */ /* 0x000fc60000410000 */
[----:B------:R0:W-:Y:S04]  /*2d20*/  STL [R1+0x44], R202 ;  /* 0x000044ca01007387 */ /* 0x0001e80000100800 */
[----:B------:R-:W2:Y:S01]  /*2d30*/  LDL R228, [R1+0x18c] ;  /* 0x00018c0001e47983 */ /* 0x000ea20000100800 */
[----:B------:R-:W-:Y:S01]  /*2d40*/  FADD.FTZ R80, R80, R208 ;  /* 0x000000d050507221 */ /* 0x000fe20000010000 */
[----:B------:R-:W-:Y:S02]  /*2d50*/  FFMA.FTZ R84, R200, R208, R84 ;  /* 0x000000d0c8547223 */ /* 0x000fe40000010054 */
[----:B------:R-:W3:Y:S04]  /*2d60*/  LDL R208, [R1+0x180] ;  /* 0x0001800001d07983 */ /* 0x000ee80000100800 */
[----:B------:R4:W-:Y:S04]  /*2d70*/  STL [R1+0x2c], R201 ;  /* 0x00002cc901007387 */ /* 0x0009e80000100800 */
[----:B------:R-:W4:Y:S01]  /*2d80*/  LDL R204, [R1+0x188] ;  /* 0x0001880001cc7983 */ /* 0x000f220000100800 */
[----:B------:R-:W-:Y:S01]  /*2d90*/  FADD.FTZ R22, R22, R202 ;  /* 0x000000ca16167221 */ /* 0x000fe20000010000 */
[----:B------:R-:W-:-:S02]  /*2da0*/  FFMA.FTZ R11, R200, R202, R11 ;  /* 0x000000cac80b7223 */ /* 0x000fc4000001000b */
[----:B0-----:R-:W3:Y:S04]  /*2db0*/  LDL R202, [R1+0x184] ;  /* 0x0001840001ca7983 */ /* 0x001ee80000100800 */
[----:B------:R-:W3:Y:S01]  /*2dc0*/  LDL R200, [R1+0x17c] ;  /* 0x00017c0001c87983 */ /* 0x000ee20000100800 */
[----:B------:R-:W-:Y:S01]  /*2dd0*/  SHF.L.U32 R244, R244, 0x10, RZ ;  /* 0x00000010f4f47819 */ /* 0x000fe200000006ff */
[----:B------:R-:W-:-:S04]  /*2de0*/  IMAD.U32 R242, R242, 0x10000, RZ ;  /* 0x00010000f2f27824 */ /* 0x000fc800078e00ff */
[----:B------:R-:W-:Y:S01]  /*2df0*/  FFMA.FTZ R85, R207, R244, R85 ;  /* 0x000000f4cf557223 */ /* 0x000fe20000010055 */
[----:B------:R-:W-:Y:S01]  /*2e00*/  FADD.FTZ R81, R81, R244 ;  /* 0x000000f451517221 */ /* 0x000fe20000010000 */
[C---:B------:R-:W-:Y:S01]  /*2e10*/  PRMT R229, R210.reuse, 0x7632, R229 ;  /* 0x00007632d2e57816 */ /* 0x040fe200000000e5 */
[----:B------:R-:W-:Y:S01]  /*2e20*/  FFMA.FTZ R87, R203, R242, R87 ;  /* 0x000000f2cb577223 */ /* 0x000fe20000010057 */
[----:B------:R-:W-:Y:S01]  /*2e30*/  SHF.L.U32 R210, R210, 0x10, RZ ;  /* 0x00000010d2d27819 */ /* 0x000fe200000006ff */
[----:B------:R-:W-:Y:S01]  /*2e40*/  FADD.FTZ R83, R83, R242 ;  /* 0x000000f253537221 */ /* 0x000fe20000010000 */
[----:B------:R-:W-:Y:S01]  /*2e50*/  FFMA.FTZ R86, R219, R209, R86 ;  /* 0x000000d1db567223 */ /* 0x000fe20000010056 */
[----:B------:R-:W-:Y:S02]  /*2e60*/  SHF.L.U32 R229, R229, 0x10, RZ ;  /* 0x00000010e5e57819 */ /* 0x000fe400000006ff */
[----:B------:R-:W-:Y:S01]  /*2e70*/  FMUL.FTZ R241, R218, R210 ;  /* 0x000000d2daf17220 */ /* 0x000fe20000410000 */
[C---:B------:R-:W-:Y:S01]  /*2e80*/  PRMT R227, R211.reuse, 0x7632, R227 ;  /* 0x00007632d3e37816 */ /* 0x040fe200000000e3 */
[----:B------:R-:W-:-:S02]  /*2e90*/  IMAD.U32 R211, R211, 0x10000, RZ ;  /* 0x00010000d3d37824 */ /* 0x000fc400078e00ff */
[----:B------:R-:W-:Y:S01]  /*2ea0*/  FADD.FTZ R41, R41, R229 ;  /* 0x000000e529297221 */ /* 0x000fe20000010000 */
[----:B------:R-:W-:Y:S01]  /*2eb0*/  FMUL.FTZ R217, R5, R217 ;  /* 0x000000d905d97220 */ /* 0x000fe20000410000 */
[----:B------:R-:W-:Y:S01]  /*2ec0*/  SHF.L.U32 R227, R227, 0x10, RZ ;  /* 0x00000010e3e37819 */ /* 0x000fe200000006ff */
[----:B------:R-:W-:-:S04]  /*2ed0*/  FMUL.FTZ R218, R5, R206 ;  /* 0x000000ce05da7220 */ /* 0x000fc80000410000 */
        /* <DEDUP_REMOVED lines=31> */
.L_x_6564:
[----:B------:R-:W-:Y:S05]  /*30d0*/  BSYNC B2 ;  /* 0x0000000000027941 */ /* 0x000fea0003800000 */
.L_x_6563:
[----:B------:R-:W-:Y:S04]  /*30e0*/  BSSY B2, `(.L_x_6565) ;  /* 0x000006b000027945 */ /* 0x000fe80003800000 */
[----:B------:R-:W-:Y:S05]  /*30f0*/  @!P2 BRA `(.L_x_6566) ;  /* 0x0000000400a4a947 */ /* 0x000fea0003800000 */
[----:B-1----:R-:W0:Y:S01]  /*3100*/  LDC.64 R202, c[0x0][0x2c8] ;  /* 0x0000b200ffca7b82 */ /* 0x002e220000000a00 */
[----:B------:R-:W-:Y:S01]  /*3110*/  ISETP.NE.U32.AND P5, PT, RZ, UR6, PT ;  /* 0x00000006ff007c0c */ /* 0x000fe2000bfa5070 */
[----:B-----5:R1:W-:Y:S03]  /*3120*/  STL [R1+0x1dc], R0 ;  /* 0x0001dc0001007387 */ /* 0x0203e60000100800 */
[----:B------:R-:W-:Y:S01]  /*3130*/  ISETP.NE.AND.EX P5, PT, RZ, UR7, PT, P5 ;  /* 0x00000007ff007c0c */ /* 0x000fe2000bfa5350 */
[----:B------:R-:W2:Y:S02]  /*3140*/  LDL R216, [R1+0x178] ;  /* 0x0001780001d87983 */ /* 0x000ea40000100800 */
[----:B------:R-:W3:Y:S02]  /*3150*/  LDC.64 R204, c[0x0][0x238] ;  /* 0x00008e00ffcc7b82 */ /* 0x000ee40000000a00 */
[----:B------:R-:W4:Y:S04]  /*3160*/  LDL R239, [R1+0x170] ;  /* 0x0001700001ef7983 */ /* 0x000f280000100800 */
[----:B------:R-:W4:Y:S02]  /*3170*/  LDL R231, [R1+0x168] ;  /* 0x0001680001e77983 */ /* 0x000f240000100800 */
[----:B------:R-:W1:Y:S02]  /*3180*/  LDC.U8 R200, c[0x0][0x2a0] ;  /* 0x0000a800ffc87b82 */ /* 0x000e640000000000 */
[----:B0-----:R-:W-:-:S06]  /*3190*/  @P5 IMAD.WIDE.U32 R20, R225, 0x20, R202 ;  /* 0x00000020e1145825 */ /* 0x001fcc00078e00ca */
[----:B------:R-:W0:Y:S01]  /*31a0*/  LDC.64 R208, c[0x0][0x2b8] ;  /* 0x0000ae00ffd07b82 */ /* 0x000e220000000a00 */
[----:B------:R-:W5:Y:S01]  /*31b0*/  @P5 LDG.E.128 R172, desc[UR4][R20.64] ;  /* 0x0000000414ac5981 */ /* 0x000f62000c1e1d00 */
[----:B---3--:R-:W-:-:S03]  /*31c0*/  IMAD.WIDE.U32 R204, R225, 0x20, R204 ;  /* 0x00000020e1cc7825 */ /* 0x008fc600078e00cc */
[----:B------:R3:W5:Y:S01]  /*31d0*/  @P5 LDG.E.128 R176, desc[UR4][R20.64+0x10] ;  /* 0x0000100414b05981 */ /* 0x000762000c1e1d00 */
[----:B-1----:R-:W-:-:S03]  /*31e0*/  ISETP.NE.AND P5, PT, R200, RZ, PT ;  /* 0x000000ffc800720c */ /* 0x002fc60003fa5270 */
[----:B------:R-:W2:Y:S01]  /*31f0*/  LDG.E.128 R200, desc[UR4][R204.64] ;  /* 0x00000004ccc87981 */ /* 0x000ea2000c1e1d00 */
[----:B---3--:R-:W1:Y:S01]  /*3200*/  LDC.64 R20, c[0x0][0x240] ;  /* 0x00009000ff147b82 */ /* 0x008e620000000a00 */
[----:B0-----:R-:W-:Y:S01]  /*3210*/  IMAD.WIDE.U32 R208, R23, 0x10, R208 ;  /* 0x0000001017d07825 */ /* 0x001fe200078e00d0 */
[----:B------:R-:W-:Y:S01]  /*3220*/  FSEL R213, R212, RZ, !P5 ;  /* 0x000000ffd4d57208 */ /* 0x000fe20006800000 */
[----:B------:R-:W3:Y:S04]  /*3230*/  LDG.E.128 R204, desc[UR4][R204.64+0x10] ;  /* 0x00001004cccc7981 */ /* 0x000ee8000c1e1d00 */
[----:B------:R-:W4:Y:S01]  /*3240*/  LDG.E.128 R208, desc[UR4][R208.64] ;  /* 0x00000004d0d07981 */ /* 0x000f22000c1e1d00 */
[C---:B--2---:R-:W-:Y:S01]  /*3250*/  FADD.FTZ R200, -R213.reuse, R200 ;  /* 0x000000c8d5c87221 */ /* 0x044fe20000010100 */
[C---:B------:R-:W-:Y:S01]  /*3260*/  FADD.FTZ R201, -R213.reuse, R201 ;  /* 0x000000c9d5c97221 */ /* 0x040fe20000010100 */
[C---:B------:R-:W-:Y:S01]  /*3270*/  FADD.FTZ R202, -R213.reuse, R202 ;  /* 0x000000cad5ca7221 */ /* 0x040fe20000010100 */
[----:B------:R-:W-:Y:S01]  /*3280*/  FADD.FTZ R203, -R213, R203 ;  /* 0x000000cbd5cb7221 */ /* 0x000fe20000010100 */
[C---:B------:R-:W-:Y:S01]  /*3290*/  FMUL.FTZ R200, R5.reuse, R200 ;  /* 0x000000c805c87220 */ /* 0x040fe20000410000 */
[C---:B------:R-:W-:Y:S01]  /*32a0*/  FMUL.FTZ R0, R5.reuse, R201 ;  /* 0x000000c905007220 */ /* 0x040fe20000410000 */
[C---:B------:R-:W-:Y:S01]  /*32b0*/  FMUL.FTZ R214, R5.reuse, R202 ;  /* 0x000000ca05d67220 */ /* 0x040fe20000410000 */
[----:B------:R-:W-:-:S02]  /*32c0*/  FMUL.FTZ R215, R5, R203 ;  /* 0x000000cb05d77220 */ /* 0x000fc40000410000 */
[----:B------:R-:W-:Y:S04]  /*32d0*/  STL [R1+0x84], R200 ;  /* 0x000084c801007387 */ /* 0x000fe80000100800 */
[----:B------:R-:W-:Y:S04]  /*32e0*/  STL [R1+0x70], R0 ;  /* 0x0000700001007387 */ /* 0x000fe80000100800 */
[----:B------:R-:W-:Y:S04]  /*32f0*/  STL [R1+0x60], R214 ;  /* 0x000060d601007387 */ /* 0x000fe80000100800 */
[----:B------:R-:W-:Y:S04]  /*3300*/  STL [R1+0x50], R215 ;  /* 0x000050d701007387 */ /* 0x000fe80000100800 */
[----:B------:R-:W2:Y:S01]  /*3310*/  LDL R226, [R1+0x174] ;  /* 0x0001740001e27983 */ /* 0x000ea20000100800 */
[----:B----4-:R-:W-:-:S02]  /*3320*/  PRMT R240, R208, 0x7632, R240 ;  /* 0x00007632d0f07816 */ /* 0x010fc400000000f0 */
[----:B------:R-:W-:-:S05]  /*3330*/  SHF.L.U32 R208, R208, 0x10, RZ ;  /* 0x00000010d0d07819 */ /* 0x000fca00000006ff */
[----:B------:R-:W-:-:S05]  /*3340*/  FMUL.FTZ R201, R216, R208 ;  /* 0x000000d0d8c97220 */ /* 0x000fca0000410000 */
[----:B------:R0:W-:Y:S04]  /*3350*/  STL [R1+0x40], R201 ;  /* 0x000040c901007387 */ /* 0x0001e80000100800 */
[----:B------:R-:W4:Y:S01]  /*3360*/  LDL R202, [R1+0x16c] ;  /* 0x00016c0001ca7983 */ /* 0x000f220000100800 */
[----:B------:R-:W-:Y:S01]  /*3370*/  FADD.FTZ R22, R22, R201 ;  /* 0x000000c916167221 */ /* 0x000fe20000010000 */
[----:B------:R-:W-:Y:S01]  /*3380*/  FFMA.FTZ R11, R200, R201, R11 ;  /* 0x000000c9c80b7223 */ /* 0x000fe2000001000b */
[----:B------:R-:W-:Y:S01]  /*3390*/  SHF.L.U32 R240, R240, 0x10, RZ ;  /* 0x00000010f0f07819 */ /* 0x000fe200000006ff */
[----:B------:R-:W4:Y:S04]  /*33a0*/  LDL R203, [R1+0x160] ;  /* 0x0001600001cb7983 */ /* 0x000f280000100800 */
[----:B0-----:R-:W4:Y:S01]  /*33b0*/  LDL R201, [R1+0x164] ;  /* 0x0001640001c97983 */ /* 0x001f220000100800 */
[----:B------:R-:W-:Y:S01]  /*33c0*/  FFMA.FTZ R48, R200, R208, R48 ;  /* 0x000000d0c8307223 */ /* 0x000fe20000010030 */
[----:B-1----:R-:W-:-:S02]  /*33d0*/  IMAD.WIDE.U32 R20, R8, 0x8, R20 ;  /* 0x0000000808147825 */ /* 0x002fc400078e0014 */
[----:B------:R-:W4:Y:S02]  /*33e0*/  LDL R200, [R1+0x15c] ;  /* 0x00015c0001c87983 */ /* 0x000f240000100800 */
[-C--:B------:R-:W-:Y:S01]  /*33f0*/  FFMA.FTZ R49, R0, R240.reuse, R49 ;  /* 0x000000f000317223 */ /* 0x080fe20000010031 */
[----:B------:R-:W-:Y:S01]  /*3400*/  FADD.FTZ R93, R93, R240 ;  /* 0x000000f05d5d7221 */ /* 0x000fe20000010000 */
[----:B------:R-:W5:Y:S01]  /*3410*/  LDG.E.64 R20, desc[UR4][R20.64] ;  /* 0x0000000414147981 */ /* 0x000f62000c1e1b00 */
[----:B--2---:R-:W-:-:S04]  /*3420*/  FMUL.FTZ R240, R226, R240 ;  /* 0x000000f0e2f07220 */ /* 0x004fc80000410000 */
[----:B------:R-:W-:Y:S02]  /*3430*/  FFMA.FTZ R11, R0, R240, R11 ;  /* 0x000000f0000b7223 */ /* 0x000fe4000001000b */
[----:B------:R0:W5:Y:S01]  /*3440*/  LDL.LU R0, [R1+0x1dc] ;  /* 0x0001dc0001007983 */ /* 0x0001620000300800 */
[C---:B------:R-:W-:Y:S01]  /*3450*/  PRMT R234, R209.reuse, 0x7632, R234 ;  /* 0x00007632d1ea7816 */ /* 0x040fe200000000ea */
[----:B------:R-:W-:Y:S02]  /*3460*/  IMAD.U32 R209, R209, 0x10000, RZ ;  /* 0x00010000d1d17824 */ /* 0x000fe400078e00ff */
[----:B------:R-:W-:Y:S01]  /*3470*/  FADD.FTZ R22, R22, R240 ;  /* 0x000000f016167221 */ /* 0x000fe20000010000 */
[----:B------:R-:W-:Y:S01]  /*3480*/  SHF.L.U32 R234, R234, 0x10, RZ ;  /* 0x00000010eaea7819 */ /* 0x000fe200000006ff */
[----:B------:R-:W-:Y:S01]  /*3490*/  FMUL.FTZ R239, R239, R209 ;  /* 0x000000d1efef7220 */ /* 0x000fe20000410000 */
[C---:B------:R-:W-:Y:S01]  /*34a0*/  PRMT R230, R210.reuse, 0x7632, R230 ;  /* 0x00007632d2e67816 */ /* 0x040fe200000000e6 */
[----:B---3--:R-:W-:Y:S01]  /*34b0*/  FADD.FTZ R205, -R213, R205 ;  /* 0x000000cdd5cd7221 */ /* 0x008fe20000010100 */
[----:B------:R-:W-:Y:S01]  /*34c0*/  SHF.L.U32 R210, R210, 0x10, RZ ;  /* 0x00000010d2d27819 */ /* 0x000fe200000006ff */
[-C--:B------:R-:W-:Y:S01]  /*34d0*/  FFMA.FTZ R51, R215, R234.reuse, R51 ;  /* 0x000000ead7337223 */ /* 0x080fe20000010033 */
[----:B------:R-:W-:Y:S01]  /*34e0*/  FADD.FTZ R95, R95, R234 ;  /* 0x000000ea5f5f7221 */ /* 0x000fe20000010000 */
[----:B------:R-:W-:Y:S01]  /*34f0*/  FADD.FTZ R204, -R213, R204 ;  /* 0x000000ccd5cc7221 */ /* 0x000fe20000010100 */
[----:B----4-:R-:W-:Y:S01]  /*3500*/  FMUL.FTZ R234, R202, R234 ;  /* 0x000000eacaea7220 */ /* 0x010fe20000410000 */
        /* <DEDUP_REMOVED lines=29> */
[----:B------:R-:W-:-:S02]  /*36e0*/  VIADD R23, R23, 0x20 ;  /* 0x0000002017177836 */ /* 0x000fc40000000000 */
[----:B------:R-:W-:Y:S01]  /*36f0*/  FADD.FTZ R92, R92, R208 ;  /* 0x000000d05c5c7221 */ /* 0x000fe20000010000 */
[----:B------:R-:W-:Y:S01]  /*3700*/  FADD.FTZ R94, R94, R209 ;  /* 0x000000d15e5e7221 */ /* 0x000fe20000010000 */
[----:B------:R-:W-:Y:S01]  /*3710*/  FADD.FTZ R96, R96, R210 ;  /* 0x000000d260607221 */ /* 0x000fe20000010000 */
[----:B------:R-:W-:Y:S01]  /*3720*/  FFMA.FTZ R52, R216, R210, R52 ;  /* 0x000000d2d8347223 */ /* 0x000fe20000010034 */
[----:B------:R-:W-:Y:S01]  /*3730*/  FADD.FTZ R98, R98, R211 ;  /* 0x000000d362627221 */ /* 0x000fe20000010000 */
[----:B------:R-:W-:Y:S01]  /*3740*/  FFMA.FTZ R54, R213, R211, R54 ;  /* 0x000000d3d5367223 */ /* 0x000fe20000010036 */
[----:B------:R-:W-:Y:S01]  /*3750*/  IADD3 R8, R8, 0x20, RZ ;  /* 0x0000002008087810 */ /* 0x000fe20007ffe0ff */
[----:B------:R-:W-:Y:S02]  /*3760*/  VIADD R225, R225, 0x20 ;  /* 0x00000020e1e17836 */ /* 0x000fe40000000000 */
[----:B------:R-:W-:Y:S01]  /*3770*/  FADD.FTZ R22, R22, R224 ;  /* 0x000000e016167221 */ /* 0x000fe20000010000 */
[----:B0-----:R-:W-:-:S07]  /*3780*/  FFMA.FTZ R11, R215, R224, R11 ;  /* 0x000000e0d70b7223 */ /* 0x001fce000001000b */
.L_x_6566:
[----:B------:R-:W-:Y:S05]  /*3790*/  BSYNC B2 ;  /* 0x0000000000027941 */ /* 0x000fea0003800000 */
.L_x_6565:
[----:B------:R-:W-:-:S13]  /*37a0*/  LOP3.LUT P5, RZ, R7, 0x4, RZ, 0xc0, !PT ;  /* 0x0000000407ff7812 */ /* 0x000fda00078ac0ff */
        /* <DEDUP_REMOVED lines=8> */
[----:B------:R-:W1:Y:S08]  /*3830*/  LDC.U8 R200, c[0x0][0x2a0] ;  /* 0x0000a800ffc87b82 */ /* 0x000e700000000000 */
[----:B------:R-:W1:Y:S01]  /*3840*/  LDC.64 R208, c[0x0][0x2b8] ;  /* 0x0000ae00ffd07b82 */ /* 0x000e620000000a00 */
[----:B0-----:R-:W-:-:S05]  /*3850*/  @P5 IMAD.WIDE.U32 R12, R225, 0x20, R202 ;  /* 0x00000020e10c5825 */ /* 0x001fca00078e00ca */
[----:B------:R-:W5:Y:S01]  /*3860*/  @P5 LDG.E.128 R180, desc[UR4][R12.64] ;  /* 0x000000040cb45981 */ /* 0x000f62000c1e1d00 */
[----:B-1----:R-:W-:-:S03]  /*3870*/  IMAD.WIDE.U32 R204, R225, 0x20, R204 ;  /* 0x00000020e1cc7825 */ /* 0x002fc600078e00cc */
[----:B------:R0:W5:Y:S01]  /*3880*/  @P5 LDG.E.128 R184, desc[UR4][R12.64+0x10] ;  /* 0x000010040cb85981 */ /* 0x000162000c1e1d00 */
[----:B------:R-:W-:-:S03]  /*3890*/  ISETP.NE.AND P5, PT, R200, RZ, PT ;  /* 0x000000ffc800720c */ /* 0x000fc60003fa5270 */
[----:B------:R-:W2:Y:S01]  /*38a0*/  LDG.E.128 R200, desc[UR4][R204.64] ;  /* 0x00000004ccc87981 */ /* 0x000ea2000c1e1d00 */
[----:B0-----:R-:W0:Y:S01]  /*38b0*/  LDC.64 R12, c[0x0][0x240] ;  /* 0x00009000ff0c7b82 */ /* 0x001e220000000a00 */
[----:B------:R-:W-:Y:S02]  /*38c0*/  IMAD.WIDE.U32 R208, R23, 0x10, R208 ;  /* 0x0000001017d07825 */ /* 0x000fe400078e00d0 */
[----:B------:R-:W3:Y:S04]  /*38d0*/  LDG.E.128 R204, desc[UR4][R204.64+0x10] ;  /* 0x00001004cccc7981 */ /* 0x000ee8000c1e1d00 */
[----:B------:R-:W4:Y:S01]  /*38e0*/  LDG.E.128 R208, desc[UR4][R208.64] ;  /* 0x00000004d0d07981 */ /* 0x000f22000c1e1d00 */
[----:B------:R-:W-:Y:S01]  /*38f0*/  FSEL R212, R212, RZ, !P5 ;  /* 0x000000ffd4d47208 */ /* 0x000fe20006800000 */
[----:B0-----:R-:W-:-:S06]  /*3900*/  IMAD.WIDE.U32 R12, R8, 0x8, R12 ;  /* 0x00000008080c7825 */ /* 0x001fcc00078e000c */
[----:B------:R-:W5:Y:S01]  /*3910*/  LDG.E.64 R12, desc[UR4][R12.64] ;  /* 0x000000040c0c7981 */ /* 0x000f62000c1e1b00 */
[C---:B--2---:R-:W-:Y:S01]  /*3920*/  FADD.FTZ R200, -R212.reuse, R200 ;  /* 0x000000c8d4c87221 */ /* 0x044fe20000010100 */
[C---:B------:R-:W-:Y:S01]  /*3930*/  FADD.FTZ R201, -R212.reuse, R201 ;  /* 0x000000c9d4c97221 */ /* 0x040fe20000010100 */
[C---:B------:R-:W-:Y:S01]  /*3940*/  FADD.FTZ R202, -R212.reuse, R202 ;  /* 0x000000cad4ca7221 */ /* 0x040fe20000010100 */
[----:B------:R-:W-:Y:S01]  /*3950*/  FADD.FTZ R203, -R212, R203 ;  /* 0x000000cbd4cb7221 */ /* 0x000fe20000010100 */
[C---:B------:R-:W-:Y:S01]  /*3960*/  FMUL.FTZ R222, R5.reuse, R200 ;  /* 0x000000c805de7220 */ /* 0x040fe20000410000 */
[C---:B------:R-:W-:Y:S01]  /*3970*/  FMUL.FTZ R225, R5.reuse, R201 ;  /* 0x000000c905e17220 */ /* 0x040fe20000410000 */
[C---:B------:R-:W-:Y:S01]  /*3980*/  FMUL.FTZ R233, R5.reuse, R202 ;  /* 0x000000ca05e97220 */ /* 0x040fe20000410000 */
[----:B------:R-:W-:Y:S02]  /*3990*/  FMUL.FTZ R221, R5, R203 ;  /* 0x000000cb05dd7220 */ /* 0x000fe40000410000 */
[----:B------:R-:W-:Y:S04]  /*39a0*/  STL [R1+0x8c], R222 ;  /* 0x00008cde01007387 */ /* 0x000fe80000100800 */
[----:B------:R-:W-:Y:S01]  /*39b0*/  STL [R1+0x78], R225 ;  /* 0x000078e101007387 */ /* 0x000fe20000100800 */
[----:B----4-:R-:W-:-:S02]  /*39c0*/  PRMT R238, R208, 0x7632, R238 ;  /* 0x00007632d0ee7816 */ /* 0x010fc400000000ee */
[----:B------:R-:W-:Y:S01]  /*39d0*/  SHF.L.U32 R208, R208, 0x10, RZ ;  /* 0x00000010d0d07819 */ /* 0x000fe200000006ff */
[----:B------:R-:W-:Y:S04]  /*39e0*/  STL [R1+0x68], R233 ;  /* 0x000068e901007387 */ /* 0x000fe80000100800 */
[----:B------:R-:W-:Y:S01]  /*39f0*/  STL [R1+0x58], R221 ;  /* 0x000058dd01007387 */ /* 0x000fe20000100800 */
[----:B------:R-:W-:-:S03]  /*3a00*/  FMUL.FTZ R8, R237, R208 ;  /* 0x000000d0ed087220 */ /* 0x000fc60000410000 */
[----:B------:R-:W2:Y:S01]  /*3a10*/  LDL R203, [R1+0x154] ;  /* 0x0001540001cb7983 */ /* 0x000ea20000100800 */
[----:B---3--:R-:W-:-:S03]  /*3a20*/  FADD.FTZ R204, -R212, R204 ;  /* 0x000000ccd4cc7221 */ /* 0x008fc60000010100 */
[----:B------:R-:W3:Y:S01]  /*3a30*/  LDL R202, [R1+0x140] ;  /* 0x0001400001ca7983 */ /* 0x000ee20000100800 */
[----:B------:R-:W-:-:S03]  /*3a40*/  FMUL.FTZ R23, R5, R204 ;  /* 0x000000cc05177220 */ /* 0x000fc60000410000 */
[----:B------:R0:W-:Y:S04]  /*3a50*/  STL [R1+0x3c], R8 ;  /* 0x00003c0801007387 */ /* 0x0001e80000100800 */
[----:B------:R-:W4:Y:S04]  /*3a60*/  LDL R201, [R1+0x14c] ;  /* 0x00014c0001c97983 */ /* 0x000f280000100800 */
[----:B------:R1:W-:Y:S04]  /*3a70*/  STL [R1+0x30], R23 ;  /* 0x0000301701007387 */ /* 0x0003e80000100800 */
[----:B------:R-:W3:Y:S01]  /*3a80*/  LDL R200, [R1+0x144] ;  /* 0x0001440001c87983 */ /* 0x000ee20000100800 */
[----:B------:R-:W-:Y:S01]  /*3a90*/  FADD.FTZ R22, R22, R8 ;  /* 0x0000000816167221 */ /* 0x000fe20000010000 */
[----:B------:R-:W-:-:S02]  /*3aa0*/  FFMA.FTZ R11, R222, R8, R11 ;  /* 0x00000008de0b7223 */ /* 0x000fc4000001000b */
[----:B0-----:R-:W3:Y:S01]  /*3ab0*/  LDL R8, [R1+0x13c] ;  /* 0x00013c0001087983 */ /* 0x001ee20000100800 */
[----:B------:R-:W-:Y:S02]  /*3ac0*/  SHF.L.U32 R238, R238, 0x10, RZ ;  /* 0x00000010eeee7819 */ /* 0x000fe400000006ff */
[C---:B------:R-:W-:Y:S02]  /*3ad0*/  PRMT R236, R209.reuse, 0x7632, R236 ;  /* 0x00007632d1ec7816 */ /* 0x040fe400000000ec */
[----:B------:R-:W-:Y:S01]  /*3ae0*/  SHF.L.U32 R209, R209, 0x10, RZ ;  /* 0x00000010d1d17819 */ /* 0x000fe200000006ff */
[----:B------:R-:W-:Y:S01]  /*3af0*/  FFMA.FTZ R57, R225, R238, R57 ;  /* 0x000000eee1397223 */ /* 0x000fe20000010039 */
[----:B------:R-:W-:Y:S01]  /*3b00*/  FADD.FTZ R101, R101, R238 ;  /* 0x000000ee65657221 */ /* 0x000fe20000010000 */
[----:B------:R-:W-:Y:S02]  /*3b10*/  IMAD.U32 R236, R236, 0x10000, RZ ;  /* 0x00010000ecec7824 */ /* 0x000fe400078e00ff */
[----:B------:R-:W-:Y:S01]  /*3b20*/  FMUL.FTZ R237, R235, R209 ;  /* 0x000000d1ebed7220 */ /* 0x000fe20000410000 */
[----:B------:R-:W-:Y:S01]  /*3b30*/  PRMT R232, R210, 0x7632, R232 ;  /* 0x00007632d2e87816 */ /* 0x000fe200000000e8 */
[----:B------:R-:W-:Y:S01]  /*3b40*/  FADD.FTZ R205, -R212, R205 ;  /* 0x000000cdd4cd7221 */ /* 0x000fe20000010100 */
[----:B------:R-:W-:Y:S01]  /*3b50*/  FFMA.FTZ R59, R221, R236, R59 ;  /* 0x000000ecdd3b7223 */ /* 0x000fe2000001003b */
[----:B------:R-:W-:Y:S01]  /*3b60*/  FADD.FTZ R103, R103, R236 ;  /* 0x000000ec67677221 */ /* 0x000fe20000010000 */
[----:B------:R-:W-:-:S02]  /*3b70*/  IMAD.U32 R210, R210, 0x10000, RZ ;  /* 0x00010000d2d27824 */ /* 0x000fc400078e00ff */
[----:B------:R-:W-:Y:S01]  /*3b80*/  FFMA.FTZ R58, R233, R209, R58 ;  /* 0x000000d1e93a7223 */ /* 0x000fe2000001003a */
[----:B------:R-:W-:Y:S01]  /*3b90*/  SHF.L.U32 R232, R232, 0x10, RZ ;  /* 0x00000010e8e87819 */ /* 0x000fe200000006ff */
[----:B------:R-:W-:Y:S01]  /*3ba0*/  FMUL.FTZ R235, R223, R210 ;  /* 0x000000d2dfeb7220 */ /* 0x000fe20000410000 */
[C---:B------:R-:W-:Y:S01]  /*3bb0*/  PRMT R220, R211.reuse, 0x7632, R220 ;  /* 0x00007632d3dc7816 */ /* 0x040fe200000000dc */
[C---:B------:R-:W-:Y:S01]  /*3bc0*/  FADD.FTZ R207, -R212.reuse, R207 ;  /* 0x000000cfd4cf7221 */ /* 0x040fe20000010100 */
[----:B------:R-:W-:Y:S01]  /*3bd0*/  SHF.L.U32 R211, R211, 0x10, RZ ;  /* 0x00000010d3d37819 */ /* 0x000fe200000006ff */
[----:B------:R-:W-:Y:S01]  /*3be0*/  FADD.FTZ R105, R105, R232 ;  /* 0x000000e869697221 */ /* 0x000fe20000010000 */
[----:B------:R-:W-:Y:S01]  /*3bf0*/  FADD.FTZ R206, -R212, R206 ;  /* 0x000000ced4ce7221 */ /* 0x000fe20000010100 */
[----:B------:R-:W-:Y:S01]  /*3c00*/  SHF.L.U32 R220, R220, 0x10, RZ ;  /* 0x00000010dcdc7819 */ /* 0x000fe200000006ff */
[----:B------:R-:W-:Y:S02]  /*3c10*/  FFMA.FTZ R56, R222, R208, R56 ;  /* 0x000000d0de387223 */ /* 0x000fe40000010038 */
[----:B------:R-:W-:-:S02]  /*3c20*/  FMUL.FTZ R223, R5, R206 ;  /* 0x000000ce05df7220 */ /* 0x000fc40000410000 */
[----:B------:R-:W-:Y:S01]  /*3c30*/  FADD.FTZ R107, R107, R220 ;  /* 0x000000dc6b6b7221 */ /* 0x000fe20000010000 */
[----:B------:R-:W-:Y:S01]  /*3c40*/  FADD.FTZ R100, R100, R208 ;  /* 0x000000d064647221 */ /* 0x000fe20000010000 */
[----:B------:R-:W-:Y:S01]  /*3c50*/  FADD.FTZ R102, R102, R209 ;  /* 0x000000d166667221 */ /* 0x000fe20000010000 */
        /* <DEDUP_REMOVED lines=27> */
.L_x_6558:
[----:B------:R-:W-:Y:S05]  /*3e10*/  BSYNC B1 ;  /* 0x0000000000017941 */ /* 0x000fea0003800000 */
.L_x_6548:
[----:B------:R-:W-:-:S03]  /*3e20*/  UMOV UR9, 0xffffffff ;  /* 0xffffffff00097882 */ /* 0x000fc60000000000 */
[----:B------:R-:W-:Y:S05]  /*3e30*/  BRA.DIV UR9, `(.L_x_6567) ;  /* 0x0000007a099c7947 */ /* 0x000fea000b800000 */
[----:B------:R-:W0:Y:S04]  /*3e40*/  SHFL.BFLY PT, R201, R22, 0x1, 0x1f ;  /* 0x0c201f0016c97f89 */ /* 0x000e2800000e0000 */
[----:B-1----:R-:W1:Y:S01]  /*3e50*/  SHFL.BFLY PT, R202, R11, 0x1, 0x1f ;  /* 0x0c201f000bca7f89 */ /* 0x002e6200000e0000 */
        /* <DEDUP_REMOVED lines=13> */
[----:B------:R1:W2:Y:S01]  /*3f30*/  SHFL.BFLY PT, R203, R201, 0x10, 0x1f ;  /* 0x0e001f00c9cb7f89 */ /* 0x0002a200000e0000 */
[----:B0-----:R-:W-:-:S05]  /*3f40*/  FADD.FTZ R11, R11, R202 ;  /* 0x000000ca0b0b7221 */ /* 0x001fca0000010000 */
[----:B--2---:R1:W0:Y:S02]  /*3f50*/  SHFL.BFLY PT, R8, R11, 0x10, 0x1f ;  /* 0x0e001f000b087f89 */ /* 0x00422400000e0000 */
.L_x_6778:
[----:B-----5:R-:W-:Y:S01]  /*3f60*/  @P4 VIADD R6, R6, 0xffffffff ;  /* 0xffffffff06064836 */ /* 0x020fe20000000000 */
[----:B------:R-:W-:Y:S01]  /*3f70*/  LOP3.LUT P5, RZ, R7, 0x2, RZ, 0xc0, !PT ;  /* 0x0000000207ff7812 */ /* 0x000fe200078ac0ff */
[----:B01----:R-:W-:Y:S01]  /*3f80*/  FADD.FTZ R11, R11, R8 ;  /* 0x000000080b0b7221 */ /* 0x003fe20000010000 */
[----:B------:R-:W-:Y:S01]  /*3f90*/  FADD.FTZ R203, R201, R203 ;  /* 0x000000cbc9cb7221 */ /* 0x000fe20000010000 */
[----:B------:R-:W-:Y:S01]  /*3fa0*/  @P4 IMAD R6, R6, R2, RZ ;  /* 0x0000000206064224 */ /* 0x000fe200078e02ff */
[----:B------:R-:W-:Y:S01]  /*3fb0*/  BSSY B1, `(.L_x_6568) ;  /* 0x000012d000017945 */ /* 0x000fe20003800000 */
[----:B------:R-:W-:-:S03]  /*3fc0*/  FMUL.FTZ R11, R11, UR8 ;  /* 0x000000080b0b7c20 */ /* 0x000fc60008410000 */
[----:B------:R-:W-:-:S04]  /*3fd0*/  @P4 SHF.R.S32.HI R8, RZ, 0x1f, R6 ;  /* 0x0000001fff084819 */ /* 0x000fc80000011406 */
[----:B------:R-:W-:Y:S01]  /*3fe0*/  @P4 LEA.HI R8, R8, R6, RZ, 0x3 ;  /* 0x0000000608084211 */ /* 0x000fe200078f18ff */
[----:B------:R-:W-:-:S06]  /*3ff0*/  HFMA2.MMA R6, -RZ, RZ, 0, 0 ;  /* 0x00000000ff067435 */ /* 0x000fcc00000001ff */
[----:B------:R-:W-:Y:S01]  /*4000*/  @P4 LEA.HI.SX32 R6, R8, R3, 0x1d ;  /* 0x0000000308064211 */ /* 0x000fe200078feaff */
[----:B------:R-:W-:Y:S01]  /*4010*/  FMUL.FTZ R8, R203, UR8 ;  /* 0x00000008cb087c20 */ /* 0x000fe20008410000 */
[----:B------:R-:W-:Y:S06]  /*4020*/  @!P5 BRA `(.L_x_6569) ;  /* 0x000000100094d947 */ /* 0x000fec0003800000 */
[----:B------:R-:W-:Y:S04]  /*4030*/  BSSY B2, `(.L_x_6570) ;  /* 0x0000005000027945 */ /* 0x000fe80003800000 */
[----:B------:R-:W-:Y:S05]  /*4040*/  @!P4 BRA `(.L_x_6571) ;  /* 0x00000000000cc947 */ /* 0x000fea0003800000 */
[----:B------:R-:W0:Y:S02]  /*4050*/  LDC.64 R196, c[0x0][0x220] ;  /* 0x00008800ffc47b82 */ /* 0x000e240000000a00 */
[----:B0-----:R-:W-:-:S06]  /*4060*/  IMAD.WIDE.U32 R196, R6, 0x10, R196 ;  /* 0x0000001006c47825 */ /* 0x001fcc00078e00c4 */
[----:B------:R-:W5:Y:S02]  /*4070*/  LDG.E.128 R196, desc[UR4][R196.64] ;  /* 0x00000004c4c47981 */ /* 0x000f64000c1e1d00 */
.L_x_6571:
[----:B------:R-:W-:Y:S05]  /*4080*/  BSYNC B2 ;  /* 0x0000000000027941 */ /* 0x000fea0003800000 */
.L_x_6570:
[----:B------:R-:W0:Y:S01]  /*4090*/  @!P3 LDC.64 R22, c[0x0][0x2c8] ;  /* 0x0000b200ff16bb82 */ /* 0x000e220000000a00 */
[----:B------:R-:W-:Y:S01]  /*40a0*/  BSSY B2, `(.L_x_6572) ;  /* 0x0000010000027945 */ /* 0x000fe20003800000 */
[----:B0-----:R-:W-:-:S04]  /*40b0*/  @!P3 ISETP.NE.U32.AND P5, PT, R22, RZ, PT ;  /* 0x000000ff1600b20c */ /* 0x001fc80003fa5070 */
[----:B------:R-:W-:-:S04]  /*40c0*/  @!P3 ISETP.NE.AND.EX P5, PT, R23, RZ, PT, P5 ;  /* 0x000000ff1700b20c */ /* 0x000fc80003fa5350 */
[----:B------:R-:W-:Y:S01]  /*40d0*/  @!P3 FSEL R202, R148, RZ, P5 ;  /* 0x000000ff94cab208 */ /* 0x000fe20002800000 */
[----:B------:R-:W-:Y:S08]  /*40e0*/  @!P3 BRA `(.L_x_6573) ;  /* 0x00000000002cb947 */ /* 0x000ff00003800000 */
[----:B------:R-:W0:Y:S01]  /*40f0*/  LDC.U8 R200, c[0x0][0x2a0] ;  /* 0x0000a800ffc87b82 */ /* 0x000e220000000000 */
[----:B------:R-:W-:Y:S01]  /*4100*/  MOV R22, UR6 ;  /* 0x0000000600167c02 */ /* 0x000fe20008000f00 */
[----:B------:R-:W-:Y:S01]  /*4110*/  IMAD.U32 R23, RZ, RZ, UR7 ;  /* 0x00000007ff177e24 */ /* 0x000fe2000f8e00ff */
[----:B0-----:R-:W-:-:S04]  /*4120*/  ISETP.NE.AND P5, PT, R200, RZ, PT ;  /* 0x000000ffc800720c */ /* 0x001fc80003fa5270 */
[----:B------:R-:W-:Y:S02]  /*4130*/  FSEL R200, R8, RZ, !P5 ;  /* 0x000000ff08c87208 */ /* 0x000fe40006800000 */
[----:B------:R-:W-:-:S03]  /*4140*/  ISETP.NE.U32.AND P5, PT, R22, RZ, PT ;  /* 0x000000ff1600720c */ /* 0x000fc60003fa5070 */
[----:B------:R-:W-:Y:S01]  /*4150*/  FFMA.FTZ R200, R0, R11, R200 ;  /* 0x0000000b00c87223 */ /* 0x000fe200000100c8 */
[----:B------:R-:W-:-:S03]  /*4160*/  ISETP.NE.AND.EX P5, PT, R23, RZ, PT, P5 ;  /* 0x000000ff1700720c */ /* 0x000fc60003fa5350 */
[----:B------:R-:W-:-:S04]  /*4170*/  FADD.FTZ R200, R10, -R200 ;  /* 0x800000c80ac87221 */ /* 0x000fc80000010000 */
[----:B------:R-:W-:-:S06]  /*4180*/  FMUL.FTZ R202, R5, R200 ;  /* 0x000000c805ca7220 */ /* 0x000fcc0000410000 */
[----:B------:R-:W-:-:S07]  /*4190*/  @P5 FADD.FTZ R202, R148, R202 ;  /* 0x000000ca94ca5221 */ /* 0x000fce0000010000 */
.L_x_6573:
[----:B------:R-:W-:Y:S05]  /*41a0*/  BSYNC B2 ;  /* 0x0000000000027941 */ /* 0x000fea0003800000 */
.L_x_6572:
[----:B------:R-:W0:Y:S01]  /*41b0*/  LDC.64 R200, c[0x0][0x308] ;  /* 0x0000c200ffc87b82 */ /* 0x000e220000000a00 */
[----:B------:R-:W-:Y:S01]  /*41c0*/  BSSY B2, `(.L_x_6574) ;  /* 0x0000011000027945 */ /* 0x000fe20003800000 */
[----:B0-----:R-:W-:-:S04]  /*41d0*/  ISETP.NE.U32.AND P5, PT, R200, RZ, PT ;  /* 0x000000ffc800720c */ /* 0x001fc80003fa5070 */
[----:B------:R-:W-:-:S04]  /*41e0*/  ISETP.NE.AND.EX P5, PT, R201, RZ, PT, P5 ;  /* 0x000000ffc900720c */ /* 0x000fc80003fa5350 */
[----:B------:R-:W-:Y:S01]  /*41f0*/  SEL R44, R202, R44, P5 ;  /* 0x0000002cca2c7207 */ /* 0x000fe20002800000 */
[----:B------:R-:W-:Y:S08]  /*4200*/  @!P4 BRA `(.L_x_6575) ;  /* 0x000000000030c947 */ /* 0x000ff00003800000 */
        /* <DEDUP_REMOVED lines=12> */
.L_x_6575:
[----:B------:R-:W-:Y:S05]  /*42d0*/  BSYNC B2 ;  /* 0x0000000000027941 */ /* 0x000fea0003800000 */
.L_x_6574:
[----:B------:R-:W-:Y:S01]  /*42e0*/  @!P3 ISETP.NE.U32.AND P6, PT, R22, RZ, PT ;  /* 0x000000ff1600b20c */ /* 0x000fe20003fc5070 */
[----:B------:R-:W-:Y:S03]  /*42f0*/  BSSY B2, `(.L_x_6576) ;  /* 0x0000010000027945 */ /* 0x000fe60003800000 */
[----:B------:R-:W-:-:S04]  /*4300*/  @!P3 ISETP.NE.AND.EX P6, PT, R23, RZ, PT, P6 ;  /* 0x000000ff1700b20c */ /* 0x000fc80003fc5360 */
[----:B------:R-:W-:Y:S01]  /*4310*/  @!P3 FSEL R202, R149, RZ, P6 ;  /* 0x000000ff95cab208 */ /* 0x000fe20003000000 */
[----:B------:R-:W-:Y:S08]  /*4320*/  @!P3 BRA `(.L_x_6577) ;  /* 0x000000000030b947 */ /* 0x000ff00003800000 */
[----:B------:R-:W2:Y:S01]  /*4330*/  LDL R203, [R1+0x98] ;  /* 0x0000980001cb7983 */ /* 0x000ea20000100800 */
[----:B------:R-:W0:Y:S01]  /*4340*/  LDC.U8 R205, c[0x0][0x2a0] ;  /* 0x0000a800ffcd7b82 */ /* 0x000e220000000000 */
[----:B--2---:R-:W-:Y:S02]  /*4350*/  MOV R204, R203 ;  /* 0x000000cb00cc7202 */ /* 0x004fe40000000f00 */
[----:B------:R-:W2:Y:S01]  /*4360*/  LDL R203, [R1+0x24] ;  /* 0x0000240001cb7983 */ /* 0x000ea20000100800 */
[----:B0-----:R-:W-:-:S04]  /*4370*/  ISETP.NE.AND P6, PT, R205, RZ, PT ;  /* 0x000000ffcd00720c */ /* 0x001fc80003fc5270 */
[----:B------:R-:W-:Y:S02]  /*4380*/  FSEL R202, R8, RZ, !P6 ;  /* 0x000000ff08ca7208 */ /* 0x000fe40007000000 */
[----:B------:R-:W-:-:S03]  /*4390*/  ISETP.NE.U32.AND P6, PT, R22, RZ, PT ;  /* 0x000000ff1600720c */ /* 0x000fc60003fc5070 */
[----:B------:R-:W-:Y:S01]  /*43a0*/  FFMA.FTZ R202, R204, R11, R202 ;  /* 0x0000000bccca7223 */ /* 0x000fe200000100ca */
[----:B------:R-:W-:-:S03]  /*43b0*/  ISETP.NE.AND.EX P6, PT, R23, RZ, PT, P6 ;  /* 0x000000ff1700720c */ /* 0x000fc60003fc5360 */
[----:B--2---:R-:W-:-:S04]  /*43c0*/  FADD.FTZ R202, R203, -R202 ;  /* 0x800000cacbca7221 */ /* 0x004fc80000010000 */
[----:B------:R-:W-:-:S06]  /*43d0*/  FMUL.FTZ R202, R5, R202 ;  /* 0x000000ca05ca7220 */ /* 0x000fcc0000410000 */
[----:B------:R-:W-:-:S07]  /*43e0*/  @P6 FADD.FTZ R202, R149, R202 ;  /* 0x000000ca95ca6221 */ /* 0x000fce0000010000 */
.L_x_6577:
[----:B------:R-:W-:Y:S05]  /*43f0*/  BSYNC B2 ;  /* 0x0000000000027941 */ /* 0x000fea0003800000 */
.L_x_6576:
[----:B------:R-:W-:Y:S01]  /*4400*/  BSSY B2, `(.L_x_6578) ;  /* 0x0000010000027945 */ /* 0x000fe20003800000 */
[----:B------:R-:W-:-:S03]  /*4410*/  SEL R45, R202, R45, P5 ;  /* 0x0000002dca2d7207 */ /* 0x000fc60002800000 */
[----:B------:R-:W-:Y:S05]  /*4420*/  @!P4 BRA `(.L_x_6579) ;  /* 0x000000000034c947 */ /* 0x000fea0003800000 */
[----:B------:R-:W2:Y:S01]  /*4430*/  LDL R205, [R1+0x134] ;  /* 0x0001340001cd7983 */ /* 0x000ea20000100800 */
[----:B------:R-:W-:Y:S01]  /*4440*/  LOP3.LUT P6, RZ, R14, 0xff00, RZ, 0xc0, !PT ;  /* 0x0000ff000eff7812 */ /* 0x000fe200078cc0ff */
[----:B------:R-:W-:-:S04]  /*4450*/  FMUL.FTZ R202, R202, UR11 ;  /* 0x0000000bcaca7c20 */ /* 0x000fc80008410000 */
[----:B------:R-:W-:Y:S01]  /*4460*/  FMUL.FTZ R204, R202, UR10 ;  /* 0x0000000acacc7c20 */ /* 0x000fe20008410000 */
[----:B------:R-:W-:-:S07]  /*4470*/  IMAD.MOV.U32 R202, RZ, RZ, RZ ;  /* 0x000000ffffca7224 */ /* 0x000fce00078e00ff */
[----:B-----5:R-:W-:-:S04]  /*4480*/  @P6 PRMT R203, R196, 0x7632, R203 ;  /* 0x00007632c4cb6816 */ /* 0x020fc800000000cb */
[----:B------:R-:W-:-:S05]  /*4490*/  @P6 SHF.L.U32 R203, R203, 0x10, RZ ;  /* 0x00000010cbcb6819 */ /* 0x000fca00000006ff */
[----:B------:R-:W-:-:S04]  /*44a0*/  @P6 FMUL.FTZ R202, R204, R203 ;  /* 0x000000cbccca6220 */ /* 0x000fc80000410000 */
[----:B------:R-:W-:Y:S01]  /*44b0*/  FADD.FTZ R109, R109, R202 ;  /* 0x000000ca6d6d7221 */ /* 0x000fe20000010000 */
[----:B------:R-:W-:-:S06]  /*44c0*/  HFMA2.MMA R202, -RZ, RZ, 0, 0 ;  /* 0x00000000ffca7435 */ /* 0x000fcc00000001ff */
[----:B--2---:R-:W-:-:S05]  /*44d0*/  @P6 FMUL.FTZ R202, R205, R204 ;  /* 0x000000cccdca6220 */ /* 0x004fca0000410000 */
[----:B------:R-:W-:-:S04]  /*44e0*/  F2FP.BF16.F32.PACK_AB R202, RZ, R202 ;  /* 0x000000caffca723e */ /* 0x000fc800000010ff */
[----:B------:R-:W-:-:S07]  /*44f0*/  PRMT R192, R192, 0x5410, R202 ;  /* 0x00005410c0c07816 */ /* 0x000fce00000000ca */
.L_x_6579:
[----:B------:R-:W-:Y:S05]  /*4500*/  BSYNC B2 ;  /* 0x0000000000027941 */ /* 0x000fea0003800000 */
.L_x_6578:
[----:B------:R-:W-:Y:S01]  /*4510*/  @!P3 ISETP.NE.U32.AND P6, PT, R22, RZ, PT ;  /* 0x000000ff1600b20c */ /* 0x000fe20003fc5070 */
[----:B------:R-:W-:Y:S03]  /*4520*/  BSSY B2, `(.L_x_6580) ;  /* 0x000000f000027945 */ /* 0x000fe60003800000 */
[----:B------:R-:W-:-:S04]  /*4530*/  @!P3 ISETP.NE.AND.EX P6, PT, R23, RZ, PT, P6 ;  /* 0x000000ff1700b20c */ /* 0x000fc80003fc5360 */
[----:B------:R-:W-:Y:S01]  /*4540*/  @!P3 FSEL R202, R150, RZ, P6 ;  /* 0x000000ff96cab208 */ /* 0x000fe20003000000 */
[----:B------:R-:W-:Y:S08]  /*4550*/  @!P3 BRA `(.L_x_6581) ;  /* 0x00000000002cb947 */ /* 0x000ff00003800000 */
[----:B------:R-:W2:Y:S01]  /*4560*/  LDL R204, [R1+0x94] ;  /* 0x0000940001cc7983 */ /* 0x000ea20000100800 */
[----:B------:R-:W0:Y:S03]  /*4570*/  LDC.U8 R205, c[0x0][0x2a0] ;  /* 0x0000a800ffcd7b82 */ /* 0x000e260000000000 */
[----:B------:R-:W3:Y:S01]  /*4580*/  LDL R203, [R1+0x4c] ;  /* 0x00004c0001cb7983 */ /* 0x000ee20000100800 */
[----:B0-----:R-:W-:-:S04]  /*4590*/  ISETP.NE.AND P6, PT, R205, RZ, PT ;  /* 0x000000ffcd00720c */ /* 0x001fc80003fc5270 */
[----:B------:R-:W-:Y:S02]  /*45a0*/  FSEL R202, R8, RZ, !P6 ;  /* 0x000000ff08ca7208 */ /* 0x000fe40007000000 */
[----:B------:R-:W-:-:S04]  /*45b0*/  ISETP.NE.U32.AND P6, PT, R22, RZ, PT ;  /* 0x000000ff1600720c */ /* 0x000fc80003fc5070 */
[----:B------:R-:W-:Y:S01]  /*45c0*/  ISETP.NE.AND.EX P6, PT, R23, RZ, PT, P6 ;  /* 0x000000ff1700720c */ /* 0x000fe20003fc5360 */
[----:B--2---:R-:W-:-:S04]  /*45d0*/  FFMA.FTZ R202, R204, R11, R202 ;  /* 0x0000000bccca7223 */ /* 0x004fc800000100ca */
[----:B---3--:R-:W-:-:S04]  /*45e0*/  FADD.FTZ R202, R203, -R202 ;  /* 0x800000cacbca7221 */ /* 0x008fc80000010000 */
[----:B------:R-:W-:-:S04]  /*45f0*/  FMUL.FTZ R202, R5, R202 ;  /* 0x000000ca05ca7220 */ /* 0x000fc80000410000 */
[----:B------:R-:W-:-:S07]  /*4600*/  @P6 FADD.FTZ R202, R150, R202 ;  /* 0x000000ca96ca6221 */ /* 0x000fce0000010000 */
.L_x_6581:
[----:B------:R-:W-:Y:S05]  /*4610*/  BSYNC B2 ;  /* 0x0000000000027941 */ /* 0x000fea0003800000 */
.L_x_6580:
[----:B------:R-:W-:Y:S01]  /*4620*/  BSSY B2, `(.L_x_6582) ;  /* 0x000000f000027945 */ /* 0x000fe20003800000 */
[----:B------:R-:W-:-:S03]  /*4630*/  SEL R46, R202, R46, P5 ;  /* 0x0000002eca2e7207 */ /* 0x000fc60002800000 */
[----:B------:R-:W-:Y:S05]  /*4640*/  @!P4 BRA `(.L_x_6583) ;  /* 0x000000000030c947 */ /* 0x000fea0003800000 */
        /* <DEDUP_REMOVED lines=12> */
.L_x_6583:
[----:B------:R-:W-:Y:S05]  /*4710*/  BSYNC B2 ;  /* 0x0000000000027941 */ /* 0x000fea0003800000 */
.L_x_6582:
        /* <DEDUP_REMOVED lines=16> */
.L_x_6585:
[----:B------:R-:W-:Y:S05]  /*4820*/  BSYNC B2 ;  /* 0x0000000000027941 */ /* 0x000fea0003800000 */
.L_x_6584:
        /* <DEDUP_REMOVED lines=12> */
[----:B------:R-:W-:Y:S01]  /*48f0*/  MOV R202, RZ ;  /* 0x000000ff00ca7202 */ /* 0x000fe20000000f00 */
[----:B--2---:R-:W-:-:S05]  /*4900*/  @P6 FMUL.FTZ R202, R205, R204 ;  /* 0x000000cccdca6220 */ /* 0x004fca0000410000 */
[----:B------:R-:W-:-:S04]  /*4910*/  F2FP.BF16.F32.PACK_AB R202, RZ, R202 ;  /* 0x000000caffca723e */ /* 0x000fc800000010ff */
[----:B------:R-:W-:-:S07]  /*4920*/  PRMT R193, R193, 0x5410, R202 ;  /* 0x00005410c1c17816 */ /* 0x000fce00000000ca */
.L_x_6587:
[----:B------:R-:W-:Y:S05]  /*4930*/  BSYNC B2 ;  /* 0x0000000000027941 */ /* 0x000fea0003800000 */
.L_x_6586:
        /* <DEDUP_REMOVED lines=16> */
.L_x_6589:
[----:B------:R-:W-:Y:S05]  /*4a40*/  BSYNC B2 ;  /* 0x0000000000027941 */ /* 0x000fea0003800000 */
.L_x_6588:
[----:B------:R-:W-:Y:S01]  /*4a50*/  BSSY B2, `(.L_x_6590) ;  /* 0x000000f000027945 */ /* 0x000fe20003800000 */
[----:B------:R-:W-:-:S03]  /*4a60*/  SEL R188, R202, R188, P5 ;  /* 0x000000bccabc7207 */ /* 0x000fc60002800000 */
[----:B------:R-:W-:Y:S05]  /*4a70*/  @!P4 BRA `(.L_x_6591) ;  /* 0x000000000030c947 */ /* 0x000fea0003800000 */
        /* <DEDUP_REMOVED lines=12> */
.L_x_6591:
[----:B------:R-:W-:Y:S05]  /*4b40*/  BSYNC B2 ;  /* 0x0000000000027941 */ /* 0x000fea0003800000 */
.L_x_6590:
        /* <DEDUP_REMOVED lines=16> */
.L_x_6593:
[----:B------:R-:W-:Y:S05]  /*4c50*/  BSYNC B2 ;  /* 0x0000000000027941 */ /* 0x000fea0003800000 */
.L_x_6592:
        /* <DEDUP_REMOVED lines=16> */
.L_x_6595:
[----:B------:R-:W-:Y:S05]  /*4d60*/  BSYNC B2 ;  /* 0x0000000000027941 */ /* 0x000fea0003800000 */
.L_x_6594:
        /* <DEDUP_REMOVED lines=16> */
.L_x_6597:
[----:B------:R-:W-:Y:S05]  /*4e70*/  BSYNC B2 ;  /* 0x0000000000027941 */ /* 0x000fea0003800000 */
.L_x_6596:
        /* <DEDUP_REMOVED lines=15> */
.L_x_6599:
[----:B------:R-:W-:Y:S05]  /*4f70*/  BSYNC B2 ;  /* 0x0000000000027941 */ /* 0x000fea0003800000 */
.L_x_6598:
        /* <DEDUP_REMOVED lines=8> */
[----:B------:R-:W-:Y:S02]  /*5000*/  LOP3.LUT R7, R7, 0xfffffff7, RZ, 0xc0, !PT ;  /* 0xfffffff707077812 */ /* 0x000fe400078ec0ff */
[----:B------:R-:W-:Y:S02]  /*5010*/  ISETP.NE.U32.AND P6, PT, R22, RZ, PT ;  /* 0x000000ff1600720c */ /* 0x000fe40003fc5070 */
[----:B------:R-:W-:Y:S02]  /*5020*/  @P0 LOP3.LUT R7, R7, 0x8, RZ, 0xfc, !PT ;  /* 0x0000000807070812 */ /* 0x000fe400078efcff */
[----:B------:R-:W-:-:S02]  /*5030*/  ISETP.NE.AND.EX P6, PT, R23, RZ, PT, P6 ;  /* 0x000000ff1700720c */ /* 0x000fc40003fc5360 */
[----:B0-----:R-:W-:-:S04]  /*5040*/  ISETP.NE.AND P0, PT, R205, RZ, PT ;  /* 0x000000ffcd00720c */ /* 0x001fc80003f05270 */
[----:B------:R-:W-:Y:S02]  /*5050*/  FSEL R22, R8, RZ, !P0 ;  /* 0x000000ff08167208 */ /* 0x000fe40004000000 */
[----:B------:R-:W-:-:S03]  /*5060*/  LOP3.LUT P0, RZ, R7, 0x8, RZ, 0xc0, !PT ;  /* 0x0000000807ff7812 */ /* 0x000fc6000780c0ff */
[----:B--2---:R-:W-:-:S04]  /*5070*/  FFMA.FTZ R22, R204, R11, R22 ;  /* 0x0000000bcc167223 */ /* 0x004fc80000010016 */
[----:B---3--:R-:W-:-:S04]  /*5080*/  FADD.FTZ R22, R203, -R22 ;  /* 0x80000016cb167221 */ /* 0x008fc80000010000 */
[----:B------:R-:W-:-:S04]  /*5090*/  FMUL.FTZ R202, R5, R22 ;  /* 0x0000001605ca7220 */ /* 0x000fc80000410000 */
[----:B------:R-:W-:-:S07]  /*50a0*/  @P6 FADD.FTZ R202, R155, R202 ;  /* 0x000000ca9bca6221 */ /* 0x000fce0000010000 */
.L_x_6601:
[----:B------:R-:W-:Y:S05]  /*50b0*/  BSYNC B2 ;  /* 0x0000000000027941 */ /* 0x000fea0003800000 */
.L_x_6600:
[----:B------:R-:W-:Y:S01]  /*50c0*/  SEL R191, R202, R191, P5 ;  /* 0x000000bfcabf7207 */ /* 0x000fe20002800000 */
[----:B------:R-:W-:Y:S01]  /*50d0*/  BSSY B2, `(.L_x_6602) ;  /* 0x0000017000027945 */ /* 0x000fe20003800000 */
[----:B------:R-:W-:-:S04]  /*50e0*/  ISETP.NE.U32.AND P5, PT, R200, RZ, PT ;  /* 0x000000ffc800720c */ /* 0x000fc80003fa5070 */
[----:B------:R-:W-:-:S13]  /*50f0*/  ISETP.NE.AND.EX P5, PT, R201, RZ, PT, P5 ;  /* 0x000000ffc900720c */ /* 0x000fda0003fa5350 */
[----:B------:R-:W0:Y:S02]  /*5100*/  @P5 LDC.64 R22, c[0x0][0x308] ;  /* 0x0000c200ff165b82 */ /* 0x000e240000000a00 */
[----:B0-----:R-:W-:-:S05]  /*5110*/  @P5 IMAD.WIDE.U32 R22, R9, 0x20, R22 ;  /* 0x0000002009165825 */ /* 0x001fca00078e0016 */
[----:B------:R-:W-:Y:S04]  /*5120*/  @P5 STG.E.128 desc[UR4][R22.64], R44 ;  /* 0x0000002c16005986 */ /* 0x000fe8000c101d04 */
[----:B------:R0:W-:Y:S02]  /*5130*/  @P5 STG.E.128 desc[UR4][R22.64+0x10], R188 ;  /* 0x000010bc16005986 */ /* 0x0001e4000c101d04 */
[----:B0-----:R-:W0:Y:S02]  /*5140*/  @P4 LDC.64 R22, c[0x0][0x2f8] ;  /* 0x0000be00ff164b82 */ /* 0x001e240000000a00 */
[----:B0-----:R-:W-:Y:S01]  /*5150*/  @P4 IMAD.WIDE.U32 R22, R6, 0x10, R22 ;  /* 0x0000001006164825 */ /* 0x001fe200078e0016 */
        /* <DEDUP_REMOVED lines=14> */
.L_x_6603:
[----:B------:R-:W-:Y:S05]  /*5240*/  BSYNC B2 ;  /* 0x0000000000027941 */ /* 0x000fea0003800000 */
.L_x_6602:
[----:B------:R0:W-:Y:S01]  /*5250*/  @P4 STG.E.128 desc[UR4][R22.64], R192 ;  /* 0x000000c016004986 */ /* 0x0001e2000c101d04 */
[----:B------:R-:W-:Y:S01]  /*5260*/  IADD3 R9, R9, 0x20, RZ ;  /* 0x0000002009097810 */ /* 0x000fe20007ffe0ff */
[----:B------:R-:W-:-:S07]  /*5270*/  VIADD R6, R6, 0x20 ;  /* 0x0000002006067836 */ /* 0x000fce0000000000 */
.L_x_6569:
[----:B------:R-:W-:Y:S05]  /*5280*/  BSYNC B1 ;  /* 0x0000000000017941 */ /* 0x000fea0003800000 */
.L_x_6568:
[----:B------:R-:W-:Y:S04]  /*5290*/  BSSY B1, `(.L_x_6604) ;  /* 0x0000120000017945 */ /* 0x000fe80003800000 */
[----:B------:R-:W-:Y:S05]  /*52a0*/  @!P0 BRA `(.L_x_6605) ;  /* 0x0000001000788947 */ /* 0x000fea0003800000 */
[----:B------:R-:W-:Y:S04]  /*52b0*/  BSSY B2, `(.L_x_6606) ;  /* 0x0000005000027945 */ /* 0x000fe80003800000 */
[----:B------:R-:W-:Y:S05]  /*52c0*/  @!P4 BRA `(.L_x_6607) ;  /* 0x00000000000cc947 */ /* 0x000fea0003800000 */
[----:B-----5:R-:W1:Y:S02]  /*52d0*/  LDC.64 R196, c[0x0][0x220] ;  /* 0x00008800ffc47b82 */ /* 0x020e640000000a00 */
[----:B-1----:R-:W-:-:S06]  /*52e0*/  IMAD.WIDE.U32 R196, R6, 0x10, R196 ;  /* 0x0000001006c47825 */ /* 0x002fcc00078e00c4 */
[----:B------:R-:W5:Y:S02]  /*52f0*/  LDG.E.128 R196, desc[UR4][R196.64] ;  /* 0x00000004c4c47981 */ /* 0x000f64000c1e1d00 */
.L_x_6607:
[----:B------:R-:W-:Y:S05]  /*5300*/  BSYNC B2 ;  /* 0x0000000000027941 */ /* 0x000fea0003800000 */
.L_x_6606:
[----:B0-----:R-:W0:Y:S01]  /*5310*/  @!P3 LDC.64 R22, c[0x0][0x2c8] ;  /* 0x0000b200ff16bb82 */ /* 0x001e220000000a00 */
[----:B------:R-:W-:Y:S01]  /*5320*/  BSSY B2, `(.L_x_6608) ;  /* 0x0000012000027945 */ /* 0x000fe20003800000 */
[----:B0-----:R-:W-:-:S04]  /*5330*/  @!P3 ISETP.NE.U32.AND P5, PT, R22, RZ, PT ;  /* 0x000000ff1600b20c */ /* 0x001fc80003fa5070 */
[----:B------:R-:W-:-:S04]  /*5340*/  @!P3 ISETP.NE.AND.EX P5, PT, R23, RZ, PT, P5 ;  /* 0x000000ff1700b20c */ /* 0x000fc80003fa5350 */
[----:B------:R-:W-:Y:S01]  /*5350*/  @!P3 FSEL R202, R156, RZ, P5 ;  /* 0x000000ff9ccab208 */ /* 0x000fe20002800000 */
[----:B------:R-:W-:Y:S08]  /*5360*/  @!P3 BRA `(.L_x_6609) ;  /* 0x000000000034b947 */ /* 0x000ff00003800000 */
[----:B------:R-:W2:Y:S01]  /*5370*/  LDL R203, [R1+0x90] ;  /* 0x0000900001cb7983 */ /* 0x000ea20000100800 */
[----:B------:R-:W0:Y:S03]  /*5380*/  LDC.U8 R200, c[0x0][0x2a0] ;  /* 0x0000a800ffc87b82 */ /* 0x000e260000000000 */
[----:B------:R-:W3:Y:S01]  /*5390*/  LDL R201, [R1+0x48] ;  /* 0x0000480001c97983 */ /* 0x000ee20000100800 */
[----:B------:R-:W-:Y:S02]  /*53a0*/  MOV R22, UR6 ;  /* 0x0000000600167c02 */ /* 0x000fe40008000f00 */
[----:B------:R-:W-:Y:S02]  /*53b0*/  MOV R23, UR7 ;  /* 0x0000000700177c02 */ /* 0x000fe40008000f00 */
        /* <DEDUP_REMOVED lines=8> */
.L_x_6609:
[----:B------:R-:W-:Y:S05]  /*5440*/  BSYNC B2 ;  /* 0x0000000000027941 */ /* 0x000fea0003800000 */
.L_x_6608:
        /* <DEDUP_REMOVED lines=18> */
.L_x_6611:
[----:B------:R-:W-:Y:S05]  /*5570*/  BSYNC B2 ;  /* 0x0000000000027941 */ /* 0x000fea0003800000 */
.L_x_6610:
        /* <DEDUP_REMOVED lines=16> */
.L_x_6613:
[----:B------:R-:W-:Y:S05]  /*5680*/  BSYNC B2 ;  /* 0x0000000000027941 */ /* 0x000fea0003800000 */
.L_x_6612:
        /* <DEDUP_REMOVED lines=16> */
.L_x_6615:
[----:B------:R-:W-:Y:S05]  /*5790*/  BSYNC B2 ;  /* 0x0000000000027941 */ /* 0x000fea0003800000 */
.L_x_6614:
[----:B------:R-:W-:Y:S01]  /*57a0*/  @!P3 ISETP.NE.U32.AND P6, PT, R22, RZ, PT ;  /* 0x000000ff1600b20c */ /* 0x000fe20003fc5070 */
[----:B------:R-:W-:Y:S03]  /*57b0*/  BSSY B2, `(.L_x_6616) ;  /* 0x000000f000027945 */ /* 0x000fe60003800000 */
[----:B------:R-:W-:-:S04]  /*57c0*/  @!P3 ISETP.NE.AND.EX P6, PT, R23, RZ, PT, P6 ;  /* 0x000000ff1700b20c */ /* 0x000fc80003fc5360 */
[----:B------:R-:W-:Y:S01]  /*57d0*/  @!P3 FSEL R202, R158, RZ, P6 ;  /* 0x000000ff9ecab208 */ /* 0x000fe20003000000 */
[----:B------:R-:W-:Y:S08]  /*57e0*/  @!P3 BRA `(.L_x_6617) ;  /* 0x00000000002cb947 */ /* 0x000ff00003800000 */
[----:B------:R-:W2:Y:S01]  /*57f0*/  LDL R204, [R1+0x6c] ;  /* 0x00006c0001cc7983 */ /* 0x000ea20000100800 */
[----:B------:R-:W0:Y:S03]  /*5800*/  LDC.U8 R205, c[0x0][0x2a0] ;  /* 0x0000a800ffcd7b82 */ /* 0x000e260000000000 */
[----:B------:R-:W3:Y:S01]  /*5810*/  LDL R203, [R1] ;  /* 0x0000000001cb7983 */ /* 0x000ee20000100800 */
        /* <DEDUP_REMOVED lines=8> */
.L_x_6617:
[----:B------:R-:W-:Y:S05]  /*58a0*/  BSYNC B2 ;  /* 0x0000000000027941 */ /* 0x000fea0003800000 */
.L_x_6616:
[----:B------:R-:W-:Y:S01]  /*58b0*/  BSSY B2, `(.L_x_6618) ;  /* 0x000000f000027945 */ /* 0x000fe20003800000 */
[----:B------:R-:W-:-:S03]  /*58c0*/  SEL R46, R202, R46, P5 ;  /* 0x0000002eca2e7207 */ /* 0x000fc60002800000 */
[----:B------:R-:W-:Y:S05]  /*58d0*/  @!P4 BRA `(.L_x_6619) ;  /* 0x000000000030c947 */ /* 0x000fea0003800000 */
        /* <DEDUP_REMOVED lines=12> */
.L_x_6619:
[----:B------:R-:W-:Y:S05]  /*59a0*/  BSYNC B2 ;  /* 0x0000000000027941 */ /* 0x000fea0003800000 */
.L_x_6618:
[----:B------:R-:W-:Y:S01]  /*59b0*/  @!P3 ISETP.NE.U32.AND P6, PT, R22, RZ, PT ;  /* 0x000000ff1600b20c */ /* 0x000fe20003fc5070 */
[----:B------:R-:W-:Y:S03]  /*59c0*/  BSSY B2, `(.L_x_6620) ;  /* 0x000000e000027945 */ /* 0x000fe60003800000 */
[----:B------:R-:W-:-:S04]  /*59d0*/  @!P3 ISETP.NE.AND.EX P6, PT, R23, RZ, PT, P6 ;  /* 0x000000ff1700b20c */ /* 0x000fc80003fc5360 */
[----:B------:R-:W-:Y:S01]  /*59e0*/  @!P3 FSEL R204, R159, RZ, P6 ;  /* 0x000000ff9fccb208 */ /* 0x000fe20003000000 */
[----:B------:R-:W-:Y:S08]  /*59f0*/  @!P3 BRA `(.L_x_6621) ;  /* 0x000000000028b947 */ /* 0x000ff00003800000 */
[----:B------:R-:W2:Y:S01]  /*5a00*/  LDL R203, [R1+0x5c] ;  /* 0x00005c0001cb7983 */ /* 0x000ea20000100800 */
[----:B------:R-:W0:Y:S02]  /*5a10*/  LDC.U8 R202, c[0x0][0x2a0] ;  /* 0x0000a800ffca7b82 */ /* 0x000e240000000000 */
[----:B0-----:R-:W-:-:S04]  /*5a20*/  ISETP.NE.AND P6, PT, R202, RZ, PT ;  /* 0x000000ffca00720c */ /* 0x001fc80003fc5270 */
[----:B------:R-:W-:Y:S02]  /*5a30*/  FSEL R202, R8, RZ, !P6 ;  /* 0x000000ff08ca7208 */ /* 0x000fe40007000000 */
[----:B------:R-:W-:-:S04]  /*5a40*/  ISETP.NE.U32.AND P6, PT, R22, RZ, PT ;  /* 0x000000ff1600720c */ /* 0x000fc80003fc5070 */
[----:B------:R-:W-:Y:S01]  /*5a50*/  ISETP.NE.AND.EX P6, PT, R23, RZ, PT, P6 ;  /* 0x000000ff1700720c */ /* 0x000fe20003fc5360 */
[----:B--2---:R-:W-:-:S04]  /*5a60*/  FFMA.FTZ R202, R203, R11, R202 ;  /* 0x0000000bcbca7223 */ /* 0x004fc800000100ca */
[----:B------:R-:W-:-:S04]  /*5a70*/  FADD.FTZ R202, R252, -R202 ;  /* 0x800000cafcca7221 */ /* 0x000fc80000010000 */
[----:B------:R-:W-:-:S04]  /*5a80*/  FMUL.FTZ R204, R5, R202 ;  /* 0x000000ca05cc7220 */ /* 0x000fc80000410000 */
[----:B------:R-:W-:-:S07]  /*5a90*/  @P6 FADD.FTZ R204, R159, R204 ;  /* 0x000000cc9fcc6221 */ /* 0x000fce0000010000 */
.L_x_6621:
[----:B------:R-:W-:Y:S05]  /*5aa0*/  BSYNC B2 ;  /* 0x0000000000027941 */ /* 0x000fea0003800000 */
.L_x_6620:
        /* <DEDUP_REMOVED lines=16> */
.L_x_6623:
[----:B------:R-:W-:Y:S05]  /*5bb0*/  BSYNC B2 ;  /* 0x0000000000027941 */ /* 0x000fea0003800000 */
.L_x_6622:
        /* <DEDUP_REMOVED lines=15> */
.L_x_6625:
[----:B------:R-:W-:Y:S05]  /*5cb0*/  BSYNC B2 ;  /* 0x0000000000027941 */ /* 0x000fea0003800000 */
.L_x_6624:
        /* <DEDUP_REMOVED lines=15> */
.L_x_6627:
[----:B------:R-:W-:Y:S05]  /*5db0*/  BSYNC B2 ;  /* 0x0000000000027941 */ /* 0x000fea0003800000 */
.L_x_6626:
[----:B------:R-:W-:Y:S01]  /*5dc0*/  @!P3 ISETP.NE.U32.AND P6, PT, R22, RZ, PT ;  /* 0x000000ff1600b20c */ /* 0x000fe20003fc5070 */
[----:B------:R-:W-:Y:S03]  /*5dd0*/  BSSY B2, `(.L_x_6628) ;  /* 0x000000d000027945 */ /* 0x000fe60003800000 */
[----:B------:R-:W-:-:S04]  /*5de0*/  @!P3 ISETP.NE.AND.EX P6, PT, R23, RZ, PT, P6 ;  /* 0x000000ff1700b20c */ /* 0x000fc80003fc5360 */
[----:B------:R-:W-:Y:S01]  /*5df0*/  @!P3 FSEL R204, R161, RZ, P6 ;  /* 0x000000ffa1ccb208 */ /* 0x000fe20003000000 */
[----:B------:R-:W-:Y:S08]  /*5e00*/  @!P3 BRA `(.L_x_6629) ;  /* 0x000000000024b947 */ /* 0x000ff00003800000 */
[----:B------:R-:W0:Y:S02]  /*5e10*/  LDC.U8 R202, c[0x0][0x2a0] ;  /* 0x0000a800ffca7b82 */ /* 0x000e240000000000 */
        /* <DEDUP_REMOVED lines=8> */
.L_x_6629:
[----:B------:R-:W-:Y:S05]  /*5ea0*/  BSYNC B2 ;  /* 0x0000000000027941 */ /* 0x000fea0003800000 */
.L_x_6628:
        /* <DEDUP_REMOVED lines=16> */
.L_x_6631:
[----:B------:R-:W-:Y:S05]  /*5fb0*/  BSYNC B2 ;  /* 0x0000000000027941 */ /* 0x000fea0003800000 */
.L_x_6630:
        /* <DEDUP_REMOVED lines=14> */
.L_x_6633:
[----:B------:R-:W-:Y:S05]  /*60a0*/  BSYNC B2 ;  /* 0x0000000000027941 */ /* 0x000fea0003800000 */
.L_x_6632:
        /* <DEDUP_REMOVED lines=15> */
.L_x_6635:
[----:B------:R-:W-:Y:S05]  /*61a0*/  BSYNC B2 ;  /* 0x0000000000027941 */ /* 0x000fea0003800000 */
.L_x_6634:
[----:B------:R-:W-:Y:S01]  /*61b0*/  @!P3 ISETP.NE.U32.AND P6, PT, R22, RZ, PT ;  /* 0x000000ff1600b20c */ /* 0x000fe20003fc5070 */
[----:B------:R-:W-:Y:S03]  /*61c0*/  BSSY B2, `(.L_x_6636) ;  /* 0x0000010000027945 */ /* 0x000fe60003800000 */
[----:B------:R-:W-:-:S04]  /*61d0*/  @!P3 ISETP.NE.AND.EX P6, PT, R23, RZ, PT, P6 ;  /* 0x000000ff1700b20c */ /* 0x000fc80003fc5360 */
[----:B------:R-:W-:Y:S01]  /*61e0*/  @!P3 FSEL R202, R163, RZ, P6 ;  /* 0x000000ffa3cab208 */ /* 0x000fe20003000000 */
[----:B------:R-:W-:Y:S08]  /*61f0*/  @!P3 BRA `(.L_x_6637) ;  /* 0x000000000030b947 */ /* 0x000ff00003800000 */
[----:B------:R-:W0:Y:S01]  /*6200*/  LDC.U8 R203, c[0x0][0x2a0] ;  /* 0x0000a800ffcb7b82 */ /* 0x000e220000000000 */
[----:B------:R-:W-:Y:S02]  /*6210*/  LOP3.LUT R7, R7, 0xfffffff7, RZ, 0xc0, !PT ;  /* 0xfffffff707077812 */ /* 0x000fe400078ec0ff */
[----:B------:R-:W-:Y:S02]  /*6220*/  ISETP.NE.U32.AND P6, PT, R22, RZ, PT ;  /* 0x000000ff1600720c */ /* 0x000fe40003fc5070 */
[----:B------:R-:W-:Y:S02]  /*6230*/  @P0 LOP3.LUT R7, R7, 0x8, RZ, 0xfc, !PT ;  /* 0x0000000807070812 */ /* 0x000fe400078efcff */
[----:B------:R-:W-:Y:S02]  /*6240*/  ISETP.NE.AND.EX P6, PT, R23, RZ, PT, P6 ;  /* 0x000000ff1700720c */ /* 0x000fe40003fc5360 */
[----:B0-----:R-:W-:-:S04]  /*6250*/  ISETP.NE.AND P0, PT, R203, RZ, PT ;  /* 0x000000ffcb00720c */ /* 0x001fc80003f05270 */
[----:B------:R-:W-:Y:S02]  /*6260*/  FSEL R22, R8, RZ, !P0 ;  /* 0x000000ff08167208 */ /* 0x000fe40004000000 */
[----:B------:R-:W-:-:S03]  /*6270*/  LOP3.LUT P0, RZ, R7, 0x8, RZ, 0xc0, !PT ;  /* 0x0000000807ff7812 */ /* 0x000fc6000780c0ff */
[----:B------:R-:W-:-:S04]  /*6280*/  FFMA.FTZ R22, R246, R11, R22 ;  /* 0x0000000bf6167223 */ /* 0x000fc80000010016 */
[----:B------:R-:W-:-:S04]  /*6290*/  FADD.FTZ R22, R245, -R22 ;  /* 0x80000016f5167221 */ /* 0x000fc80000010000 */
[----:B------:R-:W-:-:S04]  /*62a0*/  FMUL.FTZ R202, R5, R22 ;  /* 0x0000001605ca7220 */ /* 0x000fc80000410000 */
[----:B------:R-:W-:-:S07]  /*62b0*/  @P6 FADD.FTZ R202, R163, R202 ;  /* 0x000000caa3ca6221 */ /* 0x000fce0000010000 */
.L_x_6637:
[----:B------:R-:W-:Y:S05]  /*62c0*/  BSYNC B2 ;  /* 0x0000000000027941 */ /* 0x000fea0003800000 */
.L_x_6636:
        /* <DEDUP_REMOVED lines=24> */
.L_x_6639:
[----:B------:R-:W-:Y:S05]  /*6450*/  BSYNC B2 ;  /* 0x0000000000027941 */ /* 0x000fea0003800000 */
.L_x_6638:
[----:B------:R1:W-:Y:S01]  /*6460*/  @P4 STG.E.128 desc[UR4][R22.64], R192 ;  /* 0x000000c016004986 */ /* 0x0003e2000c101d04 */
[----:B------:R-:W-:Y:S01]  /*6470*/  VIADD R6, R6, 0x20 ;  /* 0x0000002006067836 */ /* 0x000fe20000000000 */
[----:B------:R-:W-:-:S07]  /*6480*/  IADD3 R9, R9, 0x20, RZ ;  /* 0x0000002009097810 */ /* 0x000fce0007ffe0ff */
.L_x_6605:
[----:B------:R-:W-:Y:S05]  /*6490*/  BSYNC B1 ;  /* 0x0000000000017941 */ /* 0x000fea0003800000 */
.L_x_6604:
[----:B------:R-:W-:Y:S04]  /*64a0*/  BSSY B1, `(.L_x_6640) ;  /* 0x000011e000017945 */ /* 0x000fe80003800000 */
[----:B------:R-:W-:Y:S05]  /*64b0*/  @!P1 BRA `(.L_x_6641) ;  /* 0x0000001000709947 */ /* 0x000fea0003800000 */
[----:B------:R-:W-:Y:S04]  /*64c0*/  BSSY B2, `(.L_x_6642) ;  /* 0x0000005000027945 */ /* 0x000fe80003800000 */
[----:B------:R-:W-:Y:S05]  /*64d0*/  @!P4 BRA `(.L_x_6643) ;  /* 0x00000000000cc947 */ /* 0x000fea0003800000 */
[----:B-----5:R-:W2:Y:S02]  /*64e0*/  LDC.64 R196, c[0x0][0x220] ;  /* 0x00008800ffc47b82 */ /* 0x020ea40000000a00 */
[----:B--2---:R-:W-:-:S06]  /*64f0*/  IMAD.WIDE.U32 R196, R6, 0x10, R196 ;  /* 0x0000001006c47825 */ /* 0x004fcc00078e00c4 */
[----:B------:R-:W5:Y:S02]  /*6500*/  LDG.E.128 R196, desc[UR4][R196.64] ;  /* 0x00000004c4c47981 */ /* 0x000f64000c1e1d00 */
.L_x_6643:
[----:B------:R-:W-:Y:S05]  /*6510*/  BSYNC B2 ;  /* 0x0000000000027941 */ /* 0x000fea0003800000 */
.L_x_6642:
[----:B01----:R-:W0:Y:S01]  /*6520*/  @!P3 LDC.64 R22, c[0x0][0x2c8] ;  /* 0x0000b200ff16bb82 */ /* 0x003e220000000a00 */
        /* <DEDUP_REMOVED lines=8> */
[----:B------:R-:W-:Y:S01]  /*65b0*/  MOV R22, UR6 ;  /* 0x0000000600167c02 */ /* 0x000fe20008000f00 */
[----:B------:R-:W-:Y:S01]  /*65c0*/  IMAD.U32 R23, RZ, RZ, UR7 ;  /* 0x00000007ff177e24 */ /* 0x000fe2000f8e00ff */
        /* <DEDUP_REMOVED lines=8> */
.L_x_6645:
[----:B------:R-:W-:Y:S05]  /*6650*/  BSYNC B2 ;  /* 0x0000000000027941 */ /* 0x000fea0003800000 */
.L_x_6644:
        /* <DEDUP_REMOVED lines=18> */
.L_x_6647:
[----:B------:R-:W-:Y:S05]  /*6780*/  BSYNC B2 ;  /* 0x0000000000027941 */ /* 0x000fea0003800000 */
.L_x_6646:
        /* <DEDUP_REMOVED lines=15> */
.L_x_6649:
[----:B------:R-:W-:Y:S05]  /*6880*/  BSYNC B2 ;  /* 0x0000000000027941 */ /* 0x000fea0003800000 */
.L_x_6648:
        /* <DEDUP_REMOVED lines=16> */
.L_x_6651:
[----:B------:R-:W-:Y:S05]  /*6990*/  BSYNC B2 ;  /* 0x0000000000027941 */ /* 0x000fea0003800000 */
.L_x_6650:
        /* <DEDUP_REMOVED lines=15> */
.L_x_6653:
[----:B------:R-:W-:Y:S05]  /*6a90*/  BSYNC B2 ;  /* 0x0000000000027941 */ /* 0x000fea0003800000 */
.L_x_6652:
        /* <DEDUP_REMOVED lines=15> */
.L_x_6655:
[----:B------:R-:W-:Y:S05]  /*6b90*/  BSYNC B2 ;  /* 0x0000000000027941 */ /* 0x000fea0003800000 */
.L_x_6654:
        /* <DEDUP_REMOVED lines=15> */
.L_x_6657:
[----:B------:R-:W-:Y:S05]  /*6c90*/  BSYNC B2 ;  /* 0x0000000000027941 */ /* 0x000fea0003800000 */
.L_x_6656:
        /* <DEDUP_REMOVED lines=16> */
.L_x_6659:
[----:B------:R-:W-:Y:S05]  /*6da0*/  BSYNC B2 ;  /* 0x0000000000027941 */ /* 0x000fea0003800000 */
.L_x_6658:
        /* <DEDUP_REMOVED lines=15> */
.L_x_6661:
[----:B------:R-:W-:Y:S05]  /*6ea0*/  BSYNC B2 ;  /* 0x0000000000027941 */ /* 0x000fea0003800000 */
.L_x_6660:
        /* <DEDUP_REMOVED lines=15> */
.L_x_6663:
[----:B------:R-:W-:Y:S05]  /*6fa0*/  BSYNC B2 ;  /* 0x0000000000027941 */ /* 0x000fea0003800000 */
.L_x_6662:
        /* <DEDUP_REMOVED lines=14> */
.L_x_6665:
[----:B------:R-:W-:Y:S05]  /*7090*/  BSYNC B2 ;  /* 0x0000000000027941 */ /* 0x000fea0003800000 */
.L_x_6664:
        /* <DEDUP_REMOVED lines=16> */
.L_x_6667:
[----:B------:R-:W-:Y:S05]  /*71a0*/  BSYNC B2 ;  /* 0x0000000000027941 */ /* 0x000fea0003800000 */
.L_x_6666:
        /* <DEDUP_REMOVED lines=14> */
.L_x_6669:
[----:B------:R-:W-:Y:S05]  /*7290*/  BSYNC B2 ;  /* 0x0000000000027941 */ /* 0x000fea0003800000 */
.L_x_6668:
        /* <DEDUP_REMOVED lines=15> */
.L_x_6671:
[----:B------:R-:W-:Y:S05]  /*7390*/  BSYNC B2 ;  /* 0x0000000000027941 */ /* 0x000fea0003800000 */
.L_x_6670:
        /* <DEDUP_REMOVED lines=17> */
.L_x_6673:
[----:B------:R-:W-:Y:S05]  /*74b0*/  BSYNC B2 ;  /* 0x0000000000027941 */ /* 0x000fea0003800000 */
.L_x_6672:
        /* <DEDUP_REMOVED lines=24> */
.L_x_6675:
[----:B------:R-:W-:Y:S05]  /*7640*/  BSYNC B2 ;  /* 0x0000000000027941 */ /* 0x000fea0003800000 */
.L_x_6674:
[----:B------:R2:W-:Y:S01]  /*7650*/  @P4 STG.E.128 desc[UR4][R22.64], R192 ;  /* 0x000000c016004986 */ /* 0x0005e2000c101d04 */
[----:B------:R-:W-:Y:S02]  /*7660*/  IADD3 R6, R6, 0x20, RZ ;  /* 0x0000002006067810 */ /* 0x000fe40007ffe0ff */
[----:B------:R-:W-:-:S07]  /*7670*/  IADD3 R9, R9, 0x20, RZ ;  /* 0x0000002009097810 */ /* 0x000fce0007ffe0ff */
.L_x_6641:
[----:B------:R-:W-:Y:S05]  /*7680*/  BSYNC B1 ;  /* 0x0000000000017941 */ /* 0x000fea0003800000 */
.L_x_6640:
[----:B------:R-:W-:Y:S04]  /*7690*/  BSSY B1, `(.L_x_6676) ;  /* 0x000011d000017945 */ /* 0x000fe80003800000 */
[----:B------:R-:W-:Y:S05]  /*76a0*/  @!P2 BRA `(.L_x_6677) ;  /* 0x00000010006ca947 */ /* 0x000fea0003800000 */
[----:B------:R-:W-:Y:S04]  /*76b0*/  BSSY B2, `(.L_x_6678) ;  /* 0x0000005000027945 */ /* 0x000fe80003800000 */
[----:B------:R-:W-:Y:S05]  /*76c0*/  @!P4 BRA `(.L_x_6679) ;  /* 0x00000000000cc947 */ /* 0x000fea0003800000 */
[----:B-----5:R-:W3:Y:S02]  /*76d0*/  LDC.64 R196, c[0x0][0x220] ;  /* 0x00008800ffc47b82 */ /* 0x020ee40000000a00 */
[----:B---3--:R-:W-:-:S06]  /*76e0*/  IMAD.WIDE.U32 R196, R6, 0x10, R196 ;  /* 0x0000001006c47825 */ /* 0x008fcc00078e00c4 */
[----:B------:R-:W5:Y:S02]  /*76f0*/  LDG.E.128 R196, desc[UR4][R196.64] ;  /* 0x00000004c4c47981 */ /* 0x000f64000c1e1d00 */
.L_x_6679:
[----:B------:R-:W-:Y:S05]  /*7700*/  BSYNC B2 ;  /* 0x0000000000027941 */ /* 0x000fea0003800000 */
.L_x_6678:
[----:B012---:R-:W0:Y:S01]  /*7710*/  @!P3 LDC.64 R22, c[0x0][0x2c8] ;  /* 0x0000b200ff16bb82 */ /* 0x007e220000000a00 */
        /* <DEDUP_REMOVED lines=8> */
[----:B------:R-:W-:Y:S01]  /*77a0*/  IMAD.U32 R22, RZ, RZ, UR6 ;  /* 0x00000006ff167e24 */ /* 0x000fe2000f8e00ff */
        /* <DEDUP_REMOVED lines=9> */
.L_x_6681:
[----:B------:R-:W-:Y:S05]  /*7840*/  BSYNC B2 ;  /* 0x0000000000027941 */ /* 0x000fea0003800000 */
.L_x_6680:
        /* <DEDUP_REMOVED lines=18> */
.L_x_6683:
[----:B------:R-:W-:Y:S05]  /*7970*/  BSYNC B2 ;  /* 0x0000000000027941 */ /* 0x000fea0003800000 */
.L_x_6682:
        /* <DEDUP_REMOVED lines=15> */
.L_x_6685:
[----:B------:R-:W-:Y:S05]  /*7a70*/  BSYNC B2 ;  /* 0x0000000000027941 */ /* 0x000fea0003800000 */
.L_x_6684:
        /* <DEDUP_REMOVED lines=16> */
.L_x_6687:
[----:B------:R-:W-:Y:S05]  /*7b80*/  BSYNC B2 ;  /* 0x0000000000027941 */ /* 0x000fea0003800000 */
.L_x_6686:
        /* <DEDUP_REMOVED lines=15> */
.L_x_6689:
[----:B------:R-:W-:Y:S05]  /*7c80*/  BSYNC B2 ;  /* 0x0000000000027941 */ /* 0x000fea0003800000 */
.L_x_6688:
        /* <DEDUP_REMOVED lines=15> */
.L_x_6691:
[----:B------:R-:W-:Y:S05]  /*7d80*/  BSYNC B2 ;  /* 0x0000000000027941 */ /* 0x000fea0003800000 */
.L_x_6690:
        /* <DEDUP_REMOVED lines=15> */
.L_x_6693:
[----:B------:R-:W-:Y:S05]  /*7e80*/  BSYNC B2 ;  /* 0x0000000000027941 */ /* 0x000fea0003800000 */
.L_x_6692:
        /* <DEDUP_REMOVED lines=16> */
.L_x_6695:
[----:B------:R-:W-:Y:S05]  /*7f90*/  BSYNC B2 ;  /* 0x0000000000027941 */ /* 0x000fea0003800000 */
.L_x_6694:
        /* <DEDUP_REMOVED lines=14> */
.L_x_6697:
[----:B------:R-:W-:Y:S05]  /*8080*/  BSYNC B2 ;  /* 0x0000000000027941 */ /* 0x000fea0003800000 */
.L_x_6696:
        /* <DEDUP_REMOVED lines=15> */
.L_x_6699:
[----:B------:R-:W-:Y:S05]  /*8180*/  BSYNC B2 ;  /* 0x0000000000027941 */ /* 0x000fea0003800000 */
.L_x_6698:
        /* <DEDUP_REMOVED lines=14> */
.L_x_6701:
[----:B------:R-:W-:Y:S05]  /*8270*/  BSYNC B2 ;  /* 0x0000000000027941 */ /* 0x000fea0003800000 */
.L_x_6700:
        /* <DEDUP_REMOVED lines=16> */
.L_x_6703:
[----:B------:R-:W-:Y:S05]  /*8380*/  BSYNC B2 ;  /* 0x0000000000027941 */ /* 0x000fea0003800000 */
.L_x_6702:
        /* <DEDUP_REMOVED lines=14> */
.L_x_6705:
[----:B------:R-:W-:Y:S05]  /*8470*/  BSYNC B2 ;  /* 0x0000000000027941 */ /* 0x000fea0003800000 */
.L_x_6704:
        /* <DEDUP_REMOVED lines=15> */
.L_x_6707:
[----:B------:R-:W-:Y:S05]  /*8570*/  BSYNC B2 ;  /* 0x0000000000027941 */ /* 0x000fea0003800000 */
.L_x_6706:
        /* <DEDUP_REMOVED lines=17> */
.L_x_6709:
[----:B------:R-:W-:Y:S05]  /*8690*/  BSYNC B2 ;  /* 0x0000000000027941 */ /* 0x000fea0003800000 */
.L_x_6708:
        /* <DEDUP_REMOVED lines=24> */
.L_x_6711:
[----:B------:R-:W-:Y:S05]  /*8820*/  BSYNC B2 ;  /* 0x0000000000027941 */ /* 0x000fea0003800000 */
.L_x_6710:
[----:B------:R3:W-:Y:S01]  /*8830*/  @P4 STG.E.128 desc[UR4][R22.64], R192 ;  /* 0x000000c016004986 */ /* 0x0007e2000c101d04 */
[----:B------:R-:W-:Y:S01]  /*8840*/  IADD3 R6, R6, 0x20, RZ ;  /* 0x0000002006067810 */ /* 0x000fe20007ffe0ff */
[----:B------:R-:W-:-:S07]  /*8850*/  VIADD R9, R9, 0x20 ;  /* 0x0000002009097836 */ /* 0x000fce0000000000 */
.L_x_6677:
[----:B------:R-:W-:Y:S05]  /*8860*/  BSYNC B1 ;  /* 0x0000000000017941 */ /* 0x000fea0003800000 */
.L_x_6676:
[----:B------:R-:W-:Y:S01]  /*8870*/  LOP3.LUT P5, RZ, R7, 0x4, RZ, 0xc0, !PT ;  /* 0x0000000407ff7812 */ /* 0x000fe200078ac0ff */
[----:B------:R-:W-:-:S12]  /*8880*/  BSSY B1, `(.L_x_6712) ;  /* 0x0000119000017945 */ /* 0x000fd80003800000 */
[----:B------:R-:W-:Y:S05]  /*8890*/  @!P5 BRA `(.L_x_6713) ;  /* 0x00000010005cd947 */ /* 0x000fea0003800000 */
[----:B------:R-:W-:Y:S04]  /*88a0*/  BSSY B2, `(.L_x_6714) ;  /* 0x0000005000027945 */ /* 0x000fe80003800000 */
[----:B------:R-:W-:Y:S05]  /*88b0*/  @!P4 BRA `(.L_x_6715) ;  /* 0x00000000000cc947 */ /* 0x000fea0003800000 */
[----:B-----5:R-:W4:Y:S02]  /*88c0*/  LDC.64 R196, c[0x0][0x220] ;  /* 0x00008800ffc47b82 */ /* 0x020f240000000a00 */
[----:B----4-:R-:W-:-:S06]  /*88d0*/  IMAD.WIDE.U32 R196, R6, 0x10, R196 ;  /* 0x0000001006c47825 */ /* 0x010fcc00078e00c4 */
[----:B------:R-:W5:Y:S02]  /*88e0*/  LDG.E.128 R196, desc[UR4][R196.64] ;  /* 0x00000004c4c47981 */ /* 0x000f64000c1e1d00 */
.L_x_6715:
[----:B------:R-:W-:Y:S05]  /*88f0*/  BSYNC B2 ;  /* 0x0000000000027941 */ /* 0x000fea0003800000 */
.L_x_6714:
[----:B0123--:R-:W0:Y:S01]  /*8900*/  @!P3 LDC.64 R22, c[0x0][0x2c8] ;  /* 0x0000b200ff16bb82 */ /* 0x00fe220000000a00 */
        /* <DEDUP_REMOVED lines=18> */
.L_x_6717:
[----:B------:R-:W-:Y:S05]  /*8a30*/  BSYNC B2 ;  /* 0x0000000000027941 */ /* 0x000fea0003800000 */
.L_x_6716:
        /* <DEDUP_REMOVED lines=18> */
.L_x_6719:
[----:B------:R-:W-:Y:S05]  /*8b60*/  BSYNC B2 ;  /* 0x0000000000027941 */ /* 0x000fea0003800000 */
.L_x_6718:
        /* <DEDUP_REMOVED lines=15> */
.L_x_6721:
[----:B------:R-:W-:Y:S05]  /*8c60*/  BSYNC B2 ;  /* 0x0000000000027941 */ /* 0x000fea0003800000 */
.L_x_6720:
        /* <DEDUP_REMOVED lines=16> */
.L_x_6723:
[----:B------:R-:W-:Y:S05]  /*8d70*/  BSYNC B2 ;  /* 0x0000000000027941 */ /* 0x000fea0003800000 */
.L_x_6722:
        /* <DEDUP_REMOVED lines=15> */
.L_x_6725:
[----:B------:R-:W-:Y:S05]  /*8e70*/  BSYNC B2 ;  /* 0x0000000000027941 */ /* 0x000fea0003800000 */
.L_x_6724:
        /* <DEDUP_REMOVED lines=15> */
.L_x_6727:
[----:B------:R-:W-:Y:S05]  /*8f70*/  BSYNC B2 ;  /* 0x0000000000027941 */ /* 0x000fea0003800000 */
.L_x_6726:
        /* <DEDUP_REMOVED lines=15> */
.L_x_6729:
[----:B------:R-:W-:Y:S05]  /*9070*/  BSYNC B2 ;  /* 0x0000000000027941 */ /* 0x000fea0003800000 */
.L_x_6728:
        /* <DEDUP_REMOVED lines=16> */
.L_x_6731:
[----:B------:R-:W-:Y:S05]  /*9180*/  BSYNC B2 ;  /* 0x0000000000027941 */ /* 0x000fea0003800000 */
.L_x_6730:
        /* <DEDUP_REMOVED lines=15> */
.L_x_6733:
[----:B------:R-:W-:Y:S05]  /*9280*/  BSYNC B2 ;  /* 0x0000000000027941 */ /* 0x000fea0003800000 */
.L_x_6732:
        /* <DEDUP_REMOVED lines=15> */
.L_x_6735:
[----:B------:R-:W-:Y:S05]  /*9380*/  BSYNC B2 ;  /* 0x0000000000027941 */ /* 0x000fea0003800000 */
.L_x_6734:
        /* <DEDUP_REMOVED lines=14> */
.L_x_6737:
[----:B------:R-:W-:Y:S05]  /*9470*/  BSYNC B2 ;  /* 0x0000000000027941 */ /* 0x000fea0003800000 */
.L_x_6736:
        /* <DEDUP_REMOVED lines=16> */
.L_x_6739:
[----:B------:R-:W-:Y:S05]  /*9580*/  BSYNC B2 ;  /* 0x0000000000027941 */ /* 0x000fea0003800000 */
.L_x_6738:
        /* <DEDUP_REMOVED lines=14> */
.L_x_6741:
[----:B------:R-:W-:Y:S05]  /*9670*/  BSYNC B2 ;  /* 0x0000000000027941 */ /* 0x000fea0003800000 */
.L_x_6740:
        /* <DEDUP_REMOVED lines=15> */
.L_x_6743:
[----:B------:R-:W-:Y:S05]  /*9770*/  BSYNC B2 ;  /* 0x0000000000027941 */ /* 0x000fea0003800000 */
.L_x_6742:
[----:B------:R-:W-:Y:S01]  /*9780*/  @!P3 ISETP.NE.U32.AND P6, PT, R22, RZ, PT ;  /* 0x000000ff1600b20c */ /* 0x000fe20003fc5070 */
[----:B------:R-:W-:Y:S03]  /*9790*/  BSSY B2, `(.L_x_6744) ;  /* 0x000000d000027945 */ /* 0x000fe60003800000 */
[----:B------:R-:W-:-:S04]  /*97a0*/  @!P3 ISETP.NE.AND.EX P6, PT, R23, RZ, PT, P6 ;  /* 0x000000ff1700b20c */ /* 0x000fc80003fc5360 */
[----:B------:R-:W-:Y:S01]  /*97b0*/  @!P3 FSEL R202, R187, RZ, P6 ;  /* 0x000000ffbbcab208 */ /* 0x000fe20003000000 */
[----:B------:R-:W-:Y:S08]  /*97c0*/  @!P3 BRA `(.L_x_6745) ;  /* 0x000000000024b947 */ /* 0x000ff00003800000 */
[----:B------:R-:W0:Y:S01]  /*97d0*/  LDC.U8 R203, c[0x0][0x2a0] ;  /* 0x0000a800ffcb7b82 */ /* 0x000e220000000000 */
[----:B------:R-:W-:-:S04]  /*97e0*/  ISETP.NE.U32.AND P3, PT, R22, RZ, PT ;  /* 0x000000ff1600720c */ /* 0x000fc80003f65070 */
[----:B------:R-:W-:Y:S02]  /*97f0*/  ISETP.NE.AND.EX P3, PT, R23, RZ, PT, P3 ;  /* 0x000000ff1700720c */ /* 0x000fe40003f65330 */
[----:B0-----:R-:W-:-:S04]  /*9800*/  ISETP.NE.AND P6, PT, R203, RZ, PT ;  /* 0x000000ffcb00720c */ /* 0x001fc80003fc5270 */
[----:B------:R-:W-:-:S05]  /*9810*/  FSEL R8, R8, RZ, !P6 ;  /* 0x000000ff08087208 */ /* 0x000fca0007000000 */
[----:B------:R-:W-:-:S04]  /*9820*/  FFMA.FTZ R8, R221, R11, R8 ;  /* 0x0000000bdd087223 */ /* 0x000fc80000010008 */
[----:B------:R-:W-:-:S04]  /*9830*/  FADD.FTZ R8, R220, -R8 ;  /* 0x80000008dc087221 */ /* 0x000fc80000010000 */
[----:B------:R-:W-:-:S04]  /*9840*/  FMUL.FTZ R202, R5, R8 ;  /* 0x0000000805ca7220 */ /* 0x000fc80000410000 */
[----:B------:R-:W-:-:S07]  /*9850*/  @P3 FADD.FTZ R202, R187, R202 ;  /* 0x000000cabbca3221 */ /* 0x000fce0000010000 */
.L_x_6745:
[----:B------:R-:W-:Y:S05]  /*9860*/  BSYNC B2 ;  /* 0x0000000000027941 */ /* 0x000fea0003800000 */
.L_x_6744:
[----:B------:R-:W-:Y:S01]  /*9870*/  ISETP.NE.U32.AND P3, PT, R200, RZ, PT ;  /* 0x000000ffc800720c */ /* 0x000fe20003f65070 */
[----:B------:R-:W-:Y:S01]  /*9880*/  BSSY B2, `(.L_x_6746) ;  /* 0x0000017000027945 */ /* 0x000fe20003800000 */
[----:B------:R-:W-:Y:S02]  /*9890*/  SEL R191, R202, R191, P5 ;  /* 0x000000bfcabf7207 */ /* 0x000fe40002800000 */
        /* <DEDUP_REMOVED lines=21> */
.L_x_6747:
[----:B------:R-:W-:Y:S05]  /*99f0*/  BSYNC B2 ;  /* 0x0000000000027941 */ /* 0x000fea0003800000 */
.L_x_6746:
[----:B------:R4:W-:Y:S02]  /*9a00*/  @P4 STG.E.128 desc[UR4][R8.64], R192 ;  /* 0x000000c008004986 */ /* 0x0009e4000c101d04 */
.L_x_6713:
[----:B------:R-:W-:Y:S05]  /*9a10*/  BSYNC B1 ;  /* 0x0000000000017941 */ /* 0x000fea0003800000 */
.L_x_6712:
[----:B----4-:R-:W4:Y:S02]  /*9a20*/  LDC.64 R8, c[0x0][0x210] ;  /* 0x00008400ff087b82 */ /* 0x010f240000000a00 */
[----:B----4-:R-:W-:-:S05]  /*9a30*/  IMAD R4, R8, 0x4, R4 ;  /* 0x0000000408047824 */ /* 0x010fca00078e0204 */
[----:B------:R-:W-:-:S13]  /*9a40*/  ISETP.GE.AND P3, PT, R4, R9, PT ;  /* 0x000000090400720c */ /* 0x000fda0003f66270 */
[----:B------:R-:W-:Y:S05]  /*9a50*/  @!P3 BRA `(.L_x_6748) ;  /* 0xffffff780084b947 */ /* 0x000fea000383ffff */
.L_x_6547:
[----:B------:R-:W-:Y:S05]  /*9a60*/  BSYNC B0 ;  /* 0x0000000000007941 */ /* 0x000fea0003800000 */
.L_x_6546:
[----:B------:R-:W4:Y:S01]  /*9a70*/  S2R R200, SR_TID.X ;  /* 0x0000000000c87919 */ /* 0x000f220000002100 */
[----:B------:R-:W-:Y:S01]  /*9a80*/  MOV R0, 0x400 ;  /* 0x0000040000007802 */ /* 0x000fe20000000f00 */
[----:B------:R-:W-:Y:S05]  /*9a90*/  WARPSYNC.ALL ;  /* 0x0000000000007948 */ /* 0x000fea0003800000 */
[----:B------:R-:W0:Y:S01]  /*9aa0*/  S2R R5, SR_CgaCtaId ;  /* 0x0000000000057919 */ /* 0x000e220000008800 */
[----:B------:R-:W-:Y:S01]  /*9ab0*/  ULDC UR9, c[0x0][0x218] ;  /* 0x0000860000097ab9 */ /* 0x000fe20000000800 */
[----:B------:R-:W-:Y:S01]  /*9ac0*/  ULDC.64 UR12, c[0x0][0x2d8] ;  /* 0x0000b600000c7ab9 */ /* 0x000fe20000000a00 */
[----:B------:R-:W-:Y:S01]  /*9ad0*/  ULDC.64 UR14, c[0x0][0x2d0] ;  /* 0x0000b400000e7ab9 */ /* 0x000fe20000000a00 */
[----:B------:R-:W-:Y:S01]  /*9ae0*/  BSSY B0, `(.L_x_6749) ;  /* 0x00000ca000007945 */ /* 0x000fe20003800000 */
[----:B----4-:R-:W-:-:S02]  /*9af0*/  SHF.R.U32.HI R4, RZ, 0x5, R200 ;  /* 0x00000005ff047819 */ /* 0x010fc400000116c8 */
[----:B------:R-:W-:-:S03]  /*9b00*/  IADD3 R2, R2, 0x7f, -R200 ;  /* 0x0000007f02027810 */ /* 0x000fc60007ffe8c8 */
[----:B------:R-:W-:Y:S01]  /*9b10*/  IMAD R3, R4, 0xa0, R3 ;  /* 0x000000a004037824 */ /* 0x000fe200078e0203 */
[C---:B------:R-:W-:Y:S02]  /*9b20*/  LOP3.LUT P4, RZ, R2.reuse, 0xffffff80, RZ, 0xc0, !PT ;  /* 0xffffff8002ff7812 */ /* 0x040fe4000788c0ff */
[----:B0-----:R-:W-:Y:S02]  /*9b30*/  LEA R0, R5, R0, 0x18 ;  /* 0x0000000005007211 */ /* 0x001fe400078ec0ff */
        /* <DEDUP_REMOVED lines=16> */
[----:B------:R-:W4:Y:S04]  /*9c40*/  LDS R65, [R0] ;  /* 0x0000000000417984 */ /* 0x000f280000000800 */
[----:B------:R-:W1:Y:S04]  /*9c50*/  LDS R76, [R0+0x1400] ;  /* 0x00140000004c7984 */ /* 0x000e680000000800 */
[----:B------:R-:W2:Y:S04]  /*9c60*/  LDS R66, [R0+0x200] ;  /* 0x0002000000427984 */ /* 0x000ea80000000800 */
[----:B------:R-:W3:Y:S04]  /*9c70*/  LDS R75, [R0+0x1600] ;  /* 0x00160000004b7984 */ /* 0x000ee80000000800 */
[----:B------:R-:W3:Y:S04]  /*9c80*/  LDS R67, [R0+0x400] ;  /* 0x0004000000437984 */ /* 0x000ee80000000800 */
[----:B------:R-:W3:Y:S04]  /*9c90*/  LDS R78, [R0+0x1800] ;  /* 0x00180000004e7984 */ /* 0x000ee80000000800 */
[----:B------:R-:W-:Y:S04]  /*9ca0*/  LDS R68, [R0+0x600] ;  /* 0x0006000000447984 */ /* 0x000fe80000000800 */
[----:B------:R-:W-:Y:S04]  /*9cb0*/  LDS R77, [R0+0x1a00] ;  /* 0x001a0000004d7984 */ /* 0x000fe80000000800 */
[----:B------:R-:W-:Y:S04]  /*9cc0*/  LDS R69, [R0+0x800] ;  /* 0x0008000000457984 */ /* 0x000fe80000000800 */
[----:B------:R-:W-:Y:S04]  /*9cd0*/  LDS R80, [R0+0x1c00] ;  /* 0x001c000000507984 */ /* 0x000fe80000000800 */
[----:B------:R-:W-:Y:S01]  /*9ce0*/  LDS R70, [R0+0xa00] ;  /* 0x000a000000467984 */ /* 0x000fe20000000800 */
[----:B----4-:R-:W-:-:S03]  /*9cf0*/  FADD.FTZ R65, RZ, R65 ;  /* 0x00000041ff417221 */ /* 0x010fc60000010000 */
[----:B------:R-:W-:Y:S01]  /*9d00*/  LDS R79, [R0+0x1e00] ;  /* 0x001e0000004f7984 */ /* 0x000fe20000000800 */
[----:B-1----:R-:W-:Y:S01]  /*9d10*/  FADD.FTZ R65, R65, R76 ;  /* 0x0000004c41417221 */ /* 0x002fe20000010000 */
[----:B0-----:R-:W-:Y:S02]  /*9d20*/  IMAD R76, R93, UR9, RZ ;  /* 0x000000095d4c7c24 */ /* 0x001fe4000f8e02ff */
[----:B------:R-:W-:Y:S01]  /*9d30*/  LDS R71, [R0+0xc00] ;  /* 0x000c000000477984 */ /* 0x000fe20000000800 */
[----:B--2---:R-:W-:Y:S02]  /*9d40*/  FADD.FTZ R66, RZ, R66 ;  /* 0x00000042ff427221 */ /* 0x004fe40000010000 */
[----:B------:R-:W-:Y:S01]  /*9d50*/  IADD3 R76, P0, R76, R200, RZ ;  /* 0x000000c84c4c7210 */ /* 0x000fe20007f1e0ff */
[----:B------:R-:W-:Y:S01]  /*9d60*/  LDS R64, [R0+0x2000] ;  /* 0x0020000000407984 */ /* 0x000fe20000000800 */
[----:B---3--:R-:W-:-:S03]  /*9d70*/  FADD.FTZ R66, R66, R75 ;  /* 0x0000004b42427221 */ /* 0x008fc60000010000 */
        /* <DEDUP_REMOVED lines=99> */
[----:B------:R-:W-:Y:S01]  /*a3b0*/  IMAD.X R25, RZ, RZ, RZ, P0 ;  /* 0x000000ffff197224 */ /* 0x000fe200000e06ff */
[----:B------:R-:W-:-:S02]  /*a3c0*/  IADD3 R66, P0, R52, UR12, RZ ;  /* 0x0000000c34427c10 */ /* 0x000fc4000ff1e0ff */
[----:B------:R-:W-:Y:S01]  /*a3d0*/  IADD3 R56, P1, R52, UR14, RZ ;  /* 0x0000000e34387c10 */ /* 0x000fe2000ff3e0ff */
[----:B-1----:R-:W-:Y:S01]  /*a3e0*/  FADD.FTZ R61, R26, R61 ;  /* 0x0000003d1a3d7221 */ /* 0x002fe20000010000 */
        /* <DEDUP_REMOVED lines=25> */
[----:B--2---:R-:W-:-:S03]  /*a580*/  FADD.FTZ R58, R58, R63 ;  /* 0x0000003f3a3a7221 */ /* 0x004fc60000010000 */
[----:B---3--:R-:W-:Y:S01]  /*a590*/  FADD.FTZ R60, R60, R85 ;  /* 0x000000553c3c7221 */ /* 0x008fe20000010000 */
[----:B------:R-:W-:Y:S01]  /*a5a0*/  SHF.L.U64.HI R85, R76, 0x2, R25 ;  /* 0x000000024c557819 */ /* 0x000fe20000010219 */
[----:B----4-:R-:W-:-:S03]  /*a5b0*/  FADD.FTZ R58, R58, R89 ;  /* 0x000000593a3a7221 */ /* 0x010fc60000010000 */
[----:B------:R-:W-:Y:S01]  /*a5c0*/  IADD3.X R89, R85, UR13, RZ, P0, !PT ;  /* 0x0000000d55597c10 */ /* 0x000fe200087fe4ff */
[----:B------:R-:W-:Y:S01]  /*a5d0*/  ULDC.64 UR12, c[0x0][0x2f0] ;  /* 0x0000bc00000c7ab9 */ /* 0x000fe20000000a00 */
[----:B------:R-:W-:Y:S01]  /*a5e0*/  ISETP.GE.U32.AND P0, PT, R2, 0x200, PT ;  /* 0x000002000200780c */ /* 0x000fe20003f06070 */
[----:B------:R-:W-:Y:S01]  /*a5f0*/  FADD.FTZ R62, RZ, R62 ;  /* 0x0000003eff3e7221 */ /* 0x000fe20000010000 */
[----:B------:R-:W-:-:S03]  /*a600*/  IADD3 R52, P5, R52, UR12, RZ ;  /* 0x0000000c34347c10 */ /* 0x000fc6000ffbe0ff */
[----:B------:R-:W-:Y:S01]  /*a610*/  FADD.FTZ R62, R62, R87 ;  /* 0x000000573e3e7221 */ /* 0x000fe20000010000 */
[C---:B------:R-:W-:Y:S02]  /*a620*/  IADD3.X R87, R85.reuse, UR15, RZ, P1, !PT ;  /* 0x0000000f55577c10 */ /* 0x040fe40008ffe4ff */
[----:B------:R-:W-:Y:S01]  /*a630*/  IADD3.X R85, R85, UR13, RZ, P5, !PT ;  /* 0x0000000d55557c10 */ /* 0x000fe2000affe4ff */
[----:B------:R-:W-:Y:S01]  /*a640*/  FADD.FTZ R60, R60, R91 ;  /* 0x0000005b3c3c7221 */ /* 0x000fe20000010000 */
        /* <DEDUP_REMOVED lines=14> */
[----:B------:R-:W-:Y:S01]  /*a730*/  IADD3 R52, P6, R52, 0x200, RZ ;  /* 0x0000020034347810 */ /* 0x000fe20007fde0ff */
[----:B------:R-:W-:Y:S01]  /*a740*/  IMAD.X R87, RZ, RZ, R87, P5 ;  /* 0x000000ffff577224 */ /* 0x000fe200028e0657 */
[----:B------:R-:W-:Y:S01]  /*a750*/  IADD3.X R89, RZ, R89, RZ, P4, !PT ;  /* 0x00000059ff597210 */ /* 0x000fe200027fe4ff */
[----:B------:R1:W-:Y:S01]  /*a760*/  STG.E desc[UR4][R28.64], R93 ;  /* 0x0000005d1c007986 */ /* 0x0003e2000c101904 */
[----:B------:R-:W-:-:S09]  /*a770*/  IADD3.X R85, RZ, R85, RZ, P6, !PT ;  /* 0x00000055ff557210 */ /* 0x000fd200037fe4ff */
.L_x_6750:
[----:B------:R-:W-:Y:S05]  /*a780*/  BSYNC B0 ;  /* 0x0000000000007941 */ /* 0x000fea0003800000 */
.L_x_6749:
[----:B------:R-:W-:Y:S01]  /*a790*/  BSSY B0, `(.L_x_6751) ;  /* 0x0000012000007945 */ /* 0x000fe20003800000 */
[----:B------:R-:W-:-:S03]  /*a7a0*/  FADD.FTZ R55, R60, R55 ;  /* 0x000000373c377221 */ /* 0x000fc60000010000 */
[----:B------:R-:W-:Y:S05]  /*a7b0*/  @!P2 BRA `(.L_x_6752) ;  /* 0x00000000003ca947 */ /* 0x000fea0003800000 */
[----:B-1----:R-:W-:Y:S01]  /*a7c0*/  MOV R24, R66 ;  /* 0x0000004200187202 */ /* 0x002fe20000000f00 */
        /* <DEDUP_REMOVED lines=14> */
.L_x_6752:
[----:B------:R-:W-:Y:S05]  /*a8b0*/  BSYNC B0 ;  /* 0x0000000000007941 */ /* 0x000fea0003800000 */
.L_x_6751:
        /* <DEDUP_REMOVED lines=18> */
.L_x_6754:
[----:B------:R-:W-:Y:S05]  /*a9e0*/  BSYNC B0 ;  /* 0x0000000000007941 */ /* 0x000fea0003800000 */
.L_x_6753:
        /* <DEDUP_REMOVED lines=8> */
[----:B------:R-:W-:Y:S01]  /*aa70*/  FADD.FTZ R72, RZ, R72 ;  /* 0x00000048ff487221 */ /* 0x000fe20000010000 */
        /* <DEDUP_REMOVED lines=8> */
[----:B------:R-:W3:Y:S01]  /*ab00*/  LDS R23, [R0+0x1200] ;  /* 0x0012000000177984 */ /* 0x000ee20000000800 */
[----:B------:R-:W-:Y:S01]  /*ab10*/  ISETP.GE.U32.AND P6, PT, R2, 0x500, PT ;  /* 0x000005000200780c */ /* 0x000fe20003fc6070 */
[----:B------:R-:W-:Y:S01]  /*ab20*/  FADD.FTZ R68, RZ, R68 ;  /* 0x00000044ff447221 */ /* 0x000fe20000010000 */
[----:B------:R-:W-:Y:S01]  /*ab30*/  FADD.FTZ R47, R72, R47 ;  /* 0x0000002f482f7221 */ /* 0x000fe20000010000 */
[----:B------:R-:W4:Y:S01]  /*ab40*/  LDS R2, [R0+0x600] ;  /* 0x0006000000027984 */ /* 0x000f220000000800 */
[----:B------:R-:W-:Y:S01]  /*ab50*/  FADD.FTZ R35, RZ, R35 ;  /* 0x00000023ff237221 */ /* 0x000fe20000010000 */
[----:B------:R-:W-:Y:S01]  /*ab60*/  FADD.FTZ R43, R43, R20 ;  /* 0x000000142b2b7221 */ /* 0x000fe20000010000 */
[----:B------:R-:W-:Y:S01]  /*ab70*/  FADD.FTZ R41, R41, R18 ;  /* 0x0000001229297221 */ /* 0x000fe20000010000 */
[----:B------:R-:W-:Y:S01]  /*ab80*/  FADD.FTZ R13, R22, R13 ;  /* 0x0000000d160d7221 */ /* 0x000fe20000010000 */
[----:B------:R-:W-:Y:S01]  /*ab90*/  FADD.FTZ R30, RZ, R30 ;  /* 0x0000001eff1e7221 */ /* 0x000fe20000010000 */
[----:B012---:R-:W0:Y:S01]  /*aba0*/  LDS R25, [R0+0x2600] ;  /* 0x0026000000197984 */ /* 0x007e220000000800 */
[----:B------:R-:W-:Y:S01]  /*abb0*/  FADD.FTZ R77, R68, R77 ;  /* 0x0000004d444d7221 */ /* 0x000fe20000010000 */
[----:B------:R-:W-:Y:S01]  /*abc0*/  FADD.FTZ R32, RZ, R32 ;  /* 0x00000020ff207221 */ /* 0x000fe20000010000 */
[----:B------:R-:W-:Y:S01]  /*abd0*/  FADD.FTZ R40, R47, R40 ;  /* 0x000000282f287221 */ /* 0x000fe20000010000 */
        /* <DEDUP_REMOVED lines=31> */
[----:B------:R-:W-:Y:S01]  /*add0*/  FADD.FTZ R10, R51, R10 ;  /* 0x0000000a330a7221 */ /* 0x000fe20000010000 */
        /* <DEDUP_REMOVED lines=62> */
[----:B------:R1:W-:Y:S04]  /*b1c0*/  STG.E desc[UR4][R6.64], R67 ;  /* 0x0000004306007986 */ /* 0x0003e8000c101904 */
[----:B------:R-:W-:Y:S01]  /*b1d0*/  IMAD.X R87, RZ, RZ, R87, P0 ;  /* 0x000000ffff577224 */ /* 0x000fe200000e0657 */
[----:B------:R-:W-:-:S04]  /*b1e0*/  IADD3 R52, P0, R52, 0x200, RZ ;  /* 0x0000020034347810 */ /* 0x000fc80007f1e0ff */
[----:B------:R-:W-:-:S09]  /*b1f0*/  IADD3.X R85, RZ, R85, RZ, P0, !PT ;  /* 0x00000055ff557210 */ /* 0x000fd200007fe4ff */
.L_x_6756:
[----:B------:R-:W-:Y:S05]  /*b200*/  BSYNC B0 ;  /* 0x0000000000007941 */ /* 0x000fea0003800000 */
.L_x_6755:
        /* <DEDUP_REMOVED lines=16> */
[----:B------:R-:W-:Y:S02]  /*b310*/  IMAD.X R87, RZ, RZ, R87, P0 ;  /* 0x000000ffff577224 */ /* 0x000fe400000e0657 */
[----:B------:R-:W-:-:S09]  /*b320*/  IADD3.X R85, RZ, R85, RZ, P1, !PT ;  /* 0x00000055ff557210 */ /* 0x000fd20000ffe4ff */
.L_x_6758:
[----:B------:R-:W-:Y:S05]  /*b330*/  BSYNC B0 ;  /* 0x0000000000007941 */ /* 0x000fea0003800000 */
.L_x_6757:
[----:B------:R-:W-:Y:S01]  /*b340*/  BSSY B0, `(.L_x_6759) ;  /* 0x0000012000007945 */ /* 0x000fe20003800000 */
[----:B0-----:R-:W-:-:S03]  /*b350*/  FADD.FTZ R69, R20, R69 ;  /* 0x0000004514457221 */ /* 0x001fc60000010000 */
[----:B------:R-:W-:Y:S05]  /*b360*/  @!P2 BRA `(.L_x_6760) ;  /* 0x00000000003ca947 */ /* 0x000fea0003800000 */
[----:B-1-3--:R-:W-:Y:S01]  /*b370*/  MOV R2, R66 ;  /* 0x0000004200027202 */ /* 0x00afe20000000f00 */
        /* <DEDUP_REMOVED lines=14> */
.L_x_6760:
[----:B------:R-:W-:Y:S05]  /*b460*/  BSYNC B0 ;  /* 0x0000000000007941 */ /* 0x000fea0003800000 */
.L_x_6759:
[----:B------:R-:W-:Y:S01]  /*b470*/  BSSY B0, `(.L_x_6761) ;  /* 0x0000012000007945 */ /* 0x000fe20003800000 */
[----:B------:R-:W-:-:S03]  /*b480*/  FADD.FTZ R71, R22, R71 ;  /* 0x0000004716477221 */ /* 0x000fc60000010000 */
[----:B------:R-:W-:Y:S05]  /*b490*/  @!P3 BRA `(.L_x_6762) ;  /* 0x00000000003cb947 */ /* 0x000fea0003800000 */
[----:B01-3--:R-:W-:Y:S01]  /*b4a0*/  MOV R2, R66 ;  /* 0x0000004200027202 */ /* 0x00bfe20000000f00 */
        /* <DEDUP_REMOVED lines=14> */
.L_x_6762:
[----:B------:R-:W-:Y:S05]  /*b590*/  BSYNC B0 ;  /* 0x0000000000007941 */ /* 0x000fea0003800000 */
.L_x_6761:
        /* <DEDUP_REMOVED lines=18> */
.L_x_6764:
[----:B------:R-:W-:Y:S05]  /*b6c0*/  BSYNC B0 ;  /* 0x0000000000007941 */ /* 0x000fea0003800000 */
.L_x_6763:
[----:B------:R-:W-:Y:S01]  /*b6d0*/  BSSY B0, `(.L_x_6765) ;  /* 0x0000012000007945 */ /* 0x000fe20003800000 */
[----:B------:R-:W-:-:S03]  /*b6e0*/  FADD.FTZ R75, R26, R75 ;  /* 0x0000004b1a4b7221 */ /* 0x000fc60000010000 */
[----:B------:R-:W-:Y:S05]  /*b6f0*/  @!P5 BRA `(.L_x_6766) ;  /* 0x00000000003cd947 */ /* 0x000fea0003800000 */
[----:B01234-:R-:W-:Y:S01]  /*b700*/  MOV R2, R66 ;  /* 0x0000004200027202 */ /* 0x01ffe20000000f00 */
        /* <DEDUP_REMOVED lines=14> */
.L_x_6766:
[----:B------:R-:W-:Y:S05]  /*b7f0*/  BSYNC B0 ;  /* 0x0000000000007941 */ /* 0x000fea0003800000 */
.L_x_6765:
[----:B01234-:R-:W-:Y:S01]  /*b800*/  MOV R2, R66 ;  /* 0x0000004200027202 */ /* 0x01ffe20000000f00 */
[----:B------:R-:W-:Y:S01]  /*b810*/  IMAD.MOV.U32 R3, RZ, RZ, R89 ;  /* 0x000000ffff037224 */ /* 0x000fe200078e0059 */
        /* <DEDUP_REMOVED lines=9> */
.L_x_6567:
[----:B------:R-:W-:Y:S01]  /*b8b0*/  HFMA2.MMA R200, -RZ, RZ, 0, 5.9604644775390625e-08 ;  /* 0x00000001ffc87435 */ /* 0x000fe200000001ff */
[----:B------:R-:W-:Y:S01]  /*b8c0*/  BSSY B1, `(.L_x_6767) ;  /* 0x0000006000017945 */ /* 0x000fe20003800000 */
[----:B------:R-:W-:Y:S01]  /*b8d0*/  IMAD.MOV.U32 R23, RZ, RZ, 0x1f ;  /* 0x0000001fff177424 */ /* 0x000fe200078e00ff */
[----:B------:R-:W-:-:S08]  /*b8e0*/  MOV R8, 0xffffffff ;  /* 0xffffffff00087802 */ /* 0x000fd00000000f00 */
[----:B-1---5:R-:W-:Y:S05]  /*b8f0*/  WARPSYNC.COLLECTIVE R8, `(.L_x_6768) ;  /* 0x0000000008087348 */ /* 0x022fea0003c00000 */
[----:B-1----:R0:W1:Y:S02]  /*b900*/  SHFL.BFLY P5, R202, R22, R200, R23 ;  /* 0x0c0000c816ca7389 */ /* 0x00206400000a0017 */
[----:B01---5:R-:W-:Y:S01]  /*b910*/  ENDCOLLECTIVE ;  /* 0x000000000000791b */ /* 0x023fe20003800000 */
.L_x_6768:
[----:B------:R-:W-:Y:S05]  /*b920*/  BSYNC B1 ;  /* 0x0000000000017941 */ /* 0x000fea0003800000 */
.L_x_6767:
[----:B------:R-:W-:Y:S01]  /*b930*/  MOV R201, R202 ;  /* 0x000000ca00c97202 */ /* 0x000fe20000000f00 */
[----:B------:R-:W-:Y:S01]  /*b940*/  HFMA2.MMA R200, -RZ, RZ, 0, 5.9604644775390625e-08 ;  /* 0x00000001ffc87435 */ /* 0x000fe200000001ff */
[----:B------:R-:W-:Y:S01]  /*b950*/  MOV R23, 0x1f ;  /* 0x0000001f00177802 */ /* 0x000fe20000000f00 */
[----:B------:R-:W-:Y:S02]  /*b960*/  IMAD.MOV.U32 R8, RZ, RZ, -0x1 ;  /* 0xffffffffff087424 */ /* 0x000fe400078e00ff */
[----:B------:R-:W-:Y:S01]  /*b970*/  FADD.FTZ R201, R201, R22 ;  /* 0x00000016c9c97221 */ /* 0x000fe20000010000 */
[----:B------:R-:W-:-:S07]  /*b980*/  IMAD.MOV.U32 R22, RZ, RZ, R11 ;  /* 0x000000ffff167224 */ /* 0x000fce00078e000b */
[----:B------:R-:W-:Y:S05]  /*b990*/  WARPSYNC.COLLECTIVE R8, `(.L_x_6769) ;  /* 0x0000000008087348 */ /* 0x000fea0003c00000 */
[----:B------:R0:W1:Y:S02]  /*b9a0*/  SHFL.BFLY P5, R202, R22, R200, R23 ;  /* 0x0c0000c816ca7389 */ /* 0x00006400000a0017 */
[----:B01----:R-:W-:Y:S01]  /*b9b0*/  ENDCOLLECTIVE ;  /* 0x000000000000791b */ /* 0x003fe20003800000 */
.L_x_6769:
[----:B------:R-:W-:Y:S01]  /*b9c0*/  HFMA2.MMA R200, -RZ, RZ, 0, 1.1920928955078125e-07 ;  /* 0x00000002ffc87435 */ /* 0x000fe200000001ff */
[----:B------:R-:W-:Y:S01]  /*b9d0*/  MOV R22, R201 ;  /* 0x000000c900167202 */ /* 0x000fe20000000f00 */
[----:B------:R-:W-:-:S09]  /*b9e0*/  FADD.FTZ R11, R202, R11 ;  /* 0x0000000bca0b7221 */ /* 0x000fd20000010000 */
[----:B------:R-:W-:Y:S05]  /*b9f0*/  WARPSYNC.COLLECTIVE R8, `(.L_x_6770) ;  /* 0x0000000008087348 */ /* 0x000fea0003c00000 */
[----:B------:R0:W1:Y:S02]  /*ba00*/  SHFL.BFLY P5, R202, R22, R200, R23 ;  /* 0x0c0000c816ca7389 */ /* 0x00006400000a0017 */
[----:B01----:R-:W-:Y:S01]  /*ba10*/  ENDCOLLECTIVE ;  /* 0x000000000000791b */ /* 0x003fe20003800000 */
.L_x_6770:
[----:B------:R-:W-:Y:S02]  /*ba20*/  IMAD.MOV.U32 R22, RZ, RZ, R11 ;  /* 0x000000ffff167224 */ /* 0x000fe400078e000b */
[----:B------:R-:W-:-:S07]  /*ba30*/  FADD.FTZ R201, R201, R202 ;  /* 0x000000cac9c97221 */ /* 0x000fce0000010000 */
[----:B------:R-:W-:Y:S05]  /*ba40*/  WARPSYNC.COLLECTIVE R8, `(.L_x_6771) ;  /* 0x0000000008087348 */ /* 0x000fea0003c00000 */
[----:B------:R0:W1:Y:S02]  /*ba50*/  SHFL.BFLY P5, R202, R22, R200, R23 ;  /* 0x0c0000c816ca7389 */ /* 0x00006400000a0017 */
[----:B01----:R-:W-:Y:S01]  /*ba60*/  ENDCOLLECTIVE ;  /* 0x000000000000791b */ /* 0x003fe20003800000 */
.L_x_6771:
[----:B------:R-:W-:Y:S01]  /*ba70*/  HFMA2.MMA R200, -RZ, RZ, 0, 2.384185791015625e-07 ;  /* 0x00000004ffc87435 */ /* 0x000fe200000001ff */
[----:B------:R-:W-:Y:S01]  /*ba80*/  MOV R22, R201 ;  /* 0x000000c900167202 */ /* 0x000fe20000000f00 */
[----:B------:R-:W-:-:S09]  /*ba90*/  FADD.FTZ R11, R11, R202 ;  /* 0x000000ca0b0b7221 */ /* 0x000fd20000010000 */
[----:B------:R-:W-:Y:S05]  /*baa0*/  WARPSYNC.COLLECTIVE R8, `(.L_x_6772) ;  /* 0x0000000008087348 */ /* 0x000fea0003c00000 */
[----:B------:R0:W1:Y:S02]  /*bab0*/  SHFL.BFLY P5, R202, R22, R200, R23 ;  /* 0x0c0000c816ca7389 */ /* 0x00006400000a0017 */
[----:B01----:R-:W-:Y:S01]  /*bac0*/  ENDCOLLECTIVE ;  /* 0x000000000000791b */ /* 0x003fe20003800000 */
.L_x_6772:
[----:B------:R-:W-:Y:S02]  /*bad0*/  IMAD.MOV.U32 R22, RZ, RZ, R11 ;  /* 0x000000ffff167224 */ /* 0x000fe400078e000b */
[----:B------:R-:W-:-:S07]  /*bae0*/  FADD.FTZ R201, R201, R202 ;  /* 0x000000cac9c97221 */ /* 0x000fce0000010000 */
[----:B------:R-:W-:Y:S05]  /*baf0*/  WARPSYNC.COLLECTIVE R8, `(.L_x_6773) ;  /* 0x0000000008087348 */ /* 0x000fea0003c00000 */
[----:B------:R0:W1:Y:S02]  /*bb00*/  SHFL.BFLY P5, R202, R22, R200, R23 ;  /* 0x0c0000c816ca7389 */ /* 0x00006400000a0017 */
[----:B01----:R-:W-:Y:S01]  /*bb10*/  ENDCOLLECTIVE ;  /* 0x000000000000791b */ /* 0x003fe20003800000 */
.L_x_6773:
[----:B------:R-:W-:Y:S01]  /*bb20*/  HFMA2.MMA R200, -RZ, RZ, 0, 4.76837158203125e-07 ;  /* 0x00000008ffc87435 */ /* 0x000fe200000001ff */
[----:B------:R-:W-:Y:S01]  /*bb30*/  MOV R22, R201 ;  /* 0x000000c900167202 */ /* 0x000fe20000000f00 */
[----:B------:R-:W-:-:S09]  /*bb40*/  FADD.FTZ R11, R11, R202 ;  /* 0x000000ca0b0b7221 */ /* 0x000fd20000010000 */
[----:B------:R-:W-:Y:S05]  /*bb50*/  WARPSYNC.COLLECTIVE R8, `(.L_x_6774) ;  /* 0x0000000008087348 */ /* 0x000fea0003c00000 */
[----:B------:R0:W1:Y:S02]  /*bb60*/  SHFL.BFLY P5, R202, R22, R200, R23 ;  /* 0x0c0000c816ca7389 */ /* 0x00006400000a0017 */
[----:B01----:R-:W-:Y:S01]  /*bb70*/  ENDCOLLECTIVE ;  /* 0x000000000000791b */ /* 0x003fe20003800000 */
.L_x_6774:
[----:B------:R-:W-:Y:S02]  /*bb80*/  IMAD.MOV.U32 R22, RZ, RZ, R11 ;  /* 0x000000ffff167224 */ /* 0x000fe400078e000b */
[----:B------:R-:W-:-:S07]  /*bb90*/  FADD.FTZ R201, R201, R202 ;  /* 0x000000cac9c97221 */ /* 0x000fce0000010000 */
[----:B------:R-:W-:Y:S05]  /*bba0*/  WARPSYNC.COLLECTIVE R8, `(.L_x_6775) ;  /* 0x0000000008087348 */ /* 0x000fea0003c00000 */
[----:B------:R0:W1:Y:S02]  /*bbb0*/  SHFL.BFLY P5, R202, R22, R200, R23 ;  /* 0x0c0000c816ca7389 */ /* 0x00006400000a0017 */
[----:B01----:R-:W-:Y:S01]  /*bbc0*/  ENDCOLLECTIVE ;  /* 0x000000000000791b */ /* 0x003fe20003800000 */
.L_x_6775:
[----:B------:R-:W-:Y:S01]  /*bbd0*/  HFMA2.MMA R200, -RZ, RZ, 0, 9.5367431640625e-07 ;  /* 0x00000010ffc87435 */ /* 0x000fe200000001ff */
[----:B------:R-:W-:Y:S01]  /*bbe0*/  MOV R22, R201 ;  /* 0x000000c900167202 */ /* 0x000fe20000000f00 */
[----:B------:R-:W-:-:S09]  /*bbf0*/  FADD.FTZ R11, R11, R202 ;  /* 0x000000ca0b0b7221 */ /* 0x000fd20000010000 */
[----:B------:R-:W-:Y:S05]  /*bc00*/  WARPSYNC.COLLECTIVE R8, `(.L_x_6776) ;  /* 0x0000000008087348 */ /* 0x000fea0003c00000 */
[----:B------:R0:W1:Y:S02]  /*bc10*/  SHFL.BFLY P5, R202, R22, R200, R23 ;  /* 0x0c0000c816ca7389 */ /* 0x00006400000a0017 */
[----:B01----:R-:W-:Y:S01]  /*bc20*/  ENDCOLLECTIVE ;  /* 0x000000000000791b */ /* 0x003fe20003800000 */
.L_x_6776:
[----:B------:R-:W-:Y:S01]  /*bc30*/  MOV R22, R11 ;  /* 0x0000000b00167202 */ /* 0x000fe20000000f00 */
[----:B------:R-:W-:-:S07]  /*bc40*/  IMAD.MOV.U32 R203, RZ, RZ, R202 ;  /* 0x000000ffffcb7224 */ /* 0x000fce00078e00ca */
[----:B------:R-:W-:Y:S05]  /*bc50*/  WARPSYNC.COLLECTIVE R8, `(.L_x_6777) ;  /* 0x0000000008087348 */ /* 0x000fea0003c00000 */
[----:B------:R0:W1:Y:S02]  /*bc60*/  SHFL.BFLY P5, R202, R22, R200, R23 ;  /* 0x0c0000c816ca7389 */ /* 0x00006400000a0017 */
[----:B01----:R-:W-:Y:S01]  /*bc70*/  ENDCOLLECTIVE ;  /* 0x000000000000791b */ /* 0x003fe20003800000 */
.L_x_6777:
[----:B------:R-:W-:Y:S01]  /*bc80*/  MOV R8, R202 ;  /* 0x000000ca00087202 */ /* 0x000fe20000000f00 */
[----:B------:R-:W-:Y:S06]  /*bc90*/  BRA `(.L_x_6778) ;  /* 0xffffff8000b07947 */ /* 0x000fec000383ffff */
.L_x_6779:
        /* <DEDUP_REMOVED lines=14> */
.L_x_16939:


//--------------------- .text._ZN10layer_norm22ln_bwd_finalize_kernelINS_22Kernel_traits_finalizeILj1280E13__nv_bfloat16S2_fS2_fjLb1ELj1024ELj4ENS_18Kernel_traits_baseILj1280ES2_S2_fS2_fjLj1024EEEEELb1ELb1EEEvNS_9BwdParamsE --------------------------
	.section	.text._ZN10layer_norm22ln_bwd_finalize_kernelINS_22Kernel_traits_finalizeILj1280E13__nv_bfloat16S2_fS2_fjLb1ELj1024ELj4ENS_18Kernel_traits_baseILj1280ES2_S2_fS2_fjLj1024EEEEELb1ELb1EEEvNS_9BwdParamsE,"ax",@progbits
	.align	128
        .global         _ZN10layer_norm22ln_bwd_finalize_kernelINS_22Kernel_traits_finalizeILj1280E13__nv_bfloat16S2_fS2_fjLb1ELj1024ELj4ENS_18Kernel_traits_baseILj1280ES2_S2_fS2_fjLj1024EEEEELb1ELb1EEEvNS_9BwdParamsE
        .type           _ZN10layer_norm22ln_bwd_finalize_kernelINS_22Kernel_traits_finalizeILj1280E13__nv_bfloat16S2_fS2_fjLb1ELj1024ELj4ENS_18Kernel_traits_baseILj1280ES2_S2_fS2_fjLj1024EEEEELb1ELb1EEEvNS_9BwdParamsE,@function
        .size           _ZN10layer_norm22ln_bwd_finalize_kernelINS_22Kernel_traits_finalizeILj1280E13__nv_bfloat16S2_fS2_fjLb1ELj1024ELj4ENS_18Kernel_traits_baseILj1280ES2_S2_fS2_fjLj1024EEEEELb1ELb1EEEvNS_9BwdParamsE,(.L_x_16940 - _ZN10layer_norm22ln_bwd_finalize_kernelINS_22Kernel_traits_finalizeILj1280E13__nv_bfloat16S2_fS2_fjLb1ELj1024ELj4ENS_18Kernel_traits_baseILj1280ES2_S2_fS2_fjLj1024EEEEELb1ELb1EEEvNS_9BwdParamsE)
        .other          _ZN10layer_norm22ln_bwd_finalize_kernelINS_22Kernel_traits_finalizeILj1280E13__nv_bfloat16S2_fS2_fjLb1ELj1024ELj4ENS_18Kernel_traits_baseILj1280ES2_S2_fS2_fjLj1024EEEEELb1ELb1EEEvNS_9BwdParamsE,@"STO_CUDA_ENTRY STV_DEFAULT"
_ZN10layer_norm22ln_bwd_finalize_kernelINS_22Kernel_traits_finalizeILj1280E13__nv_bfloat16S2_fS2_fjLb1ELj1024ELj4ENS_18Kernel_traits_baseILj1280ES2_S2_fS2_fjLj1024EEEEELb1ELb1EEEvNS_9BwdParamsE:
.text._ZN10layer_norm22ln_bwd_finalize_kernelINS_22Kernel_traits_finalizeILj1280E13__nv_bfloat16S2_fS2_fjLb1ELj1024ELj4ENS_18Kernel_traits_baseILj1280ES2_S2_fS2_fjLj1024EEEEELb1ELb1EEEvNS_9BwdParamsE:
        /* <DEDUP_REMOVED lines=25> */
.L_x_6791:
        /* <DEDUP_REMOVED lines=33> */
.L_x_6784:
        /* <DEDUP_REMOVED lines=49> */
.L_x_6783:
[----:B------:R-:W-:Y:S05]  /*06b0*/  BSYNC B1 ;  /* 0x0000000000017941 */ /* 0x000fea0003800000 */
.L_x_6782:
        /* <DEDUP_REMOVED lines=32> */
.L_x_6786:
[----:B------:R-:W-:Y:S05]  /*08c0*/  BSYNC B1 ;  /* 0x0000000000017941 */ /* 0x000fea0003800000 */
.L_x_6785:
        /* <DEDUP_REMOVED lines=16> */
.L_x_6781:
[----:B------:R-:W-:Y:S05]  /*09d0*/  BSYNC B0 ;  /* 0x0000000000007941 */ /* 0x000fea0003800000 */
.L_x_6780:
        /* <DEDUP_REMOVED lines=40> */
.L_x_6807:
        /* <DEDUP_REMOVED lines=8> */
.L_x_6787:
        /* <DEDUP_REMOVED lines=21> */
.L_x_6790:
[----:B------:R-:W-:Y:S05]  /*0e30*/  BSYNC B0 ;  /* 0x0000000000007941 */ /* 0x000fea0003800000 */
.L_x_6789:
[C---:B------:R-:W-:Y:S02]  /*0e40*/  ISETP.GT.U32.AND P1, PT, R4.reuse, -0x501, PT ;  /* 0xfffffaff0400780c */ /* 0x040fe40003f24070 */
[----:B------:R-:W-:Y:S02]  /*0e50*/  IADD3 R4, R4, 0x500, RZ ;  /* 0x0000050004047810 */ /* 0x000fe40007ffe0ff */
[----:B------:R-:W-:-:S09]  /*0e60*/  IADD3 R5, R5, 0x280, RZ ;  /* 0x0000028005057810 */ /* 0x000fd20007ffe0ff */
[----:B------:R-:W-:Y:S05]  /*0e70*/  @P1 BRA `(.L_x_6791) ;  /* 0xfffffff000c41947 */ /* 0x000fea000383ffff */
[----:B------:R-:W-:Y:S05]  /*0e80*/  EXIT ;  /* 0x000000000000794d */ /* 0x000fea0003800000 */
.L_x_6788:
[----:B------:R-:W-:Y:S01]  /*0e90*/  HFMA2.MMA R22, -RZ, RZ, 0, 5.9604644775390625e-08 ;  /* 0x00000001ff167435 */ /* 0x000fe200000001ff */
[----:B---3--:R-:W-:Y:S01]  /*0ea0*/  MOV R23, R8 ;  /* 0x0000000800177202 */ /* 0x008fe20000000f00 */
[----:B------:R-:W-:Y:S01]  /*0eb0*/  IMAD.MOV.U32 R20, RZ, RZ, -0x1 ;  /* 0xffffffffff147424 */ /* 0x000fe200078e00ff */
[----:B------:R-:W-:-:S08]  /*0ec0*/  MOV R25, 0x1f ;  /* 0x0000001f00197802 */ /* 0x000fd00000000f00 */
[----:B012---:R-:W-:Y:S05]  /*0ed0*/  WARPSYNC.COLLECTIVE R20, `(.L_x_6792) ;  /* 0x0000000014087348 */ /* 0x007fea0003c00000 */
[----:B------:R3:W4:Y:S02]  /*0ee0*/  SHFL.BFLY P2, R21, R23, R22, R25 ;  /* 0x0c00001617157389 */ /* 0x0007240000040019 */
[----:B01234-:R-:W-:Y:S01]  /*0ef0*/  ENDCOLLECTIVE ;  /* 0x000000000000791b */ /* 0x01ffe20003800000 */
.L_x_6792:
[----:B------:R-:W-:Y:S01]  /*0f00*/  HFMA2.MMA R22, -RZ, RZ, 0, 1.1920928955078125e-07 ;  /* 0x00000002ff167435 */ /* 0x000fe200000001ff */
[----:B------:R-:W-:-:S05]  /*0f10*/  MOV R9, R21 ;  /* 0x0000001500097202 */ /* 0x000fca0000000f00 */
[----:B------:R-:W-:-:S05]  /*0f20*/  FADD.FTZ R9, R8, R9 ;  /* 0x0000000908097221 */ /* 0x000fca0000010000 */
[----:B------:R-:W-:-:S07]  /*0f30*/  MOV R23, R9 ;  /* 0x0000000900177202 */ /* 0x000fce0000000f00 */
[----:B------:R-:W-:Y:S05]  /*0f40*/  WARPSYNC.COLLECTIVE R20, `(.L_x_6793) ;  /* 0x0000000014087348 */ /* 0x000fea0003c00000 */
[----:B------:R0:W1:Y:S02]  /*0f50*/  SHFL.BFLY P2, R21, R23, R22, R25 ;  /* 0x0c00001617157389 */ /* 0x0000640000040019 */
[----:B01----:R-:W-:Y:S01]  /*0f60*/  ENDCOLLECTIVE ;  /* 0x000000000000791b */ /* 0x003fe20003800000 */
.L_x_6793:
[----:B------:R-:W-:Y:S01]  /*0f70*/  HFMA2.MMA R22, -RZ, RZ, 0, 2.384185791015625e-07 ;  /* 0x00000004ff167435 */ /* 0x000fe200000001ff */
[----:B------:R-:W-:-:S05]  /*0f80*/  MOV R12, R21 ;  /* 0x00000015000c7202 */ /* 0x000fca0000000f00 */
[----:B------:R-:W-:-:S05]  /*0f90*/  FADD.FTZ R12, R9, R12 ;  /* 0x0000000c090c7221 */ /* 0x000fca0000010000 */
[----:B------:R-:W-:-:S07]  /*0fa0*/  MOV R23, R12 ;  /* 0x0000000c00177202 */ /* 0x000fce0000000f00 */
[----:B------:R-:W-:Y:S05]  /*0fb0*/  WARPSYNC.COLLECTIVE R20, `(.L_x_6794) ;  /* 0x0000000014087348 */ /* 0x000fea0003c00000 */
[----:B------:R0:W1:Y:S02]  /*0fc0*/  SHFL.BFLY P2, R21, R23, R22, R25 ;  /* 0x0c00001617157389 */ /* 0x0000640000040019 */
[----:B01----:R-:W-:Y:S01]  /*0fd0*/  ENDCOLLECTIVE ;  /* 0x000000000000791b */ /* 0x003fe20003800000 */
.L_x_6794:
[----:B------:R-:W-:Y:S01]  /*0fe0*/  HFMA2.MMA R22, -RZ, RZ, 0, 4.76837158203125e-07 ;  /* 0x00000008ff167435 */ /* 0x000fe200000001ff */
[----:B------:R-:W-:-:S05]  /*0ff0*/  MOV R13, R21 ;  /* 0x00000015000d7202 */ /* 0x000fca0000000f00 */
[----:B------:R-:W-:-:S04]  /*1000*/  FADD.FTZ R13, R12, R13 ;  /* 0x0000000d0c0d7221 */ /* 0x000fc80000010000 */
[----:B------:R-:W-:-:S07]  /*1010*/  IMAD.MOV.U32 R23, RZ, RZ, R13 ;  /* 0x000000ffff177224 */ /* 0x000fce00078e000d */
[----:B------:R-:W-:Y:S05]  /*1020*/  WARPSYNC.COLLECTIVE R20, `(.L_x_6795) ;  /* 0x0000000014087348 */ /* 0x000fea0003c00000 */
[----:B------:R0:W1:Y:S02]  /*1030*/  SHFL.BFLY P2, R21, R23, R22, R25 ;  /* 0x0c00001617157389 */ /* 0x0000640000040019 */
[----:B01----:R-:W-:Y:S01]  /*1040*/  ENDCOLLECTIVE ;  /* 0x000000000000791b */ /* 0x003fe20003800000 */
.L_x_6795:
[----:B------:R-:W-:Y:S01]  /*1050*/  HFMA2.MMA R22, -RZ, RZ, 0, 9.5367431640625e-07 ;  /* 0x00000010ff167435 */ /* 0x000fe200000001ff */
[----:B------:R-:W-:-:S05]  /*1060*/  MOV R8, R21 ;  /* 0x0000001500087202 */ /* 0x000fca0000000f00 */
[----:B------:R-:W-:-:S05]  /*1070*/  FADD.FTZ R9, R13, R8 ;  /* 0x000000080d097221 */ /* 0x000fca0000010000 */
[----:B------:R-:W-:-:S07]  /*1080*/  MOV R23, R9 ;  /* 0x0000000900177202 */ /* 0x000fce0000000f00 */
[----:B------:R-:W-:Y:S05]  /*1090*/  WARPSYNC.COLLECTIVE R20, `(.L_x_6796) ;  /* 0x0000000014087348 */ /* 0x000fea0003c00000 */
[----:B------:R0:W1:Y:S02]  /*10a0*/  SHFL.BFLY P2, R21, R23, R22, R25 ;  /* 0x0c00001617157389 */ /* 0x0000640000040019 */
[----:B01----:R-:W-:Y:S01]  /*10b0*/  ENDCOLLECTIVE ;  /* 0x000000000000791b */ /* 0x003fe20003800000 */
.L_x_6796:
[----:B------:R-:W-:Y:S01]  /*10c0*/  HFMA2.MMA R22, -RZ, RZ, 0, 5.9604644775390625e-08 ;  /* 0x00000001ff167435 */ /* 0x000fe200000001ff */
[----:B------:R-:W-:Y:S02]  /*10d0*/  MOV R23, R11 ;  /* 0x0000000b00177202 */ /* 0x000fe40000000f00 */
[----:B------:R-:W-:-:S08]  /*10e0*/  MOV R8, R21 ;  /* 0x0000001500087202 */ /* 0x000fd00000000f00 */
[----:B------:R-:W-:Y:S05]  /*10f0*/  WARPSYNC.COLLECTIVE R20, `(.L_x_6797) ;  /* 0x0000000014087348 */ /* 0x000fea0003c00000 */
[----:B------:R0:W1:Y:S02]  /*1100*/  SHFL.BFLY P2, R21, R23, R22, R25 ;  /* 0x0c00001617157389 */ /* 0x0000640000040019 */
[----:B01----:R-:W-:Y:S01]  /*1110*/  ENDCOLLECTIVE ;  /* 0x000000000000791b */ /* 0x003fe20003800000 */
.L_x_6797:
[----:B------:R-:W-:Y:S01]  /*1120*/  HFMA2.MMA R22, -RZ, RZ, 0, 1.1920928955078125e-07 ;  /* 0x00000002ff167435 */ /* 0x000fe200000001ff */
[----:B------:R-:W-:-:S05]  /*1130*/  MOV R12, R21 ;  /* 0x00000015000c7202 */ /* 0x000fca0000000f00 */
[----:B------:R-:W-:-:S04]  /*1140*/  FADD.FTZ R14, R11, R12 ;  /* 0x0000000c0b0e7221 */ /* 0x000fc80000010000 */
[----:B------:R-:W-:-:S07]  /*1150*/  IMAD.MOV.U32 R23, RZ, RZ, R14 ;  /* 0x000000ffff177224 */ /* 0x000fce00078e000e */
[----:B------:R-:W-:Y:S05]  /*1160*/  WARPSYNC.COLLECTIVE R20, `(.L_x_6798) ;  /* 0x0000000014087348 */ /* 0x000fea0003c00000 */
[----:B------:R0:W1:Y:S02]  /*1170*/  SHFL.BFLY P2, R21, R23, R22, R25 ;  /* 0x0c00001617157389 */ /* 0x0000640000040019 */
[----:B01----:R-:W-:Y:S01]  /*1180*/  ENDCOLLECTIVE ;  /* 0x000000000000791b */ /* 0x003fe20003800000 */
.L_x_6798:
[----:B------:R-:W-:Y:S01]  /*1190*/  HFMA2.MMA R22, -RZ, RZ, 0, 2.384185791015625e-07 ;  /* 0x00000004ff167435 */ /* 0x000fe200000001ff */
[----:B------:R-:W-:-:S05]  /*11a0*/  MOV R13, R21 ;  /* 0x00000015000d7202 */ /* 0x000fca0000000f00 */
[----:B------:R-:W-:-:S05]  /*11b0*/  FADD.FTZ R15, R14, R13 ;  /* 0x0000000d0e0f7221 */ /* 0x000fca0000010000 */
[----:B------:R-:W-:-:S07]  /*11c0*/  MOV R23, R15 ;  /* 0x0000000f00177202 */ /* 0x000fce0000000f00 */
[----:B------:R-:W-:Y:S05]  /*11d0*/  WARPSYNC.COLLECTIVE R20, `(.L_x_6799) ;  /* 0x0000000014087348 */ /* 0x000fea0003c00000 */
[----:B------:R0:W1:Y:S02]  /*11e0*/  SHFL.BFLY P2, R21, R23, R22, R25 ;  /* 0x0c00001617157389 */ /* 0x0000640000040019 */
[----:B01----:R-:W-:Y:S01]  /*11f0*/  ENDCOLLECTIVE ;  /* 0x000000000000791b */ /* 0x003fe20003800000 */
.L_x_6799:
[----:B------:R-:W-:Y:S01]  /*1200*/  HFMA2.MMA R22, -RZ, RZ, 0, 4.76837158203125e-07 ;  /* 0x00000008ff167435 */ /* 0x000fe200000001ff */
[----:B------:R-:W-:-:S05]  /*1210*/  MOV R16, R21 ;  /* 0x0000001500107202 */ /* 0x000fca0000000f00 */
[----:B------:R-:W-:-:S05]  /*1220*/  FADD.FTZ R16, R15, R16 ;  /* 0x000000100f107221 */ /* 0x000fca0000010000 */
[----:B------:R-:W-:-:S07]  /*1230*/  MOV R23, R16 ;  /* 0x0000001000177202 */ /* 0x000fce0000000f00 */
[----:B------:R-:W-:Y:S05]  /*1240*/  WARPSYNC.COLLECTIVE R20, `(.L_x_6800) ;  /* 0x0000000014087348 */ /* 0x000fea0003c00000 */
[----:B------:R0:W1:Y:S02]  /*1250*/  SHFL.BFLY P2, R21, R23, R22, R25 ;  /* 0x0c00001617157389 */ /* 0x0000640000040019 */
[----:B01----:R-:W-:Y:S01]  /*1260*/  ENDCOLLECTIVE ;  /* 0x000000000000791b */ /* 0x003fe20003800000 */
.L_x_6800:
[----:B------:R-:W-:Y:S01]  /*1270*/  HFMA2.MMA R22, -RZ, RZ, 0, 9.5367431640625e-07 ;  /* 0x00000010ff167435 */ /* 0x000fe200000001ff */
[----:B------:R-:W-:-:S05]  /*1280*/  MOV R11, R21 ;  /* 0x00000015000b7202 */ /* 0x000fca0000000f00 */
[----:B------:R-:W-:-:S04]  /*1290*/  FADD.FTZ R11, R16, R11 ;  /* 0x0000000b100b7221 */ /* 0x000fc80000010000 */
[----:B------:R-:W-:-:S07]  /*12a0*/  IMAD.MOV.U32 R23, RZ, RZ, R11 ;  /* 0x000000ffff177224 */ /* 0x000fce00078e000b */
[----:B------:R-:W-:Y:S05]  /*12b0*/  WARPSYNC.COLLECTIVE R20, `(.L_x_6801) ;  /* 0x0000000014087348 */ /* 0x000fea0003c00000 */
[----:B------:R0:W1:Y:S02]  /*12c0*/  SHFL.BFLY P2, R21, R23, R22, R25 ;  /* 0x0c00001617157389 */ /* 0x0000640000040019 */
[----:B01----:R-:W-:Y:S01]  /*12d0*/  ENDCOLLECTIVE ;  /* 0x000000000000791b */ /* 0x003fe20003800000 */
.L_x_6801:
[----:B------:R-:W-:Y:S01]  /*12e0*/  HFMA2.MMA R22, -RZ, RZ, 0, 5.9604644775390625e-08 ;  /* 0x00000001ff167435 */ /* 0x000fe200000001ff */
[----:B------:R-:W-:Y:S02]  /*12f0*/  MOV R23, R10 ;  /* 0x0000000a00177202 */ /* 0x000fe40000000f00 */
[----:B------:R-:W-:-:S08]  /*1300*/  MOV R12, R21 ;  /* 0x00000015000c7202 */ /* 0x000fd00000000f00 */
[----:B------:R-:W-:Y:S05]  /*1310*/  WARPSYNC.COLLECTIVE R20, `(.L_x_6802) ;  /* 0x0000000014087348 */ /* 0x000fea0003c00000 */
[----:B------:R0:W1:Y:S02]  /*1320*/  SHFL.BFLY P2, R21, R23, R22, R25 ;  /* 0x0c00001617157389 */ /* 0x0000640000040019 */
[----:B01----:R-:W-:Y:S01]  /*1330*/  ENDCOLLECTIVE ;  /* 0x000000000000791b */ /* 0x003fe20003800000 */
.L_x_6802:
[----:B------:R-:W-:Y:S01]  /*1340*/  HFMA2.MMA R22, -RZ, RZ, 0, 1.1920928955078125e-07 ;  /* 0x00000002ff167435 */ /* 0x000fe200000001ff */
[----:B------:R-:W-:-:S05]  /*1350*/  MOV R13, R21 ;  /* 0x00000015000d7202 */ /* 0x000fca0000000f00 */
[----:B------:R-:W-:-:S05]  /*1360*/  FADD.FTZ R17, R10, R13 ;  /* 0x0000000d0a117221 */ /* 0x000fca0000010000 */
[----:B------:R-:W-:-:S07]  /*1370*/  MOV R23, R17 ;  /* 0x0000001100177202 */ /* 0x000fce0000000f00 */
[----:B------:R-:W-:Y:S05]  /*1380*/  WARPSYNC.COLLECTIVE R20, `(.L_x_6803) ;  /* 0x0000000014087348 */ /* 0x000fea0003c00000 */
[----:B------:R0:W1:Y:S02]  /*1390*/  SHFL.BFLY P2, R21, R23, R22, R25 ;  /* 0x0c00001617157389 */ /* 0x0000640000040019 */
[----:B01----:R-:W-:Y:S01]  /*13a0*/  ENDCOLLECTIVE ;  /* 0x000000000000791b */ /* 0x003fe20003800000 */
.L_x_6803:
[----:B------:R-:W-:Y:S01]  /*13b0*/  HFMA2.MMA R22, -RZ, RZ, 0, 2.384185791015625e-07 ;  /* 0x00000004ff167435 */ /* 0x000fe200000001ff */
[----:B------:R-:W-:-:S05]  /*13c0*/  MOV R16, R21 ;  /* 0x0000001500107202 */ /* 0x000fca0000000f00 */
[----:B------:R-:W-:-:S04]  /*13d0*/  FADD.FTZ R18, R17, R16 ;  /* 0x0000001011127221 */ /* 0x000fc80000010000 */
[----:B------:R-:W-:-:S07]  /*13e0*/  IMAD.MOV.U32 R23, RZ, RZ, R18 ;  /* 0x000000ffff177224 */ /* 0x000fce00078e0012 */
[----:B------:R-:W-:Y:S05]  /*13f0*/  WARPSYNC.COLLECTIVE R20, `(.L_x_6804) ;  /* 0x0000000014087348 */ /* 0x000fea0003c00000 */
[----:B------:R0:W1:Y:S02]  /*1400*/  SHFL.BFLY P2, R21, R23, R22, R25 ;  /* 0x0c00001617157389 */ /* 0x0000640000040019 */
[----:B01----:R-:W-:Y:S01]  /*1410*/  ENDCOLLECTIVE ;  /* 0x000000000000791b */ /* 0x003fe20003800000 */
.L_x_6804:
[----:B------:R-:W-:Y:S01]  /*1420*/  HFMA2.MMA R22, -RZ, RZ, 0, 4.76837158203125e-07 ;  /* 0x00000008ff167435 */ /* 0x000fe200000001ff */
[----:B------:R-:W-:-:S05]  /*1430*/  MOV R19, R21 ;  /* 0x0000001500137202 */ /* 0x000fca0000000f00 */
[----:B------:R-:W-:-:S05]  /*1440*/  FADD.FTZ R19, R18, R19 ;  /* 0x0000001312137221 */ /* 0x000fca0000010000 */
[----:B------:R-:W-:-:S07]  /*1450*/  MOV R23, R19 ;  /* 0x0000001300177202 */ /* 0x000fce0000000f00 */
[----:B------:R-:W-:Y:S05]  /*1460*/  WARPSYNC.COLLECTIVE R20, `(.L_x_6805) ;  /* 0x0000000014087348 */ /* 0x000fea0003c00000 */
[----:B------:R0:W1:Y:S02]  /*1470*/  SHFL.BFLY P2, R21, R23, R22, R25 ;  /* 0x0c00001617157389 */ /* 0x0000640000040019 */
[----:B01----:R-:W-:Y:S01]  /*1480*/  ENDCOLLECTIVE ;  /* 0x000000000000791b */ /* 0x003fe20003800000 */
.L_x_6805:
[----:B------:R-:W-:Y:S01]  /*1490*/  HFMA2.MMA R22, -RZ, RZ, 0, 9.5367431640625e-07 ;  /* 0x00000010ff167435 */ /* 0x000fe200000001ff */
[----:B------:R-:W-:-:S05]  /*14a0*/  MOV R10, R21 ;  /* 0x00000015000a7202 */ /* 0x000fca0000000f00 */
[----:B------:R-:W-:-:S05]  /*14b0*/  FADD.FTZ R10, R19, R10 ;  /* 0x0000000a130a7221 */ /* 0x000fca0000010000 */
[----:B------:R-:W-:-:S07]  /*14c0*/  MOV R23, R10 ;  /* 0x0000000a00177202 */ /* 0x000fce0000000f00 */
[----:B------:R-:W-:Y:S05]  /*14d0*/  WARPSYNC.COLLECTIVE R20, `(.L_x_6806) ;  /* 0x0000000014087348 */ /* 0x000fea0003c00000 */
[----:B------:R0:W1:Y:S02]  /*14e0*/  SHFL.BFLY P2, R21, R23, R22, R25 ;  /* 0x0c00001617157389 */ /* 0x0000640000040019 */
[----:B01----:R-:W-:Y:S01]  /*14f0*/  ENDCOLLECTIVE ;  /* 0x000000000000791b */ /* 0x003fe20003800000 */
.L_x_6806:
[----:B------:R-:W-:Y:S01]  /*1500*/  MOV R15, R21 ;  /* 0x00000015000f7202 */ /* 0x000fe20000000f00 */
[----:B------:R-:W-:Y:S06]  /*1510*/  BRA `(.L_x_6807) ;  /* 0xfffffff400d07947 */ /* 0x000fec000383ffff */
.L_x_6808:
        /* <DEDUP_REMOVED lines=14> */
.L_x_16940:


//--------------------- .text._ZN10layer_norm13ln_bwd_kernelINS_13Kernel_traitsI13__nv_bfloat16S2_fS2_fjLj1280ELj1ELj4ELj1ELj16ENS_18Kernel_traits_baseILj1280ES2_S2_fS2_fjLj128EEEEELb1ELb1ELb1ELb1EEEvNS_9BwdParamsE --------------------------
	.section	.text._ZN10layer_norm13ln_bwd_kernelINS_13Kernel_traitsI13__nv_bfloat16S2_fS2_fjLj1280ELj1ELj4ELj1ELj16ENS_18Kernel_traits_baseILj1280ES2_S2_fS2_fjLj128EEEEELb1ELb1ELb1ELb1EEEvNS_9BwdParamsE,"ax",@progbits
	.align	128
        .global         _ZN10layer_norm13ln_bwd_kernelINS_13Kernel_traitsI13__nv_bfloat16S2_fS2_fjLj1280ELj1ELj4ELj1ELj16ENS_18Kernel_traits_baseILj1280ES2_S2_fS2_fjLj128EEEEELb1ELb1ELb1ELb1EEEvNS_9BwdParamsE
        .type           _ZN10layer_norm13ln_bwd_kernelINS_13Kernel_traitsI13__nv_bfloat16S2_fS2_fjLj1280ELj1ELj4ELj1ELj16ENS_18Kernel_traits_baseILj1280ES2_S2_fS2_fjLj128EEEEELb1ELb1ELb1ELb1EEEvNS_9BwdParamsE,@function
        .size           _ZN10layer_norm13ln_bwd_kernelINS_13Kernel_traitsI13__nv_bfloat16S2_fS2_fjLj1280ELj1ELj4ELj1ELj16ENS_18Kernel_traits_baseILj1280ES2_S2_fS2_fjLj128EEEEELb1ELb1ELb1ELb1EEEvNS_9BwdParamsE,(.L_x_16941 - _ZN10layer_norm13ln_bwd_kernelINS_13Kernel_traitsI13__nv_bfloat16S2_fS2_fjLj1280ELj1ELj4ELj1ELj16ENS_18Kernel_traits_baseILj1280ES2_S2_fS2_fjLj128EEEEELb1ELb1ELb1ELb1EEEvNS_9BwdParamsE)
        .other          _ZN10layer_norm13ln_bwd_kernelINS_13Kernel_traitsI13__nv_bfloat16S2_fS2_fjLj1280ELj1ELj4ELj1ELj16ENS_18Kernel_traits_baseILj1280ES2_S2_fS2_fjLj128EEEEELb1ELb1ELb1ELb1EEEvNS_9BwdParamsE,@"STO_CUDA_ENTRY STV_DEFAULT"
_ZN10layer_norm13ln_bwd_kernelINS_13Kernel_traitsI13__nv_bfloat16S2_fS2_fjLj1280ELj1ELj4ELj1ELj16ENS_18Kernel_traits_baseILj1280ES2_S2_fS2_fjLj128EEEEELb1ELb1ELb1ELb1EEEvNS_9BwdParamsE:
.text._ZN10layer_norm13ln_bwd_kernelINS_13Kernel_traitsI13__nv_bfloat16S2_fS2_fjLj1280ELj1ELj4ELj1ELj16ENS_18Kernel_traits_baseILj1280ES2_S2_fS2_fjLj128EEEEELb1ELb1ELb1ELb1EEEvNS_9BwdParamsE:
        /* <DEDUP_REMOVED lines=87> */
.L_x_6810:
        /* <DEDUP_REMOVED lines=168> */
.L_x_6984:
        /* <DEDUP_REMOVED lines=11> */
[----:B-----5:R4:W5:Y:S01]  /*10a0*/  LDG.E R3, desc[UR4][R2.64] ;  /* 0x0000000402037981 */ /* 0x020962000c1e1900 */
[----:B---3--:R-:W-:Y:S01]  /*10b0*/  LOP3.LUT R208, R208, 0x1f, RZ, 0xc0, !PT ;  /* 0x0000001fd0d07812 */ /* 0x008fe200078ec0ff */
[----:B------:R-:W0:Y:S02]  /*10c0*/  LDC.64 R206, c[0x0][0x250] ;  /* 0x00009400ffce7b82 */ /* 0x000e240000000a00 */
[----:B------:R1:W3:Y:S01]  /*10d0*/  LDG.E R212, desc[UR4][R204.64] ;  /* 0x00000004ccd47981 */ /* 0x0002e2000c1e1900 */
[----:B------:R-:W-:Y:S01]  /*10e0*/  BSSY B1, `(.L_x_6812) ;  /* 0x00002c6000017945 */ /* 0x000fe20003800000 */
[----:B----4-:R-:W-:-:S05]  /*10f0*/  IMAD R2, R213, R209, RZ ;  /* 0x000000d1d5027224 */ /* 0x010fca00078e02ff */
[----:B-1----:R-:W-:-:S04]  /*1100*/  SHF.R.S32.HI R204, RZ, 0x1f, R2 ;  /* 0x0000001fffcc7819 */ /* 0x002fc80000011402 */
[----:B------:R-:W-:-:S04]  /*1110*/  LEA.HI R204, R204, R2, RZ, 0x3 ;  /* 0x00000002cccc7211 */ /* 0x000fc800078f18ff */
[----:B------:R-:W-:Y:S01]  /*1120*/  LEA.HI.SX32 R227, R204, R208, 0x1d ;  /* 0x000000d0cce37211 */ /* 0x000fe200078feaff */
[----:B0-----:R-:W-:-:S03]  /*1130*/  IMAD.WIDE R204, R213, 0x4, R206 ;  /* 0x00000004d5cc7825 */ /* 0x001fc600078e02ce */
[C---:B------:R-:W-:Y:S01]  /*1140*/  IADD3 R250, R227.reuse, 0x20, RZ ;  /* 0x00000020e3fa7810 */ /* 0x040fe20007ffe0ff */
[----:B------:R0:W-:Y:S01]  /*1150*/  STL [R1+0x20], R227 ;  /* 0x000020e301007387 */ /* 0x0001e20000100800 */
[C---:B------:R-:W-:Y:S01]  /*1160*/  IADD3 R243, R227.reuse, 0x40, RZ ;  /* 0x00000040e3f37810 */ /* 0x040fe20007ffe0ff */
[C---:B------:R-:W-:Y:S02]  /*1170*/  VIADD R218, R227.reuse, 0x60 ;  /* 0x00000060e3da7836 */ /* 0x040fe40000000000 */
[----:B------:R0:W-:Y:S01]  /*1180*/  STL [R1+0x50], R250 ;  /* 0x000050fa01007387 */ /* 0x0001e20000100800 */
[----:B------:R-:W-:-:S03]  /*1190*/  IMAD.WIDE.U32 R244, R227, 0x20, R210 ;  /* 0x00000020e3f47825 */ /* 0x000fc600078e00d2 */
[----:B------:R0:W-:Y:S01]  /*11a0*/  STL [R1+0x70], R243 ;  /* 0x000070f301007387 */ /* 0x0001e20000100800 */
[----:B------:R-:W-:-:S03]  /*11b0*/  IMAD.WIDE.U32 R214, R218, 0x20, R210 ;  /* 0x00000020dad67825 */ /* 0x000fc600078e00d2 */
[----:B------:R0:W-:Y:S01]  /*11c0*/  STL [R1+0x74], R218 ;  /* 0x000074da01007387 */ /* 0x0001e20000100800 */
[----:B------:R-:W-:-:S03]  /*11d0*/  IMAD.WIDE.U32 R246, R250, 0x20, R210 ;  /* 0x00000020faf67825 */ /* 0x000fc600078e00d2 */
[----:B------:R0:W-:Y:S01]  /*11e0*/  STL.64 [R1+0x38], R214 ;  /* 0x000038d601007387 */ /* 0x0001e20000100a00 */
[----:B------:R-:W-:Y:S01]  /*11f0*/  IMAD.WIDE.U32 R248, R243, 0x20, R210 ;  /* 0x00000020f3f87825 */ /* 0x000fe200078e00d2 */
[----:B--2---:R-:W-:Y:S02]  /*1200*/  ISETP.GT.AND P5, PT, R0, RZ, PT ;  /* 0x000000ff0000720c */ /* 0x004fe40003fa4270 */
[----:B---3--:R0:W-:Y:S11]  /*1210*/  STL [R1+0x44], R212 ;  /* 0x000044d401007387 */ /* 0x0081f60000100800 */
[----:B------:R-:W-:Y:S05]  /*1220*/  @P5 BRA `(.L_x_6813) ;  /* 0x0000000000a45947 */ /* 0x000fea0003800000 */
[----:B------:R-:W-:Y:S02]  /*1230*/  MOV R2, UR14 ;  /* 0x0000000e00027c02 */ /* 0x000fe40008000f00 */
[----:B------:R-:W-:Y:S02]  /*1240*/  MOV R0, UR15 ;  /* 0x0000000f00007c02 */ /* 0x000fe40008000f00 */
[----:B------:R-:W-:Y:S02]  /*1250*/  ISETP.NE.U32.AND P0, PT, R2, RZ, PT ;  /* 0x000000ff0200720c */ /* 0x000fe40003f05070 */
[----:B------:R-:W-:Y:S02]  /*1260*/  ISETP.GE.AND P4, PT, R212, 0x1, PT ;  /* 0x00000001d400780c */ /* 0x000fe40003f86270 */
[----:B------:R-:W-:-:S11]  /*1270*/  ISETP.NE.AND.EX P0, PT, R0, RZ, PT, P0 ;  /* 0x000000ff0000720c */ /* 0x000fd60003f05300 */
[----:B------:R-:W-:Y:S02]  /*1280*/  @P4 VIADD R206, R212, 0xffffffff ;  /* 0xffffffffd4ce4836 */ /* 0x000fe40000000000 */
[----:B------:R-:W5:Y:S04]  /*1290*/  @P0 LDG.E.128 R168, desc[UR4][R214.64] ;  /* 0x00000004d6a80981 */ /* 0x000f68000c1e1d00 */
[----:B------:R0:W5:Y:S01]  /*12a0*/  @P0 LDG.E.128 R172, desc[UR4][R214.64+0x10] ;  /* 0x00001004d6ac0981 */ /* 0x000162000c1e1d00 */
[----:B------:R-:W-:Y:S01]  /*12b0*/  @P4 IMAD R206, R206, R209, RZ ;  /* 0x000000d1cece4224 */ /* 0x000fe200078e02ff */
[----:B------:R-:W-:Y:S02]  /*12c0*/  @P0 IADD3 R204, R227, 0x80, RZ ;  /* 0x00000080e3cc0810 */ /* 0x000fe40007ffe0ff */
[----:B------:R-:W5:Y:S04]  /*12d0*/  @P0 LDG.E.128 R144, desc[UR4][R244.64] ;  /* 0x00000004f4900981 */ /* 0x000f68000c1e1d00 */
[----:B------:R-:W5:Y:S01]  /*12e0*/  @P0 LDG.E.128 R148, desc[UR4][R244.64+0x10] ;  /* 0x00001004f4940981 */ /* 0x000f62000c1e1d00 */
[----:B0-----:R-:W0:Y:S01]  /*12f0*/  LDC.64 R214, c[0x0][0x240] ;  /* 0x00009000ffd67b82 */ /* 0x001e220000000a00 */
[----:B------:R-:W-:Y:S01]  /*1300*/  @P4 SHF.R.S32.HI R207, RZ, 0x1f, R206 ;  /* 0x0000001fffcf4819 */ /* 0x000fe200000114ce */
[----:B------:R-:W-:Y:S01]  /*1310*/  HFMA2.MMA R212, -RZ, RZ, 0, 0 ;  /* 0x00000000ffd47435 */ /* 0x000fe200000001ff */
[----:B------:R-:W5:Y:S02]  /*1320*/  @P0 LDG.E.128 R152, desc[UR4][R246.64] ;  /* 0x00000004f6980981 */ /* 0x000f64000c1e1d00 */
[----:B------:R-:W-:Y:S01]  /*1330*/  @P4 LEA.HI R207, R207, R206, RZ, 0x3 ;  /* 0x000000cecfcf4211 */ /* 0x000fe200078f18ff */
[----:B------:R-:W-:Y:S01]  /*1340*/  @P0 IMAD.WIDE.U32 R204, R204, 0x20, R210 ;  /* 0x00000020cccc0825 */ /* 0x000fe200078e00d2 */
[----:B------:R-:W5:Y:S02]  /*1350*/  @P0 LDG.E.128 R156, desc[UR4][R246.64+0x10] ;  /* 0x00001004f69c0981 */ /* 0x000f64000c1e1d00 */
[----:B------:R-:W-:-:S02]  /*1360*/  @P4 LEA.HI.SX32 R212, R207, R208, 0x1d ;  /* 0x000000d0cfd44211 */ /* 0x000fc400078feaff */
[----:B------:R-:W5:Y:S02]  /*1370*/  @P0 LDG.E.128 R176, desc[UR4][R204.64] ;  /* 0x00000004ccb00981 */ /* 0x000f64000c1e1d00 */
[C---:B------:R-:W-:Y:S01]  /*1380*/  IADD3 R208, R212.reuse, 0x40, RZ ;  /* 0x00000040d4d07810 */ /* 0x040fe20007ffe0ff */
[C---:B------:R-:W-:Y:S01]  /*1390*/  VIADD R210, R212.reuse, 0x20 ;  /* 0x00000020d4d27836 */ /* 0x040fe20000000000 */
[----:B------:R1:W5:Y:S01]  /*13a0*/  @P0 LDG.E.128 R180, desc[UR4][R204.64+0x10] ;  /* 0x00001004ccb40981 */ /* 0x000362000c1e1d00 */
[----:B------:R-:W-:-:S03]  /*13b0*/  IADD3 R206, R212, 0x60, RZ ;  /* 0x00000060d4ce7810 */ /* 0x000fc60007ffe0ff */
[----:B------:R2:W5:Y:S04]  /*13c0*/  @P0 LDG.E.128 R160, desc[UR4][R248.64] ;  /* 0x00000004f8a00981 */ /* 0x000568000c1e1d00 */
[----:B------:R2:W5:Y:S01]  /*13d0*/  @P0 LDG.E.128 R164, desc[UR4][R248.64+0x10] ;  /* 0x00001004f8a40981 */ /* 0x000562000c1e1d00 */
[C---:B-1----:R-:W-:Y:S02]  /*13e0*/  VIADD R204, R212.reuse, 0x80 ;  /* 0x00000080d4cc7836 */ /* 0x042fe40000000000 */
        /* <DEDUP_REMOVED lines=12> */
[----:B--2---:R-:W-:Y:S09]  /*14b0*/  BRA `(.L_x_6814) ;  /* 0x0000002800207947 */ /* 0x004ff20003800000 */
.L_x_6813:
[----:B------:R-:W2:Y:S01]  /*14c0*/  LDL.LU.64 R220, [R1+0x38] ;  /* 0x0000380001dc7983 */ /* 0x000ea20000300a00 */
[----:B------:R-:W1:Y:S03]  /*14d0*/  LDC.64 R232, c[0x0][0x238] ;  /* 0x00008e00ffe87b82 */ /* 0x000e660000000a00 */
[----:B0-----:R-:W3:Y:S01]  /*14e0*/  LDL R214, [R1+0x44] ;  /* 0x0000440001d67983 */ /* 0x001ee20000100800 */
[----:B------:R-:W-:Y:S01]  /*14f0*/  IMAD.MOV.U32 R215, RZ, RZ, R250 ;  /* 0x000000ffffd77224 */ /* 0x000fe200078e00fa */
[----:B------:R-:W-:Y:S02]  /*1500*/  IADD3 R0, R0, -0x1, RZ ;  /* 0xffffffff00007810 */ /* 0x000fe40007ffe0ff */
[----:B------:R-:W-:Y:S01]  /*1510*/  STL [R1+0x280], R140 ;  /* 0x0002808c01007387 */ /* 0x000fe20000100800 */
[----:B------:R-:W0:Y:S03]  /*1520*/  LDC.64 R250, c[0x0][0x2b8] ;  /* 0x0000ae00fffa7b82 */ /* 0x000e260000000a00 */
        /* <DEDUP_REMOVED lines=15> */
[----:B------:R0:W-:Y:S01]  /*1620*/  STL [R1+0x240], R124 ;  /* 0x0002407c01007387 */ /* 0x0001e20000100800 */
[--C-:B-1----:R-:W-:Y:S01]  /*1630*/  IMAD.WIDE.U32 R216, R243, 0x20, R232.reuse ;  /* 0x00000020f3d87825 */ /* 0x102fe200078e00e8 */
[----:B----4-:R-:W1:Y:S02]  /*1640*/  LDC R126, c[0x0][0x218] ;  /* 0x00008600ff7e7b82 */ /* 0x010e640000000800 */
[----:B------:R-:W-:Y:S04]  /*1650*/  STL [R1+0x23c], R111 ;  /* 0x00023c6f01007387 */ /* 0x000fe80000100800 */
[----:B------:R-:W-:Y:S01]  /*1660*/  STL [R1+0x238], R110 ;  /* 0x0002386e01007387 */ /* 0x000fe20000100800 */
[----:B------:R-:W-:Y:S01]  /*1670*/  IMAD.WIDE.U32 R208, R215, 0x20, R232 ;  /* 0x00000020d7d07825 */ /* 0x000fe200078e00e8 */
[----:B0-----:R-:W0:Y:S02]  /*1680*/  LDC.64 R124, c[0x0][0x2c8] ;  /* 0x0000b200ff7c7b82 */ /* 0x001e240000000a00 */
[----:B------:R-:W-:Y:S04]  /*1690*/  STL [R1+0x234], R109 ;  /* 0x0002346d01007387 */ /* 0x000fe80000100800 */
[----:B------:R-:W-:Y:S04]  /*16a0*/  STL [R1+0x230], R108 ;  /* 0x0002306c01007387 */ /* 0x000fe80000100800 */
[----:B------:R-:W-:Y:S04]  /*16b0*/  STL [R1+0x22c], R107 ;  /* 0x00022c6b01007387 */ /* 0x000fe80000100800 */
[----:B------:R-:W-:Y:S01]  /*16c0*/  STL [R1+0x228], R106 ;  /* 0x0002286a01007387 */ /* 0x000fe20000100800 */
[----:B-1----:R-:W-:-:S03]  /*16d0*/  IMAD R0, R0, R126, RZ ;  /* 0x0000007e00007224 */ /* 0x002fc600078e02ff */
[----:B------:R-:W-:Y:S04]  /*16e0*/  STL [R1+0x224], R105 ;  /* 0x0002246901007387 */ /* 0x000fe80000100800 */
[----:B------:R1:W4:Y:S04]  /*16f0*/  LDG.E R139, desc[UR4][R204.64] ;  /* 0x00000004cc8b7981 */ /* 0x000328000c1e1900 */
[----:B------:R-:W-:Y:S04]  /*1700*/  STL [R1+0x220], R104 ;  /* 0x0002206801007387 */ /* 0x000fe80000100800 */
[----:B------:R-:W-:Y:S01]  /*1710*/  STL [R1+0x21c], R103 ;  /* 0x00021c6701007387 */ /* 0x000fe20000100800 */
[----:B-1----:R-:W-:-:S03]  /*1720*/  IMAD.WIDE.U32 R204, R227, 0x20, R232 ;  /* 0x00000020e3cc7825 */ /* 0x002fc600078e00e8 */
        /* <DEDUP_REMOVED lines=16> */
[----:B---3--:R-:W-:-:S03]  /*1830*/  IMAD.MOV.U32 R252, RZ, RZ, R214 ;  /* 0x000000fffffc7224 */ /* 0x008fc600078e00d6 */
[----:B-1----:R-:W3:Y:S04]  /*1840*/  LDG.E.128 R88, desc[UR4][R204.64+0x10] ;  /* 0x00001004cc587981 */ /* 0x002ee8000c1e1d00 */
[----:B------:R-:W3:Y:S01]  /*1850*/  LDG.E.128 R212, desc[UR4][R216.64] ;  /* 0x00000004d8d47981 */ /* 0x000ee2000c1e1d00 */
[----:B------:R-:W1:Y:S03]  /*1860*/  S2R R137, SR_TID.X ;  /* 0x0000000000897919 */ /* 0x000e660000002100 */
[----:B------:R-:W3:Y:S04]  /*1870*/  LDG.E.128 R204, desc[UR4][R208.64] ;  /* 0x00000004d0cc7981 */ /* 0x000ee8000c1e1d00 */
[----:B------:R-:W-:Y:S01]  /*1880*/  STL [R1+0x1dc], R87 ;  /* 0x0001dc5701007387 */ /* 0x000fe20000100800 */
[----:B------:R-:W-:-:S03]  /*1890*/  ISETP.GE.AND P4, PT, R252, 0x1, PT ;  /* 0x00000001fc00780c */ /* 0x000fc60003f86270 */
[----:B------:R-:W-:Y:S04]  /*18a0*/  STL [R1+0x1d8], R86 ;  /* 0x0001d85601007387 */ /* 0x000fe80000100800 */
[----:B------:R-:W3:Y:S04]  /*18b0*/  LDG.E.128 R208, desc[UR4][R208.64+0x10] ;  /* 0x00001004d0d07981 */ /* 0x000ee8000c1e1d00 */
[----:B------:R-:W-:Y:S02]  /*18c0*/  STL [R1+0x1d4], R85 ;  /* 0x0001d45501007387 */ /* 0x000fe40000100800 */
[----:B------:R-:W-:-:S02]  /*18d0*/  @P4 IADD3 R252, R252, -0x1, RZ ;  /* 0xfffffffffcfc4810 */ /* 0x000fc40007ffe0ff */
[----:B------:R-:W-:Y:S03]  /*18e0*/  STL [R1+0x1d0], R84 ;  /* 0x0001d05401007387 */ /* 0x000fe60000100800 */
[----:B------:R-:W-:Y:S01]  /*18f0*/  @P4 IMAD R252, R252, R126, RZ ;  /* 0x0000007efcfc4224 */ /* 0x000fe200078e02ff */
[----:B------:R-:W-:Y:S04]  /*1900*/  STL [R1+0x1cc], R83 ;  /* 0x0001cc5301007387 */ /* 0x000fe80000100800 */
[----:B------:R0:W-:Y:S04]  /*1910*/  STL [R1+0x1c8], R82 ;  /* 0x0001c85201007387 */ /* 0x0001e80000100800 */
[----:B------:R2:W-:Y:S01]  /*1920*/  STL [R1+0x1c4], R81 ;  /* 0x0001c45101007387 */ /* 0x0005e20000100800 */
[----:B------:R-:W-:-:S02]  /*1930*/  SHF.R.S32.HI R2, RZ, 0x1f, R0 ;  /* 0x0000001fff027819 */ /* 0x000fc40000011400 */
[----:B-1----:R-:W-:Y:S01]  /*1940*/  LOP3.LUT R137, R137, 0x1f, RZ, 0xc0, !PT ;  /* 0x0000001f89897812 */ /* 0x002fe200078ec0ff */
[----:B------:R4:W-:Y:S01]  /*1950*/  STL [R1+0x1c0], R80 ;  /* 0x0001c05001007387 */ /* 0x0009e20000100800 */
[----:B------:R-:W-:Y:S01]  /*1960*/  MOV R102, R248 ;  /* 0x000000f800667202 */ /* 0x000fe20000000f00 */
[----:B0-----:R-:W0:Y:S01]  /*1970*/  LDC.64 R82, c[0x0][0x240] ;  /* 0x00009000ff527b82 */ /* 0x001e220000000a00 */
[----:B--2---:R-:W-:Y:S01]  /*1980*/  @P4 SHF.R.S32.HI R81, RZ, 0x1f, R252 ;  /* 0x0000001fff514819 */ /* 0x004fe200000114fc */
[----:B------:R1:W-:Y:S03]  /*1990*/  STL [R1+0x1bc], R79 ;  /* 0x0001bc4f01007387 */ /* 0x0003e60000100800 */
[----:B------:R-:W-:Y:S01]  /*19a0*/  @P4 LEA.HI R252, R81, R252, RZ, 0x3 ;  /* 0x000000fc51fc4211 */ /* 0x000fe200078f18ff */
[----:B------:R-:W-:Y:S02]  /*19b0*/  IMAD.MOV.U32 R100, RZ, RZ, R244 ;  /* 0x000000ffff647224 */ /* 0x000fe400078e00f4 */
[----:B------:R-:W2:Y:S01]  /*19c0*/  LDC.U8 R81, c[0x0][0x2a0] ;  /* 0x0000a800ff517b82 */ /* 0x000ea20000000000 */
[----:B------:R-:W-:Y:S01]  /*19d0*/  LEA.HI R0, R2, R0, RZ, 0x3 ;  /* 0x0000000002007211 */ /* 0x000fe200078f18ff */
[----:B------:R-:W-:Y:S01]  /*19e0*/  IMAD.U32 R2, RZ, RZ, UR14 ;  /* 0x0000000eff027e24 */ /* 0x000fe2000f8e00ff */
[----:B------:R1:W-:Y:S02]  /*19f0*/  STL [R1+0x1b8], R78 ;  /* 0x0001b84e01007387 */ /* 0x0003e40000100800 */
[----:B------:R-:W-:-:S02]  /*1a00*/  LEA.HI.SX32 R0, R0, R137, 0x1d ;  /* 0x0000008900007211 */ /* 0x000fc400078feaff */
[----:B------:R-:W-:Y:S01]  /*1a10*/  ISETP.NE.U32.AND P0, PT, R2, RZ, PT ;  /* 0x000000ff0200720c */ /* 0x000fe20003f05070 */
[----:B------:R1:W-:Y:S01]  /*1a20*/  STL [R1+0x1b4], R77 ;  /* 0x0001b44d01007387 */ /* 0x0003e20000100800 */
[C---:B------:R-:W-:Y:S01]  /*1a30*/  IADD3 R236, R0.reuse, 0x20, RZ ;  /* 0x0000002000ec7810 */ /* 0x040fe20007ffe0ff */
[C---:B------:R-:W-:Y:S01]  /*1a40*/  VIADD R240, R0.reuse, 0x40 ;  /* 0x0000004000f07836 */ /* 0x040fe20000000000 */
[C---:B------:R-:W-:Y:S01]  /*1a50*/  IADD3 R244, R0.reuse, 0x60, RZ ;  /* 0x0000006000f47810 */ /* 0x040fe20007ffe0ff */
[----:B------:R3:W-:Y:S01]  /*1a60*/  STL [R1+0x1b0], R76 ;  /* 0x0001b04c01007387 */ /* 0x0007e20000100800 */
[----:B------:R-:W-:Y:S02]  /*1a70*/  IADD3 R248, R0, 0x80, RZ ;  /* 0x0000008000f87810 */ /* 0x000fe40007ffe0ff */
[----:B------:R-:W-:Y:S01]  /*1a80*/  IADD3 R85, R227, 0x80, RZ ;  /* 0x00000080e3557810 */ /* 0x000fe20007ffe0ff */
[----:B------:R-:W-:Y:S01]  /*1a90*/  IMAD.WIDE.U32 R224, R218, 0x20, R232 ;  /* 0x00000020dae07825 */ /* 0x000fe200078e00e8 */
[----:B------:R-:W-:Y:S01]  /*1aa0*/  STL [R1+0x1ac], R75 ;  /* 0x0001ac4b01007387 */ /* 0x000fe20000100800 */
[----:B------:R-:W-:-:S02]  /*1ab0*/  MOV R104, R246 ;  /* 0x000000f600687202 */ /* 0x000fc40000000f00 */
[----:B------:R-:W-:Y:S01]  /*1ac0*/  MOV R105, R247 ;  /* 0x000000f700697202 */ /* 0x000fe20000000f00 */
[----:B------:R-:W3:Y:S01]  /*1ad0*/  LDG.E.128 R216, desc[UR4][R216.64+0x10] ;  /* 0x00001004d8d87981 */ /* 0x000ee2000c1e1d00 */
[----:B--2---:R-:W-:-:S03]  /*1ae0*/  ISETP.NE.AND P1, PT, R81, RZ, PT ;  /* 0x000000ff5100720c */ /* 0x004fc60003f25270 */
[----:B------:R2:W-:Y:S01]  /*1af0*/  STL [R1+0x1a8], R74 ;  /* 0x0001a84a01007387 */ /* 0x0005e20000100800 */
[----:B------:R-:W-:Y:S01]  /*1b00*/  MOV R101, R245 ;  /* 0x000000f500657202 */ /* 0x000fe20000000f00 */
[----:B------:R-:W-:Y:S01]  /*1b10*/  IMAD.MOV.U32 R108, RZ, RZ, R220 ;  /* 0x000000ffff6c7224 */ /* 0x000fe200078e00dc */
[----:B------:R-:W-:Y:S01]  /*1b20*/  MOV R109, R221 ;  /* 0x000000dd006d7202 */ /* 0x000fe20000000f00 */
[----:B------:R-:W-:Y:S01]  /*1b30*/  STL [R1+0x1a4], R73 ;  /* 0x0001a44901007387 */ /* 0x000fe20000100800 */
[----:B------:R-:W-:-:S03]  /*1b40*/  IMAD.WIDE.U32 R232, R85, 0x20, R232 ;  /* 0x0000002055e87825 */ /* 0x000fc600078e00e8 */
[----:B------:R0:W-:Y:S01]  /*1b50*/  STL [R1+0x1a0], R72 ;  /* 0x0001a04801007387 */ /* 0x0001e20000100800 */
[----:B------:R-:W-:-:S03]  /*1b60*/  IMAD.MOV.U32 R103, RZ, RZ, R249 ;  /* 0x000000ffff677224 */ /* 0x000fc600078e00f9 */
[----:B------:R-:W2:Y:S04]  /*1b70*/  LDG.E.128 R220, desc[UR4][R224.64] ;  /* 0x00000004e0dc7981 */ /* 0x000ea8000c1e1d00 */
[----:B------:R-:W2:Y:S04]  /*1b80*/  LDG.E.128 R228, desc[UR4][R232.64] ;  /* 0x00000004e8e47981 */ /* 0x000ea8000c1e1d00 */
[----:B------:R-:W2:Y:S04]  /*1b90*/  LDG.E.128 R224, desc[UR4][R224.64+0x10] ;  /* 0x00001004e0e07981 */ /* 0x000ea8000c1e1d00 */
[----:B------:R-:W2:Y:S01]  /*1ba0*/  LDG.E.128 R232, desc[UR4][R232.64+0x10] ;  /* 0x00001004e8e87981 */ /* 0x000ea2000c1e1d00 */
[----:B----4-:R-:W-:Y:S01]  /*1bb0*/  MOV R80, R200 ;  /* 0x000000c800507202 */ /* 0x010fe20000000f00 */
[----:B-1----:R-:W-:-:S02]  /*1bc0*/  IMAD.MOV.U32 R79, RZ, RZ, R201 ;  /* 0x000000ffff4f7224 */ /* 0x002fc400078e00c9 */
[----:B------:R-:W-:Y:S01]  /*1bd0*/  IMAD.WIDE.U32 R200, R0, 0x10, R250 ;  /* 0x0000001000c87825 */ /* 0x000fe200078e00fa */
[----:B------:R-:W-:-:S04]  /*1be0*/  MOV R0, UR15 ;  /* 0x0000000f00007c02 */ /* 0x000fc80008000f00 */
[----:B------:R-:W-:Y:S02]  /*1bf0*/  ISETP.NE.AND.EX P0, PT, R0, RZ, PT, P0 ;  /* 0x000000ff0000720c */ /* 0x000fe40003f05300 */
[----:B------:R-:W-:Y:S02]  /*1c00*/  MOV R78, R202 ;  /* 0x000000ca004e7202 */ /* 0x000fe40000000f00 */
[----:B------:R-:W-:Y:S02]  /*1c10*/  MOV R77, R203 ;  /* 0x000000cb004d7202 */ /* 0x000fe40000000f00 */
[----:B------:R-:W4:Y:S07]  /*1c20*/  LDG.E.128 R200, desc[UR4][R200.64] ;  /* 0x00000004c8c87981 */ /* 0x000f2e000c1e1d00 */
[----:B------:R-:W-:Y:S01]  /*1c30*/  @P0 IMAD.WIDE.U32 R124, R85, 0x20, R124 ;  /* 0x00000020557c0825 */ /* 0x000fe200078e007c */
[----:B------:R-:W5:Y:S04]  /*1c40*/  @P0 LDG.E.128 R152, desc[UR4][R104.64] ;  /* 0x0000000468980981 */ /* 0x000f68000c1e1d00 */
[----:B------:R1:W5:Y:S04]  /*1c50*/  @P0 LDG.E.128 R156, desc[UR4][R104.64+0x10] ;  /* 0x00001004689c0981 */ /* 0x000368000c1e1d00 */
[----:B------:R-:W5:Y:S04]  /*1c60*/  @P0 LDG.E.128 R144, desc[UR4][R100.64] ;  /* 0x0000000464900981 */ /* 0x000f68000c1e1d00 */
[----:B------:R1:W5:Y:S04]  /*1c70*/  @P0 LDG.E.128 R148, desc[UR4][R100.64+0x10] ;  /* 0x0000100464940981 */ /* 0x000368000c1e1d00 */
[----:B------:R-:W5:Y:S04]  /*1c80*/  @P0 LDG.E.128 R176, desc[UR4][R124.64] ;  /* 0x000000047cb00981 */ /* 0x000f68000c1e1d00 */
[----:B------:R1:W5:Y:S04]  /*1c90*/  @P0 LDG.E.128 R180, desc[UR4][R124.64+0x10] ;  /* 0x000010047cb40981 */ /* 0x000368000c1e1d00 */
[----:B------:R-:W5:Y:S04]  /*1ca0*/  @P0 LDG.E.128 R168, desc[UR4][R108.64] ;  /* 0x000000046ca80981 */ /* 0x000f68000c1e1d00 */
[----:B------:R1:W5:Y:S04]  /*1cb0*/  @P0 LDG.E.128 R172, desc[UR4][R108.64+0x10] ;  /* 0x000010046cac0981 */ /* 0x000368000c1e1d00 */
[----:B------:R-:W5:Y:S04]  /*1cc0*/  @P0 LDG.E.128 R160, desc[UR4][R102.64] ;  /* 0x0000000466a00981 */ /* 0x000f68000c1e1d00 */
[----:B------:R1:W5:Y:S01]  /*1cd0*/  @P0 LDG.E.128 R164, desc[UR4][R102.64+0x10] ;  /* 0x0000100466a40981 */ /* 0x000362000c1e1d00 */
[----:B---3--:R-:W-:Y:S01]  /*1ce0*/  MOV R76, R88 ;  /* 0x00000058004c7202 */ /* 0x008fe20000000f00 */
[----:B------:R-:W-:Y:S01]  /*1cf0*/  IMAD.MOV.U32 R88, RZ, RZ, RZ ;  /* 0x000000ffff587224 */ /* 0x000fe200078e00ff */
[----:B------:R-:W-:-:S02]  /*1d00*/  @P4 LEA.HI.SX32 R88, R252, R137, 0x1d ;  /* 0x00000089fc584211 */ /* 0x000fc400078feaff */
[----:B------:R-:W-:Y:S02]  /*1d10*/  FSEL R252, R139, RZ, !P1 ;  /* 0x000000ff8bfc7208 */ /* 0x000fe40004800000 */
[----:B--2---:R-:W-:Y:S02]  /*1d20*/  MOV R74, R89 ;  /* 0x00000059004a7202 */ /* 0x004fe40000000f00 */
[----:B------:R-:W-:Y:S01]  /*1d30*/  IADD3 R87, R88, 0x20, RZ ;  /* 0x0000002058577810 */ /* 0x000fe20007ffe0ff */
[C---:B------:R-:W-:Y:S01]  /*1d40*/  FADD.FTZ R93, -R252.reuse, R80 ;  /* 0x00000050fc5d7221 */ /* 0x040fe20000010100 */
[----:B0-----:R-:W-:Y:S01]  /*1d50*/  MOV R72, R91 ;  /* 0x0000005b00487202 */ /* 0x001fe20000000f00 */
[----:B------:R-:W-:Y:S01]  /*1d60*/  FADD.FTZ R92, -R252, R79 ;  /* 0x0000004ffc5c7221 */ /* 0x000fe20000010100 */
[----:B------:R-:W-:Y:S01]  /*1d70*/  IADD3 R86, R88, 0x40, RZ ;  /* 0x0000004058567810 */ /* 0x000fe20007ffe0ff */
[----:B------:R-:W-:Y:S02]  /*1d80*/  IMAD.MOV.U32 R73, RZ, RZ, R90 ;  /* 0x000000ffff497224 */ /* 0x000fe400078e005a */
[----:B------:R-:W-:Y:S01]  /*1d90*/  FADD.FTZ R91, -R252, R78 ;  /* 0x0000004efc5b7221 */ /* 0x000fe20000010100 */
[C---:B------:R-:W-:Y:S01]  /*1da0*/  VIADD R85, R88.reuse, 0x60 ;  /* 0x0000006058557836 */ /* 0x040fe20000000000 */
[C---:B------:R-:W-:Y:S01]  /*1db0*/  IADD3 R81, R88.reuse, 0x80, RZ ;  /* 0x0000008058517810 */ /* 0x040fe20007ffe0ff */
[----:B-1----:R-:W-:-:S04]  /*1dc0*/  IMAD.WIDE.U32 R104, R88, 0x8, R82 ;  /* 0x0000000858687825 */ /* 0x002fc800078e0052 */
[C---:B------:R-:W-:Y:S01]  /*1dd0*/  FADD.FTZ R90, -R252.reuse, R77 ;  /* 0x0000004dfc5a7221 */ /* 0x040fe20000010100 */
[----:B------:R-:W-:Y:S01]  /*1de0*/  FADD.FTZ R89, -R252, R76 ;  /* 0x0000004cfc597221 */ /* 0x000fe20000010100 */
[----:B-----5:R-:W-:Y:S01]  /*1df0*/  FMUL.FTZ R126, R3, R93 ;  /* 0x0000005d037e7220 */ /* 0x020fe20000410000 */
[----:B------:R-:W-:-:S04]  /*1e00*/  IMAD.WIDE.U32 R100, R87, 0x8, R82 ;  /* 0x0000000857647825 */ /* 0x000fc800078e0052 */
[C---:B------:R-:W-:Y:S01]  /*1e10*/  FADD.FTZ R88, -R252.reuse, R74 ;  /* 0x0000004afc587221 */ /* 0x040fe20000010100 */
[----:B------:R-:W-:Y:S01]  /*1e20*/  FMUL.FTZ R124, R3, R92 ;  /* 0x0000005c037c7220 */ /* 0x000fe20000410000 */
[----:B------:R-:W-:Y:S01]  /*1e30*/  FADD.FTZ R87, -R252, R73 ;  /* 0x00000049fc577221 */ /* 0x000fe20000010100 */
[----:B------:R-:W-:-:S04]  /*1e40*/  IMAD.WIDE.U32 R98, R86, 0x8, R82 ;  /* 0x0000000856627825 */ /* 0x000fc800078e0052 */
[----:B------:R-:W-:Y:S01]  /*1e50*/  FMUL.FTZ R111, R3, R91 ;  /* 0x0000005b036f7220 */ /* 0x000fe20000410000 */
[C---:B------:R-:W-:Y:S01]  /*1e60*/  FADD.FTZ R86, -R252.reuse, R72 ;  /* 0x00000048fc567221 */ /* 0x040fe20000010100 */
[----:B------:R-:W-:Y:S01]  /*1e70*/  FADD.FTZ R76, -R252, R212 ;  /* 0x000000d4fc4c7221 */ /* 0x000fe20000010100 */
[----:B------:R-:W-:-:S04]  /*1e80*/  IMAD.WIDE.U32 R96, R85, 0x8, R82 ;  /* 0x0000000855607825 */ /* 0x000fc800078e0052 */
[C---:B------:R-:W-:Y:S01]  /*1e90*/  FADD.FTZ R74, -R252.reuse, R213 ;  /* 0x000000d5fc4a7221 */ /* 0x040fe20000010100 */
[----:B------:R-:W-:Y:S01]  /*1ea0*/  FMUL.FTZ R108, R3, R90 ;  /* 0x0000005a036c7220 */ /* 0x000fe20000410000 */
[C---:B------:R-:W-:Y:S01]  /*1eb0*/  FADD.FTZ R85, -R252.reuse, R204 ;  /* 0x000000ccfc557221 */ /* 0x040fe20000010100 */
[----:B------:R-:W-:Y:S01]  /*1ec0*/  IMAD.WIDE.U32 R94, R81, 0x8, R82 ;  /* 0x00000008515e7825 */ /* 0x000fe200078e0052 */
[----:B------:R0:W5:Y:S03]  /*1ed0*/  LDG.E.64 R212, desc[UR4][R104.64] ;  /* 0x0000000468d47981 */ /* 0x000166000c1e1b00 */
[C---:B------:R-:W-:Y:S01]  /*1ee0*/  FMUL.FTZ R107, R3.reuse, R89 ;  /* 0x00000059036b7220 */ /* 0x040fe20000410000 */
[C---:B------:R-:W-:Y:S01]  /*1ef0*/  FADD.FTZ R83, -R252.reuse, R205 ;  /* 0x000000cdfc537221 */ /* 0x040fe20000010100 */
[C---:B------:R-:W-:Y:S01]  /*1f00*/  FADD.FTZ R78, -R252.reuse, R210 ;  /* 0x000000d2fc4e7221 */ /* 0x040fe20000010100 */
[C---:B------:R-:W-:Y:S01]  /*1f10*/  FADD.FTZ R77, -R252.reuse, R211 ;  /* 0x000000d3fc4d7221 */ /* 0x040fe20000010100 */
[----:B------:R1:W-:Y:S01]  /*1f20*/  STL [R1+0xb8], R126 ;  /* 0x0000b87e01007387 */ /* 0x0003e20000100800 */
[C---:B------:R-:W-:Y:S01]  /*1f30*/  FADD.FTZ R82, -R252.reuse, R206 ;  /* 0x000000cefc527221 */ /* 0x040fe20000010100 */
[C---:B------:R-:W-:Y:S01]  /*1f40*/  FMUL.FTZ R103, R3.reuse, R87 ;  /* 0x0000005703677220 */ /* 0x040fe20000410000 */
[C---:B------:R-:W-:Y:S01]  /*1f50*/  FADD.FTZ R81, -R252.reuse, R207 ;  /* 0x000000cffc517221 */ /* 0x040fe20000010100 */
[----:B------:R2:W5:Y:S01]  /*1f60*/  LDG.E.64 R210, desc[UR4][R100.64] ;  /* 0x0000000464d27981 */ /* 0x000562000c1e1b00 */
[C---:B0-----:R-:W-:Y:S01]  /*1f70*/  FMUL.FTZ R104, R3.reuse, R88 ;  /* 0x0000005803687220 */ /* 0x041fe20000410000 */
[C---:B------:R-:W-:Y:S01]  /*1f80*/  FADD.FTZ R80, -R252.reuse, R208 ;  /* 0x000000d0fc507221 */ /* 0x040fe20000010100 */
[----:B------:R-:W-:Y:S01]  /*1f90*/  FADD.FTZ R79, -R252, R209 ;  /* 0x000000d1fc4f7221 */ /* 0x000fe20000010100 */
[----:B------:R-:W-:Y:S04]  /*1fa0*/  STL [R1+0xfc], R124 ;  /* 0x0000fc7c01007387 */ /* 0x000fe80000100800 */
[----:B------:R-:W-:Y:S01]  /*1fb0*/  STL [R1+0xf8], R111 ;  /* 0x0000f86f01007387 */ /* 0x000fe20000100800 */
[C---:B--2---:R-:W-:Y:S01]  /*1fc0*/  FMUL.FTZ R101, R3.reuse, R86 ;  /* 0x0000005603657220 */ /* 0x044fe20000410000 */
[----:B------:R-:W-:-:S02]  /*1fd0*/  FMUL.FTZ R100, R3, R85 ;  /* 0x0000005503647220 */ /* 0x000fc40000410000 */
[----:B------:R0:W5:Y:S04]  /*1fe0*/  LDG.E.64 R208, desc[UR4][R98.64] ;  /* 0x0000000462d07981 */ /* 0x000168000c1e1b00 */
[----:B------:R-:W-:Y:S04]  /*1ff0*/  STL [R1+0xf4], R108 ;  /* 0x0000f46c01007387 */ /* 0x000fe80000100800 */
[----:B------:R2:W5:Y:S01]  /*2000*/  LDG.E.64 R206, desc[UR4][R96.64] ;  /* 0x0000000460ce7981 */ /* 0x000562000c1e1b00 */
[----:B0-----:R-:W-:-:S03]  /*2010*/  FMUL.FTZ R99, R3, R83 ;  /* 0x0000005303637220 */ /* 0x001fc60000410000 */
[----:B------:R-:W-:Y:S04]  /*2020*/  STL [R1+0xf0], R107 ;  /* 0x0000f06b01007387 */ /* 0x000fe80000100800 */
[----:B------:R-:W-:Y:S01]  /*2030*/  STL [R1+0xec], R104 ;  /* 0x0000ec6801007387 */ /* 0x000fe20000100800 */
[C---:B--2---:R-:W-:Y:S01]  /*2040*/  FMUL.FTZ R97, R3.reuse, R82 ;  /* 0x0000005203617220 */ /* 0x044fe20000410000 */
[C---:B------:R-:W-:Y:S02]  /*2050*/  FMUL.FTZ R96, R3.reuse, R81 ;  /* 0x0000005103607220 */ /* 0x040fe40000410000 */
[----:B------:R0:W5:Y:S01]  /*2060*/  LDG.E.64 R204, desc[UR4][R94.64] ;  /* 0x000000045ecc7981 */ /* 0x000162000c1e1b00 */
[----:B------:R-:W-:-:S03]  /*2070*/  FMUL.FTZ R93, R3, R78 ;  /* 0x0000004e035d7220 */ /* 0x000fc60000410000 */
[----:B------:R-:W-:Y:S01]  /*2080*/  STL [R1+0xe8], R103 ;  /* 0x0000e86701007387 */ /* 0x000fe20000100800 */
[----:B------:R-:W-:-:S03]  /*2090*/  FMUL.FTZ R92, R3, R77 ;  /* 0x0000004d035c7220 */ /* 0x000fc60000410000 */
[----:B------:R-:W-:Y:S01]  /*20a0*/  STL [R1+0xe4], R101 ;  /* 0x0000e46501007387 */ /* 0x000fe20000100800 */
[C---:B0-----:R-:W-:Y:S01]  /*20b0*/  FMUL.FTZ R95, R3.reuse, R80 ;  /* 0x00000050035f7220 */ /* 0x041fe20000410000 */
[C---:B------:R-:W-:Y:S02]  /*20c0*/  FMUL.FTZ R94, R3.reuse, R79 ;  /* 0x0000004f035e7220 */ /* 0x040fe40000410000 */
        /* <DEDUP_REMOVED lines=8> */
[----:B------:R-:W2:Y:S01]  /*2150*/  LDL R98, [R1+0x19c] ;  /* 0x00019c0001627983 */ /* 0x000ea20000100800 */
[C---:B------:R-:W-:Y:S01]  /*2160*/  FADD.FTZ R73, -R252.reuse, R214 ;  /* 0x000000d6fc497221 */ /* 0x040fe20000010100 */
[C---:B------:R-:W-:Y:S01]  /*2170*/  FADD.FTZ R72, -R252.reuse, R215 ;  /* 0x000000d7fc487221 */ /* 0x040fe20000010100 */
        /* <DEDUP_REMOVED lines=9> */
[----:B------:R-:W3:Y:S01]  /*2210*/  LDL R125, [R1+0x194] ;  /* 0x00019400017d7983 */ /* 0x000ee20000100800 */
[C---:B------:R-:W-:Y:S01]  /*2220*/  FMUL.FTZ R87, R3.reuse, R215 ;  /* 0x000000d703577220 */ /* 0x040fe20000410000 */
[C---:B------:R-:W-:Y:S01]  /*2230*/  FADD.FTZ R221, -R252.reuse, R221 ;  /* 0x000000ddfcdd7221 */ /* 0x040fe20000010100 */
[C---:B------:R-:W-:Y:S01]  /*2240*/  FMUL.FTZ R86, R3.reuse, R217 ;  /* 0x000000d903567220 */ /* 0x040fe20000410000 */
[----:B------:R-:W3:Y:S01]  /*2250*/  LDL R105, [R1+0x18c] ;  /* 0x00018c0001697983 */ /* 0x000ee20000100800 */
        /* <DEDUP_REMOVED lines=12> */
[----:B------:R-:W-:Y:S01]  /*2320*/  FADD.FTZ R226, -R252, R226 ;  /* 0x000000e2fce27221 */ /* 0x000fe20000010100 */
[C---:B------:R-:W-:Y:S02]  /*2330*/  FMUL.FTZ R80, R3.reuse, R222 ;  /* 0x000000de03507220 */ /* 0x040fe40000410000 */
[----:B------:R-:W-:Y:S01]  /*2340*/  STL [R1+0xac], R87 ;  /* 0x0000ac5701007387 */ /* 0x000fe20000100800 */
[----:B----4-:R-:W-:Y:S01]  /*2350*/  PRMT R136, R202, 0x7632, R136 ;  /* 0x00007632ca887816 */ /* 0x010fe20000000088 */
[----:B------:R-:W-:Y:S01]  /*2360*/  FADD.FTZ R227, -R252, R227 ;  /* 0x000000e3fce37221 */ /* 0x000fe20000010100 */
[----:B------:R-:W-:Y:S01]  /*2370*/  SHF.L.U32 R109, R202, 0x10, RZ ;  /* 0x00000010ca6d7819 */ /* 0x000fe200000006ff */
[----:B------:R-:W-:Y:S01]  /*2380*/  STL [R1+0xa8], R86 ;  /* 0x0000a85601007387 */ /* 0x000fe20000100800 */
[C---:B------:R-:W-:Y:S01]  /*2390*/  FMUL.FTZ R79, R3.reuse, R223 ;  /* 0x000000df034f7220 */ /* 0x040fe20000410000 */
[----:B------:R-:W-:Y:S01]  /*23a0*/  FADD.FTZ R202, -R252, R228 ;  /* 0x000000e4fcca7221 */ /* 0x000fe20000010100 */
[----:B------:R-:W-:Y:S01]  /*23b0*/  FMUL.FTZ R78, R3, R214 ;  /* 0x000000d6034e7220 */ /* 0x000fe20000410000 */
[----:B------:R-:W-:Y:S01]  /*23c0*/  STL [R1+0xa4], R85 ;  /* 0x0000a45501007387 */ /* 0x000fe20000100800 */
[C---:B------:R-:W-:Y:S01]  /*23d0*/  PRMT R138, R201.reuse, 0x7632, R138 ;  /* 0x00007632c98a7816 */ /* 0x040fe2000000008a */
[----:B------:R-:W-:-:S02]  /*23e0*/  IMAD.U32 R137, R201, 0x10000, RZ ;  /* 0x00010000c9897824 */ /* 0x000fc400078e00ff */
[C---:B------:R-:W-:Y:S01]  /*23f0*/  FADD.FTZ R229, -R252.reuse, R229 ;  /* 0x000000e5fce57221 */ /* 0x040fe20000010100 */
[----:B------:R-:W-:Y:S01]  /*2400*/  STL [R1+0xa0], R83 ;  /* 0x0000a05301007387 */ /* 0x000fe20000100800 */
[C---:B------:R-:W-:Y:S01]  /*2410*/  FMUL.FTZ R77, R3.reuse, R225 ;  /* 0x000000e1034d7220 */ /* 0x040fe20000410000 */
[C---:B------:R-:W-:Y:S01]  /*2420*/  FADD.FTZ R201, -R252.reuse, R230 ;  /* 0x000000e6fcc97221 */ /* 0x040fe20000010100 */
[C---:B------:R-:W-:Y:S01]  /*2430*/  FMUL.FTZ R76, R3.reuse, R226 ;  /* 0x000000e2034c7220 */ /* 0x040fe20000410000 */
[----:B------:R-:W-:Y:S01]  /*2440*/  STL [R1+0x9c], R82 ;  /* 0x00009c5201007387 */ /* 0x000fe20000100800 */
[C---:B------:R-:W-:Y:S01]  /*2450*/  FADD.FTZ R231, -R252.reuse, R231 ;  /* 0x000000e7fce77221 */ /* 0x040fe20000010100 */
[C---:B------:R-:W-:Y:S02]  /*2460*/  FMUL.FTZ R74, R3.reuse, R227 ;  /* 0x000000e3034a7220 */ /* 0x040fe40000410000 */
[----:B------:R-:W-:Y:S01]  /*2470*/  STL [R1+0x98], R81 ;  /* 0x0000985101007387 */ /* 0x000fe20000100800 */
[----:B------:R-:W-:Y:S01]  /*2480*/  FADD.FTZ R232, -R252, R232 ;  /* 0x000000e8fce87221 */ /* 0x000fe20000010100 */
[----:B------:R-:W-:-:S02]  /*2490*/  FMUL.FTZ R220, R3, R202 ;  /* 0x000000ca03dc7220 */ /* 0x000fc40000410000 */
[----:B------:R-:W-:Y:S01]  /*24a0*/  STL [R1+0x94], R80 ;  /* 0x0000945001007387 */ /* 0x000fe20000100800 */
[C---:B------:R-:W-:Y:S01]  /*24b0*/  FMUL.FTZ R73, R3.reuse, R229 ;  /* 0x000000e503497220 */ /* 0x040fe20000410000 */
[C---:B------:R-:W-:Y:S02]  /*24c0*/  FADD.FTZ R233, -R252.reuse, R233 ;  /* 0x000000e9fce97221 */ /* 0x040fe40000010100 */
[----:B------:R-:W-:Y:S01]  /*24d0*/  STL [R1+0x90], R79 ;  /* 0x0000904f01007387 */ /* 0x000fe20000100800 */
[C---:B------:R-:W-:Y:S01]  /*24e0*/  FMUL.FTZ R226, R3.reuse, R201 ;  /* 0x000000c903e27220 */ /* 0x040fe20000410000 */
[----:B------:R-:W-:Y:S02]  /*24f0*/  FADD.FTZ R234, -R252, R234 ;  /* 0x000000eafcea7221 */ /* 0x000fe40000010100 */
[----:B------:R-:W-:Y:S01]  /*2500*/  STL [R1+0x8c], R78 ;  /* 0x00008c4e01007387 */ /* 0x000fe20000100800 */
[----:B------:R-:W-:Y:S01]  /*2510*/  FMUL.FTZ R219, R3, R231 ;  /* 0x000000e703db7220 */ /* 0x000fe20000410000 */
[----:B------:R-:W-:-:S02]  /*2520*/  PRMT R140, R200, 0x7632, R140 ;  /* 0x00007632c88c7816 */ /* 0x000fc4000000008c */
[----:B------:R-:W-:Y:S01]  /*2530*/  STL [R1+0x88], R77 ;  /* 0x0000884d01007387 */ /* 0x000fe20000100800 */
[----:B------:R-:W-:-:S03]  /*2540*/  FMUL.FTZ R72, R3, R232 ;  /* 0x000000e803487220 */ /* 0x000fc60000410000 */
[----:B------:R-:W-:Y:S01]  /*2550*/  STL [R1+0x84], R76 ;  /* 0x0000844c01007387 */ /* 0x000fe20000100800 */
[----:B------:R-:W-:-:S03]  /*2560*/  FMUL.FTZ R227, R3, R233 ;  /* 0x000000e903e37220 */ /* 0x000fc60000410000 */
[----:B------:R-:W-:Y:S01]  /*2570*/  STL [R1+0x80], R74 ;  /* 0x0000804a01007387 */ /* 0x000fe20000100800 */
[----:B------:R-:W-:Y:S01]  /*2580*/  SHF.L.U32 R139, R200, 0x10, RZ ;  /* 0x00000010c88b7819 */ /* 0x000fe200000006ff */
[----:B------:R-:W-:Y:S02]  /*2590*/  FMUL.FTZ R218, R3, R234 ;  /* 0x000000ea03da7220 */ /* 0x000fe40000410000 */
[----:B------:R-:W-:Y:S01]  /*25a0*/  STL [R1+0x7c], R220 ;  /* 0x00007cdc01007387 */ /* 0x000fe20000100800 */
[----:B------:R-:W-:-:S03]  /*25b0*/  SHF.L.U32 R202, R140, 0x10, RZ ;  /* 0x000000108cca7819 */ /* 0x000fc600000006ff */
[----:B------:R-:W-:Y:S04]  /*25c0*/  STL [R1+0x78], R73 ;  /* 0x0000784901007387 */ /* 0x000fe80000100800 */
[----:B------:R-:W-:Y:S04]  /*25d0*/  STL [R1+0x6c], R226 ;  /* 0x00006ce201007387 */ /* 0x000fe80000100800 */
[----:B------:R-:W-:Y:S01]  /*25e0*/  STL [R1+0x68], R219 ;  /* 0x000068db01007387 */ /* 0x000fe20000100800 */
[----:B------:R-:W-:-:S03]  /*25f0*/  FFMA.FTZ R4, R126, R139, R4 ;  /* 0x0000008b7e047223 */ /* 0x000fc60000010004 */
[----:B------:R-:W-:Y:S01]  /*2600*/  STL [R1+0x64], R72 ;  /* 0x0000644801007387 */ /* 0x000fe20000100800 */
[----:B------:R-:W-:-:S03]  /*2610*/  FADD.FTZ R44, R44, R139 ;  /* 0x0000008b2c2c7221 */ /* 0x000fc60000010000 */
[----:B------:R0:W5:Y:S04]  /*2620*/  LDL.LU R140, [R1+0x280] ;  /* 0x00028000018c7983 */ /* 0x0001680000300800 */
[----:B------:R-:W-:Y:S04]  /*2630*/  STL [R1+0x60], R227 ;  /* 0x000060e301007387 */ /* 0x000fe80000100800 */
[----:B------:R-:W-:Y:S01]  /*2640*/  STL [R1+0x5c], R218 ;  /* 0x00005cda01007387 */ /* 0x000fe20000100800 */
[----:B--2---:R-:W-:-:S03]  /*2650*/  FMUL.FTZ R201, R98, R139 ;  /* 0x0000008b62c97220 */ /* 0x004fc60000410000 */
[----:B------:R0:W5:Y:S04]  /*2660*/  LDL.LU R139, [R1+0x27c] ;  /* 0x00027c00018b7983 */ /* 0x0001680000300800 */
[----:B------:R-:W2:Y:S01]  /*2670*/  LDL R98, [R1+0x184] ;  /* 0x0001840001627983 */ /* 0x000ea20000100800 */
[----:B------:R-:W-:Y:S01]  /*2680*/  SHF.L.U32 R214, R138, 0x10, RZ ;  /* 0x000000108ad67819 */ /* 0x000fe200000006ff */
[----:B------:R-:W-:Y:S01]  /*2690*/  IMAD.WIDE.U32 R236, R236, 0x10, R250 ;  /* 0x00000010ecec7825 */ /* 0x000fe200078e00fa */
[----:B------:R-:W-:Y:S01]  /*26a0*/  PRMT R135, R203, 0x7632, R135 ;  /* 0x00007632cb877816 */ /* 0x000fe20000000087 */
[----:B------:R0:W5:Y:S02]  /*26b0*/  LDL.LU R138, [R1+0x278] ;  /* 0x00027800018a7983 */ /* 0x0001640000300800 */
[-C--:B------:R-:W-:Y:S01]  /*26c0*/  FFMA.FTZ R6, R111, R137.reuse, R6 ;  /* 0x000000896f067223 */ /* 0x080fe20000010006 */
[----:B---3--:R-:W-:Y:S01]  /*26d0*/  FMUL.FTZ R229, R125, R137 ;  /* 0x000000897de57220 */ /* 0x008fe20000410000 */
[----:B------:R-:W-:Y:S01]  /*26e0*/  FADD.FTZ R46, R46, R137 ;  /* 0x000000892e2e7221 */ /* 0x000fe20000010000 */
[----:B------:R-:W-:Y:S01]  /*26f0*/  SHF.L.U32 R102, R203, 0x10, RZ ;  /* 0x00000010cb667819 */ /* 0x000fe200000006ff */
[----:B------:R0:W5:Y:S01]  /*2700*/  LDL.LU R137, [R1+0x274] ;  /* 0x0002740001897983 */ /* 0x0001620000300800 */
[----:B------:R-:W-:-:S02]  /*2710*/  IMAD.U32 R215, R136, 0x10000, RZ ;  /* 0x0001000088d77824 */ /* 0x000fc400078e00ff */
[-C--:B------:R-:W-:Y:S01]  /*2720*/  FMUL.FTZ R225, R105, R109.reuse ;  /* 0x0000006d69e17220 */ /* 0x080fe20000410000 */
[----:B------:R-:W3:Y:S01]  /*2730*/  LDL R125, [R1+0x198] ;  /* 0x00019800017d7983 */ /* 0x000ee20000100800 */
[----:B------:R-:W-:Y:S01]  /*2740*/  FADD.FTZ R48, R48, R109 ;  /* 0x0000006d30307221 */ /* 0x000fe20000010000 */
[----:B------:R-:W-:Y:S02]  /*2750*/  FFMA.FTZ R8, R107, R109, R8 ;  /* 0x0000006d6b087223 */ /* 0x000fe40000010008 */
[----:B------:R0:W5:Y:S01]  /*2760*/  LDL.LU R136, [R1+0x270] ;  /* 0x0002700001887983 */ /* 0x0001620000300800 */
[----:B------:R-:W-:-:S03]  /*2770*/  SHF.L.U32 R217, R135, 0x10, RZ ;  /* 0x0000001087d97819 */ /* 0x000fc600000006ff */
[----:B------:R-:W-:Y:S01]  /*2780*/  STL [R1+0x58], R229 ;  /* 0x000058e501007387 */ /* 0x000fe20000100800 */
[----:B------:R-:W-:Y:S01]  /*2790*/  FADD.FTZ R50, R50, R102 ;  /* 0x0000006632327221 */ /* 0x000fe20000010000 */
[----:B------:R-:W-:Y:S02]  /*27a0*/  FFMA.FTZ R10, R103, R102, R10 ;  /* 0x00000066670a7223 */ /* 0x000fe4000001000a */
[----:B------:R-:W4:Y:S04]  /*27b0*/  LDL R109, [R1+0x190] ;  /* 0x00019000016d7983 */ /* 0x000f280000100800 */
[----:B------:R-:W4:Y:S04]  /*27c0*/  LDL R105, [R1+0x188] ;  /* 0x0001880001697983 */ /* 0x000f280000100800 */
[----:B------:R-:W4:Y:S04]  /*27d0*/  LDG.E.128 R236, desc[UR4][R236.64] ;  /* 0x00000004ecec7981 */ /* 0x000f28000c1e1d00 */
[----:B------:R0:W5:Y:S04]  /*27e0*/  LDL.LU R135, [R1+0x26c] ;  /* 0x00026c0001877983 */ /* 0x0001680000300800 */
[----:B------:R-:W-:Y:S01]  /*27f0*/  STL [R1+0x48], R225 ;  /* 0x000048e101007387 */ /* 0x000fe20000100800 */
[----:B------:R-:W-:-:S03]  /*2800*/  IMAD.WIDE.U32 R240, R240, 0x10, R250 ;  /* 0x00000010f0f07825 */ /* 0x000fc600078e00fa */
[----:B------:R-:W4:Y:S01]  /*2810*/  LDL R221, [R1+0x17c] ;  /* 0x00017c0001dd7983 */ /* 0x000f220000100800 */
[----:B------:R-:W-:-:S04]  /*2820*/  IMAD.WIDE.U32 R244, R244, 0x10, R250 ;  /* 0x00000010f4f47825 */ /* 0x000fc800078e00fa */
[----:B------:R-:W-:Y:S01]  /*2830*/  IMAD.WIDE.U32 R248, R248, 0x10, R250 ;  /* 0x00000010f8f87825 */ /* 0x000fe200078e00fa */
[----:B------:R-:W4:Y:S03]  /*2840*/  LDG.E.128 R240, desc[UR4][R240.64] ;  /* 0x00000004f0f07981 */ /* 0x000f26000c1e1d00 */
[----:B------:R-:W-:Y:S01]  /*2850*/  FFMA.FTZ R7, R108, R214, R7 ;  /* 0x000000d66c077223 */ /* 0x000fe20000010007 */
[----:B------:R-:W-:Y:S01]  /*2860*/  FADD.FTZ R47, R47, R214 ;  /* 0x000000d62f2f7221 */ /* 0x000fe20000010000 */
[----:B------:R-:W4:Y:S04]  /*2870*/  LDG.E.128 R244, desc[UR4][R244.64] ;  /* 0x00000004f4f47981 */ /* 0x000f28000c1e1d00 */
[----:B------:R-:W4:Y:S01]  /*2880*/  LDG.E.128 R248, desc[UR4][R248.64] ;  /* 0x00000004f8f87981 */ /* 0x000f22000c1e1d00 */
[----:B--2---:R-:W-:-:S03]  /*2890*/  FMUL.FTZ R223, R98, R102 ;  /* 0x0000006662df7220 */ /* 0x004fc60000410000 */
[----:B------:R-:W2:Y:S04]  /*28a0*/  LDL R102, [R1+0x180] ;  /* 0x0001800001667983 */ /* 0x000ea80000100800 */
[----:B------:R-:W2:Y:S01]  /*28b0*/  LDL R98, [R1+0x174] ;  /* 0x0001740001627983 */ /* 0x000ea20000100800 */
[----:B---3--:R-:W-:-:S03]  /*28c0*/  FMUL.FTZ R125, R125, R202 ;  /* 0x000000ca7d7d7220 */ /* 0x008fc60000410000 */
[----:B------:R-:W-:Y:S04]  /*28d0*/  STL [R1+0x1c], R223 ;  /* 0x00001cdf01007387 */ /* 0x000fe80000100800 */
[----:B------:R3:W-:Y:S04]  /*28e0*/  STL [R1+0x54], R125 ;  /* 0x0000547d01007387 */ /* 0x0007e80000100800 */
[----:B------:R-:W3:Y:S01]  /*28f0*/  LDL R222, [R1+0x16c] ;  /* 0x00016c0001de7983 */ /* 0x000ee20000100800 */
[----:B----4-:R-:W-:Y:S01]  /*2900*/  FMUL.FTZ R109, R109, R214 ;  /* 0x000000d66d6d7220 */ /* 0x010fe20000410000 */
[----:B------:R-:W-:Y:S01]  /*2910*/  FMUL.FTZ R105, R105, R215 ;  /* 0x000000d769697220 */ /* 0x000fe20000410000 */
[----:B------:R-:W-:-:S03]  /*2920*/  PRMT R134, R236, 0x7632, R134 ;  /* 0x00007632ec867816 */ /* 0x000fc60000000086 */
[----:B------:R4:W-:Y:S01]  /*2930*/  STL [R1+0x4c], R109 ;  /* 0x00004c6d01007387 */ /* 0x0009e20000100800 */
[----:B------:R-:W-:Y:S01]  /*2940*/  FADD.FTZ R51, R51, R217 ;  /* 0x000000d933337221 */ /* 0x000fe20000010000 */
[----:B------:R-:W-:Y:S02]  /*2950*/  SHF.L.U32 R214, R134, 0x10, RZ ;  /* 0x0000001086d67819 */ /* 0x000fe400000006ff */
[----:B------:R0:W-:Y:S01]  /*2960*/  STL [R1+0x40], R105 ;  /* 0x0000406901007387 */ /* 0x0001e20000100800 */
[----:B------:R-:W-:-:S03]  /*2970*/  FFMA.FTZ R11, R101, R217, R11 ;  /* 0x000000d9650b7223 */ /* 0x000fc6000001000b */
[----:B------:R0:W5:Y:S01]  /*2980*/  LDL.LU R134, [R1+0x268] ;  /* 0x0002680001867983 */ /* 0x0001620000300800 */
[----:B--2---:R-:W-:-:S05]  /*2990*/  FMUL.FTZ R102, R102, R217 ;  /* 0x000000d966667220 */ /* 0x004fca0000410000 */
[----:B------:R2:W-:Y:S04]  /*29a0*/  STL [R1+0x18], R102 ;  /* 0x0000186601007387 */ /* 0x0005e80000100800 */
[----:B------:R-:W4:Y:S01]  /*29b0*/  LDL R217, [R1+0x164] ;  /* 0x0001640001d97983 */ /* 0x000f220000100800 */
[--C-:B------:R-:W-:Y:S01]  /*29c0*/  FADD.FTZ R200, -R252, R235.reuse ;  /* 0x000000ebfcc87221 */ /* 0x100fe20000010100 */
[----:B------:R-:W-:Y:S01]  /*29d0*/  IMAD.U32 R236, R236, 0x10000, RZ ;  /* 0x00010000ecec7824 */ /* 0x000fe200078e00ff */
[C---:B------:R-:W-:Y:S02]  /*29e0*/  PRMT R235, R237.reuse, 0x7632, R235 ;  /* 0x00007632edeb7816 */ /* 0x040fe400000000eb */
[----:B------:R-:W-:Y:S01]  /*29f0*/  SHF.L.U32 R237, R237, 0x10, RZ ;  /* 0x00000010eded7819 */ /* 0x000fe200000006ff */
[----:B------:R-:W-:Y:S01]  /*2a00*/  FMUL.FTZ R221, R221, R236 ;  /* 0x000000ecdddd7220 */ /* 0x000fe20000410000 */
[----:B------:R-:W-:-:S02]  /*2a10*/  SHF.L.U32 R216, R238, 0x10, RZ ;  /* 0x00000010eed87819 */ /* 0x000fc400000006ff */
[----:B------:R-:W-:Y:S01]  /*2a20*/  PRMT R133, R239, 0x7632, R133 ;  /* 0x00007632ef857816 */ /* 0x000fe20000000085 */
[----:B------:R-:W-:Y:S01]  /*2a30*/  FMUL.FTZ R98, R98, R237 ;  /* 0x000000ed62627220 */ /* 0x000fe20000410000 */
[----:B------:R-:W-:Y:S01]  /*2a40*/  PRMT R132, R240, 0x7632, R132 ;  /* 0x00007632f0847816 */ /* 0x000fe20000000084 */
[----:B------:R2:W-:Y:S01]  /*2a50*/  STL [R1+0x14], R221 ;  /* 0x000014dd01007387 */ /* 0x0005e20000100800 */
[----:B------:R-:W-:Y:S01]  /*2a60*/  PRMT R110, R246, 0x7632, R110 ;  /* 0x00007632f66e7816 */ /* 0x000fe2000000006e */
[----:B---3--:R-:W-:Y:S01]  /*2a70*/  FMUL.FTZ R222, R222, R216 ;  /* 0x000000d8dede7220 */ /* 0x008fe20000410000 */
[----:B------:R-:W-:Y:S01]  /*2a80*/  SHF.L.U32 R230, R246, 0x10, RZ ;  /* 0x00000010f6e67819 */ /* 0x000fe200000006ff */
[C---:B------:R-:W-:Y:S01]  /*2a90*/  IMAD.U32 R246, R251.reuse, 0x10000, RZ ;  /* 0x00010000fbf67824 */ /* 0x040fe200078e00ff */
[----:B------:R-:W-:Y:S01]  /*2aa0*/  PRMT R252, R238, 0x7632, R252 ;  /* 0x00007632eefc7816 */ /* 0x000fe200000000fc */
[----:B------:R-:W3:Y:S01]  /*2ab0*/  LDL R233, [R1+0x15c] ;  /* 0x00015c0001e97983 */ /* 0x000ee20000100800 */
[----:B------:R-:W-:Y:S01]  /*2ac0*/  PRMT R75, R251, 0x7632, R75 ;  /* 0x00007632fb4b7816 */ /* 0x000fe2000000004b */
[----:B------:R-:W-:Y:S01]  /*2ad0*/  IMAD.U32 R239, R239, 0x10000, RZ ;  /* 0x00010000efef7824 */ /* 0x000fe200078e00ff */
[----:B------:R-:W-:Y:S01]  /*2ae0*/  SHF.L.U32 R251, R133, 0x10, RZ ;  /* 0x0000001085fb7819 */ /* 0x000fe200000006ff */
[----:B------:R-:W2:Y:S01]  /*2af0*/  LDL R232, [R1+0x154] ;  /* 0x0001540001e87983 */ /* 0x000ea20000100800 */
[----:B------:R-:W-:Y:S01]  /*2b00*/  SHF.L.U32 R203, R240, 0x10, RZ ;  /* 0x00000010f0cb7819 */ /* 0x000fe200000006ff */
[----:B------:R-:W-:-:S02]  /*2b10*/  FFMA.FTZ R5, R124, R202, R5 ;  /* 0x000000ca7c057223 */ /* 0x000fc40000010005 */
[----:B------:R0:W-:Y:S01]  /*2b20*/  STL [R1+0xc], R98 ;  /* 0x00000c6201007387 */ /* 0x0001e20000100800 */
[----:B------:R-:W-:Y:S01]  /*2b30*/  PRMT R131, R241, 0x7632, R131 ;  /* 0x00007632f1837816 */ /* 0x000fe20000000083 */
[----:B------:R-:W-:Y:S01]  /*2b40*/  FADD.FTZ R45, R45, R202 ;  /* 0x000000ca2d2d7221 */ /* 0x000fe20000010000 */
[----:B------:R-:W-:Y:S01]  /*2b50*/  SHF.L.U32 R240, R241, 0x10, RZ ;  /* 0x00000010f1f07819 */ /* 0x000fe200000006ff */
[----:B------:R0:W5:Y:S01]  /*2b60*/  LDL.LU R133, [R1+0x264] ;  /* 0x0002640001857983 */ /* 0x0001620000300800 */
[----:B------:R-:W-:Y:S01]  /*2b70*/  SHF.L.U32 R202, R252, 0x10, RZ ;  /* 0x00000010fcca7819 */ /* 0x000fe200000006ff */
[----:B------:R-:W-:Y:S02]  /*2b80*/  IMAD.U32 R241, R132, 0x10000, RZ ;  /* 0x0001000084f17824 */ /* 0x000fe400078e00ff */
[----:B------:R-:W3:Y:S04]  /*2b90*/  LDL R231, [R1+0x14c] ;  /* 0x00014c0001e77983 */ /* 0x000ee80000100800 */
[----:B------:R-:W-:Y:S04]  /*2ba0*/  STL [R1+0x4], R222 ;  /* 0x000004de01007387 */ /* 0x000fe80000100800 */
[----:B------:R0:W5:Y:S01]  /*2bb0*/  LDL.LU R132, [R1+0x260] ;  /* 0x0002600001847983 */ /* 0x0001620000300800 */
[----:B----4-:R-:W-:-:S03]  /*2bc0*/  FMUL.FTZ R252, R217, R239 ;  /* 0x000000efd9fc7220 */ /* 0x010fc60000410000 */
[----:B------:R-:W4:Y:S01]  /*2bd0*/  LDL R217, [R1+0x144] ;  /* 0x0001440001d97983 */ /* 0x000f220000100800 */
[----:B------:R-:W-:Y:S01]  /*2be0*/  FADD.FTZ R56, R56, R216 ;  /* 0x000000d838387221 */ /* 0x000fe20000010000 */
[----:B------:R-:W-:Y:S02]  /*2bf0*/  FFMA.FTZ R16, R95, R216, R16 ;  /* 0x000000d85f107223 */ /* 0x000fe40000010010 */
[----:B------:R-:W4:Y:S01]  /*2c00*/  LDL R216, [R1+0x13c] ;  /* 0x00013c0001d87983 */ /* 0x000f220000100800 */
[----:B------:R-:W-:Y:S01]  /*2c10*/  PRMT R130, R242, 0x7632, R130 ;  /* 0x00007632f2827816 */ /* 0x000fe20000000082 */
[----:B------:R-:W-:Y:S01]  /*2c20*/  FADD.FTZ R58, R58, R239 ;  /* 0x000000ef3a3a7221 */ /* 0x000fe20000010000 */
[----:B------:R-:W-:Y:S01]  /*2c30*/  PRMT R129, R243, 0x7632, R129 ;  /* 0x00007632f3817816 */ /* 0x000fe20000000081 */
[----:B------:R-:W-:Y:S01]  /*2c40*/  FFMA.FTZ R18, R93, R239, R18 ;  /* 0x000000ef5d127223 */ /* 0x000fe20000010012 */
[----:B------:R-:W-:Y:S01]  /*2c50*/  PRMT R128, R244, 0x7632, R128 ;  /* 0x00007632f4807816 */ /* 0x000fe20000000080 */
[----:B------:R-:W-:Y:S01]  /*2c60*/  FFMA.FTZ R14, R97, R237, R14 ;  /* 0x000000ed610e7223 */ /* 0x000fe2000001000e */
[----:B------:R-:W-:Y:S01]  /*2c70*/  SHF.L.U32 R243, R243, 0x10, RZ ;  /* 0x00000010f3f37819 */ /* 0x000fe200000006ff */
[----:B------:R-:W-:Y:S01]  /*2c80*/  FADD.FTZ R54, R54, R237 ;  /* 0x000000ed36367221 */ /* 0x000fe20000010000 */
[----:B------:R-:W-:Y:S01]  /*2c90*/  SHF.L.U32 R239, R131, 0x10, RZ ;  /* 0x0000001083ef7819 */ /* 0x000fe200000006ff */
[----:B------:R-:W-:Y:S01]  /*2ca0*/  FADD.FTZ R49, R49, R215 ;  /* 0x000000d731317221 */ /* 0x000fe20000010000 */
[----:B------:R-:W-:Y:S01]  /*2cb0*/  FFMA.FTZ R9, R104, R215, R9 ;  /* 0x000000d768097223 */ /* 0x000fe20000010009 */
[----:B------:R0:W5:Y:S01]  /*2cc0*/  LDL.LU R131, [R1+0x25c] ;  /* 0x00025c0001837983 */ /* 0x0001620000300800 */
[----:B------:R-:W-:Y:S01]  /*2cd0*/  FFMA.FTZ R22, R89, R240, R22 ;  /* 0x000000f059167223 */ /* 0x000fe20000010016 */
[----:B------:R-:W-:Y:S01]  /*2ce0*/  FADD.FTZ R62, R62, R240 ;  /* 0x000000f03e3e7221 */ /* 0x000fe20000010000 */
[----:B------:R-:W-:Y:S01]  /*2cf0*/  SHF.L.U32 R237, R130, 0x10, RZ ;  /* 0x0000001082ed7819 */ /* 0x000fe200000006ff */
[----:B------:R-:W-:-:S02]  /*2d00*/  IMAD.U32 R238, R242, 0x10000, RZ ;  /* 0x00010000f2ee7824 */ /* 0x000fc400078e00ff */
[----:B--2---:R-:W-:Y:S01]  /*2d10*/  FMUL.FTZ R240, R232, R240 ;  /* 0x000000f0e8f07220 */ /* 0x004fe20000410000 */
[----:B------:R-:W-:Y:S01]  /*2d20*/  IMAD.U32 R215, R235, 0x10000, RZ ;  /* 0x00010000ebd77824 */ /* 0x000fe200078e00ff */
[----:B------:R2:W5:Y:S01]  /*2d30*/  LDL.LU R130, [R1+0x258] ;  /* 0x0002580001827983 */ /* 0x0005620000300800 */
[----:B---3--:R-:W-:Y:S01]  /*2d40*/  FMUL.FTZ R242, R233, R203 ;  /* 0x000000cbe9f27220 */ /* 0x008fe20000410000 */
[----:B------:R-:W-:Y:S02]  /*2d50*/  IMAD.U32 R235, R129, 0x10000, RZ ;  /* 0x0001000081eb7824 */ /* 0x000fe400078e00ff */
[----:B------:R-:W-:Y:S01]  /*2d60*/  FFMA.FTZ R12, R100, R236, R12 ;  /* 0x000000ec640c7223 */ /* 0x000fe2000001000c */
[----:B------:R-:W3:Y:S01]  /*2d70*/  LDL R232, [R1+0x134] ;  /* 0x0001340001e87983 */ /* 0x000ee20000100800 */
[----:B------:R-:W-:Y:S01]  /*2d80*/  FADD.FTZ R52, R52, R236 ;  /* 0x000000ec34347221 */ /* 0x000fe20000010000 */
[----:B------:R-:W-:Y:S02]  /*2d90*/  SHF.L.U32 R233, R128, 0x10, RZ ;  /* 0x0000001080e97819 */ /* 0x000fe400000006ff */
[----:B------:R2:W5:Y:S04]  /*2da0*/  LDL.LU R129, [R1+0x254] ;  /* 0x0002540001817983 */ /* 0x0005680000300800 */
[----:B------:R2:W5:Y:S01]  /*2db0*/  LDL.LU R128, [R1+0x250] ;  /* 0x0002500001807983 */ /* 0x0005620000300800 */
[----:B----4-:R-:W-:-:S03]  /*2dc0*/  FMUL.FTZ R236, R217, R243 ;  /* 0x000000f3d9ec7220 */ /* 0x010fc60000410000 */
[----:B------:R-:W4:Y:S01]  /*2dd0*/  LDL R217, [R1+0x12c] ;  /* 0x00012c0001d97983 */ /* 0x000f220000100800 */
[----:B------:R-:W-:Y:S01]  /*2de0*/  SHF.L.U32 R244, R244, 0x10, RZ ;  /* 0x00000010f4f47819 */ /* 0x000fe200000006ff */
[----:B------:R-:W-:Y:S01]  /*2df0*/  FFMA.FTZ R20, R91, R203, R20 ;  /* 0x000000cb5b147223 */ /* 0x000fe20000010014 */
[----:B------:R-:W-:Y:S01]  /*2e00*/  PRMT R127, R245, 0x7632, R127 ;  /* 0x00007632f57f7816 */ /* 0x000fe2000000007f */
[----:B------:R-:W-:Y:S01]  /*2e10*/  FADD.FTZ R60, R60, R203 ;  /* 0x000000cb3c3c7221 */ /* 0x000fe20000010000 */
[----:B------:R-:W-:Y:S01]  /*2e20*/  FFMA.FTZ R203, R126, R201, RZ ;  /* 0x000000c97ecb7223 */ /* 0x000fe200000100ff */
[----:B------:R-:W-:Y:S01]  /*2e30*/  FMUL.FTZ R234, R216, R244 ;  /* 0x000000f4d8ea7220 */ /* 0x000fe20000410000 */
[----:B------:R-:W-:Y:S01]  /*2e40*/  FADD.FTZ R216, RZ, R201 ;  /* 0x000000c9ffd87221 */ /* 0x000fe20000010000 */
[----:B------:R-:W-:Y:S01]  /*2e50*/  FADD.FTZ R64, R64, R238 ;  /* 0x000000ee40407221 */ /* 0x000fe20000010000 */
[-C--:B------:R-:W-:Y:S01]  /*2e60*/  FFMA.FTZ R24, R87, R238.reuse, R24 ;  /* 0x000000ee57187223 */ /* 0x080fe20000010018 */
[----:B------:R-:W-:Y:S01]  /*2e70*/  FMUL.FTZ R238, R231, R238 ;  /* 0x000000eee7ee7220 */ /* 0x000fe20000410000 */
[----:B------:R-:W-:Y:S01]  /*2e80*/  SHF.L.U32 R231, R127, 0x10, RZ ;  /* 0x000000107fe77819 */ /* 0x000fe200000006ff */
[----:B------:R-:W-:Y:S01]  /*2e90*/  FADD.FTZ R216, R216, R125 ;  /* 0x0000007dd8d87221 */ /* 0x000fe20000010000 */
[----:B------:R-:W-:Y:S01]  /*2ea0*/  FFMA.FTZ R203, R124, R125, R203 ;  /* 0x0000007d7ccb7223 */ /* 0x000fe200000100cb */
[----:B------:R2:W5:Y:S01]  /*2eb0*/  LDL.LU R127, [R1+0x24c] ;  /* 0x00024c00017f7983 */ /* 0x0005620000300800 */
[----:B------:R-:W-:Y:S01]  /*2ec0*/  FADD.FTZ R66, R66, R243 ;  /* 0x000000f342427221 */ /* 0x000fe20000010000 */
[----:B------:R-:W-:-:S02]  /*2ed0*/  FFMA.FTZ R26, R85, R243, R26 ;  /* 0x000000f3551a7223 */ /* 0x000fc4000001001a */
[----:B-1----:R2:W5:Y:S01]  /*2ee0*/  LDL.LU R126, [R1+0x248] ;  /* 0x00024800017e7983 */ /* 0x0025620000300800 */
[----:B------:R-:W-:Y:S01]  /*2ef0*/  FADD.FTZ R216, R216, R229 ;  /* 0x000000e5d8d87221 */ /* 0x000fe20000010000 */
[----:B------:R-:W-:Y:S02]  /*2f00*/  FFMA.FTZ R203, R111, R229, R203 ;  /* 0x000000e56fcb7223 */ /* 0x000fe400000100cb */
[----:B------:R2:W5:Y:S01]  /*2f10*/  LDL.LU R125, [R1+0x244] ;  /* 0x00024400017d7983 */ /* 0x0005620000300800 */
[----:B------:R-:W-:-:S03]  /*2f20*/  IMAD.U32 R229, R110, 0x10000, RZ ;  /* 0x000100006ee57824 */ /* 0x000fc600078e00ff */
[----:B------:R2:W5:Y:S01]  /*2f30*/  LDL.LU R124, [R1+0x240] ;  /* 0x00024000017c7983 */ /* 0x0005620000300800 */
[----:B------:R-:W-:-:S03]  /*2f40*/  FADD.FTZ R216, R216, R109 ;  /* 0x0000006dd8d87221 */ /* 0x000fc60000010000 */
[----:B------:R-:W3:Y:S01]  /*2f50*/  LDL R243, [R1+0x124] ;  /* 0x0001240001f37983 */ /* 0x000ee20000100800 */
[----:B------:R-:W-:Y:S01]  /*2f60*/  FFMA.FTZ R203, R108, R109, R203 ;  /* 0x0000006d6ccb7223 */ /* 0x000fe200000100cb */
[----:B------:R-:W-:Y:S02]  /*2f70*/  FADD.FTZ R120, R120, R230 ;  /* 0x000000e678787221 */ /* 0x000fe40000010000 */
[----:B------:R2:W5:Y:S01]  /*2f80*/  LDL.LU R111, [R1+0x23c] ;  /* 0x00023c00016f7983 */ /* 0x0005620000300800 */
[----:B------:R-:W-:-:S03]  /*2f90*/  FFMA.FTZ R32, R78, R230, R32 ;  /* 0x000000e64e207223 */ /* 0x000fc60000010020 */
[----:B------:R2:W5:Y:S04]  /*2fa0*/  LDL.LU R110, [R1+0x238] ;  /* 0x00023800016e7983 */ /* 0x0005680000300800 */
[----:B------:R2:W5:Y:S04]  /*2fb0*/  LDL.LU R109, [R1+0x234] ;  /* 0x00023400016d7983 */ /* 0x0005680000300800 */
[----:B------:R2:W5:Y:S01]  /*2fc0*/  LDL.LU R108, [R1+0x230] ;  /* 0x00023000016c7983 */ /* 0x0005620000300800 */
[----:B----4-:R-:W-:-:S03]  /*2fd0*/  FMUL.FTZ R230, R217, R230 ;  /* 0x000000e6d9e67220 */ /* 0x010fc60000410000 */
[----:B------:R-:W4:Y:S01]  /*2fe0*/  LDL R217, [R1+0x178] ;  /* 0x0001780001d97983 */ /* 0x000f220000100800 */
[----:B------:R-:W-:Y:S01]  /*2ff0*/  PRMT R106, R247, 0x7632, R106 ;  /* 0x00007632f76a7816 */ /* 0x000fe2000000006a */
[----:B------:R-:W-:Y:S01]  /*3000*/  FADD.FTZ R216, R216, R225 ;  /* 0x000000e1d8d87221 */ /* 0x000fe20000010000 */
[----:B------:R-:W-:Y:S01]  /*3010*/  FFMA.FTZ R203, R107, R225, R203 ;  /* 0x000000e16bcb7223 */ /* 0x000fe200000100cb */
[----:B------:R-:W-:Y:S01]  /*3020*/  SHF.L.U32 R228, R247, 0x10, RZ ;  /* 0x00000010f7e47819 */ /* 0x000fe200000006ff */
[----:B------:R2:W5:Y:S01]  /*3030*/  LDL.LU R107, [R1+0x22c] ;  /* 0x00022c00016b7983 */ /* 0x0005620000300800 */
[----:B------:R-:W-:Y:S01]  /*3040*/  FADD.FTZ R216, R216, R105 ;  /* 0x00000069d8d87221 */ /* 0x000fe20000010000 */
[----:B------:R-:W-:Y:S01]  /*3050*/  FFMA.FTZ R203, R104, R105, R203 ;  /* 0x0000006968cb7223 */ /* 0x000fe200000100cb */
[----:B------:R-:W-:Y:S01]  /*3060*/  SHF.L.U32 R225, R106, 0x10, RZ ;  /* 0x000000106ae17819 */ /* 0x000fe200000006ff */
[----:B------:R-:W-:Y:S01]  /*3070*/  FADD.FTZ R122, R122, R228 ;  /* 0x000000e47a7a7221 */ /* 0x000fe20000010000 */
[----:B------:R2:W5:Y:S01]  /*3080*/  LDL.LU R106, [R1+0x228] ;  /* 0x00022800016a7983 */ /* 0x0005620000300800 */
[----:B------:R-:W-:Y:S01]  /*3090*/  FFMA.FTZ R34, R76, R228, R34 ;  /* 0x000000e44c227223 */ /* 0x000fe20000010022 */
[----:B------:R-:W-:Y:S01]  /*30a0*/  FADD.FTZ R216, R216, R223 ;  /* 0x000000dfd8d87221 */ /* 0x000fe20000010000 */
[----:B------:R-:W-:Y:S01]  /*30b0*/  FFMA.FTZ R203, R103, R223, R203 ;  /* 0x000000df67cb7223 */ /* 0x000fe200000100cb */
[----:B0-----:R2:W5:Y:S04]  /*30c0*/  LDL.LU R105, [R1+0x224] ;  /* 0x0002240001697983 */ /* 0x0015680000300800 */
[----:B------:R2:W5:Y:S01]  /*30d0*/  LDL.LU R104, [R1+0x220] ;  /* 0x0002200001687983 */ /* 0x0005620000300800 */
[----:B------:R-:W-:Y:S01]  /*30e0*/  FADD.FTZ R216, R216, R102 ;  /* 0x00000066d8d87221 */ /* 0x000fe20000010000 */
[----:B------:R-:W-:Y:S01]  /*30f0*/  FFMA.FTZ R203, R101, R102, R203 ;  /* 0x0000006665cb7223 */ /* 0x000fe200000100cb */
[----:B------:R-:W-:Y:S01]  /*3100*/  FFMA.FTZ R28, R82, R244, R28 ;  /* 0x000000f4521c7223 */ /* 0x000fe2000001001c */
[----:B------:R-:W-:Y:S01]  /*3110*/  FADD.FTZ R68, R68, R244 ;  /* 0x000000f444447221 */ /* 0x000fe20000010000 */
[----:B---3--:R-:W-:-:S02]  /*3120*/  FMUL.FTZ R228, R243, R228 ;  /* 0x000000e4f3e47220 */ /* 0x008fc40000410000 */
[----:B------:R-:W3:Y:S01]  /*3130*/  LDL R243, [R1+0x170] ;  /* 0x0001700001f37983 */ /* 0x000ee20000100800 */
[----:B------:R-:W-:Y:S01]  /*3140*/  FFMA.FTZ R13, R99, R214, R13 ;  /* 0x000000d6630d7223 */ /* 0x000fe2000001000d */
[----:B------:R-:W-:Y:S02]  /*3150*/  FADD.FTZ R53, R53, R214 ;  /* 0x000000d635357221 */ /* 0x000fe40000010000 */
[----:B------:R2:W5:Y:S01]  /*3160*/  LDL.LU R103, [R1+0x21c] ;  /* 0x00021c0001677983 */ /* 0x0005620000300800 */
[----:B------:R-:W-:-:S03]  /*3170*/  FADD.FTZ R216, R216, R221 ;  /* 0x000000ddd8d87221 */ /* 0x000fc60000010000 */
[----:B------:R2:W5:Y:S04]  /*3180*/  LDL.LU R102, [R1+0x218] ;  /* 0x0002180001667983 */ /* 0x0005680000300800 */
[----:B------:R2:W5:Y:S01]  /*3190*/  LDL.LU R101, [R1+0x214] ;  /* 0x0002140001657983 */ /* 0x0005620000300800 */
[----:B----4-:R-:W-:Y:S01]  /*31a0*/  FMUL.FTZ R244, R217, R214 ;  /* 0x000000d6d9f47220 */ /* 0x010fe20000410000 */
[----:B------:R-:W-:Y:S02]  /*31b0*/  FFMA.FTZ R214, R100, R221, R203 ;  /* 0x000000dd64d67223 */ /* 0x000fe400000100cb */
[----:B------:R-:W4:Y:S04]  /*31c0*/  LDL R217, [R1+0x168] ;  /* 0x0001680001d97983 */ /* 0x000f280000100800 */
[----:B------:R2:W5:Y:S01]  /*31d0*/  LDL.LU R100, [R1+0x210] ;  /* 0x0002100001647983 */ /* 0x0005620000300800 */
[----:B------:R-:W-:Y:S01]  /*31e0*/  FFMA.FTZ R214, R99, R244, R214 ;  /* 0x000000f463d67223 */ /* 0x000fe200000100d6 */
[----:B------:R-:W-:-:S02]  /*31f0*/  FADD.FTZ R203, R216, R244 ;  /* 0x000000f4d8cb7221 */ /* 0x000fc40000010000 */
[----:B------:R-:W-:Y:S04]  /*3200*/  STL [R1+0x10], R244 ;  /* 0x000010f401007387 */ /* 0x000fe80000100800 */
[----:B------:R-:W2:Y:S04]  /*3210*/  LDL R221, [R1+0x11c] ;  /* 0x00011c0001dd7983 */ /* 0x000ea80000100800 */
[----:B------:R0:W5:Y:S04]  /*3220*/  LDL.LU R99, [R1+0x20c] ;  /* 0x00020c0001637983 */ /* 0x0001680000300800 */
[----:B------:R-:W2:Y:S01]  /*3230*/  LDL R216, [R1+0x160] ;  /* 0x0001600001d87983 */ /* 0x000ea20000100800 */
[----:B------:R-:W-:Y:S01]  /*3240*/  FFMA.FTZ R214, R97, R98, R214 ;  /* 0x0000006261d67223 */ /* 0x000fe200000100d6 */
[----:B------:R-:W-:-:S02]  /*3250*/  FADD.FTZ R203, R203, R98 ;  /* 0x00000062cbcb7221 */ /* 0x000fc40000010000 */
[----:B------:R0:W5:Y:S01]  /*3260*/  LDL.LU R98, [R1+0x208] ;  /* 0x0002080001627983 */ /* 0x0001620000300800 */
[----:B---3--:R-:W-:-:S03]  /*3270*/  FMUL.FTZ R243, R243, R215 ;  /* 0x000000d7f3f37220 */ /* 0x008fc60000410000 */
[----:B------:R0:W5:Y:S01]  /*3280*/  LDL.LU R97, [R1+0x204] ;  /* 0x0002040001617983 */ /* 0x0001620000300800 */
[C---:B------:R-:W-:Y:S01]  /*3290*/  FFMA.FTZ R15, R96.reuse, R215, R15 ;  /* 0x000000d7600f7223 */ /* 0x040fe2000001000f */
[----:B------:R-:W-:Y:S01]  /*32a0*/  FFMA.FTZ R214, R96, R243, R214 ;  /* 0x000000f360d67223 */ /* 0x000fe200000100d6 */
[----:B------:R-:W-:Y:S01]  /*32b0*/  FADD.FTZ R55, R55, R215 ;  /* 0x000000d737377221 */ /* 0x000fe20000010000 */
[----:B------:R-:W-:Y:S01]  /*32c0*/  STL [R1+0x8], R243 ;  /* 0x000008f301007387 */ /* 0x000fe20000100800 */
[----:B------:R-:W-:Y:S01]  /*32d0*/  FADD.FTZ R57, R57, R202 ;  /* 0x000000ca39397221 */ /* 0x000fe20000010000 */
[-C--:B------:R-:W-:Y:S02]  /*32e0*/  FFMA.FTZ R17, R94, R202.reuse, R17 ;  /* 0x000000ca5e117223 */ /* 0x080fe40000010011 */
[----:B------:R0:W5:Y:S01]  /*32f0*/  LDL.LU R96, [R1+0x200] ;  /* 0x0002000001607983 */ /* 0x0001620000300800 */
[----:B------:R-:W-:Y:S01]  /*3300*/  FADD.FTZ R59, R59, R251 ;  /* 0x000000fb3b3b7221 */ /* 0x000fe20000010000 */
[----:B------:R-:W-:Y:S01]  /*3310*/  FFMA.FTZ R19, R92, R251, R19 ;  /* 0x000000fb5c137223 */ /* 0x000fe20000010013 */
[----:B----4-:R-:W-:Y:S01]  /*3320*/  FMUL.FTZ R215, R217, R202 ;  /* 0x000000cad9d77220 */ /* 0x010fe20000410000 */
[----:B------:R-:W-:Y:S01]  /*3330*/  FFMA.FTZ R202, R95, R222, R214 ;  /* 0x000000de5fca7223 */ /* 0x000fe200000100d6 */
[----:B------:R-:W3:Y:S03]  /*3340*/  LDL R217, [R1+0x158] ;  /* 0x0001580001d97983 */ /* 0x000ee60000100800 */
[----:B------:R-:W-:Y:S01]  /*3350*/  FFMA.FTZ R202, R94, R215, R202 ;  /* 0x000000d75eca7223 */ /* 0x000fe200000100ca */
[----:B------:R0:W5:Y:S04]  /*3360*/  LDL.LU R95, [R1+0x1fc] ;  /* 0x0001fc00015f7983 */ /* 0x0001680000300800 */
[----:B------:R1:W-:Y:S04]  /*3370*/  STL [R1], R215 ;  /* 0x000000d701007387 */ /* 0x0003e80000100800 */
[----:B------:R0:W5:Y:S01]  /*3380*/  LDL.LU R94, [R1+0x1f8] ;  /* 0x0001f800015e7983 */ /* 0x0001620000300800 */
[----:B--2---:R-:W-:-:S03]  /*3390*/  FMUL.FTZ R251, R216, R251 ;  /* 0x000000fbd8fb7220 */ /* 0x004fc60000410000 */
[----:B------:R-:W2:Y:S01]  /*33a0*/  LDL R216, [R1+0x150] ;  /* 0x0001500001d87983 */ /* 0x000ea20000100800 */
[----:B------:R-:W-:-:S04]  /*33b0*/  FADD.FTZ R203, R203, R243 ;  /* 0x000000f3cbcb7221 */ /* 0x000fc80000010000 */
[----:B------:R-:W-:Y:S01]  /*33c0*/  FADD.FTZ R203, R203, R222 ;  /* 0x000000decbcb7221 */ /* 0x000fe20000010000 */
[----:B------:R-:W-:Y:S02]  /*33d0*/  FFMA.FTZ R202, R93, R252, R202 ;  /* 0x000000fc5dca7223 */ /* 0x000fe400000100ca */
[----:B------:R0:W5:Y:S01]  /*33e0*/  LDL.LU R93, [R1+0x1f4] ;  /* 0x0001f400015d7983 */ /* 0x0001620000300800 */
[----:B------:R-:W-:Y:S01]  /*33f0*/  FADD.FTZ R203, R203, R215 ;  /* 0x000000d7cbcb7221 */ /* 0x000fe20000010000 */
[----:B------:R-:W-:Y:S02]  /*3400*/  FFMA.FTZ R202, R92, R251, R202 ;  /* 0x000000fb5cca7223 */ /* 0x000fe400000100ca */
[----:B------:R0:W5:Y:S01]  /*3410*/  LDL.LU R92, [R1+0x1f0] ;  /* 0x0001f000015c7983 */ /* 0x0001620000300800 */
[----:B------:R-:W-:-:S03]  /*3420*/  FADD.FTZ R203, R203, R252 ;  /* 0x000000fccbcb7221 */ /* 0x000fc60000010000 */
[----:B-1----:R-:W4:Y:S01]  /*3430*/  LDL R215, [R1+0x148] ;  /* 0x0001480001d77983 */ /* 0x002f220000100800 */
[----:B------:R-:W-:Y:S01]  /*3440*/  FADD.FTZ R203, R203, R251 ;  /* 0x000000fbcbcb7221 */ /* 0x000fe20000010000 */
[----:B------:R-:W-:Y:S01]  /*3450*/  FFMA.FTZ R21, R90, R241, R21 ;  /* 0x000000f15a157223 */ /* 0x000fe20000010015 */
[----:B------:R-:W-:Y:S01]  /*3460*/  FADD.FTZ R61, R61, R241 ;  /* 0x000000f13d3d7221 */ /* 0x000fe20000010000 */
[----:B------:R-:W-:Y:S01]  /*3470*/  FFMA.FTZ R214, R91, R242, R202 ;  /* 0x000000f25bd67223 */ /* 0x000fe200000100ca */
[----:B------:R-:W-:Y:S01]  /*3480*/  FADD.FTZ R203, R203, R242 ;  /* 0x000000f2cbcb7221 */ /* 0x000fe20000010000 */
[----:B------:R0:W5:Y:S01]  /*3490*/  LDL.LU R91, [R1+0x1ec] ;  /* 0x0001ec00015b7983 */ /* 0x0001620000300800 */
[----:B------:R-:W-:Y:S01]  /*34a0*/  FFMA.FTZ R23, R88, R239, R23 ;  /* 0x000000ef58177223 */ /* 0x000fe20000010017 */
[----:B------:R-:W-:Y:S01]  /*34b0*/  FADD.FTZ R63, R63, R239 ;  /* 0x000000ef3f3f7221 */ /* 0x000fe20000010000 */
[----:B---3--:R-:W-:Y:S02]  /*34c0*/  FMUL.FTZ R241, R217, R241 ;  /* 0x000000f1d9f17220 */ /* 0x008fe40000410000 */
[----:B------:R-:W3:Y:S02]  /*34d0*/  LDL R217, [R1+0x114] ;  /* 0x0001140001d97983 */ /* 0x000ee40000100800 */
[----:B------:R-:W-:Y:S01]  /*34e0*/  FADD.FTZ R202, R203, R241 ;  /* 0x000000f1cbca7221 */ /* 0x000fe20000010000 */
[----:B------:R-:W-:-:S02]  /*34f0*/  FFMA.FTZ R203, R90, R241, R214 ;  /* 0x000000f15acb7223 */ /* 0x000fc400000100d6 */
[----:B------:R0:W5:Y:S01]  /*3500*/  LDL.LU R90, [R1+0x1e8] ;  /* 0x0001e800015a7983 */ /* 0x0001620000300800 */
[----:B--2---:R-:W-:-:S03]  /*3510*/  FMUL.FTZ R239, R216, R239 ;  /* 0x000000efd8ef7220 */ /* 0x004fc60000410000 */
[----:B------:R-:W2:Y:S01]  /*3520*/  LDL R216, [R1+0x140] ;  /* 0x0001400001d87983 */ /* 0x000ea20000100800 */
[----:B------:R-:W-:Y:S01]  /*3530*/  FADD.FTZ R202, R202, R240 ;  /* 0x000000f0caca7221 */ /* 0x000fe20000010000 */
[----:B------:R-:W-:Y:S01]  /*3540*/  FFMA.FTZ R203, R89, R240, R203 ;  /* 0x000000f059cb7223 */ /* 0x000fe200000100cb */
[----:B------:R-:W-:Y:S01]  /*3550*/  FADD.FTZ R65, R65, R237 ;  /* 0x000000ed41417221 */ /* 0x000fe20000010000 */
[----:B------:R0:W5:Y:S01]  /*3560*/  LDL.LU R89, [R1+0x1e4] ;  /* 0x0001e40001597983 */ /* 0x0001620000300800 */
[----:B------:R-:W-:Y:S01]  /*3570*/  FADD.FTZ R214, R202, R239 ;  /* 0x000000efcad67221 */ /* 0x000fe20000010000 */
[----:B------:R-:W-:Y:S01]  /*3580*/  FFMA.FTZ R202, R88, R239, R203 ;  /* 0x000000ef58ca7223 */ /* 0x000fe200000100cb */
[-C--:B------:R-:W-:Y:S01]  /*3590*/  FFMA.FTZ R25, R86, R237.reuse, R25 ;  /* 0x000000ed56197223 */ /* 0x080fe20000010019 */
[----:B------:R0:W5:Y:S01]  /*35a0*/  LDL.LU R88, [R1+0x1e0] ;  /* 0x0001e00001587983 */ /* 0x0001620000300800 */
[C---:B------:R-:W-:Y:S01]  /*35b0*/  PRMT R247, R248.reuse, 0x7632, R247 ;  /* 0x00007632f8f77816 */ /* 0x040fe200000000f7 */
[----:B------:R-:W-:Y:S01]  /*35c0*/  IMAD.U32 R224, R248, 0x10000, RZ ;  /* 0x00010000f8e07824 */ /* 0x000fe200078e00ff */
[----:B------:R-:W-:Y:S01]  /*35d0*/  PRMT R248, R249, 0x7632, R248 ;  /* 0x00007632f9f87816 */ /* 0x000fe200000000f8 */
[----:B----4-:R-:W-:-:S02]  /*35e0*/  FMUL.FTZ R237, R215, R237 ;  /* 0x000000edd7ed7220 */ /* 0x010fc40000410000 */
[----:B------:R-:W4:Y:S01]  /*35f0*/  LDL R215, [R1+0x138] ;  /* 0x0001380001d77983 */ /* 0x000f220000100800 */
[----:B------:R-:W-:Y:S01]  /*3600*/  SHF.L.U32 R249, R249, 0x10, RZ ;  /* 0x00000010f9f97819 */ /* 0x000fe200000006ff */
[----:B------:R-:W-:Y:S02]  /*3610*/  FFMA.FTZ R202, R87, R238, R202 ;  /* 0x000000ee57ca7223 */ /* 0x000fe400000100ca */
[----:B------:R0:W5:Y:S02]  /*3620*/  LDL.LU R87, [R1+0x1dc] ;  /* 0x0001dc0001577983 */ /* 0x0001640000300800 */
[----:B------:R-:W-:Y:S01]  /*3630*/  FFMA.FTZ R202, R86, R237, R202 ;  /* 0x000000ed56ca7223 */ /* 0x000fe200000100ca */
[----:B------:R-:W-:Y:S01]  /*3640*/  PRMT R84, R250, 0x7632, R84 ;  /* 0x00007632fa547816 */ /* 0x000fe20000000054 */
[----:B------:R0:W5:Y:S01]  /*3650*/  LDL.LU R86, [R1+0x1d8] ;  /* 0x0001d80001567983 */ /* 0x0001620000300800 */
[----:B------:R-:W-:Y:S01]  /*3660*/  FADD.FTZ R67, R67, R235 ;  /* 0x000000eb43437221 */ /* 0x000fe20000010000 */
[----:B------:R-:W-:Y:S01]  /*3670*/  FFMA.FTZ R27, R83, R235, R27 ;  /* 0x000000eb531b7223 */ /* 0x000fe2000001001b */
[----:B------:R-:W-:Y:S01]  /*3680*/  FFMA.FTZ R202, R85, R236, R202 ;  /* 0x000000ec55ca7223 */ /* 0x000fe200000100ca */
[----:B------:R-:W-:Y:S01]  /*3690*/  SHF.L.U32 R203, R84, 0x10, RZ ;  /* 0x0000001054cb7819 */ /* 0x000fe200000006ff */
[----:B---3--:R-:W-:-:S02]  /*36a0*/  FMUL.FTZ R222, R217, R249 ;  /* 0x000000f9d9de7220 */ /* 0x008fc40000410000 */
[----:B------:R-:W3:Y:S04]  /*36b0*/  LDL R217, [R1+0x130] ;  /* 0x0001300001d97983 */ /* 0x000ee80000100800 */
[----:B------:R0:W5:Y:S04]  /*36c0*/  LDL.LU R85, [R1+0x1d4] ;  /* 0x0001d40001557983 */ /* 0x0001680000300800 */
[----:B------:R0:W5:Y:S01]  /*36d0*/  LDL.LU R84, [R1+0x1d0] ;  /* 0x0001d00001547983 */ /* 0x0001620000300800 */
[----:B--2---:R-:W-:-:S04]  /*36e0*/  FMUL.FTZ R235, R216, R235 ;  /* 0x000000ebd8eb7220 */ /* 0x004fc80000410000 */
[----:B------:R-:W-:Y:S02]  /*36f0*/  FFMA.FTZ R202, R83, R235, R202 ;  /* 0x000000eb53ca7223 */ /* 0x000fe400000100ca */
[----:B------:R0:W5:Y:S04]  /*3700*/  LDL.LU R83, [R1+0x1cc] ;  /* 0x0001cc0001537983 */ /* 0x0001680000300800 */
[----:B------:R-:W2:Y:S01]  /*3710*/  LDL R216, [R1+0x128] ;  /* 0x0001280001d87983 */ /* 0x000ea20000100800 */
[----:B------:R-:W-:-:S04]  /*3720*/  FADD.FTZ R214, R214, R238 ;  /* 0x000000eed6d67221 */ /* 0x000fc80000010000 */
[----:B------:R-:W-:-:S04]  /*3730*/  FADD.FTZ R214, R214, R237 ;  /* 0x000000edd6d67221 */ /* 0x000fc80000010000 */
[----:B------:R-:W-:Y:S01]  /*3740*/  FADD.FTZ R214, R214, R236 ;  /* 0x000000ecd6d67221 */ /* 0x000fe20000010000 */
[----:B------:R-:W-:-:S03]  /*3750*/  FFMA.FTZ R29, R81, R233, R29 ;  /* 0x000000e9511d7223 */ /* 0x000fc6000001001d */
[----:B------:R-:W-:Y:S01]  /*3760*/  FADD.FTZ R214, R214, R235 ;  /* 0x000000ebd6d67221 */ /* 0x000fe20000010000 */
[----:B------:R-:W-:Y:S01]  /*3770*/  FADD.FTZ R69, R69, R233 ;  /* 0x000000e945457221 */ /* 0x000fe20000010000 */
[----:B----4-:R-:W-:Y:S01]  /*3780*/  FMUL.FTZ R233, R215, R233 ;  /* 0x000000e9d7e97220 */ /* 0x010fe20000410000 */
[----:B------:R-:W-:Y:S02]  /*3790*/  IMAD.U32 R245, R245, 0x10000, RZ ;  /* 0x00010000f5f57824 */ /* 0x000fe400078e00ff */
[----:B------:R-:W-:Y:S01]  /*37a0*/  FADD.FTZ R214, R214, R234 ;  /* 0x000000ead6d67221 */ /* 0x000fe20000010000 */
[----:B------:R-:W-:Y:S01]  /*37b0*/  FFMA.FTZ R215, R82, R234, R202 ;  /* 0x000000ea52d77223 */ /* 0x000fe200000100ca */
[----:B------:R-:W-:Y:S02]  /*37c0*/  FMUL.FTZ R232, R232, R245 ;  /* 0x000000f5e8e87220 */ /* 0x000fe40000410000 */
[----:B------:R-:W-:Y:S01]  /*37d0*/  FADD.FTZ R202, R214, R233 ;  /* 0x000000e9d6ca7221 */ /* 0x000fe20000010000 */
[----:B------:R-:W-:Y:S01]  /*37e0*/  FFMA.FTZ R214, R81, R233, R215 ;  /* 0x000000e951d67223 */ /* 0x000fe200000100d7 */
[----:B------:R0:W5:Y:S01]  /*37f0*/  LDL.LU R82, [R1+0x1c8] ;  /* 0x0001c80001527983 */ /* 0x0001620000300800 */
[----:B------:R-:W-:Y:S01]  /*3800*/  FFMA.FTZ R31, R79, R231, R31 ;  /* 0x000000e74f1f7223 */ /* 0x000fe2000001001f */
[----:B------:R-:W-:Y:S01]  /*3810*/  FADD.FTZ R71, R71, R231 ;  /* 0x000000e747477221 */ /* 0x000fe20000010000 */
[C---:B------:R-:W-:Y:S01]  /*3820*/  FFMA.FTZ R214, R80.reuse, R232, R214 ;  /* 0x000000e850d67223 */ /* 0x040fe200000100d6 */
[----:B------:R-:W4:Y:S04]  /*3830*/  LDL R243, [R1+0x10c] ;  /* 0x00010c0001f37983 */ /* 0x000f280000100800 */
[----:B------:R0:W5:Y:S01]  /*3840*/  LDL.LU R81, [R1+0x1c4] ;  /* 0x0001c40001517983 */ /* 0x0001620000300800 */
[----:B------:R-:W-:Y:S01]  /*3850*/  FFMA.FTZ R30, R80, R245, R30 ;  /* 0x000000f5501e7223 */ /* 0x000fe2000001001e */
[----:B------:R-:W-:Y:S01]  /*3860*/  FADD.FTZ R121, R121, R229 ;  /* 0x000000e579797221 */ /* 0x000fe20000010000 */
[----:B------:R-:W-:Y:S01]  /*3870*/  FFMA.FTZ R33, R77, R229, R33 ;  /* 0x000000e54d217223 */ /* 0x000fe20000010021 */
[----:B------:R-:W-:Y:S01]  /*3880*/  FADD.FTZ R70, R70, R245 ;  /* 0x000000f546467221 */ /* 0x000fe20000010000 */
[----:B---3--:R-:W-:-:S02]  /*3890*/  FMUL.FTZ R231, R217, R231 ;  /* 0x000000e7d9e77220 */ /* 0x008fc40000410000 */
[----:B------:R-:W3:Y:S02]  /*38a0*/  LDL R217, [R1+0x120] ;  /* 0x0001200001d97983 */ /* 0x000ee40000100800 */
[----:B------:R-:W-:Y:S02]  /*38b0*/  FFMA.FTZ R214, R79, R231, R214 ;  /* 0x000000e74fd67223 */ /* 0x000fe400000100d6 */
[----:B------:R0:W5:Y:S02]  /*38c0*/  LDL.LU R80, [R1+0x1c0] ;  /* 0x0001c00001507983 */ /* 0x0001640000300800 */
[----:B------:R-:W-:Y:S02]  /*38d0*/  FFMA.FTZ R214, R78, R230, R214 ;  /* 0x000000e64ed67223 */ /* 0x000fe400000100d6 */
[----:B------:R0:W5:Y:S01]  /*38e0*/  LDL.LU R79, [R1+0x1bc] ;  /* 0x0001bc00014f7983 */ /* 0x0001620000300800 */
[----:B--2---:R-:W-:-:S03]  /*38f0*/  FMUL.FTZ R229, R216, R229 ;  /* 0x000000e5d8e57220 */ /* 0x004fc60000410000 */
[----:B------:R-:W2:Y:S01]  /*3900*/  LDL R216, [R1+0x118] ;  /* 0x0001180001d87983 */ /* 0x000ea20000100800 */
[----:B------:R-:W-:-:S03]  /*3910*/  FFMA.FTZ R214, R77, R229, R214 ;  /* 0x000000e54dd67223 */ /* 0x000fc600000100d6 */
[----:B------:R0:W5:Y:S01]  /*3920*/  LDL.LU R78, [R1+0x1b8] ;  /* 0x0001b800014e7983 */ /* 0x0001620000300800 */
[----:B------:R-:W-:-:S03]  /*3930*/  FFMA.FTZ R214, R76, R228, R214 ;  /* 0x000000e44cd67223 */ /* 0x000fc600000100d6 */
[----:B------:R0:W5:Y:S04]  /*3940*/  LDL.LU R77, [R1+0x1b4] ;  /* 0x0001b400014d7983 */ /* 0x0001680000300800 */
[----:B------:R0:W5:Y:S04]  /*3950*/  LDL.LU R76, [R1+0x1b0] ;  /* 0x0001b000014c7983 */ /* 0x0001680000300800 */
[----:B------:R-:W2:Y:S01]  /*3960*/  LDL R245, [R1+0x110] ;  /* 0x0001100001f57983 */ /* 0x000ea20000100800 */
[----:B------:R-:W-:-:S04]  /*3970*/  FADD.FTZ R202, R202, R232 ;  /* 0x000000e8caca7221 */ /* 0x000fc80000010000 */
[----:B------:R-:W-:-:S04]  /*3980*/  FADD.FTZ R215, R202, R231 ;  /* 0x000000e7cad77221 */ /* 0x000fc80000010000 */
[----:B------:R-:W-:Y:S01]  /*3990*/  FADD.FTZ R215, R215, R230 ;  /* 0x000000e6d7d77221 */ /* 0x000fe20000010000 */
[----:B------:R-:W-:-:S03]  /*39a0*/  FADD.FTZ R123, R123, R225 ;  /* 0x000000e17b7b7221 */ /* 0x000fc60000010000 */
[----:B------:R-:W-:Y:S01]  /*39b0*/  FADD.FTZ R215, R215, R229 ;  /* 0x000000e5d7d77221 */ /* 0x000fe20000010000 */
[----:B------:R-:W-:Y:S01]  /*39c0*/  FFMA.FTZ R35, R74, R225, R35 ;  /* 0x000000e14a237223 */ /* 0x000fe20000010023 */
[----:B------:R-:W-:Y:S02]  /*39d0*/  SHF.L.U32 R223, R247, 0x10, RZ ;  /* 0x00000010f7df7819 */ /* 0x000fe400000006ff */
[----:B------:R-:W-:Y:S01]  /*39e0*/  FADD.FTZ R215, R215, R228 ;  /* 0x000000e4d7d77221 */ /* 0x000fe20000010000 */
[-C--:B------:R-:W-:Y:S01]  /*39f0*/  FFMA.FTZ R36, R220, R224.reuse, R36 ;  /* 0x000000e0dc247223 */ /* 0x080fe20000010024 */
[----:B------:R-:W-:Y:S01]  /*3a00*/  FADD.FTZ R116, R116, R224 ;  /* 0x000000e074747221 */ /* 0x000fe20000010000 */
[----:B------:R-:W-:Y:S01]  /*3a10*/  FMUL.FTZ R224, R221, R224 ;  /* 0x000000e0dde07220 */ /* 0x000fe20000410000 */
[----:B------:R-:W-:Y:S01]  /*3a20*/  FFMA.FTZ R37, R73, R223, R37 ;  /* 0x000000df49257223 */ /* 0x000fe20000010025 */
[----:B------:R-:W-:Y:S01]  /*3a30*/  FADD.FTZ R117, R117, R223 ;  /* 0x000000df75757221 */ /* 0x000fe20000010000 */
[----:B------:R-:W-:Y:S01]  /*3a40*/  SHF.L.U32 R250, R250, 0x10, RZ ;  /* 0x00000010fafa7819 */ /* 0x000fe200000006ff */
[----:B------:R-:W-:-:S04]  /*3a50*/  IMAD.U32 R221, R248, 0x10000, RZ ;  /* 0x00010000f8dd7824 */ /* 0x000fc800078e00ff */
[-C--:B----4-:R-:W-:Y:S01]  /*3a60*/  FMUL.FTZ R202, R243, R250.reuse ;  /* 0x000000faf3ca7220 */ /* 0x090fe20000410000 */
[----:B------:R-:W-:Y:S01]  /*3a70*/  FFMA.FTZ R39, R219, R221, R39 ;  /* 0x000000dddb277223 */ /* 0x000fe20000010027 */
[----:B------:R-:W-:Y:S01]  /*3a80*/  FADD.FTZ R119, R119, R221 ;  /* 0x000000dd77777221 */ /* 0x000fe20000010000 */
[----:B------:R-:W-:Y:S01]  /*3a90*/  FFMA.FTZ R40, R72, R250, R40 ;  /* 0x000000fa48287223 */ /* 0x000fe20000010028 */
[----:B---3--:R-:W-:Y:S01]  /*3aa0*/  FMUL.FTZ R225, R217, R225 ;  /* 0x000000e1d9e17220 */ /* 0x008fe20000410000 */
[----:B------:R-:W-:Y:S02]  /*3ab0*/  SHF.L.U32 R217, R75, 0x10, RZ ;  /* 0x000000104bd97819 */ /* 0x000fe400000006ff */
[----:B------:R0:W5:Y:S01]  /*3ac0*/  LDL.LU R75, [R1+0x1ac] ;  /* 0x0001ac00014b7983 */ /* 0x0001620000300800 */
[----:B------:R-:W-:Y:S01]  /*3ad0*/  FADD.FTZ R215, R215, R225 ;  /* 0x000000e1d7d77221 */ /* 0x000fe20000010000 */
[----:B------:R-:W-:Y:S02]  /*3ae0*/  FFMA.FTZ R214, R74, R225, R214 ;  /* 0x000000e14ad67223 */ /* 0x000fe400000100d6 */
[----:B------:R0:W5:Y:S01]  /*3af0*/  LDL.LU R74, [R1+0x1a8] ;  /* 0x0001a800014a7983 */ /* 0x0001620000300800 */
[----:B------:R-:W-:-:S03]  /*3b00*/  FADD.FTZ R215, R215, R224 ;  /* 0x000000e0d7d77221 */ /* 0x000fc60000010000 */
[----:B------:R-:W3:Y:S04]  /*3b10*/  LDL R244, [R1+0x108] ;  /* 0x0001080001f47983 */ /* 0x000ee80000100800 */
[----:B------:R-:W4:Y:S01]  /*3b20*/  LDL R243, [R1+0x104] ;  /* 0x0001040001f37983 */ /* 0x000f220000100800 */
[----:B--2---:R-:W-:Y:S01]  /*3b30*/  FMUL.FTZ R223, R216, R223 ;  /* 0x000000dfd8df7220 */ /* 0x004fe20000410000 */
[----:B------:R-:W-:Y:S02]  /*3b40*/  FFMA.FTZ R216, R220, R224, R214 ;  /* 0x000000e0dcd87223 */ /* 0x000fe400000100d6 */
[----:B------:R-:W2:Y:S01]  /*3b50*/  LDL R220, [R1+0x100] ;  /* 0x0001000001dc7983 */ /* 0x000ea20000100800 */
[----:B------:R-:W-:Y:S01]  /*3b60*/  FADD.FTZ R214, R215, R223 ;  /* 0x000000dfd7d67221 */ /* 0x000fe20000010000 */
[----:B------:R-:W-:-:S02]  /*3b70*/  FFMA.FTZ R215, R73, R223, R216 ;  /* 0x000000df49d77223 */ /* 0x000fc400000100d8 */
[----:B------:R0:W5:Y:S02]  /*3b80*/  LDL.LU R73, [R1+0x1a4] ;  /* 0x0001a40001497983 */ /* 0x0001640000300800 */
[----:B------:R-:W-:Y:S01]  /*3b90*/  FFMA.FTZ R215, R226, R222, R215 ;  /* 0x000000dee2d77223 */ /* 0x000fe200000100d7 */
[----:B------:R-:W-:-:S04]  /*3ba0*/  FMUL.FTZ R221, R245, R221 ;  /* 0x000000ddf5dd7220 */ /* 0x000fc80000410000 */
[----:B------:R-:W-:-:S04]  /*3bb0*/  FFMA.FTZ R219, R219, R221, R215 ;  /* 0x000000dddbdb7223 */ /* 0x000fc800000100d7 */
[----:B------:R-:W-:Y:S02]  /*3bc0*/  FFMA.FTZ R219, R72, R202, R219 ;  /* 0x000000ca48db7223 */ /* 0x000fe400000100db */
[----:B------:R0:W5:Y:S01]  /*3bd0*/  LDL.LU R72, [R1+0x1a0] ;  /* 0x0001a00001487983 */ /* 0x0001620000300800 */
[----:B------:R-:W-:Y:S01]  /*3be0*/  FADD.FTZ R214, R214, R222 ;  /* 0x000000ded6d67221 */ /* 0x000fe20000010000 */
[----:B------:R-:W-:-:S03]  /*3bf0*/  FFMA.FTZ R38, R226, R249, R38 ;  /* 0x000000f9e2267223 */ /* 0x000fc60000010026 */
[----:B------:R-:W-:Y:S01]  /*3c00*/  FADD.FTZ R226, R214, R221 ;  /* 0x000000ddd6e27221 */ /* 0x000fe20000010000 */
[----:B------:R-:W-:Y:S01]  /*3c10*/  FADD.FTZ R113, R113, R203 ;  /* 0x000000cb71717221 */ /* 0x000fe20000010000 */
[----:B------:R-:W-:Y:S02]  /*3c20*/  FFMA.FTZ R41, R227, R203, R41 ;  /* 0x000000cbe3297223 */ /* 0x000fe40000010029 */
[----:B------:R-:W-:Y:S01]  /*3c30*/  FADD.FTZ R226, R226, R202 ;  /* 0x000000cae2e27221 */ /* 0x000fe20000010000 */
[----:B------:R-:W-:Y:S01]  /*3c40*/  FMUL.FTZ R200, R3, R200 ;  /* 0x000000c803c87220 */ /* 0x000fe20000410000 */
[----:B------:R-:W-:-:S03]  /*3c50*/  FADD.FTZ R115, R115, R217 ;  /* 0x000000d973737221 */ /* 0x000fc60000010000 */
[----:B------:R-:W-:Y:S01]  /*3c60*/  FFMA.FTZ R43, R200, R217, R43 ;  /* 0x000000d9c82b7223 */ /* 0x000fe2000001002b */
[----:B------:R-:W-:Y:S01]  /*3c70*/  FADD.FTZ R118, R118, R249 ;  /* 0x000000f976767221 */ /* 0x000fe20000010000 */
[----:B------:R-:W-:Y:S01]  /*3c80*/  FADD.FTZ R112, R112, R250 ;  /* 0x000000fa70707221 */ /* 0x000fe20000010000 */
[----:B------:R-:W-:Y:S01]  /*3c90*/  FADD.FTZ R114, R114, R246 ;  /* 0x000000f672727221 */ /* 0x000fe20000010000 */
[-C--:B------:R-:W-:Y:S01]  /*3ca0*/  FFMA.FTZ R42, R218, R246.reuse, R42 ;  /* 0x000000f6da2a7223 */ /* 0x080fe2000001002a */
[----:B---3--:R-:W-:Y:S01]  /*3cb0*/  FMUL.FTZ R203, R244, R203 ;  /* 0x000000cbf4cb7220 */ /* 0x008fe20000410000 */
[----:B----4-:R-:W-:-:S03]  /*3cc0*/  FMUL.FTZ R216, R243, R246 ;  /* 0x000000f6f3d87220 */ /* 0x010fc60000410000 */
[----:B------:R-:W-:Y:S01]  /*3cd0*/  FADD.FTZ R226, R226, R203 ;  /* 0x000000cbe2e27221 */ /* 0x000fe20000010000 */
[----:B------:R-:W-:-:S03]  /*3ce0*/  FFMA.FTZ R219, R227, R203, R219 ;  /* 0x000000cbe3db7223 */ /* 0x000fc600000100db */
[----:B------:R-:W-:Y:S01]  /*3cf0*/  FADD.FTZ R226, R226, R216 ;  /* 0x000000d8e2e27221 */ /* 0x000fe20000010000 */
[----:B------:R-:W-:Y:S01]  /*3d00*/  FFMA.FTZ R219, R218, R216, R219 ;  /* 0x000000d8dadb7223 */ /* 0x000fe200000100db */
[----:B--2---:R-:W-:-:S04]  /*3d10*/  FMUL.FTZ R217, R220, R217 ;  /* 0x000000d9dcd97220 */ /* 0x004fc80000410000 */
[----:B------:R-:W-:Y:S01]  /*3d20*/  FADD.FTZ R226, R226, R217 ;  /* 0x000000d9e2e27221 */ /* 0x000fe20000010000 */
[----:B0-----:R-:W-:-:S07]  /*3d30*/  FFMA.FTZ R219, R200, R217, R219 ;  /* 0x000000d9c8db7223 */ /* 0x001fce00000100db */
.L_x_6814:
[----:B------:R-:W-:Y:S05]  /*3d40*/  BSYNC B1 ;  /* 0x0000000000017941 */ /* 0x000fea0003800000 */
.L_x_6812:
[----:B-----5:R-:W-:Y:S01]  /*3d50*/  MOV R214, R210 ;  /* 0x000000d200d67202 */ /* 0x020fe20000000f00 */
[----:B------:R-:W-:Y:S01]  /*3d60*/  IMAD.MOV.U32 R215, RZ, RZ, R212 ;  /* 0x000000ffffd77224 */ /* 0x000fe200078e00d4 */
[----:B------:R-:W-:Y:S02]  /*3d70*/  UMOV UR6, 0xffffffff ;  /* 0xffffffff00067882 */ /* 0x000fe40000000000 */
[----:B------:R-:W-:Y:S02]  /*3d80*/  PRMT R218, R214, 0x7610, R218 ;  /* 0x00007610d6da7816 */ /* 0x000fe400000000da */
[----:B------:R-:W-:Y:S02]  /*3d90*/  MOV R214, R208 ;  /* 0x000000d000d67202 */ /* 0x000fe40000000f00 */
[----:B------:R-:W-:Y:S01]  /*3da0*/  PRMT R244, R215, 0x7610, R244 ;  /* 0x00007610d7f47816 */ /* 0x000fe200000000f4 */
[----:B------:R0:W-:Y:S01]  /*3db0*/  STL.S16 [R1+0x28], R218 ;  /* 0x000028da01007387 */ /* 0x0001e20000100600 */
[----:B------:R-:W-:Y:S01]  /*3dc0*/  PRMT R220, R214, 0x7610, R220 ;  /* 0x00007610d6dc7816 */ /* 0x000fe200000000dc */
[----:B------:R-:W-:-:S04]  /*3dd0*/  IMAD.MOV.U32 R215, RZ, RZ, R206 ;  /* 0x000000ffffd77224 */ /* 0x000fc800078e00ce */
[----:B------:R1:W-:Y:S01]  /*3de0*/  STL.S16 [R1+0x2c], R220 ;  /* 0x00002cdc01007387 */ /* 0x0003e20000100600 */
[----:B0-----:R-:W-:-:S03]  /*3df0*/  MOV R218, R204 ;  /* 0x000000cc00da7202 */ /* 0x001fc60000000f00 */
[----:B------:R1:W-:Y:S01]  /*3e00*/  STL.S16 [R1+0x30], R215 ;  /* 0x000030d701007387 */ /* 0x0003e20000100600 */
[----:B------:R-:W-:-:S05]  /*3e10*/  PRMT R214, R218, 0x7610, R214 ;  /* 0x00007610dad67816 */ /* 0x000fca00000000d6 */
        /* <DEDUP_REMOVED lines=19> */
[----:B-1-3--:R2:W0:Y:S02]  /*3f50*/  SHFL.BFLY PT, R220, R219, 0x10, 0x1f ;  /* 0x0e001f00dbdc7f89 */ /* 0x00a42400000e0000 */
.L_x_6996:
[----:B------:R-:W3:Y:S01]  /*3f60*/  LDL.LU R215, [R1+0x44] ;  /* 0x0000440001d77983 */ /* 0x000ee20000300800 */
[----:B------:R-:W1:Y:S01]  /*3f70*/  LDC R214, c[0x0][0x218] ;  /* 0x00008600ffd67b82 */ /* 0x000e620000000800 */
[----:B------:R-:W4:Y:S01]  /*3f80*/  S2R R245, SR_TID.X ;  /* 0x0000000000f57919 */ /* 0x000f220000002100 */
[----:B------:R-:W-:Y:S02]  /*3f90*/  @!P5 ISETP.NE.U32.AND P3, PT, R2, RZ, PT ;  /* 0x000000ff0200d20c */ /* 0x000fe40003f65070 */
[----:B----4-:R-:W-:Y:S01]  /*3fa0*/  LOP3.LUT R245, R245, 0x1f, RZ, 0xc0, !PT ;  /* 0x0000001ff5f57812 */ /* 0x010fe200078ec0ff */
[----:B------:R-:W-:Y:S01]  /*3fb0*/  FADD.FTZ R227, R226, R227 ;  /* 0x000000e3e2e37221 */ /* 0x000fe20000010000 */
[----:B0-----:R-:W-:Y:S01]  /*3fc0*/  FADD.FTZ R220, R219, R220 ;  /* 0x000000dcdbdc7221 */ /* 0x001fe20000010000 */
[----:B------:R-:W-:Y:S01]  /*3fd0*/  @!P5 ISETP.NE.AND.EX P3, PT, R0, RZ, PT, P3 ;  /* 0x000000ff0000d20c */ /* 0x000fe20003f65330 */
[----:B------:R-:W-:Y:S01]  /*3fe0*/  BSSY B1, `(.L_x_6816) ;  /* 0x000001c000017945 */ /* 0x000fe20003800000 */
[C---:B------:R-:W-:Y:S01]  /*3ff0*/  @!P5 ISETP.NE.U32.AND P1, PT, R2.reuse, RZ, PT ;  /* 0x000000ff0200d20c */ /* 0x040fe20003f25070 */
[----:B--2---:R-:W-:Y:S01]  /*4000*/  FMUL.FTZ R219, R227, UR8 ;  /* 0x00000008e3db7c20 */ /* 0x004fe20008410000 */
[----:B------:R-:W-:Y:S01]  /*4010*/  @!P5 ISETP.NE.U32.AND P0, PT, R2, RZ, PT ;  /* 0x000000ff0200d20c */ /* 0x000fe20003f05070 */
[----:B------:R-:W-:Y:S01]  /*4020*/  FMUL.FTZ R220, R220, UR8 ;  /* 0x00000008dcdc7c20 */ /* 0x000fe20008410000 */
[----:B------:R-:W-:-:S02]  /*4030*/  @!P5 ISETP.NE.U32.AND P2, PT, R2, RZ, PT ;  /* 0x000000ff0200d20c */ /* 0x000fc40003f45070 */
[----:B------:R-:W-:Y:S02]  /*4040*/  @!P5 FSEL R250, R144, RZ, P3 ;  /* 0x000000ff90fad208 */ /* 0x000fe40001800000 */
[----:B---3--:R-:W-:-:S05]  /*4050*/  @P4 IADD3 R218, R215, -0x1, RZ ;  /* 0xffffffffd7da4810 */ /* 0x008fca0007ffe0ff */
[----:B-1----:R-:W-:Y:S02]  /*4060*/  @P4 IMAD R218, R218, R214, RZ ;  /* 0x000000d6dada4224 */ /* 0x002fe400078e02ff */
[----:B------:R-:W0:Y:S03]  /*4070*/  @P4 LDC.64 R214, c[0x0][0x220] ;  /* 0x00008800ffd64b82 */ /* 0x000e260000000a00 */
[----:B------:R-:W-:-:S04]  /*4080*/  @P4 SHF.R.S32.HI R243, RZ, 0x1f, R218 ;  /* 0x0000001ffff34819 */ /* 0x000fc800000114da */
[----:B------:R-:W-:Y:S01]  /*4090*/  @P4 LEA.HI R243, R243, R218, RZ, 0x3 ;  /* 0x000000daf3f34211 */ /* 0x000fe200078f18ff */
[----:B------:R-:W-:-:S03]  /*40a0*/  IMAD.MOV.U32 R218, RZ, RZ, RZ ;  /* 0x000000ffffda7224 */ /* 0x000fc600078e00ff */
[----:B------:R-:W-:-:S05]  /*40b0*/  @P4 LEA.HI.SX32 R218, R243, R245, 0x1d ;  /* 0x000000f5f3da4211 */ /* 0x000fca00078feaff */
[----:B0-----:R-:W-:-:S05]  /*40c0*/  @P4 IMAD.WIDE.U32 R214, R218, 0x10, R214 ;  /* 0x00000010dad64825 */ /* 0x001fca00078e00d6 */
[----:B------:R0:W5:Y:S02]  /*40d0*/  @P4 LDG.E.128 R184, desc[UR4][R214.64] ;  /* 0x00000004d6b84981 */ /* 0x000164000c1e1d00 */
[----:B0-----:R-:W0:Y:S01]  /*40e0*/  LDC.64 R214, c[0x0][0x308] ;  /* 0x0000c200ffd67b82 */ /* 0x001e220000000a00 */
        /* <DEDUP_REMOVED lines=11> */
.L_x_6817:
[----:B------:R-:W-:Y:S05]  /*41a0*/  BSYNC B1 ;  /* 0x0000000000017941 */ /* 0x000fea0003800000 */
.L_x_6816:
[----:B------:R-:W-:Y:S01]  /*41b0*/  BSSY B1, `(.L_x_6818) ;  /* 0x0000010000017945 */ /* 0x000fe20003800000 */
[----:B------:R-:W-:Y:S02]  /*41c0*/  @!P5 ISETP.NE.U32.AND P3, PT, R2, RZ, PT ;  /* 0x000000ff0200d20c */ /* 0x000fe40003f65070 */
[----:B------:R-:W-:Y:S01]  /*41d0*/  @!P5 ISETP.NE.AND.EX P1, PT, R0, RZ, PT, P1 ;  /* 0x000000ff0000d20c */ /* 0x000fe20003f25310 */
[----:B------:R-:W-:-:S12]  /*41e0*/  @!P4 BRA `(.L_x_6819) ;  /* 0x000000000030c947 */ /* 0x000fd80003800000 */
[----:B------:R-:W-:Y:S01]  /*41f0*/  LOP3.LUT P6, RZ, R244, 0xff, RZ, 0xc0, !PT ;  /* 0x000000fff4ff7812 */ /* 0x000fe200078cc0ff */
[----:B------:R-:W-:Y:S01]  /*4200*/  FMUL.FTZ R226, R250, UR11 ;  /* 0x0000000bfae27c20 */ /* 0x000fe20008410000 */
[----:B------:R-:W-:-:S03]  /*4210*/  HFMA2.MMA R227, -RZ, RZ, 0, 0 ;  /* 0x00000000ffe37435 */ /* 0x000fc600000001ff */
        /* <DEDUP_REMOVED lines=9> */
.L_x_6819:
[----:B------:R-:W-:Y:S05]  /*42b0*/  BSYNC B1 ;  /* 0x0000000000017941 */ /* 0x000fea0003800000 */
.L_x_6818:
[----:B------:R-:W-:Y:S01]  /*42c0*/  BSSY B1, `(.L_x_6820) ;  /* 0x000000e000017945 */ /* 0x000fe20003800000 */
[----:B------:R-:W-:-:S03]  /*42d0*/  @!P5 FSEL R249, R145, RZ, P1 ;  /* 0x000000ff91f9d208 */ /* 0x000fc60000800000 */
[----:B------:R-:W-:Y:S05]  /*42e0*/  @!P5 BRA `(.L_x_6821) ;  /* 0x00000000002cd947 */ /* 0x000fea0003800000 */
[----:B------:R-:W2:Y:S01]  /*42f0*/  LDL R243, [R1+0xfc] ;  /* 0x0000fc0001f37983 */ /* 0x000ea20000100800 */
[----:B------:R-:W1:Y:S03]  /*4300*/  LDC.U8 R226, c[0x0][0x2a0] ;  /* 0x0000a800ffe27b82 */ /* 0x000e660000000000 */
[----:B------:R-:W3:Y:S01]  /*4310*/  LDL R227, [R1+0x54] ;  /* 0x0000540001e37983 */ /* 0x000ee20000100800 */
[----:B------:R-:W-:-:S04]  /*4320*/  ISETP.NE.U32.AND P1, PT, R2, RZ, PT ;  /* 0x000000ff0200720c */ /* 0x000fc80003f25070 */
[----:B------:R-:W-:Y:S02]  /*4330*/  ISETP.NE.AND.EX P1, PT, R0, RZ, PT, P1 ;  /* 0x000000ff0000720c */ /* 0x000fe40003f25310 */
[----:B-1----:R-:W-:-:S04]  /*4340*/  ISETP.NE.AND P6, PT, R226, RZ, PT ;  /* 0x000000ffe200720c */ /* 0x002fc80003fc5270 */
[----:B------:R-:W-:-:S05]  /*4350*/  FSEL R226, R219, RZ, !P6 ;  /* 0x000000ffdbe27208 */ /* 0x000fca0007000000 */
[----:B--2---:R-:W-:-:S04]  /*4360*/  FFMA.FTZ R226, R243, R220, R226 ;  /* 0x000000dcf3e27223 */ /* 0x004fc800000100e2 */
[----:B---3--:R-:W-:-:S04]  /*4370*/  FADD.FTZ R249, R227, -R226 ;  /* 0x800000e2e3f97221 */ /* 0x008fc80000010000 */
[----:B------:R-:W-:-:S04]  /*4380*/  FMUL.FTZ R249, R3, R249 ;  /* 0x000000f903f97220 */ /* 0x000fc80000410000 */
[----:B------:R-:W-:-:S07]  /*4390*/  @P1 FADD.FTZ R249, R145, R249 ;  /* 0x000000f991f91221 */ /* 0x000fce0000010000 */
.L_x_6821:
[----:B------:R-:W-:Y:S05]  /*43a0*/  BSYNC B1 ;  /* 0x0000000000017941 */ /* 0x000fea0003800000 */
.L_x_6820:
[----:B------:R-:W-:Y:S01]  /*43b0*/  BSSY B1, `(.L_x_6822) ;  /* 0x0000012000017945 */ /* 0x000fe20003800000 */
[----:B------:R-:W-:Y:S02]  /*43c0*/  @!P5 ISETP.NE.U32.AND P1, PT, R2, RZ, PT ;  /* 0x000000ff0200d20c */ /* 0x000fe40003f25070 */
[----:B------:R-:W-:Y:S01]  /*43d0*/  @!P5 ISETP.NE.AND.EX P0, PT, R0, RZ, PT, P0 ;  /* 0x000000ff0000d20c */ /* 0x000fe20003f05300 */
[----:B------:R-:W-:-:S12]  /*43e0*/  @!P4 BRA `(.L_x_6823) ;  /* 0x000000000038c947 */ /* 0x000fd80003800000 */
        /* <DEDUP_REMOVED lines=14> */
.L_x_6823:
[----:B------:R-:W-:Y:S05]  /*44d0*/  BSYNC B1 ;  /* 0x0000000000017941 */ /* 0x000fea0003800000 */
.L_x_6822:
        /* <DEDUP_REMOVED lines=14> */
.L_x_6825:
[----:B------:R-:W-:Y:S05]  /*45c0*/  BSYNC B1 ;  /* 0x0000000000017941 */ /* 0x000fea0003800000 */
.L_x_6824:
        /* <DEDUP_REMOVED lines=16> */
.L_x_6827:
[----:B------:R-:W-:Y:S05]  /*46d0*/  BSYNC B1 ;  /* 0x0000000000017941 */ /* 0x000fea0003800000 */
.L_x_6826:
        /* <DEDUP_REMOVED lines=14> */
.L_x_6829:
[----:B------:R-:W-:Y:S05]  /*47c0*/  BSYNC B1 ;  /* 0x0000000000017941 */ /* 0x000fea0003800000 */
.L_x_6828:
[----:B------:R-:W-:Y:S01]  /*47d0*/  @!P5 ISETP.NE.U32.AND P2, PT, R2, RZ, PT ;  /* 0x000000ff0200d20c */ /* 0x000fe20003f45070 */
[----:B------:R-:W-:Y:S01]  /*47e0*/  BSSY B1, `(.L_x_6830) ;  /* 0x0000014000017945 */ /* 0x000fe20003800000 */
[C---:B------:R-:W-:Y:S02]  /*47f0*/  @!P5 ISETP.NE.AND.EX P3, PT, R0.reuse, RZ, PT, P3 ;  /* 0x000000ff0000d20c */ /* 0x040fe40003f65330 */
[C---:B------:R-:W-:Y:S02]  /*4800*/  @!P5 ISETP.NE.AND.EX P1, PT, R0.reuse, RZ, PT, P1 ;  /* 0x000000ff0000d20c */ /* 0x040fe40003f25310 */
[C---:B------:R-:W-:Y:S02]  /*4810*/  @!P5 ISETP.NE.AND.EX P0, PT, R0.reuse, RZ, PT, P0 ;  /* 0x000000ff0000d20c */ /* 0x040fe40003f05300 */
[----:B------:R-:W-:Y:S01]  /*4820*/  @!P5 ISETP.NE.AND.EX P2, PT, R0, RZ, PT, P2 ;  /* 0x000000ff0000d20c */ /* 0x000fe20003f45320 */
[----:B------:R-:W-:-:S12]  /*4830*/  @!P4 BRA `(.L_x_6831) ;  /* 0x000000000038c947 */ /* 0x000fd80003800000 */
        /* <DEDUP_REMOVED lines=14> */
.L_x_6831:
[----:B------:R-:W-:Y:S05]  /*4920*/  BSYNC B1 ;  /* 0x0000000000017941 */ /* 0x000fea0003800000 */
.L_x_6830:
        /* <DEDUP_REMOVED lines=14> */
.L_x_6833:
[----:B------:R-:W-:Y:S05]  /*4a10*/  BSYNC B1 ;  /* 0x0000000000017941 */ /* 0x000fea0003800000 */
.L_x_6832:
[----:B------:R-:W-:Y:S04]  /*4a20*/  BSSY B1, `(.L_x_6834) ;  /* 0x000000e000017945 */ /* 0x000fe80003800000 */
[----:B------:R-:W-:Y:S05]  /*4a30*/  @!P4 BRA `(.L_x_6835) ;  /* 0x000000000030c947 */ /* 0x000fea0003800000 */
[----:B------:R-:W-:Y:S01]  /*4a40*/  LOP3.LUT P3, RZ, R213, 0xff, RZ, 0xc0, !PT ;  /* 0x000000ffd5ff7812 */ /* 0x000fe2000786c0ff */
[----:B------:R-:W-:Y:S01]  /*4a50*/  FMUL.FTZ R226, R246, UR11 ;  /* 0x0000000bf6e27c20 */ /* 0x000fe20008410000 */
[----:B------:R-:W-:-:S03]  /*4a60*/  MOV R227, RZ ;  /* 0x000000ff00e37202 */ /* 0x000fc60000000f00 */
[----:B------:R-:W-:-:S08]  /*4a70*/  FMUL.FTZ R226, R226, UR10 ;  /* 0x0000000ae2e27c20 */ /* 0x000fd00008410000 */
        /* <DEDUP_REMOVED lines=8> */
.L_x_6835:
[----:B------:R-:W-:Y:S05]  /*4b00*/  BSYNC B1 ;  /* 0x0000000000017941 */ /* 0x000fea0003800000 */
.L_x_6834:
        /* <DEDUP_REMOVED lines=14> */
.L_x_6837:
[----:B------:R-:W-:Y:S05]  /*4bf0*/  BSYNC B1 ;  /* 0x0000000000017941 */ /* 0x000fea0003800000 */
.L_x_6836:
[----:B------:R-:W-:Y:S04]  /*4c00*/  BSSY B1, `(.L_x_6838) ;  /* 0x0000010000017945 */ /* 0x000fe80003800000 */
[----:B------:R-:W-:Y:S05]  /*4c10*/  @!P4 BRA `(.L_x_6839) ;  /* 0x000000000038c947 */ /* 0x000fea0003800000 */
        /* <DEDUP_REMOVED lines=9> */
[----:B------:R-:W-:Y:S01]  /*4cb0*/  @P1 SHF.L.U32 R243, R243, 0x10, RZ ;  /* 0x00000010f3f31819 */ /* 0x000fe200000006ff */
[----:B------:R-:W-:-:S04]  /*4cc0*/  IMAD.MOV.U32 R227, RZ, RZ, RZ ;  /* 0x000000ffffe37224 */ /* 0x000fc800078e00ff */
[----:B------:R-:W-:-:S05]  /*4cd0*/  @P1 FMUL.FTZ R227, R226, R243 ;  /* 0x000000f3e2e31220 */ /* 0x000fca0000410000 */
[----:B------:R-:W-:-:S04]  /*4ce0*/  F2FP.BF16.F32.PACK_AB R227, RZ, R227 ;  /* 0x000000e3ffe3723e */ /* 0x000fc800000010ff */
[----:B------:R-:W-:-:S07]  /*4cf0*/  PRMT R190, R190, 0x5410, R227 ;  /* 0x00005410bebe7816 */ /* 0x000fce00000000e3 */
.L_x_6839:
[----:B------:R-:W-:Y:S05]  /*4d00*/  BSYNC B1 ;  /* 0x0000000000017941 */ /* 0x000fea0003800000 */
.L_x_6838:
        /* <DEDUP_REMOVED lines=14> */
.L_x_6841:
[----:B------:R-:W-:Y:S05]  /*4df0*/  BSYNC B1 ;  /* 0x0000000000017941 */ /* 0x000fea0003800000 */
.L_x_6840:
[----:B------:R-:W-:Y:S04]  /*4e00*/  BSSY B1, `(.L_x_6842) ;  /* 0x000000e000017945 */ /* 0x000fe80003800000 */
[----:B------:R-:W-:Y:S05]  /*4e10*/  @!P4 BRA `(.L_x_6843) ;  /* 0x000000000030c947 */ /* 0x000fea0003800000 */
        /* <DEDUP_REMOVED lines=12> */
.L_x_6843:
[----:B------:R-:W-:Y:S05]  /*4ee0*/  BSYNC B1 ;  /* 0x0000000000017941 */ /* 0x000fea0003800000 */
.L_x_6842:
        /* <DEDUP_REMOVED lines=14> */
.L_x_6845:
[----:B------:R-:W-:Y:S05]  /*4fd0*/  BSYNC B1 ;  /* 0x0000000000017941 */ /* 0x000fea0003800000 */
.L_x_6844:
[----:B------:R-:W-:Y:S04]  /*4fe0*/  BSSY B1, `(.L_x_6846) ;  /* 0x0000010000017945 */ /* 0x000fe80003800000 */
[----:B------:R-:W-:Y:S05]  /*4ff0*/  @!P4 BRA `(.L_x_6847) ;  /* 0x000000000038c947 */ /* 0x000fea0003800000 */
        /* <DEDUP_REMOVED lines=14> */
.L_x_6847:
[----:B------:R-:W-:Y:S05]  /*50e0*/  BSYNC B1 ;  /* 0x0000000000017941 */ /* 0x000fea0003800000 */
.L_x_6846:
[----:B------:R-:W2:Y:S01]  /*50f0*/  LDL R212, [R1+0x20] ;  /* 0x0000200001d47983 */ /* 0x000ea20000100800 */
[C---:B0-----:R-:W-:Y:S01]  /*5100*/  ISETP.NE.U32.AND P0, PT, R214.reuse, RZ, PT ;  /* 0x000000ffd600720c */ /* 0x041fe20003f05070 */
[----:B------:R-:W-:Y:S01]  /*5110*/  BSSY B1, `(.L_x_6848) ;  /* 0x000001c000017945 */ /* 0x000fe20003800000 */
[----:B------:R-:W-:Y:S02]  /*5120*/  ISETP.NE.U32.AND P1, PT, R214, RZ, PT ;  /* 0x000000ffd600720c */ /* 0x000fe40003f25070 */
[C---:B------:R-:W-:Y:S02]  /*5130*/  ISETP.NE.AND.EX P0, PT, R215.reuse, RZ, PT, P0 ;  /* 0x000000ffd700720c */ /* 0x040fe40003f05300 */
[----:B------:R-:W-:Y:S02]  /*5140*/  ISETP.NE.AND.EX P1, PT, R215, RZ, PT, P1 ;  /* 0x000000ffd700720c */ /* 0x000fe40003f25310 */
[----:B------:R-:W-:Y:S02]  /*5150*/  @!P5 ISETP.NE.U32.AND P3, PT, R2, RZ, PT ;  /* 0x000000ff0200d20c */ /* 0x000fe40003f65070 */
[----:B------:R-:W-:-:S02]  /*5160*/  SEL R213, R249, R193, P1 ;  /* 0x000000c1f9d57207 */ /* 0x000fc40000800000 */
[----:B------:R-:W-:Y:S02]  /*5170*/  SEL R214, R248, R194, P1 ;  /* 0x000000c2f8d67207 */ /* 0x000fe40000800000 */
[----:B------:R-:W-:Y:S02]  /*5180*/  SEL R215, R247, R195, P1 ;  /* 0x000000c3f7d77207 */ /* 0x000fe40000800000 */
[----:B------:R-:W-:Y:S01]  /*5190*/  @!P5 ISETP.NE.U32.AND P2, PT, R2, RZ, PT ;  /* 0x000000ff0200d20c */ /* 0x000fe20003f45070 */
[----:B------:R-:W2:Y:S01]  /*51a0*/  @P0 LDC.64 R226, c[0x0][0x308] ;  /* 0x0000c200ffe20b82 */ /* 0x000ea20000000a00 */
[----:B------:R-:W-:Y:S01]  /*51b0*/  @!P5 ISETP.NE.AND.EX P3, PT, R0, RZ, PT, P3 ;  /* 0x000000ff0000d20c */ /* 0x000fe20003f65330 */
[----:B--2---:R-:W-:Y:S01]  /*51c0*/  @P0 IMAD.WIDE.U32 R226, R212, 0x20, R226 ;  /* 0x00000020d4e20825 */ /* 0x004fe200078e00e2 */
[----:B------:R-:W-:-:S05]  /*51d0*/  SEL R212, R250, R192, P1 ;  /* 0x000000c0fad47207 */ /* 0x000fca0000800000 */
[----:B------:R0:W-:Y:S02]  /*51e0*/  @P0 STG.E.128 desc[UR4][R226.64], R212 ;  /* 0x000000d4e2000986 */ /* 0x0001e4000c101d04 */
[----:B0-----:R-:W-:Y:S02]  /*51f0*/  SEL R212, R246, R196, P1 ;  /* 0x000000c4f6d47207 */ /* 0x001fe40000800000 */
[----:B------:R-:W-:Y:S02]  /*5200*/  SEL R213, R245, R197, P1 ;  /* 0x000000c5f5d57207 */ /* 0x000fe40000800000 */
[----:B------:R-:W-:Y:S02]  /*5210*/  SEL R214, R244, R198, P1 ;  /* 0x000000c6f4d67207 */ /* 0x000fe40000800000 */
[----:B------:R-:W-:-:S05]  /*5220*/  SEL R215, R243, R199, P1 ;  /* 0x000000c7f3d77207 */ /* 0x000fca0000800000 */
[----:B------:R0:W-:Y:S02]  /*5230*/  @P0 STG.E.128 desc[UR4][R226.64+0x10], R212 ;  /* 0x000010d4e2000986 */ /* 0x0001e4000c101d04 */
[----:B0-----:R-:W0:Y:S08]  /*5240*/  @P4 LDC.64 R212, c[0x0][0x2f8] ;  /* 0x0000be00ffd44b82 */ /* 0x001e300000000a00 */
[----:B------:R-:W1:Y:S01]  /*5250*/  @P0 LDC.64 R226, c[0x0][0x308] ;  /* 0x0000c200ffe20b82 */ /* 0x000e620000000a00 */
[----:B0-----:R-:W-:-:S05]  /*5260*/  @P4 IMAD.WIDE.U32 R212, R218, 0x10, R212 ;  /* 0x00000010dad44825 */ /* 0x001fca00078e00d4 */
[----:B------:R0:W-:Y:S01]  /*5270*/  @P4 STG.E.128 desc[UR4][R212.64], R188 ;  /* 0x000000bcd4004986 */ /* 0x0001e2000c101d04 */
[----:B------:R-:W-:Y:S05]  /*5280*/  @!P4 BRA `(.L_x_6849) ;  /* 0x000000000010c947 */ /* 0x000fea0003800000 */
[----:B-----5:R-:W2:Y:S01]  /*5290*/  LDC.64 R186, c[0x0][0x220] ;  /* 0x00008800ffba7b82 */ /* 0x020ea20000000a00 */
[----:B------:R-:W-:-:S05]  /*52a0*/  IADD3 R184, R218, 0x20, RZ ;  /* 0x00000020dab87810 */ /* 0x000fca0007ffe0ff */
[----:B--2---:R-:W-:-:S06]  /*52b0*/  IMAD.WIDE.U32 R184, R184, 0x10, R186 ;  /* 0x00000010b8b87825 */ /* 0x004fcc00078e00ba */
[----:B------:R-:W5:Y:S02]  /*52c0*/  LDG.E.128 R184, desc[UR4][R184.64] ;  /* 0x00000004b8b87981 */ /* 0x000f64000c1e1d00 */
.L_x_6849:
[----:B------:R-:W-:Y:S05]  /*52d0*/  BSYNC B1 ;  /* 0x0000000000017941 */ /* 0x000fea0003800000 */
.L_x_6848:
[----:B------:R-:W-:Y:S01]  /*52e0*/  BSSY B1, `(.L_x_6850) ;  /* 0x000000e000017945 */ /* 0x000fe20003800000 */
[----:B0-----:R-:W-:-:S03]  /*52f0*/  @!P5 FSEL R212, R152, RZ, P3 ;  /* 0x000000ff98d4d208 */ /* 0x001fc60001800000 */
[----:B------:R-:W-:Y:S05]  /*5300*/  @!P5 BRA `(.L_x_6851) ;  /* 0x00000000002cd947 */ /* 0x000fea0003800000 */
[----:B------:R-:W2:Y:S01]  /*5310*/  LDL R214, [R1+0xe0] ;  /* 0x0000e00001d67983 */ /* 0x000ea20000100800 */
[----:B------:R-:W0:Y:S03]  /*5320*/  LDC.U8 R215, c[0x0][0x2a0] ;  /* 0x0000a800ffd77b82 */ /* 0x000e260000000000 */
[----:B------:R-:W3:Y:S01]  /*5330*/  LDL R213, [R1+0x14] ;  /* 0x0000140001d57983 */ /* 0x000ee20000100800 */
[----:B------:R-:W-:-:S04]  /*5340*/  ISETP.NE.U32.AND P3, PT, R2, RZ, PT ;  /* 0x000000ff0200720c */ /* 0x000fc80003f65070 */
[----:B------:R-:W-:Y:S02]  /*5350*/  ISETP.NE.AND.EX P3, PT, R0, RZ, PT, P3 ;  /* 0x000000ff0000720c */ /* 0x000fe40003f65330 */
[----:B0-----:R-:W-:-:S04]  /*5360*/  ISETP.NE.AND P6, PT, R215, RZ, PT ;  /* 0x000000ffd700720c */ /* 0x001fc80003fc5270 */
[----:B------:R-:W-:-:S05]  /*5370*/  FSEL R212, R219, RZ, !P6 ;  /* 0x000000ffdbd47208 */ /* 0x000fca0007000000 */
[----:B--2---:R-:W-:-:S04]  /*5380*/  FFMA.FTZ R212, R214, R220, R212 ;  /* 0x000000dcd6d47223 */ /* 0x004fc800000100d4 */
[----:B---3--:R-:W-:-:S04]  /*5390*/  FADD.FTZ R212, R213, -R212 ;  /* 0x800000d4d5d47221 */ /* 0x008fc80000010000 */
[----:B------:R-:W-:-:S04]  /*53a0*/  FMUL.FTZ R212, R3, R212 ;  /* 0x000000d403d47220 */ /* 0x000fc80000410000 */
[----:B------:R-:W-:-:S07]  /*53b0*/  @P3 FADD.FTZ R212, R152, R212 ;  /* 0x000000d498d43221 */ /* 0x000fce0000010000 */
.L_x_6851:
[----:B------:R-:W-:Y:S05]  /*53c0*/  BSYNC B1 ;  /* 0x0000000000017941 */ /* 0x000fea0003800000 */
.L_x_6850:
[----:B------:R-:W-:Y:S01]  /*53d0*/  BSSY B1, `(.L_x_6852) ;  /* 0x0000011000017945 */ /* 0x000fe20003800000 */
[----:B------:R-:W-:Y:S02]  /*53e0*/  @!P5 ISETP.NE.U32.AND P3, PT, R2, RZ, PT ;  /* 0x000000ff0200d20c */ /* 0x000fe40003f65070 */
[----:B------:R-:W-:Y:S01]  /*53f0*/  @!P5 ISETP.NE.AND.EX P2, PT, R0, RZ, PT, P2 ;  /* 0x000000ff0000d20c */ /* 0x000fe20003f45320 */
[----:B------:R-:W-:-:S12]  /*5400*/  @!P4 BRA `(.L_x_6853) ;  /* 0x000000000034c947 */ /* 0x000fd80003800000 */
[----:B------:R-:W2:Y:S01]  /*5410*/  LDL.LU R213, [R1+0x28] ;  /* 0x0000280001d57983 */ /* 0x000ea20000300800 */
[----:B------:R-:W-:Y:S01]  /*5420*/  IMAD.MOV.U32 R214, RZ, RZ, RZ ;  /* 0x000000ffffd67224 */ /* 0x000fe200078e00ff */
[----:B--2---:R-:W-:Y:S01]  /*5430*/  LOP3.LUT P6, RZ, R213, 0xff, RZ, 0xc0, !PT ;  /* 0x000000ffd5ff7812 */ /* 0x004fe200078cc0ff */
[----:B------:R-:W-:-:S04]  /*5440*/  FMUL.FTZ R213, R212, UR11 ;  /* 0x0000000bd4d57c20 */ /* 0x000fc80008410000 */
        /* <DEDUP_REMOVED lines=9> */
.L_x_6853:
[----:B------:R-:W-:Y:S05]  /*54e0*/  BSYNC B1 ;  /* 0x0000000000017941 */ /* 0x000fea0003800000 */
.L_x_6852:
[----:B------:R-:W-:Y:S01]  /*54f0*/  BSSY B1, `(.L_x_6854) ;  /* 0x000000e000017945 */ /* 0x000fe20003800000 */
[----:B------:R-:W-:-:S03]  /*5500*/  @!P5 FSEL R213, R153, RZ, P2 ;  /* 0x000000ff99d5d208 */ /* 0x000fc60001000000 */
        /* <DEDUP_REMOVED lines=12> */
.L_x_6855:
[----:B------:R-:W-:Y:S05]  /*55d0*/  BSYNC B1 ;  /* 0x0000000000017941 */ /* 0x000fea0003800000 */
.L_x_6854:
[----:B------:R-:W1:Y:S01]  /*55e0*/  LDL.LU R214, [R1+0x50] ;  /* 0x0000500001d67983 */ /* 0x000e620000300800 */
[----:B------:R-:W-:Y:S01]  /*55f0*/  @!P5 ISETP.NE.U32.AND P2, PT, R2, RZ, PT ;  /* 0x000000ff0200d20c */ /* 0x000fe20003f45070 */
[----:B------:R-:W-:Y:S01]  /*5600*/  BSSY B1, `(.L_x_6856) ;  /* 0x0000014000017945 */ /* 0x000fe20003800000 */
[C---:B------:R-:W-:Y:S02]  /*5610*/  @!P5 ISETP.NE.AND.EX P3, PT, R0.reuse, RZ, PT, P3 ;  /* 0x000000ff0000d20c */ /* 0x040fe40003f65330 */
[----:B------:R-:W-:Y:S02]  /*5620*/  @!P5 ISETP.NE.AND.EX P2, PT, R0, RZ, PT, P2 ;  /* 0x000000ff0000d20c */ /* 0x000fe40003f45320 */
[----:B------:R-:W-:Y:S01]  /*5630*/  SEL R212, R212, R192, P1 ;  /* 0x000000c0d4d47207 */ /* 0x000fe20000800000 */
[----:B-1----:R-:W-:Y:S01]  /*5640*/  @P0 IMAD.WIDE.U32 R226, R214, 0x20, R226 ;  /* 0x00000020d6e20825 */ /* 0x002fe200078e00e2 */
[----:B------:R-:W-:Y:S09]  /*5650*/  @!P4 BRA `(.L_x_6857) ;  /* 0x000000000038c947 */ /* 0x000ff20003800000 */
        /* <DEDUP_REMOVED lines=14> */
.L_x_6857:
[----:B------:R-:W-:Y:S05]  /*5740*/  BSYNC B1 ;  /* 0x0000000000017941 */ /* 0x000fea0003800000 */
.L_x_6856:
[----:B------:R-:W-:Y:S01]  /*5750*/  BSSY B1, `(.L_x_6858) ;  /* 0x000000f000017945 */ /* 0x000fe20003800000 */
[----:B------:R-:W-:Y:S02]  /*5760*/  SEL R213, R213, R193, P1 ;  /* 0x000000c1d5d57207 */ /* 0x000fe40000800000 */
[----:B------:R-:W-:Y:S01]  /*5770*/  @!P5 FSEL R214, R154, RZ, P3 ;  /* 0x000000ff9ad6d208 */ /* 0x000fe20001800000 */
[----:B------:R-:W-:Y:S06]  /*5780*/  @!P5 BRA `(.L_x_6859) ;  /* 0x00000000002cd947 */ /* 0x000fec0003800000 */
        /* <DEDUP_REMOVED lines=11> */
.L_x_6859:
[----:B------:R-:W-:Y:S05]  /*5840*/  BSYNC B1 ;  /* 0x0000000000017941 */ /* 0x000fea0003800000 */
.L_x_6858:
[----:B------:R-:W-:Y:S04]  /*5850*/  BSSY B1, `(.L_x_6860) ;  /* 0x000000e000017945 */ /* 0x000fe80003800000 */
[----:B------:R-:W-:Y:S05]  /*5860*/  @!P4 BRA `(.L_x_6861) ;  /* 0x000000000030c947 */ /* 0x000fea0003800000 */
        /* <DEDUP_REMOVED lines=12> */
.L_x_6861:
[----:B------:R-:W-:Y:S05]  /*5930*/  BSYNC B1 ;  /* 0x0000000000017941 */ /* 0x000fea0003800000 */
.L_x_6860:
        /* <DEDUP_REMOVED lines=15> */
.L_x_6863:
[----:B------:R-:W-:Y:S05]  /*5a30*/  BSYNC B1 ;  /* 0x0000000000017941 */ /* 0x000fea0003800000 */
.L_x_6862:
[----:B------:R-:W-:Y:S04]  /*5a40*/  BSSY B1, `(.L_x_6864) ;  /* 0x0000010000017945 */ /* 0x000fe80003800000 */
[----:B------:R-:W-:Y:S05]  /*5a50*/  @!P4 BRA `(.L_x_6865) ;  /* 0x000000000038c947 */ /* 0x000fea0003800000 */
        /* <DEDUP_REMOVED lines=14> */
.L_x_6865:
[----:B------:R-:W-:Y:S05]  /*5b40*/  BSYNC B1 ;  /* 0x0000000000017941 */ /* 0x000fea0003800000 */
.L_x_6864:
[----:B------:R-:W-:Y:S01]  /*5b50*/  @!P5 ISETP.NE.U32.AND P3, PT, R2, RZ, PT ;  /* 0x000000ff0200d20c */ /* 0x000fe20003f65070 */
[----:B------:R-:W-:Y:S01]  /*5b60*/  BSSY B1, `(.L_x_6866) ;  /* 0x0000012000017945 */ /* 0x000fe20003800000 */
[----:B------:R-:W-:Y:S02]  /*5b70*/  SEL R215, R215, R195, P1 ;  /* 0x000000c3d7d77207 */ /* 0x000fe40000800000 */
[----:B------:R-:W-:Y:S02]  /*5b80*/  @!P5 ISETP.NE.AND.EX P3, PT, R0, RZ, PT, P3 ;  /* 0x000000ff0000d20c */ /* 0x000fe40003f65330 */
[----:B------:R-:W-:Y:S01]  /*5b90*/  @!P5 ISETP.NE.U32.AND P2, PT, R2, RZ, PT ;  /* 0x000000ff0200d20c */ /* 0x000fe20003f45070 */
[----:B------:R0:W-:Y:S02]  /*5ba0*/  @P0 STG.E.128 desc[UR4][R226.64], R212 ;  /* 0x000000d4e2000986 */ /* 0x0001e4000c101d04 */
[----:B0-----:R-:W-:Y:S01]  /*5bb0*/  @!P5 FSEL R212, R156, RZ, P3 ;  /* 0x000000ff9cd4d208 */ /* 0x001fe20001800000 */
[----:B------:R-:W-:Y:S09]  /*5bc0*/  @!P5 BRA `(.L_x_6867) ;  /* 0x00000000002cd947 */ /* 0x000ff20003800000 */
        /* <DEDUP_REMOVED lines=11> */
.L_x_6867:
[----:B------:R-:W-:Y:S05]  /*5c80*/  BSYNC B1 ;  /* 0x0000000000017941 */ /* 0x000fea0003800000 */
.L_x_6866:
        /* <DEDUP_REMOVED lines=16> */
.L_x_6869:
[----:B------:R-:W-:Y:S05]  /*5d90*/  BSYNC B1 ;  /* 0x0000000000017941 */ /* 0x000fea0003800000 */
.L_x_6868:
[----:B------:R-:W-:Y:S01]  /*5da0*/  BSSY B1, `(.L_x_6870) ;  /* 0x000000e000017945 */ /* 0x000fe20003800000 */
[----:B------:R-:W-:-:S03]  /*5db0*/  @!P5 FSEL R213, R157, RZ, P2 ;  /* 0x000000ff9dd5d208 */ /* 0x000fc60001000000 */
[----:B------:R-:W-:Y:S05]  /*5dc0*/  @!P5 BRA `(.L_x_6871) ;  /* 0x00000000002cd947 */ /* 0x000fea0003800000 */
[----:B------:R-:W2:Y:S01]  /*5dd0*/  LDL R215, [R1+0xcc] ;  /* 0x0000cc0001d77983 */ /* 0x000ea20000100800 */
[----:B------:R-:W0:Y:S03]  /*5de0*/  LDC.U8 R243, c[0x0][0x2a0] ;  /* 0x0000a800fff37b82 */ /* 0x000e260000000000 */
[----:B------:R-:W3:Y:S01]  /*5df0*/  LDL R214, [R1] ;  /* 0x0000000001d67983 */ /* 0x000ee20000100800 */
        /* <DEDUP_REMOVED lines=8> */
.L_x_6871:
[----:B------:R-:W-:Y:S05]  /*5e80*/  BSYNC B1 ;  /* 0x0000000000017941 */ /* 0x000fea0003800000 */
.L_x_6870:
[----:B------:R-:W-:Y:S01]  /*5e90*/  @!P5 ISETP.NE.U32.AND P2, PT, R2, RZ, PT ;  /* 0x000000ff0200d20c */ /* 0x000fe20003f45070 */
[----:B------:R-:W-:Y:S01]  /*5ea0*/  BSSY B1, `(.L_x_6872) ;  /* 0x0000012000017945 */ /* 0x000fe20003800000 */
[C---:B------:R-:W-:Y:S02]  /*5eb0*/  @!P5 ISETP.NE.AND.EX P3, PT, R0.reuse, RZ, PT, P3 ;  /* 0x000000ff0000d20c */ /* 0x040fe40003f65330 */
[----:B------:R-:W-:Y:S01]  /*5ec0*/  @!P5 ISETP.NE.AND.EX P2, PT, R0, RZ, PT, P2 ;  /* 0x000000ff0000d20c */ /* 0x000fe20003f45320 */
[----:B------:R-:W-:-:S12]  /*5ed0*/  @!P4 BRA `(.L_x_6873) ;  /* 0x000000000038c947 */ /* 0x000fd80003800000 */
        /* <DEDUP_REMOVED lines=14> */
.L_x_6873:
[----:B------:R-:W-:Y:S05]  /*5fc0*/  BSYNC B1 ;  /* 0x0000000000017941 */ /* 0x000fea0003800000 */
.L_x_6872:
[----:B------:R-:W-:Y:S01]  /*5fd0*/  BSSY B1, `(.L_x_6874) ;  /* 0x000000d000017945 */ /* 0x000fe20003800000 */
[----:B------:R-:W-:-:S03]  /*5fe0*/  @!P5 FSEL R214, R158, RZ, P3 ;  /* 0x000000ff9ed6d208 */ /* 0x000fc60001800000 */
        /* <DEDUP_REMOVED lines=11> */
.L_x_6875:
[----:B------:R-:W-:Y:S05]  /*60a0*/  BSYNC B1 ;  /* 0x0000000000017941 */ /* 0x000fea0003800000 */
.L_x_6874:
        /* <DEDUP_REMOVED lines=14> */
.L_x_6877:
[----:B------:R-:W-:Y:S05]  /*6190*/  BSYNC B1 ;  /* 0x0000000000017941 */ /* 0x000fea0003800000 */
.L_x_6876:
        /* <DEDUP_REMOVED lines=13> */
.L_x_6879:
[----:B------:R-:W-:Y:S05]  /*6270*/  BSYNC B1 ;  /* 0x0000000000017941 */ /* 0x000fea0003800000 */
.L_x_6878:
        /* <DEDUP_REMOVED lines=16> */
.L_x_6881:
[----:B------:R-:W-:Y:S05]  /*6380*/  BSYNC B1 ;  /* 0x0000000000017941 */ /* 0x000fea0003800000 */
.L_x_6880:
[----:B------:R-:W0:Y:S01]  /*6390*/  @P4 LDC.64 R210, c[0x0][0x2f8] ;  /* 0x0000be00ffd24b82 */ /* 0x000e220000000a00 */
[----:B------:R-:W-:Y:S01]  /*63a0*/  SEL R212, R212, R196, P1 ;  /* 0x000000c4d4d47207 */ /* 0x000fe20000800000 */
[----:B------:R-:W-:Y:S01]  /*63b0*/  BSSY B1, `(.L_x_6882) ;  /* 0x0000011000017945 */ /* 0x000fe20003800000 */
[----:B------:R-:W-:Y:S02]  /*63c0*/  SEL R213, R213, R197, P1 ;  /* 0x000000c5d5d57207 */ /* 0x000fe40000800000 */
[----:B------:R-:W-:Y:S02]  /*63d0*/  SEL R214, R214, R198, P1 ;  /* 0x000000c6d6d67207 */ /* 0x000fe40000800000 */
[----:B------:R-:W-:Y:S02]  /*63e0*/  SEL R215, R215, R199, P1 ;  /* 0x000000c7d7d77207 */ /* 0x000fe40000800000 */
[C---:B------:R-:W-:Y:S02]  /*63f0*/  @!P5 ISETP.NE.U32.AND P3, PT, R2.reuse, RZ, PT ;  /* 0x000000ff0200d20c */ /* 0x040fe40003f65070 */
[----:B------:R-:W-:Y:S01]  /*6400*/  @!P5 ISETP.NE.U32.AND P2, PT, R2, RZ, PT ;  /* 0x000000ff0200d20c */ /* 0x000fe20003f45070 */
[----:B------:R1:W-:Y:S01]  /*6410*/  @P0 STG.E.128 desc[UR4][R226.64+0x10], R212 ;  /* 0x000010d4e2000986 */ /* 0x0003e2000c101d04 */
[----:B------:R-:W-:-:S02]  /*6420*/  @!P5 ISETP.NE.AND.EX P3, PT, R0, RZ, PT, P3 ;  /* 0x000000ff0000d20c */ /* 0x000fc40003f65330 */
[C---:B------:R-:W-:Y:S01]  /*6430*/  IADD3 R243, R218.reuse, 0x40, RZ ;  /* 0x00000040daf37810 */ /* 0x040fe20007ffe0ff */
[----:B-1----:R-:W-:Y:S01]  /*6440*/  @P4 VIADD R212, R218, 0x20 ;  /* 0x00000020dad44836 */ /* 0x002fe20000000000 */
[----:B------:R-:W1:Y:S03]  /*6450*/  @P0 LDC.64 R226, c[0x0][0x308] ;  /* 0x0000c200ffe20b82 */ /* 0x000e660000000a00 */
[----:B0-----:R-:W-:-:S05]  /*6460*/  @P4 IMAD.WIDE.U32 R210, R212, 0x10, R210 ;  /* 0x00000010d4d24825 */ /* 0x001fca00078e00d2 */
[----:B------:R0:W-:Y:S01]  /*6470*/  @P4 STG.E.128 desc[UR4][R210.64], R188 ;  /* 0x000000bcd2004986 */ /* 0x0001e2000c101d04 */
[----:B------:R-:W-:Y:S05]  /*6480*/  @!P4 BRA `(.L_x_6883) ;  /* 0x00000000000cc947 */ /* 0x000fea0003800000 */
[----:B-----5:R-:W2:Y:S02]  /*6490*/  LDC.64 R184, c[0x0][0x220] ;  /* 0x00008800ffb87b82 */ /* 0x020ea40000000a00 */
[----:B--2---:R-:W-:-:S06]  /*64a0*/  IMAD.WIDE.U32 R184, R243, 0x10, R184 ;  /* 0x00000010f3b87825 */ /* 0x004fcc00078e00b8 */
[----:B------:R-:W5:Y:S02]  /*64b0*/  LDG.E.128 R184, desc[UR4][R184.64] ;  /* 0x00000004b8b87981 */ /* 0x000f64000c1e1d00 */
.L_x_6883:
[----:B------:R-:W-:Y:S05]  /*64c0*/  BSYNC B1 ;  /* 0x0000000000017941 */ /* 0x000fea0003800000 */
.L_x_6882:
[----:B------:R-:W-:Y:S01]  /*64d0*/  BSSY B1, `(.L_x_6884) ;  /* 0x000000d000017945 */ /* 0x000fe20003800000 */
[----:B------:R-:W-:-:S03]  /*64e0*/  @!P5 FSEL R212, R160, RZ, P3 ;  /* 0x000000ffa0d4d208 */ /* 0x000fc60001800000 */
[----:B------:R-:W-:Y:S05]  /*64f0*/  @!P5 BRA `(.L_x_6885) ;  /* 0x000000000028d947 */ /* 0x000fea0003800000 */
[----:B0-----:R-:W2:Y:S01]  /*6500*/  LDL R211, [R1+0xc0] ;  /* 0x0000c00001d37983 */ /* 0x001ea20000100800 */
        /* <DEDUP_REMOVED lines=9> */
.L_x_6885:
[----:B------:R-:W-:Y:S05]  /*65a0*/  BSYNC B1 ;  /* 0x0000000000017941 */ /* 0x000fea0003800000 */
.L_x_6884:
[----:B------:R-:W-:Y:S01]  /*65b0*/  BSSY B1, `(.L_x_6886) ;  /* 0x0000011000017945 */ /* 0x000fe20003800000 */
[----:B------:R-:W-:Y:S02]  /*65c0*/  @!P5 ISETP.NE.U32.AND P3, PT, R2, RZ, PT ;  /* 0x000000ff0200d20c */ /* 0x000fe40003f65070 */
[----:B------:R-:W-:Y:S01]  /*65d0*/  @!P5 ISETP.NE.AND.EX P2, PT, R0, RZ, PT, P2 ;  /* 0x000000ff0000d20c */ /* 0x000fe20003f45320 */
[----:B------:R-:W-:-:S12]  /*65e0*/  @!P4 BRA `(.L_x_6887) ;  /* 0x000000000034c947 */ /* 0x000fd80003800000 */
[----:B0-----:R-:W2:Y:S01]  /*65f0*/  LDL.LU R210, [R1+0x2c] ;  /* 0x00002c0001d27983 */ /* 0x001ea20000300800 */
        /* <DEDUP_REMOVED lines=12> */
.L_x_6887:
[----:B------:R-:W-:Y:S05]  /*66c0*/  BSYNC B1 ;  /* 0x0000000000017941 */ /* 0x000fea0003800000 */
.L_x_6886:
        /* <DEDUP_REMOVED lines=13> */
.L_x_6889:
[----:B------:R-:W-:Y:S05]  /*67a0*/  BSYNC B1 ;  /* 0x0000000000017941 */ /* 0x000fea0003800000 */
.L_x_6888:
[----:B0-----:R-:W1:Y:S01]  /*67b0*/  LDL.LU R210, [R1+0x70] ;  /* 0x0000700001d27983 */ /* 0x001e620000300800 */
        /* <DEDUP_REMOVED lines=21> */
.L_x_6891:
[----:B------:R-:W-:Y:S05]  /*6910*/  BSYNC B1 ;  /* 0x0000000000017941 */ /* 0x000fea0003800000 */
.L_x_6890:
[----:B------:R-:W-:Y:S01]  /*6920*/  BSSY B1, `(.L_x_6892) ;  /* 0x000000e000017945 */ /* 0x000fe20003800000 */
[----:B------:R-:W-:Y:S02]  /*6930*/  SEL R213, R213, R193, P1 ;  /* 0x000000c1d5d57207 */ /* 0x000fe40000800000 */
[----:B------:R-:W-:Y:S01]  /*6940*/  @!P5 FSEL R214, R162, RZ, P3 ;  /* 0x000000ffa2d6d208 */ /* 0x000fe20001800000 */
[----:B------:R-:W-:Y:S06]  /*6950*/  @!P5 BRA `(.L_x_6893) ;  /* 0x000000000028d947 */ /* 0x000fec0003800000 */
        /* <DEDUP_REMOVED lines=10> */
.L_x_6893:
[----:B------:R-:W-:Y:S05]  /*6a00*/  BSYNC B1 ;  /* 0x0000000000017941 */ /* 0x000fea0003800000 */
.L_x_6892:
[----:B------:R-:W-:Y:S04]  /*6a10*/  BSSY B1, `(.L_x_6894) ;  /* 0x000000e000017945 */ /* 0x000fe80003800000 */
[----:B------:R-:W-:Y:S05]  /*6a20*/  @!P4 BRA `(.L_x_6895) ;  /* 0x000000000030c947 */ /* 0x000fea0003800000 */
        /* <DEDUP_REMOVED lines=12> */
.L_x_6895:
[----:B------:R-:W-:Y:S05]  /*6af0*/  BSYNC B1 ;  /* 0x0000000000017941 */ /* 0x000fea0003800000 */
.L_x_6894:
        /* <DEDUP_REMOVED lines=14> */
.L_x_6897:
[----:B------:R-:W-:Y:S05]  /*6be0*/  BSYNC B1 ;  /* 0x0000000000017941 */ /* 0x000fea0003800000 */
.L_x_6896:
[----:B------:R-:W-:Y:S04]  /*6bf0*/  BSSY B1, `(.L_x_6898) ;  /* 0x0000010000017945 */ /* 0x000fe80003800000 */
[----:B------:R-:W-:Y:S05]  /*6c00*/  @!P4 BRA `(.L_x_6899) ;  /* 0x000000000038c947 */ /* 0x000fea0003800000 */
        /* <DEDUP_REMOVED lines=14> */
.L_x_6899:
[----:B------:R-:W-:Y:S05]  /*6cf0*/  BSYNC B1 ;  /* 0x0000000000017941 */ /* 0x000fea0003800000 */
.L_x_6898:
        /* <DEDUP_REMOVED lines=18> */
.L_x_6901:
[----:B------:R-:W-:Y:S05]  /*6e20*/  BSYNC B1 ;  /* 0x0000000000017941 */ /* 0x000fea0003800000 */
.L_x_6900:
        /* <DEDUP_REMOVED lines=16> */
.L_x_6903:
[----:B------:R-:W-:Y:S05]  /*6f30*/  BSYNC B1 ;  /* 0x0000000000017941 */ /* 0x000fea0003800000 */
.L_x_6902:
        /* <DEDUP_REMOVED lines=13> */
.L_x_6905:
[----:B------:R-:W-:Y:S05]  /*7010*/  BSYNC B1 ;  /* 0x0000000000017941 */ /* 0x000fea0003800000 */
.L_x_6904:
        /* <DEDUP_REMOVED lines=19> */
.L_x_6907:
[----:B------:R-:W-:Y:S05]  /*7150*/  BSYNC B1 ;  /* 0x0000000000017941 */ /* 0x000fea0003800000 */
.L_x_6906:
        /* <DEDUP_REMOVED lines=13> */
.L_x_6909:
[----:B------:R-:W-:Y:S05]  /*7230*/  BSYNC B1 ;  /* 0x0000000000017941 */ /* 0x000fea0003800000 */
.L_x_6908:
        /* <DEDUP_REMOVED lines=14> */
.L_x_6911:
[----:B------:R-:W-:Y:S05]  /*7320*/  BSYNC B1 ;  /* 0x0000000000017941 */ /* 0x000fea0003800000 */
.L_x_6910:
        /* <DEDUP_REMOVED lines=13> */
.L_x_6913:
[----:B------:R-:W-:Y:S05]  /*7400*/  BSYNC B1 ;  /* 0x0000000000017941 */ /* 0x000fea0003800000 */
.L_x_6912:
        /* <DEDUP_REMOVED lines=16> */
.L_x_6915:
[----:B------:R-:W-:Y:S05]  /*7510*/  BSYNC B1 ;  /* 0x0000000000017941 */ /* 0x000fea0003800000 */
.L_x_6914:
[----:B------:R-:W-:Y:S01]  /*7520*/  SEL R208, R213, R196, P1 ;  /* 0x000000c4d5d07207 */ /* 0x000fe20000800000 */
[----:B------:R-:W-:Y:S01]  /*7530*/  BSSY B1, `(.L_x_6916) ;  /* 0x0000011000017945 */ /* 0x000fe20003800000 */
[----:B------:R-:W-:Y:S02]  /*7540*/  SEL R209, R212, R197, P1 ;  /* 0x000000c5d4d17207 */ /* 0x000fe40000800000 */
[----:B------:R-:W-:Y:S01]  /*7550*/  SEL R210, R210, R198, P1 ;  /* 0x000000c6d2d27207 */ /* 0x000fe20000800000 */
[----:B------:R-:W0:Y:S01]  /*7560*/  @P0 LDC.64 R212, c[0x0][0x308] ;  /* 0x0000c200ffd40b82 */ /* 0x000e220000000a00 */
[----:B------:R-:W-:Y:S02]  /*7570*/  SEL R211, R211, R199, P1 ;  /* 0x000000c7d3d37207 */ /* 0x000fe40000800000 */
[C---:B------:R-:W-:Y:S02]  /*7580*/  @!P5 ISETP.NE.U32.AND P3, PT, R2.reuse, RZ, PT ;  /* 0x000000ff0200d20c */ /* 0x040fe40003f65070 */
[----:B------:R-:W-:Y:S01]  /*7590*/  @!P5 ISETP.NE.U32.AND P2, PT, R2, RZ, PT ;  /* 0x000000ff0200d20c */ /* 0x000fe20003f45070 */
[----:B------:R1:W-:Y:S01]  /*75a0*/  @P0 STG.E.128 desc[UR4][R226.64+0x10], R208 ;  /* 0x000010d0e2000986 */ /* 0x0003e2000c101d04 */
[----:B------:R-:W-:Y:S01]  /*75b0*/  @!P5 ISETP.NE.AND.EX P3, PT, R0, RZ, PT, P3 ;  /* 0x000000ff0000d20c */ /* 0x000fe20003f65330 */
[----:B-1----:R-:W1:Y:S01]  /*75c0*/  @P4 LDC.64 R208, c[0x0][0x2f8] ;  /* 0x0000be00ffd04b82 */ /* 0x002e620000000a00 */
[----:B------:R-:W-:Y:S01]  /*75d0*/  IADD3 R226, R218, 0x60, RZ ;  /* 0x00000060dae27810 */ /* 0x000fe20007ffe0ff */
[----:B-1----:R-:W-:-:S05]  /*75e0*/  @P4 IMAD.WIDE.U32 R208, R243, 0x10, R208 ;  /* 0x00000010f3d04825 */ /* 0x002fca00078e00d0 */
[----:B------:R1:W-:Y:S01]  /*75f0*/  @P4 STG.E.128 desc[UR4][R208.64], R188 ;  /* 0x000000bcd0004986 */ /* 0x0003e2000c101d04 */
[----:B0-----:R-:W-:Y:S05]  /*7600*/  @!P4 BRA `(.L_x_6917) ;  /* 0x00000000000cc947 */ /* 0x001fea0003800000 */
[----:B-----5:R-:W0:Y:S02]  /*7610*/  LDC.64 R184, c[0x0][0x220] ;  /* 0x00008800ffb87b82 */ /* 0x020e240000000a00 */
[----:B0-----:R-:W-:-:S06]  /*7620*/  IMAD.WIDE.U32 R184, R226, 0x10, R184 ;  /* 0x00000010e2b87825 */ /* 0x001fcc00078e00b8 */
[----:B------:R-:W5:Y:S02]  /*7630*/  LDG.E.128 R184, desc[UR4][R184.64] ;  /* 0x00000004b8b87981 */ /* 0x000f64000c1e1d00 */
.L_x_6917:
[----:B------:R-:W-:Y:S05]  /*7640*/  BSYNC B1 ;  /* 0x0000000000017941 */ /* 0x000fea0003800000 */
.L_x_6916:
[----:B------:R-:W-:Y:S01]  /*7650*/  BSSY B1, `(.L_x_6918) ;  /* 0x000000d000017945 */ /* 0x000fe20003800000 */
[----:B-1----:R-:W-:-:S03]  /*7660*/  @!P5 FSEL R208, R168, RZ, P3 ;  /* 0x000000ffa8d0d208 */ /* 0x002fc60001800000 */
        /* <DEDUP_REMOVED lines=11> */
.L_x_6919:
[----:B------:R-:W-:Y:S05]  /*7720*/  BSYNC B1 ;  /* 0x0000000000017941 */ /* 0x000fea0003800000 */
.L_x_6918:
[----:B------:R-:W-:Y:S01]  /*7730*/  BSSY B1, `(.L_x_6920) ;  /* 0x0000011000017945 */ /* 0x000fe20003800000 */
[----:B------:R-:W-:Y:S02]  /*7740*/  @!P5 ISETP.NE.U32.AND P3, PT, R2, RZ, PT ;  /* 0x000000ff0200d20c */ /* 0x000fe40003f65070 */
[----:B------:R-:W-:Y:S01]  /*7750*/  @!P5 ISETP.NE.AND.EX P2, PT, R0, RZ, PT, P2 ;  /* 0x000000ff0000d20c */ /* 0x000fe20003f45320 */
[----:B------:R-:W-:-:S12]  /*7760*/  @!P4 BRA `(.L_x_6921) ;  /* 0x000000000034c947 */ /* 0x000fd80003800000 */
[----:B------:R-:W2:Y:S01]  /*7770*/  LDL.LU R209, [R1+0x30] ;  /* 0x0000300001d17983 */ /* 0x000ea20000300800 */
[----:B------:R-:W-:Y:S01]  /*7780*/  HFMA2.MMA R210, -RZ, RZ, 0, 0 ;  /* 0x00000000ffd27435 */ /* 0x000fe200000001ff */
[----:B--2---:R-:W-:Y:S01]  /*7790*/  LOP3.LUT P6, RZ, R209, 0xff, RZ, 0xc0, !PT ;  /* 0x000000ffd1ff7812 */ /* 0x004fe200078cc0ff */
[----:B------:R-:W-:-:S04]  /*77a0*/  FMUL.FTZ R209, R208, UR11 ;  /* 0x0000000bd0d17c20 */ /* 0x000fc80008410000 */
        /* <DEDUP_REMOVED lines=9> */
.L_x_6921:
[----:B------:R-:W-:Y:S05]  /*7840*/  BSYNC B1 ;  /* 0x0000000000017941 */ /* 0x000fea0003800000 */
.L_x_6920:
        /* <DEDUP_REMOVED lines=13> */
.L_x_6923:
[----:B------:R-:W-:Y:S05]  /*7920*/  BSYNC B1 ;  /* 0x0000000000017941 */ /* 0x000fea0003800000 */
.L_x_6922:
[----:B------:R-:W2:Y:S01]  /*7930*/  LDL.LU R210, [R1+0x74] ;  /* 0x0000740001d27983 */ /* 0x000ea20000300800 */
[----:B------:R-:W-:Y:S01]  /*7940*/  @!P5 ISETP.NE.U32.AND P2, PT, R2, RZ, PT ;  /* 0x000000ff0200d20c */ /* 0x000fe20003f45070 */
[----:B------:R-:W-:Y:S01]  /*7950*/  BSSY B1, `(.L_x_6924) ;  /* 0x0000014000017945 */ /* 0x000fe20003800000 */
[C---:B------:R-:W-:Y:S02]  /*7960*/  @!P5 ISETP.NE.AND.EX P3, PT, R0.reuse, RZ, PT, P3 ;  /* 0x000000ff0000d20c */ /* 0x040fe40003f65330 */
[----:B------:R-:W-:Y:S02]  /*7970*/  @!P5 ISETP.NE.AND.EX P2, PT, R0, RZ, PT, P2 ;  /* 0x000000ff0000d20c */ /* 0x000fe40003f45320 */
[----:B------:R-:W-:Y:S01]  /*7980*/  SEL R208, R208, R192, P1 ;  /* 0x000000c0d0d07207 */ /* 0x000fe20000800000 */
[----:B--2---:R-:W-:Y:S01]  /*7990*/  @P0 IMAD.WIDE.U32 R212, R210, 0x20, R212 ;  /* 0x00000020d2d40825 */ /* 0x004fe200078e00d4 */
[----:B------:R-:W-:Y:S09]  /*79a0*/  @!P4 BRA `(.L_x_6925) ;  /* 0x000000000038c947 */ /* 0x000ff20003800000 */
        /* <DEDUP_REMOVED lines=14> */
.L_x_6925:
[----:B------:R-:W-:Y:S05]  /*7a90*/  BSYNC B1 ;  /* 0x0000000000017941 */ /* 0x000fea0003800000 */
.L_x_6924:
        /* <DEDUP_REMOVED lines=14> */
.L_x_6927:
[----:B------:R-:W-:Y:S05]  /*7b80*/  BSYNC B1 ;  /* 0x0000000000017941 */ /* 0x000fea0003800000 */
.L_x_6926:
        /* <DEDUP_REMOVED lines=14> */
.L_x_6929:
[----:B------:R-:W-:Y:S05]  /*7c70*/  BSYNC B1 ;  /* 0x0000000000017941 */ /* 0x000fea0003800000 */
.L_x_6928:
        /* <DEDUP_REMOVED lines=14> */
.L_x_6931:
[----:B------:R-:W-:Y:S05]  /*7d60*/  BSYNC B1 ;  /* 0x0000000000017941 */ /* 0x000fea0003800000 */
.L_x_6930:
        /* <DEDUP_REMOVED lines=16> */
.L_x_6933:
[----:B------:R-:W-:Y:S05]  /*7e70*/  BSYNC B1 ;  /* 0x0000000000017941 */ /* 0x000fea0003800000 */
.L_x_6932:
[----:B------:R-:W0:Y:S01]  /*7e80*/  @P4 LDC.64 R214, c[0x0][0x2f8] ;  /* 0x0000be00ffd64b82 */ /* 0x000e220000000a00 */
[----:B------:R-:W-:Y:S01]  /*7e90*/  @!P5 ISETP.NE.U32.AND P3, PT, R2, RZ, PT ;  /* 0x000000ff0200d20c */ /* 0x000fe20003f65070 */
[----:B------:R-:W-:Y:S01]  /*7ea0*/  BSSY B1, `(.L_x_6934) ;  /* 0x0000011000017945 */ /* 0x000fe20003800000 */
[----:B------:R-:W-:Y:S02]  /*7eb0*/  SEL R211, R211, R195, P1 ;  /* 0x000000c3d3d37207 */ /* 0x000fe40000800000 */
[----:B------:R-:W-:Y:S02]  /*7ec0*/  @!P5 ISETP.NE.AND.EX P3, PT, R0, RZ, PT, P3 ;  /* 0x000000ff0000d20c */ /* 0x000fe40003f65330 */
[----:B------:R-:W-:Y:S01]  /*7ed0*/  @!P5 ISETP.NE.U32.AND P2, PT, R2, RZ, PT ;  /* 0x000000ff0200d20c */ /* 0x000fe20003f45070 */
[----:B------:R1:W-:Y:S02]  /*7ee0*/  @P0 STG.E.128 desc[UR4][R212.64], R208 ;  /* 0x000000d0d4000986 */ /* 0x0003e4000c101d04 */
[----:B-1----:R-:W-:Y:S01]  /*7ef0*/  @!P5 FSEL R208, R172, RZ, P3 ;  /* 0x000000ffacd0d208 */ /* 0x002fe20001800000 */
[----:B------:R-:W-:Y:S09]  /*7f00*/  @!P5 BRA `(.L_x_6935) ;  /* 0x000000000028d947 */ /* 0x000ff20003800000 */
        /* <DEDUP_REMOVED lines=10> */
.L_x_6935:
[----:B------:R-:W-:Y:S05]  /*7fb0*/  BSYNC B1 ;  /* 0x0000000000017941 */ /* 0x000fea0003800000 */
.L_x_6934:
        /* <DEDUP_REMOVED lines=16> */
.L_x_6937:
[----:B------:R-:W-:Y:S05]  /*80c0*/  BSYNC B1 ;  /* 0x0000000000017941 */ /* 0x000fea0003800000 */
.L_x_6936:
[----:B------:R-:W-:Y:S01]  /*80d0*/  BSSY B1, `(.L_x_6938) ;  /* 0x000000d000017945 */ /* 0x000fe20003800000 */
[----:B------:R-:W-:-:S03]  /*80e0*/  @!P5 FSEL R209, R173, RZ, P2 ;  /* 0x000000ffadd1d208 */ /* 0x000fc60001000000 */
        /* <DEDUP_REMOVED lines=11> */
.L_x_6939:
[----:B------:R-:W-:Y:S05]  /*81a0*/  BSYNC B1 ;  /* 0x0000000000017941 */ /* 0x000fea0003800000 */
.L_x_6938:
[----:B------:R-:W-:Y:S01]  /*81b0*/  @!P5 ISETP.NE.U32.AND P2, PT, R2, RZ, PT ;  /* 0x000000ff0200d20c */ /* 0x000fe20003f45070 */
[----:B------:R-:W-:Y:S01]  /*81c0*/  BSSY B1, `(.L_x_6940) ;  /* 0x0000012000017945 */ /* 0x000fe20003800000 */
[C---:B------:R-:W-:Y:S02]  /*81d0*/  @!P5 ISETP.NE.AND.EX P3, PT, R0.reuse, RZ, PT, P3 ;  /* 0x000000ff0000d20c */ /* 0x040fe40003f65330 */
        /* <DEDUP_REMOVED lines=16> */
.L_x_6941:
[----:B------:R-:W-:Y:S05]  /*82e0*/  BSYNC B1 ;  /* 0x0000000000017941 */ /* 0x000fea0003800000 */
.L_x_6940:
        /* <DEDUP_REMOVED lines=13> */
.L_x_6943:
[----:B------:R-:W-:Y:S05]  /*83c0*/  BSYNC B1 ;  /* 0x0000000000017941 */ /* 0x000fea0003800000 */
.L_x_6942:
        /* <DEDUP_REMOVED lines=14> */
.L_x_6945:
[----:B------:R-:W-:Y:S05]  /*84b0*/  BSYNC B1 ;  /* 0x0000000000017941 */ /* 0x000fea0003800000 */
.L_x_6944:
        /* <DEDUP_REMOVED lines=13> */
.L_x_6947:
[----:B------:R-:W-:Y:S05]  /*8590*/  BSYNC B1 ;  /* 0x0000000000017941 */ /* 0x000fea0003800000 */
.L_x_6946:
        /* <DEDUP_REMOVED lines=16> */
.L_x_6949:
[----:B------:R-:W-:Y:S05]  /*86a0*/  BSYNC B1 ;  /* 0x0000000000017941 */ /* 0x000fea0003800000 */
.L_x_6948:
[----:B------:R-:W-:Y:S01]  /*86b0*/  SEL R208, R208, R196, P1 ;  /* 0x000000c4d0d07207 */ /* 0x000fe20000800000 */
[----:B0-----:R-:W-:Y:S01]  /*86c0*/  @P4 IMAD.WIDE.U32 R214, R226, 0x10, R214 ;  /* 0x00000010e2d64825 */ /* 0x001fe200078e00d6 */
        /* <DEDUP_REMOVED lines=8> */
[----:B------:R-:W-:Y:S01]  /*8750*/  IADD3 R218, R218, 0x80, RZ ;  /* 0x00000080dada7810 */ /* 0x000fe20007ffe0ff */
[----:B------:R0:W-:Y:S01]  /*8760*/  @P4 STG.E.128 desc[UR4][R214.64], R188 ;  /* 0x000000bcd6004986 */ /* 0x0001e2000c101d04 */
[----:B------:R-:W-:Y:S09]  /*8770*/  @!P4 BRA `(.L_x_6951) ;  /* 0x00000000000cc947 */ /* 0x000ff20003800000 */
[----:B-----5:R-:W1:Y:S02]  /*8780*/  LDC.64 R184, c[0x0][0x220] ;  /* 0x00008800ffb87b82 */ /* 0x020e640000000a00 */
[----:B-1----:R-:W-:-:S06]  /*8790*/  IMAD.WIDE.U32 R184, R218, 0x10, R184 ;  /* 0x00000010dab87825 */ /* 0x002fcc00078e00b8 */
[----:B------:R-:W5:Y:S02]  /*87a0*/  LDG.E.128 R184, desc[UR4][R184.64] ;  /* 0x00000004b8b87981 */ /* 0x000f64000c1e1d00 */
.L_x_6951:
[----:B------:R-:W-:Y:S05]  /*87b0*/  BSYNC B1 ;  /* 0x0000000000017941 */ /* 0x000fea0003800000 */
.L_x_6950:
        /* <DEDUP_REMOVED lines=13> */
.L_x_6953:
[----:B------:R-:W-:Y:S05]  /*8890*/  BSYNC B1 ;  /* 0x0000000000017941 */ /* 0x000fea0003800000 */
.L_x_6952:
[----:B------:R-:W-:Y:S01]  /*88a0*/  BSSY B1, `(.L_x_6954) ;  /* 0x0000011000017945 */ /* 0x000fe20003800000 */
[----:B------:R-:W-:Y:S02]  /*88b0*/  @!P5 ISETP.NE.U32.AND P3, PT, R2, RZ, PT ;  /* 0x000000ff0200d20c */ /* 0x000fe40003f65070 */
[----:B------:R-:W-:Y:S01]  /*88c0*/  @!P5 ISETP.NE.AND.EX P2, PT, R0, RZ, PT, P2 ;  /* 0x000000ff0000d20c */ /* 0x000fe20003f45320 */
[----:B------:R-:W-:-:S12]  /*88d0*/  @!P4 BRA `(.L_x_6955) ;  /* 0x000000000034c947 */ /* 0x000fd80003800000 */
[----:B------:R-:W2:Y:S01]  /*88e0*/  LDL.LU R206, [R1+0x34] ;  /* 0x0000340001ce7983 */ /* 0x000ea20000300800 */
[----:B0-----:R-:W-:Y:S01]  /*88f0*/  IMAD.MOV.U32 R208, RZ, RZ, RZ ;  /* 0x000000ffffd07224 */ /* 0x001fe200078e00ff */
        /* <DEDUP_REMOVED lines=11> */
.L_x_6955:
[----:B------:R-:W-:Y:S05]  /*89b0*/  BSYNC B1 ;  /* 0x0000000000017941 */ /* 0x000fea0003800000 */
.L_x_6954:
[----:B------:R-:W-:Y:S01]  /*89c0*/  BSSY B1, `(.L_x_6956) ;  /* 0x000000d000017945 */ /* 0x000fe20003800000 */
[----:B0-----:R-:W-:-:S03]  /*89d0*/  @!P5 FSEL R208, R177, RZ, P2 ;  /* 0x000000ffb1d0d208 */ /* 0x001fc60001000000 */
        /* <DEDUP_REMOVED lines=11> */
.L_x_6957:
[----:B------:R-:W-:Y:S05]  /*8a90*/  BSYNC B1 ;  /* 0x0000000000017941 */ /* 0x000fea0003800000 */
.L_x_6956:
[----:B------:R-:W-:Y:S01]  /*8aa0*/  BSSY B1, `(.L_x_6958) ;  /* 0x0000012000017945 */ /* 0x000fe20003800000 */
[----:B------:R-:W-:Y:S02]  /*8ab0*/  @!P5 ISETP.NE.U32.AND P2, PT, R2, RZ, PT ;  /* 0x000000ff0200d20c */ /* 0x000fe40003f45070 */
        /* <DEDUP_REMOVED lines=16> */
.L_x_6959:
[----:B------:R-:W-:Y:S05]  /*8bc0*/  BSYNC B1 ;  /* 0x0000000000017941 */ /* 0x000fea0003800000 */
.L_x_6958:
        /* <DEDUP_REMOVED lines=13> */
.L_x_6961:
[----:B------:R-:W-:Y:S05]  /*8ca0*/  BSYNC B1 ;  /* 0x0000000000017941 */ /* 0x000fea0003800000 */
.L_x_6960:
        /* <DEDUP_REMOVED lines=16> */
.L_x_6963:
[----:B------:R-:W-:Y:S05]  /*8db0*/  BSYNC B1 ;  /* 0x0000000000017941 */ /* 0x000fea0003800000 */
.L_x_6962:
        /* <DEDUP_REMOVED lines=13> */
.L_x_6965:
[----:B------:R-:W-:Y:S05]  /*8e90*/  BSYNC B1 ;  /* 0x0000000000017941 */ /* 0x000fea0003800000 */
.L_x_6964:
        /* <DEDUP_REMOVED lines=18> */
.L_x_6967:
[----:B------:R-:W-:Y:S05]  /*8fc0*/  BSYNC B1 ;  /* 0x0000000000017941 */ /* 0x000fea0003800000 */
.L_x_6966:
        /* <DEDUP_REMOVED lines=13> */
.L_x_6969:
[----:B------:R-:W-:Y:S05]  /*90a0*/  BSYNC B1 ;  /* 0x0000000000017941 */ /* 0x000fea0003800000 */
.L_x_6968:
        /* <DEDUP_REMOVED lines=16> */
.L_x_6971:
[----:B------:R-:W-:Y:S05]  /*91b0*/  BSYNC B1 ;  /* 0x0000000000017941 */ /* 0x000fea0003800000 */
.L_x_6970:
        /* <DEDUP_REMOVED lines=13> */
.L_x_6973:
[----:B------:R-:W-:Y:S05]  /*9290*/  BSYNC B1 ;  /* 0x0000000000017941 */ /* 0x000fea0003800000 */
.L_x_6972:
        /* <DEDUP_REMOVED lines=19> */
.L_x_6975:
[----:B------:R-:W-:Y:S05]  /*93d0*/  BSYNC B1 ;  /* 0x0000000000017941 */ /* 0x000fea0003800000 */
.L_x_6974:
        /* <DEDUP_REMOVED lines=13> */
.L_x_6977:
[----:B------:R-:W-:Y:S05]  /*94b0*/  BSYNC B1 ;  /* 0x0000000000017941 */ /* 0x000fea0003800000 */
.L_x_6976:
        /* <DEDUP_REMOVED lines=14> */
.L_x_6979:
[----:B------:R-:W-:Y:S05]  /*95a0*/  BSYNC B1 ;  /* 0x0000000000017941 */ /* 0x000fea0003800000 */
.L_x_6978:
[----:B------:R-:W-:Y:S01]  /*95b0*/  BSSY B1, `(.L_x_6980) ;  /* 0x000000c000017945 */ /* 0x000fe20003800000 */
[----:B------:R-:W-:-:S03]  /*95c0*/  @!P5 FSEL R213, R183, RZ, P2 ;  /* 0x000000ffb7d5d208 */ /* 0x000fc60001000000 */
[----:B------:R-:W-:Y:S05]  /*95d0*/  @!P5 BRA `(.L_x_6981) ;  /* 0x000000000024d947 */ /* 0x000fea0003800000 */
        /* <DEDUP_REMOVED lines=9> */
.L_x_6981:
[----:B------:R-:W-:Y:S05]  /*9670*/  BSYNC B1 ;  /* 0x0000000000017941 */ /* 0x000fea0003800000 */
.L_x_6980:
[----:B------:R-:W-:Y:S01]  /*9680*/  BSSY B1, `(.L_x_6982) ;  /* 0x0000018000017945 */ /* 0x000fe20003800000 */
[----:B------:R-:W-:Y:S02]  /*9690*/  SEL R192, R207, R192, P1 ;  /* 0x000000c0cfc07207 */ /* 0x000fe40000800000 */
[----:B------:R-:W-:Y:S02]  /*96a0*/  SEL R193, R208, R193, P1 ;  /* 0x000000c1d0c17207 */ /* 0x000fe40000800000 */
[----:B------:R-:W-:Y:S02]  /*96b0*/  SEL R194, R209, R194, P1 ;  /* 0x000000c2d1c27207 */ /* 0x000fe40000800000 */
[----:B------:R-:W-:Y:S02]  /*96c0*/  SEL R195, R210, R195, P1 ;  /* 0x000000c3d2c37207 */ /* 0x000fe40000800000 */
[----:B------:R-:W-:Y:S02]  /*96d0*/  SEL R196, R211, R196, P1 ;  /* 0x000000c4d3c47207 */ /* 0x000fe40000800000 */
[----:B------:R-:W-:-:S02]  /*96e0*/  SEL R197, R212, R197, P1 ;  /* 0x000000c5d4c57207 */ /* 0x000fc40000800000 */
[----:B------:R-:W-:Y:S02]  /*96f0*/  SEL R198, R206, R198, P1 ;  /* 0x000000c6cec67207 */ /* 0x000fe40000800000 */
[----:B------:R-:W-:Y:S01]  /*9700*/  SEL R199, R213, R199, P1 ;  /* 0x000000c7d5c77207 */ /* 0x000fe20000800000 */
        /* <DEDUP_REMOVED lines=15> */
.L_x_6983:
[----:B------:R-:W-:Y:S05]  /*9800*/  BSYNC B1 ;  /* 0x0000000000017941 */ /* 0x000fea0003800000 */
.L_x_6982:
[----:B------:R-:W2:Y:S01]  /*9810*/  LDL.LU R0, [R1+0x20] ;  /* 0x0000200001007983 */ /* 0x000ea20000300800 */
[----:B------:R-:W0:Y:S03]  /*9820*/  @P0 LDC.64 R2, c[0x0][0x308] ;  /* 0x0000c200ff020b82 */ /* 0x000e260000000a00 */
[----:B------:R-:W3:Y:S01]  /*9830*/  LDL.LU R204, [R1+0x24] ;  /* 0x0000240001cc7983 */ /* 0x000ee20000300800 */
[----:B--2---:R-:W-:-:S04]  /*9840*/  @P0 VIADD R0, R0, 0x80 ;  /* 0x0000008000000836 */ /* 0x004fc80000000000 */
[----:B0-----:R-:W-:-:S05]  /*9850*/  @P0 IMAD.WIDE.U32 R2, R0, 0x20, R2 ;  /* 0x0000002000020825 */ /* 0x001fca00078e0002 */
[----:B------:R-:W-:Y:S04]  /*9860*/  @P0 STG.E.128 desc[UR4][R2.64], R192 ;  /* 0x000000c002000986 */ /* 0x000fe8000c101d04 */
[----:B------:R0:W-:Y:S02]  /*9870*/  @P0 STG.E.128 desc[UR4][R2.64+0x10], R196 ;  /* 0x000010c402000986 */ /* 0x0001e4000c101d04 */
[----:B0-----:R-:W0:Y:S02]  /*9880*/  @P4 LDC.64 R2, c[0x0][0x2f8] ;  /* 0x0000be00ff024b82 */ /* 0x001e240000000a00 */
[----:B0-----:R-:W-:-:S05]  /*9890*/  @P4 IMAD.WIDE.U32 R2, R218, 0x10, R2 ;  /* 0x00000010da024825 */ /* 0x001fca00078e0002 */
[----:B------:R0:W-:Y:S02]  /*98a0*/  @P4 STG.E.128 desc[UR4][R2.64], R188 ;  /* 0x000000bc02004986 */ /* 0x0001e4000c101d04 */
[----:B0-----:R-:W3:Y:S02]  /*98b0*/  LDC.64 R2, c[0x0][0x210] ;  /* 0x00008400ff027b82 */ /* 0x001ee40000000a00 */
[----:B---3--:R-:W-:-:S04]  /*98c0*/  LEA R204, R2, R204, 0x2 ;  /* 0x000000cc02cc7211 */ /* 0x008fc800078e10ff */
[----:B------:R-:W-:Y:S01]  /*98d0*/  ISETP.GE.AND P0, PT, R204, R3, PT ;  /* 0x00000003cc00720c */ /* 0x000fe20003f06270 */
[----:B------:R0:W-:-:S12]  /*98e0*/  STL [R1+0x24], R204 ;  /* 0x000024cc01007387 */ /* 0x0001d80000100800 */
[----:B0-----:R-:W-:Y:S05]  /*98f0*/  @!P0 BRA `(.L_x_6984) ;  /* 0xffffff7400bc8947 */ /* 0x001fea000383ffff */
.L_x_6811:
[----:B------:R-:W-:Y:S05]  /*9900*/  BSYNC B0 ;  /* 0x0000000000007941 */ /* 0x000fea0003800000 */
.L_x_6809:
[----:B-----5:R-:W0:Y:S01]  /*9910*/  S2R R124, SR_TID.X ;  /* 0x00000000007c7919 */ /* 0x020e220000002100 */
        /* <DEDUP_REMOVED lines=60> */
[----:B------:R-:W-:Y:S01]  /*9ce0*/  FADD.FTZ R3, R3, R54 ;  /* 0x0000003603037221 */ /* 0x000fe20000010000 */
[----:B------:R-:W-:Y:S02]  /*9cf0*/  FADD.FTZ R44, RZ, R44 ;  /* 0x0000002cff2c7221 */ /* 0x000fe40000010000 */
        /* <DEDUP_REMOVED lines=151> */
[----:B0-----:R-:W-:-:S05]  /*a670*/  IMAD.X R2, RZ, RZ, RZ, P0 ;  /* 0x000000ffff027224 */ /* 0x001fca00000e06ff */
[----:B------:R-:W-:Y:S02]  /*a680*/  SHF.L.U64.HI R7, R121, 0x2, R2 ;  /* 0x0000000279077819 */ /* 0x000fe40000010202 */
[C---:B------:R-:W-:Y:S02]  /*a690*/  IADD3 R2, P0, R6.reuse, UR6, RZ ;  /* 0x0000000606027c10 */ /* 0x040fe4000ff1e0ff */
[C---:B------:R-:W-:Y:S02]  /*a6a0*/  IADD3.X R5, R7.reuse, UR13, RZ, P1, !PT ;  /* 0x0000000d07057c10 */ /* 0x040fe40008ffe4ff */
[C---:B------:R-:W-:Y:S01]  /*a6b0*/  IADD3.X R3, R7.reuse, UR7, RZ, P0, !PT ;  /* 0x0000000707037c10 */ /* 0x040fe200087fe4ff */
[----:B------:R-:W0:Y:S01]  /*a6c0*/  LDS R40, [R0] ;  /* 0x0000000000287984 */ /* 0x000e220000000800 */
[----:B------:R-:W-:Y:S02]  /*a6d0*/  ULDC.64 UR6, c[0x0][0x2f0] ;  /* 0x0000bc0000067ab9 */ /* 0x000fe40000000a00 */
[----:B------:R-:W-:Y:S01]  /*a6e0*/  IADD3 R6, P0, R6, UR6, RZ ;  /* 0x0000000606067c10 */ /* 0x000fe2000ff1e0ff */
[----:B------:R-:W1:Y:S03]  /*a6f0*/  LDS R41, [R0+0x1400] ;  /* 0x0014000000297984 */ /* 0x000e660000000800 */
[----:B------:R-:W-:Y:S01]  /*a700*/  IADD3.X R7, R7, UR7, RZ, P0, !PT ;  /* 0x0000000707077c10 */ /* 0x000fe200087fe4ff */
        /* <DEDUP_REMOVED lines=109> */
.L_x_6815:
[----:B------:R-:W-:Y:S01]  /*ade0*/  HFMA2.MMA R218, -RZ, RZ, 0, 5.9604644775390625e-08 ;  /* 0x00000001ffda7435 */ /* 0x000fe200000001ff */
[----:B------:R-:W-:Y:S01]  /*adf0*/  BSSY B1, `(.L_x_6985) ;  /* 0x0000007000017945 */ /* 0x000fe20003800000 */
[----:B-1----:R-:W-:Y:S01]  /*ae00*/  MOV R220, R226 ;  /* 0x000000e200dc7202 */ /* 0x002fe20000000f00 */
[----:B------:R-:W-:Y:S01]  /*ae10*/  IMAD.MOV.U32 R215, RZ, RZ, 0x1f ;  /* 0x0000001fffd77424 */ /* 0x000fe200078e00ff */
[----:B------:R-:W-:-:S07]  /*ae20*/  MOV R214, 0xffffffff ;  /* 0xffffffff00d67802 */ /* 0x000fce0000000f00 */
[----:B------:R-:W-:Y:S05]  /*ae30*/  WARPSYNC.COLLECTIVE R214, `(.L_x_6986) ;  /* 0x00000000d6087348 */ /* 0x000fea0003c00000 */
[----:B------:R0:W1:Y:S02]  /*ae40*/  SHFL.BFLY P0, R243, R220, R218, R215 ;  /* 0x0c0000dadcf37389 */ /* 0x00006400000000d7 */
[----:B01----:R-:W-:Y:S01]  /*ae50*/  ENDCOLLECTIVE ;  /* 0x000000000000791b */ /* 0x003fe20003800000 */
.L_x_6986:
[----:B------:R-:W-:Y:S05]  /*ae60*/  BSYNC B1 ;  /* 0x0000000000017941 */ /* 0x000fea0003800000 */
.L_x_6985:
        /* <DEDUP_REMOVED lines=8> */
.L_x_6987:
[----:B------:R-:W-:Y:S01]  /*aef0*/  HFMA2.MMA R218, -RZ, RZ, 0, 1.1920928955078125e-07 ;  /* 0x00000002ffda7435 */ /* 0x000fe200000001ff */
[----:B------:R-:W-:Y:S01]  /*af00*/  MOV R220, R226 ;  /* 0x000000e200dc7202 */ /* 0x000fe20000000f00 */
[----:B------:R-:W-:-:S09]  /*af10*/  FADD.FTZ R219, R243, R219 ;  /* 0x000000dbf3db7221 */ /* 0x000fd20000010000 */
[----:B------:R-:W-:Y:S05]  /*af20*/  WARPSYNC.COLLECTIVE R214, `(.L_x_6988) ;  /* 0x00000000d6087348 */ /* 0x000fea0003c00000 */
[----:B------:R0:W1:Y:S02]  /*af30*/  SHFL.BFLY P0, R243, R220, R218, R215 ;  /* 0x0c0000dadcf37389 */ /* 0x00006400000000d7 */
[----:B01----:R-:W-:Y:S01]  /*af40*/  ENDCOLLECTIVE ;  /* 0x000000000000791b */ /* 0x003fe20003800000 */
.L_x_6988:
[----:B------:R-:W-:Y:S02]  /*af50*/  IMAD.MOV.U32 R220, RZ, RZ, R219 ;  /* 0x000000ffffdc7224 */ /* 0x000fe400078e00db */
[----:B------:R-:W-:-:S07]  /*af60*/  FADD.FTZ R226, R226, R243 ;  /* 0x000000f3e2e27221 */ /* 0x000fce0000010000 */
[----:B------:R-:W-:Y:S05]  /*af70*/  WARPSYNC.COLLECTIVE R214, `(.L_x_6989) ;  /* 0x00000000d6087348 */ /* 0x000fea0003c00000 */
[----:B------:R0:W1:Y:S02]  /*af80*/  SHFL.BFLY P0, R243, R220, R218, R215 ;  /* 0x0c0000dadcf37389 */ /* 0x00006400000000d7 */
[----:B01----:R-:W-:Y:S01]  /*af90*/  ENDCOLLECTIVE ;  /* 0x000000000000791b */ /* 0x003fe20003800000 */
.L_x_6989:
[----:B------:R-:W-:Y:S01]  /*afa0*/  HFMA2.MMA R218, -RZ, RZ, 0, 2.384185791015625e-07 ;  /* 0x00000004ffda7435 */ /* 0x000fe200000001ff */
[----:B------:R-:W-:Y:S01]  /*afb0*/  MOV R220, R226 ;  /* 0x000000e200dc7202 */ /* 0x000fe20000000f00 */
[----:B------:R-:W-:-:S09]  /*afc0*/  FADD.FTZ R219, R219, R243 ;  /* 0x000000f3dbdb7221 */ /* 0x000fd20000010000 */
[----:B------:R-:W-:Y:S05]  /*afd0*/  WARPSYNC.COLLECTIVE R214, `(.L_x_6990) ;  /* 0x00000000d6087348 */ /* 0x000fea0003c00000 */
[----:B------:R0:W1:Y:S02]  /*afe0*/  SHFL.BFLY P0, R243, R220, R218, R215 ;  /* 0x0c0000dadcf37389 */ /* 0x00006400000000d7 */
[----:B01----:R-:W-:Y:S01]  /*aff0*/  ENDCOLLECTIVE ;  /* 0x000000000000791b */ /* 0x003fe20003800000 */
.L_x_6990:
[----:B------:R-:W-:Y:S01]  /*b000*/  MOV R220, R219 ;  /* 0x000000db00dc7202 */ /* 0x000fe20000000f00 */
[----:B------:R-:W-:-:S07]  /*b010*/  FADD.FTZ R226, R226, R243 ;  /* 0x000000f3e2e27221 */ /* 0x000fce0000010000 */
[----:B------:R-:W-:Y:S05]  /*b020*/  WARPSYNC.COLLECTIVE R214, `(.L_x_6991) ;  /* 0x00000000d6087348 */ /* 0x000fea0003c00000 */
[----:B------:R0:W1:Y:S02]  /*b030*/  SHFL.BFLY P0, R243, R220, R218, R215 ;  /* 0x0c0000dadcf37389 */ /* 0x00006400000000d7 */
[----:B01----:R-:W-:Y:S01]  /*b040*/  ENDCOLLECTIVE ;  /* 0x000000000000791b */ /* 0x003fe20003800000 */
.L_x_6991:
[----:B------:R-:W-:Y:S01]  /*b050*/  HFMA2.MMA R218, -RZ, RZ, 0, 4.76837158203125e-07 ;  /* 0x00000008ffda7435 */ /* 0x000fe200000001ff */
[----:B------:R-:W-:Y:S02]  /*b060*/  IMAD.MOV.U32 R220, RZ, RZ, R226 ;  /* 0x000000ffffdc7224 */ /* 0x000fe400078e00e2 */
[----:B------:R-:W-:-:S08]  /*b070*/  FADD.FTZ R219, R219, R243 ;  /* 0x000000f3dbdb7221 */ /* 0x000fd00000010000 */
[----:B------:R-:W-:Y:S05]  /*b080*/  WARPSYNC.COLLECTIVE R214, `(.L_x_6992) ;  /* 0x00000000d6087348 */ /* 0x000fea0003c00000 */
[----:B------:R0:W1:Y:S02]  /*b090*/  SHFL.BFLY P0, R243, R220, R218, R215 ;  /* 0x0c0000dadcf37389 */ /* 0x00006400000000d7 */
[----:B01----:R-:W-:Y:S01]  /*b0a0*/  ENDCOLLECTIVE ;  /* 0x000000000000791b */ /* 0x003fe20003800000 */
.L_x_6992:
[----:B------:R-:W-:Y:S01]  /*b0b0*/  MOV R220, R219 ;  /* 0x000000db00dc7202 */ /* 0x000fe20000000f00 */
[----:B------:R-:W-:-:S07]  /*b0c0*/  FADD.FTZ R226, R226, R243 ;  /* 0x000000f3e2e27221 */ /* 0x000fce0000010000 */
[----:B------:R-:W-:Y:S05]  /*b0d0*/  WARPSYNC.COLLECTIVE R214, `(.L_x_6993) ;  /* 0x00000000d6087348 */ /* 0x000fea0003c00000 */
[----:B------:R0:W1:Y:S02]  /*b0e0*/  SHFL.BFLY P0, R243, R220, R218, R215 ;  /* 0x0c0000dadcf37389 */ /* 0x00006400000000d7 */
[----:B01----:R-:W-:Y:S01]  /*b0f0*/  ENDCOLLECTIVE ;  /* 0x000000000000791b */ /* 0x003fe20003800000 */
.L_x_6993:
[----:B------:R-:W-:Y:S01]  /*b100*/  MOV R220, R226 ;  /* 0x000000e200dc7202 */ /* 0x000fe20000000f00 */
[----:B------:R-:W-:Y:S02]  /*b110*/  IMAD.MOV.U32 R218, RZ, RZ, 0x10 ;  /* 0x00000010ffda7424 */ /* 0x000fe400078e00ff */
[----:B------:R-:W-:-:S07]  /*b120*/  FADD.FTZ R219, R219, R243 ;  /* 0x000000f3dbdb7221 */ /* 0x000fce0000010000 */
[----:B------:R-:W-:Y:S05]  /*b130*/  WARPSYNC.COLLECTIVE R214, `(.L_x_6994) ;  /* 0x00000000d6087348 */ /* 0x000fea0003c00000 */
[----:B------:R0:W1:Y:S02]  /*b140*/  SHFL.BFLY P0, R243, R220, R218, R215 ;  /* 0x0c0000dadcf37389 */ /* 0x00006400000000d7 */
[----:B01----:R-:W-:Y:S01]  /*b150*/  ENDCOLLECTIVE ;  /* 0x000000000000791b */ /* 0x003fe20003800000 */
.L_x_6994:
[----:B------:R-:W-:Y:S02]  /*b160*/  MOV R220, R219 ;  /* 0x000000db00dc7202 */ /* 0x000fe40000000f00 */
[----:B------:R-:W-:-:S07]  /*b170*/  MOV R227, R243 ;  /* 0x000000f300e37202 */ /* 0x000fce0000000f00 */
[----:B------:R-:W-:Y:S05]  /*b180*/  WARPSYNC.COLLECTIVE R214, `(.L_x_6995) ;  /* 0x00000000d6087348 */ /* 0x000fea0003c00000 */
[----:B------:R0:W1:Y:S02]  /*b190*/  SHFL.BFLY P0, R243, R220, R218, R215 ;  /* 0x0c0000dadcf37389 */ /* 0x00006400000000d7 */
[----:B01----:R-:W-:Y:S01]  /*b1a0*/  ENDCOLLECTIVE ;  /* 0x000000000000791b */ /* 0x003fe20003800000 */
.L_x_6995:
[----:B------:R-:W-:Y:S01]  /*b1b0*/  MOV R220, R243 ;  /* 0x000000f300dc7202 */ /* 0x000fe20000000f00 */
[----:B------:R-:W-:Y:S06]  /*b1c0*/  BRA `(.L_x_6996) ;  /* 0xffffff8c00647947 */ /* 0x000fec000383ffff */
.L_x_6997:
        /* <DEDUP_REMOVED lines=11> */
.L_x_16941:


//--------------------- .text._ZN10layer_norm13ln_bwd_kernelINS_13Kernel_traitsIf13__nv_bfloat16fS2_fjLj1280ELj1ELj4ELj1ELj16ENS_18Kernel_traits_baseILj1280EfS2_fS2_fjLj128EEEEELb0ELb0ELb0ELb0EEEvNS_9BwdParamsE --------------------------
	.section	.text._ZN10layer_norm13ln_bwd_kernelINS_13Kernel_traitsIf13__nv_bfloat16fS2_fjLj1280ELj1ELj4ELj1ELj16ENS_18Kernel_traits_baseILj1280EfS2_fS2_fjLj128EEEEELb0ELb0ELb0ELb0EEEvNS_9BwdParamsE,"ax",@progbits
	.align	128
        .global         _ZN10layer_norm13ln_bwd_kernelINS_13Kernel_traitsIf13__nv_bfloat16fS2_fjLj1280ELj1ELj4ELj1ELj16ENS_18Kernel_traits_baseILj1280EfS2_fS2_fjLj128EEEEELb0ELb0ELb0ELb0EEEvNS_9BwdParamsE
        .type           _ZN10layer_norm13ln_bwd_kernelINS_13Kernel_traitsIf13__nv_bfloat16fS2_fjLj1280ELj1ELj4ELj1ELj16ENS_18Kernel_traits_baseILj1280EfS2_fS2_fjLj128EEEEELb0ELb0ELb0ELb0EEEvNS_9BwdParamsE,@function
        .size           _ZN10layer_norm13ln_bwd_kernelINS_13Kernel_traitsIf13__nv_bfloat16fS2_fjLj1280ELj1ELj4ELj1ELj16ENS_18Kernel_traits_baseILj1280EfS2_fS2_fjLj128EEEEELb0ELb0ELb0ELb0EEEvNS_9BwdParamsE,(.L_x_16942 - _ZN10layer_norm13ln_bwd_kernelINS_13Kernel_traitsIf13__nv_bfloat16fS2_fjLj1280ELj1ELj4ELj1ELj16ENS_18Kernel_traits_baseILj1280EfS2_fS2_fjLj128EEEEELb0ELb0ELb0ELb0EEEvNS_9BwdParamsE)
        .other          _ZN10layer_norm13ln_bwd_kernelINS_13Kernel_traitsIf13__nv_bfloat16fS2_fjLj1280ELj1ELj4ELj1ELj16ENS_18Kernel_traits_baseILj1280EfS2_fS2_fjLj128EEEEELb0ELb0ELb0ELb0EEEvNS_9BwdParamsE,@"STO_CUDA_ENTRY STV_DEFAULT"
_ZN10layer_norm13ln_bwd_kernelINS_13Kernel_traitsIf13__nv_bfloat16fS2_fjLj1280ELj1ELj4ELj1ELj16ENS_18Kernel_traits_baseILj1280EfS2_fS2_fjLj128EEEEELb0ELb0ELb0ELb0EEEvNS_9BwdParamsE:
.text._ZN10layer_norm13ln_bwd_kernelINS_13Kernel_traitsIf13__nv_bfloat16fS2_fjLj1280ELj1ELj4ELj1ELj16ENS_18Kernel_traits_baseILj1280EfS2_fS2_fjLj128EEEEELb0ELb0ELb0ELb0EEEvNS_9BwdParamsE:
        /* <DEDUP_REMOVED lines=8> */
[----:B------:R-:W-:Y:S01]  /*0080*/  ULDC.64 UR8, c[0x0][0x2c8] ;  /* 0x0000b20000087ab9 */ /* 0x000fe20000000a00 */
[----:B------:R-:W-:Y:S01]  /*0090*/  ULDC.64 UR10, c[0x0][0x238] ;  /* 0x00008e00000a7ab9 */ /* 0x000fe20000000a00 */
[----:B------:R-:W2:Y:S01]  /*00a0*/  LDL.64 R54, [R1+0x38] ;  /* 0x0000380001367983 */ /* 0x000ea20000100a00 */
[----:B------:R-:W-:-:S03]  /*00b0*/  ULDC.64 UR14, c[0x0][0x308] ;  /* 0x0000c200000e7ab9 */ /* 0x000fc60000000a00 */
[----:B------:R-:W3:Y:S04]  /*00c0*/  LDL.64 R16, [R1+0x20] ;  /* 0x0000200001107983 */ /* 0x000ee80000100a00 */
[----:B------:R-:W3:Y:S01]  /*00d0*/  LDL.64 R18, [R1+0x28] ;  /* 0x0000280001127983 */ /* 0x000ee20000100a00 */
[----:B------:R-:W-:Y:S01]  /*00e0*/  MOV R2, UR4 ;  /* 0x0000000400027c02 */ /* 0x000fe20008000f00 */
[----:B------:R-:W-:-:S03]  /*00f0*/  ULDC.64 UR4, c[0x0][0x208] ;  /* 0x0000820000047ab9 */ /* 0x000fc60000000a00 */
[----:B------:R-:W-:Y:S01]  /*0100*/  SHF.R.S32.HI R0, RZ, 0x1f, R2 ;  /* 0x0000001fff007819 */ /* 0x000fe20000011402 */
[----:B------:R1:W-:Y:S03]  /*0110*/  STL [R1+0x40], R2 ;  /* 0x0000400201007387 */ /* 0x0003e60000100800 */
[----:B------:R-:W-:Y:S02]  /*0120*/  LEA.HI R0, R0, R2, RZ, 0x3 ;  /* 0x0000000200007211 */ /* 0x000fe400078f18ff */
[----:B0-----:R-:W-:-:S04]  /*0130*/  LOP3.LUT R6, R14, 0x1f, RZ, 0xc0, !PT ;  /* 0x0000001f0e067812 */ /* 0x001fc800078ec0ff */
        /* <DEDUP_REMOVED lines=10> */
[----:B-1----:R-:W1:Y:S04]  /*01e0*/  @P0 LDC.64 R2, c[0x0][0x260] ;  /* 0x00009800ff020b82 */ /* 0x002e680000000a00 */
[----:B------:R4:W-:Y:S04]  /*01f0*/  STL [R1+0x4c], R0 ;  /* 0x00004c0001007387 */ /* 0x0009e80000100800 */
[----:B------:R-:W0:Y:S08]  /*0200*/  @P1 LDC.64 R4, c[0x0][0x260] ;  /* 0x00009800ff041b82 */ /* 0x000e300000000a00 */
[----:B------:R-:W4:Y:S01]  /*0210*/  @P2 LDC.64 R8, c[0x0][0x260] ;  /* 0x00009800ff082b82 */ /* 0x000f220000000a00 */
[----:B-1----:R-:W-:-:S07]  /*0220*/  @P0 IMAD.WIDE.U32 R2, R15, 0x20, R2 ;  /* 0x000000200f020825 */ /* 0x002fce00078e0002 */
[----:B------:R-:W1:Y:S01]  /*0230*/  @P3 LDC.64 R10, c[0x0][0x260] ;  /* 0x00009800ff0a3b82 */ /* 0x000e620000000a00 */
[----:B------:R-:W-:-:S05]  /*0240*/  @P0 LOP3.LUT R15, R15, 0x20, RZ, 0xfc, !PT ;  /* 0x000000200f0f0812 */ /* 0x000fca00078efcff */
[C---:B0-----:R-:W-:Y:S01]  /*0250*/  @P1 IMAD.WIDE.U32 R6, R15.reuse, 0x20, R4 ;  /* 0x000000200f061825 */ /* 0x041fe200078e0004 */
[----:B------:R-:W-:Y:S01]  /*0260*/  @P1 IADD3 R15, R15, 0x20, RZ ;  /* 0x000000200f0f1810 */ /* 0x000fe20007ffe0ff */
[----:B------:R-:W0:Y:S03]  /*0270*/  @P4 LDC.64 R12, c[0x0][0x260] ;  /* 0x00009800ff0c4b82 */ /* 0x000e260000000a00 */
[----:B------:R-:W5:Y:S01]  /*0280*/  @P1 LDG.E.128 R20, desc[UR4][R6.64] ;  /* 0x0000000406141981 */ /* 0x000f62000c1e1d00 */
[C---:B----4-:R-:W-:Y:S01]  /*0290*/  @P2 IMAD.WIDE.U32 R8, R15.reuse, 0x20, R8 ;  /* 0x000000200f082825 */ /* 0x050fe200078e0008 */
[----:B------:R-:W-:Y:S02]  /*02a0*/  @P2 IADD3 R15, R15, 0x20, RZ ;  /* 0x000000200f0f2810 */ /* 0x000fe40007ffe0ff */
[----:B------:R-:W5:Y:S04]  /*02b0*/  @P1 LDG.E.128 R24, desc[UR4][R6.64+0x10] ;  /* 0x0000100406181981 */ /* 0x000f68000c1e1d00 */
[----:B------:R-:W5:Y:S01]  /*02c0*/  @P2 LDG.E.128 R28, desc[UR4][R8.64] ;  /* 0x00000004081c2981 */ /* 0x000f62000c1e1d00 */
[----:B-1----:R-:W-:-:S03]  /*02d0*/  @P3 IMAD.WIDE.U32 R10, R15, 0x20, R10 ;  /* 0x000000200f0a3825 */ /* 0x002fc600078e000a */
[----:B------:R-:W5:Y:S01]  /*02e0*/  @P2 LDG.E.128 R32, desc[UR4][R8.64+0x10] ;  /* 0x0000100408202981 */ /* 0x000f62000c1e1d00 */
[----:B------:R-:W-:-:S03]  /*02f0*/  @P3 IADD3 R15, R15, 0x20, RZ ;  /* 0x000000200f0f3810 */ /* 0x000fc60007ffe0ff */
[----:B------:R-:W5:Y:S04]  /*0300*/  @P3 LDG.E.128 R36, desc[UR4][R10.64] ;  /* 0x000000040a243981 */ /* 0x000f68000c1e1d00 */
[----:B------:R-:W5:Y:S04]  /*0310*/  @P3 LDG.E.128 R40, desc[UR4][R10.64+0x10] ;  /* 0x000010040a283981 */ /* 0x000f68000c1e1d00 */
[----:B--2---:R-:W2:Y:S04]  /*0320*/  @P0 LDG.E.128 R52, desc[UR4][R2.64] ;  /* 0x0000000402340981 */ /* 0x004ea8000c1e1d00 */
[----:B---3--:R1:W3:Y:S01]  /*0330*/  @P0 LDG.E.128 R16, desc[UR4][R2.64+0x10] ;  /* 0x0000100402100981 */ /* 0x0082e2000c1e1d00 */
[----:B0-----:R-:W-:-:S02]  /*0340*/  @P4 IMAD.WIDE.U32 R4, R15, 0x20, R12 ;  /* 0x000000200f044825 */ /* 0x001fc400078e000c */
[----:B------:R-:W1:Y:S01]  /*0350*/  S2R R13, SR_CTAID.X ;  /* 0x00000000000d7919 */ /* 0x000e620000002500 */
[----:B------:R-:W-:Y:S02]  /*0360*/  SHF.R.U32.HI R0, RZ, 0x5, R14 ;  /* 0x00000005ff007819 */ /* 0x000fe4000001160e */
[----:B------:R0:W5:Y:S04]  /*0370*/  @P4 LDG.E.128 R44, desc[UR4][R4.64] ;  /* 0x00000004042c4981 */ /* 0x000168000c1e1d00 */
[----:B------:R0:W5:Y:S01]  /*0380*/  @P4 LDG.E.128 R48, desc[UR4][R4.64+0x10] ;  /* 0x0000100404304981 */ /* 0x000162000c1e1d00 */
[----:B------:R-:W-:Y:S01]  /*0390*/  BSSY B0, `(.L_x_6998) ;  /* 0x0000385000007945 */ /* 0x000fe20003800000 */
        /* <DEDUP_REMOVED lines=40> */
[----:B--2---:R1:W-:Y:S04]  /*0620*/  @P0 STL.64 [R1+0x30], R52 ;  /* 0x0000303401000387 */ /* 0x0043e80000100a00 */
[----:B------:R2:W-:Y:S04]  /*0630*/  @P0 STL.64 [R1+0x38], R54 ;  /* 0x0000383601000387 */ /* 0x0005e80000100a00 */
[----:B---3--:R0:W-:Y:S04]  /*0640*/  @P0 STL.64 [R1+0x20], R16 ;  /* 0x0000201001000387 */ /* 0x0081e80000100a00 */
[----:B------:R0:W-:Y:S01]  /*0650*/  @P0 STL.64 [R1+0x28], R18 ;  /* 0x0000281201000387 */ /* 0x0001e20000100a00 */
[----:B-1----:R-:W-:-:S02]  /*0660*/  CS2R R52, SRZ ;  /* 0x0000000000347805 */ /* 0x002fc4000001ff00 */
[----:B--2---:R-:W-:Y:S01]  /*0670*/  CS2R R54, SRZ ;  /* 0x0000000000367805 */ /* 0x004fe2000001ff00 */
        /* <DEDUP_REMOVED lines=9> */
.L_x_7021:
[----:B--2---:R-:W2:Y:S01]  /*0710*/  LDL R3, [R1+0x48] ;  /* 0x0000480001037983 */ /* 0x004ea20000100800 */
[----:B------:R-:W3:Y:S08]  /*0720*/  @P4 LDC.64 R180, c[0x0][0x270] ;  /* 0x00009c00ffb44b82 */ /* 0x000ef00000000a00 */
[----:B------:R-:W4:Y:S01]  /*0730*/  LDC.64 R182, c[0x0][0x250] ;  /* 0x00009400ffb67b82 */ /* 0x000f220000000a00 */
[----:B---3--:R-:W-:Y:S01]  /*0740*/  @P4 LEA R180, P5, R2, R180, 0x1 ;  /* 0x000000b402b44211 */ /* 0x008fe200078a08ff */
[----:B------:R-:W3:Y:S01]  /*0750*/  S2R R184, SR_TID.X ;  /* 0x0000000000b87919 */ /* 0x000ee20000002100 */
[----:B--2---:R-:W-:-:S02]  /*0760*/  ISETP.NE.AND P6, PT, R3, RZ, PT ;  /* 0x000000ff0300720c */ /* 0x004fc40003fc5270 */
[----:B------:R-:W-:-:S04]  /*0770*/  SHF.R.S32.HI R3, RZ, 0x1f, R2 ;  /* 0x0000001fff037819 */ /* 0x000fc80000011402 */
[----:B------:R-:W-:-:S05]  /*0780*/  @P4 LEA.HI.X R181, R2, R181, R3, 0x1, P5 ;  /* 0x000000b502b54211 */ /* 0x000fca00028f0c03 */
[----:B------:R4:W2:Y:S02]  /*0790*/  @P4 LDG.E.U16 R3, desc[UR4][R180.64] ;  /* 0x00000004b4034981 */ /* 0x0008a4000c1e1500 */
[----:B----4-:R-:W-:-:S05]  /*07a0*/  IMAD.WIDE R180, R2, 0x4, R182 ;  /* 0x0000000402b47825 */ /* 0x010fca00078e02b6 */
[----:B------:R4:W2:Y:S02]  /*07b0*/  LDG.E R182, desc[UR4][R180.64] ;  /* 0x00000004b4b67981 */ /* 0x0008a4000c1e1900 */
[----:B----4-:R-:W4:Y:S01]  /*07c0*/  LDC.64 R180, c[0x0][0x258] ;  /* 0x00009600ffb47b82 */ /* 0x010f220000000a00 */
[----:B------:R-:W-:Y:S02]  /*07d0*/  MOV R185, UR13 ;  /* 0x0000000d00b97c02 */ /* 0x000fe40008000f00 */
[----:B------:R-:W-:-:S03]  /*07e0*/  MOV R12, 0x3f800000 ;  /* 0x3f800000000c7802 */ /* 0x000fc60000000f00 */
[----:B------:R0:W-:Y:S01]  /*07f0*/  STL [R1+0x40], R185 ;  /* 0x000040b901007387 */ /* 0x0001e20000100800 */
[----:B----4-:R-:W-:-:S05]  /*0800*/  IMAD.WIDE R180, R2, 0x4, R180 ;  /* 0x0000000402b47825 */ /* 0x010fca00078e02b4 */
[----:B-----5:R3:W5:Y:S01]  /*0810*/  LDG.E R11, desc[UR4][R180.64] ;  /* 0x00000004b40b7981 */ /* 0x020762000c1e1900 */
[----:B------:R-:W-:Y:S01]  /*0820*/  BSSY B1, `(.L_x_7000) ;  /* 0x000006e000017945 */ /* 0x000fe20003800000 */
[----:B------:R-:W-:Y:S02]  /*0830*/  MOV R216, RZ ;  /* 0x000000ff00d87202 */ /* 0x000fe40000000f00 */
[----:B------:R-:W-:Y:S02]  /*0840*/  MOV R215, RZ ;  /* 0x000000ff00d77202 */ /* 0x000fe40000000f00 */
[----:B---3--:R-:W-:-:S05]  /*0850*/  LOP3.LUT R181, R184, 0x1f, RZ, 0xc0, !PT ;  /* 0x0000001fb8b57812 */ /* 0x008fca00078ec0ff */
[----:B------:R0:W-:Y:S01]  /*0860*/  STL [R1+0x44], R181 ;  /* 0x000044b501007387 */ /* 0x0001e20000100800 */
[----:B--2---:R-:W-:Y:S01]  /*0870*/  @P4 SHF.L.U32 R12, R3, 0x10, RZ ;  /* 0x00000010030c4819 */ /* 0x004fe200000006ff */
[----:B------:R-:W-:-:S05]  /*0880*/  IMAD R3, R2, R185, RZ ;  /* 0x000000b902037224 */ /* 0x000fca00078e02ff */
[----:B------:R-:W-:-:S04]  /*0890*/  SHF.R.S32.HI R180, RZ, 0x1f, R3 ;  /* 0x0000001fffb47819 */ /* 0x000fc80000011403 */
[----:B------:R-:W-:-:S04]  /*08a0*/  LEA.HI R3, R180, R3, RZ, 0x3 ;  /* 0x00000003b4037211 */ /* 0x000fc800078f18ff */
[----:B------:R-:W-:Y:S02]  /*08b0*/  LEA.HI.SX32 R3, R3, R181, 0x1d ;  /* 0x000000b503037211 */ /* 0x000fe400078feaff */
[----:B------:R-:W-:Y:S02]  /*08c0*/  FSEL R204, R182, RZ, !P6 ;  /* 0x000000ffb6cc7208 */ /* 0x000fe40007000000 */
[----:B------:R-:W-:Y:S01]  /*08d0*/  MOV R221, R3 ;  /* 0x0000000300dd7202 */ /* 0x000fe20000000f00 */
[----:B0-----:R-:W-:Y:S06]  /*08e0*/  @!P0 BRA `(.L_x_7001) ;  /* 0x0000000400848947 */ /* 0x001fec0003800000 */
[----:B------:R-:W-:Y:S01]  /*08f0*/  ISETP.NE.U32.AND P5, PT, RZ, UR8, PT ;  /* 0x00000008ff007c0c */ /* 0x000fe2000bfa5070 */
[----:B------:R-:W2:Y:S03]  /*0900*/  LDL R209, [R1+0x30] ;  /* 0x0000300001d17983 */ /* 0x000ea60000100800 */
[----:B------:R-:W-:Y:S01]  /*0910*/  ISETP.NE.AND.EX P5, PT, RZ, UR9, PT, P5 ;  /* 0x00000009ff007c0c */ /* 0x000fe2000bfa5350 */
[----:B------:R-:W3:Y:S04]  /*0920*/  LDL R221, [R1+0x38] ;  /* 0x0000380001dd7983 */ /* 0x000ee80000100800 */
[----:B------:R-:W4:Y:S04]  /*0930*/  LDL R212, [R1+0x20] ;  /* 0x0000200001d47983 */ /* 0x000f280000100800 */
[----:B------:R-:W4:Y:S04]  /*0940*/  LDL R215, [R1+0x28] ;  /* 0x0000280001d77983 */ /* 0x000f280000100800 */
[----:B------:R-:W-:-:S04]  /*0950*/  @P5 LEA R182, P6, R3, UR8, 0x5 ;  /* 0x0000000803b65c11 */ /* 0x000fc8000f8c28ff */
[C---:B------:R-:W-:Y:S02]  /*0960*/  @P5 LEA.HI.X R183, R3.reuse, UR9, RZ, 0x5, P6 ;  /* 0x0000000903b75c11 */ /* 0x040fe4000b0f2cff */
[----:B------:R-:W-:-:S03]  /*0970*/  LEA R180, P6, R3, UR10, 0x5 ;  /* 0x0000000a03b47c11 */ /* 0x000fc6000f8c28ff */
[----:B------:R-:W5:Y:S01]  /*0980*/  @P5 LDG.E.128 R140, desc[UR4][R182.64] ;  /* 0x00000004b68c5981 */ /* 0x000f62000c1e1d00 */
[----:B------:R-:W-:-:S03]  /*0990*/  LEA.HI.X R181, R3, UR11, RZ, 0x5, P6 ;  /* 0x0000000b03b57c11 */ /* 0x000fc6000b0f2cff */
[----:B------:R0:W5:Y:S04]  /*09a0*/  @P5 LDG.E.128 R144, desc[UR4][R182.64+0x10] ;  /* 0x00001004b6905981 */ /* 0x000168000c1e1d00 */
[----:B------:R-:W1:Y:S01]  /*09b0*/  LDG.E.128 R184, desc[UR4][R180.64] ;  /* 0x00000004b4b87981 */ /* 0x000e62000c1e1d00 */
[----:B0-----:R-:W0:Y:S02]  /*09c0*/  LDC.64 R182, c[0x0][0x2b8] ;  /* 0x0000ae00ffb67b82 */ /* 0x001e240000000a00 */
[----:B0-----:R-:W-:-:S05]  /*09d0*/  IMAD.WIDE.U32 R182, R3, 0x10, R182 ;  /* 0x0000001003b67825 */ /* 0x001fca00078e00b6 */
[----:B------:R-:W2:Y:S04]  /*09e0*/  LDG.E.128 R188, desc[UR4][R182.64] ;  /* 0x00000004b6bc7981 */ /* 0x000ea8000c1e1d00 */
[----:B------:R-:W3:Y:S01]  /*09f0*/  LDG.E.128 R180, desc[UR4][R180.64+0x10] ;  /* 0x00001004b4b47981 */ /* 0x000ee2000c1e1d00 */
[----:B-1----:R-:W-:-:S04]  /*0a00*/  FADD.FTZ R0, -R204, R184 ;  /* 0x000000b8cc007221 */ /* 0x002fc80000010100 */
[----:B-----5:R-:W-:Y:S01]  /*0a10*/  FMUL.FTZ R0, R11, R0 ;  /* 0x000000000b007220 */ /* 0x020fe20000410000 */
[----:B--2---:R-:W-:Y:S02]  /*0a20*/  SHF.L.U32 R13, R188, 0x10, RZ ;  /* 0x00000010bc0d7819 */ /* 0x004fe400000006ff */
[C---:B------:R-:W-:Y:S02]  /*0a30*/  PRMT R210, R191.reuse, 0x7632, R210 ;  /* 0x00007632bfd27816 */ /* 0x040fe400000000d2 */
[----:B------:R-:W-:Y:S01]  /*0a40*/  SHF.L.U32 R184, R191, 0x10, RZ ;  /* 0x00000010bfb87819 */ /* 0x000fe200000006ff */
[----:B------:R-:W-:Y:S01]  /*0a50*/  FADD.FTZ R96, R96, R13 ;  /* 0x0000000d60607221 */ /* 0x000fe20000010000 */
[-C--:B------:R-:W-:Y:S01]  /*0a60*/  FFMA.FTZ R52, R0, R13.reuse, R52 ;  /* 0x0000000d00347223 */ /* 0x080fe20000010034 */
[----:B---3--:R-:W-:Y:S01]  /*0a70*/  FADD.FTZ R191, -R204, R180 ;  /* 0x000000b4ccbf7221 */ /* 0x008fe20000010100 */
[----:B------:R-:W-:-:S03]  /*0a80*/  FMUL.FTZ R13, R209, R13 ;  /* 0x0000000dd10d7220 */ /* 0x000fc60000410000 */
[----:B------:R-:W-:Y:S02]  /*0a90*/  FMUL.FTZ R209, R11, R191 ;  /* 0x000000bf0bd17220 */ /* 0x000fe40000410000 */
[----:B------:R-:W2:Y:S01]  /*0aa0*/  LDL R191, [R1+0x34] ;  /* 0x0000340001bf7983 */ /* 0x000ea20000100800 */
[C---:B------:R-:W-:Y:S02]  /*0ab0*/  PRMT R207, R189.reuse, 0x7632, R207 ;  /* 0x00007632bdcf7816 */ /* 0x040fe400000000cf */
[----:B------:R-:W-:Y:S02]  /*0ac0*/  PRMT R206, R188, 0x7632, R206 ;  /* 0x00007632bcce7816 */ /* 0x000fe400000000ce */
[----:B------:R-:W-:Y:S02]  /*0ad0*/  SHF.L.U32 R189, R189, 0x10, RZ ;  /* 0x00000010bdbd7819 */ /* 0x000fe400000006ff */
[C---:B------:R-:W-:Y:S02]  /*0ae0*/  PRMT R208, R190.reuse, 0x7632, R208 ;  /* 0x00007632bed07816 */ /* 0x040fe400000000d0 */
[----:B------:R-:W-:Y:S01]  /*0af0*/  SHF.L.U32 R190, R190, 0x10, RZ ;  /* 0x00000010bebe7819 */ /* 0x000fe200000006ff */
[----:B------:R-:W-:Y:S01]  /*0b00*/  FADD.FTZ R186, -R204, R186 ;  /* 0x000000baccba7221 */ /* 0x000fe20000010100 */
[----:B------:R-:W-:Y:S01]  /*0b10*/  SHF.L.U32 R188, R206, 0x10, RZ ;  /* 0x00000010cebc7819 */ /* 0x000fe200000006ff */
[-C--:B------:R-:W-:Y:S01]  /*0b20*/  FMUL.FTZ R221, R221, R189.reuse ;  /* 0x000000bddddd7220 */ /* 0x080fe20000410000 */
[----:B------:R-:W-:Y:S01]  /*0b30*/  FADD.FTZ R180, -R204, R182 ;  /* 0x000000b6ccb47221 */ /* 0x000fe20000010100 */
[----:B----4-:R-:W-:Y:S01]  /*0b40*/  FMUL.FTZ R216, R212, R190 ;  /* 0x000000bed4d87220 */ /* 0x010fe20000410000 */
[----:B------:R-:W-:Y:S01]  /*0b50*/  FMUL.FTZ R211, R11, R186 ;  /* 0x000000ba0bd37220 */ /* 0x000fe20000410000 */
[----:B------:R-:W-:Y:S01]  /*0b60*/  FADD.FTZ R100, R100, R190 ;  /* 0x000000be64647221 */ /* 0x000fe20000010000 */
[----:B------:R-:W-:Y:S01]  /*0b70*/  FFMA.FTZ R56, R209, R190, R56 ;  /* 0x000000bed1387223 */ /* 0x000fe20000010038 */
[----:B------:R-:W-:Y:S01]  /*0b80*/  FMUL.FTZ R215, R215, R184 ;  /* 0x000000b8d7d77220 */ /* 0x000fe20000410000 */
[----:B------:R-:W-:Y:S01]  /*0b90*/  FADD.FTZ R187, -R204, R187 ;  /* 0x000000bbccbb7221 */ /* 0x000fe20000010100 */
[----:B------:R-:W3:Y:S01]  /*0ba0*/  LDL R206, [R1+0x3c] ;  /* 0x00003c0001ce7983 */ /* 0x000ee20000100800 */
[----:B------:R-:W-:Y:S01]  /*0bb0*/  SHF.L.U32 R186, R207, 0x10, RZ ;  /* 0x00000010cfba7819 */ /* 0x000fe200000006ff */
[----:B------:R-:W-:Y:S01]  /*0bc0*/  FADD.FTZ R98, R98, R189 ;  /* 0x000000bd62627221 */ /* 0x000fe20000010000 */
[----:B------:R-:W-:Y:S01]  /*0bd0*/  FFMA.FTZ R54, R211, R189, R54 ;  /* 0x000000bdd3367223 */ /* 0x000fe20000010036 */
[----:B------:R0:W-:Y:S01]  /*0be0*/  STL [R1+0x18], R221 ;  /* 0x000018dd01007387 */ /* 0x0001e20000100800 */
[----:B------:R-:W-:Y:S01]  /*0bf0*/  FMUL.FTZ R207, R11, R180 ;  /* 0x000000b40bcf7220 */ /* 0x000fe20000410000 */
[----:B------:R-:W-:-:S02]  /*0c00*/  SHF.L.U32 R180, R210, 0x10, RZ ;  /* 0x00000010d2b47819 */ /* 0x000fc400000006ff */
[----:B------:R1:W-:Y:S01]  /*0c10*/  STL [R1+0x10], R216 ;  /* 0x000010d801007387 */ /* 0x0003e20000100800 */
[----:B------:R-:W-:-:S03]  /*0c20*/  FMUL.FTZ R210, R11, R187 ;  /* 0x000000bb0bd27220 */ /* 0x000fc60000410000 */
[----:B------:R-:W4:Y:S04]  /*0c30*/  LDL R189, [R1+0x24] ;  /* 0x0000240001bd7983 */ /* 0x000f280000100800 */
[----:B------:R1:W-:Y:S01]  /*0c40*/  STL [R1+0x8], R215 ;  /* 0x000008d701007387 */ /* 0x0003e20000100800 */
[----:B--2---:R-:W-:-:S05]  /*0c50*/  FMUL.FTZ R190, R191, R188 ;  /* 0x000000bcbfbe7220 */ /* 0x004fca0000410000 */
[----:B------:R2:W-:Y:S04]  /*0c60*/  STL [R1+0x1c], R190 ;  /* 0x00001cbe01007387 */ /* 0x0005e80000100800 */
[----:B------:R-:W2:Y:S01]  /*0c70*/  LDL R187, [R1+0x2c] ;  /* 0x00002c0001bb7983 */ /* 0x000ea20000100800 */
[----:B------:R-:W-:Y:S01]  /*0c80*/  FADD.FTZ R185, -R204, R185 ;  /* 0x000000b9ccb97221 */ /* 0x000fe20000010100 */
[----:B------:R-:W-:Y:S01]  /*0c90*/  SHF.L.U32 R182, R208, 0x10, RZ ;  /* 0x00000010d0b67819 */ /* 0x000fe200000006ff */
[----:B------:R-:W-:Y:S02]  /*0ca0*/  FADD.FTZ R183, -R204, R183 ;  /* 0x000000b7ccb77221 */ /* 0x000fe40000010100 */
[----:B------:R-:W-:Y:S01]  /*0cb0*/  FMUL.FTZ R212, R11, R185 ;  /* 0x000000b90bd47220 */ /* 0x000fe20000410000 */
[----:B------:R-:W-:Y:S01]  /*0cc0*/  FADD.FTZ R102, R102, R184 ;  /* 0x000000b866667221 */ /* 0x000fe20000010000 */
[----:B------:R-:W-:Y:S01]  /*0cd0*/  FFMA.FTZ R58, R207, R184, R58 ;  /* 0x000000b8cf3a7223 */ /* 0x000fe2000001003a */
[----:B------:R-:W-:Y:S01]  /*0ce0*/  FADD.FTZ R97, R97, R188 ;  /* 0x000000bc61617221 */ /* 0x000fe20000010000 */
[----:B------:R-:W-:Y:S01]  /*0cf0*/  FFMA.FTZ R53, R212, R188, R53 ;  /* 0x000000bcd4357223 */ /* 0x000fe20000010035 */
[----:B------:R-:W-:Y:S01]  /*0d00*/  FADD.FTZ R184, RZ, R13 ;  /* 0x0000000dffb87221 */ /* 0x000fe20000010000 */
[----:B------:R-:W-:Y:S01]  /*0d10*/  FFMA.FTZ R185, R0, R13, RZ ;  /* 0x0000000d00b97223 */ /* 0x000fe200000100ff */
[----:B------:R-:W-:Y:S01]  /*0d20*/  FADD.FTZ R99, R99, R186 ;  /* 0x000000ba63637221 */ /* 0x000fe20000010000 */
[-C--:B------:R-:W-:Y:S01]  /*0d30*/  FFMA.FTZ R55, R210, R186.reuse, R55 ;  /* 0x000000bad2377223 */ /* 0x080fe20000010037 */
[----:B---3--:R-:W-:Y:S01]  /*0d40*/  FMUL.FTZ R188, R206, R186 ;  /* 0x000000bacebc7220 */ /* 0x008fe20000410000 */
[----:B------:R-:W-:Y:S01]  /*0d50*/  FMUL.FTZ R206, R11, R183 ;  /* 0x000000b70bce7220 */ /* 0x000fe20000410000 */
[----:B------:R-:W-:Y:S01]  /*0d60*/  FADD.FTZ R184, R184, R190 ;  /* 0x000000beb8b87221 */ /* 0x000fe20000010000 */
[----:B------:R-:W-:Y:S01]  /*0d70*/  FFMA.FTZ R185, R212, R190, R185 ;  /* 0x000000bed4b97223 */ /* 0x000fe200000100b9 */
[----:B------:R-:W-:Y:S01]  /*0d80*/  FADD.FTZ R181, -R204, R181 ;  /* 0x000000b5ccb57221 */ /* 0x000fe20000010100 */
[----:B------:R3:W-:Y:S01]  /*0d90*/  STL [R1+0x14], R188 ;  /* 0x000014bc01007387 */ /* 0x0007e20000100800 */
[----:B----4-:R-:W-:Y:S01]  /*0da0*/  FMUL.FTZ R186, R189, R182 ;  /* 0x000000b6bdba7220 */ /* 0x010fe20000410000 */
[----:B------:R-:W-:Y:S01]  /*0db0*/  FADD.FTZ R184, R184, R221 ;  /* 0x000000ddb8b87221 */ /* 0x000fe20000010000 */
[----:B------:R-:W-:-:S03]  /*0dc0*/  FFMA.FTZ R185, R211, R221, R185 ;  /* 0x000000ddd3b97223 */ /* 0x000fc600000100b9 */
[----:B------:R3:W-:Y:S01]  /*0dd0*/  STL [R1+0xc], R186 ;  /* 0x00000cba01007387 */ /* 0x0007e20000100800 */
        /* <DEDUP_REMOVED lines=13> */
[----:B0-----:R-:W-:Y:S01]  /*0eb0*/  IADD3 R221, R3, 0x20, RZ ;  /* 0x0000002003dd7810 */ /* 0x001fe20007ffe0ff */
[----:B--2---:R-:W-:-:S05]  /*0ec0*/  FMUL.FTZ R183, R187, R180 ;  /* 0x000000b4bbb77220 */ /* 0x004fca0000410000 */
[----:B------:R3:W-:Y:S01]  /*0ed0*/  STL [R1+0x4], R183 ;  /* 0x000004b701007387 */ /* 0x0007e20000100800 */
[----:B-1----:R-:W-:Y:S01]  /*0ee0*/  FADD.FTZ R216, R182, R183 ;  /* 0x000000b7b6d87221 */ /* 0x002fe20000010000 */
[----:B------:R-:W-:-:S07]  /*0ef0*/  FFMA.FTZ R215, R206, R183, R181 ;  /* 0x000000b7ced77223 */ /* 0x000fce00000100b5 */
.L_x_7001:
[----:B------:R-:W-:Y:S05]  /*0f00*/  BSYNC B1 ;  /* 0x0000000000017941 */ /* 0x000fea0003800000 */
.L_x_7000:
        /* <DEDUP_REMOVED lines=9> */
[C---:B---3--:R-:W-:Y:S01]  /*0fa0*/  LEA R188, P5, R221.reuse, UR10, 0x5 ;  /* 0x0000000addbc7c11 */ /* 0x048fe2000f8a28ff */
[----:B0-----:R-:W-:-:S03]  /*0fb0*/  IMAD.WIDE.U32 R184, R221, 0x10, R184 ;  /* 0x00000010ddb87825 */ /* 0x001fc600078e00b8 */
[----:B------:R-:W-:-:S03]  /*0fc0*/  LEA.HI.X R189, R221, UR11, RZ, 0x5, P5 ;  /* 0x0000000bddbd7c11 */ /* 0x000fc6000a8f2cff */
[----:B------:R-:W3:Y:S04]  /*0fd0*/  LDG.E.128 R184, desc[UR4][R184.64] ;  /* 0x00000004b8b87981 */ /* 0x000ee8000c1e1d00 */
[----:B------:R-:W4:Y:S04]  /*0fe0*/  LDG.E.128 R180, desc[UR4][R188.64] ;  /* 0x00000004bcb47981 */ /* 0x000f28000c1e1d00 */
[----:B------:R-:W2:Y:S01]  /*0ff0*/  LDG.E.128 R188, desc[UR4][R188.64+0x10] ;  /* 0x00001004bcbc7981 */ /* 0x000ea2000c1e1d00 */
[----:B------:R-:W-:Y:S02]  /*1000*/  IADD3 R221, R221, 0x20, RZ ;  /* 0x00000020dddd7810 */ /* 0x000fe40007ffe0ff */
[----:B---3--:R-:W-:-:S02]  /*1010*/  PRMT R202, R184, 0x7632, R202 ;  /* 0x00007632b8ca7816 */ /* 0x008fc400000000ca */
[----:B------:R-:W-:Y:S01]  /*1020*/  SHF.L.U32 R200, R184, 0x10, RZ ;  /* 0x00000010b8c87819 */ /* 0x000fe200000006ff */
[----:B----4-:R-:W-:Y:S01]  /*1030*/  FADD.FTZ R199, -R204, R180 ;  /* 0x000000b4ccc77221 */ /* 0x010fe20000010100 */
[----:B--2---:R-:W-:Y:S02]  /*1040*/  SHF.L.U32 R180, R186, 0x10, RZ ;  /* 0x00000010bab47819 */ /* 0x004fe400000006ff */
[----:B------:R-:W-:Y:S01]  /*1050*/  PRMT R247, R187, 0x7632, R247 ;  /* 0x00007632bbf77816 */ /* 0x000fe200000000f7 */
[----:B-----5:R-:W-:Y:S01]  /*1060*/  FMUL.FTZ R218, R11, R199 ;  /* 0x000000c70bda7220 */ /* 0x020fe20000410000 */
[----:B------:R-:W-:Y:S01]  /*1070*/  PRMT R205, R185, 0x7632, R205 ;  /* 0x00007632b9cd7816 */ /* 0x000fe200000000cd */
[C---:B------:R-:W-:Y:S01]  /*1080*/  FADD.FTZ R201, -R204.reuse, R188 ;  /* 0x000000bcccc97221 */ /* 0x040fe20000010100 */
[C---:B------:R-:W-:Y:S01]  /*1090*/  FADD.FTZ R190, -R204.reuse, R190 ;  /* 0x000000beccbe7221 */ /* 0x040fe20000010100 */
[----:B------:R-:W-:Y:S02]  /*10a0*/  SHF.L.U32 R187, R187, 0x10, RZ ;  /* 0x00000010bbbb7819 */ /* 0x000fe400000006ff */
[C---:B------:R-:W-:Y:S01]  /*10b0*/  FMUL.FTZ R201, R11.reuse, R201 ;  /* 0x000000c90bc97220 */ /* 0x040fe20000410000 */
[----:B------:R-:W-:Y:S01]  /*10c0*/  FADD.FTZ R181, -R204, R181 ;  /* 0x000000b5ccb57221 */ /* 0x000fe20000010100 */
[----:B------:R-:W-:Y:S01]  /*10d0*/  SHF.L.U32 R188, R202, 0x10, RZ ;  /* 0x00000010cabc7819 */ /* 0x000fe200000006ff */
[----:B------:R-:W-:Y:S01]  /*10e0*/  FMUL.FTZ R199, R11, R190 ;  /* 0x000000be0bc77220 */ /* 0x000fe20000410000 */
[----:B------:R-:W-:Y:S01]  /*10f0*/  FMUL.FTZ R248, R20, R200 ;  /* 0x000000c814f87220 */ /* 0x000fe20000410000 */
[----:B------:R-:W-:Y:S01]  /*1100*/  PRMT R246, R186, 0x7632, R246 ;  /* 0x00007632baf67816 */ /* 0x000fe200000000f6 */
[----:B------:R-:W-:Y:S01]  /*1110*/  FADD.FTZ R108, R108, R180 ;  /* 0x000000b46c6c7221 */ /* 0x000fe20000010000 */
[-C--:B------:R-:W-:Y:S01]  /*1120*/  FFMA.FTZ R64, R201, R180.reuse, R64 ;  /* 0x000000b4c9407223 */ /* 0x080fe20000010040 */
[----:B------:R-:W-:Y:S01]  /*1130*/  FMUL.FTZ R249, R24, R180 ;  /* 0x000000b418f97220 */ /* 0x000fe20000410000 */
[----:B------:R-:W-:Y:S01]  /*1140*/  SHF.L.U32 R186, R205, 0x10, RZ ;  /* 0x00000010cdba7819 */ /* 0x000fe200000006ff */
[----:B------:R-:W-:Y:S01]  /*1150*/  FADD.FTZ R183, -R204, R183 ;  /* 0x000000b7ccb77221 */ /* 0x000fe20000010100 */
[----:B------:R-:W-:Y:S01]  /*1160*/  SHF.L.U32 R180, R247, 0x10, RZ ;  /* 0x00000010f7b47819 */ /* 0x000fe200000006ff */
[----:B------:R-:W-:Y:S01]  /*1170*/  FADD.FTZ R110, R110, R187 ;  /* 0x000000bb6e6e7221 */ /* 0x000fe20000010000 */
[----:B------:R-:W-:Y:S01]  /*1180*/  SHF.L.U32 R185, R185, 0x10, RZ ;  /* 0x00000010b9b97819 */ /* 0x000fe200000006ff */
[----:B------:R-:W-:Y:S01]  /*1190*/  FMUL.FTZ R205, R11, R181 ;  /* 0x000000b50bcd7220 */ /* 0x000fe20000410000 */
[-C--:B------:R-:W-:Y:S01]  /*11a0*/  FFMA.FTZ R66, R199, R187.reuse, R66 ;  /* 0x000000bbc7427223 */ /* 0x080fe20000010042 */
[----:B------:R-:W-:Y:S01]  /*11b0*/  FMUL.FTZ R247, R26, R187 ;  /* 0x000000bb1af77220 */ /* 0x000fe20000410000 */
[----:B------:R-:W-:Y:S01]  /*11c0*/  FADD.FTZ R193, -R204, R182 ;  /* 0x000000b6ccc17221 */ /* 0x000fe20000010100 */
[----:B------:R-:W-:Y:S01]  /*11d0*/  FADD.FTZ R181, R216, R248 ;  /* 0x000000f8d8b57221 */ /* 0x000fe20000010000 */
[----:B------:R-:W-:Y:S01]  /*11e0*/  FMUL.FTZ R252, R21, R188 ;  /* 0x000000bc15fc7220 */ /* 0x000fe20000410000 */
[----:B------:R-:W-:Y:S01]  /*11f0*/  FFMA.FTZ R187, R218, R248, R215 ;  /* 0x000000f8dabb7223 */ /* 0x000fe200000100d7 */
[C---:B------:R-:W-:Y:S01]  /*1200*/  FMUL.FTZ R202, R11.reuse, R183 ;  /* 0x000000b70bca7220 */ /* 0x040fe20000410000 */
[----:B------:R-:W-:Y:S01]  /*1210*/  FMUL.FTZ R203, R11, R193 ;  /* 0x000000c10bcb7220 */ /* 0x000fe20000410000 */
        /* <DEDUP_REMOVED lines=9> */
[----:B------:R-:W-:Y:S01]  /*12b0*/  FADD.FTZ R182, -R204, R189 ;  /* 0x000000bdccb67221 */ /* 0x000fe20000010100 */
[----:B------:R-:W-:Y:S01]  /*12c0*/  FADD.FTZ R181, R181, R250 ;  /* 0x000000fab5b57221 */ /* 0x000fe20000010000 */
[----:B------:R-:W-:Y:S01]  /*12d0*/  FFMA.FTZ R183, R202, R250, R183 ;  /* 0x000000facab77223 */ /* 0x000fe200000100b7 */
[----:B------:R-:W-:Y:S01]  /*12e0*/  FADD.FTZ R104, R104, R200 ;  /* 0x000000c868687221 */ /* 0x000fe20000010000 */
[----:B------:R-:W-:Y:S01]  /*12f0*/  FFMA.FTZ R60, R218, R200, R60 ;  /* 0x000000c8da3c7223 */ /* 0x000fe2000001003c */
[----:B------:R0:W-:Y:S01]  /*1300*/  STL [R1], R248 ;  /* 0x000000f801007387 */ /* 0x0001e20000100800 */
[----:B------:R-:W-:Y:S01]  /*1310*/  FMUL.FTZ R200, R11, R182 ;  /* 0x000000b60bc87220 */ /* 0x000fe20000410000 */
[----:B------:R-:W-:Y:S01]  /*1320*/  FADD.FTZ R181, R181, R249 ;  /* 0x000000f9b5b57221 */ /* 0x000fe20000010000 */
[----:B------:R-:W-:Y:S01]  /*1330*/  FFMA.FTZ R183, R201, R249, R183 ;  /* 0x000000f9c9b77223 */ /* 0x000fe200000100b7 */
[----:B------:R-:W-:Y:S01]  /*1340*/  FADD.FTZ R184, -R204, R191 ;  /* 0x000000bfccb87221 */ /* 0x000fe20000010100 */
[----:B0-----:R-:W-:-:S04]  /*1350*/  FMUL.FTZ R248, R25, R185 ;  /* 0x000000b919f87220 */ /* 0x001fc80000410000 */
        /* <DEDUP_REMOVED lines=16> */
.L_x_7003:
[----:B------:R-:W-:Y:S05]  /*1460*/  BSYNC B1 ;  /* 0x0000000000017941 */ /* 0x000fea0003800000 */
.L_x_7002:
        /* <DEDUP_REMOVED lines=9> */
[----:B0-----:R-:W-:-:S06]  /*1500*/  IMAD.WIDE.U32 R180, R221, 0x10, R180 ;  /* 0x00000010ddb47825 */ /* 0x001fcc00078e00b4 */
[----:B---3--:R-:W3:Y:S01]  /*1510*/  LDG.E.128 R180, desc[UR4][R180.64] ;  /* 0x00000004b4b47981 */ /* 0x008ee2000c1e1d00 */
[----:B--2---:R-:W-:-:S04]  /*1520*/  LEA R14, P5, R221, UR10, 0x5 ;  /* 0x0000000add0e7c11 */ /* 0x004fc8000f8a28ff */
[----:B------:R-:W-:-:S05]  /*1530*/  LEA.HI.X R15, R221, UR11, RZ, 0x5, P5 ;  /* 0x0000000bdd0f7c11 */ /* 0x000fca000a8f2cff */
[----:B------:R-:W2:Y:S04]  /*1540*/  LDG.E.128 R16, desc[UR4][R14.64] ;  /* 0x000000040e107981 */ /* 0x000ea8000c1e1d00 */
[----:B------:R2:W4:Y:S01]  /*1550*/  LDG.E.128 R184, desc[UR4][R14.64+0x10] ;  /* 0x000010040eb87981 */ /* 0x000522000c1e1d00 */
[----:B------:R-:W-:Y:S02]  /*1560*/  IADD3 R221, R221, 0x20, RZ ;  /* 0x00000020dddd7810 */ /* 0x000fe40007ffe0ff */
[----:B---3--:R-:W-:Y:S02]  /*1570*/  PRMT R191, R182, 0x7632, R191 ;  /* 0x00007632b6bf7816 */ /* 0x008fe400000000bf */
[C---:B------:R-:W-:Y:S02]  /*1580*/  PRMT R189, R180.reuse, 0x7632, R189 ;  /* 0x00007632b4bd7816 */ /* 0x040fe400000000bd */
[----:B------:R-:W-:Y:S01]  /*1590*/  SHF.L.U32 R188, R180, 0x10, RZ ;  /* 0x00000010b4bc7819 */ /* 0x000fe200000006ff */
[----:B--2---:R-:W-:Y:S01]  /*15a0*/  FADD.FTZ R15, -R204, R16 ;  /* 0x00000010cc0f7221 */ /* 0x004fe20000010100 */
[----:B------:R-:W-:Y:S01]  /*15b0*/  SHF.L.U32 R16, R182, 0x10, RZ ;  /* 0x00000010b6107819 */ /* 0x000fe200000006ff */
[----:B----4-:R-:W-:-:S02]  /*15c0*/  FADD.FTZ R182, -R204, R184 ;  /* 0x000000b8ccb67221 */ /* 0x010fc40000010100 */
[C---:B-----5:R-:W-:Y:S01]  /*15d0*/  FMUL.FTZ R217, R11.reuse, R15 ;  /* 0x0000000f0bd97220 */ /* 0x060fe20000410000 */
[C---:B------:R-:W-:Y:S01]  /*15e0*/  FADD.FTZ R17, -R204.reuse, R17 ;  /* 0x00000011cc117221 */ /* 0x040fe20000010100 */
[C---:B------:R-:W-:Y:S01]  /*15f0*/  FADD.FTZ R14, -R204.reuse, R18 ;  /* 0x00000012cc0e7221 */ /* 0x040fe20000010100 */
[----:B------:R-:W-:Y:S01]  /*1600*/  FMUL.FTZ R15, R11, R182 ;  /* 0x000000b60b0f7220 */ /* 0x000fe20000410000 */
[C---:B------:R-:W-:Y:S01]  /*1610*/  FADD.FTZ R186, -R204.reuse, R186 ;  /* 0x000000baccba7221 */ /* 0x040fe20000010100 */
[C---:B------:R-:W-:Y:S01]  /*1620*/  FADD.FTZ R18, -R204.reuse, R19 ;  /* 0x00000013cc127221 */ /* 0x040fe20000010100 */
[C---:B------:R-:W-:Y:S01]  /*1630*/  PRMT R192, R183.reuse, 0x7632, R192 ;  /* 0x00007632b7c07816 */ /* 0x040fe200000000c0 */
[----:B------:R-:W-:Y:S01]  /*1640*/  FADD.FTZ R19, -R204, R185 ;  /* 0x000000b9cc137221 */ /* 0x000fe20000010100 */
        /* <DEDUP_REMOVED lines=54> */
.L_x_7005:
[----:B------:R-:W-:Y:S05]  /*19b0*/  BSYNC B1 ;  /* 0x0000000000017941 */ /* 0x000fea0003800000 */
.L_x_7004:
        /* <DEDUP_REMOVED lines=8> */
[----:B------:R-:W5:Y:S01]  /*1a40*/  @P5 LDG.E.128 R168, desc[UR4][R4.64+0x10] ;  /* 0x0000100404a85981 */ /* 0x000f62000c1e1d00 */
[C---:B------:R-:W-:Y:S01]  /*1a50*/  LEA R8, P5, R221.reuse, UR10, 0x5 ;  /* 0x0000000add087c11 */ /* 0x040fe2000f8a28ff */
[----:B0-----:R-:W-:-:S03]  /*1a60*/  IMAD.WIDE.U32 R180, R221, 0x10, R180 ;  /* 0x00000010ddb47825 */ /* 0x001fc600078e00b4 */
[----:B------:R-:W-:-:S03]  /*1a70*/  LEA.HI.X R9, R221, UR11, RZ, 0x5, P5 ;  /* 0x0000000bdd097c11 */ /* 0x000fc6000a8f2cff */
[----:B---3--:R-:W2:Y:S04]  /*1a80*/  LDG.E.128 R180, desc[UR4][R180.64] ;  /* 0x00000004b4b47981 */ /* 0x008ea8000c1e1d00 */
[----:B------:R-:W3:Y:S04]  /*1a90*/  LDG.E.128 R4, desc[UR4][R8.64] ;  /* 0x0000000408047981 */ /* 0x000ee8000c1e1d00 */
[----:B------:R0:W4:Y:S01]  /*1aa0*/  LDG.E.128 R184, desc[UR4][R8.64+0x10] ;  /* 0x0000100408b87981 */ /* 0x000122000c1e1d00 */
[----:B------:R-:W-:Y:S02]  /*1ab0*/  IADD3 R221, R221, 0x20, RZ ;  /* 0x00000020dddd7810 */ /* 0x000fe40007ffe0ff */
[----:B--2---:R-:W-:Y:S01]  /*1ac0*/  PRMT R191, R182, 0x7632, R191 ;  /* 0x00007632b6bf7816 */ /* 0x004fe200000000bf */
[C---:B---3--:R-:W-:Y:S01]  /*1ad0*/  FADD.FTZ R188, -R204.reuse, R4 ;  /* 0x00000004ccbc7221 */ /* 0x048fe20000010100 */
[C---:B0-----:R-:W-:Y:S01]  /*1ae0*/  FADD.FTZ R9, -R204.reuse, R5 ;  /* 0x00000005cc097221 */ /* 0x041fe20000010100 */
[----:B------:R-:W-:Y:S01]  /*1af0*/  FADD.FTZ R4, -R204, R6 ;  /* 0x00000006cc047221 */ /* 0x000fe20000010100 */
[----:B------:R-:W-:Y:S01]  /*1b00*/  SHF.L.U32 R5, R180, 0x10, RZ ;  /* 0x00000010b4057819 */ /* 0x000fe200000006ff */
[C---:B-----5:R-:W-:Y:S01]  /*1b10*/  FMUL.FTZ R214, R11.reuse, R188 ;  /* 0x000000bc0bd67220 */ /* 0x060fe20000410000 */
[----:B------:R-:W-:Y:S01]  /*1b20*/  SHF.L.U32 R6, R182, 0x10, RZ ;  /* 0x00000010b6067819 */ /* 0x000fe200000006ff */
[----:B----4-:R-:W-:Y:S01]  /*1b30*/  FADD.FTZ R182, -R204, R184 ;  /* 0x000000b8ccb67221 */ /* 0x010fe20000010100 */
[----:B------:R-:W-:Y:S01]  /*1b40*/  PRMT R189, R180, 0x7632, R189 ;  /* 0x00007632b4bd7816 */ /* 0x000fe200000000bd */
[----:B------:R-:W-:Y:S01]  /*1b50*/  FADD.FTZ R120, R120, R5 ;  /* 0x0000000578787221 */ /* 0x000fe20000010000 */
[-C--:B------:R-:W-:Y:S01]  /*1b60*/  FFMA.FTZ R76, R214, R5.reuse, R76 ;  /* 0x00000005d64c7223 */ /* 0x080fe2000001004c */
[----:B------:R-:W-:Y:S01]  /*1b70*/  FMUL.FTZ R237, R36, R5 ;  /* 0x0000000524ed7220 */ /* 0x000fe20000410000 */
[----:B------:R-:W-:Y:S01]  /*1b80*/  FMUL.FTZ R5, R11, R182 ;  /* 0x000000b60b057220 */ /* 0x000fe20000410000 */
[C---:B------:R-:W-:Y:S01]  /*1b90*/  FADD.FTZ R180, -R204.reuse, R186 ;  /* 0x000000baccb47221 */ /* 0x040fe20000010100 */
[C---:B------:R-:W-:Y:S01]  /*1ba0*/  FADD.FTZ R8, -R204.reuse, R7 ;  /* 0x00000007cc087221 */ /* 0x040fe20000010100 */
[----:B------:R-:W-:Y:S01]  /*1bb0*/  SHF.L.U32 R7, R181, 0x10, RZ ;  /* 0x00000010b5077819 */ /* 0x000fe200000006ff */
[----:B------:R-:W-:Y:S01]  /*1bc0*/  FADD.FTZ R10, -R204, R185 ;  /* 0x000000b9cc0a7221 */ /* 0x000fe20000010100 */
[----:B------:R-:W-:Y:S01]  /*1bd0*/  PRMT R225, R183, 0x7632, R225 ;  /* 0x00007632b7e17816 */ /* 0x000fe200000000e1 */
[----:B------:R-:W-:Y:S01]  /*1be0*/  FMUL.FTZ R4, R11, R4 ;  /* 0x000000040b047220 */ /* 0x000fe20000410000 */
[----:B------:R-:W-:Y:S01]  /*1bf0*/  SHF.L.U32 R183, R183, 0x10, RZ ;  /* 0x00000010b7b77819 */ /* 0x000fe200000006ff */
[----:B------:R-:W-:Y:S01]  /*1c00*/  FADD.FTZ R124, R124, R6 ;  /* 0x000000067c7c7221 */ /* 0x000fe20000010000 */
[-C--:B------:R-:W-:Y:S01]  /*1c10*/  FFMA.FTZ R80, R5, R6.reuse, R80 ;  /* 0x0000000605507223 */ /* 0x080fe20000010050 */
[----:B------:R-:W-:Y:S01]  /*1c20*/  FMUL.FTZ R233, R40, R6 ;  /* 0x0000000628e97220 */ /* 0x000fe20000410000 */
[----:B------:R-:W-:Y:S01]  /*1c30*/  SHF.L.U32 R185, R189, 0x10, RZ ;  /* 0x00000010bdb97819 */ /* 0x000fe200000006ff */
[----:B------:R-:W-:Y:S01]  /*1c40*/  FMUL.FTZ R6, R11, R180 ;  /* 0x000000b40b067220 */ /* 0x000fe20000410000 */
[----:B------:R-:W-:Y:S01]  /*1c50*/  PRMT R190, R181, 0x7632, R190 ;  /* 0x00007632b5be7816 */ /* 0x000fe200000000be */
[----:B------:R-:W-:Y:S01]  /*1c60*/  FADD.FTZ R122, R122, R7 ;  /* 0x000000077a7a7221 */ /* 0x000fe20000010000 */
[-C--:B------:R-:W-:Y:S01]  /*1c70*/  FFMA.FTZ R78, R4, R7.reuse, R78 ;  /* 0x00000007044e7223 */ /* 0x080fe2000001004e */
[----:B------:R-:W-:Y:S01]  /*1c80*/  FMUL.FTZ R235, R38, R7 ;  /* 0x0000000726eb7220 */ /* 0x000fe20000410000 */
[----:B------:R-:W-:Y:S01]  /*1c90*/  FADD.FTZ R126, R126, R183 ;  /* 0x000000b77e7e7221 */ /* 0x000fe20000010000 */
[----:B------:R-:W-:Y:S01]  /*1ca0*/  FMUL.FTZ R7, R11, R9 ;  /* 0x000000090b077220 */ /* 0x000fe20000410000 */
[-C--:B------:R-:W-:Y:S01]  /*1cb0*/  FFMA.FTZ R82, R6, R183.reuse, R82 ;  /* 0x000000b706527223 */ /* 0x080fe20000010052 */
[----:B------:R-:W-:Y:S01]  /*1cc0*/  FMUL.FTZ R226, R42, R183 ;  /* 0x000000b72ae27220 */ /* 0x000fe20000410000 */
[----:B------:R-:W-:Y:S01]  /*1cd0*/  FADD.FTZ R9, R216, R237 ;  /* 0x000000edd8097221 */ /* 0x000fe20000010000 */
[----:B------:R-:W-:Y:S01]  /*1ce0*/  FMUL.FTZ R236, R37, R185 ;  /* 0x000000b925ec7220 */ /* 0x000fe20000410000 */
        /* <DEDUP_REMOVED lines=33> */
.L_x_7007:
[----:B------:R-:W-:Y:S05]  /*1f00*/  BSYNC B1 ;  /* 0x0000000000017941 */ /* 0x000fea0003800000 */
.L_x_7006:
[----:B------:R-:W2:Y:S01]  /*1f10*/  LDL R180, [R1+0x4c] ;  /* 0x00004c0001b47983 */ /* 0x000ea20000100800 */
[----:B------:R-:W-:Y:S01]  /*1f20*/  BSSY B1, `(.L_x_7008) ;  /* 0x0000054000017945 */ /* 0x000fe20003800000 */
[----:B--2---:R-:W-:-:S13]  /*1f30*/  ISETP.NE.AND P5, PT, R180, RZ, PT ;  /* 0x000000ffb400720c */ /* 0x004fda0003fa5270 */
[----:B------:R-:W-:Y:S05]  /*1f40*/  @!P5 BRA `(.L_x_7009) ;  /* 0x000000040044d947 */ /* 0x000fea0003800000 */
[----:B------:R-:W-:Y:S01]  /*1f50*/  ISETP.NE.U32.AND P5, PT, RZ, UR8, PT ;  /* 0x00000008ff007c0c */ /* 0x000fe2000bfa5070 */
[----:B---3--:R-:W0:Y:S03]  /*1f60*/  LDC.64 R188, c[0x0][0x2b8] ;  /* 0x0000ae00ffbc7b82 */ /* 0x008e260000000a00 */
        /* <DEDUP_REMOVED lines=8> */
[----:B------:R-:W3:Y:S04]  /*1ff0*/  LDG.E.128 R188, desc[UR4][R188.64] ;  /* 0x00000004bcbc7981 */ /* 0x000ee8000c1e1d00 */
[----:B------:R-:W4:Y:S04]  /*2000*/  LDG.E.128 R180, desc[UR4][R184.64] ;  /* 0x00000004b8b47981 */ /* 0x000f28000c1e1d00 */
[----:B------:R-:W2:Y:S01]  /*2010*/  LDG.E.128 R184, desc[UR4][R184.64+0x10] ;  /* 0x00001004b8b87981 */ /* 0x000ea2000c1e1d00 */
[----:B---3--:R-:W-:Y:S01]  /*2020*/  PRMT R196, R188, 0x7632, R196 ;  /* 0x00007632bcc47816 */ /* 0x008fe200000000c4 */
[C---:B----4-:R-:W-:Y:S01]  /*2030*/  FADD.FTZ R194, -R204.reuse, R182 ;  /* 0x000000b6ccc27221 */ /* 0x050fe20000010100 */
[C---:B------:R-:W-:Y:S01]  /*2040*/  FADD.FTZ R195, -R204.reuse, R180 ;  /* 0x000000b4ccc37221 */ /* 0x040fe20000010100 */
[C---:B--2---:R-:W-:Y:S01]  /*2050*/  FADD.FTZ R181, -R204.reuse, R181 ;  /* 0x000000b5ccb57221 */ /* 0x044fe20000010100 */
[----:B------:R-:W-:Y:S01]  /*2060*/  FADD.FTZ R182, -R204, R187 ;  /* 0x000000bbccb67221 */ /* 0x000fe20000010100 */
[----:B------:R-:W-:Y:S01]  /*2070*/  SHF.L.U32 R187, R188, 0x10, RZ ;  /* 0x00000010bcbb7819 */ /* 0x000fe200000006ff */
[----:B------:R-:W-:Y:S01]  /*2080*/  FADD.FTZ R186, -R204, R186 ;  /* 0x000000baccba7221 */ /* 0x000fe20000010100 */
[----:B------:R-:W-:Y:S01]  /*2090*/  SHF.L.U32 R188, R196, 0x10, RZ ;  /* 0x00000010c4bc7819 */ /* 0x000fe200000006ff */
[----:B-----5:R-:W-:-:S02]  /*20a0*/  FMUL.FTZ R213, R11, R195 ;  /* 0x000000c30bd57220 */ /* 0x020fc40000410000 */
[----:B------:R-:W-:Y:S01]  /*20b0*/  FMUL.FTZ R232, R44, R187 ;  /* 0x000000bb2ce87220 */ /* 0x000fe20000410000 */
[C---:B------:R-:W-:Y:S01]  /*20c0*/  FADD.FTZ R180, -R204.reuse, R185 ;  /* 0x000000b9ccb47221 */ /* 0x040fe20000010100 */
[C---:B------:R-:W-:Y:S01]  /*20d0*/  PRMT R197, R189.reuse, 0x7632, R197 ;  /* 0x00007632bdc57816 */ /* 0x040fe200000000c5 */
[----:B------:R-:W-:Y:S01]  /*20e0*/  FADD.FTZ R183, -R204, R183 ;  /* 0x000000b7ccb77221 */ /* 0x000fe20000010100 */
[----:B------:R-:W-:Y:S01]  /*20f0*/  SHF.L.U32 R185, R189, 0x10, RZ ;  /* 0x00000010bdb97819 */ /* 0x000fe200000006ff */
        /* <DEDUP_REMOVED lines=28> */
[----:B------:R-:W-:Y:S01]  /*22c0*/  FMUL.FTZ R224, R49, R185 ;  /* 0x000000b931e07220 */ /* 0x000fe20000410000 */
[----:B------:R-:W-:Y:S01]  /*22d0*/  SHF.L.U32 R184, R198, 0x10, RZ ;  /* 0x00000010c6b87819 */ /* 0x000fe200000006ff */
        /* <DEDUP_REMOVED lines=24> */
.L_x_7009:
[----:B------:R-:W-:Y:S05]  /*2460*/  BSYNC B1 ;  /* 0x0000000000017941 */ /* 0x000fea0003800000 */
.L_x_7008:
        /* <DEDUP_REMOVED lines=17> */
[----:B------:R2:W4:Y:S01]  /*2580*/  SHFL.BFLY PT, R187, R184, 0x10, 0x1f ;  /* 0x0e001f00b8bb7f89 */ /* 0x00052200000e0000 */
[----:B0-----:R-:W-:-:S05]  /*2590*/  FADD.FTZ R185, R185, R180 ;  /* 0x000000b4b9b97221 */ /* 0x001fca0000010000 */
[----:B----4-:R2:W0:Y:S02]  /*25a0*/  SHFL.BFLY PT, R180, R185, 0x10, 0x1f ;  /* 0x0e001f00b9b47f89 */ /* 0x01042400000e0000 */
.L_x_7033:
[----:B------:R-:W4:Y:S01]  /*25b0*/  LDL R181, [R1+0x48] ;  /* 0x0000480001b57983 */ /* 0x000f220000100800 */
[----:B0-----:R-:W-:Y:S01]  /*25c0*/  FADD.FTZ R180, R185, R180 ;  /* 0x000000b4b9b47221 */ /* 0x001fe20000010000 */
[----:B------:R-:W-:Y:S03]  /*25d0*/  BSSY B1, `(.L_x_7011) ;  /* 0x000004e000017945 */ /* 0x000fe60003800000 */
[----:B---3--:R-:W-:Y:S01]  /*25e0*/  FMUL.FTZ R186, R180, UR12 ;  /* 0x0000000cb4ba7c20 */ /* 0x008fe20008410000 */
[----:B----4-:R-:W-:Y:S01]  /*25f0*/  ISETP.NE.AND P5, PT, R181, RZ, PT ;  /* 0x000000ffb500720c */ /* 0x010fe20003fa5270 */
[----:B------:R-:W-:-:S04]  /*2600*/  FADD.FTZ R181, R184, R187 ;  /* 0x000000bbb8b57221 */ /* 0x000fc80000010000 */
[----:B------:R-:W-:-:S05]  /*2610*/  FMUL.FTZ R181, R181, UR12 ;  /* 0x0000000cb5b57c20 */ /* 0x000fca0008410000 */
[----:B------:R-:W-:Y:S01]  /*2620*/  FSEL R187, R181, RZ, !P5 ;  /* 0x000000ffb5bb7208 */ /* 0x000fe20006800000 */
[----:B------:R-:W-:Y:S06]  /*2630*/  @!P0 BRA `(.L_x_7012) ;  /* 0x00000004001c8947 */ /* 0x000fec0003800000 */
[----:B------:R-:W3:Y:S04]  /*2640*/  LDL R182, [R1+0x1c] ;  /* 0x00001c0001b67983 */ /* 0x000ee80000100800 */
[----:B------:R-:W4:Y:S04]  /*2650*/  LDL R204, [R1+0x18] ;  /* 0x0000180001cc7983 */ /* 0x000f280000100800 */
[----:B------:R-:W4:Y:S04]  /*2660*/  LDL R183, [R1+0x14] ;  /* 0x0000140001b77983 */ /* 0x000f280000100800 */
[----:B------:R-:W4:Y:S04]  /*2670*/  LDL R190, [R1+0xc] ;  /* 0x00000c0001be7983 */ /* 0x000f280000100800 */
[----:B------:R-:W4:Y:S01]  /*2680*/  LDL R191, [R1+0x10] ;  /* 0x0000100001bf7983 */ /* 0x000f220000100800 */
[----:B------:R-:W-:Y:S01]  /*2690*/  ISETP.NE.U32.AND P5, PT, RZ, UR8, PT ;  /* 0x00000008ff007c0c */ /* 0x000fe2000bfa5070 */
[-CC-:B------:R-:W-:Y:S01]  /*26a0*/  FFMA.FTZ R181, R0, R186.reuse, R187.reuse ;  /* 0x000000ba00b57223 */ /* 0x180fe200000100bb */
[----:B------:R-:W-:Y:S01]  /*26b0*/  FFMA.FTZ R180, R212, R186, R187 ;  /* 0x000000bad4b47223 */ /* 0x000fe200000100bb */
[----:B------:R-:W4:Y:S01]  /*26c0*/  LDL R189, [R1+0x8] ;  /* 0x0000080001bd7983 */ /* 0x000f220000100800 */
[----:B------:R-:W-:Y:S01]  /*26d0*/  ISETP.NE.AND.EX P5, PT, RZ, UR9, PT, P5 ;  /* 0x00000009ff007c0c */ /* 0x000fe2000bfa5350 */
[----:B------:R-:W-:-:S02]  /*26e0*/  FADD.FTZ R181, R13, -R181 ;  /* 0x800000b50db57221 */ /* 0x000fc40000010000 */
[----:B------:R-:W4:Y:S01]  /*26f0*/  LDL R188, [R1+0x4] ;  /* 0x0000040001bc7983 */ /* 0x000f220000100800 */
[----:B------:R-:W-:Y:S01]  /*2700*/  ISETP.NE.U32.AND P6, PT, RZ, UR14, PT ;  /* 0x0000000eff007c0c */ /* 0x000fe2000bfc5070 */
[----:B-----5:R-:W-:-:S03]  /*2710*/  FMUL.FTZ R181, R11, R181 ;  /* 0x000000b50bb57220 */ /* 0x020fc60000410000 */
[----:B------:R-:W-:-:S05]  /*2720*/  ISETP.NE.AND.EX P6, PT, RZ, UR15, PT, P6 ;  /* 0x0000000fff007c0c */ /* 0x000fca000bfc5360 */
[----:B------:R-:W-:-:S05]  /*2730*/  @P5 FADD.FTZ R181, R140, R181 ;  /* 0x000000b58cb55221 */ /* 0x000fca0000010000 */
[C---:B------:R-:W-:Y:S01]  /*2740*/  SEL R132, R181.reuse, R132, P6 ;  /* 0x00000084b5847207 */ /* 0x040fe20003000000 */
[----:B------:R-:W-:Y:S01]  /*2750*/  FMUL.FTZ R181, R181, R12 ;  /* 0x0000000cb5b57220 */ /* 0x000fe20000410000 */
[----:B--2---:R-:W-:Y:S01]  /*2760*/  FFMA.FTZ R184, R207, R186, R187 ;  /* 0x000000bacfb87223 */ /* 0x004fe200000100bb */
[----:B---3--:R-:W-:-:S04]  /*2770*/  FADD.FTZ R180, R182, -R180 ;  /* 0x800000b4b6b47221 */ /* 0x008fc80000010000 */
[----:B------:R-:W-:-:S04]  /*2780*/  FMUL.FTZ R180, R11, R180 ;  /* 0x000000b40bb47220 */ /* 0x000fc80000410000 */
[----:B------:R-:W-:-:S04]  /*2790*/  @P5 FADD.FTZ R180, R141, R180 ;  /* 0x000000b48db45221 */ /* 0x000fc80000010000 */
[C---:B------:R-:W-:Y:S01]  /*27a0*/  FMUL.FTZ R182, R180.reuse, R12 ;  /* 0x0000000cb4b67220 */ /* 0x040fe20000410000 */
[----:B------:R-:W-:-:S04]  /*27b0*/  SEL R133, R180, R133, P6 ;  /* 0x00000085b4857207 */ /* 0x000fc80003000000 */
[----:B------:R-:W-:Y:S01]  /*27c0*/  F2FP.BF16.F32.PACK_AB R180, R182, R181 ;  /* 0x000000b5b6b4723e */ /* 0x000fe200000010ff */
[-CC-:B------:R-:W-:Y:S01]  /*27d0*/  FFMA.FTZ R182, R211, R186.reuse, R187.reuse ;  /* 0x000000bad3b67223 */ /* 0x180fe200000100bb */
[----:B------:R-:W-:-:S03]  /*27e0*/  FFMA.FTZ R181, R210, R186, R187 ;  /* 0x000000bad2b57223 */ /* 0x000fc600000100bb */
[----:B----4-:R-:W-:Y:S01]  /*27f0*/  FADD.FTZ R182, R204, -R182 ;  /* 0x800000b6ccb67221 */ /* 0x010fe20000010000 */
        /* <DEDUP_REMOVED lines=8> */
[----:B------:R-:W-:Y:S01]  /*2880*/  FMUL.FTZ R181, R181, R12 ;  /* 0x0000000cb5b57220 */ /* 0x000fe20000410000 */
[----:B------:R-:W-:-:S04]  /*2890*/  FFMA.FTZ R183, R209, R186, R187 ;  /* 0x000000bad1b77223 */ /* 0x000fc800000100bb */
[----:B------:R-:W-:Y:S01]  /*28a0*/  F2FP.BF16.F32.PACK_AB R181, R181, R182 ;  /* 0x000000b6b5b5723e */ /* 0x000fe200000010ff */
[----:B------:R-:W-:Y:S01]  /*28b0*/  FFMA.FTZ R182, R208, R186, R187 ;  /* 0x000000bad0b67223 */ /* 0x000fe200000100bb */
[----:B------:R-:W-:-:S03]  /*28c0*/  FADD.FTZ R183, R191, -R183 ;  /* 0x800000b7bfb77221 */ /* 0x000fc60000010000 */
[----:B------:R-:W-:Y:S01]  /*28d0*/  FADD.FTZ R182, R190, -R182 ;  /* 0x800000b6beb67221 */ /* 0x000fe20000010000 */
[----:B------:R-:W-:-:S03]  /*28e0*/  FMUL.FTZ R183, R11, R183 ;  /* 0x000000b70bb77220 */ /* 0x000fc60000410000 */
[----:B------:R-:W-:Y:S01]  /*28f0*/  FMUL.FTZ R182, R11, R182 ;  /* 0x000000b60bb67220 */ /* 0x000fe20000410000 */
[----:B------:R-:W-:-:S03]  /*2900*/  @P5 FADD.FTZ R183, R144, R183 ;  /* 0x000000b790b75221 */ /* 0x000fc60000010000 */
[----:B------:R-:W-:Y:S02]  /*2910*/  @P5 FADD.FTZ R182, R145, R182 ;  /* 0x000000b691b65221 */ /* 0x000fe40000010000 */
[C---:B------:R-:W-:Y:S01]  /*2920*/  SEL R88, R183.reuse, R88, P6 ;  /* 0x00000058b7587207 */ /* 0x040fe20003000000 */
[-C--:B------:R-:W-:Y:S02]  /*2930*/  FMUL.FTZ R183, R183, R12.reuse ;  /* 0x0000000cb7b77220 */ /* 0x080fe40000410000 */
[C---:B------:R-:W-:Y:S01]  /*2940*/  SEL R89, R182.reuse, R89, P6 ;  /* 0x00000059b6597207 */ /* 0x040fe20003000000 */
[----:B------:R-:W-:-:S05]  /*2950*/  FMUL.FTZ R182, R182, R12 ;  /* 0x0000000cb6b67220 */ /* 0x000fca0000410000 */
        /* <DEDUP_REMOVED lines=18> */
[----:B0-----:R-:W-:-:S05]  /*2a80*/  IMAD.WIDE.U32 R184, R3, 0x10, R184 ;  /* 0x0000001003b87825 */ /* 0x001fca00078e00b8 */
[----:B------:R0:W-:Y:S01]  /*2a90*/  STG.E.128 desc[UR4][R184.64], R180 ;  /* 0x000000b4b8007986 */ /* 0x0001e2000c101d04 */
[----:B------:R-:W-:-:S07]  /*2aa0*/  IADD3 R3, R3, 0x20, RZ ;  /* 0x0000002003037810 */ /* 0x000fce0007ffe0ff */
.L_x_7012:
[----:B------:R-:W-:Y:S05]  /*2ab0*/  BSYNC B1 ;  /* 0x0000000000017941 */ /* 0x000fea0003800000 */
.L_x_7011:
[----:B------:R-:W-:Y:S04]  /*2ac0*/  BSSY B1, `(.L_x_7013) ;  /* 0x0000043000017945 */ /* 0x000fe80003800000 */
[----:B------:R-:W-:Y:S05]  /*2ad0*/  @!P1 BRA `(.L_x_7014) ;  /* 0x0000000400049947 */ /* 0x000fea0003800000 */
[----:B0-----:R-:W3:Y:S01]  /*2ae0*/  LDL R180, [R1] ;  /* 0x0000000001b47983 */ /* 0x001ee20000100800 */
[----:B------:R-:W-:Y:S01]  /*2af0*/  ISETP.NE.U32.AND P5, PT, RZ, UR8, PT ;  /* 0x00000008ff007c0c */ /* 0x000fe2000bfa5070 */
[-CC-:B------:R-:W-:Y:S01]  /*2b00*/  FFMA.FTZ R181, R218, R186.reuse, R187.reuse ;  /* 0x000000badab57223 */ /* 0x180fe200000100bb */
[----:B------:R-:W-:Y:S01]  /*2b10*/  ISETP.NE.U32.AND P6, PT, RZ, UR14, PT ;  /* 0x0000000eff007c0c */ /* 0x000fe2000bfc5070 */
[-CC-:B------:R-:W-:Y:S01]  /*2b20*/  FFMA.FTZ R183, R201, R186.reuse, R187.reuse ;  /* 0x000000bac9b77223 */ /* 0x180fe200000100bb */
[----:B------:R-:W-:Y:S01]  /*2b30*/  ISETP.NE.AND.EX P5, PT, RZ, UR9, PT, P5 ;  /* 0x00000009ff007c0c */ /* 0x000fe2000bfa5350 */
[----:B--2---:R-:W-:Y:S01]  /*2b40*/  FFMA.FTZ R184, R199, R186, R187 ;  /* 0x000000bac7b87223 */ /* 0x004fe200000100bb */
[----:B------:R-:W-:Y:S01]  /*2b50*/  ISETP.NE.AND.EX P6, PT, RZ, UR15, PT, P6 ;  /* 0x0000000fff007c0c */ /* 0x000fe2000bfc5360 */
[----:B------:R-:W-:Y:S02]  /*2b60*/  FADD.FTZ R183, R249, -R183 ;  /* 0x800000b7f9b77221 */ /* 0x000fe40000010000 */
[----:B------:R-:W-:-:S02]  /*2b70*/  FADD.FTZ R184, R247, -R184 ;  /* 0x800000b8f7b87221 */ /* 0x000fc40000010000 */
[C---:B-----5:R-:W-:Y:S02]  /*2b80*/  FMUL.FTZ R183, R11.reuse, R183 ;  /* 0x000000b70bb77220 */ /* 0x060fe40000410000 */
[----:B------:R-:W-:-:S04]  /*2b90*/  FMUL.FTZ R184, R11, R184 ;  /* 0x000000b80bb87220 */ /* 0x000fc80000410000 */
[----:B------:R-:W-:Y:S01]  /*2ba0*/  @P5 FADD.FTZ R183, R152, R183 ;  /* 0x000000b798b75221 */ /* 0x000fe20000010000 */
[----:B------:R-:W-:-:S04]  /*2bb0*/  @P5 FADD.FTZ R184, R154, R184 ;  /* 0x000000b89ab85221 */ /* 0x000fc80000010000 */
[C---:B------:R-:W-:Y:S01]  /*2bc0*/  SEL R88, R183.reuse, R88, P6 ;  /* 0x00000058b7587207 */ /* 0x040fe20003000000 */
[----:B------:R-:W-:Y:S01]  /*2bd0*/  FMUL.FTZ R183, R183, R12 ;  /* 0x0000000cb7b77220 */ /* 0x000fe20000410000 */
[C---:B------:R-:W-:Y:S01]  /*2be0*/  SEL R90, R184.reuse, R90, P6 ;  /* 0x0000005ab85a7207 */ /* 0x040fe20003000000 */
[----:B------:R-:W-:Y:S01]  /*2bf0*/  FMUL.FTZ R184, R184, R12 ;  /* 0x0000000cb8b87220 */ /* 0x000fe20000410000 */
[----:B---3--:R-:W-:Y:S01]  /*2c00*/  FADD.FTZ R181, R180, -R181 ;  /* 0x800000b5b4b57221 */ /* 0x008fe20000010000 */
[----:B------:R-:W-:-:S03]  /*2c10*/  FFMA.FTZ R180, R205, R186, R187 ;  /* 0x000000bacdb47223 */ /* 0x000fc600000100bb */
[----:B------:R-:W-:Y:S01]  /*2c20*/  FMUL.FTZ R181, R11, R181 ;  /* 0x000000b50bb57220 */ /* 0x000fe20000410000 */
[----:B------:R-:W-:-:S03]  /*2c30*/  FADD.FTZ R180, R252, -R180 ;  /* 0x800000b4fcb47221 */ /* 0x000fc60000010000 */
[----:B------:R-:W-:Y:S01]  /*2c40*/  @P5 FADD.FTZ R181, R148, R181 ;  /* 0x000000b594b55221 */ /* 0x000fe20000010000 */
[----:B------:R-:W-:-:S04]  /*2c50*/  FMUL.FTZ R180, R11, R180 ;  /* 0x000000b40bb47220 */ /* 0x000fc80000410000 */
[----:B------:R-:W-:Y:S01]  /*2c60*/  @P5 FADD.FTZ R180, R149, R180 ;  /* 0x000000b495b45221 */ /* 0x000fe20000010000 */
[C---:B------:R-:W-:Y:S01]  /*2c70*/  SEL R132, R181.reuse, R132, P6 ;  /* 0x00000084b5847207 */ /* 0x040fe20003000000 */
[-C--:B------:R-:W-:Y:S02]  /*2c80*/  FMUL.FTZ R181, R181, R12.reuse ;  /* 0x0000000cb5b57220 */ /* 0x080fe40000410000 */
[C---:B------:R-:W-:Y:S01]  /*2c90*/  FMUL.FTZ R182, R180.reuse, R12 ;  /* 0x0000000cb4b67220 */ /* 0x040fe20000410000 */
[----:B------:R-:W-:-:S04]  /*2ca0*/  SEL R133, R180, R133, P6 ;  /* 0x00000085b4857207 */ /* 0x000fc80003000000 */
        /* <DEDUP_REMOVED lines=36> */
.L_x_7014:
[----:B------:R-:W-:Y:S05]  /*2ef0*/  BSYNC B1 ;  /* 0x0000000000017941 */ /* 0x000fea0003800000 */
.L_x_7013:
[----:B------:R-:W-:Y:S04]  /*2f00*/  BSSY B1, `(.L_x_7015) ;  /* 0x0000042000017945 */ /* 0x000fe80003800000 */
[----:B------:R-:W-:Y:S05]  /*2f10*/  @!P2 BRA `(.L_x_7016) ;  /* 0x000000040000a947 */ /* 0x000fea0003800000 */
[----:B------:R-:W-:Y:S01]  /*2f20*/  ISETP.NE.U32.AND P5, PT, RZ, UR8, PT ;  /* 0x00000008ff007c0c */ /* 0x000fe2000bfa5070 */
[-CC-:B0--3--:R-:W-:Y:S01]  /*2f30*/  FFMA.FTZ R181, R217, R186.reuse, R187.reuse ;  /* 0x000000bad9b57223 */ /* 0x189fe200000100bb */
        /* <DEDUP_REMOVED lines=10> */
[----:B--2---:R-:W-:Y:S01]  /*2fe0*/  FFMA.FTZ R184, R16, R186, R187 ;  /* 0x000000ba10b87223 */ /* 0x004fe200000100bb */
        /* <DEDUP_REMOVED lines=51> */
.L_x_7016:
[----:B------:R-:W-:Y:S05]  /*3320*/  BSYNC B1 ;  /* 0x0000000000017941 */ /* 0x000fea0003800000 */
.L_x_7015:
[----:B------:R-:W-:Y:S04]  /*3330*/  BSSY B1, `(.L_x_7017) ;  /* 0x0000042000017945 */ /* 0x000fe80003800000 */
[----:B------:R-:W-:Y:S05]  /*3340*/  @!P3 BRA `(.L_x_7018) ;  /* 0x000000040000b947 */ /* 0x000fea0003800000 */
[----:B------:R-:W-:Y:S01]  /*3350*/  ISETP.NE.U32.AND P5, PT, RZ, UR8, PT ;  /* 0x00000008ff007c0c */ /* 0x000fe2000bfa5070 */
[-CC-:B0--34-:R-:W-:Y:S01]  /*3360*/  FFMA.FTZ R181, R214, R186.reuse, R187.reuse ;  /* 0x000000bad6b57223 */ /* 0x199fe200000100bb */
        /* <DEDUP_REMOVED lines=62> */
.L_x_7018:
[----:B------:R-:W-:Y:S05]  /*3750*/  BSYNC B1 ;  /* 0x0000000000017941 */ /* 0x000fea0003800000 */
.L_x_7017:
[----:B0--34-:R-:W3:Y:S01]  /*3760*/  LDL R180, [R1+0x4c] ;  /* 0x00004c0001b47983 */ /* 0x019ee20000100800 */
[----:B------:R-:W-:Y:S01]  /*3770*/  BSSY B1, `(.L_x_7019) ;  /* 0x0000042000017945 */ /* 0x000fe20003800000 */
[----:B---3--:R-:W-:-:S13]  /*3780*/  ISETP.NE.AND P5, PT, R180, RZ, PT ;  /* 0x000000ffb400720c */ /* 0x008fda0003fa5270 */
[----:B------:R-:W-:Y:S05]  /*3790*/  @!P5 BRA `(.L_x_7020) ;  /* 0x0000000000fcd947 */ /* 0x000fea0003800000 */
        /* <DEDUP_REMOVED lines=18> */
[----:B------:R-:W-:Y:S01]  /*38c0*/  FMUL.FTZ R183, R11, R183 ;  /* 0x000000b70bb77220 */ /* 0x000fe20000410000 */
[----:B--2---:R-:W0:Y:S01]  /*38d0*/  @P6 LDC.64 R184, c[0x0][0x308] ;  /* 0x0000c200ffb86b82 */ /* 0x004e220000000a00 */
        /* <DEDUP_REMOVED lines=13> */
[----:B------:R-:W-:Y:S01]  /*39b0*/  @P5 FADD.FTZ R181, R175, R181 ;  /* 0x000000b5afb55221 */ /* 0x000fe20000010000 */
[----:B0-----:R-:W-:-:S04]  /*39c0*/  @P6 IMAD.WIDE.U32 R184, R3, 0x20, R184 ;  /* 0x0000002003b86825 */ /* 0x001fc800078e00b8 */
[C---:B------:R-:W-:Y:S01]  /*39d0*/  SEL R135, R181.reuse, R135, P6 ;  /* 0x00000087b5877207 */ /* 0x040fe20003000000 */
[----:B------:R-:W-:-:S04]  /*39e0*/  FMUL.FTZ R181, R181, R12 ;  /* 0x0000000cb5b57220 */ /* 0x000fc80000410000 */
[----:B------:R-:W-:Y:S01]  /*39f0*/  @P6 STG.E.128 desc[UR4][R184.64], R132 ;  /* 0x00000084b8006986 */ /* 0x000fe2000c101d04 */
        /* <DEDUP_REMOVED lines=15> */
[----:B------:R-:W-:-:S03]  /*3af0*/  @P5 FADD.FTZ R186, R179, R186 ;  /* 0x000000bab3ba5221 */ /* 0x000fc60000010000 */
[C---:B------:R-:W-:Y:S01]  /*3b00*/  FMUL.FTZ R11, R183.reuse, R12 ;  /* 0x0000000cb70b7220 */ /* 0x040fe20000410000 */
[----:B------:R-:W-:Y:S01]  /*3b10*/  SEL R90, R183, R90, P6 ;  /* 0x0000005ab75a7207 */ /* 0x000fe20003000000 */
[C---:B------:R-:W-:Y:S01]  /*3b20*/  FMUL.FTZ R12, R186.reuse, R12 ;  /* 0x0000000cba0c7220 */ /* 0x040fe20000410000 */
[----:B------:R-:W-:-:S04]  /*3b30*/  SEL R91, R186, R91, P6 ;  /* 0x0000005bba5b7207 */ /* 0x000fc80003000000 */
[----:B------:R-:W-:Y:S01]  /*3b40*/  F2FP.BF16.F32.PACK_AB R183, R12, R11 ;  /* 0x0000000b0cb7723e */ /* 0x000fe200000010ff */
[----:B------:R0:W-:Y:S02]  /*3b50*/  @P6 STG.E.128 desc[UR4][R184.64+0x10], R88 ;  /* 0x00001058b8006986 */ /* 0x0001e4000c101d04 */
[----:B0-----:R-:W0:Y:S02]  /*3b60*/  LDC.64 R184, c[0x0][0x2f8] ;  /* 0x0000be00ffb87b82 */ /* 0x001e240000000a00 */
[----:B0-----:R-:W-:-:S05]  /*3b70*/  IMAD.WIDE.U32 R184, R3, 0x10, R184 ;  /* 0x0000001003b87825 */ /* 0x001fca00078e00b8 */
[----:B------:R0:W-:Y:S02]  /*3b80*/  STG.E.128 desc[UR4][R184.64], R180 ;  /* 0x000000b4b8007986 */ /* 0x0001e4000c101d04 */
.L_x_7020:
[----:B------:R-:W-:Y:S05]  /*3b90*/  BSYNC B1 ;  /* 0x0000000000017941 */ /* 0x000fea0003800000 */
.L_x_7019:
[----:B0-----:R-:W0:Y:S02]  /*3ba0*/  LDC.64 R180, c[0x0][0x210] ;  /* 0x00008400ffb47b82 */ /* 0x001e240000000a00 */
[----:B0-----:R-:W-:-:S04]  /*3bb0*/  LEA R2, R180, R2, 0x2 ;  /* 0x00000002b4027211 */ /* 0x001fc800078e10ff */
[----:B------:R-:W-:-:S13]  /*3bc0*/  ISETP.GE.AND P5, PT, R2, R181, PT ;  /* 0x000000b50200720c */ /* 0x000fda0003fa6270 */
[----:B------:R-:W-:Y:S05]  /*3bd0*/  @!P5 BRA `(.L_x_7021) ;  /* 0xffffffc800ccd947 */ /* 0x000fea000383ffff */
.L_x_6999:
[----:B------:R-:W-:Y:S05]  /*3be0*/  BSYNC B0 ;  /* 0x0000000000007941 */ /* 0x000fea0003800000 */
.L_x_6998:
[----:B------:R-:W3:Y:S04]  /*3bf0*/  LDL.LU R12, [R1+0x44] ;  /* 0x00004400010c7983 */ /* 0x000ee80000300800 */
[----:B-----5:R-:W4:Y:S01]  /*3c00*/  LDL.LU R11, [R1+0x40] ;  /* 0x00004000010b7983 */ /* 0x020f220000300800 */
[----:B------:R-:W-:Y:S01]  /*3c10*/  MOV R2, 0x400 ;  /* 0x0000040000027802 */ /* 0x000fe20000000f00 */
[----:B------:R-:W-:Y:S05]  /*3c20*/  WARPSYNC.ALL ;  /* 0x0000000000007948 */ /* 0x000fea0003800000 */
[----:B------:R-:W1:Y:S01]  /*3c30*/  S2R R180, SR_TID.X ;  /* 0x0000000000b47919 */ /* 0x000e620000002100 */
[----:B------:R-:W-:Y:S01]  /*3c40*/  ULDC.64 UR6, c[0x0][0x2d8] ;  /* 0x0000b60000067ab9 */ /* 0x000fe20000000a00 */
[----:B------:R-:W-:Y:S01]  /*3c50*/  ULDC.64 UR16, c[0x0][0x2d0] ;  /* 0x0000b40000107ab9 */ /* 0x000fe20000000a00 */
[----:B------:R-:W0:Y:S01]  /*3c60*/  S2R R3, SR_CgaCtaId ;  /* 0x0000000000037919 */ /* 0x000e220000008800 */
[----:B------:R-:W2:Y:S01]  /*3c70*/  S2R R49, SR_CTAID.X ;  /* 0x0000000000317919 */ /* 0x000ea20000002500 */
[----:B-1----:R-:W-:-:S02]  /*3c80*/  SHF.R.U32.HI R0, RZ, 0x5, R180 ;  /* 0x00000005ff007819 */ /* 0x002fc400000116b4 */
[----:B0-----:R-:W-:-:S04]  /*3c90*/  LEA R3, R3, R2, 0x18 ;  /* 0x0000000203037211 */ /* 0x001fc800078ec0ff */
[----:B------:R-:W-:Y:S01]  /*3ca0*/  LEA R6, R180, R3, 0x2 ;  /* 0x00000003b4067211 */ /* 0x000fe200078e10ff */
[----:B---3--:R-:W-:Y:S01]  /*3cb0*/  IMAD R0, R0, 0xa0, R12 ;  /* 0x000000a000007824 */ /* 0x008fe200078e020c */
[----:B----4-:R-:W-:-:S04]  /*3cc0*/  MOV R181, R11 ;  /* 0x0000000b00b57202 */ /* 0x010fc80000000f00 */
        /* <DEDUP_REMOVED lines=16> */
[----:B------:R-:W2:Y:S04]  /*3dd0*/  LDS R4, [R6+0x400] ;  /* 0x0004000006047984 */ /* 0x000ea80000000800 */
[----:B------:R-:W2:Y:S04]  /*3de0*/  LDS R15, [R6+0x1800] ;  /* 0x00180000060f7984 */ /* 0x000ea80000000800 */
[----:B------:R-:W2:Y:S04]  /*3df0*/  LDS R7, [R6+0x600] ;  /* 0x0006000006077984 */ /* 0x000ea80000000800 */
[----:B------:R-:W2:Y:S04]  /*3e00*/  LDS R16, [R6+0x1a00] ;  /* 0x001a000006107984 */ /* 0x000ea80000000800 */
[----:B------:R-:W2:Y:S04]  /*3e10*/  LDS R8, [R6+0x800] ;  /* 0x0008000006087984 */ /* 0x000ea80000000800 */
[----:B------:R-:W2:Y:S04]  /*3e20*/  LDS R17, [R6+0x1c00] ;  /* 0x001c000006117984 */ /* 0x000ea80000000800 */
[----:B------:R-:W2:Y:S01]  /*3e30*/  LDS R9, [R6+0xa00] ;  /* 0x000a000006097984 */ /* 0x000ea20000000800 */
[----:B0-----:R-:W-:-:S03]  /*3e40*/  FADD.FTZ R2, RZ, R2 ;  /* 0x00000002ff027221 */ /* 0x001fc60000010000 */
[----:B------:R-:W0:Y:S01]  /*3e50*/  LDS R18, [R6+0x1e00] ;  /* 0x001e000006127984 */ /* 0x000e220000000800 */
[----:B-1----:R-:W-:-:S03]  /*3e60*/  FADD.FTZ R2, R2, R5 ;  /* 0x0000000502027221 */ /* 0x002fc60000010000 */
[----:B------:R-:W1:Y:S01]  /*3e70*/  LDS R10, [R6+0xc00] ;  /* 0x000c0000060a7984 */ /* 0x000e620000000800 */
[----:B---3--:R-:W-:-:S03]  /*3e80*/  FADD.FTZ R3, RZ, R3 ;  /* 0x00000003ff037221 */ /* 0x008fc60000010000 */
[----:B------:R-:W3:Y:S01]  /*3e90*/  LDS R19, [R6+0x2000] ;  /* 0x0020000006137984 */ /* 0x000ee20000000800 */
[----:B----4-:R-:W-:Y:S01]  /*3ea0*/  FADD.FTZ R3, R3, R14 ;  /* 0x0000000e03037221 */ /* 0x010fe20000010000 */
[----:B--2---:R-:W-:Y:S02]  /*3eb0*/  IMAD R14, R49, R181, RZ ;  /* 0x000000b5310e7224 */ /* 0x004fe400078e02ff */
[----:B------:R-:W2:Y:S01]  /*3ec0*/  LDS R11, [R6+0xe00] ;  /* 0x000e0000060b7984 */ /* 0x000ea20000000800 */
[----:B------:R-:W-:Y:S02]  /*3ed0*/  FADD.FTZ R4, RZ, R4 ;  /* 0x00000004ff047221 */ /* 0x000fe40000010000 */
[----:B------:R-:W-:Y:S01]  /*3ee0*/  IADD3 R14, P0, R14, R180, RZ ;  /* 0x000000b40e0e7210 */ /* 0x000fe20007f1e0ff */
        /* <DEDUP_REMOVED lines=17> */
[----:B---3--:R-:W-:-:S03]  /*4000*/  FADD.FTZ R10, R10, R19 ;  /* 0x000000130a0a7221 */ /* 0x008fc60000010000 */
[----:B------:R-:W3:Y:S01]  /*4010*/  LDS R27, [R6+0x3000] ;  /* 0x00300000061b7984 */ /* 0x000ee20000000800 */
[----:B--2---:R-:W-:-:S03]  /*4020*/  FADD.FTZ R11, RZ, R11 ;  /* 0x0000000bff0b7221 */ /* 0x004fc60000010000 */
[----:B------:R-:W2:Y:S01]  /*4030*/  LDS R28, [R6+0x3200] ;  /* 0x00320000061c7984 */ /* 0x000ea20000000800 */
        /* <DEDUP_REMOVED lines=12> */
[----:B------:R-:W-:Y:S01]  /*4100*/  FADD.FTZ R3, R3, R24 ;  /* 0x0000001803037221 */ /* 0x000fe20000010000 */
[----:B------:R-:W-:Y:S02]  /*4110*/  SHF.L.U32 R24, R14, 0x2, RZ ;  /* 0x000000020e187819 */ /* 0x000fe400000006ff */
[----:B------:R-:W4:Y:S01]  /*4120*/  LDS R35, [R6+0x4000] ;  /* 0x0040000006237984 */ /* 0x000f220000000800 */
        /* <DEDUP_REMOVED lines=18> */
[----:B------:R-:W-:Y:S01]  /*4250*/  FADD.FTZ R35, R4, R35 ;  /* 0x0000002304237221 */ /* 0x000fe20000010000 */
[----:B0-----:R-:W-:Y:S01]  /*4260*/  FADD.FTZ R7, R7, R36 ;  /* 0x0000002407077221 */ /* 0x001fe20000010000 */
[----:B-1----:R-:W-:Y:S01]  /*4270*/  FADD.FTZ R37, R8, R37 ;  /* 0x0000002508257221 */ /* 0x002fe20000010000 */
[----:B---3--:R-:W-:Y:S01]  /*4280*/  FADD.FTZ R9, R9, R38 ;  /* 0x0000002609097221 */ /* 0x008fe20000010000 */
[----:B------:R0:W-:Y:S01]  /*4290*/  STS.128 [R0], R52 ;  /* 0x0000003400007388 */ /* 0x0001e20000000c00 */
[----:B--2---:R-:W-:-:S03]  /*42a0*/  FADD.FTZ R39, R10, R39 ;  /* 0x000000270a277221 */ /* 0x004fc60000010000 */
[----:B------:R-:W-:Y:S01]  /*42b0*/  STS.128 [R0+0x10], R56 ;  /* 0x0000103800007388 */ /* 0x000fe20000000c00 */
[----:B----4-:R-:W-:-:S03]  /*42c0*/  FADD.FTZ R11, R11, R40 ;  /* 0x000000280b0b7221 */ /* 0x010fc60000010000 */
[----:B------:R-:W-:Y:S01]  /*42d0*/  STS.128 [R0+0x400], R60 ;  /* 0x0004003c00007388 */ /* 0x000fe20000000c00 */
[----:B------:R-:W-:-:S03]  /*42e0*/  FADD.FTZ R41, R12, R41 ;  /* 0x000000290c297221 */ /* 0x000fc60000010000 */
[----:B------:R-:W-:Y:S01]  /*42f0*/  STS.128 [R0+0x410], R64 ;  /* 0x0004104000007388 */ /* 0x000fe20000000c00 */
[----:B------:R-:W-:-:S03]  /*4300*/  FADD.FTZ R13, R13, R42 ;  /* 0x0000002a0d0d7221 */ /* 0x000fc60000010000 */
[----:B------:R-:W-:Y:S01]  /*4310*/  STS.128 [R0+0x800], R68 ;  /* 0x0008004400007388 */ /* 0x000fe20000000c00 */
[----:B0-----:R-:W-:Y:S02]  /*4320*/  IADD3 R52, R181, 0x7f, -R180 ;  /* 0x0000007fb5347810 */ /* 0x001fe40007ffe8b4 */
[----:B------:R-:W-:Y:S01]  /*4330*/  IADD3.X R53, RZ, RZ, RZ, P0, !PT ;  /* 0x000000ffff357210 */ /* 0x000fe200007fe4ff */
[----:B------:R-:W-:Y:S01]  /*4340*/  STS.128 [R0+0x810], R72 ;  /* 0x0008104800007388 */ /* 0x000fe20000000c00 */
[----:B------:R-:W-:Y:S02]  /*4350*/  LOP3.LUT P0, RZ, R52, 0xffffff80, RZ, 0xc0, !PT ;  /* 0xffffff8034ff7812 */ /* 0x000fe4000780c0ff */
[----:B------:R-:W-:Y:S01]  /*4360*/  SHF.L.U64.HI R53, R14, 0x2, R53 ;  /* 0x000000020e357819 */ /* 0x000fe20000010235 */
[----:B------:R-:W-:Y:S01]  /*4370*/  STS.128 [R0+0xc00], R76 ;  /* 0x000c004c00007388 */ /* 0x000fe20000000c00 */
[C---:B------:R-:W-:Y:S02]  /*4380*/  ISETP.GE.U32.AND P5, PT, R52.reuse, 0x180, PT ;  /* 0x000001803400780c */ /* 0x040fe40003fa6070 */
[----:B------:R-:W-:Y:S01]  /*4390*/  ISETP.GE.U32.AND P4, PT, R52, 0x280, PT ;  /* 0x000002803400780c */ /* 0x000fe20003f86070 */
        /* <DEDUP_REMOVED lines=18> */
[C---:B------:R-:W-:Y:S02]  /*44c0*/  IADD3 R46, P1, R24.reuse, UR6, RZ ;  /* 0x00000006182e7c10 */ /* 0x040fe4000ff3e0ff */
[----:B------:R-:W1:Y:S01]  /*44d0*/  LDS R14, [R6+0x800] ;  /* 0x00080000060e7984 */ /* 0x000e620000000800 */
[----:B--2---:R-:W-:Y:S01]  /*44e0*/  FADD.FTZ R43, R43, R48 ;  /* 0x000000302b2b7221 */ /* 0x004fe20000010000 */
[----:B------:R-:W-:Y:S02]  /*44f0*/  IADD3.X R55, R53, UR7, RZ, P1, !PT ;  /* 0x0000000735377c10 */ /* 0x000fe40008ffe4ff */
[----:B------:R-:W-:Y:S01]  /*4500*/  IADD3 R24, P1, R24, UR16, RZ ;  /* 0x0000001018187c10 */ /* 0x000fe2000ff3e0ff */
[----:B---3--:R-:W-:Y:S01]  /*4510*/  FADD.FTZ R43, R43, R50 ;  /* 0x000000322b2b7221 */ /* 0x008fe20000010000 */
[----:B------:R-:W-:Y:S01]  /*4520*/  @P0 MOV R2, R46 ;  /* 0x0000002e00020202 */ /* 0x000fe20000000f00 */
[----:B------:R-:W2:Y:S01]  /*4530*/  LDS R25, [R6+0x1c00] ;  /* 0x001c000006197984 */ /* 0x000ea20000000800 */
[----:B------:R-:W-:Y:S01]  /*4540*/  IADD3.X R53, R53, UR17, RZ, P1, !PT ;  /* 0x0000001135357c10 */ /* 0x000fe20008ffe4ff */
[----:B----4-:R-:W-:Y:S01]  /*4550*/  FADD.FTZ R44, RZ, R44 ;  /* 0x0000002cff2c7221 */ /* 0x010fe20000010000 */
[----:B------:R-:W-:Y:S01]  /*4560*/  ISETP.GE.U32.AND P1, PT, R52, 0x100, PT ;  /* 0x000001003400780c */ /* 0x000fe20003f26070 */
[----:B------:R-:W-:Y:S01]  /*4570*/  LDS R18, [R6+0x1e00] ;  /* 0x001e000006127984 */ /* 0x000fe20000000800 */
[----:B------:R-:W-:Y:S01]  /*4580*/  @P0 MOV R3, R55 ;  /* 0x0000003700030202 */ /* 0x000fe20000000f00 */
[----:B------:R-:W-:Y:S01]  /*4590*/  FADD.FTZ R44, R44, R45 ;  /* 0x0000002d2c2c7221 */ /* 0x000fe20000010000 */
[----:B------:R-:W-:Y:S01]  /*45a0*/  @P0 IADD3 R46, P2, R46, 0x200, RZ ;  /* 0x000002002e2e0810 */ /* 0x000fe20007f5e0ff */
[----:B------:R-:W-:Y:S01]  /*45b0*/  LDS R45, [R6+0x4400] ;  /* 0x00440000062d7984 */ /* 0x000fe20000000800 */
[----:B------:R-:W-:-:S02]  /*45c0*/  FADD.FTZ R0, RZ, R0 ;  /* 0x00000000ff007221 */ /* 0x000fc40000010000 */
[----:B------:R-:W-:Y:S01]  /*45d0*/  @P0 IADD3.X R55, RZ, R55, RZ, P2, !PT ;  /* 0x00000037ff370210 */ /* 0x000fe200017fe4ff */
[----:B------:R3:W-:Y:S01]  /*45e0*/  @P0 STG.E desc[UR4][R2.64], R43 ;  /* 0x0000002b02000986 */ /* 0x0007e2000c101904 */
[----:B------:R-:W-:-:S03]  /*45f0*/  FADD.FTZ R44, R44, R47 ;  /* 0x0000002f2c2c7221 */ /* 0x000fc60000010000 */
[----:B------:R-:W-:Y:S01]  /*4600*/  LDS R43, [R6+0x4200] ;  /* 0x00420000062b7984 */ /* 0x000fe20000000800 */
[----:B------:R-:W-:-:S03]  /*4610*/  FADD.FTZ R0, R0, R5 ;  /* 0x0000000500007221 */ /* 0x000fc60000010000 */
[----:B------:R-:W-:Y:S01]  /*4620*/  LDS R20, [R6+0x3200] ;  /* 0x0032000006147984 */ /* 0x000fe20000000800 */
[----:B------:R-:W-:Y:S01]  /*4630*/  FADD.FTZ R51, R44, R51 ;  /* 0x000000332c337221 */ /* 0x000fe20000010000 */
[----:B---3--:R-:W-:Y:S01]  /*4640*/  @P0 MOV R2, R24 ;  /* 0x0000001800020202 */ /* 0x008fe20000000f00 */
[----:B------:R-:W-:Y:S01]  /*4650*/  FADD.FTZ R0, R0, R49 ;  /* 0x0000003100007221 */ /* 0x000fe20000010000 */
[-C--:B------:R-:W-:Y:S01]  /*4660*/  @P0 MOV R3, R53.reuse ;  /* 0x0000003500030202 */ /* 0x080fe20000000f00 */
[----:B------:R-:W-:Y:S01]  /*4670*/  LDS R22, [R6+0x4600] ;  /* 0x0046000006167984 */ /* 0x000fe20000000800 */
[----:B------:R-:W-:Y:S01]  /*4680*/  @P0 IADD3 R24, P3, R24, 0x200, RZ ;  /* 0x0000020018180810 */ /* 0x000fe20007f7e0ff */
[----:B0-----:R-:W-:Y:S02]  /*4690*/  FADD.FTZ R23, R0, R23 ;  /* 0x0000001700177221 */ /* 0x001fe40000010000 */
[----:B------:R0:W-:Y:S01]  /*46a0*/  @P0 STG.E desc[UR4][R2.64], R33 ;  /* 0x0000002102000986 */ /* 0x0001e2000c101904 */
[----:B------:R-:W-:Y:S01]  /*46b0*/  @P0 IADD3.X R53, RZ, R53, RZ, P3, !PT ;  /* 0x00000035ff350210 */ /* 0x000fe20001ffe4ff */
[----:B-1----:R-:W-:Y:S01]  /*46c0*/  FADD.FTZ R14, RZ, R14 ;  /* 0x0000000eff0e7221 */ /* 0x002fe20000010000 */
[----:B------:R-:W-:Y:S01]  /*46d0*/  @P1 MOV R4, R24 ;  /* 0x0000001800041202 */ /* 0x000fe20000000f00 */
[----:B------:R-:W1:Y:S01]  /*46e0*/  LDS R0, [R6+0x600] ;  /* 0x0006000006007984 */ /* 0x000e620000000800 */
[----:B------:R-:W-:-:S02]  /*46f0*/  @P1 MOV R5, R53 ;  /* 0x0000003500051202 */ /* 0x000fc40000000f00 */
[----:B------:R-:W-:Y:S01]  /*4700*/  @P1 IADD3 R24, P2, R24, 0x200, RZ ;  /* 0x0000020018181810 */ /* 0x000fe20007f5e0ff */
[----:B------:R-:W-:Y:S01]  /*4710*/  LDS R33, [R6+0x2e00] ;  /* 0x002e000006217984 */ /* 0x000fe20000000800 */
[----:B--2---:R-:W-:Y:S01]  /*4720*/  FADD.FTZ R14, R14, R25 ;  /* 0x000000190e0e7221 */ /* 0x004fe20000010000 */
[----:B------:R-:W-:Y:S02]  /*4730*/  ISETP.GE.U32.AND P3, PT, R52, 0x300, PT ;  /* 0x000003003400780c */ /* 0x000fe40003f66070 */
[----:B0-----:R-:W-:Y:S01]  /*4740*/  @P1 MOV R2, R46 ;  /* 0x0000002e00021202 */ /* 0x001fe20000000f00 */
[----:B------:R-:W0:Y:S01]  /*4750*/  LDS R16, [R6+0xc00] ;  /* 0x000c000006107984 */ /* 0x000e220000000800 */
[----:B------:R-:W-:Y:S02]  /*4760*/  @P1 IADD3 R46, P0, R46, 0x200, RZ ;  /* 0x000002002e2e1810 */ /* 0x000fe40007f1e0ff */
[-C--:B------:R-:W-:Y:S01]  /*4770*/  @P1 MOV R3, R55.reuse ;  /* 0x0000003700031202 */ /* 0x080fe20000000f00 */
[----:B------:R-:W2:Y:S01]  /*4780*/  LDS R17, [R6+0x2000] ;  /* 0x0020000006117984 */ /* 0x000ea20000000800 */
[----:B------:R-:W-:-:S02]  /*4790*/  @P1 IADD3.X R55, RZ, R55, RZ, P0, !PT ;  /* 0x00000037ff371210 */ /* 0x000fc400007fe4ff */
[----:B------:R-:W-:Y:S01]  /*47a0*/  @P1 IADD3.X R53, RZ, R53, RZ, P2, !PT ;  /* 0x00000035ff351210 */ /* 0x000fe200017fe4ff */
[----:B------:R3:W-:Y:S01]  /*47b0*/  @P1 STG.E desc[UR4][R2.64], R51 ;  /* 0x0000003302001986 */ /* 0x0007e2000c101904 */
[C---:B------:R-:W-:Y:S02]  /*47c0*/  ISETP.GE.U32.AND P0, PT, R52.reuse, 0x200, PT ;  /* 0x000002003400780c */ /* 0x040fe40003f06070 */
[----:B------:R-:W-:Y:S01]  /*47d0*/  ISETP.GE.U32.AND P2, PT, R52, 0x380, PT ;  /* 0x000003803400780c */ /* 0x000fe20003f46070 */
[----:B------:R-:W-:Y:S04]  /*47e0*/  @P1 STG.E desc[UR4][R4.64], R15 ;  /* 0x0000000f04001986 */ /* 0x000fe8000c101904 */
[----:B------:R-:W4:Y:S01]  /*47f0*/  LDS R15, [R6+0xa00] ;  /* 0x000a0000060f7984 */ /* 0x000f220000000800 */
[----:B---3--:R-:W-:-:S03]  /*4800*/  @P5 MOV R2, R46 ;  /* 0x0000002e00025202 */ /* 0x008fc60000000f00 */
[----:B------:R-:W-:Y:S01]  /*4810*/  LDS R29, [R6+0x4800] ;  /* 0x00480000061d7984 */ /* 0x000fe20000000800 */
[-C--:B------:R-:W-:Y:S02]  /*4820*/  @P5 MOV R3, R55.reuse ;  /* 0x0000003700035202 */ /* 0x080fe40000000f00 */
[----:B------:R-:W-:Y:S01]  /*4830*/  @P5 IADD3 R46, P1, R46, 0x200, RZ ;  /* 0x000002002e2e5810 */ /* 0x000fe20007f3e0ff */
[----:B------:R-:W-:Y:S03]  /*4840*/  LDS R19, [R6+0x2200] ;  /* 0x0022000006137984 */ /* 0x000fe60000000800 */
[----:B------:R-:W-:Y:S01]  /*4850*/  @P5 IADD3.X R55, RZ, R55, RZ, P1, !PT ;  /* 0x00000037ff375210 */ /* 0x000fe20000ffe4ff */
[----:B------:R3:W-:Y:S01]  /*4860*/  @P5 STG.E desc[UR4][R2.64], R23 ;  /* 0x0000001702005986 */ /* 0x0007e2000c101904 */
[----:B------:R-:W-:Y:S01]  /*4870*/  ISETP.GE.U32.AND P1, PT, R52, 0x400, PT ;  /* 0x000004003400780c */ /* 0x000fe20003f26070 */
[----:B-1----:R-:W-:-:S02]  /*4880*/  FADD.FTZ R0, RZ, R0 ;  /* 0x00000000ff007221 */ /* 0x002fc40000010000 */
[----:B------:R-:W1:Y:S04]  /*4890*/  LDS R23, [R6+0x1a00] ;  /* 0x001a000006177984 */ /* 0x000e680000000800 */
[----:B------:R-:W1:Y:S01]  /*48a0*/  LDS R8, [R6+0x1000] ;  /* 0x0010000006087984 */ /* 0x000e620000000800 */
[----:B0-----:R-:W-:Y:S01]  /*48b0*/  FADD.FTZ R16, RZ, R16 ;  /* 0x00000010ff107221 */ /* 0x001fe20000010000 */
[----:B---3--:R-:W-:Y:S02]  /*48c0*/  @P5 MOV R2, R24 ;  /* 0x0000001800025202 */ /* 0x008fe40000000f00 */
[----:B------:R-:W-:Y:S01]  /*48d0*/  LDS R25, [R6+0x3600] ;  /* 0x0036000006197984 */ /* 0x000fe20000000800 */
[-C--:B------:R-:W-:Y:S01]  /*48e0*/  @P5 MOV R3, R53.reuse ;  /* 0x0000003500035202 */ /* 0x080fe20000000f00 */
[----:B--2---:R-:W-:Y:S01]  /*48f0*/  FADD.FTZ R16, R16, R17 ;  /* 0x0000001110107221 */ /* 0x004fe20000010000 */
[----:B------:R-:W-:Y:S01]  /*4900*/  @P5 IADD3 R24, P6, R24, 0x200, RZ ;  /* 0x0000020018185810 */ /* 0x000fe20007fde0ff */
[----:B------:R-:W0:Y:S03]  /*4910*/  LDS R21, [R6+0x2400] ;  /* 0x0024000006157984 */ /* 0x000e260000000800 */
[----:B------:R-:W-:Y:S01]  /*4920*/  @P5 IADD3.X R53, RZ, R53, RZ, P6, !PT ;  /* 0x00000035ff355210 */ /* 0x000fe200037fe4ff */
[----:B------:R2:W-:Y:S01]  /*4930*/  @P5 STG.E desc[UR4][R2.64], R35 ;  /* 0x0000002302005986 */ /* 0x0005e2000c101904 */
[----:B------:R-:W-:-:S02]  /*4940*/  @P0 MOV R4, R24 ;  /* 0x0000001800040202 */ /* 0x000fc40000000f00 */
[----:B------:R-:W-:Y:S01]  /*4950*/  @P0 MOV R5, R53 ;  /* 0x0000003500050202 */ /* 0x000fe20000000f00 */
[----:B------:R-:W3:Y:S01]  /*4960*/  LDS R35, [R6+0x3000] ;  /* 0x0030000006237984 */ /* 0x000ee20000000800 */
[----:B------:R-:W-:Y:S01]  /*4970*/  ISETP.GE.U32.AND P5, PT, R52, 0x480, PT ;  /* 0x000004803400780c */ /* 0x000fe20003fa6070 */
[----:B----4-:R-:W-:Y:S02]  /*4980*/  FADD.FTZ R15, RZ, R15 ;  /* 0x0000000fff0f7221 */ /* 0x010fe40000010000 */
[----:B------:R-:W-:Y:S02]  /*4990*/  LDS R31, [R6+0x4a00] ;  /* 0x004a0000061f7984 */ /* 0x000fe40000000800 */
[----:B------:R-:W-:Y:S01]  /*49a0*/  FADD.FTZ R15, R15, R18 ;  /* 0x000000120f0f7221 */ /* 0x000fe20000010000 */
[----:B--2---:R-:W-:Y:S01]  /*49b0*/  @P0 MOV R2, R46 ;  /* 0x0000002e00020202 */ /* 0x004fe20000000f00 */
[----:B------:R-:W2:Y:S01]  /*49c0*/  LDS R27, [R6+0x3800] ;  /* 0x00380000061b7984 */ /* 0x000ea20000000800 */
[----:B------:R-:W-:Y:S01]  /*49d0*/  @P0 IADD3 R46, P6, R46, 0x200, RZ ;  /* 0x000002002e2e0810 */ /* 0x000fe20007fde0ff */
[----:B------:R-:W-:Y:S01]  /*49e0*/  FADD.FTZ R15, R15, R20 ;  /* 0x000000140f0f7221 */ /* 0x000fe20000010000 */
[-C--:B------:R-:W-:Y:S01]  /*49f0*/  @P0 MOV R3, R55.reuse ;  /* 0x0000003700030202 */ /* 0x080fe20000000f00 */
[----:B------:R-:W-:Y:S01]  /*4a00*/  LDS R10, [R6+0x2600] ;  /* 0x00260000060a7984 */ /* 0x000fe20000000800 */
[----:B------:R-:W-:-:S02]  /*4a10*/  @P0 IADD3.X R55, RZ, R55, RZ, P6, !PT ;  /* 0x00000037ff370210 */ /* 0x000fc400037fe4ff */
[----:B------:R-:W-:Y:S01]  /*4a20*/  @P0 IADD3 R24, P6, R24, 0x200, RZ ;  /* 0x0000020018180810 */ /* 0x000fe20007fde0ff */
[----:B------:R-:W-:Y:S01]  /*4a30*/  LDS R17, [R6+0x4e00] ;  /* 0x004e000006117984 */ /* 0x000fe20000000800 */
[----:B-1----:R-:W-:Y:S02]  /*4a40*/  FADD.FTZ R0, R0, R23 ;  /* 0x0000001700007221 */ /* 0x002fe40000010000 */
[----:B------:R-:W-:Y:S01]  /*4a50*/  @P0 IADD3.X R53, RZ, R53, RZ, P6, !PT ;  /* 0x00000035ff350210 */ /* 0x000fe200037fe4ff */
[----:B------:R-:W1:Y:S01]  /*4a60*/  LDS R23, [R6+0x3400] ;  /* 0x0034000006177984 */ /* 0x000e620000000800 */
[----:B------:R-:W-:Y:S01]  /*4a70*/  ISETP.GE.U32.AND P6, PT, R52, 0x500, PT ;  /* 0x000005003400780c */ /* 0x000fe20003fc6070 */
[----:B------:R-:W-:Y:S01]  /*4a80*/  FADD.FTZ R0, R0, R33 ;  /* 0x0000002100007221 */ /* 0x000fe20000010000 */
[----:B------:R-:W-:Y:S01]  /*4a90*/  FADD.FTZ R8, RZ, R8 ;  /* 0x00000008ff087221 */ /* 0x000fe20000010000 */
[----:B------:R-:W4:Y:S02]  /*4aa0*/  LDS R33, [R6+0x4c00] ;  /* 0x004c000006217984 */ /* 0x000f240000000800 */
[----:B------:R-:W-:-:S02]  /*4ab0*/  FADD.FTZ R43, R0, R43 ;  /* 0x0000002b002b7221 */ /* 0x000fc40000010000 */
[----:B------:R-:W4:Y:S01]  /*4ac0*/  LDS R0, [R6+0xe00] ;  /* 0x000e000006007984 */ /* 0x000f220000000800 */
[----:B0-----:R-:W-:-:S03]  /*4ad0*/  FADD.FTZ R8, R8, R21 ;  /* 0x0000001508087221 */ /* 0x001fc60000010000 */
[----:B------:R0:W-:Y:S04]  /*4ae0*/  @P0 STG.E desc[UR4][R2.64], R43 ;  /* 0x0000002b02000986 */ /* 0x0001e8000c101904 */
[----:B------:R2:W-:Y:S01]  /*4af0*/  @P0 STG.E desc[UR4][R4.64], R7 ;  /* 0x0000000704000986 */ /* 0x0005e2000c101904 */
[----:B---3--:R-:W-:-:S03]  /*4b00*/  FADD.FTZ R14, R14, R35 ;  /* 0x000000230e0e7221 */ /* 0x008fc60000010000 */
[----:B------:R-:W3:Y:S01]  /*4b10*/  LDS R7, [R6+0x1200] ;  /* 0x0012000006077984 */ /* 0x000ee20000000800 */
[----:B------:R-:W-:Y:S01]  /*4b20*/  FADD.FTZ R45, R14, R45 ;  /* 0x0000002d0e2d7221 */ /* 0x000fe20000010000 */
[----:B0-----:R-:W-:Y:S02]  /*4b30*/  @P4 MOV R2, R46 ;  /* 0x0000002e00024202 */ /* 0x001fe40000000f00 */
[-C--:B------:R-:W-:Y:S02]  /*4b40*/  @P4 MOV R3, R55.reuse ;  /* 0x0000003700034202 */ /* 0x080fe40000000f00 */
[----:B------:R-:W-:Y:S01]  /*4b50*/  @P4 IADD3 R46, P0, R46, 0x200, RZ ;  /* 0x000002002e2e4810 */ /* 0x000fe20007f1e0ff */
[----:B--2---:R-:W-:Y:S01]  /*4b60*/  FADD.FTZ R5, R15, R22 ;  /* 0x000000160f057221 */ /* 0x004fe20000010000 */
[----:B------:R-:W-:Y:S01]  /*4b70*/  FADD.FTZ R8, R8, R27 ;  /* 0x0000001b08087221 */ /* 0x000fe20000010000 */
[----:B------:R0:W-:Y:S01]  /*4b80*/  @P4 STG.E desc[UR4][R2.64], R45 ;  /* 0x0000002d02004986 */ /* 0x0001e2000c101904 */
[----:B------:R-:W-:-:S03]  /*4b90*/  @P4 IADD3.X R55, RZ, R55, RZ, P0, !PT ;  /* 0x00000037ff374210 */ /* 0x000fc600007fe4ff */
[----:B------:R-:W2:Y:S01]  /*4ba0*/  LDS R15, [R6+0x3a00] ;  /* 0x003a0000060f7984 */ /* 0x000ea20000000800 */
[----:B-1----:R-:W-:Y:S01]  /*4bb0*/  FADD.FTZ R16, R16, R23 ;  /* 0x0000001710107221 */ /* 0x002fe20000010000 */
[----:B0-----:R-:W-:-:S03]  /*4bc0*/  @P4 MOV R2, R24 ;  /* 0x0000001800024202 */ /* 0x001fc60000000f00 */
[----:B------:R-:W-:Y:S01]  /*4bd0*/  FADD.FTZ R29, R16, R29 ;  /* 0x0000001d101d7221 */ /* 0x000fe20000010000 */
[-C--:B------:R-:W-:Y:S01]  /*4be0*/  @P4 MOV R3, R53.reuse ;  /* 0x0000003500034202 */ /* 0x080fe20000000f00 */
[----:B----4-:R-:W-:Y:S01]  /*4bf0*/  FADD.FTZ R33, R8, R33 ;  /* 0x0000002108217221 */ /* 0x010fe20000010000 */
[----:B------:R-:W-:Y:S01]  /*4c00*/  @P4 IADD3 R24, P0, R24, 0x200, RZ ;  /* 0x0000020018184810 */ /* 0x000fe20007f1e0ff */
[----:B------:R-:W-:Y:S02]  /*4c10*/  FADD.FTZ R0, RZ, R0 ;  /* 0x00000000ff007221 */ /* 0x000fe40000010000 */
[----:B------:R0:W-:Y:S01]  /*4c20*/  @P4 STG.E desc[UR4][R2.64], R37 ;  /* 0x0000002502004986 */ /* 0x0001e2000c101904 */
[----:B------:R-:W-:Y:S01]  /*4c30*/  @P4 IADD3.X R53, RZ, R53, RZ, P0, !PT ;  /* 0x00000035ff354210 */ /* 0x000fe200007fe4ff */
[----:B------:R-:W-:-:S04]  /*4c40*/  FADD.FTZ R0, R0, R19 ;  /* 0x0000001300007221 */ /* 0x000fc80000010000 */
[----:B------:R-:W-:-:S04]  /*4c50*/  FADD.FTZ R0, R0, R25 ;  /* 0x0000001900007221 */ /* 0x000fc80000010000 */
[----:B------:R-:W-:Y:S01]  /*4c60*/  FADD.FTZ R31, R0, R31 ;  /* 0x0000001f001f7221 */ /* 0x000fe20000010000 */
[----:B---3--:R-:W-:Y:S01]  /*4c70*/  FADD.FTZ R7, RZ, R7 ;  /* 0x00000007ff077221 */ /* 0x008fe20000010000 */
[----:B0-----:R-:W-:Y:S02]  /*4c80*/  @P3 MOV R2, R46 ;  /* 0x0000002e00023202 */ /* 0x001fe40000000f00 */
[----:B------:R-:W-:Y:S01]  /*4c90*/  @P3 MOV R3, R55 ;  /* 0x0000003700033202 */ /* 0x000fe20000000f00 */
[----:B------:R-:W-:Y:S01]  /*4ca0*/  FADD.FTZ R10, R7, R10 ;  /* 0x0000000a070a7221 */ /* 0x000fe20000010000 */
        /* <DEDUP_REMOVED lines=48> */
.L_x_7010:
[----:B------:R-:W-:Y:S01]  /*4fb0*/  HFMA2.MMA R182, -RZ, RZ, 0, 5.9604644775390625e-08 ;  /* 0x00000001ffb67435 */ /* 0x000fe200000001ff */
[----:B------:R-:W-:Y:S01]  /*4fc0*/  BSSY B1, `(.L_x_7022) ;  /* 0x0000007000017945 */ /* 0x000fe20003800000 */
[----:B---3--:R-:W-:Y:S02]  /*4fd0*/  MOV R183, R216 ;  /* 0x000000d800b77202 */ /* 0x008fe40000000f00 */
[----:B------:R-:W-:Y:S02]  /*4fe0*/  MOV R181, 0x1f ;  /* 0x0000001f00b57802 */ /* 0x000fe40000000f00 */
[----:B------:R-:W-:-:S07]  /*4ff0*/  MOV R180, 0xffffffff ;  /* 0xffffffff00b47802 */ /* 0x000fce0000000f00 */
[----:B-1---5:R-:W-:Y:S05]  /*5000*/  WARPSYNC.COLLECTIVE R180, `(.L_x_7023) ;  /* 0x00000000b4087348 */ /* 0x022fea0003c00000 */
[----:B------:R0:W2:Y:S02]  /*5010*/  SHFL.BFLY P5, R186, R183, R182, R181 ;  /* 0x0c0000b6b7ba7389 */ /* 0x0000a400000a00b5 */
[----:B012--5:R-:W-:Y:S01]  /*5020*/  ENDCOLLECTIVE ;  /* 0x000000000000791b */ /* 0x027fe20003800000 */
.L_x_7023:
[----:B------:R-:W-:Y:S05]  /*5030*/  BSYNC B1 ;  /* 0x0000000000017941 */ /* 0x000fea0003800000 */
.L_x_7022:
        /* <DEDUP_REMOVED lines=9> */
.L_x_7024:
        /* <DEDUP_REMOVED lines=8> */
.L_x_7025:
[----:B------:R-:W-:Y:S02]  /*5150*/  MOV R183, R185 ;  /* 0x000000b900b77202 */ /* 0x000fe40000000f00 */
[----:B------:R-:W-:-:S05]  /*5160*/  MOV R180, R186 ;  /* 0x000000ba00b47202 */ /* 0x000fca0000000f00 */
[----:B------:R-:W-:Y:S01]  /*5170*/  FADD.FTZ R184, R184, R180 ;  /* 0x000000b4b8b87221 */ /* 0x000fe20000010000 */
[----:B------:R-:W-:-:S07]  /*5180*/  MOV R180, 0xffffffff ;  /* 0xffffffff00b47802 */ /* 0x000fce0000000f00 */
[----:B------:R-:W-:Y:S05]  /*5190*/  WARPSYNC.COLLECTIVE R180, `(.L_x_7026) ;  /* 0x00000000b4087348 */ /* 0x000fea0003c00000 */
[----:B------:R0:W1:Y:S02]  /*51a0*/  SHFL.BFLY P5, R186, R183, R182, R181 ;  /* 0x0c0000b6b7ba7389 */ /* 0x00006400000a00b5 */
[----:B01----:R-:W-:Y:S01]  /*51b0*/  ENDCOLLECTIVE ;  /* 0x000000000000791b */ /* 0x003fe20003800000 */
.L_x_7026:
        /* <DEDUP_REMOVED lines=8> */
.L_x_7027:
[----:B------:R-:W-:Y:S02]  /*5240*/  MOV R183, R185 ;  /* 0x000000b900b77202 */ /* 0x000fe40000000f00 */
[----:B------:R-:W-:-:S05]  /*5250*/  MOV R180, R186 ;  /* 0x000000ba00b47202 */ /* 0x000fca0000000f00 */
[----:B------:R-:W-:Y:S01]  /*5260*/  FADD.FTZ R184, R184, R180 ;  /* 0x000000b4b8b87221 */ /* 0x000fe20000010000 */
[----:B------:R-:W-:-:S07]  /*5270*/  MOV R180, 0xffffffff ;  /* 0xffffffff00b47802 */ /* 0x000fce0000000f00 */
[----:B------:R-:W-:Y:S05]  /*5280*/  WARPSYNC.COLLECTIVE R180, `(.L_x_7028) ;  /* 0x00000000b4087348 */ /* 0x000fea0003c00000 */
[----:B------:R0:W1:Y:S02]  /*5290*/  SHFL.BFLY P5, R186, R183, R182, R181 ;  /* 0x0c0000b6b7ba7389 */ /* 0x00006400000a00b5 */
[----:B01----:R-:W-:Y:S01]  /*52a0*/  ENDCOLLECTIVE ;  /* 0x000000000000791b */ /* 0x003fe20003800000 */
.L_x_7028:
        /* <DEDUP_REMOVED lines=8> */
.L_x_7029:
[----:B------:R-:W-:Y:S02]  /*5330*/  MOV R183, R185 ;  /* 0x000000b900b77202 */ /* 0x000fe40000000f00 */
[----:B------:R-:W-:-:S05]  /*5340*/  MOV R180, R186 ;  /* 0x000000ba00b47202 */ /* 0x000fca0000000f00 */
[----:B------:R-:W-:Y:S01]  /*5350*/  FADD.FTZ R184, R184, R180 ;  /* 0x000000b4b8b87221 */ /* 0x000fe20000010000 */
[----:B------:R-:W-:-:S07]  /*5360*/  MOV R180, 0xffffffff ;  /* 0xffffffff00b47802 */ /* 0x000fce0000000f00 */
[----:B------:R-:W-:Y:S05]  /*5370*/  WARPSYNC.COLLECTIVE R180, `(.L_x_7030) ;  /* 0x00000000b4087348 */ /* 0x000fea0003c00000 */
[----:B------:R0:W1:Y:S02]  /*5380*/  SHFL.BFLY P5, R186, R183, R182, R181 ;  /* 0x0c0000b6b7ba7389 */ /* 0x00006400000a00b5 */
[----:B01----:R-:W-:Y:S01]  /*5390*/  ENDCOLLECTIVE ;  /* 0x000000000000791b */ /* 0x003fe20003800000 */
.L_x_7030:
        /* <DEDUP_REMOVED lines=8> */
.L_x_7031:
[----:B------:R-:W-:Y:S02]  /*5420*/  MOV R183, R185 ;  /* 0x000000b900b77202 */ /* 0x000fe40000000f00 */
[----:B------:R-:W-:-:S07]  /*5430*/  MOV R187, R186 ;  /* 0x000000ba00bb7202 */ /* 0x000fce0000000f00 */
[----:B------:R-:W-:Y:S05]  /*5440*/  WARPSYNC.COLLECTIVE R180, `(.L_x_7032) ;  /* 0x00000000b4087348 */ /* 0x000fea0003c00000 */
[----:B------:R0:W1:Y:S02]  /*5450*/  SHFL.BFLY P5, R186, R183, R182, R181 ;  /* 0x0c0000b6b7ba7389 */ /* 0x00006400000a00b5 */
[----:B01----:R-:W-:Y:S01]  /*5460*/  ENDCOLLECTIVE ;  /* 0x000000000000791b */ /* 0x003fe20003800000 */
.L_x_7032:
[----:B------:R-:W-:Y:S01]  /*5470*/  MOV R180, R186 ;  /* 0x000000ba00b47202 */ /* 0x000fe20000000f00 */
[----:B------:R-:W-:Y:S06]  /*5480*/  BRA `(.L_x_7033) ;  /* 0xffffffd000487947 */ /* 0x000fec000383ffff */
.L_x_7034:
        /* <DEDUP_REMOVED lines=15> */
.L_x_16942:


//--------------------- .text._ZN10layer_norm13ln_bwd_kernelINS_13Kernel_traitsIf13__nv_bfloat16fS2_fjLj1280ELj1ELj4ELj1ELj16ENS_18Kernel_traits_baseILj1280EfS2_fS2_fjLj128EEEEELb0ELb0ELb0ELb1EEEvNS_9BwdParamsE --------------------------
	.section	.text._ZN10layer_norm13ln_bwd_kernelINS_13Kernel_traitsIf13__nv_bfloat16fS2_fjLj1280ELj1ELj4ELj1ELj16ENS_18Kernel_traits_baseILj1280EfS2_fS2_fjLj128EEEEELb0ELb0ELb0ELb1EEEvNS_9BwdParamsE,"ax",@progbits
	.align	128
        .global         _ZN10layer_norm13ln_bwd_kernelINS_13Kernel_traitsIf13__nv_bfloat16fS2_fjLj1280ELj1ELj4ELj1ELj16ENS_18Kernel_traits_baseILj1280EfS2_fS2_fjLj128EEEEELb0ELb0ELb0ELb1EEEvNS_9BwdParamsE
        .type           _ZN10layer_norm13ln_bwd_kernelINS_13Kernel_traitsIf13__nv_bfloat16fS2_fjLj1280ELj1ELj4ELj1ELj16ENS_18Kernel_traits_baseILj1280EfS2_fS2_fjLj128EEEEELb0ELb0ELb0ELb1EEEvNS_9BwdParamsE,@function
        .size           _ZN10layer_norm13ln_bwd_kernelINS_13Kernel_traitsIf13__nv_bfloat16fS2_fjLj1280ELj1ELj4ELj1ELj16ENS_18Kernel_traits_baseILj1280EfS2_fS2_fjLj128EEEEELb0ELb0ELb0ELb1EEEvNS_9BwdParamsE,(.L_x_16943 - _ZN10layer_norm13ln_bwd_kernelINS_13Kernel_traitsIf13__nv_bfloat16fS2_fjLj1280ELj1ELj4ELj1ELj16ENS_18Kernel_traits_baseILj1280EfS2_fS2_fjLj128EEEEELb0ELb0ELb0ELb1EEEvNS_9BwdParamsE)
        .other          _ZN10layer_norm13ln_bwd_kernelINS_13Kernel_traitsIf13__nv_bfloat16fS2_fjLj1280ELj1ELj4ELj1ELj16ENS_18Kernel_traits_baseILj1280EfS2_fS2_fjLj128EEEEELb0ELb0ELb0ELb1EEEvNS_9BwdParamsE,@"STO_CUDA_ENTRY STV_DEFAULT"
_ZN10layer_norm13ln_bwd_kernelINS_13Kernel_traitsIf13__nv_bfloat16fS2_fjLj1280ELj1ELj4ELj1ELj16ENS_18Kernel_traits_baseILj1280EfS2_fS2_fjLj128EEEEELb0ELb0ELb0ELb1EEEvNS_9BwdParamsE:
.text._ZN10layer_norm13ln_bwd_kernelINS_13Kernel_traitsIf13__nv_bfloat16fS2_fjLj1280ELj1ELj4ELj1ELj16ENS_18Kernel_traits_baseILj1280EfS2_fS2_fjLj128EEEEELb0ELb0ELb0ELb1EEEvNS_9BwdParamsE:
        /* <DEDUP_REMOVED lines=55> */
.L_x_7036:
[----:B------:R0:W-:Y:S01]  /*0370*/  STL [R1+0x30], RZ ;  /* 0x000030ff01007387 */ /* 0x0001e20000100800 */
[----:B------:R-:W-:Y:S01]  /*0380*/  SHF.L.U32 R2, R2, 0x5, RZ ;  /* 0x0000000502027819 */ /* 0x000fe200000006ff */
[----:B------:R-:W-:Y:S02]  /*0390*/  ULDC.64 UR6, c[0x0][0x260] ;  /* 0x0000980000067ab9 */ /* 0x000fe40000000a00 */
[----:B------:R0:W-:Y:S01]  /*03a0*/  STL [R1+0x2c], RZ ;  /* 0x00002cff01007387 */ /* 0x0001e20000100800 */
[----:B------:R-:W-:-:S03]  /*03b0*/  LOP3.LUT R2, R2, 0x3e0, RZ, 0xc0, !PT ;  /* 0x000003e002027812 */ /* 0x000fc600078ec0ff */
[----:B------:R0:W-:Y:S01]  /*03c0*/  STL [R1+0x28], RZ ;  /* 0x000028ff01007387 */ /* 0x0001e20000100800 */
[----:B------:R-:W-:-:S03]  /*03d0*/  IADD3 R2, P0, R2, UR6, RZ ;  /* 0x0000000602027c10 */ /* 0x000fc6000ff1e0ff */
[----:B------:R0:W-:Y:S01]  /*03e0*/  STL [R1+0x24], RZ ;  /* 0x000024ff01007387 */ /* 0x0001e20000100800 */
[----:B------:R-:W-:Y:S01]  /*03f0*/  IADD3.X R3, RZ, UR7, RZ, P0, !PT ;  /* 0x00000007ff037c10 */ /* 0x000fe200087fe4ff */
[----:B------:R-:W-:Y:S02]  /*0400*/  ULDC.64 UR6, c[0x0][0x270] ;  /* 0x00009c0000067ab9 */ /* 0x000fe40000000a00 */
        /* <DEDUP_REMOVED lines=10> */
[----:B------:R-:W-:Y:S01]  /*04b0*/  ULDC.U8 UR6, c[0x0][0x2a0] ;  /* 0x0000a80000067ab9 */ /* 0x000fe20000000000 */
[----:B------:R-:W-:Y:S01]  /*04c0*/  HFMA2.MMA R207, -RZ, RZ, 0, 0 ;  /* 0x00000000ffcf7435 */ /* 0x000fe200000001ff */
[----:B------:R-:W-:Y:S01]  /*04d0*/  BSSY B1, `(.L_x_7038) ;  /* 0x0000330000017945 */ /* 0x000fe20003800000 */
[----:B------:R-:W5:Y:S01]  /*04e0*/  LDG.E.128 R64, desc[UR4][R2.64] ;  /* 0x0000000402407981 */ /* 0x000f62000c1e1d00 */
[----:B------:R-:W-:-:S02]  /*04f0*/  ISETP.NE.AND.EX P0, PT, RZ, UR7, PT, P0 ;  /* 0x00000007ff007c0c */ /* 0x000fc4000bf05300 */
        /* <DEDUP_REMOVED lines=34> */
[----:B------:R1:W5:Y:S01]  /*0720*/  LDG.E.128 R28, desc[UR4][R2.64+0x1010] ;  /* 0x00101004021c7981 */ /* 0x000362000c1e1d00 */
[----:B------:R-:W-:Y:S02]  /*0730*/  CS2R R10, SRZ ;  /* 0x00000000000a7805 */ /* 0x000fe4000001ff00 */
[----:B------:R-:W-:Y:S02]  /*0740*/  CS2R R178, SRZ ;  /* 0x0000000000b27805 */ /* 0x000fe4000001ff00 */
[----:B------:R-:W-:Y:S02]  /*0750*/  CS2R R12, SRZ ;  /* 0x00000000000c7805 */ /* 0x000fe4000001ff00 */
[----:B------:R-:W-:-:S02]  /*0760*/  CS2R R14, SRZ ;  /* 0x00000000000e7805 */ /* 0x000fc4000001ff00 */
[----:B------:R-:W-:Y:S02]  /*0770*/  ISETP.NE.AND P4, PT, RZ, UR6, PT ;  /* 0x00000006ff007c0c */ /* 0x000fe4000bf85270 */
[----:B------:R-:W-:Y:S02]  /*0780*/  CS2R R176, SRZ ;  /* 0x0000000000b07805 */ /* 0x000fe4000001ff00 */
[----:B------:R-:W-:Y:S02]  /*0790*/  CS2R R16, SRZ ;  /* 0x0000000000107805 */ /* 0x000fe4000001ff00 */
[----:B01----:R-:W-:-:S07]  /*07a0*/  CS2R R2, SRZ ;  /* 0x0000000000027805 */ /* 0x003fce000001ff00 */
.L_x_7040:
[----:B0-----:R-:W0:Y:S01]  /*07b0*/  S2R R118, SR_TID.X ;  /* 0x0000000000767919 */ /* 0x001e220000002100 */
[----:B------:R-:W1:Y:S01]  /*07c0*/  LDC.64 R224, c[0x0][0x250] ;  /* 0x00009400ffe07b82 */ /* 0x000e620000000a00 */
[----:B------:R-:W-:-:S05]  /*07d0*/  IMAD R116, R0, UR8, RZ ;  /* 0x0000000800747c24 */ /* 0x000fca000f8e02ff */
[----:B------:R-:W-:Y:S02]  /*07e0*/  SHF.R.S32.HI R117, RZ, 0x1f, R116 ;  /* 0x0000001fff757819 */ /* 0x000fe40000011474 */
[----:B------:R-:W2:Y:S02]  /*07f0*/  @P0 LDC.64 R220, c[0x0][0x270] ;  /* 0x00009c00ffdc0b82 */ /* 0x000ea40000000a00 */
[----:B------:R-:W-:Y:S02]  /*0800*/  LEA.HI R117, R117, R116, RZ, 0x3 ;  /* 0x0000007475757211 */ /* 0x000fe400078f18ff */
[----:B------:R-:W-:-:S04]  /*0810*/  SHF.R.S32.HI R116, RZ, 0x1f, R0 ;  /* 0x0000001fff747819 */ /* 0x000fc80000011400 */
[----:B------:R-:W3:Y:S01]  /*0820*/  LDC.64 R160, c[0x0][0x238] ;  /* 0x00008e00ffa07b82 */ /* 0x000ee20000000a00 */
[----:B-1----:R-:W-:-:S07]  /*0830*/  IMAD.WIDE R224, R0, 0x4, R224 ;  /* 0x0000000400e07825 */ /* 0x002fce00078e02e0 */
[----:B------:R-:W1:Y:S01]  /*0840*/  LDC.64 R172, c[0x0][0x2b8] ;  /* 0x0000ae00ffac7b82 */ /* 0x000e620000000a00 */
[----:B------:R-:W4:Y:S01]  /*0850*/  LDG.E R224, desc[UR4][R224.64] ;  /* 0x00000004e0e07981 */ /* 0x000f22000c1e1900 */
[----:B0-----:R-:W-:Y:S02]  /*0860*/  LOP3.LUT R222, R118, 0x1f, RZ, 0xc0, !PT ;  /* 0x0000001f76de7812 */ /* 0x001fe400078ec0ff */
[----:B--2---:R-:W-:-:S04]  /*0870*/  @P0 LEA R220, P1, R0, R220, 0x1 ;  /* 0x000000dc00dc0211 */ /* 0x004fc800078208ff */
[----:B------:R-:W0:Y:S01]  /*0880*/  LDC.64 R198, c[0x0][0x258] ;  /* 0x00009600ffc67b82 */ /* 0x000e220000000a00 */
[----:B------:R-:W-:Y:S02]  /*0890*/  LEA.HI.SX32 R222, R117, R222, 0x1d ;  /* 0x000000de75de7211 */ /* 0x000fe400078feaff */
[----:B------:R-:W-:-:S03]  /*08a0*/  @P0 LEA.HI.X R221, R0, R221, R116, 0x1, P1 ;  /* 0x000000dd00dd0211 */ /* 0x000fc600008f0c74 */
[C---:B---3--:R-:W-:Y:S02]  /*08b0*/  IMAD.WIDE.U32 R124, R222.reuse, 0x20, R160 ;  /* 0x00000020de7c7825 */ /* 0x048fe400078e00a0 */
[----:B------:R-:W2:Y:S04]  /*08c0*/  @P0 LDG.E.U16 R220, desc[UR4][R220.64] ;  /* 0x00000004dcdc0981 */ /* 0x000ea8000c1e1500 */
[----:B------:R-:W3:Y:S01]  /*08d0*/  LDG.E.128 R116, desc[UR4][R124.64] ;  /* 0x000000047c747981 */ /* 0x000ee2000c1e1d00 */
[C---:B------:R-:W-:Y:S02]  /*08e0*/  IADD3 R208, R222.reuse, 0x20, RZ ;  /* 0x00000020ded07810 */ /* 0x040fe40007ffe0ff */
[C---:B------:R-:W-:Y:S02]  /*08f0*/  IADD3 R209, R222.reuse, 0x40, RZ ;  /* 0x00000040ded17810 */ /* 0x040fe40007ffe0ff */
[----:B------:R-:W-:-:S02]  /*0900*/  IADD3 R205, R222, 0x60, RZ ;  /* 0x00000060decd7810 */ /* 0x000fc40007ffe0ff */
[C---:B------:R-:W-:Y:S01]  /*0910*/  IADD3 R206, R222.reuse, 0x80, RZ ;  /* 0x00000080dece7810 */ /* 0x040fe20007ffe0ff */
[--C-:B-1----:R-:W-:Y:S01]  /*0920*/  IMAD.WIDE.U32 R120, R222, 0x10, R172.reuse ;  /* 0x00000010de787825 */ /* 0x102fe200078e00ac */
[----:B------:R-:W-:Y:S01]  /*0930*/  MOV R204, 0x3f800000 ;  /* 0x3f80000000cc7802 */ /* 0x000fe20000000f00 */
[----:B------:R-:W2:Y:S02]  /*0940*/  LDG.E.128 R124, desc[UR4][R124.64+0x10] ;  /* 0x000010047c7c7981 */ /* 0x000ea4000c1e1d00 */
[--C-:B------:R-:W-:Y:S02]  /*0950*/  IMAD.WIDE.U32 R132, R208, 0x10, R172.reuse ;  /* 0x00000010d0847825 */ /* 0x100fe400078e00ac */
[----:B------:R-:W2:Y:S02]  /*0960*/  LDG.E.128 R120, desc[UR4][R120.64] ;  /* 0x0000000478787981 */ /* 0x000ea4000c1e1d00 */
[--C-:B------:R-:W-:Y:S02]  /*0970*/  IMAD.WIDE.U32 R164, R209, 0x10, R172.reuse ;  /* 0x00000010d1a47825 */ /* 0x100fe400078e00ac */
[----:B------:R-:W2:Y:S02]  /*0980*/  LDG.E.128 R132, desc[UR4][R132.64] ;  /* 0x0000000484847981 */ /* 0x000ea4000c1e1d00 */
[----:B------:R-:W-:-:S02]  /*0990*/  IMAD.WIDE.U32 R168, R205, 0x10, R172 ;  /* 0x00000010cda87825 */ /* 0x000fc400078e00ac */
[----:B------:R-:W2:Y:S02]  /*09a0*/  LDG.E.128 R164, desc[UR4][R164.64] ;  /* 0x00000004a4a47981 */ /* 0x000ea4000c1e1d00 */
[----:B------:R-:W-:Y:S02]  /*09b0*/  IMAD.WIDE.U32 R172, R206, 0x10, R172 ;  /* 0x00000010ceac7825 */ /* 0x000fe400078e00ac */
[----:B------:R-:W2:Y:S02]  /*09c0*/  LDG.E.128 R168, desc[UR4][R168.64] ;  /* 0x00000004a8a87981 */ /* 0x000ea4000c1e1d00 */
[----:B0-----:R-:W-:Y:S02]  /*09d0*/  IMAD.WIDE R198, R0, 0x4, R198 ;  /* 0x0000000400c67825 */ /* 0x001fe400078e02c6 */
[----:B------:R-:W2:Y:S04]  /*09e0*/  LDG.E.128 R172, desc[UR4][R172.64] ;  /* 0x00000004acac7981 */ /* 0x000ea8000c1e1d00 */
[----:B------:R0:W2:Y:S02]  /*09f0*/  LDG.E R223, desc[UR4][R198.64] ;  /* 0x00000004c6df7981 */ /* 0x0000a4000c1e1900 */
[----:B0-----:R-:W0:Y:S02]  /*0a00*/  LDC.64 R198, c[0x0][0x2c8] ;  /* 0x0000b200ffc67b82 */ /* 0x001e240000000a00 */
[----:B0-----:R-:W-:-:S04]  /*0a10*/  ISETP.NE.U32.AND P1, PT, R198, RZ, PT ;  /* 0x000000ffc600720c */ /* 0x001fc80003f25070 */
[----:B------:R-:W-:-:S13]  /*0a20*/  ISETP.NE.AND.EX P1, PT, R199, RZ, PT, P1 ;  /* 0x000000ffc700720c */ /* 0x000fda0003f25310 */
[----:B------:R-:W0:Y:S08]  /*0a30*/  @P1 LDC.64 R216, c[0x0][0x2c8] ;  /* 0x0000b200ffd81b82 */ /* 0x000e300000000a00 */
[----:B------:R-:W1:Y:S08]  /*0a40*/  @P1 LDC.64 R200, c[0x0][0x2c8] ;  /* 0x0000b200ffc81b82 */ /* 0x000e700000000a00 */
[----:B------:R-:W2:Y:S01]  /*0a50*/  @P1 LDC.64 R218, c[0x0][0x2c8] ;  /* 0x0000b200ffda1b82 */ /* 0x000ea20000000a00 */
[----:B------:R-:W-:-:S04]  /*0a60*/  IMAD.WIDE.U32 R136, R208, 0x20, R160 ;  /* 0x00000020d0887825 */ /* 0x000fc800078e00a0 */
[--C-:B------:R-:W-:Y:S01]  /*0a70*/  IMAD.WIDE.U32 R144, R209, 0x20, R160.reuse ;  /* 0x00000020d1907825 */ /* 0x100fe200078e00a0 */
[----:B------:R-:W2:Y:S03]  /*0a80*/  LDG.E.128 R128, desc[UR4][R136.64] ;  /* 0x0000000488807981 */ /* 0x000ea6000c1e1d00 */
[----:B------:R-:W-:Y:S01]  /*0a90*/  IMAD.WIDE.U32 R152, R205, 0x20, R160 ;  /* 0x00000020cd987825 */ /* 0x000fe200078e00a0 */
[----:B------:R-:W2:Y:S03]  /*0aa0*/  LDG.E.128 R140, desc[UR4][R144.64] ;  /* 0x00000004908c7981 */ /* 0x000ea6000c1e1d00 */
[----:B-1----:R-:W-:Y:S01]  /*0ab0*/  @P1 IMAD.WIDE.U32 R200, R222, 0x20, R200 ;  /* 0x00000020dec81825 */ /* 0x002fe200078e00c8 */
[----:B------:R-:W2:Y:S04]  /*0ac0*/  LDG.E.128 R148, desc[UR4][R152.64] ;  /* 0x0000000498947981 */ /* 0x000ea8000c1e1d00 */
[----:B-----5:R-:W5:Y:S04]  /*0ad0*/  @P1 LDG.E.128 R68, desc[UR4][R200.64] ;  /* 0x00000004c8441981 */ /* 0x020f68000c1e1d00 */
[----:B------:R-:W5:Y:S01]  /*0ae0*/  @P1 LDG.E.128 R72, desc[UR4][R200.64+0x10] ;  /* 0x00001004c8481981 */ /* 0x000f62000c1e1d00 */
[----:B------:R-:W-:-:S03]  /*0af0*/  IMAD.WIDE.U32 R160, R206, 0x20, R160 ;  /* 0x00000020cea07825 */ /* 0x000fc600078e00a0 */
[----:B------:R-:W2:Y:S04]  /*0b00*/  LDG.E.128 R136, desc[UR4][R136.64+0x10] ;  /* 0x0000100488887981 */ /* 0x000ea8000c1e1d00 */
[----:B------:R-:W2:Y:S04]  /*0b10*/  LDG.E.128 R156, desc[UR4][R160.64] ;  /* 0x00000004a09c7981 */ /* 0x000ea8000c1e1d00 */
[----:B------:R-:W2:Y:S04]  /*0b20*/  LDG.E.128 R144, desc[UR4][R144.64+0x10] ;  /* 0x0000100490907981 */ /* 0x000ea8000c1e1d00 */
[----:B------:R-:W2:Y:S04]  /*0b30*/  LDG.E.128 R152, desc[UR4][R152.64+0x10] ;  /* 0x0000100498987981 */ /* 0x000ea8000c1e1d00 */
[----:B------:R-:W2:Y:S01]  /*0b40*/  LDG.E.128 R160, desc[UR4][R160.64+0x10] ;  /* 0x00001004a0a07981 */ /* 0x000ea2000c1e1d00 */
[----:B----4-:R-:W-:-:S05]  /*0b50*/  FSEL R224, R224, RZ, !P4 ;  /* 0x000000ffe0e07208 */ /* 0x010fca0006000000 */
[C---:B---3--:R-:W-:Y:S01]  /*0b60*/  FADD.FTZ R226, -R224.reuse, R116 ;  /* 0x00000074e0e27221 */ /* 0x048fe20000010100 */
[----:B------:R-:W-:Y:S01]  /*0b70*/  FADD.FTZ R225, -R224, R117 ;  /* 0x00000075e0e17221 */ /* 0x000fe20000010100 */
[----:B0-----:R-:W-:Y:S01]  /*0b80*/  @P1 IMAD.WIDE.U32 R116, R208, 0x20, R216 ;  /* 0x00000020d0741825 */ /* 0x001fe200078e00d8 */
[----:B--2---:R-:W-:Y:S02]  /*0b90*/  @P0 SHF.L.U32 R204, R220, 0x10, RZ ;  /* 0x00000010dccc0819 */ /* 0x004fe400000006ff */
[----:B------:R-:W0:Y:S02]  /*0ba0*/  @P1 LDC.64 R220, c[0x0][0x2c8] ;  /* 0x0000b200ffdc1b82 */ /* 0x000e240000000a00 */
[----:B------:R-:W5:Y:S04]  /*0bb0*/  @P1 LDG.E.128 R76, desc[UR4][R116.64] ;  /* 0x00000004744c1981 */ /* 0x000f68000c1e1d00 */
[----:B------:R1:W5:Y:S02]  /*0bc0*/  @P1 LDG.E.128 R80, desc[UR4][R116.64+0x10] ;  /* 0x0000100474501981 */ /* 0x000364000c1e1d00 */
[----:B-1----:R-:W1:Y:S01]  /*0bd0*/  @P1 LDC.64 R116, c[0x0][0x2c8] ;  /* 0x0000b200ff741b82 */ /* 0x002e620000000a00 */
[C---:B------:R-:W-:Y:S01]  /*0be0*/  FADD.FTZ R227, -R224.reuse, R118 ;  /* 0x00000076e0e37221 */ /* 0x040fe20000010100 */
[----:B------:R-:W-:Y:S01]  /*0bf0*/  FADD.FTZ R228, -R224, R119 ;  /* 0x00000077e0e47221 */ /* 0x000fe20000010100 */
[----:B------:R-:W-:Y:S01]  /*0c00*/  @P1 IMAD.WIDE.U32 R118, R209, 0x20, R218 ;  /* 0x00000020d1761825 */ /* 0x000fe200078e00da */
[----:B------:R-:W-:-:S02]  /*0c10*/  PRMT R238, R120, 0x7632, R238 ;  /* 0x0000763278ee7816 */ /* 0x000fc400000000ee */
[----:B------:R-:W-:Y:S02]  /*0c20*/  SHF.L.U32 R200, R120, 0x10, RZ ;  /* 0x0000001078c87819 */ /* 0x000fe400000006ff */
[C---:B------:R-:W-:Y:S01]  /*0c30*/  PRMT R237, R121.reuse, 0x7632, R237 ;  /* 0x0000763279ed7816 */ /* 0x040fe200000000ed */
[----:B------:R-:W5:Y:S01]  /*0c40*/  @P1 LDG.E.128 R84, desc[UR4][R118.64] ;  /* 0x0000000476541981 */ /* 0x000f62000c1e1d00 */
[----:B------:R-:W-:Y:S01]  /*0c50*/  SHF.L.U32 R201, R121, 0x10, RZ ;  /* 0x0000001079c97819 */ /* 0x000fe200000006ff */
[----:B0-----:R-:W-:Y:S01]  /*0c60*/  @P1 IMAD.WIDE.U32 R120, R205, 0x20, R220 ;  /* 0x00000020cd781825 */ /* 0x001fe200078e00dc */
[----:B------:R-:W-:Y:S01]  /*0c70*/  PRMT R251, R123, 0x7632, R251 ;  /* 0x000076327bfb7816 */ /* 0x000fe200000000fb */
[----:B------:R0:W5:Y:S01]  /*0c80*/  @P1 LDG.E.128 R88, desc[UR4][R118.64+0x10] ;  /* 0x0000100476581981 */ /* 0x000162000c1e1d00 */
[----:B------:R-:W-:Y:S01]  /*0c90*/  PRMT R250, R122, 0x7632, R250 ;  /* 0x000076327afa7816 */ /* 0x000fe200000000fa */
[C---:B------:R-:W-:Y:S01]  /*0ca0*/  FMUL.FTZ R225, R223.reuse, R225 ;  /* 0x000000e1dfe17220 */ /* 0x040fe20000410000 */
[----:B------:R-:W-:Y:S01]  /*0cb0*/  SHF.L.U32 R238, R238, 0x10, RZ ;  /* 0x00000010eeee7819 */ /* 0x000fe200000006ff */
[----:B------:R-:W-:Y:S01]  /*0cc0*/  FMUL.FTZ R228, R223, R228 ;  /* 0x000000e4dfe47220 */ /* 0x000fe20000410000 */
[----:B------:R-:W-:Y:S01]  /*0cd0*/  SHF.L.U32 R237, R237, 0x10, RZ ;  /* 0x00000010eded7819 */ /* 0x000fe200000006ff */
[----:B------:R-:W5:Y:S01]  /*0ce0*/  @P1 LDG.E.128 R92, desc[UR4][R120.64] ;  /* 0x00000004785c1981 */ /* 0x000f62000c1e1d00 */
[----:B-1----:R-:W-:Y:S01]  /*0cf0*/  @P1 IMAD.WIDE.U32 R116, R206, 0x20, R116 ;  /* 0x00000020ce741825 */ /* 0x002fe200078e0074 */
[----:B0-----:R-:W-:-:S02]  /*0d00*/  PRMT R119, R174, 0x7632, R119 ;  /* 0x00007632ae777816 */ /* 0x001fc40000000077 */
[----:B------:R0:W5:Y:S01]  /*0d10*/  @P1 LDG.E.128 R96, desc[UR4][R120.64+0x10] ;  /* 0x0000100478601981 */ /* 0x000162000c1e1d00 */
[----:B------:R-:W-:-:S03]  /*0d20*/  PRMT R118, R175, 0x7632, R118 ;  /* 0x00007632af767816 */ /* 0x000fc60000000076 */
[----:B------:R-:W5:Y:S04]  /*0d30*/  @P1 LDG.E.128 R100, desc[UR4][R116.64] ;  /* 0x0000000474641981 */ /* 0x000f68000c1e1d00 */
[----:B------:R1:W5:Y:S01]  /*0d40*/  @P1 LDG.E.128 R104, desc[UR4][R116.64+0x10] ;  /* 0x0000100474681981 */ /* 0x000362000c1e1d00 */
[----:B------:R-:W-:Y:S01]  /*0d50*/  FFMA.FTZ R177, R225, R238, R177 ;  /* 0x000000eee1b17223 */ /* 0x000fe200000100b1 */
[----:B0-----:R-:W-:Y:S01]  /*0d60*/  SHF.L.U32 R120, R251, 0x10, RZ ;  /* 0x00000010fb787819 */ /* 0x001fe200000006ff */
[----:B------:R-:W-:Y:S01]  /*0d70*/  FADD.FTZ R202, R238, R202 ;  /* 0x000000caeeca7221 */ /* 0x000fe20000010000 */
[----:B------:R-:W2:Y:S01]  /*0d80*/  LDL.LU R251, [R1+0x10] ;  /* 0x0000100001fb7983 */ /* 0x000ea20000300800 */
[----:B------:R-:W-:Y:S01]  /*0d90*/  FFMA.FTZ R178, R228, R237, R178 ;  /* 0x000000ede4b27223 */ /* 0x000fe200000100b2 */
[----:B------:R-:W-:Y:S01]  /*0da0*/  FADD.FTZ R207, R237, R207 ;  /* 0x000000cfedcf7221 */ /* 0x000fe20000010000 */
[----:B-1----:R-:W-:Y:S01]  /*0db0*/  FMUL.FTZ R116, R223, R226 ;  /* 0x000000e2df747220 */ /* 0x002fe20000410000 */
[----:B------:R-:W-:Y:S01]  /*0dc0*/  MOV R226, R119 ;  /* 0x0000007700e27202 */ /* 0x000fe20000000f00 */
[----:B------:R-:W-:Y:S01]  /*0dd0*/  FMUL.FTZ R117, R65, R238 ;  /* 0x000000ee41757220 */ /* 0x000fe20000410000 */
[----:B------:R-:W-:Y:S01]  /*0de0*/  SHF.L.U32 R119, R250, 0x10, RZ ;  /* 0x00000010fa777819 */ /* 0x000fe200000006ff */
[----:B------:R-:W3:Y:S01]  /*0df0*/  LDL.LU R238, [R1+0x8] ;  /* 0x0000080001ee7983 */ /* 0x000ee20000300800 */
[----:B------:R-:W-:Y:S01]  /*0e00*/  MOV R250, R118 ;  /* 0x0000007600fa7202 */ /* 0x000fe20000000f00 */
[----:B------:R-:W-:-:S02]  /*0e10*/  FMUL.FTZ R118, R67, R237 ;  /* 0x000000ed43767220 */ /* 0x000fc40000410000 */
[----:B------:R-:W4:Y:S01]  /*0e20*/  LDL.LU R237, [R1] ;  /* 0x0000000001ed7983 */ /* 0x000f220000300800 */
[C---:B------:R-:W-:Y:S02]  /*0e30*/  PRMT R216, R165.reuse, 0x7632, R216 ;  /* 0x00007632a5d87816 */ /* 0x040fe400000000d8 */
[----:B------:R-:W-:Y:S02]  /*0e40*/  SHF.L.U32 R165, R165, 0x10, RZ ;  /* 0x00000010a5a57819 */ /* 0x000fe400000006ff */
[C---:B------:R-:W-:Y:S02]  /*0e50*/  PRMT R217, R166.reuse, 0x7632, R217 ;  /* 0x00007632a6d97816 */ /* 0x040fe400000000d9 */
[----:B------:R-:W-:Y:S02]  /*0e60*/  SHF.L.U32 R166, R166, 0x10, RZ ;  /* 0x00000010a6a67819 */ /* 0x000fe400000006ff */
[----:B------:R-:W-:Y:S02]  /*0e70*/  PRMT R236, R135, 0x7632, R236 ;  /* 0x0000763287ec7816 */ /* 0x000fe400000000ec */
[----:B------:R-:W-:-:S02]  /*0e80*/  PRMT R235, R134, 0x7632, R235 ;  /* 0x0000763286eb7816 */ /* 0x000fc400000000eb */
[----:B------:R-:W-:Y:S01]  /*0e90*/  PRMT R229, R133, 0x7632, R229 ;  /* 0x0000763285e57816 */ /* 0x000fe200000000e5 */
[----:B------:R-:W-:Y:S01]  /*0ea0*/  FADD.FTZ R233, -R224, R162 ;  /* 0x000000a2e0e97221 */ /* 0x000fe20000010100 */
[----:B------:R-:W-:Y:S01]  /*0eb0*/  SHF.L.U32 R162, R236, 0x10, RZ ;  /* 0x00000010eca27819 */ /* 0x000fe200000006ff */
[C---:B------:R-:W-:Y:S01]  /*0ec0*/  FADD.FTZ R234, -R224.reuse, R161 ;  /* 0x000000a1e0ea7221 */ /* 0x040fe20000010100 */
[----:B------:R-:W-:Y:S01]  /*0ed0*/  SHF.L.U32 R161, R235, 0x10, RZ ;  /* 0x00000010eba17819 */ /* 0x000fe200000006ff */
[----:B------:R-:W-:Y:S01]  /*0ee0*/  FADD.FTZ R231, -R224, R160 ;  /* 0x000000a0e0e77221 */ /* 0x000fe20000010100 */
[----:B------:R-:W-:Y:S01]  /*0ef0*/  SHF.L.U32 R160, R229, 0x10, RZ ;  /* 0x00000010e5a07819 */ /* 0x000fe200000006ff */
[----:B---3--:R-:W-:Y:S01]  /*0f00*/  FADD.FTZ R238, R166, R238 ;  /* 0x000000eea6ee7221 */ /* 0x008fe20000010000 */
[----:B----4-:R-:W-:-:S05]  /*0f10*/  FADD.FTZ R237, R165, R237 ;  /* 0x000000eda5ed7221 */ /* 0x010fca0000010000 */
[----:B------:R0:W-:Y:S04]  /*0f20*/  STL [R1], R237 ;  /* 0x000000ed01007387 */ /* 0x0001e80000100800 */
[----:B0-----:R-:W3:Y:S04]  /*0f30*/  LDL.LU R237, [R1+0x18] ;  /* 0x0000180001ed7983 */ /* 0x001ee80000300800 */
[----:B------:R-:W4:Y:S04]  /*0f40*/  LDL.LU R236, [R1+0x20] ;  /* 0x0000200001ec7983 */ /* 0x000f280000300800 */
[----:B------:R-:W-:Y:S04]  /*0f50*/  STL [R1+0x8], R238 ;  /* 0x000008ee01007387 */ /* 0x000fe80000100800 */
[----:B------:R-:W4:Y:S04]  /*0f60*/  LDL.LU R235, [R1+0x28] ;  /* 0x0000280001eb7983 */ /* 0x000f280000300800 */
[----:B------:R-:W4:Y:S01]  /*0f70*/  LDL.LU R229, [R1+0x30] ;  /* 0x0000300001e57983 */ /* 0x000f220000300800 */
[----:B------:R-:W-:-:S02]  /*0f80*/  PRMT R218, R167, 0x7632, R218 ;  /* 0x00007632a7da7816 */ /* 0x000fc400000000da */
[----:B------:R-:W-:Y:S02]  /*0f90*/  SHF.L.U32 R167, R167, 0x10, RZ ;  /* 0x00000010a7a77819 */ /* 0x000fe400000006ff */
[C---:B------:R-:W-:Y:S02]  /*0fa0*/  PRMT R219, R168.reuse, 0x7632, R219 ;  /* 0x00007632a8db7816 */ /* 0x040fe400000000db */
[----:B------:R-:W-:Y:S02]  /*0fb0*/  SHF.L.U32 R168, R168, 0x10, RZ ;  /* 0x00000010a8a87819 */ /* 0x000fe400000006ff */
[C---:B------:R-:W-:Y:S02]  /*0fc0*/  PRMT R220, R169.reuse, 0x7632, R220 ;  /* 0x00007632a9dc7816 */ /* 0x040fe400000000dc */
[----:B------:R-:W-:Y:S02]  /*0fd0*/  SHF.L.U32 R169, R169, 0x10, RZ ;  /* 0x00000010a9a97819 */ /* 0x000fe400000006ff */
[----:B------:R-:W-:-:S02]  /*0fe0*/  PRMT R221, R170, 0x7632, R221 ;  /* 0x00007632aadd7816 */ /* 0x000fc400000000dd */
[----:B------:R-:W-:Y:S01]  /*0ff0*/  SHF.L.U32 R170, R170, 0x10, RZ ;  /* 0x00000010aaaa7819 */ /* 0x000fe200000006ff */
[----:B--2---:R-:W-:-:S05]  /*1000*/  FADD.FTZ R251, R167, R251 ;  /* 0x000000fba7fb7221 */ /* 0x004fca0000010000 */
[----:B------:R-:W-:Y:S01]  /*1010*/  STL [R1+0x10], R251 ;  /* 0x000010fb01007387 */ /* 0x000fe20000100800 */
        /* <DEDUP_REMOVED lines=34> */
[----:B------:R-:W-:Y:S01]  /*1240*/  SHF.L.U32 R171, R171, 0x10, RZ ;  /* 0x00000010abab7819 */ /* 0x000fe200000006ff */
[----:B---3--:R-:W-:Y:S01]  /*1250*/  FADD.FTZ R237, R168, R237 ;  /* 0x000000eda8ed7221 */ /* 0x008fe20000010000 */
[----:B----4-:R-:W-:-:S04]  /*1260*/  FADD.FTZ R236, R169, R236 ;  /* 0x000000eca9ec7221 */ /* 0x010fc80000010000 */
[----:B------:R0:W-:Y:S01]  /*1270*/  STL [R1+0x18], R237 ;  /* 0x000018ed01007387 */ /* 0x0001e20000100800 */
[----:B------:R-:W-:-:S03]  /*1280*/  FADD.FTZ R235, R170, R235 ;  /* 0x000000ebaaeb7221 */ /* 0x000fc60000010000 */
[----:B------:R-:W-:Y:S04]  /*1290*/  STL [R1+0x20], R236 ;  /* 0x000020ec01007387 */ /* 0x000fe80000100800 */
[----:B------:R-:W-:Y:S04]  /*12a0*/  STL [R1+0x28], R235 ;  /* 0x000028eb01007387 */ /* 0x000fe80000100800 */
[----:B0-----:R-:W2:Y:S01]  /*12b0*/  LDL.LU R237, [R1+0x4] ;  /* 0x0000040001ed7983 */ /* 0x001ea20000300800 */
[----:B------:R-:W-:-:S05]  /*12c0*/  FADD.FTZ R229, R171, R229 ;  /* 0x000000e5abe57221 */ /* 0x000fca0000010000 */
[----:B------:R0:W-:Y:S04]  /*12d0*/  STL [R1+0x30], R229 ;  /* 0x000030e501007387 */ /* 0x0001e80000100800 */
[----:B------:R-:W3:Y:S01]  /*12e0*/  LDL.LU R238, [R1+0xc] ;  /* 0x00000c0001ee7983 */ /* 0x000ee20000300800 */
[----:B------:R-:W-:Y:S01]  /*12f0*/  FMUL.FTZ R144, R223, R144 ;  /* 0x00000090df907220 */ /* 0x000fe20000410000 */
[----:B------:R-:W-:Y:S02]  /*1300*/  SHF.L.U32 R232, R175, 0x10, RZ ;  /* 0x00000010afe87819 */ /* 0x000fe400000006ff */
[----:B------:R-:W-:Y:S01]  /*1310*/  SHF.L.U32 R175, R216, 0x10, RZ ;  /* 0x00000010d8af7819 */ /* 0x000fe200000006ff */
[-C--:B------:R-:W-:Y:S01]  /*1320*/  FFMA.FTZ R180, R144, R166.reuse, R180 ;  /* 0x000000a690b47223 */ /* 0x080fe200000100b4 */
[----:B------:R-:W-:Y:S01]  /*1330*/  SHF.L.U32 R216, R217, 0x10, RZ ;  /* 0x00000010d9d87819 */ /* 0x000fe200000006ff */
[----:B------:R-:W-:Y:S01]  /*1340*/  FMUL.FTZ R217, R44, R166 ;  /* 0x000000a62cd97220 */ /* 0x000fe20000410000 */
[----:B------:R-:W-:Y:S01]  /*1350*/  FADD.FTZ R203, R200, R203 ;  /* 0x000000cbc8cb7221 */ /* 0x000fe20000010000 */
[-C--:B------:R-:W-:Y:S01]  /*1360*/  FFMA.FTZ R18, R116, R200.reuse, R18 ;  /* 0x000000c874127223 */ /* 0x080fe20000010012 */
[----:B------:R-:W-:Y:S01]  /*1370*/  SHF.L.U32 R166, R218, 0x10, RZ ;  /* 0x00000010daa67819 */ /* 0x000fe200000006ff */
[----:B------:R-:W-:Y:S01]  /*1380*/  FMUL.FTZ R200, R64, R200 ;  /* 0x000000c840c87220 */ /* 0x000fe20000410000 */
[----:B------:R-:W-:-:S02]  /*1390*/  SHF.L.U32 R218, R219, 0x10, RZ ;  /* 0x00000010dbda7819 */ /* 0x000fc400000006ff */
[----:B------:R-:W-:Y:S01]  /*13a0*/  SHF.L.U32 R219, R220, 0x10, RZ ;  /* 0x00000010dcdb7819 */ /* 0x000fe200000006ff */
[----:B------:R-:W-:Y:S01]  /*13b0*/  FMUL.FTZ R227, R223, R227 ;  /* 0x000000e3dfe37220 */ /* 0x000fe20000410000 */
[----:B------:R-:W-:Y:S02]  /*13c0*/  SHF.L.U32 R220, R221, 0x10, RZ ;  /* 0x00000010dddc7819 */ /* 0x000fe400000006ff */
[----:B------:R-:W-:Y:S01]  /*13d0*/  SHF.L.U32 R221, R224, 0x10, RZ ;  /* 0x00000010e0dd7819 */ /* 0x000fe200000006ff */
[----:B------:R-:W-:Y:S01]  /*13e0*/  FADD.FTZ R224, RZ, R200 ;  /* 0x000000c8ffe07221 */ /* 0x000fe20000010000 */
[----:B------:R-:W-:Y:S01]  /*13f0*/  MOV R251, R226 ;  /* 0x000000e200fb7202 */ /* 0x000fe20000000f00 */
[----:B------:R-:W-:Y:S01]  /*1400*/  FADD.FTZ R210, R201, R210 ;  /* 0x000000d2c9d27221 */ /* 0x000fe20000010000 */
[-C--:B------:R-:W-:Y:S01]  /*1410*/  FFMA.FTZ R17, R227, R201.reuse, R17 ;  /* 0x000000c9e3117223 */ /* 0x080fe20000010011 */
[----:B------:R-:W-:Y:S01]  /*1420*/  FFMA.FTZ R226, R116, R200, RZ ;  /* 0x000000c874e27223 */ /* 0x000fe200000100ff */
[----:B------:R-:W-:Y:S01]  /*1430*/  FMUL.FTZ R201, R66, R201 ;  /* 0x000000c942c97220 */ /* 0x000fe20000410000 */
[----:B------:R-:W-:Y:S01]  /*1440*/  FADD.FTZ R224, R224, R117 ;  /* 0x00000075e0e07221 */ /* 0x000fe20000010000 */
[----:B------:R-:W-:Y:S01]  /*1450*/  SHF.L.U32 R122, R122, 0x10, RZ ;  /* 0x000000107a7a7819 */ /* 0x000fe200000006ff */
[----:B------:R-:W-:Y:S01]  /*1460*/  FMUL.FTZ R124, R223, R124 ;  /* 0x0000007cdf7c7220 */ /* 0x000fe20000410000 */
[----:B------:R-:W-:Y:S01]  /*1470*/  FFMA.FTZ R226, R225, R117, R226 ;  /* 0x00000075e1e27223 */ /* 0x000fe200000100e2 */
[----:B------:R-:W-:Y:S01]  /*1480*/  FADD.FTZ R224, R224, R201 ;  /* 0x000000c9e0e07221 */ /* 0x000fe20000010000 */
[----:B------:R-:W-:Y:S01]  /*1490*/  FMUL.FTZ R125, R223, R125 ;  /* 0x0000007ddf7d7220 */ /* 0x000fe20000410000 */
[----:B------:R-:W-:Y:S01]  /*14a0*/  FADD.FTZ R212, R122, R212 ;  /* 0x000000d47ad47221 */ /* 0x000fe20000010000 */
[-C--:B------:R-:W-:Y:S01]  /*14b0*/  FFMA.FTZ R176, R124, R122.reuse, R176 ;  /* 0x0000007a7cb07223 */ /* 0x080fe200000100b0 */
[----:B------:R-:W-:Y:S01]  /*14c0*/  FFMA.FTZ R226, R227, R201, R226 ;  /* 0x000000c9e3e27223 */ /* 0x000fe200000100e2 */
[----:B------:R-:W-:Y:S01]  /*14d0*/  FMUL.FTZ R122, R60, R122 ;  /* 0x0000007a3c7a7220 */ /* 0x000fe20000410000 */
[----:B------:R-:W-:Y:S01]  /*14e0*/  FADD.FTZ R224, R224, R118 ;  /* 0x00000076e0e07221 */ /* 0x000fe20000010000 */
[----:B------:R-:W-:Y:S01]  /*14f0*/  SHF.L.U32 R123, R123, 0x10, RZ ;  /* 0x000000107b7b7819 */ /* 0x000fe200000006ff */
[----:B------:R-:W-:Y:S01]  /*1500*/  FMUL.FTZ R126, R223, R126 ;  /* 0x0000007edf7e7220 */ /* 0x000fe20000410000 */
[----:B------:R-:W-:Y:S01]  /*1510*/  FADD.FTZ R211, R119, R211 ;  /* 0x000000d377d37221 */ /* 0x000fe20000010000 */
[-C--:B------:R-:W-:Y:S01]  /*1520*/  FFMA.FTZ R16, R125, R119.reuse, R16 ;  /* 0x000000777d107223 */ /* 0x080fe20000010010 */
[----:B------:R-:W-:Y:S01]  /*1530*/  FFMA.FTZ R226, R228, R118, R226 ;  /* 0x00000076e4e27223 */ /* 0x000fe200000100e2 */
[----:B------:R-:W-:Y:S01]  /*1540*/  FMUL.FTZ R119, R61, R119 ;  /* 0x000000773d777220 */ /* 0x000fe20000410000 */
[----:B0-----:R-:W-:Y:S01]  /*1550*/  FADD.FTZ R229, R224, R122 ;  /* 0x0000007ae0e57221 */ /* 0x001fe20000010000 */
[----:B------:R-:W-:Y:S01]  /*1560*/  FADD.FTZ R214, R123, R214 ;  /* 0x000000d67bd67221 */ /* 0x000fe20000010000 */
[----:B------:R-:W-:Y:S01]  /*1570*/  FFMA.FTZ R14, R126, R123, R14 ;  /* 0x0000007b7e0e7223 */ /* 0x000fe2000001000e */
[----:B------:R-:W-:Y:S01]  /*1580*/  FMUL.FTZ R127, R223, R127 ;  /* 0x0000007fdf7f7220 */ /* 0x000fe20000410000 */
[----:B------:R-:W-:Y:S01]  /*1590*/  FFMA.FTZ R226, R124, R122, R226 ;  /* 0x0000007a7ce27223 */ /* 0x000fe200000100e2 */
[----:B------:R-:W-:Y:S01]  /*15a0*/  FMUL.FTZ R123, R62, R123 ;  /* 0x0000007b3e7b7220 */ /* 0x000fe20000410000 */
[----:B------:R-:W-:Y:S01]  /*15b0*/  FADD.FTZ R229, R229, R119 ;  /* 0x00000077e5e57221 */ /* 0x000fe20000010000 */
[----:B------:R-:W-:Y:S01]  /*15c0*/  PRMT R121, R132, 0x7632, R121 ;  /* 0x0000763284797816 */ /* 0x000fe20000000079 */
[----:B------:R-:W-:Y:S01]  /*15d0*/  FADD.FTZ R213, R120, R213 ;  /* 0x000000d578d57221 */ /* 0x000fe20000010000 */
[----:B------:R-:W-:Y:S01]  /*15e0*/  SHF.L.U32 R132, R132, 0x10, RZ ;  /* 0x0000001084847819 */ /* 0x000fe200000006ff */
[----:B------:R-:W-:Y:S01]  /*15f0*/  FFMA.FTZ R15, R127, R120, R15 ;  /* 0x000000787f0f7223 */ /* 0x000fe2000001000f */
[----:B------:R-:W-:Y:S01]  /*1600*/  PRMT R230, R172, 0x7632, R230 ;  /* 0x00007632ace67816 */ /* 0x000fe200000000e6 */
[----:B------:R-:W-:Y:S01]  /*1610*/  FMUL.FTZ R128, R223, R128 ;  /* 0x00000080df807220 */ /* 0x000fe20000410000 */
[----:B------:R-:W-:Y:S01]  /*1620*/  FFMA.FTZ R226, R125, R119, R226 ;  /* 0x000000777de27223 */ /* 0x000fe200000100e2 */
[----:B------:R-:W-:Y:S01]  /*1630*/  FMUL.FTZ R120, R63, R120 ;  /* 0x000000783f787220 */ /* 0x000fe20000410000 */
[----:B------:R-:W-:Y:S01]  /*1640*/  FADD.FTZ R229, R229, R123 ;  /* 0x0000007be5e57221 */ /* 0x000fe20000010000 */
[----:B------:R-:W-:Y:S01]  /*1650*/  SHF.L.U32 R121, R121, 0x10, RZ ;  /* 0x0000001079797819 */ /* 0x000fe200000006ff */
[----:B------:R-:W-:Y:S01]  /*1660*/  FMUL.FTZ R129, R223, R129 ;  /* 0x00000081df817220 */ /* 0x000fe20000410000 */
[----:B------:R-:W-:Y:S01]  /*1670*/  SHF.L.U32 R224, R230, 0x10, RZ ;  /* 0x00000010e6e07819 */ /* 0x000fe200000006ff */
[----:B------:R-:W-:Y:S01]  /*1680*/  FADD.FTZ R240, R132, R240 ;  /* 0x000000f084f07221 */ /* 0x000fe20000010000 */
[-C--:B------:R-:W-:Y:S01]  /*1690*/  FFMA.FTZ R13, R128, R132.reuse, R13 ;  /* 0x00000084800d7223 */ /* 0x080fe2000001000d */
[----:B------:R-:W-:Y:S01]  /*16a0*/  FFMA.FTZ R230, R126, R123, R226 ;  /* 0x0000007b7ee67223 */ /* 0x000fe200000100e2 */
[----:B------:R-:W-:Y:S01]  /*16b0*/  FMUL.FTZ R132, R56, R132 ;  /* 0x0000008438847220 */ /* 0x000fe20000410000 */
[----:B------:R-:W-:Y:S01]  /*16c0*/  FADD.FTZ R229, R229, R120 ;  /* 0x00000078e5e57221 */ /* 0x000fe20000010000 */
[----:B------:R-:W-:Y:S01]  /*16d0*/  SHF.L.U32 R133, R133, 0x10, RZ ;  /* 0x0000001085857819 */ /* 0x000fe200000006ff */
[----:B------:R-:W-:Y:S01]  /*16e0*/  FMUL.FTZ R130, R223, R130 ;  /* 0x00000082df827220 */ /* 0x000fe20000410000 */
[-C--:B------:R-:W-:Y:S01]  /*16f0*/  FFMA.FTZ R197, R129, R121.reuse, R197 ;  /* 0x0000007981c57223 */ /* 0x080fe200000100c5 */
[----:B------:R-:W-:Y:S01]  /*1700*/  FFMA.FTZ R230, R127, R120, R230 ;  /* 0x000000787fe67223 */ /* 0x000fe200000100e6 */
[----:B------:R-:W-:Y:S01]  /*1710*/  FADD.FTZ R215, R121, R215 ;  /* 0x000000d779d77221 */ /* 0x000fe20000010000 */
[----:B------:R-:W-:Y:S01]  /*1720*/  FMUL.FTZ R121, R57, R121 ;  /* 0x0000007939797220 */ /* 0x000fe20000410000 */
        /* <DEDUP_REMOVED lines=14> */
[----:B------:R-:W-:Y:S01]  /*1810*/  FADD.FTZ R244, R134, R244 ;  /* 0x000000f486f47221 */ /* 0x000fe20000010000 */
[-C--:B------:R-:W-:Y:S01]  /*1820*/  FFMA.FTZ R179, R136, R134.reuse, R179 ;  /* 0x0000008688b37223 */ /* 0x080fe200000100b3 */
[----:B------:R-:W-:Y:S01]  /*1830*/  FMUL.FTZ R137, R223, R137 ;  /* 0x00000089df897220 */ /* 0x000fe20000410000 */
[----:B------:R-:W-:Y:S01]  /*1840*/  FFMA.FTZ R235, R130, R133, R230 ;  /* 0x0000008582eb7223 */ /* 0x000fe200000100e6 */
[----:B------:R-:W-:Y:S01]  /*1850*/  FMUL.FTZ R134, R52, R134 ;  /* 0x0000008634867220 */ /* 0x000fe20000410000 */
[----:B------:R-:W-:Y:S01]  /*1860*/  FADD.FTZ R230, R229, R160 ;  /* 0x000000a0e5e67221 */ /* 0x000fe20000010000 */
[----:B------:R-:W-:Y:S01]  /*1870*/  SHF.L.U32 R135, R135, 0x10, RZ ;  /* 0x0000001087877819 */ /* 0x000fe200000006ff */
        /* <DEDUP_REMOVED lines=8> */
[----:B------:R-:W-:Y:S01]  /*1900*/  FADD.FTZ R230, R230, R161 ;  /* 0x000000a1e6e67221 */ /* 0x000fe20000010000 */
[----:B------:R-:W-:-:S03]  /*1910*/  FFMA.FTZ R229, R131, R160, R235 ;  /* 0x000000a083e57223 */ /* 0x000fc600000100eb */
[----:B------:R-:W-:Y:S01]  /*1920*/  FADD.FTZ R235, R230, R135 ;  /* 0x00000087e6eb7221 */ /* 0x000fe20000010000 */
[----:B------:R-:W-:Y:S02]  /*1930*/  SHF.L.U32 R230, R251, 0x10, RZ ;  /* 0x00000010fbe67819 */ /* 0x000fe400000006ff */
[----:B------:R-:W-:Y:S02]  /*1940*/  MOV R251, R250 ;  /* 0x000000fa00fb7202 */ /* 0x000fe40000000f00 */
[----:B------:R-:W-:-:S04]  /*1950*/  PRMT R239, R173, 0x7632, R239 ;  /* 0x00007632adef7816 */ /* 0x000fc800000000ef */
[----:B------:R-:W-:Y:S01]  /*1960*/  SHF.L.U32 R226, R239, 0x10, RZ ;  /* 0x00000010efe27819 */ /* 0x000fe200000006ff */
[----:B--2---:R-:W-:-:S05]  /*1970*/  FADD.FTZ R237, R216, R237 ;  /* 0x000000edd8ed7221 */ /* 0x004fca0000010000 */
[----:B------:R0:W-:Y:S04]  /*1980*/  STL [R1+0x4], R237 ;  /* 0x000004ed01007387 */ /* 0x0001e80000100800 */
[----:B0-----:R-:W2:Y:S04]  /*1990*/  LDL.LU R237, [R1+0x14] ;  /* 0x0000140001ed7983 */ /* 0x001ea80000300800 */
[----:B------:R-:W4:Y:S01]  /*19a0*/  LDL.LU R250, [R1+0x1c] ;  /* 0x00001c0001fa7983 */ /* 0x000f220000300800 */
[----:B---3--:R-:W-:-:S03]  /*19b0*/  FADD.FTZ R238, R166, R238 ;  /* 0x000000eea6ee7221 */ /* 0x008fc60000010000 */
[----:B------:R-:W3:Y:S04]  /*19c0*/  LDL.LU R239, [R1+0x24] ;  /* 0x0000240001ef7983 */ /* 0x000ee80000300800 */
[----:B------:R0:W-:Y:S04]  /*19d0*/  STL [R1+0xc], R238 ;  /* 0x00000cee01007387 */ /* 0x0001e80000100800 */
[----:B0-----:R-:W3:Y:S01]  /*19e0*/  LDL.LU R238, [R1+0x2c] ;  /* 0x00002c0001ee7983 */ /* 0x001ee20000300800 */
[----:B------:R-:W-:Y:S01]  /*19f0*/  FFMA.FTZ R229, R136, R134, R229 ;  /* 0x0000008688e57223 */ /* 0x000fe200000100e5 */
[----:B------:R-:W-:Y:S01]  /*1a00*/  FMUL.FTZ R139, R223, R139 ;  /* 0x0000008bdf8b7220 */ /* 0x000fe20000410000 */
[----:B------:R-:W-:-:S02]  /*1a10*/  PRMT R163, R164, 0x7632, R163 ;  /* 0x00007632a4a37816 */ /* 0x000fc400000000a3 */
[----:B------:R-:W-:Y:S01]  /*1a20*/  FFMA.FTZ R229, R137, R161, R229 ;  /* 0x000000a189e57223 */ /* 0x000fe200000100e5 */
[----:B------:R-:W-:Y:S01]  /*1a30*/  SHF.L.U32 R164, R164, 0x10, RZ ;  /* 0x00000010a4a47819 */ /* 0x000fe200000006ff */
[----:B------:R-:W-:Y:S01]  /*1a40*/  FMUL.FTZ R140, R223, R140 ;  /* 0x0000008cdf8c7220 */ /* 0x000fe20000410000 */
[----:B------:R-:W-:Y:S01]  /*1a50*/  FADD.FTZ R245, R162, R245 ;  /* 0x000000f5a2f57221 */ /* 0x000fe20000010000 */
[-C--:B------:R-:W-:Y:S01]  /*1a60*/  FFMA.FTZ R24, R139, R162.reuse, R24 ;  /* 0x000000a28b187223 */ /* 0x080fe20000010018 */
[----:B------:R-:W-:Y:S01]  /*1a70*/  FMUL.FTZ R162, R55, R162 ;  /* 0x000000a237a27220 */ /* 0x000fe20000410000 */
        /* <DEDUP_REMOVED lines=25> */
[----:B------:R-:W-:Y:S01]  /*1c10*/  FFMA.FTZ R186, R143, R175, R186 ;  /* 0x000000af8fba7223 */ /* 0x000fe200000100ba */
[----:B------:R-:W-:Y:S01]  /*1c20*/  FADD.FTZ R249, R175, R249 ;  /* 0x000000f9aff97221 */ /* 0x000fe20000010000 */
[C---:B------:R-:W-:Y:S01]  /*1c30*/  FMUL.FTZ R146, R223.reuse, R146 ;  /* 0x00000092df927220 */ /* 0x040fe20000410000 */
        /* <DEDUP_REMOVED lines=21> */
[----:B------:R-:W-:Y:S01]  /*1d90*/  FFMA.FTZ R189, R149, R218, R189 ;  /* 0x000000da95bd7223 */ /* 0x000fe200000100bd */
[----:B------:R-:W-:Y:S01]  /*1da0*/  FADD.FTZ R236, R235, R168 ;  /* 0x000000a8ebec7221 */ /* 0x000fe20000010000 */
[----:B------:R-:W-:Y:S01]  /*1db0*/  FFMA.FTZ R231, R148, R168, R231 ;  /* 0x000000a894e77223 */ /* 0x000fe200000100e7 */
[C---:B------:R-:W-:Y:S01]  /*1dc0*/  FMUL.FTZ R151, R223.reuse, R151 ;  /* 0x00000097df977220 */ /* 0x040fe20000410000 */
[-C--:B------:R-:W-:Y:S01]  /*1dd0*/  FFMA.FTZ R4, R150, R169.reuse, R4 ;  /* 0x000000a996047223 */ /* 0x080fe20000010004 */
[----:B------:R-:W-:Y:S01]  /*1de0*/  FMUL.FTZ R169, R42, R169 ;  /* 0x000000a92aa97220 */ /* 0x000fe20000410000 */
[----:B------:R-:W-:Y:S01]  /*1df0*/  FMUL.FTZ R152, R223, R152 ;  /* 0x00000098df987220 */ /* 0x000fe20000410000 */
[----:B------:R-:W-:-:S03]  /*1e00*/  FFMA.FTZ R21, R151, R219, R21 ;  /* 0x000000db97157223 */ /* 0x000fc60000010015 */
[-C--:B------:R-:W-:Y:S01]  /*1e10*/  FFMA.FTZ R182, R152, R170.reuse, R182 ;  /* 0x000000aa98b67223 */ /* 0x080fe200000100b6 */
[----:B------:R-:W-:Y:S01]  /*1e20*/  FMUL.FTZ R170, R36, R170 ;  /* 0x000000aa24aa7220 */ /* 0x000fe20000410000 */
[C---:B------:R-:W-:Y:S01]  /*1e30*/  FMUL.FTZ R154, R223.reuse, R154 ;  /* 0x0000009adf9a7220 */ /* 0x040fe20000410000 */
[C---:B------:R-:W-:Y:S01]  /*1e40*/  FMUL.FTZ R153, R223.reuse, R153 ;  /* 0x00000099df997220 */ /* 0x040fe20000410000 */
[C---:B------:R-:W-:Y:S02]  /*1e50*/  FMUL.FTZ R155, R223.reuse, R155 ;  /* 0x0000009bdf9b7220 */ /* 0x040fe40000410000 */
[-C--:B------:R-:W-:Y:S01]  /*1e60*/  FFMA.FTZ R2, R154, R171.reuse, R2 ;  /* 0x000000ab9a027223 */ /* 0x080fe20000010002 */
[----:B------:R-:W-:Y:S01]  /*1e70*/  FMUL.FTZ R171, R38, R171 ;  /* 0x000000ab26ab7220 */ /* 0x000fe20000410000 */
[----:B------:R-:W-:Y:S01]  /*1e80*/  SHF.L.U32 R172, R172, 0x10, RZ ;  /* 0x00000010acac7819 */ /* 0x000fe200000006ff */
[----:B------:R-:W-:Y:S01]  /*1e90*/  FMUL.FTZ R156, R223, R156 ;  /* 0x0000009cdf9c7220 */ /* 0x000fe20000410000 */
[----:B------:R-:W-:Y:S01]  /*1ea0*/  FFMA.FTZ R192, R155, R221, R192 ;  /* 0x000000dd9bc07223 */ /* 0x000fe200000100c0 */
[----:B------:R-:W-:-:S02]  /*1eb0*/  FMUL.FTZ R157, R223, R157 ;  /* 0x0000009ddf9d7220 */ /* 0x000fc40000410000 */
[----:B------:R-:W-:Y:S01]  /*1ec0*/  FADD.FTZ R196, R172, R196 ;  /* 0x000000c4acc47221 */ /* 0x000fe20000010000 */
[-C--:B------:R-:W-:Y:S01]  /*1ed0*/  FFMA.FTZ R26, R156, R172.reuse, R26 ;  /* 0x000000ac9c1a7223 */ /* 0x080fe2000001001a */
[----:B------:R-:W-:Y:S01]  /*1ee0*/  FMUL.FTZ R172, R32, R172 ;  /* 0x000000ac20ac7220 */ /* 0x000fe20000410000 */
[----:B------:R-:W-:Y:S01]  /*1ef0*/  SHF.L.U32 R173, R173, 0x10, RZ ;  /* 0x00000010adad7819 */ /* 0x000fe200000006ff */
[----:B------:R-:W-:Y:S01]  /*1f00*/  FMUL.FTZ R158, R223, R158 ;  /* 0x0000009edf9e7220 */ /* 0x000fe20000410000 */
[-C--:B------:R-:W-:Y:S01]  /*1f10*/  FFMA.FTZ R194, R157, R224.reuse, R194 ;  /* 0x000000e09dc27223 */ /* 0x080fe200000100c2 */
[----:B------:R-:W-:Y:S01]  /*1f20*/  FADD.FTZ R191, R224, R191 ;  /* 0x000000bfe0bf7221 */ /* 0x000fe20000010000 */
[----:B------:R-:W-:Y:S01]  /*1f30*/  FMUL.FTZ R224, R33, R224 ;  /* 0x000000e021e07220 */ /* 0x000fe20000410000 */
[----:B------:R-:W-:Y:S01]  /*1f40*/  FMUL.FTZ R159, R223, R159 ;  /* 0x0000009fdf9f7220 */ /* 0x000fe20000410000 */
[----:B------:R-:W-:Y:S01]  /*1f50*/  FADD.FTZ R184, R173, R184 ;  /* 0x000000b8adb87221 */ /* 0x000fe20000010000 */
[-C--:B------:R-:W-:Y:S01]  /*1f60*/  FFMA.FTZ R185, R158, R173.reuse, R185 ;  /* 0x000000ad9eb97223 */ /* 0x080fe200000100b9 */
[----:B------:R-:W-:Y:S01]  /*1f70*/  FMUL.FTZ R173, R34, R173 ;  /* 0x000000ad22ad7220 */ /* 0x000fe20000410000 */
[----:B------:R-:W-:Y:S01]  /*1f80*/  SHF.L.U32 R174, R174, 0x10, RZ ;  /* 0x00000010aeae7819 */ /* 0x000fe200000006ff */
[-C--:B------:R-:W-:Y:S01]  /*1f90*/  FFMA.FTZ R195, R159, R226.reuse, R195 ;  /* 0x000000e29fc37223 */ /* 0x080fe200000100c3 */
[----:B------:R-:W-:Y:S01]  /*1fa0*/  FADD.FTZ R181, R226, R181 ;  /* 0x000000b5e2b57221 */ /* 0x000fe20000010000 */
[----:B------:R-:W-:Y:S01]  /*1fb0*/  FMUL.FTZ R226, R35, R226 ;  /* 0x000000e223e27220 */ /* 0x000fe20000410000 */
[----:B------:R-:W-:Y:S01]  /*1fc0*/  FFMA.FTZ R3, R153, R220, R3 ;  /* 0x000000dc99037223 */ /* 0x000fe20000010003 */
[----:B------:R-:W-:Y:S01]  /*1fd0*/  FADD.FTZ R187, R174, R187 ;  /* 0x000000bbaebb7221 */ /* 0x000fe20000010000 */
[-C--:B------:R-:W-:Y:S01]  /*1fe0*/  FFMA.FTZ R188, R175, R174.reuse, R188 ;  /* 0x000000aeafbc7223 */ /* 0x080fe200000100bc */
[----:B------:R-:W-:Y:S01]  /*1ff0*/  FMUL.FTZ R174, R28, R174 ;  /* 0x000000ae1cae7220 */ /* 0x000fe20000410000 */
[----:B------:R-:W-:Y:S01]  /*2000*/  FADD.FTZ R27, R230, R27 ;  /* 0x0000001be61b7221 */ /* 0x000fe20000010000 */
[----:B------:R-:W-:Y:S01]  /*2010*/  SHF.L.U32 R235, R251, 0x10, RZ ;  /* 0x00000010fbeb7819 */ /* 0x000fe200000006ff */
[----:B------:R-:W-:Y:S01]  /*2020*/  FADD.FTZ R190, R232, R190 ;  /* 0x000000bee8be7221 */ /* 0x000fe20000010000 */
[----:B------:R-:W-:-:S03]  /*2030*/  UMOV UR6, 0xffffffff ;  /* 0xffffffff00067882 */ /* 0x000fc60000000000 */
[----:B------:R-:W-:Y:S01]  /*2040*/  FADD.FTZ R23, R235, R23 ;  /* 0x00000017eb177221 */ /* 0x000fe20000010000 */
[----:B--2---:R-:W-:Y:S01]  /*2050*/  FADD.FTZ R237, R218, R237 ;  /* 0x000000eddaed7221 */ /* 0x004fe20000010000 */
[----:B------:R-:W-:-:S04]  /*2060*/  FMUL.FTZ R218, R41, R218 ;  /* 0x000000da29da7220 */ /* 0x000fc80000410000 */
[----:B------:R0:W-:Y:S01]  /*2070*/  STL [R1+0x14], R237 ;  /* 0x000014ed01007387 */ /* 0x0001e20000100800 */
[----:B------:R-:W-:Y:S01]  /*2080*/  FADD.FTZ R236, R236, R218 ;  /* 0x000000daecec7221 */ /* 0x000fe20000010000 */
[----:B----4-:R-:W-:Y:S01]  /*2090*/  FADD.FTZ R250, R219, R250 ;  /* 0x000000fadbfa7221 */ /* 0x010fe20000010000 */
[----:B------:R-:W-:Y:S02]  /*20a0*/  FMUL.FTZ R219, R43, R219 ;  /* 0x000000db2bdb7220 */ /* 0x000fe40000410000 */
[----:B------:R-:W-:Y:S01]  /*20b0*/  FADD.FTZ R236, R236, R169 ;  /* 0x000000a9ecec7221 */ /* 0x000fe20000010000 */
[----:B0-----:R-:W-:-:S04]  /*20c0*/  FFMA.FTZ R237, R149, R218, R231 ;  /* 0x000000da95ed7223 */ /* 0x001fc800000100e7 */
[----:B------:R-:W-:Y:S01]  /*20d0*/  FFMA.FTZ R237, R150, R169, R237 ;  /* 0x000000a996ed7223 */ /* 0x000fe200000100ed */
[----:B------:R-:W-:-:S03]  /*20e0*/  FADD.FTZ R236, R236, R219 ;  /* 0x000000dbecec7221 */ /* 0x000fc60000010000 */
[----:B------:R-:W-:Y:S01]  /*20f0*/  FFMA.FTZ R237, R151, R219, R237 ;  /* 0x000000db97ed7223 */ /* 0x000fe200000100ed */
[----:B------:R-:W-:Y:S01]  /*2100*/  FMUL.FTZ R231, R37, R220 ;  /* 0x000000dc25e77220 */ /* 0x000fe20000410000 */
[----:B------:R-:W-:Y:S02]  /*2110*/  FADD.FTZ R236, R236, R170 ;  /* 0x000000aaecec7221 */ /* 0x000fe40000010000 */
[----:B------:R-:W-:Y:S02]  /*2120*/  FFMA.FTZ R237, R152, R170, R237 ;  /* 0x000000aa98ed7223 */ /* 0x000fe400000100ed */
[----:B------:R-:W-:Y:S02]  /*2130*/  FADD.FTZ R236, R236, R231 ;  /* 0x000000e7ecec7221 */ /* 0x000fe40000010000 */
[----:B------:R-:W-:Y:S01]  /*2140*/  FFMA.FTZ R237, R153, R231, R237 ;  /* 0x000000e799ed7223 */ /* 0x000fe200000100ed */
[----:B---3--:R-:W-:Y:S01]  /*2150*/  FADD.FTZ R238, R221, R238 ;  /* 0x000000eeddee7221 */ /* 0x008fe20000010000 */
[----:B------:R-:W-:Y:S01]  /*2160*/  FMUL.FTZ R221, R39, R221 ;  /* 0x000000dd27dd7220 */ /* 0x000fe20000410000 */
[----:B------:R-:W-:Y:S01]  /*2170*/  FADD.FTZ R236, R236, R171 ;  /* 0x000000abecec7221 */ /* 0x000fe20000010000 */
[----:B------:R-:W-:-:S03]  /*2180*/  FFMA.FTZ R237, R154, R171, R237 ;  /* 0x000000ab9aed7223 */ /* 0x000fc600000100ed */
[----:B------:R-:W-:Y:S01]  /*2190*/  FADD.FTZ R236, R236, R221 ;  /* 0x000000ddecec7221 */ /* 0x000fe20000010000 */
[----:B------:R-:W-:Y:S01]  /*21a0*/  FFMA.FTZ R237, R155, R221, R237 ;  /* 0x000000dd9bed7223 */ /* 0x000fe200000100ed */
[----:B------:R-:W-:Y:S02]  /*21b0*/  FADD.FTZ R239, R220, R239 ;  /* 0x000000efdcef7221 */ /* 0x000fe40000010000 */
[----:B------:R-:W-:Y:S01]  /*21c0*/  FADD.FTZ R236, R236, R172 ;  /* 0x000000acecec7221 */ /* 0x000fe20000010000 */
[----:B------:R-:W-:Y:S01]  /*21d0*/  FFMA.FTZ R237, R156, R172, R237 ;  /* 0x000000ac9ced7223 */ /* 0x000fe200000100ed */
[----:B------:R0:W-:Y:S02]  /*21e0*/  STL [R1+0x1c], R250 ;  /* 0x00001cfa01007387 */ /* 0x0001e40000100800 */
[----:B------:R-:W-:Y:S01]  /*21f0*/  FADD.FTZ R236, R236, R224 ;  /* 0x000000e0ecec7221 */ /* 0x000fe20000010000 */
[----:B------:R-:W-:Y:S01]  /*2200*/  FFMA.FTZ R237, R157, R224, R237 ;  /* 0x000000e09ded7223 */ /* 0x000fe200000100ed */
[----:B------:R0:W-:Y:S02]  /*2210*/  STL [R1+0x24], R239 ;  /* 0x000024ef01007387 */ /* 0x0001e40000100800 */
[----:B------:R-:W-:Y:S01]  /*2220*/  FADD.FTZ R236, R236, R173 ;  /* 0x000000adecec7221 */ /* 0x000fe20000010000 */
[----:B------:R-:W-:Y:S01]  /*2230*/  FFMA.FTZ R237, R158, R173, R237 ;  /* 0x000000ad9eed7223 */ /* 0x000fe200000100ed */
[----:B------:R0:W-:Y:S01]  /*2240*/  STL [R1+0x2c], R238 ;  /* 0x00002cee01007387 */ /* 0x0001e20000100800 */
[C---:B------:R-:W-:Y:S01]  /*2250*/  FMUL.FTZ R220, R223.reuse, R233 ;  /* 0x000000e9dfdc7220 */ /* 0x040fe20000410000 */
[----:B------:R-:W-:Y:S01]  /*2260*/  FMUL.FTZ R233, R223, R234 ;  /* 0x000000eadfe97220 */ /* 0x000fe20000410000 */
[----:B------:R-:W-:Y:S01]  /*2270*/  FADD.FTZ R236, R236, R226 ;  /* 0x000000e2ecec7221 */ /* 0x000fe20000010000 */
[----:B------:R-:W-:-:S02]  /*2280*/  FFMA.FTZ R237, R159, R226, R237 ;  /* 0x000000e29fed7223 */ /* 0x000fc400000100ed */
        /* <DEDUP_REMOVED lines=34> */
.L_x_7052:
        /* <DEDUP_REMOVED lines=27> */
[-C--:B------:R-:W-:Y:S01]  /*2660*/  FFMA.FTZ R127, R127, R239.reuse, R236 ;  /* 0x000000ef7f7f7223 */ /* 0x080fe200000100ec */
[----:B------:R-:W-:Y:S01]  /*2670*/  FADD.FTZ R200, R200, -R116 ;  /* 0x80000074c8c87221 */ /* 0x000fe20000010000 */
[----:B------:R-:W-:Y:S01]  /*2680*/  FADD.FTZ R225, R117, -R225 ;  /* 0x800000e175e17221 */ /* 0x000fe20000010000 */
[----:B------:R-:W-:Y:S01]  /*2690*/  FADD.FTZ R227, R201, -R227 ;  /* 0x800000e3c9e37221 */ /* 0x000fe20000010000 */
[----:B------:R-:W-:Y:S01]  /*26a0*/  FADD.FTZ R228, R118, -R228 ;  /* 0x800000e476e47221 */ /* 0x000fe20000010000 */
[----:B------:R-:W-:Y:S01]  /*26b0*/  FADD.FTZ R152, R170, -R152 ;  /* 0x80000098aa987221 */ /* 0x000fe20000010000 */
[----:B------:R-:W-:Y:S01]  /*26c0*/  FADD.FTZ R154, R171, -R154 ;  /* 0x8000009aab9a7221 */ /* 0x000fe20000010000 */
[-CC-:B------:R-:W-:Y:S01]  /*26d0*/  FFMA.FTZ R140, R140, R239.reuse, R236.reuse ;  /* 0x000000ef8c8c7223 */ /* 0x180fe200000100ec */
[-CC-:B------:R-:W-:Y:S01]  /*26e0*/  FFMA.FTZ R142, R142, R239.reuse, R236.reuse ;  /* 0x000000ef8e8e7223 */ /* 0x180fe200000100ec */
[-CC-:B------:R-:W-:Y:S01]  /*26f0*/  FFMA.FTZ R146, R146, R239.reuse, R236.reuse ;  /* 0x000000ef92927223 */ /* 0x180fe200000100ec */
[----:B------:R-:W-:Y:S01]  /*2700*/  FFMA.FTZ R147, R147, R239, R236 ;  /* 0x000000ef93937223 */ /* 0x000fe200000100ec */
[----:B------:R-:W2:Y:S01]  /*2710*/  @P2 LDC.64 R170, c[0x0][0x308] ;  /* 0x0000c200ffaa2b82 */ /* 0x000ea20000000a00 */
        /* <DEDUP_REMOVED lines=14> */
[-C--:B------:R-:W-:Y:S01]  /*2800*/  FFMA.FTZ R129, R129, R239.reuse, R236 ;  /* 0x000000ef81817223 */ /* 0x080fe200000100ec */
[----:B-----5:R-:W-:Y:S01]  /*2810*/  @P1 FADD.FTZ R117, R68, R117 ;  /* 0x0000007544751221 */ /* 0x020fe20000010000 */
[----:B------:R-:W-:Y:S01]  /*2820*/  @P1 FADD.FTZ R118, R69, R118 ;  /* 0x0000007645761221 */ /* 0x000fe20000010000 */
[----:B------:R-:W-:Y:S01]  /*2830*/  @P1 FADD.FTZ R227, R70, R227 ;  /* 0x000000e346e31221 */ /* 0x000fe20000010000 */
[----:B------:R-:W-:Y:S01]  /*2840*/  @P1 FADD.FTZ R228, R71, R228 ;  /* 0x000000e447e41221 */ /* 0x000fe20000010000 */
[-CC-:B------:R-:W-:Y:S01]  /*2850*/  FFMA.FTZ R128, R128, R239.reuse, R236.reuse ;  /* 0x000000ef80807223 */ /* 0x180fe200000100ec */
[-CC-:B------:R-:W-:Y:S01]  /*2860*/  FFMA.FTZ R130, R130, R239.reuse, R236.reuse ;  /* 0x000000ef82827223 */ /* 0x180fe200000100ec */
[-CC-:B------:R-:W-:Y:S01]  /*2870*/  FFMA.FTZ R131, R131, R239.reuse, R236.reuse ;  /* 0x000000ef83837223 */ /* 0x180fe200000100ec */
[----:B------:R-:W-:Y:S01]  /*2880*/  ISETP.NE.AND.EX P3, PT, RZ, UR11, PT, P3 ;  /* 0x0000000bff007c0c */ /* 0x000fe2000bf65330 */
[-C--:B------:R-:W-:Y:S01]  /*2890*/  FFMA.FTZ R138, R138, R239.reuse, R236 ;  /* 0x000000ef8a8a7223 */ /* 0x080fe200000100ec */
[----:B------:R-:W-:Y:S01]  /*28a0*/  @P1 FADD.FTZ R164, R72, R164 ;  /* 0x000000a448a41221 */ /* 0x000fe20000010000 */
[----:B------:R-:W-:Y:S01]  /*28b0*/  @P1 FADD.FTZ R165, R73, R165 ;  /* 0x000000a549a51221 */ /* 0x000fe20000010000 */
[----:B------:R-:W-:Y:S01]  /*28c0*/  @P1 FADD.FTZ R166, R74, R166 ;  /* 0x000000a64aa61221 */ /* 0x000fe20000010000 */
[----:B------:R-:W-:Y:S01]  /*28d0*/  @P1 FADD.FTZ R167, R75, R167 ;  /* 0x000000a74ba71221 */ /* 0x000fe20000010000 */
        /* <DEDUP_REMOVED lines=8> */
[----:B0-----:R-:W-:Y:S01]  /*2960*/  @P2 IMAD.WIDE.U32 R124, R222, 0x20, R124 ;  /* 0x00000020de7c2825 */ /* 0x001fe200078e007c */
[----:B------:R-:W-:-:S03]  /*2970*/  SEL R120, R117, R108, P3 ;  /* 0x0000006c75787207 */ /* 0x000fc60001800000 */
[----:B------:R-:W-:Y:S01]  /*2980*/  FADD.FTZ R138, R135, -R138 ;  /* 0x8000008a878a7221 */ /* 0x000fe20000010000 */
[C---:B------:R-:W-:Y:S01]  /*2990*/  SEL R121, R118.reuse, R109, P3 ;  /* 0x0000006d76797207 */ /* 0x040fe20001800000 */
[----:B------:R-:W-:Y:S01]  /*29a0*/  FMUL.FTZ R116, R117, R204 ;  /* 0x000000cc75747220 */ /* 0x000fe20000410000 */
[C---:B------:R-:W-:Y:S01]  /*29b0*/  SEL R122, R227.reuse, R110, P3 ;  /* 0x0000006ee37a7207 */ /* 0x040fe20001800000 */
[-C--:B------:R-:W-:Y:S01]  /*29c0*/  FMUL.FTZ R119, R118, R204.reuse ;  /* 0x000000cc76777220 */ /* 0x080fe20000410000 */
[C---:B------:R-:W-:Y:S01]  /*29d0*/  SEL R123, R228.reuse, R111, P3 ;  /* 0x0000006fe47b7207 */ /* 0x040fe20001800000 */
[-C--:B------:R-:W-:Y:S01]  /*29e0*/  FMUL.FTZ R126, R227, R204.reuse ;  /* 0x000000cce37e7220 */ /* 0x080fe20000410000 */
[-C--:B------:R-:W-:Y:S01]  /*29f0*/  FMUL.FTZ R127, R228, R204.reuse ;  /* 0x000000cce47f7220 */ /* 0x080fe20000410000 */
[-C--:B------:R-:W-:Y:S01]  /*2a00*/  FMUL.FTZ R118, R164, R204.reuse ;  /* 0x000000cca4767220 */ /* 0x080fe20000410000 */
[-C--:B------:R-:W-:Y:S01]  /*2a10*/  FMUL.FTZ R133, R165, R204.reuse ;  /* 0x000000cca5857220 */ /* 0x080fe20000410000 */
[-C--:B------:R-:W-:Y:S01]  /*2a20*/  FMUL.FTZ R132, R166, R204.reuse ;  /* 0x000000cca6847220 */ /* 0x080fe20000410000 */
        /* <DEDUP_REMOVED lines=11> */
[----:B------:R-:W-:Y:S01]  /*2ae0*/  FMUL.FTZ R136, R223, R136 ;  /* 0x00000088df887220 */ /* 0x000fe20000410000 */
[----:B------:R-:W-:Y:S01]  /*2af0*/  F2FP.BF16.F32.PACK_AB R117, R127, R126 ;  /* 0x0000007e7f75723e */ /* 0x000fe200000010ff */
[----:B-1----:R-:W-:Y:S01]  /*2b00*/  IMAD.WIDE.U32 R126, R222, 0x10, R168 ;  /* 0x00000010de7e7825 */ /* 0x002fe200078e00a8 */
[----:B------:R-:W-:-:S03]  /*2b10*/  F2FP.BF16.F32.PACK_AB R118, R133, R118 ;  /* 0x000000768576723e */ /* 0x000fc600000010ff */
[----:B------:R-:W-:Y:S01]  /*2b20*/  FMUL.FTZ R137, R223, R137 ;  /* 0x00000089df897220 */ /* 0x000fe20000410000 */
[----:B------:R-:W-:Y:S01]  /*2b30*/  F2FP.BF16.F32.PACK_AB R119, R135, R132 ;  /* 0x000000848777723e */ /* 0x000fe200000010ff */
[----:B------:R-:W-:Y:S01]  /*2b40*/  @P1 FADD.FTZ R161, R76, R161 ;  /* 0x000000a14ca11221 */ /* 0x000fe20000010000 */
[----:B------:R-:W-:Y:S01]  /*2b50*/  @P1 FADD.FTZ R162, R77, R162 ;  /* 0x000000a24da21221 */ /* 0x000fe20000010000 */
[----:B------:R-:W-:Y:S01]  /*2b60*/  @P1 FADD.FTZ R163, R78, R163 ;  /* 0x000000a34ea31221 */ /* 0x000fe20000010000 */
[----:B------:R-:W-:Y:S01]  /*2b70*/  @P1 FADD.FTZ R160, R79, R160 ;  /* 0x000000a04fa01221 */ /* 0x000fe20000010000 */
[----:B------:R-:W-:Y:S01]  /*2b80*/  @P1 FADD.FTZ R136, R80, R136 ;  /* 0x0000008850881221 */ /* 0x000fe20000010000 */
[----:B------:R-:W-:Y:S01]  /*2b90*/  @P1 FADD.FTZ R137, R81, R137 ;  /* 0x0000008951891221 */ /* 0x000fe20000010000 */
[C---:B------:R-:W-:Y:S01]  /*2ba0*/  FMUL.FTZ R128, R223.reuse, R140 ;  /* 0x0000008cdf807220 */ /* 0x040fe20000410000 */
[----:B------:R-:W-:Y:S01]  /*2bb0*/  FMUL.FTZ R129, R223, R141 ;  /* 0x0000008ddf817220 */ /* 0x000fe20000410000 */
[-C--:B------:R-:W-:Y:S01]  /*2bc0*/  FMUL.FTZ R140, R161, R204.reuse ;  /* 0x000000cca18c7220 */ /* 0x080fe20000410000 */
[----:B------:R-:W-:Y:S01]  /*2bd0*/  FMUL.FTZ R141, R160, R204 ;  /* 0x000000cca08d7220 */ /* 0x000fe20000410000 */
[----:B0-----:R-:W-:Y:S01]  /*2be0*/  SEL R120, R164, R112, P3 ;  /* 0x00000070a4787207 */ /* 0x001fe20001800000 */
[--C-:B------:R-:W-:Y:S01]  /*2bf0*/  FFMA.FTZ R143, R143, R239, R236.reuse ;  /* 0x000000ef8f8f7223 */ /* 0x100fe200000100ec */
[----:B------:R-:W-:Y:S01]  /*2c00*/  SEL R121, R165, R113, P3 ;  /* 0x00000071a5797207 */ /* 0x000fe20001800000 */
[C---:B------:R-:W-:Y:S01]  /*2c10*/  FMUL.FTZ R138, R223.reuse, R138 ;  /* 0x0000008adf8a7220 */ /* 0x040fe20000410000 */
[----:B------:R-:W-:Y:S01]  /*2c20*/  SEL R122, R166, R114, P3 ;  /* 0x00000072a67a7207 */ /* 0x000fe20001800000 */
[----:B------:R-:W-:Y:S01]  /*2c30*/  FMUL.FTZ R139, R223, R139 ;  /* 0x0000008bdf8b7220 */ /* 0x000fe20000410000 */
[----:B------:R-:W-:Y:S01]  /*2c40*/  SEL R123, R167, R115, P3 ;  /* 0x00000073a77b7207 */ /* 0x000fe20001800000 */
[-CC-:B------:R-:W-:Y:S01]  /*2c50*/  FFMA.FTZ R144, R144, R239.reuse, R236.reuse ;  /* 0x000000ef90907223 */ /* 0x180fe200000100ec */
[----:B------:R-:W-:Y:S01]  /*2c60*/  FFMA.FTZ R145, R145, R239, R236 ;  /* 0x000000ef91917223 */ /* 0x000fe200000100ec */
[----:B------:R-:W-:Y:S01]  /*2c70*/  FADD.FTZ R143, R229, -R143 ;  /* 0x8000008fe58f7221 */ /* 0x000fe20000010000 */
[----:B------:R-:W-:Y:S01]  /*2c80*/  @P1 FADD.FTZ R138, R82, R138 ;  /* 0x0000008a528a1221 */ /* 0x000fe20000010000 */
[----:B------:R2:W-:Y:S01]  /*2c90*/  @P2 STG.E.128 desc[UR4][R124.64+0x10], R120 ;  /* 0x000010787c002986 */ /* 0x0005e2000c101d04 */
[----:B------:R-:W-:Y:S01]  /*2ca0*/  @P1 FADD.FTZ R139, R83, R139 ;  /* 0x0000008b538b1221 */ /* 0x000fe20000010000 */
[----:B------:R-:W-:Y:S01]  /*2cb0*/  FADD.FTZ R144, R217, -R144 ;  /* 0x80000090d9907221 */ /* 0x000fe20000010000 */
[----:B------:R-:W-:Y:S01]  /*2cc0*/  FADD.FTZ R145, R216, -R145 ;  /* 0x80000091d8917221 */ /* 0x000fe20000010000 */
[----:B------:R0:W-:Y:S01]  /*2cd0*/  STG.E.128 desc[UR4][R126.64], R116 ;  /* 0x000000747e007986 */ /* 0x0001e2000c101d04 */
[C---:B------:R-:W-:Y:S01]  /*2ce0*/  FMUL.FTZ R130, R223.reuse, R142 ;  /* 0x0000008edf827220 */ /* 0x040fe20000410000 */
[C---:B------:R-:W-:Y:S01]  /*2cf0*/  FMUL.FTZ R131, R223.reuse, R143 ;  /* 0x0000008fdf837220 */ /* 0x040fe20000410000 */
[C---:B------:R-:W-:Y:S01]  /*2d00*/  FMUL.FTZ R132, R223.reuse, R144 ;  /* 0x00000090df847220 */ /* 0x040fe20000410000 */
[C---:B------:R-:W-:Y:S01]  /*2d10*/  FMUL.FTZ R133, R223.reuse, R145 ;  /* 0x00000091df857220 */ /* 0x040fe20000410000 */
[C---:B------:R-:W-:Y:S01]  /*2d20*/  FMUL.FTZ R134, R223.reuse, R146 ;  /* 0x00000092df867220 */ /* 0x040fe20000410000 */
[----:B------:R-:W-:Y:S01]  /*2d30*/  FMUL.FTZ R135, R223, R147 ;  /* 0x00000093df877220 */ /* 0x000fe20000410000 */
[-CC-:B------:R-:W-:Y:S01]  /*2d40*/  FFMA.FTZ R149, R149, R239.reuse, R236.reuse ;  /* 0x000000ef95957223 */ /* 0x180fe200000100ec */
[-C--:B------:R-:W-:Y:S01]  /*2d50*/  FFMA.FTZ R151, R151, R239.reuse, R236 ;  /* 0x000000ef97977223 */ /* 0x080fe200000100ec */
[----:B------:R-:W-:Y:S01]  /*2d60*/  @P1 FADD.FTZ R128, R84, R128 ;  /* 0x0000008054801221 */ /* 0x000fe20000010000 */
[----:B------:R-:W-:Y:S01]  /*2d70*/  @P1 FADD.FTZ R129, R85, R129 ;  /* 0x0000008155811221 */ /* 0x000fe20000010000 */
[----:B------:R-:W-:Y:S01]  /*2d80*/  @P1 FADD.FTZ R130, R86, R130 ;  /* 0x0000008256821221 */ /* 0x000fe20000010000 */
[----:B------:R-:W-:Y:S01]  /*2d90*/  @P1 FADD.FTZ R131, R87, R131 ;  /* 0x0000008357831221 */ /* 0x000fe20000010000 */
[----:B------:R-:W-:Y:S01]  /*2da0*/  FFMA.FTZ R155, R155, R239, R236 ;  /* 0x000000ef9b9b7223 */ /* 0x000fe200000100ec */
        /* <DEDUP_REMOVED lines=10> */
[--C-:B------:R-:W-:Y:S01]  /*2e50*/  FFMA.FTZ R156, R156, R239, R236.reuse ;  /* 0x000000ef9c9c7223 */ /* 0x100fe200000100ec */
[----:B------:R-:W-:Y:S01]  /*2e60*/  SEL R119, R160, R111, P3 ;  /* 0x0000006fa0777207 */ /* 0x000fe20001800000 */
[-CC-:B------:R-:W-:Y:S01]  /*2e70*/  FFMA.FTZ R157, R157, R239.reuse, R236.reuse ;  /* 0x000000ef9d9d7223 */ /* 0x180fe200000100ec */
[----:B------:R-:W-:Y:S01]  /*2e80*/  SEL R122, R138, R114, P3 ;  /* 0x000000728a7a7207 */ /* 0x000fe20001800000 */
[----:B------:R-:W-:Y:S01]  /*2e90*/  FFMA.FTZ R158, R158, R239, R236 ;  /* 0x000000ef9e9e7223 */ /* 0x000fe200000100ec */
[----:B------:R-:W-:Y:S01]  /*2ea0*/  SEL R123, R139, R115, P3 ;  /* 0x000000738b7b7207 */ /* 0x000fe20001800000 */
[----:B------:R0:W-:Y:S01]  /*2eb0*/  @P2 STG.E.128 desc[UR4][R124.64], R116 ;  /* 0x000000747c002986 */ /* 0x0001e2000c101d04 */
[----:B------:R-:W-:Y:S01]  /*2ec0*/  @P1 FADD.FTZ R132, R88, R132 ;  /* 0x0000008458841221 */ /* 0x000fe20000010000 */
[----:B------:R-:W-:Y:S01]  /*2ed0*/  @P1 FADD.FTZ R133, R89, R133 ;  /* 0x0000008559851221 */ /* 0x000fe20000010000 */
[----:B------:R-:W-:Y:S01]  /*2ee0*/  @P1 FADD.FTZ R134, R90, R134 ;  /* 0x000000865a861221 */ /* 0x000fe20000010000 */
[----:B------:R-:W-:Y:S01]  /*2ef0*/  @P1 FADD.FTZ R135, R91, R135 ;  /* 0x000000875b871221 */ /* 0x000fe20000010000 */
[----:B------:R-:W-:Y:S01]  /*2f00*/  FFMA.FTZ R153, R153, R239, R236 ;  /* 0x000000ef99997223 */ /* 0x000fe200000100ec */
[----:B------:R-:W-:Y:S01]  /*2f10*/  FADD.FTZ R149, R218, -R149 ;  /* 0x80000095da957221 */ /* 0x000fe20000010000 */
[----:B------:R-:W-:Y:S01]  /*2f20*/  FADD.FTZ R151, R219, -R151 ;  /* 0x80000097db977221 */ /* 0x000fe20000010000 */
[----:B------:R1:W-:Y:S01]  /*2f30*/  @P2 STG.E.128 desc[UR4][R124.64+0x10], R120 ;  /* 0x000010787c002986 */ /* 0x0003e2000c101d04 */
        /* <DEDUP_REMOVED lines=16> */
[-C--:B------:R-:W-:Y:S01]  /*3040*/  FMUL.FTZ R138, R135, R204.reuse ;  /* 0x000000cc878a7220 */ /* 0x080fe20000410000 */
[-C--:B-1----:R-:W-:Y:S01]  /*3050*/  FMUL.FTZ R120, R128, R204.reuse ;  /* 0x000000cc80787220 */ /* 0x082fe20000410000 */
[-C--:B------:R-:W-:Y:S01]  /*3060*/  FMUL.FTZ R121, R129, R204.reuse ;  /* 0x000000cc81797220 */ /* 0x080fe20000410000 */
[-C--:B------:R-:W-:Y:S01]  /*3070*/  FMUL.FTZ R122, R130, R204.reuse ;  /* 0x000000cc827a7220 */ /* 0x080fe20000410000 */
[-C--:B------:R-:W-:Y:S01]  /*3080*/  FMUL.FTZ R123, R131, R204.reuse ;  /* 0x000000cc837b7220 */ /* 0x080fe20000410000 */
[----:B------:R-:W1:Y:S01]  /*3090*/  @P2 LDC.64 R136, c[0x0][0x308] ;  /* 0x0000c200ff882b82 */ /* 0x000e620000000a00 */
[-C--:B------:R-:W-:Y:S01]  /*30a0*/  FMUL.FTZ R124, R132, R204.reuse ;  /* 0x000000cc847c7220 */ /* 0x080fe20000410000 */
[----:B------:R-:W-:Y:S01]  /*30b0*/  FMUL.FTZ R125, R133, R204 ;  /* 0x000000cc857d7220 */ /* 0x000fe20000410000 */
        /* <DEDUP_REMOVED lines=15> */
[----:B------:R-:W-:Y:S01]  /*31b0*/  FFMA.FTZ R159, R159, R239, R236 ;  /* 0x000000ef9f9f7223 */ /* 0x000fe200000100ec */
[----:B------:R-:W-:Y:S01]  /*31c0*/  SEL R125, R129, R109, P3 ;  /* 0x0000006d817d7207 */ /* 0x000fe20001800000 */
[----:B0-----:R-:W-:Y:S01]  /*31d0*/  @P2 IMAD.WIDE.U32 R140, R209, 0x20, R140 ;  /* 0x00000020d18c2825 */ /* 0x001fe200078e008c */
[----:B------:R-:W-:Y:S01]  /*31e0*/  SEL R126, R130, R110, P3 ;  /* 0x0000006e827e7207 */ /* 0x000fe20001800000 */
[----:B------:R-:W0:Y:S01]  /*31f0*/  @P2 LDC.64 R160, c[0x0][0x308] ;  /* 0x0000c200ffa02b82 */ /* 0x000e220000000a00 */
[----:B------:R-:W-:Y:S01]  /*3200*/  SEL R127, R131, R111, P3 ;  /* 0x0000006f837f7207 */ /* 0x000fe20001800000 */
[----:B------:R-:W-:Y:S01]  /*3210*/  IMAD.WIDE.U32 R142, R209, 0x10, R168 ;  /* 0x00000010d18e7825 */ /* 0x000fe200078e00a8 */
[----:B------:R-:W-:-:S03]  /*3220*/  SEL R128, R132, R112, P3 ;  /* 0x0000007084807207 */ /* 0x000fc60001800000 */
[----:B------:R-:W-:Y:S01]  /*3230*/  @P1 FADD.FTZ R150, R96, R150 ;  /* 0x0000009660961221 */ /* 0x000fe20000010000 */
[----:B------:R-:W-:Y:S01]  /*3240*/  SEL R129, R133, R113, P3 ;  /* 0x0000007185817207 */ /* 0x000fe20001800000 */
[----:B------:R-:W-:Y:S01]  /*3250*/  @P1 FADD.FTZ R148, R97, R148 ;  /* 0x0000009461941221 */ /* 0x000fe20000010000 */
[----:B------:R-:W-:Y:S01]  /*3260*/  SEL R130, R134, R114, P3 ;  /* 0x0000007286827207 */ /* 0x000fe20001800000 */
[----:B------:R-:W-:Y:S01]  /*3270*/  FFMA.FTZ R233, R233, R239, R236 ;  /* 0x000000efe9e97223 */ /* 0x000fe200000100ec */
[----:B------:R-:W-:Y:S01]  /*3280*/  SEL R131, R135, R115, P3 ;  /* 0x0000007387837207 */ /* 0x000fe20001800000 */
        /* <DEDUP_REMOVED lines=8> */
[-CC-:B------:R-:W-:Y:S01]  /*3310*/  FFMA.FTZ R175, R175, R239.reuse, R236.reuse ;  /* 0x000000efafaf7223 */ /* 0x180fe200000100ec */
[-CC-:B------:R-:W-:Y:S01]  /*3320*/  FFMA.FTZ R220, R220, R239.reuse, R236.reuse ;  /* 0x000000efdcdc7223 */ /* 0x180fe200000100ec */
[C---:B------:R-:W-:Y:S01]  /*3330*/  FMUL.FTZ R153, R223.reuse, R172 ;  /* 0x000000acdf997220 */ /* 0x040fe20000410000 */
[----:B------:R-:W-:Y:S01]  /*3340*/  FMUL.FTZ R154, R223, R224 ;  /* 0x000000e0df9a7220 */ /* 0x000fe20000410000 */
[----:B------:R2:W-:Y:S01]  /*3350*/  @P2 STG.E.128 desc[UR4][R140.64], R124 ;  /* 0x0000007c8c002986 */ /* 0x0005e2000c101d04 */
[----:B------:R-:W-:Y:S01]  /*3360*/  FFMA.FTZ R234, R234, R239, R236 ;  /* 0x000000efeaea7223 */ /* 0x000fe200000100ec */
[----:B------:R-:W-:Y:S01]  /*3370*/  FADD.FTZ R159, R226, -R159 ;  /* 0x8000009fe29f7221 */ /* 0x000fe20000010000 */
[----:B------:R-:W-:Y:S01]  /*3380*/  FADD.FTZ R233, R230, -R233 ;  /* 0x800000e9e6e97221 */ /* 0x000fe20000010000 */
[----:B------:R-:W-:Y:S01]  /*3390*/  @P2 STG.E.128 desc[UR4][R140.64+0x10], R128 ;  /* 0x000010808c002986 */ /* 0x000fe2000c101d04 */
[----:B------:R-:W-:Y:S01]  /*33a0*/  FADD.FTZ R175, R174, -R175 ;  /* 0x800000afaeaf7221 */ /* 0x000fe20000010000 */
[----:B------:R-:W-:Y:S01]  /*33b0*/  FADD.FTZ R220, R232, -R220 ;  /* 0x800000dce8dc7221 */ /* 0x000fe20000010000 */
[----:B------:R-:W-:Y:S01]  /*33c0*/  @P1 FADD.FTZ R153, R100, R153 ;  /* 0x0000009964991221 */ /* 0x000fe20000010000 */
[----:B------:R3:W-:Y:S01]  /*33d0*/  STG.E.128 desc[UR4][R142.64], R120 ;  /* 0x000000788e007986 */ /* 0x0007e2000c101d04 */
[----:B------:R-:W-:Y:S01]  /*33e0*/  @P1 FADD.FTZ R154, R101, R154 ;  /* 0x0000009a659a1221 */ /* 0x000fe20000010000 */
[----:B------:R-:W-:Y:S01]  /*33f0*/  FADD.FTZ R234, R235, -R234 ;  /* 0x800000eaebea7221 */ /* 0x000fe20000010000 */
[C---:B------:R-:W-:Y:S01]  /*3400*/  FMUL.FTZ R151, R223.reuse, R173 ;  /* 0x000000addf977220 */ /* 0x040fe20000410000 */
[-C--:B-1----:R-:W-:Y:S01]  /*3410*/  FMUL.FTZ R118, R150, R204.reuse ;  /* 0x000000cc96767220 */ /* 0x082fe20000410000 */
[----:B------:R-:W-:Y:S01]  /*3420*/  FMUL.FTZ R119, R148, R204 ;  /* 0x000000cc94777220 */ /* 0x000fe20000410000 */
[----:B------:R1:W-:Y:S01]  /*3430*/  @P2 STG.E.128 desc[UR4][R136.64], R132 ;  /* 0x0000008488002986 */ /* 0x0003e2000c101d04 */
[C---:B------:R-:W-:Y:S01]  /*3440*/  FMUL.FTZ R152, R223.reuse, R159 ;  /* 0x0000009fdf987220 */ /* 0x040fe20000410000 */
[C---:B------:R-:W-:Y:S01]  /*3450*/  FMUL.FTZ R147, R223.reuse, R233 ;  /* 0x000000e9df937220 */ /* 0x040fe20000410000 */
[----:B------:R-:W-:Y:S01]  /*3460*/  FMUL.FTZ R149, R223, R175 ;  /* 0x000000afdf957220 */ /* 0x000fe20000410000 */
[----:B------:R-:W-:Y:S01]  /*3470*/  F2FP.BF16.F32.PACK_AB R118, R119, R118 ;  /* 0x000000767776723e */ /* 0x000fe200000010ff */
[----:B------:R-:W-:Y:S01]  /*3480*/  FMUL.FTZ R144, R223, R220 ;  /* 0x000000dcdf907220 */ /* 0x000fe20000410000 */
[----:B--2---:R-:W-:Y:S01]  /*3490*/  FMUL.FTZ R124, R153, R204 ;  /* 0x000000cc997c7220 */ /* 0x004fe20000410000 */
[----:B------:R-:W-:Y:S01]  /*34a0*/  FMUL.FTZ R223, R223, R234 ;  /* 0x000000eadfdf7220 */ /* 0x000fe20000410000 */
[----:B------:R-:W-:Y:S01]  /*34b0*/  @P1 FADD.FTZ R151, R102, R151 ;  /* 0x0000009766971221 */ /* 0x000fe20000010000 */
[----:B------:R-:W-:Y:S01]  /*34c0*/  @P1 FADD.FTZ R152, R103, R152 ;  /* 0x0000009867981221 */ /* 0x000fe20000010000 */
[----:B------:R-:W-:Y:S01]  /*34d0*/  @P1 FADD.FTZ R147, R105, R147 ;  /* 0x0000009369931221 */ /* 0x000fe20000010000 */
[----:B------:R-:W-:Y:S01]  /*34e0*/  @P1 FADD.FTZ R149, R104, R149 ;  /* 0x0000009568951221 */ /* 0x000fe20000010000 */
[-C--:B---3--:R-:W-:Y:S01]  /*34f0*/  FMUL.FTZ R120, R146, R204.reuse ;  /* 0x000000cc92787220 */ /* 0x088fe20000410000 */
[-C--:B------:R-:W-:Y:S01]  /*3500*/  FMUL.FTZ R121, R145, R204.reuse ;  /* 0x000000cc91797220 */ /* 0x080fe20000410000 */
[----:B------:R-:W-:Y:S01]  /*3510*/  @P1 FADD.FTZ R144, R106, R144 ;  /* 0x000000906a901221 */ /* 0x000fe20000010000 */
[-C--:B------:R-:W-:Y:S01]  /*3520*/  FMUL.FTZ R125, R151, R204.reuse ;  /* 0x000000cc977d7220 */ /* 0x080fe20000410000 */
[----:B------:R-:W-:Y:S01]  /*3530*/  @P1 FADD.FTZ R223, R107, R223 ;  /* 0x000000df6bdf1221 */ /* 0x000fe20000010000 */
[----:B------:R-:W-:Y:S01]  /*3540*/  FMUL.FTZ R116, R155, R204 ;  /* 0x000000cc9b747220 */ /* 0x000fe20000410000 */
[----:B-1----:R-:W1:Y:S01]  /*3550*/  LDC.64 R134, c[0x0][0x210] ;  /* 0x00008400ff867b82 */ /* 0x002e620000000a00 */
[----:B------:R-:W-:Y:S01]  /*3560*/  F2FP.BF16.F32.PACK_AB R119, R121, R120 ;  /* 0x000000787977723e */ /* 0x000fe200000010ff */
[-C--:B------:R-:W-:Y:S01]  /*3570*/  FMUL.FTZ R121, R154, R204.reuse ;  /* 0x000000cc9a797220 */ /* 0x080fe20000410000 */
[-C--:B------:R-:W-:Y:S01]  /*3580*/  FMUL.FTZ R120, R152, R204.reuse ;  /* 0x000000cc98787220 */ /* 0x080fe20000410000 */
[-C--:B------:R-:W-:Y:S01]  /*3590*/  FMUL.FTZ R117, R156, R204.reuse ;  /* 0x000000cc9c757220 */ /* 0x080fe20000410000 */
[-C--:B------:R-:W-:Y:S01]  /*35a0*/  FMUL.FTZ R157, R157, R204.reuse ;  /* 0x000000cc9d9d7220 */ /* 0x080fe20000410000 */
[----:B------:R-:W-:Y:S01]  /*35b0*/  FMUL.FTZ R158, R158, R204 ;  /* 0x000000cc9e9e7220 */ /* 0x000fe20000410000 */
[----:B------:R-:W-:Y:S01]  /*35c0*/  F2FP.BF16.F32.PACK_AB R124, R121, R124 ;  /* 0x0000007c797c723e */ /* 0x000fe200000010ff */
[-C--:B------:R-:W-:Y:S01]  /*35d0*/  FMUL.FTZ R126, R149, R204.reuse ;  /* 0x000000cc957e7220 */ /* 0x080fe20000410000 */
[-C--:B------:R-:W-:Y:S01]  /*35e0*/  SEL R121, R148, R113.reuse, P3 ;  /* 0x0000007194797207 */ /* 0x080fe20001800000 */
[-C--:B------:R-:W-:Y:S01]  /*35f0*/  FMUL.FTZ R127, R144, R204.reuse ;  /* 0x000000cc907f7220 */ /* 0x080fe20000410000 */
[C---:B------:R-:W-:Y:S01]  /*3600*/  SEL R113, R147.reuse, R113, P3 ;  /* 0x0000007193717207 */ /* 0x040fe20001800000 */
[-C--:B------:R-:W-:Y:S01]  /*3610*/  FMUL.FTZ R147, R147, R204.reuse ;  /* 0x000000cc93937220 */ /* 0x080fe20000410000 */
[----:B------:R-:W-:Y:S01]  /*3620*/  FMUL.FTZ R204, R223, R204 ;  /* 0x000000ccdfcc7220 */ /* 0x000fe20000410000 */
[----:B------:R-:W-:Y:S01]  /*3630*/  F2FP.BF16.F32.PACK_AB R125, R120, R125 ;  /* 0x0000007d787d723e */ /* 0x000fe200000010ff */
[----:B------:R-:W-:Y:S01]  /*3640*/  IMAD.WIDE.U32 R130, R205, 0x10, R168 ;  /* 0x00000010cd827825 */ /* 0x000fe200078e00a8 */
[----:B------:R-:W-:-:S02]  /*3650*/  F2FP.BF16.F32.PACK_AB R116, R117, R116 ;  /* 0x000000747574723e */ /* 0x000fc400000010ff */
[----:B------:R-:W-:Y:S01]  /*3660*/  SEL R120, R150, R112, P3 ;  /* 0x0000007096787207 */ /* 0x000fe20001800000 */
[----:B0-----:R-:W-:Y:S01]  /*3670*/  @P2 IMAD.WIDE.U32 R132, R206, 0x20, R160 ;  /* 0x00000020ce842825 */ /* 0x001fe200078e00a0 */
[----:B------:R-:W-:Y:S02]  /*3680*/  SEL R122, R146, R114, P3 ;  /* 0x00000072927a7207 */ /* 0x000fe40001800000 */
[----:B------:R-:W-:Y:S01]  /*3690*/  SEL R123, R145, R115, P3 ;  /* 0x00000073917b7207 */ /* 0x000fe20001800000 */
[----:B------:R-:W-:Y:S01]  /*36a0*/  IMAD.WIDE.U32 R128, R206, 0x10, R168 ;  /* 0x00000010ce807825 */ /* 0x000fe200078e00a8 */
[----:B------:R-:W-:Y:S02]  /*36b0*/  F2FP.BF16.F32.PACK_AB R117, R158, R157 ;  /* 0x0000009d9e75723e */ /* 0x000fe400000010ff */
[----:B------:R-:W-:Y:S01]  /*36c0*/  SEL R108, R153, R108, P3 ;  /* 0x0000006c996c7207 */ /* 0x000fe20001800000 */
[----:B------:R0:W-:Y:S01]  /*36d0*/  @P2 STG.E.128 desc[UR4][R136.64+0x10], R120 ;  /* 0x0000107888002986 */ /* 0x0001e2000c101d04 */
[----:B------:R-:W-:-:S02]  /*36e0*/  SEL R109, R154, R109, P3 ;  /* 0x0000006d9a6d7207 */ /* 0x000fc40001800000 */
[----:B------:R-:W-:Y:S01]  /*36f0*/  SEL R110, R151, R110, P3 ;  /* 0x0000006e976e7207 */ /* 0x000fe20001800000 */
[----:B------:R0:W-:Y:S01]  /*3700*/  STG.E.128 desc[UR4][R130.64], R116 ;  /* 0x0000007482007986 */ /* 0x0001e2000c101d04 */
[----:B------:R-:W-:Y:S02]  /*3710*/  SEL R111, R152, R111, P3 ;  /* 0x0000006f986f7207 */ /* 0x000fe40001800000 */
[----:B------:R-:W-:Y:S02]  /*3720*/  SEL R112, R149, R112, P3 ;  /* 0x0000007095707207 */ /* 0x000fe40001800000 */
[----:B------:R-:W-:Y:S01]  /*3730*/  SEL R114, R144, R114, P3 ;  /* 0x0000007290727207 */ /* 0x000fe20001800000 */
[----:B------:R0:W-:Y:S01]  /*3740*/  @P2 STG.E.128 desc[UR4][R132.64], R108 ;  /* 0x0000006c84002986 */ /* 0x0001e2000c101d04 */
[----:B------:R-:W-:Y:S02]  /*3750*/  SEL R115, R223, R115, P3 ;  /* 0x00000073df737207 */ /* 0x000fe40001800000 */
[----:B------:R-:W-:-:S02]  /*3760*/  F2FP.BF16.F32.PACK_AB R126, R147, R126 ;  /* 0x0000007e937e723e */ /* 0x000fc400000010ff */
[----:B------:R-:W-:Y:S01]  /*3770*/  F2FP.BF16.F32.PACK_AB R127, R204, R127 ;  /* 0x0000007fcc7f723e */ /* 0x000fe200000010ff */
[----:B------:R0:W-:Y:S01]  /*3780*/  @P2 STG.E.128 desc[UR4][R132.64+0x10], R112 ;  /* 0x0000107084002986 */ /* 0x0001e2000c101d04 */
[----:B-1----:R-:W-:-:S03]  /*3790*/  LEA R0, R134, R0, 0x2 ;  /* 0x0000000086007211 */ /* 0x002fc600078e10ff */
[----:B------:R0:W-:Y:S01]  /*37a0*/  STG.E.128 desc[UR4][R128.64], R124 ;  /* 0x0000007c80007986 */ /* 0x0001e2000c101d04 */
[----:B------:R-:W-:-:S13]  /*37b0*/  ISETP.GE.AND P1, PT, R0, R135, PT ;  /* 0x000000870000720c */ /* 0x000fda0003f26270 */
[----:B------:R-:W-:Y:S05]  /*37c0*/  @!P1 BRA `(.L_x_7040) ;  /* 0xffffffcc00f89947 */ /* 0x000fea000383ffff */
[----:B------:R-:W-:Y:S05]  /*37d0*/  BSYNC B1 ;  /* 0x0000000000017941 */ /* 0x000fea0003800000 */
.L_x_7038:
[----:B------:R1:W5:Y:S01]  /*37e0*/  LDL.LU R58, [R1] ;  /* 0x00000000013a7983 */ /* 0x0003620000300800 */
[----:B------:R-:W-:Y:S02]  /*37f0*/  MOV R34, R14 ;  /* 0x0000000e00227202 */ /* 0x000fe40000000f00 */
        /* <DEDUP_REMOVED lines=73> */
[----:B-1----:R-:W-:-:S07]  /*3c90*/  MOV R22, R190 ;  /* 0x000000be00167202 */ /* 0x002fce0000000f00 */
.L_x_7037:
[----:B------:R-:W-:Y:S05]  /*3ca0*/  BSYNC B0 ;  /* 0x0000000000007941 */ /* 0x000fea0003800000 */
.L_x_7035:
        /* <DEDUP_REMOVED lines=15> */
[----:B-----5:R-:W-:Y:S04]  /*3da0*/  STS.128 [R0+0x800], R56 ;  /* 0x0008003800007388 */ /* 0x020fe80000000c00 */
[----:B------:R-:W-:Y:S04]  /*3db0*/  STS.128 [R0+0x810], R60 ;  /* 0x0008103c00007388 */ /* 0x000fe80000000c00 */
[----:B------:R-:W-:Y:S04]  /*3dc0*/  STS.128 [R0+0xc00], R72 ;  /* 0x000c004800007388 */ /* 0x000fe80000000c00 */
[----:B------:R2:W-:Y:S04]  /*3dd0*/  STS.128 [R0+0xc10], R76 ;  /* 0x000c104c00007388 */ /* 0x0005e80000000c00 */
[----:B------:R-:W-:Y:S04]  /*3de0*/  STS.128 [R0+0x1000], R196 ;  /* 0x001000c400007388 */ /* 0x000fe80000000c00 */
[----:B------:R-:W-:Y:S01]  /*3df0*/  STS.128 [R0+0x1010], R20 ;  /* 0x0010101400007388 */ /* 0x000fe20000000c00 */
[----:B------:R-:W-:Y:S06]  /*3e00*/  BAR.SYNC.DEFER_BLOCKING 0x0 ;  /* 0x0000000000007b1d */ /* 0x000fec0000010000 */
[----:B-1----:R-:W1:Y:S01]  /*3e10*/  S2R R37, SR_CTAID.X ;  /* 0x0000000000257919 */ /* 0x002e620000002500 */
[----:B------:R-:W3:Y:S04]  /*3e20*/  LDS R2, [R24] ;  /* 0x0000000018027984 */ /* 0x000ee80000000800 */
[----:B------:R-:W4:Y:S04]  /*3e30*/  LDS R3, [R24+0x200] ;  /* 0x0002000018037984 */ /* 0x000f280000000800 */
[----:B------:R-:W0:Y:S04]  /*3e40*/  LDS R25, [R24+0x400] ;  /* 0x0004000018197984 */ /* 0x000e280000000800 */
[----:B------:R-:W0:Y:S04]  /*3e50*/  LDS R27, [R24+0x1400] ;  /* 0x00140000181b7984 */ /* 0x000e280000000800 */
[----:B------:R-:W0:Y:S01]  /*3e60*/  LDS R26, [R24+0x1600] ;  /* 0x00160000181a7984 */ /* 0x000e220000000800 */
[----:B-1----:R-:W-:Y:S01]  /*3e70*/  IMAD R37, R37, UR6, RZ ;  /* 0x0000000625257c24 */ /* 0x002fe2000f8e02ff */
[----:B------:R-:W-:-:S02]  /*3e80*/  ULDC.64 UR6, c[0x0][0x2d8] ;  /* 0x0000b60000067ab9 */ /* 0x000fc40000000a00 */
[----:B------:R-:W1:Y:S02]  /*3e90*/  LDS R36, [R24+0x1800] ;  /* 0x0018000018247984 */ /* 0x000e640000000800 */
[----:B--2---:R-:W-:Y:S02]  /*3ea0*/  IADD3 R79, P0, R37, R80, RZ ;  /* 0x00000050254f7210 */ /* 0x004fe40007f1e0ff */
[----:B------:R-:W-:Y:S04]  /*3eb0*/  LDS R37, [R24+0x1a00] ;  /* 0x001a000018257984 */ /* 0x000fe80000000800 */
[----:B------:R-:W-:Y:S04]  /*3ec0*/  LDS R38, [R24+0x1c00] ;  /* 0x001c000018267984 */ /* 0x000fe80000000800 */
[----:B------:R-:W2:Y:S04]  /*3ed0*/  LDS R20, [R24+0xa00] ;  /* 0x000a000018147984 */ /* 0x000ea80000000800 */
[----:B------:R-:W2:Y:S01]  /*3ee0*/  LDS R39, [R24+0x1e00] ;  /* 0x001e000018277984 */ /* 0x000ea20000000800 */
[----:B---3--:R-:W-:-:S03]  /*3ef0*/  FADD.FTZ R2, RZ, R2 ;  /* 0x00000002ff027221 */ /* 0x008fc60000010000 */
[----:B------:R-:W3:Y:S01]  /*3f00*/  LDS R21, [R24+0xc00] ;  /* 0x000c000018157984 */ /* 0x000ee20000000800 */
[----:B----4-:R-:W-:-:S03]  /*3f10*/  FADD.FTZ R3, RZ, R3 ;  /* 0x00000003ff037221 */ /* 0x010fc60000010000 */
        /* <DEDUP_REMOVED lines=8> */
[----:B------:R-:W1:Y:S04]  /*3fa0*/  LDS R3, [R24+0x800] ;  /* 0x0008000018037984 */ /* 0x000e680000000800 */
[----:B------:R-:W1:Y:S04]  /*3fb0*/  LDS R23, [R24+0x1000] ;  /* 0x0010000018177984 */ /* 0x000e680000000800 */
[----:B------:R-:W1:Y:S01]  /*3fc0*/  LDS R46, [R24+0x2400] ;  /* 0x00240000182e7984 */ /* 0x000e620000000800 */
[----:B--2---:R-:W-:-:S03]  /*3fd0*/  FADD.FTZ R20, RZ, R20 ;  /* 0x00000014ff147221 */ /* 0x004fc60000010000 */
[----:B------:R-:W2:Y:S01]  /*3fe0*/  LDS R25, [R24+0x1200] ;  /* 0x0012000018197984 */ /* 0x000ea20000000800 */
[----:B------:R-:W-:-:S03]  /*3ff0*/  FADD.FTZ R20, R20, R39 ;  /* 0x0000002714147221 */ /* 0x000fc60000010000 */
[----:B------:R-:W2:Y:S04]  /*4000*/  LDS R48, [R24+0x2600] ;  /* 0x0026000018307984 */ /* 0x000ea80000000800 */
        /* <DEDUP_REMOVED lines=11> */
[----:B-1----:R-:W-:Y:S01]  /*40c0*/  FADD.FTZ R3, RZ, R3 ;  /* 0x00000003ff037221 */ /* 0x002fe20000010000 */
[----:B------:R-:W-:Y:S02]  /*40d0*/  FADD.FTZ R2, R2, R37 ;  /* 0x0000002502027221 */ /* 0x000fe40000010000 */
[----:B------:R-:W1:Y:S01]  /*40e0*/  LDS R58, [R24+0x3400] ;  /* 0x00340000183a7984 */ /* 0x000e620000000800 */
[----:B------:R-:W-:Y:S01]  /*40f0*/  FADD.FTZ R3, R3, R38 ;  /* 0x0000002603037221 */ /* 0x000fe20000010000 */
[----:B------:R-:W-:Y:S02]  /*4100*/  FADD.FTZ R23, RZ, R23 ;  /* 0x00000017ff177221 */ /* 0x000fe40000010000 */
[----:B------:R-:W1:Y:S02]  /*4110*/  LDS R59, [R24+0x3600] ;  /* 0x00360000183b7984 */ /* 0x000e640000000800 */
[----:B------:R-:W-:-:S02]  /*4120*/  FADD.FTZ R23, R23, R46 ;  /* 0x0000002e17177221 */ /* 0x000fc40000010000 */
[----:B------:R-:W1:Y:S01]  /*4130*/  LDS R60, [R24+0x3800] ;  /* 0x00380000183c7984 */ /* 0x000e620000000800 */
[----:B--2---:R-:W-:-:S03]  /*4140*/  FADD.FTZ R25, RZ, R25 ;  /* 0x00000019ff197221 */ /* 0x004fc60000010000 */
[----:B------:R-:W2:Y:S01]  /*4150*/  LDS R62, [R24+0x3a00] ;  /* 0x003a0000183e7984 */ /* 0x000ea20000000800 */
[----:B------:R-:W-:-:S03]  /*4160*/  FADD.FTZ R25, R25, R48 ;  /* 0x0000003019197221 */ /* 0x000fc60000010000 */
[----:B------:R-:W2:Y:S01]  /*4170*/  LDS R72, [R24+0x3c00] ;  /* 0x003c000018487984 */ /* 0x000ea20000000800 */
[----:B------:R-:W-:-:S03]  /*4180*/  FADD.FTZ R27, R27, R50 ;  /* 0x000000321b1b7221 */ /* 0x000fc60000010000 */
[----:B------:R-:W2:Y:S01]  /*4190*/  LDS R61, [R24+0x3e00] ;  /* 0x003e0000183d7984 */ /* 0x000ea20000000800 */
[----:B---3--:R-:W-:-:S03]  /*41a0*/  FADD.FTZ R26, R26, R47 ;  /* 0x0000002f1a1a7221 */ /* 0x008fc60000010000 */
[----:B------:R-:W3:Y:S01]  /*41b0*/  LDS R63, [R24+0x4000] ;  /* 0x00400000183f7984 */ /* 0x000ee20000000800 */
[----:B----4-:R-:W-:-:S03]  /*41c0*/  FADD.FTZ R36, R36, R49 ;  /* 0x0000003124247221 */ /* 0x010fc60000010000 */
[----:B------:R-:W4:Y:S01]  /*41d0*/  LDS R73, [R24+0x4200] ;  /* 0x0042000018497984 */ /* 0x000f220000000800 */
[----:B0-----:R-:W-:-:S03]  /*41e0*/  FADD.FTZ R2, R2, R51 ;  /* 0x0000003302027221 */ /* 0x001fc60000010000 */
[----:B------:R-:W-:Y:S01]  /*41f0*/  LDS R74, [R24+0x4400] ;  /* 0x00440000184a7984 */ /* 0x000fe20000000800 */
[----:B------:R-:W-:-:S03]  /*4200*/  FADD.FTZ R3, R3, R56 ;  /* 0x0000003803037221 */ /* 0x000fc60000010000 */
[----:B------:R-:W0:Y:S01]  /*4210*/  LDS R75, [R24+0x4600] ;  /* 0x00460000184b7984 */ /* 0x000e220000000800 */
[----:B------:R-:W-:-:S03]  /*4220*/  FADD.FTZ R20, R20, R57 ;  /* 0x0000003914147221 */ /* 0x000fc60000010000 */
[----:B------:R-:W0:Y:S01]  /*4230*/  LDS R76, [R24+0x4800] ;  /* 0x00480000184c7984 */ /* 0x000e220000000800 */
[----:B-1----:R-:W-:-:S03]  /*4240*/  FADD.FTZ R21, R21, R58 ;  /* 0x0000003a15157221 */ /* 0x002fc60000010000 */
[----:B------:R-:W1:Y:S01]  /*4250*/  LDS R77, [R24+0x4a00] ;  /* 0x004a0000184d7984 */ /* 0x000e620000000800 */
[----:B------:R-:W-:-:S03]  /*4260*/  FADD.FTZ R22, R22, R59 ;  /* 0x0000003b16167221 */ /* 0x000fc60000010000 */
[----:B------:R-:W1:Y:S01]  /*4270*/  LDS R78, [R24+0x4c00] ;  /* 0x004c0000184e7984 */ /* 0x000e620000000800 */
[----:B------:R-:W-:-:S03]  /*4280*/  FADD.FTZ R23, R23, R60 ;  /* 0x0000003c17177221 */ /* 0x000fc60000010000 */
[----:B------:R-:W1:Y:S01]  /*4290*/  LDS R80, [R24+0x4e00] ;  /* 0x004e000018507984 */ /* 0x000e620000000800 */
[----:B--2---:R-:W-:Y:S01]  /*42a0*/  FADD.FTZ R25, R25, R62 ;  /* 0x0000003e19197221 */ /* 0x004fe20000010000 */
[----:B------:R-:W-:Y:S01]  /*42b0*/  BAR.SYNC.DEFER_BLOCKING 0x0 ;  /* 0x0000000000007b1d */ /* 0x000fe20000010000 */
[----:B------:R-:W-:Y:S01]  /*42c0*/  FADD.FTZ R27, R27, R72 ;  /* 0x000000481b1b7221 */ /* 0x000fe20000010000 */
[----:B------:R-:W-:Y:S01]  /*42d0*/  FADD.FTZ R61, R26, R61 ;  /* 0x0000003d1a3d7221 */ /* 0x000fe20000010000 */
[----:B---3--:R-:W-:Y:S01]  /*42e0*/  FADD.FTZ R63, R36, R63 ;  /* 0x0000003f243f7221 */ /* 0x008fe20000010000 */
[----:B----4-:R-:W-:Y:S01]  /*42f0*/  FADD.FTZ R73, R2, R73 ;  /* 0x0000004902497221 */ /* 0x010fe20000010000 */
[----:B0-----:R-:W-:Y:S01]  /*4300*/  FADD.FTZ R75, R20, R75 ;  /* 0x0000004b144b7221 */ /* 0x001fe20000010000 */
[----:B------:R-:W-:Y:S01]  /*4310*/  STS.128 [R0], R28 ;  /* 0x0000001c00007388 */ /* 0x000fe20000000c00 */
[----:B------:R-:W-:-:S03]  /*4320*/  FADD.FTZ R21, R21, R76 ;  /* 0x0000004c15157221 */ /* 0x000fc60000010000 */
[----:B------:R-:W-:Y:S01]  /*4330*/  STS.128 [R0+0x10], R32 ;  /* 0x0000102000007388 */ /* 0x000fe20000000c00 */
[----:B-1----:R-:W-:-:S03]  /*4340*/  FADD.FTZ R77, R22, R77 ;  /* 0x0000004d164d7221 */ /* 0x002fc60000010000 */
[----:B------:R-:W-:Y:S01]  /*4350*/  STS.128 [R0+0x400], R40 ;  /* 0x0004002800007388 */ /* 0x000fe20000000c00 */
[----:B------:R-:W-:-:S03]  /*4360*/  FADD.FTZ R23, R23, R78 ;  /* 0x0000004e17177221 */ /* 0x000fc60000010000 */
[----:B------:R-:W-:Y:S01]  /*4370*/  STS.128 [R0+0x410], R12 ;  /* 0x0004100c00007388 */ /* 0x000fe20000000c00 */
[----:B------:R-:W-:-:S03]  /*4380*/  FADD.FTZ R25, R25, R80 ;  /* 0x0000005019197221 */ /* 0x000fc60000010000 */
[----:B------:R-:W-:Y:S04]  /*4390*/  STS.128 [R0+0x800], R52 ;  /* 0x0008003400007388 */ /* 0x000fe80000000c00 */
[----:B------:R0:W-:Y:S04]  /*43a0*/  STS.128 [R0+0x810], R8 ;  /* 0x0008100800007388 */ /* 0x0001e80000000c00 */
[----:B------:R-:W-:Y:S04]  /*43b0*/  STS.128 [R0+0xc00], R64 ;  /* 0x000c004000007388 */ /* 0x000fe80000000c00 */
[----:B------:R1:W-:Y:S04]  /*43c0*/  STS.128 [R0+0xc10], R4 ;  /* 0x000c100400007388 */ /* 0x0003e80000000c00 */
[----:B------:R-:W-:Y:S04]  /*43d0*/  STS.128 [R0+0x1000], R68 ;  /* 0x0010004400007388 */ /* 0x000fe80000000c00 */
[----:B------:R2:W-:Y:S01]  /*43e0*/  STS.128 [R0+0x1010], R16 ;  /* 0x0010101000007388 */ /* 0x0005e20000000c00 */
[----:B0-----:R-:W-:Y:S01]  /*43f0*/  SHF.L.U32 R10, R79, 0x2, RZ ;  /* 0x000000024f0a7819 */ /* 0x001fe200000006ff */
[----:B------:R-:W-:Y:S01]  /*4400*/  BAR.SYNC.DEFER_BLOCKING 0x0 ;  /* 0x0000000000007b1d */ /* 0x000fe20000010000 */
[----:B-1----:R-:W-:Y:S01]  /*4410*/  FADD.FTZ R7, R3, R74 ;  /* 0x0000004a03077221 */ /* 0x002fe20000010000 */
[----:B--2---:R-:W-:-:S02]  /*4420*/  IADD3.X R16, RZ, RZ, RZ, P0, !PT ;  /* 0x000000ffff107210 */ /* 0x004fc400007fe4ff */
[----:B------:R-:W-:Y:S02]  /*4430*/  IADD3 R2, P0, R10, UR6, RZ ;  /* 0x000000060a027c10 */ /* 0x000fe4000ff1e0ff */
[----:B------:R-:W-:-:S04]  /*4440*/  SHF.L.U64.HI R16, R79, 0x2, R16 ;  /* 0x000000024f107819 */ /* 0x000fc80000010210 */
[----:B------:R-:W-:Y:S01]  /*4450*/  IADD3.X R3, R16, UR7, RZ, P0, !PT ;  /* 0x0000000710037c10 */ /* 0x000fe200087fe4ff */
[----:B------:R-:W-:Y:S01]  /*4460*/  ULDC.64 UR6, c[0x0][0x2d0] ;  /* 0x0000b40000067ab9 */ /* 0x000fe20000000a00 */
        /* <DEDUP_REMOVED lines=20> */
[----:B------:R-:W-:-:S03]  /*45b0*/  FADD.FTZ R11, R8, R5 ;  /* 0x00000005080b7221 */ /* 0x000fc60000010000 */
[----:B------:R-:W-:Y:S01]  /*45c0*/  LDS R14, [R24+0x1e00] ;  /* 0x001e0000180e7984 */ /* 0x000fe20000000800 */
[----:B------:R-:W-:-:S03]  /*45d0*/  FADD.FTZ R13, R4, R9 ;  /* 0x00000009040d7221 */ /* 0x000fc60000010000 */
[----:B------:R-:W4:Y:S01]  /*45e0*/  LDS R8, [R24+0x800] ;  /* 0x0008000018087984 */ /* 0x000f220000000800 */
[----:B------:R-:W-:Y:S01]  /*45f0*/  IADD3 R4, P0, R10, UR6, RZ ;  /* 0x000000060a047c10 */ /* 0x000fe2000ff1e0ff */
[----:B------:R-:W-:Y:S02]  /*4600*/  FADD.FTZ R41, R11, R12 ;  /* 0x0000000c0b297221 */ /* 0x000fe40000010000 */
[----:B------:R-:W4:Y:S01]  /*4610*/  LDS R9, [R24+0xa00] ;  /* 0x000a000018097984 */ /* 0x000f220000000800 */
[----:B------:R-:W-:Y:S01]  /*4620*/  IADD3.X R5, R16, UR7, RZ, P0, !PT ;  /* 0x0000000710057c10 */ /* 0x000fe200087fe4ff */
[----:B------:R-:W-:Y:S02]  /*4630*/  FADD.FTZ R0, RZ, R0 ;  /* 0x00000000ff007221 */ /* 0x000fe40000010000 */
[----:B------:R-:W4:Y:S02]  /*4640*/  LDS R10, [R24+0xc00] ;  /* 0x000c0000180a7984 */ /* 0x000f240000000800 */
[----:B------:R-:W-:-:S02]  /*4650*/  FADD.FTZ R0, R0, R15 ;  /* 0x0000000f00007221 */ /* 0x000fc40000010000 */
[----:B------:R-:W4:Y:S04]  /*4660*/  LDS R11, [R24+0xe00] ;  /* 0x000e0000180b7984 */ /* 0x000f280000000800 */
[----:B------:R-:W4:Y:S01]  /*4670*/  LDS R43, [R24+0x4000] ;  /* 0x00400000182b7984 */ /* 0x000f220000000800 */
        /* <DEDUP_REMOVED lines=18> */
[----:B------:R-:W-:-:S03]  /*47a0*/  FADD.FTZ R11, RZ, R11 ;  /* 0x0000000bff0b7221 */ /* 0x000fc60000010000 */
[----:B------:R-:W4:Y:S01]  /*47b0*/  LDS R39, [R24+0x3400] ;  /* 0x0034000018277984 */ /* 0x000f220000000800 */
[----:B------:R-:W-:-:S03]  /*47c0*/  FADD.FTZ R43, R0, R43 ;  /* 0x0000002b002b7221 */ /* 0x000fc60000010000 */
[----:B------:R-:W4:Y:S01]  /*47d0*/  LDS R31, [R24+0x2400] ;  /* 0x00240000181f7984 */ /* 0x000f220000000800 */
        /* <DEDUP_REMOVED lines=13> */
[----:B------:R-:W-:-:S03]  /*48b0*/  FADD.FTZ R13, RZ, R13 ;  /* 0x0000000dff0d7221 */ /* 0x000fc60000010000 */
[----:B------:R-:W-:Y:S01]  /*48c0*/  STG.E desc[UR4][R4.64], R27 ;  /* 0x0000001b04007986 */ /* 0x000fe2000c101904 */
[----:B------:R-:W-:-:S03]  /*48d0*/  FADD.FTZ R47, R8, R47 ;  /* 0x0000002f082f7221 */ /* 0x000fc60000010000 */
[----:B------:R-:W4:Y:S01]  /*48e0*/  LDS R27, [R24+0x4c00] ;  /* 0x004c0000181b7984 */ /* 0x000f220000000800 */
[----:B------:R-:W-:-:S03]  /*48f0*/  FADD.FTZ R10, R10, R39 ;  /* 0x000000270a0a7221 */ /* 0x000fc60000010000 */
[----:B------:R-:W4:Y:S01]  /*4900*/  LDS R32, [R24+0x4e00] ;  /* 0x004e000018207984 */ /* 0x000f220000000800 */
        /* <DEDUP_REMOVED lines=29> */
.L_x_7039:
        /* <DEDUP_REMOVED lines=8> */
.L_x_7042:
[----:B------:R-:W-:Y:S05]  /*4b60*/  BSYNC B2 ;  /* 0x0000000000027941 */ /* 0x000fea0003800000 */
.L_x_7041:
        /* <DEDUP_REMOVED lines=8> */
.L_x_7043:
[----:B------:R-:W-:Y:S01]  /*4bf0*/  HFMA2.MMA R251, -RZ, RZ, 0, 1.1920928955078125e-07 ;  /* 0x00000002fffb7435 */ /* 0x000fe200000001ff */
[----:B------:R-:W-:Y:S01]  /*4c00*/  MOV R252, R236 ;  /* 0x000000ec00fc7202 */ /* 0x000fe20000000f00 */
[----:B------:R-:W-:Y:S01]  /*4c10*/  FADD.FTZ R237, R237, R239 ;  /* 0x000000efeded7221 */ /* 0x000fe20000010000 */
[----:B------:R-:W-:-:S08]  /*4c20*/  MOV R239, 0xffffffff ;  /* 0xffffffff00ef7802 */ /* 0x000fd00000000f00 */
[----:B------:R-:W-:Y:S05]  /*4c30*/  WARPSYNC.COLLECTIVE R239, `(.L_x_7044) ;  /* 0x00000000ef087348 */ /* 0x000fea0003c00000 */
[----:B------:R0:W1:Y:S02]  /*4c40*/  SHFL.BFLY P1, R239, R252, R251, R250 ;  /* 0x0c0000fbfcef7389 */ /* 0x00006400000200fa */
[----:B01----:R-:W-:Y:S01]  /*4c50*/  ENDCOLLECTIVE ;  /* 0x000000000000791b */ /* 0x003fe20003800000 */
.L_x_7044:
[----:B------:R-:W-:Y:S01]  /*4c60*/  MOV R252, R237 ;  /* 0x000000ed00fc7202 */ /* 0x000fe20000000f00 */
[----:B------:R-:W-:Y:S01]  /*4c70*/  FADD.FTZ R236, R236, R239 ;  /* 0x000000efecec7221 */ /* 0x000fe20000010000 */
[----:B------:R-:W-:-:S07]  /*4c80*/  MOV R239, 0xffffffff ;  /* 0xffffffff00ef7802 */ /* 0x000fce0000000f00 */
[----:B------:R-:W-:Y:S05]  /*4c90*/  WARPSYNC.COLLECTIVE R239, `(.L_x_7045) ;  /* 0x00000000ef087348 */ /* 0x000fea0003c00000 */
[----:B------:R0:W1:Y:S02]  /*4ca0*/  SHFL.BFLY P1, R239, R252, R251, R250 ;  /* 0x0c0000fbfcef7389 */ /* 0x00006400000200fa */
[----:B01----:R-:W-:Y:S01]  /*4cb0*/  ENDCOLLECTIVE ;  /* 0x000000000000791b */ /* 0x003fe20003800000 */
.L_x_7045:
[----:B------:R-:W-:Y:S01]  /*4cc0*/  HFMA2.MMA R251, -RZ, RZ, 0, 2.384185791015625e-07 ;  /* 0x00000004fffb7435 */ /* 0x000fe200000001ff */
[----:B------:R-:W-:Y:S01]  /*4cd0*/  MOV R252, R236 ;  /* 0x000000ec00fc7202 */ /* 0x000fe20000000f00 */
[----:B------:R-:W-:Y:S01]  /*4ce0*/  FADD.FTZ R237, R237, R239 ;  /* 0x000000efeded7221 */ /* 0x000fe20000010000 */
[----:B------:R-:W-:-:S08]  /*4cf0*/  MOV R239, 0xffffffff ;  /* 0xffffffff00ef7802 */ /* 0x000fd00000000f00 */
[----:B------:R-:W-:Y:S05]  /*4d00*/  WARPSYNC.COLLECTIVE R239, `(.L_x_7046) ;  /* 0x00000000ef087348 */ /* 0x000fea0003c00000 */
[----:B------:R0:W1:Y:S02]  /*4d10*/  SHFL.BFLY P1, R239, R252, R251, R250 ;  /* 0x0c0000fbfcef7389 */ /* 0x00006400000200fa */
[----:B01----:R-:W-:Y:S01]  /*4d20*/  ENDCOLLECTIVE ;  /* 0x000000000000791b */ /* 0x003fe20003800000 */
.L_x_7046:
[----:B------:R-:W-:Y:S01]  /*4d30*/  MOV R252, R237 ;  /* 0x000000ed00fc7202 */ /* 0x000fe20000000f00 */
[----:B------:R-:W-:Y:S01]  /*4d40*/  FADD.FTZ R236, R236, R239 ;  /* 0x000000efecec7221 */ /* 0x000fe20000010000 */
[----:B------:R-:W-:-:S07]  /*4d50*/  MOV R239, 0xffffffff ;  /* 0xffffffff00ef7802 */ /* 0x000fce0000000f00 */
[----:B------:R-:W-:Y:S05]  /*4d60*/  WARPSYNC.COLLECTIVE R239, `(.L_x_7047) ;  /* 0x00000000ef087348 */ /* 0x000fea0003c00000 */
[----:B------:R0:W1:Y:S02]  /*4d70*/  SHFL.BFLY P1, R239, R252, R251, R250 ;  /* 0x0c0000fbfcef7389 */ /* 0x00006400000200fa */
[----:B01----:R-:W-:Y:S01]  /*4d80*/  ENDCOLLECTIVE ;  /* 0x000000000000791b */ /* 0x003fe20003800000 */
.L_x_7047:
[----:B------:R-:W-:Y:S01]  /*4d90*/  HFMA2.MMA R251, -RZ, RZ, 0, 4.76837158203125e-07 ;  /* 0x00000008fffb7435 */ /* 0x000fe200000001ff */
[----:B------:R-:W-:Y:S01]  /*4da0*/  MOV R252, R236 ;  /* 0x000000ec00fc7202 */ /* 0x000fe20000000f00 */
[----:B------:R-:W-:Y:S01]  /*4db0*/  FADD.FTZ R237, R237, R239 ;  /* 0x000000efeded7221 */ /* 0x000fe20000010000 */
[----:B------:R-:W-:-:S08]  /*4dc0*/  MOV R239, 0xffffffff ;  /* 0xffffffff00ef7802 */ /* 0x000fd00000000f00 */
[----:B------:R-:W-:Y:S05]  /*4dd0*/  WARPSYNC.COLLECTIVE R239, `(.L_x_7048) ;  /* 0x00000000ef087348 */ /* 0x000fea0003c00000 */
[----:B------:R0:W1:Y:S02]  /*4de0*/  SHFL.BFLY P1, R239, R252, R251, R250 ;  /* 0x0c0000fbfcef7389 */ /* 0x00006400000200fa */
[----:B01----:R-:W-:Y:S01]  /*4df0*/  ENDCOLLECTIVE ;  /* 0x000000000000791b */ /* 0x003fe20003800000 */
.L_x_7048:
[----:B------:R-:W-:Y:S01]  /*4e00*/  MOV R252, R237 ;  /* 0x000000ed00fc7202 */ /* 0x000fe20000000f00 */
[----:B------:R-:W-:Y:S01]  /*4e10*/  FADD.FTZ R236, R236, R239 ;  /* 0x000000efecec7221 */ /* 0x000fe20000010000 */
[----:B------:R-:W-:-:S07]  /*4e20*/  MOV R239, 0xffffffff ;  /* 0xffffffff00ef7802 */ /* 0x000fce0000000f00 */
[----:B------:R-:W-:Y:S05]  /*4e30*/  WARPSYNC.COLLECTIVE R239, `(.L_x_7049) ;  /* 0x00000000ef087348 */ /* 0x000fea0003c00000 */
[----:B------:R0:W1:Y:S02]  /*4e40*/  SHFL.BFLY P1, R239, R252, R251, R250 ;  /* 0x0c0000fbfcef7389 */ /* 0x00006400000200fa */
[----:B01----:R-:W-:Y:S01]  /*4e50*/  ENDCOLLECTIVE ;  /* 0x000000000000791b */ /* 0x003fe20003800000 */
.L_x_7049:
[----:B------:R-:W-:Y:S01]  /*4e60*/  HFMA2.MMA R251, -RZ, RZ, 0, 9.5367431640625e-07 ;  /* 0x00000010fffb7435 */ /* 0x000fe200000001ff */
[----:B------:R-:W-:Y:S01]  /*4e70*/  MOV R252, R236 ;  /* 0x000000ec00fc7202 */ /* 0x000fe20000000f00 */
[----:B------:R-:W-:Y:S01]  /*4e80*/  FADD.FTZ R237, R237, R239 ;  /* 0x000000efeded7221 */ /* 0x000fe20000010000 */
[----:B------:R-:W-:-:S08]  /*4e90*/  MOV R239, 0xffffffff ;  /* 0xffffffff00ef7802 */ /* 0x000fd00000000f00 */
[----:B------:R-:W-:Y:S05]  /*4ea0*/  WARPSYNC.COLLECTIVE R239, `(.L_x_7050) ;  /* 0x00000000ef087348 */ /* 0x000fea0003c00000 */
[----:B------:R0:W1:Y:S02]  /*4eb0*/  SHFL.BFLY P1, R239, R252, R251, R250 ;  /* 0x0c0000fbfcef7389 */ /* 0x00006400000200fa */
[----:B01----:R-:W-:Y:S01]  /*4ec0*/  ENDCOLLECTIVE ;  /* 0x000000000000791b */ /* 0x003fe20003800000 */
.L_x_7050:
[----:B------:R-:W-:Y:S02]  /*4ed0*/  MOV R252, R237 ;  /* 0x000000ed00fc7202 */ /* 0x000fe40000000f00 */
[----:B------:R-:W-:Y:S02]  /*4ee0*/  MOV R238, R239 ;  /* 0x000000ef00ee7202 */ /* 0x000fe40000000f00 */
[----:B------:R-:W-:-:S07]  /*4ef0*/  MOV R239, 0xffffffff ;  /* 0xffffffff00ef7802 */ /* 0x000fce0000000f00 */
[----:B------:R-:W-:Y:S05]  /*4f00*/  WARPSYNC.COLLECTIVE R239, `(.L_x_7051) ;  /* 0x00000000ef087348 */ /* 0x000fea0003c00000 */
[----:B------:R0:W1:Y:S02]  /*4f10*/  SHFL.BFLY P1, R239, R252, R251, R250 ;  /* 0x0c0000fbfcef7389 */ /* 0x00006400000200fa */
[----:B01----:R-:W-:Y:S01]  /*4f20*/  ENDCOLLECTIVE ;  /* 0x000000000000791b */ /* 0x003fe20003800000 */
.L_x_7051:
[----:B------:R-:W-:Y:S05]  /*4f30*/  BRA `(.L_x_7052) ;  /* 0xffffffd4005c7947 */ /* 0x000fea000383ffff */
.L_x_7053:
        /* <DEDUP_REMOVED lines=12> */
.L_x_16943:


//--------------------- .text._ZN10layer_norm13ln_bwd_kernelINS_13Kernel_traitsIf13__nv_bfloat16fS2_fjLj1280ELj1ELj4ELj1ELj16ENS_18Kernel_traits_baseILj1280EfS2_fS2_fjLj128EEEEELb0ELb0ELb1ELb0EEEvNS_9BwdParamsE --------------------------
	.section	.text._ZN10layer_norm13ln_bwd_kernelINS_13Kernel_traitsIf13__nv_bfloat16fS2_fjLj1280ELj1ELj4ELj1ELj16ENS_18Kernel_traits_baseILj1280EfS2_fS2_fjLj128EEEEELb0ELb0ELb1ELb0EEEvNS_9BwdParamsE,"ax",@progbits
	.align	128
        .global         _ZN10layer_norm13ln_bwd_kernelINS_13Kernel_traitsIf13__nv_bfloat16fS2_fjLj1280ELj1ELj4ELj1ELj16ENS_18Kernel_traits_baseILj1280EfS2_fS2_fjLj128EEEEELb0ELb0ELb1ELb0EEEvNS_9BwdParamsE
        .type           _ZN10layer_norm13ln_bwd_kernelINS_13Kernel_traitsIf13__nv_bfloat16fS2_fjLj1280ELj1ELj4ELj1ELj16ENS_18Kernel_traits_baseILj1280EfS2_fS2_fjLj128EEEEELb0ELb0ELb1ELb0EEEvNS_9BwdParamsE,@function
        .size           _ZN10layer_norm13ln_bwd_kernelINS_13Kernel_traitsIf13__nv_bfloat16fS2_fjLj1280ELj1ELj4ELj1ELj16ENS_18Kernel_traits_baseILj1280EfS2_fS2_fjLj128EEEEELb0ELb0ELb1ELb0EEEvNS_9BwdParamsE,(.L_x_16944 - _ZN10layer_norm13ln_bwd_kernelINS_13Kernel_traitsIf13__nv_bfloat16fS2_fjLj1280ELj1ELj4ELj1ELj16ENS_18Kernel_traits_baseILj1280EfS2_fS2_fjLj128EEEEELb0ELb0ELb1ELb0EEEvNS_9BwdParamsE)
        .other          _ZN10layer_norm13ln_bwd_kernelINS_13Kernel_traitsIf13__nv_bfloat16fS2_fjLj1280ELj1ELj4ELj1ELj16ENS_18Kernel_traits_baseILj1280EfS2_fS2_fjLj128EEEEELb0ELb0ELb1ELb0EEEvNS_9BwdParamsE,@"STO_CUDA_ENTRY STV_DEFAULT"
_ZN10layer_norm13ln_bwd_kernelINS_13Kernel_traitsIf13__nv_bfloat16fS2_fjLj1280ELj1ELj4ELj1ELj16ENS_18Kernel_traits_baseILj1280EfS2_fS2_fjLj128EEEEELb0ELb0ELb1ELb0EEEvNS_9BwdParamsE:
.text._ZN10layer_norm13ln_bwd_kernelINS_13Kernel_traitsIf13__nv_bfloat16fS2_fjLj1280ELj1ELj4ELj1ELj16ENS_18Kernel_traits_baseILj1280EfS2_fS2_fjLj128EEEEELb0ELb0ELb1ELb0EEEvNS_9BwdParamsE:
        /* <DEDUP_REMOVED lines=9> */
[----:B------:R-:W2:Y:S04]  /*0090*/  LDL.64 R50, [R1+0x38] ;  /* 0x0000380001327983 */ /* 0x000ea80000100a00 */
[----:B------:R-:W3:Y:S04]  /*00a0*/  LDL.64 R52, [R1+0x40] ;  /* 0x0000400001347983 */ /* 0x000ee80000100a00 */
[----:B------:R-:W3:Y:S04]  /*00b0*/  LDL.64 R54, [R1+0x48] ;  /* 0x0000480001367983 */ /* 0x000ee80000100a00 */
        /* <DEDUP_REMOVED lines=11> */
[----:B------:R-:W-:Y:S02]  /*0170*/  ISETP.GE.U32.AND P0, PT, R0, 0x40, PT ;  /* 0x000000400000780c */ /* 0x000fe40003f06070 */
[----:B------:R-:W-:-:S09]  /*0180*/  P2R R6, PR, RZ, 0x10 ;  /* 0x00000010ff067803 */ /* 0x000fd20000000000 */
[----:B------:R-:W0:Y:S01]  /*0190*/  @P4 LDC.64 R2, c[0x0][0x260] ;  /* 0x00009800ff024b82 */ /* 0x000e220000000a00 */
[----:B------:R1:W-:Y:S07]  /*01a0*/  STL [R1+0x1c], R6 ;  /* 0x00001c0601007387 */ /* 0x0003ee0000100800 */
[----:B-1----:R-:W1:Y:S01]  /*01b0*/  @P0 LDC.64 R6, c[0x0][0x260] ;  /* 0x00009800ff060b82 */ /* 0x002e620000000a00 */
[----:B------:R-:W-:Y:S02]  /*01c0*/  ISETP.GE.U32.AND P1, PT, R0, 0x60, PT ;  /* 0x000000600000780c */ /* 0x000fe40003f26070 */
[----:B------:R-:W-:-:S02]  /*01d0*/  MOV R17, R216 ;  /* 0x000000d800117202 */ /* 0x000fc40000000f00 */
[C---:B------:R-:W-:Y:S02]  /*01e0*/  ISETP.GE.U32.AND P3, PT, R0.reuse, 0xa0, PT ;  /* 0x000000a00000780c */ /* 0x040fe40003f66070 */
[----:B------:R-:W-:Y:S02]  /*01f0*/  ISETP.GE.U32.AND P2, PT, R0, 0x80, PT ;  /* 0x000000800000780c */ /* 0x000fe40003f46070 */
[----:B------:R-:W-:Y:S01]  /*0200*/  P2R R8, PR, RZ, 0x8 ;  /* 0x00000008ff087803 */ /* 0x000fe20000000000 */
[C---:B0-----:R-:W-:Y:S01]  /*0210*/  @P4 IMAD.WIDE.U32 R2, R17.reuse, 0x20, R2 ;  /* 0x0000002011024825 */ /* 0x041fe200078e0002 */
[----:B------:R-:W-:-:S03]  /*0220*/  @P4 LOP3.LUT R17, R17, 0x20, RZ, 0xfc, !PT ;  /* 0x0000002011114812 */ /* 0x000fc600078efcff */
[----:B------:R1:W-:Y:S01]  /*0230*/  STL [R1+0x60], R8 ;  /* 0x0000600801007387 */ /* 0x0003e20000100800 */
[----:B------:R-:W0:Y:S01]  /*0240*/  @P1 LDC.64 R10, c[0x0][0x260] ;  /* 0x00009800ff0a1b82 */ /* 0x000e220000000a00 */
[----:B------:R-:W-:-:S07]  /*0250*/  ULDC.64 UR4, c[0x0][0x208] ;  /* 0x0000820000047ab9 */ /* 0x000fce0000000a00 */
[----:B------:R-:W0:Y:S01]  /*0260*/  @P2 LDC.64 R12, c[0x0][0x260] ;  /* 0x00009800ff0c2b82 */ /* 0x000e220000000a00 */
[C---:B-1----:R-:W-:Y:S01]  /*0270*/  @P0 IMAD.WIDE.U32 R8, R17.reuse, 0x20, R6 ;  /* 0x0000002011080825 */ /* 0x042fe200078e0006 */
[----:B------:R-:W-:-:S06]  /*0280*/  @P0 IADD3 R17, R17, 0x20, RZ ;  /* 0x0000002011110810 */ /* 0x000fcc0007ffe0ff */
[----:B------:R-:W1:Y:S01]  /*0290*/  @P3 LDC.64 R14, c[0x0][0x260] ;  /* 0x00009800ff0e3b82 */ /* 0x000e620000000a00 */
[C---:B0-----:R-:W-:Y:S01]  /*02a0*/  @P1 IMAD.WIDE.U32 R10, R17.reuse, 0x20, R10 ;  /* 0x00000020110a1825 */ /* 0x041fe200078e000a */
[----:B------:R-:W-:-:S04]  /*02b0*/  @P1 IADD3 R17, R17, 0x20, RZ ;  /* 0x0000002011111810 */ /* 0x000fc80007ffe0ff */
[----:B------:R-:W5:Y:S01]  /*02c0*/  @P1 LDG.E.128 R24, desc[UR4][R10.64] ;  /* 0x000000040a181981 */ /* 0x000f62000c1e1d00 */
[----:B------:R-:W-:-:S03]  /*02d0*/  @P2 IMAD.WIDE.U32 R12, R17, 0x20, R12 ;  /* 0x00000020110c2825 */ /* 0x000fc600078e000c */
[----:B------:R-:W5:Y:S04]  /*02e0*/  @P1 LDG.E.128 R28, desc[UR4][R10.64+0x10] ;  /* 0x000010040a1c1981 */ /* 0x000f68000c1e1d00 */
[----:B------:R-:W5:Y:S04]  /*02f0*/  @P2 LDG.E.128 R32, desc[UR4][R12.64] ;  /* 0x000000040c202981 */ /* 0x000f68000c1e1d00 */
[----:B------:R-:W5:Y:S04]  /*0300*/  @P2 LDG.E.128 R36, desc[UR4][R12.64+0x10] ;  /* 0x000010040c242981 */ /* 0x000f68000c1e1d00 */
[----:B--2---:R-:W2:Y:S04]  /*0310*/  @P0 LDG.E.128 R48, desc[UR4][R8.64] ;  /* 0x0000000408300981 */ /* 0x004ea8000c1e1d00 */
[----:B---3--:R-:W3:Y:S04]  /*0320*/  @P4 LDG.E.128 R52, desc[UR4][R2.64+0x10] ;  /* 0x0000100402344981 */ /* 0x008ee8000c1e1d00 */
[----:B----4-:R0:W4:Y:S04]  /*0330*/  @P4 LDG.E.128 R56, desc[UR4][R2.64] ;  /* 0x0000000402384981 */ /* 0x010128000c1e1d00 */
[----:B------:R-:W4:Y:S01]  /*0340*/  @P0 LDG.E.128 R20, desc[UR4][R8.64+0x10] ;  /* 0x0000100408140981 */ /* 0x000f22000c1e1d00 */
[----:B------:R-:W-:-:S04]  /*0350*/  @P2 VIADD R17, R17, 0x20 ;  /* 0x0000002011112836 */ /* 0x000fc80000000000 */
[----:B-1----:R-:W-:Y:S02]  /*0360*/  @P3 IMAD.WIDE.U32 R6, R17, 0x20, R14 ;  /* 0x0000002011063825 */ /* 0x002fe400078e000e */
[----:B------:R-:W1:Y:S01]  /*0370*/  S2R R15, SR_CTAID.X ;  /* 0x00000000000f7919 */ /* 0x000e620000002500 */
[----:B0-----:R-:W-:Y:S02]  /*0380*/  SHF.R.U32.HI R2, RZ, 0x5, R4 ;  /* 0x00000005ff027819 */ /* 0x001fe40000011604 */
        /* <DEDUP_REMOVED lines=40> */
[----:B------:R2:W-:Y:S04]  /*0610*/  @P0 STL.64 [R1+0x38], R50 ;  /* 0x0000383201000387 */ /* 0x0005e80000100a00 */
[----:B---3--:R3:W-:Y:S04]  /*0620*/  @P4 STL.64 [R1+0x40], R52 ;  /* 0x0000403401004387 */ /* 0x0087e80000100a00 */
[----:B------:R0:W-:Y:S04]  /*0630*/  @P4 STL.64 [R1+0x48], R54 ;  /* 0x0000483601004387 */ /* 0x0001e80000100a00 */
[----:B----4-:R4:W-:Y:S04]  /*0640*/  @P4 STL.64 [R1+0x50], R56 ;  /* 0x0000503801004387 */ /* 0x0109e80000100a00 */
[----:B------:R4:W-:Y:S04]  /*0650*/  @P4 STL.64 [R1+0x58], R58 ;  /* 0x0000583a01004387 */ /* 0x0009e80000100a00 */
[----:B------:R4:W-:Y:S04]  /*0660*/  @P0 STL.64 [R1+0x20], R20 ;  /* 0x0000201401000387 */ /* 0x0009e80000100a00 */
[----:B------:R4:W-:Y:S01]  /*0670*/  @P0 STL.64 [R1+0x28], R22 ;  /* 0x0000281601000387 */ /* 0x0009e20000100a00 */
[----:B-1----:R-:W-:-:S02]  /*0680*/  CS2R R48, SRZ ;  /* 0x0000000000307805 */ /* 0x002fc4000001ff00 */
[----:B--2---:R-:W-:Y:S02]  /*0690*/  CS2R R50, SRZ ;  /* 0x0000000000327805 */ /* 0x004fe4000001ff00 */
[----:B---3--:R-:W-:Y:S02]  /*06a0*/  CS2R R52, SRZ ;  /* 0x0000000000347805 */ /* 0x008fe4000001ff00 */
[----:B0-----:R-:W-:Y:S02]  /*06b0*/  CS2R R54, SRZ ;  /* 0x0000000000367805 */ /* 0x001fe4000001ff00 */
[----:B----4-:R-:W-:Y:S02]  /*06c0*/  CS2R R56, SRZ ;  /* 0x0000000000387805 */ /* 0x010fe4000001ff00 */
[----:B------:R-:W-:Y:S01]  /*06d0*/  CS2R R58, SRZ ;  /* 0x00000000003a7805 */ /* 0x000fe2000001ff00 */
[----:B------:R-:W-:Y:S06]  /*06e0*/  @P3 BRA `(.L_x_7055) ;  /* 0x0000005400743947 */ /* 0x000fec0003800000 */
[----:B------:R-:W-:Y:S01]  /*06f0*/  ULDC.64 UR6, c[0x0][0x2c8] ;  /* 0x0000b20000067ab9 */ /* 0x000fe20000000a00 */
[----:B------:R-:W-:Y:S01]  /*0700*/  HFMA2.MMA R49, -RZ, RZ, 0, 0 ;  /* 0x00000000ff317435 */ /* 0x000fe200000001ff */
[----:B------:R-:W-:-:S04]  /*0710*/  ISETP.NE.U32.AND P3, PT, RZ, UR6, PT ;  /* 0x00000006ff007c0c */ /* 0x000fc8000bf65070 */
[----:B------:R-:W-:-:S04]  /*0720*/  ISETP.NE.AND.EX P3, PT, RZ, UR7, PT, P3 ;  /* 0x00000007ff007c0c */ /* 0x000fc8000bf65330 */
[----:B------:R-:W-:-:S04]  /*0730*/  ISETP.LT.U32.OR P3, PT, R0, 0xa0, !P3 ;  /* 0x000000a00000780c */ /* 0x000fc80005f61470 */
[----:B------:R-:W-:-:S05]  /*0740*/  P2R R0, PR, RZ, 0x8 ;  /* 0x00000008ff007803 */ /* 0x000fca0000000000 */
[----:B------:R0:W-:Y:S04]  /*0750*/  STL [R1+0x64], R0 ;  /* 0x0000640001007387 */ /* 0x0001e80000100800 */
.L_x_7170:
[----:B-1----:R-:W1:Y:S08]  /*0760*/  LDC.64 R2, c[0x0][0x288] ;  /* 0x0000a200ff027b82 */ /* 0x002e700000000a00 */
[----:B--2---:R-:W2:Y:S08]  /*0770*/  LDC.64 R6, c[0x0][0x258] ;  /* 0x00009600ff067b82 */ /* 0x004eb00000000a00 */
[----:B0--3--:R-:W3:Y:S01]  /*0780*/  LDC.64 R180, c[0x0][0x280] ;  /* 0x0000a000ffb47b82 */ /* 0x009ee20000000a00 */
[----:B-1----:R-:W-:-:S07]  /*0790*/  IMAD.WIDE R2, R4, 0x4, R2 ;  /* 0x0000000404027825 */ /* 0x002fce00078e0202 */
[----:B------:R-:W1:Y:S01]  /*07a0*/  LDC.64 R182, c[0x0][0x2c8] ;  /* 0x0000b200ffb67b82 */ /* 0x000e620000000a00 */
[----:B------:R2:W4:Y:S02]  /*07b0*/  LDG.E R8, desc[UR4][R2.64] ;  /* 0x0000000402087981 */ /* 0x000524000c1e1900 */
[----:B--2---:R-:W-:-:S04]  /*07c0*/  IMAD.WIDE R2, R4, 0x4, R6 ;  /* 0x0000000404027825 */ /* 0x004fc800078e0206 */
[C---:B---3--:R-:W-:Y:S01]  /*07d0*/  IMAD.WIDE R6, R4.reuse, 0x4, R180 ;  /* 0x0000000404067825 */ /* 0x048fe200078e02b4 */
[----:B------:R-:W2:Y:S01]  /*07e0*/  S2R R22, SR_TID.X ;  /* 0x0000000000167919 */ /* 0x000ea20000002100 */
[----:B------:R-:W-:Y:S01]  /*07f0*/  MOV R5, UR9 ;  /* 0x0000000900057c02 */ /* 0x000fe20008000f00 */
[----:B-----5:R3:W5:Y:S04]  /*0800*/  LDG.E R3, desc[UR4][R2.64] ;  /* 0x0000000402037981 */ /* 0x020768000c1e1900 */
[----:B------:R0:W4:Y:S01]  /*0810*/  LDG.E R7, desc[UR4][R6.64] ;  /* 0x0000000406077981 */ /* 0x000122000c1e1900 */
[----:B------:R-:W-:Y:S01]  /*0820*/  BSSY B1, `(.L_x_7056) ;  /* 0x000020d000017945 */ /* 0x000fe20003800000 */
[----:B---3--:R-:W-:-:S05]  /*0830*/  IMAD R2, R4, R5, RZ ;  /* 0x0000000504027224 */ /* 0x008fca00078e02ff */
[----:B0-----:R-:W-:-:S04]  /*0840*/  SHF.R.S32.HI R6, RZ, 0x1f, R2 ;  /* 0x0000001fff067819 */ /* 0x001fc80000011402 */
[----:B------:R-:W-:Y:S02]  /*0850*/  LEA.HI R2, R6, R2, RZ, 0x3 ;  /* 0x0000000206027211 */ /* 0x000fe400078f18ff */
[----:B--2---:R-:W-:-:S04]  /*0860*/  LOP3.LUT R216, R22, 0x1f, RZ, 0xc0, !PT ;  /* 0x0000001f16d87812 */ /* 0x004fc800078ec0ff */
[----:B------:R-:W-:-:S05]  /*0870*/  LEA.HI.SX32 R6, R2, R216, 0x1d ;  /* 0x000000d802067211 */ /* 0x000fca00078feaff */
[----:B-1----:R-:W-:Y:S01]  /*0880*/  IMAD.WIDE.U32 R180, R6, 0x20, R182 ;  /* 0x0000002006b47825 */ /* 0x002fe200078e00b6 */
[----:B----4-:R-:W-:Y:S01]  /*0890*/  ISETP.GT.AND P3, PT, R8, RZ, PT ;  /* 0x000000ff0800720c */ /* 0x010fe20003f64270 */
[----:B------:R0:W-:-:S12]  /*08a0*/  STL [R1+0x18], R7 ;  /* 0x0000180701007387 */ /* 0x0001d80000100800 */
[----:B------:R-:W-:Y:S05]  /*08b0*/  @P3 BRA `(.L_x_7057) ;  /* 0x0000000000cc3947 */ /* 0x000fea0003800000 */
[----:B------:R-:W2:Y:S01]  /*08c0*/  LDL R22, [R1+0x1c] ;  /* 0x00001c0001167983 */ /* 0x000ea20000100800 */
[----:B------:R-:W-:Y:S01]  /*08d0*/  BSSY B2, `(.L_x_7058) ;  /* 0x000000a000027945 */ /* 0x000fe20003800000 */
[----:B------:R-:W-:Y:S02]  /*08e0*/  MOV R2, R6 ;  /* 0x0000000600027202 */ /* 0x000fe40000000f00 */
[----:B--2---:R-:W-:-:S13]  /*08f0*/  ISETP.NE.AND P4, PT, R22, RZ, PT ;  /* 0x000000ff1600720c */ /* 0x004fda0003f85270 */
[----:B------:R-:W-:Y:S05]  /*0900*/  @!P4 BRA `(.L_x_7059) ;  /* 0x000000000018c947 */ /* 0x000fea0003800000 */
[----:B------:R-:W-:-:S04]  /*0910*/  ISETP.NE.U32.AND P4, PT, RZ, UR12, PT ;  /* 0x0000000cff007c0c */ /* 0x000fc8000bf85070 */
[----:B------:R-:W-:-:S13]  /*0920*/  ISETP.NE.AND.EX P4, PT, RZ, UR13, PT, P4 ;  /* 0x0000000dff007c0c */ /* 0x000fda000bf85340 */
[----:B------:R-:W-:Y:S05]  /*0930*/  @!P4 BRA `(.L_x_7060) ;  /* 0x000000000008c947 */ /* 0x000fea0003800000 */
[----:B------:R1:W5:Y:S04]  /*0940*/  LDG.E.128 R132, desc[UR4][R180.64] ;  /* 0x00000004b4847981 */ /* 0x000368000c1e1d00 */
[----:B------:R1:W5:Y:S02]  /*0950*/  LDG.E.128 R136, desc[UR4][R180.64+0x10] ;  /* 0x00001004b4887981 */ /* 0x000364000c1e1d00 */
.L_x_7060:
[----:B------:R-:W-:-:S07]  /*0960*/  VIADD R2, R6, 0x20 ;  /* 0x0000002006027836 */ /* 0x000fce0000000000 */
.L_x_7059:
[----:B------:R-:W-:Y:S05]  /*0970*/  BSYNC B2 ;  /* 0x0000000000027941 */ /* 0x000fea0003800000 */
.L_x_7058:
        /* <DEDUP_REMOVED lines=8> */
.L_x_7063:
[----:B------:R-:W-:-:S07]  /*0a00*/  IADD3 R2, R2, 0x20, RZ ;  /* 0x0000002002027810 */ /* 0x000fce0007ffe0ff */
.L_x_7062:
[----:B------:R-:W-:Y:S05]  /*0a10*/  BSYNC B2 ;  /* 0x0000000000027941 */ /* 0x000fea0003800000 */
.L_x_7061:
        /* <DEDUP_REMOVED lines=8> */
.L_x_7066:
[----:B------:R-:W-:-:S07]  /*0aa0*/  IADD3 R2, R2, 0x20, RZ ;  /* 0x0000002002027810 */ /* 0x000fce0007ffe0ff */
.L_x_7065:
[----:B------:R-:W-:Y:S05]  /*0ab0*/  BSYNC B2 ;  /* 0x0000000000027941 */ /* 0x000fea0003800000 */
.L_x_7064:
        /* <DEDUP_REMOVED lines=8> */
.L_x_7069:
[----:B------:R-:W-:-:S07]  /*0b40*/  IADD3 R2, R2, 0x20, RZ ;  /* 0x0000002002027810 */ /* 0x000fce0007ffe0ff */
.L_x_7068:
[----:B------:R-:W-:Y:S05]  /*0b50*/  BSYNC B2 ;  /* 0x0000000000027941 */ /* 0x000fea0003800000 */
.L_x_7067:
[----:B0-----:R-:W2:Y:S01]  /*0b60*/  LDL R7, [R1+0x64] ;  /* 0x0000640001077983 */ /* 0x001ea20000100800 */
[----:B------:R-:W-:Y:S01]  /*0b70*/  HFMA2.MMA R8, -RZ, RZ, 0, 0 ;  /* 0x00000000ff087435 */ /* 0x000fe200000001ff */
[----:B--2---:R-:W-:Y:S01]  /*0b80*/  ISETP.NE.AND P4, PT, R7, RZ, PT ;  /* 0x000000ff0700720c */ /* 0x004fe20003f85270 */
[----:B------:R-:W-:-:S12]  /*0b90*/  IMAD.MOV.U32 R7, RZ, RZ, RZ ;  /* 0x000000ffff077224 */ /* 0x000fd800078e00ff */
[----:B------:R-:W-:Y:S05]  /*0ba0*/  @P4 BRA `(.L_x_7070) ;  /* 0x0000001c00504947 */ /* 0x000fea0003800000 */
[----:B------:R-:W-:-:S05]  /*0bb0*/  IMAD.WIDE.U32 R168, R2, 0x20, R182 ;  /* 0x0000002002a87825 */ /* 0x000fca00078e00b6 */
[----:B------:R0:W5:Y:S04]  /*0bc0*/  LDG.E.128 R164, desc[UR4][R168.64] ;  /* 0x00000004a8a47981 */ /* 0x000168000c1e1d00 */
[----:B------:R-:W5:Y:S01]  /*0bd0*/  LDG.E.128 R168, desc[UR4][R168.64+0x10] ;  /* 0x00001004a8a87981 */ /* 0x000f62000c1e1d00 */
[----:B0-----:R-:W-:Y:S05]  /*0be0*/  BRA `(.L_x_7070) ;  /* 0x0000001c00407947 */ /* 0x001fea0003800000 */
.L_x_7057:
[----:B------:R-:W2:Y:S01]  /*0bf0*/  LDL R2, [R1+0x1c] ;  /* 0x00001c0001027983 */ /* 0x000ea20000100800 */
[----:B------:R-:W1:Y:S08]  /*0c00*/  LDC.64 R182, c[0x0][0x250] ;  /* 0x00009400ffb67b82 */ /* 0x000e700000000a00 */
[----:B------:R-:W3:Y:S01]  /*0c10*/  LDC.U8 R22, c[0x0][0x2a0] ;  /* 0x0000a800ff167b82 */ /* 0x000ee20000000000 */
[----:B-1----:R-:W-:Y:S01]  /*0c20*/  IMAD.WIDE R182, R4, 0x4, R182 ;  /* 0x0000000404b67825 */ /* 0x002fe200078e02b6 */
[----:B--2---:R-:W-:-:S04]  /*0c30*/  ISETP.NE.AND P5, PT, R2, RZ, PT ;  /* 0x000000ff0200720c */ /* 0x004fc80003fa5270 */
[----:B------:R-:W2:Y:S01]  /*0c40*/  LDG.E R2, desc[UR4][R182.64] ;  /* 0x00000004b6027981 */ /* 0x000ea2000c1e1900 */
[----:B0-----:R-:W-:Y:S01]  /*0c50*/  IADD3 R7, R8, -0x1, RZ ;  /* 0xffffffff08077810 */ /* 0x001fe20007ffe0ff */
[----:B------:R-:W-:Y:S01]  /*0c60*/  BSSY B2, `(.L_x_7071) ;  /* 0x000006a000027945 */ /* 0x000fe20003800000 */
[----:B---3--:R-:W-:Y:S02]  /*0c70*/  ISETP.NE.AND P4, PT, R22, RZ, PT ;  /* 0x000000ff1600720c */ /* 0x008fe40003f85270 */
[----:B------:R-:W-:Y:S01]  /*0c80*/  MOV R218, R6 ;  /* 0x0000000600da7202 */ /* 0x000fe20000000f00 */
[----:B------:R-:W-:-:S05]  /*0c90*/  IMAD R7, R7, R5, RZ ;  /* 0x0000000507077224 */ /* 0x000fca00078e02ff */
[----:B------:R-:W-:-:S04]  /*0ca0*/  SHF.R.S32.HI R8, RZ, 0x1f, R7 ;  /* 0x0000001fff087819 */ /* 0x000fc80000011407 */
[----:B------:R-:W-:Y:S02]  /*0cb0*/  LEA.HI R7, R8, R7, RZ, 0x3 ;  /* 0x0000000708077211 */ /* 0x000fe400078f18ff */
[----:B------:R-:W-:Y:S02]  /*0cc0*/  MOV R8, RZ ;  /* 0x000000ff00087202 */ /* 0x000fe40000000f00 */
[----:B------:R-:W-:Y:S01]  /*0cd0*/  LEA.HI.SX32 R22, R7, R216, 0x1d ;  /* 0x000000d807167211 */ /* 0x000fe200078feaff */
[----:B------:R-:W-:Y:S01]  /*0ce0*/  HFMA2.MMA R7, -RZ, RZ, 0, 0 ;  /* 0x00000000ff077435 */ /* 0x000fe200000001ff */
[----:B--2---:R-:W-:Y:S01]  /*0cf0*/  FSEL R2, R2, RZ, !P4 ;  /* 0x000000ff02027208 */ /* 0x004fe20006000000 */
[----:B------:R-:W-:Y:S09]  /*0d00*/  @!P5 BRA `(.L_x_7072) ;  /* 0x00000004007cd947 */ /* 0x000ff20003800000 */
[----:B------:R-:W-:Y:S01]  /*0d10*/  ISETP.NE.U32.AND P4, PT, RZ, UR12, PT ;  /* 0x0000000cff007c0c */ /* 0x000fe2000bf85070 */
[----:B------:R-:W0:Y:S01]  /*0d20*/  LDC.64 R12, c[0x0][0x238] ;  /* 0x00008e00ff0c7b82 */ /* 0x000e220000000a00 */
[----:B------:R-:W2:Y:S02]  /*0d30*/  LDL R218, [R1+0x48] ;  /* 0x0000480001da7983 */ /* 0x000ea40000100800 */
[----:B------:R-:W-:Y:S02]  /*0d40*/  ISETP.NE.AND.EX P4, PT, RZ, UR13, PT, P4 ;  /* 0x0000000dff007c0c */ /* 0x000fe4000bf85340 */
[----:B------:R-:W3:Y:S11]  /*0d50*/  LDL R252, [R1+0x4c] ;  /* 0x00004c0001fc7983 */ /* 0x000ef60000100800 */
[----:B------:R-:W5:Y:S04]  /*0d60*/  @P4 LDG.E.128 R132, desc[UR4][R180.64] ;  /* 0x00000004b4844981 */ /* 0x000f68000c1e1d00 */
[----:B------:R1:W5:Y:S01]  /*0d70*/  @P4 LDG.E.128 R136, desc[UR4][R180.64+0x10] ;  /* 0x00001004b4884981 */ /* 0x000362000c1e1d00 */
[----:B0-----:R-:W-:-:S05]  /*0d80*/  IMAD.WIDE.U32 R12, R6, 0x20, R12 ;  /* 0x00000020060c7825 */ /* 0x001fca00078e000c */
[----:B------:R-:W4:Y:S01]  /*0d90*/  LDG.E.128 R8, desc[UR4][R12.64] ;  /* 0x000000040c087981 */ /* 0x000f22000c1e1d00 */
[----:B-1----:R-:W0:Y:S03]  /*0da0*/  LDC.64 R180, c[0x0][0x2b8] ;  /* 0x0000ae00ffb47b82 */ /* 0x002e260000000a00 */
[----:B------:R-:W2:Y:S01]  /*0db0*/  LDG.E.128 R184, desc[UR4][R12.64+0x10] ;  /* 0x000010040cb87981 */ /* 0x000ea2000c1e1d00 */
[----:B0-----:R-:W-:-:S06]  /*0dc0*/  IMAD.WIDE.U32 R180, R22, 0x10, R180 ;  /* 0x0000001016b47825 */ /* 0x001fcc00078e00b4 */
[----:B------:R-:W3:Y:S01]  /*0dd0*/  LDG.E.128 R180, desc[UR4][R180.64] ;  /* 0x00000004b4b47981 */ /* 0x000ee2000c1e1d00 */
[----:B----4-:R-:W-:-:S04]  /*0de0*/  FADD.FTZ R9, -R2, R9 ;  /* 0x0000000902097221 */ /* 0x010fc80000010100 */
[----:B-----5:R-:W-:Y:S02]  /*0df0*/  FMUL.FTZ R217, R3, R9 ;  /* 0x0000000903d97220 */ /* 0x020fe40000410000 */
[----:B------:R-:W4:Y:S01]  /*0e00*/  LDL R9, [R1+0x50] ;  /* 0x0000500001097983 */ /* 0x000f220000100800 */
[C---:B------:R-:W-:Y:S01]  /*0e10*/  FADD.FTZ R0, -R2.reuse, R8 ;  /* 0x0000000802007221 */ /* 0x040fe20000010100 */
[C---:B--2---:R-:W-:Y:S01]  /*0e20*/  FADD.FTZ R8, -R2.reuse, R187 ;  /* 0x000000bb02087221 */ /* 0x044fe20000010100 */
[C---:B------:R-:W-:Y:S01]  /*0e30*/  FADD.FTZ R7, -R2.reuse, R185 ;  /* 0x000000b902077221 */ /* 0x040fe20000010100 */
[----:B------:R-:W2:Y:S01]  /*0e40*/  LDL R187, [R1+0x58] ;  /* 0x0000580001bb7983 */ /* 0x000ea20000100800 */
[----:B------:R-:W-:-:S03]  /*0e50*/  FADD.FTZ R188, -R2, R10 ;  /* 0x0000000a02bc7221 */ /* 0x000fc60000010100 */
[----:B------:R-:W2:Y:S01]  /*0e60*/  LDL R185, [R1+0x40] ;  /* 0x0000400001b97983 */ /* 0x000ea20000100800 */
[----:B------:R-:W-:-:S03]  /*0e70*/  FMUL.FTZ R215, R3, R188 ;  /* 0x000000bc03d77220 */ /* 0x000fc60000410000 */
[----:B------:R-:W2:Y:S01]  /*0e80*/  LDL R188, [R1+0x5c] ;  /* 0x00005c0001bc7983 */ /* 0x000ea20000100800 */
[----:B---3--:R-:W-:Y:S02]  /*0e90*/  PRMT R189, R180, 0x7632, R189 ;  /* 0x00007632b4bd7816 */ /* 0x008fe400000000bd */
[C---:B------:R-:W-:Y:S02]  /*0ea0*/  PRMT R190, R182.reuse, 0x7632, R190 ;  /* 0x00007632b6be7816 */ /* 0x040fe400000000be */
[----:B------:R-:W-:Y:S01]  /*0eb0*/  SHF.L.U32 R12, R182, 0x10, RZ ;  /* 0x00000010b60c7819 */ /* 0x000fe200000006ff */
[----:B------:R-:W-:Y:S01]  /*0ec0*/  FADD.FTZ R182, -R2, R184 ;  /* 0x000000b802b67221 */ /* 0x000fe20000010100 */
[----:B------:R-:W-:Y:S02]  /*0ed0*/  SHF.L.U32 R184, R189, 0x10, RZ ;  /* 0x00000010bdb87819 */ /* 0x000fe400000006ff */
[----:B------:R-:W3:Y:S01]  /*0ee0*/  LDL R189, [R1+0x54] ;  /* 0x0000540001bd7983 */ /* 0x000ee20000100800 */
[----:B------:R-:W-:-:S02]  /*0ef0*/  PRMT R191, R183, 0x7632, R191 ;  /* 0x00007632b7bf7816 */ /* 0x000fc400000000bf */
[----:B------:R-:W-:Y:S01]  /*0f00*/  SHF.L.U32 R13, R183, 0x10, RZ ;  /* 0x00000010b70d7819 */ /* 0x000fe200000006ff */
[C---:B------:R-:W-:Y:S02]  /*0f10*/  FADD.FTZ R183, -R2.reuse, R186 ;  /* 0x000000ba02b77221 */ /* 0x040fe40000010100 */
[----:B------:R-:W3:Y:S01]  /*0f20*/  LDL R186, [R1+0x44] ;  /* 0x0000440001ba7983 */ /* 0x000ee20000100800 */
[----:B------:R-:W-:Y:S01]  /*0f30*/  FADD.FTZ R11, -R2, R11 ;  /* 0x0000000b020b7221 */ /* 0x000fe20000010100 */
[----:B------:R-:W-:Y:S02]  /*0f40*/  IMAD.U32 R180, R180, 0x10000, RZ ;  /* 0x00010000b4b47824 */ /* 0x000fe400078e00ff */
[----:B------:R-:W-:Y:S01]  /*0f50*/  FMUL.FTZ R0, R3, R0 ;  /* 0x0000000003007220 */ /* 0x000fe20000410000 */
[----:B------:R-:W-:Y:S01]  /*0f60*/  PRMT R10, R181, 0x7632, R10 ;  /* 0x00007632b50a7816 */ /* 0x000fe2000000000a */
[----:B------:R-:W-:Y:S01]  /*0f70*/  FMUL.FTZ R214, R3, R11 ;  /* 0x0000000b03d67220 */ /* 0x000fe20000410000 */
[----:B------:R-:W-:Y:S01]  /*0f80*/  SHF.L.U32 R181, R181, 0x10, RZ ;  /* 0x00000010b5b57819 */ /* 0x000fe200000006ff */
[----:B------:R-:W-:Y:S01]  /*0f90*/  FADD.FTZ R84, R84, R180 ;  /* 0x000000b454547221 */ /* 0x000fe20000010000 */
[----:B------:R-:W-:Y:S01]  /*0fa0*/  FFMA.FTZ R48, R0, R180, R48 ;  /* 0x000000b400307223 */ /* 0x000fe20000010030 */
[----:B------:R-:W-:Y:S01]  /*0fb0*/  FMUL.FTZ R11, R3, R183 ;  /* 0x000000b7030b7220 */ /* 0x000fe20000410000 */
[----:B------:R-:W-:Y:S01]  /*0fc0*/  FADD.FTZ R90, R90, R13 ;  /* 0x0000000d5a5a7221 */ /* 0x000fe20000010000 */
[-C--:B------:R-:W-:Y:S01]  /*0fd0*/  FMUL.FTZ R218, R218, R13.reuse ;  /* 0x0000000ddada7220 */ /* 0x080fe20000410000 */
[----:B------:R-:W-:Y:S01]  /*0fe0*/  FADD.FTZ R88, R88, R12 ;  /* 0x0000000c58587221 */ /* 0x000fe20000010000 */
[----:B------:R-:W-:Y:S01]  /*0ff0*/  FFMA.FTZ R54, R11, R13, R54 ;  /* 0x0000000d0b367223 */ /* 0x000fe20000010036 */
[----:B------:R-:W-:Y:S01]  /*1000*/  FADD.FTZ R86, R86, R181 ;  /* 0x000000b556567221 */ /* 0x000fe20000010000 */
[-C--:B------:R-:W-:Y:S01]  /*1010*/  FFMA.FTZ R50, R215, R181.reuse, R50 ;  /* 0x000000b5d7327223 */ /* 0x080fe20000010032 */
[----:B------:R-:W-:Y:S01]  /*1020*/  FFMA.FTZ R49, R217, R184, R49 ;  /* 0x000000b8d9317223 */ /* 0x000fe20000010031 */
[----:B------:R-:W-:Y:S01]  /*1030*/  FADD.FTZ R85, R85, R184 ;  /* 0x000000b855557221 */ /* 0x000fe20000010000 */
[----:B------:R-:W-:Y:S01]  /*1040*/  IADD3 R22, R22, 0x20, RZ ;  /* 0x0000002016167810 */ /* 0x000fe20007ffe0ff */
[----:B----4-:R-:W-:Y:S01]  /*1050*/  FMUL.FTZ R9, R9, R180 ;  /* 0x000000b409097220 */ /* 0x010fe20000410000 */
[----:B------:R-:W-:Y:S01]  /*1060*/  SHF.L.U32 R180, R10, 0x10, RZ ;  /* 0x000000100ab47819 */ /* 0x000fe200000006ff */
[----:B------:R-:W-:Y:S01]  /*1070*/  FMUL.FTZ R10, R3, R182 ;  /* 0x000000b6030a7220 */ /* 0x000fe20000410000 */
[----:B--2---:R-:W-:Y:S01]  /*1080*/  FMUL.FTZ R187, R187, R181 ;  /* 0x000000b5bbbb7220 */ /* 0x004fe20000410000 */
[----:B------:R-:W-:-:S02]  /*1090*/  FADD.FTZ R13, RZ, R9 ;  /* 0x00000009ff0d7221 */ /* 0x000fc40000010000 */
[-C--:B------:R-:W-:Y:S01]  /*10a0*/  FFMA.FTZ R52, R10, R12.reuse, R52 ;  /* 0x0000000c0a347223 */ /* 0x080fe20000010034 */
[----:B------:R-:W-:Y:S01]  /*10b0*/  FMUL.FTZ R185, R185, R12 ;  /* 0x0000000cb9b97220 */ /* 0x000fe20000410000 */
[----:B------:R-:W-:Y:S01]  /*10c0*/  FFMA.FTZ R12, R0, R9, RZ ;  /* 0x00000009000c7223 */ /* 0x000fe200000100ff */
[----:B------:R-:W-:Y:S01]  /*10d0*/  STL [R1+0x10], R187 ;  /* 0x000010bb01007387 */ /* 0x000fe20000100800 */
[----:B------:R-:W-:-:S03]  /*10e0*/  FFMA.FTZ R51, R214, R180, R51 ;  /* 0x000000b4d6337223 */ /* 0x000fc60000010033 */
[----:B------:R-:W-:Y:S01]  /*10f0*/  STL [R1+0x8], R185 ;  /* 0x000008b901007387 */ /* 0x000fe20000100800 */
[----:B------:R-:W-:-:S03]  /*1100*/  FADD.FTZ R87, R87, R180 ;  /* 0x000000b457577221 */ /* 0x000fc60000010000 */
[----:B------:R-:W-:Y:S01]  /*1110*/  STL [R1], R218 ;  /* 0x000000da01007387 */ /* 0x000fe20000100800 */
[----:B------:R-:W-:Y:S02]  /*1120*/  IMAD.U32 R181, R190, 0x10000, RZ ;  /* 0x00010000beb57824 */ /* 0x000fe400078e00ff */
[----:B---3--:R-:W-:-:S04]  /*1130*/  FMUL.FTZ R183, R189, R184 ;  /* 0x000000b8bdb77220 */ /* 0x008fc80000410000 */
[----:B------:R-:W-:Y:S01]  /*1140*/  FADD.FTZ R13, R13, R183 ;  /* 0x000000b70d0d7221 */ /* 0x000fe20000010000 */
[----:B------:R-:W-:Y:S01]  /*1150*/  FFMA.FTZ R12, R217, R183, R12 ;  /* 0x000000b7d90c7223 */ /* 0x000fe2000001000c */
[----:B------:R0:W-:Y:S02]  /*1160*/  STL [R1+0x14], R183 ;  /* 0x000014b701007387 */ /* 0x0001e40000100800 */
[----:B------:R-:W-:Y:S01]  /*1170*/  FADD.FTZ R13, R13, R187 ;  /* 0x000000bb0d0d7221 */ /* 0x000fe20000010000 */
[----:B0-----:R-:W-:Y:S01]  /*1180*/  FMUL.FTZ R183, R188, R180 ;  /* 0x000000b4bcb77220 */ /* 0x001fe20000410000 */
[----:B------:R-:W-:Y:S01]  /*1190*/  FFMA.FTZ R180, R215, R187, R12 ;  /* 0x000000bbd7b47223 */ /* 0x000fe2000001000c */
[----:B------:R-:W-:Y:S02]  /*11a0*/  FMUL.FTZ R12, R3, R7 ;  /* 0x00000007030c7220 */ /* 0x000fe40000410000 */
[----:B------:R-:W-:Y:S01]  /*11b0*/  FADD.FTZ R7, R13, R183 ;  /* 0x000000b70d077221 */ /* 0x000fe20000010000 */
[----:B------:R0:W-:Y:S01]  /*11c0*/  STL [R1+0xc], R183 ;  /* 0x00000cb701007387 */ /* 0x0001e20000100800 */
[----:B------:R-:W-:Y:S01]  /*11d0*/  FFMA.FTZ R13, R214, R183, R180 ;  /* 0x000000b7d60d7223 */ /* 0x000fe200000100b4 */
[----:B0-----:R-:W-:-:S05]  /*11e0*/  FMUL.FTZ R183, R186, R181 ;  /* 0x000000b5bab77220 */ /* 0x001fca0000410000 */
[----:B------:R0:W-:Y:S01]  /*11f0*/  STL [R1+0x4], R183 ;  /* 0x000004b701007387 */ /* 0x0001e20000100800 */
        /* <DEDUP_REMOVED lines=12> */
[----:B------:R-:W-:Y:S01]  /*12c0*/  FADD.FTZ R91, R91, R182 ;  /* 0x000000b65b5b7221 */ /* 0x000fe20000010000 */
[C---:B------:R-:W-:Y:S01]  /*12d0*/  FFMA.FTZ R55, R13.reuse, R182, R55 ;  /* 0x000000b60d377223 */ /* 0x040fe20000010037 */
[----:B------:R-:W-:Y:S01]  /*12e0*/  FFMA.FTZ R7, R13, R252, R180 ;  /* 0x000000fc0d077223 */ /* 0x000fe200000100b4 */
[----:B0-----:R-:W-:-:S07]  /*12f0*/  IADD3 R218, R6, 0x20, RZ ;  /* 0x0000002006da7810 */ /* 0x001fce0007ffe0ff */
.L_x_7072:
[----:B------:R-:W-:Y:S05]  /*1300*/  BSYNC B2 ;  /* 0x0000000000027941 */ /* 0x000fea0003800000 */
.L_x_7071:
        /* <DEDUP_REMOVED lines=9> */
[----:B------:R-:W4:Y:S04]  /*13a0*/  LDL R248, [R1+0x3c] ;  /* 0x00003c0001f87983 */ /* 0x000f280000100800 */
[----:B------:R-:W4:Y:S04]  /*13b0*/  LDL R247, [R1+0x20] ;  /* 0x0000200001f77983 */ /* 0x000f280000100800 */
[----:B------:R-:W4:Y:S01]  /*13c0*/  LDL R246, [R1+0x24] ;  /* 0x0000240001f67983 */ /* 0x000f220000100800 */
[----:B0-----:R-:W-:-:S05]  /*13d0*/  @P4 IMAD.WIDE.U32 R14, R218, 0x20, R180 ;  /* 0x00000020da0e4825 */ /* 0x001fca00078e00b4 */
[----:B------:R-:W5:Y:S04]  /*13e0*/  @P4 LDG.E.128 R140, desc[UR4][R14.64] ;  /* 0x000000040e8c4981 */ /* 0x000f68000c1e1d00 */
[----:B------:R0:W5:Y:S02]  /*13f0*/  @P4 LDG.E.128 R144, desc[UR4][R14.64+0x10] ;  /* 0x000010040e904981 */ /* 0x000164000c1e1d00 */
[----:B0-----:R-:W0:Y:S01]  /*1400*/  LDC.64 R14, c[0x0][0x238] ;  /* 0x00008e00ff0e7b82 */ /* 0x001e220000000a00 */
[----:B-1----:R-:W-:-:S05]  /*1410*/  IMAD.WIDE.U32 R20, R22, 0x10, R20 ;  /* 0x0000001016147825 */ /* 0x002fca00078e0014 */
[----:B------:R-:W2:Y:S01]  /*1420*/  LDG.E.128 R180, desc[UR4][R20.64] ;  /* 0x0000000414b47981 */ /* 0x000ea2000c1e1d00 */
[----:B0-----:R-:W-:-:S05]  /*1430*/  IMAD.WIDE.U32 R14, R218, 0x20, R14 ;  /* 0x00000020da0e7825 */ /* 0x001fca00078e000e */
[----:B------:R-:W3:Y:S04]  /*1440*/  LDG.E.128 R16, desc[UR4][R14.64] ;  /* 0x000000040e107981 */ /* 0x000ee8000c1e1d00 */
[----:B------:R3:W4:Y:S01]  /*1450*/  LDG.E.128 R184, desc[UR4][R14.64+0x10] ;  /* 0x000010040eb87981 */ /* 0x000722000c1e1d00 */
[----:B--2---:R-:W-:Y:S01]  /*1460*/  PRMT R190, R180, 0x7632, R190 ;  /* 0x00007632b4be7816 */ /* 0x004fe200000000be */
[C---:B---3--:R-:W-:Y:S01]  /*1470*/  FADD.FTZ R14, -R2.reuse, R16 ;  /* 0x00000010020e7221 */ /* 0x048fe20000010100 */
[----:B------:R-:W-:Y:S01]  /*1480*/  FADD.FTZ R16, -R2, R18 ;  /* 0x0000001202107221 */ /* 0x000fe20000010100 */
[----:B------:R-:W-:Y:S01]  /*1490*/  SHF.L.U32 R18, R180, 0x10, RZ ;  /* 0x00000010b4127819 */ /* 0x000fe200000006ff */
[C---:B----4-:R-:W-:Y:S02]  /*14a0*/  FADD.FTZ R180, -R2.reuse, R186 ;  /* 0x000000ba02b47221 */ /* 0x050fe40000010100 */
[----:B------:R-:W2:Y:S01]  /*14b0*/  LDL R186, [R1+0x28] ;  /* 0x0000280001ba7983 */ /* 0x000ea20000100800 */
[----:B------:R-:W-:-:S03]  /*14c0*/  FADD.FTZ R20, -R2, R185 ;  /* 0x000000b902147221 */ /* 0x000fc60000010100 */
[----:B------:R-:W3:Y:S01]  /*14d0*/  LDL R185, [R1+0x2c] ;  /* 0x00002c0001b97983 */ /* 0x000ee20000100800 */
[C---:B------:R-:W-:Y:S01]  /*14e0*/  FADD.FTZ R15, -R2.reuse, R17 ;  /* 0x00000011020f7221 */ /* 0x040fe20000010100 */
[C---:B------:R-:W-:Y:S01]  /*14f0*/  FADD.FTZ R17, -R2.reuse, R19 ;  /* 0x0000001302117221 */ /* 0x040fe20000010100 */
[C---:B------:R-:W-:Y:S02]  /*1500*/  PRMT R191, R181.reuse, 0x7632, R191 ;  /* 0x00007632b5bf7816 */ /* 0x040fe400000000bf */
[----:B------:R-:W-:Y:S01]  /*1510*/  SHF.L.U32 R19, R181, 0x10, RZ ;  /* 0x00000010b5137819 */ /* 0x000fe200000006ff */
[----:B------:R-:W-:Y:S01]  /*1520*/  FADD.FTZ R181, -R2, R184 ;  /* 0x000000b802b57221 */ /* 0x000fe20000010100 */
[----:B------:R-:W-:Y:S01]  /*1530*/  SHF.L.U32 R184, R190, 0x10, RZ ;  /* 0x00000010beb87819 */ /* 0x000fe200000006ff */
[----:B-----5:R-:W-:Y:S01]  /*1540*/  FMUL.FTZ R14, R3, R14 ;  /* 0x0000000e030e7220 */ /* 0x020fe20000410000 */
[----:B------:R-:W-:Y:S01]  /*1550*/  FMUL.FTZ R251, R251, R18 ;  /* 0x00000012fbfb7220 */ /* 0x000fe20000410000 */
[----:B------:R-:W-:-:S02]  /*1560*/  FMUL.FTZ R15, R3, R15 ;  /* 0x0000000f030f7220 */ /* 0x000fc40000410000 */
[----:B------:R-:W-:Y:S01]  /*1570*/  FMUL.FTZ R250, R250, R184 ;  /* 0x000000b8fafa7220 */ /* 0x000fe20000410000 */
[----:B------:R-:W-:Y:S01]  /*1580*/  FADD.FTZ R8, R8, R251 ;  /* 0x000000fb08087221 */ /* 0x000fe20000010000 */
[----:B------:R-:W-:Y:S01]  /*1590*/  FFMA.FTZ R7, R14, R251, R7 ;  /* 0x000000fb0e077223 */ /* 0x000fe20000010007 */
[C---:B------:R-:W-:Y:S01]  /*15a0*/  PRMT R244, R182.reuse, 0x7632, R244 ;  /* 0x00007632b6f47816 */ /* 0x040fe200000000f4 */
[----:B------:R-:W-:Y:S01]  /*15b0*/  IMAD.U32 R188, R182, 0x10000, RZ ;  /* 0x00010000b6bc7824 */ /* 0x000fe200078e00ff */
        /* <DEDUP_REMOVED lines=25> */
[----:B------:R-:W-:Y:S01]  /*1750*/  FADD.FTZ R21, -R2, R187 ;  /* 0x000000bb02157221 */ /* 0x000fe20000010100 */
[C---:B------:R-:W-:Y:S01]  /*1760*/  FMUL.FTZ R19, R3.reuse, R180 ;  /* 0x000000b403137220 */ /* 0x040fe20000410000 */
        /* <DEDUP_REMOVED lines=17> */
[----:B--2---:R-:W-:Y:S01]  /*1880*/  FMUL.FTZ R245, R186, R189 ;  /* 0x000000bdbaf57220 */ /* 0x004fe20000410000 */
[----:B---3--:R-:W-:-:S03]  /*1890*/  FMUL.FTZ R244, R185, R181 ;  /* 0x000000b5b9f47220 */ /* 0x008fc60000410000 */
[----:B------:R-:W-:Y:S01]  /*18a0*/  FADD.FTZ R8, R8, R245 ;  /* 0x000000f508087221 */ /* 0x000fe20000010000 */
[----:B------:R-:W-:-:S03]  /*18b0*/  FFMA.FTZ R7, R19, R245, R7 ;  /* 0x000000f513077223 */ /* 0x000fc60000010007 */
[----:B------:R-:W-:Y:S01]  /*18c0*/  FADD.FTZ R8, R8, R244 ;  /* 0x000000f408087221 */ /* 0x000fe20000010000 */
[----:B------:R-:W-:-:S07]  /*18d0*/  FFMA.FTZ R7, R21, R244, R7 ;  /* 0x000000f415077223 */ /* 0x000fce0000010007 */
.L_x_7074:
[----:B------:R-:W-:Y:S05]  /*18e0*/  BSYNC B2 ;  /* 0x0000000000027941 */ /* 0x000fea0003800000 */
.L_x_7073:
        /* <DEDUP_REMOVED lines=8> */
[----:B------:R-:W5:Y:S01]  /*1970*/  @P4 LDG.E.128 R148, desc[UR4][R180.64] ;  /* 0x00000004b4944981 */ /* 0x000f62000c1e1d00 */
[----:B-1----:R-:W-:-:S03]  /*1980*/  IMAD.WIDE.U32 R188, R218, 0x20, R188 ;  /* 0x00000020dabc7825 */ /* 0x002fc600078e00bc */
[----:B------:R0:W5:Y:S01]  /*1990*/  @P4 LDG.E.128 R152, desc[UR4][R180.64+0x10] ;  /* 0x00001004b4984981 */ /* 0x000162000c1e1d00 */
[----:B--2---:R-:W-:-:S03]  /*19a0*/  IMAD.WIDE.U32 R184, R22, 0x10, R184 ;  /* 0x0000001016b87825 */ /* 0x004fc600078e00b8 */
[----:B------:R-:W2:Y:S04]  /*19b0*/  LDG.E.128 R180, desc[UR4][R188.64] ;  /* 0x00000004bcb47981 */ /* 0x000ea8000c1e1d00 */
[----:B------:R-:W3:Y:S04]  /*19c0*/  LDG.E.128 R184, desc[UR4][R184.64] ;  /* 0x00000004b8b87981 */ /* 0x000ee8000c1e1d00 */
[----:B------:R-:W4:Y:S01]  /*19d0*/  LDG.E.128 R188, desc[UR4][R188.64+0x10] ;  /* 0x00001004bcbc7981 */ /* 0x000f22000c1e1d00 */
[----:B------:R-:W-:Y:S02]  /*19e0*/  IADD3 R22, R22, 0x20, RZ ;  /* 0x0000002016167810 */ /* 0x000fe40007ffe0ff */
[----:B------:R-:W-:Y:S01]  /*19f0*/  IADD3 R218, R218, 0x20, RZ ;  /* 0x00000020dada7810 */ /* 0x000fe20007ffe0ff */
[C---:B--2---:R-:W-:Y:S01]  /*1a00*/  FADD.FTZ R194, -R2.reuse, R183 ;  /* 0x000000b702c27221 */ /* 0x044fe20000010100 */
[C---:B------:R-:W-:Y:S01]  /*1a10*/  FADD.FTZ R23, -R2.reuse, R180 ;  /* 0x000000b402177221 */ /* 0x040fe20000010100 */
[C---:B------:R-:W-:Y:S01]  /*1a20*/  FADD.FTZ R192, -R2.reuse, R181 ;  /* 0x000000b502c07221 */ /* 0x040fe20000010100 */
[----:B------:R-:W-:Y:S01]  /*1a30*/  FADD.FTZ R193, -R2, R182 ;  /* 0x000000b602c17221 */ /* 0x000fe20000010100 */
[C---:B---3--:R-:W-:Y:S01]  /*1a40*/  PRMT R195, R184.reuse, 0x7632, R195 ;  /* 0x00007632b8c37816 */ /* 0x048fe200000000c3 */
[C---:B-----5:R-:W-:Y:S01]  /*1a50*/  FMUL.FTZ R23, R3.reuse, R23 ;  /* 0x0000001703177220 */ /* 0x060fe20000410000 */
[----:B------:R-:W-:Y:S01]  /*1a60*/  SHF.L.U32 R183, R184, 0x10, RZ ;  /* 0x00000010b8b77819 */ /* 0x000fe200000006ff */
[C---:B------:R-:W-:Y:S01]  /*1a70*/  FMUL.FTZ R192, R3.reuse, R192 ;  /* 0x000000c003c07220 */ /* 0x040fe20000410000 */
[C---:B------:R-:W-:Y:S01]  /*1a80*/  PRMT R198, R186.reuse, 0x7632, R198 ;  /* 0x00007632bac67816 */ /* 0x040fe200000000c6 */
[----:B------:R-:W-:Y:S01]  /*1a90*/  FMUL.FTZ R193, R3, R193 ;  /* 0x000000c103c17220 */ /* 0x000fe20000410000 */
[----:B------:R-:W-:Y:S01]  /*1aa0*/  SHF.L.U32 R196, R186, 0x10, RZ ;  /* 0x00000010bac47819 */ /* 0x000fe200000006ff */
[----:B------:R-:W-:-:S02]  /*1ab0*/  IMAD.U32 R186, R195, 0x10000, RZ ;  /* 0x00010000c3ba7824 */ /* 0x000fc400078e00ff */
[----:B------:R-:W-:Y:S01]  /*1ac0*/  FMUL.FTZ R243, R24, R183 ;  /* 0x000000b718f37220 */ /* 0x000fe20000410000 */
[C---:B------:R-:W-:Y:S01]  /*1ad0*/  PRMT R197, R185.reuse, 0x7632, R197 ;  /* 0x00007632b9c57816 */ /* 0x040fe200000000c5 */
[----:B------:R-:W-:Y:S01]  /*1ae0*/  FADD.FTZ R100, R100, R183 ;  /* 0x000000b764647221 */ /* 0x000fe20000010000 */
[----:B------:R-:W-:Y:S01]  /*1af0*/  SHF.L.U32 R182, R185, 0x10, RZ ;  /* 0x00000010b9b67819 */ /* 0x000fe200000006ff */
[----:B------:R-:W-:Y:S01]  /*1b00*/  FADD.FTZ R8, R8, R243 ;  /* 0x000000f308087221 */ /* 0x000fe20000010000 */
[----:B------:R-:W-:Y:S01]  /*1b10*/  FFMA.FTZ R7, R23, R243, R7 ;  /* 0x000000f317077223 */ /* 0x000fe20000010007 */
[----:B------:R-:W-:Y:S01]  /*1b20*/  FMUL.FTZ R242, R25, R186 ;  /* 0x000000ba19f27220 */ /* 0x000fe20000410000 */
[----:B------:R-:W-:Y:S01]  /*1b30*/  FFMA.FTZ R64, R23, R183, R64 ;  /* 0x000000b717407223 */ /* 0x000fe20000010040 */
[----:B------:R-:W-:Y:S01]  /*1b40*/  SHF.L.U32 R183, R197, 0x10, RZ ;  /* 0x00000010c5b77819 */ /* 0x000fe200000006ff */
[----:B------:R-:W-:Y:S01]  /*1b50*/  FMUL.FTZ R241, R26, R182 ;  /* 0x000000b61af17220 */ /* 0x000fe20000410000 */
[----:B------:R-:W-:Y:S01]  /*1b60*/  FADD.FTZ R8, R8, R242 ;  /* 0x000000f208087221 */ /* 0x000fe20000010000 */
[----:B------:R-:W-:Y:S01]  /*1b70*/  FFMA.FTZ R7, R192, R242, R7 ;  /* 0x000000f2c0077223 */ /* 0x000fe20000010007 */
[----:B----4-:R-:W-:Y:S01]  /*1b80*/  FADD.FTZ R185, -R2, R188 ;  /* 0x000000bc02b97221 */ /* 0x010fe20000010100 */
[----:B------:R-:W-:Y:S01]  /*1b90*/  FMUL.FTZ R194, R3, R194 ;  /* 0x000000c203c27220 */ /* 0x000fe20000410000 */
[----:B------:R-:W-:Y:S01]  /*1ba0*/  FMUL.FTZ R240, R27, R183 ;  /* 0x000000b71bf07220 */ /* 0x000fe20000410000 */
[----:B------:R-:W-:Y:S01]  /*1bb0*/  FADD.FTZ R8, R8, R241 ;  /* 0x000000f108087221 */ /* 0x000fe20000010000 */
[----:B------:R-:W-:Y:S01]  /*1bc0*/  FFMA.FTZ R7, R193, R241, R7 ;  /* 0x000000f1c1077223 */ /* 0x000fe20000010007 */
[----:B------:R-:W-:Y:S01]  /*1bd0*/  FMUL.FTZ R195, R3, R185 ;  /* 0x000000b903c37220 */ /* 0x000fe20000410000 */
[----:B------:R-:W-:Y:S01]  /*1be0*/  SHF.L.U32 R185, R198, 0x10, RZ ;  /* 0x00000010c6b97819 */ /* 0x000fe200000006ff */
[----:B0-----:R-:W-:Y:S01]  /*1bf0*/  FADD.FTZ R180, -R2, R189 ;  /* 0x000000bd02b47221 */ /* 0x001fe20000010100 */
        /* <DEDUP_REMOVED lines=35> */
[----:B------:R-:W-:-:S07]  /*1e30*/  FFMA.FTZ R7, R198, R236, R7 ;  /* 0x000000ecc6077223 */ /* 0x000fce0000010007 */
.L_x_7076:
[----:B------:R-:W-:Y:S05]  /*1e40*/  BSYNC B2 ;  /* 0x0000000000027941 */ /* 0x000fea0003800000 */
.L_x_7075:
        /* <DEDUP_REMOVED lines=10> */
[----:B------:R0:W5:Y:S04]  /*1ef0*/  @P4 LDG.E.128 R160, desc[UR4][R180.64+0x10] ;  /* 0x00001004b4a04981 */ /* 0x000168000c1e1d00 */
[----:B------:R-:W3:Y:S01]  /*1f00*/  LDG.E.128 R184, desc[UR4][R184.64] ;  /* 0x00000004b8b87981 */ /* 0x000ee2000c1e1d00 */
[----:B--2---:R-:W-:-:S05]  /*1f10*/  IMAD.WIDE.U32 R188, R218, 0x20, R188 ;  /* 0x00000020dabc7825 */ /* 0x004fca00078e00bc */
[----:B------:R-:W2:Y:S04]  /*1f20*/  LDG.E.128 R180, desc[UR4][R188.64] ;  /* 0x00000004bcb47981 */ /* 0x000ea8000c1e1d00 */
[----:B------:R-:W4:Y:S01]  /*1f30*/  LDG.E.128 R188, desc[UR4][R188.64+0x10] ;  /* 0x00001004bcbc7981 */ /* 0x000f22000c1e1d00 */
[----:B------:R-:W-:Y:S02]  /*1f40*/  IADD3 R22, R22, 0x20, RZ ;  /* 0x0000002016167810 */ /* 0x000fe40007ffe0ff */
[----:B------:R-:W-:Y:S02]  /*1f50*/  IADD3 R218, R218, 0x20, RZ ;  /* 0x00000020dada7810 */ /* 0x000fe40007ffe0ff */
[----:B---3--:R-:W-:Y:S02]  /*1f60*/  PRMT R203, R184, 0x7632, R203 ;  /* 0x00007632b8cb7816 */ /* 0x008fe400000000cb */
[----:B------:R-:W-:-:S02]  /*1f70*/  PRMT R206, R186, 0x7632, R206 ;  /* 0x00007632bace7816 */ /* 0x000fc400000000ce */
[----:B------:R-:W-:Y:S01]  /*1f80*/  SHF.L.U32 R204, R186, 0x10, RZ ;  /* 0x00000010bacc7819 */ /* 0x000fe200000006ff */
[C---:B--2---:R-:W-:Y:S01]  /*1f90*/  FADD.FTZ R202, -R2.reuse, R183 ;  /* 0x000000b702ca7221 */ /* 0x044fe20000010100 */
[----:B------:R-:W-:Y:S01]  /*1fa0*/  FADD.FTZ R199, -R2, R180 ;  /* 0x000000b402c77221 */ /* 0x000fe20000010100 */
[----:B------:R-:W-:Y:S01]  /*1fb0*/  IMAD.U32 R183, R184, 0x10000, RZ ;  /* 0x00010000b8b77824 */ /* 0x000fe200078e00ff */
[----:B------:R-:W-:Y:S01]  /*1fc0*/  SHF.L.U32 R186, R203, 0x10, RZ ;  /* 0x00000010cbba7819 */ /* 0x000fe200000006ff */
[----:B------:R-:W-:Y:S01]  /*1fd0*/  FADD.FTZ R200, -R2, R181 ;  /* 0x000000b502c87221 */ /* 0x000fe20000010100 */
[----:B-----5:R-:W-:Y:S01]  /*1fe0*/  FMUL.FTZ R199, R3, R199 ;  /* 0x000000c703c77220 */ /* 0x020fe20000410000 */
[----:B------:R-:W-:Y:S01]  /*1ff0*/  FMUL.FTZ R235, R32, R183 ;  /* 0x000000b720eb7220 */ /* 0x000fe20000410000 */
[----:B------:R-:W-:Y:S01]  /*2000*/  FADD.FTZ R201, -R2, R182 ;  /* 0x000000b602c97221 */ /* 0x000fe20000010100 */
[----:B------:R-:W-:Y:S01]  /*2010*/  PRMT R205, R185, 0x7632, R205 ;  /* 0x00007632b9cd7816 */ /* 0x000fe200000000cd */
[----:B------:R-:W-:Y:S01]  /*2020*/  FMUL.FTZ R200, R3, R200 ;  /* 0x000000c803c87220 */ /* 0x000fe20000410000 */
[----:B------:R-:W-:Y:S01]  /*2030*/  SHF.L.U32 R182, R185, 0x10, RZ ;  /* 0x00000010b9b67819 */ /* 0x000fe200000006ff */
[----:B------:R-:W-:Y:S01]  /*2040*/  FADD.FTZ R8, R8, R235 ;  /* 0x000000eb08087221 */ /* 0x000fe20000010000 */
[----:B------:R-:W-:Y:S01]  /*2050*/  FFMA.FTZ R7, R199, R235, R7 ;  /* 0x000000ebc7077223 */ /* 0x000fe20000010007 */
        /* <DEDUP_REMOVED lines=14> */
[----:B0-----:R-:W-:Y:S01]  /*2140*/  FADD.FTZ R180, -R2, R189 ;  /* 0x000000bd02b47221 */ /* 0x001fe20000010100 */
[----:B------:R-:W-:-:S02]  /*2150*/  IMAD.U32 R185, R206, 0x10000, RZ ;  /* 0x00010000ceb97824 */ /* 0x000fc400078e00ff */
        /* <DEDUP_REMOVED lines=36> */
.L_x_7078:
[----:B------:R-:W-:Y:S05]  /*23a0*/  BSYNC B2 ;  /* 0x0000000000027941 */ /* 0x000fea0003800000 */
.L_x_7077:
[----:B------:R-:W2:Y:S02]  /*23b0*/  LDL R180, [R1+0x60] ;  /* 0x0000600001b47983 */ /* 0x000ea40000100800 */
[----:B--2---:R-:W-:-:S13]  /*23c0*/  ISETP.NE.AND P4, PT, R180, RZ, PT ;  /* 0x000000ffb400720c */ /* 0x004fda0003f85270 */
        /* <DEDUP_REMOVED lines=13> */
[----:B------:R-:W0:Y:S01]  /*24a0*/  LDG.E.128 R184, desc[UR4][R184.64+0x10] ;  /* 0x00001004b8b87981 */ /* 0x000e22000c1e1d00 */
[C---:B--2---:R-:W-:Y:S01]  /*24b0*/  FADD.FTZ R207, -R2.reuse, R180 ;  /* 0x000000b402cf7221 */ /* 0x044fe20000010100 */
[C---:B------:R-:W-:Y:S01]  /*24c0*/  FADD.FTZ R182, -R2.reuse, R182 ;  /* 0x000000b602b67221 */ /* 0x040fe20000010100 */
[C---:B------:R-:W-:Y:S01]  /*24d0*/  FADD.FTZ R208, -R2.reuse, R181 ;  /* 0x000000b502d07221 */ /* 0x040fe20000010100 */
[----:B------:R-:W-:-:S02]  /*24e0*/  FADD.FTZ R183, -R2, R183 ;  /* 0x000000b702b77221 */ /* 0x000fc40000010100 */
[C---:B-----5:R-:W-:Y:S01]  /*24f0*/  FMUL.FTZ R209, R3.reuse, R182 ;  /* 0x000000b603d17220 */ /* 0x060fe20000410000 */
[--C-:B0-----:R-:W-:Y:S01]  /*2500*/  FADD.FTZ R180, -R2, R186.reuse ;  /* 0x000000ba02b47221 */ /* 0x101fe20000010100 */
[C---:B---3--:R-:W-:Y:S02]  /*2510*/  PRMT R186, R188.reuse, 0x7632, R186 ;  /* 0x00007632bcba7816 */ /* 0x048fe400000000ba */
[----:B------:R-:W-:Y:S01]  /*2520*/  SHF.L.U32 R188, R188, 0x10, RZ ;  /* 0x00000010bcbc7819 */ /* 0x000fe200000006ff */
[----:B------:R-:W-:Y:S01]  /*2530*/  FADD.FTZ R181, -R2, R184 ;  /* 0x000000b802b57221 */ /* 0x000fe20000010100 */
[----:B------:R-:W-:Y:S01]  /*2540*/  SHF.L.U32 R182, R186, 0x10, RZ ;  /* 0x00000010bab67819 */ /* 0x000fe200000006ff */
[----:B------:R-:W-:Y:S01]  /*2550*/  FADD.FTZ R22, -R2, R185 ;  /* 0x000000b902167221 */ /* 0x000fe20000010100 */
[----:B------:R-:W-:Y:S01]  /*2560*/  FMUL.FTZ R207, R3, R207 ;  /* 0x000000cf03cf7220 */ /* 0x000fe20000410000 */
[----:B------:R-:W-:Y:S01]  /*2570*/  FMUL.FTZ R229, R40, R188 ;  /* 0x000000bc28e57220 */ /* 0x000fe20000410000 */
[--C-:B------:R-:W-:Y:S01]  /*2580*/  FADD.FTZ R2, -R2, R187.reuse ;  /* 0x000000bb02027221 */ /* 0x100fe20000010100 */
[----:B------:R-:W-:Y:S01]  /*2590*/  PRMT R187, R189, 0x7632, R187 ;  /* 0x00007632bdbb7816 */ /* 0x000fe200000000bb */
[----:B------:R-:W-:Y:S01]  /*25a0*/  FMUL.FTZ R208, R3, R208 ;  /* 0x000000d003d07220 */ /* 0x000fe20000410000 */
[----:B------:R-:W-:Y:S01]  /*25b0*/  SHF.L.U32 R189, R189, 0x10, RZ ;  /* 0x00000010bdbd7819 */ /* 0x000fe200000006ff */
[----:B------:R-:W-:Y:S01]  /*25c0*/  FADD.FTZ R8, R8, R229 ;  /* 0x000000e508087221 */ /* 0x000fe20000010000 */
[----:B------:R-:W-:Y:S01]  /*25d0*/  FFMA.FTZ R7, R207, R229, R7 ;  /* 0x000000e5cf077223 */ /* 0x000fe20000010007 */
[----:B------:R-:W-:Y:S01]  /*25e0*/  FMUL.FTZ R228, R41, R182 ;  /* 0x000000b629e47220 */ /* 0x000fe20000410000 */
[----:B------:R-:W-:Y:S01]  /*25f0*/  FMUL.FTZ R210, R3, R183 ;  /* 0x000000b703d27220 */ /* 0x000fe20000410000 */
        /* <DEDUP_REMOVED lines=47> */
.L_x_7070:
[----:B------:R-:W-:Y:S05]  /*28f0*/  BSYNC B1 ;  /* 0x0000000000017941 */ /* 0x000fea0003800000 */
.L_x_7056:
[----:B------:R-:W-:-:S03]  /*2900*/  UMOV UR6, 0xffffffff ;  /* 0xffffffff00067882 */ /* 0x000fc60000000000 */
[----:B------:R-:W-:Y:S05]  /*2910*/  BRA.DIV UR6, `(.L_x_7079) ;  /* 0x0000004606d07947 */ /* 0x000fea000b800000 */
[----:B------:R-:W1:Y:S02]  /*2920*/  SHFL.BFLY PT, R2, R8, 0x1, 0x1f ;  /* 0x0c201f0008027f89 */ /* 0x000e6400000e0000 */
[----:B-1----:R-:W-:Y:S02]  /*2930*/  FADD.FTZ R181, R2, R8 ;  /* 0x0000000802b57221 */ /* 0x002fe40000010000 */
        /* <DEDUP_REMOVED lines=16> */
.L_x_7182:
[----:B------:R-:W2:Y:S01]  /*2a40*/  LDL.LU R22, [R1+0x18] ;  /* 0x0000180001167983 */ /* 0x000ea20000300800 */
[----:B------:R-:W3:Y:S03]  /*2a50*/  LDC.U8 R182, c[0x0][0x2a0] ;  /* 0x0000a800ffb67b82 */ /* 0x000ee60000000000 */
[----:B------:R-:W4:Y:S01]  /*2a60*/  LDL R8, [R1+0x1c] ;  /* 0x00001c0001087983 */ /* 0x000f220000100800 */
[----:B------:R-:W-:Y:S01]  /*2a70*/  BSSY B1, `(.L_x_7080) ;  /* 0x00000b0000017945 */ /* 0x000fe20003800000 */
[----:B---3--:R-:W-:Y:S01]  /*2a80*/  ISETP.NE.AND P4, PT, R182, RZ, PT ;  /* 0x000000ffb600720c */ /* 0x008fe20003f85270 */
[----:B--2---:R-:W-:Y:S02]  /*2a90*/  IMAD.MOV.U32 R180, RZ, RZ, R22 ;  /* 0x000000ffffb47224 */ /* 0x004fe400078e0016 */
[----:B------:R-:W-:Y:S01]  /*2aa0*/  FADD.FTZ R22, R181, R183 ;  /* 0x000000b7b5167221 */ /* 0x000fe20000010000 */
[----:B----4-:R-:W-:Y:S01]  /*2ab0*/  ISETP.NE.AND P5, PT, R8, RZ, PT ;  /* 0x000000ff0800720c */ /* 0x010fe20003fa5270 */
[----:B0-----:R-:W-:-:S02]  /*2ac0*/  FADD.FTZ R8, R7, R2 ;  /* 0x0000000207087221 */ /* 0x001fc40000010000 */
[----:B------:R-:W-:Y:S02]  /*2ad0*/  FMUL.FTZ R2, R22, UR8 ;  /* 0x0000000816027c20 */ /* 0x000fe40008410000 */
[----:B------:R-:W-:-:S03]  /*2ae0*/  FMUL.FTZ R8, R8, UR8 ;  /* 0x0000000808087c20 */ /* 0x000fc60008410000 */
[----:B-1----:R-:W-:Y:S02]  /*2af0*/  FSEL R7, R2, RZ, !P4 ;  /* 0x000000ff02077208 */ /* 0x002fe40006000000 */
[----:B------:R-:W-:-:S13]  /*2b00*/  ISETP.GE.AND P4, PT, R180, 0x1, PT ;  /* 0x00000001b400780c */ /* 0x000fda0003f86270 */
[----:B------:R-:W-:-:S05]  /*2b10*/  @P4 IADD3 R2, R180, -0x1, RZ ;  /* 0xffffffffb4024810 */ /* 0x000fca0007ffe0ff */
[----:B------:R-:W-:-:S05]  /*2b20*/  @P4 IMAD R2, R2, R5, RZ ;  /* 0x0000000502024224 */ /* 0x000fca00078e02ff */
[----:B------:R-:W-:-:S04]  /*2b30*/  @P4 SHF.R.S32.HI R22, RZ, 0x1f, R2 ;  /* 0x0000001fff164819 */ /* 0x000fc80000011402 */
        /* <DEDUP_REMOVED lines=18> */
.L_x_7083:
[----:B------:R-:W-:Y:S05]  /*2c60*/  BSYNC B2 ;  /* 0x0000000000027941 */ /* 0x000fea0003800000 */
.L_x_7082:
        /* <DEDUP_REMOVED lines=8> */
[----:B-1----:R-:W-:-:S05]  /*2cf0*/  @P4 FMUL.FTZ R22, R22, R184 ;  /* 0x000000b816164220 */ /* 0x002fca0000410000 */
[----:B------:R-:W-:-:S04]  /*2d00*/  @P4 F2FP.BF16.F32.PACK_AB R22, RZ, R22 ;  /* 0x00000016ff16423e */ /* 0x000fc800000010ff */
[----:B------:R-:W-:Y:S02]  /*2d10*/  @P4 PRMT R172, R22, 0x7610, R172 ;  /* 0x0000761016ac4816 */ /* 0x000fe400000000ac */
[----:B------:R-:W-:Y:S01]  /*2d20*/  @!P3 FSEL R22, R133, RZ, P6 ;  /* 0x000000ff8516b208 */ /* 0x000fe20003000000 */
[----:B------:R-:W-:Y:S06]  /*2d30*/  @!P3 BRA `(.L_x_7085) ;  /* 0x00000000001cb947 */ /* 0x000fec0003800000 */
[----:B------:R-:W2:Y:S01]  /*2d40*/  LDL R185, [R1+0x14] ;  /* 0x0000140001b97983 */ /* 0x000ea20000100800 */
[----:B------:R-:W-:Y:S01]  /*2d50*/  ISETP.NE.U32.AND P6, PT, R180, RZ, PT ;  /* 0x000000ffb400720c */ /* 0x000fe20003fc5070 */
[----:B------:R-:W-:-:S03]  /*2d60*/  FFMA.FTZ R22, R217, R8, R7 ;  /* 0x00000008d9167223 */ /* 0x000fc60000010007 */
[----:B------:R-:W-:Y:S01]  /*2d70*/  ISETP.NE.AND.EX P6, PT, R181, RZ, PT, P6 ;  /* 0x000000ffb500720c */ /* 0x000fe20003fc5360 */
[----:B--2---:R-:W-:-:S04]  /*2d80*/  FADD.FTZ R22, R185, -R22 ;  /* 0x80000016b9167221 */ /* 0x004fc80000010000 */
[----:B------:R-:W-:-:S08]  /*2d90*/  FMUL.FTZ R22, R3, R22 ;  /* 0x0000001603167220 */ /* 0x000fd00000410000 */
[----:B------:R-:W-:-:S07]  /*2da0*/  @P6 FADD.FTZ R22, R133, R22 ;  /* 0x0000001685166221 */ /* 0x000fce0000010000 */
.L_x_7085:
[----:B------:R-:W-:Y:S05]  /*2db0*/  BSYNC B2 ;  /* 0x0000000000027941 */ /* 0x000fea0003800000 */
.L_x_7084:
        /* <DEDUP_REMOVED lines=17> */
.L_x_7087:
[----:B------:R-:W-:Y:S05]  /*2ed0*/  BSYNC B2 ;  /* 0x0000000000027941 */ /* 0x000fea0003800000 */
.L_x_7086:
        /* <DEDUP_REMOVED lines=17> */
.L_x_7089:
[----:B------:R-:W-:Y:S05]  /*2ff0*/  BSYNC B2 ;  /* 0x0000000000027941 */ /* 0x000fea0003800000 */
.L_x_7088:
        /* <DEDUP_REMOVED lines=17> */
.L_x_7091:
[----:B------:R-:W-:Y:S05]  /*3110*/  BSYNC B2 ;  /* 0x0000000000027941 */ /* 0x000fea0003800000 */
.L_x_7090:
        /* <DEDUP_REMOVED lines=17> */
.L_x_7093:
[----:B------:R-:W-:Y:S05]  /*3230*/  BSYNC B2 ;  /* 0x0000000000027941 */ /* 0x000fea0003800000 */
.L_x_7092:
        /* <DEDUP_REMOVED lines=10> */
[----:B------:R-:W2:Y:S01]  /*32e0*/  LDL R185, [R1] ;  /* 0x0000000001b97983 */ /* 0x000ea20000100800 */
[----:B------:R-:W-:Y:S01]  /*32f0*/  ISETP.NE.U32.AND P6, PT, R180, RZ, PT ;  /* 0x000000ffb400720c */ /* 0x000fe20003fc5070 */
[----:B------:R-:W-:-:S03]  /*3300*/  FFMA.FTZ R22, R11, R8, R7 ;  /* 0x000000080b167223 */ /* 0x000fc60000010007 */
[----:B------:R-:W-:Y:S01]  /*3310*/  ISETP.NE.AND.EX P6, PT, R181, RZ, PT, P6 ;  /* 0x000000ffb500720c */ /* 0x000fe20003fc5360 */
[----:B--2---:R-:W-:-:S04]  /*3320*/  FADD.FTZ R22, R185, -R22 ;  /* 0x80000016b9167221 */ /* 0x004fc80000010000 */
[----:B------:R-:W-:-:S08]  /*3330*/  FMUL.FTZ R22, R3, R22 ;  /* 0x0000001603167220 */ /* 0x000fd00000410000 */
[----:B------:R-:W-:-:S07]  /*3340*/  @P6 FADD.FTZ R22, R138, R22 ;  /* 0x000000168a166221 */ /* 0x000fce0000010000 */
.L_x_7095:
[----:B------:R-:W-:Y:S05]  /*3350*/  BSYNC B2 ;  /* 0x0000000000027941 */ /* 0x000fea0003800000 */
.L_x_7094:
        /* <DEDUP_REMOVED lines=16> */
.L_x_7097:
[----:B------:R-:W-:Y:S05]  /*3460*/  BSYNC B2 ;  /* 0x0000000000027941 */ /* 0x000fea0003800000 */
.L_x_7096:
[----:B------:R-:W-:Y:S02]  /*3470*/  SEL R119, R22, R119, P5 ;  /* 0x0000007716777207 */ /* 0x000fe40002800000 */
[----:B------:R-:W-:-:S04]  /*3480*/  ISETP.NE.U32.AND P5, PT, R182, RZ, PT ;  /* 0x000000ffb600720c */ /* 0x000fc80003fa5070 */
[----:B------:R-:W-:-:S13]  /*3490*/  ISETP.NE.AND.EX P5, PT, R183, RZ, PT, P5 ;  /* 0x000000ffb700720c */ /* 0x000fda0003fa5350 */
[----:B------:R-:W0:Y:S02]  /*34a0*/  @P5 LDC.64 R180, c[0x0][0x308] ;  /* 0x0000c200ffb45b82 */ /* 0x000e240000000a00 */
[C---:B0-----:R-:W-:Y:S01]  /*34b0*/  @P5 IMAD.WIDE.U32 R180, R6.reuse, 0x20, R180 ;  /* 0x0000002006b45825 */ /* 0x041fe200078e00b4 */
[----:B------:R-:W-:-:S04]  /*34c0*/  IADD3 R6, R6, 0x20, RZ ;  /* 0x0000002006067810 */ /* 0x000fc80007ffe0ff */
[----:B------:R-:W-:Y:S04]  /*34d0*/  @P5 STG.E.128 desc[UR4][R180.64], R176 ;  /* 0x000000b0b4005986 */ /* 0x000fe8000c101d04 */
[----:B------:R0:W-:Y:S02]  /*34e0*/  @P5 STG.E.128 desc[UR4][R180.64+0x10], R116 ;  /* 0x00001074b4005986 */ /* 0x0001e4000c101d04 */
[----:B0-----:R-:W0:Y:S02]  /*34f0*/  @P4 LDC R180, c[0x0][0x29c] ;  /* 0x0000a700ffb44b82 */ /* 0x001e240000000800 */
[----:B0-----:R-:W-:-:S06]  /*3500*/  @P4 FMUL.FTZ R22, R22, R180 ;  /* 0x000000b416164220 */ /* 0x001fcc0000410000 */
[----:B------:R-:W0:Y:S01]  /*3510*/  @P4 LDC.64 R180, c[0x0][0x2f8] ;  /* 0x0000be00ffb44b82 */ /* 0x000e220000000a00 */
[----:B------:R-:W-:-:S04]  /*3520*/  @P4 F2FP.BF16.F32.PACK_AB R22, RZ, R22 ;  /* 0x00000016ff16423e */ /* 0x000fc800000010ff */
[----:B------:R-:W-:Y:S01]  /*3530*/  @P4 PRMT R175, R175, 0x5410, R22 ;  /* 0x00005410afaf4816 */ /* 0x000fe20000000016 */
[----:B0-----:R-:W-:-:S04]  /*3540*/  @P4 IMAD.WIDE.U32 R180, R2, 0x10, R180 ;  /* 0x0000001002b44825 */ /* 0x001fc800078e00b4 */
[----:B------:R-:W-:Y:S01]  /*3550*/  VIADD R2, R2, 0x20 ;  /* 0x0000002002027836 */ /* 0x000fe20000000000 */
[----:B------:R0:W-:Y:S06]  /*3560*/  @P4 STG.E.128 desc[UR4][R180.64], R172 ;  /* 0x000000acb4004986 */ /* 0x0001ec000c101d04 */
.L_x_7081:
[----:B------:R-:W-:Y:S05]  /*3570*/  BSYNC B1 ;  /* 0x0000000000017941 */ /* 0x000fea0003800000 */
.L_x_7080:
        /* <DEDUP_REMOVED lines=16> */
.L_x_7101:
[----:B------:R-:W-:Y:S05]  /*3680*/  BSYNC B2 ;  /* 0x0000000000027941 */ /* 0x000fea0003800000 */
.L_x_7100:
        /* <DEDUP_REMOVED lines=19> */
.L_x_7103:
[----:B------:R-:W-:Y:S05]  /*37c0*/  BSYNC B2 ;  /* 0x0000000000027941 */ /* 0x000fea0003800000 */
.L_x_7102:
        /* <DEDUP_REMOVED lines=16> */
.L_x_7105:
[----:B------:R-:W-:Y:S05]  /*38d0*/  BSYNC B2 ;  /* 0x0000000000027941 */ /* 0x000fea0003800000 */
.L_x_7104:
        /* <DEDUP_REMOVED lines=16> */
.L_x_7107:
[----:B------:R-:W-:Y:S05]  /*39e0*/  BSYNC B2 ;  /* 0x0000000000027941 */ /* 0x000fea0003800000 */
.L_x_7106:
        /* <DEDUP_REMOVED lines=16> */
.L_x_7109:
[----:B------:R-:W-:Y:S05]  /*3af0*/  BSYNC B2 ;  /* 0x0000000000027941 */ /* 0x000fea0003800000 */
.L_x_7108:
        /* <DEDUP_REMOVED lines=16> */
.L_x_7111:
[----:B------:R-:W-:Y:S05]  /*3c00*/  BSYNC B2 ;  /* 0x0000000000027941 */ /* 0x000fea0003800000 */
.L_x_7110:
        /* <DEDUP_REMOVED lines=16> */
.L_x_7113:
[----:B------:R-:W-:Y:S05]  /*3d10*/  BSYNC B2 ;  /* 0x0000000000027941 */ /* 0x000fea0003800000 */
.L_x_7112:
        /* <DEDUP_REMOVED lines=16> */
.L_x_7115:
[----:B------:R-:W-:Y:S05]  /*3e20*/  BSYNC B2 ;  /* 0x0000000000027941 */ /* 0x000fea0003800000 */
.L_x_7114:
        /* <DEDUP_REMOVED lines=13> */
[C---:B0-----:R-:W-:Y:S01]  /*3f00*/  @P4 IMAD.WIDE.U32 R180, R2.reuse, 0x10, R180 ;  /* 0x0000001002b44825 */ /* 0x041fe200078e00b4 */
[----:B------:R-:W-:-:S04]  /*3f10*/  IADD3 R2, R2, 0x20, RZ ;  /* 0x0000002002027810 */ /* 0x000fc80007ffe0ff */
[----:B------:R1:W-:Y:S03]  /*3f20*/  @P4 STG.E.128 desc[UR4][R180.64], R172 ;  /* 0x000000acb4004986 */ /* 0x0003e6000c101d04 */
.L_x_7099:
[----:B------:R-:W-:Y:S05]  /*3f30*/  BSYNC B1 ;  /* 0x0000000000017941 */ /* 0x000fea0003800000 */
.L_x_7098:
        /* <DEDUP_REMOVED lines=16> */
.L_x_7119:
[----:B------:R-:W-:Y:S05]  /*4040*/  BSYNC B2 ;  /* 0x0000000000027941 */ /* 0x000fea0003800000 */
.L_x_7118:
        /* <DEDUP_REMOVED lines=19> */
.L_x_7121:
[----:B------:R-:W-:Y:S05]  /*4180*/  BSYNC B2 ;  /* 0x0000000000027941 */ /* 0x000fea0003800000 */
.L_x_7120:
        /* <DEDUP_REMOVED lines=16> */
.L_x_7123:
[----:B------:R-:W-:Y:S05]  /*4290*/  BSYNC B2 ;  /* 0x0000000000027941 */ /* 0x000fea0003800000 */
.L_x_7122:
        /* <DEDUP_REMOVED lines=16> */
.L_x_7125:
[----:B------:R-:W-:Y:S05]  /*43a0*/  BSYNC B2 ;  /* 0x0000000000027941 */ /* 0x000fea0003800000 */
.L_x_7124:
        /* <DEDUP_REMOVED lines=16> */
.L_x_7127:
[----:B------:R-:W-:Y:S05]  /*44b0*/  BSYNC B2 ;  /* 0x0000000000027941 */ /* 0x000fea0003800000 */
.L_x_7126:
        /* <DEDUP_REMOVED lines=16> */
.L_x_7129:
[----:B------:R-:W-:Y:S05]  /*45c0*/  BSYNC B2 ;  /* 0x0000000000027941 */ /* 0x000fea0003800000 */
.L_x_7128:
        /* <DEDUP_REMOVED lines=16> */
.L_x_7131:
[----:B------:R-:W-:Y:S05]  /*46d0*/  BSYNC B2 ;  /* 0x0000000000027941 */ /* 0x000fea0003800000 */
.L_x_7130:
        /* <DEDUP_REMOVED lines=16> */
.L_x_7133:
[----:B------:R-:W-:Y:S05]  /*47e0*/  BSYNC B2 ;  /* 0x0000000000027941 */ /* 0x000fea0003800000 */
.L_x_7132:
        /* <DEDUP_REMOVED lines=16> */
.L_x_7117:
[----:B------:R-:W-:Y:S05]  /*48f0*/  BSYNC B1 ;  /* 0x0000000000017941 */ /* 0x000fea0003800000 */
.L_x_7116:
        /* <DEDUP_REMOVED lines=16> */
.L_x_7137:
[----:B------:R-:W-:Y:S05]  /*4a00*/  BSYNC B2 ;  /* 0x0000000000027941 */ /* 0x000fea0003800000 */
.L_x_7136:
        /* <DEDUP_REMOVED lines=19> */
.L_x_7139:
[----:B------:R-:W-:Y:S05]  /*4b40*/  BSYNC B2 ;  /* 0x0000000000027941 */ /* 0x000fea0003800000 */
.L_x_7138:
        /* <DEDUP_REMOVED lines=16> */
.L_x_7141:
[----:B------:R-:W-:Y:S05]  /*4c50*/  BSYNC B2 ;  /* 0x0000000000027941 */ /* 0x000fea0003800000 */
.L_x_7140:
        /* <DEDUP_REMOVED lines=16> */
.L_x_7143:
[----:B------:R-:W-:Y:S05]  /*4d60*/  BSYNC B2 ;  /* 0x0000000000027941 */ /* 0x000fea0003800000 */
.L_x_7142:
        /* <DEDUP_REMOVED lines=16> */
.L_x_7145:
[----:B------:R-:W-:Y:S05]  /*4e70*/  BSYNC B2 ;  /* 0x0000000000027941 */ /* 0x000fea0003800000 */
.L_x_7144:
        /* <DEDUP_REMOVED lines=16> */
.L_x_7147:
[----:B------:R-:W-:Y:S05]  /*4f80*/  BSYNC B2 ;  /* 0x0000000000027941 */ /* 0x000fea0003800000 */
.L_x_7146:
        /* <DEDUP_REMOVED lines=16> */
.L_x_7149:
[----:B------:R-:W-:Y:S05]  /*5090*/  BSYNC B2 ;  /* 0x0000000000027941 */ /* 0x000fea0003800000 */
.L_x_7148:
        /* <DEDUP_REMOVED lines=16> */
.L_x_7151:
[----:B------:R-:W-:Y:S05]  /*51a0*/  BSYNC B2 ;  /* 0x0000000000027941 */ /* 0x000fea0003800000 */
.L_x_7150:
[----:B------:R-:W-:Y:S02]  /*51b0*/  SEL R119, R22, R119, P5 ;  /* 0x0000007716777207 */ /* 0x000fe40002800000 */
[----:B------:R-:W-:-:S04]  /*51c0*/  ISETP.NE.U32.AND P5, PT, R182, RZ, PT ;  /* 0x000000ffb600720c */ /* 0x000fc80003fa5070 */
[----:B------:R-:W-:-:S13]  /*51d0*/  ISETP.NE.AND.EX P5, PT, R183, RZ, PT, P5 ;  /* 0x000000ffb700720c */ /* 0x000fda0003fa5350 */
[----:B------:R-:W0:Y:S02]  /*51e0*/  @P5 LDC.64 R180, c[0x0][0x308] ;  /* 0x0000c200ffb45b82 */ /* 0x000e240000000a00 */
[----:B0-----:R-:W-:-:S04]  /*51f0*/  @P5 IMAD.WIDE.U32 R180, R6, 0x20, R180 ;  /* 0x0000002006b45825 */ /* 0x001fc800078e00b4 */
[----:B------:R-:W-:Y:S01]  /*5200*/  VIADD R6, R6, 0x20 ;  /* 0x0000002006067836 */ /* 0x000fe20000000000 */
        /* <DEDUP_REMOVED lines=10> */
.L_x_7135:
[----:B------:R-:W-:Y:S05]  /*52b0*/  BSYNC B1 ;  /* 0x0000000000017941 */ /* 0x000fea0003800000 */
.L_x_7134:
[----:B------:R-:W4:Y:S01]  /*52c0*/  LDL R22, [R1+0x60] ;  /* 0x0000600001167983 */ /* 0x000f220000100800 */
[----:B------:R-:W-:Y:S01]  /*52d0*/  BSSY B1, `(.L_x_7152) ;  /* 0x000009a000017945 */ /* 0x000fe20003800000 */
[----:B----4-:R-:W-:-:S13]  /*52e0*/  ISETP.NE.AND P5, PT, R22, RZ, PT ;  /* 0x000000ff1600720c */ /* 0x010fda0003fa5270 */
[----:B------:R-:W-:Y:S05]  /*52f0*/  @!P5 BRA `(.L_x_7153) ;  /* 0x00000008005cd947 */ /* 0x000fea0003800000 */
[----:B0123--:R-:W0:Y:S01]  /*5300*/  @!P3 LDC.64 R180, c[0x0][0x2c8] ;  /* 0x0000b200ffb4bb82 */ /* 0x00fe220000000a00 */
        /* <DEDUP_REMOVED lines=13> */
.L_x_7155:
[----:B------:R-:W-:Y:S05]  /*53e0*/  BSYNC B2 ;  /* 0x0000000000027941 */ /* 0x000fea0003800000 */
.L_x_7154:
        /* <DEDUP_REMOVED lines=19> */
.L_x_7157:
[----:B------:R-:W-:Y:S05]  /*5520*/  BSYNC B2 ;  /* 0x0000000000027941 */ /* 0x000fea0003800000 */
.L_x_7156:
        /* <DEDUP_REMOVED lines=16> */
.L_x_7159:
[----:B------:R-:W-:Y:S05]  /*5630*/  BSYNC B2 ;  /* 0x0000000000027941 */ /* 0x000fea0003800000 */
.L_x_7158:
        /* <DEDUP_REMOVED lines=16> */
.L_x_7161:
[----:B------:R-:W-:Y:S05]  /*5740*/  BSYNC B2 ;  /* 0x0000000000027941 */ /* 0x000fea0003800000 */
.L_x_7160:
        /* <DEDUP_REMOVED lines=16> */
.L_x_7163:
[----:B------:R-:W-:Y:S05]  /*5850*/  BSYNC B2 ;  /* 0x0000000000027941 */ /* 0x000fea0003800000 */
.L_x_7162:
        /* <DEDUP_REMOVED lines=16> */
.L_x_7165:
[----:B------:R-:W-:Y:S05]  /*5960*/  BSYNC B2 ;  /* 0x0000000000027941 */ /* 0x000fea0003800000 */
.L_x_7164:
        /* <DEDUP_REMOVED lines=16> */
.L_x_7167:
[----:B------:R-:W-:Y:S05]  /*5a70*/  BSYNC B2 ;  /* 0x0000000000027941 */ /* 0x000fea0003800000 */
.L_x_7166:
        /* <DEDUP_REMOVED lines=16> */
.L_x_7169:
[----:B------:R-:W-:Y:S05]  /*5b80*/  BSYNC B2 ;  /* 0x0000000000027941 */ /* 0x000fea0003800000 */
.L_x_7168:
[----:B------:R-:W-:Y:S01]  /*5b90*/  ISETP.NE.U32.AND P3, PT, R182, RZ, PT ;  /* 0x000000ffb600720c */ /* 0x000fe20003f65070 */
[----:B------:R-:W0:Y:S01]  /*5ba0*/  @P4 LDC R3, c[0x0][0x29c] ;  /* 0x0000a700ff034b82 */ /* 0x000e220000000800 */
[----:B------:R-:W-:Y:S02]  /*5bb0*/  SEL R119, R22, R119, P5 ;  /* 0x0000007716777207 */ /* 0x000fe40002800000 */
[----:B------:R-:W-:-:S13]  /*5bc0*/  ISETP.NE.AND.EX P3, PT, R183, RZ, PT, P3 ;  /* 0x000000ffb700720c */ /* 0x000fda0003f65330 */
[----:B------:R-:W1:Y:S01]  /*5bd0*/  @P3 LDC.64 R180, c[0x0][0x308] ;  /* 0x0000c200ffb43b82 */ /* 0x000e620000000a00 */
[----:B0-----:R-:W-:-:S05]  /*5be0*/  @P4 FMUL.FTZ R3, R22, R3 ;  /* 0x0000000316034220 */ /* 0x001fca0000410000 */
[----:B------:R-:W-:-:S04]  /*5bf0*/  @P4 F2FP.BF16.F32.PACK_AB R8, RZ, R3 ;  /* 0x00000003ff08423e */ /* 0x000fc800000010ff */
[----:B------:R-:W-:Y:S01]  /*5c00*/  @P4 PRMT R175, R175, 0x5410, R8 ;  /* 0x00005410afaf4816 */ /* 0x000fe20000000008 */
[----:B-1----:R-:W-:-:S05]  /*5c10*/  @P3 IMAD.WIDE.U32 R6, R6, 0x20, R180 ;  /* 0x0000002006063825 */ /* 0x002fca00078e00b4 */
[----:B------:R-:W-:Y:S04]  /*5c20*/  @P3 STG.E.128 desc[UR4][R6.64], R176 ;  /* 0x000000b006003986 */ /* 0x000fe8000c101d04 */
[----:B------:R0:W-:Y:S02]  /*5c30*/  @P3 STG.E.128 desc[UR4][R6.64+0x10], R116 ;  /* 0x0000107406003986 */ /* 0x0001e4000c101d04 */
[----:B0-----:R-:W0:Y:S02]  /*5c40*/  @P4 LDC.64 R6, c[0x0][0x2f8] ;  /* 0x0000be00ff064b82 */ /* 0x001e240000000a00 */
[----:B0-----:R-:W-:-:S05]  /*5c50*/  @P4 IMAD.WIDE.U32 R2, R2, 0x10, R6 ;  /* 0x0000001002024825 */ /* 0x001fca00078e0006 */
[----:B------:R4:W-:Y:S02]  /*5c60*/  @P4 STG.E.128 desc[UR4][R2.64], R172 ;  /* 0x000000ac02004986 */ /* 0x0009e4000c101d04 */
.L_x_7153:
[----:B------:R-:W-:Y:S05]  /*5c70*/  BSYNC B1 ;  /* 0x0000000000017941 */ /* 0x000fea0003800000 */
.L_x_7152:
[----:B----45:R-:W4:Y:S02]  /*5c80*/  LDC.64 R2, c[0x0][0x210] ;  /* 0x00008400ff027b82 */ /* 0x030f240000000a00 */
[----:B----4-:R-:W-:-:S04]  /*5c90*/  LEA R4, R2, R4, 0x2 ;  /* 0x0000000402047211 */ /* 0x010fc800078e10ff */
[----:B------:R-:W-:-:S13]  /*5ca0*/  ISETP.GE.AND P3, PT, R4, R3, PT ;  /* 0x000000030400720c */ /* 0x000fda0003f66270 */
[----:B------:R-:W-:Y:S05]  /*5cb0*/  @!P3 BRA `(.L_x_7170) ;  /* 0xffffffa800a8b947 */ /* 0x000fea000383ffff */
.L_x_7055:
[----:B------:R-:W-:Y:S05]  /*5cc0*/  BSYNC B0 ;  /* 0x0000000000007941 */ /* 0x000fea0003800000 */
.L_x_7054:
[----:B0123--:R-:W0:Y:S01]  /*5cd0*/  S2R R180, SR_TID.X ;  /* 0x0000000000b47919 */ /* 0x00fe220000002100 */
[----:B------:R-:W-:Y:S01]  /*5ce0*/  MOV R0, 0x400 ;  /* 0x0000040000007802 */ /* 0x000fe20000000f00 */
[----:B------:R-:W-:Y:S05]  /*5cf0*/  WARPSYNC.ALL ;  /* 0x0000000000007948 */ /* 0x000fea0003800000 */
[----:B------:R-:W1:Y:S01]  /*5d00*/  S2R R3, SR_CgaCtaId ;  /* 0x0000000000037919 */ /* 0x000e620000008800 */
[----:B------:R-:W-:Y:S01]  /*5d10*/  ULDC.64 UR6, c[0x0][0x2d8] ;  /* 0x0000b60000067ab9 */ /* 0x000fe20000000a00 */
[----:B------:R-:W-:Y:S01]  /*5d20*/  ULDC.64 UR10, c[0x0][0x2d0] ;  /* 0x0000b400000a7ab9 */ /* 0x000fe20000000a00 */
[----:B-----5:R-:W2:Y:S01]  /*5d30*/  S2R R44, SR_CTAID.X ;  /* 0x00000000002c7919 */ /* 0x020ea20000002500 */
[----:B0-----:R-:W-:-:S05]  /*5d40*/  SHF.R.U32.HI R7, RZ, 0x5, R180 ;  /* 0x00000005ff077819 */ /* 0x001fca00000116b4 */
[----:B------:R-:W-:Y:S01]  /*5d50*/  IMAD R216, R7, 0xa0, R216 ;  /* 0x000000a007d87824 */ /* 0x000fe200078e02d8 */
[----:B-1----:R-:W-:-:S04]  /*5d60*/  LEA R3, R3, R0, 0x18 ;  /* 0x0000000003037211 */ /* 0x002fc800078ec0ff */
[----:B------:R-:W-:Y:S01]  /*5d70*/  LEA R216, R216, R3, 0x5 ;  /* 0x00000003d8d87211 */ /* 0x000fe200078e28ff */
[----:B--2---:R-:W-:Y:S01]  /*5d80*/  IMAD R46, R44, R5, RZ ;  /* 0x000000052c2e7224 */ /* 0x004fe200078e02ff */
        /* <DEDUP_REMOVED lines=30> */
[----:B------:R-:W-:Y:S01]  /*5f70*/  IMAD.X R13, RZ, RZ, RZ, P0 ;  /* 0x000000ffff0d7224 */ /* 0x000fe200000e06ff */
[----:B------:R-:W-:Y:S01]  /*5f80*/  LOP3.LUT P0, RZ, R44, 0xffffff80, RZ, 0xc0, !PT ;  /* 0xffffff802cff7812 */ /* 0x000fe2000780c0ff */
        /* <DEDUP_REMOVED lines=102> */
[----:B------:R-:W1:Y:S01]  /*65f0*/  LDS R14, [R0+0x800] ;  /* 0x00080000000e7984 */ /* 0x000e620000000800 */
[----:B------:R-:W-:Y:S01]  /*6600*/  @P0 MOV R2, R48 ;  /* 0x0000003000020202 */ /* 0x000fe20000000f00 */
[----:B------:R-:W-:Y:S01]  /*6610*/  FADD.FTZ R40, R40, R51 ;  /* 0x0000003328287221 */ /* 0x000fe20000010000 */
[----:B------:R-:W-:Y:S01]  /*6620*/  IADD3.X R49, R49, UR11, RZ, P1, !PT ;  /* 0x0000000b31317c10 */ /* 0x000fe20008ffe4ff */
[----:B------:R-:W-:Y:S01]  /*6630*/  LDS R38, [R0+0x4200] ;  /* 0x0042000000267984 */ /* 0x000fe20000000800 */
[----:B------:R-:W-:Y:S01]  /*6640*/  @P0 MOV R3, R55 ;  /* 0x0000003700030202 */ /* 0x000fe20000000f00 */
[----:B------:R-:W-:Y:S01]  /*6650*/  FADD.FTZ R42, RZ, R42 ;  /* 0x0000002aff2a7221 */ /* 0x000fe20000010000 */
[----:B------:R-:W-:Y:S01]  /*6660*/  ISETP.GE.U32.AND P1, PT, R44, 0x100, PT ;  /* 0x000001002c00780c */ /* 0x000fe20003f26070 */
[----:B------:R-:W2:Y:S01]  /*6670*/  LDS R25, [R0+0x1c00] ;  /* 0x001c000000197984 */ /* 0x000ea20000000800 */
[----:B------:R-:W-:Y:S01]  /*6680*/  @P0 IADD3 R48, P2, R48, 0x200, RZ ;  /* 0x0000020030300810 */ /* 0x000fe20007f5e0ff */
[----:B------:R-:W-:-:S02]  /*6690*/  FADD.FTZ R40, R40, R57 ;  /* 0x0000003928287221 */ /* 0x000fc40000010000 */
[----:B------:R3:W-:Y:S01]  /*66a0*/  @P0 STG.E desc[UR4][R2.64], R59 ;  /* 0x0000003b02000986 */ /* 0x0007e2000c101904 */
[----:B------:R-:W-:Y:S01]  /*66b0*/  FADD.FTZ R42, R42, R53 ;  /* 0x000000352a2a7221 */ /* 0x000fe20000010000 */
[----:B------:R-:W-:Y:S02]  /*66c0*/  @P0 IMAD.X R55, RZ, RZ, R55, P2 ;  /* 0x000000ffff370224 */ /* 0x000fe400010e0637 */
[----:B------:R-:W4:Y:S01]  /*66d0*/  LDS R27, [R0+0x3000] ;  /* 0x00300000001b7984 */ /* 0x000f220000000800 */
[----:B------:R-:W-:-:S03]  /*66e0*/  FADD.FTZ R61, R40, R61 ;  /* 0x0000003d283d7221 */ /* 0x000fc60000010000 */
[----:B------:R-:W-:Y:S01]  /*66f0*/  LDS R18, [R0+0x1e00] ;  /* 0x001e000000127984 */ /* 0x000fe20000000800 */
[----:B------:R-:W-:Y:S01]  /*6700*/  FADD.FTZ R42, R42, R5 ;  /* 0x000000052a2a7221 */ /* 0x000fe20000010000 */
[----:B---3--:R-:W-:-:S03]  /*6710*/  @P0 MOV R2, R46 ;  /* 0x0000002e00020202 */ /* 0x008fc60000000f00 */
[----:B0-----:R-:W-:Y:S01]  /*6720*/  FADD.FTZ R15, R42, R15 ;  /* 0x0000000f2a0f7221 */ /* 0x001fe20000010000 */
[----:B------:R-:W-:Y:S01]  /*6730*/  @P0 IADD3 R46, P3, R46, 0x200, RZ ;  /* 0x000002002e2e0810 */ /* 0x000fe20007f7e0ff */
[----:B------:R-:W-:Y:S01]  /*6740*/  LDS R20, [R0+0x3200] ;  /* 0x0032000000147984 */ /* 0x000fe20000000800 */
        /* <DEDUP_REMOVED lines=8> */
[----:B------:R-:W3:Y:S01]  /*67d0*/  LDS R37, [R0+0x4400] ;  /* 0x0044000000257984 */ /* 0x000ee20000000800 */
[----:B------:R-:W-:Y:S01]  /*67e0*/  @P1 IADD3.X R49, RZ, R49, RZ, P2, !PT ;  /* 0x00000031ff311210 */ /* 0x000fe200017fe4ff */
[----:B-1----:R-:W-:Y:S01]  /*67f0*/  FADD.FTZ R14, RZ, R14 ;  /* 0x0000000eff0e7221 */ /* 0x002fe20000010000 */
[----:B------:R-:W-:Y:S01]  /*6800*/  ISETP.GE.U32.AND P2, PT, R44, 0x380, PT ;  /* 0x000003802c00780c */ /* 0x000fe20003f46070 */
[----:B------:R-:W1:Y:S01]  /*6810*/  LDS R16, [R0+0xc00] ;  /* 0x000c000000107984 */ /* 0x000e620000000800 */
[----:B0-----:R-:W-:-:S03]  /*6820*/  @P1 MOV R2, R48 ;  /* 0x0000003000021202 */ /* 0x001fc60000000f00 */
[----:B------:R-:W0:Y:S01]  /*6830*/  LDS R17, [R0+0x2000] ;  /* 0x0020000000117984 */ /* 0x000e220000000800 */
[----:B------:R-:W-:Y:S01]  /*6840*/  @P1 MOV R3, R55 ;  /* 0x0000003700031202 */ /* 0x000fe20000000f00 */
[----:B--2---:R-:W-:Y:S01]  /*6850*/  FADD.FTZ R14, R14, R25 ;  /* 0x000000190e0e7221 */ /* 0x004fe20000010000 */
[----:B------:R-:W-:Y:S01]  /*6860*/  @P1 IADD3 R48, P0, R48, 0x200, RZ ;  /* 0x0000020030301810 */ /* 0x000fe20007f1e0ff */
[----:B------:R-:W2:Y:S04]  /*6870*/  LDS R21, [R0+0x3400] ;  /* 0x0034000000157984 */ /* 0x000ea80000000800 */
[----:B------:R3:W-:Y:S01]  /*6880*/  @P1 STG.E desc[UR4][R2.64], R61 ;  /* 0x0000003d02001986 */ /* 0x0007e2000c101904 */
[----:B------:R-:W-:Y:S01]  /*6890*/  @P1 IMAD.X R55, RZ, RZ, R55, P0 ;  /* 0x000000ffff371224 */ /* 0x000fe200000e0637 */
[----:B------:R-:W-:Y:S01]  /*68a0*/  ISETP.GE.U32.AND P0, PT, R44, 0x200, PT ;  /* 0x000002002c00780c */ /* 0x000fe20003f06070 */
[----:B----4-:R-:W-:Y:S01]  /*68b0*/  FADD.FTZ R14, R14, R27 ;  /* 0x0000001b0e0e7221 */ /* 0x010fe20000010000 */
[----:B------:R-:W-:Y:S04]  /*68c0*/  @P1 STG.E desc[UR4][R4.64], R13 ;  /* 0x0000000d04001986 */ /* 0x000fe8000c101904 */
[----:B------:R-:W4:Y:S01]  /*68d0*/  LDS R13, [R0+0x600] ;  /* 0x00060000000d7984 */ /* 0x000f220000000800 */
[----:B---3--:R-:W-:-:S03]  /*68e0*/  @P5 MOV R2, R48 ;  /* 0x0000003000025202 */ /* 0x008fc60000000f00 */
[----:B------:R-:W3:Y:S01]  /*68f0*/  LDS R29, [R0+0x4800] ;  /* 0x00480000001d7984 */ /* 0x000ee20000000800 */
[----:B------:R-:W-:Y:S02]  /*6900*/  @P5 MOV R3, R55 ;  /* 0x0000003700035202 */ /* 0x000fe40000000f00 */
[----:B------:R-:W-:Y:S01]  /*6910*/  @P5 IADD3 R48, P1, R48, 0x200, RZ ;  /* 0x0000020030305810 */ /* 0x000fe20007f3e0ff */
[----:B------:R-:W3:Y:S04]  /*6920*/  LDS R6, [R0+0xe00] ;  /* 0x000e000000067984 */ /* 0x000ee80000000800 */
[----:B------:R2:W-:Y:S01]  /*6930*/  @P5 STG.E desc[UR4][R2.64], R15 ;  /* 0x0000000f02005986 */ /* 0x0005e2000c101904 */
[----:B------:R-:W-:Y:S02]  /*6940*/  @P5 IMAD.X R55, RZ, RZ, R55, P1 ;  /* 0x000000ffff375224 */ /* 0x000fe400008e0637 */
[----:B------:R-:W-:Y:S01]  /*6950*/  FADD.FTZ R37, R14, R37 ;  /* 0x000000250e257221 */ /* 0x000fe20000010000 */
[----:B------:R-:W-:Y:S01]  /*6960*/  ISETP.GE.U32.AND P1, PT, R44, 0x400, PT ;  /* 0x000004002c00780c */ /* 0x000fe20003f26070 */
[----:B------:R-:W3:Y:S01]  /*6970*/  LDS R15, [R0+0xa00] ;  /* 0x000a0000000f7984 */ /* 0x000ee20000000800 */
[----:B-1----:R-:W-:-:S03]  /*6980*/  FADD.FTZ R16, RZ, R16 ;  /* 0x00000010ff107221 */ /* 0x002fc60000010000 */
[----:B------:R-:W-:Y:S01]  /*6990*/  LDS R23, [R0+0x3600] ;  /* 0x0036000000177984 */ /* 0x000fe20000000800 */
[----:B0-----:R-:W-:Y:S01]  /*69a0*/  FADD.FTZ R16, R16, R17 ;  /* 0x0000001110107221 */ /* 0x001fe20000010000 */
[----:B--2---:R-:W-:Y:S02]  /*69b0*/  @P5 MOV R2, R46 ;  /* 0x0000002e00025202 */ /* 0x004fe40000000f00 */
[----:B------:R-:W0:Y:S01]  /*69c0*/  LDS R8, [R0+0x1000] ;  /* 0x0010000000087984 */ /* 0x000e220000000800 */
        /* <DEDUP_REMOVED lines=8> */
[----:B------:R-:W-:Y:S01]  /*6a50*/  LDS R25, [R0+0x3800] ;  /* 0x0038000000197984 */ /* 0x000fe20000000800 */
[----:B------:R-:W-:Y:S01]  /*6a60*/  ISETP.GE.U32.AND P5, PT, R44, 0x480, PT ;  /* 0x000004802c00780c */ /* 0x000fe20003fa6070 */
[----:B----4-:R-:W-:Y:S02]  /*6a70*/  FADD.FTZ R13, RZ, R13 ;  /* 0x0000000dff0d7221 */ /* 0x010fe40000010000 */
[----:B------:R-:W2:Y:S02]  /*6a80*/  LDS R10, [R0+0x1200] ;  /* 0x00120000000a7984 */ /* 0x000ea40000000800 */
[----:B------:R-:W-:Y:S01]  /*6a90*/  FADD.FTZ R13, R13, R22 ;  /* 0x000000160d0d7221 */ /* 0x000fe20000010000 */
[----:B---3--:R-:W-:Y:S01]  /*6aa0*/  FADD.FTZ R29, R16, R29 ;  /* 0x0000001d101d7221 */ /* 0x008fe20000010000 */
[----:B-1----:R-:W-:Y:S01]  /*6ab0*/  @P0 MOV R2, R48 ;  /* 0x0000003000020202 */ /* 0x002fe20000000f00 */
[----:B------:R-:W-:Y:S01]  /*6ac0*/  LDS R31, [R0+0x4c00] ;  /* 0x004c0000001f7984 */ /* 0x000fe20000000800 */
[----:B------:R-:W-:Y:S01]  /*6ad0*/  FADD.FTZ R13, R13, R30 ;  /* 0x0000001e0d0d7221 */ /* 0x000fe20000010000 */
[----:B------:R-:W-:Y:S01]  /*6ae0*/  @P0 IADD3 R48, P6, R48, 0x200, RZ ;  /* 0x0000020030300810 */ /* 0x000fe20007fde0ff */
[----:B------:R-:W-:Y:S01]  /*6af0*/  FADD.FTZ R6, RZ, R6 ;  /* 0x00000006ff067221 */ /* 0x000fe20000010000 */
[----:B------:R-:W-:Y:S01]  /*6b00*/  @P0 MOV R3, R55 ;  /* 0x0000003700030202 */ /* 0x000fe20000000f00 */
[----:B------:R-:W-:Y:S01]  /*6b10*/  FADD.FTZ R19, R13, R38 ;  /* 0x000000260d137221 */ /* 0x000fe20000010000 */
[----:B------:R-:W-:Y:S01]  /*6b20*/  LDS R17, [R0+0x3a00] ;  /* 0x003a000000117984 */ /* 0x000fe20000000800 */
[----:B------:R-:W-:Y:S01]  /*6b30*/  @P0 IMAD.X R55, RZ, RZ, R55, P6 ;  /* 0x000000ffff370224 */ /* 0x000fe200030e0637 */
[----:B------:R-:W-:-:S02]  /*6b40*/  @P0 IADD3 R46, P6, R46, 0x200, RZ ;  /* 0x000002002e2e0810 */ /* 0x000fc40007fde0ff */
[----:B------:R-:W1:Y:S01]  /*6b50*/  LDS R13, [R0+0x2200] ;  /* 0x00220000000d7984 */ /* 0x000e620000000800 */
[----:B------:R-:W-:Y:S01]  /*6b60*/  FADD.FTZ R15, RZ, R15 ;  /* 0x0000000fff0f7221 */ /* 0x000fe20000010000 */
[----:B------:R-:W-:Y:S02]  /*6b70*/  @P0 IADD3.X R49, RZ, R49, RZ, P6, !PT ;  /* 0x00000031ff310210 */ /* 0x000fe400037fe4ff */
[----:B------:R3:W-:Y:S01]  /*6b80*/  @P0 STG.E desc[UR4][R2.64], R19 ;  /* 0x0000001302000986 */ /* 0x0007e2000c101904 */
[----:B------:R-:W-:Y:S01]  /*6b90*/  FADD.FTZ R15, R15, R18 ;  /* 0x000000120f0f7221 */ /* 0x000fe20000010000 */
[----:B------:R-:W-:Y:S02]  /*6ba0*/  ISETP.GE.U32.AND P6, PT, R44, 0x500, PT ;  /* 0x000005002c00780c */ /* 0x000fe40003fc6070 */
[----:B------:R-:W4:Y:S01]  /*6bb0*/  LDS R19, [R0+0x2400] ;  /* 0x0024000000137984 */ /* 0x000f220000000800 */
[----:B------:R-:W-:Y:S01]  /*6bc0*/  FADD.FTZ R15, R15, R20 ;  /* 0x000000140f0f7221 */ /* 0x000fe20000010000 */
[----:B0-----:R-:W-:-:S02]  /*6bd0*/  FADD.FTZ R8, RZ, R8 ;  /* 0x00000008ff087221 */ /* 0x001fc40000010000 */
[----:B------:R0:W-:Y:S01]  /*6be0*/  @P0 STG.E desc[UR4][R4.64], R41 ;  /* 0x0000002904000986 */ /* 0x0001e2000c101904 */
[----:B---3--:R-:W-:-:S03]  /*6bf0*/  @P4 MOV R2, R48 ;  /* 0x0000003000024202 */ /* 0x008fc60000000f00 */
[----:B------:R-:W-:Y:S01]  /*6c00*/  LDS R21, [R0+0x4e00] ;  /* 0x004e000000157984 */ /* 0x000fe20000000800 */
[----:B------:R-:W-:Y:S02]  /*6c10*/  @P4 MOV R3, R55 ;  /* 0x0000003700034202 */ /* 0x000fe40000000f00 */
[----:B------:R-:W-:-:S03]  /*6c20*/  @P4 IADD3 R48, P0, R48, 0x200, RZ ;  /* 0x0000020030304810 */ /* 0x000fc60007f1e0ff */
[----:B------:R3:W-:Y:S01]  /*6c30*/  @P4 STG.E desc[UR4][R2.64], R37 ;  /* 0x0000002502004986 */ /* 0x0007e2000c101904 */
[----:B0-----:R-:W-:Y:S01]  /*6c40*/  FADD.FTZ R5, R15, R24 ;  /* 0x000000180f057221 */ /* 0x001fe20000010000 */
[----:B------:R-:W-:Y:S02]  /*6c50*/  @P4 IMAD.X R55, RZ, RZ, R55, P0 ;  /* 0x000000ffff374224 */ /* 0x000fe400000e0637 */
[----:B--2---:R-:W-:Y:S01]  /*6c60*/  FADD.FTZ R10, RZ, R10 ;  /* 0x0000000aff0a7221 */ /* 0x004fe20000010000 */
[----:B------:R-:W0:Y:S01]  /*6c70*/  LDS R15, [R0+0x2600] ;  /* 0x00260000000f7984 */ /* 0x000e220000000800 */
[----:B---3--:R-:W-:Y:S02]  /*6c80*/  @P4 MOV R2, R46 ;  /* 0x0000002e00024202 */ /* 0x008fe40000000f00 */
[----:B------:R-:W-:Y:S02]  /*6c90*/  @P4 MOV R3, R49 ;  /* 0x0000003100034202 */ /* 0x000fe40000000f00 */
[----:B------:R-:W-:Y:S01]  /*6ca0*/  @P4 IADD3 R46, P0, R46, 0x200, RZ ;  /* 0x000002002e2e4810 */ /* 0x000fe20007f1e0ff */
[----:B-1----:R-:W-:-:S02]  /*6cb0*/  FADD.FTZ R6, R6, R13 ;  /* 0x0000000d06067221 */ /* 0x002fc40000010000 */
[----:B------:R1:W-:Y:S01]  /*6cc0*/  @P4 STG.E desc[UR4][R2.64], R7 ;  /* 0x0000000702004986 */ /* 0x0003e2000c101904 */
[----:B------:R-:W-:Y:S01]  /*6cd0*/  @P4 IADD3.X R49, RZ, R49, RZ, P0, !PT ;  /* 0x00000031ff314210 */ /* 0x000fe200007fe4ff */
[----:B------:R-:W-:-:S04]  /*6ce0*/  FADD.FTZ R6, R6, R23 ;  /* 0x0000001706067221 */ /* 0x000fc80000010000 */
[----:B------:R-:W-:Y:S01]  /*6cf0*/  FADD.FTZ R27, R6, R27 ;  /* 0x0000001b061b7221 */ /* 0x000fe20000010000 */
[----:B----4-:R-:W-:-:S04]  /*6d00*/  FADD.FTZ R8, R8, R19 ;  /* 0x0000001308087221 */ /* 0x010fc80000010000 */
[----:B------:R-:W-:Y:S01]  /*6d10*/  FADD.FTZ R8, R8, R25 ;  /* 0x0000001908087221 */ /* 0x000fe20000010000 */
[----:B-1----:R-:W-:Y:S02]  /*6d20*/  @P3 MOV R2, R48 ;  /* 0x0000003000023202 */ /* 0x002fe40000000f00 */
[----:B------:R-:W-:Y:S01]  /*6d30*/  @P3 MOV R3, R55 ;  /* 0x0000003700033202 */ /* 0x000fe20000000f00 */
[----:B------:R-:W-:Y:S01]  /*6d40*/  FADD.FTZ R31, R8, R31 ;  /* 0x0000001f081f7221 */ /* 0x000fe20000010000 */
[----:B------:R-:W-:-:S03]  /*6d50*/  @P3 IADD3 R48, P0, R48, 0x200, RZ ;  /* 0x0000020030303810 */ /* 0x000fc60007f1e0ff */
[----:B------:R1:W-:Y:S02]  /*6d60*/  @P3 STG.E desc[UR4][R2.64], R5 ;  /* 0x0000000502003986 */ /* 0x0003e4000c101904 */
[----:B------:R-:W-:Y:S02]  /*6d70*/  @P3 IMAD.X R55, RZ, RZ, R55, P0 ;  /* 0x000000ffff373224 */ /* 0x000fe400000e0637 */
[----:B0-----:R-:W-:-:S04]  /*6d80*/  FADD.FTZ R10, R10, R15 ;  /* 0x0000000f0a0a7221 */ /* 0x001fc80000010000 */
[----:B------:R-:W-:Y:S01]  /*6d90*/  FADD.FTZ R10, R10, R17 ;  /* 0x000000110a0a7221 */ /* 0x000fe20000010000 */
[----:B-1----:R-:W-:Y:S02]  /*6da0*/  @P3 MOV R2, R46 ;  /* 0x0000002e00023202 */ /* 0x002fe40000000f00 */
        /* <DEDUP_REMOVED lines=43> */
.L_x_7079:
[----:B------:R-:W-:Y:S01]  /*7060*/  HFMA2.MMA R22, -RZ, RZ, 0, 1.847743988037109375e-06 ;  /* 0x0000001fff167435 */ /* 0x000fe200000001ff */
[----:B------:R-:W-:Y:S01]  /*7070*/  BSSY B1, `(.L_x_7171) ;  /* 0x0000006000017945 */ /* 0x000fe20003800000 */
[----:B-1----:R-:W-:Y:S01]  /*7080*/  IMAD.MOV.U32 R180, RZ, RZ, 0x1 ;  /* 0x00000001ffb47424 */ /* 0x002fe200078e00ff */
[----:B------:R-:W-:-:S08]  /*7090*/  MOV R2, 0xffffffff ;  /* 0xffffffff00027802 */ /* 0x000fd00000000f00 */
[----:B-----5:R-:W-:Y:S05]  /*70a0*/  WARPSYNC.COLLECTIVE R2, `(.L_x_7172) ;  /* 0x0000000002087348 */ /* 0x020fea0003c00000 */
[----:B------:R0:W1:Y:S02]  /*70b0*/  SHFL.BFLY P4, R182, R8, R180, R22 ;  /* 0x0c0000b408b67389 */ /* 0x0000640000080016 */
[----:B01---5:R-:W-:Y:S01]  /*70c0*/  ENDCOLLECTIVE ;  /* 0x000000000000791b */ /* 0x023fe20003800000 */
.L_x_7172:
[----:B------:R-:W-:Y:S05]  /*70d0*/  BSYNC B1 ;  /* 0x0000000000017941 */ /* 0x000fea0003800000 */
.L_x_7171:
[----:B------:R-:W-:Y:S01]  /*70e0*/  MOV R2, R182 ;  /* 0x000000b600027202 */ /* 0x000fe20000000f00 */
[----:B------:R-:W-:Y:S01]  /*70f0*/  HFMA2.MMA R180, -RZ, RZ, 0, 5.9604644775390625e-08 ;  /* 0x00000001ffb47435 */ /* 0x000fe200000001ff */
[----:B------:R-:W-:-:S03]  /*7100*/  IMAD.MOV.U32 R22, RZ, RZ, 0x1f ;  /* 0x0000001fff167424 */ /* 0x000fc600078e00ff */
[----:B------:R-:W-:Y:S01]  /*7110*/  FADD.FTZ R181, R2, R8 ;  /* 0x0000000802b57221 */ /* 0x000fe20000010000 */
[----:B------:R-:W-:Y:S02]  /*7120*/  MOV R8, R7 ;  /* 0x0000000700087202 */ /* 0x000fe40000000f00 */
[----:B------:R-:W-:-:S07]  /*7130*/  MOV R2, 0xffffffff ;  /* 0xffffffff00027802 */ /* 0x000fce0000000f00 */
[----:B------:R-:W-:Y:S05]  /*7140*/  WARPSYNC.COLLECTIVE R2, `(.L_x_7173) ;  /* 0x0000000002087348 */ /* 0x000fea0003c00000 */
[----:B------:R0:W1:Y:S02]  /*7150*/  SHFL.BFLY P4, R182, R8, R180, R22 ;  /* 0x0c0000b408b67389 */ /* 0x0000640000080016 */
[----:B01----:R-:W-:Y:S01]  /*7160*/  ENDCOLLECTIVE ;  /* 0x000000000000791b */ /* 0x003fe20003800000 */
.L_x_7173:
        /* <DEDUP_REMOVED lines=8> */
.L_x_7174:
[----:B------:R-:W-:Y:S01]  /*71f0*/  MOV R8, R7 ;  /* 0x0000000700087202 */ /* 0x000fe20000000f00 */
[----:B------:R-:W-:-:S04]  /*7200*/  IMAD.MOV.U32 R2, RZ, RZ, R182 ;  /* 0x000000ffff027224 */ /* 0x000fc800078e00b6 */
[----:B------:R-:W-:Y:S01]  /*7210*/  FADD.FTZ R181, R181, R2 ;  /* 0x00000002b5b57221 */ /* 0x000fe20000010000 */
[----:B------:R-:W-:-:S07]  /*7220*/  MOV R2, 0xffffffff ;  /* 0xffffffff00027802 */ /* 0x000fce0000000f00 */
[----:B------:R-:W-:Y:S05]  /*7230*/  WARPSYNC.COLLECTIVE R2, `(.L_x_7175) ;  /* 0x0000000002087348 */ /* 0x000fea0003c00000 */
[----:B------:R0:W1:Y:S02]  /*7240*/  SHFL.BFLY P4, R182, R8, R180, R22 ;  /* 0x0c0000b408b67389 */ /* 0x0000640000080016 */
[----:B01----:R-:W-:Y:S01]  /*7250*/  ENDCOLLECTIVE ;  /* 0x000000000000791b */ /* 0x003fe20003800000 */
.L_x_7175:
        /* <DEDUP_REMOVED lines=8> */
.L_x_7176:
[----:B------:R-:W-:Y:S02]  /*72e0*/  MOV R8, R7 ;  /* 0x0000000700087202 */ /* 0x000fe40000000f00 */
[----:B------:R-:W-:-:S05]  /*72f0*/  MOV R2, R182 ;  /* 0x000000b600027202 */ /* 0x000fca0000000f00 */
[----:B------:R-:W-:Y:S01]  /*7300*/  FADD.FTZ R181, R181, R2 ;  /* 0x00000002b5b57221 */ /* 0x000fe20000010000 */
[----:B------:R-:W-:-:S07]  /*7310*/  MOV R2, 0xffffffff ;  /* 0xffffffff00027802 */ /* 0x000fce0000000f00 */
[----:B------:R-:W-:Y:S05]  /*7320*/  WARPSYNC.COLLECTIVE R2, `(.L_x_7177) ;  /* 0x0000000002087348 */ /* 0x000fea0003c00000 */
[----:B------:R0:W1:Y:S02]  /*7330*/  SHFL.BFLY P4, R182, R8, R180, R22 ;  /* 0x0c0000b408b67389 */ /* 0x0000640000080016 */
[----:B01----:R-:W-:Y:S01]  /*7340*/  ENDCOLLECTIVE ;  /* 0x000000000000791b */ /* 0x003fe20003800000 */
.L_x_7177:
        /* <DEDUP_REMOVED lines=8> */
.L_x_7178:
[----:B------:R-:W-:Y:S02]  /*73d0*/  MOV R8, R7 ;  /* 0x0000000700087202 */ /* 0x000fe40000000f00 */
[----:B------:R-:W-:-:S05]  /*73e0*/  MOV R2, R182 ;  /* 0x000000b600027202 */ /* 0x000fca0000000f00 */
[----:B------:R-:W-:Y:S01]  /*73f0*/  FADD.FTZ R181, R181, R2 ;  /* 0x00000002b5b57221 */ /* 0x000fe20000010000 */
[----:B------:R-:W-:-:S07]  /*7400*/  MOV R2, 0xffffffff ;  /* 0xffffffff00027802 */ /* 0x000fce0000000f00 */
[----:B------:R-:W-:Y:S05]  /*7410*/  WARPSYNC.COLLECTIVE R2, `(.L_x_7179) ;  /* 0x0000000002087348 */ /* 0x000fea0003c00000 */
[----:B------:R0:W1:Y:S02]  /*7420*/  SHFL.BFLY P4, R182, R8, R180, R22 ;  /* 0x0c0000b408b67389 */ /* 0x0000640000080016 */
[----:B01----:R-:W-:Y:S01]  /*7430*/  ENDCOLLECTIVE ;  /* 0x000000000000791b */ /* 0x003fe20003800000 */
.L_x_7179:
[----:B------:R-:W-:Y:S01]  /*7440*/  HFMA2.MMA R180, -RZ, RZ, 0, 9.5367431640625e-07 ;  /* 0x00000010ffb47435 */ /* 0x000fe200000001ff */
[----:B------:R-:W-:Y:S01]  /*7450*/  IMAD.MOV.U32 R8, RZ, RZ, R181 ;  /* 0x000000ffff087224 */ /* 0x000fe200078e00b5 */
[----:B------:R-:W-:-:S05]  /*7460*/  MOV R2, R182 ;  /* 0x000000b600027202 */ /* 0x000fca0000000f00 */
[----:B------:R-:W-:Y:S01]  /*7470*/  FADD.FTZ R7, R7, R2 ;  /* 0x0000000207077221 */ /* 0x000fe20000010000 */
[----:B------:R-:W-:-:S07]  /*7480*/  MOV R2, 0xffffffff ;  /* 0xffffffff00027802 */ /* 0x000fce0000000f00 */
[----:B------:R-:W-:Y:S05]  /*7490*/  WARPSYNC.COLLECTIVE R2, `(.L_x_7180) ;  /* 0x0000000002087348 */ /* 0x000fea0003c00000 */
[----:B------:R0:W1:Y:S02]  /*74a0*/  SHFL.BFLY P4, R182, R8, R180, R22 ;  /* 0x0c0000b408b67389 */ /* 0x0000640000080016 */
[----:B01----:R-:W-:Y:S01]  /*74b0*/  ENDCOLLECTIVE ;  /* 0x000000000000791b */ /* 0x003fe20003800000 */
.L_x_7180:
[----:B------:R-:W-:Y:S02]  /*74c0*/  MOV R8, R7 ;  /* 0x0000000700087202 */ /* 0x000fe40000000f00 */
[----:B------:R-:W-:-:S07]  /*74d0*/  MOV R183, R182 ;  /* 0x000000b600b77202 */ /* 0x000fce0000000f00 */
[----:B------:R-:W-:Y:S05]  /*74e0*/  WARPSYNC.COLLECTIVE R2, `(.L_x_7181) ;  /* 0x0000000002087348 */ /* 0x000fea0003c00000 */
[----:B------:R0:W1:Y:S02]  /*74f0*/  SHFL.BFLY P4, R182, R8, R180, R22 ;  /* 0x0c0000b408b67389 */ /* 0x0000640000080016 */
[----:B01----:R-:W-:Y:S01]  /*7500*/  ENDCOLLECTIVE ;  /* 0x000000000000791b */ /* 0x003fe20003800000 */
.L_x_7181:
[----:B------:R-:W-:Y:S01]  /*7510*/  MOV R2, R182 ;  /* 0x000000b600027202 */ /* 0x000fe20000000f00 */
[----:B------:R-:W-:Y:S06]  /*7520*/  BRA `(.L_x_7182) ;  /* 0xffffffb400447947 */ /* 0x000fec000383ffff */
.L_x_7183:
        /* <DEDUP_REMOVED lines=13> */
.L_x_16944:


//--------------------- .text._ZN10layer_norm13ln_bwd_kernelINS_13Kernel_traitsIf13__nv_bfloat16fS2_fjLj1280ELj1ELj4ELj1ELj16ENS_18Kernel_traits_baseILj1280EfS2_fS2_fjLj128EEEEELb0ELb0ELb1ELb1EEEvNS_9BwdParamsE --------------------------
	.section	.text._ZN10layer_norm13ln_bwd_kernelINS_13Kernel_traitsIf13__nv_bfloat16fS2_fjLj1280ELj1ELj4ELj1ELj16ENS_18Kernel_traits_baseILj1280EfS2_fS2_fjLj128EEEEELb0ELb0ELb1ELb1EEEvNS_9BwdParamsE,"ax",@progbits
	.align	128
        .global         _ZN10layer_norm13ln_bwd_kernelINS_13Kernel_traitsIf13__nv_bfloat16fS2_fjLj1280ELj1ELj4ELj1ELj16ENS_18Kernel_traits_baseILj1280EfS2_fS2_fjLj128EEEEELb0ELb0ELb1ELb1EEEvNS_9BwdParamsE
        .type           _ZN10layer_norm13ln_bwd_kernelINS_13Kernel_traitsIf13__nv_bfloat16fS2_fjLj1280ELj1ELj4ELj1ELj16ENS_18Kernel_traits_baseILj1280EfS2_fS2_fjLj128EEEEELb0ELb0ELb1ELb1EEEvNS_9BwdParamsE,@function
        .size           _ZN10layer_norm13ln_bwd_kernelINS_13Kernel_traitsIf13__nv_bfloat16fS2_fjLj1280ELj1ELj4ELj1ELj16ENS_18Kernel_traits_baseILj1280EfS2_fS2_fjLj128EEEEELb0ELb0ELb1ELb1EEEvNS_9BwdParamsE,(.L_x_16945 - _ZN10layer_norm13ln_bwd_kernelINS_13Kernel_traitsIf13__nv_bfloat16fS2_fjLj1280ELj1ELj4ELj1ELj16ENS_18Kernel_traits_baseILj1280EfS2_fS2_fjLj128EEEEELb0ELb0ELb1ELb1EEEvNS_9BwdParamsE)
        .other          _ZN10layer_norm13ln_bwd_kernelINS_13Kernel_traitsIf13__nv_bfloat16fS2_fjLj1280ELj1ELj4ELj1ELj16ENS_18Kernel_traits_baseILj1280EfS2_fS2_fjLj128EEEEELb0ELb0ELb1ELb1EEEvNS_9BwdParamsE,@"STO_CUDA_ENTRY STV_DEFAULT"
_ZN10layer_norm13ln_bwd_kernelINS_13Kernel_traitsIf13__nv_bfloat16fS2_fjLj1280ELj1ELj4ELj1ELj16ENS_18Kernel_traits_baseILj1280EfS2_fS2_fjLj128EEEEELb0ELb0ELb1ELb1EEEvNS_9BwdParamsE:
.text._ZN10layer_norm13ln_bwd_kernelINS_13Kernel_traitsIf13__nv_bfloat16fS2_fjLj1280ELj1ELj4ELj1ELj16ENS_18Kernel_traits_baseILj1280EfS2_fS2_fjLj128EEEEELb0ELb0ELb1ELb1EEEvNS_9BwdParamsE:
        /* <DEDUP_REMOVED lines=54> */
.L_x_7185:
        /* <DEDUP_REMOVED lines=8> */
[----:B------:R-:W4:Y:S04]  /*03e0*/  LDG.E.128 R12, desc[UR4][R2.64+0x410] ;  /* 0x00041004020c7981 */ /* 0x000f28000c1e1d00 */
[----:B------:R-:W4:Y:S04]  /*03f0*/  LDG.E.128 R8, desc[UR4][R2.64+0x800] ;  /* 0x0008000402087981 */ /* 0x000f28000c1e1d00 */
[----:B------:R-:W4:Y:S04]  /*0400*/  LDG.E.128 R4, desc[UR4][R2.64+0x810] ;  /* 0x0008100402047981 */ /* 0x000f28000c1e1d00 */
        /* <DEDUP_REMOVED lines=47> */
[----:B------:R0:W-:Y:S04]  /*0700*/  STL.64 [R1+0x48], R22 ;  /* 0x0000481601007387 */ /* 0x0001e80000100a00 */
[----:B----4-:R0:W-:Y:S04]  /*0710*/  STL.64 [R1+0x30], R16 ;  /* 0x0000301001007387 */ /* 0x0101e80000100a00 */
[----:B------:R0:W-:Y:S04]  /*0720*/  STL.64 [R1+0x38], R18 ;  /* 0x0000381201007387 */ /* 0x0001e80000100a00 */
[----:B------:R0:W-:Y:S04]  /*0730*/  STL.64 [R1+0x20], R12 ;  /* 0x0000200c01007387 */ /* 0x0001e80000100a00 */
[----:B------:R0:W-:Y:S04]  /*0740*/  STL.64 [R1+0x28], R14 ;  /* 0x0000280e01007387 */ /* 0x0001e80000100a00 */
[----:B------:R0:W-:Y:S04]  /*0750*/  STL.64 [R1+0x10], R8 ;  /* 0x0000100801007387 */ /* 0x0001e80000100a00 */
[----:B------:R0:W-:Y:S04]  /*0760*/  STL.64 [R1+0x18], R10 ;  /* 0x0000180a01007387 */ /* 0x0001e80000100a00 */
[----:B------:R0:W-:Y:S04]  /*0770*/  STL.64 [R1], R4 ;  /* 0x0000000401007387 */ /* 0x0001e80000100a00 */
[----:B------:R0:W-:Y:S02]  /*0780*/  STL.64 [R1+0x8], R6 ;  /* 0x0000080601007387 */ /* 0x0001e40000100a00 */
.L_x_7271:
[----:B------:R-:W1:Y:S08]  /*0790*/  LDC.64 R176, c[0x0][0x288] ;  /* 0x0000a200ffb07b82 */ /* 0x000e700000000a00 */
[----:B------:R-:W2:Y:S08]  /*07a0*/  LDC.64 R178, c[0x0][0x258] ;  /* 0x00009600ffb27b82 */ /* 0x000eb00000000a00 */
[----:B------:R-:W3:Y:S01]  /*07b0*/  LDC.64 R198, c[0x0][0x280] ;  /* 0x0000a000ffc67b82 */ /* 0x000ee20000000a00 */
[----:B-1----:R-:W-:-:S07]  /*07c0*/  IMAD.WIDE R176, R202, 0x4, R176 ;  /* 0x00000004cab07825 */ /* 0x002fce00078e02b0 */
[----:B------:R-:W1:Y:S01]  /*07d0*/  LDC R200, c[0x0][0x218] ;  /* 0x00008600ffc87b82 */ /* 0x000e620000000800 */
[----:B------:R2:W4:Y:S01]  /*07e0*/  LDG.E R196, desc[UR4][R176.64] ;  /* 0x00000004b0c47981 */ /* 0x000522000c1e1900 */
[----:B------:R-:W0:Y:S06]  /*07f0*/  S2R R197, SR_TID.X ;  /* 0x0000000000c57919 */ /* 0x000e2c0000002100 */
[----:B------:R-:W0:Y:S01]  /*0800*/  LDC.64 R246, c[0x0][0x2c8] ;  /* 0x0000b200fff67b82 */ /* 0x000e220000000a00 */
[----:B--2---:R-:W-:-:S04]  /*0810*/  IMAD.WIDE R176, R202, 0x4, R178 ;  /* 0x00000004cab07825 */ /* 0x004fc800078e02b2 */
[C---:B---3--:R-:W-:Y:S02]  /*0820*/  IMAD.WIDE R178, R202.reuse, 0x4, R198 ;  /* 0x00000004cab27825 */ /* 0x048fe400078e02c6 */
[----:B-----5:R1:W5:Y:S01]  /*0830*/  LDG.E R199, desc[UR4][R176.64] ;  /* 0x00000004b0c77981 */ /* 0x020362000c1e1900 */
[----:B------:R-:W-:Y:S03]  /*0840*/  BSSY B1, `(.L_x_7187) ;  /* 0x00001e1000017945 */ /* 0x000fe60003800000 */
[----:B------:R2:W5:Y:S01]  /*0850*/  LDG.E R245, desc[UR4][R178.64] ;  /* 0x00000004b2f57981 */ /* 0x000562000c1e1900 */
[----:B-1----:R-:W-:-:S05]  /*0860*/  IMAD R176, R202, R200, RZ ;  /* 0x000000c8cab07224 */ /* 0x002fca00078e02ff */
[----:B------:R-:W-:-:S04]  /*0870*/  SHF.R.S32.HI R177, RZ, 0x1f, R176 ;  /* 0x0000001fffb17819 */ /* 0x000fc800000114b0 */
[----:B------:R-:W-:Y:S02]  /*0880*/  LEA.HI R177, R177, R176, RZ, 0x3 ;  /* 0x000000b0b1b17211 */ /* 0x000fe400078f18ff */
[----:B0-----:R-:W-:-:S04]  /*0890*/  LOP3.LUT R216, R197, 0x1f, RZ, 0xc0, !PT ;  /* 0x0000001fc5d87812 */ /* 0x001fc800078ec0ff */
[----:B------:R-:W-:-:S04]  /*08a0*/  LEA.HI.SX32 R198, R177, R216, 0x1d ;  /* 0x000000d8b1c67211 */ /* 0x000fc800078feaff */
[C---:B------:R-:W-:Y:S01]  /*08b0*/  IADD3 R236, R198.reuse, 0x20, RZ ;  /* 0x00000020c6ec7810 */ /* 0x040fe20007ffe0ff */
[C---:B------:R-:W-:Y:S01]  /*08c0*/  IMAD.WIDE.U32 R200, R198.reuse, 0x20, R246 ;  /* 0x00000020c6c87825 */ /* 0x040fe200078e00f6 */
[----:B------:R-:W-:-:S03]  /*08d0*/  IADD3 R226, R198, 0x40, RZ ;  /* 0x00000040c6e27810 */ /* 0x000fc60007ffe0ff */
[----:B--2---:R-:W-:-:S04]  /*08e0*/  IMAD.WIDE.U32 R178, R236, 0x20, R246 ;  /* 0x00000020ecb27825 */ /* 0x004fc800078e00f6 */
        /* <DEDUP_REMOVED lines=21> */
[----:B------:R0:W5:Y:S04]  /*0a40*/  LDG.E.128 R52, desc[UR4][R176.64+0x10] ;  /* 0x00001004b0347981 */ /* 0x000168000c1e1d00 */
[----:B------:R-:W5:Y:S01]  /*0a50*/  LDG.E.128 R36, desc[UR4][R36.64+0x10] ;  /* 0x0000100424247981 */ /* 0x000f62000c1e1d00 */
[----:B------:R-:W-:Y:S01]  /*0a60*/  CS2R R214, SRZ ;  /* 0x0000000000d67805 */ /* 0x000fe2000001ff00 */
[----:B------:R-:W-:Y:S06]  /*0a70*/  BRA `(.L_x_7189) ;  /* 0x0000001800f47947 */ /* 0x000fec0003800000 */
.L_x_7188:
[----:B------:R-:W0:Y:S01]  /*0a80*/  LDC R206, c[0x0][0x218] ;  /* 0x00008600ffce7b82 */ /* 0x000e220000000800 */
[----:B------:R-:W-:Y:S01]  /*0a90*/  IADD3 R196, R196, -0x1, RZ ;  /* 0xffffffffc4c47810 */ /* 0x000fe20007ffe0ff */
[----:B------:R1:W-:Y:S06]  /*0aa0*/  STL [R1+0x64], R29 ;  /* 0x0000641d01007387 */ /* 0x0003ec0000100800 */
[----:B------:R-:W2:Y:S08]  /*0ab0*/  LDC.64 R20, c[0x0][0x250] ;  /* 0x00009400ff147b82 */ /* 0x000eb00000000a00 */
[----:B------:R-:W3:Y:S08]  /*0ac0*/  LDC.64 R208, c[0x0][0x238] ;  /* 0x00008e00ffd07b82 */ /* 0x000ef00000000a00 */
[----:B------:R-:W4:Y:S01]  /*0ad0*/  LDC.64 R220, c[0x0][0x2b8] ;  /* 0x0000ae00ffdc7b82 */ /* 0x000f220000000a00 */
[----:B0-----:R-:W-:Y:S01]  /*0ae0*/  IMAD R196, R196, R206, RZ ;  /* 0x000000cec4c47224 */ /* 0x001fe200078e02ff */
[----:B------:R-:W-:Y:S01]  /*0af0*/  IADD3 R228, R198, 0x60, RZ ;  /* 0x00000060c6e47810 */ /* 0x000fe20007ffe0ff */
[----:B------:R0:W-:Y:S03]  /*0b00*/  STL [R1+0x60], R28 ;  /* 0x0000601c01007387 */ /* 0x0001e60000100800 */
[----:B------:R-:W-:Y:S01]  /*0b10*/  SHF.R.S32.HI R3, RZ, 0x1f, R196 ;  /* 0x0000001fff037819 */ /* 0x000fe200000114c4 */
[----:B--2---:R-:W-:Y:S01]  /*0b20*/  IMAD.WIDE R20, R202, 0x4, R20 ;  /* 0x00000004ca147825 */ /* 0x004fe200078e0214 */
[----:B------:R-:W-:Y:S01]  /*0b30*/  IADD3 R224, R198, 0x80, RZ ;  /* 0x00000080c6e07810 */ /* 0x000fe20007ffe0ff */
[----:B------:R-:W2:Y:S01]  /*0b40*/  LDC.U8 R225, c[0x0][0x2a0] ;  /* 0x0000a800ffe17b82 */ /* 0x000ea20000000000 */
[----:B------:R-:W-:-:S02]  /*0b50*/  LEA.HI R2, R3, R196, RZ, 0x3 ;  /* 0x000000c403027211 */ /* 0x000fc400078f18ff */
[----:B------:R-:W2:Y:S02]  /*0b60*/  LDG.E R0, desc[UR4][R20.64] ;  /* 0x0000000414007981 */ /* 0x000ea4000c1e1900 */
[----:B------:R-:W-:Y:S01]  /*0b70*/  LEA.HI.SX32 R2, R2, R216, 0x1d ;  /* 0x000000d802027211 */ /* 0x000fe200078feaff */
[----:B---3--:R-:W-:-:S03]  /*0b80*/  IMAD.WIDE.U32 R216, R226, 0x20, R208 ;  /* 0x00000020e2d87825 */ /* 0x008fc600078e00d0 */
[----:B------:R-:W-:Y:S01]  /*0b90*/  IADD3 R23, R2, 0x20, RZ ;  /* 0x0000002002177810 */ /* 0x000fe20007ffe0ff */
[----:B------:R-:W-:Y:S01]  /*0ba0*/  IMAD.WIDE.U32 R188, R198, 0x20, R208 ;  /* 0x00000020c6bc7825 */ /* 0x000fe200078e00d0 */
[C---:B------:R-:W-:Y:S01]  /*0bb0*/  IADD3 R3, R2.reuse, 0x60, RZ ;  /* 0x0000006002037810 */ /* 0x040fe20007ffe0ff */
[----:B------:R-:W3:Y:S01]  /*0bc0*/  LDG.E.128 R180, desc[UR4][R216.64] ;  /* 0x00000004d8b47981 */ /* 0x000ee2000c1e1d00 */
[C---:B------:R-:W-:Y:S01]  /*0bd0*/  IADD3 R213, R2.reuse, 0x40, RZ ;  /* 0x0000004002d57810 */ /* 0x040fe20007ffe0ff */
[C-C-:B----4-:R-:W-:Y:S01]  /*0be0*/  IMAD.WIDE.U32 R8, R2.reuse, 0x10, R220.reuse ;  /* 0x0000001002087825 */ /* 0x150fe200078e00dc */
[----:B------:R-:W-:Y:S01]  /*0bf0*/  IADD3 R2, R2, 0x80, RZ ;  /* 0x0000008002027810 */ /* 0x000fe20007ffe0ff */
[----:B------:R4:W3:Y:S02]  /*0c00*/  LDG.E.128 R184, desc[UR4][R216.64+0x10] ;  /* 0x00001004d8b87981 */ /* 0x0008e4000c1e1d00 */
[----:B------:R-:W-:Y:S02]  /*0c10*/  IMAD.WIDE.U32 R22, R23, 0x10, R220 ;  /* 0x0000001017167825 */ /* 0x000fe400078e00dc */
[----:B------:R-:W3:Y:S02]  /*0c20*/  LDG.E.128 R12, desc[UR4][R188.64+0x10] ;  /* 0x00001004bc0c7981 */ /* 0x000ee4000c1e1d00 */
[----:B------:R-:W-:-:S02]  /*0c30*/  IMAD.WIDE.U32 R210, R236, 0x20, R208 ;  /* 0x00000020ecd27825 */ /* 0x000fc400078e00d0 */
[----:B------:R-:W3:Y:S02]  /*0c40*/  LDG.E.128 R20, desc[UR4][R22.64] ;  /* 0x0000000416147981 */ /* 0x000ee4000c1e1d00 */
[----:B----4-:R-:W-:Y:S02]  /*0c50*/  IMAD.WIDE.U32 R216, R3, 0x10, R220 ;  /* 0x0000001003d87825 */ /* 0x010fe400078e00dc */
[----:B------:R-:W4:Y:S02]  /*0c60*/  LDG.E.128 R4, desc[UR4][R188.64] ;  /* 0x00000004bc047981 */ /* 0x000f24000c1e1d00 */
[----:B------:R-:W-:Y:S02]  /*0c70*/  IMAD.WIDE.U32 R196, R228, 0x20, R208 ;  /* 0x00000020e4c47825 */ /* 0x000fe400078e00d0 */
[----:B------:R-:W4:Y:S02]  /*0c80*/  LDG.E.128 R8, desc[UR4][R8.64] ;  /* 0x0000000408087981 */ /* 0x000f24000c1e1d00 */
[----:B------:R-:W-:-:S02]  /*0c90*/  IMAD.WIDE.U32 R212, R213, 0x10, R220 ;  /* 0x00000010d5d47825 */ /* 0x000fc400078e00dc */
[----:B------:R-:W4:Y:S02]  /*0ca0*/  LDG.E.128 R24, desc[UR4][R210.64+0x10] ;  /* 0x00001004d2187981 */ /* 0x000f24000c1e1d00 */
[----:B------:R-:W-:Y:S02]  /*0cb0*/  IMAD.WIDE.U32 R220, R2, 0x10, R220 ;  /* 0x0000001002dc7825 */ /* 0x000fe400078e00dc */
[----:B------:R-:W4:Y:S02]  /*0cc0*/  LDG.E.128 R16, desc[UR4][R210.64] ;  /* 0x00000004d2107981 */ /* 0x000f24000c1e1d00 */
[----:B------:R-:W-:Y:S02]  /*0cd0*/  IMAD.WIDE.U32 R208, R224, 0x20, R208 ;  /* 0x00000020e0d07825 */ /* 0x000fe400078e00d0 */
[----:B------:R-:W4:Y:S04]  /*0ce0*/  LDG.E.128 R216, desc[UR4][R216.64] ;  /* 0x00000004d8d87981 */ /* 0x000f28000c1e1d00 */
[----:B------:R-:W4:Y:S04]  /*0cf0*/  LDG.E.128 R188, desc[UR4][R196.64] ;  /* 0x00000004c4bc7981 */ /* 0x000f28000c1e1d00 */
[----:B------:R1:W4:Y:S04]  /*0d00*/  LDG.E.128 R192, desc[UR4][R196.64+0x10] ;  /* 0x00001004c4c07981 */ /* 0x000328000c1e1d00 */
[----:B------:R-:W4:Y:S04]  /*0d10*/  LDG.E.128 R220, desc[UR4][R220.64] ;  /* 0x00000004dcdc7981 */ /* 0x000f28000c1e1d00 */
[----:B------:R-:W4:Y:S04]  /*0d20*/  LDG.E.128 R204, desc[UR4][R208.64] ;  /* 0x00000004d0cc7981 */ /* 0x000f28000c1e1d00 */
[----:B------:R-:W4:Y:S01]  /*0d30*/  LDG.E.128 R212, desc[UR4][R212.64] ;  /* 0x00000004d4d47981 */ /* 0x000f22000c1e1d00 */
[----:B-1----:R-:W-:-:S02]  /*0d40*/  MOV R197, UR10 ;  /* 0x0000000a00c57c02 */ /* 0x002fc40008000f00 */
[----:B------:R-:W-:Y:S02]  /*0d50*/  MOV R196, UR11 ;  /* 0x0000000b00c47c02 */ /* 0x000fe40008000f00 */
[----:B------:R-:W-:Y:S01]  /*0d60*/  ISETP.NE.U32.AND P0, PT, R197, RZ, PT ;  /* 0x000000ffc500720c */ /* 0x000fe20003f05070 */
[----:B------:R-:W4:Y:S01]  /*0d70*/  LDG.E.128 R208, desc[UR4][R208.64+0x10] ;  /* 0x00001004d0d07981 */ /* 0x000f22000c1e1d00 */
[----:B--2---:R-:W-:Y:S02]  /*0d80*/  ISETP.NE.AND P1, PT, R225, RZ, PT ;  /* 0x000000ffe100720c */ /* 0x004fe40003f25270 */
[----:B------:R-:W-:-:S13]  /*0d90*/  ISETP.NE.AND.EX P0, PT, R196, RZ, PT, P0 ;  /* 0x000000ffc400720c */ /* 0x000fda0003f05300 */
[----:B------:R-:W5:Y:S01]  /*0da0*/  @P0 LDG.E.128 R56, desc[UR4][R176.64] ;  /* 0x00000004b0380981 */ /* 0x000f62000c1e1d00 */
[----:B------:R-:W-:-:S03]  /*0db0*/  @P0 IMAD.WIDE.U32 R228, R228, 0x20, R246 ;  /* 0x00000020e4e40825 */ /* 0x000fc600078e00f6 */
[----:B------:R1:W5:Y:S01]  /*0dc0*/  @P0 LDG.E.128 R52, desc[UR4][R176.64+0x10] ;  /* 0x00001004b0340981 */ /* 0x000362000c1e1d00 */
[----:B------:R-:W-:-:S03]  /*0dd0*/  @P0 IMAD.WIDE.U32 R224, R224, 0x20, R246 ;  /* 0x00000020e0e00825 */ /* 0x000fc600078e00f6 */
        /* <DEDUP_REMOVED lines=8> */
[----:B------:R-:W-:-:S05]  /*0e60*/  FSEL R0, R0, RZ, !P1 ;  /* 0x000000ff00007208 */ /* 0x000fca0004800000 */
[----:B---3--:R-:W-:Y:S01]  /*0e70*/  FADD.FTZ R3, -R0, R12 ;  /* 0x0000000c00037221 */ /* 0x008fe20000010100 */
[----:B------:R-:W-:Y:S02]  /*0e80*/  PRMT R203, R22, 0x7632, R203 ;  /* 0x0000763216cb7816 */ /* 0x000fe400000000cb */
[----:B------:R-:W-:Y:S01]  /*0e90*/  PRMT R243, R21, 0x7632, R243 ;  /* 0x0000763215f37816 */ /* 0x000fe200000000f3 */
[C---:B----4-:R-:W-:Y:S01]  /*0ea0*/  FADD.FTZ R231, -R0.reuse, R6 ;  /* 0x0000000600e77221 */ /* 0x050fe20000010100 */
[C---:B------:R-:W-:Y:S01]  /*0eb0*/  FADD.FTZ R232, -R0.reuse, R5 ;  /* 0x0000000500e87221 */ /* 0x040fe20000010100 */
[C---:B------:R-:W-:Y:S01]  /*0ec0*/  FADD.FTZ R6, -R0.reuse, R15 ;  /* 0x0000000f00067221 */ /* 0x040fe20000010100 */
[C---:B------:R-:W-:Y:S02]  /*0ed0*/  PRMT R242, R9.reuse, 0x7632, R242 ;  /* 0x0000763209f27816 */ /* 0x040fe400000000f2 */
[----:B------:R-:W-:Y:S01]  /*0ee0*/  SHF.L.U32 R238, R9, 0x10, RZ ;  /* 0x0000001009ee7819 */ /* 0x000fe200000006ff */
[C---:B------:R-:W-:Y:S01]  /*0ef0*/  FADD.FTZ R12, -R0.reuse, R25 ;  /* 0x00000019000c7221 */ /* 0x040fe20000010100 */
[C---:B------:R-:W-:Y:S01]  /*0f00*/  FADD.FTZ R15, -R0.reuse, R180 ;  /* 0x000000b4000f7221 */ /* 0x040fe20000010100 */
[----:B------:R-:W-:Y:S01]  /*0f10*/  MOV R180, R203 ;  /* 0x000000cb00b47202 */ /* 0x000fe20000000f00 */
[C---:B------:R-:W-:Y:S01]  /*0f20*/  FADD.FTZ R9, -R0.reuse, R18 ;  /* 0x0000001200097221 */ /* 0x040fe20000010100 */
[----:B------:R-:W-:Y:S01]  /*0f30*/  FADD.FTZ R18, -R0, R183 ;  /* 0x000000b700127221 */ /* 0x000fe20000010100 */
[----:B------:R-:W-:Y:S01]  /*0f40*/  PRMT R25, R218, 0x7632, R25 ;  /* 0x00007632da197816 */ /* 0x000fe20000000019 */
[C---:B-1----:R-:W-:Y:S01]  /*0f50*/  FADD.FTZ R177, -R0.reuse, R190 ;  /* 0x000000be00b17221 */ /* 0x042fe20000010100 */
[C---:B------:R-:W-:Y:S01]  /*0f60*/  FADD.FTZ R230, -R0.reuse, R7 ;  /* 0x0000000700e67221 */ /* 0x040fe20000010100 */
[----:B------:R-:W-:Y:S01]  /*0f70*/  FADD.FTZ R203, -R0, R195 ;  /* 0x000000c300cb7221 */ /* 0x000fe20000010100 */
[----:B-----5:R-:W-:Y:S01]  /*0f80*/  FMUL.FTZ R195, R199, R232 ;  /* 0x000000e8c7c37220 */ /* 0x020fe20000410000 */
[----:B------:R-:W-:-:S02]  /*0f90*/  MOV R232, R243 ;  /* 0x000000f300e87202 */ /* 0x000fc40000000f00 */
[C---:B------:R-:W-:Y:S01]  /*0fa0*/  PRMT R29, R222.reuse, 0x7632, R29 ;  /* 0x00007632de1d7816 */ /* 0x040fe2000000001d */
[----:B------:R-:W3:Y:S01]  /*0fb0*/  LDL R243, [R1+0x50] ;  /* 0x0000500001f37983 */ /* 0x000ee20000100800 */
[----:B------:R-:W-:Y:S02]  /*0fc0*/  SHF.L.U32 R246, R222, 0x10, RZ ;  /* 0x00000010def67819 */ /* 0x000fe400000006ff */
[----:B------:R-:W-:Y:S01]  /*0fd0*/  MOV R222, R25 ;  /* 0x0000001900de7202 */ /* 0x000fe20000000f00 */
[C---:B------:R-:W-:Y:S01]  /*0fe0*/  FMUL.FTZ R25, R199.reuse, R18 ;  /* 0x00000012c7197220 */ /* 0x040fe20000410000 */
[C---:B------:R-:W-:Y:S01]  /*0ff0*/  FMUL.FTZ R18, R199.reuse, R177 ;  /* 0x000000b1c7127220 */ /* 0x040fe20000410000 */
[----:B------:R-:W-:Y:S01]  /*1000*/  FADD.FTZ R207, -R0, R207 ;  /* 0x000000cf00cf7221 */ /* 0x000fe20000010100 */
[----:B------:R-:W4:Y:S01]  /*1010*/  LDL R177, [R1+0x58] ;  /* 0x0000580001b17983 */ /* 0x000f220000100800 */
[----:B--2---:R-:W-:Y:S01]  /*1020*/  SHF.L.U32 R228, R22, 0x10, RZ ;  /* 0x0000001016e47819 */ /* 0x004fe200000006ff */
[C---:B------:R-:W-:Y:S01]  /*1030*/  FADD.FTZ R22, -R0.reuse, R186 ;  /* 0x000000ba00167221 */ /* 0x040fe20000010100 */
[----:B0-----:R-:W-:Y:S01]  /*1040*/  FADD.FTZ R200, -R0, R193 ;  /* 0x000000c100c87221 */ /* 0x001fe20000010100 */
[C---:B------:R-:W-:Y:S01]  /*1050*/  FMUL.FTZ R193, R199.reuse, R230 ;  /* 0x000000e6c7c17220 */ /* 0x040fe20000410000 */
[C---:B------:R-:W-:Y:S01]  /*1060*/  FMUL.FTZ R186, R199.reuse, R9 ;  /* 0x00000009c7ba7220 */ /* 0x040fe20000410000 */
[----:B------:R-:W2:Y:S01]  /*1070*/  LDL R230, [R1+0x5c] ;  /* 0x00005c0001e67983 */ /* 0x000ea20000100800 */
[----:B------:R-:W-:-:S03]  /*1080*/  FMUL.FTZ R9, R199, R207 ;  /* 0x000000cfc7097220 */ /* 0x000fc60000410000 */
[----:B------:R-:W2:Y:S01]  /*1090*/  LDL R207, [R1+0x44] ;  /* 0x0000440001cf7983 */ /* 0x000ea20000100800 */
[----:B------:R-:W-:Y:S01]  /*10a0*/  PRMT R2, R20, 0x7632, R2 ;  /* 0x0000763214027816 */ /* 0x000fe20000000002 */
[C---:B------:R-:W-:Y:S01]  /*10b0*/  FADD.FTZ R233, -R0.reuse, R4 ;  /* 0x0000000400e97221 */ /* 0x040fe20000010100 */
[----:B------:R-:W-:Y:S01]  /*10c0*/  PRMT R227, R23, 0x7632, R227 ;  /* 0x0000763217e37816 */ /* 0x000fe200000000e3 */
        /* <DEDUP_REMOVED lines=9> */
[----:B------:R-:W-:Y:S01]  /*1160*/  MOV R26, R227 ;  /* 0x000000e3001a7202 */ /* 0x000fe20000000f00 */
[C---:B------:R-:W-:Y:S01]  /*1170*/  FADD.FTZ R14, -R0.reuse, R27 ;  /* 0x0000001b000e7221 */ /* 0x040fe20000010100 */
[----:B------:R-:W-:Y:S01]  /*1180*/  MOV R182, R2 ;  /* 0x0000000200b67202 */ /* 0x000fe20000000f00 */
[----:B------:R-:W-:Y:S01]  /*1190*/  FADD.FTZ R201, -R0, R194 ;  /* 0x000000c200c97221 */ /* 0x000fe20000010100 */
[----:B------:R-:W-:-:S02]  /*11a0*/  PRMT R250, R214, 0x7632, R250 ;  /* 0x00007632d6fa7816 */ /* 0x000fc400000000fa */
[----:B------:R-:W-:Y:S02]  /*11b0*/  SHF.L.U32 R224, R214, 0x10, RZ ;  /* 0x00000010d6e07819 */ /* 0x000fe400000006ff */
[----:B------:R-:W-:Y:S02]  /*11c0*/  PRMT R181, R219, 0x7632, R181 ;  /* 0x00007632dbb57816 */ /* 0x000fe400000000b5 */
[C---:B------:R-:W-:Y:S02]  /*11d0*/  PRMT R248, R212.reuse, 0x7632, R248 ;  /* 0x00007632d4f87816 */ /* 0x040fe400000000f8 */
[----:B------:R-:W-:Y:S02]  /*11e0*/  SHF.L.U32 R227, R212, 0x10, RZ ;  /* 0x00000010d4e37819 */ /* 0x000fe400000006ff */
[C---:B------:R-:W-:Y:S02]  /*11f0*/  PRMT R252, R216.reuse, 0x7632, R252 ;  /* 0x00007632d8fc7816 */ /* 0x040fe400000000fc */
[----:B------:R-:W-:-:S02]  /*1200*/  SHF.L.U32 R214, R216, 0x10, RZ ;  /* 0x00000010d8d67819 */ /* 0x000fc400000006ff */
[----:B------:R-:W-:Y:S01]  /*1210*/  SHF.L.U32 R2, R219, 0x10, RZ ;  /* 0x00000010db027819 */ /* 0x000fe200000006ff */
[----:B------:R-:W-:Y:S01]  /*1220*/  FMUL.FTZ R194, R199, R231 ;  /* 0x000000e7c7c27220 */ /* 0x000fe20000410000 */
[----:B------:R-:W-:Y:S02]  /*1230*/  SHF.L.U32 R212, R218, 0x10, RZ ;  /* 0x00000010dad47819 */ /* 0x000fe400000006ff */
[C---:B------:R-:W-:Y:S02]  /*1240*/  PRMT R219, R220.reuse, 0x7632, R219 ;  /* 0x00007632dcdb7816 */ /* 0x040fe400000000db */
[----:B------:R-:W-:Y:S02]  /*1250*/  SHF.L.U32 R216, R220, 0x10, RZ ;  /* 0x00000010dcd87819 */ /* 0x000fe400000006ff */
[C---:B------:R-:W-:Y:S02]  /*1260*/  PRMT R220, R221.reuse, 0x7632, R220 ;  /* 0x00007632dddc7816 */ /* 0x040fe400000000dc */
[----:B------:R-:W-:-:S02]  /*1270*/  SHF.L.U32 R218, R221, 0x10, RZ ;  /* 0x00000010ddda7819 */ /* 0x000fc400000006ff */
[----:B------:R-:W-:Y:S01]  /*1280*/  MOV R231, R182 ;  /* 0x000000b600e77202 */ /* 0x000fe20000000f00 */
[C---:B------:R-:W-:Y:S01]  /*1290*/  FMUL.FTZ R182, R199.reuse, R13 ;  /* 0x0000000dc7b67220 */ /* 0x040fe20000410000 */
[----:B------:R-:W-:Y:S01]  /*12a0*/  MOV R221, R181 ;  /* 0x000000b500dd7202 */ /* 0x000fe20000000f00 */
[C---:B------:R-:W-:Y:S01]  /*12b0*/  FMUL.FTZ R181, R199.reuse, R14 ;  /* 0x0000000ec7b57220 */ /* 0x040fe20000410000 */
[C---:B------:R-:W-:Y:S01]  /*12c0*/  FMUL.FTZ R14, R199.reuse, R201 ;  /* 0x000000c9c70e7220 */ /* 0x040fe20000410000 */
[----:B------:R-:W-:Y:S01]  /*12d0*/  FMUL.FTZ R13, R199, R203 ;  /* 0x000000cbc70d7220 */ /* 0x000fe20000410000 */
[----:B------:R-:W2:Y:S04]  /*12e0*/  LDL R201, [R1+0x40] ;  /* 0x0000400001c97983 */ /* 0x000ea80000100800 */
[----:B------:R-:W2:Y:S01]  /*12f0*/  LDL R203, [R1+0x20] ;  /* 0x0000200001cb7983 */ /* 0x000ea20000100800 */
[----:B------:R-:W-:-:S02]  /*1300*/  PRMT R247, R11, 0x7632, R247 ;  /* 0x000076320bf77816 */ /* 0x000fc400000000f7 */
[----:B------:R-:W-:Y:S01]  /*1310*/  SHF.L.U32 R239, R11, 0x10, RZ ;  /* 0x000000100bef7819 */ /* 0x000fe200000006ff */
[----:B------:R-:W-:Y:S01]  /*1320*/  FADD.FTZ R11, -R0, R24 ;  /* 0x00000018000b7221 */ /* 0x000fe20000010100 */
[C---:B------:R-:W-:Y:S02]  /*1330*/  PRMT R244, R10.reuse, 0x7632, R244 ;  /* 0x000076320af47816 */ /* 0x040fe400000000f4 */
[----:B------:R-:W-:Y:S01]  /*1340*/  SHF.L.U32 R237, R10, 0x10, RZ ;  /* 0x000000100aed7819 */ /* 0x000fe200000006ff */
[C---:B------:R-:W-:Y:S01]  /*1350*/  FADD.FTZ R10, -R0.reuse, R19 ;  /* 0x00000013000a7221 */ /* 0x040fe20000010100 */
[----:B------:R-:W-:Y:S01]  /*1360*/  MOV R24, R247 ;  /* 0x000000f700187202 */ /* 0x000fe20000000f00 */
[C---:B------:R-:W-:Y:S01]  /*1370*/  FADD.FTZ R19, -R0.reuse, R184 ;  /* 0x000000b800137221 */ /* 0x040fe20000010100 */
[C---:B------:R-:W-:Y:S01]  /*1380*/  FADD.FTZ R176, -R0.reuse, R189 ;  /* 0x000000bd00b07221 */ /* 0x040fe20000010100 */
[C---:B------:R-:W-:Y:S01]  /*1390*/  FADD.FTZ R179, -R0.reuse, R192 ;  /* 0x000000c000b37221 */ /* 0x040fe20000010100 */
[C---:B------:R-:W-:Y:S01]  /*13a0*/  FMUL.FTZ R192, R199.reuse, R3 ;  /* 0x00000003c7c07220 */ /* 0x040fe20000410000 */
[C---:B------:R-:W-:Y:S01]  /*13b0*/  FADD.FTZ R178, -R0.reuse, R191 ;  /* 0x000000bf00b27221 */ /* 0x040fe20000010100 */
[----:B------:R-:W-:Y:S01]  /*13c0*/  FADD.FTZ R206, -R0, R206 ;  /* 0x000000ce00ce7221 */ /* 0x000fe20000010100 */
[----:B------:R-:W-:Y:S01]  /*13d0*/  MOV R3, R24 ;  /* 0x0000001800037202 */ /* 0x000fe20000000f00 */
[C---:B------:R-:W-:Y:S01]  /*13e0*/  FMUL.FTZ R191, R199.reuse, R4 ;  /* 0x00000004c7bf7220 */ /* 0x040fe20000410000 */
[C---:B------:R-:W-:Y:S01]  /*13f0*/  FMUL.FTZ R24, R199.reuse, R19 ;  /* 0x00000013c7187220 */ /* 0x040fe20000410000 */
[----:B------:R-:W-:Y:S01]  /*1400*/  SHF.L.U32 R234, R20, 0x10, RZ ;  /* 0x0000001014ea7819 */ /* 0x000fe200000006ff */
[----:B------:R-:W-:Y:S01]  /*1410*/  FMUL.FTZ R19, R199, R176 ;  /* 0x000000b0c7137220 */ /* 0x000fe20000410000 */
        /* <DEDUP_REMOVED lines=12> */
[C---:B------:R-:W-:Y:S01]  /*14e0*/  FMUL.FTZ R0, R199.reuse, R233 ;  /* 0x000000e9c7007220 */ /* 0x040fe20000410000 */
[----:B------:R-:W-:Y:S01]  /*14f0*/  SHF.L.U32 R176, R242, 0x10, RZ ;  /* 0x00000010f2b07819 */ /* 0x000fe200000006ff */
[----:B------:R-:W-:Y:S01]  /*1500*/  FMUL.FTZ R185, R199, R10 ;  /* 0x0000000ac7b97220 */ /* 0x000fe20000410000 */
[----:B------:R-:W-:Y:S01]  /*1510*/  PRMT R249, R213, 0x7632, R249 ;  /* 0x00007632d5f97816 */ /* 0x000fe200000000f9 */
[----:B------:R-:W-:Y:S01]  /*1520*/  FMUL.FTZ R10, R199, R206 ;  /* 0x000000cec70a7220 */ /* 0x000fe20000410000 */
[----:B------:R-:W-:Y:S01]  /*1530*/  SHF.L.U32 R225, R213, 0x10, RZ ;  /* 0x00000010d5e17819 */ /* 0x000fe200000006ff */
[----:B------:R-:W2:Y:S01]  /*1540*/  LDL R206, [R1+0x4c] ;  /* 0x00004c0001ce7983 */ /* 0x000ea20000100800 */
[----:B------:R-:W-:Y:S01]  /*1550*/  SHF.L.U32 R213, R217, 0x10, RZ ;  /* 0x00000010d9d57819 */ /* 0x000fe200000006ff */
[----:B------:R-:W-:Y:S01]  /*1560*/  FFMA.FTZ R92, R0, R240, R92 ;  /* 0x000000f0005c7223 */ /* 0x000fe2000001005c */
[----:B------:R-:W-:Y:S01]  /*1570*/  MOV R217, R27 ;  /* 0x0000001b00d97202 */ /* 0x000fe20000000f00 */
[----:B------:R-:W-:Y:S01]  /*1580*/  FMUL.FTZ R27, R199, R16 ;  /* 0x00000010c71b7220 */ /* 0x000fe20000410000 */
[----:B------:R-:W-:Y:S01]  /*1590*/  FADD.FTZ R132, R132, R240 ;  /* 0x000000f084847221 */ /* 0x000fe20000010000 */
[----:B------:R-:W-:Y:S01]  /*15a0*/  FFMA.FTZ R95, R193, R176, R95 ;  /* 0x000000b0c15f7223 */ /* 0x000fe2000001005f */
[----:B------:R-:W-:Y:S01]  /*15b0*/  FADD.FTZ R135, R135, R176 ;  /* 0x000000b087877221 */ /* 0x000fe20000010000 */
[----:B------:R-:W-:-:S02]  /*15c0*/  FMUL.FTZ R16, R199, R179 ;  /* 0x000000b3c7107220 */ /* 0x000fc40000410000 */
[----:B------:R-:W2:Y:S01]  /*15d0*/  LDL R179, [R1+0x54] ;  /* 0x0000540001b37983 */ /* 0x000ea20000100800 */
[----:B------:R-:W-:Y:S01]  /*15e0*/  MOV R233, R180 ;  /* 0x000000b400e97202 */ /* 0x000fe20000000f00 */
[C---:B------:R-:W-:Y:S01]  /*15f0*/  FMUL.FTZ R180, R199.reuse, R15 ;  /* 0x0000000fc7b47220 */ /* 0x040fe20000410000 */
[----:B------:R-:W-:Y:S02]  /*1600*/  FMUL.FTZ R15, R199, R200 ;  /* 0x000000c8c70f7220 */ /* 0x000fe40000410000 */
[----:B------:R-:W2:Y:S01]  /*1610*/  LDL R200, [R1+0x48] ;  /* 0x0000480001c87983 */ /* 0x000ea20000100800 */
[C---:B------:R-:W-:Y:S02]  /*1620*/  PRMT R28, R223.reuse, 0x7632, R28 ;  /* 0x00007632df1c7816 */ /* 0x040fe4000000001c */
[----:B------:R-:W-:Y:S02]  /*1630*/  SHF.L.U32 R247, R223, 0x10, RZ ;  /* 0x00000010dff77819 */ /* 0x000fe400000006ff */
[----:B------:R-:W-:Y:S01]  /*1640*/  MOV R223, R26 ;  /* 0x0000001a00df7202 */ /* 0x000fe20000000f00 */
[C---:B------:R-:W-:Y:S01]  /*1650*/  FMUL.FTZ R26, R199.reuse, R17 ;  /* 0x00000011c71a7220 */ /* 0x040fe20000410000 */
[C---:B------:R-:W-:Y:S01]  /*1660*/  FMUL.FTZ R184, R199.reuse, R11 ;  /* 0x0000000bc7b87220 */ /* 0x040fe20000410000 */
[C---:B------:R-:W-:Y:S01]  /*1670*/  FMUL.FTZ R17, R199.reuse, R178 ;  /* 0x000000b2c7117220 */ /* 0x040fe20000410000 */
[----:B------:R-:W-:Y:S01]  /*1680*/  MOV R178, R3 ;  /* 0x0000000300b27202 */ /* 0x000fe20000000f00 */
[----:B------:R-:W-:Y:S01]  /*1690*/  FMUL.FTZ R11, R199, R205 ;  /* 0x000000cdc70b7220 */ /* 0x000fe20000410000 */
[----:B------:R-:W-:Y:S01]  /*16a0*/  SHF.L.U32 R3, R241, 0x10, RZ ;  /* 0x00000010f1037819 */ /* 0x000fe200000006ff */
[----:B------:R-:W2:Y:S01]  /*16b0*/  LDL R205, [R1+0x30] ;  /* 0x0000300001cd7983 */ /* 0x000ea20000100800 */
[C---:B------:R-:W-:Y:S01]  /*16c0*/  FMUL.FTZ R183, R199.reuse, R12 ;  /* 0x0000000cc7b77220 */ /* 0x040fe20000410000 */
[C---:B------:R-:W-:Y:S01]  /*16d0*/  FMUL.FTZ R12, R199.reuse, R204 ;  /* 0x000000ccc70c7220 */ /* 0x040fe20000410000 */
[C---:B------:R-:W-:Y:S01]  /*16e0*/  FMUL.FTZ R190, R199.reuse, R5 ;  /* 0x00000005c7be7220 */ /* 0x040fe20000410000 */
[----:B------:R-:W2:Y:S01]  /*16f0*/  LDL R204, [R1+0x38] ;  /* 0x0000380001cc7983 */ /* 0x000ea20000100800 */
[----:B------:R-:W-:-:S03]  /*1700*/  FMUL.FTZ R5, R199, R211 ;  /* 0x000000d3c7057220 */ /* 0x000fc60000410000 */
[----:B------:R-:W2:Y:S01]  /*1710*/  LDL R211, [R1+0x3c] ;  /* 0x00003c0001d37983 */ /* 0x000ea20000100800 */
[----:B---3--:R-:W-:Y:S01]  /*1720*/  FMUL.FTZ R4, R243, R240 ;  /* 0x000000f0f3047220 */ /* 0x008fe20000410000 */
[----:B----4-:R-:W-:Y:S01]  /*1730*/  FMUL.FTZ R243, R177, R238 ;  /* 0x000000eeb1f37220 */ /* 0x010fe20000410000 */
[----:B------:R-:W-:Y:S01]  /*1740*/  SHF.L.U32 R177, R244, 0x10, RZ ;  /* 0x00000010f4b17819 */ /* 0x000fe200000006ff */
[----:B--2---:R-:W-:-:S04]  /*1750*/  FMUL.FTZ R242, R230, R176 ;  /* 0x000000b0e6f27220 */ /* 0x004fc80000410000 */
[----:B------:R-:W-:Y:S01]  /*1760*/  FADD.FTZ R137, R137, R177 ;  /* 0x000000b189897221 */ /* 0x000fe20000010000 */
[-C--:B------:R-:W-:Y:S01]  /*1770*/  FFMA.FTZ R97, R191, R177.reuse, R97 ;  /* 0x000000b1bf617223 */ /* 0x080fe20000010061 */
[----:B------:R-:W2:Y:S01]  /*1780*/  LDL R176, [R1+0x8] ;  /* 0x0000080001b07983 */ /* 0x000ea20000100800 */
[----:B------:R-:W-:-:S03]  /*1790*/  FMUL.FTZ R240, R207, R177 ;  /* 0x000000b1cff07220 */ /* 0x000fc60000410000 */
[----:B------:R-:W3:Y:S01]  /*17a0*/  LDL R177, [R1] ;  /* 0x0000000001b17983 */ /* 0x000ee20000100800 */
[----:B------:R-:W-:Y:S01]  /*17b0*/  SHF.L.U32 R207, R232, 0x10, RZ ;  /* 0x00000010e8cf7819 */ /* 0x000fe200000006ff */
[----:B------:R-:W-:Y:S02]  /*17c0*/  FMUL.FTZ R241, R201, R237 ;  /* 0x000000edc9f17220 */ /* 0x000fe40000410000 */
[----:B------:R-:W4:Y:S01]  /*17d0*/  LDL R201, [R1+0x28] ;  /* 0x0000280001c97983 */ /* 0x000f220000100800 */
[----:B------:R-:W-:Y:S01]  /*17e0*/  FMUL.FTZ R232, R203, R228 ;  /* 0x000000e4cbe87220 */ /* 0x000fe20000410000 */
[----:B------:R-:W-:Y:S02]  /*17f0*/  MOV R203, R222 ;  /* 0x000000de00cb7202 */ /* 0x000fe40000000f00 */
[----:B------:R-:W3:Y:S01]  /*1800*/  LDL R222, [R1+0x34] ;  /* 0x0000340001de7983 */ /* 0x000ee20000100800 */
[----:B------:R-:W-:Y:S01]  /*1810*/  SHF.L.U32 R178, R178, 0x10, RZ ;  /* 0x00000010b2b27819 */ /* 0x000fe200000006ff */
[----:B------:R-:W-:Y:S01]  /*1820*/  FMUL.FTZ R189, R199, R6 ;  /* 0x00000006c7bd7220 */ /* 0x000fe20000410000 */
[C---:B------:R-:W-:Y:S01]  /*1830*/  PRMT R251, R215.reuse, 0x7632, R251 ;  /* 0x00007632d7fb7816 */ /* 0x040fe200000000fb */
[----:B------:R-:W-:Y:S01]  /*1840*/  FFMA.FTZ R94, R194, R238, R94 ;  /* 0x000000eec25e7223 */ /* 0x000fe2000001005e */
[----:B------:R-:W-:Y:S01]  /*1850*/  SHF.L.U32 R215, R215, 0x10, RZ ;  /* 0x00000010d7d77819 */ /* 0x000fe200000006ff */
[----:B------:R-:W-:Y:S01]  /*1860*/  FADD.FTZ R134, R134, R238 ;  /* 0x000000ee86867221 */ /* 0x000fe20000010000 */
[----:B------:R-:W-:Y:S01]  /*1870*/  FADD.FTZ R139, R139, R178 ;  /* 0x000000b28b8b7221 */ /* 0x000fe20000010000 */
[-C--:B------:R-:W-:Y:S01]  /*1880*/  FFMA.FTZ R99, R189, R178.reuse, R99 ;  /* 0x000000b2bd637223 */ /* 0x080fe20000010063 */
[C---:B------:R-:W-:Y:S01]  /*1890*/  FMUL.FTZ R188, R199.reuse, R7 ;  /* 0x00000007c7bc7220 */ /* 0x040fe20000410000 */
[----:B------:R-:W-:Y:S01]  /*18a0*/  FMUL.FTZ R7, R199, R209 ;  /* 0x000000d1c7077220 */ /* 0x000fe20000410000 */
[----:B------:R-:W-:Y:S01]  /*18b0*/  FADD.FTZ R138, R138, R239 ;  /* 0x000000ef8a8a7221 */ /* 0x000fe20000010000 */
[----:B------:R-:W-:Y:S01]  /*18c0*/  FFMA.FTZ R98, R190, R239, R98 ;  /* 0x000000efbe627223 */ /* 0x000fe20000010062 */
[----:B------:R-:W-:Y:S01]  /*18d0*/  FMUL.FTZ R238, R206, R178 ;  /* 0x000000b2ceee7220 */ /* 0x000fe20000410000 */
[----:B------:R-:W-:-:S02]  /*18e0*/  SHF.L.U32 R206, R231, 0x10, RZ ;  /* 0x00000010e7ce7819 */ /* 0x000fc400000006ff */
[----:B------:R-:W-:Y:S02]  /*18f0*/  MOV R231, R221 ;  /* 0x000000dd00e77202 */ /* 0x000fe40000000f00 */
[----:B------:R-:W-:Y:S01]  /*1900*/  SHF.L.U32 R178, R223, 0x10, RZ ;  /* 0x00000010dfb27819 */ /* 0x000fe200000006ff */
[----:B------:R-:W-:Y:S01]  /*1910*/  FMUL.FTZ R244, R179, R3 ;  /* 0x00000003b3f47220 */ /* 0x000fe20000410000 */
[C---:B------:R-:W-:Y:S01]  /*1920*/  FMUL.FTZ R6, R199.reuse, R210 ;  /* 0x000000d2c7067220 */ /* 0x040fe20000410000 */
        /* <DEDUP_REMOVED lines=9> */
[----:B------:R-:W-:Y:S01]  /*19c0*/  FFMA.FTZ R101, R187, R206, R101 ;  /* 0x000000cebb657223 */ /* 0x000fe20000010065 */
[----:B------:R-:W-:Y:S01]  /*19d0*/  FADD.FTZ R141, R141, R206 ;  /* 0x000000ce8d8d7221 */ /* 0x000fe20000010000 */
[-C--:B------:R-:W-:Y:S01]  /*19e0*/  FFMA.FTZ R100, R188, R234.reuse, R100 ;  /* 0x000000eabc647223 */ /* 0x080fe20000010064 */
[----:B------:R-:W-:Y:S01]  /*19f0*/  FMUL.FTZ R237, R205, R234 ;  /* 0x000000eacded7220 */ /* 0x000fe20000410000 */
[----:B------:R-:W-:Y:S01]  /*1a00*/  FMUL.FTZ R8, R199, R208 ;  /* 0x000000d0c7087220 */ /* 0x000fe20000410000 */
[----:B------:R-:W-:Y:S01]  /*1a10*/  SHF.L.U32 R208, R233, 0x10, RZ ;  /* 0x00000010e9d07819 */ /* 0x000fe200000006ff */
[----:B------:R-:W-:Y:S01]  /*1a20*/  FADD.FTZ R140, R140, R234 ;  /* 0x000000ea8c8c7221 */ /* 0x000fe20000010000 */
[----:B------:R-:W-:Y:S01]  /*1a30*/  MOV R233, R219 ;  /* 0x000000db00e97202 */ /* 0x000fe20000000f00 */
[----:B------:R-:W-:Y:S01]  /*1a40*/  FMUL.FTZ R234, R204, R229 ;  /* 0x000000e5ccea7220 */ /* 0x000fe20000410000 */
[----:B------:R-:W-:Y:S01]  /*1a50*/  FMUL.FTZ R20, R199, R20 ;  /* 0x00000014c7147220 */ /* 0x000fe20000410000 */
[----:B------:R-:W-:Y:S01]  /*1a60*/  FFMA.FTZ R103, R185, R207, R103 ;  /* 0x000000cfb9677223 */ /* 0x000fe20000010067 */
[----:B------:R-:W-:Y:S01]  /*1a70*/  FADD.FTZ R143, R143, R207 ;  /* 0x000000cf8f8f7221 */ /* 0x000fe20000010000 */
[----:B------:R-:W3:Y:S01]  /*1a80*/  LDL R179, [R1+0x18] ;  /* 0x0000180001b37983 */ /* 0x000ee20000100800 */
[-C--:B------:R-:W-:Y:S01]  /*1a90*/  FFMA.FTZ R116, R20, R214.reuse, R116 ;  /* 0x000000d614747223 */ /* 0x080fe20000010074 */
[----:B------:R-:W-:Y:S01]  /*1aa0*/  FADD.FTZ R164, R164, R214 ;  /* 0x000000d6a4a47221 */ /* 0x000fe20000010000 */
[----:B------:R-:W-:Y:S01]  /*1ab0*/  FMUL.FTZ R219, R88, R214 ;  /* 0x000000d658db7220 */ /* 0x000fe20000410000 */
[----:B------:R-:W-:Y:S01]  /*1ac0*/  FMUL.FTZ R22, R199, R22 ;  /* 0x00000016c7167220 */ /* 0x000fe20000410000 */
[----:B------:R-:W3:Y:S01]  /*1ad0*/  LDL R214, [R1+0x2c] ;  /* 0x00002c0001d67983 */ /* 0x000ee20000100800 */
[----:B--2---:R-:W-:Y:S01]  /*1ae0*/  FMUL.FTZ R221, R176, R215 ;  /* 0x000000d7b0dd7220 */ /* 0x004fe20000410000 */
[----:B------:R-:W-:Y:S01]  /*1af0*/  FADD.FTZ R176, RZ, R4 ;  /* 0x00000004ffb07221 */ /* 0x000fe20000010000 */
[----:B----4-:R-:W-:Y:S01]  /*1b00*/  FMUL.FTZ R230, R201, R235 ;  /* 0x000000ebc9e67220 */ /* 0x010fe20000410000 */
[----:B---3--:R-:W-:Y:S01]  /*1b10*/  FMUL.FTZ R223, R177, R224 ;  /* 0x000000e0b1df7220 */ /* 0x008fe20000410000 */
[----:B------:R-:W-:Y:S01]  /*1b20*/  FFMA.FTZ R177, R0, R4, RZ ;  /* 0x0000000400b17223 */ /* 0x000fe200000100ff */
[----:B------:R-:W-:Y:S01]  /*1b30*/  FADD.FTZ R176, R176, R244 ;  /* 0x000000f4b0b07221 */ /* 0x000fe20000010000 */
[----:B------:R-:W-:Y:S01]  /*1b40*/  FADD.FTZ R170, R170, R215 ;  /* 0x000000d7aaaa7221 */ /* 0x000fe20000010000 */
[----:B------:R-:W2:Y:S01]  /*1b50*/  LDL R200, [R1+0x10] ;  /* 0x0000100001c87983 */ /* 0x000ea20000100800 */
        /* <DEDUP_REMOVED lines=17> */
[----:B------:R-:W-:Y:S02]  /*1c70*/  SHF.L.U32 R177, R233, 0x10, RZ ;  /* 0x00000010e9b17819 */ /* 0x000fe400000006ff */
[----:B------:R-:W-:Y:S01]  /*1c80*/  FFMA.FTZ R206, R187, R235, R209 ;  /* 0x000000ebbbce7223 */ /* 0x000fe200000100d1 */
[----:B------:R-:W-:Y:S01]  /*1c90*/  FMUL.FTZ R233, R211, R207 ;  /* 0x000000cfd3e97220 */ /* 0x000fe20000410000 */
[----:B------:R-:W-:Y:S01]  /*1ca0*/  FADD.FTZ R2, R2, R234 ;  /* 0x000000ea02027221 */ /* 0x000fe20000010000 */
[----:B------:R-:W3:Y:S01]  /*1cb0*/  LDL R209, [R1+0x4] ;  /* 0x0000040001d17983 */ /* 0x000ee20000100800 */
[----:B------:R-:W-:Y:S02]  /*1cc0*/  FFMA.FTZ R207, R186, R234, R206 ;  /* 0x000000eabacf7223 */ /* 0x000fe400000100ce */
[----:B------:R-:W-:Y:S01]  /*1cd0*/  FADD.FTZ R206, R2, R233 ;  /* 0x000000e902ce7221 */ /* 0x000fe20000010000 */
[----:B------:R-:W-:Y:S01]  /*1ce0*/  FFMA.FTZ R114, R22, R215, R114 ;  /* 0x000000d716727223 */ /* 0x000fe20000010072 */
[----:B------:R-:W-:Y:S01]  /*1cf0*/  FFMA.FTZ R2, R185, R233, R207 ;  /* 0x000000e9b9027223 */ /* 0x000fe200000100cf */
[----:B------:R-:W4:Y:S04]  /*1d00*/  LDL R215, [R1+0x24] ;  /* 0x0000240001d77983 */ /* 0x000f280000100800 */
[----:B------:R-:W2:Y:S01]  /*1d10*/  LDL R207, [R1+0xc] ;  /* 0x00000c0001cf7983 */ /* 0x000ea20000100800 */
[----:B------:R-:W-:Y:S01]  /*1d20*/  SHF.L.U32 R201, R217, 0x10, RZ ;  /* 0x00000010d9c97819 */ /* 0x000fe200000006ff */
[-C--:B------:R-:W-:Y:S01]  /*1d30*/  FFMA.FTZ R118, R18, R213.reuse, R118 ;  /* 0x000000d512767223 */ /* 0x080fe20000010076 */
[----:B------:R-:W-:Y:S01]  /*1d40*/  FADD.FTZ R166, R166, R213 ;  /* 0x000000d5a6a67221 */ /* 0x000fe20000010000 */
[----:B------:R-:W-:Y:S01]  /*1d50*/  FMUL.FTZ R217, R90, R213 ;  /* 0x000000d55ad97220 */ /* 0x000fe20000410000 */
[----:B------:R-:W4:Y:S04]  /*1d60*/  LDL R211, [R1+0x1c] ;  /* 0x00001c0001d37983 */ /* 0x000f280000100800 */
[----:B------:R-:W4:Y:S01]  /*1d70*/  LDL R213, [R1+0x14] ;  /* 0x0000140001d57983 */ /* 0x000f220000100800 */
[----:B------:R-:W-:Y:S01]  /*1d80*/  FFMA.FTZ R110, R26, R225, R110 ;  /* 0x000000e11a6e7223 */ /* 0x000fe2000001006e */
[----:B------:R-:W-:Y:S01]  /*1d90*/  FADD.FTZ R150, R150, R225 ;  /* 0x000000e196967221 */ /* 0x000fe20000010000 */
[----:B------:R-:W-:Y:S01]  /*1da0*/  SHF.L.U32 R205, R250, 0x10, RZ ;  /* 0x00000010facd7819 */ /* 0x000fe200000006ff */
[----:B------:R-:W-:Y:S01]  /*1db0*/  FMUL.FTZ R21, R199, R21 ;  /* 0x00000015c7157220 */ /* 0x000fe20000410000 */
[----:B------:R-:W-:Y:S01]  /*1dc0*/  SHF.L.U32 R176, R231, 0x10, RZ ;  /* 0x00000010e7b07819 */ /* 0x000fe200000006ff */
[----:B------:R-:W-:Y:S01]  /*1dd0*/  FFMA.FTZ R102, R186, R229, R102 ;  /* 0x000000e5ba667223 */ /* 0x000fe20000010066 */
[----:B------:R-:W-:Y:S01]  /*1de0*/  FADD.FTZ R142, R142, R229 ;  /* 0x000000e58e8e7221 */ /* 0x000fe20000010000 */
[----:B------:R-:W-:Y:S01]  /*1df0*/  FADD.FTZ R147, R147, R178 ;  /* 0x000000b293937221 */ /* 0x000fe20000010000 */
[----:B------:R-:W-:Y:S01]  /*1e00*/  FFMA.FTZ R107, R181, R178, R107 ;  /* 0x000000b2b56b7223 */ /* 0x000fe2000001006b */
[----:B------:R-:W-:Y:S01]  /*1e10*/  FADD.FTZ R163, R163, R176 ;  /* 0x000000b0a3a37221 */ /* 0x000fe20000010000 */
[----:B------:R-:W-:Y:S01]  /*1e20*/  FMUL.FTZ R225, R179, R225 ;  /* 0x000000e1b3e17220 */ /* 0x000fe20000410000 */
[----:B------:R-:W-:Y:S01]  /*1e30*/  SHF.L.U32 R179, R251, 0x10, RZ ;  /* 0x00000010fbb37819 */ /* 0x000fe200000006ff */
[----:B------:R-:W-:Y:S01]  /*1e40*/  FFMA.FTZ R123, R13, R176, R123 ;  /* 0x000000b00d7b7223 */ /* 0x000fe2000001007b */
[----:B------:R-:W-:Y:S01]  /*1e50*/  FMUL.FTZ R229, R214, R178 ;  /* 0x000000b2d6e57220 */ /* 0x000fe20000410000 */
[----:B------:R-:W-:-:S02]  /*1e60*/  SHF.L.U32 R178, R220, 0x10, RZ ;  /* 0x00000010dcb27819 */ /* 0x000fc400000006ff */
[----:B------:R-:W-:Y:S01]  /*1e70*/  FADD.FTZ R171, R171, R179 ;  /* 0x000000b3abab7221 */ /* 0x000fe20000010000 */
[----:B------:R-:W-:Y:S01]  /*1e80*/  FFMA.FTZ R115, R21, R179, R115 ;  /* 0x000000b315737223 */ /* 0x000fe20000010073 */
[----:B------:R-:W-:Y:S01]  /*1e90*/  FADD.FTZ R206, R206, R232 ;  /* 0x000000e8cece7221 */ /* 0x000fe20000010000 */
[----:B------:R-:W-:Y:S01]  /*1ea0*/  FFMA.FTZ R2, R184, R232, R2 ;  /* 0x000000e8b8027223 */ /* 0x000fe20000010002 */
[----:B------:R-:W-:Y:S01]  /*1eb0*/  FFMA.FTZ R93, R195, R3, R93 ;  /* 0x00000003c35d7223 */ /* 0x000fe2000001005d */
[----:B------:R-:W-:Y:S01]  /*1ec0*/  FADD.FTZ R133, R133, R3 ;  /* 0x0000000385857221 */ /* 0x000fe20000010000 */
[----:B------:R-:W-:Y:S01]  /*1ed0*/  SHF.L.U32 R3, R248, 0x10, RZ ;  /* 0x00000010f8037819 */ /* 0x000fe200000006ff */
[----:B------:R-:W-:Y:S01]  /*1ee0*/  FADD.FTZ R144, R144, R228 ;  /* 0x000000e490907221 */ /* 0x000fe20000010000 */
[----:B------:R-:W-:Y:S01]  /*1ef0*/  FFMA.FTZ R104, R184, R228, R104 ;  /* 0x000000e4b8687223 */ /* 0x000fe20000010068 */
[----:B------:R-:W-:Y:S01]  /*1f00*/  FFMA.FTZ R108, R180, R227, R108 ;  /* 0x000000e3b46c7223 */ /* 0x000fe2000001006c */
[----:B------:R-:W-:Y:S01]  /*1f10*/  FADD.FTZ R148, R148, R227 ;  /* 0x000000e394947221 */ /* 0x000fe20000010000 */
[----:B------:R-:W-:Y:S01]  /*1f20*/  FFMA.FTZ R109, R27, R3, R109 ;  /* 0x000000031b6d7223 */ /* 0x000fe2000001006d */
[----:B------:R-:W-:Y:S01]  /*1f30*/  FADD.FTZ R149, R149, R3 ;  /* 0x0000000395957221 */ /* 0x000fe20000010000 */
[----:B------:R-:W-:Y:S01]  /*1f40*/  SHF.L.U32 R204, R249, 0x10, RZ ;  /* 0x00000010f9cc7819 */ /* 0x000fe200000006ff */
[----:B------:R-:W-:Y:S01]  /*1f50*/  FADD.FTZ R168, R168, R224 ;  /* 0x000000e0a8a87221 */ /* 0x000fe20000010000 */
[----:B------:R-:W-:Y:S01]  /*1f60*/  FFMA.FTZ R112, R24, R224, R112 ;  /* 0x000000e018707223 */ /* 0x000fe20000010070 */
[----:B------:R-:W-:-:S02]  /*1f70*/  FMUL.FTZ R23, R199, R23 ;  /* 0x00000017c7177220 */ /* 0x000fc40000410000 */
[----:B------:R-:W-:Y:S01]  /*1f80*/  FFMA.FTZ R111, R25, R204, R111 ;  /* 0x000000cc196f7223 */ /* 0x000fe2000001006f */
[----:B------:R-:W-:Y:S01]  /*1f90*/  FADD.FTZ R151, R151, R204 ;  /* 0x000000cc97977221 */ /* 0x000fe20000010000 */
[----:B------:R-:W-:Y:S01]  /*1fa0*/  FFMA.FTZ R126, R10, R218, R126 ;  /* 0x000000da0a7e7223 */ /* 0x000fe2000001007e */
[----:B---3--:R-:W-:Y:S01]  /*1fb0*/  FMUL.FTZ R222, R209, R205 ;  /* 0x000000cdd1de7220 */ /* 0x008fe20000410000 */
[----:B------:R-:W-:Y:S01]  /*1fc0*/  FMUL.FTZ R209, R87, R176 ;  /* 0x000000b057d17220 */ /* 0x000fe20000410000 */
[----:B------:R-:W-:Y:S01]  /*1fd0*/  SHF.L.U32 R176, R28, 0x10, RZ ;  /* 0x000000101cb07819 */ /* 0x000fe200000006ff */
[----:B--2---:R-:W-:Y:S01]  /*1fe0*/  FMUL.FTZ R220, R207, R179 ;  /* 0x000000b3cfdc7220 */ /* 0x004fe20000410000 */
[----:B------:R-:W-:Y:S02]  /*1ff0*/  SHF.L.U32 R179, R29, 0x10, RZ ;  /* 0x000000101db37819 */ /* 0x000fe400000006ff */
[----:B------:R0:W5:Y:S04]  /*2000*/  LDL.LU R29, [R1+0x64] ;  /* 0x00006400011d7983 */ /* 0x0001680000300800 */
[----:B------:R0:W5:Y:S01]  /*2010*/  LDL.LU R28, [R1+0x60] ;  /* 0x00006000011c7983 */ /* 0x0001620000300800 */
[----:B----4-:R-:W-:-:S04]  /*2020*/  FMUL.FTZ R231, R215, R208 ;  /* 0x000000d0d7e77220 */ /* 0x010fc80000410000 */
        /* <DEDUP_REMOVED lines=26> */
[----:B------:R-:W-:Y:S01]  /*21d0*/  FADD.FTZ R158, R158, R218 ;  /* 0x000000da9e9e7221 */ /* 0x000fe20000010000 */
[----:B------:R-:W-:Y:S01]  /*21e0*/  FMUL.FTZ R3, R82, R218 ;  /* 0x000000da52037220 */ /* 0x000fe20000410000 */
[-C--:B------:R-:W-:Y:S01]  /*21f0*/  FFMA.FTZ R117, R19, R200.reuse, R117 ;  /* 0x000000c813757223 */ /* 0x080fe20000010075 */
[----:B------:R-:W-:Y:S01]  /*2200*/  FADD.FTZ R165, R165, R200 ;  /* 0x000000c8a5a57221 */ /* 0x000fe20000010000 */
        /* <DEDUP_REMOVED lines=33> */
[----:B------:R-:W-:-:S02]  /*2420*/  FADD.FTZ R161, R161, R203 ;  /* 0x000000cba1a17221 */ /* 0x000fc40000010000 */
[----:B------:R-:W-:Y:S01]  /*2430*/  FADD.FTZ R177, R177, R207 ;  /* 0x000000cfb1b17221 */ /* 0x000fe20000010000 */
[----:B------:R-:W-:Y:S01]  /*2440*/  FFMA.FTZ R200, R11, R207, R200 ;  /* 0x000000cf0bc87223 */ /* 0x000fe200000100c8 */
        /* <DEDUP_REMOVED lines=13> */
[----:B------:R-:W-:Y:S01]  /*2520*/  FFMA.FTZ R113, R23, R205, R113 ;  /* 0x000000cd17717223 */ /* 0x000fe20000010071 */
[----:B------:R-:W-:Y:S01]  /*2530*/  FMUL.FTZ R205, R78, R247 ;  /* 0x000000f74ecd7220 */ /* 0x000fe20000410000 */
        /* <DEDUP_REMOVED lines=16> */
[----:B0-----:R-:W-:-:S07]  /*2640*/  FFMA.FTZ R215, R5, R206, R178 ;  /* 0x000000ce05d77223 */ /* 0x001fce00000100b2 */
.L_x_7189:
[----:B------:R-:W-:Y:S05]  /*2650*/  BSYNC B1 ;  /* 0x0000000000017941 */ /* 0x000fea0003800000 */
.L_x_7187:
[----:B------:R-:W-:-:S03]  /*2660*/  UMOV UR6, 0xffffffff ;  /* 0xffffffff00067882 */ /* 0x000fc60000000000 */
[----:B------:R-:W-:Y:S05]  /*2670*/  BRA.DIV UR6, `(.L_x_7190) ;  /* 0x0000003e06847947 */ /* 0x000fea000b800000 */
[----:B0-----:R-:W0:Y:S04]  /*2680*/  SHFL.BFLY PT, R178, R214, 0x1, 0x1f ;  /* 0x0c201f00d6b27f89 */ /* 0x001e2800000e0000 */
        /* <DEDUP_REMOVED lines=17> */
.L_x_7283:
[----:B------:R-:W2:Y:S01]  /*27a0*/  S2R R177, SR_TID.X ;  /* 0x0000000000b17919 */ /* 0x000ea20000002100 */
[----:B------:R-:W3:Y:S01]  /*27b0*/  LDC R179, c[0x0][0x218] ;  /* 0x00008600ffb37b82 */ /* 0x000ee20000000800 */
[----:B-----5:R-:W-:Y:S01]  /*27c0*/  ISETP.GE.AND P5, PT, R245, 0x1, PT ;  /* 0x00000001f500780c */ /* 0x020fe20003fa6270 */
[----:B------:R-:W-:Y:S01]  /*27d0*/  HFMA2.MMA R214, -RZ, RZ, 0, 0 ;  /* 0x00000000ffd67435 */ /* 0x000fe200000001ff */
[----:B------:R-:W-:Y:S01]  /*27e0*/  FADD.FTZ R215, R201, R215 ;  /* 0x000000d7c9d77221 */ /* 0x000fe20000010000 */
[C---:B------:R-:W-:Y:S01]  /*27f0*/  @!P6 ISETP.NE.U32.AND P3, PT, R197.reuse, RZ, PT ;  /* 0x000000ffc500e20c */ /* 0x040fe20003f65070 */
[----:B01----:R-:W-:Y:S01]  /*2800*/  FADD.FTZ R178, R178, R200 ;  /* 0x000000c8b2b27221 */ /* 0x003fe20000010000 */
[----:B------:R-:W-:Y:S01]  /*2810*/  @!P6 ISETP.NE.U32.AND P1, PT, R197, RZ, PT ;  /* 0x000000ffc500e20c */ /* 0x000fe20003f25070 */
[----:B------:R-:W-:Y:S01]  /*2820*/  FMUL.FTZ R200, R215, UR8 ;  /* 0x00000008d7c87c20 */ /* 0x000fe20008410000 */
[----:B------:R-:W0:Y:S01]  /*2830*/  LDC.U8 R216, c[0x0][0x2a0] ;  /* 0x0000a800ffd87b82 */ /* 0x000e220000000000 */
[C---:B------:R-:W-:Y:S01]  /*2840*/  @!P6 ISETP.NE.U32.AND P2, PT, R197.reuse, RZ, PT ;  /* 0x000000ffc500e20c */ /* 0x040fe20003f45070 */
[----:B------:R-:W-:Y:S01]  /*2850*/  BSSY B1, `(.L_x_7191) ;  /* 0x000001a000017945 */ /* 0x000fe20003800000 */
[----:B------:R-:W-:Y:S01]  /*2860*/  @!P6 ISETP.NE.AND.EX P3, PT, R196, RZ, PT, P3 ;  /* 0x000000ffc400e20c */ /* 0x000fe20003f65330 */
[----:B------:R-:W-:Y:S01]  /*2870*/  FMUL.FTZ R215, R178, UR8 ;  /* 0x00000008b2d77c20 */ /* 0x000fe20008410000 */
[----:B------:R-:W-:-:S02]  /*2880*/  @!P6 ISETP.NE.U32.AND P0, PT, R197, RZ, PT ;  /* 0x000000ffc500e20c */ /* 0x000fc40003f05070 */
[----:B------:R-:W-:Y:S01]  /*2890*/  @P5 IADD3 R176, R245, -0x1, RZ ;  /* 0xfffffffff5b05810 */ /* 0x000fe20007ffe0ff */
[----:B------:R-:W1:Y:S01]  /*28a0*/  @P5 LDC R201, c[0x0][0x29c] ;  /* 0x0000a700ffc95b82 */ /* 0x000e620000000800 */
[C---:B------:R-:W-:Y:S02]  /*28b0*/  @!P6 ISETP.NE.AND.EX P1, PT, R196.reuse, RZ, PT, P1 ;  /* 0x000000ffc400e20c */ /* 0x040fe40003f25310 */
[----:B------:R-:W-:Y:S02]  /*28c0*/  @!P6 ISETP.NE.AND.EX P2, PT, R196, RZ, PT, P2 ;  /* 0x000000ffc400e20c */ /* 0x000fe40003f45320 */
[----:B------:R-:W-:Y:S01]  /*28d0*/  @!P6 FSEL R249, R72, RZ, P3 ;  /* 0x000000ff48f9e208 */ /* 0x000fe20001800000 */
[----:B---3--:R-:W-:Y:S01]  /*28e0*/  @P5 IMAD R176, R176, R179, RZ ;  /* 0x000000b3b0b05224 */ /* 0x008fe200078e02ff */
[----:B--2---:R-:W-:-:S04]  /*28f0*/  LOP3.LUT R179, R177, 0x1f, RZ, 0xc0, !PT ;  /* 0x0000001fb1b37812 */ /* 0x004fc800078ec0ff */
[----:B------:R-:W-:Y:S02]  /*2900*/  @P5 SHF.R.S32.HI R177, RZ, 0x1f, R176 ;  /* 0x0000001fffb15819 */ /* 0x000fe400000114b0 */
[----:B0-----:R-:W-:Y:S02]  /*2910*/  ISETP.NE.AND P4, PT, R216, RZ, PT ;  /* 0x000000ffd800720c */ /* 0x001fe40003f85270 */
[----:B------:R-:W-:Y:S02]  /*2920*/  @P5 LEA.HI R177, R177, R176, RZ, 0x3 ;  /* 0x000000b0b1b15211 */ /* 0x000fe400078f18ff */
[----:B------:R-:W0:Y:S01]  /*2930*/  @P5 LDC R176, c[0x0][0x29c] ;  /* 0x0000a700ffb05b82 */ /* 0x000e220000000800 */
[----:B------:R-:W-:Y:S02]  /*2940*/  FSEL R216, R200, RZ, !P4 ;  /* 0x000000ffc8d87208 */ /* 0x000fe40006000000 */
[----:B------:R-:W-:-:S05]  /*2950*/  @P5 LEA.HI.SX32 R214, R177, R179, 0x1d ;  /* 0x000000b3b1d65211 */ /* 0x000fca00078feaff */
[----:B------:R-:W2:Y:S08]  /*2960*/  @P5 LDC R177, c[0x0][0x29c] ;  /* 0x0000a700ffb15b82 */ /* 0x000eb00000000800 */
[----:B------:R-:W3:Y:S01]  /*2970*/  @P5 LDC R179, c[0x0][0x29c] ;  /* 0x0000a700ffb35b82 */ /* 0x000ee20000000800 */
[----:B-1----:R-:W-:Y:S05]  /*2980*/  @!P6 BRA `(.L_x_7192) ;  /* 0x000000000018e947 */ /* 0x002fea0003800000 */
[----:B------:R-:W-:Y:S01]  /*2990*/  ISETP.NE.U32.AND P3, PT, R197, RZ, PT ;  /* 0x000000ffc500720c */ /* 0x000fe20003f65070 */
[----:B------:R-:W-:-:S03]  /*29a0*/  FFMA.FTZ R178, R0, R215, R216 ;  /* 0x000000d700b27223 */ /* 0x000fc600000100d8 */
[----:B------:R-:W-:Y:S01]  /*29b0*/  ISETP.NE.AND.EX P3, PT, R196, RZ, PT, P3 ;  /* 0x000000ffc400720c */ /* 0x000fe20003f65330 */
[----:B------:R-:W-:-:S04]  /*29c0*/  FADD.FTZ R178, R4, -R178 ;  /* 0x800000b204b27221 */ /* 0x000fc80000010000 */
[----:B------:R-:W-:-:S08]  /*29d0*/  FMUL.FTZ R249, R199, R178 ;  /* 0x000000b2c7f97220 */ /* 0x000fd00000410000 */
[----:B------:R-:W-:-:S07]  /*29e0*/  @P3 FADD.FTZ R249, R72, R249 ;  /* 0x000000f948f93221 */ /* 0x000fce0000010000 */
.L_x_7192:
[----:B------:R-:W-:Y:S05]  /*29f0*/  BSYNC B1 ;  /* 0x0000000000017941 */ /* 0x000fea0003800000 */
.L_x_7191:
        /* <DEDUP_REMOVED lines=10> */
.L_x_7194:
[----:B------:R-:W-:Y:S05]  /*2aa0*/  BSYNC B1 ;  /* 0x0000000000017941 */ /* 0x000fea0003800000 */
.L_x_7193:
[----:B--2---:R-:W-:Y:S01]  /*2ab0*/  @P5 FMUL.FTZ R177, R248, R177 ;  /* 0x000000b1f8b15220 */ /* 0x004fe20000410000 */
        /* <DEDUP_REMOVED lines=12> */
.L_x_7196:
[----:B------:R-:W-:Y:S05]  /*2b80*/  BSYNC B1 ;  /* 0x0000000000017941 */ /* 0x000fea0003800000 */
.L_x_7195:
[----:B------:R-:W-:Y:S01]  /*2b90*/  BSSY B1, `(.L_x_7197) ;  /* 0x000000a000017945 */ /* 0x000fe20003800000 */
[----:B---3--:R-:W-:Y:S01]  /*2ba0*/  @P5 FMUL.FTZ R200, R178, R179 ;  /* 0x000000b3b2c85220 */ /* 0x008fe20000410000 */
        /* <DEDUP_REMOVED lines=8> */
.L_x_7198:
[----:B------:R-:W-:Y:S05]  /*2c30*/  BSYNC B1 ;  /* 0x0000000000017941 */ /* 0x000fea0003800000 */
.L_x_7197:
[----:B------:R-:W-:Y:S01]  /*2c40*/  @P5 PRMT R32, R176, 0x7610, R32 ;  /* 0x00007610b0205816 */ /* 0x000fe20000000020 */
[----:B------:R-:W-:Y:S01]  /*2c50*/  @P5 FMUL.FTZ R201, R179, R201 ;  /* 0x000000c9b3c95220 */ /* 0x000fe20000410000 */
        /* <DEDUP_REMOVED lines=18> */
.L_x_7200:
[----:B------:R-:W-:Y:S05]  /*2d80*/  BSYNC B1 ;  /* 0x0000000000017941 */ /* 0x000fea0003800000 */
.L_x_7199:
        /* <DEDUP_REMOVED lines=14> */
.L_x_7202:
[----:B------:R-:W-:Y:S05]  /*2e70*/  BSYNC B1 ;  /* 0x0000000000017941 */ /* 0x000fea0003800000 */
.L_x_7201:
        /* <DEDUP_REMOVED lines=14> */
.L_x_7204:
[----:B------:R-:W-:Y:S05]  /*2f60*/  BSYNC B1 ;  /* 0x0000000000017941 */ /* 0x000fea0003800000 */
.L_x_7203:
        /* <DEDUP_REMOVED lines=12> */
[----:B------:R-:W-:-:S03]  /*3030*/  @P5 F2FP.BF16.F32.PACK_AB R200, RZ, R200 ;  /* 0x000000c8ffc8523e */ /* 0x000fc600000010ff */
[----:B------:R-:W0:Y:S01]  /*3040*/  @P0 LDC.64 R176, c[0x0][0x308] ;  /* 0x0000c200ffb00b82 */ /* 0x000e220000000a00 */
[----:B------:R-:W-:Y:S01]  /*3050*/  @P5 PRMT R35, R200, 0x7610, R35 ;  /* 0x00007610c8235816 */ /* 0x000fe20000000023 */
[----:B0-----:R-:W-:Y:S01]  /*3060*/  @P0 IMAD.WIDE.U32 R200, R198, 0x20, R176 ;  /* 0x00000020c6c80825 */ /* 0x001fe200078e00b0 */
[----:B------:R-:W-:Y:S02]  /*3070*/  SEL R176, R249, R28, P1 ;  /* 0x0000001cf9b07207 */ /* 0x000fe40000800000 */
[----:B------:R-:W-:-:S05]  /*3080*/  SEL R177, R248, R29, P1 ;  /* 0x0000001df8b17207 */ /* 0x000fca0000800000 */
        /* <DEDUP_REMOVED lines=13> */
.L_x_7206:
[----:B------:R-:W-:Y:S05]  /*3160*/  BSYNC B1 ;  /* 0x0000000000017941 */ /* 0x000fea0003800000 */
.L_x_7205:
[C---:B0-----:R-:W-:Y:S01]  /*3170*/  @P5 FMUL.FTZ R245, R246.reuse, R179 ;  /* 0x000000b3f6f55220 */ /* 0x041fe20000410000 */
[----:B------:R-:W-:Y:S01]  /*3180*/  SEL R179, R246, R175, P1 ;  /* 0x000000aff6b37207 */ /* 0x000fe20000800000 */
[----:B------:R-:W-:Y:S01]  /*3190*/  BSSY B1, `(.L_x_7207) ;  /* 0x0000015000017945 */ /* 0x000fe20003800000 */
[C---:B------:R-:W-:Y:S02]  /*31a0*/  @!P6 ISETP.NE.U32.AND P3, PT, R197.reuse, RZ, PT ;  /* 0x000000ffc500e20c */ /* 0x040fe40003f65070 */
[----:B------:R-:W-:Y:S01]  /*31b0*/  @!P6 ISETP.NE.U32.AND P2, PT, R197, RZ, PT ;  /* 0x000000ffc500e20c */ /* 0x000fe20003f45070 */
[----:B------:R0:W-:Y:S01]  /*31c0*/  @P0 STG.E.128 desc[UR4][R200.64+0x10], R176 ;  /* 0x000010b0c8000986 */ /* 0x0001e2000c101d04 */
[----:B------:R-:W-:Y:S01]  /*31d0*/  @!P6 ISETP.NE.AND.EX P3, PT, R196, RZ, PT, P3 ;  /* 0x000000ffc400e20c */ /* 0x000fe20003f65330 */
[----:B0-----:R-:W0:Y:S01]  /*31e0*/  @P5 LDC.64 R176, c[0x0][0x2f8] ;  /* 0x0000be00ffb05b82 */ /* 0x001e220000000a00 */
[----:B------:R-:W-:-:S04]  /*31f0*/  @P5 F2FP.BF16.F32.PACK_AB R178, RZ, R245 ;  /* 0x000000f5ffb2523e */ /* 0x000fc800000010ff */
[----:B------:R-:W-:-:S03]  /*3200*/  @P5 PRMT R35, R35, 0x5410, R178 ;  /* 0x0000541023235816 */ /* 0x000fc600000000b2 */
        /* <DEDUP_REMOVED lines=13> */
.L_x_7208:
[----:B------:R-:W-:Y:S05]  /*32e0*/  BSYNC B1 ;  /* 0x0000000000017941 */ /* 0x000fea0003800000 */
.L_x_7207:
        /* <DEDUP_REMOVED lines=15> */
.L_x_7210:
[----:B------:R-:W-:Y:S05]  /*33e0*/  BSYNC B1 ;  /* 0x0000000000017941 */ /* 0x000fea0003800000 */
.L_x_7209:
        /* <DEDUP_REMOVED lines=10> */
.L_x_7212:
[----:B------:R-:W-:Y:S05]  /*3490*/  BSYNC B1 ;  /* 0x0000000000017941 */ /* 0x000fea0003800000 */
.L_x_7211:
[----:B------:R-:W-:Y:S01]  /*34a0*/  @P5 FMUL.FTZ R245, R178, R200 ;  /* 0x000000c8b2f55220 */ /* 0x000fe20000410000 */
[----:B------:R-:W0:Y:S01]  /*34b0*/  @P5 LDC R201, c[0x0][0x29c] ;  /* 0x0000a700ffc95b82 */ /* 0x000e220000000800 */
[C---:B------:R-:W-:Y:S01]  /*34c0*/  @!P6 ISETP.NE.U32.AND P3, PT, R197.reuse, RZ, PT ;  /* 0x000000ffc500e20c */ /* 0x040fe20003f65070 */
[----:B------:R-:W-:Y:S01]  /*34d0*/  BSSY B1, `(.L_x_7213) ;  /* 0x0000011000017945 */ /* 0x000fe20003800000 */
[----:B------:R-:W-:Y:S02]  /*34e0*/  @P5 F2FP.BF16.F32.PACK_AB R179, RZ, R179 ;  /* 0x000000b3ffb3523e */ /* 0x000fe400000010ff */
[----:B------:R-:W-:Y:S02]  /*34f0*/  @P5 F2FP.BF16.F32.PACK_AB R245, RZ, R245 ;  /* 0x000000f5fff5523e */ /* 0x000fe400000010ff */
[----:B------:R-:W-:Y:S01]  /*3500*/  @!P6 ISETP.NE.U32.AND P2, PT, R197, RZ, PT ;  /* 0x000000ffc500e20c */ /* 0x000fe20003f45070 */
[----:B------:R-:W1:Y:S01]  /*3510*/  @P5 LDC R200, c[0x0][0x29c] ;  /* 0x0000a700ffc85b82 */ /* 0x000e620000000800 */
        /* <DEDUP_REMOVED lines=12> */
.L_x_7214:
[----:B------:R-:W-:Y:S05]  /*35e0*/  BSYNC B1 ;  /* 0x0000000000017941 */ /* 0x000fea0003800000 */
.L_x_7213:
        /* <DEDUP_REMOVED lines=10> */
.L_x_7216:
[----:B------:R-:W-:Y:S05]  /*3690*/  BSYNC B1 ;  /* 0x0000000000017941 */ /* 0x000fea0003800000 */
.L_x_7215:
[----:B-1----:R-:W-:Y:S01]  /*36a0*/  @P5 FMUL.FTZ R200, R247, R200 ;  /* 0x000000c8f7c85220 */ /* 0x002fe20000410000 */
[----:B------:R-:W-:Y:S01]  /*36b0*/  @!P6 ISETP.NE.U32.AND P2, PT, R197, RZ, PT ;  /* 0x000000ffc500e20c */ /* 0x000fe20003f45070 */
[----:B------:R-:W-:Y:S01]  /*36c0*/  BSSY B1, `(.L_x_7217) ;  /* 0x000000f000017945 */ /* 0x000fe20003800000 */
[----:B------:R-:W-:Y:S02]  /*36d0*/  @P5 F2FP.BF16.F32.PACK_AB R201, RZ, R201 ;  /* 0x000000c9ffc9523e */ /* 0x000fe400000010ff */
[----:B------:R-:W-:Y:S02]  /*36e0*/  @P5 F2FP.BF16.F32.PACK_AB R245, RZ, R200 ;  /* 0x000000c8fff5523e */ /* 0x000fe400000010ff */
[----:B------:R-:W0:Y:S01]  /*36f0*/  @P5 LDC R200, c[0x0][0x29c] ;  /* 0x0000a700ffc85b82 */ /* 0x000e220000000800 */
        /* <DEDUP_REMOVED lines=11> */
.L_x_7218:
[----:B------:R-:W-:Y:S05]  /*37b0*/  BSYNC B1 ;  /* 0x0000000000017941 */ /* 0x000fea0003800000 */
.L_x_7217:
        /* <DEDUP_REMOVED lines=14> */
.L_x_7220:
[----:B------:R-:W-:Y:S05]  /*38a0*/  BSYNC B1 ;  /* 0x0000000000017941 */ /* 0x000fea0003800000 */
.L_x_7219:
        /* <DEDUP_REMOVED lines=25> */
.L_x_7222:
[----:B------:R-:W-:Y:S05]  /*3a40*/  BSYNC B1 ;  /* 0x0000000000017941 */ /* 0x000fea0003800000 */
.L_x_7221:
        /* <DEDUP_REMOVED lines=25> */
.L_x_7224:
[----:B------:R-:W-:Y:S05]  /*3be0*/  BSYNC B1 ;  /* 0x0000000000017941 */ /* 0x000fea0003800000 */
.L_x_7223:
        /* <DEDUP_REMOVED lines=10> */
.L_x_7226:
[----:B------:R-:W-:Y:S05]  /*3c90*/  BSYNC B1 ;  /* 0x0000000000017941 */ /* 0x000fea0003800000 */
.L_x_7225:
[----:B0-----:R-:W-:Y:S01]  /*3ca0*/  @P5 FMUL.FTZ R201, R177, R179 ;  /* 0x000000b3b1c95220 */ /* 0x001fe20000410000 */
[----:B------:R-:W0:Y:S01]  /*3cb0*/  @P5 LDC R200, c[0x0][0x29c] ;  /* 0x0000a700ffc85b82 */ /* 0x000e220000000800 */
[----:B------:R-:W-:Y:S01]  /*3cc0*/  @P5 F2FP.BF16.F32.PACK_AB R178, RZ, R178 ;  /* 0x000000b2ffb2523e */ /* 0x000fe200000010ff */
[----:B------:R-:W-:Y:S01]  /*3cd0*/  BSSY B1, `(.L_x_7227) ;  /* 0x0000011000017945 */ /* 0x000fe20003800000 */
[C---:B------:R-:W-:Y:S02]  /*3ce0*/  @!P6 ISETP.NE.U32.AND P3, PT, R197.reuse, RZ, PT ;  /* 0x000000ffc500e20c */ /* 0x040fe40003f65070 */
        /* <DEDUP_REMOVED lines=15> */
.L_x_7228:
[----:B------:R-:W-:Y:S05]  /*3de0*/  BSYNC B1 ;  /* 0x0000000000017941 */ /* 0x000fea0003800000 */
.L_x_7227:
        /* <DEDUP_REMOVED lines=10> */
.L_x_7230:
[----:B------:R-:W-:Y:S05]  /*3e90*/  BSYNC B1 ;  /* 0x0000000000017941 */ /* 0x000fea0003800000 */
.L_x_7229:
        /* <DEDUP_REMOVED lines=20> */
.L_x_7232:
[----:B------:R-:W-:Y:S05]  /*3fe0*/  BSYNC B1 ;  /* 0x0000000000017941 */ /* 0x000fea0003800000 */
.L_x_7231:
        /* <DEDUP_REMOVED lines=10> */
.L_x_7234:
[----:B------:R-:W-:Y:S05]  /*4090*/  BSYNC B1 ;  /* 0x0000000000017941 */ /* 0x000fea0003800000 */
.L_x_7233:
[----:B-1----:R-:W-:Y:S01]  /*40a0*/  @P5 FMUL.FTZ R200, R245, R200 ;  /* 0x000000c8f5c85220 */ /* 0x002fe20000410000 */
[----:B------:R-:W-:Y:S01]  /*40b0*/  @P5 F2FP.BF16.F32.PACK_AB R201, RZ, R201 ;  /* 0x000000c9ffc9523e */ /* 0x000fe200000010ff */
[----:B------:R-:W-:Y:S01]  /*40c0*/  BSSY B1, `(.L_x_7235) ;  /* 0x000000f000017945 */ /* 0x000fe20003800000 */
[----:B------:R-:W-:Y:S02]  /*40d0*/  @!P6 ISETP.NE.U32.AND P2, PT, R197, RZ, PT ;  /* 0x000000ffc500e20c */ /* 0x000fe40003f45070 */
[----:B------:R-:W-:Y:S02]  /*40e0*/  @P5 F2FP.BF16.F32.PACK_AB R236, RZ, R200 ;  /* 0x000000c8ffec523e */ /* 0x000fe400000010ff */
[----:B------:R-:W0:Y:S01]  /*40f0*/  @P5 LDC R200, c[0x0][0x29c] ;  /* 0x0000a700ffc85b82 */ /* 0x000e220000000800 */
        /* <DEDUP_REMOVED lines=11> */
.L_x_7236:
[----:B------:R-:W-:Y:S05]  /*41b0*/  BSYNC B1 ;  /* 0x0000000000017941 */ /* 0x000fea0003800000 */
.L_x_7235:
[----:B0-----:R-:W-:Y:S01]  /*41c0*/  @P5 FMUL.FTZ R200, R236, R200 ;  /* 0x000000c8ecc85220 */ /* 0x001fe20000410000 */
        /* <DEDUP_REMOVED lines=23> */
.L_x_7238:
[----:B------:R-:W-:Y:S05]  /*4340*/  BSYNC B1 ;  /* 0x0000000000017941 */ /* 0x000fea0003800000 */
.L_x_7237:
        /* <DEDUP_REMOVED lines=25> */
.L_x_7240:
[----:B------:R-:W-:Y:S05]  /*44e0*/  BSYNC B1 ;  /* 0x0000000000017941 */ /* 0x000fea0003800000 */
.L_x_7239:
        /* <DEDUP_REMOVED lines=10> */
.L_x_7242:
[----:B------:R-:W-:Y:S05]  /*4590*/  BSYNC B1 ;  /* 0x0000000000017941 */ /* 0x000fea0003800000 */
.L_x_7241:
        /* <DEDUP_REMOVED lines=20> */
.L_x_7244:
[----:B------:R-:W-:Y:S05]  /*46e0*/  BSYNC B1 ;  /* 0x0000000000017941 */ /* 0x000fea0003800000 */
.L_x_7243:
        /* <DEDUP_REMOVED lines=10> */
.L_x_7246:
[----:B------:R-:W-:Y:S05]  /*4790*/  BSYNC B1 ;  /* 0x0000000000017941 */ /* 0x000fea0003800000 */
.L_x_7245:
        /* <DEDUP_REMOVED lines=10> */
[----:B------:R-:W-:Y:S02]  /*4840*/  @!P6 ISETP.NE.U32.AND P2, PT, R197, RZ, PT ;  /* 0x000000ffc500e20c */ /* 0x000fe40003f45070 */
[----:B------:R-:W-:Y:S01]  /*4850*/  @!P6 ISETP.NE.AND.EX P3, PT, R196, RZ, PT, P3 ;  /* 0x000000ffc400e20c */ /* 0x000fe20003f65330 */
[----:B------:R-:W2:Y:S01]  /*4860*/  @P5 LDC R246, c[0x0][0x29c] ;  /* 0x0000a700fff65b82 */ /* 0x000ea20000000800 */
        /* <DEDUP_REMOVED lines=9> */
.L_x_7248:
[----:B------:R-:W-:Y:S05]  /*4900*/  BSYNC B1 ;  /* 0x0000000000017941 */ /* 0x000fea0003800000 */
.L_x_7247:
        /* <DEDUP_REMOVED lines=10> */
.L_x_7250:
[----:B------:R-:W-:Y:S05]  /*49b0*/  BSYNC B1 ;  /* 0x0000000000017941 */ /* 0x000fea0003800000 */
.L_x_7249:
        /* <DEDUP_REMOVED lines=13> */
.L_x_7252:
[----:B------:R-:W-:Y:S05]  /*4a90*/  BSYNC B1 ;  /* 0x0000000000017941 */ /* 0x000fea0003800000 */
.L_x_7251:
[----:B--2---:R-:W-:Y:S01]  /*4aa0*/  @P5 FMUL.FTZ R246, R226, R246 ;  /* 0x000000f6e2f65220 */ /* 0x004fe20000410000 */
[----:B------:R-:W-:Y:S01]  /*4ab0*/  @P5 PRMT R34, R200, 0x7610, R34 ;  /* 0x00007610c8225816 */ /* 0x000fe20000000022 */
[----:B------:R-:W-:Y:S01]  /*4ac0*/  BSSY B1, `(.L_x_7253) ;  /* 0x0000019000017945 */ /* 0x000fe20003800000 */
[----:B------:R-:W-:Y:S02]  /*4ad0*/  @P0 IADD3 R200, R198, 0x60, RZ ;  /* 0x00000060c6c80810 */ /* 0x000fe40007ffe0ff */
[----:B------:R-:W-:Y:S02]  /*4ae0*/  @P5 F2FP.BF16.F32.PACK_AB R246, RZ, R246 ;  /* 0x000000f6fff6523e */ /* 0x000fe400000010ff */
[----:B------:R-:W-:Y:S02]  /*4af0*/  @P5 PRMT R34, R34, 0x5410, R201 ;  /* 0x0000541022225816 */ /* 0x000fe400000000c9 */
[----:B------:R-:W-:Y:S02]  /*4b00*/  @P5 PRMT R35, R246, 0x7610, R35 ;  /* 0x00007610f6235816 */ /* 0x000fe40000000023 */
[----:B------:R-:W0:Y:S01]  /*4b10*/  @P0 LDC.64 R246, c[0x0][0x308] ;  /* 0x0000c200fff60b82 */ /* 0x000e220000000a00 */
[----:B------:R-:W-:-:S02]  /*4b20*/  @!P6 ISETP.NE.U32.AND P2, PT, R197, RZ, PT ;  /* 0x000000ffc500e20c */ /* 0x000fc40003f45070 */
[----:B------:R-:W-:Y:S02]  /*4b30*/  SEL R176, R176, R28, P1 ;  /* 0x0000001cb0b07207 */ /* 0x000fe40000800000 */
        /* <DEDUP_REMOVED lines=17> */
.L_x_7254:
[----:B------:R-:W-:Y:S05]  /*4c50*/  BSYNC B1 ;  /* 0x0000000000017941 */ /* 0x000fea0003800000 */
.L_x_7253:
        /* <DEDUP_REMOVED lines=27> */
.L_x_7256:
[----:B------:R-:W-:Y:S05]  /*4e10*/  BSYNC B1 ;  /* 0x0000000000017941 */ /* 0x000fea0003800000 */
.L_x_7255:
[----:B------:R-:W-:Y:S01]  /*4e20*/  @!P6 ISETP.NE.U32.AND P3, PT, R197, RZ, PT ;  /* 0x000000ffc500e20c */ /* 0x000fe20003f65070 */
[----:B------:R-:W-:Y:S01]  /*4e30*/  BSSY B1, `(.L_x_7257) ;  /* 0x000000d000017945 */ /* 0x000fe20003800000 */
[----:B------:R-:W-:Y:S01]  /*4e40*/  @!P6 ISETP.NE.AND.EX P4, PT, R196, RZ, PT, P4 ;  /* 0x000000ffc400e20c */ /* 0x000fe20003f85340 */
[----:B-1----:R-:W-:Y:S01]  /*4e50*/  @P5 FMUL.FTZ R176, R200, R176 ;  /* 0x000000b0c8b05220 */ /* 0x002fe20000410000 */
        /* <DEDUP_REMOVED lines=10> */
.L_x_7258:
[----:B------:R-:W-:Y:S05]  /*4f00*/  BSYNC B1 ;  /* 0x0000000000017941 */ /* 0x000fea0003800000 */
.L_x_7257:
        /* <DEDUP_REMOVED lines=10> */
.L_x_7260:
[----:B------:R-:W-:Y:S05]  /*4fb0*/  BSYNC B1 ;  /* 0x0000000000017941 */ /* 0x000fea0003800000 */
.L_x_7259:
        /* <DEDUP_REMOVED lines=10> */
.L_x_7262:
[----:B------:R-:W-:Y:S05]  /*5060*/  BSYNC B1 ;  /* 0x0000000000017941 */ /* 0x000fea0003800000 */
.L_x_7261:
[----:B------:R-:W1:Y:S01]  /*5070*/  @P5 LDC R245, c[0x0][0x29c] ;  /* 0x0000a700fff55b82 */ /* 0x000e620000000800 */
[----:B------:R-:W-:Y:S01]  /*5080*/  @!P6 ISETP.NE.U32.AND P3, PT, R197, RZ, PT ;  /* 0x000000ffc500e20c */ /* 0x000fe20003f65070 */
[----:B0-----:R-:W-:Y:S01]  /*5090*/  @P5 FMUL.FTZ R179, R236, R179 ;  /* 0x000000b3ecb35220 */ /* 0x001fe20000410000 */
[----:B------:R-:W-:Y:S01]  /*50a0*/  BSSY B1, `(.L_x_7263) ;  /* 0x0000015000017945 */ /* 0x000fe20003800000 */
[----:B------:R-:W-:Y:S02]  /*50b0*/  SEL R28, R200, R28, P1 ;  /* 0x0000001cc81c7207 */ /* 0x000fe40000800000 */
[----:B------:R-:W-:Y:S02]  /*50c0*/  @!P6 ISETP.NE.AND.EX P3, PT, R196, RZ, PT, P3 ;  /* 0x000000ffc400e20c */ /* 0x000fe40003f65330 */
[----:B------:R-:W0:Y:S01]  /*50d0*/  @P5 LDC R246, c[0x0][0x29c] ;  /* 0x0000a700fff65b82 */ /* 0x000e220000000800 */
        /* <DEDUP_REMOVED lines=17> */
.L_x_7264:
[----:B------:R-:W-:Y:S05]  /*51f0*/  BSYNC B1 ;  /* 0x0000000000017941 */ /* 0x000fea0003800000 */
.L_x_7263:
[----:B------:R-:W-:Y:S01]  /*5200*/  @!P6 ISETP.NE.U32.AND P3, PT, R197, RZ, PT ;  /* 0x000000ffc500e20c */ /* 0x000fe20003f65070 */
[----:B------:R-:W-:Y:S01]  /*5210*/  BSSY B1, `(.L_x_7265) ;  /* 0x000000f000017945 */ /* 0x000fe20003800000 */
[C---:B------:R-:W-:Y:S01]  /*5220*/  SEL R172, R200.reuse, R172, P1 ;  /* 0x000000acc8ac7207 */ /* 0x040fe20000800000 */
[----:B-1----:R-:W-:Y:S01]  /*5230*/  @P5 FMUL.FTZ R200, R200, R245 ;  /* 0x000000f5c8c85220 */ /* 0x002fe20000410000 */
        /* <DEDUP_REMOVED lines=12> */
.L_x_7266:
[----:B------:R-:W-:Y:S05]  /*5300*/  BSYNC B1 ;  /* 0x0000000000017941 */ /* 0x000fea0003800000 */
.L_x_7265:
[----:B------:R-:W-:Y:S01]  /*5310*/  BSSY B1, `(.L_x_7267) ;  /* 0x000000b000017945 */ /* 0x000fe20003800000 */
[C---:B------:R-:W-:Y:S01]  /*5320*/  SEL R173, R176.reuse, R173, P1 ;  /* 0x000000adb0ad7207 */ /* 0x040fe20000800000 */
[----:B0-----:R-:W-:Y:S01]  /*5330*/  @P5 FMUL.FTZ R176, R176, R246 ;  /* 0x000000f6b0b05220 */ /* 0x001fe20000410000 */
        /* <DEDUP_REMOVED lines=8> */
.L_x_7268:
[----:B------:R-:W-:Y:S05]  /*53c0*/  BSYNC B1 ;  /* 0x0000000000017941 */ /* 0x000fea0003800000 */
.L_x_7267:
[C---:B------:R-:W-:Y:S01]  /*53d0*/  SEL R174, R201.reuse, R174, P1 ;  /* 0x000000aec9ae7207 */ /* 0x040fe20000800000 */
[----:B--2---:R-:W-:Y:S01]  /*53e0*/  @P5 FMUL.FTZ R201, R201, R247 ;  /* 0x000000f7c9c95220 */ /* 0x004fe20000410000 */
[----:B------:R-:W-:Y:S01]  /*53f0*/  @!P6 ISETP.NE.U32.AND P2, PT, R197, RZ, PT ;  /* 0x000000ffc500e20c */ /* 0x000fe20003f45070 */
[----:B------:R-:W-:Y:S01]  /*5400*/  BSSY B1, `(.L_x_7269) ;  /* 0x0000012000017945 */ /* 0x000fe20003800000 */
[----:B------:R-:W-:Y:S02]  /*5410*/  @P5 F2FP.BF16.F32.PACK_AB R176, RZ, R176 ;  /* 0x000000b0ffb0523e */ /* 0x000fe400000010ff */
[----:B------:R-:W-:Y:S02]  /*5420*/  @P5 PRMT R32, R32, 0x5410, R177 ;  /* 0x0000541020205816 */ /* 0x000fe400000000b1 */
[----:B------:R-:W-:Y:S02]  /*5430*/  @P5 PRMT R34, R200, 0x7610, R34 ;  /* 0x00007610c8225816 */ /* 0x000fe40000000022 */
[----:B------:R-:W-:-:S02]  /*5440*/  @P5 F2FP.BF16.F32.PACK_AB R177, RZ, R201 ;  /* 0x000000c9ffb1523e */ /* 0x000fc400000010ff */
[----:B------:R-:W-:Y:S02]  /*5450*/  @P5 PRMT R33, R178, 0x7610, R33 ;  /* 0x00007610b2215816 */ /* 0x000fe40000000021 */
[----:B------:R-:W-:Y:S02]  /*5460*/  @!P6 ISETP.NE.AND.EX P2, PT, R196, RZ, PT, P2 ;  /* 0x000000ffc400e20c */ /* 0x000fe40003f45320 */
        /* <DEDUP_REMOVED lines=11> */
.L_x_7270:
[----:B------:R-:W-:Y:S05]  /*5520*/  BSYNC B1 ;  /* 0x0000000000017941 */ /* 0x000fea0003800000 */
.L_x_7269:
[----:B------:R-:W0:Y:S01]  /*5530*/  @P5 LDC R177, c[0x0][0x29c] ;  /* 0x0000a700ffb15b82 */ /* 0x000e220000000800 */
[----:B------:R-:W-:Y:S02]  /*5540*/  SEL R175, R176, R175, P1 ;  /* 0x000000afb0af7207 */ /* 0x000fe40000800000 */
[----:B------:R-:W-:Y:S01]  /*5550*/  @P0 IADD3 R178, R198, 0x80, RZ ;  /* 0x00000080c6b20810 */ /* 0x000fe20007ffe0ff */
[----:B0-----:R-:W-:-:S05]  /*5560*/  @P5 FMUL.FTZ R176, R176, R177 ;  /* 0x000000b1b0b05220 */ /* 0x001fca0000410000 */
[----:B------:R-:W-:-:S04]  /*5570*/  @P5 F2FP.BF16.F32.PACK_AB R176, RZ, R176 ;  /* 0x000000b0ffb0523e */ /* 0x000fc800000010ff */
[----:B------:R-:W-:Y:S02]  /*5580*/  @P5 PRMT R35, R35, 0x5410, R176 ;  /* 0x0000541023235816 */ /* 0x000fe400000000b0 */
[----:B------:R-:W0:Y:S02]  /*5590*/  @P0 LDC.64 R176, c[0x0][0x308] ;  /* 0x0000c200ffb00b82 */ /* 0x000e240000000a00 */
[----:B0-----:R-:W-:Y:S01]  /*55a0*/  @P0 IMAD.WIDE.U32 R176, R178, 0x20, R176 ;  /* 0x00000020b2b00825 */ /* 0x001fe200078e00b0 */
[----:B------:R-:W-:-:S04]  /*55b0*/  @P5 IADD3 R178, R214, 0x80, RZ ;  /* 0x00000080d6b25810 */ /* 0x000fc80007ffe0ff */
        /* <DEDUP_REMOVED lines=9> */
.L_x_7186:
[----:B------:R-:W-:Y:S05]  /*5650*/  BSYNC B0 ;  /* 0x0000000000007941 */ /* 0x000fea0003800000 */
.L_x_7184:
        /* <DEDUP_REMOVED lines=227> */
.L_x_7190:
        /* <DEDUP_REMOVED lines=8> */
.L_x_7273:
[----:B------:R-:W-:Y:S05]  /*6510*/  BSYNC B1 ;  /* 0x0000000000017941 */ /* 0x000fea0003800000 */
.L_x_7272:
        /* <DEDUP_REMOVED lines=8> */
.L_x_7274:
[----:B------:R-:W-:-:S05]  /*65a0*/  FADD.FTZ R178, R178, R214 ;  /* 0x000000d6b2b27221 */ /* 0x000fca0000010000 */
[----:B------:R-:W-:Y:S02]  /*65b0*/  MOV R200, R178 ;  /* 0x000000b200c87202 */ /* 0x000fe40000000f00 */
[----:B------:R-:W-:-:S05]  /*65c0*/  MOV R176, R216 ;  /* 0x000000d800b07202 */ /* 0x000fca0000000f00 */
[----:B------:R-:W-:Y:S01]  /*65d0*/  FADD.FTZ R201, R176, R215 ;  /* 0x000000d7b0c97221 */ /* 0x000fe20000010000 */
[----:B------:R-:W-:-:S11]  /*65e0*/  HFMA2.MMA R176, -RZ, RZ, 0, 1.1920928955078125e-07 ;  /* 0x00000002ffb07435 */ /* 0x000fd600000001ff */
[----:B------:R-:W-:Y:S05]  /*65f0*/  WARPSYNC.COLLECTIVE R179, `(.L_x_7275) ;  /* 0x00000000b3087348 */ /* 0x000fea0003c00000 */
[----:B------:R0:W1:Y:S02]  /*6600*/  SHFL.BFLY P0, R216, R200, R176, R177 ;  /* 0x0c0000b0c8d87389 */ /* 0x00006400000000b1 */
[----:B01----:R-:W-:Y:S01]  /*6610*/  ENDCOLLECTIVE ;  /* 0x000000000000791b */ /* 0x003fe20003800000 */
.L_x_7275:
[----:B------:R-:W-:Y:S02]  /*6620*/  MOV R200, R201 ;  /* 0x000000c900c87202 */ /* 0x000fe40000000f00 */
[----:B------:R-:W-:-:S05]  /*6630*/  MOV R176, R216 ;  /* 0x000000d800b07202 */ /* 0x000fca0000000f00 */
[----:B------:R-:W-:Y:S01]  /*6640*/  FADD.FTZ R178, R178, R176 ;  /* 0x000000b0b2b27221 */ /* 0x000fe20000010000 */
[----:B------:R-:W-:-:S11]  /*6650*/  HFMA2.MMA R176, -RZ, RZ, 0, 1.1920928955078125e-07 ;  /* 0x00000002ffb07435 */ /* 0x000fd600000001ff */
[----:B------:R-:W-:Y:S05]  /*6660*/  WARPSYNC.COLLECTIVE R179, `(.L_x_7276) ;  /* 0x00000000b3087348 */ /* 0x000fea0003c00000 */
[----:B------:R0:W1:Y:S02]  /*6670*/  SHFL.BFLY P0, R216, R200, R176, R177 ;  /* 0x0c0000b0c8d87389 */ /* 0x00006400000000b1 */
[----:B01----:R-:W-:Y:S01]  /*6680*/  ENDCOLLECTIVE ;  /* 0x000000000000791b */ /* 0x003fe20003800000 */
.L_x_7276:
[----:B------:R-:W-:Y:S02]  /*6690*/  MOV R200, R178 ;  /* 0x000000b200c87202 */ /* 0x000fe40000000f00 */
[----:B------:R-:W-:-:S05]  /*66a0*/  MOV R176, R216 ;  /* 0x000000d800b07202 */ /* 0x000fca0000000f00 */
[----:B------:R-:W-:Y:S01]  /*66b0*/  FADD.FTZ R201, R201, R176 ;  /* 0x000000b0c9c97221 */ /* 0x000fe20000010000 */
[----:B------:R-:W-:-:S11]  /*66c0*/  HFMA2.MMA R176, -RZ, RZ, 0, 2.384185791015625e-07 ;  /* 0x00000004ffb07435 */ /* 0x000fd600000001ff */
[----:B------:R-:W-:Y:S05]  /*66d0*/  WARPSYNC.COLLECTIVE R179, `(.L_x_7277) ;  /* 0x00000000b3087348 */ /* 0x000fea0003c00000 */
[----:B------:R0:W1:Y:S02]  /*66e0*/  SHFL.BFLY P0, R216, R200, R176, R177 ;  /* 0x0c0000b0c8d87389 */ /* 0x00006400000000b1 */
[----:B01----:R-:W-:Y:S01]  /*66f0*/  ENDCOLLECTIVE ;  /* 0x000000000000791b */ /* 0x003fe20003800000 */
.L_x_7277:
[----:B------:R-:W-:Y:S02]  /*6700*/  MOV R200, R201 ;  /* 0x000000c900c87202 */ /* 0x000fe40000000f00 */
[----:B------:R-:W-:-:S05]  /*6710*/  MOV R176, R216 ;  /* 0x000000d800b07202 */ /* 0x000fca0000000f00 */
[----:B------:R-:W-:Y:S01]  /*6720*/  FADD.FTZ R178, R178, R176 ;  /* 0x000000b0b2b27221 */ /* 0x000fe20000010000 */
[----:B------:R-:W-:-:S11]  /*6730*/  HFMA2.MMA R176, -RZ, RZ, 0, 2.384185791015625e-07 ;  /* 0x00000004ffb07435 */ /* 0x000fd600000001ff */
[----:B------:R-:W-:Y:S05]  /*6740*/  WARPSYNC.COLLECTIVE R179, `(.L_x_7278) ;  /* 0x00000000b3087348 */ /* 0x000fea0003c00000 */
[----:B------:R0:W1:Y:S02]  /*6750*/  SHFL.BFLY P0, R216, R200, R176, R177 ;  /* 0x0c0000b0c8d87389 */ /* 0x00006400000000b1 */
[----:B01----:R-:W-:Y:S01]  /*6760*/  ENDCOLLECTIVE ;  /* 0x000000000000791b */ /* 0x003fe20003800000 */
.L_x_7278:
[----:B------:R-:W-:Y:S02]  /*6770*/  MOV R200, R178 ;  /* 0x000000b200c87202 */ /* 0x000fe40000000f00 */
[----:B------:R-:W-:-:S05]  /*6780*/  MOV R176, R216 ;  /* 0x000000d800b07202 */ /* 0x000fca0000000f00 */
[----:B------:R-:W-:Y:S01]  /*6790*/  FADD.FTZ R214, R201, R176 ;  /* 0x000000b0c9d67221 */ /* 0x000fe20000010000 */
[----:B------:R-:W-:-:S11]  /*67a0*/  HFMA2.MMA R176, -RZ, RZ, 0, 4.76837158203125e-07 ;  /* 0x00000008ffb07435 */ /* 0x000fd600000001ff */
[----:B------:R-:W-:Y:S05]  /*67b0*/  WARPSYNC.COLLECTIVE R179, `(.L_x_7279) ;  /* 0x00000000b3087348 */ /* 0x000fea0003c00000 */
[----:B------:R0:W1:Y:S02]  /*67c0*/  SHFL.BFLY P0, R216, R200, R176, R177 ;  /* 0x0c0000b0c8d87389 */ /* 0x00006400000000b1 */
[----:B01----:R-:W-:Y:S01]  /*67d0*/  ENDCOLLECTIVE ;  /* 0x000000000000791b */ /* 0x003fe20003800000 */
.L_x_7279:
[----:B------:R-:W-:Y:S02]  /*67e0*/  MOV R200, R214 ;  /* 0x000000d600c87202 */ /* 0x000fe40000000f00 */
[----:B------:R-:W-:-:S05]  /*67f0*/  MOV R176, R216 ;  /* 0x000000d800b07202 */ /* 0x000fca0000000f00 */
[----:B------:R-:W-:Y:S01]  /*6800*/  FADD.FTZ R201, R178, R176 ;  /* 0x000000b0b2c97221 */ /* 0x000fe20000010000 */
[----:B------:R-:W-:-:S11]  /*6810*/  HFMA2.MMA R176, -RZ, RZ, 0, 4.76837158203125e-07 ;  /* 0x00000008ffb07435 */ /* 0x000fd600000001ff */
[----:B------:R-:W-:Y:S05]  /*6820*/  WARPSYNC.COLLECTIVE R179, `(.L_x_7280) ;  /* 0x00000000b3087348 */ /* 0x000fea0003c00000 */
[----:B------:R0:W1:Y:S02]  /*6830*/  SHFL.BFLY P0, R216, R200, R176, R177 ;  /* 0x0c0000b0c8d87389 */ /* 0x00006400000000b1 */
[----:B01----:R-:W-:Y:S01]  /*6840*/  ENDCOLLECTIVE ;  /* 0x000000000000791b */ /* 0x003fe20003800000 */
.L_x_7280:
[----:B------:R-:W-:Y:S01]  /*6850*/  HFMA2.MMA R176, -RZ, RZ, 0, 9.5367431640625e-07 ;  /* 0x00000010ffb07435 */ /* 0x000fe200000001ff */
[----:B------:R-:W-:Y:S02]  /*6860*/  MOV R200, R201 ;  /* 0x000000c900c87202 */ /* 0x000fe40000000f00 */
[----:B------:R-:W-:-:S08]  /*6870*/  MOV R178, R216 ;  /* 0x000000d800b27202 */ /* 0x000fd00000000f00 */
[----:B------:R-:W-:Y:S05]  /*6880*/  WARPSYNC.COLLECTIVE R179, `(.L_x_7281) ;  /* 0x00000000b3087348 */ /* 0x000fea0003c00000 */
[----:B------:R0:W1:Y:S02]  /*6890*/  SHFL.BFLY P0, R216, R200, R176, R177 ;  /* 0x0c0000b0c8d87389 */ /* 0x00006400000000b1 */
[----:B01----:R-:W-:Y:S01]  /*68a0*/  ENDCOLLECTIVE ;  /* 0x000000000000791b */ /* 0x003fe20003800000 */
.L_x_7281:
[----:B------:R-:W-:-:S05]  /*68b0*/  FADD.FTZ R178, R214, R178 ;  /* 0x000000b2d6b27221 */ /* 0x000fca0000010000 */
[----:B------:R-:W-:Y:S02]  /*68c0*/  MOV R200, R178 ;  /* 0x000000b200c87202 */ /* 0x000fe40000000f00 */
[----:B------:R-:W-:-:S07]  /*68d0*/  MOV R215, R216 ;  /* 0x000000d800d77202 */ /* 0x000fce0000000f00 */
[----:B------:R-:W-:Y:S05]  /*68e0*/  WARPSYNC.COLLECTIVE R179, `(.L_x_7282) ;  /* 0x00000000b3087348 */ /* 0x000fea0003c00000 */
[----:B------:R0:W1:Y:S02]  /*68f0*/  SHFL.BFLY P0, R216, R200, R176, R177 ;  /* 0x0c0000b0c8d87389 */ /* 0x00006400000000b1 */
[----:B01----:R-:W-:Y:S01]  /*6900*/  ENDCOLLECTIVE ;  /* 0x000000000000791b */ /* 0x003fe20003800000 */
.L_x_7282:
[----:B------:R-:W-:Y:S01]  /*6910*/  MOV R200, R216 ;  /* 0x000000d800c87202 */ /* 0x000fe20000000f00 */
[----:B------:R-:W-:Y:S06]  /*6920*/  BRA `(.L_x_7283) ;  /* 0xffffffbc009c7947 */ /* 0x000fec000383ffff */
.L_x_7284:
        /* <DEDUP_REMOVED lines=13> */
.L_x_16945:


//--------------------- .text._ZN10layer_norm13ln_bwd_kernelINS_13Kernel_traitsIf13__nv_bfloat16fS2_fjLj1280ELj1ELj4ELj1ELj16ENS_18Kernel_traits_baseILj1280EfS2_fS2_fjLj128EEEEELb0ELb1ELb0ELb0EEEvNS_9BwdParamsE --------------------------
	.section	.text._ZN10layer_norm13ln_bwd_kernelINS_13Kernel_traitsIf13__nv_bfloat16fS2_fjLj1280ELj1ELj4ELj1ELj16ENS_18Kernel_traits_baseILj1280EfS2_fS2_fjLj128EEEEELb0ELb1ELb0ELb0EEEvNS_9BwdParamsE,"ax",@progbits
	.align	128
        .global         _ZN10layer_norm13ln_bwd_kernelINS_13Kernel_traitsIf13__nv_bfloat16fS2_fjLj1280ELj1ELj4ELj1ELj16ENS_18Kernel_traits_baseILj1280EfS2_fS2_fjLj128EEEEELb0ELb1ELb0ELb0EEEvNS_9BwdParamsE
        .type           _ZN10layer_norm13ln_bwd_kernelINS_13Kernel_traitsIf13__nv_bfloat16fS2_fjLj1280ELj1ELj4ELj1ELj16ENS_18Kernel_traits_baseILj1280EfS2_fS2_fjLj128EEEEELb0ELb1ELb0ELb0EEEvNS_9BwdParamsE,@function
        .size           _ZN10layer_norm13ln_bwd_kernelINS_13Kernel_traitsIf13__nv_bfloat16fS2_fjLj1280ELj1ELj4ELj1ELj16ENS_18Kernel_traits_baseILj1280EfS2_fS2_fjLj128EEEEELb0ELb1ELb0ELb0EEEvNS_9BwdParamsE,(.L_x_16946 - _ZN10layer_norm13ln_bwd_kernelINS_13Kernel_traitsIf13__nv_bfloat16fS2_fjLj1280ELj1ELj4ELj1ELj16ENS_18Kernel_traits_baseILj1280EfS2_fS2_fjLj128EEEEELb0ELb1ELb0ELb0EEEvNS_9BwdParamsE)
        .other          _ZN10layer_norm13ln_bwd_kernelINS_13Kernel_traitsIf13__nv_bfloat16fS2_fjLj1280ELj1ELj4ELj1ELj16ENS_18Kernel_traits_baseILj1280EfS2_fS2_fjLj128EEEEELb0ELb1ELb0ELb0EEEvNS_9BwdParamsE,@"STO_CUDA_ENTRY STV_DEFAULT"
_ZN10layer_norm13ln_bwd_kernelINS_13Kernel_traitsIf13__nv_bfloat16fS2_fjLj1280ELj1ELj4ELj1ELj16ENS_18Kernel_traits_baseILj1280EfS2_fS2_fjLj128EEEEELb0ELb1ELb0ELb0EEEvNS_9BwdParamsE:
.text._ZN10layer_norm13ln_bwd_kernelINS_13Kernel_traitsIf13__nv_bfloat16fS2_fjLj1280ELj1ELj4ELj1ELj16ENS_18Kernel_traits_baseILj1280EfS2_fS2_fjLj128EEEEELb0ELb1ELb0ELb0EEEvNS_9BwdParamsE:
        /* <DEDUP_REMOVED lines=107> */
[----:B------:R1:W5:Y:S04]  /*06b0*/  @P3 LDG.E.128 R44, desc[UR4][R20.64+0x10] ;  /* 0x00001004142c3981 */ /* 0x000368000c1e1d00 */
        /* <DEDUP_REMOVED lines=26> */
[----:B-1----:R-:W-:Y:S02]  /*0860*/  CS2R R20, SRZ ;  /* 0x0000000000147805 */ /* 0x002fe4000001ff00 */
        /* <DEDUP_REMOVED lines=91> */
.L_x_7308:
[----:B------:R-:W2:Y:S01]  /*0e20*/  LDL R18, [R1+0x188] ;  /* 0x0001880001127983 */ /* 0x000ea20000100800 */
[----:B-1----:R-:W1:Y:S01]  /*0e30*/  LDC.64 R190, c[0x0][0x250] ;  /* 0x00009400ffbe7b82 */ /* 0x002e620000000a00 */
[----:B------:R-:W-:Y:S01]  /*0e40*/  SHF.R.S32.HI R188, RZ, 0x1f, R2 ;  /* 0x0000001fffbc7819 */ /* 0x000fe20000011402 */
[----:B---3--:R-:W3:Y:S01]  /*0e50*/  S2R R192, SR_TID.X ;  /* 0x0000000000c07919 */ /* 0x008ee20000002100 */
[----:B--2---:R-:W-:-:S05]  /*0e60*/  ISETP.NE.AND P6, PT, R18, RZ, PT ;  /* 0x000000ff1200720c */ /* 0x004fca0003fc5270 */
[----:B------:R-:W2:Y:S02]  /*0e70*/  @P4 LDC.64 R18, c[0x0][0x270] ;  /* 0x00009c00ff124b82 */ /* 0x000ea40000000a00 */
[----:B--2---:R-:W-:-:S04]  /*0e80*/  @P4 LEA R18, P5, R2, R18, 0x1 ;  /* 0x0000001202124211 */ /* 0x004fc800078a08ff */
[----:B------:R-:W-:-:S05]  /*0e90*/  @P4 LEA.HI.X R19, R2, R19, R188, 0x1, P5 ;  /* 0x0000001302134211 */ /* 0x000fca00028f0cbc */
[----:B------:R1:W2:Y:S02]  /*0ea0*/  @P4 LDG.E.U16 R188, desc[UR4][R18.64] ;  /* 0x0000000412bc4981 */ /* 0x0002a4000c1e1500 */
[----:B-1----:R-:W-:-:S05]  /*0eb0*/  IMAD.WIDE R18, R2, 0x4, R190 ;  /* 0x0000000402127825 */ /* 0x002fca00078e02be */
[----:B------:R1:W4:Y:S02]  /*0ec0*/  LDG.E R189, desc[UR4][R18.64] ;  /* 0x0000000412bd7981 */ /* 0x000324000c1e1900 */
[----:B-1----:R-:W1:Y:S01]  /*0ed0*/  LDC.64 R18, c[0x0][0x258] ;  /* 0x00009600ff127b82 */ /* 0x002e620000000a00 */
[----:B------:R-:W-:Y:S02]  /*0ee0*/  MOV R193, UR13 ;  /* 0x0000000d00c17c02 */ /* 0x000fe40008000f00 */
[----:B---3--:R-:W-:-:S03]  /*0ef0*/  LOP3.LUT R191, R192, 0x1f, RZ, 0xc0, !PT ;  /* 0x0000001fc0bf7812 */ /* 0x008fc600078ec0ff */
[----:B------:R3:W-:Y:S04]  /*0f00*/  STL [R1+0x180], R193 ;  /* 0x000180c101007387 */ /* 0x0007e80000100800 */
[----:B------:R3:W-:Y:S01]  /*0f10*/  STL [R1+0x184], R191 ;  /* 0x000184bf01007387 */ /* 0x0007e20000100800 */
[----:B-1----:R-:W-:-:S06]  /*0f20*/  IMAD.WIDE R18, R2, 0x4, R18 ;  /* 0x0000000402127825 */ /* 0x002fcc00078e0212 */
[----:B------:R1:W5:Y:S01]  /*0f30*/  LDG.E R18, desc[UR4][R18.64] ;  /* 0x0000000412127981 */ /* 0x000362000c1e1900 */
[----:B------:R-:W-:Y:S01]  /*0f40*/  BSSY B1, `(.L_x_7287) ;  /* 0x000006d000017945 */ /* 0x000fe20003800000 */
[----:B------:R-:W-:Y:S02]  /*0f50*/  MOV R216, RZ ;  /* 0x000000ff00d87202 */ /* 0x000fe40000000f00 */
[----:B------:R-:W-:Y:S02]  /*0f60*/  MOV R215, RZ ;  /* 0x000000ff00d77202 */ /* 0x000fe40000000f00 */
[----:B-1----:R-:W-:Y:S02]  /*0f70*/  MOV R19, 0x3f800000 ;  /* 0x3f80000000137802 */ /* 0x002fe40000000f00 */
[----:B--2---:R-:W-:Y:S01]  /*0f80*/  @P4 SHF.L.U32 R19, R188, 0x10, RZ ;  /* 0x00000010bc134819 */ /* 0x004fe200000006ff */
[----:B------:R-:W-:-:S05]  /*0f90*/  IMAD R188, R2, R193, RZ ;  /* 0x000000c102bc7224 */ /* 0x000fca00078e02ff */
[----:B------:R-:W-:-:S04]  /*0fa0*/  SHF.R.S32.HI R190, RZ, 0x1f, R188 ;  /* 0x0000001fffbe7819 */ /* 0x000fc800000114bc */
[----:B------:R-:W-:-:S04]  /*0fb0*/  LEA.HI R190, R190, R188, RZ, 0x3 ;  /* 0x000000bcbebe7211 */ /* 0x000fc800078f18ff */
[----:B------:R-:W-:Y:S02]  /*0fc0*/  LEA.HI.SX32 R200, R190, R191, 0x1d ;  /* 0x000000bfbec87211 */ /* 0x000fe400078feaff */
[----:B----4-:R-:W-:Y:S02]  /*0fd0*/  FSEL R204, R189, RZ, !P6 ;  /* 0x000000ffbdcc7208 */ /* 0x010fe40007000000 */
[----:B------:R-:W-:Y:S01]  /*0fe0*/  MOV R224, R200 ;  /* 0x000000c800e07202 */ /* 0x000fe20000000f00 */
[----:B---3--:R-:W-:Y:S06]  /*0ff0*/  @!P0 BRA `(.L_x_7288) ;  /* 0x0000000400848947 */ /* 0x008fec0003800000 */
        /* <DEDUP_REMOVED lines=9> */
[----:B------:R-:W5:Y:S01]  /*1090*/  @P5 LDG.E.128 R140, desc[UR4][R188.64] ;  /* 0x00000004bc8c5981 */ /* 0x000f62000c1e1d00 */
[----:B-1----:R-:W-:-:S03]  /*10a0*/  IMAD.WIDE.U32 R190, R200, 0x10, R190 ;  /* 0x00000010c8be7825 */ /* 0x002fc600078e00be */
[----:B------:R1:W5:Y:S04]  /*10b0*/  @P5 LDG.E.128 R144, desc[UR4][R188.64+0x10] ;  /* 0x00001004bc905981 */ /* 0x000368000c1e1d00 */
[----:B------:R-:W2:Y:S01]  /*10c0*/  LDG.E.128 R196, desc[UR4][R190.64] ;  /* 0x00000004bec47981 */ /* 0x000ea2000c1e1d00 */
[----:B-1----:R-:W-:-:S04]  /*10d0*/  LEA R188, P5, R200, UR10, 0x5 ;  /* 0x0000000ac8bc7c11 */ /* 0x002fc8000f8a28ff */
[----:B------:R-:W-:-:S05]  /*10e0*/  LEA.HI.X R189, R200, UR11, RZ, 0x5, P5 ;  /* 0x0000000bc8bd7c11 */ /* 0x000fca000a8f2cff */
[----:B------:R1:W0:Y:S04]  /*10f0*/  LDG.E.128 R192, desc[UR4][R188.64] ;  /* 0x00000004bcc07981 */ /* 0x000228000c1e1d00 */
[----:B------:R-:W3:Y:S01]  /*1100*/  LDG.E.128 R188, desc[UR4][R188.64+0x10] ;  /* 0x00001004bcbc7981 */ /* 0x000ee2000c1e1d00 */
[----:B--2---:R-:W-:Y:S02]  /*1110*/  PRMT R215, R198, 0x7632, R215 ;  /* 0x00007632c6d77816 */ /* 0x004fe400000000d7 */
[C---:B------:R-:W-:Y:S02]  /*1120*/  PRMT R216, R199.reuse, 0x7632, R216 ;  /* 0x00007632c7d87816 */ /* 0x040fe400000000d8 */
[----:B------:R-:W-:Y:S01]  /*1130*/  SHF.L.U32 R213, R199, 0x10, RZ ;  /* 0x00000010c7d57819 */ /* 0x000fe200000006ff */
[C---:B---3--:R-:W-:Y:S01]  /*1140*/  FADD.FTZ R199, -R204.reuse, R188 ;  /* 0x000000bcccc77221 */ /* 0x048fe20000010100 */
[----:B-1----:R-:W-:Y:S01]  /*1150*/  FADD.FTZ R188, -R204, R190 ;  /* 0x000000beccbc7221 */ /* 0x002fe20000010100 */
[----:B------:R-:W-:-:S02]  /*1160*/  SHF.L.U32 R190, R215, 0x10, RZ ;  /* 0x00000010d7be7819 */ /* 0x000fc400000006ff */
[----:B------:R-:W2:Y:S01]  /*1170*/  LDL R215, [R1+0x174] ;  /* 0x0001740001d77983 */ /* 0x000ea20000100800 */
[C---:B0-----:R-:W-:Y:S01]  /*1180*/  FADD.FTZ R0, -R204.reuse, R192 ;  /* 0x000000c0cc007221 */ /* 0x041fe20000010100 */
[--C-:B------:R-:W-:Y:S01]  /*1190*/  FADD.FTZ R192, -R204, R194.reuse ;  /* 0x000000c2ccc07221 */ /* 0x100fe20000010100 */
[C---:B------:R-:W-:Y:S02]  /*11a0*/  PRMT R194, R196.reuse, 0x7632, R194 ;  /* 0x00007632c4c27816 */ /* 0x040fe400000000c2 */
[----:B------:R-:W-:Y:S02]  /*11b0*/  SHF.L.U32 R196, R196, 0x10, RZ ;  /* 0x00000010c4c47819 */ /* 0x000fe400000006ff */
[C---:B------:R-:W-:Y:S01]  /*11c0*/  PRMT R214, R197.reuse, 0x7632, R214 ;  /* 0x00007632c5d67816 */ /* 0x040fe200000000d6 */
[----:B-----5:R-:W-:Y:S01]  /*11d0*/  FMUL.FTZ R0, R18, R0 ;  /* 0x0000000012007220 */ /* 0x020fe20000410000 */
[----:B------:R-:W-:Y:S02]  /*11e0*/  SHF.L.U32 R197, R197, 0x10, RZ ;  /* 0x00000010c5c57819 */ /* 0x000fe400000006ff */
[----:B------:R-:W-:Y:S01]  /*11f0*/  SHF.L.U32 R198, R198, 0x10, RZ ;  /* 0x00000010c6c67819 */ /* 0x000fe200000006ff */
[-C--:B------:R-:W-:Y:S01]  /*1200*/  FMUL.FTZ R201, R218, R196.reuse ;  /* 0x000000c4dac97220 */ /* 0x080fe20000410000 */
[----:B------:R-:W-:Y:S01]  /*1210*/  SHF.L.U32 R194, R194, 0x10, RZ ;  /* 0x00000010c2c27819 */ /* 0x000fe200000006ff */
[----:B------:R-:W-:Y:S01]  /*1220*/  FMUL.FTZ R218, R18, R199 ;  /* 0x000000c712da7220 */ /* 0x000fe20000410000 */
[----:B------:R-:W-:Y:S01]  /*1230*/  FADD.FTZ R96, R96, R196 ;  /* 0x000000c460607221 */ /* 0x000fe20000010000 */
[----:B------:R-:W-:Y:S01]  /*1240*/  FFMA.FTZ R136, R0, R196, R136 ;  /* 0x000000c400887223 */ /* 0x000fe20000010088 */
[----:B------:R-:W-:Y:S01]  /*1250*/  FMUL.FTZ R217, R217, R197 ;  /* 0x000000c5d9d97220 */ /* 0x000fe20000410000 */
[----:B----4-:R-:W-:Y:S01]  /*1260*/  FMUL.FTZ R196, R228, R198 ;  /* 0x000000c6e4c47220 */ /* 0x010fe20000410000 */
[----:B------:R-:W-:Y:S01]  /*1270*/  FMUL.FTZ R225, R18, R192 ;  /* 0x000000c012e17220 */ /* 0x000fe20000410000 */
[----:B------:R-:W-:Y:S01]  /*1280*/  FADD.FTZ R92, R92, R198 ;  /* 0x000000c65c5c7221 */ /* 0x000fe20000010000 */
[----:B------:R-:W-:Y:S01]  /*1290*/  FFMA.FTZ R132, R218, R198, R132 ;  /* 0x000000c6da847223 */ /* 0x000fe20000010084 */
[----:B------:R-:W-:Y:S01]  /*12a0*/  FMUL.FTZ R224, R219, R213 ;  /* 0x000000d5dbe07220 */ /* 0x000fe20000410000 */
[----:B------:R-:W-:Y:S01]  /*12b0*/  FADD.FTZ R195, -R204, R195 ;  /* 0x000000c3ccc37221 */ /* 0x000fe20000010100 */
[----:B------:R-:W3:Y:S01]  /*12c0*/  LDL R199, [R1+0x17c] ;  /* 0x00017c0001c77983 */ /* 0x000ee20000100800 */
[----:B------:R-:W-:Y:S01]  /*12d0*/  FADD.FTZ R98, R98, R197 ;  /* 0x000000c562627221 */ /* 0x000fe20000010000 */
[----:B------:R-:W-:-:S02]  /*12e0*/  FFMA.FTZ R138, R225, R197, R138 ;  /* 0x000000c5e18a7223 */ /* 0x000fc4000001008a */
[----:B------:R-:W-:Y:S01]  /*12f0*/  STL [R1+0x28], R217 ;  /* 0x000028d901007387 */ /* 0x000fe20000100800 */
[----:B------:R-:W-:-:S03]  /*1300*/  FMUL.FTZ R219, R18, R195 ;  /* 0x000000c312db7220 */ /* 0x000fc60000410000 */
[----:B------:R-:W-:Y:S04]  /*1310*/  STL [R1+0x20], R196 ;  /* 0x000020c401007387 */ /* 0x000fe80000100800 */
[----:B------:R-:W4:Y:S04]  /*1320*/  LDL R197, [R1+0x164] ;  /* 0x0001640001c57983 */ /* 0x000f280000100800 */
[----:B------:R-:W-:Y:S01]  /*1330*/  STL [R1+0x18], R224 ;  /* 0x000018e001007387 */ /* 0x000fe20000100800 */
[----:B--2---:R-:W-:-:S05]  /*1340*/  FMUL.FTZ R198, R215, R194 ;  /* 0x000000c2d7c67220 */ /* 0x004fca0000410000 */
[----:B------:R3:W-:Y:S04]  /*1350*/  STL [R1+0x2c], R198 ;  /* 0x00002cc601007387 */ /* 0x0007e80000100800 */
[----:B------:R-:W2:Y:S01]  /*1360*/  LDL R195, [R1+0x16c] ;  /* 0x00016c0001c37983 */ /* 0x000ea20000100800 */
[----:B------:R-:W-:-:S04]  /*1370*/  FADD.FTZ R193, -R204, R193 ;  /* 0x000000c1ccc17221 */ /* 0x000fc80000010100 */
[----:B------:R-:W-:Y:S01]  /*1380*/  FMUL.FTZ R228, R18, R193 ;  /* 0x000000c112e47220 */ /* 0x000fe20000410000 */
[----:B------:R-:W-:-:S03]  /*1390*/  FADD.FTZ R97, R97, R194 ;  /* 0x000000c261617221 */ /* 0x000fc60000010000 */
[----:B------:R-:W-:Y:S01]  /*13a0*/  FFMA.FTZ R137, R228, R194, R137 ;  /* 0x000000c2e4897223 */ /* 0x000fe20000010089 */
[----:B------:R-:W-:Y:S01]  /*13b0*/  FADD.FTZ R194, RZ, R201 ;  /* 0x000000c9ffc27221 */ /* 0x000fe20000010000 */
[----:B------:R-:W-:Y:S01]  /*13c0*/  SHF.L.U32 R192, R214, 0x10, RZ ;  /* 0x00000010d6c07819 */ /* 0x000fe200000006ff */
[----:B------:R-:W-:Y:S01]  /*13d0*/  FFMA.FTZ R193, R0, R201, RZ ;  /* 0x000000c900c17223 */ /* 0x000fe200000100ff */
[----:B------:R-:W-:Y:S01]  /*13e0*/  FMUL.FTZ R214, R18, R188 ;  /* 0x000000bc12d67220 */ /* 0x000fe20000410000 */
[----:B------:R-:W-:Y:S01]  /*13f0*/  FADD.FTZ R194, R194, R198 ;  /* 0x000000c6c2c27221 */ /* 0x000fe20000010000 */
[----:B------:R-:W-:Y:S01]  /*1400*/  FADD.FTZ R191, -R204, R191 ;  /* 0x000000bfccbf7221 */ /* 0x000fe20000010100 */
[----:B------:R-:W-:Y:S01]  /*1410*/  SHF.L.U32 R188, R216, 0x10, RZ ;  /* 0x00000010d8bc7819 */ /* 0x000fe200000006ff */
[----:B------:R-:W-:Y:S01]  /*1420*/  FFMA.FTZ R193, R228, R198, R193 ;  /* 0x000000c6e4c17223 */ /* 0x000fe200000100c1 */
[----:B------:R-:W-:Y:S01]  /*1430*/  FADD.FTZ R99, R99, R192 ;  /* 0x000000c063637221 */ /* 0x000fe20000010000 */
[-C--:B------:R-:W-:Y:S01]  /*1440*/  FFMA.FTZ R139, R219, R192.reuse, R139 ;  /* 0x000000c0db8b7223 */ /* 0x080fe2000001008b */
[----:B---3--:R-:W-:Y:S01]  /*1450*/  FMUL.FTZ R198, R199, R192 ;  /* 0x000000c0c7c67220 */ /* 0x008fe20000410000 */
[----:B------:R-:W-:Y:S01]  /*1460*/  FADD.FTZ R94, R94, R213 ;  /* 0x000000d55e5e7221 */ /* 0x000fe20000010000 */
[----:B------:R-:W-:Y:S01]  /*1470*/  FFMA.FTZ R134, R214, R213, R134 ;  /* 0x000000d5d6867223 */ /* 0x000fe20000010086 */
[----:B------:R-:W-:Y:S01]  /*1480*/  FADD.FTZ R192, R194, R217 ;  /* 0x000000d9c2c07221 */ /* 0x000fe20000010000 */
[----:B------:R-:W-:Y:S01]  /*1490*/  FMUL.FTZ R213, R18, R191 ;  /* 0x000000bf12d57220 */ /* 0x000fe20000410000 */
[----:B----4-:R-:W-:Y:S01]  /*14a0*/  FMUL.FTZ R194, R197, R190 ;  /* 0x000000bec5c27220 */ /* 0x010fe20000410000 */
[----:B------:R1:W-:Y:S01]  /*14b0*/  STL [R1+0x24], R198 ;  /* 0x000024c601007387 */ /* 0x0003e20000100800 */
[----:B------:R-:W-:Y:S01]  /*14c0*/  FADD.FTZ R189, -R204, R189 ;  /* 0x000000bdccbd7221 */ /* 0x000fe20000010100 */
[----:B------:R-:W-:-:S02]  /*14d0*/  FFMA.FTZ R193, R225, R217, R193 ;  /* 0x000000d9e1c17223 */ /* 0x000fc400000100c1 */
        /* <DEDUP_REMOVED lines=19> */
.L_x_7288:
[----:B------:R-:W-:Y:S05]  /*1610*/  BSYNC B1 ;  /* 0x0000000000017941 */ /* 0x000fea0003800000 */
.L_x_7287:
[----:B------:R-:W-:Y:S04]  /*1620*/  BSSY B1, `(.L_x_7289) ;  /* 0x0000065000017945 */ /* 0x000fe80003800000 */
[----:B------:R-:W-:Y:S05]  /*1630*/  @!P1 BRA `(.L_x_7290) ;  /* 0x00000004008c9947 */ /* 0x000fea0003800000 */
[----:B------:R-:W-:Y:S01]  /*1640*/  ISETP.NE.U32.AND P5, PT, RZ, UR8, PT ;  /* 0x00000008ff007c0c */ /* 0x000fe2000bfa5070 */
[----:B------:R-:W2:Y:S01]  /*1650*/  LDC.64 R192, c[0x0][0x2b8] ;  /* 0x0000ae00ffc07b82 */ /* 0x000ea20000000a00 */
[----:B------:R-:W3:Y:S02]  /*1660*/  LDL R211, [R1+0x110] ;  /* 0x0001100001d37983 */ /* 0x000ee40000100800 */
[----:B------:R-:W-:Y:S02]  /*1670*/  ISETP.NE.AND.EX P5, PT, RZ, UR9, PT, P5 ;  /* 0x00000009ff007c0c */ /* 0x000fe4000bfa5350 */
[----:B------:R0:W-:Y:S11]  /*1680*/  STL [R1+0x190], R0 ;  /* 0x0001900001007387 */ /* 0x0001f60000100800 */
[----:B------:R-:W-:-:S04]  /*1690*/  @P5 LEA R188, P6, R224, UR8, 0x5 ;  /* 0x00000008e0bc5c11 */ /* 0x000fc8000f8c28ff */
[----:B------:R-:W-:-:S05]  /*16a0*/  @P5 LEA.HI.X R189, R224, UR9, RZ, 0x5, P6 ;  /* 0x00000009e0bd5c11 */ /* 0x000fca000b0f2cff */
[----:B------:R-:W5:Y:S04]  /*16b0*/  @P5 LDG.E.128 R148, desc[UR4][R188.64] ;  /* 0x00000004bc945981 */ /* 0x000f68000c1e1d00 */
[----:B------:R4:W5:Y:S01]  /*16c0*/  @P5 LDG.E.128 R152, desc[UR4][R188.64+0x10] ;  /* 0x00001004bc985981 */ /* 0x000962000c1e1d00 */
[C---:B------:R-:W-:Y:S01]  /*16d0*/  LEA R196, P5, R224.reuse, UR10, 0x5 ;  /* 0x0000000ae0c47c11 */ /* 0x040fe2000f8a28ff */
[----:B--2---:R-:W-:-:S03]  /*16e0*/  IMAD.WIDE.U32 R192, R224, 0x10, R192 ;  /* 0x00000010e0c07825 */ /* 0x004fc600078e00c0 */
[----:B------:R-:W-:-:S03]  /*16f0*/  LEA.HI.X R197, R224, UR11, RZ, 0x5, P5 ;  /* 0x0000000be0c57c11 */ /* 0x000fc6000a8f2cff */
[----:B-1----:R-:W2:Y:S04]  /*1700*/  LDG.E.128 R192, desc[UR4][R192.64] ;  /* 0x00000004c0c07981 */ /* 0x002ea8000c1e1d00 */
[----:B------:R-:W4:Y:S04]  /*1710*/  LDG.E.128 R188, desc[UR4][R196.64] ;  /* 0x00000004c4bc7981 */ /* 0x000f28000c1e1d00 */
[----:B------:R-:W3:Y:S01]  /*1720*/  LDG.E.128 R196, desc[UR4][R196.64+0x10] ;  /* 0x00001004c4c47981 */ /* 0x000ee2000c1e1d00 */
[C---:B--2---:R-:W-:Y:S02]  /*1730*/  PRMT R212, R193.reuse, 0x7632, R212 ;  /* 0x00007632c1d47816 */ /* 0x044fe400000000d4 */
[----:B------:R-:W-:Y:S01]  /*1740*/  SHF.L.U32 R208, R193, 0x10, RZ ;  /* 0x00000010c1d07819 */ /* 0x000fe200000006ff */
[----:B---3--:R-:W-:-:S02]  /*1750*/  FADD.FTZ R193, -R204, R196 ;  /* 0x000000c4ccc17221 */ /* 0x008fc40000010100 */
[----:B------:R-:W2:Y:S01]  /*1760*/  LDL R196, [R1+0x118] ;  /* 0x0001180001c47983 */ /* 0x000ea20000100800 */
[C---:B----4-:R-:W-:Y:S01]  /*1770*/  FADD.FTZ R206, -R204.reuse, R188 ;  /* 0x000000bcccce7221 */ /* 0x050fe20000010100 */
[C---:B------:R-:W-:Y:S01]  /*1780*/  FADD.FTZ R188, -R204.reuse, R190 ;  /* 0x000000beccbc7221 */ /* 0x040fe20000010100 */
[----:B------:R-:W-:Y:S02]  /*1790*/  FADD.FTZ R190, -R204, R197 ;  /* 0x000000c5ccbe7221 */ /* 0x000fe40000010100 */
[----:B------:R-:W3:Y:S01]  /*17a0*/  LDL R197, [R1+0x100] ;  /* 0x0001000001c57983 */ /* 0x000ee20000100800 */
[C---:B------:R-:W-:Y:S02]  /*17b0*/  SHF.L.U32 R207, R192.reuse, 0x10, RZ ;  /* 0x00000010c0cf7819 */ /* 0x040fe400000006ff */
[----:B0-----:R-:W-:Y:S02]  /*17c0*/  PRMT R0, R195, 0x7632, R0 ;  /* 0x00007632c3007816 */ /* 0x001fe40000000000 */
[----:B------:R-:W-:Y:S01]  /*17d0*/  PRMT R209, R192, 0x7632, R209 ;  /* 0x00007632c0d17816 */ /* 0x000fe200000000d1 */
[----:B------:R-:W-:Y:S01]  /*17e0*/  FADD.FTZ R192, -R204, R199 ;  /* 0x000000c7ccc07221 */ /* 0x000fe20000010100 */
[----:B------:R-:W-:Y:S01]  /*17f0*/  MOV R199, R0 ;  /* 0x0000000000c77202 */ /* 0x000fe20000000f00 */
[----:B------:R-:W-:Y:S01]  /*1800*/  FMUL.FTZ R0, R211, R207 ;  /* 0x000000cfd3007220 */ /* 0x000fe20000410000 */
[----:B-----5:R-:W-:-:S04]  /*1810*/  FMUL.FTZ R223, R18, R206 ;  /* 0x000000ce12df7220 */ /* 0x020fc80000410000 */
[----:B------:R0:W-:Y:S01]  /*1820*/  STL [R1+0x3c], R0 ;  /* 0x00003c0001007387 */ /* 0x0001e20000100800 */
[----:B------:R-:W-:Y:S01]  /*1830*/  SHF.L.U32 R210, R194, 0x10, RZ ;  /* 0x00000010c2d27819 */ /* 0x000fe200000006ff */
[----:B------:R-:W-:Y:S01]  /*1840*/  FMUL.FTZ R211, R18, R188 ;  /* 0x000000bc12d37220 */ /* 0x000fe20000410000 */
[----:B--2---:R-:W-:Y:S02]  /*1850*/  FMUL.FTZ R206, R196, R208 ;  /* 0x000000d0c4ce7220 */ /* 0x004fe40000410000 */
[----:B------:R-:W2:Y:S01]  /*1860*/  LDL R196, [R1+0x114] ;  /* 0x0001140001c47983 */ /* 0x000ea20000100800 */
[----:B------:R-:W-:Y:S01]  /*1870*/  FADD.FTZ R198, -R204, R198 ;  /* 0x000000c6ccc67221 */ /* 0x000fe20000010100 */
[----:B------:R-:W-:Y:S01]  /*1880*/  FADD.FTZ R90, R90, R208 ;  /* 0x000000d05a5a7221 */ /* 0x000fe20000010000 */
[----:B---3--:R-:W-:Y:S01]  /*1890*/  FMUL.FTZ R197, R197, R210 ;  /* 0x000000d2c5c57220 */ /* 0x008fe20000410000 */
[----:B------:R-:W-:Y:S01]  /*18a0*/  FFMA.FTZ R130, R211, R208, R130 ;  /* 0x000000d0d3827223 */ /* 0x000fe20000010082 */
[----:B------:R-:W-:Y:S01]  /*18b0*/  SHF.L.U32 R188, R199, 0x10, RZ ;  /* 0x00000010c7bc7819 */ /* 0x000fe200000006ff */
[----:B------:R-:W3:Y:S01]  /*18c0*/  LDL R208, [R1+0x108] ;  /* 0x0001080001d07983 */ /* 0x000ee20000100800 */
[----:B------:R-:W-:Y:S01]  /*18d0*/  FADD.FTZ R88, R88, R207 ;  /* 0x000000cf58587221 */ /* 0x000fe20000010000 */
[----:B------:R-:W-:-:S02]  /*18e0*/  FFMA.FTZ R128, R223, R207, R128 ;  /* 0x000000cfdf807223 */ /* 0x000fc40000010080 */
[----:B------:R-:W-:Y:S01]  /*18f0*/  STL [R1+0xc], R206 ;  /* 0x00000cce01007387 */ /* 0x000fe20000100800 */
[----:B------:R-:W-:-:S03]  /*1900*/  FMUL.FTZ R207, R18, R198 ;  /* 0x000000c612cf7220 */ /* 0x000fc60000410000 */
[----:B------:R-:W4:Y:S04]  /*1910*/  LDL R199, [R1+0x11c] ;  /* 0x00011c0001c77983 */ /* 0x000f280000100800 */
[----:B------:R-:W-:Y:S04]  /*1920*/  STL [R1+0x4], R197 ;  /* 0x000004c501007387 */ /* 0x000fe80000100800 */
[----:B------:R-:W4:Y:S01]  /*1930*/  LDL R198, [R1+0x104] ;  /* 0x0001040001c67983 */ /* 0x000f220000100800 */
[----:B------:R-:W-:Y:S01]  /*1940*/  FADD.FTZ R189, -R204, R189 ;  /* 0x000000bdccbd7221 */ /* 0x000fe20000010100 */
[----:B------:R-:W-:-:S02]  /*1950*/  PRMT R252, R194, 0x7632, R252 ;  /* 0x00007632c2fc7816 */ /* 0x000fc400000000fc */
[----:B------:R-:W-:Y:S02]  /*1960*/  SHF.L.U32 R251, R195, 0x10, RZ ;  /* 0x00000010c3fb7819 */ /* 0x000fe400000006ff */
[----:B------:R-:W-:Y:S02]  /*1970*/  SHF.L.U32 R195, R209, 0x10, RZ ;  /* 0x00000010d1c37819 */ /* 0x000fe400000006ff */
[----:B------:R-:W-:Y:S01]  /*1980*/  SHF.L.U32 R194, R212, 0x10, RZ ;  /* 0x00000010d4c27819 */ /* 0x000fe200000006ff */
[C---:B------:R-:W-:Y:S01]  /*1990*/  FMUL.FTZ R212, R18.reuse, R189 ;  /* 0x000000bd12d47220 */ /* 0x040fe20000410000 */
[----:B------:R-:W-:Y:S01]  /*19a0*/  FMUL.FTZ R209, R18, R193 ;  /* 0x000000c112d17220 */ /* 0x000fe20000410000 */
[----:B------:R-:W-:Y:S01]  /*19b0*/  FADD.FTZ R191, -R204, R191 ;  /* 0x000000bfccbf7221 */ /* 0x000fe20000010100 */
[----:B------:R-:W-:Y:S01]  /*19c0*/  FADD.FTZ R89, R89, R195 ;  /* 0x000000c359597221 */ /* 0x000fe20000010000 */
[----:B------:R-:W-:Y:S01]  /*19d0*/  FFMA.FTZ R129, R212, R195, R129 ;  /* 0x000000c3d4817223 */ /* 0x000fe20000010081 */
[----:B------:R-:W-:Y:S01]  /*19e0*/  FADD.FTZ R189, R216, R0 ;  /* 0x00000000d8bd7221 */ /* 0x000fe20000010000 */
[----:B------:R-:W-:Y:S01]  /*19f0*/  FADD.FTZ R84, R84, R210 ;  /* 0x000000d254547221 */ /* 0x000fe20000010000 */
[----:B------:R-:W-:Y:S01]  /*1a00*/  FFMA.FTZ R124, R209, R210, R124 ;  /* 0x000000d2d17c7223 */ /* 0x000fe2000001007c */
[----:B------:R-:W-:Y:S01]  /*1a10*/  FMUL.FTZ R210, R18, R191 ;  /* 0x000000bf12d27220 */ /* 0x000fe20000410000 */
[----:B--2---:R-:W-:Y:S01]  /*1a20*/  FMUL.FTZ R196, R196, R195 ;  /* 0x000000c3c4c47220 */ /* 0x004fe20000410000 */
[----:B------:R-:W-:-:S02]  /*1a30*/  FFMA.FTZ R195, R223, R0, R215 ;  /* 0x00000000dfc37223 */ /* 0x000fc400000100d7 */
[----:B0-----:R2:W5:Y:S01]  /*1a40*/  LDL.LU R0, [R1+0x190] ;  /* 0x0001900001007983 */ /* 0x0015620000300800 */
[----:B------:R-:W-:Y:S01]  /*1a50*/  FADD.FTZ R189, R189, R196 ;  /* 0x000000c4bdbd7221 */ /* 0x000fe20000010000 */
[----:B------:R-:W-:Y:S02]  /*1a60*/  FFMA.FTZ R191, R212, R196, R195 ;  /* 0x000000c4d4bf7223 */ /* 0x000fe400000100c3 */
[----:B------:R0:W-:Y:S04]  /*1a70*/  STL [R1+0x10], R196 ;  /* 0x000010c401007387 */ /* 0x0001e80000100800 */
[----:B0-----:R-:W2:Y:S01]  /*1a80*/  LDL R196, [R1+0x10c] ;  /* 0x00010c0001c47983 */ /* 0x001ea20000100800 */
[----:B------:R-:W-:Y:S01]  /*1a90*/  SHF.L.U32 R193, R252, 0x10, RZ ;  /* 0x00000010fcc17819 */ /* 0x000fe200000006ff */
[----:B---3--:R-:W-:Y:S01]  /*1aa0*/  FMUL.FTZ R252, R208, R251 ;  /* 0x000000fbd0fc7220 */ /* 0x008fe20000410000 */
[----:B----4-:R-:W-:Y:S01]  /*1ab0*/  FMUL.FTZ R199, R199, R194 ;  /* 0x000000c2c7c77220 */ /* 0x010fe20000410000 */
[----:B------:R-:W-:-:S02]  /*1ac0*/  FMUL.FTZ R208, R18, R190 ;  /* 0x000000be12d07220 */ /* 0x000fc40000410000 */
[----:B------:R-:W-:Y:S01]  /*1ad0*/  FMUL.FTZ R190, R198, R193 ;  /* 0x000000c1c6be7220 */ /* 0x000fe20000410000 */
[----:B------:R-:W-:Y:S01]  /*1ae0*/  FADD.FTZ R189, R189, R206 ;  /* 0x000000cebdbd7221 */ /* 0x000fe20000010000 */
[----:B------:R3:W-:Y:S01]  /*1af0*/  STL [R1+0x8], R199 ;  /* 0x000008c701007387 */ /* 0x0007e20000100800 */
[----:B------:R-:W-:-:S03]  /*1b00*/  FFMA.FTZ R191, R211, R206, R191 ;  /* 0x000000ced3bf7223 */ /* 0x000fc600000100bf */
[----:B------:R3:W-:Y:S01]  /*1b10*/  STL [R1], R190 ;  /* 0x000000be01007387 */ /* 0x0007e20000100800 */
        /* <DEDUP_REMOVED lines=18> */
[----:B--2---:R-:W-:-:S04]  /*1c40*/  FMUL.FTZ R251, R196, R188 ;  /* 0x000000bcc4fb7220 */ /* 0x004fc80000410000 */
[----:B------:R-:W-:Y:S01]  /*1c50*/  FADD.FTZ R216, R189, R251 ;  /* 0x000000fbbdd87221 */ /* 0x000fe20000010000 */
[----:B---3--:R-:W-:-:S07]  /*1c60*/  FFMA.FTZ R215, R206, R251, R191 ;  /* 0x000000fbced77223 */ /* 0x008fce00000100bf */
.L_x_7290:
[----:B------:R-:W-:Y:S05]  /*1c70*/  BSYNC B1 ;  /* 0x0000000000017941 */ /* 0x000fea0003800000 */
.L_x_7289:
        /* <DEDUP_REMOVED lines=11> */
[----:B------:R-:W-:-:S05]  /*1d30*/  @P5 LEA.HI.X R5, R224, UR9, RZ, 0x5, P6 ;  /* 0x00000009e0055c11 */ /* 0x000fca000b0f2cff */
[----:B------:R-:W5:Y:S04]  /*1d40*/  @P5 LDG.E.128 R156, desc[UR4][R4.64] ;  /* 0x00000004049c5981 */ /* 0x000f68000c1e1d00 */
[----:B------:R0:W5:Y:S02]  /*1d50*/  @P5 LDG.E.128 R160, desc[UR4][R4.64+0x10] ;  /* 0x0000100404a05981 */ /* 0x000164000c1e1d00 */
[----:B0-----:R-:W-:-:S04]  /*1d60*/  LEA R4, P5, R224, UR10, 0x5 ;  /* 0x0000000ae0047c11 */ /* 0x001fc8000f8a28ff */
[----:B------:R-:W-:-:S05]  /*1d70*/  LEA.HI.X R5, R224, UR11, RZ, 0x5, P5 ;  /* 0x0000000be0057c11 */ /* 0x000fca000a8f2cff */
[----:B-1----:R-:W3:Y:S04]  /*1d80*/  LDG.E.128 R188, desc[UR4][R4.64] ;  /* 0x0000000404bc7981 */ /* 0x002ee8000c1e1d00 */
[----:B------:R-:W4:Y:S01]  /*1d90*/  LDG.E.128 R196, desc[UR4][R4.64+0x10] ;  /* 0x0000100404c47981 */ /* 0x000f22000c1e1d00 */
[----:B--2---:R-:W-:-:S06]  /*1da0*/  IMAD.WIDE.U32 R192, R224, 0x10, R192 ;  /* 0x00000010e0c07825 */ /* 0x004fcc00078e00c0 */
[----:B------:R-:W2:Y:S01]  /*1db0*/  LDG.E.128 R192, desc[UR4][R192.64] ;  /* 0x00000004c0c07981 */ /* 0x000ea2000c1e1d00 */
[C---:B---3--:R-:W-:Y:S01]  /*1dc0*/  FADD.FTZ R6, -R204.reuse, R189 ;  /* 0x000000bdcc067221 */ /* 0x048fe20000010100 */
[C---:B----4-:R-:W-:Y:S02]  /*1dd0*/  FADD.FTZ R189, -R204.reuse, R197 ;  /* 0x000000c5ccbd7221 */ /* 0x050fe40000010100 */
[----:B------:R-:W3:Y:S01]  /*1de0*/  LDL R197, [R1+0xd0] ;  /* 0x0000d00001c57983 */ /* 0x000ee20000100800 */
[C---:B------:R-:W-:Y:S01]  /*1df0*/  FADD.FTZ R4, -R204.reuse, R188 ;  /* 0x000000bccc047221 */ /* 0x040fe20000010100 */
[C---:B------:R-:W-:Y:S02]  /*1e00*/  FADD.FTZ R188, -R204.reuse, R198 ;  /* 0x000000c6ccbc7221 */ /* 0x040fe40000010100 */
[----:B------:R-:W4:Y:S01]  /*1e10*/  LDL R198, [R1+0xc8] ;  /* 0x0000c80001c67983 */ /* 0x000f220000100800 */
[C---:B------:R-:W-:Y:S01]  /*1e20*/  FADD.FTZ R5, -R204.reuse, R191 ;  /* 0x000000bfcc057221 */ /* 0x040fe20000010100 */
[----:B------:R-:W-:-:S02]  /*1e30*/  FADD.FTZ R191, -R204, R196 ;  /* 0x000000c4ccbf7221 */ /* 0x000fc40000010100 */
[----:B------:R-:W4:Y:S01]  /*1e40*/  LDL R196, [R1+0xcc] ;  /* 0x0000cc0001c47983 */ /* 0x000f220000100800 */
[----:B--2---:R-:W-:Y:S01]  /*1e50*/  PRMT R203, R192, 0x7632, R203 ;  /* 0x00007632c0cb7816 */ /* 0x004fe200000000cb */
[----:B-----5:R-:W-:Y:S01]  /*1e60*/  FMUL.FTZ R222, R18, R4 ;  /* 0x0000000412de7220 */ /* 0x020fe20000410000 */
[----:B------:R-:W-:Y:S02]  /*1e70*/  SHF.L.U32 R192, R192, 0x10, RZ ;  /* 0x00000010c0c07819 */ /* 0x000fe400000006ff */
[C---:B------:R-:W-:Y:S01]  /*1e80*/  PRMT R205, R193.reuse, 0x7632, R205 ;  /* 0x00007632c1cd7816 */ /* 0x040fe200000000cd */
[----:B------:R-:W-:Y:S01]  /*1e90*/  FADD.FTZ R3, -R204, R190 ;  /* 0x000000becc037221 */ /* 0x000fe20000010100 */
[----:B------:R-:W-:Y:S01]  /*1ea0*/  SHF.L.U32 R202, R193, 0x10, RZ ;  /* 0x00000010c1ca7819 */ /* 0x000fe200000006ff */
[----:B------:R-:W-:Y:S01]  /*1eb0*/  FADD.FTZ R80, R80, R192 ;  /* 0x000000c050507221 */ /* 0x000fe20000010000 */
[----:B------:R-:W-:Y:S01]  /*1ec0*/  FFMA.FTZ R120, R222, R192, R120 ;  /* 0x000000c0de787223 */ /* 0x000fe20000010078 */
[----:B------:R-:W-:Y:S01]  /*1ed0*/  SHF.L.U32 R193, R203, 0x10, RZ ;  /* 0x00000010cbc17819 */ /* 0x000fe200000006ff */
[----:B------:R-:W-:Y:S01]  /*1ee0*/  FMUL.FTZ R203, R18, R3 ;  /* 0x0000000312cb7220 */ /* 0x000fe20000410000 */
[----:B------:R-:W-:-:S03]  /*1ef0*/  FADD.FTZ R82, R82, R202 ;  /* 0x000000ca52527221 */ /* 0x000fc60000010000 */
[----:B------:R-:W-:Y:S01]  /*1f00*/  FADD.FTZ R81, R81, R193 ;  /* 0x000000c151517221 */ /* 0x000fe20000010000 */
[----:B------:R-:W-:Y:S01]  /*1f10*/  FMUL.FTZ R250, R250, R193 ;  /* 0x000000c1fafa7220 */ /* 0x000fe20000410000 */
[-C--:B------:R-:W-:Y:S01]  /*1f20*/  FFMA.FTZ R122, R203, R202.reuse, R122 ;  /* 0x000000cacb7a7223 */ /* 0x080fe2000001007a */
[----:B------:R-:W-:Y:S01]  /*1f30*/  FMUL.FTZ R249, R249, R202 ;  /* 0x000000caf9f97220 */ /* 0x000fe20000410000 */
[----:B------:R-:W-:Y:S01]  /*1f40*/  FMUL.FTZ R202, R18, R5 ;  /* 0x0000000512ca7220 */ /* 0x000fe20000410000 */
[C---:B------:R-:W-:Y:S02]  /*1f50*/  PRMT R244, R194.reuse, 0x7632, R244 ;  /* 0x00007632c2f47816 */ /* 0x040fe400000000f4 */
[----:B------:R-:W-:Y:S01]  /*1f60*/  SHF.L.U32 R194, R194, 0x10, RZ ;  /* 0x00000010c2c27819 */ /* 0x000fe200000006ff */
[----:B------:R-:W-:Y:S01]  /*1f70*/  FMUL.FTZ R3, R18, R191 ;  /* 0x000000bf12037220 */ /* 0x000fe20000410000 */
[----:B------:R-:W-:-:S03]  /*1f80*/  SHF.L.U32 R191, R244, 0x10, RZ ;  /* 0x00000010f4bf7819 */ /* 0x000fc600000006ff */
[----:B------:R-:W-:Y:S01]  /*1f90*/  FMUL.FTZ R247, R247, R194 ;  /* 0x000000c2f7f77220 */ /* 0x000fe20000410000 */
[----:B------:R-:W-:Y:S01]  /*1fa0*/  PRMT R245, R195, 0x7632, R245 ;  /* 0x00007632c3f57816 */ /* 0x000fe200000000f5 */
[----:B------:R-:W-:Y:S01]  /*1fb0*/  FADD.FTZ R77, R77, R191 ;  /* 0x000000bf4d4d7221 */ /* 0x000fe20000010000 */
[----:B------:R-:W-:Y:S01]  /*1fc0*/  SHF.L.U32 R195, R195, 0x10, RZ ;  /* 0x00000010c3c37819 */ /* 0x000fe200000006ff */
[----:B------:R-:W-:Y:S01]  /*1fd0*/  FMUL.FTZ R246, R246, R191 ;  /* 0x000000bff6f67220 */ /* 0x000fe20000410000 */
[----:B------:R-:W-:Y:S01]  /*1fe0*/  FMUL.FTZ R4, R18, R188 ;  /* 0x000000bc12047220 */ /* 0x000fe20000410000 */
[----:B------:R-:W-:Y:S01]  /*1ff0*/  SHF.L.U32 R188, R245, 0x10, RZ ;  /* 0x00000010f5bc7819 */ /* 0x000fe200000006ff */
[----:B------:R-:W-:Y:S01]  /*2000*/  FADD.FTZ R190, -R204, R199 ;  /* 0x000000c7ccbe7221 */ /* 0x000fe20000010100 */
[----:B------:R-:W-:Y:S01]  /*2010*/  FADD.FTZ R76, R76, R194 ;  /* 0x000000c24c4c7221 */ /* 0x000fe20000010000 */
[----:B------:R-:W-:Y:S01]  /*2020*/  FFMA.FTZ R116, R3, R194, R116 ;  /* 0x000000c203747223 */ /* 0x000fe20000010074 */
[----:B------:R-:W-:Y:S01]  /*2030*/  FADD.FTZ R78, R78, R195 ;  /* 0x000000c34e4e7221 */ /* 0x000fe20000010000 */
[----:B------:R-:W-:Y:S01]  /*2040*/  FFMA.FTZ R118, R4, R195, R118 ;  /* 0x000000c304767223 */ /* 0x000fe20000010076 */
[----:B------:R-:W-:Y:S01]  /*2050*/  FADD.FTZ R79, R79, R188 ;  /* 0x000000bc4f4f7221 */ /* 0x000fe20000010000 */
[----:B------:R-:W-:Y:S01]  /*2060*/  IADD3 R224, R224, 0x20, RZ ;  /* 0x00000020e0e07810 */ /* 0x000fe20007ffe0ff */
[----:B---3--:R-:W-:Y:S01]  /*2070*/  FMUL.FTZ R197, R197, R192 ;  /* 0x000000c0c5c57220 */ /* 0x008fe20000410000 */
[----:B------:R-:W-:Y:S01]  /*2080*/  SHF.L.U32 R192, R205, 0x10, RZ ;  /* 0x00000010cdc07819 */ /* 0x000fe200000006ff */
[----:B------:R-:W-:-:S02]  /*2090*/  FMUL.FTZ R205, R18, R6 ;  /* 0x0000000612cd7220 */ /* 0x000fc40000410000 */
[----:B------:R-:W-:Y:S02]  /*20a0*/  FADD.FTZ R6, R216, R197 ;  /* 0x000000c5d8067221 */ /* 0x000fe40000010000 */
[----:B------:R-:W-:Y:S01]  /*20b0*/  FFMA.FTZ R121, R205, R193, R121 ;  /* 0x000000c1cd797223 */ /* 0x000fe20000010079 */
[----:B------:R-:W-:Y:S01]  /*20c0*/  FFMA.FTZ R193, R222, R197, R215 ;  /* 0x000000c5dec17223 */ /* 0x000fe200000100d7 */
[----:B------:R-:W-:-:S03]  /*20d0*/  FADD.FTZ R6, R6, R250 ;  /* 0x000000fa06067221 */ /* 0x000fc60000010000 */
[----:B------:R-:W-:Y:S01]  /*20e0*/  FFMA.FTZ R5, R205, R250, R193 ;  /* 0x000000facd057223 */ /* 0x000fe200000100c1 */
[----:B------:R-:W-:Y:S01]  /*20f0*/  FADD.FTZ R83, R83, R192 ;  /* 0x000000c053537221 */ /* 0x000fe20000010000 */
[-C--:B------:R-:W-:Y:S01]  /*2100*/  FFMA.FTZ R123, R202, R192.reuse, R123 ;  /* 0x000000c0ca7b7223 */ /* 0x080fe2000001007b */
[----:B------:R-:W-:Y:S01]  /*2110*/  FMUL.FTZ R248, R248, R192 ;  /* 0x000000c0f8f87220 */ /* 0x000fe20000410000 */
[----:B------:R2:W-:Y:S01]  /*2120*/  STL [R1+0x38], R197 ;  /* 0x000038c501007387 */ /* 0x0005e20000100800 */
[----:B------:R-:W-:Y:S01]  /*2130*/  FADD.FTZ R6, R6, R249 ;  /* 0x000000f906067221 */ /* 0x000fe20000010000 */
[----:B------:R-:W-:Y:S01]  /*2140*/  FFMA.FTZ R192, R203, R249, R5 ;  /* 0x000000f9cbc07223 */ /* 0x000fe20000010005 */
[----:B------:R-:W-:Y:S02]  /*2150*/  FMUL.FTZ R5, R18, R189 ;  /* 0x000000bd12057220 */ /* 0x000fe40000410000 */
[----:B------:R-:W-:Y:S01]  /*2160*/  FADD.FTZ R6, R6, R248 ;  /* 0x000000f806067221 */ /* 0x000fe20000010000 */
[----:B------:R-:W-:Y:S01]  /*2170*/  FFMA.FTZ R189, R202, R248, R192 ;  /* 0x000000f8cabd7223 */ /* 0x000fe200000100c0 */
[----:B------:R-:W-:-:S02]  /*2180*/  FFMA.FTZ R117, R5, R191, R117 ;  /* 0x000000bf05757223 */ /* 0x000fc40000010075 */
[----:B------:R-:W-:Y:S01]  /*2190*/  FADD.FTZ R191, R6, R247 ;  /* 0x000000f706bf7221 */ /* 0x000fe20000010000 */
[----:B------:R-:W-:Y:S01]  /*21a0*/  FFMA.FTZ R189, R3, R247, R189 ;  /* 0x000000f703bd7223 */ /* 0x000fe200000100bd */
[----:B----4-:R-:W-:Y:S02]  /*21b0*/  FMUL.FTZ R245, R198, R195 ;  /* 0x000000c3c6f57220 */ /* 0x010fe40000410000 */
[----:B------:R-:W-:Y:S01]  /*21c0*/  FADD.FTZ R191, R191, R246 ;  /* 0x000000f6bfbf7221 */ /* 0x000fe20000010000 */
[----:B------:R-:W-:Y:S01]  /*21d0*/  FFMA.FTZ R189, R5, R246, R189 ;  /* 0x000000f605bd7223 */ /* 0x000fe200000100bd */
[----:B------:R-:W-:Y:S01]  /*21e0*/  FMUL.FTZ R6, R18, R190 ;  /* 0x000000be12067220 */ /* 0x000fe20000410000 */
[-C--:B------:R-:W-:Y:S01]  /*21f0*/  FMUL.FTZ R244, R196, R188.reuse ;  /* 0x000000bcc4f47220 */ /* 0x080fe20000410000 */
[----:B------:R-:W-:Y:S01]  /*2200*/  FADD.FTZ R191, R191, R245 ;  /* 0x000000f5bfbf7221 */ /* 0x000fe20000010000 */
[----:B------:R-:W-:Y:S01]  /*2210*/  FFMA.FTZ R189, R4, R245, R189 ;  /* 0x000000f504bd7223 */ /* 0x000fe200000100bd */
[----:B------:R-:W-:-:S02]  /*2220*/  FFMA.FTZ R119, R6, R188, R119 ;  /* 0x000000bc06777223 */ /* 0x000fc40000010077 */
[----:B------:R-:W-:Y:S01]  /*2230*/  FADD.FTZ R216, R191, R244 ;  /* 0x000000f4bfd87221 */ /* 0x000fe20000010000 */
[----:B--2---:R-:W-:-:S07]  /*2240*/  FFMA.FTZ R215, R6, R244, R189 ;  /* 0x000000f406d77223 */ /* 0x004fce00000100bd */
.L_x_7292:
[----:B------:R-:W-:Y:S05]  /*2250*/  BSYNC B1 ;  /* 0x0000000000017941 */ /* 0x000fea0003800000 */
.L_x_7291:
[----:B------:R-:W-:Y:S04]  /*2260*/  BSSY B1, `(.L_x_7293) ;  /* 0x000005d000017945 */ /* 0x000fe80003800000 */
[----:B------:R-:W-:Y:S05]  /*2270*/  @!P3 BRA `(.L_x_7294) ;  /* 0x00000004006cb947 */ /* 0x000fea0003800000 */
[----:B------:R-:W2:Y:S01]  /*2280*/  LDC.64 R188, c[0x0][0x2b8] ;  /* 0x0000ae00ffbc7b82 */ /* 0x000ea20000000a00 */
[----:B------:R-:W-:Y:S01]  /*2290*/  ISETP.NE.U32.AND P5, PT, RZ, UR8, PT ;  /* 0x00000008ff007c0c */ /* 0x000fe2000bfa5070 */
[----:B------:R-:W3:Y:S03]  /*22a0*/  LDL R243, [R1+0x94] ;  /* 0x0000940001f37983 */ /* 0x000ee60000100800 */
[----:B------:R-:W-:Y:S01]  /*22b0*/  ISETP.NE.AND.EX P5, PT, RZ, UR9, PT, P5 ;  /* 0x00000009ff007c0c */ /* 0x000fe2000bfa5350 */
[----:B------:R-:W4:Y:S04]  /*22c0*/  LDL R242, [R1+0x98] ;  /* 0x0000980001f27983 */ /* 0x000f280000100800 */
[----:B------:R-:W4:Y:S04]  /*22d0*/  LDL R241, [R1+0x9c] ;  /* 0x00009c0001f17983 */ /* 0x000f280000100800 */
[----:B------:R-:W4:Y:S04]  /*22e0*/  LDL R240, [R1+0x80] ;  /* 0x0000800001f07983 */ /* 0x000f280000100800 */
[C---:B------:R-:W-:Y:S01]  /*22f0*/  @P5 LEA R8, P6, R224.reuse, UR8, 0x5 ;  /* 0x00000008e0085c11 */ /* 0x040fe2000f8c28ff */
[----:B--2---:R-:W-:-:S03]  /*2300*/  IMAD.WIDE.U32 R188, R224, 0x10, R188 ;  /* 0x00000010e0bc7825 */ /* 0x004fc600078e00bc */
[----:B------:R-:W-:-:S03]  /*2310*/  @P5 LEA.HI.X R9, R224, UR9, RZ, 0x5, P6 ;  /* 0x00000009e0095c11 */ /* 0x000fc6000b0f2cff */
[----:B-1----:R-:W2:Y:S04]  /*2320*/  LDG.E.128 R188, desc[UR4][R188.64] ;  /* 0x00000004bcbc7981 */ /* 0x002ea8000c1e1d00 */
[----:B------:R-:W5:Y:S04]  /*2330*/  @P5 LDG.E.128 R164, desc[UR4][R8.64] ;  /* 0x0000000408a45981 */ /* 0x000f68000c1e1d00 */
[----:B------:R-:W5:Y:S01]  /*2340*/  @P5 LDG.E.128 R168, desc[UR4][R8.64+0x10] ;  /* 0x0000100408a85981 */ /* 0x000f62000c1e1d00 */
[----:B------:R-:W-:-:S04]  /*2350*/  LEA R12, P5, R224, UR10, 0x5 ;  /* 0x0000000ae00c7c11 */ /* 0x000fc8000f8a28ff */
[----:B------:R-:W-:-:S05]  /*2360*/  LEA.HI.X R13, R224, UR11, RZ, 0x5, P5 ;  /* 0x0000000be00d7c11 */ /* 0x000fca000a8f2cff */
[----:B------:R-:W3:Y:S04]  /*2370*/  LDG.E.128 R8, desc[UR4][R12.64] ;  /* 0x000000040c087981 */ /* 0x000ee8000c1e1d00 */
[----:B------:R3:W4:Y:S01]  /*2380*/  LDG.E.128 R192, desc[UR4][R12.64+0x10] ;  /* 0x000010040cc07981 */ /* 0x000722000c1e1d00 */
[C---:B--2---:R-:W-:Y:S02]  /*2390*/  PRMT R238, R190.reuse, 0x7632, R238 ;  /* 0x00007632beee7816 */ /* 0x044fe400000000ee */
[----:B------:R-:W-:Y:S02]  /*23a0*/  SHF.L.U32 R197, R190, 0x10, RZ ;  /* 0x00000010bec57819 */ /* 0x000fe400000006ff */
[----:B------:R-:W2:Y:S01]  /*23b0*/  LDL R190, [R1+0x90] ;  /* 0x0000900001be7983 */ /* 0x000ea20000100800 */
[----:B------:R-:W-:Y:S01]  /*23c0*/  PRMT R199, R188, 0x7632, R199 ;  /* 0x00007632bcc77816 */ /* 0x000fe200000000c7 */
[C---:B---3--:R-:W-:Y:S01]  /*23d0*/  FADD.FTZ R12, -R204.reuse, R9 ;  /* 0x00000009cc0c7221 */ /* 0x048fe20000010100 */
[C---:B------:R-:W-:Y:S01]  /*23e0*/  FADD.FTZ R7, -R204.reuse, R10 ;  /* 0x0000000acc077221 */ /* 0x040fe20000010100 */
[----:B----4-:R-:W-:-:S02]  /*23f0*/  FADD.FTZ R9, -R204, R194 ;  /* 0x000000c2cc097221 */ /* 0x010fc40000010100 */
[----:B------:R-:W3:Y:S01]  /*2400*/  LDL R194, [R1+0x84] ;  /* 0x0000840001c27983 */ /* 0x000ee20000100800 */
[C---:B------:R-:W-:Y:S01]  /*2410*/  FADD.FTZ R10, -R204.reuse, R192 ;  /* 0x000000c0cc0a7221 */ /* 0x040fe20000010100 */
[----:B------:R-:W-:Y:S02]  /*2420*/  SHF.L.U32 R192, R199, 0x10, RZ ;  /* 0x00000010c7c07819 */ /* 0x000fe400000006ff */
[----:B------:R-:W4:Y:S01]  /*2430*/  LDL R199, [R1+0x88] ;  /* 0x0000880001c77983 */ /* 0x000f220000100800 */
[----:B------:R-:W-:-:S03]  /*2440*/  FADD.FTZ R13, -R204, R193 ;  /* 0x000000c1cc0d7221 */ /* 0x000fc60000010100 */
[----:B------:R-:W4:Y:S01]  /*2450*/  LDL R193, [R1+0x8c] ;  /* 0x00008c0001c17983 */ /* 0x000f220000100800 */
[----:B------:R-:W-:Y:S01]  /*2460*/  FADD.FTZ R8, -R204, R8 ;  /* 0x00000008cc087221 */ /* 0x000fe20000010100 */
[----:B------:R-:W-:Y:S02]  /*2470*/  SHF.L.U32 R188, R188, 0x10, RZ ;  /* 0x00000010bcbc7819 */ /* 0x000fe400000006ff */
[C---:B------:R-:W-:Y:S01]  /*2480*/  PRMT R237, R189.reuse, 0x7632, R237 ;  /* 0x00007632bded7816 */ /* 0x040fe200000000ed */
[----:B-----5:R-:W-:Y:S01]  /*2490*/  FMUL.FTZ R221, R18, R8 ;  /* 0x0000000812dd7220 */ /* 0x020fe20000410000 */
[----:B------:R-:W-:Y:S01]  /*24a0*/  SHF.L.U32 R196, R189, 0x10, RZ ;  /* 0x00000010bdc47819 */ /* 0x000fe200000006ff */
[----:B------:R-:W-:Y:S01]  /*24b0*/  FADD.FTZ R189, -R204, R195 ;  /* 0x000000c3ccbd7221 */ /* 0x000fe20000010100 */
[C---:B------:R-:W-:Y:S01]  /*24c0*/  FMUL.FTZ R8, R18.reuse, R10 ;  /* 0x0000000a12087220 */ /* 0x040fe20000410000 */
[----:B------:R-:W-:Y:S01]  /*24d0*/  FMUL.FTZ R10, R18, R12 ;  /* 0x0000000c120a7220 */ /* 0x000fe20000410000 */
[----:B------:R-:W-:Y:S01]  /*24e0*/  FADD.FTZ R11, -R204, R11 ;  /* 0x0000000bcc0b7221 */ /* 0x000fe20000010100 */
[----:B------:R-:W-:Y:S01]  /*24f0*/  FADD.FTZ R73, R73, R192 ;  /* 0x000000c049497221 */ /* 0x000fe20000010000 */
[-C--:B------:R-:W-:Y:S01]  /*2500*/  FMUL.FTZ R243, R243, R192.reuse ;  /* 0x000000c0f3f37220 */ /* 0x080fe20000410000 */
[----:B------:R-:W-:Y:S01]  /*2510*/  FFMA.FTZ R113, R10, R192, R113 ;  /* 0x000000c00a717223 */ /* 0x000fe20000010071 */
[----:B------:R-:W-:-:S02]  /*2520*/  PRMT R239, R191, 0x7632, R239 ;  /* 0x00007632bfef7816 */ /* 0x000fc400000000ef */
[----:B------:R-:W-:Y:S01]  /*2530*/  SHF.L.U32 R198, R191, 0x10, RZ ;  /* 0x00000010bfc67819 */ /* 0x000fe200000006ff */
[----:B------:R-:W-:Y:S01]  /*2540*/  FMUL.FTZ R11, R18, R11 ;  /* 0x0000000b120b7220 */ /* 0x000fe20000410000 */
[----:B------:R-:W-:Y:S01]  /*2550*/  SHF.L.U32 R191, R237, 0x10, RZ ;  /* 0x00000010edbf7819 */ /* 0x000fe200000006ff */
[----:B------:R-:W-:Y:S01]  /*2560*/  FMUL.FTZ R242, R242, R196 ;  /* 0x000000c4f2f27220 */ /* 0x000fe20000410000 */
[----:B------:R-:W-:-:S03]  /*2570*/  FMUL.FTZ R7, R18, R7 ;  /* 0x0000000712077220 */ /* 0x000fc60000410000 */
        /* <DEDUP_REMOVED lines=19> */
[----:B------:R2:W-:Y:S02]  /*26b0*/  STL [R1+0x34], R195 ;  /* 0x000034c301007387 */ /* 0x0005e40000100800 */
        /* <DEDUP_REMOVED lines=9> */
[----:B---3--:R-:W-:Y:S01]  /*2750*/  FMUL.FTZ R239, R194, R190 ;  /* 0x000000bec2ef7220 */ /* 0x008fe20000410000 */
[----:B------:R-:W-:Y:S01]  /*2760*/  FADD.FTZ R190, R13, R240 ;  /* 0x000000f00dbe7221 */ /* 0x000fe20000010000 */
[----:B------:R-:W-:Y:S01]  /*2770*/  FFMA.FTZ R191, R8, R240, R191 ;  /* 0x000000f008bf7223 */ /* 0x000fe200000100bf */
[----:B----4-:R-:W-:-:S02]  /*2780*/  FMUL.FTZ R238, R199, R198 ;  /* 0x000000c6c7ee7220 */ /* 0x010fc40000410000 */
        /* <DEDUP_REMOVED lines=9> */
[----:B--2---:R-:W-:-:S07]  /*2820*/  FFMA.FTZ R215, R13, R237, R191 ;  /* 0x000000ed0dd77223 */ /* 0x004fce00000100bf */
.L_x_7294:
[----:B------:R-:W-:Y:S05]  /*2830*/  BSYNC B1 ;  /* 0x0000000000017941 */ /* 0x000fea0003800000 */
.L_x_7293:
[----:B------:R-:W2:Y:S01]  /*2840*/  LDL R188, [R1+0x18c] ;  /* 0x00018c0001bc7983 */ /* 0x000ea20000100800 */
[----:B------:R-:W-:Y:S01]  /*2850*/  BSSY B1, `(.L_x_7295) ;  /* 0x000005d000017945 */ /* 0x000fe20003800000 */
[----:B--2---:R-:W-:-:S13]  /*2860*/  ISETP.NE.AND P5, PT, R188, RZ, PT ;  /* 0x000000ffbc00720c */ /* 0x004fda0003fa5270 */
[----:B------:R-:W-:Y:S05]  /*2870*/  @!P5 BRA `(.L_x_7296) ;  /* 0x000000040068d947 */ /* 0x000fea0003800000 */
        /* <DEDUP_REMOVED lines=9> */
[----:B------:R-:W4:Y:S04]  /*2910*/  LDL R231, [R1+0x5c] ;  /* 0x00005c0001e77983 */ /* 0x000f280000100800 */
[----:B------:R-:W5:Y:S04]  /*2920*/  @P5 LDG.E.128 R172, desc[UR4][R14.64] ;  /* 0x000000040eac5981 */ /* 0x000f68000c1e1d00 */
[----:B------:R0:W5:Y:S04]  /*2930*/  @P5 LDG.E.128 R176, desc[UR4][R14.64+0x10] ;  /* 0x000010040eb05981 */ /* 0x000168000c1e1d00 */
[----:B------:R-:W4:Y:S04]  /*2940*/  LDL R227, [R1+0x44] ;  /* 0x0000440001e37983 */ /* 0x000f280000100800 */
[----:B------:R-:W4:Y:S01]  /*2950*/  LDL R226, [R1+0x4c] ;  /* 0x00004c0001e27983 */ /* 0x000f220000100800 */
[----:B0-----:R-:W0:Y:S01]  /*2960*/  LDC.64 R14, c[0x0][0x2b8] ;  /* 0x0000ae00ff0e7b82 */ /* 0x001e220000000a00 */
[----:B------:R-:W-:-:S04]  /*2970*/  LEA R16, P5, R224, UR10, 0x5 ;  /* 0x0000000ae0107c11 */ /* 0x000fc8000f8a28ff */
[----:B------:R-:W-:-:S05]  /*2980*/  LEA.HI.X R17, R224, UR11, RZ, 0x5, P5 ;  /* 0x0000000be0117c11 */ /* 0x000fca000a8f2cff */
[----:B-1----:R-:W2:Y:S04]  /*2990*/  LDG.E.128 R188, desc[UR4][R16.64] ;  /* 0x0000000410bc7981 */ /* 0x002ea8000c1e1d00 */
[----:B------:R-:W3:Y:S01]  /*29a0*/  LDG.E.128 R192, desc[UR4][R16.64+0x10] ;  /* 0x0000100410c07981 */ /* 0x000ee2000c1e1d00 */
[----:B0-----:R-:W-:-:S05]  /*29b0*/  IMAD.WIDE.U32 R14, R224, 0x10, R14 ;  /* 0x00000010e00e7825 */ /* 0x001fca00078e000e */
[----:B------:R2:W4:Y:S02]  /*29c0*/  LDG.E.128 R196, desc[UR4][R14.64] ;  /* 0x000000040ec47981 */ /* 0x000524000c1e1d00 */
[C---:B--2---:R-:W-:Y:S01]  /*29d0*/  FADD.FTZ R14, -R204.reuse, R188 ;  /* 0x000000bccc0e7221 */ /* 0x044fe20000010100 */
[C---:B------:R-:W-:Y:S01]  /*29e0*/  FADD.FTZ R17, -R204.reuse, R191 ;  /* 0x000000bfcc117221 */ /* 0x040fe20000010100 */
[C---:B------:R-:W-:Y:S01]  /*29f0*/  FADD.FTZ R16, -R204.reuse, R189 ;  /* 0x000000bdcc107221 */ /* 0x040fe20000010100 */
[C---:B------:R-:W-:Y:S01]  /*2a00*/  FADD.FTZ R15, -R204.reuse, R190 ;  /* 0x000000becc0f7221 */ /* 0x040fe20000010100 */
[C---:B---3--:R-:W-:Y:S01]  /*2a10*/  FADD.FTZ R191, -R204.reuse, R192 ;  /* 0x000000c0ccbf7221 */ /* 0x048fe20000010100 */
[C---:B------:R-:W-:Y:S01]  /*2a20*/  FADD.FTZ R188, -R204.reuse, R193 ;  /* 0x000000c1ccbc7221 */ /* 0x040fe20000010100 */
[C---:B------:R-:W-:Y:S01]  /*2a30*/  FADD.FTZ R189, -R204.reuse, R195 ;  /* 0x000000c3ccbd7221 */ /* 0x040fe20000010100 */
[----:B------:R-:W-:Y:S01]  /*2a40*/  FADD.FTZ R190, -R204, R194 ;  /* 0x000000c2ccbe7221 */ /* 0x000fe20000010100 */
[C---:B-----5:R-:W-:Y:S01]  /*2a50*/  FMUL.FTZ R220, R18.reuse, R14 ;  /* 0x0000000e12dc7220 */ /* 0x060fe20000410000 */
[C---:B------:R-:W-:Y:S01]  /*2a60*/  FMUL.FTZ R14, R18.reuse, R15 ;  /* 0x0000000f120e7220 */ /* 0x040fe20000410000 */
[C---:B------:R-:W-:Y:S01]  /*2a70*/  FMUL.FTZ R15, R18.reuse, R191 ;  /* 0x000000bf120f7220 */ /* 0x040fe20000410000 */
[----:B------:R-:W-:Y:S01]  /*2a80*/  FMUL.FTZ R16, R18, R16 ;  /* 0x0000001012107220 */ /* 0x000fe20000410000 */
[----:B----4-:R-:W-:-:S02]  /*2a90*/  PRMT R193, R196, 0x7632, R193 ;  /* 0x00007632c4c17816 */ /* 0x010fc400000000c1 */
[----:B------:R-:W-:Y:S02]  /*2aa0*/  SHF.L.U32 R192, R196, 0x10, RZ ;  /* 0x00000010c4c07819 */ /* 0x000fe400000006ff */
[C---:B------:R-:W-:Y:S02]  /*2ab0*/  PRMT R196, R197.reuse, 0x7632, R196 ;  /* 0x00007632c5c47816 */ /* 0x040fe400000000c4 */
[----:B------:R-:W-:Y:S02]  /*2ac0*/  SHF.L.U32 R195, R197, 0x10, RZ ;  /* 0x00000010c5c37819 */ /* 0x000fe400000006ff */
[C---:B------:R-:W-:Y:S02]  /*2ad0*/  PRMT R197, R198.reuse, 0x7632, R197 ;  /* 0x00007632c6c57816 */ /* 0x040fe400000000c5 */
[----:B------:R-:W-:Y:S02]  /*2ae0*/  SHF.L.U32 R194, R198, 0x10, RZ ;  /* 0x00000010c6c27819 */ /* 0x000fe400000006ff */
[----:B------:R-:W-:-:S02]  /*2af0*/  PRMT R198, R199, 0x7632, R198 ;  /* 0x00007632c7c67816 */ /* 0x000fc400000000c6 */
[----:B------:R-:W-:Y:S02]  /*2b00*/  SHF.L.U32 R199, R199, 0x10, RZ ;  /* 0x00000010c7c77819 */ /* 0x000fe400000006ff */
[----:B------:R-:W-:Y:S01]  /*2b10*/  SHF.L.U32 R193, R193, 0x10, RZ ;  /* 0x00000010c1c17819 */ /* 0x000fe200000006ff */
[----:B------:R-:W-:Y:S01]  /*2b20*/  FMUL.FTZ R232, R232, R192 ;  /* 0x000000c0e8e87220 */ /* 0x000fe20000410000 */
[-C--:B------:R-:W-:Y:S01]  /*2b30*/  FMUL.FTZ R233, R229, R194.reuse ;  /* 0x000000c2e5e97220 */ /* 0x080fe20000410000 */
        /* <DEDUP_REMOVED lines=18> */
[----:B------:R0:W-:Y:S01]  /*2c60*/  STL [R1+0x30], R232 ;  /* 0x000030e801007387 */ /* 0x0001e20000100800 */
[----:B------:R-:W-:-:S02]  /*2c70*/  SHF.L.U32 R191, R197, 0x10, RZ ;  /* 0x00000010c5bf7819 */ /* 0x000fc400000006ff */
[----:B------:R-:W-:-:S03]  /*2c80*/  FFMA.FTZ R193, R17, R234, R193 ;  /* 0x000000ea11c17223 */ /* 0x000fc600000100c1 */
[----:B------:R-:W-:Y:S01]  /*2c90*/  FADD.FTZ R61, R61, R191 ;  /* 0x000000bf3d3d7221 */ /* 0x000fe20000010000 */
[----:B0-----:R-:W-:Y:S01]  /*2ca0*/  FMUL.FTZ R232, R18, R188 ;  /* 0x000000bc12e87220 */ /* 0x001fe20000410000 */
[----:B------:R-:W-:Y:S01]  /*2cb0*/  FADD.FTZ R188, R194, R234 ;  /* 0x000000eac2bc7221 */ /* 0x000fe20000010000 */
[-C--:B------:R-:W-:Y:S02]  /*2cc0*/  FMUL.FTZ R231, R227, R191.reuse ;  /* 0x000000bfe3e77220 */ /* 0x080fe40000410000 */
[----:B------:R-:W-:Y:S01]  /*2cd0*/  FFMA.FTZ R101, R232, R191, R101 ;  /* 0x000000bfe8657223 */ /* 0x000fe20000010065 */
[----:B------:R-:W-:Y:S01]  /*2ce0*/  FADD.FTZ R188, R188, R233 ;  /* 0x000000e9bcbc7221 */ /* 0x000fe20000010000 */
[----:B------:R-:W-:Y:S01]  /*2cf0*/  FFMA.FTZ R191, R15, R233, R193 ;  /* 0x000000e90fbf7223 */ /* 0x000fe200000100c1 */
[----:B------:R-:W-:Y:S01]  /*2d00*/  FMUL.FTZ R230, R18, R190 ;  /* 0x000000be12e67220 */ /* 0x000fe20000410000 */
[----:B------:R-:W-:Y:S01]  /*2d10*/  SHF.L.U32 R190, R198, 0x10, RZ ;  /* 0x00000010c6be7819 */ /* 0x000fe200000006ff */
[----:B------:R-:W-:Y:S01]  /*2d20*/  FADD.FTZ R188, R188, R231 ;  /* 0x000000e7bcbc7221 */ /* 0x000fe20000010000 */
[----:B------:R-:W-:Y:S01]  /*2d30*/  FFMA.FTZ R191, R232, R231, R191 ;  /* 0x000000e7e8bf7223 */ /* 0x000fe200000100bf */
[----:B------:R-:W-:-:S02]  /*2d40*/  FMUL.FTZ R227, R18, R189 ;  /* 0x000000bd12e37220 */ /* 0x000fc40000410000 */
        /* <DEDUP_REMOVED lines=13> */
.L_x_7296:
[----:B------:R-:W-:Y:S05]  /*2e20*/  BSYNC B1 ;  /* 0x0000000000017941 */ /* 0x000fea0003800000 */
.L_x_7295:
        /* <DEDUP_REMOVED lines=20> */
.L_x_7338:
[----:B------:R-:W4:Y:S01]  /*2f70*/  LDL R189, [R1+0x188] ;  /* 0x0001880001bd7983 */ /* 0x000f220000100800 */
[----:B--2---:R-:W-:Y:S01]  /*2f80*/  FADD.FTZ R188, R193, R188 ;  /* 0x000000bcc1bc7221 */ /* 0x004fe20000010000 */
[----:B------:R-:W-:Y:S03]  /*2f90*/  BSSY B1, `(.L_x_7298) ;  /* 0x0000077000017945 */ /* 0x000fe60003800000 */
[----:B-1----:R-:W-:Y:S01]  /*2fa0*/  FMUL.FTZ R194, R188, UR12 ;  /* 0x0000000cbcc27c20 */ /* 0x002fe20008410000 */
[----:B----4-:R-:W-:Y:S01]  /*2fb0*/  ISETP.NE.AND P5, PT, R189, RZ, PT ;  /* 0x000000ffbd00720c */ /* 0x010fe20003fa5270 */
[----:B------:R-:W-:-:S04]  /*2fc0*/  FADD.FTZ R189, R192, R195 ;  /* 0x000000c3c0bd7221 */ /* 0x000fc80000010000 */
[----:B------:R-:W-:-:S05]  /*2fd0*/  FMUL.FTZ R189, R189, UR12 ;  /* 0x0000000cbdbd7c20 */ /* 0x000fca0008410000 */
[----:B------:R-:W-:Y:S01]  /*2fe0*/  FSEL R195, R189, RZ, !P5 ;  /* 0x000000ffbdc37208 */ /* 0x000fe20006800000 */
[----:B------:R-:W-:Y:S06]  /*2ff0*/  @!P0 BRA `(.L_x_7299) ;  /* 0x0000000400c08947 */ /* 0x000fec0003800000 */
[----:B------:R-:W1:Y:S01]  /*3000*/  LDC.64 R188, c[0x0][0x220] ;  /* 0x00008800ffbc7b82 */ /* 0x000e620000000a00 */
[----:B------:R-:W2:Y:S04]  /*3010*/  LDL R196, [R1+0x2c] ;  /* 0x00002c0001c47983 */ /* 0x000ea80000100800 */
[----:B------:R-:W4:Y:S04]  /*3020*/  LDL R224, [R1+0x150] ;  /* 0x0001500001e07983 */ /* 0x000f280000100800 */
[----:B------:R-:W4:Y:S01]  /*3030*/  LDL R216, [R1+0x154] ;  /* 0x0001540001d87983 */ /* 0x000f220000100800 */
[----:B------:R-:W-:Y:S01]  /*3040*/  ISETP.NE.U32.AND P5, PT, RZ, UR8, PT ;  /* 0x00000008ff007c0c */ /* 0x000fe2000bfa5070 */
[-CC-:B---3-5:R-:W-:Y:S01]  /*3050*/  FFMA.FTZ R192, R0, R194.reuse, R195.reuse ;  /* 0x000000c200c07223 */ /* 0x1a8fe200000100c3 */
[----:B------:R-:W-:Y:S01]  /*3060*/  FFMA.FTZ R193, R228, R194, R195 ;  /* 0x000000c2e4c17223 */ /* 0x000fe200000100c3 */
[----:B------:R-:W3:Y:S04]  /*3070*/  LDL R215, [R1+0x28] ;  /* 0x0000280001d77983 */ /* 0x000ee80000100800 */
[----:B------:R-:W3:Y:S04]  /*3080*/  LDL R204, [R1+0x24] ;  /* 0x0000240001cc7983 */ /* 0x000ee80000100800 */
[----:B------:R-:W3:Y:S01]  /*3090*/  LDL R199, [R1+0x20] ;  /* 0x0000200001c77983 */ /* 0x000ee20000100800 */
[----:B-1----:R-:W-:-:S03]  /*30a0*/  IMAD.WIDE.U32 R188, R200, 0x10, R188 ;  /* 0x00000010c8bc7825 */ /* 0x002fc600078e00bc */
[----:B------:R-:W3:Y:S04]  /*30b0*/  LDL R198, [R1+0x1c] ;  /* 0x00001c0001c67983 */ /* 0x000ee80000100800 */
[----:B------:R-:W4:Y:S01]  /*30c0*/  LDG.E.128 R188, desc[UR4][R188.64] ;  /* 0x00000004bcbc7981 */ /* 0x000f22000c1e1d00 */
[----:B------:R-:W-:Y:S01]  /*30d0*/  ISETP.NE.AND.EX P5, PT, RZ, UR9, PT, P5 ;  /* 0x00000009ff007c0c */ /* 0x000fe2000bfa5350 */
[----:B------:R-:W-:Y:S01]  /*30e0*/  FADD.FTZ R192, R201, -R192 ;  /* 0x800000c0c9c07221 */ /* 0x000fe20000010000 */
[----:B------:R-:W-:-:S03]  /*30f0*/  ISETP.NE.U32.AND P6, PT, RZ, UR14, PT ;  /* 0x0000000eff007c0c */ /* 0x000fc6000bfc5070 */
[----:B------:R-:W-:Y:S01]  /*3100*/  FMUL.FTZ R192, R18, R192 ;  /* 0x000000c012c07220 */ /* 0x000fe20000410000 */
[----:B------:R-:W-:-:S07]  /*3110*/  ISETP.NE.AND.EX P6, PT, RZ, UR15, PT, P6 ;  /* 0x0000000fff007c0c */ /* 0x000fce000bfc5360 */
[----:B------:R-:W-:-:S05]  /*3120*/  @P5 FADD.FTZ R192, R140, R192 ;  /* 0x000000c08cc05221 */ /* 0x000fca0000010000 */
[----:B------:R-:W-:Y:S01]  /*3130*/  SEL R180, R192, R180, P6 ;  /* 0x000000b4c0b47207 */ /* 0x000fe20003000000 */
[----:B--2---:R-:W-:-:S04]  /*3140*/  FADD.FTZ R193, R196, -R193 ;  /* 0x800000c1c4c17221 */ /* 0x004fc80000010000 */
[----:B------:R-:W-:-:S04]  /*3150*/  FMUL.FTZ R193, R18, R193 ;  /* 0x000000c112c17220 */ /* 0x000fc80000410000 */
[----:B------:R-:W-:-:S05]  /*3160*/  @P5 FADD.FTZ R193, R141, R193 ;  /* 0x000000c18dc15221 */ /* 0x000fca0000010000 */
[C---:B------:R-:W-:Y:S01]  /*3170*/  SEL R181, R193.reuse, R181, P6 ;  /* 0x000000b5c1b57207 */ /* 0x040fe20003000000 */
[-C--:B------:R-:W-:Y:S01]  /*3180*/  FMUL.FTZ R193, R193, R19.reuse ;  /* 0x00000013c1c17220 */ /* 0x080fe20000410000 */
[C---:B----4-:R-:W-:Y:S02]  /*3190*/  PRMT R197, R188.reuse, 0x7632, R197 ;  /* 0x00007632bcc57816 */ /* 0x050fe400000000c5 */
[----:B------:R-:W-:Y:S01]  /*31a0*/  SHF.L.U32 R196, R188, 0x10, RZ ;  /* 0x00000010bcc47819 */ /* 0x000fe200000006ff */
[----:B------:R-:W-:Y:S01]  /*31b0*/  FMUL.FTZ R188, R192, R19 ;  /* 0x00000013c0bc7220 */ /* 0x000fe20000410000 */
[----:B------:R-:W-:-:S03]  /*31c0*/  SHF.L.U32 R192, R197, 0x10, RZ ;  /* 0x00000010c5c07819 */ /* 0x000fc600000006ff */
[----:B------:R-:W-:Y:S01]  /*31d0*/  FFMA.FTZ R56, R188, R196, R56 ;  /* 0x000000c4bc387223 */ /* 0x000fe20000010038 */
[----:B------:R-:W-:Y:S01]  /*31e0*/  FMUL.FTZ R188, R224, R188 ;  /* 0x000000bce0bc7220 */ /* 0x000fe20000410000 */
[----:B------:R-:W-:Y:S01]  /*31f0*/  FFMA.FTZ R57, R193, R192, R57 ;  /* 0x000000c0c1397223 */ /* 0x000fe20000010039 */
[----:B------:R-:W-:Y:S01]  /*3200*/  FMUL.FTZ R193, R216, R193 ;  /* 0x000000c1d8c17220 */ /* 0x000fe20000410000 */
[----:B------:R-:W2:Y:S04]  /*3210*/  LDL R224, [R1+0x158] ;  /* 0x0001580001e07983 */ /* 0x000ea80000100800 */
[----:B------:R-:W4:Y:S01]  /*3220*/  LDL R216, [R1+0x15c] ;  /* 0x00015c0001d87983 */ /* 0x000f220000100800 */
[----:B------:R-:W-:Y:S01]  /*3230*/  F2FP.BF16.F32.PACK_AB R188, R193, R188 ;  /* 0x000000bcc1bc723e */ /* 0x000fe200000010ff */
[-CC-:B------:R-:W-:Y:S01]  /*3240*/  FFMA.FTZ R193, R225, R194.reuse, R195.reuse ;  /* 0x000000c2e1c17223 */ /* 0x180fe200000100c3 */
[----:B------:R-:W-:-:S03]  /*3250*/  FFMA.FTZ R192, R219, R194, R195 ;  /* 0x000000c2dbc07223 */ /* 0x000fc600000100c3 */
[----:B---3--:R-:W-:Y:S01]  /*3260*/  FADD.FTZ R193, R215, -R193 ;  /* 0x800000c1d7c17221 */ /* 0x008fe20000010000 */
[----:B------:R-:W-:Y:S01]  /*3270*/  FADD.FTZ R192, R204, -R192 ;  /* 0x800000c0ccc07221 */ /* 0x000fe20000010000 */
[C---:B------:R-:W-:Y:S01]  /*3280*/  PRMT R197, R189.reuse, 0x7632, R197 ;  /* 0x00007632bdc57816 */ /* 0x040fe200000000c5 */
[----:B------:R-:W3:Y:S01]  /*3290*/  LDL R215, [R1+0x18] ;  /* 0x0000180001d77983 */ /* 0x000ee20000100800 */
[C---:B------:R-:W-:Y:S01]  /*32a0*/  FMUL.FTZ R193, R18.reuse, R193 ;  /* 0x000000c112c17220 */ /* 0x040fe20000410000 */
[----:B------:R-:W-:Y:S01]  /*32b0*/  FMUL.FTZ R192, R18, R192 ;  /* 0x000000c012c07220 */ /* 0x000fe20000410000 */
[----:B------:R-:W-:Y:S01]  /*32c0*/  SHF.L.U32 R196, R189, 0x10, RZ ;  /* 0x00000010bdc47819 */ /* 0x000fe200000006ff */
[----:B------:R-:W3:Y:S01]  /*32d0*/  LDL R204, [R1+0x14] ;  /* 0x0000140001cc7983 */ /* 0x000ee20000100800 */
[----:B------:R-:W-:Y:S01]  /*32e0*/  @P5 FADD.FTZ R193, R142, R193 ;  /* 0x000000c18ec15221 */ /* 0x000fe20000010000 */
[----:B------:R-:W-:-:S03]  /*32f0*/  @P5 FADD.FTZ R192, R143, R192 ;  /* 0x000000c08fc05221 */ /* 0x000fc60000010000 */
[C---:B------:R-:W-:Y:S01]  /*3300*/  FMUL.FTZ R189, R193.reuse, R19 ;  /* 0x00000013c1bd7220 */ /* 0x040fe20000410000 */
[----:B------:R-:W-:Y:S02]  /*3310*/  SEL R182, R193, R182, P6 ;  /* 0x000000b6c1b67207 */ /* 0x000fe40003000000 */
[----:B------:R-:W-:Y:S02]  /*3320*/  SHF.L.U32 R193, R197, 0x10, RZ ;  /* 0x00000010c5c17819 */ /* 0x000fe400000006ff */
[C---:B------:R-:W-:Y:S01]  /*3330*/  SEL R183, R192.reuse, R183, P6 ;  /* 0x000000b7c0b77207 */ /* 0x040fe20003000000 */
[----:B------:R-:W-:Y:S01]  /*3340*/  FMUL.FTZ R192, R192, R19 ;  /* 0x00000013c0c07220 */ /* 0x000fe20000410000 */
[----:B------:R-:W-:-:S03]  /*3350*/  FFMA.FTZ R58, R189, R196, R58 ;  /* 0x000000c4bd3a7223 */ /* 0x000fc6000001003a */
[----:B------:R-:W-:Y:S01]  /*3360*/  FFMA.FTZ R59, R192, R193, R59 ;  /* 0x000000c1c03b7223 */ /* 0x000fe2000001003b */
[----:B------:R-:W-:-:S04]  /*3370*/  FFMA.FTZ R193, R218, R194, R195 ;  /* 0x000000c2dac17223 */ /* 0x000fc800000100c3 */
[----:B------:R-:W-:Y:S02]  /*3380*/  FADD.FTZ R193, R199, -R193 ;  /* 0x800000c1c7c17221 */ /* 0x000fe40000010000 */
[----:B------:R-:W3:Y:S01]  /*3390*/  LDL R199, [R1+0x148] ;  /* 0x0001480001c77983 */ /* 0x000ee20000100800 */
[----:B--2---:R-:W-:-:S03]  /*33a0*/  FMUL.FTZ R189, R224, R189 ;  /* 0x000000bde0bd7220 */ /* 0x004fc60000410000 */
[----:B------:R-:W2:Y:S01]  /*33b0*/  LDL R224, [R1+0x140] ;  /* 0x0001400001e07983 */ /* 0x000ea20000100800 */
[----:B----4-:R-:W-:-:S03]  /*33c0*/  FMUL.FTZ R192, R216, R192 ;  /* 0x000000c0d8c07220 */ /* 0x010fc60000410000 */
[----:B------:R-:W4:Y:S02]  /*33d0*/  LDL R216, [R1+0x144] ;  /* 0x0001440001d87983 */ /* 0x000f240000100800 */
[----:B------:R-:W-:Y:S01]  /*33e0*/  F2FP.BF16.F32.PACK_AB R189, R192, R189 ;  /* 0x000000bdc0bd723e */ /* 0x000fe200000010ff */
[----:B------:R-:W-:-:S04]  /*33f0*/  FFMA.FTZ R192, R217, R194, R195 ;  /* 0x000000c2d9c07223 */ /* 0x000fc800000100c3 */
[----:B------:R-:W-:Y:S02]  /*3400*/  FADD.FTZ R192, R198, -R192 ;  /* 0x800000c0c6c07221 */ /* 0x000fe40000010000 */
[----:B------:R-:W4:Y:S01]  /*3410*/  LDL R198, [R1+0x14c] ;  /* 0x00014c0001c67983 */ /* 0x000f220000100800 */
[C---:B------:R-:W-:Y:S01]  /*3420*/  FMUL.FTZ R193, R18.reuse, R193 ;  /* 0x000000c112c17220 */ /* 0x040fe20000410000 */
[----:B------:R-:W-:Y:S01]  /*3430*/  FMUL.FTZ R192, R18, R192 ;  /* 0x000000c012c07220 */ /* 0x000fe20000410000 */
[----:B------:R-:W-:Y:S02]  /*3440*/  PRMT R197, R190, 0x7632, R197 ;  /* 0x00007632bec57816 */ /* 0x000fe400000000c5 */
[----:B------:R-:W-:Y:S01]  /*3450*/  @P5 FADD.FTZ R193, R144, R193 ;  /* 0x000000c190c15221 */ /* 0x000fe20000010000 */
[----:B------:R-:W-:Y:S01]  /*3460*/  @P5 FADD.FTZ R192, R145, R192 ;  /* 0x000000c091c05221 */ /* 0x000fe20000010000 */
[----:B------:R-:W-:Y:S02]  /*3470*/  SHF.L.U32 R196, R190, 0x10, RZ ;  /* 0x00000010bec47819 */ /* 0x000fe400000006ff */
[C---:B------:R-:W-:Y:S01]  /*3480*/  FMUL.FTZ R190, R193.reuse, R19 ;  /* 0x00000013c1be7220 */ /* 0x040fe20000410000 */
[----:B------:R-:W-:-:S02]  /*3490*/  SEL R184, R193, R184, P6 ;  /* 0x000000b8c1b87207 */ /* 0x000fc40003000000 */
[----:B------:R-:W-:Y:S02]  /*34a0*/  SHF.L.U32 R193, R197, 0x10, RZ ;  /* 0x00000010c5c17819 */ /* 0x000fe400000006ff */
[C---:B------:R-:W-:Y:S01]  /*34b0*/  SEL R185, R192.reuse, R185, P6 ;  /* 0x000000b9c0b97207 */ /* 0x040fe20003000000 */
[----:B------:R-:W-:Y:S01]  /*34c0*/  FMUL.FTZ R192, R192, R19 ;  /* 0x00000013c0c07220 */ /* 0x000fe20000410000 */
[----:B------:R-:W-:-:S03]  /*34d0*/  FFMA.FTZ R52, R190, R196, R52 ;  /* 0x000000c4be347223 */ /* 0x000fc60000010034 */
[----:B------:R-:W-:Y:S01]  /*34e0*/  FFMA.FTZ R53, R192, R193, R53 ;  /* 0x000000c1c0357223 */ /* 0x000fe20000010035 */
[----:B------:R-:W-:-:S04]  /*34f0*/  FFMA.FTZ R193, R214, R194, R195 ;  /* 0x000000c2d6c17223 */ /* 0x000fc800000100c3 */
[----:B---3--:R-:W-:-:S04]  /*3500*/  FADD.FTZ R193, R215, -R193 ;  /* 0x800000c1d7c17221 */ /* 0x008fc80000010000 */
[----:B------:R-:W-:-:S04]  /*3510*/  FMUL.FTZ R193, R18, R193 ;  /* 0x000000c112c17220 */ /* 0x000fc80000410000 */
[----:B------:R-:W-:-:S04]  /*3520*/  @P5 FADD.FTZ R193, R146, R193 ;  /* 0x000000c192c15221 */ /* 0x000fc80000010000 */
[C---:B------:R-:W-:Y:S01]  /*3530*/  FMUL.FTZ R196, R193.reuse, R19 ;  /* 0x00000013c1c47220 */ /* 0x040fe20000410000 */
[----:B------:R-:W-:Y:S02]  /*3540*/  SEL R186, R193, R186, P6 ;  /* 0x000000bac1ba7207 */ /* 0x000fe40003000000 */
[C---:B------:R-:W-:Y:S02]  /*3550*/  SHF.L.U32 R193, R191.reuse, 0x10, RZ ;  /* 0x00000010bfc17819 */ /* 0x040fe400000006ff */
[----:B------:R-:W-:-:S03]  /*3560*/  PRMT R191, R191, 0x7632, R191 ;  /* 0x00007632bfbf7816 */ /* 0x000fc600000000bf */
[----:B------:R-:W-:Y:S01]  /*3570*/  FFMA.FTZ R54, R196, R193, R54 ;  /* 0x000000c1c4367223 */ /* 0x000fe20000010036 */
[----:B------:R-:W-:Y:S01]  /*3580*/  SHF.L.U32 R193, R191, 0x10, RZ ;  /* 0x00000010bfc17819 */ /* 0x000fe200000006ff */
[----:B--2---:R-:W-:Y:S01]  /*3590*/  FMUL.FTZ R190, R224, R190 ;  /* 0x000000bee0be7220 */ /* 0x004fe20000410000 */
[----:B----4-:R-:W-:-:S05]  /*35a0*/  FMUL.FTZ R192, R216, R192 ;  /* 0x000000c0d8c07220 */ /* 0x010fca0000410000 */
[----:B------:R-:W-:Y:S01]  /*35b0*/  F2FP.BF16.F32.PACK_AB R190, R192, R190 ;  /* 0x000000bec0be723e */ /* 0x000fe200000010ff */
[----:B------:R-:W-:-:S04]  /*35c0*/  FFMA.FTZ R192, R213, R194, R195 ;  /* 0x000000c2d5c07223 */ /* 0x000fc800000100c3 */
[----:B------:R-:W-:-:S04]  /*35d0*/  FADD.FTZ R192, R204, -R192 ;  /* 0x800000c0ccc07221 */ /* 0x000fc80000010000 */
[----:B------:R-:W-:-:S04]  /*35e0*/  FMUL.FTZ R192, R18, R192 ;  /* 0x000000c012c07220 */ /* 0x000fc80000410000 */
[----:B------:R-:W-:Y:S01]  /*35f0*/  @P5 FADD.FTZ R192, R147, R192 ;  /* 0x000000c093c05221 */ /* 0x000fe20000010000 */
[----:B------:R-:W-:-:S04]  /*3600*/  ISETP.NE.U32.AND P5, PT, RZ, UR14, PT ;  /* 0x0000000eff007c0c */ /* 0x000fc8000bfa5070 */
[----:B------:R-:W-:Y:S01]  /*3610*/  ISETP.NE.AND.EX P5, PT, RZ, UR15, PT, P5 ;  /* 0x0000000fff007c0c */ /* 0x000fe2000bfa5350 */
[C---:B------:R-:W-:Y:S01]  /*3620*/  FMUL.FTZ R191, R192.reuse, R19 ;  /* 0x00000013c0bf7220 */ /* 0x040fe20000410000 */
[----:B------:R-:W-:-:S03]  /*3630*/  SEL R187, R192, R187, P6 ;  /* 0x000000bbc0bb7207 */ /* 0x000fc60003000000 */
[----:B------:R-:W-:-:S08]  /*3640*/  FFMA.FTZ R55, R191, R193, R55 ;  /* 0x000000c1bf377223 */ /* 0x000fd00000010037 */
[----:B------:R-:W1:Y:S01]  /*3650*/  @P5 LDC.64 R192, c[0x0][0x308] ;  /* 0x0000c200ffc05b82 */ /* 0x000e620000000a00 */
[----:B------:R-:W-:Y:S01]  /*3660*/  FMUL.FTZ R191, R198, R191 ;  /* 0x000000bfc6bf7220 */ /* 0x000fe20000410000 */
[----:B-1----:R-:W-:-:S05]  /*3670*/  @P5 IMAD.WIDE.U32 R192, R200, 0x20, R192 ;  /* 0x00000020c8c05825 */ /* 0x002fca00078e00c0 */
[----:B------:R-:W-:Y:S04]  /*3680*/  @P5 STG.E.128 desc[UR4][R192.64], R180 ;  /* 0x000000b4c0005986 */ /* 0x000fe8000c101d04 */
[----:B------:R1:W-:Y:S02]  /*3690*/  @P5 STG.E.128 desc[UR4][R192.64+0x10], R184 ;  /* 0x000010b8c0005986 */ /* 0x0003e4000c101d04 */
[----:B-1----:R-:W-:-:S05]  /*36a0*/  FMUL.FTZ R192, R199, R196 ;  /* 0x000000c4c7c07220 */ /* 0x002fca0000410000 */
[----:B------:R-:W-:Y:S02]  /*36b0*/  F2FP.BF16.F32.PACK_AB R191, R191, R192 ;  /* 0x000000c0bfbf723e */ /* 0x000fe400000010ff */
[----:B------:R-:W1:Y:S02]  /*36c0*/  LDC.64 R192, c[0x0][0x2f8] ;  /* 0x0000be00ffc07b82 */ /* 0x000e640000000a00 */
[----:B-1----:R-:W-:-:S05]  /*36d0*/  IMAD.WIDE.U32 R192, R200, 0x10, R192 ;  /* 0x00000010c8c07825 */ /* 0x002fca00078e00c0 */
[----:B------:R1:W-:Y:S01]  /*36e0*/  STG.E.128 desc[UR4][R192.64], R188 ;  /* 0x000000bcc0007986 */ /* 0x0003e2000c101d04 */
[----:B------:R-:W-:-:S07]  /*36f0*/  IADD3 R200, R200, 0x20, RZ ;  /* 0x00000020c8c87810 */ /* 0x000fce0007ffe0ff */
.L_x_7299:
[----:B------:R-:W-:Y:S05]  /*3700*/  BSYNC B1 ;  /* 0x0000000000017941 */ /* 0x000fea0003800000 */
.L_x_7298:
[----:B------:R-:W-:Y:S04]  /*3710*/  BSSY B1, `(.L_x_7300) ;  /* 0x0000071000017945 */ /* 0x000fe80003800000 */
[----:B------:R-:W-:Y:S05]  /*3720*/  @!P1 BRA `(.L_x_7301) ;  /* 0x0000000400bc9947 */ /* 0x000fea0003800000 */
[----:B-1----:R-:W1:Y:S01]  /*3730*/  LDC.64 R188, c[0x0][0x220] ;  /* 0x00008800ffbc7b82 */ /* 0x002e620000000a00 */
[----:B---3--:R-:W2:Y:S04]  /*3740*/  LDL R193, [R1+0x3c] ;  /* 0x00003c0001c17983 */ /* 0x008ea80000100800 */
[----:B------:R-:W3:Y:S04]  /*3750*/  LDL R196, [R1+0x10] ;  /* 0x0000100001c47983 */ /* 0x000ee80000100800 */
[----:B------:R-:W4:Y:S04]  /*3760*/  LDL R224, [R1+0x130] ;  /* 0x0001300001e07983 */ /* 0x000f280000100800 */
[----:B------:R-:W4:Y:S01]  /*3770*/  LDL R216, [R1+0x134] ;  /* 0x0001340001d87983 */ /* 0x000f220000100800 */
[----:B------:R-:W-:Y:S01]  /*3780*/  ISETP.NE.U32.AND P5, PT, RZ, UR8, PT ;  /* 0x00000008ff007c0c */ /* 0x000fe2000bfa5070 */
[----:B------:R-:W-:-:S02]  /*3790*/  FFMA.FTZ R192, R223, R194, R195 ;  /* 0x000000c2dfc07223 */ /* 0x000fc400000100c3 */
[----:B------:R-:W4:Y:S04]  /*37a0*/  LDL R204, [R1+0xc] ;  /* 0x00000c0001cc7983 */ /* 0x000f280000100800 */
[----:B------:R-:W4:Y:S01]  /*37b0*/  LDL R199, [R1+0x8] ;  /* 0x0000080001c77983 */ /* 0x000f220000100800 */
[----:B-1----:R-:W-:-:S03]  /*37c0*/  IMAD.WIDE.U32 R188, R200, 0x10, R188 ;  /* 0x00000010c8bc7825 */ /* 0x002fc600078e00bc */
[----:B------:R-:W4:Y:S04]  /*37d0*/  LDL R215, [R1+0x4] ;  /* 0x0000040001d77983 */ /* 0x000f280000100800 */
[----:B------:R-:W4:Y:S04]  /*37e0*/  LDL R198, [R1] ;  /* 0x0000000001c67983 */ /* 0x000f280000100800 */
[----:B------:R-:W4:Y:S01]  /*37f0*/  LDG.E.128 R188, desc[UR4][R188.64] ;  /* 0x00000004bcbc7981 */ /* 0x000f22000c1e1d00 */
[----:B------:R-:W-:Y:S02]  /*3800*/  ISETP.NE.AND.EX P5, PT, RZ, UR9, PT, P5 ;  /* 0x00000009ff007c0c */ /* 0x000fe4000bfa5350 */
[----:B------:R-:W-:-:S04]  /*3810*/  ISETP.NE.U32.AND P6, PT, RZ, UR14, PT ;  /* 0x0000000eff007c0c */ /* 0x000fc8000bfc5070 */
[----:B------:R-:W-:Y:S01]  /*3820*/  ISETP.NE.AND.EX P6, PT, RZ, UR15, PT, P6 ;  /* 0x0000000fff007c0c */ /* 0x000fe2000bfc5360 */
[----:B--2---:R-:W-:Y:S01]  /*3830*/  FADD.FTZ R192, R193, -R192 ;  /* 0x800000c0c1c07221 */ /* 0x004fe20000010000 */
[----:B------:R-:W-:-:S03]  /*3840*/  FFMA.FTZ R193, R212, R194, R195 ;  /* 0x000000c2d4c17223 */ /* 0x000fc600000100c3 */
[----:B-----5:R-:W-:Y:S01]  /*3850*/  FMUL.FTZ R192, R18, R192 ;  /* 0x000000c012c07220 */ /* 0x020fe20000410000 */
[----:B---3--:R-:W-:-:S04]  /*3860*/  FADD.FTZ R193, R196, -R193 ;  /* 0x800000c1c4c17221 */ /* 0x008fc80000010000 */
[----:B------:R-:W-:Y:S01]  /*3870*/  FMUL.FTZ R193, R18, R193 ;  /* 0x000000c112c17220 */ /* 0x000fe20000410000 */
[----:B------:R-:W-:-:S03]  /*3880*/  @P5 FADD.FTZ R192, R148, R192 ;  /* 0x000000c094c05221 */ /* 0x000fc60000010000 */
[----:B------:R-:W-:Y:S02]  /*3890*/  @P5 FADD.FTZ R193, R149, R193 ;  /* 0x000000c195c15221 */ /* 0x000fe40000010000 */
[----:B------:R-:W-:-:S03]  /*38a0*/  SEL R180, R192, R180, P6 ;  /* 0x000000b4c0b47207 */ /* 0x000fc60003000000 */
        /* <DEDUP_REMOVED lines=11> */
[----:B------:R-:W3:Y:S01]  /*3960*/  LDL R216, [R1+0x13c] ;  /* 0x00013c0001d87983 */ /* 0x000ee20000100800 */
[----:B------:R-:W-:Y:S01]  /*3970*/  F2FP.BF16.F32.PACK_AB R188, R193, R188 ;  /* 0x000000bcc1bc723e */ /* 0x000fe200000010ff */
[-CC-:B------:R-:W-:Y:S01]  /*3980*/  FFMA.FTZ R193, R211, R194.reuse, R195.reuse ;  /* 0x000000c2d3c17223 */ /* 0x180fe200000100c3 */
[----:B------:R-:W-:-:S03]  /*3990*/  FFMA.FTZ R192, R210, R194, R195 ;  /* 0x000000c2d2c07223 */ /* 0x000fc600000100c3 */
[----:B------:R-:W-:Y:S01]  /*39a0*/  FADD.FTZ R193, R204, -R193 ;  /* 0x800000c1ccc17221 */ /* 0x000fe20000010000 */
[----:B------:R-:W-:Y:S01]  /*39b0*/  FADD.FTZ R192, R199, -R192 ;  /* 0x800000c0c7c07221 */ /* 0x000fe20000010000 */
[----:B------:R-:W4:Y:S02]  /*39c0*/  LDL R204, [R1+0x120] ;  /* 0x0001200001cc7983 */ /* 0x000f240000100800 */
[C---:B------:R-:W-:Y:S01]  /*39d0*/  FMUL.FTZ R193, R18.reuse, R193 ;  /* 0x000000c112c17220 */ /* 0x040fe20000410000 */
[----:B------:R-:W-:Y:S01]  /*39e0*/  FMUL.FTZ R192, R18, R192 ;  /* 0x000000c012c07220 */ /* 0x000fe20000410000 */
[----:B------:R-:W4:Y:S02]  /*39f0*/  LDL R199, [R1+0x124] ;  /* 0x0001240001c77983 */ /* 0x000f240000100800 */
[----:B------:R-:W-:Y:S01]  /*3a00*/  @P5 FADD.FTZ R193, R150, R193 ;  /* 0x000000c196c15221 */ /* 0x000fe20000010000 */
[----:B------:R-:W-:Y:S01]  /*3a10*/  @P5 FADD.FTZ R192, R151, R192 ;  /* 0x000000c097c05221 */ /* 0x000fe20000010000 */
[----:B------:R-:W-:-:S02]  /*3a20*/  PRMT R197, R189, 0x7632, R197 ;  /* 0x00007632bdc57816 */ /* 0x000fc400000000c5 */
[----:B------:R-:W-:Y:S01]  /*3a30*/  SHF.L.U32 R196, R189, 0x10, RZ ;  /* 0x00000010bdc47819 */ /* 0x000fe200000006ff */
[C---:B------:R-:W-:Y:S01]  /*3a40*/  FMUL.FTZ R189, R193.reuse, R19 ;  /* 0x00000013c1bd7220 */ /* 0x040fe20000410000 */
[----:B------:R-:W-:Y:S02]  /*3a50*/  SEL R182, R193, R182, P6 ;  /* 0x000000b6c1b67207 */ /* 0x000fe40003000000 */
[----:B------:R-:W-:Y:S02]  /*3a60*/  SHF.L.U32 R193, R197, 0x10, RZ ;  /* 0x00000010c5c17819 */ /* 0x000fe400000006ff */
[C---:B------:R-:W-:Y:S01]  /*3a70*/  SEL R183, R192.reuse, R183, P6 ;  /* 0x000000b7c0b77207 */ /* 0x040fe20003000000 */
[----:B------:R-:W-:Y:S01]  /*3a80*/  FMUL.FTZ R192, R192, R19 ;  /* 0x00000013c0c07220 */ /* 0x000fe20000410000 */
[----:B------:R-:W-:Y:S01]  /*3a90*/  FFMA.FTZ R50, R189, R196, R50 ;  /* 0x000000c4bd327223 */ /* 0x000fe20000010032 */
[----:B------:R-:W4:Y:S02]  /*3aa0*/  LDL R197, [R1+0x12c] ;  /* 0x00012c0001c57983 */ /* 0x000f240000100800 */
[----:B------:R-:W-:Y:S01]  /*3ab0*/  FFMA.FTZ R51, R192, R193, R51 ;  /* 0x000000c1c0337223 */ /* 0x000fe20000010033 */
[----:B------:R-:W-:Y:S01]  /*3ac0*/  SHF.L.U32 R193, R190, 0x10, RZ ;  /* 0x00000010bec17819 */ /* 0x000fe200000006ff */
[----:B--2---:R-:W-:Y:S01]  /*3ad0*/  FMUL.FTZ R189, R224, R189 ;  /* 0x000000bde0bd7220 */ /* 0x004fe20000410000 */
[----:B---3--:R-:W-:-:S05]  /*3ae0*/  FMUL.FTZ R192, R216, R192 ;  /* 0x000000c0d8c07220 */ /* 0x008fca0000410000 */
[----:B------:R-:W-:Y:S01]  /*3af0*/  F2FP.BF16.F32.PACK_AB R189, R192, R189 ;  /* 0x000000bdc0bd723e */ /* 0x000fe200000010ff */
[----:B------:R-:W-:-:S04]  /*3b00*/  FFMA.FTZ R192, R209, R194, R195 ;  /* 0x000000c2d1c07223 */ /* 0x000fc800000100c3 */
[----:B------:R-:W-:-:S04]  /*3b10*/  FADD.FTZ R192, R215, -R192 ;  /* 0x800000c0d7c07221 */ /* 0x000fc80000010000 */
[----:B------:R-:W-:-:S04]  /*3b20*/  FMUL.FTZ R192, R18, R192 ;  /* 0x000000c012c07220 */ /* 0x000fc80000410000 */
[----:B------:R-:W-:-:S05]  /*3b30*/  @P5 FADD.FTZ R192, R152, R192 ;  /* 0x000000c098c05221 */ /* 0x000fca0000010000 */
[C---:B------:R-:W-:Y:S01]  /*3b40*/  SEL R184, R192.reuse, R184, P6 ;  /* 0x000000b8c0b87207 */ /* 0x040fe20003000000 */
[----:B------:R-:W-:-:S04]  /*3b50*/  FMUL.FTZ R192, R192, R19 ;  /* 0x00000013c0c07220 */ /* 0x000fc80000410000 */
[----:B------:R-:W-:Y:S01]  /*3b60*/  FFMA.FTZ R44, R192, R193, R44 ;  /* 0x000000c1c02c7223 */ /* 0x000fe2000001002c */
[----:B------:R-:W-:-:S04]  /*3b70*/  FFMA.FTZ R193, R208, R194, R195 ;  /* 0x000000c2d0c17223 */ /* 0x000fc800000100c3 */
[----:B------:R-:W-:Y:S02]  /*3b80*/  FADD.FTZ R193, R198, -R193 ;  /* 0x800000c1c6c17221 */ /* 0x000fe40000010000 */
[----:B------:R-:W2:Y:S02]  /*3b90*/  LDL R198, [R1+0x128] ;  /* 0x0001280001c67983 */ /* 0x000ea40000100800 */
[----:B------:R-:W-:Y:S01]  /*3ba0*/  FMUL.FTZ R193, R18, R193 ;  /* 0x000000c112c17220 */ /* 0x000fe20000410000 */
[----:B------:R-:W-:-:S03]  /*3bb0*/  PRMT R190, R190, 0x7632, R190 ;  /* 0x00007632bebe7816 */ /* 0x000fc600000000be */
[----:B------:R-:W-:Y:S01]  /*3bc0*/  @P5 FADD.FTZ R193, R153, R193 ;  /* 0x000000c199c15221 */ /* 0x000fe20000010000 */
[----:B------:R-:W-:-:S03]  /*3bd0*/  SHF.L.U32 R196, R190, 0x10, RZ ;  /* 0x00000010bec47819 */ /* 0x000fc600000006ff */
[----:B------:R-:W-:Y:S01]  /*3be0*/  FMUL.FTZ R190, R193, R19 ;  /* 0x00000013c1be7220 */ /* 0x000fe20000410000 */
[----:B----4-:R-:W-:-:S03]  /*3bf0*/  FMUL.FTZ R192, R204, R192 ;  /* 0x000000c0ccc07220 */ /* 0x010fc60000410000 */
[----:B------:R-:W-:Y:S01]  /*3c00*/  FFMA.FTZ R45, R190, R196, R45 ;  /* 0x000000c4be2d7223 */ /* 0x000fe2000001002d */
[----:B------:R-:W-:Y:S01]  /*3c10*/  FMUL.FTZ R190, R199, R190 ;  /* 0x000000bec7be7220 */ /* 0x000fe20000410000 */
[----:B------:R-:W-:Y:S01]  /*3c20*/  SEL R185, R193, R185, P6 ;  /* 0x000000b9c1b97207 */ /* 0x000fe20003000000 */
[----:B------:R-:W-:-:S03]  /*3c30*/  FFMA.FTZ R193, R207, R194, R195 ;  /* 0x000000c2cfc17223 */ /* 0x000fc600000100c3 */
[----:B------:R-:W-:Y:S01]  /*3c40*/  F2FP.BF16.F32.PACK_AB R190, R190, R192 ;  /* 0x000000c0bebe723e */ /* 0x000fe200000010ff */
[----:B------:R-:W-:Y:S01]  /*3c50*/  FFMA.FTZ R192, R206, R194, R195 ;  /* 0x000000c2cec07223 */ /* 0x000fe200000100c3 */
[----:B------:R-:W-:-:S03]  /*3c60*/  FADD.FTZ R193, R252, -R193 ;  /* 0x800000c1fcc17221 */ /* 0x000fc60000010000 */
[----:B------:R-:W-:Y:S01]  /*3c70*/  FADD.FTZ R192, R251, -R192 ;  /* 0x800000c0fbc07221 */ /* 0x000fe20000010000 */
[----:B------:R-:W-:-:S03]  /*3c80*/  FMUL.FTZ R193, R18, R193 ;  /* 0x000000c112c17220 */ /* 0x000fc60000410000 */
[----:B------:R-:W-:Y:S01]  /*3c90*/  FMUL.FTZ R192, R18, R192 ;  /* 0x000000c012c07220 */ /* 0x000fe20000410000 */
[----:B------:R-:W-:-:S03]  /*3ca0*/  @P5 FADD.FTZ R193, R154, R193 ;  /* 0x000000c19ac15221 */ /* 0x000fc60000010000 */
[----:B------:R-:W-:Y:S01]  /*3cb0*/  @P5 FADD.FTZ R192, R155, R192 ;  /* 0x000000c09bc05221 */ /* 0x000fe20000010000 */
[----:B------:R-:W-:-:S04]  /*3cc0*/  ISETP.NE.U32.AND P5, PT, RZ, UR14, PT ;  /* 0x0000000eff007c0c */ /* 0x000fc8000bfa5070 */
[----:B------:R-:W-:Y:S01]  /*3cd0*/  ISETP.NE.AND.EX P5, PT, RZ, UR15, PT, P5 ;  /* 0x0000000fff007c0c */ /* 0x000fe2000bfa5350 */
[C---:B------:R-:W-:Y:S01]  /*3ce0*/  FMUL.FTZ R196, R193.reuse, R19 ;  /* 0x00000013c1c47220 */ /* 0x040fe20000410000 */
[----:B------:R-:W-:Y:S02]  /*3cf0*/  SEL R186, R193, R186, P6 ;  /* 0x000000bac1ba7207 */ /* 0x000fe40003000000 */
[C---:B------:R-:W-:Y:S02]  /*3d00*/  SHF.L.U32 R193, R191.reuse, 0x10, RZ ;  /* 0x00000010bfc17819 */ /* 0x040fe400000006ff */
[----:B------:R-:W-:-:S03]  /*3d10*/  PRMT R191, R191, 0x7632, R191 ;  /* 0x00007632bfbf7816 */ /* 0x000fc600000000bf */
[----:B------:R-:W-:Y:S01]  /*3d20*/  FFMA.FTZ R46, R196, R193, R46 ;  /* 0x000000c1c42e7223 */ /* 0x000fe2000001002e */
[----:B------:R-:W-:Y:S01]  /*3d30*/  SHF.L.U32 R193, R191, 0x10, RZ ;  /* 0x00000010bfc17819 */ /* 0x000fe200000006ff */
[C---:B------:R-:W-:Y:S01]  /*3d40*/  FMUL.FTZ R191, R192.reuse, R19 ;  /* 0x00000013c0bf7220 */ /* 0x040fe20000410000 */
[----:B------:R-:W-:Y:S02]  /*3d50*/  SEL R187, R192, R187, P6 ;  /* 0x000000bbc0bb7207 */ /* 0x000fe40003000000 */
[----:B------:R-:W-:Y:S01]  /*3d60*/  @P5 LEA R192, P6, R200, UR14, 0x5 ;  /* 0x0000000ec8c05c11 */ /* 0x000fe2000f8c28ff */
[----:B------:R-:W-:-:S03]  /*3d70*/  FFMA.FTZ R47, R191, R193, R47 ;  /* 0x000000c1bf2f7223 */ /* 0x000fc6000001002f */
[----:B------:R-:W-:Y:S01]  /*3d80*/  @P5 LEA.HI.X R193, R200, UR15, RZ, 0x5, P6 ;  /* 0x0000000fc8c15c11 */ /* 0x000fe2000b0f2cff */
[----:B------:R-:W-:-:S04]  /*3d90*/  FMUL.FTZ R191, R197, R191 ;  /* 0x000000bfc5bf7220 */ /* 0x000fc80000410000 */
[----:B------:R-:W-:Y:S04]  /*3da0*/  @P5 STG.E.128 desc[UR4][R192.64], R180 ;  /* 0x000000b4c0005986 */ /* 0x000fe8000c101d04 */
[----:B------:R2:W-:Y:S02]  /*3db0*/  @P5 STG.E.128 desc[UR4][R192.64+0x10], R184 ;  /* 0x000010b8c0005986 */ /* 0x0005e4000c101d04 */
[----:B--2---:R-:W-:-:S05]  /*3dc0*/  FMUL.FTZ R192, R198, R196 ;  /* 0x000000c4c6c07220 */ /* 0x004fca0000410000 */
[----:B------:R-:W-:Y:S02]  /*3dd0*/  F2FP.BF16.F32.PACK_AB R191, R191, R192 ;  /* 0x000000c0bfbf723e */ /* 0x000fe400000010ff */
[----:B------:R-:W-:-:S04]  /*3de0*/  LEA R192, P5, R200, UR16, 0x4 ;  /* 0x00000010c8c07c11 */ /* 0x000fc8000f8a20ff */
[----:B------:R-:W-:-:S05]  /*3df0*/  LEA.HI.X R193, R200, UR17, RZ, 0x4, P5 ;  /* 0x00000011c8c17c11 */ /* 0x000fca000a8f24ff */
[----:B------:R2:W-:Y:S01]  /*3e00*/  STG.E.128 desc[UR4][R192.64], R188 ;  /* 0x000000bcc0007986 */ /* 0x0005e2000c101d04 */
[----:B------:R-:W-:-:S07]  /*3e10*/  IADD3 R200, R200, 0x20, RZ ;  /* 0x00000020c8c87810 */ /* 0x000fce0007ffe0ff */
.L_x_7301:
[----:B------:R-:W-:Y:S05]  /*3e20*/  BSYNC B1 ;  /* 0x0000000000017941 */ /* 0x000fea0003800000 */
.L_x_7300:
[----:B------:R-:W-:Y:S04]  /*3e30*/  BSSY B1, `(.L_x_7302) ;  /* 0x000006c000017945 */ /* 0x000fe80003800000 */
[----:B------:R-:W-:Y:S05]  /*3e40*/  @!P2 BRA `(.L_x_7303) ;  /* 0x0000000400a8a947 */ /* 0x000fea0003800000 */
[----:B-12---:R-:W1:Y:S01]  /*3e50*/  LDC.64 R188, c[0x0][0x220] ;  /* 0x00008800ffbc7b82 */ /* 0x006e620000000a00 */
[----:B---3--:R-:W2:Y:S04]  /*3e60*/  LDL R193, [R1+0x38] ;  /* 0x0000380001c17983 */ /* 0x008ea80000100800 */
[----:B------:R-:W3:Y:S04]  /*3e70*/  LDL R224, [R1+0xf0] ;  /* 0x0000f00001e07983 */ /* 0x000ee80000100800 */
[----:B------:R-:W4:Y:S04]  /*3e80*/  LDL R216, [R1+0xf4] ;  /* 0x0000f40001d87983 */ /* 0x000f280000100800 */
[----:B------:R-:W4:Y:S04]  /*3e90*/  LDL R198, [R1+0xfc] ;  /* 0x0000fc0001c67983 */ /* 0x000f280000100800 */
[----:B------:R-:W4:Y:S01]  /*3ea0*/  LDL R215, [R1+0xf8] ;  /* 0x0000f80001d77983 */ /* 0x000f220000100800 */
[----:B------:R-:W-:Y:S01]  /*3eb0*/  ISETP.NE.U32.AND P5, PT, RZ, UR8, PT ;  /* 0x00000008ff007c0c */ /* 0x000fe2000bfa5070 */
[----:B------:R-:W-:-:S02]  /*3ec0*/  FFMA.FTZ R192, R222, R194, R195 ;  /* 0x000000c2dec07223 */ /* 0x000fc400000100c3 */
[----:B------:R-:W4:Y:S01]  /*3ed0*/  LDL R204, [R1+0xe0] ;  /* 0x0000e00001cc7983 */ /* 0x000f220000100800 */
[----:B-1----:R-:W-:-:S03]  /*3ee0*/  IMAD.WIDE.U32 R188, R200, 0x10, R188 ;  /* 0x00000010c8bc7825 */ /* 0x002fc600078e00bc */
[----:B------:R-:W4:Y:S04]  /*3ef0*/  LDL R199, [R1+0xe4] ;  /* 0x0000e40001c77983 */ /* 0x000f280000100800 */
[----:B------:R-:W3:Y:S01]  /*3f00*/  LDG.E.128 R188, desc[UR4][R188.64] ;  /* 0x00000004bcbc7981 */ /* 0x000ee2000c1e1d00 */
[----:B------:R-:W-:Y:S02]  /*3f10*/  ISETP.NE.AND.EX P5, PT, RZ, UR9, PT, P5 ;  /* 0x00000009ff007c0c */ /* 0x000fe4000bfa5350 */
[----:B------:R-:W-:-:S04]  /*3f20*/  ISETP.NE.U32.AND P6, PT, RZ, UR14, PT ;  /* 0x0000000eff007c0c */ /* 0x000fc8000bfc5070 */
[----:B------:R-:W-:Y:S01]  /*3f30*/  ISETP.NE.AND.EX P6, PT, RZ, UR15, PT, P6 ;  /* 0x0000000fff007c0c */ /* 0x000fe2000bfc5360 */
[----:B--2---:R-:W-:Y:S01]  /*3f40*/  FADD.FTZ R192, R193, -R192 ;  /* 0x800000c0c1c07221 */ /* 0x004fe20000010000 */
[----:B------:R-:W-:-:S04]  /*3f50*/  FFMA.FTZ R193, R205, R194, R195 ;  /* 0x000000c2cdc17223 */ /* 0x000fc800000100c3 */
[----:B------:R-:W-:Y:S01]  /*3f60*/  FADD.FTZ R193, R250, -R193 ;  /* 0x800000c1fac17221 */ /* 0x000fe20000010000 */
[----:B-----5:R-:W-:-:S03]  /*3f70*/  FMUL.FTZ R192, R18, R192 ;  /* 0x000000c012c07220 */ /* 0x020fc60000410000 */
[----:B------:R-:W-:Y:S01]  /*3f80*/  FMUL.FTZ R193, R18, R193 ;  /* 0x000000c112c17220 */ /* 0x000fe20000410000 */
[----:B------:R-:W-:-:S03]  /*3f90*/  @P5 FADD.FTZ R192, R156, R192 ;  /* 0x000000c09cc05221 */ /* 0x000fc60000010000 */
[----:B------:R-:W-:Y:S02]  /*3fa0*/  @P5 FADD.FTZ R193, R157, R193 ;  /* 0x000000c19dc15221 */ /* 0x000fe40000010000 */
[----:B------:R-:W-:-:S03]  /*3fb0*/  SEL R180, R192, R180, P6 ;  /* 0x000000b4c0b47207 */ /* 0x000fc60003000000 */
[C---:B------:R-:W-:Y:S01]  /*3fc0*/  SEL R181, R193.reuse, R181, P6 ;  /* 0x000000b5c1b57207 */ /* 0x040fe20003000000 */
[-C--:B------:R-:W-:Y:S01]  /*3fd0*/  FMUL.FTZ R193, R193, R19.reuse ;  /* 0x00000013c1c17220 */ /* 0x080fe20000410000 */
[C---:B---3--:R-:W-:Y:S02]  /*3fe0*/  PRMT R197, R188.reuse, 0x7632, R197 ;  /* 0x00007632bcc57816 */ /* 0x048fe400000000c5 */
[----:B------:R-:W-:Y:S01]  /*3ff0*/  SHF.L.U32 R196, R188, 0x10, RZ ;  /* 0x00000010bcc47819 */ /* 0x000fe200000006ff */
[----:B------:R-:W-:Y:S01]  /*4000*/  FMUL.FTZ R188, R192, R19 ;  /* 0x00000013c0bc7220 */ /* 0x000fe20000410000 */
[----:B------:R-:W-:-:S03]  /*4010*/  SHF.L.U32 R192, R197, 0x10, RZ ;  /* 0x00000010c5c07819 */ /* 0x000fc600000006ff */
[----:B------:R-:W-:Y:S01]  /*4020*/  FFMA.FTZ R40, R188, R196, R40 ;  /* 0x000000c4bc287223 */ /* 0x000fe20000010028 */
[----:B------:R-:W-:Y:S01]  /*4030*/  FMUL.FTZ R188, R224, R188 ;  /* 0x000000bce0bc7220 */ /* 0x000fe20000410000 */
[----:B------:R-:W-:Y:S01]  /*4040*/  FFMA.FTZ R41, R193, R192, R41 ;  /* 0x000000c0c1297223 */ /* 0x000fe20000010029 */
[----:B----4-:R-:W-:Y:S01]  /*4050*/  FMUL.FTZ R193, R216, R193 ;  /* 0x000000c1d8c17220 */ /* 0x010fe20000410000 */
[----:B------:R-:W-:-:S04]  /*4060*/  FFMA.FTZ R192, R202, R194, R195 ;  /* 0x000000c2cac07223 */ /* 0x000fc800000100c3 */
[----:B------:R-:W-:Y:S01]  /*4070*/  F2FP.BF16.F32.PACK_AB R188, R193, R188 ;  /* 0x000000bcc1bc723e */ /* 0x000fe200000010ff */
[----:B------:R-:W-:Y:S01]  /*4080*/  FFMA.FTZ R193, R203, R194, R195 ;  /* 0x000000c2cbc17223 */ /* 0x000fe200000100c3 */
[----:B------:R-:W-:-:S03]  /*4090*/  FADD.FTZ R192, R248, -R192 ;  /* 0x800000c0f8c07221 */ /* 0x000fc60000010000 */
[----:B------:R-:W-:Y:S01]  /*40a0*/  FADD.FTZ R193, R249, -R193 ;  /* 0x800000c1f9c17221 */ /* 0x000fe20000010000 */
[----:B------:R-:W-:-:S03]  /*40b0*/  FMUL.FTZ R192, R18, R192 ;  /* 0x000000c012c07220 */ /* 0x000fc60000410000 */
[----:B------:R-:W-:Y:S01]  /*40c0*/  FMUL.FTZ R193, R18, R193 ;  /* 0x000000c112c17220 */ /* 0x000fe20000410000 */
[----:B------:R-:W-:Y:S01]  /*40d0*/  @P5 FADD.FTZ R192, R159, R192 ;  /* 0x000000c09fc05221 */ /* 0x000fe20000010000 */
[C---:B------:R-:W-:Y:S02]  /*40e0*/  PRMT R197, R189.reuse, 0x7632, R197 ;  /* 0x00007632bdc57816 */ /* 0x040fe400000000c5 */
[----:B------:R-:W-:Y:S01]  /*40f0*/  @P5 FADD.FTZ R193, R158, R193 ;  /* 0x000000c19ec15221 */ /* 0x000fe20000010000 */
[----:B------:R-:W-:Y:S02]  /*4100*/  SHF.L.U32 R196, R189, 0x10, RZ ;  /* 0x00000010bdc47819 */ /* 0x000fe400000006ff */
[C---:B------:R-:W-:Y:S01]  /*4110*/  SEL R183, R192.reuse, R183, P6 ;  /* 0x000000b7c0b77207 */ /* 0x040fe20003000000 */
[CC--:B------:R-:W-:Y:S01]  /*4120*/  FMUL.FTZ R189, R193.reuse, R19.reuse ;  /* 0x00000013c1bd7220 */ /* 0x0c0fe20000410000 */
[----:B------:R-:W-:Y:S01]  /*4130*/  SEL R182, R193, R182, P6 ;  /* 0x000000b6c1b67207 */ /* 0x000fe20003000000 */
[----:B------:R-:W-:Y:S01]  /*4140*/  FMUL.FTZ R192, R192, R19 ;  /* 0x00000013c0c07220 */ /* 0x000fe20000410000 */
[----:B------:R-:W-:-:S02]  /*4150*/  SHF.L.U32 R193, R197, 0x10, RZ ;  /* 0x00000010c5c17819 */ /* 0x000fc400000006ff */
[----:B------:R-:W2:Y:S03]  /*4160*/  LDL R197, [R1+0xec] ;  /* 0x0000ec0001c57983 */ /* 0x000ea60000100800 */
[----:B------:R-:W-:Y:S01]  /*4170*/  FFMA.FTZ R43, R192, R193, R43 ;  /* 0x000000c1c02b7223 */ /* 0x000fe2000001002b */
[----:B------:R-:W-:Y:S02]  /*4180*/  FMUL.FTZ R192, R198, R192 ;  /* 0x000000c0c6c07220 */ /* 0x000fe40000410000 */
[----:B------:R-:W3:Y:S01]  /*4190*/  LDL R198, [R1+0xe8] ;  /* 0x0000e80001c67983 */ /* 0x000ee20000100800 */
[----:B------:R-:W-:Y:S01]  /*41a0*/  FFMA.FTZ R42, R189, R196, R42 ;  /* 0x000000c4bd2a7223 */ /* 0x000fe2000001002a */
[----:B------:R-:W-:-:S05]  /*41b0*/  FMUL.FTZ R189, R215, R189 ;  /* 0x000000bdd7bd7220 */ /* 0x000fca0000410000 */
        /* <DEDUP_REMOVED lines=10> */
[----:B------:R-:W-:Y:S01]  /*4260*/  FADD.FTZ R193, R246, -R193 ;  /* 0x800000c1f6c17221 */ /* 0x000fe20000010000 */
[----:B------:R-:W-:-:S03]  /*4270*/  PRMT R190, R190, 0x7632, R190 ;  /* 0x00007632bebe7816 */ /* 0x000fc600000000be */
[----:B------:R-:W-:Y:S01]  /*4280*/  FMUL.FTZ R193, R18, R193 ;  /* 0x000000c112c17220 */ /* 0x000fe20000410000 */
[----:B------:R-:W-:-:S03]  /*4290*/  SHF.L.U32 R196, R190, 0x10, RZ ;  /* 0x00000010bec47819 */ /* 0x000fc600000006ff */
[----:B------:R-:W-:-:S04]  /*42a0*/  @P5 FADD.FTZ R193, R161, R193 ;  /* 0x000000c1a1c15221 */ /* 0x000fc80000010000 */
[----:B------:R-:W-:Y:S01]  /*42b0*/  FMUL.FTZ R190, R193, R19 ;  /* 0x00000013c1be7220 */ /* 0x000fe20000410000 */
[----:B------:R-:W-:-:S03]  /*42c0*/  FMUL.FTZ R192, R204, R192 ;  /* 0x000000c0ccc07220 */ /* 0x000fc60000410000 */
        /* <DEDUP_REMOVED lines=24> */
[----:B------:R-:W-:-:S05]  /*4450*/  @P5 LEA.HI.X R193, R200, UR15, RZ, 0x5, P6 ;  /* 0x0000000fc8c15c11 */ /* 0x000fca000b0f2cff */
[----:B------:R-:W-:Y:S04]  /*4460*/  @P5 STG.E.128 desc[UR4][R192.64], R180 ;  /* 0x000000b4c0005986 */ /* 0x000fe8000c101d04 */
[----:B------:R3:W-:Y:S01]  /*4470*/  @P5 STG.E.128 desc[UR4][R192.64+0x10], R184 ;  /* 0x000010b8c0005986 */ /* 0x0007e2000c101d04 */
[----:B--2---:R-:W-:Y:S01]  /*4480*/  FMUL.FTZ R191, R197, R191 ;  /* 0x000000bfc5bf7220 */ /* 0x004fe20000410000 */
[----:B---3--:R-:W-:-:S05]  /*4490*/  FMUL.FTZ R192, R198, R196 ;  /* 0x000000c4c6c07220 */ /* 0x008fca0000410000 */
[----:B------:R-:W-:Y:S02]  /*44a0*/  F2FP.BF16.F32.PACK_AB R191, R191, R192 ;  /* 0x000000c0bfbf723e */ /* 0x000fe400000010ff */
[----:B------:R-:W-:-:S04]  /*44b0*/  LEA R192, P5, R200, UR16, 0x4 ;  /* 0x00000010c8c07c11 */ /* 0x000fc8000f8a20ff */
[----:B------:R-:W-:-:S05]  /*44c0*/  LEA.HI.X R193, R200, UR17, RZ, 0x4, P5 ;  /* 0x00000011c8c17c11 */ /* 0x000fca000a8f24ff */
[----:B------:R4:W-:Y:S01]  /*44d0*/  STG.E.128 desc[UR4][R192.64], R188 ;  /* 0x000000bcc0007986 */ /* 0x0009e2000c101d04 */
[----:B------:R-:W-:-:S07]  /*44e0*/  IADD3 R200, R200, 0x20, RZ ;  /* 0x00000020c8c87810 */ /* 0x000fce0007ffe0ff */
.L_x_7303:
[----:B------:R-:W-:Y:S05]  /*44f0*/  BSYNC B1 ;  /* 0x0000000000017941 */ /* 0x000fea0003800000 */
.L_x_7302:
[----:B------:R-:W-:Y:S04]  /*4500*/  BSSY B1, `(.L_x_7304) ;  /* 0x000006c000017945 */ /* 0x000fe80003800000 */
[----:B------:R-:W-:Y:S05]  /*4510*/  @!P3 BRA `(.L_x_7305) ;  /* 0x0000000400a8b947 */ /* 0x000fea0003800000 */
[----:B-12-4-:R-:W1:Y:S01]  /*4520*/  LDC.64 R188, c[0x0][0x220] ;  /* 0x00008800ffbc7b82 */ /* 0x016e620000000a00 */
        /* <DEDUP_REMOVED lines=105> */
.L_x_7305:
[----:B------:R-:W-:Y:S05]  /*4bc0*/  BSYNC B1 ;  /* 0x0000000000017941 */ /* 0x000fea0003800000 */
.L_x_7304:
[----:B-12-4-:R-:W2:Y:S01]  /*4bd0*/  LDL R188, [R1+0x18c] ;  /* 0x00018c0001bc7983 */ /* 0x016ea20000100800 */
[----:B------:R-:W-:Y:S01]  /*4be0*/  BSSY B1, `(.L_x_7306) ;  /* 0x000006e000017945 */ /* 0x000fe20003800000 */
[----:B--2---:R-:W-:-:S13]  /*4bf0*/  ISETP.NE.AND P5, PT, R188, RZ, PT ;  /* 0x000000ffbc00720c */ /* 0x004fda0003fa5270 */
[----:B------:R-:W-:Y:S05]  /*4c00*/  @!P5 BRA `(.L_x_7307) ;  /* 0x0000000400acd947 */ /* 0x000fea0003800000 */
[----:B------:R-:W1:Y:S01]  /*4c10*/  LDC.64 R188, c[0x0][0x220] ;  /* 0x00008800ffbc7b82 */ /* 0x000e620000000a00 */
[----:B---3--:R-:W2:Y:S04]  /*4c20*/  LDL R193, [R1+0x30] ;  /* 0x0000300001c17983 */ /* 0x008ea80000100800 */
[----:B------:R-:W3:Y:S04]  /*4c30*/  LDL R216, [R1+0x70] ;  /* 0x0000700001d87983 */ /* 0x000ee80000100800 */
[----:B------:R-:W4:Y:S01]  /*4c40*/  LDL R215, [R1+0x74] ;  /* 0x0000740001d77983 */ /* 0x000f220000100800 */
[----:B------:R-:W-:-:S03]  /*4c50*/  P2R R198, PR, RZ, 0x1 ;  /* 0x00000001ffc67803 */ /* 0x000fc60000000000 */
[----:B------:R-:W4:Y:S04]  /*4c60*/  LDL R204, [R1+0x78] ;  /* 0x0000780001cc7983 */ /* 0x000f280000100800 */
[----:B------:R-:W4:Y:S01]  /*4c70*/  LDL R199, [R1+0x7c] ;  /* 0x00007c0001c77983 */ /* 0x000f220000100800 */
[----:B-1----:R-:W-:-:S06]  /*4c80*/  IMAD.WIDE.U32 R188, R200, 0x10, R188 ;  /* 0x00000010c8bc7825 */ /* 0x002fcc00078e00bc */
[----:B------:R-:W3:Y:S01]  /*4c90*/  LDG.E.128 R188, desc[UR4][R188.64] ;  /* 0x00000004bcbc7981 */ /* 0x000ee2000c1e1d00 */
[----:B------:R-:W-:Y:S01]  /*4ca0*/  ISETP.NE.U32.AND P5, PT, RZ, UR8, PT ;  /* 0x00000008ff007c0c */ /* 0x000fe2000bfa5070 */
[----:B------:R-:W-:-:S03]  /*4cb0*/  FFMA.FTZ R192, R220, R194, R195 ;  /* 0x000000c2dcc07223 */ /* 0x000fc600000100c3 */
        /* <DEDUP_REMOVED lines=21> */
[C---:B------:R-:W-:Y:S01]  /*4e10*/  PRMT R197, R189.reuse, 0x7632, R197 ;  /* 0x00007632bdc57816 */ /* 0x040fe200000000c5 */
[----:B------:R-:W2:Y:S03]  /*4e20*/  LDL R216, [R1+0x60] ;  /* 0x0000600001d87983 */ /* 0x000ea60000100800 */
[----:B------:R-:W-:Y:S01]  /*4e30*/  F2FP.BF16.F32.PACK_AB R192, R192, R188 ;  /* 0x000000bcc0c0723e */ /* 0x000fe200000010ff */
[-CC-:B------:R-:W-:Y:S01]  /*4e40*/  FFMA.FTZ R188, R14, R194.reuse, R195.reuse ;  /* 0x000000c20ebc7223 */ /* 0x180fe200000100c3 */
[----:B------:R-:W-:Y:S01]  /*4e50*/  SHF.L.U32 R196, R189, 0x10, RZ ;  /* 0x00000010bdc47819 */ /* 0x000fe200000006ff */
[----:B------:R-:W3:Y:S02]  /*4e60*/  LDL R215, [R1+0x64] ;  /* 0x0000640001d77983 */ /* 0x000ee40000100800 */
[----:B------:R-:W-:Y:S01]  /*4e70*/  FADD.FTZ R193, R235, -R188 ;  /* 0x800000bcebc17221 */ /* 0x000fe20000010000 */
[----:B------:R-:W-:-:S04]  /*4e80*/  FFMA.FTZ R188, R17, R194, R195 ;  /* 0x000000c211bc7223 */ /* 0x000fc800000100c3 */
[----:B------:R-:W-:Y:S01]  /*4e90*/  FADD.FTZ R188, R234, -R188 ;  /* 0x800000bceabc7221 */ /* 0x000fe20000010000 */
[----:B------:R-:W-:-:S03]  /*4ea0*/  FMUL.FTZ R193, R18, R193 ;  /* 0x000000c112c17220 */ /* 0x000fc60000410000 */
[----:B------:R-:W-:Y:S01]  /*4eb0*/  FMUL.FTZ R188, R18, R188 ;  /* 0x000000bc12bc7220 */ /* 0x000fe20000410000 */
[----:B------:R-:W-:-:S03]  /*4ec0*/  @P5 FADD.FTZ R193, R174, R193 ;  /* 0x000000c1aec15221 */ /* 0x000fc60000010000 */
[----:B------:R-:W-:Y:S01]  /*4ed0*/  @P5 FADD.FTZ R188, R175, R188 ;  /* 0x000000bcafbc5221 */ /* 0x000fe20000010000 */
[C---:B------:R-:W-:Y:S01]  /*4ee0*/  FMUL.FTZ R189, R193.reuse, R19 ;  /* 0x00000013c1bd7220 */ /* 0x040fe20000410000 */
[----:B------:R-:W-:Y:S02]  /*4ef0*/  SEL R182, R193, R182, P6 ;  /* 0x000000b6c1b67207 */ /* 0x000fe40003000000 */
[----:B------:R-:W-:Y:S02]  /*4f00*/  SHF.L.U32 R193, R197, 0x10, RZ ;  /* 0x00000010c5c17819 */ /* 0x000fe400000006ff */
[C---:B------:R-:W-:Y:S01]  /*4f10*/  SEL R183, R188.reuse, R183, P6 ;  /* 0x000000b7bcb77207 */ /* 0x040fe20003000000 */
[----:B------:R-:W-:Y:S01]  /*4f20*/  FMUL.FTZ R188, R188, R19 ;  /* 0x00000013bcbc7220 */ /* 0x000fe20000410000 */
[----:B------:R-:W-:Y:S01]  /*4f30*/  FFMA.FTZ R26, R189, R196, R26 ;  /* 0x000000c4bd1a7223 */ /* 0x000fe2000001001a */
[----:B------:R-:W-:Y:S02]  /*4f40*/  FMUL.FTZ R189, R204, R189 ;  /* 0x000000bdccbd7220 */ /* 0x000fe40000410000 */
[----:B------:R-:W-:Y:S01]  /*4f50*/  FFMA.FTZ R27, R188, R193, R27 ;  /* 0x000000c1bc1b7223 */ /* 0x000fe2000001001b */
[----:B------:R-:W-:Y:S01]  /*4f60*/  FMUL.FTZ R188, R199, R188 ;  /* 0x000000bcc7bc7220 */ /* 0x000fe20000410000 */
[----:B------:R-:W4:Y:S04]  /*4f70*/  LDL R204, [R1+0x68] ;  /* 0x0000680001cc7983 */ /* 0x000f280000100800 */
[----:B------:R-:W4:Y:S01]  /*4f80*/  LDL R199, [R1+0x6c] ;  /* 0x00006c0001c77983 */ /* 0x000f220000100800 */
        /* <DEDUP_REMOVED lines=31> */
[----:B-1----:R-:W-:Y:S01]  /*5180*/  PRMT R188, R190, 0x7632, R188 ;  /* 0x00007632bebc7816 */ /* 0x002fe200000000bc */
[----:B------:R-:W-:-:S03]  /*5190*/  FMUL.FTZ R190, R195, R19 ;  /* 0x00000013c3be7220 */ /* 0x000fc60000410000 */
[----:B------:R-:W-:-:S05]  /*51a0*/  SHF.L.U32 R188, R188, 0x10, RZ ;  /* 0x00000010bcbc7819 */ /* 0x000fca00000006ff */
[----:B------:R-:W-:Y:S01]  /*51b0*/  FFMA.FTZ R21, R190, R188, R21 ;  /* 0x000000bcbe157223 */ /* 0x000fe20000010015 */
[----:B------:R-:W-:-:S04]  /*51c0*/  LEA R188, P5, R200, UR16, 0x4 ;  /* 0x00000010c8bc7c11 */ /* 0x000fc8000f8a20ff */
[----:B------:R-:W-:Y:S02]  /*51d0*/  LEA.HI.X R189, R200, UR17, RZ, 0x4, P5 ;  /* 0x00000011c8bd7c11 */ /* 0x000fe4000a8f24ff */
[----:B------:R-:W-:Y:S01]  /*51e0*/  ISETP.NE.AND P0, PT, R198, RZ, PT ;  /* 0x000000ffc600720c */ /* 0x000fe20003f05270 */
[----:B--2---:R-:W-:Y:S01]  /*51f0*/  FMUL.FTZ R195, R216, R196 ;  /* 0x000000c4d8c37220 */ /* 0x004fe20000410000 */
[----:B---3--:R-:W-:Y:S01]  /*5200*/  FMUL.FTZ R196, R215, R190 ;  /* 0x000000bed7c47220 */ /* 0x008fe20000410000 */
[----:B------:R-:W-:Y:S01]  /*5210*/  FMUL.FTZ R190, R194, R19 ;  /* 0x00000013c2be7220 */ /* 0x000fe20000410000 */
[----:B------:R-:W-:-:S05]  /*5220*/  SHF.L.U32 R19, R191, 0x10, RZ ;  /* 0x00000010bf137819 */ /* 0x000fca00000006ff */
[----:B------:R-:W-:Y:S01]  /*5230*/  FFMA.FTZ R22, R190, R19, R22 ;  /* 0x00000013be167223 */ /* 0x000fe20000010016 */
[----:B------:R-:W-:Y:S01]  /*5240*/  F2FP.BF16.F32.PACK_AB R194, R196, R195 ;  /* 0x000000c3c4c2723e */ /* 0x000fe200000010ff */
[----:B----4-:R-:W-:Y:S01]  /*5250*/  FMUL.FTZ R19, R204, R190 ;  /* 0x000000becc137220 */ /* 0x010fe20000410000 */
[----:B------:R-:W-:-:S05]  /*5260*/  FMUL.FTZ R190, R199, R18 ;  /* 0x00000012c7be7220 */ /* 0x000fca0000410000 */
[----:B------:R-:W-:-:S05]  /*5270*/  F2FP.BF16.F32.PACK_AB R195, R190, R19 ;  /* 0x00000013bec3723e */ /* 0x000fca00000010ff */
[----:B------:R1:W-:Y:S01]  /*5280*/  STG.E.128 desc[UR4][R188.64], R192 ;  /* 0x000000c0bc007986 */ /* 0x0003e2000c101d04 */
[----:B------:R-:W-:-:S04]  /*5290*/  PRMT R19, R191, 0x7632, R19 ;  /* 0x00007632bf137816 */ /* 0x000fc80000000013 */
[----:B------:R-:W-:-:S05]  /*52a0*/  SHF.L.U32 R19, R19, 0x10, RZ ;  /* 0x0000001013137819 */ /* 0x000fca00000006ff */
[----:B------:R-:W-:-:S07]  /*52b0*/  FFMA.FTZ R23, R18, R19, R23 ;  /* 0x0000001312177223 */ /* 0x000fce0000010017 */
.L_x_7307:
[----:B------:R-:W-:Y:S05]  /*52c0*/  BSYNC B1 ;  /* 0x0000000000017941 */ /* 0x000fea0003800000 */
.L_x_7306:
[----:B-----5:R-:W2:Y:S02]  /*52d0*/  LDC.64 R18, c[0x0][0x210] ;  /* 0x00008400ff127b82 */ /* 0x020ea40000000a00 */
[----:B--2---:R-:W-:-:S04]  /*52e0*/  LEA R2, R18, R2, 0x2 ;  /* 0x0000000212027211 */ /* 0x004fc800078e10ff */
[----:B------:R-:W-:-:S13]  /*52f0*/  ISETP.GE.AND P5, PT, R2, R19, PT ;  /* 0x000000130200720c */ /* 0x000fda0003fa6270 */
[----:B------:R-:W-:Y:S05]  /*5300*/  @!P5 BRA `(.L_x_7308) ;  /* 0xffffffb800c4d947 */ /* 0x000fea000383ffff */
.L_x_7286:
[----:B------:R-:W-:Y:S05]  /*5310*/  BSYNC B0 ;  /* 0x0000000000007941 */ /* 0x000fea0003800000 */
.L_x_7285:
[----:B------:R-:W2:Y:S01]  /*5320*/  LDL.LU R18, [R1+0x184] ;  /* 0x0001840001127983 */ /* 0x000ea20000300800 */
[----:B------:R-:W-:-:S03]  /*5330*/  MOV R2, 0x400 ;  /* 0x0000040000027802 */ /* 0x000fc60000000f00 */
[----:B-1----:R-:W4:Y:S01]  /*5340*/  LDL.LU R189, [R1+0x180] ;  /* 0x0001800001bd7983 */ /* 0x002f220000300800 */
[----:B------:R-:W0:Y:S01]  /*5350*/  S2R R188, SR_TID.X ;  /* 0x0000000000bc7919 */ /* 0x000e220000002100 */
[----:B------:R-:W1:Y:S01]  /*5360*/  S2R R3, SR_CgaCtaId ;  /* 0x0000000000037919 */ /* 0x000e620000008800 */
[----:B------:R-:W-:Y:S05]  /*5370*/  WARPSYNC.ALL ;  /* 0x0000000000007948 */ /* 0x000fea0003800000 */
[----:B------:R-:W5:Y:S01]  /*5380*/  S2R R141, SR_CTAID.X ;  /* 0x00000000008d7919 */ /* 0x000f620000002500 */
        /* <DEDUP_REMOVED lines=124> */
[----:B------:R-:W3:Y:S04]  /*5b50*/  LDS R56, [R0] ;  /* 0x0000000000387984 */ /* 0x000ee80000000800 */
[----:B------:R-:W3:Y:S04]  /*5b60*/  LDS R52, [R0+0x200] ;  /* 0x0002000000347984 */ /* 0x000ee80000000800 */
        /* <DEDUP_REMOVED lines=8> */
[----:B------:R1:W3:Y:S04]  /*5bf0*/  LDS R26, [R0+0x3e00] ;  /* 0x003e0000001a7984 */ /* 0x0002e80000000800 */
[----:B------:R2:W3:Y:S01]  /*5c00*/  LDS R30, [R0+0x4000] ;  /* 0x00400000001e7984 */ /* 0x0004e20000000800 */
[----:B-----5:R-:W-:-:S02]  /*5c10*/  IMAD R32, R141, UR6, RZ ;  /* 0x000000068d207c24 */ /* 0x020fc4000f8e02ff */
        /* <DEDUP_REMOVED lines=9> */
[----:B---3--:R-:W-:Y:S01]  /*5cb0*/  FADD.FTZ R94, RZ, R94 ;  /* 0x0000005eff5e7221 */ /* 0x008fe20000010000 */
        /* <DEDUP_REMOVED lines=57> */
.L_x_7310:
[----:B------:R-:W-:Y:S05]  /*6050*/  BSYNC B0 ;  /* 0x0000000000007941 */ /* 0x000fea0003800000 */
.L_x_7309:
        /* <DEDUP_REMOVED lines=18> */
.L_x_7312:
[----:B------:R-:W-:Y:S05]  /*6180*/  BSYNC B0 ;  /* 0x0000000000007941 */ /* 0x000fea0003800000 */
.L_x_7311:
        /* <DEDUP_REMOVED lines=18> */
.L_x_7314:
[----:B------:R-:W-:Y:S05]  /*62b0*/  BSYNC B0 ;  /* 0x0000000000007941 */ /* 0x000fea0003800000 */
.L_x_7313:
        /* <DEDUP_REMOVED lines=129> */
.L_x_7316:
[----:B------:R-:W-:Y:S05]  /*6ad0*/  BSYNC B0 ;  /* 0x0000000000007941 */ /* 0x000fea0003800000 */
.L_x_7315:
        /* <DEDUP_REMOVED lines=18> */
.L_x_7318:
[----:B------:R-:W-:Y:S05]  /*6c00*/  BSYNC B0 ;  /* 0x0000000000007941 */ /* 0x000fea0003800000 */
.L_x_7317:
        /* <DEDUP_REMOVED lines=18> */
.L_x_7320:
[----:B------:R-:W-:Y:S05]  /*6d30*/  BSYNC B0 ;  /* 0x0000000000007941 */ /* 0x000fea0003800000 */
.L_x_7319:
        /* <DEDUP_REMOVED lines=18> */
.L_x_7322:
[----:B------:R-:W-:Y:S05]  /*6e60*/  BSYNC B0 ;  /* 0x0000000000007941 */ /* 0x000fea0003800000 */
.L_x_7321:
        /* <DEDUP_REMOVED lines=18> */
.L_x_7324:
[----:B------:R-:W-:Y:S05]  /*6f90*/  BSYNC B0 ;  /* 0x0000000000007941 */ /* 0x000fea0003800000 */
.L_x_7323:
        /* <DEDUP_REMOVED lines=18> */
.L_x_7326:
[----:B------:R-:W-:Y:S05]  /*70c0*/  BSYNC B0 ;  /* 0x0000000000007941 */ /* 0x000fea0003800000 */
.L_x_7325:
        /* <DEDUP_REMOVED lines=11> */
.L_x_7297:
[----:B------:R-:W-:Y:S01]  /*7180*/  HFMA2.MMA R190, -RZ, RZ, 0, 5.9604644775390625e-08 ;  /* 0x00000001ffbe7435 */ /* 0x000fe200000001ff */
[----:B------:R-:W-:Y:S01]  /*7190*/  BSSY B1, `(.L_x_7327) ;  /* 0x0000007000017945 */ /* 0x000fe20003800000 */
[----:B-1----:R-:W-:Y:S02]  /*71a0*/  MOV R191, R216 ;  /* 0x000000d800bf7202 */ /* 0x002fe40000000f00 */
[----:B------:R-:W-:Y:S02]  /*71b0*/  MOV R189, 0x1f ;  /* 0x0000001f00bd7802 */ /* 0x000fe40000000f00 */
[----:B------:R-:W-:-:S07]  /*71c0*/  MOV R188, 0xffffffff ;  /* 0xffffffff00bc7802 */ /* 0x000fce0000000f00 */
[----:B0----5:R-:W-:Y:S05]  /*71d0*/  WARPSYNC.COLLECTIVE R188, `(.L_x_7328) ;  /* 0x00000000bc087348 */ /* 0x021fea0003c00000 */
[----:B------:R1:W2:Y:S02]  /*71e0*/  SHFL.BFLY P5, R194, R191, R190, R189 ;  /* 0x0c0000bebfc27389 */ /* 0x0002a400000a00bd */
[----:B012--5:R-:W-:Y:S01]  /*71f0*/  ENDCOLLECTIVE ;  /* 0x000000000000791b */ /* 0x027fe20003800000 */
.L_x_7328:
[----:B------:R-:W-:Y:S05]  /*7200*/  BSYNC B1 ;  /* 0x0000000000017941 */ /* 0x000fea0003800000 */
.L_x_7327:
        /* <DEDUP_REMOVED lines=9> */
.L_x_7329:
        /* <DEDUP_REMOVED lines=8> */
.L_x_7330:
[----:B------:R-:W-:Y:S02]  /*7320*/  MOV R191, R193 ;  /* 0x000000c100bf7202 */ /* 0x000fe40000000f00 */
[----:B------:R-:W-:-:S05]  /*7330*/  MOV R188, R194 ;  /* 0x000000c200bc7202 */ /* 0x000fca0000000f00 */
[----:B------:R-:W-:Y:S01]  /*7340*/  FADD.FTZ R192, R192, R188 ;  /* 0x000000bcc0c07221 */ /* 0x000fe20000010000 */
[----:B------:R-:W-:-:S07]  /*7350*/  MOV R188, 0xffffffff ;  /* 0xffffffff00bc7802 */ /* 0x000fce0000000f00 */
[----:B------:R-:W-:Y:S05]  /*7360*/  WARPSYNC.COLLECTIVE R188, `(.L_x_7331) ;  /* 0x00000000bc087348 */ /* 0x000fea0003c00000 */
[----:B------:R0:W1:Y:S02]  /*7370*/  SHFL.BFLY P5, R194, R191, R190, R189 ;  /* 0x0c0000bebfc27389 */ /* 0x00006400000a00bd */
[----:B01----:R-:W-:Y:S01]  /*7380*/  ENDCOLLECTIVE ;  /* 0x000000000000791b */ /* 0x003fe20003800000 */
.L_x_7331:
        /* <DEDUP_REMOVED lines=8> */
.L_x_7332:
[----:B------:R-:W-:Y:S02]  /*7410*/  MOV R191, R193 ;  /* 0x000000c100bf7202 */ /* 0x000fe40000000f00 */
[----:B------:R-:W-:-:S05]  /*7420*/  MOV R188, R194 ;  /* 0x000000c200bc7202 */ /* 0x000fca0000000f00 */
[----:B------:R-:W-:Y:S01]  /*7430*/  FADD.FTZ R192, R192, R188 ;  /* 0x000000bcc0c07221 */ /* 0x000fe20000010000 */
[----:B------:R-:W-:-:S07]  /*7440*/  MOV R188, 0xffffffff ;  /* 0xffffffff00bc7802 */ /* 0x000fce0000000f00 */
[----:B------:R-:W-:Y:S05]  /*7450*/  WARPSYNC.COLLECTIVE R188, `(.L_x_7333) ;  /* 0x00000000bc087348 */ /* 0x000fea0003c00000 */
[----:B------:R0:W1:Y:S02]  /*7460*/  SHFL.BFLY P5, R194, R191, R190, R189 ;  /* 0x0c0000bebfc27389 */ /* 0x00006400000a00bd */
[----:B01----:R-:W-:Y:S01]  /*7470*/  ENDCOLLECTIVE ;  /* 0x000000000000791b */ /* 0x003fe20003800000 */
.L_x_7333:
        /* <DEDUP_REMOVED lines=8> */
.L_x_7334:
[----:B------:R-:W-:Y:S02]  /*7500*/  MOV R191, R193 ;  /* 0x000000c100bf7202 */ /* 0x000fe40000000f00 */
[----:B------:R-:W-:-:S05]  /*7510*/  MOV R188, R194 ;  /* 0x000000c200bc7202 */ /* 0x000fca0000000f00 */
[----:B------:R-:W-:Y:S01]  /*7520*/  FADD.FTZ R192, R192, R188 ;  /* 0x000000bcc0c07221 */ /* 0x000fe20000010000 */
[----:B------:R-:W-:-:S07]  /*7530*/  MOV R188, 0xffffffff ;  /* 0xffffffff00bc7802 */ /* 0x000fce0000000f00 */
[----:B------:R-:W-:Y:S05]  /*7540*/  WARPSYNC.COLLECTIVE R188, `(.L_x_7335) ;  /* 0x00000000bc087348 */ /* 0x000fea0003c00000 */
[----:B------:R0:W1:Y:S02]  /*7550*/  SHFL.BFLY P5, R194, R191, R190, R189 ;  /* 0x0c0000bebfc27389 */ /* 0x00006400000a00bd */
[----:B01----:R-:W-:Y:S01]  /*7560*/  ENDCOLLECTIVE ;  /* 0x000000000000791b */ /* 0x003fe20003800000 */
.L_x_7335:
        /* <DEDUP_REMOVED lines=8> */
.L_x_7336:
[----:B------:R-:W-:Y:S02]  /*75f0*/  MOV R191, R193 ;  /* 0x000000c100bf7202 */ /* 0x000fe40000000f00 */
[----:B------:R-:W-:-:S07]  /*7600*/  MOV R195, R194 ;  /* 0x000000c200c37202 */ /* 0x000fce0000000f00 */
[----:B------:R-:W-:Y:S05]  /*7610*/  WARPSYNC.COLLECTIVE R188, `(.L_x_7337) ;  /* 0x00000000bc087348 */ /* 0x000fea0003c00000 */
[----:B------:R0:W1:Y:S02]  /*7620*/  SHFL.BFLY P5, R194, R191, R190, R189 ;  /* 0x0c0000bebfc27389 */ /* 0x00006400000a00bd */
[----:B01----:R-:W-:Y:S01]  /*7630*/  ENDCOLLECTIVE ;  /* 0x000000000000791b */ /* 0x003fe20003800000 */
.L_x_7337:
[----:B------:R-:W-:Y:S01]  /*7640*/  MOV R188, R194 ;  /* 0x000000c200bc7202 */ /* 0x000fe20000000f00 */
[----:B------:R-:W-:Y:S06]  /*7650*/  BRA `(.L_x_7338) ;  /* 0xffffffb800447947 */ /* 0x000fec000383ffff */
.L_x_7339:
        /* <DEDUP_REMOVED lines=10> */
.L_x_16946:


//--------------------- .text._ZN10layer_norm13ln_bwd_kernelINS_13Kernel_traitsIf13__nv_bfloat16fS2_fjLj1280ELj1ELj4ELj1ELj16ENS_18Kernel_traits_baseILj1280EfS2_fS2_fjLj128EEEEELb0ELb1ELb0ELb1EEEvNS_9BwdParamsE --------------------------
	.section	.text._ZN10layer_norm13ln_bwd_kernelINS_13Kernel_traitsIf13__nv_bfloat16fS2_fjLj1280ELj1ELj4ELj1ELj16ENS_18Kernel_traits_baseILj1280EfS2_fS2_fjLj128EEEEELb0ELb1ELb0ELb1EEEvNS_9BwdParamsE,"ax",@progbits
	.align	128
        .global         _ZN10layer_norm13ln_bwd_kernelINS_13Kernel_traitsIf13__nv_bfloat16fS2_fjLj1280ELj1ELj4ELj1ELj16ENS_18Kernel_traits_baseILj1280EfS2_fS2_fjLj128EEEEELb0ELb1ELb0ELb1EEEvNS_9BwdParamsE
        .type           _ZN10layer_norm13ln_bwd_kernelINS_13Kernel_traitsIf13__nv_bfloat16fS2_fjLj1280ELj1ELj4ELj1ELj16ENS_18Kernel_traits_baseILj1280EfS2_fS2_fjLj128EEEEELb0ELb1ELb0ELb1EEEvNS_9BwdParamsE,@function
        .size           _ZN10layer_norm13ln_bwd_kernelINS_13Kernel_traitsIf13__nv_bfloat16fS2_fjLj1280ELj1ELj4ELj1ELj16ENS_18Kernel_traits_baseILj1280EfS2_fS2_fjLj128EEEEELb0ELb1ELb0ELb1EEEvNS_9BwdParamsE,(.L_x_16947 - _ZN10layer_norm13ln_bwd_kernelINS_13Kernel_traitsIf13__nv_bfloat16fS2_fjLj1280ELj1ELj4ELj1ELj16ENS_18Kernel_traits_baseILj1280EfS2_fS2_fjLj128EEEEELb0ELb1ELb0ELb1EEEvNS_9BwdParamsE)
        .other          _ZN10layer_norm13ln_bwd_kernelINS_13Kernel_traitsIf13__nv_bfloat16fS2_fjLj1280ELj1ELj4ELj1ELj16ENS_18Kernel_traits_baseILj1280EfS2_fS2_fjLj128EEEEELb0ELb1ELb0ELb1EEEvNS_9BwdParamsE,@"STO_CUDA_ENTRY STV_DEFAULT"
_ZN10layer_norm13ln_bwd_kernelINS_13Kernel_traitsIf13__nv_bfloat16fS2_fjLj1280ELj1ELj4ELj1ELj16ENS_18Kernel_traits_baseILj1280EfS2_fS2_fjLj128EEEEELb0ELb1ELb0ELb1EEEvNS_9BwdParamsE:
.text._ZN10layer_norm13ln_bwd_kernelINS_13Kernel_traitsIf13__nv_bfloat16fS2_fjLj1280ELj1ELj4ELj1ELj16ENS_18Kernel_traits_baseILj1280EfS2_fS2_fjLj128EEEEELb0ELb1ELb0ELb1EEEvNS_9BwdParamsE:
        /* <DEDUP_REMOVED lines=76> */
.L_x_7341:
        /* <DEDUP_REMOVED lines=109> */
[----:B------:R-:W-:Y:S01]  /*0b90*/  HFMA2.MMA R250, -RZ, RZ, 0, 0 ;  /* 0x00000000fffa7435 */ /* 0x000fe200000001ff */
[----:B------:R-:W5:Y:S01]  /*0ba0*/  LDG.E.128 R32, desc[UR4][R2.64] ;  /* 0x0000000402207981 */ /* 0x000f62000c1e1d00 */
[----:B------:R-:W-:Y:S01]  /*0bb0*/  HFMA2.MMA R242, -RZ, RZ, 0, 0 ;  /* 0x00000000fff27435 */ /* 0x000fe200000001ff */
[----:B------:R-:W-:-:S02]  /*0bc0*/  ISETP.NE.AND.EX P0, PT, RZ, UR7, PT, P0 ;  /* 0x00000007ff007c0c */ /* 0x000fc4000bf05300 */
[----:B------:R-:W-:Y:S01]  /*0bd0*/  CS2R R232, SRZ ;  /* 0x0000000000e87805 */ /* 0x000fe2000001ff00 */
[----:B------:R-:W5:Y:S01]  /*0be0*/  LDG.E.128 R36, desc[UR4][R2.64+0x10] ;  /* 0x0000100402247981 */ /* 0x000f62000c1e1d00 */
[----:B------:R-:W-:Y:S02]  /*0bf0*/  CS2R R230, SRZ ;  /* 0x0000000000e67805 */ /* 0x000fe4000001ff00 */
[----:B------:R-:W-:Y:S02]  /*0c00*/  CS2R R228, SRZ ;  /* 0x0000000000e47805 */ /* 0x000fe4000001ff00 */
[----:B------:R-:W-:Y:S01]  /*0c10*/  CS2R R226, SRZ ;  /* 0x0000000000e27805 */ /* 0x000fe2000001ff00 */
[----:B------:R-:W5:Y:S01]  /*0c20*/  LDG.E.128 R40, desc[UR4][R2.64+0x400] ;  /* 0x0004000402287981 */ /* 0x000f62000c1e1d00 */
[----:B------:R-:W-:Y:S02]  /*0c30*/  CS2R R224, SRZ ;  /* 0x0000000000e07805 */ /* 0x000fe4000001ff00 */
[----:B------:R-:W-:-:S02]  /*0c40*/  MOV R6, RZ ;  /* 0x000000ff00067202 */ /* 0x000fc40000000f00 */
[----:B------:R-:W-:Y:S01]  /*0c50*/  CS2R R248, SRZ ;  /* 0x0000000000f87805 */ /* 0x000fe2000001ff00 */
[----:B------:R-:W5:Y:S01]  /*0c60*/  LDG.E.128 R44, desc[UR4][R2.64+0x410] ;  /* 0x00041004022c7981 */ /* 0x000f62000c1e1d00 */
[----:B------:R-:W-:Y:S02]  /*0c70*/  ISETP.NE.AND P4, PT, RZ, UR6, PT ;  /* 0x00000006ff007c0c */ /* 0x000fe4000bf85270 */
[----:B------:R-:W-:Y:S02]  /*0c80*/  CS2R R246, SRZ ;  /* 0x0000000000f67805 */ /* 0x000fe4000001ff00 */
[----:B------:R-:W-:Y:S01]  /*0c90*/  MOV R245, RZ ;  /* 0x000000ff00f57202 */ /* 0x000fe20000000f00 */
[----:B------:R-:W5:Y:S01]  /*0ca0*/  LDG.E.128 R48, desc[UR4][R2.64+0x800] ;  /* 0x0008000402307981 */ /* 0x000f62000c1e1d00 */
[----:B------:R-:W-:-:S03]  /*0cb0*/  MOV R241, RZ ;  /* 0x000000ff00f17202 */ /* 0x000fc60000000f00 */
[----:B------:R-:W5:Y:S04]  /*0cc0*/  LDG.E.128 R52, desc[UR4][R2.64+0x810] ;  /* 0x0008100402347981 */ /* 0x000f68000c1e1d00 */
[----:B------:R-:W5:Y:S04]  /*0cd0*/  LDG.E.128 R56, desc[UR4][R2.64+0xc00] ;  /* 0x000c000402387981 */ /* 0x000f68000c1e1d00 */
[----:B------:R-:W5:Y:S04]  /*0ce0*/  LDG.E.128 R60, desc[UR4][R2.64+0xc10] ;  /* 0x000c1004023c7981 */ /* 0x000f68000c1e1d00 */
[----:B------:R-:W5:Y:S04]  /*0cf0*/  LDG.E.128 R64, desc[UR4][R2.64+0x1000] ;  /* 0x0010000402407981 */ /* 0x000f68000c1e1d00 */
[----:B------:R1:W5:Y:S04]  /*0d00*/  LDG.E.128 R68, desc[UR4][R2.64+0x1010] ;  /* 0x0010100402447981 */ /* 0x000368000c1e1d00 */
[----:B------:R-:W5:Y:S04]  /*0d10*/  LDG.E.128 R72, desc[UR4][R4.64] ;  /* 0x0000000404487981 */ /* 0x000f68000c1e1d00 */
[----:B------:R-:W5:Y:S01]  /*0d20*/  LDG.E.128 R76, desc[UR4][R4.64+0x10] ;  /* 0x00001004044c7981 */ /* 0x000f62000c1e1d00 */
[----:B-1----:R-:W-:-:S03]  /*0d30*/  CS2R R2, SRZ ;  /* 0x0000000000027805 */ /* 0x002fc6000001ff00 */
[----:B------:R-:W5:Y:S04]  /*0d40*/  LDG.E.128 R80, desc[UR4][R4.64+0x400] ;  /* 0x0004000404507981 */ /* 0x000f68000c1e1d00 */
[----:B------:R-:W5:Y:S04]  /*0d50*/  LDG.E.128 R84, desc[UR4][R4.64+0x410] ;  /* 0x0004100404547981 */ /* 0x000f68000c1e1d00 */
[----:B------:R-:W5:Y:S04]  /*0d60*/  LDG.E.128 R88, desc[UR4][R4.64+0x800] ;  /* 0x0008000404587981 */ /* 0x000f68000c1e1d00 */
[----:B------:R-:W5:Y:S04]  /*0d70*/  LDG.E.128 R92, desc[UR4][R4.64+0x810] ;  /* 0x00081004045c7981 */ /* 0x000f68000c1e1d00 */
[----:B------:R-:W5:Y:S04]  /*0d80*/  LDG.E.128 R96, desc[UR4][R4.64+0xc00] ;  /* 0x000c000404607981 */ /* 0x000f68000c1e1d00 */
[----:B------:R-:W5:Y:S04]  /*0d90*/  LDG.E.128 R100, desc[UR4][R4.64+0xc10] ;  /* 0x000c100404647981 */ /* 0x000f68000c1e1d00 */
[----:B------:R-:W5:Y:S04]  /*0da0*/  LDG.E.128 R104, desc[UR4][R4.64+0x1000] ;  /* 0x0010000404687981 */ /* 0x000f68000c1e1d00 */
[----:B------:R1:W5:Y:S02]  /*0db0*/  LDG.E.128 R108, desc[UR4][R4.64+0x1010] ;  /* 0x00101004046c7981 */ /* 0x000364000c1e1d00 */
[----:B01----:R-:W-:-:S07]  /*0dc0*/  CS2R R4, SRZ ;  /* 0x0000000000047805 */ /* 0x003fce000001ff00 */
.L_x_7345:
[----:B------:R-:W0:Y:S01]  /*0dd0*/  S2R R14, SR_TID.X ;  /* 0x00000000000e7919 */ /* 0x000e220000002100 */
[----:B------:R-:W1:Y:S01]  /*0de0*/  LDC.64 R12, c[0x0][0x250] ;  /* 0x00009400ff0c7b82 */ /* 0x000e620000000a00 */
[----:B------:R-:W-:Y:S01]  /*0df0*/  IMAD R10, R18, UR10, RZ ;  /* 0x0000000a120a7c24 */ /* 0x000fe2000f8e02ff */
[----:B------:R-:W-:Y:S01]  /*0e00*/  SHF.R.S32.HI R7, RZ, 0x1f, R18 ;  /* 0x0000001fff077819 */ /* 0x000fe20000011412 */
[----:B------:R-:W2:Y:S03]  /*0e10*/  LDL.LU R236, [R1+0x6c] ;  /* 0x00006c0001ec7983 */ /* 0x000ea60000300800 */
[----:B------:R-:W-:Y:S02]  /*0e20*/  SHF.R.S32.HI R11, RZ, 0x1f, R10 ;  /* 0x0000001fff0b7819 */ /* 0x000fe4000001140a */
[----:B------:R-:W3:Y:S02]  /*0e30*/  @P0 LDC.64 R8, c[0x0][0x270] ;  /* 0x00009c00ff080b82 */ /* 0x000ee40000000a00 */
[----:B------:R-:W-:-:S06]  /*0e40*/  LEA.HI R11, R11, R10, RZ, 0x3 ;  /* 0x0000000a0b0b7211 */ /* 0x000fcc00078f18ff */
[----:B------:R-:W4:Y:S08]  /*0e50*/  LDC.64 R204, c[0x0][0x238] ;  /* 0x00008e00ffcc7b82 */ /* 0x000f300000000a00 */
[----:B------:R-:W4:Y:S01]  /*0e60*/  LDC.64 R220, c[0x0][0x2b8] ;  /* 0x0000ae00ffdc7b82 */ /* 0x000f220000000a00 */
[----:B-1----:R-:W-:Y:S01]  /*0e70*/  IMAD.WIDE R12, R18, 0x4, R12 ;  /* 0x00000004120c7825 */ /* 0x002fe200078e020c */
[----:B0-----:R-:W-:-:S05]  /*0e80*/  LOP3.LUT R123, R14, 0x1f, RZ, 0xc0, !PT ;  /* 0x0000001f0e7b7812 */ /* 0x001fca00078ec0ff */
[----:B------:R0:W2:Y:S01]  /*0e90*/  LDG.E R12, desc[UR4][R12.64] ;  /* 0x000000040c0c7981 */ /* 0x0000a2000c1e1900 */
[C---:B---3--:R-:W-:Y:S01]  /*0ea0*/  @P0 LEA R8, P1, R18.reuse, R8, 0x1 ;  /* 0x0000000812080211 */ /* 0x048fe200078208ff */
[----:B------:R-:W1:Y:S01]  /*0eb0*/  LDC.64 R28, c[0x0][0x2c8] ;  /* 0x0000b200ff1c7b82 */ /* 0x000e620000000a00 */
[----:B------:R-:W-:Y:S02]  /*0ec0*/  LEA.HI.SX32 R123, R11, R123, 0x1d ;  /* 0x0000007b0b7b7211 */ /* 0x000fe400078feaff */
[----:B------:R-:W-:Y:S02]  /*0ed0*/  @P0 LEA.HI.X R9, R18, R9, R7, 0x1, P1 ;  /* 0x0000000912090211 */ /* 0x000fe400008f0c07 */
[C---:B------:R-:W-:Y:S02]  /*0ee0*/  IADD3 R122, R123.reuse, 0x20, RZ ;  /* 0x000000207b7a7810 */ /* 0x040fe40007ffe0ff */
[C---:B------:R-:W-:Y:S01]  /*0ef0*/  IADD3 R197, R123.reuse, 0x40, RZ ;  /* 0x000000407bc57810 */ /* 0x040fe20007ffe0ff */
[----:B------:R-:W3:Y:S01]  /*0f00*/  LDC.64 R20, c[0x0][0x258] ;  /* 0x00009600ff147b82 */ /* 0x000ee20000000a00 */
[----:B------:R-:W-:-:S02]  /*0f10*/  IADD3 R177, R123, 0x60, RZ ;  /* 0x000000607bb17810 */ /* 0x000fc40007ffe0ff */
[C---:B0-----:R-:W-:Y:S01]  /*0f20*/  IADD3 R13, R123.reuse, 0x80, RZ ;  /* 0x000000807b0d7810 */ /* 0x041fe20007ffe0ff */
[C---:B----4-:R-:W-:Y:S01]  /*0f30*/  IMAD.WIDE.U32 R116, R123.reuse, 0x20, R204 ;  /* 0x000000207b747825 */ /* 0x050fe200078e00cc */
[----:B------:R-:W4:Y:S03]  /*0f40*/  @P0 LDG.E.U16 R7, desc[UR4][R8.64] ;  /* 0x0000000408070981 */ /* 0x000f26000c1e1500 */
[----:B------:R-:W-:-:S04]  /*0f50*/  IMAD.WIDE.U32 R24, R123, 0x10, R220 ;  /* 0x000000107b187825 */ /* 0x000fc800078e00dc */
[--C-:B------:R-:W-:Y:S02]  /*0f60*/  IMAD.WIDE.U32 R172, R122, 0x20, R204.reuse ;  /* 0x000000207aac7825 */ /* 0x100fe400078e00cc */
[----:B------:R-:W4:Y:S02]  /*0f70*/  LDG.E.128 R24, desc[UR4][R24.64] ;  /* 0x0000000418187981 */ /* 0x000f24000c1e1d00 */
[--C-:B------:R-:W-:Y:S02]  /*0f80*/  IMAD.WIDE.U32 R184, R197, 0x20, R204.reuse ;  /* 0x00000020c5b87825 */ /* 0x100fe400078e00cc */
[----:B------:R-:W4:Y:S02]  /*0f90*/  LDG.E.128 R8, desc[UR4][R116.64] ;  /* 0x0000000474087981 */ /* 0x000f24000c1e1d00 */
[--C-:B------:R-:W-:Y:S02]  /*0fa0*/  IMAD.WIDE.U32 R192, R177, 0x20, R204.reuse ;  /* 0x00000020b1c07825 */ /* 0x100fe400078e00cc */
[----:B------:R-:W4:Y:S02]  /*0fb0*/  LDG.E.128 R124, desc[UR4][R172.64] ;  /* 0x00000004ac7c7981 */ /* 0x000f24000c1e1d00 */
[----:B------:R-:W-:-:S02]  /*0fc0*/  IMAD.WIDE.U32 R204, R13, 0x20, R204 ;  /* 0x000000200dcc7825 */ /* 0x000fc400078e00cc */
[----:B------:R-:W4:Y:S02]  /*0fd0*/  LDG.E.128 R188, desc[UR4][R192.64] ;  /* 0x00000004c0bc7981 */ /* 0x000f24000c1e1d00 */
[--C-:B------:R-:W-:Y:S02]  /*0fe0*/  IMAD.WIDE.U32 R208, R122, 0x10, R220.reuse ;  /* 0x000000107ad07825 */ /* 0x100fe400078e00dc */
[----:B------:R-:W4:Y:S02]  /*0ff0*/  LDG.E.128 R116, desc[UR4][R116.64+0x10] ;  /* 0x0000100474747981 */ /* 0x000f24000c1e1d00 */
[--C-:B------:R-:W-:Y:S02]  /*1000*/  IMAD.WIDE.U32 R212, R197, 0x10, R220.reuse ;  /* 0x00000010c5d47825 */ /* 0x100fe400078e00dc */
[----:B------:R-:W4:Y:S02]  /*1010*/  LDG.E.128 R200, desc[UR4][R204.64] ;  /* 0x00000004ccc87981 */ /* 0x000f24000c1e1d00 */
[----:B------:R-:W-:-:S02]  /*1020*/  IMAD.WIDE.U32 R216, R177, 0x10, R220 ;  /* 0x00000010b1d87825 */ /* 0x000fc400078e00dc */
[----:B------:R-:W4:Y:S02]  /*1030*/  LDG.E.128 R172, desc[UR4][R172.64+0x10] ;  /* 0x00001004acac7981 */ /* 0x000f24000c1e1d00 */
[----:B------:R-:W-:Y:S02]  /*1040*/  IMAD.WIDE.U32 R220, R13, 0x10, R220 ;  /* 0x000000100ddc7825 */ /* 0x000fe400078e00dc */
[----:B------:R-:W4:Y:S04]  /*1050*/  LDG.E.128 R216, desc[UR4][R216.64] ;  /* 0x00000004d8d87981 */ /* 0x000f28000c1e1d00 */
[----:B------:R-:W4:Y:S04]  /*1060*/  LDG.E.128 R204, desc[UR4][R204.64+0x10] ;  /* 0x00001004cccc7981 */ /* 0x000f28000c1e1d00 */
[----:B------:R-:W4:Y:S04]  /*1070*/  LDG.E.128 R180, desc[UR4][R184.64] ;  /* 0x00000004b8b47981 */ /* 0x000f28000c1e1d00 */
[----:B------:R-:W4:Y:S01]  /*1080*/  LDG.E.128 R220, desc[UR4][R220.64] ;  /* 0x00000004dcdc7981 */ /* 0x000f22000c1e1d00 */
[----:B-1----:R-:W-:Y:S01]  /*1090*/  ISETP.NE.U32.AND P1, PT, R28, RZ, PT ;  /* 0x000000ff1c00720c */ /* 0x002fe20003f25070 */
[----:B---3--:R-:W-:-:S02]  /*10a0*/  IMAD.WIDE R20, R18, 0x4, R20 ;  /* 0x0000000412147825 */ /* 0x008fc400078e0214 */
[----:B------:R-:W3:Y:S01]  /*10b0*/  LDG.E.128 R192, desc[UR4][R192.64+0x10] ;  /* 0x00001004c0c07981 */ /* 0x000ee2000c1e1d00 */
[----:B------:R-:W-:-:S03]  /*10c0*/  ISETP.NE.AND.EX P1, PT, R29, RZ, PT, P1 ;  /* 0x000000ff1d00720c */ /* 0x000fc60003f25310 */
[----:B------:R-:W3:Y:S04]  /*10d0*/  LDG.E.128 R208, desc[UR4][R208.64] ;  /* 0x00000004d0d07981 */ /* 0x000ee8000c1e1d00 */
[----:B------:R-:W3:Y:S04]  /*10e0*/  LDG.E.128 R184, desc[UR4][R184.64+0x10] ;  /* 0x00001004b8b87981 */ /* 0x000ee8000c1e1d00 */
[----:B------:R-:W3:Y:S02]  /*10f0*/  LDG.E.128 R212, desc[UR4][R212.64] ;  /* 0x00000004d4d47981 */ /* 0x000ee4000c1e1d00 */
[----:B------:R-:W0:Y:S02]  /*1100*/  @P1 LDC.64 R14, c[0x0][0x2c8] ;  /* 0x0000b200ff0e1b82 */ /* 0x000e240000000a00 */
[----:B------:R-:W3:Y:S06]  /*1110*/  LDG.E R20, desc[UR4][R20.64] ;  /* 0x0000000414147981 */ /* 0x000eec000c1e1900 */
[----:B------:R-:W1:Y:S08]  /*1120*/  @P1 LDC.64 R30, c[0x0][0x2c8] ;  /* 0x0000b200ff1e1b82 */ /* 0x000e700000000a00 */
[----:B------:R-:W1:Y:S01]  /*1130*/  @P1 LDC.64 R22, c[0x0][0x2c8] ;  /* 0x0000b200ff161b82 */ /* 0x000e620000000a00 */
[----:B0-----:R-:W-:-:S05]  /*1140*/  @P1 IMAD.WIDE.U32 R14, R123, 0x20, R14 ;  /* 0x000000207b0e1825 */ /* 0x001fca00078e000e */
[----:B-----5:R-:W5:Y:S04]  /*1150*/  @P1 LDG.E.128 R128, desc[UR4][R14.64] ;  /* 0x000000040e801981 */ /* 0x020f68000c1e1d00 */
[----:B------:R0:W5:Y:S02]  /*1160*/  @P1 LDG.E.128 R132, desc[UR4][R14.64+0x10] ;  /* 0x000010040e841981 */ /* 0x000164000c1e1d00 */
[----:B0-----:R-:W0:Y:S02]  /*1170*/  @P1 LDC.64 R14, c[0x0][0x2c8] ;  /* 0x0000b200ff0e1b82 */ /* 0x001e240000000a00 */
[----:B0-----:R-:W-:-:S05]  /*1180*/  @P1 IMAD.WIDE.U32 R14, R177, 0x20, R14 ;  /* 0x00000020b10e1825 */ /* 0x001fca00078e000e */
[----:B------:R-:W5:Y:S04]  /*1190*/  @P1 LDG.E.128 R152, desc[UR4][R14.64] ;  /* 0x000000040e981981 */ /* 0x000f68000c1e1d00 */
[----:B------:R0:W5:Y:S01]  /*11a0*/  @P1 LDG.E.128 R156, desc[UR4][R14.64+0x10] ;  /* 0x000010040e9c1981 */ /* 0x000162000c1e1d00 */
[----:B--2---:R-:W-:Y:S02]  /*11b0*/  FSEL R12, R12, RZ, !P4 ;  /* 0x000000ff0c0c7208 */ /* 0x004fe40006000000 */
[----:B----4-:R-:W-:-:S03]  /*11c0*/  PRMT R234, R27, 0x7632, R234 ;  /* 0x000076321bea7816 */ /* 0x010fc600000000ea */
[C---:B------:R-:W-:Y:S01]  /*11d0*/  FADD.FTZ R121, -R12.reuse, R9 ;  /* 0x000000090c797221 */ /* 0x040fe20000010100 */
[C---:B------:R-:W-:Y:S02]  /*11e0*/  FADD.FTZ R235, -R12.reuse, R118 ;  /* 0x000000760ceb7221 */ /* 0x040fe40000010100 */
[----:B------:R-:W2:Y:S01]  /*11f0*/  LDL.LU R118, [R1+0x64] ;  /* 0x0000640001767983 */ /* 0x000ea20000300800 */
[C---:B0-----:R-:W-:Y:S01]  /*1200*/  FADD.FTZ R15, -R12.reuse, R174 ;  /* 0x000000ae0c0f7221 */ /* 0x041fe20000010100 */
[----:B------:R-:W-:Y:S01]  /*1210*/  FADD.FTZ R174, -R12, R188 ;  /* 0x000000bc0cae7221 */ /* 0x000fe20000010100 */
[----:B------:R-:W-:Y:S01]  /*1220*/  PRMT R251, R216, 0x7632, R251 ;  /* 0x00007632d8fb7816 */ /* 0x000fe200000000fb */
[----:B------:R-:W-:Y:S01]  /*1230*/  FADD.FTZ R238, -R12, R204 ;  /* 0x000000cc0cee7221 */ /* 0x000fe20000010100 */
[----:B------:R-:W-:Y:S01]  /*1240*/  SHF.L.U32 R204, R216, 0x10, RZ ;  /* 0x00000010d8cc7819 */ /* 0x000fe200000006ff */
[----:B------:R-:W-:Y:S02]  /*1250*/  FADD.FTZ R9, -R12, R181 ;  /* 0x000000b50c097221 */ /* 0x000fe40000010100 */
[----:B------:R-:W4:Y:S01]  /*1260*/  LDL.LU R181, [R1+0x7c] ;  /* 0x00007c0001b57983 */ /* 0x000f220000300800 */
[----:B------:R-:W-:-:S02]  /*1270*/  PRMT R216, R220, 0x7632, R216 ;  /* 0x00007632dcd87816 */ /* 0x000fc400000000d8 */
[----:B------:R-:W-:Y:S02]  /*1280*/  SHF.L.U32 R188, R220, 0x10, RZ ;  /* 0x00000010dcbc7819 */ /* 0x000fe400000006ff */
[----:B------:R-:W-:Y:S02]  /*1290*/  MOV R220, R234 ;  /* 0x000000ea00dc7202 */ /* 0x000fe40000000f00 */
[----:B------:R-:W4:Y:S01]  /*12a0*/  LDL.LU R234, [R1+0x74] ;  /* 0x0000740001ea7983 */ /* 0x000f220000300800 */
[----:B-1----:R-:W-:Y:S01]  /*12b0*/  @P1 IMAD.WIDE.U32 R30, R122, 0x20, R30 ;  /* 0x000000207a1e1825 */ /* 0x002fe200078e001e */
[----:B------:R-:W-:-:S04]  /*12c0*/  PRMT R178, R25, 0x7632, R178 ;  /* 0x0000763219b27816 */ /* 0x000fc800000000b2 */
[----:B------:R-:W5:Y:S04]  /*12d0*/  @P1 LDG.E.128 R136, desc[UR4][R30.64] ;  /* 0x000000041e881981 */ /* 0x000f68000c1e1d00 */
[----:B------:R0:W5:Y:S01]  /*12e0*/  @P1 LDG.E.128 R140, desc[UR4][R30.64+0x10] ;  /* 0x000010041e8c1981 */ /* 0x000162000c1e1d00 */
[----:B------:R-:W-:Y:S01]  /*12f0*/  SHF.L.U32 R25, R25, 0x10, RZ ;  /* 0x0000001019197819 */ /* 0x000fe200000006ff */
[----:B------:R-:W-:Y:S01]  /*1300*/  @P1 IMAD.WIDE.U32 R22, R197, 0x20, R22 ;  /* 0x00000020c5161825 */ /* 0x000fe200078e0016 */
[----:B------:R-:W-:Y:S02]  /*1310*/  MOV R17, 0x3f800000 ;  /* 0x3f80000000117802 */ /* 0x000fe40000000f00 */
[----:B0-----:R-:W-:Y:S01]  /*1320*/  PRMT R31, R24, 0x7632, R31 ;  /* 0x00007632181f7816 */ /* 0x001fe2000000001f */
[----:B------:R-:W-:Y:S01]  /*1330*/  FADD.FTZ R19, -R12, R8 ;  /* 0x000000080c137221 */ /* 0x000fe20000010100 */
[----:B------:R-:W-:-:S02]  /*1340*/  SHF.L.U32 R24, R24, 0x10, RZ ;  /* 0x0000001018187819 */ /* 0x000fc400000006ff */
[----:B------:R-:W-:Y:S01]  /*1350*/  PRMT R179, R26, 0x7632, R179 ;  /* 0x000076321ab37816 */ /* 0x000fe200000000b3 */
[C---:B------:R-:W-:Y:S01]  /*1360*/  FADD.FTZ R8, -R12.reuse, R175 ;  /* 0x000000af0c087221 */ /* 0x040fe20000010100 */
[----:B------:R-:W-:Y:S01]  /*1370*/  @P0 SHF.L.U32 R17, R7, 0x10, RZ ;  /* 0x0000001007110819 */ /* 0x000fe200000006ff */
[----:B------:R-:W-:Y:S01]  /*1380*/  FADD.FTZ R7, -R12, R191 ;  /* 0x000000bf0c077221 */ /* 0x000fe20000010100 */
[----:B------:R-:W-:Y:S01]  /*1390*/  SHF.L.U32 R26, R26, 0x10, RZ ;  /* 0x000000101a1a7819 */ /* 0x000fe200000006ff */
[C---:B---3--:R-:W-:Y:S01]  /*13a0*/  FADD.FTZ R176, -R12.reuse, R192 ;  /* 0x000000c00cb07221 */ /* 0x048fe20000010100 */
[----:B------:R-:W-:Y:S01]  /*13b0*/  FADD.FTZ R236, R25, R236 ;  /* 0x000000ec19ec7221 */ /* 0x000fe20000010000 */
[C---:B------:R-:W-:Y:S01]  /*13c0*/  FADD.FTZ R16, -R12.reuse, R11 ;  /* 0x0000000b0c107221 */ /* 0x040fe20000010100 */
[----:B------:R-:W5:Y:S01]  /*13d0*/  @P1 LDG.E.128 R144, desc[UR4][R22.64] ;  /* 0x0000000416901981 */ /* 0x000f62000c1e1d00 */
[C---:B------:R-:W-:Y:S01]  /*13e0*/  FADD.FTZ R116, -R12.reuse, R116 ;  /* 0x000000740c747221 */ /* 0x040fe20000010100 */
[C---:B------:R-:W-:Y:S01]  /*13f0*/  FADD.FTZ R14, -R12.reuse, R172 ;  /* 0x000000ac0c0e7221 */ /* 0x040fe20000010100 */
[C---:B------:R-:W-:Y:S01]  /*1400*/  FADD.FTZ R175, -R12.reuse, R189 ;  /* 0x000000bd0caf7221 */ /* 0x040fe20000010100 */
[----:B------:R0:W5:Y:S01]  /*1410*/  @P1 LDG.E.128 R148, desc[UR4][R22.64+0x10] ;  /* 0x0000100416941981 */ /* 0x000162000c1e1d00 */
        /* <DEDUP_REMOVED lines=29> */
[----:B------:R-:W-:Y:S01]  /*15f0*/  FMUL.FTZ R30, R20, R19 ;  /* 0x00000013141e7220 */ /* 0x000fe20000410000 */
[----:B------:R-:W-:-:S02]  /*1600*/  SHF.L.U32 R207, R214, 0x10, RZ ;  /* 0x00000010d6cf7819 */ /* 0x000fc400000006ff */
[----:B------:R-:W-:Y:S01]  /*1610*/  SHF.L.U32 R27, R27, 0x10, RZ ;  /* 0x000000101b1b7819 */ /* 0x000fe200000006ff */
[C---:B------:R-:W-:Y:S01]  /*1620*/  FMUL.FTZ R235, R20.reuse, R235 ;  /* 0x000000eb14eb7220 */ /* 0x040fe20000410000 */
[----:B------:R-:W-:Y:S02]  /*1630*/  PRMT R214, R219, 0x7632, R214 ;  /* 0x00007632dbd67816 */ /* 0x000fe400000000d6 */
[----:B------:R-:W-:Y:S01]  /*1640*/  PRMT R252, R217, 0x7632, R252 ;  /* 0x00007632d9fc7816 */ /* 0x000fe200000000fc */
[C---:B------:R-:W-:Y:S01]  /*1650*/  FMUL.FTZ R121, R20.reuse, R121 ;  /* 0x0000007914797220 */ /* 0x040fe20000410000 */
[----:B------:R-:W-:Y:S01]  /*1660*/  SHF.L.U32 R12, R219, 0x10, RZ ;  /* 0x00000010db0c7819 */ /* 0x000fe200000006ff */
[----:B------:R-:W-:Y:S01]  /*1670*/  FMUL.FTZ R119, R20, R16 ;  /* 0x0000001014777220 */ /* 0x000fe20000410000 */
[----:B------:R-:W-:Y:S01]  /*1680*/  SHF.L.U32 R16, R31, 0x10, RZ ;  /* 0x000000101f107819 */ /* 0x000fe200000006ff */
[-C--:B------:R-:W-:Y:S01]  /*1690*/  FFMA.FTZ R242, R30, R24.reuse, R242 ;  /* 0x000000181ef27223 */ /* 0x080fe200000100f2 */
[----:B------:R-:W-:Y:S01]  /*16a0*/  FMUL.FTZ R31, R32, R24 ;  /* 0x00000018201f7220 */ /* 0x000fe20000410000 */
[----:B--2---:R-:W-:Y:S01]  /*16b0*/  FADD.FTZ R118, R24, R118 ;  /* 0x0000007618767221 */ /* 0x004fe20000010000 */
[----:B----4-:R-:W-:-:S04]  /*16c0*/  FADD.FTZ R234, R26, R234 ;  /* 0x000000ea1aea7221 */ /* 0x010fc80000010000 */
[----:B------:R-:W-:Y:S01]  /*16d0*/  STL [R1+0x64], R118 ;  /* 0x0000647601007387 */ /* 0x000fe20000100800 */
[----:B------:R-:W-:Y:S01]  /*16e0*/  SHF.L.U32 R178, R178, 0x10, RZ ;  /* 0x00000010b2b27819 */ /* 0x000fe200000006ff */
[----:B------:R-:W0:Y:S02]  /*16f0*/  @P1 LDC.64 R10, c[0x0][0x2c8] ;  /* 0x0000b200ff0a1b82 */ /* 0x000e240000000a00 */
[----:B------:R-:W2:Y:S04]  /*1700*/  LDL.LU R219, [R1+0x60] ;  /* 0x0000600001db7983 */ /* 0x000ea80000300800 */
[----:B------:R1:W-:Y:S02]  /*1710*/  STL [R1+0x6c], R236 ;  /* 0x00006cec01007387 */ /* 0x0003e40000100800 */
[----:B-1----:R-:W-:-:S02]  /*1720*/  FMUL.FTZ R236, R20, R116 ;  /* 0x0000007414ec7220 */ /* 0x002fc40000410000 */
[----:B------:R-:W3:Y:S02]  /*1730*/  LDL.LU R116, [R1+0x68] ;  /* 0x0000680001747983 */ /* 0x000ee40000300800 */
[-C--:B------:R-:W-:Y:S02]  /*1740*/  FFMA.FTZ R248, R236, R26.reuse, R248 ;  /* 0x0000001aecf87223 */ /* 0x080fe400000100f8 */
[----:B------:R-:W4:Y:S04]  /*1750*/  LDL.LU R24, [R1+0x70] ;  /* 0x0000700001187983 */ /* 0x000f280000300800 */
[----:B------:R1:W-:Y:S02]  /*1760*/  STL [R1+0x74], R234 ;  /* 0x000074ea01007387 */ /* 0x0003e40000100800 */
[----:B-1----:R-:W-:-:S02]  /*1770*/  FMUL.FTZ R234, R36, R26 ;  /* 0x0000001a24ea7220 */ /* 0x002fc40000410000 */
[----:B------:R-:W4:Y:S01]  /*1780*/  LDL.LU R26, [R1+0x78] ;  /* 0x00007800011a7983 */ /* 0x000f220000300800 */
[----:B------:R-:W-:Y:S01]  /*1790*/  SHF.L.U32 R179, R179, 0x10, RZ ;  /* 0x00000010b3b37819 */ /* 0x000fe200000006ff */
[----:B------:R-:W-:Y:S01]  /*17a0*/  FADD.FTZ R181, R27, R181 ;  /* 0x000000b51bb57221 */ /* 0x000fe20000010000 */
[----:B------:R-:W-:Y:S02]  /*17b0*/  SHF.L.U32 R19, R220, 0x10, RZ ;  /* 0x00000010dc137819 */ /* 0x000fe400000006ff */
[----:B------:R-:W-:Y:S02]  /*17c0*/  SHF.L.U32 R202, R217, 0x10, RZ ;  /* 0x00000010d9ca7819 */ /* 0x000fe400000006ff */
[----:B------:R1:W-:Y:S01]  /*17d0*/  STL [R1+0x7c], R181 ;  /* 0x00007cb501007387 */ /* 0x0003e20000100800 */
[C---:B------:R-:W-:Y:S01]  /*17e0*/  PRMT R217, R223.reuse, 0x7632, R217 ;  /* 0x00007632dfd97816 */ /* 0x040fe200000000d9 */
[----:B------:R-:W-:Y:S01]  /*17f0*/  FMUL.FTZ R120, R20, R120 ;  /* 0x0000007814787220 */ /* 0x000fe20000410000 */
[----:B------:R-:W-:Y:S01]  /*1800*/  SHF.L.U32 R23, R223, 0x10, RZ ;  /* 0x00000010df177819 */ /* 0x000fe200000006ff */
[-C--:B------:R-:W-:Y:S01]  /*1810*/  FFMA.FTZ R250, R235, R27.reuse, R250 ;  /* 0x0000001bebfa7223 */ /* 0x080fe200000100fa */
[----:B------:R-:W-:Y:S01]  /*1820*/  FMUL.FTZ R223, R38, R27 ;  /* 0x0000001b26df7220 */ /* 0x000fe20000410000 */
[----:B------:R-:W-:Y:S01]  /*1830*/  PRMT R180, R218, 0x7632, R180 ;  /* 0x00007632dab47816 */ /* 0x000fe200000000b4 */
[-C--:B------:R-:W-:Y:S01]  /*1840*/  FFMA.FTZ R246, R120, R25.reuse, R246 ;  /* 0x0000001978f67223 */ /* 0x080fe200000100f6 */
[----:B------:R-:W-:Y:S01]  /*1850*/  FMUL.FTZ R118, R34, R25 ;  /* 0x0000001922767220 */ /* 0x000fe20000410000 */
[-C--:B------:R-:W-:Y:S01]  /*1860*/  FFMA.FTZ R241, R121, R16.reuse, R241 ;  /* 0x0000001079f17223 */ /* 0x080fe200000100f1 */
[C---:B-1----:R-:W-:Y:S01]  /*1870*/  FMUL.FTZ R181, R20.reuse, R117 ;  /* 0x0000007514b57220 */ /* 0x042fe20000410000 */
[----:B------:R-:W-:Y:S01]  /*1880*/  FMUL.FTZ R117, R33, R16 ;  /* 0x0000001021757220 */ /* 0x000fe20000410000 */
[----:B------:R-:W-:Y:S01]  /*1890*/  MOV R25, R180 ;  /* 0x000000b400197202 */ /* 0x000fe20000000f00 */
[----:B------:R-:W-:Y:S01]  /*18a0*/  FMUL.FTZ R180, R20, R21 ;  /* 0x0000001514b47220 */ /* 0x000fe20000410000 */
[----:B------:R-:W-:-:S03]  /*18b0*/  FFMA.FTZ R245, R119, R178, R245 ;  /* 0x000000b277f57223 */ /* 0x000fc600000100f5 */
[----:B------:R-:W-:Y:S01]  /*18c0*/  FFMA.FTZ R249, R180, R19, R249 ;  /* 0x00000013b4f97223 */ /* 0x000fe200000100f9 */
[----:B--2---:R-:W-:-:S05]  /*18d0*/  FADD.FTZ R219, R16, R219 ;  /* 0x000000db10db7221 */ /* 0x004fca0000010000 */
[----:B------:R1:W-:Y:S04]  /*18e0*/  STL [R1+0x60], R219 ;  /* 0x000060db01007387 */ /* 0x0003e80000100800 */
[----:B-1----:R-:W2:Y:S01]  /*18f0*/  LDL.LU R219, [R1+0x84] ;  /* 0x0000840001db7983 */ /* 0x002ea20000300800 */
[----:B---3--:R-:W-:-:S03]  /*1900*/  FADD.FTZ R116, R178, R116 ;  /* 0x00000074b2747221 */ /* 0x008fc60000010000 */
[----:B------:R-:W3:Y:S01]  /*1910*/  LDL.LU R27, [R1+0x4] ;  /* 0x00000400011b7983 */ /* 0x000ee20000300800 */
[----:B----4-:R-:W-:-:S03]  /*1920*/  FADD.FTZ R24, R179, R24 ;  /* 0x00000018b3187221 */ /* 0x010fc60000010000 */
[----:B------:R-:W-:Y:S04]  /*1930*/  STL [R1+0x68], R116 ;  /* 0x0000687401007387 */ /* 0x000fe80000100800 */
[----:B------:R1:W-:Y:S01]  /*1940*/  STL [R1+0x70], R24 ;  /* 0x0000701801007387 */ /* 0x0003e20000100800 */
[----:B------:R-:W-:-:S03]  /*1950*/  FADD.FTZ R26, R19, R26 ;  /* 0x0000001a131a7221 */ /* 0x000fc60000010000 */
[----:B-1----:R-:W4:Y:S04]  /*1960*/  LDL.LU R24, [R1+0x8c] ;  /* 0x00008c0001187983 */ /* 0x002f280000300800 */
[----:B------:R-:W4:Y:S01]  /*1970*/  LDL.LU R16, [R1+0xc] ;  /* 0x00000c0001107983 */ /* 0x000f220000300800 */
[----:B------:R-:W-:-:S03]  /*1980*/  FMUL.FTZ R116, R35, R178 ;  /* 0x000000b223747220 */ /* 0x000fc60000410000 */
[----:B------:R1:W-:Y:S01]  /*1990*/  STL [R1+0x78], R26 ;  /* 0x0000781a01007387 */ /* 0x0003e20000100800 */
[----:B------:R-:W-:-:S03]  /*19a0*/  FMUL.FTZ R178, R39, R19 ;  /* 0x0000001327b27220 */ /* 0x000fc60000410000 */
[----:B-1----:R-:W4:Y:S04]  /*19b0*/  LDL.LU R26, [R1+0x94] ;  /* 0x00009400011a7983 */ /* 0x002f280000300800 */
[----:B------:R-:W4:Y:S04]  /*19c0*/  LDL.LU R21, [R1+0x14] ;  /* 0x0000140001157983 */ /* 0x000f280000300800 */
[----:B------:R-:W4:Y:S01]  /*19d0*/  LDL.LU R19, [R1+0x9c] ;  /* 0x00009c0001137983 */ /* 0x000f220000300800 */
[----:B0-----:R-:W-:Y:S01]  /*19e0*/  @P1 IMAD.WIDE.U32 R10, R13, 0x20, R10 ;  /* 0x000000200d0a1825 */ /* 0x001fe200078e000a */
[----:B------:R-:W-:-:S03]  /*19f0*/  SHF.L.U32 R194, R208, 0x10, RZ ;  /* 0x00000010d0c27819 */ /* 0x000fc600000006ff */
[----:B------:R-:W-:Y:S01]  /*1a00*/  FMUL.FTZ R124, R20, R124 ;  /* 0x0000007c147c7220 */ /* 0x000fe20000410000 */
[C---:B------:R-:W-:Y:S02]  /*1a10*/  PRMT R190, R209.reuse, 0x7632, R190 ;  /* 0x00007632d1be7816 */ /* 0x040fe400000000be */
[----:B------:R-:W-:Y:S01]  /*1a20*/  SHF.L.U32 R209, R209, 0x10, RZ ;  /* 0x00000010d1d17819 */ /* 0x000fe200000006ff */
[----:B------:R-:W5:Y:S01]  /*1a30*/  @P1 LDG.E.128 R160, desc[UR4][R10.64] ;  /* 0x000000040aa01981 */ /* 0x000f62000c1e1d00 */
[----:B------:R-:W-:Y:S01]  /*1a40*/  PRMT R195, R208, 0x7632, R195 ;  /* 0x00007632d0c37816 */ /* 0x000fe200000000c3 */
[----:B------:R-:W-:Y:S01]  /*1a50*/  FMUL.FTZ R126, R20, R126 ;  /* 0x0000007e147e7220 */ /* 0x000fe20000410000 */
[C---:B------:R-:W-:Y:S01]  /*1a60*/  PRMT R240, R215.reuse, 0x7632, R240 ;  /* 0x00007632d7f07816 */ /* 0x040fe200000000f0 */
[----:B------:R0:W5:Y:S01]  /*1a70*/  @P1 LDG.E.128 R164, desc[UR4][R10.64+0x10] ;  /* 0x000010040aa41981 */ /* 0x000162000c1e1d00 */
[----:B------:R-:W-:Y:S02]  /*1a80*/  SHF.L.U32 R208, R215, 0x10, RZ ;  /* 0x00000010d7d07819 */ /* 0x000fe400000006ff */
[----:B------:R-:W-:-:S02]  /*1a90*/  PRMT R215, R222, 0x7632, R215 ;  /* 0x00007632ded77816 */ /* 0x000fc400000000d7 */
[C---:B------:R-:W-:Y:S02]  /*1aa0*/  PRMT R193, R211.reuse, 0x7632, R193 ;  /* 0x00007632d3c17816 */ /* 0x040fe400000000c1 */
[----:B------:R-:W-:Y:S02]  /*1ab0*/  SHF.L.U32 R211, R211, 0x10, RZ ;  /* 0x00000010d3d37819 */ /* 0x000fe400000006ff */
[----:B0-----:R-:W-:Y:S02]  /*1ac0*/  SHF.L.U32 R10, R222, 0x10, RZ ;  /* 0x00000010de0a7819 */ /* 0x001fe400000006ff */
[----:B------:R-:W-:Y:S01]  /*1ad0*/  SHF.L.U32 R222, R190, 0x10, RZ ;  /* 0x00000010bede7819 */ /* 0x000fe200000006ff */
[----:B------:R-:W-:Y:S01]  /*1ae0*/  FMUL.FTZ R190, R20, R14 ;  /* 0x0000000e14be7220 */ /* 0x000fe20000410000 */
[----:B--2---:R-:W-:Y:S01]  /*1af0*/  FADD.FTZ R219, R194, R219 ;  /* 0x000000dbc2db7221 */ /* 0x004fe20000010000 */
[----:B---3--:R-:W-:-:S04]  /*1b00*/  FFMA.FTZ R27, R124, R194, R27 ;  /* 0x000000c27c1b7223 */ /* 0x008fc8000001001b */
[----:B------:R-:W-:Y:S04]  /*1b10*/  STL [R1+0x84], R219 ;  /* 0x000084db01007387 */ /* 0x000fe80000100800 */
[----:B------:R-:W-:Y:S01]  /*1b20*/  STL [R1+0x4], R27 ;  /* 0x0000041b01007387 */ /* 0x000fe20000100800 */
[----:B----4-:R-:W-:Y:S01]  /*1b30*/  FADD.FTZ R24, R209, R24 ;  /* 0x00000018d1187221 */ /* 0x010fe20000010000 */
[----:B------:R-:W-:-:S04]  /*1b40*/  FFMA.FTZ R16, R126, R209, R16 ;  /* 0x000000d17e107223 */ /* 0x000fc80000010010 */
[----:B------:R0:W-:Y:S04]  /*1b50*/  STL [R1+0x8c], R24 ;  /* 0x00008c1801007387 */ /* 0x0001e80000100800 */
[----:B0-----:R-:W2:Y:S01]  /*1b60*/  LDL.LU R24, [R1+0x1c] ;  /* 0x00001c0001187983 */ /* 0x001ea20000300800 */
[----:B------:R-:W-:-:S03]  /*1b70*/  FADD.FTZ R26, R192, R26 ;  /* 0x0000001ac01a7221 */ /* 0x000fc60000010000 */
[----:B------:R-:W-:Y:S01]  /*1b80*/  STL [R1+0xc], R16 ;  /* 0x00000c1001007387 */ /* 0x000fe20000100800 */
[----:B------:R-:W-:-:S03]  /*1b90*/  FFMA.FTZ R21, R190, R192, R21 ;  /* 0x000000c0be157223 */ /* 0x000fc60000010015 */
[----:B------:R0:W-:Y:S01]  /*1ba0*/  STL [R1+0x94], R26 ;  /* 0x0000941a01007387 */ /* 0x0001e20000100800 */
[----:B------:R-:W-:-:S03]  /*1bb0*/  FADD.FTZ R19, R211, R19 ;  /* 0x00000013d3137221 */ /* 0x000fc60000010000 */
[----:B------:R-:W-:Y:S01]  /*1bc0*/  STL [R1+0x14], R21 ;  /* 0x0000141501007387 */ /* 0x000fe20000100800 */
[----:B0-----:R-:W-:Y:S02]  /*1bd0*/  MOV R26, R25 ;  /* 0x00000019001a7202 */ /* 0x001fe40000000f00 */
[----:B------:R-:W-:Y:S02]  /*1be0*/  MOV R25, R215 ;  /* 0x000000d700197202 */ /* 0x000fe40000000f00 */
[----:B------:R-:W3:Y:S04]  /*1bf0*/  LDL.LU R215, [R1+0xa4] ;  /* 0x0000a40001d77983 */ /* 0x000ee80000300800 */
[----:B------:R0:W-:Y:S04]  /*1c00*/  STL [R1+0x9c], R19 ;  /* 0x00009c1301007387 */ /* 0x0001e80000100800 */
[----:B0-----:R-:W4:Y:S01]  /*1c10*/  LDL.LU R19, [R1+0x24] ;  /* 0x0000240001137983 */ /* 0x001f220000300800 */
[----:B------:R-:W-:Y:S01]  /*1c20*/  SHF.L.U32 R16, R191, 0x10, RZ ;  /* 0x00000010bf107819 */ /* 0x000fe200000006ff */
[----:B------:R-:W-:Y:S01]  /*1c30*/  FMUL.FTZ R191, R20, R15 ;  /* 0x0000000f14bf7220 */ /* 0x000fe20000410000 */
[----:B------:R-:W-:Y:S01]  /*1c40*/  PRMT R205, R212, 0x7632, R205 ;  /* 0x00007632d4cd7816 */ /* 0x000fe200000000cd */
[----:B------:R-:W-:Y:S01]  /*1c50*/  FMUL.FTZ R172, R20, R172 ;  /* 0x000000ac14ac7220 */ /* 0x000fe20000410000 */
[----:B------:R-:W-:-:S02]  /*1c60*/  SHF.L.U32 R212, R212, 0x10, RZ ;  /* 0x00000010d4d47819 */ /* 0x000fc400000006ff */
[C---:B------:R-:W-:Y:S02]  /*1c70*/  PRMT R206, R213.reuse, 0x7632, R206 ;  /* 0x00007632d5ce7816 */ /* 0x040fe400000000ce */
[----:B------:R-:W-:Y:S02]  /*1c80*/  SHF.L.U32 R200, R213, 0x10, RZ ;  /* 0x00000010d5c87819 */ /* 0x000fe400000006ff */
[----:B------:R-:W-:Y:S02]  /*1c90*/  PRMT R213, R221, 0x7632, R213 ;  /* 0x00007632ddd57816 */ /* 0x000fe400000000d5 */
[----:B------:R-:W-:Y:S01]  /*1ca0*/  SHF.L.U32 R15, R193, 0x10, RZ ;  /* 0x00000010c10f7819 */ /* 0x000fe200000006ff */
[----:B------:R-:W-:Y:S01]  /*1cb0*/  FMUL.FTZ R193, R46, R211 ;  /* 0x000000d32ec17220 */ /* 0x000fe20000410000 */
[----:B------:R-:W-:Y:S01]  /*1cc0*/  FMUL.FTZ R219, R40, R194 ;  /* 0x000000c228db7220 */ /* 0x000fe20000410000 */
[C---:B------:R-:W-:Y:S01]  /*1cd0*/  FMUL.FTZ R194, R20.reuse, R173 ;  /* 0x000000ad14c27220 */ /* 0x040fe20000410000 */
[----:B------:R-:W-:Y:S01]  /*1ce0*/  FMUL.FTZ R173, R20, R9 ;  /* 0x0000000914ad7220 */ /* 0x000fe20000410000 */
[----:B--2---:R-:W-:-:S05]  /*1cf0*/  FFMA.FTZ R24, R191, R211, R24 ;  /* 0x000000d3bf187223 */ /* 0x004fca0000010018 */
[----:B------:R0:W-:Y:S04]  /*1d00*/  STL [R1+0x1c], R24 ;  /* 0x00001c1801007387 */ /* 0x0001e80000100800 */
[----:B------:R-:W2:Y:S04]  /*1d10*/  LDL.LU R27, [R1+0x2c] ;  /* 0x00002c00011b7983 */ /* 0x000ea80000300800 */
[----:B------:R-:W2:Y:S01]  /*1d20*/  LDL.LU R14, [R1+0x34] ;  /* 0x00003400010e7983 */ /* 0x000ea20000300800 */
[----:B0-----:R-:W-:Y:S01]  /*1d30*/  MOV R24, R213 ;  /* 0x000000d500187202 */ /* 0x001fe20000000f00 */
[----:B------:R-:W-:-:S02]  /*1d40*/  FMUL.FTZ R213, R20, R182 ;  /* 0x000000b614d57220 */ /* 0x000fc40000410000 */
[----:B------:R-:W2:Y:S04]  /*1d50*/  LDL.LU R211, [R1+0xac] ;  /* 0x0000ac0001d37983 */ /* 0x000ea80000300800 */
[----:B------:R-:W2:Y:S01]  /*1d60*/  LDL.LU R182, [R1+0xb4] ;  /* 0x0000b40001b67983 */ /* 0x000ea20000300800 */
[----:B---3--:R-:W-:Y:S01]  /*1d70*/  FADD.FTZ R215, R212, R215 ;  /* 0x000000d7d4d77221 */ /* 0x008fe20000010000 */
[----:B----4-:R-:W-:-:S05]  /*1d80*/  FFMA.FTZ R19, R172, R212, R19 ;  /* 0x000000d4ac137223 */ /* 0x010fca0000010013 */
[----:B------:R0:W-:Y:S04]  /*1d90*/  STL [R1+0x24], R19 ;  /* 0x0000241301007387 */ /* 0x0001e80000100800 */
[----:B0-----:R-:W3:Y:S04]  /*1da0*/  LDL.LU R19, [R1+0xbc] ;  /* 0x0000bc0001137983 */ /* 0x001ee80000300800 */
[----:B------:R0:W-:Y:S04]  /*1db0*/  STL [R1+0xa4], R215 ;  /* 0x0000a4d701007387 */ /* 0x0001e80000100800 */
[----:B------:R-:W4:Y:S01]  /*1dc0*/  LDL.LU R9, [R1+0x3c] ;  /* 0x00003c0001097983 */ /* 0x000f220000300800 */
[----:B------:R-:W-:Y:S01]  /*1dd0*/  FMUL.FTZ R220, R42, R209 ;  /* 0x000000d12adc7220 */ /* 0x000fe20000410000 */
[----:B------:R-:W-:-:S02]  /*1de0*/  MOV R209, R217 ;  /* 0x000000d900d17202 */ /* 0x000fc40000000f00 */
[----:B------:R-:W-:Y:S01]  /*1df0*/  SHF.L.U32 R217, R205, 0x10, RZ ;  /* 0x00000010cdd97819 */ /* 0x000fe200000006ff */
[C---:B------:R-:W-:Y:S01]  /*1e00*/  FMUL.FTZ R205, R20.reuse, R184 ;  /* 0x000000b814cd7220 */ /* 0x040fe20000410000 */
[----:B------:R-:W-:Y:S02]  /*1e10*/  SHF.L.U32 R11, R221, 0x10, RZ ;  /* 0x00000010dd0b7819 */ /* 0x000fe400000006ff */
[----:B------:R-:W-:Y:S01]  /*1e20*/  SHF.L.U32 R221, R195, 0x10, RZ ;  /* 0x00000010c3dd7819 */ /* 0x000fe200000006ff */
[----:B------:R-:W-:Y:S01]  /*1e30*/  FMUL.FTZ R195, R20, R8 ;  /* 0x0000000814c37220 */ /* 0x000fe20000410000 */
[----:B------:R-:W-:Y:S01]  /*1e40*/  SHF.L.U32 R8, R206, 0x10, RZ ;  /* 0x00000010ce087819 */ /* 0x000fe200000006ff */
[----:B------:R-:W-:Y:S01]  /*1e50*/  FMUL.FTZ R206, R20, R186 ;  /* 0x000000ba14ce7220 */ /* 0x000fe20000410000 */
[----:B------:R-:W-:Y:S01]  /*1e60*/  MOV R21, R214 ;  /* 0x000000d600157202 */ /* 0x000fe20000000f00 */
[----:B0-----:R-:W-:Y:S01]  /*1e70*/  FMUL.FTZ R215, R48, R212 ;  /* 0x000000d430d77220 */ /* 0x001fe20000410000 */
[----:B------:R-:W-:-:S02]  /*1e80*/  SHF.L.U32 R212, R240, 0x10, RZ ;  /* 0x00000010f0d47819 */ /* 0x000fc400000006ff */
[----:B------:R-:W-:Y:S01]  /*1e90*/  MOV R240, R21 ;  /* 0x0000001500f07202 */ /* 0x000fe20000000f00 */
[----:B------:R-:W-:Y:S01]  /*1ea0*/  FMUL.FTZ R214, R20, R183 ;  /* 0x000000b714d67220 */ /* 0x000fe20000410000 */
[----:B--2---:R-:W-:Y:S01]  /*1eb0*/  FFMA.FTZ R27, R213, R200, R27 ;  /* 0x000000c8d51b7223 */ /* 0x004fe2000001001b */
[----:B------:R-:W-:Y:S01]  /*1ec0*/  FFMA.FTZ R14, R205, R207, R14 ;  /* 0x000000cfcd0e7223 */ /* 0x000fe2000001000e */
[----:B------:R-:W-:-:S03]  /*1ed0*/  FADD.FTZ R211, R200, R211 ;  /* 0x000000d3c8d37221 */ /* 0x000fc60000010000 */
[----:B------:R-:W-:Y:S01]  /*1ee0*/  STL [R1+0x2c], R27 ;  /* 0x00002c1b01007387 */ /* 0x000fe20000100800 */
[----:B------:R-:W-:-:S03]  /*1ef0*/  FADD.FTZ R182, R207, R182 ;  /* 0x000000b6cfb67221 */ /* 0x000fc60000010000 */
[----:B------:R0:W-:Y:S04]  /*1f00*/  STL [R1+0xac], R211 ;  /* 0x0000acd301007387 */ /* 0x0001e80000100800 */
[----:B------:R-:W-:Y:S04]  /*1f10*/  STL [R1+0xb4], R182 ;  /* 0x0000b4b601007387 */ /* 0x000fe80000100800 */
[----:B------:R1:W-:Y:S04]  /*1f20*/  STL [R1+0x34], R14 ;  /* 0x0000340e01007387 */ /* 0x0003e80000100800 */
[----:B------:R-:W2:Y:S01]  /*1f30*/  LDL.LU R21, [R1+0x44] ;  /* 0x0000440001157983 */ /* 0x000ea20000300800 */
[----:B0-----:R-:W-:Y:S01]  /*1f40*/  SHF.L.U32 R211, R210, 0x10, RZ ;  /* 0x00000010d2d37819 */ /* 0x001fe200000006ff */
[----:B------:R-:W-:Y:S01]  /*1f50*/  FMUL.FTZ R210, R20, R187 ;  /* 0x000000bb14d27220 */ /* 0x000fe20000410000 */
[----:B-1----:R-:W-:Y:S01]  /*1f60*/  MOV R14, R209 ;  /* 0x000000d1000e7202 */ /* 0x002fe20000000f00 */
[----:B---3--:R-:W-:-:S05]  /*1f70*/  FADD.FTZ R19, R208, R19 ;  /* 0x00000013d0137221 */ /* 0x008fca0000010000 */
[----:B------:R-:W-:Y:S01]  /*1f80*/  STL [R1+0xbc], R19 ;  /* 0x0000bc1301007387 */ /* 0x000fe20000100800 */
[----:B----4-:R-:W-:-:S03]  /*1f90*/  FFMA.FTZ R9, R206, R208, R9 ;  /* 0x000000d0ce097223 */ /* 0x010fc60000010009 */
[----:B------:R-:W3:Y:S04]  /*1fa0*/  LDL.LU R182, [R1+0x4c] ;  /* 0x00004c0001b67983 */ /* 0x000ee80000300800 */
[----:B------:R0:W-:Y:S01]  /*1fb0*/  STL [R1+0x3c], R9 ;  /* 0x00003c0901007387 */ /* 0x0001e20000100800 */
[----:B------:R-:W-:-:S03]  /*1fc0*/  FMUL.FTZ R209, R20, R185 ;  /* 0x000000b914d17220 */ /* 0x000fc60000410000 */
[----:B------:R-:W4:Y:S04]  /*1fd0*/  LDL.LU R183, [R1+0xd4] ;  /* 0x0000d40001b77983 */ /* 0x000f280000300800 */
[----:B------:R-:W4:Y:S04]  /*1fe0*/  LDL.LU R184, [R1+0x54] ;  /* 0x0000540001b87983 */ /* 0x000f280000300800 */
[----:B------:R-:W4:Y:S04]  /*1ff0*/  LDL.LU R186, [R1+0xdc] ;  /* 0x0000dc0001ba7983 */ /* 0x000f280000300800 */
[----:B0-----:R-:W4:Y:S04]  /*2000*/  LDL.LU R9, [R1+0x5c] ;  /* 0x00005c0001097983 */ /* 0x001f280000300800 */
[----:B------:R-:W4:Y:S04]  /*2010*/  LDL.LU R185, [R1+0xcc] ;  /* 0x0000cc0001b97983 */ /* 0x000f280000300800 */
[----:B------:R-:W4:Y:S01]  /*2020*/  LDL.LU R187, [R1+0xc4] ;  /* 0x0000c40001bb7983 */ /* 0x000f220000300800 */
[C---:B------:R-:W-:Y:S01]  /*2030*/  FMUL.FTZ R174, R20.reuse, R174 ;  /* 0x000000ae14ae7220 */ /* 0x040fe20000410000 */
[----:B------:R-:W-:Y:S01]  /*2040*/  FMUL.FTZ R196, R20, R196 ;  /* 0x000000c414c47220 */ /* 0x000fe20000410000 */
[----:B------:R-:W-:-:S02]  /*2050*/  SHF.L.U32 R218, R218, 0x10, RZ ;  /* 0x00000010dada7819 */ /* 0x000fc400000006ff */
[----:B--2---:R-:W-:-:S05]  /*2060*/  FFMA.FTZ R21, R174, R204, R21 ;  /* 0x000000ccae157223 */ /* 0x004fca0000010015 */
[----:B------:R-:W-:Y:S01]  /*2070*/  STL [R1+0x44], R21 ;  /* 0x0000441501007387 */ /* 0x000fe20000100800 */
[----:B---3--:R-:W-:Y:S01]  /*2080*/  FFMA.FTZ R182, R196, R202, R182 ;  /* 0x000000cac4b67223 */ /* 0x008fe200000100b6 */
[----:B----4-:R-:W-:Y:S01]  /*2090*/  FADD.FTZ R183, R218, R183 ;  /* 0x000000b7dab77221 */ /* 0x010fe20000010000 */
[----:B------:R-:W-:Y:S01]  /*20a0*/  FADD.FTZ R185, R202, R185 ;  /* 0x000000b9cab97221 */ /* 0x000fe20000010000 */
[----:B------:R-:W-:-:S05]  /*20b0*/  FADD.FTZ R187, R204, R187 ;  /* 0x000000bbccbb7221 */ /* 0x000fca0000010000 */
[----:B------:R-:W-:Y:S04]  /*20c0*/  STL [R1+0xc4], R187 ;  /* 0x0000c4bb01007387 */ /* 0x000fe80000100800 */
[----:B------:R-:W-:Y:S04]  /*20d0*/  STL [R1+0xcc], R185 ;  /* 0x0000ccb901007387 */ /* 0x000fe80000100800 */
[----:B------:R0:W-:Y:S01]  /*20e0*/  STL [R1+0x4c], R182 ;  /* 0x00004cb601007387 */ /* 0x0001e20000100800 */
[----:B------:R-:W-:-:S03]  /*20f0*/  FADD.FTZ R186, R12, R186 ;  /* 0x000000ba0cba7221 */ /* 0x000fc60000010000 */
[----:B------:R1:W-:Y:S01]  /*2100*/  STL [R1+0xd4], R183 ;  /* 0x0000d4b701007387 */ /* 0x0003e20000100800 */
[C---:B0-----:R-:W-:Y:S01]  /*2110*/  FMUL.FTZ R182, R20.reuse, R176 ;  /* 0x000000b014b67220 */ /* 0x041fe20000410000 */
[----:B-1----:R-:W-:-:S03]  /*2120*/  FMUL.FTZ R183, R20, R22 ;  /* 0x0000001614b77220 */ /* 0x002fc60000410000 */
[----:B------:R-:W-:Y:S01]  /*2130*/  FFMA.FTZ R184, R182, R218, R184 ;  /* 0x000000dab6b87223 */ /* 0x000fe200000100b8 */
[----:B------:R-:W-:Y:S01]  /*2140*/  FFMA.FTZ R9, R183, R12, R9 ;  /* 0x0000000cb7097223 */ /* 0x000fe20000010009 */
[----:B------:R-:W-:-:S03]  /*2150*/  SHF.L.U32 R21, R252, 0x10, RZ ;  /* 0x00000010fc157819 */ /* 0x000fc600000006ff */
[----:B------:R0:W-:Y:S01]  /*2160*/  STL [R1+0x54], R184 ;  /* 0x000054b801007387 */ /* 0x0001e20000100800 */
[----:B------:R-:W-:-:S03]  /*2170*/  FMUL.FTZ R187, R20, R199 ;  /* 0x000000c714bb7220 */ /* 0x000fc60000410000 */
[----:B------:R-:W-:Y:S04]  /*2180*/  STL [R1+0xdc], R186 ;  /* 0x0000dcba01007387 */ /* 0x000fe80000100800 */
[----:B------:R-:W2:Y:S01]  /*2190*/  LDL.LU R252, [R1] ;  /* 0x0000000001fc7983 */ /* 0x000ea20000300800 */
[----:B0-----:R-:W-:-:S03]  /*21a0*/  FMUL.FTZ R184, R60, R218 ;  /* 0x000000da3cb87220 */ /* 0x001fc60000410000 */
[----:B------:R0:W-:Y:S04]  /*21b0*/  STL [R1+0x5c], R9 ;  /* 0x00005c0901007387 */ /* 0x0001e80000100800 */
[----:B------:R-:W3:Y:S04]  /*21c0*/  LDL.LU R218, [R1+0x80] ;  /* 0x0000800001da7983 */ /* 0x000ee80000300800 */
[----:B------:R-:W4:Y:S01]  /*21d0*/  LDL.LU R199, [R1+0x8] ;  /* 0x0000080001c77983 */ /* 0x000f220000300800 */
[----:B0-----:R-:W-:-:S03]  /*21e0*/  FMUL.FTZ R9, R20, R189 ;  /* 0x000000bd14097220 */ /* 0x001fc60000410000 */
[----:B------:R-:W4:Y:S01]  /*21f0*/  LDL.LU R189, [R1+0x88] ;  /* 0x0000880001bd7983 */ /* 0x000f220000300800 */
[C---:B------:R-:W-:Y:S01]  /*2200*/  FMUL.FTZ R125, R20.reuse, R125 ;  /* 0x0000007d147d7220 */ /* 0x040fe20000410000 */
[----:B------:R-:W-:Y:S01]  /*2210*/  MOV R19, R24 ;  /* 0x0000001800137202 */ /* 0x000fe20000000f00 */
[----:B------:R-:W-:Y:S01]  /*2220*/  FMUL.FTZ R127, R20, R127 ;  /* 0x0000007f147f7220 */ /* 0x000fe20000410000 */
[----:B------:R-:W-:Y:S01]  /*2230*/  FMUL.FTZ R185, R62, R12 ;  /* 0x0000000c3eb97220 */ /* 0x000fe20000410000 */
[C---:B------:R-:W-:Y:S01]  /*2240*/  FMUL.FTZ R186, R20.reuse, R237 ;  /* 0x000000ed14ba7220 */ /* 0x040fe20000410000 */
[C---:B------:R-:W-:Y:S01]  /*2250*/  FMUL.FTZ R12, R20.reuse, R201 ;  /* 0x000000c9140c7220 */ /* 0x040fe20000410000 */
[----:B------:R-:W-:Y:S01]  /*2260*/  MOV R237, R19 ;  /* 0x0000001300ed7202 */ /* 0x000fe20000000f00 */
[----:B------:R-:W4:Y:S01]  /*2270*/  LDL.LU R201, [R1+0x90] ;  /* 0x0000900001c97983 */ /* 0x000f220000300800 */
[----:B------:R-:W-:-:S03]  /*2280*/  FMUL.FTZ R19, R20, R198 ;  /* 0x000000c614137220 */ /* 0x000fc60000410000 */
[----:B------:R-:W4:Y:S01]  /*2290*/  LDL.LU R198, [R1+0x10] ;  /* 0x0000100001c67983 */ /* 0x000f220000300800 */
[----:B------:R-:W-:Y:S01]  /*22a0*/  SHF.L.U32 R24, R251, 0x10, RZ ;  /* 0x00000010fb187819 */ /* 0x000fe200000006ff */
[----:B--2---:R-:W-:Y:S01]  /*22b0*/  FFMA.FTZ R252, R125, R221, R252 ;  /* 0x000000dd7dfc7223 */ /* 0x004fe200000100fc */
[----:B---3--:R-:W-:-:S04]  /*22c0*/  FADD.FTZ R218, R221, R218 ;  /* 0x000000daddda7221 */ /* 0x008fc80000010000 */
[----:B------:R-:W-:Y:S01]  /*22d0*/  STL [R1], R252 ;  /* 0x000000fc01007387 */ /* 0x000fe20000100800 */
[----:B----4-:R-:W-:-:S03]  /*22e0*/  FFMA.FTZ R199, R127, R222, R199 ;  /* 0x000000de7fc77223 */ /* 0x010fc600000100c7 */
[----:B------:R-:W-:Y:S01]  /*22f0*/  STL [R1+0x80], R218 ;  /* 0x000080da01007387 */ /* 0x000fe20000100800 */
[----:B------:R-:W-:-:S03]  /*2300*/  FADD.FTZ R189, R222, R189 ;  /* 0x000000bddebd7221 */ /* 0x000fc60000010000 */
[----:B------:R0:W-:Y:S04]  /*2310*/  STL [R1+0x8], R199 ;  /* 0x000008c701007387 */ /* 0x0001e80000100800 */
[----:B0-----:R-:W2:Y:S04]  /*2320*/  LDL.LU R199, [R1+0x98] ;  /* 0x0000980001c77983 */ /* 0x001ea80000300800 */
[----:B------:R0:W-:Y:S04]  /*2330*/  STL [R1+0x88], R189 ;  /* 0x000088bd01007387 */ /* 0x0001e80000100800 */
[----:B0-----:R-:W3:Y:S04]  /*2340*/  LDL.LU R189, [R1+0x18] ;  /* 0x0000180001bd7983 */ /* 0x001ee80000300800 */
[----:B------:R-:W4:Y:S01]  /*2350*/  LDL.LU R218, [R1+0x20] ;  /* 0x0000200001da7983 */ /* 0x000f220000300800 */
[----:B------:R-:W-:-:S02]  /*2360*/  SHF.L.U32 R22, R240, 0x10, RZ ;  /* 0x00000010f0167819 */ /* 0x000fc400000006ff */
[----:B------:R-:W-:Y:S01]  /*2370*/  MOV R240, R14 ;  /* 0x0000000e00f07202 */ /* 0x000fe20000000f00 */
[----:B------:R-:W-:Y:S01]  /*2380*/  FADD.FTZ R14, RZ, R31 ;  /* 0x0000001fff0e7221 */ /* 0x000fe20000010000 */
[----:B------:R-:W-:Y:S01]  /*2390*/  MOV R251, R25 ;  /* 0x0000001900fb7202 */ /* 0x000fe20000000f00 */
[----:B------:R-:W-:Y:S02]  /*23a0*/  FFMA.FTZ R25, R30, R31, RZ ;  /* 0x0000001f1e197223 */ /* 0x000fe400000100ff */
[----:B------:R-:W-:Y:S02]  /*23b0*/  FADD.FTZ R14, R14, R117 ;  /* 0x000000750e0e7221 */ /* 0x000fe40000010000 */
[----:B------:R-:W-:Y:S02]  /*23c0*/  FFMA.FTZ R25, R121, R117, R25 ;  /* 0x0000007579197223 */ /* 0x000fe40000010019 */
[----:B------:R-:W-:Y:S02]  /*23d0*/  FADD.FTZ R14, R14, R118 ;  /* 0x000000760e0e7221 */ /* 0x000fe40000010000 */
[----:B------:R-:W-:-:S02]  /*23e0*/  FFMA.FTZ R25, R120, R118, R25 ;  /* 0x0000007678197223 */ /* 0x000fc40000010019 */
[----:B------:R-:W-:Y:S02]  /*23f0*/  FADD.FTZ R14, R14, R116 ;  /* 0x000000740e0e7221 */ /* 0x000fe40000010000 */
[----:B------:R-:W-:Y:S01]  /*2400*/  FFMA.FTZ R25, R119, R116, R25 ;  /* 0x0000007477197223 */ /* 0x000fe20000010019 */
[-C--:B------:R-:W-:Y:S01]  /*2410*/  FFMA.FTZ R247, R181, R179.reuse, R247 ;  /* 0x000000b3b5f77223 */ /* 0x080fe200000100f7 */
[----:B------:R-:W-:Y:S01]  /*2420*/  MOV R27, R216 ;  /* 0x000000d8001b7202 */ /* 0x000fe20000000f00 */
[----:B------:R-:W-:Y:S01]  /*2430*/  FMUL.FTZ R179, R37, R179 ;  /* 0x000000b325b37220 */ /* 0x000fe20000410000 */
[----:B------:R-:W-:Y:S01]  /*2440*/  FADD.FTZ R14, R14, R234 ;  /* 0x000000ea0e0e7221 */ /* 0x000fe20000010000 */
[----:B------:R-:W-:Y:S01]  /*2450*/  FFMA.FTZ R25, R236, R234, R25 ;  /* 0x000000eaec197223 */ /* 0x000fe20000010019 */
[----:B------:R-:W-:Y:S02]  /*2460*/  SHF.L.U32 R176, R27, 0x10, RZ ;  /* 0x000000101bb07819 */ /* 0x000fe400000006ff */
[----:B------:R-:W-:Y:S01]  /*2470*/  FADD.FTZ R27, R14, R179 ;  /* 0x000000b30e1b7221 */ /* 0x000fe20000010000 */
[----:B------:R-:W-:-:S03]  /*2480*/  FFMA.FTZ R25, R181, R179, R25 ;  /* 0x000000b3b5197223 */ /* 0x000fc60000010019 */
[----:B------:R-:W-:Y:S01]  /*2490*/  FADD.FTZ R27, R27, R223 ;  /* 0x000000df1b1b7221 */ /* 0x000fe20000010000 */
[----:B------:R-:W-:Y:S01]  /*24a0*/  FFMA.FTZ R25, R235, R223, R25 ;  /* 0x000000dfeb197223 */ /* 0x000fe20000010019 */
[----:B------:R-:W-:Y:S02]  /*24b0*/  FADD.FTZ R201, R16, R201 ;  /* 0x000000c910c97221 */ /* 0x000fe40000010000 */
[----:B------:R-:W-:Y:S01]  /*24c0*/  FADD.FTZ R27, R27, R178 ;  /* 0x000000b21b1b7221 */ /* 0x000fe20000010000 */
[----:B------:R-:W-:Y:S01]  /*24d0*/  FFMA.FTZ R25, R180, R178, R25 ;  /* 0x000000b2b4197223 */ /* 0x000fe20000010019 */
[----:B------:R-:W-:Y:S01]  /*24e0*/  FFMA.FTZ R198, R194, R16, R198 ;  /* 0x00000010c2c67223 */ /* 0x000fe200000100c6 */
[----:B------:R-:W-:Y:S01]  /*24f0*/  FMUL.FTZ R216, R50, R200 ;  /* 0x000000c832d87220 */ /* 0x000fe20000410000 */
[----:B------:R-:W-:Y:S01]  /*2500*/  FMUL.FTZ R200, R20, R7 ;  /* 0x0000000714c87220 */ /* 0x000fe20000410000 */
[----:B------:R-:W-:Y:S01]  /*2510*/  FMUL.FTZ R221, R41, R221 ;  /* 0x000000dd29dd7220 */ /* 0x000fe20000410000 */
[----:B------:R-:W-:Y:S01]  /*2520*/  FADD.FTZ R27, R27, R219 ;  /* 0x000000db1b1b7221 */ /* 0x000fe20000010000 */
[----:B------:R-:W-:Y:S01]  /*2530*/  FFMA.FTZ R25, R124, R219, R25 ;  /* 0x000000db7c197223 */ /* 0x000fe20000010019 */
[----:B------:R-:W-:Y:S01]  /*2540*/  FMUL.FTZ R7, R20, R203 ;  /* 0x000000cb14077220 */ /* 0x000fe20000410000 */
[----:B------:R0:W-:Y:S01]  /*2550*/  STL [R1+0x90], R201 ;  /* 0x000090c901007387 */ /* 0x0001e20000100800 */
[----:B------:R-:W-:Y:S01]  /*2560*/  FADD.FTZ R27, R27, R221 ;  /* 0x000000dd1b1b7221 */ /* 0x000fe20000010000 */
[----:B------:R-:W-:-:S02]  /*2570*/  FFMA.FTZ R25, R125, R221, R25 ;  /* 0x000000dd7d197223 */ /* 0x000fc40000010019 */
[----:B------:R-:W4:Y:S04]  /*2580*/  LDL.LU R203, [R1+0xa0] ;  /* 0x0000a00001cb7983 */ /* 0x000f280000300800 */
[----:B------:R-:W-:Y:S01]  /*2590*/  STL [R1+0x10], R198 ;  /* 0x000010c601007387 */ /* 0x000fe20000100800 */
[----:B------:R-:W-:-:S03]  /*25a0*/  FADD.FTZ R227, R188, R227 ;  /* 0x000000e3bce37221 */ /* 0x000fc60000010000 */
[----:B0-----:R-:W4:Y:S01]  /*25b0*/  LDL.LU R201, [R1+0x28] ;  /* 0x0000280001c97983 */ /* 0x001f220000300800 */
[-C--:B------:R-:W-:Y:S01]  /*25c0*/  FFMA.FTZ R5, R19, R188.reuse, R5 ;  /* 0x000000bc13057223 */ /* 0x080fe20000010005 */
[----:B------:R-:W-:Y:S01]  /*25d0*/  FMUL.FTZ R14, R64, R188 ;  /* 0x000000bc400e7220 */ /* 0x000fe20000410000 */
[----:B------:R-:W-:Y:S01]  /*25e0*/  FMUL.FTZ R222, R43, R222 ;  /* 0x000000de2bde7220 */ /* 0x000fe20000410000 */
[----:B------:R-:W-:Y:S01]  /*25f0*/  FADD.FTZ R27, R27, R220 ;  /* 0x000000dc1b1b7221 */ /* 0x000fe20000010000 */
[----:B------:R-:W-:-:S03]  /*2600*/  FFMA.FTZ R188, R126, R220, R25 ;  /* 0x000000dc7ebc7223 */ /* 0x000fc60000010019 */
[----:B------:R-:W-:Y:S01]  /*2610*/  FADD.FTZ R25, R27, R222 ;  /* 0x000000de1b197221 */ /* 0x000fe20000010000 */
[----:B------:R-:W-:Y:S01]  /*2620*/  FFMA.FTZ R27, R127, R222, R188 ;  /* 0x000000de7f1b7223 */ /* 0x000fe200000100bc */
[----:B--2---:R-:W-:-:S05]  /*2630*/  FADD.FTZ R199, R15, R199 ;  /* 0x000000c70fc77221 */ /* 0x004fca0000010000 */
[----:B------:R-:W-:Y:S01]  /*2640*/  STL [R1+0x98], R199 ;  /* 0x000098c701007387 */ /* 0x000fe20000100800 */
[----:B---3--:R-:W-:Y:S01]  /*2650*/  FFMA.FTZ R189, R195, R15, R189 ;  /* 0x0000000fc3bd7223 */ /* 0x008fe200000100bd */
[----:B----4-:R-:W-:-:S04]  /*2660*/  FFMA.FTZ R218, R173, R217, R218 ;  /* 0x000000d9adda7223 */ /* 0x010fc800000100da */
[----:B------:R0:W-:Y:S04]  /*2670*/  STL [R1+0x18], R189 ;  /* 0x000018bd01007387 */ /* 0x0001e80000100800 */
[----:B0-----:R-:W2:Y:S04]  /*2680*/  LDL.LU R189, [R1+0xa8] ;  /* 0x0000a80001bd7983 */ /* 0x001ea80000300800 */
[----:B------:R-:W-:Y:S04]  /*2690*/  STL [R1+0x20], R218 ;  /* 0x000020da01007387 */ /* 0x000fe80000100800 */
[----:B------:R-:W3:Y:S01]  /*26a0*/  LDL.LU R188, [R1+0xb0] ;  /* 0x0000b00001bc7983 */ /* 0x000ee20000300800 */
[----:B------:R-:W-:-:S03]  /*26b0*/  FMUL.FTZ R199, R47, R15 ;  /* 0x0000000f2fc77220 */ /* 0x000fc60000410000 */
[----:B------:R-:W4:Y:S01]  /*26c0*/  LDL.LU R15, [R1+0x30] ;  /* 0x00003000010f7983 */ /* 0x000f220000300800 */
[----:B------:R-:W-:-:S05]  /*26d0*/  FADD.FTZ R203, R217, R203 ;  /* 0x000000cbd9cb7221 */ /* 0x000fca0000010000 */
[----:B------:R0:W-:Y:S01]  /*26e0*/  STL [R1+0xa0], R203 ;  /* 0x0000a0cb01007387 */ /* 0x0001e20000100800 */
[----:B------:R-:W-:-:S03]  /*26f0*/  FFMA.FTZ R201, R214, R8, R201 ;  /* 0x00000008d6c97223 */ /* 0x000fc600000100c9 */
[----:B0-----:R-:W4:Y:S04]  /*2700*/  LDL.LU R203, [R1+0xb8] ;  /* 0x0000b80001cb7983 */ /* 0x001f280000300800 */
        /* <DEDUP_REMOVED lines=8> */
[----:B------:R-:W-:Y:S01]  /*2790*/  FMUL.FTZ R192, R44, R192 ;  /* 0x000000c02cc07220 */ /* 0x000fe20000410000 */
[----:B----4-:R-:W-:Y:S01]  /*27a0*/  FFMA.FTZ R15, R209, R211, R15 ;  /* 0x000000d3d10f7223 */ /* 0x010fe2000001000f */
[----:B------:R-:W-:Y:S01]  /*27b0*/  FMUL.FTZ R198, R45, R16 ;  /* 0x000000102dc67220 */ /* 0x000fe20000410000 */
[----:B------:R-:W-:Y:S01]  /*27c0*/  FADD.FTZ R229, R11, R229 ;  /* 0x000000e50be57221 */ /* 0x000fe20000010000 */
[----:B------:R-:W-:Y:S01]  /*27d0*/  FFMA.FTZ R16, R190, R192, R27 ;  /* 0x000000c0be107223 */ /* 0x000fe2000001001b */
[-C--:B------:R-:W-:Y:S01]  /*27e0*/  FFMA.FTZ R3, R9, R11.reuse, R3 ;  /* 0x0000000b09037223 */ /* 0x080fe20000010003 */
[----:B------:R-:W-:Y:S01]  /*27f0*/  FMUL.FTZ R27, R66, R11 ;  /* 0x0000000b421b7220 */ /* 0x000fe20000410000 */
[----:B------:R-:W-:Y:S01]  /*2800*/  SHF.L.U32 R11, R251, 0x10, RZ ;  /* 0x00000010fb0b7819 */ /* 0x000fe200000006ff */
[----:B------:R-:W-:Y:S01]  /*2810*/  STL [R1+0x30], R15 ;  /* 0x0000300f01007387 */ /* 0x000fe20000100800 */
[----:B------:R-:W-:Y:S01]  /*2820*/  MOV R251, R240 ;  /* 0x000000f000fb7202 */ /* 0x000fe20000000f00 */
[----:B------:R-:W-:-:S02]  /*2830*/  FMUL.FTZ R175, R20, R175 ;  /* 0x000000af14af7220 */ /* 0x000fc40000410000 */
[----:B------:R-:W4:Y:S01]  /*2840*/  LDL.LU R240, [R1+0x48] ;  /* 0x0000480001f07983 */ /* 0x000f220000300800 */
[----:B------:R-:W-:Y:S01]  /*2850*/  FADD.FTZ R203, R212, R203 ;  /* 0x000000cbd4cb7221 */ /* 0x000fe20000010000 */
[----:B------:R-:W-:Y:S01]  /*2860*/  FMUL.FTZ R218, R51, R8 ;  /* 0x0000000833da7220 */ /* 0x000fe20000410000 */
[----:B------:R-:W-:Y:S01]  /*2870*/  FMUL.FTZ R8, R20, R238 ;  /* 0x000000ee14087220 */ /* 0x000fe20000410000 */
[----:B------:R-:W-:-:S05]  /*2880*/  FFMA.FTZ R201, R210, R212, R201 ;  /* 0x000000d4d2c97223 */ /* 0x000fca00000100c9 */
[----:B------:R0:W-:Y:S04]  /*2890*/  STL [R1+0x38], R201 ;  /* 0x000038c901007387 */ /* 0x0001e80000100800 */
[----:B------:R1:W-:Y:S04]  /*28a0*/  STL [R1+0xb8], R203 ;  /* 0x0000b8cb01007387 */ /* 0x0003e80000100800 */
[----:B0-----:R-:W4:Y:S04]  /*28b0*/  LDL.LU R201, [R1+0xc8] ;  /* 0x0000c80001c97983 */ /* 0x001f280000300800 */
[----:B------:R-:W4:Y:S01]  /*28c0*/  LDL.LU R238, [R1+0xd0] ;  /* 0x0000d00001ee7983 */ /* 0x000f220000300800 */
[-C--:B-1----:R-:W-:Y:S01]  /*28d0*/  FMUL.FTZ R203, R57, R24.reuse ;  /* 0x0000001839cb7220 */ /* 0x082fe20000410000 */
[----:B--2---:R-:W-:-:S05]  /*28e0*/  FFMA.FTZ R189, R175, R24, R189 ;  /* 0x00000018afbd7223 */ /* 0x004fca00000100bd */
[----:B------:R-:W-:Y:S01]  /*28f0*/  STL [R1+0x40], R189 ;  /* 0x000040bd01007387 */ /* 0x000fe20000100800 */
[----:B---3--:R-:W-:-:S05]  /*2900*/  FADD.FTZ R188, R24, R188 ;  /* 0x000000bc18bc7221 */ /* 0x008fca0000010000 */
[----:B------:R0:W-:Y:S04]  /*2910*/  STL [R1+0xc0], R188 ;  /* 0x0000c0bc01007387 */ /* 0x0001e80000100800 */
[----:B0-----:R-:W2:Y:S04]  /*2920*/  LDL.LU R188, [R1+0x50] ;  /* 0x0000500001bc7983 */ /* 0x001ea80000300800 */
[----:B------:R-:W3:Y:S04]  /*2930*/  LDL.LU R189, [R1+0xd8] ;  /* 0x0000d80001bd7983 */ /* 0x000ee80000300800 */
[----:B------:R-:W3:Y:S01]  /*2940*/  LDL.LU R24, [R1+0x58] ;  /* 0x0000580001187983 */ /* 0x000ee20000300800 */
        /* <DEDUP_REMOVED lines=9> */
[----:B------:R-:W-:Y:S02]  /*29e0*/  FADD.FTZ R25, R25, R215 ;  /* 0x000000d719197221 */ /* 0x000fe40000010000 */
[----:B------:R-:W-:Y:S02]  /*29f0*/  FFMA.FTZ R16, R173, R217, R16 ;  /* 0x000000d9ad107223 */ /* 0x000fe40000010010 */
[----:B------:R-:W-:Y:S02]  /*2a00*/  FADD.FTZ R25, R25, R217 ;  /* 0x000000d919197221 */ /* 0x000fe40000010000 */
[----:B------:R-:W-:-:S02]  /*2a10*/  FFMA.FTZ R16, R213, R216, R16 ;  /* 0x000000d8d5107223 */ /* 0x000fc40000010010 */
[----:B------:R-:W-:Y:S01]  /*2a20*/  FADD.FTZ R25, R25, R216 ;  /* 0x000000d819197221 */ /* 0x000fe20000010000 */
[----:B------:R-:W-:Y:S01]  /*2a30*/  FMUL.FTZ R207, R52, R207 ;  /* 0x000000cf34cf7220 */ /* 0x000fe20000410000 */
[----:B------:R-:W-:Y:S02]  /*2a40*/  FFMA.FTZ R16, R214, R218, R16 ;  /* 0x000000dad6107223 */ /* 0x000fe40000010010 */
[----:B------:R-:W-:Y:S01]  /*2a50*/  FADD.FTZ R25, R25, R218 ;  /* 0x000000da19197221 */ /* 0x000fe20000010000 */
[----:B------:R-:W-:Y:S01]  /*2a60*/  FMUL.FTZ R211, R53, R211 ;  /* 0x000000d335d37220 */ /* 0x000fe20000410000 */
[----:B------:R-:W-:Y:S02]  /*2a70*/  FFMA.FTZ R15, R205, R207, R16 ;  /* 0x000000cfcd0f7223 */ /* 0x000fe40000010010 */
[----:B------:R-:W-:Y:S01]  /*2a80*/  FADD.FTZ R25, R25, R207 ;  /* 0x000000cf19197221 */ /* 0x000fe20000010000 */
[----:B------:R-:W-:Y:S01]  /*2a90*/  FMUL.FTZ R208, R54, R208 ;  /* 0x000000d036d07220 */ /* 0x000fe20000410000 */
        /* <DEDUP_REMOVED lines=8> */
[----:B------:R-:W-:Y:S01]  /*2b20*/  FADD.FTZ R231, R10, R231 ;  /* 0x000000e70ae77221 */ /* 0x000fe20000010000 */
[-C--:B------:R-:W-:Y:S01]  /*2b30*/  FFMA.FTZ R0, R8, R10.reuse, R0 ;  /* 0x0000000a08007223 */ /* 0x080fe20000010000 */
[----:B------:R-:W-:Y:S01]  /*2b40*/  FMUL.FTZ R25, R68, R10 ;  /* 0x0000000a44197220 */ /* 0x000fe20000410000 */
[----:B------:R-:W-:Y:S01]  /*2b50*/  FADD.FTZ R10, R16, R204 ;  /* 0x000000cc100a7221 */ /* 0x000fe20000010000 */
[----:B------:R-:W-:Y:S01]  /*2b60*/  FFMA.FTZ R15, R174, R204, R15 ;  /* 0x000000ccae0f7223 */ /* 0x000fe2000001000f */
[----:B----4-:R-:W-:Y:S01]  /*2b70*/  FFMA.FTZ R240, R200, R21, R240 ;  /* 0x00000015c8f07223 */ /* 0x010fe200000100f0 */
[----:B------:R-:W-:Y:S01]  /*2b80*/  FADD.FTZ R201, R21, R201 ;  /* 0x000000c915c97221 */ /* 0x000fe20000010000 */
[----:B------:R-:W-:Y:S01]  /*2b90*/  FMUL.FTZ R202, R58, R202 ;  /* 0x000000ca3aca7220 */ /* 0x000fe20000410000 */
[----:B------:R-:W-:Y:S01]  /*2ba0*/  SHF.L.U32 R26, R26, 0x10, RZ ;  /* 0x000000101a1a7819 */ /* 0x000fe200000006ff */
[----:B------:R-:W-:Y:S01]  /*2bb0*/  FADD.FTZ R10, R10, R203 ;  /* 0x000000cb0a0a7221 */ /* 0x000fe20000010000 */
[----:B------:R-:W-:Y:S01]  /*2bc0*/  FFMA.FTZ R15, R175, R203, R15 ;  /* 0x000000cbaf0f7223 */ /* 0x000fe2000001000f */
[----:B------:R-:W-:Y:S04]  /*2bd0*/  STL [R1+0x48], R240 ;  /* 0x000048f001007387 */ /* 0x000fe80000100800 */
[----:B------:R0:W-:Y:S01]  /*2be0*/  STL [R1+0xc8], R201 ;  /* 0x0000c8c901007387 */ /* 0x0001e20000100800 */
[----:B------:R-:W-:Y:S01]  /*2bf0*/  FFMA.FTZ R15, R196, R202, R15 ;  /* 0x000000cac40f7223 */ /* 0x000fe2000001000f */
[----:B------:R-:W-:Y:S01]  /*2c00*/  FADD.FTZ R238, R26, R238 ;  /* 0x000000ee1aee7221 */ /* 0x000fe20000010000 */
[----:B0-----:R-:W-:Y:S01]  /*2c10*/  FMUL.FTZ R201, R59, R21 ;  /* 0x000000153bc97220 */ /* 0x001fe20000410000 */
[----:B------:R-:W-:-:S03]  /*2c20*/  FADD.FTZ R21, R10, R202 ;  /* 0x000000ca0a157221 */ /* 0x000fc60000010000 */
[----:B------:R-:W-:Y:S01]  /*2c30*/  STL [R1+0xd0], R238 ;  /* 0x0000d0ee01007387 */ /* 0x000fe20000100800 */
[----:B------:R-:W-:Y:S01]  /*2c40*/  FFMA.FTZ R15, R200, R201, R15 ;  /* 0x000000c9c80f7223 */ /* 0x000fe2000001000f */
[----:B------:R-:W-:-:S03]  /*2c50*/  FADD.FTZ R21, R21, R201 ;  /* 0x000000c915157221 */ /* 0x000fc60000010000 */
[----:B------:R-:W-:Y:S01]  /*2c60*/  FFMA.FTZ R15, R182, R184, R15 ;  /* 0x000000b8b60f7223 */ /* 0x000fe2000001000f */
[----:B------:R-:W-:Y:S01]  /*2c70*/  FADD.FTZ R21, R21, R184 ;  /* 0x000000b815157221 */ /* 0x000fe20000010000 */
[-C--:B------:R-:W-:Y:S01]  /*2c80*/  FFMA.FTZ R6, R12, R176.reuse, R6 ;  /* 0x000000b00c067223 */ /* 0x080fe20000010006 */
[----:B------:R-:W-:Y:S01]  /*2c90*/  FADD.FTZ R226, R176, R226 ;  /* 0x000000e2b0e27221 */ /* 0x000fe20000010000 */
[----:B------:R-:W-:Y:S01]  /*2ca0*/  FMUL.FTZ R176, R65, R176 ;  /* 0x000000b041b07220 */ /* 0x000fe20000410000 */
[----:B------:R-:W-:Y:S01]  /*2cb0*/  SHF.L.U32 R237, R237, 0x10, RZ ;  /* 0x00000010eded7819 */ /* 0x000fe200000006ff */
[----:B------:R-:W-:Y:S01]  /*2cc0*/  FMUL.FTZ R10, R20, R239 ;  /* 0x000000ef140a7220 */ /* 0x000fe20000410000 */
[----:B------:R-:W-:Y:S01]  /*2cd0*/  FADD.FTZ R230, R11, R230 ;  /* 0x000000e60be67221 */ /* 0x000fe20000010000 */
[----:B------:R-:W-:Y:S01]  /*2ce0*/  SHF.L.U32 R16, R251, 0x10, RZ ;  /* 0x00000010fb107819 */ /* 0x000fe200000006ff */
[----:B------:R-:W-:Y:S01]  /*2cf0*/  FADD.FTZ R233, R23, R233 ;  /* 0x000000e917e97221 */ /* 0x000fe20000010000 */
[----:B------:R-:W-:Y:S01]  /*2d00*/  FFMA.FTZ R225, R10, R23, R225 ;  /* 0x000000170ae17223 */ /* 0x000fe200000100e1 */
[----:B------:R-:W-:Y:S01]  /*2d10*/  FFMA.FTZ R4, R7, R237, R4 ;  /* 0x000000ed07047223 */ /* 0x000fe20000010004 */
[----:B------:R-:W-:Y:S01]  /*2d20*/  FADD.FTZ R228, R237, R228 ;  /* 0x000000e4ede47221 */ /* 0x000fe20000010000 */
[----:B------:R-:W-:Y:S01]  /*2d30*/  FMUL.FTZ R23, R70, R23 ;  /* 0x0000001746177220 */ /* 0x000fe20000410000 */
[----:B------:R-:W-:Y:S01]  /*2d40*/  FADD.FTZ R232, R16, R232 ;  /* 0x000000e810e87221 */ /* 0x000fe20000010000 */
[----:B------:R-:W-:Y:S01]  /*2d50*/  UMOV UR6, 0xffffffff ;  /* 0xffffffff00067882 */ /* 0x000fe20000000000 */
[----:B--2---:R-:W-:-:S05]  /*2d60*/  FFMA.FTZ R188, R186, R26, R188 ;  /* 0x0000001ababc7223 */ /* 0x004fca00000100bc */
[----:B------:R0:W-:Y:S01]  /*2d70*/  STL [R1+0x50], R188 ;  /* 0x000050bc01007387 */ /* 0x0001e20000100800 */
[----:B---3--:R-:W-:Y:S01]  /*2d80*/  FADD.FTZ R189, R22, R189 ;  /* 0x000000bd16bd7221 */ /* 0x008fe20000010000 */
[----:B------:R-:W-:Y:S01]  /*2d90*/  FFMA.FTZ R24, R187, R22, R24 ;  /* 0x00000016bb187223 */ /* 0x000fe20000010018 */
[----:B0-----:R-:W-:-:S03]  /*2da0*/  FMUL.FTZ R188, R61, R26 ;  /* 0x0000001a3dbc7220 */ /* 0x001fc60000410000 */
[----:B------:R0:W-:Y:S01]  /*2db0*/  STL [R1+0xd8], R189 ;  /* 0x0000d8bd01007387 */ /* 0x0001e20000100800 */
[----:B------:R-:W-:Y:S01]  /*2dc0*/  FADD.FTZ R21, R21, R188 ;  /* 0x000000bc15157221 */ /* 0x000fe20000010000 */
[----:B------:R-:W-:-:S04]  /*2dd0*/  FFMA.FTZ R15, R186, R188, R15 ;  /* 0x000000bcba0f7223 */ /* 0x000fc8000001000f */
[----:B------:R-:W-:Y:S01]  /*2de0*/  FFMA.FTZ R15, R183, R185, R15 ;  /* 0x000000b9b70f7223 */ /* 0x000fe2000001000f */
[----:B0-----:R-:W-:Y:S01]  /*2df0*/  FMUL.FTZ R189, R63, R22 ;  /* 0x000000163fbd7220 */ /* 0x001fe20000410000 */
        /* <DEDUP_REMOVED lines=10> */
[----:B------:R-:W-:Y:S02]  /*2ea0*/  FMUL.FTZ R21, R20, R243 ;  /* 0x000000f314157220 */ /* 0x000fe40000410000 */
[----:B------:R-:W-:Y:S01]  /*2eb0*/  FFMA.FTZ R15, R7, R26, R15 ;  /* 0x0000001a070f7223 */ /* 0x000fe2000001000f */
[----:B------:R-:W-:Y:S01]  /*2ec0*/  FADD.FTZ R22, R22, R26 ;  /* 0x0000001a16167221 */ /* 0x000fe20000010000 */
[----:B------:R0:W-:Y:S01]  /*2ed0*/  STL [R1+0x58], R24 ;  /* 0x0000581801007387 */ /* 0x0001e20000100800 */
[----:B------:R-:W-:-:S02]  /*2ee0*/  FFMA.FTZ R2, R21, R11, R2 ;  /* 0x0000000b15027223 */ /* 0x000fc40000010002 */
[----:B------:R-:W-:Y:S01]  /*2ef0*/  FADD.FTZ R22, R22, R25 ;  /* 0x0000001916167221 */ /* 0x000fe20000010000 */
[----:B0-----:R-:W-:Y:S01]  /*2f00*/  FMUL.FTZ R24, R69, R11 ;  /* 0x0000000b45187220 */ /* 0x001fe20000410000 */
        /* <DEDUP_REMOVED lines=29> */
.L_x_7357:
[----:B------:R-:W-:Y:S01]  /*30e0*/  ISETP.NE.U32.AND P1, PT, R28, RZ, PT ;  /* 0x000000ff1c00720c */ /* 0x000fe20003f25070 */
[----:B------:R-:W-:Y:S01]  /*30f0*/  FADD.FTZ R237, R11, R237 ;  /* 0x000000ed0bed7221 */ /* 0x000fe20000010000 */
[----:B01----:R-:W-:Y:S01]  /*3100*/  FADD.FTZ R16, R16, R238 ;  /* 0x000000ee10107221 */ /* 0x003fe20000010000 */
[----:B------:R-:W2:Y:S01]  /*3110*/  LDL.LU R251, [R1+0xe4] ;  /* 0x0000e40001fb7983 */ /* 0x000ea20000300800 */
[----:B------:R-:W-:Y:S01]  /*3120*/  ISETP.NE.AND.EX P1, PT, R29, RZ, PT, P1 ;  /* 0x000000ff1d00720c */ /* 0x000fe20003f25310 */
[----:B------:R-:W-:Y:S01]  /*3130*/  FMUL.FTZ R11, R237, UR11 ;  /* 0x0000000bed0b7c20 */ /* 0x000fe20008410000 */
[----:B------:R-:W0:Y:S01]  /*3140*/  LDC.64 R28, c[0x0][0x220] ;  /* 0x00008800ff1c7b82 */ /* 0x000e220000000a00 */
[----:B------:R-:W-:Y:S01]  /*3150*/  FMUL.FTZ R16, R16, UR11 ;  /* 0x0000000b10107c20 */ /* 0x000fe20008410000 */
[----:B------:R-:W3:Y:S02]  /*3160*/  LDL.LU R244, [R1+0xe0] ;  /* 0x0000e00001f47983 */ /* 0x000ee40000300800 */
[----:B------:R-:W-:-:S02]  /*3170*/  FSEL R11, R11, RZ, !P4 ;  /* 0x000000ff0b0b7208 */ /* 0x000fc40006000000 */
[----:B------:R-:W4:Y:S03]  /*3180*/  LDL.LU R243, [R1+0xec] ;  /* 0x0000ec0001f37983 */ /* 0x000f260000300800 */
[----:B------:R-:W-:-:S04]  /*3190*/  FFMA.FTZ R239, R30, R16, R11 ;  /* 0x000000101eef7223 */ /* 0x000fc8000001000b */
[----:B------:R-:W-:Y:S01]  /*31a0*/  FADD.FTZ R239, R31, -R239 ;  /* 0x800000ef1fef7221 */ /* 0x000fe20000010000 */
[----:B0-----:R-:W-:-:S06]  /*31b0*/  IMAD.WIDE.U32 R28, R123, 0x10, R28 ;  /* 0x000000107b1c7825 */ /* 0x001fcc00078e001c */
[----:B------:R-:W2:Y:S01]  /*31c0*/  LDG.E.128 R28, desc[UR4][R28.64] ;  /* 0x000000041c1c7981 */ /* 0x000ea2000c1e1d00 */
[----:B------:R-:W-:Y:S01]  /*31d0*/  ISETP.NE.U32.AND P2, PT, RZ, UR12, PT ;  /* 0x0000000cff007c0c */ /* 0x000fe2000bf45070 */
[-CC-:B------:R-:W-:Y:S01]  /*31e0*/  FFMA.FTZ R119, R119, R16.reuse, R11.reuse ;  /* 0x0000001077777223 */ /* 0x180fe2000001000b */
[-CC-:B------:R-:W-:Y:S01]  /*31f0*/  FFMA.FTZ R120, R120, R16.reuse, R11.reuse ;  /* 0x0000001078787223 */ /* 0x180fe2000001000b */
[----:B------:R-:W-:Y:S01]  /*3200*/  FFMA.FTZ R121, R121, R16, R11 ;  /* 0x0000001079797223 */ /* 0x000fe2000001000b */
[----:B------:R-:W-:Y:S01]  /*3210*/  ISETP.NE.AND.EX P2, PT, RZ, UR13, PT, P2 ;  /* 0x0000000dff007c0c */ /* 0x000fe2000bf45320 */
[----:B------:R-:W-:Y:S01]  /*3220*/  FADD.FTZ R116, R116, -R119 ;  /* 0x8000007774747221 */ /* 0x000fe20000010000 */
[----:B------:R-:W-:Y:S01]  /*3230*/  FADD.FTZ R120, R118, -R120 ;  /* 0x8000007876787221 */ /* 0x000fe20000010000 */
[----:B------:R-:W-:Y:S01]  /*3240*/  FADD.FTZ R121, R117, -R121 ;  /* 0x8000007975797221 */ /* 0x000fe20000010000 */
[C---:B------:R-:W-:Y:S01]  /*3250*/  FMUL.FTZ R239, R20.reuse, R239 ;  /* 0x000000ef14ef7220 */ /* 0x040fe20000410000 */
[C---:B------:R-:W-:Y:S01]  /*3260*/  FMUL.FTZ R238, R20.reuse, R116 ;  /* 0x0000007414ee7220 */ /* 0x040fe20000410000 */
[C---:B------:R-:W-:Y:S01]  /*3270*/  FMUL.FTZ R237, R20.reuse, R120 ;  /* 0x0000007814ed7220 */ /* 0x040fe20000410000 */
[----:B------:R-:W-:Y:S01]  /*3280*/  FMUL.FTZ R240, R20, R121 ;  /* 0x0000007914f07220 */ /* 0x000fe20000410000 */
[----:B------:R-:W-:Y:S01]  /*3290*/  ISETP.NE.U32.AND P3, PT, RZ, UR12, PT ;  /* 0x0000000cff007c0c */ /* 0x000fe2000bf65070 */
[----:B-----5:R-:W-:Y:S01]  /*32a0*/  @P1 FADD.FTZ R239, R128, R239 ;  /* 0x000000ef80ef1221 */ /* 0x020fe20000010000 */
[----:B------:R-:W-:Y:S01]  /*32b0*/  @P1 FADD.FTZ R237, R130, R237 ;  /* 0x000000ed82ed1221 */ /* 0x000fe20000010000 */
[----:B------:R-:W-:Y:S01]  /*32c0*/  @P1 FADD.FTZ R240, R129, R240 ;  /* 0x000000f081f01221 */ /* 0x000fe20000010000 */
[----:B------:R-:W-:Y:S01]  /*32d0*/  @P1 FADD.FTZ R238, R131, R238 ;  /* 0x000000ee83ee1221 */ /* 0x000fe20000010000 */
[----:B------:R-:W0:Y:S01]  /*32e0*/  @P2 LDC.64 R118, c[0x0][0x308] ;  /* 0x0000c200ff762b82 */ /* 0x000e220000000a00 */
[----:B------:R-:W-:-:S04]  /*32f0*/  ISETP.NE.AND.EX P3, PT, RZ, UR13, PT, P3 ;  /* 0x0000000dff007c0c */ /* 0x000fc8000bf65330 */
[----:B------:R-:W-:Y:S02]  /*3300*/  SEL R116, R239, R112, P3 ;  /* 0x00000070ef747207 */ /* 0x000fe40001800000 */
[----:B------:R-:W-:Y:S01]  /*3310*/  SEL R117, R240, R113, P3 ;  /* 0x00000071f0757207 */ /* 0x000fe20001800000 */
[-CC-:B------:R-:W-:Y:S01]  /*3320*/  FFMA.FTZ R236, R236, R16.reuse, R11.reuse ;  /* 0x00000010ecec7223 */ /* 0x180fe2000001000b */
[-CC-:B------:R-:W-:Y:S01]  /*3330*/  FFMA.FTZ R181, R181, R16.reuse, R11.reuse ;  /* 0x00000010b5b57223 */ /* 0x180fe2000001000b */
[----:B------:R-:W-:Y:S02]  /*3340*/  FFMA.FTZ R235, R235, R16, R11 ;  /* 0x00000010ebeb7223 */ /* 0x000fe4000001000b */
[----:B------:R-:W-:Y:S01]  /*3350*/  FADD.FTZ R236, R234, -R236 ;  /* 0x800000eceaec7221 */ /* 0x000fe20000010000 */
[----:B------:R-:W-:Y:S01]  /*3360*/  FADD.FTZ R179, R179, -R181 ;  /* 0x800000b5b3b37221 */ /* 0x000fe20000010000 */
[----:B0-----:R-:W-:Y:S01]  /*3370*/  @P2 IMAD.WIDE.U32 R120, R123, 0x20, R118 ;  /* 0x000000207b782825 */ /* 0x001fe200078e0076 */
[----:B------:R-:W-:-:S02]  /*3380*/  SEL R118, R237, R114, P3 ;  /* 0x00000072ed767207 */ /* 0x000fc40001800000 */
[----:B------:R-:W-:-:S05]  /*3390*/  SEL R119, R238, R115, P3 ;  /* 0x00000073ee777207 */ /* 0x000fca0001800000 */
[----:B------:R0:W-:Y:S01]  /*33a0*/  @P2 STG.E.128 desc[UR4][R120.64], R116 ;  /* 0x0000007478002986 */ /* 0x0001e2000c101d04 */
[----:B------:R-:W-:-:S04]  /*33b0*/  FMUL.FTZ R179, R20, R179 ;  /* 0x000000b314b37220 */ /* 0x000fc80000410000 */
[----:B------:R-:W-:Y:S01]  /*33c0*/  @P1 FADD.FTZ R179, R133, R179 ;  /* 0x000000b385b31221 */ /* 0x000fe20000010000 */
[----:B0-----:R-:W-:Y:S01]  /*33d0*/  FFMA.FTZ R116, R180, R16, R11 ;  /* 0x00000010b4747223 */ /* 0x001fe2000001000b */
[----:B------:R-:W-:-:S03]  /*33e0*/  FADD.FTZ R180, R223, -R235 ;  /* 0x800000ebdfb47221 */ /* 0x000fc60000010000 */
[----:B------:R-:W-:Y:S01]  /*33f0*/  SEL R117, R179, R169, P3 ;  /* 0x000000a9b3757207 */ /* 0x000fe20001800000 */
[-C--:B------:R-:W-:Y:S01]  /*3400*/  FMUL.FTZ R239, R239, R17.reuse ;  /* 0x00000011efef7220 */ /* 0x080fe20000410000 */
[----:B------:R-:W-:Y:S01]  /*3410*/  FADD.FTZ R116, R178, -R116 ;  /* 0x80000074b2747221 */ /* 0x000fe20000010000 */
[C---:B------:R-:W-:Y:S01]  /*3420*/  FMUL.FTZ R178, R20.reuse, R236 ;  /* 0x000000ec14b27220 */ /* 0x040fe20000410000 */
[----:B------:R-:W-:Y:S01]  /*3430*/  FMUL.FTZ R180, R20, R180 ;  /* 0x000000b414b47220 */ /* 0x000fe20000410000 */
[----:B------:R-:W-:Y:S01]  /*3440*/  FMUL.FTZ R240, R240, R17 ;  /* 0x00000011f0f07220 */ /* 0x000fe20000410000 */
[----:B------:R-:W-:Y:S01]  /*3450*/  FMUL.FTZ R181, R20, R116 ;  /* 0x0000007414b57220 */ /* 0x000fe20000410000 */
[----:B------:R-:W-:Y:S01]  /*3460*/  @P1 FADD.FTZ R178, R132, R178 ;  /* 0x000000b284b21221 */ /* 0x000fe20000010000 */
[----:B------:R-:W-:Y:S01]  /*3470*/  @P1 FADD.FTZ R180, R134, R180 ;  /* 0x000000b486b41221 */ /* 0x000fe20000010000 */
[----:B------:R-:W0:Y:S01]  /*3480*/  LDC.64 R234, c[0x0][0x220] ;  /* 0x00008800ffea7b82 */ /* 0x000e220000000a00 */
[----:B------:R-:W-:-:S02]  /*3490*/  @P1 FADD.FTZ R181, R135, R181 ;  /* 0x000000b587b51221 */ /* 0x000fc40000010000 */
[----:B------:R-:W-:Y:S02]  /*34a0*/  SEL R116, R178, R168, P3 ;  /* 0x000000a8b2747207 */ /* 0x000fe40001800000 */
[----:B------:R-:W-:Y:S02]  /*34b0*/  SEL R118, R180, R170, P3 ;  /* 0x000000aab4767207 */ /* 0x000fe40001800000 */
[----:B------:R-:W-:-:S05]  /*34c0*/  SEL R119, R181, R171, P3 ;  /* 0x000000abb5777207 */ /* 0x000fca0001800000 */
[----:B------:R1:W-:Y:S02]  /*34d0*/  @P2 STG.E.128 desc[UR4][R120.64+0x10], R116 ;  /* 0x0000107478002986 */ /* 0x0003e4000c101d04 */
[----:B-1----:R-:W1:Y:S01]  /*34e0*/  LDC.64 R120, c[0x0][0x2f8] ;  /* 0x0000be00ff787b82 */ /* 0x002e620000000a00 */
[-C--:B------:R-:W-:Y:S01]  /*34f0*/  FMUL.FTZ R117, R237, R17.reuse ;  /* 0x00000011ed757220 */ /* 0x080fe20000410000 */
[-C--:B------:R-:W-:Y:S01]  /*3500*/  FMUL.FTZ R178, R178, R17.reuse ;  /* 0x00000011b2b27220 */ /* 0x080fe20000410000 */
[-C--:B------:R-:W-:Y:S01]  /*3510*/  FMUL.FTZ R179, R179, R17.reuse ;  /* 0x00000011b3b37220 */ /* 0x080fe20000410000 */
[-C--:B------:R-:W-:Y:S01]  /*3520*/  FMUL.FTZ R180, R180, R17.reuse ;  /* 0x00000011b4b47220 */ /* 0x080fe20000410000 */
[----:B------:R-:W-:Y:S02]  /*3530*/  FMUL.FTZ R181, R181, R17 ;  /* 0x00000011b5b57220 */ /* 0x000fe40000410000 */
[----:B------:R-:W-:Y:S01]  /*3540*/  FMUL.FTZ R223, R77, R179 ;  /* 0x000000b34ddf7220 */ /* 0x000fe20000410000 */
[----:B------:R-:W-:Y:S01]  /*3550*/  FMUL.FTZ R119, R78, R180 ;  /* 0x000000b44e777220 */ /* 0x000fe20000410000 */
[----:B------:R-:W-:Y:S01]  /*3560*/  FFMA.FTZ R124, R124, R16, R11 ;  /* 0x000000107c7c7223 */ /* 0x000fe2000001000b */
[----:B-1----:R-:W-:-:S04]  /*3570*/  IMAD.WIDE.U32 R120, R123, 0x10, R120 ;  /* 0x000000107b787825 */ /* 0x002fc800078e0078 */
[----:B------:R-:W-:-:S05]  /*3580*/  FMUL.FTZ R123, R79, R181 ;  /* 0x000000b54f7b7220 */ /* 0x000fca0000410000 */
[----:B------:R-:W-:Y:S01]  /*3590*/  F2FP.BF16.F32.PACK_AB R119, R123, R119 ;  /* 0x000000777b77723e */ /* 0x000fe200000010ff */
[----:B------:R-:W-:Y:S01]  /*35a0*/  FADD.FTZ R124, R219, -R124 ;  /* 0x8000007cdb7c7221 */ /* 0x000fe20000010000 */
[-CC-:B------:R-:W-:Y:S01]  /*35b0*/  FFMA.FTZ R125, R125, R16.reuse, R11.reuse ;  /* 0x000000107d7d7223 */ /* 0x180fe2000001000b */
[-CC-:B------:R-:W-:Y:S01]  /*35c0*/  FFMA.FTZ R219, R126, R16.reuse, R11.reuse ;  /* 0x000000107edb7223 */ /* 0x180fe2000001000b */
[-CC-:B------:R-:W-:Y:S01]  /*35d0*/  FFMA.FTZ R127, R127, R16.reuse, R11.reuse ;  /* 0x000000107f7f7223 */ /* 0x180fe2000001000b */
[-C--:B------:R-:W-:Y:S01]  /*35e0*/  FFMA.FTZ R194, R194, R16.reuse, R11 ;  /* 0x00000010c2c27223 */ /* 0x080fe2000001000b */
[----:B------:R-:W-:Y:S01]  /*35f0*/  FADD.FTZ R125, R221, -R125 ;  /* 0x8000007ddd7d7221 */ /* 0x000fe20000010000 */
[----:B------:R-:W-:Y:S01]  /*3600*/  FADD.FTZ R219, R220, -R219 ;  /* 0x800000dbdcdb7221 */ /* 0x000fe20000010000 */
[----:B------:R-:W-:Y:S01]  /*3610*/  FADD.FTZ R127, R222, -R127 ;  /* 0x8000007fde7f7221 */ /* 0x000fe20000010000 */
[-CC-:B------:R-:W-:Y:S01]  /*3620*/  FFMA.FTZ R190, R190, R16.reuse, R11.reuse ;  /* 0x00000010bebe7223 */ /* 0x180fe2000001000b */
[-CC-:B------:R-:W-:Y:S01]  /*3630*/  FFMA.FTZ R191, R191, R16.reuse, R11.reuse ;  /* 0x00000010bfbf7223 */ /* 0x180fe2000001000b */
[----:B------:R-:W-:Y:S01]  /*3640*/  FFMA.FTZ R195, R195, R16, R11 ;  /* 0x00000010c3c37223 */ /* 0x000fe2000001000b */
        /* <DEDUP_REMOVED lines=16> */
[----:B0-----:R-:W-:-:S04]  /*3750*/  IMAD.WIDE.U32 R124, R122, 0x10, R234 ;  /* 0x000000107a7c7825 */ /* 0x001fc800078e00ea */
[----:B------:R-:W-:Y:S01]  /*3760*/  @P1 FADD.FTZ R194, R140, R194 ;  /* 0x000000c28cc21221 */ /* 0x000fe20000010000 */
[----:B------:R-:W-:Y:S01]  /*3770*/  @P1 FADD.FTZ R195, R141, R195 ;  /* 0x000000c38dc31221 */ /* 0x000fe20000010000 */
[----:B------:R-:W-:Y:S01]  /*3780*/  @P1 FADD.FTZ R198, R142, R198 ;  /* 0x000000c68ec61221 */ /* 0x000fe20000010000 */
[----:B------:R-:W-:Y:S01]  /*3790*/  @P1 FADD.FTZ R199, R143, R199 ;  /* 0x000000c78fc71221 */ /* 0x000fe20000010000 */
[-C--:B------:R-:W-:Y:S01]  /*37a0*/  FMUL.FTZ R190, R221, R17.reuse ;  /* 0x00000011ddbe7220 */ /* 0x080fe20000410000 */
[-C--:B------:R-:W-:Y:S01]  /*37b0*/  FMUL.FTZ R191, R220, R17.reuse ;  /* 0x00000011dcbf7220 */ /* 0x080fe20000410000 */
[-C--:B------:R-:W-:Y:S01]  /*37c0*/  FMUL.FTZ R192, R219, R17.reuse ;  /* 0x00000011dbc07220 */ /* 0x080fe20000410000 */
[----:B------:R-:W-:Y:S01]  /*37d0*/  FMUL.FTZ R193, R123, R17 ;  /* 0x000000117bc17220 */ /* 0x000fe20000410000 */
[-CC-:B------:R-:W-:Y:S01]  /*37e0*/  FFMA.FTZ R172, R172, R16.reuse, R11.reuse ;  /* 0x00000010acac7223 */ /* 0x180fe2000001000b */
[-CC-:B------:R-:W-:Y:S01]  /*37f0*/  FFMA.FTZ R173, R173, R16.reuse, R11.reuse ;  /* 0x00000010adad7223 */ /* 0x180fe2000001000b */
[-CC-:B------:R-:W-:Y:S01]  /*3800*/  FFMA.FTZ R213, R213, R16.reuse, R11.reuse ;  /* 0x00000010d5d57223 */ /* 0x180fe2000001000b */
[-C--:B------:R-:W-:Y:S01]  /*3810*/  FFMA.FTZ R209, R209, R16.reuse, R11 ;  /* 0x00000010d1d17223 */ /* 0x080fe2000001000b */
[----:B------:R-:W-:Y:S01]  /*3820*/  FADD.FTZ R172, R215, -R172 ;  /* 0x800000acd7ac7221 */ /* 0x000fe20000010000 */
[----:B------:R-:W-:Y:S01]  /*3830*/  FADD.FTZ R173, R217, -R173 ;  /* 0x800000add9ad7221 */ /* 0x000fe20000010000 */
[-CC-:B------:R-:W-:Y:S01]  /*3840*/  FFMA.FTZ R205, R205, R16.reuse, R11.reuse ;  /* 0x00000010cdcd7223 */ /* 0x180fe2000001000b */
[-CC-:B------:R-:W-:Y:S01]  /*3850*/  FFMA.FTZ R206, R206, R16.reuse, R11.reuse ;  /* 0x00000010cece7223 */ /* 0x180fe2000001000b */
[----:B------:R-:W-:Y:S01]  /*3860*/  FFMA.FTZ R210, R210, R16, R11 ;  /* 0x00000010d2d27223 */ /* 0x000fe2000001000b */
[----:B------:R-:W-:Y:S01]  /*3870*/  FMUL.FTZ R215, R20, R173 ;  /* 0x000000ad14d77220 */ /* 0x000fe20000410000 */
[----:B------:R-:W-:Y:S01]  /*3880*/  FADD.FTZ R211, R211, -R209 ;  /* 0x800000d1d3d37221 */ /* 0x000fe20000010000 */
[----:B------:R-:W-:Y:S01]  /*3890*/  FADD.FTZ R205, R207, -R205 ;  /* 0x800000cdcfcd7221 */ /* 0x000fe20000010000 */
[----:B------:R-:W-:Y:S01]  /*38a0*/  FADD.FTZ R208, R208, -R206 ;  /* 0x800000ced0d07221 */ /* 0x000fe20000010000 */
[----:B------:R-:W-:Y:S01]  /*38b0*/  FADD.FTZ R212, R212, -R210 ;  /* 0x800000d2d4d47221 */ /* 0x000fe20000010000 */
[----:B------:R-:W-:Y:S01]  /*38c0*/  @P1 FADD.FTZ R215, R145, R215 ;  /* 0x000000d791d71221 */ /* 0x000fe20000010000 */
[C---:B------:R-:W-:Y:S01]  /*38d0*/  FMUL.FTZ R210, R20.reuse, R211 ;  /* 0x000000d314d27220 */ /* 0x040fe20000410000 */
[----:B------:R-:W-:Y:S01]  /*38e0*/  FMUL.FTZ R209, R20, R205 ;  /* 0x000000cd14d17220 */ /* 0x000fe20000410000 */
[----:B--2---:R-:W-:-:S02]  /*38f0*/  PRMT R116, R28, 0x7632, R116 ;  /* 0x000076321c747816 */ /* 0x004fc40000000074 */
[----:B------:R-:W-:Y:S02]  /*3900*/  SHF.L.U32 R28, R28, 0x10, RZ ;  /* 0x000000101c1c7819 */ /* 0x000fe400000006ff */
[----:B------:R-:W-:-:S03]  /*3910*/  SHF.L.U32 R118, R29, 0x10, RZ ;  /* 0x000000101d767819 */ /* 0x000fc600000006ff */
[----:B------:R-:W-:Y:S01]  /*3920*/  FFMA.FTZ R251, R239, R28, R251 ;  /* 0x0000001ceffb7223 */ /* 0x000fe200000100fb */
[----:B------:R-:W-:Y:S01]  /*3930*/  FMUL.FTZ R28, R238, R17 ;  /* 0x00000011ee1c7220 */ /* 0x000fe20000410000 */
[----:B----4-:R-:W-:Y:S01]  /*3940*/  FFMA.FTZ R243, R117, R118, R243 ;  /* 0x0000007675f37223 */ /* 0x010fe200000100f3 */
[----:B------:R-:W-:Y:S01]  /*3950*/  SHF.L.U32 R116, R116, 0x10, RZ ;  /* 0x0000001074747819 */ /* 0x000fe200000006ff */
[----:B------:R-:W-:Y:S01]  /*3960*/  FMUL.FTZ R117, R74, R117 ;  /* 0x000000754a757220 */ /* 0x000fe20000410000 */
[----:B------:R-:W-:-:S03]  /*3970*/  FMUL.FTZ R118, R75, R28 ;  /* 0x0000001c4b767220 */ /* 0x000fc60000410000 */
[----:B---3--:R-:W-:Y:S01]  /*3980*/  FFMA.FTZ R244, R240, R116, R244 ;  /* 0x00000074f0f47223 */ /* 0x008fe200000100f4 */
[----:B------:R-:W-:Y:S01]  /*3990*/  FMUL.FTZ R116, R72, R239 ;  /* 0x000000ef48747220 */ /* 0x000fe20000410000 */
[----:B------:R-:W-:Y:S01]  /*39a0*/  F2FP.BF16.F32.PACK_AB R117, R118, R117 ;  /* 0x000000757675723e */ /* 0x000fe200000010ff */
[----:B------:R-:W-:Y:S01]  /*39b0*/  FMUL.FTZ R240, R73, R240 ;  /* 0x000000f049f07220 */ /* 0x000fe20000410000 */
[----:B------:R-:W-:-:S04]  /*39c0*/  FMUL.FTZ R118, R76, R178 ;  /* 0x000000b24c767220 */ /* 0x000fc80000410000 */
[----:B------:R-:W-:Y:S02]  /*39d0*/  F2FP.BF16.F32.PACK_AB R116, R240, R116 ;  /* 0x00000074f074723e */ /* 0x000fe400000010ff */
[----:B------:R-:W-:-:S05]  /*39e0*/  F2FP.BF16.F32.PACK_AB R118, R223, R118 ;  /* 0x00000076df76723e */ /* 0x000fca00000010ff */
[----:B------:R0:W-:Y:S04]  /*39f0*/  STG.E.128 desc[UR4][R120.64], R116 ;  /* 0x0000007478007986 */ /* 0x0001e8000c101d04 */
[----:B------:R-:W2:Y:S01]  /*3a00*/  LDG.E.128 R124, desc[UR4][R124.64] ;  /* 0x000000047c7c7981 */ /* 0x000ea2000c1e1d00 */
[----:B0-----:R-:W0:Y:S01]  /*3a10*/  @P2 LDC.64 R120, c[0x0][0x308] ;  /* 0x0000c200ff782b82 */ /* 0x001e220000000a00 */
[----:B------:R-:W-:Y:S02]  /*3a20*/  SEL R116, R221, R112, P3 ;  /* 0x00000070dd747207 */ /* 0x000fe40001800000 */
[----:B------:R-:W-:Y:S02]  /*3a30*/  SEL R117, R220, R113, P3 ;  /* 0x00000071dc757207 */ /* 0x000fe40001800000 */
[----:B------:R-:W-:-:S02]  /*3a40*/  SEL R118, R219, R114, P3 ;  /* 0x00000072db767207 */ /* 0x000fc40001800000 */
[----:B------:R-:W-:Y:S01]  /*3a50*/  SEL R119, R123, R115, P3 ;  /* 0x000000737b777207 */ /* 0x000fe20001800000 */
[----:B0-----:R-:W-:-:S05]  /*3a60*/  @P2 IMAD.WIDE.U32 R120, R122, 0x20, R120 ;  /* 0x000000207a782825 */ /* 0x001fca00078e0078 */
[----:B------:R0:W-:Y:S02]  /*3a70*/  @P2 STG.E.128 desc[UR4][R120.64], R116 ;  /* 0x0000007478002986 */ /* 0x0001e4000c101d04 */
[----:B0-----:R-:W-:Y:S02]  /*3a80*/  SEL R116, R194, R168, P3 ;  /* 0x000000a8c2747207 */ /* 0x001fe40001800000 */
[----:B------:R-:W-:Y:S02]  /*3a90*/  SEL R117, R195, R169, P3 ;  /* 0x000000a9c3757207 */ /* 0x000fe40001800000 */
[C---:B------:R-:W-:Y:S02]  /*3aa0*/  SEL R118, R198.reuse, R170, P3 ;  /* 0x000000aac6767207 */ /* 0x040fe40001800000 */
[C---:B------:R-:W-:Y:S01]  /*3ab0*/  SEL R119, R199.reuse, R171, P3 ;  /* 0x000000abc7777207 */ /* 0x040fe20001800000 */
[-C--:B------:R-:W-:Y:S01]  /*3ac0*/  FMUL.FTZ R198, R198, R17.reuse ;  /* 0x00000011c6c67220 */ /* 0x080fe20000410000 */
[----:B------:R-:W-:-:S03]  /*3ad0*/  FMUL.FTZ R199, R199, R17 ;  /* 0x00000011c7c77220 */ /* 0x000fc60000410000 */
[----:B------:R0:W-:Y:S01]  /*3ae0*/  @P2 STG.E.128 desc[UR4][R120.64+0x10], R116 ;  /* 0x0000107478002986 */ /* 0x0001e2000c101d04 */
[-C--:B------:R-:W-:Y:S01]  /*3af0*/  FMUL.FTZ R194, R194, R17.reuse ;  /* 0x00000011c2c27220 */ /* 0x080fe20000410000 */
[----:B------:R-:W-:Y:S01]  /*3b00*/  FMUL.FTZ R195, R195, R17 ;  /* 0x00000011c3c37220 */ /* 0x000fe20000410000 */
[----:B0-----:R-:W-:Y:S01]  /*3b10*/  FMUL.FTZ R116, R80, R190 ;  /* 0x000000be50747220 */ /* 0x001fe20000410000 */
[----:B------:R-:W-:Y:S01]  /*3b20*/  FMUL.FTZ R119, R81, R191 ;  /* 0x000000bf51777220 */ /* 0x000fe20000410000 */
[----:B------:R-:W-:Y:S01]  /*3b30*/  FMUL.FTZ R117, R82, R192 ;  /* 0x000000c052757220 */ /* 0x000fe20000410000 */
[----:B------:R-:W-:Y:S01]  /*3b40*/  FMUL.FTZ R118, R83, R193 ;  /* 0x000000c153767220 */ /* 0x000fe20000410000 */
[----:B------:R-:W-:Y:S02]  /*3b50*/  FMUL.FTZ R120, R87, R199 ;  /* 0x000000c757787220 */ /* 0x000fe40000410000 */
[----:B------:R-:W-:Y:S01]  /*3b60*/  F2FP.BF16.F32.PACK_AB R116, R119, R116 ;  /* 0x000000747774723e */ /* 0x000fe200000010ff */
[----:B------:R-:W-:Y:S01]  /*3b70*/  FMUL.FTZ R119, R86, R198 ;  /* 0x000000c656777220 */ /* 0x000fe20000410000 */
[----:B------:R-:W-:Y:S01]  /*3b80*/  F2FP.BF16.F32.PACK_AB R117, R118, R117 ;  /* 0x000000757675723e */ /* 0x000fe200000010ff */
[----:B------:R-:W-:Y:S01]  /*3b90*/  FMUL.FTZ R118, R84, R194 ;  /* 0x000000c254767220 */ /* 0x000fe20000410000 */
[----:B------:R-:W-:-:S02]  /*3ba0*/  FMUL.FTZ R121, R85, R195 ;  /* 0x000000c355797220 */ /* 0x000fc40000410000 */
[----:B------:R-:W-:Y:S02]  /*3bb0*/  F2FP.BF16.F32.PACK_AB R119, R120, R119 ;  /* 0x000000777877723e */ /* 0x000fe400000010ff */
[C---:B------:R-:W-:Y:S02]  /*3bc0*/  LEA R120, P5, R122.reuse, UR14, 0x4 ;  /* 0x0000000e7a787c11 */ /* 0x040fe4000f8a20ff */
[----:B------:R-:W-:Y:S02]  /*3bd0*/  F2FP.BF16.F32.PACK_AB R118, R121, R118 ;  /* 0x000000767976723e */ /* 0x000fe400000010ff */
[----:B------:R-:W-:-:S05]  /*3be0*/  LEA.HI.X R121, R122, UR15, RZ, 0x4, P5 ;  /* 0x0000000f7a797c11 */ /* 0x000fca000a8f24ff */
[----:B------:R0:W-:Y:S02]  /*3bf0*/  STG.E.128 desc[UR4][R120.64], R116 ;  /* 0x0000007478007986 */ /* 0x0001e4000c101d04 */
[----:B0-----:R-:W0:Y:S01]  /*3c00*/  @P2 LDC.64 R118, c[0x0][0x308] ;  /* 0x0000c200ff762b82 */ /* 0x001e220000000a00 */
[----:B------:R-:W-:Y:S01]  /*3c10*/  FFMA.FTZ R116, R214, R16, R11 ;  /* 0x00000010d6747223 */ /* 0x000fe2000001000b */
[----:B------:R-:W-:-:S03]  /*3c20*/  FADD.FTZ R214, R216, -R213 ;  /* 0x800000d5d8d67221 */ /* 0x000fc60000010000 */
[----:B------:R-:W-:Y:S01]  /*3c30*/  FADD.FTZ R116, R218, -R116 ;  /* 0x80000074da747221 */ /* 0x000fe20000010000 */
[C---:B------:R-:W-:Y:S01]  /*3c40*/  FMUL.FTZ R216, R20.reuse, R172 ;  /* 0x000000ac14d87220 */ /* 0x040fe20000410000 */
[C---:B------:R-:W-:Y:S02]  /*3c50*/  FMUL.FTZ R214, R20.reuse, R214 ;  /* 0x000000d614d67220 */ /* 0x040fe40000410000 */
[----:B------:R-:W-:Y:S01]  /*3c60*/  FMUL.FTZ R213, R20, R116 ;  /* 0x0000007414d57220 */ /* 0x000fe20000410000 */
[----:B------:R-:W-:Y:S01]  /*3c70*/  @P1 FADD.FTZ R216, R144, R216 ;  /* 0x000000d890d81221 */ /* 0x000fe20000010000 */
[----:B------:R-:W-:Y:S02]  /*3c80*/  @P1 FADD.FTZ R214, R146, R214 ;  /* 0x000000d692d61221 */ /* 0x000fe40000010000 */
[----:B------:R-:W-:Y:S01]  /*3c90*/  @P1 FADD.FTZ R213, R147, R213 ;  /* 0x000000d593d51221 */ /* 0x000fe20000010000 */
[C---:B------:R-:W-:Y:S01]  /*3ca0*/  FMUL.FTZ R211, R20.reuse, R208 ;  /* 0x000000d014d37220 */ /* 0x040fe20000410000 */
[----:B------:R-:W-:Y:S01]  /*3cb0*/  FMUL.FTZ R212, R20, R212 ;  /* 0x000000d414d47220 */ /* 0x000fe20000410000 */
[----:B------:R-:W-:Y:S01]  /*3cc0*/  IMAD.WIDE.U32 R120, R197, 0x10, R234 ;  /* 0x00000010c5787825 */ /* 0x000fe200078e00ea */
[----:B------:R-:W-:-:S03]  /*3cd0*/  SEL R116, R216, R112, P3 ;  /* 0x00000070d8747207 */ /* 0x000fc60001800000 */
[----:B------:R-:W-:Y:S01]  /*3ce0*/  @P1 FADD.FTZ R209, R148, R209 ;  /* 0x000000d194d11221 */ /* 0x000fe20000010000 */
[----:B------:R-:W-:Y:S01]  /*3cf0*/  SEL R117, R215, R113, P3 ;  /* 0x00000071d7757207 */ /* 0x000fe20001800000 */
[----:B------:R-:W-:Y:S01]  /*3d00*/  @P1 FADD.FTZ R210, R149, R210 ;  /* 0x000000d295d21221 */ /* 0x000fe20000010000 */
[----:B------:R-:W-:Y:S01]  /*3d10*/  @P1 FADD.FTZ R211, R150, R211 ;  /* 0x000000d396d31221 */ /* 0x000fe20000010000 */
[----:B------:R-:W-:Y:S01]  /*3d20*/  @P1 FADD.FTZ R212, R151, R212 ;  /* 0x000000d497d41221 */ /* 0x000fe20000010000 */
[----:B------:R-:W3:Y:S01]  /*3d30*/  LDG.E.128 R120, desc[UR4][R120.64] ;  /* 0x0000000478787981 */ /* 0x000ee2000c1e1d00 */
[----:B0-----:R-:W-:Y:S01]  /*3d40*/  @P2 IMAD.WIDE.U32 R172, R197, 0x20, R118 ;  /* 0x00000020c5ac2825 */ /* 0x001fe200078e0076 */
[----:B------:R-:W-:Y:S02]  /*3d50*/  SEL R118, R214, R114, P3 ;  /* 0x00000072d6767207 */ /* 0x000fe40001800000 */
[----:B------:R-:W-:Y:S01]  /*3d60*/  SEL R119, R213, R115, P3 ;  /* 0x00000073d5777207 */ /* 0x000fe20001800000 */
[-C--:B------:R-:W-:Y:S01]  /*3d70*/  FMUL.FTZ R205, R216, R17.reuse ;  /* 0x00000011d8cd7220 */ /* 0x080fe20000410000 */
[----:B------:R-:W-:-:S03]  /*3d80*/  FMUL.FTZ R206, R215, R17 ;  /* 0x00000011d7ce7220 */ /* 0x000fc60000410000 */
[----:B------:R0:W-:Y:S01]  /*3d90*/  @P2 STG.E.128 desc[UR4][R172.64], R116 ;  /* 0x00000074ac002986 */ /* 0x0001e2000c101d04 */
[-C--:B------:R-:W-:Y:S01]  /*3da0*/  FMUL.FTZ R207, R214, R17.reuse ;  /* 0x00000011d6cf7220 */ /* 0x080fe20000410000 */
[----:B------:R-:W-:Y:S01]  /*3db0*/  FMUL.FTZ R208, R213, R17 ;  /* 0x00000011d5d07220 */ /* 0x000fe20000410000 */
        /* <DEDUP_REMOVED lines=20> */
[----:B------:R-:W-:Y:S02]  /*3f00*/  LEA R172, P5, R197, UR14, 0x4 ;  /* 0x0000000ec5ac7c11 */ /* 0x000fe4000f8a20ff */
[----:B------:R-:W-:Y:S02]  /*3f10*/  F2FP.BF16.F32.PACK_AB R118, R173, R118 ;  /* 0x00000076ad76723e */ /* 0x000fe400000010ff */
[----:B------:R-:W-:-:S05]  /*3f20*/  LEA.HI.X R173, R197, UR15, RZ, 0x4, P5 ;  /* 0x0000000fc5ad7c11 */ /* 0x000fca000a8f24ff */
[----:B------:R0:W-:Y:S01]  /*3f30*/  STG.E.128 desc[UR4][R172.64], R116 ;  /* 0x00000074ac007986 */ /* 0x0001e2000c101d04 */
[-CC-:B------:R-:W-:Y:S01]  /*3f40*/  FFMA.FTZ R174, R174, R16.reuse, R11.reuse ;  /* 0x00000010aeae7223 */ /* 0x180fe2000001000b */
[-CC-:B------:R-:W-:Y:S01]  /*3f50*/  FFMA.FTZ R175, R175, R16.reuse, R11.reuse ;  /* 0x00000010afaf7223 */ /* 0x180fe2000001000b */
[-CC-:B------:R-:W-:Y:S01]  /*3f60*/  FFMA.FTZ R196, R196, R16.reuse, R11.reuse ;  /* 0x00000010c4c47223 */ /* 0x180fe2000001000b */
[----:B------:R-:W-:Y:S01]  /*3f70*/  FFMA.FTZ R200, R200, R16, R11 ;  /* 0x00000010c8c87223 */ /* 0x000fe2000001000b */
[----:B0-----:R-:W0:Y:S01]  /*3f80*/  @P2 LDC.64 R116, c[0x0][0x308] ;  /* 0x0000c200ff742b82 */ /* 0x001e220000000a00 */
        /* <DEDUP_REMOVED lines=12> */
[----:B------:R-:W-:Y:S01]  /*4050*/  FFMA.FTZ R186, R186, R16, R11 ;  /* 0x00000010baba7223 */ /* 0x000fe2000001000b */
[----:B------:R-:W-:-:S02]  /*4060*/  SEL R172, R202, R112, P3 ;  /* 0x00000070caac7207 */ /* 0x000fc40001800000 */
[----:B------:R-:W-:Y:S02]  /*4070*/  SEL R173, R203, R113, P3 ;  /* 0x00000071cbad7207 */ /* 0x000fe40001800000 */
[----:B------:R-:W-:Y:S02]  /*4080*/  SEL R174, R200, R114, P3 ;  /* 0x00000072c8ae7207 */ /* 0x000fe40001800000 */
[----:B------:R-:W-:Y:S01]  /*4090*/  SEL R175, R201, R115, P3 ;  /* 0x00000073c9af7207 */ /* 0x000fe20001800000 */
[----:B0-----:R-:W-:-:S04]  /*40a0*/  @P2 IMAD.WIDE.U32 R196, R177, 0x20, R116 ;  /* 0x00000020b1c42825 */ /* 0x001fc800078e0074 */
[----:B------:R-:W-:-:S04]  /*40b0*/  IMAD.WIDE.U32 R116, R177, 0x10, R234 ;  /* 0x00000010b1747825 */ /* 0x000fc800078e00ea */
[-CC-:B------:R-:W-:Y:S01]  /*40c0*/  FFMA.FTZ R182, R182, R16.reuse, R11.reuse ;  /* 0x00000010b6b67223 */ /* 0x180fe2000001000b */
[-CC-:B------:R-:W-:Y:S01]  /*40d0*/  FFMA.FTZ R183, R183, R16.reuse, R11.reuse ;  /* 0x00000010b7b77223 */ /* 0x180fe2000001000b */
[----:B------:R-:W-:Y:S01]  /*40e0*/  FFMA.FTZ R187, R187, R16, R11 ;  /* 0x00000010bbbb7223 */ /* 0x000fe2000001000b */
[----:B------:R-:W-:Y:S01]  /*40f0*/  FADD.FTZ R186, R188, -R186 ;  /* 0x800000babcba7221 */ /* 0x000fe20000010000 */
[----:B------:R-:W4:Y:S01]  /*4100*/  LDG.E.128 R116, desc[UR4][R116.64] ;  /* 0x0000000474747981 */ /* 0x000f22000c1e1d00 */
[----:B------:R-:W-:Y:S01]  /*4110*/  FADD.FTZ R182, R184, -R182 ;  /* 0x800000b6b8b67221 */ /* 0x000fe20000010000 */
[----:B------:R-:W-:Y:S02]  /*4120*/  FADD.FTZ R183, R185, -R183 ;  /* 0x800000b7b9b77221 */ /* 0x000fe40000010000 */
[----:B------:R0:W-:Y:S01]  /*4130*/  @P2 STG.E.128 desc[UR4][R196.64], R172 ;  /* 0x000000acc4002986 */ /* 0x0001e2000c101d04 */
[----:B------:R-:W-:-:S04]  /*4140*/  FMUL.FTZ R188, R20, R186 ;  /* 0x000000ba14bc7220 */ /* 0x000fc80000410000 */
[----:B------:R-:W-:Y:S01]  /*4150*/  @P1 FADD.FTZ R188, R157, R188 ;  /* 0x000000bc9dbc1221 */ /* 0x000fe20000010000 */
[----:B------:R-:W-:Y:S01]  /*4160*/  STL [R1+0xe4], R251 ;  /* 0x0000e4fb01007387 */ /* 0x000fe20000100800 */
[----:B0-----:R-:W-:Y:S01]  /*4170*/  FADD.FTZ R172, R189, -R187 ;  /* 0x800000bbbdac7221 */ /* 0x001fe20000010000 */
[C---:B------:R-:W-:Y:S01]  /*4180*/  FMUL.FTZ R187, R20.reuse, R182 ;  /* 0x000000b614bb7220 */ /* 0x040fe20000410000 */
[C---:B------:R-:W-:Y:S02]  /*4190*/  FMUL.FTZ R189, R20.reuse, R183 ;  /* 0x000000b714bd7220 */ /* 0x040fe40000410000 */
[----:B------:R-:W-:Y:S01]  /*41a0*/  FMUL.FTZ R186, R20, R172 ;  /* 0x000000ac14ba7220 */ /* 0x000fe20000410000 */
[----:B------:R-:W-:Y:S01]  /*41b0*/  @P1 FADD.FTZ R187, R156, R187 ;  /* 0x000000bb9cbb1221 */ /* 0x000fe20000010000 */
[----:B------:R-:W-:Y:S02]  /*41c0*/  @P1 FADD.FTZ R189, R158, R189 ;  /* 0x000000bd9ebd1221 */ /* 0x000fe40000010000 */
[----:B------:R-:W-:Y:S01]  /*41d0*/  @P1 FADD.FTZ R186, R159, R186 ;  /* 0x000000ba9fba1221 */ /* 0x000fe20000010000 */
[----:B------:R-:W-:Y:S01]  /*41e0*/  STL [R1+0xe0], R244 ;  /* 0x0000e0f401007387 */ /* 0x000fe20000100800 */
[----:B------:R-:W-:-:S02]  /*41f0*/  SEL R172, R187, R168, P3 ;  /* 0x000000a8bbac7207 */ /* 0x000fc40001800000 */
[----:B------:R-:W-:Y:S01]  /*4200*/  SEL R173, R188, R169, P3 ;  /* 0x000000a9bcad7207 */ /* 0x000fe20001800000 */
[----:B------:R0:W-:Y:S01]  /*4210*/  STL [R1+0xec], R243 ;  /* 0x0000ecf301007387 */ /* 0x0001e20000100800 */
[----:B------:R-:W-:Y:S02]  /*4220*/  SEL R174, R189, R170, P3 ;  /* 0x000000aabdae7207 */ /* 0x000fe40001800000 */
[----:B------:R-:W-:Y:S01]  /*4230*/  SEL R175, R186, R171, P3 ;  /* 0x000000abbaaf7207 */ /* 0x000fe20001800000 */
[-C--:B------:R-:W-:Y:S01]  /*4240*/  FMUL.FTZ R202, R202, R17.reuse ;  /* 0x00000011caca7220 */ /* 0x080fe20000410000 */
[-C--:B------:R-:W-:Y:S01]  /*4250*/  FMUL.FTZ R203, R203, R17.reuse ;  /* 0x00000011cbcb7220 */ /* 0x080fe20000410000 */
[-C--:B------:R-:W-:Y:S01]  /*4260*/  FMUL.FTZ R187, R187, R17.reuse ;  /* 0x00000011bbbb7220 */ /* 0x080fe20000410000 */
[----:B0-----:R-:W2:Y:S01]  /*4270*/  LDL.LU R243, [R1+0xfc] ;  /* 0x0000fc0001f37983 */ /* 0x001ea20000300800 */
[----:B------:R-:W-:-:S03]  /*4280*/  FMUL.FTZ R188, R188, R17 ;  /* 0x00000011bcbc7220 */ /* 0x000fc60000410000 */
[----:B------:R-:W3:Y:S04]  /*4290*/  LDL.LU R240, [R1+0xf8] ;  /* 0x0000f80001f07983 */ /* 0x000ee80000300800 */
[----:B------:R-:W4:Y:S01]  /*42a0*/  LDL.LU R252, [R1+0x124] ;  /* 0x0001240001fc7983 */ /* 0x000f220000300800 */
[----:B------:R-:W-:-:S03]  /*42b0*/  FMUL.FTZ R200, R200, R17 ;  /* 0x00000011c8c87220 */ /* 0x000fc60000410000 */
[----:B------:R0:W-:Y:S01]  /*42c0*/  @P2 STG.E.128 desc[UR4][R196.64+0x10], R172 ;  /* 0x000010acc4002986 */ /* 0x0001e2000c101d04 */
[----:B------:R-:W-:-:S03]  /*42d0*/  FMUL.FTZ R201, R201, R17 ;  /* 0x00000011c9c97220 */ /* 0x000fc60000410000 */
[----:B------:R-:W4:Y:S04]  /*42e0*/  LDL.LU R251, [R1+0x120] ;  /* 0x0001200001fb7983 */ /* 0x000f280000300800 */
[----:B------:R-:W4:Y:S01]  /*42f0*/  LDL.LU R244, [R1+0x12c] ;  /* 0x00012c0001f47983 */ /* 0x000f220000300800 */
[----:B------:R-:W-:-:S03]  /*4300*/  IMAD.WIDE.U32 R184, R13, 0x10, R234 ;  /* 0x000000100db87825 */ /* 0x000fc600078e00ea */
[----:B------:R-:W4:Y:S04]  /*4310*/  LDL.LU R239, [R1+0x128] ;  /* 0x0001280001ef7983 */ /* 0x000f280000300800 */
[----:B------:R-:W4:Y:S01]  /*4320*/  LDL.LU R238, [R1+0x134] ;  /* 0x0001340001ee7983 */ /* 0x000f220000300800 */
[----:B0-----:R-:W-:Y:S01]  /*4330*/  FMUL.FTZ R172, R96, R202 ;  /* 0x000000ca60ac7220 */ /* 0x001fe20000410000 */
[----:B------:R-:W-:Y:S02]  /*4340*/  FMUL.FTZ R173, R97, R203 ;  /* 0x000000cb61ad7220 */ /* 0x000fe40000410000 */
[----:B------:R-:W4:Y:S01]  /*4350*/  LDL.LU R237, [R1+0x130] ;  /* 0x0001300001ed7983 */ /* 0x000f220000300800 */
[----:B------:R-:W-:Y:S01]  /*4360*/  FMUL.FTZ R174, R100, R187 ;  /* 0x000000bb64ae7220 */ /* 0x000fe20000410000 */
[----:B------:R-:W-:-:S02]  /*4370*/  FMUL.FTZ R175, R101, R188 ;  /* 0x000000bc65af7220 */ /* 0x000fc40000410000 */
[----:B------:R-:W4:Y:S01]  /*4380*/  LDL.LU R236, [R1+0x13c] ;  /* 0x00013c0001ec7983 */ /* 0x000f220000300800 */
[----:B------:R-:W-:Y:S01]  /*4390*/  F2FP.BF16.F32.PACK_AB R172, R173, R172 ;  /* 0x000000acadac723e */ /* 0x000fe200000010ff */
[----:B------:R-:W-:Y:S01]  /*43a0*/  FMUL.FTZ R173, R98, R200 ;  /* 0x000000c862ad7220 */ /* 0x000fe20000410000 */
[----:B------:R-:W-:Y:S01]  /*43b0*/  FMUL.FTZ R182, R99, R201 ;  /* 0x000000c963b67220 */ /* 0x000fe20000410000 */
[----:B------:R-:W4:Y:S01]  /*43c0*/  LDL.LU R235, [R1+0x138] ;  /* 0x0001380001eb7983 */ /* 0x000f220000300800 */
[-C--:B------:R-:W-:Y:S01]  /*43d0*/  FMUL.FTZ R189, R189, R17.reuse ;  /* 0x00000011bdbd7220 */ /* 0x080fe20000410000 */
[----:B------:R-:W-:Y:S02]  /*43e0*/  FMUL.FTZ R186, R186, R17 ;  /* 0x00000011baba7220 */ /* 0x000fe40000410000 */
[----:B------:R-:W4:Y:S01]  /*43f0*/  LDL.LU R234, [R1+0x144] ;  /* 0x0001440001ea7983 */ /* 0x000f220000300800 */
[----:B------:R-:W-:-:S03]  /*4400*/  F2FP.BF16.F32.PACK_AB R174, R175, R174 ;  /* 0x000000aeafae723e */ /* 0x000fc600000010ff */
[----:B------:R-:W4:Y:S01]  /*4410*/  LDL.LU R223, [R1+0x140] ;  /* 0x0001400001df7983 */ /* 0x000f220000300800 */
[----:B------:R-:W-:Y:S01]  /*4420*/  FMUL.FTZ R175, R102, R189 ;  /* 0x000000bd66af7220 */ /* 0x000fe20000410000 */
[----:B------:R-:W-:Y:S02]  /*4430*/  FMUL.FTZ R183, R103, R186 ;  /* 0x000000ba67b77220 */ /* 0x000fe40000410000 */
[----:B------:R-:W4:Y:S01]  /*4440*/  LDL.LU R222, [R1+0x14c] ;  /* 0x00014c0001de7983 */ /* 0x000f220000300800 */
[----:B------:R-:W-:-:S03]  /*4450*/  F2FP.BF16.F32.PACK_AB R173, R182, R173 ;  /* 0x000000adb6ad723e */ /* 0x000fc600000010ff */
[----:B------:R-:W4:Y:S01]  /*4460*/  LDL.LU R221, [R1+0x148] ;  /* 0x0001480001dd7983 */ /* 0x000f220000300800 */
[----:B------:R-:W-:-:S03]  /*4470*/  LEA R182, P5, R177, UR14, 0x4 ;  /* 0x0000000eb1b67c11 */ /* 0x000fc6000f8a20ff */
[----:B------:R-:W4:Y:S04]  /*4480*/  LDL.LU R220, [R1+0x154] ;  /* 0x0001540001dc7983 */ /* 0x000f280000300800 */
[----:B------:R-:W4:Y:S01]  /*4490*/  LDL.LU R219, [R1+0x150] ;  /* 0x0001500001db7983 */ /* 0x000f220000300800 */
[----:B------:R-:W-:-:S03]  /*44a0*/  F2FP.BF16.F32.PACK_AB R175, R183, R175 ;  /* 0x000000afb7af723e */ /* 0x000fc600000010ff */
[----:B------:R-:W4:Y:S01]  /*44b0*/  LDL.LU R218, [R1+0x15c] ;  /* 0x00015c0001da7983 */ /* 0x000f220000300800 */
[----:B------:R-:W-:-:S03]  /*44c0*/  LEA.HI.X R183, R177, UR15, RZ, 0x4, P5 ;  /* 0x0000000fb1b77c11 */ /* 0x000fc6000a8f24ff */
[----:B------:R-:W4:Y:S04]  /*44d0*/  LDL.LU R217, [R1+0x158] ;  /* 0x0001580001d97983 */ /* 0x000f280000300800 */
[----:B------:R-:W4:Y:S04]  /*44e0*/  LDL.LU R216, [R1+0x164] ;  /* 0x0001640001d87983 */ /* 0x000f280000300800 */
[----:B------:R-:W4:Y:S04]  /*44f0*/  LDL.LU R215, [R1+0x160] ;  /* 0x0001600001d77983 */ /* 0x000f280000300800 */
[----:B------:R-:W4:Y:S04]  /*4500*/  LDL.LU R214, [R1+0x16c] ;  /* 0x00016c0001d67983 */ /* 0x000f280000300800 */
[----:B------:R-:W4:Y:S01]  /*4510*/  LDL.LU R213, [R1+0x168] ;  /* 0x0001680001d57983 */ /* 0x000f220000300800 */
[----:B------:R-:W-:-:S03]  /*4520*/  FFMA.FTZ R12, R12, R16, R11 ;  /* 0x000000100c0c7223 */ /* 0x000fc6000001000b */
[----:B------:R-:W4:Y:S01]  /*4530*/  LDL.LU R204, [R1+0x174] ;  /* 0x0001740001cc7983 */ /* 0x000f220000300800 */
[----:B------:R-:W-:-:S03]  /*4540*/  FFMA.FTZ R9, R9, R16, R11 ;  /* 0x0000001009097223 */ /* 0x000fc6000001000b */
[----:B------:R-:W4:Y:S01]  /*4550*/  LDL.LU R197, [R1+0x170] ;  /* 0x0001700001c57983 */ /* 0x000f220000300800 */
[----:B------:R-:W-:-:S03]  /*4560*/  FFMA.FTZ R7, R7, R16, R11 ;  /* 0x0000001007077223 */ /* 0x000fc6000001000b */
[----:B------:R-:W4:Y:S01]  /*4570*/  LDL.LU R196, [R1+0x17c] ;  /* 0x00017c0001c47983 */ /* 0x000f220000300800 */
[----:B------:R-:W-:-:S03]  /*4580*/  FFMA.FTZ R8, R8, R16, R11 ;  /* 0x0000001008087223 */ /* 0x000fc6000001000b */
[----:B------:R-:W4:Y:S04]  /*4590*/  LDL.LU R177, [R1+0x178] ;  /* 0x0001780001b17983 */ /* 0x000f280000300800 */
[----:B------:R0:W-:Y:S01]  /*45a0*/  STG.E.128 desc[UR4][R182.64], R172 ;  /* 0x000000acb6007986 */ /* 0x0001e2000c101d04 */
[----:B------:R-:W-:Y:S01]  /*45b0*/  FADD.FTZ R12, R176, -R12 ;  /* 0x8000000cb00c7221 */ /* 0x000fe20000010000 */
[----:B------:R-:W-:Y:S01]  /*45c0*/  FADD.FTZ R9, R27, -R9 ;  /* 0x800000091b097221 */ /* 0x000fe20000010000 */
[----:B------:R-:W-:Y:S01]  /*45d0*/  FADD.FTZ R7, R26, -R7 ;  /* 0x800000071a077221 */ /* 0x000fe20000010000 */
[----:B------:R-:W-:Y:S01]  /*45e0*/  FADD.FTZ R8, R25, -R8 ;  /* 0x8000000819087221 */ /* 0x000fe20000010000 */
[----:B0-----:R-:W4:Y:S04]  /*45f0*/  LDL.LU R182, [R1+0x11c] ;  /* 0x00011c0001b67983 */ /* 0x001f280000300800 */
[----:B------:R-:W4:Y:S04]  /*4600*/  LDL.LU R183, [R1+0x118] ;  /* 0x0001180001b77983 */ /* 0x000f280000300800 */
[----:B------:R0:W4:Y:S04]  /*4610*/  LDG.E.128 R172, desc[UR4][R184.64] ;  /* 0x00000004b8ac7981 */ /* 0x000128000c1e1d00 */
[----:B------:R-:W4:Y:S04]  /*4620*/  LDL.LU R184, [R1+0x114] ;  /* 0x0001140001b87983 */ /* 0x000f280000300800 */
[----:B------:R-:W0:Y:S04]  /*4630*/  LDL.LU R185, [R1+0x110] ;  /* 0x0001100001b97983 */ /* 0x000e280000300800 */
[----:B------:R-:W4:Y:S04]  /*4640*/  LDL.LU R176, [R1+0x108] ;  /* 0x0001080001b07983 */ /* 0x000f280000300800 */
[----:B------:R-:W3:Y:S04]  /*4650*/  LDL.LU R27, [R1+0xf0] ;  /* 0x0000f000011b7983 */ /* 0x000ee80000300800 */
[----:B------:R-:W4:Y:S04]  /*4660*/  LDL.LU R26, [R1+0xf4] ;  /* 0x0000f400011a7983 */ /* 0x000f280000300800 */
[----:B------:R-:W4:Y:S01]  /*4670*/  LDL.LU R25, [R1+0xe8] ;  /* 0x0000e80001197983 */ /* 0x000f220000300800 */
[----:B------:R-:W-:Y:S01]  /*4680*/  PRMT R29, R29, 0x7632, R29 ;  /* 0x000076321d1d7816 */ /* 0x000fe2000000001d */
[----:B------:R-:W-:-:S03]  /*4690*/  FFMA.FTZ R19, R19, R16, R11 ;  /* 0x0000001013137223 */ /* 0x000fc6000001000b */
[----:B------:R-:W-:Y:S01]  /*46a0*/  SHF.L.U32 R29, R29, 0x10, RZ ;  /* 0x000000101d1d7819 */ /* 0x000fe200000006ff */
[----:B------:R-:W-:Y:S01]  /*46b0*/  FADD.FTZ R19, R14, -R19 ;  /* 0x800000130e137221 */ /* 0x000fe20000010000 */
[C---:B------:R-:W-:Y:S02]  /*46c0*/  PRMT R14, R30.reuse, 0x7632, R14 ;  /* 0x000076321e0e7816 */ /* 0x040fe4000000000e */
[----:B------:R-:W-:Y:S02]  /*46d0*/  SHF.L.U32 R30, R30, 0x10, RZ ;  /* 0x000000101e1e7819 */ /* 0x000fe400000006ff */
[----:B------:R-:W-:Y:S01]  /*46e0*/  SHF.L.U32 R14, R14, 0x10, RZ ;  /* 0x000000100e0e7819 */ /* 0x000fe200000006ff */
[-CC-:B------:R-:W-:Y:S01]  /*46f0*/  FFMA.FTZ R21, R21, R16.reuse, R11.reuse ;  /* 0x0000001015157223 */ /* 0x180fe2000001000b */
[-CC-:B------:R-:W-:Y:S01]  /*4700*/  FFMA.FTZ R10, R10, R16.reuse, R11.reuse ;  /* 0x000000100a0a7223 */ /* 0x180fe2000001000b */
[----:B------:R-:W-:Y:S01]  /*4710*/  FFMA.FTZ R11, R15, R16, R11 ;  /* 0x000000100f0b7223 */ /* 0x000fe2000001000b */
[----:B------:R-:W-:-:S02]  /*4720*/  PRMT R15, R31, 0x7632, R15 ;  /* 0x000076321f0f7816 */ /* 0x000fc4000000000f */
[----:B------:R-:W-:-:S05]  /*4730*/  SHF.L.U32 R31, R31, 0x10, RZ ;  /* 0x000000101f1f7819 */ /* 0x000fca00000006ff */
[----:B--2---:R-:W-:Y:S01]  /*4740*/  FFMA.FTZ R243, R180, R31, R243 ;  /* 0x0000001fb4f37223 */ /* 0x004fe200000100f3 */
[----:B---3--:R-:W-:Y:S01]  /*4750*/  FFMA.FTZ R27, R179, R14, R27 ;  /* 0x0000000eb31b7223 */ /* 0x008fe2000001001b */
[----:B----4-:R-:W-:Y:S01]  /*4760*/  FFMA.FTZ R25, R28, R29, R25 ;  /* 0x0000001d1c197223 */ /* 0x010fe20000010019 */
[----:B------:R-:W-:Y:S01]  /*4770*/  FFMA.FTZ R26, R178, R30, R26 ;  /* 0x0000001eb21a7223 */ /* 0x000fe2000001001a */
[----:B------:R-:W-:Y:S01]  /*4780*/  FADD.FTZ R21, R24, -R21 ;  /* 0x8000001518157221 */ /* 0x000fe20000010000 */
[----:B------:R-:W-:Y:S01]  /*4790*/  FADD.FTZ R10, R23, -R10 ;  /* 0x8000000a170a7221 */ /* 0x000fe20000010000 */
[----:B------:R-:W-:Y:S01]  /*47a0*/  FADD.FTZ R11, R22, -R11 ;  /* 0x8000000b160b7221 */ /* 0x000fe20000010000 */
[----:B------:R1:W-:Y:S01]  /*47b0*/  STL [R1+0xe8], R25 ;  /* 0x0000e81901007387 */ /* 0x0003e20000100800 */
[C---:B------:R-:W-:Y:S01]  /*47c0*/  FMUL.FTZ R19, R20.reuse, R19 ;  /* 0x0000001314137220 */ /* 0x040fe20000410000 */
[C---:B------:R-:W-:Y:S01]  /*47d0*/  FMUL.FTZ R12, R20.reuse, R12 ;  /* 0x0000000c140c7220 */ /* 0x040fe20000410000 */
[C---:B------:R-:W-:Y:S01]  /*47e0*/  FMUL.FTZ R9, R20.reuse, R9 ;  /* 0x0000000914097220 */ /* 0x040fe20000410000 */
[----:B------:R-:W2:Y:S01]  /*47f0*/  LDL.LU R178, [R1+0x10c] ;  /* 0x00010c0001b27983 */ /* 0x000ea20000300800 */
[C---:B------:R-:W-:Y:S01]  /*4800*/  FMUL.FTZ R7, R20.reuse, R7 ;  /* 0x0000000714077220 */ /* 0x040fe20000410000 */
[----:B------:R-:W-:Y:S01]  /*4810*/  FMUL.FTZ R8, R20, R8 ;  /* 0x0000000814087220 */ /* 0x000fe20000410000 */
[----:B------:R-:W-:Y:S01]  /*4820*/  SHF.L.U32 R15, R15, 0x10, RZ ;  /* 0x000000100f0f7819 */ /* 0x000fe200000006ff */
[----:B------:R-:W3:Y:S01]  /*4830*/  LDL.LU R179, [R1+0x100] ;  /* 0x0001000001b37983 */ /* 0x000ee20000300800 */
[----:B------:R-:W-:Y:S01]  /*4840*/  PRMT R14, R124, 0x7632, R14 ;  /* 0x000076327c0e7816 */ /* 0x000fe2000000000e */
[----:B------:R-:W4:Y:S02]  /*4850*/  @P2 LDC.64 R30, c[0x0][0x308] ;  /* 0x0000c200ff1e2b82 */ /* 0x000f240000000a00 */
[----:B------:R1:W-:Y:S04]  /*4860*/  STL [R1+0xf4], R26 ;  /* 0x0000f41a01007387 */ /* 0x0003e80000100800 */
[----:B------:R-:W2:Y:S01]  /*4870*/  LDL.LU R180, [R1+0x104] ;  /* 0x0001040001b47983 */ /* 0x000ea20000300800 */
[C---:B------:R-:W-:Y:S01]  /*4880*/  FMUL.FTZ R21, R20.reuse, R21 ;  /* 0x0000001514157220 */ /* 0x040fe20000410000 */
[C---:B------:R-:W-:Y:S01]  /*4890*/  FMUL.FTZ R10, R20.reuse, R10 ;  /* 0x0000000a140a7220 */ /* 0x040fe20000410000 */
[----:B------:R-:W-:Y:S01]  /*48a0*/  FMUL.FTZ R11, R20, R11 ;  /* 0x0000000b140b7220 */ /* 0x000fe20000410000 */
[----:B------:R-:W-:-:S04]  /*48b0*/  PRMT R20, R127, 0x7632, R20 ;  /* 0x000076327f147816 */ /* 0x000fc80000000014 */
[----:B------:R-:W-:Y:S01]  /*48c0*/  SHF.L.U32 R20, R20, 0x10, RZ ;  /* 0x0000001014147819 */ /* 0x000fe200000006ff */
[----:B------:R-:W-:Y:S01]  /*48d0*/  FFMA.FTZ R240, R181, R15, R240 ;  /* 0x0000000fb5f07223 */ /* 0x000fe200000100f0 */
[----:B------:R-:W-:-:S03]  /*48e0*/  SHF.L.U32 R14, R14, 0x10, RZ ;  /* 0x000000100e0e7819 */ /* 0x000fc600000006ff */
[----:B------:R-:W-:Y:S01]  /*48f0*/  FFMA.FTZ R183, R199, R20, R183 ;  /* 0x00000014c7b77223 */ /* 0x000fe200000100b7 */
[----:B------:R-:W-:Y:S02]  /*4900*/  PRMT R20, R123, 0x7632, R20 ;  /* 0x000076327b147816 */ /* 0x000fe40000000014 */
[----:B------:R-:W-:Y:S02]  /*4910*/  PRMT R15, R125, 0x7632, R15 ;  /* 0x000076327d0f7816 */ /* 0x000fe4000000000f */
[----:B------:R-:W-:Y:S02]  /*4920*/  SHF.L.U32 R20, R20, 0x10, RZ ;  /* 0x0000001014147819 */ /* 0x000fe400000006ff */
[----:B------:R-:W-:Y:S02]  /*4930*/  PRMT R16, R126, 0x7632, R16 ;  /* 0x000076327e107816 */ /* 0x000fe40000000010 */
[----:B------:R-:W-:Y:S01]  /*4940*/  SHF.L.U32 R15, R15, 0x10, RZ ;  /* 0x000000100f0f7819 */ /* 0x000fe200000006ff */
[----:B------:R-:W-:Y:S01]  /*4950*/  FFMA.FTZ R235, R212, R20, R235 ;  /* 0x00000014d4eb7223 */ /* 0x000fe200000100eb */
[----:B------:R-:W-:Y:S01]  /*4960*/  SHF.L.U32 R16, R16, 0x10, RZ ;  /* 0x0000001010107819 */ /* 0x000fe200000006ff */
[----:B------:R-:W-:Y:S01]  /*4970*/  @P1 FADD.FTZ R7, R163, R7 ;  /* 0x00000007a3071221 */ /* 0x000fe20000010000 */
[----:B------:R-:W-:Y:S01]  /*4980*/  PRMT R20, R118, 0x7632, R20 ;  /* 0x0000763276147816 */ /* 0x000fe20000000014 */
[----:B------:R-:W-:Y:S01]  /*4990*/  FFMA.FTZ R176, R193, R15, R176 ;  /* 0x0000000fc1b07223 */ /* 0x000fe200000100b0 */
[----:B------:R-:W-:Y:S01]  /*49a0*/  PRMT R15, R121, 0x7632, R15 ;  /* 0x00007632790f7816 */ /* 0x000fe2000000000f */
[----:B------:R-:W-:Y:S01]  /*49b0*/  @P1 FADD.FTZ R9, R162, R9 ;  /* 0x00000009a2091221 */ /* 0x000fe20000010000 */
[----:B------:R-:W-:Y:S01]  /*49c0*/  SHF.L.U32 R124, R124, 0x10, RZ ;  /* 0x000000107c7c7819 */ /* 0x000fe200000006ff */
[----:B0-----:R-:W-:Y:S01]  /*49d0*/  FFMA.FTZ R185, R195, R16, R185 ;  /* 0x00000010c3b97223 */ /* 0x001fe200000100b9 */
[----:B------:R-:W-:Y:S01]  /*49e0*/  SHF.L.U32 R20, R20, 0x10, RZ ;  /* 0x0000001014147819 */ /* 0x000fe200000006ff */
[----:B------:R-:W-:Y:S01]  /*49f0*/  @P1 FADD.FTZ R12, R161, R12 ;  /* 0x0000000ca10c1221 */ /* 0x000fe20000010000 */
[----:B------:R-:W-:Y:S01]  /*4a00*/  SHF.L.U32 R125, R125, 0x10, RZ ;  /* 0x000000107d7d7819 */ /* 0x000fe200000006ff */
[----:B------:R-:W-:Y:S01]  /*4a10*/  @P1 FADD.FTZ R19, R160, R19 ;  /* 0x00000013a0131221 */ /* 0x000fe20000010000 */
[----:B------:R-:W-:Y:S01]  /*4a20*/  PRMT R16, R122, 0x7632, R16 ;  /* 0x000076327a107816 */ /* 0x000fe20000000010 */
[----:B------:R-:W-:Y:S01]  /*4a30*/  @P1 FADD.FTZ R21, R165, R21 ;  /* 0x00000015a5151221 */ /* 0x000fe20000010000 */
[----:B------:R-:W-:Y:S01]  /*4a40*/  SHF.L.U32 R126, R126, 0x10, RZ ;  /* 0x000000107e7e7819 */ /* 0x000fe200000006ff */
[----:B------:R-:W-:Y:S01]  /*4a50*/  FMUL.FTZ R22, R9, R17 ;  /* 0x0000001109167220 */ /* 0x000fe20000410000 */
[----:B------:R-:W-:-:S02]  /*4a60*/  SHF.L.U32 R15, R15, 0x10, RZ ;  /* 0x000000100f0f7819 */ /* 0x000fc400000006ff */
[C---:B------:R-:W-:Y:S01]  /*4a70*/  SEL R115, R7.reuse, R115, P3 ;  /* 0x0000007307737207 */ /* 0x040fe20001800000 */
[----:B------:R-:W-:Y:S01]  /*4a80*/  FMUL.FTZ R7, R7, R17 ;  /* 0x0000001107077220 */ /* 0x000fe20000410000 */
[----:B------:R-:W-:Y:S01]  /*4a90*/  SHF.L.U32 R127, R127, 0x10, RZ ;  /* 0x000000107f7f7819 */ /* 0x000fe200000006ff */
[----:B------:R-:W-:Y:S01]  /*4aa0*/  @P1 FADD.FTZ R8, R164, R8 ;  /* 0x00000008a4081221 */ /* 0x000fe20000010000 */
[----:B------:R-:W-:Y:S01]  /*4ab0*/  @P1 FADD.FTZ R10, R166, R10 ;  /* 0x0000000aa60a1221 */ /* 0x000fe20000010000 */
[----:B------:R-:W-:Y:S01]  /*4ac0*/  @P1 FADD.FTZ R11, R167, R11 ;  /* 0x0000000ba70b1221 */ /* 0x000fe20000010000 */
[----:B------:R-:W-:Y:S01]  /*4ad0*/  SHF.L.U32 R16, R16, 0x10, RZ ;  /* 0x0000001010107819 */ /* 0x000fe200000006ff */
[----:B------:R-:W-:Y:S01]  /*4ae0*/  FFMA.FTZ R219, R188, R20, R219 ;  /* 0x00000014bcdb7223 */ /* 0x000fe200000100db */
[C---:B------:R-:W-:Y:S01]  /*4af0*/  SEL R113, R12.reuse, R113, P3 ;  /* 0x000000710c717207 */ /* 0x040fe20001800000 */
[----:B------:R-:W-:Y:S01]  /*4b00*/  FMUL.FTZ R20, R12, R17 ;  /* 0x000000110c147220 */ /* 0x000fe20000410000 */
[----:B------:R-:W-:Y:S01]  /*4b10*/  SEL R114, R9, R114, P3 ;  /* 0x0000007209727207 */ /* 0x000fe20001800000 */
[----:B------:R0:W-:Y:S01]  /*4b20*/  STL [R1+0xf0], R27 ;  /* 0x0000f01b01007387 */ /* 0x0001e20000100800 */
[----:B------:R-:W-:Y:S01]  /*4b30*/  FFMA.FTZ R184, R194, R126, R184 ;  /* 0x0000007ec2b87223 */ /* 0x000fe200000100b8 */
[----:B------:R-:W-:Y:S01]  /*4b40*/  FFMA.FTZ R239, R208, R15, R239 ;  /* 0x0000000fd0ef7223 */ /* 0x000fe200000100ef */
[----:B------:R-:W-:Y:S01]  /*4b50*/  SEL R112, R19, R112, P3 ;  /* 0x0000007013707207 */ /* 0x000fe20001800000 */
[----:B------:R-:W-:Y:S01]  /*4b60*/  FMUL.FTZ R9, R106, R22 ;  /* 0x000000166a097220 */ /* 0x000fe20000410000 */
[----:B------:R-:W-:Y:S01]  /*4b70*/  SEL R169, R21, R169, P3 ;  /* 0x000000a915a97207 */ /* 0x000fe20001800000 */
[----:B------:R-:W-:Y:S01]  /*4b80*/  FMUL.FTZ R12, R107, R7 ;  /* 0x000000076b0c7220 */ /* 0x000fe20000410000 */
[----:B------:R-:W-:Y:S01]  /*4b90*/  STL [R1+0xfc], R243 ;  /* 0x0000fcf301007387 */ /* 0x000fe20000100800 */
[----:B------:R-:W-:Y:S01]  /*4ba0*/  FFMA.FTZ R182, R198, R127, R182 ;  /* 0x0000007fc6b67223 */ /* 0x000fe200000100b6 */
[----:B------:R-:W-:Y:S01]  /*4bb0*/  PRMT R15, R117, 0x7632, R15 ;  /* 0x00007632750f7816 */ /* 0x000fe2000000000f */
[-C--:B------:R-:W-:Y:S01]  /*4bc0*/  FMUL.FTZ R19, R19, R17.reuse ;  /* 0x0000001113137220 */ /* 0x080fe20000410000 */
[-C--:B------:R-:W-:Y:S01]  /*4bd0*/  FMUL.FTZ R23, R8, R17.reuse ;  /* 0x0000001108177220 */ /* 0x080fe20000410000 */
[-C--:B------:R-:W-:Y:S01]  /*4be0*/  FMUL.FTZ R21, R21, R17.reuse ;  /* 0x0000001115157220 */ /* 0x080fe20000410000 */
[-C--:B------:R-:W-:Y:S01]  /*4bf0*/  FMUL.FTZ R24, R10, R17.reuse ;  /* 0x000000110a187220 */ /* 0x080fe20000410000 */
[----:B-1----:R-:W-:Y:S01]  /*4c00*/  FMUL.FTZ R25, R11, R17 ;  /* 0x000000110b197220 */ /* 0x002fe20000410000 */
[----:B------:R-:W-:Y:S01]  /*4c10*/  STL [R1+0xf8], R240 ;  /* 0x0000f8f001007387 */ /* 0x000fe20000100800 */
[----:B------:R-:W-:Y:S01]  /*4c20*/  SHF.L.U32 R121, R121, 0x10, RZ ;  /* 0x0000001079797819 */ /* 0x000fe200000006ff */
[----:B------:R-:W-:Y:S01]  /*4c30*/  FFMA.FTZ R237, R210, R16, R237 ;  /* 0x00000010d2ed7223 */ /* 0x000fe200000100ed */
[----:B------:R-:W-:Y:S01]  /*4c40*/  SHF.L.U32 R122, R122, 0x10, RZ ;  /* 0x000000107a7a7819 */ /* 0x000fe200000006ff */
[----:B------:R-:W-:Y:S01]  /*4c50*/  FMUL.FTZ R28, R109, R21 ;  /* 0x000000156d1c7220 */ /* 0x000fe20000410000 */
[----:B------:R-:W-:Y:S01]  /*4c60*/  SHF.L.U32 R123, R123, 0x10, RZ ;  /* 0x000000107b7b7819 */ /* 0x000fe200000006ff */
[----:B------:R-:W-:Y:S01]  /*4c70*/  FMUL.FTZ R26, R111, R25 ;  /* 0x000000196f1a7220 */ /* 0x000fe20000410000 */
[----:B------:R-:W-:-:S02]  /*4c80*/  PRMT R16, R119, 0x7632, R16 ;  /* 0x0000763277107816 */ /* 0x000fc40000000010 */
[----:B------:R-:W-:Y:S01]  /*4c90*/  SEL R168, R8, R168, P3 ;  /* 0x000000a808a87207 */ /* 0x000fe20001800000 */
[----:B------:R-:W-:Y:S01]  /*4ca0*/  FMUL.FTZ R8, R104, R19 ;  /* 0x0000001368087220 */ /* 0x000fe20000410000 */
[----:B------:R-:W-:Y:S01]  /*4cb0*/  SEL R170, R10, R170, P3 ;  /* 0x000000aa0aaa7207 */ /* 0x000fe20001800000 */
[----:B------:R-:W-:Y:S01]  /*4cc0*/  FMUL.FTZ R10, R108, R23 ;  /* 0x000000176c0a7220 */ /* 0x000fe20000410000 */
[----:B------:R-:W-:Y:S01]  /*4cd0*/  SEL R171, R11, R171, P3 ;  /* 0x000000ab0bab7207 */ /* 0x000fe20001800000 */
[----:B------:R-:W-:Y:S01]  /*4ce0*/  FMUL.FTZ R11, R110, R24 ;  /* 0x000000186e0b7220 */ /* 0x000fe20000410000 */
[----:B------:R-:W-:Y:S02]  /*4cf0*/  SHF.L.U32 R15, R15, 0x10, RZ ;  /* 0x000000100f0f7819 */ /* 0x000fe400000006ff */
[----:B------:R-:W-:Y:S01]  /*4d00*/  F2FP.BF16.F32.PACK_AB R9, R12, R9 ;  /* 0x000000090c09723e */ /* 0x000fe200000010ff */
[----:B------:R-:W-:Y:S01]  /*4d10*/  FFMA.FTZ R244, R207, R121, R244 ;  /* 0x00000079cff47223 */ /* 0x000fe200000100f4 */
[----:B------:R-:W-:Y:S01]  /*4d20*/  LEA R12, P1, R13, UR14, 0x4 ;  /* 0x0000000e0d0c7c11 */ /* 0x000fe2000f8220ff */
[----:B------:R-:W-:Y:S01]  /*4d30*/  FFMA.FTZ R238, R209, R122, R238 ;  /* 0x0000007ad1ee7223 */ /* 0x000fe200000100ee */
[----:B0-----:R-:W-:Y:S01]  /*4d40*/  SHF.L.U32 R27, R16, 0x10, RZ ;  /* 0x00000010101b7819 */ /* 0x001fe200000006ff */
[----:B------:R-:W-:Y:S01]  /*4d50*/  FFMA.FTZ R236, R211, R123, R236 ;  /* 0x0000007bd3ec7223 */ /* 0x000fe200000100ec */
[----:B----4-:R-:W-:Y:S01]  /*4d60*/  @P2 IMAD.WIDE.U32 R16, R13, 0x20, R30 ;  /* 0x000000200d102825 */ /* 0x010fe200078e001e */
[----:B------:R-:W-:-:S03]  /*4d70*/  SHF.L.U32 R117, R117, 0x10, RZ ;  /* 0x0000001075757819 */ /* 0x000fc600000006ff */
[----:B------:R-:W-:Y:S01]  /*4d80*/  FFMA.FTZ R221, R201, R15, R221 ;  /* 0x0000000fc9dd7223 */ /* 0x000fe200000100dd */
[----:B------:R-:W-:Y:S02]  /*4d90*/  F2FP.BF16.F32.PACK_AB R10, R28, R10 ;  /* 0x0000000a1c0a723e */ /* 0x000fe400000010ff */
[----:B------:R-:W-:Y:S02]  /*4da0*/  LEA.HI.X R13, R13, UR15, RZ, 0x4, P1 ;  /* 0x0000000f0d0d7c11 */ /* 0x000fe400088f24ff */
[----:B------:R-:W-:Y:S02]  /*4db0*/  F2FP.BF16.F32.PACK_AB R11, R26, R11 ;  /* 0x0000000b1a0b723e */ /* 0x000fe400000010ff */
[----:B------:R-:W-:Y:S01]  /*4dc0*/  SHF.L.U32 R118, R118, 0x10, RZ ;  /* 0x0000001076767819 */ /* 0x000fe200000006ff */
[----:B------:R-:W-:Y:S01]  /*4dd0*/  @P2 STG.E.128 desc[UR4][R16.64], R112 ;  /* 0x0000007010002986 */ /* 0x000fe2000c101d04 */
[----:B------:R-:W-:Y:S01]  /*4de0*/  SHF.L.U32 R119, R119, 0x10, RZ ;  /* 0x0000001077777819 */ /* 0x000fe200000006ff */
[----:B------:R-:W-:-:S02]  /*4df0*/  FFMA.FTZ R222, R200, R117, R222 ;  /* 0x00000075c8de7223 */ /* 0x000fc400000100de */
[----:B------:R-:W-:Y:S01]  /*4e00*/  @P2 STG.E.128 desc[UR4][R16.64+0x10], R168 ;  /* 0x000010a810002986 */ /* 0x000fe2000c101d04 */
[----:B------:R-:W-:Y:S01]  /*4e10*/  FFMA.FTZ R220, R187, R118, R220 ;  /* 0x00000076bbdc7223 */ /* 0x000fe200000100dc */
[----:B------:R-:W-:Y:S01]  /*4e20*/  FFMA.FTZ R218, R189, R119, R218 ;  /* 0x00000077bdda7223 */ /* 0x000fe200000100da */
[----:B------:R-:W-:Y:S01]  /*4e30*/  FFMA.FTZ R217, R186, R27, R217 ;  /* 0x0000001bbad97223 */ /* 0x000fe200000100d9 */
[----:B---3--:R-:W-:Y:S01]  /*4e40*/  FFMA.FTZ R179, R191, R14, R179 ;  /* 0x0000000ebfb37223 */ /* 0x008fe200000100b3 */
[----:B------:R-:W-:-:S04]  /*4e50*/  PRMT R14, R120, 0x7632, R14 ;  /* 0x00007632780e7816 */ /* 0x000fc8000000000e */
[----:B------:R-:W-:-:S05]  /*4e60*/  SHF.L.U32 R14, R14, 0x10, RZ ;  /* 0x000000100e0e7819 */ /* 0x000fca00000006ff */
[----:B------:R-:W-:Y:S01]  /*4e70*/  FFMA.FTZ R251, R206, R14, R251 ;  /* 0x0000000ecefb7223 */ /* 0x000fe200000100fb */
[----:B------:R-:W-:Y:S01]  /*4e80*/  PRMT R14, R116, 0x7632, R14 ;  /* 0x00007632740e7816 */ /* 0x000fe2000000000e */
[----:B--2---:R-:W-:Y:S01]  /*4e90*/  FFMA.FTZ R180, R190, R124, R180 ;  /* 0x0000007cbeb47223 */ /* 0x004fe200000100b4 */
[----:B------:R-:W-:Y:S02]  /*4ea0*/  FFMA.FTZ R178, R192, R125, R178 ;  /* 0x0000007dc0b27223 */ /* 0x000fe400000100b2 */
[----:B------:R-:W-:Y:S02]  /*4eb0*/  SHF.L.U32 R14, R14, 0x10, RZ ;  /* 0x000000100e0e7819 */ /* 0x000fe400000006ff */
[----:B------:R-:W-:Y:S01]  /*4ec0*/  SHF.L.U32 R120, R120, 0x10, RZ ;  /* 0x0000001078787819 */ /* 0x000fe200000006ff */
[----:B------:R-:W-:Y:S02]  /*4ed0*/  STL [R1+0x104], R180 ;  /* 0x000104b401007387 */ /* 0x000fe40000100800 */
[----:B------:R-:W-:Y:S01]  /*4ee0*/  FFMA.FTZ R223, R203, R14, R223 ;  /* 0x0000000ecbdf7223 */ /* 0x000fe200000100df */
[----:B------:R-:W-:Y:S01]  /*4ef0*/  FMUL.FTZ R14, R105, R20 ;  /* 0x00000014690e7220 */ /* 0x000fe20000410000 */
[----:B------:R-:W-:Y:S01]  /*4f00*/  STL [R1+0x10c], R178 ;  /* 0x00010cb201007387 */ /* 0x000fe20000100800 */
[----:B------:R-:W-:-:S03]  /*4f10*/  FFMA.FTZ R252, R205, R120, R252 ;  /* 0x00000078cdfc7223 */ /* 0x000fc600000100fc */
[----:B------:R-:W-:Y:S01]  /*4f20*/  STL [R1+0x114], R184 ;  /* 0x000114b801007387 */ /* 0x000fe20000100800 */
[----:B------:R-:W-:-:S03]  /*4f30*/  SHF.L.U32 R116, R116, 0x10, RZ ;  /* 0x0000001074747819 */ /* 0x000fc600000006ff */
[----:B------:R-:W-:Y:S01]  /*4f40*/  STL [R1+0x11c], R182 ;  /* 0x00011cb601007387 */ /* 0x000fe20000100800 */
[----:B------:R-:W-:Y:S02]  /*4f50*/  F2FP.BF16.F32.PACK_AB R8, R14, R8 ;  /* 0x000000080e08723e */ /* 0x000fe400000010ff */
[----:B------:R-:W0:Y:S01]  /*4f60*/  LDC.64 R14, c[0x0][0x210] ;  /* 0x00008400ff0e7b82 */ /* 0x000e220000000a00 */
[----:B------:R-:W-:Y:S04]  /*4f70*/  STL [R1+0x100], R179 ;  /* 0x000100b301007387 */ /* 0x000fe80000100800 */
[----:B------:R-:W-:Y:S04]  /*4f80*/  STL [R1+0x108], R176 ;  /* 0x000108b001007387 */ /* 0x000fe80000100800 */
[----:B------:R-:W-:Y:S04]  /*4f90*/  STL [R1+0x110], R185 ;  /* 0x000110b901007387 */ /* 0x000fe80000100800 */
[----:B------:R-:W-:Y:S01]  /*4fa0*/  STL [R1+0x118], R183 ;  /* 0x000118b701007387 */ /* 0x000fe20000100800 */
[----:B------:R-:W-:-:S03]  /*4fb0*/  FFMA.FTZ R234, R202, R116, R234 ;  /* 0x00000074caea7223 */ /* 0x000fc600000100ea */
[----:B------:R-:W-:Y:S04]  /*4fc0*/  STL [R1+0x124], R252 ;  /* 0x000124fc01007387 */ /* 0x000fe80000100800 */
[----:B------:R-:W-:Y:S04]  /*4fd0*/  STL [R1+0x12c], R244 ;  /* 0x00012cf401007387 */ /* 0x000fe80000100800 */
[----:B------:R-:W-:Y:S04]  /*4fe0*/  STL [R1+0x134], R238 ;  /* 0x000134ee01007387 */ /* 0x000fe80000100800 */
[----:B------:R-:W-:Y:S04]  /*4ff0*/  STL [R1+0x13c], R236 ;  /* 0x00013cec01007387 */ /* 0x000fe80000100800 */
[----:B------:R-:W-:Y:S04]  /*5000*/  STL [R1+0x120], R251 ;  /* 0x000120fb01007387 */ /* 0x000fe80000100800 */
[----:B------:R1:W-:Y:S04]  /*5010*/  STG.E.128 desc[UR4][R12.64], R8 ;  /* 0x000000080c007986 */ /* 0x0003e8000c101d04 */
[----:B------:R2:W-:Y:S04]  /*5020*/  STL [R1+0x128], R239 ;  /* 0x000128ef01007387 */ /* 0x0005e80000100800 */
[----:B------:R2:W-:Y:S04]  /*5030*/  STL [R1+0x130], R237 ;  /* 0x000130ed01007387 */ /* 0x0005e80000100800 */
[----:B------:R2:W-:Y:S01]  /*5040*/  STL [R1+0x138], R235 ;  /* 0x000138eb01007387 */ /* 0x0005e20000100800 */
[----:B-1----:R-:W-:-:S02]  /*5050*/  PRMT R8, R172, 0x7632, R8 ;  /* 0x00007632ac087816 */ /* 0x002fc40000000008 */
[----:B------:R-:W-:Y:S02]  /*5060*/  SHF.L.U32 R172, R172, 0x10, RZ ;  /* 0x00000010acac7819 */ /* 0x000fe400000006ff */
[C---:B------:R-:W-:Y:S01]  /*5070*/  PRMT R9, R173.reuse, 0x7632, R9 ;  /* 0x00007632ad097816 */ /* 0x040fe20000000009 */
[----:B------:R2:W-:Y:S01]  /*5080*/  STL [R1+0x144], R234 ;  /* 0x000144ea01007387 */ /* 0x0005e20000100800 */
[----:B------:R-:W-:Y:S02]  /*5090*/  SHF.L.U32 R173, R173, 0x10, RZ ;  /* 0x00000010adad7819 */ /* 0x000fe400000006ff */
[C---:B------:R-:W-:Y:S01]  /*50a0*/  PRMT R10, R174.reuse, 0x7632, R10 ;  /* 0x00007632ae0a7816 */ /* 0x040fe2000000000a */
[----:B------:R2:W-:Y:S01]  /*50b0*/  STL [R1+0x14c], R222 ;  /* 0x00014cde01007387 */ /* 0x0005e20000100800 */
[----:B------:R-:W-:Y:S02]  /*50c0*/  SHF.L.U32 R174, R174, 0x10, RZ ;  /* 0x00000010aeae7819 */ /* 0x000fe400000006ff */
[C---:B------:R-:W-:Y:S01]  /*50d0*/  PRMT R11, R175.reuse, 0x7632, R11 ;  /* 0x00007632af0b7816 */ /* 0x040fe2000000000b */
[----:B------:R2:W-:Y:S01]  /*50e0*/  STL [R1+0x154], R220 ;  /* 0x000154dc01007387 */ /* 0x0005e20000100800 */
[----:B------:R-:W-:Y:S01]  /*50f0*/  SHF.L.U32 R175, R175, 0x10, RZ ;  /* 0x00000010afaf7819 */ /* 0x000fe200000006ff */
[----:B------:R-:W-:Y:S01]  /*5100*/  FFMA.FTZ R216, R19, R172, R216 ;  /* 0x000000ac13d87223 */ /* 0x000fe200000100d8 */
[----:B------:R-:W-:Y:S01]  /*5110*/  SHF.L.U32 R8, R8, 0x10, RZ ;  /* 0x0000001008087819 */ /* 0x000fe200000006ff */
[----:B------:R2:W-:Y:S01]  /*5120*/  STL [R1+0x140], R223 ;  /* 0x000140df01007387 */ /* 0x0005e20000100800 */
[----:B------:R-:W-:Y:S01]  /*5130*/  SHF.L.U32 R9, R9, 0x10, RZ ;  /* 0x0000001009097819 */ /* 0x000fe200000006ff */
[----:B------:R-:W-:Y:S01]  /*5140*/  FFMA.FTZ R214, R22, R173, R214 ;  /* 0x000000ad16d67223 */ /* 0x000fe200000100d6 */
[----:B------:R-:W-:Y:S01]  /*5150*/  SHF.L.U32 R11, R11, 0x10, RZ ;  /* 0x000000100b0b7819 */ /* 0x000fe200000006ff */
[----:B------:R2:W-:Y:S01]  /*5160*/  STL [R1+0x15c], R218 ;  /* 0x00015cda01007387 */ /* 0x0005e20000100800 */
[----:B------:R-:W-:Y:S01]  /*5170*/  FFMA.FTZ R204, R23, R174, R204 ;  /* 0x000000ae17cc7223 */ /* 0x000fe200000100cc */
[----:B------:R-:W-:Y:S01]  /*5180*/  SHF.L.U32 R10, R10, 0x10, RZ ;  /* 0x000000100a0a7819 */ /* 0x000fe200000006ff */
[----:B------:R-:W-:Y:S01]  /*5190*/  FFMA.FTZ R196, R24, R175, R196 ;  /* 0x000000af18c47223 */ /* 0x000fe200000100c4 */
[----:B------:R2:W-:Y:S01]  /*51a0*/  STL [R1+0x148], R221 ;  /* 0x000148dd01007387 */ /* 0x0005e20000100800 */
[----:B------:R-:W-:Y:S01]  /*51b0*/  FFMA.FTZ R215, R20, R8, R215 ;  /* 0x0000000814d77223 */ /* 0x000fe200000100d7 */
[----:B------:R-:W-:-:S02]  /*51c0*/  FFMA.FTZ R213, R7, R9, R213 ;  /* 0x0000000907d57223 */ /* 0x000fc400000100d5 */
[----:B------:R2:W-:Y:S01]  /*51d0*/  STL [R1+0x150], R219 ;  /* 0x000150db01007387 */ /* 0x0005e20000100800 */
[----:B------:R-:W-:-:S03]  /*51e0*/  FFMA.FTZ R177, R25, R11, R177 ;  /* 0x0000000b19b17223 */ /* 0x000fc600000100b1 */
[----:B------:R2:W-:Y:S01]  /*51f0*/  STL [R1+0x158], R217 ;  /* 0x000158d901007387 */ /* 0x0005e20000100800 */
[----:B------:R-:W-:-:S03]  /*5200*/  FFMA.FTZ R197, R21, R10, R197 ;  /* 0x0000000a15c57223 */ /* 0x000fc600000100c5 */
[----:B------:R2:W-:Y:S04]  /*5210*/  STL [R1+0x164], R216 ;  /* 0x000164d801007387 */ /* 0x0005e80000100800 */
[----:B------:R2:W-:Y:S04]  /*5220*/  STL [R1+0x16c], R214 ;  /* 0x00016cd601007387 */ /* 0x0005e80000100800 */
[----:B------:R2:W-:Y:S04]  /*5230*/  STL [R1+0x174], R204 ;  /* 0x000174cc01007387 */ /* 0x0005e80000100800 */
[----:B------:R2:W-:Y:S04]  /*5240*/  STL [R1+0x17c], R196 ;  /* 0x00017cc401007387 */ /* 0x0005e80000100800 */
[----:B------:R2:W-:Y:S01]  /*5250*/  STL [R1+0x160], R215 ;  /* 0x000160d701007387 */ /* 0x0005e20000100800 */
[----:B0-----:R-:W-:-:S03]  /*5260*/  LEA R18, R14, R18, 0x2 ;  /* 0x000000120e127211 */ /* 0x001fc600078e10ff */
[----:B------:R2:W-:Y:S04]  /*5270*/  STL [R1+0x168], R213 ;  /* 0x000168d501007387 */ /* 0x0005e80000100800 */
[----:B------:R2:W-:Y:S04]  /*5280*/  STL [R1+0x178], R177 ;  /* 0x000178b101007387 */ /* 0x0005e80000100800 */
[----:B------:R2:W-:Y:S01]  /*5290*/  STL [R1+0x170], R197 ;  /* 0x000170c501007387 */ /* 0x0005e20000100800 */
[----:B------:R-:W-:-:S13]  /*52a0*/  ISETP.GE.AND P1, PT, R18, R15, PT ;  /* 0x0000000f1200720c */ /* 0x000fda0003f26270 */
[----:B--2---:R-:W-:Y:S05]  /*52b0*/  @!P1 BRA `(.L_x_7345) ;  /* 0xffffffb800c49947 */ /* 0x004fea000383ffff */
[----:B------:R-:W-:Y:S05]  /*52c0*/  BSYNC B1 ;  /* 0x0000000000017941 */ /* 0x000fea0003800000 */
.L_x_7343:
        /* <DEDUP_REMOVED lines=118> */
[----:B0-----:R-:W-:-:S07]  /*5a30*/  MOV R119, R177 ;  /* 0x000000b100777202 */ /* 0x001fce0000000f00 */
.L_x_7342:
[----:B------:R-:W-:Y:S05]  /*5a40*/  BSYNC B0 ;  /* 0x0000000000007941 */ /* 0x000fea0003800000 */
.L_x_7340:
        /* <DEDUP_REMOVED lines=138> */
[----:B------:R-:W2:Y:S01]  /*62f0*/  LDS R8, [R0+0x1200] ;  /* 0x0012000000087984 */ /* 0x000ea20000000800 */
[----:B------:R-:W-:-:S03]  /*6300*/  FADD.FTZ R14, R14, R5 ;  /* 0x000000050e0e7221 */ /* 0x000fc60000010000 */
[----:B------:R-:W-:Y:S01]  /*6310*/  LDS R21, [R0+0x1e00] ;  /* 0x001e000000157984 */ /* 0x000fe20000000800 */
[----:B------:R-:W-:-:S03]  /*6320*/  FADD.FTZ R15, R15, R4 ;  /* 0x000000040f0f7221 */ /* 0x000fc60000010000 */
[----:B------:R-:W3:Y:S01]  /*6330*/  LDS R5, [R0+0xc00] ;  /* 0x000c000000057984 */ /* 0x000ee20000000800 */
[----:B------:R-:W-:-:S03]  /*6340*/  FADD.FTZ R20, R20, R7 ;  /* 0x0000000714147221 */ /* 0x000fc60000010000 */
[----:B------:R-:W4:Y:S01]  /*6350*/  LDS R4, [R0+0xa00] ;  /* 0x000a000000047984 */ /* 0x000f220000000800 */
[----:B------:R-:W-:-:S03]  /*6360*/  FADD.FTZ R3, RZ, R3 ;  /* 0x00000003ff037221 */ /* 0x000fc60000010000 */
[----:B------:R-:W4:Y:S01]  /*6370*/  LDS R7, [R0+0x1000] ;  /* 0x0010000000077984 */ /* 0x000f220000000800 */
[----:B------:R-:W-:-:S03]  /*6380*/  FADD.FTZ R3, R3, R10 ;  /* 0x0000000a03037221 */ /* 0x000fc60000010000 */
[----:B------:R-:W4:Y:S04]  /*6390*/  LDS R25, [R0+0x2600] ;  /* 0x0026000000197984 */ /* 0x000f280000000800 */
[----:B------:R-:W4:Y:S04]  /*63a0*/  LDS R27, [R0+0x2800] ;  /* 0x00280000001b7984 */ /* 0x000f280000000800 */
[----:B------:R-:W4:Y:S01]  /*63b0*/  LDS R29, [R0+0x2a00] ;  /* 0x002a0000001d7984 */ /* 0x000f220000000800 */
[----:B0-----:R-:W-:-:S03]  /*63c0*/  FADD.FTZ R6, RZ, R6 ;  /* 0x00000006ff067221 */ /* 0x001fc60000010000 */
[----:B------:R-:W0:Y:S01]  /*63d0*/  LDS R22, [R0+0x2c00] ;  /* 0x002c000000167984 */ /* 0x000e220000000800 */
[----:B-1----:R-:W-:-:S03]  /*63e0*/  FADD.FTZ R6, R6, R23 ;  /* 0x0000001706067221 */ /* 0x002fc60000010000 */
[----:B------:R-:W1:Y:S04]  /*63f0*/  LDS R31, [R0+0x2e00] ;  /* 0x002e0000001f7984 */ /* 0x000e680000000800 */
[----:B------:R-:W1:Y:S01]  /*6400*/  LDS R24, [R0+0x3000] ;  /* 0x0030000000187984 */ /* 0x000e620000000800 */
[----:B--2---:R-:W-:-:S03]  /*6410*/  FADD.FTZ R8, RZ, R8 ;  /* 0x00000008ff087221 */ /* 0x004fc60000010000 */
[----:B------:R-:W2:Y:S04]  /*6420*/  LDS R33, [R0+0x3200] ;  /* 0x0032000000217984 */ /* 0x000ea80000000800 */
[----:B------:R-:W2:Y:S01]  /*6430*/  LDS R26, [R0+0x3400] ;  /* 0x00340000001a7984 */ /* 0x000ea20000000800 */
[----:B---3--:R-:W-:-:S03]  /*6440*/  FADD.FTZ R5, RZ, R5 ;  /* 0x00000005ff057221 */ /* 0x008fc60000010000 */
[----:B------:R-:W3:Y:S01]  /*6450*/  LDS R35, [R0+0x3600] ;  /* 0x0036000000237984 */ /* 0x000ee20000000800 */
[----:B------:R-:W-:Y:S01]  /*6460*/  FADD.FTZ R5, R5, R16 ;  /* 0x0000001005057221 */ /* 0x000fe20000010000 */
[----:B----4-:R-:W-:Y:S02]  /*6470*/  FADD.FTZ R4, RZ, R4 ;  /* 0x00000004ff047221 */ /* 0x010fe40000010000 */
[----:B------:R-:W4:Y:S01]  /*6480*/  LDS R28, [R0+0x3800] ;  /* 0x00380000001c7984 */ /* 0x000f220000000800 */
[----:B------:R-:W-:Y:S01]  /*6490*/  FADD.FTZ R7, RZ, R7 ;  /* 0x00000007ff077221 */ /* 0x000fe20000010000 */
[----:B------:R-:W-:Y:S02]  /*64a0*/  FADD.FTZ R4, R4, R21 ;  /* 0x0000001504047221 */ /* 0x000fe40000010000 */
[----:B------:R-:W4:Y:S01]  /*64b0*/  LDS R37, [R0+0x3a00] ;  /* 0x003a000000257984 */ /* 0x000f220000000800 */
[----:B------:R-:W-:Y:S01]  /*64c0*/  FADD.FTZ R8, R8, R25 ;  /* 0x0000001908087221 */ /* 0x000fe20000010000 */
[----:B------:R-:W-:-:S02]  /*64d0*/  FADD.FTZ R7, R7, R18 ;  /* 0x0000001207077221 */ /* 0x000fc40000010000 */
        /* <DEDUP_REMOVED lines=13> */
[----:B------:R-:W-:-:S03]  /*65b0*/  FADD.FTZ R5, R5, R26 ;  /* 0x0000001a05057221 */ /* 0x000fc60000010000 */
[----:B------:R-:W2:Y:S01]  /*65c0*/  LDS R47, [R0+0x4a00] ;  /* 0x004a0000002f7984 */ /* 0x000ea20000000800 */
[----:B---3--:R-:W-:-:S03]  /*65d0*/  FADD.FTZ R6, R6, R35 ;  /* 0x0000002306067221 */ /* 0x008fc60000010000 */
[----:B------:R-:W3:Y:S01]  /*65e0*/  LDS R36, [R0+0x4c00] ;  /* 0x004c000000247984 */ /* 0x000ee20000000800 */
[----:B----4-:R-:W-:-:S03]  /*65f0*/  FADD.FTZ R7, R7, R28 ;  /* 0x0000001c07077221 */ /* 0x010fc60000010000 */
        /* <DEDUP_REMOVED lines=8> */
[----:B------:R-:W-:Y:S01]  /*6680*/  FADD.FTZ R45, R4, R45 ;  /* 0x0000002d042d7221 */ /* 0x000fe20000010000 */
[----:B------:R-:W-:Y:S01]  /*6690*/  STS.128 [R2], R80 ;  /* 0x0000005002007388 */ /* 0x000fe20000000c00 */
[----:B--2---:R-:W-:-:S03]  /*66a0*/  FADD.FTZ R23, R5, R34 ;  /* 0x0000002205177221 */ /* 0x004fc60000010000 */
[----:B------:R-:W-:Y:S01]  /*66b0*/  STS.128 [R2+0x10], R84 ;  /* 0x0000105402007388 */ /* 0x000fe20000000c00 */
[----:B------:R-:W-:Y:S01]  /*66c0*/  FADD.FTZ R47, R6, R47 ;  /* 0x0000002f062f7221 */ /* 0x000fe20000010000 */
[----:B------:R-:W-:Y:S02]  /*66d0*/  SHF.L.U32 R6, R77, 0x2, RZ ;  /* 0x000000024d067819 */ /* 0x000fe400000006ff */
[----:B------:R-:W-:Y:S01]  /*66e0*/  STS.128 [R2+0x400], R88 ;  /* 0x0004005802007388 */ /* 0x000fe20000000c00 */
[----:B---3--:R-:W-:Y:S01]  /*66f0*/  FADD.FTZ R25, R7, R36 ;  /* 0x0000002407197221 */ /* 0x008fe20000010000 */
[----:B------:R-:W-:Y:S02]  /*6700*/  IADD3 R4, P1, R6, UR8, RZ ;  /* 0x0000000806047c10 */ /* 0x000fe4000ff3e0ff */
[----:B------:R-:W-:Y:S01]  /*6710*/  STS.128 [R2+0x410], R92 ;  /* 0x0004105c02007388 */ /* 0x000fe20000000c00 */
[----:B----4-:R-:W-:-:S03]  /*6720*/  FADD.FTZ R49, R8, R49 ;  /* 0x0000003108317221 */ /* 0x010fc60000010000 */
        /* <DEDUP_REMOVED lines=43> */
[----:B------:R-:W-:-:S03]  /*69e0*/  FADD.FTZ R29, R8, R29 ;  /* 0x0000001d081d7221 */ /* 0x000fc60000010000 */
[----:B------:R-:W-:Y:S01]  /*69f0*/  STG.E desc[UR4][R4.64], R19 ;  /* 0x0000001304007986 */ /* 0x000fe2000c101904 */
[----:B------:R-:W-:-:S03]  /*6a00*/  FADD.FTZ R20, R29, R18 ;  /* 0x000000121d147221 */ /* 0x000fc60000010000 */
[----:B------:R-:W4:Y:S01]  /*6a10*/  LDS R16, [R0+0xc00] ;  /* 0x000c000000107984 */ /* 0x000f220000000800 */
[----:B0-----:R-:W-:-:S03]  /*6a20*/  FADD.FTZ R55, R20, R55 ;  /* 0x0000003714377221 */ /* 0x001fc60000010000 */
[----:B------:R-:W0:Y:S04]  /*6a30*/  LDS R19, [R0+0x1e00] ;  /* 0x001e000000137984 */ /* 0x000e280000000800 */
[----:B------:R-:W0:Y:S01]  /*6a40*/  LDS R39, [R0+0x3000] ;  /* 0x0030000000277984 */ /* 0x000e220000000800 */
[----:B-1----:R-:W-:-:S03]  /*6a50*/  FADD.FTZ R12, RZ, R12 ;  /* 0x0000000cff0c7221 */ /* 0x002fc60000010000 */
[----:B------:R-:W1:Y:S01]  /*6a60*/  LDS R57, [R0+0x4200] ;  /* 0x0042000000397984 */ /* 0x000e620000000800 */
[----:B--2---:R-:W-:-:S03]  /*6a70*/  FADD.FTZ R14, RZ, R14 ;  /* 0x0000000eff0e7221 */ /* 0x004fc60000010000 */
[----:B------:R-:W2:Y:S01]  /*6a80*/  LDS R8, [R0+0xe00] ;  /* 0x000e000000087984 */ /* 0x000ea20000000800 */
[----:B---3--:R-:W-:-:S03]  /*6a90*/  FADD.FTZ R14, R14, R33 ;  /* 0x000000210e0e7221 */ /* 0x008fc60000010000 */
[----:B------:R-:W-:Y:S01]  /*6aa0*/  STG.E desc[UR4][R6.64], R35 ;  /* 0x0000002306007986 */ /* 0x000fe2000c101904 */
[----:B----4-:R-:W-:-:S03]  /*6ab0*/  FADD.FTZ R10, RZ, R10 ;  /* 0x0000000aff0a7221 */ /* 0x010fc60000010000 */
[----:B------:R-:W3:Y:S01]  /*6ac0*/  LDS R27, [R0+0x2000] ;  /* 0x00200000001b7984 */ /* 0x000ee20000000800 */
[----:B------:R-:W-:-:S03]  /*6ad0*/  FADD.FTZ R12, R12, R31 ;  /* 0x0000001f0c0c7221 */ /* 0x000fc60000010000 */
[----:B------:R-:W-:Y:S04]  /*6ae0*/  STG.E desc[UR4][R2.64+0x200], R41 ;  /* 0x0002002902007986 */ /* 0x000fe8000c101904 */
[----:B------:R-:W4:Y:S01]  /*6af0*/  LDS R51, [R0+0x3200] ;  /* 0x0032000000337984 */ /* 0x000f220000000800 */
[----:B------:R-:W-:-:S03]  /*6b00*/  FADD.FTZ R12, R12, R37 ;  /* 0x000000250c0c7221 */ /* 0x000fc60000010000 */
[----:B------:R-:W4:Y:S04]  /*6b10*/  LDS R61, [R0+0x4400] ;  /* 0x00440000003d7984 */ /* 0x000f280000000800 */
[----:B------:R-:W-:Y:S01]  /*6b20*/  STG.E desc[UR4][R4.64+0x200], R59 ;  /* 0x0002003b04007986 */ /* 0x000fe2000c101904 */
[----:B------:R-:W-:-:S03]  /*6b30*/  FADD.FTZ R16, RZ, R16 ;  /* 0x00000010ff107221 */ /* 0x000fc60000010000 */
        /* <DEDUP_REMOVED lines=61> */
.L_x_7344:
        /* <DEDUP_REMOVED lines=8> */
.L_x_7347:
[----:B------:R-:W-:Y:S05]  /*6f90*/  BSYNC B2 ;  /* 0x0000000000027941 */ /* 0x000fea0003800000 */
.L_x_7346:
        /* <DEDUP_REMOVED lines=8> */
.L_x_7348:
[----:B------:R-:W-:Y:S01]  /*7020*/  HFMA2.MMA R240, -RZ, RZ, 0, 1.1920928955078125e-07 ;  /* 0x00000002fff07435 */ /* 0x000fe200000001ff */
[----:B------:R-:W-:Y:S01]  /*7030*/  MOV R243, R11 ;  /* 0x0000000b00f37202 */ /* 0x000fe20000000f00 */
[----:B------:R-:W-:-:S09]  /*7040*/  FADD.FTZ R16, R16, R244 ;  /* 0x000000f410107221 */ /* 0x000fd20000010000 */
[----:B------:R-:W-:Y:S05]  /*7050*/  WARPSYNC.COLLECTIVE R238, `(.L_x_7349) ;  /* 0x00000000ee087348 */ /* 0x000fea0003c00000 */
[----:B------:R0:W1:Y:S02]  /*7060*/  SHFL.BFLY P1, R244, R243, R240, R239 ;  /* 0x0c0000f0f3f47389 */ /* 0x00006400000200ef */
[----:B01----:R-:W-:Y:S01]  /*7070*/  ENDCOLLECTIVE ;  /* 0x000000000000791b */ /* 0x003fe20003800000 */
.L_x_7349:
[----:B------:R-:W-:Y:S01]  /*7080*/  MOV R243, R16 ;  /* 0x0000001000f37202 */ /* 0x000fe20000000f00 */
[----:B------:R-:W-:-:S07]  /*7090*/  FADD.FTZ R11, R11, R244 ;  /* 0x000000f40b0b7221 */ /* 0x000fce0000010000 */
[----:B------:R-:W-:Y:S05]  /*70a0*/  WARPSYNC.COLLECTIVE R238, `(.L_x_7350) ;  /* 0x00000000ee087348 */ /* 0x000fea0003c00000 */
[----:B------:R0:W1:Y:S02]  /*70b0*/  SHFL.BFLY P1, R244, R243, R240, R239 ;  /* 0x0c0000f0f3f47389 */ /* 0x00006400000200ef */
[----:B01----:R-:W-:Y:S01]  /*70c0*/  ENDCOLLECTIVE ;  /* 0x000000000000791b */ /* 0x003fe20003800000 */
.L_x_7350:
[----:B------:R-:W-:Y:S01]  /*70d0*/  HFMA2.MMA R240, -RZ, RZ, 0, 2.384185791015625e-07 ;  /* 0x00000004fff07435 */ /* 0x000fe200000001ff */
[----:B------:R-:W-:Y:S01]  /*70e0*/  MOV R243, R11 ;  /* 0x0000000b00f37202 */ /* 0x000fe20000000f00 */
[----:B------:R-:W-:-:S09]  /*70f0*/  FADD.FTZ R16, R16, R244 ;  /* 0x000000f410107221 */ /* 0x000fd20000010000 */
[----:B------:R-:W-:Y:S05]  /*7100*/  WARPSYNC.COLLECTIVE R238, `(.L_x_7351) ;  /* 0x00000000ee087348 */ /* 0x000fea0003c00000 */
[----:B------:R0:W1:Y:S02]  /*7110*/  SHFL.BFLY P1, R244, R243, R240, R239 ;  /* 0x0c0000f0f3f47389 */ /* 0x00006400000200ef */
[----:B01----:R-:W-:Y:S01]  /*7120*/  ENDCOLLECTIVE ;  /* 0x000000000000791b */ /* 0x003fe20003800000 */
.L_x_7351:
[----:B------:R-:W-:Y:S01]  /*7130*/  MOV R243, R16 ;  /* 0x0000001000f37202 */ /* 0x000fe20000000f00 */
[----:B------:R-:W-:-:S07]  /*7140*/  FADD.FTZ R11, R11, R244 ;  /* 0x000000f40b0b7221 */ /* 0x000fce0000010000 */
[----:B------:R-:W-:Y:S05]  /*7150*/  WARPSYNC.COLLECTIVE R238, `(.L_x_7352) ;  /* 0x00000000ee087348 */ /* 0x000fea0003c00000 */
[----:B------:R0:W1:Y:S02]  /*7160*/  SHFL.BFLY P1, R244, R243, R240, R239 ;  /* 0x0c0000f0f3f47389 */ /* 0x00006400000200ef */
[----:B01----:R-:W-:Y:S01]  /*7170*/  ENDCOLLECTIVE ;  /* 0x000000000000791b */ /* 0x003fe20003800000 */
.L_x_7352:
[----:B------:R-:W-:Y:S01]  /*7180*/  HFMA2.MMA R240, -RZ, RZ, 0, 4.76837158203125e-07 ;  /* 0x00000008fff07435 */ /* 0x000fe200000001ff */
[----:B------:R-:W-:Y:S01]  /*7190*/  MOV R243, R11 ;  /* 0x0000000b00f37202 */ /* 0x000fe20000000f00 */
[----:B------:R-:W-:-:S09]  /*71a0*/  FADD.FTZ R16, R16, R244 ;  /* 0x000000f410107221 */ /* 0x000fd20000010000 */
[----:B------:R-:W-:Y:S05]  /*71b0*/  WARPSYNC.COLLECTIVE R238, `(.L_x_7353) ;  /* 0x00000000ee087348 */ /* 0x000fea0003c00000 */
[----:B------:R0:W1:Y:S02]  /*71c0*/  SHFL.BFLY P1, R244, R243, R240, R239 ;  /* 0x0c0000f0f3f47389 */ /* 0x00006400000200ef */
[----:B01----:R-:W-:Y:S01]  /*71d0*/  ENDCOLLECTIVE ;  /* 0x000000000000791b */ /* 0x003fe20003800000 */
.L_x_7353:
[----:B------:R-:W-:Y:S01]  /*71e0*/  MOV R243, R16 ;  /* 0x0000001000f37202 */ /* 0x000fe20000000f00 */
[----:B------:R-:W-:-:S07]  /*71f0*/  FADD.FTZ R11, R11, R244 ;  /* 0x000000f40b0b7221 */ /* 0x000fce0000010000 */
[----:B------:R-:W-:Y:S05]  /*7200*/  WARPSYNC.COLLECTIVE R238, `(.L_x_7354) ;  /* 0x00000000ee087348 */ /* 0x000fea0003c00000 */
[----:B------:R0:W1:Y:S02]  /*7210*/  SHFL.BFLY P1, R244, R243, R240, R239 ;  /* 0x0c0000f0f3f47389 */ /* 0x00006400000200ef */
[----:B01----:R-:W-:Y:S01]  /*7220*/  ENDCOLLECTIVE ;  /* 0x000000000000791b */ /* 0x003fe20003800000 */
.L_x_7354:
[----:B------:R-:W-:Y:S01]  /*7230*/  HFMA2.MMA R240, -RZ, RZ, 0, 9.5367431640625e-07 ;  /* 0x00000010fff07435 */ /* 0x000fe200000001ff */
[----:B------:R-:W-:Y:S01]  /*7240*/  MOV R243, R11 ;  /* 0x0000000b00f37202 */ /* 0x000fe20000000f00 */
[----:B------:R-:W-:-:S09]  /*7250*/  FADD.FTZ R16, R16, R244 ;  /* 0x000000f410107221 */ /* 0x000fd20000010000 */
[----:B------:R-:W-:Y:S05]  /*7260*/  WARPSYNC.COLLECTIVE R238, `(.L_x_7355) ;  /* 0x00000000ee087348 */ /* 0x000fea0003c00000 */
[----:B------:R0:W1:Y:S02]  /*7270*/  SHFL.BFLY P1, R244, R243, R240, R239 ;  /* 0x0c0000f0f3f47389 */ /* 0x00006400000200ef */
[----:B01----:R-:W-:Y:S01]  /*7280*/  ENDCOLLECTIVE ;  /* 0x000000000000791b */ /* 0x003fe20003800000 */
.L_x_7355:
[----:B------:R-:W-:Y:S02]  /*7290*/  MOV R243, R16 ;  /* 0x0000001000f37202 */ /* 0x000fe40000000f00 */
[----:B------:R-:W-:-:S07]  /*72a0*/  MOV R237, R244 ;  /* 0x000000f400ed7202 */ /* 0x000fce0000000f00 */
[----:B------:R-:W-:Y:S05]  /*72b0*/  WARPSYNC.COLLECTIVE R238, `(.L_x_7356) ;  /* 0x00000000ee087348 */ /* 0x000fea0003c00000 */
[----:B------:R0:W1:Y:S02]  /*72c0*/  SHFL.BFLY P1, R244, R243, R240, R239 ;  /* 0x0c0000f0f3f47389 */ /* 0x00006400000200ef */
[----:B01----:R-:W-:Y:S01]  /*72d0*/  ENDCOLLECTIVE ;  /* 0x000000000000791b */ /* 0x003fe20003800000 */
.L_x_7356:
[----:B------:R-:W-:Y:S01]  /*72e0*/  MOV R238, R244 ;  /* 0x000000f400ee7202 */ /* 0x000fe20000000f00 */
[----:B------:R-:W-:Y:S06]  /*72f0*/  BRA `(.L_x_7357) ;  /* 0xffffffbc00787947 */ /* 0x000fec000383ffff */
.L_x_7358:
        /* <DEDUP_REMOVED lines=16> */
.L_x_16947:


//--------------------- .text._ZN10layer_norm13ln_bwd_kernelINS_13Kernel_traitsIf13__nv_bfloat16fS2_fjLj1280ELj1ELj4ELj1ELj16ENS_18Kernel_traits_baseILj1280EfS2_fS2_fjLj128EEEEELb0ELb1ELb1ELb0EEEvNS_9BwdParamsE --------------------------
	.section	.text._ZN10layer_norm13ln_bwd_kernelINS_13Kernel_traitsIf13__nv_bfloat16fS2_fjLj1280ELj1ELj4ELj1ELj16ENS_18Kernel_traits_baseILj1280EfS2_fS2_fjLj128EEEEELb0ELb1ELb1ELb0EEEvNS_9BwdParamsE,"ax",@progbits
	.align	128
        .global         _ZN10layer_norm13ln_bwd_kernelINS_13Kernel_traitsIf13__nv_bfloat16fS2_fjLj1280ELj1ELj4ELj1ELj16ENS_18Kernel_traits_baseILj1280EfS2_fS2_fjLj128EEEEELb0ELb1ELb1ELb0EEEvNS_9BwdParamsE
        .type           _ZN10layer_norm13ln_bwd_kernelINS_13Kernel_traitsIf13__nv_bfloat16fS2_fjLj1280ELj1ELj4ELj1ELj16ENS_18Kernel_traits_baseILj1280EfS2_fS2_fjLj128EEEEELb0ELb1ELb1ELb0EEEvNS_9BwdParamsE,@function
        .size           _ZN10layer_norm13ln_bwd_kernelINS_13Kernel_traitsIf13__nv_bfloat16fS2_fjLj1280ELj1ELj4ELj1ELj16ENS_18Kernel_traits_baseILj1280EfS2_fS2_fjLj128EEEEELb0ELb1ELb1ELb0EEEvNS_9BwdParamsE,(.L_x_16948 - _ZN10layer_norm13ln_bwd_kernelINS_13Kernel_traitsIf13__nv_bfloat16fS2_fjLj1280ELj1ELj4ELj1ELj16ENS_18Kernel_traits_baseILj1280EfS2_fS2_fjLj128EEEEELb0ELb1ELb1ELb0EEEvNS_9BwdParamsE)
        .other          _ZN10layer_norm13ln_bwd_kernelINS_13Kernel_traitsIf13__nv_bfloat16fS2_fjLj1280ELj1ELj4ELj1ELj16ENS_18Kernel_traits_baseILj1280EfS2_fS2_fjLj128EEEEELb0ELb1ELb1ELb0EEEvNS_9BwdParamsE,@"STO_CUDA_ENTRY STV_DEFAULT"
_ZN10layer_norm13ln_bwd_kernelINS_13Kernel_traitsIf13__nv_bfloat16fS2_fjLj1280ELj1ELj4ELj1ELj16ENS_18Kernel_traits_baseILj1280EfS2_fS2_fjLj128EEEEELb0ELb1ELb1ELb0EEEvNS_9BwdParamsE:
.text._ZN10layer_norm13ln_bwd_kernelINS_13Kernel_traitsIf13__nv_bfloat16fS2_fjLj1280ELj1ELj4ELj1ELj16ENS_18Kernel_traits_baseILj1280EfS2_fS2_fjLj128EEEEELb0ELb1ELb1ELb0EEEvNS_9BwdParamsE:
        /* <DEDUP_REMOVED lines=10> */
[----:B------:R-:W2:Y:S04]  /*00a0*/  LDL.64 R110, [R1+0x188] ;  /* 0x00018800016e7983 */ /* 0x000ea80000100a00 */
[----:B------:R-:W3:Y:S04]  /*00b0*/  LDL.64 R104, [R1+0x170] ;  /* 0x0001700001687983 */ /* 0x000ee80000100a00 */
[----:B------:R-:W3:Y:S04]  /*00c0*/  LDL.64 R106, [R1+0x178] ;  /* 0x00017800016a7983 */ /* 0x000ee80000100a00 */
[----:B------:R-:W4:Y:S04]  /*00d0*/  LDL.64 R100, [R1+0x1a0] ;  /* 0x0001a00001647983 */ /* 0x000f280000100a00 */
[----:B------:R-:W4:Y:S04]  /*00e0*/  LDL.64 R102, [R1+0x1a8] ;  /* 0x0001a80001667983 */ /* 0x000f280000100a00 */
        /* <DEDUP_REMOVED lines=34> */
[----:B------:R-:W-:Y:S01]  /*0310*/  MOV R2, UR4 ;  /* 0x0000000400027c02 */ /* 0x000fe20008000f00 */
[----:B------:R-:W-:Y:S01]  /*0320*/  ULDC.64 UR4, c[0x0][0x208] ;  /* 0x0000820000047ab9 */ /* 0x000fe20000000a00 */
[----:B0-----:R-:W-:-:S02]  /*0330*/  LOP3.LUT R3, R4, 0x1f, RZ, 0xc0, !PT ;  /* 0x0000001f04037812 */ /* 0x001fc400078ec0ff */
[----:B------:R-:W-:Y:S02]  /*0340*/  SHF.R.S32.HI R7, RZ, 0x1f, R2 ;  /* 0x0000001fff077819 */ /* 0x000fe40000011402 */
[----:B------:R-:W-:Y:S01]  /*0350*/  LOP3.LUT R0, R3, 0x1f, RZ, 0x3c, !PT ;  /* 0x0000001f03007812 */ /* 0x000fe200078e3cff */
[----:B------:R-:W-:Y:S01]  /*0360*/  IMAD.MOV.U32 R31, RZ, RZ, R3 ;  /* 0x000000ffff1f7224 */ /* 0x000fe200078e0003 */
[----:B------:R-:W-:-:S04]  /*0370*/  LEA.HI R7, R7, R2, RZ, 0x3 ;  /* 0x0000000207077211 */ /* 0x000fc800078f18ff */
[----:B------:R-:W-:-:S04]  /*0380*/  LEA.HI.SX32 R0, R7, R0, 0x1d ;  /* 0x0000000007007211 */ /* 0x000fc800078feaff */
[C---:B------:R-:W-:Y:S02]  /*0390*/  LOP3.LUT P4, RZ, R0.reuse, 0xffffffe0, RZ, 0xc0, !PT ;  /* 0xffffffe000ff7812 */ /* 0x040fe4000788c0ff */
[C---:B------:R-:W-:Y:S02]  /*03a0*/  ISETP.GE.U32.AND P0, PT, R0.reuse, 0x40, PT ;  /* 0x000000400000780c */ /* 0x040fe40003f06070 */
[C---:B------:R-:W-:Y:S02]  /*03b0*/  ISETP.GE.U32.AND P1, PT, R0.reuse, 0x60, PT ;  /* 0x000000600000780c */ /* 0x040fe40003f26070 */
[C---:B------:R-:W-:Y:S02]  /*03c0*/  ISETP.GE.U32.AND P2, PT, R0.reuse, 0x80, PT ;  /* 0x000000800000780c */ /* 0x040fe40003f46070 */
[----:B------:R-:W-:-:S05]  /*03d0*/  ISETP.GE.U32.AND P3, PT, R0, 0xa0, PT ;  /* 0x000000a00000780c */ /* 0x000fca0003f66070 */
[----:B------:R-:W0:Y:S01]  /*03e0*/  @P4 LDC.64 R6, c[0x0][0x260] ;  /* 0x00009800ff064b82 */ /* 0x000e220000000a00 */
[----:B------:R-:W-:Y:S02]  /*03f0*/  @P4 LOP3.LUT R5, R5, 0x2, RZ, 0xfc, !PT ;  /* 0x0000000205054812 */ /* 0x000fe400078efcff */
[----:B------:R-:W-:Y:S02]  /*0400*/  SHF.R.U32.HI R4, RZ, 0x5, R4 ;  /* 0x00000005ff047819 */ /* 0x000fe40000011604 */
[----:B------:R-:W-:-:S03]  /*0410*/  LOP3.LUT R5, R5, 0xfffffffb, RZ, 0xc0, !PT ;  /* 0xfffffffb05057812 */ /* 0x000fc600078ec0ff */
[----:B------:R-:W1:Y:S01]  /*0420*/  @P4 LDC.64 R8, c[0x0][0x278] ;  /* 0x00009e00ff084b82 */ /* 0x000e620000000a00 */
[----:B------:R-:W-:-:S07]  /*0430*/  @P3 LOP3.LUT R5, R5, 0x4, RZ, 0xfc, !PT ;  /* 0x0000000405053812 */ /* 0x000fce00078efcff */
[----:B------:R-:W1:Y:S08]  /*0440*/  @P0 LDC.64 R10, c[0x0][0x260] ;  /* 0x00009800ff0a0b82 */ /* 0x000e700000000a00 */
[----:B------:R-:W1:Y:S01]  /*0450*/  @P0 LDC.64 R12, c[0x0][0x278] ;  /* 0x00009e00ff0c0b82 */ /* 0x000e620000000a00 */
[----:B0-----:R-:W-:-:S07]  /*0460*/  @P4 IMAD.WIDE.U32 R6, R31, 0x20, R6 ;  /* 0x000000201f064825 */ /* 0x001fce00078e0006 */
[----:B------:R-:W0:Y:S01]  /*0470*/  @P1 LDC.64 R18, c[0x0][0x260] ;  /* 0x00009800ff121b82 */ /* 0x000e220000000a00 */
[C---:B-1----:R-:W-:Y:S01]  /*0480*/  @P4 IMAD.WIDE.U32 R8, R31.reuse, 0x20, R8 ;  /* 0x000000201f084825 */ /* 0x042fe200078e0008 */
[----:B------:R-:W-:-:S06]  /*0490*/  @P4 LOP3.LUT R31, R31, 0x20, RZ, 0xfc, !PT ;  /* 0x000000201f1f4812 */ /* 0x000fcc00078efcff */
[----:B------:R-:W1:Y:S01]  /*04a0*/  @P1 LDC.64 R20, c[0x0][0x278] ;  /* 0x00009e00ff141b82 */ /* 0x000e620000000a00 */
[----:B------:R-:W-:-:S07]  /*04b0*/  @P0 IMAD.WIDE.U32 R14, R31, 0x20, R10 ;  /* 0x000000201f0e0825 */ /* 0x000fce00078e000a */
[----:B------:R-:W2:Y:S01]  /*04c0*/  @P2 LDC.64 R22, c[0x0][0x260] ;  /* 0x00009800ff162b82 */ /* 0x000ea20000000a00 */
[C---:B------:R-:W-:Y:S01]  /*04d0*/  @P0 IMAD.WIDE.U32 R16, R31.reuse, 0x20, R12 ;  /* 0x000000201f100825 */ /* 0x040fe200078e000c */
[----:B------:R-:W-:-:S06]  /*04e0*/  @P0 IADD3 R31, R31, 0x20, RZ ;  /* 0x000000201f1f0810 */ /* 0x000fcc0007ffe0ff */
[----:B------:R-:W3:Y:S01]  /*04f0*/  @P2 LDC.64 R24, c[0x0][0x278] ;  /* 0x00009e00ff182b82 */ /* 0x000ee20000000a00 */
[----:B0-----:R-:W-:-:S07]  /*0500*/  @P1 IMAD.WIDE.U32 R18, R31, 0x20, R18 ;  /* 0x000000201f121825 */ /* 0x001fce00078e0012 */
[----:B------:R-:W0:Y:S01]  /*0510*/  @P3 LDC.64 R26, c[0x0][0x260] ;  /* 0x00009800ff1a3b82 */ /* 0x000e220000000a00 */
[C---:B-1----:R-:W-:Y:S01]  /*0520*/  @P1 IMAD.WIDE.U32 R20, R31.reuse, 0x20, R20 ;  /* 0x000000201f141825 */ /* 0x042fe200078e0014 */
[----:B------:R-:W-:-:S06]  /*0530*/  @P1 IADD3 R31, R31, 0x20, RZ ;  /* 0x000000201f1f1810 */ /* 0x000fcc0007ffe0ff */
[----:B------:R-:W1:Y:S01]  /*0540*/  @P3 LDC.64 R28, c[0x0][0x278] ;  /* 0x00009e00ff1c3b82 */ /* 0x000e620000000a00 */
[----:B--2---:R-:W-:-:S04]  /*0550*/  @P2 IMAD.WIDE.U32 R22, R31, 0x20, R22 ;  /* 0x000000201f162825 */ /* 0x004fc800078e0016 */
[----:B---3--:R-:W-:-:S04]  /*0560*/  @P2 IMAD.WIDE.U32 R24, R31, 0x20, R24 ;  /* 0x000000201f182825 */ /* 0x008fc800078e0018 */
[----:B------:R-:W-:-:S04]  /*0570*/  @P2 VIADD R31, R31, 0x20 ;  /* 0x000000201f1f2836 */ /* 0x000fc80000000000 */
[C---:B0-----:R-:W-:Y:S01]  /*0580*/  @P3 IMAD.WIDE.U32 R10, R31.reuse, 0x20, R26 ;  /* 0x000000201f0a3825 */ /* 0x041fe200078e001a */
[----:B------:R-:W2:Y:S03]  /*0590*/  @P4 LDG.E.128 R108, desc[UR4][R6.64] ;  /* 0x00000004066c4981 */ /* 0x000ea6000c1e1d00 */
[----:B-1----:R-:W-:Y:S01]  /*05a0*/  @P3 IMAD.WIDE.U32 R12, R31, 0x20, R28 ;  /* 0x000000201f0c3825 */ /* 0x002fe200078e001c */
[----:B------:R-:W3:Y:S04]  /*05b0*/  @P4 LDG.E.128 R104, desc[UR4][R6.64+0x10] ;  /* 0x0000100406684981 */ /* 0x000ee8000c1e1d00 */
[----:B----4-:R-:W4:Y:S04]  /*05c0*/  @P4 LDG.E.128 R100, desc[UR4][R8.64+0x10] ;  /* 0x0000100408644981 */ /* 0x010f28000c1e1d00 */
[----:B-----5:R-:W5:Y:S04]  /*05d0*/  @P4 LDG.E.128 R96, desc[UR4][R8.64] ;  /* 0x0000000408604981 */ /* 0x020f68000c1e1d00 */
[----:B------:R-:W5:Y:S04]  /*05e0*/  @P0 LDG.E.128 R92, desc[UR4][R14.64] ;  /* 0x000000040e5c0981 */ /* 0x000f68000c1e1d00 */
[----:B------:R-:W5:Y:S04]  /*05f0*/  @P0 LDG.E.128 R88, desc[UR4][R14.64+0x10] ;  /* 0x000010040e580981 */ /* 0x000f68000c1e1d00 */
        /* <DEDUP_REMOVED lines=11> */
[----:B------:R-:W5:Y:S04]  /*06b0*/  @P3 LDG.E.128 R40, desc[UR4][R10.64+0x10] ;  /* 0x000010040a283981 */ /* 0x000f68000c1e1d00 */
[----:B------:R-:W5:Y:S04]  /*06c0*/  @P3 LDG.E.128 R36, desc[UR4][R12.64+0x10] ;  /* 0x000010040c243981 */ /* 0x000f68000c1e1d00 */
[----:B------:R-:W5:Y:S01]  /*06d0*/  @P3 LDG.E.128 R32, desc[UR4][R12.64] ;  /* 0x000000040c203981 */ /* 0x000f62000c1e1d00 */
[----:B------:R-:W-:Y:S01]  /*06e0*/  BSSY B0, `(.L_x_7359) ;  /* 0x0000740000007945 */ /* 0x000fe20003800000 */
[----:B0-----:R-:W-:-:S02]  /*06f0*/  CS2R R16, SRZ ;  /* 0x0000000000107805 */ /* 0x001fc4000001ff00 */
[----:B-1----:R-:W-:Y:S01]  /*0700*/  CS2R R18, SRZ ;  /* 0x0000000000127805 */ /* 0x002fe2000001ff00 */
        /* <DEDUP_REMOVED lines=21> */
[----:B0-----:R-:W-:Y:S01]  /*0860*/  LEA R4, R7, R4, 0x2 ;  /* 0x0000000407047211 */ /* 0x001fe200078e10ff */
[----:B--2---:R0:W-:Y:S04]  /*0870*/  @P4 STL.64 [R1+0x180], R108 ;  /* 0x0001806c01004387 */ /* 0x0041e80000100a00 */
[----:B------:R1:W-:Y:S04]  /*0880*/  @P4 STL.64 [R1+0x188], R110 ;  /* 0x0001886e01004387 */ /* 0x0003e80000100a00 */
[----:B---3--:R2:W-:Y:S04]  /*0890*/  @P4 STL.64 [R1+0x170], R104 ;  /* 0x0001706801004387 */ /* 0x0085e80000100a00 */
[----:B------:R3:W-:Y:S01]  /*08a0*/  @P4 STL.64 [R1+0x178], R106 ;  /* 0x0001786a01004387 */ /* 0x0007e20000100a00 */
[----:B0-----:R-:W-:-:S03]  /*08b0*/  CS2R R108, SRZ ;  /* 0x00000000006c7805 */ /* 0x001fc6000001ff00 */
[----:B----4-:R0:W-:Y:S01]  /*08c0*/  @P4 STL.64 [R1+0x1a0], R100 ;  /* 0x0001a06401004387 */ /* 0x0101e20000100a00 */
[----:B-1----:R-:W-:-:S03]  /*08d0*/  CS2R R110, SRZ ;  /* 0x00000000006e7805 */ /* 0x002fc6000001ff00 */
[----:B------:R1:W-:Y:S01]  /*08e0*/  @P4 STL.64 [R1+0x1a8], R102 ;  /* 0x0001a86601004387 */ /* 0x0003e20000100a00 */
[----:B--2---:R-:W-:-:S03]  /*08f0*/  CS2R R104, SRZ ;  /* 0x0000000000687805 */ /* 0x004fc6000001ff00 */
[----:B-----5:R2:W-:Y:S01]  /*0900*/  @P4 STL.64 [R1+0x190], R96 ;  /* 0x0001906001004387 */ /* 0x0205e20000100a00 */
[----:B---3--:R-:W-:-:S03]  /*0910*/  CS2R R106, SRZ ;  /* 0x00000000006a7805 */ /* 0x008fc6000001ff00 */
[----:B------:R3:W-:Y:S01]  /*0920*/  @P4 STL.64 [R1+0x198], R98 ;  /* 0x0001986201004387 */ /* 0x0007e20000100a00 */
[----:B0-----:R-:W-:-:S03]  /*0930*/  CS2R R100, SRZ ;  /* 0x0000000000647805 */ /* 0x001fc6000001ff00 */
[----:B------:R0:W-:Y:S01]  /*0940*/  @P0 STL.64 [R1+0x140], R92 ;  /* 0x0001405c01000387 */ /* 0x0001e20000100a00 */
[----:B-1----:R-:W-:-:S03]  /*0950*/  CS2R R102, SRZ ;  /* 0x0000000000667805 */ /* 0x002fc6000001ff00 */
[----:B------:R1:W-:Y:S01]  /*0960*/  @P0 STL.64 [R1+0x148], R94 ;  /* 0x0001485e01000387 */ /* 0x0003e20000100a00 */
[----:B--2---:R-:W-:-:S03]  /*0970*/  CS2R R96, SRZ ;  /* 0x0000000000607805 */ /* 0x004fc6000001ff00 */
[----:B------:R2:W-:Y:S01]  /*0980*/  @P0 STL.64 [R1+0x130], R88 ;  /* 0x0001305801000387 */ /* 0x0005e20000100a00 */
        /* <DEDUP_REMOVED lines=11> */
[----:B------:R-:W-:Y:S01]  /*0a40*/  @P1 STL.64 [R1+0x100], R76 ;  /* 0x0001004c01001387 */ /* 0x000fe20000100a00 */
[----:B-1----:R-:W-:-:S03]  /*0a50*/  CS2R R86, SRZ ;  /* 0x0000000000567805 */ /* 0x002fc6000001ff00 */
[----:B------:R-:W-:Y:S01]  /*0a60*/  @P1 STL.64 [R1+0x108], R78 ;  /* 0x0001084e01001387 */ /* 0x000fe20000100a00 */
[----:B--2---:R-:W-:-:S03]  /*0a70*/  CS2R R80, SRZ ;  /* 0x0000000000507805 */ /* 0x004fc6000001ff00 */
[----:B------:R0:W-:Y:S01]  /*0a80*/  @P1 STL.64 [R1+0xf0], R72 ;  /* 0x0000f04801001387 */ /* 0x0001e20000100a00 */
[----:B---3--:R-:W-:-:S03]  /*0a90*/  CS2R R82, SRZ ;  /* 0x0000000000527805 */ /* 0x008fc6000001ff00 */
[----:B------:R1:W-:Y:S04]  /*0aa0*/  @P1 STL.64 [R1+0xf8], R74 ;  /* 0x0000f84a01001387 */ /* 0x0003e80000100a00 */
[----:B------:R2:W-:Y:S04]  /*0ab0*/  @P1 STL.64 [R1+0x120], R68 ;  /* 0x0001204401001387 */ /* 0x0005e80000100a00 */
        /* <DEDUP_REMOVED lines=37> */
[----:B------:R-:W-:Y:S02]  /*0d10*/  ISETP.GE.AND P3, PT, R4, UR6, PT ;  /* 0x0000000604007c0c */ /* 0x000fe4000bf66270 */
[----:B--2---:R-:W-:Y:S02]  /*0d20*/  CS2R R36, SRZ ;  /* 0x0000000000247805 */ /* 0x004fe4000001ff00 */
[----:B---3--:R-:W-:Y:S02]  /*0d30*/  CS2R R38, SRZ ;  /* 0x0000000000267805 */ /* 0x008fe4000001ff00 */
[----:B0-----:R-:W-:Y:S02]  /*0d40*/  CS2R R32, SRZ ;  /* 0x0000000000207805 */ /* 0x001fe4000001ff00 */
[----:B-1----:R-:W-:-:S05]  /*0d50*/  CS2R R34, SRZ ;  /* 0x0000000000227805 */ /* 0x002fca000001ff00 */
[----:B------:R-:W-:Y:S05]  /*0d60*/  @P3 BRA `(.L_x_7360) ;  /* 0x0000006c005c3947 */ /* 0x000fea0003800000 */
[----:B------:R-:W-:Y:S01]  /*0d70*/  ULDC.64 UR6, c[0x0][0x2c8] ;  /* 0x0000b20000067ab9 */ /* 0x000fe20000000a00 */
[----:B------:R-:W-:Y:S01]  /*0d80*/  LOP3.LUT R5, R5, 0xfffffff7, RZ, 0xc0, !PT ;  /* 0xfffffff705057812 */ /* 0x000fe200078ec0ff */
[----:B------:R-:W-:Y:S01]  /*0d90*/  HFMA2.MMA R17, -RZ, RZ, 0, 0 ;  /* 0x00000000ff117435 */ /* 0x000fe200000001ff */
[----:B------:R-:W-:-:S04]  /*0da0*/  ISETP.NE.U32.AND P3, PT, RZ, UR6, PT ;  /* 0x00000006ff007c0c */ /* 0x000fc8000bf65070 */
[----:B------:R-:W-:-:S04]  /*0db0*/  ISETP.NE.AND.EX P3, PT, RZ, UR7, PT, P3 ;  /* 0x00000007ff007c0c */ /* 0x000fc8000bf65330 */
[----:B------:R-:W-:-:S13]  /*0dc0*/  ISETP.LT.U32.OR P3, PT, R0, 0xa0, !P3 ;  /* 0x000000a00000780c */ /* 0x000fda0005f61470 */
[----:B------:R-:W-:-:S07]  /*0dd0*/  @P3 LOP3.LUT R5, R5, 0x8, RZ, 0xfc, !PT ;  /* 0x0000000805053812 */ /* 0x000fce00078efcff */
.L_x_7485:
[----:B0-----:R-:W0:Y:S08]  /*0de0*/  LDC.64 R2, c[0x0][0x288] ;  /* 0x0000a200ff027b82 */ /* 0x001e300000000a00 */
[----:B-123--:R-:W1:Y:S08]  /*0df0*/  LDC.64 R192, c[0x0][0x280] ;  /* 0x0000a000ffc07b82 */ /* 0x00ee700000000a00 */
[----:B------:R-:W2:Y:S01]  /*0e00*/  LDC.64 R6, c[0x0][0x258] ;  /* 0x00009600ff067b82 */ /* 0x000ea20000000a00 */
[----:B0-----:R-:W-:-:S07]  /*0e10*/  IMAD.WIDE R2, R4, 0x4, R2 ;  /* 0x0000000404027825 */ /* 0x001fce00078e0202 */
[----:B------:R-:W0:Y:S01]  /*0e20*/  LDC.64 R194, c[0x0][0x2c8] ;  /* 0x0000b200ffc27b82 */ /* 0x000e220000000a00 */
[----:B------:R1:W3:Y:S02]  /*0e30*/  LDG.E R196, desc[UR4][R2.64] ;  /* 0x0000000402c47981 */ /* 0x0002e4000c1e1900 */
[C---:B-1----:R-:W-:Y:S01]  /*0e40*/  IMAD.WIDE R2, R4.reuse, 0x4, R192 ;  /* 0x0000000404027825 */ /* 0x042fe200078e02c0 */
[----:B------:R-:W1:Y:S03]  /*0e50*/  S2R R8, SR_TID.X ;  /* 0x0000000000087919 */ /* 0x000e660000002100 */
[----:B--2---:R-:W-:Y:S01]  /*0e60*/  IMAD.WIDE R6, R4, 0x4, R6 ;  /* 0x0000000404067825 */ /* 0x004fe200078e0206 */
[----:B------:R2:W4:Y:S05]  /*0e70*/  LDG.E R197, desc[UR4][R2.64] ;  /* 0x0000000402c57981 */ /* 0x00052a000c1e1900 */
[----:B------:R2:W5:Y:S02]  /*0e80*/  LDG.E R6, desc[UR4][R6.64] ;  /* 0x0000000406067981 */ /* 0x000564000c1e1900 */
[----:B--2---:R-:W-:-:S04]  /*0e90*/  IMAD.U32 R2, RZ, RZ, UR9 ;  /* 0x00000009ff027e24 */ /* 0x004fc8000f8e00ff */
[----:B------:R-:W-:-:S05]  /*0ea0*/  IMAD R3, R4, R2, RZ ;  /* 0x0000000204037224 */ /* 0x000fca00078e02ff */
[----:B------:R-:W-:-:S04]  /*0eb0*/  SHF.R.S32.HI R7, RZ, 0x1f, R3 ;  /* 0x0000001fff077819 */ /* 0x000fc80000011403 */
[----:B------:R-:W-:Y:S02]  /*0ec0*/  LEA.HI R7, R7, R3, RZ, 0x3 ;  /* 0x0000000307077211 */ /* 0x000fe400078f18ff */
[----:B-1----:R-:W-:Y:S01]  /*0ed0*/  LOP3.LUT R3, R8, 0x1f, RZ, 0xc0, !PT ;  /* 0x0000001f08037812 */ /* 0x002fe200078ec0ff */
[----:B------:R-:W-:Y:S03]  /*0ee0*/  BSSY B1, `(.L_x_7361) ;  /* 0x0000241000017945 */ /* 0x000fe60003800000 */
[----:B------:R-:W-:-:S05]  /*0ef0*/  LEA.HI.SX32 R8, R7, R3, 0x1d ;  /* 0x0000000307087211 */ /* 0x000fca00078feaff */
[----:B0-----:R-:W-:Y:S01]  /*0f00*/  IMAD.WIDE.U32 R192, R8, 0x20, R194 ;  /* 0x0000002008c07825 */ /* 0x001fe200078e00c2 */
[----:B---3--:R-:W-:Y:S01]  /*0f10*/  ISETP.GT.AND P3, PT, R196, RZ, PT ;  /* 0x000000ffc400720c */ /* 0x008fe20003f64270 */
[----:B----4-:R0:W-:-:S12]  /*0f20*/  STL [R1+0x20], R197 ;  /* 0x000020c501007387 */ /* 0x0101d80000100800 */
        /* <DEDUP_REMOVED lines=8> */
[----:B------:R1:W5:Y:S04]  /*0fb0*/  LDG.E.128 R140, desc[UR4][R192.64] ;  /* 0x00000004c08c7981 */ /* 0x000368000c1e1d00 */
[----:B------:R1:W5:Y:S02]  /*0fc0*/  LDG.E.128 R144, desc[UR4][R192.64+0x10] ;  /* 0x00001004c0907981 */ /* 0x000364000c1e1d00 */
.L_x_7365:
[----:B------:R-:W-:-:S07]  /*0fd0*/  IADD3 R7, R8, 0x20, RZ ;  /* 0x0000002008077810 */ /* 0x000fce0007ffe0ff */
.L_x_7364:
[----:B------:R-:W-:Y:S05]  /*0fe0*/  BSYNC B2 ;  /* 0x0000000000027941 */ /* 0x000fea0003800000 */
.L_x_7363:
        /* <DEDUP_REMOVED lines=8> */
.L_x_7368:
[----:B------:R-:W-:-:S07]  /*1070*/  VIADD R7, R7, 0x20 ;  /* 0x0000002007077836 */ /* 0x000fce0000000000 */
.L_x_7367:
[----:B------:R-:W-:Y:S05]  /*1080*/  BSYNC B2 ;  /* 0x0000000000027941 */ /* 0x000fea0003800000 */
.L_x_7366:
        /* <DEDUP_REMOVED lines=8> */
.L_x_7371:
[----:B------:R-:W-:-:S07]  /*1110*/  IADD3 R7, R7, 0x20, RZ ;  /* 0x0000002007077810 */ /* 0x000fce0007ffe0ff */
.L_x_7370:
[----:B------:R-:W-:Y:S05]  /*1120*/  BSYNC B2 ;  /* 0x0000000000027941 */ /* 0x000fea0003800000 */
.L_x_7369:
        /* <DEDUP_REMOVED lines=8> */
.L_x_7374:
[----:B------:R-:W-:-:S07]  /*11b0*/  IADD3 R7, R7, 0x20, RZ ;  /* 0x0000002007077810 */ /* 0x000fce0007ffe0ff */
.L_x_7373:
[----:B------:R-:W-:Y:S05]  /*11c0*/  BSYNC B2 ;  /* 0x0000000000027941 */ /* 0x000fea0003800000 */
.L_x_7372:
[----:B------:R-:W-:Y:S01]  /*11d0*/  LOP3.LUT P4, RZ, R5, 0x8, RZ, 0xc0, !PT ;  /* 0x0000000805ff7812 */ /* 0x000fe2000788c0ff */
[----:B------:R-:W-:Y:S01]  /*11e0*/  HFMA2.MMA R211, -RZ, RZ, 0, 0 ;  /* 0x00000000ffd37435 */ /* 0x000fe200000001ff */
[----:B------:R-:W-:-:S11]  /*11f0*/  IMAD.MOV.U32 R212, RZ, RZ, RZ ;  /* 0x000000ffffd47224 */ /* 0x000fd600078e00ff */
[----:B------:R-:W-:Y:S05]  /*1200*/  @P4 BRA `(.L_x_7375) ;  /* 0x0000002000384947 */ /* 0x000fea0003800000 */
[----:B------:R-:W-:-:S05]  /*1210*/  IMAD.WIDE.U32 R176, R7, 0x20, R194 ;  /* 0x0000002007b07825 */ /* 0x000fca00078e00c2 */
[----:B------:R2:W5:Y:S04]  /*1220*/  LDG.E.128 R172, desc[UR4][R176.64] ;  /* 0x00000004b0ac7981 */ /* 0x000568000c1e1d00 */
[----:B------:R-:W5:Y:S01]  /*1230*/  LDG.E.128 R176, desc[UR4][R176.64+0x10] ;  /* 0x00001004b0b07981 */ /* 0x000f62000c1e1d00 */
[----:B--2---:R-:W-:Y:S05]  /*1240*/  BRA `(.L_x_7375) ;  /* 0x0000002000287947 */ /* 0x004fea0003800000 */
.L_x_7362:
[----:B------:R-:W1:Y:S01]  /*1250*/  LDC.64 R194, c[0x0][0x250] ;  /* 0x00009400ffc27b82 */ /* 0x000e620000000a00 */
[----:B------:R-:W-:-:S07]  /*1260*/  LOP3.LUT P5, RZ, R5, 0x2, RZ, 0xc0, !PT ;  /* 0x0000000205ff7812 */ /* 0x000fce00078ac0ff */
[----:B0-----:R-:W0:Y:S01]  /*1270*/  LDC.U8 R197, c[0x0][0x2a0] ;  /* 0x0000a800ffc57b82 */ /* 0x001e220000000000 */
[----:B-1----:R-:W-:-:S05]  /*1280*/  IMAD.WIDE R194, R4, 0x4, R194 ;  /* 0x0000000404c27825 */ /* 0x002fca00078e02c2 */
[----:B------:R1:W2:Y:S01]  /*1290*/  LDG.E R7, desc[UR4][R194.64] ;  /* 0x00000004c2077981 */ /* 0x0002a2000c1e1900 */
[----:B------:R-:W-:Y:S01]  /*12a0*/  BSSY B2, `(.L_x_7376) ;  /* 0x000007a000027945 */ /* 0x000fe20003800000 */
[----:B------:R-:W-:Y:S01]  /*12b0*/  IMAD.MOV.U32 R212, RZ, RZ, RZ ;  /* 0x000000ffffd47224 */ /* 0x000fe200078e00ff */
[----:B0-----:R-:W-:Y:S02]  /*12c0*/  ISETP.NE.AND P4, PT, R197, RZ, PT ;  /* 0x000000ffc500720c */ /* 0x001fe40003f85270 */
[----:B------:R-:W-:Y:S02]  /*12d0*/  MOV R211, RZ ;  /* 0x000000ff00d37202 */ /* 0x000fe40000000f00 */
[----:B------:R-:W-:Y:S02]  /*12e0*/  MOV R223, R8 ;  /* 0x0000000800df7202 */ /* 0x000fe40000000f00 */
[----:B-1----:R-:W-:-:S05]  /*12f0*/  IADD3 R194, R196, -0x1, RZ ;  /* 0xffffffffc4c27810 */ /* 0x002fca0007ffe0ff */
[----:B------:R-:W-:-:S05]  /*1300*/  IMAD R194, R194, R2, RZ ;  /* 0x00000002c2c27224 */ /* 0x000fca00078e02ff */
[----:B------:R-:W-:-:S04]  /*1310*/  SHF.R.S32.HI R195, RZ, 0x1f, R194 ;  /* 0x0000001fffc37819 */ /* 0x000fc800000114c2 */
[----:B------:R-:W-:-:S04]  /*1320*/  LEA.HI R195, R195, R194, RZ, 0x3 ;  /* 0x000000c2c3c37211 */ /* 0x000fc800078f18ff */
[----:B------:R-:W-:Y:S02]  /*1330*/  LEA.HI.SX32 R210, R195, R3, 0x1d ;  /* 0x00000003c3d27211 */ /* 0x000fe400078feaff */
[----:B--2---:R-:W-:Y:S01]  /*1340*/  FSEL R7, R7, RZ, !P4 ;  /* 0x000000ff07077208 */ /* 0x004fe20006000000 */
[----:B------:R-:W-:Y:S06]  /*1350*/  @!P5 BRA `(.L_x_7377) ;  /* 0x0000000400b8d947 */ /* 0x000fec0003800000 */
[----:B------:R-:W0:Y:S01]  /*1360*/  LDC.64 R196, c[0x0][0x2b8] ;  /* 0x0000ae00ffc47b82 */ /* 0x000e220000000a00 */
[----:B------:R-:W-:Y:S01]  /*1370*/  ISETP.NE.U32.AND P4, PT, RZ, UR12, PT ;  /* 0x0000000cff007c0c */ /* 0x000fe2000bf85070 */
[----:B------:R-:W-:Y:S03]  /*1380*/  STL [R1+0x1b8], R4 ;  /* 0x0001b80401007387 */ /* 0x000fe60000100800 */
[----:B------:R-:W-:Y:S01]  /*1390*/  ISETP.NE.AND.EX P4, PT, RZ, UR13, PT, P4 ;  /* 0x0000000dff007c0c */ /* 0x000fe2000bf85340 */
[----:B------:R-:W-:Y:S02]  /*13a0*/  STL [R1+0x1b4], R3 ;  /* 0x0001b40301007387 */ /* 0x000fe40000100800 */
[----:B------:R-:W1:Y:S02]  /*13b0*/  LDC.64 R200, c[0x0][0x238] ;  /* 0x00008e00ffc87b82 */ /* 0x000e640000000a00 */
[----:B------:R2:W-:Y:S08]  /*13c0*/  STL [R1+0x1b0], R2 ;  /* 0x0001b00201007387 */ /* 0x0005f00000100800 */
[----:B------:R-:W5:Y:S04]  /*13d0*/  @P4 LDG.E.128 R140, desc[UR4][R192.64] ;  /* 0x00000004c08c4981 */ /* 0x000f68000c1e1d00 */
[----:B------:R3:W5:Y:S01]  /*13e0*/  @P4 LDG.E.128 R144, desc[UR4][R192.64+0x10] ;  /* 0x00001004c0904981 */ /* 0x000762000c1e1d00 */
[----:B0-----:R-:W-:-:S06]  /*13f0*/  IMAD.WIDE.U32 R196, R210, 0x10, R196 ;  /* 0x00000010d2c47825 */ /* 0x001fcc00078e00c4 */
[----:B------:R-:W2:Y:S01]  /*1400*/  LDG.E.128 R196, desc[UR4][R196.64] ;  /* 0x00000004c4c47981 */ /* 0x000ea2000c1e1d00 */
[----:B-1----:R-:W-:-:S05]  /*1410*/  IMAD.WIDE.U32 R200, R8, 0x20, R200 ;  /* 0x0000002008c87825 */ /* 0x002fca00078e00c8 */
[----:B------:R-:W4:Y:S04]  /*1420*/  LDG.E.128 R192, desc[UR4][R200.64] ;  /* 0x00000004c8c07981 */ /* 0x000f28000c1e1d00 */
[----:B------:R-:W3:Y:S01]  /*1430*/  LDG.E.128 R200, desc[UR4][R200.64+0x10] ;  /* 0x00001004c8c87981 */ /* 0x000ee2000c1e1d00 */
[C---:B--2---:R-:W-:Y:S02]  /*1440*/  PRMT R2, R198.reuse, 0x7632, R2 ;  /* 0x00007632c6027816 */ /* 0x044fe40000000002 */
[----:B------:R-:W-:Y:S01]  /*1450*/  SHF.L.U32 R211, R198, 0x10, RZ ;  /* 0x00000010c6d37819 */ /* 0x000fe200000006ff */
[C---:B----4-:R-:W-:Y:S01]  /*1460*/  FADD.FTZ R209, -R7.reuse, R195 ;  /* 0x000000c307d17221 */ /* 0x050fe20000010100 */
[C---:B------:R-:W-:Y:S01]  /*1470*/  FADD.FTZ R0, -R7.reuse, R192 ;  /* 0x000000c007007221 */ /* 0x040fe20000010100 */
[----:B------:R0:W-:Y:S01]  /*1480*/  STL.S16 [R1], R2 ;  /* 0x0000000201007387 */ /* 0x0001e20000100600 */
[C---:B---3--:R-:W-:Y:S01]  /*1490*/  FADD.FTZ R198, -R7.reuse, R200 ;  /* 0x000000c807c67221 */ /* 0x048fe20000010100 */
[----:B------:R-:W-:-:S02]  /*14a0*/  FADD.FTZ R192, -R7, R201 ;  /* 0x000000c907c07221 */ /* 0x000fc40000010100 */
[----:B------:R-:W2:Y:S01]  /*14b0*/  LDL R200, [R1+0x178] ;  /* 0x0001780001c87983 */ /* 0x000ea20000100800 */
[----:B0----5:R-:W-:Y:S01]  /*14c0*/  FMUL.FTZ R2, R6, R209 ;  /* 0x000000d106027220 */ /* 0x021fe20000410000 */
[C---:B------:R-:W-:Y:S02]  /*14d0*/  FADD.FTZ R195, -R7.reuse, R203 ;  /* 0x000000cb07c37221 */ /* 0x040fe40000010100 */
[----:B------:R-:W3:Y:S04]  /*14e0*/  LDL.LU R201, [R1] ;  /* 0x0000000001c97983 */ /* 0x000ee80000300800 */
[----:B------:R-:W4:Y:S04]  /*14f0*/  LDL R209, [R1+0x180] ;  /* 0x0001800001d17983 */ /* 0x000f280000100800 */
[----:B------:R-:W2:Y:S01]  /*1500*/  LDL R203, [R1+0x188] ;  /* 0x0001880001cb7983 */ /* 0x000ea20000100800 */
[----:B------:R-:W-:-:S04]  /*1510*/  FADD.FTZ R193, -R7, R193 ;  /* 0x000000c107c17221 */ /* 0x000fc80000010100 */
[----:B------:R-:W-:Y:S02]  /*1520*/  FMUL.FTZ R3, R6, R193 ;  /* 0x000000c106037220 */ /* 0x000fe40000410000 */
[----:B------:R-:W3:Y:S01]  /*1530*/  LDL R193, [R1+0x170] ;  /* 0x0001700001c17983 */ /* 0x000ee20000100800 */
[----:B------:R-:W-:Y:S01]  /*1540*/  FADD.FTZ R194, -R7, R194 ;  /* 0x000000c207c27221 */ /* 0x000fe20000010100 */
[C---:B------:R-:W-:Y:S01]  /*1550*/  PRMT R223, R196.reuse, 0x7632, R223 ;  /* 0x00007632c4df7816 */ /* 0x040fe200000000df */
[C---:B------:R-:W-:Y:S01]  /*1560*/  IMAD.U32 R212, R199.reuse, 0x10000, RZ ;  /* 0x00010000c7d47824 */ /* 0x040fe200078e00ff */
[----:B------:R-:W-:Y:S01]  /*1570*/  PRMT R4, R199, 0x7632, R4 ;  /* 0x00007632c7047816 */ /* 0x000fe20000000004 */
[----:B------:R-:W-:Y:S01]  /*1580*/  IMAD.U32 R196, R196, 0x10000, RZ ;  /* 0x00010000c4c47824 */ /* 0x000fe200078e00ff */
[----:B------:R-:W-:Y:S01]  /*1590*/  PRMT R252, R197, 0x7632, R252 ;  /* 0x00007632c5fc7816 */ /* 0x000fe200000000fc */
[----:B------:R-:W-:Y:S01]  /*15a0*/  FADD.FTZ R199, -R7, R202 ;  /* 0x000000ca07c77221 */ /* 0x000fe20000010100 */
[C---:B------:R-:W-:Y:S01]  /*15b0*/  FMUL.FTZ R0, R6.reuse, R0 ;  /* 0x0000000006007220 */ /* 0x040fe20000410000 */
[----:B------:R-:W-:Y:S01]  /*15c0*/  SHF.L.U32 R197, R197, 0x10, RZ ;  /* 0x00000010c5c57819 */ /* 0x000fe200000006ff */
[----:B------:R-:W-:Y:S01]  /*15d0*/  FMUL.FTZ R202, R6, R194 ;  /* 0x000000c206ca7220 */ /* 0x000fe20000410000 */
[----:B------:R-:W-:Y:S01]  /*15e0*/  FADD.FTZ R52, R52, R196 ;  /* 0x000000c434347221 */ /* 0x000fe20000010000 */
[-C--:B------:R-:W-:Y:S01]  /*15f0*/  FFMA.FTZ R16, R0, R196.reuse, R16 ;  /* 0x000000c400107223 */ /* 0x080fe20000010010 */
[----:B------:R0:W-:Y:S04]  /*1600*/  STL [R1+0x6c], R3 ;  /* 0x00006c0301007387 */ /* 0x0001e80000100800 */
[----:B------:R-:W-:Y:S04]  /*1610*/  STL [R1+0x68], R202 ;  /* 0x000068ca01007387 */ /* 0x000fe80000100800 */
[----:B------:R-:W-:Y:S01]  /*1620*/  STL [R1+0x54], R2 ;  /* 0x0000540201007387 */ /* 0x000fe20000100800 */
[----:B------:R-:W-:Y:S01]  /*1630*/  FADD.FTZ R54, R54, R197 ;  /* 0x000000c536367221 */ /* 0x000fe20000010000 */
[-C--:B------:R-:W-:Y:S01]  /*1640*/  FFMA.FTZ R18, R202, R197.reuse, R18 ;  /* 0x000000c5ca127223 */ /* 0x080fe20000010012 */
[----:B----4-:R-:W-:Y:S01]  /*1650*/  FMUL.FTZ R209, R209, R196 ;  /* 0x000000c4d1d17220 */ /* 0x010fe20000410000 */
[----:B------:R-:W-:Y:S01]  /*1660*/  SHF.L.U32 R196, R252, 0x10, RZ ;  /* 0x00000010fcc47819 */ /* 0x000fe200000006ff */
[----:B--2---:R-:W-:Y:S01]  /*1670*/  FMUL.FTZ R252, R203, R197 ;  /* 0x000000c5cbfc7220 */ /* 0x004fe20000410000 */
[----:B------:R-:W-:-:S02]  /*1680*/  FMUL.FTZ R203, R6, R198 ;  /* 0x000000c606cb7220 */ /* 0x000fc40000410000 */
[----:B------:R-:W2:Y:S01]  /*1690*/  LDL R198, [R1+0x184] ;  /* 0x0001840001c67983 */ /* 0x000ea20000100800 */
[----:B---3--:R-:W-:-:S03]  /*16a0*/  IMAD.U32 R197, R201, 0x10000, RZ ;  /* 0x00010000c9c57824 */ /* 0x008fc600078e00ff */
[----:B------:R-:W3:Y:S01]  /*16b0*/  LDL R201, [R1+0x18c] ;  /* 0x00018c0001c97983 */ /* 0x000ee20000100800 */
[----:B------:R-:W-:Y:S01]  /*16c0*/  FMUL.FTZ R199, R6, R199 ;  /* 0x000000c706c77220 */ /* 0x000fe20000410000 */
[----:B------:R-:W-:Y:S01]  /*16d0*/  SHF.L.U32 R194, R223, 0x10, RZ ;  /* 0x00000010dfc27819 */ /* 0x000fe200000006ff */
[----:B------:R-:W-:Y:S01]  /*16e0*/  FMUL.FTZ R223, R193, R211 ;  /* 0x000000d3c1df7220 */ /* 0x000fe20000410000 */
[----:B------:R-:W-:Y:S01]  /*16f0*/  STL [R1+0x2c], R252 ;  /* 0x00002cfc01007387 */ /* 0x000fe20000100800 */
[----:B------:R-:W-:-:S03]  /*1700*/  SHF.L.U32 R193, R4, 0x10, RZ ;  /* 0x0000001004c17819 */ /* 0x000fc600000006ff */
[----:B------:R-:W-:Y:S01]  /*1710*/  STL [R1+0x18], R203 ;  /* 0x000018cb01007387 */ /* 0x000fe20000100800 */
[----:B------:R-:W-:Y:S01]  /*1720*/  FADD.FTZ R56, R56, R211 ;  /* 0x000000d338387221 */ /* 0x000fe20000010000 */
[----:B------:R-:W-:Y:S02]  /*1730*/  FFMA.FTZ R20, R203, R211, R20 ;  /* 0x000000d3cb147223 */ /* 0x000fe40000010014 */
[----:B------:R-:W-:Y:S04]  /*1740*/  STL [R1+0x8], R199 ;  /* 0x000008c701007387 */ /* 0x000fe80000100800 */
[----:B------:R1:W5:Y:S04]  /*1750*/  LDL.LU R4, [R1+0x1b8] ;  /* 0x0001b80001047983 */ /* 0x0003680000300800 */
[----:B------:R-:W-:Y:S04]  /*1760*/  STL [R1+0x14], R223 ;  /* 0x000014df01007387 */ /* 0x000fe80000100800 */
[----:B------:R-:W4:Y:S01]  /*1770*/  LDL R211, [R1+0x174] ;  /* 0x0001740001d37983 */ /* 0x000f220000100800 */
[----:B------:R-:W-:Y:S01]  /*1780*/  FADD.FTZ R58, R58, R212 ;  /* 0x000000d43a3a7221 */ /* 0x000fe20000010000 */
[-C--:B------:R-:W-:Y:S01]  /*1790*/  FFMA.FTZ R22, R199, R212.reuse, R22 ;  /* 0x000000d4c7167223 */ /* 0x080fe20000010016 */
[----:B------:R-:W-:Y:S01]  /*17a0*/  FMUL.FTZ R200, R200, R212 ;  /* 0x000000d4c8c87220 */ /* 0x000fe20000410000 */
[----:B------:R-:W-:Y:S01]  /*17b0*/  FFMA.FTZ R17, R3, R194, R17 ;  /* 0x000000c203117223 */ /* 0x000fe20000010011 */
[----:B------:R-:W-:-:S03]  /*17c0*/  FADD.FTZ R53, R53, R194 ;  /* 0x000000c235357221 */ /* 0x000fc60000010000 */
[----:B------:R-:W-:Y:S01]  /*17d0*/  STL [R1+0x4], R200 ;  /* 0x000004c801007387 */ /* 0x000fe20000100800 */
[----:B--2---:R-:W-:Y:S01]  /*17e0*/  FMUL.FTZ R212, R198, R194 ;  /* 0x000000c2c6d47220 */ /* 0x004fe20000410000 */
[----:B------:R-:W-:Y:S01]  /*17f0*/  FADD.FTZ R194, RZ, R209 ;  /* 0x000000d1ffc27221 */ /* 0x000fe20000010000 */
[----:B------:R-:W-:-:S03]  /*1800*/  FFMA.FTZ R198, R0, R209, RZ ;  /* 0x000000d100c67223 */ /* 0x000fc600000100ff */
[----:B------:R3:W-:Y:S01]  /*1810*/  STL [R1+0x24], R212 ;  /* 0x000024d401007387 */ /* 0x0007e20000100800 */
[----:B------:R-:W-:Y:S01]  /*1820*/  FADD.FTZ R194, R194, R212 ;  /* 0x000000d4c2c27221 */ /* 0x000fe20000010000 */
[----:B------:R-:W-:Y:S02]  /*1830*/  FFMA.FTZ R198, R3, R212, R198 ;  /* 0x000000d403c67223 */ /* 0x000fe400000100c6 */
[----:B0-----:R1:W5:Y:S01]  /*1840*/  LDL.LU R3, [R1+0x1b4] ;  /* 0x0001b40001037983 */ /* 0x0013620000300800 */
[----:B---3--:R-:W-:-:S03]  /*1850*/  FMUL.FTZ R212, R201, R196 ;  /* 0x000000c4c9d47220 */ /* 0x008fc60000410000 */
[----:B------:R-:W2:Y:S01]  /*1860*/  LDL R201, [R1+0x17c] ;  /* 0x00017c0001c97983 */ /* 0x000ea20000100800 */
[----:B------:R-:W-:Y:S01]  /*1870*/  FFMA.FTZ R19, R2, R196, R19 ;  /* 0x000000c402137223 */ /* 0x000fe20000010013 */
[----:B------:R-:W-:Y:S01]  /*1880*/  FADD.FTZ R55, R55, R196 ;  /* 0x000000c437377221 */ /* 0x000fe20000010000 */
[----:B------:R-:W-:Y:S01]  /*1890*/  FFMA.FTZ R196, R202, R252, R198 ;  /* 0x000000fccac47223 */ /* 0x000fe200000100c6 */
[C---:B------:R-:W-:Y:S01]  /*18a0*/  FMUL.FTZ R202, R6.reuse, R192 ;  /* 0x000000c006ca7220 */ /* 0x040fe20000410000 */
[----:B------:R-:W-:Y:S01]  /*18b0*/  FMUL.FTZ R195, R6, R195 ;  /* 0x000000c306c37220 */ /* 0x000fe20000410000 */
[----:B------:R0:W-:Y:S01]  /*18c0*/  STL [R1+0x1c], R212 ;  /* 0x00001cd401007387 */ /* 0x0001e20000100800 */
[----:B------:R-:W-:-:S03]  /*18d0*/  FFMA.FTZ R192, R2, R212, R196 ;  /* 0x000000d402c07223 */ /* 0x000fc600000100c4 */
[----:B------:R1:W5:Y:S01]  /*18e0*/  LDL.LU R2, [R1+0x1b0] ;  /* 0x0001b00001027983 */ /* 0x0003620000300800 */
[----:B----4-:R-:W-:Y:S01]  /*18f0*/  FMUL.FTZ R198, R211, R197 ;  /* 0x000000c5d3c67220 */ /* 0x010fe20000410000 */
[----:B------:R-:W-:Y:S02]  /*1900*/  FADD.FTZ R194, R194, R252 ;  /* 0x000000fcc2c27221 */ /* 0x000fe40000010000 */
[----:B------:R1:W-:Y:S04]  /*1910*/  STL [R1+0x10], R202 ;  /* 0x000010ca01007387 */ /* 0x0003e80000100800 */
[----:B------:R1:W-:Y:S04]  /*1920*/  STL [R1+0xc], R198 ;  /* 0x00000cc601007387 */ /* 0x0003e80000100800 */
[----:B------:R1:W-:Y:S01]  /*1930*/  STL [R1], R195 ;  /* 0x000000c301007387 */ /* 0x0003e20000100800 */
[----:B------:R-:W-:Y:S01]  /*1940*/  FADD.FTZ R194, R194, R212 ;  /* 0x000000d4c2c27221 */ /* 0x000fe20000010000 */
[----:B------:R-:W-:-:S03]  /*1950*/  FFMA.FTZ R192, R203, R223, R192 ;  /* 0x000000dfcbc07223 */ /* 0x000fc600000100c0 */
[----:B------:R-:W-:Y:S01]  /*1960*/  FADD.FTZ R194, R194, R223 ;  /* 0x000000dfc2c27221 */ /* 0x000fe20000010000 */
[----:B------:R-:W-:-:S03]  /*1970*/  FFMA.FTZ R192, R202, R198, R192 ;  /* 0x000000c6cac07223 */ /* 0x000fc600000100c0 */
[----:B------:R-:W-:Y:S01]  /*1980*/  FADD.FTZ R194, R194, R198 ;  /* 0x000000c6c2c27221 */ /* 0x000fe20000010000 */
[----:B------:R-:W-:-:S03]  /*1990*/  FFMA.FTZ R192, R199, R200, R192 ;  /* 0x000000c8c7c07223 */ /* 0x000fc600000100c0 */
[----:B------:R-:W-:Y:S01]  /*19a0*/  FADD.FTZ R194, R194, R200 ;  /* 0x000000c8c2c27221 */ /* 0x000fe20000010000 */
[----:B------:R-:W-:Y:S01]  /*19b0*/  FADD.FTZ R57, R57, R197 ;  /* 0x000000c539397221 */ /* 0x000fe20000010000 */
[----:B------:R-:W-:Y:S01]  /*19c0*/  FFMA.FTZ R21, R202, R197, R21 ;  /* 0x000000c5ca157223 */ /* 0x000fe20000010015 */
[----:B------:R-:W-:Y:S01]  /*19d0*/  FADD.FTZ R59, R59, R193 ;  /* 0x000000c13b3b7221 */ /* 0x000fe20000010000 */
[-C--:B------:R-:W-:Y:S01]  /*19e0*/  FFMA.FTZ R23, R195, R193.reuse, R23 ;  /* 0x000000c1c3177223 */ /* 0x080fe20000010017 */
[----:B------:R-:W-:Y:S01]  /*19f0*/  IADD3 R210, R210, 0x20, RZ ;  /* 0x00000020d2d27810 */ /* 0x000fe20007ffe0ff */
[----:B------:R-:W-:Y:S02]  /*1a00*/  VIADD R223, R8, 0x20 ;  /* 0x0000002008df7836 */ /* 0x000fe40000000000 */
[----:B--2---:R-:W-:-:S04]  /*1a10*/  FMUL.FTZ R252, R201, R193 ;  /* 0x000000c1c9fc7220 */ /* 0x004fc80000410000 */
[----:B0-----:R-:W-:Y:S01]  /*1a20*/  FADD.FTZ R212, R194, R252 ;  /* 0x000000fcc2d47221 */ /* 0x001fe20000010000 */
[----:B-1----:R-:W-:-:S07]  /*1a30*/  FFMA.FTZ R211, R195, R252, R192 ;  /* 0x000000fcc3d37223 */ /* 0x002fce00000100c0 */
.L_x_7377:
[----:B------:R-:W-:Y:S05]  /*1a40*/  BSYNC B2 ;  /* 0x0000000000027941 */ /* 0x000fea0003800000 */
.L_x_7376:
[----:B------:R-:W-:Y:S04]  /*1a50*/  BSSY B2, `(.L_x_7378) ;  /* 0x0000061000027945 */ /* 0x000fe80003800000 */
[----:B------:R-:W-:Y:S05]  /*1a60*/  @!P0 BRA `(.L_x_7379) ;  /* 0x00000004007c8947 */ /* 0x000fea0003800000 */
[----:B------:R-:W0:Y:S01]  /*1a70*/  LDC.64 R192, c[0x0][0x2c8] ;  /* 0x0000b200ffc07b82 */ /* 0x000e220000000a00 */
[----:B------:R-:W-:Y:S01]  /*1a80*/  ISETP.NE.U32.AND P4, PT, RZ, UR12, PT ;  /* 0x0000000cff007c0c */ /* 0x000fe2000bf85070 */
[----:B------:R-:W2:Y:S03]  /*1a90*/  LDL R251, [R1+0x140] ;  /* 0x0001400001fb7983 */ /* 0x000ea60000100800 */
[----:B------:R-:W-:Y:S01]  /*1aa0*/  ISETP.NE.AND.EX P4, PT, RZ, UR13, PT, P4 ;  /* 0x0000000dff007c0c */ /* 0x000fe2000bf85340 */
[----:B------:R-:W3:Y:S02]  /*1ab0*/  LDL R249, [R1+0x148] ;  /* 0x0001480001f97983 */ /* 0x000ee40000100800 */
[----:B------:R-:W1:Y:S08]  /*1ac0*/  LDC.64 R200, c[0x0][0x238] ;  /* 0x00008e00ffc87b82 */ /* 0x000e700000000a00 */
[----:B------:R-:W4:Y:S02]  /*1ad0*/  LDC.64 R196, c[0x0][0x2b8] ;  /* 0x0000ae00ffc47b82 */ /* 0x000f240000000a00 */
[----:B0-----:R-:W-:-:S05]  /*1ae0*/  @P4 IMAD.WIDE.U32 R192, R223, 0x20, R192 ;  /* 0x00000020dfc04825 */ /* 0x001fca00078e00c0 */
[----:B------:R-:W5:Y:S01]  /*1af0*/  @P4 LDG.E.128 R148, desc[UR4][R192.64] ;  /* 0x00000004c0944981 */ /* 0x000f62000c1e1d00 */
[----:B-1----:R-:W-:-:S03]  /*1b00*/  IMAD.WIDE.U32 R200, R223, 0x20, R200 ;  /* 0x00000020dfc87825 */ /* 0x002fc600078e00c8 */
[----:B------:R0:W5:Y:S04]  /*1b10*/  @P4 LDG.E.128 R152, desc[UR4][R192.64+0x10] ;  /* 0x00001004c0984981 */ /* 0x000168000c1e1d00 */
[----:B------:R-:W2:Y:S04]  /*1b20*/  LDG.E.128 R192, desc[UR4][R200.64] ;  /* 0x00000004c8c07981 */ /* 0x000ea8000c1e1d00 */
[----:B------:R-:W3:Y:S01]  /*1b30*/  LDG.E.128 R200, desc[UR4][R200.64+0x10] ;  /* 0x00001004c8c87981 */ /* 0x000ee2000c1e1d00 */
[----:B----4-:R-:W-:-:S06]  /*1b40*/  IMAD.WIDE.U32 R196, R210, 0x10, R196 ;  /* 0x00000010d2c47825 */ /* 0x010fcc00078e00c4 */
[----:B------:R-:W4:Y:S01]  /*1b50*/  LDG.E.128 R196, desc[UR4][R196.64] ;  /* 0x00000004c4c47981 */ /* 0x000f22000c1e1d00 */
[C---:B--2---:R-:W-:Y:S01]  /*1b60*/  FADD.FTZ R240, -R7.reuse, R194 ;  /* 0x000000c207f07221 */ /* 0x044fe20000010100 */
[C---:B---3--:R-:W-:Y:S02]  /*1b70*/  FADD.FTZ R194, -R7.reuse, R201 ;  /* 0x000000c907c27221 */ /* 0x048fe40000010100 */
[----:B------:R-:W2:Y:S01]  /*1b80*/  LDL R201, [R1+0x130] ;  /* 0x0001300001c97983 */ /* 0x000ea20000100800 */
[C---:B0-----:R-:W-:Y:S01]  /*1b90*/  FADD.FTZ R192, -R7.reuse, R192 ;  /* 0x000000c007c07221 */ /* 0x041fe20000010100 */
[C---:B------:R-:W-:Y:S01]  /*1ba0*/  FADD.FTZ R193, -R7.reuse, R193 ;  /* 0x000000c107c17221 */ /* 0x040fe20000010100 */
[C---:B------:R-:W-:Y:S01]  /*1bb0*/  FADD.FTZ R241, -R7.reuse, R195 ;  /* 0x000000c307f17221 */ /* 0x040fe20000010100 */
[C---:B----4-:R-:W-:Y:S01]  /*1bc0*/  PRMT R248, R198.reuse, 0x7632, R248 ;  /* 0x00007632c6f87816 */ /* 0x050fe200000000f8 */
[----:B------:R-:W-:Y:S02]  /*1bd0*/  IMAD.U32 R246, R198, 0x10000, RZ ;  /* 0x00010000c6f67824 */ /* 0x000fe400078e00ff */
[C---:B------:R-:W-:Y:S01]  /*1be0*/  FADD.FTZ R198, -R7.reuse, R200 ;  /* 0x000000c807c67221 */ /* 0x040fe20000010100 */
[----:B------:R-:W-:Y:S01]  /*1bf0*/  PRMT R245, R196, 0x7632, R245 ;  /* 0x00007632c4f57816 */ /* 0x000fe200000000f5 */
[----:B-----5:R-:W-:Y:S01]  /*1c00*/  FMUL.FTZ R200, R6, R192 ;  /* 0x000000c006c87220 */ /* 0x020fe20000410000 */
[C---:B------:R-:W-:Y:S01]  /*1c10*/  FADD.FTZ R195, -R7.reuse, R203 ;  /* 0x000000cb07c37221 */ /* 0x040fe20000010100 */
[----:B------:R-:W-:Y:S01]  /*1c20*/  SHF.L.U32 R242, R196, 0x10, RZ ;  /* 0x00000010c4f27819 */ /* 0x000fe200000006ff */
[C---:B------:R-:W-:Y:S01]  /*1c30*/  FMUL.FTZ R203, R6.reuse, R193 ;  /* 0x000000c106cb7220 */ /* 0x040fe20000410000 */
[----:B------:R-:W-:Y:S01]  /*1c40*/  FADD.FTZ R196, -R7, R202 ;  /* 0x000000ca07c47221 */ /* 0x000fe20000010100 */
[C---:B------:R-:W-:Y:S01]  /*1c50*/  FMUL.FTZ R240, R6.reuse, R240 ;  /* 0x000000f006f07220 */ /* 0x040fe20000410000 */
[C---:B------:R-:W-:Y:S01]  /*1c60*/  PRMT R250, R199.reuse, 0x7632, R250 ;  /* 0x00007632c7fa7816 */ /* 0x040fe200000000fa */
[----:B------:R-:W3:Y:S01]  /*1c70*/  LDL R202, [R1+0x14c] ;  /* 0x00014c0001ca7983 */ /* 0x000ee20000100800 */
[----:B------:R-:W-:Y:S01]  /*1c80*/  SHF.L.U32 R244, R199, 0x10, RZ ;  /* 0x00000010c7f47819 */ /* 0x000fe200000006ff */
[----:B------:R-:W-:Y:S01]  /*1c90*/  FMUL.FTZ R241, R6, R241 ;  /* 0x000000f106f17220 */ /* 0x000fe20000410000 */
[----:B------:R-:W-:Y:S01]  /*1ca0*/  SHF.L.U32 R199, R245, 0x10, RZ ;  /* 0x00000010f5c77819 */ /* 0x000fe200000006ff */
[----:B------:R0:W-:Y:S01]  /*1cb0*/  STL [R1+0x64], R200 ;  /* 0x000064c801007387 */ /* 0x0001e20000100800 */
[----:B------:R-:W-:-:S03]  /*1cc0*/  FADD.FTZ R60, R60, R242 ;  /* 0x000000f23c3c7221 */ /* 0x000fc60000010000 */
[----:B------:R-:W4:Y:S01]  /*1cd0*/  LDL R245, [R1+0x138] ;  /* 0x0001380001f57983 */ /* 0x000f220000100800 */
[-C--:B------:R-:W-:Y:S01]  /*1ce0*/  FFMA.FTZ R24, R200, R242.reuse, R24 ;  /* 0x000000f2c8187223 */ /* 0x080fe20000010018 */
[----:B------:R-:W-:Y:S02]  /*1cf0*/  FMUL.FTZ R251, R251, R242 ;  /* 0x000000f2fbfb7220 */ /* 0x000fe40000410000 */
[----:B------:R-:W-:Y:S04]  /*1d00*/  STL [R1+0x50], R203 ;  /* 0x000050cb01007387 */ /* 0x000fe80000100800 */
[----:B------:R-:W-:Y:S04]  /*1d10*/  STL [R1+0x40], R240 ;  /* 0x000040f001007387 */ /* 0x000fe80000100800 */
[----:B------:R1:W-:Y:S01]  /*1d20*/  STL [R1+0x30], R241 ;  /* 0x000030f101007387 */ /* 0x0003e20000100800 */
[----:B------:R-:W-:-:S03]  /*1d30*/  PRMT R247, R197, 0x7632, R247 ;  /* 0x00007632c5f77816 */ /* 0x000fc600000000f7 */
[----:B------:R-:W4:Y:S01]  /*1d40*/  LDL R242, [R1+0x144] ;  /* 0x0001440001f27983 */ /* 0x000f220000100800 */
[----:B------:R-:W-:Y:S01]  /*1d50*/  SHF.L.U32 R243, R197, 0x10, RZ ;  /* 0x00000010c5f37819 */ /* 0x000fe200000006ff */
[----:B------:R-:W-:Y:S02]  /*1d60*/  IMAD.U32 R197, R247, 0x10000, RZ ;  /* 0x00010000f7c57824 */ /* 0x000fe400078e00ff */
[----:B------:R-:W-:Y:S01]  /*1d70*/  FMUL.FTZ R247, R6, R198 ;  /* 0x000000c606f77220 */ /* 0x000fe20000410000 */
[----:B------:R-:W-:-:S03]  /*1d80*/  FADD.FTZ R64, R64, R246 ;  /* 0x000000f640407221 */ /* 0x000fc60000010000 */
[-C--:B------:R-:W-:Y:S01]  /*1d90*/  FFMA.FTZ R28, R247, R246.reuse, R28 ;  /* 0x000000f6f71c7223 */ /* 0x080fe2000001001c */
[----:B------:R-:W-:Y:S02]  /*1da0*/  FFMA.FTZ R198, R200, R251, R211 ;  /* 0x000000fbc8c67223 */ /* 0x000fe400000100d3 */
[----:B0-----:R-:W4:Y:S01]  /*1db0*/  LDL R200, [R1+0x13c] ;  /* 0x00013c0001c87983 */ /* 0x001f220000100800 */
[----:B--2---:R-:W-:-:S03]  /*1dc0*/  FMUL.FTZ R246, R201, R246 ;  /* 0x000000f6c9f67220 */ /* 0x004fc60000410000 */
[----:B------:R-:W2:Y:S01]  /*1dd0*/  LDL R201, [R1+0x134] ;  /* 0x0001340001c97983 */ /* 0x000ea20000100800 */
[----:B------:R-:W-:Y:S01]  /*1de0*/  FADD.FTZ R62, R62, R243 ;  /* 0x000000f33e3e7221 */ /* 0x000fe20000010000 */
[-C--:B------:R-:W-:Y:S01]  /*1df0*/  FFMA.FTZ R26, R240, R243.reuse, R26 ;  /* 0x000000f3f01a7223 */ /* 0x080fe2000001001a */
[----:B------:R-:W-:Y:S01]  /*1e00*/  FMUL.FTZ R249, R249, R243 ;  /* 0x000000f3f9f97220 */ /* 0x000fe20000410000 */
[----:B------:R-:W-:Y:S01]  /*1e10*/  SHF.L.U32 R192, R250, 0x10, RZ ;  /* 0x00000010fac07819 */ /* 0x000fe200000006ff */
[----:B------:R-:W-:Y:S01]  /*1e20*/  FMUL.FTZ R243, R6, R196 ;  /* 0x000000c406f37220 */ /* 0x000fe20000410000 */
[----:B------:R-:W-:Y:S01]  /*1e30*/  FADD.FTZ R196, R212, R251 ;  /* 0x000000fbd4c47221 */ /* 0x000fe20000010000 */
[----:B------:R-:W-:Y:S01]  /*1e40*/  SHF.L.U32 R193, R248, 0x10, RZ ;  /* 0x00000010f8c17819 */ /* 0x000fe200000006ff */
[----:B------:R-:W-:Y:S01]  /*1e50*/  FADD.FTZ R66, R66, R244 ;  /* 0x000000f442427221 */ /* 0x000fe20000010000 */
[----:B---3--:R-:W-:Y:S01]  /*1e60*/  FMUL.FTZ R248, R202, R197 ;  /* 0x000000c5caf87220 */ /* 0x008fe20000410000 */
[----:B------:R-:W-:-:S02]  /*1e70*/  FFMA.FTZ R30, R243, R244, R30 ;  /* 0x000000f4f31e7223 */ /* 0x000fc4000001001e */
[----:B------:R-:W-:Y:S01]  /*1e80*/  FADD.FTZ R65, R65, R193 ;  /* 0x000000c141417221 */ /* 0x000fe20000010000 */
[----:B----4-:R-:W-:-:S04]  /*1e90*/  FMUL.FTZ R250, R242, R199 ;  /* 0x000000c7f2fa7220 */ /* 0x010fc80000410000 */
        /* <DEDUP_REMOVED lines=11> */
[----:B-1----:R-:W-:Y:S01]  /*1f50*/  FMUL.FTZ R241, R6, R195 ;  /* 0x000000c306f17220 */ /* 0x002fe20000410000 */
[-C--:B------:R-:W-:Y:S01]  /*1f60*/  FMUL.FTZ R240, R200, R192.reuse ;  /* 0x000000c0c8f07220 */ /* 0x080fe20000410000 */
[----:B------:R-:W-:Y:S01]  /*1f70*/  FFMA.FTZ R25, R203, R199, R25 ;  /* 0x000000c7cb197223 */ /* 0x000fe20000010019 */
[----:B------:R-:W-:Y:S01]  /*1f80*/  FADD.FTZ R61, R61, R199 ;  /* 0x000000c73d3d7221 */ /* 0x000fe20000010000 */
[----:B------:R-:W-:Y:S01]  /*1f90*/  FADD.FTZ R63, R63, R197 ;  /* 0x000000c53f3f7221 */ /* 0x000fe20000010000 */
[----:B------:R-:W-:Y:S01]  /*1fa0*/  FADD.FTZ R67, R67, R192 ;  /* 0x000000c043437221 */ /* 0x000fe20000010000 */
[----:B------:R-:W-:Y:S01]  /*1fb0*/  FFMA.FTZ R31, R241, R192, R31 ;  /* 0x000000c0f11f7223 */ /* 0x000fe2000001001f */
[----:B------:R-:W-:Y:S01]  /*1fc0*/  VIADD R210, R210, 0x20 ;  /* 0x00000020d2d27836 */ /* 0x000fe20000000000 */
        /* <DEDUP_REMOVED lines=8> */
[----:B------:R-:W-:-:S07]  /*2050*/  FFMA.FTZ R211, R241, R240, R193 ;  /* 0x000000f0f1d37223 */ /* 0x000fce00000100c1 */
.L_x_7379:
[----:B------:R-:W-:Y:S05]  /*2060*/  BSYNC B2 ;  /* 0x0000000000027941 */ /* 0x000fea0003800000 */
.L_x_7378:
        /* <DEDUP_REMOVED lines=12> */
[----:B------:R0:W5:Y:S01]  /*2130*/  @P4 LDG.E.128 R160, desc[UR4][R192.64+0x10] ;  /* 0x00001004c0a04981 */ /* 0x000162000c1e1d00 */
[----:B----4-:R-:W-:-:S03]  /*2140*/  IMAD.WIDE.U32 R196, R210, 0x10, R196 ;  /* 0x00000010d2c47825 */ /* 0x010fc600078e00c4 */
[----:B------:R-:W0:Y:S04]  /*2150*/  LDG.E.128 R192, desc[UR4][R200.64] ;  /* 0x00000004c8c07981 */ /* 0x000e28000c1e1d00 */
[----:B------:R-:W4:Y:S04]  /*2160*/  LDG.E.128 R196, desc[UR4][R196.64] ;  /* 0x00000004c4c47981 */ /* 0x000f28000c1e1d00 */
[----:B------:R-:W2:Y:S01]  /*2170*/  LDG.E.128 R200, desc[UR4][R200.64+0x10] ;  /* 0x00001004c8c87981 */ /* 0x000ea2000c1e1d00 */
[C---:B0-----:R-:W-:Y:S01]  /*2180*/  FADD.FTZ R192, -R7.reuse, R192 ;  /* 0x000000c007c07221 */ /* 0x041fe20000010100 */
[C---:B------:R-:W-:Y:S01]  /*2190*/  FADD.FTZ R204, -R7.reuse, R193 ;  /* 0x000000c107cc7221 */ /* 0x040fe20000010100 */
[----:B------:R-:W-:Y:S01]  /*21a0*/  FADD.FTZ R205, -R7, R194 ;  /* 0x000000c207cd7221 */ /* 0x000fe20000010100 */
[C---:B----4-:R-:W-:Y:S01]  /*21b0*/  PRMT R228, R197.reuse, 0x7632, R228 ;  /* 0x00007632c5e47816 */ /* 0x050fe200000000e4 */
[----:B------:R-:W-:-:S02]  /*21c0*/  IMAD.U32 R225, R197, 0x10000, RZ ;  /* 0x00010000c5e17824 */ /* 0x000fc400078e00ff */
[C---:B-----5:R-:W-:Y:S01]  /*21d0*/  FMUL.FTZ R197, R6.reuse, R192 ;  /* 0x000000c006c57220 */ /* 0x060fe20000410000 */
[----:B------:R-:W-:Y:S01]  /*21e0*/  FMUL.FTZ R204, R6, R204 ;  /* 0x000000cc06cc7220 */ /* 0x000fe20000410000 */
[----:B------:R-:W-:Y:S01]  /*21f0*/  PRMT R207, R196, 0x7632, R207 ;  /* 0x00007632c4cf7816 */ /* 0x000fe200000000cf */
[----:B------:R-:W-:Y:S01]  /*2200*/  FMUL.FTZ R205, R6, R205 ;  /* 0x000000cd06cd7220 */ /* 0x000fe20000410000 */
[----:B------:R-:W-:Y:S01]  /*2210*/  SHF.L.U32 R206, R196, 0x10, RZ ;  /* 0x00000010c4ce7819 */ /* 0x000fe200000006ff */
[C---:B--2---:R-:W-:Y:S01]  /*2220*/  FADD.FTZ R193, -R7.reuse, R201 ;  /* 0x000000c907c17221 */ /* 0x044fe20000010100 */
[C---:B------:R-:W-:Y:S01]  /*2230*/  PRMT R229, R198.reuse, 0x7632, R229 ;  /* 0x00007632c6e57816 */ /* 0x040fe200000000e5 */
[C---:B------:R-:W-:Y:S01]  /*2240*/  FADD.FTZ R196, -R7.reuse, R202 ;  /* 0x000000ca07c47221 */ /* 0x040fe20000010100 */
[----:B------:R-:W-:Y:S01]  /*2250*/  SHF.L.U32 R226, R198, 0x10, RZ ;  /* 0x00000010c6e27819 */ /* 0x000fe200000006ff */
[C---:B------:R-:W-:Y:S01]  /*2260*/  FADD.FTZ R198, -R7.reuse, R200 ;  /* 0x000000c807c67221 */ /* 0x040fe20000010100 */
[----:B------:R-:W-:Y:S01]  /*2270*/  FADD.FTZ R194, -R7, R203 ;  /* 0x000000cb07c27221 */ /* 0x000fe20000010100 */
[----:B------:R-:W2:Y:S01]  /*2280*/  LDL R200, [R1+0xfc] ;  /* 0x0000fc0001c87983 */ /* 0x000ea20000100800 */
[----:B------:R-:W-:-:S03]  /*2290*/  FADD.FTZ R70, R70, R225 ;  /* 0x000000e146467221 */ /* 0x000fc60000010000 */
[----:B------:R-:W4:Y:S01]  /*22a0*/  LDL R201, [R1+0xf4] ;  /* 0x0000f40001c97983 */ /* 0x000f220000100800 */
[----:B------:R-:W-:-:S03]  /*22b0*/  FFMA.FTZ R74, R205, R225, R74 ;  /* 0x000000e1cd4a7223 */ /* 0x000fc6000001004a */
[----:B------:R-:W2:Y:S01]  /*22c0*/  LDL R202, [R1+0x10c] ;  /* 0x00010c0001ca7983 */ /* 0x000ea20000100800 */
[----:B------:R-:W-:-:S03]  /*22d0*/  FMUL.FTZ R237, R237, R225 ;  /* 0x000000e1eded7220 */ /* 0x000fc60000410000 */
[----:B------:R-:W4:Y:S04]  /*22e0*/  LDL R203, [R1+0xf8] ;  /* 0x0000f80001cb7983 */ /* 0x000f280000100800 */
[----:B------:R-:W2:Y:S04]  /*22f0*/  LDL R192, [R1+0xf0] ;  /* 0x0000f00001c07983 */ /* 0x000ea80000100800 */
[----:B------:R0:W-:Y:S04]  /*2300*/  STL [R1+0x5c], R197 ;  /* 0x00005cc501007387 */ /* 0x0001e80000100800 */
[----:B------:R-:W-:Y:S04]  /*2310*/  STL [R1+0x48], R204 ;  /* 0x000048cc01007387 */ /* 0x000fe80000100800 */
[----:B------:R1:W-:Y:S04]  /*2320*/  STL [R1+0x38], R205 ;  /* 0x000038cd01007387 */ /* 0x0003e80000100800 */
[----:B------:R-:W4:Y:S01]  /*2330*/  LDL R225, [R1+0x104] ;  /* 0x0001040001e17983 */ /* 0x000f220000100800 */
[----:B------:R-:W-:Y:S01]  /*2340*/  FADD.FTZ R195, -R7, R195 ;  /* 0x000000c307c37221 */ /* 0x000fe20000010100 */
[----:B------:R-:W-:-:S03]  /*2350*/  PRMT R238, R199, 0x7632, R238 ;  /* 0x00007632c7ee7816 */ /* 0x000fc600000000ee */
[C---:B------:R-:W-:Y:S01]  /*2360*/  FMUL.FTZ R208, R6.reuse, R195 ;  /* 0x000000c306d07220 */ /* 0x040fe20000410000 */
[----:B------:R-:W-:Y:S01]  /*2370*/  IMAD.MOV.U32 R195, RZ, RZ, R197 ;  /* 0x000000ffffc37224 */ /* 0x000fe200078e00c5 */
[----:B------:R-:W-:Y:S02]  /*2380*/  SHF.L.U32 R227, R199, 0x10, RZ ;  /* 0x00000010c7e37819 */ /* 0x000fe400000006ff */
[----:B------:R-:W-:Y:S01]  /*2390*/  SHF.L.U32 R199, R207, 0x10, RZ ;  /* 0x00000010cfc77819 */ /* 0x000fe200000006ff */
[----:B------:R-:W-:Y:S01]  /*23a0*/  FMUL.FTZ R207, R6, R198 ;  /* 0x000000c606cf7220 */ /* 0x000fe20000410000 */
[-C--:B---3--:R-:W-:Y:S01]  /*23b0*/  FMUL.FTZ R239, R239, R206.reuse ;  /* 0x000000ceefef7220 */ /* 0x088fe20000410000 */
[----:B------:R-:W-:Y:S01]  /*23c0*/  IMAD.MOV.U32 R198, RZ, RZ, R195 ;  /* 0x000000ffffc67224 */ /* 0x000fe200078e00c3 */
[----:B0-----:R-:W-:Y:S01]  /*23d0*/  SHF.L.U32 R197, R228, 0x10, RZ ;  /* 0x00000010e4c57819 */ /* 0x001fe200000006ff */
[----:B------:R-:W-:Y:S01]  /*23e0*/  FADD.FTZ R68, R68, R206 ;  /* 0x000000ce44447221 */ /* 0x000fe20000010000 */
[----:B------:R-:W-:Y:S01]  /*23f0*/  FFMA.FTZ R72, R195, R206, R72 ;  /* 0x000000cec3487223 */ /* 0x000fe20000010048 */
[----:B------:R-:W-:Y:S01]  /*2400*/  FMUL.FTZ R206, R6, R196 ;  /* 0x000000c406ce7220 */ /* 0x000fe20000410000 */
[----:B------:R-:W-:Y:S01]  /*2410*/  FADD.FTZ R196, R212, R239 ;  /* 0x000000efd4c47221 */ /* 0x000fe20000010000 */
[----:B------:R-:W-:Y:S01]  /*2420*/  FFMA.FTZ R198, R198, R239, R211 ;  /* 0x000000efc6c67223 */ /* 0x000fe200000100d3 */
[----:B------:R-:W-:Y:S01]  /*2430*/  SHF.L.U32 R195, R229, 0x10, RZ ;  /* 0x00000010e5c37819 */ /* 0x000fe200000006ff */
[----:B------:R-:W-:Y:S01]  /*2440*/  FADD.FTZ R32, R32, R226 ;  /* 0x000000e220207221 */ /* 0x000fe20000010000 */
[-C--:B------:R-:W-:Y:S01]  /*2450*/  FFMA.FTZ R80, R207, R226.reuse, R80 ;  /* 0x000000e2cf507223 */ /* 0x080fe20000010050 */
[----:B------:R-:W-:Y:S01]  /*2460*/  FADD.FTZ R34, R34, R227 ;  /* 0x000000e322227221 */ /* 0x000fe20000010000 */
[----:B------:R-:W-:Y:S01]  /*2470*/  FFMA.FTZ R82, R206, R227, R82 ;  /* 0x000000e3ce527223 */ /* 0x000fe20000010052 */
[----:B------:R-:W-:Y:S01]  /*2480*/  FADD.FTZ R33, R33, R195 ;  /* 0x000000c321217221 */ /* 0x000fe20000010000 */
[----:B------:R-:W-:Y:S01]  /*2490*/  FFMA.FTZ R73, R204, R199, R73 ;  /* 0x000000c7cc497223 */ /* 0x000fe20000010049 */
[----:B------:R-:W-:Y:S01]  /*24a0*/  FADD.FTZ R69, R69, R199 ;  /* 0x000000c745457221 */ /* 0x000fe20000010000 */
[-C--:B------:R-:W-:Y:S01]  /*24b0*/  FFMA.FTZ R75, R208, R197.reuse, R75 ;  /* 0x000000c5d04b7223 */ /* 0x080fe2000001004b */
[----:B------:R-:W-:Y:S01]  /*24c0*/  FADD.FTZ R71, R71, R197 ;  /* 0x000000c547477221 */ /* 0x000fe20000010000 */
[----:B------:R-:W-:Y:S01]  /*24d0*/  VIADD R210, R210, 0x20 ;  /* 0x00000020d2d27836 */ /* 0x000fe20000000000 */
[----:B------:R-:W-:Y:S01]  /*24e0*/  IADD3 R223, R223, 0x20, RZ ;  /* 0x00000020dfdf7810 */ /* 0x000fe20007ffe0ff */
[----:B--2---:R-:W-:Y:S01]  /*24f0*/  FMUL.FTZ R228, R192, R226 ;  /* 0x000000e2c0e47220 */ /* 0x004fe20000410000 */
[----:B------:R-:W-:Y:S01]  /*2500*/  SHF.L.U32 R192, R238, 0x10, RZ ;  /* 0x00000010eec07819 */ /* 0x000fe200000006ff */
[----:B------:R-:W-:Y:S01]  /*2510*/  FMUL.FTZ R229, R202, R197 ;  /* 0x000000c5cae57220 */ /* 0x000fe20000410000 */
[----:B----4-:R-:W-:-:S04]  /*2520*/  FMUL.FTZ R238, R225, R199 ;  /* 0x000000c7e1ee7220 */ /* 0x010fc80000410000 */
[----:B------:R-:W-:Y:S01]  /*2530*/  FADD.FTZ R196, R196, R238 ;  /* 0x000000eec4c47221 */ /* 0x000fe20000010000 */
[----:B------:R-:W-:-:S03]  /*2540*/  FFMA.FTZ R198, R204, R238, R198 ;  /* 0x000000eeccc67223 */ /* 0x000fc600000100c6 */
[----:B------:R-:W-:Y:S01]  /*2550*/  FADD.FTZ R196, R196, R237 ;  /* 0x000000edc4c47221 */ /* 0x000fe20000010000 */
[----:B------:R-:W-:Y:S01]  /*2560*/  FFMA.FTZ R198, R205, R237, R198 ;  /* 0x000000edcdc67223 */ /* 0x000fe200000100c6 */
[----:B-1----:R-:W-:Y:S02]  /*2570*/  FMUL.FTZ R205, R6, R193 ;  /* 0x000000c106cd7220 */ /* 0x002fe40000410000 */
[----:B------:R-:W-:Y:S01]  /*2580*/  FADD.FTZ R193, R196, R229 ;  /* 0x000000e5c4c17221 */ /* 0x000fe20000010000 */
[----:B------:R-:W-:Y:S01]  /*2590*/  FFMA.FTZ R198, R208, R229, R198 ;  /* 0x000000e5d0c67223 */ /* 0x000fe200000100c6 */
[----:B------:R-:W-:Y:S01]  /*25a0*/  FMUL.FTZ R226, R203, R227 ;  /* 0x000000e3cbe27220 */ /* 0x000fe20000410000 */
        /* <DEDUP_REMOVED lines=14> */
.L_x_7381:
[----:B------:R-:W-:Y:S05]  /*2690*/  BSYNC B2 ;  /* 0x0000000000027941 */ /* 0x000fea0003800000 */
.L_x_7380:
[----:B------:R-:W-:Y:S04]  /*26a0*/  BSSY B2, `(.L_x_7382) ;  /* 0x0000064000027945 */ /* 0x000fe80003800000 */
[----:B------:R-:W-:Y:S05]  /*26b0*/  @!P2 BRA `(.L_x_7383) ;  /* 0x000000040088a947 */ /* 0x000fea0003800000 */
[----:B------:R-:W0:Y:S01]  /*26c0*/  LDC.64 R192, c[0x0][0x2c8] ;  /* 0x0000b200ffc07b82 */ /* 0x000e220000000a00 */
[----:B------:R-:W-:Y:S01]  /*26d0*/  ISETP.NE.U32.AND P4, PT, RZ, UR12, PT ;  /* 0x0000000cff007c0c */ /* 0x000fe2000bf85070 */
[----:B-----5:R1:W-:Y:S03]  /*26e0*/  STL [R1+0x1b4], R2 ;  /* 0x0001b40201007387 */ /* 0x0203e60000100800 */
[----:B------:R-:W-:Y:S01]  /*26f0*/  ISETP.NE.AND.EX P4, PT, RZ, UR13, PT, P4 ;  /* 0x0000000dff007c0c */ /* 0x000fe2000bf85340 */
[----:B------:R2:W-:Y:S02]  /*2700*/  STL [R1+0x1b0], R0 ;  /* 0x0001b00001007387 */ /* 0x0005e40000100800 */
[----:B------:R-:W3:Y:S02]  /*2710*/  LDC.64 R196, c[0x0][0x238] ;  /* 0x00008e00ffc47b82 */ /* 0x000ee40000000a00 */
[----:B------:R-:W4:Y:S04]  /*2720*/  LDL R236, [R1+0xc0] ;  /* 0x0000c00001ec7983 */ /* 0x000f280000100800 */
[----:B------:R-:W4:Y:S04]  /*2730*/  LDL R235, [R1+0xc4] ;  /* 0x0000c40001eb7983 */ /* 0x000f280000100800 */
[----:B------:R-:W4:Y:S04]  /*2740*/  LDL R234, [R1+0xc8] ;  /* 0x0000c80001ea7983 */ /* 0x000f280000100800 */
[----:B------:R-:W4:Y:S01]  /*2750*/  LDL R222, [R1+0xb0] ;  /* 0x0000b00001de7983 */ /* 0x000f220000100800 */
[----:B0-----:R-:W-:-:S02]  /*2760*/  @P4 IMAD.WIDE.U32 R12, R223, 0x20, R192 ;  /* 0x00000020df0c4825 */ /* 0x001fc400078e00c0 */
[----:B------:R-:W0:Y:S03]  /*2770*/  LDC.64 R192, c[0x0][0x2b8] ;  /* 0x0000ae00ffc07b82 */ /* 0x000e260000000a00 */
[----:B------:R-:W5:Y:S01]  /*2780*/  @P4 LDG.E.128 R164, desc[UR4][R12.64] ;  /* 0x000000040ca44981 */ /* 0x000f62000c1e1d00 */
[----:B---3--:R-:W-:-:S03]  /*2790*/  IMAD.WIDE.U32 R196, R223, 0x20, R196 ;  /* 0x00000020dfc47825 */ /* 0x008fc600078e00c4 */
[----:B------:R3:W5:Y:S04]  /*27a0*/  @P4 LDG.E.128 R168, desc[UR4][R12.64+0x10] ;  /* 0x000010040ca84981 */ /* 0x000768000c1e1d00 */
[----:B------:R-:W3:Y:S01]  /*27b0*/  LDG.E.128 R12, desc[UR4][R196.64] ;  /* 0x00000004c40c7981 */ /* 0x000ee2000c1e1d00 */
[----:B0-----:R-:W-:-:S03]  /*27c0*/  IMAD.WIDE.U32 R192, R210, 0x10, R192 ;  /* 0x00000010d2c07825 */ /* 0x001fc600078e00c0 */
[----:B------:R-:W2:Y:S04]  /*27d0*/  LDG.E.128 R196, desc[UR4][R196.64+0x10] ;  /* 0x00001004c4c47981 */ /* 0x000ea8000c1e1d00 */
[----:B------:R-:W4:Y:S01]  /*27e0*/  LDG.E.128 R192, desc[UR4][R192.64] ;  /* 0x00000004c0c07981 */ /* 0x000f22000c1e1d00 */
[C---:B---3--:R-:W-:Y:S01]  /*27f0*/  FADD.FTZ R12, -R7.reuse, R12 ;  /* 0x0000000c070c7221 */ /* 0x048fe20000010100 */
[----:B------:R-:W-:-:S04]  /*2800*/  FADD.FTZ R13, -R7, R13 ;  /* 0x0000000d070d7221 */ /* 0x000fc80000010100 */
[C---:B-1----:R-:W-:Y:S01]  /*2810*/  FMUL.FTZ R2, R6.reuse, R13 ;  /* 0x0000000d06027220 */ /* 0x042fe20000410000 */
[----:B--2---:R-:W-:Y:S01]  /*2820*/  FADD.FTZ R11, -R7, R197 ;  /* 0x000000c5070b7221 */ /* 0x004fe20000010100 */
[----:B------:R-:W-:Y:S01]  /*2830*/  FMUL.FTZ R197, R6, R12 ;  /* 0x0000000c06c57220 */ /* 0x000fe20000410000 */
[----:B----4-:R-:W-:Y:S01]  /*2840*/  PRMT R219, R192, 0x7632, R219 ;  /* 0x00007632c0db7816 */ /* 0x010fe200000000db */
[C---:B------:R-:W-:Y:S01]  /*2850*/  IMAD.U32 R201, R193.reuse, 0x10000, RZ ;  /* 0x00010000c1c97824 */ /* 0x040fe200078e00ff */
[----:B------:R-:W-:Y:S01]  /*2860*/  PRMT R220, R193, 0x7632, R220 ;  /* 0x00007632c1dc7816 */ /* 0x000fe200000000dc */
[C---:B------:R-:W-:Y:S01]  /*2870*/  FADD.FTZ R193, -R7.reuse, R199 ;  /* 0x000000c707c17221 */ /* 0x040fe20000010100 */
[C---:B------:R-:W-:Y:S01]  /*2880*/  PRMT R221, R194.reuse, 0x7632, R221 ;  /* 0x00007632c2dd7816 */ /* 0x040fe200000000dd */
[----:B------:R-:W2:Y:S01]  /*2890*/  LDL R199, [R1+0xb4] ;  /* 0x0000b40001c77983 */ /* 0x000ea20000100800 */
[----:B------:R-:W-:Y:S01]  /*28a0*/  SHF.L.U32 R202, R194, 0x10, RZ ;  /* 0x00000010c2ca7819 */ /* 0x000fe200000006ff */
[C---:B------:R-:W-:Y:S01]  /*28b0*/  FADD.FTZ R194, -R7.reuse, R198 ;  /* 0x000000c607c27221 */ /* 0x040fe20000010100 */
[----:B------:R-:W-:Y:S01]  /*28c0*/  SHF.L.U32 R200, R192, 0x10, RZ ;  /* 0x00000010c0c87819 */ /* 0x000fe200000006ff */
[----:B------:R-:W3:Y:S01]  /*28d0*/  LDL R198, [R1+0xbc] ;  /* 0x0000bc0001c67983 */ /* 0x000ee20000100800 */
[----:B------:R-:W-:Y:S01]  /*28e0*/  FADD.FTZ R192, -R7, R196 ;  /* 0x000000c407c07221 */ /* 0x000fe20000010100 */
[----:B------:R-:W-:-:S02]  /*28f0*/  IMAD.U32 R196, R219, 0x10000, RZ ;  /* 0x00010000dbc47824 */ /* 0x000fc400078e00ff */
[----:B------:R0:W-:Y:S04]  /*2900*/  STL [R1+0x58], R197 ;  /* 0x000058c501007387 */ /* 0x0001e80000100800 */
[----:B------:R1:W-:Y:S01]  /*2910*/  STL [R1+0x44], R2 ;  /* 0x0000440201007387 */ /* 0x0003e20000100800 */
[----:B------:R-:W-:-:S03]  /*2920*/  FADD.FTZ R14, -R7, R14 ;  /* 0x0000000e070e7221 */ /* 0x000fc60000010100 */
[----:B------:R-:W4:Y:S01]  /*2930*/  LDL R219, [R1+0xcc] ;  /* 0x0000cc0001db7983 */ /* 0x000f220000100800 */
[----:B------:R-:W-:Y:S01]  /*2940*/  FMUL.FTZ R0, R6, R14 ;  /* 0x0000000e06007220 */ /* 0x000fe20000410000 */
[----:B------:R-:W-:Y:S01]  /*2950*/  FADD.FTZ R84, R84, R200 ;  /* 0x000000c854547221 */ /* 0x000fe20000010000 */
[-C--:B------:R-:W-:Y:S01]  /*2960*/  FFMA.FTZ R36, R197, R200.reuse, R36 ;  /* 0x000000c8c5247223 */ /* 0x080fe20000010024 */
[----:B------:R-:W-:Y:S02]  /*2970*/  FMUL.FTZ R236, R236, R200 ;  /* 0x000000c8ecec7220 */ /* 0x000fe40000410000 */
[----:B------:R1:W-:Y:S01]  /*2980*/  STL [R1+0x34], R0 ;  /* 0x0000340001007387 */ /* 0x0003e20000100800 */
[----:B------:R-:W-:-:S03]  /*2990*/  FMUL.FTZ R235, R235, R196 ;  /* 0x000000c4ebeb7220 */ /* 0x000fc60000410000 */
[----:B------:R-:W3:Y:S01]  /*29a0*/  LDL R200, [R1+0xb8] ;  /* 0x0000b80001c87983 */ /* 0x000ee20000100800 */
[----:B0-----:R-:W-:Y:S01]  /*29b0*/  FFMA.FTZ R197, R197, R236, R211 ;  /* 0x000000ecc5c57223 */ /* 0x001fe200000100d3 */
[----:B------:R-:W-:-:S03]  /*29c0*/  FMUL.FTZ R234, R234, R201 ;  /* 0x000000c9eaea7220 */ /* 0x000fc60000410000 */
[C---:B------:R-:W-:Y:S01]  /*29d0*/  FFMA.FTZ R197, R2.reuse, R235, R197 ;  /* 0x000000eb02c57223 */ /* 0x040fe200000100c5 */
[----:B------:R-:W-:Y:S01]  /*29e0*/  FFMA.FTZ R37, R2, R196, R37 ;  /* 0x000000c402257223 */ /* 0x000fe20000010025 */
[C---:B------:R-:W-:Y:S01]  /*29f0*/  FFMA.FTZ R38, R0.reuse, R201, R38 ;  /* 0x000000c900267223 */ /* 0x040fe20000010026 */
[----:B-1----:R0:W5:Y:S01]  /*2a00*/  LDL.LU R2, [R1+0x1b4] ;  /* 0x0001b40001027983 */ /* 0x0021620000300800 */
[----:B------:R-:W-:-:S03]  /*2a10*/  FFMA.FTZ R197, R0, R234, R197 ;  /* 0x000000ea00c57223 */ /* 0x000fc600000100c5 */
[----:B------:R0:W5:Y:S01]  /*2a20*/  LDL.LU R0, [R1+0x1b0] ;  /* 0x0001b00001007983 */ /* 0x0001620000300800 */
[----:B------:R-:W-:Y:S01]  /*2a30*/  FMUL.FTZ R13, R6, R194 ;  /* 0x000000c2060d7220 */ /* 0x000fe20000410000 */
[----:B------:R-:W-:Y:S01]  /*2a40*/  FADD.FTZ R194, R212, R236 ;  /* 0x000000ecd4c27221 */ /* 0x000fe20000010000 */
[----:B------:R-:W-:Y:S01]  /*2a50*/  FADD.FTZ R15, -R7, R15 ;  /* 0x0000000f070f7221 */ /* 0x000fe20000010100 */
[----:B------:R-:W-:Y:S02]  /*2a60*/  PRMT R224, R195, 0x7632, R224 ;  /* 0x00007632c3e07816 */ /* 0x000fe400000000e0 */
[----:B------:R-:W-:Y:S01]  /*2a70*/  SHF.L.U32 R12, R220, 0x10, RZ ;  /* 0x00000010dc0c7819 */ /* 0x000fe200000006ff */
[----:B------:R-:W-:Y:S01]  /*2a80*/  FADD.FTZ R194, R194, R235 ;  /* 0x000000ebc2c27221 */ /* 0x000fe20000010000 */
[C---:B------:R-:W-:Y:S01]  /*2a90*/  FMUL.FTZ R15, R6.reuse, R15 ;  /* 0x0000000f060f7220 */ /* 0x040fe20000410000 */
[----:B------:R-:W-:Y:S01]  /*2aa0*/  FMUL.FTZ R14, R6, R192 ;  /* 0x000000c0060e7220 */ /* 0x000fe20000410000 */
[----:B------:R-:W-:-:S02]  /*2ab0*/  IMAD.U32 R192, R224, 0x10000, RZ ;  /* 0x00010000e0c07824 */ /* 0x000fc400078e00ff */
[----:B------:R-:W-:Y:S01]  /*2ac0*/  FADD.FTZ R194, R194, R234 ;  /* 0x000000eac2c27221 */ /* 0x000fe20000010000 */
[----:B------:R-:W-:Y:S01]  /*2ad0*/  SHF.L.U32 R203, R195, 0x10, RZ ;  /* 0x00000010c3cb7819 */ /* 0x000fe200000006ff */
[----:B------:R-:W-:Y:S01]  /*2ae0*/  FFMA.FTZ R39, R15, R12, R39 ;  /* 0x0000000c0f277223 */ /* 0x000fe20000010027 */
[----:B------:R-:W-:Y:S01]  /*2af0*/  FADD.FTZ R87, R87, R12 ;  /* 0x0000000c57577221 */ /* 0x000fe20000010000 */
[----:B------:R-:W-:Y:S01]  /*2b00*/  SHF.L.U32 R195, R221, 0x10, RZ ;  /* 0x00000010ddc37819 */ /* 0x000fe200000006ff */
[----:B------:R-:W-:-:S04]  /*2b10*/  FMUL.FTZ R222, R222, R202 ;  /* 0x000000cadede7220 */ /* 0x000fc80000410000 */
[----:B------:R-:W-:Y:S01]  /*2b20*/  FADD.FTZ R89, R89, R195 ;  /* 0x000000c359597221 */ /* 0x000fe20000010000 */
[----:B------:R-:W-:Y:S01]  /*2b30*/  FADD.FTZ R86, R86, R201 ;  /* 0x000000c956567221 */ /* 0x000fe20000010000 */
[----:B------:R-:W-:Y:S01]  /*2b40*/  FADD.FTZ R88, R88, R202 ;  /* 0x000000ca58587221 */ /* 0x000fe20000010000 */
[----:B------:R-:W-:Y:S01]  /*2b50*/  FFMA.FTZ R40, R14, R202, R40 ;  /* 0x000000ca0e287223 */ /* 0x000fe20000010028 */
[----:B------:R-:W-:Y:S01]  /*2b60*/  FADD.FTZ R90, R90, R203 ;  /* 0x000000cb5a5a7221 */ /* 0x000fe20000010000 */
[----:B------:R-:W-:Y:S01]  /*2b70*/  FADD.FTZ R85, R85, R196 ;  /* 0x000000c455557221 */ /* 0x000fe20000010000 */
[----:B------:R-:W-:Y:S01]  /*2b80*/  FFMA.FTZ R42, R13, R203, R42 ;  /* 0x000000cb0d2a7223 */ /* 0x000fe2000001002a */
[----:B------:R-:W-:Y:S01]  /*2b90*/  FADD.FTZ R91, R91, R192 ;  /* 0x000000c05b5b7221 */ /* 0x000fe20000010000 */
[----:B------:R-:W-:Y:S02]  /*2ba0*/  IADD3 R210, R210, 0x20, RZ ;  /* 0x00000020d2d27810 */ /* 0x000fe40007ffe0ff */
[----:B------:R-:W-:Y:S01]  /*2bb0*/  IADD3 R223, R223, 0x20, RZ ;  /* 0x00000020dfdf7810 */ /* 0x000fe20007ffe0ff */
[----:B--2---:R-:W-:Y:S01]  /*2bc0*/  FMUL.FTZ R221, R199, R195 ;  /* 0x000000c3c7dd7220 */ /* 0x004fe20000410000 */
[----:B----4-:R-:W-:Y:S01]  /*2bd0*/  FMUL.FTZ R224, R219, R12 ;  /* 0x0000000cdbe07220 */ /* 0x010fe20000410000 */
[----:B------:R-:W-:-:S03]  /*2be0*/  FMUL.FTZ R12, R6, R11 ;  /* 0x0000000b060c7220 */ /* 0x000fc60000410000 */
[----:B------:R-:W-:Y:S01]  /*2bf0*/  FADD.FTZ R11, R194, R224 ;  /* 0x000000e0c20b7221 */ /* 0x000fe20000010000 */
[----:B------:R-:W-:Y:S01]  /*2c00*/  FFMA.FTZ R194, R15, R224, R197 ;  /* 0x000000e00fc27223 */ /* 0x000fe200000100c5 */
[----:B------:R-:W-:Y:S02]  /*2c10*/  FFMA.FTZ R41, R12, R195, R41 ;  /* 0x000000c30c297223 */ /* 0x000fe40000010029 */
[----:B------:R-:W-:Y:S01]  /*2c20*/  FADD.FTZ R195, R11, R222 ;  /* 0x000000de0bc37221 */ /* 0x000fe20000010000 */
[----:B------:R-:W-:Y:S01]  /*2c30*/  FFMA.FTZ R194, R14, R222, R194 ;  /* 0x000000de0ec27223 */ /* 0x000fe200000100c2 */
[----:B---3--:R-:W-:Y:S02]  /*2c40*/  FMUL.FTZ R220, R200, R203 ;  /* 0x000000cbc8dc7220 */ /* 0x008fe40000410000 */
[----:B------:R-:W-:Y:S01]  /*2c50*/  FADD.FTZ R195, R195, R221 ;  /* 0x000000ddc3c37221 */ /* 0x000fe20000010000 */
[----:B------:R-:W-:Y:S01]  /*2c60*/  FFMA.FTZ R194, R12, R221, R194 ;  /* 0x000000dd0cc27223 */ /* 0x000fe200000100c2 */
[----:B------:R-:W-:Y:S01]  /*2c70*/  FMUL.FTZ R11, R6, R193 ;  /* 0x000000c1060b7220 */ /* 0x000fe20000410000 */
[----:B------:R-:W-:Y:S01]  /*2c80*/  FMUL.FTZ R219, R198, R192 ;  /* 0x000000c0c6db7220 */ /* 0x000fe20000410000 */
[----:B------:R-:W-:Y:S01]  /*2c90*/  FADD.FTZ R195, R195, R220 ;  /* 0x000000dcc3c37221 */ /* 0x000fe20000010000 */
[----:B------:R-:W-:Y:S01]  /*2ca0*/  FFMA.FTZ R194, R13, R220, R194 ;  /* 0x000000dc0dc27223 */ /* 0x000fe200000100c2 */
[----:B------:R-:W-:-:S02]  /*2cb0*/  FFMA.FTZ R43, R11, R192, R43 ;  /* 0x000000c00b2b7223 */ /* 0x000fc4000001002b */
[----:B------:R-:W-:Y:S01]  /*2cc0*/  FADD.FTZ R212, R195, R219 ;  /* 0x000000dbc3d47221 */ /* 0x000fe20000010000 */
[----:B0-----:R-:W-:-:S07]  /*2cd0*/  FFMA.FTZ R211, R11, R219, R194 ;  /* 0x000000db0bd37223 */ /* 0x001fce00000100c2 */
.L_x_7383:
[----:B------:R-:W-:Y:S05]  /*2ce0*/  BSYNC B2 ;  /* 0x0000000000027941 */ /* 0x000fea0003800000 */
.L_x_7382:
[----:B------:R-:W-:-:S13]  /*2cf0*/  LOP3.LUT P4, RZ, R5, 0x4, RZ, 0xc0, !PT ;  /* 0x0000000405ff7812 */ /* 0x000fda000788c0ff */
        /* <DEDUP_REMOVED lines=9> */
[----:B------:R-:W1:Y:S02]  /*2d90*/  LDC.64 R200, c[0x0][0x2b8] ;  /* 0x0000ae00ffc87b82 */ /* 0x000e640000000a00 */
[----:B------:R-:W4:Y:S04]  /*2da0*/  LDL R217, [R1+0x70] ;  /* 0x0000700001d97983 */ /* 0x000f280000100800 */
[----:B------:R-:W4:Y:S01]  /*2db0*/  LDL R214, [R1+0x74] ;  /* 0x0000740001d67983 */ /* 0x000f220000100800 */
[----:B0-----:R-:W-:-:S03]  /*2dc0*/  @P4 IMAD.WIDE.U32 R192, R223, 0x20, R192 ;  /* 0x00000020dfc04825 */ /* 0x001fc600078e00c0 */
[----:B------:R-:W4:Y:S04]  /*2dd0*/  LDL R215, [R1+0x7c] ;  /* 0x00007c0001d77983 */ /* 0x000f280000100800 */
[----:B------:R-:W5:Y:S01]  /*2de0*/  @P4 LDG.E.128 R172, desc[UR4][R192.64] ;  /* 0x00000004c0ac4981 */ /* 0x000f62000c1e1d00 */
[----:B-1----:R-:W-:-:S03]  /*2df0*/  IMAD.WIDE.U32 R196, R223, 0x20, R196 ;  /* 0x00000020dfc47825 */ /* 0x002fc600078e00c4 */
[----:B------:R0:W5:Y:S01]  /*2e00*/  @P4 LDG.E.128 R176, desc[UR4][R192.64+0x10] ;  /* 0x00001004c0b04981 */ /* 0x000162000c1e1d00 */
[----:B------:R-:W-:-:S03]  /*2e10*/  IMAD.WIDE.U32 R200, R210, 0x10, R200 ;  /* 0x00000010d2c87825 */ /* 0x000fc600078e00c8 */
[----:B------:R-:W2:Y:S04]  /*2e20*/  LDG.E.128 R192, desc[UR4][R196.64] ;  /* 0x00000004c4c07981 */ /* 0x000ea8000c1e1d00 */
[----:B------:R-:W3:Y:S04]  /*2e30*/  LDG.E.128 R200, desc[UR4][R200.64] ;  /* 0x00000004c8c87981 */ /* 0x000ee8000c1e1d00 */
[----:B------:R-:W4:Y:S01]  /*2e40*/  LDG.E.128 R196, desc[UR4][R196.64+0x10] ;  /* 0x00001004c4c47981 */ /* 0x000f22000c1e1d00 */
[----:B--2---:R-:W-:Y:S01]  /*2e50*/  FADD.FTZ R9, -R7, R192 ;  /* 0x000000c007097221 */ /* 0x004fe20000010100 */
[----:B---3--:R-:W-:-:S03]  /*2e60*/  PRMT R210, R200, 0x7632, R210 ;  /* 0x00007632c8d27816 */ /* 0x008fc600000000d2 */
[----:B-----5:R-:W-:Y:S01]  /*2e70*/  FMUL.FTZ R218, R6, R9 ;  /* 0x0000000906da7220 */ /* 0x020fe20000410000 */
[----:B------:R-:W-:-:S04]  /*2e80*/  SHF.L.U32 R9, R210, 0x10, RZ ;  /* 0x00000010d2097819 */ /* 0x000fc800000006ff */
[----:B------:R1:W-:Y:S04]  /*2e90*/  STL [R1+0x60], R218 ;  /* 0x000060da01007387 */ /* 0x0003e80000100800 */
[----:B------:R-:W2:Y:S01]  /*2ea0*/  LDL R210, [R1+0x78] ;  /* 0x0000780001d27983 */ /* 0x000ea20000100800 */
[C---:B------:R-:W-:Y:S01]  /*2eb0*/  FADD.FTZ R10, -R7.reuse, R193 ;  /* 0x000000c1070a7221 */ /* 0x040fe20000010100 */
[C---:B------:R-:W-:Y:S01]  /*2ec0*/  FADD.FTZ R194, -R7.reuse, R194 ;  /* 0x000000c207c27221 */ /* 0x040fe20000010100 */
[C---:B------:R-:W-:Y:S01]  /*2ed0*/  FADD.FTZ R195, -R7.reuse, R195 ;  /* 0x000000c307c37221 */ /* 0x040fe20000010100 */
[C---:B----4-:R-:W-:Y:S01]  /*2ee0*/  FADD.FTZ R196, -R7.reuse, R196 ;  /* 0x000000c407c47221 */ /* 0x050fe20000010100 */
[C---:B0-----:R-:W-:Y:S01]  /*2ef0*/  FADD.FTZ R192, -R7.reuse, R197 ;  /* 0x000000c507c07221 */ /* 0x041fe20000010100 */
[C---:B------:R-:W-:Y:S01]  /*2f00*/  FADD.FTZ R193, -R7.reuse, R198 ;  /* 0x000000c607c17221 */ /* 0x040fe20000010100 */
[----:B------:R-:W-:Y:S01]  /*2f10*/  FADD.FTZ R7, -R7, R199 ;  /* 0x000000c707077221 */ /* 0x000fe20000010100 */
[----:B------:R-:W-:Y:S01]  /*2f20*/  IMAD.U32 R199, R200, 0x10000, RZ ;  /* 0x00010000c8c77824 */ /* 0x000fe200078e00ff */
[----:B------:R-:W-:-:S03]  /*2f30*/  PRMT R200, R201, 0x7632, R200 ;  /* 0x00007632c9c87816 */ /* 0x000fc600000000c8 */
[----:B------:R-:W-:Y:S01]  /*2f40*/  FADD.FTZ R92, R92, R199 ;  /* 0x000000c75c5c7221 */ /* 0x000fe20000010000 */
[-C--:B------:R-:W-:Y:S01]  /*2f50*/  FFMA.FTZ R44, R218, R199.reuse, R44 ;  /* 0x000000c7da2c7223 */ /* 0x080fe2000001002c */
[----:B------:R-:W-:Y:S01]  /*2f60*/  FMUL.FTZ R233, R233, R199 ;  /* 0x000000c7e9e97220 */ /* 0x000fe20000410000 */
[----:B------:R-:W-:Y:S01]  /*2f70*/  SHF.L.U32 R199, R200, 0x10, RZ ;  /* 0x00000010c8c77819 */ /* 0x000fe200000006ff */
[----:B------:R-:W-:Y:S01]  /*2f80*/  IMAD.MOV.U32 R200, RZ, RZ, R218 ;  /* 0x000000ffffc87224 */ /* 0x000fe200078e00da */
[C---:B------:R-:W-:Y:S01]  /*2f90*/  PRMT R213, R202.reuse, 0x7632, R213 ;  /* 0x00007632cad57816 */ /* 0x040fe200000000d5 */
[C---:B------:R-:W-:Y:S01]  /*2fa0*/  IMAD.U32 R197, R203.reuse, 0x10000, RZ ;  /* 0x00010000cbc57824 */ /* 0x040fe200078e00ff */
[----:B------:R-:W-:Y:S02]  /*2fb0*/  SHF.L.U32 R198, R202, 0x10, RZ ;  /* 0x00000010cac67819 */ /* 0x000fe400000006ff */
[----:B------:R-:W-:Y:S01]  /*2fc0*/  PRMT R202, R203, 0x7632, R202 ;  /* 0x00007632cbca7816 */ /* 0x000fe200000000ca */
[C---:B------:R-:W-:Y:S01]  /*2fd0*/  FMUL.FTZ R203, R6.reuse, R10 ;  /* 0x0000000a06cb7220 */ /* 0x040fe20000410000 */
[----:B------:R-:W-:Y:S01]  /*2fe0*/  SHF.L.U32 R201, R201, 0x10, RZ ;  /* 0x00000010c9c97819 */ /* 0x000fe200000006ff */
[C---:B-1----:R-:W-:Y:S01]  /*2ff0*/  FMUL.FTZ R218, R6.reuse, R196 ;  /* 0x000000c406da7220 */ /* 0x042fe20000410000 */
[----:B------:R-:W-:Y:S01]  /*3000*/  FMUL.FTZ R10, R6, R193 ;  /* 0x000000c1060a7220 */ /* 0x000fe20000410000 */
[----:B------:R-:W-:Y:S01]  /*3010*/  FADD.FTZ R193, R212, R233 ;  /* 0x000000e9d4c17221 */ /* 0x000fe20000010000 */
[----:B------:R-:W-:Y:S01]  /*3020*/  FFMA.FTZ R196, R200, R233, R211 ;  /* 0x000000e9c8c47223 */ /* 0x000fe200000100d3 */
[----:B------:R-:W-:Y:S01]  /*3030*/  FMUL.FTZ R232, R232, R9 ;  /* 0x00000009e8e87220 */ /* 0x000fe20000410000 */
[C---:B------:R-:W-:Y:S01]  /*3040*/  FMUL.FTZ R216, R6.reuse, R194 ;  /* 0x000000c206d87220 */ /* 0x040fe20000410000 */
[----:B------:R-:W-:Y:S01]  /*3050*/  FMUL.FTZ R223, R6, R195 ;  /* 0x000000c306df7220 */ /* 0x000fe20000410000 */
[----:B------:R-:W-:Y:S01]  /*3060*/  FMUL.FTZ R231, R231, R201 ;  /* 0x000000c9e7e77220 */ /* 0x000fe20000410000 */
[----:B------:R-:W-:Y:S01]  /*3070*/  FADD.FTZ R193, R193, R232 ;  /* 0x000000e8c1c17221 */ /* 0x000fe20000010000 */
[----:B------:R-:W-:Y:S01]  /*3080*/  FFMA.FTZ R196, R203, R232, R196 ;  /* 0x000000e8cbc47223 */ /* 0x000fe200000100c4 */
[----:B------:R-:W-:Y:S01]  /*3090*/  STL [R1+0x4c], R203 ;  /* 0x00004ccb01007387 */ /* 0x000fe20000100800 */
[----:B------:R-:W-:Y:S01]  /*30a0*/  FMUL.FTZ R230, R230, R199 ;  /* 0x000000c7e6e67220 */ /* 0x000fe20000410000 */
[----:B------:R-:W-:Y:S01]  /*30b0*/  FADD.FTZ R193, R193, R231 ;  /* 0x000000e7c1c17221 */ /* 0x000fe20000010000 */
[C---:B------:R-:W-:Y:S01]  /*30c0*/  FFMA.FTZ R196, R216.reuse, R231, R196 ;  /* 0x000000e7d8c47223 */ /* 0x040fe200000100c4 */
[----:B------:R0:W-:Y:S01]  /*30d0*/  STL [R1+0x3c], R216 ;  /* 0x00003cd801007387 */ /* 0x0001e20000100800 */
[----:B------:R-:W-:-:S03]  /*30e0*/  FFMA.FTZ R46, R216, R201, R46 ;  /* 0x000000c9d82e7223 */ /* 0x000fc6000001002e */
[----:B------:R3:W-:Y:S01]  /*30f0*/  STL [R1+0x28], R223 ;  /* 0x000028df01007387 */ /* 0x0007e20000100800 */
[----:B------:R-:W-:Y:S01]  /*3100*/  SHF.L.U32 R195, R213, 0x10, RZ ;  /* 0x00000010d5c37819 */ /* 0x000fe200000006ff */
[----:B------:R-:W-:Y:S01]  /*3110*/  FMUL.FTZ R217, R217, R198 ;  /* 0x000000c6d9d97220 */ /* 0x000fe20000410000 */
[----:B------:R-:W-:Y:S01]  /*3120*/  FADD.FTZ R193, R193, R230 ;  /* 0x000000e6c1c17221 */ /* 0x000fe20000010000 */
[----:B0-----:R-:W-:Y:S01]  /*3130*/  FMUL.FTZ R216, R6, R192 ;  /* 0x000000c006d87220 */ /* 0x001fe20000410000 */
[----:B------:R-:W-:Y:S01]  /*3140*/  FFMA.FTZ R192, R223, R230, R196 ;  /* 0x000000e6dfc07223 */ /* 0x000fe200000100c4 */
[----:B------:R-:W-:Y:S01]  /*3150*/  FMUL.FTZ R213, R214, R195 ;  /* 0x000000c3d6d57220 */ /* 0x000fe20000410000 */
[----:B------:R-:W-:Y:S02]  /*3160*/  FADD.FTZ R193, R193, R217 ;  /* 0x000000d9c1c17221 */ /* 0x000fe40000010000 */
[----:B------:R-:W-:Y:S01]  /*3170*/  FFMA.FTZ R192, R218, R217, R192 ;  /* 0x000000d9dac07223 */ /* 0x000fe200000100c0 */
[----:B------:R-:W-:Y:S01]  /*3180*/  SHF.L.U32 R194, R202, 0x10, RZ ;  /* 0x00000010cac27819 */ /* 0x000fe200000006ff */
        /* <DEDUP_REMOVED lines=21> */
[----:B---3--:R-:W-:-:S07]  /*32e0*/  FFMA.FTZ R211, R214, R215, R192 ;  /* 0x000000d7d6d37223 */ /* 0x008fce00000100c0 */
.L_x_7375:
[----:B------:R-:W-:Y:S05]  /*32f0*/  BSYNC B1 ;  /* 0x0000000000017941 */ /* 0x000fea0003800000 */
.L_x_7361:
        /* <DEDUP_REMOVED lines=20> */
.L_x_7515:
[----:B-1----:R-:W4:Y:S01]  /*3440*/  LDL.LU R193, [R1+0x20] ;  /* 0x0000200001c17983 */ /* 0x002f220000300800 */
[----:B--2---:R-:W-:Y:S01]  /*3450*/  FADD.FTZ R192, R196, R7 ;  /* 0x00000007c4c07221 */ /* 0x004fe20000010000 */
[----:B------:R-:W-:Y:S01]  /*3460*/  LOP3.LUT P5, RZ, R5, 0x2, RZ, 0xc0, !PT ;  /* 0x0000000205ff7812 */ /* 0x000fe200078ac0ff */
[----:B0-----:R-:W-:Y:S01]  /*3470*/  HFMA2.MMA R197, -RZ, RZ, 0, 0 ;  /* 0x00000000ffc57435 */ /* 0x001fe200000001ff */
[----:B---3--:R-:W-:Y:S01]  /*3480*/  FADD.FTZ R195, R195, R198 ;  /* 0x000000c6c3c37221 */ /* 0x008fe20000010000 */
[----:B------:R-:W-:Y:S01]  /*3490*/  BSSY B1, `(.L_x_7385) ;  /* 0x00000ee000017945 */ /* 0x000fe20003800000 */
[----:B------:R-:W-:Y:S01]  /*34a0*/  FMUL.FTZ R196, R192, UR8 ;  /* 0x00000008c0c47c20 */ /* 0x000fe20008410000 */
[----:B----4-:R-:W-:-:S13]  /*34b0*/  ISETP.GE.AND P4, PT, R193, 0x1, PT ;  /* 0x00000001c100780c */ /* 0x010fda0003f86270 */
[----:B------:R-:W-:-:S04]  /*34c0*/  @P4 VIADD R7, R193, 0xffffffff ;  /* 0xffffffffc1074836 */ /* 0x000fc80000000000 */
[----:B-----5:R-:W-:-:S05]  /*34d0*/  @P4 IMAD R7, R7, R2, RZ ;  /* 0x0000000207074224 */ /* 0x020fca00078e02ff */
[----:B------:R-:W-:-:S04]  /*34e0*/  @P4 SHF.R.S32.HI R193, RZ, 0x1f, R7 ;  /* 0x0000001fffc14819 */ /* 0x000fc80000011407 */
[----:B------:R-:W-:-:S04]  /*34f0*/  @P4 LEA.HI R7, R193, R7, RZ, 0x3 ;  /* 0x00000007c1074211 */ /* 0x000fc800078f18ff */
        /* <DEDUP_REMOVED lines=8> */
.L_x_7388:
[----:B------:R-:W-:Y:S05]  /*3580*/  BSYNC B2 ;  /* 0x0000000000027941 */ /* 0x000fea0003800000 */
.L_x_7387:
[----:B------:R-:W0:Y:S01]  /*3590*/  @!P3 LDC.64 R192, c[0x0][0x2c8] ;  /* 0x0000b200ffc0bb82 */ /* 0x000e220000000a00 */
[----:B------:R-:W-:Y:S07]  /*35a0*/  BSSY B2, `(.L_x_7389) ;  /* 0x0000010000027945 */ /* 0x000fee0003800000 */
[----:B------:R-:W1:Y:S01]  /*35b0*/  LDC.U8 R201, c[0x0][0x2a0] ;  /* 0x0000a800ffc97b82 */ /* 0x000e620000000000 */
[----:B0-----:R-:W-:-:S04]  /*35c0*/  @!P3 ISETP.NE.U32.AND P5, PT, R192, RZ, PT ;  /* 0x000000ffc000b20c */ /* 0x001fc80003fa5070 */
[----:B------:R-:W-:-:S04]  /*35d0*/  @!P3 ISETP.NE.AND.EX P5, PT, R193, RZ, PT, P5 ;  /* 0x000000ffc100b20c */ /* 0x000fc80003fa5350 */
[----:B------:R-:W-:Y:S01]  /*35e0*/  @!P3 FSEL R198, R140, RZ, P5 ;  /* 0x000000ff8cc6b208 */ /* 0x000fe20002800000 */
        /* <DEDUP_REMOVED lines=11> */
.L_x_7390:
[----:B------:R-:W-:Y:S05]  /*36a0*/  BSYNC B2 ;  /* 0x0000000000027941 */ /* 0x000fea0003800000 */
.L_x_7389:
        /* <DEDUP_REMOVED lines=10> */
[----:B-----5:R-:W-:-:S05]  /*3750*/  @P4 SHF.L.U32 R198, R184, 0x10, RZ ;  /* 0x00000010b8c64819 */ /* 0x020fca00000006ff */
[----:B------:R-:W-:Y:S01]  /*3760*/  @P4 FFMA.FTZ R100, R199, R198, R100 ;  /* 0x000000c6c7644223 */ /* 0x000fe20000010064 */
[----:B--2---:R-:W-:-:S05]  /*3770*/  @P4 FMUL.FTZ R198, R200, R199 ;  /* 0x000000c7c8c64220 */ /* 0x004fca0000410000 */
[----:B------:R-:W-:-:S04]  /*3780*/  @P4 F2FP.BF16.F32.PACK_AB R198, RZ, R198 ;  /* 0x000000c6ffc6423e */ /* 0x000fc800000010ff */
[----:B------:R-:W-:Y:S02]  /*3790*/  @P4 PRMT R180, R198, 0x7610, R180 ;  /* 0x00007610c6b44816 */ /* 0x000fe400000000b4 */
[----:B------:R-:W-:Y:S01]  /*37a0*/  @!P3 FSEL R198, R141, RZ, P6 ;  /* 0x000000ff8dc6b208 */ /* 0x000fe20003000000 */
[----:B------:R-:W-:Y:S06]  /*37b0*/  @!P3 BRA `(.L_x_7392) ;  /* 0x000000000028b947 */ /* 0x000fec0003800000 */
[----:B------:R-:W2:Y:S04]  /*37c0*/  LDL R202, [R1+0x6c] ;  /* 0x00006c0001ca7983 */ /* 0x000ea80000100800 */
[----:B------:R-:W3:Y:S01]  /*37d0*/  LDL R200, [R1+0x24] ;  /* 0x0000240001c87983 */ /* 0x000ee20000100800 */
[----:B------:R-:W-:-:S04]  /*37e0*/  ISETP.NE.AND P6, PT, R201, RZ, PT ;  /* 0x000000ffc900720c */ /* 0x000fc80003fc5270 */
[----:B------:R-:W-:Y:S02]  /*37f0*/  FSEL R198, R7, RZ, !P6 ;  /* 0x000000ff07c67208 */ /* 0x000fe40007000000 */
[----:B------:R-:W-:-:S04]  /*3800*/  ISETP.NE.U32.AND P6, PT, R192, RZ, PT ;  /* 0x000000ffc000720c */ /* 0x000fc80003fc5070 */
[----:B------:R-:W-:Y:S01]  /*3810*/  ISETP.NE.AND.EX P6, PT, R193, RZ, PT, P6 ;  /* 0x000000ffc100720c */ /* 0x000fe20003fc5360 */
[----:B--2---:R-:W-:-:S04]  /*3820*/  FFMA.FTZ R198, R202, R196, R198 ;  /* 0x000000c4cac67223 */ /* 0x004fc800000100c6 */
[----:B---3--:R-:W-:-:S04]  /*3830*/  FADD.FTZ R198, R200, -R198 ;  /* 0x800000c6c8c67221 */ /* 0x008fc80000010000 */
[----:B------:R-:W-:-:S04]  /*3840*/  FMUL.FTZ R198, R6, R198 ;  /* 0x000000c606c67220 */ /* 0x000fc80000410000 */
[----:B------:R-:W-:-:S07]  /*3850*/  @P6 FADD.FTZ R198, R141, R198 ;  /* 0x000000c68dc66221 */ /* 0x000fce0000010000 */
.L_x_7392:
[----:B------:R-:W-:Y:S05]  /*3860*/  BSYNC B2 ;  /* 0x0000000000027941 */ /* 0x000fea0003800000 */
.L_x_7391:
        /* <DEDUP_REMOVED lines=25> */
.L_x_7394:
[----:B------:R-:W-:Y:S05]  /*3a00*/  BSYNC B2 ;  /* 0x0000000000027941 */ /* 0x000fea0003800000 */
.L_x_7393:
        /* <DEDUP_REMOVED lines=24> */
.L_x_7396:
[----:B------:R-:W-:Y:S05]  /*3b90*/  BSYNC B2 ;  /* 0x0000000000027941 */ /* 0x000fea0003800000 */
.L_x_7395:
        /* <DEDUP_REMOVED lines=25> */
.L_x_7398:
[----:B------:R-:W-:Y:S05]  /*3d30*/  BSYNC B2 ;  /* 0x0000000000027941 */ /* 0x000fea0003800000 */
.L_x_7397:
        /* <DEDUP_REMOVED lines=24> */
.L_x_7400:
[----:B------:R-:W-:Y:S05]  /*3ec0*/  BSYNC B2 ;  /* 0x0000000000027941 */ /* 0x000fea0003800000 */
.L_x_7399:
        /* <DEDUP_REMOVED lines=10> */
[----:B--2---:R-:W-:Y:S01]  /*3f70*/  @P4 FMUL.FTZ R198, R200, R199 ;  /* 0x000000c7c8c64220 */ /* 0x004fe20000410000 */
[----:B------:R-:W-:-:S04]  /*3f80*/  @!P3 FSEL R199, R146, RZ, P6 ;  /* 0x000000ff92c7b208 */ /* 0x000fc80003000000 */
[----:B------:R-:W-:-:S04]  /*3f90*/  @P4 F2FP.BF16.F32.PACK_AB R198, RZ, R198 ;  /* 0x000000c6ffc6423e */ /* 0x000fc800000010ff */
[----:B------:R-:W-:Y:S01]  /*3fa0*/  @P4 PRMT R182, R182, 0x5410, R198 ;  /* 0x00005410b6b64816 */ /* 0x000fe200000000c6 */
        /* <DEDUP_REMOVED lines=11> */
.L_x_7402:
[----:B------:R-:W-:Y:S05]  /*4060*/  BSYNC B2 ;  /* 0x0000000000027941 */ /* 0x000fea0003800000 */
.L_x_7401:
        /* <DEDUP_REMOVED lines=17> */
.L_x_7404:
[----:B------:R-:W-:Y:S05]  /*4180*/  BSYNC B2 ;  /* 0x0000000000027941 */ /* 0x000fea0003800000 */
.L_x_7403:
[----:B------:R-:W2:Y:S04]  /*4190*/  LDL R201, [R1+0x1a8] ;  /* 0x0001a80001c97983 */ /* 0x000ea80000100800 */
[----:B------:R-:W3:Y:S01]  /*41a0*/  LDL R200, [R1+0x1ac] ;  /* 0x0001ac0001c87983 */ /* 0x000ee20000100800 */
[----:B------:R-:W-:Y:S02]  /*41b0*/  SEL R78, R199, R78, P5 ;  /* 0x0000004ec74e7207 */ /* 0x000fe40002800000 */
[----:B------:R-:W-:Y:S02]  /*41c0*/  SEL R79, R198, R79, P5 ;  /* 0x0000004fc64f7207 */ /* 0x000fe40002800000 */
[----:B------:R-:W-:Y:S02]  /*41d0*/  ISETP.NE.U32.AND P5, PT, R194, RZ, PT ;  /* 0x000000ffc200720c */ /* 0x000fe40003fa5070 */
[----:B------:R-:W0:Y:S02]  /*41e0*/  @P4 LDC R194, c[0x0][0x29c] ;  /* 0x0000a700ffc24b82 */ /* 0x000e240000000800 */
[----:B------:R-:W-:-:S02]  /*41f0*/  ISETP.NE.AND.EX P5, PT, R195, RZ, PT, P5 ;  /* 0x000000ffc300720c */ /* 0x000fc40003fa5350 */
[----:B------:R-:W-:-:S04]  /*4200*/  @P4 PRMT R195, R187, 0x7632, R195 ;  /* 0x00007632bbc34816 */ /* 0x000fc800000000c3 */
[----:B------:R-:W-:-:S07]  /*4210*/  @P4 SHF.L.U32 R195, R195, 0x10, RZ ;  /* 0x00000010c3c34819 */ /* 0x000fce00000006ff */
[----:B------:R-:W1:Y:S01]  /*4220*/  @P5 LDC.64 R192, c[0x0][0x308] ;  /* 0x0000c200ffc05b82 */ /* 0x000e620000000a00 */
[----:B0-----:R-:W-:-:S04]  /*4230*/  @P4 FMUL.FTZ R194, R198, R194 ;  /* 0x000000c2c6c24220 */ /* 0x001fc80000410000 */
[----:B------:R-:W-:Y:S01]  /*4240*/  @P4 FFMA.FTZ R107, R194, R195, R107 ;  /* 0x000000c3c26b4223 */ /* 0x000fe2000001006b */
[----:B-1----:R-:W-:-:S04]  /*4250*/  @P5 IMAD.WIDE.U32 R192, R8, 0x20, R192 ;  /* 0x0000002008c05825 */ /* 0x002fc800078e00c0 */
[----:B------:R-:W-:Y:S01]  /*4260*/  VIADD R8, R8, 0x20 ;  /* 0x0000002008087836 */ /* 0x000fe20000000000 */
[----:B------:R-:W-:Y:S04]  /*4270*/  @P5 STG.E.128 desc[UR4][R192.64], R188 ;  /* 0x000000bcc0005986 */ /* 0x000fe8000c101d04 */
[----:B------:R0:W-:Y:S02]  /*4280*/  @P5 STG.E.128 desc[UR4][R192.64+0x10], R76 ;  /* 0x0000104cc0005986 */ /* 0x0001e4000c101d04 */
[----:B0-----:R-:W0:Y:S01]  /*4290*/  @P4 LDC R192, c[0x0][0x29c] ;  /* 0x0000a700ffc04b82 */ /* 0x001e220000000800 */
[----:B------:R-:W-:Y:S01]  /*42a0*/  @P4 SHF.L.U32 R193, R187, 0x10, RZ ;  /* 0x00000010bbc14819 */ /* 0x000fe200000006ff */
[----:B0-----:R-:W-:-:S04]  /*42b0*/  @P4 FMUL.FTZ R192, R199, R192 ;  /* 0x000000c0c7c04220 */ /* 0x001fc80000410000 */
[----:B------:R-:W-:Y:S01]  /*42c0*/  @P4 FFMA.FTZ R106, R192, R193, R106 ;  /* 0x000000c1c06a4223 */ /* 0x000fe2000001006a */
[----:B--2---:R-:W-:Y:S01]  /*42d0*/  @P4 FMUL.FTZ R192, R201, R192 ;  /* 0x000000c0c9c04220 */ /* 0x004fe20000410000 */
[----:B---3--:R-:W-:-:S04]  /*42e0*/  @P4 FMUL.FTZ R194, R200, R194 ;  /* 0x000000c2c8c24220 */ /* 0x008fc80000410000 */
        /* <DEDUP_REMOVED lines=8> */
.L_x_7386:
[----:B------:R-:W-:Y:S05]  /*4370*/  BSYNC B1 ;  /* 0x0000000000017941 */ /* 0x000fea0003800000 */
.L_x_7385:
[----:B------:R-:W-:Y:S04]  /*4380*/  BSSY B1, `(.L_x_7405) ;  /* 0x00000dd000017945 */ /* 0x000fe80003800000 */
[----:B------:R-:W-:Y:S05]  /*4390*/  @!P0 BRA `(.L_x_7406) ;  /* 0x0000000c006c8947 */ /* 0x000fea0003800000 */
[----:B------:R-:W-:Y:S04]  /*43a0*/  BSSY B2, `(.L_x_7407) ;  /* 0x0000005000027945 */ /* 0x000fe80003800000 */
[----:B------:R-:W-:Y:S05]  /*43b0*/  @!P4 BRA `(.L_x_7408) ;  /* 0x00000000000cc947 */ /* 0x000fea0003800000 */
[----:B------:R-:W1:Y:S02]  /*43c0*/  LDC.64 R184, c[0x0][0x220] ;  /* 0x00008800ffb87b82 */ /* 0x000e640000000a00 */
[----:B-1----:R-:W-:-:S06]  /*43d0*/  IMAD.WIDE.U32 R184, R197, 0x10, R184 ;  /* 0x00000010c5b87825 */ /* 0x002fcc00078e00b8 */
[----:B------:R-:W5:Y:S02]  /*43e0*/  LDG.E.128 R184, desc[UR4][R184.64] ;  /* 0x00000004b8b87981 */ /* 0x000f64000c1e1d00 */
.L_x_7408:
[----:B------:R-:W-:Y:S05]  /*43f0*/  BSYNC B2 ;  /* 0x0000000000027941 */ /* 0x000fea0003800000 */
.L_x_7407:
[----:B0-----:R-:W0:Y:S01]  /*4400*/  @!P3 LDC.64 R192, c[0x0][0x2c8] ;  /* 0x0000b200ffc0bb82 */ /* 0x001e220000000a00 */
[----:B------:R-:W-:Y:S07]  /*4410*/  BSSY B2, `(.L_x_7409) ;  /* 0x0000011000027945 */ /* 0x000fee0003800000 */
[----:B------:R-:W1:Y:S01]  /*4420*/  LDC.U8 R200, c[0x0][0x2a0] ;  /* 0x0000a800ffc87b82 */ /* 0x000e620000000000 */
[----:B0-----:R-:W-:-:S04]  /*4430*/  @!P3 ISETP.NE.U32.AND P5, PT, R192, RZ, PT ;  /* 0x000000ffc000b20c */ /* 0x001fc80003fa5070 */
[----:B------:R-:W-:-:S04]  /*4440*/  @!P3 ISETP.NE.AND.EX P5, PT, R193, RZ, PT, P5 ;  /* 0x000000ffc100b20c */ /* 0x000fc80003fa5350 */
[----:B------:R-:W-:Y:S01]  /*4450*/  @!P3 FSEL R198, R148, RZ, P5 ;  /* 0x000000ff94c6b208 */ /* 0x000fe20002800000 */
        /* <DEDUP_REMOVED lines=12> */
.L_x_7410:
[----:B------:R-:W-:Y:S05]  /*4520*/  BSYNC B2 ;  /* 0x0000000000027941 */ /* 0x000fea0003800000 */
.L_x_7409:
        /* <DEDUP_REMOVED lines=26> */
.L_x_7412:
[----:B------:R-:W-:Y:S05]  /*46d0*/  BSYNC B2 ;  /* 0x0000000000027941 */ /* 0x000fea0003800000 */
.L_x_7411:
        /* <DEDUP_REMOVED lines=24> */
.L_x_7414:
[----:B------:R-:W-:Y:S05]  /*4860*/  BSYNC B2 ;  /* 0x0000000000027941 */ /* 0x000fea0003800000 */
.L_x_7413:
        /* <DEDUP_REMOVED lines=23> */
.L_x_7416:
[----:B------:R-:W-:Y:S05]  /*49e0*/  BSYNC B2 ;  /* 0x0000000000027941 */ /* 0x000fea0003800000 */
.L_x_7415:
        /* <DEDUP_REMOVED lines=23> */
.L_x_7418:
[----:B------:R-:W-:Y:S05]  /*4b60*/  BSYNC B2 ;  /* 0x0000000000027941 */ /* 0x000fea0003800000 */
.L_x_7417:
        /* <DEDUP_REMOVED lines=22> */
.L_x_7420:
[----:B------:R-:W-:Y:S05]  /*4cd0*/  BSYNC B2 ;  /* 0x0000000000027941 */ /* 0x000fea0003800000 */
.L_x_7419:
        /* <DEDUP_REMOVED lines=23> */
.L_x_7422:
[----:B------:R-:W-:Y:S05]  /*4e50*/  BSYNC B2 ;  /* 0x0000000000027941 */ /* 0x000fea0003800000 */
.L_x_7421:
        /* <DEDUP_REMOVED lines=16> */
.L_x_7424:
[----:B------:R-:W-:Y:S05]  /*4f60*/  BSYNC B2 ;  /* 0x0000000000027941 */ /* 0x000fea0003800000 */
.L_x_7423:
        /* <DEDUP_REMOVED lines=21> */
[----:B---3--:R-:W-:-:S04]  /*50c0*/  @P4 FMUL.FTZ R194, R200, R194 ;  /* 0x000000c2c8c24220 */ /* 0x008fc80000410000 */
[----:B------:R-:W-:-:S04]  /*50d0*/  @P4 F2FP.BF16.F32.PACK_AB R192, RZ, R192 ;  /* 0x000000c0ffc0423e */ /* 0x000fc800000010ff */
[----:B------:R-:W-:Y:S02]  /*50e0*/  @P4 PRMT R183, R192, 0x7610, R183 ;  /* 0x00007610c0b74816 */ /* 0x000fe400000000b7 */
[----:B------:R-:W0:Y:S01]  /*50f0*/  @P4 LDC.64 R192, c[0x0][0x2f8] ;  /* 0x0000be00ffc04b82 */ /* 0x000e220000000a00 */
[----:B------:R-:W-:-:S04]  /*5100*/  @P4 F2FP.BF16.F32.PACK_AB R194, RZ, R194 ;  /* 0x000000c2ffc2423e */ /* 0x000fc800000010ff */
[----:B------:R-:W-:Y:S01]  /*5110*/  @P4 PRMT R183, R183, 0x5410, R194 ;  /* 0x00005410b7b74816 */ /* 0x000fe200000000c2 */
[----:B0-----:R-:W-:-:S04]  /*5120*/  @P4 IMAD.WIDE.U32 R192, R197, 0x10, R192 ;  /* 0x00000010c5c04825 */ /* 0x001fc800078e00c0 */
[----:B------:R-:W-:Y:S01]  /*5130*/  VIADD R197, R197, 0x20 ;  /* 0x00000020c5c57836 */ /* 0x000fe20000000000 */
[----:B------:R1:W-:Y:S06]  /*5140*/  @P4 STG.E.128 desc[UR4][R192.64], R180 ;  /* 0x000000b4c0004986 */ /* 0x0003ec000c101d04 */
.L_x_7406:
[----:B------:R-:W-:Y:S05]  /*5150*/  BSYNC B1 ;  /* 0x0000000000017941 */ /* 0x000fea0003800000 */
.L_x_7405:
[----:B------:R-:W-:Y:S04]  /*5160*/  BSSY B1, `(.L_x_7425) ;  /* 0x00000dc000017945 */ /* 0x000fe80003800000 */
[----:B------:R-:W-:Y:S05]  /*5170*/  @!P1 BRA `(.L_x_7426) ;  /* 0x0000000c00689947 */ /* 0x000fea0003800000 */
[----:B------:R-:W-:Y:S04]  /*5180*/  BSSY B2, `(.L_x_7427) ;  /* 0x0000005000027945 */ /* 0x000fe80003800000 */
[----:B------:R-:W-:Y:S05]  /*5190*/  @!P4 BRA `(.L_x_7428) ;  /* 0x00000000000cc947 */ /* 0x000fea0003800000 */
[----:B------:R-:W2:Y:S02]  /*51a0*/  LDC.64 R184, c[0x0][0x220] ;  /* 0x00008800ffb87b82 */ /* 0x000ea40000000a00 */
[----:B--2---:R-:W-:-:S06]  /*51b0*/  IMAD.WIDE.U32 R184, R197, 0x10, R184 ;  /* 0x00000010c5b87825 */ /* 0x004fcc00078e00b8 */
[----:B------:R-:W5:Y:S02]  /*51c0*/  LDG.E.128 R184, desc[UR4][R184.64] ;  /* 0x00000004b8b87981 */ /* 0x000f64000c1e1d00 */
.L_x_7428:
[----:B------:R-:W-:Y:S05]  /*51d0*/  BSYNC B2 ;  /* 0x0000000000027941 */ /* 0x000fea0003800000 */
.L_x_7427:
[----:B01----:R-:W0:Y:S01]  /*51e0*/  @!P3 LDC.64 R192, c[0x0][0x2c8] ;  /* 0x0000b200ffc0bb82 */ /* 0x003e220000000a00 */
        /* <DEDUP_REMOVED lines=17> */
.L_x_7430:
[----:B------:R-:W-:Y:S05]  /*5300*/  BSYNC B2 ;  /* 0x0000000000027941 */ /* 0x000fea0003800000 */
.L_x_7429:
        /* <DEDUP_REMOVED lines=26> */
.L_x_7432:
[----:B------:R-:W-:Y:S05]  /*54b0*/  BSYNC B2 ;  /* 0x0000000000027941 */ /* 0x000fea0003800000 */
.L_x_7431:
        /* <DEDUP_REMOVED lines=24> */
.L_x_7434:
[----:B------:R-:W-:Y:S05]  /*5640*/  BSYNC B2 ;  /* 0x0000000000027941 */ /* 0x000fea0003800000 */
.L_x_7433:
        /* <DEDUP_REMOVED lines=22> */
.L_x_7436:
[----:B------:R-:W-:Y:S05]  /*57b0*/  BSYNC B2 ;  /* 0x0000000000027941 */ /* 0x000fea0003800000 */
.L_x_7435:
        /* <DEDUP_REMOVED lines=23> */
.L_x_7438:
[----:B------:R-:W-:Y:S05]  /*5930*/  BSYNC B2 ;  /* 0x0000000000027941 */ /* 0x000fea0003800000 */
.L_x_7437:
        /* <DEDUP_REMOVED lines=22> */
.L_x_7440:
[----:B------:R-:W-:Y:S05]  /*5aa0*/  BSYNC B2 ;  /* 0x0000000000027941 */ /* 0x000fea0003800000 */
.L_x_7439:
        /* <DEDUP_REMOVED lines=23> */
.L_x_7442:
[----:B------:R-:W-:Y:S05]  /*5c20*/  BSYNC B2 ;  /* 0x0000000000027941 */ /* 0x000fea0003800000 */
.L_x_7441:
        /* <DEDUP_REMOVED lines=16> */
.L_x_7444:
[----:B------:R-:W-:Y:S05]  /*5d30*/  BSYNC B2 ;  /* 0x0000000000027941 */ /* 0x000fea0003800000 */
.L_x_7443:
        /* <DEDUP_REMOVED lines=30> */
.L_x_7426:
[----:B------:R-:W-:Y:S05]  /*5f20*/  BSYNC B1 ;  /* 0x0000000000017941 */ /* 0x000fea0003800000 */
.L_x_7425:
[----:B------:R-:W-:Y:S04]  /*5f30*/  BSSY B1, `(.L_x_7445) ;  /* 0x00000dc000017945 */ /* 0x000fe80003800000 */
[----:B------:R-:W-:Y:S05]  /*5f40*/  @!P2 BRA `(.L_x_7446) ;  /* 0x0000000c0068a947 */ /* 0x000fea0003800000 */
[----:B------:R-:W-:Y:S04]  /*5f50*/  BSSY B2, `(.L_x_7447) ;  /* 0x0000005000027945 */ /* 0x000fe80003800000 */
[----:B------:R-:W-:Y:S05]  /*5f60*/  @!P4 BRA `(.L_x_7448) ;  /* 0x00000000000cc947 */ /* 0x000fea0003800000 */
[----:B------:R-:W3:Y:S02]  /*5f70*/  LDC.64 R184, c[0x0][0x220] ;  /* 0x00008800ffb87b82 */ /* 0x000ee40000000a00 */
[----:B---3--:R-:W-:-:S06]  /*5f80*/  IMAD.WIDE.U32 R184, R197, 0x10, R184 ;  /* 0x00000010c5b87825 */ /* 0x008fcc00078e00b8 */
[----:B------:R-:W5:Y:S02]  /*5f90*/  LDG.E.128 R184, desc[UR4][R184.64] ;  /* 0x00000004b8b87981 */ /* 0x000f64000c1e1d00 */
.L_x_7448:
[----:B------:R-:W-:Y:S05]  /*5fa0*/  BSYNC B2 ;  /* 0x0000000000027941 */ /* 0x000fea0003800000 */
.L_x_7447:
[----:B012---:R-:W0:Y:S01]  /*5fb0*/  @!P3 LDC.64 R192, c[0x0][0x2c8] ;  /* 0x0000b200ffc0bb82 */ /* 0x007e220000000a00 */
        /* <DEDUP_REMOVED lines=17> */
.L_x_7450:
[----:B------:R-:W-:Y:S05]  /*60d0*/  BSYNC B2 ;  /* 0x0000000000027941 */ /* 0x000fea0003800000 */
.L_x_7449:
        /* <DEDUP_REMOVED lines=26> */
.L_x_7452:
[----:B------:R-:W-:Y:S05]  /*6280*/  BSYNC B2 ;  /* 0x0000000000027941 */ /* 0x000fea0003800000 */
.L_x_7451:
        /* <DEDUP_REMOVED lines=24> */
.L_x_7454:
[----:B------:R-:W-:Y:S05]  /*6410*/  BSYNC B2 ;  /* 0x0000000000027941 */ /* 0x000fea0003800000 */
.L_x_7453:
        /* <DEDUP_REMOVED lines=22> */
.L_x_7456:
[----:B------:R-:W-:Y:S05]  /*6580*/  BSYNC B2 ;  /* 0x0000000000027941 */ /* 0x000fea0003800000 */
.L_x_7455:
        /* <DEDUP_REMOVED lines=23> */
.L_x_7458:
[----:B------:R-:W-:Y:S05]  /*6700*/  BSYNC B2 ;  /* 0x0000000000027941 */ /* 0x000fea0003800000 */
.L_x_7457:
        /* <DEDUP_REMOVED lines=22> */
.L_x_7460:
[----:B------:R-:W-:Y:S05]  /*6870*/  BSYNC B2 ;  /* 0x0000000000027941 */ /* 0x000fea0003800000 */
.L_x_7459:
        /* <DEDUP_REMOVED lines=23> */
.L_x_7462:
[----:B------:R-:W-:Y:S05]  /*69f0*/  BSYNC B2 ;  /* 0x0000000000027941 */ /* 0x000fea0003800000 */
.L_x_7461:
        /* <DEDUP_REMOVED lines=16> */
.L_x_7464:
[----:B------:R-:W-:Y:S05]  /*6b00*/  BSYNC B2 ;  /* 0x0000000000027941 */ /* 0x000fea0003800000 */
.L_x_7463:
        /* <DEDUP_REMOVED lines=30> */
.L_x_7446:
[----:B------:R-:W-:Y:S05]  /*6cf0*/  BSYNC B1 ;  /* 0x0000000000017941 */ /* 0x000fea0003800000 */
.L_x_7445:
[----:B------:R-:W-:Y:S01]  /*6d00*/  LOP3.LUT P5, RZ, R5, 0x4, RZ, 0xc0, !PT ;  /* 0x0000000405ff7812 */ /* 0x000fe200078ac0ff */
[----:B------:R-:W-:-:S12]  /*6d10*/  BSSY B1, `(.L_x_7465) ;  /* 0x00000d8000017945 */ /* 0x000fd80003800000 */
[----:B------:R-:W-:Y:S05]  /*6d20*/  @!P5 BRA `(.L_x_7466) ;  /* 0x0000000c0058d947 */ /* 0x000fea0003800000 */
[----:B------:R-:W-:Y:S04]  /*6d30*/  BSSY B2, `(.L_x_7467) ;  /* 0x0000005000027945 */ /* 0x000fe80003800000 */
[----:B------:R-:W-:Y:S05]  /*6d40*/  @!P4 BRA `(.L_x_7468) ;  /* 0x00000000000cc947 */ /* 0x000fea0003800000 */
[----:B------:R-:W4:Y:S02]  /*6d50*/  LDC.64 R184, c[0x0][0x220] ;  /* 0x00008800ffb87b82 */ /* 0x000f240000000a00 */
[----:B----4-:R-:W-:-:S06]  /*6d60*/  IMAD.WIDE.U32 R184, R197, 0x10, R184 ;  /* 0x00000010c5b87825 */ /* 0x010fcc00078e00b8 */
[----:B------:R-:W5:Y:S02]  /*6d70*/  LDG.E.128 R184, desc[UR4][R184.64] ;  /* 0x00000004b8b87981 */ /* 0x000f64000c1e1d00 */
.L_x_7468:
[----:B------:R-:W-:Y:S05]  /*6d80*/  BSYNC B2 ;  /* 0x0000000000027941 */ /* 0x000fea0003800000 */
.L_x_7467:
[----:B0123--:R-:W0:Y:S01]  /*6d90*/  @!P3 LDC.64 R192, c[0x0][0x2c8] ;  /* 0x0000b200ffc0bb82 */ /* 0x00fe220000000a00 */
[----:B------:R-:W-:Y:S07]  /*6da0*/  BSSY B2, `(.L_x_7469) ;  /* 0x0000011000027945 */ /* 0x000fee0003800000 */
[----:B------:R-:W1:Y:S01]  /*6db0*/  LDC.U8 R200, c[0x0][0x2a0] ;  /* 0x0000a800ffc87b82 */ /* 0x000e620000000000 */
[----:B0-----:R-:W-:-:S04]  /*6dc0*/  @!P3 ISETP.NE.U32.AND P5, PT, R192, RZ, PT ;  /* 0x000000ffc000b20c */ /* 0x001fc80003fa5070 */
[----:B------:R-:W-:-:S04]  /*6dd0*/  @!P3 ISETP.NE.AND.EX P5, PT, R193, RZ, PT, P5 ;  /* 0x000000ffc100b20c */ /* 0x000fc80003fa5350 */
[----:B------:R-:W-:Y:S01]  /*6de0*/  @!P3 FSEL R198, R172, RZ, P5 ;  /* 0x000000ffacc6b208 */ /* 0x000fe20002800000 */
[----:B-1----:R-:W-:Y:S08]  /*6df0*/  @!P3 BRA `(.L_x_7470) ;  /* 0x00000000002cb947 */ /* 0x002ff00003800000 */
[----:B------:R-:W2:Y:S01]  /*6e00*/  LDL R195, [R1+0x60] ;  /* 0x0000600001c37983 */ /* 0x000ea20000100800 */
[----:B------:R-:W-:Y:S02]  /*6e10*/  ISETP.NE.AND P5, PT, R200, RZ, PT ;  /* 0x000000ffc800720c */ /* 0x000fe40003fa5270 */
[----:B------:R-:W-:Y:S02]  /*6e20*/  MOV R192, UR12 ;  /* 0x0000000c00c07c02 */ /* 0x000fe40008000f00 */
[----:B------:R-:W-:Y:S02]  /*6e30*/  FSEL R194, R7, RZ, !P5 ;  /* 0x000000ff07c27208 */ /* 0x000fe40006800000 */
[----:B------:R-:W-:Y:S02]  /*6e40*/  MOV R193, UR13 ;  /* 0x0000000d00c17c02 */ /* 0x000fe40008000f00 */
[----:B------:R-:W-:-:S04]  /*6e50*/  ISETP.NE.U32.AND P5, PT, R192, RZ, PT ;  /* 0x000000ffc000720c */ /* 0x000fc80003fa5070 */
[----:B------:R-:W-:Y:S01]  /*6e60*/  ISETP.NE.AND.EX P5, PT, R193, RZ, PT, P5 ;  /* 0x000000ffc100720c */ /* 0x000fe20003fa5350 */
[----:B--2---:R-:W-:-:S04]  /*6e70*/  FFMA.FTZ R194, R195, R196, R194 ;  /* 0x000000c4c3c27223 */ /* 0x004fc800000100c2 */
[----:B------:R-:W-:-:S04]  /*6e80*/  FADD.FTZ R194, R233, -R194 ;  /* 0x800000c2e9c27221 */ /* 0x000fc80000010000 */
[----:B------:R-:W-:-:S04]  /*6e90*/  FMUL.FTZ R198, R6, R194 ;  /* 0x000000c206c67220 */ /* 0x000fc80000410000 */
[----:B------:R-:W-:-:S07]  /*6ea0*/  @P5 FADD.FTZ R198, R172, R198 ;  /* 0x000000c6acc65221 */ /* 0x000fce0000010000 */
.L_x_7470:
[----:B------:R-:W-:Y:S05]  /*6eb0*/  BSYNC B2 ;  /* 0x0000000000027941 */ /* 0x000fea0003800000 */
.L_x_7469:
        /* <DEDUP_REMOVED lines=10> */
[----:B-----5:R-:W-:-:S04]  /*6f60*/  @P4 IMAD.U32 R198, R184, 0x10000, RZ ;  /* 0x00010000b8c64824 */ /* 0x020fc800078e00ff */
        /* <DEDUP_REMOVED lines=15> */
.L_x_7472:
[----:B------:R-:W-:Y:S05]  /*7060*/  BSYNC B2 ;  /* 0x0000000000027941 */ /* 0x000fea0003800000 */
.L_x_7471:
        /* <DEDUP_REMOVED lines=24> */
.L_x_7474:
[----:B------:R-:W-:Y:S05]  /*71f0*/  BSYNC B2 ;  /* 0x0000000000027941 */ /* 0x000fea0003800000 */
.L_x_7473:
        /* <DEDUP_REMOVED lines=23> */
.L_x_7476:
[----:B------:R-:W-:Y:S05]  /*7370*/  BSYNC B2 ;  /* 0x0000000000027941 */ /* 0x000fea0003800000 */
.L_x_7475:
        /* <DEDUP_REMOVED lines=23> */
.L_x_7478:
[----:B------:R-:W-:Y:S05]  /*74f0*/  BSYNC B2 ;  /* 0x0000000000027941 */ /* 0x000fea0003800000 */
.L_x_7477:
        /* <DEDUP_REMOVED lines=22> */
.L_x_7480:
[----:B------:R-:W-:Y:S05]  /*7660*/  BSYNC B2 ;  /* 0x0000000000027941 */ /* 0x000fea0003800000 */
.L_x_7479:
        /* <DEDUP_REMOVED lines=23> */
.L_x_7482:
[----:B------:R-:W-:Y:S05]  /*77e0*/  BSYNC B2 ;  /* 0x0000000000027941 */ /* 0x000fea0003800000 */
.L_x_7481:
        /* <DEDUP_REMOVED lines=13> */
.L_x_7484:
[----:B------:R-:W-:Y:S05]  /*78c0*/  BSYNC B2 ;  /* 0x0000000000027941 */ /* 0x000fea0003800000 */
.L_x_7483:
[----:B------:R-:W2:Y:S04]  /*78d0*/  LDL R196, [R1+0xa8] ;  /* 0x0000a80001c47983 */ /* 0x000ea80000100800 */
[----:B------:R-:W3:Y:S01]  /*78e0*/  LDL R192, [R1+0xac] ;  /* 0x0000ac0001c07983 */ /* 0x000ee20000100800 */
[----:B------:R-:W-:Y:S02]  /*78f0*/  ISETP.NE.U32.AND P3, PT, R194, RZ, PT ;  /* 0x000000ffc200720c */ /* 0x000fe40003f65070 */
[----:B------:R-:W-:Y:S02]  /*7900*/  SEL R78, R199, R78, P5 ;  /* 0x0000004ec74e7207 */ /* 0x000fe40002800000 */
[----:B------:R-:W-:Y:S02]  /*7910*/  ISETP.NE.AND.EX P3, PT, R195, RZ, PT, P3 ;  /* 0x000000ffc300720c */ /* 0x000fe40003f65330 */
[----:B------:R-:W-:-:S02]  /*7920*/  SEL R79, R198, R79, P5 ;  /* 0x0000004fc64f7207 */ /* 0x000fc40002800000 */
[----:B------:R-:W-:-:S04]  /*7930*/  @P4 PRMT R193, R187, 0x7632, R193 ;  /* 0x00007632bbc14816 */ /* 0x000fc800000000c1 */
[----:B------:R-:W-:-:S05]  /*7940*/  @P4 SHF.L.U32 R193, R193, 0x10, RZ ;  /* 0x00000010c1c14819 */ /* 0x000fca00000006ff */
[----:B------:R-:W0:Y:S02]  /*7950*/  @P3 LDC.64 R6, c[0x0][0x308] ;  /* 0x0000c200ff063b82 */ /* 0x000e240000000a00 */
[----:B0-----:R-:W-:-:S06]  /*7960*/  @P3 IMAD.WIDE.U32 R6, R8, 0x20, R6 ;  /* 0x0000002008063825 */ /* 0x001fcc00078e0006 */
[----:B------:R-:W0:Y:S01]  /*7970*/  @P4 LDC R8, c[0x0][0x29c] ;  /* 0x0000a700ff084b82 */ /* 0x000e220000000800 */
[----:B------:R-:W-:Y:S04]  /*7980*/  @P3 STG.E.128 desc[UR4][R6.64], R188 ;  /* 0x000000bc06003986 */ /* 0x000fe8000c101d04 */
        /* <DEDUP_REMOVED lines=14> */
[----:B0-----:R-:W-:-:S05]  /*7a70*/  @P4 IMAD.WIDE.U32 R6, R197, 0x10, R6 ;  /* 0x00000010c5064825 */ /* 0x001fca00078e0006 */
[----:B------:R4:W-:Y:S02]  /*7a80*/  @P4 STG.E.128 desc[UR4][R6.64], R180 ;  /* 0x000000b406004986 */ /* 0x0009e4000c101d04 */
.L_x_7466:
[----:B------:R-:W-:Y:S05]  /*7a90*/  BSYNC B1 ;  /* 0x0000000000017941 */ /* 0x000fea0003800000 */
.L_x_7465:
[----:B----4-:R-:W4:Y:S02]  /*7aa0*/  LDC.64 R6, c[0x0][0x210] ;  /* 0x00008400ff067b82 */ /* 0x010f240000000a00 */
[----:B----4-:R-:W-:-:S05]  /*7ab0*/  IMAD R4, R6, 0x4, R4 ;  /* 0x0000000406047824 */ /* 0x010fca00078e0204 */
[----:B------:R-:W-:-:S13]  /*7ac0*/  ISETP.GE.AND P3, PT, R4, R7, PT ;  /* 0x000000070400720c */ /* 0x000fda0003f66270 */
[----:B------:R-:W-:Y:S05]  /*7ad0*/  @!P3 BRA `(.L_x_7485) ;  /* 0xffffff9000c0b947 */ /* 0x000fea000383ffff */
.L_x_7360:
[----:B------:R-:W-:Y:S05]  /*7ae0*/  BSYNC B0 ;  /* 0x0000000000007941 */ /* 0x000fea0003800000 */
.L_x_7359:
[----:B0123--:R-:W0:Y:S01]  /*7af0*/  S2R R192, SR_TID.X ;  /* 0x0000000000c07919 */ /* 0x00fe220000002100 */
        /* <DEDUP_REMOVED lines=27> */
[----:B------:R-:W5:Y:S04]  /*7cb0*/  LDS R65, [R0+0x400] ;  /* 0x0004000000417984 */ /* 0x000f680000000800 */
        /* <DEDUP_REMOVED lines=12> */
[----:B----4-:R-:W-:-:S03]  /*7d80*/  FADD.FTZ R64, R64, R79 ;  /* 0x0000004f40407221 */ /* 0x010fc60000010000 */
[----:B------:R-:W-:Y:S01]  /*7d90*/  LDS R70, [R0+0xe00] ;  /* 0x000e000000467984 */ /* 0x000fe20000000800 */
[----:B-----5:R-:W-:-:S03]  /*7da0*/  FADD.FTZ R65, RZ, R65 ;  /* 0x00000041ff417221 */ /* 0x020fc60000010000 */
        /* <DEDUP_REMOVED lines=37> */
[----:B------:R0:W-:Y:S04]  /*8000*/  STS.128 [R76+0x800], R72 ;  /* 0x000800484c007388 */ /* 0x0001e80000000c00 */
[----:B------:R1:W-:Y:S04]  /*8010*/  STS.128 [R76+0x810], R80 ;  /* 0x000810504c007388 */ /* 0x0003e80000000c00 */
[----:B------:R-:W-:Y:S04]  /*8020*/  STS.128 [R76+0xc00], R36 ;  /* 0x000c00244c007388 */ /* 0x000fe80000000c00 */
[----:B------:R-:W-:Y:S04]  /*8030*/  STS.128 [R76+0xc10], R40 ;  /* 0x000c10284c007388 */ /* 0x000fe80000000c00 */
[----:B------:R-:W-:Y:S01]  /*8040*/  STS.128 [R76+0x1000], R44 ;  /* 0x0010002c4c007388 */ /* 0x000fe20000000c00 */
[----:B0-----:R-:W-:-:S03]  /*8050*/  IADD3 R75, R2, 0x7f, -R192 ;  /* 0x0000007f024b7810 */ /* 0x001fc60007ffe8c0 */
[----:B------:R-:W-:Y:S01]  /*8060*/  STS.128 [R76+0x1010], R48 ;  /* 0x001010304c007388 */ /* 0x000fe20000000c00 */
[----:B-1----:R-:W-:Y:S01]  /*8070*/  IMAD R81, R93, UR6, RZ ;  /* 0x000000065d517c24 */ /* 0x002fe2000f8e02ff */
[----:B------:R-:W-:Y:S01]  /*8080*/  ULDC.64 UR6, c[0x0][0x2d8] ;  /* 0x0000b60000067ab9 */ /* 0x000fe20000000a00 */
[----:B------:R-:W-:Y:S01]  /*8090*/  BAR.SYNC.DEFER_BLOCKING 0x0 ;  /* 0x0000000000007b1d */ /* 0x000fe20000010000 */
[----:B------:R-:W-:Y:S02]  /*80a0*/  LOP3.LUT P4, RZ, R75, 0xffffff80, RZ, 0xc0, !PT ;  /* 0xffffff804bff7812 */ /* 0x000fe4000788c0ff */
[----:B------:R-:W-:Y:S02]  /*80b0*/  IADD3 R81, P0, R81, R192, RZ ;  /* 0x000000c051517210 */ /* 0x000fe40007f1e0ff */
[C---:B------:R-:W-:Y:S02]  /*80c0*/  ISETP.GE.U32.AND P2, PT, R75.reuse, 0x100, PT ;  /* 0x000001004b00780c */ /* 0x040fe40003f46070 */
[----:B------:R-:W-:-:S02]  /*80d0*/  ISETP.GE.U32.AND P3, PT, R75, 0x180, PT ;  /* 0x000001804b00780c */ /* 0x000fc40003f66070 */
[----:B------:R-:W-:Y:S01]  /*80e0*/  ISETP.GE.U32.AND P1, PT, R75, 0x280, PT ;  /* 0x000002804b00780c */ /* 0x000fe20003f26070 */
        /* <DEDUP_REMOVED lines=21> */
[----:B-----5:R-:W-:-:S03]  /*8240*/  FADD.FTZ R19, R19, R22 ;  /* 0x0000001613137221 */ /* 0x020fc60000010000 */
        /* <DEDUP_REMOVED lines=29> */
[----:B------:R-:W-:-:S02]  /*8420*/  IMAD.SHL.U32 R48, R81, 0x4, RZ ;  /* 0x0000000451307824 */ /* 0x000fc400078e00ff */
        /* <DEDUP_REMOVED lines=24> */
[----:B------:R2:W5:Y:S01]  /*85b0*/  LDS R42, [R0+0x3e00] ;  /* 0x003e0000002a7984 */ /* 0x0005620000000800 */
        /* <DEDUP_REMOVED lines=14> */
[----:B-----5:R-:W-:Y:S01]  /*86a0*/  FADD.FTZ R51, R51, R74 ;  /* 0x0000004a33337221 */ /* 0x020fe20000010000 */
[----:B------:R-:W-:Y:S01]  /*86b0*/  ISETP.GE.U32.AND P0, PT, R75, 0x200, PT ;  /* 0x000002004b00780c */ /* 0x000fe20003f06070 */
[----:B------:R-:W-:Y:S01]  /*86c0*/  FADD.FTZ R73, R73, R76 ;  /* 0x0000004c49497221 */ /* 0x000fe20000010000 */
[----:B------:R-:W-:Y:S01]  /*86d0*/  FADD.FTZ R49, R49, R80 ;  /* 0x0000005031317221 */ /* 0x000fe20000010000 */
[----:B------:R-:W-:-:S02]  /*86e0*/  FADD.FTZ R51, R51, R82 ;  /* 0x0000005233337221 */ /* 0x000fc40000010000 */
        /* <DEDUP_REMOVED lines=17> */
.L_x_7487:
[----:B------:R-:W-:Y:S05]  /*8800*/  BSYNC B0 ;  /* 0x0000000000007941 */ /* 0x000fea0003800000 */
.L_x_7486:
        /* <DEDUP_REMOVED lines=18> */
.L_x_7489:
[----:B------:R-:W-:Y:S05]  /*8930*/  BSYNC B0 ;  /* 0x0000000000007941 */ /* 0x000fea0003800000 */
.L_x_7488:
        /* <DEDUP_REMOVED lines=18> */
.L_x_7491:
[----:B------:R-:W-:Y:S05]  /*8a60*/  BSYNC B0 ;  /* 0x0000000000007941 */ /* 0x000fea0003800000 */
.L_x_7490:
        /* <DEDUP_REMOVED lines=13> */
[----:B------:R-:W-:Y:S01]  /*8b40*/  FADD.FTZ R68, RZ, R68 ;  /* 0x00000044ff447221 */ /* 0x000fe20000010000 */
[----:B------:R-:W1:Y:S01]  /*8b50*/  LDS R12, [R0+0x600] ;  /* 0x00060000000c7984 */ /* 0x000e620000000800 */
[----:B------:R-:W-:Y:S01]  /*8b60*/  FADD.FTZ R63, R18, R63 ;  /* 0x0000003f123f7221 */ /* 0x000fe20000010000 */
[----:B------:R-:W-:Y:S01]  /*8b70*/  FADD.FTZ R61, R20, R61 ;  /* 0x0000003d143d7221 */ /* 0x000fe20000010000 */
[----:B------:R-:W-:Y:S01]  /*8b80*/  FADD.FTZ R24, R24, R31 ;  /* 0x0000001f18187221 */ /* 0x000fe20000010000 */
[----:B------:R-:W-:Y:S01]  /*8b90*/  FADD.FTZ R37, R26, R37 ;  /* 0x000000251a257221 */ /* 0x000fe20000010000 */
[----:B------:R-:W-:Y:S01]  /*8ba0*/  FADD.FTZ R28, RZ, R28 ;  /* 0x0000001cff1c7221 */ /* 0x000fe20000010000 */
[----:B------:R-:W-:Y:S01]  /*8bb0*/  FADD.FTZ R40, R29, R40 ;  /* 0x000000281d287221 */ /* 0x000fe20000010000 */
        /* <DEDUP_REMOVED lines=37> */
[----:B------:R-:W-:Y:S01]  /*8e10*/  FADD.FTZ R10, R41, R10 ;  /* 0x0000000a290a7221 */ /* 0x000fe20000010000 */
[----:B------:R-:W-:Y:S01]  /*8e20*/  BSSY B0, `(.L_x_7492) ;  /* 0x0000046000007945 */ /* 0x000fe20003800000 */
[C---:B------:R-:W-:Y:S01]  /*8e30*/  ISETP.GE.U32.AND P2, PT, R75.reuse, 0x300, PT ;  /* 0x000003004b00780c */ /* 0x040fe20003f46070 */
[----:B------:R-:W1:Y:S01]  /*8e40*/  LDS R43, [R0+0x2000] ;  /* 0x00200000002b7984 */ /* 0x000e620000000800 */
[----:B--2---:R-:W-:Y:S01]  /*8e50*/  FADD.FTZ R14, R14, R19 ;  /* 0x000000130e0e7221 */ /* 0x004fe20000010000 */
[----:B------:R-:W-:Y:S01]  /*8e60*/  ISETP.GE.U32.AND P3, PT, R75, 0x380, PT ;  /* 0x000003804b00780c */ /* 0x000fe20003f66070 */
[----:B------:R-:W-:Y:S01]  /*8e70*/  FADD.FTZ R59, R59, R52 ;  /* 0x000000343b3b7221 */ /* 0x000fe20000010000 */
[----:B------:R-:W2:Y:S01]  /*8e80*/  LDS R30, [R0+0x2200] ;  /* 0x00220000001e7984 */ /* 0x000ea20000000800 */
[----:B---3--:R-:W-:Y:S01]  /*8e90*/  FADD.FTZ R18, RZ, R18 ;  /* 0x00000012ff127221 */ /* 0x008fe20000010000 */
[C---:B------:R-:W-:Y:S01]  /*8ea0*/  ISETP.GE.U32.AND P4, PT, R75.reuse, 0x400, PT ;  /* 0x000004004b00780c */ /* 0x040fe20003f86070 */
[----:B------:R-:W-:Y:S01]  /*8eb0*/  FADD.FTZ R35, R58, R35 ;  /* 0x000000233a237221 */ /* 0x000fe20000010000 */
[----:B------:R-:W3:Y:S01]  /*8ec0*/  LDS R45, [R0+0x2400] ;  /* 0x00240000002d7984 */ /* 0x000ee20000000800 */
[----:B----4-:R-:W-:Y:S01]  /*8ed0*/  FADD.FTZ R12, R12, R29 ;  /* 0x0000001d0c0c7221 */ /* 0x010fe20000010000 */
[C---:B------:R-:W-:Y:S01]  /*8ee0*/  ISETP.GE.U32.AND P5, PT, R75.reuse, 0x480, PT ;  /* 0x000004804b00780c */ /* 0x040fe20003fa6070 */
[----:B------:R-:W-:Y:S01]  /*8ef0*/  FADD.FTZ R33, R56, R33 ;  /* 0x0000002138217221 */ /* 0x000fe20000010000 */
[----:B------:R-:W4:Y:S01]  /*8f00*/  LDS R47, [R0+0x2e00] ;  /* 0x002e0000002f7984 */ /* 0x000f220000000800 */
[----:B-----5:R-:W-:Y:S01]  /*8f10*/  FADD.FTZ R20, RZ, R20 ;  /* 0x00000014ff147221 */ /* 0x020fe20000010000 */
[----:B------:R-:W-:Y:S01]  /*8f20*/  ISETP.GE.U32.AND P6, PT, R75, 0x500, PT ;  /* 0x000005004b00780c */ /* 0x000fe20003fc6070 */
        /* <DEDUP_REMOVED lines=53> */
.L_x_7493:
[----:B------:R-:W-:Y:S05]  /*9280*/  BSYNC B0 ;  /* 0x0000000000007941 */ /* 0x000fea0003800000 */
.L_x_7492:
        /* <DEDUP_REMOVED lines=18> */
.L_x_7495:
[----:B------:R-:W-:Y:S05]  /*93b0*/  BSYNC B0 ;  /* 0x0000000000007941 */ /* 0x000fea0003800000 */
.L_x_7494:
        /* <DEDUP_REMOVED lines=18> */
.L_x_7497:
[----:B------:R-:W-:Y:S05]  /*94e0*/  BSYNC B0 ;  /* 0x0000000000007941 */ /* 0x000fea0003800000 */
.L_x_7496:
        /* <DEDUP_REMOVED lines=18> */
.L_x_7499:
[----:B------:R-:W-:Y:S05]  /*9610*/  BSYNC B0 ;  /* 0x0000000000007941 */ /* 0x000fea0003800000 */
.L_x_7498:
        /* <DEDUP_REMOVED lines=18> */
.L_x_7501:
[----:B------:R-:W-:Y:S05]  /*9740*/  BSYNC B0 ;  /* 0x0000000000007941 */ /* 0x000fea0003800000 */
.L_x_7500:
        /* <DEDUP_REMOVED lines=18> */
.L_x_7503:
[----:B------:R-:W-:Y:S05]  /*9870*/  BSYNC B0 ;  /* 0x0000000000007941 */ /* 0x000fea0003800000 */
.L_x_7502:
[----:B------:R-:W-:Y:S01]  /*9880*/  MOV R3, R83 ;  /* 0x0000005300037202 */ /* 0x000fe20000000f00 */
[----:B------:R-:W-:Y:S06]  /*9890*/  @!P6 EXIT ;  /* 0x000000000000e94d */ /* 0x000fec0003800000 */
[----:B------:R5:W-:Y:S01]  /*98a0*/  STG.E desc[UR4][R2.64], R21 ;  /* 0x0000001502007986 */ /* 0x000be2000c101904 */
[----:B01234-:R-:W-:Y:S02]  /*98b0*/  MOV R4, R48 ;  /* 0x0000003000047202 */ /* 0x01ffe40000000f00 */
[----:B------:R-:W-:Y:S02]  /*98c0*/  MOV R5, R79 ;  /* 0x0000004f00057202 */ /* 0x000fe40000000f00 */
[----:B-----5:R-:W-:Y:S01]  /*98d0*/  MOV R2, R50 ;  /* 0x0000003200027202 */ /* 0x020fe20000000f00 */
[----:B------:R-:W-:-:S05]  /*98e0*/  IMAD.MOV.U32 R3, RZ, RZ, R81 ;  /* 0x000000ffff037224 */ /* 0x000fca00078e0051 */
[----:B------:R-:W-:Y:S04]  /*98f0*/  STG.E desc[UR4][R2.64], R53 ;  /* 0x0000003502007986 */ /* 0x000fe8000c101904 */
[----:B------:R-:W-:Y:S01]  /*9900*/  STG.E desc[UR4][R4.64], R73 ;  /* 0x0000004904007986 */ /* 0x000fe2000c101904 */
[----:B------:R-:W-:Y:S05]  /*9910*/  EXIT ;  /* 0x000000000000794d */ /* 0x000fea0003800000 */
.L_x_7384:
[----:B-1----:R-:W-:Y:S01]  /*9920*/  HFMA2.MMA R192, -RZ, RZ, 0, 1.847743988037109375e-06 ;  /* 0x0000001fffc07435 */ /* 0x002fe200000001ff */
[----:B------:R-:W-:Y:S01]  /*9930*/  BSSY B1, `(.L_x_7504) ;  /* 0x0000007000017945 */ /* 0x000fe20003800000 */
[----:B------:R-:W-:Y:S01]  /*9940*/  MOV R194, R212 ;  /* 0x000000d400c27202 */ /* 0x000fe20000000f00 */
[----:B------:R-:W-:Y:S01]  /*9950*/  IMAD.MOV.U32 R193, RZ, RZ, 0x1 ;  /* 0x00000001ffc17424 */ /* 0x000fe200078e00ff */
[----:B------:R-:W-:-:S07]  /*9960*/  MOV R7, 0xffffffff ;  /* 0xffffffff00077802 */ /* 0x000fce0000000f00 */
[----:B0----5:R-:W-:Y:S05]  /*9970*/  WARPSYNC.COLLECTIVE R7, `(.L_x_7505) ;  /* 0x0000000007087348 */ /* 0x021fea0003c00000 */
[----:B0-----:R0:W1:Y:S02]  /*9980*/  SHFL.BFLY P4, R197, R194, R193, R192 ;  /* 0x0c0000c1c2c57389 */ /* 0x00106400000800c0 */
[----:B01---5:R-:W-:Y:S01]  /*9990*/  ENDCOLLECTIVE ;  /* 0x000000000000791b */ /* 0x023fe20003800000 */
.L_x_7505:
[----:B------:R-:W-:Y:S05]  /*99a0*/  BSYNC B1 ;  /* 0x0000000000017941 */ /* 0x000fea0003800000 */
.L_x_7504:
        /* <DEDUP_REMOVED lines=9> */
.L_x_7506:
        /* <DEDUP_REMOVED lines=8> */
.L_x_7507:
[----:B------:R-:W-:Y:S01]  /*9ac0*/  MOV R194, R196 ;  /* 0x000000c400c27202 */ /* 0x000fe20000000f00 */
[----:B------:R-:W-:-:S04]  /*9ad0*/  IMAD.MOV.U32 R7, RZ, RZ, R197 ;  /* 0x000000ffff077224 */ /* 0x000fc800078e00c5 */
[----:B------:R-:W-:Y:S01]  /*9ae0*/  FADD.FTZ R195, R195, R7 ;  /* 0x00000007c3c37221 */ /* 0x000fe20000010000 */
[----:B------:R-:W-:-:S07]  /*9af0*/  MOV R7, 0xffffffff ;  /* 0xffffffff00077802 */ /* 0x000fce0000000f00 */
[----:B------:R-:W-:Y:S05]  /*9b00*/  WARPSYNC.COLLECTIVE R7, `(.L_x_7508) ;  /* 0x0000000007087348 */ /* 0x000fea0003c00000 */
[----:B------:R0:W1:Y:S02]  /*9b10*/  SHFL.BFLY P4, R197, R194, R193, R192 ;  /* 0x0c0000c1c2c57389 */ /* 0x00006400000800c0 */
[----:B01----:R-:W-:Y:S01]  /*9b20*/  ENDCOLLECTIVE ;  /* 0x000000000000791b */ /* 0x003fe20003800000 */
.L_x_7508:
        /* <DEDUP_REMOVED lines=8> */
.L_x_7509:
[----:B------:R-:W-:Y:S01]  /*9bb0*/  IMAD.MOV.U32 R194, RZ, RZ, R196 ;  /* 0x000000ffffc27224 */ /* 0x000fe200078e00c4 */
[----:B------:R-:W-:-:S05]  /*9bc0*/  MOV R7, R197 ;  /* 0x000000c500077202 */ /* 0x000fca0000000f00 */
[----:B------:R-:W-:Y:S01]  /*9bd0*/  FADD.FTZ R195, R195, R7 ;  /* 0x00000007c3c37221 */ /* 0x000fe20000010000 */
[----:B------:R-:W-:-:S07]  /*9be0*/  MOV R7, 0xffffffff ;  /* 0xffffffff00077802 */ /* 0x000fce0000000f00 */
[----:B------:R-:W-:Y:S05]  /*9bf0*/  WARPSYNC.COLLECTIVE R7, `(.L_x_7510) ;  /* 0x0000000007087348 */ /* 0x000fea0003c00000 */
[----:B------:R0:W1:Y:S02]  /*9c00*/  SHFL.BFLY P4, R197, R194, R193, R192 ;  /* 0x0c0000c1c2c57389 */ /* 0x00006400000800c0 */
[----:B01----:R-:W-:Y:S01]  /*9c10*/  ENDCOLLECTIVE ;  /* 0x000000000000791b */ /* 0x003fe20003800000 */
.L_x_7510:
        /* <DEDUP_REMOVED lines=8> */
.L_x_7511:
[----:B------:R-:W-:Y:S02]  /*9ca0*/  MOV R194, R196 ;  /* 0x000000c400c27202 */ /* 0x000fe40000000f00 */
[----:B------:R-:W-:-:S05]  /*9cb0*/  MOV R7, R197 ;  /* 0x000000c500077202 */ /* 0x000fca0000000f00 */
[----:B------:R-:W-:Y:S01]  /*9cc0*/  FADD.FTZ R195, R195, R7 ;  /* 0x00000007c3c37221 */ /* 0x000fe20000010000 */
[----:B------:R-:W-:-:S07]  /*9cd0*/  IMAD.MOV.U32 R7, RZ, RZ, -0x1 ;  /* 0xffffffffff077424 */ /* 0x000fce00078e00ff */
[----:B------:R-:W-:Y:S05]  /*9ce0*/  WARPSYNC.COLLECTIVE R7, `(.L_x_7512) ;  /* 0x0000000007087348 */ /* 0x000fea0003c00000 */
[----:B------:R0:W1:Y:S02]  /*9cf0*/  SHFL.BFLY P4, R197, R194, R193, R192 ;  /* 0x0c0000c1c2c57389 */ /* 0x00006400000800c0 */
[----:B01----:R-:W-:Y:S01]  /*9d00*/  ENDCOLLECTIVE ;  /* 0x000000000000791b */ /* 0x003fe20003800000 */
.L_x_7512:
        /* <DEDUP_REMOVED lines=8> */
.L_x_7513:
[----:B------:R-:W-:Y:S02]  /*9d90*/  MOV R194, R196 ;  /* 0x000000c400c27202 */ /* 0x000fe40000000f00 */
[----:B------:R-:W-:-:S07]  /*9da0*/  MOV R198, R197 ;  /* 0x000000c500c67202 */ /* 0x000fce0000000f00 */
[----:B------:R-:W-:Y:S05]  /*9db0*/  WARPSYNC.COLLECTIVE R7, `(.L_x_7514) ;  /* 0x0000000007087348 */ /* 0x000fea0003c00000 */
[----:B------:R0:W1:Y:S02]  /*9dc0*/  SHFL.BFLY P4, R197, R194, R193, R192 ;  /* 0x0c0000c1c2c57389 */ /* 0x00006400000800c0 */
[----:B01----:R-:W-:Y:S01]  /*9dd0*/  ENDCOLLECTIVE ;  /* 0x000000000000791b */ /* 0x003fe20003800000 */
.L_x_7514:
[----:B------:R-:W-:Y:S01]  /*9de0*/  MOV R7, R197 ;  /* 0x000000c500077202 */ /* 0x000fe20000000f00 */
[----:B------:R-:W-:Y:S06]  /*9df0*/  BRA `(.L_x_7515) ;  /* 0xffffff9400907947 */ /* 0x000fec000383ffff */
.L_x_7516:
        /* <DEDUP_REMOVED lines=16> */
.L_x_16948:


//--------------------- .text._ZN10layer_norm13ln_bwd_kernelINS_13Kernel_traitsIf13__nv_bfloat16fS2_fjLj1280ELj1ELj4ELj1ELj16ENS_18Kernel_traits_baseILj1280EfS2_fS2_fjLj128EEEEELb0ELb1ELb1ELb1EEEvNS_9BwdParamsE --------------------------
	.section	.text._ZN10layer_norm13ln_bwd_kernelINS_13Kernel_traitsIf13__nv_bfloat16fS2_fjLj1280ELj1ELj4ELj1ELj16ENS_18Kernel_traits_baseILj1280EfS2_fS2_fjLj128EEEEELb0ELb1ELb1ELb1EEEvNS_9BwdParamsE,"ax",@progbits
	.align	128
        .global         _ZN10layer_norm13ln_bwd_kernelINS_13Kernel_traitsIf13__nv_bfloat16fS2_fjLj1280ELj1ELj4ELj1ELj16ENS_18Kernel_traits_baseILj1280EfS2_fS2_fjLj128EEEEELb0ELb1ELb1ELb1EEEvNS_9BwdParamsE
        .type           _ZN10layer_norm13ln_bwd_kernelINS_13Kernel_traitsIf13__nv_bfloat16fS2_fjLj1280ELj1ELj4ELj1ELj16ENS_18Kernel_traits_baseILj1280EfS2_fS2_fjLj128EEEEELb0ELb1ELb1ELb1EEEvNS_9BwdParamsE,@function
        .size           _ZN10layer_norm13ln_bwd_kernelINS_13Kernel_traitsIf13__nv_bfloat16fS2_fjLj1280ELj1ELj4ELj1ELj16ENS_18Kernel_traits_baseILj1280EfS2_fS2_fjLj128EEEEELb0ELb1ELb1ELb1EEEvNS_9BwdParamsE,(.L_x_16949 - _ZN10layer_norm13ln_bwd_kernelINS_13Kernel_traitsIf13__nv_bfloat16fS2_fjLj1280ELj1ELj4ELj1ELj16ENS_18Kernel_traits_baseILj1280EfS2_fS2_fjLj128EEEEELb0ELb1ELb1ELb1EEEvNS_9BwdParamsE)
        .other          _ZN10layer_norm13ln_bwd_kernelINS_13Kernel_traitsIf13__nv_bfloat16fS2_fjLj1280ELj1ELj4ELj1ELj16ENS_18Kernel_traits_baseILj1280EfS2_fS2_fjLj128EEEEELb0ELb1ELb1ELb1EEEvNS_9BwdParamsE,@"STO_CUDA_ENTRY STV_DEFAULT"
_ZN10layer_norm13ln_bwd_kernelINS_13Kernel_traitsIf13__nv_bfloat16fS2_fjLj1280ELj1ELj4ELj1ELj16ENS_18Kernel_traits_baseILj1280EfS2_fS2_fjLj128EEEEELb0ELb1ELb1ELb1EEEvNS_9BwdParamsE:
.text._ZN10layer_norm13ln_bwd_kernelINS_13Kernel_traitsIf13__nv_bfloat16fS2_fjLj1280ELj1ELj4ELj1ELj16ENS_18Kernel_traits_baseILj1280EfS2_fS2_fjLj128EEEEELb0ELb1ELb1ELb1EEEvNS_9BwdParamsE:
        /* <DEDUP_REMOVED lines=74> */
.L_x_7518:
        /* <DEDUP_REMOVED lines=128> */
.L_x_7604:
[----:B------:R-:W0:Y:S08]  /*0ca0*/  LDC.64 R2, c[0x0][0x288] ;  /* 0x0000a200ff027b82 */ /* 0x000e300000000a00 */
[----:B--2---:R-:W1:Y:S08]  /*0cb0*/  LDC.64 R6, c[0x0][0x280] ;  /* 0x0000a000ff067b82 */ /* 0x004e700000000a00 */
[----:B------:R-:W2:Y:S01]  /*0cc0*/  LDC R216, c[0x0][0x218] ;  /* 0x00008600ffd87b82 */ /* 0x000ea20000000800 */
[----:B0-----:R-:W-:-:S07]  /*0cd0*/  IMAD.WIDE R2, R248, 0x4, R2 ;  /* 0x00000004f8027825 */ /* 0x001fce00078e0202 */
[----:B------:R-:W0:Y:S01]  /*0ce0*/  LDC.64 R4, c[0x0][0x258] ;  /* 0x00009600ff047b82 */ /* 0x000e220000000a00 */
[----:B------:R1:W3:Y:S07]  /*0cf0*/  LDG.E R212, desc[UR4][R2.64] ;  /* 0x0000000402d47981 */ /* 0x0002ee000c1e1900 */
[----:B------:R-:W4:Y:S01]  /*0d00*/  LDC.64 R196, c[0x0][0x2c8] ;  /* 0x0000b200ffc47b82 */ /* 0x000f220000000a00 */
[----:B-1----:R-:W-:-:S05]  /*0d10*/  IMAD.WIDE R2, R248, 0x4, R6 ;  /* 0x00000004f8027825 */ /* 0x002fca00078e0206 */
[----:B------:R2:W3:Y:S01]  /*0d20*/  LDG.E R199, desc[UR4][R2.64] ;  /* 0x0000000402c77981 */ /* 0x0004e2000c1e1900 */
[----:B------:R-:W1:Y:S01]  /*0d30*/  S2R R198, SR_TID.X ;  /* 0x0000000000c67919 */ /* 0x000e620000002100 */
[----:B0-----:R-:W-:-:S04]  /*0d40*/  IMAD.WIDE R4, R248, 0x4, R4 ;  /* 0x00000004f8047825 */ /* 0x001fc800078e0204 */
[----:B--2---:R-:W-:Y:S02]  /*0d50*/  IMAD R2, R248, R216, RZ ;  /* 0x000000d8f8027224 */ /* 0x004fe400078e02ff */
[----:B------:R0:W5:Y:S03]  /*0d60*/  LDG.E R5, desc[UR4][R4.64] ;  /* 0x0000000404057981 */ /* 0x000166000c1e1900 */
[----:B------:R-:W-:-:S04]  /*0d70*/  SHF.R.S32.HI R3, RZ, 0x1f, R2 ;  /* 0x0000001fff037819 */ /* 0x000fc80000011402 */
[----:B------:R-:W-:Y:S02]  /*0d80*/  LEA.HI R3, R3, R2, RZ, 0x3 ;  /* 0x0000000203037211 */ /* 0x000fe400078f18ff */
[----:B-1----:R-:W-:-:S04]  /*0d90*/  LOP3.LUT R240, R198, 0x1f, RZ, 0xc0, !PT ;  /* 0x0000001fc6f07812 */ /* 0x002fc800078ec0ff */
[----:B0-----:R-:W-:-:S04]  /*0da0*/  LEA.HI.SX32 R4, R3, R240, 0x1d ;  /* 0x000000f003047211 */ /* 0x001fc800078feaff */
[----:B------:R-:W-:-:S05]  /*0db0*/  IADD3 R198, R4, 0x40, RZ ;  /* 0x0000004004c67810 */ /* 0x000fca0007ffe0ff */
[----:B------:R0:W-:Y:S01]  /*0dc0*/  STL [R1+0xc], R198 ;  /* 0x00000cc601007387 */ /* 0x0001e20000100800 */
[C---:B------:R-:W-:Y:S01]  /*0dd0*/  IADD3 R249, R4.reuse, 0x20, RZ ;  /* 0x0000002004f97810 */ /* 0x040fe20007ffe0ff */
[----:B------:R-:W-:Y:S01]  /*0de0*/  BSSY B1, `(.L_x_7520) ;  /* 0x0000222000017945 */ /* 0x000fe20003800000 */
[----:B----4-:R-:W-:-:S04]  /*0df0*/  IMAD.WIDE.U32 R6, R4, 0x20, R196 ;  /* 0x0000002004067825 */ /* 0x010fc800078e00c4 */
[----:B------:R-:W-:-:S04]  /*0e00*/  IMAD.WIDE.U32 R244, R249, 0x20, R196 ;  /* 0x00000020f9f47825 */ /* 0x000fc800078e00c4 */
[----:B------:R-:W-:Y:S01]  /*0e10*/  IMAD.WIDE.U32 R246, R198, 0x20, R196 ;  /* 0x00000020c6f67825 */ /* 0x000fe200078e00c4 */
[----:B---3--:R-:W-:Y:S01]  /*0e20*/  ISETP.GT.AND P5, PT, R212, RZ, PT ;  /* 0x000000ffd400720c */ /* 0x008fe20003fa4270 */
[----:B------:R0:W-:-:S12]  /*0e30*/  STL [R1+0x20], R199 ;  /* 0x000020c701007387 */ /* 0x0001d80000100800 */
[----:B------:R-:W-:Y:S05]  /*0e40*/  @P5 BRA `(.L_x_7521) ;  /* 0x00000000005c5947 */ /* 0x000fea0003800000 */
[----:B------:R-:W-:Y:S02]  /*0e50*/  MOV R3, UR12 ;  /* 0x0000000c00037c02 */ /* 0x000fe40008000f00 */
[----:B------:R-:W-:Y:S02]  /*0e60*/  CS2R R196, SRZ ;  /* 0x0000000000c47805 */ /* 0x000fe4000001ff00 */
[----:B------:R-:W-:Y:S02]  /*0e70*/  MOV R2, UR13 ;  /* 0x0000000d00027c02 */ /* 0x000fe40008000f00 */
[----:B------:R-:W-:-:S04]  /*0e80*/  ISETP.NE.U32.AND P0, PT, R3, RZ, PT ;  /* 0x000000ff0300720c */ /* 0x000fc80003f05070 */
[----:B------:R-:W-:-:S13]  /*0e90*/  ISETP.NE.AND.EX P0, PT, R2, RZ, PT, P0 ;  /* 0x000000ff0200720c */ /* 0x000fda0003f05300 */
[----:B------:R-:W-:Y:S05]  /*0ea0*/  @!P0 BRA `(.L_x_7522) ;  /* 0x0000002000548947 */ /* 0x000fea0003800000 */
[----:B------:R-:W1:Y:S01]  /*0eb0*/  LDC.64 R240, c[0x0][0x2c8] ;  /* 0x0000b200fff07b82 */ /* 0x000e620000000a00 */
[C---:B------:R-:W-:Y:S01]  /*0ec0*/  IADD3 R10, R4.reuse, 0x60, RZ ;  /* 0x00000060040a7810 */ /* 0x040fe20007ffe0ff */
[----:B------:R2:W5:Y:S01]  /*0ed0*/  LDG.E.128 R44, desc[UR4][R6.64] ;  /* 0x00000004062c7981 */ /* 0x000562000c1e1d00 */
[----:B------:R-:W-:-:S03]  /*0ee0*/  IADD3 R8, R4, 0x80, RZ ;  /* 0x0000008004087810 */ /* 0x000fc60007ffe0ff */
[----:B------:R2:W5:Y:S04]  /*0ef0*/  LDG.E.128 R40, desc[UR4][R6.64+0x10] ;  /* 0x0000100406287981 */ /* 0x000568000c1e1d00 */
[----:B------:R2:W5:Y:S04]  /*0f00*/  LDG.E.128 R36, desc[UR4][R244.64] ;  /* 0x00000004f4247981 */ /* 0x000568000c1e1d00 */
[----:B------:R2:W5:Y:S04]  /*0f10*/  LDG.E.128 R32, desc[UR4][R244.64+0x10] ;  /* 0x00001004f4207981 */ /* 0x000568000c1e1d00 */
[----:B------:R2:W5:Y:S04]  /*0f20*/  LDG.E.128 R28, desc[UR4][R246.64] ;  /* 0x00000004f61c7981 */ /* 0x000568000c1e1d00 */
[----:B------:R2:W5:Y:S01]  /*0f30*/  LDG.E.128 R24, desc[UR4][R246.64+0x10] ;  /* 0x00001004f6187981 */ /* 0x000562000c1e1d00 */
[----:B-1----:R-:W-:-:S04]  /*0f40*/  IMAD.WIDE.U32 R10, R10, 0x20, R240 ;  /* 0x000000200a0a7825 */ /* 0x002fc800078e00f0 */
[----:B------:R-:W-:Y:S01]  /*0f50*/  IMAD.WIDE.U32 R8, R8, 0x20, R240 ;  /* 0x0000002008087825 */ /* 0x000fe200078e00f0 */
[----:B------:R2:W5:Y:S04]  /*0f60*/  LDG.E.128 R20, desc[UR4][R10.64] ;  /* 0x000000040a147981 */ /* 0x000568000c1e1d00 */
[----:B------:R2:W5:Y:S04]  /*0f70*/  LDG.E.128 R16, desc[UR4][R10.64+0x10] ;  /* 0x000010040a107981 */ /* 0x000568000c1e1d00 */
[----:B------:R2:W5:Y:S04]  /*0f80*/  LDG.E.128 R12, desc[UR4][R8.64] ;  /* 0x00000004080c7981 */ /* 0x000568000c1e1d00 */
[----:B------:R-:W5:Y:S01]  /*0f90*/  LDG.E.128 R8, desc[UR4][R8.64+0x10] ;  /* 0x0000100408087981 */ /* 0x000f62000c1e1d00 */
[----:B------:R-:W-:Y:S01]  /*0fa0*/  CS2R R196, SRZ ;  /* 0x0000000000c47805 */ /* 0x000fe2000001ff00 */
[----:B--2---:R-:W-:Y:S06]  /*0fb0*/  BRA `(.L_x_7522) ;  /* 0x0000002000107947 */ /* 0x004fec0003800000 */
.L_x_7521:
[----:B------:R-:W1:Y:S01]  /*0fc0*/  LDC.64 R184, c[0x0][0x250] ;  /* 0x00009400ffb87b82 */ /* 0x000e620000000a00 */
[----:B------:R-:W-:Y:S07]  /*0fd0*/  STL [R1+0x218], R70 ;  /* 0x0002184601007387 */ /* 0x000fee0000100800 */
[----:B------:R-:W2:Y:S01]  /*0fe0*/  LDC.64 R214, c[0x0][0x238] ;  /* 0x00008e00ffd67b82 */ /* 0x000ea20000000a00 */
[----:B------:R-:W-:Y:S01]  /*0ff0*/  IADD3 R0, R212, -0x1, RZ ;  /* 0xffffffffd4007810 */ /* 0x000fe20007ffe0ff */
[----:B------:R-:W-:Y:S06]  /*1000*/  STL [R1+0x214], R69 ;  /* 0x0002144501007387 */ /* 0x000fec0000100800 */
[----:B------:R-:W3:Y:S01]  /*1010*/  LDC.64 R238, c[0x0][0x2b8] ;  /* 0x0000ae00ffee7b82 */ /* 0x000ee20000000a00 */
[----:B------:R-:W-:-:S02]  /*1020*/  IMAD R216, R0, R216, RZ ;  /* 0x000000d800d87224 */ /* 0x000fc400078e02ff */
[----:B-1----:R-:W-:-:S03]  /*1030*/  IMAD.WIDE R184, R248, 0x4, R184 ;  /* 0x00000004f8b87825 */ /* 0x002fc600078e02b8 */
[----:B------:R-:W-:Y:S01]  /*1040*/  SHF.R.S32.HI R217, RZ, 0x1f, R216 ;  /* 0x0000001fffd97819 */ /* 0x000fe200000114d8 */
[----:B------:R1:W-:Y:S01]  /*1050*/  STL [R1+0x210], R68 ;  /* 0x0002104401007387 */ /* 0x0003e20000100800 */
[----:B--2---:R-:W-:-:S03]  /*1060*/  IMAD.WIDE.U32 R2, R4, 0x20, R214 ;  /* 0x0000002004027825 */ /* 0x004fc600078e00d6 */
[----:B------:R-:W2:Y:S01]  /*1070*/  LDG.E R251, desc[UR4][R184.64] ;  /* 0x00000004b8fb7981 */ /* 0x000ea2000c1e1900 */
[C---:B------:R-:W-:Y:S02]  /*1080*/  IADD3 R0, R4.reuse, 0x80, RZ ;  /* 0x0000008004007810 */ /* 0x040fe40007ffe0ff */
[----:B------:R-:W-:Y:S01]  /*1090*/  LEA.HI R220, R217, R216, RZ, 0x3 ;  /* 0x000000d8d9dc7211 */ /* 0x000fe200078f18ff */
[----:B------:R-:W4:Y:S01]  /*10a0*/  LDG.E.128 R188, desc[UR4][R2.64+0x10] ;  /* 0x0000100402bc7981 */ /* 0x000f22000c1e1d00 */
[----:B------:R-:W-:Y:S01]  /*10b0*/  IMAD.WIDE.U32 R196, R249, 0x20, R214 ;  /* 0x00000020f9c47825 */ /* 0x000fe200078e00d6 */
[----:B------:R-:W-:Y:S01]  /*10c0*/  IADD3 R250, R4, 0x60, RZ ;  /* 0x0000006004fa7810 */ /* 0x000fe20007ffe0ff */
[----:B-1----:R-:W1:Y:S01]  /*10d0*/  LDC.64 R68, c[0x0][0x2c8] ;  /* 0x0000b200ff447b82 */ /* 0x002e620000000a00 */
[----:B------:R-:W-:Y:S04]  /*10e0*/  STL [R1+0x20c], R67 ;  /* 0x00020c4301007387 */ /* 0x000fe80000100800 */
[----:B------:R0:W4:Y:S01]  /*10f0*/  LDG.E.128 R184, desc[UR4][R2.64] ;  /* 0x0000000402b87981 */ /* 0x000122000c1e1d00 */
[----:B------:R-:W-:-:S03]  /*1100*/  LEA.HI.SX32 R236, R220, R240, 0x1d ;  /* 0x000000f0dcec7211 */ /* 0x000fc600078feaff */
[----:B------:R-:W4:Y:S01]  /*1110*/  LDG.E.128 R192, desc[UR4][R196.64] ;  /* 0x00000004c4c07981 */ /* 0x000f22000c1e1d00 */
[----:B------:R-:W-:-:S03]  /*1120*/  IMAD.WIDE.U32 R212, R250, 0x20, R214 ;  /* 0x00000020fad47825 */ /* 0x000fc600078e00d6 */
[----:B------:R-:W-:Y:S01]  /*1130*/  STL [R1+0x208], R66 ;  /* 0x0002084201007387 */ /* 0x000fe20000100800 */
[----:B0-----:R-:W-:Y:S01]  /*1140*/  IMAD.WIDE.U32 R2, R198, 0x20, R214 ;  /* 0x00000020c6027825 */ /* 0x001fe200078e00d6 */
[C---:B------:R-:W-:Y:S02]  /*1150*/  IADD3 R228, R236.reuse, 0x20, RZ ;  /* 0x00000020ece47810 */ /* 0x040fe40007ffe0ff */
[----:B------:R-:W4:Y:S04]  /*1160*/  LDG.E.128 R208, desc[UR4][R212.64] ;  /* 0x00000004d4d07981 */ /* 0x000f28000c1e1d00 */
[----:B------:R-:W4:Y:S04]  /*1170*/  LDG.E.128 R200, desc[UR4][R2.64] ;  /* 0x0000000402c87981 */ /* 0x000f28000c1e1d00 */
[----:B------:R0:W4:Y:S01]  /*1180*/  LDG.E.128 R204, desc[UR4][R2.64+0x10] ;  /* 0x0000100402cc7981 */ /* 0x000122000c1e1d00 */
[----:B------:R-:W-:-:S02]  /*1190*/  IADD3 R232, R236, 0x40, RZ ;  /* 0x00000040ece87810 */ /* 0x000fc40007ffe0ff */
[----:B------:R-:W-:Y:S01]  /*11a0*/  IADD3 R237, R236, 0x60, RZ ;  /* 0x00000060eced7810 */ /* 0x000fe20007ffe0ff */
[----:B------:R-:W4:Y:S04]  /*11b0*/  LDG.E.128 R196, desc[UR4][R196.64+0x10] ;  /* 0x00001004c4c47981 */ /* 0x000f28000c1e1d00 */
[----:B------:R-:W-:Y:S01]  /*11c0*/  STL [R1+0x204], R65 ;  /* 0x0002044101007387 */ /* 0x000fe20000100800 */
[----:B0-----:R-:W-:-:S03]  /*11d0*/  IMAD.WIDE.U32 R2, R0, 0x20, R214 ;  /* 0x0000002000027825 */ /* 0x001fc600078e00d6 */
[----:B------:R-:W4:Y:S04]  /*11e0*/  LDG.E.128 R212, desc[UR4][R212.64+0x10] ;  /* 0x00001004d4d47981 */ /* 0x000f28000c1e1d00 */
[----:B------:R-:W4:Y:S04]  /*11f0*/  LDG.E.128 R216, desc[UR4][R2.64] ;  /* 0x0000000402d87981 */ /* 0x000f28000c1e1d00 */
[----:B------:R3:W4:Y:S04]  /*1200*/  LDG.E.128 R220, desc[UR4][R2.64+0x10] ;  /* 0x0000100402dc7981 */ /* 0x000728000c1e1d00 */
[----:B------:R-:W-:Y:S04]  /*1210*/  STL [R1+0x200], R64 ;  /* 0x0002004001007387 */ /* 0x000fe80000100800 */
[----:B------:R-:W-:Y:S01]  /*1220*/  STL [R1+0x1fc], R63 ;  /* 0x0001fc3f01007387 */ /* 0x000fe20000100800 */
[----:B---3--:R-:W-:-:S03]  /*1230*/  IMAD.WIDE.U32 R2, R236, 0x10, R238 ;  /* 0x00000010ec027825 */ /* 0x008fc600078e00ee */
[----:B------:R-:W-:Y:S04]  /*1240*/  STL [R1+0x1f8], R62 ;  /* 0x0001f83e01007387 */ /* 0x000fe80000100800 */
[----:B------:R0:W3:Y:S04]  /*1250*/  LDG.E.128 R224, desc[UR4][R2.64] ;  /* 0x0000000402e07981 */ /* 0x0000e8000c1e1d00 */
[----:B------:R-:W-:Y:S04]  /*1260*/  STL [R1+0x1f4], R61 ;  /* 0x0001f43d01007387 */ /* 0x000fe80000100800 */
[----:B------:R-:W-:Y:S01]  /*1270*/  STL [R1+0x1f0], R60 ;  /* 0x0001f03c01007387 */ /* 0x000fe20000100800 */
[----:B0-----:R-:W-:-:S03]  /*1280*/  IMAD.WIDE.U32 R2, R228, 0x10, R238 ;  /* 0x00000010e4027825 */ /* 0x001fc600078e00ee */
        /* <DEDUP_REMOVED lines=9> */
[----:B0-----:R-:W-:Y:S01]  /*1320*/  IADD3 R2, R236, 0x80, RZ ;  /* 0x00000080ec027810 */ /* 0x001fe20007ffe0ff */
[----:B------:R-:W-:-:S02]  /*1330*/  IMAD.WIDE.U32 R236, R237, 0x10, R238 ;  /* 0x00000010edec7825 */ /* 0x000fc400078e00ee */
[----:B------:R-:W-:Y:S02]  /*1340*/  STL [R1+0x1d4], R53 ;  /* 0x0001d43501007387 */ /* 0x000fe40000100800 */
[----:B------:R-:W-:Y:S02]  /*1350*/  IMAD.WIDE.U32 R2, R2, 0x10, R238 ;  /* 0x0000001002027825 */ /* 0x000fe400078e00ee */
[----:B------:R-:W-:Y:S04]  /*1360*/  STL [R1+0x1d0], R52 ;  /* 0x0001d03401007387 */ /* 0x000fe80000100800 */
[----:B------:R-:W3:Y:S04]  /*1370*/  LDG.E.128 R236, desc[UR4][R236.64] ;  /* 0x00000004ecec7981 */ /* 0x000ee8000c1e1d00 */
[----:B------:R0:W3:Y:S04]  /*1380*/  LDG.E.128 R240, desc[UR4][R2.64] ;  /* 0x0000000402f07981 */ /* 0x0000e8000c1e1d00 */
[----:B------:R-:W-:Y:S04]  /*1390*/  STL [R1+0x1cc], R51 ;  /* 0x0001cc3301007387 */ /* 0x000fe80000100800 */
[----:B------:R-:W-:Y:S04]  /*13a0*/  STL [R1+0x1c8], R50 ;  /* 0x0001c83201007387 */ /* 0x000fe80000100800 */
[----:B------:R1:W-:Y:S01]  /*13b0*/  STL [R1+0x1c4], R49 ;  /* 0x0001c43101007387 */ /* 0x0003e20000100800 */
[----:B0-----:R-:W-:-:S02]  /*13c0*/  MOV R3, UR12 ;  /* 0x0000000c00037c02 */ /* 0x001fc40008000f00 */
[----:B------:R-:W-:Y:S01]  /*13d0*/  MOV R2, UR13 ;  /* 0x0000000d00027c02 */ /* 0x000fe20008000f00 */
[----:B------:R-:W-:Y:S01]  /*13e0*/  STL [R1+0x1c0], R48 ;  /* 0x0001c03001007387 */ /* 0x000fe20000100800 */
[----:B-1----:R-:W0:Y:S01]  /*13f0*/  LDC.U8 R49, c[0x0][0x2a0] ;  /* 0x0000a800ff317b82 */ /* 0x002e220000000000 */
[----:B------:R-:W-:-:S04]  /*1400*/  ISETP.NE.U32.AND P0, PT, R3, RZ, PT ;  /* 0x000000ff0300720c */ /* 0x000fc80003f05070 */
[----:B------:R-:W-:-:S13]  /*1410*/  ISETP.NE.AND.EX P0, PT, R2, RZ, PT, P0 ;  /* 0x000000ff0200720c */ /* 0x000fda0003f05300 */
[----:B------:R-:W5:Y:S04]  /*1420*/  @P0 LDG.E.128 R44, desc[UR4][R6.64] ;  /* 0x00000004062c0981 */ /* 0x000f68000c1e1d00 */
[----:B------:R1:W5:Y:S01]  /*1430*/  @P0 LDG.E.128 R40, desc[UR4][R6.64+0x10] ;  /* 0x0000100406280981 */ /* 0x000362000c1e1d00 */
[----:B0-----:R-:W-:-:S03]  /*1440*/  ISETP.NE.AND P1, PT, R49, RZ, PT ;  /* 0x000000ff3100720c */ /* 0x001fc60003f25270 */
[----:B------:R-:W5:Y:S04]  /*1450*/  @P0 LDG.E.128 R36, desc[UR4][R244.64] ;  /* 0x00000004f4240981 */ /* 0x000f68000c1e1d00 */
[----:B------:R0:W5:Y:S01]  /*1460*/  @P0 LDG.E.128 R32, desc[UR4][R244.64+0x10] ;  /* 0x00001004f4200981 */ /* 0x000162000c1e1d00 */
[----:B-1----:R-:W-:-:S03]  /*1470*/  @P0 IMAD.WIDE.U32 R6, R250, 0x20, R68 ;  /* 0x00000020fa060825 */ /* 0x002fc600078e0044 */
[----:B------:R-:W5:Y:S04]  /*1480*/  @P0 LDG.E.128 R28, desc[UR4][R246.64] ;  /* 0x00000004f61c0981 */ /* 0x000f68000c1e1d00 */
[----:B------:R-:W5:Y:S01]  /*1490*/  @P0 LDG.E.128 R20, desc[UR4][R6.64] ;  /* 0x0000000406140981 */ /* 0x000f62000c1e1d00 */
[----:B0-----:R-:W-:-:S03]  /*14a0*/  @P0 IMAD.WIDE.U32 R244, R0, 0x20, R68 ;  /* 0x0000002000f40825 */ /* 0x001fc600078e0044 */
[----:B------:R0:W5:Y:S04]  /*14b0*/  @P0 LDG.E.128 R16, desc[UR4][R6.64+0x10] ;  /* 0x0000100406100981 */ /* 0x000168000c1e1d00 */
[----:B------:R-:W5:Y:S04]  /*14c0*/  @P0 LDG.E.128 R24, desc[UR4][R246.64+0x10] ;  /* 0x00001004f6180981 */ /* 0x000f68000c1e1d00 */
[----:B------:R-:W5:Y:S04]  /*14d0*/  @P0 LDG.E.128 R12, desc[UR4][R244.64] ;  /* 0x00000004f40c0981 */ /* 0x000f68000c1e1d00 */
[----:B------:R1:W5:Y:S01]  /*14e0*/  @P0 LDG.E.128 R8, desc[UR4][R244.64+0x10] ;  /* 0x00001004f4080981 */ /* 0x000362000c1e1d00 */
[----:B--2---:R-:W-:-:S05]  /*14f0*/  FSEL R251, R251, RZ, !P1 ;  /* 0x000000fffbfb7208 */ /* 0x004fca0004800000 */
[C---:B----4-:R-:W-:Y:S01]  /*1500*/  FADD.FTZ R65, -R251.reuse, R188 ;  /* 0x000000bcfb417221 */ /* 0x050fe20000010100 */
[C---:B------:R-:W-:Y:S01]  /*1510*/  FADD.FTZ R64, -R251.reuse, R189 ;  /* 0x000000bdfb407221 */ /* 0x040fe20000010100 */
[C---:B------:R-:W-:Y:S01]  /*1520*/  FADD.FTZ R63, -R251.reuse, R190 ;  /* 0x000000befb3f7221 */ /* 0x040fe20000010100 */
[C---:B------:R-:W-:Y:S01]  /*1530*/  FADD.FTZ R70, -R251.reuse, R185 ;  /* 0x000000b9fb467221 */ /* 0x040fe20000010100 */
[C---:B------:R-:W-:Y:S01]  /*1540*/  FADD.FTZ R68, -R251.reuse, R186 ;  /* 0x000000bafb447221 */ /* 0x040fe20000010100 */
[----:B------:R-:W-:Y:S02]  /*1550*/  FADD.FTZ R67, -R251, R187 ;  /* 0x000000bbfb437221 */ /* 0x000fe40000010100 */
[C---:B-----5:R-:W-:Y:S01]  /*1560*/  FMUL.FTZ R70, R5.reuse, R70 ;  /* 0x0000004605467220 */ /* 0x060fe20000410000 */
[----:B------:R-:W-:Y:S01]  /*1570*/  FMUL.FTZ R68, R5, R68 ;  /* 0x0000004405447220 */ /* 0x000fe20000410000 */
[----:B------:R-:W-:Y:S01]  /*1580*/  FADD.FTZ R61, -R251, R191 ;  /* 0x000000bffb3d7221 */ /* 0x000fe20000010100 */
[----:B------:R-:W-:Y:S01]  /*1590*/  FMUL.FTZ R67, R5, R67 ;  /* 0x0000004305437220 */ /* 0x000fe20000410000 */
[----:B------:R-:W-:Y:S01]  /*15a0*/  FADD.FTZ R60, -R251, R192 ;  /* 0x000000c0fb3c7221 */ /* 0x000fe20000010100 */
[----:B------:R-:W-:Y:S01]  /*15b0*/  FMUL.FTZ R65, R5, R65 ;  /* 0x0000004105417220 */ /* 0x000fe20000410000 */
[----:B------:R-:W-:Y:S01]  /*15c0*/  FADD.FTZ R59, -R251, R193 ;  /* 0x000000c1fb3b7221 */ /* 0x000fe20000010100 */
[----:B------:R-:W-:Y:S01]  /*15d0*/  FMUL.FTZ R64, R5, R64 ;  /* 0x0000004005407220 */ /* 0x000fe20000410000 */
[----:B------:R-:W-:Y:S01]  /*15e0*/  FADD.FTZ R58, -R251, R194 ;  /* 0x000000c2fb3a7221 */ /* 0x000fe20000010100 */
[----:B------:R2:W-:Y:S01]  /*15f0*/  STL [R1+0x78], R70 ;  /* 0x0000784601007387 */ /* 0x0005e20000100800 */
[----:B------:R-:W-:Y:S01]  /*1600*/  FMUL.FTZ R63, R5, R63 ;  /* 0x0000003f053f7220 */ /* 0x000fe20000410000 */
[----:B------:R-:W-:Y:S01]  /*1610*/  FADD.FTZ R57, -R251, R195 ;  /* 0x000000c3fb397221 */ /* 0x000fe20000010100 */
[C---:B------:R-:W-:Y:S01]  /*1620*/  FMUL.FTZ R61, R5.reuse, R61 ;  /* 0x0000003d053d7220 */ /* 0x040fe20000410000 */
[----:B------:R-:W-:Y:S01]  /*1630*/  STL [R1+0x74], R68 ;  /* 0x0000744401007387 */ /* 0x000fe20000100800 */
[C---:B------:R-:W-:Y:S01]  /*1640*/  FMUL.FTZ R60, R5.reuse, R60 ;  /* 0x0000003c053c7220 */ /* 0x040fe20000410000 */
[----:B------:R-:W-:-:S02]  /*1650*/  FMUL.FTZ R59, R5, R59 ;  /* 0x0000003b053b7220 */ /* 0x000fc40000410000 */
[----:B------:R-:W-:Y:S01]  /*1660*/  STL [R1+0x70], R67 ;  /* 0x0000704301007387 */ /* 0x000fe20000100800 */
[----:B------:R-:W-:Y:S01]  /*1670*/  FMUL.FTZ R58, R5, R58 ;  /* 0x0000003a053a7220 */ /* 0x000fe20000410000 */
[C---:B------:R-:W-:Y:S01]  /*1680*/  FADD.FTZ R56, -R251.reuse, R196 ;  /* 0x000000c4fb387221 */ /* 0x040fe20000010100 */
[C---:B------:R-:W-:Y:S01]  /*1690*/  FADD.FTZ R55, -R251.reuse, R197 ;  /* 0x000000c5fb377221 */ /* 0x040fe20000010100 */
[----:B------:R-:W-:Y:S01]  /*16a0*/  STL [R1+0x6c], R65 ;  /* 0x00006c4101007387 */ /* 0x000fe20000100800 */
[C---:B------:R-:W-:Y:S01]  /*16b0*/  FADD.FTZ R54, -R251.reuse, R198 ;  /* 0x000000c6fb367221 */ /* 0x040fe20000010100 */
[----:B------:R-:W-:Y:S01]  /*16c0*/  FADD.FTZ R53, -R251, R199 ;  /* 0x000000c7fb357221 */ /* 0x000fe20000010100 */
[----:B------:R-:W-:Y:S01]  /*16d0*/  FMUL.FTZ R57, R5, R57 ;  /* 0x0000003905397220 */ /* 0x000fe20000410000 */
[----:B------:R-:W-:Y:S01]  /*16e0*/  STL [R1+0x68], R64 ;  /* 0x0000684001007387 */ /* 0x000fe20000100800 */
[----:B------:R-:W-:Y:S01]  /*16f0*/  FADD.FTZ R52, -R251, R200 ;  /* 0x000000c8fb347221 */ /* 0x000fe20000010100 */
[----:B------:R-:W-:-:S02]  /*1700*/  FMUL.FTZ R56, R5, R56 ;  /* 0x0000003805387220 */ /* 0x000fc40000410000 */
[----:B------:R-:W-:Y:S01]  /*1710*/  STL [R1+0x64], R63 ;  /* 0x0000643f01007387 */ /* 0x000fe20000100800 */
[----:B------:R-:W-:Y:S01]  /*1720*/  FADD.FTZ R51, -R251, R201 ;  /* 0x000000c9fb337221 */ /* 0x000fe20000010100 */
[C---:B------:R-:W-:Y:S02]  /*1730*/  FMUL.FTZ R55, R5.reuse, R55 ;  /* 0x0000003705377220 */ /* 0x040fe40000410000 */
[----:B------:R-:W-:Y:S01]  /*1740*/  STL [R1+0x60], R61 ;  /* 0x0000603d01007387 */ /* 0x000fe20000100800 */
[----:B------:R-:W-:Y:S01]  /*1750*/  FMUL.FTZ R54, R5, R54 ;  /* 0x0000003605367220 */ /* 0x000fe20000410000 */
[----:B------:R-:W-:Y:S02]  /*1760*/  FADD.FTZ R50, -R251, R202 ;  /* 0x000000cafb327221 */ /* 0x000fe40000010100 */
[----:B------:R-:W-:Y:S01]  /*1770*/  STL [R1+0x5c], R60 ;  /* 0x00005c3c01007387 */ /* 0x000fe20000100800 */
[C---:B------:R-:W-:Y:S01]  /*1780*/  FMUL.FTZ R53, R5.reuse, R53 ;  /* 0x0000003505357220 */ /* 0x040fe20000410000 */
[----:B------:R-:W-:-:S02]  /*1790*/  FMUL.FTZ R52, R5, R52 ;  /* 0x0000003405347220 */ /* 0x000fc40000410000 */
[----:B------:R-:W-:Y:S01]  /*17a0*/  STL [R1+0x58], R59 ;  /* 0x0000583b01007387 */ /* 0x000fe20000100800 */
[C---:B------:R-:W-:Y:S01]  /*17b0*/  FADD.FTZ R49, -R251.reuse, R203 ;  /* 0x000000cbfb317221 */ /* 0x040fe20000010100 */
[C---:B------:R-:W-:Y:S02]  /*17c0*/  FADD.FTZ R69, -R251.reuse, R204 ;  /* 0x000000ccfb457221 */ /* 0x040fe40000010100 */
[----:B------:R-:W-:Y:S01]  /*17d0*/  STL [R1+0x54], R58 ;  /* 0x0000543a01007387 */ /* 0x000fe20000100800 */
[C---:B------:R-:W-:Y:S01]  /*17e0*/  FADD.FTZ R66, -R251.reuse, R205 ;  /* 0x000000cdfb427221 */ /* 0x040fe20000010100 */
[----:B------:R-:W-:Y:S01]  /*17f0*/  FADD.FTZ R194, -R251, R222 ;  /* 0x000000defbc27221 */ /* 0x000fe20000010100 */
[----:B------:R-:W-:Y:S01]  /*1800*/  FMUL.FTZ R51, R5, R51 ;  /* 0x0000003305337220 */ /* 0x000fe20000410000 */
[----:B------:R-:W-:Y:S01]  /*1810*/  STL [R1+0x50], R57 ;  /* 0x0000503901007387 */ /* 0x000fe20000100800 */
[----:B------:R-:W-:Y:S01]  /*1820*/  FADD.FTZ R0, -R251, R184 ;  /* 0x000000b8fb007221 */ /* 0x000fe20000010100 */
[----:B---3--:R-:W-:-:S02]  /*1830*/  PRMT R222, R224, 0x7632, R222 ;  /* 0x00007632e0de7816 */ /* 0x008fc400000000de */
[----:B------:R-:W-:Y:S01]  /*1840*/  STL [R1+0x4c], R56 ;  /* 0x00004c3801007387 */ /* 0x000fe20000100800 */
[----:B------:R-:W-:Y:S01]  /*1850*/  SHF.L.U32 R204, R224, 0x10, RZ ;  /* 0x00000010e0cc7819 */ /* 0x000fe200000006ff */
[C---:B------:R-:W-:Y:S01]  /*1860*/  FADD.FTZ R252, -R251.reuse, R206 ;  /* 0x000000cefbfc7221 */ /* 0x040fe20000010100 */
[C---:B------:R-:W-:Y:S01]  /*1870*/  FADD.FTZ R184, -R251.reuse, R212 ;  /* 0x000000d4fbb87221 */ /* 0x040fe20000010100 */
[----:B------:R-:W-:Y:S01]  /*1880*/  STL [R1+0x48], R55 ;  /* 0x0000483701007387 */ /* 0x000fe20000100800 */
[----:B------:R-:W-:Y:S01]  /*1890*/  FADD.FTZ R186, -R251, R214 ;  /* 0x000000d6fbba7221 */ /* 0x000fe20000010100 */
[----:B------:R-:W-:Y:S01]  /*18a0*/  FMUL.FTZ R50, R5, R50 ;  /* 0x0000003205327220 */ /* 0x000fe20000410000 */
[C---:B------:R-:W-:Y:S01]  /*18b0*/  FADD.FTZ R185, -R251.reuse, R213 ;  /* 0x000000d5fbb97221 */ /* 0x040fe20000010100 */
[----:B------:R-:W-:Y:S01]  /*18c0*/  STL [R1+0x44], R54 ;  /* 0x0000443601007387 */ /* 0x000fe20000100800 */
[C---:B------:R-:W-:Y:S01]  /*18d0*/  FADD.FTZ R188, -R251.reuse, R216 ;  /* 0x000000d8fbbc7221 */ /* 0x040fe20000010100 */
[C---:B------:R-:W-:Y:S01]  /*18e0*/  FADD.FTZ R210, -R251.reuse, R210 ;  /* 0x000000d2fbd27221 */ /* 0x040fe20000010100 */
[----:B------:R-:W-:Y:S01]  /*18f0*/  FADD.FTZ R190, -R251, R218 ;  /* 0x000000dafbbe7221 */ /* 0x000fe20000010100 */
[----:B------:R-:W-:Y:S01]  /*1900*/  STL [R1+0x40], R53 ;  /* 0x0000403501007387 */ /* 0x000fe20000100800 */
[----:B------:R-:W-:-:S02]  /*1910*/  PRMT R224, R228, 0x7632, R224 ;  /* 0x00007632e4e07816 */ /* 0x000fc400000000e0 */
[----:B0-----:R-:W-:Y:S01]  /*1920*/  SHF.L.U32 R6, R228, 0x10, RZ ;  /* 0x00000010e4067819 */ /* 0x001fe200000006ff */
[----:B------:R-:W-:Y:S01]  /*1930*/  FMUL.FTZ R49, R5, R49 ;  /* 0x0000003105317220 */ /* 0x000fe20000410000 */
[C---:B------:R-:W-:Y:S01]  /*1940*/  PRMT R228, R230.reuse, 0x7632, R228 ;  /* 0x00007632e6e47816 */ /* 0x040fe200000000e4 */
[----:B------:R-:W-:Y:S01]  /*1950*/  STL [R1+0x3c], R52 ;  /* 0x00003c3401007387 */ /* 0x000fe20000100800 */
        /* <DEDUP_REMOVED lines=8> */
[----:B------:R-:W-:Y:S01]  /*19e0*/  FADD.FTZ R189, -R251, R217 ;  /* 0x000000d9fbbd7221 */ /* 0x000fe20000010100 */
[C---:B-1----:R-:W-:Y:S01]  /*19f0*/  PRMT R244, R232.reuse, 0x7632, R244 ;  /* 0x00007632e8f47816 */ /* 0x042fe200000000f4 */
[----:B------:R-:W-:Y:S01]  /*1a00*/  IMAD.U32 R198, R232, 0x10000, RZ ;  /* 0x00010000e8c67824 */ /* 0x000fe200078e00ff */
[----:B------:R-:W-:Y:S01]  /*1a10*/  PRMT R232, R233, 0x7632, R232 ;  /* 0x00007632e9e87816 */ /* 0x000fe200000000e8 */
[----:B------:R-:W-:Y:S01]  /*1a20*/  FADD.FTZ R191, -R251, R219 ;  /* 0x000000dbfbbf7221 */ /* 0x000fe20000010100 */
[----:B------:R-:W-:Y:S01]  /*1a30*/  SHF.L.U32 R199, R233, 0x10, RZ ;  /* 0x00000010e9c77819 */ /* 0x000fe200000006ff */
[C---:B------:R-:W-:Y:S01]  /*1a40*/  FADD.FTZ R192, -R251.reuse, R220 ;  /* 0x000000dcfbc07221 */ /* 0x040fe20000010100 */
[C---:B------:R-:W-:Y:S01]  /*1a50*/  PRMT R245, R234.reuse, 0x7632, R245 ;  /* 0x00007632eaf57816 */ /* 0x040fe200000000f5 */
[C---:B------:R-:W-:Y:S01]  /*1a60*/  FADD.FTZ R193, -R251.reuse, R221 ;  /* 0x000000ddfbc17221 */ /* 0x040fe20000010100 */
[----:B------:R-:W-:Y:S01]  /*1a70*/  SHF.L.U32 R200, R234, 0x10, RZ ;  /* 0x00000010eac87819 */ /* 0x000fe200000006ff */
[----:B------:R-:W-:Y:S01]  /*1a80*/  FADD.FTZ R195, -R251, R223 ;  /* 0x000000dffbc37221 */ /* 0x000fe20000010100 */
[C---:B------:R-:W-:Y:S01]  /*1a90*/  PRMT R218, R226.reuse, 0x7632, R218 ;  /* 0x00007632e2da7816 */ /* 0x040fe200000000da */
[----:B------:R-:W-:Y:S01]  /*1aa0*/  FMUL.FTZ R233, R5, R69 ;  /* 0x0000004505e97220 */ /* 0x000fe20000410000 */
[----:B------:R-:W-:Y:S01]  /*1ab0*/  SHF.L.U32 R206, R226, 0x10, RZ ;  /* 0x00000010e2ce7819 */ /* 0x000fe200000006ff */
[----:B------:R-:W-:Y:S01]  /*1ac0*/  STL [R1+0x38], R51 ;  /* 0x0000383301007387 */ /* 0x000fe20000100800 */
[----:B------:R-:W-:Y:S01]  /*1ad0*/  PRMT R234, R235, 0x7632, R234 ;  /* 0x00007632ebea7816 */ /* 0x000fe200000000ea */
[----:B------:R-:W-:Y:S01]  /*1ae0*/  FMUL.FTZ R231, R5, R66 ;  /* 0x0000004205e77220 */ /* 0x000fe20000410000 */
[----:B------:R-:W-:Y:S01]  /*1af0*/  SHF.L.U32 R201, R235, 0x10, RZ ;  /* 0x00000010ebc97819 */ /* 0x000fe200000006ff */
[----:B------:R-:W3:Y:S01]  /*1b00*/  LDL R69, [R1+0x1b8] ;  /* 0x0001b80001457983 */ /* 0x000ee20000100800 */
[----:B------:R-:W-:-:S03]  /*1b10*/  PRMT R247, R238, 0x7632, R247 ;  /* 0x00007632eef77816 */ /* 0x000fc600000000f7 */
[----:B------:R-:W4:Y:S01]  /*1b20*/  LDL R66, [R1+0x1a0] ;  /* 0x0001a00001427983 */ /* 0x000f220000100800 */
[----:B------:R-:W-:Y:S02]  /*1b30*/  SHF.L.U32 R212, R238, 0x10, RZ ;  /* 0x00000010eed47819 */ /* 0x000fe400000006ff */
[C---:B------:R-:W-:Y:S01]  /*1b40*/  PRMT R62, R240.reuse, 0x7632, R62 ;  /* 0x00007632f03e7816 */ /* 0x040fe2000000003e */
[----:B------:R-:W2:Y:S01]  /*1b50*/  LDL R235, [R1+0x1bc] ;  /* 0x0001bc0001eb7983 */ /* 0x000ea20000100800 */
[----:B------:R-:W-:Y:S02]  /*1b60*/  SHF.L.U32 R214, R240, 0x10, RZ ;  /* 0x00000010f0d67819 */ /* 0x000fe400000006ff */
[C---:B------:R-:W-:Y:S01]  /*1b70*/  PRMT R246, R236.reuse, 0x7632, R246 ;  /* 0x00007632ecf67816 */ /* 0x040fe200000000f6 */
[----:B------:R-:W2:Y:S01]  /*1b80*/  LDL R251, [R1+0x190] ;  /* 0x0001900001fb7983 */ /* 0x000ea20000100800 */
[----:B------:R-:W-:Y:S02]  /*1b90*/  SHF.L.U32 R202, R236, 0x10, RZ ;  /* 0x00000010ecca7819 */ /* 0x000fe400000006ff */
[----:B------:R-:W-:-:S02]  /*1ba0*/  PRMT R238, R239, 0x7632, R238 ;  /* 0x00007632efee7816 */ /* 0x000fc400000000ee */
[----:B------:R-:W-:Y:S02]  /*1bb0*/  SHF.L.U32 R213, R239, 0x10, RZ ;  /* 0x00000010efd57819 */ /* 0x000fe400000006ff */
[C---:B------:R-:W-:Y:S02]  /*1bc0*/  PRMT R240, R241.reuse, 0x7632, R240 ;  /* 0x00007632f1f07816 */ /* 0x040fe400000000f0 */
[----:B------:R-:W-:Y:S02]  /*1bd0*/  SHF.L.U32 R216, R241, 0x10, RZ ;  /* 0x00000010f1d87819 */ /* 0x000fe400000006ff */
[C---:B------:R-:W-:Y:S02]  /*1be0*/  PRMT R236, R237.reuse, 0x7632, R236 ;  /* 0x00007632edec7816 */ /* 0x040fe400000000ec */
[----:B------:R-:W-:Y:S02]  /*1bf0*/  SHF.L.U32 R203, R237, 0x10, RZ ;  /* 0x00000010edcb7819 */ /* 0x000fe400000006ff */
[C---:B------:R-:W-:Y:S01]  /*1c00*/  PRMT R241, R242.reuse, 0x7632, R241 ;  /* 0x00007632f2f17816 */ /* 0x040fe200000000f1 */
[----:B------:R-:W2:Y:S01]  /*1c10*/  LDL R237, [R1+0x1b4] ;  /* 0x0001b40001ed7983 */ /* 0x000ea20000100800 */
[----:B------:R-:W-:-:S02]  /*1c20*/  SHF.L.U32 R239, R242, 0x10, RZ ;  /* 0x00000010f2ef7819 */ /* 0x000fc400000006ff */
[C---:B------:R-:W-:Y:S01]  /*1c30*/  PRMT R226, R229.reuse, 0x7632, R226 ;  /* 0x00007632e5e27816 */ /* 0x040fe200000000e2 */
[----:B------:R-:W2:Y:S01]  /*1c40*/  LDL R242, [R1+0x198] ;  /* 0x0001980001f27983 */ /* 0x000ea20000100800 */
[----:B------:R-:W-:Y:S01]  /*1c50*/  SHF.L.U32 R7, R229, 0x10, RZ ;  /* 0x00000010e5077819 */ /* 0x000fe200000006ff */
[C---:B------:R-:W-:Y:S02]  /*1c60*/  FMUL.FTZ R229, R5.reuse, R252 ;  /* 0x000000fc05e57220 */ /* 0x040fe40000410000 */
[----:B------:R-:W-:Y:S01]  /*1c70*/  STL [R1+0x34], R50 ;  /* 0x0000343201007387 */ /* 0x000fe20000100800 */
[----:B------:R-:W-:-:S03]  /*1c80*/  FMUL.FTZ R221, R5, R210 ;  /* 0x000000d205dd7220 */ /* 0x000fc60000410000 */
[----:B------:R-:W2:Y:S04]  /*1c90*/  LDL R252, [R1+0x1a8] ;  /* 0x0001a80001fc7983 */ /* 0x000ea80000100800 */
[----:B------:R-:W-:Y:S04]  /*1ca0*/  STL [R1+0x30], R49 ;  /* 0x0000303101007387 */ /* 0x000fe80000100800 */
[----:B------:R-:W2:Y:S01]  /*1cb0*/  LDL R210, [R1+0x1b0] ;  /* 0x0001b00001d27983 */ /* 0x000ea20000100800 */
[----:B------:R-:W-:Y:S01]  /*1cc0*/  PRMT R217, R227, 0x7632, R217 ;  /* 0x00007632e3d97816 */ /* 0x000fe200000000d9 */
[----:B------:R-:W-:Y:S01]  /*1cd0*/  FMUL.FTZ R223, R5, R209 ;  /* 0x000000d105df7220 */ /* 0x000fe20000410000 */
[----:B------:R-:W-:Y:S01]  /*1ce0*/  SHF.L.U32 R207, R227, 0x10, RZ ;  /* 0x00000010e3cf7819 */ /* 0x000fe200000006ff */
[C---:B------:R-:W-:Y:S01]  /*1cf0*/  FMUL.FTZ R227, R5.reuse, R250 ;  /* 0x000000fa05e37220 */ /* 0x040fe20000410000 */
[----:B------:R-:W2:Y:S04]  /*1d00*/  LDL R209, [R1+0x1a4] ;  /* 0x0001a40001d17983 */ /* 0x000ea80000100800 */
[----:B------:R-:W2:Y:S01]  /*1d10*/  LDL R250, [R1+0x1ac] ;  /* 0x0001ac0001fa7983 */ /* 0x000ea20000100800 */
        /* <DEDUP_REMOVED lines=8> */
[----:B------:R-:W-:Y:S01]  /*1da0*/  SHF.L.U32 R205, R225, 0x10, RZ ;  /* 0x00000010e1cd7819 */ /* 0x000fe200000006ff */
[C---:B------:R-:W-:Y:S01]  /*1db0*/  FMUL.FTZ R0, R5.reuse, R0 ;  /* 0x0000000005007220 */ /* 0x040fe20000410000 */
[----:B------:R-:W-:Y:S01]  /*1dc0*/  FMUL.FTZ R191, R5, R192 ;  /* 0x000000c005bf7220 */ /* 0x000fe20000410000 */
[----:B------:R-:W-:Y:S01]  /*1dd0*/  PRMT R220, R225, 0x7632, R220 ;  /* 0x00007632e1dc7816 */ /* 0x000fe200000000dc */
[C---:B------:R-:W-:Y:S01]  /*1de0*/  FMUL.FTZ R192, R5.reuse, R193 ;  /* 0x000000c105c07220 */ /* 0x040fe20000410000 */
[C---:B------:R-:W-:Y:S01]  /*1df0*/  FMUL.FTZ R225, R5.reuse, R208 ;  /* 0x000000d005e17220 */ /* 0x040fe20000410000 */
[C---:B------:R-:W-:Y:S01]  /*1e00*/  FMUL.FTZ R193, R5.reuse, R194 ;  /* 0x000000c205c17220 */ /* 0x040fe20000410000 */
[----:B------:R-:W-:Y:S01]  /*1e10*/  FMUL.FTZ R194, R5, R195 ;  /* 0x000000c305c27220 */ /* 0x000fe20000410000 */
[----:B------:R-:W-:Y:S01]  /*1e20*/  SHF.L.U32 R208, R222, 0x10, RZ ;  /* 0x00000010ded07819 */ /* 0x000fe200000006ff */
[----:B------:R-:W-:Y:S01]  /*1e30*/  FFMA.FTZ R116, R0, R204, R116 ;  /* 0x000000cc00747223 */ /* 0x000fe20000010074 */
[----:B------:R-:W-:Y:S01]  /*1e40*/  FADD.FTZ R160, R160, R204 ;  /* 0x000000cca0a07221 */ /* 0x000fe20000010000 */
[----:B------:R-:W-:Y:S01]  /*1e50*/  FFMA.FTZ R118, R68, R205, R118 ;  /* 0x000000cd44767223 */ /* 0x000fe20000010076 */
[----:B------:R-:W-:Y:S01]  /*1e60*/  FADD.FTZ R162, R162, R205 ;  /* 0x000000cda2a27221 */ /* 0x000fe20000010000 */
[----:B------:R-:W-:Y:S01]  /*1e70*/  FADD.FTZ R156, R156, R206 ;  /* 0x000000ce9c9c7221 */ /* 0x000fe20000010000 */
[----:B------:R-:W-:Y:S01]  /*1e80*/  FFMA.FTZ R112, R65, R206, R112 ;  /* 0x000000ce41707223 */ /* 0x000fe20000010070 */
[----:B------:R-:W-:Y:S01]  /*1e90*/  FMUL.FTZ R219, R5, R211 ;  /* 0x000000d305db7220 */ /* 0x000fe20000410000 */
[----:B------:R-:W-:Y:S01]  /*1ea0*/  FADD.FTZ R158, R158, R207 ;  /* 0x000000cf9e9e7221 */ /* 0x000fe20000010000 */
[----:B------:R-:W-:Y:S01]  /*1eb0*/  FFMA.FTZ R114, R63, R207, R114 ;  /* 0x000000cf3f727223 */ /* 0x000fe20000010072 */
[----:B------:R-:W-:Y:S01]  /*1ec0*/  FFMA.FTZ R108, R60, R6, R108 ;  /* 0x000000063c6c7223 */ /* 0x000fe2000001006c */
[----:B------:R-:W-:Y:S01]  /*1ed0*/  FADD.FTZ R152, R152, R6 ;  /* 0x0000000698987221 */ /* 0x000fe20000010000 */
[----:B---3--:R-:W-:Y:S01]  /*1ee0*/  FMUL.FTZ R69, R69, R205 ;  /* 0x000000cd45457220 */ /* 0x008fe20000410000 */
[----:B------:R-:W-:Y:S01]  /*1ef0*/  SHF.L.U32 R205, R218, 0x10, RZ ;  /* 0x00000010dacd7819 */ /* 0x000fe200000006ff */
[----:B----4-:R-:W-:Y:S01]  /*1f00*/  FMUL.FTZ R66, R66, R206 ;  /* 0x000000ce42427220 */ /* 0x010fe20000410000 */
[----:B------:R-:W-:-:S02]  /*1f10*/  SHF.L.U32 R206, R217, 0x10, RZ ;  /* 0x00000010d9ce7819 */ /* 0x000fc400000006ff */
[----:B------:R0:W-:Y:S04]  /*1f20*/  STL [R1+0x28], R69 ;  /* 0x0000284501007387 */ /* 0x0001e80000100800 */
[----:B------:R-:W-:Y:S01]  /*1f30*/  STL [R1+0x1c], R66 ;  /* 0x00001c4201007387 */ /* 0x000fe20000100800 */
[----:B--2---:R-:W-:Y:S01]  /*1f40*/  FMUL.FTZ R211, R251, R6 ;  /* 0x00000006fbd37220 */ /* 0x004fe20000410000 */
[----:B------:R-:W-:Y:S01]  /*1f50*/  FMUL.FTZ R252, R252, R207 ;  /* 0x000000cffcfc7220 */ /* 0x000fe20000410000 */
[----:B------:R-:W-:Y:S01]  /*1f60*/  FMUL.FTZ R195, R210, R204 ;  /* 0x000000ccd2c37220 */ /* 0x000fe20000410000 */
[----:B------:R-:W-:Y:S01]  /*1f70*/  SHF.L.U32 R204, R220, 0x10, RZ ;  /* 0x00000010dccc7819 */ /* 0x000fe200000006ff */
[----:B------:R-:W-:Y:S02]  /*1f80*/  FMUL.FTZ R220, R237, R208 ;  /* 0x000000d0eddc7220 */ /* 0x000fe40000410000 */
[----:B------:R-:W-:Y:S02]  /*1f90*/  STL [R1+0x14], R252 ;  /* 0x000014fc01007387 */ /* 0x000fe40000100800 */
[----:B------:R-:W-:Y:S01]  /*1fa0*/  FMUL.FTZ R222, R235, R204 ;  /* 0x000000ccebde7220 */ /* 0x000fe20000410000 */
[----:B------:R-:W-:Y:S01]  /*1fb0*/  FMUL.FTZ R218, R209, R205 ;  /* 0x000000cdd1da7220 */ /* 0x000fe20000410000 */
[----:B------:R-:W-:Y:S01]  /*1fc0*/  STL [R1+0x2c], R220 ;  /* 0x00002cdc01007387 */ /* 0x000fe20000100800 */
[----:B------:R-:W-:-:S03]  /*1fd0*/  FMUL.FTZ R250, R250, R206 ;  /* 0x000000cefafa7220 */ /* 0x000fc60000410000 */
[----:B------:R-:W2:Y:S04]  /*1fe0*/  LDL R237, [R1+0x180] ;  /* 0x0001800001ed7983 */ /* 0x000ea80000100800 */
[----:B------:R-:W3:Y:S04]  /*1ff0*/  LDL R235, [R1+0x188] ;  /* 0x0001880001eb7983 */ /* 0x000ee80000100800 */
[----:B------:R1:W-:Y:S01]  /*2000*/  STL [R1+0x24], R222 ;  /* 0x000024de01007387 */ /* 0x0003e20000100800 */
[----:B------:R-:W-:-:S03]  /*2010*/  FFMA.FTZ R119, R67, R204, R119 ;  /* 0x000000cc43777223 */ /* 0x000fc60000010077 */
[----:B------:R-:W4:Y:S01]  /*2020*/  LDL R207, [R1+0x170] ;  /* 0x0001700001cf7983 */ /* 0x000f220000100800 */
[----:B------:R-:W-:-:S03]  /*2030*/  FADD.FTZ R163, R163, R204 ;  /* 0x000000cca3a37221 */ /* 0x000fc60000010000 */
[----:B------:R4:W-:Y:S04]  /*2040*/  STL [R1+0x18], R218 ;  /* 0x000018da01007387 */ /* 0x0009e80000100800 */
[----:B------:R-:W-:Y:S04]  /*2050*/  STL [R1+0x10], R250 ;  /* 0x000010fa01007387 */ /* 0x000fe80000100800 */
[----:B------:R4:W-:Y:S04]  /*2060*/  STL [R1+0x8], R211 ;  /* 0x000008d301007387 */ /* 0x0009e80000100800 */
[----:B------:R-:W4:Y:S01]  /*2070*/  LDL R204, [R1+0x178] ;  /* 0x0001780001cc7983 */ /* 0x000f220000100800 */
[----:B------:R-:W-:-:S03]  /*2080*/  SHF.L.U32 R209, R226, 0x10, RZ ;  /* 0x00000010e2d17819 */ /* 0x000fc600000006ff */
[----:B------:R-:W4:Y:S04]  /*2090*/  LDL R6, [R1+0x160] ;  /* 0x0001600001067983 */ /* 0x000f280000100800 */
[----:B------:R-:W4:Y:S01]  /*20a0*/  LDL R226, [R1+0x168] ;  /* 0x0001680001e27983 */ /* 0x000f220000100800 */
[----:B------:R-:W-:Y:S01]  /*20b0*/  FMUL.FTZ R217, R242, R7 ;  /* 0x00000007f2d97220 */ /* 0x000fe20000410000 */
[----:B------:R-:W-:Y:S01]  /*20c0*/  FFMA.FTZ R117, R70, R208, R117 ;  /* 0x000000d046757223 */ /* 0x000fe20000010075 */
[----:B------:R-:W-:Y:S01]  /*20d0*/  FADD.FTZ R161, R161, R208 ;  /* 0x000000d0a1a17221 */ /* 0x000fe20000010000 */
[----:B------:R-:W-:Y:S02]  /*20e0*/  SHF.L.U32 R208, R224, 0x10, RZ ;  /* 0x00000010e0d07819 */ /* 0x000fe400000006ff */
[----:B------:R-:W4:Y:S04]  /*20f0*/  LDL R224, [R1+0x150] ;  /* 0x0001500001e07983 */ /* 0x000f280000100800 */
[----:B------:R1:W-:Y:S01]  /*2100*/  STL [R1], R217 ;  /* 0x000000d901007387 */ /* 0x0003e20000100800 */
        /* <DEDUP_REMOVED lines=8> */
[----:B------:R-:W-:Y:S01]  /*2190*/  FFMA.FTZ R96, R233, R200, R96 ;  /* 0x000000c8e9607223 */ /* 0x000fe20000010060 */
[----:B------:R-:W-:Y:S01]  /*21a0*/  SHF.L.U32 R210, R228, 0x10, RZ ;  /* 0x00000010e4d27819 */ /* 0x000fe200000006ff */
[----:B------:R-:W-:Y:S01]  /*21b0*/  FADD.FTZ R138, R138, R201 ;  /* 0x000000c98a8a7221 */ /* 0x000fe20000010000 */
[----:B------:R-:W-:Y:S01]  /*21c0*/  FFMA.FTZ R98, R229, R201, R98 ;  /* 0x000000c9e5627223 */ /* 0x000fe20000010062 */
[----:B---3--:R-:W-:Y:S01]  /*21d0*/  FMUL.FTZ R242, R235, R197 ;  /* 0x000000c5ebf27220 */ /* 0x008fe20000410000 */
[----:B--2---:R-:W-:Y:S01]  /*21e0*/  FMUL.FTZ R251, R237, R196 ;  /* 0x000000c4edfb7220 */ /* 0x004fe20000410000 */
[----:B------:R-:W-:Y:S01]  /*21f0*/  FFMA.FTZ R196, R0, R195, RZ ;  /* 0x000000c300c47223 */ /* 0x000fe200000100ff */
[----:B------:R-:W-:-:S03]  /*2200*/  FADD.FTZ R197, RZ, R195 ;  /* 0x000000c3ffc57221 */ /* 0x000fc60000010000 */
[----:B------:R-:W-:Y:S01]  /*2210*/  FFMA.FTZ R196, R70, R220, R196 ;  /* 0x000000dc46c47223 */ /* 0x000fe200000100c4 */
[----:B----4-:R-:W-:Y:S02]  /*2220*/  FMUL.FTZ R235, R204, R199 ;  /* 0x000000c7cceb7220 */ /* 0x010fe40000410000 */
[----:B------:R-:W2:Y:S01]  /*2230*/  LDL R204, [R1+0x158] ;  /* 0x0001580001cc7983 */ /* 0x000ea20000100800 */
[----:B------:R-:W-:Y:S01]  /*2240*/  FADD.FTZ R197, R197, R220 ;  /* 0x000000dcc5c57221 */ /* 0x000fe20000010000 */
[----:B------:R-:W-:Y:S01]  /*2250*/  FMUL.FTZ R232, R6, R200 ;  /* 0x000000c806e87220 */ /* 0x000fe20000410000 */
[----:B------:R-:W-:Y:S01]  /*2260*/  FFMA.FTZ R196, R68, R69, R196 ;  /* 0x0000004544c47223 */ /* 0x000fe200000100c4 */
[----:B------:R-:W3:Y:S01]  /*2270*/  LDL R200, [R1+0x140] ;  /* 0x0001400001c87983 */ /* 0x000ee20000100800 */
[----:B------:R-:W-:Y:S01]  /*2280*/  FADD.FTZ R197, R197, R69 ;  /* 0x00000045c5c57221 */ /* 0x000fe20000010000 */
[----:B------:R-:W-:Y:S02]  /*2290*/  FMUL.FTZ R228, R226, R201 ;  /* 0x000000c9e2e47220 */ /* 0x000fe40000410000 */
[----:B------:R4:W5:Y:S01]  /*22a0*/  LDL.LU R70, [R1+0x218] ;  /* 0x0002180001467983 */ /* 0x0009620000300800 */
[----:B------:R-:W-:-:S03]  /*22b0*/  FFMA.FTZ R196, R67, R222, R196 ;  /* 0x000000de43c47223 */ /* 0x000fc600000100c4 */
[----:B------:R-:W4:Y:S01]  /*22c0*/  LDL R201, [R1+0x148] ;  /* 0x0001480001c97983 */ /* 0x000f220000100800 */
[----:B------:R-:W-:-:S03]  /*22d0*/  FADD.FTZ R197, R197, R222 ;  /* 0x000000dec5c57221 */ /* 0x000fc60000010000 */
[----:B0-----:R0:W5:Y:S04]  /*22e0*/  LDL.LU R69, [R1+0x214] ;  /* 0x0002140001457983 */ /* 0x0011680000300800 */
[----:B------:R0:W5:Y:S04]  /*22f0*/  LDL.LU R68, [R1+0x210] ;  /* 0x0002100001447983 */ /* 0x0001680000300800 */
[----:B------:R0:W5:Y:S04]  /*2300*/  LDL.LU R67, [R1+0x20c] ;  /* 0x00020c0001437983 */ /* 0x0001680000300800 */
[----:B-1----:R-:W3:Y:S01]  /*2310*/  LDL R222, [R1+0x194] ;  /* 0x0001940001de7983 */ /* 0x002ee20000100800 */
[----:B------:R-:W-:Y:S01]  /*2320*/  FFMA.FTZ R94, R221, R203, R94 ;  /* 0x000000cbdd5e7223 */ /* 0x000fe2000001005e */
[----:B------:R-:W-:Y:S01]  /*2330*/  FADD.FTZ R130, R130, R203 ;  /* 0x000000cb82827221 */ /* 0x000fe20000010000 */
[----:B------:R-:W-:Y:S01]  /*2340*/  FFMA.FTZ R196, R65, R66, R196 ;  /* 0x0000004241c47223 */ /* 0x000fe200000100c4 */
[----:B------:R-:W-:-:S03]  /*2350*/  FFMA.FTZ R113, R64, R205, R113 ;  /* 0x000000cd40717223 */ /* 0x000fc60000010071 */
[----:B------:R-:W-:Y:S01]  /*2360*/  FFMA.FTZ R196, R64, R218, R196 ;  /* 0x000000da40c47223 */ /* 0x000fe200000100c4 */
[-C--:B------:R-:W-:Y:S01]  /*2370*/  FFMA.FTZ R92, R225, R202.reuse, R92 ;  /* 0x000000cae15c7223 */ /* 0x080fe2000001005c */
[----:B------:R-:W-:Y:S01]  /*2380*/  FADD.FTZ R128, R128, R202 ;  /* 0x000000ca80807221 */ /* 0x000fe20000010000 */
[----:B------:R-:W-:Y:S01]  /*2390*/  FMUL.FTZ R224, R224, R202 ;  /* 0x000000cae0e07220 */ /* 0x000fe20000410000 */
[----:B------:R-:W-:Y:S01]  /*23a0*/  FFMA.FTZ R202, R63, R252, R196 ;  /* 0x000000fc3fca7223 */ /* 0x000fe200000100c4 */
[----:B------:R-:W-:Y:S01]  /*23b0*/  FADD.FTZ R126, R126, R213 ;  /* 0x000000d57e7e7221 */ /* 0x000fe20000010000 */
[----:B------:R-:W-:Y:S02]  /*23c0*/  FFMA.FTZ R90, R185, R213, R90 ;  /* 0x000000d5b95a7223 */ /* 0x000fe4000001005a */
[----:B------:R-:W-:Y:S01]  /*23d0*/  FFMA.FTZ R202, R61, R250, R202 ;  /* 0x000000fa3dca7223 */ /* 0x000fe200000100ca */
[----:B------:R-:W-:Y:S01]  /*23e0*/  SHF.L.U32 R196, R62, 0x10, RZ ;  /* 0x000000103ec47819 */ /* 0x000fe200000006ff */
[----:B------:R-:W-:Y:S01]  /*23f0*/  FFMA.FTZ R109, R59, R208, R109 ;  /* 0x000000d03b6d7223 */ /* 0x000fe2000001006d */
[----:B------:R-:W-:Y:S01]  /*2400*/  FADD.FTZ R153, R153, R208 ;  /* 0x000000d099997221 */ /* 0x000fe20000010000 */
[----:B------:R-:W-:Y:S01]  /*2410*/  FADD.FTZ R124, R124, R212 ;  /* 0x000000d47c7c7221 */ /* 0x000fe20000010000 */
[----:B------:R-:W-:Y:S01]  /*2420*/  FFMA.FTZ R88, R215, R212, R88 ;  /* 0x000000d4d7587223 */ /* 0x000fe20000010058 */
[----:B--2---:R-:W-:Y:S01]  /*2430*/  FMUL.FTZ R220, R204, R203 ;  /* 0x000000cbccdc7220 */ /* 0x004fe20000410000 */
[----:B------:R-:W-:-:S02]  /*2440*/  FADD.FTZ R203, R197, R66 ;  /* 0x00000042c5cb7221 */ /* 0x000fc40000010000 */
[----:B------:R0:W5:Y:S02]  /*2450*/  LDL.LU R66, [R1+0x208] ;  /* 0x0002080001427983 */ /* 0x0001640000300800 */
[----:B------:R-:W-:Y:S02]  /*2460*/  FADD.FTZ R203, R203, R218 ;  /* 0x000000dacbcb7221 */ /* 0x000fe40000010000 */
[----:B------:R0:W5:Y:S04]  /*2470*/  LDL.LU R65, [R1+0x204] ;  /* 0x0002040001417983 */ /* 0x0001680000300800 */
[----:B------:R0:W5:Y:S04]  /*2480*/  LDL.LU R64, [R1+0x200] ;  /* 0x0002000001407983 */ /* 0x0001680000300800 */
[----:B------:R-:W2:Y:S01]  /*2490*/  LDL R218, [R1+0x19c] ;  /* 0x00019c0001da7983 */ /* 0x000ea20000100800 */
[----:B----4-:R-:W-:Y:S01]  /*24a0*/  FMUL.FTZ R201, R201, R213 ;  /* 0x000000d5c9c97220 */ /* 0x010fe20000410000 */
[----:B------:R-:W-:-:S02]  /*24b0*/  FADD.FTZ R203, R203, R252 ;  /* 0x000000fccbcb7221 */ /* 0x000fc40000010000 */
[----:B------:R0:W5:Y:S01]  /*24c0*/  LDL.LU R63, [R1+0x1fc] ;  /* 0x0001fc00013f7983 */ /* 0x0001620000300800 */
[----:B---3--:R-:W-:-:S03]  /*24d0*/  FMUL.FTZ R200, R200, R212 ;  /* 0x000000d4c8c87220 */ /* 0x008fc60000410000 */
[----:B------:R0:W5:Y:S01]  /*24e0*/  LDL.LU R62, [R1+0x1f8] ;  /* 0x0001f800013e7983 */ /* 0x0001620000300800 */
[----:B------:R-:W-:-:S03]  /*24f0*/  FADD.FTZ R203, R203, R250 ;  /* 0x000000facbcb7221 */ /* 0x000fc60000010000 */
[----:B------:R0:W5:Y:S01]  /*2500*/  LDL.LU R61, [R1+0x1f4] ;  /* 0x0001f400013d7983 */ /* 0x0001620000300800 */
[----:B------:R-:W-:Y:S01]  /*2510*/  FMUL.FTZ R213, R222, R208 ;  /* 0x000000d0ded57220 */ /* 0x000fe20000410000 */
[----:B------:R-:W-:Y:S02]  /*2520*/  FFMA.FTZ R208, R60, R211, R202 ;  /* 0x000000d33cd07223 */ /* 0x000fe400000100ca */
[----:B------:R0:W5:Y:S04]  /*2530*/  LDL.LU R60, [R1+0x1f0] ;  /* 0x0001f000013c7983 */ /* 0x0001680000300800 */
[----:B------:R-:W3:Y:S01]  /*2540*/  LDL R212, [R1+0x184] ;  /* 0x0001840001d47983 */ /* 0x000ee20000100800 */
[----:B------:R-:W-:-:S03]  /*2550*/  FADD.FTZ R203, R203, R211 ;  /* 0x000000d3cbcb7221 */ /* 0x000fc60000010000 */
[----:B------:R1:W-:Y:S04]  /*2560*/  STL [R1+0x4], R213 ;  /* 0x000004d501007387 */ /* 0x0003e80000100800 */
[----:B------:R-:W4:Y:S01]  /*2570*/  LDL R211, [R1+0x130] ;  /* 0x0001300001d37983 */ /* 0x000f220000100800 */
[----:B------:R-:W-:Y:S01]  /*2580*/  FADD.FTZ R202, R203, R213 ;  /* 0x000000d5cbca7221 */ /* 0x000fe20000010000 */
[----:B------:R-:W-:Y:S01]  /*2590*/  FFMA.FTZ R203, R59, R213, R208 ;  /* 0x000000d53bcb7223 */ /* 0x000fe200000100d0 */
[----:B------:R-:W-:Y:S01]  /*25a0*/  FFMA.FTZ R110, R58, R7, R110 ;  /* 0x000000073a6e7223 */ /* 0x000fe2000001006e */
[----:B------:R0:W5:Y:S01]  /*25b0*/  LDL.LU R59, [R1+0x1ec] ;  /* 0x0001ec00013b7983 */ /* 0x0001620000300800 */
[----:B------:R-:W-:Y:S01]  /*25c0*/  FADD.FTZ R202, R202, R217 ;  /* 0x000000d9caca7221 */ /* 0x000fe20000010000 */
[----:B------:R-:W-:-:S02]  /*25d0*/  FFMA.FTZ R203, R58, R217, R203 ;  /* 0x000000d93acb7223 */ /* 0x000fc400000100cb */
[----:B------:R0:W5:Y:S04]  /*25e0*/  LDL.LU R58, [R1+0x1e8] ;  /* 0x0001e800013a7983 */ /* 0x0001680000300800 */
[----:B------:R-:W4:Y:S01]  /*25f0*/  LDL R217, [R1+0x18c] ;  /* 0x00018c0001d97983 */ /* 0x000f220000100800 */
[-C--:B------:R-:W-:Y:S01]  /*2600*/  FFMA.FTZ R111, R57, R209.reuse, R111 ;  /* 0x000000d1396f7223 */ /* 0x080fe2000001006f */
[----:B------:R-:W-:Y:S02]  /*2610*/  FADD.FTZ R155, R155, R209 ;  /* 0x000000d19b9b7221 */ /* 0x000fe40000010000 */
[----:B-1----:R-:W4:Y:S01]  /*2620*/  LDL R213, [R1+0x17c] ;  /* 0x00017c0001d57983 */ /* 0x002f220000100800 */
[----:B------:R-:W-:Y:S01]  /*2630*/  FFMA.FTZ R105, R55, R210, R105 ;  /* 0x000000d237697223 */ /* 0x000fe20000010069 */
[----:B--2---:R-:W-:-:S02]  /*2640*/  FMUL.FTZ R252, R218, R209 ;  /* 0x000000d1dafc7220 */ /* 0x004fc40000410000 */
[----:B------:R-:W2:Y:S02]  /*2650*/  LDL R209, [R1+0x174] ;  /* 0x0001740001d17983 */ /* 0x000ea40000100800 */
[----:B------:R-:W-:Y:S01]  /*2660*/  FFMA.FTZ R203, R57, R252, R203 ;  /* 0x000000fc39cb7223 */ /* 0x000fe200000100cb */
[----:B------:R-:W-:Y:S01]  /*2670*/  FADD.FTZ R202, R202, R252 ;  /* 0x000000fccaca7221 */ /* 0x000fe20000010000 */
[----:B------:R0:W5:Y:S02]  /*2680*/  LDL.LU R57, [R1+0x1e4] ;  /* 0x0001e40001397983 */ /* 0x0001640000300800 */
[----:B------:R-:W-:Y:S01]  /*2690*/  FFMA.FTZ R203, R56, R251, R203 ;  /* 0x000000fb38cb7223 */ /* 0x000fe200000100cb */
[----:B------:R-:W-:Y:S01]  /*26a0*/  FADD.FTZ R208, R202, R251 ;  /* 0x000000fbcad07221 */ /* 0x000fe20000010000 */
[----:B------:R0:W5:Y:S01]  /*26b0*/  LDL.LU R56, [R1+0x1e0] ;  /* 0x0001e00001387983 */ /* 0x0001620000300800 */
[----:B---3--:R-:W-:-:S03]  /*26c0*/  FMUL.FTZ R250, R212, R210 ;  /* 0x000000d2d4fa7220 */ /* 0x008fc60000410000 */
[----:B------:R-:W3:Y:S01]  /*26d0*/  LDL R212, [R1+0x164] ;  /* 0x0001640001d47983 */ /* 0x000ee20000100800 */
[----:B------:R-:W-:-:S03]  /*26e0*/  FFMA.FTZ R203, R55, R250, R203 ;  /* 0x000000fa37cb7223 */ /* 0x000fc600000100cb */
[----:B------:R0:W5:Y:S01]  /*26f0*/  LDL.LU R55, [R1+0x1dc] ;  /* 0x0001dc0001377983 */ /* 0x0001620000300800 */
[----:B----4-:R-:W-:-:S03]  /*2700*/  FMUL.FTZ R202, R211, R214 ;  /* 0x000000d6d3ca7220 */ /* 0x010fc60000410000 */
[----:B------:R-:W4:Y:S01]  /*2710*/  LDL R211, [R1+0x138] ;  /* 0x0001380001d37983 */ /* 0x000f220000100800 */
[----:B------:R-:W-:Y:S01]  /*2720*/  FADD.FTZ R154, R154, R7 ;  /* 0x000000079a9a7221 */ /* 0x000fe20000010000 */
[----:B------:R-:W-:Y:S01]  /*2730*/  SHF.L.U32 R7, R230, 0x10, RZ ;  /* 0x00000010e6077819 */ /* 0x000fe200000006ff */
[----:B------:R-:W-:Y:S01]  /*2740*/  FADD.FTZ R208, R208, R250 ;  /* 0x000000fad0d07221 */ /* 0x000fe20000010000 */
[----:B------:R-:W-:Y:S01]  /*2750*/  SHF.L.U32 R197, R238, 0x10, RZ ;  /* 0x00000010eec57819 */ /* 0x000fe200000006ff */
[----:B------:R-:W-:Y:S01]  /*2760*/  FADD.FTZ R157, R157, R205 ;  /* 0x000000cd9d9d7221 */ /* 0x000fe20000010000 */
[----:B------:R-:W-:Y:S01]  /*2770*/  FFMA.FTZ R203, R54, R242, R203 ;  /* 0x000000f236cb7223 */ /* 0x000fe200000100cb */
[----:B------:R-:W-:Y:S01]  /*2780*/  FADD.FTZ R208, R208, R242 ;  /* 0x000000f2d0d07221 */ /* 0x000fe20000010000 */
[----:B------:R-:W-:Y:S01]  /*2790*/  SHF.L.U32 R205, R244, 0x10, RZ ;  /* 0x00000010f4cd7819 */ /* 0x000fe200000006ff */
[----:B------:R-:W-:Y:S01]  /*27a0*/  FMUL.FTZ R237, R207, R198 ;  /* 0x000000c6cfed7220 */ /* 0x000fe20000410000 */
[----:B------:R-:W-:Y:S01]  /*27b0*/  FMUL.FTZ R238, R217, R7 ;  /* 0x00000007d9ee7220 */ /* 0x000fe20000410000 */
[----:B------:R-:W-:Y:S01]  /*27c0*/  FFMA.FTZ R102, R50, R199, R102 ;  /* 0x000000c732667223 */ /* 0x000fe20000010066 */
[----:B------:R-:W-:Y:S01]  /*27d0*/  FADD.FTZ R142, R142, R199 ;  /* 0x000000c78e8e7221 */ /* 0x000fe20000010000 */
[----:B------:R-:W-:Y:S01]  /*27e0*/  FADD.FTZ R149, R149, R210 ;  /* 0x000000d295957221 */ /* 0x000fe20000010000 */
[----:B------:R-:W-:Y:S01]  /*27f0*/  FADD.FTZ R208, R208, R238 ;  /* 0x000000eed0d07221 */ /* 0x000fe20000010000 */
[----:B------:R-:W-:Y:S01]  /*2800*/  FFMA.FTZ R203, R53, R238, R203 ;  /* 0x000000ee35cb7223 */ /* 0x000fe200000100cb */
[----:B------:R-:W-:Y:S01]  /*2810*/  SHF.L.U32 R199, R236, 0x10, RZ ;  /* 0x00000010ecc77819 */ /* 0x000fe200000006ff */
[----:B------:R-:W-:Y:S01]  /*2820*/  FFMA.FTZ R101, R51, R205, R101 ;  /* 0x000000cd33657223 */ /* 0x000fe20000010065 */
[----:B------:R-:W-:Y:S01]  /*2830*/  FADD.FTZ R141, R141, R205 ;  /* 0x000000cd8d8d7221 */ /* 0x000fe20000010000 */
[----:B------:R0:W5:Y:S01]  /*2840*/  LDL.LU R54, [R1+0x1d8] ;  /* 0x0001d80001367983 */ /* 0x0001620000300800 */
[----:B------:R-:W-:Y:S01]  /*2850*/  FFMA.FTZ R107, R53, R7, R107 ;  /* 0x00000007356b7223 */ /* 0x000fe2000001006b */
[----:B------:R-:W-:-:S02]  /*2860*/  FFMA.FTZ R100, R52, R198, R100 ;  /* 0x000000c634647223 */ /* 0x000fc40000010064 */
[----:B------:R-:W3:Y:S04]  /*2870*/  LDL R210, [R1+0x16c] ;  /* 0x00016c0001d27983 */ /* 0x000ee80000100800 */
[----:B------:R0:W5:Y:S01]  /*2880*/  LDL.LU R53, [R1+0x1d4] ;  /* 0x0001d40001357983 */ /* 0x0001620000300800 */
[----:B------:R-:W-:Y:S02]  /*2890*/  IMAD.U32 R6, R234, 0x10000, RZ ;  /* 0x00010000ea067824 */ /* 0x000fe400078e00ff */
[-C--:B------:R-:W-:Y:S01]  /*28a0*/  FMUL.FTZ R234, R213, R206.reuse ;  /* 0x000000ced5ea7220 */ /* 0x080fe20000410000 */
[----:B------:R-:W-:Y:S01]  /*28b0*/  FFMA.FTZ R103, R49, R206, R103 ;  /* 0x000000ce31677223 */ /* 0x000fe20000010067 */
[----:B------:R-:W-:Y:S01]  /*28c0*/  FADD.FTZ R143, R143, R206 ;  /* 0x000000ce8f8f7221 */ /* 0x000fe20000010000 */
[----:B--2---:R-:W-:Y:S01]  /*28d0*/  FMUL.FTZ R236, R209, R205 ;  /* 0x000000cdd1ec7220 */ /* 0x004fe20000410000 */
[----:B------:R-:W-:Y:S01]  /*28e0*/  FADD.FTZ R205, R208, R237 ;  /* 0x000000edd0cd7221 */ /* 0x000fe20000010000 */
[----:B------:R-:W-:-:S02]  /*28f0*/  FFMA.FTZ R208, R52, R237, R203 ;  /* 0x000000ed34d07223 */ /* 0x000fc400000100cb */
[----:B------:R0:W5:Y:S01]  /*2900*/  LDL.LU R52, [R1+0x1d0] ;  /* 0x0001d00001347983 */ /* 0x0001620000300800 */
[----:B------:R-:W-:Y:S01]  /*2910*/  FADD.FTZ R203, R205, R236 ;  /* 0x000000eccdcb7221 */ /* 0x000fe20000010000 */
[----:B------:R-:W-:Y:S02]  /*2920*/  FFMA.FTZ R205, R51, R236, R208 ;  /* 0x000000ec33cd7223 */ /* 0x000fe400000100d0 */
[----:B------:R0:W5:Y:S02]  /*2930*/  LDL.LU R51, [R1+0x1cc] ;  /* 0x0001cc0001337983 */ /* 0x0001640000300800 */
[----:B------:R-:W-:Y:S02]  /*2940*/  FFMA.FTZ R205, R50, R235, R205 ;  /* 0x000000eb32cd7223 */ /* 0x000fe400000100cd */
[----:B------:R-:W2:Y:S04]  /*2950*/  LDL R209, [R1+0x154] ;  /* 0x0001540001d17983 */ /* 0x000ea80000100800 */
[----:B------:R0:W5:Y:S04]  /*2960*/  LDL.LU R50, [R1+0x1c8] ;  /* 0x0001c80001327983 */ /* 0x0001680000300800 */
[----:B------:R-:W2:Y:S01]  /*2970*/  LDL R208, [R1+0x15c] ;  /* 0x00015c0001d07983 */ /* 0x000ea20000100800 */
[----:B------:R-:W-:-:S04]  /*2980*/  FADD.FTZ R203, R203, R235 ;  /* 0x000000ebcbcb7221 */ /* 0x000fc80000010000 */
[----:B------:R-:W-:Y:S01]  /*2990*/  FADD.FTZ R206, R203, R234 ;  /* 0x000000eacbce7221 */ /* 0x000fe20000010000 */
[----:B------:R-:W-:Y:S02]  /*29a0*/  FFMA.FTZ R203, R49, R234, R205 ;  /* 0x000000ea31cb7223 */ /* 0x000fe400000100cd */
[----:B------:R0:W5:Y:S02]  /*29b0*/  LDL.LU R49, [R1+0x1c4] ;  /* 0x0001c40001317983 */ /* 0x0001640000300800 */
[----:B------:R-:W-:Y:S01]  /*29c0*/  FFMA.FTZ R205, R233, R232, R203 ;  /* 0x000000e8e9cd7223 */ /* 0x000fe200000100cb */
[----:B----4-:R-:W-:Y:S01]  /*29d0*/  FMUL.FTZ R203, R211, R216 ;  /* 0x000000d8d3cb7220 */ /* 0x010fe20000410000 */
[----:B------:R-:W4:Y:S04]  /*29e0*/  LDL R213, [R1+0x144] ;  /* 0x0001440001d57983 */ /* 0x000f280000100800 */
[----:B------:R-:W4:Y:S01]  /*29f0*/  LDL R211, [R1+0x14c] ;  /* 0x00014c0001d37983 */ /* 0x000f220000100800 */
[----:B------:R-:W-:-:S05]  /*2a00*/  SHF.L.U32 R207, R245, 0x10, RZ ;  /* 0x00000010f5cf7819 */ /* 0x000fca00000006ff */
[----:B------:R-:W-:Y:S01]  /*2a10*/  FADD.FTZ R137, R137, R207 ;  /* 0x000000cf89897221 */ /* 0x000fe20000010000 */
[-C--:B------:R-:W-:Y:S01]  /*2a20*/  FFMA.FTZ R97, R231, R207.reuse, R97 ;  /* 0x000000cfe7617223 */ /* 0x080fe20000010061 */
[----:B---3--:R-:W-:Y:S02]  /*2a30*/  FMUL.FTZ R230, R212, R207 ;  /* 0x000000cfd4e67220 */ /* 0x008fe40000410000 */
[----:B------:R-:W3:Y:S01]  /*2a40*/  LDL R207, [R1+0x134] ;  /* 0x0001340001cf7983 */ /* 0x000ee20000100800 */
[----:B------:R-:W-:Y:S01]  /*2a50*/  FADD.FTZ R206, R206, R232 ;  /* 0x000000e8cece7221 */ /* 0x000fe20000010000 */
[----:B------:R-:W-:Y:S01]  /*2a60*/  FADD.FTZ R140, R140, R198 ;  /* 0x000000c68c8c7221 */ /* 0x000fe20000010000 */
[----:B------:R-:W-:Y:S01]  /*2a70*/  SHF.L.U32 R198, R246, 0x10, RZ ;  /* 0x00000010f6c67819 */ /* 0x000fe200000006ff */
[----:B------:R-:W3:Y:S01]  /*2a80*/  LDL R212, [R1+0x120] ;  /* 0x0001200001d47983 */ /* 0x000ee20000100800 */
[----:B------:R-:W-:Y:S01]  /*2a90*/  FADD.FTZ R206, R206, R230 ;  /* 0x000000e6cece7221 */ /* 0x000fe20000010000 */
[----:B------:R-:W-:-:S02]  /*2aa0*/  FMUL.FTZ R226, R210, R6 ;  /* 0x00000006d2e27220 */ /* 0x000fc40000410000 */
[----:B------:R-:W3:Y:S01]  /*2ab0*/  LDL R210, [R1+0x128] ;  /* 0x0001280001d27983 */ /* 0x000ee20000100800 */
[----:B------:R-:W-:Y:S01]  /*2ac0*/  FADD.FTZ R206, R206, R228 ;  /* 0x000000e4cece7221 */ /* 0x000fe20000010000 */
[----:B------:R-:W-:-:S03]  /*2ad0*/  FFMA.FTZ R93, R223, R198, R93 ;  /* 0x000000c6df5d7223 */ /* 0x000fc6000001005d */
[----:B------:R-:W-:Y:S01]  /*2ae0*/  FADD.FTZ R206, R206, R226 ;  /* 0x000000e2cece7221 */ /* 0x000fe20000010000 */
[----:B------:R-:W-:Y:S01]  /*2af0*/  FADD.FTZ R129, R129, R198 ;  /* 0x000000c681817221 */ /* 0x000fe20000010000 */
[----:B------:R-:W-:Y:S01]  /*2b00*/  PRMT R48, R243, 0x7632, R48 ;  /* 0x00007632f3307816 */ /* 0x000fe20000000030 */
[----:B------:R-:W-:Y:S01]  /*2b10*/  FADD.FTZ R127, R127, R197 ;  /* 0x000000c57f7f7221 */ /* 0x000fe20000010000 */
[----:B------:R-:W-:Y:S01]  /*2b20*/  FFMA.FTZ R91, R186, R197, R91 ;  /* 0x000000c5ba5b7223 */ /* 0x000fe2000001005b */
[----:B------:R-:W-:Y:S01]  /*2b30*/  FFMA.FTZ R205, R231, R230, R205 ;  /* 0x000000e6e7cd7223 */ /* 0x000fe200000100cd */
[----:B--2---:R-:W-:Y:S02]  /*2b40*/  FMUL.FTZ R218, R208, R199 ;  /* 0x000000c7d0da7220 */ /* 0x004fe40000410000 */
[----:B------:R-:W2:Y:S01]  /*2b50*/  LDL R208, [R1+0x13c] ;  /* 0x00013c0001d07983 */ /* 0x000ea20000100800 */
[----:B------:R-:W-:-:S03]  /*2b60*/  FMUL.FTZ R222, R209, R198 ;  /* 0x000000c6d1de7220 */ /* 0x000fc60000410000 */
[----:B------:R-:W2:Y:S01]  /*2b70*/  LDL R209, [R1+0x124] ;  /* 0x0001240001d17983 */ /* 0x000ea20000100800 */
[----:B------:R-:W-:Y:S01]  /*2b80*/  FADD.FTZ R198, R206, R224 ;  /* 0x000000e0cec67221 */ /* 0x000fe20000010000 */
[----:B----4-:R-:W-:Y:S02]  /*2b90*/  FMUL.FTZ R206, R211, R197 ;  /* 0x000000c5d3ce7220 */ /* 0x010fe40000410000 */
[----:B------:R-:W4:Y:S01]  /*2ba0*/  LDL R211, [R1+0x12c] ;  /* 0x00012c0001d37983 */ /* 0x000f220000100800 */
[----:B------:R-:W-:-:S03]  /*2bb0*/  SHF.L.U32 R197, R48, 0x10, RZ ;  /* 0x0000001030c57819 */ /* 0x000fc600000006ff */
[----:B------:R0:W5:Y:S01]  /*2bc0*/  LDL.LU R48, [R1+0x1c0] ;  /* 0x0001c00001307983 */ /* 0x0001620000300800 */
[----:B------:R-:W-:-:S04]  /*2bd0*/  FFMA.FTZ R205, R229, R228, R205 ;  /* 0x000000e4e5cd7223 */ /* 0x000fc800000100cd */
[----:B------:R-:W-:Y:S01]  /*2be0*/  FFMA.FTZ R205, R227, R226, R205 ;  /* 0x000000e2e3cd7223 */ /* 0x000fe200000100cd */
[----:B------:R-:W-:-:S03]  /*2bf0*/  FADD.FTZ R198, R198, R222 ;  /* 0x000000dec6c67221 */ /* 0x000fc60000010000 */
[----:B------:R-:W-:Y:S01]  /*2c00*/  FFMA.FTZ R205, R225, R224, R205 ;  /* 0x000000e0e1cd7223 */ /* 0x000fe200000100cd */
[----:B------:R-:W-:-:S03]  /*2c10*/  FADD.FTZ R198, R198, R220 ;  /* 0x000000dcc6c67221 */ /* 0x000fc60000010000 */
[----:B------:R-:W-:Y:S01]  /*2c20*/  FFMA.FTZ R205, R223, R222, R205 ;  /* 0x000000dedfcd7223 */ /* 0x000fe200000100cd */
[----:B------:R-:W-:Y:S01]  /*2c30*/  SHF.L.U32 R204, R247, 0x10, RZ ;  /* 0x00000010f7cc7819 */ /* 0x000fe200000006ff */
[----:B------:R-:W-:Y:S02]  /*2c40*/  FFMA.FTZ R95, R219, R199, R95 ;  /* 0x000000c7db5f7223 */ /* 0x000fe4000001005f */
[----:B------:R-:W-:Y:S01]  /*2c50*/  FFMA.FTZ R205, R221, R220, R205 ;  /* 0x000000dcddcd7223 */ /* 0x000fe200000100cd */
[----:B------:R-:W-:Y:S01]  /*2c60*/  FADD.FTZ R131, R131, R199 ;  /* 0x000000c783837221 */ /* 0x000fe20000010000 */
[----:B------:R-:W-:Y:S02]  /*2c70*/  FADD.FTZ R199, R198, R218 ;  /* 0x000000dac6c77221 */ /* 0x000fe40000010000 */
        /* <DEDUP_REMOVED lines=12> */
[-C--:B------:R-:W-:Y:S01]  /*2d40*/  FFMA.FTZ R165, R188, R196.reuse, R165 ;  /* 0x000000c4bca57223 */ /* 0x080fe200000100a5 */
[----:B------:R-:W-:Y:S01]  /*2d50*/  FADD.FTZ R169, R169, R196 ;  /* 0x000000c4a9a97221 */ /* 0x000fe20000010000 */
[----:B---3--:R-:W-:Y:S01]  /*2d60*/  FMUL.FTZ R207, R207, R196 ;  /* 0x000000c4cfcf7220 */ /* 0x008fe20000410000 */
[----:B------:R-:W-:Y:S01]  /*2d70*/  FADD.FTZ R196, R199, R202 ;  /* 0x000000cac7c47221 */ /* 0x000fe20000010000 */
[----:B------:R-:W-:Y:S01]  /*2d80*/  FADD.FTZ R151, R151, R7 ;  /* 0x0000000797977221 */ /* 0x000fe20000010000 */
[----:B------:R-:W-:Y:S01]  /*2d90*/  FFMA.FTZ R198, R187, R202, R198 ;  /* 0x000000cabbc67223 */ /* 0x000fe200000100c6 */
[----:B------:R-:W-:Y:S01]  /*2da0*/  SHF.L.U32 R7, R240, 0x10, RZ ;  /* 0x00000010f0077819 */ /* 0x000fe200000006ff */
[----:B------:R-:W-:Y:S02]  /*2db0*/  FADD.FTZ R196, R196, R207 ;  /* 0x000000cfc4c47221 */ /* 0x000fe40000010000 */
[----:B------:R-:W-:-:S02]  /*2dc0*/  FFMA.FTZ R198, R188, R207, R198 ;  /* 0x000000cfbcc67223 */ /* 0x000fc400000100c6 */
[----:B------:R-:W-:Y:S01]  /*2dd0*/  FFMA.FTZ R167, R190, R7, R167 ;  /* 0x00000007bea77223 */ /* 0x000fe200000100a7 */
[----:B------:R-:W-:Y:S01]  /*2de0*/  FADD.FTZ R171, R171, R7 ;  /* 0x00000007abab7221 */ /* 0x000fe20000010000 */
        /* <DEDUP_REMOVED lines=18> */
[----:B--2---:R-:W-:Y:S01]  /*2f10*/  FMUL.FTZ R208, R208, R7 ;  /* 0x00000007d0d07220 */ /* 0x004fe20000410000 */
        /* <DEDUP_REMOVED lines=13> */
[----:B0-----:R-:W-:-:S07]  /*2ff0*/  FFMA.FTZ R197, R194, R211, R6 ;  /* 0x000000d3c2c57223 */ /* 0x001fce0000010006 */
.L_x_7522:
[----:B------:R-:W-:Y:S05]  /*3000*/  BSYNC B1 ;  /* 0x0000000000017941 */ /* 0x000fea0003800000 */
.L_x_7520:
        /* <DEDUP_REMOVED lines=17> */
[----:B0-----:R0:W2:Y:S01]  /*3120*/  SHFL.BFLY PT, R198, R196, 0x10, 0x1f ;  /* 0x0e001f00c4c67f89 */ /* 0x0010a200000e0000 */
[----:B-1----:R-:W-:-:S05]  /*3130*/  FADD.FTZ R197, R197, R6 ;  /* 0x00000006c5c57221 */ /* 0x002fca0000010000 */
[----:B--2---:R0:W1:Y:S02]  /*3140*/  SHFL.BFLY PT, R199, R197, 0x10, 0x1f ;  /* 0x0e001f00c5c77f89 */ /* 0x00406400000e0000 */
.L_x_7616:
[----:B------:R-:W2:Y:S01]  /*3150*/  LDL.LU R6, [R1+0x20] ;  /* 0x0000200001067983 */ /* 0x000ea20000300800 */
[----:B------:R-:W3:Y:S01]  /*3160*/  LDC R7, c[0x0][0x218] ;  /* 0x00008600ff077b82 */ /* 0x000ee20000000800 */
[----:B------:R-:W-:Y:S01]  /*3170*/  HFMA2.MMA R214, -RZ, RZ, 0, 0 ;  /* 0x00000000ffd67435 */ /* 0x000fe200000001ff */
[----:B------:R-:W4:Y:S06]  /*3180*/  S2R R213, SR_TID.X ;  /* 0x0000000000d57919 */ /* 0x000f2c0000002100 */
[----:B------:R-:W0:Y:S01]  /*3190*/  LDC.U8 R246, c[0x0][0x2a0] ;  /* 0x0000a800fff67b82 */ /* 0x000e220000000000 */
[----:B----4-:R-:W-:-:S02]  /*31a0*/  LOP3.LUT R216, R213, 0x1f, RZ, 0xc0, !PT ;  /* 0x0000001fd5d87812 */ /* 0x010fc400078ec0ff */
[----:B------:R-:W-:Y:S01]  /*31b0*/  @!P5 ISETP.NE.U32.AND P3, PT, R3, RZ, PT ;  /* 0x000000ff0300d20c */ /* 0x000fe20003f65070 */
[----:B-1----:R-:W-:Y:S01]  /*31c0*/  FADD.FTZ R199, R197, R199 ;  /* 0x000000c7c5c77221 */ /* 0x002fe20000010000 */
[----:B------:R-:W-:Y:S02]  /*31d0*/  BSSY B1, `(.L_x_7524) ;  /* 0x0000021000017945 */ /* 0x000fe40003800000 */
[----:B------:R-:W-:Y:S02]  /*31e0*/  @!P5 ISETP.NE.AND.EX P3, PT, R2, RZ, PT, P3 ;  /* 0x000000ff0200d20c */ /* 0x000fe40003f65330 */
[----:B------:R-:W-:Y:S02]  /*31f0*/  @!P5 ISETP.NE.U32.AND P2, PT, R3, RZ, PT ;  /* 0x000000ff0300d20c */ /* 0x000fe40003f45070 */
[----:B--2---:R-:W-:-:S13]  /*3200*/  ISETP.GE.AND P4, PT, R6, 0x1, PT ;  /* 0x000000010600780c */ /* 0x004fda0003f86270 */
[----:B------:R-:W-:Y:S01]  /*3210*/  @P4 IADD3 R6, R6, -0x1, RZ ;  /* 0xffffffff06064810 */ /* 0x000fe20007ffe0ff */
[----:B------:R-:W1:Y:S04]  /*3220*/  @P4 LDC R243, c[0x0][0x29c] ;  /* 0x0000a700fff34b82 */ /* 0x000e680000000800 */
[----:B---3--:R-:W-:-:S04]  /*3230*/  @P4 IMAD R212, R6, R7, RZ ;  /* 0x0000000706d44224 */ /* 0x008fc800078e02ff */
[----:B------:R-:W2:Y:S01]  /*3240*/  @P4 LDC.64 R6, c[0x0][0x220] ;  /* 0x00008800ff064b82 */ /* 0x000ea20000000a00 */
[----:B------:R-:W-:-:S04]  /*3250*/  @P4 SHF.R.S32.HI R213, RZ, 0x1f, R212 ;  /* 0x0000001fffd54819 */ /* 0x000fc800000114d4 */
[----:B------:R-:W-:-:S03]  /*3260*/  @P4 LEA.HI R213, R213, R212, RZ, 0x3 ;  /* 0x000000d4d5d54211 */ /* 0x000fc600078f18ff */
[----:B------:R-:W3:Y:S01]  /*3270*/  @P4 LDC R241, c[0x0][0x29c] ;  /* 0x0000a700fff14b82 */ /* 0x000ee20000000800 */
[----:B------:R-:W-:-:S05]  /*3280*/  @P4 LEA.HI.SX32 R214, R213, R216, 0x1d ;  /* 0x000000d8d5d64211 */ /* 0x000fca00078feaff */
[----:B--2---:R-:W-:-:S05]  /*3290*/  @P4 IMAD.WIDE.U32 R6, R214, 0x10, R6 ;  /* 0x00000010d6064825 */ /* 0x004fca00078e0006 */
[----:B------:R2:W5:Y:S02]  /*32a0*/  @P4 LDG.E.128 R144, desc[UR4][R6.64] ;  /* 0x0000000406904981 */ /* 0x000564000c1e1d00 */
[----:B-----5:R-:W-:Y:S01]  /*32b0*/  @!P5 FSEL R216, R44, RZ, P3 ;  /* 0x000000ff2cd8d208 */ /* 0x020fe20001800000 */
[----:B--2---:R-:W2:Y:S02]  /*32c0*/  LDC.64 R6, c[0x0][0x308] ;  /* 0x0000c200ff067b82 */ /* 0x004ea40000000a00 */
[C---:B--2---:R-:W-:Y:S02]  /*32d0*/  ISETP.NE.U32.AND P1, PT, R6.reuse, RZ, PT ;  /* 0x000000ff0600720c */ /* 0x044fe40003f25070 */
[----:B------:R-:W-:Y:S01]  /*32e0*/  ISETP.NE.U32.AND P0, PT, R6, RZ, PT ;  /* 0x000000ff0600720c */ /* 0x000fe20003f05070 */
[----:B------:R-:W-:Y:S01]  /*32f0*/  FADD.FTZ R6, R196, R198 ;  /* 0x000000c6c4067221 */ /* 0x000fe20000010000 */
[C---:B------:R-:W-:Y:S02]  /*3300*/  ISETP.NE.AND.EX P1, PT, R7.reuse, RZ, PT, P1 ;  /* 0x000000ff0700720c */ /* 0x040fe40003f25310 */
[----:B------:R-:W-:Y:S01]  /*3310*/  ISETP.NE.AND.EX P0, PT, R7, RZ, PT, P0 ;  /* 0x000000ff0700720c */ /* 0x000fe20003f05300 */
[----:B------:R-:W-:Y:S01]  /*3320*/  FMUL.FTZ R6, R6, UR10 ;  /* 0x0000000a06067c20 */ /* 0x000fe20008410000 */
[----:B------:R-:W-:-:S09]  /*3330*/  FMUL.FTZ R7, R199, UR10 ;  /* 0x0000000ac7077c20 */ /* 0x000fd20008410000 */
[----:B------:R-:W2:Y:S01]  /*3340*/  @P1 LDC.64 R212, c[0x0][0x308] ;  /* 0x0000c200ffd41b82 */ /* 0x000ea20000000a00 */
[----:B01-3--:R-:W-:Y:S05]  /*3350*/  @!P5 BRA `(.L_x_7525) ;  /* 0x000000000020d947 */ /* 0x00bfea0003800000 */
        /* <DEDUP_REMOVED lines=8> */
.L_x_7525:
[----:B------:R-:W-:Y:S05]  /*33e0*/  BSYNC B1 ;  /* 0x0000000000017941 */ /* 0x000fea0003800000 */
.L_x_7524:
        /* <DEDUP_REMOVED lines=15> */
.L_x_7527:
[----:B------:R-:W-:Y:S05]  /*34e0*/  BSYNC B1 ;  /* 0x0000000000017941 */ /* 0x000fea0003800000 */
.L_x_7526:
        /* <DEDUP_REMOVED lines=17> */
.L_x_7529:
[----:B------:R-:W-:Y:S05]  /*3600*/  BSYNC B1 ;  /* 0x0000000000017941 */ /* 0x000fea0003800000 */
.L_x_7528:
        /* <DEDUP_REMOVED lines=13> */
.L_x_7531:
[----:B------:R-:W-:Y:S05]  /*36e0*/  BSYNC B1 ;  /* 0x0000000000017941 */ /* 0x000fea0003800000 */
.L_x_7530:
[----:B------:R-:W-:Y:S01]  /*36f0*/  SEL R196, R216, R132, P0 ;  /* 0x00000084d8c47207 */ /* 0x000fe20000000000 */
[----:B------:R-:W2:Y:S01]  /*3700*/  LDL R247, [R1+0x114] ;  /* 0x0001140001f77983 */ /* 0x000ea20000100800 */
[----:B------:R-:W-:Y:S02]  /*3710*/  SEL R197, R217, R133, P0 ;  /* 0x00000085d9c57207 */ /* 0x000fe40000000000 */
[----:B------:R-:W-:Y:S01]  /*3720*/  SEL R198, R239, R134, P0 ;  /* 0x00000086efc67207 */ /* 0x000fe20000000000 */
[----:B------:R-:W3:Y:S01]  /*3730*/  LDL R245, [R1+0x118] ;  /* 0x0001180001f57983 */ /* 0x000ee20000100800 */
[----:B------:R-:W-:-:S03]  /*3740*/  SEL R199, R240, R135, P0 ;  /* 0x00000087f0c77207 */ /* 0x000fc60000000000 */
[----:B------:R-:W4:Y:S04]  /*3750*/  LDL R244, [R1+0x11c] ;  /* 0x00011c0001f47983 */ /* 0x000f280000100800 */
[----:B------:R0:W-:Y:S02]  /*3760*/  @P1 STG.E.128 desc[UR4][R212.64], R196 ;  /* 0x000000c4d4001986 */ /* 0x0001e4000c101d04 */
[----:B0-----:R-:W-:Y:S02]  /*3770*/  @P4 FMUL.FTZ R196, R217, R241 ;  /* 0x000000f1d9c44220 */ /* 0x001fe40000410000 */
[----:B------:R-:W5:Y:S01]  /*3780*/  LDL R241, [R1+0x110] ;  /* 0x0001100001f17983 */ /* 0x000f620000100800 */
[----:B------:R-:W0:Y:S01]  /*3790*/  @P4 LDC R217, c[0x0][0x29c] ;  /* 0x0000a700ffd94b82 */ /* 0x000e220000000800 */
[----:B------:R-:W-:Y:S01]  /*37a0*/  @P4 PRMT R197, R144, 0x7632, R197 ;  /* 0x0000763290c54816 */ /* 0x000fe200000000c5 */
[----:B------:R-:W-:Y:S01]  /*37b0*/  @P4 FMUL.FTZ R198, R216, R243 ;  /* 0x000000f3d8c64220 */ /* 0x000fe20000410000 */
[----:B------:R-:W-:Y:S01]  /*37c0*/  @P4 SHF.L.U32 R199, R144, 0x10, RZ ;  /* 0x0000001090c74819 */ /* 0x000fe200000006ff */
[----:B------:R-:W-:Y:S01]  /*37d0*/  BSSY B1, `(.L_x_7532) ;  /* 0x000002a000017945 */ /* 0x000fe20003800000 */
[----:B------:R-:W-:-:S02]  /*37e0*/  @P4 SHF.L.U32 R197, R197, 0x10, RZ ;  /* 0x00000010c5c54819 */ /* 0x000fc400000006ff */
[----:B------:R-:W-:Y:S01]  /*37f0*/  @P4 PRMT R216, R145, 0x7632, R216 ;  /* 0x0000763291d84816 */ /* 0x000fe200000000d8 */
[----:B------:R-:W-:Y:S01]  /*3800*/  @P4 FFMA.FTZ R84, R198, R199, R84 ;  /* 0x000000c7c6544223 */ /* 0x000fe20000010054 */
[C---:B------:R-:W-:Y:S01]  /*3810*/  @!P5 ISETP.NE.U32.AND P3, PT, R3.reuse, RZ, PT ;  /* 0x000000ff0300d20c */ /* 0x040fe20003f65070 */
[----:B------:R-:W-:Y:S01]  /*3820*/  @P4 FFMA.FTZ R85, R196, R197, R85 ;  /* 0x000000c5c4554223 */ /* 0x000fe20000010055 */
[----:B------:R-:W-:Y:S01]  /*3830*/  @P4 SHF.L.U32 R216, R216, 0x10, RZ ;  /* 0x00000010d8d84819 */ /* 0x000fe200000006ff */
[----:B------:R-:W1:Y:S01]  /*3840*/  @P4 LDC R197, c[0x0][0x29c] ;  /* 0x0000a700ffc54b82 */ /* 0x000e620000000800 */
[----:B------:R-:W-:Y:S02]  /*3850*/  @!P5 ISETP.NE.U32.AND P2, PT, R3, RZ, PT ;  /* 0x000000ff0300d20c */ /* 0x000fe40003f45070 */
[C---:B------:R-:W-:Y:S02]  /*3860*/  @!P5 ISETP.NE.AND.EX P3, PT, R2.reuse, RZ, PT, P3 ;  /* 0x000000ff0200d20c */ /* 0x040fe40003f65330 */
[----:B------:R-:W-:Y:S01]  /*3870*/  @!P5 ISETP.NE.AND.EX P2, PT, R2, RZ, PT, P2 ;  /* 0x000000ff0200d20c */ /* 0x000fe20003f45320 */
[----:B0-----:R-:W-:-:S02]  /*3880*/  @P4 FMUL.FTZ R199, R240, R217 ;  /* 0x000000d9f0c74220 */ /* 0x001fc40000410000 */
[----:B------:R-:W0:Y:S02]  /*3890*/  @P4 LDC R217, c[0x0][0x29c] ;  /* 0x0000a700ffd94b82 */ /* 0x000e240000000800 */
[----:B------:R-:W-:-:S06]  /*38a0*/  @P4 FFMA.FTZ R87, R199, R216, R87 ;  /* 0x000000d8c7574223 */ /* 0x000fcc0000010057 */
[----:B------:R-:W0:Y:S01]  /*38b0*/  @P4 LDC R216, c[0x0][0x29c] ;  /* 0x0000a700ffd84b82 */ /* 0x000e220000000800 */
[----:B-1----:R-:W-:Y:S01]  /*38c0*/  @P4 FMUL.FTZ R197, R239, R197 ;  /* 0x000000c5efc54220 */ /* 0x002fe20000410000 */
[----:B--2---:R-:W-:-:S05]  /*38d0*/  @P4 FMUL.FTZ R196, R247, R196 ;  /* 0x000000c4f7c44220 */ /* 0x004fca0000410000 */
[----:B------:R-:W-:Y:S01]  /*38e0*/  @P4 F2FP.BF16.F32.PACK_AB R196, RZ, R196 ;  /* 0x000000c4ffc4423e */ /* 0x000fe200000010ff */
[----:B----4-:R-:W-:-:S05]  /*38f0*/  @P4 FMUL.FTZ R199, R244, R199 ;  /* 0x000000c7f4c74220 */ /* 0x010fca0000410000 */
[----:B------:R-:W-:Y:S01]  /*3900*/  @P4 F2FP.BF16.F32.PACK_AB R199, RZ, R199 ;  /* 0x000000c7ffc7423e */ /* 0x000fe200000010ff */
[----:B-----5:R-:W-:-:S05]  /*3910*/  @P4 FMUL.FTZ R198, R241, R198 ;  /* 0x000000c6f1c64220 */ /* 0x020fca0000410000 */
[----:B------:R-:W-:-:S04]  /*3920*/  @P4 F2FP.BF16.F32.PACK_AB R198, RZ, R198 ;  /* 0x000000c6ffc6423e */ /* 0x000fc800000010ff */
[----:B------:R-:W-:Y:S01]  /*3930*/  @P4 PRMT R120, R198, 0x7610, R120 ;  /* 0x00007610c6784816 */ /* 0x000fe20000000078 */
[----:B---3--:R-:W-:-:S03]  /*3940*/  @P4 FMUL.FTZ R198, R245, R197 ;  /* 0x000000c5f5c64220 */ /* 0x008fc60000410000 */
[----:B------:R-:W-:Y:S02]  /*3950*/  @P4 PRMT R120, R120, 0x5410, R196 ;  /* 0x0000541078784816 */ /* 0x000fe400000000c4 */
[----:B------:R-:W-:Y:S02]  /*3960*/  @P4 SHF.L.U32 R196, R145, 0x10, RZ ;  /* 0x0000001091c44819 */ /* 0x000fe400000006ff */
[----:B------:R-:W-:-:S03]  /*3970*/  @P4 F2FP.BF16.F32.PACK_AB R198, RZ, R198 ;  /* 0x000000c6ffc6423e */ /* 0x000fc600000010ff */
[----:B------:R-:W-:Y:S01]  /*3980*/  @P4 FFMA.FTZ R86, R197, R196, R86 ;  /* 0x000000c4c5564223 */ /* 0x000fe20000010056 */
[----:B------:R-:W-:-:S04]  /*3990*/  @P4 PRMT R196, R146, 0x7632, R196 ;  /* 0x0000763292c44816 */ /* 0x000fc800000000c4 */
[----:B------:R-:W-:Y:S02]  /*39a0*/  @P4 SHF.L.U32 R239, R196, 0x10, RZ ;  /* 0x00000010c4ef4819 */ /* 0x000fe400000006ff */
[----:B------:R-:W-:Y:S01]  /*39b0*/  @!P5 FSEL R196, R40, RZ, P3 ;  /* 0x000000ff28c4d208 */ /* 0x000fe20001800000 */
[----:B0-----:R-:W-:Y:S06]  /*39c0*/  @!P5 BRA `(.L_x_7533) ;  /* 0x000000000028d947 */ /* 0x001fec0003800000 */
        /* <DEDUP_REMOVED lines=10> */
.L_x_7533:
[----:B------:R-:W-:Y:S05]  /*3a70*/  BSYNC B1 ;  /* 0x0000000000017941 */ /* 0x000fea0003800000 */
.L_x_7532:
        /* <DEDUP_REMOVED lines=13> */
.L_x_7535:
[----:B------:R-:W-:Y:S05]  /*3b50*/  BSYNC B1 ;  /* 0x0000000000017941 */ /* 0x000fea0003800000 */
.L_x_7534:
[----:B------:R-:W2:Y:S04]  /*3b60*/  LDL R241, [R1+0xb4] ;  /* 0x0000b40001f17983 */ /* 0x000ea80000100800 */
[----:B------:R-:W3:Y:S01]  /*3b70*/  LDL R243, [R1+0xb0] ;  /* 0x0000b00001f37983 */ /* 0x000ee20000100800 */
[----:B------:R-:W-:Y:S01]  /*3b80*/  @P4 PRMT R121, R198, 0x7610, R121 ;  /* 0x00007610c6794816 */ /* 0x000fe20000000079 */
[----:B------:R-:W-:-:S03]  /*3b90*/  @P4 FMUL.FTZ R198, R196, R216 ;  /* 0x000000d8c4c64220 */ /* 0x000fc60000410000 */
[----:B------:R-:W-:Y:S02]  /*3ba0*/  @P4 PRMT R121, R121, 0x5410, R199 ;  /* 0x0000541079794816 */ /* 0x000fe400000000c7 */
[----:B------:R-:W-:Y:S01]  /*3bb0*/  @P4 SHF.L.U32 R199, R146, 0x10, RZ ;  /* 0x0000001092c74819 */ /* 0x000fe200000006ff */
[----:B------:R-:W-:-:S04]  /*3bc0*/  @P4 FMUL.FTZ R217, R197, R217 ;  /* 0x000000d9c5d94220 */ /* 0x000fc80000410000 */
[----:B------:R-:W-:Y:S01]  /*3bd0*/  @P4 FFMA.FTZ R80, R198, R199, R80 ;  /* 0x000000c7c6504223 */ /* 0x000fe20000010050 */
[C---:B------:R-:W-:Y:S01]  /*3be0*/  @!P5 ISETP.NE.U32.AND P3, PT, R3.reuse, RZ, PT ;  /* 0x000000ff0300d20c */ /* 0x040fe20003f65070 */
[----:B------:R-:W-:Y:S01]  /*3bf0*/  BSSY B1, `(.L_x_7536) ;  /* 0x0000018000017945 */ /* 0x000fe20003800000 */
[----:B------:R-:W-:Y:S02]  /*3c00*/  @!P5 ISETP.NE.U32.AND P2, PT, R3, RZ, PT ;  /* 0x000000ff0300d20c */ /* 0x000fe40003f45070 */
[C---:B------:R-:W-:Y:S01]  /*3c10*/  @!P5 ISETP.NE.AND.EX P3, PT, R2.reuse, RZ, PT, P3 ;  /* 0x000000ff0200d20c */ /* 0x040fe20003f65330 */
[----:B------:R-:W-:Y:S01]  /*3c20*/  @P4 FFMA.FTZ R81, R217, R239, R81 ;  /* 0x000000efd9514223 */ /* 0x000fe20000010051 */
[----:B------:R-:W-:Y:S02]  /*3c30*/  @!P5 ISETP.NE.AND.EX P2, PT, R2, RZ, PT, P2 ;  /* 0x000000ff0200d20c */ /* 0x000fe40003f45320 */
[----:B------:R-:W-:Y:S02]  /*3c40*/  SEL R196, R196, R172, P0 ;  /* 0x000000acc4c47207 */ /* 0x000fe40000000000 */
[----:B------:R-:W-:Y:S01]  /*3c50*/  SEL R197, R197, R173, P0 ;  /* 0x000000adc5c57207 */ /* 0x000fe20000000000 */
[----:B--2---:R-:W-:-:S02]  /*3c60*/  @P4 FMUL.FTZ R199, R241, R217 ;  /* 0x000000d9f1c74220 */ /* 0x004fc40000410000 */
[----:B------:R-:W0:Y:S01]  /*3c70*/  @P4 LDC R241, c[0x0][0x29c] ;  /* 0x0000a700fff14b82 */ /* 0x000e220000000800 */
[----:B---3--:R-:W-:Y:S02]  /*3c80*/  @P4 FMUL.FTZ R198, R243, R198 ;  /* 0x000000c6f3c64220 */ /* 0x008fe40000410000 */
[----:B------:R-:W-:Y:S02]  /*3c90*/  @P4 F2FP.BF16.F32.PACK_AB R239, RZ, R199 ;  /* 0x000000c7ffef423e */ /* 0x000fe400000010ff */
[----:B------:R-:W-:Y:S02]  /*3ca0*/  @!P5 FSEL R217, R42, RZ, P3 ;  /* 0x000000ff2ad9d208 */ /* 0x000fe40001800000 */
[----:B------:R-:W-:Y:S01]  /*3cb0*/  @P4 F2FP.BF16.F32.PACK_AB R240, RZ, R198 ;  /* 0x000000c6fff0423e */ /* 0x000fe200000010ff */
        /* <DEDUP_REMOVED lines=11> */
.L_x_7537:
[----:B------:R-:W-:Y:S05]  /*3d70*/  BSYNC B1 ;  /* 0x0000000000017941 */ /* 0x000fea0003800000 */
.L_x_7536:
        /* <DEDUP_REMOVED lines=13> */
.L_x_7539:
[----:B------:R-:W-:Y:S05]  /*3e50*/  BSYNC B1 ;  /* 0x0000000000017941 */ /* 0x000fea0003800000 */
.L_x_7538:
[----:B------:R-:W2:Y:S04]  /*3e60*/  LDL R244, [R1+0xb8] ;  /* 0x0000b80001f47983 */ /* 0x000ea80000100800 */
[----:B------:R-:W3:Y:S01]  /*3e70*/  LDL R243, [R1+0xbc] ;  /* 0x0000bc0001f37983 */ /* 0x000ee20000100800 */
[----:B------:R-:W-:Y:S02]  /*3e80*/  SEL R198, R217, R174, P0 ;  /* 0x000000aed9c67207 */ /* 0x000fe40000000000 */
[----:B------:R-:W-:Y:S02]  /*3e90*/  SEL R199, R216, R175, P0 ;  /* 0x000000afd8c77207 */ /* 0x000fe40000000000 */
[----:B------:R-:W-:-:S03]  /*3ea0*/  @P4 PRMT R122, R240, 0x7610, R122 ;  /* 0x00007610f07a4816 */ /* 0x000fc6000000007a */
[----:B------:R1:W-:Y:S01]  /*3eb0*/  @P1 STG.E.128 desc[UR4][R212.64+0x10], R196 ;  /* 0x000010c4d4001986 */ /* 0x0003e2000c101d04 */
[----:B------:R-:W-:Y:S01]  /*3ec0*/  @P4 PRMT R122, R122, 0x5410, R239 ;  /* 0x000054107a7a4816 */ /* 0x000fe200000000ef */
[----:B-1----:R-:W1:Y:S01]  /*3ed0*/  @P4 LDC R196, c[0x0][0x29c] ;  /* 0x0000a700ffc44b82 */ /* 0x002e620000000800 */
[----:B0-----:R-:W-:-:S07]  /*3ee0*/  @P4 FMUL.FTZ R213, R217, R241 ;  /* 0x000000f1d9d54220 */ /* 0x001fce0000410000 */
[----:B------:R-:W0:Y:S01]  /*3ef0*/  @P4 LDC.64 R198, c[0x0][0x2f8] ;  /* 0x0000be00ffc64b82 */ /* 0x000e220000000a00 */
[----:B-1----:R-:W-:-:S07]  /*3f00*/  @P4 FMUL.FTZ R212, R216, R196 ;  /* 0x000000c4d8d44220 */ /* 0x002fce0000410000 */
[----:B------:R-:W1:Y:S01]  /*3f10*/  @P4 LDC.64 R196, c[0x0][0x220] ;  /* 0x00008800ffc44b82 */ /* 0x000e620000000a00 */
[----:B0-----:R-:W-:Y:S01]  /*3f20*/  @P4 IMAD.WIDE.U32 R198, R214, 0x10, R198 ;  /* 0x00000010d6c64825 */ /* 0x001fe200078e00c6 */
[C---:B------:R-:W-:Y:S01]  /*3f30*/  @!P5 ISETP.NE.U32.AND P3, PT, R3.reuse, RZ, PT ;  /* 0x000000ff0300d20c */ /* 0x040fe20003f65070 */
[----:B------:R-:W-:Y:S01]  /*3f40*/  BSSY B1, `(.L_x_7540) ;  /* 0x0000021000017945 */ /* 0x000fe20003800000 */
[----:B------:R-:W-:Y:S02]  /*3f50*/  @!P5 ISETP.NE.U32.AND P2, PT, R3, RZ, PT ;  /* 0x000000ff0300d20c */ /* 0x000fe40003f45070 */
[C---:B------:R-:W-:Y:S02]  /*3f60*/  @!P5 ISETP.NE.AND.EX P3, PT, R2.reuse, RZ, PT, P3 ;  /* 0x000000ff0200d20c */ /* 0x040fe40003f65330 */
[----:B------:R-:W-:Y:S01]  /*3f70*/  @!P5 ISETP.NE.AND.EX P2, PT, R2, RZ, PT, P2 ;  /* 0x000000ff0200d20c */ /* 0x000fe20003f45320 */
[----:B--2---:R-:W-:Y:S01]  /*3f80*/  @P4 FMUL.FTZ R217, R244, R213 ;  /* 0x000000d5f4d94220 */ /* 0x004fe20000410000 */
[----:B---3--:R-:W-:-:S04]  /*3f90*/  @P4 FMUL.FTZ R216, R243, R212 ;  /* 0x000000d4f3d84220 */ /* 0x008fc80000410000 */
[----:B------:R-:W-:Y:S02]  /*3fa0*/  @P4 F2FP.BF16.F32.PACK_AB R217, RZ, R217 ;  /* 0x000000d9ffd9423e */ /* 0x000fe400000010ff */
[----:B------:R-:W-:Y:S02]  /*3fb0*/  @P4 F2FP.BF16.F32.PACK_AB R216, RZ, R216 ;  /* 0x000000d8ffd8423e */ /* 0x000fe400000010ff */
[----:B------:R-:W-:-:S04]  /*3fc0*/  @P4 PRMT R123, R217, 0x7610, R123 ;  /* 0x00007610d97b4816 */ /* 0x000fc8000000007b */
[----:B------:R-:W-:Y:S02]  /*3fd0*/  @P4 PRMT R123, R123, 0x5410, R216 ;  /* 0x000054107b7b4816 */ /* 0x000fe400000000d8 */
[----:B------:R-:W-:-:S03]  /*3fe0*/  IADD3 R216, R214, 0x20, RZ ;  /* 0x00000020d6d87810 */ /* 0x000fc60007ffe0ff */
[----:B------:R0:W-:Y:S02]  /*3ff0*/  @P4 STG.E.128 desc[UR4][R198.64], R120 ;  /* 0x00000078c6004986 */ /* 0x0001e4000c101d04 */
[----:B-1----:R-:W-:Y:S01]  /*4000*/  @P4 IMAD.WIDE.U32 R196, R216, 0x10, R196 ;  /* 0x00000010d8c44825 */ /* 0x002fe200078e00c4 */
[----:B0-----:R-:W-:Y:S01]  /*4010*/  @P4 SHF.L.U32 R198, R147, 0x10, RZ ;  /* 0x0000001093c64819 */ /* 0x001fe200000006ff */
[----:B------:R-:W0:Y:S04]  /*4020*/  @P4 LDC R199, c[0x0][0x29c] ;  /* 0x0000a700ffc74b82 */ /* 0x000e280000000800 */
[----:B------:R-:W-:Y:S01]  /*4030*/  @P4 FFMA.FTZ R82, R213, R198, R82 ;  /* 0x000000c6d5524223 */ /* 0x000fe20000010052 */
[----:B------:R-:W-:Y:S02]  /*4040*/  @P4 PRMT R198, R147, 0x7632, R198 ;  /* 0x0000763293c64816 */ /* 0x000fe400000000c6 */
[----:B------:R1:W5:Y:S02]  /*4050*/  @P4 LDG.E.128 R144, desc[UR4][R196.64] ;  /* 0x00000004c4904981 */ /* 0x000364000c1e1d00 */
[----:B------:R-:W-:-:S05]  /*4060*/  @P4 SHF.L.U32 R198, R198, 0x10, RZ ;  /* 0x00000010c6c64819 */ /* 0x000fca00000006ff */
[----:B------:R-:W-:Y:S02]  /*4070*/  @P4 FFMA.FTZ R83, R212, R198, R83 ;  /* 0x000000c6d4534223 */ /* 0x000fe40000010053 */
[----:B------:R-:W2:Y:S01]  /*4080*/  @P4 LDC R198, c[0x0][0x29c] ;  /* 0x0000a700ffc64b82 */ /* 0x000ea20000000800 */
[----:B-1----:R-:W-:Y:S01]  /*4090*/  @!P5 FSEL R196, R36, RZ, P3 ;  /* 0x000000ff24c4d208 */ /* 0x002fe20001800000 */
[----:B------:R-:W-:Y:S06]  /*40a0*/  @!P5 BRA `(.L_x_7541) ;  /* 0x000000000028d947 */ /* 0x000fec0003800000 */
        /* <DEDUP_REMOVED lines=10> */
.L_x_7541:
[----:B------:R-:W-:Y:S05]  /*4150*/  BSYNC B1 ;  /* 0x0000000000017941 */ /* 0x000fea0003800000 */
.L_x_7540:
[----:B------:R-:W-:Y:S01]  /*4160*/  BSSY B1, `(.L_x_7542) ;  /* 0x000000e000017945 */ /* 0x000fe20003800000 */
[----:B-----5:R-:W-:Y:S02]  /*4170*/  @P4 PRMT R212, R144, 0x7632, R212 ;  /* 0x0000763290d44816 */ /* 0x020fe400000000d4 */
[----:B------:R-:W-:Y:S01]  /*4180*/  @!P5 FSEL R197, R37, RZ, P2 ;  /* 0x000000ff25c5d208 */ /* 0x000fe20001000000 */
        /* <DEDUP_REMOVED lines=11> */
.L_x_7543:
[----:B------:R-:W-:Y:S05]  /*4240*/  BSYNC B1 ;  /* 0x0000000000017941 */ /* 0x000fea0003800000 */
.L_x_7542:
[----:B------:R-:W3:Y:S01]  /*4250*/  LDL R217, [R1+0x104] ;  /* 0x0001040001d97983 */ /* 0x000ee20000100800 */
[----:B------:R-:W1:Y:S03]  /*4260*/  @P4 LDC R241, c[0x0][0x29c] ;  /* 0x0000a700fff14b82 */ /* 0x000e660000000800 */
[----:B------:R-:W4:Y:S01]  /*4270*/  LDL R239, [R1+0x100] ;  /* 0x0001000001ef7983 */ /* 0x000f220000100800 */
[----:B------:R-:W-:-:S04]  /*4280*/  @P4 SHF.L.U32 R212, R212, 0x10, RZ ;  /* 0x00000010d4d44819 */ /* 0x000fc800000006ff */
[----:B------:R-:W1:Y:S01]  /*4290*/  @P4 LDC R240, c[0x0][0x29c] ;  /* 0x0000a700fff04b82 */ /* 0x000e620000000800 */
[----:B--2---:R-:W-:Y:S01]  /*42a0*/  @P4 FMUL.FTZ R198, R197, R198 ;  /* 0x000000c6c5c64220 */ /* 0x004fe20000410000 */
[----:B0-----:R-:W-:-:S03]  /*42b0*/  @P4 FMUL.FTZ R199, R196, R199 ;  /* 0x000000c7c4c74220 */ /* 0x001fc60000410000 */
[----:B------:R-:W-:Y:S01]  /*42c0*/  @P4 FFMA.FTZ R77, R198, R212, R77 ;  /* 0x000000d4c64d4223 */ /* 0x000fe2000001004d */
[----:B------:R-:W-:Y:S02]  /*42d0*/  @P4 SHF.L.U32 R212, R144, 0x10, RZ ;  /* 0x0000001090d44819 */ /* 0x000fe400000006ff */
[----:B------:R-:W-:-:S03]  /*42e0*/  @!P5 ISETP.NE.U32.AND P3, PT, R3, RZ, PT ;  /* 0x000000ff0300d20c */ /* 0x000fc60003f65070 */
[-C--:B------:R-:W-:Y:S01]  /*42f0*/  @P4 FFMA.FTZ R76, R212, R199.reuse, R76 ;  /* 0x000000c7d44c4223 */ /* 0x080fe2000001004c */
[----:B------:R-:W-:Y:S01]  /*4300*/  @!P5 ISETP.NE.U32.AND P2, PT, R3, RZ, PT ;  /* 0x000000ff0300d20c */ /* 0x000fe20003f45070 */
[----:B------:R-:W-:Y:S01]  /*4310*/  BSSY B1, `(.L_x_7544) ;  /* 0x0000013000017945 */ /* 0x000fe20003800000 */
[C---:B------:R-:W-:Y:S02]  /*4320*/  @!P5 ISETP.NE.AND.EX P3, PT, R2.reuse, RZ, PT, P3 ;  /* 0x000000ff0200d20c */ /* 0x040fe40003f65330 */
[----:B------:R-:W-:Y:S01]  /*4330*/  @!P5 ISETP.NE.AND.EX P2, PT, R2, RZ, PT, P2 ;  /* 0x000000ff0200d20c */ /* 0x000fe20003f45320 */
[----:B---3--:R-:W-:Y:S01]  /*4340*/  @P4 FMUL.FTZ R198, R217, R198 ;  /* 0x000000c6d9c64220 */ /* 0x008fe20000410000 */
[----:B----4-:R-:W-:-:S04]  /*4350*/  @P4 FMUL.FTZ R199, R239, R199 ;  /* 0x000000c7efc74220 */ /* 0x010fc80000410000 */
[----:B------:R-:W-:Y:S02]  /*4360*/  @P4 F2FP.BF16.F32.PACK_AB R212, RZ, R198 ;  /* 0x000000c6ffd4423e */ /* 0x000fe400000010ff */
[----:B------:R-:W-:Y:S02]  /*4370*/  @!P5 FSEL R198, R38, RZ, P3 ;  /* 0x000000ff26c6d208 */ /* 0x000fe40001800000 */
[----:B------:R-:W-:Y:S01]  /*4380*/  @P4 F2FP.BF16.F32.PACK_AB R213, RZ, R199 ;  /* 0x000000c7ffd5423e */ /* 0x000fe200000010ff */
[----:B-1----:R-:W-:Y:S06]  /*4390*/  @!P5 BRA `(.L_x_7545) ;  /* 0x000000000028d947 */ /* 0x002fec0003800000 */
[----:B------:R-:W2:Y:S04]  /*43a0*/  LDL R239, [R1+0x54] ;  /* 0x0000540001ef7983 */ /* 0x000ea80000100800 */
[----:B------:R-:W3:Y:S01]  /*43b0*/  LDL R217, [R1] ;  /* 0x0000000001d97983 */ /* 0x000ee20000100800 */
        /* <DEDUP_REMOVED lines=8> */
.L_x_7545:
[----:B------:R-:W-:Y:S05]  /*4440*/  BSYNC B1 ;  /* 0x0000000000017941 */ /* 0x000fea0003800000 */
.L_x_7544:
        /* <DEDUP_REMOVED lines=13> */
.L_x_7547:
[----:B------:R-:W-:Y:S05]  /*4520*/  BSYNC B1 ;  /* 0x0000000000017941 */ /* 0x000fea0003800000 */
.L_x_7546:
[----:B------:R-:W2:Y:S04]  /*4530*/  LDL R244, [R1+0x108] ;  /* 0x0001080001f47983 */ /* 0x000ea80000100800 */
[----:B------:R-:W3:Y:S01]  /*4540*/  LDL R243, [R1+0x10c] ;  /* 0x00010c0001f37983 */ /* 0x000ee20000100800 */
[----:B------:R-:W-:Y:S01]  /*4550*/  @P4 PRMT R120, R213, 0x7610, R120 ;  /* 0x00007610d5784816 */ /* 0x000fe20000000078 */
[----:B------:R-:W-:Y:S01]  /*4560*/  @P4 IMAD.U32 R213, R145, 0x10000, RZ ;  /* 0x0001000091d54824 */ /* 0x000fe200078e00ff */
[----:B------:R-:W-:Y:S01]  /*4570*/  @P4 SHF.L.U32 R239, R217, 0x10, RZ ;  /* 0x00000010d9ef4819 */ /* 0x000fe200000006ff */
[----:B------:R-:W-:Y:S01]  /*4580*/  @P4 FMUL.FTZ R217, R199, R240 ;  /* 0x000000f0c7d94220 */ /* 0x000fe20000410000 */
[----:B------:R-:W-:Y:S01]  /*4590*/  @P4 PRMT R120, R120, 0x5410, R212 ;  /* 0x0000541078784816 */ /* 0x000fe200000000d4 */
[----:B------:R-:W-:Y:S01]  /*45a0*/  @P4 FMUL.FTZ R212, R198, R241 ;  /* 0x000000f1c6d44220 */ /* 0x000fe20000410000 */
[----:B------:R-:W0:Y:S01]  /*45b0*/  @P4 LDC R240, c[0x0][0x29c] ;  /* 0x0000a700fff04b82 */ /* 0x000e220000000800 */
[----:B------:R-:W-:Y:S01]  /*45c0*/  @!P5 ISETP.NE.U32.AND P3, PT, R3, RZ, PT ;  /* 0x000000ff0300d20c */ /* 0x000fe20003f65070 */
[----:B------:R-:W-:Y:S01]  /*45d0*/  @P4 FFMA.FTZ R79, R217, R239, R79 ;  /* 0x000000efd94f4223 */ /* 0x000fe2000001004f */
[----:B------:R-:W-:Y:S01]  /*45e0*/  @P4 FFMA.FTZ R78, R213, R212, R78 ;  /* 0x000000d4d54e4223 */ /* 0x000fe2000001004e */
[----:B------:R-:W-:Y:S01]  /*45f0*/  @!P5 ISETP.NE.U32.AND P2, PT, R3, RZ, PT ;  /* 0x000000ff0300d20c */ /* 0x000fe20003f45070 */
[----:B------:R-:W-:Y:S01]  /*4600*/  BSSY B1, `(.L_x_7548) ;  /* 0x0000015000017945 */ /* 0x000fe20003800000 */
[----:B------:R-:W-:-:S02]  /*4610*/  @!P5 ISETP.NE.AND.EX P3, PT, R2, RZ, PT, P3 ;  /* 0x000000ff0200d20c */ /* 0x000fc40003f65330 */
[----:B------:R-:W1:Y:S01]  /*4620*/  @P4 LDC R241, c[0x0][0x29c] ;  /* 0x0000a700fff14b82 */ /* 0x000e620000000800 */
[----:B------:R-:W-:Y:S01]  /*4630*/  @!P5 ISETP.NE.AND.EX P2, PT, R2, RZ, PT, P2 ;  /* 0x000000ff0200d20c */ /* 0x000fe20003f45320 */
[----:B--2---:R-:W-:Y:S01]  /*4640*/  @P4 FMUL.FTZ R212, R244, R212 ;  /* 0x000000d4f4d44220 */ /* 0x004fe20000410000 */
[----:B------:R-:W-:Y:S01]  /*4650*/  @!P5 FSEL R244, R32, RZ, P3 ;  /* 0x000000ff20f4d208 */ /* 0x000fe20001800000 */
[----:B---3--:R-:W-:-:S03]  /*4660*/  @P4 FMUL.FTZ R213, R243, R217 ;  /* 0x000000d9f3d54220 */ /* 0x008fc60000410000 */
[----:B------:R-:W-:Y:S02]  /*4670*/  @P4 F2FP.BF16.F32.PACK_AB R217, RZ, R212 ;  /* 0x000000d4ffd9423e */ /* 0x000fe400000010ff */
[----:B------:R-:W-:Y:S02]  /*4680*/  @P4 PRMT R212, R146, 0x7632, R212 ;  /* 0x0000763292d44816 */ /* 0x000fe400000000d4 */
[----:B------:R-:W-:Y:S02]  /*4690*/  @P4 F2FP.BF16.F32.PACK_AB R213, RZ, R213 ;  /* 0x000000d5ffd5423e */ /* 0x000fe400000010ff */
[----:B------:R-:W-:Y:S01]  /*46a0*/  @P4 SHF.L.U32 R239, R212, 0x10, RZ ;  /* 0x00000010d4ef4819 */ /* 0x000fe200000006ff */
[----:B01----:R-:W-:Y:S06]  /*46b0*/  @!P5 BRA `(.L_x_7549) ;  /* 0x000000000024d947 */ /* 0x003fec0003800000 */
        /* <DEDUP_REMOVED lines=9> */
.L_x_7549:
[----:B------:R-:W-:Y:S05]  /*4750*/  BSYNC B1 ;  /* 0x0000000000017941 */ /* 0x000fea0003800000 */
.L_x_7548:
        /* <DEDUP_REMOVED lines=12> */
.L_x_7551:
[----:B------:R-:W-:Y:S05]  /*4820*/  BSYNC B1 ;  /* 0x0000000000017941 */ /* 0x000fea0003800000 */
.L_x_7550:
[----:B------:R-:W2:Y:S04]  /*4830*/  LDL R245, [R1+0xa4] ;  /* 0x0000a40001f57983 */ /* 0x000ea80000100800 */
[----:B------:R-:W3:Y:S01]  /*4840*/  LDL R247, [R1+0xa0] ;  /* 0x0000a00001f77983 */ /* 0x000ee20000100800 */
[----:B------:R-:W-:Y:S01]  /*4850*/  @P4 PRMT R121, R217, 0x7610, R121 ;  /* 0x00007610d9794816 */ /* 0x000fe20000000079 */
[----:B------:R-:W-:Y:S01]  /*4860*/  @P4 FMUL.FTZ R212, R243, R240 ;  /* 0x000000f0f3d44220 */ /* 0x000fe20000410000 */
[----:B------:R-:W-:Y:S02]  /*4870*/  @P4 SHF.L.U32 R217, R146, 0x10, RZ ;  /* 0x0000001092d94819 */ /* 0x000fe400000006ff */
[----:B------:R-:W-:Y:S01]  /*4880*/  @P4 PRMT R121, R121, 0x5410, R213 ;  /* 0x0000541079794816 */ /* 0x000fe200000000d5 */
[----:B------:R-:W-:Y:S01]  /*4890*/  @P4 FMUL.FTZ R213, R244, R241 ;  /* 0x000000f1f4d54220 */ /* 0x000fe20000410000 */
[----:B------:R-:W-:-:S03]  /*48a0*/  @P4 FFMA.FTZ R73, R212, R239, R73 ;  /* 0x000000efd4494223 */ /* 0x000fc60000010049 */
[----:B------:R-:W-:Y:S02]  /*48b0*/  @P4 FFMA.FTZ R72, R217, R213, R72 ;  /* 0x000000d5d9484223 */ /* 0x000fe40000010048 */
[----:B------:R-:W0:Y:S01]  /*48c0*/  @P4 LDC R217, c[0x0][0x29c] ;  /* 0x0000a700ffd94b82 */ /* 0x000e220000000800 */
[C---:B------:R-:W-:Y:S01]  /*48d0*/  @!P5 ISETP.NE.U32.AND P3, PT, R3.reuse, RZ, PT ;  /* 0x000000ff0300d20c */ /* 0x040fe20003f65070 */
[----:B------:R-:W-:Y:S01]  /*48e0*/  BSSY B1, `(.L_x_7552) ;  /* 0x0000016000017945 */ /* 0x000fe20003800000 */
[----:B------:R-:W-:Y:S02]  /*48f0*/  @!P5 ISETP.NE.U32.AND P2, PT, R3, RZ, PT ;  /* 0x000000ff0300d20c */ /* 0x000fe40003f45070 */
[C---:B------:R-:W-:Y:S02]  /*4900*/  @!P5 ISETP.NE.AND.EX P3, PT, R2.reuse, RZ, PT, P3 ;  /* 0x000000ff0200d20c */ /* 0x040fe40003f65330 */
[----:B------:R-:W-:Y:S02]  /*4910*/  @!P5 ISETP.NE.AND.EX P2, PT, R2, RZ, PT, P2 ;  /* 0x000000ff0200d20c */ /* 0x000fe40003f45320 */
[----:B------:R-:W-:Y:S01]  /*4920*/  @!P5 FSEL R241, R34, RZ, P3 ;  /* 0x000000ff22f1d208 */ /* 0x000fe20001800000 */
[----:B--2---:R-:W-:-:S02]  /*4930*/  @P4 FMUL.FTZ R212, R245, R212 ;  /* 0x000000d4f5d44220 */ /* 0x004fc40000410000 */
[----:B------:R-:W1:Y:S01]  /*4940*/  @P4 LDC R245, c[0x0][0x29c] ;  /* 0x0000a700fff54b82 */ /* 0x000e620000000800 */
[----:B---3--:R-:W-:Y:S02]  /*4950*/  @P4 FMUL.FTZ R213, R247, R213 ;  /* 0x000000d5f7d54220 */ /* 0x008fe40000410000 */
[----:B------:R-:W-:-:S03]  /*4960*/  @P4 F2FP.BF16.F32.PACK_AB R212, RZ, R212 ;  /* 0x000000d4ffd4423e */ /* 0x000fc600000010ff */
[----:B------:R-:W-:-:S04]  /*4970*/  @P4 F2FP.BF16.F32.PACK_AB R213, RZ, R213 ;  /* 0x000000d5ffd5423e */ /* 0x000fc800000010ff */
[----:B------:R-:W-:-:S04]  /*4980*/  @P4 PRMT R122, R213, 0x7610, R122 ;  /* 0x00007610d57a4816 */ /* 0x000fc8000000007a */
[----:B------:R-:W-:Y:S01]  /*4990*/  @P4 PRMT R122, R122, 0x5410, R212 ;  /* 0x000054107a7a4816 */ /* 0x000fe200000000d4 */
[----:B0-----:R-:W-:Y:S06]  /*49a0*/  @!P5 BRA `(.L_x_7553) ;  /* 0x000000000024d947 */ /* 0x001fec0003800000 */
        /* <DEDUP_REMOVED lines=9> */
.L_x_7553:
[----:B------:R-:W-:Y:S05]  /*4a40*/  BSYNC B1 ;  /* 0x0000000000017941 */ /* 0x000fea0003800000 */
.L_x_7552:
[----:B------:R-:W-:Y:S01]  /*4a50*/  BSSY B1, `(.L_x_7554) ;  /* 0x000000d000017945 */ /* 0x000fe20003800000 */
[----:B------:R-:W-:Y:S01]  /*4a60*/  @P4 FMUL.FTZ R239, R241, R217 ;  /* 0x000000d9f1ef4220 */ /* 0x000fe20000410000 */
        /* <DEDUP_REMOVED lines=11> */
.L_x_7555:
[----:B------:R-:W-:Y:S05]  /*4b20*/  BSYNC B1 ;  /* 0x0000000000017941 */ /* 0x000fea0003800000 */
.L_x_7554:
[----:B------:R-:W2:Y:S04]  /*4b30*/  LDL R212, [R1+0xa8] ;  /* 0x0000a80001d47983 */ /* 0x000ea80000100800 */
[----:B------:R-:W3:Y:S01]  /*4b40*/  LDL R213, [R1+0xac] ;  /* 0x0000ac0001d57983 */ /* 0x000ee20000100800 */
[----:B-1----:R-:W-:Y:S01]  /*4b50*/  @P4 FMUL.FTZ R217, R240, R245 ;  /* 0x000000f5f0d94220 */ /* 0x002fe20000410000 */
[----:B------:R-:W-:Y:S02]  /*4b60*/  SEL R196, R196, R132, P0 ;  /* 0x00000084c4c47207 */ /* 0x000fe40000000000 */
[----:B------:R-:W-:Y:S02]  /*4b70*/  SEL R197, R197, R133, P0 ;  /* 0x00000085c5c57207 */ /* 0x000fe40000000000 */
[----:B------:R-:W-:-:S02]  /*4b80*/  SEL R198, R198, R134, P0 ;  /* 0x00000086c6c67207 */ /* 0x000fc40000000000 */
[----:B------:R-:W-:Y:S02]  /*4b90*/  SEL R199, R199, R135, P0 ;  /* 0x00000087c7c77207 */ /* 0x000fe40000000000 */
        /* <DEDUP_REMOVED lines=9> */
[----:B------:R-:W0:Y:S01]  /*4c30*/  @P1 LDC.64 R212, c[0x0][0x308] ;  /* 0x0000c200ffd41b82 */ /* 0x000e220000000a00 */
[----:B------:R-:W-:-:S04]  /*4c40*/  @P4 PRMT R123, R246, 0x7610, R123 ;  /* 0x00007610f67b4816 */ /* 0x000fc8000000007b */
[----:B------:R-:W-:Y:S01]  /*4c50*/  @P4 PRMT R123, R123, 0x5410, R245 ;  /* 0x000054107b7b4816 */ /* 0x000fe200000000f5 */
[----:B0-----:R-:W-:Y:S02]  /*4c60*/  @P1 IMAD.WIDE.U32 R212, R249, 0x20, R212 ;  /* 0x00000020f9d41825 */ /* 0x001fe400078e00d4 */
[----:B------:R-:W0:Y:S03]  /*4c70*/  LDC.U8 R249, c[0x0][0x2a0] ;  /* 0x0000a800fff97b82 */ /* 0x000e260000000000 */
[----:B------:R1:W-:Y:S02]  /*4c80*/  @P1 STG.E.128 desc[UR4][R212.64], R196 ;  /* 0x000000c4d4001986 */ /* 0x0003e4000c101d04 */
[----:B-1----:R-:W-:Y:S02]  /*4c90*/  SEL R196, R244, R172, P0 ;  /* 0x000000acf4c47207 */ /* 0x002fe40000000000 */
[----:B------:R-:W-:-:S02]  /*4ca0*/  SEL R197, R243, R173, P0 ;  /* 0x000000adf3c57207 */ /* 0x000fc40000000000 */
[----:B------:R-:W-:Y:S02]  /*4cb0*/  SEL R198, R241, R174, P0 ;  /* 0x000000aef1c67207 */ /* 0x000fe40000000000 */
[----:B------:R-:W-:Y:S02]  /*4cc0*/  SEL R199, R240, R175, P0 ;  /* 0x000000aff0c77207 */ /* 0x000fe40000000000 */
[----:B------:R-:W-:-:S03]  /*4cd0*/  IADD3 R241, R214, 0x40, RZ ;  /* 0x00000040d6f17810 */ /* 0x000fc60007ffe0ff */
[----:B------:R1:W-:Y:S02]  /*4ce0*/  @P1 STG.E.128 desc[UR4][R212.64+0x10], R196 ;  /* 0x000010c4d4001986 */ /* 0x0003e4000c101d04 */
[----:B-1----:R-:W1:Y:S08]  /*4cf0*/  @P4 LDC.64 R198, c[0x0][0x2f8] ;  /* 0x0000be00ffc64b82 */ /* 0x002e700000000a00 */
[----:B------:R-:W2:Y:S01]  /*4d00*/  @P4 LDC.64 R196, c[0x0][0x220] ;  /* 0x00008800ffc44b82 */ /* 0x000ea20000000a00 */
[----:B-1----:R-:W-:-:S05]  /*4d10*/  @P4 IMAD.WIDE.U32 R198, R216, 0x10, R198 ;  /* 0x00000010d8c64825 */ /* 0x002fca00078e00c6 */
[----:B------:R1:W-:Y:S01]  /*4d20*/  @P4 STG.E.128 desc[UR4][R198.64], R120 ;  /* 0x00000078c6004986 */ /* 0x0003e2000c101d04 */
[----:B--2---:R-:W-:Y:S01]  /*4d30*/  @P4 IMAD.WIDE.U32 R196, R241, 0x10, R196 ;  /* 0x00000010f1c44825 */ /* 0x004fe200078e00c4 */
[C---:B-1----:R-:W-:Y:S01]  /*4d40*/  @P4 SHF.L.U32 R198, R147.reuse, 0x10, RZ ;  /* 0x0000001093c64819 */ /* 0x042fe200000006ff */
[----:B------:R-:W1:Y:S04]  /*4d50*/  @P4 LDC R199, c[0x0][0x29c] ;  /* 0x0000a700ffc74b82 */ /* 0x000e680000000800 */
[----:B------:R-:W-:Y:S01]  /*4d60*/  @P4 FFMA.FTZ R74, R198, R239, R74 ;  /* 0x000000efc64a4223 */ /* 0x000fe2000001004a */
[----:B------:R-:W-:Y:S02]  /*4d70*/  @P4 PRMT R198, R147, 0x7632, R198 ;  /* 0x0000763293c64816 */ /* 0x000fe400000000c6 */
[----:B------:R2:W5:Y:S02]  /*4d80*/  @P4 LDG.E.128 R144, desc[UR4][R196.64] ;  /* 0x00000004c4904981 */ /* 0x000564000c1e1d00 */
[----:B------:R-:W-:-:S05]  /*4d90*/  @P4 SHF.L.U32 R198, R198, 0x10, RZ ;  /* 0x00000010c6c64819 */ /* 0x000fca00000006ff */
[----:B------:R-:W-:Y:S02]  /*4da0*/  @P4 FFMA.FTZ R75, R217, R198, R75 ;  /* 0x000000c6d94b4223 */ /* 0x000fe4000001004b */
[----:B------:R-:W3:Y:S01]  /*4db0*/  @P4 LDC R198, c[0x0][0x29c] ;  /* 0x0000a700ffc64b82 */ /* 0x000ee20000000800 */
[----:B--2---:R-:W-:Y:S01]  /*4dc0*/  @!P5 FSEL R196, R28, RZ, P3 ;  /* 0x000000ff1cc4d208 */ /* 0x004fe20001800000 */
        /* <DEDUP_REMOVED lines=10> */
.L_x_7557:
[----:B------:R-:W-:Y:S05]  /*4e70*/  BSYNC B1 ;  /* 0x0000000000017941 */ /* 0x000fea0003800000 */
.L_x_7556:
        /* <DEDUP_REMOVED lines=13> */
.L_x_7559:
[----:B------:R-:W-:Y:S05]  /*4f50*/  BSYNC B1 ;  /* 0x0000000000017941 */ /* 0x000fea0003800000 */
.L_x_7558:
[----:B------:R-:W2:Y:S01]  /*4f60*/  LDL R213, [R1+0xf0] ;  /* 0x0000f00001d57983 */ /* 0x000ea20000100800 */
[----:B------:R-:W0:Y:S01]  /*4f70*/  @P4 LDC R239, c[0x0][0x29c] ;  /* 0x0000a700ffef4b82 */ /* 0x000e220000000800 */
[----:B------:R-:W-:Y:S01]  /*4f80*/  @P4 SHF.L.U32 R212, R212, 0x10, RZ ;  /* 0x00000010d4d44819 */ /* 0x000fe200000006ff */
[----:B-1----:R-:W-:Y:S01]  /*4f90*/  @P4 FMUL.FTZ R199, R197, R199 ;  /* 0x000000c7c5c74220 */ /* 0x002fe20000410000 */
[C---:B------:R-:W-:Y:S01]  /*4fa0*/  @!P5 ISETP.NE.U32.AND P3, PT, R3.reuse, RZ, PT ;  /* 0x000000ff0300d20c */ /* 0x040fe20003f65070 */
[----:B---3--:R-:W-:Y:S01]  /*4fb0*/  @P4 FMUL.FTZ R198, R196, R198 ;  /* 0x000000c6c4c64220 */ /* 0x008fe20000410000 */
[----:B------:R-:W-:Y:S01]  /*4fc0*/  @!P5 ISETP.NE.U32.AND P2, PT, R3, RZ, PT ;  /* 0x000000ff0300d20c */ /* 0x000fe20003f45070 */
[----:B------:R-:W-:Y:S01]  /*4fd0*/  @P4 FFMA.FTZ R69, R199, R212, R69 ;  /* 0x000000d4c7454223 */ /* 0x000fe20000010045 */
[----:B------:R-:W-:Y:S01]  /*4fe0*/  @P4 SHF.L.U32 R212, R144, 0x10, RZ ;  /* 0x0000001090d44819 */ /* 0x000fe200000006ff */
[----:B------:R-:W1:Y:S01]  /*4ff0*/  @P4 LDC R217, c[0x0][0x29c] ;  /* 0x0000a700ffd94b82 */ /* 0x000e620000000800 */
[C---:B------:R-:W-:Y:S01]  /*5000*/  @!P5 ISETP.NE.AND.EX P3, PT, R2.reuse, RZ, PT, P3 ;  /* 0x000000ff0200d20c */ /* 0x040fe20003f65330 */
[----:B------:R-:W-:Y:S01]  /*5010*/  BSSY B1, `(.L_x_7560) ;  /* 0x000000f000017945 */ /* 0x000fe20003800000 */
[----:B------:R-:W-:Y:S01]  /*5020*/  @!P5 ISETP.NE.AND.EX P2, PT, R2, RZ, PT, P2 ;  /* 0x000000ff0200d20c */ /* 0x000fe20003f45320 */
[-C--:B------:R-:W-:Y:S01]  /*5030*/  @P4 FFMA.FTZ R68, R212, R198.reuse, R68 ;  /* 0x000000c6d4444223 */ /* 0x080fe20000010044 */
[----:B--2---:R-:W-:Y:S01]  /*5040*/  @P4 FMUL.FTZ R212, R213, R198 ;  /* 0x000000c6d5d44220 */ /* 0x004fe20000410000 */
[----:B------:R-:W-:Y:S01]  /*5050*/  @!P5 FSEL R198, R30, RZ, P3 ;  /* 0x000000ff1ec6d208 */ /* 0x000fe20001800000 */
[----:B01----:R-:W-:Y:S09]  /*5060*/  @!P5 BRA `(.L_x_7561) ;  /* 0x000000000024d947 */ /* 0x003ff20003800000 */
        /* <DEDUP_REMOVED lines=9> */
.L_x_7561:
[----:B------:R-:W-:Y:S05]  /*5100*/  BSYNC B1 ;  /* 0x0000000000017941 */ /* 0x000fea0003800000 */
.L_x_7560:
[----:B------:R-:W2:Y:S01]  /*5110*/  LDL R213, [R1+0xf4] ;  /* 0x0000f40001d57983 */ /* 0x000ea20000100800 */
[----:B------:R-:W-:Y:S01]  /*5120*/  BSSY B1, `(.L_x_7562) ;  /* 0x000000e000017945 */ /* 0x000fe20003800000 */
[----:B------:R-:W-:Y:S01]  /*5130*/  @P4 PRMT R216, R145, 0x7632, R216 ;  /* 0x0000763291d84816 */ /* 0x000fe200000000d8 */
[----:B--2---:R-:W-:Y:S01]  /*5140*/  @P4 FMUL.FTZ R213, R213, R199 ;  /* 0x000000c7d5d54220 */ /* 0x004fe20000410000 */
        /* <DEDUP_REMOVED lines=11> */
.L_x_7563:
[----:B------:R-:W-:Y:S05]  /*5200*/  BSYNC B1 ;  /* 0x0000000000017941 */ /* 0x000fea0003800000 */
.L_x_7562:
[----:B------:R-:W2:Y:S04]  /*5210*/  LDL R244, [R1+0xf8] ;  /* 0x0000f80001f47983 */ /* 0x000ea80000100800 */
[----:B------:R-:W3:Y:S01]  /*5220*/  LDL R240, [R1+0xfc] ;  /* 0x0000fc0001f07983 */ /* 0x000ee20000100800 */
[----:B------:R-:W-:Y:S01]  /*5230*/  @P4 SHF.L.U32 R216, R216, 0x10, RZ ;  /* 0x00000010d8d84819 */ /* 0x000fe200000006ff */
[----:B------:R-:W-:Y:S01]  /*5240*/  @P4 FMUL.FTZ R217, R199, R217 ;  /* 0x000000d9c7d94220 */ /* 0x000fe20000410000 */
[----:B------:R-:W0:Y:S01]  /*5250*/  @P4 LDC R243, c[0x0][0x29c] ;  /* 0x0000a700fff34b82 */ /* 0x000e220000000800 */
[----:B------:R-:W-:Y:S01]  /*5260*/  @P4 F2FP.BF16.F32.PACK_AB R212, RZ, R212 ;  /* 0x000000d4ffd4423e */ /* 0x000fe200000010ff */
[----:B------:R-:W-:Y:S01]  /*5270*/  BSSY B1, `(.L_x_7564) ;  /* 0x000001c000017945 */ /* 0x000fe20003800000 */
[----:B------:R-:W-:Y:S01]  /*5280*/  @P4 FFMA.FTZ R71, R217, R216, R71 ;  /* 0x000000d8d9474223 */ /* 0x000fe20000010047 */
[----:B------:R-:W-:Y:S01]  /*5290*/  @P4 FMUL.FTZ R216, R198, R239 ;  /* 0x000000efc6d84220 */ /* 0x000fe20000410000 */
[----:B------:R-:W-:-:S02]  /*52a0*/  @P4 SHF.L.U32 R239, R145, 0x10, RZ ;  /* 0x0000001091ef4819 */ /* 0x000fc400000006ff */
[----:B------:R-:W-:Y:S02]  /*52b0*/  @P4 F2FP.BF16.F32.PACK_AB R213, RZ, R213 ;  /* 0x000000d5ffd5423e */ /* 0x000fe400000010ff */
[----:B------:R-:W-:Y:S01]  /*52c0*/  @P4 PRMT R120, R212, 0x7610, R120 ;  /* 0x00007610d4784816 */ /* 0x000fe20000000078 */
[----:B------:R-:W-:Y:S01]  /*52d0*/  @P4 FFMA.FTZ R70, R239, R216, R70 ;  /* 0x000000d8ef464223 */ /* 0x000fe20000010046 */
[C---:B------:R-:W-:Y:S01]  /*52e0*/  @!P5 ISETP.NE.U32.AND P3, PT, R3.reuse, RZ, PT ;  /* 0x000000ff0300d20c */ /* 0x040fe20003f65070 */
[----:B------:R-:W1:Y:S01]  /*52f0*/  @P4 LDC R239, c[0x0][0x29c] ;  /* 0x0000a700ffef4b82 */ /* 0x000e620000000800 */
[----:B------:R-:W-:Y:S02]  /*5300*/  @P4 PRMT R120, R120, 0x5410, R213 ;  /* 0x0000541078784816 */ /* 0x000fe400000000d5 */
[----:B------:R-:W-:Y:S02]  /*5310*/  @!P5 ISETP.NE.AND.EX P3, PT, R2, RZ, PT, P3 ;  /* 0x000000ff0200d20c */ /* 0x000fe40003f65330 */
[----:B------:R-:W-:-:S02]  /*5320*/  @!P5 ISETP.NE.U32.AND P2, PT, R3, RZ, PT ;  /* 0x000000ff0300d20c */ /* 0x000fc40003f45070 */
[----:B------:R-:W-:Y:S01]  /*5330*/  @!P5 FSEL R247, R24, RZ, P3 ;  /* 0x000000ff18f7d208 */ /* 0x000fe20001800000 */
[----:B--2---:R-:W-:Y:S01]  /*5340*/  @P4 FMUL.FTZ R216, R244, R216 ;  /* 0x000000d8f4d84220 */ /* 0x004fe20000410000 */
[----:B---3--:R-:W-:-:S04]  /*5350*/  @P4 FMUL.FTZ R217, R240, R217 ;  /* 0x000000d9f0d94220 */ /* 0x008fc80000410000 */
[----:B------:R-:W-:Y:S02]  /*5360*/  @P4 F2FP.BF16.F32.PACK_AB R212, RZ, R216 ;  /* 0x000000d8ffd4423e */ /* 0x000fe400000010ff */
[----:B------:R-:W-:Y:S02]  /*5370*/  @P4 F2FP.BF16.F32.PACK_AB R213, RZ, R217 ;  /* 0x000000d9ffd5423e */ /* 0x000fe400000010ff */
[----:B------:R-:W-:-:S04]  /*5380*/  @P4 PRMT R121, R212, 0x7610, R121 ;  /* 0x00007610d4794816 */ /* 0x000fc80000000079 */
[----:B------:R-:W-:Y:S01]  /*5390*/  @P4 PRMT R121, R121, 0x5410, R213 ;  /* 0x0000541079794816 */ /* 0x000fe200000000d5 */
[----:B01----:R-:W-:Y:S06]  /*53a0*/  @!P5 BRA `(.L_x_7565) ;  /* 0x000000000020d947 */ /* 0x003fec0003800000 */
        /* <DEDUP_REMOVED lines=8> */
.L_x_7565:
[----:B------:R-:W-:Y:S05]  /*5430*/  BSYNC B1 ;  /* 0x0000000000017941 */ /* 0x000fea0003800000 */
.L_x_7564:
[----:B------:R-:W-:Y:S01]  /*5440*/  @P4 SHF.L.U32 R212, R146, 0x10, RZ ;  /* 0x0000001092d44819 */ /* 0x000fe200000006ff */
[----:B------:R-:W-:Y:S01]  /*5450*/  @P4 FMUL.FTZ R213, R247, R239 ;  /* 0x000000eff7d54220 */ /* 0x000fe20000410000 */
[----:B------:R-:W-:Y:S01]  /*5460*/  @!P5 ISETP.NE.AND.EX P2, PT, R2, RZ, PT, P2 ;  /* 0x000000ff0200d20c */ /* 0x000fe20003f45320 */
[----:B------:R-:W-:Y:S02]  /*5470*/  BSSY B1, `(.L_x_7566) ;  /* 0x000000c000017945 */ /* 0x000fe40003800000 */
[----:B------:R-:W-:Y:S01]  /*5480*/  @P4 FFMA.FTZ R64, R212, R213, R64 ;  /* 0x000000d5d4404223 */ /* 0x000fe20000010040 */
        /* <DEDUP_REMOVED lines=10> */
.L_x_7567:
[----:B------:R-:W-:Y:S05]  /*5530*/  BSYNC B1 ;  /* 0x0000000000017941 */ /* 0x000fea0003800000 */
.L_x_7566:
[----:B------:R-:W2:Y:S01]  /*5540*/  LDL R239, [R1+0x90] ;  /* 0x0000900001ef7983 */ /* 0x000ea20000100800 */
[----:B------:R-:W0:Y:S03]  /*5550*/  @P4 LDC R216, c[0x0][0x29c] ;  /* 0x0000a700ffd84b82 */ /* 0x000e260000000800 */
[----:B------:R-:W3:Y:S01]  /*5560*/  LDL R212, [R1+0x94] ;  /* 0x0000940001d47983 */ /* 0x000ee20000100800 */
[----:B------:R-:W-:Y:S01]  /*5570*/  @P4 FMUL.FTZ R243, R246, R243 ;  /* 0x000000f3f6f34220 */ /* 0x000fe20000410000 */
[C---:B------:R-:W-:Y:S01]  /*5580*/  @!P5 ISETP.NE.U32.AND P3, PT, R3.reuse, RZ, PT ;  /* 0x000000ff0300d20c */ /* 0x040fe20003f65070 */
[----:B------:R-:W-:Y:S01]  /*5590*/  BSSY B1, `(.L_x_7568) ;  /* 0x0000015000017945 */ /* 0x000fe20003800000 */
[----:B------:R-:W-:Y:S01]  /*55a0*/  @!P5 ISETP.NE.U32.AND P2, PT, R3, RZ, PT ;  /* 0x000000ff0300d20c */ /* 0x000fe20003f45070 */
[----:B------:R-:W1:Y:S01]  /*55b0*/  @P4 LDC R217, c[0x0][0x29c] ;  /* 0x0000a700ffd94b82 */ /* 0x000e620000000800 */
[----:B------:R-:W-:-:S02]  /*55c0*/  @!P5 ISETP.NE.AND.EX P3, PT, R2, RZ, PT, P3 ;  /* 0x000000ff0200d20c */ /* 0x000fc40003f65330 */
[----:B------:R-:W-:Y:S02]  /*55d0*/  @!P5 ISETP.NE.AND.EX P2, PT, R2, RZ, PT, P2 ;  /* 0x000000ff0200d20c */ /* 0x000fe40003f45320 */
        /* <DEDUP_REMOVED lines=16> */
.L_x_7569:
[----:B------:R-:W-:Y:S05]  /*56e0*/  BSYNC B1 ;  /* 0x0000000000017941 */ /* 0x000fea0003800000 */
.L_x_7568:
[----:B------:R-:W-:Y:S01]  /*56f0*/  BSSY B1, `(.L_x_7570) ;  /* 0x000000c000017945 */ /* 0x000fe20003800000 */
[----:B------:R-:W-:Y:S01]  /*5700*/  @P4 FMUL.FTZ R239, R245, R216 ;  /* 0x000000d8f5ef4220 */ /* 0x000fe20000410000 */
[----:B------:R-:W-:Y:S02]  /*5710*/  @!P5 FSEL R244, R27, RZ, P2 ;  /* 0x000000ff1bf4d208 */ /* 0x000fe40001000000 */
[----:B------:R-:W-:Y:S05]  /*5720*/  @!P5 BRA `(.L_x_7571) ;  /* 0x000000000020d947 */ /* 0x000fea0003800000 */
        /* <DEDUP_REMOVED lines=8> */
.L_x_7571:
[----:B------:R-:W-:Y:S05]  /*57b0*/  BSYNC B1 ;  /* 0x0000000000017941 */ /* 0x000fea0003800000 */
.L_x_7570:
[----:B------:R-:W2:Y:S04]  /*57c0*/  LDL R212, [R1+0x98] ;  /* 0x0000980001d47983 */ /* 0x000ea80000100800 */
[----:B------:R-:W3:Y:S04]  /*57d0*/  LDL R213, [R1+0x9c] ;  /* 0x00009c0001d57983 */ /* 0x000ee80000100800 */
[----:B------:R-:W4:Y:S01]  /*57e0*/  LDL.LU R216, [R1+0xc] ;  /* 0x00000c0001d87983 */ /* 0x000f220000300800 */
[----:B------:R-:W-:Y:S01]  /*57f0*/  @P4 FMUL.FTZ R240, R244, R217 ;  /* 0x000000d9f4f04220 */ /* 0x000fe20000410000 */
[----:B------:R-:W-:-:S02]  /*5800*/  SEL R196, R196, R132, P0 ;  /* 0x00000084c4c47207 */ /* 0x000fc40000000000 */
[----:B------:R0:W-:Y:S01]  /*5810*/  STL [R1+0x1c0], R0 ;  /* 0x0001c00001007387 */ /* 0x0001e20000100800 */
[----:B------:R-:W-:Y:S02]  /*5820*/  SEL R197, R197, R133, P0 ;  /* 0x00000085c5c57207 */ /* 0x000fe40000000000 */
[----:B------:R-:W-:Y:S02]  /*5830*/  SEL R198, R198, R134, P0 ;  /* 0x00000086c6c67207 */ /* 0x000fe40000000000 */
[----:B------:R-:W-:Y:S01]  /*5840*/  SEL R199, R199, R135, P0 ;  /* 0x00000087c7c77207 */ /* 0x000fe20000000000 */
[----:B--2---:R-:W-:Y:S01]  /*5850*/  @P4 FMUL.FTZ R212, R212, R239 ;  /* 0x000000efd4d44220 */ /* 0x004fe20000410000 */
[----:B---3--:R-:W-:-:S04]  /*5860*/  @P4 FMUL.FTZ R213, R213, R240 ;  /* 0x000000f0d5d54220 */ /* 0x008fc80000410000 */
[----:B------:R-:W-:-:S04]  /*5870*/  @P4 F2FP.BF16.F32.PACK_AB R212, RZ, R212 ;  /* 0x000000d4ffd4423e */ /* 0x000fc800000010ff */
[----:B0-----:R-:W-:Y:S02]  /*5880*/  PRMT R0, R212, 0x7610, R0 ;  /* 0x00007610d4007816 */ /* 0x001fe40000000000 */
[----:B------:R-:W-:Y:S02]  /*5890*/  @P4 F2FP.BF16.F32.PACK_AB R249, RZ, R213 ;  /* 0x000000d5fff9423e */ /* 0x000fe400000010ff */
[----:B------:R-:W-:Y:S01]  /*58a0*/  @P4 PRMT R123, R0, 0x7610, R123 ;  /* 0x00007610007b4816 */ /* 0x000fe2000000007b */
[----:B------:R-:W4:Y:S01]  /*58b0*/  @P1 LDC.64 R212, c[0x0][0x308] ;  /* 0x0000c200ffd41b82 */ /* 0x000f220000000a00 */
[----:B------:R-:W5:Y:S01]  /*58c0*/  LDL.LU R0, [R1+0x1c0] ;  /* 0x0001c00001007983 */ /* 0x000f620000300800 */
[----:B----4-:R-:W-:-:S06]  /*58d0*/  @P1 IMAD.WIDE.U32 R212, R216, 0x20, R212 ;  /* 0x00000020d8d41825 */ /* 0x010fcc00078e00d4 */
[----:B------:R-:W0:Y:S01]  /*58e0*/  @P4 LDC.64 R216, c[0x0][0x2f8] ;  /* 0x0000be00ffd84b82 */ /* 0x000e220000000a00 */
[----:B------:R1:W-:Y:S01]  /*58f0*/  @P1 STG.E.128 desc[UR4][R212.64], R196 ;  /* 0x000000c4d4001986 */ /* 0x0003e2000c101d04 */
[----:B------:R-:W-:-:S06]  /*5900*/  @P4 PRMT R123, R123, 0x5410, R249 ;  /* 0x000054107b7b4816 */ /* 0x000fcc00000000f9 */
[----:B------:R-:W2:Y:S01]  /*5910*/  LDC.U8 R249, c[0x0][0x2a0] ;  /* 0x0000a800fff97b82 */ /* 0x000ea20000000000 */
[----:B-1----:R-:W-:Y:S02]  /*5920*/  SEL R196, R247, R172, P0 ;  /* 0x000000acf7c47207 */ /* 0x002fe40000000000 */
[----:B------:R-:W-:Y:S02]  /*5930*/  SEL R197, R246, R173, P0 ;  /* 0x000000adf6c57207 */ /* 0x000fe40000000000 */
[----:B------:R-:W-:Y:S02]  /*5940*/  SEL R198, R245, R174, P0 ;  /* 0x000000aef5c67207 */ /* 0x000fe40000000000 */
[----:B------:R-:W-:-:S05]  /*5950*/  SEL R199, R244, R175, P0 ;  /* 0x000000aff4c77207 */ /* 0x000fca0000000000 */
[----:B------:R0:W-:Y:S02]  /*5960*/  @P1 STG.E.128 desc[UR4][R212.64+0x10], R196 ;  /* 0x000010c4d4001986 */ /* 0x0001e4000c101d04 */
[----:B0-----:R-:W-:Y:S01]  /*5970*/  @P4 IMAD.WIDE.U32 R196, R241, 0x10, R216 ;  /* 0x00000010f1c44825 */ /* 0x001fe200078e00d8 */
[----:B------:R-:W-:Y:S02]  /*5980*/  @P4 PRMT R198, R146, 0x7632, R198 ;  /* 0x0000763292c64816 */ /* 0x000fe400000000c6 */
[----:B------:R-:W-:Y:S02]  /*5990*/  @P4 PRMT R199, R147, 0x7632, R199 ;  /* 0x0000763293c74816 */ /* 0x000fe400000000c7 */
[----:B------:R-:W-:Y:S01]  /*59a0*/  @P4 SHF.L.U32 R198, R198, 0x10, RZ ;  /* 0x00000010c6c64819 */ /* 0x000fe200000006ff */
[----:B------:R0:W-:Y:S01]  /*59b0*/  @P4 STG.E.128 desc[UR4][R196.64], R120 ;  /* 0x00000078c4004986 */ /* 0x0001e2000c101d04 */
[----:B------:R-:W-:-:S03]  /*59c0*/  @P4 SHF.L.U32 R199, R199, 0x10, RZ ;  /* 0x00000010c7c74819 */ /* 0x000fc600000006ff */
[----:B------:R-:W-:Y:S01]  /*59d0*/  @P4 FFMA.FTZ R65, R243, R198, R65 ;  /* 0x000000c6f3414223 */ /* 0x000fe20000010041 */
[----:B------:R-:W-:Y:S01]  /*59e0*/  @P4 SHF.L.U32 R198, R147, 0x10, RZ ;  /* 0x0000001093c64819 */ /* 0x000fe200000006ff */
[----:B------:R-:W-:Y:S02]  /*59f0*/  @P4 FFMA.FTZ R67, R240, R199, R67 ;  /* 0x000000c7f0434223 */ /* 0x000fe40000010043 */
[----:B------:R-:W1:Y:S08]  /*5a00*/  @P4 LDC R199, c[0x0][0x29c] ;  /* 0x0000a700ffc74b82 */ /* 0x000e700000000800 */
[----:B0-----:R-:W0:Y:S01]  /*5a10*/  @P4 LDC.64 R196, c[0x0][0x220] ;  /* 0x00008800ffc44b82 */ /* 0x001e220000000a00 */
[----:B------:R-:W-:-:S07]  /*5a20*/  @P4 FFMA.FTZ R66, R198, R239, R66 ;  /* 0x000000efc6424223 */ /* 0x000fce0000010042 */
[----:B------:R-:W3:Y:S01]  /*5a30*/  @P4 LDC R198, c[0x0][0x29c] ;  /* 0x0000a700ffc64b82 */ /* 0x000ee20000000800 */
[----:B------:R-:W-:Y:S02]  /*5a40*/  IADD3 R241, R214, 0x60, RZ ;  /* 0x00000060d6f17810 */ /* 0x000fe40007ffe0ff */
[C---:B------:R-:W-:Y:S01]  /*5a50*/  @!P5 ISETP.NE.U32.AND P3, PT, R3.reuse, RZ, PT ;  /* 0x000000ff0300d20c */ /* 0x040fe20003f65070 */
[----:B------:R-:W-:Y:S01]  /*5a60*/  BSSY B1, `(.L_x_7572) ;  /* 0x0000010000017945 */ /* 0x000fe20003800000 */
[----:B------:R-:W-:Y:S02]  /*5a70*/  @!P5 ISETP.NE.U32.AND P2, PT, R3, RZ, PT ;  /* 0x000000ff0300d20c */ /* 0x000fe40003f45070 */
[C---:B------:R-:W-:Y:S02]  /*5a80*/  @!P5 ISETP.NE.AND.EX P3, PT, R2.reuse, RZ, PT, P3 ;  /* 0x000000ff0200d20c */ /* 0x040fe40003f65330 */
[----:B------:R-:W-:Y:S01]  /*5a90*/  @!P5 ISETP.NE.AND.EX P2, PT, R2, RZ, PT, P2 ;  /* 0x000000ff0200d20c */ /* 0x000fe20003f45320 */
[----:B0-----:R-:W-:-:S05]  /*5aa0*/  @P4 IMAD.WIDE.U32 R196, R241, 0x10, R196 ;  /* 0x00000010f1c44825 */ /* 0x001fca00078e00c4 */
[----:B------:R0:W5:Y:S02]  /*5ab0*/  @P4 LDG.E.128 R144, desc[UR4][R196.64] ;  /* 0x00000004c4904981 */ /* 0x000164000c1e1d00 */
[----:B0-----:R-:W-:Y:S01]  /*5ac0*/  @!P5 FSEL R196, R20, RZ, P3 ;  /* 0x000000ff14c4d208 */ /* 0x001fe20001800000 */
[----:B-123--:R-:W-:Y:S06]  /*5ad0*/  @!P5 BRA `(.L_x_7573) ;  /* 0x000000000020d947 */ /* 0x00efec0003800000 */
        /* <DEDUP_REMOVED lines=8> */
.L_x_7573:
[----:B------:R-:W-:Y:S05]  /*5b60*/  BSYNC B1 ;  /* 0x0000000000017941 */ /* 0x000fea0003800000 */
.L_x_7572:
[----:B------:R-:W-:Y:S01]  /*5b70*/  BSSY B1, `(.L_x_7574) ;  /* 0x000000c000017945 */ /* 0x000fe20003800000 */
[----:B-----5:R-:W-:Y:S02]  /*5b80*/  @P4 PRMT R212, R144, 0x7632, R212 ;  /* 0x0000763290d44816 */ /* 0x020fe400000000d4 */
[----:B------:R-:W-:Y:S01]  /*5b90*/  @!P5 FSEL R197, R21, RZ, P2 ;  /* 0x000000ff15c5d208 */ /* 0x000fe20001000000 */
[----:B------:R-:W-:Y:S06]  /*5ba0*/  @!P5 BRA `(.L_x_7575) ;  /* 0x000000000020d947 */ /* 0x000fec0003800000 */
        /* <DEDUP_REMOVED lines=8> */
.L_x_7575:
[----:B------:R-:W-:Y:S05]  /*5c30*/  BSYNC B1 ;  /* 0x0000000000017941 */ /* 0x000fea0003800000 */
.L_x_7574:
[----:B------:R-:W2:Y:S01]  /*5c40*/  LDL R216, [R1+0xe0] ;  /* 0x0000e00001d87983 */ /* 0x000ea20000100800 */
[----:B------:R-:W-:Y:S01]  /*5c50*/  @P4 SHF.L.U32 R212, R212, 0x10, RZ ;  /* 0x00000010d4d44819 */ /* 0x000fe200000006ff */
[----:B------:R-:W-:Y:S01]  /*5c60*/  @P4 FMUL.FTZ R199, R197, R199 ;  /* 0x000000c7c5c74220 */ /* 0x000fe20000410000 */
[----:B------:R-:W0:Y:S01]  /*5c70*/  @P4 LDC R217, c[0x0][0x29c] ;  /* 0x0000a700ffd94b82 */ /* 0x000e220000000800 */
[----:B------:R-:W-:Y:S01]  /*5c80*/  @!P5 ISETP.NE.U32.AND P3, PT, R3, RZ, PT ;  /* 0x000000ff0300d20c */ /* 0x000fe20003f65070 */
[----:B------:R-:W-:Y:S01]  /*5c90*/  @P4 FMUL.FTZ R198, R196, R198 ;  /* 0x000000c6c4c64220 */ /* 0x000fe20000410000 */
[----:B------:R-:W-:Y:S01]  /*5ca0*/  @P4 FFMA.FTZ R61, R199, R212, R61 ;  /* 0x000000d4c73d4223 */ /* 0x000fe2000001003d */
[----:B------:R-:W-:Y:S01]  /*5cb0*/  @P4 SHF.L.U32 R213, R144, 0x10, RZ ;  /* 0x0000001090d54819 */ /* 0x000fe200000006ff */
[----:B------:R-:W-:Y:S01]  /*5cc0*/  BSSY B1, `(.L_x_7576) ;  /* 0x0000011000017945 */ /* 0x000fe20003800000 */
[----:B------:R-:W-:Y:S02]  /*5cd0*/  @!P5 ISETP.NE.U32.AND P2, PT, R3, RZ, PT ;  /* 0x000000ff0300d20c */ /* 0x000fe40003f45070 */
[----:B------:R-:W1:Y:S01]  /*5ce0*/  @P4 LDC R212, c[0x0][0x29c] ;  /* 0x0000a700ffd44b82 */ /* 0x000e620000000800 */
[C---:B------:R-:W-:Y:S01]  /*5cf0*/  @!P5 ISETP.NE.AND.EX P3, PT, R2.reuse, RZ, PT, P3 ;  /* 0x000000ff0200d20c */ /* 0x040fe20003f65330 */
[-C--:B------:R-:W-:Y:S01]  /*5d00*/  @P4 FFMA.FTZ R60, R213, R198.reuse, R60 ;  /* 0x000000c6d53c4223 */ /* 0x080fe2000001003c */
[----:B------:R-:W-:Y:S01]  /*5d10*/  @!P5 ISETP.NE.AND.EX P2, PT, R2, RZ, PT, P2 ;  /* 0x000000ff0200d20c */ /* 0x000fe20003f45320 */
[----:B--2---:R-:W-:Y:S01]  /*5d20*/  @P4 FMUL.FTZ R213, R216, R198 ;  /* 0x000000c6d8d54220 */ /* 0x004fe20000410000 */
[----:B------:R-:W-:Y:S01]  /*5d30*/  @!P5 FSEL R198, R22, RZ, P3 ;  /* 0x000000ff16c6d208 */ /* 0x000fe20001800000 */
[----:B01----:R-:W-:Y:S10]  /*5d40*/  @!P5 BRA `(.L_x_7577) ;  /* 0x000000000020d947 */ /* 0x003ff40003800000 */
        /* <DEDUP_REMOVED lines=8> */
.L_x_7577:
[----:B------:R-:W-:Y:S05]  /*5dd0*/  BSYNC B1 ;  /* 0x0000000000017941 */ /* 0x000fea0003800000 */
.L_x_7576:
[----:B------:R-:W2:Y:S01]  /*5de0*/  LDL R216, [R1+0xe4] ;  /* 0x0000e40001d87983 */ /* 0x000ea20000100800 */
[----:B------:R-:W-:Y:S01]  /*5df0*/  BSSY B1, `(.L_x_7578) ;  /* 0x000000d000017945 */ /* 0x000fe20003800000 */
[----:B------:R-:W-:Y:S01]  /*5e00*/  @P4 PRMT R239, R145, 0x7632, R239 ;  /* 0x0000763291ef4816 */ /* 0x000fe200000000ef */
[----:B--2---:R-:W-:Y:S01]  /*5e10*/  @P4 FMUL.FTZ R216, R216, R199 ;  /* 0x000000c7d8d84220 */ /* 0x004fe20000410000 */
        /* <DEDUP_REMOVED lines=10> */
.L_x_7579:
[----:B------:R-:W-:Y:S05]  /*5ec0*/  BSYNC B1 ;  /* 0x0000000000017941 */ /* 0x000fea0003800000 */
.L_x_7578:
        /* <DEDUP_REMOVED lines=10> */
[----:B------:R-:W-:Y:S02]  /*5f70*/  @P4 PRMT R120, R213, 0x7610, R120 ;  /* 0x00007610d5784816 */ /* 0x000fe40000000078 */
[C---:B------:R-:W-:Y:S01]  /*5f80*/  @!P5 ISETP.NE.U32.AND P3, PT, R3.reuse, RZ, PT ;  /* 0x000000ff0300d20c */ /* 0x040fe20003f65070 */
[----:B------:R-:W-:Y:S01]  /*5f90*/  @P4 FFMA.FTZ R62, R212, R239, R62 ;  /* 0x000000efd43e4223 */ /* 0x000fe2000001003e */
[----:B------:R-:W-:Y:S01]  /*5fa0*/  @P4 F2FP.BF16.F32.PACK_AB R216, RZ, R216 ;  /* 0x000000d8ffd8423e */ /* 0x000fe200000010ff */
[----:B------:R-:W1:Y:S01]  /*5fb0*/  @P4 LDC R212, c[0x0][0x29c] ;  /* 0x0000a700ffd44b82 */ /* 0x000e620000000800 */
[----:B------:R-:W-:Y:S02]  /*5fc0*/  @!P5 ISETP.NE.AND.EX P3, PT, R2, RZ, PT, P3 ;  /* 0x000000ff0200d20c */ /* 0x000fe40003f65330 */
[----:B------:R-:W-:Y:S02]  /*5fd0*/  @P4 PRMT R120, R120, 0x5410, R216 ;  /* 0x0000541078784816 */ /* 0x000fe400000000d8 */
        /* <DEDUP_REMOVED lines=17> */
.L_x_7581:
[----:B------:R-:W-:Y:S05]  /*60f0*/  BSYNC B1 ;  /* 0x0000000000017941 */ /* 0x000fea0003800000 */
.L_x_7580:
        /* <DEDUP_REMOVED lines=15> */
.L_x_7583:
[----:B------:R-:W-:Y:S05]  /*61f0*/  BSYNC B1 ;  /* 0x0000000000017941 */ /* 0x000fea0003800000 */
.L_x_7582:
[----:B------:R-:W2:Y:S01]  /*6200*/  LDL R213, [R1+0x80] ;  /* 0x0000800001d57983 */ /* 0x000ea20000100800 */
[----:B------:R-:W0:Y:S03]  /*6210*/  @P1 LDC.64 R244, c[0x0][0x308] ;  /* 0x0000c200fff41b82 */ /* 0x000e260000000a00 */
[----:B------:R-:W3:Y:S01]  /*6220*/  LDL R239, [R1+0x84] ;  /* 0x0000840001ef7983 */ /* 0x000ee20000100800 */
[----:B------:R-:W-:Y:S01]  /*6230*/  @P4 FMUL.FTZ R243, R246, R243 ;  /* 0x000000f3f6f34220 */ /* 0x000fe20000410000 */
[C---:B------:R-:W-:Y:S01]  /*6240*/  @!P5 ISETP.NE.U32.AND P3, PT, R3.reuse, RZ, PT ;  /* 0x000000ff0300d20c */ /* 0x040fe20003f65070 */
[----:B------:R-:W-:Y:S01]  /*6250*/  BSSY B1, `(.L_x_7584) ;  /* 0x0000016000017945 */ /* 0x000fe20003800000 */
[----:B------:R-:W-:Y:S01]  /*6260*/  @!P5 ISETP.NE.U32.AND P2, PT, R3, RZ, PT ;  /* 0x000000ff0300d20c */ /* 0x000fe20003f45070 */
[----:B------:R-:W1:Y:S01]  /*6270*/  @P4 LDC R216, c[0x0][0x29c] ;  /* 0x0000a700ffd84b82 */ /* 0x000e620000000800 */
[----:B------:R-:W-:-:S02]  /*6280*/  @!P5 ISETP.NE.AND.EX P3, PT, R2, RZ, PT, P3 ;  /* 0x000000ff0200d20c */ /* 0x000fc40003f65330 */
[----:B------:R-:W-:-:S05]  /*6290*/  @!P5 ISETP.NE.AND.EX P2, PT, R2, RZ, PT, P2 ;  /* 0x000000ff0200d20c */ /* 0x000fca0003f45320 */
[----:B------:R-:W4:Y:S01]  /*62a0*/  @P4 LDC R217, c[0x0][0x29c] ;  /* 0x0000a700ffd94b82 */ /* 0x000f220000000800 */
[----:B0-----:R-:W-:Y:S01]  /*62b0*/  @!P5 FSEL R245, R18, RZ, P3 ;  /* 0x000000ff12f5d208 */ /* 0x001fe20001800000 */
[----:B--2---:R-:W-:Y:S01]  /*62c0*/  @P4 FMUL.FTZ R213, R213, R212 ;  /* 0x000000d4d5d54220 */ /* 0x004fe20000410000 */
[----:B---3--:R-:W-:-:S04]  /*62d0*/  @P4 FMUL.FTZ R212, R239, R243 ;  /* 0x000000f3efd44220 */ /* 0x008fc80000410000 */
[----:B------:R-:W-:Y:S02]  /*62e0*/  @P4 F2FP.BF16.F32.PACK_AB R213, RZ, R213 ;  /* 0x000000d5ffd5423e */ /* 0x000fe400000010ff */
[----:B------:R-:W-:Y:S02]  /*62f0*/  @P4 F2FP.BF16.F32.PACK_AB R212, RZ, R212 ;  /* 0x000000d4ffd4423e */ /* 0x000fe400000010ff */
[----:B------:R-:W-:-:S04]  /*6300*/  @P4 PRMT R122, R213, 0x7610, R122 ;  /* 0x00007610d57a4816 */ /* 0x000fc8000000007a */
[----:B------:R-:W-:Y:S01]  /*6310*/  @P4 PRMT R122, R122, 0x5410, R212 ;  /* 0x000054107a7a4816 */ /* 0x000fe200000000d4 */
[----:B-1--4-:R-:W-:Y:S06]  /*6320*/  @!P5 BRA `(.L_x_7585) ;  /* 0x000000000020d947 */ /* 0x012fec0003800000 */
        /* <DEDUP_REMOVED lines=8> */
.L_x_7585:
[----:B------:R-:W-:Y:S05]  /*63b0*/  BSYNC B1 ;  /* 0x0000000000017941 */ /* 0x000fea0003800000 */
.L_x_7584:
        /* <DEDUP_REMOVED lines=12> */
.L_x_7587:
[----:B------:R-:W-:Y:S05]  /*6480*/  BSYNC B1 ;  /* 0x0000000000017941 */ /* 0x000fea0003800000 */
.L_x_7586:
[----:B------:R-:W2:Y:S04]  /*6490*/  LDL R212, [R1+0x88] ;  /* 0x0000880001d47983 */ /* 0x000ea80000100800 */
[----:B------:R-:W3:Y:S01]  /*64a0*/  LDL R213, [R1+0x8c] ;  /* 0x00008c0001d57983 */ /* 0x000ee20000100800 */
[----:B------:R-:W-:Y:S01]  /*64b0*/  @P4 FMUL.FTZ R240, R244, R217 ;  /* 0x000000d9f4f04220 */ /* 0x000fe20000410000 */
[----:B------:R-:W-:Y:S01]  /*64c0*/  SEL R196, R196, R132, P0 ;  /* 0x00000084c4c47207 */ /* 0x000fe20000000000 */
[----:B------:R-:W0:Y:S01]  /*64d0*/  @P1 LDC.64 R216, c[0x0][0x308] ;  /* 0x0000c200ffd81b82 */ /* 0x000e220000000a00 */
[----:B------:R1:W-:Y:S01]  /*64e0*/  STL [R1+0x1c0], R0 ;  /* 0x0001c00001007387 */ /* 0x0003e20000100800 */
[----:B------:R-:W-:Y:S02]  /*64f0*/  SEL R197, R197, R133, P0 ;  /* 0x00000085c5c57207 */ /* 0x000fe40000000000 */
[----:B------:R-:W-:-:S02]  /*6500*/  SEL R198, R198, R134, P0 ;  /* 0x00000086c6c67207 */ /* 0x000fc40000000000 */
[----:B------:R-:W-:Y:S01]  /*6510*/  SEL R199, R199, R135, P0 ;  /* 0x00000087c7c77207 */ /* 0x000fe20000000000 */
[----:B--2---:R-:W-:Y:S01]  /*6520*/  @P4 FMUL.FTZ R212, R212, R239 ;  /* 0x000000efd4d44220 */ /* 0x004fe20000410000 */
[----:B---3--:R-:W-:-:S04]  /*6530*/  @P4 FMUL.FTZ R213, R213, R240 ;  /* 0x000000f0d5d54220 */ /* 0x008fc80000410000 */
[----:B------:R-:W-:-:S04]  /*6540*/  @P4 F2FP.BF16.F32.PACK_AB R212, RZ, R212 ;  /* 0x000000d4ffd4423e */ /* 0x000fc800000010ff */
[----:B-1----:R-:W-:Y:S02]  /*6550*/  PRMT R0, R212, 0x7610, R0 ;  /* 0x00007610d4007816 */ /* 0x002fe40000000000 */
[----:B------:R-:W-:Y:S02]  /*6560*/  @P1 IADD3 R212, R4, 0x60, RZ ;  /* 0x0000006004d41810 */ /* 0x000fe40007ffe0ff */
[----:B------:R-:W-:Y:S02]  /*6570*/  @P4 PRMT R123, R0, 0x7610, R123 ;  /* 0x00007610007b4816 */ /* 0x000fe4000000007b */
[----:B------:R-:W5:Y:S01]  /*6580*/  LDL.LU R0, [R1+0x1c0] ;  /* 0x0001c00001007983 */ /* 0x000f620000300800 */
[----:B------:R-:W-:Y:S01]  /*6590*/  @P4 F2FP.BF16.F32.PACK_AB R249, RZ, R213 ;  /* 0x000000d5fff9423e */ /* 0x000fe200000010ff */
[----:B0-----:R-:W-:Y:S02]  /*65a0*/  @P1 IMAD.WIDE.U32 R212, R212, 0x20, R216 ;  /* 0x00000020d4d41825 */ /* 0x001fe400078e00d8 */
[----:B------:R-:W0:Y:S03]  /*65b0*/  @P4 LDC.64 R216, c[0x0][0x2f8] ;  /* 0x0000be00ffd84b82 */ /* 0x000e260000000a00 */
[----:B------:R1:W-:Y:S01]  /*65c0*/  @P1 STG.E.128 desc[UR4][R212.64], R196 ;  /* 0x000000c4d4001986 */ /* 0x0003e2000c101d04 */
[----:B------:R-:W-:-:S02]  /*65d0*/  @P4 PRMT R123, R123, 0x5410, R249 ;  /* 0x000054107b7b4816 */ /* 0x000fc400000000f9 */
[----:B-1----:R-:W-:Y:S02]  /*65e0*/  SEL R196, R247, R172, P0 ;  /* 0x000000acf7c47207 */ /* 0x002fe40000000000 */
[----:B------:R-:W-:Y:S01]  /*65f0*/  SEL R197, R246, R173, P0 ;  /* 0x000000adf6c57207 */ /* 0x000fe20000000000 */
[----:B------:R-:W1:Y:S01]  /*6600*/  LDC.U8 R247, c[0x0][0x2a0] ;  /* 0x0000a800fff77b82 */ /* 0x000e620000000000 */
[----:B------:R-:W-:Y:S02]  /*6610*/  SEL R198, R245, R174, P0 ;  /* 0x000000aef5c67207 */ /* 0x000fe40000000000 */
[----:B------:R-:W-:-:S05]  /*6620*/  SEL R199, R244, R175, P0 ;  /* 0x000000aff4c77207 */ /* 0x000fca0000000000 */
[----:B------:R0:W-:Y:S02]  /*6630*/  @P1 STG.E.128 desc[UR4][R212.64+0x10], R196 ;  /* 0x000010c4d4001986 */ /* 0x0001e4000c101d04 */
[----:B0-----:R-:W-:-:S05]  /*6640*/  @P4 IMAD.WIDE.U32 R196, R241, 0x10, R216 ;  /* 0x00000010f1c44825 */ /* 0x001fca00078e00d8 */
[----:B------:R0:W-:Y:S01]  /*6650*/  @P4 STG.E.128 desc[UR4][R196.64], R120 ;  /* 0x00000078c4004986 */ /* 0x0001e2000c101d04 */
[----:B------:R-:W-:-:S04]  /*6660*/  @P4 PRMT R198, R146, 0x7632, R198 ;  /* 0x0000763292c64816 */ /* 0x000fc800000000c6 */
[----:B------:R-:W-:Y:S01]  /*6670*/  @P4 SHF.L.U32 R198, R198, 0x10, RZ ;  /* 0x00000010c6c64819 */ /* 0x000fe200000006ff */
[----:B0-----:R-:W0:Y:S04]  /*6680*/  @P4 LDC.64 R196, c[0x0][0x220] ;  /* 0x00008800ffc44b82 */ /* 0x001e280000000a00 */
[----:B------:R-:W-:Y:S01]  /*6690*/  @P4 FFMA.FTZ R57, R243, R198, R57 ;  /* 0x000000c6f3394223 */ /* 0x000fe20000010039 */
[----:B------:R-:W-:Y:S02]  /*66a0*/  IADD3 R198, R214, 0x80, RZ ;  /* 0x00000080d6c67810 */ /* 0x000fe40007ffe0ff */
[C---:B------:R-:W-:Y:S02]  /*66b0*/  @P4 SHF.L.U32 R199, R147.reuse, 0x10, RZ ;  /* 0x0000001093c74819 */ /* 0x040fe400000006ff */
[----:B------:R-:W-:Y:S01]  /*66c0*/  @P4 PRMT R212, R147, 0x7632, R212 ;  /* 0x0000763293d44816 */ /* 0x000fe200000000d4 */
[----:B------:R-:W2:Y:S02]  /*66d0*/  @P4 LDC R214, c[0x0][0x29c] ;  /* 0x0000a700ffd64b82 */ /* 0x000ea40000000800 */
[----:B------:R-:W-:-:S06]  /*66e0*/  @P4 FFMA.FTZ R58, R199, R239, R58 ;  /* 0x000000efc73a4223 */ /* 0x000fcc000001003a */
[----:B------:R-:W3:Y:S01]  /*66f0*/  @P4 LDC R199, c[0x0][0x29c] ;  /* 0x0000a700ffc74b82 */ /* 0x000ee20000000800 */
[----:B0-----:R-:W-:-:S05]  /*6700*/  @P4 IMAD.WIDE.U32 R196, R198, 0x10, R196 ;  /* 0x00000010c6c44825 */ /* 0x001fca00078e00c4 */
[----:B------:R0:W5:Y:S02]  /*6710*/  @P4 LDG.E.128 R144, desc[UR4][R196.64] ;  /* 0x00000004c4904981 */ /* 0x000164000c1e1d00 */
[----:B0-----:R-:W0:Y:S08]  /*6720*/  @P4 LDC R196, c[0x0][0x29c] ;  /* 0x0000a700ffc44b82 */ /* 0x001e300000000800 */
[----:B------:R-:W4:Y:S01]  /*6730*/  @P4 LDC R197, c[0x0][0x29c] ;  /* 0x0000a700ffc54b82 */ /* 0x000f220000000800 */
[C---:B------:R-:W-:Y:S01]  /*6740*/  @!P5 ISETP.NE.U32.AND P3, PT, R3.reuse, RZ, PT ;  /* 0x000000ff0300d20c */ /* 0x040fe20003f65070 */
[----:B------:R-:W-:Y:S01]  /*6750*/  @P4 IMAD.U32 R212, R212, 0x10000, RZ ;  /* 0x00010000d4d44824 */ /* 0x000fe200078e00ff */
[----:B------:R-:W-:Y:S02]  /*6760*/  BSSY B1, `(.L_x_7588) ;  /* 0x000000e000017945 */ /* 0x000fe40003800000 */
[----:B------:R-:W-:Y:S01]  /*6770*/  @!P5 ISETP.NE.AND.EX P3, PT, R2, RZ, PT, P3 ;  /* 0x000000ff0200d20c */ /* 0x000fe20003f65330 */
[----:B------:R-:W-:Y:S01]  /*6780*/  @P4 FFMA.FTZ R59, R240, R212, R59 ;  /* 0x000000d4f03b4223 */ /* 0x000fe2000001003b */
[----:B------:R-:W-:-:S02]  /*6790*/  @!P5 ISETP.NE.U32.AND P2, PT, R3, RZ, PT ;  /* 0x000000ff0300d20c */ /* 0x000fc40003f45070 */
[----:B------:R-:W-:Y:S01]  /*67a0*/  @!P5 FSEL R239, R12, RZ, P3 ;  /* 0x000000ff0cefd208 */ /* 0x000fe20001800000 */
[----:B-123--:R-:W-:Y:S10]  /*67b0*/  @!P5 BRA `(.L_x_7589) ;  /* 0x000000000020d947 */ /* 0x00eff40003800000 */
        /* <DEDUP_REMOVED lines=8> */
.L_x_7589:
[----:B------:R-:W-:Y:S05]  /*6840*/  BSYNC B1 ;  /* 0x0000000000017941 */ /* 0x000fea0003800000 */
.L_x_7588:
[----:B------:R-:W-:Y:S01]  /*6850*/  @!P5 ISETP.NE.AND.EX P2, PT, R2, RZ, PT, P2 ;  /* 0x000000ff0200d20c */ /* 0x000fe20003f45320 */
[----:B------:R-:W-:Y:S01]  /*6860*/  BSSY B1, `(.L_x_7590) ;  /* 0x000000c000017945 */ /* 0x000fe20003800000 */
[----:B------:R-:W-:Y:S02]  /*6870*/  @!P5 ISETP.NE.U32.AND P3, PT, R3, RZ, PT ;  /* 0x000000ff0300d20c */ /* 0x000fe40003f65070 */
[----:B------:R-:W-:Y:S01]  /*6880*/  @!P5 FSEL R216, R13, RZ, P2 ;  /* 0x000000ff0dd8d208 */ /* 0x000fe20001000000 */
[----:B------:R-:W-:Y:S10]  /*6890*/  @!P5 BRA `(.L_x_7591) ;  /* 0x000000000020d947 */ /* 0x000ff40003800000 */
        /* <DEDUP_REMOVED lines=8> */
.L_x_7591:
[----:B------:R-:W-:Y:S05]  /*6920*/  BSYNC B1 ;  /* 0x0000000000017941 */ /* 0x000fea0003800000 */
.L_x_7590:
[----:B------:R-:W-:Y:S01]  /*6930*/  @!P5 ISETP.NE.U32.AND P2, PT, R3, RZ, PT ;  /* 0x000000ff0300d20c */ /* 0x000fe20003f45070 */
[----:B------:R-:W-:Y:S01]  /*6940*/  BSSY B1, `(.L_x_7592) ;  /* 0x000000e000017945 */ /* 0x000fe20003800000 */
[----:B------:R-:W-:Y:S01]  /*6950*/  @!P5 ISETP.NE.AND.EX P3, PT, R2, RZ, PT, P3 ;  /* 0x000000ff0200d20c */ /* 0x000fe20003f65330 */
[----:B------:R-:W-:Y:S01]  /*6960*/  @P4 FMUL.FTZ R214, R216, R214 ;  /* 0x000000d6d8d64220 */ /* 0x000fe20000410000 */
        /* <DEDUP_REMOVED lines=11> */
.L_x_7593:
[----:B------:R-:W-:Y:S05]  /*6a20*/  BSYNC B1 ;  /* 0x0000000000017941 */ /* 0x000fea0003800000 */
.L_x_7592:
[----:B------:R-:W-:Y:S01]  /*6a30*/  BSSY B1, `(.L_x_7594) ;  /* 0x000000d000017945 */ /* 0x000fe20003800000 */
[----:B-----5:R-:W-:Y:S02]  /*6a40*/  @P4 PRMT R213, R144, 0x7632, R213 ;  /* 0x0000763290d54816 */ /* 0x020fe400000000d5 */
[----:B------:R-:W-:Y:S02]  /*6a50*/  @P4 PRMT R240, R145, 0x7632, R240 ;  /* 0x0000763291f04816 */ /* 0x000fe400000000f0 */
        /* <DEDUP_REMOVED lines=10> */
.L_x_7595:
[----:B------:R-:W-:Y:S05]  /*6b00*/  BSYNC B1 ;  /* 0x0000000000017941 */ /* 0x000fea0003800000 */
.L_x_7594:
[----:B------:R-:W2:Y:S04]  /*6b10*/  LDL R245, [R1+0xd0] ;  /* 0x0000d00001f57983 */ /* 0x000ea80000100800 */
[----:B------:R-:W3:Y:S04]  /*6b20*/  LDL R244, [R1+0xd4] ;  /* 0x0000d40001f47983 */ /* 0x000ee80000100800 */
[----:B------:R-:W5:Y:S04]  /*6b30*/  LDL R243, [R1+0xd8] ;  /* 0x0000d80001f37983 */ /* 0x000f680000100800 */
[----:B------:R-:W5:Y:S01]  /*6b40*/  LDL R241, [R1+0xdc] ;  /* 0x0000dc0001f17983 */ /* 0x000f620000100800 */
[----:B------:R-:W-:Y:S01]  /*6b50*/  @P4 SHF.L.U32 R213, R213, 0x10, RZ ;  /* 0x00000010d5d54819 */ /* 0x000fe200000006ff */
[C---:B0-----:R-:W-:Y:S01]  /*6b60*/  @P4 FMUL.FTZ R196, R239.reuse, R196 ;  /* 0x000000c4efc44220 */ /* 0x041fe20000410000 */
[----:B------:R-:W-:Y:S01]  /*6b70*/  SEL R132, R239, R132, P0 ;  /* 0x00000084ef847207 */ /* 0x000fe20000000000 */
[----:B------:R-:W-:Y:S01]  /*6b80*/  @P4 FMUL.FTZ R199, R217, R199 ;  /* 0x000000c7d9c74220 */ /* 0x000fe20000410000 */
[----:B------:R-:W0:Y:S01]  /*6b90*/  @P4 LDC R239, c[0x0][0x29c] ;  /* 0x0000a700ffef4b82 */ /* 0x000e220000000800 */
[----:B------:R-:W-:Y:S01]  /*6ba0*/  @P4 FFMA.FTZ R49, R214, R213, R49 ;  /* 0x000000d5d6314223 */ /* 0x000fe20000010031 */
[----:B------:R-:W-:Y:S01]  /*6bb0*/  @P4 SHF.L.U32 R213, R144, 0x10, RZ ;  /* 0x0000001090d54819 */ /* 0x000fe200000006ff */
[----:B----4-:R-:W-:Y:S01]  /*6bc0*/  @P4 FMUL.FTZ R197, R212, R197 ;  /* 0x000000c5d4c54220 */ /* 0x010fe20000410000 */
[----:B------:R-:W-:Y:S01]  /*6bd0*/  @P4 SHF.L.U32 R240, R240, 0x10, RZ ;  /* 0x00000010f0f04819 */ /* 0x000fe200000006ff */
[----:B------:R-:W-:Y:S01]  /*6be0*/  BSSY B1, `(.L_x_7596) ;  /* 0x000001f000017945 */ /* 0x000fe20003800000 */
[----:B------:R-:W-:Y:S01]  /*6bf0*/  @!P5 ISETP.NE.U32.AND P3, PT, R3, RZ, PT ;  /* 0x000000ff0300d20c */ /* 0x000fe20003f65070 */
[----:B------:R-:W-:Y:S01]  /*6c00*/  @P4 FFMA.FTZ R48, R213, R196, R48 ;  /* 0x000000c4d5304223 */ /* 0x000fe20000010030 */
[----:B------:R-:W-:Y:S01]  /*6c10*/  @!P5 ISETP.NE.U32.AND P2, PT, R3, RZ, PT ;  /* 0x000000ff0300d20c */ /* 0x000fe20003f45070 */
[----:B------:R-:W1:Y:S01]  /*6c20*/  @P4 LDC R213, c[0x0][0x29c] ;  /* 0x0000a700ffd54b82 */ /* 0x000e620000000800 */
[----:B------:R-:W-:Y:S01]  /*6c30*/  @P4 FFMA.FTZ R51, R199, R240, R51 ;  /* 0x000000f0c7334223 */ /* 0x000fe20000010033 */
[----:B------:R-:W-:-:S02]  /*6c40*/  @P4 SHF.L.U32 R240, R145, 0x10, RZ ;  /* 0x0000001091f04819 */ /* 0x000fc400000006ff */
[----:B------:R-:W-:Y:S02]  /*6c50*/  @!P5 ISETP.NE.AND.EX P3, PT, R2, RZ, PT, P3 ;  /* 0x000000ff0200d20c */ /* 0x000fe40003f65330 */
[----:B------:R-:W-:Y:S01]  /*6c60*/  SEL R134, R212, R134, P0 ;  /* 0x00000086d4867207 */ /* 0x000fe20000000000 */
[----:B------:R-:W-:Y:S01]  /*6c70*/  @P4 FFMA.FTZ R50, R240, R197, R50 ;  /* 0x000000c5f0324223 */ /* 0x000fe20000010032 */
[----:B------:R-:W-:Y:S02]  /*6c80*/  SEL R133, R216, R133, P0 ;  /* 0x00000085d8857207 */ /* 0x000fe40000000000 */
[----:B------:R-:W-:Y:S02]  /*6c90*/  @!P5 ISETP.NE.AND.EX P2, PT, R2, RZ, PT, P2 ;  /* 0x000000ff0200d20c */ /* 0x000fe40003f45320 */
[----:B------:R-:W-:Y:S02]  /*6ca0*/  SEL R135, R217, R135, P0 ;  /* 0x00000087d9877207 */ /* 0x000fe40000000000 */
[----:B------:R-:W-:Y:S01]  /*6cb0*/  @!P5 FSEL R212, R8, RZ, P3 ;  /* 0x000000ff08d4d208 */ /* 0x000fe20001800000 */
[----:B--2---:R-:W-:Y:S01]  /*6cc0*/  @P4 FMUL.FTZ R196, R245, R196 ;  /* 0x000000c4f5c44220 */ /* 0x004fe20000410000 */
[----:B---3--:R-:W-:-:S04]  /*6cd0*/  @P4 FMUL.FTZ R214, R244, R214 ;  /* 0x000000d6f4d64220 */ /* 0x008fc80000410000 */
[----:B------:R-:W-:Y:S01]  /*6ce0*/  @P4 F2FP.BF16.F32.PACK_AB R196, RZ, R196 ;  /* 0x000000c4ffc4423e */ /* 0x000fe200000010ff */
[----:B-----5:R-:W-:Y:S01]  /*6cf0*/  @P4 FMUL.FTZ R197, R243, R197 ;  /* 0x000000c5f3c54220 */ /* 0x020fe20000410000 */
[----:B------:R-:W-:Y:S01]  /*6d00*/  @P4 F2FP.BF16.F32.PACK_AB R214, RZ, R214 ;  /* 0x000000d6ffd6423e */ /* 0x000fe200000010ff */
[----:B------:R-:W-:-:S03]  /*6d10*/  @P4 FMUL.FTZ R199, R241, R199 ;  /* 0x000000c7f1c74220 */ /* 0x000fc60000410000 */
[----:B------:R-:W-:Y:S02]  /*6d20*/  @P4 F2FP.BF16.F32.PACK_AB R197, RZ, R197 ;  /* 0x000000c5ffc5423e */ /* 0x000fe400000010ff */
[----:B------:R-:W-:Y:S01]  /*6d30*/  @P4 F2FP.BF16.F32.PACK_AB R199, RZ, R199 ;  /* 0x000000c7ffc7423e */ /* 0x000fe200000010ff */
        /* <DEDUP_REMOVED lines=9> */
.L_x_7597:
[----:B------:R-:W-:Y:S05]  /*6dd0*/  BSYNC B1 ;  /* 0x0000000000017941 */ /* 0x000fea0003800000 */
.L_x_7596:
[----:B------:R-:W-:Y:S01]  /*6de0*/  BSSY B1, `(.L_x_7598) ;  /* 0x000000e000017945 */ /* 0x000fe20003800000 */
[C---:B------:R-:W-:Y:S01]  /*6df0*/  SEL R172, R212.reuse, R172, P0 ;  /* 0x000000acd4ac7207 */ /* 0x040fe20000000000 */
[----:B------:R-:W-:Y:S01]  /*6e00*/  @P4 FMUL.FTZ R212, R212, R239 ;  /* 0x000000efd4d44220 */ /* 0x000fe20000410000 */
[----:B------:R-:W-:Y:S02]  /*6e10*/  @P4 SHF.L.U32 R217, R146, 0x10, RZ ;  /* 0x0000001092d94819 */ /* 0x000fe400000006ff */
        /* <DEDUP_REMOVED lines=10> */
.L_x_7599:
[----:B------:R-:W-:Y:S05]  /*6ec0*/  BSYNC B1 ;  /* 0x0000000000017941 */ /* 0x000fea0003800000 */
.L_x_7598:
[----:B------:R-:W2:Y:S04]  /*6ed0*/  LDL R240, [R1+0xc0] ;  /* 0x0000c00001f07983 */ /* 0x000ea80000100800 */
[----:B------:R-:W3:Y:S01]  /*6ee0*/  LDL R239, [R1+0xc4] ;  /* 0x0000c40001ef7983 */ /* 0x000ee20000100800 */
[C---:B------:R-:W-:Y:S01]  /*6ef0*/  SEL R173, R216.reuse, R173, P0 ;  /* 0x000000add8ad7207 */ /* 0x040fe20000000000 */
[----:B------:R-:W-:Y:S01]  /*6f00*/  @P4 FMUL.FTZ R216, R216, R213 ;  /* 0x000000d5d8d84220 */ /* 0x000fe20000410000 */
[----:B------:R-:W-:Y:S01]  /*6f10*/  @P4 FFMA.FTZ R52, R217, R212, R52 ;  /* 0x000000d4d9344223 */ /* 0x000fe20000010034 */
[----:B------:R-:W0:Y:S01]  /*6f20*/  @P4 LDC R213, c[0x0][0x29c] ;  /* 0x0000a700ffd54b82 */ /* 0x000e220000000800 */
[----:B------:R-:W-:Y:S01]  /*6f30*/  @P4 PRMT R217, R146, 0x7632, R217 ;  /* 0x0000763292d94816 */ /* 0x000fe200000000d9 */
[----:B------:R-:W-:Y:S01]  /*6f40*/  BSSY B1, `(.L_x_7600) ;  /* 0x0000015000017945 */ /* 0x000fe20003800000 */
[----:B------:R-:W-:-:S02]  /*6f50*/  @!P5 ISETP.NE.U32.AND P2, PT, R3, RZ, PT ;  /* 0x000000ff0300d20c */ /* 0x000fc40003f45070 */
[----:B------:R-:W-:Y:S02]  /*6f60*/  @P4 PRMT R120, R196, 0x7610, R120 ;  /* 0x00007610c4784816 */ /* 0x000fe40000000078 */
[----:B------:R-:W-:Y:S02]  /*6f70*/  @P4 SHF.L.U32 R217, R217, 0x10, RZ ;  /* 0x00000010d9d94819 */ /* 0x000fe400000006ff */
[----:B------:R-:W-:Y:S02]  /*6f80*/  @!P5 ISETP.NE.AND.EX P2, PT, R2, RZ, PT, P2 ;  /* 0x000000ff0200d20c */ /* 0x000fe40003f45320 */
[----:B------:R-:W-:Y:S01]  /*6f90*/  @P4 PRMT R120, R120, 0x5410, R214 ;  /* 0x0000541078784816 */ /* 0x000fe200000000d6 */
[----:B------:R-:W-:Y:S01]  /*6fa0*/  @P4 FFMA.FTZ R53, R216, R217, R53 ;  /* 0x000000d9d8354223 */ /* 0x000fe20000010035 */
[----:B------:R-:W-:Y:S01]  /*6fb0*/  @!P5 FSEL R214, R10, RZ, P2 ;  /* 0x000000ff0ad6d208 */ /* 0x000fe20001000000 */
[----:B--2---:R-:W-:Y:S01]  /*6fc0*/  @P4 FMUL.FTZ R212, R240, R212 ;  /* 0x000000d4f0d44220 */ /* 0x004fe20000410000 */
[----:B---3--:R-:W-:-:S04]  /*6fd0*/  @P4 FMUL.FTZ R196, R239, R216 ;  /* 0x000000d8efc44220 */ /* 0x008fc80000410000 */
[----:B------:R-:W-:Y:S02]  /*6fe0*/  @P4 F2FP.BF16.F32.PACK_AB R212, RZ, R212 ;  /* 0x000000d4ffd4423e */ /* 0x000fe400000010ff */
[----:B------:R-:W-:Y:S01]  /*6ff0*/  @P4 F2FP.BF16.F32.PACK_AB R196, RZ, R196 ;  /* 0x000000c4ffc4423e */ /* 0x000fe200000010ff */
[----:B0-----:R-:W-:Y:S06]  /*7000*/  @!P5 BRA `(.L_x_7601) ;  /* 0x000000000020d947 */ /* 0x001fec0003800000 */
        /* <DEDUP_REMOVED lines=8> */
.L_x_7601:
[----:B------:R-:W-:Y:S05]  /*7090*/  BSYNC B1 ;  /* 0x0000000000017941 */ /* 0x000fea0003800000 */
.L_x_7600:
[----:B------:R-:W2:Y:S01]  /*70a0*/  LDL R216, [R1+0xc8] ;  /* 0x0000c80001d87983 */ /* 0x000ea20000100800 */
[C---:B------:R-:W-:Y:S01]  /*70b0*/  SEL R174, R214.reuse, R174, P0 ;  /* 0x000000aed6ae7207 */ /* 0x040fe20000000000 */
[----:B------:R-:W-:Y:S01]  /*70c0*/  @P4 FMUL.FTZ R213, R214, R213 ;  /* 0x000000d5d6d54220 */ /* 0x000fe20000410000 */
[----:B------:R-:W-:Y:S01]  /*70d0*/  @P4 SHF.L.U32 R214, R147, 0x10, RZ ;  /* 0x0000001093d64819 */ /* 0x000fe200000006ff */
[----:B------:R-:W-:Y:S01]  /*70e0*/  BSSY B1, `(.L_x_7602) ;  /* 0x0000015000017945 */ /* 0x000fe20003800000 */
[----:B------:R-:W-:Y:S02]  /*70f0*/  @!P5 ISETP.NE.U32.AND P2, PT, R3, RZ, PT ;  /* 0x000000ff0300d20c */ /* 0x000fe40003f45070 */
[----:B------:R-:W-:Y:S01]  /*7100*/  @P4 PRMT R122, R212, 0x7610, R122 ;  /* 0x00007610d47a4816 */ /* 0x000fe2000000007a */
[----:B------:R-:W-:Y:S01]  /*7110*/  @P4 FFMA.FTZ R54, R214, R213, R54 ;  /* 0x000000d5d6364223 */ /* 0x000fe20000010036 */
[----:B------:R-:W-:Y:S02]  /*7120*/  @P4 PRMT R121, R197, 0x7610, R121 ;  /* 0x00007610c5794816 */ /* 0x000fe40000000079 */
[----:B------:R-:W-:-:S02]  /*7130*/  @!P5 ISETP.NE.AND.EX P2, PT, R2, RZ, PT, P2 ;  /* 0x000000ff0200d20c */ /* 0x000fc40003f45320 */
[----:B------:R-:W-:Y:S02]  /*7140*/  @P4 PRMT R122, R122, 0x5410, R196 ;  /* 0x000054107a7a4816 */ /* 0x000fe400000000c4 */
[----:B------:R-:W-:Y:S02]  /*7150*/  @P4 PRMT R121, R121, 0x5410, R199 ;  /* 0x0000541079794816 */ /* 0x000fe400000000c7 */
[----:B------:R-:W-:Y:S01]  /*7160*/  @!P5 FSEL R196, R11, RZ, P2 ;  /* 0x000000ff0bc4d208 */ /* 0x000fe20001000000 */
[----:B--2---:R-:W-:-:S05]  /*7170*/  @P4 FMUL.FTZ R213, R216, R213 ;  /* 0x000000d5d8d54220 */ /* 0x004fca0000410000 */
        /* <DEDUP_REMOVED lines=11> */
.L_x_7603:
[----:B------:R-:W-:Y:S05]  /*7230*/  BSYNC B1 ;  /* 0x0000000000017941 */ /* 0x000fea0003800000 */
.L_x_7602:
[----:B------:R-:W2:Y:S01]  /*7240*/  LDL R5, [R1+0xcc] ;  /* 0x0000cc0001057983 */ /* 0x000ea20000100800 */
[----:B------:R-:W0:Y:S01]  /*7250*/  @P4 LDC R2, c[0x0][0x29c] ;  /* 0x0000a700ff024b82 */ /* 0x000e220000000800 */
[----:B------:R-:W-:Y:S02]  /*7260*/  @P4 PRMT R3, R147, 0x7632, R3 ;  /* 0x0000763293034816 */ /* 0x000fe40000000003 */
[----:B------:R-:W-:Y:S02]  /*7270*/  @P1 IADD3 R4, R4, 0x80, RZ ;  /* 0x0000008004041810 */ /* 0x000fe40007ffe0ff */
[----:B------:R-:W-:Y:S02]  /*7280*/  @P4 SHF.L.U32 R3, R3, 0x10, RZ ;  /* 0x0000001003034819 */ /* 0x000fe400000006ff */
[C---:B------:R-:W-:Y:S01]  /*7290*/  SEL R175, R196.reuse, R175, P0 ;  /* 0x000000afc4af7207 */ /* 0x040fe20000000000 */
[----:B0-----:R-:W-:-:S04]  /*72a0*/  @P4 FMUL.FTZ R2, R196, R2 ;  /* 0x00000002c4024220 */ /* 0x001fc80000410000 */
[----:B------:R-:W-:Y:S01]  /*72b0*/  @P4 FFMA.FTZ R55, R2, R3, R55 ;  /* 0x0000000302374223 */ /* 0x000fe20000010037 */
[----:B--2---:R-:W-:-:S05]  /*72c0*/  @P4 FMUL.FTZ R2, R5, R2 ;  /* 0x0000000205024220 */ /* 0x004fca0000410000 */
        /* <DEDUP_REMOVED lines=13> */
.L_x_7519:
[----:B------:R-:W-:Y:S05]  /*73a0*/  BSYNC B0 ;  /* 0x0000000000007941 */ /* 0x000fea0003800000 */
.L_x_7517:
[----:B------:R-:W0:Y:S01]  /*73b0*/  S2R R196, SR_TID.X ;  /* 0x0000000000c47919 */ /* 0x000e220000002100 */
[----:B------:R-:W-:Y:S01]  /*73c0*/  MOV R0, 0x400 ;  /* 0x0000040000007802 */ /* 0x000fe20000000f00 */
[----:B------:R-:W-:Y:S05]  /*73d0*/  WARPSYNC.ALL ;  /* 0x0000000000007948 */ /* 0x000fea0003800000 */
[----:B------:R-:W1:Y:S01]  /*73e0*/  S2R R3, SR_CgaCtaId ;  /* 0x0000000000037919 */ /* 0x000e620000008800 */
[----:B------:R-:W-:Y:S01]  /*73f0*/  ULDC UR6, c[0x0][0x218] ;  /* 0x0000860000067ab9 */ /* 0x000fe20000000800 */
[----:B------:R-:W-:Y:S01]  /*7400*/  ULDC.64 UR8, c[0x0][0x2d0] ;  /* 0x0000b40000087ab9 */ /* 0x000fe20000000a00 */
        /* <DEDUP_REMOVED lines=45> */
[----:B-----5:R-:W-:-:S03]  /*76e0*/  FADD.FTZ R7, R7, R18 ;  /* 0x0000001207077221 */ /* 0x020fc60000010000 */
        /* <DEDUP_REMOVED lines=24> */
[----:B-----5:R-:W-:-:S03]  /*7870*/  FADD.FTZ R10, R10, R19 ;  /* 0x000000130a0a7221 */ /* 0x020fc60000010000 */
        /* <DEDUP_REMOVED lines=21> */
[----:B-----5:R-:W-:Y:S01]  /*79d0*/  FADD.FTZ R11, R11, R32 ;  /* 0x000000200b0b7221 */ /* 0x020fe20000010000 */
        /* <DEDUP_REMOVED lines=233> */
.L_x_7523:
[----:B------:R-:W-:Y:S01]  /*8870*/  HFMA2.MMA R6, -RZ, RZ, 0, 5.9604644775390625e-08 ;  /* 0x00000001ff067435 */ /* 0x000fe200000001ff */
[----:B------:R-:W-:Y:S01]  /*8880*/  BSSY B1, `(.L_x_7605) ;  /* 0x0000007000017945 */ /* 0x000fe20003800000 */
[----:B------:R-:W-:Y:S02]  /*8890*/  MOV R212, R196 ;  /* 0x000000c400d47202 */ /* 0x000fe40000000f00 */
[----:B------:R-:W-:Y:S02]  /*88a0*/  MOV R7, 0x1f ;  /* 0x0000001f00077802 */ /* 0x000fe40000000f00 */
[----:B0-----:R-:W-:-:S07]  /*88b0*/  MOV R199, 0xffffffff ;  /* 0xffffffff00c77802 */ /* 0x001fce0000000f00 */
[----:B-----5:R-:W-:Y:S05]  /*88c0*/  WARPSYNC.COLLECTIVE R199, `(.L_x_7606) ;  /* 0x00000000c7087348 */ /* 0x020fea0003c00000 */
[----:B------:R0:W1:Y:S02]  /*88d0*/  SHFL.BFLY P0, R213, R212, R6, R7 ;  /* 0x0c000006d4d57389 */ /* 0x0000640000000007 */
[----:B01---5:R-:W-:Y:S01]  /*88e0*/  ENDCOLLECTIVE ;  /* 0x000000000000791b */ /* 0x023fe20003800000 */
.L_x_7606:
[----:B------:R-:W-:Y:S05]  /*88f0*/  BSYNC B1 ;  /* 0x0000000000017941 */ /* 0x000fea0003800000 */
.L_x_7605:
[----:B------:R-:W-:Y:S02]  /*8900*/  MOV R6, R213 ;  /* 0x000000d500067202 */ /* 0x000fe40000000f00 */
[----:B------:R-:W-:Y:S02]  /*8910*/  MOV R212, R197 ;  /* 0x000000c500d47202 */ /* 0x000fe40000000f00 */
[----:B------:R-:W-:Y:S01]  /*8920*/  MOV R7, 0x1f ;  /* 0x0000001f00077802 */ /* 0x000fe20000000f00 */
[----:B------:R-:W-:Y:S01]  /*8930*/  FADD.FTZ R196, R6, R196 ;  /* 0x000000c406c47221 */ /* 0x000fe20000010000 */
[----:B------:R-:W-:Y:S01]  /*8940*/  HFMA2.MMA R6, -RZ, RZ, 0, 5.9604644775390625e-08 ;  /* 0x00000001ff067435 */ /* 0x000fe200000001ff */
[----:B------:R-:W-:-:S10]  /*8950*/  MOV R199, 0xffffffff ;  /* 0xffffffff00c77802 */ /* 0x000fd40000000f00 */
[----:B------:R-:W-:Y:S05]  /*8960*/  WARPSYNC.COLLECTIVE R199, `(.L_x_7607) ;  /* 0x00000000c7087348 */ /* 0x000fea0003c00000 */
[----:B------:R0:W1:Y:S02]  /*8970*/  SHFL.BFLY P0, R213, R212, R6, R7 ;  /* 0x0c000006d4d57389 */ /* 0x0000640000000007 */
[----:B01----:R-:W-:Y:S01]  /*8980*/  ENDCOLLECTIVE ;  /* 0x000000000000791b */ /* 0x003fe20003800000 */
.L_x_7607:
[----:B------:R-:W-:Y:S01]  /*8990*/  MOV R212, R196 ;  /* 0x000000c400d47202 */ /* 0x000fe20000000f00 */
[----:B------:R-:W-:-:S04]  /*89a0*/  IMAD.MOV.U32 R6, RZ, RZ, R213 ;  /* 0x000000ffff067224 */ /* 0x000fc800078e00d5 */
[----:B------:R-:W-:Y:S01]  /*89b0*/  FADD.FTZ R197, R6, R197 ;  /* 0x000000c506c57221 */ /* 0x000fe20000010000 */
[----:B------:R-:W-:-:S11]  /*89c0*/  HFMA2.MMA R6, -RZ, RZ, 0, 1.1920928955078125e-07 ;  /* 0x00000002ff067435 */ /* 0x000fd600000001ff */
[----:B------:R-:W-:Y:S05]  /*89d0*/  WARPSYNC.COLLECTIVE R199, `(.L_x_7608) ;  /* 0x00000000c7087348 */ /* 0x000fea0003c00000 */
[----:B------:R0:W1:Y:S02]  /*89e0*/  SHFL.BFLY P0, R213, R212, R6, R7 ;  /* 0x0c000006d4d57389 */ /* 0x0000640000000007 */
[----:B01----:R-:W-:Y:S01]  /*89f0*/  ENDCOLLECTIVE ;  /* 0x000000000000791b */ /* 0x003fe20003800000 */
.L_x_7608:
[----:B------:R-:W-:Y:S02]  /*8a00*/  MOV R212, R197 ;  /* 0x000000c500d47202 */ /* 0x000fe40000000f00 */
[----:B------:R-:W-:-:S05]  /*8a10*/  MOV R6, R213 ;  /* 0x000000d500067202 */ /* 0x000fca0000000f00 */
[----:B------:R-:W-:Y:S01]  /*8a20*/  FADD.FTZ R196, R196, R6 ;  /* 0x00000006c4c47221 */ /* 0x000fe20000010000 */
[----:B------:R-:W-:-:S11]  /*8a30*/  HFMA2.MMA R6, -RZ, RZ, 0, 1.1920928955078125e-07 ;  /* 0x00000002ff067435 */ /* 0x000fd600000001ff */
[----:B------:R-:W-:Y:S05]  /*8a40*/  WARPSYNC.COLLECTIVE R199, `(.L_x_7609) ;  /* 0x00000000c7087348 */ /* 0x000fea0003c00000 */
[----:B------:R0:W1:Y:S02]  /*8a50*/  SHFL.BFLY P0, R213, R212, R6, R7 ;  /* 0x0c000006d4d57389 */ /* 0x0000640000000007 */
[----:B01----:R-:W-:Y:S01]  /*8a60*/  ENDCOLLECTIVE ;  /* 0x000000000000791b */ /* 0x003fe20003800000 */
.L_x_7609:
[----:B------:R-:W-:Y:S02]  /*8a70*/  MOV R212, R196 ;  /* 0x000000c400d47202 */ /* 0x000fe40000000f00 */
[----:B------:R-:W-:-:S05]  /*8a80*/  MOV R6, R213 ;  /* 0x000000d500067202 */ /* 0x000fca0000000f00 */
[----:B------:R-:W-:Y:S01]  /*8a90*/  FADD.FTZ R197, R197, R6 ;  /* 0x00000006c5c57221 */ /* 0x000fe20000010000 */
[----:B------:R-:W-:-:S11]  /*8aa0*/  HFMA2.MMA R6, -RZ, RZ, 0, 2.384185791015625e-07 ;  /* 0x00000004ff067435 */ /* 0x000fd600000001ff */
[----:B------:R-:W-:Y:S05]  /*8ab0*/  WARPSYNC.COLLECTIVE R199, `(.L_x_7610) ;  /* 0x00000000c7087348 */ /* 0x000fea0003c00000 */
[----:B------:R0:W1:Y:S02]  /*8ac0*/  SHFL.BFLY P0, R213, R212, R6, R7 ;  /* 0x0c000006d4d57389 */ /* 0x0000640000000007 */
[----:B01----:R-:W-:Y:S01]  /*8ad0*/  ENDCOLLECTIVE ;  /* 0x000000000000791b */ /* 0x003fe20003800000 */
.L_x_7610:
[----:B------:R-:W-:Y:S02]  /*8ae0*/  MOV R212, R197 ;  /* 0x000000c500d47202 */ /* 0x000fe40000000f00 */
[----:B------:R-:W-:-:S05]  /*8af0*/  MOV R6, R213 ;  /* 0x000000d500067202 */ /* 0x000fca0000000f00 */
[----:B------:R-:W-:Y:S01]  /*8b00*/  FADD.FTZ R196, R196, R6 ;  /* 0x00000006c4c47221 */ /* 0x000fe20000010000 */
[----:B------:R-:W-:-:S11]  /*8b10*/  HFMA2.MMA R6, -RZ, RZ, 0, 2.384185791015625e-07 ;  /* 0x00000004ff067435 */ /* 0x000fd600000001ff */
[----:B------:R-:W-:Y:S05]  /*8b20*/  WARPSYNC.COLLECTIVE R199, `(.L_x_7611) ;  /* 0x00000000c7087348 */ /* 0x000fea0003c00000 */
[----:B------:R0:W1:Y:S02]  /*8b30*/  SHFL.BFLY P0, R213, R212, R6, R7 ;  /* 0x0c000006d4d57389 */ /* 0x0000640000000007 */
[----:B01----:R-:W-:Y:S01]  /*8b40*/  ENDCOLLECTIVE ;  /* 0x000000000000791b */ /* 0x003fe20003800000 */
.L_x_7611:
[----:B------:R-:W-:Y:S02]  /*8b50*/  MOV R212, R196 ;  /* 0x000000c400d47202 */ /* 0x000fe40000000f00 */
[----:B------:R-:W-:-:S05]  /*8b60*/  MOV R6, R213 ;  /* 0x000000d500067202 */ /* 0x000fca0000000f00 */
[----:B------:R-:W-:Y:S01]  /*8b70*/  FADD.FTZ R197, R197, R6 ;  /* 0x00000006c5c57221 */ /* 0x000fe20000010000 */
[----:B------:R-:W-:-:S11]  /*8b80*/  HFMA2.MMA R6, -RZ, RZ, 0, 4.76837158203125e-07 ;  /* 0x00000008ff067435 */ /* 0x000fd600000001ff */
[----:B------:R-:W-:Y:S05]  /*8b90*/  WARPSYNC.COLLECTIVE R199, `(.L_x_7612) ;  /* 0x00000000c7087348 */ /* 0x000fea0003c00000 */
[----:B------:R0:W1:Y:S02]  /*8ba0*/  SHFL.BFLY P0, R213, R212, R6, R7 ;  /* 0x0c000006d4d57389 */ /* 0x0000640000000007 */
[----:B01----:R-:W-:Y:S01]  /*8bb0*/  ENDCOLLECTIVE ;  /* 0x000000000000791b */ /* 0x003fe20003800000 */
.L_x_7612:
[----:B------:R-:W-:Y:S02]  /*8bc0*/  MOV R212, R197 ;  /* 0x000000c500d47202 */ /* 0x000fe40000000f00 */
[----:B------:R-:W-:-:S05]  /*8bd0*/  MOV R6, R213 ;  /* 0x000000d500067202 */ /* 0x000fca0000000f00 */
[----:B------:R-:W-:Y:S01]  /*8be0*/  FADD.FTZ R196, R196, R6 ;  /* 0x00000006c4c47221 */ /* 0x000fe20000010000 */
[----:B------:R-:W-:-:S11]  /*8bf0*/  HFMA2.MMA R6, -RZ, RZ, 0, 4.76837158203125e-07 ;  /* 0x00000008ff067435 */ /* 0x000fd600000001ff */
[----:B------:R-:W-:Y:S05]  /*8c00*/  WARPSYNC.COLLECTIVE R199, `(.L_x_7613) ;  /* 0x00000000c7087348 */ /* 0x000fea0003c00000 */
[----:B------:R0:W1:Y:S02]  /*8c10*/  SHFL.BFLY P0, R213, R212, R6, R7 ;  /* 0x0c000006d4d57389 */ /* 0x0000640000000007 */
[----:B01----:R-:W-:Y:S01]  /*8c20*/  ENDCOLLECTIVE ;  /* 0x000000000000791b */ /* 0x003fe20003800000 */
.L_x_7613:
[----:B------:R-:W-:Y:S02]  /*8c30*/  MOV R212, R196 ;  /* 0x000000c400d47202 */ /* 0x000fe40000000f00 */
[----:B------:R-:W-:-:S05]  /*8c40*/  MOV R6, R213 ;  /* 0x000000d500067202 */ /* 0x000fca0000000f00 */
[----:B------:R-:W-:Y:S01]  /*8c50*/  FADD.FTZ R197, R197, R6 ;  /* 0x00000006c5c57221 */ /* 0x000fe20000010000 */
[----:B------:R-:W-:-:S11]  /*8c60*/  HFMA2.MMA R6, -RZ, RZ, 0, 9.5367431640625e-07 ;  /* 0x00000010ff067435 */ /* 0x000fd600000001ff */
[----:B------:R-:W-:Y:S05]  /*8c70*/  WARPSYNC.COLLECTIVE R199, `(.L_x_7614) ;  /* 0x00000000c7087348 */ /* 0x000fea0003c00000 */
[----:B------:R0:W1:Y:S02]  /*8c80*/  SHFL.BFLY P0, R213, R212, R6, R7 ;  /* 0x0c000006d4d57389 */ /* 0x0000640000000007 */
[----:B01----:R-:W-:Y:S01]  /*8c90*/  ENDCOLLECTIVE ;  /* 0x000000000000791b */ /* 0x003fe20003800000 */
.L_x_7614:
[----:B------:R-:W-:Y:S02]  /*8ca0*/  MOV R212, R197 ;  /* 0x000000c500d47202 */ /* 0x000fe40000000f00 */
[----:B------:R-:W-:-:S07]  /*8cb0*/  MOV R198, R213 ;  /* 0x000000d500c67202 */ /* 0x000fce0000000f00 */
[----:B------:R-:W-:Y:S05]  /*8cc0*/  WARPSYNC.COLLECTIVE R199, `(.L_x_7615) ;  /* 0x00000000c7087348 */ /* 0x000fea0003c00000 */
[----:B------:R0:W1:Y:S02]  /*8cd0*/  SHFL.BFLY P0, R213, R212, R6, R7 ;  /* 0x0c000006d4d57389 */ /* 0x0000640000000007 */
[----:B01----:R-:W-:Y:S01]  /*8ce0*/  ENDCOLLECTIVE ;  /* 0x000000000000791b */ /* 0x003fe20003800000 */
.L_x_7615:
[----:B------:R-:W-:Y:S01]  /*8cf0*/  MOV R199, R213 ;  /* 0x000000d500c77202 */ /* 0x000fe20000000f00 */
[----:B------:R-:W-:Y:S06]  /*8d00*/  BRA `(.L_x_7616) ;  /* 0xffffffa400107947 */ /* 0x000fec000383ffff */
.L_x_7617:
        /* <DEDUP_REMOVED lines=15> */
.L_x_16949:


//--------------------- .text._ZN10layer_norm13ln_bwd_kernelINS_13Kernel_traitsIf13__nv_bfloat16fS2_fjLj1280ELj1ELj4ELj1ELj16ENS_18Kernel_traits_baseILj1280EfS2_fS2_fjLj128EEEEELb1ELb0ELb0ELb0EEEvNS_9BwdParamsE --------------------------
	.section	.text._ZN10layer_norm13ln_bwd_kernelINS_13Kernel_traitsIf13__nv_bfloat16fS2_fjLj1280ELj1ELj4ELj1ELj16ENS_18Kernel_traits_baseILj1280EfS2_fS2_fjLj128EEEEELb1ELb0ELb0ELb0EEEvNS_9BwdParamsE,"ax",@progbits
	.align	128
        .global         _ZN10layer_norm13ln_bwd_kernelINS_13Kernel_traitsIf13__nv_bfloat16fS2_fjLj1280ELj1ELj4ELj1ELj16ENS_18Kernel_traits_baseILj1280EfS2_fS2_fjLj128EEEEELb1ELb0ELb0ELb0EEEvNS_9BwdParamsE
        .type           _ZN10layer_norm13ln_bwd_kernelINS_13Kernel_traitsIf13__nv_bfloat16fS2_fjLj1280ELj1ELj4ELj1ELj16ENS_18Kernel_traits_baseILj1280EfS2_fS2_fjLj128EEEEELb1ELb0ELb0ELb0EEEvNS_9BwdParamsE,@function
        .size           _ZN10layer_norm13ln_bwd_kernelINS_13Kernel_traitsIf13__nv_bfloat16fS2_fjLj1280ELj1ELj4ELj1ELj16ENS_18Kernel_traits_baseILj1280EfS2_fS2_fjLj128EEEEELb1ELb0ELb0ELb0EEEvNS_9BwdParamsE,(.L_x_16950 - _ZN10layer_norm13ln_bwd_kernelINS_13Kernel_traitsIf13__nv_bfloat16fS2_fjLj1280ELj1ELj4ELj1ELj16ENS_18Kernel_traits_baseILj1280EfS2_fS2_fjLj128EEEEELb1ELb0ELb0ELb0EEEvNS_9BwdParamsE)
        .other          _ZN10layer_norm13ln_bwd_kernelINS_13Kernel_traitsIf13__nv_bfloat16fS2_fjLj1280ELj1ELj4ELj1ELj16ENS_18Kernel_traits_baseILj1280EfS2_fS2_fjLj128EEEEELb1ELb0ELb0ELb0EEEvNS_9BwdParamsE,@"STO_CUDA_ENTRY STV_DEFAULT"
_ZN10layer_norm13ln_bwd_kernelINS_13Kernel_traitsIf13__nv_bfloat16fS2_fjLj1280ELj1ELj4ELj1ELj16ENS_18Kernel_traits_baseILj1280EfS2_fS2_fjLj128EEEEELb1ELb0ELb0ELb0EEEvNS_9BwdParamsE:
.text._ZN10layer_norm13ln_bwd_kernelINS_13Kernel_traitsIf13__nv_bfloat16fS2_fjLj1280ELj1ELj4ELj1ELj16ENS_18Kernel_traits_baseILj1280EfS2_fS2_fjLj128EEEEELb1ELb0ELb0ELb0EEEvNS_9BwdParamsE:
[----:B------:R-:W0:Y:S02]  /*0000*/  LDC R1, c[0x0][0x28] ;  /* 0x00000a00ff017b82 */ /* 0x000e240000000800 */
[----:B0-----:R-:W-:Y:S01]  /*0010*/  IADD3 R1, R1, -0x78, RZ ;  /* 0xffffff8801017810 */ /* 0x001fe20007ffe0ff */
[----:B------:R-:W0:Y:S01]  /*0020*/  S2R R14, SR_TID.X ;  /* 0x00000000000e7919 */ /* 0x000e220000002100 */
[----:B------:R-:W-:Y:S01]  /*0030*/  ULDC UR4, c[0x0][0x218] ;  /* 0x0000860000047ab9 */ /* 0x000fe20000000800 */
[----:B------:R-:W-:Y:S01]  /*0040*/  ULDC UR6, c[0x0][0x214] ;  /* 0x0000850000067ab9 */ /* 0x000fe20000000800 */
[----:B------:R-:W-:Y:S01]  /*0050*/  ULDC UR15, c[0x0][0x298] ;  /* 0x0000a600000f7ab9 */ /* 0x000fe20000000800 */
[----:B------:R1:W2:Y:S01]  /*0060*/  LDL.64 R28, [R1+0x60] ;  /* 0x00006000011c7983 */ /* 0x0002a20000100a00 */
[----:B------:R-:W-:Y:S01]  /*0070*/  ULDC UR20, c[0x0][0x218] ;  /* 0x0000860000147ab9 */ /* 0x000fe20000000800 */
[----:B------:R-:W-:Y:S01]  /*0080*/  ULDC UR14, c[0x0][0x290] ;  /* 0x0000a400000e7ab9 */ /* 0x000fe20000000800 */
[----:B------:R-:W-:Y:S01]  /*0090*/  ULDC.64 UR8, c[0x0][0x2c8] ;  /* 0x0000b20000087ab9 */ /* 0x000fe20000000a00 */
[----:B------:R1:W2:Y:S01]  /*00a0*/  LDL.64 R30, [R1+0x68] ;  /* 0x00006800011e7983 */ /* 0x0002a20000100a00 */
[----:B------:R-:W-:Y:S01]  /*00b0*/  ULDC.64 UR10, c[0x0][0x238] ;  /* 0x00008e00000a7ab9 */ /* 0x000fe20000000a00 */
[----:B------:R-:W-:Y:S01]  /*00c0*/  ULDC.64 UR12, c[0x0][0x240] ;  /* 0x00009000000c7ab9 */ /* 0x000fe20000000a00 */
[----:B------:R-:W-:Y:S01]  /*00d0*/  ULDC.64 UR16, c[0x0][0x308] ;  /* 0x0000c20000107ab9 */ /* 0x000fe20000000a00 */
[----:B------:R1:W3:Y:S04]  /*00e0*/  LDL.64 R24, [R1+0x50] ;  /* 0x0000500001187983 */ /* 0x0002e80000100a00 */
[----:B------:R1:W3:Y:S04]  /*00f0*/  LDL.64 R26, [R1+0x58] ;  /* 0x00005800011a7983 */ /* 0x0002e80000100a00 */
[----:B------:R1:W4:Y:S04]  /*0100*/  LDL.64 R20, [R1+0x40] ;  /* 0x0000400001147983 */ /* 0x0003280000100a00 */
[----:B------:R1:W4:Y:S04]  /*0110*/  LDL.64 R22, [R1+0x48] ;  /* 0x0000480001167983 */ /* 0x0003280000100a00 */
[----:B------:R1:W4:Y:S04]  /*0120*/  LDL.64 R16, [R1+0x30] ;  /* 0x0000300001107983 */ /* 0x0003280000100a00 */
[----:B------:R1:W4:Y:S01]  /*0130*/  LDL.64 R18, [R1+0x38] ;  /* 0x0000380001127983 */ /* 0x0003220000100a00 */
[----:B------:R-:W-:Y:S01]  /*0140*/  MOV R2, UR4 ;  /* 0x0000000400027c02 */ /* 0x000fe20008000f00 */
[----:B------:R-:W-:Y:S01]  /*0150*/  ULDC.64 UR4, c[0x0][0x208] ;  /* 0x0000820000047ab9 */ /* 0x000fe20000000a00 */
[----:B0-----:R-:W-:-:S02]  /*0160*/  LOP3.LUT R6, R14, 0x1f, RZ, 0xc0, !PT ;  /* 0x0000001f0e067812 */ /* 0x001fc400078ec0ff */
[----:B------:R-:W-:Y:S01]  /*0170*/  SHF.R.S32.HI R0, RZ, 0x1f, R2 ;  /* 0x0000001fff007819 */ /* 0x000fe20000011402 */
[----:B------:R0:W-:Y:S01]  /*0180*/  STL [R1+0x28], R2 ;  /* 0x0000280201007387 */ /* 0x0001e20000100800 */
[----:B------:R-:W-:Y:S02]  /*0190*/  LOP3.LUT R3, R6, 0x1f, RZ, 0x3c, !PT ;  /* 0x0000001f06037812 */ /* 0x000fe400078e3cff */
[----:B------:R-:W-:Y:S01]  /*01a0*/  LEA.HI R0, R0, R2, RZ, 0x3 ;  /* 0x0000000200007211 */ /* 0x000fe200078f18ff */
[----:B------:R-:W-:Y:S01]  /*01b0*/  STL [R1+0x2c], R6 ;  /* 0x00002c0601007387 */ /* 0x000fe20000100800 */
[----:B------:R-:W-:Y:S02]  /*01c0*/  MOV R15, R6 ;  /* 0x00000006000f7202 */ /* 0x000fe40000000f00 */
[----:B------:R-:W-:-:S04]  /*01d0*/  LEA.HI.SX32 R0, R0, R3, 0x1d ;  /* 0x0000000300007211 */ /* 0x000fc800078feaff */
[C---:B------:R-:W-:Y:S02]  /*01e0*/  LOP3.LUT P4, RZ, R0.reuse, 0xffffffe0, RZ, 0xc0, !PT ;  /* 0xffffffe000ff7812 */ /* 0x040fe4000788c0ff */
[C---:B------:R-:W-:Y:S02]  /*01f0*/  ISETP.GE.U32.AND P0, PT, R0.reuse, 0x40, PT ;  /* 0x000000400000780c */ /* 0x040fe40003f06070 */
[----:B------:R-:W-:Y:S02]  /*0200*/  P2R R4, PR, RZ, 0x10 ;  /* 0x00000010ff047803 */ /* 0x000fe40000000000 */
[C---:B------:R-:W-:Y:S02]  /*0210*/  ISETP.GE.U32.AND P1, PT, R0.reuse, 0x60, PT ;  /* 0x000000600000780c */ /* 0x040fe40003f26070 */
[C---:B------:R-:W-:Y:S01]  /*0220*/  ISETP.GE.U32.AND P2, PT, R0.reuse, 0x80, PT ;  /* 0x000000800000780c */ /* 0x040fe20003f46070 */
[----:B------:R1:W-:Y:S01]  /*0230*/  STL [R1+0x74], R4 ;  /* 0x0000740401007387 */ /* 0x0003e20000100800 */
[----:B------:R-:W-:-:S03]  /*0240*/  ISETP.GE.U32.AND P3, PT, R0, 0xa0, PT ;  /* 0x000000a00000780c */ /* 0x000fc60003f66070 */
[----:B0-----:R-:W0:Y:S01]  /*0250*/  @P4 LDC.64 R2, c[0x0][0x260] ;  /* 0x00009800ff024b82 */ /* 0x001e220000000a00 */
[----:B------:R-:W-:-:S05]  /*0260*/  P2R R0, PR, RZ, 0x8 ;  /* 0x00000008ff007803 */ /* 0x000fca0000000000 */
[----:B------:R4:W-:Y:S02]  /*0270*/  STL [R1+0x70], R0 ;  /* 0x0000700001007387 */ /* 0x0009e40000100800 */
[----:B-1----:R-:W1:Y:S08]  /*0280*/  @P0 LDC.64 R4, c[0x0][0x260] ;  /* 0x00009800ff040b82 */ /* 0x002e700000000a00 */
[----:B------:R-:W1:Y:S01]  /*0290*/  @P1 LDC.64 R8, c[0x0][0x260] ;  /* 0x00009800ff081b82 */ /* 0x000e620000000a00 */
[C---:B0-----:R-:W-:Y:S01]  /*02a0*/  @P4 IMAD.WIDE.U32 R2, R15.reuse, 0x20, R2 ;  /* 0x000000200f024825 */ /* 0x041fe200078e0002 */
[----:B------:R-:W-:-:S06]  /*02b0*/  @P4 LOP3.LUT R15, R15, 0x20, RZ, 0xfc, !PT ;  /* 0x000000200f0f4812 */ /* 0x000fcc00078efcff */
[----:B------:R-:W0:Y:S01]  /*02c0*/  @P2 LDC.64 R10, c[0x0][0x260] ;  /* 0x00009800ff0a2b82 */ /* 0x000e220000000a00 */
[C---:B-1----:R-:W-:Y:S01]  /*02d0*/  @P0 IMAD.WIDE.U32 R6, R15.reuse, 0x20, R4 ;  /* 0x000000200f060825 */ /* 0x042fe200078e0004 */
[----:B------:R-:W-:-:S06]  /*02e0*/  @P0 IADD3 R15, R15, 0x20, RZ ;  /* 0x000000200f0f0810 */ /* 0x000fcc0007ffe0ff */
[----:B------:R-:W1:Y:S01]  /*02f0*/  @P3 LDC.64 R12, c[0x0][0x260] ;  /* 0x00009800ff0c3b82 */ /* 0x000e620000000a00 */
[C---:B------:R-:W-:Y:S01]  /*0300*/  @P1 IMAD.WIDE.U32 R8, R15.reuse, 0x20, R8 ;  /* 0x000000200f081825 */ /* 0x040fe200078e0008 */
[----:B------:R-:W-:-:S04]  /*0310*/  @P1 IADD3 R15, R15, 0x20, RZ ;  /* 0x000000200f0f1810 */ /* 0x000fc80007ffe0ff */
[----:B------:R0:W5:Y:S04]  /*0320*/  @P1 LDG.E.128 R36, desc[UR4][R8.64] ;  /* 0x0000000408241981 */ /* 0x000168000c1e1d00 */
[----:B------:R0:W5:Y:S02]  /*0330*/  @P1 LDG.E.128 R40, desc[UR4][R8.64+0x10] ;  /* 0x0000100408281981 */ /* 0x000164000c1e1d00 */
[C---:B0-----:R-:W-:Y:S01]  /*0340*/  @P2 IMAD.WIDE.U32 R10, R15.reuse, 0x20, R10 ;  /* 0x000000200f0a2825 */ /* 0x041fe200078e000a */
[----:B------:R-:W-:-:S04]  /*0350*/  @P2 IADD3 R15, R15, 0x20, RZ ;  /* 0x000000200f0f2810 */ /* 0x000fc80007ffe0ff */
[----:B------:R0:W5:Y:S04]  /*0360*/  @P2 LDG.E.128 R44, desc[UR4][R10.64] ;  /* 0x000000040a2c2981 */ /* 0x000168000c1e1d00 */
[----:B------:R0:W5:Y:S04]  /*0370*/  @P2 LDG.E.128 R48, desc[UR4][R10.64+0x10] ;  /* 0x000010040a302981 */ /* 0x000168000c1e1d00 */
[----:B--2---:R-:W2:Y:S04]  /*0380*/  @P4 LDG.E.128 R28, desc[UR4][R2.64] ;  /* 0x00000004021c4981 */ /* 0x004ea8000c1e1d00 */
[----:B---3--:R-:W3:Y:S01]  /*0390*/  @P4 LDG.E.128 R24, desc[UR4][R2.64+0x10] ;  /* 0x0000100402184981 */ /* 0x008ee2000c1e1d00 */
[----:B-1----:R-:W-:-:S03]  /*03a0*/  @P3 IMAD.WIDE.U32 R4, R15, 0x20, R12 ;  /* 0x000000200f043825 */ /* 0x002fc600078e000c */
[----:B----4-:R-:W4:Y:S04]  /*03b0*/  @P0 LDG.E.128 R20, desc[UR4][R6.64] ;  /* 0x0000000406140981 */ /* 0x010f28000c1e1d00 */
[----:B------:R-:W4:Y:S01]  /*03c0*/  @P0 LDG.E.128 R16, desc[UR4][R6.64+0x10] ;  /* 0x0000100406100981 */ /* 0x000f22000c1e1d00 */
[----:B------:R-:W1:Y:S01]  /*03d0*/  S2R R13, SR_CTAID.X ;  /* 0x00000000000d7919 */ /* 0x000e620000002500 */
[----:B------:R-:W-:Y:S02]  /*03e0*/  SHF.R.U32.HI R0, RZ, 0x5, R14 ;  /* 0x00000005ff007819 */ /* 0x000fe4000001160e */
        /* <DEDUP_REMOVED lines=53> */
[----:B------:R-:W-:Y:S05]  /*0740*/  @P3 BRA `(.L_x_7619) ;  /* 0x0000003c00ec3947 */ /* 0x000fea0003800000 */
[----:B------:R-:W-:Y:S01]  /*0750*/  ULDC.64 UR6, c[0x0][0x270] ;  /* 0x00009c0000067ab9 */ /* 0x000fe20000000a00 */
[----:B------:R-:W-:Y:S01]  /*0760*/  HFMA2.MMA R61, -RZ, RZ, 0, 0 ;  /* 0x00000000ff3d7435 */ /* 0x000fe200000001ff */
[----:B------:R-:W-:Y:S02]  /*0770*/  ISETP.NE.U32.AND P3, PT, RZ, UR6, PT ;  /* 0x00000006ff007c0c */ /* 0x000fe4000bf65070 */
[----:B0-----:R-:W-:Y:S02]  /*0780*/  MOV R10, R0 ;  /* 0x00000000000a7202 */ /* 0x001fe40000000f00 */
[----:B------:R-:W-:-:S13]  /*0790*/  ISETP.NE.AND.EX P3, PT, RZ, UR7, PT, P3 ;  /* 0x00000007ff007c0c */ /* 0x000fda000bf65330 */
.L_x_7641:
[----:B------:R-:W2:Y:S01]  /*07a0*/  LDL R9, [R1+0x74] ;  /* 0x0000740001097983 */ /* 0x000ea20000100800 */
[----:B------:R-:W0:Y:S08]  /*07b0*/  @P3 LDC.64 R180, c[0x0][0x270] ;  /* 0x00009c00ffb43b82 */ /* 0x000e300000000a00 */
[----:B-1----:R-:W1:Y:S01]  /*07c0*/  LDC.64 R182, c[0x0][0x250] ;  /* 0x00009400ffb67b82 */ /* 0x002e620000000a00 */
[C---:B0-----:R-:W-:Y:S01]  /*07d0*/  @P3 LEA R180, P4, R10.reuse, R180, 0x1 ;  /* 0x000000b40ab43211 */ /* 0x041fe200078808ff */
[----:B-1----:R-:W-:-:S05]  /*07e0*/  IMAD.WIDE R182, R10, 0x4, R182 ;  /* 0x000000040ab67825 */ /* 0x002fca00078e02b6 */
[----:B-----5:R-:W5:Y:S01]  /*07f0*/  LDG.E R216, desc[UR4][R182.64] ;  /* 0x00000004b6d87981 */ /* 0x020f62000c1e1900 */
        /* <DEDUP_REMOVED lines=31> */
[----:B------:R-:W2:Y:S04]  /*09f0*/  LDG.E.128 R188, desc[UR4][R182.64+0x10] ;  /* 0x00001004b6bc7981 */ /* 0x000ea8000c1e1d00 */
[----:B------:R-:W3:Y:S04]  /*0a00*/  LDL R213, [R1+0x50] ;  /* 0x0000500001d57983 */ /* 0x000ee80000100800 */
[----:B------:R-:W3:Y:S01]  /*0a10*/  LDL R211, [R1+0x58] ;  /* 0x0000580001d37983 */ /* 0x000ee20000100800 */
[C---:B0-----:R-:W-:Y:S01]  /*0a20*/  IMAD.WIDE.U32 R180, R9.reuse, 0x10, R180 ;  /* 0x0000001009b47825 */ /* 0x041fe200078e00b4 */
[----:B------:R-:W-:-:S04]  /*0a30*/  @P4 LEA R20, P5, R9, UR8, 0x5 ;  /* 0x0000000809144c11 */ /* 0x000fc8000f8a28ff */
[C---:B------:R-:W-:Y:S01]  /*0a40*/  @P4 LEA.HI.X R21, R9.reuse, UR9, RZ, 0x5, P5 ;  /* 0x0000000909154c11 */ /* 0x040fe2000a8f2cff */
[----:B------:R-:W3:Y:S04]  /*0a50*/  LDG.E.128 R180, desc[UR4][R180.64] ;  /* 0x00000004b4b47981 */ /* 0x000ee8000c1e1d00 */
        /* <DEDUP_REMOVED lines=9> */
[----:B--2---:R-:W-:Y:S02]  /*0af0*/  FADD.FTZ R185, -R13, R191 ;  /* 0x000000bf0db97221 */ /* 0x004fe40000010100 */
[----:B------:R-:W-:Y:S01]  /*0b00*/  FMUL.FTZ R212, R11, R208 ;  /* 0x000000d00bd47220 */ /* 0x000fe20000410000 */
[----:B---3--:R-:W-:-:S05]  /*0b10*/  SHF.L.U32 R191, R181, 0x10, RZ ;  /* 0x00000010b5bf7819 */ /* 0x008fca00000006ff */
[----:B------:R-:W-:Y:S01]  /*0b20*/  FADD.FTZ R106, R106, R191 ;  /* 0x000000bf6a6a7221 */ /* 0x000fe20000010000 */
[-C--:B------:R-:W-:Y:S01]  /*0b30*/  FFMA.FTZ R62, R212, R191.reuse, R62 ;  /* 0x000000bfd43e7223 */ /* 0x080fe2000001003e */
[----:B------:R-:W-:Y:S02]  /*0b40*/  FMUL.FTZ R215, R214, R191 ;  /* 0x000000bfd6d77220 */ /* 0x000fe40000410000 */
[----:B------:R-:W2:Y:S01]  /*0b50*/  LDL R191, [R1+0x64] ;  /* 0x0000640001bf7983 */ /* 0x000ea20000100800 */
[C---:B------:R-:W-:Y:S01]  /*0b60*/  FADD.FTZ R0, -R13.reuse, R184 ;  /* 0x000000b80d007221 */ /* 0x040fe20000010100 */
[C---:B------:R-:W-:Y:S01]  /*0b70*/  FADD.FTZ R187, -R13.reuse, R187 ;  /* 0x000000bb0dbb7221 */ /* 0x040fe20000010100 */
[C---:B------:R-:W-:Y:S01]  /*0b80*/  FADD.FTZ R188, -R13.reuse, R188 ;  /* 0x000000bc0dbc7221 */ /* 0x040fe20000010100 */
[C---:B------:R-:W-:Y:S01]  /*0b90*/  FADD.FTZ R184, -R13.reuse, R189 ;  /* 0x000000bd0db87221 */ /* 0x040fe20000010100 */
[----:B------:R-:W-:Y:S01]  /*0ba0*/  FADD.FTZ R186, -R13, R190 ;  /* 0x000000be0dba7221 */ /* 0x000fe20000010100 */
[C---:B------:R-:W-:Y:S01]  /*0bb0*/  PRMT R13, R180.reuse, 0x7632, R13 ;  /* 0x00007632b40d7816 */ /* 0x040fe2000000000d */
[----:B------:R-:W-:Y:S01]  /*0bc0*/  FMUL.FTZ R0, R11, R0 ;  /* 0x000000000b007220 */ /* 0x000fe20000410000 */
[----:B------:R-:W-:-:S02]  /*0bd0*/  SHF.L.U32 R210, R180, 0x10, RZ ;  /* 0x00000010b4d27819 */ /* 0x000fc400000006ff */
[----:B------:R-:W-:Y:S02]  /*0be0*/  SHF.L.U32 R190, R182, 0x10, RZ ;  /* 0x00000010b6be7819 */ /* 0x000fe400000006ff */
[C---:B------:R-:W-:Y:S02]  /*0bf0*/  PRMT R180, R183.reuse, 0x7632, R180 ;  /* 0x00007632b7b47816 */ /* 0x040fe400000000b4 */
[----:B------:R-:W-:Y:S01]  /*0c00*/  SHF.L.U32 R189, R183, 0x10, RZ ;  /* 0x00000010b7bd7819 */ /* 0x000fe200000006ff */
[----:B------:R-:W-:Y:S01]  /*0c10*/  FADD.FTZ R104, R104, R210 ;  /* 0x000000d268687221 */ /* 0x000fe20000010000 */
[----:B------:R-:W-:Y:S01]  /*0c20*/  SHF.L.U32 R183, R13, 0x10, RZ ;  /* 0x000000100db77819 */ /* 0x000fe200000006ff */
[-C--:B------:R-:W-:Y:S01]  /*0c30*/  FFMA.FTZ R60, R0, R210.reuse, R60 ;  /* 0x000000d2003c7223 */ /* 0x080fe2000001003c */
[----:B------:R-:W-:Y:S01]  /*0c40*/  PRMT R209, R181, 0x7632, R209 ;  /* 0x00007632b5d17816 */ /* 0x000fe200000000d1 */
[----:B------:R-:W-:Y:S01]  /*0c50*/  FMUL.FTZ R13, R224, R210 ;  /* 0x000000d2e00d7220 */ /* 0x000fe20000410000 */
[----:B------:R-:W-:Y:S01]  /*0c60*/  FMUL.FTZ R210, R11, R188 ;  /* 0x000000bc0bd27220 */ /* 0x000fe20000410000 */
[-C--:B------:R-:W-:Y:S01]  /*0c70*/  FMUL.FTZ R214, R213, R190.reuse ;  /* 0x000000bed5d67220 */ /* 0x080fe20000410000 */
[----:B------:R-:W-:Y:S01]  /*0c80*/  PRMT R181, R182, 0x7632, R181 ;  /* 0x00007632b6b57816 */ /* 0x000fe200000000b5 */
[----:B------:R-:W-:Y:S01]  /*0c90*/  FADD.FTZ R108, R108, R190 ;  /* 0x000000be6c6c7221 */ /* 0x000fe20000010000 */
[----:B------:R-:W-:Y:S01]  /*0ca0*/  SHF.L.U32 R182, R209, 0x10, RZ ;  /* 0x00000010d1b67819 */ /* 0x000fe200000006ff */
[----:B------:R-:W-:Y:S01]  /*0cb0*/  FFMA.FTZ R64, R210, R190, R64 ;  /* 0x000000bed2407223 */ /* 0x000fe20000010040 */
[----:B------:R-:W-:Y:S01]  /*0cc0*/  FMUL.FTZ R213, R211, R189 ;  /* 0x000000bdd3d57220 */ /* 0x000fe20000410000 */
[----:B------:R-:W3:Y:S04]  /*0cd0*/  LDL R209, [R1+0x6c] ;  /* 0x00006c0001d17983 */ /* 0x000ee80000100800 */
[----:B------:R-:W-:Y:S01]  /*0ce0*/  STL [R1+0x20], R215 ;  /* 0x000020d701007387 */ /* 0x000fe20000100800 */
[----:B------:R-:W-:-:S03]  /*0cf0*/  FMUL.FTZ R211, R11, R187 ;  /* 0x000000bb0bd37220 */ /* 0x000fc60000410000 */
[----:B------:R-:W-:Y:S04]  /*0d00*/  STL [R1+0x18], R214 ;  /* 0x000018d601007387 */ /* 0x000fe80000100800 */
[----:B------:R-:W4:Y:S04]  /*0d10*/  LDL R188, [R1+0x54] ;  /* 0x0000540001bc7983 */ /* 0x000f280000100800 */
[----:B------:R0:W-:Y:S01]  /*0d20*/  STL [R1+0x10], R213 ;  /* 0x000010d501007387 */ /* 0x0001e20000100800 */
[----:B--2---:R-:W-:-:S05]  /*0d30*/  FMUL.FTZ R190, R191, R183 ;  /* 0x000000b7bfbe7220 */ /* 0x004fca0000410000 */
[----:B------:R1:W-:Y:S04]  /*0d40*/  STL [R1+0x24], R190 ;  /* 0x000024be01007387 */ /* 0x0003e80000100800 */
[----:B------:R-:W2:Y:S01]  /*0d50*/  LDL R187, [R1+0x5c] ;  /* 0x00005c0001bb7983 */ /* 0x000ea20000100800 */
[C---:B------:R-:W-:Y:S01]  /*0d60*/  FMUL.FTZ R208, R11.reuse, R186 ;  /* 0x000000ba0bd07220 */ /* 0x040fe20000410000 */
[----:B------:R-:W-:Y:S01]  /*0d70*/  FMUL.FTZ R224, R11, R207 ;  /* 0x000000cf0be07220 */ /* 0x000fe20000410000 */
[----:B------:R-:W-:Y:S01]  /*0d80*/  FADD.FTZ R110, R110, R189 ;  /* 0x000000bd6e6e7221 */ /* 0x000fe20000010000 */
[----:B------:R-:W-:Y:S01]  /*0d90*/  SHF.L.U32 R181, R181, 0x10, RZ ;  /* 0x00000010b5b57819 */ /* 0x000fe200000006ff */
[----:B------:R-:W-:Y:S01]  /*0da0*/  FFMA.FTZ R66, R208, R189, R66 ;  /* 0x000000bdd0427223 */ /* 0x000fe20000010042 */
[----:B------:R-:W-:Y:S01]  /*0db0*/  SHF.L.U32 R180, R180, 0x10, RZ ;  /* 0x00000010b4b47819 */ /* 0x000fe200000006ff */
[----:B------:R-:W-:Y:S01]  /*0dc0*/  FADD.FTZ R105, R105, R183 ;  /* 0x000000b769697221 */ /* 0x000fe20000010000 */
[----:B------:R-:W-:Y:S01]  /*0dd0*/  FFMA.FTZ R61, R224, R183, R61 ;  /* 0x000000b7e03d7223 */ /* 0x000fe2000001003d */
[----:B------:R-:W-:Y:S01]  /*0de0*/  FADD.FTZ R183, RZ, R13 ;  /* 0x0000000dffb77221 */ /* 0x000fe20000010000 */
[----:B------:R-:W-:Y:S01]  /*0df0*/  FFMA.FTZ R186, R0, R13, RZ ;  /* 0x0000000d00ba7223 */ /* 0x000fe200000100ff */
[----:B------:R-:W-:Y:S01]  /*0e00*/  FADD.FTZ R109, R109, R181 ;  /* 0x000000b56d6d7221 */ /* 0x000fe20000010000 */
[----:B---3--:R-:W-:Y:S01]  /*0e10*/  FMUL.FTZ R189, R209, R182 ;  /* 0x000000b6d1bd7220 */ /* 0x008fe20000410000 */
[----:B------:R-:W-:Y:S01]  /*0e20*/  FMUL.FTZ R209, R11, R184 ;  /* 0x000000b80bd17220 */ /* 0x000fe20000410000 */
[----:B------:R-:W-:Y:S01]  /*0e30*/  FADD.FTZ R183, R183, R190 ;  /* 0x000000beb7b77221 */ /* 0x000fe20000010000 */
[----:B------:R-:W-:-:S02]  /*0e40*/  FFMA.FTZ R186, R224, R190, R186 ;  /* 0x000000bee0ba7223 */ /* 0x000fc400000100ba */
[-C--:B------:R-:W-:Y:S01]  /*0e50*/  FFMA.FTZ R65, R209, R181.reuse, R65 ;  /* 0x000000b5d1417223 */ /* 0x080fe20000010041 */
[----:B------:R1:W-:Y:S01]  /*0e60*/  STL [R1+0x1c], R189 ;  /* 0x00001cbd01007387 */ /* 0x0003e20000100800 */
[----:B------:R-:W-:Y:S01]  /*0e70*/  FADD.FTZ R107, R107, R182 ;  /* 0x000000b66b6b7221 */ /* 0x000fe20000010000 */
[----:B----4-:R-:W-:Y:S01]  /*0e80*/  FMUL.FTZ R184, R188, R181 ;  /* 0x000000b5bcb87220 */ /* 0x010fe20000410000 */
[----:B------:R-:W-:Y:S01]  /*0e90*/  FFMA.FTZ R63, R211, R182, R63 ;  /* 0x000000b6d33f7223 */ /* 0x000fe2000001003f */
[----:B------:R-:W-:Y:S01]  /*0ea0*/  FADD.FTZ R183, R183, R215 ;  /* 0x000000d7b7b77221 */ /* 0x000fe20000010000 */
[----:B------:R-:W-:Y:S02]  /*0eb0*/  FFMA.FTZ R182, R212, R215, R186 ;  /* 0x000000d7d4b67223 */ /* 0x000fe400000100ba */
[----:B------:R1:W-:Y:S01]  /*0ec0*/  STL [R1+0x14], R184 ;  /* 0x000014b801007387 */ /* 0x0003e20000100800 */
        /* <DEDUP_REMOVED lines=11> */
[----:B0-----:R-:W-:Y:S01]  /*0f80*/  IADD3 R213, R9, 0x20, RZ ;  /* 0x0000002009d57810 */ /* 0x001fe20007ffe0ff */
[----:B--2---:R-:W-:-:S05]  /*0f90*/  FMUL.FTZ R181, R187, R180 ;  /* 0x000000b4bbb57220 */ /* 0x004fca0000410000 */
[----:B------:R1:W-:Y:S01]  /*0fa0*/  STL [R1+0xc], R181 ;  /* 0x00000cb501007387 */ /* 0x0003e20000100800 */
[----:B------:R-:W-:Y:S01]  /*0fb0*/  FADD.FTZ R215, R183, R181 ;  /* 0x000000b5b7d77221 */ /* 0x000fe20000010000 */
[----:B------:R-:W-:-:S07]  /*0fc0*/  FFMA.FTZ R214, R207, R181, R182 ;  /* 0x000000b5cfd67223 */ /* 0x000fce00000100b6 */
.L_x_7621:
[----:B------:R-:W-:Y:S05]  /*0fd0*/  BSYNC B1 ;  /* 0x0000000000017941 */ /* 0x000fea0003800000 */
.L_x_7620:
[----:B------:R-:W-:Y:S04]  /*0fe0*/  BSSY B1, `(.L_x_7622) ;  /* 0x0000066000017945 */ /* 0x000fe80003800000 */
[----:B------:R-:W-:Y:S05]  /*0ff0*/  @!P0 BRA `(.L_x_7623) ;  /* 0x0000000400908947 */ /* 0x000fea0003800000 */
[----:B-1----:R-:W0:Y:S01]  /*1000*/  LDC.64 R188, c[0x0][0x2b8] ;  /* 0x0000ae00ffbc7b82 */ /* 0x002e220000000a00 */
        /* <DEDUP_REMOVED lines=10> */
[----:B------:R-:W2:Y:S01]  /*10b0*/  LDG.E.128 R184, desc[UR4][R184.64+0x10] ;  /* 0x00001004b8b87981 */ /* 0x000ea2000c1e1d00 */
[C---:B0-----:R-:W-:Y:S01]  /*10c0*/  IMAD.WIDE.U32 R188, R213.reuse, 0x10, R188 ;  /* 0x00000010d5bc7825 */ /* 0x041fe200078e00bc */
[----:B------:R-:W-:-:S02]  /*10d0*/  @P4 LEA R22, P5, R213, UR8, 0x5 ;  /* 0x00000008d5164c11 */ /* 0x000fc4000f8a28ff */
[----:B------:R-:W3:Y:S02]  /*10e0*/  LDL R250, [R1+0x34] ;  /* 0x0000340001fa7983 */ /* 0x000ee40000100800 */
[C---:B------:R-:W-:Y:S02]  /*10f0*/  @P4 LEA.HI.X R23, R213.reuse, UR9, RZ, 0x5, P5 ;  /* 0x00000009d5174c11 */ /* 0x040fe4000a8f2cff */
        /* <DEDUP_REMOVED lines=10> */
[----:B------:R-:W-:-:S03]  /*11a0*/  FADD.FTZ R201, -R202, R180 ;  /* 0x000000b4cac97221 */ /* 0x000fc60000010100 */
[----:B------:R-:W-:Y:S01]  /*11b0*/  FMUL.FTZ R205, R11, R200 ;  /* 0x000000c80bcd7220 */ /* 0x000fe20000410000 */
[C---:B--2---:R-:W-:Y:S01]  /*11c0*/  FADD.FTZ R183, -R202.reuse, R184 ;  /* 0x000000b8cab77221 */ /* 0x044fe20000010100 */
[----:B------:R-:W-:Y:S01]  /*11d0*/  FADD.FTZ R180, -R202, R187 ;  /* 0x000000bbcab47221 */ /* 0x000fe20000010100 */
[----:B---3--:R-:W-:Y:S02]  /*11e0*/  SHF.L.U32 R184, R188, 0x10, RZ ;  /* 0x00000010bcb87819 */ /* 0x008fe400000006ff */
[----:B------:R-:W-:-:S03]  /*11f0*/  SHF.L.U32 R187, R189, 0x10, RZ ;  /* 0x00000010bdbb7819 */ /* 0x000fc600000006ff */
[-C--:B------:R-:W-:Y:S01]  /*1200*/  FMUL.FTZ R203, R249, R184.reuse ;  /* 0x000000b8f9cb7220 */ /* 0x080fe20000410000 */
[C---:B------:R-:W-:Y:S01]  /*1210*/  FADD.FTZ R181, -R202.reuse, R181 ;  /* 0x000000b5cab57221 */ /* 0x040fe20000010100 */
[C---:B------:R-:W-:Y:S01]  /*1220*/  FADD.FTZ R248, -R202.reuse, R185 ;  /* 0x000000b9caf87221 */ /* 0x040fe20000010100 */
[----:B------:R-:W-:Y:S01]  /*1230*/  FADD.FTZ R182, -R202, R186 ;  /* 0x000000bacab67221 */ /* 0x000fe20000010100 */
[----:B------:R-:W-:Y:S01]  /*1240*/  FADD.FTZ R114, R114, R187 ;  /* 0x000000bb72727221 */ /* 0x000fe20000010000 */
[----:B------:R0:W-:Y:S01]  /*1250*/  STL [R1+0x8], R203 ;  /* 0x000008cb01007387 */ /* 0x0001e20000100800 */
[-C--:B------:R-:W-:Y:S01]  /*1260*/  FFMA.FTZ R70, R205, R187.reuse, R70 ;  /* 0x000000bbcd467223 */ /* 0x080fe20000010046 */
[----:B------:R-:W-:Y:S02]  /*1270*/  FMUL.FTZ R202, R251, R187 ;  /* 0x000000bbfbca7220 */ /* 0x000fe40000410000 */
[----:B------:R-:W2:Y:S01]  /*1280*/  LDL R187, [R1+0x44] ;  /* 0x0000440001bb7983 */ /* 0x000ea20000100800 */
[----:B------:R-:W-:Y:S01]  /*1290*/  PRMT R185, R188, 0x7632, R185 ;  /* 0x00007632bcb97816 */ /* 0x000fe200000000b9 */
[----:B------:R-:W-:Y:S01]  /*12a0*/  FMUL.FTZ R220, R11, R201 ;  /* 0x000000c90bdc7220 */ /* 0x000fe20000410000 */
[----:B------:R-:W-:Y:S01]  /*12b0*/  PRMT R188, R189, 0x7632, R188 ;  /* 0x00007632bdbc7816 */ /* 0x000fe200000000bc */
[----:B------:R-:W3:Y:S01]  /*12c0*/  LDL R249, [R1+0x38] ;  /* 0x0000380001f97983 */ /* 0x000ee20000100800 */
[----:B------:R-:W-:Y:S01]  /*12d0*/  FADD.FTZ R112, R112, R184 ;  /* 0x000000b870707221 */ /* 0x000fe20000010000 */
[----:B------:R-:W-:Y:S01]  /*12e0*/  FFMA.FTZ R68, R220, R184, R68 ;  /* 0x000000b8dc447223 */ /* 0x000fe20000010044 */
[----:B------:R-:W-:-:S02]  /*12f0*/  SHF.L.U32 R184, R188, 0x10, RZ ;  /* 0x00000010bcb87819 */ /* 0x000fc400000006ff */
[----:B------:R-:W4:Y:S01]  /*1300*/  LDL R188, [R1+0x3c] ;  /* 0x00003c0001bc7983 */ /* 0x000f220000100800 */
[----:B------:R-:W-:Y:S02]  /*1310*/  SHF.L.U32 R186, R190, 0x10, RZ ;  /* 0x00000010beba7819 */ /* 0x000fe400000006ff */
[----:B------:R-:W-:Y:S01]  /*1320*/  MOV R200, R203 ;  /* 0x000000cb00c87202 */ /* 0x000fe20000000f00 */
[----:B0-----:R-:W-:Y:S01]  /*1330*/  FMUL.FTZ R203, R11, R183 ;  /* 0x000000b70bcb7220 */ /* 0x001fe20000410000 */
[----:B------:R-:W-:Y:S01]  /*1340*/  SHF.L.U32 R185, R185, 0x10, RZ ;  /* 0x00000010b9b97819 */ /* 0x000fe200000006ff */
[-C--:B------:R-:W-:Y:S01]  /*1350*/  FMUL.FTZ R251, R206, R186.reuse ;  /* 0x000000bacefb7220 */ /* 0x080fe20000410000 */
[----:B------:R-:W-:Y:S01]  /*1360*/  FMUL.FTZ R206, R11, R181 ;  /* 0x000000b50bce7220 */ /* 0x000fe20000410000 */
[----:B------:R-:W-:Y:S01]  /*1370*/  FADD.FTZ R116, R116, R186 ;  /* 0x000000ba74747221 */ /* 0x000fe20000010000 */
[----:B------:R-:W-:Y:S01]  /*1380*/  FFMA.FTZ R72, R203, R186, R72 ;  /* 0x000000bacb487223 */ /* 0x000fe20000010048 */
[----:B------:R-:W-:Y:S01]  /*1390*/  FADD.FTZ R113, R113, R185 ;  /* 0x000000b971717221 */ /* 0x000fe20000010000 */
[----:B------:R-:W-:Y:S01]  /*13a0*/  FFMA.FTZ R69, R206, R185, R69 ;  /* 0x000000b9ce457223 */ /* 0x000fe20000010045 */
[----:B------:R-:W-:Y:S01]  /*13b0*/  FADD.FTZ R181, R215, R200 ;  /* 0x000000c8d7b57221 */ /* 0x000fe20000010000 */
[----:B------:R-:W-:Y:S01]  /*13c0*/  PRMT R189, R190, 0x7632, R189 ;  /* 0x00007632bebd7816 */ /* 0x000fe200000000bd */
[----:B------:R0:W-:Y:S01]  /*13d0*/  STL [R1], R202 ;  /* 0x000000ca01007387 */ /* 0x0001e20000100800 */
[----:B------:R-:W-:Y:S01]  /*13e0*/  FMUL.FTZ R204, R11, R204 ;  /* 0x000000cc0bcc7220 */ /* 0x000fe20000410000 */
[----:B------:R-:W-:Y:S01]  /*13f0*/  FMUL.FTZ R252, R252, R184 ;  /* 0x000000b8fcfc7220 */ /* 0x000fe20000410000 */
[----:B------:R-:W-:-:S02]  /*1400*/  SHF.L.U32 R183, R189, 0x10, RZ ;  /* 0x00000010bdb77819 */ /* 0x000fc400000006ff */
[C---:B------:R-:W-:Y:S02]  /*1410*/  PRMT R190, R191.reuse, 0x7632, R190 ;  /* 0x00007632bfbe7816 */ /* 0x040fe400000000be */
[----:B------:R-:W-:Y:S01]  /*1420*/  SHF.L.U32 R191, R191, 0x10, RZ ;  /* 0x00000010bfbf7819 */ /* 0x000fe200000006ff */
[----:B------:R-:W-:Y:S01]  /*1430*/  FADD.FTZ R117, R117, R183 ;  /* 0x000000b775757221 */ /* 0x000fe20000010000 */
[----:B------:R-:W-:Y:S01]  /*1440*/  FMUL.FTZ R250, R250, R183 ;  /* 0x000000b7fafa7220 */ /* 0x000fe20000410000 */
[----:B------:R-:W-:Y:S01]  /*1450*/  FMUL.FTZ R201, R11, R182 ;  /* 0x000000b60bc97220 */ /* 0x000fe20000410000 */
[----:B------:R-:W-:Y:S01]  /*1460*/  SHF.L.U32 R182, R190, 0x10, RZ ;  /* 0x00000010beb67819 */ /* 0x000fe200000006ff */
[----:B------:R-:W-:Y:S01]  /*1470*/  FADD.FTZ R118, R118, R191 ;  /* 0x000000bf76767221 */ /* 0x000fe20000010000 */
[----:B------:R-:W-:Y:S01]  /*1480*/  FADD.FTZ R115, R115, R184 ;  /* 0x000000b873737221 */ /* 0x000fe20000010000 */
[----:B------:R-:W-:Y:S01]  /*1490*/  FFMA.FTZ R74, R201, R191, R74 ;  /* 0x000000bfc94a7223 */ /* 0x000fe2000001004a */
[----:B------:R-:W-:Y:S01]  /*14a0*/  FFMA.FTZ R71, R204, R184, R71 ;  /* 0x000000b8cc477223 */ /* 0x000fe20000010047 */
[----:B------:R-:W-:Y:S01]  /*14b0*/  FADD.FTZ R119, R119, R182 ;  /* 0x000000b677777221 */ /* 0x000fe20000010000 */
[----:B------:R-:W-:Y:S01]  /*14c0*/  IADD3 R213, R213, 0x20, RZ ;  /* 0x00000020d5d57810 */ /* 0x000fe20007ffe0ff */
[----:B--2---:R-:W-:Y:S01]  /*14d0*/  FMUL.FTZ R186, R187, R185 ;  /* 0x000000b9bbba7220 */ /* 0x004fe20000410000 */
[----:B------:R-:W-:-:S03]  /*14e0*/  FFMA.FTZ R185, R220, R200, R214 ;  /* 0x000000c8dcb97223 */ /* 0x000fc600000100d6 */
[----:B------:R-:W-:Y:S01]  /*14f0*/  FADD.FTZ R181, R181, R186 ;  /* 0x000000bab5b57221 */ /* 0x000fe20000010000 */
[----:B------:R-:W-:Y:S01]  /*1500*/  FFMA.FTZ R185, R206, R186, R185 ;  /* 0x000000baceb97223 */ /* 0x000fe200000100b9 */
[----:B------:R2:W-:Y:S02]  /*1510*/  STL [R1+0x4], R186 ;  /* 0x000004ba01007387 */ /* 0x0005e40000100800 */
[----:B------:R-:W-:Y:S01]  /*1520*/  FADD.FTZ R181, R181, R202 ;  /* 0x000000cab5b57221 */ /* 0x000fe20000010000 */
[----:B------:R-:W-:Y:S01]  /*1530*/  FFMA.FTZ R185, R205, R202, R185 ;  /* 0x000000cacdb97223 */ /* 0x000fe200000100b9 */
[----:B0-----:R-:W-:Y:S02]  /*1540*/  FMUL.FTZ R202, R11, R248 ;  /* 0x000000f80bca7220 */ /* 0x001fe40000410000 */
[----:B------:R-:W-:Y:S01]  /*1550*/  FADD.FTZ R181, R181, R252 ;  /* 0x000000fcb5b57221 */ /* 0x000fe20000010000 */
[----:B------:R-:W-:Y:S01]  /*1560*/  FFMA.FTZ R185, R204, R252, R185 ;  /* 0x000000fcccb97223 */ /* 0x000fe200000100b9 */
[----:B------:R-:W-:-:S02]  /*1570*/  FFMA.FTZ R73, R202, R183, R73 ;  /* 0x000000b7ca497223 */ /* 0x000fc40000010049 */
[----:B------:R-:W-:Y:S01]  /*1580*/  FADD.FTZ R181, R181, R251 ;  /* 0x000000fbb5b57221 */ /* 0x000fe20000010000 */
[----:B------:R-:W-:Y:S01]  /*1590*/  FFMA.FTZ R183, R203, R251, R185 ;  /* 0x000000fbcbb77223 */ /* 0x000fe200000100b9 */
[----:B---3--:R-:W-:Y:S02]  /*15a0*/  FMUL.FTZ R249, R249, R191 ;  /* 0x000000bff9f97220 */ /* 0x008fe40000410000 */
[----:B------:R-:W-:Y:S01]  /*15b0*/  FADD.FTZ R181, R181, R250 ;  /* 0x000000fab5b57221 */ /* 0x000fe20000010000 */
[----:B------:R-:W-:Y:S01]  /*15c0*/  FFMA.FTZ R183, R202, R250, R183 ;  /* 0x000000facab77223 */ /* 0x000fe200000100b7 */
[----:B------:R-:W-:Y:S01]  /*15d0*/  FMUL.FTZ R200, R11, R180 ;  /* 0x000000b40bc87220 */ /* 0x000fe20000410000 */
[-C--:B----4-:R-:W-:Y:S01]  /*15e0*/  FMUL.FTZ R248, R188, R182.reuse ;  /* 0x000000b6bcf87220 */ /* 0x090fe20000410000 */
[----:B------:R-:W-:Y:S01]  /*15f0*/  FADD.FTZ R181, R181, R249 ;  /* 0x000000f9b5b57221 */ /* 0x000fe20000010000 */
[----:B------:R-:W-:Y:S01]  /*1600*/  FFMA.FTZ R183, R201, R249, R183 ;  /* 0x000000f9c9b77223 */ /* 0x000fe200000100b7 */
[----:B------:R-:W-:-:S02]  /*1610*/  FFMA.FTZ R75, R200, R182, R75 ;  /* 0x000000b6c84b7223 */ /* 0x000fc4000001004b */
[----:B------:R-:W-:Y:S01]  /*1620*/  FADD.FTZ R215, R181, R248 ;  /* 0x000000f8b5d77221 */ /* 0x000fe20000010000 */
[----:B--2---:R-:W-:-:S07]  /*1630*/  FFMA.FTZ R214, R200, R248, R183 ;  /* 0x000000f8c8d67223 */ /* 0x004fce00000100b7 */
.L_x_7623:
[----:B------:R-:W-:Y:S05]  /*1640*/  BSYNC B1 ;  /* 0x0000000000017941 */ /* 0x000fea0003800000 */
.L_x_7622:
[----:B------:R-:W-:Y:S04]  /*1650*/  BSSY B1, `(.L_x_7624) ;  /* 0x000005a000017945 */ /* 0x000fe80003800000 */
[----:B------:R-:W-:Y:S05]  /*1660*/  @!P1 BRA `(.L_x_7625) ;  /* 0x0000000400609947 */ /* 0x000fea0003800000 */
[----:B------:R-:W0:Y:S01]  /*1670*/  LDC.64 R16, c[0x0][0x2b8] ;  /* 0x0000ae00ff107b82 */ /* 0x000e220000000a00 */
[----:B------:R-:W-:-:S04]  /*1680*/  LEA R24, P4, R213, UR10, 0x5 ;  /* 0x0000000ad5187c11 */ /* 0x000fc8000f8828ff */
[----:B------:R-:W-:Y:S02]  /*1690*/  LEA.HI.X R25, R213, UR11, RZ, 0x5, P4 ;  /* 0x0000000bd5197c11 */ /* 0x000fe4000a0f2cff */
[----:B------:R-:W-:Y:S01]  /*16a0*/  ISETP.NE.U32.AND P4, PT, RZ, UR8, PT ;  /* 0x00000008ff007c0c */ /* 0x000fe2000bf85070 */
[----:B------:R-:W2:Y:S02]  /*16b0*/  LDC.U8 R240, c[0x0][0x2a0] ;  /* 0x0000a800fff07b82 */ /* 0x000ea40000000000 */
[----:B-1----:R-:W3:Y:S01]  /*16c0*/  LDG.E.128 R180, desc[UR4][R24.64] ;  /* 0x0000000418b47981 */ /* 0x002ee2000c1e1d00 */
[----:B------:R-:W-:-:S03]  /*16d0*/  ISETP.NE.AND.EX P4, PT, RZ, UR9, PT, P4 ;  /* 0x00000009ff007c0c */ /* 0x000fc6000bf85340 */
[----:B------:R-:W4:Y:S01]  /*16e0*/  LDG.E.128 R184, desc[UR4][R24.64+0x10] ;  /* 0x0000100418b87981 */ /* 0x000f22000c1e1d00 */
[----:B0-----:R-:W-:-:S09]  /*16f0*/  IMAD.WIDE.U32 R16, R213, 0x10, R16 ;  /* 0x00000010d5107825 */ /* 0x001fd200078e0010 */
[C---:B------:R-:W-:Y:S01]  /*1700*/  @P4 LEA R14, P5, R213.reuse, UR8, 0x5 ;  /* 0x00000008d50e4c11 */ /* 0x040fe2000f8a28ff */
[----:B------:R-:W4:Y:S03]  /*1710*/  LDG.E.128 R188, desc[UR4][R16.64] ;  /* 0x0000000410bc7981 */ /* 0x000f26000c1e1d00 */
[----:B------:R-:W-:-:S05]  /*1720*/  @P4 LEA.HI.X R15, R213, UR9, RZ, 0x5, P5 ;  /* 0x00000009d50f4c11 */ /* 0x000fca000a8f2cff */
[----:B------:R-:W5:Y:S04]  /*1730*/  @P4 LDG.E.128 R160, desc[UR4][R14.64] ;  /* 0x000000040ea04981 */ /* 0x000f68000c1e1d00 */
[----:B------:R0:W5:Y:S02]  /*1740*/  @P4 LDG.E.128 R164, desc[UR4][R14.64+0x10] ;  /* 0x000010040ea44981 */ /* 0x000164000c1e1d00 */
[----:B0-----:R-:W-:-:S04]  /*1750*/  LEA R14, P4, R213, UR12, 0x3 ;  /* 0x0000000cd50e7c11 */ /* 0x001fc8000f8818ff */
[----:B------:R-:W-:Y:S02]  /*1760*/  LEA.HI.X R15, R213, UR13, RZ, 0x3, P4 ;  /* 0x0000000dd50f7c11 */ /* 0x000fe4000a0f1cff */
[----:B--2---:R-:W-:-:S03]  /*1770*/  ISETP.NE.AND P4, PT, R240, RZ, PT ;  /* 0x000000fff000720c */ /* 0x004fc60003f85270 */
[----:B------:R4:W5:Y:S02]  /*1780*/  LDG.E.64 R24, desc[UR4][R14.64] ;  /* 0x000000040e187981 */ /* 0x000964000c1e1b00 */
[----:B-----5:R-:W-:Y:S02]  /*1790*/  FSEL R18, R216, RZ, !P4 ;  /* 0x000000ffd8127208 */ /* 0x020fe40006000000 */
[----:B------:R-:W-:-:S03]  /*17a0*/  IADD3 R213, R213, 0x20, RZ ;  /* 0x00000020d5d57810 */ /* 0x000fc60007ffe0ff */
[C---:B---3--:R-:W-:Y:S01]  /*17b0*/  FADD.FTZ R17, -R18.reuse, R182 ;  /* 0x000000b612117221 */ /* 0x048fe20000010100 */
[C---:B------:R-:W-:Y:S01]  /*17c0*/  FADD.FTZ R16, -R18.reuse, R181 ;  /* 0x000000b512107221 */ /* 0x040fe20000010100 */
[C---:B------:R-:W-:Y:S01]  /*17d0*/  FADD.FTZ R180, -R18.reuse, R180 ;  /* 0x000000b412b47221 */ /* 0x040fe20000010100 */
[C---:B----4-:R-:W-:Y:S01]  /*17e0*/  FADD.FTZ R15, -R18.reuse, R186 ;  /* 0x000000ba120f7221 */ /* 0x050fe20000010100 */
[C---:B------:R-:W-:Y:S01]  /*17f0*/  FADD.FTZ R14, -R18.reuse, R184 ;  /* 0x000000b8120e7221 */ /* 0x040fe20000010100 */
[C---:B------:R-:W-:Y:S01]  /*1800*/  FMUL.FTZ R199, R11.reuse, R16 ;  /* 0x000000100bc77220 */ /* 0x040fe20000410000 */
[C---:B------:R-:W-:Y:S01]  /*1810*/  FADD.FTZ R240, -R18.reuse, R183 ;  /* 0x000000b712f07221 */ /* 0x040fe20000010100 */
[C---:B------:R-:W-:Y:S01]  /*1820*/  FMUL.FTZ R219, R11.reuse, R180 ;  /* 0x000000b40bdb7220 */ /* 0x040fe20000410000 */
[----:B------:R-:W-:Y:S01]  /*1830*/  FMUL.FTZ R14, R11, R14 ;  /* 0x0000000e0b0e7220 */ /* 0x000fe20000410000 */
[C---:B------:R-:W-:Y:S01]  /*1840*/  FADD.FTZ R183, -R18.reuse, R185 ;  /* 0x000000b912b77221 */ /* 0x040fe20000010100 */
[----:B------:R-:W-:Y:S01]  /*1850*/  FADD.FTZ R18, -R18, R187 ;  /* 0x000000bb12127221 */ /* 0x000fe20000010100 */
[----:B------:R-:W-:-:S02]  /*1860*/  PRMT R182, R188, 0x7632, R182 ;  /* 0x00007632bcb67816 */ /* 0x000fc400000000b6 */
[----:B------:R-:W-:Y:S02]  /*1870*/  SHF.L.U32 R186, R188, 0x10, RZ ;  /* 0x00000010bcba7819 */ /* 0x000fe400000006ff */
[----:B------:R-:W-:Y:S02]  /*1880*/  SHF.L.U32 R184, R190, 0x10, RZ ;  /* 0x00000010beb87819 */ /* 0x000fe400000006ff */
[----:B------:R-:W-:Y:S01]  /*1890*/  SHF.L.U32 R182, R182, 0x10, RZ ;  /* 0x00000010b6b67819 */ /* 0x000fe200000006ff */
        /* <DEDUP_REMOVED lines=16> */
[----:B------:R-:W-:Y:S01]  /*19a0*/  FMUL.FTZ R16, R11, R240 ;  /* 0x000000f00b107220 */ /* 0x000fe20000410000 */
[----:B------:R-:W-:Y:S01]  /*19b0*/  PRMT R188, R190, 0x7632, R188 ;  /* 0x00007632bebc7816 */ /* 0x000fe200000000bc */
        /* <DEDUP_REMOVED lines=35> */
.L_x_7625:
[----:B------:R-:W-:Y:S05]  /*1bf0*/  BSYNC B1 ;  /* 0x0000000000017941 */ /* 0x000fea0003800000 */
.L_x_7624:
[----:B------:R-:W-:Y:S04]  /*1c00*/  BSSY B1, `(.L_x_7626) ;  /* 0x000005a000017945 */ /* 0x000fe80003800000 */
[----:B------:R-:W-:Y:S05]  /*1c10*/  @!P2 BRA `(.L_x_7627) ;  /* 0x000000040060a947 */ /* 0x000fea0003800000 */
[----:B------:R-:W0:Y:S01]  /*1c20*/  LDC.64 R26, c[0x0][0x2b8] ;  /* 0x0000ae00ff1a7b82 */ /* 0x000e220000000a00 */
[----:B------:R-:W-:-:S04]  /*1c30*/  LEA R180, P4, R213, UR10, 0x5 ;  /* 0x0000000ad5b47c11 */ /* 0x000fc8000f8828ff */
[----:B-1----:R-:W-:Y:S02]  /*1c40*/  LEA.HI.X R181, R213, UR11, RZ, 0x5, P4 ;  /* 0x0000000bd5b57c11 */ /* 0x002fe4000a0f2cff */
[----:B------:R-:W-:Y:S01]  /*1c50*/  ISETP.NE.U32.AND P4, PT, RZ, UR8, PT ;  /* 0x00000008ff007c0c */ /* 0x000fe2000bf85070 */
[----:B------:R-:W1:Y:S02]  /*1c60*/  LDC.U8 R188, c[0x0][0x2a0] ;  /* 0x0000a800ffbc7b82 */ /* 0x000e640000000000 */
        /* <DEDUP_REMOVED lines=11> */
[----:B-1----:R-:W-:-:S03]  /*1d20*/  ISETP.NE.AND P4, PT, R188, RZ, PT ;  /* 0x000000ffbc00720c */ /* 0x002fc60003f85270 */
[----:B------:R2:W5:Y:S02]  /*1d30*/  LDG.E.64 R26, desc[UR4][R2.64] ;  /* 0x00000004021a7981 */ /* 0x000564000c1e1b00 */
[----:B-----5:R-:W-:Y:S02]  /*1d40*/  FSEL R8, R216, RZ, !P4 ;  /* 0x000000ffd8087208 */ /* 0x020fe40006000000 */
[----:B------:R-:W-:-:S03]  /*1d50*/  IADD3 R213, R213, 0x20, RZ ;  /* 0x00000020d5d57810 */ /* 0x000fc60007ffe0ff */
[C---:B--2---:R-:W-:Y:S01]  /*1d60*/  FADD.FTZ R3, -R8.reuse, R6 ;  /* 0x0000000608037221 */ /* 0x044fe20000010100 */
[C---:B------:R-:W-:Y:S01]  /*1d70*/  FADD.FTZ R189, -R8.reuse, R7 ;  /* 0x0000000708bd7221 */ /* 0x040fe20000010100 */
[C---:B------:R-:W-:Y:S01]  /*1d80*/  FADD.FTZ R4, -R8.reuse, R4 ;  /* 0x0000000408047221 */ /* 0x040fe20000010100 */
[----:B------:R-:W-:-:S03]  /*1d90*/  FADD.FTZ R2, -R8, R5 ;  /* 0x0000000508027221 */ /* 0x000fc60000010100 */
[C---:B------:R-:W-:Y:S01]  /*1da0*/  FMUL.FTZ R218, R11.reuse, R4 ;  /* 0x000000040bda7220 */ /* 0x040fe20000410000 */
[C---:B---3--:R-:W-:Y:S01]  /*1db0*/  FADD.FTZ R7, -R8.reuse, R180 ;  /* 0x000000b408077221 */ /* 0x048fe20000010100 */
[C---:B------:R-:W-:Y:S01]  /*1dc0*/  FADD.FTZ R188, -R8.reuse, R181 ;  /* 0x000000b508bc7221 */ /* 0x040fe20000010100 */
[C---:B------:R-:W-:Y:S01]  /*1dd0*/  FADD.FTZ R6, -R8.reuse, R182 ;  /* 0x000000b608067221 */ /* 0x040fe20000010100 */
[----:B------:R-:W-:Y:S01]  /*1de0*/  FADD.FTZ R183, -R8, R183 ;  /* 0x000000b708b77221 */ /* 0x000fe20000010100 */
[C---:B------:R-:W-:Y:S01]  /*1df0*/  FMUL.FTZ R7, R11.reuse, R7 ;  /* 0x000000070b077220 */ /* 0x040fe20000410000 */
[C---:B----4-:R-:W-:Y:S02]  /*1e00*/  PRMT R181, R184.reuse, 0x7632, R181 ;  /* 0x00007632b8b57816 */ /* 0x050fe400000000b5 */
[----:B------:R-:W-:Y:S02]  /*1e10*/  SHF.L.U32 R8, R184, 0x10, RZ ;  /* 0x00000010b8087819 */ /* 0x000fe400000006ff */
[----:B------:R-:W-:Y:S01]  /*1e20*/  SHF.L.U32 R5, R186, 0x10, RZ ;  /* 0x00000010ba057819 */ /* 0x000fe200000006ff */
[----:B------:R-:W-:Y:S01]  /*1e30*/  FMUL.FTZ R6, R11, R6 ;  /* 0x000000060b067220 */ /* 0x000fe20000410000 */
[----:B------:R-:W-:Y:S01]  /*1e40*/  SHF.L.U32 R182, R187, 0x10, RZ ;  /* 0x00000010bbb67819 */ /* 0x000fe200000006ff */
[----:B------:R-:W-:Y:S01]  /*1e50*/  FMUL.FTZ R239, R44, R8 ;  /* 0x000000082cef7220 */ /* 0x000fe20000410000 */
[----:B------:R-:W-:Y:S01]  /*1e60*/  SHF.L.U32 R4, R181, 0x10, RZ ;  /* 0x00000010b5047819 */ /* 0x000fe200000006ff */
[----:B------:R-:W-:Y:S01]  /*1e70*/  FADD.FTZ R132, R132, R5 ;  /* 0x0000000584847221 */ /* 0x000fe20000010000 */
[-C--:B------:R-:W-:Y:S01]  /*1e80*/  FFMA.FTZ R88, R7, R5.reuse, R88 ;  /* 0x0000000507587223 */ /* 0x080fe20000010058 */
[----:B------:R-:W-:Y:S01]  /*1e90*/  FMUL.FTZ R235, R48, R5 ;  /* 0x0000000530eb7220 */ /* 0x000fe20000410000 */
[C---:B------:R-:W-:Y:S01]  /*1ea0*/  PRMT R184, R185.reuse, 0x7632, R184 ;  /* 0x00007632b9b87816 */ /* 0x040fe200000000b8 */
[----:B------:R-:W-:Y:S01]  /*1eb0*/  FADD.FTZ R134, R134, R182 ;  /* 0x000000b686867221 */ /* 0x000fe20000010000 */
[----:B------:R-:W-:Y:S01]  /*1ec0*/  SHF.L.U32 R180, R185, 0x10, RZ ;  /* 0x00000010b9b47819 */ /* 0x000fe200000006ff */
[----:B------:R-:W-:Y:S01]  /*1ed0*/  FMUL.FTZ R5, R11, R2 ;  /* 0x000000020b057220 */ /* 0x000fe20000410000 */
[-C--:B------:R-:W-:Y:S01]  /*1ee0*/  FFMA.FTZ R90, R6, R182.reuse, R90 ;  /* 0x000000b6065a7223 */ /* 0x080fe2000001005a */
[----:B------:R-:W-:Y:S01]  /*1ef0*/  FMUL.FTZ R233, R50, R182 ;  /* 0x000000b632e97220 */ /* 0x000fe20000410000 */
[----:B------:R-:W-:Y:S01]  /*1f00*/  FADD.FTZ R2, R215, R239 ;  /* 0x000000efd7027221 */ /* 0x000fe20000010000 */
[----:B------:R-:W-:Y:S01]  /*1f10*/  FMUL.FTZ R238, R45, R4 ;  /* 0x000000042dee7220 */ /* 0x000fe20000410000 */
[----:B------:R-:W-:Y:S01]  /*1f20*/  FFMA.FTZ R182, R218, R239, R214 ;  /* 0x000000efdab67223 */ /* 0x000fe200000100d6 */
[----:B------:R-:W-:Y:S01]  /*1f30*/  FADD.FTZ R128, R128, R8 ;  /* 0x0000000880807221 */ /* 0x000fe20000010000 */
[----:B------:R-:W-:Y:S01]  /*1f40*/  FFMA.FTZ R84, R218, R8, R84 ;  /* 0x00000008da547223 */ /* 0x000fe20000010054 */
[----:B------:R-:W-:Y:S01]  /*1f50*/  FMUL.FTZ R8, R11, R3 ;  /* 0x000000030b087220 */ /* 0x000fe20000410000 */
        /* <DEDUP_REMOVED lines=17> */
[----:B------:R-:W-:Y:S01]  /*2070*/  PRMT R186, R187, 0x7632, R186 ;  /* 0x00007632bbba7816 */ /* 0x000fe200000000ba */
        /* <DEDUP_REMOVED lines=11> */
[-C--:B------:R-:W-:Y:S01]  /*2130*/  FMUL.FTZ R232, R51, R180.reuse ;  /* 0x000000b433e87220 */ /* 0x080fe20000410000 */
[----:B------:R-:W-:Y:S01]  /*2140*/  FADD.FTZ R181, R181, R233 ;  /* 0x000000e9b5b57221 */ /* 0x000fe20000010000 */
[----:B------:R-:W-:Y:S01]  /*2150*/  FFMA.FTZ R182, R6, R233, R182 ;  /* 0x000000e906b67223 */ /* 0x000fe200000100b6 */
[----:B------:R-:W-:Y:S01]  /*2160*/  FADD.FTZ R135, R135, R180 ;  /* 0x000000b487877221 */ /* 0x000fe20000010000 */
[C---:B------:R-:W-:Y:S01]  /*2170*/  FFMA.FTZ R91, R2.reuse, R180, R91 ;  /* 0x000000b4025b7223 */ /* 0x040fe2000001005b */
[----:B------:R-:W-:Y:S01]  /*2180*/  FADD.FTZ R215, R181, R232 ;  /* 0x000000e8b5d77221 */ /* 0x000fe20000010000 */
[----:B------:R-:W-:-:S07]  /*2190*/  FFMA.FTZ R214, R2, R232, R182 ;  /* 0x000000e802d67223 */ /* 0x000fce00000100b6 */
.L_x_7627:
[----:B------:R-:W-:Y:S05]  /*21a0*/  BSYNC B1 ;  /* 0x0000000000017941 */ /* 0x000fea0003800000 */
.L_x_7626:
[----:B------:R-:W2:Y:S01]  /*21b0*/  LDL R180, [R1+0x70] ;  /* 0x0000700001b47983 */ /* 0x000ea20000100800 */
[----:B------:R-:W-:Y:S01]  /*21c0*/  BSSY B1, `(.L_x_7628) ;  /* 0x000005a000017945 */ /* 0x000fe20003800000 */
[----:B--2---:R-:W-:-:S13]  /*21d0*/  ISETP.NE.AND P4, PT, R180, RZ, PT ;  /* 0x000000ffb400720c */ /* 0x004fda0003f85270 */
[----:B------:R-:W-:Y:S05]  /*21e0*/  @!P4 BRA `(.L_x_7629) ;  /* 0x00000004005cc947 */ /* 0x000fea0003800000 */
[----:B------:R-:W0:Y:S08]  /*21f0*/  LDC.U8 R180, c[0x0][0x2a0] ;  /* 0x0000a800ffb47b82 */ /* 0x000e300000000000 */
[----:B-1----:R-:W1:Y:S01]  /*2200*/  LDC.64 R188, c[0x0][0x2b8] ;  /* 0x0000ae00ffbc7b82 */ /* 0x002e620000000a00 */
[----:B0-----:R-:W-:-:S04]  /*2210*/  ISETP.NE.AND P4, PT, R180, RZ, PT ;  /* 0x000000ffb400720c */ /* 0x001fc80003f85270 */
[----:B-----5:R-:W-:Y:S02]  /*2220*/  FSEL R19, R216, RZ, !P4 ;  /* 0x000000ffd8137208 */ /* 0x020fe40006000000 */
[C---:B------:R-:W-:Y:S01]  /*2230*/  LEA R184, P4, R213.reuse, UR10, 0x5 ;  /* 0x0000000ad5b87c11 */ /* 0x040fe2000f8828ff */
[----:B-1----:R-:W-:-:S03]  /*2240*/  IMAD.WIDE.U32 R188, R213, 0x10, R188 ;  /* 0x00000010d5bc7825 */ /* 0x002fc600078e00bc */
[C---:B------:R-:W-:Y:S02]  /*2250*/  LEA.HI.X R185, R213.reuse, UR11, RZ, 0x5, P4 ;  /* 0x0000000bd5b97c11 */ /* 0x040fe4000a0f2cff */
[----:B------:R-:W-:Y:S01]  /*2260*/  ISETP.NE.U32.AND P4, PT, RZ, UR8, PT ;  /* 0x00000008ff007c0c */ /* 0x000fe2000bf85070 */
[----:B------:R-:W2:Y:S03]  /*2270*/  LDG.E.128 R188, desc[UR4][R188.64] ;  /* 0x00000004bcbc7981 */ /* 0x000ea6000c1e1d00 */
[----:B------:R-:W-:Y:S01]  /*2280*/  ISETP.NE.AND.EX P4, PT, RZ, UR9, PT, P4 ;  /* 0x00000009ff007c0c */ /* 0x000fe2000bf85340 */
[----:B------:R-:W3:Y:S04]  /*2290*/  LDG.E.128 R180, desc[UR4][R184.64] ;  /* 0x00000004b8b47981 */ /* 0x000ee8000c1e1d00 */
[----:B------:R-:W4:Y:S08]  /*22a0*/  LDG.E.128 R184, desc[UR4][R184.64+0x10] ;  /* 0x00001004b8b87981 */ /* 0x000f30000c1e1d00 */
[----:B------:R-:W-:-:S04]  /*22b0*/  @P4 LEA R192, P5, R213, UR8, 0x5 ;  /* 0x00000008d5c04c11 */ /* 0x000fc8000f8a28ff */
[----:B------:R-:W-:-:S05]  /*22c0*/  @P4 LEA.HI.X R193, R213, UR9, RZ, 0x5, P5 ;  /* 0x00000009d5c14c11 */ /* 0x000fca000a8f2cff */
[----:B------:R-:W5:Y:S04]  /*22d0*/  @P4 LDG.E.128 R32, desc[UR4][R192.64] ;  /* 0x00000004c0204981 */ /* 0x000f68000c1e1d00 */
[----:B------:R0:W5:Y:S02]  /*22e0*/  @P4 LDG.E.128 R28, desc[UR4][R192.64+0x10] ;  /* 0x00001004c01c4981 */ /* 0x000164000c1e1d00 */
[----:B0-----:R-:W-:-:S04]  /*22f0*/  LEA R192, P4, R213, UR12, 0x3 ;  /* 0x0000000cd5c07c11 */ /* 0x001fc8000f8818ff */
[----:B------:R-:W-:-:S06]  /*2300*/  LEA.HI.X R193, R213, UR13, RZ, 0x3, P4 ;  /* 0x0000000dd5c17c11 */ /* 0x000fcc000a0f1cff */
[----:B------:R-:W5:Y:S01]  /*2310*/  LDG.E.64 R192, desc[UR4][R192.64] ;  /* 0x00000004c0c07981 */ /* 0x000f62000c1e1b00 */
[C---:B--2---:R-:W-:Y:S01]  /*2320*/  PRMT R196, R188.reuse, 0x7632, R196 ;  /* 0x00007632bcc47816 */ /* 0x044fe200000000c4 */
[C---:B---3--:R-:W-:Y:S01]  /*2330*/  FADD.FTZ R195, -R19.reuse, R180 ;  /* 0x000000b413c37221 */ /* 0x048fe20000010100 */
[C---:B------:R-:W-:Y:S01]  /*2340*/  FADD.FTZ R194, -R19.reuse, R182 ;  /* 0x000000b613c27221 */ /* 0x040fe20000010100 */
[C---:B------:R-:W-:Y:S01]  /*2350*/  FADD.FTZ R181, -R19.reuse, R181 ;  /* 0x000000b513b57221 */ /* 0x040fe20000010100 */
[----:B------:R-:W-:Y:S01]  /*2360*/  FADD.FTZ R183, -R19, R183 ;  /* 0x000000b713b77221 */ /* 0x000fe20000010100 */
[----:B------:R-:W-:Y:S01]  /*2370*/  FMUL.FTZ R217, R11, R195 ;  /* 0x000000c30bd97220 */ /* 0x000fe20000410000 */
[----:B------:R-:W-:Y:S01]  /*2380*/  PRMT R195, R191, 0x7632, R195 ;  /* 0x00007632bfc37816 */ /* 0x000fe200000000c3 */
[C---:B----4-:R-:W-:Y:S01]  /*2390*/  FADD.FTZ R184, -R19.reuse, R184 ;  /* 0x000000b813b87221 */ /* 0x050fe20000010100 */
[C---:B------:R-:W-:Y:S01]  /*23a0*/  FADD.FTZ R182, -R19.reuse, R185 ;  /* 0x000000b913b67221 */ /* 0x040fe20000010100 */
[C---:B------:R-:W-:Y:S01]  /*23b0*/  FADD.FTZ R186, -R19.reuse, R186 ;  /* 0x000000ba13ba7221 */ /* 0x040fe20000010100 */
[----:B------:R-:W-:Y:S01]  /*23c0*/  FADD.FTZ R180, -R19, R187 ;  /* 0x000000bb13b47221 */ /* 0x000fe20000010100 */
[----:B------:R-:W-:-:S02]  /*23d0*/  SHF.L.U32 R19, R188, 0x10, RZ ;  /* 0x00000010bc137819 */ /* 0x000fc400000006ff */
[----:B------:R-:W-:-:S03]  /*23e0*/  SHF.L.U32 R188, R196, 0x10, RZ ;  /* 0x00000010c4bc7819 */ /* 0x000fc600000006ff */
[----:B------:R-:W-:Y:S01]  /*23f0*/  FADD.FTZ R92, R92, R19 ;  /* 0x000000135c5c7221 */ /* 0x000fe20000010000 */
[-C--:B------:R-:W-:Y:S01]  /*2400*/  FFMA.FTZ R136, R217, R19.reuse, R136 ;  /* 0x00000013d9887223 */ /* 0x080fe20000010088 */
[----:B------:R-:W-:Y:S01]  /*2410*/  FMUL.FTZ R231, R52, R19 ;  /* 0x0000001334e77220 */ /* 0x000fe20000410000 */
[C---:B------:R-:W-:Y:S01]  /*2420*/  FMUL.FTZ R19, R11.reuse, R194 ;  /* 0x000000c20b137220 */ /* 0x040fe20000410000 */
[----:B------:R-:W-:Y:S01]  /*2430*/  FMUL.FTZ R194, R11, R184 ;  /* 0x000000b80bc27220 */ /* 0x000fe20000410000 */
[----:B------:R-:W-:Y:S01]  /*2440*/  PRMT R187, R189, 0x7632, R187 ;  /* 0x00007632bdbb7816 */ /* 0x000fe200000000bb */
[----:B------:R-:W-:Y:S01]  /*2450*/  FMUL.FTZ R225, R11, R186 ;  /* 0x000000ba0be17220 */ /* 0x000fe20000410000 */
[----:B------:R-:W-:Y:S01]  /*2460*/  SHF.L.U32 R184, R195, 0x10, RZ ;  /* 0x00000010c3b87819 */ /* 0x000fe200000006ff */
[----:B------:R-:W-:Y:S01]  /*2470*/  FMUL.FTZ R195, R11, R181 ;  /* 0x000000b50bc37220 */ /* 0x000fe20000410000 */
[----:B------:R-:W-:Y:S01]  /*2480*/  SHF.L.U32 R189, R189, 0x10, RZ ;  /* 0x00000010bdbd7819 */ /* 0x000fe200000006ff */
[----:B------:R-:W-:Y:S01]  /*2490*/  FADD.FTZ R181, R215, R231 ;  /* 0x000000e7d7b57221 */ /* 0x000fe20000010000 */
[----:B------:R-:W-:Y:S01]  /*24a0*/  FMUL.FTZ R230, R53, R188 ;  /* 0x000000bc35e67220 */ /* 0x000fe20000410000 */
[----:B------:R-:W-:Y:S01]  /*24b0*/  FFMA.FTZ R186, R217, R231, R214 ;  /* 0x000000e7d9ba7223 */ /* 0x000fe200000100d6 */
[----:B------:R-:W-:Y:S01]  /*24c0*/  SHF.L.U32 R187, R187, 0x10, RZ ;  /* 0x00000010bbbb7819 */ /* 0x000fe200000006ff */
        /* <DEDUP_REMOVED lines=9> */
[----:B------:R-:W-:-:S02]  /*2560*/  SHF.L.U32 R185, R185, 0x10, RZ ;  /* 0x00000010b9b97819 */ /* 0x000fc400000006ff */
        /* <DEDUP_REMOVED lines=31> */
.L_x_7629:
[----:B------:R-:W-:Y:S05]  /*2760*/  BSYNC B1 ;  /* 0x0000000000017941 */ /* 0x000fea0003800000 */
.L_x_7628:
        /* <DEDUP_REMOVED lines=20> */
.L_x_7653:
[----:B------:R-:W2:Y:S01]  /*28b0*/  LDL R181, [R1+0x74] ;  /* 0x0000740001b57983 */ /* 0x000ea20000100800 */
[----:B------:R-:W3:Y:S01]  /*28c0*/  LDC.U8 R182, c[0x0][0x2a0] ;  /* 0x0000a800ffb67b82 */ /* 0x000ee20000000000 */
[----:B0-----:R-:W-:Y:S01]  /*28d0*/  FADD.FTZ R180, R185, R180 ;  /* 0x000000b4b9b47221 */ /* 0x001fe20000010000 */
[----:B------:R-:W-:Y:S03]  /*28e0*/  BSSY B1, `(.L_x_7631) ;  /* 0x0000069000017945 */ /* 0x000fe60003800000 */
[----:B------:R-:W-:Y:S01]  /*28f0*/  FMUL.FTZ R186, R180, UR14 ;  /* 0x0000000eb4ba7c20 */ /* 0x000fe20008410000 */
[----:B---3--:R-:W-:Y:S02]  /*2900*/  ISETP.NE.AND P4, PT, R182, RZ, PT ;  /* 0x000000ffb600720c */ /* 0x008fe40003f85270 */
[----:B--2---:R-:W-:Y:S01]  /*2910*/  ISETP.NE.AND P5, PT, R181, RZ, PT ;  /* 0x000000ffb500720c */ /* 0x004fe20003fa5270 */
[----:B------:R-:W-:-:S04]  /*2920*/  FADD.FTZ R181, R184, R187 ;  /* 0x000000bbb8b57221 */ /* 0x000fc80000010000 */
[----:B------:R-:W-:-:S05]  /*2930*/  FMUL.FTZ R181, R181, UR14 ;  /* 0x0000000eb5b57c20 */ /* 0x000fca0008410000 */
[----:B------:R-:W-:-:S03]  /*2940*/  FSEL R187, R181, RZ, !P4 ;  /* 0x000000ffb5bb7208 */ /* 0x000fc60006000000 */
[----:B------:R-:W-:Y:S05]  /*2950*/  @!P5 BRA `(.L_x_7632) ;  /* 0x000000040084d947 */ /* 0x000fea0003800000 */
[----:B------:R-:W2:Y:S04]  /*2960*/  LDL R190, [R1+0x24] ;  /* 0x0000240001be7983 */ /* 0x000ea80000100800 */
[----:B------:R-:W3:Y:S04]  /*2970*/  LDL R182, [R1+0x18] ;  /* 0x0000180001b67983 */ /* 0x000ee80000100800 */
[----:B------:R-:W4:Y:S04]  /*2980*/  LDL R189, [R1+0x20] ;  /* 0x0000200001bd7983 */ /* 0x000f280000100800 */
[----:B------:R-:W4:Y:S01]  /*2990*/  LDL R188, [R1+0x1c] ;  /* 0x00001c0001bc7983 */ /* 0x000f220000100800 */
[----:B------:R-:W-:Y:S01]  /*29a0*/  ISETP.NE.U32.AND P5, PT, RZ, UR8, PT ;  /* 0x00000008ff007c0c */ /* 0x000fe2000bfa5070 */
[----:B------:R-:W-:-:S03]  /*29b0*/  FFMA.FTZ R180, R0, R186, R187 ;  /* 0x000000ba00b47223 */ /* 0x000fc600000100bb */
[----:B------:R-:W-:Y:S01]  /*29c0*/  ISETP.NE.AND.EX P5, PT, RZ, UR9, PT, P5 ;  /* 0x00000009ff007c0c */ /* 0x000fe2000bfa5350 */
[----:B------:R-:W-:-:S04]  /*29d0*/  FADD.FTZ R180, R13, -R180 ;  /* 0x800000b40db47221 */ /* 0x000fc80000010000 */
[----:B-----5:R-:W-:Y:S01]  /*29e0*/  FMUL.FTZ R183, R11, R180 ;  /* 0x000000b40bb77220 */ /* 0x020fe20000410000 */
[----:B------:R-:W-:-:S04]  /*29f0*/  MOV R180, R20 ;  /* 0x0000001400b47202 */ /* 0x000fc80000000f00 */
[----:B------:R-:W-:-:S03]  /*2a00*/  LOP3.LUT P4, RZ, R180, 0xff, RZ, 0xc0, !PT ;  /* 0x000000ffb4ff7812 */ /* 0x000fc6000788c0ff */
[----:B------:R-:W-:-:S04]  /*2a10*/  @P5 FADD.FTZ R183, R144, R183 ;  /* 0x000000b790b75221 */ /* 0x000fc80000010000 */
[----:B------:R-:W-:-:S04]  /*2a20*/  FMUL.FTZ R181, R183, R12 ;  /* 0x0000000cb7b57220 */ /* 0x000fc80000410000 */
[----:B------:R-:W-:-:S05]  /*2a30*/  FMUL.FTZ R181, R181, UR15 ;  /* 0x0000000fb5b57c20 */ /* 0x000fca0008410000 */
[----:B------:R-:W-:Y:S01]  /*2a40*/  FSEL R180, R181, RZ, P4 ;  /* 0x000000ffb5b47208 */ /* 0x000fe20002000000 */
[----:B------:R-:W-:Y:S01]  /*2a50*/  FFMA.FTZ R181, R224, R186, R187 ;  /* 0x000000bae0b57223 */ /* 0x000fe200000100bb */
[----:B------:R-:W-:-:S03]  /*2a60*/  LOP3.LUT P4, RZ, R20, 0xff00, RZ, 0xc0, !PT ;  /* 0x0000ff0014ff7812 */ /* 0x000fc6000788c0ff */
[----:B--2---:R-:W-:Y:S02]  /*2a70*/  FADD.FTZ R181, R190, -R181 ;  /* 0x800000b5beb57221 */ /* 0x004fe40000010000 */
[----:B------:R-:W2:Y:S02]  /*2a80*/  LDL R190, [R1+0x14] ;  /* 0x0000140001be7983 */ /* 0x000ea40000100800 */
[----:B------:R-:W-:Y:S01]  /*2a90*/  FMUL.FTZ R181, R11, R181 ;  /* 0x000000b50bb57220 */ /* 0x000fe20000410000 */
[----:B---3--:R-:W-:-:S03]  /*2aa0*/  MOV R191, R182 ;  /* 0x000000b600bf7202 */ /* 0x008fc60000000f00 */
[----:B------:R-:W-:-:S04]  /*2ab0*/  @P5 FADD.FTZ R181, R145, R181 ;  /* 0x000000b591b55221 */ /* 0x000fc80000010000 */
[----:B------:R-:W-:-:S04]  /*2ac0*/  FMUL.FTZ R182, R181, R12 ;  /* 0x0000000cb5b67220 */ /* 0x000fc80000410000 */
[----:B------:R-:W-:-:S05]  /*2ad0*/  FMUL.FTZ R182, R182, UR15 ;  /* 0x0000000fb6b67c20 */ /* 0x000fca0008410000 */
[----:B------:R-:W-:Y:S02]  /*2ae0*/  FSEL R182, R182, RZ, P4 ;  /* 0x000000ffb6b67208 */ /* 0x000fe40002000000 */
[----:B------:R-:W-:-:S04]  /*2af0*/  ISETP.NE.U32.AND P4, PT, RZ, UR16, PT ;  /* 0x00000010ff007c0c */ /* 0x000fc8000bf85070 */
[----:B------:R-:W-:-:S04]  /*2b00*/  ISETP.NE.AND.EX P4, PT, RZ, UR17, PT, P4 ;  /* 0x00000011ff007c0c */ /* 0x000fc8000bf85340 */
[----:B------:R-:W-:Y:S01]  /*2b10*/  SEL R176, R183, R176, P4 ;  /* 0x000000b0b7b07207 */ /* 0x000fe20002000000 */
[----:B------:R-:W-:-:S04]  /*2b20*/  FFMA.FTZ R183, R212, R186, R187 ;  /* 0x000000bad4b77223 */ /* 0x000fc800000100bb */
[----:B----4-:R-:W-:Y:S01]  /*2b30*/  FADD.FTZ R183, R189, -R183 ;  /* 0x800000b7bdb77221 */ /* 0x010fe20000010000 */
[----:B------:R-:W-:Y:S01]  /*2b40*/  SEL R177, R181, R177, P4 ;  /* 0x000000b1b5b17207 */ /* 0x000fe20002000000 */
[----:B------:R-:W3:Y:S02]  /*2b50*/  LDL R189, [R1+0x10] ;  /* 0x0000100001bd7983 */ /* 0x000ee40000100800 */
[----:B------:R-:W-:-:S04]  /*2b60*/  FMUL.FTZ R183, R11, R183 ;  /* 0x000000b70bb77220 */ /* 0x000fc80000410000 */
[----:B------:R-:W-:-:S04]  /*2b70*/  @P5 FADD.FTZ R183, R146, R183 ;  /* 0x000000b792b75221 */ /* 0x000fc80000010000 */
[C---:B------:R-:W-:Y:S01]  /*2b80*/  FMUL.FTZ R181, R183.reuse, R12 ;  /* 0x0000000cb7b57220 */ /* 0x040fe20000410000 */
[----:B------:R-:W-:Y:S01]  /*2b90*/  SEL R178, R183, R178, P4 ;  /* 0x000000b2b7b27207 */ /* 0x000fe20002000000 */
[----:B------:R-:W-:-:S04]  /*2ba0*/  FFMA.FTZ R183, R211, R186, R187 ;  /* 0x000000bad3b77223 */ /* 0x000fc800000100bb */
[----:B------:R-:W-:Y:S02]  /*2bb0*/  FADD.FTZ R183, R188, -R183 ;  /* 0x800000b7bcb77221 */ /* 0x000fe40000010000 */
[----:B------:R-:W4:Y:S02]  /*2bc0*/  LDL R188, [R1+0xc] ;  /* 0x00000c0001bc7983 */ /* 0x000f240000100800 */
[----:B------:R-:W-:-:S04]  /*2bd0*/  FMUL.FTZ R183, R11, R183 ;  /* 0x000000b70bb77220 */ /* 0x000fc80000410000 */
[----:B------:R-:W-:Y:S01]  /*2be0*/  @P5 FADD.FTZ R183, R147, R183 ;  /* 0x000000b793b75221 */ /* 0x000fe20000010000 */
[----:B------:R-:W-:Y:S01]  /*2bf0*/  FMUL.FTZ R181, R181, UR15 ;  /* 0x0000000fb5b57c20 */ /* 0x000fe20008410000 */
[----:B------:R-:W-:-:S03]  /*2c00*/  LOP3.LUT P6, RZ, R20, 0xff0000, RZ, 0xc0, !PT ;  /* 0x00ff000014ff7812 */ /* 0x000fc600078cc0ff */
[C---:B------:R-:W-:Y:S01]  /*2c10*/  SEL R179, R183.reuse, R179, P4 ;  /* 0x000000b3b7b37207 */ /* 0x040fe20002000000 */
[----:B------:R-:W-:Y:S01]  /*2c20*/  FMUL.FTZ R183, R183, R12 ;  /* 0x0000000cb7b77220 */ /* 0x000fe20000410000 */
[----:B------:R-:W-:Y:S02]  /*2c30*/  FSEL R181, R181, RZ, P6 ;  /* 0x000000ffb5b57208 */ /* 0x000fe40003000000 */
[----:B------:R-:W-:Y:S01]  /*2c40*/  LOP3.LUT P6, RZ, R20, 0xff000000, RZ, 0xc0, !PT ;  /* 0xff00000014ff7812 */ /* 0x000fe200078cc0ff */
[----:B------:R-:W-:Y:S01]  /*2c50*/  FMUL.FTZ R183, R183, UR15 ;  /* 0x0000000fb7b77c20 */ /* 0x000fe20008410000 */
[----:B------:R-:W-:Y:S01]  /*2c60*/  F2FP.BF16.F32.PACK_AB R180, R182, R180 ;  /* 0x000000b4b6b4723e */ /* 0x000fe200000010ff */
[----:B------:R-:W-:-:S03]  /*2c70*/  FFMA.FTZ R182, R210, R186, R187 ;  /* 0x000000bad2b67223 */ /* 0x000fc600000100bb */
[----:B------:R-:W-:Y:S01]  /*2c80*/  FSEL R183, R183, RZ, P6 ;  /* 0x000000ffb7b77208 */ /* 0x000fe20003000000 */
[----:B------:R-:W-:-:S03]  /*2c90*/  FADD.FTZ R182, R191, -R182 ;  /* 0x800000b6bfb67221 */ /* 0x000fc60000010000 */
[----:B------:R-:W-:Y:S01]  /*2ca0*/  F2FP.BF16.F32.PACK_AB R181, R183, R181 ;  /* 0x000000b5b7b5723e */ /* 0x000fe200000010ff */
[----:B------:R-:W-:Y:S01]  /*2cb0*/  FFMA.FTZ R183, R209, R186, R187 ;  /* 0x000000bad1b77223 */ /* 0x000fe200000100bb */
[----:B------:R-:W-:-:S04]  /*2cc0*/  FMUL.FTZ R182, R11, R182 ;  /* 0x000000b60bb67220 */ /* 0x000fc80000410000 */
[----:B------:R-:W-:-:S05]  /*2cd0*/  @P5 FADD.FTZ R182, R148, R182 ;  /* 0x000000b694b65221 */ /* 0x000fca0000010000 */
[C---:B------:R-:W-:Y:S01]  /*2ce0*/  SEL R96, R182.reuse, R96, P4 ;  /* 0x00000060b6607207 */ /* 0x040fe20002000000 */
[----:B------:R-:W-:Y:S01]  /*2cf0*/  FMUL.FTZ R182, R182, R12 ;  /* 0x0000000cb6b67220 */ /* 0x000fe20000410000 */
[----:B------:R-:W-:-:S03]  /*2d00*/  LOP3.LUT P6, RZ, R21, 0xff, RZ, 0xc0, !PT ;  /* 0x000000ff15ff7812 */ /* 0x000fc600078cc0ff */
[----:B------:R-:W-:-:S05]  /*2d10*/  FMUL.FTZ R182, R182, UR15 ;  /* 0x0000000fb6b67c20 */ /* 0x000fca0008410000 */
[----:B------:R-:W-:Y:S02]  /*2d20*/  FSEL R182, R182, RZ, P6 ;  /* 0x000000ffb6b67208 */ /* 0x000fe40003000000 */
[----:B------:R-:W-:Y:S01]  /*2d30*/  LOP3.LUT P6, RZ, R21, 0xff00, RZ, 0xc0, !PT ;  /* 0x0000ff0015ff7812 */ /* 0x000fe200078cc0ff */
[----:B-1----:R-:W-:Y:S01]  /*2d40*/  FFMA.FTZ R184, R208, R186, R187 ;  /* 0x000000bad0b87223 */ /* 0x002fe200000100bb */
[----:B--2---:R-:W-:-:S04]  /*2d50*/  FADD.FTZ R183, R190, -R183 ;  /* 0x800000b7beb77221 */ /* 0x004fc80000010000 */
[----:B------:R-:W-:-:S04]  /*2d60*/  FMUL.FTZ R183, R11, R183 ;  /* 0x000000b70bb77220 */ /* 0x000fc80000410000 */
[----:B------:R-:W-:-:S05]  /*2d70*/  @P5 FADD.FTZ R183, R149, R183 ;  /* 0x000000b795b75221 */ /* 0x000fca0000010000 */
[C---:B------:R-:W-:Y:S01]  /*2d80*/  SEL R97, R183.reuse, R97, P4 ;  /* 0x00000061b7617207 */ /* 0x040fe20002000000 */
[----:B------:R-:W-:-:S04]  /*2d90*/  FMUL.FTZ R183, R183, R12 ;  /* 0x0000000cb7b77220 */ /* 0x000fc80000410000 */
[----:B------:R-:W-:-:S05]  /*2da0*/  FMUL.FTZ R183, R183, UR15 ;  /* 0x0000000fb7b77c20 */ /* 0x000fca0008410000 */
[----:B------:R-:W-:-:S04]  /*2db0*/  FSEL R183, R183, RZ, P6 ;  /* 0x000000ffb7b77208 */ /* 0x000fc80003000000 */
[----:B------:R-:W-:Y:S01]  /*2dc0*/  F2FP.BF16.F32.PACK_AB R182, R183, R182 ;  /* 0x000000b6b7b6723e */ /* 0x000fe200000010ff */
[----:B------:R-:W-:Y:S01]  /*2dd0*/  FFMA.FTZ R183, R207, R186, R187 ;  /* 0x000000bacfb77223 */ /* 0x000fe200000100bb */
[----:B---3--:R-:W-:-:S03]  /*2de0*/  FADD.FTZ R185, R189, -R184 ;  /* 0x800000b8bdb97221 */ /* 0x008fc60000010000 */
[----:B----4-:R-:W-:Y:S01]  /*2df0*/  FADD.FTZ R184, R188, -R183 ;  /* 0x800000b7bcb87221 */ /* 0x010fe20000010000 */
[----:B------:R-:W-:-:S03]  /*2e00*/  FMUL.FTZ R183, R11, R185 ;  /* 0x000000b90bb77220 */ /* 0x000fc60000410000 */
[----:B------:R-:W-:Y:S02]  /*2e10*/  FMUL.FTZ R188, R11, R184 ;  /* 0x000000b80bbc7220 */ /* 0x000fe40000410000 */
[----:B------:R-:W0:Y:S01]  /*2e20*/  @P4 LDC.64 R184, c[0x0][0x308] ;  /* 0x0000c200ffb84b82 */ /* 0x000e220000000a00 */
[----:B------:R-:W-:Y:S01]  /*2e30*/  @P5 FADD.FTZ R183, R150, R183 ;  /* 0x000000b796b75221 */ /* 0x000fe20000010000 */
[----:B------:R-:W-:-:S04]  /*2e40*/  @P5 FADD.FTZ R188, R151, R188 ;  /* 0x000000bc97bc5221 */ /* 0x000fc80000010000 */
[----:B------:R-:W-:Y:S02]  /*2e50*/  SEL R98, R183, R98, P4 ;  /* 0x00000062b7627207 */ /* 0x000fe40002000000 */
[----:B------:R-:W-:Y:S01]  /*2e60*/  SEL R99, R188, R99, P4 ;  /* 0x00000063bc637207 */ /* 0x000fe20002000000 */
[----:B0-----:R-:W-:-:S05]  /*2e70*/  @P4 IMAD.WIDE.U32 R184, R9, 0x20, R184 ;  /* 0x0000002009b84825 */ /* 0x001fca00078e00b8 */
[----:B------:R-:W-:Y:S04]  /*2e80*/  @P4 STG.E.128 desc[UR4][R184.64], R176 ;  /* 0x000000b0b8004986 */ /* 0x000fe8000c101d04 */
[----:B------:R0:W-:Y:S01]  /*2e90*/  @P4 STG.E.128 desc[UR4][R184.64+0x10], R96 ;  /* 0x00001060b8004986 */ /* 0x0001e2000c101d04 */
[----:B------:R-:W-:Y:S01]  /*2ea0*/  LOP3.LUT P4, RZ, R21, 0xff0000, RZ, 0xc0, !PT ;  /* 0x00ff000015ff7812 */ /* 0x000fe2000788c0ff */
[-C--:B0-----:R-:W-:Y:S01]  /*2eb0*/  FMUL.FTZ R184, R183, R12.reuse ;  /* 0x0000000cb7b87220 */ /* 0x081fe20000410000 */
[----:B------:R-:W-:-:S03]  /*2ec0*/  FMUL.FTZ R183, R188, R12 ;  /* 0x0000000cbcb77220 */ /* 0x000fc60000410000 */
[----:B------:R-:W-:Y:S01]  /*2ed0*/  FMUL.FTZ R184, R184, UR15 ;  /* 0x0000000fb8b87c20 */ /* 0x000fe20008410000 */
[----:B------:R-:W-:-:S04]  /*2ee0*/  FMUL.FTZ R183, R183, UR15 ;  /* 0x0000000fb7b77c20 */ /* 0x000fc80008410000 */
[----:B------:R-:W-:Y:S02]  /*2ef0*/  FSEL R184, R184, RZ, P4 ;  /* 0x000000ffb8b87208 */ /* 0x000fe40002000000 */
[----:B------:R-:W-:-:S04]  /*2f00*/  LOP3.LUT P4, RZ, R21, 0xff000000, RZ, 0xc0, !PT ;  /* 0xff00000015ff7812 */ /* 0x000fc8000788c0ff */
[----:B------:R-:W-:-:S04]  /*2f10*/  FSEL R183, R183, RZ, P4 ;  /* 0x000000ffb7b77208 */ /* 0x000fc80002000000 */
[----:B------:R-:W-:Y:S02]  /*2f20*/  F2FP.BF16.F32.PACK_AB R183, R183, R184 ;  /* 0x000000b8b7b7723e */ /* 0x000fe400000010ff */
[----:B------:R-:W0:Y:S02]  /*2f30*/  LDC.64 R184, c[0x0][0x2f8] ;  /* 0x0000be00ffb87b82 */ /* 0x000e240000000a00 */
[----:B0-----:R-:W-:-:S05]  /*2f40*/  IMAD.WIDE.U32 R184, R9, 0x10, R184 ;  /* 0x0000001009b87825 */ /* 0x001fca00078e00b8 */
[----:B------:R0:W-:Y:S01]  /*2f50*/  STG.E.128 desc[UR4][R184.64], R180 ;  /* 0x000000b4b8007986 */ /* 0x0001e2000c101d04 */
[----:B------:R-:W-:-:S07]  /*2f60*/  IADD3 R9, R9, 0x20, RZ ;  /* 0x0000002009097810 */ /* 0x000fce0007ffe0ff */
.L_x_7632:
[----:B------:R-:W-:Y:S05]  /*2f70*/  BSYNC B1 ;  /* 0x0000000000017941 */ /* 0x000fea0003800000 */
.L_x_7631:
[----:B------:R-:W-:Y:S04]  /*2f80*/  BSSY B1, `(.L_x_7633) ;  /* 0x000005e000017945 */ /* 0x000fe80003800000 */
[----:B------:R-:W-:Y:S05]  /*2f90*/  @!P0 BRA `(.L_x_7634) ;  /* 0x0000000400708947 */ /* 0x000fea0003800000 */
[----:B0-----:R-:W2:Y:S04]  /*2fa0*/  LDL R181, [R1+0x8] ;  /* 0x0000080001b57983 */ /* 0x001ea80000100800 */
[----:B------:R-:W3:Y:S04]  /*2fb0*/  LDL R182, [R1+0x4] ;  /* 0x0000040001b67983 */ /* 0x000ee80000100800 */
[----:B-1----:R-:W4:Y:S01]  /*2fc0*/  LDL R184, [R1] ;  /* 0x0000000001b87983 */ /* 0x002f220000100800 */
[----:B------:R-:W-:Y:S01]  /*2fd0*/  ISETP.NE.U32.AND P5, PT, RZ, UR8, PT ;  /* 0x00000008ff007c0c */ /* 0x000fe2000bfa5070 */
[----:B------:R-:W-:Y:S01]  /*2fe0*/  FFMA.FTZ R180, R220, R186, R187 ;  /* 0x000000badcb47223 */ /* 0x000fe200000100bb */
[----:B-----5:R-:W-:-:S02]  /*2ff0*/  LOP3.LUT P6, RZ, R22, 0xff0000, RZ, 0xc0, !PT ;  /* 0x00ff000016ff7812 */ /* 0x020fc400078cc0ff */
[----:B------:R-:W-:Y:S01]  /*3000*/  ISETP.NE.AND.EX P5, PT, RZ, UR9, PT, P5 ;  /* 0x00000009ff007c0c */ /* 0x000fe2000bfa5350 */
[----:B--2---:R-:W-:-:S04]  /*3010*/  FADD.FTZ R180, R181, -R180 ;  /* 0x800000b4b5b47221 */ /* 0x004fc80000010000 */
[----:B------:R-:W-:Y:S01]  /*3020*/  FMUL.FTZ R183, R11, R180 ;  /* 0x000000b40bb77220 */ /* 0x000fe20000410000 */
[----:B------:R-:W-:-:S07]  /*3030*/  MOV R180, R22 ;  /* 0x0000001600b47202 */ /* 0x000fce0000000f00 */
[----:B------:R-:W-:Y:S01]  /*3040*/  @P5 FADD.FTZ R183, R152, R183 ;  /* 0x000000b798b75221 */ /* 0x000fe20000010000 */
[----:B------:R-:W-:-:S03]  /*3050*/  LOP3.LUT P4, RZ, R180, 0xff, RZ, 0xc0, !PT ;  /* 0x000000ffb4ff7812 */ /* 0x000fc6000788c0ff */
[----:B------:R-:W-:-:S04]  /*3060*/  FMUL.FTZ R181, R183, R12 ;  /* 0x0000000cb7b57220 */ /* 0x000fc80000410000 */
[----:B------:R-:W-:-:S05]  /*3070*/  FMUL.FTZ R181, R181, UR15 ;  /* 0x0000000fb5b57c20 */ /* 0x000fca0008410000 */
[----:B------:R-:W-:Y:S01]  /*3080*/  FSEL R180, R181, RZ, P4 ;  /* 0x000000ffb5b47208 */ /* 0x000fe20002000000 */
[----:B------:R-:W-:Y:S01]  /*3090*/  FFMA.FTZ R181, R206, R186, R187 ;  /* 0x000000baceb57223 */ /* 0x000fe200000100bb */
[----:B------:R-:W-:-:S03]  /*30a0*/  LOP3.LUT P4, RZ, R22, 0xff00, RZ, 0xc0, !PT ;  /* 0x0000ff0016ff7812 */ /* 0x000fc6000788c0ff */
[----:B---3--:R-:W-:-:S04]  /*30b0*/  FADD.FTZ R181, R182, -R181 ;  /* 0x800000b5b6b57221 */ /* 0x008fc80000010000 */
        /* <DEDUP_REMOVED lines=13> */
[----:B------:R-:W-:Y:S02]  /*3190*/  FMUL.FTZ R182, R11, R182 ;  /* 0x000000b60bb67220 */ /* 0x000fe40000410000 */
[----:B----4-:R-:W-:Y:S01]  /*31a0*/  FADD.FTZ R183, R184, -R183 ;  /* 0x800000b7b8b77221 */ /* 0x010fe20000010000 */
[----:B------:R-:W-:Y:S01]  /*31b0*/  FFMA.FTZ R184, R201, R186, R187 ;  /* 0x000000bac9b87223 */ /* 0x000fe200000100bb */
[----:B------:R-:W-:Y:S02]  /*31c0*/  @P5 FADD.FTZ R182, R156, R182 ;  /* 0x000000b69cb65221 */ /* 0x000fe40000010000 */
[----:B------:R-:W-:Y:S01]  /*31d0*/  FMUL.FTZ R183, R11, R183 ;  /* 0x000000b70bb77220 */ /* 0x000fe20000410000 */
[----:B------:R-:W-:-:S02]  /*31e0*/  FADD.FTZ R185, R249, -R184 ;  /* 0x800000b8f9b97221 */ /* 0x000fc40000010000 */
        /* <DEDUP_REMOVED lines=12> */
[----:B------:R-:W-:-:S05]  /*32b0*/  @P5 FADD.FTZ R183, R155, R183 ;  /* 0x000000b79bb75221 */ /* 0x000fca0000010000 */
[C---:B------:R-:W-:Y:S01]  /*32c0*/  SEL R179, R183.reuse, R179, P4 ;  /* 0x000000b3b7b37207 */ /* 0x040fe20002000000 */
[----:B------:R-:W-:-:S04]  /*32d0*/  FMUL.FTZ R183, R183, R12 ;  /* 0x0000000cb7b77220 */ /* 0x000fc80000410000 */
[----:B------:R-:W-:-:S05]  /*32e0*/  FMUL.FTZ R183, R183, UR15 ;  /* 0x0000000fb7b77c20 */ /* 0x000fca0008410000 */
[----:B------:R-:W-:Y:S02]  /*32f0*/  FSEL R183, R183, RZ, P6 ;  /* 0x000000ffb7b77208 */ /* 0x000fe40003000000 */
[----:B------:R-:W-:Y:S02]  /*3300*/  LOP3.LUT P6, RZ, R23, 0xff, RZ, 0xc0, !PT ;  /* 0x000000ff17ff7812 */ /* 0x000fe400078cc0ff */
[----:B------:R-:W-:Y:S01]  /*3310*/  F2FP.BF16.F32.PACK_AB R181, R183, R181 ;  /* 0x000000b5b7b5723e */ /* 0x000fe200000010ff */
[----:B------:R-:W-:Y:S01]  /*3320*/  FFMA.FTZ R183, R202, R186, R187 ;  /* 0x000000bacab77223 */ /* 0x000fe200000100bb */
[----:B------:R-:W-:Y:S02]  /*3330*/  FSEL R182, R182, RZ, P6 ;  /* 0x000000ffb6b67208 */ /* 0x000fe40003000000 */
        /* <DEDUP_REMOVED lines=10> */
[----:B------:R-:W-:Y:S01]  /*33e0*/  FADD.FTZ R184, R248, -R183 ;  /* 0x800000b7f8b87221 */ /* 0x000fe20000010000 */
[----:B------:R-:W-:-:S03]  /*33f0*/  FMUL.FTZ R183, R11, R185 ;  /* 0x000000b90bb77220 */ /* 0x000fc60000410000 */
[----:B------:R-:W-:Y:S01]  /*3400*/  FMUL.FTZ R188, R11, R184 ;  /* 0x000000b80bbc7220 */ /* 0x000fe20000410000 */
[----:B------:R-:W-:Y:S01]  /*3410*/  @P5 FADD.FTZ R183, R158, R183 ;  /* 0x000000b79eb75221 */ /* 0x000fe20000010000 */
[----:B------:R-:W0:Y:S02]  /*3420*/  @P4 LDC.64 R184, c[0x0][0x308] ;  /* 0x0000c200ffb84b82 */ /* 0x000e240000000a00 */
[----:B------:R-:W-:Y:S02]  /*3430*/  @P5 FADD.FTZ R188, R159, R188 ;  /* 0x000000bc9fbc5221 */ /* 0x000fe40000010000 */
[----:B------:R-:W-:-:S03]  /*3440*/  SEL R98, R183, R98, P4 ;  /* 0x00000062b7627207 */ /* 0x000fc60002000000 */
        /* <DEDUP_REMOVED lines=14> */
[C---:B0-----:R-:W-:Y:S01]  /*3530*/  IMAD.WIDE.U32 R184, R9.reuse, 0x10, R184 ;  /* 0x0000001009b87825 */ /* 0x041fe200078e00b8 */
[----:B------:R-:W-:-:S04]  /*3540*/  IADD3 R9, R9, 0x20, RZ ;  /* 0x0000002009097810 */ /* 0x000fc80007ffe0ff */
[----:B------:R2:W-:Y:S03]  /*3550*/  STG.E.128 desc[UR4][R184.64], R180 ;  /* 0x000000b4b8007986 */ /* 0x0005e6000c101d04 */
.L_x_7634:
[----:B------:R-:W-:Y:S05]  /*3560*/  BSYNC B1 ;  /* 0x0000000000017941 */ /* 0x000fea0003800000 */
.L_x_7633:
[----:B------:R-:W-:Y:S04]  /*3570*/  BSSY B1, `(.L_x_7635) ;  /* 0x000005b000017945 */ /* 0x000fe80003800000 */
[----:B------:R-:W-:Y:S05]  /*3580*/  @!P1 BRA `(.L_x_7636) ;  /* 0x0000000400649947 */ /* 0x000fea0003800000 */
[----:B------:R-:W-:Y:S01]  /*3590*/  ISETP.NE.U32.AND P5, PT, RZ, UR8, PT ;  /* 0x00000008ff007c0c */ /* 0x000fe2000bfa5070 */
[-CC-:B0-2---:R-:W-:Y:S01]  /*35a0*/  FFMA.FTZ R180, R219, R186.reuse, R187.reuse ;  /* 0x000000badbb47223 */ /* 0x185fe200000100bb */
[----:B------:R-:W-:Y:S01]  /*35b0*/  LOP3.LUT P6, RZ, R24, 0xff0000, RZ, 0xc0, !PT ;  /* 0x00ff000018ff7812 */ /* 0x000fe200078cc0ff */
[----:B-1----:R-:W-:Y:S01]  /*35c0*/  FFMA.FTZ R184, R15, R186, R187 ;  /* 0x000000ba0fb87223 */ /* 0x002fe200000100bb */
[----:B------:R-:W-:Y:S01]  /*35d0*/  ISETP.NE.AND.EX P5, PT, RZ, UR9, PT, P5 ;  /* 0x00000009ff007c0c */ /* 0x000fe2000bfa5350 */
[----:B------:R-:W-:Y:S02]  /*35e0*/  FADD.FTZ R180, R247, -R180 ;  /* 0x800000b4f7b47221 */ /* 0x000fe40000010000 */
[----:B------:R-:W-:Y:S02]  /*35f0*/  FADD.FTZ R185, R241, -R184 ;  /* 0x800000b8f1b97221 */ /* 0x000fe40000010000 */
        /* <DEDUP_REMOVED lines=24> */
[----:B------:R-:W-:Y:S02]  /*3780*/  FADD.FTZ R183, R245, -R183 ;  /* 0x800000b7f5b77221 */ /* 0x000fe40000010000 */
[----:B------:R-:W-:Y:S02]  /*3790*/  @P5 FADD.FTZ R182, R164, R182 ;  /* 0x000000b6a4b65221 */ /* 0x000fe40000010000 */
[----:B------:R-:W-:-:S03]  /*37a0*/  FMUL.FTZ R183, R11, R183 ;  /* 0x000000b70bb77220 */ /* 0x000fc60000410000 */
        /* <DEDUP_REMOVED lines=55> */
.L_x_7636:
[----:B------:R-:W-:Y:S05]  /*3b20*/  BSYNC B1 ;  /* 0x0000000000017941 */ /* 0x000fea0003800000 */
.L_x_7635:
[----:B------:R-:W-:Y:S04]  /*3b30*/  BSSY B1, `(.L_x_7637) ;  /* 0x000005b000017945 */ /* 0x000fe80003800000 */
[----:B------:R-:W-:Y:S05]  /*3b40*/  @!P2 BRA `(.L_x_7638) ;  /* 0x000000040064a947 */ /* 0x000fea0003800000 */
[----:B------:R-:W-:Y:S01]  /*3b50*/  ISETP.NE.U32.AND P5, PT, RZ, UR8, PT ;  /* 0x00000008ff007c0c */ /* 0x000fe2000bfa5070 */
[-CC-:B0-23--:R-:W-:Y:S01]  /*3b60*/  FFMA.FTZ R180, R218, R186.reuse, R187.reuse ;  /* 0x000000badab47223 */ /* 0x18dfe200000100bb */
        /* <DEDUP_REMOVED lines=87> */
.L_x_7638:
[----:B------:R-:W-:Y:S05]  /*40e0*/  BSYNC B1 ;  /* 0x0000000000017941 */ /* 0x000fea0003800000 */
.L_x_7637:
[----:B0-234-:R-:W2:Y:S01]  /*40f0*/  LDL R180, [R1+0x70] ;  /* 0x0000700001b47983 */ /* 0x01dea20000100800 */
[----:B------:R-:W-:Y:S01]  /*4100*/  BSSY B1, `(.L_x_7639) ;  /* 0x000005b000017945 */ /* 0x000fe20003800000 */
[----:B--2---:R-:W-:-:S13]  /*4110*/  ISETP.NE.AND P4, PT, R180, RZ, PT ;  /* 0x000000ffb400720c */ /* 0x004fda0003f85270 */
[----:B------:R-:W-:Y:S05]  /*4120*/  @!P4 BRA `(.L_x_7640) ;  /* 0x000000040060c947 */ /* 0x000fea0003800000 */
[----:B------:R-:W-:Y:S01]  /*4130*/  ISETP.NE.U32.AND P5, PT, RZ, UR8, PT ;  /* 0x00000008ff007c0c */ /* 0x000fe2000bfa5070 */
[-CC-:B------:R-:W-:Y:S01]  /*4140*/  FFMA.FTZ R180, R217, R186.reuse, R187.reuse ;  /* 0x000000bad9b47223 */ /* 0x180fe200000100bb */
        /* <DEDUP_REMOVED lines=12> */
[----:B------:R-:W-:Y:S01]  /*4210*/  @P5 FADD.FTZ R182, R35, R182 ;  /* 0x000000b623b65221 */ /* 0x000fe20000010000 */
[----:B-1----:R-:W0:Y:S01]  /*4220*/  @P4 LDC.64 R184, c[0x0][0x308] ;  /* 0x0000c200ffb84b82 */ /* 0x002e220000000a00 */
        /* <DEDUP_REMOVED lines=16> */
[----:B------:R-:W-:Y:S01]  /*4330*/  FMUL.FTZ R181, R11, R181 ;  /* 0x000000b50bb57220 */ /* 0x000fe20000410000 */
[----:B0-----:R-:W-:-:S04]  /*4340*/  @P4 IMAD.WIDE.U32 R184, R9, 0x20, R184 ;  /* 0x0000002009b84825 */ /* 0x001fc800078e00b8 */
        /* <DEDUP_REMOVED lines=13> */
[----:B------:R-:W-:Y:S01]  /*4420*/  FMUL.FTZ R181, R181, UR15 ;  /* 0x0000000fb5b57c20 */ /* 0x000fe20008410000 */
[----:B------:R-:W-:Y:S04]  /*4430*/  @P4 STG.E.128 desc[UR4][R184.64], R176 ;  /* 0x000000b0b8004986 */ /* 0x000fe8000c101d04 */
        /* <DEDUP_REMOVED lines=27> */
[----:B------:R-:W-:Y:S01]  /*45f0*/  SEL R99, R186, R99, P4 ;  /* 0x00000063ba637207 */ /* 0x000fe20002000000 */
[----:B------:R-:W-:Y:S02]  /*4600*/  FMUL.FTZ R11, R11, UR15 ;  /* 0x0000000f0b0b7c20 */ /* 0x000fe40008410000 */
[----:B------:R-:W-:Y:S02]  /*4610*/  FMUL.FTZ R12, R12, UR15 ;  /* 0x0000000f0c0c7c20 */ /* 0x000fe40008410000 */
        /* <DEDUP_REMOVED lines=9> */
.L_x_7640:
[----:B------:R-:W-:Y:S05]  /*46b0*/  BSYNC B1 ;  /* 0x0000000000017941 */ /* 0x000fea0003800000 */
.L_x_7639:
[----:B0-----:R-:W0:Y:S02]  /*46c0*/  LDC.64 R180, c[0x0][0x210] ;  /* 0x00008400ffb47b82 */ /* 0x001e240000000a00 */
[----:B0-----:R-:W-:-:S04]  /*46d0*/  LEA R10, R180, R10, 0x2 ;  /* 0x0000000ab40a7211 */ /* 0x001fc800078e10ff */
[----:B------:R-:W-:-:S13]  /*46e0*/  ISETP.GE.AND P4, PT, R10, R181, PT ;  /* 0x000000b50a00720c */ /* 0x000fda0003f86270 */
[----:B------:R-:W-:Y:S05]  /*46f0*/  @!P4 BRA `(.L_x_7641) ;  /* 0xffffffc00028c947 */ /* 0x000fea000383ffff */
.L_x_7619:
[----:B------:R-:W-:Y:S05]  /*4700*/  BSYNC B0 ;  /* 0x0000000000007941 */ /* 0x000fea0003800000 */
.L_x_7618:
[----:B0----5:R-:W2:Y:S04]  /*4710*/  LDL.LU R11, [R1+0x2c] ;  /* 0x00002c00010b7983 */ /* 0x021ea80000300800 */
[----:B------:R-:W3:Y:S01]  /*4720*/  LDL.LU R9, [R1+0x28] ;  /* 0x0000280001097983 */ /* 0x000ee20000300800 */
[----:B------:R-:W-:Y:S01]  /*4730*/  MOV R2, 0x400 ;  /* 0x0000040000027802 */ /* 0x000fe20000000f00 */
[----:B------:R-:W-:Y:S05]  /*4740*/  WARPSYNC.ALL ;  /* 0x0000000000007948 */ /* 0x000fea0003800000 */
[----:B------:R-:W0:Y:S01]  /*4750*/  S2R R180, SR_TID.X ;  /* 0x0000000000b47919 */ /* 0x000e220000002100 */
[----:B------:R-:W-:Y:S01]  /*4760*/  ULDC.64 UR6, c[0x0][0x2d8] ;  /* 0x0000b60000067ab9 */ /* 0x000fe20000000a00 */
[----:B------:R-:W-:Y:S01]  /*4770*/  ULDC.64 UR18, c[0x0][0x2d0] ;  /* 0x0000b40000127ab9 */ /* 0x000fe20000000a00 */
[----:B------:R-:W4:Y:S01]  /*4780*/  S2R R3, SR_CgaCtaId ;  /* 0x0000000000037919 */ /* 0x000f220000008800 */
[----:B------:R-:W1:Y:S01]  /*4790*/  S2R R49, SR_CTAID.X ;  /* 0x0000000000317919 */ /* 0x000e620000002500 */
[----:B0-----:R-:W-:-:S02]  /*47a0*/  SHF.R.U32.HI R0, RZ, 0x5, R180 ;  /* 0x00000005ff007819 */ /* 0x001fc400000116b4 */
[----:B----4-:R-:W-:-:S04]  /*47b0*/  LEA R3, R3, R2, 0x18 ;  /* 0x0000000203037211 */ /* 0x010fc800078ec0ff */
[----:B------:R-:W-:Y:S01]  /*47c0*/  LEA R6, R180, R3, 0x2 ;  /* 0x00000003b4067211 */ /* 0x000fe200078e10ff */
[----:B--2---:R-:W-:Y:S01]  /*47d0*/  IMAD R0, R0, 0xa0, R11 ;  /* 0x000000a000007824 */ /* 0x004fe200078e020b */
[----:B---3--:R-:W-:-:S04]  /*47e0*/  MOV R181, R9 ;  /* 0x0000000900b57202 */ /* 0x008fc80000000f00 */
[----:B------:R-:W-:Y:S02]  /*47f0*/  LEA R0, R0, R3, 0x5 ;  /* 0x0000000300007211 */ /* 0x000fe400078e28ff */
[----:B------:R-:W-:-:S03]  /*4800*/  IADD3 R52, R181, 0x7f, -R180 ;  /* 0x0000007fb5347810 */ /* 0x000fc60007ffe8b4 */
[----:B------:R-:W-:Y:S01]  /*4810*/  STS.128 [R0], R104 ;  /* 0x0000006800007388 */ /* 0x000fe20000000c00 */
[C---:B------:R-:W-:Y:S02]  /*4820*/  ISETP.GE.U32.AND P5, PT, R52.reuse, 0x180, PT ;  /* 0x000001803400780c */ /* 0x040fe40003fa6070 */
[----:B------:R-:W-:Y:S01]  /*4830*/  ISETP.GE.U32.AND P4, PT, R52, 0x280, PT ;  /* 0x000002803400780c */ /* 0x000fe20003f86070 */
        /* <DEDUP_REMOVED lines=14> */
[----:B------:R-:W1:Y:S04]  /*4920*/  LDS R4, [R6+0x400] ;  /* 0x0004000006047984 */ /* 0x000e680000000800 */
        /* <DEDUP_REMOVED lines=12> */
[----:B----4-:R-:W-:Y:S01]  /*49f0*/  FADD.FTZ R3, R3, R14 ;  /* 0x0000000e03037221 */ /* 0x010fe20000010000 */
[----:B-1----:R-:W-:Y:S02]  /*4a00*/  IMAD R14, R49, R181, RZ ;  /* 0x000000b5310e7224 */ /* 0x002fe400078e02ff */
[----:B------:R-:W1:Y:S01]  /*4a10*/  LDS R11, [R6+0xe00] ;  /* 0x000e0000060b7984 */ /* 0x000e620000000800 */
[----:B------:R-:W-:Y:S02]  /*4a20*/  FADD.FTZ R4, RZ, R4 ;  /* 0x00000004ff047221 */ /* 0x000fe40000010000 */
[----:B------:R-:W-:Y:S01]  /*4a30*/  IADD3 R14, P0, R14, R180, RZ ;  /* 0x000000b40e0e7210 */ /* 0x000fe20007f1e0ff */
[----:B------:R-:W4:Y:S01]  /*4a40*/  LDS R20, [R6+0x2200] ;  /* 0x0022000006147984 */ /* 0x000f220000000800 */
[----:B------:R-:W-:Y:S02]  /*4a50*/  FADD.FTZ R4, R4, R15 ;  /* 0x0000000f04047221 */ /* 0x000fe40000010000 */
[----:B------:R-:W-:Y:S01]  /*4a60*/  IADD3.X R53, RZ, RZ, RZ, P0, !PT ;  /* 0x000000ffff357210 */ /* 0x000fe200007fe4ff */
[----:B------:R-:W4:Y:S01]  /*4a70*/  LDS R12, [R6+0x1000] ;  /* 0x00100000060c7984 */ /* 0x000f220000000800 */
[----:B------:R-:W-:Y:S01]  /*4a80*/  LOP3.LUT P0, RZ, R52, 0xffffff80, RZ, 0xc0, !PT ;  /* 0xffffff8034ff7812 */ /* 0x000fe2000780c0ff */
[----:B------:R-:W-:Y:S01]  /*4a90*/  FADD.FTZ R7, RZ, R7 ;  /* 0x00000007ff077221 */ /* 0x000fe20000010000 */
[----:B------:R-:W-:Y:S01]  /*4aa0*/  SHF.L.U64.HI R53, R14, 0x2, R53 ;  /* 0x000000020e357819 */ /* 0x000fe20000010235 */
[----:B------:R-:W4:Y:S02]  /*4ab0*/  LDS R21, [R6+0x2400] ;  /* 0x0024000006157984 */ /* 0x000f240000000800 */
[----:B------:R-:W-:-:S02]  /*4ac0*/  FADD.FTZ R7, R7, R16 ;  /* 0x0000001007077221 */ /* 0x000fc40000010000 */
        /* <DEDUP_REMOVED lines=9> */
[----:B--2---:R-:W-:-:S03]  /*4b60*/  FADD.FTZ R10, RZ, R10 ;  /* 0x0000000aff0a7221 */ /* 0x004fc60000010000 */
[----:B------:R-:W2:Y:S01]  /*4b70*/  LDS R26, [R6+0x2e00] ;  /* 0x002e0000061a7984 */ /* 0x000ea20000000800 */
        /* <DEDUP_REMOVED lines=39> */
[----:B--2---:R-:W-:Y:S01]  /*4df0*/  FADD.FTZ R37, R8, R37 ;  /* 0x0000002508257221 */ /* 0x004fe20000010000 */
[----:B---3--:R-:W-:Y:S01]  /*4e00*/  FADD.FTZ R9, R9, R38 ;  /* 0x0000002609097221 */ /* 0x008fe20000010000 */
[----:B------:R-:W-:Y:S01]  /*4e10*/  STS.128 [R0], R60 ;  /* 0x0000003c00007388 */ /* 0x000fe20000000c00 */
[----:B-1----:R-:W-:-:S03]  /*4e20*/  FADD.FTZ R39, R10, R39 ;  /* 0x000000270a277221 */ /* 0x002fc60000010000 */
        /* <DEDUP_REMOVED lines=202> */
.L_x_7630:
[----:B------:R-:W-:Y:S01]  /*5ad0*/  HFMA2.MMA R182, -RZ, RZ, 0, 5.9604644775390625e-08 ;  /* 0x00000001ffb67435 */ /* 0x000fe200000001ff */
[----:B------:R-:W-:Y:S01]  /*5ae0*/  BSSY B1, `(.L_x_7642) ;  /* 0x0000007000017945 */ /* 0x000fe20003800000 */
[----:B------:R-:W-:Y:S02]  /*5af0*/  MOV R183, R215 ;  /* 0x000000d700b77202 */ /* 0x000fe40000000f00 */
[----:B-1----:R-:W-:Y:S02]  /*5b00*/  MOV R181, 0x1f ;  /* 0x0000001f00b57802 */ /* 0x002fe40000000f00 */
[----:B------:R-:W-:-:S07]  /*5b10*/  MOV R180, 0xffffffff ;  /* 0xffffffff00b47802 */ /* 0x000fce0000000f00 */
[----:B-----5:R-:W-:Y:S05]  /*5b20*/  WARPSYNC.COLLECTIVE R180, `(.L_x_7643) ;  /* 0x00000000b4087348 */ /* 0x020fea0003c00000 */
[----:B------:R0:W1:Y:S02]  /*5b30*/  SHFL.BFLY P4, R186, R183, R182, R181 ;  /* 0x0c0000b6b7ba7389 */ /* 0x00006400000800b5 */
[----:B01---5:R-:W-:Y:S01]  /*5b40*/  ENDCOLLECTIVE ;  /* 0x000000000000791b */ /* 0x023fe20003800000 */
.L_x_7643:
[----:B------:R-:W-:Y:S05]  /*5b50*/  BSYNC B1 ;  /* 0x0000000000017941 */ /* 0x000fea0003800000 */
.L_x_7642:
        /* <DEDUP_REMOVED lines=9> */
.L_x_7644:
        /* <DEDUP_REMOVED lines=8> */
.L_x_7645:
[----:B------:R-:W-:Y:S02]  /*5c70*/  MOV R183, R185 ;  /* 0x000000b900b77202 */ /* 0x000fe40000000f00 */
[----:B------:R-:W-:-:S05]  /*5c80*/  MOV R180, R186 ;  /* 0x000000ba00b47202 */ /* 0x000fca0000000f00 */
[----:B------:R-:W-:Y:S01]  /*5c90*/  FADD.FTZ R184, R184, R180 ;  /* 0x000000b4b8b87221 */ /* 0x000fe20000010000 */
[----:B------:R-:W-:-:S07]  /*5ca0*/  MOV R180, 0xffffffff ;  /* 0xffffffff00b47802 */ /* 0x000fce0000000f00 */
[----:B------:R-:W-:Y:S05]  /*5cb0*/  WARPSYNC.COLLECTIVE R180, `(.L_x_7646) ;  /* 0x00000000b4087348 */ /* 0x000fea0003c00000 */
[----:B------:R0:W1:Y:S02]  /*5cc0*/  SHFL.BFLY P4, R186, R183, R182, R181 ;  /* 0x0c0000b6b7ba7389 */ /* 0x00006400000800b5 */
[----:B01----:R-:W-:Y:S01]  /*5cd0*/  ENDCOLLECTIVE ;  /* 0x000000000000791b */ /* 0x003fe20003800000 */
.L_x_7646:
        /* <DEDUP_REMOVED lines=8> */
.L_x_7647:
[----:B------:R-:W-:Y:S02]  /*5d60*/  MOV R183, R185 ;  /* 0x000000b900b77202 */ /* 0x000fe40000000f00 */
[----:B------:R-:W-:-:S05]  /*5d70*/  MOV R180, R186 ;  /* 0x000000ba00b47202 */ /* 0x000fca0000000f00 */
[----:B------:R-:W-:Y:S01]  /*5d80*/  FADD.FTZ R184, R184, R180 ;  /* 0x000000b4b8b87221 */ /* 0x000fe20000010000 */
[----:B------:R-:W-:-:S07]  /*5d90*/  MOV R180, 0xffffffff ;  /* 0xffffffff00b47802 */ /* 0x000fce0000000f00 */
[----:B------:R-:W-:Y:S05]  /*5da0*/  WARPSYNC.COLLECTIVE R180, `(.L_x_7648) ;  /* 0x00000000b4087348 */ /* 0x000fea0003c00000 */
[----:B------:R0:W1:Y:S02]  /*5db0*/  SHFL.BFLY P4, R186, R183, R182, R181 ;  /* 0x0c0000b6b7ba7389 */ /* 0x00006400000800b5 */
[----:B01----:R-:W-:Y:S01]  /*5dc0*/  ENDCOLLECTIVE ;  /* 0x000000000000791b */ /* 0x003fe20003800000 */
.L_x_7648:
        /* <DEDUP_REMOVED lines=8> */
.L_x_7649:
[----:B------:R-:W-:Y:S02]  /*5e50*/  MOV R183, R185 ;  /* 0x000000b900b77202 */ /* 0x000fe40000000f00 */
[----:B------:R-:W-:-:S05]  /*5e60*/  MOV R180, R186 ;  /* 0x000000ba00b47202 */ /* 0x000fca0000000f00 */
[----:B------:R-:W-:Y:S01]  /*5e70*/  FADD.FTZ R184, R184, R180 ;  /* 0x000000b4b8b87221 */ /* 0x000fe20000010000 */
[----:B------:R-:W-:-:S07]  /*5e80*/  MOV R180, 0xffffffff ;  /* 0xffffffff00b47802 */ /* 0x000fce0000000f00 */
[----:B------:R-:W-:Y:S05]  /*5e90*/  WARPSYNC.COLLECTIVE R180, `(.L_x_7650) ;  /* 0x00000000b4087348 */ /* 0x000fea0003c00000 */
[----:B------:R0:W1:Y:S02]  /*5ea0*/  SHFL.BFLY P4, R186, R183, R182, R181 ;  /* 0x0c0000b6b7ba7389 */ /* 0x00006400000800b5 */
[----:B01----:R-:W-:Y:S01]  /*5eb0*/  ENDCOLLECTIVE ;  /* 0x000000000000791b */ /* 0x003fe20003800000 */
.L_x_7650:
        /* <DEDUP_REMOVED lines=8> */
.L_x_7651:
[----:B------:R-:W-:Y:S02]  /*5f40*/  MOV R183, R185 ;  /* 0x000000b900b77202 */ /* 0x000fe40000000f00 */
[----:B------:R-:W-:-:S07]  /*5f50*/  MOV R187, R186 ;  /* 0x000000ba00bb7202 */ /* 0x000fce0000000f00 */
[----:B------:R-:W-:Y:S05]  /*5f60*/  WARPSYNC.COLLECTIVE R180, `(.L_x_7652) ;  /* 0x00000000b4087348 */ /* 0x000fea0003c00000 */
[----:B------:R0:W1:Y:S02]  /*5f70*/  SHFL.BFLY P4, R186, R183, R182, R181 ;  /* 0x0c0000b6b7ba7389 */ /* 0x00006400000800b5 */
[----:B01----:R-:W-:Y:S01]  /*5f80*/  ENDCOLLECTIVE ;  /* 0x000000000000791b */ /* 0x003fe20003800000 */
.L_x_7652:
[----:B------:R-:W-:Y:S01]  /*5f90*/  MOV R180, R186 ;  /* 0x000000ba00b47202 */ /* 0x000fe20000000f00 */
[----:B------:R-:W-:Y:S06]  /*5fa0*/  BRA `(.L_x_7653) ;  /* 0xffffffc800407947 */ /* 0x000fec000383ffff */
.L_x_7654:
        /* <DEDUP_REMOVED lines=13> */
.L_x_16950:


//--------------------- .text._ZN10layer_norm13ln_bwd_kernelINS_13Kernel_traitsIf13__nv_bfloat16fS2_fjLj1280ELj1ELj4ELj1ELj16ENS_18Kernel_traits_baseILj1280EfS2_fS2_fjLj128EEEEELb1ELb0ELb0ELb1EEEvNS_9BwdParamsE --------------------------
	.section	.text._ZN10layer_norm13ln_bwd_kernelINS_13Kernel_traitsIf13__nv_bfloat16fS2_fjLj1280ELj1ELj4ELj1ELj16ENS_18Kernel_traits_baseILj1280EfS2_fS2_fjLj128EEEEELb1ELb0ELb0ELb1EEEvNS_9BwdParamsE,"ax",@progbits
	.align	128
        .global         _ZN10layer_norm13ln_bwd_kernelINS_13Kernel_traitsIf13__nv_bfloat16fS2_fjLj1280ELj1ELj4ELj1ELj16ENS_18Kernel_traits_baseILj1280EfS2_fS2_fjLj128EEEEELb1ELb0ELb0ELb1EEEvNS_9BwdParamsE
        .type           _ZN10layer_norm13ln_bwd_kernelINS_13Kernel_traitsIf13__nv_bfloat16fS2_fjLj1280ELj1ELj4ELj1ELj16ENS_18Kernel_traits_baseILj1280EfS2_fS2_fjLj128EEEEELb1ELb0ELb0ELb1EEEvNS_9BwdParamsE,@function
        .size           _ZN10layer_norm13ln_bwd_kernelINS_13Kernel_traitsIf13__nv_bfloat16fS2_fjLj1280ELj1ELj4ELj1ELj16ENS_18Kernel_traits_baseILj1280EfS2_fS2_fjLj128EEEEELb1ELb0ELb0ELb1EEEvNS_9BwdParamsE,(.L_x_16951 - _ZN10layer_norm13ln_bwd_kernelINS_13Kernel_traitsIf13__nv_bfloat16fS2_fjLj1280ELj1ELj4ELj1ELj16ENS_18Kernel_traits_baseILj1280EfS2_fS2_fjLj128EEEEELb1ELb0ELb0ELb1EEEvNS_9BwdParamsE)
        .other          _ZN10layer_norm13ln_bwd_kernelINS_13Kernel_traitsIf13__nv_bfloat16fS2_fjLj1280ELj1ELj4ELj1ELj16ENS_18Kernel_traits_baseILj1280EfS2_fS2_fjLj128EEEEELb1ELb0ELb0ELb1EEEvNS_9BwdParamsE,@"STO_CUDA_ENTRY STV_DEFAULT"
_ZN10layer_norm13ln_bwd_kernelINS_13Kernel_traitsIf13__nv_bfloat16fS2_fjLj1280ELj1ELj4ELj1ELj16ENS_18Kernel_traits_baseILj1280EfS2_fS2_fjLj128EEEEELb1ELb0ELb0ELb1EEEvNS_9BwdParamsE:
.text._ZN10layer_norm13ln_bwd_kernelINS_13Kernel_traitsIf13__nv_bfloat16fS2_fjLj1280ELj1ELj4ELj1ELj16ENS_18Kernel_traits_baseILj1280EfS2_fS2_fjLj128EEEEELb1ELb0ELb0ELb1EEEvNS_9BwdParamsE:
        /* <DEDUP_REMOVED lines=56> */
.L_x_7656:
        /* <DEDUP_REMOVED lines=35> */
[----:B------:R-:W-:-:S02]  /*05b0*/  HFMA2.MMA R221, -RZ, RZ, 0, 0 ;  /* 0x00000000ffdd7435 */ /* 0x000fc400000001ff */
[----:B------:R-:W-:Y:S01]  /*05c0*/  HFMA2.MMA R12, -RZ, RZ, 0, 0 ;  /* 0x00000000ff0c7435 */ /* 0x000fe200000001ff */
[----:B------:R-:W5:Y:S01]  /*05d0*/  LDG.E.128 R72, desc[UR4][R2.64+0x10] ;  /* 0x0000100402487981 */ /* 0x000f62000c1e1d00 */
[----:B------:R-:W-:Y:S02]  /*05e0*/  ISETP.NE.AND.EX P0, PT, RZ, UR7, PT, P0 ;  /* 0x00000007ff007c0c */ /* 0x000fe4000bf05300 */
[----:B------:R-:W-:Y:S02]  /*05f0*/  CS2R R178, SRZ ;  /* 0x0000000000b27805 */ /* 0x000fe4000001ff00 */
[----:B------:R-:W-:Y:S01]  /*0600*/  CS2R R16, SRZ ;  /* 0x0000000000107805 */ /* 0x000fe2000001ff00 */
[----:B------:R-:W5:Y:S01]  /*0610*/  LDG.E.128 R76, desc[UR4][R2.64+0x400] ;  /* 0x00040004024c7981 */ /* 0x000f62000c1e1d00 */
[----:B------:R-:W-:Y:S02]  /*0620*/  CS2R R176, SRZ ;  /* 0x0000000000b07805 */ /* 0x000fe4000001ff00 */
[----:B------:R-:W-:-:S02]  /*0630*/  CS2R R184, SRZ ;  /* 0x0000000000b87805 */ /* 0x000fc4000001ff00 */
[----:B------:R-:W-:Y:S01]  /*0640*/  CS2R R26, SRZ ;  /* 0x00000000001a7805 */ /* 0x000fe2000001ff00 */
[----:B------:R-:W5:Y:S01]  /*0650*/  LDG.E.128 R80, desc[UR4][R2.64+0x410] ;  /* 0x0004100402507981 */ /* 0x000f62000c1e1d00 */
[----:B------:R-:W-:Y:S02]  /*0660*/  CS2R R24, SRZ ;  /* 0x0000000000187805 */ /* 0x000fe4000001ff00 */
        /* <DEDUP_REMOVED lines=22> */
[----:B------:R1:W5:Y:S01]  /*07d0*/  LDG.E.128 R104, desc[UR4][R2.64+0x1010] ;  /* 0x0010100402687981 */ /* 0x000362000c1e1d00 */
[----:B------:R-:W-:Y:S02]  /*07e0*/  MOV R218, RZ ;  /* 0x000000ff00da7202 */ /* 0x000fe40000000f00 */
[----:B------:R-:W-:Y:S02]  /*07f0*/  CS2R R8, SRZ ;  /* 0x0000000000087805 */ /* 0x000fe4000001ff00 */
[----:B------:R-:W-:Y:S02]  /*0800*/  ISETP.NE.AND P4, PT, RZ, UR6, PT ;  /* 0x00000006ff007c0c */ /* 0x000fe4000bf85270 */
[----:B------:R-:W-:Y:S02]  /*0810*/  CS2R R10, SRZ ;  /* 0x00000000000a7805 */ /* 0x000fe4000001ff00 */
[----:B------:R-:W-:-:S02]  /*0820*/  CS2R R6, SRZ ;  /* 0x0000000000067805 */ /* 0x000fc4000001ff00 */
[----:B01----:R-:W-:-:S07]  /*0830*/  CS2R R2, SRZ ;  /* 0x0000000000027805 */ /* 0x003fce000001ff00 */
.L_x_7660:
[----:B------:R-:W0:Y:S01]  /*0840*/  @P0 LDC.64 R190, c[0x0][0x270] ;  /* 0x00009c00ffbe0b82 */ /* 0x000e220000000a00 */
[----:B-1----:R-:W1:Y:S01]  /*0850*/  S2R R22, SR_TID.X ;  /* 0x0000000000167919 */ /* 0x002e620000002100 */
[----:B------:R-:W-:-:S05]  /*0860*/  IMAD R0, R13, UR8, RZ ;  /* 0x000000080d007c24 */ /* 0x000fca000f8e02ff */
[----:B------:R-:W-:Y:S01]  /*0870*/  SHF.R.S32.HI R19, RZ, 0x1f, R0 ;  /* 0x0000001fff137819 */ /* 0x000fe20000011400 */
[----:B------:R-:W2:Y:S03]  /*0880*/  LDC.64 R20, c[0x0][0x250] ;  /* 0x00009400ff147b82 */ /* 0x000ea60000000a00 */
[----:B------:R-:W-:Y:S02]  /*0890*/  LEA.HI R19, R19, R0, RZ, 0x3 ;  /* 0x0000000013137211 */ /* 0x000fe400078f18ff */
[----:B------:R-:W-:-:S03]  /*08a0*/  SHF.R.S32.HI R0, RZ, 0x1f, R13 ;  /* 0x0000001fff007819 */ /* 0x000fc6000001140d */
[----:B------:R-:W3:Y:S01]  /*08b0*/  LDC.64 R172, c[0x0][0x2b8] ;  /* 0x0000ae00ffac7b82 */ /* 0x000ee20000000a00 */
[----:B0-----:R-:W-:-:S07]  /*08c0*/  @P0 LEA R190, P1, R13, R190, 0x1 ;  /* 0x000000be0dbe0211 */ /* 0x001fce00078208ff */
[----:B------:R-:W0:Y:S01]  /*08d0*/  LDC.64 R160, c[0x0][0x238] ;  /* 0x00008e00ffa07b82 */ /* 0x000e220000000a00 */
[C---:B------:R-:W-:Y:S01]  /*08e0*/  @P0 LEA.HI.X R191, R13.reuse, R191, R0, 0x1, P1 ;  /* 0x000000bf0dbf0211 */ /* 0x040fe200008f0c00 */
[----:B--2---:R-:W-:-:S06]  /*08f0*/  IMAD.WIDE R20, R13, 0x4, R20 ;  /* 0x000000040d147825 */ /* 0x004fcc00078e0214 */
[----:B------:R-:W2:Y:S01]  /*0900*/  LDC.64 R188, c[0x0][0x258] ;  /* 0x00009600ffbc7b82 */ /* 0x000ea20000000a00 */
[----:B------:R-:W4:Y:S01]  /*0910*/  @P0 LDG.E.U16 R190, desc[UR4][R190.64] ;  /* 0x00000004bebe0981 */ /* 0x000f22000c1e1500 */
[----:B-1----:R-:W-:-:S03]  /*0920*/  LOP3.LUT R186, R22, 0x1f, RZ, 0xc0, !PT ;  /* 0x0000001f16ba7812 */ /* 0x002fc600078ec0ff */
[----:B------:R1:W4:Y:S01]  /*0930*/  LDG.E R0, desc[UR4][R20.64] ;  /* 0x0000000414007981 */ /* 0x000322000c1e1900 */
[----:B------:R-:W-:Y:S02]  /*0940*/  LEA.HI.SX32 R186, R19, R186, 0x1d ;  /* 0x000000ba13ba7211 */ /* 0x000fe400078feaff */
[----:B------:R-:W-:Y:S01]  /*0950*/  MOV R23, 0x3f800000 ;  /* 0x3f80000000177802 */ /* 0x000fe20000000f00 */
[----:B------:R-:W4:Y:S01]  /*0960*/  LDC.64 R204, c[0x0][0x240] ;  /* 0x00009000ffcc7b82 */ /* 0x000f220000000a00 */
[C---:B------:R-:W-:Y:S01]  /*0970*/  IADD3 R19, R186.reuse, 0x20, RZ ;  /* 0x00000020ba137810 */ /* 0x040fe20007ffe0ff */
[C---:B---3--:R-:W-:Y:S01]  /*0980*/  IMAD.WIDE.U32 R120, R186.reuse, 0x10, R172 ;  /* 0x00000010ba787825 */ /* 0x048fe200078e00ac */
[C---:B------:R-:W-:Y:S02]  /*0990*/  IADD3 R22, R186.reuse, 0x80, RZ ;  /* 0x00000080ba167810 */ /* 0x040fe40007ffe0ff */
[C---:B-1----:R-:W-:Y:S02]  /*09a0*/  IADD3 R20, R186.reuse, 0x40, RZ ;  /* 0x00000040ba147810 */ /* 0x042fe40007ffe0ff */
[C---:B------:R-:W-:Y:S01]  /*09b0*/  IADD3 R21, R186.reuse, 0x60, RZ ;  /* 0x00000060ba157810 */ /* 0x040fe20007ffe0ff */
[----:B0-----:R-:W-:Y:S01]  /*09c0*/  IMAD.WIDE.U32 R124, R186, 0x20, R160 ;  /* 0x00000020ba7c7825 */ /* 0x001fe200078e00a0 */
[----:B------:R-:W3:Y:S03]  /*09d0*/  LDG.E.128 R120, desc[UR4][R120.64] ;  /* 0x0000000478787981 */ /* 0x000ee6000c1e1d00 */
[C---:B------:R-:W-:Y:S01]  /*09e0*/  IMAD.WIDE.U32 R132, R19.reuse, 0x10, R172 ;  /* 0x0000001013847825 */ /* 0x040fe200078e00ac */
[----:B------:R-:W3:Y:S03]  /*09f0*/  LDG.E.128 R116, desc[UR4][R124.64] ;  /* 0x000000047c747981 */ /* 0x000ee6000c1e1d00 */
[----:B------:R-:W-:-:S02]  /*0a00*/  IMAD.WIDE.U32 R136, R19, 0x20, R160 ;  /* 0x0000002013887825 */ /* 0x000fc400078e00a0 */
[----:B------:R-:W3:Y:S02]  /*0a10*/  LDG.E.128 R132, desc[UR4][R132.64] ;  /* 0x0000000484847981 */ /* 0x000ee4000c1e1d00 */
[--C-:B------:R-:W-:Y:S02]  /*0a20*/  IMAD.WIDE.U32 R144, R20, 0x20, R160.reuse ;  /* 0x0000002014907825 */ /* 0x100fe400078e00a0 */
[----:B------:R-:W3:Y:S02]  /*0a30*/  LDG.E.128 R128, desc[UR4][R136.64] ;  /* 0x0000000488807981 */ /* 0x000ee4000c1e1d00 */
[--C-:B------:R-:W-:Y:S02]  /*0a40*/  IMAD.WIDE.U32 R152, R21, 0x20, R160.reuse ;  /* 0x0000002015987825 */ /* 0x100fe400078e00a0 */
[----:B------:R-:W3:Y:S02]  /*0a50*/  LDG.E.128 R140, desc[UR4][R144.64] ;  /* 0x00000004908c7981 */ /* 0x000ee4000c1e1d00 */
[----:B------:R-:W-:-:S02]  /*0a60*/  IMAD.WIDE.U32 R160, R22, 0x20, R160 ;  /* 0x0000002016a07825 */ /* 0x000fc400078e00a0 */
[----:B------:R-:W3:Y:S02]  /*0a70*/  LDG.E.128 R148, desc[UR4][R152.64] ;  /* 0x0000000498947981 */ /* 0x000ee4000c1e1d00 */
[----:B------:R-:W-:Y:S02]  /*0a80*/  IMAD.WIDE.U32 R168, R21, 0x10, R172 ;  /* 0x0000001015a87825 */ /* 0x000fe400078e00ac */
[----:B------:R-:W3:Y:S02]  /*0a90*/  LDG.E.128 R156, desc[UR4][R160.64] ;  /* 0x00000004a09c7981 */ /* 0x000ee4000c1e1d00 */
[----:B--2---:R-:W-:Y:S02]  /*0aa0*/  IMAD.WIDE R188, R13, 0x4, R188 ;  /* 0x000000040dbc7825 */ /* 0x004fe400078e02bc */
[----:B------:R-:W2:Y:S02]  /*0ab0*/  LDG.E.128 R124, desc[UR4][R124.64+0x10] ;  /* 0x000010047c7c7981 */ /* 0x000ea4000c1e1d00 */
[----:B------:R-:W-:-:S02]  /*0ac0*/  IMAD.WIDE.U32 R164, R20, 0x10, R172 ;  /* 0x0000001014a47825 */ /* 0x000fc400078e00ac */
[----:B------:R-:W2:Y:S04]  /*0ad0*/  LDG.E.128 R136, desc[UR4][R136.64+0x10] ;  /* 0x0000100488887981 */ /* 0x000ea8000c1e1d00 */
[----:B------:R-:W2:Y:S04]  /*0ae0*/  LDG.E.128 R144, desc[UR4][R144.64+0x10] ;  /* 0x0000100490907981 */ /* 0x000ea8000c1e1d00 */
[----:B------:R-:W2:Y:S04]  /*0af0*/  LDG.E.128 R152, desc[UR4][R152.64+0x10] ;  /* 0x0000100498987981 */ /* 0x000ea8000c1e1d00 */
[----:B------:R-:W2:Y:S04]  /*0b00*/  LDG.E.128 R160, desc[UR4][R160.64+0x10] ;  /* 0x00001004a0a07981 */ /* 0x000ea8000c1e1d00 */
[----:B------:R0:W2:Y:S04]  /*0b10*/  LDG.E R187, desc[UR4][R188.64] ;  /* 0x00000004bcbb7981 */ /* 0x0000a8000c1e1900 */
[----:B------:R-:W2:Y:S04]  /*0b20*/  LDG.E.128 R168, desc[UR4][R168.64] ;  /* 0x00000004a8a87981 */ /* 0x000ea8000c1e1d00 */
[----:B------:R-:W2:Y:S01]  /*0b30*/  LDG.E.128 R164, desc[UR4][R164.64] ;  /* 0x00000004a4a47981 */ /* 0x000ea2000c1e1d00 */
[----:B0-----:R-:W0:Y:S02]  /*0b40*/  LDC.64 R188, c[0x0][0x2c8] ;  /* 0x0000b200ffbc7b82 */ /* 0x001e240000000a00 */
[----:B0-----:R-:W-:-:S04]  /*0b50*/  ISETP.NE.U32.AND P1, PT, R188, RZ, PT ;  /* 0x000000ffbc00720c */ /* 0x001fc80003f25070 */
[----:B------:R-:W-:-:S13]  /*0b60*/  ISETP.NE.AND.EX P1, PT, R189, RZ, PT, P1 ;  /* 0x000000ffbd00720c */ /* 0x000fda0003f25310 */
[----:B------:R-:W0:Y:S02]  /*0b70*/  @P1 LDC.64 R192, c[0x0][0x2c8] ;  /* 0x0000b200ffc01b82 */ /* 0x000e240000000a00 */
[----:B0-----:R-:W-:-:S05]  /*0b80*/  @P1 IMAD.WIDE.U32 R192, R22, 0x20, R192 ;  /* 0x0000002016c01825 */ /* 0x001fca00078e00c0 */
[----:B-----5:R-:W5:Y:S04]  /*0b90*/  @P1 LDG.E.128 R32, desc[UR4][R192.64] ;  /* 0x00000004c0201981 */ /* 0x020f68000c1e1d00 */
[----:B------:R0:W5:Y:S01]  /*0ba0*/  @P1 LDG.E.128 R28, desc[UR4][R192.64+0x10] ;  /* 0x00001004c01c1981 */ /* 0x000162000c1e1d00 */
[----:B----4-:R-:W-:Y:S02]  /*0bb0*/  @P0 SHF.L.U32 R23, R190, 0x10, RZ ;  /* 0x00000010be170819 */ /* 0x010fe400000006ff */
[----:B------:R-:W1:Y:S01]  /*0bc0*/  @P1 LDC.64 R190, c[0x0][0x2c8] ;  /* 0x0000b200ffbe1b82 */ /* 0x000e620000000a00 */
[----:B------:R-:W-:Y:S02]  /*0bd0*/  FSEL R0, R0, RZ, !P4 ;  /* 0x000000ff00007208 */ /* 0x000fe40006000000 */
[----:B---3--:R-:W-:-:S03]  /*0be0*/  PRMT R223, R120, 0x7632, R223 ;  /* 0x0000763278df7816 */ /* 0x008fc600000000df */
[----:B------:R-:W-:Y:S01]  /*0bf0*/  FADD.FTZ R117, -R0, R117 ;  /* 0x0000007500757221 */ /* 0x000fe20000010100 */
[----:B------:R-:W-:Y:S01]  /*0c00*/  SHF.L.U32 R223, R223, 0x10, RZ ;  /* 0x00000010dfdf7819 */ /* 0x000fe200000006ff */
[----:B-1----:R-:W-:Y:S01]  /*0c10*/  @P1 IMAD.WIDE.U32 R190, R186, 0x20, R190 ;  /* 0x00000020babe1825 */ /* 0x002fe200078e00be */
[----:B------:R-:W-:-:S03]  /*0c20*/  PRMT R208, R133, 0x7632, R208 ;  /* 0x0000763285d07816 */ /* 0x000fc600000000d0 */
        /* <DEDUP_REMOVED lines=40> */
[----:B------:R-:W-:Y:S01]  /*0eb0*/  MOV R0, R208 ;  /* 0x000000d000007202 */ /* 0x000fe20000000f00 */
[----:B------:R-:W5:Y:S01]  /*0ec0*/  @P1 LDG.E.128 R64, desc[UR4][R190.64] ;  /* 0x00000004be401981 */ /* 0x000f62000c1e1d00 */
[----:B------:R-:W-:-:S02]  /*0ed0*/  PRMT R209, R169, 0x7632, R209 ;  /* 0x00007632a9d17816 */ /* 0x000fc400000000d1 */
[----:B------:R-:W-:Y:S01]  /*0ee0*/  SHF.L.U32 R211, R169, 0x10, RZ ;  /* 0x00000010a9d37819 */ /* 0x000fe200000006ff */
[----:B------:R1:W5:Y:S01]  /*0ef0*/  @P1 LDG.E.128 R60, desc[UR4][R190.64+0x10] ;  /* 0x00001004be3c1981 */ /* 0x000362000c1e1d00 */
[----:B0-----:R-:W-:Y:S01]  /*0f00*/  PRMT R193, R171, 0x7632, R193 ;  /* 0x00007632abc17816 */ /* 0x001fe200000000c1 */
[----:B------:R-:W-:Y:S01]  /*0f10*/  FADD.FTZ R243, R223, R243 ;  /* 0x000000f3dff37221 */ /* 0x000fe20000010000 */
[----:B------:R-:W-:Y:S01]  /*0f20*/  SHF.L.U32 R208, R171, 0x10, RZ ;  /* 0x00000010abd07819 */ /* 0x000fe200000006ff */
[----:B------:R-:W2:Y:S01]  /*0f30*/  LDL.LU R169, [R1+0x18] ;  /* 0x0000180001a97983 */ /* 0x000ea20000300800 */
[C---:B------:R-:W-:Y:S01]  /*0f40*/  PRMT R213, R166.reuse, 0x7632, R213 ;  /* 0x00007632a6d57816 */ /* 0x040fe200000000d5 */
[-C--:B------:R-:W-:Y:S01]  /*0f50*/  FFMA.FTZ R8, R117, R223.reuse, R8 ;  /* 0x000000df75087223 */ /* 0x080fe20000010008 */
[----:B------:R-:W-:Y:S01]  /*0f60*/  SHF.L.U32 R214, R166, 0x10, RZ ;  /* 0x00000010a6d67819 */ /* 0x000fe200000006ff */
[----:B------:R-:W3:Y:S01]  /*0f70*/  LDL.LU R171, [R1+0x10] ;  /* 0x0000100001ab7983 */ /* 0x000ee20000300800 */
[C---:B------:R-:W-:Y:S01]  /*0f80*/  SHF.L.U32 R210, R168.reuse, 0x10, RZ ;  /* 0x00000010a8d27819 */ /* 0x040fe200000006ff */
[----:B------:R-:W-:Y:S01]  /*0f90*/  FMUL.FTZ R166, R69, R223 ;  /* 0x000000df45a67220 */ /* 0x000fe20000410000 */
[----:B-1----:R-:W-:-:S02]  /*0fa0*/  PRMT R190, R168, 0x7632, R190 ;  /* 0x00007632a8be7816 */ /* 0x002fc400000000be */
[----:B------:R-:W-:Y:S01]  /*0fb0*/  PRMT R252, R132, 0x7632, R252 ;  /* 0x0000763284fc7816 */ /* 0x000fe200000000fc */
[----:B------:R-:W4:Y:S01]  /*0fc0*/  LDL.LU R168, [R1+0x8] ;  /* 0x0000080001a87983 */ /* 0x000f220000300800 */
[----:B------:R-:W-:Y:S02]  /*0fd0*/  SHF.L.U32 R133, R133, 0x10, RZ ;  /* 0x0000001085857819 */ /* 0x000fe400000006ff */
[----:B------:R-:W-:Y:S01]  /*0fe0*/  SHF.L.U32 R194, R134, 0x10, RZ ;  /* 0x0000001086c27819 */ /* 0x000fe200000006ff */
[----:B------:R-:W2:Y:S01]  /*0ff0*/  LDL.LU R223, [R1] ;  /* 0x0000000001df7983 */ /* 0x000ea20000300800 */
[----:B------:R-:W-:Y:S01]  /*1000*/  SHF.L.U32 R132, R132, 0x10, RZ ;  /* 0x0000001084847819 */ /* 0x000fe200000006ff */
[----:B------:R-:W-:Y:S01]  /*1010*/  IMAD.WIDE.U32 R172, R22, 0x10, R172 ;  /* 0x0000001016ac7825 */ /* 0x000fe200078e00ac */
[----:B------:R-:W-:Y:S01]  /*1020*/  PRMT R226, R123, 0x7632, R226 ;  /* 0x000076327be27816 */ /* 0x000fe200000000e2 */
[----:B------:R-:W0:Y:S01]  /*1030*/  @P1 LDC.64 R136, c[0x0][0x2c8] ;  /* 0x0000b200ff881b82 */ /* 0x000e220000000a00 */
[----:B------:R-:W-:-:S02]  /*1040*/  PRMT R206, R135, 0x7632, R206 ;  /* 0x0000763287ce7816 */ /* 0x000fc400000000ce */
[C---:B------:R-:W-:Y:S01]  /*1050*/  PRMT R217, R165.reuse, 0x7632, R217 ;  /* 0x00007632a5d97816 */ /* 0x040fe200000000d9 */
[----:B------:R-:W2:Y:S01]  /*1060*/  LDG.E.128 R172, desc[UR4][R172.64] ;  /* 0x00000004acac7981 */ /* 0x000ea2000c1e1d00 */
[----:B------:R-:W-:Y:S01]  /*1070*/  SHF.L.U32 R220, R165, 0x10, RZ ;  /* 0x00000010a5dc7819 */ /* 0x000fe200000006ff */
[----:B------:R-:W-:Y:S01]  /*1080*/  FMUL.FTZ R165, R187, R127 ;  /* 0x0000007fbba57220 */ /* 0x000fe20000410000 */
[C---:B------:R-:W-:Y:S01]  /*1090*/  PRMT R191, R170.reuse, 0x7632, R191 ;  /* 0x00007632aabf7816 */ /* 0x040fe200000000bf */
[----:B------:R-:W1:Y:S01]  /*10a0*/  @P1 LDC.64 R138, c[0x0][0x2c8] ;  /* 0x0000b200ff8a1b82 */ /* 0x000e620000000a00 */
[----:B------:R-:W-:Y:S02]  /*10b0*/  SHF.L.U32 R192, R170, 0x10, RZ ;  /* 0x00000010aac07819 */ /* 0x000fe400000006ff */
[----:B------:R-:W-:Y:S02]  /*10c0*/  SHF.L.U32 R226, R226, 0x10, RZ ;  /* 0x00000010e2e27819 */ /* 0x000fe400000006ff */
[----:B------:R-:W-:-:S03]  /*10d0*/  MOV R170, R206 ;  /* 0x000000ce00aa7202 */ /* 0x000fc60000000f00 */
[----:B------:R-:W-:Y:S01]  /*10e0*/  FADD.FTZ R249, R226, R249 ;  /* 0x000000f9e2f97221 */ /* 0x000fe20000010000 */
[-C--:B------:R-:W-:Y:S01]  /*10f0*/  FFMA.FTZ R5, R165, R226.reuse, R5 ;  /* 0x000000e2a5057223 */ /* 0x080fe20000010005 */
[----:B------:R-:W-:Y:S01]  /*1100*/  FMUL.FTZ R127, R75, R226 ;  /* 0x000000e24b7f7220 */ /* 0x000fe20000410000 */
[----:B------:R-:W-:Y:S01]  /*1110*/  SHF.L.U32 R226, R170, 0x10, RZ ;  /* 0x00000010aae27819 */ /* 0x000fe200000006ff */
[----:B---3--:R-:W-:Y:S01]  /*1120*/  FADD.FTZ R171, R194, R171 ;  /* 0x000000abc2ab7221 */ /* 0x008fe20000010000 */
[----:B----4-:R-:W-:Y:S01]  /*1130*/  FADD.FTZ R168, R133, R168 ;  /* 0x000000a885a87221 */ /* 0x010fe20000010000 */
[----:B--2---:R-:W-:-:S05]  /*1140*/  FADD.FTZ R223, R132, R223 ;  /* 0x000000df84df7221 */ /* 0x004fca0000010000 */
[----:B------:R-:W-:Y:S04]  /*1150*/  STL [R1], R223 ;  /* 0x000000df01007387 */ /* 0x000fe80000100800 */
[----:B------:R2:W-:Y:S04]  /*1160*/  STL [R1+0x8], R168 ;  /* 0x000008a801007387 */ /* 0x0005e80000100800 */
[----:B--2---:R-:W2:Y:S04]  /*1170*/  LDL.LU R168, [R1+0x20] ;  /* 0x0000200001a87983 */ /* 0x004ea80000300800 */
[----:B------:R3:W-:Y:S04]  /*1180*/  STL [R1+0x10], R171 ;  /* 0x000010ab01007387 */ /* 0x0007e80000100800 */
[----:B---3--:R-:W3:Y:S04]  /*1190*/  LDL.LU R171, [R1+0x28] ;  /* 0x0000280001ab7983 */ /* 0x008ee80000300800 */
[----:B------:R-:W4:Y:S01]  /*11a0*/  LDL.LU R170, [R1+0x30] ;  /* 0x0000300001aa7983 */ /* 0x000f220000300800 */
[----:B------:R-:W-:-:S02]  /*11b0*/  PRMT R207, R134, 0x7632, R207 ;  /* 0x0000763286cf7816 */ /* 0x000fc400000000cf */
[----:B------:R-:W-:Y:S02]  /*11c0*/  SHF.L.U32 R195, R135, 0x10, RZ ;  /* 0x0000001087c37819 */ /* 0x000fe400000006ff */
[----:B------:R-:W1:Y:S01]  /*11d0*/  @P1 LDC.64 R134, c[0x0][0x2c8] ;  /* 0x0000b200ff861b82 */ /* 0x000e620000000a00 */
[----:B0-----:R-:W-:-:S04]  /*11e0*/  @P1 IMAD.WIDE.U32 R136, R20, 0x20, R136 ;  /* 0x0000002014881825 */ /* 0x001fc800078e0088 */
[----:B-1----:R-:W-:Y:S01]  /*11f0*/  @P1 IMAD.WIDE.U32 R138, R21, 0x20, R138 ;  /* 0x00000020158a1825 */ /* 0x002fe200078e008a */
[----:B------:R-:W-:Y:S01]  /*1200*/  SHF.L.U32 R219, R164, 0x10, RZ ;  /* 0x00000010a4db7819 */ /* 0x000fe200000006ff */
[----:B------:R-:W5:Y:S01]  /*1210*/  @P1 LDG.E.128 R48, desc[UR4][R136.64] ;  /* 0x0000000488301981 */ /* 0x000f62000c1e1d00 */
[----:B------:R-:W-:Y:S01]  /*1220*/  SHF.L.U32 R206, R172, 0x10, RZ ;  /* 0x00000010acce7819 */ /* 0x000fe200000006ff */
[----:B------:R-:W-:Y:S02]  /*1230*/  IMAD.WIDE.U32 R142, R186, 0x8, R204 ;  /* 0x00000008ba8e7825 */ /* 0x000fe400078e00cc */
[----:B------:R0:W5:Y:S02]  /*1240*/  @P1 LDG.E.128 R44, desc[UR4][R136.64+0x10] ;  /* 0x00001004882c1981 */ /* 0x000164000c1e1d00 */
[----:B------:R-:W-:Y:S01]  /*1250*/  FADD.FTZ R169, R195, R169 ;  /* 0x000000a9c3a97221 */ /* 0x000fe20000010000 */
[C---:B------:R-:W-:Y:S01]  /*1260*/  IMAD.WIDE.U32 R140, R19.reuse, 0x8, R204 ;  /* 0x00000008138c7825 */ /* 0x040fe200078e00cc */
[----:B------:R-:W5:Y:S04]  /*1270*/  @P1 LDG.E.128 R40, desc[UR4][R138.64] ;  /* 0x000000048a281981 */ /* 0x000f68000c1e1d00 */
[----:B------:R1:W5:Y:S01]  /*1280*/  @P1 LDG.E.128 R36, desc[UR4][R138.64+0x10] ;  /* 0x000010048a241981 */ /* 0x000362000c1e1d00 */
[----:B------:R-:W-:Y:S01]  /*1290*/  @P1 IMAD.WIDE.U32 R134, R19, 0x20, R134 ;  /* 0x0000002013861825 */ /* 0x000fe200078e0086 */
[----:B------:R-:W-:-:S03]  /*12a0*/  PRMT R222, R121, 0x7632, R222 ;  /* 0x0000763279de7816 */ /* 0x000fc600000000de */
[C---:B------:R-:W-:Y:S01]  /*12b0*/  FMUL.FTZ R144, R187.reuse, R144 ;  /* 0x00000090bb907220 */ /* 0x040fe20000410000 */
[----:B------:R-:W-:Y:S01]  /*12c0*/  FMUL.FTZ R119, R187, R119 ;  /* 0x00000077bb777220 */ /* 0x000fe20000410000 */
[--C-:B0-----:R-:W-:Y:S01]  /*12d0*/  IMAD.WIDE.U32 R136, R21, 0x8, R204.reuse ;  /* 0x0000000815887825 */ /* 0x101fe200078e00cc */
[----:B------:R-:W5:Y:S03]  /*12e0*/  @P1 LDG.E.128 R56, desc[UR4][R134.64] ;  /* 0x0000000486381981 */ /* 0x000f66000c1e1d00 */
[----:B-1----:R-:W-:Y:S01]  /*12f0*/  IMAD.WIDE.U32 R138, R20, 0x8, R204 ;  /* 0x00000008148a7825 */ /* 0x002fe200078e00cc */
[----:B------:R0:W5:Y:S01]  /*1300*/  @P1 LDG.E.128 R52, desc[UR4][R134.64+0x10] ;  /* 0x0000100486341981 */ /* 0x000162000c1e1d00 */
[----:B------:R-:W-:-:S03]  /*1310*/  SHF.L.U32 R222, R222, 0x10, RZ ;  /* 0x00000010dede7819 */ /* 0x000fc600000006ff */
[----:B------:R1:W-:Y:S01]  /*1320*/  STL [R1+0x18], R169 ;  /* 0x000018a901007387 */ /* 0x0003e20000100800 */
[C---:B------:R-:W-:Y:S01]  /*1330*/  PRMT R212, R167.reuse, 0x7632, R212 ;  /* 0x00007632a7d47816 */ /* 0x040fe200000000d4 */
[----:B------:R-:W-:Y:S01]  /*1340*/  FFMA.FTZ R231, R144, R214, R231 ;  /* 0x000000d690e77223 */ /* 0x000fe200000100e7 */
[----:B------:R-:W-:Y:S01]  /*1350*/  SHF.L.U32 R215, R167, 0x10, RZ ;  /* 0x00000010a7d77819 */ /* 0x000fe200000006ff */
[C---:B------:R-:W-:Y:S01]  /*1360*/  FMUL.FTZ R202, R187.reuse, R202 ;  /* 0x000000cabbca7220 */ /* 0x040fe20000410000 */
[----:B------:R-:W-:Y:S01]  /*1370*/  FMUL.FTZ R200, R187, R200 ;  /* 0x000000c8bbc87220 */ /* 0x000fe20000410000 */
[----:B0-----:R-:W-:Y:S01]  /*1380*/  IMAD.WIDE.U32 R134, R22, 0x8, R204 ;  /* 0x0000000816867825 */ /* 0x001fe200078e00cc */
[----:B------:R-:W-:-:S03]  /*1390*/  PRMT R204, R172, 0x7632, R204 ;  /* 0x00007632accc7816 */ /* 0x000fc600000000cc */
[----:B--2---:R-:W-:Y:S01]  /*13a0*/  FADD.FTZ R168, R219, R168 ;  /* 0x000000a8dba87221 */ /* 0x004fe20000010000 */
[----:B------:R-:W-:Y:S01]  /*13b0*/  MOV R172, R207 ;  /* 0x000000cf00ac7202 */ /* 0x000fe20000000f00 */
[----:B-1----:R-:W2:Y:S01]  /*13c0*/  LDL.LU R169, [R1+0x38] ;  /* 0x0000380001a97983 */ /* 0x002ea20000300800 */
[C---:B------:R-:W-:Y:S02]  /*13d0*/  PRMT R205, R173.reuse, 0x7632, R205 ;  /* 0x00007632adcd7816 */ /* 0x040fe400000000cd */
[----:B------:R-:W-:Y:S01]  /*13e0*/  SHF.L.U32 R207, R173, 0x10, RZ ;  /* 0x00000010adcf7819 */ /* 0x000fe200000006ff */
[----:B---3--:R-:W-:Y:S01]  /*13f0*/  FADD.FTZ R171, R220, R171 ;  /* 0x000000abdcab7221 */ /* 0x008fe20000010000 */
[----:B------:R-:W-:Y:S01]  /*1400*/  MOV R173, R0 ;  /* 0x0000000000ad7202 */ /* 0x000fe20000000f00 */
[----:B------:R-:W-:Y:S01]  /*1410*/  STL [R1+0x20], R168 ;  /* 0x000020a801007387 */ /* 0x000fe20000100800 */
[----:B----4-:R-:W-:Y:S02]  /*1420*/  FADD.FTZ R170, R214, R170 ;  /* 0x000000aad6aa7221 */ /* 0x010fe40000010000 */
[----:B------:R-:W-:Y:S01]  /*1430*/  SHF.L.U32 R223, R173, 0x10, RZ ;  /* 0x00000010addf7819 */ /* 0x000fe200000006ff */
[----:B------:R-:W-:Y:S01]  /*1440*/  STL [R1+0x28], R171 ;  /* 0x000028ab01007387 */ /* 0x000fe20000100800 */
[----:B------:R-:W-:-:S03]  /*1450*/  PRMT R167, R175, 0x7632, R167 ;  /* 0x00007632afa77816 */ /* 0x000fc600000000a7 */
[----:B------:R-:W3:Y:S01]  /*1460*/  LDL.LU R173, [R1+0x40] ;  /* 0x0000400001ad7983 */ /* 0x000ee20000300800 */
[----:B------:R-:W-:-:S03]  /*1470*/  FMUL.FTZ R0, R187, R116 ;  /* 0x00000074bb007220 */ /* 0x000fc60000410000 */
[----:B------:R0:W-:Y:S01]  /*1480*/  STL [R1+0x30], R170 ;  /* 0x000030aa01007387 */ /* 0x0001e20000100800 */
[-C--:B------:R-:W-:Y:S01]  /*1490*/  FFMA.FTZ R7, R119, R222.reuse, R7 ;  /* 0x000000de77077223 */ /* 0x080fe20000010007 */
[----:B------:R-:W-:Y:S01]  /*14a0*/  FADD.FTZ R245, R222, R245 ;  /* 0x000000f5def57221 */ /* 0x000fe20000010000 */
[----:B------:R-:W-:Y:S01]  /*14b0*/  FMUL.FTZ R116, R71, R222 ;  /* 0x000000de47747220 */ /* 0x000fe20000410000 */
[----:B------:R-:W-:Y:S01]  /*14c0*/  SHF.L.U32 R222, R252, 0x10, RZ ;  /* 0x00000010fcde7819 */ /* 0x000fe200000006ff */
[----:B------:R-:W-:Y:S01]  /*14d0*/  FFMA.FTZ R229, R202, R220, R229 ;  /* 0x000000dccae57223 */ /* 0x000fe200000100e5 */
[----:B------:R-:W-:Y:S01]  /*14e0*/  MOV R252, R167 ;  /* 0x000000a700fc7202 */ /* 0x000fe20000000f00 */
[-C--:B------:R-:W-:Y:S01]  /*14f0*/  FFMA.FTZ R227, R200, R219.reuse, R227 ;  /* 0x000000dbc8e37223 */ /* 0x080fe200000100e3 */
[----:B------:R-:W-:Y:S01]  /*1500*/  SHF.L.U32 R120, R120, 0x10, RZ ;  /* 0x0000001078787819 */ /* 0x000fe200000006ff */
[C---:B------:R-:W-:Y:S01]  /*1510*/  FMUL.FTZ R146, R187.reuse, R146 ;  /* 0x00000092bb927220 */ /* 0x040fe20000410000 */
[----:B0-----:R-:W-:Y:S01]  /*1520*/  FMUL.FTZ R170, R88, R214 ;  /* 0x000000d658aa7220 */ /* 0x001fe20000410000 */
[----:B------:R-:W-:Y:S01]  /*1530*/  FMUL.FTZ R148, R187, R148 ;  /* 0x00000094bb947220 */ /* 0x000fe20000410000 */
[----:B------:R-:W4:Y:S01]  /*1540*/  LDL.LU R214, [R1+0x48] ;  /* 0x0000480001d67983 */ /* 0x000f220000300800 */
[----:B------:R-:W-:Y:S01]  /*1550*/  FMUL.FTZ R167, R86, R220 ;  /* 0x000000dc56a77220 */ /* 0x000fe20000410000 */
[----:B------:R-:W-:-:S02]  /*1560*/  FMUL.FTZ R168, R84, R219 ;  /* 0x000000db54a87220 */ /* 0x000fc40000410000 */
[----:B------:R-:W4:Y:S04]  /*1570*/  LDL.LU R220, [R1+0x50] ;  /* 0x0000500001dc7983 */ /* 0x000f280000300800 */
[----:B------:R-:W4:Y:S01]  /*1580*/  LDL.LU R219, [R1+0x58] ;  /* 0x0000580001db7983 */ /* 0x000f220000300800 */
[----:B------:R-:W-:Y:S01]  /*1590*/  FADD.FTZ R244, R120, R244 ;  /* 0x000000f478f47221 */ /* 0x000fe20000010000 */
[-C--:B------:R-:W-:Y:S01]  /*15a0*/  FFMA.FTZ R12, R0, R120.reuse, R12 ;  /* 0x00000078000c7223 */ /* 0x080fe2000001000c */
[----:B------:R-:W-:Y:S01]  /*15b0*/  FMUL.FTZ R120, R68, R120 ;  /* 0x0000007844787220 */ /* 0x000fe20000410000 */
[----:B------:R-:W-:Y:S01]  /*15c0*/  FFMA.FTZ R233, R146, R215, R233 ;  /* 0x000000d792e97223 */ /* 0x000fe200000100e9 */
[----:B------:R-:W-:Y:S01]  /*15d0*/  FMUL.FTZ R171, R187, R150 ;  /* 0x00000096bbab7220 */ /* 0x000fe20000410000 */
[----:B------:R-:W-:Y:S01]  /*15e0*/  SHF.L.U32 R150, R190, 0x10, RZ ;  /* 0x00000010be967819 */ /* 0x000fe200000006ff */
[-C--:B------:R-:W-:Y:S01]  /*15f0*/  FMUL.FTZ R190, R94, R211.reuse ;  /* 0x000000d35ebe7220 */ /* 0x080fe20000410000 */
[----:B------:R-:W-:Y:S01]  /*1600*/  FFMA.FTZ R235, R148, R210, R235 ;  /* 0x000000d294eb7223 */ /* 0x000fe200000100eb */
[----:B------:R-:W-:Y:S01]  /*1610*/  FFMA.FTZ R237, R171, R211, R237 ;  /* 0x000000d3abed7223 */ /* 0x000fe200000100ed */
[----:B------:R-:W-:Y:S01]  /*1620*/  PRMT R225, R122, 0x7632, R225 ;  /* 0x000076327ae17816 */ /* 0x000fe200000000e1 */
[C---:B------:R-:W-:Y:S01]  /*1630*/  FMUL.FTZ R125, R187.reuse, R125 ;  /* 0x0000007dbb7d7220 */ /* 0x040fe20000410000 */
[----:B------:R-:W-:Y:S01]  /*1640*/  PRMT R216, R164, 0x7632, R216 ;  /* 0x00007632a4d87816 */ /* 0x000fe200000000d8 */
[----:B------:R-:W-:Y:S01]  /*1650*/  FMUL.FTZ R118, R187, R118 ;  /* 0x00000076bb767220 */ /* 0x000fe20000410000 */
[----:B------:R-:W-:Y:S01]  /*1660*/  SHF.L.U32 R121, R121, 0x10, RZ ;  /* 0x0000001079797819 */ /* 0x000fe200000006ff */
[----:B------:R-:W-:Y:S01]  /*1670*/  FMUL.FTZ R124, R187, R124 ;  /* 0x0000007cbb7c7220 */ /* 0x000fe20000410000 */
[----:B------:R-:W-:Y:S01]  /*1680*/  SHF.L.U32 R123, R123, 0x10, RZ ;  /* 0x000000107b7b7819 */ /* 0x000fe200000006ff */
[C---:B------:R-:W-:Y:S01]  /*1690*/  FMUL.FTZ R126, R187.reuse, R126 ;  /* 0x0000007ebb7e7220 */ /* 0x040fe20000410000 */
        /* <DEDUP_REMOVED lines=9> */
[----:B------:R-:W-:Y:S01]  /*1730*/  FADD.FTZ R183, R206, R183 ;  /* 0x000000b7ceb77221 */ /* 0x000fe20000010000 */
[----:B------:R-:W-:Y:S01]  /*1740*/  FMUL.FTZ R198, R187, R198 ;  /* 0x000000c6bbc67220 */ /* 0x000fe20000410000 */
[----:B------:R-:W-:Y:S01]  /*1750*/  SHF.L.U32 R217, R217, 0x10, RZ ;  /* 0x00000010d9d97819 */ /* 0x000fe200000006ff */
[----:B------:R-:W-:Y:S01]  /*1760*/  FMUL.FTZ R203, R187, R203 ;  /* 0x000000cbbbcb7220 */ /* 0x000fe20000410000 */
[----:B------:R-:W-:Y:S01]  /*1770*/  SHF.L.U32 R213, R213, 0x10, RZ ;  /* 0x00000010d5d57819 */ /* 0x000fe200000006ff */
[C---:B------:R-:W-:Y:S01]  /*1780*/  FMUL.FTZ R201, R187.reuse, R201 ;  /* 0x000000c9bbc97220 */ /* 0x040fe20000410000 */
[----:B------:R-:W-:Y:S01]  /*1790*/  SHF.L.U32 R212, R212, 0x10, RZ ;  /* 0x00000010d4d47819 */ /* 0x000fe200000006ff */
[----:B------:R-:W-:Y:S01]  /*17a0*/  FMUL.FTZ R145, R187, R145 ;  /* 0x00000091bb917220 */ /* 0x000fe20000410000 */
[----:B------:R-:W5:Y:S04]  /*17b0*/  LDG.E.64 R142, desc[UR4][R142.64] ;  /* 0x000000048e8e7981 */ /* 0x000f68000c1e1b00 */
[----:B------:R-:W5:Y:S04]  /*17c0*/  LDG.E.64 R140, desc[UR4][R140.64] ;  /* 0x000000048c8c7981 */ /* 0x000f68000c1e1b00 */
[----:B------:R-:W5:Y:S04]  /*17d0*/  LDG.E.64 R138, desc[UR4][R138.64] ;  /* 0x000000048a8a7981 */ /* 0x000f68000c1e1b00 */
[----:B------:R-:W5:Y:S04]  /*17e0*/  LDG.E.64 R136, desc[UR4][R136.64] ;  /* 0x0000000488887981 */ /* 0x000f68000c1e1b00 */
[----:B------:R-:W5:Y:S01]  /*17f0*/  LDG.E.64 R134, desc[UR4][R134.64] ;  /* 0x0000000486867981 */ /* 0x000f62000c1e1b00 */
[----:B--2---:R-:W-:-:S05]  /*1800*/  FADD.FTZ R169, R215, R169 ;  /* 0x000000a9d7a97221 */ /* 0x004fca0000010000 */
[----:B------:R0:W-:Y:S02]  /*1810*/  STL [R1+0x38], R169 ;  /* 0x000038a901007387 */ /* 0x0001e40000100800 */
[----:B0-----:R-:W-:Y:S01]  /*1820*/  FMUL.FTZ R169, R90, R215 ;  /* 0x000000d75aa97220 */ /* 0x001fe20000410000 */
[----:B---3--:R-:W-:Y:S01]  /*1830*/  FADD.FTZ R173, R210, R173 ;  /* 0x000000add2ad7221 */ /* 0x008fe20000010000 */
[----:B------:R-:W-:-:S04]  /*1840*/  SHF.L.U32 R215, R193, 0x10, RZ ;  /* 0x00000010c1d77819 */ /* 0x000fc800000006ff */
[----:B------:R0:W-:Y:S01]  /*1850*/  STL [R1+0x40], R173 ;  /* 0x000040ad01007387 */ /* 0x0001e20000100800 */
[----:B------:R-:W-:Y:S01]  /*1860*/  FADD.FTZ R193, RZ, R120 ;  /* 0x00000078ffc17221 */ /* 0x000fe20000010000 */
[----:B----4-:R-:W-:Y:S01]  /*1870*/  FADD.FTZ R214, R211, R214 ;  /* 0x000000d6d3d67221 */ /* 0x010fe20000010000 */
[----:B------:R-:W-:-:S04]  /*1880*/  FADD.FTZ R220, R192, R220 ;  /* 0x000000dcc0dc7221 */ /* 0x000fc80000010000 */
[----:B------:R1:W-:Y:S01]  /*1890*/  STL [R1+0x48], R214 ;  /* 0x000048d601007387 */ /* 0x0003e20000100800 */
[----:B------:R-:W-:-:S03]  /*18a0*/  FADD.FTZ R219, R208, R219 ;  /* 0x000000dbd0db7221 */ /* 0x000fc60000010000 */
[----:B------:R2:W-:Y:S01]  /*18b0*/  STL [R1+0x50], R220 ;  /* 0x000050dc01007387 */ /* 0x0005e20000100800 */
[----:B0-----:R-:W-:-:S03]  /*18c0*/  FMUL.FTZ R173, R92, R210 ;  /* 0x000000d25cad7220 */ /* 0x001fc60000410000 */
[----:B------:R-:W3:Y:S01]  /*18d0*/  LDL.LU R211, [R1+0xc] ;  /* 0x00000c0001d37983 */ /* 0x000ee20000300800 */
[----:B-1----:R-:W-:Y:S01]  /*18e0*/  SHF.L.U32 R214, R191, 0x10, RZ ;  /* 0x00000010bfd67819 */ /* 0x002fe200000006ff */
[----:B------:R-:W-:Y:S01]  /*18f0*/  FMUL.FTZ R191, R187, R154 ;  /* 0x0000009abbbf7220 */ /* 0x000fe20000410000 */
[-C--:B------:R-:W-:Y:S01]  /*1900*/  FMUL.FTZ R154, R98, R208.reuse ;  /* 0x000000d0629a7220 */ /* 0x080fe20000410000 */
[----:B------:R-:W4:Y:S02]  /*1910*/  LDL.LU R210, [R1+0x14] ;  /* 0x0000140001d27983 */ /* 0x000f240000300800 */
[----:B------:R-:W-:Y:S01]  /*1920*/  FFMA.FTZ R242, R191, R208, R242 ;  /* 0x000000d0bff27223 */ /* 0x000fe200000100f2 */
[----:B------:R-:W-:Y:S01]  /*1930*/  FADD.FTZ R208, R193, R166 ;  /* 0x000000a6c1d07221 */ /* 0x000fe20000010000 */
[----:B------:R0:W-:Y:S01]  /*1940*/  STL [R1+0x58], R219 ;  /* 0x000058db01007387 */ /* 0x0001e20000100800 */
[----:B------:R-:W-:-:S03]  /*1950*/  FMUL.FTZ R193, R187, R159 ;  /* 0x0000009fbbc17220 */ /* 0x000fc60000410000 */
[----:B------:R-:W4:Y:S01]  /*1960*/  LDL.LU R159, [R1+0x4] ;  /* 0x00000400019f7983 */ /* 0x000f220000300800 */
[----:B------:R-:W-:-:S05]  /*1970*/  SHF.L.U32 R225, R225, 0x10, RZ ;  /* 0x00000010e1e17819 */ /* 0x000fca00000006ff */
[----:B------:R-:W-:Y:S01]  /*1980*/  FADD.FTZ R247, R225, R247 ;  /* 0x000000f7e1f77221 */ /* 0x000fe20000010000 */
[-C--:B------:R-:W-:Y:S01]  /*1990*/  FFMA.FTZ R6, R125, R225.reuse, R6 ;  /* 0x000000e17d067223 */ /* 0x080fe20000010006 */
[----:B------:R-:W-:Y:S01]  /*19a0*/  FMUL.FTZ R164, R73, R225 ;  /* 0x000000e149a47220 */ /* 0x000fe20000410000 */
[----:B------:R-:W-:Y:S01]  /*19b0*/  SHF.L.U32 R225, R172, 0x10, RZ ;  /* 0x00000010ace17819 */ /* 0x000fe200000006ff */
[----:B------:R-:W-:Y:S01]  /*19c0*/  FMUL.FTZ R172, R187, R151 ;  /* 0x00000097bbac7220 */ /* 0x000fe20000410000 */
[----:B------:R-:W-:Y:S01]  /*19d0*/  SHF.L.U32 R151, R209, 0x10, RZ ;  /* 0x00000010d1977819 */ /* 0x000fe200000006ff */
[----:B------:R-:W-:Y:S01]  /*19e0*/  FFMA.FTZ R209, R0, R120, RZ ;  /* 0x0000007800d17223 */ /* 0x000fe200000100ff */
[----:B------:R-:W-:Y:S01]  /*19f0*/  FADD.FTZ R246, R121, R246 ;  /* 0x000000f679f67221 */ /* 0x000fe20000010000 */
[-C--:B------:R-:W-:Y:S01]  /*1a00*/  FFMA.FTZ R11, R118, R121.reuse, R11 ;  /* 0x00000079760b7223 */ /* 0x080fe2000001000b */
[----:B------:R-:W-:Y:S01]  /*1a10*/  FMUL.FTZ R121, R70, R121 ;  /* 0x0000007946797220 */ /* 0x000fe20000410000 */
[----:B------:R-:W-:Y:S01]  /*1a20*/  FFMA.FTZ R209, R117, R166, R209 ;  /* 0x000000a675d17223 */ /* 0x000fe200000100d1 */
[----:B------:R-:W-:-:S03]  /*1a30*/  SHF.L.U32 R122, R122, 0x10, RZ ;  /* 0x000000107a7a7819 */ /* 0x000fc600000006ff */
[----:B------:R-:W-:Y:S01]  /*1a40*/  FFMA.FTZ R209, R118, R121, R209 ;  /* 0x0000007976d17223 */ /* 0x000fe200000100d1 */
[----:B------:R-:W-:Y:S01]  /*1a50*/  FADD.FTZ R208, R208, R121 ;  /* 0x00000079d0d07221 */ /* 0x000fe20000010000 */
[----:B------:R-:W-:Y:S01]  /*1a60*/  FADD.FTZ R248, R122, R248 ;  /* 0x000000f87af87221 */ /* 0x000fe20000010000 */
[-C--:B------:R-:W-:Y:S01]  /*1a70*/  FFMA.FTZ R10, R124, R122.reuse, R10 ;  /* 0x0000007a7c0a7223 */ /* 0x080fe2000001000a */
[----:B------:R-:W-:Y:S01]  /*1a80*/  FMUL.FTZ R122, R72, R122 ;  /* 0x0000007a487a7220 */ /* 0x000fe20000410000 */
[----:B------:R-:W-:Y:S01]  /*1a90*/  FFMA.FTZ R209, R119, R116, R209 ;  /* 0x0000007477d17223 */ /* 0x000fe200000100d1 */
[----:B------:R-:W-:-:S03]  /*1aa0*/  FADD.FTZ R208, R208, R116 ;  /* 0x00000074d0d07221 */ /* 0x000fc60000010000 */
        /* <DEDUP_REMOVED lines=9> */
[-C--:B------:R-:W-:Y:S01]  /*1b40*/  FFMA.FTZ R4, R128, R132.reuse, R4 ;  /* 0x0000008480047223 */ /* 0x080fe20000010004 */
[----:B------:R-:W-:Y:S01]  /*1b50*/  FMUL.FTZ R132, R76, R132 ;  /* 0x000000844c847220 */ /* 0x000fe20000410000 */
[----:B------:R-:W-:Y:S01]  /*1b60*/  FFMA.FTZ R209, R165, R127, R209 ;  /* 0x0000007fa5d17223 */ /* 0x000fe200000100d1 */
[----:B------:R-:W-:Y:S01]  /*1b70*/  FADD.FTZ R208, R208, R127 ;  /* 0x0000007fd0d07221 */ /* 0x000fe20000010000 */
[-C--:B------:R-:W-:Y:S01]  /*1b80*/  FFMA.FTZ R184, R129, R222.reuse, R184 ;  /* 0x000000de81b87223 */ /* 0x080fe200000100b8 */
[----:B------:R-:W-:Y:S01]  /*1b90*/  FADD.FTZ R251, R222, R251 ;  /* 0x000000fbdefb7221 */ /* 0x000fe20000010000 */
[----:B------:R-:W-:Y:S01]  /*1ba0*/  FMUL.FTZ R222, R77, R222 ;  /* 0x000000de4dde7220 */ /* 0x000fe20000410000 */
[----:B------:R-:W-:Y:S01]  /*1bb0*/  FFMA.FTZ R209, R128, R132, R209 ;  /* 0x0000008480d17223 */ /* 0x000fe200000100d1 */
[----:B------:R-:W-:Y:S01]  /*1bc0*/  FADD.FTZ R208, R208, R132 ;  /* 0x00000084d0d07221 */ /* 0x000fe20000010000 */
[-C--:B------:R-:W-:Y:S01]  /*1bd0*/  FFMA.FTZ R3, R130, R133.reuse, R3 ;  /* 0x0000008582037223 */ /* 0x080fe20000010003 */
[----:B------:R-:W-:Y:S01]  /*1be0*/  FMUL.FTZ R133, R78, R133 ;  /* 0x000000854e857220 */ /* 0x000fe20000410000 */
[----:B------:R-:W-:Y:S01]  /*1bf0*/  FFMA.FTZ R209, R129, R222, R209 ;  /* 0x000000de81d17223 */ /* 0x000fe200000100d1 */
[----:B------:R-:W-:Y:S01]  /*1c00*/  FADD.FTZ R208, R208, R222 ;  /* 0x000000ded0d07221 */ /* 0x000fe20000010000 */
[----:B--2---:R-:W-:Y:S01]  /*1c10*/  SHF.L.U32 R220, R205, 0x10, RZ ;  /* 0x00000010cddc7819 */ /* 0x004fe200000006ff */
[----:B------:R-:W-:Y:S01]  /*1c20*/  FFMA.FTZ R25, R131, R223, R25 ;  /* 0x000000df83197223 */ /* 0x000fe20000010019 */
[----:B------:R-:W-:Y:S01]  /*1c30*/  FFMA.FTZ R205, R130, R133, R209 ;  /* 0x0000008582cd7223 */ /* 0x000fe200000100d1 */
[-C--:B------:R-:W-:Y:S01]  /*1c40*/  FFMA.FTZ R2, R196, R194.reuse, R2 ;  /* 0x000000c2c4027223 */ /* 0x080fe20000010002 */
[----:B------:R-:W-:Y:S01]  /*1c50*/  FMUL.FTZ R194, R80, R194 ;  /* 0x000000c250c27220 */ /* 0x000fe20000410000 */
[----:B------:R-:W-:Y:S01]  /*1c60*/  FFMA.FTZ R14, R197, R225, R14 ;  /* 0x000000e1c50e7223 */ /* 0x000fe2000001000e */
[----:B0-----:R-:W-:Y:S01]  /*1c70*/  SHF.L.U32 R219, R204, 0x10, RZ ;  /* 0x00000010ccdb7819 */ /* 0x001fe200000006ff */
[-C--:B------:R-:W-:Y:S01]  /*1c80*/  FFMA.FTZ R18, R156, R206.reuse, R18 ;  /* 0x000000ce9c127223 */ /* 0x080fe20000010012 */
[----:B------:R-:W-:Y:S01]  /*1c90*/  FMUL.FTZ R204, R100, R206 ;  /* 0x000000ce64cc7220 */ /* 0x000fe20000410000 */
[----:B------:R-:W-:Y:S01]  /*1ca0*/  FADD.FTZ R26, R207, R26 ;  /* 0x0000001acf1a7221 */ /* 0x000fe20000010000 */
[----:B------:R-:W-:Y:S01]  /*1cb0*/  FFMA.FTZ R27, R158, R207, R27 ;  /* 0x000000cf9e1b7223 */ /* 0x000fe2000001001b */
[----:B------:R-:W-:Y:S01]  /*1cc0*/  FFMA.FTZ R218, R199, R226, R218 ;  /* 0x000000e2c7da7223 */ /* 0x000fe200000100da */
[----:B---3--:R-:W-:Y:S01]  /*1cd0*/  FADD.FTZ R211, R225, R211 ;  /* 0x000000d3e1d37221 */ /* 0x008fe20000010000 */
[----:B------:R-:W-:Y:S01]  /*1ce0*/  FMUL.FTZ R225, R81, R225 ;  /* 0x000000e151e17220 */ /* 0x000fe20000410000 */
[----:B----4-:R-:W-:Y:S01]  /*1cf0*/  FADD.FTZ R159, R223, R159 ;  /* 0x0000009fdf9f7221 */ /* 0x010fe20000010000 */
[----:B------:R-:W-:-:S04]  /*1d00*/  FMUL.FTZ R223, R79, R223 ;  /* 0x000000df4fdf7220 */ /* 0x000fc80000410000 */
[----:B------:R0:W-:Y:S01]  /*1d10*/  STL [R1+0x4], R159 ;  /* 0x0000049f01007387 */ /* 0x0001e20000100800 */
[----:B------:R-:W-:Y:S01]  /*1d20*/  FFMA.FTZ R205, R131, R223, R205 ;  /* 0x000000df83cd7223 */ /* 0x000fe200000100cd */
[----:B------:R-:W-:Y:S02]  /*1d30*/  FADD.FTZ R210, R226, R210 ;  /* 0x000000d2e2d27221 */ /* 0x000fe40000010000 */
[----:B------:R-:W2:Y:S01]  /*1d40*/  LDL.LU R209, [R1+0x1c] ;  /* 0x00001c0001d17983 */ /* 0x000ea20000300800 */
[----:B0-----:R-:W-:Y:S01]  /*1d50*/  FADD.FTZ R159, R208, R133 ;  /* 0x00000085d09f7221 */ /* 0x001fe20000010000 */
[----:B------:R-:W-:-:S03]  /*1d60*/  FFMA.FTZ R205, R196, R194, R205 ;  /* 0x000000c2c4cd7223 */ /* 0x000fc600000100cd */
[----:B------:R-:W-:Y:S01]  /*1d70*/  FADD.FTZ R159, R159, R223 ;  /* 0x000000df9f9f7221 */ /* 0x000fe20000010000 */
[----:B------:R-:W-:Y:S03]  /*1d80*/  STL [R1+0xc], R211 ;  /* 0x00000cd301007387 */ /* 0x000fe60000100800 */
[----:B------:R-:W-:Y:S01]  /*1d90*/  FADD.FTZ R206, R159, R194 ;  /* 0x000000c29fce7221 */ /* 0x000fe20000010000 */
[----:B------:R-:W-:Y:S01]  /*1da0*/  FMUL.FTZ R159, R102, R207 ;  /* 0x000000cf669f7220 */ /* 0x000fe20000410000 */
[----:B------:R0:W-:Y:S01]  /*1db0*/  STL [R1+0x14], R210 ;  /* 0x000014d201007387 */ /* 0x0001e20000100800 */
[----:B------:R-:W-:Y:S01]  /*1dc0*/  FFMA.FTZ R207, R197, R225, R205 ;  /* 0x000000e1c5cf7223 */ /* 0x000fe200000100cd */
[----:B------:R-:W-:Y:S02]  /*1dd0*/  FMUL.FTZ R205, R83, R226 ;  /* 0x000000e253cd7220 */ /* 0x000fe40000410000 */
[----:B0-----:R-:W3:Y:S04]  /*1de0*/  LDL.LU R210, [R1+0x2c] ;  /* 0x00002c0001d27983 */ /* 0x001ee80000300800 */
[----:B------:R-:W4:Y:S04]  /*1df0*/  LDL.LU R226, [R1+0x24] ;  /* 0x0000240001e27983 */ /* 0x000f280000300800 */
[----:B------:R-:W3:Y:S01]  /*1e00*/  LDL.LU R211, [R1+0x34] ;  /* 0x0000340001d37983 */ /* 0x000ee20000300800 */
[-C--:B------:R-:W-:Y:S01]  /*1e10*/  FFMA.FTZ R221, R198, R195.reuse, R221 ;  /* 0x000000c3c6dd7223 */ /* 0x080fe200000100dd */
[----:B------:R-:W-:Y:S01]  /*1e20*/  FMUL.FTZ R195, R82, R195 ;  /* 0x000000c352c37220 */ /* 0x000fe20000410000 */
[----:B------:R-:W-:Y:S01]  /*1e30*/  FADD.FTZ R206, R206, R225 ;  /* 0x000000e1cece7221 */ /* 0x000fe20000010000 */
[----:B------:R-:W-:-:S03]  /*1e40*/  SHF.L.U32 R216, R216, 0x10, RZ ;  /* 0x00000010d8d87819 */ /* 0x000fc600000006ff */
[----:B------:R-:W-:Y:S01]  /*1e50*/  FADD.FTZ R206, R206, R195 ;  /* 0x000000c3cece7221 */ /* 0x000fe20000010000 */
[----:B------:R-:W-:-:S03]  /*1e60*/  FFMA.FTZ R207, R198, R195, R207 ;  /* 0x000000c3c6cf7223 */ /* 0x000fc600000100cf */
[----:B------:R-:W-:Y:S01]  /*1e70*/  FADD.FTZ R206, R206, R205 ;  /* 0x000000cdcece7221 */ /* 0x000fe20000010000 */
[----:B------:R-:W-:Y:S01]  /*1e80*/  FFMA.FTZ R208, R199, R205, R207 ;  /* 0x000000cdc7d07223 */ /* 0x000fe200000100cf */
[-C--:B------:R-:W-:Y:S02]  /*1e90*/  FMUL.FTZ R207, R85, R216.reuse ;  /* 0x000000d855cf7220 */ /* 0x080fe40000410000 */
[----:B------:R-:W-:Y:S01]  /*1ea0*/  FADD.FTZ R206, R206, R168 ;  /* 0x000000a8cece7221 */ /* 0x000fe20000010000 */
[----:B------:R-:W-:Y:S01]  /*1eb0*/  FFMA.FTZ R228, R203, R217, R228 ;  /* 0x000000d9cbe47223 */ /* 0x000fe200000100e4 */
[----:B------:R-:W-:Y:S01]  /*1ec0*/  FFMA.FTZ R224, R201, R216, R224 ;  /* 0x000000d8c9e07223 */ /* 0x000fe200000100e0 */
[----:B------:R-:W-:Y:S01]  /*1ed0*/  FFMA.FTZ R230, R145, R213, R230 ;  /* 0x000000d591e67223 */ /* 0x000fe200000100e6 */
[----:B--2---:R-:W-:-:S05]  /*1ee0*/  FADD.FTZ R209, R216, R209 ;  /* 0x000000d1d8d17221 */ /* 0x004fca0000010000 */
[----:B------:R0:W-:Y:S02]  /*1ef0*/  STL [R1+0x1c], R209 ;  /* 0x00001cd101007387 */ /* 0x0001e40000100800 */
[----:B0-----:R-:W-:Y:S01]  /*1f00*/  FADD.FTZ R209, R206, R207 ;  /* 0x000000cfced17221 */ /* 0x001fe20000010000 */
[----:B------:R-:W-:Y:S01]  /*1f10*/  FMUL.FTZ R206, R87, R217 ;  /* 0x000000d957ce7220 */ /* 0x000fe20000410000 */
[----:B----4-:R-:W-:Y:S01]  /*1f20*/  FADD.FTZ R226, R217, R226 ;  /* 0x000000e2d9e27221 */ /* 0x010fe20000010000 */
[----:B---3--:R-:W-:-:S04]  /*1f30*/  FADD.FTZ R210, R213, R210 ;  /* 0x000000d2d5d27221 */ /* 0x008fc80000010000 */
[----:B------:R0:W-:Y:S04]  /*1f40*/  STL [R1+0x24], R226 ;  /* 0x000024e201007387 */ /* 0x0001e80000100800 */
[----:B------:R-:W2:Y:S04]  /*1f50*/  LDL.LU R217, [R1+0x3c] ;  /* 0x00003c0001d97983 */ /* 0x000ea80000300800 */
[----:B------:R1:W-:Y:S04]  /*1f60*/  STL [R1+0x2c], R210 ;  /* 0x00002cd201007387 */ /* 0x0003e80000100800 */
[----:B0-----:R-:W3:Y:S01]  /*1f70*/  LDL.LU R226, [R1+0x44] ;  /* 0x0000440001e27983 */ /* 0x001ee20000300800 */
[----:B------:R-:W-:Y:S01]  /*1f80*/  FADD.FTZ R209, R209, R167 ;  /* 0x000000a7d1d17221 */ /* 0x000fe20000010000 */
[----:B------:R-:W-:-:S02]  /*1f90*/  FADD.FTZ R211, R212, R211 ;  /* 0x000000d3d4d37221 */ /* 0x000fc40000010000 */
[----:B------:R-:W4:Y:S01]  /*1fa0*/  LDL.LU R216, [R1+0x4c] ;  /* 0x00004c0001d87983 */ /* 0x000f220000300800 */
[----:B-1----:R-:W-:Y:S01]  /*1fb0*/  FADD.FTZ R210, R209, R206 ;  /* 0x000000ced1d27221 */ /* 0x002fe20000010000 */
[----:B------:R-:W-:Y:S02]  /*1fc0*/  FMUL.FTZ R209, R89, R213 ;  /* 0x000000d559d17220 */ /* 0x000fe40000410000 */
[----:B------:R0:W-:Y:S04]  /*1fd0*/  STL [R1+0x34], R211 ;  /* 0x000034d301007387 */ /* 0x0001e80000100800 */
[----:B------:R-:W4:Y:S01]  /*1fe0*/  LDL.LU R213, [R1+0x54] ;  /* 0x0000540001d57983 */ /* 0x000f220000300800 */
[----:B------:R-:W-:-:S04]  /*1ff0*/  FFMA.FTZ R208, R200, R168, R208 ;  /* 0x000000a8c8d07223 */ /* 0x000fc800000100d0 */
[----:B------:R-:W-:-:S04]  /*2000*/  FFMA.FTZ R208, R201, R207, R208 ;  /* 0x000000cfc9d07223 */ /* 0x000fc800000100d0 */
[----:B------:R-:W-:Y:S01]  /*2010*/  FFMA.FTZ R208, R202, R167, R208 ;  /* 0x000000a7cad07223 */ /* 0x000fe200000100d0 */
[----:B------:R-:W-:-:S03]  /*2020*/  FADD.FTZ R210, R210, R170 ;  /* 0x000000aad2d27221 */ /* 0x000fc60000010000 */
[----:B------:R-:W-:Y:S01]  /*2030*/  FFMA.FTZ R208, R203, R206, R208 ;  /* 0x000000cecbd07223 */ /* 0x000fe200000100d0 */
[----:B------:R-:W-:-:S03]  /*2040*/  FMUL.FTZ R147, R187, R147 ;  /* 0x00000093bb937220 */ /* 0x000fc60000410000 */
[----:B------:R-:W-:Y:S01]  /*2050*/  FFMA.FTZ R208, R144, R170, R208 ;  /* 0x000000aa90d07223 */ /* 0x000fe200000100d0 */
[----:B0-----:R-:W-:Y:S01]  /*2060*/  FADD.FTZ R211, R210, R209 ;  /* 0x000000d1d2d37221 */ /* 0x001fe20000010000 */
[C---:B------:R-:W-:Y:S02]  /*2070*/  PRMT R239, R174.reuse, 0x7632, R239 ;  /* 0x00007632aeef7816 */ /* 0x040fe400000000ef */
[----:B------:R-:W-:Y:S01]  /*2080*/  FFMA.FTZ R210, R145, R209, R208 ;  /* 0x000000d191d27223 */ /* 0x000fe200000100d0 */
[----:B------:R-:W-:Y:S01]  /*2090*/  SHF.L.U32 R174, R174, 0x10, RZ ;  /* 0x00000010aeae7819 */ /* 0x000fe200000006ff */
[----:B------:R-:W-:Y:S01]  /*20a0*/  FMUL.FTZ R160, R187, R160 ;  /* 0x000000a0bba07220 */ /* 0x000fe20000410000 */
        /* <DEDUP_REMOVED lines=10> */
[-C--:B------:R-:W-:Y:S01]  /*2150*/  FMUL.FTZ R211, R93, R150.reuse ;  /* 0x000000965dd37220 */ /* 0x080fe20000410000 */
[----:B------:R-:W-:Y:S01]  /*2160*/  FFMA.FTZ R234, R149, R150, R234 ;  /* 0x0000009695ea7223 */ /* 0x000fe200000100ea */
[----:B------:R-:W-:Y:S01]  /*2170*/  FADD.FTZ R174, R174, R173 ;  /* 0x000000adaeae7221 */ /* 0x000fe20000010000 */
[----:B------:R-:W-:Y:S01]  /*2180*/  FMUL.FTZ R152, R187, R152 ;  /* 0x00000098bb987220 */ /* 0x000fe20000410000 */
[----:B------:R-:W-:-:S03]  /*2190*/  FFMA.FTZ R236, R172, R151, R236 ;  /* 0x00000097acec7223 */ /* 0x000fc600000100ec */
[-C--:B------:R-:W-:Y:S01]  /*21a0*/  FFMA.FTZ R240, R152, R192.reuse, R240 ;  /* 0x000000c098f07223 */ /* 0x080fe200000100f0 */
[----:B------:R-:W-:Y:S01]  /*21b0*/  FMUL.FTZ R192, R96, R192 ;  /* 0x000000c060c07220 */ /* 0x000fe20000410000 */
[C---:B------:R-:W-:Y:S01]  /*21c0*/  FMUL.FTZ R153, R187.reuse, R153 ;  /* 0x00000099bb997220 */ /* 0x040fe20000410000 */
[C---:B------:R-:W-:Y:S01]  /*21d0*/  FMUL.FTZ R155, R187.reuse, R155 ;  /* 0x0000009bbb9b7220 */ /* 0x040fe20000410000 */
[----:B------:R-:W-:Y:S02]  /*21e0*/  FMUL.FTZ R157, R187, R157 ;  /* 0x0000009dbb9d7220 */ /* 0x000fe40000410000 */
[----:B------:R-:W-:Y:S01]  /*21f0*/  FFMA.FTZ R238, R153, R214, R238 ;  /* 0x000000d699ee7223 */ /* 0x000fe200000100ee */
[----:B------:R-:W-:Y:S01]  /*2200*/  FFMA.FTZ R241, R155, R215, R241 ;  /* 0x000000d79bf17223 */ /* 0x000fe200000100f1 */
[----:B------:R-:W-:Y:S01]  /*2210*/  SHF.L.U32 R239, R239, 0x10, RZ ;  /* 0x00000010efef7819 */ /* 0x000fe200000006ff */
[----:B------:R-:W-:Y:S01]  /*2220*/  FMUL.FTZ R162, R187, R162 ;  /* 0x000000a2bba27220 */ /* 0x000fe20000410000 */
[----:B------:R-:W-:Y:S01]  /*2230*/  SHF.L.U32 R175, R175, 0x10, RZ ;  /* 0x00000010afaf7819 */ /* 0x000fe200000006ff */
[C---:B------:R-:W-:Y:S01]  /*2240*/  FMUL.FTZ R161, R187.reuse, R161 ;  /* 0x000000a1bba17220 */ /* 0x040fe20000410000 */
[----:B------:R-:W-:-:S03]  /*2250*/  FMUL.FTZ R163, R187, R163 ;  /* 0x000000a3bba37220 */ /* 0x000fc60000410000 */
[----:B------:R-:W-:Y:S01]  /*2260*/  FADD.FTZ R178, R175, R178 ;  /* 0x000000b2afb27221 */ /* 0x000fe20000010000 */
[-C--:B------:R-:W-:Y:S01]  /*2270*/  FFMA.FTZ R180, R162, R175.reuse, R180 ;  /* 0x000000afa2b47223 */ /* 0x080fe200000100b4 */
[----:B------:R-:W-:Y:S01]  /*2280*/  FMUL.FTZ R175, R106, R175 ;  /* 0x000000af6aaf7220 */ /* 0x000fe20000410000 */
[----:B------:R-:W-:Y:S01]  /*2290*/  FFMA.FTZ R181, R157, R219, R181 ;  /* 0x000000db9db57223 */ /* 0x000fe200000100b5 */
[----:B------:R-:W-:Y:S01]  /*22a0*/  FADD.FTZ R179, R219, R179 ;  /* 0x000000b3dbb37221 */ /* 0x000fe20000010000 */
[----:B------:R-:W-:Y:S01]  /*22b0*/  UMOV UR6, 0xffffffff ;  /* 0xffffffff00067882 */ /* 0x000fe20000000000 */
[----:B------:R-:W-:Y:S01]  /*22c0*/  FFMA.FTZ R182, R193, R220, R182 ;  /* 0x000000dcc1b67223 */ /* 0x000fe200000100b6 */
[----:B------:R-:W-:Y:S01]  /*22d0*/  FADD.FTZ R24, R220, R24 ;  /* 0x00000018dc187221 */ /* 0x000fe20000010000 */
[----:B------:R-:W-:Y:S01]  /*22e0*/  FADD.FTZ R185, R239, R185 ;  /* 0x000000b9efb97221 */ /* 0x000fe20000010000 */
[----:B------:R-:W-:Y:S01]  /*22f0*/  FFMA.FTZ R16, R161, R239, R16 ;  /* 0x000000efa1107223 */ /* 0x000fe20000010010 */
[----:B--2---:R-:W-:Y:S01]  /*2300*/  FADD.FTZ R217, R150, R217 ;  /* 0x000000d996d97221 */ /* 0x004fe20000010000 */
[----:B------:R-:W-:Y:S01]  /*2310*/  FFMA.FTZ R150, R148, R173, R212 ;  /* 0x000000ad94967223 */ /* 0x000fe200000100d4 */
[----:B------:R-:W-:Y:S01]  /*2320*/  FADD.FTZ R212, R174, R211 ;  /* 0x000000d3aed47221 */ /* 0x000fe20000010000 */
[----:B------:R-:W-:-:S02]  /*2330*/  FMUL.FTZ R174, R95, R151 ;  /* 0x000000975fae7220 */ /* 0x000fc40000410000 */
[----:B------:R-:W-:Y:S01]  /*2340*/  FFMA.FTZ R150, R149, R211, R150 ;  /* 0x000000d395967223 */ /* 0x000fe20000010096 */
[----:B---3--:R-:W-:Y:S01]  /*2350*/  FADD.FTZ R226, R151, R226 ;  /* 0x000000e297e27221 */ /* 0x008fe20000010000 */
[----:B------:R-:W-:Y:S02]  /*2360*/  FADD.FTZ R151, R212, R190 ;  /* 0x000000bed4977221 */ /* 0x000fe40000010000 */
[----:B------:R-:W-:Y:S02]  /*2370*/  FFMA.FTZ R150, R171, R190, R150 ;  /* 0x000000beab967223 */ /* 0x000fe40000010096 */
[----:B------:R-:W-:Y:S02]  /*2380*/  FADD.FTZ R151, R151, R174 ;  /* 0x000000ae97977221 */ /* 0x000fe40000010000 */
[----:B------:R-:W-:Y:S01]  /*2390*/  FFMA.FTZ R150, R172, R174, R150 ;  /* 0x000000aeac967223 */ /* 0x000fe20000010096 */
[----:B------:R-:W-:Y:S01]  /*23a0*/  FMUL.FTZ R212, R97, R214 ;  /* 0x000000d661d47220 */ /* 0x000fe20000410000 */
[----:B----4-:R-:W-:Y:S01]  /*23b0*/  FADD.FTZ R216, R214, R216 ;  /* 0x000000d8d6d87221 */ /* 0x010fe20000010000 */
[----:B------:R-:W-:Y:S01]  /*23c0*/  FADD.FTZ R151, R151, R192 ;  /* 0x000000c097977221 */ /* 0x000fe20000010000 */
[----:B------:R-:W-:Y:S01]  /*23d0*/  FFMA.FTZ R150, R152, R192, R150 ;  /* 0x000000c098967223 */ /* 0x000fe20000010096 */
[----:B------:R-:W-:Y:S01]  /*23e0*/  FADD.FTZ R213, R215, R213 ;  /* 0x000000d5d7d57221 */ /* 0x000fe20000010000 */
[----:B------:R-:W-:Y:S01]  /*23f0*/  STL [R1+0x3c], R217 ;  /* 0x00003cd901007387 */ /* 0x000fe20000100800 */
[----:B------:R-:W-:Y:S01]  /*2400*/  FADD.FTZ R151, R151, R212 ;  /* 0x000000d497977221 */ /* 0x000fe20000010000 */
[----:B------:R-:W-:-:S02]  /*2410*/  FFMA.FTZ R150, R153, R212, R150 ;  /* 0x000000d499967223 */ /* 0x000fc40000010096 */
[----:B------:R-:W-:Y:S01]  /*2420*/  STL [R1+0x44], R226 ;  /* 0x000044e201007387 */ /* 0x000fe20000100800 */
[----:B------:R-:W-:-:S03]  /*2430*/  FADD.FTZ R151, R151, R154 ;  /* 0x0000009a97977221 */ /* 0x000fc60000010000 */
[----:B------:R-:W-:Y:S01]  /*2440*/  STL [R1+0x4c], R216 ;  /* 0x00004cd801007387 */ /* 0x000fe20000100800 */
[----:B------:R-:W-:-:S03]  /*2450*/  FFMA.FTZ R150, R191, R154, R150 ;  /* 0x0000009abf967223 */ /* 0x000fc60000010096 */
[----:B------:R0:W-:Y:S01]  /*2460*/  STL [R1+0x54], R213 ;  /* 0x000054d501007387 */ /* 0x0001e20000100800 */
[----:B------:R-:W-:Y:S01]  /*2470*/  FMUL.FTZ R214, R101, R219 ;  /* 0x000000db65d67220 */ /* 0x000fe20000410000 */
[----:B0-----:R-:W-:-:S04]  /*2480*/  FMUL.FTZ R213, R99, R215 ;  /* 0x000000d763d57220 */ /* 0x001fc80000410000 */
        /* <DEDUP_REMOVED lines=43> */
.L_x_7672:
[----:B------:R-:W-:Y:S01]  /*2740*/  ISETP.NE.U32.AND P2, PT, RZ, UR10, PT ;  /* 0x0000000aff007c0c */ /* 0x000fe2000bf45070 */
[----:B------:R-:W-:Y:S01]  /*2750*/  FADD.FTZ R219, R150, R219 ;  /* 0x000000db96db7221 */ /* 0x000fe20000010000 */
[----:B------:R-:W-:Y:S01]  /*2760*/  ISETP.NE.U32.AND P1, PT, R188, RZ, PT ;  /* 0x000000ffbc00720c */ /* 0x000fe20003f25070 */
[----:B0-----:R-:W-:Y:S01]  /*2770*/  FADD.FTZ R220, R151, R220 ;  /* 0x000000dc97dc7221 */ /* 0x001fe20000010000 */
[----:B------:R-:W-:Y:S02]  /*2780*/  ISETP.NE.AND.EX P2, PT, RZ, UR11, PT, P2 ;  /* 0x0000000bff007c0c */ /* 0x000fe4000bf45320 */
[----:B------:R-:W-:Y:S01]  /*2790*/  ISETP.NE.AND.EX P1, PT, R189, RZ, PT, P1 ;  /* 0x000000ffbd00720c */ /* 0x000fe20003f25310 */
[----:B------:R-:W-:Y:S01]  /*27a0*/  FMUL.FTZ R189, R219, UR9 ;  /* 0x00000009dbbd7c20 */ /* 0x000fe20008410000 */
[----:B------:R-:W-:Y:S01]  /*27b0*/  FMUL.FTZ R188, R220, UR9 ;  /* 0x00000009dcbc7c20 */ /* 0x000fe20008410000 */
[----:B------:R-:W-:Y:S02]  /*27c0*/  ISETP.NE.U32.AND P3, PT, RZ, UR10, PT ;  /* 0x0000000aff007c0c */ /* 0x000fe4000bf65070 */
[----:B-----5:R-:W-:-:S02]  /*27d0*/  LOP3.LUT P5, RZ, R142, 0xff00, RZ, 0xc0, !PT ;  /* 0x0000ff008eff7812 */ /* 0x020fc400078ac0ff */
[----:B------:R-:W-:Y:S02]  /*27e0*/  FSEL R189, R189, RZ, !P4 ;  /* 0x000000ffbdbd7208 */ /* 0x000fe40006000000 */
[----:B------:R-:W-:Y:S02]  /*27f0*/  ISETP.NE.AND.EX P3, PT, RZ, UR11, PT, P3 ;  /* 0x0000000bff007c0c */ /* 0x000fe4000bf65330 */
[----:B-1----:R-:W0:Y:S01]  /*2800*/  @P2 LDC.64 R150, c[0x0][0x308] ;  /* 0x0000c200ff962b82 */ /* 0x002e220000000a00 */
[-CC-:B------:R-:W-:Y:S01]  /*2810*/  FFMA.FTZ R0, R0, R188.reuse, R189.reuse ;  /* 0x000000bc00007223 */ /* 0x180fe200000100bd */
[-CC-:B------:R-:W-:Y:S01]  /*2820*/  FFMA.FTZ R117, R117, R188.reuse, R189.reuse ;  /* 0x000000bc75757223 */ /* 0x180fe200000100bd */
[-CC-:B------:R-:W-:Y:S01]  /*2830*/  FFMA.FTZ R119, R119, R188.reuse, R189.reuse ;  /* 0x000000bc77777223 */ /* 0x180fe200000100bd */
[-CC-:B------:R-:W-:Y:S01]  /*2840*/  FFMA.FTZ R124, R124, R188.reuse, R189.reuse ;  /* 0x000000bc7c7c7223 */ /* 0x180fe200000100bd */
[----:B------:R-:W-:Y:S01]  /*2850*/  FADD.FTZ R120, R120, -R0 ;  /* 0x8000000078787221 */ /* 0x000fe20000010000 */
[-C--:B------:R-:W-:Y:S01]  /*2860*/  FFMA.FTZ R0, R118, R188.reuse, R189 ;  /* 0x000000bc76007223 */ /* 0x080fe200000100bd */
[----:B------:R-:W-:Y:S01]  /*2870*/  FADD.FTZ R166, R166, -R117 ;  /* 0x80000075a6a67221 */ /* 0x000fe20000010000 */
[----:B------:R-:W-:Y:S01]  /*2880*/  FADD.FTZ R116, R116, -R119 ;  /* 0x8000007774747221 */ /* 0x000fe20000010000 */
[----:B------:R-:W-:Y:S01]  /*2890*/  FFMA.FTZ R125, R125, R188, R189 ;  /* 0x000000bc7d7d7223 */ /* 0x000fe200000100bd */
[----:B------:R-:W-:Y:S01]  /*28a0*/  FADD.FTZ R0, R121, -R0 ;  /* 0x8000000079007221 */ /* 0x000fe20000010000 */
[C---:B------:R-:W-:Y:S01]  /*28b0*/  FMUL.FTZ R121, R187.reuse, R120 ;  /* 0x00000078bb797220 */ /* 0x040fe20000410000 */
[C---:B------:R-:W-:Y:S01]  /*28c0*/  FMUL.FTZ R166, R187.reuse, R166 ;  /* 0x000000a6bba67220 */ /* 0x040fe20000410000 */
[----:B------:R-:W-:Y:S01]  /*28d0*/  FADD.FTZ R124, R122, -R124 ;  /* 0x8000007c7a7c7221 */ /* 0x000fe20000010000 */
[C---:B------:R-:W-:Y:S01]  /*28e0*/  FMUL.FTZ R120, R187.reuse, R0 ;  /* 0x00000000bb787220 */ /* 0x040fe20000410000 */
[----:B------:R-:W-:Y:S01]  /*28f0*/  FMUL.FTZ R0, R187, R116 ;  /* 0x00000074bb007220 */ /* 0x000fe20000410000 */
[----:B------:R-:W-:Y:S01]  /*2900*/  @P1 FADD.FTZ R121, R64, R121 ;  /* 0x0000007940791221 */ /* 0x000fe20000010000 */
[----:B------:R-:W-:Y:S01]  /*2910*/  @P1 FADD.FTZ R166, R65, R166 ;  /* 0x000000a641a61221 */ /* 0x000fe20000010000 */
[----:B------:R-:W-:Y:S01]  /*2920*/  @P1 FADD.FTZ R120, R66, R120 ;  /* 0x0000007842781221 */ /* 0x000fe20000010000 */
[----:B------:R-:W-:Y:S01]  /*2930*/  @P1 FADD.FTZ R0, R67, R0 ;  /* 0x0000000043001221 */ /* 0x000fe20000010000 */
[----:B------:R-:W-:Y:S01]  /*2940*/  FFMA.FTZ R128, R128, R188, R189 ;  /* 0x000000bc80807223 */ /* 0x000fe200000100bd */
[C---:B------:R-:W-:Y:S01]  /*2950*/  SEL R116, R121.reuse, R108, P3 ;  /* 0x0000006c79747207 */ /* 0x040fe20001800000 */
[----:B------:R-:W-:Y:S01]  /*2960*/  FMUL.FTZ R121, R121, R23 ;  /* 0x0000001779797220 */ /* 0x000fe20000410000 */
[----:B------:R-:W-:Y:S01]  /*2970*/  SEL R117, R166, R109, P3 ;  /* 0x0000006da6757207 */ /* 0x000fe20001800000 */
[----:B0-----:R-:W-:Y:S01]  /*2980*/  @P2 IMAD.WIDE.U32 R150, R186, 0x20, R150 ;  /* 0x00000020ba962825 */ /* 0x001fe200078e0096 */
[----:B------:R-:W-:-:S03]  /*2990*/  SEL R118, R120, R110, P3 ;  /* 0x0000006e78767207 */ /* 0x000fc60001800000 */
[----:B------:R-:W-:Y:S01]  /*29a0*/  FMUL.FTZ R121, R121, UR12 ;  /* 0x0000000c79797c20 */ /* 0x000fe20008410000 */
[----:B------:R-:W-:Y:S01]  /*29b0*/  SEL R119, R0, R111, P3 ;  /* 0x0000006f00777207 */ /* 0x000fe20001800000 */
[----:B------:R-:W-:Y:S01]  /*29c0*/  FMUL.FTZ R120, R120, R23 ;  /* 0x0000001778787220 */ /* 0x000fe20000410000 */
[----:B------:R-:W-:Y:S01]  /*29d0*/  FADD.FTZ R132, R132, -R128 ;  /* 0x8000008084847221 */ /* 0x000fe20000010000 */
[--C-:B------:R-:W-:Y:S01]  /*29e0*/  FFMA.FTZ R130, R130, R188, R189.reuse ;  /* 0x000000bc82827223 */ /* 0x100fe200000100bd */
[----:B------:R-:W-:Y:S01]  /*29f0*/  MOV R128, R140 ;  /* 0x0000008c00807202 */ /* 0x000fe20000000f00 */
[----:B------:R0:W-:Y:S01]  /*2a00*/  @P2 STG.E.128 desc[UR4][R150.64], R116 ;  /* 0x0000007496002986 */ /* 0x0001e2000c101d04 */
[----:B------:R-:W-:Y:S01]  /*2a10*/  FMUL.FTZ R120, R120, UR12 ;  /* 0x0000000c78787c20 */ /* 0x000fe20008410000 */
        /* <DEDUP_REMOVED lines=9> */
[----:B------:R-:W-:Y:S01]  /*2ab0*/  FMUL.FTZ R200, R187, R195 ;  /* 0x000000c3bbc87220 */ /* 0x000fe20000410000 */
[-CC-:B------:R-:W-:Y:S01]  /*2ac0*/  FFMA.FTZ R145, R145, R188.reuse, R189.reuse ;  /* 0x000000bc91917223 */ /* 0x180fe200000100bd */
[----:B------:R-:W-:Y:S01]  /*2ad0*/  FMUL.FTZ R201, R187, R205 ;  /* 0x000000cdbbc97220 */ /* 0x000fe20000410000 */
[----:B------:R-:W-:Y:S01]  /*2ae0*/  FFMA.FTZ R203, R203, R188, R189 ;  /* 0x000000bccbcb7223 */ /* 0x000fe200000100bd */
[----:B------:R-:W-:Y:S01]  /*2af0*/  @P1 FADD.FTZ R200, R54, R200 ;  /* 0x000000c836c81221 */ /* 0x000fe20000010000 */
[----:B------:R-:W-:Y:S01]  /*2b00*/  FADD.FTZ R209, R209, -R145 ;  /* 0x80000091d1d17221 */ /* 0x000fe20000010000 */
[----:B------:R-:W-:Y:S01]  /*2b10*/  @P1 FADD.FTZ R201, R55, R201 ;  /* 0x000000c937c91221 */ /* 0x000fe20000010000 */
[----:B0-----:R-:W-:Y:S01]  /*2b20*/  MOV R116, R142 ;  /* 0x0000008e00747202 */ /* 0x001fe20000000f00 */
[----:B------:R-:W-:Y:S01]  /*2b30*/  FADD.FTZ R117, R164, -R125 ;  /* 0x8000007da4757221 */ /* 0x000fe20000010000 */
[----:B------:R-:W-:Y:S01]  /*2b40*/  FMUL.FTZ R118, R166, R23 ;  /* 0x00000017a6767220 */ /* 0x000fe20000410000 */
[----:B------:R-:W-:Y:S01]  /*2b50*/  FFMA.FTZ R119, R165, R188, R189 ;  /* 0x000000bca5777223 */ /* 0x000fe200000100bd */
[----:B------:R-:W-:Y:S01]  /*2b60*/  LOP3.LUT P6, RZ, R116, 0xff, RZ, 0xc0, !PT ;  /* 0x000000ff74ff7812 */ /* 0x000fe200078cc0ff */
[C---:B------:R-:W-:Y:S01]  /*2b70*/  FMUL.FTZ R116, R187.reuse, R124 ;  /* 0x0000007cbb747220 */ /* 0x040fe20000410000 */
[----:B------:R-:W-:Y:S01]  /*2b80*/  FMUL.FTZ R117, R187, R117 ;  /* 0x00000075bb757220 */ /* 0x000fe20000410000 */
[----:B------:R-:W-:Y:S01]  /*2b90*/  FMUL.FTZ R118, R118, UR12 ;  /* 0x0000000c76767c20 */ /* 0x000fe20008410000 */
[----:B------:R-:W-:Y:S01]  /*2ba0*/  FSEL R125, R121, RZ, P6 ;  /* 0x000000ff797d7208 */ /* 0x000fe20003000000 */
[-C--:B------:R-:W-:Y:S01]  /*2bb0*/  FMUL.FTZ R121, R0, R23.reuse ;  /* 0x0000001700797220 */ /* 0x080fe20000410000 */
[----:B------:R-:W-:Y:S01]  /*2bc0*/  LOP3.LUT P6, RZ, R142, 0xff0000, RZ, 0xc0, !PT ;  /* 0x00ff00008eff7812 */ /* 0x000fe200078cc0ff */
[----:B------:R-:W-:Y:S01]  /*2bd0*/  @P1 FADD.FTZ R116, R60, R116 ;  /* 0x000000743c741221 */ /* 0x000fe20000010000 */
[----:B------:R-:W-:Y:S01]  /*2be0*/  @P1 FADD.FTZ R117, R61, R117 ;  /* 0x000000753d751221 */ /* 0x000fe20000010000 */
[----:B------:R-:W-:Y:S01]  /*2bf0*/  FSEL R124, R118, RZ, P5 ;  /* 0x000000ff767c7208 */ /* 0x000fe20002800000 */
[----:B------:R-:W-:Y:S01]  /*2c00*/  FMUL.FTZ R121, R121, UR12 ;  /* 0x0000000c79797c20 */ /* 0x000fe20008410000 */
[----:B------:R-:W-:Y:S01]  /*2c10*/  FSEL R122, R120, RZ, P6 ;  /* 0x000000ff787a7208 */ /* 0x000fe20003000000 */
[-C--:B------:R-:W-:Y:S01]  /*2c20*/  FMUL.FTZ R120, R116, R23.reuse ;  /* 0x0000001774787220 */ /* 0x080fe20000410000 */
[----:B------:R-:W-:Y:S01]  /*2c30*/  LOP3.LUT P5, RZ, R142, 0xff000000, RZ, 0xc0, !PT ;  /* 0xff0000008eff7812 */ /* 0x000fe200078ac0ff */
[----:B------:R-:W-:Y:S01]  /*2c40*/  FMUL.FTZ R0, R117, R23 ;  /* 0x0000001775007220 */ /* 0x000fe20000410000 */
[----:B------:R-:W-:Y:S01]  /*2c50*/  FFMA.FTZ R118, R126, R188, R189 ;  /* 0x000000bc7e767223 */ /* 0x000fe200000100bd */
[----:B------:R-:W-:Y:S01]  /*2c60*/  FMUL.FTZ R120, R120, UR12 ;  /* 0x0000000c78787c20 */ /* 0x000fe20008410000 */
[----:B------:R-:W-:Y:S01]  /*2c70*/  FSEL R121, R121, RZ, P5 ;  /* 0x000000ff79797208 */ /* 0x000fe20002800000 */
[----:B------:R-:W-:Y:S01]  /*2c80*/  FMUL.FTZ R0, R0, UR12 ;  /* 0x0000000c00007c20 */ /* 0x000fe20008410000 */
[----:B------:R-:W-:Y:S01]  /*2c90*/  FADD.FTZ R118, R123, -R118 ;  /* 0x800000767b767221 */ /* 0x000fe20000010000 */
[----:B------:R-:W-:Y:S01]  /*2ca0*/  LOP3.LUT P6, RZ, R143, 0xff, RZ, 0xc0, !PT ;  /* 0x000000ff8fff7812 */ /* 0x000fe200078cc0ff */
[----:B------:R-:W-:Y:S01]  /*2cb0*/  FADD.FTZ R119, R127, -R119 ;  /* 0x800000777f777221 */ /* 0x000fe20000010000 */
[----:B------:R-:W-:Y:S01]  /*2cc0*/  LOP3.LUT P5, RZ, R143, 0xff00, RZ, 0xc0, !PT ;  /* 0x0000ff008fff7812 */ /* 0x000fe200078ac0ff */
[C---:B------:R-:W-:Y:S01]  /*2cd0*/  FMUL.FTZ R118, R187.reuse, R118 ;  /* 0x00000076bb767220 */ /* 0x040fe20000410000 */
[----:B------:R-:W-:Y:S01]  /*2ce0*/  FSEL R120, R120, RZ, P6 ;  /* 0x000000ff78787208 */ /* 0x000fe20003000000 */
[----:B------:R-:W-:Y:S01]  /*2cf0*/  FMUL.FTZ R119, R187, R119 ;  /* 0x00000077bb777220 */ /* 0x000fe20000410000 */
[----:B------:R-:W-:Y:S01]  /*2d00*/  FSEL R0, R0, RZ, P5 ;  /* 0x000000ff00007208 */ /* 0x000fe20002800000 */
[----:B------:R-:W-:Y:S01]  /*2d10*/  @P1 FADD.FTZ R118, R62, R118 ;  /* 0x000000763e761221 */ /* 0x000fe20000010000 */
[----:B------:R-:W-:Y:S01]  /*2d20*/  LOP3.LUT P6, RZ, R143, 0xff0000, RZ, 0xc0, !PT ;  /* 0x00ff00008fff7812 */ /* 0x000fe200078cc0ff */
[----:B------:R-:W-:Y:S01]  /*2d30*/  FMUL.FTZ R164, R187, R132 ;  /* 0x00000084bba47220 */ /* 0x000fe20000410000 */
[----:B------:R-:W-:Y:S01]  /*2d40*/  LOP3.LUT P5, RZ, R143, 0xff000000, RZ, 0xc0, !PT ;  /* 0xff0000008fff7812 */ /* 0x000fe200078ac0ff */
[-CC-:B------:R-:W-:Y:S01]  /*2d50*/  FFMA.FTZ R143, R129, R188.reuse, R189.reuse ;  /* 0x000000bc818f7223 */ /* 0x180fe200000100bd */
[-C--:B------:R-:W-:Y:S01]  /*2d60*/  FFMA.FTZ R123, R131, R188.reuse, R189 ;  /* 0x000000bc837b7223 */ /* 0x080fe200000100bd */
[----:B------:R-:W-:Y:S01]  /*2d70*/  FMUL.FTZ R165, R118, R23 ;  /* 0x0000001776a57220 */ /* 0x000fe20000410000 */
[----:B------:R-:W-:Y:S01]  /*2d80*/  @P1 FADD.FTZ R119, R63, R119 ;  /* 0x000000773f771221 */ /* 0x000fe20000010000 */
[----:B------:R-:W-:Y:S01]  /*2d90*/  FADD.FTZ R143, R222, -R143 ;  /* 0x8000008fde8f7221 */ /* 0x000fe20000010000 */
[----:B------:R-:W-:Y:S01]  /*2da0*/  @P1 FADD.FTZ R164, R56, R164 ;  /* 0x000000a438a41221 */ /* 0x000fe20000010000 */
[----:B------:R-:W-:Y:S01]  /*2db0*/  FMUL.FTZ R142, R187, R133 ;  /* 0x00000085bb8e7220 */ /* 0x000fe20000410000 */
[----:B------:R-:W-:Y:S01]  /*2dc0*/  FADD.FTZ R123, R223, -R123 ;  /* 0x8000007bdf7b7221 */ /* 0x000fe20000010000 */
[----:B------:R-:W-:Y:S01]  /*2dd0*/  FMUL.FTZ R143, R187, R143 ;  /* 0x0000008fbb8f7220 */ /* 0x000fe20000410000 */
[----:B------:R-:W-:Y:S01]  /*2de0*/  FMUL.FTZ R165, R165, UR12 ;  /* 0x0000000ca5a57c20 */ /* 0x000fe20008410000 */
[-CC-:B------:R-:W-:Y:S01]  /*2df0*/  FFMA.FTZ R127, R196, R188.reuse, R189.reuse ;  /* 0x000000bcc47f7223 */ /* 0x180fe200000100bd */
[----:B------:R-:W-:Y:S01]  /*2e00*/  FFMA.FTZ R126, R197, R188, R189 ;  /* 0x000000bcc57e7223 */ /* 0x000fe200000100bd */
[-C--:B------:R-:W-:Y:S01]  /*2e10*/  FMUL.FTZ R166, R119, R23.reuse ;  /* 0x0000001777a67220 */ /* 0x080fe20000410000 */
[----:B------:R-:W-:Y:S01]  /*2e20*/  FMUL.FTZ R132, R164, R23 ;  /* 0x00000017a4847220 */ /* 0x000fe20000410000 */
[----:B------:R-:W-:Y:S01]  /*2e30*/  @P1 FADD.FTZ R143, R57, R143 ;  /* 0x0000008f398f1221 */ /* 0x000fe20000010000 */
[----:B------:R-:W-:Y:S01]  /*2e40*/  @P1 FADD.FTZ R142, R58, R142 ;  /* 0x0000008e3a8e1221 */ /* 0x000fe20000010000 */
[----:B------:R-:W-:Y:S01]  /*2e50*/  FMUL.FTZ R123, R187, R123 ;  /* 0x0000007bbb7b7220 */ /* 0x000fe20000410000 */
[----:B------:R-:W-:Y:S01]  /*2e60*/  FADD.FTZ R127, R194, -R127 ;  /* 0x8000007fc27f7221 */ /* 0x000fe20000010000 */
[----:B------:R-:W-:Y:S01]  /*2e70*/  FADD.FTZ R126, R225, -R126 ;  /* 0x8000007ee17e7221 */ /* 0x000fe20000010000 */
[----:B------:R-:W-:Y:S01]  /*2e80*/  FSEL R165, R165, RZ, P6 ;  /* 0x000000ffa5a57208 */ /* 0x000fe20003000000 */
[----:B------:R-:W-:Y:S01]  /*2e90*/  FMUL.FTZ R166, R166, UR12 ;  /* 0x0000000ca6a67c20 */ /* 0x000fe20008410000 */
[----:B------:R-:W-:Y:S01]  /*2ea0*/  LOP3.LUT P6, RZ, R128, 0xff, RZ, 0xc0, !PT ;  /* 0x000000ff80ff7812 */ /* 0x000fe200078cc0ff */
[----:B------:R-:W-:Y:S01]  /*2eb0*/  FMUL.FTZ R132, R132, UR12 ;  /* 0x0000000c84847c20 */ /* 0x000fe20008410000 */
[-C--:B------:R-:W-:Y:S01]  /*2ec0*/  FMUL.FTZ R131, R143, R23.reuse ;  /* 0x000000178f837220 */ /* 0x080fe20000410000 */
[----:B------:R-:W-:Y:S01]  /*2ed0*/  FMUL.FTZ R128, R142, R23 ;  /* 0x000000178e807220 */ /* 0x000fe20000410000 */
[----:B------:R-:W-:Y:S01]  /*2ee0*/  @P1 FADD.FTZ R123, R59, R123 ;  /* 0x0000007b3b7b1221 */ /* 0x000fe20000010000 */
[C---:B------:R-:W-:Y:S01]  /*2ef0*/  FMUL.FTZ R127, R187.reuse, R127 ;  /* 0x0000007fbb7f7220 */ /* 0x040fe20000410000 */
[----:B------:R-:W-:Y:S01]  /*2f00*/  FMUL.FTZ R126, R187, R126 ;  /* 0x0000007ebb7e7220 */ /* 0x000fe20000410000 */
[----:B------:R-:W-:Y:S01]  /*2f10*/  FSEL R166, R166, RZ, P5 ;  /* 0x000000ffa6a67208 */ /* 0x000fe20002800000 */
[----:B------:R-:W-:Y:S01]  /*2f20*/  FMUL.FTZ R131, R131, UR12 ;  /* 0x0000000c83837c20 */ /* 0x000fe20008410000 */
[----:B------:R-:W-:Y:S01]  /*2f30*/  FSEL R132, R132, RZ, P6 ;  /* 0x000000ff84847208 */ /* 0x000fe20003000000 */
[----:B------:R-:W-:Y:S01]  /*2f40*/  FMUL.FTZ R128, R128, UR12 ;  /* 0x0000000c80807c20 */ /* 0x000fe20008410000 */
[C---:B------:R-:W-:Y:S01]  /*2f50*/  LOP3.LUT P5, RZ, R140.reuse, 0xff00, RZ, 0xc0, !PT ;  /* 0x0000ff008cff7812 */ /* 0x040fe200078ac0ff */
        /* <DEDUP_REMOVED lines=9> */
[-C--:B------:R-:W-:Y:S01]  /*2ff0*/  FMUL.FTZ R128, R126, R23.reuse ;  /* 0x000000177e807220 */ /* 0x080fe20000410000 */
[----:B------:R-:W-:Y:S01]  /*3000*/  FFMA.FTZ R140, R202, R188, R189 ;  /* 0x000000bcca8c7223 */ /* 0x000fe200000100bd */
[----:B------:R-:W-:Y:S01]  /*3010*/  FMUL.FTZ R129, R129, UR12 ;  /* 0x0000000c81817c20 */ /* 0x000fe20008410000 */
[----:B------:R-:W-:Y:S01]  /*3020*/  FSEL R130, R130, RZ, P5 ;  /* 0x000000ff82827208 */ /* 0x000fe20002800000 */
[----:B------:R-:W-:Y:S01]  /*3030*/  FMUL.FTZ R128, R128, UR12 ;  /* 0x0000000c80807c20 */ /* 0x000fe20008410000 */
[C---:B------:R-:W-:Y:S01]  /*3040*/  LOP3.LUT P6, RZ, R141.reuse, 0xff, RZ, 0xc0, !PT ;  /* 0x000000ff8dff7812 */ /* 0x040fe200078cc0ff */
[----:B------:R-:W-:Y:S01]  /*3050*/  FMUL.FTZ R199, R200, R23 ;  /* 0x00000017c8c77220 */ /* 0x000fe20000410000 */
[----:B------:R-:W-:Y:S01]  /*3060*/  LOP3.LUT P5, RZ, R141, 0xff00, RZ, 0xc0, !PT ;  /* 0x0000ff008dff7812 */ /* 0x000fe200078ac0ff */
[----:B------:R-:W-:Y:S01]  /*3070*/  FADD.FTZ R140, R167, -R140 ;  /* 0x8000008ca78c7221 */ /* 0x000fe20000010000 */
[C---:B------:R-:W-:Y:S01]  /*3080*/  FMUL.FTZ R167, R187.reuse, R168 ;  /* 0x000000a8bba77220 */ /* 0x040fe20000410000 */
[----:B------:R-:W-:Y:S01]  /*3090*/  FMUL.FTZ R145, R187, R207 ;  /* 0x000000cfbb917220 */ /* 0x000fe20000410000 */
[----:B------:R-:W-:Y:S01]  /*30a0*/  FSEL R129, R129, RZ, P6 ;  /* 0x000000ff81817208 */ /* 0x000fe20003000000 */
[----:B------:R-:W-:Y:S01]  /*30b0*/  FMUL.FTZ R199, R199, UR12 ;  /* 0x0000000cc7c77c20 */ /* 0x000fe20008410000 */
[----:B------:R-:W-:Y:S01]  /*30c0*/  FSEL R128, R128, RZ, P5 ;  /* 0x000000ff80807208 */ /* 0x000fe20002800000 */
[-C--:B------:R-:W-:Y:S01]  /*30d0*/  FMUL.FTZ R198, R201, R23.reuse ;  /* 0x00000017c9c67220 */ /* 0x080fe20000410000 */
[C---:B------:R-:W-:Y:S01]  /*30e0*/  LOP3.LUT P6, RZ, R141.reuse, 0xff0000, RZ, 0xc0, !PT ;  /* 0x00ff00008dff7812 */ /* 0x040fe200078cc0ff */
[----:B------:R-:W-:Y:S01]  /*30f0*/  @P1 FADD.FTZ R167, R48, R167 ;  /* 0x000000a730a71221 */ /* 0x000fe20000010000 */
[----:B------:R-:W-:Y:S01]  /*3100*/  LOP3.LUT P5, RZ, R141, 0xff000000, RZ, 0xc0, !PT ;  /* 0xff0000008dff7812 */ /* 0x000fe200078ac0ff */
[----:B------:R-:W-:Y:S01]  /*3110*/  FFMA.FTZ R141, R144, R188, R189 ;  /* 0x000000bc908d7223 */ /* 0x000fe200000100bd */
[----:B------:R-:W-:Y:S01]  /*3120*/  MOV R144, R138 ;  /* 0x0000008a00907202 */ /* 0x000fe20000000f00 */
[----:B------:R-:W-:Y:S01]  /*3130*/  @P1 FADD.FTZ R145, R49, R145 ;  /* 0x0000009131911221 */ /* 0x000fe20000010000 */
[----:B------:R-:W-:Y:S01]  /*3140*/  FSEL R199, R199, RZ, P6 ;  /* 0x000000ffc7c77208 */ /* 0x000fe20003000000 */
[----:B------:R-:W-:Y:S01]  /*3150*/  FMUL.FTZ R198, R198, UR12 ;  /* 0x0000000cc6c67c20 */ /* 0x000fe20008410000 */
[----:B------:R-:W-:Y:S01]  /*3160*/  LOP3.LUT P6, RZ, R144, 0xff, RZ, 0xc0, !PT ;  /* 0x000000ff90ff7812 */ /* 0x000fe200078cc0ff */
[-C--:B------:R-:W-:Y:S01]  /*3170*/  FMUL.FTZ R197, R167, R23.reuse ;  /* 0x00000017a7c57220 */ /* 0x080fe20000410000 */
[-C--:B------:R-:W-:Y:S01]  /*3180*/  FMUL.FTZ R196, R145, R23.reuse ;  /* 0x0000001791c47220 */ /* 0x080fe20000410000 */
[----:B------:R-:W-:Y:S01]  /*3190*/  FMUL.FTZ R144, R187, R140 ;  /* 0x0000008cbb907220 */ /* 0x000fe20000410000 */
[----:B------:R-:W-:Y:S01]  /*31a0*/  FADD.FTZ R206, R206, -R203 ;  /* 0x800000cbcece7221 */ /* 0x000fe20000010000 */
[----:B------:R-:W-:Y:S01]  /*31b0*/  FMUL.FTZ R197, R197, UR12 ;  /* 0x0000000cc5c57c20 */ /* 0x000fe20008410000 */
[----:B------:R-:W-:Y:S01]  /*31c0*/  FSEL R198, R198, RZ, P5 ;  /* 0x000000ffc6c67208 */ /* 0x000fe20002800000 */
[----:B------:R-:W-:Y:S01]  /*31d0*/  FMUL.FTZ R196, R196, UR12 ;  /* 0x0000000cc4c47c20 */ /* 0x000fe20008410000 */
[----:B------:R-:W-:Y:S01]  /*31e0*/  LOP3.LUT P5, RZ, R138, 0xff00, RZ, 0xc0, !PT ;  /* 0x0000ff008aff7812 */ /* 0x000fe200078ac0ff */
[----:B------:R-:W-:Y:S01]  /*31f0*/  @P1 FADD.FTZ R144, R50, R144 ;  /* 0x0000009032901221 */ /* 0x000fe20000010000 */
[----:B------:R-:W-:Y:S01]  /*3200*/  FMUL.FTZ R140, R187, R206 ;  /* 0x000000cebb8c7220 */ /* 0x000fe20000410000 */
[----:B------:R-:W-:Y:S01]  /*3210*/  FADD.FTZ R141, R170, -R141 ;  /* 0x8000008daa8d7221 */ /* 0x000fe20000010000 */
[----:B------:R-:W-:Y:S01]  /*3220*/  FSEL R197, R197, RZ, P6 ;  /* 0x000000ffc5c57208 */ /* 0x000fe20003000000 */
[----:B------:R-:W-:Y:S01]  /*3230*/  FMUL.FTZ R168, R144, R23 ;  /* 0x0000001790a87220 */ /* 0x000fe20000410000 */
[----:B------:R-:W-:Y:S01]  /*3240*/  FSEL R196, R196, RZ, P5 ;  /* 0x000000ffc4c47208 */ /* 0x000fe20002800000 */
[----:B------:R-:W-:Y:S01]  /*3250*/  @P1 FADD.FTZ R140, R51, R140 ;  /* 0x0000008c338c1221 */ /* 0x000fe20000010000 */
[C---:B------:R-:W-:Y:S01]  /*3260*/  LOP3.LUT P6, RZ, R138.reuse, 0xff0000, RZ, 0xc0, !PT ;  /* 0x00ff00008aff7812 */ /* 0x040fe200078cc0ff */
[C---:B------:R-:W-:Y:S01]  /*3270*/  FMUL.FTZ R141, R187.reuse, R141 ;  /* 0x0000008dbb8d7220 */ /* 0x040fe20000410000 */
[----:B------:R-:W-:Y:S01]  /*3280*/  LOP3.LUT P5, RZ, R138, 0xff000000, RZ, 0xc0, !PT ;  /* 0xff0000008aff7812 */ /* 0x000fe200078ac0ff */
[----:B------:R-:W-:Y:S01]  /*3290*/  FMUL.FTZ R138, R187, R209 ;  /* 0x000000d1bb8a7220 */ /* 0x000fe20000410000 */
[----:B------:R-:W-:Y:S01]  /*32a0*/  FMUL.FTZ R168, R168, UR12 ;  /* 0x0000000ca8a87c20 */ /* 0x000fe20008410000 */
[-C--:B------:R-:W-:Y:S01]  /*32b0*/  FMUL.FTZ R194, R140, R23.reuse ;  /* 0x000000178cc27220 */ /* 0x080fe20000410000 */
[----:B------:R-:W-:Y:S01]  /*32c0*/  @P1 FADD.FTZ R141, R44, R141 ;  /* 0x0000008d2c8d1221 */ /* 0x000fe20000010000 */
[----:B------:R-:W-:Y:S01]  /*32d0*/  @P1 FADD.FTZ R138, R45, R138 ;  /* 0x0000008a2d8a1221 */ /* 0x000fe20000010000 */
[-CC-:B------:R-:W-:Y:S01]  /*32e0*/  FFMA.FTZ R146, R146, R188.reuse, R189.reuse ;  /* 0x000000bc92927223 */ /* 0x180fe200000100bd */
[----:B------:R-:W-:Y:S01]  /*32f0*/  FMUL.FTZ R194, R194, UR12 ;  /* 0x0000000cc2c27c20 */ /* 0x000fe20008410000 */
[----:B------:R-:W-:Y:S01]  /*3300*/  FSEL R195, R168, RZ, P6 ;  /* 0x000000ffa8c37208 */ /* 0x000fe20003000000 */
[-C--:B------:R-:W-:Y:S01]  /*3310*/  FMUL.FTZ R170, R141, R23.reuse ;  /* 0x000000178daa7220 */ /* 0x080fe20000410000 */
[----:B------:R-:W-:Y:S01]  /*3320*/  FMUL.FTZ R168, R138, R23 ;  /* 0x000000178aa87220 */ /* 0x000fe20000410000 */
[----:B------:R-:W-:Y:S01]  /*3330*/  LOP3.LUT P6, RZ, R139, 0xff, RZ, 0xc0, !PT ;  /* 0x000000ff8bff7812 */ /* 0x000fe200078cc0ff */
[----:B------:R-:W-:Y:S01]  /*3340*/  FADD.FTZ R169, R169, -R146 ;  /* 0x80000092a9a97221 */ /* 0x000fe20000010000 */
[----:B------:R-:W-:Y:S01]  /*3350*/  FMUL.FTZ R170, R170, UR12 ;  /* 0x0000000caaaa7c20 */ /* 0x000fe20008410000 */
[----:B------:R-:W-:Y:S01]  /*3360*/  FMUL.FTZ R168, R168, UR12 ;  /* 0x0000000ca8a87c20 */ /* 0x000fe20008410000 */
[----:B------:R-:W-:Y:S01]  /*3370*/  FSEL R194, R194, RZ, P5 ;  /* 0x000000ffc2c27208 */ /* 0x000fe20002800000 */
[-CC-:B------:R-:W-:Y:S01]  /*3380*/  FFMA.FTZ R202, R147, R188.reuse, R189.reuse ;  /* 0x000000bc93ca7223 */ /* 0x180fe200000100bd */
[----:B------:R-:W-:Y:S01]  /*3390*/  LOP3.LUT P5, RZ, R139, 0xff00, RZ, 0xc0, !PT ;  /* 0x0000ff008bff7812 */ /* 0x000fe200078ac0ff */
[-CC-:B------:R-:W-:Y:S01]  /*33a0*/  FFMA.FTZ R148, R148, R188.reuse, R189.reuse ;  /* 0x000000bc94947223 */ /* 0x180fe200000100bd */
[----:B------:R-:W-:Y:S01]  /*33b0*/  FSEL R170, R170, RZ, P6 ;  /* 0x000000ffaaaa7208 */ /* 0x000fe20003000000 */
[----:B------:R-:W-:Y:S01]  /*33c0*/  FADD.FTZ R202, R208, -R202 ;  /* 0x800000cad0ca7221 */ /* 0x000fe20000010000 */
[----:B------:R-:W-:Y:S01]  /*33d0*/  FSEL R168, R168, RZ, P5 ;  /* 0x000000ffa8a87208 */ /* 0x000fe20002800000 */
[-CC-:B------:R-:W-:Y:S01]  /*33e0*/  FFMA.FTZ R149, R149, R188.reuse, R189.reuse ;  /* 0x000000bc95957223 */ /* 0x180fe200000100bd */
[C---:B------:R-:W-:Y:S01]  /*33f0*/  LOP3.LUT P6, RZ, R139.reuse, 0xff0000, RZ, 0xc0, !PT ;  /* 0x00ff00008bff7812 */ /* 0x040fe200078cc0ff */
[-CC-:B------:R-:W-:Y:S01]  /*3400*/  FFMA.FTZ R172, R172, R188.reuse, R189.reuse ;  /* 0x000000bcacac7223 */ /* 0x180fe200000100bd */
[----:B------:R-:W-:Y:S01]  /*3410*/  LOP3.LUT P5, RZ, R139, 0xff000000, RZ, 0xc0, !PT ;  /* 0xff0000008bff7812 */ /* 0x000fe200078ac0ff */
[-CC-:B------:R-:W-:Y:S01]  /*3420*/  FFMA.FTZ R139, R171, R188.reuse, R189.reuse ;  /* 0x000000bcab8b7223 */ /* 0x180fe200000100bd */
[----:B------:R-:W-:Y:S01]  /*3430*/  FFMA.FTZ R147, R152, R188, R189 ;  /* 0x000000bc98937223 */ /* 0x000fe200000100bd */
[----:B------:R-:W-:Y:S01]  /*3440*/  FMUL.FTZ R202, R187, R202 ;  /* 0x000000cabbca7220 */ /* 0x000fe20000410000 */
[----:B------:R-:W-:Y:S01]  /*3450*/  FADD.FTZ R173, R173, -R148 ;  /* 0x80000094adad7221 */ /* 0x000fe20000010000 */
[----:B------:R-:W-:Y:S01]  /*3460*/  FADD.FTZ R139, R190, -R139 ;  /* 0x8000008bbe8b7221 */ /* 0x000fe20000010000 */
[----:B------:R-:W-:Y:S01]  /*3470*/  FMUL.FTZ R190, R187, R169 ;  /* 0x000000a9bbbe7220 */ /* 0x000fe20000410000 */
[----:B------:R-:W-:Y:S01]  /*3480*/  FADD.FTZ R211, R211, -R149 ;  /* 0x80000095d3d37221 */ /* 0x000fe20000010000 */
[----:B------:R-:W-:Y:S01]  /*3490*/  FADD.FTZ R172, R174, -R172 ;  /* 0x800000acaeac7221 */ /* 0x000fe20000010000 */
[----:B------:R-:W-:Y:S01]  /*34a0*/  FADD.FTZ R147, R192, -R147 ;  /* 0x80000093c0937221 */ /* 0x000fe20000010000 */
[----:B------:R-:W-:Y:S01]  /*34b0*/  @P1 FADD.FTZ R190, R46, R190 ;  /* 0x000000be2ebe1221 */ /* 0x000fe20000010000 */
[----:B------:R-:W-:Y:S01]  /*34c0*/  @P1 FADD.FTZ R202, R47, R202 ;  /* 0x000000ca2fca1221 */ /* 0x000fe20000010000 */
[C---:B------:R-:W-:Y:S01]  /*34d0*/  FMUL.FTZ R192, R187.reuse, R173 ;  /* 0x000000adbbc07220 */ /* 0x040fe20000410000 */
[----:B------:R-:W-:Y:S01]  /*34e0*/  FMUL.FTZ R174, R187, R211 ;  /* 0x000000d3bbae7220 */ /* 0x000fe20000410000 */
[-C--:B------:R-:W-:Y:S01]  /*34f0*/  FMUL.FTZ R205, R190, R23.reuse ;  /* 0x00000017becd7220 */ /* 0x080fe20000410000 */
[----:B------:R-:W-:Y:S01]  /*3500*/  MOV R146, R136 ;  /* 0x0000008800927202 */ /* 0x000fe20000000f00 */
[-C--:B------:R-:W-:Y:S01]  /*3510*/  FMUL.FTZ R203, R202, R23.reuse ;  /* 0x00000017cacb7220 */ /* 0x080fe20000410000 */
[----:B------:R-:W-:Y:S01]  /*3520*/  @P1 FADD.FTZ R192, R40, R192 ;  /* 0x000000c028c01221 */ /* 0x000fe20000010000 */
[----:B------:R-:W-:Y:S01]  /*3530*/  FMUL.FTZ R205, R205, UR12 ;  /* 0x0000000ccdcd7c20 */ /* 0x000fe20008410000 */
[----:B------:R-:W-:Y:S01]  /*3540*/  @P1 FADD.FTZ R174, R41, R174 ;  /* 0x000000ae29ae1221 */ /* 0x000fe20000010000 */
[----:B------:R-:W-:Y:S01]  /*3550*/  FMUL.FTZ R203, R203, UR12 ;  /* 0x0000000ccbcb7c20 */ /* 0x000fe20008410000 */
[----:B------:R-:W-:Y:S01]  /*3560*/  FMUL.FTZ R148, R192, R23 ;  /* 0x00000017c0947220 */ /* 0x000fe20000410000 */
[----:B------:R-:W-:Y:S01]  /*3570*/  FFMA.FTZ R153, R153, R188, R189 ;  /* 0x000000bc99997223 */ /* 0x000fe200000100bd */
[----:B------:R-:W-:Y:S01]  /*3580*/  FSEL R205, R205, RZ, P6 ;  /* 0x000000ffcdcd7208 */ /* 0x000fe20003000000 */
[----:B------:R-:W-:Y:S01]  /*3590*/  FMUL.FTZ R173, R187, R139 ;  /* 0x0000008bbbad7220 */ /* 0x000fe20000410000 */
[----:B------:R-:W-:Y:S01]  /*35a0*/  LOP3.LUT P6, RZ, R146, 0xff, RZ, 0xc0, !PT ;  /* 0x000000ff92ff7812 */ /* 0x000fe200078cc0ff */
[-C--:B------:R-:W-:Y:S01]  /*35b0*/  FMUL.FTZ R146, R174, R23.reuse ;  /* 0x00000017ae927220 */ /* 0x080fe20000410000 */
[----:B------:R-:W-:Y:S01]  /*35c0*/  FMUL.FTZ R148, R148, UR12 ;  /* 0x0000000c94947c20 */ /* 0x000fe20008410000 */
[----:B------:R-:W-:Y:S01]  /*35d0*/  FSEL R203, R203, RZ, P5 ;  /* 0x000000ffcbcb7208 */ /* 0x000fe20002800000 */
[----:B------:R-:W-:Y:S01]  /*35e0*/  FMUL.FTZ R172, R187, R172 ;  /* 0x000000acbbac7220 */ /* 0x000fe20000410000 */
[----:B------:R-:W-:Y:S01]  /*35f0*/  FMUL.FTZ R146, R146, UR12 ;  /* 0x0000000c92927c20 */ /* 0x000fe20008410000 */
[----:B------:R-:W-:Y:S01]  /*3600*/  LOP3.LUT P5, RZ, R136, 0xff00, RZ, 0xc0, !PT ;  /* 0x0000ff0088ff7812 */ /* 0x000fe200078ac0ff */
[----:B------:R-:W-:Y:S01]  /*3610*/  FADD.FTZ R212, R212, -R153 ;  /* 0x80000099d4d47221 */ /* 0x000fe20000010000 */
[----:B------:R-:W-:Y:S01]  /*3620*/  FSEL R139, R148, RZ, P6 ;  /* 0x000000ff948b7208 */ /* 0x000fe20003000000 */
[----:B------:R-:W-:Y:S01]  /*3630*/  @P1 FADD.FTZ R173, R42, R173 ;  /* 0x000000ad2aad1221 */ /* 0x000fe20000010000 */
[----:B------:R-:W-:Y:S01]  /*3640*/  FSEL R146, R146, RZ, P5 ;  /* 0x000000ff92927208 */ /* 0x000fe20002800000 */
[----:B------:R-:W-:Y:S01]  /*3650*/  @P1 FADD.FTZ R172, R43, R172 ;  /* 0x000000ac2bac1221 */ /* 0x000fe20000010000 */
[C---:B------:R-:W-:Y:S01]  /*3660*/  LOP3.LUT P6, RZ, R136.reuse, 0xff0000, RZ, 0xc0, !PT ;  /* 0x00ff000088ff7812 */ /* 0x040fe200078cc0ff */
[----:B------:R-:W-:Y:S01]  /*3670*/  FMUL.FTZ R148, R173, R23 ;  /* 0x00000017ad947220 */ /* 0x000fe20000410000 */
[----:B------:R-:W-:Y:S01]  /*3680*/  LOP3.LUT P5, RZ, R136, 0xff000000, RZ, 0xc0, !PT ;  /* 0xff00000088ff7812 */ /* 0x000fe200078ac0ff */
[C---:B------:R-:W-:Y:S01]  /*3690*/  FMUL.FTZ R136, R187.reuse, R147 ;  /* 0x00000093bb887220 */ /* 0x040fe20000410000 */
[----:B------:R-:W-:Y:S01]  /*36a0*/  FMUL.FTZ R147, R187, R212 ;  /* 0x000000d4bb937220 */ /* 0x000fe20000410000 */
[-C--:B------:R-:W-:Y:S01]  /*36b0*/  FMUL.FTZ R149, R172, R23.reuse ;  /* 0x00000017ac957220 */ /* 0x080fe20000410000 */
[----:B------:R-:W-:Y:S01]  /*36c0*/  FMUL.FTZ R148, R148, UR12 ;  /* 0x0000000c94947c20 */ /* 0x000fe20008410000 */
[----:B------:R-:W-:Y:S01]  /*36d0*/  @P1 FADD.FTZ R136, R36, R136 ;  /* 0x0000008824881221 */ /* 0x000fe20000010000 */
[----:B------:R-:W-:Y:S01]  /*36e0*/  @P1 FADD.FTZ R147, R37, R147 ;  /* 0x0000009325931221 */ /* 0x000fe20000010000 */
[----:B------:R-:W-:Y:S01]  /*36f0*/  FMUL.FTZ R149, R149, UR12 ;  /* 0x0000000c95957c20 */ /* 0x000fe20008410000 */
[-C--:B------:R-:W-:Y:S01]  /*3700*/  FFMA.FTZ R191, R191, R188.reuse, R189 ;  /* 0x000000bcbfbf7223 */ /* 0x080fe200000100bd */
[-C--:B------:R-:W-:Y:S01]  /*3710*/  FMUL.FTZ R169, R136, R23.reuse ;  /* 0x0000001788a97220 */ /* 0x080fe20000410000 */
[----:B------:R-:W-:Y:S01]  /*3720*/  FMUL.FTZ R171, R147, R23 ;  /* 0x0000001793ab7220 */ /* 0x000fe20000410000 */
[----:B------:R-:W-:Y:S01]  /*3730*/  FSEL R148, R148, RZ, P6 ;  /* 0x000000ff94947208 */ /* 0x000fe20003000000 */
[----:B------:R-:W-:Y:S01]  /*3740*/  FADD.FTZ R191, R154, -R191 ;  /* 0x800000bf9abf7221 */ /* 0x000fe20000010000 */
[----:B------:R-:W-:Y:S01]  /*3750*/  FMUL.FTZ R169, R169, UR12 ;  /* 0x0000000ca9a97c20 */ /* 0x000fe20008410000 */
[----:B------:R-:W-:Y:S01]  /*3760*/  FMUL.FTZ R171, R171, UR12 ;  /* 0x0000000cabab7c20 */ /* 0x000fe20008410000 */
[----:B------:R-:W-:Y:S01]  /*3770*/  FSEL R149, R149, RZ, P5 ;  /* 0x000000ff95957208 */ /* 0x000fe20002800000 */
[-CC-:B------:R-:W-:Y:S01]  /*3780*/  FFMA.FTZ R155, R155, R188.reuse, R189.reuse ;  /* 0x000000bc9b9b7223 */ /* 0x180fe200000100bd */
[C---:B------:R-:W-:Y:S01]  /*3790*/  LOP3.LUT P6, RZ, R137.reuse, 0xff, RZ, 0xc0, !PT ;  /* 0x000000ff89ff7812 */ /* 0x040fe200078cc0ff */
[-CC-:B------:R-:W-:Y:S01]  /*37a0*/  FFMA.FTZ R156, R156, R188.reuse, R189.reuse ;  /* 0x000000bc9c9c7223 */ /* 0x180fe200000100bd */
[----:B------:R-:W-:Y:S01]  /*37b0*/  LOP3.LUT P5, RZ, R137, 0xff00, RZ, 0xc0, !PT ;  /* 0x0000ff0089ff7812 */ /* 0x000fe200078ac0ff */
[-CC-:B------:R-:W-:Y:S01]  /*37c0*/  FFMA.FTZ R157, R157, R188.reuse, R189.reuse ;  /* 0x000000bc9d9d7223 */ /* 0x180fe200000100bd */
[----:B------:R-:W-:Y:S01]  /*37d0*/  FSEL R169, R169, RZ, P6 ;  /* 0x000000ffa9a97208 */ /* 0x000fe20003000000 */
[-C--:B------:R-:W-:Y:S01]  /*37e0*/  FFMA.FTZ R163, R163, R188.reuse, R189 ;  /* 0x000000bca3a37223 */ /* 0x080fe200000100bd */
[----:B------:R-:W-:Y:S01]  /*37f0*/  FSEL R171, R171, RZ, P5 ;  /* 0x000000ffabab7208 */ /* 0x000fe20002800000 */
[----:B------:R-:W-:Y:S01]  /*3800*/  FADD.FTZ R155, R213, -R155 ;  /* 0x8000009bd59b7221 */ /* 0x000fe20000010000 */
[C---:B------:R-:W-:Y:S01]  /*3810*/  LOP3.LUT P6, RZ, R137.reuse, 0xff0000, RZ, 0xc0, !PT ;  /* 0x00ff000089ff7812 */ /* 0x040fe200078cc0ff */
[----:B------:R-:W-:Y:S01]  /*3820*/  FADD.FTZ R204, R204, -R156 ;  /* 0x8000009ccccc7221 */ /* 0x000fe20000010000 */
[----:B------:R-:W-:Y:S01]  /*3830*/  LOP3.LUT P5, RZ, R137, 0xff000000, RZ, 0xc0, !PT ;  /* 0xff00000089ff7812 */ /* 0x000fe200078ac0ff */
[----:B------:R-:W-:Y:S01]  /*3840*/  FMUL.FTZ R137, R187, R191 ;  /* 0x000000bfbb897220 */ /* 0x000fe20000410000 */
[-CC-:B------:R-:W-:Y:S01]  /*3850*/  FFMA.FTZ R158, R158, R188.reuse, R189.reuse ;  /* 0x000000bc9e9e7223 */ /* 0x180fe200000100bd */
[-CC-:B------:R-:W-:Y:S01]  /*3860*/  FFMA.FTZ R193, R193, R188.reuse, R189.reuse ;  /* 0x000000bcc1c17223 */ /* 0x180fe200000100bd */
[-C--:B------:R-:W-:Y:S01]  /*3870*/  FFMA.FTZ R160, R160, R188.reuse, R189 ;  /* 0x000000bca0a07223 */ /* 0x080fe200000100bd */
[----:B------:R-:W-:Y:S01]  /*3880*/  @P1 FADD.FTZ R137, R38, R137 ;  /* 0x0000008926891221 */ /* 0x000fe20000010000 */
[-CC-:B------:R-:W-:Y:S01]  /*3890*/  FFMA.FTZ R161, R161, R188.reuse, R189.reuse ;  /* 0x000000bca1a17223 */ /* 0x180fe200000100bd */
[----:B------:R-:W-:Y:S01]  /*38a0*/  FFMA.FTZ R162, R162, R188, R189 ;  /* 0x000000bca2a27223 */ /* 0x000fe200000100bd */
[----:B------:R-:W-:Y:S01]  /*38b0*/  FADD.FTZ R214, R214, -R157 ;  /* 0x8000009dd6d67221 */ /* 0x000fe20000010000 */
[----:B------:R-:W-:Y:S01]  /*38c0*/  FMUL.FTZ R152, R137, R23 ;  /* 0x0000001789987220 */ /* 0x000fe20000410000 */
[----:B------:R-:W-:Y:S01]  /*38d0*/  FADD.FTZ R188, R217, -R163 ;  /* 0x800000a3d9bc7221 */ /* 0x000fe20000010000 */
[C---:B------:R-:W-:Y:S01]  /*38e0*/  FMUL.FTZ R157, R187.reuse, R155 ;  /* 0x0000009bbb9d7220 */ /* 0x040fe20000410000 */
[----:B------:R-:W-:Y:S01]  /*38f0*/  FMUL.FTZ R163, R187, R204 ;  /* 0x000000ccbba37220 */ /* 0x000fe20000410000 */
[----:B------:R-:W-:Y:S01]  /*3900*/  FMUL.FTZ R156, R152, UR12 ;  /* 0x0000000c989c7c20 */ /* 0x000fe20008410000 */
[----:B------:R-:W-:Y:S01]  /*3910*/  FADD.FTZ R158, R159, -R158 ;  /* 0x8000009e9f9e7221 */ /* 0x000fe20000010000 */
[----:B------:R-:W-:Y:S01]  /*3920*/  MOV R152, R134 ;  /* 0x0000008600987202 */ /* 0x000fe20000000f00 */
[----:B------:R-:W-:Y:S01]  /*3930*/  FADD.FTZ R175, R175, -R162 ;  /* 0x800000a2afaf7221 */ /* 0x000fe20000010000 */
[----:B------:R-:W-:Y:S01]  /*3940*/  @P1 FADD.FTZ R157, R39, R157 ;  /* 0x0000009d279d1221 */ /* 0x000fe20000010000 */
[----:B------:R-:W-:Y:S01]  /*3950*/  FADD.FTZ R216, R216, -R161 ;  /* 0x800000a1d8d87221 */ /* 0x000fe20000010000 */
[C---:B------:R-:W-:Y:S01]  /*3960*/  FMUL.FTZ R162, R187.reuse, R214 ;  /* 0x000000d6bba27220 */ /* 0x040fe20000410000 */
[----:B------:R-:W-:Y:S01]  /*3970*/  @P1 FADD.FTZ R163, R32, R163 ;  /* 0x000000a320a31221 */ /* 0x000fe20000010000 */
[----:B------:R-:W-:Y:S01]  /*3980*/  FSEL R156, R156, RZ, P6 ;  /* 0x000000ff9c9c7208 */ /* 0x000fe20003000000 */
[----:B------:R-:W-:Y:S01]  /*3990*/  FMUL.FTZ R161, R187, R158 ;  /* 0x0000009ebba17220 */ /* 0x000fe20000410000 */
[----:B------:R-:W-:Y:S01]  /*39a0*/  SEL R116, R116, R112, P3 ;  /* 0x0000007074747207 */ /* 0x000fe20001800000 */
[----:B------:R-:W-:Y:S01]  /*39b0*/  FADD.FTZ R159, R210, -R160 ;  /* 0x800000a0d29f7221 */ /* 0x000fe20000010000 */
[----:B------:R-:W-:Y:S01]  /*39c0*/  SEL R117, R117, R113, P3 ;  /* 0x0000007175757207 */ /* 0x000fe20001800000 */
[----:B------:R-:W-:Y:S01]  /*39d0*/  FMUL.FTZ R153, R163, R23 ;  /* 0x00000017a3997220 */ /* 0x000fe20000410000 */
[----:B------:R-:W-:Y:S01]  /*39e0*/  SEL R118, R118, R114, P3 ;  /* 0x0000007276767207 */ /* 0x000fe20001800000 */
[----:B------:R-:W-:Y:S01]  /*39f0*/  @P1 FADD.FTZ R162, R33, R162 ;  /* 0x000000a221a21221 */ /* 0x000fe20000010000 */
[----:B------:R-:W-:Y:S01]  /*3a00*/  SEL R119, R119, R115, P3 ;  /* 0x0000007377777207 */ /* 0x000fe20001800000 */
[----:B------:R-:W-:Y:S01]  /*3a10*/  @P1 FADD.FTZ R161, R34, R161 ;  /* 0x000000a122a11221 */ /* 0x000fe20000010000 */
[----:B------:R-:W-:Y:S01]  /*3a20*/  LOP3.LUT P6, RZ, R152, 0xff, RZ, 0xc0, !PT ;  /* 0x000000ff98ff7812 */ /* 0x000fe200078cc0ff */
[----:B------:R-:W-:Y:S01]  /*3a30*/  FMUL.FTZ R152, R157, R23 ;  /* 0x000000179d987220 */ /* 0x000fe20000410000 */
[----:B------:R-:W-:Y:S01]  /*3a40*/  FMUL.FTZ R159, R187, R159 ;  /* 0x0000009fbb9f7220 */ /* 0x000fe20000410000 */
[----:B------:R0:W-:Y:S01]  /*3a50*/  @P2 STG.E.128 desc[UR4][R150.64+0x10], R116 ;  /* 0x0000107496002986 */ /* 0x0001e2000c101d04 */
[----:B------:R-:W-:Y:S01]  /*3a60*/  FADD.FTZ R193, R215, -R193 ;  /* 0x800000c1d7c17221 */ /* 0x000fe20000010000 */
[----:B------:R-:W-:Y:S01]  /*3a70*/  FMUL.FTZ R152, R152, UR12 ;  /* 0x0000000c98987c20 */ /* 0x000fe20008410000 */
[----:B------:R-:W1:Y:S01]  /*3a80*/  LDC.64 R206, c[0x0][0x2f8] ;  /* 0x0000be00ffce7b82 */ /* 0x000e620000000a00 */
[----:B------:R-:W-:Y:S01]  /*3a90*/  FMUL.FTZ R153, R153, UR12 ;  /* 0x0000000c99997c20 */ /* 0x000fe20008410000 */
[----:B------:R-:W-:Y:S01]  /*3aa0*/  @P1 FADD.FTZ R159, R28, R159 ;  /* 0x0000009f1c9f1221 */ /* 0x000fe20000010000 */
[C---:B------:R-:W-:Y:S01]  /*3ab0*/  FMUL.FTZ R160, R187.reuse, R193 ;  /* 0x000000c1bba07220 */ /* 0x040fe20000410000 */
[----:B------:R-:W-:Y:S01]  /*3ac0*/  FSEL R193, R152, RZ, P5 ;  /* 0x000000ff98c17208 */ /* 0x000fe20002800000 */
[----:B------:R-:W-:Y:S01]  /*3ad0*/  FMUL.FTZ R158, R187, R216 ;  /* 0x000000d8bb9e7220 */ /* 0x000fe20000410000 */
[C---:B------:R-:W-:Y:S01]  /*3ae0*/  LOP3.LUT P5, RZ, R134.reuse, 0xff00, RZ, 0xc0, !PT ;  /* 0x0000ff0086ff7812 */ /* 0x040fe200078ac0ff */
[----:B------:R-:W-:Y:S01]  /*3af0*/  @P1 FADD.FTZ R160, R35, R160 ;  /* 0x000000a023a01221 */ /* 0x000fe20000010000 */
[----:B------:R-:W2:Y:S01]  /*3b00*/  @P2 LDC.64 R154, c[0x0][0x308] ;  /* 0x0000c200ff9a2b82 */ /* 0x000ea20000000a00 */
[----:B------:R-:W-:Y:S01]  /*3b10*/  FSEL R191, R153, RZ, P6 ;  /* 0x000000ff99bf7208 */ /* 0x000fe20003000000 */
[C---:B------:R-:W-:Y:S01]  /*3b20*/  FMUL.FTZ R175, R187.reuse, R175 ;  /* 0x000000afbbaf7220 */ /* 0x040fe20000410000 */
[----:B------:R-:W-:Y:S01]  /*3b30*/  LOP3.LUT P6, RZ, R134, 0xff0000, RZ, 0xc0, !PT ;  /* 0x00ff000086ff7812 */ /* 0x000fe200078cc0ff */
[----:B------:R-:W-:Y:S01]  /*3b40*/  FMUL.FTZ R188, R187, R188 ;  /* 0x000000bcbbbc7220 */ /* 0x000fe20000410000 */
[----:B------:R-:W-:Y:S01]  /*3b50*/  SEL R123, R123, R111, P3 ;  /* 0x0000006f7b7b7207 */ /* 0x000fe20001800000 */
[----:B------:R-:W-:Y:S01]  /*3b60*/  @P1 FADD.FTZ R158, R29, R158 ;  /* 0x0000009e1d9e1221 */ /* 0x000fe20000010000 */
[----:B0-----:R-:W-:Y:S01]  /*3b70*/  F2FP.BF16.F32.PACK_AB R118, R0, R120 ;  /* 0x000000780076723e */ /* 0x001fe200000010ff */
[-C--:B------:R-:W-:Y:S01]  /*3b80*/  FMUL.FTZ R0, R162, R23.reuse ;  /* 0x00000017a2007220 */ /* 0x080fe20000410000 */
[-C--:B------:R-:W-:Y:S01]  /*3b90*/  FMUL.FTZ R119, R161, R23.reuse ;  /* 0x00000017a1777220 */ /* 0x080fe20000410000 */
[----:B------:R-:W-:Y:S01]  /*3ba0*/  F2FP.BF16.F32.PACK_AB R117, R121, R122 ;  /* 0x0000007a7975723e */ /* 0x000fe200000010ff */
[-C--:B------:R-:W-:Y:S01]  /*3bb0*/  FMUL.FTZ R121, R159, R23.reuse ;  /* 0x000000179f797220 */ /* 0x080fe20000410000 */
[----:B------:R-:W-:Y:S01]  /*3bc0*/  FMUL.FTZ R0, R0, UR12 ;  /* 0x0000000c00007c20 */ /* 0x000fe20008410000 */
[----:B------:R-:W-:Y:S01]  /*3bd0*/  FMUL.FTZ R119, R119, UR12 ;  /* 0x0000000c77777c20 */ /* 0x000fe20008410000 */
[----:B------:R-:W0:Y:S01]  /*3be0*/  @P2 LDC.64 R150, c[0x0][0x308] ;  /* 0x0000c200ff962b82 */ /* 0x000e220000000a00 */
[----:B------:R-:W-:Y:S01]  /*3bf0*/  FMUL.FTZ R121, R121, UR12 ;  /* 0x0000000c79797c20 */ /* 0x000fe20008410000 */
[----:B------:R-:W-:Y:S01]  /*3c00*/  FMUL.FTZ R120, R160, R23 ;  /* 0x00000017a0787220 */ /* 0x000fe20000410000 */
[----:B------:R-:W-:Y:S01]  /*3c10*/  FSEL R189, R0, RZ, P5 ;  /* 0x000000ff00bd7208 */ /* 0x000fe20002800000 */
[----:B-1----:R-:W-:Y:S01]  /*3c20*/  IMAD.WIDE.U32 R186, R186, 0x10, R206 ;  /* 0x00000010baba7825 */ /* 0x002fe200078e00ce */
[----:B------:R-:W-:-:S03]  /*3c30*/  FSEL R0, R119, RZ, P6 ;  /* 0x000000ff77007208 */ /* 0x000fc60003000000 */
[----:B------:R-:W-:Y:S01]  /*3c40*/  FMUL.FTZ R120, R120, UR12 ;  /* 0x0000000c78787c20 */ /* 0x000fe20008410000 */
[----:B------:R-:W-:Y:S01]  /*3c50*/  LOP3.LUT P6, RZ, R135, 0xff, RZ, 0xc0, !PT ;  /* 0x000000ff87ff7812 */ /* 0x000fe200078cc0ff */
[----:B------:R-:W1:Y:S01]  /*3c60*/  @P2 LDC.64 R152, c[0x0][0x308] ;  /* 0x0000c200ff982b82 */ /* 0x000e620000000a00 */
[----:B------:R-:W-:Y:S01]  /*3c70*/  F2FP.BF16.F32.PACK_AB R119, R166, R165 ;  /* 0x000000a5a677723e */ /* 0x000fe200000010ff */
[----:B--2---:R-:W-:Y:S01]  /*3c80*/  @P2 IMAD.WIDE.U32 R154, R19, 0x20, R154 ;  /* 0x00000020139a2825 */ /* 0x004fe200078e009a */
[----:B------:R-:W-:-:S03]  /*3c90*/  FSEL R166, R121, RZ, P6 ;  /* 0x000000ff79a67208 */ /* 0x000fc60003000000 */
[----:B------:R-:W-:Y:S01]  /*3ca0*/  @P1 FADD.FTZ R175, R30, R175 ;  /* 0x000000af1eaf1221 */ /* 0x000fe20000010000 */
[----:B------:R-:W-:Y:S01]  /*3cb0*/  SEL R121, R143, R109, P3 ;  /* 0x0000006d8f797207 */ /* 0x000fe20001800000 */
[----:B------:R-:W-:Y:S01]  /*3cc0*/  @P1 FADD.FTZ R188, R31, R188 ;  /* 0x000000bc1fbc1221 */ /* 0x000fe20000010000 */
[----:B------:R-:W-:Y:S02]  /*3cd0*/  SEL R122, R142, R110, P3 ;  /* 0x0000006e8e7a7207 */ /* 0x000fe40001800000 */
[----:B------:R-:W2:Y:S01]  /*3ce0*/  @P2 LDC.64 R142, c[0x0][0x308] ;  /* 0x0000c200ff8e2b82 */ /* 0x000ea20000000a00 */
[----:B------:R-:W-:Y:S02]  /*3cf0*/  LOP3.LUT P5, RZ, R134, 0xff000000, RZ, 0xc0, !PT ;  /* 0xff00000086ff7812 */ /* 0x000fe400078ac0ff */
[----:B------:R-:W-:Y:S02]  /*3d00*/  F2FP.BF16.F32.PACK_AB R116, R124, R125 ;  /* 0x0000007d7c74723e */ /* 0x000fe400000010ff */
[----:B------:R-:W-:-:S02]  /*3d10*/  FSEL R204, R120, RZ, P5 ;  /* 0x000000ff78cc7208 */ /* 0x000fc40002800000 */
[----:B------:R-:W-:Y:S01]  /*3d20*/  SEL R124, R127, R112, P3 ;  /* 0x000000707f7c7207 */ /* 0x000fe20001800000 */
[----:B------:R3:W-:Y:S01]  /*3d30*/  STG.E.128 desc[UR4][R186.64], R116 ;  /* 0x00000074ba007986 */ /* 0x0007e2000c101d04 */
[----:B------:R-:W-:Y:S01]  /*3d40*/  SEL R125, R126, R113, P3 ;  /* 0x000000717e7d7207 */ /* 0x000fe20001800000 */
[----:B0-----:R-:W-:Y:S01]  /*3d50*/  @P2 IMAD.WIDE.U32 R150, R20, 0x20, R150 ;  /* 0x0000002014962825 */ /* 0x001fe200078e0096 */
[----:B------:R-:W-:Y:S02]  /*3d60*/  SEL R120, R164, R108, P3 ;  /* 0x0000006ca4787207 */ /* 0x000fe40001800000 */
[----:B------:R-:W-:Y:S01]  /*3d70*/  SEL R126, R200, R114, P3 ;  /* 0x00000072c87e7207 */ /* 0x000fe20001800000 */
[----:B------:R-:W-:Y:S01]  /*3d80*/  IMAD.WIDE.U32 R164, R20, 0x10, R206 ;  /* 0x0000001014a47825 */ /* 0x000fe200078e00ce */
[----:B------:R-:W-:Y:S01]  /*3d90*/  SEL R127, R201, R115, P3 ;  /* 0x00000073c97f7207 */ /* 0x000fe20001800000 */
[----:B------:R-:W-:Y:S01]  /*3da0*/  @P2 STG.E.128 desc[UR4][R154.64], R120 ;  /* 0x000000789a002986 */ /* 0x000fe2000c101d04 */
[----:B------:R-:W-:Y:S01]  /*3db0*/  LOP3.LUT P5, RZ, R135, 0xff00, RZ, 0xc0, !PT ;  /* 0x0000ff0087ff7812 */ /* 0x000fe200078ac0ff */
[----:B-1----:R-:W-:Y:S01]  /*3dc0*/  @P2 IMAD.WIDE.U32 R152, R21, 0x20, R152 ;  /* 0x0000002015982825 */ /* 0x002fe200078e0098 */
[C---:B------:R-:W-:Y:S01]  /*3dd0*/  LOP3.LUT P6, RZ, R135.reuse, 0xff0000, RZ, 0xc0, !PT ;  /* 0x00ff000087ff7812 */ /* 0x040fe200078cc0ff */
[----:B------:R0:W-:Y:S01]  /*3de0*/  @P2 STG.E.128 desc[UR4][R154.64+0x10], R124 ;  /* 0x0000107c9a002986 */ /* 0x0001e2000c101d04 */
[----:B------:R-:W-:-:S02]  /*3df0*/  LOP3.LUT P1, RZ, R135, 0xff000000, RZ, 0xc0, !PT ;  /* 0xff00000087ff7812 */ /* 0x000fc4000782c0ff */
[----:B------:R-:W-:Y:S01]  /*3e00*/  F2FP.BF16.F32.PACK_AB R132, R131, R132 ;  /* 0x000000848384723e */ /* 0x000fe200000010ff */
[----:B--2---:R-:W-:Y:S01]  /*3e10*/  @P2 IMAD.WIDE.U32 R142, R22, 0x20, R142 ;  /* 0x00000020168e2825 */ /* 0x004fe200078e008e */
[----:B------:R-:W-:Y:S02]  /*3e20*/  F2FP.BF16.F32.PACK_AB R133, R130, R133 ;  /* 0x000000858285723e */ /* 0x000fe400000010ff */
[----:B------:R-:W-:Y:S02]  /*3e30*/  F2FP.BF16.F32.PACK_AB R134, R128, R129 ;  /* 0x000000818086723e */ /* 0x000fe400000010ff */
[----:B------:R-:W-:Y:S02]  /*3e40*/  F2FP.BF16.F32.PACK_AB R135, R198, R199 ;  /* 0x000000c7c687723e */ /* 0x000fe400000010ff */
[----:B---3--:R-:W-:Y:S02]  /*3e50*/  SEL R116, R167, R108, P3 ;  /* 0x0000006ca7747207 */ /* 0x008fe40001800000 */
[----:B------:R-:W-:-:S02]  /*3e60*/  SEL R117, R145, R109, P3 ;  /* 0x0000006d91757207 */ /* 0x000fc40001800000 */
[----:B------:R-:W-:Y:S02]  /*3e70*/  SEL R118, R144, R110, P3 ;  /* 0x0000006e90767207 */ /* 0x000fe40001800000 */
[----:B------:R-:W-:Y:S01]  /*3e80*/  SEL R119, R140, R111, P3 ;  /* 0x0000006f8c777207 */ /* 0x000fe20001800000 */
[----:B0-----:R-:W-:Y:S01]  /*3e90*/  IMAD.WIDE.U32 R154, R19, 0x10, R206 ;  /* 0x00000010139a7825 */ /* 0x001fe200078e00ce */
[----:B------:R-:W-:-:S03]  /*3ea0*/  SEL R120, R141, R112, P3 ;  /* 0x000000708d787207 */ /* 0x000fc60001800000 */
[----:B------:R-:W-:Y:S01]  /*3eb0*/  FMUL.FTZ R19, R188, R23 ;  /* 0x00000017bc137220 */ /* 0x000fe20000410000 */
[----:B------:R-:W-:Y:S02]  /*3ec0*/  SEL R121, R138, R113, P3 ;  /* 0x000000718a797207 */ /* 0x000fe40001800000 */
[----:B------:R-:W-:Y:S01]  /*3ed0*/  SEL R122, R190, R114, P3 ;  /* 0x00000072be7a7207 */ /* 0x000fe20001800000 */
[----:B------:R-:W-:Y:S01]  /*3ee0*/  STG.E.128 desc[UR4][R154.64], R132 ;  /* 0x000000849a007986 */ /* 0x000fe2000c101d04 */
[----:B------:R-:W-:Y:S02]  /*3ef0*/  SEL R123, R202, R115, P3 ;  /* 0x00000073ca7b7207 */ /* 0x000fe40001800000 */
[----:B------:R-:W-:Y:S01]  /*3f00*/  F2FP.BF16.F32.PACK_AB R128, R196, R197 ;  /* 0x000000c5c480723e */ /* 0x000fe200000010ff */
[----:B------:R0:W-:Y:S01]  /*3f10*/  @P2 STG.E.128 desc[UR4][R150.64], R116 ;  /* 0x0000007496002986 */ /* 0x0001e2000c101d04 */
[----:B------:R-:W-:Y:S02]  /*3f20*/  F2FP.BF16.F32.PACK_AB R129, R194, R195 ;  /* 0x000000c3c281723e */ /* 0x000fe400000010ff */
[----:B------:R-:W-:Y:S01]  /*3f30*/  F2FP.BF16.F32.PACK_AB R130, R168, R170 ;  /* 0x000000aaa882723e */ /* 0x000fe200000010ff */
[----:B------:R1:W-:Y:S01]  /*3f40*/  @P2 STG.E.128 desc[UR4][R150.64+0x10], R120 ;  /* 0x0000107896002986 */ /* 0x0003e2000c101d04 */
[----:B------:R-:W-:-:S02]  /*3f50*/  F2FP.BF16.F32.PACK_AB R131, R203, R205 ;  /* 0x000000cdcb83723e */ /* 0x000fc400000010ff */
[----:B------:R-:W-:Y:S02]  /*3f60*/  SEL R124, R192, R108, P3 ;  /* 0x0000006cc07c7207 */ /* 0x000fe40001800000 */
[----:B------:R-:W-:Y:S01]  /*3f70*/  SEL R125, R174, R109, P3 ;  /* 0x0000006dae7d7207 */ /* 0x000fe20001800000 */
[----:B------:R-:W-:Y:S01]  /*3f80*/  STG.E.128 desc[UR4][R164.64], R128 ;  /* 0x00000080a4007986 */ /* 0x000fe2000c101d04 */
[----:B------:R-:W-:Y:S02]  /*3f90*/  SEL R126, R173, R110, P3 ;  /* 0x0000006ead7e7207 */ /* 0x000fe40001800000 */
[----:B------:R-:W-:Y:S02]  /*3fa0*/  SEL R127, R172, R111, P3 ;  /* 0x0000006fac7f7207 */ /* 0x000fe40001800000 */
[----:B------:R-:W-:Y:S02]  /*3fb0*/  SEL R20, R136, R112, P3 ;  /* 0x0000007088147207 */ /* 0x000fe40001800000 */
[----:B------:R-:W-:Y:S01]  /*3fc0*/  SEL R108, R163, R108, P3 ;  /* 0x0000006ca36c7207 */ /* 0x000fe20001800000 */
[----:B------:R2:W-:Y:S01]  /*3fd0*/  @P2 STG.E.128 desc[UR4][R152.64], R124 ;  /* 0x0000007c98002986 */ /* 0x0005e2000c101d04 */
[----:B0-----:R-:W-:-:S02]  /*3fe0*/  F2FP.BF16.F32.PACK_AB R116, R146, R139 ;  /* 0x0000008b9274723e */ /* 0x001fc400000010ff */
[----:B------:R-:W-:Y:S01]  /*3ff0*/  F2FP.BF16.F32.PACK_AB R117, R149, R148 ;  /* 0x000000949575723e */ /* 0x000fe200000010ff */
[--C-:B-1----:R-:W-:Y:S01]  /*4000*/  IMAD.WIDE.U32 R120, R21, 0x10, R206.reuse ;  /* 0x0000001015787825 */ /* 0x102fe200078e00ce */
[-C--:B------:R-:W-:Y:S02]  /*4010*/  SEL R21, R147, R113.reuse, P3 ;  /* 0x0000007193157207 */ /* 0x080fe40001800000 */
[----:B------:R-:W-:Y:S01]  /*4020*/  SEL R113, R158, R113, P3 ;  /* 0x000000719e717207 */ /* 0x000fe20001800000 */
[----:B------:R-:W-:Y:S01]  /*4030*/  IMAD.WIDE.U32 R122, R22, 0x10, R206 ;  /* 0x00000010167a7825 */ /* 0x000fe200078e00ce */
[----:B------:R-:W-:-:S03]  /*4040*/  SEL R22, R137, R114, P3 ;  /* 0x0000007289167207 */ /* 0x000fc60001800000 */
[-C--:B------:R-:W-:Y:S01]  /*4050*/  FMUL.FTZ R158, R158, R23.reuse ;  /* 0x000000179e9e7220 */ /* 0x080fe20000410000 */
[C---:B------:R-:W-:Y:S01]  /*4060*/  SEL R114, R175.reuse, R114, P3 ;  /* 0x00000072af727207 */ /* 0x040fe20001800000 */
[----:B------:R-:W-:Y:S01]  /*4070*/  FMUL.FTZ R175, R175, R23 ;  /* 0x00000017afaf7220 */ /* 0x000fe20000410000 */
[----:B------:R-:W-:Y:S01]  /*4080*/  SEL R23, R157, R115, P3 ;  /* 0x000000739d177207 */ /* 0x000fe20001800000 */
[----:B------:R-:W-:Y:S01]  /*4090*/  FMUL.FTZ R158, R158, UR12 ;  /* 0x0000000c9e9e7c20 */ /* 0x000fe20008410000 */
[----:B------:R-:W-:Y:S01]  /*40a0*/  F2FP.BF16.F32.PACK_AB R118, R171, R169 ;  /* 0x000000a9ab76723e */ /* 0x000fe200000010ff */
[----:B------:R-:W-:Y:S01]  /*40b0*/  FMUL.FTZ R175, R175, UR12 ;  /* 0x0000000cafaf7c20 */ /* 0x000fe20008410000 */
[----:B------:R-:W-:Y:S01]  /*40c0*/  F2FP.BF16.F32.PACK_AB R119, R193, R156 ;  /* 0x0000009cc177723e */ /* 0x000fe200000010ff */
[----:B--2---:R-:W0:Y:S01]  /*40d0*/  LDC.64 R124, c[0x0][0x210] ;  /* 0x00008400ff7c7b82 */ /* 0x004e220000000a00 */
[----:B------:R-:W-:Y:S01]  /*40e0*/  FMUL.FTZ R126, R19, UR12 ;  /* 0x0000000c137e7c20 */ /* 0x000fe20008410000 */
[----:B------:R-:W-:Y:S01]  /*40f0*/  FSEL R19, R158, RZ, P5 ;  /* 0x000000ff9e137208 */ /* 0x000fe20002800000 */
[----:B------:R1:W-:Y:S01]  /*4100*/  @P2 STG.E.128 desc[UR4][R152.64+0x10], R20 ;  /* 0x0000101498002986 */ /* 0x0003e2000c101d04 */
[----:B------:R-:W-:-:S02]  /*4110*/  FSEL R167, R175, RZ, P6 ;  /* 0x000000ffafa77208 */ /* 0x000fc40003000000 */
[----:B------:R-:W-:Y:S01]  /*4120*/  FSEL R126, R126, RZ, P1 ;  /* 0x000000ff7e7e7208 */ /* 0x000fe20000800000 */
[----:B------:R1:W-:Y:S01]  /*4130*/  STG.E.128 desc[UR4][R120.64], R116 ;  /* 0x0000007478007986 */ /* 0x0003e2000c101d04 */
[----:B------:R-:W-:Y:S02]  /*4140*/  SEL R109, R162, R109, P3 ;  /* 0x0000006da26d7207 */ /* 0x000fe40001800000 */
[----:B------:R-:W-:Y:S02]  /*4150*/  SEL R110, R161, R110, P3 ;  /* 0x0000006ea16e7207 */ /* 0x000fe40001800000 */
[----:B------:R-:W-:Y:S02]  /*4160*/  SEL R111, R160, R111, P3 ;  /* 0x0000006fa06f7207 */ /* 0x000fe40001800000 */
[----:B------:R-:W-:Y:S02]  /*4170*/  SEL R112, R159, R112, P3 ;  /* 0x000000709f707207 */ /* 0x000fe40001800000 */
[----:B------:R-:W-:Y:S01]  /*4180*/  SEL R115, R188, R115, P3 ;  /* 0x00000073bc737207 */ /* 0x000fe20001800000 */
[----:B------:R1:W-:Y:S01]  /*4190*/  @P2 STG.E.128 desc[UR4][R142.64], R108 ;  /* 0x0000006c8e002986 */ /* 0x0003e2000c101d04 */
[----:B------:R-:W-:-:S02]  /*41a0*/  F2FP.BF16.F32.PACK_AB R164, R189, R191 ;  /* 0x000000bfbda4723e */ /* 0x000fc400000010ff */
        /* <DEDUP_REMOVED lines=9> */
.L_x_7658:
[----:B-1----:R-:W-:Y:S02]  /*4240*/  MOV R21, R8 ;  /* 0x0000000800157202 */ /* 0x002fe40000000f00 */
        /* <DEDUP_REMOVED lines=75> */
.L_x_7657:
[----:B------:R-:W-:Y:S05]  /*4700*/  BSYNC B0 ;  /* 0x0000000000007941 */ /* 0x000fea0003800000 */
.L_x_7655:
[----:B------:R-:W0:Y:S01]  /*4710*/  S2R R18, SR_TID.X ;  /* 0x0000000000127919 */ /* 0x000e220000002100 */
[----:B------:R-:W-:Y:S01]  /*4720*/  MOV R2, 0x400 ;  /* 0x0000040000027802 */ /* 0x000fe20000000f00 */
[----:B------:R-:W-:Y:S05]  /*4730*/  WARPSYNC.ALL ;  /* 0x0000000000007948 */ /* 0x000fea0003800000 */
[----:B------:R-:W1:Y:S01]  /*4740*/  S2R R3, SR_CgaCtaId ;  /* 0x0000000000037919 */ /* 0x000e620000008800 */
[----:B------:R-:W-:Y:S01]  /*4750*/  ULDC UR6, c[0x0][0x218] ;  /* 0x0000860000067ab9 */ /* 0x000fe20000000800 */
[----:B0-----:R-:W-:Y:S02]  /*4760*/  SHF.R.U32.HI R0, RZ, 0x5, R18 ;  /* 0x00000005ff007819 */ /* 0x001fe40000011612 */
[----:B------:R-:W-:-:S05]  /*4770*/  LOP3.LUT R17, R18, 0x1f, RZ, 0xc0, !PT ;  /* 0x0000001f12117812 */ /* 0x000fca00078ec0ff */
[----:B------:R-:W-:Y:S01]  /*4780*/  IMAD R0, R0, 0xa0, R17 ;  /* 0x000000a000007824 */ /* 0x000fe200078e0211 */
[----:B-1----:R-:W-:Y:S01]  /*4790*/  LEA R3, R3, R2, 0x18 ;  /* 0x0000000203037211 */ /* 0x002fe200078ec0ff */
[----:B------:R-:W0:Y:S03]  /*47a0*/  S2R R17, SR_CTAID.X ;  /* 0x0000000000117919 */ /* 0x000e260000002500 */
[-C--:B------:R-:W-:Y:S02]  /*47b0*/  LEA R0, R0, R3.reuse, 0x5 ;  /* 0x0000000300007211 */ /* 0x080fe400078e28ff */
[----:B------:R-:W-:-:S03]  /*47c0*/  LEA R16, R18, R3, 0x2 ;  /* 0x0000000312107211 */ /* 0x000fc600078e10ff */
[----:B------:R-:W-:Y:S04]  /*47d0*/  STS.128 [R0], R28 ;  /* 0x0000001c00007388 */ /* 0x000fe80000000c00 */
[----:B------:R-:W-:Y:S04]  /*47e0*/  STS.128 [R0+0x10], R36 ;  /* 0x0000102400007388 */ /* 0x000fe80000000c00 */
[----:B-----5:R-:W-:Y:S04]  /*47f0*/  STS.128 [R0+0x400], R8 ;  /* 0x0004000800007388 */ /* 0x020fe80000000c00 */
[----:B------:R-:W-:Y:S04]  /*4800*/  STS.128 [R0+0x410], R44 ;  /* 0x0004102c00007388 */ /* 0x000fe80000000c00 */
[----:B------:R-:W-:Y:S04]  /*4810*/  STS.128 [R0+0x800], R52 ;  /* 0x0008003400007388 */ /* 0x000fe80000000c00 */
[----:B------:R-:W-:Y:S04]  /*4820*/  STS.128 [R0+0x810], R60 ;  /* 0x0008103c00007388 */ /* 0x000fe80000000c00 */
[----:B------:R1:W-:Y:S01]  /*4830*/  STS.128 [R0+0xc00], R76 ;  /* 0x000c004c00007388 */ /* 0x0003e20000000c00 */
[----:B0-----:R-:W-:Y:S01]  /*4840*/  IMAD R17, R17, UR6, RZ ;  /* 0x0000000611117c24 */ /* 0x001fe2000f8e02ff */
[----:B------:R-:W-:-:S02]  /*4850*/  ULDC.64 UR6, c[0x0][0x2d8] ;  /* 0x0000b60000067ab9 */ /* 0x000fc40000000a00 */
[----:B------:R-:W-:Y:S04]  /*4860*/  STS.128 [R0+0xc10], R80 ;  /* 0x000c105000007388 */ /* 0x000fe80000000c00 */
[----:B------:R-:W-:Y:S04]  /*4870*/  STS.128 [R0+0x1000], R84 ;  /* 0x0010005400007388 */ /* 0x000fe80000000c00 */
[----:B------:R-:W-:Y:S01]  /*4880*/  STS.128 [R0+0x1010], R176 ;  /* 0x001010b000007388 */ /* 0x000fe20000000c00 */
[----:B------:R-:W-:Y:S01]  /*4890*/  BAR.SYNC.DEFER_BLOCKING 0x0 ;  /* 0x0000000000007b1d */ /* 0x000fe20000010000 */
[----:B-1----:R-:W-:-:S05]  /*48a0*/  IADD3 R79, P0, R17, R18, RZ ;  /* 0x00000012114f7210 */ /* 0x002fca0007f1e0ff */
        /* <DEDUP_REMOVED lines=20> */
[----:B------:R-:W-:-:S03]  /*49f0*/  FADD.FTZ R24, R8, R11 ;  /* 0x0000000b08187221 */ /* 0x000fc60000010000 */
        /* <DEDUP_REMOVED lines=21> */
[----:B------:R-:W-:-:S02]  /*4b50*/  FADD.FTZ R9, RZ, R9 ;  /* 0x00000009ff097221 */ /* 0x000fc40000010000 */
[----:B------:R-:W4:Y:S01]  /*4b60*/  LDS R52, [R16+0x3800] ;  /* 0x0038000010347984 */ /* 0x000f220000000800 */
[----:B------:R-:W-:Y:S01]  /*4b70*/  FADD.FTZ R10, RZ, R10 ;  /* 0x0000000aff0a7221 */ /* 0x000fe20000010000 */
[----:B------:R-:W-:Y:S02]  /*4b80*/  FADD.FTZ R9, R9, R28 ;  /* 0x0000001c09097221 */ /* 0x000fe40000010000 */
[----:B------:R-:W4:Y:S01]  /*4b90*/  LDS R54, [R16+0x3a00] ;  /* 0x003a000010367984 */ /* 0x000f220000000800 */
[----:B------:R-:W-:Y:S01]  /*4ba0*/  FADD.FTZ R10, R10, R29 ;  /* 0x0000001d0a0a7221 */ /* 0x000fe20000010000 */
[----:B------:R-:W-:Y:S02]  /*4bb0*/  FADD.FTZ R11, RZ, R11 ;  /* 0x0000000bff0b7221 */ /* 0x000fe40000010000 */
        /* <DEDUP_REMOVED lines=9> */
[----:B------:R-:W-:Y:S01]  /*4c50*/  LDS R62, [R16+0x4400] ;  /* 0x00440000103e7984 */ /* 0x000fe20000000800 */
[----:B-1----:R-:W-:-:S03]  /*4c60*/  FADD.FTZ R3, R3, R44 ;  /* 0x0000002c03037221 */ /* 0x002fc60000010000 */
[----:B------:R-:W0:Y:S01]  /*4c70*/  LDS R63, [R16+0x4600] ;  /* 0x00460000103f7984 */ /* 0x000e220000000800 */
        /* <DEDUP_REMOVED lines=8> */
[----:B------:R-:W-:Y:S01]  /*4d00*/  FADD.FTZ R17, R17, R54 ;  /* 0x0000003611117221 */ /* 0x000fe20000010000 */
[----:B------:R-:W-:Y:S01]  /*4d10*/  BAR.SYNC.DEFER_BLOCKING 0x0 ;  /* 0x0000000000007b1d */ /* 0x000fe20000010000 */
[----:B------:R-:W-:Y:S01]  /*4d20*/  FADD.FTZ R53, R18, R53 ;  /* 0x0000003512357221 */ /* 0x000fe20000010000 */
[----:B------:R-:W-:Y:S01]  /*4d30*/  SHF.L.U32 R18, R79, 0x2, RZ ;  /* 0x000000024f127819 */ /* 0x000fe200000006ff */
[----:B------:R-:W-:Y:S01]  /*4d40*/  FADD.FTZ R19, R19, R60 ;  /* 0x0000003c13137221 */ /* 0x000fe20000010000 */
[----:B------:R-:W-:Y:S01]  /*4d50*/  FADD.FTZ R55, R24, R55 ;  /* 0x0000003718377221 */ /* 0x000fe20000010000 */
[----:B------:R-:W-:Y:S01]  /*4d60*/  FADD.FTZ R61, R2, R61 ;  /* 0x0000003d023d7221 */ /* 0x000fe20000010000 */
[----:B0-----:R-:W-:Y:S01]  /*4d70*/  FADD.FTZ R63, R8, R63 ;  /* 0x0000003f083f7221 */ /* 0x001fe20000010000 */
[----:B------:R-:W-:Y:S01]  /*4d80*/  STS.128 [R0], R20 ;  /* 0x0000001400007388 */ /* 0x000fe20000000c00 */
[----:B-1----:R-:W-:-:S03]  /*4d90*/  FADD.FTZ R9, R9, R76 ;  /* 0x0000004c09097221 */ /* 0x002fc60000010000 */
[----:B------:R-:W-:Y:S01]  /*4da0*/  STS.128 [R0+0x10], R32 ;  /* 0x0000102000007388 */ /* 0x000fe20000000c00 */
[----:B--2---:R-:W-:-:S03]  /*4db0*/  FADD.FTZ R77, R10, R77 ;  /* 0x0000004d0a4d7221 */ /* 0x004fc60000010000 */
[----:B------:R0:W-:Y:S01]  /*4dc0*/  STS.128 [R0+0x400], R4 ;  /* 0x0004000400007388 */ /* 0x0001e20000000c00 */
[----:B---3--:R-:W-:-:S03]  /*4dd0*/  FADD.FTZ R11, R11, R78 ;  /* 0x0000004e0b0b7221 */ /* 0x008fc60000010000 */
[----:B------:R-:W-:Y:S01]  /*4de0*/  STS.128 [R0+0x410], R40 ;  /* 0x0004102800007388 */ /* 0x000fe20000000c00 */
[----:B----4-:R-:W-:-:S03]  /*4df0*/  FADD.FTZ R17, R17, R80 ;  /* 0x0000005011117221 */ /* 0x010fc60000010000 */
        /* <DEDUP_REMOVED lines=8> */
[----:B------:R-:W0:Y:S04]  /*4e80*/  LDS R4, [R16+0x200] ;  /* 0x0002000010047984 */ /* 0x000e280000000800 */
[----:B------:R-:W1:Y:S04]  /*4e90*/  LDS R21, [R16+0x1600] ;  /* 0x0016000010157984 */ /* 0x000e680000000800 */
[----:B------:R-:W2:Y:S04]  /*4ea0*/  LDS R20, [R16] ;  /* 0x0000000010147984 */ /* 0x000ea80000000800 */
        /* <DEDUP_REMOVED lines=9> */
[----:B-1----:R-:W-:-:S03]  /*4f40*/  FADD.FTZ R4, R4, R21 ;  /* 0x0000001504047221 */ /* 0x002fc60000010000 */
[----:B------:R-:W0:Y:S01]  /*4f50*/  LDS R10, [R16+0xa00] ;  /* 0x000a0000100a7984 */ /* 0x000e220000000800 */
[----:B--2---:R-:W-:-:S03]  /*4f60*/  FADD.FTZ R20, RZ, R20 ;  /* 0x00000014ff147221 */ /* 0x004fc60000010000 */
[----:B------:R-:W1:Y:S01]  /*4f70*/  LDS R21, [R16+0x1800] ;  /* 0x0018000010157984 */ /* 0x000e620000000800 */
[----:B---3--:R-:W-:Y:S01]  /*4f80*/  FADD.FTZ R5, R20, R5 ;  /* 0x0000000514057221 */ /* 0x008fe20000010000 */
[----:B------:R-:W-:Y:S02]  /*4f90*/  IADD3.X R20, RZ, RZ, RZ, P0, !PT ;  /* 0x000000ffff147210 */ /* 0x000fe400007fe4ff */
[----:B------:R-:W2:Y:S01]  /*4fa0*/  LDS R33, [R16+0x2c00] ;  /* 0x002c000010217984 */ /* 0x000ea20000000800 */
[----:B------:R-:W-:Y:S01]  /*4fb0*/  IADD3 R2, P0, R18, UR6, RZ ;  /* 0x0000000612027c10 */ /* 0x000fe2000ff1e0ff */
[----:B----4-:R-:W-:Y:S01]  /*4fc0*/  FADD.FTZ R5, R5, R6 ;  /* 0x0000000605057221 */ /* 0x010fe20000010000 */
[----:B------:R-:W-:Y:S01]  /*4fd0*/  SHF.L.U64.HI R20, R79, 0x2, R20 ;  /* 0x000000024f147819 */ /* 0x000fe20000010214 */
[----:B------:R-:W3:Y:S01]  /*4fe0*/  LDS R6, [R16+0x600] ;  /* 0x0006000010067984 */ /* 0x000ee20000000800 */
[----:B------:R-:W-:Y:S02]  /*4ff0*/  FADD.FTZ R13, R4, R13 ;  /* 0x0000000d040d7221 */ /* 0x000fe40000010000 */
[----:B------:R-:W-:Y:S01]  /*5000*/  IADD3.X R3, R20, UR7, RZ, P0, !PT ;  /* 0x0000000714037c10 */ /* 0x000fe200087fe4ff */
[----:B------:R-:W4:Y:S01]  /*5010*/  LDS R25, [R16+0x1c00] ;  /* 0x001c000010197984 */ /* 0x000f220000000800 */
[----:B------:R-:W-:Y:S01]  /*5020*/  ULDC.64 UR6, c[0x0][0x2d0] ;  /* 0x0000b40000067ab9 */ /* 0x000fe20000000a00 */
[----:B------:R-:W-:Y:S01]  /*5030*/  FADD.FTZ R15, R5, R12 ;  /* 0x0000000c050f7221 */ /* 0x000fe20000010000 */
[----:B------:R-:W-:Y:S01]  /*5040*/  IADD3 R4, P0, R18, UR6, RZ ;  /* 0x0000000612047c10 */ /* 0x000fe2000ff1e0ff */
[----:B------:R-:W4:Y:S01]  /*5050*/  LDS R12, [R16+0xc00] ;  /* 0x000c0000100c7984 */ /* 0x000f220000000800 */
[----:B------:R-:W-:-:S02]  /*5060*/  FADD.FTZ R43, R13, R14 ;  /* 0x0000000e0d2b7221 */ /* 0x000fc40000010000 */
[----:B------:R-:W-:Y:S01]  /*5070*/  IADD3.X R5, R20, UR7, RZ, P0, !PT ;  /* 0x0000000714057c10 */ /* 0x000fe200087fe4ff */
[----:B------:R-:W4:Y:S01]  /*5080*/  LDS R35, [R16+0x2e00] ;  /* 0x002e000010237984 */ /* 0x000f220000000800 */
[----:B------:R-:W-:-:S03]  /*5090*/  FADD.FTZ R0, RZ, R0 ;  /* 0x00000000ff007221 */ /* 0x000fc60000010000 */
[----:B------:R-:W4:Y:S01]  /*50a0*/  LDS R27, [R16+0x1e00] ;  /* 0x001e0000101b7984 */ /* 0x000f220000000800 */
[----:B------:R-:W-:-:S03]  /*50b0*/  FADD.FTZ R8, RZ, R8 ;  /* 0x00000008ff087221 */ /* 0x000fc60000010000 */
[----:B------:R-:W4:Y:S04]  /*50c0*/  LDS R13, [R16+0xe00] ;  /* 0x000e0000100d7984 */ /* 0x000f280000000800 */
[----:B------:R-:W4:Y:S01]  /*50d0*/  LDS R45, [R16+0x4000] ;  /* 0x00400000102d7984 */ /* 0x000f220000000800 */
[----:B0-----:R-:W-:-:S03]  /*50e0*/  FADD.FTZ R10, RZ, R10 ;  /* 0x0000000aff0a7221 */ /* 0x001fc60000010000 */
[----:B------:R-:W0:Y:S01]  /*50f0*/  LDS R37, [R16+0x3000] ;  /* 0x0030000010257984 */ /* 0x000e220000000800 */
[----:B-1----:R-:W-:-:S03]  /*5100*/  FADD.FTZ R0, R0, R21 ;  /* 0x0000001500007221 */ /* 0x002fc60000010000 */
[----:B------:R-:W1:Y:S04]  /*5110*/  LDS R29, [R16+0x2000] ;  /* 0x00200000101d7984 */ /* 0x000e680000000800 */
[----:B------:R-:W1:Y:S01]  /*5120*/  LDS R14, [R16+0x1000] ;  /* 0x00100000100e7984 */ /* 0x000e620000000800 */
[----:B--2---:R-:W-:-:S03]  /*5130*/  FADD.FTZ R0, R0, R33 ;  /* 0x0000002100007221 */ /* 0x004fc60000010000 */
[----:B------:R-:W-:Y:S01]  /*5140*/  STG.E desc[UR4][R2.64], R15 ;  /* 0x0000000f02007986 */ /* 0x000fe2000c101904 */
[----:B---3--:R-:W-:-:S03]  /*5150*/  FADD.FTZ R6, RZ, R6 ;  /* 0x00000006ff067221 */ /* 0x008fc60000010000 */
[----:B------:R-:W2:Y:S01]  /*5160*/  LDS R47, [R16+0x4200] ;  /* 0x00420000102f7984 */ /* 0x000ea20000000800 */
[----:B------:R-:W-:Y:S01]  /*5170*/  FADD.FTZ R6, R6, R23 ;  /* 0x0000001706067221 */ /* 0x000fe20000010000 */
[----:B----4-:R-:W-:Y:S02]  /*5180*/  FADD.FTZ R8, R8, R25 ;  /* 0x0000001908087221 */ /* 0x010fe40000010000 */
[----:B------:R-:W3:Y:S01]  /*5190*/  LDS R39, [R16+0x3200] ;  /* 0x0032000010277984 */ /* 0x000ee20000000800 */
        /* <DEDUP_REMOVED lines=14> */
[----:B------:R-:W-:-:S03]  /*5280*/  FADD.FTZ R14, RZ, R14 ;  /* 0x0000000eff0e7221 */ /* 0x000fc60000010000 */
[----:B------:R-:W1:Y:S04]  /*5290*/  LDS R20, [R16+0x2600] ;  /* 0x0026000010147984 */ /* 0x000e680000000800 */
[----:B------:R-:W1:Y:S01]  /*52a0*/  LDS R57, [R16+0x4800] ;  /* 0x0048000010397984 */ /* 0x000e620000000800 */
[----:B--2---:R-:W-:-:S03]  /*52b0*/  FADD.FTZ R47, R6, R47 ;  /* 0x0000002f062f7221 */ /* 0x004fc60000010000 */
[----:B------:R-:W2:Y:S01]  /*52c0*/  LDS R21, [R16+0x3800] ;  /* 0x0038000010157984 */ /* 0x000ea20000000800 */
[----:B---3--:R-:W-:-:S03]  /*52d0*/  FADD.FTZ R10, R10, R39 ;  /* 0x000000270a0a7221 */ /* 0x008fc60000010000 */
        /* <DEDUP_REMOVED lines=15> */
[----:B------:R-:W-:-:S03]  /*53d0*/  FADD.FTZ R15, R15, R20 ;  /* 0x000000140f0f7221 */ /* 0x000fc60000010000 */
[----:B------:R-:W-:Y:S01]  /*53e0*/  STG.E desc[UR4][R4.64+0x400], R55 ;  /* 0x0004003704007986 */ /* 0x000fe2000c101904 */
[----:B------:R-:W-:-:S03]  /*53f0*/  FADD.FTZ R57, R12, R57 ;  /* 0x000000390c397221 */ /* 0x000fc60000010000 */
[----:B------:R-:W-:Y:S01]  /*5400*/  STG.E desc[UR4][R2.64+0x600], R47 ;  /* 0x0006002f02007986 */ /* 0x000fe2000c101904 */
[----:B--2---:R-:W-:-:S03]  /*5410*/  FADD.FTZ R14, R14, R21 ;  /* 0x000000150e0e7221 */ /* 0x004fc60000010000 */
[----:B------:R-:W-:Y:S01]  /*5420*/  STG.E desc[UR4][R4.64+0x600], R61 ;  /* 0x0006003d04007986 */ /* 0x000fe2000c101904 */
[----:B---3--:R-:W-:-:S03]  /*5430*/  FADD.FTZ R13, R13, R26 ;  /* 0x0000001a0d0d7221 */ /* 0x008fc60000010000 */
        /* <DEDUP_REMOVED lines=16> */
.L_x_7659:
        /* <DEDUP_REMOVED lines=8> */
.L_x_7662:
[----:B------:R-:W-:Y:S05]  /*55c0*/  BSYNC B2 ;  /* 0x0000000000027941 */ /* 0x000fea0003800000 */
.L_x_7661:
        /* <DEDUP_REMOVED lines=8> */
.L_x_7663:
[----:B------:R-:W-:Y:S01]  /*5650*/  HFMA2.MMA R239, -RZ, RZ, 0, 1.1920928955078125e-07 ;  /* 0x00000002ffef7435 */ /* 0x000fe200000001ff */
[----:B------:R-:W-:Y:S01]  /*5660*/  MOV R252, R150 ;  /* 0x0000009600fc7202 */ /* 0x000fe20000000f00 */
[----:B------:R-:W-:Y:S01]  /*5670*/  FADD.FTZ R151, R151, R220 ;  /* 0x000000dc97977221 */ /* 0x000fe20000010000 */
[----:B------:R-:W-:-:S08]  /*5680*/  MOV R220, 0xffffffff ;  /* 0xffffffff00dc7802 */ /* 0x000fd00000000f00 */
[----:B------:R-:W-:Y:S05]  /*5690*/  WARPSYNC.COLLECTIVE R220, `(.L_x_7664) ;  /* 0x00000000dc087348 */ /* 0x000fea0003c00000 */
[----:B------:R0:W1:Y:S02]  /*56a0*/  SHFL.BFLY P1, R220, R252, R239, R226 ;  /* 0x0c0000effcdc7389 */ /* 0x00006400000200e2 */
[----:B01----:R-:W-:Y:S01]  /*56b0*/  ENDCOLLECTIVE ;  /* 0x000000000000791b */ /* 0x003fe20003800000 */
.L_x_7664:
[----:B------:R-:W-:Y:S01]  /*56c0*/  MOV R252, R151 ;  /* 0x0000009700fc7202 */ /* 0x000fe20000000f00 */
[----:B------:R-:W-:Y:S01]  /*56d0*/  FADD.FTZ R150, R150, R220 ;  /* 0x000000dc96967221 */ /* 0x000fe20000010000 */
[----:B------:R-:W-:-:S07]  /*56e0*/  MOV R220, 0xffffffff ;  /* 0xffffffff00dc7802 */ /* 0x000fce0000000f00 */
[----:B------:R-:W-:Y:S05]  /*56f0*/  WARPSYNC.COLLECTIVE R220, `(.L_x_7665) ;  /* 0x00000000dc087348 */ /* 0x000fea0003c00000 */
[----:B------:R0:W1:Y:S02]  /*5700*/  SHFL.BFLY P1, R220, R252, R239, R226 ;  /* 0x0c0000effcdc7389 */ /* 0x00006400000200e2 */
[----:B01----:R-:W-:Y:S01]  /*5710*/  ENDCOLLECTIVE ;  /* 0x000000000000791b */ /* 0x003fe20003800000 */
.L_x_7665:
[----:B------:R-:W-:Y:S01]  /*5720*/  HFMA2.MMA R239, -RZ, RZ, 0, 2.384185791015625e-07 ;  /* 0x00000004ffef7435 */ /* 0x000fe200000001ff */
[----:B------:R-:W-:Y:S01]  /*5730*/  MOV R252, R150 ;  /* 0x0000009600fc7202 */ /* 0x000fe20000000f00 */
[----:B------:R-:W-:Y:S01]  /*5740*/  FADD.FTZ R151, R151, R220 ;  /* 0x000000dc97977221 */ /* 0x000fe20000010000 */
[----:B------:R-:W-:-:S08]  /*5750*/  MOV R220, 0xffffffff ;  /* 0xffffffff00dc7802 */ /* 0x000fd00000000f00 */
[----:B------:R-:W-:Y:S05]  /*5760*/  WARPSYNC.COLLECTIVE R220, `(.L_x_7666) ;  /* 0x00000000dc087348 */ /* 0x000fea0003c00000 */
[----:B------:R0:W1:Y:S02]  /*5770*/  SHFL.BFLY P1, R220, R252, R239, R226 ;  /* 0x0c0000effcdc7389 */ /* 0x00006400000200e2 */
[----:B01----:R-:W-:Y:S01]  /*5780*/  ENDCOLLECTIVE ;  /* 0x000000000000791b */ /* 0x003fe20003800000 */
.L_x_7666:
[----:B------:R-:W-:Y:S01]  /*5790*/  MOV R252, R151 ;  /* 0x0000009700fc7202 */ /* 0x000fe20000000f00 */
[----:B------:R-:W-:Y:S01]  /*57a0*/  FADD.FTZ R150, R150, R220 ;  /* 0x000000dc96967221 */ /* 0x000fe20000010000 */
[----:B------:R-:W-:-:S07]  /*57b0*/  MOV R220, 0xffffffff ;  /* 0xffffffff00dc7802 */ /* 0x000fce0000000f00 */
[----:B------:R-:W-:Y:S05]  /*57c0*/  WARPSYNC.COLLECTIVE R220, `(.L_x_7667) ;  /* 0x00000000dc087348 */ /* 0x000fea0003c00000 */
[----:B------:R0:W1:Y:S02]  /*57d0*/  SHFL.BFLY P1, R220, R252, R239, R226 ;  /* 0x0c0000effcdc7389 */ /* 0x00006400000200e2 */
[----:B01----:R-:W-:Y:S01]  /*57e0*/  ENDCOLLECTIVE ;  /* 0x000000000000791b */ /* 0x003fe20003800000 */
.L_x_7667:
[----:B------:R-:W-:Y:S01]  /*57f0*/  HFMA2.MMA R239, -RZ, RZ, 0, 4.76837158203125e-07 ;  /* 0x00000008ffef7435 */ /* 0x000fe200000001ff */
[----:B------:R-:W-:Y:S01]  /*5800*/  MOV R252, R150 ;  /* 0x0000009600fc7202 */ /* 0x000fe20000000f00 */
[----:B------:R-:W-:Y:S01]  /*5810*/  FADD.FTZ R151, R151, R220 ;  /* 0x000000dc97977221 */ /* 0x000fe20000010000 */
[----:B------:R-:W-:-:S08]  /*5820*/  MOV R220, 0xffffffff ;  /* 0xffffffff00dc7802 */ /* 0x000fd00000000f00 */
[----:B------:R-:W-:Y:S05]  /*5830*/  WARPSYNC.COLLECTIVE R220, `(.L_x_7668) ;  /* 0x00000000dc087348 */ /* 0x000fea0003c00000 */
[----:B------:R0:W1:Y:S02]  /*5840*/  SHFL.BFLY P1, R220, R252, R239, R226 ;  /* 0x0c0000effcdc7389 */ /* 0x00006400000200e2 */
[----:B01----:R-:W-:Y:S01]  /*5850*/  ENDCOLLECTIVE ;  /* 0x000000000000791b */ /* 0x003fe20003800000 */
.L_x_7668:
[----:B------:R-:W-:Y:S01]  /*5860*/  MOV R252, R151 ;  /* 0x0000009700fc7202 */ /* 0x000fe20000000f00 */
[----:B------:R-:W-:Y:S01]  /*5870*/  FADD.FTZ R150, R150, R220 ;  /* 0x000000dc96967221 */ /* 0x000fe20000010000 */
[----:B------:R-:W-:-:S07]  /*5880*/  MOV R220, 0xffffffff ;  /* 0xffffffff00dc7802 */ /* 0x000fce0000000f00 */
[----:B------:R-:W-:Y:S05]  /*5890*/  WARPSYNC.COLLECTIVE R220, `(.L_x_7669) ;  /* 0x00000000dc087348 */ /* 0x000fea0003c00000 */
[----:B------:R0:W1:Y:S02]  /*58a0*/  SHFL.BFLY P1, R220, R252, R239, R226 ;  /* 0x0c0000effcdc7389 */ /* 0x00006400000200e2 */
[----:B01----:R-:W-:Y:S01]  /*58b0*/  ENDCOLLECTIVE ;  /* 0x000000000000791b */ /* 0x003fe20003800000 */
.L_x_7669:
[----:B------:R-:W-:Y:S01]  /*58c0*/  HFMA2.MMA R239, -RZ, RZ, 0, 9.5367431640625e-07 ;  /* 0x00000010ffef7435 */ /* 0x000fe200000001ff */
[----:B------:R-:W-:Y:S01]  /*58d0*/  MOV R252, R150 ;  /* 0x0000009600fc7202 */ /* 0x000fe20000000f00 */
[----:B------:R-:W-:Y:S01]  /*58e0*/  FADD.FTZ R151, R151, R220 ;  /* 0x000000dc97977221 */ /* 0x000fe20000010000 */
[----:B------:R-:W-:-:S08]  /*58f0*/  MOV R220, 0xffffffff ;  /* 0xffffffff00dc7802 */ /* 0x000fd00000000f00 */
[----:B------:R-:W-:Y:S05]  /*5900*/  WARPSYNC.COLLECTIVE R220, `(.L_x_7670) ;  /* 0x00000000dc087348 */ /* 0x000fea0003c00000 */
[----:B------:R0:W1:Y:S02]  /*5910*/  SHFL.BFLY P1, R220, R252, R239, R226 ;  /* 0x0c0000effcdc7389 */ /* 0x00006400000200e2 */
[----:B01----:R-:W-:Y:S01]  /*5920*/  ENDCOLLECTIVE ;  /* 0x000000000000791b */ /* 0x003fe20003800000 */
.L_x_7670:
[----:B------:R-:W-:Y:S02]  /*5930*/  MOV R252, R151 ;  /* 0x0000009700fc7202 */ /* 0x000fe40000000f00 */
[----:B------:R-:W-:Y:S02]  /*5940*/  MOV R219, R220 ;  /* 0x000000dc00db7202 */ /* 0x000fe40000000f00 */
[----:B------:R-:W-:-:S07]  /*5950*/  MOV R220, 0xffffffff ;  /* 0xffffffff00dc7802 */ /* 0x000fce0000000f00 */
[----:B------:R-:W-:Y:S05]  /*5960*/  WARPSYNC.COLLECTIVE R220, `(.L_x_7671) ;  /* 0x00000000dc087348 */ /* 0x000fea0003c00000 */
[----:B------:R0:W1:Y:S02]  /*5970*/  SHFL.BFLY P1, R220, R252, R239, R226 ;  /* 0x0c0000effcdc7389 */ /* 0x00006400000200e2 */
[----:B01----:R-:W-:Y:S01]  /*5980*/  ENDCOLLECTIVE ;  /* 0x000000000000791b */ /* 0x003fe20003800000 */
.L_x_7671:
[----:B------:R-:W-:Y:S05]  /*5990*/  BRA `(.L_x_7672) ;  /* 0xffffffcc00687947 */ /* 0x000fea000383ffff */
.L_x_7673:
        /* <DEDUP_REMOVED lines=14> */
.L_x_16951:


//--------------------- .text._ZN10layer_norm22ln_bwd_finalize_kernelINS_22Kernel_traits_finalizeILj1280Ef13__nv_bfloat16fS2_fjLb0ELj1024ELj4ENS_18Kernel_traits_baseILj1280EfS2_fS2_fjLj1024EEEEELb0ELb0EEEvNS_9BwdParamsE --------------------------
	.section	.text._ZN10layer_norm22ln_bwd_finalize_kernelINS_22Kernel_traits_finalizeILj1280Ef13__nv_bfloat16fS2_fjLb0ELj1024ELj4ENS_18Kernel_traits_baseILj1280EfS2_fS2_fjLj1024EEEEELb0ELb0EEEvNS_9BwdParamsE,"ax",@progbits
	.align	128
        .global         _ZN10layer_norm22ln_bwd_finalize_kernelINS_22Kernel_traits_finalizeILj1280Ef13__nv_bfloat16fS2_fjLb0ELj1024ELj4ENS_18Kernel_traits_baseILj1280EfS2_fS2_fjLj1024EEEEELb0ELb0EEEvNS_9BwdParamsE
        .type           _ZN10layer_norm22ln_bwd_finalize_kernelINS_22Kernel_traits_finalizeILj1280Ef13__nv_bfloat16fS2_fjLb0ELj1024ELj4ENS_18Kernel_traits_baseILj1280EfS2_fS2_fjLj1024EEEEELb0ELb0EEEvNS_9BwdParamsE,@function
        .size           _ZN10layer_norm22ln_bwd_finalize_kernelINS_22Kernel_traits_finalizeILj1280Ef13__nv_bfloat16fS2_fjLb0ELj1024ELj4ENS_18Kernel_traits_baseILj1280EfS2_fS2_fjLj1024EEEEELb0ELb0EEEvNS_9BwdParamsE,(.L_x_16952 - _ZN10layer_norm22ln_bwd_finalize_kernelINS_22Kernel_traits_finalizeILj1280Ef13__nv_bfloat16fS2_fjLb0ELj1024ELj4ENS_18Kernel_traits_baseILj1280EfS2_fS2_fjLj1024EEEEELb0ELb0EEEvNS_9BwdParamsE)
        .other          _ZN10layer_norm22ln_bwd_finalize_kernelINS_22Kernel_traits_finalizeILj1280Ef13__nv_bfloat16fS2_fjLb0ELj1024ELj4ENS_18Kernel_traits_baseILj1280EfS2_fS2_fjLj1024EEEEELb0ELb0EEEvNS_9BwdParamsE,@"STO_CUDA_ENTRY STV_DEFAULT"
_ZN10layer_norm22ln_bwd_finalize_kernelINS_22Kernel_traits_finalizeILj1280Ef13__nv_bfloat16fS2_fjLb0ELj1024ELj4ENS_18Kernel_traits_baseILj1280EfS2_fS2_fjLj1024EEEEELb0ELb0EEEvNS_9BwdParamsE:
.text._ZN10layer_norm22ln_bwd_finalize_kernelINS_22Kernel_traits_finalizeILj1280Ef13__nv_bfloat16fS2_fjLb0ELj1024ELj4ENS_18Kernel_traits_baseILj1280EfS2_fS2_fjLj1024EEEEELb0ELb0EEEvNS_9BwdParamsE:
        /* <DEDUP_REMOVED lines=25> */
.L_x_7686:
        /* <DEDUP_REMOVED lines=30> */
.L_x_7678:
        /* <DEDUP_REMOVED lines=36> */
.L_x_7677:
[----:B------:R-:W-:Y:S05]  /*05b0*/  BSYNC B1 ;  /* 0x0000000000017941 */ /* 0x000fea0003800000 */
.L_x_7676:
        /* <DEDUP_REMOVED lines=24> */
.L_x_7680:
[----:B------:R-:W-:Y:S05]  /*0740*/  BSYNC B1 ;  /* 0x0000000000017941 */ /* 0x000fea0003800000 */
.L_x_7679:
        /* <DEDUP_REMOVED lines=12> */
.L_x_7681:
[----:B------:R-:W-:Y:S05]  /*0810*/  BSYNC B1 ;  /* 0x0000000000017941 */ /* 0x000fea0003800000 */
.L_x_7675:
[----:B------:R-:W-:Y:S05]  /*0820*/  BSYNC B0 ;  /* 0x0000000000007941 */ /* 0x000fea0003800000 */
.L_x_7674:
        /* <DEDUP_REMOVED lines=29> */
.L_x_7697:
[----:B---3--:R-:W-:Y:S01]  /*0a00*/  FADD.FTZ R9, R18, R9 ;  /* 0x0000000912097221 */ /* 0x008fe20000010000 */
[----:B--2---:R-:W-:-:S04]  /*0a10*/  FADD.FTZ R11, R10, R11 ;  /* 0x0000000b0a0b7221 */ /* 0x004fc80000010000 */
[----:B------:R2:W-:Y:S04]  /*0a20*/  @!P1 STS [R6+0x2000], R9 ;  /* 0x0020000906009388 */ /* 0x0005e80000000800 */
[----:B------:R2:W-:Y:S02]  /*0a30*/  @!P1 STS [R6+0x2080], R11 ;  /* 0x0020800b06009388 */ /* 0x0005e40000000800 */
.L_x_7682:
        /* <DEDUP_REMOVED lines=16> */
.L_x_7685:
[----:B------:R-:W-:Y:S05]  /*0b40*/  BSYNC B0 ;  /* 0x0000000000007941 */ /* 0x000fea0003800000 */
.L_x_7684:
[C---:B------:R-:W-:Y:S01]  /*0b50*/  ISETP.GT.U32.AND P1, PT, R3.reuse, -0x501, PT ;  /* 0xfffffaff0300780c */ /* 0x040fe20003f24070 */
[----:B------:R-:W-:Y:S01]  /*0b60*/  VIADD R4, R4, 0x280 ;  /* 0x0000028004047836 */ /* 0x000fe20000000000 */
[----:B------:R-:W-:-:S11]  /*0b70*/  IADD3 R3, R3, 0x500, RZ ;  /* 0x0000050003037810 */ /* 0x000fd60007ffe0ff */
[----:B------:R-:W-:Y:S05]  /*0b80*/  @P1 BRA `(.L_x_7686) ;  /* 0xfffffff400801947 */ /* 0x000fea000383ffff */
[----:B------:R-:W-:Y:S05]  /*0b90*/  EXIT ;  /* 0x000000000000794d */ /* 0x000fea0003800000 */
.L_x_7683:
[----:B------:R-:W-:Y:S01]  /*0ba0*/  HFMA2.MMA R21, -RZ, RZ, 0, 5.9604644775390625e-08 ;  /* 0x00000001ff157435 */ /* 0x000fe200000001ff */
[----:B0--3--:R-:W-:Y:S01]  /*0bb0*/  MOV R22, R10 ;  /* 0x0000000a00167202 */ /* 0x009fe20000000f00 */
[----:B------:R-:W-:Y:S01]  /*0bc0*/  IMAD.MOV.U32 R19, RZ, RZ, -0x1 ;  /* 0xffffffffff137424 */ /* 0x000fe200078e00ff */
[----:B------:R-:W-:-:S08]  /*0bd0*/  MOV R24, 0x1f ;  /* 0x0000001f00187802 */ /* 0x000fd00000000f00 */
[----:B-12---:R-:W-:Y:S05]  /*0be0*/  WARPSYNC.COLLECTIVE R19, `(.L_x_7687) ;  /* 0x0000000013087348 */ /* 0x006fea0003c00000 */
[----:B------:R0:W3:Y:S02]  /*0bf0*/  SHFL.BFLY P2, R20, R22, R21, R24 ;  /* 0x0c00001516147389 */ /* 0x0000e40000040018 */
[----:B0123--:R-:W-:Y:S01]  /*0c00*/  ENDCOLLECTIVE ;  /* 0x000000000000791b */ /* 0x00ffe20003800000 */
.L_x_7687:
[----:B------:R-:W-:Y:S01]  /*0c10*/  HFMA2.MMA R21, -RZ, RZ, 0, 1.1920928955078125e-07 ;  /* 0x00000002ff157435 */ /* 0x000fe200000001ff */
[----:B------:R-:W-:-:S05]  /*0c20*/  MOV R11, R20 ;  /* 0x00000014000b7202 */ /* 0x000fca0000000f00 */
[----:B------:R-:W-:-:S05]  /*0c30*/  FADD.FTZ R11, R10, R11 ;  /* 0x0000000b0a0b7221 */ /* 0x000fca0000010000 */
[----:B------:R-:W-:-:S07]  /*0c40*/  MOV R22, R11 ;  /* 0x0000000b00167202 */ /* 0x000fce0000000f00 */
[----:B------:R-:W-:Y:S05]  /*0c50*/  WARPSYNC.COLLECTIVE R19, `(.L_x_7688) ;  /* 0x0000000013087348 */ /* 0x000fea0003c00000 */
[----:B------:R0:W1:Y:S02]  /*0c60*/  SHFL.BFLY P2, R20, R22, R21, R24 ;  /* 0x0c00001516147389 */ /* 0x0000640000040018 */
[----:B01----:R-:W-:Y:S01]  /*0c70*/  ENDCOLLECTIVE ;  /* 0x000000000000791b */ /* 0x003fe20003800000 */
.L_x_7688:
[----:B------:R-:W-:Y:S01]  /*0c80*/  HFMA2.MMA R21, -RZ, RZ, 0, 2.384185791015625e-07 ;  /* 0x00000004ff157435 */ /* 0x000fe200000001ff */
[----:B------:R-:W-:-:S04]  /*0c90*/  IMAD.MOV.U32 R14, RZ, RZ, R20 ;  /* 0x000000ffff0e7224 */ /* 0x000fc800078e0014 */
[----:B------:R-:W-:-:S05]  /*0ca0*/  FADD.FTZ R14, R11, R14 ;  /* 0x0000000e0b0e7221 */ /* 0x000fca0000010000 */
[----:B------:R-:W-:-:S07]  /*0cb0*/  MOV R22, R14 ;  /* 0x0000000e00167202 */ /* 0x000fce0000000f00 */
[----:B------:R-:W-:Y:S05]  /*0cc0*/  WARPSYNC.COLLECTIVE R19, `(.L_x_7689) ;  /* 0x0000000013087348 */ /* 0x000fea0003c00000 */
[----:B------:R0:W1:Y:S02]  /*0cd0*/  SHFL.BFLY P2, R20, R22, R21, R24 ;  /* 0x0c00001516147389 */ /* 0x0000640000040018 */
[----:B01----:R-:W-:Y:S01]  /*0ce0*/  ENDCOLLECTIVE ;  /* 0x000000000000791b */ /* 0x003fe20003800000 */
.L_x_7689:
[----:B------:R-:W-:Y:S01]  /*0cf0*/  IMAD.MOV.U32 R21, RZ, RZ, 0x8 ;  /* 0x00000008ff157424 */ /* 0x000fe200078e00ff */
[----:B------:R-:W-:-:S05]  /*0d00*/  MOV R13, R20 ;  /* 0x00000014000d7202 */ /* 0x000fca0000000f00 */
[----:B------:R-:W-:-:S05]  /*0d10*/  FADD.FTZ R13, R14, R13 ;  /* 0x0000000d0e0d7221 */ /* 0x000fca0000010000 */
[----:B------:R-:W-:-:S07]  /*0d20*/  MOV R22, R13 ;  /* 0x0000000d00167202 */ /* 0x000fce0000000f00 */
[----:B------:R-:W-:Y:S05]  /*0d30*/  WARPSYNC.COLLECTIVE R19, `(.L_x_7690) ;  /* 0x0000000013087348 */ /* 0x000fea0003c00000 */
[----:B------:R0:W1:Y:S02]  /*0d40*/  SHFL.BFLY P2, R20, R22, R21, R24 ;  /* 0x0c00001516147389 */ /* 0x0000640000040018 */
[----:B01----:R-:W-:Y:S01]  /*0d50*/  ENDCOLLECTIVE ;  /* 0x000000000000791b */ /* 0x003fe20003800000 */
.L_x_7690:
[----:B------:R-:W-:Y:S01]  /*0d60*/  HFMA2.MMA R21, -RZ, RZ, 0, 9.5367431640625e-07 ;  /* 0x00000010ff157435 */ /* 0x000fe200000001ff */
[----:B------:R-:W-:-:S05]  /*0d70*/  MOV R10, R20 ;  /* 0x00000014000a7202 */ /* 0x000fca0000000f00 */
[----:B------:R-:W-:-:S05]  /*0d80*/  FADD.FTZ R10, R13, R10 ;  /* 0x0000000a0d0a7221 */ /* 0x000fca0000010000 */
[----:B------:R-:W-:-:S07]  /*0d90*/  MOV R22, R10 ;  /* 0x0000000a00167202 */ /* 0x000fce0000000f00 */
[----:B------:R-:W-:Y:S05]  /*0da0*/  WARPSYNC.COLLECTIVE R19, `(.L_x_7691) ;  /* 0x0000000013087348 */ /* 0x000fea0003c00000 */
[----:B------:R0:W1:Y:S02]  /*0db0*/  SHFL.BFLY P2, R20, R22, R21, R24 ;  /* 0x0c00001516147389 */ /* 0x0000640000040018 */
[----:B01----:R-:W-:Y:S01]  /*0dc0*/  ENDCOLLECTIVE ;  /* 0x000000000000791b */ /* 0x003fe20003800000 */
.L_x_7691:
[----:B------:R-:W-:Y:S01]  /*0dd0*/  HFMA2.MMA R21, -RZ, RZ, 0, 5.9604644775390625e-08 ;  /* 0x00000001ff157435 */ /* 0x000fe200000001ff */
[----:B------:R-:W-:Y:S01]  /*0de0*/  IMAD.MOV.U32 R22, RZ, RZ, R9 ;  /* 0x000000ffff167224 */ /* 0x000fe200078e0009 */
[----:B------:R-:W-:-:S09]  /*0df0*/  MOV R11, R20 ;  /* 0x00000014000b7202 */ /* 0x000fd20000000f00 */
[----:B------:R-:W-:Y:S05]  /*0e00*/  WARPSYNC.COLLECTIVE R19, `(.L_x_7692) ;  /* 0x0000000013087348 */ /* 0x000fea0003c00000 */
[----:B------:R0:W1:Y:S02]  /*0e10*/  SHFL.BFLY P2, R20, R22, R21, R24 ;  /* 0x0c00001516147389 */ /* 0x0000640000040018 */
[----:B01----:R-:W-:Y:S01]  /*0e20*/  ENDCOLLECTIVE ;  /* 0x000000000000791b */ /* 0x003fe20003800000 */
.L_x_7692:
[----:B------:R-:W-:Y:S01]  /*0e30*/  HFMA2.MMA R21, -RZ, RZ, 0, 1.1920928955078125e-07 ;  /* 0x00000002ff157435 */ /* 0x000fe200000001ff */
[----:B------:R-:W-:-:S05]  /*0e40*/  MOV R14, R20 ;  /* 0x00000014000e7202 */ /* 0x000fca0000000f00 */
[----:B------:R-:W-:-:S05]  /*0e50*/  FADD.FTZ R15, R9, R14 ;  /* 0x0000000e090f7221 */ /* 0x000fca0000010000 */
[----:B------:R-:W-:-:S07]  /*0e60*/  MOV R22, R15 ;  /* 0x0000000f00167202 */ /* 0x000fce0000000f00 */
[----:B------:R-:W-:Y:S05]  /*0e70*/  WARPSYNC.COLLECTIVE R19, `(.L_x_7693) ;  /* 0x0000000013087348 */ /* 0x000fea0003c00000 */
[----:B------:R0:W1:Y:S02]  /*0e80*/  SHFL.BFLY P2, R20, R22, R21, R24 ;  /* 0x0c00001516147389 */ /* 0x0000640000040018 */
[----:B01----:R-:W-:Y:S01]  /*0e90*/  ENDCOLLECTIVE ;  /* 0x000000000000791b */ /* 0x003fe20003800000 */
.L_x_7693:
[----:B------:R-:W-:Y:S01]  /*0ea0*/  HFMA2.MMA R21, -RZ, RZ, 0, 2.384185791015625e-07 ;  /* 0x00000004ff157435 */ /* 0x000fe200000001ff */
[----:B------:R-:W-:-:S04]  /*0eb0*/  IMAD.MOV.U32 R16, RZ, RZ, R20 ;  /* 0x000000ffff107224 */ /* 0x000fc800078e0014 */
[----:B------:R-:W-:-:S05]  /*0ec0*/  FADD.FTZ R16, R15, R16 ;  /* 0x000000100f107221 */ /* 0x000fca0000010000 */
[----:B------:R-:W-:-:S07]  /*0ed0*/  MOV R22, R16 ;  /* 0x0000001000167202 */ /* 0x000fce0000000f00 */
[----:B------:R-:W-:Y:S05]  /*0ee0*/  WARPSYNC.COLLECTIVE R19, `(.L_x_7694) ;  /* 0x0000000013087348 */ /* 0x000fea0003c00000 */
[----:B------:R0:W1:Y:S02]  /*0ef0*/  SHFL.BFLY P2, R20, R22, R21, R24 ;  /* 0x0c00001516147389 */ /* 0x0000640000040018 */
[----:B01----:R-:W-:Y:S01]  /*0f00*/  ENDCOLLECTIVE ;  /* 0x000000000000791b */ /* 0x003fe20003800000 */
.L_x_7694:
[----:B------:R-:W-:Y:S01]  /*0f10*/  IMAD.MOV.U32 R21, RZ, RZ, 0x8 ;  /* 0x00000008ff157424 */ /* 0x000fe200078e00ff */
[----:B------:R-:W-:-:S05]  /*0f20*/  MOV R17, R20 ;  /* 0x0000001400117202 */ /* 0x000fca0000000f00 */
[----:B------:R-:W-:-:S05]  /*0f30*/  FADD.FTZ R17, R16, R17 ;  /* 0x0000001110117221 */ /* 0x000fca0000010000 */
[----:B------:R-:W-:-:S07]  /*0f40*/  MOV R22, R17 ;  /* 0x0000001100167202 */ /* 0x000fce0000000f00 */
[----:B------:R-:W-:Y:S05]  /*0f50*/  WARPSYNC.COLLECTIVE R19, `(.L_x_7695) ;  /* 0x0000000013087348 */ /* 0x000fea0003c00000 */
[----:B------:R0:W1:Y:S02]  /*0f60*/  SHFL.BFLY P2, R20, R22, R21, R24 ;  /* 0x0c00001516147389 */ /* 0x0000640000040018 */
[----:B01----:R-:W-:Y:S01]  /*0f70*/  ENDCOLLECTIVE ;  /* 0x000000000000791b */ /* 0x003fe20003800000 */
.L_x_7695:
[----:B------:R-:W-:Y:S01]  /*0f80*/  HFMA2.MMA R21, -RZ, RZ, 0, 9.5367431640625e-07 ;  /* 0x00000010ff157435 */ /* 0x000fe200000001ff */
[----:B------:R-:W-:-:S05]  /*0f90*/  MOV R18, R20 ;  /* 0x0000001400127202 */ /* 0x000fca0000000f00 */
[----:B------:R-:W-:-:S05]  /*0fa0*/  FADD.FTZ R18, R17, R18 ;  /* 0x0000001211127221 */ /* 0x000fca0000010000 */
[----:B------:R-:W-:-:S07]  /*0fb0*/  MOV R22, R18 ;  /* 0x0000001200167202 */ /* 0x000fce0000000f00 */
[----:B------:R-:W-:Y:S05]  /*0fc0*/  WARPSYNC.COLLECTIVE R19, `(.L_x_7696) ;  /* 0x0000000013087348 */ /* 0x000fea0003c00000 */
[----:B------:R0:W1:Y:S02]  /*0fd0*/  SHFL.BFLY P2, R20, R22, R21, R24 ;  /* 0x0c00001516147389 */ /* 0x0000640000040018 */
[----:B01----:R-:W-:Y:S01]  /*0fe0*/  ENDCOLLECTIVE ;  /* 0x000000000000791b */ /* 0x003fe20003800000 */
.L_x_7696:
[----:B------:R-:W-:Y:S01]  /*0ff0*/  MOV R9, R20 ;  /* 0x0000001400097202 */ /* 0x000fe20000000f00 */
[----:B------:R-:W-:Y:S06]  /*1000*/  BRA `(.L_x_7697) ;  /* 0xfffffff8007c7947 */ /* 0x000fec000383ffff */
.L_x_7698:
        /* <DEDUP_REMOVED lines=15> */
.L_x_16952:


//--------------------- .text._ZN10layer_norm13ln_bwd_kernelINS_13Kernel_traitsIf13__nv_bfloat16fS2_fjLj1280ELj1ELj4ELj1ELj16ENS_18Kernel_traits_baseILj1280EfS2_fS2_fjLj128EEEEELb1ELb0ELb1ELb0EEEvNS_9BwdParamsE --------------------------
	.section	.text._ZN10layer_norm13ln_bwd_kernelINS_13Kernel_traitsIf13__nv_bfloat16fS2_fjLj1280ELj1ELj4ELj1ELj16ENS_18Kernel_traits_baseILj1280EfS2_fS2_fjLj128EEEEELb1ELb0ELb1ELb0EEEvNS_9BwdParamsE,"ax",@progbits
	.align	128
        .global         _ZN10layer_norm13ln_bwd_kernelINS_13Kernel_traitsIf13__nv_bfloat16fS2_fjLj1280ELj1ELj4ELj1ELj16ENS_18Kernel_traits_baseILj1280EfS2_fS2_fjLj128EEEEELb1ELb0ELb1ELb0EEEvNS_9BwdParamsE
        .type           _ZN10layer_norm13ln_bwd_kernelINS_13Kernel_traitsIf13__nv_bfloat16fS2_fjLj1280ELj1ELj4ELj1ELj16ENS_18Kernel_traits_baseILj1280EfS2_fS2_fjLj128EEEEELb1ELb0ELb1ELb0EEEvNS_9BwdParamsE,@function
        .size           _ZN10layer_norm13ln_bwd_kernelINS_13Kernel_traitsIf13__nv_bfloat16fS2_fjLj1280ELj1ELj4ELj1ELj16ENS_18Kernel_traits_baseILj1280EfS2_fS2_fjLj128EEEEELb1ELb0ELb1ELb0EEEvNS_9BwdParamsE,(.L_x_16953 - _ZN10layer_norm13ln_bwd_kernelINS_13Kernel_traitsIf13__nv_bfloat16fS2_fjLj1280ELj1ELj4ELj1ELj16ENS_18Kernel_traits_baseILj1280EfS2_fS2_fjLj128EEEEELb1ELb0ELb1ELb0EEEvNS_9BwdParamsE)
        .other          _ZN10layer_norm13ln_bwd_kernelINS_13Kernel_traitsIf13__nv_bfloat16fS2_fjLj1280ELj1ELj4ELj1ELj16ENS_18Kernel_traits_baseILj1280EfS2_fS2_fjLj128EEEEELb1ELb0ELb1ELb0EEEvNS_9BwdParamsE,@"STO_CUDA_ENTRY STV_DEFAULT"
_ZN10layer_norm13ln_bwd_kernelINS_13Kernel_traitsIf13__nv_bfloat16fS2_fjLj1280ELj1ELj4ELj1ELj16ENS_18Kernel_traits_baseILj1280EfS2_fS2_fjLj128EEEEELb1ELb0ELb1ELb0EEEvNS_9BwdParamsE:
.text._ZN10layer_norm13ln_bwd_kernelINS_13Kernel_traitsIf13__nv_bfloat16fS2_fjLj1280ELj1ELj4ELj1ELj16ENS_18Kernel_traits_baseILj1280EfS2_fS2_fjLj128EEEEELb1ELb0ELb1ELb0EEEvNS_9BwdParamsE:
[----:B------:R-:W0:Y:S02]  /*0000*/  LDC R1, c[0x0][0x28] ;  /* 0x00000a00ff017b82 */ /* 0x000e240000000800 */
[----:B0-----:R-:W-:Y:S01]  /*0010*/  IADD3 R1, R1, -0x90, RZ ;  /* 0xffffff7001017810 */ /* 0x001fe20007ffe0ff */
[----:B------:R-:W0:Y:S01]  /*0020*/  S2R R16, SR_TID.X ;  /* 0x0000000000107919 */ /* 0x000e220000002100 */
[----:B------:R-:W-:Y:S01]  /*0030*/  ULDC UR4, c[0x0][0x218] ;  /* 0x0000860000047ab9 */ /* 0x000fe20000000800 */
[----:B------:R-:W-:Y:S01]  /*0040*/  ULDC UR6, c[0x0][0x214] ;  /* 0x0000850000067ab9 */ /* 0x000fe20000000800 */
[----:B------:R-:W-:Y:S01]  /*0050*/  ULDC UR9, c[0x0][0x218] ;  /* 0x0000860000097ab9 */ /* 0x000fe20000000800 */
[----:B------:R1:W2:Y:S01]  /*0060*/  LDL.64 R36, [R1+0x30] ;  /* 0x0000300001247983 */ /* 0x0002a20000100a00 */
[----:B------:R-:W-:-:S03]  /*0070*/  ULDC UR8, c[0x0][0x290] ;  /* 0x0000a40000087ab9 */ /* 0x000fc60000000800 */
[----:B------:R1:W2:Y:S04]  /*0080*/  LDL.64 R38, [R1+0x38] ;  /* 0x0000380001267983 */ /* 0x0002a80000100a00 */
[----:B------:R1:W3:Y:S04]  /*0090*/  LDL.64 R40, [R1+0x40] ;  /* 0x0000400001287983 */ /* 0x0002e80000100a00 */
[----:B------:R1:W3:Y:S04]  /*00a0*/  LDL.64 R42, [R1+0x48] ;  /* 0x00004800012a7983 */ /* 0x0002e80000100a00 */
[----:B------:R1:W4:Y:S04]  /*00b0*/  LDL.64 R44, [R1+0x50] ;  /* 0x00005000012c7983 */ /* 0x0003280000100a00 */
        /* <DEDUP_REMOVED lines=8> */
[----:B------:R1:W4:Y:S01]  /*0140*/  LDL.64 R22, [R1+0x28] ;  /* 0x0000280001167983 */ /* 0x0003220000100a00 */
        /* <DEDUP_REMOVED lines=8> */
[----:B------:R-:W-:Y:S02]  /*01d0*/  ISETP.GE.U32.AND P1, PT, R0, 0x60, PT ;  /* 0x000000600000780c */ /* 0x000fe40003f26070 */
[----:B------:R-:W-:-:S07]  /*01e0*/  P2R R4, PR, RZ, 0x10 ;  /* 0x00000010ff047803 */ /* 0x000fce0000000000 */
[----:B------:R-:W0:Y:S01]  /*01f0*/  @P4 LDC.64 R2, c[0x0][0x260] ;  /* 0x00009800ff024b82 */ /* 0x000e220000000a00 */
[----:B------:R1:W-:Y:S01]  /*0200*/  STL [R1+0x18], R4 ;  /* 0x0000180401007387 */ /* 0x0003e20000100800 */
[----:B------:R-:W-:-:S06]  /*0210*/  ISETP.GE.U32.AND P2, PT, R0, 0x80, PT ;  /* 0x000000800000780c */ /* 0x000fcc0003f46070 */
[----:B------:R-:W0:Y:S08]  /*0220*/  @P1 LDC.64 R10, c[0x0][0x260] ;  /* 0x00009800ff0a1b82 */ /* 0x000e300000000a00 */
[----:B-1----:R-:W1:Y:S01]  /*0230*/  @P0 LDC.64 R4, c[0x0][0x260] ;  /* 0x00009800ff040b82 */ /* 0x002e620000000a00 */
[----:B------:R-:W-:-:S07]  /*0240*/  IMAD.MOV.U32 R17, RZ, RZ, R6 ;  /* 0x000000ffff117224 */ /* 0x000fce00078e0006 */
[----:B------:R-:W1:Y:S01]  /*0250*/  @P2 LDC.64 R12, c[0x0][0x260] ;  /* 0x00009800ff0c2b82 */ /* 0x000e620000000a00 */
[C---:B0-----:R-:W-:Y:S01]  /*0260*/  @P4 IMAD.WIDE.U32 R2, R17.reuse, 0x20, R2 ;  /* 0x0000002011024825 */ /* 0x041fe200078e0002 */
[----:B------:R-:W-:Y:S01]  /*0270*/  @P4 LOP3.LUT R17, R17, 0x20, RZ, 0xfc, !PT ;  /* 0x0000002011114812 */ /* 0x000fe200078efcff */
[----:B------:R-:W-:-:S04]  /*0280*/  ULDC.64 UR4, c[0x0][0x208] ;  /* 0x0000820000047ab9 */ /* 0x000fc80000000a00 */
[C---:B-1----:R-:W-:Y:S01]  /*0290*/  @P0 IMAD.WIDE.U32 R8, R17.reuse, 0x20, R4 ;  /* 0x0000002011080825 */ /* 0x042fe200078e0004 */
[----:B------:R-:W-:-:S05]  /*02a0*/  @P0 IADD3 R17, R17, 0x20, RZ ;  /* 0x0000002011110810 */ /* 0x000fca0007ffe0ff */
[C---:B------:R-:W-:Y:S01]  /*02b0*/  @P1 IMAD.WIDE.U32 R10, R17.reuse, 0x20, R10 ;  /* 0x00000020110a1825 */ /* 0x040fe200078e000a */
[----:B------:R-:W-:-:S05]  /*02c0*/  @P1 IADD3 R17, R17, 0x20, RZ ;  /* 0x0000002011111810 */ /* 0x000fca0007ffe0ff */
[----:B------:R-:W-:-:S05]  /*02d0*/  @P2 IMAD.WIDE.U32 R12, R17, 0x20, R12 ;  /* 0x00000020110c2825 */ /* 0x000fca00078e000c */
[----:B------:R0:W5:Y:S04]  /*02e0*/  @P2 LDG.E.128 R24, desc[UR4][R12.64+0x10] ;  /* 0x000010040c182981 */ /* 0x000168000c1e1d00 */
[----:B--2---:R-:W2:Y:S04]  /*02f0*/  @P1 LDG.E.128 R36, desc[UR4][R10.64+0x10] ;  /* 0x000010040a241981 */ /* 0x004ea8000c1e1d00 */
[----:B---3--:R-:W3:Y:S04]  /*0300*/  @P1 LDG.E.128 R40, desc[UR4][R10.64] ;  /* 0x000000040a281981 */ /* 0x008ee8000c1e1d00 */
[----:B----4-:R-:W4:Y:S04]  /*0310*/  @P0 LDG.E.128 R44, desc[UR4][R8.64+0x10] ;  /* 0x00001004082c0981 */ /* 0x010f28000c1e1d00 */
[----:B------:R-:W4:Y:S04]  /*0320*/  @P4 LDG.E.128 R56, desc[UR4][R2.64] ;  /* 0x0000000402384981 */ /* 0x000f28000c1e1d00 */
[----:B------:R-:W4:Y:S04]  /*0330*/  @P4 LDG.E.128 R52, desc[UR4][R2.64+0x10] ;  /* 0x0000100402344981 */ /* 0x000f28000c1e1d00 */
[----:B------:R-:W4:Y:S04]  /*0340*/  @P0 LDG.E.128 R48, desc[UR4][R8.64] ;  /* 0x0000000408300981 */ /* 0x000f28000c1e1d00 */
[----:B------:R-:W4:Y:S01]  /*0350*/  @P2 LDG.E.128 R20, desc[UR4][R12.64] ;  /* 0x000000040c142981 */ /* 0x000f22000c1e1d00 */
[----:B------:R-:W-:-:S13]  /*0360*/  ISETP.GE.U32.AND P3, PT, R0, 0xa0, PT ;  /* 0x000000a00000780c */ /* 0x000fda0003f66070 */
[----:B------:R-:W1:Y:S01]  /*0370*/  @P3 LDC.64 R14, c[0x0][0x260] ;  /* 0x00009800ff0e3b82 */ /* 0x000e620000000a00 */
[----:B------:R-:W-:Y:S01]  /*0380*/  @P2 VIADD R17, R17, 0x20 ;  /* 0x0000002011112836 */ /* 0x000fe20000000000 */
[----:B------:R-:W-:-:S03]  /*0390*/  P2R R0, PR, RZ, 0x8 ;  /* 0x00000008ff007803 */ /* 0x000fc60000000000 */
[----:B-1----:R-:W-:Y:S02]  /*03a0*/  @P3 IMAD.WIDE.U32 R4, R17, 0x20, R14 ;  /* 0x0000002011043825 */ /* 0x002fe400078e000e */
[----:B------:R-:W1:Y:S01]  /*03b0*/  S2R R15, SR_CTAID.X ;  /* 0x00000000000f7919 */ /* 0x000e620000002500 */
[----:B------:R0:W-:Y:S04]  /*03c0*/  STL [R1+0x1c], R0 ;  /* 0x00001c0001007387 */ /* 0x0001e80000100800 */
[----:B------:R1:W5:Y:S04]  /*03d0*/  @P3 LDG.E.128 R28, desc[UR4][R4.64] ;  /* 0x00000004041c3981 */ /* 0x000368000c1e1d00 */
[----:B------:R1:W5:Y:S01]  /*03e0*/  @P3 LDG.E.128 R32, desc[UR4][R4.64+0x10] ;  /* 0x0000100404203981 */ /* 0x000362000c1e1d00 */
[----:B0-----:R-:W-:Y:S01]  /*03f0*/  SHF.R.U32.HI R0, RZ, 0x5, R16 ;  /* 0x00000005ff007819 */ /* 0x001fe20000011610 */
[----:B------:R-:W-:Y:S03]  /*0400*/  BSSY B0, `(.L_x_7699) ;  /* 0x0000652000007945 */ /* 0x000fe60003800000 */
        /* <DEDUP_REMOVED lines=45> */
[----:B0-----:R-:W-:-:S02]  /*06e0*/  CS2R R36, SRZ ;  /* 0x0000000000247805 */ /* 0x001fc4000001ff00 */
[----:B-1----:R-:W-:Y:S02]  /*06f0*/  CS2R R38, SRZ ;  /* 0x0000000000267805 */ /* 0x002fe4000001ff00 */
[----:B--2---:R-:W-:Y:S02]  /*0700*/  CS2R R40, SRZ ;  /* 0x0000000000287805 */ /* 0x004fe4000001ff00 */
[----:B---3--:R-:W-:Y:S02]  /*0710*/  CS2R R42, SRZ ;  /* 0x00000000002a7805 */ /* 0x008fe4000001ff00 */
[----:B----4-:R-:W-:Y:S02]  /*0720*/  CS2R R44, SRZ ;  /* 0x00000000002c7805 */ /* 0x010fe4000001ff00 */
        /* <DEDUP_REMOVED lines=8> */
[----:B------:R-:W-:Y:S01]  /*07b0*/  MOV R5, R0 ;  /* 0x0000000000057202 */ /* 0x000fe20000000f00 */
[----:B------:R-:W-:-:S07]  /*07c0*/  IMAD.MOV.U32 R37, RZ, RZ, RZ ;  /* 0x000000ffff257224 */ /* 0x000fce00078e00ff */
.L_x_7811:
[----:B0-----:R-:W0:Y:S08]  /*07d0*/  LDC.64 R2, c[0x0][0x288] ;  /* 0x0000a200ff027b82 */ /* 0x001e300000000a00 */
[----:B-1----:R-:W1:Y:S08]  /*07e0*/  LDC.64 R10, c[0x0][0x250] ;  /* 0x00009400ff0a7b82 */ /* 0x002e700000000a00 */
[----:B--2---:R-:W2:Y:S01]  /*07f0*/  LDC.64 R6, c[0x0][0x258] ;  /* 0x00009600ff067b82 */ /* 0x004ea20000000a00 */
[----:B0-----:R-:W-:-:S07]  /*0800*/  IMAD.WIDE R2, R5, 0x4, R2 ;  /* 0x0000000405027825 */ /* 0x001fce00078e0202 */
[----:B------:R-:W0:Y:S01]  /*0810*/  LDC.64 R168, c[0x0][0x280] ;  /* 0x0000a000ffa87b82 */ /* 0x000e220000000a00 */
[----:B---3--:R0:W3:Y:S01]  /*0820*/  LDG.E R12, desc[UR4][R2.64] ;  /* 0x00000004020c7981 */ /* 0x0080e2000c1e1900 */
[----:B-1----:R-:W-:-:S06]  /*0830*/  IMAD.WIDE R10, R5, 0x4, R10 ;  /* 0x00000004050a7825 */ /* 0x002fcc00078e020a */
[----:B------:R-:W1:Y:S01]  /*0840*/  LDC.64 R170, c[0x0][0x2c8] ;  /* 0x0000b200ffaa7b82 */ /* 0x000e620000000a00 */
[----:B-----5:R-:W5:Y:S01]  /*0850*/  LDG.E R13, desc[UR4][R10.64] ;  /* 0x000000040a0d7981 */ /* 0x020f62000c1e1900 */
[C---:B--2---:R-:W-:Y:S01]  /*0860*/  IMAD.WIDE R6, R5.reuse, 0x4, R6 ;  /* 0x0000000405067825 */ /* 0x044fe200078e0206 */
[----:B------:R-:W2:Y:S04]  /*0870*/  S2R R8, SR_TID.X ;  /* 0x0000000000087919 */ /* 0x000ea80000002100 */
[----:B------:R4:W5:Y:S01]  /*0880*/  LDG.E R4, desc[UR4][R6.64] ;  /* 0x0000000406047981 */ /* 0x000962000c1e1900 */
[----:B0-----:R-:W-:Y:S01]  /*0890*/  IMAD.WIDE R2, R5, 0x4, R168 ;  /* 0x0000000405027825 */ /* 0x001fe200078e02a8 */
[----:B----4-:R-:W-:-:S05]  /*08a0*/  MOV R7, UR9 ;  /* 0x0000000900077c02 */ /* 0x010fca0008000f00 */
[----:B------:R0:W5:Y:S02]  /*08b0*/  LDG.E R3, desc[UR4][R2.64] ;  /* 0x0000000402037981 */ /* 0x000164000c1e1900 */
[----:B0-----:R-:W-:-:S05]  /*08c0*/  IMAD R2, R5, R7, RZ ;  /* 0x0000000705027224 */ /* 0x001fca00078e02ff */
[----:B------:R-:W-:-:S04]  /*08d0*/  SHF.R.S32.HI R6, RZ, 0x1f, R2 ;  /* 0x0000001fff067819 */ /* 0x000fc80000011402 */
[----:B------:R-:W-:Y:S02]  /*08e0*/  LEA.HI R2, R6, R2, RZ, 0x3 ;  /* 0x0000000206027211 */ /* 0x000fe400078f18ff */
[----:B--2---:R-:W-:Y:S01]  /*08f0*/  LOP3.LUT R6, R8, 0x1f, RZ, 0xc0, !PT ;  /* 0x0000001f08067812 */ /* 0x004fe200078ec0ff */
[----:B------:R-:W-:Y:S03]  /*0900*/  BSSY B1, `(.L_x_7701) ;  /* 0x0000250000017945 */ /* 0x000fe60003800000 */
[----:B------:R-:W-:-:S05]  /*0910*/  LEA.HI.SX32 R8, R2, R6, 0x1d ;  /* 0x0000000602087211 */ /* 0x000fca00078feaff */
[----:B-1----:R-:W-:Y:S01]  /*0920*/  IMAD.WIDE.U32 R168, R8, 0x20, R170 ;  /* 0x0000002008a87825 */ /* 0x002fe200078e00aa */
[----:B---3--:R-:W-:-:S13]  /*0930*/  ISETP.GT.AND P3, PT, R12, RZ, PT ;  /* 0x000000ff0c00720c */ /* 0x008fda0003f64270 */
[----:B------:R-:W-:Y:S05]  /*0940*/  @P3 BRA `(.L_x_7702) ;  /* 0x0000000400303947 */ /* 0x000fea0003800000 */
[----:B------:R-:W2:Y:S01]  /*0950*/  LDL R172, [R1+0x18] ;  /* 0x0000180001ac7983 */ /* 0x000ea20000100800 */
[----:B-----5:R-:W-:Y:S01]  /*0960*/  ISETP.GE.AND P4, PT, R3, 0x1, PT ;  /* 0x000000010300780c */ /* 0x020fe20003f86270 */
[----:B------:R-:W-:Y:S01]  /*0970*/  BSSY B2, `(.L_x_7703) ;  /* 0x0000013000027945 */ /* 0x000fe20003800000 */
[----:B------:R-:W-:-:S11]  /*0980*/  MOV R13, R8 ;  /* 0x00000008000d7202 */ /* 0x000fd60000000f00 */
[----:B------:R-:W-:-:S05]  /*0990*/  @P4 IADD3 R2, R3, -0x1, RZ ;  /* 0xffffffff03024810 */ /* 0x000fca0007ffe0ff */
[----:B------:R-:W-:-:S05]  /*09a0*/  @P4 IMAD R2, R2, R7, RZ ;  /* 0x0000000702024224 */ /* 0x000fca00078e02ff */
[----:B------:R-:W-:-:S04]  /*09b0*/  @P4 SHF.R.S32.HI R10, RZ, 0x1f, R2 ;  /* 0x0000001fff0a4819 */ /* 0x000fc80000011402 */
[----:B------:R-:W-:Y:S01]  /*09c0*/  @P4 LEA.HI R10, R10, R2, RZ, 0x3 ;  /* 0x000000020a0a4211 */ /* 0x000fe200078f18ff */
[----:B------:R-:W-:-:S03]  /*09d0*/  IMAD.MOV.U32 R2, RZ, RZ, RZ ;  /* 0x000000ffff027224 */ /* 0x000fc600078e00ff */
[----:B------:R-:W-:Y:S02]  /*09e0*/  @P4 LEA.HI.SX32 R2, R10, R6, 0x1d ;  /* 0x000000060a024211 */ /* 0x000fe400078feaff */
[----:B--2---:R-:W-:-:S13]  /*09f0*/  ISETP.NE.AND P5, PT, R172, RZ, PT ;  /* 0x000000ffac00720c */ /* 0x004fda0003fa5270 */
[----:B------:R-:W-:Y:S05]  /*0a00*/  @!P5 BRA `(.L_x_7704) ;  /* 0x000000000024d947 */ /* 0x000fea0003800000 */
[----:B------:R-:W0:Y:S01]  /*0a10*/  LDC.64 R10, c[0x0][0x240] ;  /* 0x00009000ff0a7b82 */ /* 0x000e220000000a00 */
[----:B------:R-:W-:-:S04]  /*0a20*/  ISETP.NE.U32.AND P5, PT, RZ, UR6, PT ;  /* 0x00000006ff007c0c */ /* 0x000fc8000bfa5070 */
[----:B------:R-:W-:-:S13]  /*0a30*/  ISETP.NE.AND.EX P5, PT, RZ, UR7, PT, P5 ;  /* 0x00000007ff007c0c */ /* 0x000fda000bfa5350 */
[----:B------:R1:W5:Y:S04]  /*0a40*/  @P5 LDG.E.128 R120, desc[UR4][R168.64] ;  /* 0x00000004a8785981 */ /* 0x000368000c1e1d00 */
[----:B------:R1:W5:Y:S01]  /*0a50*/  @P5 LDG.E.128 R124, desc[UR4][R168.64+0x10] ;  /* 0x00001004a87c5981 */ /* 0x000362000c1e1d00 */
[----:B0-----:R-:W-:-:S05]  /*0a60*/  IMAD.WIDE.U32 R10, R2, 0x8, R10 ;  /* 0x00000008020a7825 */ /* 0x001fca00078e000a */
[----:B------:R1:W5:Y:S01]  /*0a70*/  LDG.E.64 R182, desc[UR4][R10.64] ;  /* 0x000000040ab67981 */ /* 0x000362000c1e1b00 */
[----:B------:R-:W-:Y:S01]  /*0a80*/  IADD3 R2, R2, 0x20, RZ ;  /* 0x0000002002027810 */ /* 0x000fe20007ffe0ff */
[----:B------:R-:W-:-:S07]  /*0a90*/  VIADD R13, R8, 0x20 ;  /* 0x00000020080d7836 */ /* 0x000fce0000000000 */
.L_x_7704:
[----:B------:R-:W-:Y:S05]  /*0aa0*/  BSYNC B2 ;  /* 0x0000000000027941 */ /* 0x000fea0003800000 */
.L_x_7703:
[----:B------:R-:W-:Y:S04]  /*0ab0*/  BSSY B2, `(.L_x_7705) ;  /* 0x000000c000027945 */ /* 0x000fe80003800000 */
[----:B------:R-:W-:Y:S05]  /*0ac0*/  @!P0 BRA `(.L_x_7706) ;  /* 0x0000000000288947 */ /* 0x000fea0003800000 */
[----:B------:R-:W-:-:S04]  /*0ad0*/  ISETP.NE.U32.AND P5, PT, RZ, UR6, PT ;  /* 0x00000006ff007c0c */ /* 0x000fc8000bfa5070 */
[----:B------:R-:W-:-:S13]  /*0ae0*/  ISETP.NE.AND.EX P5, PT, RZ, UR7, PT, P5 ;  /* 0x00000007ff007c0c */ /* 0x000fda000bfa5350 */
[----:B-1----:R-:W-:-:S05]  /*0af0*/  @P5 IMAD.WIDE.U32 R10, R13, 0x20, R170 ;  /* 0x000000200d0a5825 */ /* 0x002fca00078e00aa */
[----:B------:R-:W5:Y:S04]  /*0b00*/  @P5 LDG.E.128 R128, desc[UR4][R10.64] ;  /* 0x000000040a805981 */ /* 0x000f68000c1e1d00 */
[----:B------:R0:W5:Y:S02]  /*0b10*/  @P5 LDG.E.128 R132, desc[UR4][R10.64+0x10] ;  /* 0x000010040a845981 */ /* 0x000164000c1e1d00 */
[----:B0-----:R-:W0:Y:S02]  /*0b20*/  LDC.64 R10, c[0x0][0x240] ;  /* 0x00009000ff0a7b82 */ /* 0x001e240000000a00 */
[----:B0-----:R-:W-:-:S05]  /*0b30*/  IMAD.WIDE.U32 R10, R2, 0x8, R10 ;  /* 0x00000008020a7825 */ /* 0x001fca00078e000a */
[----:B------:R0:W5:Y:S01]  /*0b40*/  LDG.E.64 R184, desc[UR4][R10.64] ;  /* 0x000000040ab87981 */ /* 0x000162000c1e1b00 */
[----:B------:R-:W-:Y:S02]  /*0b50*/  IADD3 R2, R2, 0x20, RZ ;  /* 0x0000002002027810 */ /* 0x000fe40007ffe0ff */
[----:B------:R-:W-:-:S07]  /*0b60*/  IADD3 R13, R13, 0x20, RZ ;  /* 0x000000200d0d7810 */ /* 0x000fce0007ffe0ff */
.L_x_7706:
[----:B------:R-:W-:Y:S05]  /*0b70*/  BSYNC B2 ;  /* 0x0000000000027941 */ /* 0x000fea0003800000 */
.L_x_7705:
[----:B------:R-:W-:Y:S04]  /*0b80*/  BSSY B2, `(.L_x_7707) ;  /* 0x000000c000027945 */ /* 0x000fe80003800000 */
[----:B------:R-:W-:Y:S05]  /*0b90*/  @!P1 BRA `(.L_x_7708) ;  /* 0x0000000000289947 */ /* 0x000fea0003800000 */
[----:B------:R-:W-:-:S04]  /*0ba0*/  ISETP.NE.U32.AND P5, PT, RZ, UR6, PT ;  /* 0x00000006ff007c0c */ /* 0x000fc8000bfa5070 */
[----:B------:R-:W-:-:S13]  /*0bb0*/  ISETP.NE.AND.EX P5, PT, RZ, UR7, PT, P5 ;  /* 0x00000007ff007c0c */ /* 0x000fda000bfa5350 */
[----:B01----:R-:W-:-:S05]  /*0bc0*/  @P5 IMAD.WIDE.U32 R10, R13, 0x20, R170 ;  /* 0x000000200d0a5825 */ /* 0x003fca00078e00aa */
[----:B------:R-:W5:Y:S04]  /*0bd0*/  @P5 LDG.E.128 R136, desc[UR4][R10.64] ;  /* 0x000000040a885981 */ /* 0x000f68000c1e1d00 */
[----:B------:R0:W5:Y:S02]  /*0be0*/  @P5 LDG.E.128 R140, desc[UR4][R10.64+0x10] ;  /* 0x000010040a8c5981 */ /* 0x000164000c1e1d00 */
[----:B0-----:R-:W0:Y:S02]  /*0bf0*/  LDC.64 R10, c[0x0][0x240] ;  /* 0x00009000ff0a7b82 */ /* 0x001e240000000a00 */
[----:B0-----:R-:W-:-:S05]  /*0c00*/  IMAD.WIDE.U32 R10, R2, 0x8, R10 ;  /* 0x00000008020a7825 */ /* 0x001fca00078e000a */
[----:B------:R2:W5:Y:S01]  /*0c10*/  LDG.E.64 R186, desc[UR4][R10.64] ;  /* 0x000000040aba7981 */ /* 0x000562000c1e1b00 */
[----:B------:R-:W-:Y:S01]  /*0c20*/  VIADD R2, R2, 0x20 ;  /* 0x0000002002027836 */ /* 0x000fe20000000000 */
[----:B------:R-:W-:-:S07]  /*0c30*/  IADD3 R13, R13, 0x20, RZ ;  /* 0x000000200d0d7810 */ /* 0x000fce0007ffe0ff */
.L_x_7708:
[----:B------:R-:W-:Y:S05]  /*0c40*/  BSYNC B2 ;  /* 0x0000000000027941 */ /* 0x000fea0003800000 */
.L_x_7707:
[----:B------:R-:W-:Y:S04]  /*0c50*/  BSSY B2, `(.L_x_7709) ;  /* 0x000000c000027945 */ /* 0x000fe80003800000 */
[----:B------:R-:W-:Y:S05]  /*0c60*/  @!P2 BRA `(.L_x_7710) ;  /* 0x000000000028a947 */ /* 0x000fea0003800000 */
[----:B------:R-:W-:-:S04]  /*0c70*/  ISETP.NE.U32.AND P5, PT, RZ, UR6, PT ;  /* 0x00000006ff007c0c */ /* 0x000fc8000bfa5070 */
[----:B------:R-:W-:-:S13]  /*0c80*/  ISETP.NE.AND.EX P5, PT, RZ, UR7, PT, P5 ;  /* 0x00000007ff007c0c */ /* 0x000fda000bfa5350 */
[----:B012---:R-:W-:-:S05]  /*0c90*/  @P5 IMAD.WIDE.U32 R10, R13, 0x20, R170 ;  /* 0x000000200d0a5825 */ /* 0x007fca00078e00aa */
[----:B------:R-:W5:Y:S04]  /*0ca0*/  @P5 LDG.E.128 R144, desc[UR4][R10.64] ;  /* 0x000000040a905981 */ /* 0x000f68000c1e1d00 */
[----:B------:R0:W5:Y:S02]  /*0cb0*/  @P5 LDG.E.128 R148, desc[UR4][R10.64+0x10] ;  /* 0x000010040a945981 */ /* 0x000164000c1e1d00 */
[----:B0-----:R-:W0:Y:S02]  /*0cc0*/  LDC.64 R10, c[0x0][0x240] ;  /* 0x00009000ff0a7b82 */ /* 0x001e240000000a00 */
[----:B0-----:R-:W-:-:S05]  /*0cd0*/  IMAD.WIDE.U32 R10, R2, 0x8, R10 ;  /* 0x00000008020a7825 */ /* 0x001fca00078e000a */
[----:B------:R3:W5:Y:S01]  /*0ce0*/  LDG.E.64 R188, desc[UR4][R10.64] ;  /* 0x000000040abc7981 */ /* 0x000762000c1e1b00 */
[----:B------:R-:W-:Y:S01]  /*0cf0*/  IADD3 R2, R2, 0x20, RZ ;  /* 0x0000002002027810 */ /* 0x000fe20007ffe0ff */
[----:B------:R-:W-:-:S07]  /*0d00*/  VIADD R13, R13, 0x20 ;  /* 0x000000200d0d7836 */ /* 0x000fce0000000000 */
.L_x_7710:
[----:B------:R-:W-:Y:S05]  /*0d10*/  BSYNC B2 ;  /* 0x0000000000027941 */ /* 0x000fea0003800000 */
.L_x_7709:
[----:B0123--:R-:W2:Y:S01]  /*0d20*/  LDL R10, [R1+0x1c] ;  /* 0x00001c00010a7983 */ /* 0x00fea20000100800 */
[----:B------:R-:W-:Y:S01]  /*0d30*/  HFMA2.MMA R12, -RZ, RZ, 0, 0 ;  /* 0x00000000ff0c7435 */ /* 0x000fe200000001ff */
[----:B------:R-:W-:Y:S02]  /*0d40*/  MOV R11, RZ ;  /* 0x000000ff000b7202 */ /* 0x000fe40000000f00 */
[----:B--2---:R-:W-:-:S13]  /*0d50*/  ISETP.NE.AND P5, PT, R10, RZ, PT ;  /* 0x000000ff0a00720c */ /* 0x004fda0003fa5270 */
[----:B------:R-:W-:Y:S05]  /*0d60*/  @!P5 BRA `(.L_x_7711) ;  /* 0x000000200024d947 */ /* 0x000fea0003800000 */
[----:B------:R-:W-:-:S04]  /*0d70*/  ISETP.NE.U32.AND P5, PT, RZ, UR6, PT ;  /* 0x00000006ff007c0c */ /* 0x000fc8000bfa5070 */
[----:B------:R-:W-:-:S13]  /*0d80*/  ISETP.NE.AND.EX P5, PT, RZ, UR7, PT, P5 ;  /* 0x00000007ff007c0c */ /* 0x000fda000bfa5350 */
[----:B------:R-:W-:-:S05]  /*0d90*/  @P5 IMAD.WIDE.U32 R10, R13, 0x20, R170 ;  /* 0x000000200d0a5825 */ /* 0x000fca00078e00aa */
[----:B------:R-:W5:Y:S04]  /*0da0*/  @P5 LDG.E.128 R152, desc[UR4][R10.64] ;  /* 0x000000040a985981 */ /* 0x000f68000c1e1d00 */
[----:B------:R0:W5:Y:S02]  /*0db0*/  @P5 LDG.E.128 R156, desc[UR4][R10.64+0x10] ;  /* 0x000010040a9c5981 */ /* 0x000164000c1e1d00 */
[----:B0-----:R-:W0:Y:S02]  /*0dc0*/  LDC.64 R10, c[0x0][0x240] ;  /* 0x00009000ff0a7b82 */ /* 0x001e240000000a00 */
[----:B0-----:R-:W-:-:S05]  /*0dd0*/  IMAD.WIDE.U32 R10, R2, 0x8, R10 ;  /* 0x00000008020a7825 */ /* 0x001fca00078e000a */
[----:B------:R0:W5:Y:S02]  /*0de0*/  LDG.E.64 R190, desc[UR4][R10.64] ;  /* 0x000000040abe7981 */ /* 0x000164000c1e1b00 */
[----:B0-----:R-:W-:Y:S01]  /*0df0*/  IMAD.MOV.U32 R11, RZ, RZ, RZ ;  /* 0x000000ffff0b7224 */ /* 0x001fe200078e00ff */
[----:B------:R-:W-:Y:S06]  /*0e00*/  BRA `(.L_x_7711) ;  /* 0x0000001c00fc7947 */ /* 0x000fec0003800000 */
.L_x_7702:
[----:B------:R-:W2:Y:S01]  /*0e10*/  LDL R2, [R1+0x18] ;  /* 0x0000180001027983 */ /* 0x000ea20000100800 */
[----:B-----5:R-:W-:Y:S01]  /*0e20*/  ISETP.GE.AND P4, PT, R3, 0x1, PT ;  /* 0x000000010300780c */ /* 0x020fe20003f86270 */
[----:B------:R-:W-:Y:S01]  /*0e30*/  BSSY B2, `(.L_x_7712) ;  /* 0x0000077000027945 */ /* 0x000fe20003800000 */
[----:B------:R-:W-:Y:S01]  /*0e40*/  IMAD.MOV.U32 R217, RZ, RZ, R8 ;  /* 0x000000ffffd97224 */ /* 0x000fe200078e0008 */
[----:B--2---:R-:W-:Y:S02]  /*0e50*/  ISETP.NE.AND P5, PT, R2, RZ, PT ;  /* 0x000000ff0200720c */ /* 0x004fe40003fa5270 */
[----:B------:R-:W-:Y:S01]  /*0e60*/  IADD3 R2, R12, -0x1, RZ ;  /* 0xffffffff0c027810 */ /* 0x000fe20007ffe0ff */
[----:B------:R-:W-:-:S04]  /*0e70*/  HFMA2.MMA R12, -RZ, RZ, 0, 0 ;  /* 0x00000000ff0c7435 */ /* 0x000fc800000001ff */
[----:B------:R-:W-:-:S05]  /*0e80*/  IMAD R2, R2, R7, RZ ;  /* 0x0000000702027224 */ /* 0x000fca00078e02ff */
[----:B------:R-:W-:-:S04]  /*0e90*/  SHF.R.S32.HI R10, RZ, 0x1f, R2 ;  /* 0x0000001fff0a7819 */ /* 0x000fc80000011402 */
[----:B------:R-:W-:Y:S02]  /*0ea0*/  LEA.HI R10, R10, R2, RZ, 0x3 ;  /* 0x000000020a0a7211 */ /* 0x000fe400078f18ff */
[----:B------:R-:W-:Y:S02]  /*0eb0*/  @P4 IADD3 R2, R3, -0x1, RZ ;  /* 0xffffffff03024810 */ /* 0x000fe40007ffe0ff */
[----:B------:R-:W-:-:S03]  /*0ec0*/  LEA.HI.SX32 R10, R10, R6, 0x1d ;  /* 0x000000060a0a7211 */ /* 0x000fc600078feaff */
[----:B------:R-:W-:-:S05]  /*0ed0*/  @P4 IMAD R2, R2, R7, RZ ;  /* 0x0000000702024224 */ /* 0x000fca00078e02ff */
[----:B------:R-:W-:-:S04]  /*0ee0*/  @P4 SHF.R.S32.HI R11, RZ, 0x1f, R2 ;  /* 0x0000001fff0b4819 */ /* 0x000fc80000011402 */
[----:B------:R-:W-:Y:S01]  /*0ef0*/  @P4 LEA.HI R11, R11, R2, RZ, 0x3 ;  /* 0x000000020b0b4211 */ /* 0x000fe200078f18ff */
[----:B------:R-:W-:-:S03]  /*0f00*/  IMAD.MOV.U32 R2, RZ, RZ, RZ ;  /* 0x000000ffff027224 */ /* 0x000fc600078e00ff */
[----:B------:R-:W-:Y:S02]  /*0f10*/  @P4 LEA.HI.SX32 R2, R11, R6, 0x1d ;  /* 0x000000060b024211 */ /* 0x000fe400078feaff */
[----:B------:R-:W-:Y:S01]  /*0f20*/  MOV R11, RZ ;  /* 0x000000ff000b7202 */ /* 0x000fe20000000f00 */
[----:B------:R-:W-:Y:S06]  /*0f30*/  @!P5 BRA `(.L_x_7713) ;  /* 0x000000040098d947 */ /* 0x000fec0003800000 */
[----:B------:R-:W0:Y:S01]  /*0f40*/  LDC.U8 R170, c[0x0][0x2a0] ;  /* 0x0000a800ffaa7b82 */ /* 0x000e220000000000 */
[----:B------:R-:W2:Y:S04]  /*0f50*/  LDL R214, [R1+0x88] ;  /* 0x0000880001d67983 */ /* 0x000ea80000100800 */
[----:B------:R-:W3:Y:S03]  /*0f60*/  LDL R217, [R1+0x78] ;  /* 0x0000780001d97983 */ /* 0x000ee60000100800 */
[----:B------:R-:W1:Y:S01]  /*0f70*/  LDC.64 R172, c[0x0][0x238] ;  /* 0x00008e00ffac7b82 */ /* 0x000e620000000a00 */
[----:B------:R-:W4:Y:S07]  /*0f80*/  LDL R252, [R1+0x7c] ;  /* 0x00007c0001fc7983 */ /* 0x000f2e0000100800 */
[----:B------:R-:W1:Y:S01]  /*0f90*/  LDC.64 R14, c[0x0][0x2b8] ;  /* 0x0000ae00ff0e7b82 */ /* 0x000e620000000a00 */
[----:B0-----:R-:W-:-:S04]  /*0fa0*/  ISETP.NE.AND P5, PT, R170, RZ, PT ;  /* 0x000000ffaa00720c */ /* 0x001fc80003fa5270 */
[----:B------:R-:W-:Y:S02]  /*0fb0*/  FSEL R0, R13, RZ, !P5 ;  /* 0x000000ff0d007208 */ /* 0x000fe40006800000 */
[----:B------:R-:W-:-:S04]  /*0fc0*/  ISETP.NE.U32.AND P5, PT, RZ, UR6, PT ;  /* 0x00000006ff007c0c */ /* 0x000fc8000bfa5070 */
[----:B------:R-:W-:Y:S01]  /*0fd0*/  ISETP.NE.AND.EX P5, PT, RZ, UR7, PT, P5 ;  /* 0x00000007ff007c0c */ /* 0x000fe2000bfa5350 */
[----:B-1----:R-:W-:-:S12]  /*0fe0*/  IMAD.WIDE.U32 R172, R8, 0x20, R172 ;  /* 0x0000002008ac7825 */ /* 0x002fd800078e00ac */
[----:B------:R-:W5:Y:S04]  /*0ff0*/  @P5 LDG.E.128 R120, desc[UR4][R168.64] ;  /* 0x00000004a8785981 */ /* 0x000f68000c1e1d00 */
[----:B------:R-:W5:Y:S04]  /*1000*/  @P5 LDG.E.128 R124, desc[UR4][R168.64+0x10] ;  /* 0x00001004a87c5981 */ /* 0x000f68000c1e1d00 */
[----:B------:R-:W2:Y:S04]  /*1010*/  LDG.E.128 R168, desc[UR4][R172.64] ;  /* 0x00000004aca87981 */ /* 0x000ea8000c1e1d00 */
[----:B------:R-:W3:Y:S01]  /*1020*/  LDG.E.128 R172, desc[UR4][R172.64+0x10] ;  /* 0x00001004acac7981 */ /* 0x000ee2000c1e1d00 */
[----:B------:R-:W-:-:S05]  /*1030*/  IMAD.WIDE.U32 R14, R10, 0x10, R14 ;  /* 0x000000100a0e7825 */ /* 0x000fca00078e000e */
[----:B------:R0:W4:Y:S02]  /*1040*/  LDG.E.128 R176, desc[UR4][R14.64] ;  /* 0x000000040eb07981 */ /* 0x000124000c1e1d00 */
[----:B0-----:R-:W0:Y:S02]  /*1050*/  LDC.64 R14, c[0x0][0x240] ;  /* 0x00009000ff0e7b82 */ /* 0x001e240000000a00 */
[----:B0-----:R-:W-:-:S05]  /*1060*/  IMAD.WIDE.U32 R14, R2, 0x8, R14 ;  /* 0x00000008020e7825 */ /* 0x001fca00078e000e */
[----:B------:R3:W5:Y:S01]  /*1070*/  LDG.E.64 R182, desc[UR4][R14.64] ;  /* 0x000000040eb67981 */ /* 0x000762000c1e1b00 */
        /* <DEDUP_REMOVED lines=8> */
[----:B------:R-:W-:Y:S02]  /*1100*/  FMUL.FTZ R0, R4, R168 ;  /* 0x000000a804007220 */ /* 0x000fe40000410000 */
[----:B------:R-:W2:Y:S01]  /*1110*/  LDL R168, [R1+0x80] ;  /* 0x0000800001a87983 */ /* 0x000ea20000100800 */
[----:B----4-:R-:W-:Y:S01]  /*1120*/  SHF.L.U32 R175, R176, 0x10, RZ ;  /* 0x00000010b0af7819 */ /* 0x010fe200000006ff */
[----:B------:R-:W-:-:S04]  /*1130*/  FMUL.FTZ R218, R4, R9 ;  /* 0x0000000904da7220 */ /* 0x000fc80000410000 */
[----:B------:R-:W-:Y:S01]  /*1140*/  FADD.FTZ R76, R76, R175 ;  /* 0x000000af4c4c7221 */ /* 0x000fe20000010000 */
[----:B------:R-:W-:Y:S01]  /*1150*/  FFMA.FTZ R36, R0, R175, R36 ;  /* 0x000000af00247223 */ /* 0x000fe20000010024 */
[C---:B------:R-:W-:Y:S01]  /*1160*/  PRMT R169, R178.reuse, 0x7632, R169 ;  /* 0x00007632b2a97816 */ /* 0x040fe200000000a9 */
[----:B------:R-:W-:Y:S02]  /*1170*/  IMAD.U32 R170, R178, 0x10000, RZ ;  /* 0x00010000b2aa7824 */ /* 0x000fe400078e00ff */
[----:B------:R-:W3:Y:S01]  /*1180*/  LDL R178, [R1+0x70] ;  /* 0x0000700001b27983 */ /* 0x000ee20000100800 */
[----:B------:R-:W-:-:S03]  /*1190*/  FMUL.FTZ R215, R4, R171 ;  /* 0x000000ab04d77220 */ /* 0x000fc60000410000 */
[----:B------:R-:W4:Y:S01]  /*11a0*/  LDL R171, [R1+0x8c] ;  /* 0x00008c0001ab7983 */ /* 0x000f220000100800 */
[----:B------:R-:W-:Y:S02]  /*11b0*/  PRMT R173, R176, 0x7632, R173 ;  /* 0x00007632b0ad7816 */ /* 0x000fe400000000ad */
[C---:B------:R-:W-:Y:S02]  /*11c0*/  PRMT R176, R179.reuse, 0x7632, R176 ;  /* 0x00007632b3b07816 */ /* 0x040fe400000000b0 */
[----:B------:R-:W-:Y:S02]  /*11d0*/  SHF.L.U32 R172, R179, 0x10, RZ ;  /* 0x00000010b3ac7819 */ /* 0x000fe400000006ff */
[----:B------:R-:W4:Y:S01]  /*11e0*/  LDL R179, [R1+0x74] ;  /* 0x0000740001b37983 */ /* 0x000f220000100800 */
[----:B--2---:R-:W-:-:S03]  /*11f0*/  FMUL.FTZ R9, R168, R175 ;  /* 0x000000afa8097220 */ /* 0x004fc60000410000 */
[----:B------:R-:W2:Y:S01]  /*1200*/  LDL R175, [R1+0x84] ;  /* 0x0000840001af7983 */ /* 0x000ea20000100800 */
[C---:B------:R-:W-:Y:S01]  /*1210*/  PRMT R174, R177.reuse, 0x7632, R174 ;  /* 0x00007632b1ae7816 */ /* 0x040fe200000000ae */
[----:B------:R-:W-:Y:S01]  /*1220*/  FMUL.FTZ R216, R4, R16 ;  /* 0x0000001004d87220 */ /* 0x000fe20000410000 */
[----:B------:R-:W-:Y:S02]  /*1230*/  SHF.L.U32 R177, R177, 0x10, RZ ;  /* 0x00000010b1b17819 */ /* 0x000fe400000006ff */
[----:B------:R-:W-:Y:S01]  /*1240*/  SHF.L.U32 R16, R173, 0x10, RZ ;  /* 0x00000010ad107819 */ /* 0x000fe200000006ff */
[----:B------:R-:W-:Y:S02]  /*1250*/  IMAD.U32 R168, R174, 0x10000, RZ ;  /* 0x00010000aea87824 */ /* 0x000fe400078e00ff */
[----:B------:R-:W-:Y:S01]  /*1260*/  FMUL.FTZ R173, R214, R177 ;  /* 0x000000b1d6ad7220 */ /* 0x000fe20000410000 */
[----:B------:R-:W-:Y:S01]  /*1270*/  FMUL.FTZ R214, R4, R14 ;  /* 0x0000000e04d67220 */ /* 0x000fe20000410000 */
[----:B------:R-:W-:Y:S01]  /*1280*/  FFMA.FTZ R37, R218, R16, R37 ;  /* 0x00000010da257223 */ /* 0x000fe20000010025 */
[----:B------:R-:W-:Y:S01]  /*1290*/  FADD.FTZ R77, R77, R16 ;  /* 0x000000104d4d7221 */ /* 0x000fe20000010000 */
[----:B------:R-:W-:Y:S01]  /*12a0*/  FMUL.FTZ R14, R4, R15 ;  /* 0x0000000f040e7220 */ /* 0x000fe20000410000 */
[----:B------:R-:W-:Y:S01]  /*12b0*/  FFMA.FTZ R15, R0, R9, RZ ;  /* 0x00000009000f7223 */ /* 0x000fe200000100ff */
[----:B---3--:R-:W-:Y:S01]  /*12c0*/  FMUL.FTZ R178, R178, R170 ;  /* 0x000000aab2b27220 */ /* 0x008fe20000410000 */
[----:B------:R-:W-:Y:S01]  /*12d0*/  FMUL.FTZ R217, R217, R172 ;  /* 0x000000acd9d97220 */ /* 0x000fe20000410000 */
[-C--:B------:R-:W-:Y:S01]  /*12e0*/  FFMA.FTZ R39, R215, R168.reuse, R39 ;  /* 0x000000a8d7277223 */ /* 0x080fe20000010027 */
[----:B------:R-:W-:Y:S01]  /*12f0*/  FADD.FTZ R79, R79, R168 ;  /* 0x000000a84f4f7221 */ /* 0x000fe20000010000 */
[----:B----4-:R-:W-:Y:S01]  /*1300*/  FMUL.FTZ R171, R171, R168 ;  /* 0x000000a8abab7220 */ /* 0x010fe20000410000 */
[----:B------:R-:W-:Y:S01]  /*1310*/  SHF.L.U32 R169, R169, 0x10, RZ ;  /* 0x00000010a9a97819 */ /* 0x000fe200000006ff */
[----:B------:R-:W-:Y:S04]  /*1320*/  STL [R1+0x10], R173 ;  /* 0x000010ad01007387 */ /* 0x000fe80000100800 */
[----:B------:R-:W-:Y:S04]  /*1330*/  STL [R1+0x8], R178 ;  /* 0x000008b201007387 */ /* 0x000fe80000100800 */
[----:B------:R-:W-:Y:S01]  /*1340*/  STL [R1], R217 ;  /* 0x000000d901007387 */ /* 0x000fe20000100800 */
[----:B------:R-:W-:Y:S01]  /*1350*/  FADD.FTZ R80, R80, R170 ;  /* 0x000000aa50507221 */ /* 0x000fe20000010000 */
[----:B------:R-:W-:Y:S01]  /*1360*/  FFMA.FTZ R40, R214, R170, R40 ;  /* 0x000000aad6287223 */ /* 0x000fe20000010028 */
[----:B------:R-:W-:-:S05]  /*1370*/  SHF.L.U32 R170, R176, 0x10, RZ ;  /* 0x00000010b0aa7819 */ /* 0x000fca00000006ff */
[----:B------:R-:W-:Y:S01]  /*1380*/  FMUL.FTZ R252, R252, R170 ;  /* 0x000000aafcfc7220 */ /* 0x000fe20000410000 */
[----:B------:R-:W-:Y:S01]  /*1390*/  FADD.FTZ R78, R78, R177 ;  /* 0x000000b14e4e7221 */ /* 0x000fe20000010000 */
[----:B------:R-:W-:Y:S01]  /*13a0*/  FFMA.FTZ R38, R216, R177, R38 ;  /* 0x000000b1d8267223 */ /* 0x000fe20000010026 */
[----:B------:R-:W-:Y:S01]  /*13b0*/  FADD.FTZ R82, R82, R172 ;  /* 0x000000ac52527221 */ /* 0x000fe20000010000 */
[----:B------:R-:W-:Y:S01]  /*13c0*/  FFMA.FTZ R42, R14, R172, R42 ;  /* 0x000000ac0e2a7223 */ /* 0x000fe2000001002a */
[----:B------:R-:W-:Y:S01]  /*13d0*/  FADD.FTZ R81, R81, R169 ;  /* 0x000000a951517221 */ /* 0x000fe20000010000 */
[----:B------:R-:W-:Y:S01]  /*13e0*/  FADD.FTZ R83, R83, R170 ;  /* 0x000000aa53537221 */ /* 0x000fe20000010000 */
[----:B------:R-:W-:Y:S01]  /*13f0*/  VIADD R10, R10, 0x20 ;  /* 0x000000200a0a7836 */ /* 0x000fe20000000000 */
[----:B------:R-:W-:Y:S01]  /*1400*/  IADD3 R2, R2, 0x20, RZ ;  /* 0x0000002002027810 */ /* 0x000fe20007ffe0ff */
[----:B--2---:R-:W-:Y:S01]  /*1410*/  FMUL.FTZ R174, R175, R16 ;  /* 0x00000010afae7220 */ /* 0x004fe20000410000 */
[----:B------:R-:W-:-:S03]  /*1420*/  FADD.FTZ R16, RZ, R9 ;  /* 0x00000009ff107221 */ /* 0x000fc60000010000 */
[----:B------:R-:W-:Y:S01]  /*1430*/  FFMA.FTZ R15, R218, R174, R15 ;  /* 0x000000aeda0f7223 */ /* 0x000fe2000001000f */
[----:B------:R-:W-:-:S03]  /*1440*/  FADD.FTZ R16, R16, R174 ;  /* 0x000000ae10107221 */ /* 0x000fc60000010000 */
[----:B------:R-:W-:Y:S01]  /*1450*/  FFMA.FTZ R168, R216, R173, R15 ;  /* 0x000000add8a87223 */ /* 0x000fe2000001000f */
[----:B------:R-:W-:Y:S01]  /*1460*/  FADD.FTZ R16, R16, R173 ;  /* 0x000000ad10107221 */ /* 0x000fe20000010000 */
[----:B------:R-:W-:Y:S01]  /*1470*/  FMUL.FTZ R15, R4, R11 ;  /* 0x0000000b040f7220 */ /* 0x000fe20000410000 */
[----:B------:R-:W-:Y:S02]  /*1480*/  STL [R1+0x14], R174 ;  /* 0x000014ae01007387 */ /* 0x000fe40000100800 */
[----:B------:R-:W-:Y:S01]  /*1490*/  FADD.FTZ R11, R16, R171 ;  /* 0x000000ab100b7221 */ /* 0x000fe20000010000 */
[----:B------:R-:W-:Y:S01]  /*14a0*/  FFMA.FTZ R16, R215, R171, R168 ;  /* 0x000000abd7107223 */ /* 0x000fe200000100a8 */
[----:B------:R0:W-:Y:S02]  /*14b0*/  STL [R1+0xc], R171 ;  /* 0x00000cab01007387 */ /* 0x0001e40000100800 */
[----:B0-----:R-:W-:-:S05]  /*14c0*/  FMUL.FTZ R171, R179, R169 ;  /* 0x000000a9b3ab7220 */ /* 0x001fca0000410000 */
[----:B------:R0:W-:Y:S01]  /*14d0*/  STL [R1+0x4], R171 ;  /* 0x000004ab01007387 */ /* 0x0001e20000100800 */
[----:B------:R-:W-:Y:S01]  /*14e0*/  FADD.FTZ R11, R11, R178 ;  /* 0x000000b20b0b7221 */ /* 0x000fe20000010000 */
[----:B------:R-:W-:Y:S01]  /*14f0*/  FFMA.FTZ R168, R214, R178, R16 ;  /* 0x000000b2d6a87223 */ /* 0x000fe20000010010 */
[----:B------:R-:W-:Y:S02]  /*1500*/  FMUL.FTZ R16, R4, R12 ;  /* 0x0000000c04107220 */ /* 0x000fe40000410000 */
[----:B------:R-:W-:Y:S01]  /*1510*/  FADD.FTZ R11, R11, R171 ;  /* 0x000000ab0b0b7221 */ /* 0x000fe20000010000 */
[----:B------:R-:W-:-:S03]  /*1520*/  FFMA.FTZ R12, R15, R171, R168 ;  /* 0x000000ab0f0c7223 */ /* 0x000fc600000100a8 */
[----:B------:R-:W-:Y:S01]  /*1530*/  FADD.FTZ R11, R11, R217 ;  /* 0x000000d90b0b7221 */ /* 0x000fe20000010000 */
[----:B------:R-:W-:Y:S01]  /*1540*/  FFMA.FTZ R168, R14, R217, R12 ;  /* 0x000000d90ea87223 */ /* 0x000fe2000001000c */
[----:B------:R-:W-:Y:S01]  /*1550*/  FFMA.FTZ R41, R15, R169, R41 ;  /* 0x000000a90f297223 */ /* 0x000fe20000010029 */
[C---:B------:R-:W-:Y:S01]  /*1560*/  FFMA.FTZ R43, R16.reuse, R170, R43 ;  /* 0x000000aa102b7223 */ /* 0x040fe2000001002b */
[----:B------:R-:W-:Y:S01]  /*1570*/  FADD.FTZ R12, R11, R252 ;  /* 0x000000fc0b0c7221 */ /* 0x000fe20000010000 */
[----:B------:R-:W-:Y:S01]  /*1580*/  FFMA.FTZ R11, R16, R252, R168 ;  /* 0x000000fc100b7223 */ /* 0x000fe200000100a8 */
[----:B0-----:R-:W-:-:S07]  /*1590*/  IADD3 R217, R8, 0x20, RZ ;  /* 0x0000002008d97810 */ /* 0x001fce0007ffe0ff */
.L_x_7713:
[----:B------:R-:W-:Y:S05]  /*15a0*/  BSYNC B2 ;  /* 0x0000000000027941 */ /* 0x000fea0003800000 */
.L_x_7712:
[----:B------:R-:W-:Y:S04]  /*15b0*/  BSSY B2, `(.L_x_7714) ;  /* 0x0000064000027945 */ /* 0x000fe80003800000 */
[----:B------:R-:W-:Y:S05]  /*15c0*/  @!P0 BRA `(.L_x_7715) ;  /* 0x0000000400888947 */ /* 0x000fea0003800000 */
[----:B------:R-:W0:Y:S01]  /*15d0*/  LDC.U8 R168, c[0x0][0x2a0] ;  /* 0x0000a800ffa87b82 */ /* 0x000e220000000000 */
[----:B------:R-:W2:Y:S04]  /*15e0*/  LDL R249, [R1+0x60] ;  /* 0x0000600001f97983 */ /* 0x000ea80000100800 */
[----:B------:R-:W3:Y:S04]  /*15f0*/  LDL R246, [R1+0x64] ;  /* 0x0000640001f67983 */ /* 0x000ee80000100800 */
[----:B------:R-:W4:Y:S04]  /*1600*/  LDL R248, [R1+0x68] ;  /* 0x0000680001f87983 */ /* 0x000f280000100800 */
[----:B------:R-:W4:Y:S04]  /*1610*/  LDL R244, [R1+0x6c] ;  /* 0x00006c0001f47983 */ /* 0x000f280000100800 */
[----:B------:R-:W4:Y:S04]  /*1620*/  LDL R247, [R1+0x50] ;  /* 0x0000500001f77983 */ /* 0x000f280000100800 */
[----:B------:R-:W4:Y:S01]  /*1630*/  LDL R180, [R1+0x54] ;  /* 0x0000540001b47983 */ /* 0x000f220000100800 */
[----:B0-----:R-:W-:-:S03]  /*1640*/  ISETP.NE.AND P5, PT, R168, RZ, PT ;  /* 0x000000ffa800720c */ /* 0x001fc60003fa5270 */
[----:B------:R-:W4:Y:S01]  /*1650*/  LDL R245, [R1+0x58] ;  /* 0x0000580001f57983 */ /* 0x000f220000100800 */
[----:B------:R-:W0:Y:S01]  /*1660*/  LDC.64 R168, c[0x0][0x2c8] ;  /* 0x0000b200ffa87b82 */ /* 0x000e220000000a00 */
[----:B------:R-:W-:Y:S02]  /*1670*/  FSEL R17, R13, RZ, !P5 ;  /* 0x000000ff0d117208 */ /* 0x000fe40006800000 */
[----:B------:R-:W4:Y:S01]  /*1680*/  LDL R179, [R1+0x5c] ;  /* 0x00005c0001b37983 */ /* 0x000f220000100800 */
[----:B------:R-:W-:-:S04]  /*1690*/  ISETP.NE.U32.AND P5, PT, RZ, UR6, PT ;  /* 0x00000006ff007c0c */ /* 0x000fc8000bfa5070 */
[----:B------:R-:W-:-:S13]  /*16a0*/  ISETP.NE.AND.EX P5, PT, RZ, UR7, PT, P5 ;  /* 0x00000007ff007c0c */ /* 0x000fda000bfa5350 */
[C---:B0-----:R-:W-:Y:S02]  /*16b0*/  @P5 IMAD.WIDE.U32 R18, R217.reuse, 0x20, R168 ;  /* 0x00000020d9125825 */ /* 0x041fe400078e00a8 */
[----:B------:R-:W0:Y:S03]  /*16c0*/  LDC.64 R168, c[0x0][0x238] ;  /* 0x00008e00ffa87b82 */ /* 0x000e260000000a00 */
[----:B------:R-:W5:Y:S04]  /*16d0*/  @P5 LDG.E.128 R128, desc[UR4][R18.64] ;  /* 0x0000000412805981 */ /* 0x000f68000c1e1d00 */
[----:B------:R1:W5:Y:S02]  /*16e0*/  @P5 LDG.E.128 R132, desc[UR4][R18.64+0x10] ;  /* 0x0000100412845981 */ /* 0x000364000c1e1d00 */
[----:B-1----:R-:W1:Y:S01]  /*16f0*/  LDC.64 R18, c[0x0][0x2b8] ;  /* 0x0000ae00ff127b82 */ /* 0x002e620000000a00 */
[----:B0-----:R-:W-:-:S05]  /*1700*/  IMAD.WIDE.U32 R168, R217, 0x20, R168 ;  /* 0x00000020d9a87825 */ /* 0x001fca00078e00a8 */
[----:B------:R-:W2:Y:S04]  /*1710*/  LDG.E.128 R20, desc[UR4][R168.64] ;  /* 0x00000004a8147981 */ /* 0x000ea8000c1e1d00 */
[----:B------:R-:W3:Y:S01]  /*1720*/  LDG.E.128 R168, desc[UR4][R168.64+0x10] ;  /* 0x00001004a8a87981 */ /* 0x000ee2000c1e1d00 */
[----:B-1----:R-:W-:-:S05]  /*1730*/  IMAD.WIDE.U32 R18, R10, 0x10, R18 ;  /* 0x000000100a127825 */ /* 0x002fca00078e0012 */
[----:B------:R0:W4:Y:S02]  /*1740*/  LDG.E.128 R172, desc[UR4][R18.64] ;  /* 0x0000000412ac7981 */ /* 0x000124000c1e1d00 */
[----:B0-----:R-:W0:Y:S02]  /*1750*/  LDC.64 R18, c[0x0][0x240] ;  /* 0x00009000ff127b82 */ /* 0x001e240000000a00 */
[----:B0-----:R-:W-:-:S05]  /*1760*/  IMAD.WIDE.U32 R18, R2, 0x8, R18 ;  /* 0x0000000802127825 */ /* 0x001fca00078e0012 */
[----:B------:R2:W5:Y:S01]  /*1770*/  LDG.E.64 R184, desc[UR4][R18.64] ;  /* 0x0000000412b87981 */ /* 0x000562000c1e1b00 */
[----:B------:R-:W-:Y:S01]  /*1780*/  IADD3 R10, R10, 0x20, RZ ;  /* 0x000000200a0a7810 */ /* 0x000fe20007ffe0ff */
[----:B------:R-:W-:Y:S01]  /*1790*/  VIADD R2, R2, 0x20 ;  /* 0x0000002002027836 */ /* 0x000fe20000000000 */
[----:B------:R-:W-:Y:S01]  /*17a0*/  IADD3 R217, R217, 0x20, RZ ;  /* 0x00000020d9d97810 */ /* 0x000fe20007ffe0ff */
[C---:B--2---:R-:W-:Y:S01]  /*17b0*/  FADD.FTZ R18, -R17.reuse, R20 ;  /* 0x0000001411127221 */ /* 0x044fe20000010100 */
[C---:B------:R-:W-:Y:S01]  /*17c0*/  FADD.FTZ R19, -R17.reuse, R21 ;  /* 0x0000001511137221 */ /* 0x040fe20000010100 */
[C---:B------:R-:W-:Y:S01]  /*17d0*/  FADD.FTZ R20, -R17.reuse, R22 ;  /* 0x0000001611147221 */ /* 0x040fe20000010100 */
[C---:B------:R-:W-:Y:S01]  /*17e0*/  FADD.FTZ R23, -R17.reuse, R23 ;  /* 0x0000001711177221 */ /* 0x040fe20000010100 */
[C---:B---3--:R-:W-:Y:S01]  /*17f0*/  FADD.FTZ R21, -R17.reuse, R168 ;  /* 0x000000a811157221 */ /* 0x048fe20000010100 */
[C---:B------:R-:W-:Y:S01]  /*1800*/  FADD.FTZ R178, -R17.reuse, R169 ;  /* 0x000000a911b27221 */ /* 0x040fe20000010100 */
[C---:B------:R-:W-:Y:S01]  /*1810*/  FADD.FTZ R22, -R17.reuse, R170 ;  /* 0x000000aa11167221 */ /* 0x040fe20000010100 */
[--C-:B------:R-:W-:Y:S01]  /*1820*/  FADD.FTZ R177, -R17, R171.reuse ;  /* 0x000000ab11b17221 */ /* 0x100fe20000010100 */
[C---:B------:R-:W-:Y:S01]  /*1830*/  FMUL.FTZ R17, R4.reuse, R18 ;  /* 0x0000001204117220 */ /* 0x040fe20000410000 */
[----:B------:R-:W-:Y:S01]  /*1840*/  FMUL.FTZ R18, R4, R19 ;  /* 0x0000001304127220 */ /* 0x000fe20000410000 */
[C---:B----4-:R-:W-:Y:S01]  /*1850*/  PRMT R171, R172.reuse, 0x7632, R171 ;  /* 0x00007632acab7816 */ /* 0x050fe200000000ab */
[----:B------:R-:W-:-:S02]  /*1860*/  IMAD.U32 R176, R172, 0x10000, RZ ;  /* 0x00010000acb07824 */ /* 0x000fc400078e00ff */
[C---:B------:R-:W-:Y:S01]  /*1870*/  FMUL.FTZ R19, R4.reuse, R20 ;  /* 0x0000001404137220 */ /* 0x040fe20000410000 */
[----:B------:R-:W-:Y:S01]  /*1880*/  FMUL.FTZ R20, R4, R23 ;  /* 0x0000001704147220 */ /* 0x000fe20000410000 */
[----:B------:R-:W-:Y:S01]  /*1890*/  SHF.L.U32 R23, R171, 0x10, RZ ;  /* 0x00000010ab177819 */ /* 0x000fe200000006ff */
[----:B------:R-:W-:Y:S01]  /*18a0*/  FMUL.FTZ R251, R249, R176 ;  /* 0x000000b0f9fb7220 */ /* 0x000fe20000410000 */
[C---:B------:R-:W-:Y:S02]  /*18b0*/  PRMT R172, R173.reuse, 0x7632, R172 ;  /* 0x00007632adac7816 */ /* 0x040fe400000000ac */
[----:B------:R-:W-:Y:S01]  /*18c0*/  SHF.L.U32 R173, R173, 0x10, RZ ;  /* 0x00000010adad7819 */ /* 0x000fe200000006ff */
[----:B------:R-:W-:Y:S01]  /*18d0*/  FADD.FTZ R12, R12, R251 ;  /* 0x000000fb0c0c7221 */ /* 0x000fe20000010000 */
[----:B------:R-:W-:Y:S01]  /*18e0*/  FFMA.FTZ R11, R17, R251, R11 ;  /* 0x000000fb110b7223 */ /* 0x000fe2000001000b */
[----:B------:R-:W-:Y:S01]  /*18f0*/  FMUL.FTZ R250, R246, R23 ;  /* 0x00000017f6fa7220 */ /* 0x000fe20000410000 */
        /* <DEDUP_REMOVED lines=16> */
[----:B------:R-:W-:Y:S01]  /*1a00*/  FADD.FTZ R85, R85, R23 ;  /* 0x0000001755557221 */ /* 0x000fe20000010000 */
[----:B------:R-:W-:-:S02]  /*1a10*/  IMAD.U32 R168, R175, 0x10000, RZ ;  /* 0x00010000afa87824 */ /* 0x000fc400078e00ff */
        /* <DEDUP_REMOVED lines=29> */
.L_x_7715:
[----:B------:R-:W-:Y:S05]  /*1bf0*/  BSYNC B2 ;  /* 0x0000000000027941 */ /* 0x000fea0003800000 */
.L_x_7714:
[----:B------:R-:W-:Y:S04]  /*1c00*/  BSSY B2, `(.L_x_7716) ;  /* 0x0000064000027945 */ /* 0x000fe80003800000 */
[----:B------:R-:W-:Y:S05]  /*1c10*/  @!P1 BRA `(.L_x_7717) ;  /* 0x0000000400889947 */ /* 0x000fea0003800000 */
[----:B------:R-:W0:Y:S01]  /*1c20*/  LDC.U8 R168, c[0x0][0x2a0] ;  /* 0x0000a800ffa87b82 */ /* 0x000e220000000000 */
[----:B------:R-:W2:Y:S04]  /*1c30*/  LDL R241, [R1+0x40] ;  /* 0x0000400001f17983 */ /* 0x000ea80000100800 */
[----:B------:R-:W3:Y:S03]  /*1c40*/  LDL R242, [R1+0x44] ;  /* 0x0000440001f27983 */ /* 0x000ee60000100800 */
[----:B------:R-:W1:Y:S01]  /*1c50*/  LDC.64 R172, c[0x0][0x238] ;  /* 0x00008e00ffac7b82 */ /* 0x000e620000000a00 */
[----:B------:R-:W4:Y:S04]  /*1c60*/  LDL R239, [R1+0x48] ;  /* 0x0000480001ef7983 */ /* 0x000f280000100800 */
[----:B------:R-:W4:Y:S03]  /*1c70*/  LDL R240, [R1+0x4c] ;  /* 0x00004c0001f07983 */ /* 0x000f260000100800 */
[----:B------:R-:W1:Y:S01]  /*1c80*/  LDC.64 R176, c[0x0][0x2b8] ;  /* 0x0000ae00ffb07b82 */ /* 0x000e620000000a00 */
[----:B------:R-:W4:Y:S04]  /*1c90*/  LDL R196, [R1+0x30] ;  /* 0x0000300001c47983 */ /* 0x000f280000100800 */
[----:B------:R-:W4:Y:S01]  /*1ca0*/  LDL R238, [R1+0x34] ;  /* 0x0000340001ee7983 */ /* 0x000f220000100800 */
[----:B0-----:R-:W-:-:S02]  /*1cb0*/  ISETP.NE.AND P5, PT, R168, RZ, PT ;  /* 0x000000ffa800720c */ /* 0x001fc40003fa5270 */
[----:B------:R-:W0:Y:S01]  /*1cc0*/  LDC.64 R186, c[0x0][0x240] ;  /* 0x00009000ffba7b82 */ /* 0x000e220000000a00 */
[----:B------:R-:W4:Y:S01]  /*1cd0*/  LDL R237, [R1+0x38] ;  /* 0x0000380001ed7983 */ /* 0x000f220000100800 */
[----:B------:R-:W-:Y:S02]  /*1ce0*/  FSEL R181, R13, RZ, !P5 ;  /* 0x000000ff0db57208 */ /* 0x000fe40006800000 */
[----:B------:R-:W-:Y:S01]  /*1cf0*/  ISETP.NE.U32.AND P5, PT, RZ, UR6, PT ;  /* 0x00000006ff007c0c */ /* 0x000fe2000bfa5070 */
[----:B------:R-:W4:Y:S03]  /*1d00*/  LDL R236, [R1+0x3c] ;  /* 0x00003c0001ec7983 */ /* 0x000f260000100800 */
[----:B------:R-:W0:Y:S01]  /*1d10*/  LDC.64 R168, c[0x0][0x2c8] ;  /* 0x0000b200ffa87b82 */ /* 0x000e220000000a00 */
[----:B------:R-:W-:Y:S01]  /*1d20*/  ISETP.NE.AND.EX P5, PT, RZ, UR7, PT, P5 ;  /* 0x00000007ff007c0c */ /* 0x000fe2000bfa5350 */
[----:B-1----:R-:W-:-:S04]  /*1d30*/  IMAD.WIDE.U32 R172, R217, 0x20, R172 ;  /* 0x00000020d9ac7825 */ /* 0x002fc800078e00ac */
[----:B------:R-:W-:-:S06]  /*1d40*/  IMAD.WIDE.U32 R176, R10, 0x10, R176 ;  /* 0x000000100ab07825 */ /* 0x000fcc00078e00b0 */
[----:B------:R-:W2:Y:S02]  /*1d50*/  LDG.E.128 R176, desc[UR4][R176.64] ;  /* 0x00000004b0b07981 */ /* 0x000ea4000c1e1d00 */
[----:B0-----:R-:W-:-:S05]  /*1d60*/  @P5 IMAD.WIDE.U32 R168, R217, 0x20, R168 ;  /* 0x00000020d9a85825 */ /* 0x001fca00078e00a8 */
[----:B------:R-:W5:Y:S04]  /*1d70*/  @P5 LDG.E.128 R136, desc[UR4][R168.64] ;  /* 0x00000004a8885981 */ /* 0x000f68000c1e1d00 */
[----:B------:R0:W5:Y:S04]  /*1d80*/  @P5 LDG.E.128 R140, desc[UR4][R168.64+0x10] ;  /* 0x00001004a88c5981 */ /* 0x000168000c1e1d00 */
[----:B------:R-:W3:Y:S04]  /*1d90*/  LDG.E.128 R168, desc[UR4][R172.64] ;  /* 0x00000004aca87981 */ /* 0x000ee8000c1e1d00 */
[----:B------:R-:W4:Y:S01]  /*1da0*/  LDG.E.128 R172, desc[UR4][R172.64+0x10] ;  /* 0x00001004acac7981 */ /* 0x000f22000c1e1d00 */
[----:B------:R-:W-:-:S06]  /*1db0*/  IMAD.WIDE.U32 R186, R2, 0x8, R186 ;  /* 0x0000000802ba7825 */ /* 0x000fcc00078e00ba */
[----:B------:R-:W5:Y:S01]  /*1dc0*/  LDG.E.64 R186, desc[UR4][R186.64] ;  /* 0x00000004baba7981 */ /* 0x000f62000c1e1b00 */
[----:B------:R-:W-:Y:S01]  /*1dd0*/  VIADD R10, R10, 0x20 ;  /* 0x000000200a0a7836 */ /* 0x000fe20000000000 */
[----:B------:R-:W-:Y:S01]  /*1de0*/  IADD3 R2, R2, 0x20, RZ ;  /* 0x0000002002027810 */ /* 0x000fe20007ffe0ff */
[----:B------:R-:W-:Y:S01]  /*1df0*/  VIADD R217, R217, 0x20 ;  /* 0x00000020d9d97836 */ /* 0x000fe20000000000 */
[----:B--2---:R-:W-:-:S05]  /*1e00*/  SHF.L.U32 R195, R176, 0x10, RZ ;  /* 0x00000010b0c37819 */ /* 0x004fca00000006ff */
[----:B------:R-:W-:-:S04]  /*1e10*/  FMUL.FTZ R243, R241, R195 ;  /* 0x000000c3f1f37220 */ /* 0x000fc80000410000 */
[----:B------:R-:W-:Y:S01]  /*1e20*/  FADD.FTZ R12, R12, R243 ;  /* 0x000000f30c0c7221 */ /* 0x000fe20000010000 */
[C---:B---3--:R-:W-:Y:S01]  /*1e30*/  FADD.FTZ R192, -R181.reuse, R168 ;  /* 0x000000a8b5c07221 */ /* 0x048fe20000010100 */
[C---:B------:R-:W-:Y:S01]  /*1e40*/  FADD.FTZ R193, -R181.reuse, R169 ;  /* 0x000000a9b5c17221 */ /* 0x040fe20000010100 */
[C---:B------:R-:W-:Y:S01]  /*1e50*/  FADD.FTZ R170, -R181.reuse, R170 ;  /* 0x000000aab5aa7221 */ /* 0x040fe20000010100 */
[C---:B------:R-:W-:Y:S01]  /*1e60*/  FADD.FTZ R171, -R181.reuse, R171 ;  /* 0x000000abb5ab7221 */ /* 0x040fe20000010100 */
[C---:B----4-:R-:W-:Y:S01]  /*1e70*/  FADD.FTZ R198, -R181.reuse, R175 ;  /* 0x000000afb5c67221 */ /* 0x050fe20000010100 */
[C---:B0-----:R-:W-:Y:S01]  /*1e80*/  FADD.FTZ R169, -R181.reuse, R172 ;  /* 0x000000acb5a97221 */ /* 0x041fe20000010100 */
[C---:B------:R-:W-:Y:S01]  /*1e90*/  FADD.FTZ R197, -R181.reuse, R173 ;  /* 0x000000adb5c57221 */ /* 0x040fe20000010100 */
[----:B------:R-:W-:Y:S01]  /*1ea0*/  FADD.FTZ R168, -R181, R174 ;  /* 0x000000aeb5a87221 */ /* 0x000fe20000010100 */
[----:B------:R-:W-:Y:S01]  /*1eb0*/  PRMT R175, R176, 0x7632, R175 ;  /* 0x00007632b0af7816 */ /* 0x000fe200000000af */
[C---:B------:R-:W-:Y:S01]  /*1ec0*/  FMUL.FTZ R181, R4.reuse, R192 ;  /* 0x000000c004b57220 */ /* 0x040fe20000410000 */
[C---:B------:R-:W-:Y:S01]  /*1ed0*/  FMUL.FTZ R192, R4.reuse, R193 ;  /* 0x000000c104c07220 */ /* 0x040fe20000410000 */
[----:B------:R-:W-:Y:S01]  /*1ee0*/  FMUL.FTZ R193, R4, R170 ;  /* 0x000000aa04c17220 */ /* 0x000fe20000410000 */
[----:B------:R-:W-:Y:S01]  /*1ef0*/  SHF.L.U32 R170, R175, 0x10, RZ ;  /* 0x00000010afaa7819 */ /* 0x000fe200000006ff */
[----:B------:R-:W-:Y:S01]  /*1f00*/  FFMA.FTZ R11, R181, R243, R11 ;  /* 0x000000f3b50b7223 */ /* 0x000fe2000001000b */
[C---:B------:R-:W-:Y:S01]  /*1f10*/  PRMT R176, R177.reuse, 0x7632, R176 ;  /* 0x00007632b1b07816 */ /* 0x040fe200000000b0 */
[----:B------:R-:W-:-:S02]  /*1f20*/  IMAD.U32 R177, R177, 0x10000, RZ ;  /* 0x00010000b1b17824 */ /* 0x000fc400078e00ff */
[----:B------:R-:W-:Y:S01]  /*1f30*/  FMUL.FTZ R242, R242, R170 ;  /* 0x000000aaf2f27220 */ /* 0x000fe20000410000 */
[----:B------:R-:W-:Y:S01]  /*1f40*/  FMUL.FTZ R194, R4, R171 ;  /* 0x000000ab04c27220 */ /* 0x000fe20000410000 */
        /* <DEDUP_REMOVED lines=47> */
.L_x_7717:
[----:B------:R-:W-:Y:S05]  /*2240*/  BSYNC B2 ;  /* 0x0000000000027941 */ /* 0x000fea0003800000 */
.L_x_7716:
        /* <DEDUP_REMOVED lines=9> */
[----:B0-----:R-:W-:-:S07]  /*22e0*/  ISETP.NE.AND P5, PT, R168, RZ, PT ;  /* 0x000000ffa800720c */ /* 0x001fce0003fa5270 */
[----:B------:R-:W0:Y:S01]  /*22f0*/  LDC.64 R188, c[0x0][0x240] ;  /* 0x00009000ffbc7b82 */ /* 0x000e220000000a00 */
[----:B------:R-:W-:Y:S02]  /*2300*/  FSEL R199, R13, RZ, !P5 ;  /* 0x000000ff0dc77208 */ /* 0x000fe40006800000 */
[----:B------:R-:W-:-:S05]  /*2310*/  ISETP.NE.U32.AND P5, PT, RZ, UR6, PT ;  /* 0x00000006ff007c0c */ /* 0x000fca000bfa5070 */
        /* <DEDUP_REMOVED lines=12> */
[----:B------:R-:W-:Y:S02]  /*23e0*/  IADD3 R10, R10, 0x20, RZ ;  /* 0x000000200a0a7810 */ /* 0x000fe40007ffe0ff */
[----:B------:R-:W-:Y:S02]  /*23f0*/  IADD3 R2, R2, 0x20, RZ ;  /* 0x0000002002027810 */ /* 0x000fe40007ffe0ff */
[----:B------:R-:W-:Y:S02]  /*2400*/  IADD3 R217, R217, 0x20, RZ ;  /* 0x00000020d9d97810 */ /* 0x000fe40007ffe0ff */
[----:B--2---:R-:W-:-:S05]  /*2410*/  SHF.L.U32 R203, R176, 0x10, RZ ;  /* 0x00000010b0cb7819 */ /* 0x004fca00000006ff */
[----:B------:R-:W-:-:S04]  /*2420*/  FMUL.FTZ R235, R230, R203 ;  /* 0x000000cbe6eb7220 */ /* 0x000fc80000410000 */
[----:B------:R-:W-:Y:S01]  /*2430*/  FADD.FTZ R12, R12, R235 ;  /* 0x000000eb0c0c7221 */ /* 0x000fe20000010000 */
[----:B------:R-:W-:Y:S01]  /*2440*/  FADD.FTZ R100, R100, R203 ;  /* 0x000000cb64647221 */ /* 0x000fe20000010000 */
[C---:B---3--:R-:W-:Y:S01]  /*2450*/  FADD.FTZ R200, -R199.reuse, R168 ;  /* 0x000000a8c7c87221 */ /* 0x048fe20000010100 */
[C---:B------:R-:W-:Y:S01]  /*2460*/  FADD.FTZ R201, -R199.reuse, R169 ;  /* 0x000000a9c7c97221 */ /* 0x040fe20000010100 */
[C---:B------:R-:W-:Y:S01]  /*2470*/  FADD.FTZ R170, -R199.reuse, R170 ;  /* 0x000000aac7aa7221 */ /* 0x040fe20000010100 */
[C---:B------:R-:W-:Y:S01]  /*2480*/  FADD.FTZ R171, -R199.reuse, R171 ;  /* 0x000000abc7ab7221 */ /* 0x040fe20000010100 */
[C-C-:B----4-:R-:W-:Y:S01]  /*2490*/  FADD.FTZ R206, -R199.reuse, R175.reuse ;  /* 0x000000afc7ce7221 */ /* 0x150fe20000010100 */
[----:B------:R-:W-:Y:S01]  /*24a0*/  PRMT R175, R176, 0x7632, R175 ;  /* 0x00007632b0af7816 */ /* 0x000fe200000000af */
[C---:B0-----:R-:W-:Y:S01]  /*24b0*/  FADD.FTZ R169, -R199.reuse, R172 ;  /* 0x000000acc7a97221 */ /* 0x041fe20000010100 */
[C---:B------:R-:W-:Y:S01]  /*24c0*/  FADD.FTZ R205, -R199.reuse, R173 ;  /* 0x000000adc7cd7221 */ /* 0x040fe20000010100 */
[----:B------:R-:W-:Y:S01]  /*24d0*/  FADD.FTZ R168, -R199, R174 ;  /* 0x000000aec7a87221 */ /* 0x000fe20000010100 */
[C---:B------:R-:W-:Y:S01]  /*24e0*/  FMUL.FTZ R199, R4.reuse, R200 ;  /* 0x000000c804c77220 */ /* 0x040fe20000410000 */
[C---:B------:R-:W-:Y:S01]  /*24f0*/  FMUL.FTZ R200, R4.reuse, R201 ;  /* 0x000000c904c87220 */ /* 0x040fe20000410000 */
[C---:B------:R-:W-:Y:S01]  /*2500*/  FMUL.FTZ R201, R4.reuse, R170 ;  /* 0x000000aa04c97220 */ /* 0x040fe20000410000 */
[----:B------:R-:W-:Y:S01]  /*2510*/  IMAD.U32 R170, R175, 0x10000, RZ ;  /* 0x00010000afaa7824 */ /* 0x000fe200078e00ff */
[----:B------:R-:W-:Y:S01]  /*2520*/  PRMT R176, R177, 0x7632, R176 ;  /* 0x00007632b1b07816 */ /* 0x000fe200000000b0 */
[----:B------:R-:W-:Y:S01]  /*2530*/  FFMA.FTZ R11, R199, R235, R11 ;  /* 0x000000ebc70b7223 */ /* 0x000fe2000001000b */
[----:B------:R-:W-:Y:S01]  /*2540*/  SHF.L.U32 R177, R177, 0x10, RZ ;  /* 0x00000010b1b17819 */ /* 0x000fe200000006ff */
[----:B------:R-:W-:Y:S01]  /*2550*/  FMUL.FTZ R234, R223, R170 ;  /* 0x000000aadfea7220 */ /* 0x000fe20000410000 */
[----:B------:R-:W-:Y:S01]  /*2560*/  FMUL.FTZ R202, R4, R171 ;  /* 0x000000ab04ca7220 */ /* 0x000fe20000410000 */
[----:B------:R-:W-:-:S02]  /*2570*/  SHF.L.U32 R171, R176, 0x10, RZ ;  /* 0x00000010b0ab7819 */ /* 0x000fc400000006ff */
[----:B------:R-:W-:Y:S01]  /*2580*/  FMUL.FTZ R233, R204, R177 ;  /* 0x000000b1cce97220 */ /* 0x000fe20000410000 */
[----:B------:R-:W-:Y:S01]  /*2590*/  FADD.FTZ R12, R12, R234 ;  /* 0x000000ea0c0c7221 */ /* 0x000fe20000010000 */
[----:B------:R-:W-:Y:S01]  /*25a0*/  FFMA.FTZ R11, R200, R234, R11 ;  /* 0x000000eac80b7223 */ /* 0x000fe2000001000b */
[C---:B------:R-:W-:Y:S01]  /*25b0*/  PRMT R173, R178.reuse, 0x7632, R173 ;  /* 0x00007632b2ad7816 */ /* 0x040fe200000000ad */
[----:B------:R-:W-:Y:S02]  /*25c0*/  IMAD.U32 R178, R178, 0x10000, RZ ;  /* 0x00010000b2b27824 */ /* 0x000fe400078e00ff */
[----:B------:R-:W-:Y:S01]  /*25d0*/  FMUL.FTZ R232, R219, R171 ;  /* 0x000000abdbe87220 */ /* 0x000fe20000410000 */
[----:B------:R-:W-:Y:S01]  /*25e0*/  FADD.FTZ R12, R12, R233 ;  /* 0x000000e90c0c7221 */ /* 0x000fe20000010000 */
[----:B------:R-:W-:Y:S01]  /*25f0*/  FFMA.FTZ R11, R201, R233, R11 ;  /* 0x000000e9c90b7223 */ /* 0x000fe2000001000b */
[----:B------:R-:W-:Y:S01]  /*2600*/  FFMA.FTZ R104, R199, R203, R104 ;  /* 0x000000cbc7687223 */ /* 0x000fe20000010068 */
[----:B------:R-:W-:Y:S01]  /*2610*/  FMUL.FTZ R203, R4, R169 ;  /* 0x000000a904cb7220 */ /* 0x000fe20000410000 */
[----:B------:R-:W-:Y:S01]  /*2620*/  SHF.L.U32 R169, R173, 0x10, RZ ;  /* 0x00000010ada97819 */ /* 0x000fe200000006ff */
        /* <DEDUP_REMOVED lines=34> */
.L_x_7719:
[----:B------:R-:W-:Y:S05]  /*2850*/  BSYNC B2 ;  /* 0x0000000000027941 */ /* 0x000fea0003800000 */
.L_x_7718:
[----:B------:R-:W2:Y:S02]  /*2860*/  LDL R168, [R1+0x1c] ;  /* 0x00001c0001a87983 */ /* 0x000ea40000100800 */
[----:B--2---:R-:W-:-:S13]  /*2870*/  ISETP.NE.AND P5, PT, R168, RZ, PT ;  /* 0x000000ffa800720c */ /* 0x004fda0003fa5270 */
[----:B------:R-:W-:Y:S05]  /*2880*/  @!P5 BRA `(.L_x_7711) ;  /* 0x00000004005cd947 */ /* 0x000fea0003800000 */
[----:B------:R-:W0:Y:S01]  /*2890*/  LDC.64 R168, c[0x0][0x2c8] ;  /* 0x0000b200ffa87b82 */ /* 0x000e220000000a00 */
[----:B------:R-:W-:-:S04]  /*28a0*/  ISETP.NE.U32.AND P5, PT, RZ, UR6, PT ;  /* 0x00000006ff007c0c */ /* 0x000fc8000bfa5070 */
[----:B------:R-:W-:-:S03]  /*28b0*/  ISETP.NE.AND.EX P5, PT, RZ, UR7, PT, P5 ;  /* 0x00000007ff007c0c */ /* 0x000fc6000bfa5350 */
[----:B------:R-:W1:Y:S08]  /*28c0*/  LDC.64 R172, c[0x0][0x238] ;  /* 0x00008e00ffac7b82 */ /* 0x000e700000000a00 */
[----:B------:R-:W2:Y:S08]  /*28d0*/  LDC.64 R176, c[0x0][0x2b8] ;  /* 0x0000ae00ffb07b82 */ /* 0x000eb00000000a00 */
[----:B------:R-:W3:Y:S01]  /*28e0*/  LDC.U8 R170, c[0x0][0x2a0] ;  /* 0x0000a800ffaa7b82 */ /* 0x000ee20000000000 */
[----:B0-----:R-:W-:-:S05]  /*28f0*/  @P5 IMAD.WIDE.U32 R168, R217, 0x20, R168 ;  /* 0x00000020d9a85825 */ /* 0x001fca00078e00a8 */
[----:B------:R-:W5:Y:S01]  /*2900*/  @P5 LDG.E.128 R152, desc[UR4][R168.64] ;  /* 0x00000004a8985981 */ /* 0x000f62000c1e1d00 */
[----:B-1----:R-:W-:Y:S01]  /*2910*/  IMAD.WIDE.U32 R172, R217, 0x20, R172 ;  /* 0x00000020d9ac7825 */ /* 0x002fe200078e00ac */
[----:B------:R-:W0:Y:S02]  /*2920*/  LDC.64 R190, c[0x0][0x240] ;  /* 0x00009000ffbe7b82 */ /* 0x000e240000000a00 */
[----:B------:R1:W5:Y:S01]  /*2930*/  @P5 LDG.E.128 R156, desc[UR4][R168.64+0x10] ;  /* 0x00001004a89c5981 */ /* 0x000362000c1e1d00 */
[----:B--2---:R-:W-:-:S06]  /*2940*/  IMAD.WIDE.U32 R176, R10, 0x10, R176 ;  /* 0x000000100ab07825 */ /* 0x004fcc00078e00b0 */
[----:B------:R-:W2:Y:S01]  /*2950*/  LDG.E.128 R176, desc[UR4][R176.64] ;  /* 0x00000004b0b07981 */ /* 0x000ea2000c1e1d00 */
[----:B---3--:R-:W-:-:S03]  /*2960*/  ISETP.NE.AND P5, PT, R170, RZ, PT ;  /* 0x000000ffaa00720c */ /* 0x008fc60003fa5270 */
[----:B------:R-:W3:Y:S01]  /*2970*/  LDG.E.128 R168, desc[UR4][R172.64] ;  /* 0x00000004aca87981 */ /* 0x000ee2000c1e1d00 */
[----:B------:R-:W-:-:S03]  /*2980*/  FSEL R13, R13, RZ, !P5 ;  /* 0x000000ff0d0d7208 */ /* 0x000fc60006800000 */
[----:B------:R-:W1:Y:S01]  /*2990*/  LDG.E.128 R172, desc[UR4][R172.64+0x10] ;  /* 0x00001004acac7981 */ /* 0x000e62000c1e1d00 */
[----:B0-----:R-:W-:-:S06]  /*29a0*/  IMAD.WIDE.U32 R190, R2, 0x8, R190 ;  /* 0x0000000802be7825 */ /* 0x001fcc00078e00be */
[----:B------:R-:W5:Y:S01]  /*29b0*/  LDG.E.64 R190, desc[UR4][R190.64] ;  /* 0x00000004bebe7981 */ /* 0x000f62000c1e1b00 */
[C---:B---3--:R-:W-:Y:S01]  /*29c0*/  FADD.FTZ R207, -R13.reuse, R168 ;  /* 0x000000a80dcf7221 */ /* 0x048fe20000010100 */
[C---:B------:R-:W-:Y:S01]  /*29d0*/  FADD.FTZ R170, -R13.reuse, R170 ;  /* 0x000000aa0daa7221 */ /* 0x040fe20000010100 */
[----:B------:R-:W-:-:S03]  /*29e0*/  FADD.FTZ R208, -R13, R169 ;  /* 0x000000a90dd07221 */ /* 0x000fc60000010100 */
[----:B------:R-:W-:Y:S01]  /*29f0*/  FMUL.FTZ R209, R4, R170 ;  /* 0x000000aa04d17220 */ /* 0x000fe20000410000 */
[C-C-:B-1----:R-:W-:Y:S01]  /*2a00*/  FADD.FTZ R168, -R13.reuse, R174.reuse ;  /* 0x000000ae0da87221 */ /* 0x142fe20000010100 */
[C---:B--2---:R-:W-:Y:S01]  /*2a10*/  PRMT R174, R176.reuse, 0x7632, R174 ;  /* 0x00007632b0ae7816 */ /* 0x044fe200000000ae */
[----:B------:R-:W-:Y:S02]  /*2a20*/  IMAD.U32 R176, R176, 0x10000, RZ ;  /* 0x00010000b0b07824 */ /* 0x000fe400078e00ff */
[----:B------:R-:W-:Y:S01]  /*2a30*/  FMUL.FTZ R207, R4, R207 ;  /* 0x000000cf04cf7220 */ /* 0x000fe20000410000 */
[----:B------:R-:W-:Y:S01]  /*2a40*/  SHF.L.U32 R170, R174, 0x10, RZ ;  /* 0x00000010aeaa7819 */ /* 0x000fe200000006ff */
[----:B------:R-:W-:Y:S01]  /*2a50*/  FMUL.FTZ R229, R28, R176 ;  /* 0x000000b01ce57220 */ /* 0x000fe20000410000 */
[C---:B------:R-:W-:Y:S01]  /*2a60*/  FADD.FTZ R10, -R13.reuse, R175 ;  /* 0x000000af0d0a7221 */ /* 0x040fe20000010100 */
[----:B------:R-:W-:Y:S01]  /*2a70*/  FADD.FTZ R171, -R13, R171 ;  /* 0x000000ab0dab7221 */ /* 0x000fe20000010100 */
[C---:B------:R-:W-:Y:S01]  /*2a80*/  PRMT R175, R177.reuse, 0x7632, R175 ;  /* 0x00007632b1af7816 */ /* 0x040fe200000000af */
        /* <DEDUP_REMOVED lines=10> */
[C-C-:B------:R-:W-:Y:S01]  /*2b30*/  FADD.FTZ R169, -R13.reuse, R172.reuse ;  /* 0x000000ac0da97221 */ /* 0x140fe20000010100 */
[C---:B------:R-:W-:Y:S01]  /*2b40*/  PRMT R172, R178.reuse, 0x7632, R172 ;  /* 0x00007632b2ac7816 */ /* 0x040fe200000000ac */
[----:B------:R-:W-:Y:S01]  /*2b50*/  FADD.FTZ R2, -R13, R173 ;  /* 0x000000ad0d027221 */ /* 0x000fe20000010100 */
[----:B------:R-:W-:Y:S01]  /*2b60*/  SHF.L.U32 R178, R178, 0x10, RZ ;  /* 0x00000010b2b27819 */ /* 0x000fe200000006ff */
[----:B------:R-:W-:Y:S01]  /*2b70*/  FMUL.FTZ R226, R31, R171 ;  /* 0x000000ab1fe27220 */ /* 0x000fe20000410000 */
[----:B------:R-:W-:Y:S01]  /*2b80*/  FADD.FTZ R12, R12, R227 ;  /* 0x000000e30c0c7221 */ /* 0x000fe20000010000 */
[----:B------:R-:W-:Y:S01]  /*2b90*/  FFMA.FTZ R11, R209, R227, R11 ;  /* 0x000000e3d10b7223 */ /* 0x000fe2000001000b */
[C---:B------:R-:W-:Y:S01]  /*2ba0*/  FMUL.FTZ R211, R4.reuse, R169 ;  /* 0x000000a904d37220 */ /* 0x040fe20000410000 */
[----:B------:R-:W-:Y:S01]  /*2bb0*/  FMUL.FTZ R213, R4, R2 ;  /* 0x0000000204d57220 */ /* 0x000fe20000410000 */
[----:B------:R-:W-:-:S02]  /*2bc0*/  IMAD.U32 R169, R172, 0x10000, RZ ;  /* 0x00010000aca97824 */ /* 0x000fc400078e00ff */
        /* <DEDUP_REMOVED lines=32> */
[C---:B------:R-:W-:Y:S01]  /*2dd0*/  FFMA.FTZ R75, R221.reuse, R173, R75 ;  /* 0x000000addd4b7223 */ /* 0x040fe2000001004b */
[----:B------:R-:W-:Y:S01]  /*2de0*/  FADD.FTZ R12, R2, R220 ;  /* 0x000000dc020c7221 */ /* 0x000fe20000010000 */
[----:B------:R-:W-:-:S07]  /*2df0*/  FFMA.FTZ R11, R221, R220, R11 ;  /* 0x000000dcdd0b7223 */ /* 0x000fce000001000b */
.L_x_7711:
[----:B------:R-:W-:Y:S05]  /*2e00*/  BSYNC B1 ;  /* 0x0000000000017941 */ /* 0x000fea0003800000 */
.L_x_7701:
        /* <DEDUP_REMOVED lines=20> */
.L_x_7823:
[----:B------:R-:W2:Y:S01]  /*2f50*/  LDL R10, [R1+0x18] ;  /* 0x00001800010a7983 */ /* 0x000ea20000100800 */
[----:B------:R-:W3:Y:S01]  /*2f60*/  LDC.U8 R13, c[0x0][0x2a0] ;  /* 0x0000a800ff0d7b82 */ /* 0x000ee20000000000 */
[----:B------:R-:W-:Y:S01]  /*2f70*/  FADD.FTZ R12, R168, R170 ;  /* 0x000000aaa80c7221 */ /* 0x000fe20000010000 */
[----:B------:R-:W-:Y:S01]  /*2f80*/  BSSY B1, `(.L_x_7721) ;  /* 0x00000c5000017945 */ /* 0x000fe20003800000 */
[----:B---3--:R-:W-:Y:S02]  /*2f90*/  ISETP.NE.AND P5, PT, R13, RZ, PT ;  /* 0x000000ff0d00720c */ /* 0x008fe40003fa5270 */
[----:B--2---:R-:W-:Y:S01]  /*2fa0*/  ISETP.NE.AND P6, PT, R10, RZ, PT ;  /* 0x000000ff0a00720c */ /* 0x004fe20003fc5270 */
[----:B0-----:R-:W-:Y:S01]  /*2fb0*/  FADD.FTZ R10, R11, R2 ;  /* 0x000000020b0a7221 */ /* 0x001fe20000010000 */
[----:B------:R-:W-:-:S03]  /*2fc0*/  FMUL.FTZ R2, R12, UR8 ;  /* 0x000000080c027c20 */ /* 0x000fc60008410000 */
[----:B------:R-:W-:Y:S02]  /*2fd0*/  FMUL.FTZ R10, R10, UR8 ;  /* 0x000000080a0a7c20 */ /* 0x000fe40008410000 */
[----:B-1----:R-:W-:Y:S02]  /*2fe0*/  FSEL R11, R2, RZ, !P5 ;  /* 0x000000ff020b7208 */ /* 0x002fe40006800000 */
[----:B------:R-:W-:-:S05]  /*2ff0*/  @P4 IADD3 R2, R3, -0x1, RZ ;  /* 0xffffffff03024810 */ /* 0x000fca0007ffe0ff */
[----:B------:R-:W-:-:S05]  /*3000*/  @P4 IMAD R2, R2, R7, RZ ;  /* 0x0000000702024224 */ /* 0x000fca00078e02ff */
[----:B------:R-:W-:-:S04]  /*3010*/  @P4 SHF.R.S32.HI R3, RZ, 0x1f, R2 ;  /* 0x0000001fff034819 */ /* 0x000fc80000011402 */
[----:B------:R-:W-:Y:S01]  /*3020*/  @P4 LEA.HI R3, R3, R2, RZ, 0x3 ;  /* 0x0000000203034211 */ /* 0x000fe200078f18ff */
[----:B------:R-:W-:-:S03]  /*3030*/  IMAD.MOV.U32 R2, RZ, RZ, RZ ;  /* 0x000000ffff027224 */ /* 0x000fc600078e00ff */
        /* <DEDUP_REMOVED lines=16> */
.L_x_7724:
[----:B------:R-:W-:Y:S05]  /*3140*/  BSYNC B2 ;  /* 0x0000000000027941 */ /* 0x000fea0003800000 */
.L_x_7723:
[----:B------:R-:W0:Y:S01]  /*3150*/  LDC.64 R168, c[0x0][0x308] ;  /* 0x0000c200ffa87b82 */ /* 0x000e220000000a00 */
[----:B------:R-:W-:Y:S01]  /*3160*/  @P4 LOP3.LUT P6, RZ, R182, 0xff, RZ, 0xc0, !PT ;  /* 0x000000ffb6ff4812 */ /* 0x000fe200078cc0ff */
[----:B------:R-:W-:Y:S06]  /*3170*/  BSSY B2, `(.L_x_7725) ;  /* 0x0000015000027945 */ /* 0x000fec0003800000 */
[----:B------:R-:W1:Y:S01]  /*3180*/  @P4 LDC.64 R170, c[0x0][0x298] ;  /* 0x0000a600ffaa4b82 */ /* 0x000e620000000a00 */
[----:B0-----:R-:W-:-:S04]  /*3190*/  ISETP.NE.U32.AND P5, PT, R168, RZ, PT ;  /* 0x000000ffa800720c */ /* 0x001fc80003fa5070 */
[----:B------:R-:W-:-:S04]  /*31a0*/  ISETP.NE.AND.EX P5, PT, R169, RZ, PT, P5 ;  /* 0x000000ffa900720c */ /* 0x000fc80003fa5350 */
[C---:B------:R-:W-:Y:S01]  /*31b0*/  SEL R64, R3.reuse, R64, P5 ;  /* 0x0000004003407207 */ /* 0x040fe20002800000 */
[----:B-1----:R-:W-:-:S04]  /*31c0*/  @P4 FMUL.FTZ R3, R3, R171 ;  /* 0x000000ab03034220 */ /* 0x002fc80000410000 */
        /* <DEDUP_REMOVED lines=8> */
[----:B------:R-:W2:Y:S01]  /*3250*/  LDL R172, [R1+0x14] ;  /* 0x0000140001ac7983 */ /* 0x000ea20000100800 */
[----:B------:R-:W-:Y:S01]  /*3260*/  ISETP.NE.U32.AND P6, PT, R12, RZ, PT ;  /* 0x000000ff0c00720c */ /* 0x000fe20003fc5070 */
[----:B------:R-:W-:-:S03]  /*3270*/  FFMA.FTZ R3, R218, R10, R11 ;  /* 0x0000000ada037223 */ /* 0x000fc6000001000b */
[----:B------:R-:W-:Y:S01]  /*3280*/  ISETP.NE.AND.EX P6, PT, R13, RZ, PT, P6 ;  /* 0x000000ff0d00720c */ /* 0x000fe20003fc5360 */
[----:B--2---:R-:W-:-:S04]  /*3290*/  FADD.FTZ R3, R172, -R3 ;  /* 0x80000003ac037221 */ /* 0x004fc80000010000 */
[----:B------:R-:W-:-:S08]  /*32a0*/  FMUL.FTZ R3, R4, R3 ;  /* 0x0000000304037220 */ /* 0x000fd00000410000 */
[----:B------:R-:W-:-:S07]  /*32b0*/  @P6 FADD.FTZ R3, R121, R3 ;  /* 0x0000000379036221 */ /* 0x000fce0000010000 */
.L_x_7726:
[----:B------:R-:W-:Y:S05]  /*32c0*/  BSYNC B2 ;  /* 0x0000000000027941 */ /* 0x000fea0003800000 */
.L_x_7725:
[----:B------:R-:W0:Y:S01]  /*32d0*/  @P4 LDC.64 R170, c[0x0][0x298] ;  /* 0x0000a600ffaa4b82 */ /* 0x000e220000000a00 */
[C---:B------:R-:W-:Y:S01]  /*32e0*/  SEL R65, R3.reuse, R65, P5 ;  /* 0x0000004103417207 */ /* 0x040fe20002800000 */
[----:B------:R-:W-:Y:S01]  /*32f0*/  BSSY B2, `(.L_x_7727) ;  /* 0x0000012000027945 */ /* 0x000fe20003800000 */
[----:B------:R-:W-:Y:S01]  /*3300*/  @P4 LOP3.LUT P6, RZ, R182, 0xff00, RZ, 0xc0, !PT ;  /* 0x0000ff00b6ff4812 */ /* 0x000fe200078cc0ff */
        /* <DEDUP_REMOVED lines=16> */
.L_x_7728:
[----:B------:R-:W-:Y:S05]  /*3410*/  BSYNC B2 ;  /* 0x0000000000027941 */ /* 0x000fea0003800000 */
.L_x_7727:
        /* <DEDUP_REMOVED lines=20> */
.L_x_7730:
[----:B------:R-:W-:Y:S05]  /*3560*/  BSYNC B2 ;  /* 0x0000000000027941 */ /* 0x000fea0003800000 */
.L_x_7729:
        /* <DEDUP_REMOVED lines=20> */
.L_x_7732:
[----:B------:R-:W-:Y:S05]  /*36b0*/  BSYNC B2 ;  /* 0x0000000000027941 */ /* 0x000fea0003800000 */
.L_x_7731:
[----:B------:R-:W0:Y:S01]  /*36c0*/  @P4 LDC.64 R170, c[0x0][0x298] ;  /* 0x0000a600ffaa4b82 */ /* 0x000e220000000a00 */
[----:B------:R-:W-:Y:S01]  /*36d0*/  SEL R160, R3, R160, P5 ;  /* 0x000000a003a07207 */ /* 0x000fe20002800000 */
        /* <DEDUP_REMOVED lines=18> */
.L_x_7734:
[----:B------:R-:W-:Y:S05]  /*3800*/  BSYNC B2 ;  /* 0x0000000000027941 */ /* 0x000fea0003800000 */
.L_x_7733:
        /* <DEDUP_REMOVED lines=13> */
[----:B------:R-:W2:Y:S01]  /*38e0*/  LDL R172, [R1] ;  /* 0x0000000001ac7983 */ /* 0x000ea20000100800 */
[----:B------:R-:W-:Y:S01]  /*38f0*/  ISETP.NE.U32.AND P6, PT, R12, RZ, PT ;  /* 0x000000ff0c00720c */ /* 0x000fe20003fc5070 */
[----:B------:R-:W-:-:S03]  /*3900*/  FFMA.FTZ R3, R14, R10, R11 ;  /* 0x0000000a0e037223 */ /* 0x000fc6000001000b */
[----:B------:R-:W-:Y:S01]  /*3910*/  ISETP.NE.AND.EX P6, PT, R13, RZ, PT, P6 ;  /* 0x000000ff0d00720c */ /* 0x000fe20003fc5360 */
[----:B--2---:R-:W-:-:S04]  /*3920*/  FADD.FTZ R3, R172, -R3 ;  /* 0x80000003ac037221 */ /* 0x004fc80000010000 */
[----:B------:R-:W-:-:S08]  /*3930*/  FMUL.FTZ R3, R4, R3 ;  /* 0x0000000304037220 */ /* 0x000fd00000410000 */
[----:B------:R-:W-:-:S07]  /*3940*/  @P6 FADD.FTZ R3, R126, R3 ;  /* 0x000000037e036221 */ /* 0x000fce0000010000 */
.L_x_7736:
[----:B------:R-:W-:Y:S05]  /*3950*/  BSYNC B2 ;  /* 0x0000000000027941 */ /* 0x000fea0003800000 */
.L_x_7735:
[----:B------:R-:W0:Y:S01]  /*3960*/  @P4 LDC.64 R170, c[0x0][0x298] ;  /* 0x0000a600ffaa4b82 */ /* 0x000e220000000a00 */
[----:B------:R-:W-:Y:S01]  /*3970*/  SEL R162, R3, R162, P5 ;  /* 0x000000a203a27207 */ /* 0x000fe20002800000 */
[----:B------:R-:W-:Y:S01]  /*3980*/  BSSY B2, `(.L_x_7737) ;  /* 0x000000f000027945 */ /* 0x000fe20003800000 */
[----:B------:R-:W-:Y:S01]  /*3990*/  @P4 LOP3.LUT P6, RZ, R183, 0xff0000, RZ, 0xc0, !PT ;  /* 0x00ff0000b7ff4812 */ /* 0x000fe200078cc0ff */
        /* <DEDUP_REMOVED lines=13> */
.L_x_7738:
[----:B------:R-:W-:Y:S05]  /*3a70*/  BSYNC B2 ;  /* 0x0000000000027941 */ /* 0x000fea0003800000 */
.L_x_7737:
[----:B------:R-:W-:Y:S02]  /*3a80*/  SEL R163, R3, R163, P5 ;  /* 0x000000a303a37207 */ /* 0x000fe40002800000 */
[----:B------:R-:W-:-:S04]  /*3a90*/  ISETP.NE.U32.AND P5, PT, R168, RZ, PT ;  /* 0x000000ffa800720c */ /* 0x000fc80003fa5070 */
[----:B------:R-:W-:-:S13]  /*3aa0*/  ISETP.NE.AND.EX P5, PT, R169, RZ, PT, P5 ;  /* 0x000000ffa900720c */ /* 0x000fda0003fa5350 */
        /* <DEDUP_REMOVED lines=8> */
[----:B------:R-:W-:Y:S01]  /*3b30*/  @P4 FMUL.FTZ R3, R3, R12 ;  /* 0x0000000c03034220 */ /* 0x000fe20000410000 */
[----:B------:R-:W-:-:S04]  /*3b40*/  @P4 F2FP.BF16.F32.PACK_AB R12, RZ, R170 ;  /* 0x000000aaff0c423e */ /* 0x000fc800000010ff */
[----:B------:R-:W-:Y:S02]  /*3b50*/  @P4 PRMT R167, R12, 0x7610, R167 ;  /* 0x000076100ca74816 */ /* 0x000fe400000000a7 */
[----:B------:R-:W0:Y:S01]  /*3b60*/  @P4 LDC.64 R12, c[0x0][0x2f8] ;  /* 0x0000be00ff0c4b82 */ /* 0x000e220000000a00 */
[----:B------:R-:W-:-:S04]  /*3b70*/  @P4 FSEL R3, R3, RZ, P5 ;  /* 0x000000ff03034208 */ /* 0x000fc80002800000 */
[----:B------:R-:W-:-:S04]  /*3b80*/  @P4 F2FP.BF16.F32.PACK_AB R3, RZ, R3 ;  /* 0x00000003ff03423e */ /* 0x000fc800000010ff */
[----:B------:R-:W-:Y:S01]  /*3b90*/  @P4 PRMT R167, R167, 0x5410, R3 ;  /* 0x00005410a7a74816 */ /* 0x000fe20000000003 */
[C---:B0-----:R-:W-:Y:S01]  /*3ba0*/  @P4 IMAD.WIDE.U32 R12, R2.reuse, 0x10, R12 ;  /* 0x00000010020c4825 */ /* 0x041fe200078e000c */
[----:B------:R-:W-:-:S04]  /*3bb0*/  IADD3 R2, R2, 0x20, RZ ;  /* 0x0000002002027810 */ /* 0x000fc80007ffe0ff */
[----:B------:R0:W-:Y:S03]  /*3bc0*/  @P4 STG.E.128 desc[UR4][R12.64], R164 ;  /* 0x000000a40c004986 */ /* 0x0001e6000c101d04 */
.L_x_7722:
[----:B------:R-:W-:Y:S05]  /*3bd0*/  BSYNC B1 ;  /* 0x0000000000017941 */ /* 0x000fea0003800000 */
.L_x_7721:
        /* <DEDUP_REMOVED lines=16> */
.L_x_7742:
[----:B------:R-:W-:Y:S05]  /*3ce0*/  BSYNC B2 ;  /* 0x0000000000027941 */ /* 0x000fea0003800000 */
.L_x_7741:
        /* <DEDUP_REMOVED lines=22> */
.L_x_7744:
[----:B------:R-:W-:Y:S05]  /*3e50*/  BSYNC B2 ;  /* 0x0000000000027941 */ /* 0x000fea0003800000 */
.L_x_7743:
        /* <DEDUP_REMOVED lines=19> */
.L_x_7746:
[----:B------:R-:W-:Y:S05]  /*3f90*/  BSYNC B2 ;  /* 0x0000000000027941 */ /* 0x000fea0003800000 */
.L_x_7745:
        /* <DEDUP_REMOVED lines=19> */
.L_x_7748:
[----:B------:R-:W-:Y:S05]  /*40d0*/  BSYNC B2 ;  /* 0x0000000000027941 */ /* 0x000fea0003800000 */
.L_x_7747:
        /* <DEDUP_REMOVED lines=19> */
.L_x_7750:
[----:B------:R-:W-:Y:S05]  /*4210*/  BSYNC B2 ;  /* 0x0000000000027941 */ /* 0x000fea0003800000 */
.L_x_7749:
        /* <DEDUP_REMOVED lines=19> */
.L_x_7752:
[----:B------:R-:W-:Y:S05]  /*4350*/  BSYNC B2 ;  /* 0x0000000000027941 */ /* 0x000fea0003800000 */
.L_x_7751:
        /* <DEDUP_REMOVED lines=19> */
.L_x_7754:
[----:B------:R-:W-:Y:S05]  /*4490*/  BSYNC B2 ;  /* 0x0000000000027941 */ /* 0x000fea0003800000 */
.L_x_7753:
        /* <DEDUP_REMOVED lines=17> */
.L_x_7756:
[----:B------:R-:W-:Y:S05]  /*45b0*/  BSYNC B2 ;  /* 0x0000000000027941 */ /* 0x000fea0003800000 */
.L_x_7755:
        /* <DEDUP_REMOVED lines=21> */
.L_x_7740:
[----:B------:R-:W-:Y:S05]  /*4710*/  BSYNC B1 ;  /* 0x0000000000017941 */ /* 0x000fea0003800000 */
.L_x_7739:
        /* <DEDUP_REMOVED lines=16> */
.L_x_7760:
[----:B------:R-:W-:Y:S05]  /*4820*/  BSYNC B2 ;  /* 0x0000000000027941 */ /* 0x000fea0003800000 */
.L_x_7759:
        /* <DEDUP_REMOVED lines=22> */
.L_x_7762:
[----:B------:R-:W-:Y:S05]  /*4990*/  BSYNC B2 ;  /* 0x0000000000027941 */ /* 0x000fea0003800000 */
.L_x_7761:
        /* <DEDUP_REMOVED lines=19> */
.L_x_7764:
[----:B------:R-:W-:Y:S05]  /*4ad0*/  BSYNC B2 ;  /* 0x0000000000027941 */ /* 0x000fea0003800000 */
.L_x_7763:
        /* <DEDUP_REMOVED lines=19> */
.L_x_7766:
[----:B------:R-:W-:Y:S05]  /*4c10*/  BSYNC B2 ;  /* 0x0000000000027941 */ /* 0x000fea0003800000 */
.L_x_7765:
        /* <DEDUP_REMOVED lines=19> */
.L_x_7768:
[----:B------:R-:W-:Y:S05]  /*4d50*/  BSYNC B2 ;  /* 0x0000000000027941 */ /* 0x000fea0003800000 */
.L_x_7767:
        /* <DEDUP_REMOVED lines=19> */
.L_x_7770:
[----:B------:R-:W-:Y:S05]  /*4e90*/  BSYNC B2 ;  /* 0x0000000000027941 */ /* 0x000fea0003800000 */
.L_x_7769:
        /* <DEDUP_REMOVED lines=19> */
.L_x_7772:
[----:B------:R-:W-:Y:S05]  /*4fd0*/  BSYNC B2 ;  /* 0x0000000000027941 */ /* 0x000fea0003800000 */
.L_x_7771:
        /* <DEDUP_REMOVED lines=17> */
.L_x_7774:
[----:B------:R-:W-:Y:S05]  /*50f0*/  BSYNC B2 ;  /* 0x0000000000027941 */ /* 0x000fea0003800000 */
.L_x_7773:
        /* <DEDUP_REMOVED lines=21> */
.L_x_7758:
[----:B------:R-:W-:Y:S05]  /*5250*/  BSYNC B1 ;  /* 0x0000000000017941 */ /* 0x000fea0003800000 */
.L_x_7757:
        /* <DEDUP_REMOVED lines=16> */
.L_x_7778:
[----:B------:R-:W-:Y:S05]  /*5360*/  BSYNC B2 ;  /* 0x0000000000027941 */ /* 0x000fea0003800000 */
.L_x_7777:
        /* <DEDUP_REMOVED lines=22> */
.L_x_7780:
[----:B------:R-:W-:Y:S05]  /*54d0*/  BSYNC B2 ;  /* 0x0000000000027941 */ /* 0x000fea0003800000 */
.L_x_7779:
        /* <DEDUP_REMOVED lines=19> */
.L_x_7782:
[----:B------:R-:W-:Y:S05]  /*5610*/  BSYNC B2 ;  /* 0x0000000000027941 */ /* 0x000fea0003800000 */
.L_x_7781:
        /* <DEDUP_REMOVED lines=19> */
.L_x_7784:
[----:B------:R-:W-:Y:S05]  /*5750*/  BSYNC B2 ;  /* 0x0000000000027941 */ /* 0x000fea0003800000 */
.L_x_7783:
        /* <DEDUP_REMOVED lines=19> */
.L_x_7786:
[----:B------:R-:W-:Y:S05]  /*5890*/  BSYNC B2 ;  /* 0x0000000000027941 */ /* 0x000fea0003800000 */
.L_x_7785:
        /* <DEDUP_REMOVED lines=19> */
.L_x_7788:
[----:B------:R-:W-:Y:S05]  /*59d0*/  BSYNC B2 ;  /* 0x0000000000027941 */ /* 0x000fea0003800000 */
.L_x_7787:
        /* <DEDUP_REMOVED lines=19> */
.L_x_7790:
[----:B------:R-:W-:Y:S05]  /*5b10*/  BSYNC B2 ;  /* 0x0000000000027941 */ /* 0x000fea0003800000 */
.L_x_7789:
        /* <DEDUP_REMOVED lines=17> */
.L_x_7792:
[----:B------:R-:W-:Y:S05]  /*5c30*/  BSYNC B2 ;  /* 0x0000000000027941 */ /* 0x000fea0003800000 */
.L_x_7791:
        /* <DEDUP_REMOVED lines=21> */
.L_x_7776:
[----:B------:R-:W-:Y:S05]  /*5d90*/  BSYNC B1 ;  /* 0x0000000000017941 */ /* 0x000fea0003800000 */
.L_x_7775:
        /* <DEDUP_REMOVED lines=18> */
.L_x_7796:
[----:B------:R-:W-:Y:S05]  /*5ec0*/  BSYNC B2 ;  /* 0x0000000000027941 */ /* 0x000fea0003800000 */
.L_x_7795:
        /* <DEDUP_REMOVED lines=22> */
.L_x_7798:
[----:B------:R-:W-:Y:S05]  /*6030*/  BSYNC B2 ;  /* 0x0000000000027941 */ /* 0x000fea0003800000 */
.L_x_7797:
        /* <DEDUP_REMOVED lines=19> */
.L_x_7800:
[----:B------:R-:W-:Y:S05]  /*6170*/  BSYNC B2 ;  /* 0x0000000000027941 */ /* 0x000fea0003800000 */
.L_x_7799:
        /* <DEDUP_REMOVED lines=19> */
.L_x_7802:
[----:B------:R-:W-:Y:S05]  /*62b0*/  BSYNC B2 ;  /* 0x0000000000027941 */ /* 0x000fea0003800000 */
.L_x_7801:
        /* <DEDUP_REMOVED lines=19> */
.L_x_7804:
[----:B------:R-:W-:Y:S05]  /*63f0*/  BSYNC B2 ;  /* 0x0000000000027941 */ /* 0x000fea0003800000 */
.L_x_7803:
        /* <DEDUP_REMOVED lines=19> */
.L_x_7806:
[----:B------:R-:W-:Y:S05]  /*6530*/  BSYNC B2 ;  /* 0x0000000000027941 */ /* 0x000fea0003800000 */
.L_x_7805:
        /* <DEDUP_REMOVED lines=19> */
.L_x_7808:
[----:B------:R-:W-:Y:S05]  /*6670*/  BSYNC B2 ;  /* 0x0000000000027941 */ /* 0x000fea0003800000 */
.L_x_7807:
        /* <DEDUP_REMOVED lines=19> */
.L_x_7810:
[----:B------:R-:W-:Y:S05]  /*67b0*/  BSYNC B2 ;  /* 0x0000000000027941 */ /* 0x000fea0003800000 */
.L_x_7809:
        /* <DEDUP_REMOVED lines=17> */
.L_x_7794:
[----:B------:R-:W-:Y:S05]  /*68d0*/  BSYNC B1 ;  /* 0x0000000000017941 */ /* 0x000fea0003800000 */
.L_x_7793:
[----:B----4-:R-:W4:Y:S02]  /*68e0*/  LDC.64 R2, c[0x0][0x210] ;  /* 0x00008400ff027b82 */ /* 0x010f240000000a00 */
[----:B----4-:R-:W-:-:S04]  /*68f0*/  LEA R5, R2, R5, 0x2 ;  /* 0x0000000502057211 */ /* 0x010fc800078e10ff */
[----:B------:R-:W-:-:S13]  /*6900*/  ISETP.GE.AND P3, PT, R5, R3, PT ;  /* 0x000000030500720c */ /* 0x000fda0003f66270 */
[----:B------:R-:W-:Y:S05]  /*6910*/  @!P3 BRA `(.L_x_7811) ;  /* 0xffffff9c00acb947 */ /* 0x000fea000383ffff */
.L_x_7700:
[----:B------:R-:W-:Y:S05]  /*6920*/  BSYNC B0 ;  /* 0x0000000000007941 */ /* 0x000fea0003800000 */
.L_x_7699:
[----:B------:R-:W4:Y:S01]  /*6930*/  S2R R168, SR_TID.X ;  /* 0x0000000000a87919 */ /* 0x000f220000002100 */
[----:B------:R-:W-:Y:S01]  /*6940*/  MOV R0, 0x400 ;  /* 0x0000040000007802 */ /* 0x000fe20000000f00 */
[----:B------:R-:W-:Y:S05]  /*6950*/  WARPSYNC.ALL ;  /* 0x0000000000007948 */ /* 0x000fea0003800000 */
[----:B------:R-:W0:Y:S01]  /*6960*/  S2R R3, SR_CgaCtaId ;  /* 0x0000000000037919 */ /* 0x000e220000008800 */
[----:B------:R-:W-:Y:S01]  /*6970*/  ULDC.64 UR10, c[0x0][0x2d8] ;  /* 0x0000b600000a7ab9 */ /* 0x000fe20000000a00 */
[----:B------:R-:W-:Y:S01]  /*6980*/  ULDC.64 UR12, c[0x0][0x2d0] ;  /* 0x0000b400000c7ab9 */ /* 0x000fe20000000a00 */
[----:B------:R-:W1:Y:S01]  /*6990*/  S2R R64, SR_CTAID.X ;  /* 0x0000000000407919 */ /* 0x000e620000002500 */
[----:B----4-:R-:W-:-:S05]  /*69a0*/  SHF.R.U32.HI R5, RZ, 0x5, R168 ;  /* 0x00000005ff057819 */ /* 0x010fca00000116a8 */
[----:B------:R-:W-:Y:S01]  /*69b0*/  IMAD R6, R5, 0xa0, R6 ;  /* 0x000000a005067824 */ /* 0x000fe200078e0206 */
[----:B0-----:R-:W-:-:S04]  /*69c0*/  LEA R3, R3, R0, 0x18 ;  /* 0x0000000003037211 */ /* 0x001fc800078ec0ff */
[----:B------:R-:W-:Y:S01]  /*69d0*/  LEA R6, R6, R3, 0x5 ;  /* 0x0000000306067211 */ /* 0x000fe200078e28ff */
[----:B-1----:R-:W-:Y:S01]  /*69e0*/  IMAD R64, R64, R7, RZ ;  /* 0x0000000740407224 */ /* 0x002fe200078e02ff */
        /* <DEDUP_REMOVED lines=14> */
[----:B------:R-:W4:Y:S04]  /*6ad0*/  LDS R3, [R0+0x200] ;  /* 0x0002000000037984 */ /* 0x000f280000000800 */
[----:B------:R-:W2:Y:S04]  /*6ae0*/  LDS R16, [R0+0x1600] ;  /* 0x0016000000107984 */ /* 0x000ea80000000800 */
[----:B------:R-:W3:Y:S04]  /*6af0*/  LDS R4, [R0+0x400] ;  /* 0x0004000000047984 */ /* 0x000ee80000000800 */
[----:B------:R-:W3:Y:S04]  /*6b00*/  LDS R15, [R0+0x1800] ;  /* 0x00180000000f7984 */ /* 0x000ee80000000800 */
[----:B------:R-:W3:Y:S04]  /*6b10*/  LDS R8, [R0+0x600] ;  /* 0x0006000000087984 */ /* 0x000ee80000000800 */
[----:B------:R-:W3:Y:S04]  /*6b20*/  LDS R17, [R0+0x1a00] ;  /* 0x001a000000117984 */ /* 0x000ee80000000800 */
[----:B------:R-:W3:Y:S04]  /*6b30*/  LDS R9, [R0+0x800] ;  /* 0x0008000000097984 */ /* 0x000ee80000000800 */
[----:B------:R-:W3:Y:S04]  /*6b40*/  LDS R18, [R0+0x1c00] ;  /* 0x001c000000127984 */ /* 0x000ee80000000800 */
[----:B------:R-:W3:Y:S01]  /*6b50*/  LDS R10, [R0+0xa00] ;  /* 0x000a0000000a7984 */ /* 0x000ee20000000800 */
[----:B0-----:R-:W-:-:S03]  /*6b60*/  FADD.FTZ R2, RZ, R2 ;  /* 0x00000002ff027221 */ /* 0x001fc60000010000 */
[----:B------:R-:W0:Y:S01]  /*6b70*/  LDS R19, [R0+0x1e00] ;  /* 0x001e000000137984 */ /* 0x000e220000000800 */
[----:B-1----:R-:W-:-:S03]  /*6b80*/  FADD.FTZ R2, R2, R5 ;  /* 0x0000000502027221 */ /* 0x002fc60000010000 */
[----:B------:R-:W1:Y:S01]  /*6b90*/  LDS R11, [R0+0xc00] ;  /* 0x000c0000000b7984 */ /* 0x000e620000000800 */
[----:B----4-:R-:W-:-:S03]  /*6ba0*/  FADD.FTZ R3, RZ, R3 ;  /* 0x00000003ff037221 */ /* 0x010fc60000010000 */
[----:B------:R-:W4:Y:S01]  /*6bb0*/  LDS R20, [R0+0x2000] ;  /* 0x0020000000147984 */ /* 0x000f220000000800 */
[----:B--2---:R-:W-:-:S03]  /*6bc0*/  FADD.FTZ R3, R3, R16 ;  /* 0x0000001003037221 */ /* 0x004fc60000010000 */
[----:B---3--:R-:W2:Y:S01]  /*6bd0*/  LDS R12, [R0+0xe00] ;  /* 0x000e0000000c7984 */ /* 0x008ea20000000800 */
[----:B------:R-:W-:-:S03]  /*6be0*/  FADD.FTZ R4, RZ, R4 ;  /* 0x00000004ff047221 */ /* 0x000fc60000010000 */
[----:B------:R-:W3:Y:S01]  /*6bf0*/  LDS R21, [R0+0x2200] ;  /* 0x0022000000157984 */ /* 0x000ee20000000800 */
[----:B------:R-:W-:-:S03]  /*6c00*/  FADD.FTZ R4, R4, R15 ;  /* 0x0000000f04047221 */ /* 0x000fc60000010000 */
[----:B------:R-:W3:Y:S01]  /*6c10*/  LDS R13, [R0+0x1000] ;  /* 0x00100000000d7984 */ /* 0x000ee20000000800 */
[----:B------:R-:W-:-:S03]  /*6c20*/  FADD.FTZ R8, RZ, R8 ;  /* 0x00000008ff087221 */ /* 0x000fc60000010000 */
[----:B------:R-:W3:Y:S01]  /*6c30*/  LDS R22, [R0+0x2400] ;  /* 0x0024000000167984 */ /* 0x000ee20000000800 */
[----:B------:R-:W-:-:S03]  /*6c40*/  FADD.FTZ R8, R8, R17 ;  /* 0x0000001108087221 */ /* 0x000fc60000010000 */
[----:B------:R-:W3:Y:S01]  /*6c50*/  LDS R14, [R0+0x1200] ;  /* 0x00120000000e7984 */ /* 0x000ee20000000800 */
[----:B------:R-:W-:-:S03]  /*6c60*/  FADD.FTZ R9, RZ, R9 ;  /* 0x00000009ff097221 */ /* 0x000fc60000010000 */
[----:B------:R-:W3:Y:S01]  /*6c70*/  LDS R23, [R0+0x2600] ;  /* 0x0026000000177984 */ /* 0x000ee20000000800 */
[----:B------:R-:W-:-:S03]  /*6c80*/  FADD.FTZ R9, R9, R18 ;  /* 0x0000001209097221 */ /* 0x000fc60000010000 */
[----:B-----5:R-:W3:Y:S01]  /*6c90*/  LDS R25, [R0+0x2800] ;  /* 0x0028000000197984 */ /* 0x020ee20000000800 */
[----:B------:R-:W-:-:S03]  /*6ca0*/  FADD.FTZ R10, RZ, R10 ;  /* 0x0000000aff0a7221 */ /* 0x000fc60000010000 */
[----:B------:R-:W3:Y:S01]  /*6cb0*/  LDS R24, [R0+0x2a00] ;  /* 0x002a000000187984 */ /* 0x000ee20000000800 */
[----:B0-----:R-:W-:-:S03]  /*6cc0*/  FADD.FTZ R10, R10, R19 ;  /* 0x000000130a0a7221 */ /* 0x001fc60000010000 */
[----:B------:R-:W0:Y:S01]  /*6cd0*/  LDS R27, [R0+0x2c00] ;  /* 0x002c0000001b7984 */ /* 0x000e220000000800 */
[----:B-1----:R-:W-:-:S03]  /*6ce0*/  FADD.FTZ R11, RZ, R11 ;  /* 0x0000000bff0b7221 */ /* 0x002fc60000010000 */
[----:B------:R-:W1:Y:S01]  /*6cf0*/  LDS R29, [R0+0x2e00] ;  /* 0x002e0000001d7984 */ /* 0x000e620000000800 */
[----:B----4-:R-:W-:-:S03]  /*6d00*/  FADD.FTZ R11, R11, R20 ;  /* 0x000000140b0b7221 */ /* 0x010fc60000010000 */
[----:B------:R-:W4:Y:S01]  /*6d10*/  LDS R26, [R0+0x3000] ;  /* 0x00300000001a7984 */ /* 0x000f220000000800 */
[----:B--2---:R-:W-:-:S03]  /*6d20*/  FADD.FTZ R12, RZ, R12 ;  /* 0x0000000cff0c7221 */ /* 0x004fc60000010000 */
[----:B------:R-:W2:Y:S01]  /*6d30*/  LDS R31, [R0+0x3200] ;  /* 0x00320000001f7984 */ /* 0x000ea20000000800 */
[----:B---3--:R-:W-:-:S03]  /*6d40*/  FADD.FTZ R12, R12, R21 ;  /* 0x000000150c0c7221 */ /* 0x008fc60000010000 */
        /* <DEDUP_REMOVED lines=9> */
[----:B------:R-:W-:-:S03]  /*6de0*/  FADD.FTZ R2, R2, R25 ;  /* 0x0000001902027221 */ /* 0x000fc60000010000 */
[----:B------:R-:W-:Y:S01]  /*6df0*/  LDS R32, [R0+0x3e00] ;  /* 0x003e000000207984 */ /* 0x000fe20000000800 */
[----:B------:R-:W-:-:S03]  /*6e00*/  FADD.FTZ R3, R3, R24 ;  /* 0x0000001803037221 */ /* 0x000fc60000010000 */
[----:B------:R-:W3:Y:S01]  /*6e10*/  LDS R63, [R0+0x4000] ;  /* 0x00400000003f7984 */ /* 0x000ee20000000800 */
[----:B0-----:R-:W-:-:S03]  /*6e20*/  FADD.FTZ R4, R4, R27 ;  /* 0x0000001b04047221 */ /* 0x001fc60000010000 */
[----:B------:R-:W0:Y:S01]  /*6e30*/  LDS R65, [R0+0x4200] ;  /* 0x0042000000417984 */ /* 0x000e220000000800 */
[----:B-1----:R-:W-:-:S03]  /*6e40*/  FADD.FTZ R8, R8, R29 ;  /* 0x0000001d08087221 */ /* 0x002fc60000010000 */
[----:B------:R-:W1:Y:S01]  /*6e50*/  LDS R34, [R0+0x4400] ;  /* 0x0044000000227984 */ /* 0x000e620000000800 */
[----:B----4-:R-:W-:-:S03]  /*6e60*/  FADD.FTZ R9, R9, R26 ;  /* 0x0000001a09097221 */ /* 0x010fc60000010000 */
[----:B------:R-:W4:Y:S01]  /*6e70*/  LDS R67, [R0+0x4600] ;  /* 0x0046000000437984 */ /* 0x000f220000000800 */
        /* <DEDUP_REMOVED lines=8> */
[----:B------:R-:W-:Y:S01]  /*6f00*/  FADD.FTZ R14, R14, R35 ;  /* 0x000000230e0e7221 */ /* 0x000fe20000010000 */
[----:B------:R-:W-:Y:S01]  /*6f10*/  BAR.SYNC.DEFER_BLOCKING 0x0 ;  /* 0x0000000000007b1d */ /* 0x000fe20000010000 */
[----:B------:R-:W-:Y:S01]  /*6f20*/  FADD.FTZ R61, R2, R61 ;  /* 0x0000003d023d7221 */ /* 0x000fe20000010000 */
[----:B------:R-:W-:Y:S01]  /*6f30*/  FADD.FTZ R63, R4, R63 ;  /* 0x0000003f043f7221 */ /* 0x000fe20000010000 */
[----:B0-----:R-:W-:Y:S01]  /*6f40*/  FADD.FTZ R65, R8, R65 ;  /* 0x0000004108417221 */ /* 0x001fe20000010000 */
[----:B-1----:R-:W-:Y:S01]  /*6f50*/  FADD.FTZ R9, R9, R34 ;  /* 0x0000002209097221 */ /* 0x002fe20000010000 */
[----:B----4-:R-:W-:Y:S01]  /*6f60*/  FADD.FTZ R67, R10, R67 ;  /* 0x000000430a437221 */ /* 0x010fe20000010000 */
[----:B------:R-:W-:Y:S01]  /*6f70*/  STS.128 [R6], R36 ;  /* 0x0000002406007388 */ /* 0x000fe20000000c00 */
[----:B--2---:R-:W-:-:S03]  /*6f80*/  FADD.FTZ R11, R11, R60 ;  /* 0x0000003c0b0b7221 */ /* 0x004fc60000010000 */
[----:B------:R-:W-:Y:S01]  /*6f90*/  STS.128 [R6+0x10], R40 ;  /* 0x0000102806007388 */ /* 0x000fe20000000c00 */
[----:B---3--:R-:W-:-:S03]  /*6fa0*/  FADD.FTZ R77, R12, R77 ;  /* 0x0000004d0c4d7221 */ /* 0x008fc60000010000 */
[----:B------:R0:W-:Y:S01]  /*6fb0*/  STS.128 [R6+0x400], R44 ;  /* 0x0004002c06007388 */ /* 0x0001e20000000c00 */
[----:B------:R-:W-:-:S03]  /*6fc0*/  FADD.FTZ R13, R13, R62 ;  /* 0x0000003e0d0d7221 */ /* 0x000fc60000010000 */
[----:B------:R-:W-:Y:S01]  /*6fd0*/  STS.128 [R6+0x410], R48 ;  /* 0x0004103006007388 */ /* 0x000fe20000000c00 */
[----:B------:R-:W-:-:S03]  /*6fe0*/  FADD.FTZ R79, R14, R79 ;  /* 0x0000004f0e4f7221 */ /* 0x000fc60000010000 */
[----:B------:R-:W-:Y:S04]  /*6ff0*/  STS.128 [R6+0x800], R52 ;  /* 0x0008003406007388 */ /* 0x000fe80000000c00 */
[----:B------:R-:W-:Y:S04]  /*7000*/  STS.128 [R6+0x810], R56 ;  /* 0x0008103806007388 */ /* 0x000fe80000000c00 */
[----:B------:R-:W-:Y:S01]  /*7010*/  STS.128 [R6+0xc00], R104 ;  /* 0x000c006806007388 */ /* 0x000fe20000000c00 */
[----:B0-----:R-:W-:Y:S02]  /*7020*/  IADD3 R44, R7, 0x7f, -R168 ;  /* 0x0000007f072c7810 */ /* 0x001fe40007ffe8a8 */
[----:B------:R-:W-:Y:S01]  /*7030*/  IADD3 R7, P0, R64, R168, RZ ;  /* 0x000000a840077210 */ /* 0x000fe20007f1e0ff */
[----:B------:R-:W-:Y:S01]  /*7040*/  STS.128 [R6+0xc10], R108 ;  /* 0x000c106c06007388 */ /* 0x000fe20000000c00 */
[----:B------:R-:W-:-:S02]  /*7050*/  ISETP.GE.U32.AND P5, PT, R44, 0x180, PT ;  /* 0x000001802c00780c */ /* 0x000fc40003fa6070 */
[C---:B------:R-:W-:Y:S01]  /*7060*/  ISETP.GE.U32.AND P4, PT, R44.reuse, 0x280, PT ;  /* 0x000002802c00780c */ /* 0x040fe20003f86070 */
[----:B------:R-:W-:Y:S01]  /*7070*/  STS.128 [R6+0x1000], R68 ;  /* 0x0010004406007388 */ /* 0x000fe20000000c00 */
[----:B------:R-:W-:Y:S01]  /*7080*/  IMAD.X R46, RZ, RZ, RZ, P0 ;  /* 0x000000ffff2e7224 */ /* 0x000fe200000e06ff */
[----:B------:R-:W-:Y:S02]  /*7090*/  LOP3.LUT P0, RZ, R44, 0xffffff80, RZ, 0xc0, !PT ;  /* 0xffffff802cff7812 */ /* 0x000fe4000780c0ff */
[----:B------:R-:W-:Y:S02]  /*70a0*/  STS.128 [R6+0x1010], R72 ;  /* 0x0010104806007388 */ /* 0x000fe40000000c00 */
[----:B------:R-:W-:Y:S01]  /*70b0*/  SHF.L.U64.HI R46, R7, 0x2, R46 ;  /* 0x00000002072e7819 */ /* 0x000fe2000001022e */
        /* <DEDUP_REMOVED lines=15> */
[----:B------:R-:W-:Y:S01]  /*71b0*/  SHF.L.U32 R39, R7, 0x2, RZ ;  /* 0x0000000207277819 */ /* 0x000fe200000006ff */
[----:B------:R-:W-:Y:S01]  /*71c0*/  FADD.FTZ R7, R3, R32 ;  /* 0x0000002003077221 */ /* 0x000fe20000010000 */
        /* <DEDUP_REMOVED lines=13> */
[----:B------:R-:W-:Y:S01]  /*72a0*/  LDS R32, [R0+0x3000] ;  /* 0x0030000000207984 */ /* 0x000fe20000000800 */
        /* <DEDUP_REMOVED lines=8> */
[----:B------:R-:W2:Y:S01]  /*7330*/  LDS R6, [R0+0x600] ;  /* 0x0006000000067984 */ /* 0x000ea20000000800 */
[----:B------:R-:W-:Y:S01]  /*7340*/  FADD.FTZ R37, R37, R42 ;  /* 0x0000002a25257221 */ /* 0x000fe20000010000 */
[----:B-1----:R-:W-:Y:S01]  /*7350*/  @P0 IMAD.MOV.U32 R2, RZ, RZ, R39 ;  /* 0x000000ffff020224 */ /* 0x002fe200078e0027 */
[----:B------:R-:W-:Y:S01]  /*7360*/  @P0 IADD3 R39, P3, R39, 0x200, RZ ;  /* 0x0000020027270810 */ /* 0x000fe20007f7e0ff */
[----:B------:R-:W-:Y:S01]  /*7370*/  FADD.FTZ R16, R5, R16 ;  /* 0x0000001005107221 */ /* 0x000fe20000010000 */
[-C--:B------:R-:W-:Y:S01]  /*7380*/  @P0 MOV R3, R46.reuse ;  /* 0x0000002e00030202 */ /* 0x080fe20000000f00 */
[----:B------:R-:W-:Y:S01]  /*7390*/  LDS R18, [R0+0x1e00] ;  /* 0x001e000000127984 */ /* 0x000fe20000000800 */
[----:B------:R-:W-:Y:S01]  /*73a0*/  @P0 IADD3.X R46, RZ, R46, RZ, P3, !PT ;  /* 0x0000002eff2e0210 */ /* 0x000fe20001ffe4ff */
[----:B0-----:R-:W-:Y:S01]  /*73b0*/  FADD.FTZ R15, R16, R15 ;  /* 0x0000000f100f7221 */ /* 0x001fe20000010000 */
[----:B------:R-:W-:Y:S01]  /*73c0*/  @P1 MOV R4, R39 ;  /* 0x0000002700041202 */ /* 0x000fe20000000f00 */
[----:B------:R0:W-:Y:S01]  /*73d0*/  @P0 STG.E desc[UR4][R2.64], R61 ;  /* 0x0000003d02000986 */ /* 0x0001e2000c101904 */
[----:B------:R-:W-:-:S02]  /*73e0*/  @P1 MOV R5, R46 ;  /* 0x0000002e00051202 */ /* 0x000fc40000000f00 */
[----:B------:R-:W-:Y:S01]  /*73f0*/  @P1 IADD3 R39, P2, R39, 0x200, RZ ;  /* 0x0000020027271810 */ /* 0x000fe20007f5e0ff */
[----:B------:R-:W-:Y:S01]  /*7400*/  LDS R20, [R0+0x3200] ;  /* 0x0032000000147984 */ /* 0x000fe20000000800 */
[C---:B------:R-:W-:Y:S02]  /*7410*/  ISETP.GE.U32.AND P3, PT, R44.reuse, 0x300, PT ;  /* 0x000003002c00780c */ /* 0x040fe40003f66070 */
[----:B------:R-:W-:Y:S01]  /*7420*/  @P1 IADD3.X R46, RZ, R46, RZ, P2, !PT ;  /* 0x0000002eff2e1210 */ /* 0x000fe200017fe4ff */
[----:B------:R-:W-:Y:S01]  /*7430*/  LDS R22, [R0+0x4600] ;  /* 0x0046000000167984 */ /* 0x000fe20000000800 */
[----:B------:R-:W-:Y:S01]  /*7440*/  ISETP.GE.U32.AND P2, PT, R44, 0x380, PT ;  /* 0x000003802c00780c */ /* 0x000fe20003f46070 */
[----:B0-----:R-:W-:Y:S01]  /*7450*/  @P1 IMAD.MOV.U32 R2, RZ, RZ, R45 ;  /* 0x000000ffff021224 */ /* 0x001fe200078e002d */
[----:B------:R-:W-:Y:S01]  /*7460*/  @P1 MOV R3, R48 ;  /* 0x0000003000031202 */ /* 0x000fe20000000f00 */
[----:B------:R-:W0:Y:S01]  /*7470*/  LDS R16, [R0+0xc00] ;  /* 0x000c000000107984 */ /* 0x000e220000000800 */
[----:B------:R-:W-:-:S03]  /*7480*/  @P1 IADD3 R45, P0, R45, 0x200, RZ ;  /* 0x000002002d2d1810 */ /* 0x000fc60007f1e0ff */
[----:B------:R1:W-:Y:S02]  /*7490*/  @P1 STG.E desc[UR4][R2.64], R37 ;  /* 0x0000002502001986 */ /* 0x0003e4000c101904 */
[----:B------:R-:W-:Y:S01]  /*74a0*/  @P1 IMAD.X R48, RZ, RZ, R48, P0 ;  /* 0x000000ffff301224 */ /* 0x000fe200000e0630 */
[----:B------:R-:W-:Y:S01]  /*74b0*/  ISETP.GE.U32.AND P0, PT, R44, 0x200, PT ;  /* 0x000002002c00780c */ /* 0x000fe20003f06070 */
[----:B------:R-:W-:Y:S04]  /*74c0*/  @P1 STG.E desc[UR4][R4.64], R7 ;  /* 0x0000000704001986 */ /* 0x000fe8000c101904 */
[----:B------:R-:W3:Y:S01]  /*74d0*/  LDS R7, [R0+0x800] ;  /* 0x0008000000077984 */ /* 0x000ee20000000800 */
[----:B--2---:R-:W-:Y:S01]  /*74e0*/  FADD.FTZ R6, RZ, R6 ;  /* 0x00000006ff067221 */ /* 0x004fe20000010000 */
[----:B-1----:R-:W-:-:S02]  /*74f0*/  @P5 MOV R2, R45 ;  /* 0x0000002d00025202 */ /* 0x002fc40000000f00 */
[----:B------:R-:W1:Y:S01]  /*7500*/  LDS R37, [R0+0x4200] ;  /* 0x0042000000257984 */ /* 0x000e620000000800 */
[-C--:B------:R-:W-:Y:S01]  /*7510*/  @P5 MOV R3, R48.reuse ;  /* 0x0000003000035202 */ /* 0x080fe20000000f00 */
[----:B------:R-:W-:Y:S01]  /*7520*/  FADD.FTZ R6, R6, R25 ;  /* 0x0000001906067221 */ /* 0x000fe20000010000 */
[----:B------:R-:W-:Y:S01]  /*7530*/  @P5 IADD3 R45, P1, R45, 0x200, RZ ;  /* 0x000002002d2d5810 */ /* 0x000fe20007f3e0ff */
[----:B------:R-:W2:Y:S02]  /*7540*/  LDS R17, [R0+0x2000] ;  /* 0x0020000000117984 */ /* 0x000ea40000000800 */
[----:B------:R-:W-:Y:S01]  /*7550*/  FADD.FTZ R6, R6, R27 ;  /* 0x0000001b06067221 */ /* 0x000fe20000010000 */
[----:B------:R-:W-:Y:S01]  /*7560*/  @P5 IADD3.X R48, RZ, R48, RZ, P1, !PT ;  /* 0x00000030ff305210 */ /* 0x000fe20000ffe4ff */
[----:B------:R4:W-:Y:S01]  /*7570*/  @P5 STG.E desc[UR4][R2.64], R15 ;  /* 0x0000000f02005986 */ /* 0x0009e2000c101904 */
[----:B------:R-:W-:-:S03]  /*7580*/  ISETP.GE.U32.AND P1, PT, R44, 0x400, PT ;  /* 0x000004002c00780c */ /* 0x000fc60003f26070 */
[----:B------:R-:W2:Y:S04]  /*7590*/  LDS R15, [R0+0xa00] ;  /* 0x000a0000000f7984 */ /* 0x000ea80000000800 */
[----:B------:R-:W2:Y:S01]  /*75a0*/  LDS R21, [R0+0x3400] ;  /* 0x0034000000157984 */ /* 0x000ea20000000800 */
[----:B----4-:R-:W-:Y:S01]  /*75b0*/  @P5 IMAD.MOV.U32 R2, RZ, RZ, R39 ;  /* 0x000000ffff025224 */ /* 0x010fe200078e0027 */
[----:B------:R-:W-:Y:S02]  /*75c0*/  @P5 MOV R3, R46 ;  /* 0x0000002e00035202 */ /* 0x000fe40000000f00 */
[----:B------:R-:W4:Y:S01]  /*75d0*/  LDS R27, [R0+0x4800] ;  /* 0x00480000001b7984 */ /* 0x000f220000000800 */
[----:B------:R-:W-:Y:S01]  /*75e0*/  @P5 IADD3 R39, P6, R39, 0x200, RZ ;  /* 0x0000020027275810 */ /* 0x000fe20007fde0ff */
[----:B0-----:R-:W-:-:S02]  /*75f0*/  FADD.FTZ R16, RZ, R16 ;  /* 0x00000010ff107221 */ /* 0x001fc40000010000 */
[----:B------:R0:W-:Y:S01]  /*7600*/  @P5 STG.E desc[UR4][R2.64], R63 ;  /* 0x0000003f02005986 */ /* 0x0001e2000c101904 */
[----:B------:R-:W-:Y:S02]  /*7610*/  @P5 IADD3.X R46, RZ, R46, RZ, P6, !PT ;  /* 0x0000002eff2e5210 */ /* 0x000fe400037fe4ff */
[----:B------:R-:W-:Y:S01]  /*7620*/  @P0 MOV R4, R39 ;  /* 0x0000002700040202 */ /* 0x000fe20000000f00 */
[----:B------:R-:W-:Y:S01]  /*7630*/  LDS R19, [R0+0x2200] ;  /* 0x0022000000137984 */ /* 0x000fe20000000800 */
[----:B------:R-:W-:Y:S02]  /*7640*/  @P0 MOV R5, R46 ;  /* 0x0000002e00050202 */ /* 0x000fe40000000f00 */
[----:B------:R-:W-:Y:S01]  /*7650*/  ISETP.GE.U32.AND P5, PT, R44, 0x480, PT ;  /* 0x000004802c00780c */ /* 0x000fe20003fa6070 */
[----:B------:R-:W-:Y:S01]  /*7660*/  LDS R23, [R0+0x3600] ;  /* 0x0036000000177984 */ /* 0x000fe20000000800 */
[----:B---3--:R-:W-:Y:S01]  /*7670*/  FADD.FTZ R7, RZ, R7 ;  /* 0x00000007ff077221 */ /* 0x008fe20000010000 */
[----:B0-----:R-:W-:-:S03]  /*7680*/  @P0 IMAD.MOV.U32 R2, RZ, RZ, R45 ;  /* 0x000000ffff020224 */ /* 0x001fc600078e002d */
[----:B------:R-:W-:Y:S01]  /*7690*/  FADD.FTZ R7, R7, R24 ;  /* 0x0000001807077221 */ /* 0x000fe20000010000 */
[----:B-1----:R-:W-:Y:S01]  /*76a0*/  FADD.FTZ R37, R6, R37 ;  /* 0x0000002506257221 */ /* 0x002fe20000010000 */
[----:B------:R-:W-:Y:S01]  /*76b0*/  @P0 IADD3 R45, P6, R45, 0x200, RZ ;  /* 0x000002002d2d0810 */ /* 0x000fe20007fde0ff */
[----:B------:R-:W0:Y:S01]  /*76c0*/  LDS R6, [R0+0xe00] ;  /* 0x000e000000067984 */ /* 0x000e220000000800 */
[----:B------:R-:W-:Y:S01]  /*76d0*/  FADD.FTZ R7, R7, R32 ;  /* 0x0000002007077221 */ /* 0x000fe20000010000 */
[----:B------:R-:W-:Y:S01]  /*76e0*/  @P0 MOV R3, R48 ;  /* 0x0000003000030202 */ /* 0x000fe20000000f00 */
[----:B--2---:R-:W-:Y:S01]  /*76f0*/  FADD.FTZ R16, R16, R17 ;  /* 0x0000001110107221 */ /* 0x004fe20000010000 */
[----:B------:R-:W-:Y:S02]  /*7700*/  @P0 IMAD.X R48, RZ, RZ, R48, P6 ;  /* 0x000000ffff300224 */ /* 0x000fe400030e0630 */
[----:B------:R-:W-:Y:S01]  /*7710*/  FADD.FTZ R25, R7, R36 ;  /* 0x0000002407197221 */ /* 0x000fe20000010000 */
[----:B------:R-:W-:Y:S01]  /*7720*/  @P0 IADD3 R39, P6, R39, 0x200, RZ ;  /* 0x0000020027270810 */ /* 0x000fe20007fde0ff */
[----:B------:R-:W1:Y:S01]  /*7730*/  LDS R7, [R0+0x1000] ;  /* 0x0010000000077984 */ /* 0x000e620000000800 */
[----:B------:R-:W-:-:S03]  /*7740*/  FADD.FTZ R15, RZ, R15 ;  /* 0x0000000fff0f7221 */ /* 0x000fc60000010000 */
[----:B------:R2:W-:Y:S01]  /*7750*/  @P0 STG.E desc[UR4][R2.64], R37 ;  /* 0x0000002502000986 */ /* 0x0005e2000c101904 */
[----:B------:R-:W-:Y:S01]  /*7760*/  @P0 IADD3.X R46, RZ, R46, RZ, P6, !PT ;  /* 0x0000002eff2e0210 */ /* 0x000fe200037fe4ff */
[----:B------:R-:W-:Y:S02]  /*7770*/  FADD.FTZ R15, R15, R18 ;  /* 0x000000120f0f7221 */ /* 0x000fe40000010000 */
[----:B------:R-:W3:Y:S01]  /*7780*/  LDS R10, [R0+0x2400] ;  /* 0x00240000000a7984 */ /* 0x000ee20000000800 */
[----:B------:R-:W-:Y:S01]  /*7790*/  FADD.FTZ R16, R16, R21 ;  /* 0x0000001510107221 */ /* 0x000fe20000010000 */
[----:B------:R-:W-:Y:S01]  /*77a0*/  ISETP.GE.U32.AND P6, PT, R44, 0x500, PT ;  /* 0x000005002c00780c */ /* 0x000fe20003fc6070 */
[----:B------:R-:W-:Y:S01]  /*77b0*/  FADD.FTZ R15, R15, R20 ;  /* 0x000000140f0f7221 */ /* 0x000fe20000010000 */
[----:B------:R-:W3:Y:S01]  /*77c0*/  LDS R29, [R0+0x4a00] ;  /* 0x004a0000001d7984 */ /* 0x000ee20000000800 */
[----:B----4-:R-:W-:Y:S01]  /*77d0*/  FADD.FTZ R27, R16, R27 ;  /* 0x0000001b101b7221 */ /* 0x010fe20000010000 */
[----:B--2---:R-:W-:-:S02]  /*77e0*/  @P4 MOV R2, R45 ;  /* 0x0000002d00024202 */ /* 0x004fc40000000f00 */
[----:B------:R2:W-:Y:S01]  /*77f0*/  @P0 STG.E desc[UR4][R4.64], R65 ;  /* 0x0000004104000986 */ /* 0x0005e2000c101904 */
[-C--:B------:R-:W-:Y:S02]  /*7800*/  @P4 MOV R3, R48.reuse ;  /* 0x0000003000034202 */ /* 0x080fe40000000f00 */
[----:B------:R-:W-:Y:S01]  /*7810*/  @P4 IADD3 R45, P0, R45, 0x200, RZ ;  /* 0x000002002d2d4810 */ /* 0x000fe20007f1e0ff */
[----:B------:R-:W4:Y:S03]  /*7820*/  LDS R12, [R0+0x3800] ;  /* 0x00380000000c7984 */ /* 0x000f260000000800 */
[----:B------:R-:W-:Y:S01]  /*7830*/  @P4 IADD3.X R48, RZ, R48, RZ, P0, !PT ;  /* 0x00000030ff304210 */ /* 0x000fe200007fe4ff */
[----:B------:R-:W4:Y:S04]  /*7840*/  LDS R8, [R0+0x1200] ;  /* 0x0012000000087984 */ /* 0x000f280000000800 */
[----:B------:R1:W-:Y:S01]  /*7850*/  @P4 STG.E desc[UR4][R2.64], R25 ;  /* 0x0000001902004986 */ /* 0x0003e2000c101904 */
[----:B--2---:R-:W-:-:S03]  /*7860*/  FADD.FTZ R5, R15, R22 ;  /* 0x000000160f057221 */ /* 0x004fc60000010000 */
        /* <DEDUP_REMOVED lines=12> */
[----:B---3--:R-:W-:-:S02]  /*7930*/  FADD.FTZ R7, R7, R10 ;  /* 0x0000000a07077221 */ /* 0x008fc40000010000 */
[----:B------:R-:W2:Y:S01]  /*7940*/  LDS R9, [R0+0x3a00] ;  /* 0x003a000000097984 */ /* 0x000ea20000000800 */
[----:B------:R-:W-:Y:S01]  /*7950*/  FADD.FTZ R29, R6, R29 ;  /* 0x0000001d061d7221 */ /* 0x000fe20000010000 */
[----:B-1----:R-:W-:Y:S01]  /*7960*/  @P3 MOV R2, R45 ;  /* 0x0000002d00023202 */ /* 0x002fe20000000f00 */
[----:B------:R-:W-:Y:S01]  /*7970*/  @P3 IMAD.MOV.U32 R3, RZ, RZ, R48 ;  /* 0x000000ffff033224 */ /* 0x000fe200078e0030 */
[----:B------:R-:W-:Y:S01]  /*7980*/  @P3 IADD3 R45, P0, R45, 0x200, RZ ;  /* 0x000002002d2d3810 */ /* 0x000fe20007f1e0ff */
[----:B----4-:R-:W-:-:S03]  /*7990*/  FADD.FTZ R7, R7, R12 ;  /* 0x0000000c07077221 */ /* 0x010fc60000010000 */
[----:B------:R1:W-:Y:S01]  /*79a0*/  @P3 STG.E desc[UR4][R2.64], R5 ;  /* 0x0000000502003986 */ /* 0x0003e2000c101904 */
[----:B------:R-:W-:Y:S02]  /*79b0*/  @P3 IMAD.X R48, RZ, RZ, R48, P0 ;  /* 0x000000ffff303224 */ /* 0x000fe400000e0630 */
[----:B------:R-:W-:Y:S01]  /*79c0*/  FADD.FTZ R8, RZ, R8 ;  /* 0x00000008ff087221 */ /* 0x000fe20000010000 */
[----:B-1----:R-:W-:-:S03]  /*79d0*/  @P3 MOV R2, R39 ;  /* 0x0000002700023202 */ /* 0x002fc60000000f00 */
[----:B0-----:R-:W-:Y:S01]  /*79e0*/  FADD.FTZ R8, R8, R15 ;  /* 0x0000000f08087221 */ /* 0x001fe20000010000 */
        /* <DEDUP_REMOVED lines=14> */
[----:B------:R0:W-:Y:S01]  /*7ad0*/  @P2 STG.E desc[UR4][R2.64], R11 ;  /* 0x0000000b02002986 */ /* 0x0001e2000c101904 */
[----:B------:R-:W-:Y:S02]  /*7ae0*/  @P2 IADD3.X R46, RZ, R46, RZ, P3, !PT ;  /* 0x0000002eff2e2210 */ /* 0x000fe40001ffe4ff */
[----:B------:R-:W-:Y:S02]  /*7af0*/  @P1 MOV R4, R39 ;  /* 0x0000002700041202 */ /* 0x000fe40000000f00 */
[----:B------:R-:W-:Y:S02]  /*7b00*/  @P1 IADD3 R39, P2, R39, 0x200, RZ ;  /* 0x0000020027271810 */ /* 0x000fe40007f5e0ff */
[-C--:B------:R-:W-:Y:S02]  /*7b10*/  @P1 MOV R5, R46.reuse ;  /* 0x0000002e00051202 */ /* 0x080fe40000000f00 */
[----:B------:R-:W-:Y:S01]  /*7b20*/  @P1 IADD3.X R46, RZ, R46, RZ, P2, !PT ;  /* 0x0000002eff2e1210 */ /* 0x000fe200017fe4ff */
[----:B------:R-:W-:Y:S01]  /*7b30*/  @P5 IMAD.MOV.U32 R6, RZ, RZ, R39 ;  /* 0x000000ffff065224 */ /* 0x000fe200078e0027 */
[----:B------:R-:W-:Y:S01]  /*7b40*/  @P5 IADD3 R39, P2, R39, 0x200, RZ ;  /* 0x0000020027275810 */ /* 0x000fe20007f5e0ff */
[----:B0-----:R-:W-:Y:S01]  /*7b50*/  @P1 IMAD.MOV.U32 R2, RZ, RZ, R45 ;  /* 0x000000ffff021224 */ /* 0x001fe200078e002d */
[----:B------:R-:W-:Y:S01]  /*7b60*/  @P1 IADD3 R45, P0, R45, 0x200, RZ ;  /* 0x000002002d2d1810 */ /* 0x000fe20007f1e0ff */
[----:B------:R-:W-:Y:S01]  /*7b70*/  FADD.FTZ R11, R7, R14 ;  /* 0x0000000e070b7221 */ /* 0x000fe20000010000 */
[----:B------:R-:W-:-:S02]  /*7b80*/  @P1 MOV R3, R48 ;  /* 0x0000003000031202 */ /* 0x000fc40000000f00 */
[-C--:B------:R-:W-:Y:S01]  /*7b90*/  @P5 MOV R7, R46.reuse ;  /* 0x0000002e00075202 */ /* 0x080fe20000000f00 */
[----:B------:R-:W-:Y:S01]  /*7ba0*/  @P1 IMAD.X R48, RZ, RZ, R48, P0 ;  /* 0x000000ffff301224 */ /* 0x000fe200000e0630 */
[----:B------:R-:W-:Y:S01]  /*7bb0*/  @P5 IADD3.X R46, RZ, R46, RZ, P2, !PT ;  /* 0x0000002eff2e5210 */ /* 0x000fe200017fe4ff */
[----:B------:R0:W-:Y:S04]  /*7bc0*/  @P1 STG.E desc[UR4][R2.64], R29 ;  /* 0x0000001d02001986 */ /* 0x0001e8000c101904 */
[----:B------:R1:W-:Y:S01]  /*7bd0*/  @P1 STG.E desc[UR4][R4.64], R77 ;  /* 0x0000004d04001986 */ /* 0x0003e2000c101904 */
[----:B0-----:R-:W-:Y:S02]  /*7be0*/  @P5 MOV R2, R45 ;  /* 0x0000002d00025202 */ /* 0x001fe40000000f00 */
[----:B------:R-:W-:-:S02]  /*7bf0*/  @P5 MOV R3, R48 ;  /* 0x0000003000035202 */ /* 0x000fc40000000f00 */
[----:B------:R-:W-:Y:S02]  /*7c00*/  @P5 IADD3 R45, P0, R45, 0x200, RZ ;  /* 0x000002002d2d5810 */ /* 0x000fe40007f1e0ff */
[----:B-1----:R-:W-:Y:S01]  /*7c10*/  MOV R4, R39 ;  /* 0x0000002700047202 */ /* 0x002fe20000000f00 */
[----:B------:R0:W-:Y:S01]  /*7c20*/  @P5 STG.E desc[UR4][R2.64], R11 ;  /* 0x0000000b02005986 */ /* 0x0001e2000c101904 */
[----:B------:R-:W-:Y:S02]  /*7c30*/  @P5 IADD3.X R48, RZ, R48, RZ, P0, !PT ;  /* 0x00000030ff305210 */ /* 0x000fe400007fe4ff */
[----:B------:R-:W-:Y:S01]  /*7c40*/  MOV R5, R46 ;  /* 0x0000002e00057202 */ /* 0x000fe20000000f00 */
[----:B------:R1:W-:Y:S01]  /*7c50*/  @P5 STG.E desc[UR4][R6.64], R13 ;  /* 0x0000000d06005986 */ /* 0x0003e2000c101904 */
[----:B0-----:R-:W-:Y:S01]  /*7c60*/  IMAD.MOV.U32 R2, RZ, RZ, R45 ;  /* 0x000000ffff027224 */ /* 0x001fe200078e002d */
[----:B------:R-:W-:Y:S01]  /*7c70*/  MOV R3, R48 ;  /* 0x0000003000037202 */ /* 0x000fe20000000f00 */
[----:B------:R-:W-:Y:S06]  /*7c80*/  @!P6 EXIT ;  /* 0x000000000000e94d */ /* 0x000fec0003800000 */
[----:B------:R-:W-:Y:S04]  /*7c90*/  STG.E desc[UR4][R2.64], R17 ;  /* 0x0000001102007986 */ /* 0x000fe8000c101904 */
[----:B------:R-:W-:Y:S01]  /*7ca0*/  STG.E desc[UR4][R4.64], R79 ;  /* 0x0000004f04007986 */ /* 0x000fe2000c101904 */
[----:B------:R-:W-:Y:S05]  /*7cb0*/  EXIT ;  /* 0x000000000000794d */ /* 0x000fea0003800000 */
.L_x_7720:
[----:B------:R-:W-:Y:S01]  /*7cc0*/  HFMA2.MMA R10, -RZ, RZ, 0, 1.847743988037109375e-06 ;  /* 0x0000001fff0a7435 */ /* 0x000fe200000001ff */
[----:B------:R-:W-:Y:S01]  /*7cd0*/  BSSY B1, `(.L_x_7812) ;  /* 0x0000006000017945 */ /* 0x000fe20003800000 */
[----:B------:R-:W-:Y:S01]  /*7ce0*/  IMAD.MOV.U32 R13, RZ, RZ, 0x1 ;  /* 0x00000001ff0d7424 */ /* 0x000fe200078e00ff */
[----:B------:R-:W-:-:S08]  /*7cf0*/  MOV R2, 0xffffffff ;  /* 0xffffffff00027802 */ /* 0x000fd00000000f00 */
[----:B-----5:R-:W-:Y:S05]  /*7d00*/  WARPSYNC.COLLECTIVE R2, `(.L_x_7813) ;  /* 0x0000000002087348 */ /* 0x020fea0003c00000 */
[----:B------:R0:W1:Y:S02]  /*7d10*/  SHFL.BFLY P5, R169, R12, R13, R10 ;  /* 0x0c00000d0ca97389 */ /* 0x00006400000a000a */
[----:B01---5:R-:W-:Y:S01]  /*7d20*/  ENDCOLLECTIVE ;  /* 0x000000000000791b */ /* 0x023fe20003800000 */
.L_x_7813:
[----:B------:R-:W-:Y:S05]  /*7d30*/  BSYNC B1 ;  /* 0x0000000000017941 */ /* 0x000fea0003800000 */
.L_x_7812:
[----:B------:R-:W-:Y:S01]  /*7d40*/  MOV R2, R169 ;  /* 0x000000a900027202 */ /* 0x000fe20000000f00 */
[----:B------:R-:W-:Y:S01]  /*7d50*/  HFMA2.MMA R13, -RZ, RZ, 0, 5.9604644775390625e-08 ;  /* 0x00000001ff0d7435 */ /* 0x000fe200000001ff */
[----:B------:R-:W-:-:S03]  /*7d60*/  MOV R10, 0x1f ;  /* 0x0000001f000a7802 */ /* 0x000fc60000000f00 */
[----:B------:R-:W-:Y:S01]  /*7d70*/  FADD.FTZ R168, R2, R12 ;  /* 0x0000000c02a87221 */ /* 0x000fe20000010000 */
[----:B------:R-:W-:Y:S01]  /*7d80*/  IMAD.MOV.U32 R12, RZ, RZ, R11 ;  /* 0x000000ffff0c7224 */ /* 0x000fe200078e000b */
[----:B------:R-:W-:-:S07]  /*7d90*/  MOV R2, 0xffffffff ;  /* 0xffffffff00027802 */ /* 0x000fce0000000f00 */
[----:B------:R-:W-:Y:S05]  /*7da0*/  WARPSYNC.COLLECTIVE R2, `(.L_x_7814) ;  /* 0x0000000002087348 */ /* 0x000fea0003c00000 */
[----:B------:R0:W1:Y:S02]  /*7db0*/  SHFL.BFLY P5, R169, R12, R13, R10 ;  /* 0x0c00000d0ca97389 */ /* 0x00006400000a000a */
[----:B01----:R-:W-:Y:S01]  /*7dc0*/  ENDCOLLECTIVE ;  /* 0x000000000000791b */ /* 0x003fe20003800000 */
.L_x_7814:
        /* <DEDUP_REMOVED lines=8> */
.L_x_7815:
[----:B------:R-:W-:Y:S01]  /*7e50*/  MOV R12, R11 ;  /* 0x0000000b000c7202 */ /* 0x000fe20000000f00 */
[----:B------:R-:W-:-:S04]  /*7e60*/  IMAD.MOV.U32 R2, RZ, RZ, R169 ;  /* 0x000000ffff027224 */ /* 0x000fc800078e00a9 */
[----:B------:R-:W-:Y:S01]  /*7e70*/  FADD.FTZ R168, R168, R2 ;  /* 0x00000002a8a87221 */ /* 0x000fe20000010000 */
[----:B------:R-:W-:-:S07]  /*7e80*/  MOV R2, 0xffffffff ;  /* 0xffffffff00027802 */ /* 0x000fce0000000f00 */
[----:B------:R-:W-:Y:S05]  /*7e90*/  WARPSYNC.COLLECTIVE R2, `(.L_x_7816) ;  /* 0x0000000002087348 */ /* 0x000fea0003c00000 */
[----:B------:R0:W1:Y:S02]  /*7ea0*/  SHFL.BFLY P5, R169, R12, R13, R10 ;  /* 0x0c00000d0ca97389 */ /* 0x00006400000a000a */
[----:B01----:R-:W-:Y:S01]  /*7eb0*/  ENDCOLLECTIVE ;  /* 0x000000000000791b */ /* 0x003fe20003800000 */
.L_x_7816:
        /* <DEDUP_REMOVED lines=8> */
.L_x_7817:
[----:B------:R-:W-:Y:S01]  /*7f40*/  IMAD.MOV.U32 R12, RZ, RZ, R11 ;  /* 0x000000ffff0c7224 */ /* 0x000fe200078e000b */
[----:B------:R-:W-:-:S05]  /*7f50*/  MOV R2, R169 ;  /* 0x000000a900027202 */ /* 0x000fca0000000f00 */
[----:B------:R-:W-:Y:S01]  /*7f60*/  FADD.FTZ R168, R168, R2 ;  /* 0x00000002a8a87221 */ /* 0x000fe20000010000 */
[----:B------:R-:W-:-:S07]  /*7f70*/  MOV R2, 0xffffffff ;  /* 0xffffffff00027802 */ /* 0x000fce0000000f00 */
[----:B------:R-:W-:Y:S05]  /*7f80*/  WARPSYNC.COLLECTIVE R2, `(.L_x_7818) ;  /* 0x0000000002087348 */ /* 0x000fea0003c00000 */
[----:B------:R0:W1:Y:S02]  /*7f90*/  SHFL.BFLY P5, R169, R12, R13, R10 ;  /* 0x0c00000d0ca97389 */ /* 0x00006400000a000a */
[----:B01----:R-:W-:Y:S01]  /*7fa0*/  ENDCOLLECTIVE ;  /* 0x000000000000791b */ /* 0x003fe20003800000 */
.L_x_7818:
        /* <DEDUP_REMOVED lines=8> */
.L_x_7819:
[----:B------:R-:W-:Y:S02]  /*8030*/  MOV R12, R11 ;  /* 0x0000000b000c7202 */ /* 0x000fe40000000f00 */
[----:B------:R-:W-:-:S05]  /*8040*/  MOV R2, R169 ;  /* 0x000000a900027202 */ /* 0x000fca0000000f00 */
[----:B------:R-:W-:Y:S01]  /*8050*/  FADD.FTZ R168, R168, R2 ;  /* 0x00000002a8a87221 */ /* 0x000fe20000010000 */
[----:B------:R-:W-:-:S07]  /*8060*/  IMAD.MOV.U32 R2, RZ, RZ, -0x1 ;  /* 0xffffffffff027424 */ /* 0x000fce00078e00ff */
[----:B------:R-:W-:Y:S05]  /*8070*/  WARPSYNC.COLLECTIVE R2, `(.L_x_7820) ;  /* 0x0000000002087348 */ /* 0x000fea0003c00000 */
[----:B------:R0:W1:Y:S02]  /*8080*/  SHFL.BFLY P5, R169, R12, R13, R10 ;  /* 0x0c00000d0ca97389 */ /* 0x00006400000a000a */
[----:B01----:R-:W-:Y:S01]  /*8090*/  ENDCOLLECTIVE ;  /* 0x000000000000791b */ /* 0x003fe20003800000 */
.L_x_7820:
        /* <DEDUP_REMOVED lines=8> */
.L_x_7821:
[----:B------:R-:W-:Y:S02]  /*8120*/  MOV R12, R11 ;  /* 0x0000000b000c7202 */ /* 0x000fe40000000f00 */
[----:B------:R-:W-:-:S07]  /*8130*/  MOV R170, R169 ;  /* 0x000000a900aa7202 */ /* 0x000fce0000000f00 */
[----:B------:R-:W-:Y:S05]  /*8140*/  WARPSYNC.COLLECTIVE R2, `(.L_x_7822) ;  /* 0x0000000002087348 */ /* 0x000fea0003c00000 */
[----:B------:R0:W1:Y:S02]  /*8150*/  SHFL.BFLY P5, R169, R12, R13, R10 ;  /* 0x0c00000d0ca97389 */ /* 0x00006400000a000a */
[----:B01----:R-:W-:Y:S01]  /*8160*/  ENDCOLLECTIVE ;  /* 0x000000000000791b */ /* 0x003fe20003800000 */
.L_x_7822:
[----:B------:R-:W-:Y:S01]  /*8170*/  MOV R2, R169 ;  /* 0x000000a900027202 */ /* 0x000fe20000000f00 */
[----:B------:R-:W-:Y:S06]  /*8180*/  BRA `(.L_x_7823) ;  /* 0xffffffac00707947 */ /* 0x000fec000383ffff */
.L_x_7824:
        /* <DEDUP_REMOVED lines=15> */
.L_x_16953:


//--------------------- .text._ZN10layer_norm22ln_bwd_finalize_kernelINS_22Kernel_traits_finalizeILj1280Ef13__nv_bfloat16fS2_fjLb0ELj1024ELj4ENS_18Kernel_traits_baseILj1280EfS2_fS2_fjLj1024EEEEELb0ELb1EEEvNS_9BwdParamsE --------------------------
	.section	.text._ZN10layer_norm22ln_bwd_finalize_kernelINS_22Kernel_traits_finalizeILj1280Ef13__nv_bfloat16fS2_fjLb0ELj1024ELj4ENS_18Kernel_traits_baseILj1280EfS2_fS2_fjLj1024EEEEELb0ELb1EEEvNS_9BwdParamsE,"ax",@progbits
	.align	128
        .global         _ZN10layer_norm22ln_bwd_finalize_kernelINS_22Kernel_traits_finalizeILj1280Ef13__nv_bfloat16fS2_fjLb0ELj1024ELj4ENS_18Kernel_traits_baseILj1280EfS2_fS2_fjLj1024EEEEELb0ELb1EEEvNS_9BwdParamsE
        .type           _ZN10layer_norm22ln_bwd_finalize_kernelINS_22Kernel_traits_finalizeILj1280Ef13__nv_bfloat16fS2_fjLb0ELj1024ELj4ENS_18Kernel_traits_baseILj1280EfS2_fS2_fjLj1024EEEEELb0ELb1EEEvNS_9BwdParamsE,@function
        .size           _ZN10layer_norm22ln_bwd_finalize_kernelINS_22Kernel_traits_finalizeILj1280Ef13__nv_bfloat16fS2_fjLb0ELj1024ELj4ENS_18Kernel_traits_baseILj1280EfS2_fS2_fjLj1024EEEEELb0ELb1EEEvNS_9BwdParamsE,(.L_x_16954 - _ZN10layer_norm22ln_bwd_finalize_kernelINS_22Kernel_traits_finalizeILj1280Ef13__nv_bfloat16fS2_fjLb0ELj1024ELj4ENS_18Kernel_traits_baseILj1280EfS2_fS2_fjLj1024EEEEELb0ELb1EEEvNS_9BwdParamsE)
        .other          _ZN10layer_norm22ln_bwd_finalize_kernelINS_22Kernel_traits_finalizeILj1280Ef13__nv_bfloat16fS2_fjLb0ELj1024ELj4ENS_18Kernel_traits_baseILj1280EfS2_fS2_fjLj1024EEEEELb0ELb1EEEvNS_9BwdParamsE,@"STO_CUDA_ENTRY STV_DEFAULT"
_ZN10layer_norm22ln_bwd_finalize_kernelINS_22Kernel_traits_finalizeILj1280Ef13__nv_bfloat16fS2_fjLb0ELj1024ELj4ENS_18Kernel_traits_baseILj1280EfS2_fS2_fjLj1024EEEEELb0ELb1EEEvNS_9BwdParamsE:
.text._ZN10layer_norm22ln_bwd_finalize_kernelINS_22Kernel_traits_finalizeILj1280Ef13__nv_bfloat16fS2_fjLb0ELj1024ELj4ENS_18Kernel_traits_baseILj1280EfS2_fS2_fjLj1024EEEEELb0ELb1EEEvNS_9BwdParamsE:
        /* <DEDUP_REMOVED lines=26> */
.L_x_7834:
        /* <DEDUP_REMOVED lines=31> */
.L_x_7829:
        /* <DEDUP_REMOVED lines=34> */
.L_x_7828:
[----:B------:R-:W-:Y:S05]  /*05b0*/  BSYNC B1 ;  /* 0x0000000000017941 */ /* 0x000fea0003800000 */
.L_x_7827:
        /* <DEDUP_REMOVED lines=25> */
.L_x_7831:
[----:B------:R-:W-:Y:S05]  /*0750*/  BSYNC B1 ;  /* 0x0000000000017941 */ /* 0x000fea0003800000 */
.L_x_7830:
        /* <DEDUP_REMOVED lines=12> */
.L_x_7826:
[----:B------:R-:W-:Y:S05]  /*0820*/  BSYNC B0 ;  /* 0x0000000000007941 */ /* 0x000fea0003800000 */
.L_x_7825:
        /* <DEDUP_REMOVED lines=29> */
.L_x_7845:
[----:B------:R-:W-:Y:S01]  /*0a00*/  @!P1 SHF.R.U32.HI R12, RZ, 0x3, R0 ;  /* 0x00000003ff0c9819 */ /* 0x000fe20000011600 */
[----:B----4-:R-:W-:Y:S01]  /*0a10*/  FADD.FTZ R14, R9, R14 ;  /* 0x0000000e090e7221 */ /* 0x010fe20000010000 */
[----:B---3--:R-:W-:Y:S02]  /*0a20*/  FADD.FTZ R11, R10, R11 ;  /* 0x0000000b0a0b7221 */ /* 0x008fe40000010000 */
[----:B------:R-:W-:-:S05]  /*0a30*/  @!P1 LOP3.LUT R12, R12, 0x1ffffffc, RZ, 0xc0, !PT ;  /* 0x1ffffffc0c0c9812 */ /* 0x000fca00078ec0ff */
[----:B------:R3:W-:Y:S04]  /*0a40*/  @!P1 STS [R12+UR4+0x2000], R14 ;  /* 0x0020000e0c009988 */ /* 0x0007e80008000804 */
[----:B------:R3:W-:Y:S02]  /*0a50*/  @!P1 STS [R12+UR4+0x2080], R11 ;  /* 0x0020800b0c009988 */ /* 0x0007e40008000804 */
.L_x_7832:
        /* <DEDUP_REMOVED lines=15> */
.L_x_7833:
[----:B------:R-:W-:Y:S01]  /*0b50*/  HFMA2.MMA R19, -RZ, RZ, 0, 5.9604644775390625e-08 ;  /* 0x00000001ff137435 */ /* 0x000fe200000001ff */
[----:B0--3--:R-:W-:Y:S01]  /*0b60*/  MOV R20, R10 ;  /* 0x0000000a00147202 */ /* 0x009fe20000000f00 */
[----:B------:R-:W-:Y:S01]  /*0b70*/  IMAD.MOV.U32 R22, RZ, RZ, 0x1f ;  /* 0x0000001fff167424 */ /* 0x000fe200078e00ff */
[----:B------:R-:W-:-:S08]  /*0b80*/  MOV R17, 0xffffffff ;  /* 0xffffffff00117802 */ /* 0x000fd00000000f00 */
[----:B-12---:R-:W-:Y:S05]  /*0b90*/  WARPSYNC.COLLECTIVE R17, `(.L_x_7835) ;  /* 0x0000000011087348 */ /* 0x006fea0003c00000 */
[----:B------:R0:W3:Y:S02]  /*0ba0*/  SHFL.BFLY P2, R18, R20, R19, R22 ;  /* 0x0c00001314127389 */ /* 0x0000e40000040016 */
[----:B0123--:R-:W-:Y:S01]  /*0bb0*/  ENDCOLLECTIVE ;  /* 0x000000000000791b */ /* 0x00ffe20003800000 */
.L_x_7835:
[----:B------:R-:W-:Y:S01]  /*0bc0*/  HFMA2.MMA R19, -RZ, RZ, 0, 1.1920928955078125e-07 ;  /* 0x00000002ff137435 */ /* 0x000fe200000001ff */
[----:B------:R-:W-:-:S05]  /*0bd0*/  MOV R11, R18 ;  /* 0x00000012000b7202 */ /* 0x000fca0000000f00 */
[----:B------:R-:W-:-:S05]  /*0be0*/  FADD.FTZ R11, R10, R11 ;  /* 0x0000000b0a0b7221 */ /* 0x000fca0000010000 */
[----:B------:R-:W-:-:S07]  /*0bf0*/  MOV R20, R11 ;  /* 0x0000000b00147202 */ /* 0x000fce0000000f00 */
[----:B------:R-:W-:Y:S05]  /*0c00*/  WARPSYNC.COLLECTIVE R17, `(.L_x_7836) ;  /* 0x0000000011087348 */ /* 0x000fea0003c00000 */
[----:B------:R0:W1:Y:S02]  /*0c10*/  SHFL.BFLY P2, R18, R20, R19, R22 ;  /* 0x0c00001314127389 */ /* 0x0000640000040016 */
[----:B01----:R-:W-:Y:S01]  /*0c20*/  ENDCOLLECTIVE ;  /* 0x000000000000791b */ /* 0x003fe20003800000 */
.L_x_7836:
[----:B------:R-:W-:Y:S01]  /*0c30*/  HFMA2.MMA R19, -RZ, RZ, 0, 2.384185791015625e-07 ;  /* 0x00000004ff137435 */ /* 0x000fe200000001ff */
[----:B------:R-:W-:-:S04]  /*0c40*/  IMAD.MOV.U32 R12, RZ, RZ, R18 ;  /* 0x000000ffff0c7224 */ /* 0x000fc800078e0012 */
[----:B------:R-:W-:-:S05]  /*0c50*/  FADD.FTZ R12, R11, R12 ;  /* 0x0000000c0b0c7221 */ /* 0x000fca0000010000 */
[----:B------:R-:W-:-:S07]  /*0c60*/  MOV R20, R12 ;  /* 0x0000000c00147202 */ /* 0x000fce0000000f00 */
[----:B------:R-:W-:Y:S05]  /*0c70*/  WARPSYNC.COLLECTIVE R17, `(.L_x_7837) ;  /* 0x0000000011087348 */ /* 0x000fea0003c00000 */
[----:B------:R0:W1:Y:S02]  /*0c80*/  SHFL.BFLY P2, R18, R20, R19, R22 ;  /* 0x0c00001314127389 */ /* 0x0000640000040016 */
[----:B01----:R-:W-:Y:S01]  /*0c90*/  ENDCOLLECTIVE ;  /* 0x000000000000791b */ /* 0x003fe20003800000 */
.L_x_7837:
[----:B------:R-:W-:Y:S01]  /*0ca0*/  IMAD.MOV.U32 R19, RZ, RZ, 0x8 ;  /* 0x00000008ff137424 */ /* 0x000fe200078e00ff */
[----:B------:R-:W-:-:S05]  /*0cb0*/  MOV R13, R18 ;  /* 0x00000012000d7202 */ /* 0x000fca0000000f00 */
[----:B------:R-:W-:-:S05]  /*0cc0*/  FADD.FTZ R13, R12, R13 ;  /* 0x0000000d0c0d7221 */ /* 0x000fca0000010000 */
[----:B------:R-:W-:-:S07]  /*0cd0*/  MOV R20, R13 ;  /* 0x0000000d00147202 */ /* 0x000fce0000000f00 */
[----:B------:R-:W-:Y:S05]  /*0ce0*/  WARPSYNC.COLLECTIVE R17, `(.L_x_7838) ;  /* 0x0000000011087348 */ /* 0x000fea0003c00000 */
[----:B------:R0:W1:Y:S02]  /*0cf0*/  SHFL.BFLY P2, R18, R20, R19, R22 ;  /* 0x0c00001314127389 */ /* 0x0000640000040016 */
[----:B01----:R-:W-:Y:S01]  /*0d00*/  ENDCOLLECTIVE ;  /* 0x000000000000791b */ /* 0x003fe20003800000 */
.L_x_7838:
[----:B------:R-:W-:Y:S01]  /*0d10*/  HFMA2.MMA R19, -RZ, RZ, 0, 9.5367431640625e-07 ;  /* 0x00000010ff137435 */ /* 0x000fe200000001ff */
[----:B------:R-:W-:-:S05]  /*0d20*/  MOV R10, R18 ;  /* 0x00000012000a7202 */ /* 0x000fca0000000f00 */
[----:B------:R-:W-:-:S05]  /*0d30*/  FADD.FTZ R10, R13, R10 ;  /* 0x0000000a0d0a7221 */ /* 0x000fca0000010000 */
[----:B------:R-:W-:-:S07]  /*0d40*/  MOV R20, R10 ;  /* 0x0000000a00147202 */ /* 0x000fce0000000f00 */
[----:B------:R-:W-:Y:S05]  /*0d50*/  WARPSYNC.COLLECTIVE R17, `(.L_x_7839) ;  /* 0x0000000011087348 */ /* 0x000fea0003c00000 */
[----:B------:R0:W1:Y:S02]  /*0d60*/  SHFL.BFLY P2, R18, R20, R19, R22 ;  /* 0x0c00001314127389 */ /* 0x0000640000040016 */
[----:B01----:R-:W-:Y:S01]  /*0d70*/  ENDCOLLECTIVE ;  /* 0x000000000000791b */ /* 0x003fe20003800000 */
.L_x_7839:
[----:B------:R-:W-:Y:S01]  /*0d80*/  HFMA2.MMA R19, -RZ, RZ, 0, 5.9604644775390625e-08 ;  /* 0x00000001ff137435 */ /* 0x000fe200000001ff */
[----:B------:R-:W-:Y:S01]  /*0d90*/  IMAD.MOV.U32 R20, RZ, RZ, R9 ;  /* 0x000000ffff147224 */ /* 0x000fe200078e0009 */
[----:B------:R-:W-:-:S09]  /*0da0*/  MOV R11, R18 ;  /* 0x00000012000b7202 */ /* 0x000fd20000000f00 */
[----:B------:R-:W-:Y:S05]  /*0db0*/  WARPSYNC.COLLECTIVE R17, `(.L_x_7840) ;  /* 0x0000000011087348 */ /* 0x000fea0003c00000 */
[----:B------:R0:W1:Y:S02]  /*0dc0*/  SHFL.BFLY P2, R18, R20, R19, R22 ;  /* 0x0c00001314127389 */ /* 0x0000640000040016 */
[----:B01----:R-:W-:Y:S01]  /*0dd0*/  ENDCOLLECTIVE ;  /* 0x000000000000791b */ /* 0x003fe20003800000 */
.L_x_7840:
[----:B------:R-:W-:Y:S01]  /*0de0*/  HFMA2.MMA R19, -RZ, RZ, 0, 1.1920928955078125e-07 ;  /* 0x00000002ff137435 */ /* 0x000fe200000001ff */
[----:B------:R-:W-:-:S05]  /*0df0*/  MOV R12, R18 ;  /* 0x00000012000c7202 */ /* 0x000fca0000000f00 */
[----:B------:R-:W-:-:S05]  /*0e00*/  FADD.FTZ R14, R9, R12 ;  /* 0x0000000c090e7221 */ /* 0x000fca0000010000 */
[----:B------:R-:W-:-:S07]  /*0e10*/  MOV R20, R14 ;  /* 0x0000000e00147202 */ /* 0x000fce0000000f00 */
[----:B------:R-:W-:Y:S05]  /*0e20*/  WARPSYNC.COLLECTIVE R17, `(.L_x_7841) ;  /* 0x0000000011087348 */ /* 0x000fea0003c00000 */
[----:B------:R0:W1:Y:S02]  /*0e30*/  SHFL.BFLY P2, R18, R20, R19, R22 ;  /* 0x0c00001314127389 */ /* 0x0000640000040016 */
[----:B01----:R-:W-:Y:S01]  /*0e40*/  ENDCOLLECTIVE ;  /* 0x000000000000791b */ /* 0x003fe20003800000 */
.L_x_7841:
[----:B------:R-:W-:Y:S01]  /*0e50*/  HFMA2.MMA R19, -RZ, RZ, 0, 2.384185791015625e-07 ;  /* 0x00000004ff137435 */ /* 0x000fe200000001ff */
[----:B------:R-:W-:-:S04]  /*0e60*/  IMAD.MOV.U32 R13, RZ, RZ, R18 ;  /* 0x000000ffff0d7224 */ /* 0x000fc800078e0012 */
[----:B------:R-:W-:-:S05]  /*0e70*/  FADD.FTZ R15, R14, R13 ;  /* 0x0000000d0e0f7221 */ /* 0x000fca0000010000 */
[----:B------:R-:W-:-:S07]  /*0e80*/  MOV R20, R15 ;  /* 0x0000000f00147202 */ /* 0x000fce0000000f00 */
[----:B------:R-:W-:Y:S05]  /*0e90*/  WARPSYNC.COLLECTIVE R17, `(.L_x_7842) ;  /* 0x0000000011087348 */ /* 0x000fea0003c00000 */
[----:B------:R0:W1:Y:S02]  /*0ea0*/  SHFL.BFLY P2, R18, R20, R19, R22 ;  /* 0x0c00001314127389 */ /* 0x0000640000040016 */
[----:B01----:R-:W-:Y:S01]  /*0eb0*/  ENDCOLLECTIVE ;  /* 0x000000000000791b */ /* 0x003fe20003800000 */
.L_x_7842:
[----:B------:R-:W-:Y:S01]  /*0ec0*/  IMAD.MOV.U32 R19, RZ, RZ, 0x8 ;  /* 0x00000008ff137424 */ /* 0x000fe200078e00ff */
[----:B------:R-:W-:-:S05]  /*0ed0*/  MOV R16, R18 ;  /* 0x0000001200107202 */ /* 0x000fca0000000f00 */
[----:B------:R-:W-:-:S05]  /*0ee0*/  FADD.FTZ R16, R15, R16 ;  /* 0x000000100f107221 */ /* 0x000fca0000010000 */
[----:B------:R-:W-:-:S07]  /*0ef0*/  MOV R20, R16 ;  /* 0x0000001000147202 */ /* 0x000fce0000000f00 */
[----:B------:R-:W-:Y:S05]  /*0f00*/  WARPSYNC.COLLECTIVE R17, `(.L_x_7843) ;  /* 0x0000000011087348 */ /* 0x000fea0003c00000 */
[----:B------:R0:W1:Y:S02]  /*0f10*/  SHFL.BFLY P2, R18, R20, R19, R22 ;  /* 0x0c00001314127389 */ /* 0x0000640000040016 */
[----:B01----:R-:W-:Y:S01]  /*0f20*/  ENDCOLLECTIVE ;  /* 0x000000000000791b */ /* 0x003fe20003800000 */
.L_x_7843:
[----:B------:R-:W-:Y:S01]  /*0f30*/  HFMA2.MMA R19, -RZ, RZ, 0, 9.5367431640625e-07 ;  /* 0x00000010ff137435 */ /* 0x000fe200000001ff */
[----:B------:R-:W-:-:S05]  /*0f40*/  MOV R9, R18 ;  /* 0x0000001200097202 */ /* 0x000fca0000000f00 */
[----:B------:R-:W-:-:S05]  /*0f50*/  FADD.FTZ R9, R16, R9 ;  /* 0x0000000910097221 */ /* 0x000fca0000010000 */
[----:B------:R-:W-:-:S07]  /*0f60*/  MOV R20, R9 ;  /* 0x0000000900147202 */ /* 0x000fce0000000f00 */
[----:B------:R-:W-:Y:S05]  /*0f70*/  WARPSYNC.COLLECTIVE R17, `(.L_x_7844) ;  /* 0x0000000011087348 */ /* 0x000fea0003c00000 */
[----:B------:R0:W1:Y:S02]  /*0f80*/  SHFL.BFLY P2, R18, R20, R19, R22 ;  /* 0x0c00001314127389 */ /* 0x0000640000040016 */
[----:B01----:R-:W-:Y:S01]  /*0f90*/  ENDCOLLECTIVE ;  /* 0x000000000000791b */ /* 0x003fe20003800000 */
.L_x_7844:
[----:B------:R-:W-:Y:S01]  /*0fa0*/  MOV R14, R18 ;  /* 0x00000012000e7202 */ /* 0x000fe20000000f00 */
[----:B------:R-:W-:Y:S06]  /*0fb0*/  BRA `(.L_x_7845) ;  /* 0xfffffff800907947 */ /* 0x000fec000383ffff */
.L_x_7846:
        /* <DEDUP_REMOVED lines=12> */
.L_x_16954:


//--------------------- .text._ZN10layer_norm13ln_bwd_kernelINS_13Kernel_traitsIf13__nv_bfloat16fS2_fjLj1280ELj1ELj4ELj1ELj16ENS_18Kernel_traits_baseILj1280EfS2_fS2_fjLj128EEEEELb1ELb0ELb1ELb1EEEvNS_9BwdParamsE --------------------------
	.section	.text._ZN10layer_norm13ln_bwd_kernelINS_13Kernel_traitsIf13__nv_bfloat16fS2_fjLj1280ELj1ELj4ELj1ELj16ENS_18Kernel_traits_baseILj1280EfS2_fS2_fjLj128EEEEELb1ELb0ELb1ELb1EEEvNS_9BwdParamsE,"ax",@progbits
	.align	128
        .global         _ZN10layer_norm13ln_bwd_kernelINS_13Kernel_traitsIf13__nv_bfloat16fS2_fjLj1280ELj1ELj4ELj1ELj16ENS_18Kernel_traits_baseILj1280EfS2_fS2_fjLj128EEEEELb1ELb0ELb1ELb1EEEvNS_9BwdParamsE
        .type           _ZN10layer_norm13ln_bwd_kernelINS_13Kernel_traitsIf13__nv_bfloat16fS2_fjLj1280ELj1ELj4ELj1ELj16ENS_18Kernel_traits_baseILj1280EfS2_fS2_fjLj128EEEEELb1ELb0ELb1ELb1EEEvNS_9BwdParamsE,@function
        .size           _ZN10layer_norm13ln_bwd_kernelINS_13Kernel_traitsIf13__nv_bfloat16fS2_fjLj1280ELj1ELj4ELj1ELj16ENS_18Kernel_traits_baseILj1280EfS2_fS2_fjLj128EEEEELb1ELb0ELb1ELb1EEEvNS_9BwdParamsE,(.L_x_16955 - _ZN10layer_norm13ln_bwd_kernelINS_13Kernel_traitsIf13__nv_bfloat16fS2_fjLj1280ELj1ELj4ELj1ELj16ENS_18Kernel_traits_baseILj1280EfS2_fS2_fjLj128EEEEELb1ELb0ELb1ELb1EEEvNS_9BwdParamsE)
        .other          _ZN10layer_norm13ln_bwd_kernelINS_13Kernel_traitsIf13__nv_bfloat16fS2_fjLj1280ELj1ELj4ELj1ELj16ENS_18Kernel_traits_baseILj1280EfS2_fS2_fjLj128EEEEELb1ELb0ELb1ELb1EEEvNS_9BwdParamsE,@"STO_CUDA_ENTRY STV_DEFAULT"
_ZN10layer_norm13ln_bwd_kernelINS_13Kernel_traitsIf13__nv_bfloat16fS2_fjLj1280ELj1ELj4ELj1ELj16ENS_18Kernel_traits_baseILj1280EfS2_fS2_fjLj128EEEEELb1ELb0ELb1ELb1EEEvNS_9BwdParamsE:
.text._ZN10layer_norm13ln_bwd_kernelINS_13Kernel_traitsIf13__nv_bfloat16fS2_fjLj1280ELj1ELj4ELj1ELj16ENS_18Kernel_traits_baseILj1280EfS2_fS2_fjLj128EEEEELb1ELb0ELb1ELb1EEEvNS_9BwdParamsE:
        /* <DEDUP_REMOVED lines=54> */
.L_x_7848:
        /* <DEDUP_REMOVED lines=73> */
.L_x_7934:
[----:B0-----:R-:W0:Y:S08]  /*07f0*/  LDC.64 R2, c[0x0][0x288] ;  /* 0x0000a200ff027b82 */ /* 0x001e300000000a00 */
        /* <DEDUP_REMOVED lines=28> */
[----:B------:R-:W-:Y:S01]  /*09c0*/  MOV R192, UR10 ;  /* 0x0000000a00c07c02 */ /* 0x000fe20008000f00 */
[----:B------:R-:W0:Y:S01]  /*09d0*/  LDC.64 R198, c[0x0][0x240] ;  /* 0x00009000ffc67b82 */ /* 0x000e220000000a00 */
[----:B------:R-:W-:Y:S02]  /*09e0*/  MOV R189, UR11 ;  /* 0x0000000b00bd7c02 */ /* 0x000fe40008000f00 */
[----:B------:R-:W-:Y:S02]  /*09f0*/  ISETP.NE.U32.AND P0, PT, R192, RZ, PT ;  /* 0x000000ffc000720c */ /* 0x000fe40003f05070 */
[----:B-----5:R-:W-:Y:S02]  /*0a00*/  ISETP.GE.AND P3, PT, R4, 0x1, PT ;  /* 0x000000010400780c */ /* 0x020fe40003f66270 */
[----:B------:R-:W-:-:S13]  /*0a10*/  ISETP.NE.AND.EX P0, PT, R189, RZ, PT, P0 ;  /* 0x000000ffbd00720c */ /* 0x000fda0003f05300 */
[----:B------:R-:W5:Y:S04]  /*0a20*/  @P0 LDG.E.128 R48, desc[UR4][R2.64] ;  /* 0x0000000402300981 */ /* 0x000f68000c1e1d00 */
[----:B------:R1:W5:Y:S04]  /*0a30*/  @P0 LDG.E.128 R44, desc[UR4][R2.64+0x10] ;  /* 0x00001004022c0981 */ /* 0x000368000c1e1d00 */
[----:B------:R-:W5:Y:S04]  /*0a40*/  @P0 LDG.E.128 R56, desc[UR4][R164.64] ;  /* 0x00000004a4380981 */ /* 0x000f68000c1e1d00 */
[----:B------:R2:W5:Y:S01]  /*0a50*/  @P0 LDG.E.128 R52, desc[UR4][R164.64+0x10] ;  /* 0x00001004a4340981 */ /* 0x000562000c1e1d00 */
[----:B-1----:R-:W-:-:S03]  /*0a60*/  @P3 IADD3 R2, R4, -0x1, RZ ;  /* 0xffffffff04023810 */ /* 0x002fc60007ffe0ff */
[----:B------:R-:W5:Y:S04]  /*0a70*/  @P0 LDG.E.128 R64, desc[UR4][R166.64] ;  /* 0x00000004a6400981 */ /* 0x000f68000c1e1d00 */
[----:B------:R1:W5:Y:S01]  /*0a80*/  @P0 LDG.E.128 R60, desc[UR4][R166.64+0x10] ;  /* 0x00001004a63c0981 */ /* 0x000362000c1e1d00 */
[----:B--2---:R-:W-:-:S03]  /*0a90*/  @P3 IMAD R164, R2, R202, RZ ;  /* 0x000000ca02a43224 */ /* 0x004fc600078e02ff */
[----:B------:R-:W5:Y:S02]  /*0aa0*/  @P0 LDG.E.128 R72, desc[UR4][R180.64] ;  /* 0x00000004b4480981 */ /* 0x000f64000c1e1d00 */
[----:B------:R-:W-:Y:S02]  /*0ab0*/  @P3 SHF.R.S32.HI R165, RZ, 0x1f, R164 ;  /* 0x0000001fffa53819 */ /* 0x000fe400000114a4 */
[----:B------:R2:W5:Y:S01]  /*0ac0*/  @P0 LDG.E.128 R68, desc[UR4][R180.64+0x10] ;  /* 0x00001004b4440981 */ /* 0x000562000c1e1d00 */
[----:B-1----:R-:W-:Y:S01]  /*0ad0*/  HFMA2.MMA R166, -RZ, RZ, 0, 0 ;  /* 0x00000000ffa67435 */ /* 0x002fe200000001ff */
[----:B------:R-:W-:Y:S02]  /*0ae0*/  @P3 LEA.HI R165, R165, R164, RZ, 0x3 ;  /* 0x000000a4a5a53211 */ /* 0x000fe400078f18ff */
[----:B------:R-:W-:-:S03]  /*0af0*/  @P0 IADD3 R2, R193, 0x80, RZ ;  /* 0x00000080c1020810 */ /* 0x000fc60007ffe0ff */
[----:B------:R-:W-:Y:S02]  /*0b00*/  @P3 LEA.HI.SX32 R166, R165, R201, 0x1d ;  /* 0x000000c9a5a63211 */ /* 0x000fe400078feaff */
[----:B------:R-:W-:Y:S02]  /*0b10*/  @P0 IMAD.WIDE.U32 R2, R2, 0x20, R190 ;  /* 0x0000002002020825 */ /* 0x000fe400078e00be */
[C---:B------:R-:W-:Y:S02]  /*0b20*/  IADD3 R167, R166.reuse, 0x20, RZ ;  /* 0x00000020a6a77810 */ /* 0x040fe40007ffe0ff */
[C---:B------:R-:W-:Y:S01]  /*0b30*/  IADD3 R165, R166.reuse, 0x60, RZ ;  /* 0x00000060a6a57810 */ /* 0x040fe20007ffe0ff */
[C---:B--2---:R-:W-:Y:S01]  /*0b40*/  VIADD R180, R166.reuse, 0x40 ;  /* 0x00000040a6b47836 */ /* 0x044fe20000000000 */
[----:B------:R-:W-:Y:S01]  /*0b50*/  IADD3 R164, R166, 0x80, RZ ;  /* 0x00000080a6a47810 */ /* 0x000fe20007ffe0ff */
[----:B------:R-:W5:Y:S02]  /*0b60*/  @P0 LDG.E.128 R40, desc[UR4][R2.64] ;  /* 0x0000000402280981 */ /* 0x000f64000c1e1d00 */
[----:B0-----:R-:W-:-:S02]  /*0b70*/  IMAD.WIDE.U32 R180, R180, 0x8, R198 ;  /* 0x00000008b4b47825 */ /* 0x001fc400078e00c6 */
[----:B------:R0:W5:Y:S02]  /*0b80*/  @P0 LDG.E.128 R36, desc[UR4][R2.64+0x10] ;  /* 0x0000100402240981 */ /* 0x000164000c1e1d00 */
[--C-:B------:R-:W-:Y:S02]  /*0b90*/  IMAD.WIDE.U32 R182, R165, 0x8, R198.reuse ;  /* 0x00000008a5b67825 */ /* 0x100fe400078e00c6 */
[----:B------:R-:W5:Y:S04]  /*0ba0*/  LDG.E.64 R190, desc[UR4][R180.64] ;  /* 0x00000004b4be7981 */ /* 0x000f68000c1e1b00 */
[----:B------:R-:W5:Y:S01]  /*0bb0*/  LDG.E.64 R182, desc[UR4][R182.64] ;  /* 0x00000004b6b67981 */ /* 0x000f62000c1e1b00 */
[----:B0-----:R-:W-:-:S04]  /*0bc0*/  IMAD.WIDE.U32 R2, R166, 0x8, R198 ;  /* 0x00000008a6027825 */ /* 0x001fc800078e00c6 */
[----:B------:R-:W-:-:S04]  /*0bd0*/  IMAD.WIDE.U32 R166, R167, 0x8, R198 ;  /* 0x00000008a7a67825 */ /* 0x000fc800078e00c6 */
[----:B------:R-:W-:Y:S01]  /*0be0*/  IMAD.WIDE.U32 R198, R164, 0x8, R198 ;  /* 0x00000008a4c67825 */ /* 0x000fe200078e00c6 */
[----:B------:R-:W5:Y:S04]  /*0bf0*/  LDG.E.64 R196, desc[UR4][R166.64] ;  /* 0x00000004a6c47981 */ /* 0x000f68000c1e1b00 */
[----:B------:R-:W5:Y:S04]  /*0c00*/  LDG.E.64 R180, desc[UR4][R198.64] ;  /* 0x00000004c6b47981 */ /* 0x000f68000c1e1b00 */
[----:B------:R0:W5:Y:S02]  /*0c10*/  LDG.E.64 R164, desc[UR4][R2.64] ;  /* 0x0000000402a47981 */ /* 0x000164000c1e1b00 */
[----:B0-----:R-:W-:Y:S01]  /*0c20*/  CS2R R2, SRZ ;  /* 0x0000000000027805 */ /* 0x001fe2000001ff00 */
[----:B------:R-:W-:Y:S06]  /*0c30*/  BRA `(.L_x_7852) ;  /* 0x0000001c00547947 */ /* 0x000fec0003800000 */
.L_x_7851:
[----:B------:R-:W0:Y:S01]  /*0c40*/  LDC.64 R24, c[0x0][0x2b8] ;  /* 0x0000ae00ff187b82 */ /* 0x000e220000000a00 */
[----:B------:R-:W-:Y:S01]  /*0c50*/  IADD3 R189, R189, -0x1, RZ ;  /* 0xffffffffbdbd7810 */ /* 0x000fe20007ffe0ff */
[----:B------:R-:W2:Y:S04]  /*0c60*/  LDG.E R0, desc[UR4][R182.64] ;  /* 0x00000004b6007981 */ /* 0x000ea8000c1e1900 */
[----:B------:R-:W-:Y:S01]  /*0c70*/  IMAD R189, R189, R202, RZ ;  /* 0x000000cabdbd7224 */ /* 0x000fe200078e02ff */
[----:B------:R-:W-:Y:S01]  /*0c80*/  STL [R1+0xac], R31 ;  /* 0x0000ac1f01007387 */ /* 0x000fe20000100800 */
[----:B------:R-:W1:Y:S03]  /*0c90*/  LDC.64 R12, c[0x0][0x238] ;  /* 0x00008e00ff0c7b82 */ /* 0x000e660000000a00 */
[----:B------:R-:W-:Y:S01]  /*0ca0*/  SHF.R.S32.HI R6, RZ, 0x1f, R189 ;  /* 0x0000001fff067819 */ /* 0x000fe200000114bd */
[----:B------:R-:W-:Y:S03]  /*0cb0*/  STL [R1+0xa8], R30 ;  /* 0x0000a81e01007387 */ /* 0x000fe60000100800 */
[----:B------:R-:W-:Y:S01]  /*0cc0*/  LEA.HI R20, R6, R189, RZ, 0x3 ;  /* 0x000000bd06147211 */ /* 0x000fe200078f18ff */
[----:B------:R-:W3:Y:S01]  /*0cd0*/  LDC.64 R230, c[0x0][0x240] ;  /* 0x00009000ffe67b82 */ /* 0x000ee20000000a00 */
[----:B-----5:R-:W-:Y:S01]  /*0ce0*/  ISETP.GE.AND P3, PT, R4, 0x1, PT ;  /* 0x000000010400780c */ /* 0x020fe20003f66270 */
[----:B------:R4:W-:Y:S01]  /*0cf0*/  STL [R1+0xa4], R29 ;  /* 0x0000a41d01007387 */ /* 0x0009e20000100800 */
[----:B------:R-:W-:Y:S01]  /*0d00*/  LEA.HI.SX32 R20, R20, R201, 0x1d ;  /* 0x000000c914147211 */ /* 0x000fe200078feaff */
[----:B-1----:R-:W-:-:S03]  /*0d10*/  IMAD.WIDE.U32 R6, R193, 0x20, R12 ;  /* 0x00000020c1067825 */ /* 0x002fc600078e000c */
[C---:B------:R-:W-:Y:S01]  /*0d20*/  IADD3 R197, R20.reuse, 0x20, RZ ;  /* 0x0000002014c57810 */ /* 0x040fe20007ffe0ff */
[----:B------:R1:W-:Y:S01]  /*0d30*/  STL [R1+0xa0], R28 ;  /* 0x0000a01c01007387 */ /* 0x0003e20000100800 */
[C---:B0-----:R-:W-:Y:S01]  /*0d40*/  IMAD.WIDE.U32 R172, R20.reuse, 0x10, R24 ;  /* 0x0000001014ac7825 */ /* 0x041fe200078e0018 */
[----:B------:R-:W-:Y:S02]  /*0d50*/  IADD3 R17, R20, 0x40, RZ ;  /* 0x0000004014117810 */ /* 0x000fe40007ffe0ff */
[----:B------:R-:W4:Y:S01]  /*0d60*/  LDG.E.128 R176, desc[UR4][R6.64+0x10] ;  /* 0x0000100406b07981 */ /* 0x000f22000c1e1d00 */
[----:B------:R-:W-:-:S03]  /*0d70*/  IMAD.WIDE.U32 R14, R200, 0x20, R12 ;  /* 0x00000020c80e7825 */ /* 0x000fc600078e000c */
[----:B------:R-:W4:Y:S01]  /*0d80*/  LDG.E.128 R172, desc[UR4][R172.64] ;  /* 0x00000004acac7981 */ /* 0x000f22000c1e1d00 */
[----:B------:R-:W-:-:S03]  /*0d90*/  IMAD.WIDE.U32 R22, R205, 0x20, R12 ;  /* 0x00000020cd167825 */ /* 0x000fc600078e000c */
[----:B------:R0:W4:Y:S01]  /*0da0*/  LDG.E.128 R168, desc[UR4][R6.64] ;  /* 0x0000000406a87981 */ /* 0x000122000c1e1d00 */
[----:B------:R-:W-:-:S03]  /*0db0*/  IMAD.WIDE.U32 R224, R204, 0x20, R12 ;  /* 0x00000020cce07825 */ /* 0x000fc600078e000c */
[----:B------:R-:W4:Y:S01]  /*0dc0*/  LDG.E.128 R184, desc[UR4][R14.64] ;  /* 0x000000040eb87981 */ /* 0x000f22000c1e1d00 */
[----:B------:R-:W-:-:S03]  /*0dd0*/  IMAD.WIDE.U32 R196, R197, 0x10, R24 ;  /* 0x00000010c5c47825 */ /* 0x000fc600078e0018 */
[----:B------:R-:W4:Y:S01]  /*0de0*/  LDG.E.128 R208, desc[UR4][R14.64+0x10] ;  /* 0x000010040ed07981 */ /* 0x000f22000c1e1d00 */
[----:B------:R-:W-:-:S03]  /*0df0*/  IMAD.WIDE.U32 R16, R17, 0x10, R24 ;  /* 0x0000001011107825 */ /* 0x000fc600078e0018 */
[----:B------:R-:W4:Y:S04]  /*0e00*/  LDG.E.128 R212, desc[UR4][R22.64] ;  /* 0x0000000416d47981 */ /* 0x000f28000c1e1d00 */
[----:B------:R-:W4:Y:S04]  /*0e10*/  LDG.E.128 R220, desc[UR4][R224.64] ;  /* 0x00000004e0dc7981 */ /* 0x000f28000c1e1d00 */
[----:B------:R-:W4:Y:S04]  /*0e20*/  LDG.E.128 R196, desc[UR4][R196.64] ;  /* 0x00000004c4c47981 */ /* 0x000f28000c1e1d00 */
[----:B------:R-:W4:Y:S04]  /*0e30*/  LDG.E.128 R216, desc[UR4][R22.64+0x10] ;  /* 0x0000100416d87981 */ /* 0x000f28000c1e1d00 */
[----:B------:R-:W4:Y:S01]  /*0e40*/  LDG.E.128 R16, desc[UR4][R16.64] ;  /* 0x0000000410107981 */ /* 0x000f22000c1e1d00 */
[----:B0-----:R-:W-:-:S02]  /*0e50*/  IADD3 R6, R20, 0x60, RZ ;  /* 0x0000006014067810 */ /* 0x001fc40007ffe0ff */
[----:B------:R-:W-:Y:S01]  /*0e60*/  IADD3 R26, R20, 0x80, RZ ;  /* 0x00000080141a7810 */ /* 0x000fe20007ffe0ff */
[----:B------:R-:W4:Y:S02]  /*0e70*/  LDG.E.128 R224, desc[UR4][R224.64+0x10] ;  /* 0x00001004e0e07981 */ /* 0x000f24000c1e1d00 */
[----:B------:R-:W-:-:S05]  /*0e80*/  IMAD.WIDE.U32 R6, R6, 0x10, R24 ;  /* 0x0000001006067825 */ /* 0x000fca00078e0018 */
[----:B------:R0:W4:Y:S02]  /*0e90*/  LDG.E.128 R20, desc[UR4][R6.64] ;  /* 0x0000000406147981 */ /* 0x000124000c1e1d00 */
[----:B0-----:R-:W-:-:S05]  /*0ea0*/  IMAD.WIDE.U32 R6, R26, 0x10, R24 ;  /* 0x000000101a067825 */ /* 0x001fca00078e0018 */
[----:B------:R0:W4:Y:S02]  /*0eb0*/  LDG.E.128 R24, desc[UR4][R6.64] ;  /* 0x0000000406187981 */ /* 0x000124000c1e1d00 */
[----:B0-----:R-:W-:-:S05]  /*0ec0*/  @P3 IADD3 R6, R4, -0x1, RZ ;  /* 0xffffffff04063810 */ /* 0x001fca0007ffe0ff */
[----:B------:R-:W-:Y:S02]  /*0ed0*/  @P3 IMAD R6, R6, R202, RZ ;  /* 0x000000ca06063224 */ /* 0x000fe400078e02ff */
[----:B------:R-:W0:Y:S01]  /*0ee0*/  LDC.U8 R202, c[0x0][0x2a0] ;  /* 0x0000a800ffca7b82 */ /* 0x000e220000000000 */
[----:B------:R-:W-:Y:S02]  /*0ef0*/  MOV R192, UR10 ;  /* 0x0000000a00c07c02 */ /* 0x000fe40008000f00 */
[----:B------:R-:W-:Y:S02]  /*0f00*/  MOV R189, UR11 ;  /* 0x0000000b00bd7c02 */ /* 0x000fe40008000f00 */
[----:B------:R-:W-:Y:S02]  /*0f10*/  ISETP.NE.U32.AND P0, PT, R192, RZ, PT ;  /* 0x000000ffc000720c */ /* 0x000fe40003f05070 */
[----:B------:R-:W-:Y:S02]  /*0f20*/  @P3 SHF.R.S32.HI R7, RZ, 0x1f, R6 ;  /* 0x0000001fff073819 */ /* 0x000fe40000011406 */
[----:B------:R-:W-:-:S02]  /*0f30*/  ISETP.NE.AND.EX P0, PT, R189, RZ, PT, P0 ;  /* 0x000000ffbd00720c */ /* 0x000fc40003f05300 */
[----:B------:R-:W-:Y:S02]  /*0f40*/  @P3 LEA.HI R7, R7, R6, RZ, 0x3 ;  /* 0x0000000607073211 */ /* 0x000fe400078f18ff */
[----:B------:R-:W-:Y:S02]  /*0f50*/  IADD3 R5, R193, 0x80, RZ ;  /* 0x00000080c1057810 */ /* 0x000fe40007ffe0ff */
[----:B------:R-:W-:Y:S02]  /*0f60*/  MOV R183, RZ ;  /* 0x000000ff00b77202 */ /* 0x000fe40000000f00 */
[----:B------:R-:W-:Y:S01]  /*0f70*/  @P3 LEA.HI.SX32 R183, R7, R201, 0x1d ;  /* 0x000000c907b73211 */ /* 0x000fe200078feaff */
[----:B------:R-:W-:Y:S01]  /*0f80*/  IMAD.WIDE.U32 R12, R5, 0x20, R12 ;  /* 0x00000020050c7825 */ /* 0x000fe200078e000c */
[----:B0-----:R-:W-:-:S03]  /*0f90*/  ISETP.NE.AND P1, PT, R202, RZ, PT ;  /* 0x000000ffca00720c */ /* 0x001fc60003f25270 */
[----:B------:R-:W-:Y:S01]  /*0fa0*/  @P0 IMAD.WIDE.U32 R206, R5, 0x20, R190 ;  /* 0x0000002005ce0825 */ /* 0x000fe200078e00be */
[C---:B------:R-:W-:Y:S01]  /*0fb0*/  IADD3 R5, R183.reuse, 0x60, RZ ;  /* 0x00000060b7057810 */ /* 0x040fe20007ffe0ff */
[----:B------:R-:W5:Y:S02]  /*0fc0*/  @P0 LDG.E.128 R48, desc[UR4][R2.64] ;  /* 0x0000000402300981 */ /* 0x000f64000c1e1d00 */
[C---:B------:R-:W-:Y:S01]  /*0fd0*/  VIADD R182, R183.reuse, 0x20 ;  /* 0x00000020b7b67836 */ /* 0x040fe20000000000 */
[C---:B------:R-:W-:Y:S01]  /*0fe0*/  IADD3 R7, R183.reuse, 0x40, RZ ;  /* 0x00000040b7077810 */ /* 0x040fe20007ffe0ff */
[C-C-:B---3--:R-:W-:Y:S01]  /*0ff0*/  IMAD.WIDE.U32 R228, R183.reuse, 0x8, R230.reuse ;  /* 0x00000008b7e47825 */ /* 0x148fe200078e00e6 */
[----:B------:R-:W-:Y:S01]  /*1000*/  IADD3 R6, R183, 0x80, RZ ;  /* 0x00000080b7067810 */ /* 0x000fe20007ffe0ff */
[----:B------:R0:W5:Y:S02]  /*1010*/  @P0 LDG.E.128 R44, desc[UR4][R2.64+0x10] ;  /* 0x00001004022c0981 */ /* 0x000164000c1e1d00 */
[----:B------:R-:W-:-:S02]  /*1020*/  IMAD.WIDE.U32 R202, R182, 0x8, R230 ;  /* 0x00000008b6ca7825 */ /* 0x000fc400078e00e6 */
[----:B------:R-:W3:Y:S02]  /*1030*/  LDG.E.128 R8, desc[UR4][R12.64] ;  /* 0x000000040c087981 */ /* 0x000ee4000c1e1d00 */
[----:B------:R-:W-:Y:S02]  /*1040*/  IMAD.WIDE.U32 R182, R5, 0x8, R230 ;  /* 0x0000000805b67825 */ /* 0x000fe400078e00e6 */
[----:B------:R-:W5:Y:S04]  /*1050*/  @P0 LDG.E.128 R64, desc[UR4][R166.64] ;  /* 0x00000004a6400981 */ /* 0x000f68000c1e1d00 */
[----:B------:R1:W5:Y:S04]  /*1060*/  @P0 LDG.E.128 R60, desc[UR4][R166.64+0x10] ;  /* 0x00001004a63c0981 */ /* 0x000368000c1e1d00 */
[----:B------:R-:W5:Y:S04]  /*1070*/  @P0 LDG.E.128 R56, desc[UR4][R164.64] ;  /* 0x00000004a4380981 */ /* 0x000f68000c1e1d00 */
[----:B------:R-:W5:Y:S04]  /*1080*/  @P0 LDG.E.128 R52, desc[UR4][R164.64+0x10] ;  /* 0x00001004a4340981 */ /* 0x000f68000c1e1d00 */
[----:B------:R-:W5:Y:S04]  /*1090*/  @P0 LDG.E.128 R72, desc[UR4][R180.64] ;  /* 0x00000004b4480981 */ /* 0x000f68000c1e1d00 */
[----:B------:R-:W5:Y:S04]  /*10a0*/  @P0 LDG.E.128 R68, desc[UR4][R180.64+0x10] ;  /* 0x00001004b4440981 */ /* 0x000f68000c1e1d00 */
[----:B------:R1:W5:Y:S01]  /*10b0*/  LDG.E.64 R164, desc[UR4][R228.64] ;  /* 0x00000004e4a47981 */ /* 0x000362000c1e1b00 */
[----:B--2---:R-:W-:-:S02]  /*10c0*/  FSEL R0, R0, RZ, !P1 ;  /* 0x000000ff00007208 */ /* 0x004fc40004800000 */
[----:B----4-:R-:W-:-:S03]  /*10d0*/  PRMT R245, R172, 0x7632, R245 ;  /* 0x00007632acf57816 */ /* 0x010fc600000000f5 */
[----:B------:R-:W-:Y:S01]  /*10e0*/  FADD.FTZ R176, -R0, R176 ;  /* 0x000000b000b07221 */ /* 0x000fe20000010100 */
[----:B------:R-:W-:Y:S02]  /*10f0*/  SHF.L.U32 R240, R172, 0x10, RZ ;  /* 0x00000010acf07819 */ /* 0x000fe400000006ff */
[C---:B------:R-:W-:Y:S01]  /*1100*/  PRMT R242, R199.reuse, 0x7632, R242 ;  /* 0x00007632c7f27816 */ /* 0x040fe200000000f2 */
[C---:B------:R-:W-:Y:S01]  /*1110*/  FADD.FTZ R232, -R0.reuse, R168 ;  /* 0x000000a800e87221 */ /* 0x040fe20000010100 */
[C---:B------:R-:W-:Y:S01]  /*1120*/  FADD.FTZ R172, -R0.reuse, R185 ;  /* 0x000000b900ac7221 */ /* 0x040fe20000010100 */
[C---:B------:R-:W-:Y:S01]  /*1130*/  FADD.FTZ R168, -R0.reuse, R209 ;  /* 0x000000d100a87221 */ /* 0x040fe20000010100 */
[C---:B------:R-:W-:Y:S01]  /*1140*/  FADD.FTZ R5, -R0.reuse, R213 ;  /* 0x000000d500057221 */ /* 0x040fe20000010100 */
[C---:B0-----:R-:W-:Y:S01]  /*1150*/  FADD.FTZ R2, -R0.reuse, R211 ;  /* 0x000000d300027221 */ /* 0x041fe20000010100 */
[----:B------:R-:W-:Y:S01]  /*1160*/  FADD.FTZ R211, -R0, R222 ;  /* 0x000000de00d37221 */ /* 0x000fe20000010100 */
[C---:B------:R-:W-:Y:S01]  /*1170*/  FMUL.FTZ R185, R194.reuse, R176 ;  /* 0x000000b0c2b97220 */ /* 0x040fe20000410000 */
[C---:B------:R-:W-:Y:S01]  /*1180*/  FMUL.FTZ R176, R194.reuse, R172 ;  /* 0x000000acc2b07220 */ /* 0x040fe20000410000 */
[----:B------:R-:W-:Y:S01]  /*1190*/  SHF.L.U32 R234, R199, 0x10, RZ ;  /* 0x00000010c7ea7819 */ /* 0x000fe200000006ff */
[----:B------:R-:W-:Y:S01]  /*11a0*/  FMUL.FTZ R172, R194, R168 ;  /* 0x000000a8c2ac7220 */ /* 0x000fe20000410000 */
[----:B------:R-:W-:Y:S01]  /*11b0*/  FADD.FTZ R199, -R0, R217 ;  /* 0x000000d900c77221 */ /* 0x000fe20000010100 */
[C---:B------:R-:W-:Y:S01]  /*11c0*/  FMUL.FTZ R168, R194.reuse, R5 ;  /* 0x00000005c2a87220 */ /* 0x040fe20000410000 */
[C---:B------:R-:W-:Y:S01]  /*11d0*/  PRMT R244, R19.reuse, 0x7632, R244 ;  /* 0x0000763213f47816 */ /* 0x040fe200000000f4 */
[----:B------:R-:W2:Y:S01]  /*11e0*/  LDL R5, [R1+0x98] ;  /* 0x0000980001057983 */ /* 0x000ea20000100800 */
[----:B------:R-:W-:Y:S01]  /*11f0*/  SHF.L.U32 R217, R19, 0x10, RZ ;  /* 0x0000001013d97819 */ /* 0x000fe200000006ff */
[----:B------:R-:W-:-:S02]  /*1200*/  FMUL.FTZ R19, R194, R211 ;  /* 0x000000d3c2137220 */ /* 0x000fc40000410000 */
[----:B------:R-:W4:Y:S01]  /*1210*/  LDL R211, [R1+0x94] ;  /* 0x0000940001d37983 */ /* 0x000f220000100800 */
[C---:B------:R-:W-:Y:S01]  /*1220*/  PRMT R247, R173.reuse, 0x7632, R247 ;  /* 0x00007632adf77816 */ /* 0x040fe200000000f7 */
        /* <DEDUP_REMOVED lines=8> */
[C---:B------:R-:W-:Y:S01]  /*12b0*/  FMUL.FTZ R173, R194.reuse, R169 ;  /* 0x000000a9c2ad7220 */ /* 0x040fe20000410000 */
[----:B------:R-:W-:Y:S01]  /*12c0*/  FMUL.FTZ R169, R194, R3 ;  /* 0x00000003c2a97220 */ /* 0x000fe20000410000 */
[----:B-1----:R-:W-:Y:S01]  /*12d0*/  FADD.FTZ R167, -R0, R215 ;  /* 0x000000d700a77221 */ /* 0x002fe20000010100 */
[----:B------:R-:W4:Y:S01]  /*12e0*/  LDL R3, [R1+0x90] ;  /* 0x0000900001037983 */ /* 0x000f220000100800 */
[----:B------:R-:W-:Y:S01]  /*12f0*/  IMAD.MOV.U32 R229, RZ, RZ, R242 ;  /* 0x000000ffffe57224 */ /* 0x000fe200078e00f2 */
[C---:B------:R-:W-:Y:S01]  /*1300*/  PRMT R29, R26.reuse, 0x7632, R29 ;  /* 0x000076321a1d7816 */ /* 0x040fe2000000001d */
[----:B------:R-:W-:Y:S01]  /*1310*/  IMAD.WIDE.U32 R190, R7, 0x8, R230 ;  /* 0x0000000807be7825 */ /* 0x000fe200078e00e6 */
[----:B------:R-:W-:-:S03]  /*1320*/  SHF.L.U32 R242, R26, 0x10, RZ ;  /* 0x000000101af27819 */ /* 0x000fc600000006ff */
[----:B------:R-:W-:Y:S01]  /*1330*/  FMUL.FTZ R26, R194, R167 ;  /* 0x000000a7c21a7220 */ /* 0x000fe20000410000 */
[----:B------:R-:W-:Y:S01]  /*1340*/  PRMT R249, R174, 0x7632, R249 ;  /* 0x00007632aef97816 */ /* 0x000fe200000000f9 */
[----:B------:R-:W4:Y:S01]  /*1350*/  LDL R167, [R1+0x9c] ;  /* 0x00009c0001a77983 */ /* 0x000f220000100800 */
[----:B------:R-:W-:Y:S01]  /*1360*/  IMAD.WIDE.U32 R6, R6, 0x8, R230 ;  /* 0x0000000806067825 */ /* 0x000fe200078e00e6 */
[----:B------:R-:W-:-:S03]  /*1370*/  SHF.L.U32 R236, R174, 0x10, RZ ;  /* 0x00000010aeec7819 */ /* 0x000fc600000006ff */
[C---:B------:R-:W-:Y:S01]  /*1380*/  FADD.FTZ R231, -R0.reuse, R170 ;  /* 0x000000aa00e77221 */ /* 0x040fe20000010100 */
[C-C-:B------:R-:W-:Y:S01]  /*1390*/  FADD.FTZ R174, -R0.reuse, R179.reuse ;  /* 0x000000b300ae7221 */ /* 0x140fe20000010100 */
[----:B------:R-:W-:Y:S01]  /*13a0*/  PRMT R179, R197, 0x7632, R179 ;  /* 0x00007632c5b37816 */ /* 0x000fe200000000b3 */
[C---:B------:R-:W-:Y:S01]  /*13b0*/  FADD.FTZ R178, -R0.reuse, R178 ;  /* 0x000000b200b27221 */ /* 0x040fe20000010100 */
[----:B------:R-:W-:Y:S01]  /*13c0*/  FADD.FTZ R170, -R0, R187 ;  /* 0x000000bb00aa7221 */ /* 0x000fe20000010100 */
[----:B------:R-:W-:Y:S01]  /*13d0*/  FMUL.FTZ R187, R194, R231 ;  /* 0x000000e7c2bb7220 */ /* 0x000fe20000410000 */
[----:B------:R-:W-:Y:S01]  /*13e0*/  PRMT R243, R198, 0x7632, R243 ;  /* 0x00007632c6f37816 */ /* 0x000fe200000000f3 */
[----:B------:R-:W-:Y:S01]  /*13f0*/  FADD.FTZ R166, -R0, R214 ;  /* 0x000000d600a67221 */ /* 0x000fe20000010100 */
[----:B------:R-:W-:Y:S01]  /*1400*/  MOV R231, R179 ;  /* 0x000000b300e77202 */ /* 0x000fe20000000f00 */
[C---:B------:R-:W-:Y:S01]  /*1410*/  FMUL.FTZ R179, R194.reuse, R178 ;  /* 0x000000b2c2b37220 */ /* 0x040fe20000410000 */
[----:B------:R3:W5:Y:S01]  /*1420*/  LDG.E.64 R180, desc[UR4][R6.64] ;  /* 0x0000000406b47981 */ /* 0x000762000c1e1b00 */
[C---:B------:R-:W-:Y:S01]  /*1430*/  FMUL.FTZ R178, R194.reuse, R174 ;  /* 0x000000aec2b27220 */ /* 0x040fe20000410000 */
[----:B------:R-:W-:Y:S01]  /*1440*/  PRMT R248, R175, 0x7632, R248 ;  /* 0x00007632aff87816 */ /* 0x000fe200000000f8 */
[C---:B------:R-:W-:Y:S01]  /*1450*/  FMUL.FTZ R174, R194.reuse, R170 ;  /* 0x000000aac2ae7220 */ /* 0x040fe20000410000 */
[----:B------:R-:W-:Y:S01]  /*1460*/  FMUL.FTZ R170, R194, R2 ;  /* 0x00000002c2aa7220 */ /* 0x000fe20000410000 */
[----:B------:R-:W-:Y:S01]  /*1470*/  PRMT R241, R196, 0x7632, R241 ;  /* 0x00007632c4f17816 */ /* 0x000fe200000000f1 */
[----:B------:R-:W-:Y:S01]  /*1480*/  FADD.FTZ R213, -R0, R224 ;  /* 0x000000e000d57221 */ /* 0x000fe20000010100 */
[----:B------:R-:W-:Y:S01]  /*1490*/  SHF.L.U32 R233, R198, 0x10, RZ ;  /* 0x00000010c6e97819 */ /* 0x000fe200000006ff */
[C---:B------:R-:W-:Y:S01]  /*14a0*/  FADD.FTZ R198, -R0.reuse, R216 ;  /* 0x000000d800c67221 */ /* 0x040fe20000010100 */
[----:B------:R-:W-:Y:S01]  /*14b0*/  PRMT R28, R27, 0x7632, R28 ;  /* 0x000076321b1c7816 */ /* 0x000fe2000000001c */
[----:B------:R-:W-:Y:S01]  /*14c0*/  FADD.FTZ R212, -R0, R223 ;  /* 0x000000df00d47221 */ /* 0x000fe20000010100 */
[----:B------:R-:W-:Y:S01]  /*14d0*/  SHF.L.U32 R2, R245, 0x10, RZ ;  /* 0x00000010f5027819 */ /* 0x000fe200000006ff */
[----:B------:R-:W5:Y:S01]  /*14e0*/  @P0 LDG.E.128 R40, desc[UR4][R206.64] ;  /* 0x00000004ce280981 */ /* 0x000f62000c1e1d00 */
[----:B------:R-:W-:-:S02]  /*14f0*/  PRMT R31, R24, 0x7632, R31 ;  /* 0x00007632181f7816 */ /* 0x000fc4000000001f */
[----:B------:R-:W-:Y:S01]  /*1500*/  SHF.L.U32 R224, R24, 0x10, RZ ;  /* 0x0000001018e07819 */ /* 0x000fe200000006ff */
[----:B------:R-:W-:Y:S01]  /*1510*/  FMUL.FTZ R24, R194, R199 ;  /* 0x000000c7c2187220 */ /* 0x000fe20000410000 */
[----:B------:R-:W-:Y:S01]  /*1520*/  PRMT R30, R25, 0x7632, R30 ;  /* 0x00007632191e7816 */ /* 0x000fe2000000001e */
[----:B------:R-:W4:Y:S01]  /*1530*/  LDL R199, [R1+0x60] ;  /* 0x0000600001c77983 */ /* 0x000f220000100800 */
[----:B------:R-:W-:-:S03]  /*1540*/  PRMT R228, R18, 0x7632, R228 ;  /* 0x0000763212e47816 */ /* 0x000fc600000000e4 */
[----:B------:R0:W5:Y:S01]  /*1550*/  @P0 LDG.E.128 R36, desc[UR4][R206.64+0x10] ;  /* 0x00001004ce240981 */ /* 0x000162000c1e1d00 */
[C---:B------:R-:W-:Y:S01]  /*1560*/  FADD.FTZ R208, -R0.reuse, R219 ;  /* 0x000000db00d07221 */ /* 0x040fe20000010100 */
[----:B------:R-:W-:Y:S01]  /*1570*/  FADD.FTZ R209, -R0, R220 ;  /* 0x000000dc00d17221 */ /* 0x000fe20000010100 */
[----:B------:R-:W-:Y:S01]  /*1580*/  PRMT R251, R22, 0x7632, R251 ;  /* 0x0000763216fb7816 */ /* 0x000fe200000000fb */
[----:B------:R-:W4:Y:S01]  /*1590*/  LDG.E.128 R12, desc[UR4][R12.64+0x10] ;  /* 0x000010040c0c7981 */ /* 0x000f22000c1e1d00 */
[----:B------:R-:W-:Y:S01]  /*15a0*/  SHF.L.U32 R239, R175, 0x10, RZ ;  /* 0x00000010afef7819 */ /* 0x000fe200000006ff */
[----:B------:R-:W-:Y:S01]  /*15b0*/  FADD.FTZ R201, -R0, R218 ;  /* 0x000000da00c97221 */ /* 0x000fe20000010100 */
[----:B------:R-:W-:Y:S01]  /*15c0*/  PRMT R246, R20, 0x7632, R246 ;  /* 0x0000763214f67816 */ /* 0x000fe200000000f6 */
[----:B------:R-:W5:Y:S01]  /*15d0*/  LDG.E.64 R182, desc[UR4][R182.64] ;  /* 0x00000004b6b67981 */ /* 0x000f62000c1e1b00 */
[----:B------:R-:W-:Y:S02]  /*15e0*/  SHF.L.U32 R237, R196, 0x10, RZ ;  /* 0x00000010c4ed7819 */ /* 0x000fe400000006ff */
[----:B------:R-:W-:-:S02]  /*15f0*/  SHF.L.U32 R235, R197, 0x10, RZ ;  /* 0x00000010c5eb7819 */ /* 0x000fc400000006ff */
[----:B------:R-:W-:Y:S01]  /*1600*/  PRMT R250, R21, 0x7632, R250 ;  /* 0x0000763215fa7816 */ /* 0x000fe200000000fa */
[----:B---3--:R-:W-:Y:S01]  /*1610*/  FADD.FTZ R6, -R0, R10 ;  /* 0x0000000a00067221 */ /* 0x008fe20000010100 */
[----:B------:R-:W-:Y:S01]  /*1620*/  MOV R10, R243 ;  /* 0x000000f3000a7202 */ /* 0x000fe20000000f00 */
[----:B------:R-:W-:Y:S02]  /*1630*/  IMAD.U32 R243, R27, 0x10000, RZ ;  /* 0x000100001bf37824 */ /* 0x000fe400078e00ff */
[----:B------:R-:W-:Y:S01]  /*1640*/  FMUL.FTZ R27, R194, R166 ;  /* 0x000000a6c21b7220 */ /* 0x000fe20000410000 */
[----:B------:R-:W-:Y:S01]  /*1650*/  MOV R166, R248 ;  /* 0x000000f800a67202 */ /* 0x000fe20000000f00 */
[----:B------:R-:W-:Y:S01]  /*1660*/  FADD.FTZ R7, -R0, R11 ;  /* 0x0000000b00077221 */ /* 0x000fe20000010100 */
[----:B------:R-:W-:Y:S02]  /*1670*/  MOV R11, R241 ;  /* 0x000000f1000b7202 */ /* 0x000fe40000000f00 */
[----:B------:R-:W-:-:S02]  /*1680*/  PRMT R252, R23, 0x7632, R252 ;  /* 0x0000763217fc7816 */ /* 0x000fc400000000fc */
[----:B------:R-:W-:Y:S01]  /*1690*/  SHF.L.U32 R222, R23, 0x10, RZ ;  /* 0x0000001017de7819 */ /* 0x000fe200000006ff */
[----:B------:R-:W-:Y:S01]  /*16a0*/  FADD.FTZ R215, -R0, R226 ;  /* 0x000000e200d77221 */ /* 0x000fe20000010100 */
[----:B------:R-:W-:Y:S01]  /*16b0*/  SHF.L.U32 R241, R25, 0x10, RZ ;  /* 0x0000001019f17819 */ /* 0x000fe200000006ff */
[----:B------:R-:W-:Y:S01]  /*16c0*/  FMUL.FTZ R25, R194, R198 ;  /* 0x000000c6c2197220 */ /* 0x000fe20000410000 */
[----:B0-----:R-:W-:Y:S01]  /*16d0*/  SHF.L.U32 R207, R18, 0x10, RZ ;  /* 0x0000001012cf7819 */ /* 0x001fe200000006ff */
[----:B------:R-:W3:Y:S01]  /*16e0*/  LDL R198, [R1+0x80] ;  /* 0x0000800001c67983 */ /* 0x000ee20000100800 */
[----:B------:R-:W-:-:S03]  /*16f0*/  FMUL.FTZ R18, R194, R212 ;  /* 0x000000d4c2127220 */ /* 0x000fc60000410000 */
[----:B------:R-:W3:Y:S01]  /*1700*/  LDL R212, [R1+0x88] ;  /* 0x0000880001d47983 */ /* 0x000ee20000100800 */
[----:B------:R-:W-:Y:S01]  /*1710*/  SHF.L.U32 R220, R22, 0x10, RZ ;  /* 0x0000001016dc7819 */ /* 0x000fe200000006ff */
[C---:B------:R-:W-:Y:S01]  /*1720*/  FADD.FTZ R230, -R0.reuse, R171 ;  /* 0x000000ab00e67221 */ /* 0x040fe20000010100 */
[----:B------:R-:W-:Y:S01]  /*1730*/  FADD.FTZ R175, -R0, R186 ;  /* 0x000000ba00af7221 */ /* 0x000fe20000010100 */
[----:B------:R-:W-:Y:S01]  /*1740*/  SHF.L.U32 R218, R20, 0x10, RZ ;  /* 0x0000001014da7819 */ /* 0x000fe200000006ff */
[----:B------:R0:W5:Y:S01]  /*1750*/  LDG.E.64 R196, desc[UR4][R202.64] ;  /* 0x00000004cac47981 */ /* 0x000162000c1e1b00 */
[C---:B------:R-:W-:Y:S01]  /*1760*/  FADD.FTZ R8, -R0.reuse, R8 ;  /* 0x0000000800087221 */ /* 0x040fe20000010100 */
[----:B------:R-:W-:Y:S01]  /*1770*/  FADD.FTZ R9, -R0, R9 ;  /* 0x0000000900097221 */ /* 0x000fe20000010100 */
[----:B------:R-:W-:Y:S01]  /*1780*/  FMUL.FTZ R188, R194, R188 ;  /* 0x000000bcc2bc7220 */ /* 0x000fe20000410000 */
[----:B------:R-:W-:Y:S01]  /*1790*/  FADD.FTZ R120, R120, R240 ;  /* 0x000000f078787221 */ /* 0x000fe20000010000 */
[----:B------:R-:W-:Y:S01]  /*17a0*/  FADD.FTZ R122, R122, R238 ;  /* 0x000000ee7a7a7221 */ /* 0x000fe20000010000 */
[----:B------:R-:W-:Y:S01]  /*17b0*/  FADD.FTZ R158, R158, R217 ;  /* 0x000000d99e9e7221 */ /* 0x000fe20000010000 */
[----:B------:R-:W-:Y:S01]  /*17c0*/  FADD.FTZ R134, R134, R234 ;  /* 0x000000ea86867221 */ /* 0x000fe20000010000 */
[----:B------:R-:W5:Y:S01]  /*17d0*/  LDG.E.64 R190, desc[UR4][R190.64] ;  /* 0x00000004bebe7981 */ /* 0x000f62000c1e1b00 */
[----:B--2---:R-:W-:Y:S01]  /*17e0*/  FMUL.FTZ R248, R5, R238 ;  /* 0x000000ee05f87220 */ /* 0x004fe20000410000 */
[----:B------:R-:W-:Y:S01]  /*17f0*/  SHF.L.U32 R5, R249, 0x10, RZ ;  /* 0x00000010f9057819 */ /* 0x000fe200000006ff */
[----:B----4-:R-:W-:-:S02]  /*1800*/  FMUL.FTZ R249, R211, R2 ;  /* 0x00000002d3f97220 */ /* 0x010fc40000410000 */
[----:B------:R-:W2:Y:S01]  /*1810*/  LDL R211, [R1+0x50] ;  /* 0x0000500001d37983 */ /* 0x000ea20000100800 */
[C---:B------:R-:W-:Y:S01]  /*1820*/  FMUL.FTZ R22, R194.reuse, R208 ;  /* 0x000000d0c2167220 */ /* 0x040fe20000410000 */
[----:B------:R-:W-:Y:S01]  /*1830*/  MOV R208, R11 ;  /* 0x0000000b00d07202 */ /* 0x000fe20000000f00 */
[C---:B------:R-:W-:Y:S01]  /*1840*/  FMUL.FTZ R11, R194.reuse, R6 ;  /* 0x00000006c20b7220 */ /* 0x040fe20000410000 */
[----:B------:R-:W-:Y:S01]  /*1850*/  FMUL.FTZ R186, R194, R230 ;  /* 0x000000e6c2ba7220 */ /* 0x000fe20000410000 */
[----:B------:R-:W-:Y:S01]  /*1860*/  FADD.FTZ R171, -R0, R210 ;  /* 0x000000d200ab7221 */ /* 0x000fe20000010100 */
[----:B------:R-:W-:Y:S01]  /*1870*/  FMUL.FTZ R6, R3, R240 ;  /* 0x000000f003067220 */ /* 0x000fe20000410000 */
[----:B------:R-:W-:Y:S02]  /*1880*/  SHF.L.U32 R3, R247, 0x10, RZ ;  /* 0x00000010f7037819 */ /* 0x000fe400000006ff */
[----:B0-----:R-:W-:Y:S01]  /*1890*/  SHF.L.U32 R202, R16, 0x10, RZ ;  /* 0x0000001010ca7819 */ /* 0x001fe200000006ff */
[----:B------:R-:W-:Y:S01]  /*18a0*/  FADD.FTZ R132, R132, R233 ;  /* 0x000000e984847221 */ /* 0x000fe20000010000 */
[----:B------:R-:W-:Y:S01]  /*18b0*/  FFMA.FTZ R92, R173, R233, R92 ;  /* 0x000000e9ad5c7223 */ /* 0x000fe2000001005c */
[-C--:B------:R-:W-:Y:S01]  /*18c0*/  FFMA.FTZ R83, R186, R3.reuse, R83 ;  /* 0x00000003ba537223 */ /* 0x080fe20000010053 */
[----:B------:R-:W-:Y:S01]  /*18d0*/  FADD.FTZ R123, R123, R3 ;  /* 0x000000037b7b7221 */ /* 0x000fe20000010000 */
[----:B------:R-:W-:Y:S01]  /*18e0*/  FMUL.FTZ R247, R167, R3 ;  /* 0x00000003a7f77220 */ /* 0x000fe20000410000 */
[----:B------:R-:W-:Y:S01]  /*18f0*/  SHF.L.U32 R219, R21, 0x10, RZ ;  /* 0x0000001015db7819 */ /* 0x000fe200000006ff */
[----:B------:R-:W4:Y:S01]  /*1900*/  LDL R3, [R1+0x48] ;  /* 0x0000480001037983 */ /* 0x000f220000100800 */
[----:B------:R-:W-:Y:S01]  /*1910*/  FADD.FTZ R210, -R0, R221 ;  /* 0x000000dd00d27221 */ /* 0x000fe20000010100 */
[C---:B------:R-:W-:Y:S01]  /*1920*/  FMUL.FTZ R23, R194.reuse, R201 ;  /* 0x000000c9c2177220 */ /* 0x040fe20000410000 */
[C---:B------:R-:W-:Y:S01]  /*1930*/  FMUL.FTZ R21, R194.reuse, R209 ;  /* 0x000000d1c2157220 */ /* 0x040fe20000410000 */
[----:B------:R-:W4:Y:S01]  /*1940*/  LDL R201, [R1+0x78] ;  /* 0x0000780001c97983 */ /* 0x000f220000100800 */
[----:B------:R-:W-:-:S03]  /*1950*/  FMUL.FTZ R20, R194, R210 ;  /* 0x000000d2c2147220 */ /* 0x000fc60000410000 */
[----:B------:R-:W4:Y:S01]  /*1960*/  LDL R210, [R1+0x84] ;  /* 0x0000840001d27983 */ /* 0x000f220000100800 */
[----:B------:R-:W-:Y:S01]  /*1970*/  FADD.FTZ R126, R126, R239 ;  /* 0x000000ef7e7e7221 */ /* 0x000fe20000010000 */
[----:B------:R-:W-:Y:S02]  /*1980*/  FFMA.FTZ R86, R179, R239, R86 ;  /* 0x000000efb3567223 */ /* 0x000fe40000010056 */
[----:B------:R-:W4:Y:S01]  /*1990*/  LDL R209, [R1+0x8c] ;  /* 0x00008c0001d17983 */ /* 0x000f220000100800 */
[----:B---3--:R-:W-:Y:S01]  /*19a0*/  FMUL.FTZ R245, R198, R236 ;  /* 0x000000ecc6f57220 */ /* 0x008fe20000410000 */
[----:B------:R-:W-:Y:S01]  /*19b0*/  FMUL.FTZ R233, R199, R233 ;  /* 0x000000e9c7e97220 */ /* 0x000fe20000410000 */
[----:B------:R-:W-:Y:S01]  /*19c0*/  SHF.L.U32 R199, R229, 0x10, RZ ;  /* 0x00000010e5c77819 */ /* 0x000fe200000006ff */
[----:B------:R-:W3:Y:S01]  /*19d0*/  LDL R198, [R1+0x68] ;  /* 0x0000680001c67983 */ /* 0x000ee20000100800 */
[----:B------:R-:W-:-:S03]  /*19e0*/  FMUL.FTZ R239, R212, R239 ;  /* 0x000000efd4ef7220 */ /* 0x000fc60000410000 */
[----:B------:R-:W3:Y:S01]  /*19f0*/  LDL R212, [R1+0x10] ;  /* 0x0000100001d47983 */ /* 0x000ee20000100800 */
[C---:B------:R-:W-:Y:S01]  /*1a00*/  FADD.FTZ R214, -R0.reuse, R225 ;  /* 0x000000e100d67221 */ /* 0x040fe20000010100 */
[C---:B------:R-:W-:Y:S01]  /*1a10*/  FADD.FTZ R216, -R0.reuse, R227 ;  /* 0x000000e300d87221 */ /* 0x040fe20000010100 */
[C---:B------:R-:W-:Y:S01]  /*1a20*/  FADD.FTZ R206, -R0.reuse, R12 ;  /* 0x0000000c00ce7221 */ /* 0x040fe20000010100 */
[----:B------:R-:W-:Y:S01]  /*1a30*/  FADD.FTZ R223, -R0, R14 ;  /* 0x0000000e00df7221 */ /* 0x000fe20000010100 */
[----:B------:R-:W-:Y:S01]  /*1a40*/  FFMA.FTZ R81, R188, R2, R81 ;  /* 0x00000002bc517223 */ /* 0x000fe20000010051 */
[----:B------:R-:W-:Y:S01]  /*1a50*/  FADD.FTZ R121, R121, R2 ;  /* 0x0000000279797221 */ /* 0x000fe20000010000 */
[----:B------:R-:W-:Y:S01]  /*1a60*/  SHF.L.U32 R166, R166, 0x10, RZ ;  /* 0x00000010a6a67819 */ /* 0x000fe200000006ff */
[----:B------:R-:W-:Y:S01]  /*1a70*/  FMUL.FTZ R175, R194, R175 ;  /* 0x000000afc2af7220 */ /* 0x000fe20000410000 */
[----:B------:R-:W-:Y:S01]  /*1a80*/  PRMT R226, R16, 0x7632, R226 ;  /* 0x0000763210e27816 */ /* 0x000fe200000000e2 */
[----:B------:R-:W-:Y:S01]  /*1a90*/  FFMA.FTZ R82, R187, R238, R82 ;  /* 0x000000eebb527223 */ /* 0x000fe20000010052 */
[----:B------:R-:W-:Y:S01]  /*1aa0*/  FADD.FTZ R130, R130, R235 ;  /* 0x000000eb82827221 */ /* 0x000fe20000010000 */
[----:B------:R-:W-:Y:S01]  /*1ab0*/  SHF.L.U32 R203, R17, 0x10, RZ ;  /* 0x0000001011cb7819 */ /* 0x000fe200000006ff */
[----:B------:R-:W3:Y:S01]  /*1ac0*/  LDL R230, [R1+0x70] ;  /* 0x0000700001e67983 */ /* 0x000ee20000100800 */
[----:B------:R-:W-:Y:S01]  /*1ad0*/  FADD.FTZ R125, R125, R5 ;  /* 0x000000057d7d7221 */ /* 0x000fe20000010000 */
[----:B------:R-:W-:-:S02]  /*1ae0*/  FFMA.FTZ R85, R184, R5, R85 ;  /* 0x00000005b8557223 */ /* 0x000fc40000010055 */
[----:B------:R-:W3:Y:S01]  /*1af0*/  LDL R167, [R1+0x58] ;  /* 0x0000580001a77983 */ /* 0x000ee20000100800 */
[----:B--2---:R-:W-:Y:S01]  /*1b00*/  FMUL.FTZ R229, R211, R202 ;  /* 0x000000cad3e57220 */ /* 0x004fe20000410000 */
[C---:B------:R-:W-:Y:S02]  /*1b10*/  FADD.FTZ R221, -R0.reuse, R13 ;  /* 0x0000000d00dd7221 */ /* 0x040fe40000010100 */
[----:B------:R-:W2:Y:S01]  /*1b20*/  LDL R211, [R1+0x18] ;  /* 0x0000180001d37983 */ /* 0x000ea20000100800 */
[----:B------:R-:W-:Y:S01]  /*1b30*/  FADD.FTZ R225, -R0, R15 ;  /* 0x0000000f00e17221 */ /* 0x000fe20000010100 */
[C---:B------:R-:W-:Y:S01]  /*1b40*/  FMUL.FTZ R0, R194.reuse, R232 ;  /* 0x000000e8c2007220 */ /* 0x040fe20000410000 */
[----:B------:R-:W-:Y:S01]  /*1b50*/  MOV R232, R10 ;  /* 0x0000000a00e87202 */ /* 0x000fe20000000f00 */
[C---:B------:R-:W-:Y:S01]  /*1b60*/  FMUL.FTZ R10, R194.reuse, R7 ;  /* 0x00000007c20a7220 */ /* 0x040fe20000410000 */
[----:B------:R-:W-:Y:S01]  /*1b70*/  FMUL.FTZ R7, R194, R223 ;  /* 0x000000dfc2077220 */ /* 0x000fe20000410000 */
[----:B------:R-:W2:Y:S01]  /*1b80*/  LDL R2, [R1+0x30] ;  /* 0x0000300001027983 */ /* 0x000ea20000100800 */
[----:B----4-:R-:W-:Y:S01]  /*1b90*/  FMUL.FTZ R223, R3, R217 ;  /* 0x000000d903df7220 */ /* 0x010fe20000410000 */
[----:B------:R-:W-:-:S04]  /*1ba0*/  FFMA.FTZ R3, R0, R6, RZ ;  /* 0x0000000600037223 */ /* 0x000fc800000100ff */
[----:B------:R-:W-:-:S04]  /*1bb0*/  FFMA.FTZ R3, R188, R249, R3 ;  /* 0x000000f9bc037223 */ /* 0x000fc80000010003 */
[----:B------:R-:W-:Y:S01]  /*1bc0*/  FFMA.FTZ R3, R187, R248, R3 ;  /* 0x000000f8bb037223 */ /* 0x000fe20000010003 */
[----:B------:R-:W-:-:S03]  /*1bd0*/  FFMA.FTZ R80, R0, R240, R80 ;  /* 0x000000f000507223 */ /* 0x000fc60000010050 */
[----:B------:R-:W-:Y:S01]  /*1be0*/  FFMA.FTZ R3, R186, R247, R3 ;  /* 0x000000f7ba037223 */ /* 0x000fe20000010003 */
[----:B------:R-:W-:Y:S01]  /*1bf0*/  FMUL.FTZ R240, R210, R5 ;  /* 0x00000005d2f07220 */ /* 0x000fe20000410000 */
[C---:B------:R-:W-:Y:S01]  /*1c00*/  FMUL.FTZ R15, R194.reuse, R215 ;  /* 0x000000d7c20f7220 */ /* 0x040fe20000410000 */
[----:B------:R-:W-:Y:S01]  /*1c10*/  FMUL.FTZ R238, R209, R166 ;  /* 0x000000a6d1ee7220 */ /* 0x000fe20000410000 */
[----:B------:R-:W-:Y:S01]  /*1c20*/  FFMA.FTZ R3, R185, R245, R3 ;  /* 0x000000f5b9037223 */ /* 0x000fe20000010003 */
[-C--:B------:R-:W-:Y:S01]  /*1c30*/  FFMA.FTZ R90, R175, R235.reuse, R90 ;  /* 0x000000ebaf5a7223 */ /* 0x080fe2000001005a */
[----:B------:R-:W-:Y:S01]  /*1c40*/  PRMT R227, R17, 0x7632, R227 ;  /* 0x0000763211e37816 */ /* 0x000fe200000000e3 */
[----:B------:R-:W-:Y:S01]  /*1c50*/  FMUL.FTZ R16, R194, R214 ;  /* 0x000000d6c2107220 */ /* 0x000fe20000410000 */
[----:B------:R-:W-:Y:S01]  /*1c60*/  FFMA.FTZ R3, R184, R240, R3 ;  /* 0x000000f0b8037223 */ /* 0x000fe20000010003 */
[----:B------:R-:W-:Y:S01]  /*1c70*/  SHF.L.U32 R209, R231, 0x10, RZ ;  /* 0x00000010e7d17819 */ /* 0x000fe200000006ff */
[----:B------:R-:W-:Y:S01]  /*1c80*/  FMUL.FTZ R235, R201, R235 ;  /* 0x000000ebc9eb7220 */ /* 0x000fe20000410000 */
[C---:B------:R-:W-:Y:S01]  /*1c90*/  FMUL.FTZ R17, R194.reuse, R213 ;  /* 0x000000d5c2117220 */ /* 0x040fe20000410000 */
[----:B------:R-:W-:Y:S01]  /*1ca0*/  FMUL.FTZ R14, R194, R216 ;  /* 0x000000d8c20e7220 */ /* 0x000fe20000410000 */
[----:B------:R-:W-:Y:S01]  /*1cb0*/  IMAD.U32 R201, R226, 0x10000, RZ ;  /* 0x00010000e2c97824 */ /* 0x000fe200078e00ff */
[----:B------:R-:W4:Y:S01]  /*1cc0*/  LDL R5, [R1+0x40] ;  /* 0x0000400001057983 */ /* 0x000f220000100800 */
[----:B------:R-:W-:-:S03]  /*1cd0*/  FFMA.FTZ R102, R23, R217, R102 ;  /* 0x000000d917667223 */ /* 0x000fc60000010066 */
[----:B------:R-:W4:Y:S04]  /*1ce0*/  LDL R226, [R1+0x74] ;  /* 0x0000740001e27983 */ /* 0x000f280000100800 */
[----:B------:R-:W4:Y:S04]  /*1cf0*/  LDL R216, [R1+0x7c] ;  /* 0x00007c0001d87983 */ /* 0x000f280000100800 */
[----:B------:R-:W4:Y:S04]  /*1d00*/  LDL R214, [R1+0x64] ;  /* 0x0000640001d67983 */ /* 0x000f280000100800 */
[----:B------:R-:W4:Y:S01]  /*1d10*/  LDL R213, [R1] ;  /* 0x0000000001d57983 */ /* 0x000f220000100800 */
[----:B---3--:R-:W-:-:S03]  /*1d20*/  FMUL.FTZ R231, R198, R234 ;  /* 0x000000eac6e77220 */ /* 0x008fc60000410000 */
[----:B------:R-:W3:Y:S01]  /*1d30*/  LDL R198, [R1+0x38] ;  /* 0x0000380001c67983 */ /* 0x000ee20000100800 */
[----:B------:R-:W-:Y:S01]  /*1d40*/  FMUL.FTZ R217, R212, R220 ;  /* 0x000000dcd4d97220 */ /* 0x000fe20000410000 */
[----:B--2---:R-:W-:Y:S01]  /*1d50*/  FMUL.FTZ R215, R211, R222 ;  /* 0x000000ded3d77220 */ /* 0x004fe20000410000 */
[----:B------:R-:W-:Y:S01]  /*1d60*/  FFMA.FTZ R211, R179, R239, R3 ;  /* 0x000000efb3d37223 */ /* 0x000fe20000010003 */
[----:B------:R-:W-:Y:S02]  /*1d70*/  SHF.L.U32 R3, R31, 0x10, RZ ;  /* 0x000000101f037819 */ /* 0x000fe400000006ff */
[----:B------:R0:W5:Y:S04]  /*1d80*/  LDL.LU R31, [R1+0xac] ;  /* 0x0000ac00011f7983 */ /* 0x0001680000300800 */
[----:B------:R-:W2:Y:S01]  /*1d90*/  LDL R212, [R1+0x6c] ;  /* 0x00006c0001d47983 */ /* 0x000ea20000100800 */
[C---:B------:R-:W-:Y:S01]  /*1da0*/  FMUL.FTZ R13, R194.reuse, R8 ;  /* 0x00000008c20d7220 */ /* 0x040fe20000410000 */
[----:B------:R-:W-:Y:S01]  /*1db0*/  FMUL.FTZ R8, R194, R221 ;  /* 0x000000ddc2087220 */ /* 0x000fe20000410000 */
[-C--:B------:R-:W-:Y:S01]  /*1dc0*/  FFMA.FTZ R104, R21, R218.reuse, R104 ;  /* 0x000000da15687223 */ /* 0x080fe20000010068 */
[----:B------:R-:W-:Y:S01]  /*1dd0*/  FADD.FTZ R152, R152, R218 ;  /* 0x000000da98987221 */ /* 0x000fe20000010000 */
[----:B------:R-:W-:-:S02]  /*1de0*/  FMUL.FTZ R221, R2, R218 ;  /* 0x000000da02dd7220 */ /* 0x000fc40000410000 */
[----:B------:R-:W3:Y:S01]  /*1df0*/  LDL R218, [R1+0x54] ;  /* 0x0000540001da7983 */ /* 0x000ee20000100800 */
[----:B------:R-:W-:Y:S01]  /*1e00*/  FMUL.FTZ R171, R194, R171 ;  /* 0x000000abc2ab7220 */ /* 0x000fe20000410000 */
[----:B------:R-:W-:Y:S01]  /*1e10*/  SHF.L.U32 R208, R208, 0x10, RZ ;  /* 0x00000010d0d07819 */ /* 0x000fe200000006ff */
[-C--:B------:R-:W-:Y:S01]  /*1e20*/  FFMA.FTZ R88, R177, R237.reuse, R88 ;  /* 0x000000edb1587223 */ /* 0x080fe20000010058 */
[----:B------:R-:W-:Y:S01]  /*1e30*/  FADD.FTZ R128, R128, R237 ;  /* 0x000000ed80807221 */ /* 0x000fe20000010000 */
[----:B------:R-:W-:Y:S01]  /*1e40*/  SHF.L.U32 R210, R232, 0x10, RZ ;  /* 0x00000010e8d27819 */ /* 0x000fe200000006ff */
[----:B------:R-:W-:Y:S01]  /*1e50*/  FFMA.FTZ R211, R178, R238, R211 ;  /* 0x000000eeb2d37223 */ /* 0x000fe200000100d3 */
[----:B------:R-:W-:Y:S01]  /*1e60*/  FMUL.FTZ R237, R230, R237 ;  /* 0x000000ede6ed7220 */ /* 0x000fe20000410000 */
[----:B------:R-:W-:Y:S01]  /*1e70*/  FADD.FTZ R124, R124, R236 ;  /* 0x000000ec7c7c7221 */ /* 0x000fe20000010000 */
[----:B------:R-:W-:Y:S01]  /*1e80*/  FFMA.FTZ R84, R185, R236, R84 ;  /* 0x000000ecb9547223 */ /* 0x000fe20000010054 */
[----:B------:R-:W-:Y:S01]  /*1e90*/  FFMA.FTZ R94, R171, R234, R94 ;  /* 0x000000eaab5e7223 */ /* 0x000fe2000001005e */
[-C--:B------:R-:W-:Y:S01]  /*1ea0*/  FFMA.FTZ R89, R176, R208.reuse, R89 ;  /* 0x000000d0b0597223 */ /* 0x080fe20000010059 */
[----:B------:R-:W-:Y:S01]  /*1eb0*/  FADD.FTZ R129, R129, R208 ;  /* 0x000000d081817221 */ /* 0x000fe20000010000 */
[----:B------:R-:W-:Y:S01]  /*1ec0*/  FADD.FTZ R135, R135, R199 ;  /* 0x000000c787877221 */ /* 0x000fe20000010000 */
[----:B------:R-:W-:Y:S01]  /*1ed0*/  FFMA.FTZ R95, R170, R199, R95 ;  /* 0x000000c7aa5f7223 */ /* 0x000fe2000001005f */
[----:B----4-:R-:W-:Y:S01]  /*1ee0*/  FMUL.FTZ R236, R226, R208 ;  /* 0x000000d0e2ec7220 */ /* 0x010fe20000410000 */
[----:B------:R-:W-:-:S02]  /*1ef0*/  FFMA.FTZ R208, R177, R237, R211 ;  /* 0x000000edb1d07223 */ /* 0x000fc400000100d3 */
[----:B------:R-:W4:Y:S01]  /*1f00*/  LDL R211, [R1+0x8] ;  /* 0x0000080001d37983 */ /* 0x000f220000100800 */
[----:B------:R-:W-:-:S03]  /*1f10*/  FMUL.FTZ R234, R216, R209 ;  /* 0x000000d1d8ea7220 */ /* 0x000fc60000410000 */
[----:B------:R-:W4:Y:S01]  /*1f20*/  LDL R216, [R1+0x5c] ;  /* 0x00005c0001d87983 */ /* 0x000f220000100800 */
[----:B------:R-:W-:-:S03]  /*1f30*/  FMUL.FTZ R232, R214, R210 ;  /* 0x000000d2d6e87220 */ /* 0x000fc60000410000 */
[----:B------:R-:W4:Y:S01]  /*1f40*/  LDL R214, [R1+0x44] ;  /* 0x0000440001d67983 */ /* 0x000f220000100800 */
[----:B------:R-:W-:-:S04]  /*1f50*/  FADD.FTZ R2, RZ, R6 ;  /* 0x00000006ff027221 */ /* 0x000fc80000010000 */
[----:B------:R-:W-:-:S04]  /*1f60*/  FADD.FTZ R2, R2, R249 ;  /* 0x000000f902027221 */ /* 0x000fc80000010000 */
[----:B------:R-:W-:Y:S01]  /*1f70*/  FADD.FTZ R2, R2, R248 ;  /* 0x000000f802027221 */ /* 0x000fe20000010000 */
[----:B--2---:R-:W-:Y:S01]  /*1f80*/  FMUL.FTZ R230, R212, R199 ;  /* 0x000000c7d4e67220 */ /* 0x004fe20000410000 */
[----:B------:R-:W-:Y:S02]  /*1f90*/  SHF.L.U32 R199, R30, 0x10, RZ ;  /* 0x000000101ec77819 */ /* 0x000fe400000006ff */
[----:B------:R0:W5:Y:S04]  /*1fa0*/  LDL.LU R30, [R1+0xa8] ;  /* 0x0000a800011e7983 */ /* 0x0001680000300800 */
[----:B------:R-:W2:Y:S01]  /*1fb0*/  LDL R212, [R1+0x4c] ;  /* 0x00004c0001d47983 */ /* 0x000ea20000100800 */
[----:B------:R-:W-:Y:S01]  /*1fc0*/  FMUL.FTZ R12, R194, R9 ;  /* 0x00000009c20c7220 */ /* 0x000fe20000410000 */
[----:B------:R-:W-:Y:S01]  /*1fd0*/  FADD.FTZ R2, R2, R247 ;  /* 0x000000f702027221 */ /* 0x000fe20000010000 */
[C---:B------:R-:W-:Y:S01]  /*1fe0*/  FMUL.FTZ R9, R194.reuse, R206 ;  /* 0x000000cec2097220 */ /* 0x040fe20000410000 */
[----:B------:R-:W-:Y:S01]  /*1ff0*/  FMUL.FTZ R206, R194, R225 ;  /* 0x000000e1c2ce7220 */ /* 0x000fe20000410000 */
[----:B------:R-:W-:Y:S01]  /*2000*/  FADD.FTZ R156, R156, R207 ;  /* 0x000000cf9c9c7221 */ /* 0x000fe20000010000 */
[-C--:B------:R-:W-:Y:S01]  /*2010*/  FFMA.FTZ R100, R25, R207.reuse, R100 ;  /* 0x000000cf19647223 */ /* 0x080fe20000010064 */
[----:B------:R-:W-:Y:S01]  /*2020*/  FMUL.FTZ R225, R5, R207 ;  /* 0x000000cf05e17220 */ /* 0x000fe20000410000 */
        /* <DEDUP_REMOVED lines=14> */
[C---:B------:R-:W-:Y:S01]  /*2110*/  FFMA.FTZ R93, R172.reuse, R210, R93 ;  /* 0x000000d2ac5d7223 */ /* 0x040fe2000001005d */
[----:B------:R-:W-:Y:S01]  /*2120*/  FFMA.FTZ R208, R172, R232, R208 ;  /* 0x000000e8acd07223 */ /* 0x000fe200000100d0 */
[----:B------:R-:W-:Y:S01]  /*2130*/  FADD.FTZ R207, R207, R232 ;  /* 0x000000e8cfcf7221 */ /* 0x000fe20000010000 */
[----:B------:R-:W2:Y:S02]  /*2140*/  LDL R210, [R1+0x34] ;  /* 0x0000340001d27983 */ /* 0x000ea40000100800 */
[----:B------:R-:W-:Y:S01]  /*2150*/  FFMA.FTZ R208, R171, R231, R208 ;  /* 0x000000e7abd07223 */ /* 0x000fe200000100d0 */
[----:B------:R-:W-:Y:S01]  /*2160*/  FADD.FTZ R207, R207, R231 ;  /* 0x000000e7cfcf7221 */ /* 0x000fe20000010000 */
[----:B------:R-:W-:Y:S01]  /*2170*/  FFMA.FTZ R96, R169, R202, R96 ;  /* 0x000000caa9607223 */ /* 0x000fe20000010060 */
[----:B------:R-:W-:Y:S01]  /*2180*/  FADD.FTZ R136, R136, R202 ;  /* 0x000000ca88887221 */ /* 0x000fe20000010000 */
[----:B------:R-:W-:Y:S01]  /*2190*/  SHF.L.U32 R202, R227, 0x10, RZ ;  /* 0x00000010e3ca7819 */ /* 0x000fe200000006ff */
[----:B------:R-:W-:Y:S01]  /*21a0*/  FADD.FTZ R207, R207, R230 ;  /* 0x000000e6cfcf7221 */ /* 0x000fe20000010000 */
[-C--:B------:R-:W-:Y:S01]  /*21b0*/  FFMA.FTZ R98, R27, R203.reuse, R98 ;  /* 0x000000cb1b627223 */ /* 0x080fe20000010062 */
[----:B------:R-:W-:Y:S01]  /*21c0*/  FADD.FTZ R138, R138, R203 ;  /* 0x000000cb8a8a7221 */ /* 0x000fe20000010000 */
[----:B------:R-:W-:Y:S01]  /*21d0*/  FMUL.FTZ R227, R167, R203 ;  /* 0x000000cba7e37220 */ /* 0x000fe20000410000 */
[----:B------:R-:W-:Y:S01]  /*21e0*/  FFMA.FTZ R208, R170, R230, R208 ;  /* 0x000000e6aad07223 */ /* 0x000fe200000100d0 */
[----:B------:R-:W-:Y:S01]  /*21f0*/  SHF.L.U32 R203, R228, 0x10, RZ ;  /* 0x00000010e4cb7819 */ /* 0x000fe200000006ff */
[-C--:B------:R-:W-:Y:S01]  /*2200*/  FFMA.FTZ R97, R168, R201.reuse, R97 ;  /* 0x000000c9a8617223 */ /* 0x080fe20000010061 */
[----:B------:R-:W-:Y:S01]  /*2210*/  FADD.FTZ R137, R137, R201 ;  /* 0x000000c989897221 */ /* 0x000fe20000010000 */
[----:B---3--:R-:W-:Y:S01]  /*2220*/  FMUL.FTZ R228, R218, R201 ;  /* 0x000000c9dae47220 */ /* 0x008fe20000410000 */
[----:B------:R-:W-:Y:S01]  /*2230*/  FADD.FTZ R201, R207, R229 ;  /* 0x000000e5cfc97221 */ /* 0x000fe20000010000 */
[----:B------:R-:W-:Y:S01]  /*2240*/  FFMA.FTZ R207, R169, R229, R208 ;  /* 0x000000e5a9cf7223 */ /* 0x000fe200000100d0 */
[----:B------:R-:W-:Y:S01]  /*2250*/  SHF.L.U32 R5, R244, 0x10, RZ ;  /* 0x00000010f4057819 */ /* 0x000fe200000006ff */
[----:B----4-:R-:W-:Y:S01]  /*2260*/  FMUL.FTZ R226, R216, R202 ;  /* 0x000000cad8e27220 */ /* 0x010fe20000410000 */
        /* <DEDUP_REMOVED lines=12> */
[----:B------:R-:W3:Y:S01]  /*2330*/  LDL R209, [R1+0x3c] ;  /* 0x00003c0001d17983 */ /* 0x000ee20000100800 */
[----:B------:R-:W-:Y:S01]  /*2340*/  FADD.FTZ R202, R201, R226 ;  /* 0x000000e2c9ca7221 */ /* 0x000fe20000010000 */
[----:B------:R-:W-:-:S02]  /*2350*/  FFMA.FTZ R201, R26, R226, R207 ;  /* 0x000000e21ac97223 */ /* 0x000fc400000100cf */
[----:B------:R-:W4:Y:S01]  /*2360*/  LDL R208, [R1+0x14] ;  /* 0x0000140001d07983 */ /* 0x000f220000100800 */
[----:B--2---:R-:W-:Y:S01]  /*2370*/  FMUL.FTZ R222, R212, R5 ;  /* 0x00000005d4de7220 */ /* 0x004fe20000410000 */
[----:B------:R-:W-:Y:S02]  /*2380*/  SHF.L.U32 R5, R29, 0x10, RZ ;  /* 0x000000101d057819 */ /* 0x000fe400000006ff */
[----:B------:R0:W5:Y:S04]  /*2390*/  LDL.LU R29, [R1+0xa4] ;  /* 0x0000a400011d7983 */ /* 0x0001680000300800 */
[----:B------:R-:W2:Y:S01]  /*23a0*/  LDL R207, [R1+0x1c] ;  /* 0x00001c0001cf7983 */ /* 0x000ea20000100800 */
[-C--:B------:R-:W-:Y:S01]  /*23b0*/  FFMA.FTZ R112, R13, R224.reuse, R112 ;  /* 0x000000e00d707223 */ /* 0x080fe20000010070 */
[----:B------:R-:W-:Y:S01]  /*23c0*/  FADD.FTZ R144, R144, R224 ;  /* 0x000000e090907221 */ /* 0x000fe20000010000 */
[----:B------:R-:W-:Y:S01]  /*23d0*/  FMUL.FTZ R213, R213, R224 ;  /* 0x000000e0d5d57220 */ /* 0x000fe20000410000 */
[----:B------:R-:W-:Y:S01]  /*23e0*/  FMUL.FTZ R224, R214, R203 ;  /* 0x000000cbd6e07220 */ /* 0x000fe20000410000 */
[----:B------:R-:W-:-:S04]  /*23f0*/  FADD.FTZ R202, R202, R225 ;  /* 0x000000e1caca7221 */ /* 0x000fc80000010000 */
[----:B------:R-:W-:Y:S01]  /*2400*/  FADD.FTZ R202, R202, R224 ;  /* 0x000000e0caca7221 */ /* 0x000fe20000010000 */
[----:B------:R-:W-:Y:S01]  /*2410*/  FADD.FTZ R157, R157, R203 ;  /* 0x000000cb9d9d7221 */ /* 0x000fe20000010000 */
[----:B------:R-:W-:Y:S02]  /*2420*/  FFMA.FTZ R101, R24, R203, R101 ;  /* 0x000000cb18657223 */ /* 0x000fe40000010065 */
[----:B------:R-:W-:Y:S01]  /*2430*/  FADD.FTZ R202, R202, R223 ;  /* 0x000000dfcaca7221 */ /* 0x000fe20000010000 */
[----:B------:R-:W4:Y:S01]  /*2440*/  LDL R203, [R1+0x4] ;  /* 0x0000040001cb7983 */ /* 0x000f220000100800 */
[----:B------:R-:W-:Y:S01]  /*2450*/  FADD.FTZ R127, R127, R166 ;  /* 0x000000a67f7f7221 */ /* 0x000fe20000010000 */
[----:B------:R-:W-:Y:S01]  /*2460*/  FFMA.FTZ R87, R178, R166, R87 ;  /* 0x000000a6b2577223 */ /* 0x000fe20000010057 */
[----:B------:R-:W-:Y:S01]  /*2470*/  SHF.L.U32 R166, R246, 0x10, RZ ;  /* 0x00000010f6a67819 */ /* 0x000fe200000006ff */
[----:B------:R-:W-:Y:S01]  /*2480*/  FADD.FTZ R202, R202, R222 ;  /* 0x000000decaca7221 */ /* 0x000fe20000010000 */
[----:B------:R-:W-:Y:S01]  /*2490*/  FADD.FTZ R148, R148, R220 ;  /* 0x000000dc94947221 */ /* 0x000fe20000010000 */
[----:B------:R-:W-:-:S02]  /*24a0*/  FFMA.FTZ R108, R17, R220, R108 ;  /* 0x000000dc116c7223 */ /* 0x000fc4000001006c */
[-C--:B------:R-:W-:Y:S01]  /*24b0*/  FFMA.FTZ R105, R20, R166.reuse, R105 ;  /* 0x000000a614697223 */ /* 0x080fe20000010069 */
[----:B------:R-:W-:Y:S01]  /*24c0*/  FADD.FTZ R153, R153, R166 ;  /* 0x000000a699997221 */ /* 0x000fe20000010000 */
[----:B------:R-:W-:Y:S01]  /*24d0*/  FMUL.FTZ R220, R210, R166 ;  /* 0x000000a6d2dc7220 */ /* 0x000fe20000410000 */
[----:B------:R-:W-:Y:S02]  /*24e0*/  FADD.FTZ R166, R202, R221 ;  /* 0x000000ddcaa67221 */ /* 0x000fe40000010000 */
[----:B------:R-:W4:Y:S01]  /*24f0*/  LDL R202, [R1+0xc] ;  /* 0x00000c0001ca7983 */ /* 0x000f220000100800 */
[----:B------:R-:W-:-:S05]  /*2500*/  SHF.L.U32 R2, R252, 0x10, RZ ;  /* 0x00000010fc027819 */ /* 0x000fca00000006ff */
[----:B------:R-:W-:Y:S01]  /*2510*/  FADD.FTZ R151, R151, R2 ;  /* 0x0000000297977221 */ /* 0x000fe20000010000 */
[----:B------:R-:W-:Y:S01]  /*2520*/  FFMA.FTZ R111, R14, R2, R111 ;  /* 0x000000020e6f7223 */ /* 0x000fe2000001006f */
[----:B------:R-:W-:-:S04]  /*2530*/  FFMA.FTZ R201, R25, R225, R201 ;  /* 0x000000e119c97223 */ /* 0x000fc800000100c9 */
[----:B------:R-:W-:-:S04]  /*2540*/  FFMA.FTZ R201, R24, R224, R201 ;  /* 0x000000e018c97223 */ /* 0x000fc800000100c9 */
[----:B------:R-:W-:-:S04]  /*2550*/  FFMA.FTZ R201, R23, R223, R201 ;  /* 0x000000df17c97223 */ /* 0x000fc800000100c9 */
[----:B------:R-:W-:Y:S01]  /*2560*/  FFMA.FTZ R201, R22, R222, R201 ;  /* 0x000000de16c97223 */ /* 0x000fe200000100c9 */
[----:B--2---:R-:W-:Y:S01]  /*2570*/  FMUL.FTZ R214, R207, R2 ;  /* 0x00000002cfd67220 */ /* 0x004fe20000410000 */
[----:B------:R-:W-:Y:S02]  /*2580*/  SHF.L.U32 R2, R28, 0x10, RZ ;  /* 0x000000101c027819 */ /* 0x000fe400000006ff */
[----:B------:R0:W5:Y:S01]  /*2590*/  LDL.LU R28, [R1+0xa0] ;  /* 0x0000a000011c7983 */ /* 0x0001620000300800 */
[----:B------:R-:W-:Y:S01]  /*25a0*/  FFMA.FTZ R201, R21, R221, R201 ;  /* 0x000000dd15c97223 */ /* 0x000fe200000100c9 */
        /* <DEDUP_REMOVED lines=8> */
[----:B---3--:R-:W-:Y:S01]  /*2630*/  FMUL.FTZ R218, R209, R167 ;  /* 0x000000a7d1da7220 */ /* 0x008fe20000410000 */
[----:B------:R-:W-:Y:S01]  /*2640*/  FADD.FTZ R166, R166, R219 ;  /* 0x000000dba6a67221 */ /* 0x000fe20000010000 */
[----:B------:R-:W-:Y:S01]  /*2650*/  FFMA.FTZ R167, R19, R219, R201 ;  /* 0x000000db13a77223 */ /* 0x000fe200000100c9 */
[----:B------:R-:W-:-:S02]  /*2660*/  SHF.L.U32 R198, R251, 0x10, RZ ;  /* 0x00000010fbc67819 */ /* 0x000fc400000006ff */
[----:B------:R-:W-:Y:S01]  /*2670*/  FADD.FTZ R166, R166, R218 ;  /* 0x000000daa6a67221 */ /* 0x000fe20000010000 */
[----:B------:R-:W-:Y:S02]  /*2680*/  FFMA.FTZ R167, R18, R218, R167 ;  /* 0x000000da12a77223 */ /* 0x000fe400000100a7 */
[----:B----4-:R-:W-:Y:S01]  /*2690*/  FMUL.FTZ R216, R208, R198 ;  /* 0x000000c6d0d87220 */ /* 0x010fe20000410000 */
        /* <DEDUP_REMOVED lines=30> */
[-C--:B------:R-:W-:Y:S02]  /*2880*/  FMUL.FTZ R5, R79, R2.reuse ;  /* 0x000000024f057220 */ /* 0x080fe40000410000 */
        /* <DEDUP_REMOVED lines=15> */
[----:B0-----:R-:W-:-:S07]  /*2980*/  FFMA.FTZ R3, R206, R5, R166 ;  /* 0x00000005ce037223 */ /* 0x001fce00000100a6 */
.L_x_7852:
[----:B------:R-:W-:Y:S05]  /*2990*/  BSYNC B1 ;  /* 0x0000000000017941 */ /* 0x000fea0003800000 */
.L_x_7850:
[----:B-----5:R-:W-:Y:S01]  /*29a0*/  IMAD.MOV.U32 R166, RZ, RZ, R196 ;  /* 0x000000ffffa67224 */ /* 0x020fe200078e00c4 */
[----:B------:R-:W-:Y:S01]  /*29b0*/  MOV R167, R164 ;  /* 0x000000a400a77202 */ /* 0x000fe20000000f00 */
[----:B------:R-:W-:Y:S01]  /*29c0*/  UMOV UR6, 0xffffffff ;  /* 0xffffffff00067882 */ /* 0x000fe20000000000 */
[----:B------:R-:W-:Y:S02]  /*29d0*/  MOV R199, R190 ;  /* 0x000000be00c77202 */ /* 0x000fe40000000f00 */
[----:B------:R-:W-:Y:S02]  /*29e0*/  PRMT R250, R166, 0x7610, R250 ;  /* 0x00007610a6fa7816 */ /* 0x000fe400000000fa */
[----:B------:R-:W-:Y:S02]  /*29f0*/  PRMT R198, R167, 0x7610, R198 ;  /* 0x00007610a7c67816 */ /* 0x000fe400000000c6 */
[----:B------:R-:W-:Y:S02]  /*2a00*/  MOV R166, R182 ;  /* 0x000000b600a67202 */ /* 0x000fe40000000f00 */
[----:B------:R-:W-:-:S02]  /*2a10*/  MOV R167, R180 ;  /* 0x000000b400a77202 */ /* 0x000fc40000000f00 */
[----:B------:R-:W-:Y:S02]  /*2a20*/  PRMT R201, R199, 0x7610, R201 ;  /* 0x00007610c7c97816 */ /* 0x000fe400000000c9 */
[----:B------:R-:W-:Y:S02]  /*2a30*/  PRMT R199, R166, 0x7610, R199 ;  /* 0x00007610a6c77816 */ /* 0x000fe400000000c7 */
[----:B------:R-:W-:Y:S01]  /*2a40*/  PRMT R166, R167, 0x7610, R166 ;  /* 0x00007610a7a67816 */ /* 0x000fe200000000a6 */
[----:B------:R0:W-:Y:S04]  /*2a50*/  STL.S16 [R1+0x20], R201 ;  /* 0x000020c901007387 */ /* 0x0001e80000100600 */
[----:B------:R0:W-:Y:S04]  /*2a60*/  STL.S16 [R1+0x24], R199 ;  /* 0x000024c701007387 */ /* 0x0001e80000100600 */
[----:B------:R0:W-:Y:S01]  /*2a70*/  STL.S16 [R1+0x28], R166 ;  /* 0x000028a601007387 */ /* 0x0001e20000100600 */
        /* <DEDUP_REMOVED lines=19> */
.L_x_7946:
[----:B------:R-:W2:Y:S01]  /*2bb0*/  S2R R166, SR_TID.X ;  /* 0x0000000000a67919 */ /* 0x000ea20000002100 */
[----:B------:R-:W3:Y:S01]  /*2bc0*/  LDC R167, c[0x0][0x218] ;  /* 0x00008600ffa77b82 */ /* 0x000ee20000000800 */
[----:B------:R-:W-:Y:S01]  /*2bd0*/  @P3 IADD3 R4, R4, -0x1, RZ ;  /* 0xffffffff04043810 */ /* 0x000fe20007ffe0ff */
[----:B-1----:R-:W-:Y:S01]  /*2be0*/  FADD.FTZ R2, R2, R199 ;  /* 0x000000c702027221 */ /* 0x002fe20000010000 */
[----:B------:R-:W-:Y:S01]  /*2bf0*/  @!P4 ISETP.NE.U32.AND P0, PT, R192, RZ, PT ;  /* 0x000000ffc000c20c */ /* 0x000fe20003f05070 */
[----:B0-----:R-:W-:Y:S01]  /*2c00*/  FADD.FTZ R3, R3, R201 ;  /* 0x000000c903037221 */ /* 0x001fe20000010000 */
        /* <DEDUP_REMOVED lines=22> */
.L_x_7855:
[----:B------:R-:W-:Y:S05]  /*2d70*/  BSYNC B1 ;  /* 0x0000000000017941 */ /* 0x000fea0003800000 */
.L_x_7854:
        /* <DEDUP_REMOVED lines=21> */
.L_x_7857:
[----:B------:R-:W-:Y:S05]  /*2ed0*/  BSYNC B1 ;  /* 0x0000000000017941 */ /* 0x000fea0003800000 */
.L_x_7856:
        /* <DEDUP_REMOVED lines=10> */
.L_x_7859:
[----:B------:R-:W-:Y:S05]  /*2f80*/  BSYNC B1 ;  /* 0x0000000000017941 */ /* 0x000fea0003800000 */
.L_x_7858:
[----:B0-----:R-:W-:Y:S01]  /*2f90*/  @P3 FMUL.FTZ R199, R203, R199 ;  /* 0x000000c7cbc73220 */ /* 0x001fe20000410000 */
[----:B------:R-:W-:Y:S01]  /*2fa0*/  @P3 FMUL.FTZ R166, R167, R166 ;  /* 0x000000a6a7a63220 */ /* 0x000fe20000410000 */
[C---:B------:R-:W-:Y:S01]  /*2fb0*/  @P3 LOP3.LUT P0, RZ, R164.reuse, 0xff00, RZ, 0xc0, !PT ;  /* 0x0000ff00a4ff3812 */ /* 0x040fe2000780c0ff */
[----:B------:R-:W-:Y:S01]  /*2fc0*/  BSSY B1, `(.L_x_7860) ;  /* 0x0000016000017945 */ /* 0x000fe20003800000 */
[----:B------:R-:W-:Y:S01]  /*2fd0*/  @P3 FMUL.FTZ R167, R199, R198 ;  /* 0x000000c6c7a73220 */ /* 0x000fe20000410000 */
[----:B------:R-:W-:Y:S01]  /*2fe0*/  @P3 LOP3.LUT P1, RZ, R164, 0xff0000, RZ, 0xc0, !PT ;  /* 0x00ff0000a4ff3812 */ /* 0x000fe2000782c0ff */
[----:B------:R-:W0:Y:S01]  /*2ff0*/  @P3 LDC.64 R198, c[0x0][0x298] ;  /* 0x0000a600ffc63b82 */ /* 0x000e220000000a00 */
[----:B------:R-:W-:Y:S02]  /*3000*/  @P3 FSEL R166, R166, RZ, P0 ;  /* 0x000000ffa6a63208 */ /* 0x000fe40000000000 */
[----:B------:R-:W-:Y:S02]  /*3010*/  @P3 FSEL R167, R167, RZ, P1 ;  /* 0x000000ffa7a73208 */ /* 0x000fe40000800000 */
[----:B------:R-:W-:-:S02]  /*3020*/  @P3 F2FP.BF16.F32.PACK_AB R241, RZ, R166 ;  /* 0x000000a6fff1323e */ /* 0x000fc400000010ff */
[----:B------:R-:W-:Y:S02]  /*3030*/  @P3 F2FP.BF16.F32.PACK_AB R242, RZ, R167 ;  /* 0x000000a7fff2323e */ /* 0x000fe400000010ff */
[----:B------:R-:W1:Y:S01]  /*3040*/  @P3 LDC.64 R166, c[0x0][0x298] ;  /* 0x0000a600ffa63b82 */ /* 0x000e620000000a00 */
[----:B------:R-:W-:Y:S02]  /*3050*/  @!P4 ISETP.NE.U32.AND P0, PT, R192, RZ, PT ;  /* 0x000000ffc000c20c */ /* 0x000fe40003f05070 */
[----:B------:R-:W-:Y:S02]  /*3060*/  @P3 PRMT R32, R32, 0x5410, R241 ;  /* 0x0000541020203816 */ /* 0x000fe400000000f1 */
[----:B------:R-:W-:Y:S02]  /*3070*/  @!P4 ISETP.NE.AND.EX P0, PT, R189, RZ, PT, P0 ;  /* 0x000000ffbd00c20c */ /* 0x000fe40003f05300 */
        /* <DEDUP_REMOVED lines=10> */
.L_x_7861:
[----:B------:R-:W-:Y:S05]  /*3120*/  BSYNC B1 ;  /* 0x0000000000017941 */ /* 0x000fea0003800000 */
.L_x_7860:
[----:B-1----:R-:W-:Y:S01]  /*3130*/  @P3 FMUL.FTZ R167, R241, R167 ;  /* 0x000000a7f1a73220 */ /* 0x002fe20000410000 */
        /* <DEDUP_REMOVED lines=11> */
.L_x_7863:
[----:B------:R-:W-:Y:S05]  /*31f0*/  BSYNC B1 ;  /* 0x0000000000017941 */ /* 0x000fea0003800000 */
.L_x_7862:
[----:B0-----:R-:W-:Y:S01]  /*3200*/  @P3 FMUL.FTZ R167, R242, R199 ;  /* 0x000000c7f2a73220 */ /* 0x001fe20000410000 */
        /* <DEDUP_REMOVED lines=8> */
[----:B------:R-:W-:Y:S02]  /*3290*/  @P3 F2FP.BF16.F32.PACK_AB R199, RZ, R167 ;  /* 0x000000a7ffc7323e */ /* 0x000fe400000010ff */
[----:B------:R-:W0:Y:S01]  /*32a0*/  @P3 LDC.64 R166, c[0x0][0x298] ;  /* 0x0000a600ffa63b82 */ /* 0x000e220000000a00 */
        /* <DEDUP_REMOVED lines=11> */
.L_x_7865:
[----:B------:R-:W-:Y:S05]  /*3360*/  BSYNC B1 ;  /* 0x0000000000017941 */ /* 0x000fea0003800000 */
.L_x_7864:
        /* <DEDUP_REMOVED lines=17> */
.L_x_7867:
[----:B------:R-:W-:Y:S05]  /*3480*/  BSYNC B1 ;  /* 0x0000000000017941 */ /* 0x000fea0003800000 */
.L_x_7866:
        /* <DEDUP_REMOVED lines=9> */
[----:B-1----:R-:W-:-:S04]  /*3520*/  @P3 FMUL.FTZ R167, R244, R167 ;  /* 0x000000a7f4a73220 */ /* 0x002fc80000410000 */
[----:B------:R-:W-:Y:S01]  /*3530*/  @P3 FMUL.FTZ R246, R167, R166 ;  /* 0x000000a6a7f63220 */ /* 0x000fe20000410000 */
[----:B------:R-:W-:Y:S02]  /*3540*/  SEL R166, R203, R30, P1 ;  /* 0x0000001ecba67207 */ /* 0x000fe40000800000 */
[----:B------:R-:W-:-:S03]  /*3550*/  SEL R167, R241, R31, P1 ;  /* 0x0000001ff1a77207 */ /* 0x000fc60000800000 */
[----:B------:R-:W0:Y:S02]  /*3560*/  @P0 LDC.64 R164, c[0x0][0x308] ;  /* 0x0000c200ffa40b82 */ /* 0x000e240000000a00 */
[----:B0-----:R-:W-:Y:S01]  /*3570*/  @P0 IMAD.WIDE.U32 R198, R193, 0x20, R164 ;  /* 0x00000020c1c60825 */ /* 0x001fe200078e00a4 */
[----:B------:R-:W-:Y:S02]  /*3580*/  SEL R164, R201, R28, P1 ;  /* 0x0000001cc9a47207 */ /* 0x000fe40000800000 */
[----:B------:R-:W-:-:S05]  /*3590*/  SEL R165, R202, R29, P1 ;  /* 0x0000001dcaa57207 */ /* 0x000fca0000800000 */
        /* <DEDUP_REMOVED lines=17> */
.L_x_7869:
[----:B------:R-:W-:Y:S05]  /*36b0*/  BSYNC B1 ;  /* 0x0000000000017941 */ /* 0x000fea0003800000 */
.L_x_7868:
[C---:B------:R-:W-:Y:S01]  /*36c0*/  SEL R167, R201.reuse, R163, P1 ;  /* 0x000000a3c9a77207 */ /* 0x040fe20000800000 */
        /* <DEDUP_REMOVED lines=26> */
.L_x_7871:
[----:B------:R-:W-:Y:S05]  /*3870*/  BSYNC B1 ;  /* 0x0000000000017941 */ /* 0x000fea0003800000 */
.L_x_7870:
        /* <DEDUP_REMOVED lines=14> */
.L_x_7873:
[----:B------:R-:W-:Y:S05]  /*3960*/  BSYNC B1 ;  /* 0x0000000000017941 */ /* 0x000fea0003800000 */
.L_x_7872:
        /* <DEDUP_REMOVED lines=10> */
.L_x_7875:
[----:B------:R-:W-:Y:S05]  /*3a10*/  BSYNC B1 ;  /* 0x0000000000017941 */ /* 0x000fea0003800000 */
.L_x_7874:
        /* <DEDUP_REMOVED lines=20> */
.L_x_7877:
[----:B------:R-:W-:Y:S05]  /*3b60*/  BSYNC B1 ;  /* 0x0000000000017941 */ /* 0x000fea0003800000 */
.L_x_7876:
[----:B-1----:R-:W-:Y:S01]  /*3b70*/  @P3 FMUL.FTZ R167, R243, R199 ;  /* 0x000000c7f3a73220 */ /* 0x002fe20000410000 */
[C---:B------:R-:W-:Y:S01]  /*3b80*/  @P3 LOP3.LUT P2, RZ, R196.reuse, 0xff0000, RZ, 0xc0, !PT ;  /* 0x00ff0000c4ff3812 */ /* 0x040fe2000784c0ff */
[----:B------:R-:W-:Y:S01]  /*3b90*/  BSSY B1, `(.L_x_7878) ;  /* 0x000001a000017945 */ /* 0x000fe20003800000 */
[----:B------:R-:W-:Y:S01]  /*3ba0*/  @P3 LOP3.LUT P5, RZ, R196, 0xff000000, RZ, 0xc0, !PT ;  /* 0xff000000c4ff3812 */ /* 0x000fe200078ac0ff */
[----:B------:R-:W-:Y:S01]  /*3bb0*/  @P3 FMUL.FTZ R167, R167, R198 ;  /* 0x000000c6a7a73220 */ /* 0x000fe20000410000 */
[----:B------:R-:W-:Y:S01]  /*3bc0*/  @P3 FSEL R164, R164, RZ, P2 ;  /* 0x000000ffa4a43208 */ /* 0x000fe20001000000 */
[----:B------:R-:W0:Y:S01]  /*3bd0*/  @P3 LDC.64 R198, c[0x0][0x298] ;  /* 0x0000a600ffc63b82 */ /* 0x000e220000000a00 */
[----:B------:R-:W-:Y:S02]  /*3be0*/  @P3 PRMT R32, R165, 0x7610, R32 ;  /* 0x00007610a5203816 */ /* 0x000fe40000000020 */
[----:B------:R-:W-:Y:S02]  /*3bf0*/  @P3 FSEL R167, R167, RZ, P5 ;  /* 0x000000ffa7a73208 */ /* 0x000fe40002800000 */
[----:B------:R-:W-:-:S02]  /*3c00*/  @P3 PRMT R32, R32, 0x5410, R166 ;  /* 0x0000541020203816 */ /* 0x000fc400000000a6 */
[----:B------:R-:W-:Y:S02]  /*3c10*/  @P3 F2FP.BF16.F32.PACK_AB R241, RZ, R164 ;  /* 0x000000a4fff1323e */ /* 0x000fe400000010ff */
[----:B------:R-:W-:Y:S01]  /*3c20*/  @P3 F2FP.BF16.F32.PACK_AB R242, RZ, R167 ;  /* 0x000000a7fff2323e */ /* 0x000fe200000010ff */
[----:B------:R-:W1:Y:S01]  /*3c30*/  @P3 LDC.64 R164, c[0x0][0x298] ;  /* 0x0000a600ffa43b82 */ /* 0x000e620000000a00 */
[C---:B------:R-:W-:Y:S02]  /*3c40*/  @!P4 ISETP.NE.U32.AND P6, PT, R192.reuse, RZ, PT ;  /* 0x000000ffc000c20c */ /* 0x040fe40003fc5070 */
[----:B------:R-:W-:Y:S02]  /*3c50*/  @P3 PRMT R33, R241, 0x7610, R33 ;  /* 0x00007610f1213816 */ /* 0x000fe40000000021 */
[----:B------:R-:W-:Y:S02]  /*3c60*/  @!P4 ISETP.NE.AND.EX P6, PT, R189, RZ, PT, P6 ;  /* 0x000000ffbd00c20c */ /* 0x000fe40003fc5360 */
[----:B------:R-:W-:Y:S01]  /*3c70*/  @P3 LOP3.LUT P5, RZ, R197, 0xff, RZ, 0xc0, !PT ;  /* 0x000000ffc5ff3812 */ /* 0x000fe200078ac0ff */
[----:B------:R-:W2:Y:S01]  /*3c80*/  @P3 LDC.64 R166, c[0x0][0x298] ;  /* 0x0000a600ffa63b82 */ /* 0x000ea20000000a00 */
[----:B------:R-:W-:-:S02]  /*3c90*/  @!P4 ISETP.NE.U32.AND P2, PT, R192, RZ, PT ;  /* 0x000000ffc000c20c */ /* 0x000fc40003f45070 */
        /* <DEDUP_REMOVED lines=9> */
.L_x_7879:
[----:B------:R-:W-:Y:S05]  /*3d30*/  BSYNC B1 ;  /* 0x0000000000017941 */ /* 0x000fea0003800000 */
.L_x_7878:
        /* <DEDUP_REMOVED lines=13> */
.L_x_7881:
[----:B------:R-:W-:Y:S05]  /*3e10*/  BSYNC B1 ;  /* 0x0000000000017941 */ /* 0x000fea0003800000 */
.L_x_7880:
[----:B------:R-:W-:Y:S01]  /*3e20*/  @!P4 ISETP.NE.U32.AND P2, PT, R192, RZ, PT ;  /* 0x000000ffc000c20c */ /* 0x000fe20003f45070 */
[----:B--2---:R-:W-:Y:S01]  /*3e30*/  @P3 FMUL.FTZ R167, R242, R167 ;  /* 0x000000a7f2a73220 */ /* 0x004fe20000410000 */
        /* <DEDUP_REMOVED lines=13> */
.L_x_7883:
[----:B------:R-:W-:Y:S05]  /*3f10*/  BSYNC B1 ;  /* 0x0000000000017941 */ /* 0x000fea0003800000 */
.L_x_7882:
[----:B0-----:R-:W-:Y:S01]  /*3f20*/  @P3 FMUL.FTZ R164, R244, R199 ;  /* 0x000000c7f4a43220 */ /* 0x001fe20000410000 */
        /* <DEDUP_REMOVED lines=12> */
.L_x_7885:
[----:B------:R-:W-:Y:S05]  /*3ff0*/  BSYNC B1 ;  /* 0x0000000000017941 */ /* 0x000fea0003800000 */
.L_x_7884:
[----:B------:R-:W2:Y:S01]  /*4000*/  LDL.LU R198, [R1+0x20] ;  /* 0x0000200001c67983 */ /* 0x000ea20000300800 */
[----:B------:R-:W0:Y:S01]  /*4010*/  @P0 LDC.64 R164, c[0x0][0x308] ;  /* 0x0000c200ffa40b82 */ /* 0x000e220000000a00 */
[----:B------:R-:W-:Y:S01]  /*4020*/  SEL R167, R243, R31, P1 ;  /* 0x0000001ff3a77207 */ /* 0x000fe20000800000 */
[----:B------:R-:W-:Y:S01]  /*4030*/  BSSY B1, `(.L_x_7886) ;  /* 0x000002f000017945 */ /* 0x000fe20003800000 */
[----:B------:R-:W-:Y:S02]  /*4040*/  @P3 LOP3.LUT P5, RZ, R197, 0xff000000, RZ, 0xc0, !PT ;  /* 0xff000000c5ff3812 */ /* 0x000fe400078ac0ff */
[----:B------:R-:W-:Y:S01]  /*4050*/  SEL R166, R202, R30, P1 ;  /* 0x0000001ecaa67207 */ /* 0x000fe20000800000 */
[----:B0-----:R-:W-:Y:S01]  /*4060*/  @P0 IMAD.WIDE.U32 R196, R200, 0x20, R164 ;  /* 0x00000020c8c40825 */ /* 0x001fe200078e00a4 */
[----:B------:R-:W-:Y:S02]  /*4070*/  SEL R164, R201, R28, P1 ;  /* 0x0000001cc9a47207 */ /* 0x000fe40000800000 */
[----:B------:R-:W-:Y:S01]  /*4080*/  SEL R165, R203, R29, P1 ;  /* 0x0000001dcba57207 */ /* 0x000fe20000800000 */
[----:B------:R-:W0:Y:S04]  /*4090*/  @P3 LDC.64 R200, c[0x0][0x298] ;  /* 0x0000a600ffc83b82 */ /* 0x000e280000000a00 */
[----:B------:R1:W-:Y:S04]  /*40a0*/  @P0 STG.E.128 desc[UR4][R196.64], R164 ;  /* 0x000000a4c4000986 */ /* 0x0003e8000c101d04 */
[----:B------:R-:W3:Y:S01]  /*40b0*/  @P3 LDC.64 R202, c[0x0][0x298] ;  /* 0x0000a600ffca3b82 */ /* 0x000ee20000000a00 */
[----:B-1----:R-:W-:-:S02]  /*40c0*/  SEL R164, R241, R160, P1 ;  /* 0x000000a0f1a47207 */ /* 0x002fc40000800000 */
[----:B------:R-:W-:Y:S02]  /*40d0*/  SEL R165, R242, R161, P1 ;  /* 0x000000a1f2a57207 */ /* 0x000fe40000800000 */
[----:B------:R-:W-:Y:S02]  /*40e0*/  SEL R166, R244, R162, P1 ;  /* 0x000000a2f4a67207 */ /* 0x000fe40000800000 */
[----:B------:R-:W-:-:S05]  /*40f0*/  SEL R167, R246, R163, P1 ;  /* 0x000000a3f6a77207 */ /* 0x000fca0000800000 */
[----:B------:R1:W-:Y:S02]  /*4100*/  @P0 STG.E.128 desc[UR4][R196.64+0x10], R164 ;  /* 0x000010a4c4000986 */ /* 0x0003e4000c101d04 */
[----:B-1----:R-:W1:Y:S01]  /*4110*/  @P3 LDC.64 R164, c[0x0][0x2f8] ;  /* 0x0000be00ffa43b82 */ /* 0x002e620000000a00 */
[----:B------:R-:W-:Y:S02]  /*4120*/  @P3 FSEL R167, R251, RZ, P6 ;  /* 0x000000fffba73208 */ /* 0x000fe40003000000 */
[----:B------:R-:W-:Y:S02]  /*4130*/  @P3 FSEL R196, R250, RZ, P2 ;  /* 0x000000fffac43208 */ /* 0x000fe40001000000 */
[----:B------:R-:W-:Y:S02]  /*4140*/  @P3 F2FP.BF16.F32.PACK_AB R167, RZ, R167 ;  /* 0x000000a7ffa7323e */ /* 0x000fe400000010ff */
[----:B------:R-:W-:Y:S02]  /*4150*/  @P3 F2FP.BF16.F32.PACK_AB R196, RZ, R196 ;  /* 0x000000c4ffc4323e */ /* 0x000fe400000010ff */
[----:B------:R-:W-:-:S02]  /*4160*/  @!P4 ISETP.NE.U32.AND P2, PT, R192, RZ, PT ;  /* 0x000000ffc000c20c */ /* 0x000fc40003f45070 */
[----:B------:R-:W-:Y:S02]  /*4170*/  @P3 PRMT R35, R196, 0x7610, R35 ;  /* 0x00007610c4233816 */ /* 0x000fe40000000023 */
[----:B------:R-:W-:Y:S02]  /*4180*/  @!P4 ISETP.NE.AND.EX P2, PT, R189, RZ, PT, P2 ;  /* 0x000000ffbd00c20c */ /* 0x000fe40003f45320 */
[----:B--2---:R-:W-:Y:S02]  /*4190*/  MOV R243, R198 ;  /* 0x000000c600f37202 */ /* 0x004fe40000000f00 */
[----:B------:R-:W2:Y:S02]  /*41a0*/  @P3 LDC.64 R198, c[0x0][0x298] ;  /* 0x0000a600ffc63b82 */ /* 0x000ea40000000a00 */
[----:B------:R-:W-:Y:S01]  /*41b0*/  @P3 LOP3.LUT P6, RZ, R243, 0xff, RZ, 0xc0, !PT ;  /* 0x000000fff3ff3812 */ /* 0x000fe200078cc0ff */
[----:B--2---:R-:W-:-:S04]  /*41c0*/  @P3 FMUL.FTZ R166, R246, R199 ;  /* 0x000000c7f6a63220 */ /* 0x004fc80000410000 */
[----:B------:R-:W-:Y:S01]  /*41d0*/  @P3 FMUL.FTZ R198, R166, R198 ;  /* 0x000000c6a6c63220 */ /* 0x000fe20000410000 */
[----:B------:R-:W-:-:S04]  /*41e0*/  @P3 F2FP.BF16.F32.PACK_AB R166, RZ, R252 ;  /* 0x000000fcffa6323e */ /* 0x000fc800000010ff */
[----:B------:R-:W-:Y:S02]  /*41f0*/  @P3 FSEL R197, R198, RZ, P5 ;  /* 0x000000ffc6c53208 */ /* 0x000fe40002800000 */
[----:B------:R-:W-:Y:S02]  /*4200*/  @P3 IADD3 R198, R4, 0x20, RZ ;  /* 0x0000002004c63810 */ /* 0x000fe40007ffe0ff */
[----:B------:R-:W-:Y:S02]  /*4210*/  @P3 PRMT R34, R166, 0x7610, R34 ;  /* 0x00007610a6223816 */ /* 0x000fe40000000022 */
[----:B------:R-:W-:Y:S01]  /*4220*/  @P3 F2FP.BF16.F32.PACK_AB R197, RZ, R197 ;  /* 0x000000c5ffc5323e */ /* 0x000fe200000010ff */
[----:B-1----:R-:W-:Y:S01]  /*4230*/  @P3 IMAD.WIDE.U32 R164, R198, 0x10, R164 ;  /* 0x00000010c6a43825 */ /* 0x002fe200078e00a4 */
[----:B------:R-:W-:Y:S01]  /*4240*/  @P3 PRMT R34, R34, 0x5410, R167 ;  /* 0x0000541022223816 */ /* 0x000fe200000000a7 */
[----:B------:R-:W1:Y:S01]  /*4250*/  @P3 LDC.64 R198, c[0x0][0x298] ;  /* 0x0000a600ffc63b82 */ /* 0x000e620000000a00 */
[----:B------:R-:W-:-:S02]  /*4260*/  @P3 PRMT R35, R35, 0x5410, R197 ;  /* 0x0000541023233816 */ /* 0x000fc400000000c5 */
[----:B------:R-:W-:-:S03]  /*4270*/  @!P4 ISETP.NE.U32.AND P5, PT, R192, RZ, PT ;  /* 0x000000ffc000c20c */ /* 0x000fc60003fa5070 */
[----:B------:R2:W-:Y:S02]  /*4280*/  @P3 STG.E.128 desc[UR4][R164.64], R32 ;  /* 0x00000020a4003986 */ /* 0x0005e4000c101d04 */
[----:B------:R-:W4:Y:S01]  /*4290*/  @P0 LDC.64 R166, c[0x0][0x308] ;  /* 0x0000c200ffa60b82 */ /* 0x000f220000000a00 */
[----:B--2---:R-:W-:Y:S01]  /*42a0*/  @!P4 FSEL R164, R56, RZ, P2 ;  /* 0x000000ff38a4c208 */ /* 0x004fe20001000000 */
[----:B0--3--:R-:W-:Y:S06]  /*42b0*/  @!P4 BRA `(.L_x_7887) ;  /* 0x000000000018c947 */ /* 0x009fec0003800000 */
[----:B------:R-:W-:Y:S01]  /*42c0*/  ISETP.NE.U32.AND P2, PT, R192, RZ, PT ;  /* 0x000000ffc000720c */ /* 0x000fe20003f45070 */
[----:B------:R-:W-:-:S03]  /*42d0*/  FFMA.FTZ R164, R169, R3, R2 ;  /* 0x00000003a9a47223 */ /* 0x000fc60000010002 */
[----:B------:R-:W-:Y:S01]  /*42e0*/  ISETP.NE.AND.EX P2, PT, R189, RZ, PT, P2 ;  /* 0x000000ffbd00720c */ /* 0x000fe20003f45320 */
[----:B------:R-:W-:-:S04]  /*42f0*/  FADD.FTZ R164, R229, -R164 ;  /* 0x800000a4e5a47221 */ /* 0x000fc80000010000 */
[----:B------:R-:W-:-:S08]  /*4300*/  FMUL.FTZ R164, R194, R164 ;  /* 0x000000a4c2a47220 */ /* 0x000fd00000410000 */
[----:B------:R-:W-:-:S07]  /*4310*/  @P2 FADD.FTZ R164, R56, R164 ;  /* 0x000000a438a42221 */ /* 0x000fce0000010000 */
.L_x_7887:
[----:B------:R-:W-:Y:S05]  /*4320*/  BSYNC B1 ;  /* 0x0000000000017941 */ /* 0x000fea0003800000 */
.L_x_7886:
        /* <DEDUP_REMOVED lines=11> */
.L_x_7889:
[----:B------:R-:W-:Y:S05]  /*43e0*/  BSYNC B1 ;  /* 0x0000000000017941 */ /* 0x000fea0003800000 */
.L_x_7888:
[----:B------:R-:W-:Y:S01]  /*43f0*/  @!P4 ISETP.NE.U32.AND P5, PT, R192, RZ, PT ;  /* 0x000000ffc000c20c */ /* 0x000fe20003fa5070 */
[----:B------:R-:W-:Y:S01]  /*4400*/  BSSY B1, `(.L_x_7890) ;  /* 0x000000e000017945 */ /* 0x000fe20003800000 */
[----:B----4-:R-:W-:-:S04]  /*4410*/  @P0 IMAD.WIDE.U32 R196, R205, 0x20, R166 ;  /* 0x00000020cdc40825 */ /* 0x010fc800078e00a6 */
[C---:B-1----:R-:W-:Y:S01]  /*4420*/  @P3 FMUL.FTZ R205, R164.reuse, R199 ;  /* 0x000000c7a4cd3220 */ /* 0x042fe20000410000 */
        /* <DEDUP_REMOVED lines=11> */
.L_x_7891:
[----:B------:R-:W-:Y:S05]  /*44e0*/  BSYNC B1 ;  /* 0x0000000000017941 */ /* 0x000fea0003800000 */
.L_x_7890:
        /* <DEDUP_REMOVED lines=9> */
.L_x_7893:
[----:B------:R-:W-:Y:S05]  /*4580*/  BSYNC B1 ;  /* 0x0000000000017941 */ /* 0x000fea0003800000 */
.L_x_7892:
[----:B------:R-:W-:Y:S01]  /*4590*/  SEL R165, R241, R29, P1 ;  /* 0x0000001df1a57207 */ /* 0x000fe20000800000 */
[----:B------:R-:W-:Y:S01]  /*45a0*/  @P3 FMUL.FTZ R198, R205, R198 ;  /* 0x000000c6cdc63220 */ /* 0x000fe20000410000 */
[----:B------:R-:W-:Y:S01]  /*45b0*/  SEL R166, R242, R30, P1 ;  /* 0x0000001ef2a67207 */ /* 0x000fe20000800000 */
[----:B------:R-:W-:Y:S01]  /*45c0*/  BSSY B1, `(.L_x_7894) ;  /* 0x000001c000017945 */ /* 0x000fe20003800000 */
[----:B------:R-:W-:Y:S02]  /*45d0*/  SEL R167, R199, R31, P1 ;  /* 0x0000001fc7a77207 */ /* 0x000fe40000800000 */
[C---:B------:R-:W-:Y:S02]  /*45e0*/  @P3 LOP3.LUT P2, RZ, R190.reuse, 0xff00, RZ, 0xc0, !PT ;  /* 0x0000ff00beff3812 */ /* 0x040fe4000784c0ff */
[----:B------:R-:W-:Y:S01]  /*45f0*/  @P3 LOP3.LUT P5, RZ, R190, 0xff0000, RZ, 0xc0, !PT ;  /* 0x00ff0000beff3812 */ /* 0x000fe200078ac0ff */
[----:B------:R0:W-:Y:S01]  /*4600*/  @P0 STG.E.128 desc[UR4][R196.64], R164 ;  /* 0x000000a4c4000986 */ /* 0x0001e2000c101d04 */
[----:B------:R-:W-:-:S02]  /*4610*/  @P3 FSEL R198, R198, RZ, P6 ;  /* 0x000000ffc6c63208 */ /* 0x000fc40003000000 */
[----:B------:R-:W-:Y:S01]  /*4620*/  @P3 LOP3.LUT P6, RZ, R190, 0xff000000, RZ, 0xc0, !PT ;  /* 0xff000000beff3812 */ /* 0x000fe200078cc0ff */
[----:B0-----:R-:W0:Y:S01]  /*4630*/  @P3 LDC.64 R164, c[0x0][0x298] ;  /* 0x0000a600ffa43b82 */ /* 0x001e220000000a00 */
[----:B------:R-:W-:Y:S01]  /*4640*/  @P3 FMUL.FTZ R166, R241, R201 ;  /* 0x000000c9f1a63220 */ /* 0x000fe20000410000 */
[----:B------:R-:W-:-:S03]  /*4650*/  @P3 FMUL.FTZ R167, R242, R203 ;  /* 0x000000cbf2a73220 */ /* 0x000fc60000410000 */
[----:B------:R-:W-:Y:S01]  /*4660*/  @P3 FMUL.FTZ R200, R166, R200 ;  /* 0x000000c8a6c83220 */ /* 0x000fe20000410000 */
[----:B------:R-:W-:Y:S02]  /*4670*/  @P3 FMUL.FTZ R202, R167, R202 ;  /* 0x000000caa7ca3220 */ /* 0x000fe40000410000 */
[----:B------:R-:W1:Y:S02]  /*4680*/  @P3 LDC.64 R166, c[0x0][0x298] ;  /* 0x0000a600ffa63b82 */ /* 0x000e640000000a00 */
[----:B------:R-:W-:Y:S02]  /*4690*/  @P3 FSEL R200, R200, RZ, P2 ;  /* 0x000000ffc8c83208 */ /* 0x000fe40001000000 */
[----:B------:R-:W-:Y:S02]  /*46a0*/  @!P4 ISETP.NE.U32.AND P2, PT, R192, RZ, PT ;  /* 0x000000ffc000c20c */ /* 0x000fe40003f45070 */
[----:B------:R-:W-:Y:S02]  /*46b0*/  @P3 FSEL R205, R202, RZ, P5 ;  /* 0x000000ffcacd3208 */ /* 0x000fe40002800000 */
[----:B------:R-:W-:-:S02]  /*46c0*/  @!P4 ISETP.NE.AND.EX P2, PT, R189, RZ, PT, P2 ;  /* 0x000000ffbd00c20c */ /* 0x000fc40003f45320 */
[----:B------:R-:W-:Y:S01]  /*46d0*/  @P3 LOP3.LUT P5, RZ, R191, 0xff, RZ, 0xc0, !PT ;  /* 0x000000ffbfff3812 */ /* 0x000fe200078ac0ff */
        /* <DEDUP_REMOVED lines=10> */
.L_x_7895:
[----:B------:R-:W-:Y:S05]  /*4780*/  BSYNC B1 ;  /* 0x0000000000017941 */ /* 0x000fea0003800000 */
.L_x_7894:
        /* <DEDUP_REMOVED lines=15> */
.L_x_7897:
[----:B------:R-:W-:Y:S05]  /*4880*/  BSYNC B1 ;  /* 0x0000000000017941 */ /* 0x000fea0003800000 */
.L_x_7896:
[C---:B------:R-:W-:Y:S01]  /*4890*/  @!P4 ISETP.NE.U32.AND P2, PT, R192.reuse, RZ, PT ;  /* 0x000000ffc000c20c */ /* 0x040fe20003f45070 */
        /* <DEDUP_REMOVED lines=12> */
.L_x_7899:
[----:B------:R-:W-:Y:S05]  /*4960*/  BSYNC B1 ;  /* 0x0000000000017941 */ /* 0x000fea0003800000 */
.L_x_7898:
        /* <DEDUP_REMOVED lines=11> */
.L_x_7901:
[----:B------:R-:W-:Y:S05]  /*4a20*/  BSYNC B1 ;  /* 0x0000000000017941 */ /* 0x000fea0003800000 */
.L_x_7900:
[----:B------:R-:W-:Y:S01]  /*4a30*/  @P3 F2FP.BF16.F32.PACK_AB R167, RZ, R198 ;  /* 0x000000c6ffa7323e */ /* 0x000fe200000010ff */
[----:B------:R-:W-:Y:S01]  /*4a40*/  BSSY B1, `(.L_x_7902) ;  /* 0x0000034000017945 */ /* 0x000fe20003800000 */
[----:B------:R-:W-:Y:S02]  /*4a50*/  @P3 LOP3.LUT P5, RZ, R191, 0xff000000, RZ, 0xc0, !PT ;  /* 0xff000000bfff3812 */ /* 0x000fe400078ac0ff */
[----:B------:R-:W0:Y:S01]  /*4a60*/  @P3 LDC.64 R190, c[0x0][0x298] ;  /* 0x0000a600ffbe3b82 */ /* 0x000e220000000a00 */
[----:B------:R-:W-:Y:S02]  /*4a70*/  @P3 F2FP.BF16.F32.PACK_AB R198, RZ, R200 ;  /* 0x000000c8ffc6323e */ /* 0x000fe400000010ff */
[----:B------:R-:W-:Y:S02]  /*4a80*/  @P3 PRMT R32, R167, 0x7610, R32 ;  /* 0x00007610a7203816 */ /* 0x000fe40000000020 */
[----:B------:R-:W-:Y:S02]  /*4a90*/  @P3 F2FP.BF16.F32.PACK_AB R241, RZ, R165 ;  /* 0x000000a5fff1323e */ /* 0x000fe400000010ff */
[----:B------:R-:W-:Y:S01]  /*4aa0*/  @P3 PRMT R32, R32, 0x5410, R198 ;  /* 0x0000541020203816 */ /* 0x000fe200000000c6 */
[----:B------:R-:W1:Y:S01]  /*4ab0*/  @P3 LDC.64 R200, c[0x0][0x298] ;  /* 0x0000a600ffc83b82 */ /* 0x000e620000000a00 */
[----:B------:R-:W-:-:S02]  /*4ac0*/  SEL R165, R166, R161, P1 ;  /* 0x000000a1a6a57207 */ /* 0x000fc40000800000 */
[----:B------:R-:W-:Y:S02]  /*4ad0*/  SEL R164, R164, R160, P1 ;  /* 0x000000a0a4a47207 */ /* 0x000fe40000800000 */
[----:B------:R-:W-:Y:S02]  /*4ae0*/  SEL R167, R202, R163, P1 ;  /* 0x000000a3caa77207 */ /* 0x000fe40000800000 */
[----:B------:R-:W-:Y:S01]  /*4af0*/  @P3 F2FP.BF16.F32.PACK_AB R205, RZ, R205 ;  /* 0x000000cdffcd323e */ /* 0x000fe200000010ff */
[----:B------:R-:W2:Y:S03]  /*4b00*/  @P3 LDC.64 R198, c[0x0][0x298] ;  /* 0x0000a600ffc63b82 */ /* 0x000ea60000000a00 */
[----:B------:R-:W-:-:S04]  /*4b10*/  @P3 PRMT R33, R205, 0x7610, R33 ;  /* 0x00007610cd213816 */ /* 0x000fc80000000021 */
[----:B------:R-:W-:Y:S01]  /*4b20*/  @P3 PRMT R33, R33, 0x5410, R241 ;  /* 0x0000541021213816 */ /* 0x000fe200000000f1 */
[----:B0-----:R-:W-:Y:S01]  /*4b30*/  @P3 FMUL.FTZ R191, R166, R191 ;  /* 0x000000bfa6bf3220 */ /* 0x001fe20000410000 */
[----:B------:R-:W-:-:S05]  /*4b40*/  SEL R166, R203, R162, P1 ;  /* 0x000000a2cba67207 */ /* 0x000fca0000800000 */
[----:B------:R2:W-:Y:S02]  /*4b50*/  @P0 STG.E.128 desc[UR4][R196.64+0x10], R164 ;  /* 0x000010a4c4000986 */ /* 0x0005e4000c101d04 */
[----:B--2---:R-:W-:Y:S01]  /*4b60*/  @P3 FMUL.FTZ R164, R203, R199 ;  /* 0x000000c7cba43220 */ /* 0x004fe20000410000 */
[----:B------:R-:W-:Y:S01]  /*4b70*/  @P3 FMUL.FTZ R166, R191, R190 ;  /* 0x000000bebfa63220 */ /* 0x000fe20000410000 */
[----:B-1----:R-:W-:Y:S01]  /*4b80*/  @P3 FMUL.FTZ R191, R202, R201 ;  /* 0x000000c9cabf3220 */ /* 0x002fe20000410000 */
[----:B------:R-:W-:Y:S01]  /*4b90*/  @P3 IADD3 R196, R4, 0x40, RZ ;  /* 0x0000004004c43810 */ /* 0x000fe20007ffe0ff */
[----:B------:R-:W-:Y:S02]  /*4ba0*/  @P3 FMUL.FTZ R167, R164, R198 ;  /* 0x000000c6a4a73220 */ /* 0x000fe40000410000 */
[----:B------:R-:W0:Y:S01]  /*4bb0*/  @P3 LDC.64 R164, c[0x0][0x2f8] ;  /* 0x0000be00ffa43b82 */ /* 0x000e220000000a00 */
[----:B------:R-:W-:Y:S01]  /*4bc0*/  @P3 FMUL.FTZ R191, R191, R200 ;  /* 0x000000c8bfbf3220 */ /* 0x000fe20000410000 */
[----:B------:R-:W-:-:S02]  /*4bd0*/  @P3 FSEL R190, R166, RZ, P6 ;  /* 0x000000ffa6be3208 */ /* 0x000fc40003000000 */
[----:B------:R-:W-:Y:S02]  /*4be0*/  @P3 FSEL R167, R167, RZ, P2 ;  /* 0x000000ffa7a73208 */ /* 0x000fe40001000000 */
[----:B------:R-:W-:Y:S02]  /*4bf0*/  @P3 F2FP.BF16.F32.PACK_AB R166, RZ, R242 ;  /* 0x000000f2ffa6323e */ /* 0x000fe400000010ff */
[----:B------:R-:W-:Y:S02]  /*4c00*/  @P3 FSEL R191, R191, RZ, P5 ;  /* 0x000000ffbfbf3208 */ /* 0x000fe40002800000 */
[----:B------:R-:W-:Y:S02]  /*4c10*/  @P3 F2FP.BF16.F32.PACK_AB R167, RZ, R167 ;  /* 0x000000a7ffa7323e */ /* 0x000fe400000010ff */
[----:B------:R-:W-:Y:S02]  /*4c20*/  @P3 F2FP.BF16.F32.PACK_AB R190, RZ, R190 ;  /* 0x000000beffbe323e */ /* 0x000fe400000010ff */
[----:B------:R-:W-:-:S02]  /*4c30*/  @P3 F2FP.BF16.F32.PACK_AB R191, RZ, R191 ;  /* 0x000000bfffbf323e */ /* 0x000fc400000010ff */
[----:B------:R-:W-:Y:S02]  /*4c40*/  @P3 PRMT R34, R166, 0x7610, R34 ;  /* 0x00007610a6223816 */ /* 0x000fe40000000022 */
[----:B------:R-:W-:Y:S02]  /*4c50*/  @P3 PRMT R35, R167, 0x7610, R35 ;  /* 0x00007610a7233816 */ /* 0x000fe40000000023 */
[----:B------:R-:W-:Y:S02]  /*4c60*/  @P3 PRMT R34, R34, 0x5410, R190 ;  /* 0x0000541022223816 */ /* 0x000fe400000000be */
[----:B------:R-:W-:Y:S01]  /*4c70*/  @P3 PRMT R35, R35, 0x5410, R191 ;  /* 0x0000541023233816 */ /* 0x000fe200000000bf */
[----:B0-----:R-:W-:Y:S01]  /*4c80*/  @P3 IMAD.WIDE.U32 R164, R196, 0x10, R164 ;  /* 0x00000010c4a43825 */ /* 0x001fe200078e00a4 */
[C---:B------:R-:W-:Y:S01]  /*4c90*/  @!P4 ISETP.NE.U32.AND P5, PT, R192.reuse, RZ, PT ;  /* 0x000000ffc000c20c */ /* 0x040fe20003fa5070 */
[----:B------:R-:W0:Y:S01]  /*4ca0*/  @P3 LDC.64 R196, c[0x0][0x298] ;  /* 0x0000a600ffc43b82 */ /* 0x000e220000000a00 */
[----:B------:R-:W-:-:S02]  /*4cb0*/  @!P4 ISETP.NE.U32.AND P6, PT, R192, RZ, PT ;  /* 0x000000ffc000c20c */ /* 0x000fc40003fc5070 */
[----:B------:R1:W-:Y:S01]  /*4cc0*/  @P3 STG.E.128 desc[UR4][R164.64], R32 ;  /* 0x00000020a4003986 */ /* 0x0003e2000c101d04 */
[----:B------:R-:W-:Y:S02]  /*4cd0*/  @!P4 ISETP.NE.AND.EX P5, PT, R189, RZ, PT, P5 ;  /* 0x000000ffbd00c20c */ /* 0x000fe40003fa5350 */
[----:B------:R-:W-:Y:S02]  /*4ce0*/  @!P4 ISETP.NE.U32.AND P2, PT, R192, RZ, PT ;  /* 0x000000ffc000c20c */ /* 0x000fe40003f45070 */
[----:B------:R-:W-:Y:S01]  /*4cf0*/  @!P4 FSEL R198, R48, RZ, P5 ;  /* 0x000000ff30c6c208 */ /* 0x000fe20002800000 */
[----:B-1----:R-:W1:Y:S01]  /*4d00*/  @P0 LDC.64 R164, c[0x0][0x308] ;  /* 0x0000c200ffa40b82 */ /* 0x002e620000000a00 */
[----:B------:R-:W-:Y:S09]  /*4d10*/  @!P4 BRA `(.L_x_7903) ;  /* 0x000000000018c947 */ /* 0x000ff20003800000 */
[----:B------:R-:W-:Y:S01]  /*4d20*/  ISETP.NE.U32.AND P5, PT, R192, RZ, PT ;  /* 0x000000ffc000720c */ /* 0x000fe20003fa5070 */
[----:B------:R-:W-:-:S03]  /*4d30*/  FFMA.FTZ R166, R21, R3, R2 ;  /* 0x0000000315a67223 */ /* 0x000fc60000010002 */
[----:B------:R-:W-:Y:S01]  /*4d40*/  ISETP.NE.AND.EX P5, PT, R189, RZ, PT, P5 ;  /* 0x000000ffbd00720c */ /* 0x000fe20003fa5350 */
[----:B------:R-:W-:-:S04]  /*4d50*/  FADD.FTZ R166, R221, -R166 ;  /* 0x800000a6dda67221 */ /* 0x000fc80000010000 */
[----:B------:R-:W-:-:S08]  /*4d60*/  FMUL.FTZ R198, R194, R166 ;  /* 0x000000a6c2c67220 */ /* 0x000fd00000410000 */
[----:B------:R-:W-:-:S07]  /*4d70*/  @P5 FADD.FTZ R198, R48, R198 ;  /* 0x000000c630c65221 */ /* 0x000fce0000010000 */
.L_x_7903:
[----:B------:R-:W-:Y:S05]  /*4d80*/  BSYNC B1 ;  /* 0x0000000000017941 */ /* 0x000fea0003800000 */
.L_x_7902:
[----:B------:R-:W-:Y:S01]  /*4d90*/  @!P4 ISETP.NE.U32.AND P5, PT, R192, RZ, PT ;  /* 0x000000ffc000c20c */ /* 0x000fe20003fa5070 */
[----:B------:R-:W-:Y:S01]  /*4da0*/  BSSY B1, `(.L_x_7904) ;  /* 0x000000d000017945 */ /* 0x000fe20003800000 */
[----:B-1----:R-:W-:Y:S01]  /*4db0*/  @P0 IMAD.WIDE.U32 R190, R204, 0x20, R164 ;  /* 0x00000020ccbe0825 */ /* 0x002fe200078e00a4 */
[C---:B------:R-:W-:Y:S02]  /*4dc0*/  @!P4 ISETP.NE.AND.EX P6, PT, R189.reuse, RZ, PT, P6 ;  /* 0x000000ffbd00c20c */ /* 0x040fe40003fc5360 */
        /* <DEDUP_REMOVED lines=10> */
.L_x_7905:
[----:B------:R-:W-:Y:S05]  /*4e70*/  BSYNC B1 ;  /* 0x0000000000017941 */ /* 0x000fea0003800000 */
.L_x_7904:
        /* <DEDUP_REMOVED lines=9> */
.L_x_7907:
[----:B------:R-:W-:Y:S05]  /*4f10*/  BSYNC B1 ;  /* 0x0000000000017941 */ /* 0x000fea0003800000 */
.L_x_7906:
        /* <DEDUP_REMOVED lines=9> */
.L_x_7909:
[----:B------:R-:W-:Y:S05]  /*4fb0*/  BSYNC B1 ;  /* 0x0000000000017941 */ /* 0x000fea0003800000 */
.L_x_7908:
[----:B------:R-:W2:Y:S01]  /*4fc0*/  LDL.LU R199, [R1+0x24] ;  /* 0x0000240001c77983 */ /* 0x000ea20000300800 */
        /* <DEDUP_REMOVED lines=8> */
[C---:B------:R-:W-:Y:S02]  /*5050*/  @!P4 ISETP.NE.U32.AND P2, PT, R192.reuse, RZ, PT ;  /* 0x000000ffc000c20c */ /* 0x040fe40003f45070 */
[----:B------:R-:W-:Y:S01]  /*5060*/  @!P4 ISETP.NE.U32.AND P5, PT, R192, RZ, PT ;  /* 0x000000ffc000c20c */ /* 0x000fe20003fa5070 */
[----:B------:R1:W-:Y:S01]  /*5070*/  @P0 STG.E.128 desc[UR4][R190.64], R164 ;  /* 0x000000a4be000986 */ /* 0x0003e2000c101d04 */
[----:B------:R-:W-:Y:S01]  /*5080*/  @!P4 ISETP.NE.AND.EX P2, PT, R189, RZ, PT, P2 ;  /* 0x000000ffbd00c20c */ /* 0x000fe20003f45320 */
[----:B-1----:R-:W1:Y:S08]  /*5090*/  @P3 LDC.64 R166, c[0x0][0x298] ;  /* 0x0000a600ffa63b82 */ /* 0x002e700000000a00 */
[----:B------:R-:W3:Y:S01]  /*50a0*/  @P3 LDC.64 R164, c[0x0][0x298] ;  /* 0x0000a600ffa43b82 */ /* 0x000ee20000000a00 */
[----:B-1----:R-:W-:-:S04]  /*50b0*/  @P3 FMUL.FTZ R167, R204, R167 ;  /* 0x000000a7cca73220 */ /* 0x002fc80000410000 */
[----:B------:R-:W-:Y:S01]  /*50c0*/  @P3 FMUL.FTZ R204, R167, R166 ;  /* 0x000000a6a7cc3220 */ /* 0x000fe20000410000 */
[----:B------:R-:W-:Y:S02]  /*50d0*/  @!P4 FSEL R166, R44, RZ, P2 ;  /* 0x000000ff2ca6c208 */ /* 0x000fe40001000000 */
[----:B--2---:R-:W-:Y:S02]  /*50e0*/  @P3 LOP3.LUT P6, RZ, R199, 0xff, RZ, 0xc0, !PT ;  /* 0x000000ffc7ff3812 */ /* 0x004fe400078cc0ff */
[----:B------:R-:W1:Y:S01]  /*50f0*/  @P3 LDC.64 R198, c[0x0][0x298] ;  /* 0x0000a600ffc63b82 */ /* 0x000e620000000a00 */
[----:B0--3--:R-:W-:Y:S10]  /*5100*/  @!P4 BRA `(.L_x_7911) ;  /* 0x000000000018c947 */ /* 0x009ff40003800000 */
[----:B------:R-:W-:Y:S01]  /*5110*/  ISETP.NE.U32.AND P2, PT, R192, RZ, PT ;  /* 0x000000ffc000720c */ /* 0x000fe20003f45070 */
[----:B------:R-:W-:-:S03]  /*5120*/  FFMA.FTZ R166, R17, R3, R2 ;  /* 0x0000000311a67223 */ /* 0x000fc60000010002 */
[----:B------:R-:W-:Y:S01]  /*5130*/  ISETP.NE.AND.EX P2, PT, R189, RZ, PT, P2 ;  /* 0x000000ffbd00720c */ /* 0x000fe20003f45320 */
[----:B------:R-:W-:-:S04]  /*5140*/  FADD.FTZ R166, R217, -R166 ;  /* 0x800000a6d9a67221 */ /* 0x000fc80000010000 */
[----:B------:R-:W-:-:S08]  /*5150*/  FMUL.FTZ R166, R194, R166 ;  /* 0x000000a6c2a67220 */ /* 0x000fd00000410000 */
[----:B------:R-:W-:-:S07]  /*5160*/  @P2 FADD.FTZ R166, R44, R166 ;  /* 0x000000a62ca62221 */ /* 0x000fce0000010000 */
.L_x_7911:
[----:B------:R-:W-:Y:S05]  /*5170*/  BSYNC B1 ;  /* 0x0000000000017941 */ /* 0x000fea0003800000 */
.L_x_7910:
        /* <DEDUP_REMOVED lines=13> */
.L_x_7913:
[----:B------:R-:W-:Y:S05]  /*5250*/  BSYNC B1 ;  /* 0x0000000000017941 */ /* 0x000fea0003800000 */
.L_x_7912:
[----:B------:R-:W-:Y:S01]  /*5260*/  @!P4 ISETP.NE.U32.AND P5, PT, R192, RZ, PT ;  /* 0x000000ffc000c20c */ /* 0x000fe20003fa5070 */
[----:B------:R-:W-:Y:S01]  /*5270*/  BSSY B1, `(.L_x_7914) ;  /* 0x000000e000017945 */ /* 0x000fe20003800000 */
[----:B-1----:R-:W-:Y:S01]  /*5280*/  @P3 FMUL.FTZ R202, R202, R199 ;  /* 0x000000c7caca3220 */ /* 0x002fe20000410000 */
        /* <DEDUP_REMOVED lines=12> */
.L_x_7915:
[----:B------:R-:W-:Y:S05]  /*5350*/  BSYNC B1 ;  /* 0x0000000000017941 */ /* 0x000fea0003800000 */
.L_x_7914:
        /* <DEDUP_REMOVED lines=9> */
.L_x_7917:
[----:B------:R-:W-:Y:S05]  /*53f0*/  BSYNC B1 ;  /* 0x0000000000017941 */ /* 0x000fea0003800000 */
.L_x_7916:
[----:B------:R-:W2:Y:S01]  /*5400*/  LDL.LU R241, [R1+0x28] ;  /* 0x0000280001f17983 */ /* 0x000ea20000300800 */
[----:B------:R-:W-:Y:S01]  /*5410*/  SEL R165, R196, R161, P1 ;  /* 0x000000a1c4a57207 */ /* 0x000fe20000800000 */
[----:B------:R-:W-:Y:S01]  /*5420*/  BSSY B1, `(.L_x_7918) ;  /* 0x0000045000017945 */ /* 0x000fe20003800000 */
[----:B------:R-:W-:Y:S02]  /*5430*/  SEL R166, R199, R162, P1 ;  /* 0x000000a2c7a67207 */ /* 0x000fe40000800000 */
[----:B------:R-:W-:Y:S02]  /*5440*/  SEL R167, R201, R163, P1 ;  /* 0x000000a3c9a77207 */ /* 0x000fe40000800000 */
[C---:B------:R-:W-:Y:S02]  /*5450*/  @P3 LOP3.LUT P5, RZ, R182.reuse, 0xff00, RZ, 0xc0, !PT ;  /* 0x0000ff00b6ff3812 */ /* 0x040fe400078ac0ff */
[----:B------:R-:W-:Y:S01]  /*5460*/  @P3 LOP3.LUT P2, RZ, R182, 0xff0000, RZ, 0xc0, !PT ;  /* 0x00ff0000b6ff3812 */ /* 0x000fe2000784c0ff */
[----:B------:R0:W-:Y:S02]  /*5470*/  @P0 STG.E.128 desc[UR4][R190.64+0x10], R164 ;  /* 0x000010a4be000986 */ /* 0x0001e4000c101d04 */
[----:B0-----:R-:W-:Y:S01]  /*5480*/  @P3 FSEL R191, R197, RZ, P6 ;  /* 0x000000ffc5bf3208 */ /* 0x001fe20003000000 */
[----:B------:R-:W-:Y:S01]  /*5490*/  @P3 FMUL.FTZ R164, R202, R198 ;  /* 0x000000c6caa43220 */ /* 0x000fe20000410000 */
[----:B------:R-:W-:Y:S01]  /*54a0*/  @P3 FMUL.FTZ R165, R205, R200 ;  /* 0x000000c8cda53220 */ /* 0x000fe20000410000 */
[----:B------:R-:W-:Y:S01]  /*54b0*/  @P3 FSEL R197, R204, RZ, P5 ;  /* 0x000000ffccc53208 */ /* 0x000fe20002800000 */
[----:B------:R-:W0:Y:S01]  /*54c0*/  @P3 LDC.64 R166, c[0x0][0x298] ;  /* 0x0000a600ffa63b82 */ /* 0x000e220000000a00 */
[----:B------:R-:W-:-:S02]  /*54d0*/  @P3 LOP3.LUT P6, RZ, R182, 0xff000000, RZ, 0xc0, !PT ;  /* 0xff000000b6ff3812 */ /* 0x000fc400078cc0ff */
[----:B------:R-:W-:Y:S02]  /*54e0*/  @P3 LOP3.LUT P5, RZ, R183, 0xff, RZ, 0xc0, !PT ;  /* 0x000000ffb7ff3812 */ /* 0x000fe400078ac0ff */
[----:B------:R-:W-:Y:S02]  /*54f0*/  @P3 FSEL R200, R164, RZ, P6 ;  /* 0x000000ffa4c83208 */ /* 0x000fe40003000000 */
[----:B------:R-:W-:Y:S02]  /*5500*/  @P3 FSEL R190, R165, RZ, P5 ;  /* 0x000000ffa5be3208 */ /* 0x000fe40002800000 */
[----:B------:R-:W1:Y:S01]  /*5510*/  @P3 LDC.64 R164, c[0x0][0x298] ;  /* 0x0000a600ffa43b82 */ /* 0x000e620000000a00 */
[----:B------:R-:W-:Y:S02]  /*5520*/  @P3 FSEL R198, R203, RZ, P2 ;  /* 0x000000ffcbc63208 */ /* 0x000fe40001000000 */
[C---:B------:R-:W-:Y:S02]  /*5530*/  @P3 LOP3.LUT P2, RZ, R183.reuse, 0xff00, RZ, 0xc0, !PT ;  /* 0x0000ff00b7ff3812 */ /* 0x040fe4000784c0ff */
[----:B------:R-:W-:-:S02]  /*5540*/  @P3 LOP3.LUT P6, RZ, R183, 0xff0000, RZ, 0xc0, !PT ;  /* 0x00ff0000b7ff3812 */ /* 0x000fc400078cc0ff */
[----:B------:R-:W-:Y:S02]  /*5550*/  @P3 LOP3.LUT P5, RZ, R183, 0xff000000, RZ, 0xc0, !PT ;  /* 0xff000000b7ff3812 */ /* 0x000fe400078ac0ff */
[----:B------:R-:W3:Y:S01]  /*5560*/  @P3 LDC.64 R182, c[0x0][0x298] ;  /* 0x0000a600ffb63b82 */ /* 0x000ee20000000a00 */
[----:B------:R-:W-:Y:S02]  /*5570*/  @P3 F2FP.BF16.F32.PACK_AB R191, RZ, R191 ;  /* 0x000000bfffbf323e */ /* 0x000fe400000010ff */
[----:B------:R-:W-:Y:S02]  /*5580*/  @P3 F2FP.BF16.F32.PACK_AB R197, RZ, R197 ;  /* 0x000000c5ffc5323e */ /* 0x000fe400000010ff */
[----:B------:R-:W-:Y:S01]  /*5590*/  @P3 PRMT R32, R191, 0x7610, R32 ;  /* 0x00007610bf203816 */ /* 0x000fe20000000020 */
[----:B0-----:R-:W-:Y:S01]  /*55a0*/  @P3 FMUL.FTZ R167, R199, R167 ;  /* 0x000000a7c7a73220 */ /* 0x001fe20000410000 */
[----:B------:R-:W-:Y:S02]  /*55b0*/  @P3 F2FP.BF16.F32.PACK_AB R191, RZ, R198 ;  /* 0x000000c6ffbf323e */ /* 0x000fe400000010ff */
[----:B------:R-:W-:Y:S01]  /*55c0*/  @P3 F2FP.BF16.F32.PACK_AB R198, RZ, R200 ;  /* 0x000000c8ffc6323e */ /* 0x000fe200000010ff */
[----:B------:R-:W-:Y:S01]  /*55d0*/  @P3 FMUL.FTZ R166, R167, R166 ;  /* 0x000000a6a7a63220 */ /* 0x000fe20000410000 */
[----:B------:R-:W-:-:S02]  /*55e0*/  @P3 PRMT R33, R191, 0x7610, R33 ;  /* 0x00007610bf213816 */ /* 0x000fc40000000021 */
[----:B------:R-:W-:Y:S01]  /*55f0*/  @P3 PRMT R32, R32, 0x5410, R197 ;  /* 0x0000541020203816 */ /* 0x000fe200000000c5 */
[----:B-1----:R-:W-:Y:S01]  /*5600*/  @P3 FMUL.FTZ R165, R196, R165 ;  /* 0x000000a5c4a53220 */ /* 0x002fe20000410000 */
[----:B------:R-:W-:Y:S01]  /*5610*/  @P3 FSEL R166, R166, RZ, P6 ;  /* 0x000000ffa6a63208 */ /* 0x000fe20003000000 */
[----:B------:R-:W0:Y:S01]  /*5620*/  @P3 LDC.64 R196, c[0x0][0x298] ;  /* 0x0000a600ffc43b82 */ /* 0x000e220000000a00 */
[----:B------:R-:W-:Y:S01]  /*5630*/  @P3 PRMT R33, R33, 0x5410, R198 ;  /* 0x0000541021213816 */ /* 0x000fe200000000c6 */
[----:B------:R-:W-:Y:S01]  /*5640*/  @P3 FMUL.FTZ R191, R165, R164 ;  /* 0x000000a4a5bf3220 */ /* 0x000fe20000410000 */
[----:B------:R-:W-:Y:S01]  /*5650*/  @P3 F2FP.BF16.F32.PACK_AB R166, RZ, R166 ;  /* 0x000000a6ffa6323e */ /* 0x000fe200000010ff */
[----:B---3--:R-:W-:-:S04]  /*5660*/  @P3 FMUL.FTZ R167, R201, R183 ;  /* 0x000000b7c9a73220 */ /* 0x008fc80000410000 */
[----:B------:R-:W1:Y:S01]  /*5670*/  @P3 LDC.64 R164, c[0x0][0x2f8] ;  /* 0x0000be00ffa43b82 */ /* 0x000e620000000a00 */
[----:B------:R-:W-:Y:S01]  /*5680*/  @P3 PRMT R35, R166, 0x7610, R35 ;  /* 0x00007610a6233816 */ /* 0x000fe20000000023 */
[----:B------:R-:W-:Y:S01]  /*5690*/  @P3 FMUL.FTZ R183, R167, R182 ;  /* 0x000000b6a7b73220 */ /* 0x000fe20000410000 */
[----:B------:R-:W-:Y:S02]  /*56a0*/  @P3 FSEL R182, R191, RZ, P2 ;  /* 0x000000ffbfb63208 */ /* 0x000fe40001000000 */
[----:B------:R-:W-:Y:S02]  /*56b0*/  @P3 F2FP.BF16.F32.PACK_AB R167, RZ, R190 ;  /* 0x000000beffa7323e */ /* 0x000fe400000010ff */
[----:B------:R-:W-:Y:S01]  /*56c0*/  @P3 FSEL R183, R183, RZ, P5 ;  /* 0x000000ffb7b73208 */ /* 0x000fe20002800000 */
[----:B------:R-:W3:Y:S01]  /*56d0*/  @P3 LDC.64 R198, c[0x0][0x298] ;  /* 0x0000a600ffc63b82 */ /* 0x000ee20000000a00 */
[----:B------:R-:W-:Y:S02]  /*56e0*/  @P3 IADD3 R190, R4, 0x60, RZ ;  /* 0x0000006004be3810 */ /* 0x000fe40007ffe0ff */
[----:B------:R-:W-:-:S02]  /*56f0*/  @P3 F2FP.BF16.F32.PACK_AB R182, RZ, R182 ;  /* 0x000000b6ffb6323e */ /* 0x000fc400000010ff */
[----:B------:R-:W-:Y:S02]  /*5700*/  @P3 F2FP.BF16.F32.PACK_AB R183, RZ, R183 ;  /* 0x000000b7ffb7323e */ /* 0x000fe400000010ff */
[----:B------:R-:W-:Y:S01]  /*5710*/  @P3 PRMT R34, R167, 0x7610, R34 ;  /* 0x00007610a7223816 */ /* 0x000fe20000000022 */
[----:B------:R-:W4:Y:S01]  /*5720*/  @P3 LDC.64 R200, c[0x0][0x298] ;  /* 0x0000a600ffc83b82 */ /* 0x000f220000000a00 */
[----:B------:R-:W-:Y:S02]  /*5730*/  @P3 PRMT R35, R35, 0x5410, R183 ;  /* 0x0000541023233816 */ /* 0x000fe400000000b7 */
[----:B------:R-:W-:Y:S02]  /*5740*/  @P3 PRMT R34, R34, 0x5410, R182 ;  /* 0x0000541022223816 */ /* 0x000fe400000000b6 */
[----:B------:R-:W-:Y:S01]  /*5750*/  @!P4 ISETP.NE.U32.AND P2, PT, R192, RZ, PT ;  /* 0x000000ffc000c20c */ /* 0x000fe20003f45070 */
[----:B-1----:R-:W-:Y:S02]  /*5760*/  @P3 IMAD.WIDE.U32 R164, R190, 0x10, R164 ;  /* 0x00000010bea43825 */ /* 0x002fe400078e00a4 */
[----:B------:R-:W1:Y:S01]  /*5770*/  @P3 LDC.64 R166, c[0x0][0x298] ;  /* 0x0000a600ffa63b82 */ /* 0x000e620000000a00 */
[----:B------:R-:W-:-:S02]  /*5780*/  @!P4 ISETP.NE.AND.EX P2, PT, R189, RZ, PT, P2 ;  /* 0x000000ffbd00c20c */ /* 0x000fc40003f45320 */
[----:B------:R-:W-:Y:S01]  /*5790*/  @!P4 ISETP.NE.U32.AND P5, PT, R192, RZ, PT ;  /* 0x000000ffc000c20c */ /* 0x000fe20003fa5070 */
[----:B------:R5:W-:Y:S01]  /*57a0*/  @P3 STG.E.128 desc[UR4][R164.64], R32 ;  /* 0x00000020a4003986 */ /* 0x000be2000c101d04 */
[----:B------:R-:W-:-:S03]  /*57b0*/  @!P4 FSEL R202, R40, RZ, P2 ;  /* 0x000000ff28cac208 */ /* 0x000fc60001000000 */
[----:B------:R-:W0:Y:S08]  /*57c0*/  @P3 LDC.64 R182, c[0x0][0x298] ;  /* 0x0000a600ffb63b82 */ /* 0x000e300000000a00 */
[----:B------:R-:W0:Y:S08]  /*57d0*/  @P3 LDC.64 R190, c[0x0][0x298] ;  /* 0x0000a600ffbe3b82 */ /* 0x000e300000000a00 */
[----:B-----5:R-:W0:Y:S01]  /*57e0*/  @P3 LDC.64 R164, c[0x0][0x298] ;  /* 0x0000a600ffa43b82 */ /* 0x020e220000000a00 */
[----:B--2---:R-:W-:Y:S01]  /*57f0*/  @P3 LOP3.LUT P6, RZ, R241, 0xff, RZ, 0xc0, !PT ;  /* 0x000000fff1ff3812 */ /* 0x004fe200078cc0ff */
[----:B01-34-:R-:W-:-:S12]  /*5800*/  @!P4 BRA `(.L_x_7919) ;  /* 0x000000000018c947 */ /* 0x01bfd80003800000 */
[----:B------:R-:W-:Y:S01]  /*5810*/  ISETP.NE.U32.AND P2, PT, R192, RZ, PT ;  /* 0x000000ffc000720c */ /* 0x000fe20003f45070 */
[----:B------:R-:W-:-:S03]  /*5820*/  FFMA.FTZ R202, R13, R3, R2 ;  /* 0x000000030dca7223 */ /* 0x000fc60000010002 */
[----:B------:R-:W-:Y:S01]  /*5830*/  ISETP.NE.AND.EX P2, PT, R189, RZ, PT, P2 ;  /* 0x000000ffbd00720c */ /* 0x000fe20003f45320 */
[----:B------:R-:W-:-:S04]  /*5840*/  FADD.FTZ R202, R213, -R202 ;  /* 0x800000cad5ca7221 */ /* 0x000fc80000010000 */
[----:B------:R-:W-:-:S08]  /*5850*/  FMUL.FTZ R202, R194, R202 ;  /* 0x000000cac2ca7220 */ /* 0x000fd00000410000 */
[----:B------:R-:W-:-:S07]  /*5860*/  @P2 FADD.FTZ R202, R40, R202 ;  /* 0x000000ca28ca2221 */ /* 0x000fce0000010000 */
.L_x_7919:
[----:B------:R-:W-:Y:S05]  /*5870*/  BSYNC B1 ;  /* 0x0000000000017941 */ /* 0x000fea0003800000 */
.L_x_7918:
        /* <DEDUP_REMOVED lines=13> */
.L_x_7921:
[----:B------:R-:W-:Y:S05]  /*5950*/  BSYNC B1 ;  /* 0x0000000000017941 */ /* 0x000fea0003800000 */
.L_x_7920:
        /* <DEDUP_REMOVED lines=13> */
.L_x_7923:
[----:B------:R-:W-:Y:S05]  /*5a30*/  BSYNC B1 ;  /* 0x0000000000017941 */ /* 0x000fea0003800000 */
.L_x_7922:
        /* <DEDUP_REMOVED lines=13> */
.L_x_7925:
[----:B------:R-:W-:Y:S05]  /*5b10*/  BSYNC B1 ;  /* 0x0000000000017941 */ /* 0x000fea0003800000 */
.L_x_7924:
        /* <DEDUP_REMOVED lines=13> */
.L_x_7927:
[----:B------:R-:W-:Y:S05]  /*5bf0*/  BSYNC B1 ;  /* 0x0000000000017941 */ /* 0x000fea0003800000 */
.L_x_7926:
        /* <DEDUP_REMOVED lines=14> */
.L_x_7929:
[----:B------:R-:W-:Y:S05]  /*5ce0*/  BSYNC B1 ;  /* 0x0000000000017941 */ /* 0x000fea0003800000 */
.L_x_7928:
        /* <DEDUP_REMOVED lines=10> */
.L_x_7931:
[----:B------:R-:W-:Y:S05]  /*5d90*/  BSYNC B1 ;  /* 0x0000000000017941 */ /* 0x000fea0003800000 */
.L_x_7930:
        /* <DEDUP_REMOVED lines=15> */
[----:B------:R-:W-:-:S02]  /*5e90*/  SEL R29, R164, R29, P1 ;  /* 0x0000001da41d7207 */ /* 0x000fc40000800000 */
[----:B------:R-:W-:Y:S02]  /*5ea0*/  @P3 FSEL R164, R199, RZ, P2 ;  /* 0x000000ffc7a43208 */ /* 0x000fe40001000000 */
[----:B------:R-:W-:Y:S02]  /*5eb0*/  @P3 F2FP.BF16.F32.PACK_AB R165, RZ, R165 ;  /* 0x000000a5ffa5323e */ /* 0x000fe400000010ff */
[----:B------:R-:W-:Y:S02]  /*5ec0*/  @P3 F2FP.BF16.F32.PACK_AB R183, RZ, R183 ;  /* 0x000000b7ffb7323e */ /* 0x000fe400000010ff */
[----:B------:R-:W-:Y:S02]  /*5ed0*/  @P3 FSEL R198, R198, RZ, P5 ;  /* 0x000000ffc6c63208 */ /* 0x000fe40002800000 */
[----:B------:R-:W-:Y:S02]  /*5ee0*/  @P3 F2FP.BF16.F32.PACK_AB R196, RZ, R196 ;  /* 0x000000c4ffc4323e */ /* 0x000fe400000010ff */
[----:B------:R-:W-:-:S02]  /*5ef0*/  @!P4 ISETP.NE.U32.AND P2, PT, R192, RZ, PT ;  /* 0x000000ffc000c20c */ /* 0x000fc40003f45070 */
[----:B------:R-:W-:Y:S02]  /*5f00*/  @P3 F2FP.BF16.F32.PACK_AB R167, RZ, R167 ;  /* 0x000000a7ffa7323e */ /* 0x000fe400000010ff */
[----:B------:R-:W-:Y:S02]  /*5f10*/  @P3 F2FP.BF16.F32.PACK_AB R191, RZ, R191 ;  /* 0x000000bfffbf323e */ /* 0x000fe400000010ff */
[----:B------:R-:W-:Y:S02]  /*5f20*/  @P3 F2FP.BF16.F32.PACK_AB R198, RZ, R198 ;  /* 0x000000c6ffc6323e */ /* 0x000fe400000010ff */
[----:B------:R-:W-:Y:S02]  /*5f30*/  @P3 F2FP.BF16.F32.PACK_AB R164, RZ, R164 ;  /* 0x000000a4ffa4323e */ /* 0x000fe400000010ff */
[----:B------:R-:W-:Y:S02]  /*5f40*/  @!P4 ISETP.NE.AND.EX P2, PT, R189, RZ, PT, P2 ;  /* 0x000000ffbd00c20c */ /* 0x000fe40003f45320 */
[----:B------:R-:W-:-:S02]  /*5f50*/  @P3 PRMT R32, R165, 0x7610, R32 ;  /* 0x00007610a5203816 */ /* 0x000fc40000000020 */
[----:B------:R-:W-:Y:S02]  /*5f60*/  @P3 PRMT R33, R183, 0x7610, R33 ;  /* 0x00007610b7213816 */ /* 0x000fe40000000021 */
[----:B------:R-:W-:Y:S02]  /*5f70*/  @P3 PRMT R34, R196, 0x7610, R34 ;  /* 0x00007610c4223816 */ /* 0x000fe40000000022 */
        /* <DEDUP_REMOVED lines=18> */
.L_x_7933:
[----:B------:R-:W-:Y:S05]  /*60a0*/  BSYNC B1 ;  /* 0x0000000000017941 */ /* 0x000fea0003800000 */
.L_x_7932:
[----:B------:R-:W0:Y:S01]  /*60b0*/  @P3 LDC.64 R2, c[0x0][0x298] ;  /* 0x0000a600ff023b82 */ /* 0x000e220000000a00 */
[----:B------:R-:W-:Y:S02]  /*60c0*/  @P3 LOP3.LUT P2, RZ, R181, 0xff000000, RZ, 0xc0, !PT ;  /* 0xff000000b5ff3812 */ /* 0x000fe4000784c0ff */
[----:B------:R-:W-:Y:S02]  /*60d0*/  @P0 IADD3 R164, R193, 0x80, RZ ;  /* 0x00000080c1a40810 */ /* 0x000fe40007ffe0ff */
[C---:B------:R-:W-:Y:S02]  /*60e0*/  SEL R163, R165.reuse, R163, P1 ;  /* 0x000000a3a5a37207 */ /* 0x040fe40000800000 */
        /* <DEDUP_REMOVED lines=17> */
.L_x_7849:
[----:B------:R-:W-:Y:S05]  /*6200*/  BSYNC B0 ;  /* 0x0000000000007941 */ /* 0x000fea0003800000 */
.L_x_7847:
[----:B------:R-:W0:Y:S01]  /*6210*/  S2R R164, SR_TID.X ;  /* 0x0000000000a47919 */ /* 0x000e220000002100 */
[----:B------:R-:W-:Y:S01]  /*6220*/  MOV R2, 0x400 ;  /* 0x0000040000027802 */ /* 0x000fe20000000f00 */
[----:B------:R-:W-:Y:S05]  /*6230*/  WARPSYNC.ALL ;  /* 0x0000000000007948 */ /* 0x000fea0003800000 */
[----:B------:R-:W1:Y:S01]  /*6240*/  S2R R3, SR_CgaCtaId ;  /* 0x0000000000037919 */ /* 0x000e620000008800 */
[----:B------:R-:W-:Y:S01]  /*6250*/  ULDC UR6, c[0x0][0x218] ;  /* 0x0000860000067ab9 */ /* 0x000fe20000000800 */
[----:B------:R-:W2:Y:S01]  /*6260*/  S2R R9, SR_CTAID.X ;  /* 0x0000000000097919 */ /* 0x000ea20000002500 */
[----:B0-----:R-:W-:-:S02]  /*6270*/  SHF.R.U32.HI R0, RZ, 0x5, R164 ;  /* 0x00000005ff007819 */ /* 0x001fc400000116a4 */
[----:B------:R-:W-:Y:S02]  /*6280*/  LOP3.LUT R5, R164, 0x1f, RZ, 0xc0, !PT ;  /* 0x0000001fa4057812 */ /* 0x000fe400078ec0ff */
[----:B-1----:R-:W-:-:S03]  /*6290*/  LEA R3, R3, R2, 0x18 ;  /* 0x0000000203037211 */ /* 0x002fc600078ec0ff */
[----:B------:R-:W-:Y:S01]  /*62a0*/  IMAD R0, R0, 0xa0, R5 ;  /* 0x000000a000007824 */ /* 0x000fe200078e0205 */
[----:B------:R-:W-:-:S03]  /*62b0*/  LEA R6, R164, R3, 0x2 ;  /* 0x00000003a4067211 */ /* 0x000fc600078e10ff */
[----:B------:R-:W-:Y:S02]  /*62c0*/  IMAD R0, R0, 0x20, R3 ;  /* 0x0000002000007824 */ /* 0x000fe400078e0203 */
[----:B--2---:R-:W-:Y:S01]  /*62d0*/  IMAD R9, R9, UR6, RZ ;  /* 0x0000000609097c24 */ /* 0x004fe2000f8e02ff */
        /* <DEDUP_REMOVED lines=214> */
.L_x_7853:
[----:B0-----:R-:W-:Y:S01]  /*7040*/  HFMA2.MMA R201, -RZ, RZ, 0, 5.9604644775390625e-08 ;  /* 0x00000001ffc97435 */ /* 0x001fe200000001ff */
[----:B------:R-:W-:Y:S01]  /*7050*/  BSSY B1, `(.L_x_7935) ;  /* 0x0000007000017945 */ /* 0x000fe20003800000 */
[----:B------:R-:W-:Y:S02]  /*7060*/  MOV R202, R2 ;  /* 0x0000000200ca7202 */ /* 0x000fe40000000f00 */
[----:B------:R-:W-:Y:S02]  /*7070*/  MOV R167, 0x1f ;  /* 0x0000001f00a77802 */ /* 0x000fe40000000f00 */
[----:B------:R-:W-:-:S07]  /*7080*/  MOV R166, 0xffffffff ;  /* 0xffffffff00a67802 */ /* 0x000fce0000000f00 */
[----:B------:R-:W-:Y:S05]  /*7090*/  WARPSYNC.COLLECTIVE R166, `(.L_x_7936) ;  /* 0x00000000a6087348 */ /* 0x000fea0003c00000 */
[----:B------:R0:W1:Y:S02]  /*70a0*/  SHFL.BFLY P0, R203, R202, R201, R167 ;  /* 0x0c0000c9cacb7389 */ /* 0x00006400000000a7 */
[----:B01----:R-:W-:Y:S01]  /*70b0*/  ENDCOLLECTIVE ;  /* 0x000000000000791b */ /* 0x003fe20003800000 */
.L_x_7936:
[----:B------:R-:W-:Y:S05]  /*70c0*/  BSYNC B1 ;  /* 0x0000000000017941 */ /* 0x000fea0003800000 */
.L_x_7935:
        /* <DEDUP_REMOVED lines=9> */
.L_x_7937:
        /* <DEDUP_REMOVED lines=8> */
.L_x_7938:
[----:B------:R-:W-:Y:S02]  /*71e0*/  MOV R202, R3 ;  /* 0x0000000300ca7202 */ /* 0x000fe40000000f00 */
[----:B------:R-:W-:-:S05]  /*71f0*/  MOV R166, R203 ;  /* 0x000000cb00a67202 */ /* 0x000fca0000000f00 */
[----:B------:R-:W-:Y:S01]  /*7200*/  FADD.FTZ R2, R2, R166 ;  /* 0x000000a602027221 */ /* 0x000fe20000010000 */
[----:B------:R-:W-:-:S07]  /*7210*/  MOV R166, 0xffffffff ;  /* 0xffffffff00a67802 */ /* 0x000fce0000000f00 */
[----:B------:R-:W-:Y:S05]  /*7220*/  WARPSYNC.COLLECTIVE R166, `(.L_x_7939) ;  /* 0x00000000a6087348 */ /* 0x000fea0003c00000 */
[----:B------:R0:W1:Y:S02]  /*7230*/  SHFL.BFLY P0, R203, R202, R201, R167 ;  /* 0x0c0000c9cacb7389 */ /* 0x00006400000000a7 */
[----:B01----:R-:W-:Y:S01]  /*7240*/  ENDCOLLECTIVE ;  /* 0x000000000000791b */ /* 0x003fe20003800000 */
.L_x_7939:
        /* <DEDUP_REMOVED lines=8> */
.L_x_7940:
[----:B------:R-:W-:Y:S02]  /*72d0*/  MOV R202, R3 ;  /* 0x0000000300ca7202 */ /* 0x000fe40000000f00 */
[----:B------:R-:W-:-:S05]  /*72e0*/  MOV R166, R203 ;  /* 0x000000cb00a67202 */ /* 0x000fca0000000f00 */
[----:B------:R-:W-:Y:S01]  /*72f0*/  FADD.FTZ R2, R2, R166 ;  /* 0x000000a602027221 */ /* 0x000fe20000010000 */
[----:B------:R-:W-:-:S07]  /*7300*/  MOV R166, 0xffffffff ;  /* 0xffffffff00a67802 */ /* 0x000fce0000000f00 */
[----:B------:R-:W-:Y:S05]  /*7310*/  WARPSYNC.COLLECTIVE R166, `(.L_x_7941) ;  /* 0x00000000a6087348 */ /* 0x000fea0003c00000 */
[----:B------:R0:W1:Y:S02]  /*7320*/  SHFL.BFLY P0, R203, R202, R201, R167 ;  /* 0x0c0000c9cacb7389 */ /* 0x00006400000000a7 */
[----:B01----:R-:W-:Y:S01]  /*7330*/  ENDCOLLECTIVE ;  /* 0x000000000000791b */ /* 0x003fe20003800000 */
.L_x_7941:
[----:B------:R-:W-:Y:S01]  /*7340*/  HFMA2.MMA R201, -RZ, RZ, 0, 4.76837158203125e-07 ;  /* 0x00000008ffc97435 */ /* 0x000fe200000001ff */
[----:B------:R-:W-:Y:S01]  /*7350*/  MOV R202, R2 ;  /* 0x0000000200ca7202 */ /* 0x000fe20000000f00 */
[----:B------:R-:W-:-:S04]  /*7360*/  IMAD.MOV.U32 R166, RZ, RZ, R203 ;  /* 0x000000ffffa67224 */ /* 0x000fc800078e00cb */
[----:B------:R-:W-:Y:S01]  /*7370*/  FADD.FTZ R3, R3, R166 ;  /* 0x000000a603037221 */ /* 0x000fe20000010000 */
[----:B------:R-:W-:-:S07]  /*7380*/  MOV R166, 0xffffffff ;  /* 0xffffffff00a67802 */ /* 0x000fce0000000f00 */
[----:B------:R-:W-:Y:S05]  /*7390*/  WARPSYNC.COLLECTIVE R166, `(.L_x_7942) ;  /* 0x00000000a6087348 */ /* 0x000fea0003c00000 */
[----:B------:R0:W1:Y:S02]  /*73a0*/  SHFL.BFLY P0, R203, R202, R201, R167 ;  /* 0x0c0000c9cacb7389 */ /* 0x00006400000000a7 */
[----:B01----:R-:W-:Y:S01]  /*73b0*/  ENDCOLLECTIVE ;  /* 0x000000000000791b */ /* 0x003fe20003800000 */
.L_x_7942:
[----:B------:R-:W-:Y:S02]  /*73c0*/  MOV R202, R3 ;  /* 0x0000000300ca7202 */ /* 0x000fe40000000f00 */
[----:B------:R-:W-:-:S05]  /*73d0*/  MOV R166, R203 ;  /* 0x000000cb00a67202 */ /* 0x000fca0000000f00 */
[----:B------:R-:W-:Y:S01]  /*73e0*/  FADD.FTZ R2, R2, R166 ;  /* 0x000000a602027221 */ /* 0x000fe20000010000 */
[----:B------:R-:W-:-:S07]  /*73f0*/  MOV R166, 0xffffffff ;  /* 0xffffffff00a67802 */ /* 0x000fce0000000f00 */
[----:B------:R-:W-:Y:S05]  /*7400*/  WARPSYNC.COLLECTIVE R166, `(.L_x_7943) ;  /* 0x00000000a6087348 */ /* 0x000fea0003c00000 */
[----:B------:R0:W1:Y:S02]  /*7410*/  SHFL.BFLY P0, R203, R202, R201, R167 ;  /* 0x0c0000c9cacb7389 */ /* 0x00006400000000a7 */
[----:B01----:R-:W-:Y:S01]  /*7420*/  ENDCOLLECTIVE ;  /* 0x000000000000791b */ /* 0x003fe20003800000 */
.L_x_7943:
        /* <DEDUP_REMOVED lines=8> */
.L_x_7944:
[----:B------:R-:W-:Y:S02]  /*74b0*/  MOV R202, R3 ;  /* 0x0000000300ca7202 */ /* 0x000fe40000000f00 */
[----:B------:R-:W-:-:S07]  /*74c0*/  MOV R199, R203 ;  /* 0x000000cb00c77202 */ /* 0x000fce0000000f00 */
[----:B------:R-:W-:Y:S05]  /*74d0*/  WARPSYNC.COLLECTIVE R166, `(.L_x_7945) ;  /* 0x00000000a6087348 */ /* 0x000fea0003c00000 */
[----:B------:R0:W1:Y:S02]  /*74e0*/  SHFL.BFLY P0, R203, R202, R201, R167 ;  /* 0x0c0000c9cacb7389 */ /* 0x00006400000000a7 */
[----:B01----:R-:W-:Y:S01]  /*74f0*/  ENDCOLLECTIVE ;  /* 0x000000000000791b */ /* 0x003fe20003800000 */
.L_x_7945:
[----:B------:R-:W-:Y:S01]  /*7500*/  MOV R201, R203 ;  /* 0x000000cb00c97202 */ /* 0x000fe20000000f00 */
[----:B------:R-:W-:Y:S06]  /*7510*/  BRA `(.L_x_7946) ;  /* 0xffffffb400a47947 */ /* 0x000fec000383ffff */
.L_x_7947:
        /* <DEDUP_REMOVED lines=14> */
.L_x_16955:


//--------------------- .text._ZN10layer_norm13ln_bwd_kernelINS_13Kernel_traitsIf13__nv_bfloat16fS2_fjLj1280ELj1ELj4ELj1ELj16ENS_18Kernel_traits_baseILj1280EfS2_fS2_fjLj128EEEEELb1ELb1ELb0ELb0EEEvNS_9BwdParamsE --------------------------
	.section	.text._ZN10layer_norm13ln_bwd_kernelINS_13Kernel_traitsIf13__nv_bfloat16fS2_fjLj1280ELj1ELj4ELj1ELj16ENS_18Kernel_traits_baseILj1280EfS2_fS2_fjLj128EEEEELb1ELb1ELb0ELb0EEEvNS_9BwdParamsE,"ax",@progbits
	.align	128
        .global         _ZN10layer_norm13ln_bwd_kernelINS_13Kernel_traitsIf13__nv_bfloat16fS2_fjLj1280ELj1ELj4ELj1ELj16ENS_18Kernel_traits_baseILj1280EfS2_fS2_fjLj128EEEEELb1ELb1ELb0ELb0EEEvNS_9BwdParamsE
        .type           _ZN10layer_norm13ln_bwd_kernelINS_13Kernel_traitsIf13__nv_bfloat16fS2_fjLj1280ELj1ELj4ELj1ELj16ENS_18Kernel_traits_baseILj1280EfS2_fS2_fjLj128EEEEELb1ELb1ELb0ELb0EEEvNS_9BwdParamsE,@function
        .size           _ZN10layer_norm13ln_bwd_kernelINS_13Kernel_traitsIf13__nv_bfloat16fS2_fjLj1280ELj1ELj4ELj1ELj16ENS_18Kernel_traits_baseILj1280EfS2_fS2_fjLj128EEEEELb1ELb1ELb0ELb0EEEvNS_9BwdParamsE,(.L_x_16956 - _ZN10layer_norm13ln_bwd_kernelINS_13Kernel_traitsIf13__nv_bfloat16fS2_fjLj1280ELj1ELj4ELj1ELj16ENS_18Kernel_traits_baseILj1280EfS2_fS2_fjLj128EEEEELb1ELb1ELb0ELb0EEEvNS_9BwdParamsE)
        .other          _ZN10layer_norm13ln_bwd_kernelINS_13Kernel_traitsIf13__nv_bfloat16fS2_fjLj1280ELj1ELj4ELj1ELj16ENS_18Kernel_traits_baseILj1280EfS2_fS2_fjLj128EEEEELb1ELb1ELb0ELb0EEEvNS_9BwdParamsE,@"STO_CUDA_ENTRY STV_DEFAULT"
_ZN10layer_norm13ln_bwd_kernelINS_13Kernel_traitsIf13__nv_bfloat16fS2_fjLj1280ELj1ELj4ELj1ELj16ENS_18Kernel_traits_baseILj1280EfS2_fS2_fjLj128EEEEELb1ELb1ELb0ELb0EEEvNS_9BwdParamsE:
.text._ZN10layer_norm13ln_bwd_kernelINS_13Kernel_traitsIf13__nv_bfloat16fS2_fjLj1280ELj1ELj4ELj1ELj16ENS_18Kernel_traits_baseILj1280EfS2_fS2_fjLj128EEEEELb1ELb1ELb0ELb0EEEvNS_9BwdParamsE:
        /* <DEDUP_REMOVED lines=28> */
[----:B------:R-:W-:-:S02]  /*01c0*/  ISETP.GE.U32.AND P2, PT, R0, 0x80, PT ;  /* 0x000000800000780c */ /* 0x000fc40003f46070 */
[----:B------:R-:W-:Y:S01]  /*01d0*/  P2R R0, PR, RZ, 0x8 ;  /* 0x00000008ff007803 */ /* 0x000fe20000000000 */
[----:B------:R-:W2:Y:S01]  /*01e0*/  LDL.64 R104, [R1+0x1a0] ;  /* 0x0001a00001687983 */ /* 0x000ea20000100a00 */
[----:B0-----:R-:W0:Y:S03]  /*01f0*/  @P4 LDC.64 R2, c[0x0][0x260] ;  /* 0x00009800ff024b82 */ /* 0x001e260000000a00 */
[----:B------:R-:W2:Y:S04]  /*0200*/  LDL.64 R106, [R1+0x1a8] ;  /* 0x0001a800016a7983 */ /* 0x000ea80000100a00 */
[----:B------:R3:W-:Y:S01]  /*0210*/  STL [R1+0x1b4], R0 ;  /* 0x0001b40001007387 */ /* 0x0007e20000100800 */
[----:B------:R-:W4:Y:S03]  /*0220*/  @P4 LDC.64 R4, c[0x0][0x278] ;  /* 0x00009e00ff044b82 */ /* 0x000f260000000a00 */
[----:B------:R-:W5:Y:S04]  /*0230*/  LDL.64 R36, [R1+0x70] ;  /* 0x0000700001247983 */ /* 0x000f680000100a00 */
[----:B------:R-:W5:Y:S01]  /*0240*/  LDL.64 R38, [R1+0x78] ;  /* 0x0000780001267983 */ /* 0x000f620000100a00 */
[----:B-1----:R-:W1:Y:S03]  /*0250*/  @P0 LDC.64 R6, c[0x0][0x260] ;  /* 0x00009800ff060b82 */ /* 0x002e660000000a00 */
[----:B------:R-:W3:Y:S04]  /*0260*/  LDL.64 R100, [R1+0x190] ;  /* 0x0001900001647983 */ /* 0x000ee80000100a00 */
[----:B------:R-:W3:Y:S01]  /*0270*/  LDL.64 R102, [R1+0x198] ;  /* 0x0001980001667983 */ /* 0x000ee20000100a00 */
[----:B------:R-:W1:Y:S03]  /*0280*/  @P0 LDC.64 R8, c[0x0][0x278] ;  /* 0x00009e00ff080b82 */ /* 0x000e660000000a00 */
        /* <DEDUP_REMOVED lines=17> */
[----:B------:R-:W-:Y:S01]  /*03a0*/  ULDC.64 UR4, c[0x0][0x208] ;  /* 0x0000820000047ab9 */ /* 0x000fe20000000a00 */
[----:B------:R-:W1:Y:S02]  /*03b0*/  @P3 LDC.64 R24, c[0x0][0x278] ;  /* 0x00009e00ff183b82 */ /* 0x000e640000000a00 */
[----:B------:R-:W3:Y:S04]  /*03c0*/  LDL.64 R76, [R1+0x150] ;  /* 0x00015000014c7983 */ /* 0x000ee80000100a00 */
        /* <DEDUP_REMOVED lines=20> */
[----:B------:R-:W3:Y:S01]  /*0510*/  LDL.64 R30, [R1+0x98] ;  /* 0x00009800011e7983 */ /* 0x000ee20000100a00 */
[----:B0-----:R-:W-:-:S04]  /*0520*/  @P4 IMAD.WIDE.U32 R2, R27, 0x20, R2 ;  /* 0x000000201b024825 */ /* 0x001fc800078e0002 */
[C---:B----4-:R-:W-:Y:S01]  /*0530*/  @P4 IMAD.WIDE.U32 R4, R27.reuse, 0x20, R4 ;  /* 0x000000201b044825 */ /* 0x050fe200078e0004 */
[----:B------:R-:W-:-:S05]  /*0540*/  @P4 LOP3.LUT R27, R27, 0x20, RZ, 0xfc, !PT ;  /* 0x000000201b1b4812 */ /* 0x000fca00078efcff */
[----:B-1----:R-:W-:-:S04]  /*0550*/  @P0 IMAD.WIDE.U32 R10, R27, 0x20, R6 ;  /* 0x000000201b0a0825 */ /* 0x002fc800078e0006 */
        /* <DEDUP_REMOVED lines=11> */
[----:B-----5:R-:W4:Y:S04]  /*0610*/  @P3 LDG.E.128 R36, desc[UR4][R6.64+0x10] ;  /* 0x0000100406243981 */ /* 0x020f28000c1e1d00 */
[----:B---3--:R0:W3:Y:S04]  /*0620*/  @P4 LDG.E.128 R100, desc[UR4][R2.64+0x10] ;  /* 0x0000100402644981 */ /* 0x0080e8000c1e1d00 */
        /* <DEDUP_REMOVED lines=45> */
[----:B--2---:R-:W-:Y:S04]  /*0900*/  @P4 STL.64 [R1+0x1a0], R104 ;  /* 0x0001a06801004387 */ /* 0x004fe80000100a00 */
[----:B------:R-:W-:Y:S04]  /*0910*/  @P4 STL.64 [R1+0x1a8], R106 ;  /* 0x0001a86a01004387 */ /* 0x000fe80000100a00 */
[----:B----4-:R0:W-:Y:S04]  /*0920*/  @P3 STL.64 [R1+0x70], R36 ;  /* 0x0000702401003387 */ /* 0x0101e80000100a00 */
[----:B------:R1:W-:Y:S04]  /*0930*/  @P3 STL.64 [R1+0x78], R38 ;  /* 0x0000782601003387 */ /* 0x0003e80000100a00 */
[----:B---3--:R-:W-:Y:S04]  /*0940*/  @P4 STL.64 [R1+0x190], R100 ;  /* 0x0001906401004387 */ /* 0x008fe80000100a00 */
[----:B------:R-:W-:Y:S04]  /*0950*/  @P4 STL.64 [R1+0x198], R102 ;  /* 0x0001986601004387 */ /* 0x000fe80000100a00 */
[----:B-----5:R-:W-:Y:S04]  /*0960*/  @P4 STL.64 [R1+0x180], R96 ;  /* 0x0001806001004387 */ /* 0x020fe80000100a00 */
        /* <DEDUP_REMOVED lines=38> */
[----:B------:R-:W-:Y:S02]  /*0bd0*/  CS2R R84, SRZ ;  /* 0x0000000000547805 */ /* 0x000fe4000001ff00 */
[----:B------:R-:W-:-:S02]  /*0be0*/  CS2R R86, SRZ ;  /* 0x0000000000567805 */ /* 0x000fc4000001ff00 */
[----:B------:R-:W-:Y:S02]  /*0bf0*/  CS2R R88, SRZ ;  /* 0x0000000000587805 */ /* 0x000fe4000001ff00 */
[----:B------:R-:W-:Y:S02]  /*0c00*/  CS2R R90, SRZ ;  /* 0x00000000005a7805 */ /* 0x000fe4000001ff00 */
[----:B----4-:R-:W-:Y:S02]  /*0c10*/  CS2R R52, SRZ ;  /* 0x0000000000347805 */ /* 0x010fe4000001ff00 */
[----:B-----5:R-:W-:Y:S02]  /*0c20*/  CS2R R54, SRZ ;  /* 0x0000000000367805 */ /* 0x020fe4000001ff00 */
        /* <DEDUP_REMOVED lines=31> */
.L_x_7971:
[----:B------:R-:W2:Y:S01]  /*0e20*/  LDL R0, [R1+0x1b0] ;  /* 0x0001b00001007983 */ /* 0x000ea20000100800 */
[----:B------:R-:W0:Y:S08]  /*0e30*/  @P3 LDC.64 R196, c[0x0][0x270] ;  /* 0x00009c00ffc43b82 */ /* 0x000e300000000a00 */
[----:B------:R-:W1:Y:S01]  /*0e40*/  LDC.64 R198, c[0x0][0x250] ;  /* 0x00009400ffc67b82 */ /* 0x000e620000000a00 */
        /* <DEDUP_REMOVED lines=54> */
[----:B------:R-:W-:Y:S01]  /*11b0*/  FMUL.FTZ R26, R3, R5 ;  /* 0x00000005031a7220 */ /* 0x000fe20000410000 */
[----:B--2---:R-:W-:-:S05]  /*11c0*/  SHF.L.U32 R215, R196, 0x10, RZ ;  /* 0x00000010c4d77819 */ /* 0x004fca00000006ff */
[----:B------:R-:W-:Y:S01]  /*11d0*/  FADD.FTZ R76, R76, R215 ;  /* 0x000000d74c4c7221 */ /* 0x000fe20000010000 */
[-C--:B------:R-:W-:Y:S01]  /*11e0*/  FFMA.FTZ R36, R26, R215.reuse, R36 ;  /* 0x000000d71a247223 */ /* 0x080fe20000010024 */
[----:B------:R-:W-:Y:S02]  /*11f0*/  FMUL.FTZ R5, R252, R215 ;  /* 0x000000d7fc057220 */ /* 0x000fe40000410000 */
[----:B------:R-:W2:Y:S01]  /*1200*/  LDL R215, [R1+0x1a8] ;  /* 0x0001a80001d77983 */ /* 0x000ea20000100800 */
[C---:B------:R-:W-:Y:S02]  /*1210*/  PRMT R213, R197.reuse, 0x7632, R213 ;  /* 0x00007632c5d57816 */ /* 0x040fe400000000d5 */
[----:B------:R-:W-:Y:S02]  /*1220*/  SHF.L.U32 R197, R197, 0x10, RZ ;  /* 0x00000010c5c57819 */ /* 0x000fe400000006ff */
[----:B------:R-:W-:Y:S02]  /*1230*/  SHF.L.U32 R207, R198, 0x10, RZ ;  /* 0x00000010c6cf7819 */ /* 0x000fe400000006ff */
[----:B------:R-:W-:Y:S01]  /*1240*/  PRMT R214, R196, 0x7632, R214 ;  /* 0x00007632c4d67816 */ /* 0x000fe200000000d6 */
[C---:B------:R-:W-:Y:S01]  /*1250*/  FMUL.FTZ R252, R3.reuse, R15 ;  /* 0x0000000f03fc7220 */ /* 0x040fe20000410000 */
[----:B------:R-:W-:Y:S01]  /*1260*/  PRMT R206, R198, 0x7632, R206 ;  /* 0x00007632c6ce7816 */ /* 0x000fe200000000ce */
[----:B------:R-:W-:Y:S01]  /*1270*/  FMUL.FTZ R15, R3, R204 ;  /* 0x000000cc030f7220 */ /* 0x000fe20000410000 */
[----:B------:R-:W-:-:S02]  /*1280*/  PRMT R196, R199, 0x7632, R196 ;  /* 0x00007632c7c47816 */ /* 0x000fc400000000c4 */
[----:B------:R-:W-:Y:S02]  /*1290*/  SHF.L.U32 R205, R199, 0x10, RZ ;  /* 0x00000010c7cd7819 */ /* 0x000fe400000006ff */
[----:B------:R-:W-:Y:S01]  /*12a0*/  SHF.L.U32 R198, R214, 0x10, RZ ;  /* 0x00000010d6c67819 */ /* 0x000fe200000006ff */
[-C--:B------:R-:W-:Y:S01]  /*12b0*/  FMUL.FTZ R251, R251, R207.reuse ;  /* 0x000000cffbfb7220 */ /* 0x080fe20000410000 */
[----:B------:R-:W-:Y:S01]  /*12c0*/  SHF.L.U32 R199, R213, 0x10, RZ ;  /* 0x00000010d5c77819 */ /* 0x000fe200000006ff */
[----:B------:R-:W3:Y:S01]  /*12d0*/  LDL R214, [R1+0x198] ;  /* 0x0001980001d67983 */ /* 0x000ee20000100800 */
[----:B------:R-:W-:Y:S01]  /*12e0*/  FADD.FTZ R80, R80, R207 ;  /* 0x000000cf50507221 */ /* 0x000fe20000010000 */
[----:B------:R-:W-:Y:S02]  /*12f0*/  FFMA.FTZ R40, R15, R207, R40 ;  /* 0x000000cf0f287223 */ /* 0x000fe40000010028 */
[----:B------:R-:W4:Y:S01]  /*1300*/  LDL R213, [R1+0x1ac] ;  /* 0x0001ac0001d57983 */ /* 0x000f220000100800 */
[----:B------:R-:W-:-:S03]  /*1310*/  FMUL.FTZ R207, R3, R201 ;  /* 0x000000c903cf7220 */ /* 0x000fc60000410000 */
[----:B------:R-:W-:Y:S01]  /*1320*/  STL [R1+0x44], R252 ;  /* 0x000044fc01007387 */ /* 0x000fe20000100800 */
[----:B--2---:R-:W-:-:S05]  /*1330*/  FMUL.FTZ R215, R215, R197 ;  /* 0x000000c5d7d77220 */ /* 0x004fca0000410000 */
[----:B------:R-:W-:Y:S04]  /*1340*/  STL [R1+0x2c], R215 ;  /* 0x00002cd701007387 */ /* 0x000fe80000100800 */
[----:B------:R-:W-:Y:S04]  /*1350*/  STL [R1+0xc], R251 ;  /* 0x00000cfb01007387 */ /* 0x000fe80000100800 */
[----:B------:R-:W2:Y:S01]  /*1360*/  LDL R201, [R1+0x1a4] ;  /* 0x0001a40001c97983 */ /* 0x000ea20000100800 */
[----:B------:R-:W-:-:S05]  /*1370*/  FMUL.FTZ R202, R3, R202 ;  /* 0x000000ca03ca7220 */ /* 0x000fca0000410000 */
[----:B------:R-:W-:Y:S04]  /*1380*/  STL [R1+0x4], R202 ;  /* 0x000004ca01007387 */ /* 0x000fe80000100800 */
[----:B------:R-:W-:Y:S04]  /*1390*/  STL [R1+0x1c], R207 ;  /* 0x00001ccf01007387 */ /* 0x000fe80000100800 */
[----:B------:R-:W4:Y:S01]  /*13a0*/  LDL R204, [R1+0x194] ;  /* 0x0001940001cc7983 */ /* 0x000f220000100800 */
[----:B------:R-:W-:Y:S01]  /*13b0*/  FADD.FTZ R78, R78, R197 ;  /* 0x000000c54e4e7221 */ /* 0x000fe20000010000 */
[----:B------:R-:W-:Y:S01]  /*13c0*/  FFMA.FTZ R38, R252, R197, R38 ;  /* 0x000000c5fc267223 */ /* 0x000fe20000010026 */
[----:B------:R-:W-:Y:S01]  /*13d0*/  SHF.L.U32 R197, R206, 0x10, RZ ;  /* 0x00000010cec57819 */ /* 0x000fe200000006ff */
[-C--:B---3--:R-:W-:Y:S01]  /*13e0*/  FMUL.FTZ R214, R214, R205.reuse ;  /* 0x000000cdd6d67220 */ /* 0x088fe20000410000 */
[----:B------:R-:W-:Y:S01]  /*13f0*/  FADD.FTZ R82, R82, R205 ;  /* 0x000000cd52527221 */ /* 0x000fe20000010000 */
[----:B------:R-:W-:Y:S01]  /*1400*/  FFMA.FTZ R42, R202, R205, R42 ;  /* 0x000000cdca2a7223 */ /* 0x000fe2000001002a */
[----:B------:R-:W-:-:S02]  /*1410*/  FMUL.FTZ R206, R3, R203 ;  /* 0x000000cb03ce7220 */ /* 0x000fc40000410000 */
[----:B------:R-:W-:Y:S04]  /*1420*/  STL [R1], R214 ;  /* 0x000000d601007387 */ /* 0x000fe80000100800 */
[----:B------:R-:W-:Y:S01]  /*1430*/  STL [R1+0x14], R206 ;  /* 0x000014ce01007387 */ /* 0x000fe20000100800 */
[----:B--2---:R-:W-:-:S05]  /*1440*/  FMUL.FTZ R205, R201, R198 ;  /* 0x000000c6c9cd7220 */ /* 0x004fca0000410000 */
[----:B------:R4:W-:Y:S04]  /*1450*/  STL [R1+0x18], R205 ;  /* 0x000018cd01007387 */ /* 0x0009e80000100800 */
[----:B------:R-:W2:Y:S01]  /*1460*/  LDL R203, [R1+0x19c] ;  /* 0x00019c0001cb7983 */ /* 0x000ea20000100800 */
[----:B------:R-:W-:Y:S01]  /*1470*/  FADD.FTZ R201, RZ, R5 ;  /* 0x00000005ffc97221 */ /* 0x000fe20000010000 */
[----:B------:R-:W-:Y:S01]  /*1480*/  FADD.FTZ R77, R77, R198 ;  /* 0x000000c64d4d7221 */ /* 0x000fe20000010000 */
[----:B------:R-:W-:Y:S01]  /*1490*/  FFMA.FTZ R37, R207, R198, R37 ;  /* 0x000000c6cf257223 */ /* 0x000fe20000010025 */
[----:B------:R-:W-:Y:S01]  /*14a0*/  FFMA.FTZ R198, R26, R5, RZ ;  /* 0x000000051ac67223 */ /* 0x000fe200000100ff */
[----:B------:R-:W-:Y:S01]  /*14b0*/  FADD.FTZ R201, R201, R205 ;  /* 0x000000cdc9c97221 */ /* 0x000fe20000010000 */
[----:B------:R-:W-:Y:S01]  /*14c0*/  FADD.FTZ R79, R79, R199 ;  /* 0x000000c74f4f7221 */ /* 0x000fe20000010000 */
[----:B------:R-:W-:Y:S01]  /*14d0*/  FFMA.FTZ R39, R206, R199, R39 ;  /* 0x000000c7ce277223 */ /* 0x000fe20000010027 */
[----:B------:R-:W-:Y:S01]  /*14e0*/  FFMA.FTZ R198, R207, R205, R198 ;  /* 0x000000cdcfc67223 */ /* 0x000fe200000100c6 */
[----:B----4-:R-:W-:Y:S01]  /*14f0*/  FMUL.FTZ R205, R213, R199 ;  /* 0x000000c7d5cd7220 */ /* 0x010fe20000410000 */
[----:B------:R-:W-:Y:S01]  /*1500*/  FADD.FTZ R199, R201, R215 ;  /* 0x000000d7c9c77221 */ /* 0x000fe20000010000 */
[----:B------:R-:W-:Y:S01]  /*1510*/  FMUL.FTZ R201, R204, R197 ;  /* 0x000000c5ccc97220 */ /* 0x000fe20000410000 */
[----:B------:R-:W-:-:S02]  /*1520*/  FFMA.FTZ R198, R252, R215, R198 ;  /* 0x000000d7fcc67223 */ /* 0x000fc400000100c6 */
[----:B------:R0:W-:Y:S04]  /*1530*/  STL [R1+0x10], R205 ;  /* 0x000010cd01007387 */ /* 0x0001e80000100800 */
[----:B------:R0:W-:Y:S01]  /*1540*/  STL [R1+0x8], R201 ;  /* 0x000008c901007387 */ /* 0x0001e20000100800 */
[----:B------:R-:W-:Y:S01]  /*1550*/  FADD.FTZ R199, R199, R205 ;  /* 0x000000cdc7c77221 */ /* 0x000fe20000010000 */
[----:B------:R-:W-:Y:S01]  /*1560*/  FFMA.FTZ R198, R206, R205, R198 ;  /* 0x000000cdcec67223 */ /* 0x000fe200000100c6 */
[----:B------:R-:W-:Y:S02]  /*1570*/  FMUL.FTZ R6, R3, R6 ;  /* 0x0000000603067220 */ /* 0x000fe40000410000 */
[----:B------:R-:W-:Y:S01]  /*1580*/  FADD.FTZ R199, R199, R251 ;  /* 0x000000fbc7c77221 */ /* 0x000fe20000010000 */
[----:B------:R-:W-:Y:S01]  /*1590*/  FFMA.FTZ R198, R15, R251, R198 ;  /* 0x000000fb0fc67223 */ /* 0x000fe200000100c6 */
[----:B------:R-:W-:-:S02]  /*15a0*/  SHF.L.U32 R196, R196, 0x10, RZ ;  /* 0x00000010c4c47819 */ /* 0x000fc400000006ff */
        /* <DEDUP_REMOVED lines=12> */
[----:B0-----:R-:W-:-:S07]  /*1670*/  FFMA.FTZ R214, R252, R251, R198 ;  /* 0x000000fbfcd67223 */ /* 0x001fce00000100c6 */
.L_x_7951:
[----:B------:R-:W-:Y:S05]  /*1680*/  BSYNC B1 ;  /* 0x0000000000017941 */ /* 0x000fea0003800000 */
.L_x_7950:
[----:B------:R-:W-:Y:S04]  /*1690*/  BSSY B1, `(.L_x_7952) ;  /* 0x0000068000017945 */ /* 0x000fe80003800000 */
[----:B------:R-:W-:Y:S05]  /*16a0*/  @!P0 BRA `(.L_x_7953) ;  /* 0x0000000400988947 */ /* 0x000fea0003800000 */
[----:B------:R-:W0:Y:S01]  /*16b0*/  LDC.64 R204, c[0x0][0x2b8] ;  /* 0x0000ae00ffcc7b82 */ /* 0x000e220000000a00 */
[C---:B------:R-:W-:Y:S01]  /*16c0*/  LEA R200, P4, R213.reuse, UR10, 0x5 ;  /* 0x0000000ad5c87c11 */ /* 0x040fe2000f8828ff */
[----:B------:R-:W2:Y:S03]  /*16d0*/  LDL R250, [R1+0x140] ;  /* 0x0001400001fa7983 */ /* 0x000ea60000100800 */
[----:B------:R-:W-:Y:S01]  /*16e0*/  LEA.HI.X R201, R213, UR11, RZ, 0x5, P4 ;  /* 0x0000000bd5c97c11 */ /* 0x000fe2000a0f2cff */
[----:B------:R2:W-:Y:S01]  /*16f0*/  STL [R1+0x1b8], R0 ;  /* 0x0001b80001007387 */ /* 0x0005e20000100800 */
[----:B------:R-:W-:Y:S01]  /*1700*/  ISETP.NE.U32.AND P4, PT, RZ, UR8, PT ;  /* 0x00000008ff007c0c */ /* 0x000fe2000bf85070 */
[----:B------:R-:W1:Y:S02]  /*1710*/  LDC.U8 R241, c[0x0][0x2a0] ;  /* 0x0000a800fff17b82 */ /* 0x000e640000000000 */
[----:B------:R-:W3:Y:S01]  /*1720*/  LDG.E.128 R196, desc[UR4][R200.64] ;  /* 0x00000004c8c47981 */ /* 0x000ee2000c1e1d00 */
[----:B------:R-:W-:-:S03]  /*1730*/  ISETP.NE.AND.EX P4, PT, RZ, UR9, PT, P4 ;  /* 0x00000009ff007c0c */ /* 0x000fc6000bf85340 */
[----:B------:R-:W4:Y:S04]  /*1740*/  LDL R246, [R1+0x148] ;  /* 0x0001480001f67983 */ /* 0x000f280000100800 */
[----:B------:R-:W4:Y:S04]  /*1750*/  LDL R244, [R1+0x130] ;  /* 0x0001300001f47983 */ /* 0x000f280000100800 */
[----:B------:R-:W2:Y:S01]  /*1760*/  LDG.E.128 R200, desc[UR4][R200.64+0x10] ;  /* 0x00001004c8c87981 */ /* 0x000ea2000c1e1d00 */
[C---:B0-----:R-:W-:Y:S01]  /*1770*/  IMAD.WIDE.U32 R204, R213.reuse, 0x10, R204 ;  /* 0x00000010d5cc7825 */ /* 0x041fe200078e00cc */
[----:B------:R-:W-:-:S02]  /*1780*/  @P4 LEA R20, P5, R213, UR8, 0x5 ;  /* 0x00000008d5144c11 */ /* 0x000fc4000f8a28ff */
[----:B------:R-:W4:Y:S02]  /*1790*/  LDL R249, [R1+0x144] ;  /* 0x0001440001f97983 */ /* 0x000f240000100800 */
[C---:B------:R-:W-:Y:S02]  /*17a0*/  @P4 LEA.HI.X R21, R213.reuse, UR9, RZ, 0x5, P5 ;  /* 0x00000009d5154c11 */ /* 0x040fe4000a8f2cff */
[----:B------:R-:W4:Y:S04]  /*17b0*/  LDG.E.128 R204, desc[UR4][R204.64] ;  /* 0x00000004cccc7981 */ /* 0x000f28000c1e1d00 */
[----:B------:R-:W4:Y:S04]  /*17c0*/  LDL R243, [R1+0x138] ;  /* 0x0001380001f37983 */ /* 0x000f280000100800 */
[----:B------:R-:W5:Y:S04]  /*17d0*/  @P4 LDG.E.128 R32, desc[UR4][R20.64] ;  /* 0x0000000414204981 */ /* 0x000f68000c1e1d00 */
[----:B------:R0:W5:Y:S04]  /*17e0*/  @P4 LDG.E.128 R28, desc[UR4][R20.64+0x10] ;  /* 0x00001004141c4981 */ /* 0x000168000c1e1d00 */
[----:B------:R-:W4:Y:S04]  /*17f0*/  LDL R247, [R1+0x14c] ;  /* 0x00014c0001f77983 */ /* 0x000f280000100800 */
[----:B------:R-:W4:Y:S01]  /*1800*/  LDL R245, [R1+0x134] ;  /* 0x0001340001f57983 */ /* 0x000f220000100800 */
[----:B0-----:R-:W-:-:S04]  /*1810*/  LEA R20, P4, R213, UR12, 0x3 ;  /* 0x0000000cd5147c11 */ /* 0x001fc8000f8818ff */
[----:B------:R-:W-:Y:S02]  /*1820*/  LEA.HI.X R21, R213, UR13, RZ, 0x3, P4 ;  /* 0x0000000dd5157c11 */ /* 0x000fe4000a0f1cff */
[----:B-1----:R-:W-:-:S04]  /*1830*/  ISETP.NE.AND P4, PT, R241, RZ, PT ;  /* 0x000000fff100720c */ /* 0x002fc80003f85270 */
[----:B-----5:R-:W-:Y:S01]  /*1840*/  FSEL R7, R216, RZ, !P4 ;  /* 0x000000ffd8077208 */ /* 0x020fe20006000000 */
[----:B------:R-:W5:Y:S04]  /*1850*/  LDG.E.64 R20, desc[UR4][R20.64] ;  /* 0x0000000414147981 */ /* 0x000f68000c1e1b00 */
[C---:B---3--:R-:W-:Y:S01]  /*1860*/  FADD.FTZ R242, -R7.reuse, R196 ;  /* 0x000000c407f27221 */ /* 0x048fe20000010100 */
[C---:B------:R-:W-:Y:S01]  /*1870*/  FADD.FTZ R241, -R7.reuse, R197 ;  /* 0x000000c507f17221 */ /* 0x040fe20000010100 */
[C---:B------:R-:W-:Y:S01]  /*1880*/  FADD.FTZ R198, -R7.reuse, R198 ;  /* 0x000000c607c67221 */ /* 0x040fe20000010100 */
[----:B------:R-:W-:Y:S01]  /*1890*/  FADD.FTZ R8, -R7, R199 ;  /* 0x000000c707087221 */ /* 0x000fe20000010100 */
[----:B------:R-:W-:Y:S01]  /*18a0*/  FMUL.FTZ R248, R3, R242 ;  /* 0x000000f203f87220 */ /* 0x000fe20000410000 */
[C---:B--2---:R-:W-:Y:S01]  /*18b0*/  FADD.FTZ R200, -R7.reuse, R200 ;  /* 0x000000c807c87221 */ /* 0x044fe20000010100 */
[C---:B------:R-:W-:Y:S01]  /*18c0*/  FADD.FTZ R196, -R7.reuse, R201 ;  /* 0x000000c907c47221 */ /* 0x040fe20000010100 */
[C---:B------:R-:W-:Y:S01]  /*18d0*/  FADD.FTZ R199, -R7.reuse, R202 ;  /* 0x000000ca07c77221 */ /* 0x040fe20000010100 */
[----:B------:R-:W-:Y:S01]  /*18e0*/  FADD.FTZ R197, -R7, R203 ;  /* 0x000000cb07c57221 */ /* 0x000fe20000010100 */
[----:B----4-:R-:W-:-:S02]  /*18f0*/  SHF.L.U32 R7, R204, 0x10, RZ ;  /* 0x00000010cc077819 */ /* 0x010fc400000006ff */
[C---:B------:R-:W-:Y:S02]  /*1900*/  PRMT R201, R205.reuse, 0x7632, R201 ;  /* 0x00007632cdc97816 */ /* 0x040fe400000000c9 */
[----:B------:R-:W-:Y:S02]  /*1910*/  PRMT R202, R204, 0x7632, R202 ;  /* 0x00007632ccca7816 */ /* 0x000fe400000000ca */
[----:B------:R-:W-:Y:S02]  /*1920*/  SHF.L.U32 R205, R205, 0x10, RZ ;  /* 0x00000010cdcd7819 */ /* 0x000fe400000006ff */
        /* <DEDUP_REMOVED lines=10> */
[C---:B------:R-:W-:Y:S01]  /*19d0*/  FMUL.FTZ R250, R3.reuse, R241 ;  /* 0x000000f103fa7220 */ /* 0x040fe20000410000 */
[----:B------:R-:W-:Y:S01]  /*19e0*/  FMUL.FTZ R246, R244, R206 ;  /* 0x000000cef4f67220 */ /* 0x000fe20000410000 */
[----:B------:R-:W-:Y:S01]  /*19f0*/  STL [R1+0x64], R248 ;  /* 0x000064f801007387 */ /* 0x000fe20000100800 */
[----:B------:R-:W-:Y:S01]  /*1a00*/  FMUL.FTZ R244, R3, R199 ;  /* 0x000000c703f47220 */ /* 0x000fe20000410000 */
[----:B------:R-:W-:Y:S01]  /*1a10*/  FADD.FTZ R45, R45, R202 ;  /* 0x000000ca2d2d7221 */ /* 0x000fe20000010000 */
[-C--:B------:R-:W-:Y:S01]  /*1a20*/  FFMA.FTZ R85, R250, R202.reuse, R85 ;  /* 0x000000cafa557223 */ /* 0x080fe20000010055 */
[----:B------:R0:W-:Y:S01]  /*1a30*/  STL [R1+0x54], R0 ;  /* 0x0000540001007387 */ /* 0x0001e20000100800 */
[----:B------:R-:W-:Y:S01]  /*1a40*/  FMUL.FTZ R249, R249, R202 ;  /* 0x000000caf9f97220 */ /* 0x000fe20000410000 */
[----:B------:R-:W-:Y:S01]  /*1a50*/  FADD.FTZ R199, R215, R0 ;  /* 0x00000000d7c77221 */ /* 0x000fe20000010000 */
[----:B------:R-:W-:Y:S01]  /*1a60*/  FFMA.FTZ R202, R248, R0, R214 ;  /* 0x00000000f8ca7223 */ /* 0x000fe200000100d6 */
[----:B------:R1:W-:Y:S01]  /*1a70*/  STL [R1+0x40], R207 ;  /* 0x000040cf01007387 */ /* 0x0003e20000100800 */
[----:B------:R-:W-:Y:S01]  /*1a80*/  FADD.FTZ R50, R50, R203 ;  /* 0x000000cb32327221 */ /* 0x000fe20000010000 */
[-C--:B------:R-:W-:Y:S01]  /*1a90*/  FFMA.FTZ R90, R244, R203.reuse, R90 ;  /* 0x000000cbf45a7223 */ /* 0x080fe2000001005a */
[----:B------:R-:W-:Y:S01]  /*1aa0*/  FMUL.FTZ R243, R243, R203 ;  /* 0x000000cbf3f37220 */ /* 0x000fe20000410000 */
[----:B------:R1:W-:Y:S04]  /*1ab0*/  STL [R1+0x28], R205 ;  /* 0x000028cd01007387 */ /* 0x0003e80000100800 */
[----:B0-----:R1:W5:Y:S04]  /*1ac0*/  LDL.LU R0, [R1+0x1b8] ;  /* 0x0001b80001007983 */ /* 0x0013680000300800 */
[----:B------:R-:W2:Y:S01]  /*1ad0*/  LDL R203, [R1+0x13c] ;  /* 0x00013c0001cb7983 */ /* 0x000ea20000100800 */
        /* <DEDUP_REMOVED lines=11> */
[C---:B------:R-:W-:Y:S01]  /*1b90*/  FMUL.FTZ R7, R3.reuse, R200 ;  /* 0x000000c803077220 */ /* 0x040fe20000410000 */
        /* <DEDUP_REMOVED lines=22> */
[----:B-1----:R-:W-:-:S07]  /*1d00*/  FFMA.FTZ R214, R242, R241, R199 ;  /* 0x000000f1f2d67223 */ /* 0x002fce00000100c7 */
.L_x_7953:
[----:B------:R-:W-:Y:S05]  /*1d10*/  BSYNC B1 ;  /* 0x0000000000017941 */ /* 0x000fea0003800000 */
.L_x_7952:
[----:B------:R-:W-:Y:S04]  /*1d20*/  BSSY B1, `(.L_x_7954) ;  /* 0x0000068000017945 */ /* 0x000fe80003800000 */
[----:B------:R-:W-:Y:S05]  /*1d30*/  @!P1 BRA `(.L_x_7955) ;  /* 0x0000000400989947 */ /* 0x000fea0003800000 */
[----:B------:R-:W0:Y:S01]  /*1d40*/  LDC.64 R204, c[0x0][0x2b8] ;  /* 0x0000ae00ffcc7b82 */ /* 0x000e220000000a00 */
[C---:B------:R-:W-:Y:S01]  /*1d50*/  LEA R200, P4, R213.reuse, UR10, 0x5 ;  /* 0x0000000ad5c87c11 */ /* 0x040fe2000f8828ff */
[----:B------:R-:W2:Y:S03]  /*1d60*/  LDL R240, [R1+0x100] ;  /* 0x0001000001f07983 */ /* 0x000ea60000100800 */
[----:B------:R-:W-:Y:S01]  /*1d70*/  LEA.HI.X R201, R213, UR11, RZ, 0x5, P4 ;  /* 0x0000000bd5c97c11 */ /* 0x000fe2000a0f2cff */
[----:B-----5:R2:W-:Y:S01]  /*1d80*/  STL [R1+0x1b8], R0 ;  /* 0x0001b80001007387 */ /* 0x0205e20000100800 */
        /* <DEDUP_REMOVED lines=20> */
[----:B------:R-:W-:Y:S01]  /*1ed0*/  FSEL R9, R216, RZ, !P4 ;  /* 0x000000ffd8097208 */ /* 0x000fe20006000000 */
        /* <DEDUP_REMOVED lines=76> */
.L_x_7955:
[----:B------:R-:W-:Y:S05]  /*23a0*/  BSYNC B1 ;  /* 0x0000000000017941 */ /* 0x000fea0003800000 */
.L_x_7954:
        /* <DEDUP_REMOVED lines=52> */
[----:B------:R-:W-:Y:S01]  /*26f0*/  FMUL.FTZ R234, R3, R218 ;  /* 0x000000da03ea7220 */ /* 0x000fe20000410000 */
        /* <DEDUP_REMOVED lines=51> */
.L_x_7957:
[----:B------:R-:W-:Y:S05]  /*2a30*/  BSYNC B1 ;  /* 0x0000000000017941 */ /* 0x000fea0003800000 */
.L_x_7956:
        /* <DEDUP_REMOVED lines=9> */
[----:B------:R-:W3:Y:S04]  /*2ad0*/  LDL R233, [R1+0x84] ;  /* 0x0000840001e97983 */ /* 0x000ee80000100800 */
[----:B------:R-:W4:Y:S01]  /*2ae0*/  LDL R212, [R1+0x8c] ;  /* 0x00008c0001d47983 */ /* 0x000f220000100800 */
[----:B0-----:R-:W-:-:S04]  /*2af0*/  ISETP.NE.AND P4, PT, R196, RZ, PT ;  /* 0x000000ffc400720c */ /* 0x001fc80003f85270 */
[----:B-----5:R-:W-:Y:S02]  /*2b00*/  FSEL R13, R216, RZ, !P4 ;  /* 0x000000ffd80d7208 */ /* 0x020fe40006000000 */
[C---:B------:R-:W-:Y:S01]  /*2b10*/  LEA R200, P4, R213.reuse, UR10, 0x5 ;  /* 0x0000000ad5c87c11 */ /* 0x040fe2000f8828ff */
[----:B-1----:R-:W-:-:S03]  /*2b20*/  IMAD.WIDE.U32 R204, R213, 0x10, R204 ;  /* 0x00000010d5cc7825 */ /* 0x002fc600078e00cc */
[----:B------:R-:W-:-:S03]  /*2b30*/  LEA.HI.X R201, R213, UR11, RZ, 0x5, P4 ;  /* 0x0000000bd5c97c11 */ /* 0x000fc6000a0f2cff */
[----:B------:R-:W2:Y:S04]  /*2b40*/  LDG.E.128 R204, desc[UR4][R204.64] ;  /* 0x00000004cccc7981 */ /* 0x000ea8000c1e1d00 */
[----:B------:R-:W3:Y:S04]  /*2b50*/  LDG.E.128 R196, desc[UR4][R200.64] ;  /* 0x00000004c8c47981 */ /* 0x000ee8000c1e1d00 */
[----:B------:R-:W4:Y:S01]  /*2b60*/  LDG.E.128 R200, desc[UR4][R200.64+0x10] ;  /* 0x00001004c8c87981 */ /* 0x000f22000c1e1d00 */
[----:B------:R-:W-:-:S04]  /*2b70*/  ISETP.NE.U32.AND P4, PT, RZ, UR8, PT ;  /* 0x00000008ff007c0c */ /* 0x000fc8000bf85070 */
[----:B------:R-:W-:-:S13]  /*2b80*/  ISETP.NE.AND.EX P4, PT, RZ, UR9, PT, P4 ;  /* 0x00000009ff007c0c */ /* 0x000fda000bf85340 */
[----:B------:R-:W-:-:S04]  /*2b90*/  @P4 LEA R16, P5, R213, UR8, 0x5 ;  /* 0x00000008d5104c11 */ /* 0x000fc8000f8a28ff */
[----:B------:R-:W-:-:S05]  /*2ba0*/  @P4 LEA.HI.X R17, R213, UR9, RZ, 0x5, P5 ;  /* 0x00000009d5114c11 */ /* 0x000fca000a8f2cff */
[----:B------:R-:W5:Y:S04]  /*2bb0*/  @P4 LDG.E.128 R188, desc[UR4][R16.64] ;  /* 0x0000000410bc4981 */ /* 0x000f68000c1e1d00 */
[----:B------:R0:W5:Y:S02]  /*2bc0*/  @P4 LDG.E.128 R192, desc[UR4][R16.64+0x10] ;  /* 0x0000100410c04981 */ /* 0x000164000c1e1d00 */
[----:B0-----:R-:W-:-:S04]  /*2bd0*/  LEA R16, P4, R213, UR12, 0x3 ;  /* 0x0000000cd5107c11 */ /* 0x001fc8000f8818ff */
[----:B------:R-:W-:Y:S02]  /*2be0*/  LEA.HI.X R17, R213, UR13, RZ, 0x3, P4 ;  /* 0x0000000dd5117c11 */ /* 0x000fe4000a0f1cff */
[----:B------:R-:W4:Y:S04]  /*2bf0*/  LDL R213, [R1+0x74] ;  /* 0x0000740001d57983 */ /* 0x000f280000100800 */
[----:B------:R-:W5:Y:S01]  /*2c00*/  LDG.E.64 R16, desc[UR4][R16.64] ;  /* 0x0000000410107981 */ /* 0x000f62000c1e1b00 */
[C---:B---3--:R-:W-:Y:S01]  /*2c10*/  FADD.FTZ R208, -R13.reuse, R196 ;  /* 0x000000c40dd07221 */ /* 0x048fe20000010100 */
[C---:B------:R-:W-:Y:S01]  /*2c20*/  FADD.FTZ R14, -R13.reuse, R199 ;  /* 0x000000c70d0e7221 */ /* 0x040fe20000010100 */
[C---:B------:R-:W-:Y:S01]  /*2c30*/  FADD.FTZ R27, -R13.reuse, R197 ;  /* 0x000000c50d1b7221 */ /* 0x040fe20000010100 */
[----:B------:R-:W-:Y:S01]  /*2c40*/  FADD.FTZ R198, -R13, R198 ;  /* 0x000000c60dc67221 */ /* 0x000fe20000010100 */
[----:B------:R-:W-:Y:S01]  /*2c50*/  FMUL.FTZ R217, R3, R208 ;  /* 0x000000d003d97220 */ /* 0x000fe20000410000 */
[----:B--2---:R-:W-:Y:S01]  /*2c60*/  PRMT R209, R206, 0x7632, R209 ;  /* 0x00007632ced17816 */ /* 0x004fe200000000d1 */
[C---:B----4-:R-:W-:Y:S01]  /*2c70*/  FADD.FTZ R199, -R13.reuse, R200 ;  /* 0x000000c80dc77221 */ /* 0x050fe20000010100 */
[C-C-:B------:R-:W-:Y:S01]  /*2c80*/  FADD.FTZ R196, -R13.reuse, R201.reuse ;  /* 0x000000c90dc47221 */ /* 0x140fe20000010100 */
[C---:B------:R-:W-:Y:S01]  /*2c90*/  PRMT R201, R204.reuse, 0x7632, R201 ;  /* 0x00007632ccc97816 */ /* 0x040fe200000000c9 */
[C---:B------:R-:W-:Y:S01]  /*2ca0*/  FADD.FTZ R197, -R13.reuse, R202 ;  /* 0x000000ca0dc57221 */ /* 0x040fe20000010100 */
[----:B------:R-:W-:Y:S01]  /*2cb0*/  SHF.L.U32 R200, R204, 0x10, RZ ;  /* 0x00000010ccc87819 */ /* 0x000fe200000006ff */
[----:B------:R-:W-:Y:S01]  /*2cc0*/  FADD.FTZ R13, -R13, R203 ;  /* 0x000000cb0d0d7221 */ /* 0x000fe20000010100 */
[----:B------:R-:W-:-:S02]  /*2cd0*/  PRMT R204, R205, 0x7632, R204 ;  /* 0x00007632cdcc7816 */ /* 0x000fc400000000cc */
[----:B------:R-:W-:Y:S01]  /*2ce0*/  SHF.L.U32 R203, R206, 0x10, RZ ;  /* 0x00000010cecb7819 */ /* 0x000fe200000006ff */
[----:B------:R-:W-:Y:S01]  /*2cf0*/  FADD.FTZ R108, R108, R200 ;  /* 0x000000c86c6c7221 */ /* 0x000fe20000010000 */
[----:B------:R-:W-:Y:S01]  /*2d00*/  PRMT R206, R207, 0x7632, R206 ;  /* 0x00007632cfce7816 */ /* 0x000fe200000000ce */
[-C--:B------:R-:W-:Y:S01]  /*2d10*/  FFMA.FTZ R68, R217, R200.reuse, R68 ;  /* 0x000000c8d9447223 */ /* 0x080fe20000010044 */
[----:B------:R-:W-:Y:S01]  /*2d20*/  SHF.L.U32 R202, R207, 0x10, RZ ;  /* 0x00000010cfca7819 */ /* 0x000fe200000006ff */
[----:B------:R-:W-:Y:S01]  /*2d30*/  FMUL.FTZ R207, R210, R200 ;  /* 0x000000c8d2cf7220 */ /* 0x000fe20000410000 */
[----:B------:R0:W-:Y:S01]  /*2d40*/  STL [R1+0x58], R217 ;  /* 0x000058d901007387 */ /* 0x0001e20000100800 */
[----:B------:R-:W-:-:S03]  /*2d50*/  SHF.L.U32 R200, R204, 0x10, RZ ;  /* 0x00000010ccc87819 */ /* 0x000fc600000006ff */
[----:B------:R-:W2:Y:S01]  /*2d60*/  LDL R204, [R1+0x78] ;  /* 0x0000780001cc7983 */ /* 0x000ea20000100800 */
[C---:B------:R-:W-:Y:S01]  /*2d70*/  FMUL.FTZ R210, R3.reuse, R198 ;  /* 0x000000c603d27220 */ /* 0x040fe20000410000 */
[C---:B------:R-:W-:Y:S01]  /*2d80*/  FMUL.FTZ R216, R3.reuse, R199 ;  /* 0x000000c703d87220 */ /* 0x040fe20000410000 */
[C---:B------:R-:W-:Y:S01]  /*2d90*/  FMUL.FTZ R208, R3.reuse, R197 ;  /* 0x000000c503d07220 */ /* 0x040fe20000410000 */
[----:B------:R-:W-:Y:S01]  /*2da0*/  STL [R1+0x48], R207 ;  /* 0x000048cf01007387 */ /* 0x000fe20000100800 */
[----:B------:R-:W-:Y:S01]  /*2db0*/  FMUL.FTZ R235, R3, R27 ;  /* 0x0000001b03eb7220 */ /* 0x000fe20000410000 */
[----:B------:R-:W-:Y:S01]  /*2dc0*/  FADD.FTZ R114, R114, R202 ;  /* 0x000000ca72727221 */ /* 0x000fe20000010000 */
[----:B------:R-:W-:Y:S01]  /*2dd0*/  FFMA.FTZ R74, R208, R202, R74 ;  /* 0x000000cad04a7223 */ /* 0x000fe2000001004a */
[----:B------:R1:W-:Y:S04]  /*2de0*/  STL [R1+0x34], R210 ;  /* 0x000034d201007387 */ /* 0x0003e80000100800 */
[----:B------:R3:W-:Y:S01]  /*2df0*/  STL [R1+0x30], R216 ;  /* 0x000030d801007387 */ /* 0x0007e20000100800 */
[----:B------:R-:W-:Y:S01]  /*2e00*/  SHF.L.U32 R201, R201, 0x10, RZ ;  /* 0x00000010c9c97819 */ /* 0x000fe200000006ff */
[----:B------:R-:W-:Y:S01]  /*2e10*/  FADD.FTZ R199, R215, R207 ;  /* 0x000000cfd7c77221 */ /* 0x000fe20000010000 */
[----:B------:R-:W-:-:S03]  /*2e20*/  SHF.L.U32 R205, R205, 0x10, RZ ;  /* 0x00000010cdcd7819 */ /* 0x000fc600000006ff */
[----:B------:R-:W-:Y:S01]  /*2e30*/  FADD.FTZ R109, R109, R201 ;  /* 0x000000c96d6d7221 */ /* 0x000fe20000010000 */
[-C--:B------:R-:W-:Y:S01]  /*2e40*/  FFMA.FTZ R69, R235, R201.reuse, R69 ;  /* 0x000000c9eb457223 */ /* 0x080fe20000010045 */
[----:B------:R-:W-:Y:S01]  /*2e50*/  FMUL.FTZ R233, R233, R201 ;  /* 0x000000c9e9e97220 */ /* 0x000fe20000410000 */
[----:B------:R-:W-:Y:S01]  /*2e60*/  FFMA.FTZ R201, R217, R207, R214 ;  /* 0x000000cfd9c97223 */ /* 0x000fe200000100d6 */
[----:B--2---:R-:W-:Y:S02]  /*2e70*/  FMUL.FTZ R27, R204, R202 ;  /* 0x000000cacc1b7220 */ /* 0x004fe40000410000 */
[----:B------:R-:W2:Y:S01]  /*2e80*/  LDL R202, [R1+0x7c] ;  /* 0x00007c0001ca7983 */ /* 0x000ea20000100800 */
[----:B0-----:R-:W-:Y:S01]  /*2e90*/  FMUL.FTZ R217, R3, R14 ;  /* 0x0000000e03d97220 */ /* 0x001fe20000410000 */
[----:B------:R-:W-:Y:S01]  /*2ea0*/  FADD.FTZ R14, R199, R233 ;  /* 0x000000e9c70e7221 */ /* 0x000fe20000010000 */
[----:B------:R-:W-:Y:S01]  /*2eb0*/  FMUL.FTZ R231, R231, R205 ;  /* 0x000000cde7e77220 */ /* 0x000fe20000410000 */
[----:B------:R-:W-:Y:S01]  /*2ec0*/  FFMA.FTZ R199, R235, R233, R201 ;  /* 0x000000e9ebc77223 */ /* 0x000fe200000100c9 */
[----:B------:R-:W-:-:S02]  /*2ed0*/  FMUL.FTZ R212, R212, R200 ;  /* 0x000000c8d4d47220 */ /* 0x000fc40000410000 */
[----:B------:R-:W-:Y:S01]  /*2ee0*/  FADD.FTZ R14, R14, R231 ;  /* 0x000000e70e0e7221 */ /* 0x000fe20000010000 */
[----:B------:R-:W-:Y:S01]  /*2ef0*/  FFMA.FTZ R199, R210, R231, R199 ;  /* 0x000000e7d2c77223 */ /* 0x000fe200000100c7 */
[----:B------:R-:W-:Y:S01]  /*2f00*/  SHF.L.U32 R198, R209, 0x10, RZ ;  /* 0x00000010d1c67819 */ /* 0x000fe200000006ff */
[----:B------:R-:W-:Y:S01]  /*2f10*/  FMUL.FTZ R211, R211, R203 ;  /* 0x000000cbd3d37220 */ /* 0x000fe20000410000 */
[----:B------:R-:W-:Y:S01]  /*2f20*/  FADD.FTZ R14, R14, R212 ;  /* 0x000000d40e0e7221 */ /* 0x000fe20000010000 */
[----:B------:R-:W-:Y:S01]  /*2f30*/  FFMA.FTZ R199, R217, R212, R199 ;  /* 0x000000d4d9c77223 */ /* 0x000fe200000100c7 */
[----:B------:R-:W-:Y:S01]  /*2f40*/  FFMA.FTZ R70, R210, R205, R70 ;  /* 0x000000cdd2467223 */ /* 0x000fe20000010046 */
[----:B-1----:R-:W-:Y:S01]  /*2f50*/  FMUL.FTZ R210, R3, R196 ;  /* 0x000000c403d27220 */ /* 0x002fe20000410000 */
[----:B------:R-:W-:Y:S01]  /*2f60*/  FMUL.FTZ R209, R213, R198 ;  /* 0x000000c6d5d17220 */ /* 0x000fe20000410000 */
        /* <DEDUP_REMOVED lines=19> */
[----:B---3--:R-:W-:-:S07]  /*30a0*/  FFMA.FTZ R214, R13, R14, R199 ;  /* 0x0000000e0dd67223 */ /* 0x008fce00000100c7 */
.L_x_7959:
[----:B------:R-:W-:Y:S05]  /*30b0*/  BSYNC B1 ;  /* 0x0000000000017941 */ /* 0x000fea0003800000 */
.L_x_7958:
        /* <DEDUP_REMOVED lines=20> */
.L_x_8001:
[----:B------:R-:W2:Y:S01]  /*3200*/  LDL R197, [R1+0x1b0] ;  /* 0x0001b00001c57983 */ /* 0x000ea20000100800 */
[----:B0-----:R-:W-:Y:S01]  /*3210*/  FADD.FTZ R196, R201, R196 ;  /* 0x000000c4c9c47221 */ /* 0x001fe20000010000 */
[----:B------:R-:W-:Y:S03]  /*3220*/  BSSY B1, `(.L_x_7961) ;  /* 0x00000a7000017945 */ /* 0x000fe60003800000 */
[----:B-1----:R-:W-:Y:S01]  /*3230*/  FMUL.FTZ R201, R196, UR14 ;  /* 0x0000000ec4c97c20 */ /* 0x002fe20008410000 */
[----:B--2---:R-:W-:Y:S01]  /*3240*/  ISETP.NE.AND P4, PT, R197, RZ, PT ;  /* 0x000000ffc500720c */ /* 0x004fe20003f85270 */
[----:B------:R-:W-:-:S04]  /*3250*/  FADD.FTZ R197, R200, R203 ;  /* 0x000000cbc8c57221 */ /* 0x000fc80000010000 */
[----:B------:R-:W-:-:S08]  /*3260*/  FMUL.FTZ R200, R197, UR14 ;  /* 0x0000000ec5c87c20 */ /* 0x000fd00008410000 */
[----:B------:R-:W-:Y:S05]  /*3270*/  @!P4 BRA `(.L_x_7962) ;  /* 0x000000080084c947 */ /* 0x000fea0003800000 */
[----:B------:R-:W0:Y:S01]  /*3280*/  LDC.64 R196, c[0x0][0x220] ;  /* 0x00008800ffc47b82 */ /* 0x000e220000000a00 */
[----:B------:R-:W2:Y:S04]  /*3290*/  LDL R205, [R1+0xc] ;  /* 0x00000c0001cd7983 */ /* 0x000ea80000100800 */
[----:B------:R-:W3:Y:S03]  /*32a0*/  LDL R207, [R1+0x8] ;  /* 0x0000080001cf7983 */ /* 0x000ee60000100800 */
[----:B------:R-:W1:Y:S01]  /*32b0*/  LDC.U8 R202, c[0x0][0x2a0] ;  /* 0x0000a800ffca7b82 */ /* 0x000e620000000000 */
[----:B------:R4:W-:Y:S04]  /*32c0*/  STL [R1+0x1b8], R2 ;  /* 0x0001b80201007387 */ /* 0x0009e80000100800 */
[----:B------:R-:W3:Y:S04]  /*32d0*/  LDL R213, [R1+0x170] ;  /* 0x0001700001d57983 */ /* 0x000ee80000100800 */
[----:B------:R-:W3:Y:S01]  /*32e0*/  LDL R214, [R1+0x174] ;  /* 0x0001740001d67983 */ /* 0x000ee20000100800 */
[----:B------:R-:W-:-:S03]  /*32f0*/  ISETP.NE.U32.AND P5, PT, RZ, UR8, PT ;  /* 0x00000008ff007c0c */ /* 0x000fc6000bfa5070 */
[----:B-----5:R-:W3:Y:S01]  /*3300*/  LDL R216, [R1+0x10] ;  /* 0x0000100001d87983 */ /* 0x020ee20000100800 */
[----:B0-----:R-:W-:-:S03]  /*3310*/  IMAD.WIDE.U32 R196, R0, 0x10, R196 ;  /* 0x0000001000c47825 */ /* 0x001fc600078e00c4 */
[----:B----4-:R-:W4:Y:S04]  /*3320*/  LDL R2, [R1+0x18] ;  /* 0x0000180001027983 */ /* 0x010f280000100800 */
[----:B------:R-:W4:Y:S04]  /*3330*/  LDL R215, [R1] ;  /* 0x0000000001d77983 */ /* 0x000f280000100800 */
[----:B------:R-:W3:Y:S01]  /*3340*/  LDG.E.128 R196, desc[UR4][R196.64] ;  /* 0x00000004c4c47981 */ /* 0x000ee2000c1e1d00 */
[----:B-1----:R-:W-:-:S04]  /*3350*/  ISETP.NE.AND P4, PT, R202, RZ, PT ;  /* 0x000000ffca00720c */ /* 0x002fc80003f85270 */
[----:B------:R-:W-:Y:S02]  /*3360*/  FSEL R204, R200, RZ, !P4 ;  /* 0x000000ffc8cc7208 */ /* 0x000fe40006000000 */
[----:B------:R-:W-:-:S03]  /*3370*/  ISETP.NE.AND.EX P5, PT, RZ, UR9, PT, P5 ;  /* 0x00000009ff007c0c */ /* 0x000fc6000bfa5350 */
[----:B------:R-:W-:Y:S01]  /*3380*/  FFMA.FTZ R202, R15, R201, R204 ;  /* 0x000000c90fca7223 */ /* 0x000fe200000100cc */
[----:B------:R-:W-:-:S03]  /*3390*/  LOP3.LUT P4, RZ, R19, 0xff, RZ, 0xc0, !PT ;  /* 0x000000ff13ff7812 */ /* 0x000fc6000788c0ff */
[----:B--2---:R-:W-:-:S04]  /*33a0*/  FADD.FTZ R202, R205, -R202 ;  /* 0x800000cacdca7221 */ /* 0x004fc80000010000 */
[----:B------:R-:W-:-:S04]  /*33b0*/  FMUL.FTZ R205, R3, R202 ;  /* 0x000000ca03cd7220 */ /* 0x000fc80000410000 */
[----:B------:R-:W-:Y:S01]  /*33c0*/  @P5 FADD.FTZ R205, R160, R205 ;  /* 0x000000cda0cd5221 */ /* 0x000fe20000010000 */
[----:B------:R-:W-:-:S03]  /*33d0*/  HFMA2.MMA R202, -RZ, RZ, 0, 0 ;  /* 0x00000000ffca7435 */ /* 0x000fc600000001ff */
[----:B------:R-:W-:-:S04]  /*33e0*/  FMUL.FTZ R203, R205, R4 ;  /* 0x00000004cdcb7220 */ /* 0x000fc80000410000 */
[----:B------:R-:W-:Y:S01]  /*33f0*/  FMUL.FTZ R203, R203, UR15 ;  /* 0x0000000fcbcb7c20 */ /* 0x000fe20008410000 */
[----:B---3--:R-:W-:-:S05]  /*3400*/  @P4 SHF.L.U32 R206, R198, 0x10, RZ ;  /* 0x00000010c6ce4819 */ /* 0x008fca00000006ff */
[----:B------:R-:W-:Y:S01]  /*3410*/  @P4 FMUL.FTZ R202, R203, R206 ;  /* 0x000000cecbca4220 */ /* 0x000fe20000410000 */
[----:B------:R-:W-:-:S05]  /*3420*/  FMUL.FTZ R203, R213, R203 ;  /* 0x000000cbd5cb7220 */ /* 0x000fca0000410000 */
[----:B------:R-:W-:Y:S01]  /*3430*/  FSEL R213, R203, RZ, P4 ;  /* 0x000000ffcbd57208 */ /* 0x000fe20002000000 */
[----:B------:R-:W-:Y:S01]  /*3440*/  FFMA.FTZ R203, R6, R201, R204 ;  /* 0x000000c906cb7223 */ /* 0x000fe200000100cc */
[----:B------:R-:W-:-:S03]  /*3450*/  LOP3.LUT P4, RZ, R19, 0xff00, RZ, 0xc0, !PT ;  /* 0x0000ff0013ff7812 */ /* 0x000fc6000788c0ff */
[----:B------:R-:W-:-:S04]  /*3460*/  FADD.FTZ R203, R207, -R203 ;  /* 0x800000cbcfcb7221 */ /* 0x000fc80000010000 */
[----:B------:R-:W-:-:S04]  /*3470*/  FMUL.FTZ R203, R3, R203 ;  /* 0x000000cb03cb7220 */ /* 0x000fc80000410000 */
[----:B------:R-:W-:Y:S02]  /*3480*/  @P5 FADD.FTZ R203, R161, R203 ;  /* 0x000000cba1cb5221 */ /* 0x000fe40000010000 */
[----:B------:R-:W-:Y:S02]  /*3490*/  @P4 PRMT R198, R198, 0x7632, R198 ;  /* 0x00007632c6c64816 */ /* 0x000fe400000000c6 */
[----:B------:R-:W-:Y:S02]  /*34a0*/  FMUL.FTZ R206, R203, R4 ;  /* 0x00000004cbce7220 */ /* 0x000fe40000410000 */
[----:B------:R-:W-:Y:S02]  /*34b0*/  @P4 SHF.L.U32 R198, R198, 0x10, RZ ;  /* 0x00000010c6c64819 */ /* 0x000fe400000006ff */
[----:B------:R-:W-:Y:S01]  /*34c0*/  FMUL.FTZ R206, R206, UR15 ;  /* 0x0000000fcece7c20 */ /* 0x000fe20008410000 */
[----:B------:R-:W-:-:S03]  /*34d0*/  MOV R207, RZ ;  /* 0x000000ff00cf7202 */ /* 0x000fc60000000f00 */
[----:B------:R-:W-:Y:S01]  /*34e0*/  @P4 FMUL.FTZ R207, R206, R198 ;  /* 0x000000c6cecf4220 */ /* 0x000fe20000410000 */
[----:B------:R-:W-:Y:S02]  /*34f0*/  FMUL.FTZ R198, R214, R206 ;  /* 0x000000ced6c67220 */ /* 0x000fe40000410000 */
[----:B------:R-:W2:Y:S03]  /*3500*/  LDL R206, [R1+0x44] ;  /* 0x0000440001ce7983 */ /* 0x000ea60000100800 */
[----:B------:R-:W-:Y:S02]  /*3510*/  FSEL R214, R198, RZ, P4 ;  /* 0x000000ffc6d67208 */ /* 0x000fe40002000000 */
[----:B------:R-:W-:Y:S01]  /*3520*/  ISETP.NE.U32.AND P4, PT, RZ, UR16, PT ;  /* 0x00000010ff007c0c */ /* 0x000fe2000bf85070 */
[----:B------:R-:W3:Y:S03]  /*3530*/  LDL R198, [R1+0x4] ;  /* 0x0000040001c67983 */ /* 0x000ee60000100800 */
[----:B------:R-:W-:-:S04]  /*3540*/  ISETP.NE.AND.EX P4, PT, RZ, UR17, PT, P4 ;  /* 0x00000011ff007c0c */ /* 0x000fc8000bf85340 */
[----:B------:R-:W-:Y:S02]  /*3550*/  SEL R169, R203, R169, P4 ;  /* 0x000000a9cba97207 */ /* 0x000fe40002000000 */
[----:B------:R-:W4:Y:S01]  /*3560*/  LDL R203, [R1+0x14] ;  /* 0x0000140001cb7983 */ /* 0x000f220000100800 */
[----:B------:R-:W-:-:S03]  /*3570*/  SEL R168, R205, R168, P4 ;  /* 0x000000a8cda87207 */ /* 0x000fc60002000000 */
[----:B------:R-:W3:Y:S01]  /*3580*/  LDL R205, [R1+0x1c] ;  /* 0x00001c0001cd7983 */ /* 0x000ee20000100800 */
[----:B------:R-:W-:Y:S01]  /*3590*/  FADD.FTZ R121, R121, R207 ;  /* 0x000000cf79797221 */ /* 0x000fe20000010000 */
[-C--:B------:R-:W-:Y:S01]  /*35a0*/  FFMA.FTZ R207, R26, R201.reuse, R204 ;  /* 0x000000c91acf7223 */ /* 0x080fe200000100cc */
[----:B------:R-:W-:Y:S01]  /*35b0*/  FADD.FTZ R120, R120, R202 ;  /* 0x000000ca78787221 */ /* 0x000fe20000010000 */
[-CC-:B--2---:R-:W-:Y:S01]  /*35c0*/  FFMA.FTZ R206, R206, R201.reuse, R204.reuse ;  /* 0x000000c9cece7223 */ /* 0x184fe200000100cc */
[-CC-:B----4-:R-:W-:Y:S01]  /*35d0*/  FFMA.FTZ R202, R203, R201.reuse, R204.reuse ;  /* 0x000000c9cbca7223 */ /* 0x190fe200000100cc */
[-CC-:B---3--:R-:W-:Y:S01]  /*35e0*/  FFMA.FTZ R203, R198, R201.reuse, R204.reuse ;  /* 0x000000c9c6cb7223 */ /* 0x188fe200000100cc */
[-CC-:B------:R-:W-:Y:S01]  /*35f0*/  FFMA.FTZ R198, R252, R201.reuse, R204.reuse ;  /* 0x000000c9fcc67223 */ /* 0x180fe200000100cc */
[----:B------:R-:W-:Y:S01]  /*3600*/  FFMA.FTZ R205, R205, R201, R204 ;  /* 0x000000c9cdcd7223 */ /* 0x000fe200000100cc */
[----:B------:R-:W-:Y:S02]  /*3610*/  FADD.FTZ R204, R5, -R207 ;  /* 0x800000cf05cc7221 */ /* 0x000fe40000010000 */
[----:B------:R-:W2:Y:S01]  /*3620*/  LDL R207, [R1+0x2c] ;  /* 0x00002c0001cf7983 */ /* 0x000ea20000100800 */
[----:B------:R-:W-:Y:S01]  /*3630*/  FADD.FTZ R202, R216, -R202 ;  /* 0x800000cad8ca7221 */ /* 0x000fe20000010000 */
[----:B------:R-:W-:Y:S01]  /*3640*/  FADD.FTZ R205, R2, -R205 ;  /* 0x800000cd02cd7221 */ /* 0x000fe20000010000 */
[----:B------:R-:W-:Y:S01]  /*3650*/  FADD.FTZ R203, R215, -R203 ;  /* 0x800000cbd7cb7221 */ /* 0x000fe20000010000 */
[----:B------:R-:W-:Y:S01]  /*3660*/  FADD.FTZ R198, R251, -R198 ;  /* 0x800000c6fbc67221 */ /* 0x000fe20000010000 */
[C---:B------:R-:W-:Y:S01]  /*3670*/  FMUL.FTZ R204, R3.reuse, R204 ;  /* 0x000000cc03cc7220 */ /* 0x040fe20000410000 */
[C---:B------:R-:W-:Y:S01]  /*3680*/  FMUL.FTZ R205, R3.reuse, R205 ;  /* 0x000000cd03cd7220 */ /* 0x040fe20000410000 */
[----:B------:R-:W-:Y:S01]  /*3690*/  FMUL.FTZ R203, R3, R203 ;  /* 0x000000cb03cb7220 */ /* 0x000fe20000410000 */
[----:B------:R0:W5:Y:S01]  /*36a0*/  LDL.LU R2, [R1+0x1b8] ;  /* 0x0001b80001027983 */ /* 0x0001620000300800 */
[----:B------:R-:W-:Y:S01]  /*36b0*/  @P5 FADD.FTZ R204, R156, R204 ;  /* 0x000000cc9ccc5221 */ /* 0x000fe20000010000 */
[----:B------:R-:W-:Y:S01]  /*36c0*/  @P5 FADD.FTZ R205, R157, R205 ;  /* 0x000000cd9dcd5221 */ /* 0x000fe20000010000 */
[----:B------:R-:W-:Y:S01]  /*36d0*/  @P5 FADD.FTZ R203, R162, R203 ;  /* 0x000000cba2cb5221 */ /* 0x000fe20000010000 */
[----:B------:R-:W3:Y:S02]  /*36e0*/  LDL R215, [R1+0x18c] ;  /* 0x00018c0001d77983 */ /* 0x000ee40000100800 */
[----:B------:R-:W-:-:S02]  /*36f0*/  SEL R164, R204, R164, P4 ;  /* 0x000000a4cca47207 */ /* 0x000fc40002000000 */
[----:B------:R-:W-:Y:S01]  /*3700*/  SEL R165, R205, R165, P4 ;  /* 0x000000a5cda57207 */ /* 0x000fe20002000000 */
[----:B------:R-:W4:Y:S01]  /*3710*/  LDL R216, [R1+0x184] ;  /* 0x0001840001d87983 */ /* 0x000f220000100800 */
[----:B------:R-:W-:Y:S01]  /*3720*/  SEL R170, R203, R170, P4 ;  /* 0x000000aacbaa7207 */ /* 0x000fe20002000000 */
[----:B--2---:R-:W-:Y:S01]  /*3730*/  FADD.FTZ R206, R207, -R206 ;  /* 0x800000cecfce7221 */ /* 0x004fe20000010000 */
[C---:B------:R-:W-:Y:S01]  /*3740*/  FMUL.FTZ R207, R3.reuse, R202 ;  /* 0x000000ca03cf7220 */ /* 0x040fe20000410000 */
[C---:B------:R-:W-:Y:S02]  /*3750*/  FMUL.FTZ R202, R3.reuse, R198 ;  /* 0x000000c603ca7220 */ /* 0x040fe40000410000 */
[----:B------:R-:W-:Y:S01]  /*3760*/  FMUL.FTZ R206, R3, R206 ;  /* 0x000000ce03ce7220 */ /* 0x000fe20000410000 */
[----:B------:R-:W-:Y:S01]  /*3770*/  @P5 FADD.FTZ R207, R159, R207 ;  /* 0x000000cf9fcf5221 */ /* 0x000fe20000010000 */
[----:B------:R-:W-:Y:S02]  /*3780*/  @P5 FADD.FTZ R202, R163, R202 ;  /* 0x000000caa3ca5221 */ /* 0x000fe40000010000 */
[----:B------:R-:W-:-:S02]  /*3790*/  @P5 FADD.FTZ R206, R158, R206 ;  /* 0x000000ce9ece5221 */ /* 0x000fc40000010000 */
[----:B------:R-:W-:Y:S02]  /*37a0*/  SEL R167, R207, R167, P4 ;  /* 0x000000a7cfa77207 */ /* 0x000fe40002000000 */
[----:B------:R-:W-:Y:S02]  /*37b0*/  SEL R171, R202, R171, P4 ;  /* 0x000000abcaab7207 */ /* 0x000fe40002000000 */
[----:B------:R-:W-:Y:S02]  /*37c0*/  SEL R166, R206, R166, P4 ;  /* 0x000000a6cea67207 */ /* 0x000fe40002000000 */
[----:B------:R-:W-:Y:S01]  /*37d0*/  LOP3.LUT P4, RZ, R18, 0xff0000, RZ, 0xc0, !PT ;  /* 0x00ff000012ff7812 */ /* 0x000fe2000788c0ff */
[----:B------:R-:W-:Y:S01]  /*37e0*/  FMUL.FTZ R206, R206, R4 ;  /* 0x00000004cece7220 */ /* 0x000fe20000410000 */
[----:B------:R-:W-:-:S03]  /*37f0*/  F2FP.BF16.F32.PACK_AB R198, R214, R213 ;  /* 0x000000d5d6c6723e */ /* 0x000fc600000010ff */
[----:B------:R-:W-:Y:S01]  /*3800*/  FMUL.FTZ R214, R206, UR15 ;  /* 0x0000000fced67c20 */ /* 0x000fe20008410000 */
[----:B------:R-:W-:-:S07]  /*3810*/  HFMA2.MMA R206, -RZ, RZ, 0, 0 ;  /* 0x00000000ffce7435 */ /* 0x000fce00000001ff */
[----:B------:R-:W-:-:S05]  /*3820*/  @P4 SHF.L.U32 R213, R197, 0x10, RZ ;  /* 0x00000010c5d54819 */ /* 0x000fca00000006ff */
[----:B------:R-:W-:Y:S02]  /*3830*/  @P4 FMUL.FTZ R206, R214, R213 ;  /* 0x000000d5d6ce4220 */ /* 0x000fe40000410000 */
[----:B------:R-:W2:Y:S02]  /*3840*/  LDL R213, [R1+0x180] ;  /* 0x0001800001d57983 */ /* 0x000ea40000100800 */
[----:B------:R-:W-:Y:S02]  /*3850*/  FADD.FTZ R118, R118, R206 ;  /* 0x000000ce76767221 */ /* 0x000fe40000010000 */
[----:B------:R-:W3:Y:S01]  /*3860*/  LDL R206, [R1+0x188] ;  /* 0x0001880001ce7983 */ /* 0x000ee20000100800 */
[----:B------:R-:W-:Y:S01]  /*3870*/  FMUL.FTZ R204, R204, R4 ;  /* 0x00000004cccc7220 */ /* 0x000fe20000410000 */
[----:B---3--:R-:W-:-:S05]  /*3880*/  FMUL.FTZ R206, R206, R214 ;  /* 0x000000d6cece7220 */ /* 0x008fca0000410000 */
        /* <DEDUP_REMOVED lines=8> */
[----:B------:R-:W-:Y:S01]  /*3910*/  FMUL.FTZ R206, R215, R207 ;  /* 0x000000cfd7ce7220 */ /* 0x000fe20000410000 */
[----:B------:R-:W-:-:S04]  /*3920*/  MOV R207, R18 ;  /* 0x0000001200cf7202 */ /* 0x000fc80000000f00 */
[----:B------:R-:W-:Y:S02]  /*3930*/  FSEL R215, R206, RZ, P4 ;  /* 0x000000ffced77208 */ /* 0x000fe40002000000 */
[----:B------:R-:W-:Y:S01]  /*3940*/  LOP3.LUT P4, RZ, R207, 0xff, RZ, 0xc0, !PT ;  /* 0x000000ffcfff7812 */ /* 0x000fe2000788c0ff */
[----:B------:R-:W-:Y:S01]  /*3950*/  FMUL.FTZ R206, R204, UR15 ;  /* 0x0000000fccce7c20 */ /* 0x000fe20008410000 */
[----:B------:R-:W-:Y:S01]  /*3960*/  FADD.FTZ R119, R119, R197 ;  /* 0x000000c577777221 */ /* 0x000fe20000010000 */
[----:B------:R-:W-:Y:S01]  /*3970*/  HFMA2.MMA R204, -RZ, RZ, 0, 0 ;  /* 0x00000000ffcc7435 */ /* 0x000fe200000001ff */
[----:B------:R-:W3:Y:S09]  /*3980*/  LDL R207, [R1+0x178] ;  /* 0x0001780001cf7983 */ /* 0x000ef20000100800 */
[----:B------:R-:W-:-:S05]  /*3990*/  @P4 SHF.L.U32 R197, R196, 0x10, RZ ;  /* 0x00000010c4c54819 */ /* 0x000fca00000006ff */
[----:B------:R-:W-:Y:S01]  /*39a0*/  @P4 FMUL.FTZ R204, R206, R197 ;  /* 0x000000c5cecc4220 */ /* 0x000fe20000410000 */
[----:B--2---:R-:W-:-:S05]  /*39b0*/  FMUL.FTZ R197, R213, R206 ;  /* 0x000000ced5c57220 */ /* 0x004fca0000410000 */
        /* <DEDUP_REMOVED lines=8> */
[----:B----4-:R-:W-:Y:S01]  /*3a40*/  FMUL.FTZ R196, R216, R197 ;  /* 0x000000c5d8c47220 */ /* 0x010fe20000410000 */
[----:B------:R-:W-:Y:S02]  /*3a50*/  F2FP.BF16.F32.PACK_AB R197, R215, R214 ;  /* 0x000000d6d7c5723e */ /* 0x000fe400000010ff */
[----:B------:R-:W2:Y:S02]  /*3a60*/  LDL R215, [R1+0x17c] ;  /* 0x00017c0001d77983 */ /* 0x000ea40000100800 */
[----:B------:R-:W-:Y:S02]  /*3a70*/  FSEL R216, R196, RZ, P4 ;  /* 0x000000ffc4d87208 */ /* 0x000fe40002000000 */
[----:B------:R-:W-:Y:S01]  /*3a80*/  LOP3.LUT P4, RZ, R19, 0xff0000, RZ, 0xc0, !PT ;  /* 0x00ff000013ff7812 */ /* 0x000fe2000788c0ff */
[----:B------:R-:W-:Y:S01]  /*3a90*/  FMUL.FTZ R196, R203, R4 ;  /* 0x00000004cbc47220 */ /* 0x000fe20000410000 */
[----:B------:R-:W-:-:S03]  /*3aa0*/  HFMA2.MMA R205, -RZ, RZ, 0, 0 ;  /* 0x00000000ffcd7435 */ /* 0x000fc600000001ff */
[----:B------:R-:W-:-:S08]  /*3ab0*/  FMUL.FTZ R203, R196, UR15 ;  /* 0x0000000fc4cb7c20 */ /* 0x000fd00008410000 */
[----:B------:R-:W-:-:S05]  /*3ac0*/  @P4 SHF.L.U32 R196, R199, 0x10, RZ ;  /* 0x00000010c7c44819 */ /* 0x000fca00000006ff */
[----:B------:R-:W-:Y:S01]  /*3ad0*/  @P4 FMUL.FTZ R205, R203, R196 ;  /* 0x000000c4cbcd4220 */ /* 0x000fe20000410000 */
[----:B------:R-:W-:Y:S01]  /*3ae0*/  FADD.FTZ R116, R116, R204 ;  /* 0x000000cc74747221 */ /* 0x000fe20000010000 */
[----:B------:R-:W-:Y:S02]  /*3af0*/  FADD.FTZ R117, R117, R206 ;  /* 0x000000ce75757221 */ /* 0x000fe40000010000 */
[----:B------:R-:W-:Y:S01]  /*3b00*/  FADD.FTZ R122, R122, R205 ;  /* 0x000000cd7a7a7221 */ /* 0x000fe20000010000 */
[----:B---3--:R-:W-:-:S05]  /*3b10*/  FMUL.FTZ R196, R207, R203 ;  /* 0x000000cbcfc47220 */ /* 0x008fca0000410000 */
[----:B------:R-:W-:Y:S02]  /*3b20*/  FSEL R214, R196, RZ, P4 ;  /* 0x000000ffc4d67208 */ /* 0x000fe40002000000 */
[----:B------:R-:W-:Y:S02]  /*3b30*/  LOP3.LUT P4, RZ, R19, 0xff000000, RZ, 0xc0, !PT ;  /* 0xff00000013ff7812 */ /* 0x000fe4000788c0ff */
[----:B------:R-:W-:-:S11]  /*3b40*/  MOV R207, RZ ;  /* 0x000000ff00cf7202 */ /* 0x000fd60000000f00 */
[----:B------:R-:W-:Y:S01]  /*3b50*/  @P4 PRMT R196, R199, 0x7632, R196 ;  /* 0x00007632c7c44816 */ /* 0x000fe200000000c4 */
[----:B------:R-:W-:-:S03]  /*3b60*/  FMUL.FTZ R199, R202, R4 ;  /* 0x00000004cac77220 */ /* 0x000fc60000410000 */
[----:B------:R-:W-:Y:S01]  /*3b70*/  @P4 SHF.L.U32 R196, R196, 0x10, RZ ;  /* 0x00000010c4c44819 */ /* 0x000fe200000006ff */
[----:B------:R-:W-:-:S04]  /*3b80*/  FMUL.FTZ R199, R199, UR15 ;  /* 0x0000000fc7c77c20 */ /* 0x000fc80008410000 */
[----:B------:R-:W-:Y:S01]  /*3b90*/  @P4 FMUL.FTZ R207, R199, R196 ;  /* 0x000000c4c7cf4220 */ /* 0x000fe20000410000 */
[----:B--2---:R-:W-:-:S05]  /*3ba0*/  FMUL.FTZ R199, R215, R199 ;  /* 0x000000c7d7c77220 */ /* 0x004fca0000410000 */
[----:B------:R-:W-:Y:S02]  /*3bb0*/  FSEL R199, R199, RZ, P4 ;  /* 0x000000ffc7c77208 */ /* 0x000fe40002000000 */
[----:B------:R-:W-:-:S04]  /*3bc0*/  ISETP.NE.U32.AND P4, PT, RZ, UR16, PT ;  /* 0x00000010ff007c0c */ /* 0x000fc8000bf85070 */
[----:B------:R-:W-:-:S13]  /*3bd0*/  ISETP.NE.AND.EX P4, PT, RZ, UR17, PT, P4 ;  /* 0x00000011ff007c0c */ /* 0x000fda000bf85340 */
[----:B------:R-:W1:Y:S02]  /*3be0*/  @P4 LDC.64 R202, c[0x0][0x308] ;  /* 0x0000c200ffca4b82 */ /* 0x000e640000000a00 */
[----:B-1----:R-:W-:-:S05]  /*3bf0*/  @P4 IMAD.WIDE.U32 R202, R0, 0x20, R202 ;  /* 0x0000002000ca4825 */ /* 0x002fca00078e00ca */
[----:B------:R-:W-:Y:S04]  /*3c00*/  @P4 STG.E.128 desc[UR4][R202.64], R164 ;  /* 0x000000a4ca004986 */ /* 0x000fe8000c101d04 */
[----:B------:R1:W-:Y:S02]  /*3c10*/  @P4 STG.E.128 desc[UR4][R202.64+0x10], R168 ;  /* 0x000010a8ca004986 */ /* 0x0003e4000c101d04 */
[----:B-1----:R-:W1:Y:S01]  /*3c20*/  LDC.64 R202, c[0x0][0x2f8] ;  /* 0x0000be00ffca7b82 */ /* 0x002e620000000a00 */
[----:B------:R-:W-:Y:S02]  /*3c30*/  F2FP.BF16.F32.PACK_AB R196, R216, R213 ;  /* 0x000000d5d8c4723e */ /* 0x000fe400000010ff */
[----:B------:R-:W-:Y:S01]  /*3c40*/  F2FP.BF16.F32.PACK_AB R199, R199, R214 ;  /* 0x000000d6c7c7723e */ /* 0x000fe200000010ff */
[----:B-1----:R-:W-:-:S05]  /*3c50*/  IMAD.WIDE.U32 R202, R0, 0x10, R202 ;  /* 0x0000001000ca7825 */ /* 0x002fca00078e00ca */
[----:B------:R0:W-:Y:S01]  /*3c60*/  STG.E.128 desc[UR4][R202.64], R196 ;  /* 0x000000c4ca007986 */ /* 0x0001e2000c101d04 */
[----:B------:R-:W-:Y:S01]  /*3c70*/  FADD.FTZ R123, R123, R207 ;  /* 0x000000cf7b7b7221 */ /* 0x000fe20000010000 */
[----:B------:R-:W-:-:S07]  /*3c80*/  IADD3 R0, R0, 0x20, RZ ;  /* 0x0000002000007810 */ /* 0x000fce0007ffe0ff */
.L_x_7962:
[----:B------:R-:W-:Y:S05]  /*3c90*/  BSYNC B1 ;  /* 0x0000000000017941 */ /* 0x000fea0003800000 */
.L_x_7961:
[----:B------:R-:W-:Y:S04]  /*3ca0*/  BSSY B1, `(.L_x_7963) ;  /* 0x000009b000017945 */ /* 0x000fe80003800000 */
[----:B------:R-:W-:Y:S05]  /*3cb0*/  @!P0 BRA `(.L_x_7964) ;  /* 0x0000000800648947 */ /* 0x000fea0003800000 */
[----:B0-----:R-:W0:Y:S01]  /*3cc0*/  LDC.64 R196, c[0x0][0x220] ;  /* 0x00008800ffc47b82 */ /* 0x001e220000000a00 */
[----:B------:R-:W2:Y:S04]  /*3cd0*/  LDL R207, [R1+0x150] ;  /* 0x0001500001cf7983 */ /* 0x000ea80000100800 */
[----:B------:R-:W3:Y:S03]  /*3ce0*/  LDL R214, [R1+0x154] ;  /* 0x0001540001d67983 */ /* 0x000ee60000100800 */
[----:B------:R-:W1:Y:S01]  /*3cf0*/  LDC.U8 R202, c[0x0][0x2a0] ;  /* 0x0000a800ffca7b82 */ /* 0x000e620000000000 */
[----:B-----5:R-:W4:Y:S04]  /*3d00*/  LDL R216, [R1+0x54] ;  /* 0x0000540001d87983 */ /* 0x020f280000100800 */
[----:B------:R-:W4:Y:S01]  /*3d10*/  LDL R215, [R1+0x28] ;  /* 0x0000280001d77983 */ /* 0x000f220000100800 */
[----:B0-----:R-:W-:-:S06]  /*3d20*/  IMAD.WIDE.U32 R196, R0, 0x10, R196 ;  /* 0x0000001000c47825 */ /* 0x001fcc00078e00c4 */
[----:B------:R-:W2:Y:S01]  /*3d30*/  LDG.E.128 R196, desc[UR4][R196.64] ;  /* 0x00000004c4c47981 */ /* 0x000ea2000c1e1d00 */
[----:B-1----:R-:W-:Y:S02]  /*3d40*/  ISETP.NE.AND P4, PT, R202, RZ, PT ;  /* 0x000000ffca00720c */ /* 0x002fe40003f85270 */
[----:B------:R-:W-:Y:S02]  /*3d50*/  ISETP.NE.U32.AND P5, PT, RZ, UR8, PT ;  /* 0x00000008ff007c0c */ /* 0x000fe4000bfa5070 */
[----:B------:R-:W-:Y:S02]  /*3d60*/  FSEL R204, R200, RZ, !P4 ;  /* 0x000000ffc8cc7208 */ /* 0x000fe40006000000 */
[----:B------:R-:W-:-:S03]  /*3d70*/  ISETP.NE.AND.EX P5, PT, RZ, UR9, PT, P5 ;  /* 0x00000009ff007c0c */ /* 0x000fc6000bfa5350 */
[----:B------:R-:W-:Y:S01]  /*3d80*/  FFMA.FTZ R202, R7, R201, R204 ;  /* 0x000000c907ca7223 */ /* 0x000fe200000100cc */
[----:B------:R-:W-:-:S03]  /*3d90*/  LOP3.LUT P4, RZ, R21, 0xff, RZ, 0xc0, !PT ;  /* 0x000000ff15ff7812 */ /* 0x000fc6000788c0ff */
[----:B------:R-:W-:-:S04]  /*3da0*/  FADD.FTZ R202, R246, -R202 ;  /* 0x800000caf6ca7221 */ /* 0x000fc80000010000 */
[----:B------:R-:W-:-:S04]  /*3db0*/  FMUL.FTZ R205, R3, R202 ;  /* 0x000000ca03cd7220 */ /* 0x000fc80000410000 */
[----:B------:R-:W-:Y:S01]  /*3dc0*/  @P5 FADD.FTZ R205, R28, R205 ;  /* 0x000000cd1ccd5221 */ /* 0x000fe20000010000 */
[----:B------:R-:W-:-:S03]  /*3dd0*/  HFMA2.MMA R202, -RZ, RZ, 0, 0 ;  /* 0x00000000ffca7435 */ /* 0x000fc600000001ff */
[----:B------:R-:W-:-:S04]  /*3de0*/  FMUL.FTZ R203, R205, R4 ;  /* 0x00000004cdcb7220 */ /* 0x000fc80000410000 */
[----:B------:R-:W-:Y:S01]  /*3df0*/  FMUL.FTZ R203, R203, UR15 ;  /* 0x0000000fcbcb7c20 */ /* 0x000fe20008410000 */
[----:B--2---:R-:W-:-:S05]  /*3e00*/  @P4 SHF.L.U32 R206, R198, 0x10, RZ ;  /* 0x00000010c6ce4819 */ /* 0x004fca00000006ff */
        /* <DEDUP_REMOVED lines=14> */
[----:B---3--:R-:W-:Y:S02]  /*3ef0*/  FMUL.FTZ R198, R214, R206 ;  /* 0x000000ced6c67220 */ /* 0x008fe40000410000 */
[----:B------:R-:W2:Y:S03]  /*3f00*/  LDL R206, [R1+0x40] ;  /* 0x0000400001ce7983 */ /* 0x000ea60000100800 */
[----:B------:R-:W-:Y:S02]  /*3f10*/  FSEL R214, R198, RZ, P4 ;  /* 0x000000ffc6d67208 */ /* 0x000fe40002000000 */
[----:B------:R-:W3:Y:S01]  /*3f20*/  LDL R198, [R1+0x64] ;  /* 0x0000640001c67983 */ /* 0x000ee20000100800 */
[----:B------:R-:W-:Y:S01]  /*3f30*/  ISETP.NE.U32.AND P4, PT, RZ, UR16, PT ;  /* 0x00000010ff007c0c */ /* 0x000fe2000bf85070 */
[----:B------:R-:W-:-:S03]  /*3f40*/  FADD.FTZ R128, R128, R202 ;  /* 0x000000ca80807221 */ /* 0x000fc60000010000 */
[----:B------:R-:W-:Y:S01]  /*3f50*/  ISETP.NE.AND.EX P4, PT, RZ, UR17, PT, P4 ;  /* 0x00000011ff007c0c */ /* 0x000fe2000bf85340 */
[----:B------:R-:W-:Y:S01]  /*3f60*/  FADD.FTZ R129, R129, R207 ;  /* 0x000000cf81817221 */ /* 0x000fe20000010000 */
[-CC-:B------:R-:W-:Y:S02]  /*3f70*/  FFMA.FTZ R202, R248, R201.reuse, R204.reuse ;  /* 0x000000c9f8ca7223 */ /* 0x180fe400000100cc */
[----:B------:R-:W-:Y:S01]  /*3f80*/  SEL R168, R205, R168, P4 ;  /* 0x000000a8cda87207 */ /* 0x000fe20002000000 */
[--C-:B------:R-:W-:Y:S01]  /*3f90*/  FFMA.FTZ R205, R250, R201, R204.reuse ;  /* 0x000000c9facd7223 */ /* 0x100fe200000100cc */
[----:B------:R-:W-:Y:S01]  /*3fa0*/  SEL R169, R203, R169, P4 ;  /* 0x000000a9cba97207 */ /* 0x000fe20002000000 */
[----:B------:R-:W-:Y:S01]  /*3fb0*/  FFMA.FTZ R203, R244, R201, R204 ;  /* 0x000000c9f4cb7223 */ /* 0x000fe200000100cc */
[----:B------:R-:W-:Y:S01]  /*3fc0*/  FADD.FTZ R202, R247, -R202 ;  /* 0x800000caf7ca7221 */ /* 0x000fe20000010000 */
[----:B------:R-:W-:Y:S02]  /*3fd0*/  FADD.FTZ R205, R249, -R205 ;  /* 0x800000cdf9cd7221 */ /* 0x000fe40000010000 */
[----:B------:R-:W-:-:S02]  /*3fe0*/  FADD.FTZ R203, R243, -R203 ;  /* 0x800000cbf3cb7221 */ /* 0x000fc40000010000 */
[C---:B------:R-:W-:Y:S02]  /*3ff0*/  FMUL.FTZ R205, R3.reuse, R205 ;  /* 0x000000cd03cd7220 */ /* 0x040fe40000410000 */
[----:B------:R-:W-:Y:S02]  /*4000*/  FMUL.FTZ R203, R3, R203 ;  /* 0x000000cb03cb7220 */ /* 0x000fe40000410000 */
[----:B------:R-:W-:Y:S02]  /*4010*/  @P5 FADD.FTZ R205, R33, R205 ;  /* 0x000000cd21cd5221 */ /* 0x000fe40000010000 */
[----:B------:R-:W-:-:S03]  /*4020*/  @P5 FADD.FTZ R203, R30, R203 ;  /* 0x000000cb1ecb5221 */ /* 0x000fc60000010000 */
[----:B------:R-:W-:Y:S02]  /*4030*/  SEL R165, R205, R165, P4 ;  /* 0x000000a5cda57207 */ /* 0x000fe40002000000 */
[----:B------:R-:W-:Y:S01]  /*4040*/  SEL R170, R203, R170, P4 ;  /* 0x000000aacbaa7207 */ /* 0x000fe20002000000 */
[-CC-:B--2---:R-:W-:Y:S01]  /*4050*/  FFMA.FTZ R206, R206, R201.reuse, R204.reuse ;  /* 0x000000c9cece7223 */ /* 0x184fe200000100cc */
[-CC-:B---3--:R-:W-:Y:S01]  /*4060*/  FFMA.FTZ R207, R198, R201.reuse, R204.reuse ;  /* 0x000000c9c6cf7223 */ /* 0x188fe200000100cc */
[----:B------:R-:W-:Y:S02]  /*4070*/  FFMA.FTZ R198, R242, R201, R204 ;  /* 0x000000c9f2c67223 */ /* 0x000fe400000100cc */
[----:B----4-:R-:W-:Y:S01]  /*4080*/  FADD.FTZ R206, R215, -R206 ;  /* 0x800000ced7ce7221 */ /* 0x010fe20000010000 */
        /* <DEDUP_REMOVED lines=10> */
[----:B------:R-:W2:Y:S01]  /*4130*/  LDL R215, [R1+0x16c] ;  /* 0x00016c0001d77983 */ /* 0x000ea20000100800 */
[----:B------:R-:W-:-:S02]  /*4140*/  SEL R167, R207, R167, P4 ;  /* 0x000000a7cfa77207 */ /* 0x000fc40002000000 */
[----:B------:R-:W-:Y:S01]  /*4150*/  SEL R164, R204, R164, P4 ;  /* 0x000000a4cca47207 */ /* 0x000fe20002000000 */
[----:B------:R-:W3:Y:S01]  /*4160*/  LDL R216, [R1+0x164] ;  /* 0x0001640001d87983 */ /* 0x000ee20000100800 */
        /* <DEDUP_REMOVED lines=9> */
[----:B------:R-:W4:Y:S02]  /*4200*/  LDL R213, [R1+0x160] ;  /* 0x0001600001d57983 */ /* 0x000f240000100800 */
[----:B------:R-:W-:Y:S02]  /*4210*/  FADD.FTZ R126, R126, R206 ;  /* 0x000000ce7e7e7221 */ /* 0x000fe40000010000 */
[----:B------:R-:W2:Y:S01]  /*4220*/  LDL R206, [R1+0x168] ;  /* 0x0001680001ce7983 */ /* 0x000ea20000100800 */
[----:B------:R-:W-:Y:S01]  /*4230*/  FMUL.FTZ R204, R204, R4 ;  /* 0x00000004cccc7220 */ /* 0x000fe20000410000 */
[----:B--2---:R-:W-:-:S05]  /*4240*/  FMUL.FTZ R206, R206, R214 ;  /* 0x000000d6cece7220 */ /* 0x004fca0000410000 */
        /* <DEDUP_REMOVED lines=15> */
[----:B------:R-:W2:Y:S09]  /*4340*/  LDL R207, [R1+0x158] ;  /* 0x0001580001cf7983 */ /* 0x000eb20000100800 */
[----:B------:R-:W-:-:S05]  /*4350*/  @P4 SHF.L.U32 R197, R196, 0x10, RZ ;  /* 0x00000010c4c54819 */ /* 0x000fca00000006ff */
[----:B------:R-:W-:Y:S01]  /*4360*/  @P4 FMUL.FTZ R204, R206, R197 ;  /* 0x000000c5cecc4220 */ /* 0x000fe20000410000 */
        /* <DEDUP_REMOVED lines=9> */
[----:B---3--:R-:W-:Y:S01]  /*4400*/  FMUL.FTZ R196, R216, R197 ;  /* 0x000000c5d8c47220 */ /* 0x008fe20000410000 */
[----:B------:R-:W-:Y:S02]  /*4410*/  F2FP.BF16.F32.PACK_AB R197, R215, R214 ;  /* 0x000000d6d7c5723e */ /* 0x000fe400000010ff */
[----:B------:R-:W3:Y:S02]  /*4420*/  LDL R215, [R1+0x15c] ;  /* 0x00015c0001d77983 */ /* 0x000ee40000100800 */
[----:B------:R-:W-:Y:S02]  /*4430*/  FSEL R216, R196, RZ, P4 ;  /* 0x000000ffc4d87208 */ /* 0x000fe40002000000 */
[----:B------:R-:W-:Y:S01]  /*4440*/  LOP3.LUT P4, RZ, R21, 0xff0000, RZ, 0xc0, !PT ;  /* 0x00ff000015ff7812 */ /* 0x000fe2000788c0ff */
[----:B------:R-:W-:Y:S01]  /*4450*/  FMUL.FTZ R196, R203, R4 ;  /* 0x00000004cbc47220 */ /* 0x000fe20000410000 */
[----:B------:R-:W-:-:S03]  /*4460*/  HFMA2.MMA R205, -RZ, RZ, 0, 0 ;  /* 0x00000000ffcd7435 */ /* 0x000fc600000001ff */
[----:B------:R-:W-:-:S08]  /*4470*/  FMUL.FTZ R203, R196, UR15 ;  /* 0x0000000fc4cb7c20 */ /* 0x000fd00008410000 */
[----:B------:R-:W-:-:S05]  /*4480*/  @P4 SHF.L.U32 R196, R199, 0x10, RZ ;  /* 0x00000010c7c44819 */ /* 0x000fca00000006ff */
[----:B------:R-:W-:Y:S01]  /*4490*/  @P4 FMUL.FTZ R205, R203, R196 ;  /* 0x000000c4cbcd4220 */ /* 0x000fe20000410000 */
[----:B------:R-:W-:-:S04]  /*44a0*/  ISETP.NE.U32.AND P5, PT, RZ, UR16, PT ;  /* 0x00000010ff007c0c */ /* 0x000fc8000bfa5070 */
[----:B------:R-:W-:Y:S01]  /*44b0*/  ISETP.NE.AND.EX P5, PT, RZ, UR17, PT, P5 ;  /* 0x00000011ff007c0c */ /* 0x000fe2000bfa5350 */
[----:B------:R-:W-:Y:S01]  /*44c0*/  FADD.FTZ R124, R124, R204 ;  /* 0x000000cc7c7c7221 */ /* 0x000fe20000010000 */
[----:B------:R-:W-:Y:S01]  /*44d0*/  FADD.FTZ R125, R125, R206 ;  /* 0x000000ce7d7d7221 */ /* 0x000fe20000010000 */
[----:B------:R-:W-:Y:S01]  /*44e0*/  FADD.FTZ R130, R130, R205 ;  /* 0x000000cd82827221 */ /* 0x000fe20000010000 */
[----:B--2---:R-:W-:-:S05]  /*44f0*/  FMUL.FTZ R196, R207, R203 ;  /* 0x000000cbcfc47220 */ /* 0x004fca0000410000 */
[----:B------:R-:W-:Y:S02]  /*4500*/  FSEL R214, R196, RZ, P4 ;  /* 0x000000ffc4d67208 */ /* 0x000fe40002000000 */
[----:B------:R-:W-:Y:S02]  /*4510*/  LOP3.LUT P4, RZ, R21, 0xff000000, RZ, 0xc0, !PT ;  /* 0xff00000015ff7812 */ /* 0x000fe4000788c0ff */
[----:B------:R-:W-:-:S11]  /*4520*/  MOV R207, RZ ;  /* 0x000000ff00cf7202 */ /* 0x000fd60000000f00 */
[----:B------:R-:W-:Y:S01]  /*4530*/  @P4 PRMT R196, R199, 0x7632, R196 ;  /* 0x00007632c7c44816 */ /* 0x000fe200000000c4 */
[----:B------:R-:W-:Y:S01]  /*4540*/  FMUL.FTZ R199, R202, R4 ;  /* 0x00000004cac77220 */ /* 0x000fe20000410000 */
[----:B------:R-:W-:Y:S02]  /*4550*/  @P5 LEA R202, P6, R0, UR16, 0x5 ;  /* 0x0000001000ca5c11 */ /* 0x000fe4000f8c28ff */
[----:B------:R-:W-:Y:S01]  /*4560*/  @P4 SHF.L.U32 R196, R196, 0x10, RZ ;  /* 0x00000010c4c44819 */ /* 0x000fe200000006ff */
[----:B------:R-:W-:Y:S01]  /*4570*/  FMUL.FTZ R199, R199, UR15 ;  /* 0x0000000fc7c77c20 */ /* 0x000fe20008410000 */
[----:B------:R-:W-:-:S03]  /*4580*/  @P5 LEA.HI.X R203, R0, UR17, RZ, 0x5, P6 ;  /* 0x0000001100cb5c11 */ /* 0x000fc6000b0f2cff */
[----:B------:R-:W-:Y:S02]  /*4590*/  @P4 FMUL.FTZ R207, R199, R196 ;  /* 0x000000c4c7cf4220 */ /* 0x000fe40000410000 */
[----:B------:R-:W-:Y:S04]  /*45a0*/  @P5 STG.E.128 desc[UR4][R202.64], R164 ;  /* 0x000000a4ca005986 */ /* 0x000fe8000c101d04 */
[----:B------:R0:W-:Y:S01]  /*45b0*/  @P5 STG.E.128 desc[UR4][R202.64+0x10], R168 ;  /* 0x000010a8ca005986 */ /* 0x0001e2000c101d04 */
[----:B---3--:R-:W-:-:S05]  /*45c0*/  FMUL.FTZ R196, R215, R199 ;  /* 0x000000c7d7c47220 */ /* 0x008fca0000410000 */
[----:B------:R-:W-:Y:S02]  /*45d0*/  FSEL R199, R196, RZ, P4 ;  /* 0x000000ffc4c77208 */ /* 0x000fe40002000000 */
[----:B0-----:R-:W-:Y:S02]  /*45e0*/  LEA R202, P4, R0, UR18, 0x4 ;  /* 0x0000001200ca7c11 */ /* 0x001fe4000f8820ff */
[----:B------:R-:W-:Y:S02]  /*45f0*/  F2FP.BF16.F32.PACK_AB R196, R216, R213 ;  /* 0x000000d5d8c4723e */ /* 0x000fe400000010ff */
[----:B------:R-:W-:Y:S02]  /*4600*/  F2FP.BF16.F32.PACK_AB R199, R199, R214 ;  /* 0x000000d6c7c7723e */ /* 0x000fe400000010ff */
[----:B------:R-:W-:-:S05]  /*4610*/  LEA.HI.X R203, R0, UR19, RZ, 0x4, P4 ;  /* 0x0000001300cb7c11 */ /* 0x000fca000a0f24ff */
[----:B------:R1:W-:Y:S01]  /*4620*/  STG.E.128 desc[UR4][R202.64], R196 ;  /* 0x000000c4ca007986 */ /* 0x0003e2000c101d04 */
[----:B------:R-:W-:Y:S01]  /*4630*/  FADD.FTZ R131, R131, R207 ;  /* 0x000000cf83837221 */ /* 0x000fe20000010000 */
[----:B------:R-:W-:-:S07]  /*4640*/  IADD3 R0, R0, 0x20, RZ ;  /* 0x0000002000007810 */ /* 0x000fce0007ffe0ff */
.L_x_7964:
[----:B------:R-:W-:Y:S05]  /*4650*/  BSYNC B1 ;  /* 0x0000000000017941 */ /* 0x000fea0003800000 */
.L_x_7963:
[----:B------:R-:W-:Y:S04]  /*4660*/  BSSY B1, `(.L_x_7965) ;  /* 0x000009b000017945 */ /* 0x000fe80003800000 */
[----:B------:R-:W-:Y:S05]  /*4670*/  @!P1 BRA `(.L_x_7966) ;  /* 0x0000000800649947 */ /* 0x000fea0003800000 */
[----:B01----:R-:W0:Y:S01]  /*4680*/  LDC.64 R196, c[0x0][0x220] ;  /* 0x00008800ffc47b82 */ /* 0x003e220000000a00 */
        /* <DEDUP_REMOVED lines=152> */
.L_x_7966:
[----:B------:R-:W-:Y:S05]  /*5010*/  BSYNC B1 ;  /* 0x0000000000017941 */ /* 0x000fea0003800000 */
.L_x_7965:
[----:B------:R-:W-:Y:S04]  /*5020*/  BSSY B1, `(.L_x_7967) ;  /* 0x000009b000017945 */ /* 0x000fe80003800000 */
[----:B------:R-:W-:Y:S05]  /*5030*/  @!P2 BRA `(.L_x_7968) ;  /* 0x000000080064a947 */ /* 0x000fea0003800000 */
[----:B012---:R-:W0:Y:S01]  /*5040*/  LDC.64 R196, c[0x0][0x220] ;  /* 0x00008800ffc47b82 */ /* 0x007e220000000a00 */
        /* <DEDUP_REMOVED lines=152> */
.L_x_7968:
[----:B------:R-:W-:Y:S05]  /*59d0*/  BSYNC B1 ;  /* 0x0000000000017941 */ /* 0x000fea0003800000 */
.L_x_7967:
[----:B0123--:R-:W2:Y:S01]  /*59e0*/  LDL R196, [R1+0x1b4] ;  /* 0x0001b40001c47983 */ /* 0x00fea20000100800 */
[----:B------:R-:W-:Y:S01]  /*59f0*/  BSSY B1, `(.L_x_7969) ;  /* 0x0000099000017945 */ /* 0x000fe20003800000 */
[----:B--2---:R-:W-:-:S13]  /*5a00*/  ISETP.NE.AND P4, PT, R196, RZ, PT ;  /* 0x000000ffc400720c */ /* 0x004fda0003f85270 */
[----:B------:R-:W-:Y:S05]  /*5a10*/  @!P4 BRA `(.L_x_7970) ;  /* 0x000000080058c947 */ /* 0x000fea0003800000 */
[----:B------:R-:W2:Y:S01]  /*5a20*/  LDL R199, [R1+0x58] ;  /* 0x0000580001c77983 */ /* 0x000ea20000100800 */
[----:B------:R-:W0:Y:S03]  /*5a30*/  LDC.U8 R196, c[0x0][0x2a0] ;  /* 0x0000a800ffc47b82 */ /* 0x000e260000000000 */
[----:B------:R-:W3:Y:S04]  /*5a40*/  LDL R198, [R1+0x34] ;  /* 0x0000340001c67983 */ /* 0x000ee80000100800 */
[----:B------:R-:W4:Y:S01]  /*5a50*/  LDL R197, [R1+0x30] ;  /* 0x0000300001c57983 */ /* 0x000f220000100800 */
[----:B------:R-:W1:Y:S03]  /*5a60*/  LDC.64 R214, c[0x0][0x220] ;  /* 0x00008800ffd67b82 */ /* 0x000e660000000a00 */
[----:B------:R-:W4:Y:S04]  /*5a70*/  LDL R205, [R1+0x48] ;  /* 0x0000480001cd7983 */ /* 0x000f280000100800 */
[----:B-----5:R-:W4:Y:S04]  /*5a80*/  LDL R216, [R1+0xac] ;  /* 0x0000ac0001d87983 */ /* 0x020f280000100800 */
[----:B------:R-:W4:Y:S01]  /*5a90*/  LDL R213, [R1+0x90] ;  /* 0x0000900001d57983 */ /* 0x000f220000100800 */
[----:B0-----:R-:W-:-:S04]  /*5aa0*/  ISETP.NE.AND P4, PT, R196, RZ, PT ;  /* 0x000000ffc400720c */ /* 0x001fc80003f85270 */
[----:B------:R-:W-:Y:S02]  /*5ab0*/  FSEL R196, R200, RZ, !P4 ;  /* 0x000000ffc8c47208 */ /* 0x000fe40006000000 */
[----:B------:R-:W-:-:S03]  /*5ac0*/  ISETP.NE.U32.AND P4, PT, RZ, UR8, PT ;  /* 0x00000008ff007c0c */ /* 0x000fc6000bf85070 */
[-CC-:B------:R-:W-:Y:S01]  /*5ad0*/  FFMA.FTZ R204, R235, R201.reuse, R196.reuse ;  /* 0x000000c9ebcc7223 */ /* 0x180fe200000100c4 */
[----:B------:R-:W-:Y:S01]  /*5ae0*/  FFMA.FTZ R203, R217, R201, R196 ;  /* 0x000000c9d9cb7223 */ /* 0x000fe200000100c4 */
[----:B------:R-:W-:-:S03]  /*5af0*/  ISETP.NE.AND.EX P4, PT, RZ, UR9, PT, P4 ;  /* 0x00000009ff007c0c */ /* 0x000fc6000bf85340 */
[----:B------:R-:W-:-:S04]  /*5b00*/  FADD.FTZ R203, R212, -R203 ;  /* 0x800000cbd4cb7221 */ /* 0x000fc80000010000 */
[----:B------:R-:W-:-:S06]  /*5b10*/  FMUL.FTZ R203, R3, R203 ;  /* 0x000000cb03cb7220 */ /* 0x000fcc0000410000 */
[----:B------:R-:W-:Y:S01]  /*5b20*/  @P4 FADD.FTZ R203, R191, R203 ;  /* 0x000000cbbfcb4221 */ /* 0x000fe20000010000 */
[-CC-:B--2---:R-:W-:Y:S01]  /*5b30*/  FFMA.FTZ R202, R199, R201.reuse, R196.reuse ;  /* 0x000000c9c7ca7223 */ /* 0x184fe200000100c4 */
[-CC-:B---3--:R-:W-:Y:S01]  /*5b40*/  FFMA.FTZ R200, R198, R201.reuse, R196.reuse ;  /* 0x000000c9c6c87223 */ /* 0x188fe200000100c4 */
[-CC-:B------:R-:W-:Y:S01]  /*5b50*/  FFMA.FTZ R198, R210, R201.reuse, R196.reuse ;  /* 0x000000c9d2c67223 */ /* 0x180fe200000100c4 */
[-CC-:B----4-:R-:W-:Y:S01]  /*5b60*/  FFMA.FTZ R199, R197, R201.reuse, R196.reuse ;  /* 0x000000c9c5c77223 */ /* 0x190fe200000100c4 */
        /* <DEDUP_REMOVED lines=21> */
[----:B------:R-:W-:Y:S01]  /*5cc0*/  @P4 FADD.FTZ R197, R194, R197 ;  /* 0x000000c5c2c54221 */ /* 0x000fe20000010000 */
[----:B------:R-:W-:Y:S01]  /*5cd0*/  @P4 FADD.FTZ R196, R195, R196 ;  /* 0x000000c4c3c44221 */ /* 0x000fe20000010000 */
[----:B------:R-:W-:-:S04]  /*5ce0*/  ISETP.NE.U32.AND P4, PT, RZ, UR16, PT ;  /* 0x00000010ff007c0c */ /* 0x000fc8000bf85070 */
[----:B------:R-:W-:Y:S01]  /*5cf0*/  ISETP.NE.AND.EX P4, PT, RZ, UR17, PT, P4 ;  /* 0x00000011ff007c0c */ /* 0x000fe2000bf85340 */
[CC--:B------:R-:W-:Y:S01]  /*5d00*/  FMUL.FTZ R3, R200.reuse, R4.reuse ;  /* 0x00000004c8037220 */ /* 0x0c0fe20000410000 */
[C---:B------:R-:W-:Y:S02]  /*5d10*/  FMUL.FTZ R206, R197.reuse, R4 ;  /* 0x00000004c5ce7220 */ /* 0x040fe40000410000 */
[----:B------:R-:W-:Y:S01]  /*5d20*/  SEL R166, R200, R166, P4 ;  /* 0x000000a6c8a67207 */ /* 0x000fe20002000000 */
[C---:B------:R-:W-:Y:S01]  /*5d30*/  FMUL.FTZ R200, R196.reuse, R4 ;  /* 0x00000004c4c87220 */ /* 0x040fe20000410000 */
[----:B------:R-:W-:Y:S02]  /*5d40*/  SEL R170, R197, R170, P4 ;  /* 0x000000aac5aa7207 */ /* 0x000fe40002000000 */
[----:B------:R-:W-:Y:S01]  /*5d50*/  SEL R171, R196, R171, P4 ;  /* 0x000000abc4ab7207 */ /* 0x000fe20002000000 */
[----:B-1----:R-:W-:Y:S01]  /*5d60*/  IMAD.WIDE.U32 R196, R0, 0x10, R214 ;  /* 0x0000001000c47825 */ /* 0x002fe200078e00d6 */
[----:B------:R-:W-:-:S03]  /*5d70*/  SEL R164, R202, R164, P4 ;  /* 0x000000a4caa47207 */ /* 0x000fc60002000000 */
[-C--:B------:R-:W-:Y:S01]  /*5d80*/  FMUL.FTZ R204, R202, R4.reuse ;  /* 0x00000004cacc7220 */ /* 0x080fe20000410000 */
[C---:B------:R-:W-:Y:S01]  /*5d90*/  SEL R165, R201.reuse, R165, P4 ;  /* 0x000000a5c9a57207 */ /* 0x040fe20002000000 */
[----:B------:R-:W-:Y:S01]  /*5da0*/  FMUL.FTZ R205, R201, R4 ;  /* 0x00000004c9cd7220 */ /* 0x000fe20000410000 */
[C---:B------:R-:W-:Y:S01]  /*5db0*/  SEL R168, R199.reuse, R168, P4 ;  /* 0x000000a8c7a87207 */ /* 0x040fe20002000000 */
[-C--:B------:R-:W-:Y:S01]  /*5dc0*/  FMUL.FTZ R202, R199, R4.reuse ;  /* 0x00000004c7ca7220 */ /* 0x080fe20000410000 */
[C---:B------:R-:W-:Y:S01]  /*5dd0*/  SEL R169, R198.reuse, R169, P4 ;  /* 0x000000a9c6a97207 */ /* 0x040fe20002000000 */
[-C--:B------:R-:W-:Y:S01]  /*5de0*/  FMUL.FTZ R201, R198, R4.reuse ;  /* 0x00000004c6c97220 */ /* 0x080fe20000410000 */
[C---:B------:R-:W-:Y:S01]  /*5df0*/  SEL R167, R203.reuse, R167, P4 ;  /* 0x000000a7cba77207 */ /* 0x040fe20002000000 */
[----:B------:R-:W2:Y:S01]  /*5e00*/  LDG.E.128 R196, desc[UR4][R196.64] ;  /* 0x00000004c4c47981 */ /* 0x000ea2000c1e1d00 */
[----:B------:R-:W-:Y:S01]  /*5e10*/  FMUL.FTZ R203, R203, R4 ;  /* 0x00000004cbcb7220 */ /* 0x000fe20000410000 */
[----:B------:R-:W-:-:S02]  /*5e20*/  MOV R4, R16 ;  /* 0x0000001000047202 */ /* 0x000fc40000000f00 */
[----:B------:R-:W3:Y:S02]  /*5e30*/  LDL R214, [R1+0xa4] ;  /* 0x0000a40001d67983 */ /* 0x000ee40000100800 */
[----:B------:R-:W-:Y:S01]  /*5e40*/  LOP3.LUT P4, RZ, R4, 0xff, RZ, 0xc0, !PT ;  /* 0x000000ff04ff7812 */ /* 0x000fe2000788c0ff */
[----:B------:R-:W-:Y:S01]  /*5e50*/  FMUL.FTZ R207, R204, UR15 ;  /* 0x0000000fcccf7c20 */ /* 0x000fe20008410000 */
[----:B------:R-:W-:Y:S01]  /*5e60*/  HFMA2.MMA R4, -RZ, RZ, 0, 0 ;  /* 0x00000000ff047435 */ /* 0x000fe200000001ff */
[----:B------:R-:W4:Y:S10]  /*5e70*/  LDL R215, [R1+0xa8] ;  /* 0x0000a80001d77983 */ /* 0x000f340000100800 */
[----:B--2---:R-:W-:-:S05]  /*5e80*/  @P4 SHF.L.U32 R204, R196, 0x10, RZ ;  /* 0x00000010c4cc4819 */ /* 0x004fca00000006ff */
[----:B------:R-:W-:Y:S02]  /*5e90*/  @P4 FMUL.FTZ R4, R207, R204 ;  /* 0x000000cccf044220 */ /* 0x000fe40000410000 */
[----:B------:R-:W2:Y:S02]  /*5ea0*/  LDL R204, [R1+0xa0] ;  /* 0x0000a00001cc7983 */ /* 0x000ea40000100800 */
[----:B------:R-:W-:Y:S01]  /*5eb0*/  FADD.FTZ R148, R148, R4 ;  /* 0x0000000494947221 */ /* 0x000fe20000010000 */
[----:B------:R-:W-:Y:S01]  /*5ec0*/  FMUL.FTZ R205, R205, UR15 ;  /* 0x0000000fcdcd7c20 */ /* 0x000fe20008410000 */
[----:B------:R-:W-:Y:S01]  /*5ed0*/  FMUL.FTZ R203, R203, UR15 ;  /* 0x0000000fcbcb7c20 */ /* 0x000fe20008410000 */
[----:B--2---:R-:W-:-:S05]  /*5ee0*/  FMUL.FTZ R4, R204, R207 ;  /* 0x000000cfcc047220 */ /* 0x004fca0000410000 */
[----:B------:R-:W-:Y:S02]  /*5ef0*/  FSEL R4, R4, RZ, P4 ;  /* 0x000000ff04047208 */ /* 0x000fe40002000000 */
[----:B------:R-:W-:Y:S02]  /*5f00*/  LOP3.LUT P4, RZ, R16, 0xff00, RZ, 0xc0, !PT ;  /* 0x0000ff0010ff7812 */ /* 0x000fe4000788c0ff */
[----:B------:R-:W-:-:S11]  /*5f10*/  MOV R204, RZ ;  /* 0x000000ff00cc7202 */ /* 0x000fd60000000f00 */
[----:B------:R-:W-:-:S04]  /*5f20*/  @P4 PRMT R196, R196, 0x7632, R196 ;  /* 0x00007632c4c44816 */ /* 0x000fc800000000c4 */
[----:B------:R-:W-:-:S05]  /*5f30*/  @P4 SHF.L.U32 R196, R196, 0x10, RZ ;  /* 0x00000010c4c44819 */ /* 0x000fca00000006ff */
[----:B------:R-:W-:Y:S01]  /*5f40*/  @P4 FMUL.FTZ R204, R205, R196 ;  /* 0x000000c4cdcc4220 */ /* 0x000fe20000410000 */
[----:B---3--:R-:W-:Y:S02]  /*5f50*/  FMUL.FTZ R196, R214, R205 ;  /* 0x000000cdd6c47220 */ /* 0x008fe40000410000 */
[----:B------:R-:W2:Y:S03]  /*5f60*/  LDL R214, [R1+0x9c] ;  /* 0x00009c0001d67983 */ /* 0x000ea60000100800 */
[----:B------:R-:W-:Y:S02]  /*5f70*/  FSEL R196, R196, RZ, P4 ;  /* 0x000000ffc4c47208 */ /* 0x000fe40002000000 */
[----:B------:R-:W-:Y:S01]  /*5f80*/  LOP3.LUT P4, RZ, R16, 0xff0000, RZ, 0xc0, !PT ;  /* 0x00ff000010ff7812 */ /* 0x000fe2000788c0ff */
[----:B------:R-:W-:Y:S01]  /*5f90*/  FADD.FTZ R149, R149, R204 ;  /* 0x000000cc95957221 */ /* 0x000fe20000010000 */
[----:B------:R-:W-:Y:S01]  /*5fa0*/  FMUL.FTZ R204, R3, UR15 ;  /* 0x0000000f03cc7c20 */ /* 0x000fe20008410000 */
[----:B------:R-:W-:-:S03]  /*5fb0*/  HFMA2.MMA R3, -RZ, RZ, 0, 0 ;  /* 0x00000000ff037435 */ /* 0x000fc600000001ff */
[----:B----4-:R-:W-:Y:S02]  /*5fc0*/  FMUL.FTZ R207, R215, R204 ;  /* 0x000000ccd7cf7220 */ /* 0x010fe40000410000 */
[----:B------:R-:W3:Y:S05]  /*5fd0*/  LDL R215, [R1+0x98] ;  /* 0x0000980001d77983 */ /* 0x000eea0000100800 */
[----:B------:R-:W-:Y:S02]  /*5fe0*/  @P4 SHF.L.U32 R205, R197, 0x10, RZ ;  /* 0x00000010c5cd4819 */ /* 0x000fe400000006ff */
[----:B------:R-:W-:-:S03]  /*5ff0*/  FSEL R207, R207, RZ, P4 ;  /* 0x000000ffcfcf7208 */ /* 0x000fc60002000000 */
[----:B------:R-:W-:Y:S01]  /*6000*/  @P4 FMUL.FTZ R3, R204, R205 ;  /* 0x000000cdcc034220 */ /* 0x000fe20000410000 */
[----:B------:R-:W-:Y:S02]  /*6010*/  LOP3.LUT P4, RZ, R16, 0xff000000, RZ, 0xc0, !PT ;  /* 0xff00000010ff7812 */ /* 0x000fe4000788c0ff */
[----:B------:R-:W-:-:S11]  /*6020*/  CS2R R204, SRZ ;  /* 0x0000000000cc7805 */ /* 0x000fd6000001ff00 */
[----:B------:R-:W-:-:S04]  /*6030*/  @P4 PRMT R197, R197, 0x7632, R197 ;  /* 0x00007632c5c54816 */ /* 0x000fc800000000c5 */
[----:B------:R-:W-:-:S05]  /*6040*/  @P4 SHF.L.U32 R197, R197, 0x10, RZ ;  /* 0x00000010c5c54819 */ /* 0x000fca00000006ff */
[----:B------:R-:W-:Y:S01]  /*6050*/  @P4 FMUL.FTZ R204, R203, R197 ;  /* 0x000000c5cbcc4220 */ /* 0x000fe20000410000 */
[----:B------:R-:W-:Y:S02]  /*6060*/  FMUL.FTZ R197, R216, R203 ;  /* 0x000000cbd8c57220 */ /* 0x000fe40000410000 */
[----:B------:R-:W4:Y:S03]  /*6070*/  LDL R216, [R1+0x94] ;  /* 0x0000940001d87983 */ /* 0x000f260000100800 */
[----:B------:R-:W-:Y:S02]  /*6080*/  FSEL R197, R197, RZ, P4 ;  /* 0x000000ffc5c57208 */ /* 0x000fe40002000000 */
[----:B------:R-:W-:Y:S01]  /*6090*/  LOP3.LUT P4, RZ, R17, 0xff, RZ, 0xc0, !PT ;  /* 0x000000ff11ff7812 */ /* 0x000fe2000788c0ff */
[----:B------:R-:W-:Y:S01]  /*60a0*/  FMUL.FTZ R202, R202, UR15 ;  /* 0x0000000fcaca7c20 */ /* 0x000fe20008410000 */
[----:B------:R-:W-:-:S02]  /*60b0*/  F2FP.BF16.F32.PACK_AB R196, R196, R4 ;  /* 0x00000004c4c4723e */ /* 0x000fc400000010ff */
[----:B------:R-:W-:-:S09]  /*60c0*/  MOV R4, RZ ;  /* 0x000000ff00047202 */ /* 0x000fd20000000f00 */
[----:B------:R-:W-:-:S05]  /*60d0*/  @P4 SHF.L.U32 R203, R198, 0x10, RZ ;  /* 0x00000010c6cb4819 */ /* 0x000fca00000006ff */
[----:B------:R-:W-:Y:S01]  /*60e0*/  @P4 FMUL.FTZ R4, R202, R203 ;  /* 0x000000cbca044220 */ /* 0x000fe20000410000 */
[----:B------:R-:W-:-:S05]  /*60f0*/  FMUL.FTZ R202, R213, R202 ;  /* 0x000000cad5ca7220 */ /* 0x000fca0000410000 */
[----:B------:R-:W-:Y:S02]  /*6100*/  FSEL R213, R202, RZ, P4 ;  /* 0x000000ffcad57208 */ /* 0x000fe40002000000 */
[----:B------:R-:W-:Y:S01]  /*6110*/  LOP3.LUT P4, RZ, R17, 0xff00, RZ, 0xc0, !PT ;  /* 0x0000ff0011ff7812 */ /* 0x000fe2000788c0ff */
[----:B------:R-:W-:-:S12]  /*6120*/  FMUL.FTZ R201, R201, UR15 ;  /* 0x0000000fc9c97c20 */ /* 0x000fd80008410000 */
[----:B------:R-:W-:-:S04]  /*6130*/  @P4 PRMT R198, R198, 0x7632, R198 ;  /* 0x00007632c6c64816 */ /* 0x000fc800000000c6 */
[----:B------:R-:W-:-:S05]  /*6140*/  @P4 SHF.L.U32 R198, R198, 0x10, RZ ;  /* 0x00000010c6c64819 */ /* 0x000fca00000006ff */
[----:B------:R-:W-:Y:S01]  /*6150*/  @P4 FMUL.FTZ R205, R201, R198 ;  /* 0x000000c6c9cd4220 */ /* 0x000fe20000410000 */
[----:B------:R-:W-:Y:S02]  /*6160*/  F2FP.BF16.F32.PACK_AB R197, R197, R207 ;  /* 0x000000cfc5c5723e */ /* 0x000fe400000010ff */
[----:B------:R-:W-:Y:S01]  /*6170*/  ISETP.NE.U32.AND P5, PT, RZ, UR16, PT ;  /* 0x00000010ff007c0c */ /* 0x000fe2000bfa5070 */
[----:B------:R-:W-:-:S03]  /*6180*/  FMUL.FTZ R200, R200, UR15 ;  /* 0x0000000fc8c87c20 */ /* 0x000fc60008410000 */
[----:B------:R-:W-:Y:S01]  /*6190*/  ISETP.NE.AND.EX P5, PT, RZ, UR17, PT, P5 ;  /* 0x00000011ff007c0c */ /* 0x000fe2000bfa5350 */
[----:B------:R-:W-:Y:S01]  /*61a0*/  FADD.FTZ R150, R150, R3 ;  /* 0x0000000396967221 */ /* 0x000fe20000010000 */
[----:B------:R-:W-:Y:S01]  /*61b0*/  FADD.FTZ R151, R151, R204 ;  /* 0x000000cc97977221 */ /* 0x000fe20000010000 */
[----:B------:R-:W-:Y:S01]  /*61c0*/  FADD.FTZ R152, R152, R4 ;  /* 0x0000000498987221 */ /* 0x000fe20000010000 */
[----:B------:R-:W-:Y:S01]  /*61d0*/  FADD.FTZ R153, R153, R205 ;  /* 0x000000cd99997221 */ /* 0x000fe20000010000 */
[----:B----4-:R-:W-:-:S05]  /*61e0*/  FMUL.FTZ R198, R216, R201 ;  /* 0x000000c9d8c67220 */ /* 0x010fca0000410000 */
[----:B------:R-:W-:Y:S02]  /*61f0*/  FSEL R198, R198, RZ, P4 ;  /* 0x000000ffc6c67208 */ /* 0x000fe40002000000 */
[----:B------:R-:W-:Y:S01]  /*6200*/  LOP3.LUT P4, RZ, R17, 0xff0000, RZ, 0xc0, !PT ;  /* 0x00ff000011ff7812 */ /* 0x000fe2000788c0ff */
[----:B------:R-:W-:Y:S01]  /*6210*/  FMUL.FTZ R201, R206, UR15 ;  /* 0x0000000fcec97c20 */ /* 0x000fe20008410000 */
[----:B------:R-:W-:-:S11]  /*6220*/  CS2R R206, SRZ ;  /* 0x0000000000ce7805 */ /* 0x000fd6000001ff00 */
[----:B------:R-:W-:-:S05]  /*6230*/  @P4 SHF.L.U32 R202, R199, 0x10, RZ ;  /* 0x00000010c7ca4819 */ /* 0x000fca00000006ff */
[----:B------:R-:W-:Y:S01]  /*6240*/  @P4 FMUL.FTZ R206, R201, R202 ;  /* 0x000000cac9ce4220 */ /* 0x000fe20000410000 */
[----:B---3--:R-:W-:-:S05]  /*6250*/  FMUL.FTZ R201, R215, R201 ;  /* 0x000000c9d7c97220 */ /* 0x008fca0000410000 */
[----:B------:R-:W-:Y:S02]  /*6260*/  FSEL R201, R201, RZ, P4 ;  /* 0x000000ffc9c97208 */ /* 0x000fe40002000000 */
[----:B------:R-:W-:-:S13]  /*6270*/  LOP3.LUT P4, RZ, R17, 0xff000000, RZ, 0xc0, !PT ;  /* 0xff00000011ff7812 */ /* 0x000fda000788c0ff */
[----:B------:R-:W-:-:S04]  /*6280*/  @P4 PRMT R199, R199, 0x7632, R199 ;  /* 0x00007632c7c74816 */ /* 0x000fc800000000c7 */
[----:B------:R-:W-:-:S05]  /*6290*/  @P4 SHF.L.U32 R199, R199, 0x10, RZ ;  /* 0x00000010c7c74819 */ /* 0x000fca00000006ff */
[----:B------:R-:W-:Y:S01]  /*62a0*/  @P4 FMUL.FTZ R207, R200, R199 ;  /* 0x000000c7c8cf4220 */ /* 0x000fe20000410000 */
[----:B--2---:R-:W-:Y:S01]  /*62b0*/  FMUL.FTZ R199, R214, R200 ;  /* 0x000000c8d6c77220 */ /* 0x004fe20000410000 */
[----:B------:R-:W-:-:S04]  /*62c0*/  @P5 LEA R202, P6, R0, UR16, 0x5 ;  /* 0x0000001000ca5c11 */ /* 0x000fc8000f8c28ff */
[----:B------:R-:W-:Y:S02]  /*62d0*/  FSEL R199, R199, RZ, P4 ;  /* 0x000000ffc7c77208 */ /* 0x000fe40002000000 */
[C---:B------:R-:W-:Y:S02]  /*62e0*/  LEA R200, P4, R0.reuse, UR18, 0x4 ;  /* 0x0000001200c87c11 */ /* 0x040fe4000f8820ff */
[----:B------:R-:W-:Y:S02]  /*62f0*/  @P5 LEA.HI.X R203, R0, UR17, RZ, 0x5, P6 ;  /* 0x0000001100cb5c11 */ /* 0x000fe4000b0f2cff */
[----:B------:R-:W-:Y:S02]  /*6300*/  F2FP.BF16.F32.PACK_AB R199, R199, R201 ;  /* 0x000000c9c7c7723e */ /* 0x000fe400000010ff */
[----:B------:R-:W-:Y:S02]  /*6310*/  F2FP.BF16.F32.PACK_AB R198, R198, R213 ;  /* 0x000000d5c6c6723e */ /* 0x000fe400000010ff */
[----:B------:R-:W-:Y:S01]  /*6320*/  LEA.HI.X R201, R0, UR19, RZ, 0x4, P4 ;  /* 0x0000001300c97c11 */ /* 0x000fe2000a0f24ff */
[----:B------:R0:W-:Y:S04]  /*6330*/  @P5 STG.E.128 desc[UR4][R202.64], R164 ;  /* 0x000000a4ca005986 */ /* 0x0001e8000c101d04 */
[----:B------:R0:W-:Y:S04]  /*6340*/  @P5 STG.E.128 desc[UR4][R202.64+0x10], R168 ;  /* 0x000010a8ca005986 */ /* 0x0001e8000c101d04 */
[----:B------:R0:W-:Y:S01]  /*6350*/  STG.E.128 desc[UR4][R200.64], R196 ;  /* 0x000000c4c8007986 */ /* 0x0001e2000c101d04 */
[----:B------:R-:W-:Y:S01]  /*6360*/  FADD.FTZ R154, R154, R206 ;  /* 0x000000ce9a9a7221 */ /* 0x000fe20000010000 */
[----:B------:R-:W-:-:S07]  /*6370*/  FADD.FTZ R155, R155, R207 ;  /* 0x000000cf9b9b7221 */ /* 0x000fce0000010000 */
.L_x_7970:
[----:B------:R-:W-:Y:S05]  /*6380*/  BSYNC B1 ;  /* 0x0000000000017941 */ /* 0x000fea0003800000 */
.L_x_7969:
[----:B0-----:R-:W0:Y:S02]  /*6390*/  LDC.64 R196, c[0x0][0x210] ;  /* 0x00008400ffc47b82 */ /* 0x001e240000000a00 */
[----:B0----5:R-:W-:-:S04]  /*63a0*/  LEA R2, R196, R2, 0x2 ;  /* 0x00000002c4027211 */ /* 0x021fc800078e10ff */
[----:B------:R-:W-:-:S13]  /*63b0*/  ISETP.GE.AND P4, PT, R2, R197, PT ;  /* 0x000000c50200720c */ /* 0x000fda0003f86270 */
[----:B------:R-:W-:Y:S05]  /*63c0*/  @!P4 BRA `(.L_x_7971) ;  /* 0xffffffa80094c947 */ /* 0x000fea000383ffff */
.L_x_7949:
[----:B------:R-:W-:Y:S05]  /*63d0*/  BSYNC B0 ;  /* 0x0000000000007941 */ /* 0x000fea0003800000 */
.L_x_7948:
[----:B------:R-:W2:Y:S01]  /*63e0*/  LDL.LU R4, [R1+0x6c] ;  /* 0x00006c0001047983 */ /* 0x000ea20000300800 */
[----:B------:R-:W-:-:S03]  /*63f0*/  MOV R2, 0x400 ;  /* 0x0000040000027802 */ /* 0x000fc60000000f00 */
[----:B------:R-:W3:Y:S01]  /*6400*/  LDL.LU R197, [R1+0x68] ;  /* 0x0000680001c57983 */ /* 0x000ee20000300800 */
        /* <DEDUP_REMOVED lines=77> */
[----:B------:R-:W-:Y:S04]  /*68e0*/  LDS R37, [R0+0x200] ;  /* 0x0002000000257984 */ /* 0x000fe80000000800 */
[----:B------:R-:W-:Y:S04]  /*68f0*/  LDS R84, [R0+0x1600] ;  /* 0x0016000000547984 */ /* 0x000fe80000000800 */
[----:B------:R-:W2:Y:S04]  /*6900*/  LDS R38, [R0+0x400] ;  /* 0x0004000000267984 */ /* 0x000ea80000000800 */
[----:B------:R-:W4:Y:S04]  /*6910*/  LDS R57, [R0+0x1800] ;  /* 0x0018000000397984 */ /* 0x000f280000000800 */
        /* <DEDUP_REMOVED lines=14> */
[----:B------:R-:W5:Y:S04]  /*6a00*/  LDS R67, [R0+0x2800] ;  /* 0x0028000000437984 */ /* 0x000f680000000800 */
        /* <DEDUP_REMOVED lines=31> */
[----:B0-----:R-:W3:Y:S01]  /*6c00*/  S2R R98, SR_CTAID.X ;  /* 0x0000000000627919 */ /* 0x001ee20000002500 */
[----:B-1----:R-:W-:Y:S01]  /*6c10*/  FADD.FTZ R36, RZ, R36 ;  /* 0x00000024ff247221 */ /* 0x002fe20000010000 */
[----:B--2---:R-:W-:-:S03]  /*6c20*/  FADD.FTZ R38, RZ, R38 ;  /* 0x00000026ff267221 */ /* 0x004fc60000010000 */
[----:B------:R-:W-:Y:S01]  /*6c30*/  FADD.FTZ R36, R36, R41 ;  /* 0x0000002924247221 */ /* 0x000fe20000010000 */
[----:B------:R-:W0:Y:S04]  /*6c40*/  LDS R66, [R0] ;  /* 0x0000000000427984 */ /* 0x000e280000000800 */
[----:B------:R-:W1:Y:S04]  /*6c50*/  LDS R68, [R0+0x200] ;  /* 0x0002000000447984 */ /* 0x000e680000000800 */
[----:B------:R-:W2:Y:S04]  /*6c60*/  LDS R70, [R0+0x400] ;  /* 0x0004000000467984 */ /* 0x000ea80000000800 */
[----:B------:R-:W2:Y:S04]  /*6c70*/  LDS R87, [R0+0x1400] ;  /* 0x0014000000577984 */ /* 0x000ea80000000800 */
[----:B------:R-:W2:Y:S04]  /*6c80*/  LDS R89, [R0+0x1600] ;  /* 0x0016000000597984 */ /* 0x000ea80000000800 */
[----:B------:R-:W2:Y:S04]  /*6c90*/  LDS R91, [R0+0x1800] ;  /* 0x00180000005b7984 */ /* 0x000ea80000000800 */
[----:B------:R-:W2:Y:S01]  /*6ca0*/  LDS R93, [R0+0x2800] ;  /* 0x00280000005d7984 */ /* 0x000ea20000000800 */
[----:B----4-:R-:W-:-:S03]  /*6cb0*/  FADD.FTZ R38, R38, R57 ;  /* 0x0000003926267221 */ /* 0x010fc60000010000 */
[----:B------:R-:W4:Y:S01]  /*6cc0*/  LDS R95, [R0+0x2a00] ;  /* 0x002a0000005f7984 */ /* 0x000f220000000800 */
[----:B-----5:R-:W-:-:S03]  /*6cd0*/  FADD.FTZ R36, R36, R67 ;  /* 0x0000004324247221 */ /* 0x020fc60000010000 */
[----:B------:R-:W5:Y:S04]  /*6ce0*/  LDS R97, [R0+0x2c00] ;  /* 0x002c000000617984 */ /* 0x000f680000000800 */
[----:B------:R-:W5:Y:S04]  /*6cf0*/  LDS R99, [R0+0x3c00] ;  /* 0x003c000000637984 */ /* 0x000f680000000800 */
[----:B------:R0:W4:Y:S04]  /*6d00*/  LDS R57, [R0+0x3e00] ;  /* 0x003e000000397984 */ /* 0x0001280000000800 */
[----:B------:R0:W4:Y:S01]  /*6d10*/  LDS R67, [R0+0x4000] ;  /* 0x0040000000437984 */ /* 0x0001220000000800 */
[----:B------:R-:W-:Y:S01]  /*6d20*/  FADD.FTZ R34, RZ, R34 ;  /* 0x00000022ff227221 */ /* 0x000fe20000010000 */
[----:B---3--:R-:W-:-:S02]  /*6d30*/  IMAD R32, R98, UR6, RZ ;  /* 0x0000000662207c24 */ /* 0x008fc4000f8e02ff */
[----:B------:R-:W-:Y:S01]  /*6d40*/  FADD.FTZ R37, RZ, R37 ;  /* 0x00000025ff257221 */ /* 0x000fe20000010000 */
[----:B------:R-:W-:Y:S01]  /*6d50*/  IADD3 R72, R197, 0x7f, -R196 ;  /* 0x0000007fc5487810 */ /* 0x000fe20007ffe8c4 */
[----:B------:R-:W-:Y:S01]  /*6d60*/  FADD.FTZ R34, R34, R51 ;  /* 0x0000003322227221 */ /* 0x000fe20000010000 */
[----:B------:R-:W-:Y:S01]  /*6d70*/  FADD.FTZ R38, R38, R69 ;  /* 0x0000004526267221 */ /* 0x000fe20000010000 */
[----:B------:R-:W-:Y:S01]  /*6d80*/  FADD.FTZ R37, R37, R84 ;  /* 0x0000005425257221 */ /* 0x000fe20000010000 */
[----:B------:R-:W-:Y:S01]  /*6d90*/  IADD3 R32, P0, R32, R196, RZ ;  /* 0x000000c420207210 */ /* 0x000fe20007f1e0ff */
[----:B------:R-:W-:Y:S01]  /*6da0*/  FADD.FTZ R33, RZ, R33 ;  /* 0x00000021ff217221 */ /* 0x000fe20000010000 */
[----:B------:R-:W-:Y:S01]  /*6db0*/  LOP3.LUT P4, RZ, R72, 0xffffff80, RZ, 0xc0, !PT ;  /* 0xffffff8048ff7812 */ /* 0x000fe2000788c0ff */
[----:B------:R-:W-:Y:S01]  /*6dc0*/  FADD.FTZ R34, R34, R81 ;  /* 0x0000005122227221 */ /* 0x000fe20000010000 */
[----:B------:R-:W-:Y:S01]  /*6dd0*/  FADD.FTZ R37, R37, R62 ;  /* 0x0000003e25257221 */ /* 0x000fe20000010000 */
[----:B------:R-:W-:Y:S01]  /*6de0*/  FADD.FTZ R85, R38, R85 ;  /* 0x0000005526557221 */ /* 0x000fe20000010000 */
[----:B------:R-:W-:Y:S01]  /*6df0*/  FADD.FTZ R35, RZ, R35 ;  /* 0x00000023ff237221 */ /* 0x000fe20000010000 */
[----:B0-----:R-:W-:Y:S01]  /*6e00*/  FADD.FTZ R66, RZ, R66 ;  /* 0x00000042ff427221 */ /* 0x001fe20000010000 */
[----:B------:R-:W-:Y:S01]  /*6e10*/  IADD3.X R81, RZ, RZ, RZ, P0, !PT ;  /* 0x000000ffff517210 */ /* 0x000fe200007fe4ff */
[----:B------:R-:W-:Y:S01]  /*6e20*/  ULDC.64 UR6, c[0x0][0x2d8] ;  /* 0x0000b60000067ab9 */ /* 0x000fe20000000a00 */
[----:B------:R-:W-:Y:S01]  /*6e30*/  SHF.L.U32 R38, R32, 0x2, RZ ;  /* 0x0000000220267819 */ /* 0x000fe200000006ff */
[----:B------:R-:W-:Y:S01]  /*6e40*/  FADD.FTZ R51, R37, R64 ;  /* 0x0000004025337221 */ /* 0x000fe20000010000 */
[----:B-1----:R-:W-:Y:S01]  /*6e50*/  FADD.FTZ R68, RZ, R68 ;  /* 0x00000044ff447221 */ /* 0x002fe20000010000 */
[----:B------:R-:W-:Y:S01]  /*6e60*/  FADD.FTZ R33, R33, R76 ;  /* 0x0000004c21217221 */ /* 0x000fe20000010000 */
[----:B------:R-:W-:Y:S01]  /*6e70*/  FADD.FTZ R35, R35, R78 ;  /* 0x0000004e23237221 */ /* 0x000fe20000010000 */
[----:B--2---:R-:W-:Y:S01]  /*6e80*/  FADD.FTZ R70, RZ, R70 ;  /* 0x00000046ff467221 */ /* 0x004fe20000010000 */
        /* <DEDUP_REMOVED lines=17> */
[----:B----4-:R-:W-:Y:S01]  /*6fa0*/  FADD.FTZ R68, R68, R95 ;  /* 0x0000005f44447221 */ /* 0x010fe20000010000 */
[----:B-----5:R-:W-:Y:S01]  /*6fb0*/  FADD.FTZ R70, R70, R97 ;  /* 0x0000006146467221 */ /* 0x020fe20000010000 */
        /* <DEDUP_REMOVED lines=21> */
.L_x_7973:
[----:B------:R-:W-:Y:S05]  /*7110*/  BSYNC B0 ;  /* 0x0000000000007941 */ /* 0x000fea0003800000 */
.L_x_7972:
        /* <DEDUP_REMOVED lines=18> */
.L_x_7975:
[----:B------:R-:W-:Y:S05]  /*7240*/  BSYNC B0 ;  /* 0x0000000000007941 */ /* 0x000fea0003800000 */
.L_x_7974:
        /* <DEDUP_REMOVED lines=18> */
.L_x_7977:
[----:B------:R-:W-:Y:S05]  /*7370*/  BSYNC B0 ;  /* 0x0000000000007941 */ /* 0x000fea0003800000 */
.L_x_7976:
        /* <DEDUP_REMOVED lines=35> */
[----:B------:R-:W-:Y:S01]  /*75b0*/  FADD.FTZ R42, RZ, R42 ;  /* 0x0000002aff2a7221 */ /* 0x000fe20000010000 */
[----:B------:R-:W-:Y:S01]  /*75c0*/  FADD.FTZ R40, R40, R59 ;  /* 0x0000003b28287221 */ /* 0x000fe20000010000 */
[----:B------:R-:W-:Y:S01]  /*75d0*/  FADD.FTZ R56, R43, R56 ;  /* 0x000000382b387221 */ /* 0x000fe20000010000 */
        /* <DEDUP_REMOVED lines=21> */
[----:B------:R-:W-:Y:S01]  /*7730*/  ISETP.GE.U32.AND P2, PT, R72, 0x300, PT ;  /* 0x000003004800780c */ /* 0x000fe20003f46070 */
[----:B------:R-:W-:Y:S01]  /*7740*/  FADD.FTZ R19, R26, R19 ;  /* 0x000000131a137221 */ /* 0x000fe20000010000 */
[----:B0-----:R-:W-:Y:S01]  /*7750*/  FADD.FTZ R24, RZ, R24 ;  /* 0x00000018ff187221 */ /* 0x001fe20000010000 */
[----:B------:R-:W0:Y:S01]  /*7760*/  LDS R37, [R0+0x1c00] ;  /* 0x001c000000257984 */ /* 0x000e220000000800 */
[C---:B------:R-:W-:Y:S01]  /*7770*/  ISETP.GE.U32.AND P3, PT, R72.reuse, 0x380, PT ;  /* 0x000003804800780c */ /* 0x040fe20003f66070 */
[----:B------:R-:W-:Y:S01]  /*7780*/  FADD.FTZ R71, R71, R8 ;  /* 0x0000000847477221 */ /* 0x000fe20000010000 */
[----:B-1----:R-:W-:Y:S01]  /*7790*/  FADD.FTZ R12, RZ, R12 ;  /* 0x0000000cff0c7221 */ /* 0x002fe20000010000 */
[----:B------:R-:W1:Y:S01]  /*77a0*/  LDS R39, [R0+0x1e00] ;  /* 0x001e000000277984 */ /* 0x000e620000000800 */
[----:B------:R-:W-:Y:S01]  /*77b0*/  ISETP.GE.U32.AND P4, PT, R72, 0x400, PT ;  /* 0x000004004800780c */ /* 0x000fe20003f86070 */
[----:B------:R-:W-:Y:S01]  /*77c0*/  FADD.FTZ R13, R42, R7 ;  /* 0x000000072a0d7221 */ /* 0x000fe20000010000 */
[----:B------:R-:W-:Y:S01]  /*77d0*/  ISETP.GE.U32.AND P5, PT, R72, 0x480, PT ;  /* 0x000004804800780c */ /* 0x000fe20003fa6070 */
[----:B------:R-:W1:Y:S01]  /*77e0*/  LDS R41, [R0+0x2000] ;  /* 0x0020000000297984 */ /* 0x000e620000000800 */
[----:B--2---:R-:W-:Y:S01]  /*77f0*/  FADD.FTZ R24, R24, R31 ;  /* 0x0000001f18187221 */ /* 0x004fe20000010000 */
[----:B------:R-:W-:Y:S01]  /*7800*/  ISETP.GE.U32.AND P6, PT, R72, 0x500, PT ;  /* 0x000005004800780c */ /* 0x000fe20003fc6070 */
        /* <DEDUP_REMOVED lines=56> */
.L_x_7979:
[----:B------:R-:W-:Y:S05]  /*7b90*/  BSYNC B0 ;  /* 0x0000000000007941 */ /* 0x000fea0003800000 */
.L_x_7978:
        /* <DEDUP_REMOVED lines=18> */
.L_x_7981:
[----:B------:R-:W-:Y:S05]  /*7cc0*/  BSYNC B0 ;  /* 0x0000000000007941 */ /* 0x000fea0003800000 */
.L_x_7980:
        /* <DEDUP_REMOVED lines=18> */
.L_x_7983:
[----:B------:R-:W-:Y:S05]  /*7df0*/  BSYNC B0 ;  /* 0x0000000000007941 */ /* 0x000fea0003800000 */
.L_x_7982:
        /* <DEDUP_REMOVED lines=18> */
.L_x_7985:
[----:B------:R-:W-:Y:S05]  /*7f20*/  BSYNC B0 ;  /* 0x0000000000007941 */ /* 0x000fea0003800000 */
.L_x_7984:
        /* <DEDUP_REMOVED lines=18> */
.L_x_7987:
[----:B------:R-:W-:Y:S05]  /*8050*/  BSYNC B0 ;  /* 0x0000000000007941 */ /* 0x000fea0003800000 */
.L_x_7986:
        /* <DEDUP_REMOVED lines=18> */
.L_x_7989:
[----:B------:R-:W-:Y:S05]  /*8180*/  BSYNC B0 ;  /* 0x0000000000007941 */ /* 0x000fea0003800000 */
.L_x_7988:
        /* <DEDUP_REMOVED lines=11> */
.L_x_7960:
        /* <DEDUP_REMOVED lines=8> */
.L_x_7991:
[----:B------:R-:W-:Y:S05]  /*82c0*/  BSYNC B1 ;  /* 0x0000000000017941 */ /* 0x000fea0003800000 */
.L_x_7990:
        /* <DEDUP_REMOVED lines=9> */
.L_x_7992:
        /* <DEDUP_REMOVED lines=8> */
.L_x_7993:
[----:B------:R-:W-:Y:S02]  /*83e0*/  MOV R199, R201 ;  /* 0x000000c900c77202 */ /* 0x000fe40000000f00 */
[----:B------:R-:W-:-:S05]  /*83f0*/  MOV R196, R202 ;  /* 0x000000ca00c47202 */ /* 0x000fca0000000f00 */
[----:B------:R-:W-:Y:S01]  /*8400*/  FADD.FTZ R200, R200, R196 ;  /* 0x000000c4c8c87221 */ /* 0x000fe20000010000 */
[----:B------:R-:W-:-:S07]  /*8410*/  MOV R196, 0xffffffff ;  /* 0xffffffff00c47802 */ /* 0x000fce0000000f00 */
[----:B------:R-:W-:Y:S05]  /*8420*/  WARPSYNC.COLLECTIVE R196, `(.L_x_7994) ;  /* 0x00000000c4087348 */ /* 0x000fea0003c00000 */
[----:B------:R0:W1:Y:S02]  /*8430*/  SHFL.BFLY P4, R202, R199, R198, R197 ;  /* 0x0c0000c6c7ca7389 */ /* 0x00006400000800c5 */
[----:B01----:R-:W-:Y:S01]  /*8440*/  ENDCOLLECTIVE ;  /* 0x000000000000791b */ /* 0x003fe20003800000 */
.L_x_7994:
        /* <DEDUP_REMOVED lines=8> */
.L_x_7995:
[----:B------:R-:W-:Y:S02]  /*84d0*/  MOV R199, R201 ;  /* 0x000000c900c77202 */ /* 0x000fe40000000f00 */
[----:B------:R-:W-:-:S05]  /*84e0*/  MOV R196, R202 ;  /* 0x000000ca00c47202 */ /* 0x000fca0000000f00 */
[----:B------:R-:W-:Y:S01]  /*84f0*/  FADD.FTZ R200, R200, R196 ;  /* 0x000000c4c8c87221 */ /* 0x000fe20000010000 */
[----:B------:R-:W-:-:S07]  /*8500*/  MOV R196, 0xffffffff ;  /* 0xffffffff00c47802 */ /* 0x000fce0000000f00 */
[----:B------:R-:W-:Y:S05]  /*8510*/  WARPSYNC.COLLECTIVE R196, `(.L_x_7996) ;  /* 0x00000000c4087348 */ /* 0x000fea0003c00000 */
[----:B------:R0:W1:Y:S02]  /*8520*/  SHFL.BFLY P4, R202, R199, R198, R197 ;  /* 0x0c0000c6c7ca7389 */ /* 0x00006400000800c5 */
[----:B01----:R-:W-:Y:S01]  /*8530*/  ENDCOLLECTIVE ;  /* 0x000000000000791b */ /* 0x003fe20003800000 */
.L_x_7996:
        /* <DEDUP_REMOVED lines=8> */
.L_x_7997:
[----:B------:R-:W-:Y:S02]  /*85c0*/  MOV R199, R201 ;  /* 0x000000c900c77202 */ /* 0x000fe40000000f00 */
[----:B------:R-:W-:-:S05]  /*85d0*/  MOV R196, R202 ;  /* 0x000000ca00c47202 */ /* 0x000fca0000000f00 */
[----:B------:R-:W-:Y:S01]  /*85e0*/  FADD.FTZ R200, R200, R196 ;  /* 0x000000c4c8c87221 */ /* 0x000fe20000010000 */
[----:B------:R-:W-:-:S07]  /*85f0*/  MOV R196, 0xffffffff ;  /* 0xffffffff00c47802 */ /* 0x000fce0000000f00 */
[----:B------:R-:W-:Y:S05]  /*8600*/  WARPSYNC.COLLECTIVE R196, `(.L_x_7998) ;  /* 0x00000000c4087348 */ /* 0x000fea0003c00000 */
[----:B------:R0:W1:Y:S02]  /*8610*/  SHFL.BFLY P4, R202, R199, R198, R197 ;  /* 0x0c0000c6c7ca7389 */ /* 0x00006400000800c5 */
[----:B01----:R-:W-:Y:S01]  /*8620*/  ENDCOLLECTIVE ;  /* 0x000000000000791b */ /* 0x003fe20003800000 */
.L_x_7998:
        /* <DEDUP_REMOVED lines=8> */
.L_x_7999:
[----:B------:R-:W-:Y:S02]  /*86b0*/  MOV R199, R201 ;  /* 0x000000c900c77202 */ /* 0x000fe40000000f00 */
[----:B------:R-:W-:-:S07]  /*86c0*/  MOV R203, R202 ;  /* 0x000000ca00cb7202 */ /* 0x000fce0000000f00 */
[----:B------:R-:W-:Y:S05]  /*86d0*/  WARPSYNC.COLLECTIVE R196, `(.L_x_8000) ;  /* 0x00000000c4087348 */ /* 0x000fea0003c00000 */
[----:B------:R0:W1:Y:S02]  /*86e0*/  SHFL.BFLY P4, R202, R199, R198, R197 ;  /* 0x0c0000c6c7ca7389 */ /* 0x00006400000800c5 */
[----:B01----:R-:W-:Y:S01]  /*86f0*/  ENDCOLLECTIVE ;  /* 0x000000000000791b */ /* 0x003fe20003800000 */
.L_x_8000:
[----:B------:R-:W-:Y:S01]  /*8700*/  MOV R196, R202 ;  /* 0x000000ca00c47202 */ /* 0x000fe20000000f00 */
[----:B------:R-:W-:Y:S06]  /*8710*/  BRA `(.L_x_8001) ;  /* 0xffffffa800b87947 */ /* 0x000fec000383ffff */
.L_x_8002:
        /* <DEDUP_REMOVED lines=14> */
.L_x_16956:


//--------------------- .text._ZN10layer_norm13ln_bwd_kernelINS_13Kernel_traitsIf13__nv_bfloat16fS2_fjLj1280ELj1ELj4ELj1ELj16ENS_18Kernel_traits_baseILj1280EfS2_fS2_fjLj128EEEEELb1ELb1ELb0ELb1EEEvNS_9BwdParamsE --------------------------
	.section	.text._ZN10layer_norm13ln_bwd_kernelINS_13Kernel_traitsIf13__nv_bfloat16fS2_fjLj1280ELj1ELj4ELj1ELj16ENS_18Kernel_traits_baseILj1280EfS2_fS2_fjLj128EEEEELb1ELb1ELb0ELb1EEEvNS_9BwdParamsE,"ax",@progbits
	.align	128
        .global         _ZN10layer_norm13ln_bwd_kernelINS_13Kernel_traitsIf13__nv_bfloat16fS2_fjLj1280ELj1ELj4ELj1ELj16ENS_18Kernel_traits_baseILj1280EfS2_fS2_fjLj128EEEEELb1ELb1ELb0ELb1EEEvNS_9BwdParamsE
        .type           _ZN10layer_norm13ln_bwd_kernelINS_13Kernel_traitsIf13__nv_bfloat16fS2_fjLj1280ELj1ELj4ELj1ELj16ENS_18Kernel_traits_baseILj1280EfS2_fS2_fjLj128EEEEELb1ELb1ELb0ELb1EEEvNS_9BwdParamsE,@function
        .size           _ZN10layer_norm13ln_bwd_kernelINS_13Kernel_traitsIf13__nv_bfloat16fS2_fjLj1280ELj1ELj4ELj1ELj16ENS_18Kernel_traits_baseILj1280EfS2_fS2_fjLj128EEEEELb1ELb1ELb0ELb1EEEvNS_9BwdParamsE,(.L_x_16957 - _ZN10layer_norm13ln_bwd_kernelINS_13Kernel_traitsIf13__nv_bfloat16fS2_fjLj1280ELj1ELj4ELj1ELj16ENS_18Kernel_traits_baseILj1280EfS2_fS2_fjLj128EEEEELb1ELb1ELb0ELb1EEEvNS_9BwdParamsE)
        .other          _ZN10layer_norm13ln_bwd_kernelINS_13Kernel_traitsIf13__nv_bfloat16fS2_fjLj1280ELj1ELj4ELj1ELj16ENS_18Kernel_traits_baseILj1280EfS2_fS2_fjLj128EEEEELb1ELb1ELb0ELb1EEEvNS_9BwdParamsE,@"STO_CUDA_ENTRY STV_DEFAULT"
_ZN10layer_norm13ln_bwd_kernelINS_13Kernel_traitsIf13__nv_bfloat16fS2_fjLj1280ELj1ELj4ELj1ELj16ENS_18Kernel_traits_baseILj1280EfS2_fS2_fjLj128EEEEELb1ELb1ELb0ELb1EEEvNS_9BwdParamsE:
.text._ZN10layer_norm13ln_bwd_kernelINS_13Kernel_traitsIf13__nv_bfloat16fS2_fjLj1280ELj1ELj4ELj1ELj16ENS_18Kernel_traits_baseILj1280EfS2_fS2_fjLj128EEEEELb1ELb1ELb0ELb1EEEvNS_9BwdParamsE:
        /* <DEDUP_REMOVED lines=77> */
.L_x_8004:
[----:B------:R-:W-:Y:S01]  /*04d0*/  SHF.L.U32 R0, R2, 0x5, RZ ;  /* 0x0000000502007819 */ /* 0x000fe200000006ff */
[----:B------:R-:W-:Y:S01]  /*04e0*/  ULDC.64 UR6, c[0x0][0x260] ;  /* 0x0000980000067ab9 */ /* 0x000fe20000000a00 */
[----:B------:R-:W-:Y:S02]  /*04f0*/  ULDC.64 UR8, c[0x0][0x278] ;  /* 0x00009e0000087ab9 */ /* 0x000fe40000000a00 */
[----:B------:R-:W-:-:S04]  /*0500*/  LOP3.LUT R0, R0, 0x3e0, RZ, 0xc0, !PT ;  /* 0x000003e000007812 */ /* 0x000fc800078ec0ff */
[C---:B------:R-:W-:Y:S02]  /*0510*/  IADD3 R2, P0, R0.reuse, UR6, RZ ;  /* 0x0000000600027c10 */ /* 0x040fe4000ff1e0ff */
[----:B------:R-:W-:Y:S02]  /*0520*/  IADD3 R4, P1, R0, UR8, RZ ;  /* 0x0000000800047c10 */ /* 0x000fe4000ff3e0ff */
[----:B------:R-:W-:Y:S01]  /*0530*/  IADD3.X R3, RZ, UR7, RZ, P0, !PT ;  /* 0x00000007ff037c10 */ /* 0x000fe200087fe4ff */
[----:B------:R0:W-:Y:S01]  /*0540*/  STL [R1+0x19c], RZ ;  /* 0x00019cff01007387 */ /* 0x0001e20000100800 */
[----:B------:R-:W-:Y:S01]  /*0550*/  IADD3.X R5, RZ, UR9, RZ, P1, !PT ;  /* 0x00000009ff057c10 */ /* 0x000fe20008ffe4ff */
[----:B------:R-:W-:Y:S02]  /*0560*/  ULDC.64 UR6, c[0x0][0x270] ;  /* 0x00009c0000067ab9 */ /* 0x000fe40000000a00 */
        /* <DEDUP_REMOVED lines=20> */
[----:B------:R-:W-:Y:S01]  /*06b0*/  ISETP.NE.U32.AND P0, PT, RZ, UR6, PT ;  /* 0x00000006ff007c0c */ /* 0x000fe2000bf05070 */
[----:B------:R-:W-:Y:S01]  /*06c0*/  ULDC.U8 UR6, c[0x0][0x2a0] ;  /* 0x0000a80000067ab9 */ /* 0x000fe20000000000 */
[----:B------:R-:W-:Y:S01]  /*06d0*/  HFMA2.MMA R240, -RZ, RZ, 0, 0 ;  /* 0x00000000fff07435 */ /* 0x000fe200000001ff */
[----:B------:R0:W-:Y:S01]  /*06e0*/  STL [R1+0x198], RZ ;  /* 0x000198ff01007387 */ /* 0x0001e20000100800 */
[----:B------:R-:W-:Y:S01]  /*06f0*/  HFMA2.MMA R214, -RZ, RZ, 0, 0 ;  /* 0x00000000ffd67435 */ /* 0x000fe200000001ff */
[----:B------:R-:W-:Y:S01]  /*0700*/  BSSY B1, `(.L_x_8006) ;  /* 0x00005d6000017945 */ /* 0x000fe20003800000 */
[----:B------:R-:W-:Y:S01]  /*0710*/  HFMA2.MMA R12, -RZ, RZ, 0, 0 ;  /* 0x00000000ff0c7435 */ /* 0x000fe200000001ff */
[----:B------:R0:W-:Y:S01]  /*0720*/  STL [R1+0x194], RZ ;  /* 0x000194ff01007387 */ /* 0x0001e20000100800 */
[----:B------:R-:W-:-:S02]  /*0730*/  ISETP.NE.AND.EX P0, PT, RZ, UR7, PT, P0 ;  /* 0x00000007ff007c0c */ /* 0x000fc4000bf05300 */
[----:B------:R-:W-:Y:S02]  /*0740*/  CS2R R238, SRZ ;  /* 0x0000000000ee7805 */ /* 0x000fe4000001ff00 */
[----:B------:R-:W-:Y:S01]  /*0750*/  MOV R237, RZ ;  /* 0x000000ff00ed7202 */ /* 0x000fe20000000f00 */
[----:B------:R0:W-:Y:S01]  /*0760*/  STL [R1+0x190], RZ ;  /* 0x000190ff01007387 */ /* 0x0001e20000100800 */
[----:B------:R-:W-:Y:S02]  /*0770*/  CS2R R246, SRZ ;  /* 0x0000000000f67805 */ /* 0x000fe4000001ff00 */
[----:B------:R-:W-:Y:S02]  /*0780*/  CS2R R212, SRZ ;  /* 0x0000000000d47805 */ /* 0x000fe4000001ff00 */
[----:B------:R-:W-:Y:S01]  /*0790*/  CS2R R248, SRZ ;  /* 0x0000000000f87805 */ /* 0x000fe2000001ff00 */
[----:B------:R0:W-:Y:S01]  /*07a0*/  STL [R1+0x18c], RZ ;  /* 0x00018cff01007387 */ /* 0x0001e20000100800 */
[----:B------:R-:W-:-:S02]  /*07b0*/  MOV R250, RZ ;  /* 0x000000ff00fa7202 */ /* 0x000fc40000000f00 */
[----:B------:R-:W-:Y:S02]  /*07c0*/  CS2R R10, SRZ ;  /* 0x00000000000a7805 */ /* 0x000fe4000001ff00 */
[----:B------:R-:W-:Y:S01]  /*07d0*/  MOV R245, RZ ;  /* 0x000000ff00f57202 */ /* 0x000fe20000000f00 */
[----:B------:R0:W-:Y:S01]  /*07e0*/  STL [R1+0x188], RZ ;  /* 0x000188ff01007387 */ /* 0x0001e20000100800 */
[----:B------:R-:W-:-:S03]  /*07f0*/  ISETP.NE.AND P4, PT, RZ, UR6, PT ;  /* 0x00000006ff007c0c */ /* 0x000fc6000bf85270 */
        /* <DEDUP_REMOVED lines=98> */
.L_x_8008:
[----:B0-----:R-:W0:Y:S01]  /*0e20*/  @P0 LDC.64 R2, c[0x0][0x270] ;  /* 0x00009c00ff020b82 */ /* 0x001e220000000a00 */
[----:B------:R-:W1:Y:S01]  /*0e30*/  S2R R4, SR_TID.X ;  /* 0x0000000000047919 */ /* 0x000e620000002100 */
[----:B------:R-:W-:Y:S01]  /*0e40*/  IMAD R236, R13, UR10, RZ ;  /* 0x0000000a0dec7c24 */ /* 0x000fe2000f8e02ff */
[----:B------:R-:W2:Y:S04]  /*0e50*/  LDL.LU R241, [R1+0x84] ;  /* 0x0000840001f17983 */ /* 0x000ea80000300800 */
[----:B------:R-:W-:Y:S01]  /*0e60*/  SHF.R.S32.HI R0, RZ, 0x1f, R236 ;  /* 0x0000001fff007819 */ /* 0x000fe200000114ec */
[----:B------:R-:W3:Y:S03]  /*0e70*/  LDC.64 R160, c[0x0][0x2c8] ;  /* 0x0000b200ffa07b82 */ /* 0x000ee60000000a00 */
[----:B------:R-:W-:-:S02]  /*0e80*/  LEA.HI R236, R0, R236, RZ, 0x3 ;  /* 0x000000ec00ec7211 */ /* 0x000fc400078f18ff */
[----:B------:R-:W-:-:S03]  /*0e90*/  SHF.R.S32.HI R0, RZ, 0x1f, R13 ;  /* 0x0000001fff007819 */ /* 0x000fc6000001140d */
[----:B------:R-:W4:Y:S01]  /*0ea0*/  LDC.64 R188, c[0x0][0x250] ;  /* 0x00009400ffbc7b82 */ /* 0x000f220000000a00 */
[----:B0-----:R-:W-:-:S07]  /*0eb0*/  @P0 LEA R2, P1, R13, R2, 0x1 ;  /* 0x000000020d020211 */ /* 0x001fce00078208ff */
[----:B------:R-:W0:Y:S01]  /*0ec0*/  LDC.64 R208, c[0x0][0x238] ;  /* 0x00008e00ffd07b82 */ /* 0x000e220000000a00 */
[----:B------:R-:W-:Y:S02]  /*0ed0*/  @P0 LEA.HI.X R3, R13, R3, R0, 0x1, P1 ;  /* 0x000000030d030211 */ /* 0x000fe400008f0c00 */
[----:B---3--:R-:W-:-:S05]  /*0ee0*/  ISETP.NE.U32.AND P1, PT, R160, RZ, PT ;  /* 0x000000ffa000720c */ /* 0x008fca0003f25070 */
[----:B------:R-:W3:Y:S01]  /*0ef0*/  LDC.64 R172, c[0x0][0x2b8] ;  /* 0x0000ae00ffac7b82 */ /* 0x000ee20000000a00 */
[----:B------:R4:W2:Y:S01]  /*0f00*/  @P0 LDG.E.U16 R0, desc[UR4][R2.64] ;  /* 0x0000000402000981 */ /* 0x0008a2000c1e1500 */
[----:B-1----:R-:W-:Y:S02]  /*0f10*/  LOP3.LUT R4, R4, 0x1f, RZ, 0xc0, !PT ;  /* 0x0000001f04047812 */ /* 0x002fe400078ec0ff */
[----:B------:R-:W-:Y:S02]  /*0f20*/  ISETP.NE.AND.EX P1, PT, R161, RZ, PT, P1 ;  /* 0x000000ffa100720c */ /* 0x000fe40003f25310 */
[----:B------:R-:W-:Y:S01]  /*0f30*/  LEA.HI.SX32 R236, R236, R4, 0x1d ;  /* 0x00000004ecec7211 */ /* 0x000fe200078feaff */
[----:B----4-:R-:W-:Y:S01]  /*0f40*/  IMAD.WIDE R188, R13, 0x4, R188 ;  /* 0x000000040dbc7825 */ /* 0x010fe200078e02bc */
[----:B------:R-:W1:Y:S02]  /*0f50*/  LDC.64 R2, c[0x0][0x258] ;  /* 0x00009600ff027b82 */ /* 0x000e640000000a00 */
[----:B------:R-:W-:-:S03]  /*0f60*/  IADD3 R216, R236, 0x20, RZ ;  /* 0x00000020ecd87810 */ /* 0x000fc60007ffe0ff */
[----:B------:R4:W2:Y:S01]  /*0f70*/  LDG.E R188, desc[UR4][R188.64] ;  /* 0x00000004bcbc7981 */ /* 0x0008a2000c1e1900 */
[C---:B------:R-:W-:Y:S02]  /*0f80*/  IADD3 R26, R236.reuse, 0x60, RZ ;  /* 0x00000060ec1a7810 */ /* 0x040fe40007ffe0ff */
[C---:B------:R-:W-:Y:S01]  /*0f90*/  IADD3 R9, R236.reuse, 0x80, RZ ;  /* 0x00000080ec097810 */ /* 0x040fe20007ffe0ff */
[C-C-:B0-----:R-:W-:Y:S01]  /*0fa0*/  IMAD.WIDE.U32 R168, R236.reuse, 0x20, R208.reuse ;  /* 0x00000020eca87825 */ /* 0x141fe200078e00d0 */
[----:B------:R-:W0:Y:S01]  /*0fb0*/  @P1 LDC.64 R162, c[0x0][0x2c8] ;  /* 0x0000b200ffa21b82 */ /* 0x000e220000000a00 */
[----:B----4-:R-:W-:Y:S02]  /*0fc0*/  IADD3 R189, R236, 0x40, RZ ;  /* 0x00000040ecbd7810 */ /* 0x010fe40007ffe0ff */
[--C-:B------:R-:W-:Y:S01]  /*0fd0*/  IMAD.WIDE.U32 R180, R216, 0x20, R208.reuse ;  /* 0x00000020d8b47825 */ /* 0x100fe200078e00d0 */
[----:B------:R-:W-:Y:S01]  /*0fe0*/  IADD3 R251, R236, 0x80, RZ ;  /* 0x00000080ecfb7810 */ /* 0x000fe20007ffe0ff */
[----:B------:R-:W4:Y:S03]  /*0ff0*/  LDG.E.128 R164, desc[UR4][R168.64] ;  /* 0x00000004a8a47981 */ /* 0x000f26000c1e1d00 */
[----:B------:R-:W0:Y:S01]  /*1000*/  @P1 LDC.64 R14, c[0x0][0x2c8] ;  /* 0x0000b200ff0e1b82 */ /* 0x000e220000000a00 */
[--C-:B------:R-:W-:Y:S01]  /*1010*/  IMAD.WIDE.U32 R192, R189, 0x20, R208.reuse ;  /* 0x00000020bdc07825 */ /* 0x100fe200078e00d0 */
[----:B------:R-:W4:Y:S03]  /*1020*/  LDG.E.128 R176, desc[UR4][R180.64] ;  /* 0x00000004b4b07981 */ /* 0x000f26000c1e1d00 */
[----:B------:R-:W-:Y:S01]  /*1030*/  IMAD.WIDE.U32 R200, R26, 0x20, R208 ;  /* 0x000000201ac87825 */ /* 0x000fe200078e00d0 */
[----:B------:R-:W4:Y:S01]  /*1040*/  LDG.E.128 R184, desc[UR4][R192.64] ;  /* 0x00000004c0b87981 */ /* 0x000f22000c1e1d00 */
[----:B------:R-:W-:-:S02]  /*1050*/  MOV R7, 0x3f800000 ;  /* 0x3f80000000077802 */ /* 0x000fc40000000f00 */
[----:B------:R-:W-:Y:S01]  /*1060*/  IMAD.WIDE.U32 R208, R9, 0x20, R208 ;  /* 0x0000002009d07825 */ /* 0x000fe200078e00d0 */
[----:B------:R-:W4:Y:S01]  /*1070*/  @P1 LDC.64 R4, c[0x0][0x2c8] ;  /* 0x0000b200ff041b82 */ /* 0x000f220000000a00 */
[----:B------:R-:W4:Y:S02]  /*1080*/  LDG.E.128 R196, desc[UR4][R200.64] ;  /* 0x00000004c8c47981 */ /* 0x000f24000c1e1d00 */
[--C-:B---3--:R-:W-:Y:S02]  /*1090*/  IMAD.WIDE.U32 R220, R236, 0x10, R172.reuse ;  /* 0x00000010ecdc7825 */ /* 0x108fe400078e00ac */
[----:B------:R-:W3:Y:S02]  /*10a0*/  LDG.E.128 R204, desc[UR4][R208.64] ;  /* 0x00000004d0cc7981 */ /* 0x000ee4000c1e1d00 */
[--C-:B------:R-:W-:Y:S01]  /*10b0*/  IMAD.WIDE.U32 R16, R216, 0x10, R172.reuse ;  /* 0x00000010d8107825 */ /* 0x100fe200078e00ac */
[----:B------:R-:W3:Y:S01]  /*10c0*/  @P1 LDC.64 R24, c[0x0][0x2c8] ;  /* 0x0000b200ff181b82 */ /* 0x000ee20000000a00 */
[----:B------:R-:W3:Y:S02]  /*10d0*/  LDG.E.128 R220, desc[UR4][R220.64] ;  /* 0x00000004dcdc7981 */ /* 0x000ee4000c1e1d00 */
[----:B------:R-:W-:-:S02]  /*10e0*/  IMAD.WIDE.U32 R20, R189, 0x10, R172 ;  /* 0x00000010bd147825 */ /* 0x000fc400078e00ac */
[----:B------:R-:W3:Y:S02]  /*10f0*/  LDG.E.128 R200, desc[UR4][R200.64+0x10] ;  /* 0x00001004c8c87981 */ /* 0x000ee4000c1e1d00 */
[--C-:B------:R-:W-:Y:S02]  /*1100*/  IMAD.WIDE.U32 R156, R26, 0x10, R172.reuse ;  /* 0x000000101a9c7825 */ /* 0x100fe400078e00ac */
[----:B------:R-:W3:Y:S02]  /*1110*/  LDG.E.128 R208, desc[UR4][R208.64+0x10] ;  /* 0x00001004d0d07981 */ /* 0x000ee4000c1e1d00 */
[----:B------:R-:W-:Y:S02]  /*1120*/  IMAD.WIDE.U32 R172, R251, 0x10, R172 ;  /* 0x00000010fbac7825 */ /* 0x000fe400078e00ac */
[----:B------:R-:W3:Y:S02]  /*1130*/  LDG.E.128 R192, desc[UR4][R192.64+0x10] ;  /* 0x00001004c0c07981 */ /* 0x000ee4000c1e1d00 */
[----:B-1----:R-:W-:-:S02]  /*1140*/  IMAD.WIDE R2, R13, 0x4, R2 ;  /* 0x000000040d027825 */ /* 0x002fc400078e0202 */
[----:B------:R-:W3:Y:S04]  /*1150*/  LDG.E.128 R172, desc[UR4][R172.64] ;  /* 0x00000004acac7981 */ /* 0x000ee8000c1e1d00 */
[----:B------:R1:W3:Y:S01]  /*1160*/  LDG.E R8, desc[UR4][R2.64] ;  /* 0x0000000402087981 */ /* 0x0002e2000c1e1900 */
[----:B0-----:R-:W-:-:S03]  /*1170*/  @P1 IMAD.WIDE.U32 R162, R9, 0x20, R162 ;  /* 0x0000002009a21825 */ /* 0x001fc600078e00a2 */
[----:B------:R-:W3:Y:S04]  /*1180*/  LDG.E.128 R168, desc[UR4][R168.64+0x10] ;  /* 0x00001004a8a87981 */ /* 0x000ee8000c1e1d00 */
[----:B-----5:R-:W5:Y:S01]  /*1190*/  @P1 LDG.E.128 R148, desc[UR4][R162.64] ;  /* 0x00000004a2941981 */ /* 0x020f62000c1e1d00 */
[----:B-1----:R-:W0:Y:S03]  /*11a0*/  @P1 LDC.64 R2, c[0x0][0x2c8] ;  /* 0x0000b200ff021b82 */ /* 0x002e260000000a00 */
[----:B------:R-:W5:Y:S04]  /*11b0*/  @P1 LDG.E.128 R152, desc[UR4][R162.64+0x10] ;  /* 0x00001004a2981981 */ /* 0x000f68000c1e1d00 */
[----:B------:R-:W3:Y:S04]  /*11c0*/  LDG.E.128 R180, desc[UR4][R180.64+0x10] ;  /* 0x00001004b4b47981 */ /* 0x000ee8000c1e1d00 */
[----:B------:R-:W3:Y:S04]  /*11d0*/  LDG.E.128 R16, desc[UR4][R16.64] ;  /* 0x0000000410107981 */ /* 0x000ee8000c1e1d00 */
[----:B------:R-:W3:Y:S01]  /*11e0*/  LDL.LU R163, [R1+0x4] ;  /* 0x0000040001a37983 */ /* 0x000ee20000300800 */
[----:B------:R-:W-:-:S03]  /*11f0*/  @P1 IMAD.WIDE.U32 R14, R189, 0x20, R14 ;  /* 0x00000020bd0e1825 */ /* 0x000fc600078e000e */
[----:B------:R-:W3:Y:S04]  /*1200*/  LDG.E.128 R20, desc[UR4][R20.64] ;  /* 0x0000000414147981 */ /* 0x000ee8000c1e1d00 */
[----:B------:R-:W5:Y:S04]  /*1210*/  @P1 LDG.E.128 R132, desc[UR4][R14.64] ;  /* 0x000000040e841981 */ /* 0x000f68000c1e1d00 */
[----:B------:R1:W5:Y:S01]  /*1220*/  @P1 LDG.E.128 R136, desc[UR4][R14.64+0x10] ;  /* 0x000010040e881981 */ /* 0x000362000c1e1d00 */
[----:B0-----:R-:W-:-:S03]  /*1230*/  @P1 IMAD.WIDE.U32 R2, R236, 0x20, R2 ;  /* 0x00000020ec021825 */ /* 0x001fc600078e0002 */
[----:B------:R-:W3:Y:S04]  /*1240*/  LDG.E.128 R156, desc[UR4][R156.64] ;  /* 0x000000049c9c7981 */ /* 0x000ee8000c1e1d00 */
[----:B------:R-:W5:Y:S04]  /*1250*/  @P1 LDG.E.128 R116, desc[UR4][R2.64] ;  /* 0x0000000402741981 */ /* 0x000f68000c1e1d00 */
[----:B------:R0:W5:Y:S01]  /*1260*/  @P1 LDG.E.128 R120, desc[UR4][R2.64+0x10] ;  /* 0x0000100402781981 */ /* 0x000162000c1e1d00 */
[----:B--2---:R-:W-:-:S05]  /*1270*/  FSEL R188, R188, RZ, !P4 ;  /* 0x000000ffbcbc7208 */ /* 0x004fca0006000000 */
[C---:B----4-:R-:W-:Y:S01]  /*1280*/  FADD.FTZ R6, -R188.reuse, R164 ;  /* 0x000000a4bc067221 */ /* 0x050fe20000010100 */
[C---:B------:R-:W-:Y:S01]  /*1290*/  FADD.FTZ R218, -R188.reuse, R198 ;  /* 0x000000c6bcda7221 */ /* 0x040fe20000010100 */
[C---:B------:R-:W-:Y:S01]  /*12a0*/  FADD.FTZ R252, -R188.reuse, R199 ;  /* 0x000000c7bcfc7221 */ /* 0x040fe20000010100 */
[C---:B---3--:R-:W-:Y:S01]  /*12b0*/  PRMT R190, R221.reuse, 0x7632, R190 ;  /* 0x00007632ddbe7816 */ /* 0x048fe200000000be */
[C---:B------:R-:W-:Y:S01]  /*12c0*/  FADD.FTZ R217, -R188.reuse, R202 ;  /* 0x000000cabcd97221 */ /* 0x040fe20000010100 */
[C---:B------:R-:W-:Y:S01]  /*12d0*/  FADD.FTZ R235, -R188.reuse, R200 ;  /* 0x000000c8bceb7221 */ /* 0x040fe20000010100 */
[C---:B------:R-:W-:Y:S01]  /*12e0*/  FADD.FTZ R208, -R188.reuse, R208 ;  /* 0x000000d0bcd07221 */ /* 0x040fe20000010100 */
[C-C-:B------:R-:W-:Y:S01]  /*12f0*/  FADD.FTZ R200, -R188.reuse, R210.reuse ;  /* 0x000000d2bcc87221 */ /* 0x140fe20000010100 */
[----:B------:R-:W-:Y:S01]  /*1300*/  SHF.L.U32 R199, R221, 0x10, RZ ;  /* 0x00000010ddc77819 */ /* 0x000fe200000006ff */
[C---:B------:R-:W-:Y:S01]  /*1310*/  FADD.FTZ R231, -R188.reuse, R203 ;  /* 0x000000cbbce77221 */ /* 0x040fe20000010100 */
[----:B------:R-:W-:Y:S01]  /*1320*/  MOV R203, R218 ;  /* 0x000000da00cb7202 */ /* 0x000fe20000000f00 */
[----:B------:R-:W-:Y:S01]  /*1330*/  FADD.FTZ R218, -R188, R209 ;  /* 0x000000d1bcda7221 */ /* 0x000fe20000010100 */
[----:B------:R-:W-:-:S02]  /*1340*/  PRMT R210, R173, 0x7632, R210 ;  /* 0x00007632add27816 */ /* 0x000fc400000000d2 */
[----:B-1----:R-:W-:Y:S02]  /*1350*/  SHF.L.U32 R14, R173, 0x10, RZ ;  /* 0x00000010ad0e7819 */ /* 0x002fe400000006ff */
[----:B------:R-:W-:Y:S02]  /*1360*/  MOV R173, R208 ;  /* 0x000000d000ad7202 */ /* 0x000fe40000000f00 */
[C---:B------:R-:W-:Y:S01]  /*1370*/  PRMT R221, R174.reuse, 0x7632, R221 ;  /* 0x00007632aedd7816 */ /* 0x040fe200000000dd */
[----:B------:R-:W2:Y:S01]  /*1380*/  LDL.LU R208, [R1+0xc] ;  /* 0x00000c0001d07983 */ /* 0x000ea20000300800 */
[----:B------:R-:W-:Y:S02]  /*1390*/  SHF.L.U32 R15, R174, 0x10, RZ ;  /* 0x00000010ae0f7819 */ /* 0x000fe400000006ff */
[----:B------:R-:W-:Y:S01]  /*13a0*/  MOV R174, R217 ;  /* 0x000000d900ae7202 */ /* 0x000fe20000000f00 */
[----:B------:R-:W-:Y:S01]  /*13b0*/  FMUL.FTZ R162, R8, R6 ;  /* 0x0000000608a27220 */ /* 0x000fe20000410000 */
[----:B------:R-:W3:Y:S04]  /*13c0*/  LDL.LU R217, [R1+0x94] ;  /* 0x0000940001d97983 */ /* 0x000ee80000300800 */
[----:B------:R-:W4:Y:S01]  /*13d0*/  LDL.LU R209, [R1+0x14] ;  /* 0x0000140001d17983 */ /* 0x000f220000300800 */
[----:B------:R-:W-:-:S03]  /*13e0*/  FADD.FTZ R232, -R188, R193 ;  /* 0x000000c1bce87221 */ /* 0x000fc60000010100 */
[----:B------:R-:W2:Y:S01]  /*13f0*/  LDL.LU R6, [R1+0x8c] ;  /* 0x00008c0001067983 */ /* 0x000ea20000300800 */
[----:B------:R-:W-:Y:S01]  /*1400*/  PRMT R193, R220, 0x7632, R193 ;  /* 0x00007632dcc17816 */ /* 0x000fe200000000c1 */
[----:B------:R-:W-:Y:S01]  /*1410*/  FADD.FTZ R219, -R188, R204 ;  /* 0x000000ccbcdb7221 */ /* 0x000fe20000010100 */
[----:B------:R-:W-:Y:S01]  /*1420*/  SHF.L.U32 R220, R220, 0x10, RZ ;  /* 0x00000010dcdc7819 */ /* 0x000fe200000006ff */
[----:B------:R-:W-:Y:S01]  /*1430*/  FADD.FTZ R27, -R188, R192 ;  /* 0x000000c0bc1b7221 */ /* 0x000fe20000010100 */
[----:B------:R-:W-:Y:S01]  /*1440*/  @P0 SHF.L.U32 R7, R0, 0x10, RZ ;  /* 0x0000001000070819 */ /* 0x000fe200000006ff */
        /* <DEDUP_REMOVED lines=29> */
[----:B------:R-:W-:Y:S01]  /*1620*/  MOV R206, R219 ;  /* 0x000000db00ce7202 */ /* 0x000fe20000000f00 */
[----:B------:R-:W-:Y:S01]  /*1630*/  FADD.FTZ R241, R220, R241 ;  /* 0x000000f1dcf17221 */ /* 0x000fe20000010000 */
[----:B------:R-:W-:-:S02]  /*1640*/  PRMT R198, R223, 0x7632, R198 ;  /* 0x00007632dfc67816 */ /* 0x000fc400000000c6 */
[C---:B------:R-:W-:Y:S02]  /*1650*/  PRMT R233, R172.reuse, 0x7632, R233 ;  /* 0x00007632ace97816 */ /* 0x040fe400000000e9 */
[----:B0-----:R-:W-:Y:S01]  /*1660*/  SHF.L.U32 R2, R172, 0x10, RZ ;  /* 0x00000010ac027819 */ /* 0x001fe200000006ff */
[----:B------:R-:W-:Y:S01]  /*1670*/  FMUL.FTZ R243, R8, R243 ;  /* 0x000000f308f37220 */ /* 0x000fe20000410000 */
[----:B------:R-:W-:Y:S01]  /*1680*/  SHF.L.U32 R188, R223, 0x10, RZ ;  /* 0x00000010dfbc7819 */ /* 0x000fe200000006ff */
[----:B--2---:R-:W-:Y:S01]  /*1690*/  FADD.FTZ R6, R199, R6 ;  /* 0x00000006c7067221 */ /* 0x004fe20000010000 */
[----:B------:R-:W-:Y:S01]  /*16a0*/  PRMT R223, R18, 0x7632, R223 ;  /* 0x0000763212df7816 */ /* 0x000fe200000000df */
[----:B------:R-:W-:Y:S01]  /*16b0*/  FMUL.FTZ R244, R8, R244 ;  /* 0x000000f408f47220 */ /* 0x000fe20000410000 */
[----:B------:R-:W-:Y:S02]  /*16c0*/  SHF.L.U32 R219, R18, 0x10, RZ ;  /* 0x0000001012db7819 */ /* 0x000fe400000006ff */
[----:B------:R-:W-:Y:S01]  /*16d0*/  SHF.L.U32 R193, R193, 0x10, RZ ;  /* 0x00000010c1c17819 */ /* 0x000fe200000006ff */
[----:B------:R-:W-:Y:S01]  /*16e0*/  FMUL.FTZ R242, R8, R242 ;  /* 0x000000f208f27220 */ /* 0x000fe20000410000 */
[----:B------:R-:W-:-:S02]  /*16f0*/  PRMT R172, R175, 0x7632, R172 ;  /* 0x00007632afac7816 */ /* 0x000fc400000000ac */
[----:B------:R-:W-:Y:S02]  /*1700*/  SHF.L.U32 R190, R190, 0x10, RZ ;  /* 0x00000010bebe7819 */ /* 0x000fe400000006ff */
[----:B------:R-:W-:Y:S02]  /*1710*/  PRMT R226, R16, 0x7632, R226 ;  /* 0x0000763210e27816 */ /* 0x000fe400000000e2 */
[----:B------:R-:W-:Y:S02]  /*1720*/  PRMT R230, R17, 0x7632, R230 ;  /* 0x0000763211e67816 */ /* 0x000fe400000000e6 */
[----:B------:R-:W-:Y:S02]  /*1730*/  PRMT R224, R19, 0x7632, R224 ;  /* 0x0000763213e07816 */ /* 0x000fe400000000e0 */
[----:B------:R-:W-:Y:S01]  /*1740*/  PRMT R3, R23, 0x7632, R3 ;  /* 0x0000763217037816 */ /* 0x000fe20000000003 */
[----:B------:R-:W-:Y:S01]  /*1750*/  @P1 IMAD.WIDE.U32 R4, R216, 0x20, R4 ;  /* 0x00000020d8041825 */ /* 0x000fe200078e0004 */
[----:B------:R-:W-:-:S03]  /*1760*/  SHF.L.U32 R18, R175, 0x10, RZ ;  /* 0x00000010af127819 */ /* 0x000fc600000006ff */
[----:B------:R-:W-:Y:S01]  /*1770*/  @P1 IMAD.WIDE.U32 R24, R26, 0x20, R24 ;  /* 0x000000201a181825 */ /* 0x000fe200078e0018 */
[----:B------:R-:W2:Y:S03]  /*1780*/  LDL.LU R175, [R1+0x9c] ;  /* 0x00009c0001af7983 */ /* 0x000ea60000300800 */
[----:B------:R-:W-:Y:S01]  /*1790*/  FADD.FTZ R214, R14, R214 ;  /* 0x000000d60ed67221 */ /* 0x000fe20000010000 */
[----:B------:R-:W0:Y:S01]  /*17a0*/  LDC.64 R170, c[0x0][0x240] ;  /* 0x00009000ffaa7b82 */ /* 0x000e220000000a00 */
[----:B------:R1:W-:Y:S04]  /*17b0*/  STL [R1+0x4], R163 ;  /* 0x000004a301007387 */ /* 0x0003e80000100800 */
[----:B------:R-:W-:Y:S01]  /*17c0*/  STL [R1+0x84], R241 ;  /* 0x000084f101007387 */ /* 0x000fe20000100800 */
[----:B------:R-:W-:Y:S01]  /*17d0*/  PRMT R194, R222, 0x7632, R194 ;  /* 0x00007632dec27816 */ /* 0x000fe200000000c2 */
[----:B------:R-:W-:Y:S01]  /*17e0*/  FFMA.FTZ R208, R243, R199, R208 ;  /* 0x000000c7f3d07223 */ /* 0x000fe200000100d0 */
[----:B------:R-:W-:Y:S01]  /*17f0*/  SHF.L.U32 R16, R16, 0x10, RZ ;  /* 0x0000001010107819 */ /* 0x000fe200000006ff */
[----:B------:R-:W-:Y:S01]  /*1800*/  FMUL.FTZ R215, R8, R215 ;  /* 0x000000d708d77220 */ /* 0x000fe20000410000 */
[----:B------:R-:W-:Y:S01]  /*1810*/  SHF.L.U32 R17, R17, 0x10, RZ ;  /* 0x0000001011117819 */ /* 0x000fe200000006ff */
[----:B-1----:R-:W2:Y:S01]  /*1820*/  LDL.LU R163, [R1+0x1c] ;  /* 0x00001c0001a37983 */ /* 0x002ea20000300800 */
[----:B------:R-:W-:-:S03]  /*1830*/  SHF.L.U32 R222, R222, 0x10, RZ ;  /* 0x00000010dede7819 */ /* 0x000fc600000006ff */
[----:B------:R1:W-:Y:S02]  /*1840*/  STL [R1+0x8c], R6 ;  /* 0x00008c0601007387 */ /* 0x0003e40000100800 */
[----:B---3--:R-:W-:Y:S01]  /*1850*/  FADD.FTZ R217, R222, R217 ;  /* 0x000000d9ded97221 */ /* 0x008fe20000010000 */
[C---:B------:R-:W-:Y:S01]  /*1860*/  FMUL.FTZ R228, R8.reuse, R228 ;  /* 0x000000e408e47220 */ /* 0x040fe20000410000 */
[----:B------:R-:W-:Y:S01]  /*1870*/  SHF.L.U32 R19, R19, 0x10, RZ ;  /* 0x0000001013137819 */ /* 0x000fe200000006ff */
[----:B------:R-:W-:Y:S01]  /*1880*/  FMUL.FTZ R192, R8, R192 ;  /* 0x000000c008c07220 */ /* 0x000fe20000410000 */
[----:B------:R-:W-:Y:S01]  /*1890*/  PRMT R195, R20, 0x7632, R195 ;  /* 0x0000763214c37816 */ /* 0x000fe200000000c3 */
[----:B------:R-:W5:Y:S01]  /*18a0*/  @P1 LDG.E.128 R124, desc[UR4][R4.64] ;  /* 0x00000004047c1981 */ /* 0x000f62000c1e1d00 */
[----:B-1----:R-:W-:-:S03]  /*18b0*/  MOV R6, R206 ;  /* 0x000000ce00067202 */ /* 0x002fc60000000f00 */
[----:B------:R1:W5:Y:S01]  /*18c0*/  @P1 LDG.E.128 R128, desc[UR4][R4.64+0x10] ;  /* 0x0000100404801981 */ /* 0x000362000c1e1d00 */
[----:B------:R-:W-:Y:S01]  /*18d0*/  MOV R206, R235 ;  /* 0x000000eb00ce7202 */ /* 0x000fe20000000f00 */
[C---:B------:R-:W-:Y:S01]  /*18e0*/  FMUL.FTZ R235, R8.reuse, R168 ;  /* 0x000000a808eb7220 */ /* 0x040fe20000410000 */
[----:B------:R-:W-:Y:S01]  /*18f0*/  FMUL.FTZ R168, R8, R0 ;  /* 0x0000000008a87220 */ /* 0x000fe20000410000 */
[----:B------:R-:W-:Y:S01]  /*1900*/  PRMT R207, R21, 0x7632, R207 ;  /* 0x0000763215cf7816 */ /* 0x000fe200000000cf */
[----:B------:R-:W5:Y:S01]  /*1910*/  @P1 LDG.E.128 R140, desc[UR4][R24.64] ;  /* 0x00000004188c1981 */ /* 0x000f62000c1e1d00 */
[----:B----4-:R-:W-:-:S03]  /*1920*/  FFMA.FTZ R209, R235, R222, R209 ;  /* 0x000000deebd17223 */ /* 0x010fc600000100d1 */
[----:B------:R-:W-:Y:S04]  /*1930*/  STL [R1+0xc], R208 ;  /* 0x00000cd001007387 */ /* 0x000fe80000100800 */
[----:B------:R3:W-:Y:S04]  /*1940*/  STL [R1+0x14], R209 ;  /* 0x000014d101007387 */ /* 0x0007e80000100800 */
[----:B------:R4:W-:Y:S01]  /*1950*/  STL [R1+0x94], R217 ;  /* 0x000094d901007387 */ /* 0x0009e20000100800 */
[----:B------:R-:W-:Y:S01]  /*1960*/  FMUL.FTZ R241, R36, R220 ;  /* 0x000000dc24f17220 */ /* 0x000fe20000410000 */
[----:B------:R-:W-:-:S02]  /*1970*/  MOV R0, R174 ;  /* 0x000000ae00007202 */ /* 0x000fc40000000f00 */
[----:B------:R-:W-:Y:S01]  /*1980*/  PRMT R201, R22, 0x7632, R201 ;  /* 0x0000763216c97816 */ /* 0x000fe200000000c9 */
[----:B------:R0:W5:Y:S04]  /*1990*/  @P1 LDG.E.128 R144, desc[UR4][R24.64+0x10] ;  /* 0x0000100418901981 */ /* 0x000168000c1e1d00 */
[----:B---3--:R-:W3:Y:S01]  /*19a0*/  LDL.LU R209, [R1] ;  /* 0x0000000001d17983 */ /* 0x008ee20000300800 */
[----:B----4-:R-:W-:-:S03]  /*19b0*/  SHF.L.U32 R217, R198, 0x10, RZ ;  /* 0x00000010c6d97819 */ /* 0x010fc600000006ff */
[----:B------:R-:W4:Y:S01]  /*19c0*/  LDL.LU R198, [R1+0x80] ;  /* 0x0000800001c67983 */ /* 0x000f220000300800 */
[----:B------:R-:W-:Y:S01]  /*19d0*/  MOV R174, R233 ;  /* 0x000000e900ae7202 */ /* 0x000fe20000000f00 */
[----:B------:R-:W-:Y:S01]  /*19e0*/  FMUL.FTZ R233, R8, R169 ;  /* 0x000000a908e97220 */ /* 0x000fe20000410000 */
[----:B--2---:R-:W-:-:S05]  /*19f0*/  FADD.FTZ R175, R188, R175 ;  /* 0x000000afbcaf7221 */ /* 0x004fca0000010000 */
[----:B------:R-:W-:Y:S01]  /*1a00*/  STL [R1+0x9c], R175 ;  /* 0x00009caf01007387 */ /* 0x000fe20000100800 */
[----:B------:R-:W-:-:S05]  /*1a10*/  FFMA.FTZ R163, R168, R188, R163 ;  /* 0x000000bca8a37223 */ /* 0x000fca00000100a3 */
[----:B------:R2:W-:Y:S04]  /*1a20*/  STL [R1+0x1c], R163 ;  /* 0x00001ca301007387 */ /* 0x0005e80000100800 */
[----:B--2---:R-:W2:Y:S04]  /*1a30*/  LDL.LU R163, [R1+0x88] ;  /* 0x0000880001a37983 */ /* 0x004ea80000300800 */
[----:B------:R-:W2:Y:S04]  /*1a40*/  LDL.LU R220, [R1+0x90] ;  /* 0x0000900001dc7983 */ /* 0x000ea80000300800 */
[----:B------:R-:W2:Y:S04]  /*1a50*/  LDL.LU R175, [R1+0x10] ;  /* 0x0000100001af7983 */ /* 0x000ea80000300800 */
[----:B------:R-:W2:Y:S01]  /*1a60*/  LDL.LU R169, [R1+0x8] ;  /* 0x0000080001a97983 */ /* 0x000ea20000300800 */
[----:B------:R-:W-:Y:S01]  /*1a70*/  MOV R208, R234 ;  /* 0x000000ea00d07202 */ /* 0x000fe20000000f00 */
[----:B------:R-:W-:Y:S01]  /*1a80*/  FMUL.FTZ R234, R40, R222 ;  /* 0x000000de28ea7220 */ /* 0x000fe20000410000 */
[----:B---3--:R-:W-:Y:S01]  /*1a90*/  FFMA.FTZ R209, R244, R193, R209 ;  /* 0x000000c1f4d17223 */ /* 0x008fe200000100d1 */
[----:B----4-:R-:W-:-:S04]  /*1aa0*/  FADD.FTZ R198, R193, R198 ;  /* 0x000000c6c1c67221 */ /* 0x010fc80000010000 */
[----:B------:R3:W-:Y:S02]  /*1ab0*/  STL [R1], R209 ;  /* 0x000000d101007387 */ /* 0x0007e40000100800 */
[----:B---3--:R-:W-:Y:S02]  /*1ac0*/  MOV R209, R229 ;  /* 0x000000e500d17202 */ /* 0x008fe40000000f00 */
[----:B------:R-:W3:Y:S04]  /*1ad0*/  LDL.LU R229, [R1+0x98] ;  /* 0x0000980001e57983 */ /* 0x000ee80000300800 */
[----:B------:R-:W4:Y:S04]  /*1ae0*/  LDL.LU R222, [R1+0x18] ;  /* 0x0000180001de7983 */ /* 0x000f280000300800 */
[----:B------:R-:W-:Y:S01]  /*1af0*/  STL [R1+0x80], R198 ;  /* 0x000080c601007387 */ /* 0x000fe20000100800 */
[----:B--2---:R-:W-:-:S05]  /*1b00*/  FFMA.FTZ R169, R242, R190, R169 ;  /* 0x000000bef2a97223 */ /* 0x004fca00000100a9 */
[----:B------:R2:W-:Y:S04]  /*1b10*/  STL [R1+0x8], R169 ;  /* 0x000008a901007387 */ /* 0x0005e80000100800 */
[----:B--2---:R-:W2:Y:S01]  /*1b20*/  LDL.LU R169, [R1+0xa4] ;  /* 0x0000a40001a97983 */ /* 0x004ea20000300800 */
[----:B------:R-:W-:Y:S01]  /*1b30*/  SHF.L.U32 R194, R194, 0x10, RZ ;  /* 0x00000010c2c27819 */ /* 0x000fe200000006ff */
[----:B------:R-:W-:-:S04]  /*1b40*/  FADD.FTZ R163, R190, R163 ;  /* 0x000000a3bea37221 */ /* 0x000fc80000010000 */
[----:B------:R-:W-:Y:S01]  /*1b50*/  FADD.FTZ R220, R194, R220 ;  /* 0x000000dcc2dc7221 */ /* 0x000fe20000010000 */
[----:B------:R-:W-:Y:S01]  /*1b60*/  FFMA.FTZ R175, R233, R194, R175 ;  /* 0x000000c2e9af7223 */ /* 0x000fe200000100af */
[----:B------:R1:W-:Y:S04]  /*1b70*/  STL [R1+0x88], R163 ;  /* 0x000088a301007387 */ /* 0x0003e80000100800 */
[----:B------:R-:W-:Y:S01]  /*1b80*/  STL [R1+0x90], R220 ;  /* 0x000090dc01007387 */ /* 0x000fe20000100800 */
[----:B---3--:R-:W-:-:S03]  /*1b90*/  FADD.FTZ R229, R217, R229 ;  /* 0x000000e5d9e57221 */ /* 0x008fc60000010000 */
[----:B------:R-:W-:Y:S01]  /*1ba0*/  STL [R1+0x10], R175 ;  /* 0x000010af01007387 */ /* 0x000fe20000100800 */
[----:B----4-:R-:W-:-:S03]  /*1bb0*/  FFMA.FTZ R222, R215, R217, R222 ;  /* 0x000000d9d7de7223 */ /* 0x010fc600000100de */
[----:B------:R-:W-:Y:S01]  /*1bc0*/  STL [R1+0x98], R229 ;  /* 0x000098e501007387 */ /* 0x000fe20000100800 */
[----:B------:R-:W-:Y:S01]  /*1bd0*/  FMUL.FTZ R198, R37, R193 ;  /* 0x000000c125c67220 */ /* 0x000fe20000410000 */
[----:B------:R-:W-:Y:S02]  /*1be0*/  MOV R193, R174 ;  /* 0x000000ae00c17202 */ /* 0x000fe40000000f00 */
[----:B------:R3:W-:Y:S01]  /*1bf0*/  STL [R1+0x18], R222 ;  /* 0x000018de01007387 */ /* 0x0007e20000100800 */
[----:B-1----:R-:W-:Y:S01]  /*1c00*/  FMUL.FTZ R163, R39, R190 ;  /* 0x000000be27a37220 */ /* 0x002fe20000410000 */
[----:B------:R-:W-:Y:S02]  /*1c10*/  MOV R174, R209 ;  /* 0x000000d100ae7202 */ /* 0x000fe40000000f00 */
[----:B------:R-:W-:Y:S02]  /*1c20*/  MOV R190, R0 ;  /* 0x0000000000be7202 */ /* 0x000fe40000000f00 */
[----:B------:R-:W-:-:S02]  /*1c30*/  MOV R209, R231 ;  /* 0x000000e700d17202 */ /* 0x000fc40000000f00 */
[----:B------:R-:W-:Y:S02]  /*1c40*/  MOV R0, R210 ;  /* 0x000000d200007202 */ /* 0x000fe40000000f00 */
[----:B---3--:R-:W-:Y:S02]  /*1c50*/  MOV R222, R211 ;  /* 0x000000d300de7202 */ /* 0x008fe40000000f00 */
[----:B------:R-:W-:Y:S01]  /*1c60*/  MOV R175, R218 ;  /* 0x000000da00af7202 */ /* 0x000fe20000000f00 */
[----:B------:R-:W-:Y:S01]  /*1c70*/  FMUL.FTZ R218, R41, R194 ;  /* 0x000000c229da7220 */ /* 0x000fe20000410000 */
[----:B------:R-:W-:Y:S01]  /*1c80*/  MOV R220, R205 ;  /* 0x000000cd00dc7202 */ /* 0x000fe20000000f00 */
[C---:B------:R-:W-:Y:S01]  /*1c90*/  FMUL.FTZ R229, R8.reuse, R179 ;  /* 0x000000b308e57220 */ /* 0x040fe20000410000 */
[----:B------:R-:W-:Y:S01]  /*1ca0*/  MOV R205, R232 ;  /* 0x000000e800cd7202 */ /* 0x000fe20000000f00 */
[----:B------:R-:W-:Y:S01]  /*1cb0*/  FMUL.FTZ R232, R8, R178 ;  /* 0x000000b208e87220 */ /* 0x000fe20000410000 */
[----:B--2---:R-:W-:-:S05]  /*1cc0*/  FADD.FTZ R169, R16, R169 ;  /* 0x000000a910a97221 */ /* 0x004fca0000010000 */
[----:B------:R1:W-:Y:S02]  /*1cd0*/  STL [R1+0xa4], R169 ;  /* 0x0000a4a901007387 */ /* 0x0003e40000100800 */
[----:B-1----:R-:W-:Y:S02]  /*1ce0*/  MOV R169, R172 ;  /* 0x000000ac00a97202 */ /* 0x002fe40000000f00 */
[----:B------:R-:W-:Y:S02]  /*1cf0*/  MOV R172, R203 ;  /* 0x000000cb00ac7202 */ /* 0x000fe40000000f00 */
[----:B------:R-:W2:Y:S04]  /*1d00*/  LDL.LU R203, [R1+0x24] ;  /* 0x0000240001cb7983 */ /* 0x000ea80000300800 */
[----:B------:R-:W3:Y:S04]  /*1d10*/  LDL.LU R231, [R1+0xac] ;  /* 0x0000ac0001e77983 */ /* 0x000ee80000300800 */
[----:B------:R-:W4:Y:S04]  /*1d20*/  LDL.LU R210, [R1+0x2c] ;  /* 0x00002c0001d27983 */ /* 0x000f280000300800 */
[----:B------:R-:W4:Y:S04]  /*1d30*/  LDL.LU R211, [R1+0xb4] ;  /* 0x0000b40001d37983 */ /* 0x000f280000300800 */
[----:B------:R-:W4:Y:S04]  /*1d40*/  LDL.LU R194, [R1+0x34] ;  /* 0x0000340001c27983 */ /* 0x000f280000300800 */
[----:B------:R-:W4:Y:S04]  /*1d50*/  LDL.LU R179, [R1+0xbc] ;  /* 0x0000bc0001b37983 */ /* 0x000f280000300800 */
[----:B------:R-:W4:Y:S01]  /*1d60*/  LDL.LU R178, [R1+0x3c] ;  /* 0x00003c0001b27983 */ /* 0x000f220000300800 */
[----:B--2---:R-:W-:Y:S01]  /*1d70*/  FFMA.FTZ R203, R228, R16, R203 ;  /* 0x00000010e4cb7223 */ /* 0x004fe200000100cb */
[----:B---3--:R-:W-:-:S04]  /*1d80*/  FADD.FTZ R231, R17, R231 ;  /* 0x000000e711e77221 */ /* 0x008fc80000010000 */
[----:B------:R-:W-:Y:S01]  /*1d90*/  STL [R1+0x24], R203 ;  /* 0x000024cb01007387 */ /* 0x000fe20000100800 */
[----:B----4-:R-:W-:-:S03]  /*1da0*/  FFMA.FTZ R210, R232, R17, R210 ;  /* 0x00000011e8d27223 */ /* 0x010fc600000100d2 */
[----:B------:R-:W-:Y:S01]  /*1db0*/  STL [R1+0xac], R231 ;  /* 0x0000ace701007387 */ /* 0x000fe20000100800 */
[----:B------:R-:W-:-:S03]  /*1dc0*/  FADD.FTZ R211, R219, R211 ;  /* 0x000000d3dbd37221 */ /* 0x000fc60000010000 */
[----:B------:R1:W-:Y:S04]  /*1dd0*/  STL [R1+0x2c], R210 ;  /* 0x00002cd201007387 */ /* 0x0003e80000100800 */
[----:B------:R2:W-:Y:S01]  /*1de0*/  STL [R1+0xb4], R211 ;  /* 0x0000b4d301007387 */ /* 0x0005e20000100800 */
[C---:B-1----:R-:W-:Y:S01]  /*1df0*/  FMUL.FTZ R210, R8.reuse, R180 ;  /* 0x000000b408d27220 */ /* 0x042fe20000410000 */
[----:B------:R-:W-:Y:S01]  /*1e00*/  FADD.FTZ R179, R19, R179 ;  /* 0x000000b313b37221 */ /* 0x000fe20000010000 */
[----:B--2---:R-:W-:Y:S02]  /*1e10*/  FMUL.FTZ R211, R8, R182 ;  /* 0x000000b608d37220 */ /* 0x004fe40000410000 */
[----:B------:R-:W-:Y:S02]  /*1e20*/  FFMA.FTZ R194, R210, R219, R194 ;  /* 0x000000dbd2c27223 */ /* 0x000fe400000100c2 */
[----:B------:R-:W-:-:S03]  /*1e30*/  FFMA.FTZ R178, R211, R19, R178 ;  /* 0x00000013d3b27223 */ /* 0x000fc600000100b2 */
[----:B------:R1:W-:Y:S01]  /*1e40*/  STL [R1+0x34], R194 ;  /* 0x000034c201007387 */ /* 0x0003e20000100800 */
[----:B------:R-:W-:-:S03]  /*1e50*/  MOV R203, R227 ;  /* 0x000000e300cb7202 */ /* 0x000fc60000000f00 */
[----:B------:R2:W-:Y:S01]  /*1e60*/  STL [R1+0xbc], R179 ;  /* 0x0000bcb301007387 */ /* 0x0005e20000100800 */
[----:B------:R-:W-:-:S03]  /*1e70*/  FMUL.FTZ R231, R46, R17 ;  /* 0x000000112ee77220 */ /* 0x000fc60000410000 */
[----:B------:R3:W-:Y:S01]  /*1e80*/  STL [R1+0x3c], R178 ;  /* 0x00003cb201007387 */ /* 0x0007e20000100800 */
[----:B-1----:R-:W-:Y:S01]  /*1e90*/  MOV R194, R222 ;  /* 0x000000de00c27202 */ /* 0x002fe20000000f00 */
[----:B------:R-:W-:Y:S01]  /*1ea0*/  FMUL.FTZ R222, R8, R183 ;  /* 0x000000b708de7220 */ /* 0x000fe20000410000 */
[----:B--2---:R-:W-:Y:S02]  /*1eb0*/  MOV R179, R190 ;  /* 0x000000be00b37202 */ /* 0x004fe40000000f00 */
[----:B------:R-:W-:Y:S02]  /*1ec0*/  MOV R190, R169 ;  /* 0x000000a900be7202 */ /* 0x000fe40000000f00 */
[----:B---3--:R-:W-:Y:S01]  /*1ed0*/  MOV R178, R220 ;  /* 0x000000dc00b27202 */ /* 0x008fe20000000f00 */
[----:B------:R-:W-:Y:S01]  /*1ee0*/  FMUL.FTZ R220, R50, R19 ;  /* 0x0000001332dc7220 */ /* 0x000fe20000410000 */
[----:B------:R-:W-:Y:S01]  /*1ef0*/  MOV R169, R203 ;  /* 0x000000cb00a97202 */ /* 0x000fe20000000f00 */
[----:B------:R-:W2:Y:S01]  /*1f00*/  LDL.LU R19, [R1+0x44] ;  /* 0x0000440001137983 */ /* 0x000ea20000300800 */
[----:B------:R-:W-:-:S03]  /*1f10*/  FMUL.FTZ R203, R8, R184 ;  /* 0x000000b808cb7220 */ /* 0x000fc60000410000 */
[----:B------:R-:W3:Y:S04]  /*1f20*/  LDL.LU R17, [R1+0xcc] ;  /* 0x0000cc0001117983 */ /* 0x000ee80000300800 */
[----:B------:R-:W4:Y:S04]  /*1f30*/  LDL.LU R183, [R1+0x4c] ;  /* 0x00004c0001b77983 */ /* 0x000f280000300800 */
[----:B------:R-:W4:Y:S01]  /*1f40*/  LDL.LU R184, [R1+0xc4] ;  /* 0x0000c40001b87983 */ /* 0x000f220000300800 */
[----:B------:R-:W-:Y:S02]  /*1f50*/  SHF.L.U32 R20, R20, 0x10, RZ ;  /* 0x0000001014147819 */ /* 0x000fe400000006ff */
[----:B------:R-:W-:-:S02]  /*1f60*/  SHF.L.U32 R21, R21, 0x10, RZ ;  /* 0x0000001015157819 */ /* 0x000fc400000006ff */
[----:B------:R-:W-:Y:S01]  /*1f70*/  MOV R180, R202 ;  /* 0x000000ca00b47202 */ /* 0x000fe20000000f00 */
[C---:B------:R-:W-:Y:S01]  /*1f80*/  FMUL.FTZ R202, R8.reuse, R186 ;  /* 0x000000ba08ca7220 */ /* 0x040fe20000410000 */
[----:B------:R-:W-:Y:S01]  /*1f90*/  MOV R182, R221 ;  /* 0x000000dd00b67202 */ /* 0x000fe20000000f00 */
[----:B------:R-:W-:Y:S01]  /*1fa0*/  FMUL.FTZ R221, R8, R181 ;  /* 0x000000b508dd7220 */ /* 0x000fe20000410000 */
[----:B------:R-:W-:Y:S01]  /*1fb0*/  MOV R181, R200 ;  /* 0x000000c800b57202 */ /* 0x000fe20000000f00 */
[----:B--2---:R-:W-:Y:S01]  /*1fc0*/  FFMA.FTZ R19, R203, R20, R19 ;  /* 0x00000014cb137223 */ /* 0x004fe20000010013 */
[----:B---3--:R-:W-:Y:S01]  /*1fd0*/  FADD.FTZ R17, R21, R17 ;  /* 0x0000001115117221 */ /* 0x008fe20000010000 */
[----:B----4-:R-:W-:Y:S01]  /*1fe0*/  FFMA.FTZ R183, R202, R21, R183 ;  /* 0x00000015cab77223 */ /* 0x010fe200000100b7 */
[----:B------:R-:W-:-:S05]  /*1ff0*/  FADD.FTZ R184, R20, R184 ;  /* 0x000000b814b87221 */ /* 0x000fca0000010000 */
[----:B------:R-:W-:Y:S04]  /*2000*/  STL [R1+0xc4], R184 ;  /* 0x0000c4b801007387 */ /* 0x000fe80000100800 */
[----:B------:R1:W-:Y:S04]  /*2010*/  STL [R1+0x44], R19 ;  /* 0x0000441301007387 */ /* 0x0003e80000100800 */
[----:B------:R2:W-:Y:S01]  /*2020*/  STL [R1+0xcc], R17 ;  /* 0x0000cc1101007387 */ /* 0x0005e20000100800 */
[----:B-1----:R-:W-:-:S03]  /*2030*/  MOV R19, R194 ;  /* 0x000000c200137202 */ /* 0x002fc60000000f00 */
[----:B--2---:R-:W2:Y:S04]  /*2040*/  LDL.LU R17, [R1+0xd4] ;  /* 0x0000d40001117983 */ /* 0x004ea80000300800 */
[----:B------:R1:W-:Y:S01]  /*2050*/  STL [R1+0x4c], R183 ;  /* 0x00004cb701007387 */ /* 0x0003e20000100800 */
[----:B------:R-:W-:Y:S01]  /*2060*/  FMUL.FTZ R194, R52, R20 ;  /* 0x0000001434c27220 */ /* 0x000fe20000410000 */
[----:B-1----:R-:W-:Y:S02]  /*2070*/  MOV R183, R181 ;  /* 0x000000b500b77202 */ /* 0x002fe40000000f00 */
[----:B------:R-:W-:Y:S02]  /*2080*/  MOV R181, R182 ;  /* 0x000000b600b57202 */ /* 0x000fe40000000f00 */
[----:B------:R-:W3:Y:S04]  /*2090*/  LDL.LU R182, [R1+0x54] ;  /* 0x0000540001b67983 */ /* 0x000ee80000300800 */
[----:B------:R-:W4:Y:S04]  /*20a0*/  LDL.LU R186, [R1+0xdc] ;  /* 0x0000dc0001ba7983 */ /* 0x000f280000300800 */
[----:B------:R-:W4:Y:S01]  /*20b0*/  LDL.LU R20, [R1+0x5c] ;  /* 0x00005c0001147983 */ /* 0x000f220000300800 */
[----:B------:R-:W-:Y:S01]  /*20c0*/  SHF.L.U32 R22, R22, 0x10, RZ ;  /* 0x0000001016167819 */ /* 0x000fe200000006ff */
[C---:B------:R-:W-:Y:S01]  /*20d0*/  FMUL.FTZ R200, R8.reuse, R185 ;  /* 0x000000b908c87220 */ /* 0x040fe20000410000 */
[----:B------:R-:W-:Y:S01]  /*20e0*/  MOV R185, R208 ;  /* 0x000000d000b97202 */ /* 0x000fe20000000f00 */
[----:B------:R-:W-:Y:S01]  /*20f0*/  FMUL.FTZ R208, R8, R27 ;  /* 0x0000001b08d07220 */ /* 0x000fe20000410000 */
[----:B------:R-:W-:Y:S01]  /*2100*/  SHF.L.U32 R23, R23, 0x10, RZ ;  /* 0x0000001017177819 */ /* 0x000fe200000006ff */
[----:B------:R-:W-:Y:S01]  /*2110*/  FMUL.FTZ R227, R44, R16 ;  /* 0x000000102ce37220 */ /* 0x000fe20000410000 */
[----:B------:R-:W-:-:S02]  /*2120*/  MOV R16, R193 ;  /* 0x000000c100107202 */ /* 0x000fc40000000f00 */
[----:B------:R-:W-:Y:S02]  /*2130*/  MOV R184, R178 ;  /* 0x000000b200b87202 */ /* 0x000fe40000000f00 */
[----:B------:R-:W-:Y:S01]  /*2140*/  MOV R178, R206 ;  /* 0x000000ce00b27202 */ /* 0x000fe20000000f00 */
[----:B------:R-:W-:Y:S01]  /*2150*/  FMUL.FTZ R206, R54, R21 ;  /* 0x0000001536ce7220 */ /* 0x000fe20000410000 */
[----:B------:R-:W-:Y:S01]  /*2160*/  MOV R21, R181 ;  /* 0x000000b500157202 */ /* 0x000fe20000000f00 */
[----:B--2---:R-:W-:-:S05]  /*2170*/  FADD.FTZ R17, R22, R17 ;  /* 0x0000001116117221 */ /* 0x004fca0000010000 */
[----:B------:R1:W-:Y:S01]  /*2180*/  STL [R1+0xd4], R17 ;  /* 0x0000d41101007387 */ /* 0x0003e20000100800 */
[----:B---3--:R-:W-:Y:S01]  /*2190*/  FFMA.FTZ R182, R208, R22, R182 ;  /* 0x00000016d0b67223 */ /* 0x008fe200000100b6 */
[----:B-1----:R-:W-:Y:S01]  /*21a0*/  MOV R17, R16 ;  /* 0x0000001000117202 */ /* 0x002fe20000000f00 */
[----:B----4-:R-:W-:Y:S01]  /*21b0*/  FADD.FTZ R186, R23, R186 ;  /* 0x000000ba17ba7221 */ /* 0x010fe20000010000 */
[----:B------:R-:W-:Y:S01]  /*21c0*/  MOV R16, R190 ;  /* 0x000000be00107202 */ /* 0x000fe20000000f00 */
[----:B------:R-:W-:Y:S01]  /*21d0*/  FFMA.FTZ R20, R192, R23, R20 ;  /* 0x00000017c0147223 */ /* 0x000fe20000010014 */
[----:B------:R1:W-:Y:S01]  /*21e0*/  STL [R1+0x54], R182 ;  /* 0x000054b601007387 */ /* 0x0003e20000100800 */
[----:B------:R-:W-:Y:S02]  /*21f0*/  SHF.L.U32 R190, R3, 0x10, RZ ;  /* 0x0000001003be7819 */ /* 0x000fe400000006ff */
[----:B------:R-:W-:Y:S01]  /*2200*/  MOV R3, R183 ;  /* 0x000000b700037202 */ /* 0x000fe20000000f00 */
[----:B------:R-:W-:Y:S04]  /*2210*/  STL [R1+0xdc], R186 ;  /* 0x0000dcba01007387 */ /* 0x000fe80000100800 */
[----:B------:R2:W-:Y:S01]  /*2220*/  STL [R1+0x5c], R20 ;  /* 0x00005c1401007387 */ /* 0x0005e20000100800 */
[----:B-1----:R-:W-:-:S03]  /*2230*/  MOV R182, R209 ;  /* 0x000000d100b67202 */ /* 0x002fc60000000f00 */
[----:B------:R-:W3:Y:S01]  /*2240*/  LDL.LU R183, [R1+0xe4] ;  /* 0x0000e40001b77983 */ /* 0x000ee20000300800 */
[----:B------:R-:W-:Y:S01]  /*2250*/  FMUL.FTZ R209, R56, R22 ;  /* 0x0000001638d17220 */ /* 0x000fe20000410000 */
[----:B------:R-:W-:Y:S02]  /*2260*/  MOV R22, R204 ;  /* 0x000000cc00167202 */ /* 0x000fe40000000f00 */
[----:B------:R-:W4:Y:S01]  /*2270*/  LDL.LU R181, [R1+0x64] ;  /* 0x0000640001b57983 */ /* 0x000f220000300800 */
[----:B------:R-:W-:-:S03]  /*2280*/  FMUL.FTZ R204, R58, R23 ;  /* 0x000000173acc7220 */ /* 0x000fc60000410000 */
[----:B--2---:R-:W2:Y:S04]  /*2290*/  LDL.LU R20, [R1+0xec] ;  /* 0x0000ec0001147983 */ /* 0x004ea80000300800 */
[----:B------:R-:W2:Y:S01]  /*22a0*/  LDL.LU R23, [R1+0x6c] ;  /* 0x00006c0001177983 */ /* 0x000ea20000300800 */
[C---:B------:R-:W-:Y:S02]  /*22b0*/  PRMT R4, R156.reuse, 0x7632, R4 ;  /* 0x000076329c047816 */ /* 0x040fe40000000004 */
[----:B------:R-:W-:Y:S01]  /*22c0*/  SHF.L.U32 R156, R156, 0x10, RZ ;  /* 0x000000109c9c7819 */ /* 0x000fe200000006ff */
[C---:B------:R-:W-:Y:S01]  /*22d0*/  FMUL.FTZ R27, R8.reuse, R185 ;  /* 0x000000b9081b7220 */ /* 0x040fe20000410000 */
[C---:B------:R-:W-:Y:S02]  /*22e0*/  PRMT R5, R157.reuse, 0x7632, R5 ;  /* 0x000076329d057816 */ /* 0x040fe40000000005 */
[----:B------:R-:W-:Y:S01]  /*22f0*/  SHF.L.U32 R157, R157, 0x10, RZ ;  /* 0x000000109d9d7819 */ /* 0x000fe200000006ff */
[----:B------:R-:W-:Y:S01]  /*2300*/  FMUL.FTZ R172, R8, R172 ;  /* 0x000000ac08ac7220 */ /* 0x000fe20000410000 */
[----:B------:R-:W-:-:S02]  /*2310*/  SHF.L.U32 R185, R5, 0x10, RZ ;  /* 0x0000001005b97819 */ /* 0x000fc400000006ff */
[----:B------:R-:W-:Y:S02]  /*2320*/  MOV R5, R22 ;  /* 0x0000001600057202 */ /* 0x000fe40000000f00 */
[----:B------:R-:W-:Y:S01]  /*2330*/  MOV R22, R19 ;  /* 0x0000001300167202 */ /* 0x000fe20000000f00 */
[----:B---3--:R-:W-:Y:S01]  /*2340*/  FADD.FTZ R183, R156, R183 ;  /* 0x000000b79cb77221 */ /* 0x008fe20000010000 */
[----:B----4-:R-:W-:-:S04]  /*2350*/  FFMA.FTZ R181, R27, R156, R181 ;  /* 0x0000009c1bb57223 */ /* 0x010fc800000100b5 */
[----:B------:R1:W-:Y:S01]  /*2360*/  STL [R1+0xe4], R183 ;  /* 0x0000e4b701007387 */ /* 0x0003e20000100800 */
[----:B--2---:R-:W-:-:S03]  /*2370*/  FADD.FTZ R20, R157, R20 ;  /* 0x000000149d147221 */ /* 0x004fc60000010000 */
[----:B------:R2:W-:Y:S01]  /*2380*/  STL [R1+0x64], R181 ;  /* 0x000064b501007387 */ /* 0x0005e20000100800 */
[----:B------:R-:W-:Y:S01]  /*2390*/  FFMA.FTZ R23, R172, R157, R23 ;  /* 0x0000009dac177223 */ /* 0x000fe20000010017 */
[----:B-1----:R-:W-:Y:S02]  /*23a0*/  MOV R183, R182 ;  /* 0x000000b600b77202 */ /* 0x002fe40000000f00 */
[----:B------:R-:W-:Y:S01]  /*23b0*/  MOV R182, R174 ;  /* 0x000000ae00b67202 */ /* 0x000fe20000000f00 */
[----:B--2---:R-:W2:Y:S01]  /*23c0*/  LDL.LU R181, [R1+0xf4] ;  /* 0x0000f40001b57983 */ /* 0x004ea20000300800 */
[----:B------:R-:W-:-:S03]  /*23d0*/  FMUL.FTZ R174, R60, R156 ;  /* 0x0000009c3cae7220 */ /* 0x000fc60000410000 */
[----:B------:R1:W-:Y:S04]  /*23e0*/  STL [R1+0xec], R20 ;  /* 0x0000ec1401007387 */ /* 0x0003e80000100800 */
[----:B-1----:R-:W3:Y:S04]  /*23f0*/  LDL.LU R20, [R1+0x74] ;  /* 0x0000740001147983 */ /* 0x002ee80000300800 */
[----:B------:R1:W-:Y:S04]  /*2400*/  STL [R1+0x6c], R23 ;  /* 0x00006c1701007387 */ /* 0x0003e80000100800 */
[----:B------:R-:W4:Y:S04]  /*2410*/  LDL.LU R156, [R1+0xfc] ;  /* 0x0000fc00019c7983 */ /* 0x000f280000300800 */
[----:B------:R-:W4:Y:S01]  /*2420*/  LDL.LU R19, [R1+0x7c] ;  /* 0x00007c0001137983 */ /* 0x000f220000300800 */
[----:B0-----:R-:W-:-:S02]  /*2430*/  PRMT R24, R158, 0x7632, R24 ;  /* 0x000076329e187816 */ /* 0x001fc40000000018 */
[----:B------:R-:W-:Y:S01]  /*2440*/  SHF.L.U32 R158, R158, 0x10, RZ ;  /* 0x000000109e9e7819 */ /* 0x000fe200000006ff */
[C---:B------:R-:W-:Y:S01]  /*2450*/  FMUL.FTZ R178, R8.reuse, R178 ;  /* 0x000000b208b27220 */ /* 0x040fe20000410000 */
[C---:B------:R-:W-:Y:S02]  /*2460*/  PRMT R25, R159.reuse, 0x7632, R25 ;  /* 0x000076329f197816 */ /* 0x040fe40000000019 */
[----:B------:R-:W-:Y:S01]  /*2470*/  SHF.L.U32 R159, R159, 0x10, RZ ;  /* 0x000000109f9f7819 */ /* 0x000fe200000006ff */
[----:B------:R-:W-:Y:S01]  /*2480*/  FMUL.FTZ R179, R8, R179 ;  /* 0x000000b308b37220 */ /* 0x000fe20000410000 */
[----:B------:R-:W-:-:S04]  /*2490*/  MOV R186, R180 ;  /* 0x000000b400ba7202 */ /* 0x000fc80000000f00 */
[----:B-1----:R-:W-:Y:S02]  /*24a0*/  MOV R23, R186 ;  /* 0x000000ba00177202 */ /* 0x002fe40000000f00 */
[----:B------:R-:W-:Y:S01]  /*24b0*/  SHF.L.U32 R186, R24, 0x10, RZ ;  /* 0x0000001018ba7819 */ /* 0x000fe200000006ff */
[----:B--2---:R-:W-:-:S05]  /*24c0*/  FADD.FTZ R181, R158, R181 ;  /* 0x000000b59eb57221 */ /* 0x004fca0000010000 */
[----:B------:R-:W-:Y:S01]  /*24d0*/  STL [R1+0xf4], R181 ;  /* 0x0000f4b501007387 */ /* 0x000fe20000100800 */
[----:B---3--:R-:W-:Y:S01]  /*24e0*/  FFMA.FTZ R20, R178, R158, R20 ;  /* 0x0000009eb2147223 */ /* 0x008fe20000010014 */
[----:B----4-:R-:W-:-:S04]  /*24f0*/  FADD.FTZ R156, R159, R156 ;  /* 0x0000009c9f9c7221 */ /* 0x010fc80000010000 */
[----:B------:R-:W-:Y:S01]  /*2500*/  STL [R1+0x74], R20 ;  /* 0x0000741401007387 */ /* 0x000fe20000100800 */
[----:B------:R-:W-:-:S03]  /*2510*/  FFMA.FTZ R19, R179, R159, R19 ;  /* 0x0000009fb3137223 */ /* 0x000fc60000010013 */
[----:B------:R-:W-:Y:S04]  /*2520*/  STL [R1+0xfc], R156 ;  /* 0x0000fc9c01007387 */ /* 0x000fe80000100800 */
[----:B------:R-:W-:Y:S04]  /*2530*/  STL [R1+0x7c], R19 ;  /* 0x00007c1301007387 */ /* 0x000fe80000100800 */
[----:B------:R-:W2:Y:S01]  /*2540*/  LDL.LU R24, [R1+0x20] ;  /* 0x0000200001187983 */ /* 0x000ea20000300800 */
[----:B------:R-:W-:Y:S01]  /*2550*/  FMUL.FTZ R193, R8, R187 ;  /* 0x000000bb08c17220 */ /* 0x000fe20000410000 */
[----:B------:R-:W-:-:S02]  /*2560*/  MOV R187, R184 ;  /* 0x000000b800bb7202 */ /* 0x000fc40000000f00 */
[----:B------:R-:W-:Y:S02]  /*2570*/  MOV R180, R16 ;  /* 0x0000001000b47202 */ /* 0x000fe40000000f00 */
[----:B------:R-:W-:Y:S02]  /*2580*/  SHF.L.U32 R184, R4, 0x10, RZ ;  /* 0x0000001004b87819 */ /* 0x000fe400000006ff */
[----:B------:R-:W-:Y:S01]  /*2590*/  MOV R16, R173 ;  /* 0x000000ad00107202 */ /* 0x000fe20000000f00 */
[C---:B------:R-:W-:Y:S01]  /*25a0*/  FMUL.FTZ R173, R8.reuse, R252 ;  /* 0x000000fc08ad7220 */ /* 0x040fe20000410000 */
[----:B------:R-:W-:Y:S01]  /*25b0*/  MOV R4, R3 ;  /* 0x0000000300047202 */ /* 0x000fe20000000f00 */
[----:B------:R-:W-:Y:S01]  /*25c0*/  FMUL.FTZ R225, R8, R225 ;  /* 0x000000e108e17220 */ /* 0x000fe20000410000 */
[----:B------:R-:W-:Y:S02]  /*25d0*/  SHF.L.U32 R226, R226, 0x10, RZ ;  /* 0x00000010e2e27819 */ /* 0x000fe400000006ff */
[----:B------:R-:W-:Y:S01]  /*25e0*/  MOV R252, R175 ;  /* 0x000000af00fc7202 */ /* 0x000fe20000000f00 */
[----:B------:R-:W-:Y:S01]  /*25f0*/  FMUL.FTZ R175, R62, R157 ;  /* 0x0000009d3eaf7220 */ /* 0x000fe20000410000 */
[----:B------:R-:W-:Y:S01]  /*2600*/  MOV R157, R4 ;  /* 0x00000004009d7202 */ /* 0x000fe20000000f00 */
[----:B------:R-:W-:-:S02]  /*2610*/  FMUL.FTZ R4, R8, R23 ;  /* 0x0000001708047220 */ /* 0x000fc40000410000 */
[----:B------:R-:W3:Y:S01]  /*2620*/  LDL.LU R23, [R1+0xa0] ;  /* 0x0000a00001177983 */ /* 0x000ee20000300800 */
[----:B------:R-:W-:Y:S02]  /*2630*/  MOV R3, R187 ;  /* 0x000000bb00037202 */ /* 0x000fe40000000f00 */
[----:B------:R-:W-:Y:S02]  /*2640*/  SHF.L.U32 R187, R25, 0x10, RZ ;  /* 0x0000001019bb7819 */ /* 0x000fe400000006ff */
[----:B------:R-:W4:Y:S01]  /*2650*/  LDL.LU R25, [R1+0x28] ;  /* 0x0000280001197983 */ /* 0x000f220000300800 */
[----:B--2---:R-:W-:-:S05]  /*2660*/  FFMA.FTZ R24, R225, R226, R24 ;  /* 0x000000e2e1187223 */ /* 0x004fca0000010018 */
[----:B------:R0:W-:Y:S04]  /*2670*/  STL [R1+0x20], R24 ;  /* 0x0000201801007387 */ /* 0x0001e80000100800 */
[----:B0-----:R-:W2:Y:S01]  /*2680*/  LDL.LU R24, [R1+0xa8] ;  /* 0x0000a80001187983 */ /* 0x001ea20000300800 */
[----:B------:R-:W-:Y:S02]  /*2690*/  MOV R156, R16 ;  /* 0x00000010009c7202 */ /* 0x000fe40000000f00 */
[----:B------:R-:W-:Y:S01]  /*26a0*/  SHF.L.U32 R230, R230, 0x10, RZ ;  /* 0x00000010e6e67819 */ /* 0x000fe200000006ff */
[----:B---3--:R-:W-:Y:S01]  /*26b0*/  FADD.FTZ R23, R226, R23 ;  /* 0x00000017e2177221 */ /* 0x008fe20000010000 */
[----:B------:R-:W-:Y:S01]  /*26c0*/  FMUL.FTZ R181, R66, R159 ;  /* 0x0000009f42b57220 */ /* 0x000fe20000410000 */
[----:B------:R-:W-:-:S02]  /*26d0*/  MOV R159, R156 ;  /* 0x0000009c009f7202 */ /* 0x000fc40000000f00 */
[----:B------:R-:W3:Y:S01]  /*26e0*/  LDL.LU R156, [R1+0xb0] ;  /* 0x0000b000019c7983 */ /* 0x000ee20000300800 */
[----:B----4-:R-:W-:-:S03]  /*26f0*/  FFMA.FTZ R25, R229, R230, R25 ;  /* 0x000000e6e5197223 */ /* 0x010fc60000010019 */
[----:B------:R0:W-:Y:S04]  /*2700*/  STL [R1+0xa0], R23 ;  /* 0x0000a01701007387 */ /* 0x0001e80000100800 */
[----:B0-----:R-:W4:Y:S04]  /*2710*/  LDL.LU R23, [R1+0x30] ;  /* 0x0000300001177983 */ /* 0x001f280000300800 */
[----:B------:R0:W-:Y:S04]  /*2720*/  STL [R1+0x28], R25 ;  /* 0x0000281901007387 */ /* 0x0001e80000100800 */
[----:B0-----:R-:W4:Y:S01]  /*2730*/  LDL.LU R25, [R1+0xb8] ;  /* 0x0000b80001197983 */ /* 0x001f220000300800 */
[----:B--2---:R-:W-:-:S05]  /*2740*/  FADD.FTZ R24, R230, R24 ;  /* 0x00000018e6187221 */ /* 0x004fca0000010000 */
[----:B------:R0:W-:Y:S04]  /*2750*/  STL [R1+0xa8], R24 ;  /* 0x0000a81801007387 */ /* 0x0001e80000100800 */
[----:B0-----:R-:W2:Y:S01]  /*2760*/  LDL.LU R24, [R1+0x38] ;  /* 0x0000380001187983 */ /* 0x001ea20000300800 */
[----:B------:R-:W-:Y:S02]  /*2770*/  SHF.L.U32 R223, R223, 0x10, RZ ;  /* 0x00000010dfdf7819 */ /* 0x000fe400000006ff */
[----:B------:R-:W-:-:S03]  /*2780*/  SHF.L.U32 R224, R224, 0x10, RZ ;  /* 0x00000010e0e07819 */ /* 0x000fc600000006ff */
[----:B---3--:R-:W-:Y:S01]  /*2790*/  FADD.FTZ R156, R223, R156 ;  /* 0x0000009cdf9c7221 */ /* 0x008fe20000010000 */
[----:B----4-:R-:W-:-:S05]  /*27a0*/  FFMA.FTZ R23, R221, R223, R23 ;  /* 0x000000dfdd177223 */ /* 0x010fca0000010017 */
[----:B------:R-:W-:Y:S04]  /*27b0*/  STL [R1+0x30], R23 ;  /* 0x0000301701007387 */ /* 0x000fe80000100800 */
[----:B------:R0:W-:Y:S01]  /*27c0*/  STL [R1+0xb0], R156 ;  /* 0x0000b09c01007387 */ /* 0x0001e20000100800 */
[----:B------:R-:W-:-:S03]  /*27d0*/  FADD.FTZ R25, R224, R25 ;  /* 0x00000019e0197221 */ /* 0x000fc60000010000 */
[----:B0-----:R-:W3:Y:S04]  /*27e0*/  LDL.LU R156, [R1+0x40] ;  /* 0x00004000019c7983 */ /* 0x001ee80000300800 */
[----:B------:R0:W-:Y:S04]  /*27f0*/  STL [R1+0xb8], R25 ;  /* 0x0000b81901007387 */ /* 0x0001e80000100800 */
[----:B0-----:R-:W4:Y:S01]  /*2800*/  LDL.LU R25, [R1+0xc0] ;  /* 0x0000c00001197983 */ /* 0x001f220000300800 */
[----:B------:R-:W-:Y:S01]  /*2810*/  MOV R19, R0 ;  /* 0x0000000000137202 */ /* 0x000fe20000000f00 */
[----:B------:R-:W-:Y:S01]  /*2820*/  FADD.FTZ R0, RZ, R241 ;  /* 0x000000f1ff007221 */ /* 0x000fe20000010000 */
[----:B--2---:R-:W-:-:S05]  /*2830*/  FFMA.FTZ R24, R222, R224, R24 ;  /* 0x000000e0de187223 */ /* 0x004fca0000010018 */
[----:B------:R0:W-:Y:S04]  /*2840*/  STL [R1+0x38], R24 ;  /* 0x0000381801007387 */ /* 0x0001e80000100800 */
[----:B0-----:R-:W2:Y:S01]  /*2850*/  LDL.LU R24, [R1+0x48] ;  /* 0x0000480001187983 */ /* 0x001ea20000300800 */
[----:B------:R-:W-:Y:S01]  /*2860*/  FMUL.FTZ R199, R38, R199 ;  /* 0x000000c726c77220 */ /* 0x000fe20000410000 */
[----:B------:R-:W-:-:S04]  /*2870*/  FADD.FTZ R0, R0, R198 ;  /* 0x000000c600007221 */ /* 0x000fc80000010000 */
[----:B------:R-:W-:-:S04]  /*2880*/  FADD.FTZ R0, R0, R199 ;  /* 0x000000c700007221 */ /* 0x000fc80000010000 */
[----:B------:R-:W-:-:S04]  /*2890*/  FADD.FTZ R0, R0, R163 ;  /* 0x000000a300007221 */ /* 0x000fc80000010000 */
[----:B------:R-:W-:Y:S01]  /*28a0*/  FADD.FTZ R0, R0, R234 ;  /* 0x000000ea00007221 */ /* 0x000fe20000010000 */
[----:B------:R-:W-:-:S03]  /*28b0*/  FMUL.FTZ R188, R42, R188 ;  /* 0x000000bc2abc7220 */ /* 0x000fc60000410000 */
[----:B------:R-:W-:Y:S01]  /*28c0*/  FADD.FTZ R0, R0, R218 ;  /* 0x000000da00007221 */ /* 0x000fe20000010000 */
[----:B------:R-:W-:-:S03]  /*28d0*/  FMUL.FTZ R217, R43, R217 ;  /* 0x000000d92bd97220 */ /* 0x000fc60000410000 */
[----:B------:R-:W-:-:S04]  /*28e0*/  FADD.FTZ R0, R0, R188 ;  /* 0x000000bc00007221 */ /* 0x000fc80000010000 */
[----:B------:R-:W-:Y:S01]  /*28f0*/  FADD.FTZ R0, R0, R217 ;  /* 0x000000d900007221 */ /* 0x000fe20000010000 */
[----:B------:R-:W-:-:S03]  /*2900*/  FMUL.FTZ R226, R45, R226 ;  /* 0x000000e22de27220 */ /* 0x000fc60000410000 */
[----:B------:R-:W-:-:S04]  /*2910*/  FADD.FTZ R0, R0, R227 ;  /* 0x000000e300007221 */ /* 0x000fc80000010000 */
[----:B------:R-:W-:Y:S01]  /*2920*/  FADD.FTZ R0, R0, R226 ;  /* 0x000000e200007221 */ /* 0x000fe20000010000 */
[----:B------:R-:W-:Y:S01]  /*2930*/  FMUL.FTZ R230, R47, R230 ;  /* 0x000000e62fe67220 */ /* 0x000fe20000410000 */
[----:B------:R-:W-:Y:S02]  /*2940*/  SHF.L.U32 R195, R195, 0x10, RZ ;  /* 0x00000010c3c37819 */ /* 0x000fe400000006ff */
[----:B------:R-:W-:Y:S01]  /*2950*/  FADD.FTZ R0, R0, R231 ;  /* 0x000000e700007221 */ /* 0x000fe20000010000 */
[----:B------:R-:W-:Y:S01]  /*2960*/  MOV R20, R180 ;  /* 0x000000b400147202 */ /* 0x000fe20000000f00 */
[----:B------:R-:W-:Y:S02]  /*2970*/  FMUL.FTZ R219, R48, R219 ;  /* 0x000000db30db7220 */ /* 0x000fe40000410000 */
[----:B------:R-:W-:Y:S01]  /*2980*/  FADD.FTZ R0, R0, R230 ;  /* 0x000000e600007221 */ /* 0x000fe20000010000 */
[----:B------:R-:W-:Y:S01]  /*2990*/  SHF.L.U32 R207, R207, 0x10, RZ ;  /* 0x00000010cfcf7819 */ /* 0x000fe200000006ff */
[----:B------:R-:W-:Y:S01]  /*29a0*/  FMUL.FTZ R6, R8, R6 ;  /* 0x0000000608067220 */ /* 0x000fe20000410000 */
[----:B---3--:R-:W-:Y:S01]  /*29b0*/  FFMA.FTZ R156, R200, R195, R156 ;  /* 0x000000c3c89c7223 */ /* 0x008fe2000001009c */
[----:B------:R-:W-:Y:S01]  /*29c0*/  MOV R23, R20 ;  /* 0x0000001400177202 */ /* 0x000fe20000000f00 */
[----:B------:R-:W-:Y:S01]  /*29d0*/  FADD.FTZ R20, R0, R219 ;  /* 0x000000db00147221 */ /* 0x000fe20000010000 */
[----:B------:R-:W-:Y:S01]  /*29e0*/  FMUL.FTZ R180, R64, R158 ;  /* 0x0000009e40b47220 */ /* 0x000fe20000410000 */
[-C--:B------:R-:W-:Y:S01]  /*29f0*/  FFMA.FTZ R11, R4, R14.reuse, R11 ;  /* 0x0000000e040b7223 */ /* 0x080fe2000001000b */
[----:B------:R-:W-:Y:S01]  /*2a00*/  FMUL.FTZ R0, R70, R14 ;  /* 0x0000000e46007220 */ /* 0x000fe20000410000 */
[----:B----4-:R-:W-:Y:S01]  /*2a10*/  FADD.FTZ R25, R195, R25 ;  /* 0x00000019c3197221 */ /* 0x010fe20000010000 */
[----:B------:R-:W-:Y:S01]  /*2a20*/  FFMA.FTZ R158, R6, R2, R249 ;  /* 0x00000002069e7223 */ /* 0x000fe200000100f9 */
[----:B------:R-:W3:Y:S01]  /*2a30*/  LDL.LU R14, [R1+0xc8] ;  /* 0x0000c800010e7983 */ /* 0x000ee20000300800 */
[----:B------:R-:W-:-:S03]  /*2a40*/  MOV R249, R159 ;  /* 0x0000009f00f97202 */ /* 0x000fc60000000f00 */
[----:B------:R0:W-:Y:S04]  /*2a50*/  STL [R1+0x40], R156 ;  /* 0x0000409c01007387 */ /* 0x0001e80000100800 */
[----:B------:R-:W4:Y:S04]  /*2a60*/  LDL.LU R159, [R1+0xd0] ;  /* 0x0000d000019f7983 */ /* 0x000f280000300800 */
[----:B0-----:R-:W4:Y:S04]  /*2a70*/  LDL.LU R156, [R1+0x50] ;  /* 0x00005000019c7983 */ /* 0x001f280000300800 */
[----:B------:R0:W-:Y:S04]  /*2a80*/  STL [R1+0xc0], R25 ;  /* 0x0000c01901007387 */ /* 0x0001e80000100800 */
[----:B0-----:R-:W4:Y:S01]  /*2a90*/  LDL.LU R25, [R1+0xd8] ;  /* 0x0000d80001197983 */ /* 0x001f220000300800 */
[----:B--2---:R-:W-:-:S05]  /*2aa0*/  FFMA.FTZ R24, R193, R207, R24 ;  /* 0x000000cfc1187223 */ /* 0x004fca0000010018 */
[----:B------:R0:W-:Y:S04]  /*2ab0*/  STL [R1+0x48], R24 ;  /* 0x0000481801007387 */ /* 0x0001e80000100800 */
[----:B0-----:R-:W2:Y:S01]  /*2ac0*/  LDL.LU R24, [R1+0x58] ;  /* 0x0000580001187983 */ /* 0x001ea20000300800 */
[----:B------:R-:W-:Y:S01]  /*2ad0*/  SHF.L.U32 R201, R201, 0x10, RZ ;  /* 0x00000010c9c97819 */ /* 0x000fe200000006ff */
[C---:B------:R-:W-:Y:S01]  /*2ae0*/  FMUL.FTZ R205, R8.reuse, R205 ;  /* 0x000000cd08cd7220 */ /* 0x040fe20000410000 */
[----:B------:R-:W-:Y:S01]  /*2af0*/  FMUL.FTZ R191, R8, R191 ;  /* 0x000000bf08bf7220 */ /* 0x000fe20000410000 */
[----:B---3--:R-:W-:Y:S02]  /*2b00*/  FADD.FTZ R14, R207, R14 ;  /* 0x0000000ecf0e7221 */ /* 0x008fe40000010000 */
[----:B----4-:R-:W-:-:S03]  /*2b10*/  FADD.FTZ R159, R201, R159 ;  /* 0x0000009fc99f7221 */ /* 0x010fc60000010000 */
[----:B------:R-:W-:Y:S01]  /*2b20*/  STL [R1+0xc8], R14 ;  /* 0x0000c80e01007387 */ /* 0x000fe20000100800 */
[----:B------:R-:W-:-:S03]  /*2b30*/  FFMA.FTZ R156, R205, R201, R156 ;  /* 0x000000c9cd9c7223 */ /* 0x000fc6000001009c */
[----:B------:R-:W-:Y:S04]  /*2b40*/  STL [R1+0xd0], R159 ;  /* 0x0000d09f01007387 */ /* 0x000fe80000100800 */
[----:B------:R0:W-:Y:S01]  /*2b50*/  STL [R1+0x50], R156 ;  /* 0x0000509c01007387 */ /* 0x0001e20000100800 */
[----:B------:R-:W-:-:S03]  /*2b60*/  FADD.FTZ R25, R190, R25 ;  /* 0x00000019be197221 */ /* 0x000fc60000010000 */
[----:B0-----:R-:W3:Y:S04]  /*2b70*/  LDL.LU R156, [R1+0x60] ;  /* 0x00006000019c7983 */ /* 0x001ee80000300800 */
[----:B------:R0:W-:Y:S04]  /*2b80*/  STL [R1+0xd8], R25 ;  /* 0x0000d81901007387 */ /* 0x0001e80000100800 */
[----:B0-----:R-:W4:Y:S01]  /*2b90*/  LDL.LU R25, [R1+0xe0] ;  /* 0x0000e00001197983 */ /* 0x001f220000300800 */
[----:B--2---:R-:W-:-:S05]  /*2ba0*/  FFMA.FTZ R24, R191, R190, R24 ;  /* 0x000000bebf187223 */ /* 0x004fca0000010018 */
[----:B------:R0:W-:Y:S04]  /*2bb0*/  STL [R1+0x58], R24 ;  /* 0x0000581801007387 */ /* 0x0001e80000100800 */
[----:B0-----:R-:W2:Y:S01]  /*2bc0*/  LDL.LU R24, [R1+0x68] ;  /* 0x0000680001187983 */ /* 0x001ea20000300800 */
[----:B------:R-:W-:-:S04]  /*2bd0*/  FMUL.FTZ R223, R49, R223 ;  /* 0x000000df31df7220 */ /* 0x000fc80000410000 */
[----:B------:R-:W-:Y:S01]  /*2be0*/  FADD.FTZ R20, R20, R223 ;  /* 0x000000df14147221 */ /* 0x000fe20000010000 */
[----:B------:R-:W-:-:S03]  /*2bf0*/  FMUL.FTZ R224, R51, R224 ;  /* 0x000000e033e07220 */ /* 0x000fc60000410000 */
[----:B------:R-:W-:-:S04]  /*2c00*/  FADD.FTZ R20, R20, R220 ;  /* 0x000000dc14147221 */ /* 0x000fc80000010000 */
        /* <DEDUP_REMOVED lines=8> */
[----:B------:R-:W-:Y:S01]  /*2c90*/  FADD.FTZ R20, R20, R209 ;  /* 0x000000d114147221 */ /* 0x000fe20000010000 */
[----:B------:R-:W-:-:S03]  /*2ca0*/  FMUL.FTZ R169, R8, R169 ;  /* 0x000000a908a97220 */ /* 0x000fc60000410000 */
[----:B------:R-:W-:Y:S01]  /*2cb0*/  FADD.FTZ R20, R20, R201 ;  /* 0x000000c914147221 */ /* 0x000fe20000010000 */
[----:B------:R-:W-:-:S03]  /*2cc0*/  FMUL.FTZ R190, R59, R190 ;  /* 0x000000be3bbe7220 */ /* 0x000fc60000410000 */
[----:B------:R-:W-:Y:S01]  /*2cd0*/  FADD.FTZ R20, R20, R204 ;  /* 0x000000cc14147221 */ /* 0x000fe20000010000 */
[----:B------:R-:W-:Y:S02]  /*2ce0*/  FMUL.FTZ R14, R8, R249 ;  /* 0x000000f9080e7220 */ /* 0x000fe40000410000 */
[----:B------:R-:W2:Y:S01]  /*2cf0*/  LDL.LU R249, [R1+0xf0] ;  /* 0x0000f00001f97983 */ /* 0x000ea20000300800 */
[----:B------:R-:W-:Y:S01]  /*2d00*/  FADD.FTZ R20, R20, R190 ;  /* 0x000000be14147221 */ /* 0x000fe20000010000 */
[----:B---3--:R-:W-:-:S03]  /*2d10*/  FFMA.FTZ R156, R169, R184, R156 ;  /* 0x000000b8a99c7223 */ /* 0x008fc6000001009c */
[----:B------:R-:W-:Y:S02]  /*2d20*/  FADD.FTZ R20, R20, R174 ;  /* 0x000000ae14147221 */ /* 0x000fe40000010000 */
[----:B------:R0:W-:Y:S04]  /*2d30*/  STL [R1+0x60], R156 ;  /* 0x0000609c01007387 */ /* 0x0001e80000100800 */
[----:B------:R-:W3:Y:S01]  /*2d40*/  LDL.LU R159, [R1+0x70] ;  /* 0x00007000019f7983 */ /* 0x000ee20000300800 */
[----:B----4-:R-:W-:Y:S01]  /*2d50*/  FADD.FTZ R25, R184, R25 ;  /* 0x00000019b8197221 */ /* 0x010fe20000010000 */
[----:B------:R-:W-:-:S04]  /*2d60*/  FMUL.FTZ R184, R61, R184 ;  /* 0x000000b83db87220 */ /* 0x000fc80000410000 */
[----:B------:R-:W-:Y:S04]  /*2d70*/  STL [R1+0xe0], R25 ;  /* 0x0000e01901007387 */ /* 0x000fe80000100800 */
[----:B0-----:R-:W4:Y:S01]  /*2d80*/  LDL.LU R156, [R1+0xf8] ;  /* 0x0000f800019c7983 */ /* 0x001f220000300800 */
[----:B--2---:R-:W-:-:S05]  /*2d90*/  FFMA.FTZ R24, R173, R185, R24 ;  /* 0x000000b9ad187223 */ /* 0x004fca0000010018 */
[----:B------:R0:W-:Y:S02]  /*2da0*/  STL [R1+0x68], R24 ;  /* 0x0000681801007387 */ /* 0x0001e40000100800 */
[----:B0-----:R-:W-:Y:S02]  /*2db0*/  FADD.FTZ R24, R20, R184 ;  /* 0x000000b814187221 */ /* 0x001fe40000010000 */
[----:B------:R-:W2:Y:S01]  /*2dc0*/  LDL.LU R20, [R1+0xe8] ;  /* 0x0000e80001147983 */ /* 0x000ea20000300800 */
[----:B------:R-:W-:-:S04]  /*2dd0*/  IMAD.WIDE.U32 R196, R236, 0x8, R170 ;  /* 0x00000008ecc47825 */ /* 0x000fc800078e00aa */
        /* <DEDUP_REMOVED lines=9> */
[----:B------:R-:W-:-:S04]  /*2e70*/  FFMA.FTZ R16, R162, R241, RZ ;  /* 0x000000f1a2107223 */ /* 0x000fc800000100ff */
        /* <DEDUP_REMOVED lines=11> */
[----:B--2---:R-:W-:-:S05]  /*2f30*/  FADD.FTZ R20, R185, R20 ;  /* 0x00000014b9147221 */ /* 0x004fca0000010000 */
[----:B------:R0:W-:Y:S04]  /*2f40*/  STL [R1+0xe8], R20 ;  /* 0x0000e81401007387 */ /* 0x0001e80000100800 */
[----:B0-----:R-:W2:Y:S01]  /*2f50*/  LDL.LU R20, [R1+0x78] ;  /* 0x0000780001147983 */ /* 0x001ea20000300800 */
        /* <DEDUP_REMOVED lines=14> */
[----:B------:R-:W-:Y:S01]  /*3040*/  FMUL.FTZ R185, R63, R185 ;  /* 0x000000b93fb97220 */ /* 0x000fe20000410000 */
[----:B------:R-:W-:Y:S02]  /*3050*/  FADD.FTZ R24, R24, R175 ;  /* 0x000000af18187221 */ /* 0x000fe40000010000 */
[----:B------:R-:W-:Y:S01]  /*3060*/  FFMA.FTZ R25, R172, R175, R25 ;  /* 0x000000afac197223 */ /* 0x000fe20000010019 */
[----:B------:R-:W-:Y:S01]  /*3070*/  FMUL.FTZ R182, R8, R182 ;  /* 0x000000b608b67220 */ /* 0x000fe20000410000 */
[----:B------:R-:W-:Y:S02]  /*3080*/  FADD.FTZ R24, R24, R185 ;  /* 0x000000b918187221 */ /* 0x000fe40000010000 */
[----:B------:R-:W-:Y:S01]  /*3090*/  FFMA.FTZ R25, R173, R185, R25 ;  /* 0x000000b9ad197223 */ /* 0x000fe20000010019 */
[----:B------:R-:W-:Y:S01]  /*30a0*/  FADD.FTZ R249, R186, R249 ;  /* 0x000000f9baf97221 */ /* 0x000fe20000010000 */
[-C--:B---3--:R-:W-:Y:S01]  /*30b0*/  FFMA.FTZ R159, R182, R186.reuse, R159 ;  /* 0x000000bab69f7223 */ /* 0x088fe2000001009f */
[----:B------:R-:W-:Y:S01]  /*30c0*/  FMUL.FTZ R186, R65, R186 ;  /* 0x000000ba41ba7220 */ /* 0x000fe20000410000 */
[----:B------:R-:W-:Y:S01]  /*30d0*/  FADD.FTZ R24, R24, R180 ;  /* 0x000000b418187221 */ /* 0x000fe20000010000 */
[----:B------:R-:W-:Y:S01]  /*30e0*/  FFMA.FTZ R25, R178, R180, R25 ;  /* 0x000000b4b2197223 */ /* 0x000fe20000010019 */
[----:B------:R-:W-:-:S02]  /*30f0*/  FMUL.FTZ R183, R8, R183 ;  /* 0x000000b708b77220 */ /* 0x000fc40000410000 */
[----:B------:R-:W-:Y:S01]  /*3100*/  FADD.FTZ R24, R24, R186 ;  /* 0x000000ba18187221 */ /* 0x000fe20000010000 */
[----:B------:R-:W-:Y:S01]  /*3110*/  FFMA.FTZ R25, R182, R186, R25 ;  /* 0x000000bab6197223 */ /* 0x000fe20000010019 */
[----:B----4-:R-:W-:Y:S02]  /*3120*/  FADD.FTZ R156, R187, R156 ;  /* 0x0000009cbb9c7221 */ /* 0x010fe40000010000 */
[----:B------:R-:W-:Y:S01]  /*3130*/  FADD.FTZ R24, R24, R181 ;  /* 0x000000b518187221 */ /* 0x000fe20000010000 */
[----:B------:R-:W-:Y:S01]  /*3140*/  FFMA.FTZ R25, R179, R181, R25 ;  /* 0x000000b5b3197223 */ /* 0x000fe20000010019 */
[----:B------:R-:W-:Y:S01]  /*3150*/  SHF.L.U32 R17, R17, 0x10, RZ ;  /* 0x0000001011117819 */ /* 0x000fe200000006ff */
[----:B------:R-:W-:Y:S01]  /*3160*/  FMUL.FTZ R5, R8, R5 ;  /* 0x0000000508057220 */ /* 0x000fe20000410000 */
[----:B------:R-:W-:Y:S01]  /*3170*/  FADD.FTZ R213, R2, R213 ;  /* 0x000000d502d57221 */ /* 0x000fe20000010000 */
[----:B------:R-:W-:Y:S02]  /*3180*/  FMUL.FTZ R2, R68, R2 ;  /* 0x0000000244027220 */ /* 0x000fe40000410000 */
[-C--:B------:R-:W-:Y:S01]  /*3190*/  FFMA.FTZ R10, R5, R17.reuse, R10 ;  /* 0x00000011050a7223 */ /* 0x080fe2000001000a */
[----:B------:R-:W-:Y:S01]  /*31a0*/  FADD.FTZ R248, R17, R248 ;  /* 0x000000f811f87221 */ /* 0x000fe20000010000 */
[----:B------:R-:W-:Y:S01]  /*31b0*/  FMUL.FTZ R17, R69, R17 ;  /* 0x0000001145117220 */ /* 0x000fe20000410000 */
[----:B------:R-:W-:Y:S01]  /*31c0*/  SHF.L.U32 R19, R19, 0x10, RZ ;  /* 0x0000001013137819 */ /* 0x000fe200000006ff */
[----:B------:R-:W-:Y:S01]  /*31d0*/  FMUL.FTZ R3, R8, R3 ;  /* 0x0000000308037220 */ /* 0x000fe20000410000 */
[----:B------:R-:W-:Y:S03]  /*31e0*/  STL [R1+0xf0], R249 ;  /* 0x0000f0f901007387 */ /* 0x000fe60000100800 */
[-C--:B------:R-:W-:Y:S01]  /*31f0*/  FFMA.FTZ R246, R3, R19.reuse, R246 ;  /* 0x0000001303f67223 */ /* 0x080fe200000100f6 */
[----:B------:R-:W-:Y:S01]  /*3200*/  FADD.FTZ R247, R19, R247 ;  /* 0x000000f713f77221 */ /* 0x000fe20000010000 */
[----:B------:R0:W-:Y:S01]  /*3210*/  STL [R1+0x70], R159 ;  /* 0x0000709f01007387 */ /* 0x0001e20000100800 */
[----:B------:R-:W-:Y:S01]  /*3220*/  FMUL.FTZ R19, R71, R19 ;  /* 0x0000001347137220 */ /* 0x000fe20000410000 */
[----:B------:R-:W-:-:S02]  /*3230*/  SHF.L.U32 R21, R21, 0x10, RZ ;  /* 0x0000001015157819 */ /* 0x000fc400000006ff */
[----:B------:R-:W-:Y:S01]  /*3240*/  STL [R1+0xf8], R156 ;  /* 0x0000f89c01007387 */ /* 0x000fe20000100800 */
[----:B------:R-:W-:Y:S01]  /*3250*/  FADD.FTZ R238, R15, R238 ;  /* 0x000000ee0fee7221 */ /* 0x000fe20000010000 */
[-C--:B------:R-:W-:Y:S01]  /*3260*/  FFMA.FTZ R12, R14, R15.reuse, R12 ;  /* 0x0000000f0e0c7223 */ /* 0x080fe2000001000c */
[----:B------:R-:W-:Y:S01]  /*3270*/  FMUL.FTZ R15, R72, R15 ;  /* 0x0000000f480f7220 */ /* 0x000fe20000410000 */
[----:B------:R-:W-:Y:S01]  /*3280*/  FMUL.FTZ R16, R8, R157 ;  /* 0x0000009d08107220 */ /* 0x000fe20000410000 */
[----:B------:R-:W-:Y:S01]  /*3290*/  FADD.FTZ R237, R21, R237 ;  /* 0x000000ed15ed7221 */ /* 0x000fe20000010000 */
[----:B------:R-:W-:Y:S01]  /*32a0*/  SHF.L.U32 R23, R23, 0x10, RZ ;  /* 0x0000001017177819 */ /* 0x000fe200000006ff */
[----:B------:R-:W-:Y:S01]  /*32b0*/  FADD.FTZ R240, R18, R240 ;  /* 0x000000f012f07221 */ /* 0x000fe20000010000 */
[----:B------:R-:W-:Y:S01]  /*32c0*/  FFMA.FTZ R212, R16, R18, R212 ;  /* 0x0000001210d47223 */ /* 0x000fe200000100d4 */
[----:B------:R-:W-:Y:S01]  /*32d0*/  FMUL.FTZ R22, R8, R22 ;  /* 0x0000001608167220 */ /* 0x000fe20000410000 */
[----:B------:R-:W-:Y:S01]  /*32e0*/  FMUL.FTZ R18, R74, R18 ;  /* 0x000000124a127220 */ /* 0x000fe20000410000 */
[----:B------:R-:W-:Y:S01]  /*32f0*/  FADD.FTZ R239, R23, R239 ;  /* 0x000000ef17ef7221 */ /* 0x000fe20000010000 */
[----:B------:R-:W-:Y:S01]  /*3300*/  UMOV UR6, 0xffffffff ;  /* 0xffffffff00067882 */ /* 0x000fe20000000000 */
[-C--:B0-----:R-:W-:Y:S01]  /*3310*/  FFMA.FTZ R159, R22, R23.reuse, R250 ;  /* 0x00000017169f7223 */ /* 0x081fe200000100fa */
        /* <DEDUP_REMOVED lines=13> */
[----:B------:R-:W-:Y:S01]  /*33f0*/  FFMA.FTZ R25, R3, R19, R25 ;  /* 0x0000001303197223 */ /* 0x000fe20000010019 */
[----:B0-----:R-:W-:Y:S02]  /*3400*/  FMUL.FTZ R20, R8, R252 ;  /* 0x000000fc08147220 */ /* 0x001fe40000410000 */
[----:B------:R-:W-:Y:S01]  /*3410*/  FADD.FTZ R24, R24, R15 ;  /* 0x0000000f18187221 */ /* 0x000fe20000010000 */
[----:B------:R-:W-:Y:S01]  /*3420*/  FFMA.FTZ R25, R14, R15, R25 ;  /* 0x0000000f0e197223 */ /* 0x000fe20000010019 */
[-C--:B------:R-:W-:Y:S01]  /*3430*/  FFMA.FTZ R245, R20, R21.reuse, R245 ;  /* 0x0000001514f57223 */ /* 0x080fe200000100f5 */
[----:B------:R-:W-:-:S04]  /*3440*/  FMUL.FTZ R21, R73, R21 ;  /* 0x0000001549157220 */ /* 0x000fc80000410000 */
[----:B------:R-:W-:Y:S01]  /*3450*/  FADD.FTZ R24, R24, R21 ;  /* 0x0000001518187221 */ /* 0x000fe20000010000 */
[----:B------:R-:W-:-:S03]  /*3460*/  FFMA.FTZ R25, R20, R21, R25 ;  /* 0x0000001514197223 */ /* 0x000fc60000010019 */
[----:B------:R-:W-:Y:S01]  /*3470*/  FADD.FTZ R24, R24, R18 ;  /* 0x0000001218187221 */ /* 0x000fe20000010000 */
[----:B------:R-:W-:-:S03]  /*3480*/  FFMA.FTZ R25, R16, R18, R25 ;  /* 0x0000001210197223 */ /* 0x000fc60000010019 */
[----:B------:R-:W-:Y:S01]  /*3490*/  FADD.FTZ R24, R24, R23 ;  /* 0x0000001718187221 */ /* 0x000fe20000010000 */
[----:B------:R-:W-:Y:S01]  /*34a0*/  FFMA.FTZ R25, R22, R23, R25 ;  /* 0x0000001716197223 */ /* 0x000fe20000010019 */
[----:B------:R-:W-:Y:S06]  /*34b0*/  BRA.DIV UR6, `(.L_x_8007) ;  /* 0x0000004a06f47947 */ /* 0x000fec000b800000 */
[----:B------:R-:W0:Y:S01]  /*34c0*/  SHFL.BFLY PT, R157, R24, 0x1, 0x1f ;  /* 0x0c201f00189d7f89 */ /* 0x000e2200000e0000 */
[----:B------:R-:W-:Y:S02]  /*34d0*/  MOV R249, R158 ;  /* 0x0000009e00f97202 */ /* 0x000fe40000000f00 */
[----:B------:R-:W-:Y:S01]  /*34e0*/  MOV R250, R159 ;  /* 0x0000009f00fa7202 */ /* 0x000fe20000000f00 */
        /* <DEDUP_REMOVED lines=17> */
.L_x_8020:
[----:B------:R-:W2:Y:S01]  /*3600*/  LDC.64 R158, c[0x0][0x220] ;  /* 0x00008800ff9e7b82 */ /* 0x000ea20000000a00 */
[----:B01----:R-:W-:Y:S01]  /*3610*/  FADD.FTZ R25, R25, R157 ;  /* 0x0000009d19197221 */ /* 0x003fe20000010000 */
[----:B------:R-:W-:Y:S01]  /*3620*/  FADD.FTZ R24, R24, R156 ;  /* 0x0000009c18187221 */ /* 0x000fe20000010000 */
[----:B------:R-:W-:Y:S01]  /*3630*/  ISETP.NE.U32.AND P1, PT, RZ, UR12, PT ;  /* 0x0000000cff007c0c */ /* 0x000fe2000bf25070 */
[----:B------:R-:W3:Y:S01]  /*3640*/  LDL.LU R252, [R1+0x120] ;  /* 0x0001200001fc7983 */ /* 0x000ee20000300800 */
[----:B--2---:R-:W-:-:S06]  /*3650*/  IMAD.WIDE.U32 R156, R236, 0x10, R158 ;  /* 0x00000010ec9c7825 */ /* 0x004fcc00078e009e */
[----:B------:R-:W2:Y:S01]  /*3660*/  LDG.E.128 R156, desc[UR4][R156.64] ;  /* 0x000000049c9c7981 */ /* 0x000ea2000c1e1d00 */
[----:B------:R-:W-:Y:S01]  /*3670*/  ISETP.NE.AND.EX P1, PT, RZ, UR13, PT, P1 ;  /* 0x0000000dff007c0c */ /* 0x000fe2000bf25310 */
[----:B------:R-:W-:Y:S01]  /*3680*/  FMUL.FTZ R24, R24, UR11 ;  /* 0x0000000b18187c20 */ /* 0x000fe20008410000 */
[----:B------:R-:W-:Y:S01]  /*3690*/  ISETP.NE.U32.AND P2, PT, R160, RZ, PT ;  /* 0x000000ffa000720c */ /* 0x000fe20003f45070 */
[----:B------:R-:W-:Y:S01]  /*36a0*/  FMUL.FTZ R25, R25, UR11 ;  /* 0x0000000b19197c20 */ /* 0x000fe20008410000 */
[----:B------:R-:W-:Y:S02]  /*36b0*/  ISETP.NE.U32.AND P3, PT, RZ, UR12, PT ;  /* 0x0000000cff007c0c */ /* 0x000fe4000bf65070 */
[----:B------:R-:W-:Y:S02]  /*36c0*/  ISETP.NE.AND.EX P2, PT, R161, RZ, PT, P2 ;  /* 0x000000ffa100720c */ /* 0x000fe40003f45320 */
[----:B------:R-:W-:Y:S02]  /*36d0*/  FSEL R24, R24, RZ, !P4 ;  /* 0x000000ff18187208 */ /* 0x000fe40006000000 */
[----:B------:R-:W-:-:S02]  /*36e0*/  ISETP.NE.AND.EX P3, PT, RZ, UR13, PT, P3 ;  /* 0x0000000dff007c0c */ /* 0x000fc4000bf65330 */
[----:B-----5:R-:W-:Y:S01]  /*36f0*/  LOP3.LUT P5, RZ, R196, 0xff00, RZ, 0xc0, !PT ;  /* 0x0000ff00c4ff7812 */ /* 0x020fe200078ac0ff */
[----:B------:R-:W0:Y:S01]  /*3700*/  @P1 LDC.64 R160, c[0x0][0x308] ;  /* 0x0000c200ffa01b82 */ /* 0x000e220000000a00 */
        /* <DEDUP_REMOVED lines=16> */
[----:B------:R-:W-:-:S03]  /*3810*/  FFMA.FTZ R168, R168, R25, R24 ;  /* 0x00000019a8a87223 */ /* 0x000fc60000010018 */
[----:B------:R-:W-:Y:S01]  /*3820*/  SEL R162, R242, R34, P3 ;  /* 0x00000022f2a27207 */ /* 0x000fe20001800000 */
[----:B------:R-:W-:Y:S01]  /*3830*/  FADD.FTZ R188, R188, -R168 ;  /* 0x800000a8bcbc7221 */ /* 0x000fe20000010000 */
[----:B------:R-:W-:Y:S01]  /*3840*/  SEL R163, R241, R35, P3 ;  /* 0x00000023f1a37207 */ /* 0x000fe20001800000 */
[----:B------:R-:W-:Y:S01]  /*3850*/  FMUL.FTZ R168, R242, R7 ;  /* 0x00000007f2a87220 */ /* 0x000fe20000410000 */
[----:B0-----:R-:W-:Y:S01]  /*3860*/  @P1 IMAD.WIDE.U32 R198, R236, 0x20, R160 ;  /* 0x00000020ecc61825 */ /* 0x001fe200078e00a0 */
[----:B------:R-:W-:-:S03]  /*3870*/  SEL R160, R244, R32, P3 ;  /* 0x00000020f4a07207 */ /* 0x000fc60001800000 */
[----:B------:R-:W-:Y:S01]  /*3880*/  FMUL.FTZ R188, R8, R188 ;  /* 0x000000bc08bc7220 */ /* 0x000fe20000410000 */
[----:B------:R-:W-:Y:S01]  /*3890*/  SEL R161, R243, R33, P3 ;  /* 0x00000021f3a17207 */ /* 0x000fe20001800000 */
[----:B------:R-:W-:Y:S02]  /*38a0*/  FMUL.FTZ R168, R168, UR14 ;  /* 0x0000000ea8a87c20 */ /* 0x000fe40008410000 */
[----:B------:R-:W-:Y:S02]  /*38b0*/  @P2 FADD.FTZ R188, R122, R188 ;  /* 0x000000bc7abc2221 */ /* 0x000fe40000010000 */
[----:B------:R0:W-:Y:S02]  /*38c0*/  @P1 STG.E.128 desc[UR4][R198.64], R160 ;  /* 0x000000a0c6001986 */ /* 0x0001e4000c101d04 */
[----:B0-----:R-:W-:Y:S01]  /*38d0*/  MOV R160, R196 ;  /* 0x000000c400a07202 */ /* 0x001fe20000000f00 */
[----:B------:R-:W-:Y:S01]  /*38e0*/  FMUL.FTZ R162, R244, R7 ;  /* 0x00000007f4a27220 */ /* 0x000fe20000410000 */
[-CC-:B------:R-:W-:Y:S01]  /*38f0*/  FFMA.FTZ R161, R233, R25.reuse, R24.reuse ;  /* 0x00000019e9a17223 */ /* 0x180fe20000010018 */
[----:B------:R-:W-:Y:S01]  /*3900*/  HFMA2.MMA R233, -RZ, RZ, 0, 0 ;  /* 0x00000000ffe97435 */ /* 0x000fe200000001ff */
[----:B------:R-:W-:Y:S01]  /*3910*/  LOP3.LUT P6, RZ, R160, 0xff, RZ, 0xc0, !PT ;  /* 0x000000ffa0ff7812 */ /* 0x000fe200078cc0ff */
[----:B------:R-:W-:Y:S01]  /*3920*/  FFMA.FTZ R160, R235, R25, R24 ;  /* 0x00000019eba07223 */ /* 0x000fe20000010018 */
[----:B------:R-:W-:Y:S01]  /*3930*/  FMUL.FTZ R162, R162, UR14 ;  /* 0x0000000ea2a27c20 */ /* 0x000fe20008410000 */
[----:B------:R-:W-:Y:S01]  /*3940*/  FADD.FTZ R161, R218, -R161 ;  /* 0x800000a1daa17221 */ /* 0x000fe20000010000 */
[----:B------:R-:W-:Y:S01]  /*3950*/  MOV R218, RZ ;  /* 0x000000ff00da7202 */ /* 0x000fe20000000f00 */
[----:B------:R-:W-:Y:S01]  /*3960*/  FADD.FTZ R160, R234, -R160 ;  /* 0x800000a0eaa07221 */ /* 0x000fe20000010000 */
[----:B------:R-:W-:Y:S01]  /*3970*/  CS2R R234, SRZ ;  /* 0x0000000000ea7805 */ /* 0x000fe2000001ff00 */
[----:B------:R-:W-:Y:S01]  /*3980*/  FMUL.FTZ R161, R8, R161 ;  /* 0x000000a108a17220 */ /* 0x000fe20000410000 */
[-CC-:B------:R-:W-:Y:S01]  /*3990*/  FFMA.FTZ R228, R228, R25.reuse, R24.reuse ;  /* 0x00000019e4e47223 */ /* 0x180fe20000010018 */
[----:B------:R-:W-:Y:S01]  /*39a0*/  FMUL.FTZ R160, R8, R160 ;  /* 0x000000a008a07220 */ /* 0x000fe20000410000 */
[-CC-:B------:R-:W-:Y:S01]  /*39b0*/  FFMA.FTZ R225, R225, R25.reuse, R24.reuse ;  /* 0x00000019e1e17223 */ /* 0x180fe20000010018 */
[----:B------:R-:W-:Y:S01]  /*39c0*/  @P2 FADD.FTZ R161, R121, R161 ;  /* 0x000000a179a12221 */ /* 0x000fe20000010000 */
[-C--:B------:R-:W-:Y:S01]  /*39d0*/  FFMA.FTZ R229, R229, R25.reuse, R24 ;  /* 0x00000019e5e57223 */ /* 0x080fe20000010018 */
[----:B------:R-:W-:Y:S01]  /*39e0*/  @P2 FADD.FTZ R160, R120, R160 ;  /* 0x000000a078a02221 */ /* 0x000fe20000010000 */
        /* <DEDUP_REMOVED lines=9> */
[----:B------:R-:W4:Y:S01]  /*3a80*/  LDL.LU R244, [R1+0x12c] ;  /* 0x00012c0001f47983 */ /* 0x000f220000300800 */
[----:B--2---:R-:W-:-:S05]  /*3a90*/  @P6 SHF.L.U32 R163, R156, 0x10, RZ ;  /* 0x000000109ca36819 */ /* 0x004fca00000006ff */
[----:B------:R-:W-:Y:S01]  /*3aa0*/  @P6 FMUL.FTZ R235, R162, R163 ;  /* 0x000000a3a2eb6220 */ /* 0x000fe20000410000 */
[----:B------:R-:W-:Y:S01]  /*3ab0*/  @P5 PRMT R163, R156, 0x7632, R163 ;  /* 0x000076329ca35816 */ /* 0x000fe200000000a3 */
[----:B------:R-:W-:Y:S01]  /*3ac0*/  FMUL.FTZ R156, R243, R7 ;  /* 0x00000007f39c7220 */ /* 0x000fe20000410000 */
[----:B------:R-:W-:Y:S02]  /*3ad0*/  FMUL.FTZ R162, R76, R162 ;  /* 0x000000a24ca27220 */ /* 0x000fe40000410000 */
[----:B------:R-:W-:Y:S01]  /*3ae0*/  @P5 SHF.L.U32 R163, R163, 0x10, RZ ;  /* 0x00000010a3a35819 */ /* 0x000fe200000006ff */
[----:B------:R-:W-:-:S04]  /*3af0*/  FMUL.FTZ R156, R156, UR14 ;  /* 0x0000000e9c9c7c20 */ /* 0x000fc80008410000 */
[----:B------:R-:W-:Y:S01]  /*3b00*/  @P5 FMUL.FTZ R234, R156, R163 ;  /* 0x000000a39cea5220 */ /* 0x000fe20000410000 */
[----:B------:R-:W-:Y:S01]  /*3b10*/  FMUL.FTZ R243, R77, R156 ;  /* 0x0000009c4df37220 */ /* 0x000fe20000410000 */
[----:B------:R-:W-:Y:S01]  /*3b20*/  FSEL R156, R162, RZ, P6 ;  /* 0x000000ffa29c7208 */ /* 0x000fe20003000000 */
[----:B------:R-:W-:Y:S01]  /*3b30*/  FFMA.FTZ R162, R215, R25, R24 ;  /* 0x00000019d7a27223 */ /* 0x000fe20000010018 */
[C---:B------:R-:W-:Y:S02]  /*3b40*/  LOP3.LUT P6, RZ, R196.reuse, 0xff0000, RZ, 0xc0, !PT ;  /* 0x00ff0000c4ff7812 */ /* 0x040fe400078cc0ff */
[----:B------:R-:W-:Y:S01]  /*3b50*/  FSEL R243, R243, RZ, P5 ;  /* 0x000000fff3f37208 */ /* 0x000fe20002800000 */
[----:B------:R-:W-:Y:S01]  /*3b60*/  FADD.FTZ R162, R217, -R162 ;  /* 0x800000a2d9a27221 */ /* 0x000fe20000010000 */
[----:B------:R-:W-:Y:S01]  /*3b70*/  LOP3.LUT P5, RZ, R196, 0xff000000, RZ, 0xc0, !PT ;  /* 0xff000000c4ff7812 */ /* 0x000fe200078ac0ff */
[----:B------:R-:W-:Y:S01]  /*3b80*/  HFMA2.MMA R217, -RZ, RZ, 0, 0 ;  /* 0x00000000ffd97435 */ /* 0x000fe200000001ff */
[----:B------:R-:W-:-:S02]  /*3b90*/  MOV R215, RZ ;  /* 0x000000ff00d77202 */ /* 0x000fc40000000f00 */
[----:B------:R-:W-:Y:S02]  /*3ba0*/  F2FP.BF16.F32.PACK_AB R156, R243, R156 ;  /* 0x0000009cf39c723e */ /* 0x000fe400000010ff */
[----:B------:R-:W0:Y:S03]  /*3bb0*/  LDC.64 R242, c[0x0][0x220] ;  /* 0x00008800fff27b82 */ /* 0x000e260000000a00 */
[----:B------:R-:W-:-:S04]  /*3bc0*/  @P6 SHF.L.U32 R163, R157, 0x10, RZ ;  /* 0x000000109da36819 */ /* 0x000fc800000006ff */
[----:B------:R-:W-:Y:S01]  /*3bd0*/  @P5 PRMT R157, R157, 0x7632, R157 ;  /* 0x000076329d9d5816 */ /* 0x000fe2000000009d */
[----:B------:R-:W-:Y:S01]  /*3be0*/  @P6 FMUL.FTZ R233, R168, R163 ;  /* 0x000000a3a8e96220 */ /* 0x000fe20000410000 */
[----:B------:R-:W-:Y:S01]  /*3bf0*/  FMUL.FTZ R163, R241, R7 ;  /* 0x00000007f1a37220 */ /* 0x000fe20000410000 */
[----:B------:R-:W-:Y:S01]  /*3c00*/  FMUL.FTZ R168, R78, R168 ;  /* 0x000000a84ea87220 */ /* 0x000fe20000410000 */
[----:B------:R-:W-:Y:S01]  /*3c10*/  @P5 SHF.L.U32 R157, R157, 0x10, RZ ;  /* 0x000000109d9d5819 */ /* 0x000fe200000006ff */
[----:B------:R-:W-:Y:S01]  /*3c20*/  FMUL.FTZ R241, R8, R162 ;  /* 0x000000a208f17220 */ /* 0x000fe20000410000 */
[----:B------:R-:W-:Y:S01]  /*3c30*/  FMUL.FTZ R163, R163, UR14 ;  /* 0x0000000ea3a37c20 */ /* 0x000fe20008410000 */
[----:B------:R-:W-:Y:S02]  /*3c40*/  SEL R162, R188, R30, P3 ;  /* 0x0000001ebca27207 */ /* 0x000fe40001800000 */
[----:B------:R-:W-:Y:S01]  /*3c50*/  @P2 FADD.FTZ R241, R123, R241 ;  /* 0x000000f17bf12221 */ /* 0x000fe20000010000 */
[----:B------:R-:W-:Y:S01]  /*3c60*/  @P5 FMUL.FTZ R218, R163, R157 ;  /* 0x0000009da3da5220 */ /* 0x000fe20000410000 */
[----:B------:R-:W-:Y:S01]  /*3c70*/  FSEL R157, R168, RZ, P6 ;  /* 0x000000ffa89d7208 */ /* 0x000fe20003000000 */
[----:B------:R-:W-:Y:S01]  /*3c80*/  FMUL.FTZ R196, R79, R163 ;  /* 0x000000a34fc47220 */ /* 0x000fe20000410000 */
[----:B------:R-:W-:Y:S01]  /*3c90*/  LOP3.LUT P6, RZ, R197, 0xff, RZ, 0xc0, !PT ;  /* 0x000000ffc5ff7812 */ /* 0x000fe200078cc0ff */
[C---:B------:R-:W-:Y:S01]  /*3ca0*/  FMUL.FTZ R168, R160.reuse, R7 ;  /* 0x00000007a0a87220 */ /* 0x040fe20000410000 */
[----:B------:R-:W-:-:S02]  /*3cb0*/  SEL R160, R160, R28, P3 ;  /* 0x0000001ca0a07207 */ /* 0x000fc40001800000 */
[----:B------:R-:W-:Y:S01]  /*3cc0*/  FSEL R196, R196, RZ, P5 ;  /* 0x000000ffc4c47208 */ /* 0x000fe20002800000 */
[----:B------:R-:W-:Y:S01]  /*3cd0*/  FMUL.FTZ R168, R168, UR14 ;  /* 0x0000000ea8a87c20 */ /* 0x000fe20008410000 */
[----:B------:R-:W-:Y:S02]  /*3ce0*/  LOP3.LUT P5, RZ, R197, 0xff00, RZ, 0xc0, !PT ;  /* 0x0000ff00c5ff7812 */ /* 0x000fe400078ac0ff */
[----:B------:R-:W-:-:S05]  /*3cf0*/  F2FP.BF16.F32.PACK_AB R157, R196, R157 ;  /* 0x0000009dc49d723e */ /* 0x000fca00000010ff */
[----:B------:R-:W-:-:S05]  /*3d00*/  @P6 SHF.L.U32 R163, R158, 0x10, RZ ;  /* 0x000000109ea36819 */ /* 0x000fca00000006ff */
[----:B------:R-:W-:Y:S01]  /*3d10*/  @P6 FMUL.FTZ R217, R168, R163 ;  /* 0x000000a3a8d96220 */ /* 0x000fe20000410000 */
[----:B------:R-:W-:Y:S01]  /*3d20*/  @P5 PRMT R163, R158, 0x7632, R163 ;  /* 0x000076329ea35816 */ /* 0x000fe200000000a3 */
[C---:B------:R-:W-:Y:S01]  /*3d30*/  FMUL.FTZ R158, R161.reuse, R7 ;  /* 0x00000007a19e7220 */ /* 0x040fe20000410000 */
[----:B------:R-:W-:Y:S02]  /*3d40*/  SEL R161, R161, R29, P3 ;  /* 0x0000001da1a17207 */ /* 0x000fe40001800000 */
[----:B------:R-:W-:Y:S01]  /*3d50*/  @P5 SHF.L.U32 R163, R163, 0x10, RZ ;  /* 0x00000010a3a35819 */ /* 0x000fe200000006ff */
[----:B------:R-:W-:-:S04]  /*3d60*/  FMUL.FTZ R158, R158, UR14 ;  /* 0x0000000e9e9e7c20 */ /* 0x000fc80008410000 */
[----:B------:R-:W-:Y:S01]  /*3d70*/  @P5 FMUL.FTZ R215, R158, R163 ;  /* 0x000000a39ed75220 */ /* 0x000fe20000410000 */
[----:B------:R-:W-:Y:S01]  /*3d80*/  SEL R163, R241, R31, P3 ;  /* 0x0000001ff1a37207 */ /* 0x000fe20001800000 */
[----:B------:R-:W-:-:S04]  /*3d90*/  FMUL.FTZ R158, R81, R158 ;  /* 0x0000009e519e7220 */ /* 0x000fc80000410000 */
[----:B------:R1:W-:Y:S01]  /*3da0*/  @P1 STG.E.128 desc[UR4][R198.64+0x10], R160 ;  /* 0x000010a0c6001986 */ /* 0x0003e2000c101d04 */
[----:B------:R-:W-:Y:S02]  /*3db0*/  FSEL R158, R158, RZ, P5 ;  /* 0x000000ff9e9e7208 */ /* 0x000fe40002800000 */
[----:B------:R-:W-:Y:S01]  /*3dc0*/  LOP3.LUT P5, RZ, R197, 0xff000000, RZ, 0xc0, !PT ;  /* 0xff000000c5ff7812 */ /* 0x000fe200078ac0ff */
[----:B-1----:R-:W-:Y:S01]  /*3dd0*/  FMUL.FTZ R160, R80, R168 ;  /* 0x000000a850a07220 */ /* 0x002fe20000410000 */
[----:B------:R-:W-:Y:S01]  /*3de0*/  FMUL.FTZ R161, R188, R7 ;  /* 0x00000007bca17220 */ /* 0x000fe20000410000 */
[----:B------:R-:W-:Y:S01]  /*3df0*/  HFMA2.MMA R168, -RZ, RZ, 0, 0 ;  /* 0x00000000ffa87435 */ /* 0x000fe200000001ff */
[----:B------:R-:W1:Y:S01]  /*3e00*/  LDC.64 R198, c[0x0][0x2f8] ;  /* 0x0000be00ffc67b82 */ /* 0x000e620000000a00 */
[----:B------:R-:W-:Y:S01]  /*3e10*/  MOV R188, RZ ;  /* 0x000000ff00bc7202 */ /* 0x000fe20000000f00 */
[----:B------:R-:W-:Y:S01]  /*3e20*/  FMUL.FTZ R161, R161, UR14 ;  /* 0x0000000ea1a17c20 */ /* 0x000fe20008410000 */
[----:B------:R-:W-:-:S02]  /*3e30*/  FSEL R160, R160, RZ, P6 ;  /* 0x000000ffa0a07208 */ /* 0x000fc40003000000 */
[----:B------:R-:W-:Y:S02]  /*3e40*/  LOP3.LUT P6, RZ, R197, 0xff0000, RZ, 0xc0, !PT ;  /* 0x00ff0000c5ff7812 */ /* 0x000fe400078cc0ff */
[----:B------:R-:W-:Y:S01]  /*3e50*/  F2FP.BF16.F32.PACK_AB R158, R158, R160 ;  /* 0x000000a09e9e723e */ /* 0x000fe200000010ff */
[----:B------:R-:W2:Y:S10]  /*3e60*/  @P1 LDC.64 R196, c[0x0][0x308] ;  /* 0x0000c200ffc41b82 */ /* 0x000eb40000000a00 */
[----:B------:R-:W-:-:S05]  /*3e70*/  @P6 SHF.L.U32 R162, R159, 0x10, RZ ;  /* 0x000000109fa26819 */ /* 0x000fca00000006ff */
[----:B------:R-:W-:Y:S01]  /*3e80*/  @P6 FMUL.FTZ R168, R161, R162 ;  /* 0x000000a2a1a86220 */ /* 0x000fe20000410000 */
[----:B------:R-:W-:Y:S01]  /*3e90*/  @P5 PRMT R162, R159, 0x7632, R162 ;  /* 0x000076329fa25816 */ /* 0x000fe200000000a2 */
[----:B------:R-:W-:Y:S01]  /*3ea0*/  FMUL.FTZ R159, R241, R7 ;  /* 0x00000007f19f7220 */ /* 0x000fe20000410000 */
[----:B------:R-:W-:Y:S02]  /*3eb0*/  FMUL.FTZ R161, R82, R161 ;  /* 0x000000a152a17220 */ /* 0x000fe40000410000 */
[----:B------:R-:W-:Y:S01]  /*3ec0*/  @P5 SHF.L.U32 R162, R162, 0x10, RZ ;  /* 0x00000010a2a25819 */ /* 0x000fe200000006ff */
[----:B------:R-:W-:Y:S02]  /*3ed0*/  FMUL.FTZ R159, R159, UR14 ;  /* 0x0000000e9f9f7c20 */ /* 0x000fe40008410000 */
[----:B------:R-:W-:Y:S02]  /*3ee0*/  FSEL R161, R161, RZ, P6 ;  /* 0x000000ffa1a17208 */ /* 0x000fe40003000000 */
[----:B------:R-:W-:Y:S01]  /*3ef0*/  @P5 FMUL.FTZ R188, R159, R162 ;  /* 0x000000a29fbc5220 */ /* 0x000fe20000410000 */
[----:B------:R-:W-:-:S05]  /*3f00*/  FMUL.FTZ R159, R83, R159 ;  /* 0x0000009f539f7220 */ /* 0x000fca0000410000 */
[----:B------:R-:W-:-:S04]  /*3f10*/  FSEL R159, R159, RZ, P5 ;  /* 0x000000ff9f9f7208 */ /* 0x000fc80002800000 */
[----:B------:R-:W-:Y:S01]  /*3f20*/  F2FP.BF16.F32.PACK_AB R159, R159, R161 ;  /* 0x000000a19f9f723e */ /* 0x000fe200000010ff */
[----:B-1----:R-:W-:-:S05]  /*3f30*/  IMAD.WIDE.U32 R160, R236, 0x10, R198 ;  /* 0x00000010eca07825 */ /* 0x002fca00078e00c6 */
[----:B------:R0:W-:Y:S02]  /*3f40*/  STG.E.128 desc[UR4][R160.64], R156 ;  /* 0x0000009ca0007986 */ /* 0x0001e4000c101d04 */
[----:B0-----:R-:W-:-:S06]  /*3f50*/  IMAD.WIDE.U32 R160, R216, 0x10, R242 ;  /* 0x00000010d8a07825 */ /* 0x001fcc00078e00f2 */
[----:B------:R-:W3:Y:S01]  /*3f60*/  LDG.E.128 R160, desc[UR4][R160.64] ;  /* 0x00000004a0a07981 */ /* 0x000ee2000c1e1d00 */
[-C--:B------:R-:W-:Y:S01]  /*3f70*/  FFMA.FTZ R198, R232, R25.reuse, R24 ;  /* 0x00000019e8c67223 */ /* 0x080fe20000010018 */
[----:B------:R-:W-:Y:S01]  /*3f80*/  FADD.FTZ R228, R227, -R228 ;  /* 0x800000e4e3e47221 */ /* 0x000fe20000010000 */
[----:B------:R-:W-:Y:S01]  /*3f90*/  FADD.FTZ R225, R226, -R225 ;  /* 0x800000e1e2e17221 */ /* 0x000fe20000010000 */
[----:B------:R-:W-:Y:S01]  /*3fa0*/  FADD.FTZ R229, R230, -R229 ;  /* 0x800000e5e6e57221 */ /* 0x000fe20000010000 */
[----:B------:R-:W-:Y:S01]  /*3fb0*/  FADD.FTZ R198, R231, -R198 ;  /* 0x800000c6e7c67221 */ /* 0x000fe20000010000 */
[----:B------:R-:W-:Y:S01]  /*3fc0*/  FADD.FTZ R210, R219, -R210 ;  /* 0x800000d2dbd27221 */ /* 0x000fe20000010000 */
        /* <DEDUP_REMOVED lines=16> */
[----:B--2---:R-:W-:Y:S01]  /*40d0*/  @P1 IMAD.WIDE.U32 R196, R216, 0x20, R196 ;  /* 0x00000020d8c41825 */ /* 0x004fe200078e00c4 */
        /* <DEDUP_REMOVED lines=8> */
[----:B------:R-:W-:Y:S01]  /*4160*/  LOP3.LUT P5, RZ, R166, 0xff00, RZ, 0xc0, !PT ;  /* 0x0000ff00a6ff7812 */ /* 0x000fe200078ac0ff */
[----:B------:R-:W-:Y:S02]  /*4170*/  FMUL.FTZ R221, R211, R7 ;  /* 0x00000007d3dd7220 */ /* 0x000fe40000410000 */
[----:B------:R0:W-:Y:S02]  /*4180*/  @P1 STG.E.128 desc[UR4][R196.64], R156 ;  /* 0x0000009cc4001986 */ /* 0x0001e4000c101d04 */
[----:B------:R-:W-:Y:S01]  /*4190*/  FMUL.FTZ R221, R221, UR14 ;  /* 0x0000000edddd7c20 */ /* 0x000fe20008410000 */
[----:B0-----:R-:W-:-:S02]  /*41a0*/  SEL R156, R210, R28, P3 ;  /* 0x0000001cd29c7207 */ /* 0x001fc40001800000 */
[----:B------:R-:W-:Y:S02]  /*41b0*/  SEL R157, R211, R29, P3 ;  /* 0x0000001dd39d7207 */ /* 0x000fe40001800000 */
[----:B------:R-:W-:Y:S02]  /*41c0*/  SEL R158, R219, R30, P3 ;  /* 0x0000001edb9e7207 */ /* 0x000fe40001800000 */
[----:B------:R-:W-:Y:S02]  /*41d0*/  SEL R159, R220, R31, P3 ;  /* 0x0000001fdc9f7207 */ /* 0x000fe40001800000 */
[----:B------:R-:W-:-:S03]  /*41e0*/  MOV R211, RZ ;  /* 0x000000ff00d37202 */ /* 0x000fc60000000f00 */
[----:B------:R0:W-:Y:S02]  /*41f0*/  @P1 STG.E.128 desc[UR4][R196.64+0x10], R156 ;  /* 0x0000109cc4001986 */ /* 0x0001e4000c101d04 */
[----:B0-----:R-:W-:Y:S02]  /*4200*/  MOV R156, R166 ;  /* 0x000000a6009c7202 */ /* 0x001fe40000000f00 */
[----:B------:R-:W-:Y:S01]  /*4210*/  CS2R R196, SRZ ;  /* 0x0000000000c47805 */ /* 0x000fe2000001ff00 */
[-C--:B------:R-:W-:Y:S01]  /*4220*/  FMUL.FTZ R158, R198, R7.reuse ;  /* 0x00000007c69e7220 */ /* 0x080fe20000410000 */
[----:B------:R-:W-:Y:S01]  /*4230*/  HFMA2.MMA R198, -RZ, RZ, 0, 0 ;  /* 0x00000000ffc67435 */ /* 0x000fe200000001ff */
[----:B------:R-:W-:Y:S01]  /*4240*/  LOP3.LUT P6, RZ, R156, 0xff, RZ, 0xc0, !PT ;  /* 0x000000ff9cff7812 */ /* 0x000fe200078cc0ff */
[----:B------:R-:W-:Y:S01]  /*4250*/  FMUL.FTZ R156, R226, R7 ;  /* 0x00000007e29c7220 */ /* 0x000fe20000410000 */
[----:B------:R-:W-:-:S03]  /*4260*/  FMUL.FTZ R158, R158, UR14 ;  /* 0x0000000e9e9e7c20 */ /* 0x000fc60008410000 */
[----:B------:R-:W-:-:S08]  /*4270*/  FMUL.FTZ R156, R156, UR14 ;  /* 0x0000000e9c9c7c20 */ /* 0x000fd00008410000 */
[C---:B---3--:R-:W-:Y:S02]  /*4280*/  @P6 SHF.L.U32 R157, R160.reuse, 0x10, RZ ;  /* 0x00000010a09d6819 */ /* 0x048fe400000006ff */
[----:B------:R-:W-:-:S03]  /*4290*/  @P5 PRMT R160, R160, 0x7632, R160 ;  /* 0x00007632a0a05816 */ /* 0x000fc600000000a0 */
[----:B------:R-:W-:Y:S01]  /*42a0*/  @P6 FMUL.FTZ R196, R156, R157 ;  /* 0x0000009d9cc46220 */ /* 0x000fe20000410000 */
[----:B------:R-:W-:Y:S01]  /*42b0*/  FMUL.FTZ R157, R225, R7 ;  /* 0x00000007e19d7220 */ /* 0x000fe20000410000 */
[----:B------:R-:W-:Y:S01]  /*42c0*/  @P5 SHF.L.U32 R160, R160, 0x10, RZ ;  /* 0x00000010a0a05819 */ /* 0x000fe200000006ff */
[----:B------:R-:W-:Y:S02]  /*42d0*/  FMUL.FTZ R156, R84, R156 ;  /* 0x0000009c549c7220 */ /* 0x000fe40000410000 */
[----:B------:R-:W-:-:S03]  /*42e0*/  FMUL.FTZ R157, R157, UR14 ;  /* 0x0000000e9d9d7c20 */ /* 0x000fc60008410000 */
[----:B------:R-:W-:Y:S01]  /*42f0*/  FSEL R156, R156, RZ, P6 ;  /* 0x000000ff9c9c7208 */ /* 0x000fe20003000000 */
[----:B------:R-:W-:Y:S01]  /*4300*/  @P5 FMUL.FTZ R197, R157, R160 ;  /* 0x000000a09dc55220 */ /* 0x000fe20000410000 */
[----:B------:R-:W-:Y:S01]  /*4310*/  FMUL.FTZ R157, R85, R157 ;  /* 0x0000009d559d7220 */ /* 0x000fe20000410000 */
[----:B------:R-:W-:Y:S01]  /*4320*/  LOP3.LUT P6, RZ, R166, 0xff0000, RZ, 0xc0, !PT ;  /* 0x00ff0000a6ff7812 */ /* 0x000fe200078cc0ff */
[----:B------:R-:W-:Y:S01]  /*4330*/  FMUL.FTZ R160, R210, R7 ;  /* 0x00000007d2a07220 */ /* 0x000fe20000410000 */
[----:B------:R-:W-:Y:S02]  /*4340*/  HFMA2.MMA R210, -RZ, RZ, 0, 0 ;  /* 0x00000000ffd27435 */ /* 0x000fe400000001ff */
[----:B------:R-:W-:Y:S01]  /*4350*/  FSEL R157, R157, RZ, P5 ;  /* 0x000000ff9d9d7208 */ /* 0x000fe20002800000 */
[----:B------:R-:W-:Y:S01]  /*4360*/  FMUL.FTZ R160, R160, UR14 ;  /* 0x0000000ea0a07c20 */ /* 0x000fe20008410000 */
[----:B------:R-:W-:Y:S02]  /*4370*/  LOP3.LUT P5, RZ, R166, 0xff000000, RZ, 0xc0, !PT ;  /* 0xff000000a6ff7812 */ /* 0x000fe400078ac0ff */
[----:B------:R-:W-:Y:S01]  /*4380*/  F2FP.BF16.F32.PACK_AB R156, R157, R156 ;  /* 0x0000009c9d9c723e */ /* 0x000fe200000010ff */
[----:B------:R-:W-:-:S04]  /*4390*/  FMUL.FTZ R166, R88, R160 ;  /* 0x000000a058a67220 */ /* 0x000fc80000410000 */
[----:B------:R-:W-:-:S05]  /*43a0*/  @P6 SHF.L.U32 R159, R161, 0x10, RZ ;  /* 0x00000010a19f6819 */ /* 0x000fca00000006ff */
[----:B------:R-:W-:Y:S01]  /*43b0*/  @P6 FMUL.FTZ R198, R158, R159 ;  /* 0x0000009f9ec66220 */ /* 0x000fe20000410000 */
[----:B------:R-:W-:Y:S01]  /*43c0*/  @P5 PRMT R161, R161, 0x7632, R161 ;  /* 0x00007632a1a15816 */ /* 0x000fe200000000a1 */
[----:B------:R-:W-:Y:S01]  /*43d0*/  FMUL.FTZ R159, R199, R7 ;  /* 0x00000007c79f7220 */ /* 0x000fe20000410000 */
[----:B------:R-:W-:Y:S01]  /*43e0*/  MOV R199, RZ ;  /* 0x000000ff00c77202 */ /* 0x000fe20000000f00 */
[----:B------:R-:W-:Y:S01]  /*43f0*/  FMUL.FTZ R158, R86, R158 ;  /* 0x0000009e569e7220 */ /* 0x000fe20000410000 */
[----:B------:R-:W-:Y:S01]  /*4400*/  @P5 SHF.L.U32 R161, R161, 0x10, RZ ;  /* 0x00000010a1a15819 */ /* 0x000fe200000006ff */
[----:B------:R-:W-:-:S03]  /*4410*/  FMUL.FTZ R159, R159, UR14 ;  /* 0x0000000e9f9f7c20 */ /* 0x000fc60008410000 */
[----:B------:R-:W-:Y:S01]  /*4420*/  FSEL R158, R158, RZ, P6 ;  /* 0x000000ff9e9e7208 */ /* 0x000fe20003000000 */
[----:B------:R-:W-:Y:S01]  /*4430*/  @P5 FMUL.FTZ R199, R159, R161 ;  /* 0x000000a19fc75220 */ /* 0x000fe20000410000 */
[----:B------:R-:W-:Y:S01]  /*4440*/  FMUL.FTZ R159, R87, R159 ;  /* 0x0000009f579f7220 */ /* 0x000fe20000410000 */
[----:B------:R-:W-:-:S04]  /*4450*/  LOP3.LUT P6, RZ, R167, 0xff, RZ, 0xc0, !PT ;  /* 0x000000ffa7ff7812 */ /* 0x000fc800078cc0ff */
[----:B------:R-:W-:Y:S02]  /*4460*/  FSEL R159, R159, RZ, P5 ;  /* 0x000000ff9f9f7208 */ /* 0x000fe40002800000 */
[----:B------:R-:W-:Y:S02]  /*4470*/  LOP3.LUT P5, RZ, R167, 0xff00, RZ, 0xc0, !PT ;  /* 0x0000ff00a7ff7812 */ /* 0x000fe400078ac0ff */
[----:B------:R-:W-:Y:S02]  /*4480*/  FSEL R166, R166, RZ, P6 ;  /* 0x000000ffa6a67208 */ /* 0x000fe40003000000 */
[----:B------:R-:W-:-:S03]  /*4490*/  F2FP.BF16.F32.PACK_AB R157, R159, R158 ;  /* 0x0000009e9f9d723e */ /* 0x000fc600000010ff */
[----:B------:R-:W-:-:S05]  /*44a0*/  @P6 SHF.L.U32 R161, R162, 0x10, RZ ;  /* 0x00000010a2a16819 */ /* 0x000fca00000006ff */
[----:B------:R-:W-:Y:S01]  /*44b0*/  @P6 FMUL.FTZ R210, R160, R161 ;  /* 0x000000a1a0d26220 */ /* 0x000fe20000410000 */
[----:B------:R-:W-:Y:S02]  /*44c0*/  @P5 PRMT R162, R162, 0x7632, R162 ;  /* 0x00007632a2a25816 */ /* 0x000fe400000000a2 */
[----:B------:R-:W-:Y:S02]  /*44d0*/  LEA R160, P6, R216, UR16, 0x4 ;  /* 0x00000010d8a07c11 */ /* 0x000fe4000f8c20ff */
[----:B------:R-:W-:Y:S02]  /*44e0*/  @P5 SHF.L.U32 R162, R162, 0x10, RZ ;  /* 0x00000010a2a25819 */ /* 0x000fe400000006ff */
[----:B------:R-:W-:Y:S02]  /*44f0*/  LEA.HI.X R161, R216, UR17, RZ, 0x4, P6 ;  /* 0x00000011d8a17c11 */ /* 0x000fe4000b0f24ff */
[----:B------:R-:W-:Y:S01]  /*4500*/  LOP3.LUT P6, RZ, R167, 0xff000000, RZ, 0xc0, !PT ;  /* 0xff000000a7ff7812 */ /* 0x000fe200078cc0ff */
[----:B------:R-:W-:Y:S01]  /*4510*/  @P5 FMUL.FTZ R211, R221, R162 ;  /* 0x000000a2ddd35220 */ /* 0x000fe20000410000 */
[----:B------:R-:W-:Y:S01]  /*4520*/  FMUL.FTZ R221, R89, R221 ;  /* 0x000000dd59dd7220 */ /* 0x000fe20000410000 */
[----:B------:R-:W-:-:S04]  /*4530*/  FMUL.FTZ R162, R220, R7 ;  /* 0x00000007dca27220 */ /* 0x000fc80000410000 */
[----:B------:R-:W-:Y:S01]  /*4540*/  FSEL R221, R221, RZ, P5 ;  /* 0x000000ffdddd7208 */ /* 0x000fe20002800000 */
[----:B------:R-:W-:Y:S01]  /*4550*/  FMUL.FTZ R162, R162, UR14 ;  /* 0x0000000ea2a27c20 */ /* 0x000fe20008410000 */
[----:B------:R-:W-:Y:S01]  /*4560*/  LOP3.LUT P5, RZ, R167, 0xff0000, RZ, 0xc0, !PT ;  /* 0x00ff0000a7ff7812 */ /* 0x000fe200078ac0ff */
[----:B------:R-:W-:Y:S01]  /*4570*/  FMUL.FTZ R167, R219, R7 ;  /* 0x00000007dba77220 */ /* 0x000fe20000410000 */
[----:B------:R-:W-:Y:S01]  /*4580*/  F2FP.BF16.F32.PACK_AB R158, R221, R166 ;  /* 0x000000a6dd9e723e */ /* 0x000fe200000010ff */
[----:B------:R-:W-:Y:S02]  /*4590*/  FMUL.FTZ R216, R91, R162 ;  /* 0x000000a25bd87220 */ /* 0x000fe40000410000 */
[----:B------:R-:W-:-:S03]  /*45a0*/  FMUL.FTZ R167, R167, UR14 ;  /* 0x0000000ea7a77c20 */ /* 0x000fc60008410000 */
[----:B------:R-:W-:Y:S01]  /*45b0*/  FSEL R216, R216, RZ, P6 ;  /* 0x000000ffd8d87208 */ /* 0x000fe20003000000 */
[----:B------:R-:W-:-:S05]  /*45c0*/  FMUL.FTZ R159, R90, R167 ;  /* 0x000000a75a9f7220 */ /* 0x000fca0000410000 */
[----:B------:R-:W-:-:S04]  /*45d0*/  FSEL R159, R159, RZ, P5 ;  /* 0x000000ff9f9f7208 */ /* 0x000fc80002800000 */
[----:B------:R-:W-:-:S05]  /*45e0*/  F2FP.BF16.F32.PACK_AB R159, R216, R159 ;  /* 0x0000009fd89f723e */ /* 0x000fca00000010ff */
[----:B------:R0:W-:Y:S02]  /*45f0*/  STG.E.128 desc[UR4][R160.64], R156 ;  /* 0x0000009ca0007986 */ /* 0x0001e4000c101d04 */
[----:B0-----:R-:W-:-:S06]  /*4600*/  IMAD.WIDE.U32 R156, R189, 0x10, R242 ;  /* 0x00000010bd9c7825 */ /* 0x001fcc00078e00f2 */
[----:B------:R-:W2:Y:S01]  /*4610*/  LDG.E.128 R156, desc[UR4][R156.64] ;  /* 0x000000049c9c7981 */ /* 0x000ea2000c1e1d00 */
[----:B------:R-:W-:Y:S01]  /*4620*/  HFMA2.MMA R216, -RZ, RZ, 0, 0 ;  /* 0x00000000ffd87435 */ /* 0x000fe200000001ff */
[----:B------:R-:W-:Y:S01]  /*4630*/  @P5 SHF.L.U32 R160, R163, 0x10, RZ ;  /* 0x00000010a3a05819 */ /* 0x000fe200000006ff */
[-C--:B------:R-:W-:Y:S01]  /*4640*/  FFMA.FTZ R161, R203, R25.reuse, R24 ;  /* 0x00000019cba17223 */ /* 0x080fe20000010018 */
[----:B------:R-:W-:Y:S01]  /*4650*/  FADD.FTZ R200, R195, -R200 ;  /* 0x800000c8c3c87221 */ /* 0x000fe20000010000 */
[----:B------:R-:W-:Y:S01]  /*4660*/  MOV R195, RZ ;  /* 0x000000ff00c37202 */ /* 0x000fe20000000f00 */
[----:B------:R-:W-:Y:S01]  /*4670*/  FFMA.FTZ R203, R202, R25, R24 ;  /* 0x00000019cacb7223 */ /* 0x000fe20000010018 */
[----:B------:R-:W-:Y:S01]  /*4680*/  @P5 FMUL.FTZ R216, R167, R160 ;  /* 0x000000a0a7d85220 */ /* 0x000fe20000410000 */
[----:B------:R-:W-:Y:S01]  /*4690*/  MOV R160, R164 ;  /* 0x000000a400a07202 */ /* 0x000fe20000000f00 */
[----:B------:R-:W-:Y:S01]  /*46a0*/  FADD.FTZ R161, R194, -R161 ;  /* 0x800000a1c2a17221 */ /* 0x000fe20000010000 */
[----:B------:R-:W-:Y:S01]  /*46b0*/  HFMA2.MMA R194, -RZ, RZ, 0, 0 ;  /* 0x00000000ffc27435 */ /* 0x000fe200000001ff */
[----:B------:R-:W-:Y:S01]  /*46c0*/  FADD.FTZ R203, R206, -R203 ;  /* 0x800000cbcecb7221 */ /* 0x000fe20000010000 */
[----:B------:R-:W-:Y:S01]  /*46d0*/  LOP3.LUT P5, RZ, R160, 0xff, RZ, 0xc0, !PT ;  /* 0x000000ffa0ff7812 */ /* 0x000fe200078ac0ff */
[----:B------:R-:W-:Y:S01]  /*46e0*/  FADD.FTZ R207, R207, -R193 ;  /* 0x800000c1cfcf7221 */ /* 0x000fe20000010000 */
[----:B------:R-:W-:Y:S01]  /*46f0*/  @P6 PRMT R160, R163, 0x7632, R160 ;  /* 0x00007632a3a06816 */ /* 0x000fe200000000a0 */
[C---:B------:R-:W-:Y:S01]  /*4700*/  FMUL.FTZ R163, R8.reuse, R161 ;  /* 0x000000a108a37220 */ /* 0x040fe20000410000 */
[----:B------:R-:W-:Y:S01]  /*4710*/  FMUL.FTZ R203, R8, R203 ;  /* 0x000000cb08cb7220 */ /* 0x000fe20000410000 */
[----:B------:R-:W-:Y:S01]  /*4720*/  MOV R202, RZ ;  /* 0x000000ff00ca7202 */ /* 0x000fe20000000f00 */
[----:B------:R-:W-:Y:S01]  /*4730*/  FFMA.FTZ R206, R192, R25, R24 ;  /* 0x00000019c0ce7223 */ /* 0x000fe20000010018 */
[----:B------:R-:W-:Y:S01]  /*4740*/  @P6 SHF.L.U32 R160, R160, 0x10, RZ ;  /* 0x00000010a0a06819 */ /* 0x000fe200000006ff */
[----:B------:R-:W-:Y:S01]  /*4750*/  @P2 FADD.FTZ R163, R132, R163 ;  /* 0x000000a384a32221 */ /* 0x000fe20000010000 */
[----:B------:R-:W-:Y:S01]  /*4760*/  @P2 FADD.FTZ R203, R134, R203 ;  /* 0x000000cb86cb2221 */ /* 0x000fe20000010000 */
[----:B------:R-:W-:Y:S01]  /*4770*/  FADD.FTZ R209, R209, -R208 ;  /* 0x800000d0d1d17221 */ /* 0x000fe20000010000 */
[----:B------:R-:W-:Y:S01]  /*4780*/  FADD.FTZ R206, R204, -R206 ;  /* 0x800000ceccce7221 */ /* 0x000fe20000010000 */
[----:B------:R-:W-:Y:S01]  /*4790*/  @P6 FMUL.FTZ R194, R162, R160 ;  /* 0x000000a0a2c26220 */ /* 0x000fe20000410000 */
[----:B------:R-:W-:Y:S01]  /*47a0*/  LOP3.LUT P6, RZ, R164, 0xff00, RZ, 0xc0, !PT ;  /* 0x0000ff00a4ff7812 */ /* 0x000fe200078cc0ff */
[----:B------:R-:W-:Y:S01]  /*47b0*/  FMUL.FTZ R160, R163, R7 ;  /* 0x00000007a3a07220 */ /* 0x000fe20000410000 */
[C---:B------:R-:W-:Y:S01]  /*47c0*/  FMUL.FTZ R162, R8.reuse, R200 ;  /* 0x000000c808a27220 */ /* 0x040fe20000410000 */
[----:B------:R-:W-:Y:S01]  /*47d0*/  HFMA2.MMA R200, -RZ, RZ, 0, 0 ;  /* 0x00000000ffc87435 */ /* 0x000fe200000001ff */
[----:B------:R-:W-:Y:S01]  /*47e0*/  FMUL.FTZ R209, R8, R209 ;  /* 0x000000d108d17220 */ /* 0x000fe20000410000 */
[----:B------:R-:W-:Y:S01]  /*47f0*/  FMUL.FTZ R160, R160, UR14 ;  /* 0x0000000ea0a07c20 */ /* 0x000fe20008410000 */
[----:B------:R-:W-:Y:S01]  /*4800*/  @P2 FADD.FTZ R162, R133, R162 ;  /* 0x000000a285a22221 */ /* 0x000fe20000010000 */
[----:B------:R-:W-:Y:S01]  /*4810*/  HFMA2.MMA R204, -RZ, RZ, 0, 0 ;  /* 0x00000000ffcc7435 */ /* 0x000fe200000001ff */
[----:B------:R-:W-:Y:S01]  /*4820*/  @P2 FADD.FTZ R209, R136, R209 ;  /* 0x000000d188d12221 */ /* 0x000fe20000010000 */
[----:B------:R-:W-:Y:S01]  /*4830*/  FMUL.FTZ R166, R92, R160 ;  /* 0x000000a05ca67220 */ /* 0x000fe20000410000 */
[----:B------:R-:W-:-:S04]  /*4840*/  FADD.FTZ R191, R190, -R191 ;  /* 0x800000bfbebf7221 */ /* 0x000fc80000010000 */
[----:B------:R-:W-:Y:S02]  /*4850*/  FSEL R166, R166, RZ, P5 ;  /* 0x000000ffa6a67208 */ /* 0x000fe40002800000 */
[----:B--2---:R-:W-:-:S05]  /*4860*/  @P5 SHF.L.U32 R161, R156, 0x10, RZ ;  /* 0x000000109ca15819 */ /* 0x004fca00000006ff */
[----:B------:R-:W-:Y:S01]  /*4870*/  @P5 FMUL.FTZ R195, R160, R161 ;  /* 0x000000a1a0c35220 */ /* 0x000fe20000410000 */
[----:B------:R-:W-:Y:S01]  /*4880*/  FMUL.FTZ R161, R162, R7 ;  /* 0x00000007a2a17220 */ /* 0x000fe20000410000 */
[----:B------:R-:W-:Y:S02]  /*4890*/  @P6 PRMT R160, R156, 0x7632, R160 ;  /* 0x000076329ca06816 */ /* 0x000fe400000000a0 */
[----:B------:R-:W-:Y:S01]  /*48a0*/  LOP3.LUT P5, RZ, R164, 0xff0000, RZ, 0xc0, !PT ;  /* 0x00ff0000a4ff7812 */ /* 0x000fe200078ac0ff */
[----:B------:R-:W-:Y:S01]  /*48b0*/  FMUL.FTZ R156, R161, UR14 ;  /* 0x0000000ea19c7c20 */ /* 0x000fe20008410000 */
[----:B------:R-:W-:-:S03]  /*48c0*/  @P6 SHF.L.U32 R160, R160, 0x10, RZ ;  /* 0x00000010a0a06819 */ /* 0x000fc600000006ff */
[----:B------:R-:W-:Y:S02]  /*48d0*/  FMUL.FTZ R167, R93, R156 ;  /* 0x0000009c5da77220 */ /* 0x000fe40000410000 */
[----:B------:R-:W-:Y:S01]  /*48e0*/  @P6 FMUL.FTZ R200, R156, R160 ;  /* 0x000000a09cc86220 */ /* 0x000fe20000410000 */
[----:B------:R-:W-:Y:S02]  /*48f0*/  FMUL.FTZ R156, R203, R7 ;  /* 0x00000007cb9c7220 */ /* 0x000fe40000410000 */
[----:B------:R-:W-:Y:S02]  /*4900*/  FSEL R167, R167, RZ, P6 ;  /* 0x000000ffa7a77208 */ /* 0x000fe40003000000 */
[----:B------:R-:W-:Y:S01]  /*4910*/  LOP3.LUT P6, RZ, R164, 0xff000000, RZ, 0xc0, !PT ;  /* 0xff000000a4ff7812 */ /* 0x000fe200078cc0ff */
[----:B------:R-:W-:Y:S01]  /*4920*/  FFMA.FTZ R164, R205, R25, R24 ;  /* 0x00000019cda47223 */ /* 0x000fe20000010018 */
[----:B------:R-:W-:Y:S01]  /*4930*/  FMUL.FTZ R205, R8, R207 ;  /* 0x000000cf08cd7220 */ /* 0x000fe20000410000 */
[----:B------:R-:W-:Y:S01]  /*4940*/  @P5 SHF.L.U32 R160, R157, 0x10, RZ ;  /* 0x000000109da05819 */ /* 0x000fe200000006ff */
[----:B------:R-:W-:Y:S01]  /*4950*/  FMUL.FTZ R156, R156, UR14 ;  /* 0x0000000e9c9c7c20 */ /* 0x000fe20008410000 */
[----:B------:R-:W-:Y:S01]  /*4960*/  FADD.FTZ R164, R201, -R164 ;  /* 0x800000a4c9a47221 */ /* 0x000fe20000010000 */
[----:B------:R-:W-:-:S02]  /*4970*/  @P2 FADD.FTZ R205, R135, R205 ;  /* 0x000000cd87cd2221 */ /* 0x000fc40000010000 */
[----:B------:R-:W-:Y:S01]  /*4980*/  @P5 FMUL.FTZ R202, R156, R160 ;  /* 0x000000a09cca5220 */ /* 0x000fe20000410000 */
[----:B------:R-:W-:Y:S01]  /*4990*/  FMUL.FTZ R192, R94, R156 ;  /* 0x0000009c5ec07220 */ /* 0x000fe20000410000 */
[----:B------:R-:W0:Y:S01]  /*49a0*/  @P1 LDC.64 R160, c[0x0][0x308] ;  /* 0x0000c200ffa01b82 */ /* 0x000e220000000a00 */
[----:B------:R-:W-:Y:S01]  /*49b0*/  FMUL.FTZ R193, R205, R7 ;  /* 0x00000007cdc17220 */ /* 0x000fe20000410000 */
[----:B------:R-:W-:Y:S01]  /*49c0*/  FMUL.FTZ R207, R8, R164 ;  /* 0x000000a408cf7220 */ /* 0x000fe20000410000 */
[----:B------:R-:W-:Y:S02]  /*49d0*/  @P6 PRMT R201, R157, 0x7632, R201 ;  /* 0x000076329dc96816 */ /* 0x000fe400000000c9 */
[----:B------:R-:W-:Y:S01]  /*49e0*/  FMUL.FTZ R157, R193, UR14 ;  /* 0x0000000ec19d7c20 */ /* 0x000fe20008410000 */
[----:B------:R-:W-:Y:S01]  /*49f0*/  FSEL R192, R192, RZ, P5 ;  /* 0x000000ffc0c07208 */ /* 0x000fe20002800000 */
[----:B------:R-:W-:Y:S01]  /*4a00*/  @P2 FADD.FTZ R207, R137, R207 ;  /* 0x000000cf89cf2221 */ /* 0x000fe20000010000 */
[----:B------:R-:W-:Y:S01]  /*4a10*/  @P6 SHF.L.U32 R193, R201, 0x10, RZ ;  /* 0x00000010c9c16819 */ /* 0x000fe200000006ff */
[----:B------:R-:W-:Y:S01]  /*4a20*/  HFMA2.MMA R201, -RZ, RZ, 0, 0 ;  /* 0x00000000ffc97435 */ /* 0x000fe200000001ff */
[----:B------:R-:W-:-:S02]  /*4a30*/  LOP3.LUT P5, RZ, R165, 0xff, RZ, 0xc0, !PT ;  /* 0x000000ffa5ff7812 */ /* 0x000fc400078ac0ff */
[----:B------:R-:W-:-:S03]  /*4a40*/  F2FP.BF16.F32.PACK_AB R164, R167, R166 ;  /* 0x000000a6a7a4723e */ /* 0x000fc600000010ff */
[----:B------:R-:W-:Y:S01]  /*4a50*/  @P6 FMUL.FTZ R201, R157, R193 ;  /* 0x000000c19dc96220 */ /* 0x000fe20000410000 */
[----:B------:R-:W-:-:S05]  /*4a60*/  FMUL.FTZ R193, R95, R157 ;  /* 0x0000009d5fc17220 */ /* 0x000fca0000410000 */
[----:B------:R-:W-:Y:S02]  /*4a70*/  FSEL R193, R193, RZ, P6 ;  /* 0x000000ffc1c17208 */ /* 0x000fe40003000000 */
[----:B------:R-:W-:Y:S01]  /*4a80*/  LOP3.LUT P6, RZ, R165, 0xff00, RZ, 0xc0, !PT ;  /* 0x0000ff00a5ff7812 */ /* 0x000fe200078cc0ff */
[----:B0-----:R-:W-:Y:S01]  /*4a90*/  @P1 IMAD.WIDE.U32 R156, R189, 0x20, R160 ;  /* 0x00000020bd9c1825 */ /* 0x001fe200078e00a0 */
[----:B------:R-:W-:Y:S02]  /*4aa0*/  SEL R160, R163, R32, P3 ;  /* 0x00000020a3a07207 */ /* 0x000fe40001800000 */
[----:B------:R-:W-:Y:S02]  /*4ab0*/  SEL R161, R162, R33, P3 ;  /* 0x00000021a2a17207 */ /* 0x000fe40001800000 */
[----:B------:R-:W-:Y:S02]  /*4ac0*/  SEL R162, R203, R34, P3 ;  /* 0x00000022cba27207 */ /* 0x000fe40001800000 */
[----:B------:R-:W-:-:S02]  /*4ad0*/  SEL R163, R205, R35, P3 ;  /* 0x00000023cda37207 */ /* 0x000fc40001800000 */
[----:B------:R-:W-:-:S03]  /*4ae0*/  MOV R203, RZ ;  /* 0x000000ff00cb7202 */ /* 0x000fc60000000f00 */
[----:B------:R0:W-:Y:S02]  /*4af0*/  @P1 STG.E.128 desc[UR4][R156.64], R160 ;  /* 0x000000a09c001986 */ /* 0x0001e4000c101d04 */
[C---:B0-----:R-:W-:Y:S01]  /*4b00*/  @P6 PRMT R163, R158.reuse, 0x7632, R163 ;  /* 0x000076329ea36816 */ /* 0x041fe200000000a3 */
[-C--:B------:R-:W-:Y:S01]  /*4b10*/  FMUL.FTZ R162, R209, R7.reuse ;  /* 0x00000007d1a27220 */ /* 0x080fe20000410000 */
[----:B------:R-:W-:Y:S01]  /*4b20*/  FMUL.FTZ R160, R207, R7 ;  /* 0x00000007cfa07220 */ /* 0x000fe20000410000 */
[----:B------:R-:W-:Y:S02]  /*4b30*/  @P5 SHF.L.U32 R161, R158, 0x10, RZ ;  /* 0x000000109ea15819 */ /* 0x000fe400000006ff */
[----:B------:R-:W-:Y:S01]  /*4b40*/  @P6 SHF.L.U32 R163, R163, 0x10, RZ ;  /* 0x00000010a3a36819 */ /* 0x000fe200000006ff */
[----:B------:R-:W-:Y:S01]  /*4b50*/  FMUL.FTZ R162, R162, UR14 ;  /* 0x0000000ea2a27c20 */ /* 0x000fe20008410000 */
[----:B------:R-:W-:-:S03]  /*4b60*/  FMUL.FTZ R158, R160, UR14 ;  /* 0x0000000ea09e7c20 */ /* 0x000fc60008410000 */
[----:B------:R-:W-:Y:S01]  /*4b70*/  @P5 FMUL.FTZ R203, R162, R161 ;  /* 0x000000a1a2cb5220 */ /* 0x000fe20000410000 */
[----:B------:R-:W-:Y:S01]  /*4b80*/  FMUL.FTZ R160, R96, R162 ;  /* 0x000000a260a07220 */ /* 0x000fe20000410000 */
[----:B------:R-:W-:Y:S01]  /*4b90*/  @P6 FMUL.FTZ R204, R158, R163 ;  /* 0x000000a39ecc6220 */ /* 0x000fe20000410000 */
[C---:B------:R-:W-:Y:S01]  /*4ba0*/  FMUL.FTZ R162, R8.reuse, R206 ;  /* 0x000000ce08a27220 */ /* 0x040fe20000410000 */
[----:B------:R-:W-:Y:S01]  /*4bb0*/  FMUL.FTZ R163, R8, R191 ;  /* 0x000000bf08a37220 */ /* 0x000fe20000410000 */
[----:B------:R-:W-:Y:S01]  /*4bc0*/  FMUL.FTZ R208, R97, R158 ;  /* 0x0000009e61d07220 */ /* 0x000fe20000410000 */
[----:B------:R-:W-:Y:S01]  /*4bd0*/  FSEL R206, R160, RZ, P5 ;  /* 0x000000ffa0ce7208 */ /* 0x000fe20002800000 */
[----:B------:R-:W-:Y:S01]  /*4be0*/  @P2 FADD.FTZ R162, R138, R162 ;  /* 0x000000a28aa22221 */ /* 0x000fe20000010000 */
[----:B------:R-:W-:Y:S01]  /*4bf0*/  @P2 FADD.FTZ R163, R139, R163 ;  /* 0x000000a38ba32221 */ /* 0x000fe20000010000 */
[----:B------:R-:W-:Y:S02]  /*4c00*/  LEA R190, P5, R189, UR16, 0x4 ;  /* 0x00000010bdbe7c11 */ /* 0x000fe4000f8a20ff */
[-C--:B------:R-:W-:Y:S01]  /*4c10*/  FMUL.FTZ R158, R162, R7.reuse ;  /* 0x00000007a29e7220 */ /* 0x080fe20000410000 */
[----:B------:R-:W-:Y:S01]  /*4c20*/  FMUL.FTZ R205, R163, R7 ;  /* 0x00000007a3cd7220 */ /* 0x000fe20000410000 */
[----:B------:R-:W-:-:S02]  /*4c30*/  FSEL R208, R208, RZ, P6 ;  /* 0x000000ffd0d07208 */ /* 0x000fc40003000000 */
[----:B------:R-:W-:Y:S01]  /*4c40*/  FMUL.FTZ R158, R158, UR14 ;  /* 0x0000000e9e9e7c20 */ /* 0x000fe20008410000 */
[----:B------:R-:W-:Y:S01]  /*4c50*/  FMUL.FTZ R205, R205, UR14 ;  /* 0x0000000ecdcd7c20 */ /* 0x000fe20008410000 */
[----:B------:R-:W-:Y:S02]  /*4c60*/  LEA.HI.X R191, R189, UR17, RZ, 0x4, P5 ;  /* 0x00000011bdbf7c11 */ /* 0x000fe4000a8f24ff */
[----:B------:R-:W-:Y:S01]  /*4c70*/  FMUL.FTZ R166, R98, R158 ;  /* 0x0000009e62a67220 */ /* 0x000fe20000410000 */
[----:B------:R-:W-:Y:S01]  /*4c80*/  FMUL.FTZ R167, R99, R205 ;  /* 0x000000cd63a77220 */ /* 0x000fe20000410000 */
[C---:B------:R-:W-:Y:S02]  /*4c90*/  LOP3.LUT P6, RZ, R165.reuse, 0xff0000, RZ, 0xc0, !PT ;  /* 0x00ff0000a5ff7812 */ /* 0x040fe400078cc0ff */
[----:B------:R-:W-:Y:S02]  /*4ca0*/  LOP3.LUT P5, RZ, R165, 0xff000000, RZ, 0xc0, !PT ;  /* 0xff000000a5ff7812 */ /* 0x000fe400078ac0ff */
[----:B------:R-:W-:-:S02]  /*4cb0*/  FSEL R189, R166, RZ, P6 ;  /* 0x000000ffa6bd7208 */ /* 0x000fc40003000000 */
[----:B------:R-:W-:Y:S02]  /*4cc0*/  FSEL R167, R167, RZ, P5 ;  /* 0x000000ffa7a77208 */ /* 0x000fe40002800000 */
[----:B------:R-:W-:Y:S02]  /*4cd0*/  SEL R160, R209, R28, P3 ;  /* 0x0000001cd1a07207 */ /* 0x000fe40001800000 */
[----:B------:R-:W-:Y:S02]  /*4ce0*/  SEL R161, R207, R29, P3 ;  /* 0x0000001dcfa17207 */ /* 0x000fe40001800000 */
[----:B------:R-:W-:Y:S02]  /*4cf0*/  SEL R162, R162, R30, P3 ;  /* 0x0000001ea2a27207 */ /* 0x000fe40001800000 */
[----:B------:R-:W-:Y:S02]  /*4d00*/  SEL R163, R163, R31, P3 ;  /* 0x0000001fa3a37207 */ /* 0x000fe40001800000 */
[----:B------:R-:W-:Y:S01]  /*4d10*/  F2FP.BF16.F32.PACK_AB R165, R193, R192 ;  /* 0x000000c0c1a5723e */ /* 0x000fe200000010ff */
[----:B------:R-:W-:Y:S01]  /*4d20*/  IMAD.WIDE.U32 R192, R26, 0x10, R242 ;  /* 0x000000101ac07825 */ /* 0x000fe200078e00f2 */
[----:B------:R-:W-:Y:S01]  /*4d30*/  F2FP.BF16.F32.PACK_AB R166, R208, R206 ;  /* 0x000000ced0a6723e */ /* 0x000fe200000010ff */
[----:B------:R0:W-:Y:S01]  /*4d40*/  @P1 STG.E.128 desc[UR4][R156.64+0x10], R160 ;  /* 0x000010a09c001986 */ /* 0x0001e2000c101d04 */
[----:B------:R-:W-:-:S05]  /*4d50*/  F2FP.BF16.F32.PACK_AB R167, R167, R189 ;  /* 0x000000bda7a7723e */ /* 0x000fca00000010ff */
[----:B------:R1:W-:Y:S04]  /*4d60*/  STG.E.128 desc[UR4][R190.64], R164 ;  /* 0x000000a4be007986 */ /* 0x0003e8000c101d04 */
[----:B0-----:R-:W2:Y:S01]  /*4d70*/  LDG.E.128 R160, desc[UR4][R192.64] ;  /* 0x00000004c0a07981 */ /* 0x001ea2000c1e1d00 */
[C---:B------:R-:W-:Y:S01]  /*4d80*/  @P6 SHF.L.U32 R156, R159.reuse, 0x10, RZ ;  /* 0x000000109f9c6819 */ /* 0x040fe200000006ff */
[----:B------:R-:W-:Y:S01]  /*4d90*/  FADD.FTZ R169, R184, -R169 ;  /* 0x800000a9b8a97221 */ /* 0x000fe20000010000 */
[----:B------:R-:W-:Y:S01]  /*4da0*/  @P5 PRMT R159, R159, 0x7632, R159 ;  /* 0x000076329f9f5816 */ /* 0x000fe2000000009f */
[----:B------:R-:W-:Y:S01]  /*4db0*/  FADD.FTZ R27, R174, -R27 ;  /* 0x8000001bae1b7221 */ /* 0x000fe20000010000 */
[----:B------:R-:W-:Y:S01]  /*4dc0*/  MOV R189, RZ ;  /* 0x000000ff00bd7202 */ /* 0x000fe20000000f00 */
[----:B-1----:R-:W-:Y:S01]  /*4dd0*/  HFMA2.MMA R190, -RZ, RZ, 0, 0 ;  /* 0x00000000ffbe7435 */ /* 0x002fe200000001ff */
[----:B------:R-:W-:Y:S01]  /*4de0*/  @P5 SHF.L.U32 R159, R159, 0x10, RZ ;  /* 0x000000109f9f5819 */ /* 0x000fe200000006ff */
[----:B------:R-:W-:Y:S01]  /*4df0*/  @P6 FMUL.FTZ R189, R158, R156 ;  /* 0x0000009c9ebd6220 */ /* 0x000fe20000410000 */
[----:B------:R-:W-:Y:S01]  /*4e00*/  MOV R157, R176 ;  /* 0x000000b0009d7202 */ /* 0x000fe20000000f00 */
[----:B------:R-:W-:Y:S01]  /*4e10*/  FMUL.FTZ R158, R8, R169 ;  /* 0x000000a9089e7220 */ /* 0x000fe20000410000 */
[----:B------:R-:W-:Y:S01]  /*4e20*/  FFMA.FTZ R165, R172, R25, R24 ;  /* 0x00000019aca57223 */ /* 0x000fe20000010018 */
[----:B------:R-:W-:Y:S01]  /*4e30*/  @P5 FMUL.FTZ R190, R205, R159 ;  /* 0x0000009fcdbe5220 */ /* 0x000fe20000410000 */
[----:B------:R-:W-:Y:S01]  /*4e40*/  LOP3.LUT P5, RZ, R176, 0xff00, RZ, 0xc0, !PT ;  /* 0x0000ff00b0ff7812 */ /* 0x000fe200078ac0ff */
[----:B------:R-:W-:Y:S01]  /*4e50*/  FMUL.FTZ R159, R8, R27 ;  /* 0x0000001b089f7220 */ /* 0x000fe20000410000 */
[----:B------:R-:W-:Y:S01]  /*4e60*/  LOP3.LUT P6, RZ, R157, 0xff, RZ, 0xc0, !PT ;  /* 0x000000ff9dff7812 */ /* 0x000fe200078cc0ff */
[----:B------:R-:W-:Y:S01]  /*4e70*/  @P2 FADD.FTZ R158, R141, R158 ;  /* 0x0000009e8d9e2221 */ /* 0x000fe20000010000 */
[----:B------:R-:W-:Y:S01]  /*4e80*/  FFMA.FTZ R164, R173, R25, R24 ;  /* 0x00000019ada47223 */ /* 0x000fe20000010018 */
[----:B------:R-:W-:Y:S01]  /*4e90*/  @P2 FADD.FTZ R159, R140, R159 ;  /* 0x0000009f8c9f2221 */ /* 0x000fe20000010000 */
[----:B------:R-:W-:Y:S01]  /*4ea0*/  FADD.FTZ R165, R175, -R165 ;  /* 0x800000a5afa57221 */ /* 0x000fe20000010000 */
[-C--:B------:R-:W-:Y:S01]  /*4eb0*/  FMUL.FTZ R156, R158, R7.reuse ;  /* 0x000000079e9c7220 */ /* 0x080fe20000410000 */
[----:B------:R-:W-:Y:S01]  /*4ec0*/  HFMA2.MMA R169, -RZ, RZ, 0, 0 ;  /* 0x00000000ffa97435 */ /* 0x000fe200000001ff */
[----:B------:R-:W-:Y:S01]  /*4ed0*/  FMUL.FTZ R27, R159, R7 ;  /* 0x000000079f1b7220 */ /* 0x000fe20000410000 */
[----:B------:R-:W-:Y:S01]  /*4ee0*/  MOV R184, RZ ;  /* 0x000000ff00b87202 */ /* 0x000fe20000000f00 */
[----:B------:R-:W-:Y:S01]  /*4ef0*/  FMUL.FTZ R156, R156, UR14 ;  /* 0x0000000e9c9c7c20 */ /* 0x000fe20008410000 */
[----:B------:R-:W-:Y:S01]  /*4f00*/  FMUL.FTZ R165, R8, R165 ;  /* 0x000000a508a57220 */ /* 0x000fe20000410000 */
[----:B------:R-:W-:Y:S01]  /*4f10*/  FMUL.FTZ R27, R27, UR14 ;  /* 0x0000000e1b1b7c20 */ /* 0x000fe20008410000 */
[----:B------:R-:W-:Y:S01]  /*4f20*/  FADD.FTZ R164, R185, -R164 ;  /* 0x800000a4b9a47221 */ /* 0x000fe20000010000 */
[----:B------:R-:W-:Y:S01]  /*4f30*/  FMUL.FTZ R173, R101, R156 ;  /* 0x0000009c65ad7220 */ /* 0x000fe20000410000 */
[----:B------:R-:W-:Y:S01]  /*4f40*/  @P2 FADD.FTZ R165, R142, R165 ;  /* 0x000000a58ea52221 */ /* 0x000fe20000010000 */
[----:B------:R-:W-:Y:S01]  /*4f50*/  FMUL.FTZ R172, R100, R27 ;  /* 0x0000001b64ac7220 */ /* 0x000fe20000410000 */
[----:B------:R-:W-:Y:S01]  /*4f60*/  FMUL.FTZ R164, R8, R164 ;  /* 0x000000a408a47220 */ /* 0x000fe20000410000 */
[-C--:B------:R-:W-:Y:S01]  /*4f70*/  FFMA.FTZ R167, R178, R25.reuse, R24 ;  /* 0x00000019b2a77223 */ /* 0x080fe20000010018 */
[----:B------:R-:W-:Y:S01]  /*4f80*/  FSEL R173, R173, RZ, P5 ;  /* 0x000000ffadad7208 */ /* 0x000fe20002800000 */
[----:B------:R-:W-:Y:S01]  /*4f90*/  HFMA2.MMA R178, -RZ, RZ, 0, 0 ;  /* 0x00000000ffb27435 */ /* 0x000fe200000001ff */
[----:B------:R-:W-:Y:S01]  /*4fa0*/  FSEL R172, R172, RZ, P6 ;  /* 0x000000ffacac7208 */ /* 0x000fe20003000000 */
[----:B------:R-:W-:Y:S01]  /*4fb0*/  @P2 FADD.FTZ R164, R143, R164 ;  /* 0x000000a48fa42221 */ /* 0x000fe20000010000 */
[----:B------:R-:W-:Y:S01]  /*4fc0*/  FFMA.FTZ R166, R182, R25, R24 ;  /* 0x00000019b6a67223 */ /* 0x000fe20000010018 */
[----:B------:R-:W-:Y:S01]  /*4fd0*/  FADD.FTZ R167, R180, -R167 ;  /* 0x800000a7b4a77221 */ /* 0x000fe20000010000 */
[----:B------:R-:W-:-:S02]  /*4fe0*/  MOV R180, RZ ;  /* 0x000000ff00b47202 */ /* 0x000fc40000000f00 */
[----:B------:R-:W-:Y:S01]  /*4ff0*/  FADD.FTZ R166, R186, -R166 ;  /* 0x800000a6baa67221 */ /* 0x000fe20000010000 */
[C---:B------:R-:W-:Y:S01]  /*5000*/  FMUL.FTZ R167, R8.reuse, R167 ;  /* 0x000000a708a77220 */ /* 0x040fe20000410000 */
[----:B------:R-:W-:Y:S02]  /*5010*/  F2FP.BF16.F32.PACK_AB R172, R173, R172 ;  /* 0x000000acadac723e */ /* 0x000fe400000010ff */
[----:B------:R-:W-:Y:S01]  /*5020*/  FMUL.FTZ R166, R8, R166 ;  /* 0x000000a608a67220 */ /* 0x000fe20000410000 */
[----:B------:R-:W-:-:S03]  /*5030*/  @P2 FADD.FTZ R167, R144, R167 ;  /* 0x000000a790a72221 */ /* 0x000fc60000010000 */
[----:B------:R-:W-:Y:S01]  /*5040*/  @P2 FADD.FTZ R166, R145, R166 ;  /* 0x000000a691a62221 */ /* 0x000fe20000010000 */
[C---:B--2---:R-:W-:Y:S02]  /*5050*/  @P5 PRMT R157, R160.reuse, 0x7632, R157 ;  /* 0x00007632a09d5816 */ /* 0x044fe4000000009d */
[----:B------:R-:W-:Y:S02]  /*5060*/  @P6 SHF.L.U32 R160, R160, 0x10, RZ ;  /* 0x00000010a0a06819 */ /* 0x000fe400000006ff */
[----:B------:R-:W-:-:S03]  /*5070*/  @P5 SHF.L.U32 R157, R157, 0x10, RZ ;  /* 0x000000109d9d5819 */ /* 0x000fc600000006ff */
[----:B------:R-:W-:Y:S01]  /*5080*/  @P6 FMUL.FTZ R169, R27, R160 ;  /* 0x000000a01ba96220 */ /* 0x000fe20000410000 */
[----:B------:R-:W-:Y:S01]  /*5090*/  LOP3.LUT P6, RZ, R176, 0xff0000, RZ, 0xc0, !PT ;  /* 0x00ff0000b0ff7812 */ /* 0x000fe200078cc0ff */
[----:B------:R-:W-:Y:S01]  /*50a0*/  @P5 FMUL.FTZ R184, R156, R157 ;  /* 0x0000009d9cb85220 */ /* 0x000fe20000410000 */
[----:B------:R-:W-:Y:S01]  /*50b0*/  LOP3.LUT P5, RZ, R176, 0xff000000, RZ, 0xc0, !PT ;  /* 0xff000000b0ff7812 */ /* 0x000fe200078ac0ff */
[-C--:B------:R-:W-:Y:S01]  /*50c0*/  FMUL.FTZ R27, R165, R7.reuse ;  /* 0x00000007a51b7220 */ /* 0x080fe20000410000 */
[-C--:B------:R-:W-:Y:S01]  /*50d0*/  FMUL.FTZ R156, R164, R7.reuse ;  /* 0x00000007a49c7220 */ /* 0x080fe20000410000 */
[----:B------:R-:W-:Y:S01]  /*50e0*/  FMUL.FTZ R160, R167, R7 ;  /* 0x00000007a7a07220 */ /* 0x000fe20000410000 */
[----:B------:R-:W-:Y:S01]  /*50f0*/  FFMA.FTZ R176, R183, R25, R24 ;  /* 0x00000019b7b07223 */ /* 0x000fe20000010018 */
[----:B------:R-:W-:Y:S01]  /*5100*/  FMUL.FTZ R27, R27, UR14 ;  /* 0x0000000e1b1b7c20 */ /* 0x000fe20008410000 */
[----:B------:R-:W-:Y:S01]  /*5110*/  FMUL.FTZ R156, R156, UR14 ;  /* 0x0000000e9c9c7c20 */ /* 0x000fe20008410000 */
[----:B------:R-:W-:Y:S01]  /*5120*/  FMUL.FTZ R160, R160, UR14 ;  /* 0x0000000ea0a07c20 */ /* 0x000fe20008410000 */
[----:B------:R-:W-:Y:S01]  /*5130*/  FADD.FTZ R176, R187, -R176 ;  /* 0x800000b0bbb07221 */ /* 0x000fe20000010000 */
[----:B------:R-:W-:Y:S01]  /*5140*/  FMUL.FTZ R182, R102, R27 ;  /* 0x0000001b66b67220 */ /* 0x000fe20000410000 */
[----:B------:R-:W-:Y:S01]  /*5150*/  FMUL.FTZ R185, R103, R156 ;  /* 0x0000009c67b97220 */ /* 0x000fe20000410000 */
[----:B------:R-:W-:Y:S01]  /*5160*/  FMUL.FTZ R183, R104, R160 ;  /* 0x000000a068b77220 */ /* 0x000fe20000410000 */
[----:B------:R-:W-:Y:S01]  /*5170*/  FMUL.FTZ R176, R8, R176 ;  /* 0x000000b008b07220 */ /* 0x000fe20000410000 */
[----:B------:R-:W-:-:S02]  /*5180*/  @P5 PRMT R157, R161, 0x7632, R157 ;  /* 0x00007632a19d5816 */ /* 0x000fc4000000009d */
[----:B------:R-:W-:Y:S01]  /*5190*/  @P6 SHF.L.U32 R161, R161, 0x10, RZ ;  /* 0x00000010a1a16819 */ /* 0x000fe200000006ff */
[----:B------:R-:W-:Y:S01]  /*51a0*/  @P2 FADD.FTZ R176, R147, R176 ;  /* 0x000000b093b02221 */ /* 0x000fe20000010000 */
[----:B------:R-:W-:Y:S02]  /*51b0*/  FSEL R182, R182, RZ, P6 ;  /* 0x000000ffb6b67208 */ /* 0x000fe40003000000 */
[----:B------:R-:W-:Y:S01]  /*51c0*/  @P5 SHF.L.U32 R157, R157, 0x10, RZ ;  /* 0x000000109d9d5819 */ /* 0x000fe200000006ff */
[----:B------:R-:W-:Y:S01]  /*51d0*/  @P6 FMUL.FTZ R178, R27, R161 ;  /* 0x000000a11bb26220 */ /* 0x000fe20000410000 */
[----:B------:R-:W-:Y:S01]  /*51e0*/  LOP3.LUT P6, RZ, R177, 0xff00, RZ, 0xc0, !PT ;  /* 0x0000ff00b1ff7812 */ /* 0x000fe200078cc0ff */
[----:B------:R-:W-:Y:S01]  /*51f0*/  FMUL.FTZ R161, R166, R7 ;  /* 0x00000007a6a17220 */ /* 0x000fe20000410000 */
[----:B------:R-:W-:Y:S01]  /*5200*/  FSEL R185, R185, RZ, P5 ;  /* 0x000000ffb9b97208 */ /* 0x000fe20002800000 */
[----:B------:R-:W-:Y:S01]  /*5210*/  @P5 FMUL.FTZ R180, R156, R157 ;  /* 0x0000009d9cb45220 */ /* 0x000fe20000410000 */
[----:B------:R-:W-:Y:S01]  /*5220*/  LOP3.LUT P5, RZ, R177, 0xff, RZ, 0xc0, !PT ;  /* 0x000000ffb1ff7812 */ /* 0x000fe200078ac0ff */
[----:B------:R-:W0:Y:S01]  /*5230*/  @P1 LDC.64 R156, c[0x0][0x308] ;  /* 0x0000c200ff9c1b82 */ /* 0x000e220000000a00 */
[----:B------:R-:W-:Y:S01]  /*5240*/  FFMA.FTZ R27, R179, R25, R24 ;  /* 0x00000019b31b7223 */ /* 0x000fe20000010018 */
[----:B------:R-:W-:Y:S01]  /*5250*/  FMUL.FTZ R161, R161, UR14 ;  /* 0x0000000ea1a17c20 */ /* 0x000fe20008410000 */
[----:B------:R-:W-:Y:S01]  /*5260*/  HFMA2.MMA R179, -RZ, RZ, 0, 0 ;  /* 0x00000000ffb37435 */ /* 0x000fe200000001ff */
[----:B------:R-:W-:Y:S01]  /*5270*/  F2FP.BF16.F32.PACK_AB R173, R185, R182 ;  /* 0x000000b6b9ad723e */ /* 0x000fe200000010ff */
[----:B------:R-:W-:Y:S01]  /*5280*/  FADD.FTZ R27, R181, -R27 ;  /* 0x8000001bb51b7221 */ /* 0x000fe20000010000 */
[----:B------:R-:W-:Y:S01]  /*5290*/  MOV R181, RZ ;  /* 0x000000ff00b57202 */ /* 0x000fe20000000f00 */
[----:B------:R-:W-:Y:S01]  /*52a0*/  FMUL.FTZ R175, R105, R161 ;  /* 0x000000a169af7220 */ /* 0x000fe20000410000 */
[----:B------:R-:W-:-:S04]  /*52b0*/  @P6 PRMT R174, R162, 0x7632, R174 ;  /* 0x00007632a2ae6816 */ /* 0x000fc800000000ae */
[----:B------:R-:W-:Y:S02]  /*52c0*/  @P6 SHF.L.U32 R174, R174, 0x10, RZ ;  /* 0x00000010aeae6819 */ /* 0x000fe400000006ff */
[----:B------:R-:W-:Y:S02]  /*52d0*/  @P5 SHF.L.U32 R162, R162, 0x10, RZ ;  /* 0x00000010a2a25819 */ /* 0x000fe400000006ff */
[----:B------:R-:W-:Y:S01]  /*52e0*/  FSEL R175, R175, RZ, P6 ;  /* 0x000000ffafaf7208 */ /* 0x000fe20003000000 */
[----:B------:R-:W-:Y:S01]  /*52f0*/  @P6 FMUL.FTZ R181, R161, R174 ;  /* 0x000000aea1b56220 */ /* 0x000fe20000410000 */
[----:B------:R-:W-:Y:S01]  /*5300*/  FSEL R174, R183, RZ, P5 ;  /* 0x000000ffb7ae7208 */ /* 0x000fe20002800000 */
[----:B------:R-:W-:Y:S01]  /*5310*/  FMUL.FTZ R183, R8, R27 ;  /* 0x0000001b08b77220 */ /* 0x000fe20000410000 */
[----:B------:R-:W-:Y:S01]  /*5320*/  @P5 FMUL.FTZ R179, R160, R162 ;  /* 0x000000a2a0b35220 */ /* 0x000fe20000410000 */
[----:B------:R-:W-:Y:S02]  /*5330*/  LEA R160, P5, R26, UR16, 0x4 ;  /* 0x000000101aa07c11 */ /* 0x000fe4000f8a20ff */
[----:B------:R-:W-:Y:S01]  /*5340*/  @P2 FADD.FTZ R183, R146, R183 ;  /* 0x000000b792b72221 */ /* 0x000fe20000010000 */
[----:B------:R-:W-:-:S02]  /*5350*/  LOP3.LUT P6, RZ, R177, 0xff0000, RZ, 0xc0, !PT ;  /* 0x00ff0000b1ff7812 */ /* 0x000fc400078cc0ff */
[C---:B------:R-:W-:Y:S01]  /*5360*/  LEA.HI.X R161, R26.reuse, UR17, RZ, 0x4, P5 ;  /* 0x000000111aa17c11 */ /* 0x040fe2000a8f24ff */
[----:B0-----:R-:W-:-:S04]  /*5370*/  @P1 IMAD.WIDE.U32 R26, R26, 0x20, R156 ;  /* 0x000000201a1a1825 */ /* 0x001fc800078e009c */
[-C--:B------:R-:W-:Y:S01]  /*5380*/  FMUL.FTZ R162, R183, R7.reuse ;  /* 0x00000007b7a27220 */ /* 0x080fe20000410000 */
[----:B------:R-:W-:Y:S01]  /*5390*/  FMUL.FTZ R157, R176, R7 ;  /* 0x00000007b09d7220 */ /* 0x000fe20000410000 */
[----:B------:R-:W-:Y:S02]  /*53a0*/  LOP3.LUT P5, RZ, R177, 0xff000000, RZ, 0xc0, !PT ;  /* 0xff000000b1ff7812 */ /* 0x000fe400078ac0ff */
[----:B------:R-:W-:Y:S01]  /*53b0*/  FMUL.FTZ R162, R162, UR14 ;  /* 0x0000000ea2a27c20 */ /* 0x000fe20008410000 */
[----:B------:R-:W-:Y:S01]  /*53c0*/  FMUL.FTZ R182, R157, UR14 ;  /* 0x0000000e9db67c20 */ /* 0x000fe20008410000 */
[----:B------:R-:W-:Y:S02]  /*53d0*/  SEL R156, R159, R32, P3 ;  /* 0x000000209f9c7207 */ /* 0x000fe40001800000 */
[----:B------:R-:W-:Y:S01]  /*53e0*/  FMUL.FTZ R185, R106, R162 ;  /* 0x000000a26ab97220 */ /* 0x000fe20000410000 */
[----:B------:R-:W-:Y:S01]  /*53f0*/  FMUL.FTZ R177, R107, R182 ;  /* 0x000000b66bb17220 */ /* 0x000fe20000410000 */
[----:B------:R-:W-:-:S02]  /*5400*/  SEL R157, R158, R33, P3 ;  /* 0x000000219e9d7207 */ /* 0x000fc40001800000 */
[----:B------:R-:W-:Y:S02]  /*5410*/  SEL R158, R165, R34, P3 ;  /* 0x00000022a59e7207 */ /* 0x000fe40001800000 */
[----:B------:R-:W-:Y:S02]  /*5420*/  FSEL R185, R185, RZ, P6 ;  /* 0x000000ffb9b97208 */ /* 0x000fe40003000000 */
[----:B------:R-:W-:Y:S02]  /*5430*/  FSEL R177, R177, RZ, P5 ;  /* 0x000000ffb1b17208 */ /* 0x000fe40002800000 */
[----:B------:R-:W-:Y:S02]  /*5440*/  SEL R159, R164, R35, P3 ;  /* 0x00000023a49f7207 */ /* 0x000fe40001800000 */
[----:B------:R-:W-:Y:S02]  /*5450*/  SEL R164, R167, R28, P3 ;  /* 0x0000001ca7a47207 */ /* 0x000fe40001800000 */
[----:B------:R-:W-:-:S02]  /*5460*/  SEL R165, R166, R29, P3 ;  /* 0x0000001da6a57207 */ /* 0x000fc40001800000 */
[----:B------:R-:W-:Y:S02]  /*5470*/  SEL R166, R183, R30, P3 ;  /* 0x0000001eb7a67207 */ /* 0x000fe40001800000 */
[----:B------:R-:W-:Y:S02]  /*5480*/  SEL R167, R176, R31, P3 ;  /* 0x0000001fb0a77207 */ /* 0x000fe40001800000 */
[----:B------:R-:W-:Y:S02]  /*5490*/  F2FP.BF16.F32.PACK_AB R174, R175, R174 ;  /* 0x000000aeafae723e */ /* 0x000fe400000010ff */
[----:B------:R-:W-:Y:S01]  /*54a0*/  F2FP.BF16.F32.PACK_AB R175, R177, R185 ;  /* 0x000000b9b1af723e */ /* 0x000fe200000010ff */
[----:B------:R-:W-:Y:S02]  /*54b0*/  IMAD.WIDE.U32 R176, R9, 0x10, R242 ;  /* 0x0000001009b07825 */ /* 0x000fe400078e00f2 */
[----:B------:R-:W2:Y:S04]  /*54c0*/  LDL.LU R243, [R1+0x128] ;  /* 0x0001280001f37983 */ /* 0x000ea80000300800 */
[----:B------:R-:W3:Y:S04]  /*54d0*/  LDL.LU R242, [R1+0x134] ;  /* 0x0001340001f27983 */ /* 0x000ee80000300800 */
[----:B------:R-:W2:Y:S04]  /*54e0*/  LDL.LU R241, [R1+0x130] ;  /* 0x0001300001f17983 */ /* 0x000ea80000300800 */
[----:B------:R0:W-:Y:S04]  /*54f0*/  @P1 STG.E.128 desc[UR4][R26.64], R156 ;  /* 0x0000009c1a001986 */ /* 0x0001e8000c101d04 */
[----:B------:R1:W-:Y:S04]  /*5500*/  @P1 STG.E.128 desc[UR4][R26.64+0x10], R164 ;  /* 0x000010a41a001986 */ /* 0x0003e8000c101d04 */
[----:B------:R-:W2:Y:S04]  /*5510*/  LDL.LU R232, [R1+0x13c] ;  /* 0x00013c0001e87983 */ /* 0x000ea80000300800 */
[----:B------:R4:W-:Y:S04]  /*5520*/  STG.E.128 desc[UR4][R160.64], R172 ;  /* 0x000000aca0007986 */ /* 0x0009e8000c101d04 */
[----:B------:R-:W2:Y:S04]  /*5530*/  LDL.LU R231, [R1+0x138] ;  /* 0x0001380001e77983 */ /* 0x000ea80000300800 */
[----:B0-----:R-:W3:Y:S04]  /*5540*/  LDG.E.128 R156, desc[UR4][R176.64] ;  /* 0x00000004b09c7981 */ /* 0x001ee8000c1e1d00 */
[----:B------:R-:W2:Y:S04]  /*5550*/  LDL.LU R230, [R1+0x144] ;  /* 0x0001440001e67983 */ /* 0x000ea80000300800 */
        /* <DEDUP_REMOVED lines=23> */
[----:B-1----:R-:W2:Y:S04]  /*56d0*/  LDL.LU R164, [R1+0x110] ;  /* 0x0001100001a47983 */ /* 0x002ea80000300800 */
[----:B------:R-:W2:Y:S04]  /*56e0*/  LDL.LU R165, [R1+0x11c] ;  /* 0x00011c0001a57983 */ /* 0x000ea80000300800 */
[----:B------:R-:W2:Y:S04]  /*56f0*/  LDL.LU R166, [R1+0x118] ;  /* 0x0001180001a67983 */ /* 0x000ea80000300800 */
[----:B------:R-:W2:Y:S04]  /*5700*/  LDL.LU R167, [R1+0x124] ;  /* 0x0001240001a77983 */ /* 0x000ea80000300800 */
[----:B----4-:R-:W4:Y:S04]  /*5710*/  LDL.LU R172, [R1+0x104] ;  /* 0x0001040001ac7983 */ /* 0x010f280000300800 */
[----:B------:R-:W4:Y:S04]  /*5720*/  LDL.LU R173, [R1+0x100] ;  /* 0x0001000001ad7983 */ /* 0x000f280000300800 */
[----:B------:R-:W4:Y:S04]  /*5730*/  LDL.LU R174, [R1+0x10c] ;  /* 0x00010c0001ae7983 */ /* 0x000f280000300800 */
[----:B------:R-:W4:Y:S04]  /*5740*/  LDL.LU R175, [R1+0x108] ;  /* 0x0001080001af7983 */ /* 0x000f280000300800 */
[----:B------:R-:W4:Y:S01]  /*5750*/  LDL.LU R161, [R1+0x114] ;  /* 0x0001140001a17983 */ /* 0x000f220000300800 */
[----:B------:R-:W-:Y:S01]  /*5760*/  HFMA2.MMA R26, -RZ, RZ, 0, 0 ;  /* 0x00000000ff1a7435 */ /* 0x000fe200000001ff */
[C---:B------:R-:W-:Y:S01]  /*5770*/  @P6 SHF.L.U32 R27, R163.reuse, 0x10, RZ ;  /* 0x00000010a31b6819 */ /* 0x040fe200000006ff */
[-CC-:B------:R-:W-:Y:S01]  /*5780*/  FFMA.FTZ R6, R6, R25.reuse, R24.reuse ;  /* 0x0000001906067223 */ /* 0x180fe20000010018 */
[----:B------:R-:W-:Y:S01]  /*5790*/  @P5 PRMT R163, R163, 0x7632, R163 ;  /* 0x00007632a3a35816 */ /* 0x000fe200000000a3 */
[----:B------:R-:W-:-:S02]  /*57a0*/  FFMA.FTZ R4, R4, R25, R24 ;  /* 0x0000001904047223 */ /* 0x000fc40000010018 */
[----:B------:R-:W-:Y:S01]  /*57b0*/  @P6 FMUL.FTZ R26, R162, R27 ;  /* 0x0000001ba21a6220 */ /* 0x000fe20000410000 */
[----:B------:R-:W-:Y:S01]  /*57c0*/  HFMA2.MMA R27, -RZ, RZ, 0, 0 ;  /* 0x00000000ff1b7435 */ /* 0x000fe200000001ff */
[----:B------:R-:W-:Y:S01]  /*57d0*/  @P5 SHF.L.U32 R163, R163, 0x10, RZ ;  /* 0x00000010a3a35819 */ /* 0x000fe200000006ff */
[----:B------:R-:W-:Y:S01]  /*57e0*/  FADD.FTZ R2, R2, -R6 ;  /* 0x8000000602027221 */ /* 0x000fe20000010000 */
[----:B------:R-:W-:Y:S01]  /*57f0*/  MOV R160, R170 ;  /* 0x000000aa00a07202 */ /* 0x000fe20000000f00 */
[----:B------:R-:W-:Y:S02]  /*5800*/  FADD.FTZ R4, R0, -R4 ;  /* 0x8000000400047221 */ /* 0x000fe40000010000 */
[----:B------:R-:W-:Y:S01]  /*5810*/  FMUL.FTZ R2, R8, R2 ;  /* 0x0000000208027220 */ /* 0x000fe20000410000 */
[----:B------:R-:W-:Y:S01]  /*5820*/  LOP3.LUT P6, RZ, R160, 0xff, RZ, 0xc0, !PT ;  /* 0x000000ffa0ff7812 */ /* 0x000fe200078cc0ff */
[----:B------:R-:W-:Y:S01]  /*5830*/  @P5 FMUL.FTZ R27, R182, R163 ;  /* 0x000000a3b61b5220 */ /* 0x000fe20000410000 */
[----:B------:R-:W-:Y:S01]  /*5840*/  LOP3.LUT P5, RZ, R170, 0xff0000, RZ, 0xc0, !PT ;  /* 0x00ff0000aaff7812 */ /* 0x000fe200078ac0ff */
[----:B------:R-:W-:Y:S01]  /*5850*/  FMUL.FTZ R6, R8, R4 ;  /* 0x0000000408067220 */ /* 0x000fe20000410000 */
[----:B------:R-:W-:Y:S01]  /*5860*/  @P2 FADD.FTZ R2, R148, R2 ;  /* 0x0000000294022221 */ /* 0x000fe20000010000 */
[-CC-:B------:R-:W-:Y:S01]  /*5870*/  FFMA.FTZ R3, R3, R25.reuse, R24.reuse ;  /* 0x0000001903037223 */ /* 0x180fe20000010018 */
[----:B------:R-:W-:Y:S01]  /*5880*/  FFMA.FTZ R5, R5, R25, R24 ;  /* 0x0000001905057223 */ /* 0x000fe20000010018 */
[----:B------:R-:W-:Y:S01]  /*5890*/  @P2 FADD.FTZ R6, R150, R6 ;  /* 0x0000000696062221 */ /* 0x000fe20000010000 */
[----:B------:R-:W-:Y:S01]  /*58a0*/  FMUL.FTZ R4, R2, R7 ;  /* 0x0000000702047220 */ /* 0x000fe20000410000 */
[--C-:B------:R-:W-:Y:S01]  /*58b0*/  FFMA.FTZ R20, R20, R25, R24.reuse ;  /* 0x0000001914147223 */ /* 0x100fe20000010018 */
[----:B------:R-:W-:Y:S01]  /*58c0*/  FADD.FTZ R3, R19, -R3 ;  /* 0x8000000313037221 */ /* 0x000fe20000010000 */
[----:B------:R-:W-:Y:S01]  /*58d0*/  FMUL.FTZ R19, R6, R7 ;  /* 0x0000000706137220 */ /* 0x000fe20000410000 */
[----:B------:R-:W-:Y:S01]  /*58e0*/  FMUL.FTZ R4, R4, UR14 ;  /* 0x0000000e04047c20 */ /* 0x000fe20008410000 */
[-CC-:B------:R-:W-:Y:S01]  /*58f0*/  FFMA.FTZ R14, R14, R25.reuse, R24.reuse ;  /* 0x000000190e0e7223 */ /* 0x180fe20000010018 */
[-C--:B------:R-:W-:Y:S01]  /*5900*/  FFMA.FTZ R16, R16, R25.reuse, R24 ;  /* 0x0000001910107223 */ /* 0x080fe20000010018 */
[----:B------:R-:W-:Y:S01]  /*5910*/  FADD.FTZ R5, R17, -R5 ;  /* 0x8000000511057221 */ /* 0x000fe20000010000 */
[----:B------:R-:W-:Y:S01]  /*5920*/  FADD.FTZ R20, R21, -R20 ;  /* 0x8000001415147221 */ /* 0x000fe20000010000 */
[----:B------:R-:W-:Y:S01]  /*5930*/  HFMA2.MMA R0, -RZ, RZ, 0, 0 ;  /* 0x00000000ff007435 */ /* 0x000fe200000001ff */
[----:B------:R-:W-:Y:S01]  /*5940*/  FFMA.FTZ R22, R22, R25, R24 ;  /* 0x0000001916167223 */ /* 0x000fe20000010018 */
[----:B------:R-:W-:Y:S01]  /*5950*/  FMUL.FTZ R19, R19, UR14 ;  /* 0x0000000e13137c20 */ /* 0x000fe20008410000 */
[----:B------:R-:W-:Y:S01]  /*5960*/  FMUL.FTZ R24, R108, R4 ;  /* 0x000000046c187220 */ /* 0x000fe20000410000 */
[----:B------:R-:W-:Y:S01]  /*5970*/  FADD.FTZ R15, R15, -R14 ;  /* 0x8000000e0f0f7221 */ /* 0x000fe20000010000 */
[----:B------:R-:W-:Y:S01]  /*5980*/  FADD.FTZ R16, R18, -R16 ;  /* 0x8000001012107221 */ /* 0x000fe20000010000 */
[----:B------:R-:W-:Y:S01]  /*5990*/  MOV R14, RZ ;  /* 0x000000ff000e7202 */ /* 0x000fe20000000f00 */
[C---:B------:R-:W-:Y:S01]  /*59a0*/  FMUL.FTZ R3, R8.reuse, R3 ;  /* 0x0000000308037220 */ /* 0x040fe20000410000 */
[----:B------:R-:W-:-:S03]  /*59b0*/  FMUL.FTZ R18, R8, R15 ;  /* 0x0000000f08127220 */ /* 0x000fc60000410000 */
[----:B------:R-:W-:Y:S01]  /*59c0*/  @P2 FADD.FTZ R3, R151, R3 ;  /* 0x0000000397032221 */ /* 0x000fe20000010000 */
[----:B------:R-:W-:Y:S01]  /*59d0*/  @P2 FADD.FTZ R18, R152, R18 ;  /* 0x0000001298122221 */ /* 0x000fe20000010000 */
[----:B------:R-:W-:Y:S01]  /*59e0*/  FADD.FTZ R22, R23, -R22 ;  /* 0x8000001617167221 */ /* 0x000fe20000010000 */
[----:B------:R-:W-:Y:S01]  /*59f0*/  SEL R32, R2, R32, P3 ;  /* 0x0000002002207207 */ /* 0x000fe20001800000 */
[C---:B------:R-:W-:Y:S01]  /*5a00*/  FMUL.FTZ R5, R8.reuse, R5 ;  /* 0x0000000508057220 */ /* 0x040fe20000410000 */
[----:B------:R-:W-:Y:S01]  /*5a10*/  SEL R35, R3, R35, P3 ;  /* 0x0000002303237207 */ /* 0x000fe20001800000 */
[----:B------:R-:W-:Y:S02]  /*5a20*/  FMUL.FTZ R20, R8, R20 ;  /* 0x0000001408147220 */ /* 0x000fe40000410000 */
[----:B------:R-:W-:Y:S02]  /*5a30*/  @P2 FADD.FTZ R5, R149, R5 ;  /* 0x0000000595052221 */ /* 0x000fe40000010000 */
[----:B------:R-:W-:-:S03]  /*5a40*/  @P2 FADD.FTZ R20, R153, R20 ;  /* 0x0000001499142221 */ /* 0x000fc60000010000 */
[C---:B------:R-:W-:Y:S01]  /*5a50*/  SEL R33, R5.reuse, R33, P3 ;  /* 0x0000002105217207 */ /* 0x040fe20001800000 */
[----:B------:R-:W-:Y:S01]  /*5a60*/  FMUL.FTZ R5, R5, R7 ;  /* 0x0000000705057220 */ /* 0x000fe20000410000 */
[C---:B------:R-:W-:Y:S01]  /*5a70*/  SEL R29, R20.reuse, R29, P3 ;  /* 0x0000001d141d7207 */ /* 0x040fe20001800000 */
[----:B------:R-:W-:Y:S01]  /*5a80*/  FMUL.FTZ R20, R20, R7 ;  /* 0x0000000714147220 */ /* 0x000fe20000410000 */
[----:B------:R-:W-:Y:S01]  /*5a90*/  SEL R34, R6, R34, P3 ;  /* 0x0000002206227207 */ /* 0x000fe20001800000 */
[----:B------:R-:W-:Y:S01]  /*5aa0*/  FADD.FTZ R244, R198, R244 ;  /* 0x000000f4c6f47221 */ /* 0x000fe20000010000 */
[----:B------:R-:W-:Y:S01]  /*5ab0*/  SEL R28, R18, R28, P3 ;  /* 0x0000001c121c7207 */ /* 0x000fe20001800000 */
[----:B------:R-:W-:Y:S01]  /*5ac0*/  FMUL.FTZ R20, R20, UR14 ;  /* 0x0000000e14147c20 */ /* 0x000fe20008410000 */
[----:B------:R-:W-:Y:S01]  /*5ad0*/  FADD.FTZ R252, R197, R252 ;  /* 0x000000fcc5fc7221 */ /* 0x000fe20000010000 */
[----:B---3--:R-:W-:Y:S02]  /*5ae0*/  @P6 SHF.L.U32 R17, R156, 0x10, RZ ;  /* 0x000000109c116819 */ /* 0x008fe400000006ff */
[----:B------:R-:W-:-:S03]  /*5af0*/  @P5 SHF.L.U32 R21, R157, 0x10, RZ ;  /* 0x000000109d155819 */ /* 0x000fc600000006ff */
[----:B------:R-:W-:Y:S01]  /*5b00*/  @P6 FMUL.FTZ R14, R4, R17 ;  /* 0x00000011040e6220 */ /* 0x000fe20000410000 */
[----:B------:R-:W-:Y:S01]  /*5b10*/  FMUL.FTZ R17, R110, R19 ;  /* 0x000000136e117220 */ /* 0x000fe20000410000 */
[----:B------:R-:W-:Y:S01]  /*5b20*/  @P5 FMUL.FTZ R0, R19, R21 ;  /* 0x0000001513005220 */ /* 0x000fe20000410000 */
[----:B------:R-:W-:Y:S01]  /*5b30*/  FSEL R4, R24, RZ, P6 ;  /* 0x000000ff18047208 */ /* 0x000fe20003000000 */
[----:B------:R-:W-:Y:S01]  /*5b40*/  FMUL.FTZ R19, R8, R16 ;  /* 0x0000001008137220 */ /* 0x000fe20000410000 */
[----:B------:R-:W-:-:S03]  /*5b50*/  LOP3.LUT P6, RZ, R171, 0xff, RZ, 0xc0, !PT ;  /* 0x000000ffabff7812 */ /* 0x000fc600078cc0ff */
[----:B------:R-:W-:Y:S01]  /*5b60*/  @P2 FADD.FTZ R19, R154, R19 ;  /* 0x000000139a132221 */ /* 0x000fe20000010000 */
[----:B------:R-:W-:Y:S02]  /*5b70*/  FSEL R15, R17, RZ, P5 ;  /* 0x000000ff110f7208 */ /* 0x000fe40002800000 */
[----:B------:R-:W-:Y:S01]  /*5b80*/  LOP3.LUT P5, RZ, R171, 0xff0000, RZ, 0xc0, !PT ;  /* 0x00ff0000abff7812 */ /* 0x000fe200078ac0ff */
[CC--:B------:R-:W-:Y:S01]  /*5b90*/  FMUL.FTZ R23, R19.reuse, R7.reuse ;  /* 0x0000000713177220 */ /* 0x0c0fe20000410000 */
[----:B------:R-:W-:Y:S01]  /*5ba0*/  SEL R30, R19, R30, P3 ;  /* 0x0000001e131e7207 */ /* 0x000fe20001800000 */
[-C--:B------:R-:W-:Y:S01]  /*5bb0*/  FMUL.FTZ R19, R3, R7.reuse ;  /* 0x0000000703137220 */ /* 0x080fe20000410000 */
[----:B------:R-:W-:Y:S01]  /*5bc0*/  FMUL.FTZ R21, R18, R7 ;  /* 0x0000000712157220 */ /* 0x000fe20000410000 */
[----:B------:R-:W0:Y:S01]  /*5bd0*/  @P1 LDC.64 R2, c[0x0][0x308] ;  /* 0x0000c200ff021b82 */ /* 0x000e220000000a00 */
[----:B------:R-:W-:Y:S01]  /*5be0*/  FMUL.FTZ R8, R8, R22 ;  /* 0x0000001608087220 */ /* 0x000fe20000410000 */
[----:B------:R-:W-:Y:S01]  /*5bf0*/  @P6 SHF.L.U32 R24, R158, 0x10, RZ ;  /* 0x000000109e186819 */ /* 0x000fe200000006ff */
[----:B------:R-:W-:Y:S01]  /*5c00*/  FMUL.FTZ R21, R21, UR14 ;  /* 0x0000000e15157c20 */ /* 0x000fe20008410000 */
[----:B------:R-:W-:Y:S01]  /*5c10*/  CS2R R16, SRZ ;  /* 0x0000000000107805 */ /* 0x000fe2000001ff00 */
[----:B------:R-:W-:-:S02]  /*5c20*/  @P2 FADD.FTZ R8, R155, R8 ;  /* 0x000000089b082221 */ /* 0x000fc40000010000 */
[----:B------:R-:W-:Y:S01]  /*5c30*/  @P6 FMUL.FTZ R16, R21, R24 ;  /* 0x0000001815106220 */ /* 0x000fe20000410000 */
[----:B------:R-:W-:Y:S01]  /*5c40*/  FMUL.FTZ R21, R112, R21 ;  /* 0x0000001570157220 */ /* 0x000fe20000410000 */
[----:B------:R-:W-:Y:S01]  /*5c50*/  @P5 SHF.L.U32 R25, R159, 0x10, RZ ;  /* 0x000000109f195819 */ /* 0x000fe200000006ff */
[----:B------:R-:W-:Y:S01]  /*5c60*/  FMUL.FTZ R23, R23, UR14 ;  /* 0x0000000e17177c20 */ /* 0x000fe20008410000 */
[----:B------:R-:W-:Y:S02]  /*5c70*/  FMUL.FTZ R7, R8, R7 ;  /* 0x0000000708077220 */ /* 0x000fe40000410000 */
[----:B------:R-:W-:Y:S01]  /*5c80*/  FSEL R6, R21, RZ, P6 ;  /* 0x000000ff15067208 */ /* 0x000fe20003000000 */
[----:B------:R-:W-:Y:S01]  /*5c90*/  @P5 FMUL.FTZ R17, R23, R25 ;  /* 0x0000001917115220 */ /* 0x000fe20000410000 */
[----:B------:R-:W-:Y:S01]  /*5ca0*/  FMUL.FTZ R21, R7, UR14 ;  /* 0x0000000e07157c20 */ /* 0x000fe20008410000 */
[----:B------:R-:W-:Y:S01]  /*5cb0*/  FMUL.FTZ R23, R114, R23 ;  /* 0x0000001772177220 */ /* 0x000fe20000410000 */
[----:B------:R-:W-:Y:S01]  /*5cc0*/  SEL R31, R8, R31, P3 ;  /* 0x0000001f081f7207 */ /* 0x000fe20001800000 */
[----:B------:R-:W-:Y:S01]  /*5cd0*/  FMUL.FTZ R22, R5, UR14 ;  /* 0x0000000e05167c20 */ /* 0x000fe20008410000 */
[----:B------:R-:W-:Y:S01]  /*5ce0*/  FMUL.FTZ R7, R115, R21 ;  /* 0x0000001573077220 */ /* 0x000fe20000410000 */
[----:B------:R-:W-:Y:S01]  /*5cf0*/  LOP3.LUT P6, RZ, R170, 0xff00, RZ, 0xc0, !PT ;  /* 0x0000ff00aaff7812 */ /* 0x000fe200078cc0ff */
[----:B------:R-:W-:Y:S01]  /*5d00*/  FADD.FTZ R242, R210, R242 ;  /* 0x000000f2d2f27221 */ /* 0x000fe20000010000 */
[----:B------:R-:W-:Y:S01]  /*5d10*/  LOP3.LUT P3, RZ, R171, 0xff000000, RZ, 0xc0, !PT ;  /* 0xff000000abff7812 */ /* 0x000fe2000786c0ff */
[----:B------:R-:W-:Y:S01]  /*5d20*/  FMUL.FTZ R19, R19, UR14 ;  /* 0x0000000e13137c20 */ /* 0x000fe20008410000 */
[----:B------:R-:W-:Y:S01]  /*5d30*/  FSEL R18, R23, RZ, P5 ;  /* 0x000000ff17127208 */ /* 0x000fe20002800000 */
[----:B--2---:R-:W-:Y:S01]  /*5d40*/  FADD.FTZ R232, R216, R232 ;  /* 0x000000e8d8e87221 */ /* 0x004fe20000010000 */
[----:B------:R-:W-:Y:S01]  /*5d50*/  LOP3.LUT P5, RZ, R170, 0xff000000, RZ, 0xc0, !PT ;  /* 0xff000000aaff7812 */ /* 0x000fe200078ac0ff */
[----:B------:R-:W-:Y:S01]  /*5d60*/  FADD.FTZ R243, R199, R243 ;  /* 0x000000f3c7f37221 */ /* 0x000fe20000010000 */
[----:B------:R-:W-:Y:S01]  /*5d70*/  LOP3.LUT P2, RZ, R171, 0xff00, RZ, 0xc0, !PT ;  /* 0x0000ff00abff7812 */ /* 0x000fe2000784c0ff */
[----:B0-----:R-:W-:Y:S01]  /*5d80*/  @P1 IMAD.WIDE.U32 R2, R251, 0x20, R2 ;  /* 0x00000020fb021825 */ /* 0x001fe200078e0002 */
[----:B------:R-:W-:-:S03]  /*5d90*/  FSEL R7, R7, RZ, P3 ;  /* 0x000000ff07077208 */ /* 0x000fc60001800000 */
[----:B------:R-:W-:Y:S01]  /*5da0*/  FMUL.FTZ R8, R109, R22 ;  /* 0x000000166d087220 */ /* 0x000fe20000410000 */
[----:B------:R-:W-:Y:S01]  /*5db0*/  FADD.FTZ R241, R211, R241 ;  /* 0x000000f1d3f17221 */ /* 0x000fe20000010000 */
[----:B------:R-:W-:Y:S01]  /*5dc0*/  FMUL.FTZ R23, R113, R20 ;  /* 0x0000001471177220 */ /* 0x000fe20000410000 */
[----:B------:R-:W-:Y:S01]  /*5dd0*/  FMUL.FTZ R5, R111, R19 ;  /* 0x000000136f057220 */ /* 0x000fe20000410000 */
[----:B------:R-:W-:Y:S01]  /*5de0*/  FADD.FTZ R231, R194, R231 ;  /* 0x000000e7c2e77221 */ /* 0x000fe20000010000 */
[----:B------:R-:W-:Y:S01]  /*5df0*/  FADD.FTZ R230, R195, R230 ;  /* 0x000000e6c3e67221 */ /* 0x000fe20000010000 */
[----:B------:R-:W-:Y:S01]  /*5e00*/  FADD.FTZ R228, R202, R228 ;  /* 0x000000e4cae47221 */ /* 0x000fe20000010000 */
[----:B------:R-:W-:Y:S01]  /*5e10*/  F2FP.BF16.F32.PACK_AB R7, R7, R18 ;  /* 0x000000120707723e */ /* 0x000fe200000010ff */
[----:B------:R-:W-:Y:S01]  /*5e20*/  FADD.FTZ R226, R203, R226 ;  /* 0x000000e2cbe27221 */ /* 0x000fe20000010000 */
[----:B------:R-:W-:Y:S01]  /*5e30*/  @P1 STG.E.128 desc[UR4][R2.64], R32 ;  /* 0x0000002002001986 */ /* 0x000fe2000c101d04 */
[----:B------:R-:W-:Y:S01]  /*5e40*/  FSEL R18, R8, RZ, P6 ;  /* 0x000000ff08127208 */ /* 0x000fe20003000000 */
[----:B------:R-:W-:Y:S01]  /*5e50*/  FADD.FTZ R229, R200, R229 ;  /* 0x000000e5c8e57221 */ /* 0x000fe20000010000 */
[----:B------:R-:W-:Y:S01]  /*5e60*/  FSEL R23, R23, RZ, P2 ;  /* 0x000000ff17177208 */ /* 0x000fe20001000000 */
[----:B------:R0:W-:Y:S01]  /*5e70*/  @P1 STG.E.128 desc[UR4][R2.64+0x10], R28 ;  /* 0x0000101c02001986 */ /* 0x0001e2000c101d04 */
[----:B------:R-:W-:Y:S01]  /*5e80*/  FSEL R5, R5, RZ, P5 ;  /* 0x000000ff05057208 */ /* 0x000fe20002800000 */
[----:B------:R-:W-:Y:S01]  /*5e90*/  FADD.FTZ R224, R189, R224 ;  /* 0x000000e0bde07221 */ /* 0x000fe20000010000 */
[----:B------:R-:W-:Y:S01]  /*5ea0*/  LEA R8, P1, R9, UR16, 0x4 ;  /* 0x0000001009087c11 */ /* 0x000fe2000f8220ff */
[----:B------:R-:W-:Y:S01]  /*5eb0*/  FADD.FTZ R227, R201, R227 ;  /* 0x000000e3c9e37221 */ /* 0x000fe20000010000 */
[----:B------:R-:W-:Y:S01]  /*5ec0*/  FADD.FTZ R225, R204, R225 ;  /* 0x000000e1cce17221 */ /* 0x000fe20000010000 */
[----:B------:R-:W-:Y:S01]  /*5ed0*/  @P6 PRMT R156, R156, 0x7632, R156 ;  /* 0x000076329c9c6816 */ /* 0x000fe2000000009c */
[----:B------:R-:W-:Y:S01]  /*5ee0*/  FADD.FTZ R223, R190, R223 ;  /* 0x000000dfbedf7221 */ /* 0x000fe20000010000 */
[----:B------:R-:W-:Y:S01]  /*5ef0*/  F2FP.BF16.F32.PACK_AB R6, R23, R6 ;  /* 0x000000061706723e */ /* 0x000fe200000010ff */
[----:B------:R-:W-:Y:S01]  /*5f00*/  FADD.FTZ R222, R169, R222 ;  /* 0x000000dea9de7221 */ /* 0x000fe20000010000 */
[----:B------:R-:W-:-:S02]  /*5f10*/  F2FP.BF16.F32.PACK_AB R5, R5, R15 ;  /* 0x0000000f0505723e */ /* 0x000fc400000010ff */
[----:B------:R-:W-:Y:S02]  /*5f20*/  F2FP.BF16.F32.PACK_AB R4, R18, R4 ;  /* 0x000000041204723e */ /* 0x000fe400000010ff */
[----:B------:R-:W-:Y:S01]  /*5f30*/  LEA.HI.X R9, R9, UR17, RZ, 0x4, P1 ;  /* 0x0000001109097c11 */ /* 0x000fe200088f24ff */
[----:B0-----:R-:W0:Y:S01]  /*5f40*/  LDC.64 R2, c[0x0][0x210] ;  /* 0x00008400ff027b82 */ /* 0x001e220000000a00 */
[----:B------:R-:W-:Y:S01]  /*5f50*/  FADD.FTZ R164, R215, R164 ;  /* 0x000000a4d7a47221 */ /* 0x000fe20000010000 */
[----:B------:R-:W-:Y:S01]  /*5f60*/  FADD.FTZ R165, R168, R165 ;  /* 0x000000a5a8a57221 */ /* 0x000fe20000010000 */
[----:B------:R-:W-:Y:S01]  /*5f70*/  FADD.FTZ R166, R188, R166 ;  /* 0x000000a6bca67221 */ /* 0x000fe20000010000 */
[----:B----4-:R-:W-:Y:S01]  /*5f80*/  FADD.FTZ R172, R235, R172 ;  /* 0x000000acebac7221 */ /* 0x010fe20000010000 */
[----:B------:R-:W-:-:S04]  /*5f90*/  FADD.FTZ R173, R234, R173 ;  /* 0x000000adeaad7221 */ /* 0x000fc80000010000 */
[----:B------:R-:W-:Y:S01]  /*5fa0*/  STL [R1+0x104], R172 ;  /* 0x000104ac01007387 */ /* 0x000fe20000100800 */
[----:B------:R-:W-:-:S03]  /*5fb0*/  FADD.FTZ R174, R233, R174 ;  /* 0x000000aee9ae7221 */ /* 0x000fc60000010000 */
[----:B------:R-:W-:Y:S01]  /*5fc0*/  STL [R1+0x100], R173 ;  /* 0x000100ad01007387 */ /* 0x000fe20000100800 */
[----:B------:R-:W-:-:S03]  /*5fd0*/  FADD.FTZ R175, R218, R175 ;  /* 0x000000afdaaf7221 */ /* 0x000fc60000010000 */
[----:B------:R-:W-:Y:S01]  /*5fe0*/  STL [R1+0x10c], R174 ;  /* 0x00010cae01007387 */ /* 0x000fe20000100800 */
[----:B------:R-:W-:-:S03]  /*5ff0*/  FADD.FTZ R161, R217, R161 ;  /* 0x000000a1d9a17221 */ /* 0x000fc60000010000 */
[----:B------:R-:W-:Y:S01]  /*6000*/  STL [R1+0x108], R175 ;  /* 0x000108af01007387 */ /* 0x000fe20000100800 */
[----:B------:R-:W-:-:S03]  /*6010*/  FADD.FTZ R167, R196, R167 ;  /* 0x000000a7c4a77221 */ /* 0x000fc60000010000 */
        /* <DEDUP_REMOVED lines=12> */
[----:B------:R-:W-:-:S03]  /*60e0*/  @P5 PRMT R157, R157, 0x7632, R157 ;  /* 0x000076329d9d5816 */ /* 0x000fc6000000009d */
        /* <DEDUP_REMOVED lines=8> */
[----:B------:R-:W-:Y:S01]  /*6170*/  @P6 SHF.L.U32 R156, R156, 0x10, RZ ;  /* 0x000000109c9c6819 */ /* 0x000fe200000006ff */
[----:B------:R-:W-:Y:S02]  /*6180*/  FADD.FTZ R221, R184, R221 ;  /* 0x000000ddb8dd7221 */ /* 0x000fe40000010000 */
[----:B------:R-:W-:Y:S01]  /*6190*/  STL [R1+0x15c], R224 ;  /* 0x00015ce001007387 */ /* 0x000fe20000100800 */
[----:B------:R-:W-:Y:S01]  /*61a0*/  FADD.FTZ R207, R26, R207 ;  /* 0x000000cf1acf7221 */ /* 0x000fe20000010000 */
[----:B------:R-:W-:-:S02]  /*61b0*/  @P5 SHF.L.U32 R157, R157, 0x10, RZ ;  /* 0x000000109d9d5819 */ /* 0x000fc400000006ff */
[----:B------:R-:W-:Y:S01]  /*61c0*/  STL [R1+0x148], R227 ;  /* 0x000148e301007387 */ /* 0x000fe20000100800 */
[----:B------:R-:W-:Y:S01]  /*61d0*/  FADD.FTZ R219, R180, R219 ;  /* 0x000000dbb4db7221 */ /* 0x000fe20000010000 */
[----:B------:R-:W-:Y:S02]  /*61e0*/  @P3 SHF.L.U32 R159, R159, 0x10, RZ ;  /* 0x000000109f9f3819 */ /* 0x000fe400000006ff */
[----:B------:R-:W-:Y:S01]  /*61f0*/  STL [R1+0x150], R225 ;  /* 0x000150e101007387 */ /* 0x000fe20000100800 */
[----:B------:R-:W-:Y:S01]  /*6200*/  FADD.FTZ R208, R181, R208 ;  /* 0x000000d0b5d07221 */ /* 0x000fe20000010000 */
[----:B------:R-:W-:Y:S02]  /*6210*/  @P2 SHF.L.U32 R158, R158, 0x10, RZ ;  /* 0x000000109e9e2819 */ /* 0x000fe400000006ff */
[----:B------:R-:W-:Y:S01]  /*6220*/  STL [R1+0x158], R223 ;  /* 0x000158df01007387 */ /* 0x000fe20000100800 */
[----:B------:R-:W-:-:S03]  /*6230*/  FADD.FTZ R206, R27, R206 ;  /* 0x000000ce1bce7221 */ /* 0x000fc60000010000 */
[----:B------:R1:W-:Y:S01]  /*6240*/  STG.E.128 desc[UR4][R8.64], R4 ;  /* 0x0000000408007986 */ /* 0x0003e2000c101d04 */
[----:B------:R-:W-:-:S03]  /*6250*/  FADD.FTZ R205, R14, R205 ;  /* 0x000000cd0ecd7221 */ /* 0x000fc60000010000 */
[----:B------:R2:W-:Y:S01]  /*6260*/  STL [R1+0x164], R222 ;  /* 0x000164de01007387 */ /* 0x0005e20000100800 */
[----:B------:R-:W-:-:S03]  /*6270*/  FADD.FTZ R192, R0, R192 ;  /* 0x000000c000c07221 */ /* 0x000fc60000010000 */
[----:B------:R2:W-:Y:S01]  /*6280*/  STL [R1+0x16c], R220 ;  /* 0x00016cdc01007387 */ /* 0x0005e20000100800 */
[----:B------:R-:W-:-:S03]  /*6290*/  FADD.FTZ R187, R16, R187 ;  /* 0x000000bb10bb7221 */ /* 0x000fc60000010000 */
[----:B------:R2:W-:Y:S01]  /*62a0*/  STL [R1+0x174], R209 ;  /* 0x000174d101007387 */ /* 0x0005e20000100800 */
[----:B-1----:R-:W-:Y:S02]  /*62b0*/  CS2R R4, SRZ ;  /* 0x0000000000047805 */ /* 0x002fe4000001ff00 */
[----:B------:R-:W-:Y:S01]  /*62c0*/  CS2R R6, SRZ ;  /* 0x0000000000067805 */ /* 0x000fe2000001ff00 */
[----:B------:R-:W-:Y:S01]  /*62d0*/  @P6 FMUL.FTZ R4, R22, R156 ;  /* 0x0000009c16046220 */ /* 0x000fe20000410000 */
[----:B------:R2:W-:Y:S01]  /*62e0*/  STL [R1+0x160], R221 ;  /* 0x000160dd01007387 */ /* 0x0005e20000100800 */
[----:B------:R-:W-:Y:S01]  /*62f0*/  @P5 FMUL.FTZ R6, R19, R157 ;  /* 0x0000009d13065220 */ /* 0x000fe20000410000 */
[----:B------:R-:W-:Y:S02]  /*6300*/  @P3 FMUL.FTZ R7, R21, R159 ;  /* 0x0000009f15073220 */ /* 0x000fe40000410000 */
[----:B------:R2:W-:Y:S01]  /*6310*/  STL [R1+0x17c], R207 ;  /* 0x00017ccf01007387 */ /* 0x0005e20000100800 */
[----:B------:R-:W-:Y:S01]  /*6320*/  @P2 FMUL.FTZ R5, R20, R158 ;  /* 0x0000009e14052220 */ /* 0x000fe20000410000 */
[----:B------:R-:W-:-:S02]  /*6330*/  FADD.FTZ R193, R4, R193 ;  /* 0x000000c104c17221 */ /* 0x000fc40000010000 */
[----:B------:R2:W-:Y:S01]  /*6340*/  STL [R1+0x168], R219 ;  /* 0x000168db01007387 */ /* 0x0005e20000100800 */
[----:B------:R-:W-:Y:S01]  /*6350*/  FADD.FTZ R185, R17, R185 ;  /* 0x000000b911b97221 */ /* 0x000fe20000010000 */
[----:B------:R-:W-:Y:S02]  /*6360*/  FADD.FTZ R191, R6, R191 ;  /* 0x000000bf06bf7221 */ /* 0x000fe40000010000 */
[----:B------:R2:W-:Y:S01]  /*6370*/  STL [R1+0x170], R208 ;  /* 0x000170d001007387 */ /* 0x0005e20000100800 */
[----:B------:R-:W-:-:S03]  /*6380*/  FADD.FTZ R183, R7, R183 ;  /* 0x000000b707b77221 */ /* 0x000fc60000010000 */
[----:B------:R2:W-:Y:S01]  /*6390*/  STL [R1+0x178], R206 ;  /* 0x000178ce01007387 */ /* 0x0005e20000100800 */
[----:B------:R-:W-:-:S03]  /*63a0*/  FADD.FTZ R186, R5, R186 ;  /* 0x000000ba05ba7221 */ /* 0x000fc60000010000 */
        /* <DEDUP_REMOVED lines=12> */
.L_x_8006:
        /* <DEDUP_REMOVED lines=117> */
.L_x_8005:
[----:B------:R-:W-:Y:S05]  /*6bc0*/  BSYNC B0 ;  /* 0x0000000000007941 */ /* 0x000fea0003800000 */
.L_x_8003:
        /* <DEDUP_REMOVED lines=115> */
[----:B------:R0:W-:Y:S04]  /*7300*/  STS.128 [R2+0x1000], R8 ;  /* 0x0010000802007388 */ /* 0x0001e80000000c00 */
[----:B------:R-:W-:Y:S01]  /*7310*/  STS.128 [R2+0x1010], R12 ;  /* 0x0010100c02007388 */ /* 0x000fe20000000c00 */
[----:B------:R-:W-:Y:S01]  /*7320*/  BAR.SYNC.DEFER_BLOCKING 0x0 ;  /* 0x0000000000007b1d */ /* 0x000fe20000010000 */
[----:B0-----:R-:W-:-:S05]  /*7330*/  FADD.FTZ R9, R3, R74 ;  /* 0x0000004a03097221 */ /* 0x001fca0000010000 */
        /* <DEDUP_REMOVED lines=213> */
.L_x_8007:
        /* <DEDUP_REMOVED lines=8> */
.L_x_8010:
[----:B------:R-:W-:Y:S05]  /*8110*/  BSYNC B2 ;  /* 0x0000000000027941 */ /* 0x000fea0003800000 */
.L_x_8009:
        /* <DEDUP_REMOVED lines=8> */
.L_x_8011:
[----:B------:R-:W-:Y:S01]  /*81a0*/  HFMA2.MMA R250, -RZ, RZ, 0, 1.1920928955078125e-07 ;  /* 0x00000002fffa7435 */ /* 0x000fe200000001ff */
[----:B------:R-:W-:Y:S01]  /*81b0*/  MOV R252, R24 ;  /* 0x0000001800fc7202 */ /* 0x000fe20000000f00 */
[----:B------:R-:W-:Y:S01]  /*81c0*/  FADD.FTZ R25, R25, R157 ;  /* 0x0000009d19197221 */ /* 0x000fe20000010000 */
[----:B------:R-:W-:-:S08]  /*81d0*/  MOV R157, 0xffffffff ;  /* 0xffffffff009d7802 */ /* 0x000fd00000000f00 */
[----:B------:R-:W-:Y:S05]  /*81e0*/  WARPSYNC.COLLECTIVE R157, `(.L_x_8012) ;  /* 0x000000009d087348 */ /* 0x000fea0003c00000 */
[----:B------:R0:W1:Y:S02]  /*81f0*/  SHFL.BFLY P1, R157, R252, R250, R249 ;  /* 0x0c0000fafc9d7389 */ /* 0x00006400000200f9 */
[----:B01----:R-:W-:Y:S01]  /*8200*/  ENDCOLLECTIVE ;  /* 0x000000000000791b */ /* 0x003fe20003800000 */
.L_x_8012:
[----:B------:R-:W-:Y:S01]  /*8210*/  MOV R252, R25 ;  /* 0x0000001900fc7202 */ /* 0x000fe20000000f00 */
[----:B------:R-:W-:Y:S01]  /*8220*/  FADD.FTZ R24, R24, R157 ;  /* 0x0000009d18187221 */ /* 0x000fe20000010000 */
[----:B------:R-:W-:-:S07]  /*8230*/  MOV R157, 0xffffffff ;  /* 0xffffffff009d7802 */ /* 0x000fce0000000f00 */
[----:B------:R-:W-:Y:S05]  /*8240*/  WARPSYNC.COLLECTIVE R157, `(.L_x_8013) ;  /* 0x000000009d087348 */ /* 0x000fea0003c00000 */
[----:B------:R0:W1:Y:S02]  /*8250*/  SHFL.BFLY P1, R157, R252, R250, R249 ;  /* 0x0c0000fafc9d7389 */ /* 0x00006400000200f9 */
[----:B01----:R-:W-:Y:S01]  /*8260*/  ENDCOLLECTIVE ;  /* 0x000000000000791b */ /* 0x003fe20003800000 */
.L_x_8013:
[----:B------:R-:W-:Y:S01]  /*8270*/  HFMA2.MMA R250, -RZ, RZ, 0, 2.384185791015625e-07 ;  /* 0x00000004fffa7435 */ /* 0x000fe200000001ff */
[----:B------:R-:W-:Y:S01]  /*8280*/  MOV R252, R24 ;  /* 0x0000001800fc7202 */ /* 0x000fe20000000f00 */
[----:B------:R-:W-:Y:S01]  /*8290*/  FADD.FTZ R25, R25, R157 ;  /* 0x0000009d19197221 */ /* 0x000fe20000010000 */
[----:B------:R-:W-:-:S08]  /*82a0*/  MOV R157, 0xffffffff ;  /* 0xffffffff009d7802 */ /* 0x000fd00000000f00 */
[----:B------:R-:W-:Y:S05]  /*82b0*/  WARPSYNC.COLLECTIVE R157, `(.L_x_8014) ;  /* 0x000000009d087348 */ /* 0x000fea0003c00000 */
[----:B------:R0:W1:Y:S02]  /*82c0*/  SHFL.BFLY P1, R157, R252, R250, R249 ;  /* 0x0c0000fafc9d7389 */ /* 0x00006400000200f9 */
[----:B01----:R-:W-:Y:S01]  /*82d0*/  ENDCOLLECTIVE ;  /* 0x000000000000791b */ /* 0x003fe20003800000 */
.L_x_8014:
[----:B------:R-:W-:Y:S01]  /*82e0*/  MOV R252, R25 ;  /* 0x0000001900fc7202 */ /* 0x000fe20000000f00 */
[----:B------:R-:W-:Y:S01]  /*82f0*/  FADD.FTZ R24, R24, R157 ;  /* 0x0000009d18187221 */ /* 0x000fe20000010000 */
[----:B------:R-:W-:-:S07]  /*8300*/  MOV R157, 0xffffffff ;  /* 0xffffffff009d7802 */ /* 0x000fce0000000f00 */
[----:B------:R-:W-:Y:S05]  /*8310*/  WARPSYNC.COLLECTIVE R157, `(.L_x_8015) ;  /* 0x000000009d087348 */ /* 0x000fea0003c00000 */
[----:B------:R0:W1:Y:S02]  /*8320*/  SHFL.BFLY P1, R157, R252, R250, R249 ;  /* 0x0c0000fafc9d7389 */ /* 0x00006400000200f9 */
[----:B01----:R-:W-:Y:S01]  /*8330*/  ENDCOLLECTIVE ;  /* 0x000000000000791b */ /* 0x003fe20003800000 */
.L_x_8015:
[----:B------:R-:W-:Y:S01]  /*8340*/  HFMA2.MMA R250, -RZ, RZ, 0, 4.76837158203125e-07 ;  /* 0x00000008fffa7435 */ /* 0x000fe200000001ff */
[----:B------:R-:W-:Y:S01]  /*8350*/  MOV R252, R24 ;  /* 0x0000001800fc7202 */ /* 0x000fe20000000f00 */
[----:B------:R-:W-:Y:S01]  /*8360*/  FADD.FTZ R25, R25, R157 ;  /* 0x0000009d19197221 */ /* 0x000fe20000010000 */
[----:B------:R-:W-:-:S08]  /*8370*/  MOV R157, 0xffffffff ;  /* 0xffffffff009d7802 */ /* 0x000fd00000000f00 */
[----:B------:R-:W-:Y:S05]  /*8380*/  WARPSYNC.COLLECTIVE R157, `(.L_x_8016) ;  /* 0x000000009d087348 */ /* 0x000fea0003c00000 */
[----:B------:R0:W1:Y:S02]  /*8390*/  SHFL.BFLY P1, R157, R252, R250, R249 ;  /* 0x0c0000fafc9d7389 */ /* 0x00006400000200f9 */
[----:B01----:R-:W-:Y:S01]  /*83a0*/  ENDCOLLECTIVE ;  /* 0x000000000000791b */ /* 0x003fe20003800000 */
.L_x_8016:
[----:B------:R-:W-:Y:S01]  /*83b0*/  MOV R252, R25 ;  /* 0x0000001900fc7202 */ /* 0x000fe20000000f00 */
[----:B------:R-:W-:Y:S01]  /*83c0*/  FADD.FTZ R24, R24, R157 ;  /* 0x0000009d18187221 */ /* 0x000fe20000010000 */
[----:B------:R-:W-:-:S07]  /*83d0*/  MOV R157, 0xffffffff ;  /* 0xffffffff009d7802 */ /* 0x000fce0000000f00 */
[----:B------:R-:W-:Y:S05]  /*83e0*/  WARPSYNC.COLLECTIVE R157, `(.L_x_8017) ;  /* 0x000000009d087348 */ /* 0x000fea0003c00000 */
[----:B------:R0:W1:Y:S02]  /*83f0*/  SHFL.BFLY P1, R157, R252, R250, R249 ;  /* 0x0c0000fafc9d7389 */ /* 0x00006400000200f9 */
[----:B01----:R-:W-:Y:S01]  /*8400*/  ENDCOLLECTIVE ;  /* 0x000000000000791b */ /* 0x003fe20003800000 */
.L_x_8017:
[----:B------:R-:W-:Y:S01]  /*8410*/  HFMA2.MMA R250, -RZ, RZ, 0, 9.5367431640625e-07 ;  /* 0x00000010fffa7435 */ /* 0x000fe200000001ff */
[----:B------:R-:W-:Y:S01]  /*8420*/  MOV R252, R24 ;  /* 0x0000001800fc7202 */ /* 0x000fe20000000f00 */
[----:B------:R-:W-:Y:S01]  /*8430*/  FADD.FTZ R25, R25, R157 ;  /* 0x0000009d19197221 */ /* 0x000fe20000010000 */
[----:B------:R-:W-:-:S08]  /*8440*/  MOV R157, 0xffffffff ;  /* 0xffffffff009d7802 */ /* 0x000fd00000000f00 */
[----:B------:R-:W-:Y:S05]  /*8450*/  WARPSYNC.COLLECTIVE R157, `(.L_x_8018) ;  /* 0x000000009d087348 */ /* 0x000fea0003c00000 */
[----:B------:R0:W1:Y:S02]  /*8460*/  SHFL.BFLY P1, R157, R252, R250, R249 ;  /* 0x0c0000fafc9d7389 */ /* 0x00006400000200f9 */
[----:B01----:R-:W-:Y:S01]  /*8470*/  ENDCOLLECTIVE ;  /* 0x000000000000791b */ /* 0x003fe20003800000 */
.L_x_8018:
[----:B------:R-:W-:Y:S02]  /*8480*/  MOV R252, R25 ;  /* 0x0000001900fc7202 */ /* 0x000fe40000000f00 */
[----:B------:R-:W-:Y:S02]  /*8490*/  MOV R156, R157 ;  /* 0x0000009d009c7202 */ /* 0x000fe40000000f00 */
[----:B------:R-:W-:-:S07]  /*84a0*/  MOV R157, 0xffffffff ;  /* 0xffffffff009d7802 */ /* 0x000fce0000000f00 */
[----:B------:R-:W-:Y:S05]  /*84b0*/  WARPSYNC.COLLECTIVE R157, `(.L_x_8019) ;  /* 0x000000009d087348 */ /* 0x000fea0003c00000 */
[----:B------:R0:W1:Y:S02]  /*84c0*/  SHFL.BFLY P1, R157, R252, R250, R249 ;  /* 0x0c0000fafc9d7389 */ /* 0x00006400000200f9 */
[----:B01----:R-:W-:Y:S01]  /*84d0*/  ENDCOLLECTIVE ;  /* 0x000000000000791b */ /* 0x003fe20003800000 */
.L_x_8019:
[----:B------:R-:W-:Y:S02]  /*84e0*/  MOV R249, R158 ;  /* 0x0000009e00f97202 */ /* 0x000fe40000000f00 */
[----:B------:R-:W-:Y:S01]  /*84f0*/  MOV R250, R159 ;  /* 0x0000009f00fa7202 */ /* 0x000fe20000000f00 */
[----:B------:R-:W-:Y:S06]  /*8500*/  BRA `(.L_x_8020) ;  /* 0xffffffb0003c7947 */ /* 0x000fec000383ffff */
.L_x_8021:
        /* <DEDUP_REMOVED lines=15> */
.L_x_16957:


//--------------------- .text._ZN10layer_norm22ln_bwd_finalize_kernelINS_22Kernel_traits_finalizeILj1280Ef13__nv_bfloat16fS2_fjLb1ELj1024ELj4ENS_18Kernel_traits_baseILj1280EfS2_fS2_fjLj1024EEEEELb1ELb0EEEvNS_9BwdParamsE --------------------------
	.section	.text._ZN10layer_norm22ln_bwd_finalize_kernelINS_22Kernel_traits_finalizeILj1280Ef13__nv_bfloat16fS2_fjLb1ELj1024ELj4ENS_18Kernel_traits_baseILj1280EfS2_fS2_fjLj1024EEEEELb1ELb0EEEvNS_9BwdParamsE,"ax",@progbits
	.align	128
        .global         _ZN10layer_norm22ln_bwd_finalize_kernelINS_22Kernel_traits_finalizeILj1280Ef13__nv_bfloat16fS2_fjLb1ELj1024ELj4ENS_18Kernel_traits_baseILj1280EfS2_fS2_fjLj1024EEEEELb1ELb0EEEvNS_9BwdParamsE
        .type           _ZN10layer_norm22ln_bwd_finalize_kernelINS_22Kernel_traits_finalizeILj1280Ef13__nv_bfloat16fS2_fjLb1ELj1024ELj4ENS_18Kernel_traits_baseILj1280EfS2_fS2_fjLj1024EEEEELb1ELb0EEEvNS_9BwdParamsE,@function
        .size           _ZN10layer_norm22ln_bwd_finalize_kernelINS_22Kernel_traits_finalizeILj1280Ef13__nv_bfloat16fS2_fjLb1ELj1024ELj4ENS_18Kernel_traits_baseILj1280EfS2_fS2_fjLj1024EEEEELb1ELb0EEEvNS_9BwdParamsE,(.L_x_16958 - _ZN10layer_norm22ln_bwd_finalize_kernelINS_22Kernel_traits_finalizeILj1280Ef13__nv_bfloat16fS2_fjLb1ELj1024ELj4ENS_18Kernel_traits_baseILj1280EfS2_fS2_fjLj1024EEEEELb1ELb0EEEvNS_9BwdParamsE)
        .other          _ZN10layer_norm22ln_bwd_finalize_kernelINS_22Kernel_traits_finalizeILj1280Ef13__nv_bfloat16fS2_fjLb1ELj1024ELj4ENS_18Kernel_traits_baseILj1280EfS2_fS2_fjLj1024EEEEELb1ELb0EEEvNS_9BwdParamsE,@"STO_CUDA_ENTRY STV_DEFAULT"
_ZN10layer_norm22ln_bwd_finalize_kernelINS_22Kernel_traits_finalizeILj1280Ef13__nv_bfloat16fS2_fjLb1ELj1024ELj4ENS_18Kernel_traits_baseILj1280EfS2_fS2_fjLj1024EEEEELb1ELb0EEEvNS_9BwdParamsE:
.text._ZN10layer_norm22ln_bwd_finalize_kernelINS_22Kernel_traits_finalizeILj1280Ef13__nv_bfloat16fS2_fjLb1ELj1024ELj4ENS_18Kernel_traits_baseILj1280EfS2_fS2_fjLj1024EEEEELb1ELb0EEEvNS_9BwdParamsE:
        /* <DEDUP_REMOVED lines=24> */
.L_x_8034:
        /* <DEDUP_REMOVED lines=36> */
.L_x_8026:
        /* <DEDUP_REMOVED lines=49> */
.L_x_8025:
[----:B------:R-:W-:Y:S05]  /*06d0*/  BSYNC B1 ;  /* 0x0000000000017941 */ /* 0x000fea0003800000 */
.L_x_8024:
        /* <DEDUP_REMOVED lines=31> */
.L_x_8028:
[----:B------:R-:W-:Y:S05]  /*08d0*/  BSYNC B1 ;  /* 0x0000000000017941 */ /* 0x000fea0003800000 */
.L_x_8027:
        /* <DEDUP_REMOVED lines=16> */
.L_x_8029:
[----:B------:R-:W-:Y:S05]  /*09e0*/  BSYNC B1 ;  /* 0x0000000000017941 */ /* 0x000fea0003800000 */
.L_x_8023:
[----:B------:R-:W-:Y:S05]  /*09f0*/  BSYNC B0 ;  /* 0x0000000000007941 */ /* 0x000fea0003800000 */
.L_x_8022:
        /* <DEDUP_REMOVED lines=40> */
.L_x_8050:
        /* <DEDUP_REMOVED lines=8> */
.L_x_8030:
        /* <DEDUP_REMOVED lines=20> */
.L_x_8033:
[----:B------:R-:W-:Y:S05]  /*0e40*/  BSYNC B0 ;  /* 0x0000000000007941 */ /* 0x000fea0003800000 */
.L_x_8032:
[C---:B------:R-:W-:Y:S01]  /*0e50*/  ISETP.GT.U32.AND P1, PT, R4.reuse, -0x501, PT ;  /* 0xfffffaff0400780c */ /* 0x040fe20003f24070 */
[----:B------:R-:W-:Y:S01]  /*0e60*/  VIADD R4, R4, 0x500 ;  /* 0x0000050004047836 */ /* 0x000fe20000000000 */
[----:B------:R-:W-:-:S11]  /*0e70*/  IADD3 R5, R5, 0x280, RZ ;  /* 0x0000028005057810 */ /* 0x000fd60007ffe0ff */
[----:B------:R-:W-:Y:S05]  /*0e80*/  @P1 BRA `(.L_x_8034) ;  /* 0xfffffff000bc1947 */ /* 0x000fea000383ffff */
[----:B------:R-:W-:Y:S05]  /*0e90*/  EXIT ;  /* 0x000000000000794d */ /* 0x000fea0003800000 */
.L_x_8031:
[----:B0-----:R-:W-:Y:S01]  /*0ea0*/  HFMA2.MMA R24, -RZ, RZ, 0, 5.9604644775390625e-08 ;  /* 0x00000001ff187435 */ /* 0x001fe200000001ff */
[----:B----4-:R-:W-:Y:S02]  /*0eb0*/  MOV R23, R10 ;  /* 0x0000000a00177202 */ /* 0x010fe40000000f00 */
[----:B------:R-:W-:Y:S02]  /*0ec0*/  MOV R25, 0x1f ;  /* 0x0000001f00197802 */ /* 0x000fe40000000f00 */
[----:B------:R-:W-:-:S07]  /*0ed0*/  MOV R20, 0xffffffff ;  /* 0xffffffff00147802 */ /* 0x000fce0000000f00 */
[----:B-123--:R-:W-:Y:S05]  /*0ee0*/  WARPSYNC.COLLECTIVE R20, `(.L_x_8035) ;  /* 0x0000000014087348 */ /* 0x00efea0003c00000 */
[----:B------:R0:W4:Y:S02]  /*0ef0*/  SHFL.BFLY P2, R22, R23, R24, R25 ;  /* 0x0c00001817167389 */ /* 0x0001240000040019 */
[----:B01234-:R-:W-:Y:S01]  /*0f00*/  ENDCOLLECTIVE ;  /* 0x000000000000791b */ /* 0x01ffe20003800000 */
.L_x_8035:
[----:B------:R-:W-:Y:S01]  /*0f10*/  IMAD.MOV.U32 R24, RZ, RZ, 0x2 ;  /* 0x00000002ff187424 */ /* 0x000fe200078e00ff */
[----:B------:R-:W-:-:S05]  /*0f20*/  MOV R11, R22 ;  /* 0x00000016000b7202 */ /* 0x000fca0000000f00 */
[----:B------:R-:W-:-:S05]  /*0f30*/  FADD.FTZ R11, R10, R11 ;  /* 0x0000000b0a0b7221 */ /* 0x000fca0000010000 */
[----:B------:R-:W-:-:S07]  /*0f40*/  MOV R23, R11 ;  /* 0x0000000b00177202 */ /* 0x000fce0000000f00 */
[----:B------:R-:W-:Y:S05]  /*0f50*/  WARPSYNC.COLLECTIVE R20, `(.L_x_8036) ;  /* 0x0000000014087348 */ /* 0x000fea0003c00000 */
[----:B------:R0:W1:Y:S02]  /*0f60*/  SHFL.BFLY P2, R22, R23, R24, R25 ;  /* 0x0c00001817167389 */ /* 0x0000640000040019 */
[----:B01----:R-:W-:Y:S01]  /*0f70*/  ENDCOLLECTIVE ;  /* 0x000000000000791b */ /* 0x003fe20003800000 */
.L_x_8036:
[----:B------:R-:W-:Y:S01]  /*0f80*/  HFMA2.MMA R24, -RZ, RZ, 0, 2.384185791015625e-07 ;  /* 0x00000004ff187435 */ /* 0x000fe200000001ff */
[----:B------:R-:W-:-:S05]  /*0f90*/  MOV R14, R22 ;  /* 0x00000016000e7202 */ /* 0x000fca0000000f00 */
[----:B------:R-:W-:-:S05]  /*0fa0*/  FADD.FTZ R14, R11, R14 ;  /* 0x0000000e0b0e7221 */ /* 0x000fca0000010000 */
[----:B------:R-:W-:-:S07]  /*0fb0*/  MOV R23, R14 ;  /* 0x0000000e00177202 */ /* 0x000fce0000000f00 */
[----:B------:R-:W-:Y:S05]  /*0fc0*/  WARPSYNC.COLLECTIVE R20, `(.L_x_8037) ;  /* 0x0000000014087348 */ /* 0x000fea0003c00000 */
[----:B------:R0:W1:Y:S02]  /*0fd0*/  SHFL.BFLY P2, R22, R23, R24, R25 ;  /* 0x0c00001817167389 */ /* 0x0000640000040019 */
[----:B01----:R-:W-:Y:S01]  /*0fe0*/  ENDCOLLECTIVE ;  /* 0x000000000000791b */ /* 0x003fe20003800000 */
.L_x_8037:
[----:B------:R-:W-:Y:S01]  /*0ff0*/  HFMA2.MMA R24, -RZ, RZ, 0, 4.76837158203125e-07 ;  /* 0x00000008ff187435 */ /* 0x000fe200000001ff */
[----:B------:R-:W-:-:S05]  /*1000*/  MOV R13, R22 ;  /* 0x00000016000d7202 */ /* 0x000fca0000000f00 */
[----:B------:R-:W-:-:S05]  /*1010*/  FADD.FTZ R13, R14, R13 ;  /* 0x0000000d0e0d7221 */ /* 0x000fca0000010000 */
[----:B------:R-:W-:-:S07]  /*1020*/  MOV R23, R13 ;  /* 0x0000000d00177202 */ /* 0x000fce0000000f00 */
[----:B------:R-:W-:Y:S05]  /*1030*/  WARPSYNC.COLLECTIVE R20, `(.L_x_8038) ;  /* 0x0000000014087348 */ /* 0x000fea0003c00000 */
[----:B------:R0:W1:Y:S02]  /*1040*/  SHFL.BFLY P2, R22, R23, R24, R25 ;  /* 0x0c00001817167389 */ /* 0x0000640000040019 */
[----:B01----:R-:W-:Y:S01]  /*1050*/  ENDCOLLECTIVE ;  /* 0x000000000000791b */ /* 0x003fe20003800000 */
.L_x_8038:
[----:B------:R-:W-:Y:S01]  /*1060*/  HFMA2.MMA R24, -RZ, RZ, 0, 9.5367431640625e-07 ;  /* 0x00000010ff187435 */ /* 0x000fe200000001ff */
[----:B------:R-:W-:-:S05]  /*1070*/  MOV R10, R22 ;  /* 0x00000016000a7202 */ /* 0x000fca0000000f00 */
[----:B------:R-:W-:-:S04]  /*1080*/  FADD.FTZ R11, R13, R10 ;  /* 0x0000000a0d0b7221 */ /* 0x000fc80000010000 */
[----:B------:R-:W-:-:S07]  /*1090*/  IMAD.MOV.U32 R23, RZ, RZ, R11 ;  /* 0x000000ffff177224 */ /* 0x000fce00078e000b */
[----:B------:R-:W-:Y:S05]  /*10a0*/  WARPSYNC.COLLECTIVE R20, `(.L_x_8039) ;  /* 0x0000000014087348 */ /* 0x000fea0003c00000 */
[----:B------:R0:W1:Y:S02]  /*10b0*/  SHFL.BFLY P2, R22, R23, R24, R25 ;  /* 0x0c00001817167389 */ /* 0x0000640000040019 */
[----:B01----:R-:W-:Y:S01]  /*10c0*/  ENDCOLLECTIVE ;  /* 0x000000000000791b */ /* 0x003fe20003800000 */
.L_x_8039:
[----:B------:R-:W-:Y:S01]  /*10d0*/  HFMA2.MMA R24, -RZ, RZ, 0, 5.9604644775390625e-08 ;  /* 0x00000001ff187435 */ /* 0x000fe200000001ff */
[----:B------:R-:W-:Y:S02]  /*10e0*/  MOV R23, R12 ;  /* 0x0000000c00177202 */ /* 0x000fe40000000f00 */
[----:B------:R-:W-:-:S08]  /*10f0*/  MOV R10, R22 ;  /* 0x00000016000a7202 */ /* 0x000fd00000000f00 */
[----:B------:R-:W-:Y:S05]  /*1100*/  WARPSYNC.COLLECTIVE R20, `(.L_x_8040) ;  /* 0x0000000014087348 */ /* 0x000fea0003c00000 */
[----:B------:R0:W1:Y:S02]  /*1110*/  SHFL.BFLY P2, R22, R23, R24, R25 ;  /* 0x0c00001817167389 */ /* 0x0000640000040019 */
[----:B01----:R-:W-:Y:S01]  /*1120*/  ENDCOLLECTIVE ;  /* 0x000000000000791b */ /* 0x003fe20003800000 */
.L_x_8040:
[----:B------:R-:W-:Y:S01]  /*1130*/  HFMA2.MMA R24, -RZ, RZ, 0, 1.1920928955078125e-07 ;  /* 0x00000002ff187435 */ /* 0x000fe200000001ff */
[----:B------:R-:W-:-:S05]  /*1140*/  MOV R13, R22 ;  /* 0x00000016000d7202 */ /* 0x000fca0000000f00 */
[----:B------:R-:W-:-:S05]  /*1150*/  FADD.FTZ R15, R12, R13 ;  /* 0x0000000d0c0f7221 */ /* 0x000fca0000010000 */
[----:B------:R-:W-:-:S07]  /*1160*/  MOV R23, R15 ;  /* 0x0000000f00177202 */ /* 0x000fce0000000f00 */
[----:B------:R-:W-:Y:S05]  /*1170*/  WARPSYNC.COLLECTIVE R20, `(.L_x_8041) ;  /* 0x0000000014087348 */ /* 0x000fea0003c00000 */
[----:B------:R0:W1:Y:S02]  /*1180*/  SHFL.BFLY P2, R22, R23, R24, R25 ;  /* 0x0c00001817167389 */ /* 0x0000640000040019 */
[----:B01----:R-:W-:Y:S01]  /*1190*/  ENDCOLLECTIVE ;  /* 0x000000000000791b */ /* 0x003fe20003800000 */
.L_x_8041:
[----:B------:R-:W-:Y:S01]  /*11a0*/  HFMA2.MMA R24, -RZ, RZ, 0, 2.384185791015625e-07 ;  /* 0x00000004ff187435 */ /* 0x000fe200000001ff */
[----:B------:R-:W-:-:S04]  /*11b0*/  IMAD.MOV.U32 R16, RZ, RZ, R22 ;  /* 0x000000ffff107224 */ /* 0x000fc800078e0016 */
[----:B------:R-:W-:-:S05]  /*11c0*/  FADD.FTZ R16, R15, R16 ;  /* 0x000000100f107221 */ /* 0x000fca0000010000 */
[----:B------:R-:W-:-:S07]  /*11d0*/  MOV R23, R16 ;  /* 0x0000001000177202 */ /* 0x000fce0000000f00 */
[----:B------:R-:W-:Y:S05]  /*11e0*/  WARPSYNC.COLLECTIVE R20, `(.L_x_8042) ;  /* 0x0000000014087348 */ /* 0x000fea0003c00000 */
[----:B------:R0:W1:Y:S02]  /*11f0*/  SHFL.BFLY P2, R22, R23, R24, R25 ;  /* 0x0c00001817167389 */ /* 0x0000640000040019 */
[----:B01----:R-:W-:Y:S01]  /*1200*/  ENDCOLLECTIVE ;  /* 0x000000000000791b */ /* 0x003fe20003800000 */
.L_x_8042:
[----:B------:R-:W-:Y:S01]  /*1210*/  HFMA2.MMA R24, -RZ, RZ, 0, 4.76837158203125e-07 ;  /* 0x00000008ff187435 */ /* 0x000fe200000001ff */
[----:B------:R-:W-:-:S05]  /*1220*/  MOV R17, R22 ;  /* 0x0000001600117202 */ /* 0x000fca0000000f00 */
[----:B------:R-:W-:-:S05]  /*1230*/  FADD.FTZ R17, R16, R17 ;  /* 0x0000001110117221 */ /* 0x000fca0000010000 */
[----:B------:R-:W-:-:S07]  /*1240*/  MOV R23, R17 ;  /* 0x0000001100177202 */ /* 0x000fce0000000f00 */
[----:B------:R-:W-:Y:S05]  /*1250*/  WARPSYNC.COLLECTIVE R20, `(.L_x_8043) ;  /* 0x0000000014087348 */ /* 0x000fea0003c00000 */
[----:B------:R0:W1:Y:S02]  /*1260*/  SHFL.BFLY P2, R22, R23, R24, R25 ;  /* 0x0c00001817167389 */ /* 0x0000640000040019 */
[----:B01----:R-:W-:Y:S01]  /*1270*/  ENDCOLLECTIVE ;  /* 0x000000000000791b */ /* 0x003fe20003800000 */
.L_x_8043:
[----:B------:R-:W-:Y:S01]  /*1280*/  IMAD.MOV.U32 R24, RZ, RZ, 0x10 ;  /* 0x00000010ff187424 */ /* 0x000fe200078e00ff */
[----:B------:R-:W-:-:S05]  /*1290*/  MOV R12, R22 ;  /* 0x00000016000c7202 */ /* 0x000fca0000000f00 */
[----:B------:R-:W-:-:S05]  /*12a0*/  FADD.FTZ R12, R17, R12 ;  /* 0x0000000c110c7221 */ /* 0x000fca0000010000 */
[----:B------:R-:W-:-:S07]  /*12b0*/  MOV R23, R12 ;  /* 0x0000000c00177202 */ /* 0x000fce0000000f00 */
[----:B------:R-:W-:Y:S05]  /*12c0*/  WARPSYNC.COLLECTIVE R20, `(.L_x_8044) ;  /* 0x0000000014087348 */ /* 0x000fea0003c00000 */
[----:B------:R0:W1:Y:S02]  /*12d0*/  SHFL.BFLY P2, R22, R23, R24, R25 ;  /* 0x0c00001817167389 */ /* 0x0000640000040019 */
[----:B01----:R-:W-:Y:S01]  /*12e0*/  ENDCOLLECTIVE ;  /* 0x000000000000791b */ /* 0x003fe20003800000 */
.L_x_8044:
[----:B------:R-:W-:Y:S01]  /*12f0*/  HFMA2.MMA R24, -RZ, RZ, 0, 5.9604644775390625e-08 ;  /* 0x00000001ff187435 */ /* 0x000fe200000001ff */
[----:B------:R-:W-:Y:S02]  /*1300*/  MOV R23, R8 ;  /* 0x0000000800177202 */ /* 0x000fe40000000f00 */
[----:B------:R-:W-:-:S08]  /*1310*/  MOV R15, R22 ;  /* 0x00000016000f7202 */ /* 0x000fd00000000f00 */
[----:B------:R-:W-:Y:S05]  /*1320*/  WARPSYNC.COLLECTIVE R20, `(.L_x_8045) ;  /* 0x0000000014087348 */ /* 0x000fea0003c00000 */
[----:B------:R0:W1:Y:S02]  /*1330*/  SHFL.BFLY P2, R22, R23, R24, R25 ;  /* 0x0c00001817167389 */ /* 0x0000640000040019 */
[----:B01----:R-:W-:Y:S01]  /*1340*/  ENDCOLLECTIVE ;  /* 0x000000000000791b */ /* 0x003fe20003800000 */
.L_x_8045:
[----:B------:R-:W-:Y:S01]  /*1350*/  HFMA2.MMA R24, -RZ, RZ, 0, 1.1920928955078125e-07 ;  /* 0x00000002ff187435 */ /* 0x000fe200000001ff */
[----:B------:R-:W-:-:S05]  /*1360*/  MOV R17, R22 ;  /* 0x0000001600117202 */ /* 0x000fca0000000f00 */
[----:B------:R-:W-:-:S05]  /*1370*/  FADD.FTZ R18, R8, R17 ;  /* 0x0000001108127221 */ /* 0x000fca0000010000 */
[----:B------:R-:W-:-:S07]  /*1380*/  MOV R23, R18 ;  /* 0x0000001200177202 */ /* 0x000fce0000000f00 */
[----:B------:R-:W-:Y:S05]  /*1390*/  WARPSYNC.COLLECTIVE R20, `(.L_x_8046) ;  /* 0x0000000014087348 */ /* 0x000fea0003c00000 */
[----:B------:R0:W1:Y:S02]  /*13a0*/  SHFL.BFLY P2, R22, R23, R24, R25 ;  /* 0x0c00001817167389 */ /* 0x0000640000040019 */
[----:B01----:R-:W-:Y:S01]  /*13b0*/  ENDCOLLECTIVE ;  /* 0x000000000000791b */ /* 0x003fe20003800000 */
.L_x_8046:
[----:B------:R-:W-:Y:S01]  /*13c0*/  HFMA2.MMA R24, -RZ, RZ, 0, 2.384185791015625e-07 ;  /* 0x00000004ff187435 */ /* 0x000fe200000001ff */
[----:B------:R-:W-:-:S05]  /*13d0*/  MOV R13, R22 ;  /* 0x00000016000d7202 */ /* 0x000fca0000000f00 */
[----:B------:R-:W-:-:S04]  /*13e0*/  FADD.FTZ R19, R18, R13 ;  /* 0x0000000d12137221 */ /* 0x000fc80000010000 */
[----:B------:R-:W-:-:S07]  /*13f0*/  IMAD.MOV.U32 R23, RZ, RZ, R19 ;  /* 0x000000ffff177224 */ /* 0x000fce00078e0013 */
[----:B------:R-:W-:Y:S05]  /*1400*/  WARPSYNC.COLLECTIVE R20, `(.L_x_8047) ;  /* 0x0000000014087348 */ /* 0x000fea0003c00000 */
[----:B------:R0:W1:Y:S02]  /*1410*/  SHFL.BFLY P2, R22, R23, R24, R25 ;  /* 0x0c00001817167389 */ /* 0x0000640000040019 */
[----:B01----:R-:W-:Y:S01]  /*1420*/  ENDCOLLECTIVE ;  /* 0x000000000000791b */ /* 0x003fe20003800000 */
.L_x_8047:
[----:B------:R-:W-:Y:S01]  /*1430*/  HFMA2.MMA R24, -RZ, RZ, 0, 4.76837158203125e-07 ;  /* 0x00000008ff187435 */ /* 0x000fe200000001ff */
[----:B------:R-:W-:-:S05]  /*1440*/  MOV R8, R22 ;  /* 0x0000001600087202 */ /* 0x000fca0000000f00 */
[----:B------:R-:W-:-:S05]  /*1450*/  FADD.FTZ R8, R19, R8 ;  /* 0x0000000813087221 */ /* 0x000fca0000010000 */
[----:B------:R-:W-:-:S07]  /*1460*/  MOV R23, R8 ;  /* 0x0000000800177202 */ /* 0x000fce0000000f00 */
[----:B------:R-:W-:Y:S05]  /*1470*/  WARPSYNC.COLLECTIVE R20, `(.L_x_8048) ;  /* 0x0000000014087348 */ /* 0x000fea0003c00000 */
[----:B------:R0:W1:Y:S02]  /*1480*/  SHFL.BFLY P2, R22, R23, R24, R25 ;  /* 0x0c00001817167389 */ /* 0x0000640000040019 */
[----:B01----:R-:W-:Y:S01]  /*1490*/  ENDCOLLECTIVE ;  /* 0x000000000000791b */ /* 0x003fe20003800000 */
.L_x_8048:
[----:B------:R-:W-:Y:S01]  /*14a0*/  HFMA2.MMA R24, -RZ, RZ, 0, 9.5367431640625e-07 ;  /* 0x00000010ff187435 */ /* 0x000fe200000001ff */
[----:B------:R-:W-:-:S05]  /*14b0*/  MOV R21, R22 ;  /* 0x0000001600157202 */ /* 0x000fca0000000f00 */
[----:B------:R-:W-:-:S05]  /*14c0*/  FADD.FTZ R21, R8, R21 ;  /* 0x0000001508157221 */ /* 0x000fca0000010000 */
[----:B------:R-:W-:-:S07]  /*14d0*/  MOV R23, R21 ;  /* 0x0000001500177202 */ /* 0x000fce0000000f00 */
[----:B------:R-:W-:Y:S05]  /*14e0*/  WARPSYNC.COLLECTIVE R20, `(.L_x_8049) ;  /* 0x0000000014087348 */ /* 0x000fea0003c00000 */
[----:B------:R0:W1:Y:S02]  /*14f0*/  SHFL.BFLY P2, R22, R23, R24, R25 ;  /* 0x0c00001817167389 */ /* 0x0000640000040019 */
[----:B01----:R-:W-:Y:S01]  /*1500*/  ENDCOLLECTIVE ;  /* 0x000000000000791b */ /* 0x003fe20003800000 */
.L_x_8049:
[----:B------:R-:W-:Y:S01]  /*1510*/  MOV R14, R22 ;  /* 0x00000016000e7202 */ /* 0x000fe20000000f00 */
[----:B------:R-:W-:Y:S06]  /*1520*/  BRA `(.L_x_8050) ;  /* 0xfffffff400d47947 */ /* 0x000fec000383ffff */
.L_x_8051:
        /* <DEDUP_REMOVED lines=13> */
.L_x_16958:


//--------------------- .text._ZN10layer_norm13ln_bwd_kernelINS_13Kernel_traitsIf13__nv_bfloat16fS2_fjLj1280ELj1ELj4ELj1ELj16ENS_18Kernel_traits_baseILj1280EfS2_fS2_fjLj128EEEEELb1ELb1ELb1ELb0EEEvNS_9BwdParamsE --------------------------
	.section	.text._ZN10layer_norm13ln_bwd_kernelINS_13Kernel_traitsIf13__nv_bfloat16fS2_fjLj1280ELj1ELj4ELj1ELj16ENS_18Kernel_traits_baseILj1280EfS2_fS2_fjLj128EEEEELb1ELb1ELb1ELb0EEEvNS_9BwdParamsE,"ax",@progbits
	.align	128
        .global         _ZN10layer_norm13ln_bwd_kernelINS_13Kernel_traitsIf13__nv_bfloat16fS2_fjLj1280ELj1ELj4ELj1ELj16ENS_18Kernel_traits_baseILj1280EfS2_fS2_fjLj128EEEEELb1ELb1ELb1ELb0EEEvNS_9BwdParamsE
        .type           _ZN10layer_norm13ln_bwd_kernelINS_13Kernel_traitsIf13__nv_bfloat16fS2_fjLj1280ELj1ELj4ELj1ELj16ENS_18Kernel_traits_baseILj1280EfS2_fS2_fjLj128EEEEELb1ELb1ELb1ELb0EEEvNS_9BwdParamsE,@function
        .size           _ZN10layer_norm13ln_bwd_kernelINS_13Kernel_traitsIf13__nv_bfloat16fS2_fjLj1280ELj1ELj4ELj1ELj16ENS_18Kernel_traits_baseILj1280EfS2_fS2_fjLj128EEEEELb1ELb1ELb1ELb0EEEvNS_9BwdParamsE,(.L_x_16959 - _ZN10layer_norm13ln_bwd_kernelINS_13Kernel_traitsIf13__nv_bfloat16fS2_fjLj1280ELj1ELj4ELj1ELj16ENS_18Kernel_traits_baseILj1280EfS2_fS2_fjLj128EEEEELb1ELb1ELb1ELb0EEEvNS_9BwdParamsE)
        .other          _ZN10layer_norm13ln_bwd_kernelINS_13Kernel_traitsIf13__nv_bfloat16fS2_fjLj1280ELj1ELj4ELj1ELj16ENS_18Kernel_traits_baseILj1280EfS2_fS2_fjLj128EEEEELb1ELb1ELb1ELb0EEEvNS_9BwdParamsE,@"STO_CUDA_ENTRY STV_DEFAULT"
_ZN10layer_norm13ln_bwd_kernelINS_13Kernel_traitsIf13__nv_bfloat16fS2_fjLj1280ELj1ELj4ELj1ELj16ENS_18Kernel_traits_baseILj1280EfS2_fS2_fjLj128EEEEELb1ELb1ELb1ELb0EEEvNS_9BwdParamsE:
.text._ZN10layer_norm13ln_bwd_kernelINS_13Kernel_traitsIf13__nv_bfloat16fS2_fjLj1280ELj1ELj4ELj1ELj16ENS_18Kernel_traits_baseILj1280EfS2_fS2_fjLj128EEEEELb1ELb1ELb1ELb0EEEvNS_9BwdParamsE:
        /* <DEDUP_REMOVED lines=65> */
[----:B------:R-:W2:Y:S01]  /*0410*/  @P1 LDC.64 R20, c[0x0][0x278] ;  /* 0x00009e00ff141b82 */ /* 0x000ea20000000a00 */
[----:B------:R-:W-:-:S07]  /*0420*/  IMAD.MOV.U32 R31, RZ, RZ, R3 ;  /* 0x000000ffff1f7224 */ /* 0x000fce00078e0003 */
        /* <DEDUP_REMOVED lines=8> */
[----:B------:R-:W-:Y:S01]  /*04b0*/  @P0 IADD3 R31, R31, 0x20, RZ ;  /* 0x000000201f1f0810 */ /* 0x000fe20007ffe0ff */
[----:B------:R-:W-:Y:S01]  /*04c0*/  ULDC.64 UR4, c[0x0][0x208] ;  /* 0x0000820000047ab9 */ /* 0x000fe20000000a00 */
[----:B------:R-:W5:Y:S03]  /*04d0*/  @P3 LDC.64 R26, c[0x0][0x260] ;  /* 0x00009800ff1a3b82 */ /* 0x000f660000000a00 */
[----:B------:R-:W-:-:S04]  /*04e0*/  @P1 IMAD.WIDE.U32 R18, R31, 0x20, R18 ;  /* 0x000000201f121825 */ /* 0x000fc800078e0012 */
[C---:B--2---:R-:W-:Y:S01]  /*04f0*/  @P1 IMAD.WIDE.U32 R20, R31.reuse, 0x20, R20 ;  /* 0x000000201f141825 */ /* 0x044fe200078e0014 */
[----:B------:R-:W-:-:S05]  /*0500*/  @P1 IADD3 R31, R31, 0x20, RZ ;  /* 0x000000201f1f1810 */ /* 0x000fca0007ffe0ff */
[----:B------:R-:W-:-:S04]  /*0510*/  @P2 IMAD.WIDE.U32 R22, R31, 0x20, R22 ;  /* 0x000000201f162825 */ /* 0x000fc800078e0016 */
[----:B0-----:R-:W-:-:S04]  /*0520*/  @P2 IMAD.WIDE.U32 R24, R31, 0x20, R24 ;  /* 0x000000201f182825 */ /* 0x001fc800078e0018 */
[----:B------:R-:W-:-:S04]  /*0530*/  @P2 VIADD R31, R31, 0x20 ;  /* 0x000000201f1f2836 */ /* 0x000fc80000000000 */
[C---:B-1----:R-:W-:Y:S01]  /*0540*/  @P3 IMAD.WIDE.U32 R12, R31.reuse, 0x20, R28 ;  /* 0x000000201f0c3825 */ /* 0x042fe200078e001c */
[----:B------:R-:W2:Y:S04]  /*0550*/  @P4 LDG.E.128 R108, desc[UR4][R4.64] ;  /* 0x00000004046c4981 */ /* 0x000ea8000c1e1d00 */
[----:B---3--:R0:W3:Y:S04]  /*0560*/  @P4 LDG.E.128 R104, desc[UR4][R4.64+0x10] ;  /* 0x0000100404684981 */ /* 0x0080e8000c1e1d00 */
[----:B----4-:R-:W4:Y:S04]  /*0570*/  @P4 LDG.E.128 R100, desc[UR4][R8.64+0x10] ;  /* 0x0000100408644981 */ /* 0x010f28000c1e1d00 */
[----:B-----5:R-:W5:Y:S04]  /*0580*/  @P3 LDG.E.128 R32, desc[UR4][R12.64] ;  /* 0x000000040c203981 */ /* 0x020f68000c1e1d00 */
        /* <DEDUP_REMOVED lines=8> */
[----:B------:R-:W-:-:S03]  /*0610*/  @P3 IMAD.WIDE.U32 R10, R31, 0x20, R26 ;  /* 0x000000201f0a3825 */ /* 0x000fc600078e001a */
[----:B------:R-:W5:Y:S04]  /*0620*/  @P1 LDG.E.128 R68, desc[UR4][R20.64+0x10] ;  /* 0x0000100414441981 */ /* 0x000f68000c1e1d00 */
[----:B------:R-:W5:Y:S04]  /*0630*/  @P1 LDG.E.128 R64, desc[UR4][R20.64] ;  /* 0x0000000414401981 */ /* 0x000f68000c1e1d00 */
[----:B------:R-:W5:Y:S04]  /*0640*/  @P2 LDG.E.128 R60, desc[UR4][R22.64] ;  /* 0x00000004163c2981 */ /* 0x000f68000c1e1d00 */
[----:B------:R-:W5:Y:S04]  /*0650*/  @P2 LDG.E.128 R56, desc[UR4][R22.64+0x10] ;  /* 0x0000100416382981 */ /* 0x000f68000c1e1d00 */
[----:B------:R-:W5:Y:S04]  /*0660*/  @P2 LDG.E.128 R52, desc[UR4][R24.64+0x10] ;  /* 0x0000100418342981 */ /* 0x000f68000c1e1d00 */
[----:B------:R1:W5:Y:S04]  /*0670*/  @P2 LDG.E.128 R48, desc[UR4][R24.64] ;  /* 0x0000000418302981 */ /* 0x000368000c1e1d00 */
[----:B------:R-:W5:Y:S04]  /*0680*/  @P3 LDG.E.128 R44, desc[UR4][R10.64] ;  /* 0x000000040a2c3981 */ /* 0x000f68000c1e1d00 */
[----:B------:R-:W5:Y:S01]  /*0690*/  @P3 LDG.E.128 R40, desc[UR4][R10.64+0x10] ;  /* 0x000010040a283981 */ /* 0x000f62000c1e1d00 */
[----:B0-----:R-:W0:Y:S01]  /*06a0*/  S2R R5, SR_CTAID.X ;  /* 0x0000000000057919 */ /* 0x001e220000002500 */
[----:B------:R-:W-:-:S02]  /*06b0*/  @P4 LOP3.LUT R7, R7, 0x2, RZ, 0xfc, !PT ;  /* 0x0000000207074812 */ /* 0x000fc400078efcff */
[----:B------:R-:W-:Y:S02]  /*06c0*/  SHF.R.U32.HI R0, RZ, 0x5, R6 ;  /* 0x00000005ff007819 */ /* 0x000fe40000011606 */
[----:B------:R-:W-:-:S04]  /*06d0*/  LOP3.LUT R7, R7, 0xfffffffb, RZ, 0xc0, !PT ;  /* 0xfffffffb07077812 */ /* 0x000fc800078ec0ff */
[----:B------:R-:W-:Y:S01]  /*06e0*/  @P3 LOP3.LUT R7, R7, 0x4, RZ, 0xfc, !PT ;  /* 0x0000000407073812 */ /* 0x000fe200078efcff */
[----:B------:R-:W-:Y:S01]  /*06f0*/  BSSY B0, `(.L_x_8052) ;  /* 0x00008d7000007945 */ /* 0x000fe20003800000 */
[----:B-1----:R-:W-:Y:S02]  /*0700*/  CS2R R24, SRZ ;  /* 0x0000000000187805 */ /* 0x002fe4000001ff00 */
        /* <DEDUP_REMOVED lines=28> */
[----:B-----5:R0:W-:Y:S04]  /*08d0*/  @P3 STL.64 [R1+0xc0], R32 ;  /* 0x0000c02001003387 */ /* 0x0201e80000100a00 */
        /* <DEDUP_REMOVED lines=39> */
[----:B------:R-:W-:Y:S02]  /*0b50*/  CS2R R84, SRZ ;  /* 0x0000000000547805 */ /* 0x000fe4000001ff00 */
[----:B------:R-:W-:Y:S02]  /*0b60*/  CS2R R86, SRZ ;  /* 0x0000000000567805 */ /* 0x000fe4000001ff00 */
[----:B------:R-:W-:-:S02]  /*0b70*/  CS2R R88, SRZ ;  /* 0x0000000000587805 */ /* 0x000fc4000001ff00 */
[----:B------:R-:W-:Y:S02]  /*0b80*/  CS2R R90, SRZ ;  /* 0x00000000005a7805 */ /* 0x000fe4000001ff00 */
[----:B----4-:R-:W-:Y:S02]  /*0b90*/  CS2R R48, SRZ ;  /* 0x0000000000307805 */ /* 0x010fe4000001ff00 */
        /* <DEDUP_REMOVED lines=30> */
[----:B------:R-:W-:-:S11]  /*0d80*/  HFMA2.MMA R25, -RZ, RZ, 0, 0 ;  /* 0x00000000ff197435 */ /* 0x000fd600000001ff */
.L_x_8254:
        /* <DEDUP_REMOVED lines=14> */
[----:B----4-:R-:W-:-:S04]  /*0e70*/  IMAD.U32 R2, RZ, RZ, UR16 ;  /* 0x00000010ff027e24 */ /* 0x010fc8000f8e00ff */
        /* <DEDUP_REMOVED lines=11> */
[----:B------:R-:W-:Y:S01]  /*0f30*/  LOP3.LUT P5, RZ, R7, 0x2, RZ, 0xc0, !PT ;  /* 0x0000000207ff7812 */ /* 0x000fe200078ac0ff */
[----:B------:R-:W-:-:S10]  /*0f40*/  IMAD.MOV.U32 R23, RZ, RZ, R9 ;  /* 0x000000ffff177224 */ /* 0x000fd400078e0009 */
[----:B------:R-:W-:-:S05]  /*0f50*/  @P4 IADD3 R8, R6, -0x1, RZ ;  /* 0xffffffff06084810 */ /* 0x000fca0007ffe0ff */
[----:B------:R-:W-:-:S05]  /*0f60*/  @P4 IMAD R8, R8, R2, RZ ;  /* 0x0000000208084224 */ /* 0x000fca00078e02ff */
[----:B------:R-:W-:-:S04]  /*0f70*/  @P4 SHF.R.S32.HI R11, RZ, 0x1f, R8 ;  /* 0x0000001fff0b4819 */ /* 0x000fc80000011408 */
[----:B------:R-:W-:Y:S02]  /*0f80*/  @P4 LEA.HI R11, R11, R8, RZ, 0x3 ;  /* 0x000000080b0b4211 */ /* 0x000fe400078f18ff */
[----:B------:R-:W-:Y:S02]  /*0f90*/  MOV R8, RZ ;  /* 0x000000ff00087202 */ /* 0x000fe40000000f00 */
        /* <DEDUP_REMOVED lines=9> */
[----:B------:R-:W-:Y:S02]  /*1030*/  IADD3 R8, R8, 0x20, RZ ;  /* 0x0000002008087810 */ /* 0x000fe40007ffe0ff */
[----:B-1----:R-:W-:-:S07]  /*1040*/  IADD3 R23, R9, 0x20, RZ ;  /* 0x0000002009177810 */ /* 0x002fce0007ffe0ff */
.L_x_8057:
[----:B------:R-:W-:Y:S05]  /*1050*/  BSYNC B2 ;  /* 0x0000000000027941 */ /* 0x000fea0003800000 */
.L_x_8056:
        /* <DEDUP_REMOVED lines=12> */
.L_x_8059:
[----:B------:R-:W-:Y:S05]  /*1120*/  BSYNC B2 ;  /* 0x0000000000027941 */ /* 0x000fea0003800000 */
.L_x_8058:
        /* <DEDUP_REMOVED lines=12> */
.L_x_8061:
[----:B------:R-:W-:Y:S05]  /*11f0*/  BSYNC B2 ;  /* 0x0000000000027941 */ /* 0x000fea0003800000 */
.L_x_8060:
        /* <DEDUP_REMOVED lines=12> */
.L_x_8063:
[----:B------:R-:W-:Y:S05]  /*12c0*/  BSYNC B2 ;  /* 0x0000000000027941 */ /* 0x000fea0003800000 */
.L_x_8062:
        /* <DEDUP_REMOVED lines=14> */
.L_x_8055:
[----:B-----5:R-:W-:Y:S01]  /*13b0*/  ISETP.GE.AND P4, PT, R6, 0x1, PT ;  /* 0x000000010600780c */ /* 0x020fe20003f86270 */
[----:B------:R-:W-:Y:S01]  /*13c0*/  VIADD R11, R11, 0xffffffff ;  /* 0xffffffff0b0b7836 */ /* 0x000fe20000000000 */
[----:B------:R-:W-:Y:S01]  /*13d0*/  LOP3.LUT P5, RZ, R7, 0x2, RZ, 0xc0, !PT ;  /* 0x0000000207ff7812 */ /* 0x000fe200078ac0ff */
[----:B------:R-:W-:Y:S01]  /*13e0*/  BSSY B2, `(.L_x_8065) ;  /* 0x0000087000027945 */ /* 0x000fe20003800000 */
[----:B------:R-:W-:Y:S01]  /*13f0*/  MOV R225, R9 ;  /* 0x0000000900e17202 */ /* 0x000fe20000000f00 */
[----:B------:R-:W-:-:S05]  /*1400*/  IMAD R11, R11, R2, RZ ;  /* 0x000000020b0b7224 */ /* 0x000fca00078e02ff */
[----:B------:R-:W-:-:S03]  /*1410*/  SHF.R.S32.HI R22, RZ, 0x1f, R11 ;  /* 0x0000001fff167819 */ /* 0x000fc6000001140b */
[----:B------:R-:W-:Y:S02]  /*1420*/  @P4 IADD3 R8, R6, -0x1, RZ ;  /* 0xffffffff06084810 */ /* 0x000fe40007ffe0ff */
[----:B------:R-:W-:-:S03]  /*1430*/  LEA.HI R11, R22, R11, RZ, 0x3 ;  /* 0x0000000b160b7211 */ /* 0x000fc600078f18ff */
[----:B------:R-:W-:Y:S01]  /*1440*/  @P4 IMAD R8, R8, R2, RZ ;  /* 0x0000000208084224 */ /* 0x000fe200078e02ff */
[----:B------:R-:W-:Y:S01]  /*1450*/  LEA.HI.SX32 R23, R11, R3, 0x1d ;  /* 0x000000030b177211 */ /* 0x000fe200078feaff */
[----:B------:R-:W-:-:S03]  /*1460*/  HFMA2.MMA R11, -RZ, RZ, 0, 0 ;  /* 0x00000000ff0b7435 */ /* 0x000fc600000001ff */
        /* <DEDUP_REMOVED lines=11> */
[----:B------:R-:W2:Y:S02]  /*1520*/  LDC.64 R14, c[0x0][0x238] ;  /* 0x00008e00ff0e7b82 */ /* 0x000ea40000000a00 */
[----:B------:R3:W-:Y:S04]  /*1530*/  STL [R1+0x1e4], R3 ;  /* 0x0001e40301007387 */ /* 0x0007e80000100800 */
[----:B------:R4:W-:Y:S02]  /*1540*/  STL [R1+0x1e0], R2 ;  /* 0x0001e00201007387 */ /* 0x0009e40000100800 */
[----:B------:R-:W3:Y:S02]  /*1550*/  LDC.U8 R202, c[0x0][0x2a0] ;  /* 0x0000a800ffca7b82 */ /* 0x000ee40000000000 */
[----:B------:R-:W5:Y:S04]  /*1560*/  @P5 LDG.E.128 R148, desc[UR4][R200.64] ;  /* 0x00000004c8945981 */ /* 0x000f68000c1e1d00 */
[----:B------:R-:W5:Y:S01]  /*1570*/  @P5 LDG.E.128 R152, desc[UR4][R200.64+0x10] ;  /* 0x00001004c8985981 */ /* 0x000f62000c1e1d00 */
[----:B0-----:R-:W-:-:S03]  /*1580*/  IMAD.WIDE.U32 R10, R23, 0x10, R10 ;  /* 0x00000010170a7825 */ /* 0x001fc600078e000a */
[----:B-1----:R-:W4:Y:S04]  /*1590*/  LDL R4, [R1+0x1b8] ;  /* 0x0001b80001047983 */ /* 0x002f280000100800 */
[----:B------:R0:W4:Y:S01]  /*15a0*/  LDG.E.128 R208, desc[UR4][R10.64] ;  /* 0x000000040ad07981 */ /* 0x000122000c1e1d00 */
[----:B--2---:R-:W-:-:S05]  /*15b0*/  IMAD.WIDE.U32 R14, R9, 0x20, R14 ;  /* 0x00000020090e7825 */ /* 0x004fca00078e000e */
[----:B------:R-:W2:Y:S01]  /*15c0*/  LDG.E.128 R204, desc[UR4][R14.64+0x10] ;  /* 0x000010040ecc7981 */ /* 0x000ea2000c1e1d00 */
[----:B---3--:R-:W-:Y:S01]  /*15d0*/  ISETP.NE.AND P5, PT, R202, RZ, PT ;  /* 0x000000ffca00720c */ /* 0x008fe20003fa5270 */
[----:B0-----:R-:W0:Y:S02]  /*15e0*/  LDC.64 R10, c[0x0][0x240] ;  /* 0x00009000ff0a7b82 */ /* 0x001e240000000a00 */
[----:B------:R-:W3:Y:S01]  /*15f0*/  LDG.E.128 R200, desc[UR4][R14.64] ;  /* 0x000000040ec87981 */ /* 0x000ee2000c1e1d00 */
[----:B------:R-:W-:Y:S01]  /*1600*/  FSEL R0, R212, RZ, !P5 ;  /* 0x000000ffd4007208 */ /* 0x000fe20006800000 */
[----:B0-----:R-:W-:-:S05]  /*1610*/  IMAD.WIDE.U32 R10, R8, 0x8, R10 ;  /* 0x00000008080a7825 */ /* 0x001fca00078e000a */
[----:B------:R2:W5:Y:S01]  /*1620*/  LDG.E.64 R14, desc[UR4][R10.64] ;  /* 0x000000040a0e7981 */ /* 0x000562000c1e1b00 */
[----:B----4-:R-:W-:Y:S02]  /*1630*/  PRMT R3, R209, 0x7632, R3 ;  /* 0x00007632d1037816 */ /* 0x010fe40000000003 */
[----:B------:R-:W-:Y:S01]  /*1640*/  PRMT R2, R208, 0x7632, R2 ;  /* 0x00007632d0027816 */ /* 0x000fe20000000002 */
[C---:B--2---:R-:W-:Y:S01]  /*1650*/  FADD.FTZ R11, -R0.reuse, R207 ;  /* 0x000000cf000b7221 */ /* 0x044fe20000010100 */
[----:B------:R-:W-:Y:S01]  /*1660*/  SHF.L.U32 R207, R211, 0x10, RZ ;  /* 0x00000010d3cf7819 */ /* 0x000fe200000006ff */
[C---:B---3--:R-:W-:Y:S01]  /*1670*/  FADD.FTZ R225, -R0.reuse, R200 ;  /* 0x000000c800e17221 */ /* 0x048fe20000010100 */
[C---:B------:R-:W-:Y:S01]  /*1680*/  FADD.FTZ R201, -R0.reuse, R201 ;  /* 0x000000c900c97221 */ /* 0x040fe20000010100 */
[C---:B------:R-:W-:Y:S01]  /*1690*/  FADD.FTZ R10, -R0.reuse, R202 ;  /* 0x000000ca000a7221 */ /* 0x040fe20000010100 */
[C---:B------:R-:W-:Y:S01]  /*16a0*/  FADD.FTZ R22, -R0.reuse, R203 ;  /* 0x000000cb00167221 */ /* 0x040fe20000010100 */
[C---:B------:R-:W-:Y:S01]  /*16b0*/  FADD.FTZ R200, -R0.reuse, R204 ;  /* 0x000000cc00c87221 */ /* 0x040fe20000010100 */
[C---:B------:R-:W-:Y:S01]  /*16c0*/  FADD.FTZ R202, -R0.reuse, R206 ;  /* 0x000000ce00ca7221 */ /* 0x040fe20000010100 */
[----:B------:R-:W-:Y:S01]  /*16d0*/  FADD.FTZ R203, -R0, R205 ;  /* 0x000000cd00cb7221 */ /* 0x000fe20000010100 */
[----:B------:R-:W-:Y:S01]  /*16e0*/  IMAD.U32 R204, R208, 0x10000, RZ ;  /* 0x00010000d0cc7824 */ /* 0x000fe200078e00ff */
[----:B------:R-:W-:Y:S01]  /*16f0*/  SHF.L.U32 R206, R209, 0x10, RZ ;  /* 0x00000010d1ce7819 */ /* 0x000fe200000006ff */
[C---:B------:R-:W-:Y:S01]  /*1700*/  FMUL.FTZ R0, R5.reuse, R225 ;  /* 0x000000e105007220 */ /* 0x040fe20000410000 */
[C---:B------:R-:W-:Y:S01]  /*1710*/  PRMT R208, R210.reuse, 0x7632, R208 ;  /* 0x00007632d2d07816 */ /* 0x040fe200000000d0 */
[----:B------:R-:W-:Y:S01]  /*1720*/  FMUL.FTZ R6, R5, R201 ;  /* 0x000000c905067220 */ /* 0x000fe20000410000 */
[----:B------:R-:W-:Y:S01]  /*1730*/  SHF.L.U32 R205, R210, 0x10, RZ ;  /* 0x00000010d2cd7819 */ /* 0x000fe200000006ff */
[----:B------:R-:W-:Y:S01]  /*1740*/  IMAD.MOV.U32 R210, RZ, RZ, R3 ;  /* 0x000000ffffd27224 */ /* 0x000fe200078e0003 */
[----:B------:R-:W-:Y:S01]  /*1750*/  PRMT R209, R211, 0x7632, R209 ;  /* 0x00007632d3d17816 */ /* 0x000fe200000000d1 */
[C---:B------:R-:W-:Y:S01]  /*1760*/  FMUL.FTZ R3, R5.reuse, R10 ;  /* 0x0000000a05037220 */ /* 0x040fe20000410000 */
[----:B------:R-:W2:Y:S01]  /*1770*/  LDL R211, [R1+0x1b0] ;  /* 0x0001b00001d37983 */ /* 0x000ea20000100800 */
[----:B------:R-:W-:Y:S01]  /*1780*/  MOV R225, R2 ;  /* 0x0000000200e17202 */ /* 0x000fe20000000f00 */
[----:B------:R-:W-:-:S02]  /*1790*/  FMUL.FTZ R2, R5, R22 ;  /* 0x0000001605027220 */ /* 0x000fc40000410000 */
[----:B------:R0:W-:Y:S01]  /*17a0*/  STL [R1+0x98], R6 ;  /* 0x0000980601007387 */ /* 0x0001e20000100800 */
[----:B------:R-:W-:Y:S01]  /*17b0*/  FADD.FTZ R66, R66, R206 ;  /* 0x000000ce42427221 */ /* 0x000fe20000010000 */
[-C--:B------:R-:W-:Y:S01]  /*17c0*/  FFMA.FTZ R26, R3, R206.reuse, R26 ;  /* 0x000000ce031a7223 */ /* 0x080fe2000001001a */
[----:B------:R-:W-:Y:S01]  /*17d0*/  FMUL.FTZ R4, R4, R206 ;  /* 0x000000ce04047220 */ /* 0x000fe20000410000 */
[----:B------:R-:W-:Y:S04]  /*17e0*/  STL [R1+0x94], R3 ;  /* 0x0000940301007387 */ /* 0x000fe80000100800 */
[----:B------:R-:W-:Y:S04]  /*17f0*/  STL [R1+0x80], R2 ;  /* 0x0000800201007387 */ /* 0x000fe80000100800 */
[----:B------:R-:W3:Y:S01]  /*1800*/  LDL R206, [R1+0x1a0] ;  /* 0x0001a00001ce7983 */ /* 0x000ee20000100800 */
[----:B------:R-:W-:Y:S01]  /*1810*/  FADD.FTZ R64, R64, R204 ;  /* 0x000000cc40407221 */ /* 0x000fe20000010000 */
[----:B------:R-:W-:Y:S01]  /*1820*/  FFMA.FTZ R24, R0, R204, R24 ;  /* 0x000000cc00187223 */ /* 0x000fe20000010018 */
[----:B------:R-:W-:-:S02]  /*1830*/  IMAD.U32 R201, R225, 0x10000, RZ ;  /* 0x00010000e1c97824 */ /* 0x000fc400078e00ff */
[----:B------:R-:W-:Y:S01]  /*1840*/  FMUL.FTZ R225, R5, R200 ;  /* 0x000000c805e17220 */ /* 0x000fe20000410000 */
[----:B------:R-:W-:-:S03]  /*1850*/  FADD.FTZ R68, R68, R205 ;  /* 0x000000cd44447221 */ /* 0x000fc60000010000 */
[----:B------:R-:W-:Y:S01]  /*1860*/  FFMA.FTZ R28, R225, R205, R28 ;  /* 0x000000cde11c7223 */ /* 0x000fe2000001001c */
[----:B--2---:R-:W-:Y:S01]  /*1870*/  FMUL.FTZ R10, R211, R204 ;  /* 0x000000ccd30a7220 */ /* 0x004fe20000410000 */
[----:B------:R-:W-:Y:S01]  /*1880*/  SHF.L.U32 R204, R210, 0x10, RZ ;  /* 0x00000010d2cc7819 */ /* 0x000fe200000006ff */
[----:B------:R-:W2:Y:S01]  /*1890*/  LDL R211, [R1+0x1a8] ;  /* 0x0001a80001d37983 */ /* 0x000ea20000100800 */
[----:B------:R-:W-:-:S03]  /*18a0*/  FMUL.FTZ R210, R5, R202 ;  /* 0x000000ca05d27220 */ /* 0x000fc60000410000 */
[----:B------:R-:W4:Y:S04]  /*18b0*/  LDL R202, [R1+0x1b4] ;  /* 0x0001b40001ca7983 */ /* 0x000f280000100800 */
[----:B------:R1:W-:Y:S04]  /*18c0*/  STL [R1+0x4c], R4 ;  /* 0x00004c0401007387 */ /* 0x0003e80000100800 */
[----:B------:R1:W-:Y:S01]  /*18d0*/  STL [R1+0x38], R225 ;  /* 0x000038e101007387 */ /* 0x0003e20000100800 */
[----:B---3--:R-:W-:-:S03]  /*18e0*/  FMUL.FTZ R206, R206, R205 ;  /* 0x000000cdcece7220 */ /* 0x008fc60000410000 */
[----:B------:R-:W3:Y:S01]  /*18f0*/  LDL R205, [R1+0x1bc] ;  /* 0x0001bc0001cd7983 */ /* 0x000ee20000100800 */
[----:B------:R-:W-:Y:S01]  /*1900*/  SHF.L.U32 R22, R208, 0x10, RZ ;  /* 0x00000010d0167819 */ /* 0x000fe200000006ff */
[----:B------:R-:W-:Y:S02]  /*1910*/  IMAD.U32 R200, R209, 0x10000, RZ ;  /* 0x00010000d1c87824 */ /* 0x000fe400078e00ff */
[----:B------:R-:W-:Y:S01]  /*1920*/  STL [R1+0x28], R210 ;  /* 0x000028d201007387 */ /* 0x000fe20000100800 */
[----:B------:R-:W-:Y:S01]  /*1930*/  FFMA.FTZ R25, R6, R201, R25 ;  /* 0x000000c906197223 */ /* 0x000fe20000010019 */
[----:B------:R-:W-:Y:S02]  /*1940*/  FADD.FTZ R65, R65, R201 ;  /* 0x000000c941417221 */ /* 0x000fe40000010000 */
[----:B------:R-:W-:Y:S04]  /*1950*/  STL [R1+0x1c], R206 ;  /* 0x00001cce01007387 */ /* 0x000fe80000100800 */
[----:B------:R-:W3:Y:S01]  /*1960*/  LDL R208, [R1+0x1a4] ;  /* 0x0001a40001d07983 */ /* 0x000ee20000100800 */
[----:B------:R-:W-:Y:S01]  /*1970*/  FADD.FTZ R70, R70, R207 ;  /* 0x000000cf46467221 */ /* 0x000fe20000010000 */
[-C--:B------:R-:W-:Y:S01]  /*1980*/  FFMA.FTZ R30, R210, R207.reuse, R30 ;  /* 0x000000cfd21e7223 */ /* 0x080fe2000001001e */
[----:B--2---:R-:W-:Y:S01]  /*1990*/  FMUL.FTZ R211, R211, R207 ;  /* 0x000000cfd3d37220 */ /* 0x004fe20000410000 */
[----:B----4-:R-:W-:Y:S01]  /*19a0*/  FMUL.FTZ R209, R202, R201 ;  /* 0x000000c9cad17220 */ /* 0x010fe20000410000 */
[----:B------:R-:W-:-:S03]  /*19b0*/  FFMA.FTZ R201, R0, R10, RZ ;  /* 0x0000000a00c97223 */ /* 0x000fc600000100ff */
[----:B------:R-:W-:Y:S01]  /*19c0*/  STL [R1+0x10], R211 ;  /* 0x000010d301007387 */ /* 0x000fe20000100800 */
[----:B------:R-:W-:-:S03]  /*19d0*/  FFMA.FTZ R201, R6, R209, R201 ;  /* 0x000000d106c97223 */ /* 0x000fc600000100c9 */
[----:B------:R-:W-:Y:S04]  /*19e0*/  STL [R1+0x24], R209 ;  /* 0x000024d101007387 */ /* 0x000fe80000100800 */
[----:B0-----:R0:W5:Y:S01]  /*19f0*/  LDL.LU R6, [R1+0x1ec] ;  /* 0x0001ec0001067983 */ /* 0x0011620000300800 */
[----:B---3--:R-:W-:-:S03]  /*1a00*/  FMUL.FTZ R207, R205, R204 ;  /* 0x000000cccdcf7220 */ /* 0x008fc60000410000 */
[----:B------:R-:W2:Y:S01]  /*1a10*/  LDL R205, [R1+0x1ac] ;  /* 0x0001ac0001cd7983 */ /* 0x000ea20000100800 */
[----:B------:R-:W-:-:S04]  /*1a20*/  FADD.FTZ R202, RZ, R10 ;  /* 0x0000000affca7221 */ /* 0x000fc80000010000 */
[----:B------:R-:W-:Y:S01]  /*1a30*/  FADD.FTZ R202, R202, R209 ;  /* 0x000000d1caca7221 */ /* 0x000fe20000010000 */
[----:B------:R-:W-:-:S03]  /*1a40*/  FFMA.FTZ R201, R3, R4, R201 ;  /* 0x0000000403c97223 */ /* 0x000fc600000100c9 */
[----:B------:R-:W-:Y:S01]  /*1a50*/  FADD.FTZ R202, R202, R4 ;  /* 0x00000004caca7221 */ /* 0x000fe20000010000 */
[----:B------:R-:W-:Y:S01]  /*1a60*/  FMUL.FTZ R203, R5, R203 ;  /* 0x000000cb05cb7220 */ /* 0x000fe20000410000 */
[C---:B------:R-:W-:Y:S01]  /*1a70*/  FFMA.FTZ R201, R2.reuse, R207, R201 ;  /* 0x000000cf02c97223 */ /* 0x040fe200000100c9 */
[----:B------:R-:W-:Y:S01]  /*1a80*/  FFMA.FTZ R27, R2, R204, R27 ;  /* 0x000000cc021b7223 */ /* 0x000fe2000001001b */
[----:B------:R-:W-:Y:S01]  /*1a90*/  FADD.FTZ R202, R202, R207 ;  /* 0x000000cfcaca7221 */ /* 0x000fe20000010000 */
[----:B------:R-:W-:Y:S01]  /*1aa0*/  FADD.FTZ R67, R67, R204 ;  /* 0x000000cc43437221 */ /* 0x000fe20000010000 */
[----:B------:R-:W-:Y:S01]  /*1ab0*/  FADD.FTZ R69, R69, R22 ;  /* 0x0000001645457221 */ /* 0x000fe20000010000 */
[-C--:B------:R-:W-:Y:S01]  /*1ac0*/  FFMA.FTZ R29, R203, R22.reuse, R29 ;  /* 0x00000016cb1d7223 */ /* 0x080fe2000001001d */
[----:B------:R-:W-:Y:S01]  /*1ad0*/  FMUL.FTZ R204, R208, R22 ;  /* 0x00000016d0cc7220 */ /* 0x000fe20000410000 */
[----:B------:R-:W-:Y:S01]  /*1ae0*/  FADD.FTZ R22, R202, R206 ;  /* 0x000000ceca167221 */ /* 0x000fe20000010000 */
[----:B-1----:R0:W5:Y:S01]  /*1af0*/  LDL.LU R4, [R1+0x1e8] ;  /* 0x0001e80001047983 */ /* 0x0021620000300800 */
[----:B------:R-:W-:Y:S01]  /*1b00*/  FFMA.FTZ R201, R225, R206, R201 ;  /* 0x000000cee1c97223 */ /* 0x000fe200000100c9 */
[----:B------:R-:W-:-:S02]  /*1b10*/  FMUL.FTZ R202, R5, R11 ;  /* 0x0000000b05ca7220 */ /* 0x000fc40000410000 */
[----:B------:R0:W5:Y:S01]  /*1b20*/  LDL.LU R3, [R1+0x1e4] ;  /* 0x0001e40001037983 */ /* 0x0001620000300800 */
[----:B------:R-:W-:Y:S01]  /*1b30*/  FADD.FTZ R11, R22, R204 ;  /* 0x000000cc160b7221 */ /* 0x000fe20000010000 */
[----:B------:R-:W-:Y:S02]  /*1b40*/  FFMA.FTZ R22, R203, R204, R201 ;  /* 0x000000cccb167223 */ /* 0x000fe400000100c9 */
[----:B------:R-:W-:Y:S04]  /*1b50*/  STL [R1+0x20], R207 ;  /* 0x000020cf01007387 */ /* 0x000fe80000100800 */
[----:B------:R0:W5:Y:S04]  /*1b60*/  LDL.LU R2, [R1+0x1e0] ;  /* 0x0001e00001027983 */ /* 0x0001680000300800 */
[----:B------:R2:W-:Y:S04]  /*1b70*/  STL [R1+0x18], R203 ;  /* 0x000018cb01007387 */ /* 0x0005e80000100800 */
[----:B------:R0:W-:Y:S04]  /*1b80*/  STL [R1+0x14], R204 ;  /* 0x000014cc01007387 */ /* 0x0001e80000100800 */
[----:B------:R0:W-:Y:S01]  /*1b90*/  STL [R1+0xc], R202 ;  /* 0x00000cca01007387 */ /* 0x0001e20000100800 */
[----:B------:R-:W-:Y:S01]  /*1ba0*/  FADD.FTZ R71, R71, R200 ;  /* 0x000000c847477221 */ /* 0x000fe20000010000 */
[-C--:B------:R-:W-:Y:S01]  /*1bb0*/  FFMA.FTZ R31, R202, R200.reuse, R31 ;  /* 0x000000c8ca1f7223 */ /* 0x080fe2000001001f */
[----:B------:R-:W-:Y:S01]  /*1bc0*/  FADD.FTZ R11, R11, R211 ;  /* 0x000000d30b0b7221 */ /* 0x000fe20000010000 */
[----:B------:R-:W-:Y:S01]  /*1bd0*/  IADD3 R23, R23, 0x20, RZ ;  /* 0x0000002017177810 */ /* 0x000fe20007ffe0ff */
[----:B------:R-:W-:Y:S01]  /*1be0*/  VIADD R225, R9, 0x20 ;  /* 0x0000002009e17836 */ /* 0x000fe20000000000 */
[----:B------:R-:W-:Y:S01]  /*1bf0*/  IADD3 R8, R8, 0x20, RZ ;  /* 0x0000002008087810 */ /* 0x000fe20007ffe0ff */
[----:B--2---:R-:W-:-:S05]  /*1c00*/  FMUL.FTZ R203, R205, R200 ;  /* 0x000000c8cdcb7220 */ /* 0x004fca0000410000 */
[----:B------:R0:W-:Y:S01]  /*1c10*/  STL [R1+0x8], R203 ;  /* 0x000008cb01007387 */ /* 0x0001e20000100800 */
[----:B------:R-:W-:Y:S01]  /*1c20*/  FFMA.FTZ R200, R210, R211, R22 ;  /* 0x000000d3d2c87223 */ /* 0x000fe20000010016 */
[----:B------:R-:W-:-:S03]  /*1c30*/  FADD.FTZ R22, R11, R203 ;  /* 0x000000cb0b167221 */ /* 0x000fc60000010000 */
[----:B------:R-:W-:-:S07]  /*1c40*/  FFMA.FTZ R11, R202, R203, R200 ;  /* 0x000000cbca0b7223 */ /* 0x000fce00000100c8 */
.L_x_8066:
[----:B------:R-:W-:Y:S05]  /*1c50*/  BSYNC B2 ;  /* 0x0000000000027941 */ /* 0x000fea0003800000 */
.L_x_8065:
[----:B------:R-:W-:Y:S04]  /*1c60*/  BSSY B2, `(.L_x_8067) ;  /* 0x0000072000027945 */ /* 0x000fe80003800000 */
[----:B------:R-:W-:Y:S05]  /*1c70*/  @!P0 BRA `(.L_x_8068) ;  /* 0x0000000400c08947 */ /* 0x000fea0003800000 */
[----:B0-----:R-:W0:Y:S01]  /*1c80*/  LDC.64 R202, c[0x0][0x2c8] ;  /* 0x0000b200ffca7b82 */ /* 0x001e220000000a00 */
[----:B------:R-:W-:Y:S01]  /*1c90*/  ISETP.NE.U32.AND P5, PT, RZ, UR6, PT ;  /* 0x00000006ff007c0c */ /* 0x000fe2000bfa5070 */
[----:B-----5:R1:W-:Y:S03]  /*1ca0*/  STL [R1+0x1e8], R3 ;  /* 0x0001e80301007387 */ /* 0x0203e60000100800 */
[----:B------:R-:W-:Y:S01]  /*1cb0*/  ISETP.NE.AND.EX P5, PT, RZ, UR7, PT, P5 ;  /* 0x00000007ff007c0c */ /* 0x000fe2000bfa5350 */
[----:B------:R2:W-:Y:S02]  /*1cc0*/  STL [R1+0x1e4], R2 ;  /* 0x0001e40201007387 */ /* 0x0005e40000100800 */
[----:B------:R-:W3:Y:S02]  /*1cd0*/  LDC.64 R204, c[0x0][0x238] ;  /* 0x00008e00ffcc7b82 */ /* 0x000ee40000000a00 */
[----:B------:R4:W-:Y:S04]  /*1ce0*/  STL [R1+0x1e0], R0 ;  /* 0x0001e00001007387 */ /* 0x0009e80000100800 */
[----:B-1----:R-:W4:Y:S02]  /*1cf0*/  LDL R3, [R1+0x170] ;  /* 0x0001700001037983 */ /* 0x002f240000100800 */
[----:B------:R-:W1:Y:S02]  /*1d00*/  LDC.U8 R200, c[0x0][0x2a0] ;  /* 0x0000a800ffc87b82 */ /* 0x000e640000000000 */
[----:B------:R-:W4:Y:S01]  /*1d10*/  LDL R252, [R1+0x17c] ;  /* 0x00017c0001fc7983 */ /* 0x000f220000100800 */
[----:B0-----:R-:W-:-:S05]  /*1d20*/  @P5 IMAD.WIDE.U32 R16, R225, 0x20, R202 ;  /* 0x00000020e1105825 */ /* 0x001fca00078e00ca */
[----:B------:R-:W5:Y:S04]  /*1d30*/  @P5 LDG.E.128 R156, desc[UR4][R16.64] ;  /* 0x00000004109c5981 */ /* 0x000f68000c1e1d00 */
[----:B------:R0:W5:Y:S01]  /*1d40*/  @P5 LDG.E.128 R160, desc[UR4][R16.64+0x10] ;  /* 0x0000100410a05981 */ /* 0x000162000c1e1d00 */
[----:B---3--:R-:W-:Y:S01]  /*1d50*/  IMAD.WIDE.U32 R204, R225, 0x20, R204 ;  /* 0x00000020e1cc7825 */ /* 0x008fe200078e00cc */
[----:B-1----:R-:W-:-:S04]  /*1d60*/  ISETP.NE.AND P5, PT, R200, RZ, PT ;  /* 0x000000ffc800720c */ /* 0x002fc80003fa5270 */
[----:B------:R-:W3:Y:S01]  /*1d70*/  LDG.E.128 R200, desc[UR4][R204.64] ;  /* 0x00000004ccc87981 */ /* 0x000ee2000c1e1d00 */
[----:B0-----:R-:W0:Y:S03]  /*1d80*/  LDC.64 R16, c[0x0][0x2b8] ;  /* 0x0000ae00ff107b82 */ /* 0x001e260000000a00 */
[----:B------:R-:W4:Y:S01]  /*1d90*/  LDG.E.128 R204, desc[UR4][R204.64+0x10] ;  /* 0x00001004cccc7981 */ /* 0x000f22000c1e1d00 */
[----:B0-----:R-:W-:-:S05]  /*1da0*/  IMAD.WIDE.U32 R16, R23, 0x10, R16 ;  /* 0x0000001017107825 */ /* 0x001fca00078e0010 */
[----:B------:R0:W4:Y:S01]  /*1db0*/  LDG.E.128 R208, desc[UR4][R16.64] ;  /* 0x0000000410d07981 */ /* 0x000122000c1e1d00 */
[----:B------:R-:W-:Y:S01]  /*1dc0*/  FSEL R245, R212, RZ, !P5 ;  /* 0x000000ffd4f57208 */ /* 0x000fe20006800000 */
[----:B0-----:R-:W0:Y:S04]  /*1dd0*/  LDC.64 R16, c[0x0][0x240] ;  /* 0x00009000ff107b82 */ /* 0x001e280000000a00 */
[C---:B---3--:R-:W-:Y:S01]  /*1de0*/  FADD.FTZ R251, -R245.reuse, R200 ;  /* 0x000000c8f5fb7221 */ /* 0x048fe20000010100 */
[C---:B------:R-:W-:Y:S01]  /*1df0*/  FADD.FTZ R249, -R245.reuse, R201 ;  /* 0x000000c9f5f97221 */ /* 0x040fe20000010100 */
[C---:B------:R-:W-:Y:S01]  /*1e00*/  FADD.FTZ R248, -R245.reuse, R202 ;  /* 0x000000caf5f87221 */ /* 0x040fe20000010100 */
[----:B------:R-:W-:Y:S01]  /*1e10*/  FADD.FTZ R246, -R245, R203 ;  /* 0x000000cbf5f67221 */ /* 0x000fe20000010100 */
[C---:B--2---:R-:W-:Y:S01]  /*1e20*/  FMUL.FTZ R2, R5.reuse, R251 ;  /* 0x000000fb05027220 */ /* 0x044fe20000410000 */
[C---:B------:R-:W-:Y:S01]  /*1e30*/  FMUL.FTZ R249, R5.reuse, R249 ;  /* 0x000000f905f97220 */ /* 0x040fe20000410000 */
[----:B------:R-:W2:Y:S01]  /*1e40*/  LDL R251, [R1+0x160] ;  /* 0x0001600001fb7983 */ /* 0x000ea20000100800 */
[----:B------:R-:W-:Y:S01]  /*1e50*/  FMUL.FTZ R246, R5, R246 ;  /* 0x000000f605f67220 */ /* 0x000fe20000410000 */
[C---:B----4-:R-:W-:Y:S01]  /*1e60*/  FADD.FTZ R0, -R245.reuse, R205 ;  /* 0x000000cdf5007221 */ /* 0x050fe20000010100 */
[C---:B------:R-:W-:Y:S01]  /*1e70*/  FADD.FTZ R250, -R245.reuse, R206 ;  /* 0x000000cef5fa7221 */ /* 0x040fe20000010100 */
[C---:B------:R-:W-:Y:S01]  /*1e80*/  FADD.FTZ R247, -R245.reuse, R204 ;  /* 0x000000ccf5f77221 */ /* 0x040fe20000010100 */
[----:B------:R-:W-:Y:S01]  /*1e90*/  FADD.FTZ R245, -R245, R207 ;  /* 0x000000cff5f57221 */ /* 0x000fe20000010100 */
[C---:B------:R-:W-:Y:S01]  /*1ea0*/  PRMT R201, R210.reuse, 0x7632, R201 ;  /* 0x00007632d2c97816 */ /* 0x040fe200000000c9 */
[----:B------:R-:W-:-:S02]  /*1eb0*/  IMAD.U32 R200, R210, 0x10000, RZ ;  /* 0x00010000d2c87824 */ /* 0x000fc400078e00ff */
[----:B------:R-:W3:Y:S01]  /*1ec0*/  LDL R210, [R1+0x178] ;  /* 0x0001780001d27983 */ /* 0x000ee20000100800 */
[C---:B------:R-:W-:Y:S02]  /*1ed0*/  PRMT R206, R209.reuse, 0x7632, R206 ;  /* 0x00007632d1ce7816 */ /* 0x040fe400000000ce */
[----:B------:R-:W-:Y:S01]  /*1ee0*/  SHF.L.U32 R205, R209, 0x10, RZ ;  /* 0x00000010d1cd7819 */ /* 0x000fe200000006ff */
[----:B------:R-:W-:Y:S01]  /*1ef0*/  FMUL.FTZ R209, R5, R248 ;  /* 0x000000f805d17220 */ /* 0x000fe20000410000 */
[----:B------:R-:W-:Y:S02]  /*1f00*/  SHF.L.U32 R202, R208, 0x10, RZ ;  /* 0x00000010d0ca7819 */ /* 0x000fe400000006ff */
[C---:B------:R-:W-:Y:S02]  /*1f10*/  PRMT R207, R211.reuse, 0x7632, R207 ;  /* 0x00007632d3cf7816 */ /* 0x040fe400000000cf */
[----:B------:R-:W-:Y:S02]  /*1f20*/  SHF.L.U32 R203, R211, 0x10, RZ ;  /* 0x00000010d3cb7819 */ /* 0x000fe400000006ff */
[----:B------:R-:W4:Y:S01]  /*1f30*/  LDL R211, [R1+0x168] ;  /* 0x0001680001d37983 */ /* 0x000f220000100800 */
[----:B------:R-:W-:Y:S01]  /*1f40*/  FADD.FTZ R72, R72, R202 ;  /* 0x000000ca48487221 */ /* 0x000fe20000010000 */
[----:B------:R-:W-:-:S02]  /*1f50*/  FFMA.FTZ R32, R2, R202, R32 ;  /* 0x000000ca02207223 */ /* 0x000fc40000010020 */
[----:B------:R-:W-:Y:S01]  /*1f60*/  STL [R1+0x90], R2 ;  /* 0x0000900201007387 */ /* 0x000fe20000100800 */
[----:B------:R-:W-:Y:S01]  /*1f70*/  FMUL.FTZ R3, R3, R202 ;  /* 0x000000ca03037220 */ /* 0x000fe20000410000 */
[----:B------:R-:W-:Y:S02]  /*1f80*/  SHF.L.U32 R202, R206, 0x10, RZ ;  /* 0x00000010ceca7819 */ /* 0x000fe400000006ff */
[----:B------:R-:W-:Y:S04]  /*1f90*/  STL [R1+0x7c], R249 ;  /* 0x00007cf901007387 */ /* 0x000fe80000100800 */
[----:B------:R-:W-:Y:S04]  /*1fa0*/  STL [R1+0x6c], R209 ;  /* 0x00006cd101007387 */ /* 0x000fe80000100800 */
[----:B------:R-:W-:Y:S04]  /*1fb0*/  STL [R1+0x5c], R246 ;  /* 0x00005cf601007387 */ /* 0x000fe80000100800 */
[----:B------:R-:W2:Y:S01]  /*1fc0*/  LDL R206, [R1+0x174] ;  /* 0x0001740001ce7983 */ /* 0x000ea20000100800 */
[----:B------:R-:W-:Y:S01]  /*1fd0*/  PRMT R204, R208, 0x7632, R204 ;  /* 0x00007632d0cc7816 */ /* 0x000fe200000000cc */
[----:B------:R-:W-:-:S02]  /*1fe0*/  FMUL.FTZ R208, R5, R247 ;  /* 0x000000f705d07220 */ /* 0x000fc40000410000 */
[----:B------:R1:W-:Y:S01]  /*1ff0*/  STL [R1+0x48], R3 ;  /* 0x0000480301007387 */ /* 0x0003e20000100800 */
[----:B------:R-:W-:Y:S01]  /*2000*/  FADD.FTZ R22, R22, R3 ;  /* 0x0000000316167221 */ /* 0x000fe20000010000 */
[----:B------:R-:W-:Y:S02]  /*2010*/  FFMA.FTZ R11, R2, R3, R11 ;  /* 0x00000003020b7223 */ /* 0x000fe4000001000b */
[----:B------:R0:W-:Y:S01]  /*2020*/  STL [R1+0x34], R208 ;  /* 0x000034d001007387 */ /* 0x0001e20000100800 */
[----:B------:R-:W-:Y:S02]  /*2030*/  IMAD.U32 R204, R204, 0x10000, RZ ;  /* 0x00010000cccc7824 */ /* 0x000fe400078e00ff */
[----:B------:R-:W-:Y:S01]  /*2040*/  FADD.FTZ R74, R74, R205 ;  /* 0x000000cd4a4a7221 */ /* 0x000fe20000010000 */
[----:B------:R-:W-:Y:S01]  /*2050*/  FFMA.FTZ R34, R209, R205, R34 ;  /* 0x000000cdd1227223 */ /* 0x000fe20000010022 */
[----:B------:R-:W-:Y:S01]  /*2060*/  FMUL.FTZ R248, R5, R250 ;  /* 0x000000fa05f87220 */ /* 0x000fe20000410000 */
[----:B------:R-:W-:-:S03]  /*2070*/  FADD.FTZ R78, R78, R203 ;  /* 0x000000cb4e4e7221 */ /* 0x000fc60000010000 */
[----:B------:R-:W-:Y:S01]  /*2080*/  FFMA.FTZ R38, R248, R203, R38 ;  /* 0x000000cbf8267223 */ /* 0x000fe20000010026 */
[----:B0-----:R-:W-:-:S04]  /*2090*/  IMAD.WIDE.U32 R16, R8, 0x8, R16 ;  /* 0x0000000808107825 */ /* 0x001fc800078e0010 */
[----:B------:R-:W-:Y:S02]  /*20a0*/  FMUL.FTZ R250, R5, R0 ;  /* 0x0000000005fa7220 */ /* 0x000fe40000410000 */
[----:B------:R-:W5:Y:S01]  /*20b0*/  LDG.E.64 R16, desc[UR4][R16.64] ;  /* 0x0000000410107981 */ /* 0x000f62000c1e1b00 */
[----:B---3--:R-:W-:-:S05]  /*20c0*/  FMUL.FTZ R210, R210, R205 ;  /* 0x000000cdd2d27220 */ /* 0x008fca0000410000 */
[----:B------:R3:W-:Y:S04]  /*20d0*/  STL [R1], R210 ;  /* 0x000000d201007387 */ /* 0x0007e80000100800 */
[----:B-1----:R3:W5:Y:S04]  /*20e0*/  LDL.LU R3, [R1+0x1e8] ;  /* 0x0001e80001037983 */ /* 0x0027680000300800 */
[----:B------:R3:W5:Y:S04]  /*20f0*/  LDL.LU R2, [R1+0x1e4] ;  /* 0x0001e40001027983 */ /* 0x0007680000300800 */
[----:B------:R-:W3:Y:S01]  /*2100*/  LDL R205, [R1+0x164] ;  /* 0x0001640001cd7983 */ /* 0x000ee20000100800 */
[----:B----4-:R-:W-:Y:S01]  /*2110*/  FMUL.FTZ R247, R211, R203 ;  /* 0x000000cbd3f77220 */ /* 0x010fe20000410000 */
[----:B--2---:R-:W-:-:S05]  /*2120*/  FMUL.FTZ R206, R206, R204 ;  /* 0x000000cccece7220 */ /* 0x004fca0000410000 */
[----:B------:R1:W-:Y:S04]  /*2130*/  STL [R1+0x4], R206 ;  /* 0x000004ce01007387 */ /* 0x0003e80000100800 */
[----:B------:R-:W2:Y:S04]  /*2140*/  LDL R203, [R1+0x16c] ;  /* 0x00016c0001cb7983 */ /* 0x000ea80000100800 */
[----:B------:R1:W5:Y:S01]  /*2150*/  LDL.LU R0, [R1+0x1e0] ;  /* 0x0001e00001007983 */ /* 0x0003620000300800 */
[----:B------:R-:W-:Y:S01]  /*2160*/  FADD.FTZ R22, R22, R206 ;  /* 0x000000ce16167221 */ /* 0x000fe20000010000 */
        /* <DEDUP_REMOVED lines=8> */
[----:B------:R-:W-:Y:S02]  /*21f0*/  FFMA.FTZ R33, R249, R204, R33 ;  /* 0x000000ccf9217223 */ /* 0x000fe40000010021 */
[----:B------:R-:W-:Y:S01]  /*2200*/  FADD.FTZ R22, R22, R251 ;  /* 0x000000fb16167221 */ /* 0x000fe20000010000 */
[----:B------:R-:W-:Y:S01]  /*2210*/  FFMA.FTZ R11, R208, R251, R11 ;  /* 0x000000fbd00b7223 */ /* 0x000fe2000001000b */
[----:B------:R-:W-:Y:S01]  /*2220*/  FADD.FTZ R76, R76, R200 ;  /* 0x000000c84c4c7221 */ /* 0x000fe20000010000 */
[----:B------:R-:W-:Y:S01]  /*2230*/  FFMA.FTZ R36, R208, R200, R36 ;  /* 0x000000c8d0247223 */ /* 0x000fe20000010024 */
[----:B------:R-:W-:-:S02]  /*2240*/  IMAD.U32 R200, R207, 0x10000, RZ ;  /* 0x00010000cfc87824 */ /* 0x000fc400078e00ff */
[----:B------:R-:W-:Y:S01]  /*2250*/  FFMA.FTZ R35, R246, R202, R35 ;  /* 0x000000caf6237223 */ /* 0x000fe20000010023 */
[----:B------:R-:W-:Y:S01]  /*2260*/  FMUL.FTZ R246, R5, R245 ;  /* 0x000000f505f67220 */ /* 0x000fe20000410000 */
[----:B------:R-:W-:Y:S01]  /*2270*/  IADD3 R23, R23, 0x20, RZ ;  /* 0x0000002017177810 */ /* 0x000fe20007ffe0ff */
[----:B------:R-:W-:Y:S01]  /*2280*/  FADD.FTZ R73, R73, R204 ;  /* 0x000000cc49497221 */ /* 0x000fe20000010000 */
[----:B------:R-:W-:Y:S01]  /*2290*/  FADD.FTZ R75, R75, R202 ;  /* 0x000000ca4b4b7221 */ /* 0x000fe20000010000 */
[----:B------:R-:W-:Y:S01]  /*22a0*/  FADD.FTZ R77, R77, R201 ;  /* 0x000000c94d4d7221 */ /* 0x000fe20000010000 */
[-C--:B------:R-:W-:Y:S01]  /*22b0*/  FFMA.FTZ R37, R250, R201.reuse, R37 ;  /* 0x000000c9fa257223 */ /* 0x080fe20000010025 */
[----:B------:R-:W-:Y:S01]  /*22c0*/  FADD.FTZ R79, R79, R200 ;  /* 0x000000c84f4f7221 */ /* 0x000fe20000010000 */
[----:B------:R-:W-:Y:S01]  /*22d0*/  FFMA.FTZ R39, R246, R200, R39 ;  /* 0x000000c8f6277223 */ /* 0x000fe20000010027 */
[----:B------:R-:W-:Y:S02]  /*22e0*/  IADD3 R8, R8, 0x20, RZ ;  /* 0x0000002008087810 */ /* 0x000fe40007ffe0ff */
[----:B------:R-:W-:Y:S01]  /*22f0*/  IADD3 R225, R225, 0x20, RZ ;  /* 0x00000020e1e17810 */ /* 0x000fe20007ffe0ff */
[----:B---3--:R-:W-:-:S04]  /*2300*/  FMUL.FTZ R249, R205, R201 ;  /* 0x000000c9cdf97220 */ /* 0x008fc80000410000 */
[----:B------:R-:W-:Y:S01]  /*2310*/  FADD.FTZ R22, R22, R249 ;  /* 0x000000f916167221 */ /* 0x000fe20000010000 */
[----:B------:R-:W-:-:S03]  /*2320*/  FFMA.FTZ R11, R250, R249, R11 ;  /* 0x000000f9fa0b7223 */ /* 0x000fc6000001000b */
[----:B------:R-:W-:Y:S01]  /*2330*/  FADD.FTZ R22, R22, R247 ;  /* 0x000000f716167221 */ /* 0x000fe20000010000 */
[----:B------:R-:W-:Y:S01]  /*2340*/  FFMA.FTZ R11, R248, R247, R11 ;  /* 0x000000f7f80b7223 */ /* 0x000fe2000001000b */
[----:B--2---:R-:W-:-:S04]  /*2350*/  FMUL.FTZ R245, R203, R200 ;  /* 0x000000c8cbf57220 */ /* 0x004fc80000410000 */
[----:B------:R-:W-:Y:S01]  /*2360*/  FADD.FTZ R22, R22, R245 ;  /* 0x000000f516167221 */ /* 0x000fe20000010000 */
[----:B-1----:R-:W-:-:S07]  /*2370*/  FFMA.FTZ R11, R246, R245, R11 ;  /* 0x000000f5f60b7223 */ /* 0x002fce000001000b */
.L_x_8068:
[----:B------:R-:W-:Y:S05]  /*2380*/  BSYNC B2 ;  /* 0x0000000000027941 */ /* 0x000fea0003800000 */
.L_x_8067:
        /* <DEDUP_REMOVED lines=8> */
[----:B------:R-:W4:Y:S04]  /*2410*/  LDL R243, [R1+0x138] ;  /* 0x0001380001f37983 */ /* 0x000f280000100800 */
[----:B------:R-:W4:Y:S02]  /*2420*/  LDL R244, [R1+0x134] ;  /* 0x0001340001f47983 */ /* 0x000f240000100800 */
        /* <DEDUP_REMOVED lines=9> */
[----:B------:R-:W2:Y:S01]  /*24c0*/  LDG.E.128 R204, desc[UR4][R204.64+0x10] ;  /* 0x00001004cccc7981 */ /* 0x000ea2000c1e1d00 */
[----:B0-----:R-:W-:-:S05]  /*24d0*/  IMAD.WIDE.U32 R18, R23, 0x10, R18 ;  /* 0x0000001017127825 */ /* 0x001fca00078e0012 */
[----:B------:R0:W4:Y:S01]  /*24e0*/  LDG.E.128 R208, desc[UR4][R18.64] ;  /* 0x0000000412d07981 */ /* 0x000122000c1e1d00 */
[----:B------:R-:W-:Y:S01]  /*24f0*/  FSEL R217, R212, RZ, !P5 ;  /* 0x000000ffd4d97208 */ /* 0x000fe20006800000 */
[----:B0-----:R-:W0:Y:S04]  /*2500*/  LDC.64 R18, c[0x0][0x240] ;  /* 0x00009000ff127b82 */ /* 0x001e280000000a00 */
[C---:B---3--:R-:W-:Y:S01]  /*2510*/  FADD.FTZ R227, -R217.reuse, R202 ;  /* 0x000000cad9e37221 */ /* 0x048fe20000010100 */
[C-C-:B--2---:R-:W-:Y:S01]  /*2520*/  FADD.FTZ R219, -R217.reuse, R204.reuse ;  /* 0x000000ccd9db7221 */ /* 0x144fe20000010100 */
[C---:B----4-:R-:W-:Y:S01]  /*2530*/  PRMT R204, R208.reuse, 0x7632, R204 ;  /* 0x00007632d0cc7816 */ /* 0x050fe200000000cc */
[----:B------:R-:W-:Y:S02]  /*2540*/  IMAD.U32 R202, R208, 0x10000, RZ ;  /* 0x00010000d0ca7824 */ /* 0x000fe400078e00ff */
[----:B------:R-:W2:Y:S01]  /*2550*/  LDL R208, [R1+0x130] ;  /* 0x0001300001d07983 */ /* 0x000ea20000100800 */
[C---:B------:R-:W-:Y:S01]  /*2560*/  FADD.FTZ R241, -R217.reuse, R200 ;  /* 0x000000c8d9f17221 */ /* 0x040fe20000010100 */
[C---:B------:R-:W-:Y:S01]  /*2570*/  FADD.FTZ R228, -R217.reuse, R201 ;  /* 0x000000c9d9e47221 */ /* 0x040fe20000010100 */
[----:B------:R-:W-:Y:S01]  /*2580*/  FADD.FTZ R218, -R217, R203 ;  /* 0x000000cbd9da7221 */ /* 0x000fe20000010100 */
[C---:B------:R-:W-:Y:S01]  /*2590*/  PRMT R201, R210.reuse, 0x7632, R201 ;  /* 0x00007632d2c97816 */ /* 0x040fe200000000c9 */
[----:B------:R-:W-:Y:S01]  /*25a0*/  FMUL.FTZ R2, R5, R241 ;  /* 0x000000f105027220 */ /* 0x000fe20000410000 */
[----:B------:R-:W-:Y:S01]  /*25b0*/  SHF.L.U32 R200, R210, 0x10, RZ ;  /* 0x00000010d2c87819 */ /* 0x000fe200000006ff */
[C---:B------:R-:W-:Y:S01]  /*25c0*/  FADD.FTZ R0, -R217.reuse, R205 ;  /* 0x000000cdd9007221 */ /* 0x040fe20000010100 */
[--C-:B------:R-:W-:Y:S01]  /*25d0*/  FADD.FTZ R229, -R217, R206.reuse ;  /* 0x000000ced9e57221 */ /* 0x100fe20000010100 */
[----:B------:R-:W-:Y:S01]  /*25e0*/  FMUL.FTZ R210, R5, R228 ;  /* 0x000000e405d27220 */ /* 0x000fe20000410000 */
[--C-:B------:R-:W-:Y:S01]  /*25f0*/  FADD.FTZ R217, -R217, R207.reuse ;  /* 0x000000cfd9d97221 */ /* 0x100fe20000010100 */
[----:B------:R-:W-:Y:S01]  /*2600*/  PRMT R206, R209, 0x7632, R206 ;  /* 0x00007632d1ce7816 */ /* 0x000fe200000000ce */
[----:B------:R-:W-:Y:S01]  /*2610*/  FMUL.FTZ R227, R5, R227 ;  /* 0x000000e305e37220 */ /* 0x000fe20000410000 */
[----:B------:R-:W-:Y:S01]  /*2620*/  SHF.L.U32 R205, R209, 0x10, RZ ;  /* 0x00000010d1cd7819 */ /* 0x000fe200000006ff */
[C---:B------:R-:W-:Y:S01]  /*2630*/  IMAD.U32 R203, R211.reuse, 0x10000, RZ ;  /* 0x00010000d3cb7824 */ /* 0x040fe200078e00ff */
[----:B------:R-:W-:Y:S01]  /*2640*/  PRMT R207, R211, 0x7632, R207 ;  /* 0x00007632d3cf7816 */ /* 0x000fe200000000cf */
[----:B------:R-:W-:Y:S01]  /*2650*/  FMUL.FTZ R209, R5, R218 ;  /* 0x000000da05d17220 */ /* 0x000fe20000410000 */
[----:B------:R-:W3:Y:S04]  /*2660*/  LDL R211, [R1+0x128] ;  /* 0x0001280001d37983 */ /* 0x000ee80000100800 */
[----:B------:R-:W4:Y:S04]  /*2670*/  LDL R241, [R1+0x120] ;  /* 0x0001200001f17983 */ /* 0x000f280000100800 */
[----:B------:R1:W-:Y:S04]  /*2680*/  STL [R1+0x88], R2 ;  /* 0x0000880201007387 */ /* 0x0003e80000100800 */
[----:B------:R-:W-:Y:S01]  /*2690*/  STL [R1+0x74], R210 ;  /* 0x000074d201007387 */ /* 0x000fe20000100800 */
[----:B------:R-:W-:-:S03]  /*26a0*/  FADD.FTZ R80, R80, R202 ;  /* 0x000000ca50507221 */ /* 0x000fc60000010000 */
[----:B------:R-:W-:Y:S01]  /*26b0*/  STL [R1+0x64], R227 ;  /* 0x000064e301007387 */ /* 0x000fe20000100800 */
[----:B------:R-:W-:-:S03]  /*26c0*/  FFMA.FTZ R84, R2, R202, R84 ;  /* 0x000000ca02547223 */ /* 0x000fc60000010054 */
[----:B------:R-:W-:Y:S01]  /*26d0*/  STL [R1+0x54], R209 ;  /* 0x000054d101007387 */ /* 0x000fe20000100800 */
[----:B------:R-:W-:Y:S01]  /*26e0*/  FADD.FTZ R82, R82, R205 ;  /* 0x000000cd52527221 */ /* 0x000fe20000010000 */
[-C--:B------:R-:W-:Y:S01]  /*26f0*/  FFMA.FTZ R86, R227, R205.reuse, R86 ;  /* 0x000000cde3567223 */ /* 0x080fe20000010056 */
[----:B------:R-:W-:Y:S01]  /*2700*/  FMUL.FTZ R243, R243, R205 ;  /* 0x000000cdf3f37220 */ /* 0x000fe20000410000 */
[----:B0-----:R-:W-:-:S06]  /*2710*/  IMAD.WIDE.U32 R18, R8, 0x8, R18 ;  /* 0x0000000808127825 */ /* 0x001fcc00078e0012 */
[----:B------:R-:W5:Y:S01]  /*2720*/  LDG.E.64 R18, desc[UR4][R18.64] ;  /* 0x0000000412127981 */ /* 0x000f62000c1e1b00 */
[----:B--2---:R-:W-:Y:S01]  /*2730*/  FMUL.FTZ R228, R208, R202 ;  /* 0x000000cad0e47220 */ /* 0x004fe20000410000 */
[C---:B------:R-:W-:Y:S01]  /*2740*/  FMUL.FTZ R208, R5.reuse, R219 ;  /* 0x000000db05d07220 */ /* 0x040fe20000410000 */
[----:B------:R-:W-:Y:S02]  /*2750*/  IMAD.U32 R202, R206, 0x10000, RZ ;  /* 0x00010000ceca7824 */ /* 0x000fe400078e00ff */
[----:B------:R-:W-:Y:S01]  /*2760*/  FFMA.FTZ R11, R2, R228, R11 ;  /* 0x000000e4020b7223 */ /* 0x000fe2000001000b */
[----:B------:R3:W-:Y:S04]  /*2770*/  STL [R1+0x44], R228 ;  /* 0x000044e401007387 */ /* 0x0007e80000100800 */
[----:B------:R2:W-:Y:S04]  /*2780*/  STL [R1+0x2c], R208 ;  /* 0x00002cd001007387 */ /* 0x0005e80000100800 */
[----:B-1----:R2:W5:Y:S04]  /*2790*/  LDL.LU R2, [R1+0x1e4] ;  /* 0x0001e40001027983 */ /* 0x0025680000300800 */
[----:B------:R-:W2:Y:S04]  /*27a0*/  LDL R206, [R1+0x124] ;  /* 0x0001240001ce7983 */ /* 0x000ea80000100800 */
[----:B------:R-:W2:Y:S01]  /*27b0*/  LDL R205, [R1+0x12c] ;  /* 0x00012c0001cd7983 */ /* 0x000ea20000100800 */
[----:B------:R-:W-:-:S03]  /*27c0*/  FMUL.FTZ R219, R5, R0 ;  /* 0x0000000005db7220 */ /* 0x000fc60000410000 */
[----:B------:R1:W5:Y:S01]  /*27d0*/  LDL.LU R0, [R1+0x1e0] ;  /* 0x0001e00001007983 */ /* 0x0003620000300800 */
[----:B------:R-:W-:Y:S01]  /*27e0*/  SHF.L.U32 R204, R204, 0x10, RZ ;  /* 0x00000010cccc7819 */ /* 0x000fe200000006ff */
[----:B------:R-:W-:-:S04]  /*27f0*/  FADD.FTZ R22, R22, R228 ;  /* 0x000000e416167221 */ /* 0x000fc80000010000 */
[----:B------:R-:W-:-:S04]  /*2800*/  FMUL.FTZ R244, R244, R204 ;  /* 0x000000ccf4f47220 */ /* 0x000fc80000410000 */
[----:B------:R-:W-:Y:S01]  /*2810*/  FADD.FTZ R22, R22, R244 ;  /* 0x000000f416167221 */ /* 0x000fe20000010000 */
[----:B------:R-:W-:Y:S01]  /*2820*/  FFMA.FTZ R11, R210, R244, R11 ;  /* 0x000000f4d20b7223 */ /* 0x000fe2000001000b */
[----:B------:R-:W-:Y:S02]  /*2830*/  FMUL.FTZ R242, R242, R202 ;  /* 0x000000caf2f27220 */ /* 0x000fe40000410000 */
[----:B------:R-:W-:Y:S01]  /*2840*/  FADD.FTZ R22, R22, R243 ;  /* 0x000000f316167221 */ /* 0x000fe20000010000 */
[----:B------:R-:W-:Y:S01]  /*2850*/  FFMA.FTZ R11, R227, R243, R11 ;  /* 0x000000f3e30b7223 */ /* 0x000fe2000001000b */
[----:B------:R-:W-:Y:S01]  /*2860*/  SHF.L.U32 R201, R201, 0x10, RZ ;  /* 0x00000010c9c97819 */ /* 0x000fe200000006ff */
[----:B----4-:R-:W-:Y:S01]  /*2870*/  FMUL.FTZ R241, R241, R200 ;  /* 0x000000c8f1f17220 */ /* 0x010fe20000410000 */
[----:B------:R-:W-:Y:S01]  /*2880*/  FADD.FTZ R22, R22, R242 ;  /* 0x000000f216167221 */ /* 0x000fe20000010000 */
[----:B------:R-:W-:Y:S01]  /*2890*/  FFMA.FTZ R11, R209, R242, R11 ;  /* 0x000000f2d10b7223 */ /* 0x000fe2000001000b */
[----:B------:R-:W-:-:S02]  /*28a0*/  FMUL.FTZ R218, R5, R229 ;  /* 0x000000e505da7220 */ /* 0x000fc40000410000 */
[----:B------:R-:W-:Y:S01]  /*28b0*/  FADD.FTZ R22, R22, R241 ;  /* 0x000000f116167221 */ /* 0x000fe20000010000 */
[----:B------:R-:W-:Y:S01]  /*28c0*/  FFMA.FTZ R11, R208, R241, R11 ;  /* 0x000000f1d00b7223 */ /* 0x000fe2000001000b */
[----:B------:R-:W-:Y:S01]  /*28d0*/  FADD.FTZ R40, R40, R200 ;  /* 0x000000c828287221 */ /* 0x000fe20000010000 */
[----:B------:R-:W-:Y:S01]  /*28e0*/  FFMA.FTZ R88, R208, R200, R88 ;  /* 0x000000c8d0587223 */ /* 0x000fe20000010058 */
[----:B------:R-:W-:Y:S01]  /*28f0*/  SHF.L.U32 R200, R207, 0x10, RZ ;  /* 0x00000010cfc87819 */ /* 0x000fe200000006ff */
[----:B---3--:R-:W-:Y:S01]  /*2900*/  FMUL.FTZ R228, R211, R203 ;  /* 0x000000cbd3e47220 */ /* 0x008fe20000410000 */
[----:B------:R-:W-:Y:S01]  /*2910*/  FMUL.FTZ R217, R5, R217 ;  /* 0x000000d905d97220 */ /* 0x000fe20000410000 */
[----:B------:R-:W-:Y:S01]  /*2920*/  IADD3 R23, R23, 0x20, RZ ;  /* 0x0000002017177810 */ /* 0x000fe20007ffe0ff */
[----:B------:R-:W-:Y:S01]  /*2930*/  FADD.FTZ R42, R42, R203 ;  /* 0x000000cb2a2a7221 */ /* 0x000fe20000010000 */
[----:B------:R-:W-:Y:S01]  /*2940*/  FFMA.FTZ R85, R210, R204, R85 ;  /* 0x000000ccd2557223 */ /* 0x000fe20000010055 */
[----:B------:R-:W-:Y:S01]  /*2950*/  FADD.FTZ R81, R81, R204 ;  /* 0x000000cc51517221 */ /* 0x000fe20000010000 */
[----:B------:R-:W-:Y:S01]  /*2960*/  FFMA.FTZ R90, R218, R203, R90 ;  /* 0x000000cbda5a7223 */ /* 0x000fe2000001005a */
[----:B------:R-:W-:Y:S01]  /*2970*/  FFMA.FTZ R87, R209, R202, R87 ;  /* 0x000000cad1577223 */ /* 0x000fe20000010057 */
[----:B------:R-:W-:Y:S01]  /*2980*/  FADD.FTZ R83, R83, R202 ;  /* 0x000000ca53537221 */ /* 0x000fe20000010000 */
[----:B------:R-:W-:Y:S01]  /*2990*/  FADD.FTZ R41, R41, R201 ;  /* 0x000000c929297221 */ /* 0x000fe20000010000 */
[-C--:B------:R-:W-:Y:S01]  /*29a0*/  FFMA.FTZ R89, R219, R201.reuse, R89 ;  /* 0x000000c9db597223 */ /* 0x080fe20000010059 */
[----:B------:R-:W-:Y:S01]  /*29b0*/  FADD.FTZ R43, R43, R200 ;  /* 0x000000c82b2b7221 */ /* 0x000fe20000010000 */
[----:B------:R-:W-:Y:S01]  /*29c0*/  FFMA.FTZ R91, R217, R200, R91 ;  /* 0x000000c8d95b7223 */ /* 0x000fe2000001005b */
[----:B------:R-:W-:Y:S01]  /*29d0*/  VIADD R8, R8, 0x20 ;  /* 0x0000002008087836 */ /* 0x000fe20000000000 */
        /* <DEDUP_REMOVED lines=8> */
[----:B-1----:R-:W-:-:S07]  /*2a60*/  FFMA.FTZ R11, R217, R227, R11 ;  /* 0x000000e3d90b7223 */ /* 0x002fce000001000b */
.L_x_8070:
[----:B------:R-:W-:Y:S05]  /*2a70*/  BSYNC B2 ;  /* 0x0000000000027941 */ /* 0x000fea0003800000 */
.L_x_8069:
[----:B------:R-:W-:Y:S04]  /*2a80*/  BSSY B2, `(.L_x_8071) ;  /* 0x000006f000027945 */ /* 0x000fe80003800000 */
[----:B------:R-:W-:Y:S05]  /*2a90*/  @!P2 BRA `(.L_x_8072) ;  /* 0x0000000400b4a947 */ /* 0x000fea0003800000 */
[----:B0-----:R-:W0:Y:S01]  /*2aa0*/  LDC.64 R202, c[0x0][0x2c8] ;  /* 0x0000b200ffca7b82 */ /* 0x001e220000000a00 */
[----:B------:R-:W-:Y:S01]  /*2ab0*/  ISETP.NE.U32.AND P5, PT, RZ, UR6, PT ;  /* 0x00000006ff007c0c */ /* 0x000fe2000bfa5070 */
[----:B-----5:R-:W-:Y:S03]  /*2ac0*/  STL [R1+0x1e4], R2 ;  /* 0x0001e40201007387 */ /* 0x020fe60000100800 */
[----:B------:R-:W-:Y:S01]  /*2ad0*/  ISETP.NE.AND.EX P5, PT, RZ, UR7, PT, P5 ;  /* 0x00000007ff007c0c */ /* 0x000fe2000bfa5350 */
[----:B------:R1:W-:Y:S02]  /*2ae0*/  STL [R1+0x1e0], R0 ;  /* 0x0001e00001007387 */ /* 0x0003e40000100800 */
[----:B------:R-:W2:Y:S02]  /*2af0*/  LDC.64 R204, c[0x0][0x238] ;  /* 0x00008e00ffcc7b82 */ /* 0x000ea40000000a00 */
[----:B------:R-:W3:Y:S04]  /*2b00*/  LDL R239, [R1+0xf0] ;  /* 0x0000f00001ef7983 */ /* 0x000ee80000100800 */
[----:B------:R-:W4:Y:S02]  /*2b10*/  LDL R231, [R1+0xf8] ;  /* 0x0000f80001e77983 */ /* 0x000f240000100800 */
[----:B------:R-:W1:Y:S02]  /*2b20*/  LDC.U8 R200, c[0x0][0x2a0] ;  /* 0x0000a800ffc87b82 */ /* 0x000e640000000000 */
[----:B------:R-:W4:Y:S04]  /*2b30*/  LDL R240, [R1+0xf4] ;  /* 0x0000f40001f07983 */ /* 0x000f280000100800 */
[----:B------:R-:W4:Y:S01]  /*2b40*/  LDL R234, [R1+0xfc] ;  /* 0x0000fc0001ea7983 */ /* 0x000f220000100800 */
[----:B0-----:R-:W-:-:S05]  /*2b50*/  @P5 IMAD.WIDE.U32 R20, R225, 0x20, R202 ;  /* 0x00000020e1145825 */ /* 0x001fca00078e00ca */
[----:B------:R-:W5:Y:S01]  /*2b60*/  @P5 LDG.E.128 R172, desc[UR4][R20.64] ;  /* 0x0000000414ac5981 */ /* 0x000f62000c1e1d00 */
[----:B--2---:R-:W-:-:S03]  /*2b70*/  IMAD.WIDE.U32 R204, R225, 0x20, R204 ;  /* 0x00000020e1cc7825 */ /* 0x004fc600078e00cc */
[----:B------:R0:W5:Y:S01]  /*2b80*/  @P5 LDG.E.128 R176, desc[UR4][R20.64+0x10] ;  /* 0x0000100414b05981 */ /* 0x000162000c1e1d00 */
[----:B-1----:R-:W-:-:S03]  /*2b90*/  ISETP.NE.AND P5, PT, R200, RZ, PT ;  /* 0x000000ffc800720c */ /* 0x002fc60003fa5270 */
[----:B------:R-:W2:Y:S01]  /*2ba0*/  LDG.E.128 R200, desc[UR4][R204.64] ;  /* 0x00000004ccc87981 */ /* 0x000ea2000c1e1d00 */
[----:B0-----:R-:W0:Y:S01]  /*2bb0*/  LDC.64 R20, c[0x0][0x2b8] ;  /* 0x0000ae00ff147b82 */ /* 0x001e220000000a00 */
[----:B------:R-:W-:Y:S02]  /*2bc0*/  FSEL R213, R212, RZ, !P5 ;  /* 0x000000ffd4d57208 */ /* 0x000fe40006800000 */
[----:B------:R-:W3:Y:S01]  /*2bd0*/  LDG.E.128 R204, desc[UR4][R204.64+0x10] ;  /* 0x00001004cccc7981 */ /* 0x000ee2000c1e1d00 */
[----:B0-----:R-:W-:-:S05]  /*2be0*/  IMAD.WIDE.U32 R20, R23, 0x10, R20 ;  /* 0x0000001017147825 */ /* 0x001fca00078e0014 */
[----:B------:R0:W4:Y:S02]  /*2bf0*/  LDG.E.128 R208, desc[UR4][R20.64] ;  /* 0x0000000414d07981 */ /* 0x000124000c1e1d00 */
[----:B0-----:R-:W0:Y:S01]  /*2c00*/  LDC.64 R20, c[0x0][0x240] ;  /* 0x00009000ff147b82 */ /* 0x001e220000000a00 */
[C---:B--2---:R-:W-:Y:S01]  /*2c10*/  FADD.FTZ R226, -R213.reuse, R200 ;  /* 0x000000c8d5e27221 */ /* 0x044fe20000010100 */
[C---:B------:R-:W-:Y:S01]  /*2c20*/  FADD.FTZ R224, -R213.reuse, R201 ;  /* 0x000000c9d5e07221 */ /* 0x040fe20000010100 */
[C---:B------:R-:W-:Y:S01]  /*2c30*/  FADD.FTZ R216, -R213.reuse, R202 ;  /* 0x000000cad5d87221 */ /* 0x040fe20000010100 */
[C---:B------:R-:W-:Y:S01]  /*2c40*/  FADD.FTZ R214, -R213.reuse, R203 ;  /* 0x000000cbd5d67221 */ /* 0x040fe20000010100 */
[C---:B---3--:R-:W-:Y:S01]  /*2c50*/  FADD.FTZ R215, -R213.reuse, R204 ;  /* 0x000000ccd5d77221 */ /* 0x048fe20000010100 */
[C---:B------:R-:W-:Y:S01]  /*2c60*/  FADD.FTZ R0, -R213.reuse, R205 ;  /* 0x000000cdd5007221 */ /* 0x040fe20000010100 */
[C---:B------:R-:W-:Y:S01]  /*2c70*/  FADD.FTZ R230, -R213.reuse, R206 ;  /* 0x000000ced5e67221 */ /* 0x040fe20000010100 */
[----:B------:R-:W-:-:S02]  /*2c80*/  FADD.FTZ R2, -R213, R207 ;  /* 0x000000cfd5027221 */ /* 0x000fc40000010100 */
[----:B------:R-:W2:Y:S01]  /*2c90*/  LDL R213, [R1+0xe0] ;  /* 0x0000e00001d57983 */ /* 0x000ea20000100800 */
[C---:B----4-:R-:W-:Y:S01]  /*2ca0*/  PRMT R202, R208.reuse, 0x7632, R202 ;  /* 0x00007632d0ca7816 */ /* 0x050fe200000000ca */
[----:B------:R-:W-:Y:S01]  /*2cb0*/  IMAD.U32 R206, R209, 0x10000, RZ ;  /* 0x00010000d1ce7824 */ /* 0x000fe200078e00ff */
[----:B------:R-:W-:Y:S01]  /*2cc0*/  SHF.L.U32 R207, R208, 0x10, RZ ;  /* 0x00000010d0cf7819 */ /* 0x000fe200000006ff */
[----:B------:R-:W-:Y:S01]  /*2cd0*/  IMAD.U32 R203, R211, 0x10000, RZ ;  /* 0x00010000d3cb7824 */ /* 0x000fe200078e00ff */
[----:B------:R-:W-:Y:S02]  /*2ce0*/  PRMT R208, R209, 0x7632, R208 ;  /* 0x00007632d1d07816 */ /* 0x000fe400000000d0 */
[----:B------:R-:W-:Y:S01]  /*2cf0*/  MOV R209, R2 ;  /* 0x0000000200d17202 */ /* 0x000fe20000000f00 */
[----:B------:R-:W-:Y:S01]  /*2d00*/  FMUL.FTZ R2, R5, R226 ;  /* 0x000000e205027220 */ /* 0x000fe20000410000 */
[----:B------:R-:W-:Y:S01]  /*2d10*/  PRMT R200, R211, 0x7632, R200 ;  /* 0x00007632d3c87816 */ /* 0x000fe200000000c8 */
[----:B------:R-:W3:Y:S01]  /*2d20*/  LDL R226, [R1+0xe8] ;  /* 0x0000e80001e27983 */ /* 0x000ee20000100800 */
[----:B------:R-:W-:Y:S01]  /*2d30*/  MOV R211, R0 ;  /* 0x0000000000d37202 */ /* 0x000fe20000000f00 */
[C---:B------:R-:W-:Y:S01]  /*2d40*/  FMUL.FTZ R0, R5.reuse, R224 ;  /* 0x000000e005007220 */ /* 0x040fe20000410000 */
[C---:B------:R-:W-:Y:S01]  /*2d50*/  PRMT R201, R210.reuse, 0x7632, R201 ;  /* 0x00007632d2c97816 */ /* 0x040fe200000000c9 */
[C---:B------:R-:W-:Y:S01]  /*2d60*/  FMUL.FTZ R224, R5.reuse, R216 ;  /* 0x000000d805e07220 */ /* 0x040fe20000410000 */
[----:B------:R-:W-:Y:S01]  /*2d70*/  SHF.L.U32 R205, R210, 0x10, RZ ;  /* 0x00000010d2cd7819 */ /* 0x000fe200000006ff */
[----:B------:R-:W-:Y:S01]  /*2d80*/  FMUL.FTZ R210, R5, R214 ;  /* 0x000000d605d27220 */ /* 0x000fe20000410000 */
[-C--:B------:R-:W-:Y:S01]  /*2d90*/  FMUL.FTZ R214, R239, R207.reuse ;  /* 0x000000cfefd67220 */ /* 0x080fe20000410000 */
[----:B------:R1:W-:Y:S01]  /*2da0*/  STL [R1+0x84], R2 ;  /* 0x0000840201007387 */ /* 0x0003e20000100800 */
[----:B------:R-:W-:-:S03]  /*2db0*/  FFMA.FTZ R48, R2, R207, R48 ;  /* 0x000000cf02307223 */ /* 0x000fc60000010030 */
[----:B------:R4:W-:Y:S01]  /*2dc0*/  STL [R1+0x70], R0 ;  /* 0x0000700001007387 */ /* 0x0009e20000100800 */
[----:B------:R-:W-:-:S03]  /*2dd0*/  FFMA.FTZ R11, R2, R214, R11 ;  /* 0x000000d6020b7223 */ /* 0x000fc6000001000b */
[----:B------:R-:W-:Y:S01]  /*2de0*/  STL [R1+0x60], R224 ;  /* 0x000060e001007387 */ /* 0x000fe20000100800 */
[----:B------:R-:W-:Y:S01]  /*2df0*/  FADD.FTZ R94, R94, R206 ;  /* 0x000000ce5e5e7221 */ /* 0x000fe20000010000 */
[-C--:B------:R-:W-:Y:S02]  /*2e00*/  FFMA.FTZ R50, R224, R206.reuse, R50 ;  /* 0x000000cee0327223 */ /* 0x080fe40000010032 */
[----:B------:R-:W-:Y:S01]  /*2e10*/  STL [R1+0x50], R210 ;  /* 0x000050d201007387 */ /* 0x000fe20000100800 */
[----:B------:R-:W-:-:S03]  /*2e20*/  FMUL.FTZ R239, R231, R206 ;  /* 0x000000cee7ef7220 */ /* 0x000fc60000410000 */
[----:B------:R4:W-:Y:S04]  /*2e30*/  STL [R1+0x40], R214 ;  /* 0x000040d601007387 */ /* 0x0009e80000100800 */
[----:B-1----:R1:W5:Y:S01]  /*2e40*/  LDL.LU R2, [R1+0x1e4] ;  /* 0x0001e40001027983 */ /* 0x0023620000300800 */
[----:B------:R-:W-:-:S03]  /*2e50*/  FMUL.FTZ R216, R5, R215 ;  /* 0x000000d705d87220 */ /* 0x000fc60000410000 */
[----:B------:R-:W3:Y:S01]  /*2e60*/  LDL R206, [R1+0xe4] ;  /* 0x0000e40001ce7983 */ /* 0x000ee20000100800 */
[----:B------:R-:W-:Y:S02]  /*2e70*/  IMAD.U32 R204, R202, 0x10000, RZ ;  /* 0x00010000cacc7824 */ /* 0x000fe400078e00ff */
[----:B------:R-:W-:Y:S01]  /*2e80*/  FADD.FTZ R96, R96, R205 ;  /* 0x000000cd60607221 */ /* 0x000fe20000010000 */
[----:B------:R-:W-:Y:S01]  /*2e90*/  FFMA.FTZ R52, R216, R205, R52 ;  /* 0x000000cdd8347223 */ /* 0x000fe20000010034 */
[----:B0-----:R-:W-:-:S04]  /*2ea0*/  IMAD.WIDE.U32 R20, R8, 0x8, R20 ;  /* 0x0000000808147825 */ /* 0x001fc800078e0014 */
[-C--:B------:R-:W-:Y:S01]  /*2eb0*/  FMUL.FTZ R240, R240, R204.reuse ;  /* 0x000000ccf0f07220 */ /* 0x080fe20000410000 */
[----:B------:R-:W-:-:S03]  /*2ec0*/  FFMA.FTZ R49, R0, R204, R49 ;  /* 0x000000cc00317223 */ /* 0x000fc60000010031 */
[----:B------:R-:W-:Y:S01]  /*2ed0*/  FFMA.FTZ R11, R0, R240, R11 ;  /* 0x000000f0000b7223 */ /* 0x000fe2000001000b */
[----:B------:R-:W5:Y:S01]  /*2ee0*/  LDG.E.64 R20, desc[UR4][R20.64] ;  /* 0x0000000414147981 */ /* 0x000f62000c1e1b00 */
[----:B--2---:R-:W-:-:S03]  /*2ef0*/  FMUL.FTZ R231, R213, R205 ;  /* 0x000000cdd5e77220 */ /* 0x004fc60000410000 */
[----:B------:R-:W2:Y:S04]  /*2f00*/  LDL R205, [R1+0xec] ;  /* 0x0000ec0001cd7983 */ /* 0x000ea80000100800 */
[----:B----4-:R1:W5:Y:S01]  /*2f10*/  LDL.LU R0, [R1+0x1e0] ;  /* 0x0001e00001007983 */ /* 0x0103620000300800 */
[----:B------:R-:W-:Y:S01]  /*2f20*/  FADD.FTZ R22, R22, R214 ;  /* 0x000000d616167221 */ /* 0x000fe20000010000 */
[----:B------:R-:W-:-:S03]  /*2f30*/  SHF.L.U32 R202, R208, 0x10, RZ ;  /* 0x00000010d0ca7819 */ /* 0x000fc600000006ff */
[----:B------:R-:W-:Y:S01]  /*2f40*/  FADD.FTZ R22, R22, R240 ;  /* 0x000000f016167221 */ /* 0x000fe20000010000 */
[----:B------:R-:W-:Y:S01]  /*2f50*/  FFMA.FTZ R11, R224, R239, R11 ;  /* 0x000000efe00b7223 */ /* 0x000fe2000001000b */
[----:B------:R-:W-:Y:S02]  /*2f60*/  FMUL.FTZ R234, R234, R202 ;  /* 0x000000caeaea7220 */ /* 0x000fe40000410000 */
[----:B------:R-:W-:Y:S01]  /*2f70*/  FADD.FTZ R22, R22, R239 ;  /* 0x000000ef16167221 */ /* 0x000fe20000010000 */
[----:B------:R-:W-:Y:S01]  /*2f80*/  SHF.L.U32 R201, R201, 0x10, RZ ;  /* 0x00000010c9c97819 */ /* 0x000fe200000006ff */
[----:B------:R-:W-:Y:S02]  /*2f90*/  FFMA.FTZ R11, R210, R234, R11 ;  /* 0x000000ead20b7223 */ /* 0x000fe4000001000b */
[----:B------:R-:W-:Y:S01]  /*2fa0*/  FADD.FTZ R22, R22, R234 ;  /* 0x000000ea16167221 */ /* 0x000fe20000010000 */
[C---:B------:R-:W-:Y:S01]  /*2fb0*/  FMUL.FTZ R213, R5.reuse, R230 ;  /* 0x000000e605d57220 */ /* 0x040fe20000410000 */
[----:B------:R-:W-:Y:S01]  /*2fc0*/  FMUL.FTZ R214, R5, R211 ;  /* 0x000000d305d67220 */ /* 0x000fe20000410000 */
[----:B------:R-:W-:Y:S01]  /*2fd0*/  FFMA.FTZ R11, R216, R231, R11 ;  /* 0x000000e7d80b7223 */ /* 0x000fe2000001000b */
[----:B------:R-:W-:Y:S01]  /*2fe0*/  FADD.FTZ R22, R22, R231 ;  /* 0x000000e716167221 */ /* 0x000fe20000010000 */
[----:B------:R-:W-:-:S02]  /*2ff0*/  IMAD.U32 R200, R200, 0x10000, RZ ;  /* 0x00010000c8c87824 */ /* 0x000fc400078e00ff */
[----:B---3--:R-:W-:Y:S01]  /*3000*/  FMUL.FTZ R226, R226, R203 ;  /* 0x000000cbe2e27220 */ /* 0x008fe20000410000 */
[----:B------:R-:W-:Y:S01]  /*3010*/  FMUL.FTZ R215, R5, R209 ;  /* 0x000000d105d77220 */ /* 0x000fe20000410000 */
[----:B------:R-:W-:Y:S01]  /*3020*/  IADD3 R23, R23, 0x20, RZ ;  /* 0x0000002017177810 */ /* 0x000fe20007ffe0ff */
[----:B------:R-:W-:Y:S01]  /*3030*/  FADD.FTZ R92, R92, R207 ;  /* 0x000000cf5c5c7221 */ /* 0x000fe20000010000 */
[----:B------:R-:W-:Y:S01]  /*3040*/  FADD.FTZ R98, R98, R203 ;  /* 0x000000cb62627221 */ /* 0x000fe20000010000 */
        /* <DEDUP_REMOVED lines=10> */
[----:B------:R-:W-:-:S04]  /*30f0*/  FMUL.FTZ R230, R206, R201 ;  /* 0x000000c9cee67220 */ /* 0x000fc80000410000 */
[----:B------:R-:W-:Y:S01]  /*3100*/  FADD.FTZ R22, R22, R230 ;  /* 0x000000e616167221 */ /* 0x000fe20000010000 */
[----:B------:R-:W-:-:S03]  /*3110*/  FFMA.FTZ R11, R214, R230, R11 ;  /* 0x000000e6d60b7223 */ /* 0x000fc6000001000b */
[----:B------:R-:W-:Y:S01]  /*3120*/  FADD.FTZ R22, R22, R226 ;  /* 0x000000e216167221 */ /* 0x000fe20000010000 */
[----:B------:R-:W-:Y:S01]  /*3130*/  FFMA.FTZ R11, R213, R226, R11 ;  /* 0x000000e2d50b7223 */ /* 0x000fe2000001000b */
[----:B--2---:R-:W-:-:S04]  /*3140*/  FMUL.FTZ R224, R205, R200 ;  /* 0x000000c8cde07220 */ /* 0x004fc80000410000 */
[----:B------:R-:W-:Y:S01]  /*3150*/  FADD.FTZ R22, R22, R224 ;  /* 0x000000e016167221 */ /* 0x000fe20000010000 */
[----:B-1----:R-:W-:-:S07]  /*3160*/  FFMA.FTZ R11, R215, R224, R11 ;  /* 0x000000e0d70b7223 */ /* 0x002fce000001000b */
.L_x_8072:
[----:B------:R-:W-:Y:S05]  /*3170*/  BSYNC B2 ;  /* 0x0000000000027941 */ /* 0x000fea0003800000 */
.L_x_8071:
[----:B------:R-:W-:-:S13]  /*3180*/  LOP3.LUT P5, RZ, R7, 0x4, RZ, 0xc0, !PT ;  /* 0x0000000407ff7812 */ /* 0x000fda00078ac0ff */
[----:B------:R-:W-:Y:S05]  /*3190*/  @!P5 BRA `(.L_x_8064) ;  /* 0x00000004009cd947 */ /* 0x000fea0003800000 */
[----:B0-----:R-:W0:Y:S01]  /*31a0*/  LDC.64 R202, c[0x0][0x2c8] ;  /* 0x0000b200ffca7b82 */ /* 0x001e220000000a00 */
        /* <DEDUP_REMOVED lines=8> */
[----:B------:R-:W4:Y:S04]  /*3230*/  LDL R238, [R1+0xb4] ;  /* 0x0000b40001ee7983 */ /* 0x000f280000100800 */
[----:B------:R-:W4:Y:S01]  /*3240*/  LDL R222, [R1+0xa8] ;  /* 0x0000a80001de7983 */ /* 0x000f220000100800 */
[----:B0-----:R-:W-:-:S03]  /*3250*/  @P5 IMAD.WIDE.U32 R12, R225, 0x20, R202 ;  /* 0x00000020e10c5825 */ /* 0x001fc600078e00ca */
[----:B------:R-:W4:Y:S04]  /*3260*/  LDL R236, [R1+0xbc] ;  /* 0x0000bc0001ec7983 */ /* 0x000f280000100800 */
        /* <DEDUP_REMOVED lines=8> */
[----:B------:R0:W4:Y:S02]  /*32f0*/  LDG.E.128 R208, desc[UR4][R12.64] ;  /* 0x000000040cd07981 */ /* 0x000124000c1e1d00 */
[----:B0-----:R-:W0:Y:S01]  /*3300*/  LDC.64 R12, c[0x0][0x240] ;  /* 0x00009000ff0c7b82 */ /* 0x001e220000000a00 */
[----:B------:R-:W-:Y:S01]  /*3310*/  FSEL R212, R212, RZ, !P5 ;  /* 0x000000ffd4d47208 */ /* 0x000fe20006800000 */
[----:B0-----:R-:W-:-:S06]  /*3320*/  IMAD.WIDE.U32 R12, R8, 0x8, R12 ;  /* 0x00000008080c7825 */ /* 0x001fcc00078e000c */
[----:B------:R-:W5:Y:S01]  /*3330*/  LDG.E.64 R12, desc[UR4][R12.64] ;  /* 0x000000040c0c7981 */ /* 0x000f62000c1e1b00 */
[C---:B---3--:R-:W-:Y:S01]  /*3340*/  FADD.FTZ R8, -R212.reuse, R200 ;  /* 0x000000c8d4087221 */ /* 0x048fe20000010100 */
[C---:B------:R-:W-:Y:S01]  /*3350*/  FADD.FTZ R201, -R212.reuse, R201 ;  /* 0x000000c9d4c97221 */ /* 0x040fe20000010100 */
[C---:B------:R-:W-:Y:S01]  /*3360*/  FADD.FTZ R202, -R212.reuse, R202 ;  /* 0x000000cad4ca7221 */ /* 0x040fe20000010100 */
[C---:B------:R-:W-:Y:S01]  /*3370*/  FADD.FTZ R203, -R212.reuse, R203 ;  /* 0x000000cbd4cb7221 */ /* 0x040fe20000010100 */
[C---:B------:R-:W-:Y:S02]  /*3380*/  FMUL.FTZ R0, R5.reuse, R8 ;  /* 0x0000000805007220 */ /* 0x040fe40000410000 */
[C---:B------:R-:W-:Y:S01]  /*3390*/  FMUL.FTZ R233, R5.reuse, R202 ;  /* 0x000000ca05e97220 */ /* 0x040fe20000410000 */
[C---:B--2---:R-:W-:Y:S01]  /*33a0*/  FADD.FTZ R200, -R212.reuse, R204 ;  /* 0x000000ccd4c87221 */ /* 0x044fe20000010100 */
[C---:B------:R-:W-:Y:S01]  /*33b0*/  FADD.FTZ R23, -R212.reuse, R207 ;  /* 0x000000cfd4177221 */ /* 0x040fe20000010100 */
[C---:B------:R-:W-:Y:S01]  /*33c0*/  FADD.FTZ R205, -R212.reuse, R205 ;  /* 0x000000cdd4cd7221 */ /* 0x040fe20000010100 */
[----:B------:R-:W-:Y:S01]  /*33d0*/  FADD.FTZ R206, -R212, R206 ;  /* 0x000000ced4ce7221 */ /* 0x000fe20000010100 */
[C---:B------:R-:W-:Y:S01]  /*33e0*/  FMUL.FTZ R232, R5.reuse, R203 ;  /* 0x000000cb05e87220 */ /* 0x040fe20000410000 */
[----:B------:R0:W-:Y:S01]  /*33f0*/  STL [R1+0x8c], R0 ;  /* 0x00008c0001007387 */ /* 0x0001e20000100800 */
[----:B------:R-:W-:Y:S01]  /*3400*/  FMUL.FTZ R225, R5, R200 ;  /* 0x000000c805e17220 */ /* 0x000fe20000410000 */
[----:B----4-:R-:W-:Y:S01]  /*3410*/  IMAD.U32 R207, R208, 0x10000, RZ ;  /* 0x00010000d0cf7824 */ /* 0x010fe200078e00ff */
[C---:B------:R-:W-:Y:S01]  /*3420*/  PRMT R221, R211.reuse, 0x7632, R221 ;  /* 0x00007632d3dd7816 */ /* 0x040fe200000000dd */
[----:B------:R-:W-:-:S02]  /*3430*/  IMAD.U32 R204, R211, 0x10000, RZ ;  /* 0x00010000d3cc7824 */ /* 0x000fc400078e00ff */
[----:B------:R-:W-:Y:S01]  /*3440*/  FMUL.FTZ R211, R5, R201 ;  /* 0x000000c905d37220 */ /* 0x000fe20000410000 */
[----:B------:R-:W-:Y:S01]  /*3450*/  PRMT R212, R208, 0x7632, R212 ;  /* 0x00007632d0d47816 */ /* 0x000fe200000000d4 */
[----:B------:R-:W-:Y:S01]  /*3460*/  FMUL.FTZ R203, R237, R207 ;  /* 0x000000cfedcb7220 */ /* 0x000fe20000410000 */
[C---:B------:R-:W-:Y:S02]  /*3470*/  PRMT R208, R209.reuse, 0x7632, R208 ;  /* 0x00007632d1d07816 */ /* 0x040fe400000000d0 */
[----:B------:R-:W-:Y:S02]  /*3480*/  SHF.L.U32 R209, R209, 0x10, RZ ;  /* 0x00000010d1d17819 */ /* 0x000fe400000006ff */
[C---:B------:R-:W-:Y:S01]  /*3490*/  PRMT R220, R210.reuse, 0x7632, R220 ;  /* 0x00007632d2dc7816 */ /* 0x040fe200000000dc */
[----:B------:R-:W-:Y:S01]  /*34a0*/  STL [R1+0x78], R211 ;  /* 0x000078d301007387 */ /* 0x000fe20000100800 */
[----:B------:R-:W-:Y:S01]  /*34b0*/  SHF.L.U32 R210, R210, 0x10, RZ ;  /* 0x00000010d2d27819 */ /* 0x000fe200000006ff */
[----:B------:R-:W-:-:S02]  /*34c0*/  FMUL.FTZ R237, R235, R209 ;  /* 0x000000d1ebed7220 */ /* 0x000fc40000410000 */
[----:B------:R-:W-:Y:S01]  /*34d0*/  STL [R1+0x68], R233 ;  /* 0x000068e901007387 */ /* 0x000fe20000100800 */
[C---:B------:R-:W-:Y:S01]  /*34e0*/  FFMA.FTZ R56, R0.reuse, R207, R56 ;  /* 0x000000cf00387223 */ /* 0x040fe20000010038 */
[----:B------:R-:W-:Y:S02]  /*34f0*/  FMUL.FTZ R235, R223, R210 ;  /* 0x000000d2dfeb7220 */ /* 0x000fe40000410000 */
[----:B------:R-:W-:Y:S01]  /*3500*/  STL [R1+0x58], R232 ;  /* 0x000058e801007387 */ /* 0x000fe20000100800 */
[----:B------:R-:W-:Y:S01]  /*3510*/  FFMA.FTZ R11, R0, R203, R11 ;  /* 0x000000cb000b7223 */ /* 0x000fe2000001000b */
[----:B------:R-:W-:Y:S02]  /*3520*/  FMUL.FTZ R223, R5, R206 ;  /* 0x000000ce05df7220 */ /* 0x000fe40000410000 */
[----:B------:R1:W-:Y:S04]  /*3530*/  STL [R1+0x3c], R203 ;  /* 0x00003ccb01007387 */ /* 0x0003e80000100800 */
[----:B------:R2:W-:Y:S04]  /*3540*/  STL [R1+0x30], R225 ;  /* 0x000030e101007387 */ /* 0x0005e80000100800 */
[----:B0-----:R2:W5:Y:S04]  /*3550*/  LDL.LU R0, [R1+0x1e0] ;  /* 0x0001e00001007983 */ /* 0x0015680000300800 */
[----:B------:R-:W3:Y:S01]  /*3560*/  LDL R206, [R1+0xa4] ;  /* 0x0000a40001ce7983 */ /* 0x000ee20000100800 */
[----:B------:R-:W-:-:S03]  /*3570*/  FADD.FTZ R22, R22, R203 ;  /* 0x000000cb16167221 */ /* 0x000fc60000010000 */
[----:B-1----:R-:W4:Y:S01]  /*3580*/  LDL R203, [R1+0xac] ;  /* 0x0000ac0001cb7983 */ /* 0x002f220000100800 */
[----:B------:R-:W-:Y:S02]  /*3590*/  SHF.L.U32 R202, R212, 0x10, RZ ;  /* 0x00000010d4ca7819 */ /* 0x000fe400000006ff */
[----:B------:R-:W-:-:S03]  /*35a0*/  SHF.L.U32 R201, R208, 0x10, RZ ;  /* 0x00000010d0c97819 */ /* 0x000fc600000006ff */
[----:B------:R-:W-:-:S04]  /*35b0*/  FMUL.FTZ R238, R238, R202 ;  /* 0x000000caeeee7220 */ /* 0x000fc80000410000 */
[----:B------:R-:W-:Y:S01]  /*35c0*/  FADD.FTZ R22, R22, R238 ;  /* 0x000000ee16167221 */ /* 0x000fe20000010000 */
[----:B------:R-:W-:Y:S01]  /*35d0*/  FFMA.FTZ R11, R211, R238, R11 ;  /* 0x000000eed30b7223 */ /* 0x000fe2000001000b */
[----:B------:R-:W-:Y:S02]  /*35e0*/  FMUL.FTZ R236, R236, R201 ;  /* 0x000000c9ecec7220 */ /* 0x000fe40000410000 */
[----:B------:R-:W-:Y:S01]  /*35f0*/  FADD.FTZ R22, R22, R237 ;  /* 0x000000ed16167221 */ /* 0x000fe20000010000 */
[C---:B------:R-:W-:Y:S01]  /*3600*/  FFMA.FTZ R11, R233.reuse, R237, R11 ;  /* 0x000000ede90b7223 */ /* 0x040fe2000001000b */
[----:B------:R-:W-:Y:S02]  /*3610*/  IMAD.U32 R200, R220, 0x10000, RZ ;  /* 0x00010000dcc87824 */ /* 0x000fe400078e00ff */
[----:B------:R-:W-:Y:S01]  /*3620*/  FADD.FTZ R22, R22, R236 ;  /* 0x000000ec16167221 */ /* 0x000fe20000010000 */
[C---:B------:R-:W-:Y:S01]  /*3630*/  FFMA.FTZ R11, R232.reuse, R236, R11 ;  /* 0x000000ece80b7223 */ /* 0x040fe2000001000b */
[----:B------:R-:W-:Y:S01]  /*3640*/  FFMA.FTZ R58, R233, R209, R58 ;  /* 0x000000d1e93a7223 */ /* 0x000fe2000001003a */
[----:B------:R-:W-:Y:S01]  /*3650*/  FFMA.FTZ R59, R232, R201, R59 ;  /* 0x000000c9e83b7223 */ /* 0x000fe2000001003b */
[----:B------:R-:W-:Y:S01]  /*3660*/  FMUL.FTZ R233, R5, R205 ;  /* 0x000000cd05e97220 */ /* 0x000fe20000410000 */
[----:B------:R-:W-:Y:S01]  /*3670*/  FADD.FTZ R22, R22, R235 ;  /* 0x000000eb16167221 */ /* 0x000fe20000010000 */
[----:B------:R-:W-:Y:S01]  /*3680*/  FFMA.FTZ R11, R225, R235, R11 ;  /* 0x000000ebe10b7223 */ /* 0x000fe2000001000b */
[----:B------:R-:W-:Y:S01]  /*3690*/  SHF.L.U32 R8, R221, 0x10, RZ ;  /* 0x00000010dd087819 */ /* 0x000fe200000006ff */
[----:B------:R-:W-:Y:S01]  /*36a0*/  FMUL.FTZ R221, R5, R23 ;  /* 0x0000001705dd7220 */ /* 0x000fe20000410000 */
[----:B------:R-:W-:-:S03]  /*36b0*/  FMUL.FTZ R222, R222, R204 ;  /* 0x000000ccdede7220 */ /* 0x000fc60000410000 */
[----:B------:R-:W-:Y:S01]  /*36c0*/  FADD.FTZ R107, R107, R8 ;  /* 0x000000086b6b7221 */ /* 0x000fe20000010000 */
[----:B------:R-:W-:Y:S01]  /*36d0*/  FFMA.FTZ R63, R221, R8, R63 ;  /* 0x00000008dd3f7223 */ /* 0x000fe2000001003f */
        /* <DEDUP_REMOVED lines=10> */
[-C--:B------:R-:W-:Y:S01]  /*3780*/  FFMA.FTZ R61, R233, R200.reuse, R61 ;  /* 0x000000c8e93d7223 */ /* 0x080fe2000001003d */
[----:B---3--:R-:W-:-:S04]  /*3790*/  FMUL.FTZ R232, R206, R200 ;  /* 0x000000c8cee87220 */ /* 0x008fc80000410000 */
[----:B------:R-:W-:Y:S01]  /*37a0*/  FADD.FTZ R22, R22, R232 ;  /* 0x000000e816167221 */ /* 0x000fe20000010000 */
[----:B------:R-:W-:Y:S01]  /*37b0*/  FFMA.FTZ R11, R233, R232, R11 ;  /* 0x000000e8e90b7223 */ /* 0x000fe2000001000b */
[----:B----4-:R-:W-:Y:S02]  /*37c0*/  FMUL.FTZ R220, R203, R8 ;  /* 0x00000008cbdc7220 */ /* 0x010fe40000410000 */
[----:B------:R-:W-:Y:S01]  /*37d0*/  FADD.FTZ R8, R22, R222 ;  /* 0x000000de16087221 */ /* 0x000fe20000010000 */
[----:B------:R-:W-:-:S03]  /*37e0*/  FFMA.FTZ R11, R223, R222, R11 ;  /* 0x000000dedf0b7223 */ /* 0x000fc6000001000b */
[----:B------:R-:W-:Y:S01]  /*37f0*/  FADD.FTZ R22, R8, R220 ;  /* 0x000000dc08167221 */ /* 0x000fe20000010000 */
[----:B--2---:R-:W-:-:S07]  /*3800*/  FFMA.FTZ R11, R221, R220, R11 ;  /* 0x000000dcdd0b7223 */ /* 0x004fce000001000b */
.L_x_8064:
[----:B------:R-:W-:Y:S05]  /*3810*/  BSYNC B1 ;  /* 0x0000000000017941 */ /* 0x000fea0003800000 */
.L_x_8054:
        /* <DEDUP_REMOVED lines=20> */
.L_x_8284:
[----:B-----5:R-:W-:Y:S01]  /*3960*/  @P4 IADD3 R6, R6, -0x1, RZ ;  /* 0xffffffff06064810 */ /* 0x020fe20007ffe0ff */
[----:B01----:R-:W-:Y:S01]  /*3970*/  FADD.FTZ R11, R11, R8 ;  /* 0x000000080b0b7221 */ /* 0x003fe20000010000 */
[----:B------:R-:W-:Y:S01]  /*3980*/  LOP3.LUT P5, RZ, R7, 0x2, RZ, 0xc0, !PT ;  /* 0x0000000207ff7812 */ /* 0x000fe200078ac0ff */
[----:B------:R-:W-:Y:S01]  /*3990*/  FADD.FTZ R22, R201, R203 ;  /* 0x000000cbc9167221 */ /* 0x000fe20000010000 */
[----:B------:R-:W-:Y:S01]  /*39a0*/  BSSY B1, `(.L_x_8074) ;  /* 0x000012e000017945 */ /* 0x000fe20003800000 */
[----:B------:R-:W-:Y:S02]  /*39b0*/  @P4 IMAD R6, R6, R2, RZ ;  /* 0x0000000206064224 */ /* 0x000fe400078e02ff */
[----:B------:R-:W-:-:S03]  /*39c0*/  FMUL.FTZ R11, R11, UR8 ;  /* 0x000000080b0b7c20 */ /* 0x000fc60008410000 */
[----:B------:R-:W-:-:S04]  /*39d0*/  @P4 SHF.R.S32.HI R8, RZ, 0x1f, R6 ;  /* 0x0000001fff084819 */ /* 0x000fc80000011406 */
[----:B------:R-:W-:Y:S01]  /*39e0*/  @P4 LEA.HI R8, R8, R6, RZ, 0x3 ;  /* 0x0000000608084211 */ /* 0x000fe200078f18ff */
[----:B------:R-:W-:-:S03]  /*39f0*/  IMAD.MOV.U32 R6, RZ, RZ, RZ ;  /* 0x000000ffff067224 */ /* 0x000fc600078e00ff */
[----:B------:R-:W-:Y:S01]  /*3a00*/  @P4 LEA.HI.SX32 R6, R8, R3, 0x1d ;  /* 0x0000000308064211 */ /* 0x000fe200078feaff */
[----:B------:R-:W-:Y:S01]  /*3a10*/  FMUL.FTZ R8, R22, UR8 ;  /* 0x0000000816087c20 */ /* 0x000fe20008410000 */
[----:B------:R-:W-:Y:S06]  /*3a20*/  @!P5 BRA `(.L_x_8075) ;  /* 0x000000100094d947 */ /* 0x000fec0003800000 */
[----:B------:R-:W-:Y:S04]  /*3a30*/  BSSY B2, `(.L_x_8076) ;  /* 0x0000005000027945 */ /* 0x000fe80003800000 */
[----:B------:R-:W-:Y:S05]  /*3a40*/  @!P4 BRA `(.L_x_8077) ;  /* 0x00000000000cc947 */ /* 0x000fea0003800000 */
[----:B------:R-:W0:Y:S02]  /*3a50*/  LDC.64 R22, c[0x0][0x220] ;  /* 0x00008800ff167b82 */ /* 0x000e240000000a00 */
[----:B0-----:R-:W-:-:S05]  /*3a60*/  IMAD.WIDE.U32 R22, R6, 0x10, R22 ;  /* 0x0000001006167825 */ /* 0x001fca00078e0016 */
[----:B------:R0:W5:Y:S02]  /*3a70*/  LDG.E.128 R196, desc[UR4][R22.64] ;  /* 0x0000000416c47981 */ /* 0x000164000c1e1d00 */
.L_x_8077:
[----:B------:R-:W-:Y:S05]  /*3a80*/  BSYNC B2 ;  /* 0x0000000000027941 */ /* 0x000fea0003800000 */
.L_x_8076:
[----:B0-----:R-:W0:Y:S01]  /*3a90*/  @!P3 LDC.64 R22, c[0x0][0x2c8] ;  /* 0x0000b200ff16bb82 */ /* 0x001e220000000a00 */
[----:B------:R-:W-:Y:S01]  /*3aa0*/  BSSY B2, `(.L_x_8078) ;  /* 0x0000010000027945 */ /* 0x000fe20003800000 */
[----:B0-----:R-:W-:-:S04]  /*3ab0*/  @!P3 ISETP.NE.U32.AND P5, PT, R22, RZ, PT ;  /* 0x000000ff1600b20c */ /* 0x001fc80003fa5070 */
[----:B------:R-:W-:-:S04]  /*3ac0*/  @!P3 ISETP.NE.AND.EX P5, PT, R23, RZ, PT, P5 ;  /* 0x000000ff1700b20c */ /* 0x000fc80003fa5350 */
[----:B------:R-:W-:Y:S01]  /*3ad0*/  @!P3 FSEL R202, R148, RZ, P5 ;  /* 0x000000ff94cab208 */ /* 0x000fe20002800000 */
[----:B------:R-:W-:Y:S08]  /*3ae0*/  @!P3 BRA `(.L_x_8079) ;  /* 0x00000000002cb947 */ /* 0x000ff00003800000 */
[----:B------:R-:W0:Y:S01]  /*3af0*/  LDC.U8 R200, c[0x0][0x2a0] ;  /* 0x0000a800ffc87b82 */ /* 0x000e220000000000 */
[----:B------:R-:W-:Y:S02]  /*3b00*/  MOV R22, UR6 ;  /* 0x0000000600167c02 */ /* 0x000fe40008000f00 */
[----:B------:R-:W-:Y:S02]  /*3b10*/  MOV R23, UR7 ;  /* 0x0000000700177c02 */ /* 0x000fe40008000f00 */
        /* <DEDUP_REMOVED lines=8> */
.L_x_8079:
[----:B------:R-:W-:Y:S05]  /*3ba0*/  BSYNC B2 ;  /* 0x0000000000027941 */ /* 0x000fea0003800000 */
.L_x_8078:
        /* <DEDUP_REMOVED lines=18> */
.L_x_8081:
[----:B------:R-:W-:Y:S05]  /*3cd0*/  BSYNC B2 ;  /* 0x0000000000027941 */ /* 0x000fea0003800000 */
.L_x_8080:
        /* <DEDUP_REMOVED lines=17> */
.L_x_8083:
[----:B------:R-:W-:Y:S05]  /*3df0*/  BSYNC B2 ;  /* 0x0000000000027941 */ /* 0x000fea0003800000 */
.L_x_8082:
[----:B------:R-:W-:Y:S01]  /*3e00*/  BSSY B2, `(.L_x_8084) ;  /* 0x0000010000027945 */ /* 0x000fe20003800000 */
[----:B------:R-:W-:-:S03]  /*3e10*/  SEL R45, R202, R45, P5 ;  /* 0x0000002dca2d7207 */ /* 0x000fc60002800000 */
[----:B------:R-:W-:Y:S05]  /*3e20*/  @!P4 BRA `(.L_x_8085) ;  /* 0x000000000034c947 */ /* 0x000fea0003800000 */
[----:B------:R-:W2:Y:S01]  /*3e30*/  LDL R205, [R1+0x1c4] ;  /* 0x0001c40001cd7983 */ /* 0x000ea20000100800 */
        /* <DEDUP_REMOVED lines=12> */
.L_x_8085:
[----:B------:R-:W-:Y:S05]  /*3f00*/  BSYNC B2 ;  /* 0x0000000000027941 */ /* 0x000fea0003800000 */
.L_x_8084:
        /* <DEDUP_REMOVED lines=16> */
.L_x_8087:
[----:B------:R-:W-:Y:S05]  /*4010*/  BSYNC B2 ;  /* 0x0000000000027941 */ /* 0x000fea0003800000 */
.L_x_8086:
[----:B------:R-:W-:Y:S01]  /*4020*/  BSSY B2, `(.L_x_8088) ;  /* 0x000000f000027945 */ /* 0x000fe20003800000 */
[----:B------:R-:W-:-:S03]  /*4030*/  SEL R46, R202, R46, P5 ;  /* 0x0000002eca2e7207 */ /* 0x000fc60002800000 */
[----:B------:R-:W-:Y:S05]  /*4040*/  @!P4 BRA `(.L_x_8089) ;  /* 0x000000000030c947 */ /* 0x000fea0003800000 */
[----:B------:R-:W2:Y:S01]  /*4050*/  LDL R205, [R1+0x1c8] ;  /* 0x0001c80001cd7983 */ /* 0x000ea20000100800 */
[----:B------:R-:W-:Y:S01]  /*4060*/  LOP3.LUT P6, RZ, R14, 0xff0000, RZ, 0xc0, !PT ;  /* 0x00ff00000eff7812 */ /* 0x000fe200078cc0ff */
[----:B------:R-:W-:-:S04]  /*4070*/  FMUL.FTZ R202, R202, UR11 ;  /* 0x0000000bcaca7c20 */ /* 0x000fc80008410000 */
[----:B------:R-:W-:Y:S01]  /*4080*/  FMUL.FTZ R204, R202, UR10 ;  /* 0x0000000acacc7c20 */ /* 0x000fe20008410000 */
[----:B------:R-:W-:-:S07]  /*4090*/  MOV R202, RZ ;  /* 0x000000ff00ca7202 */ /* 0x000fce0000000f00 */
[----:B-----5:R-:W-:-:S04]  /*40a0*/  @P6 IMAD.U32 R203, R197, 0x10000, RZ ;  /* 0x00010000c5cb6824 */ /* 0x020fc800078e00ff */
[----:B------:R-:W-:-:S04]  /*40b0*/  @P6 FMUL.FTZ R202, R204, R203 ;  /* 0x000000cbccca6220 */ /* 0x000fc80000410000 */
[----:B------:R-:W-:Y:S01]  /*40c0*/  FADD.FTZ R110, R110, R202 ;  /* 0x000000ca6e6e7221 */ /* 0x000fe20000010000 */
[----:B--2---:R-:W-:-:S05]  /*40d0*/  FMUL.FTZ R202, R205, R204 ;  /* 0x000000cccdca7220 */ /* 0x004fca0000410000 */
[----:B------:R-:W-:-:S04]  /*40e0*/  FSEL R202, R202, RZ, P6 ;  /* 0x000000ffcaca7208 */ /* 0x000fc80003000000 */
[----:B------:R-:W-:-:S04]  /*40f0*/  F2FP.BF16.F32.PACK_AB R202, RZ, R202 ;  /* 0x000000caffca723e */ /* 0x000fc800000010ff */
[----:B------:R-:W-:-:S07]  /*4100*/  PRMT R193, R202, 0x7610, R193 ;  /* 0x00007610cac17816 */ /* 0x000fce00000000c1 */
.L_x_8089:
[----:B------:R-:W-:Y:S05]  /*4110*/  BSYNC B2 ;  /* 0x0000000000027941 */ /* 0x000fea0003800000 */
.L_x_8088:
        /* <DEDUP_REMOVED lines=16> */
.L_x_8091:
[----:B------:R-:W-:Y:S05]  /*4220*/  BSYNC B2 ;  /* 0x0000000000027941 */ /* 0x000fea0003800000 */
.L_x_8090:
        /* <DEDUP_REMOVED lines=16> */
.L_x_8093:
[----:B------:R-:W-:Y:S05]  /*4330*/  BSYNC B2 ;  /* 0x0000000000027941 */ /* 0x000fea0003800000 */
.L_x_8092:
        /* <DEDUP_REMOVED lines=16> */
.L_x_8095:
[----:B------:R-:W-:Y:S05]  /*4440*/  BSYNC B2 ;  /* 0x0000000000027941 */ /* 0x000fea0003800000 */
.L_x_8094:
        /* <DEDUP_REMOVED lines=15> */
.L_x_8097:
[----:B------:R-:W-:Y:S05]  /*4540*/  BSYNC B2 ;  /* 0x0000000000027941 */ /* 0x000fea0003800000 */
.L_x_8096:
        /* <DEDUP_REMOVED lines=16> */
.L_x_8099:
[----:B------:R-:W-:Y:S05]  /*4650*/  BSYNC B2 ;  /* 0x0000000000027941 */ /* 0x000fea0003800000 */
.L_x_8098:
        /* <DEDUP_REMOVED lines=16> */
.L_x_8101:
[----:B------:R-:W-:Y:S05]  /*4760*/  BSYNC B2 ;  /* 0x0000000000027941 */ /* 0x000fea0003800000 */
.L_x_8100:
        /* <DEDUP_REMOVED lines=16> */
.L_x_8103:
[----:B------:R-:W-:Y:S05]  /*4870*/  BSYNC B2 ;  /* 0x0000000000027941 */ /* 0x000fea0003800000 */
.L_x_8102:
        /* <DEDUP_REMOVED lines=8> */
[----:B-----5:R-:W-:-:S05]  /*4900*/  @P6 SHF.L.U32 R203, R199, 0x10, RZ ;  /* 0x00000010c7cb6819 */ /* 0x020fca00000006ff */
[----:B------:R-:W-:-:S04]  /*4910*/  @P6 FMUL.FTZ R202, R204, R203 ;  /* 0x000000cbccca6220 */ /* 0x000fc80000410000 */
[----:B------:R-:W-:Y:S01]  /*4920*/  FADD.FTZ R114, R114, R202 ;  /* 0x000000ca72727221 */ /* 0x000fe20000010000 */
[----:B--2---:R-:W-:-:S05]  /*4930*/  FMUL.FTZ R202, R205, R204 ;  /* 0x000000cccdca7220 */ /* 0x004fca0000410000 */
[----:B------:R-:W-:-:S04]  /*4940*/  FSEL R202, R202, RZ, P6 ;  /* 0x000000ffcaca7208 */ /* 0x000fc80003000000 */
[----:B------:R-:W-:-:S04]  /*4950*/  F2FP.BF16.F32.PACK_AB R202, RZ, R202 ;  /* 0x000000caffca723e */ /* 0x000fc800000010ff */
[----:B------:R-:W-:-:S07]  /*4960*/  PRMT R195, R202, 0x7610, R195 ;  /* 0x00007610cac37816 */ /* 0x000fce00000000c3 */
.L_x_8105:
[----:B------:R-:W-:Y:S05]  /*4970*/  BSYNC B2 ;  /* 0x0000000000027941 */ /* 0x000fea0003800000 */
.L_x_8104:
        /* <DEDUP_REMOVED lines=19> */
.L_x_8107:
[----:B------:R-:W-:Y:S05]  /*4ab0*/  BSYNC B2 ;  /* 0x0000000000027941 */ /* 0x000fea0003800000 */
.L_x_8106:
        /* <DEDUP_REMOVED lines=24> */
.L_x_8109:
[----:B------:R-:W-:Y:S05]  /*4c40*/  BSYNC B2 ;  /* 0x0000000000027941 */ /* 0x000fea0003800000 */
.L_x_8108:
[----:B------:R0:W-:Y:S01]  /*4c50*/  @P4 STG.E.128 desc[UR4][R22.64], R192 ;  /* 0x000000c016004986 */ /* 0x0001e2000c101d04 */
[----:B------:R-:W-:Y:S01]  /*4c60*/  IADD3 R9, R9, 0x20, RZ ;  /* 0x0000002009097810 */ /* 0x000fe20007ffe0ff */
[----:B------:R-:W-:-:S07]  /*4c70*/  VIADD R6, R6, 0x20 ;  /* 0x0000002006067836 */ /* 0x000fce0000000000 */
.L_x_8075:
[----:B------:R-:W-:Y:S05]  /*4c80*/  BSYNC B1 ;  /* 0x0000000000017941 */ /* 0x000fea0003800000 */
.L_x_8074:
[----:B------:R-:W-:Y:S04]  /*4c90*/  BSSY B1, `(.L_x_8110) ;  /* 0x0000120000017945 */ /* 0x000fe80003800000 */
[----:B------:R-:W-:Y:S05]  /*4ca0*/  @!P0 BRA `(.L_x_8111) ;  /* 0x0000001000788947 */ /* 0x000fea0003800000 */
[----:B------:R-:W-:Y:S04]  /*4cb0*/  BSSY B2, `(.L_x_8112) ;  /* 0x0000005000027945 */ /* 0x000fe80003800000 */
[----:B------:R-:W-:Y:S05]  /*4cc0*/  @!P4 BRA `(.L_x_8113) ;  /* 0x00000000000cc947 */ /* 0x000fea0003800000 */
[----:B0-----:R-:W0:Y:S02]  /*4cd0*/  LDC.64 R22, c[0x0][0x220] ;  /* 0x00008800ff167b82 */ /* 0x001e240000000a00 */
[----:B0-----:R-:W-:-:S05]  /*4ce0*/  IMAD.WIDE.U32 R22, R6, 0x10, R22 ;  /* 0x0000001006167825 */ /* 0x001fca00078e0016 */
[----:B-----5:R1:W5:Y:S02]  /*4cf0*/  LDG.E.128 R196, desc[UR4][R22.64] ;  /* 0x0000000416c47981 */ /* 0x020364000c1e1d00 */
.L_x_8113:
[----:B------:R-:W-:Y:S05]  /*4d00*/  BSYNC B2 ;  /* 0x0000000000027941 */ /* 0x000fea0003800000 */
.L_x_8112:
        /* <DEDUP_REMOVED lines=19> */
.L_x_8115:
[----:B------:R-:W-:Y:S05]  /*4e40*/  BSYNC B2 ;  /* 0x0000000000027941 */ /* 0x000fea0003800000 */
.L_x_8114:
        /* <DEDUP_REMOVED lines=18> */
.L_x_8117:
[----:B------:R-:W-:Y:S05]  /*4f70*/  BSYNC B2 ;  /* 0x0000000000027941 */ /* 0x000fea0003800000 */
.L_x_8116:
        /* <DEDUP_REMOVED lines=16> */
.L_x_8119:
[----:B------:R-:W-:Y:S05]  /*5080*/  BSYNC B2 ;  /* 0x0000000000027941 */ /* 0x000fea0003800000 */
.L_x_8118:
        /* <DEDUP_REMOVED lines=16> */
.L_x_8121:
[----:B------:R-:W-:Y:S05]  /*5190*/  BSYNC B2 ;  /* 0x0000000000027941 */ /* 0x000fea0003800000 */
.L_x_8120:
        /* <DEDUP_REMOVED lines=16> */
.L_x_8123:
[----:B------:R-:W-:Y:S05]  /*52a0*/  BSYNC B2 ;  /* 0x0000000000027941 */ /* 0x000fea0003800000 */
.L_x_8122:
        /* <DEDUP_REMOVED lines=15> */
.L_x_8125:
[----:B------:R-:W-:Y:S05]  /*53a0*/  BSYNC B2 ;  /* 0x0000000000027941 */ /* 0x000fea0003800000 */
.L_x_8124:
        /* <DEDUP_REMOVED lines=15> */
.L_x_8127:
[----:B------:R-:W-:Y:S05]  /*54a0*/  BSYNC B2 ;  /* 0x0000000000027941 */ /* 0x000fea0003800000 */
.L_x_8126:
        /* <DEDUP_REMOVED lines=16> */
.L_x_8129:
[----:B------:R-:W-:Y:S05]  /*55b0*/  BSYNC B2 ;  /* 0x0000000000027941 */ /* 0x000fea0003800000 */
.L_x_8128:
        /* <DEDUP_REMOVED lines=15> */
.L_x_8131:
[----:B------:R-:W-:Y:S05]  /*56b0*/  BSYNC B2 ;  /* 0x0000000000027941 */ /* 0x000fea0003800000 */
.L_x_8130:
        /* <DEDUP_REMOVED lines=15> */
.L_x_8133:
[----:B------:R-:W-:Y:S05]  /*57b0*/  BSYNC B2 ;  /* 0x0000000000027941 */ /* 0x000fea0003800000 */
.L_x_8132:
        /* <DEDUP_REMOVED lines=14> */
.L_x_8135:
[----:B------:R-:W-:Y:S05]  /*58a0*/  BSYNC B2 ;  /* 0x0000000000027941 */ /* 0x000fea0003800000 */
.L_x_8134:
        /* <DEDUP_REMOVED lines=16> */
.L_x_8137:
[----:B------:R-:W-:Y:S05]  /*59b0*/  BSYNC B2 ;  /* 0x0000000000027941 */ /* 0x000fea0003800000 */
.L_x_8136:
        /* <DEDUP_REMOVED lines=14> */
.L_x_8139:
[----:B------:R-:W-:Y:S05]  /*5aa0*/  BSYNC B2 ;  /* 0x0000000000027941 */ /* 0x000fea0003800000 */
.L_x_8138:
        /* <DEDUP_REMOVED lines=15> */
.L_x_8141:
[----:B------:R-:W-:Y:S05]  /*5ba0*/  BSYNC B2 ;  /* 0x0000000000027941 */ /* 0x000fea0003800000 */
.L_x_8140:
        /* <DEDUP_REMOVED lines=17> */
.L_x_8143:
[----:B------:R-:W-:Y:S05]  /*5cc0*/  BSYNC B2 ;  /* 0x0000000000027941 */ /* 0x000fea0003800000 */
.L_x_8142:
        /* <DEDUP_REMOVED lines=24> */
.L_x_8145:
[----:B------:R-:W-:Y:S05]  /*5e50*/  BSYNC B2 ;  /* 0x0000000000027941 */ /* 0x000fea0003800000 */
.L_x_8144:
[----:B------:R1:W-:Y:S01]  /*5e60*/  @P4 STG.E.128 desc[UR4][R22.64], R192 ;  /* 0x000000c016004986 */ /* 0x0003e2000c101d04 */
[----:B------:R-:W-:Y:S02]  /*5e70*/  IADD3 R6, R6, 0x20, RZ ;  /* 0x0000002006067810 */ /* 0x000fe40007ffe0ff */
[----:B------:R-:W-:-:S07]  /*5e80*/  IADD3 R9, R9, 0x20, RZ ;  /* 0x0000002009097810 */ /* 0x000fce0007ffe0ff */
.L_x_8111:
[----:B------:R-:W-:Y:S05]  /*5e90*/  BSYNC B1 ;  /* 0x0000000000017941 */ /* 0x000fea0003800000 */
.L_x_8110:
[----:B------:R-:W-:Y:S04]  /*5ea0*/  BSSY B1, `(.L_x_8146) ;  /* 0x000011e000017945 */ /* 0x000fe80003800000 */
[----:B------:R-:W-:Y:S05]  /*5eb0*/  @!P1 BRA `(.L_x_8147) ;  /* 0x0000001000709947 */ /* 0x000fea0003800000 */
[----:B------:R-:W-:Y:S04]  /*5ec0*/  BSSY B2, `(.L_x_8148) ;  /* 0x0000005000027945 */ /* 0x000fe80003800000 */
[----:B------:R-:W-:Y:S05]  /*5ed0*/  @!P4 BRA `(.L_x_8149) ;  /* 0x00000000000cc947 */ /* 0x000fea0003800000 */
[----:B01----:R-:W0:Y:S02]  /*5ee0*/  LDC.64 R22, c[0x0][0x220] ;  /* 0x00008800ff167b82 */ /* 0x003e240000000a00 */
[----:B0-----:R-:W-:-:S05]  /*5ef0*/  IMAD.WIDE.U32 R22, R6, 0x10, R22 ;  /* 0x0000001006167825 */ /* 0x001fca00078e0016 */
[----:B-----5:R2:W5:Y:S02]  /*5f00*/  LDG.E.128 R196, desc[UR4][R22.64] ;  /* 0x0000000416c47981 */ /* 0x020564000c1e1d00 */
.L_x_8149:
[----:B------:R-:W-:Y:S05]  /*5f10*/  BSYNC B2 ;  /* 0x0000000000027941 */ /* 0x000fea0003800000 */
.L_x_8148:
        /* <DEDUP_REMOVED lines=19> */
.L_x_8151:
[----:B------:R-:W-:Y:S05]  /*6050*/  BSYNC B2 ;  /* 0x0000000000027941 */ /* 0x000fea0003800000 */
.L_x_8150:
        /* <DEDUP_REMOVED lines=18> */
.L_x_8153:
[----:B------:R-:W-:Y:S05]  /*6180*/  BSYNC B2 ;  /* 0x0000000000027941 */ /* 0x000fea0003800000 */
.L_x_8152:
        /* <DEDUP_REMOVED lines=15> */
.L_x_8155:
[----:B------:R-:W-:Y:S05]  /*6280*/  BSYNC B2 ;  /* 0x0000000000027941 */ /* 0x000fea0003800000 */
.L_x_8154:
        /* <DEDUP_REMOVED lines=16> */
.L_x_8157:
[----:B------:R-:W-:Y:S05]  /*6390*/  BSYNC B2 ;  /* 0x0000000000027941 */ /* 0x000fea0003800000 */
.L_x_8156:
        /* <DEDUP_REMOVED lines=15> */
.L_x_8159:
[----:B------:R-:W-:Y:S05]  /*6490*/  BSYNC B2 ;  /* 0x0000000000027941 */ /* 0x000fea0003800000 */
.L_x_8158:
        /* <DEDUP_REMOVED lines=15> */
.L_x_8161:
[----:B------:R-:W-:Y:S05]  /*6590*/  BSYNC B2 ;  /* 0x0000000000027941 */ /* 0x000fea0003800000 */
.L_x_8160:
        /* <DEDUP_REMOVED lines=15> */
.L_x_8163:
[----:B------:R-:W-:Y:S05]  /*6690*/  BSYNC B2 ;  /* 0x0000000000027941 */ /* 0x000fea0003800000 */
.L_x_8162:
        /* <DEDUP_REMOVED lines=16> */
.L_x_8165:
[----:B------:R-:W-:Y:S05]  /*67a0*/  BSYNC B2 ;  /* 0x0000000000027941 */ /* 0x000fea0003800000 */
.L_x_8164:
        /* <DEDUP_REMOVED lines=15> */
.L_x_8167:
[----:B------:R-:W-:Y:S05]  /*68a0*/  BSYNC B2 ;  /* 0x0000000000027941 */ /* 0x000fea0003800000 */
.L_x_8166:
        /* <DEDUP_REMOVED lines=15> */
.L_x_8169:
[----:B------:R-:W-:Y:S05]  /*69a0*/  BSYNC B2 ;  /* 0x0000000000027941 */ /* 0x000fea0003800000 */
.L_x_8168:
        /* <DEDUP_REMOVED lines=14> */
.L_x_8171:
[----:B------:R-:W-:Y:S05]  /*6a90*/  BSYNC B2 ;  /* 0x0000000000027941 */ /* 0x000fea0003800000 */
.L_x_8170:
        /* <DEDUP_REMOVED lines=16> */
.L_x_8173:
[----:B------:R-:W-:Y:S05]  /*6ba0*/  BSYNC B2 ;  /* 0x0000000000027941 */ /* 0x000fea0003800000 */
.L_x_8172:
        /* <DEDUP_REMOVED lines=14> */
.L_x_8175:
[----:B------:R-:W-:Y:S05]  /*6c90*/  BSYNC B2 ;  /* 0x0000000000027941 */ /* 0x000fea0003800000 */
.L_x_8174:
        /* <DEDUP_REMOVED lines=15> */
.L_x_8177:
[----:B------:R-:W-:Y:S05]  /*6d90*/  BSYNC B2 ;  /* 0x0000000000027941 */ /* 0x000fea0003800000 */
.L_x_8176:
        /* <DEDUP_REMOVED lines=17> */
.L_x_8179:
[----:B------:R-:W-:Y:S05]  /*6eb0*/  BSYNC B2 ;  /* 0x0000000000027941 */ /* 0x000fea0003800000 */
.L_x_8178:
        /* <DEDUP_REMOVED lines=24> */
.L_x_8181:
[----:B------:R-:W-:Y:S05]  /*7040*/  BSYNC B2 ;  /* 0x0000000000027941 */ /* 0x000fea0003800000 */
.L_x_8180:
[----:B------:R2:W-:Y:S01]  /*7050*/  @P4 STG.E.128 desc[UR4][R22.64], R192 ;  /* 0x000000c016004986 */ /* 0x0005e2000c101d04 */
[----:B------:R-:W-:Y:S01]  /*7060*/  VIADD R6, R6, 0x20 ;  /* 0x0000002006067836 */ /* 0x000fe20000000000 */
[----:B------:R-:W-:-:S07]  /*7070*/  IADD3 R9, R9, 0x20, RZ ;  /* 0x0000002009097810 */ /* 0x000fce0007ffe0ff */
.L_x_8147:
[----:B------:R-:W-:Y:S05]  /*7080*/  BSYNC B1 ;  /* 0x0000000000017941 */ /* 0x000fea0003800000 */
.L_x_8146:
[----:B------:R-:W-:Y:S04]  /*7090*/  BSSY B1, `(.L_x_8182) ;  /* 0x000011d000017945 */ /* 0x000fe80003800000 */
[----:B------:R-:W-:Y:S05]  /*70a0*/  @!P2 BRA `(.L_x_8183) ;  /* 0x00000010006ca947 */ /* 0x000fea0003800000 */
[----:B------:R-:W-:Y:S04]  /*70b0*/  BSSY B2, `(.L_x_8184) ;  /* 0x0000005000027945 */ /* 0x000fe80003800000 */
[----:B------:R-:W-:Y:S05]  /*70c0*/  @!P4 BRA `(.L_x_8185) ;  /* 0x00000000000cc947 */ /* 0x000fea0003800000 */
[----:B012---:R-:W0:Y:S02]  /*70d0*/  LDC.64 R22, c[0x0][0x220] ;  /* 0x00008800ff167b82 */ /* 0x007e240000000a00 */
[----:B0-----:R-:W-:-:S05]  /*70e0*/  IMAD.WIDE.U32 R22, R6, 0x10, R22 ;  /* 0x0000001006167825 */ /* 0x001fca00078e0016 */
[----:B-----5:R3:W5:Y:S02]  /*70f0*/  LDG.E.128 R196, desc[UR4][R22.64] ;  /* 0x0000000416c47981 */ /* 0x020764000c1e1d00 */
.L_x_8185:
[----:B------:R-:W-:Y:S05]  /*7100*/  BSYNC B2 ;  /* 0x0000000000027941 */ /* 0x000fea0003800000 */
.L_x_8184:
        /* <DEDUP_REMOVED lines=19> */
.L_x_8187:
[----:B------:R-:W-:Y:S05]  /*7240*/  BSYNC B2 ;  /* 0x0000000000027941 */ /* 0x000fea0003800000 */
.L_x_8186:
        /* <DEDUP_REMOVED lines=18> */
.L_x_8189:
[----:B------:R-:W-:Y:S05]  /*7370*/  BSYNC B2 ;  /* 0x0000000000027941 */ /* 0x000fea0003800000 */
.L_x_8188:
        /* <DEDUP_REMOVED lines=15> */
.L_x_8191:
[----:B------:R-:W-:Y:S05]  /*7470*/  BSYNC B2 ;  /* 0x0000000000027941 */ /* 0x000fea0003800000 */
.L_x_8190:
        /* <DEDUP_REMOVED lines=16> */
.L_x_8193:
[----:B------:R-:W-:Y:S05]  /*7580*/  BSYNC B2 ;  /* 0x0000000000027941 */ /* 0x000fea0003800000 */
.L_x_8192:
        /* <DEDUP_REMOVED lines=15> */
.L_x_8195:
[----:B------:R-:W-:Y:S05]  /*7680*/  BSYNC B2 ;  /* 0x0000000000027941 */ /* 0x000fea0003800000 */
.L_x_8194:
        /* <DEDUP_REMOVED lines=15> */
.L_x_8197:
[----:B------:R-:W-:Y:S05]  /*7780*/  BSYNC B2 ;  /* 0x0000000000027941 */ /* 0x000fea0003800000 */
.L_x_8196:
        /* <DEDUP_REMOVED lines=15> */
.L_x_8199:
[----:B------:R-:W-:Y:S05]  /*7880*/  BSYNC B2 ;  /* 0x0000000000027941 */ /* 0x000fea0003800000 */
.L_x_8198:
        /* <DEDUP_REMOVED lines=16> */
.L_x_8201:
[----:B------:R-:W-:Y:S05]  /*7990*/  BSYNC B2 ;  /* 0x0000000000027941 */ /* 0x000fea0003800000 */
.L_x_8200:
        /* <DEDUP_REMOVED lines=14> */
.L_x_8203:
[----:B------:R-:W-:Y:S05]  /*7a80*/  BSYNC B2 ;  /* 0x0000000000027941 */ /* 0x000fea0003800000 */
.L_x_8202:
        /* <DEDUP_REMOVED lines=15> */
.L_x_8205:
[----:B------:R-:W-:Y:S05]  /*7b80*/  BSYNC B2 ;  /* 0x0000000000027941 */ /* 0x000fea0003800000 */
.L_x_8204:
        /* <DEDUP_REMOVED lines=14> */
.L_x_8207:
[----:B------:R-:W-:Y:S05]  /*7c70*/  BSYNC B2 ;  /* 0x0000000000027941 */ /* 0x000fea0003800000 */
.L_x_8206:
        /* <DEDUP_REMOVED lines=16> */
.L_x_8209:
[----:B------:R-:W-:Y:S05]  /*7d80*/  BSYNC B2 ;  /* 0x0000000000027941 */ /* 0x000fea0003800000 */
.L_x_8208:
        /* <DEDUP_REMOVED lines=14> */
.L_x_8211:
[----:B------:R-:W-:Y:S05]  /*7e70*/  BSYNC B2 ;  /* 0x0000000000027941 */ /* 0x000fea0003800000 */
.L_x_8210:
        /* <DEDUP_REMOVED lines=15> */
.L_x_8213:
[----:B------:R-:W-:Y:S05]  /*7f70*/  BSYNC B2 ;  /* 0x0000000000027941 */ /* 0x000fea0003800000 */
.L_x_8212:
        /* <DEDUP_REMOVED lines=17> */
.L_x_8215:
[----:B------:R-:W-:Y:S05]  /*8090*/  BSYNC B2 ;  /* 0x0000000000027941 */ /* 0x000fea0003800000 */
.L_x_8214:
        /* <DEDUP_REMOVED lines=24> */
.L_x_8217:
[----:B------:R-:W-:Y:S05]  /*8220*/  BSYNC B2 ;  /* 0x0000000000027941 */ /* 0x000fea0003800000 */
.L_x_8216:
[----:B------:R3:W-:Y:S01]  /*8230*/  @P4 STG.E.128 desc[UR4][R22.64], R192 ;  /* 0x000000c016004986 */ /* 0x0007e2000c101d04 */
[----:B------:R-:W-:Y:S01]  /*8240*/  IADD3 R6, R6, 0x20, RZ ;  /* 0x0000002006067810 */ /* 0x000fe20007ffe0ff */
[----:B------:R-:W-:-:S07]  /*8250*/  VIADD R9, R9, 0x20 ;  /* 0x0000002009097836 */ /* 0x000fce0000000000 */
.L_x_8183:
[----:B------:R-:W-:Y:S05]  /*8260*/  BSYNC B1 ;  /* 0x0000000000017941 */ /* 0x000fea0003800000 */
.L_x_8182:
[----:B------:R-:W-:Y:S01]  /*8270*/  LOP3.LUT P5, RZ, R7, 0x4, RZ, 0xc0, !PT ;  /* 0x0000000407ff7812 */ /* 0x000fe200078ac0ff */
[----:B------:R-:W-:-:S12]  /*8280*/  BSSY B1, `(.L_x_8218) ;  /* 0x0000119000017945 */ /* 0x000fd80003800000 */
[----:B------:R-:W-:Y:S05]  /*8290*/  @!P5 BRA `(.L_x_8219) ;  /* 0x00000010005cd947 */ /* 0x000fea0003800000 */
[----:B------:R-:W-:Y:S04]  /*82a0*/  BSSY B2, `(.L_x_8220) ;  /* 0x0000005000027945 */ /* 0x000fe80003800000 */
[----:B------:R-:W-:Y:S05]  /*82b0*/  @!P4 BRA `(.L_x_8221) ;  /* 0x00000000000cc947 */ /* 0x000fea0003800000 */
[----:B0123--:R-:W0:Y:S02]  /*82c0*/  LDC.64 R22, c[0x0][0x220] ;  /* 0x00008800ff167b82 */ /* 0x00fe240000000a00 */
[----:B0-----:R-:W-:-:S05]  /*82d0*/  IMAD.WIDE.U32 R22, R6, 0x10, R22 ;  /* 0x0000001006167825 */ /* 0x001fca00078e0016 */
[----:B-----5:R4:W5:Y:S02]  /*82e0*/  LDG.E.128 R196, desc[UR4][R22.64] ;  /* 0x0000000416c47981 */ /* 0x020964000c1e1d00 */
.L_x_8221:
[----:B------:R-:W-:Y:S05]  /*82f0*/  BSYNC B2 ;  /* 0x0000000000027941 */ /* 0x000fea0003800000 */
.L_x_8220:
[----:B01234-:R-:W0:Y:S01]  /*8300*/  @!P3 LDC.64 R22, c[0x0][0x2c8] ;  /* 0x0000b200ff16bb82 */ /* 0x01fe220000000a00 */
        /* <DEDUP_REMOVED lines=18> */
.L_x_8223:
[----:B------:R-:W-:Y:S05]  /*8430*/  BSYNC B2 ;  /* 0x0000000000027941 */ /* 0x000fea0003800000 */
.L_x_8222:
        /* <DEDUP_REMOVED lines=18> */
.L_x_8225:
[----:B------:R-:W-:Y:S05]  /*8560*/  BSYNC B2 ;  /* 0x0000000000027941 */ /* 0x000fea0003800000 */
.L_x_8224:
        /* <DEDUP_REMOVED lines=15> */
.L_x_8227:
[----:B------:R-:W-:Y:S05]  /*8660*/  BSYNC B2 ;  /* 0x0000000000027941 */ /* 0x000fea0003800000 */
.L_x_8226:
        /* <DEDUP_REMOVED lines=16> */
.L_x_8229:
[----:B------:R-:W-:Y:S05]  /*8770*/  BSYNC B2 ;  /* 0x0000000000027941 */ /* 0x000fea0003800000 */
.L_x_8228:
        /* <DEDUP_REMOVED lines=15> */
.L_x_8231:
[----:B------:R-:W-:Y:S05]  /*8870*/  BSYNC B2 ;  /* 0x0000000000027941 */ /* 0x000fea0003800000 */
.L_x_8230:
        /* <DEDUP_REMOVED lines=15> */
.L_x_8233:
[----:B------:R-:W-:Y:S05]  /*8970*/  BSYNC B2 ;  /* 0x0000000000027941 */ /* 0x000fea0003800000 */
.L_x_8232:
        /* <DEDUP_REMOVED lines=15> */
.L_x_8235:
[----:B------:R-:W-:Y:S05]  /*8a70*/  BSYNC B2 ;  /* 0x0000000000027941 */ /* 0x000fea0003800000 */
.L_x_8234:
        /* <DEDUP_REMOVED lines=16> */
.L_x_8237:
[----:B------:R-:W-:Y:S05]  /*8b80*/  BSYNC B2 ;  /* 0x0000000000027941 */ /* 0x000fea0003800000 */
.L_x_8236:
        /* <DEDUP_REMOVED lines=15> */
.L_x_8239:
[----:B------:R-:W-:Y:S05]  /*8c80*/  BSYNC B2 ;  /* 0x0000000000027941 */ /* 0x000fea0003800000 */
.L_x_8238:
        /* <DEDUP_REMOVED lines=15> */
.L_x_8241:
[----:B------:R-:W-:Y:S05]  /*8d80*/  BSYNC B2 ;  /* 0x0000000000027941 */ /* 0x000fea0003800000 */
.L_x_8240:
        /* <DEDUP_REMOVED lines=14> */
.L_x_8243:
[----:B------:R-:W-:Y:S05]  /*8e70*/  BSYNC B2 ;  /* 0x0000000000027941 */ /* 0x000fea0003800000 */
.L_x_8242:
        /* <DEDUP_REMOVED lines=16> */
.L_x_8245:
[----:B------:R-:W-:Y:S05]  /*8f80*/  BSYNC B2 ;  /* 0x0000000000027941 */ /* 0x000fea0003800000 */
.L_x_8244:
        /* <DEDUP_REMOVED lines=14> */
.L_x_8247:
[----:B------:R-:W-:Y:S05]  /*9070*/  BSYNC B2 ;  /* 0x0000000000027941 */ /* 0x000fea0003800000 */
.L_x_8246:
        /* <DEDUP_REMOVED lines=15> */
.L_x_8249:
[----:B------:R-:W-:Y:S05]  /*9170*/  BSYNC B2 ;  /* 0x0000000000027941 */ /* 0x000fea0003800000 */
.L_x_8248:
        /* <DEDUP_REMOVED lines=14> */
.L_x_8251:
[----:B------:R-:W-:Y:S05]  /*9260*/  BSYNC B2 ;  /* 0x0000000000027941 */ /* 0x000fea0003800000 */
.L_x_8250:
        /* <DEDUP_REMOVED lines=24> */
.L_x_8253:
[----:B------:R-:W-:Y:S05]  /*93f0*/  BSYNC B2 ;  /* 0x0000000000027941 */ /* 0x000fea0003800000 */
.L_x_8252:
[----:B------:R4:W-:Y:S02]  /*9400*/  @P4 STG.E.128 desc[UR4][R8.64], R192 ;  /* 0x000000c008004986 */ /* 0x0009e4000c101d04 */
.L_x_8219:
[----:B------:R-:W-:Y:S05]  /*9410*/  BSYNC B1 ;  /* 0x0000000000017941 */ /* 0x000fea0003800000 */
.L_x_8218:
[----:B----4-:R-:W4:Y:S02]  /*9420*/  LDC.64 R8, c[0x0][0x210] ;  /* 0x00008400ff087b82 */ /* 0x010f240000000a00 */
[----:B----4-:R-:W-:-:S04]  /*9430*/  LEA R4, R8, R4, 0x2 ;  /* 0x0000000408047211 */ /* 0x010fc800078e10ff */
[----:B------:R-:W-:-:S13]  /*9440*/  ISETP.GE.AND P3, PT, R4, R9, PT ;  /* 0x000000090400720c */ /* 0x000fda0003f66270 */
[----:B------:R-:W-:Y:S05]  /*9450*/  @!P3 BRA `(.L_x_8254) ;  /* 0xffffff78004cb947 */ /* 0x000fea000383ffff */
.L_x_8053:
[----:B------:R-:W-:Y:S05]  /*9460*/  BSYNC B0 ;  /* 0x0000000000007941 */ /* 0x000fea0003800000 */
.L_x_8052:
        /* <DEDUP_REMOVED lines=14> */
[----:B------:R-:W-:Y:S01]  /*9550*/  LEA R148, R3, R0, 0x5 ;  /* 0x0000000003947211 */ /* 0x000fe200078e28ff */
[----:B------:R-:W-:Y:S01]  /*9560*/  IMAD R0, R200, 0x4, R0 ;  /* 0x00000004c8007824 */ /* 0x000fe200078e0200 */
[----:B------:R-:W-:-:S03]  /*9570*/  ISETP.GE.U32.AND P3, PT, R2, 0x180, PT ;  /* 0x000001800200780c */ /* 0x000fc60003f66070 */
        /* <DEDUP_REMOVED lines=131> */
[----:B------:R-:W-:-:S02]  /*9db0*/  IADD3.X R25, RZ, RZ, RZ, P0, !PT ;  /* 0x000000ffff197210 */ /* 0x000fc400007fe4ff */
[----:B------:R-:W-:Y:S01]  /*9dc0*/  IADD3 R66, P0, R52, UR12, RZ ;  /* 0x0000000c34427c10 */ /* 0x000fe2000ff1e0ff */
[----:B-1----:R-:W-:Y:S01]  /*9dd0*/  FADD.FTZ R61, R26, R61 ;  /* 0x0000003d1a3d7221 */ /* 0x002fe20000010000 */
[----:B------:R-:W-:Y:S01]  /*9de0*/  IADD3 R56, P1, R52, UR14, RZ ;  /* 0x0000000e34387c10 */ /* 0x000fe2000ff3e0ff */
        /* <DEDUP_REMOVED lines=57> */
.L_x_8256:
[----:B------:R-:W-:Y:S05]  /*a180*/  BSYNC B0 ;  /* 0x0000000000007941 */ /* 0x000fea0003800000 */
.L_x_8255:
        /* <DEDUP_REMOVED lines=18> */
.L_x_8258:
[----:B------:R-:W-:Y:S05]  /*a2b0*/  BSYNC B0 ;  /* 0x0000000000007941 */ /* 0x000fea0003800000 */
.L_x_8257:
        /* <DEDUP_REMOVED lines=18> */
.L_x_8260:
[----:B------:R-:W-:Y:S05]  /*a3e0*/  BSYNC B0 ;  /* 0x0000000000007941 */ /* 0x000fea0003800000 */
.L_x_8259:
        /* <DEDUP_REMOVED lines=129> */
.L_x_8262:
[----:B------:R-:W-:Y:S05]  /*ac00*/  BSYNC B0 ;  /* 0x0000000000007941 */ /* 0x000fea0003800000 */
.L_x_8261:
        /* <DEDUP_REMOVED lines=18> */
.L_x_8264:
[----:B------:R-:W-:Y:S05]  /*ad30*/  BSYNC B0 ;  /* 0x0000000000007941 */ /* 0x000fea0003800000 */
.L_x_8263:
        /* <DEDUP_REMOVED lines=18> */
.L_x_8266:
[----:B------:R-:W-:Y:S05]  /*ae60*/  BSYNC B0 ;  /* 0x0000000000007941 */ /* 0x000fea0003800000 */
.L_x_8265:
        /* <DEDUP_REMOVED lines=18> */
.L_x_8268:
[----:B------:R-:W-:Y:S05]  /*af90*/  BSYNC B0 ;  /* 0x0000000000007941 */ /* 0x000fea0003800000 */
.L_x_8267:
[----:B------:R-:W-:Y:S01]  /*afa0*/  BSSY B0, `(.L_x_8269) ;  /* 0x0000012000007945 */ /* 0x000fe20003800000 */
[----:B--2---:R-:W-:-:S03]  /*afb0*/  FADD.FTZ R73, R24, R73 ;  /* 0x0000004918497221 */ /* 0x004fc60000010000 */
[----:B------:R-:W-:Y:S05]  /*afc0*/  @!P4 BRA `(.L_x_8270) ;  /* 0x00000000003cc947 */ /* 0x000fea0003800000 */
[----:B01-3--:R-:W-:Y:S01]  /*afd0*/  IMAD.MOV.U32 R2, RZ, RZ, R66 ;  /* 0x000000ffff027224 */ /* 0x00bfe200078e0042 */
        /* <DEDUP_REMOVED lines=14> */
.L_x_8270:
[----:B------:R-:W-:Y:S05]  /*b0c0*/  BSYNC B0 ;  /* 0x0000000000007941 */ /* 0x000fea0003800000 */
.L_x_8269:
        /* <DEDUP_REMOVED lines=18> */
.L_x_8272:
[----:B------:R-:W-:Y:S05]  /*b1f0*/  BSYNC B0 ;  /* 0x0000000000007941 */ /* 0x000fea0003800000 */
.L_x_8271:
[----:B01234-:R-:W-:Y:S01]  /*b200*/  IMAD.MOV.U32 R2, RZ, RZ, R66 ;  /* 0x000000ffff027224 */ /* 0x01ffe200078e0042 */
        /* <DEDUP_REMOVED lines=10> */
.L_x_8073:
[----:B------:R-:W-:Y:S01]  /*b2b0*/  HFMA2.MMA R23, -RZ, RZ, 0, 1.847743988037109375e-06 ;  /* 0x0000001fff177435 */ /* 0x000fe200000001ff */
[----:B------:R-:W-:Y:S01]  /*b2c0*/  BSSY B1, `(.L_x_8273) ;  /* 0x0000006000017945 */ /* 0x000fe20003800000 */
[----:B------:R-:W-:Y:S01]  /*b2d0*/  IMAD.MOV.U32 R200, RZ, RZ, 0x1 ;  /* 0x00000001ffc87424 */ /* 0x000fe200078e00ff */
[----:B------:R-:W-:-:S08]  /*b2e0*/  MOV R8, 0xffffffff ;  /* 0xffffffff00087802 */ /* 0x000fd00000000f00 */
[----:B0----5:R-:W-:Y:S05]  /*b2f0*/  WARPSYNC.COLLECTIVE R8, `(.L_x_8274) ;  /* 0x0000000008087348 */ /* 0x021fea0003c00000 */
[----:B0-----:R0:W1:Y:S02]  /*b300*/  SHFL.BFLY P5, R202, R22, R200, R23 ;  /* 0x0c0000c816ca7389 */ /* 0x00106400000a0017 */
[----:B01---5:R-:W-:Y:S01]  /*b310*/  ENDCOLLECTIVE ;  /* 0x000000000000791b */ /* 0x023fe20003800000 */
.L_x_8274:
[----:B------:R-:W-:Y:S05]  /*b320*/  BSYNC B1 ;  /* 0x0000000000017941 */ /* 0x000fea0003800000 */
.L_x_8273:
        /* <DEDUP_REMOVED lines=9> */
.L_x_8275:
        /* <DEDUP_REMOVED lines=8> */
.L_x_8276:
[----:B------:R-:W-:Y:S01]  /*b440*/  MOV R22, R11 ;  /* 0x0000000b00167202 */ /* 0x000fe20000000f00 */
[----:B------:R-:W-:-:S04]  /*b450*/  IMAD.MOV.U32 R8, RZ, RZ, R202 ;  /* 0x000000ffff087224 */ /* 0x000fc800078e00ca */
[----:B------:R-:W-:Y:S01]  /*b460*/  FADD.FTZ R201, R201, R8 ;  /* 0x00000008c9c97221 */ /* 0x000fe20000010000 */
[----:B------:R-:W-:-:S07]  /*b470*/  MOV R8, 0xffffffff ;  /* 0xffffffff00087802 */ /* 0x000fce0000000f00 */
[----:B------:R-:W-:Y:S05]  /*b480*/  WARPSYNC.COLLECTIVE R8, `(.L_x_8277) ;  /* 0x0000000008087348 */ /* 0x000fea0003c00000 */
[----:B------:R0:W1:Y:S02]  /*b490*/  SHFL.BFLY P5, R202, R22, R200, R23 ;  /* 0x0c0000c816ca7389 */ /* 0x00006400000a0017 */
[----:B01----:R-:W-:Y:S01]  /*b4a0*/  ENDCOLLECTIVE ;  /* 0x000000000000791b */ /* 0x003fe20003800000 */
.L_x_8277:
        /* <DEDUP_REMOVED lines=8> */
.L_x_8278:
[----:B------:R-:W-:Y:S01]  /*b530*/  IMAD.MOV.U32 R22, RZ, RZ, R11 ;  /* 0x000000ffff167224 */ /* 0x000fe200078e000b */
[----:B------:R-:W-:-:S05]  /*b540*/  MOV R8, R202 ;  /* 0x000000ca00087202 */ /* 0x000fca0000000f00 */
[----:B------:R-:W-:Y:S01]  /*b550*/  FADD.FTZ R201, R201, R8 ;  /* 0x00000008c9c97221 */ /* 0x000fe20000010000 */
[----:B------:R-:W-:-:S07]  /*b560*/  MOV R8, 0xffffffff ;  /* 0xffffffff00087802 */ /* 0x000fce0000000f00 */
[----:B------:R-:W-:Y:S05]  /*b570*/  WARPSYNC.COLLECTIVE R8, `(.L_x_8279) ;  /* 0x0000000008087348 */ /* 0x000fea0003c00000 */
[----:B------:R0:W1:Y:S02]  /*b580*/  SHFL.BFLY P5, R202, R22, R200, R23 ;  /* 0x0c0000c816ca7389 */ /* 0x00006400000a0017 */
[----:B01----:R-:W-:Y:S01]  /*b590*/  ENDCOLLECTIVE ;  /* 0x000000000000791b */ /* 0x003fe20003800000 */
.L_x_8279:
        /* <DEDUP_REMOVED lines=8> */
.L_x_8280:
[----:B------:R-:W-:Y:S02]  /*b620*/  MOV R22, R11 ;  /* 0x0000000b00167202 */ /* 0x000fe40000000f00 */
[----:B------:R-:W-:-:S05]  /*b630*/  MOV R8, R202 ;  /* 0x000000ca00087202 */ /* 0x000fca0000000f00 */
[----:B------:R-:W-:Y:S01]  /*b640*/  FADD.FTZ R201, R201, R8 ;  /* 0x00000008c9c97221 */ /* 0x000fe20000010000 */
[----:B------:R-:W-:-:S07]  /*b650*/  IMAD.MOV.U32 R8, RZ, RZ, -0x1 ;  /* 0xffffffffff087424 */ /* 0x000fce00078e00ff */
[----:B------:R-:W-:Y:S05]  /*b660*/  WARPSYNC.COLLECTIVE R8, `(.L_x_8281) ;  /* 0x0000000008087348 */ /* 0x000fea0003c00000 */
[----:B------:R0:W1:Y:S02]  /*b670*/  SHFL.BFLY P5, R202, R22, R200, R23 ;  /* 0x0c0000c816ca7389 */ /* 0x00006400000a0017 */
[----:B01----:R-:W-:Y:S01]  /*b680*/  ENDCOLLECTIVE ;  /* 0x000000000000791b */ /* 0x003fe20003800000 */
.L_x_8281:
        /* <DEDUP_REMOVED lines=8> */
.L_x_8282:
[----:B------:R-:W-:Y:S02]  /*b710*/  MOV R22, R11 ;  /* 0x0000000b00167202 */ /* 0x000fe40000000f00 */
[----:B------:R-:W-:-:S07]  /*b720*/  MOV R203, R202 ;  /* 0x000000ca00cb7202 */ /* 0x000fce0000000f00 */
[----:B------:R-:W-:Y:S05]  /*b730*/  WARPSYNC.COLLECTIVE R8, `(.L_x_8283) ;  /* 0x0000000008087348 */ /* 0x000fea0003c00000 */
[----:B------:R0:W1:Y:S02]  /*b740*/  SHFL.BFLY P5, R202, R22, R200, R23 ;  /* 0x0c0000c816ca7389 */ /* 0x00006400000a0017 */
[----:B01----:R-:W-:Y:S01]  /*b750*/  ENDCOLLECTIVE ;  /* 0x000000000000791b */ /* 0x003fe20003800000 */
.L_x_8283:
[----:B------:R-:W-:Y:S01]  /*b760*/  MOV R8, R202 ;  /* 0x000000ca00087202 */ /* 0x000fe20000000f00 */
[----:B------:R-:W-:Y:S06]  /*b770*/  BRA `(.L_x_8284) ;  /* 0xffffff8000787947 */ /* 0x000fec000383ffff */
.L_x_8285:
        /* <DEDUP_REMOVED lines=16> */
.L_x_16959:


//--------------------- .text._ZN10layer_norm22ln_bwd_finalize_kernelINS_22Kernel_traits_finalizeILj1280Ef13__nv_bfloat16fS2_fjLb1ELj1024ELj4ENS_18Kernel_traits_baseILj1280EfS2_fS2_fjLj1024EEEEELb1ELb1EEEvNS_9BwdParamsE --------------------------
	.section	.text._ZN10layer_norm22ln_bwd_finalize_kernelINS_22Kernel_traits_finalizeILj1280Ef13__nv_bfloat16fS2_fjLb1ELj1024ELj4ENS_18Kernel_traits_baseILj1280EfS2_fS2_fjLj1024EEEEELb1ELb1EEEvNS_9BwdParamsE,"ax",@progbits
	.align	128
        .global         _ZN10layer_norm22ln_bwd_finalize_kernelINS_22Kernel_traits_finalizeILj1280Ef13__nv_bfloat16fS2_fjLb1ELj1024ELj4ENS_18Kernel_traits_baseILj1280EfS2_fS2_fjLj1024EEEEELb1ELb1EEEvNS_9BwdParamsE
        .type           _ZN10layer_norm22ln_bwd_finalize_kernelINS_22Kernel_traits_finalizeILj1280Ef13__nv_bfloat16fS2_fjLb1ELj1024ELj4ENS_18Kernel_traits_baseILj1280EfS2_fS2_fjLj1024EEEEELb1ELb1EEEvNS_9BwdParamsE,@function
        .size           _ZN10layer_norm22ln_bwd_finalize_kernelINS_22Kernel_traits_finalizeILj1280Ef13__nv_bfloat16fS2_fjLb1ELj1024ELj4ENS_18Kernel_traits_baseILj1280EfS2_fS2_fjLj1024EEEEELb1ELb1EEEvNS_9BwdParamsE,(.L_x_16960 - _ZN10layer_norm22ln_bwd_finalize_kernelINS_22Kernel_traits_finalizeILj1280Ef13__nv_bfloat16fS2_fjLb1ELj1024ELj4ENS_18Kernel_traits_baseILj1280EfS2_fS2_fjLj1024EEEEELb1ELb1EEEvNS_9BwdParamsE)
        .other          _ZN10layer_norm22ln_bwd_finalize_kernelINS_22Kernel_traits_finalizeILj1280Ef13__nv_bfloat16fS2_fjLb1ELj1024ELj4ENS_18Kernel_traits_baseILj1280EfS2_fS2_fjLj1024EEEEELb1ELb1EEEvNS_9BwdParamsE,@"STO_CUDA_ENTRY STV_DEFAULT"
_ZN10layer_norm22ln_bwd_finalize_kernelINS_22Kernel_traits_finalizeILj1280Ef13__nv_bfloat16fS2_fjLb1ELj1024ELj4ENS_18Kernel_traits_baseILj1280EfS2_fS2_fjLj1024EEEEELb1ELb1EEEvNS_9BwdParamsE:
.text._ZN10layer_norm22ln_bwd_finalize_kernelINS_22Kernel_traits_finalizeILj1280Ef13__nv_bfloat16fS2_fjLb1ELj1024ELj4ENS_18Kernel_traits_baseILj1280EfS2_fS2_fjLj1024EEEEELb1ELb1EEEvNS_9BwdParamsE:
        /* <DEDUP_REMOVED lines=25> */
.L_x_8297:
        /* <DEDUP_REMOVED lines=33> */
.L_x_8290:
        /* <DEDUP_REMOVED lines=49> */
.L_x_8289:
[----:B------:R-:W-:Y:S05]  /*06b0*/  BSYNC B1 ;  /* 0x0000000000017941 */ /* 0x000fea0003800000 */
.L_x_8288:
        /* <DEDUP_REMOVED lines=32> */
.L_x_8292:
[----:B------:R-:W-:Y:S05]  /*08c0*/  BSYNC B1 ;  /* 0x0000000000017941 */ /* 0x000fea0003800000 */
.L_x_8291:
        /* <DEDUP_REMOVED lines=16> */
.L_x_8287:
[----:B------:R-:W-:Y:S05]  /*09d0*/  BSYNC B0 ;  /* 0x0000000000007941 */ /* 0x000fea0003800000 */
.L_x_8286:
        /* <DEDUP_REMOVED lines=40> */
.L_x_8313:
        /* <DEDUP_REMOVED lines=8> */
.L_x_8293:
        /* <DEDUP_REMOVED lines=18> */
.L_x_8296:
[----:B------:R-:W-:Y:S05]  /*0e00*/  BSYNC B0 ;  /* 0x0000000000007941 */ /* 0x000fea0003800000 */
.L_x_8295:
[C---:B------:R-:W-:Y:S01]  /*0e10*/  ISETP.GT.U32.AND P1, PT, R4.reuse, -0x501, PT ;  /* 0xfffffaff0400780c */ /* 0x040fe20003f24070 */
[----:B------:R-:W-:Y:S01]  /*0e20*/  VIADD R4, R4, 0x500 ;  /* 0x0000050004047836 */ /* 0x000fe20000000000 */
[----:B------:R-:W-:-:S11]  /*0e30*/  IADD3 R5, R5, 0x280, RZ ;  /* 0x0000028005057810 */ /* 0x000fd60007ffe0ff */
[----:B------:R-:W-:Y:S05]  /*0e40*/  @P1 BRA `(.L_x_8297) ;  /* 0xfffffff000d01947 */ /* 0x000fea000383ffff */
[----:B------:R-:W-:Y:S05]  /*0e50*/  EXIT ;  /* 0x000000000000794d */ /* 0x000fea0003800000 */
.L_x_8294:
[----:B------:R-:W-:Y:S01]  /*0e60*/  HFMA2.MMA R22, -RZ, RZ, 0, 5.9604644775390625e-08 ;  /* 0x00000001ff167435 */ /* 0x000fe200000001ff */
[----:B---3--:R-:W-:Y:S02]  /*0e70*/  MOV R23, R8 ;  /* 0x0000000800177202 */ /* 0x008fe40000000f00 */
[----:B------:R-:W-:Y:S02]  /*0e80*/  MOV R25, 0x1f ;  /* 0x0000001f00197802 */ /* 0x000fe40000000f00 */
[----:B------:R-:W-:-:S07]  /*0e90*/  MOV R20, 0xffffffff ;  /* 0xffffffff00147802 */ /* 0x000fce0000000f00 */
[----:B012---:R-:W-:Y:S05]  /*0ea0*/  WARPSYNC.COLLECTIVE R20, `(.L_x_8298) ;  /* 0x0000000014087348 */ /* 0x007fea0003c00000 */
[----:B------:R3:W4:Y:S02]  /*0eb0*/  SHFL.BFLY P2, R21, R23, R22, R25 ;  /* 0x0c00001617157389 */ /* 0x0007240000040019 */
[----:B01234-:R-:W-:Y:S01]  /*0ec0*/  ENDCOLLECTIVE ;  /* 0x000000000000791b */ /* 0x01ffe20003800000 */
.L_x_8298:
[----:B------:R-:W-:Y:S01]  /*0ed0*/  HFMA2.MMA R22, -RZ, RZ, 0, 1.1920928955078125e-07 ;  /* 0x00000002ff167435 */ /* 0x000fe200000001ff */
[----:B------:R-:W-:-:S05]  /*0ee0*/  MOV R9, R21 ;  /* 0x0000001500097202 */ /* 0x000fca0000000f00 */
[----:B------:R-:W-:-:S05]  /*0ef0*/  FADD.FTZ R9, R8, R9 ;  /* 0x0000000908097221 */ /* 0x000fca0000010000 */
[----:B------:R-:W-:-:S07]  /*0f00*/  MOV R23, R9 ;  /* 0x0000000900177202 */ /* 0x000fce0000000f00 */
[----:B------:R-:W-:Y:S05]  /*0f10*/  WARPSYNC.COLLECTIVE R20, `(.L_x_8299) ;  /* 0x0000000014087348 */ /* 0x000fea0003c00000 */
[----:B------:R0:W1:Y:S02]  /*0f20*/  SHFL.BFLY P2, R21, R23, R22, R25 ;  /* 0x0c00001617157389 */ /* 0x0000640000040019 */
[----:B01----:R-:W-:Y:S01]  /*0f30*/  ENDCOLLECTIVE ;  /* 0x000000000000791b */ /* 0x003fe20003800000 */
.L_x_8299:
[----:B------:R-:W-:Y:S01]  /*0f40*/  HFMA2.MMA R22, -RZ, RZ, 0, 2.384185791015625e-07 ;  /* 0x00000004ff167435 */ /* 0x000fe200000001ff */
[----:B------:R-:W-:-:S04]  /*0f50*/  IMAD.MOV.U32 R12, RZ, RZ, R21 ;  /* 0x000000ffff0c7224 */ /* 0x000fc800078e0015 */
[----:B------:R-:W-:-:S05]  /*0f60*/  FADD.FTZ R12, R9, R12 ;  /* 0x0000000c090c7221 */ /* 0x000fca0000010000 */
[----:B------:R-:W-:-:S07]  /*0f70*/  MOV R23, R12 ;  /* 0x0000000c00177202 */ /* 0x000fce0000000f00 */
[----:B------:R-:W-:Y:S05]  /*0f80*/  WARPSYNC.COLLECTIVE R20, `(.L_x_8300) ;  /* 0x0000000014087348 */ /* 0x000fea0003c00000 */
[----:B------:R0:W1:Y:S02]  /*0f90*/  SHFL.BFLY P2, R21, R23, R22, R25 ;  /* 0x0c00001617157389 */ /* 0x0000640000040019 */
[----:B01----:R-:W-:Y:S01]  /*0fa0*/  ENDCOLLECTIVE ;  /* 0x000000000000791b */ /* 0x003fe20003800000 */
.L_x_8300:
[----:B------:R-:W-:Y:S01]  /*0fb0*/  HFMA2.MMA R22, -RZ, RZ, 0, 4.76837158203125e-07 ;  /* 0x00000008ff167435 */ /* 0x000fe200000001ff */
[----:B------:R-:W-:-:S05]  /*0fc0*/  MOV R13, R21 ;  /* 0x00000015000d7202 */ /* 0x000fca0000000f00 */
[----:B------:R-:W-:-:S05]  /*0fd0*/  FADD.FTZ R13, R12, R13 ;  /* 0x0000000d0c0d7221 */ /* 0x000fca0000010000 */
[----:B------:R-:W-:-:S07]  /*0fe0*/  MOV R23, R13 ;  /* 0x0000000d00177202 */ /* 0x000fce0000000f00 */
[----:B------:R-:W-:Y:S05]  /*0ff0*/  WARPSYNC.COLLECTIVE R20, `(.L_x_8301) ;  /* 0x0000000014087348 */ /* 0x000fea0003c00000 */
[----:B------:R0:W1:Y:S02]  /*1000*/  SHFL.BFLY P2, R21, R23, R22, R25 ;  /* 0x0c00001617157389 */ /* 0x0000640000040019 */
[----:B01----:R-:W-:Y:S01]  /*1010*/  ENDCOLLECTIVE ;  /* 0x000000000000791b */ /* 0x003fe20003800000 */
.L_x_8301:
[----:B------:R-:W-:Y:S01]  /*1020*/  HFMA2.MMA R22, -RZ, RZ, 0, 9.5367431640625e-07 ;  /* 0x00000010ff167435 */ /* 0x000fe200000001ff */
[----:B------:R-:W-:-:S05]  /*1030*/  MOV R8, R21 ;  /* 0x0000001500087202 */ /* 0x000fca0000000f00 */
[----:B------:R-:W-:-:S05]  /*1040*/  FADD.FTZ R9, R13, R8 ;  /* 0x000000080d097221 */ /* 0x000fca0000010000 */
[----:B------:R-:W-:-:S07]  /*1050*/  MOV R23, R9 ;  /* 0x0000000900177202 */ /* 0x000fce0000000f00 */
[----:B------:R-:W-:Y:S05]  /*1060*/  WARPSYNC.COLLECTIVE R20, `(.L_x_8302) ;  /* 0x0000000014087348 */ /* 0x000fea0003c00000 */
[----:B------:R0:W1:Y:S02]  /*1070*/  SHFL.BFLY P2, R21, R23, R22, R25 ;  /* 0x0c00001617157389 */ /* 0x0000640000040019 */
[----:B01----:R-:W-:Y:S01]  /*1080*/  ENDCOLLECTIVE ;  /* 0x000000000000791b */ /* 0x003fe20003800000 */
.L_x_8302:
[----:B------:R-:W-:Y:S01]  /*1090*/  HFMA2.MMA R22, -RZ, RZ, 0, 5.9604644775390625e-08 ;  /* 0x00000001ff167435 */ /* 0x000fe200000001ff */
[----:B------:R-:W-:Y:S01]  /*10a0*/  IMAD.MOV.U32 R23, RZ, RZ, R11 ;  /* 0x000000ffff177224 */ /* 0x000fe200078e000b */
[----:B------:R-:W-:-:S09]  /*10b0*/  MOV R8, R21 ;  /* 0x0000001500087202 */ /* 0x000fd20000000f00 */
[----:B------:R-:W-:Y:S05]  /*10c0*/  WARPSYNC.COLLECTIVE R20, `(.L_x_8303) ;  /* 0x0000000014087348 */ /* 0x000fea0003c00000 */
[----:B------:R0:W1:Y:S02]  /*10d0*/  SHFL.BFLY P2, R21, R23, R22, R25 ;  /* 0x0c00001617157389 */ /* 0x0000640000040019 */
[----:B01----:R-:W-:Y:S01]  /*10e0*/  ENDCOLLECTIVE ;  /* 0x000000000000791b */ /* 0x003fe20003800000 */
.L_x_8303:
[----:B------:R-:W-:Y:S01]  /*10f0*/  HFMA2.MMA R22, -RZ, RZ, 0, 1.1920928955078125e-07 ;  /* 0x00000002ff167435 */ /* 0x000fe200000001ff */
[----:B------:R-:W-:-:S05]  /*1100*/  MOV R12, R21 ;  /* 0x00000015000c7202 */ /* 0x000fca0000000f00 */
[----:B------:R-:W-:-:S05]  /*1110*/  FADD.FTZ R14, R11, R12 ;  /* 0x0000000c0b0e7221 */ /* 0x000fca0000010000 */
[----:B------:R-:W-:-:S07]  /*1120*/  MOV R23, R14 ;  /* 0x0000000e00177202 */ /* 0x000fce0000000f00 */
[----:B------:R-:W-:Y:S05]  /*1130*/  WARPSYNC.COLLECTIVE R20, `(.L_x_8304) ;  /* 0x0000000014087348 */ /* 0x000fea0003c00000 */
[----:B------:R0:W1:Y:S02]  /*1140*/  SHFL.BFLY P2, R21, R23, R22, R25 ;  /* 0x0c00001617157389 */ /* 0x0000640000040019 */
[----:B01----:R-:W-:Y:S01]  /*1150*/  ENDCOLLECTIVE ;  /* 0x000000000000791b */ /* 0x003fe20003800000 */
.L_x_8304:
[----:B------:R-:W-:Y:S01]  /*1160*/  HFMA2.MMA R22, -RZ, RZ, 0, 2.384185791015625e-07 ;  /* 0x00000004ff167435 */ /* 0x000fe200000001ff */
[----:B------:R-:W-:-:S05]  /*1170*/  MOV R13, R21 ;  /* 0x00000015000d7202 */ /* 0x000fca0000000f00 */
[----:B------:R-:W-:-:S05]  /*1180*/  FADD.FTZ R15, R14, R13 ;  /* 0x0000000d0e0f7221 */ /* 0x000fca0000010000 */
[----:B------:R-:W-:-:S07]  /*1190*/  MOV R23, R15 ;  /* 0x0000000f00177202 */ /* 0x000fce0000000f00 */
[----:B------:R-:W-:Y:S05]  /*11a0*/  WARPSYNC.COLLECTIVE R20, `(.L_x_8305) ;  /* 0x0000000014087348 */ /* 0x000fea0003c00000 */
[----:B------:R0:W1:Y:S02]  /*11b0*/  SHFL.BFLY P2, R21, R23, R22, R25 ;  /* 0x0c00001617157389 */ /* 0x0000640000040019 */
[----:B01----:R-:W-:Y:S01]  /*11c0*/  ENDCOLLECTIVE ;  /* 0x000000000000791b */ /* 0x003fe20003800000 */
.L_x_8305:
[----:B------:R-:W-:Y:S01]  /*11d0*/  IMAD.MOV.U32 R22, RZ, RZ, 0x8 ;  /* 0x00000008ff167424 */ /* 0x000fe200078e00ff */
[----:B------:R-:W-:-:S05]  /*11e0*/  MOV R16, R21 ;  /* 0x0000001500107202 */ /* 0x000fca0000000f00 */
[----:B------:R-:W-:-:S05]  /*11f0*/  FADD.FTZ R16, R15, R16 ;  /* 0x000000100f107221 */ /* 0x000fca0000010000 */
[----:B------:R-:W-:-:S07]  /*1200*/  MOV R23, R16 ;  /* 0x0000001000177202 */ /* 0x000fce0000000f00 */
[----:B------:R-:W-:Y:S05]  /*1210*/  WARPSYNC.COLLECTIVE R20, `(.L_x_8306) ;  /* 0x0000000014087348 */ /* 0x000fea0003c00000 */
[----:B------:R0:W1:Y:S02]  /*1220*/  SHFL.BFLY P2, R21, R23, R22, R25 ;  /* 0x0c00001617157389 */ /* 0x0000640000040019 */
[----:B01----:R-:W-:Y:S01]  /*1230*/  ENDCOLLECTIVE ;  /* 0x000000000000791b */ /* 0x003fe20003800000 */
.L_x_8306:
[----:B------:R-:W-:Y:S01]  /*1240*/  HFMA2.MMA R22, -RZ, RZ, 0, 9.5367431640625e-07 ;  /* 0x00000010ff167435 */ /* 0x000fe200000001ff */
[----:B------:R-:W-:-:S05]  /*1250*/  MOV R11, R21 ;  /* 0x00000015000b7202 */ /* 0x000fca0000000f00 */
[----:B------:R-:W-:-:S05]  /*1260*/  FADD.FTZ R11, R16, R11 ;  /* 0x0000000b100b7221 */ /* 0x000fca0000010000 */
[----:B------:R-:W-:-:S07]  /*1270*/  MOV R23, R11 ;  /* 0x0000000b00177202 */ /* 0x000fce0000000f00 */
[----:B------:R-:W-:Y:S05]  /*1280*/  WARPSYNC.COLLECTIVE R20, `(.L_x_8307) ;  /* 0x0000000014087348 */ /* 0x000fea0003c00000 */
[----:B------:R0:W1:Y:S02]  /*1290*/  SHFL.BFLY P2, R21, R23, R22, R25 ;  /* 0x0c00001617157389 */ /* 0x0000640000040019 */
[----:B01----:R-:W-:Y:S01]  /*12a0*/  ENDCOLLECTIVE ;  /* 0x000000000000791b */ /* 0x003fe20003800000 */
.L_x_8307:
[----:B------:R-:W-:Y:S01]  /*12b0*/  HFMA2.MMA R22, -RZ, RZ, 0, 5.9604644775390625e-08 ;  /* 0x00000001ff167435 */ /* 0x000fe200000001ff */
[----:B------:R-:W-:Y:S02]  /*12c0*/  MOV R23, R10 ;  /* 0x0000000a00177202 */ /* 0x000fe40000000f00 */
[----:B------:R-:W-:-:S08]  /*12d0*/  MOV R12, R21 ;  /* 0x00000015000c7202 */ /* 0x000fd00000000f00 */
[----:B------:R-:W-:Y:S05]  /*12e0*/  WARPSYNC.COLLECTIVE R20, `(.L_x_8308) ;  /* 0x0000000014087348 */ /* 0x000fea0003c00000 */
[----:B------:R0:W1:Y:S02]  /*12f0*/  SHFL.BFLY P2, R21, R23, R22, R25 ;  /* 0x0c00001617157389 */ /* 0x0000640000040019 */
[----:B01----:R-:W-:Y:S01]  /*1300*/  ENDCOLLECTIVE ;  /* 0x000000000000791b */ /* 0x003fe20003800000 */
.L_x_8308:
[----:B------:R-:W-:Y:S01]  /*1310*/  HFMA2.MMA R22, -RZ, RZ, 0, 1.1920928955078125e-07 ;  /* 0x00000002ff167435 */ /* 0x000fe200000001ff */
[----:B------:R-:W-:-:S05]  /*1320*/  MOV R13, R21 ;  /* 0x00000015000d7202 */ /* 0x000fca0000000f00 */
[----:B------:R-:W-:-:S05]  /*1330*/  FADD.FTZ R17, R10, R13 ;  /* 0x0000000d0a117221 */ /* 0x000fca0000010000 */
[----:B------:R-:W-:-:S07]  /*1340*/  MOV R23, R17 ;  /* 0x0000001100177202 */ /* 0x000fce0000000f00 */
[----:B------:R-:W-:Y:S05]  /*1350*/  WARPSYNC.COLLECTIVE R20, `(.L_x_8309) ;  /* 0x0000000014087348 */ /* 0x000fea0003c00000 */
[----:B------:R0:W1:Y:S02]  /*1360*/  SHFL.BFLY P2, R21, R23, R22, R25 ;  /* 0x0c00001617157389 */ /* 0x0000640000040019 */
[----:B01----:R-:W-:Y:S01]  /*1370*/  ENDCOLLECTIVE ;  /* 0x000000000000791b */ /* 0x003fe20003800000 */
.L_x_8309:
[----:B------:R-:W-:Y:S01]  /*1380*/  HFMA2.MMA R22, -RZ, RZ, 0, 2.384185791015625e-07 ;  /* 0x00000004ff167435 */ /* 0x000fe200000001ff */
[----:B------:R-:W-:-:S04]  /*1390*/  IMAD.MOV.U32 R16, RZ, RZ, R21 ;  /* 0x000000ffff107224 */ /* 0x000fc800078e0015 */
[----:B------:R-:W-:-:S05]  /*13a0*/  FADD.FTZ R18, R17, R16 ;  /* 0x0000001011127221 */ /* 0x000fca0000010000 */
[----:B------:R-:W-:-:S07]  /*13b0*/  MOV R23, R18 ;  /* 0x0000001200177202 */ /* 0x000fce0000000f00 */
[----:B------:R-:W-:Y:S05]  /*13c0*/  WARPSYNC.COLLECTIVE R20, `(.L_x_8310) ;  /* 0x0000000014087348 */ /* 0x000fea0003c00000 */
[----:B------:R0:W1:Y:S02]  /*13d0*/  SHFL.BFLY P2, R21, R23, R22, R25 ;  /* 0x0c00001617157389 */ /* 0x0000640000040019 */
[----:B01----:R-:W-:Y:S01]  /*13e0*/  ENDCOLLECTIVE ;  /* 0x000000000000791b */ /* 0x003fe20003800000 */
.L_x_8310:
[----:B------:R-:W-:Y:S01]  /*13f0*/  HFMA2.MMA R22, -RZ, RZ, 0, 4.76837158203125e-07 ;  /* 0x00000008ff167435 */ /* 0x000fe200000001ff */
[----:B------:R-:W-:-:S05]  /*1400*/  MOV R19, R21 ;  /* 0x0000001500137202 */ /* 0x000fca0000000f00 */
[----:B------:R-:W-:-:S05]  /*1410*/  FADD.FTZ R19, R18, R19 ;  /* 0x0000001312137221 */ /* 0x000fca0000010000 */
[----:B------:R-:W-:-:S07]  /*1420*/  MOV R23, R19 ;  /* 0x0000001300177202 */ /* 0x000fce0000000f00 */
[----:B------:R-:W-:Y:S05]  /*1430*/  WARPSYNC.COLLECTIVE R20, `(.L_x_8311) ;  /* 0x0000000014087348 */ /* 0x000fea0003c00000 */
[----:B------:R0:W1:Y:S02]  /*1440*/  SHFL.BFLY P2, R21, R23, R22, R25 ;  /* 0x0c00001617157389 */ /* 0x0000640000040019 */
[----:B01----:R-:W-:Y:S01]  /*1450*/  ENDCOLLECTIVE ;  /* 0x000000000000791b */ /* 0x003fe20003800000 */
.L_x_8311:
[----:B------:R-:W-:Y:S01]  /*1460*/  HFMA2.MMA R22, -RZ, RZ, 0, 9.5367431640625e-07 ;  /* 0x00000010ff167435 */ /* 0x000fe200000001ff */
[----:B------:R-:W-:-:S05]  /*1470*/  MOV R10, R21 ;  /* 0x00000015000a7202 */ /* 0x000fca0000000f00 */
[----:B------:R-:W-:-:S05]  /*1480*/  FADD.FTZ R10, R19, R10 ;  /* 0x0000000a130a7221 */ /* 0x000fca0000010000 */
[----:B------:R-:W-:-:S07]  /*1490*/  MOV R23, R10 ;  /* 0x0000000a00177202 */ /* 0x000fce0000000f00 */
[----:B------:R-:W-:Y:S05]  /*14a0*/  WARPSYNC.COLLECTIVE R20, `(.L_x_8312) ;  /* 0x0000000014087348 */ /* 0x000fea0003c00000 */
[----:B------:R0:W1:Y:S02]  /*14b0*/  SHFL.BFLY P2, R21, R23, R22, R25 ;  /* 0x0c00001617157389 */ /* 0x0000640000040019 */
[----:B01----:R-:W-:Y:S01]  /*14c0*/  ENDCOLLECTIVE ;  /* 0x000000000000791b */ /* 0x003fe20003800000 */
.L_x_8312:
[----:B------:R-:W-:Y:S01]  /*14d0*/  MOV R15, R21 ;  /* 0x00000015000f7202 */ /* 0x000fe20000000f00 */
[----:B------:R-:W-:Y:S06]  /*14e0*/  BRA `(.L_x_8313) ;  /* 0xfffffff400dc7947 */ /* 0x000fec000383ffff */
.L_x_8314:
        /* <DEDUP_REMOVED lines=9> */
.L_x_16960:


//--------------------- .text._ZN10layer_norm13ln_bwd_kernelINS_13Kernel_traitsIf13__nv_bfloat16fS2_fjLj1280ELj1ELj4ELj1ELj16ENS_18Kernel_traits_baseILj1280EfS2_fS2_fjLj128EEEEELb1ELb1ELb1ELb1EEEvNS_9BwdParamsE --------------------------
	.section	.text._ZN10layer_norm13ln_bwd_kernelINS_13Kernel_traitsIf13__nv_bfloat16fS2_fjLj1280ELj1ELj4ELj1ELj16ENS_18Kernel_traits_baseILj1280EfS2_fS2_fjLj128EEEEELb1ELb1ELb1ELb1EEEvNS_9BwdParamsE,"ax",@progbits
	.align	128
        .global         _ZN10layer_norm13ln_bwd_kernelINS_13Kernel_traitsIf13__nv_bfloat16fS2_fjLj1280ELj1ELj4ELj1ELj16ENS_18Kernel_traits_baseILj1280EfS2_fS2_fjLj128EEEEELb1ELb1ELb1ELb1EEEvNS_9BwdParamsE
        .type           _ZN10layer_norm13ln_bwd_kernelINS_13Kernel_traitsIf13__nv_bfloat16fS2_fjLj1280ELj1ELj4ELj1ELj16ENS_18Kernel_traits_baseILj1280EfS2_fS2_fjLj128EEEEELb1ELb1ELb1ELb1EEEvNS_9BwdParamsE,@function
        .size           _ZN10layer_norm13ln_bwd_kernelINS_13Kernel_traitsIf13__nv_bfloat16fS2_fjLj1280ELj1ELj4ELj1ELj16ENS_18Kernel_traits_baseILj1280EfS2_fS2_fjLj128EEEEELb1ELb1ELb1ELb1EEEvNS_9BwdParamsE,(.L_x_16961 - _ZN10layer_norm13ln_bwd_kernelINS_13Kernel_traitsIf13__nv_bfloat16fS2_fjLj1280ELj1ELj4ELj1ELj16ENS_18Kernel_traits_baseILj1280EfS2_fS2_fjLj128EEEEELb1ELb1ELb1ELb1EEEvNS_9BwdParamsE)
        .other          _ZN10layer_norm13ln_bwd_kernelINS_13Kernel_traitsIf13__nv_bfloat16fS2_fjLj1280ELj1ELj4ELj1ELj16ENS_18Kernel_traits_baseILj1280EfS2_fS2_fjLj128EEEEELb1ELb1ELb1ELb1EEEvNS_9BwdParamsE,@"STO_CUDA_ENTRY STV_DEFAULT"
_ZN10layer_norm13ln_bwd_kernelINS_13Kernel_traitsIf13__nv_bfloat16fS2_fjLj1280ELj1ELj4ELj1ELj16ENS_18Kernel_traits_baseILj1280EfS2_fS2_fjLj128EEEEELb1ELb1ELb1ELb1EEEvNS_9BwdParamsE:
.text._ZN10layer_norm13ln_bwd_kernelINS_13Kernel_traitsIf13__nv_bfloat16fS2_fjLj1280ELj1ELj4ELj1ELj16ENS_18Kernel_traits_baseILj1280EfS2_fS2_fjLj128EEEEELb1ELb1ELb1ELb1EEEvNS_9BwdParamsE:
        /* <DEDUP_REMOVED lines=75> */
.L_x_8316:
        /* <DEDUP_REMOVED lines=124> */
[----:B0-----:R-:W-:Y:S02]  /*0c70*/  CS2R R8, SRZ ;  /* 0x0000000000087805 */ /* 0x001fe4000001ff00 */
[----:B-1----:R-:W-:Y:S02]  /*0c80*/  CS2R R10, SRZ ;  /* 0x00000000000a7805 */ /* 0x002fe4000001ff00 */
[----:B--2---:R-:W-:Y:S02]  /*0c90*/  CS2R R4, SRZ ;  /* 0x0000000000047805 */ /* 0x004fe4000001ff00 */
[----:B---3--:R-:W-:-:S07]  /*0ca0*/  CS2R R6, SRZ ;  /* 0x0000000000067805 */ /* 0x008fce000001ff00 */
.L_x_8490:
[----:B------:R-:W0:Y:S08]  /*0cb0*/  LDC.64 R190, c[0x0][0x288] ;  /* 0x0000a200ffbe7b82 */ /* 0x000e300000000a00 */
        /* <DEDUP_REMOVED lines=9> */
[----:B0-----:R-:W-:-:S04]  /*0d50*/  IMAD.WIDE R192, R2, 0x4, R192 ;  /* 0x0000000402c07825 */ /* 0x001fc800078e02c0 */
[----:B--2---:R-:W-:Y:S01]  /*0d60*/  IMAD R190, R2, R202, RZ ;  /* 0x000000ca02be7224 */ /* 0x004fe200078e02ff */
[----:B------:R0:W5:Y:S04]  /*0d70*/  LDG.E R3, desc[UR4][R192.64] ;  /* 0x00000004c0037981 */ /* 0x000168000c1e1900 */
[----:B------:R-:W-:-:S04]  /*0d80*/  SHF.R.S32.HI R191, RZ, 0x1f, R190 ;  /* 0x0000001fffbf7819 */ /* 0x000fc800000114be */
[----:B------:R-:W-:Y:S02]  /*0d90*/  LEA.HI R191, R191, R190, RZ, 0x3 ;  /* 0x000000bebfbf7211 */ /* 0x000fe400078f18ff */
[----:B----4-:R-:W-:Y:S01]  /*0da0*/  LOP3.LUT R195, R195, 0x1f, RZ, 0xc0, !PT ;  /* 0x0000001fc3c37812 */ /* 0x010fe200078ec0ff */
[----:B0-----:R-:W0:Y:S03]  /*0db0*/  LDC.64 R192, c[0x0][0x250] ;  /* 0x00009400ffc07b82 */ /* 0x001e260000000a00 */
[----:B------:R-:W-:-:S04]  /*0dc0*/  LEA.HI.SX32 R249, R191, R195, 0x1d ;  /* 0x000000c3bff97211 */ /* 0x000fc800078feaff */
[C---:B------:R-:W-:Y:S02]  /*0dd0*/  IADD3 R216, R249.reuse, 0x40, RZ ;  /* 0x00000040f9d87810 */ /* 0x040fe40007ffe0ff */
[----:B------:R-:W-:-:S03]  /*0de0*/  IADD3 R215, R249, 0x60, RZ ;  /* 0x00000060f9d77810 */ /* 0x000fc60007ffe0ff */
[----:B------:R1:W-:Y:S04]  /*0df0*/  STL [R1+0x28], R216 ;  /* 0x000028d801007387 */ /* 0x0003e80000100800 */
[----:B------:R1:W-:Y:S01]  /*0e00*/  STL [R1+0x40], R215 ;  /* 0x000040d701007387 */ /* 0x0003e20000100800 */
[C---:B------:R-:W-:Y:S01]  /*0e10*/  IADD3 R252, R249.reuse, 0x20, RZ ;  /* 0x00000020f9fc7810 */ /* 0x040fe20007ffe0ff */
[----:B------:R-:W-:Y:S01]  /*0e20*/  BSSY B1, `(.L_x_8318) ;  /* 0x000026d000017945 */ /* 0x000fe20003800000 */
[----:B------:R-:W-:-:S04]  /*0e30*/  IMAD.WIDE.U32 R240, R249, 0x20, R198 ;  /* 0x00000020f9f07825 */ /* 0x000fc800078e00c6 */
[----:B------:R-:W-:-:S04]  /*0e40*/  IMAD.WIDE.U32 R242, R252, 0x20, R198 ;  /* 0x00000020fcf27825 */ /* 0x000fc800078e00c6 */
[----:B0-----:R-:W-:-:S04]  /*0e50*/  IMAD.WIDE R190, R2, 0x4, R192 ;  /* 0x0000000402be7825 */ /* 0x001fc800078e02c0 */
[----:B------:R-:W-:-:S04]  /*0e60*/  IMAD.WIDE.U32 R244, R216, 0x20, R198 ;  /* 0x00000020d8f47825 */ /* 0x000fc800078e00c6 */
[----:B------:R-:W-:Y:S01]  /*0e70*/  IMAD.WIDE.U32 R246, R215, 0x20, R198 ;  /* 0x00000020d7f67825 */ /* 0x000fe200078e00c6 */
[----:B---3--:R-:W-:-:S13]  /*0e80*/  ISETP.GT.AND P5, PT, R194, RZ, PT ;  /* 0x000000ffc200720c */ /* 0x008fda0003fa4270 */
[----:B-1----:R-:W-:Y:S05]  /*0e90*/  @P5 BRA `(.L_x_8319) ;  /* 0x0000000000a45947 */ /* 0x002fea0003800000 */
[----:B-----5:R-:W-:Y:S01]  /*0ea0*/  ISETP.GE.AND P4, PT, R248, 0x1, PT ;  /* 0x00000001f800780c */ /* 0x020fe20003f86270 */
[----:B------:R-:W-:Y:S01]  /*0eb0*/  IMAD.U32 R251, RZ, RZ, UR15 ;  /* 0x0000000ffffb7e24 */ /* 0x000fe2000f8e00ff */
[----:B------:R-:W-:Y:S01]  /*0ec0*/  MOV R250, UR14 ;  /* 0x0000000e00fa7c02 */ /* 0x000fe20008000f00 */
[----:B------:R-:W0:Y:S03]  /*0ed0*/  LDC.64 R212, c[0x0][0x240] ;  /* 0x00009000ffd47b82 */ /* 0x000e260000000a00 */
[----:B------:R-:W-:-:S04]  /*0ee0*/  ISETP.NE.U32.AND P0, PT, R250, RZ, PT ;  /* 0x000000fffa00720c */ /* 0x000fc80003f05070 */
[----:B------:R-:W-:-:S03]  /*0ef0*/  ISETP.NE.AND.EX P0, PT, R251, RZ, PT, P0 ;  /* 0x000000fffb00720c */ /* 0x000fc60003f05300 */
[----:B------:R-:W-:-:S05]  /*0f00*/  @P4 IADD3 R190, R248, -0x1, RZ ;  /* 0xfffffffff8be4810 */ /* 0x000fca0007ffe0ff */
[----:B------:R-:W-:-:S05]  /*0f10*/  @P4 IMAD R192, R190, R202, RZ ;  /* 0x000000cabec04224 */ /* 0x000fca00078e02ff */
[----:B------:R-:W-:Y:S01]  /*0f20*/  @P4 SHF.R.S32.HI R193, RZ, 0x1f, R192 ;  /* 0x0000001fffc14819 */ /* 0x000fe200000114c0 */
[----:B------:R-:W5:Y:S03]  /*0f30*/  @P0 LDG.E.128 R124, desc[UR4][R240.64] ;  /* 0x00000004f07c0981 */ /* 0x000f66000c1e1d00 */
[----:B------:R-:W-:Y:S01]  /*0f40*/  @P4 LEA.HI R193, R193, R192, RZ, 0x3 ;  /* 0x000000c0c1c14211 */ /* 0x000fe200078f18ff */
[----:B------:R-:W-:Y:S01]  /*0f50*/  HFMA2.MMA R192, -RZ, RZ, 0, 0 ;  /* 0x00000000ffc07435 */ /* 0x000fe200000001ff */
[----:B------:R-:W-:Y:S01]  /*0f60*/  @P0 IADD3 R190, R249, 0x80, RZ ;  /* 0x00000080f9be0810 */ /* 0x000fe20007ffe0ff */
[----:B------:R-:W5:Y:S04]  /*0f70*/  @P0 LDG.E.128 R128, desc[UR4][R240.64+0x10] ;  /* 0x00001004f0800981 */ /* 0x000f68000c1e1d00 */
[----:B------:R-:W-:Y:S01]  /*0f80*/  @P4 LEA.HI.SX32 R192, R193, R195, 0x1d ;  /* 0x000000c3c1c04211 */ /* 0x000fe200078feaff */
[----:B------:R-:W-:Y:S01]  /*0f90*/  @P0 IMAD.WIDE.U32 R190, R190, 0x20, R198 ;  /* 0x00000020bebe0825 */ /* 0x000fe200078e00c6 */
[----:B------:R-:W5:Y:S02]  /*0fa0*/  @P0 LDG.E.128 R132, desc[UR4][R242.64] ;  /* 0x00000004f2840981 */ /* 0x000f64000c1e1d00 */
[C---:B------:R-:W-:Y:S01]  /*0fb0*/  IADD3 R198, R192.reuse, 0x60, RZ ;  /* 0x00000060c0c67810 */ /* 0x040fe20007ffe0ff */
[C---:B------:R-:W-:Y:S01]  /*0fc0*/  VIADD R194, R192.reuse, 0x40 ;  /* 0x00000040c0c27836 */ /* 0x040fe20000000000 */
[C---:B------:R-:W-:Y:S01]  /*0fd0*/  IADD3 R193, R192.reuse, 0x20, RZ ;  /* 0x00000020c0c17810 */ /* 0x040fe20007ffe0ff */
[----:B------:R-:W5:Y:S01]  /*0fe0*/  @P0 LDG.E.128 R156, desc[UR4][R190.64] ;  /* 0x00000004be9c0981 */ /* 0x000f62000c1e1d00 */
[----:B------:R-:W-:Y:S01]  /*0ff0*/  IADD3 R196, R192, 0x80, RZ ;  /* 0x00000080c0c47810 */ /* 0x000fe20007ffe0ff */
[----:B0-----:R-:W-:-:S02]  /*1000*/  IMAD.WIDE.U32 R194, R194, 0x8, R212 ;  /* 0x00000008c2c27825 */ /* 0x001fc400078e00d4 */
[----:B------:R0:W5:Y:S02]  /*1010*/  @P0 LDG.E.128 R160, desc[UR4][R190.64+0x10] ;  /* 0x00001004bea00981 */ /* 0x000164000c1e1d00 */
[--C-:B------:R-:W-:Y:S02]  /*1020*/  IMAD.WIDE.U32 R198, R198, 0x8, R212.reuse ;  /* 0x00000008c6c67825 */ /* 0x100fe400078e00d4 */
[----:B------:R-:W5:Y:S04]  /*1030*/  @P0 LDG.E.128 R136, desc[UR4][R242.64+0x10] ;  /* 0x00001004f2880981 */ /* 0x000f68000c1e1d00 */
[----:B------:R-:W5:Y:S01]  /*1040*/  @P0 LDG.E.128 R140, desc[UR4][R244.64] ;  /* 0x00000004f48c0981 */ /* 0x000f62000c1e1d00 */
[----:B0-----:R-:W-:-:S03]  /*1050*/  IMAD.WIDE.U32 R190, R192, 0x8, R212 ;  /* 0x00000008c0be7825 */ /* 0x001fc600078e00d4 */
[----:B------:R-:W5:Y:S01]  /*1060*/  @P0 LDG.E.128 R144, desc[UR4][R244.64+0x10] ;  /* 0x00001004f4900981 */ /* 0x000f62000c1e1d00 */
[----:B------:R-:W-:-:S03]  /*1070*/  IMAD.WIDE.U32 R192, R193, 0x8, R212 ;  /* 0x00000008c1c07825 */ /* 0x000fc600078e00d4 */
[----:B------:R-:W5:Y:S01]  /*1080*/  @P0 LDG.E.128 R148, desc[UR4][R246.64] ;  /* 0x00000004f6940981 */ /* 0x000f62000c1e1d00 */
[----:B------:R-:W-:-:S03]  /*1090*/  IMAD.WIDE.U32 R212, R196, 0x8, R212 ;  /* 0x00000008c4d47825 */ /* 0x000fc600078e00d4 */
[----:B------:R-:W5:Y:S04]  /*10a0*/  LDG.E.64 R196, desc[UR4][R190.64] ;  /* 0x00000004bec47981 */ /* 0x000f68000c1e1b00 */
[----:B------:R-:W5:Y:S04]  /*10b0*/  @P0 LDG.E.128 R152, desc[UR4][R246.64+0x10] ;  /* 0x00001004f6980981 */ /* 0x000f68000c1e1d00 */
[----:B------:R-:W5:Y:S04]  /*10c0*/  LDG.E.64 R194, desc[UR4][R194.64] ;  /* 0x00000004c2c27981 */ /* 0x000f68000c1e1b00 */
[----:B------:R-:W5:Y:S04]  /*10d0*/  LDG.E.64 R190, desc[UR4][R198.64] ;  /* 0x00000004c6be7981 */ /* 0x000f68000c1e1b00 */
[----:B------:R-:W5:Y:S01]  /*10e0*/  LDG.E.64 R202, desc[UR4][R192.64] ;  /* 0x00000004c0ca7981 */ /* 0x000f62000c1e1b00 */
[----:B------:R-:W-:-:S03]  /*10f0*/  MOV R214, RZ ;  /* 0x000000ff00d67202 */ /* 0x000fc60000000f00 */
[----:B------:R0:W5:Y:S02]  /*1100*/  LDG.E.64 R192, desc[UR4][R212.64] ;  /* 0x00000004d4c07981 */ /* 0x000164000c1e1b00 */
[----:B0-----:R-:W-:Y:S01]  /*1110*/  HFMA2.MMA R212, -RZ, RZ, 0, 0 ;  /* 0x00000000ffd47435 */ /* 0x001fe200000001ff */
[----:B------:R-:W-:Y:S10]  /*1120*/  BRA `(.L_x_8320) ;  /* 0x0000002000f07947 */ /* 0x000ff40003800000 */
.L_x_8319:
[----:B------:R-:W-:Y:S01]  /*1130*/  STL [R1+0x26c], R116 ;  /* 0x00026c7401007387 */ /* 0x000fe20000100800 */
[----:B------:R-:W0:Y:S01]  /*1140*/  LDC.64 R220, c[0x0][0x238] ;  /* 0x00008e00ffdc7b82 */ /* 0x000e220000000a00 */
[----:B------:R-:W-:Y:S02]  /*1150*/  VIADD R0, R194, 0xffffffff ;  /* 0xffffffffc2007836 */ /* 0x000fe40000000000 */
[----:B------:R-:W-:Y:S04]  /*1160*/  STL [R1+0x268], R115 ;  /* 0x0002687301007387 */ /* 0x000fe80000100800 */
[----:B------:R-:W-:Y:S01]  /*1170*/  STL [R1+0x264], R114 ;  /* 0x0002647201007387 */ /* 0x000fe20000100800 */
[----:B------:R-:W1:Y:S03]  /*1180*/  LDC.64 R236, c[0x0][0x2b8] ;  /* 0x0000ae00ffec7b82 */ /* 0x000e660000000a00 */
[----:B------:R2:W-:Y:S01]  /*1190*/  STL [R1+0x260], R113 ;  /* 0x0002607101007387 */ /* 0x0005e20000100800 */
[----:B------:R-:W3:Y:S03]  /*11a0*/  S2R R198, SR_TID.X ;  /* 0x0000000000c67919 */ /* 0x000ee60000002100 */
[----:B------:R-:W-:Y:S01]  /*11b0*/  STL [R1+0x25c], R112 ;  /* 0x00025c7001007387 */ /* 0x000fe20000100800 */
[----:B--2---:R-:W2:Y:S03]  /*11c0*/  LDC R113, c[0x0][0x218] ;  /* 0x00008600ff717b82 */ /* 0x004ea60000000800 */
[----:B------:R-:W-:Y:S04]  /*11d0*/  STL [R1+0x258], R111 ;  /* 0x0002586f01007387 */ /* 0x000fe80000100800 */
[----:B------:R-:W-:Y:S04]  /*11e0*/  STL [R1+0x254], R110 ;  /* 0x0002546e01007387 */ /* 0x000fe80000100800 */
[----:B------:R-:W-:Y:S04]  /*11f0*/  STL [R1+0x250], R109 ;  /* 0x0002506d01007387 */ /* 0x000fe80000100800 */
[----:B------:R-:W-:Y:S04]  /*1200*/  STL [R1+0x24c], R108 ;  /* 0x00024c6c01007387 */ /* 0x000fe80000100800 */
[----:B------:R-:W-:Y:S04]  /*1210*/  STL [R1+0x248], R107 ;  /* 0x0002486b01007387 */ /* 0x000fe80000100800 */
[----:B------:R-:W-:Y:S01]  /*1220*/  STL [R1+0x244], R106 ;  /* 0x0002446a01007387 */ /* 0x000fe20000100800 */
[----:B--2---:R-:W-:-:S03]  /*1230*/  IMAD R0, R0, R113, RZ ;  /* 0x0000007100007224 */ /* 0x004fc600078e02ff */
[----:B------:R-:W-:Y:S04]  /*1240*/  STL [R1+0x240], R105 ;  /* 0x0002406901007387 */ /* 0x000fe80000100800 */
[----:B------:R-:W-:Y:S04]  /*1250*/  STL [R1+0x23c], R104 ;  /* 0x00023c6801007387 */ /* 0x000fe80000100800 */
[----:B------:R-:W-:Y:S04]  /*1260*/  STL [R1+0x238], R103 ;  /* 0x0002386701007387 */ /* 0x000fe80000100800 */
[----:B------:R-:W-:Y:S01]  /*1270*/  STL [R1+0x234], R102 ;  /* 0x0002346601007387 */ /* 0x000fe20000100800 */
[----:B------:R-:W-:-:S03]  /*1280*/  SHF.R.S32.HI R180, RZ, 0x1f, R0 ;  /* 0x0000001fffb47819 */ /* 0x000fc60000011400 */
[----:B------:R-:W-:Y:S04]  /*1290*/  STL [R1+0x230], R101 ;  /* 0x0002306501007387 */ /* 0x000fe80000100800 */
[----:B------:R-:W-:Y:S04]  /*12a0*/  STL [R1+0x22c], R100 ;  /* 0x00022c6401007387 */ /* 0x000fe80000100800 */
[----:B------:R-:W-:Y:S04]  /*12b0*/  STL [R1+0x228], R99 ;  /* 0x0002286301007387 */ /* 0x000fe80000100800 */
[----:B------:R-:W-:Y:S01]  /*12c0*/  STL [R1+0x224], R98 ;  /* 0x0002246201007387 */ /* 0x000fe20000100800 */
[----:B---3--:R-:W-:-:S03]  /*12d0*/  LOP3.LUT R114, R198, 0x1f, RZ, 0xc0, !PT ;  /* 0x0000001fc6727812 */ /* 0x008fc600078ec0ff */
[----:B------:R-:W-:Y:S01]  /*12e0*/  STL [R1+0x220], R97 ;  /* 0x0002206101007387 */ /* 0x000fe20000100800 */
[----:B------:R-:W-:-:S03]  /*12f0*/  LEA.HI R0, R180, R0, RZ, 0x3 ;  /* 0x00000000b4007211 */ /* 0x000fc600078f18ff */
[----:B------:R-:W-:Y:S01]  /*1300*/  STL [R1+0x21c], R96 ;  /* 0x00021c6001007387 */ /* 0x000fe20000100800 */
[----:B0-----:R-:W-:-:S03]  /*1310*/  IMAD.WIDE.U32 R188, R249, 0x20, R220 ;  /* 0x00000020f9bc7825 */ /* 0x001fc600078e00dc */
[----:B------:R-:W-:Y:S04]  /*1320*/  STL [R1+0x218], R95 ;  /* 0x0002185f01007387 */ /* 0x000fe80000100800 */
[----:B------:R-:W-:Y:S01]  /*1330*/  STL [R1+0x214], R94 ;  /* 0x0002145e01007387 */ /* 0x000fe20000100800 */
[----:B------:R-:W-:-:S03]  /*1340*/  LEA.HI.SX32 R0, R0, R114, 0x1d ;  /* 0x0000007200007211 */ /* 0x000fc600078feaff */
[----:B------:R-:W-:Y:S04]  /*1350*/  STL [R1+0x210], R93 ;  /* 0x0002105d01007387 */ /* 0x000fe80000100800 */
[----:B------:R-:W2:Y:S04]  /*1360*/  LDG.E R115, desc[UR4][R190.64] ;  /* 0x00000004be737981 */ /* 0x000ea8000c1e1900 */
[----:B------:R-:W-:Y:S04]  /*1370*/  STL [R1+0x20c], R92 ;  /* 0x00020c5c01007387 */ /* 0x000fe80000100800 */
[----:B------:R-:W-:Y:S04]  /*1380*/  STL [R1+0x208], R91 ;  /* 0x0002085b01007387 */ /* 0x000fe80000100800 */
[----:B------:R0:W-:Y:S01]  /*1390*/  STL [R1+0x204], R90 ;  /* 0x0002045a01007387 */ /* 0x0001e20000100800 */
[----:B------:R-:W-:-:S03]  /*13a0*/  IADD3 R224, R0, 0x20, RZ ;  /* 0x0000002000e07810 */ /* 0x000fc60007ffe0ff */
[----:B------:R-:W-:Y:S01]  /*13b0*/  STL [R1+0x200], R89 ;  /* 0x0002005901007387 */ /* 0x000fe20000100800 */
[----:B------:R-:W-:-:S03]  /*13c0*/  IADD3 R228, R0, 0x40, RZ ;  /* 0x0000004000e47810 */ /* 0x000fc60007ffe0ff */
[----:B------:R-:W-:Y:S01]  /*13d0*/  STL [R1+0x1fc], R88 ;  /* 0x0001fc5801007387 */ /* 0x000fe20000100800 */
[----:B------:R-:W-:-:S03]  /*13e0*/  IADD3 R232, R0, 0x60, RZ ;  /* 0x0000006000e87810 */ /* 0x000fc60007ffe0ff */
[----:B------:R-:W3:Y:S01]  /*13f0*/  LDG.E.128 R180, desc[UR4][R188.64] ;  /* 0x00000004bcb47981 */ /* 0x000ee2000c1e1d00 */
[----:B-1----:R-:W-:Y:S01]  /*1400*/  IMAD.WIDE.U32 R184, R0, 0x10, R236 ;  /* 0x0000001000b87825 */ /* 0x002fe200078e00ec */
[----:B-----5:R-:W-:Y:S01]  /*1410*/  ISETP.GE.AND P4, PT, R248, 0x1, PT ;  /* 0x00000001f800780c */ /* 0x020fe20003f86270 */
[----:B0-----:R-:W0:Y:S01]  /*1420*/  LDC.64 R90, c[0x0][0x240] ;  /* 0x00009000ff5a7b82 */ /* 0x001e220000000a00 */
[----:B------:R-:W-:Y:S01]  /*1430*/  STL [R1+0x1f8], R87 ;  /* 0x0001f85701007387 */ /* 0x000fe20000100800 */
[----:B------:R-:W-:-:S03]  /*1440*/  IMAD.WIDE.U32 R196, R252, 0x20, R220 ;  /* 0x00000020fcc47825 */ /* 0x000fc600078e00dc */
[----:B------:R-:W-:Y:S01]  /*1450*/  STL [R1+0x1f4], R86 ;  /* 0x0001f45601007387 */ /* 0x000fe20000100800 */
[----:B------:R-:W-:-:S03]  /*1460*/  VIADD R0, R0, 0x80 ;  /* 0x0000008000007836 */ /* 0x000fc60000000000 */
[----:B------:R1:W-:Y:S01]  /*1470*/  STL [R1+0x1f0], R85 ;  /* 0x0001f05501007387 */ /* 0x0003e20000100800 */
[----:B------:R-:W-:-:S03]  /*1480*/  IMAD.WIDE.U32 R204, R216, 0x20, R220 ;  /* 0x00000020d8cc7825 */ /* 0x000fc600078e00dc */
[----:B------:R-:W4:Y:S01]  /*1490*/  LDG.E.128 R188, desc[UR4][R188.64+0x10] ;  /* 0x00001004bcbc7981 */ /* 0x000f22000c1e1d00 */
[----:B------:R-:W-:-:S03]  /*14a0*/  IMAD.WIDE.U32 R224, R224, 0x10, R236 ;  /* 0x00000010e0e07825 */ /* 0x000fc600078e00ec */
[----:B------:R-:W4:Y:S01]  /*14b0*/  LDG.E.128 R192, desc[UR4][R196.64] ;  /* 0x00000004c4c07981 */ /* 0x000f22000c1e1d00 */
[----:B-1----:R-:W-:Y:S01]  /*14c0*/  IADD3 R85, R249, 0x80, RZ ;  /* 0x00000080f9557810 */ /* 0x002fe20007ffe0ff */
[--C-:B------:R-:W-:Y:S02]  /*14d0*/  IMAD.WIDE.U32 R228, R228, 0x10, R236.reuse ;  /* 0x00000010e4e47825 */ /* 0x100fe400078e00ec */
[----:B------:R-:W4:Y:S02]  /*14e0*/  LDG.E.128 R200, desc[UR4][R204.64] ;  /* 0x00000004ccc87981 */ /* 0x000f24000c1e1d00 */
[----:B------:R-:W-:Y:S02]  /*14f0*/  IMAD.WIDE.U32 R232, R232, 0x10, R236 ;  /* 0x00000010e8e87825 */ /* 0x000fe400078e00ec */
[----:B------:R-:W4:Y:S02]  /*1500*/  LDG.E.128 R184, desc[UR4][R184.64] ;  /* 0x00000004b8b87981 */ /* 0x000f24000c1e1d00 */
[----:B------:R-:W-:-:S02]  /*1510*/  IMAD.WIDE.U32 R212, R215, 0x20, R220 ;  /* 0x00000020d7d47825 */ /* 0x000fc400078e00dc */
[----:B------:R-:W4:Y:S02]  /*1520*/  LDG.E.128 R196, desc[UR4][R196.64+0x10] ;  /* 0x00001004c4c47981 */ /* 0x000f24000c1e1d00 */
[----:B------:R-:W-:Y:S01]  /*1530*/  IMAD.WIDE.U32 R236, R0, 0x10, R236 ;  /* 0x0000001000ec7825 */ /* 0x000fe200078e00ec */
[----:B------:R-:W-:Y:S01]  /*1540*/  MOV R250, UR14 ;  /* 0x0000000e00fa7c02 */ /* 0x000fe20008000f00 */
[----:B------:R-:W-:Y:S02]  /*1550*/  STL [R1+0x1ec], R84 ;  /* 0x0001ec5401007387 */ /* 0x000fe40000100800 */
[----:B------:R-:W-:Y:S02]  /*1560*/  IMAD.WIDE.U32 R220, R85, 0x20, R220 ;  /* 0x0000002055dc7825 */ /* 0x000fe400078e00dc */
[----:B------:R-:W4:Y:S04]  /*1570*/  LDG.E.128 R236, desc[UR4][R236.64] ;  /* 0x00000004ecec7981 */ /* 0x000f28000c1e1d00 */
[----:B------:R-:W4:Y:S01]  /*1580*/  LDG.E.128 R216, desc[UR4][R220.64] ;  /* 0x00000004dcd87981 */ /* 0x000f22000c1e1d00 */
[----:B------:R-:W-:-:S02]  /*1590*/  @P4 IADD3 R0, R248, -0x1, RZ ;  /* 0xfffffffff8004810 */ /* 0x000fc40007ffe0ff */
[----:B------:R-:W-:Y:S01]  /*15a0*/  MOV R251, UR15 ;  /* 0x0000000f00fb7c02 */ /* 0x000fe20008000f00 */
[----:B------:R1:W-:Y:S04]  /*15b0*/  STL [R1+0x1e8], R2 ;  /* 0x0001e80201007387 */ /* 0x0003e80000100800 */
[----:B------:R-:W4:Y:S04]  /*15c0*/  LDG.E.128 R204, desc[UR4][R204.64+0x10] ;  /* 0x00001004cccc7981 */ /* 0x000f28000c1e1d00 */
[----:B------:R-:W4:Y:S01]  /*15d0*/  LDG.E.128 R220, desc[UR4][R220.64+0x10] ;  /* 0x00001004dcdc7981 */ /* 0x000f22000c1e1d00 */
[----:B------:R-:W-:-:S02]  /*15e0*/  @P4 IMAD R0, R0, R113, RZ ;  /* 0x0000007100004224 */ /* 0x000fc400078e02ff */
[----:B------:R-:W0:Y:S01]  /*15f0*/  LDC.64 R112, c[0x0][0x2c8] ;  /* 0x0000b200ff707b82 */ /* 0x000e220000000a00 */
[----:B------:R-:W-:Y:S01]  /*1600*/  ISETP.NE.U32.AND P0, PT, R250, RZ, PT ;  /* 0x000000fffa00720c */ /* 0x000fe20003f05070 */
[----:B------:R-:W4:Y:S03]  /*1610*/  LDG.E.128 R208, desc[UR4][R212.64] ;  /* 0x00000004d4d07981 */ /* 0x000f26000c1e1d00 */
[----:B------:R-:W-:Y:S01]  /*1620*/  ISETP.NE.AND.EX P0, PT, R251, RZ, PT, P0 ;  /* 0x000000fffb00720c */ /* 0x000fe20003f05300 */
[----:B------:R-:W4:Y:S01]  /*1630*/  LDG.E.128 R224, desc[UR4][R224.64] ;  /* 0x00000004e0e07981 */ /* 0x000f22000c1e1d00 */
[----:B------:R-:W-:-:S03]  /*1640*/  @P4 SHF.R.S32.HI R86, RZ, 0x1f, R0 ;  /* 0x0000001fff564819 */ /* 0x000fc60000011400 */
[----:B------:R-:W4:Y:S04]  /*1650*/  LDG.E.128 R232, desc[UR4][R232.64] ;  /* 0x00000004e8e87981 */ /* 0x000f28000c1e1d00 */
[----:B------:R-:W4:Y:S04]  /*1660*/  LDG.E.128 R212, desc[UR4][R212.64+0x10] ;  /* 0x00001004d4d47981 */ /* 0x000f28000c1e1d00 */
[----:B------:R-:W5:Y:S04]  /*1670*/  @P0 LDG.E.128 R132, desc[UR4][R242.64] ;  /* 0x00000004f2840981 */ /* 0x000f68000c1e1d00 */
[----:B------:R1:W5:Y:S01]  /*1680*/  @P0 LDG.E.128 R136, desc[UR4][R242.64+0x10] ;  /* 0x00001004f2880981 */ /* 0x000362000c1e1d00 */
[----:B0-----:R-:W-:-:S02]  /*1690*/  @P0 IMAD.WIDE.U32 R94, R85, 0x20, R112 ;  /* 0x00000020555e0825 */ /* 0x001fc400078e0070 */
[----:B------:R-:W0:Y:S01]  /*16a0*/  LDC.U8 R85, c[0x0][0x2a0] ;  /* 0x0000a800ff557b82 */ /* 0x000e220000000000 */
[----:B------:R-:W-:Y:S01]  /*16b0*/  @P4 LEA.HI R86, R86, R0, RZ, 0x3 ;  /* 0x0000000056564211 */ /* 0x000fe200078f18ff */
[----:B------:R-:W5:Y:S01]  /*16c0*/  @P0 LDG.E.128 R124, desc[UR4][R240.64] ;  /* 0x00000004f07c0981 */ /* 0x000f62000c1e1d00 */
[----:B------:R-:W-:Y:S02]  /*16d0*/  MOV R0, RZ ;  /* 0x000000ff00007202 */ /* 0x000fe40000000f00 */
[----:B------:R-:W-:Y:S01]  /*16e0*/  @P4 LEA.HI.SX32 R0, R86, R114, 0x1d ;  /* 0x0000007256004211 */ /* 0x000fe200078feaff */
[----:B------:R1:W5:Y:S03]  /*16f0*/  @P0 LDG.E.128 R128, desc[UR4][R240.64+0x10] ;  /* 0x00001004f0800981 */ /* 0x000366000c1e1d00 */
[C---:B------:R-:W-:Y:S01]  /*1700*/  IADD3 R86, R0.reuse, 0x40, RZ ;  /* 0x0000004000567810 */ /* 0x040fe20007ffe0ff */
[----:B------:R-:W5:Y:S01]  /*1710*/  @P0 LDG.E.128 R140, desc[UR4][R244.64] ;  /* 0x00000004f48c0981 */ /* 0x000f62000c1e1d00 */
[----:B------:R-:W-:-:S03]  /*1720*/  IADD3 R88, R0, 0x60, RZ ;  /* 0x0000006000587810 */ /* 0x000fc60007ffe0ff */
[----:B------:R1:W5:Y:S04]  /*1730*/  @P0 LDG.E.128 R144, desc[UR4][R244.64+0x10] ;  /* 0x00001004f4900981 */ /* 0x000368000c1e1d00 */
[----:B------:R-:W5:Y:S04]  /*1740*/  @P0 LDG.E.128 R156, desc[UR4][R94.64] ;  /* 0x000000045e9c0981 */ /* 0x000f68000c1e1d00 */
[----:B------:R4:W5:Y:S01]  /*1750*/  @P0 LDG.E.128 R160, desc[UR4][R94.64+0x10] ;  /* 0x000010045ea00981 */ /* 0x000962000c1e1d00 */
[----:B0-----:R-:W-:Y:S01]  /*1760*/  ISETP.NE.AND P1, PT, R85, RZ, PT ;  /* 0x000000ff5500720c */ /* 0x001fe20003f25270 */
[C---:B-1----:R-:W-:Y:S01]  /*1770*/  VIADD R243, R0.reuse, 0x20 ;  /* 0x0000002000f37836 */ /* 0x042fe20000000000 */
[----:B------:R-:W-:Y:S01]  /*1780*/  IADD3 R85, R0, 0x80, RZ ;  /* 0x0000008000557810 */ /* 0x000fe20007ffe0ff */
[--C-:B------:R-:W-:Y:S01]  /*1790*/  IMAD.WIDE.U32 R86, R86, 0x8, R90.reuse ;  /* 0x0000000856567825 */ /* 0x100fe200078e005a */
[----:B------:R-:W5:Y:S03]  /*17a0*/  @P0 LDG.E.128 R148, desc[UR4][R246.64] ;  /* 0x00000004f6940981 */ /* 0x000f66000c1e1d00 */
[--C-:B------:R-:W-:Y:S01]  /*17b0*/  IMAD.WIDE.U32 R88, R88, 0x8, R90.reuse ;  /* 0x0000000858587825 */ /* 0x100fe200078e005a */
[----:B------:R-:W5:Y:S03]  /*17c0*/  @P0 LDG.E.128 R152, desc[UR4][R246.64+0x10] ;  /* 0x00001004f6980981 */ /* 0x000f66000c1e1d00 */
[--C-:B------:R-:W-:Y:S01]  /*17d0*/  IMAD.WIDE.U32 R240, R0, 0x8, R90.reuse ;  /* 0x0000000800f07825 */ /* 0x100fe200078e005a */
[----:B------:R-:W4:Y:S03]  /*17e0*/  LDG.E.128 R228, desc[UR4][R228.64] ;  /* 0x00000004e4e47981 */ /* 0x000f26000c1e1d00 */
[----:B------:R-:W-:-:S04]  /*17f0*/  IMAD.WIDE.U32 R244, R243, 0x8, R90 ;  /* 0x00000008f3f47825 */ /* 0x000fc800078e005a */
[----:B------:R-:W-:Y:S01]  /*1800*/  IMAD.WIDE.U32 R90, R85, 0x8, R90 ;  /* 0x00000008555a7825 */ /* 0x000fe200078e005a */
[----:B--2---:R-:W-:-:S05]  /*1810*/  FSEL R242, R115, RZ, !P1 ;  /* 0x000000ff73f27208 */ /* 0x004fca0004800000 */
[C---:B---3--:R-:W-:Y:S01]  /*1820*/  FADD.FTZ R112, -R242.reuse, R180 ;  /* 0x000000b4f2707221 */ /* 0x048fe20000010100 */
[C---:B------:R-:W-:Y:S01]  /*1830*/  FADD.FTZ R111, -R242.reuse, R181 ;  /* 0x000000b5f26f7221 */ /* 0x040fe20000010100 */
[C---:B------:R-:W-:Y:S01]  /*1840*/  FADD.FTZ R110, -R242.reuse, R182 ;  /* 0x000000b6f26e7221 */ /* 0x040fe20000010100 */
[C---:B------:R-:W-:Y:S01]  /*1850*/  FADD.FTZ R108, -R242.reuse, R183 ;  /* 0x000000b7f26c7221 */ /* 0x040fe20000010100 */
[C---:B------:R-:W-:Y:S01]  /*1860*/  FMUL.FTZ R114, R3.reuse, R112 ;  /* 0x0000007003727220 */ /* 0x040fe20000410000 */
[C---:B------:R-:W-:Y:S01]  /*1870*/  FMUL.FTZ R112, R3.reuse, R111 ;  /* 0x0000006f03707220 */ /* 0x040fe20000410000 */
[C---:B------:R-:W-:Y:S01]  /*1880*/  FMUL.FTZ R110, R3.reuse, R110 ;  /* 0x0000006e036e7220 */ /* 0x040fe20000410000 */
[C---:B------:R-:W-:Y:S02]  /*1890*/  FMUL.FTZ R108, R3.reuse, R108 ;  /* 0x0000006c036c7220 */ /* 0x040fe40000410000 */
[----:B------:R0:W-:Y:S01]  /*18a0*/  STL [R1+0x74], R114 ;  /* 0x0000747201007387 */ /* 0x0001e20000100800 */
[C---:B----4-:R-:W-:Y:S01]  /*18b0*/  FADD.FTZ R106, -R242.reuse, R188 ;  /* 0x000000bcf26a7221 */ /* 0x050fe20000010100 */
[C---:B------:R-:W-:Y:S01]  /*18c0*/  FADD.FTZ R104, -R242.reuse, R189 ;  /* 0x000000bdf2687221 */ /* 0x040fe20000010100 */
[C---:B------:R-:W-:Y:S01]  /*18d0*/  FADD.FTZ R102, -R242.reuse, R190 ;  /* 0x000000bef2667221 */ /* 0x040fe20000010100 */
[C---:B------:R-:W-:Y:S01]  /*18e0*/  FADD.FTZ R100, -R242.reuse, R191 ;  /* 0x000000bff2647221 */ /* 0x040fe20000010100 */
[C---:B------:R-:W-:Y:S01]  /*18f0*/  FADD.FTZ R98, -R242.reuse, R192 ;  /* 0x000000c0f2627221 */ /* 0x040fe20000010100 */
[C---:B------:R-:W-:Y:S01]  /*1900*/  FMUL.FTZ R106, R3.reuse, R106 ;  /* 0x0000006a036a7220 */ /* 0x040fe20000410000 */
[C---:B------:R-:W-:Y:S01]  /*1910*/  FADD.FTZ R97, -R242.reuse, R193 ;  /* 0x000000c1f2617221 */ /* 0x040fe20000010100 */
[C---:B------:R-:W-:Y:S01]  /*1920*/  FMUL.FTZ R104, R3.reuse, R104 ;  /* 0x0000006803687220 */ /* 0x040fe20000410000 */
[C---:B------:R-:W-:Y:S01]  /*1930*/  FADD.FTZ R95, -R242.reuse, R194 ;  /* 0x000000c2f25f7221 */ /* 0x040fe20000010100 */
[C---:B------:R-:W-:Y:S01]  /*1940*/  FADD.FTZ R107, -R242.reuse, R195 ;  /* 0x000000c3f26b7221 */ /* 0x040fe20000010100 */
[----:B------:R-:W-:Y:S01]  /*1950*/  STL [R1+0xa4], R112 ;  /* 0x0000a47001007387 */ /* 0x000fe20000100800 */
[C---:B------:R-:W-:Y:S01]  /*1960*/  FMUL.FTZ R102, R3.reuse, R102 ;  /* 0x0000006603667220 */ /* 0x040fe20000410000 */
[----:B------:R-:W-:Y:S01]  /*1970*/  IMAD.MOV.U32 R190, RZ, RZ, R88 ;  /* 0x000000ffffbe7224 */ /* 0x000fe200078e0058 */
[----:B------:R-:W-:Y:S01]  /*1980*/  MOV R195, R87 ;  /* 0x0000005700c37202 */ /* 0x000fe20000000f00 */
[----:B------:R-:W-:Y:S01]  /*1990*/  STL [R1+0xa0], R110 ;  /* 0x0000a06e01007387 */ /* 0x000fe20000100800 */
[C---:B------:R-:W-:Y:S01]  /*19a0*/  FMUL.FTZ R100, R3.reuse, R100 ;  /* 0x0000006403647220 */ /* 0x040fe20000410000 */
[C---:B------:R-:W-:Y:S01]  /*19b0*/  FADD.FTZ R94, -R242.reuse, R196 ;  /* 0x000000c4f25e7221 */ /* 0x040fe20000010100 */
[C---:B------:R-:W-:Y:S01]  /*19c0*/  FADD.FTZ R88, -R242.reuse, R202 ;  /* 0x000000caf2587221 */ /* 0x040fe20000010100 */
[C---:B------:R-:W-:Y:S01]  /*19d0*/  FADD.FTZ R87, -R242.reuse, R203 ;  /* 0x000000cbf2577221 */ /* 0x040fe20000010100 */
[----:B------:R-:W-:Y:S01]  /*19e0*/  STL [R1+0x9c], R108 ;  /* 0x00009c6c01007387 */ /* 0x000fe20000100800 */
[C---:B------:R-:W-:Y:S01]  /*19f0*/  FMUL.FTZ R98, R3.reuse, R98 ;  /* 0x0000006203627220 */ /* 0x040fe20000410000 */
[C---:B------:R-:W-:Y:S01]  /*1a00*/  FADD.FTZ R99, -R242.reuse, R197 ;  /* 0x000000c5f2637221 */ /* 0x040fe20000010100 */
[----:B------:R-:W-:Y:S01]  /*1a10*/  FMUL.FTZ R97, R3, R97 ;  /* 0x0000006103617220 */ /* 0x000fe20000410000 */
[----:B------:R1:W5:Y:S01]  /*1a20*/  LDG.E.64 R202, desc[UR4][R244.64] ;  /* 0x00000004f4ca7981 */ /* 0x000362000c1e1b00 */
[C---:B------:R-:W-:Y:S01]  /*1a30*/  PRMT R96, R187.reuse, 0x7632, R96 ;  /* 0x00007632bb607816 */ /* 0x040fe20000000060 */
[C---:B------:R-:W-:Y:S01]  /*1a40*/  FADD.FTZ R93, -R242.reuse, R198 ;  /* 0x000000c6f25d7221 */ /* 0x040fe20000010100 */
[----:B------:R-:W-:Y:S01]  /*1a50*/  SHF.L.U32 R115, R187, 0x10, RZ ;  /* 0x00000010bb737819 */ /* 0x000fe200000006ff */
[----:B------:R-:W-:Y:S01]  /*1a60*/  STL [R1+0x98], R106 ;  /* 0x0000986a01007387 */ /* 0x000fe20000100800 */
[----:B------:R-:W-:Y:S01]  /*1a70*/  MOV R193, R91 ;  /* 0x0000005b00c17202 */ /* 0x000fe20000000f00 */
[----:B------:R-:W-:Y:S01]  /*1a80*/  FMUL.FTZ R95, R3, R95 ;  /* 0x0000005f035f7220 */ /* 0x000fe20000410000 */
[C---:B------:R-:W-:Y:S01]  /*1a90*/  PRMT R2, R239.reuse, 0x7632, R2 ;  /* 0x00007632ef027816 */ /* 0x040fe20000000002 */
[----:B------:R-:W-:Y:S01]  /*1aa0*/  STL [R1+0x94], R104 ;  /* 0x0000946801007387 */ /* 0x000fe20000100800 */
[----:B------:R-:W-:Y:S01]  /*1ab0*/  MOV R192, R90 ;  /* 0x0000005a00c07202 */ /* 0x000fe20000000f00 */
[C---:B------:R-:W-:Y:S01]  /*1ac0*/  FADD.FTZ R91, -R242.reuse, R199 ;  /* 0x000000c7f25b7221 */ /* 0x040fe20000010100 */
[----:B-1----:R-:W-:Y:S01]  /*1ad0*/  SHF.L.U32 R244, R239, 0x10, RZ ;  /* 0x00000010eff47819 */ /* 0x002fe200000006ff */
[----:B------:R-:W-:Y:S01]  /*1ae0*/  STL [R1+0x90], R102 ;  /* 0x0000906601007387 */ /* 0x000fe20000100800 */
[----:B------:R-:W-:Y:S01]  /*1af0*/  FMUL.FTZ R239, R3, R107 ;  /* 0x0000006b03ef7220 */ /* 0x000fe20000410000 */
[C---:B------:R-:W-:Y:S01]  /*1b00*/  FADD.FTZ R90, -R242.reuse, R200 ;  /* 0x000000c8f25a7221 */ /* 0x040fe20000010100 */
[----:B------:R-:W-:Y:S01]  /*1b10*/  PRMT R92, R237, 0x7632, R92 ;  /* 0x00007632ed5c7816 */ /* 0x000fe2000000005c */
[----:B------:R-:W-:Y:S01]  /*1b20*/  STL [R1+0x8c], R100 ;  /* 0x00008c6401007387 */ /* 0x000fe20000100800 */
[----:B------:R-:W-:Y:S01]  /*1b30*/  FMUL.FTZ R94, R3, R94 ;  /* 0x0000005e035e7220 */ /* 0x000fe20000410000 */
[----:B------:R-:W-:Y:S01]  /*1b40*/  FADD.FTZ R187, -R242, R221 ;  /* 0x000000ddf2bb7221 */ /* 0x000fe20000010100 */
[----:B------:R-:W-:Y:S01]  /*1b50*/  SHF.L.U32 R221, R237, 0x10, RZ ;  /* 0x00000010eddd7819 */ /* 0x000fe200000006ff */
[----:B------:R-:W-:Y:S01]  /*1b60*/  STL [R1+0x88], R98 ;  /* 0x0000886201007387 */ /* 0x000fe20000100800 */
[C---:B------:R-:W-:Y:S01]  /*1b70*/  FMUL.FTZ R237, R3.reuse, R99 ;  /* 0x0000006303ed7220 */ /* 0x040fe20000410000 */
[C---:B------:R-:W-:Y:S01]  /*1b80*/  FMUL.FTZ R93, R3.reuse, R93 ;  /* 0x0000005d035d7220 */ /* 0x040fe20000410000 */
[C---:B------:R-:W-:Y:S01]  /*1b90*/  FMUL.FTZ R91, R3.reuse, R91 ;  /* 0x0000005b035b7220 */ /* 0x040fe20000410000 */
[----:B------:R-:W-:Y:S01]  /*1ba0*/  STL [R1+0x84], R97 ;  /* 0x0000846101007387 */ /* 0x000fe20000100800 */
[----:B------:R-:W-:-:S03]  /*1bb0*/  FMUL.FTZ R90, R3, R90 ;  /* 0x0000005a035a7220 */ /* 0x000fc60000410000 */
        /* <DEDUP_REMOVED lines=8> */
[----:B------:R-:W-:Y:S01]  /*1c40*/  MOV R191, R89 ;  /* 0x0000005900bf7202 */ /* 0x000fe20000000f00 */
[C---:B------:R-:W-:Y:S01]  /*1c50*/  FADD.FTZ R89, -R242.reuse, R201 ;  /* 0x000000c9f2597221 */ /* 0x040fe20000010100 */
[----:B------:R-:W-:Y:S01]  /*1c60*/  MOV R194, R86 ;  /* 0x0000005600c27202 */ /* 0x000fe20000000f00 */
[C---:B------:R-:W-:Y:S01]  /*1c70*/  FADD.FTZ R86, -R242.reuse, R204 ;  /* 0x000000ccf2567221 */ /* 0x040fe20000010100 */
[C---:B------:R-:W-:Y:S01]  /*1c80*/  FADD.FTZ R85, -R242.reuse, R205 ;  /* 0x000000cdf2557221 */ /* 0x040fe20000010100 */
[C---:B------:R-:W-:Y:S01]  /*1c90*/  FMUL.FTZ R89, R3.reuse, R89 ;  /* 0x0000005903597220 */ /* 0x040fe20000410000 */
[C---:B------:R-:W-:Y:S01]  /*1ca0*/  FADD.FTZ R247, -R242.reuse, R206 ;  /* 0x000000cef2f77221 */ /* 0x040fe20000010100 */
[C---:B------:R-:W-:Y:S01]  /*1cb0*/  FADD.FTZ R0, -R242.reuse, R213 ;  /* 0x000000d5f2007221 */ /* 0x040fe20000010100 */
[C---:B------:R-:W-:Y:S01]  /*1cc0*/  FMUL.FTZ R88, R3.reuse, R88 ;  /* 0x0000005803587220 */ /* 0x040fe20000410000 */
[C---:B------:R-:W-:Y:S01]  /*1cd0*/  FADD.FTZ R246, -R242.reuse, R207 ;  /* 0x000000cff2f67221 */ /* 0x040fe20000010100 */
[----:B------:R-:W-:Y:S01]  /*1ce0*/  FADD.FTZ R181, -R242, R215 ;  /* 0x000000d7f2b57221 */ /* 0x000fe20000010100 */
[----:B------:R-:W-:Y:S01]  /*1cf0*/  FMUL.FTZ R87, R3, R87 ;  /* 0x0000005703577220 */ /* 0x000fe20000410000 */
[C---:B------:R-:W-:Y:S01]  /*1d00*/  PRMT R116, R184.reuse, 0x7632, R116 ;  /* 0x00007632b8747816 */ /* 0x040fe20000000074 */
[C---:B------:R-:W-:Y:S01]  /*1d10*/  IMAD.U32 R109, R185.reuse, 0x10000, RZ ;  /* 0x00010000b96d7824 */ /* 0x040fe200078e00ff */
[----:B------:R-:W-:Y:S01]  /*1d20*/  SHF.L.U32 R113, R184, 0x10, RZ ;  /* 0x00000010b8717819 */ /* 0x000fe200000006ff */
[C---:B------:R-:W-:Y:S01]  /*1d30*/  FADD.FTZ R211, -R242.reuse, R211 ;  /* 0x000000d3f2d37221 */ /* 0x040fe20000010100 */
[----:B------:R-:W-:Y:S01]  /*1d40*/  PRMT R103, R185, 0x7632, R103 ;  /* 0x00007632b9677816 */ /* 0x000fe20000000067 */
[C---:B------:R-:W-:Y:S01]  /*1d50*/  FADD.FTZ R183, -R242.reuse, R217 ;  /* 0x000000d9f2b77221 */ /* 0x040fe20000010100 */
[C---:B------:R-:W-:Y:S01]  /*1d60*/  FMUL.FTZ R86, R3.reuse, R86 ;  /* 0x0000005603567220 */ /* 0x040fe20000410000 */
[C---:B------:R-:W-:Y:S01]  /*1d70*/  FADD.FTZ R180, -R242.reuse, R214 ;  /* 0x000000d6f2b47221 */ /* 0x040fe20000010100 */
[C---:B------:R-:W-:Y:S01]  /*1d80*/  FADD.FTZ R184, -R242.reuse, R218 ;  /* 0x000000daf2b87221 */ /* 0x040fe20000010100 */
[C---:B------:R-:W-:Y:S01]  /*1d90*/  FADD.FTZ R185, -R242.reuse, R219 ;  /* 0x000000dbf2b97221 */ /* 0x040fe20000010100 */
[----:B------:R-:W-:Y:S01]  /*1da0*/  STL [R1+0x54], R89 ;  /* 0x0000545901007387 */ /* 0x000fe20000100800 */
[C---:B------:R-:W-:Y:S01]  /*1db0*/  FMUL.FTZ R85, R3.reuse, R85 ;  /* 0x0000005503557220 */ /* 0x040fe20000410000 */
[----:B------:R-:W-:Y:S01]  /*1dc0*/  FADD.FTZ R182, -R242, R216 ;  /* 0x000000d8f2b67221 */ /* 0x000fe20000010100 */
[C---:B------:R-:W-:Y:S01]  /*1dd0*/  FMUL.FTZ R247, R3.reuse, R247 ;  /* 0x000000f703f77220 */ /* 0x040fe20000410000 */
[----:B------:R-:W3:Y:S01]  /*1de0*/  LDL R107, [R1+0x1e0] ;  /* 0x0001e000016b7983 */ /* 0x000ee20000100800 */
[C---:B------:R-:W-:Y:S01]  /*1df0*/  FMUL.FTZ R218, R3.reuse, R0 ;  /* 0x0000000003da7220 */ /* 0x040fe20000410000 */
[----:B------:R-:W-:Y:S01]  /*1e00*/  PRMT R105, R186, 0x7632, R105 ;  /* 0x00007632ba697816 */ /* 0x000fe20000000069 */
[----:B------:R-:W-:Y:S01]  /*1e10*/  FADD.FTZ R243, -R242, R208 ;  /* 0x000000d0f2f37221 */ /* 0x000fe20000010100 */
[----:B------:R-:W4:Y:S01]  /*1e20*/  LDL R99, [R1+0x1c8] ;  /* 0x0001c80001637983 */ /* 0x000f220000100800 */
[----:B------:R-:W-:Y:S01]  /*1e30*/  SHF.L.U32 R101, R186, 0x10, RZ ;  /* 0x00000010ba657819 */ /* 0x000fe200000006ff */
[C---:B------:R-:W-:Y:S01]  /*1e40*/  FADD.FTZ R188, -R242.reuse, R222 ;  /* 0x000000def2bc7221 */ /* 0x040fe20000010100 */
[C---:B------:R-:W-:Y:S01]  /*1e50*/  FADD.FTZ R189, -R242.reuse, R223 ;  /* 0x000000dff2bd7221 */ /* 0x040fe20000010100 */
[----:B------:R-:W-:Y:S01]  /*1e60*/  STL [R1+0x50], R88 ;  /* 0x0000505801007387 */ /* 0x000fe20000100800 */
[C---:B------:R-:W-:Y:S01]  /*1e70*/  FMUL.FTZ R246, R3.reuse, R246 ;  /* 0x000000f603f67220 */ /* 0x040fe20000410000 */
[C---:B------:R-:W-:Y:S01]  /*1e80*/  FMUL.FTZ R0, R3.reuse, R181 ;  /* 0x000000b503007220 */ /* 0x040fe20000410000 */
[C---:B------:R-:W-:Y:S01]  /*1e90*/  FADD.FTZ R208, -R242.reuse, R212 ;  /* 0x000000d4f2d07221 */ /* 0x040fe20000010100 */
[----:B------:R-:W-:Y:S01]  /*1ea0*/  FADD.FTZ R186, -R242, R220 ;  /* 0x000000dcf2ba7221 */ /* 0x000fe20000010100 */
[----:B------:R-:W-:Y:S01]  /*1eb0*/  STL [R1+0x4c], R87 ;  /* 0x00004c5701007387 */ /* 0x000fe20000100800 */
[C---:B------:R-:W-:Y:S01]  /*1ec0*/  FMUL.FTZ R222, R3.reuse, R211 ;  /* 0x000000d303de7220 */ /* 0x040fe20000410000 */
[C---:B------:R-:W-:Y:S01]  /*1ed0*/  FMUL.FTZ R181, R3.reuse, R183 ;  /* 0x000000b703b57220 */ /* 0x040fe20000410000 */
[C---:B------:R-:W-:Y:S01]  /*1ee0*/  FMUL.FTZ R211, R3.reuse, R180 ;  /* 0x000000b403d37220 */ /* 0x040fe20000410000 */
        /* <DEDUP_REMOVED lines=9> */
[----:B------:R-:W-:Y:S01]  /*1f80*/  FMUL.FTZ R184, R3, R186 ;  /* 0x000000ba03b87220 */ /* 0x000fe20000410000 */
[----:B------:R-:W-:-:S02]  /*1f90*/  IMAD.U32 R189, R116, 0x10000, RZ ;  /* 0x0001000074bd7824 */ /* 0x000fc400078e00ff */
[----:B------:R-:W-:Y:S01]  /*1fa0*/  FMUL.FTZ R186, R3, R188 ;  /* 0x000000bc03ba7220 */ /* 0x000fe20000410000 */
[----:B------:R-:W-:Y:S01]  /*1fb0*/  STL [R1+0x34], R246 ;  /* 0x000034f601007387 */ /* 0x000fe20000100800 */
[----:B------:R-:W-:Y:S01]  /*1fc0*/  SHF.L.U32 R208, R103, 0x10, RZ ;  /* 0x0000001067d07819 */ /* 0x000fe200000006ff */
[----:B------:R-:W-:Y:S01]  /*1fd0*/  FFMA.FTZ R4, R114, R113, R4 ;  /* 0x0000007172047223 */ /* 0x000fe20000010004 */
[----:B------:R-:W-:Y:S01]  /*1fe0*/  FADD.FTZ R44, R44, R113 ;  /* 0x000000712c2c7221 */ /* 0x000fe20000010000 */
[----:B------:R-:W5:Y:S04]  /*1ff0*/  LDL.LU R116, [R1+0x26c] ;  /* 0x00026c0001747983 */ /* 0x000f680000300800 */
[----:B------:R-:W4:Y:S01]  /*2000*/  LDL R103, [R1+0x1d0] ;  /* 0x0001d00001677983 */ /* 0x000f220000100800 */
[C---:B------:R-:W-:Y:S01]  /*2010*/  FADD.FTZ R209, -R242.reuse, R209 ;  /* 0x000000d1f2d17221 */ /* 0x040fe20000010100 */
[----:B------:R-:W-:Y:S01]  /*2020*/  FADD.FTZ R210, -R242, R210 ;  /* 0x000000d2f2d27221 */ /* 0x000fe20000010100 */
[----:B------:R-:W-:Y:S01]  /*2030*/  SHF.L.U32 R199, R226, 0x10, RZ ;  /* 0x00000010e2c77819 */ /* 0x000fe200000006ff */
[----:B------:R-:W-:Y:S01]  /*2040*/  FADD.FTZ R50, R50, R115 ;  /* 0x0000007332327221 */ /* 0x000fe20000010000 */
[----:B------:R-:W-:Y:S01]  /*2050*/  FFMA.FTZ R10, R102, R115, R10 ;  /* 0x00000073660a7223 */ /* 0x000fe2000001000a */
[----:B------:R-:W-:Y:S01]  /*2060*/  PRMT R245, R235, 0x7632, R245 ;  /* 0x00007632ebf57816 */ /* 0x000fe200000000f5 */
[----:B------:R-:W-:Y:S01]  /*2070*/  IMAD.U32 R198, R225, 0x10000, RZ ;  /* 0x00010000e1c67824 */ /* 0x000fe200078e00ff */
[----:B------:R-:W-:Y:S01]  /*2080*/  SHF.L.U32 R200, R227, 0x10, RZ ;  /* 0x00000010e3c87819 */ /* 0x000fe200000006ff */
[----:B------:R1:W5:Y:S01]  /*2090*/  LDG.E.64 R196, desc[UR4][R240.64] ;  /* 0x00000004f0c47981 */ /* 0x000362000c1e1b00 */
[----:B------:R-:W-:-:S02]  /*20a0*/  SHF.L.U32 R201, R228, 0x10, RZ ;  /* 0x00000010e4c97819 */ /* 0x000fc400000006ff */
[----:B------:R-:W-:Y:S01]  /*20b0*/  PRMT R84, R238, 0x7632, R84 ;  /* 0x00007632ee547816 */ /* 0x000fe20000000054 */
[----:B------:R-:W-:Y:S01]  /*20c0*/  FADD.FTZ R78, R78, R221 ;  /* 0x000000dd4e4e7221 */ /* 0x000fe20000010000 */
[----:B------:R-:W5:Y:S04]  /*20d0*/  LDG.E.64 R194, desc[UR4][R194.64] ;  /* 0x00000004c2c27981 */ /* 0x000f68000c1e1b00 */
[----:B------:R-:W5:Y:S04]  /*20e0*/  LDG.E.64 R190, desc[UR4][R190.64] ;  /* 0x00000004bebe7981 */ /* 0x000f68000c1e1b00 */
[----:B------:R-:W5:Y:S01]  /*20f0*/  LDG.E.64 R192, desc[UR4][R192.64] ;  /* 0x00000004c0c07981 */ /* 0x000f62000c1e1b00 */
[----:B--2---:R-:W-:-:S03]  /*2100*/  FMUL.FTZ R188, R111, R113 ;  /* 0x000000716fbc7220 */ /* 0x004fc60000410000 */
[----:B------:R-:W2:Y:S01]  /*2110*/  LDL R113, [R1+0x1dc] ;  /* 0x0001dc0001717983 */ /* 0x000ea20000100800 */
[----:B------:R-:W-:Y:S01]  /*2120*/  PRMT R213, R224, 0x7632, R213 ;  /* 0x00007632e0d57816 */ /* 0x000fe200000000d5 */
[----:B------:R-:W-:Y:S01]  /*2130*/  FFMA.FTZ R6, R110, R109, R6 ;  /* 0x0000006d6e067223 */ /* 0x000fe20000010006 */
[----:B------:R-:W-:Y:S01]  /*2140*/  SHF.L.U32 R212, R224, 0x10, RZ ;  /* 0x00000010e0d47819 */ /* 0x000fe200000006ff */
[----:B------:R-:W-:Y:S01]  /*2150*/  FADD.FTZ R46, R46, R109 ;  /* 0x0000006d2e2e7221 */ /* 0x000fe20000010000 */
[----:B------:R-:W-:Y:S01]  /*2160*/  PRMT R223, R226, 0x7632, R223 ;  /* 0x00007632e2df7816 */ /* 0x000fe200000000df */
[C---:B------:R-:W-:Y:S01]  /*2170*/  FMUL.FTZ R226, R3.reuse, R209 ;  /* 0x000000d103e27220 */ /* 0x040fe20000410000 */
[----:B------:R-:W-:Y:S01]  /*2180*/  FMUL.FTZ R224, R3, R210 ;  /* 0x000000d203e07220 */ /* 0x000fe20000410000 */
[----:B------:R-:W-:Y:S01]  /*2190*/  SHF.L.U32 R209, R105, 0x10, RZ ;  /* 0x0000001069d17819 */ /* 0x000fe200000006ff */
[----:B------:R-:W-:Y:S01]  /*21a0*/  FADD.FTZ R48, R48, R101 ;  /* 0x0000006530307221 */ /* 0x000fe20000010000 */
[----:B------:R-:W-:Y:S01]  /*21b0*/  FFMA.FTZ R8, R106, R101, R8 ;  /* 0x000000656a087223 */ /* 0x000fe20000010008 */
[----:B------:R-:W-:Y:S01]  /*21c0*/  SHF.L.U32 R210, R96, 0x10, RZ ;  /* 0x0000001060d27819 */ /* 0x000fe200000006ff */
[----:B------:R-:W-:Y:S01]  /*21d0*/  IMAD.U32 R216, R235, 0x10000, RZ ;  /* 0x00010000ebd87824 */ /* 0x000fe200078e00ff */
[----:B------:R-:W-:-:S02]  /*21e0*/  PRMT R235, R236, 0x7632, R235 ;  /* 0x00007632eceb7816 */ /* 0x000fc400000000eb */
[----:B------:R-:W-:Y:S01]  /*21f0*/  SHF.L.U32 R217, R236, 0x10, RZ ;  /* 0x00000010ecd97819 */ /* 0x000fe200000006ff */
[----:B---3--:R-:W-:Y:S02]  /*2200*/  FMUL.FTZ R111, R107, R109 ;  /* 0x0000006d6b6f7220 */ /* 0x008fe40000410000 */
[----:B------:R-:W3:Y:S01]  /*2210*/  LDL R109, [R1+0x1e4] ;  /* 0x0001e400016d7983 */ /* 0x000ee20000100800 */
[----:B----4-:R-:W-:-:S03]  /*2220*/  FMUL.FTZ R107, R99, R101 ;  /* 0x00000065636b7220 */ /* 0x010fc60000410000 */
[----:B------:R-:W-:Y:S04]  /*2230*/  STL [R1+0x2c], R111 ;  /* 0x00002c6f01007387 */ /* 0x000fe80000100800 */
[----:B------:R-:W4:Y:S04]  /*2240*/  LDL R105, [R1+0x1cc] ;  /* 0x0001cc0001697983 */ /* 0x000f280000100800 */
[----:B------:R-:W4:Y:S04]  /*2250*/  LDL R101, [R1+0x1d4] ;  /* 0x0001d40001657983 */ /* 0x000f280000100800 */
[----:B------:R-:W4:Y:S04]  /*2260*/  LDL R99, [R1+0x1b8] ;  /* 0x0001b80001637983 */ /* 0x000f280000100800 */
[----:B------:R-:W4:Y:S04]  /*2270*/  LDL R96, [R1+0x1c0] ;  /* 0x0001c00001607983 */ /* 0x000f280000100800 */
[----:B------:R-:W-:Y:S01]  /*2280*/  STL [R1+0x20], R107 ;  /* 0x0000206b01007387 */ /* 0x000fe20000100800 */
[----:B------:R-:W-:-:S03]  /*2290*/  FMUL.FTZ R103, R103, R115 ;  /* 0x0000007367677220 */ /* 0x000fc60000410000 */
[----:B------:R0:W5:Y:S04]  /*22a0*/  LDL.LU R115, [R1+0x268] ;  /* 0x0002680001737983 */ /* 0x0001680000300800 */
[----:B------:R-:W-:Y:S01]  /*22b0*/  STL [R1+0x18], R103 ;  /* 0x0000186701007387 */ /* 0x000fe20000100800 */
[-C--:B------:R-:W-:Y:S01]  /*22c0*/  FFMA.FTZ R5, R112, R189.reuse, R5 ;  /* 0x000000bd70057223 */ /* 0x080fe20000010005 */
[----:B------:R-:W-:Y:S01]  /*22d0*/  FADD.FTZ R45, R45, R189 ;  /* 0x000000bd2d2d7221 */ /* 0x000fe20000010000 */
[----:B--2---:R-:W-:-:S05]  /*22e0*/  FMUL.FTZ R113, R113, R189 ;  /* 0x000000bd71717220 */ /* 0x004fca0000410000 */
[----:B------:R2:W-:Y:S04]  /*22f0*/  STL [R1+0x30], R113 ;  /* 0x0000307101007387 */ /* 0x0005e80000100800 */
[----:B------:R-:W2:Y:S04]  /*2300*/  LDL R236, [R1+0x1a8] ;  /* 0x0001a80001ec7983 */ /* 0x000ea80000100800 */
[----:B------:R-:W2:Y:S01]  /*2310*/  LDL R189, [R1+0x1b0] ;  /* 0x0001b00001bd7983 */ /* 0x000ea20000100800 */
[----:B------:R-:W-:Y:S02]  /*2320*/  PRMT R214, R225, 0x7632, R214 ;  /* 0x00007632e1d67816 */ /* 0x000fe400000000d6 */
[----:B------:R-:W-:-:S02]  /*2330*/  PRMT R225, R227, 0x7632, R225 ;  /* 0x00007632e3e17816 */ /* 0x000fc400000000e1 */
[----:B------:R-:W-:Y:S01]  /*2340*/  PRMT R227, R228, 0x7632, R227 ;  /* 0x00007632e4e37816 */ /* 0x000fe200000000e3 */
[----:B------:R-:W-:Y:S01]  /*2350*/  FMUL.FTZ R228, R3, R243 ;  /* 0x000000f303e47220 */ /* 0x000fe20000410000 */
[C---:B-1----:R-:W-:Y:S01]  /*2360*/  PRMT R241, R229.reuse, 0x7632, R241 ;  /* 0x00007632e5f17816 */ /* 0x042fe200000000f1 */
[C---:B------:R-:W-:Y:S01]  /*2370*/  IMAD.U32 R205, R230.reuse, 0x10000, RZ ;  /* 0x00010000e6cd7824 */ /* 0x040fe200078e00ff */
[----:B------:R-:W-:Y:S01]  /*2380*/  SHF.L.U32 R204, R229, 0x10, RZ ;  /* 0x00000010e5cc7819 */ /* 0x000fe200000006ff */
[----:B---3--:R-:W-:Y:S01]  /*2390*/  FMUL.FTZ R109, R109, R208 ;  /* 0x000000d06d6d7220 */ /* 0x008fe20000410000 */
[----:B------:R-:W-:Y:S01]  /*23a0*/  PRMT R229, R230, 0x7632, R229 ;  /* 0x00007632e6e57816 */ /* 0x000fe200000000e5 */
[----:B----4-:R-:W-:-:S03]  /*23b0*/  FMUL.FTZ R105, R105, R209 ;  /* 0x000000d169697220 */ /* 0x010fc60000410000 */
[----:B------:R1:W-:Y:S01]  /*23c0*/  STL [R1+0x24], R109 ;  /* 0x0000246d01007387 */ /* 0x0003e20000100800 */
[----:B------:R-:W-:-:S03]  /*23d0*/  FMUL.FTZ R101, R101, R210 ;  /* 0x000000d265657220 */ /* 0x000fc60000410000 */
[----:B------:R3:W-:Y:S01]  /*23e0*/  STL [R1+0x1c], R105 ;  /* 0x00001c6901007387 */ /* 0x0007e20000100800 */
[----:B------:R-:W-:Y:S01]  /*23f0*/  FMUL.FTZ R99, R99, R212 ;  /* 0x000000d463637220 */ /* 0x000fe20000410000 */
[C---:B------:R-:W-:Y:S02]  /*2400*/  PRMT R230, R231.reuse, 0x7632, R230 ;  /* 0x00007632e7e67816 */ /* 0x040fe400000000e6 */
[----:B------:R4:W-:Y:S01]  /*2410*/  STL [R1+0x14], R101 ;  /* 0x0000146501007387 */ /* 0x0009e20000100800 */
[----:B------:R-:W-:Y:S01]  /*2420*/  FMUL.FTZ R96, R96, R198 ;  /* 0x000000c660607220 */ /* 0x000fe20000410000 */
[----:B------:R-:W-:Y:S01]  /*2430*/  SHF.L.U32 R206, R231, 0x10, RZ ;  /* 0x00000010e7ce7819 */ /* 0x000fe200000006ff */
[----:B------:R-:W-:Y:S01]  /*2440*/  FADD.FTZ R51, R51, R210 ;  /* 0x000000d233337221 */ /* 0x000fe20000010000 */
[C---:B------:R-:W-:Y:S01]  /*2450*/  PRMT R242, R233.reuse, 0x7632, R242 ;  /* 0x00007632e9f27816 */ /* 0x040fe200000000f2 */
[----:B------:R-:W-:Y:S01]  /*2460*/  FFMA.FTZ R11, R100, R210, R11 ;  /* 0x000000d2640b7223 */ /* 0x000fe2000001000b */
[----:B------:R-:W-:Y:S01]  /*2470*/  SHF.L.U32 R215, R233, 0x10, RZ ;  /* 0x00000010e9d77819 */ /* 0x000fe200000006ff */
[----:B------:R4:W-:Y:S01]  /*2480*/  STL [R1+0x10], R99 ;  /* 0x0000106301007387 */ /* 0x0009e20000100800 */
[----:B------:R-:W-:-:S02]  /*2490*/  PRMT R231, R232, 0x7632, R231 ;  /* 0x00007632e8e77816 */ /* 0x000fc400000000e7 */
[----:B------:R-:W-:Y:S01]  /*24a0*/  SHF.L.U32 R207, R232, 0x10, RZ ;  /* 0x00000010e8cf7819 */ /* 0x000fe200000006ff */
[----:B------:R-:W3:Y:S01]  /*24b0*/  LDL R210, [R1+0x1a0] ;  /* 0x0001a00001d27983 */ /* 0x000ee20000100800 */
[C---:B------:R-:W-:Y:S02]  /*24c0*/  PRMT R233, R234.reuse, 0x7632, R233 ;  /* 0x00007632eae97816 */ /* 0x040fe400000000e9 */
[----:B------:R-:W-:Y:S01]  /*24d0*/  SHF.L.U32 R219, R234, 0x10, RZ ;  /* 0x00000010eadb7819 */ /* 0x000fe200000006ff */
[----:B------:R-:W4:Y:S01]  /*24e0*/  LDL R232, [R1+0x188] ;  /* 0x0001880001e87983 */ /* 0x000f220000100800 */
[----:B------:R-:W-:-:S03]  /*24f0*/  SHF.L.U32 R240, R238, 0x10, RZ ;  /* 0x00000010eef07819 */ /* 0x000fc600000006ff */
[----:B------:R-:W3:Y:S04]  /*2500*/  LDL R234, [R1+0x198] ;  /* 0x0001980001ea7983 */ /* 0x000ee80000100800 */
[----:B------:R-:W-:Y:S01]  /*2510*/  STL [R1+0x8], R96 ;  /* 0x0000086001007387 */ /* 0x000fe20000100800 */
[----:B------:R-:W-:Y:S01]  /*2520*/  FFMA.FTZ R7, R108, R208, R7 ;  /* 0x000000d06c077223 */ /* 0x000fe20000010007 */
[----:B------:R-:W-:Y:S01]  /*2530*/  FADD.FTZ R47, R47, R208 ;  /* 0x000000d02f2f7221 */ /* 0x000fe20000010000 */
[----:B------:R-:W-:Y:S01]  /*2540*/  FFMA.FTZ R12, R98, R212, R12 ;  /* 0x000000d4620c7223 */ /* 0x000fe2000001000c */
[----:B------:R-:W-:Y:S01]  /*2550*/  FADD.FTZ R52, R52, R212 ;  /* 0x000000d434347221 */ /* 0x000fe20000010000 */
[----:B------:R-:W-:Y:S01]  /*2560*/  IMAD.U32 R212, R214, 0x10000, RZ ;  /* 0x00010000d6d47824 */ /* 0x000fe200078e00ff */
[----:B------:R-:W-:Y:S01]  /*2570*/  SHF.L.U32 R214, R223, 0x10, RZ ;  /* 0x00000010dfd67819 */ /* 0x000fe200000006ff */
[----:B--2---:R-:W-:Y:S01]  /*2580*/  FMUL.FTZ R243, R236, R199 ;  /* 0x000000c7ecf37220 */ /* 0x004fe20000410000 */
[----:B------:R-:W-:-:S04]  /*2590*/  FMUL.FTZ R238, R189, R200 ;  /* 0x000000c8bdee7220 */ /* 0x000fc80000410000 */
[----:B------:R-:W-:Y:S04]  /*25a0*/  STL [R1], R243 ;  /* 0x000000f301007387 */ /* 0x000fe80000100800 */
[----:B------:R-:W2:Y:S04]  /*25b0*/  LDL R189, [R1+0x178] ;  /* 0x0001780001bd7983 */ /* 0x000ea80000100800 */
[----:B------:R-:W2:Y:S04]  /*25c0*/  LDL R208, [R1+0x190] ;  /* 0x0001900001d07983 */ /* 0x000ea80000100800 */
[----:B------:R-:W2:Y:S01]  /*25d0*/  LDL R223, [R1+0x180] ;  /* 0x0001800001df7983 */ /* 0x000ea20000100800 */
[----:B------:R-:W-:Y:S01]  /*25e0*/  FADD.FTZ R49, R49, R209 ;  /* 0x000000d131317221 */ /* 0x000fe20000010000 */
[----:B------:R-:W-:Y:S01]  /*25f0*/  FFMA.FTZ R9, R104, R209, R9 ;  /* 0x000000d168097223 */ /* 0x000fe20000010009 */
[----:B------:R-:W-:Y:S01]  /*2600*/  FADD.FTZ R58, R58, R200 ;  /* 0x000000c83a3a7221 */ /* 0x000fe20000010000 */
[----:B------:R-:W-:Y:S01]  /*2610*/  FFMA.FTZ R18, R93, R200, R18 ;  /* 0x000000c85d127223 */ /* 0x000fe20000010012 */
[----:B------:R-:W-:Y:S01]  /*2620*/  SHF.L.U32 R209, R227, 0x10, RZ ;  /* 0x00000010e3d17819 */ /* 0x000fe200000006ff */
[----:B------:R-:W-:-:S04]  /*2630*/  FADD.FTZ R200, RZ, R188 ;  /* 0x000000bcffc87221 */ /* 0x000fc80000010000 */
[----:B------:R-:W-:Y:S01]  /*2640*/  FADD.FTZ R200, R200, R113 ;  /* 0x00000071c8c87221 */ /* 0x000fe20000010000 */
[----:B------:R-:W-:Y:S01]  /*2650*/  FADD.FTZ R64, R64, R205 ;  /* 0x000000cd40407221 */ /* 0x000fe20000010000 */
[----:B------:R-:W-:Y:S02]  /*2660*/  FFMA.FTZ R24, R86, R205, R24 ;  /* 0x000000cd56187223 */ /* 0x000fe40000010018 */
[----:B------:R-:W-:-:S04]  /*2670*/  FADD.FTZ R200, R200, R111 ;  /* 0x0000006fc8c87221 */ /* 0x000fc80000010000 */
[----:B------:R-:W-:Y:S01]  /*2680*/  FADD.FTZ R200, R200, R109 ;  /* 0x0000006dc8c87221 */ /* 0x000fe20000010000 */
[----:B------:R-:W-:Y:S01]  /*2690*/  FFMA.FTZ R14, R95, R198, R14 ;  /* 0x000000c65f0e7223 */ /* 0x000fe2000001000e */
[----:B------:R-:W-:Y:S02]  /*26a0*/  FADD.FTZ R54, R54, R198 ;  /* 0x000000c636367221 */ /* 0x000fe40000010000 */
[----:B------:R-:W-:Y:S01]  /*26b0*/  FADD.FTZ R200, R200, R107 ;  /* 0x0000006bc8c87221 */ /* 0x000fe20000010000 */
[----:B------:R-:W-:Y:S01]  /*26c0*/  FADD.FTZ R56, R56, R199 ;  /* 0x000000c738387221 */ /* 0x000fe20000010000 */
[----:B------:R-:W-:Y:S01]  /*26d0*/  FFMA.FTZ R16, R94, R199, R16 ;  /* 0x000000c75e107223 */ /* 0x000fe20000010010 */
[----:B------:R-:W-:Y:S01]  /*26e0*/  IMAD.U32 R198, R230, 0x10000, RZ ;  /* 0x00010000e6c67824 */ /* 0x000fe200078e00ff */
[----:B------:R-:W-:Y:S01]  /*26f0*/  SHF.L.U32 R199, R225, 0x10, RZ ;  /* 0x00000010e1c77819 */ /* 0x000fe200000006ff */
[----:B----4-:R-:W-:Y:S02]  /*2700*/  FMUL.FTZ R232, R232, R205 ;  /* 0x000000cde8e87220 */ /* 0x010fe40000410000 */
[----:B------:R-:W4:Y:S01]  /*2710*/  LDL R205, [R1+0x168] ;  /* 0x0001680001cd7983 */ /* 0x000f220000100800 */
[----:B---3--:R-:W-:Y:S01]  /*2720*/  FMUL.FTZ R236, R234, R201 ;  /* 0x000000c9eaec7220 */ /* 0x008fe20000410000 */
[----:B------:R-:W-:Y:S01]  /*2730*/  FMUL.FTZ R234, R210, R204 ;  /* 0x000000ccd2ea7220 */ /* 0x000fe20000410000 */
[----:B------:R-:W-:Y:S01]  /*2740*/  SHF.L.U32 R210, R229, 0x10, RZ ;  /* 0x00000010e5d27819 */ /* 0x000fe200000006ff */
[----:B------:R-:W-:Y:S01]  /*2750*/  FADD.FTZ R66, R66, R206 ;  /* 0x000000ce42427221 */ /* 0x000fe20000010000 */
[----:B------:R-:W-:Y:S01]  /*2760*/  FFMA.FTZ R26, R247, R206, R26 ;  /* 0x000000cef71a7223 */ /* 0x000fe2000001001a */
[----:B------:R-:W-:Y:S01]  /*2770*/  FFMA.FTZ R30, R224, R215, R30 ;  /* 0x000000d7e01e7223 */ /* 0x000fe2000001001e */
[----:B------:R-:W-:Y:S01]  /*2780*/  FADD.FTZ R70, R70, R215 ;  /* 0x000000d746467221 */ /* 0x000fe20000010000 */
[----:B--2---:R-:W-:Y:S01]  /*2790*/  FMUL.FTZ R227, R189, R207 ;  /* 0x000000cfbde37220 */ /* 0x004fe20000410000 */
[----:B------:R-:W-:-:S02]  /*27a0*/  FFMA.FTZ R189, R114, R188, RZ ;  /* 0x000000bc72bd7223 */ /* 0x000fc400000100ff */
[----:B0-----:R0:W5:Y:S02]  /*27b0*/  LDL.LU R114, [R1+0x264] ;  /* 0x0002640001727983 */ /* 0x0011640000300800 */
[----:B------:R-:W-:Y:S02]  /*27c0*/  FFMA.FTZ R189, R112, R113, R189 ;  /* 0x0000007170bd7223 */ /* 0x000fe400000100bd */
[----:B------:R0:W5:Y:S02]  /*27d0*/  LDL.LU R113, [R1+0x260] ;  /* 0x0002600001717983 */ /* 0x0001640000300800 */
[----:B------:R-:W-:Y:S02]  /*27e0*/  FFMA.FTZ R189, R110, R111, R189 ;  /* 0x0000006f6ebd7223 */ /* 0x000fe400000100bd */
[----:B------:R0:W5:Y:S02]  /*27f0*/  LDL.LU R112, [R1+0x25c] ;  /* 0x00025c0001707983 */ /* 0x0001640000300800 */
[----:B------:R-:W-:-:S02]  /*2800*/  FFMA.FTZ R189, R108, R109, R189 ;  /* 0x0000006d6cbd7223 */ /* 0x000fc400000100bd */
[----:B------:R-:W2:Y:S02]  /*2810*/  LDL R229, [R1+0x170] ;  /* 0x0001700001e57983 */ /* 0x000ea40000100800 */
[----:B------:R-:W-:Y:S02]  /*2820*/  FFMA.FTZ R189, R106, R107, R189 ;  /* 0x0000006b6abd7223 */ /* 0x000fe400000100bd */
[----:B------:R0:W5:Y:S01]  /*2830*/  LDL.LU R111, [R1+0x258] ;  /* 0x00025800016f7983 */ /* 0x0001620000300800 */
[----:B------:R-:W-:-:S03]  /*2840*/  FMUL.FTZ R230, R208, R206 ;  /* 0x000000ced0e67220 */ /* 0x000fc60000410000 */
[----:B------:R0:W5:Y:S01]  /*2850*/  LDL.LU R110, [R1+0x254] ;  /* 0x00025400016e7983 */ /* 0x0001620000300800 */
[----:B------:R-:W-:-:S03]  /*2860*/  FADD.FTZ R206, R200, R105 ;  /* 0x00000069c8ce7221 */ /* 0x000fc60000010000 */
[----:B-1----:R0:W5:Y:S01]  /*2870*/  LDL.LU R109, [R1+0x250] ;  /* 0x00025000016d7983 */ /* 0x0021620000300800 */
[----:B------:R-:W-:-:S03]  /*2880*/  FFMA.FTZ R200, R104, R105, R189 ;  /* 0x0000006968c87223 */ /* 0x000fc600000100bd */
[----:B------:R0:W5:Y:S04]  /*2890*/  LDL.LU R108, [R1+0x24c] ;  /* 0x00024c00016c7983 */ /* 0x0001680000300800 */
[----:B------:R-:W3:Y:S01]  /*28a0*/  LDL R225, [R1+0x1bc] ;  /* 0x0001bc0001e17983 */ /* 0x000ee20000100800 */
[----:B------:R-:W-:-:S03]  /*28b0*/  FMUL.FTZ R223, R223, R215 ;  /* 0x000000d7dfdf7220 */ /* 0x000fc60000410000 */
[----:B------:R0:W5:Y:S01]  /*28c0*/  LDL.LU R107, [R1+0x248] ;  /* 0x00024800016b7983 */ /* 0x0001620000300800 */
[----:B------:R-:W-:Y:S01]  /*28d0*/  FADD.FTZ R215, R206, R103 ;  /* 0x00000067ced77221 */ /* 0x000fe20000010000 */
[----:B------:R-:W-:Y:S02]  /*28e0*/  FFMA.FTZ R200, R102, R103, R200 ;  /* 0x0000006766c87223 */ /* 0x000fe400000100c8 */
[----:B------:R0:W5:Y:S01]  /*28f0*/  LDL.LU R106, [R1+0x244] ;  /* 0x00024400016a7983 */ /* 0x0001620000300800 */
[----:B------:R-:W-:-:S03]  /*2900*/  SHF.L.U32 R208, R231, 0x10, RZ ;  /* 0x00000010e7d07819 */ /* 0x000fc600000006ff */
[----:B------:R0:W5:Y:S04]  /*2910*/  LDL.LU R105, [R1+0x240] ;  /* 0x0002400001697983 */ /* 0x0001680000300800 */
[----:B------:R0:W5:Y:S04]  /*2920*/  LDL.LU R104, [R1+0x23c] ;  /* 0x00023c0001687983 */ /* 0x0001680000300800 */
[----:B------:R0:W5:Y:S04]  /*2930*/  LDL.LU R103, [R1+0x238] ;  /* 0x0002380001677983 */ /* 0x0001680000300800 */
[----:B------:R0:W5:Y:S04]  /*2940*/  LDL.LU R102, [R1+0x234] ;  /* 0x0002340001667983 */ /* 0x0001680000300800 */
[----:B------:R-:W4:Y:S01]  /*2950*/  LDL R231, [R1+0x1c4] ;  /* 0x0001c40001e77983 */ /* 0x000f220000100800 */
[----:B------:R-:W-:Y:S01]  /*2960*/  SHF.L.U32 R213, R213, 0x10, RZ ;  /* 0x00000010d5d57819 */ /* 0x000fe200000006ff */
[----:B------:R-:W-:Y:S01]  /*2970*/  FADD.FTZ R215, R215, R101 ;  /* 0x00000065d7d77221 */ /* 0x000fe20000010000 */
[----:B------:R-:W-:Y:S01]  /*2980*/  FFMA.FTZ R200, R100, R101, R200 ;  /* 0x0000006564c87223 */ /* 0x000fe200000100c8 */
[----:B------:R-:W-:Y:S01]  /*2990*/  FADD.FTZ R74, R74, R216 ;  /* 0x000000d84a4a7221 */ /* 0x000fe20000010000 */
[----:B------:R-:W-:Y:S01]  /*29a0*/  FFMA.FTZ R34, R211, R216, R34 ;  /* 0x000000d8d3227223 */ /* 0x000fe20000010022 */
[----:B------:R-:W-:Y:S01]  /*29b0*/  FFMA.FTZ R13, R97, R213, R13 ;  /* 0x000000d5610d7223 */ /* 0x000fe2000001000d */
[----:B------:R-:W-:Y:S01]  /*29c0*/  FADD.FTZ R53, R53, R213 ;  /* 0x000000d535357221 */ /* 0x000fe20000010000 */
[----:B------:R-:W-:Y:S01]  /*29d0*/  FADD.FTZ R215, R215, R99 ;  /* 0x00000063d7d77221 */ /* 0x000fe20000010000 */
[----:B------:R0:W5:Y:S04]  /*29e0*/  LDL.LU R101, [R1+0x230] ;  /* 0x0002300001657983 */ /* 0x0001680000300800 */
[----:B------:R0:W5:Y:S01]  /*29f0*/  LDL.LU R100, [R1+0x22c] ;  /* 0x00022c0001647983 */ /* 0x0001620000300800 */
[----:B------:R-:W-:Y:S01]  /*2a00*/  FFMA.FTZ R15, R239, R212, R15 ;  /* 0x000000d4ef0f7223 */ /* 0x000fe2000001000f */
[----:B------:R-:W-:Y:S01]  /*2a10*/  FADD.FTZ R55, R55, R212 ;  /* 0x000000d437377221 */ /* 0x000fe20000010000 */
[----:B--2---:R-:W-:-:S02]  /*2a20*/  FMUL.FTZ R189, R229, R216 ;  /* 0x000000d8e5bd7220 */ /* 0x004fc40000410000 */
[----:B------:R-:W2:Y:S01]  /*2a30*/  LDL R229, [R1+0x1ac] ;  /* 0x0001ac0001e57983 */ /* 0x000ea20000100800 */
[----:B---3--:R-:W-:Y:S01]  /*2a40*/  FMUL.FTZ R216, R225, R213 ;  /* 0x000000d5e1d87220 */ /* 0x008fe20000410000 */
[----:B------:R-:W-:Y:S02]  /*2a50*/  FFMA.FTZ R213, R98, R99, R200 ;  /* 0x0000006362d57223 */ /* 0x000fe400000100c8 */
[----:B------:R0:W5:Y:S01]  /*2a60*/  LDL.LU R99, [R1+0x228] ;  /* 0x0002280001637983 */ /* 0x0001620000300800 */
[----:B------:R-:W-:Y:S01]  /*2a70*/  FADD.FTZ R200, R215, R216 ;  /* 0x000000d8d7c87221 */ /* 0x000fe20000010000 */
[----:B------:R-:W-:Y:S02]  /*2a80*/  FFMA.FTZ R213, R97, R216, R213 ;  /* 0x000000d861d57223 */ /* 0x000fe400000100d5 */
[----:B------:R0:W5:Y:S01]  /*2a90*/  LDL.LU R98, [R1+0x224] ;  /* 0x0002240001627983 */ /* 0x0001620000300800 */
[----:B------:R-:W-:-:S03]  /*2aa0*/  FADD.FTZ R200, R200, R96 ;  /* 0x00000060c8c87221 */ /* 0x000fc60000010000 */
[----:B------:R-:W3:Y:S04]  /*2ab0*/  LDL R225, [R1+0x158] ;  /* 0x0001580001e17983 */ /* 0x000ee80000100800 */
[----:B------:R1:W-:Y:S04]  /*2ac0*/  STL [R1+0xc], R216 ;  /* 0x00000cd801007387 */ /* 0x0003e80000100800 */
[----:B------:R0:W5:Y:S04]  /*2ad0*/  LDL.LU R97, [R1+0x220] ;  /* 0x0002200001617983 */ /* 0x0001680000300800 */
[----:B-1----:R-:W3:Y:S01]  /*2ae0*/  LDL R216, [R1+0x1b4] ;  /* 0x0001b40001d87983 */ /* 0x002ee20000100800 */
[----:B----4-:R-:W-:Y:S01]  /*2af0*/  FMUL.FTZ R215, R231, R212 ;  /* 0x000000d4e7d77220 */ /* 0x010fe20000410000 */
[----:B------:R-:W-:-:S02]  /*2b00*/  FFMA.FTZ R212, R95, R96, R213 ;  /* 0x000000605fd47223 */ /* 0x000fc400000100d5 */
[----:B------:R0:W5:Y:S01]  /*2b10*/  LDL.LU R96, [R1+0x21c] ;  /* 0x00021c0001607983 */ /* 0x0001620000300800 */
[----:B------:R-:W-:Y:S01]  /*2b20*/  FADD.FTZ R213, R200, R215 ;  /* 0x000000d7c8d57221 */ /* 0x000fe20000010000 */
[----:B------:R-:W-:Y:S02]  /*2b30*/  FFMA.FTZ R200, R239, R215, R212 ;  /* 0x000000d7efc87223 */ /* 0x000fe400000100d4 */
[----:B------:R0:W5:Y:S02]  /*2b40*/  LDL.LU R95, [R1+0x218] ;  /* 0x00021800015f7983 */ /* 0x0001640000300800 */
[----:B------:R-:W-:Y:S02]  /*2b50*/  FFMA.FTZ R212, R94, R243, R200 ;  /* 0x000000f35ed47223 */ /* 0x000fe400000100c8 */
[----:B------:R1:W-:Y:S04]  /*2b60*/  STL [R1+0x4], R215 ;  /* 0x000004d701007387 */ /* 0x0003e80000100800 */
[----:B------:R0:W5:Y:S04]  /*2b70*/  LDL.LU R94, [R1+0x214] ;  /* 0x00021400015e7983 */ /* 0x0001680000300800 */
[----:B-1----:R-:W4:Y:S01]  /*2b80*/  LDL R215, [R1+0x19c] ;  /* 0x00019c0001d77983 */ /* 0x002f220000100800 */
[----:B------:R-:W-:Y:S01]  /*2b90*/  FADD.FTZ R57, R57, R214 ;  /* 0x000000d639397221 */ /* 0x000fe20000010000 */
[-C--:B------:R-:W-:Y:S01]  /*2ba0*/  FFMA.FTZ R17, R237, R214.reuse, R17 ;  /* 0x000000d6ed117223 */ /* 0x080fe20000010011 */
[----:B------:R-:W-:Y:S01]  /*2bb0*/  FFMA.FTZ R36, R180, R217, R36 ;  /* 0x000000d9b4247223 */ /* 0x000fe20000010024 */
[----:B------:R-:W-:Y:S01]  /*2bc0*/  FADD.FTZ R76, R76, R217 ;  /* 0x000000d94c4c7221 */ /* 0x000fe20000010000 */
[----:B------:R-:W-:Y:S01]  /*2bd0*/  SHF.L.U32 R206, R235, 0x10, RZ ;  /* 0x00000010ebce7819 */ /* 0x000fe200000006ff */
[----:B------:R-:W-:Y:S01]  /*2be0*/  FADD.FTZ R59, R59, R199 ;  /* 0x000000c73b3b7221 */ /* 0x000fe20000010000 */
[----:B------:R-:W-:Y:S01]  /*2bf0*/  FFMA.FTZ R19, R91, R199, R19 ;  /* 0x000000c75b137223 */ /* 0x000fe20000010013 */
[----:B------:R-:W-:Y:S01]  /*2c00*/  FFMA.FTZ R20, R90, R201, R20 ;  /* 0x000000c95a147223 */ /* 0x000fe20000010014 */
[----:B------:R-:W-:Y:S01]  /*2c10*/  FFMA.FTZ R21, R89, R209, R21 ;  /* 0x000000d159157223 */ /* 0x000fe20000010015 */
[----:B--2---:R-:W-:-:S02]  /*2c20*/  FMUL.FTZ R239, R229, R214 ;  /* 0x000000d6e5ef7220 */ /* 0x004fc40000410000 */
[----:B------:R-:W2:Y:S02]  /*2c30*/  LDL R214, [R1+0x1a4] ;  /* 0x0001a40001d67983 */ /* 0x000ea40000100800 */
[----:B------:R-:W-:-:S04]  /*2c40*/  FFMA.FTZ R212, R237, R239, R212 ;  /* 0x000000efedd47223 */ /* 0x000fc800000100d4 */
[----:B------:R-:W-:Y:S02]  /*2c50*/  FFMA.FTZ R212, R93, R238, R212 ;  /* 0x000000ee5dd47223 */ /* 0x000fe400000100d4 */
[----:B------:R0:W5:Y:S01]  /*2c60*/  LDL.LU R93, [R1+0x210] ;  /* 0x00021000015d7983 */ /* 0x0001620000300800 */
[----:B---3--:R-:W-:-:S03]  /*2c70*/  FMUL.FTZ R200, R225, R217 ;  /* 0x000000d9e1c87220 */ /* 0x008fc60000410000 */
[----:B------:R-:W3:Y:S01]  /*2c80*/  LDL R217, [R1+0x18c] ;  /* 0x00018c0001d97983 */ /* 0x000ee20000100800 */
[----:B------:R-:W-:-:S04]  /*2c90*/  FMUL.FTZ R237, R216, R199 ;  /* 0x000000c7d8ed7220 */ /* 0x000fc80000410000 */
[----:B------:R-:W-:Y:S01]  /*2ca0*/  FFMA.FTZ R212, R91, R237, R212 ;  /* 0x000000ed5bd47223 */ /* 0x000fe200000100d4 */
[----:B------:R-:W-:Y:S02]  /*2cb0*/  IMAD.U32 R199, R92, 0x10000, RZ ;  /* 0x000100005cc77824 */ /* 0x000fe400078e00ff */
[----:B------:R0:W5:Y:S01]  /*2cc0*/  LDL.LU R92, [R1+0x20c] ;  /* 0x00020c00015c7983 */ /* 0x0001620000300800 */
[----:B------:R-:W-:-:S03]  /*2cd0*/  FFMA.FTZ R212, R90, R236, R212 ;  /* 0x000000ec5ad47223 */ /* 0x000fc600000100d4 */
[----:B------:R0:W5:Y:S04]  /*2ce0*/  LDL.LU R91, [R1+0x208] ;  /* 0x00020800015b7983 */ /* 0x0001680000300800 */
[----:B------:R-:W3:Y:S04]  /*2cf0*/  LDL R216, [R1+0x160] ;  /* 0x0001600001d87983 */ /* 0x000ee80000100800 */
[----:B------:R0:W5:Y:S01]  /*2d00*/  LDL.LU R90, [R1+0x204] ;  /* 0x00020400015a7983 */ /* 0x0001620000300800 */
[----:B----4-:R-:W-:-:S04]  /*2d10*/  FMUL.FTZ R235, R215, R209 ;  /* 0x000000d1d7eb7220 */ /* 0x010fc80000410000 */
[----:B------:R-:W-:Y:S02]  /*2d20*/  FFMA.FTZ R212, R89, R235, R212 ;  /* 0x000000eb59d47223 */ /* 0x000fe400000100d4 */
[----:B------:R0:W5:Y:S04]  /*2d30*/  LDL.LU R89, [R1+0x200] ;  /* 0x0002000001597983 */ /* 0x0001680000300800 */
[----:B------:R-:W4:Y:S01]  /*2d40*/  LDL R215, [R1+0x194] ;  /* 0x0001940001d77983 */ /* 0x000f220000100800 */
[----:B------:R-:W-:-:S04]  /*2d50*/  FADD.FTZ R213, R213, R243 ;  /* 0x000000f3d5d57221 */ /* 0x000fc80000010000 */
[----:B------:R-:W-:-:S04]  /*2d60*/  FADD.FTZ R213, R213, R239 ;  /* 0x000000efd5d57221 */ /* 0x000fc80000010000 */
[----:B------:R-:W-:Y:S01]  /*2d70*/  FADD.FTZ R213, R213, R238 ;  /* 0x000000eed5d57221 */ /* 0x000fe20000010000 */
[----:B------:R-:W-:-:S03]  /*2d80*/  FADD.FTZ R61, R61, R209 ;  /* 0x000000d13d3d7221 */ /* 0x000fc60000010000 */
[----:B------:R-:W-:Y:S01]  /*2d90*/  FADD.FTZ R213, R213, R237 ;  /* 0x000000edd5d57221 */ /* 0x000fe20000010000 */
[----:B------:R-:W-:Y:S01]  /*2da0*/  FADD.FTZ R60, R60, R201 ;  /* 0x000000c93c3c7221 */ /* 0x000fe20000010000 */
[----:B------:R-:W-:Y:S02]  /*2db0*/  SHF.L.U32 R201, R241, 0x10, RZ ;  /* 0x00000010f1c97819 */ /* 0x000fe400000006ff */
[----:B------:R-:W-:Y:S01]  /*2dc0*/  FADD.FTZ R209, R213, R236 ;  /* 0x000000ecd5d17221 */ /* 0x000fe20000010000 */
[----:B------:R-:W-:Y:S01]  /*2dd0*/  FFMA.FTZ R22, R88, R204, R22 ;  /* 0x000000cc58167223 */ /* 0x000fe20000010016 */
[----:B------:R-:W-:Y:S02]  /*2de0*/  FADD.FTZ R62, R62, R204 ;  /* 0x000000cc3e3e7221 */ /* 0x000fe40000010000 */
[----:B------:R-:W-:Y:S01]  /*2df0*/  FADD.FTZ R209, R209, R235 ;  /* 0x000000ebd1d17221 */ /* 0x000fe20000010000 */
[----:B------:R-:W-:Y:S01]  /*2e00*/  SHF.L.U32 R204, R233, 0x10, RZ ;  /* 0x00000010e9cc7819 */ /* 0x000fe200000006ff */
[-C--:B------:R-:W-:Y:S01]  /*2e10*/  FFMA.FTZ R23, R87, R201.reuse, R23 ;  /* 0x000000c957177223 */ /* 0x080fe20000010017 */
[----:B------:R-:W-:Y:S01]  /*2e20*/  FADD.FTZ R63, R63, R201 ;  /* 0x000000c93f3f7221 */ /* 0x000fe20000010000 */
[----:B------:R-:W-:Y:S01]  /*2e30*/  FFMA.FTZ R212, R88, R234, R212 ;  /* 0x000000ea58d47223 */ /* 0x000fe200000100d4 */
[----:B------:R-:W-:Y:S01]  /*2e40*/  FADD.FTZ R65, R65, R210 ;  /* 0x000000d241417221 */ /* 0x000fe20000010000 */
[----:B------:R0:W5:Y:S01]  /*2e50*/  LDL.LU R88, [R1+0x1fc] ;  /* 0x0001fc0001587983 */ /* 0x0001620000300800 */
[----:B------:R-:W-:Y:S01]  /*2e60*/  FFMA.FTZ R25, R85, R210, R25 ;  /* 0x000000d255197223 */ /* 0x000fe20000010019 */
[----:B------:R-:W-:Y:S01]  /*2e70*/  FADD.FTZ R67, R67, R198 ;  /* 0x000000c643437221 */ /* 0x000fe20000010000 */
[----:B------:R-:W-:Y:S01]  /*2e80*/  FFMA.FTZ R27, R246, R198, R27 ;  /* 0x000000c6f61b7223 */ /* 0x000fe2000001001b */
[----:B--2---:R-:W-:Y:S01]  /*2e90*/  FMUL.FTZ R233, R214, R201 ;  /* 0x000000c9d6e97220 */ /* 0x004fe20000410000 */
[----:B------:R-:W-:-:S04]  /*2ea0*/  FADD.FTZ R201, R209, R234 ;  /* 0x000000ead1c97221 */ /* 0x000fc80000010000 */
[----:B------:R-:W-:Y:S01]  /*2eb0*/  FADD.FTZ R209, R201, R233 ;  /* 0x000000e9c9d17221 */ /* 0x000fe20000010000 */
[----:B------:R-:W-:Y:S02]  /*2ec0*/  FFMA.FTZ R201, R87, R233, R212 ;  /* 0x000000e957c97223 */ /* 0x000fe400000100d4 */
[----:B------:R0:W5:Y:S04]  /*2ed0*/  LDL.LU R87, [R1+0x1f8] ;  /* 0x0001f80001577983 */ /* 0x0001680000300800 */
[----:B------:R-:W2:Y:S01]  /*2ee0*/  LDL R214, [R1+0x17c] ;  /* 0x00017c0001d67983 */ /* 0x000ea20000100800 */
[----:B---3--:R-:W-:Y:S01]  /*2ef0*/  FMUL.FTZ R231, R217, R210 ;  /* 0x000000d2d9e77220 */ /* 0x008fe20000410000 */
[----:B------:R-:W-:Y:S01]  /*2f00*/  FADD.FTZ R210, R209, R232 ;  /* 0x000000e8d1d27221 */ /* 0x000fe20000010000 */
[----:B------:R-:W-:-:S02]  /*2f10*/  FFMA.FTZ R209, R86, R232, R201 ;  /* 0x000000e856d17223 */ /* 0x000fc400000100c9 */
[----:B------:R0:W5:Y:S02]  /*2f20*/  LDL.LU R86, [R1+0x1f4] ;  /* 0x0001f40001567983 */ /* 0x0001640000300800 */
[----:B------:R-:W-:Y:S02]  /*2f30*/  FFMA.FTZ R209, R85, R231, R209 ;  /* 0x000000e755d17223 */ /* 0x000fe400000100d1 */
[----:B------:R-:W3:Y:S04]  /*2f40*/  LDL R213, [R1+0x184] ;  /* 0x0001840001d57983 */ /* 0x000ee80000100800 */
[----:B------:R0:W5:Y:S04]  /*2f50*/  LDL.LU R85, [R1+0x1f0] ;  /* 0x0001f00001557983 */ /* 0x0001680000300800 */
[----:B------:R-:W3:Y:S04]  /*2f60*/  LDL R217, [R1+0x16c] ;  /* 0x00016c0001d97983 */ /* 0x000ee80000100800 */
[----:B------:R-:W3:Y:S01]  /*2f70*/  LDL R241, [R1+0x148] ;  /* 0x0001480001f17983 */ /* 0x000ee20000100800 */
[----:B----4-:R-:W-:Y:S01]  /*2f80*/  FMUL.FTZ R229, R215, R198 ;  /* 0x000000c6d7e57220 */ /* 0x010fe20000410000 */
[----:B------:R-:W-:-:S02]  /*2f90*/  SHF.L.U32 R198, R84, 0x10, RZ ;  /* 0x0000001054c67819 */ /* 0x000fc400000006ff */
[----:B------:R0:W5:Y:S04]  /*2fa0*/  LDL.LU R84, [R1+0x1ec] ;  /* 0x0001ec0001547983 */ /* 0x0001680000300800 */
[----:B------:R-:W4:Y:S01]  /*2fb0*/  LDL R212, [R1+0x174] ;  /* 0x0001740001d47983 */ /* 0x000f220000100800 */
[----:B------:R-:W-:-:S03]  /*2fc0*/  FMUL.FTZ R201, R216, R221 ;  /* 0x000000ddd8c97220 */ /* 0x000fc60000410000 */
[----:B------:R-:W4:Y:S04]  /*2fd0*/  LDL R216, [R1+0x15c] ;  /* 0x00015c0001d87983 */ /* 0x000f280000100800 */
[----:B------:R-:W4:Y:S01]  /*2fe0*/  LDL R215, [R1+0x164] ;  /* 0x0001640001d77983 */ /* 0x000f220000100800 */
[----:B------:R-:W-:Y:S01]  /*2ff0*/  FFMA.FTZ R28, R228, R207, R28 ;  /* 0x000000cfe41c7223 */ /* 0x000fe2000001001c */
[----:B------:R-:W-:Y:S01]  /*3000*/  FADD.FTZ R68, R68, R207 ;  /* 0x000000cf44447221 */ /* 0x000fe20000010000 */
[----:B------:R-:W-:Y:S01]  /*3010*/  SHF.L.U32 R207, R242, 0x10, RZ ;  /* 0x00000010f2cf7819 */ /* 0x000fe200000006ff */
[----:B------:R-:W-:Y:S01]  /*3020*/  FADD.FTZ R72, R72, R219 ;  /* 0x000000db48487221 */ /* 0x000fe20000010000 */
[-C--:B------:R-:W-:Y:S01]  /*3030*/  FFMA.FTZ R32, R220, R219.reuse, R32 ;  /* 0x000000dbdc207223 */ /* 0x080fe20000010020 */
[----:B------:R-:W-:Y:S01]  /*3040*/  FMUL.FTZ R219, R205, R219 ;  /* 0x000000dbcddb7220 */ /* 0x000fe20000410000 */
[----:B------:R-:W-:Y:S01]  /*3050*/  SHF.L.U32 R205, R245, 0x10, RZ ;  /* 0x00000010f5cd7819 */ /* 0x000fe200000006ff */
[----:B------:R-:W-:Y:S01]  /*3060*/  FFMA.FTZ R38, R182, R221, R38 ;  /* 0x000000ddb6267223 */ /* 0x000fe20000010026 */
[----:B------:R-:W-:-:S03]  /*3070*/  FADD.FTZ R210, R210, R231 ;  /* 0x000000e7d2d27221 */ /* 0x000fc60000010000 */
[----:B------:R-:W-:Y:S01]  /*3080*/  FADD.FTZ R75, R75, R205 ;  /* 0x000000cd4b4b7221 */ /* 0x000fe20000010000 */
[----:B------:R-:W-:Y:S01]  /*3090*/  FADD.FTZ R210, R210, R230 ;  /* 0x000000e6d2d27221 */ /* 0x000fe20000010000 */
[----:B------:R-:W-:-:S03]  /*30a0*/  FFMA.FTZ R35, R0, R205, R35 ;  /* 0x000000cd00237223 */ /* 0x000fc60000010023 */
[----:B------:R-:W-:Y:S01]  /*30b0*/  FADD.FTZ R210, R210, R229 ;  /* 0x000000e5d2d27221 */ /* 0x000fe20000010000 */
[-C--:B------:R-:W-:Y:S01]  /*30c0*/  FFMA.FTZ R29, R226, R208.reuse, R29 ;  /* 0x000000d0e21d7223 */ /* 0x080fe2000001001d */
[----:B------:R-:W-:Y:S01]  /*30d0*/  FADD.FTZ R69, R69, R208 ;  /* 0x000000d045457221 */ /* 0x000fe20000010000 */
[----:B--2---:R-:W-:Y:S02]  /*30e0*/  FMUL.FTZ R225, R214, R208 ;  /* 0x000000d0d6e17220 */ /* 0x004fe40000410000 */
[----:B------:R-:W2:Y:S01]  /*30f0*/  LDL R214, [R1+0x14c] ;  /* 0x00014c0001d67983 */ /* 0x000ea20000100800 */
[----:B------:R-:W-:Y:S01]  /*3100*/  FADD.FTZ R208, R210, R227 ;  /* 0x000000e3d2d07221 */ /* 0x000fe20000010000 */
[----:B------:R-:W-:Y:S01]  /*3110*/  SHF.L.U32 R210, R2, 0x10, RZ ;  /* 0x0000001002d27819 */ /* 0x000fe200000006ff */
[----:B---3--:R-:W-:Y:S02]  /*3120*/  FMUL.FTZ R221, R213, R207 ;  /* 0x000000cfd5dd7220 */ /* 0x008fe40000410000 */
[----:B------:R-:W3:Y:S01]  /*3130*/  LDL R213, [R1+0x150] ;  /* 0x0001500001d57983 */ /* 0x000ee20000100800 */
[----:B----4-:R-:W-:-:S03]  /*3140*/  FMUL.FTZ R205, R212, R205 ;  /* 0x000000cdd4cd7220 */ /* 0x010fc60000410000 */
[----:B------:R-:W4:Y:S04]  /*3150*/  LDL R212, [R1+0x154] ;  /* 0x0001540001d47983 */ /* 0x000f280000100800 */
[----:B------:R0:W5:Y:S01]  /*3160*/  LDL.LU R2, [R1+0x1e8] ;  /* 0x0001e80001027983 */ /* 0x0001620000300800 */
[----:B------:R-:W-:-:S04]  /*3170*/  FFMA.FTZ R209, R247, R230, R209 ;  /* 0x000000e6f7d17223 */ /* 0x000fc800000100d1 */
[----:B------:R-:W-:Y:S01]  /*3180*/  FFMA.FTZ R209, R246, R229, R209 ;  /* 0x000000e5f6d17223 */ /* 0x000fe200000100d1 */
[----:B------:R-:W-:-:S03]  /*3190*/  FADD.FTZ R208, R208, R225 ;  /* 0x000000e1d0d07221 */ /* 0x000fc60000010000 */
[----:B------:R-:W-:Y:S01]  /*31a0*/  FFMA.FTZ R209, R228, R227, R209 ;  /* 0x000000e3e4d17223 */ /* 0x000fe200000100d1 */
[----:B------:R-:W-:Y:S01]  /*31b0*/  FFMA.FTZ R31, R222, R207, R31 ;  /* 0x000000cfde1f7223 */ /* 0x000fe2000001001f */
[----:B------:R-:W-:Y:S02]  /*31c0*/  FADD.FTZ R71, R71, R207 ;  /* 0x000000cf47477221 */ /* 0x000fe40000010000 */
[----:B------:R-:W-:Y:S01]  /*31d0*/  FFMA.FTZ R209, R226, R225, R209 ;  /* 0x000000e1e2d17223 */ /* 0x000fe200000100d1 */
[----:B------:R-:W-:-:S03]  /*31e0*/  FADD.FTZ R207, R208, R223 ;  /* 0x000000dfd0cf7221 */ /* 0x000fc60000010000 */
[----:B------:R-:W-:Y:S01]  /*31f0*/  FFMA.FTZ R209, R224, R223, R209 ;  /* 0x000000dfe0d17223 */ /* 0x000fe200000100d1 */
[----:B------:R-:W-:-:S03]  /*3200*/  FADD.FTZ R208, R207, R221 ;  /* 0x000000ddcfd07221 */ /* 0x000fc60000010000 */
[----:B------:R-:W-:Y:S01]  /*3210*/  FFMA.FTZ R207, R222, R221, R209 ;  /* 0x000000dddecf7223 */ /* 0x000fe200000100d1 */
[----:B------:R-:W-:Y:S01]  /*3220*/  FMUL.FTZ R217, R217, R204 ;  /* 0x000000ccd9d97220 */ /* 0x000fe20000410000 */
[----:B------:R-:W-:Y:S02]  /*3230*/  FADD.FTZ R208, R208, R219 ;  /* 0x000000dbd0d07221 */ /* 0x000fe40000010000 */
[----:B------:R-:W-:Y:S02]  /*3240*/  FFMA.FTZ R207, R220, R219, R207 ;  /* 0x000000dbdccf7223 */ /* 0x000fe400000100cf */
[----:B------:R-:W-:Y:S02]  /*3250*/  FADD.FTZ R208, R208, R217 ;  /* 0x000000d9d0d07221 */ /* 0x000fe40000010000 */
[----:B------:R-:W-:Y:S02]  /*3260*/  FFMA.FTZ R207, R218, R217, R207 ;  /* 0x000000d9dacf7223 */ /* 0x000fe400000100cf */
[----:B------:R-:W-:-:S02]  /*3270*/  FADD.FTZ R208, R208, R189 ;  /* 0x000000bdd0d07221 */ /* 0x000fc40000010000 */
[----:B------:R-:W-:Y:S02]  /*3280*/  FFMA.FTZ R207, R211, R189, R207 ;  /* 0x000000bdd3cf7223 */ /* 0x000fe400000100cf */
[----:B------:R-:W-:Y:S02]  /*3290*/  FADD.FTZ R208, R208, R205 ;  /* 0x000000cdd0d07221 */ /* 0x000fe40000010000 */
        /* <DEDUP_REMOVED lines=27> */
[----:B--2---:R-:W-:Y:S01]  /*3450*/  FMUL.FTZ R208, R214, R198 ;  /* 0x000000c6d6d07220 */ /* 0x004fe20000410000 */
[----:B------:R-:W-:-:S03]  /*3460*/  FFMA.FTZ R198, R184, R204, R209 ;  /* 0x000000ccb8c67223 */ /* 0x000fc600000100d1 */
[----:B------:R-:W-:Y:S01]  /*3470*/  FADD.FTZ R199, R199, R208 ;  /* 0x000000d0c7c77221 */ /* 0x000fe20000010000 */
[----:B------:R-:W-:Y:S01]  /*3480*/  FFMA.FTZ R198, R185, R208, R198 ;  /* 0x000000d0b9c67223 */ /* 0x000fe200000100c6 */
[----:B---3--:R-:W-:-:S04]  /*3490*/  FMUL.FTZ R209, R213, R244 ;  /* 0x000000f4d5d17220 */ /* 0x008fc80000410000 */
[----:B------:R-:W-:Y:S01]  /*34a0*/  FADD.FTZ R199, R199, R209 ;  /* 0x000000d1c7c77221 */ /* 0x000fe20000010000 */
[----:B------:R-:W-:Y:S01]  /*34b0*/  FFMA.FTZ R198, R186, R209, R198 ;  /* 0x000000d1bac67223 */ /* 0x000fe200000100c6 */
[----:B----4-:R-:W-:-:S04]  /*34c0*/  FMUL.FTZ R210, R212, R210 ;  /* 0x000000d2d4d27220 */ /* 0x010fc80000410000 */
[----:B------:R-:W-:Y:S01]  /*34d0*/  FADD.FTZ R214, R199, R210 ;  /* 0x000000d2c7d67221 */ /* 0x000fe20000010000 */
[----:B0-----:R-:W-:-:S07]  /*34e0*/  FFMA.FTZ R212, R187, R210, R198 ;  /* 0x000000d2bbd47223 */ /* 0x001fce00000100c6 */
.L_x_8320:
[----:B------:R-:W-:Y:S05]  /*34f0*/  BSYNC B1 ;  /* 0x0000000000017941 */ /* 0x000fea0003800000 */
.L_x_8318:
[----:B-----5:R-:W-:Y:S01]  /*3500*/  MOV R198, R202 ;  /* 0x000000ca00c67202 */ /* 0x020fe20000000f00 */
[----:B------:R-:W-:Y:S01]  /*3510*/  UMOV UR6, 0xffffffff ;  /* 0xffffffff00067882 */ /* 0x000fe20000000000 */
[----:B------:R-:W-:Y:S02]  /*3520*/  MOV R199, R196 ;  /* 0x000000c400c77202 */ /* 0x000fe40000000f00 */
        /* <DEDUP_REMOVED lines=12> */
[----:B-1----:R-:W0:Y:S02]  /*35f0*/  SHFL.BFLY PT, R198, R214, 0x1, 0x1f ;  /* 0x0c201f00d6c67f89 */ /* 0x002e2400000e0000 */
        /* <DEDUP_REMOVED lines=17> */
.L_x_8502:
[----:B------:R-:W2:Y:S01]  /*3710*/  LDC R199, c[0x0][0x218] ;  /* 0x00008600ffc77b82 */ /* 0x000ea20000000800 */
[----:B------:R-:W3:Y:S01]  /*3720*/  S2R R240, SR_TID.X ;  /* 0x0000000000f07919 */ /* 0x000ee20000002100 */
[----:B------:R-:W-:-:S05]  /*3730*/  @P4 IADD3 R198, R248, -0x1, RZ ;  /* 0xfffffffff8c64810 */ /* 0x000fca0007ffe0ff */
[----:B--2---:R-:W-:Y:S02]  /*3740*/  @P4 IMAD R216, R198, R199, RZ ;  /* 0x000000c7c6d84224 */ /* 0x004fe400078e02ff */
[----:B------:R-:W2:Y:S01]  /*3750*/  @P4 LDC.64 R198, c[0x0][0x220] ;  /* 0x00008800ffc64b82 */ /* 0x000ea20000000a00 */
[----:B---3--:R-:W-:Y:S02]  /*3760*/  LOP3.LUT R242, R240, 0x1f, RZ, 0xc0, !PT ;  /* 0x0000001ff0f27812 */ /* 0x008fe400078ec0ff */
[----:B------:R-:W-:-:S04]  /*3770*/  @P4 SHF.R.S32.HI R240, RZ, 0x1f, R216 ;  /* 0x0000001ffff04819 */ /* 0x000fc800000114d8 */
[----:B------:R-:W-:Y:S01]  /*3780*/  @P4 LEA.HI R240, R240, R216, RZ, 0x3 ;  /* 0x000000d8f0f04211 */ /* 0x000fe200078f18ff */
[----:B------:R-:W-:-:S06]  /*3790*/  HFMA2.MMA R216, -RZ, RZ, 0, 0 ;  /* 0x00000000ffd87435 */ /* 0x000fcc00000001ff */
[----:B------:R-:W-:-:S05]  /*37a0*/  @P4 LEA.HI.SX32 R216, R240, R242, 0x1d ;  /* 0x000000f2f0d84211 */ /* 0x000fca00078feaff */
[----:B--2---:R-:W-:-:S05]  /*37b0*/  @P4 IMAD.WIDE.U32 R198, R216, 0x10, R198 ;  /* 0x00000010d8c64825 */ /* 0x004fca00078e00c6 */
[----:B------:R2:W5:Y:S01]  /*37c0*/  @P4 LDG.E.128 R164, desc[UR4][R198.64] ;  /* 0x00000004c6a44981 */ /* 0x000562000c1e1d00 */
[----:B------:R-:W-:Y:S01]  /*37d0*/  @!P5 ISETP.NE.U32.AND P3, PT, R250, RZ, PT ;  /* 0x000000fffa00d20c */ /* 0x000fe20003f65070 */
[----:B------:R-:W-:Y:S01]  /*37e0*/  FADD.FTZ R215, R214, R215 ;  /* 0x000000d7d6d77221 */ /* 0x000fe20000010000 */
[----:B01----:R-:W-:Y:S01]  /*37f0*/  FADD.FTZ R212, R212, R213 ;  /* 0x000000d5d4d47221 */ /* 0x003fe20000010000 */
[----:B------:R-:W-:Y:S01]  /*3800*/  BSSY B1, `(.L_x_8322) ;  /* 0x0000014000017945 */ /* 0x000fe20003800000 */
[----:B------:R-:W-:Y:S01]  /*3810*/  @!P5 ISETP.NE.AND.EX P3, PT, R251, RZ, PT, P3 ;  /* 0x000000fffb00d20c */ /* 0x000fe20003f65330 */
[----:B------:R-:W-:Y:S01]  /*3820*/  FMUL.FTZ R213, R215, UR10 ;  /* 0x0000000ad7d57c20 */ /* 0x000fe20008410000 */
[----:B------:R-:W-:Y:S01]  /*3830*/  @!P5 ISETP.NE.U32.AND P1, PT, R250, RZ, PT ;  /* 0x000000fffa00d20c */ /* 0x000fe20003f25070 */
[----:B------:R-:W-:Y:S01]  /*3840*/  FMUL.FTZ R212, R212, UR10 ;  /* 0x0000000ad4d47c20 */ /* 0x000fe20008410000 */
[C---:B------:R-:W-:Y:S01]  /*3850*/  @!P5 ISETP.NE.U32.AND P0, PT, R250.reuse, RZ, PT ;  /* 0x000000fffa00d20c */ /* 0x040fe20003f05070 */
[----:B--2---:R-:W0:Y:S01]  /*3860*/  LDC.64 R198, c[0x0][0x308] ;  /* 0x0000c200ffc67b82 */ /* 0x004e220000000a00 */
[----:B------:R-:W-:-:S02]  /*3870*/  @!P5 ISETP.NE.U32.AND P2, PT, R250, RZ, PT ;  /* 0x000000fffa00d20c */ /* 0x000fc40003f45070 */
[----:B------:R-:W-:Y:S01]  /*3880*/  @!P5 FSEL R247, R124, RZ, P3 ;  /* 0x000000ff7cf7d208 */ /* 0x000fe20001800000 */
[----:B------:R-:W-:Y:S10]  /*3890*/  @!P5 BRA `(.L_x_8323) ;  /* 0x000000000028d947 */ /* 0x000ff40003800000 */
        /* <DEDUP_REMOVED lines=10> */
.L_x_8323:
[----:B------:R-:W-:Y:S05]  /*3940*/  BSYNC B1 ;  /* 0x0000000000017941 */ /* 0x000fea0003800000 */
.L_x_8322:
[----:B------:R-:W-:Y:S01]  /*3950*/  BSSY B1, `(.L_x_8324) ;  /* 0x0000010000017945 */ /* 0x000fe20003800000 */
[----:B------:R-:W-:Y:S02]  /*3960*/  @!P5 ISETP.NE.U32.AND P3, PT, R250, RZ, PT ;  /* 0x000000fffa00d20c */ /* 0x000fe40003f65070 */
[----:B------:R-:W-:Y:S01]  /*3970*/  @!P5 ISETP.NE.AND.EX P1, PT, R251, RZ, PT, P1 ;  /* 0x000000fffb00d20c */ /* 0x000fe20003f25310 */
[----:B------:R-:W-:-:S12]  /*3980*/  @!P4 BRA `(.L_x_8325) ;  /* 0x000000000030c947 */ /* 0x000fd80003800000 */
        /* <DEDUP_REMOVED lines=12> */
.L_x_8325:
[----:B------:R-:W-:Y:S05]  /*3a50*/  BSYNC B1 ;  /* 0x0000000000017941 */ /* 0x000fea0003800000 */
.L_x_8324:
        /* <DEDUP_REMOVED lines=14> */
.L_x_8327:
[----:B------:R-:W-:Y:S05]  /*3b40*/  BSYNC B1 ;  /* 0x0000000000017941 */ /* 0x000fea0003800000 */
.L_x_8326:
[----:B------:R-:W-:Y:S01]  /*3b50*/  BSSY B1, `(.L_x_8328) ;  /* 0x0000011000017945 */ /* 0x000fe20003800000 */
[----:B------:R-:W-:Y:S02]  /*3b60*/  @!P5 ISETP.NE.U32.AND P1, PT, R250, RZ, PT ;  /* 0x000000fffa00d20c */ /* 0x000fe40003f25070 */
[----:B------:R-:W-:Y:S01]  /*3b70*/  @!P5 ISETP.NE.AND.EX P0, PT, R251, RZ, PT, P0 ;  /* 0x000000fffb00d20c */ /* 0x000fe20003f05300 */
[----:B------:R-:W-:-:S12]  /*3b80*/  @!P4 BRA `(.L_x_8329) ;  /* 0x000000000034c947 */ /* 0x000fd80003800000 */
[----:B------:R-:W2:Y:S01]  /*3b90*/  LDL R241, [R1+0x13c] ;  /* 0x00013c0001f17983 */ /* 0x000ea20000100800 */
[----:B------:R-:W-:Y:S01]  /*3ba0*/  LOP3.LUT P6, RZ, R196, 0xff00, RZ, 0xc0, !PT ;  /* 0x0000ff00c4ff7812 */ /* 0x000fe200078cc0ff */
[----:B------:R-:W-:-:S04]  /*3bb0*/  FMUL.FTZ R214, R246, UR13 ;  /* 0x0000000df6d67c20 */ /* 0x000fc80008410000 */
[----:B------:R-:W-:-:S08]  /*3bc0*/  FMUL.FTZ R214, R214, UR12 ;  /* 0x0000000cd6d67c20 */ /* 0x000fd00008410000 */
[----:B-----5:R-:W-:-:S05]  /*3bd0*/  @P6 PRMT R215, R164, 0x7632, R215 ;  /* 0x00007632a4d76816 */ /* 0x020fca00000000d7 */
[----:B------:R-:W-:Y:S01]  /*3be0*/  @P6 IMAD.U32 R240, R215, 0x10000, RZ ;  /* 0x00010000d7f06824 */ /* 0x000fe200078e00ff */
[----:B------:R-:W-:-:S06]  /*3bf0*/  HFMA2.MMA R215, -RZ, RZ, 0, 0 ;  /* 0x00000000ffd77435 */ /* 0x000fcc00000001ff */
[----:B------:R-:W-:-:S04]  /*3c00*/  @P6 FMUL.FTZ R215, R214, R240 ;  /* 0x000000f0d6d76220 */ /* 0x000fc80000410000 */
[----:B------:R-:W-:Y:S01]  /*3c10*/  FADD.FTZ R85, R85, R215 ;  /* 0x000000d755557221 */ /* 0x000fe20000010000 */
[----:B--2---:R-:W-:-:S05]  /*3c20*/  FMUL.FTZ R214, R241, R214 ;  /* 0x000000d6f1d67220 */ /* 0x004fca0000410000 */
[----:B------:R-:W-:-:S04]  /*3c30*/  FSEL R214, R214, RZ, P6 ;  /* 0x000000ffd6d67208 */ /* 0x000fc80003000000 */
[----:B------:R-:W-:-:S04]  /*3c40*/  F2FP.BF16.F32.PACK_AB R214, RZ, R214 ;  /* 0x000000d6ffd6723e */ /* 0x000fc800000010ff */
[----:B------:R-:W-:-:S07]  /*3c50*/  PRMT R168, R168, 0x5410, R214 ;  /* 0x00005410a8a87816 */ /* 0x000fce00000000d6 */
.L_x_8329:
[----:B------:R-:W-:Y:S05]  /*3c60*/  BSYNC B1 ;  /* 0x0000000000017941 */ /* 0x000fea0003800000 */
.L_x_8328:
        /* <DEDUP_REMOVED lines=14> */
.L_x_8331:
[----:B------:R-:W-:Y:S05]  /*3d50*/  BSYNC B1 ;  /* 0x0000000000017941 */ /* 0x000fea0003800000 */
.L_x_8330:
        /* <DEDUP_REMOVED lines=16> */
.L_x_8333:
[----:B------:R-:W-:Y:S05]  /*3e60*/  BSYNC B1 ;  /* 0x0000000000017941 */ /* 0x000fea0003800000 */
.L_x_8332:
        /* <DEDUP_REMOVED lines=14> */
.L_x_8335:
[----:B------:R-:W-:Y:S05]  /*3f50*/  BSYNC B1 ;  /* 0x0000000000017941 */ /* 0x000fea0003800000 */
.L_x_8334:
[----:B------:R-:W-:Y:S01]  /*3f60*/  @!P5 ISETP.NE.U32.AND P2, PT, R250, RZ, PT ;  /* 0x000000fffa00d20c */ /* 0x000fe20003f45070 */
[----:B------:R-:W-:Y:S01]  /*3f70*/  BSSY B1, `(.L_x_8336) ;  /* 0x0000013000017945 */ /* 0x000fe20003800000 */
[C---:B------:R-:W-:Y:S02]  /*3f80*/  @!P5 ISETP.NE.AND.EX P3, PT, R251.reuse, RZ, PT, P3 ;  /* 0x000000fffb00d20c */ /* 0x040fe40003f65330 */
[C---:B------:R-:W-:Y:S02]  /*3f90*/  @!P5 ISETP.NE.AND.EX P1, PT, R251.reuse, RZ, PT, P1 ;  /* 0x000000fffb00d20c */ /* 0x040fe40003f25310 */
[C---:B------:R-:W-:Y:S02]  /*3fa0*/  @!P5 ISETP.NE.AND.EX P0, PT, R251.reuse, RZ, PT, P0 ;  /* 0x000000fffb00d20c */ /* 0x040fe40003f05300 */
[----:B------:R-:W-:Y:S01]  /*3fb0*/  @!P5 ISETP.NE.AND.EX P2, PT, R251, RZ, PT, P2 ;  /* 0x000000fffb00d20c */ /* 0x000fe20003f45320 */
[----:B------:R-:W-:-:S12]  /*3fc0*/  @!P4 BRA `(.L_x_8337) ;  /* 0x000000000034c947 */ /* 0x000fd80003800000 */
[----:B------:R-:W2:Y:S01]  /*3fd0*/  LDL R241, [R1+0x144] ;  /* 0x0001440001f17983 */ /* 0x000ea20000100800 */
[----:B------:R-:W-:Y:S01]  /*3fe0*/  LOP3.LUT P6, RZ, R196, 0xff000000, RZ, 0xc0, !PT ;  /* 0xff000000c4ff7812 */ /* 0x000fe200078cc0ff */
[----:B------:R-:W-:-:S04]  /*3ff0*/  FMUL.FTZ R214, R244, UR13 ;  /* 0x0000000df4d67c20 */ /* 0x000fc80008410000 */
[----:B------:R-:W-:-:S08]  /*4000*/  FMUL.FTZ R214, R214, UR12 ;  /* 0x0000000cd6d67c20 */ /* 0x000fd00008410000 */
[----:B-----5:R-:W-:-:S04]  /*4010*/  @P6 PRMT R215, R165, 0x7632, R215 ;  /* 0x00007632a5d76816 */ /* 0x020fc800000000d7 */
[----:B------:R-:W-:Y:S01]  /*4020*/  @P6 SHF.L.U32 R240, R215, 0x10, RZ ;  /* 0x00000010d7f06819 */ /* 0x000fe200000006ff */
[----:B------:R-:W-:-:S06]  /*4030*/  HFMA2.MMA R215, -RZ, RZ, 0, 0 ;  /* 0x00000000ffd77435 */ /* 0x000fcc00000001ff */
[----:B------:R-:W-:-:S04]  /*4040*/  @P6 FMUL.FTZ R215, R214, R240 ;  /* 0x000000f0d6d76220 */ /* 0x000fc80000410000 */
[----:B------:R-:W-:Y:S01]  /*4050*/  FADD.FTZ R87, R87, R215 ;  /* 0x000000d757577221 */ /* 0x000fe20000010000 */
[----:B--2---:R-:W-:-:S05]  /*4060*/  FMUL.FTZ R214, R241, R214 ;  /* 0x000000d6f1d67220 */ /* 0x004fca0000410000 */
[----:B------:R-:W-:-:S04]  /*4070*/  FSEL R214, R214, RZ, P6 ;  /* 0x000000ffd6d67208 */ /* 0x000fc80003000000 */
[----:B------:R-:W-:-:S04]  /*4080*/  F2FP.BF16.F32.PACK_AB R214, RZ, R214 ;  /* 0x000000d6ffd6723e */ /* 0x000fc800000010ff */
[----:B------:R-:W-:-:S07]  /*4090*/  PRMT R169, R169, 0x5410, R214 ;  /* 0x00005410a9a97816 */ /* 0x000fce00000000d6 */
.L_x_8337:
[----:B------:R-:W-:Y:S05]  /*40a0*/  BSYNC B1 ;  /* 0x0000000000017941 */ /* 0x000fea0003800000 */
.L_x_8336:
        /* <DEDUP_REMOVED lines=14> */
.L_x_8339:
[----:B------:R-:W-:Y:S05]  /*4190*/  BSYNC B1 ;  /* 0x0000000000017941 */ /* 0x000fea0003800000 */
.L_x_8338:
[----:B------:R-:W-:Y:S04]  /*41a0*/  BSSY B1, `(.L_x_8340) ;  /* 0x000000e000017945 */ /* 0x000fe80003800000 */
        /* <DEDUP_REMOVED lines=13> */
.L_x_8341:
[----:B------:R-:W-:Y:S05]  /*4280*/  BSYNC B1 ;  /* 0x0000000000017941 */ /* 0x000fea0003800000 */
.L_x_8340:
        /* <DEDUP_REMOVED lines=14> */
.L_x_8343:
[----:B------:R-:W-:Y:S05]  /*4370*/  BSYNC B1 ;  /* 0x0000000000017941 */ /* 0x000fea0003800000 */
.L_x_8342:
[----:B------:R-:W-:Y:S04]  /*4380*/  BSSY B1, `(.L_x_8344) ;  /* 0x000000f000017945 */ /* 0x000fe80003800000 */
[----:B------:R-:W-:Y:S05]  /*4390*/  @!P4 BRA `(.L_x_8345) ;  /* 0x000000000034c947 */ /* 0x000fea0003800000 */
[----:B------:R-:W2:Y:S01]  /*43a0*/  LDL R241, [R1+0x12c] ;  /* 0x00012c0001f17983 */ /* 0x000ea20000100800 */
[----:B------:R-:W-:Y:S01]  /*43b0*/  LOP3.LUT P1, RZ, R197, 0xff00, RZ, 0xc0, !PT ;  /* 0x0000ff00c5ff7812 */ /* 0x000fe2000782c0ff */
[----:B------:R-:W-:-:S04]  /*43c0*/  FMUL.FTZ R214, R242, UR13 ;  /* 0x0000000df2d67c20 */ /* 0x000fc80008410000 */
[----:B------:R-:W-:-:S08]  /*43d0*/  FMUL.FTZ R214, R214, UR12 ;  /* 0x0000000cd6d67c20 */ /* 0x000fd00008410000 */
[----:B-----5:R-:W-:-:S04]  /*43e0*/  @P1 PRMT R215, R166, 0x7632, R215 ;  /* 0x00007632a6d71816 */ /* 0x020fc800000000d7 */
[----:B------:R-:W-:Y:S02]  /*43f0*/  @P1 SHF.L.U32 R240, R215, 0x10, RZ ;  /* 0x00000010d7f01819 */ /* 0x000fe400000006ff */
[----:B------:R-:W-:-:S03]  /*4400*/  MOV R215, RZ ;  /* 0x000000ff00d77202 */ /* 0x000fc60000000f00 */
[----:B------:R-:W-:-:S04]  /*4410*/  @P1 FMUL.FTZ R215, R214, R240 ;  /* 0x000000f0d6d71220 */ /* 0x000fc80000410000 */
[----:B------:R-:W-:Y:S01]  /*4420*/  FADD.FTZ R89, R89, R215 ;  /* 0x000000d759597221 */ /* 0x000fe20000010000 */
[----:B--2---:R-:W-:-:S05]  /*4430*/  FMUL.FTZ R214, R241, R214 ;  /* 0x000000d6f1d67220 */ /* 0x004fca0000410000 */
[----:B------:R-:W-:-:S04]  /*4440*/  FSEL R214, R214, RZ, P1 ;  /* 0x000000ffd6d67208 */ /* 0x000fc80000800000 */
[----:B------:R-:W-:-:S04]  /*4450*/  F2FP.BF16.F32.PACK_AB R214, RZ, R214 ;  /* 0x000000d6ffd6723e */ /* 0x000fc800000010ff */
[----:B------:R-:W-:-:S07]  /*4460*/  PRMT R170, R170, 0x5410, R214 ;  /* 0x00005410aaaa7816 */ /* 0x000fce00000000d6 */
.L_x_8345:
[----:B------:R-:W-:Y:S05]  /*4470*/  BSYNC B1 ;  /* 0x0000000000017941 */ /* 0x000fea0003800000 */
.L_x_8344:
        /* <DEDUP_REMOVED lines=14> */
.L_x_8347:
[----:B------:R-:W-:Y:S05]  /*4560*/  BSYNC B1 ;  /* 0x0000000000017941 */ /* 0x000fea0003800000 */
.L_x_8346:
[----:B------:R-:W-:Y:S04]  /*4570*/  BSSY B1, `(.L_x_8348) ;  /* 0x000000e000017945 */ /* 0x000fe80003800000 */
        /* <DEDUP_REMOVED lines=13> */
.L_x_8349:
[----:B------:R-:W-:Y:S05]  /*4650*/  BSYNC B1 ;  /* 0x0000000000017941 */ /* 0x000fea0003800000 */
.L_x_8348:
        /* <DEDUP_REMOVED lines=14> */
.L_x_8351:
[----:B------:R-:W-:Y:S05]  /*4740*/  BSYNC B1 ;  /* 0x0000000000017941 */ /* 0x000fea0003800000 */
.L_x_8350:
[----:B------:R-:W-:Y:S04]  /*4750*/  BSSY B1, `(.L_x_8352) ;  /* 0x000000f000017945 */ /* 0x000fe80003800000 */
[----:B------:R-:W-:Y:S05]  /*4760*/  @!P4 BRA `(.L_x_8353) ;  /* 0x000000000034c947 */ /* 0x000fea0003800000 */
[----:B------:R-:W2:Y:S01]  /*4770*/  LDL R215, [R1+0x134] ;  /* 0x0001340001d77983 */ /* 0x000ea20000100800 */
[----:B------:R-:W-:Y:S01]  /*4780*/  LOP3.LUT P0, RZ, R197, 0xff000000, RZ, 0xc0, !PT ;  /* 0xff000000c5ff7812 */ /* 0x000fe2000780c0ff */
[----:B------:R-:W-:-:S04]  /*4790*/  FMUL.FTZ R196, R240, UR13 ;  /* 0x0000000df0c47c20 */ /* 0x000fc80008410000 */
[----:B------:R-:W-:-:S08]  /*47a0*/  FMUL.FTZ R196, R196, UR12 ;  /* 0x0000000cc4c47c20 */ /* 0x000fd00008410000 */
[----:B-----5:R-:W-:-:S05]  /*47b0*/  @P0 PRMT R197, R167, 0x7632, R197 ;  /* 0x00007632a7c50816 */ /* 0x020fca00000000c5 */
[----:B------:R-:W-:Y:S01]  /*47c0*/  @P0 IMAD.U32 R214, R197, 0x10000, RZ ;  /* 0x00010000c5d60824 */ /* 0x000fe200078e00ff */
[----:B------:R-:W-:-:S03]  /*47d0*/  MOV R197, RZ ;  /* 0x000000ff00c57202 */ /* 0x000fc60000000f00 */
[----:B------:R-:W-:-:S04]  /*47e0*/  @P0 FMUL.FTZ R197, R196, R214 ;  /* 0x000000d6c4c50220 */ /* 0x000fc80000410000 */
[----:B------:R-:W-:Y:S01]  /*47f0*/  FADD.FTZ R91, R91, R197 ;  /* 0x000000c55b5b7221 */ /* 0x000fe20000010000 */
[----:B--2---:R-:W-:-:S05]  /*4800*/  FMUL.FTZ R196, R215, R196 ;  /* 0x000000c4d7c47220 */ /* 0x004fca0000410000 */
[----:B------:R-:W-:-:S04]  /*4810*/  FSEL R196, R196, RZ, P0 ;  /* 0x000000ffc4c47208 */ /* 0x000fc80000000000 */
[----:B------:R-:W-:-:S04]  /*4820*/  F2FP.BF16.F32.PACK_AB R196, RZ, R196 ;  /* 0x000000c4ffc4723e */ /* 0x000fc800000010ff */
[----:B------:R-:W-:-:S07]  /*4830*/  PRMT R171, R171, 0x5410, R196 ;  /* 0x00005410abab7816 */ /* 0x000fce00000000c4 */
.L_x_8353:
[----:B------:R-:W-:Y:S05]  /*4840*/  BSYNC B1 ;  /* 0x0000000000017941 */ /* 0x000fea0003800000 */
.L_x_8352:
        /* <DEDUP_REMOVED lines=8> */
[----:B------:R-:W-:Y:S02]  /*48d0*/  @!P5 ISETP.NE.U32.AND P2, PT, R250, RZ, PT ;  /* 0x000000fffa00d20c */ /* 0x000fe40003f45070 */
[----:B------:R-:W-:Y:S01]  /*48e0*/  @!P5 ISETP.NE.AND.EX P3, PT, R251, RZ, PT, P3 ;  /* 0x000000fffb00d20c */ /* 0x000fe20003f65330 */
[----:B------:R-:W0:Y:S02]  /*48f0*/  @P0 LDC.64 R196, c[0x0][0x308] ;  /* 0x0000c200ffc40b82 */ /* 0x000e240000000a00 */
[----:B0-----:R-:W-:Y:S01]  /*4900*/  @P0 IMAD.WIDE.U32 R214, R249, 0x20, R196 ;  /* 0x00000020f9d60825 */ /* 0x001fe200078e00c4 */
[----:B------:R-:W-:Y:S02]  /*4910*/  SEL R196, R247, R172, P1 ;  /* 0x000000acf7c47207 */ /* 0x000fe40000800000 */
        /* <DEDUP_REMOVED lines=16> */
.L_x_8355:
[----:B------:R-:W-:Y:S05]  /*4a20*/  BSYNC B1 ;  /* 0x0000000000017941 */ /* 0x000fea0003800000 */
.L_x_8354:
        /* <DEDUP_REMOVED lines=14> */
.L_x_8357:
[----:B------:R-:W-:Y:S05]  /*4b10*/  BSYNC B1 ;  /* 0x0000000000017941 */ /* 0x000fea0003800000 */
.L_x_8356:
[----:B------:R-:W-:Y:S01]  /*4b20*/  BSSY B1, `(.L_x_8358) ;  /* 0x0000011000017945 */ /* 0x000fe20003800000 */
[----:B------:R-:W-:Y:S02]  /*4b30*/  @!P5 ISETP.NE.U32.AND P3, PT, R250, RZ, PT ;  /* 0x000000fffa00d20c */ /* 0x000fe40003f65070 */
[----:B------:R-:W-:Y:S01]  /*4b40*/  @!P5 ISETP.NE.AND.EX P2, PT, R251, RZ, PT, P2 ;  /* 0x000000fffb00d20c */ /* 0x000fe20003f45320 */
[----:B------:R-:W-:-:S12]  /*4b50*/  @!P4 BRA `(.L_x_8359) ;  /* 0x000000000034c947 */ /* 0x000fd80003800000 */
[----:B------:R-:W2:Y:S04]  /*4b60*/  LDL.LU R197, [R1+0x38] ;  /* 0x0000380001c57983 */ /* 0x000ea80000300800 */
[----:B------:R-:W3:Y:S01]  /*4b70*/  LDL R240, [R1+0x118] ;  /* 0x0001180001f07983 */ /* 0x000ee20000100800 */
[----:B------:R-:W-:Y:S01]  /*4b80*/  HFMA2.MMA R198, -RZ, RZ, 0, 0 ;  /* 0x00000000ffc67435 */ /* 0x000fe200000001ff */
[----:B--2---:R-:W-:Y:S01]  /*4b90*/  LOP3.LUT P6, RZ, R197, 0xff, RZ, 0xc0, !PT ;  /* 0x000000ffc5ff7812 */ /* 0x004fe200078cc0ff */
[----:B------:R-:W-:-:S04]  /*4ba0*/  FMUL.FTZ R197, R196, UR13 ;  /* 0x0000000dc4c57c20 */ /* 0x000fc80008410000 */
[----:B------:R-:W-:-:S08]  /*4bb0*/  FMUL.FTZ R197, R197, UR12 ;  /* 0x0000000cc5c57c20 */ /* 0x000fd00008410000 */
[----:B-----5:R-:W-:-:S05]  /*4bc0*/  @P6 SHF.L.U32 R199, R164, 0x10, RZ ;  /* 0x00000010a4c76819 */ /* 0x020fca00000006ff */
[-C--:B------:R-:W-:Y:S01]  /*4bd0*/  @P6 FMUL.FTZ R198, R199, R197.reuse ;  /* 0x000000c5c7c66220 */ /* 0x080fe20000410000 */
[----:B---3--:R-:W-:-:S03]  /*4be0*/  FMUL.FTZ R197, R240, R197 ;  /* 0x000000c5f0c57220 */ /* 0x008fc60000410000 */
[----:B------:R-:W-:Y:S02]  /*4bf0*/  FADD.FTZ R92, R92, R198 ;  /* 0x000000c65c5c7221 */ /* 0x000fe40000010000 */
[----:B------:R-:W-:-:S04]  /*4c00*/  FSEL R197, R197, RZ, P6 ;  /* 0x000000ffc5c57208 */ /* 0x000fc80003000000 */
[----:B------:R-:W-:-:S04]  /*4c10*/  F2FP.BF16.F32.PACK_AB R197, RZ, R197 ;  /* 0x000000c5ffc5723e */ /* 0x000fc800000010ff */
[----:B------:R-:W-:-:S07]  /*4c20*/  PRMT R168, R197, 0x7610, R168 ;  /* 0x00007610c5a87816 */ /* 0x000fce00000000a8 */
.L_x_8359:
[----:B------:R-:W-:Y:S05]  /*4c30*/  BSYNC B1 ;  /* 0x0000000000017941 */ /* 0x000fea0003800000 */
.L_x_8358:
        /* <DEDUP_REMOVED lines=14> */
.L_x_8361:
[----:B------:R-:W-:Y:S05]  /*4d20*/  BSYNC B1 ;  /* 0x0000000000017941 */ /* 0x000fea0003800000 */
.L_x_8360:
[----:B------:R-:W-:Y:S01]  /*4d30*/  @!P5 ISETP.NE.U32.AND P2, PT, R250, RZ, PT ;  /* 0x000000fffa00d20c */ /* 0x000fe20003f45070 */
[----:B------:R-:W-:Y:S01]  /*4d40*/  BSSY B1, `(.L_x_8362) ;  /* 0x0000013000017945 */ /* 0x000fe20003800000 */
[C---:B------:R-:W-:Y:S01]  /*4d50*/  @!P5 ISETP.NE.AND.EX P3, PT, R251.reuse, RZ, PT, P3 ;  /* 0x000000fffb00d20c */ /* 0x040fe20003f65330 */
[----:B-1----:R-:W-:Y:S01]  /*4d60*/  @P0 IMAD.WIDE.U32 R214, R252, 0x20, R214 ;  /* 0x00000020fcd60825 */ /* 0x002fe200078e00d6 */
[----:B------:R-:W-:Y:S02]  /*4d70*/  @!P5 ISETP.NE.AND.EX P2, PT, R251, RZ, PT, P2 ;  /* 0x000000fffb00d20c */ /* 0x000fe40003f45320 */
[----:B------:R-:W-:Y:S01]  /*4d80*/  SEL R196, R196, R172, P1 ;  /* 0x000000acc4c47207 */ /* 0x000fe20000800000 */
[----:B------:R-:W-:Y:S10]  /*4d90*/  @!P4 BRA `(.L_x_8363) ;  /* 0x000000000034c947 */ /* 0x000ff40003800000 */
        /* <DEDUP_REMOVED lines=13> */
.L_x_8363:
[----:B------:R-:W-:Y:S05]  /*4e70*/  BSYNC B1 ;  /* 0x0000000000017941 */ /* 0x000fea0003800000 */
.L_x_8362:
        /* <DEDUP_REMOVED lines=15> */
.L_x_8365:
[----:B------:R-:W-:Y:S05]  /*4f70*/  BSYNC B1 ;  /* 0x0000000000017941 */ /* 0x000fea0003800000 */
.L_x_8364:
[----:B------:R-:W-:Y:S04]  /*4f80*/  BSSY B1, `(.L_x_8366) ;  /* 0x000000e000017945 */ /* 0x000fe80003800000 */
[----:B------:R-:W-:Y:S05]  /*4f90*/  @!P4 BRA `(.L_x_8367) ;  /* 0x000000000030c947 */ /* 0x000fea0003800000 */
        /* <DEDUP_REMOVED lines=12> */
.L_x_8367:
[----:B------:R-:W-:Y:S05]  /*5060*/  BSYNC B1 ;  /* 0x0000000000017941 */ /* 0x000fea0003800000 */
.L_x_8366:
        /* <DEDUP_REMOVED lines=15> */
.L_x_8369:
[----:B------:R-:W-:Y:S05]  /*5160*/  BSYNC B1 ;  /* 0x0000000000017941 */ /* 0x000fea0003800000 */
.L_x_8368:
[----:B------:R-:W-:Y:S04]  /*5170*/  BSSY B1, `(.L_x_8370) ;  /* 0x000000f000017945 */ /* 0x000fe80003800000 */
[----:B------:R-:W-:Y:S05]  /*5180*/  @!P4 BRA `(.L_x_8371) ;  /* 0x000000000034c947 */ /* 0x000fea0003800000 */
        /* <DEDUP_REMOVED lines=13> */
.L_x_8371:
[----:B------:R-:W-:Y:S05]  /*5260*/  BSYNC B1 ;  /* 0x0000000000017941 */ /* 0x000fea0003800000 */
.L_x_8370:
[C---:B------:R-:W-:Y:S01]  /*5270*/  @!P5 ISETP.NE.U32.AND P3, PT, R250.reuse, RZ, PT ;  /* 0x000000fffa00d20c */ /* 0x040fe20003f65070 */
        /* <DEDUP_REMOVED lines=18> */
.L_x_8373:
[----:B------:R-:W-:Y:S05]  /*53a0*/  BSYNC B1 ;  /* 0x0000000000017941 */ /* 0x000fea0003800000 */
.L_x_8372:
        /* <DEDUP_REMOVED lines=16> */
.L_x_8375:
[----:B------:R-:W-:Y:S05]  /*54b0*/  BSYNC B1 ;  /* 0x0000000000017941 */ /* 0x000fea0003800000 */
.L_x_8374:
        /* <DEDUP_REMOVED lines=13> */
.L_x_8377:
[----:B------:R-:W-:Y:S05]  /*5590*/  BSYNC B1 ;  /* 0x0000000000017941 */ /* 0x000fea0003800000 */
.L_x_8376:
[----:B------:R-:W-:Y:S01]  /*55a0*/  @!P5 ISETP.NE.U32.AND P2, PT, R250, RZ, PT ;  /* 0x000000fffa00d20c */ /* 0x000fe20003f45070 */
[----:B------:R-:W-:Y:S01]  /*55b0*/  BSSY B1, `(.L_x_8378) ;  /* 0x0000011000017945 */ /* 0x000fe20003800000 */
[C---:B------:R-:W-:Y:S02]  /*55c0*/  @!P5 ISETP.NE.AND.EX P3, PT, R251.reuse, RZ, PT, P3 ;  /* 0x000000fffb00d20c */ /* 0x040fe40003f65330 */
[----:B------:R-:W-:Y:S01]  /*55d0*/  @!P5 ISETP.NE.AND.EX P2, PT, R251, RZ, PT, P2 ;  /* 0x000000fffb00d20c */ /* 0x000fe20003f45320 */
[----:B------:R-:W-:-:S12]  /*55e0*/  @!P4 BRA `(.L_x_8379) ;  /* 0x000000000034c947 */ /* 0x000fd80003800000 */
        /* <DEDUP_REMOVED lines=13> */
.L_x_8379:
[----:B------:R-:W-:Y:S05]  /*56c0*/  BSYNC B1 ;  /* 0x0000000000017941 */ /* 0x000fea0003800000 */
.L_x_8378:
        /* <DEDUP_REMOVED lines=13> */
.L_x_8381:
[----:B------:R-:W-:Y:S05]  /*57a0*/  BSYNC B1 ;  /* 0x0000000000017941 */ /* 0x000fea0003800000 */
.L_x_8380:
        /* <DEDUP_REMOVED lines=14> */
.L_x_8383:
[----:B------:R-:W-:Y:S05]  /*5890*/  BSYNC B1 ;  /* 0x0000000000017941 */ /* 0x000fea0003800000 */
.L_x_8382:
        /* <DEDUP_REMOVED lines=13> */
.L_x_8385:
[----:B------:R-:W-:Y:S05]  /*5970*/  BSYNC B1 ;  /* 0x0000000000017941 */ /* 0x000fea0003800000 */
.L_x_8384:
[----:B------:R-:W-:Y:S04]  /*5980*/  BSSY B1, `(.L_x_8386) ;  /* 0x000000f000017945 */ /* 0x000fe80003800000 */
        /* <DEDUP_REMOVED lines=14> */
.L_x_8387:
[----:B------:R-:W-:Y:S05]  /*5a70*/  BSYNC B1 ;  /* 0x0000000000017941 */ /* 0x000fea0003800000 */
.L_x_8386:
[----:B------:R-:W-:Y:S01]  /*5a80*/  SEL R196, R196, R176, P1 ;  /* 0x000000b0c4c47207 */ /* 0x000fe20000800000 */
[----:B------:R-:W0:Y:S01]  /*5a90*/  @P0 LDC.64 R202, c[0x0][0x308] ;  /* 0x0000c200ffca0b82 */ /* 0x000e220000000a00 */
[----:B------:R-:W-:Y:S01]  /*5aa0*/  SEL R197, R197, R177, P1 ;  /* 0x000000b1c5c57207 */ /* 0x000fe20000800000 */
[----:B------:R-:W-:Y:S01]  /*5ab0*/  BSSY B1, `(.L_x_8388) ;  /* 0x0000010000017945 */ /* 0x000fe20003800000 */
[----:B------:R-:W-:Y:S02]  /*5ac0*/  SEL R198, R198, R178, P1 ;  /* 0x000000b2c6c67207 */ /* 0x000fe40000800000 */
[----:B------:R-:W-:Y:S02]  /*5ad0*/  SEL R199, R199, R179, P1 ;  /* 0x000000b3c7c77207 */ /* 0x000fe40000800000 */
[C---:B------:R-:W-:Y:S02]  /*5ae0*/  @!P5 ISETP.NE.U32.AND P3, PT, R250.reuse, RZ, PT ;  /* 0x000000fffa00d20c */ /* 0x040fe40003f65070 */
[----:B------:R-:W-:Y:S01]  /*5af0*/  @!P5 ISETP.NE.U32.AND P2, PT, R250, RZ, PT ;  /* 0x000000fffa00d20c */ /* 0x000fe20003f45070 */
[----:B------:R1:W-:Y:S01]  /*5b00*/  @P0 STG.E.128 desc[UR4][R214.64+0x10], R196 ;  /* 0x000010c4d6000986 */ /* 0x0003e2000c101d04 */
[----:B------:R-:W-:Y:S01]  /*5b10*/  @!P5 ISETP.NE.AND.EX P3, PT, R251, RZ, PT, P3 ;  /* 0x000000fffb00d20c */ /* 0x000fe20003f65330 */
[----:B-1----:R-:W1:Y:S01]  /*5b20*/  @P4 LDC.64 R196, c[0x0][0x2f8] ;  /* 0x0000be00ffc44b82 */ /* 0x002e620000000a00 */
[----:B------:R-:W-:-:S02]  /*5b30*/  @P4 IADD3 R198, R216, 0x20, RZ ;  /* 0x00000020d8c64810 */ /* 0x000fc40007ffe0ff */
[----:B------:R-:W-:-:S03]  /*5b40*/  IADD3 R214, R216, 0x40, RZ ;  /* 0x00000040d8d67810 */ /* 0x000fc60007ffe0ff */
[----:B-1----:R-:W-:-:S05]  /*5b50*/  @P4 IMAD.WIDE.U32 R196, R198, 0x10, R196 ;  /* 0x00000010c6c44825 */ /* 0x002fca00078e00c4 */
[----:B------:R1:W-:Y:S01]  /*5b60*/  @P4 STG.E.128 desc[UR4][R196.64], R168 ;  /* 0x000000a8c4004986 */ /* 0x0003e2000c101d04 */
[----:B0-----:R-:W-:Y:S05]  /*5b70*/  @!P4 BRA `(.L_x_8389) ;  /* 0x00000000000cc947 */ /* 0x001fea0003800000 */
[----:B-----5:R-:W0:Y:S02]  /*5b80*/  LDC.64 R164, c[0x0][0x220] ;  /* 0x00008800ffa47b82 */ /* 0x020e240000000a00 */
[----:B0-----:R-:W-:-:S06]  /*5b90*/  IMAD.WIDE.U32 R164, R214, 0x10, R164 ;  /* 0x00000010d6a47825 */ /* 0x001fcc00078e00a4 */
[----:B------:R-:W5:Y:S02]  /*5ba0*/  LDG.E.128 R164, desc[UR4][R164.64] ;  /* 0x00000004a4a47981 */ /* 0x000f64000c1e1d00 */
.L_x_8389:
[----:B------:R-:W-:Y:S05]  /*5bb0*/  BSYNC B1 ;  /* 0x0000000000017941 */ /* 0x000fea0003800000 */
.L_x_8388:
        /* <DEDUP_REMOVED lines=13> */
.L_x_8391:
[----:B------:R-:W-:Y:S05]  /*5c90*/  BSYNC B1 ;  /* 0x0000000000017941 */ /* 0x000fea0003800000 */
.L_x_8390:
        /* <DEDUP_REMOVED lines=17> */
.L_x_8393:
[----:B------:R-:W-:Y:S05]  /*5db0*/  BSYNC B1 ;  /* 0x0000000000017941 */ /* 0x000fea0003800000 */
.L_x_8392:
        /* <DEDUP_REMOVED lines=13> */
.L_x_8395:
[----:B------:R-:W-:Y:S05]  /*5e90*/  BSYNC B1 ;  /* 0x0000000000017941 */ /* 0x000fea0003800000 */
.L_x_8394:
        /* <DEDUP_REMOVED lines=21> */
.L_x_8397:
[----:B------:R-:W-:Y:S05]  /*5ff0*/  BSYNC B1 ;  /* 0x0000000000017941 */ /* 0x000fea0003800000 */
.L_x_8396:
        /* <DEDUP_REMOVED lines=14> */
.L_x_8399:
[----:B------:R-:W-:Y:S05]  /*60e0*/  BSYNC B1 ;  /* 0x0000000000017941 */ /* 0x000fea0003800000 */
.L_x_8398:
        /* <DEDUP_REMOVED lines=14> */
.L_x_8401:
[----:B------:R-:W-:Y:S05]  /*61d0*/  BSYNC B1 ;  /* 0x0000000000017941 */ /* 0x000fea0003800000 */
.L_x_8400:
        /* <DEDUP_REMOVED lines=14> */
.L_x_8403:
[----:B------:R-:W-:Y:S05]  /*62c0*/  BSYNC B1 ;  /* 0x0000000000017941 */ /* 0x000fea0003800000 */
.L_x_8402:
        /* <DEDUP_REMOVED lines=15> */
.L_x_8405:
[----:B------:R-:W-:Y:S05]  /*63c0*/  BSYNC B1 ;  /* 0x0000000000017941 */ /* 0x000fea0003800000 */
.L_x_8404:
        /* <DEDUP_REMOVED lines=18> */
.L_x_8407:
[----:B------:R-:W-:Y:S05]  /*64f0*/  BSYNC B1 ;  /* 0x0000000000017941 */ /* 0x000fea0003800000 */
.L_x_8406:
        /* <DEDUP_REMOVED lines=16> */
.L_x_8409:
[----:B------:R-:W-:Y:S05]  /*6600*/  BSYNC B1 ;  /* 0x0000000000017941 */ /* 0x000fea0003800000 */
.L_x_8408:
        /* <DEDUP_REMOVED lines=13> */
.L_x_8411:
[----:B------:R-:W-:Y:S05]  /*66e0*/  BSYNC B1 ;  /* 0x0000000000017941 */ /* 0x000fea0003800000 */
.L_x_8410:
        /* <DEDUP_REMOVED lines=18> */
.L_x_8413:
[----:B------:R-:W-:Y:S05]  /*6810*/  BSYNC B1 ;  /* 0x0000000000017941 */ /* 0x000fea0003800000 */
.L_x_8412:
        /* <DEDUP_REMOVED lines=13> */
.L_x_8415:
[----:B------:R-:W-:Y:S05]  /*68f0*/  BSYNC B1 ;  /* 0x0000000000017941 */ /* 0x000fea0003800000 */
.L_x_8414:
        /* <DEDUP_REMOVED lines=14> */
.L_x_8417:
[----:B------:R-:W-:Y:S05]  /*69e0*/  BSYNC B1 ;  /* 0x0000000000017941 */ /* 0x000fea0003800000 */
.L_x_8416:
        /* <DEDUP_REMOVED lines=13> */
.L_x_8419:
[----:B------:R-:W-:Y:S05]  /*6ac0*/  BSYNC B1 ;  /* 0x0000000000017941 */ /* 0x000fea0003800000 */
.L_x_8418:
        /* <DEDUP_REMOVED lines=15> */
.L_x_8421:
[----:B------:R-:W-:Y:S05]  /*6bc0*/  BSYNC B1 ;  /* 0x0000000000017941 */ /* 0x000fea0003800000 */
.L_x_8420:
        /* <DEDUP_REMOVED lines=9> */
[----:B------:R-:W-:Y:S01]  /*6c60*/  @!P5 ISETP.NE.AND.EX P3, PT, R251, RZ, PT, P3 ;  /* 0x000000fffb00d20c */ /* 0x000fe20003f65330 */
[----:B0-----:R-:W-:Y:S01]  /*6c70*/  @P4 IMAD.WIDE.U32 R194, R214, 0x10, R194 ;  /* 0x00000010d6c24825 */ /* 0x001fe200078e00c2 */
[----:B------:R-:W-:-:S04]  /*6c80*/  IADD3 R214, R216, 0x60, RZ ;  /* 0x00000060d8d67810 */ /* 0x000fc80007ffe0ff */
[----:B------:R0:W-:Y:S01]  /*6c90*/  @P4 STG.E.128 desc[UR4][R194.64], R168 ;  /* 0x000000a8c2004986 */ /* 0x0001e2000c101d04 */
[----:B-1----:R-:W1:Y:S01]  /*6ca0*/  @P0 LDC.64 R196, c[0x0][0x308] ;  /* 0x0000c200ffc40b82 */ /* 0x002e620000000a00 */
[----:B------:R-:W-:Y:S05]  /*6cb0*/  @!P4 BRA `(.L_x_8423) ;  /* 0x00000000000cc947 */ /* 0x000fea0003800000 */
[----:B-----5:R-:W2:Y:S02]  /*6cc0*/  LDC.64 R164, c[0x0][0x220] ;  /* 0x00008800ffa47b82 */ /* 0x020ea40000000a00 */
[----:B--2---:R-:W-:-:S06]  /*6cd0*/  IMAD.WIDE.U32 R164, R214, 0x10, R164 ;  /* 0x00000010d6a47825 */ /* 0x004fcc00078e00a4 */
[----:B------:R-:W5:Y:S02]  /*6ce0*/  LDG.E.128 R164, desc[UR4][R164.64] ;  /* 0x00000004a4a47981 */ /* 0x000f64000c1e1d00 */
.L_x_8423:
[----:B------:R-:W-:Y:S05]  /*6cf0*/  BSYNC B1 ;  /* 0x0000000000017941 */ /* 0x000fea0003800000 */
.L_x_8422:
[----:B------:R-:W-:Y:S01]  /*6d00*/  BSSY B1, `(.L_x_8424) ;  /* 0x000000c000017945 */ /* 0x000fe20003800000 */
[----:B------:R-:W-:-:S03]  /*6d10*/  @!P5 FSEL R199, R148, RZ, P3 ;  /* 0x000000ff94c7d208 */ /* 0x000fc60001800000 */
[----:B------:R-:W-:Y:S05]  /*6d20*/  @!P5 BRA `(.L_x_8425) ;  /* 0x000000000024d947 */ /* 0x000fea0003800000 */
[----:B0-----:R-:W0:Y:S01]  /*6d30*/  LDC.U8 R194, c[0x0][0x2a0] ;  /* 0x0000a800ffc27b82 */ /* 0x001e220000000000 */
        /* <DEDUP_REMOVED lines=8> */
.L_x_8425:
[----:B------:R-:W-:Y:S05]  /*6dc0*/  BSYNC B1 ;  /* 0x0000000000017941 */ /* 0x000fea0003800000 */
.L_x_8424:
[----:B------:R-:W-:Y:S01]  /*6dd0*/  BSSY B1, `(.L_x_8426) ;  /* 0x0000011000017945 */ /* 0x000fe20003800000 */
[----:B------:R-:W-:Y:S02]  /*6de0*/  @!P5 ISETP.NE.U32.AND P3, PT, R250, RZ, PT ;  /* 0x000000fffa00d20c */ /* 0x000fe40003f65070 */
[----:B------:R-:W-:Y:S01]  /*6df0*/  @!P5 ISETP.NE.AND.EX P2, PT, R251, RZ, PT, P2 ;  /* 0x000000fffb00d20c */ /* 0x000fe20003f45320 */
[----:B------:R-:W-:-:S12]  /*6e00*/  @!P4 BRA `(.L_x_8427) ;  /* 0x000000000034c947 */ /* 0x000fd80003800000 */
[----:B0-----:R-:W2:Y:S04]  /*6e10*/  LDL.LU R194, [R1+0x7c] ;  /* 0x00007c0001c27983 */ /* 0x001ea80000300800 */
        /* <DEDUP_REMOVED lines=12> */
.L_x_8427:
[----:B------:R-:W-:Y:S05]  /*6ee0*/  BSYNC B1 ;  /* 0x0000000000017941 */ /* 0x000fea0003800000 */
.L_x_8426:
        /* <DEDUP_REMOVED lines=12> */
.L_x_8429:
[----:B------:R-:W-:Y:S05]  /*6fb0*/  BSYNC B1 ;  /* 0x0000000000017941 */ /* 0x000fea0003800000 */
.L_x_8428:
[----:B0-----:R-:W1:Y:S01]  /*6fc0*/  LDL.LU R194, [R1+0x40] ;  /* 0x0000400001c27983 */ /* 0x001e620000300800 */
[----:B------:R-:W-:Y:S01]  /*6fd0*/  @!P5 ISETP.NE.U32.AND P2, PT, R250, RZ, PT ;  /* 0x000000fffa00d20c */ /* 0x000fe20003f45070 */
[----:B------:R-:W-:Y:S01]  /*6fe0*/  BSSY B1, `(.L_x_8430) ;  /* 0x0000013000017945 */ /* 0x000fe20003800000 */
[C---:B------:R-:W-:Y:S02]  /*6ff0*/  @!P5 ISETP.NE.AND.EX P3, PT, R251.reuse, RZ, PT, P3 ;  /* 0x000000fffb00d20c */ /* 0x040fe40003f65330 */
[----:B------:R-:W-:Y:S01]  /*7000*/  @!P5 ISETP.NE.AND.EX P2, PT, R251, RZ, PT, P2 ;  /* 0x000000fffb00d20c */ /* 0x000fe20003f45320 */
[----:B-1----:R-:W-:Y:S01]  /*7010*/  @P0 IMAD.WIDE.U32 R194, R194, 0x20, R196 ;  /* 0x00000020c2c20825 */ /* 0x002fe200078e00c4 */
[----:B------:R-:W-:Y:S01]  /*7020*/  SEL R196, R199, R172, P1 ;  /* 0x000000acc7c47207 */ /* 0x000fe20000800000 */
[----:B------:R-:W-:Y:S10]  /*7030*/  @!P4 BRA `(.L_x_8431) ;  /* 0x000000000034c947 */ /* 0x000ff40003800000 */
        /* <DEDUP_REMOVED lines=13> */
.L_x_8431:
[----:B------:R-:W-:Y:S05]  /*7110*/  BSYNC B1 ;  /* 0x0000000000017941 */ /* 0x000fea0003800000 */
.L_x_8430:
[----:B------:R-:W-:Y:S01]  /*7120*/  BSSY B1, `(.L_x_8432) ;  /* 0x000000d000017945 */ /* 0x000fe20003800000 */
[----:B------:R-:W-:Y:S02]  /*7130*/  SEL R197, R198, R173, P1 ;  /* 0x000000adc6c57207 */ /* 0x000fe40000800000 */
[----:B------:R-:W-:Y:S01]  /*7140*/  @!P5 FSEL R198, R150, RZ, P3 ;  /* 0x000000ff96c6d208 */ /* 0x000fe20001800000 */
[----:B------:R-:W-:Y:S06]  /*7150*/  @!P5 BRA `(.L_x_8433) ;  /* 0x000000000024d947 */ /* 0x000fec0003800000 */
        /* <DEDUP_REMOVED lines=9> */
.L_x_8433:
[----:B------:R-:W-:Y:S05]  /*71f0*/  BSYNC B1 ;  /* 0x0000000000017941 */ /* 0x000fea0003800000 */
.L_x_8432:
        /* <DEDUP_REMOVED lines=14> */
.L_x_8435:
[----:B------:R-:W-:Y:S05]  /*72e0*/  BSYNC B1 ;  /* 0x0000000000017941 */ /* 0x000fea0003800000 */
.L_x_8434:
        /* <DEDUP_REMOVED lines=13> */
.L_x_8437:
[----:B------:R-:W-:Y:S05]  /*73c0*/  BSYNC B1 ;  /* 0x0000000000017941 */ /* 0x000fea0003800000 */
.L_x_8436:
        /* <DEDUP_REMOVED lines=15> */
.L_x_8439:
[----:B------:R-:W-:Y:S05]  /*74c0*/  BSYNC B1 ;  /* 0x0000000000017941 */ /* 0x000fea0003800000 */
.L_x_8438:
[----:B------:R-:W0:Y:S01]  /*74d0*/  @P4 LDC.64 R202, c[0x0][0x2f8] ;  /* 0x0000be00ffca4b82 */ /* 0x000e220000000a00 */
[C---:B------:R-:W-:Y:S01]  /*74e0*/  @!P5 ISETP.NE.U32.AND P3, PT, R250.reuse, RZ, PT ;  /* 0x000000fffa00d20c */ /* 0x040fe20003f65070 */
[----:B------:R-:W-:Y:S01]  /*74f0*/  BSSY B1, `(.L_x_8440) ;  /* 0x0000010000017945 */ /* 0x000fe20003800000 */
[----:B------:R-:W-:Y:S02]  /*7500*/  SEL R199, R199, R175, P1 ;  /* 0x000000afc7c77207 */ /* 0x000fe40000800000 */
[----:B------:R-:W-:Y:S02]  /*7510*/  @!P5 ISETP.NE.AND.EX P3, PT, R251, RZ, PT, P3 ;  /* 0x000000fffb00d20c */ /* 0x000fe40003f65330 */
[----:B------:R-:W-:Y:S01]  /*7520*/  @!P5 ISETP.NE.U32.AND P2, PT, R250, RZ, PT ;  /* 0x000000fffa00d20c */ /* 0x000fe20003f45070 */
[----:B------:R1:W-:Y:S02]  /*7530*/  @P0 STG.E.128 desc[UR4][R194.64], R196 ;  /* 0x000000c4c2000986 */ /* 0x0003e4000c101d04 */
[----:B-1----:R-:W-:Y:S01]  /*7540*/  @!P5 FSEL R196, R152, RZ, P3 ;  /* 0x000000ff98c4d208 */ /* 0x002fe20001800000 */
[----:B------:R-:W-:Y:S09]  /*7550*/  @!P5 BRA `(.L_x_8441) ;  /* 0x000000000024d947 */ /* 0x000ff20003800000 */
[----:B------:R-:W1:Y:S01]  /*7560*/  LDC.U8 R215, c[0x0][0x2a0] ;  /* 0x0000a800ffd77b82 */ /* 0x000e620000000000 */
[----:B------:R-:W-:-:S04]  /*7570*/  ISETP.NE.U32.AND P3, PT, R250, RZ, PT ;  /* 0x000000fffa00720c */ /* 0x000fc80003f65070 */
[----:B------:R-:W-:Y:S02]  /*7580*/  ISETP.NE.AND.EX P3, PT, R251, RZ, PT, P3 ;  /* 0x000000fffb00720c */ /* 0x000fe40003f65330 */
[----:B-1----:R-:W-:-:S04]  /*7590*/  ISETP.NE.AND P6, PT, R215, RZ, PT ;  /* 0x000000ffd700720c */ /* 0x002fc80003fc5270 */
[----:B------:R-:W-:-:S05]  /*75a0*/  FSEL R196, R213, RZ, !P6 ;  /* 0x000000ffd5c47208 */ /* 0x000fca0007000000 */
[----:B------:R-:W-:-:S04]  /*75b0*/  FFMA.FTZ R196, R220, R212, R196 ;  /* 0x000000d4dcc47223 */ /* 0x000fc800000100c4 */
[----:B------:R-:W-:-:S04]  /*75c0*/  FADD.FTZ R196, R219, -R196 ;  /* 0x800000c4dbc47221 */ /* 0x000fc80000010000 */
[----:B------:R-:W-:-:S04]  /*75d0*/  FMUL.FTZ R196, R3, R196 ;  /* 0x000000c403c47220 */ /* 0x000fc80000410000 */
[----:B------:R-:W-:-:S07]  /*75e0*/  @P3 FADD.FTZ R196, R152, R196 ;  /* 0x000000c498c43221 */ /* 0x000fce0000010000 */
.L_x_8441:
[----:B------:R-:W-:Y:S05]  /*75f0*/  BSYNC B1 ;  /* 0x0000000000017941 */ /* 0x000fea0003800000 */
.L_x_8440:
        /* <DEDUP_REMOVED lines=16> */
.L_x_8443:
[----:B------:R-:W-:Y:S05]  /*7700*/  BSYNC B1 ;  /* 0x0000000000017941 */ /* 0x000fea0003800000 */
.L_x_8442:
[----:B------:R-:W-:Y:S01]  /*7710*/  BSSY B1, `(.L_x_8444) ;  /* 0x000000c000017945 */ /* 0x000fe20003800000 */
[----:B------:R-:W-:-:S03]  /*7720*/  @!P5 FSEL R197, R153, RZ, P2 ;  /* 0x000000ff99c5d208 */ /* 0x000fc60001000000 */
[----:B------:R-:W-:Y:S05]  /*7730*/  @!P5 BRA `(.L_x_8445) ;  /* 0x000000000024d947 */ /* 0x000fea0003800000 */
        /* <DEDUP_REMOVED lines=9> */
.L_x_8445:
[----:B------:R-:W-:Y:S05]  /*77d0*/  BSYNC B1 ;  /* 0x0000000000017941 */ /* 0x000fea0003800000 */
.L_x_8444:
        /* <DEDUP_REMOVED lines=18> */
.L_x_8447:
[----:B------:R-:W-:Y:S05]  /*7900*/  BSYNC B1 ;  /* 0x0000000000017941 */ /* 0x000fea0003800000 */
.L_x_8446:
        /* <DEDUP_REMOVED lines=12> */
.L_x_8449:
[----:B------:R-:W-:Y:S05]  /*79d0*/  BSYNC B1 ;  /* 0x0000000000017941 */ /* 0x000fea0003800000 */
.L_x_8448:
        /* <DEDUP_REMOVED lines=14> */
.L_x_8451:
[----:B------:R-:W-:Y:S05]  /*7ac0*/  BSYNC B1 ;  /* 0x0000000000017941 */ /* 0x000fea0003800000 */
.L_x_8450:
        /* <DEDUP_REMOVED lines=12> */
.L_x_8453:
[----:B------:R-:W-:Y:S05]  /*7b90*/  BSYNC B1 ;  /* 0x0000000000017941 */ /* 0x000fea0003800000 */
.L_x_8452:
        /* <DEDUP_REMOVED lines=15> */
.L_x_8455:
[----:B------:R-:W-:Y:S05]  /*7c90*/  BSYNC B1 ;  /* 0x0000000000017941 */ /* 0x000fea0003800000 */
.L_x_8454:
        /* <DEDUP_REMOVED lines=9> */
[----:B------:R-:W-:-:S03]  /*7d30*/  @!P5 ISETP.NE.AND.EX P3, PT, R251, RZ, PT, P3 ;  /* 0x000000fffb00d20c */ /* 0x000fc60003f65330 */
[----:B------:R1:W-:Y:S01]  /*7d40*/  @P4 STG.E.128 desc[UR4][R190.64], R168 ;  /* 0x000000a8be004986 */ /* 0x0003e2000c101d04 */
[----:B0-----:R-:W-:Y:S01]  /*7d50*/  VIADD R194, R216, 0x80 ;  /* 0x00000080d8c27836 */ /* 0x001fe20000000000 */
[----:B------:R-:W-:Y:S08]  /*7d60*/  @!P4 BRA `(.L_x_8457) ;  /* 0x00000000000cc947 */ /* 0x000ff00003800000 */
[----:B-----5:R-:W0:Y:S02]  /*7d70*/  LDC.64 R164, c[0x0][0x220] ;  /* 0x00008800ffa47b82 */ /* 0x020e240000000a00 */
[----:B0-----:R-:W-:-:S06]  /*7d80*/  IMAD.WIDE.U32 R164, R194, 0x10, R164 ;  /* 0x00000010c2a47825 */ /* 0x001fcc00078e00a4 */
[----:B------:R-:W5:Y:S02]  /*7d90*/  LDG.E.128 R164, desc[UR4][R164.64] ;  /* 0x00000004a4a47981 */ /* 0x000f64000c1e1d00 */
.L_x_8457:
[----:B------:R-:W-:Y:S05]  /*7da0*/  BSYNC B1 ;  /* 0x0000000000017941 */ /* 0x000fea0003800000 */
.L_x_8456:
[----:B------:R-:W-:Y:S01]  /*7db0*/  BSSY B1, `(.L_x_8458) ;  /* 0x000000c000017945 */ /* 0x000fe20003800000 */
[----:B-1----:R-:W-:-:S03]  /*7dc0*/  @!P5 FSEL R190, R156, RZ, P3 ;  /* 0x000000ff9cbed208 */ /* 0x002fc60001800000 */
[----:B------:R-:W-:Y:S05]  /*7dd0*/  @!P5 BRA `(.L_x_8459) ;  /* 0x000000000024d947 */ /* 0x000fea0003800000 */
        /* <DEDUP_REMOVED lines=9> */
.L_x_8459:
[----:B------:R-:W-:Y:S05]  /*7e70*/  BSYNC B1 ;  /* 0x0000000000017941 */ /* 0x000fea0003800000 */
.L_x_8458:
[----:B------:R-:W-:Y:S01]  /*7e80*/  BSSY B1, `(.L_x_8460) ;  /* 0x0000011000017945 */ /* 0x000fe20003800000 */
[----:B------:R-:W-:Y:S02]  /*7e90*/  @!P5 ISETP.NE.U32.AND P3, PT, R250, RZ, PT ;  /* 0x000000fffa00d20c */ /* 0x000fe40003f65070 */
[----:B------:R-:W-:Y:S01]  /*7ea0*/  @!P5 ISETP.NE.AND.EX P2, PT, R251, RZ, PT, P2 ;  /* 0x000000fffb00d20c */ /* 0x000fe20003f45320 */
[----:B------:R-:W-:-:S12]  /*7eb0*/  @!P4 BRA `(.L_x_8461) ;  /* 0x000000000034c947 */ /* 0x000fd80003800000 */
[----:B------:R-:W2:Y:S04]  /*7ec0*/  LDL.LU R191, [R1+0x80] ;  /* 0x0000800001bf7983 */ /* 0x000ea80000300800 */
[----:B------:R-:W3:Y:S01]  /*7ed0*/  LDL R197, [R1+0xb8] ;  /* 0x0000b80001c57983 */ /* 0x000ee20000100800 */
[----:B------:R-:W-:Y:S02]  /*7ee0*/  MOV R195, RZ ;  /* 0x000000ff00c37202 */ /* 0x000fe40000000f00 */
        /* <DEDUP_REMOVED lines=10> */
.L_x_8461:
[----:B------:R-:W-:Y:S05]  /*7f90*/  BSYNC B1 ;  /* 0x0000000000017941 */ /* 0x000fea0003800000 */
.L_x_8460:
[----:B------:R-:W-:Y:S01]  /*7fa0*/  BSSY B1, `(.L_x_8462) ;  /* 0x000000c000017945 */ /* 0x000fe20003800000 */
[----:B------:R-:W-:-:S03]  /*7fb0*/  @!P5 FSEL R191, R157, RZ, P2 ;  /* 0x000000ff9dbfd208 */ /* 0x000fc60001000000 */
        /* <DEDUP_REMOVED lines=10> */
.L_x_8463:
[----:B------:R-:W-:Y:S05]  /*8060*/  BSYNC B1 ;  /* 0x0000000000017941 */ /* 0x000fea0003800000 */
.L_x_8462:
[----:B------:R-:W-:Y:S01]  /*8070*/  BSSY B1, `(.L_x_8464) ;  /* 0x0000011000017945 */ /* 0x000fe20003800000 */
[----:B------:R-:W-:Y:S02]  /*8080*/  @!P5 ISETP.NE.U32.AND P2, PT, R250, RZ, PT ;  /* 0x000000fffa00d20c */ /* 0x000fe40003f45070 */
        /* <DEDUP_REMOVED lines=15> */
.L_x_8465:
[----:B------:R-:W-:Y:S05]  /*8180*/  BSYNC B1 ;  /* 0x0000000000017941 */ /* 0x000fea0003800000 */
.L_x_8464:
        /* <DEDUP_REMOVED lines=12> */
.L_x_8467:
[----:B------:R-:W-:Y:S05]  /*8250*/  BSYNC B1 ;  /* 0x0000000000017941 */ /* 0x000fea0003800000 */
.L_x_8466:
        /* <DEDUP_REMOVED lines=16> */
.L_x_8469:
[----:B------:R-:W-:Y:S05]  /*8360*/  BSYNC B1 ;  /* 0x0000000000017941 */ /* 0x000fea0003800000 */
.L_x_8468:
        /* <DEDUP_REMOVED lines=12> */
.L_x_8471:
[----:B------:R-:W-:Y:S05]  /*8430*/  BSYNC B1 ;  /* 0x0000000000017941 */ /* 0x000fea0003800000 */
.L_x_8470:
        /* <DEDUP_REMOVED lines=17> */
.L_x_8473:
[----:B------:R-:W-:Y:S05]  /*8550*/  BSYNC B1 ;  /* 0x0000000000017941 */ /* 0x000fea0003800000 */
.L_x_8472:
        /* <DEDUP_REMOVED lines=12> */
.L_x_8475:
[----:B------:R-:W-:Y:S05]  /*8620*/  BSYNC B1 ;  /* 0x0000000000017941 */ /* 0x000fea0003800000 */
.L_x_8474:
        /* <DEDUP_REMOVED lines=16> */
.L_x_8477:
[----:B------:R-:W-:Y:S05]  /*8730*/  BSYNC B1 ;  /* 0x0000000000017941 */ /* 0x000fea0003800000 */
.L_x_8476:
        /* <DEDUP_REMOVED lines=12> */
.L_x_8479:
[----:B------:R-:W-:Y:S05]  /*8800*/  BSYNC B1 ;  /* 0x0000000000017941 */ /* 0x000fea0003800000 */
.L_x_8478:
        /* <DEDUP_REMOVED lines=18> */
.L_x_8481:
[----:B------:R-:W-:Y:S05]  /*8930*/  BSYNC B1 ;  /* 0x0000000000017941 */ /* 0x000fea0003800000 */
.L_x_8480:
        /* <DEDUP_REMOVED lines=12> */
.L_x_8483:
[----:B------:R-:W-:Y:S05]  /*8a00*/  BSYNC B1 ;  /* 0x0000000000017941 */ /* 0x000fea0003800000 */
.L_x_8482:
        /* <DEDUP_REMOVED lines=14> */
.L_x_8485:
[----:B------:R-:W-:Y:S05]  /*8af0*/  BSYNC B1 ;  /* 0x0000000000017941 */ /* 0x000fea0003800000 */
.L_x_8484:
        /* <DEDUP_REMOVED lines=12> */
.L_x_8487:
[----:B------:R-:W-:Y:S05]  /*8bc0*/  BSYNC B1 ;  /* 0x0000000000017941 */ /* 0x000fea0003800000 */
.L_x_8486:
        /* <DEDUP_REMOVED lines=23> */
.L_x_8489:
[----:B------:R-:W-:Y:S05]  /*8d40*/  BSYNC B1 ;  /* 0x0000000000017941 */ /* 0x000fea0003800000 */
.L_x_8488:
[----:B------:R-:W0:Y:S01]  /*8d50*/  @P0 LDC.64 R190, c[0x0][0x308] ;  /* 0x0000c200ffbe0b82 */ /* 0x000e220000000a00 */
[----:B------:R-:W-:-:S05]  /*8d60*/  @P0 IADD3 R3, R249, 0x80, RZ ;  /* 0x00000080f9030810 */ /* 0x000fca0007ffe0ff */
[----:B0-----:R-:W-:-:S05]  /*8d70*/  @P0 IMAD.WIDE.U32 R190, R3, 0x20, R190 ;  /* 0x0000002003be0825 */ /* 0x001fca00078e00be */
[----:B------:R-:W-:Y:S04]  /*8d80*/  @P0 STG.E.128 desc[UR4][R190.64], R172 ;  /* 0x000000acbe000986 */ /* 0x000fe8000c101d04 */
[----:B------:R0:W-:Y:S02]  /*8d90*/  @P0 STG.E.128 desc[UR4][R190.64+0x10], R176 ;  /* 0x000010b0be000986 */ /* 0x0001e4000c101d04 */
[----:B0-----:R-:W0:Y:S02]  /*8da0*/  @P4 LDC.64 R190, c[0x0][0x2f8] ;  /* 0x0000be00ffbe4b82 */ /* 0x001e240000000a00 */
[----:B0-----:R-:W-:-:S05]  /*8db0*/  @P4 IMAD.WIDE.U32 R190, R194, 0x10, R190 ;  /* 0x00000010c2be4825 */ /* 0x001fca00078e00be */
[----:B------:R0:W-:Y:S02]  /*8dc0*/  @P4 STG.E.128 desc[UR4][R190.64], R168 ;  /* 0x000000a8be004986 */ /* 0x0001e4000c101d04 */
[----:B0-----:R-:W0:Y:S02]  /*8dd0*/  LDC.64 R190, c[0x0][0x210] ;  /* 0x00008400ffbe7b82 */ /* 0x001e240000000a00 */
[----:B0-----:R-:W-:-:S05]  /*8de0*/  IMAD R2, R190, 0x4, R2 ;  /* 0x00000004be027824 */ /* 0x001fca00078e0202 */
[----:B------:R-:W-:-:S13]  /*8df0*/  ISETP.GE.AND P0, PT, R2, R191, PT ;  /* 0x000000bf0200720c */ /* 0x000fda0003f06270 */
[----:B------:R-:W-:Y:S05]  /*8e00*/  @!P0 BRA `(.L_x_8490) ;  /* 0xffffff7c00a88947 */ /* 0x000fea000383ffff */
.L_x_8317:
[----:B------:R-:W-:Y:S05]  /*8e10*/  BSYNC B0 ;  /* 0x0000000000007941 */ /* 0x000fea0003800000 */
.L_x_8315:
        /* <DEDUP_REMOVED lines=332> */
.L_x_8321:
[----:B-1----:R-:W-:Y:S01]  /*a2e0*/  HFMA2.MMA R199, -RZ, RZ, 0, 1.847743988037109375e-06 ;  /* 0x0000001fffc77435 */ /* 0x002fe200000001ff */
[----:B------:R-:W-:Y:S01]  /*a2f0*/  BSSY B1, `(.L_x_8491) ;  /* 0x0000007000017945 */ /* 0x000fe20003800000 */
[----:B------:R-:W-:Y:S01]  /*a300*/  MOV R216, R214 ;  /* 0x000000d600d87202 */ /* 0x000fe20000000f00 */
[----:B------:R-:W-:Y:S01]  /*a310*/  IMAD.MOV.U32 R213, RZ, RZ, 0x1 ;  /* 0x00000001ffd57424 */ /* 0x000fe200078e00ff */
[----:B------:R-:W-:-:S07]  /*a320*/  MOV R198, 0xffffffff ;  /* 0xffffffff00c67802 */ /* 0x000fce0000000f00 */
[----:B------:R-:W-:Y:S05]  /*a330*/  WARPSYNC.COLLECTIVE R198, `(.L_x_8492) ;  /* 0x00000000c6087348 */ /* 0x000fea0003c00000 */
[----:B------:R0:W1:Y:S02]  /*a340*/  SHFL.BFLY P0, R240, R216, R213, R199 ;  /* 0x0c0000d5d8f07389 */ /* 0x00006400000000c7 */
[----:B01----:R-:W-:Y:S01]  /*a350*/  ENDCOLLECTIVE ;  /* 0x000000000000791b */ /* 0x003fe20003800000 */
.L_x_8492:
[----:B------:R-:W-:Y:S05]  /*a360*/  BSYNC B1 ;  /* 0x0000000000017941 */ /* 0x000fea0003800000 */
.L_x_8491:
        /* <DEDUP_REMOVED lines=9> */
.L_x_8493:
        /* <DEDUP_REMOVED lines=8> */
.L_x_8494:
[----:B------:R-:W-:Y:S01]  /*a480*/  MOV R216, R212 ;  /* 0x000000d400d87202 */ /* 0x000fe20000000f00 */
[----:B------:R-:W-:-:S04]  /*a490*/  IMAD.MOV.U32 R198, RZ, RZ, R240 ;  /* 0x000000ffffc67224 */ /* 0x000fc800078e00f0 */
[----:B------:R-:W-:Y:S01]  /*a4a0*/  FADD.FTZ R214, R214, R198 ;  /* 0x000000c6d6d67221 */ /* 0x000fe20000010000 */
[----:B------:R-:W-:-:S07]  /*a4b0*/  MOV R198, 0xffffffff ;  /* 0xffffffff00c67802 */ /* 0x000fce0000000f00 */
[----:B------:R-:W-:Y:S05]  /*a4c0*/  WARPSYNC.COLLECTIVE R198, `(.L_x_8495) ;  /* 0x00000000c6087348 */ /* 0x000fea0003c00000 */
[----:B------:R0:W1:Y:S02]  /*a4d0*/  SHFL.BFLY P0, R240, R216, R213, R199 ;  /* 0x0c0000d5d8f07389 */ /* 0x00006400000000c7 */
[----:B01----:R-:W-:Y:S01]  /*a4e0*/  ENDCOLLECTIVE ;  /* 0x000000000000791b */ /* 0x003fe20003800000 */
.L_x_8495:
        /* <DEDUP_REMOVED lines=8> */
.L_x_8496:
[----:B------:R-:W-:Y:S02]  /*a570*/  MOV R216, R212 ;  /* 0x000000d400d87202 */ /* 0x000fe40000000f00 */
[----:B------:R-:W-:-:S05]  /*a580*/  MOV R198, R240 ;  /* 0x000000f000c67202 */ /* 0x000fca0000000f00 */
[----:B------:R-:W-:Y:S01]  /*a590*/  FADD.FTZ R214, R214, R198 ;  /* 0x000000c6d6d67221 */ /* 0x000fe20000010000 */
[----:B------:R-:W-:-:S07]  /*a5a0*/  MOV R198, 0xffffffff ;  /* 0xffffffff00c67802 */ /* 0x000fce0000000f00 */
[----:B------:R-:W-:Y:S05]  /*a5b0*/  WARPSYNC.COLLECTIVE R198, `(.L_x_8497) ;  /* 0x00000000c6087348 */ /* 0x000fea0003c00000 */
[----:B------:R0:W1:Y:S02]  /*a5c0*/  SHFL.BFLY P0, R240, R216, R213, R199 ;  /* 0x0c0000d5d8f07389 */ /* 0x00006400000000c7 */
[----:B01----:R-:W-:Y:S01]  /*a5d0*/  ENDCOLLECTIVE ;  /* 0x000000000000791b */ /* 0x003fe20003800000 */
.L_x_8497:
        /* <DEDUP_REMOVED lines=8> */
.L_x_8498:
[----:B------:R-:W-:Y:S02]  /*a660*/  MOV R216, R212 ;  /* 0x000000d400d87202 */ /* 0x000fe40000000f00 */
[----:B------:R-:W-:-:S05]  /*a670*/  MOV R198, R240 ;  /* 0x000000f000c67202 */ /* 0x000fca0000000f00 */
[----:B------:R-:W-:Y:S01]  /*a680*/  FADD.FTZ R214, R214, R198 ;  /* 0x000000c6d6d67221 */ /* 0x000fe20000010000 */
[----:B------:R-:W-:-:S07]  /*a690*/  MOV R198, 0xffffffff ;  /* 0xffffffff00c67802 */ /* 0x000fce0000000f00 */
[----:B------:R-:W-:Y:S05]  /*a6a0*/  WARPSYNC.COLLECTIVE R198, `(.L_x_8499) ;  /* 0x00000000c6087348 */ /* 0x000fea0003c00000 */
[----:B------:R0:W1:Y:S02]  /*a6b0*/  SHFL.BFLY P0, R240, R216, R213, R199 ;  /* 0x0c0000d5d8f07389 */ /* 0x00006400000000c7 */
[----:B01----:R-:W-:Y:S01]  /*a6c0*/  ENDCOLLECTIVE ;  /* 0x000000000000791b */ /* 0x003fe20003800000 */
.L_x_8499:
        /* <DEDUP_REMOVED lines=8> */
.L_x_8500:
[----:B------:R-:W-:Y:S02]  /*a750*/  MOV R216, R212 ;  /* 0x000000d400d87202 */ /* 0x000fe40000000f00 */
[----:B------:R-:W-:-:S07]  /*a760*/  MOV R215, R240 ;  /* 0x000000f000d77202 */ /* 0x000fce0000000f00 */
[----:B------:R-:W-:Y:S05]  /*a770*/  WARPSYNC.COLLECTIVE R198, `(.L_x_8501) ;  /* 0x00000000c6087348 */ /* 0x000fea0003c00000 */
[----:B------:R0:W1:Y:S02]  /*a780*/  SHFL.BFLY P0, R240, R216, R213, R199 ;  /* 0x0c0000d5d8f07389 */ /* 0x00006400000000c7 */
[----:B01----:R-:W-:Y:S01]  /*a790*/  ENDCOLLECTIVE ;  /* 0x000000000000791b */ /* 0x003fe20003800000 */
.L_x_8501:
[----:B------:R-:W-:Y:S01]  /*a7a0*/  MOV R213, R240 ;  /* 0x000000f000d57202 */ /* 0x000fe20000000f00 */
[----:B------:R-:W-:Y:S06]  /*a7b0*/  BRA `(.L_x_8502) ;  /* 0xffffff8c00d47947 */ /* 0x000fec000383ffff */
.L_x_8503:
        /* <DEDUP_REMOVED lines=12> */
.L_x_16961:


//--------------------- .text._ZN10layer_norm13ln_bwd_kernelINS_13Kernel_traitsIf6__halfS2_S2_fjLj1280ELj1ELj4ELj1ELj16ENS_18Kernel_traits_baseILj1280EfS2_S2_S2_fjLj128EEEEELb0ELb0ELb0ELb0EEEvNS_9BwdParamsE --------------------------
	.section	.text._ZN10layer_norm13ln_bwd_kernelINS_13Kernel_traitsIf6__halfS2_S2_fjLj1280ELj1ELj4ELj1ELj16ENS_18Kernel_traits_baseILj1280EfS2_S2_S2_fjLj128EEEEELb0ELb0ELb0ELb0EEEvNS_9BwdParamsE,"ax",@progbits
	.align	128
        .global         _ZN10layer_norm13ln_bwd_kernelINS_13Kernel_traitsIf6__halfS2_S2_fjLj1280ELj1ELj4ELj1ELj16ENS_18Kernel_traits_baseILj1280EfS2_S2_S2_fjLj128EEEEELb0ELb0ELb0ELb0EEEvNS_9BwdParamsE
        .type           _ZN10layer_norm13ln_bwd_kernelINS_13Kernel_traitsIf6__halfS2_S2_fjLj1280ELj1ELj4ELj1ELj16ENS_18Kernel_traits_baseILj1280EfS2_S2_S2_fjLj128EEEEELb0ELb0ELb0ELb0EEEvNS_9BwdParamsE,@function
        .size           _ZN10layer_norm13ln_bwd_kernelINS_13Kernel_traitsIf6__halfS2_S2_fjLj1280ELj1ELj4ELj1ELj16ENS_18Kernel_traits_baseILj1280EfS2_S2_S2_fjLj128EEEEELb0ELb0ELb0ELb0EEEvNS_9BwdParamsE,(.L_x_16962 - _ZN10layer_norm13ln_bwd_kernelINS_13Kernel_traitsIf6__halfS2_S2_fjLj1280ELj1ELj4ELj1ELj16ENS_18Kernel_traits_baseILj1280EfS2_S2_S2_fjLj128EEEEELb0ELb0ELb0ELb0EEEvNS_9BwdParamsE)
        .other          _ZN10layer_norm13ln_bwd_kernelINS_13Kernel_traitsIf6__halfS2_S2_fjLj1280ELj1ELj4ELj1ELj16ENS_18Kernel_traits_baseILj1280EfS2_S2_S2_fjLj128EEEEELb0ELb0ELb0ELb0EEEvNS_9BwdParamsE,@"STO_CUDA_ENTRY STV_DEFAULT"
_ZN10layer_norm13ln_bwd_kernelINS_13Kernel_traitsIf6__halfS2_S2_fjLj1280ELj1ELj4ELj1ELj16ENS_18Kernel_traits_baseILj1280EfS2_S2_S2_fjLj128EEEEELb0ELb0ELb0ELb0EEEvNS_9BwdParamsE:
.text._ZN10layer_norm13ln_bwd_kernelINS_13Kernel_traitsIf6__halfS2_S2_fjLj1280ELj1ELj4ELj1ELj16ENS_18Kernel_traits_baseILj1280EfS2_S2_S2_fjLj128EEEEELb0ELb0ELb0ELb0EEEvNS_9BwdParamsE:
        /* <DEDUP_REMOVED lines=96> */
[----:B------:R-:W-:Y:S01]  /*0600*/  ULDC.U8 UR6, c[0x0][0x2a0] ;  /* 0x0000a80000067ab9 */ /* 0x000fe20000000000 */
[----:B------:R-:W-:Y:S02]  /*0610*/  MOV R5, R2 ;  /* 0x0000000200057202 */ /* 0x000fe40000000f00 */
[----:B------:R-:W-:Y:S02]  /*0620*/  ISETP.NE.AND P5, PT, RZ, UR6, PT ;  /* 0x00000006ff007c0c */ /* 0x000fe4000bfa5270 */
[----:B------:R-:W-:Y:S02]  /*0630*/  ISETP.NE.AND.EX P4, PT, RZ, UR7, PT, P4 ;  /* 0x00000007ff007c0c */ /* 0x000fe4000bf85340 */
[----:B------:R-:W-:-:S11]  /*0640*/  P2R R4, PR, RZ, 0x20 ;  /* 0x00000020ff047803 */ /* 0x000fd60000000000 */
.L_x_8527:
        /* <DEDUP_REMOVED lines=38> */
[----:B------:R-:W-:-:S02]  /*08b0*/  HADD2.F32 R244, -RZ, R177.H0_H0 ;  /* 0x200000b1fff47230 */ /* 0x000fc40000004100 */
[C---:B------:R-:W-:Y:S01]  /*08c0*/  FADD.FTZ R234, -R241.reuse, R234 ;  /* 0x000000eaf1ea7221 */ /* 0x040fe20000010100 */
[----:B------:R-:W-:Y:S02]  /*08d0*/  HADD2.F32 R246, -RZ, R177.H1_H1 ;  /* 0x300000b1fff67230 */ /* 0x000fe40000004100 */
[----:B------:R-:W-:Y:S02]  /*08e0*/  HADD2.F32 R230, -RZ, R178.H1_H1 ;  /* 0x300000b2ffe67230 */ /* 0x000fe40000004100 */
[----:B------:R-:W-:Y:S01]  /*08f0*/  FADD.FTZ R232, -R241, R232 ;  /* 0x000000e8f1e87221 */ /* 0x000fe20000010100 */
[--C-:B--2---:R-:W-:Y:S02]  /*0900*/  HADD2.F32 R177, -RZ, R172.reuse.H0_H0 ;  /* 0x200000acffb17230 */ /* 0x104fe40000004100 */
[----:B-----5:R-:W-:Y:S01]  /*0910*/  FMUL.FTZ R238, R239, R234 ;  /* 0x000000eaefee7220 */ /* 0x020fe20000410000 */
[----:B------:R-:W-:Y:S02]  /*0920*/  HADD2.F32 R236, -RZ, R172.H1_H1 ;  /* 0x300000acffec7230 */ /* 0x000fe40000004100 */
[C---:B------:R-:W-:Y:S01]  /*0930*/  FADD.FTZ R244, -R241.reuse, R244 ;  /* 0x000000f4f1f47221 */ /* 0x040fe20000010100 */
[C---:B------:R-:W-:Y:S01]  /*0940*/  FADD.FTZ R234, -R241.reuse, R246 ;  /* 0x000000f6f1ea7221 */ /* 0x040fe20000010100 */
[----:B------:R-:W-:Y:S01]  /*0950*/  FADD.FTZ R230, -R241, R230 ;  /* 0x000000e6f1e67221 */ /* 0x000fe20000010100 */
[----:B------:R-:W-:Y:S01]  /*0960*/  FMUL.FTZ R3, R239, R232 ;  /* 0x000000e8ef037220 */ /* 0x000fe20000410000 */
[----:B------:R-:W-:Y:S01]  /*0970*/  FMUL.FTZ R240, R28, R177 ;  /* 0x000000b11cf07220 */ /* 0x000fe20000410000 */
[----:B------:R-:W-:-:S02]  /*0980*/  HADD2.F32 R231, -RZ, R174.H0_H0 ;  /* 0x200000aeffe77230 */ /* 0x000fc40000004100 */
[----:B------:R-:W-:Y:S01]  /*0990*/  FADD.FTZ R105, R105, R236 ;  /* 0x000000ec69697221 */ /* 0x000fe20000010000 */
[----:B------:R-:W-:Y:S02]  /*09a0*/  HADD2.F32 R248, -RZ, R178.H0_H0 ;  /* 0x200000b2fff87230 */ /* 0x000fe40000004100 */
[----:B------:R-:W-:Y:S01]  /*09b0*/  FFMA.FTZ R69, R238, R236, R69 ;  /* 0x000000ecee457223 */ /* 0x000fe20000010045 */
[--C-:B------:R-:W-:Y:S02]  /*09c0*/  HADD2.F32 R235, -RZ, R173.reuse.H0_H0 ;  /* 0x200000adffeb7230 */ /* 0x100fe40000004100 */
[C---:B------:R-:W-:Y:S01]  /*09d0*/  FMUL.FTZ R237, R239.reuse, R244 ;  /* 0x000000f4efed7220 */ /* 0x040fe20000410000 */
[----:B------:R-:W-:Y:S02]  /*09e0*/  HADD2.F32 R176, -RZ, R173.H1_H1 ;  /* 0x300000adffb07230 */ /* 0x000fe40000004100 */
[----:B------:R-:W-:Y:S01]  /*09f0*/  FMUL.FTZ R234, R239, R234 ;  /* 0x000000eaefea7220 */ /* 0x000fe20000410000 */
[----:B------:R-:W-:-:S02]  /*0a00*/  HADD2.F32 R174, -RZ, R174.H1_H1 ;  /* 0x300000aeffae7230 */ /* 0x000fc40000004100 */
[----:B------:R-:W-:Y:S01]  /*0a10*/  FMUL.FTZ R230, R239, R230 ;  /* 0x000000e6efe67220 */ /* 0x000fe20000410000 */
[--C-:B------:R-:W-:Y:S02]  /*0a20*/  HADD2.F32 R225, -RZ, R175.reuse.H0_H0 ;  /* 0x200000afffe17230 */ /* 0x100fe40000004100 */
[----:B------:R-:W-:Y:S01]  /*0a30*/  FMUL.FTZ R236, R29, R236 ;  /* 0x000000ec1dec7220 */ /* 0x000fe20000410000 */
[----:B------:R-:W-:Y:S02]  /*0a40*/  HADD2.F32 R172, -RZ, R175.H1_H1 ;  /* 0x300000afffac7230 */ /* 0x000fe40000004100 */
[----:B------:R-:W-:Y:S01]  /*0a50*/  FADD.FTZ R173, RZ, R240 ;  /* 0x000000f0ffad7221 */ /* 0x000fe20000010000 */
[----:B------:R-:W-:Y:S01]  /*0a60*/  FFMA.FTZ R175, R3, R240, RZ ;  /* 0x000000f003af7223 */ /* 0x000fe200000100ff */
[----:B------:R-:W-:Y:S01]  /*0a70*/  FADD.FTZ R106, R106, R235 ;  /* 0x000000eb6a6a7221 */ /* 0x000fe20000010000 */
[----:B------:R-:W-:Y:S01]  /*0a80*/  FADD.FTZ R248, -R241, R248 ;  /* 0x000000f8f1f87221 */ /* 0x000fe20000010100 */
[-C--:B------:R-:W-:Y:S01]  /*0a90*/  FFMA.FTZ R70, R237, R235.reuse, R70 ;  /* 0x000000ebed467223 */ /* 0x080fe20000010046 */
[----:B------:R-:W-:Y:S01]  /*0aa0*/  FADD.FTZ R107, R107, R176 ;  /* 0x000000b06b6b7221 */ /* 0x000fe20000010000 */
[-C--:B------:R-:W-:Y:S01]  /*0ab0*/  FFMA.FTZ R71, R234, R176.reuse, R71 ;  /* 0x000000b0ea477223 */ /* 0x080fe20000010047 */
[----:B------:R-:W-:Y:S01]  /*0ac0*/  FMUL.FTZ R232, R31, R176 ;  /* 0x000000b01fe87220 */ /* 0x000fe20000410000 */
        /* <DEDUP_REMOVED lines=16> */
[----:B------:R-:W-:Y:S02]  /*0bd0*/  HADD2.F32 R178, -RZ, R179.H1_H1 ;  /* 0x300000b3ffb27230 */ /* 0x000fe40000004100 */
        /* <DEDUP_REMOVED lines=19> */
.L_x_8507:
[----:B------:R-:W-:Y:S05]  /*0d10*/  BSYNC B1 ;  /* 0x0000000000017941 */ /* 0x000fea0003800000 */
.L_x_8506:
        /* <DEDUP_REMOVED lines=18> */
[----:B------:R-:W-:Y:S02]  /*0e40*/  HADD2.F32 R246, -RZ, R173.H1_H1 ;  /* 0x300000adfff67230 */ /* 0x000fe40000004100 */
[C---:B------:R-:W-:Y:S01]  /*0e50*/  FADD.FTZ R218, -R241.reuse, R218 ;  /* 0x000000daf1da7221 */ /* 0x040fe20000010100 */
[----:B------:R-:W-:Y:S02]  /*0e60*/  HADD2.F32 R214, -RZ, R174.H1_H1 ;  /* 0x300000aeffd67230 */ /* 0x000fe40000004100 */
[--C-:B--2---:R-:W-:Y:S02]  /*0e70*/  HADD2.F32 R173, -RZ, R176.reuse.H0_H0 ;  /* 0x200000b0ffad7230 */ /* 0x104fe40000004100 */
[----:B------:R-:W-:Y:S01]  /*0e80*/  FADD.FTZ R220, -R241, R220 ;  /* 0x000000dcf1dc7221 */ /* 0x000fe20000010100 */
[----:B------:R-:W-:Y:S02]  /*0e90*/  HADD2.F32 R222, -RZ, R176.H1_H1 ;  /* 0x300000b0ffde7230 */ /* 0x000fe40000004100 */
[C---:B-----5:R-:W-:Y:S01]  /*0ea0*/  FMUL.FTZ R181, R239.reuse, R216 ;  /* 0x000000d8efb57220 */ /* 0x060fe20000410000 */
[----:B------:R-:W-:Y:S01]  /*0eb0*/  FMUL.FTZ R224, R239, R218 ;  /* 0x000000daefe07220 */ /* 0x000fe20000410000 */
[C---:B------:R-:W-:Y:S01]  /*0ec0*/  FADD.FTZ R246, -R241.reuse, R246 ;  /* 0x000000f6f1f67221 */ /* 0x040fe20000010100 */
[----:B------:R-:W-:Y:S01]  /*0ed0*/  FADD.FTZ R214, -R241, R214 ;  /* 0x000000d6f1d67221 */ /* 0x000fe20000010100 */
[----:B------:R-:W-:Y:S01]  /*0ee0*/  FMUL.FTZ R226, R36, R173 ;  /* 0x000000ad24e27220 */ /* 0x000fe20000410000 */
[----:B------:R-:W-:-:S02]  /*0ef0*/  HADD2.F32 R215, -RZ, R178.H0_H0 ;  /* 0x200000b2ffd77230 */ /* 0x000fc40000004100 */
[----:B------:R-:W-:Y:S01]  /*0f00*/  FMUL.FTZ R221, R239, R220 ;  /* 0x000000dcefdd7220 */ /* 0x000fe20000410000 */
[----:B------:R-:W-:Y:S02]  /*0f10*/  HADD2.F32 R248, -RZ, R174.H0_H0 ;  /* 0x200000aefff87230 */ /* 0x000fe40000004100 */
[----:B------:R-:W-:Y:S01]  /*0f20*/  FADD.FTZ R112, R112, R173 ;  /* 0x000000ad70707221 */ /* 0x000fe20000010000 */
[--C-:B------:R-:W-:Y:S02]  /*0f30*/  HADD2.F32 R219, -RZ, R177.reuse.H0_H0 ;  /* 0x200000b1ffdb7230 */ /* 0x100fe40000004100 */
[----:B------:R-:W-:Y:S01]  /*0f40*/  FFMA.FTZ R76, R181, R173, R76 ;  /* 0x000000adb54c7223 */ /* 0x000fe2000001004c */
[----:B------:R-:W-:Y:S02]  /*0f50*/  HADD2.F32 R176, -RZ, R177.H1_H1 ;  /* 0x300000b1ffb07230 */ /* 0x000fe40000004100 */
[----:B------:R-:W-:Y:S01]  /*0f60*/  FADD.FTZ R113, R113, R222 ;  /* 0x000000de71717221 */ /* 0x000fe20000010000 */
[----:B------:R-:W-:-:S02]  /*0f70*/  HADD2.F32 R178, -RZ, R178.H1_H1 ;  /* 0x300000b2ffb27230 */ /* 0x000fc40000004100 */
[----:B------:R-:W-:Y:S01]  /*0f80*/  FFMA.FTZ R77, R224, R222, R77 ;  /* 0x000000dee04d7223 */ /* 0x000fe2000001004d */
[C---:B------:R-:W-:Y:S01]  /*0f90*/  FMUL.FTZ R220, R239.reuse, R246 ;  /* 0x000000f6efdc7220 */ /* 0x040fe20000410000 */
[----:B------:R-:W-:Y:S01]  /*0fa0*/  FMUL.FTZ R216, R239, R214 ;  /* 0x000000d6efd87220 */ /* 0x000fe20000410000 */
[----:B------:R-:W-:Y:S01]  /*0fb0*/  FMUL.FTZ R222, R37, R222 ;  /* 0x000000de25de7220 */ /* 0x000fe20000410000 */
[----:B------:R-:W-:Y:S01]  /*0fc0*/  FADD.FTZ R243, R243, R226 ;  /* 0x000000e2f3f37221 */ /* 0x000fe20000010000 */
[----:B------:R-:W-:Y:S01]  /*0fd0*/  FFMA.FTZ R173, R181, R226, R244 ;  /* 0x000000e2b5ad7223 */ /* 0x000fe200000100f4 */
[--C-:B0-----:R-:W-:Y:S02]  /*0fe0*/  HADD2.F32 R212, -RZ, R175.reuse.H0_H0 ;  /* 0x200000afffd47230 */ /* 0x101fe40000004100 */
        /* <DEDUP_REMOVED lines=12> */
[----:B------:R-:W-:-:S02]  /*10b0*/  HADD2.F32 R174, -RZ, R175.H1_H1 ;  /* 0x300000afffae7230 */ /* 0x000fc40000004100 */
[----:B------:R-:W-:Y:S01]  /*10c0*/  FADD.FTZ R212, -R241, R212 ;  /* 0x000000d4f1d47221 */ /* 0x000fe20000010100 */
[----:B------:R-:W-:Y:S01]  /*10d0*/  FMUL.FTZ R217, R239, R248 ;  /* 0x000000f8efd97220 */ /* 0x000fe20000410000 */
[----:B------:R-:W-:Y:S01]  /*10e0*/  FADD.FTZ R173, R176, R219 ;  /* 0x000000dbb0ad7221 */ /* 0x000fe20000010000 */
[----:B------:R-:W-:Y:S01]  /*10f0*/  FFMA.FTZ R175, R221, R219, R178 ;  /* 0x000000dbddaf7223 */ /* 0x000fe200000100b2 */
[----:B------:R-:W-:Y:S01]  /*1100*/  FMUL.FTZ R213, R239, R212 ;  /* 0x000000d4efd57220 */ /* 0x000fe20000410000 */
[----:B------:R-:W-:Y:S01]  /*1110*/  FADD.FTZ R116, R116, R215 ;  /* 0x000000d774747221 */ /* 0x000fe20000010000 */
[-C--:B------:R-:W-:Y:S01]  /*1120*/  FFMA.FTZ R80, R217, R215.reuse, R80 ;  /* 0x000000d7d9507223 */ /* 0x080fe20000010050 */
[----:B------:R-:W-:Y:S01]  /*1130*/  FADD.FTZ R212, -R241, R174 ;  /* 0x000000aef1d47221 */ /* 0x000fe20000010100 */
        /* <DEDUP_REMOVED lines=20> */
.L_x_8509:
[----:B------:R-:W-:Y:S05]  /*1280*/  BSYNC B1 ;  /* 0x0000000000017941 */ /* 0x000fea0003800000 */
.L_x_8508:
        /* <DEDUP_REMOVED lines=14> */
[----:B---3--:R-:W-:Y:S02]  /*1370*/  HADD2.F32 R180, -RZ, R172.H0_H0 ;  /* 0x200000acffb47230 */ /* 0x008fe40000004100 */
[----:B------:R-:W-:-:S03]  /*1380*/  HADD2.F32 R188, -RZ, R173.H0_H0 ;  /* 0x200000adffbc7230 */ /* 0x000fc60000004100 */
[C---:B------:R-:W-:Y:S01]  /*1390*/  FADD.FTZ R180, -R241.reuse, R180 ;  /* 0x000000b4f1b47221 */ /* 0x040fe20000010100 */
[----:B--2---:R-:W-:Y:S02]  /*13a0*/  HADD2.F32 R183, -RZ, R176.H0_H0 ;  /* 0x200000b0ffb77230 */ /* 0x004fe40000004100 */
[----:B------:R-:W-:Y:S01]  /*13b0*/  FADD.FTZ R188, -R241, R188 ;  /* 0x000000bcf1bc7221 */ /* 0x000fe20000010100 */
[----:B------:R-:W-:Y:S02]  /*13c0*/  HADD2.F32 R184, -RZ, R172.H1_H1 ;  /* 0x300000acffb87230 */ /* 0x000fe40000004100 */
[----:B0----5:R-:W-:Y:S01]  /*13d0*/  FMUL.FTZ R27, R239, R180 ;  /* 0x000000b4ef1b7220 */ /* 0x021fe20000410000 */
[----:B------:R-:W-:Y:S02]  /*13e0*/  HADD2.F32 R248, -RZ, R174.H0_H0 ;  /* 0x200000aefff87230 */ /* 0x000fe40000004100 */
[----:B------:R-:W-:Y:S01]  /*13f0*/  FADD.FTZ R84, R84, R183 ;  /* 0x000000b754547221 */ /* 0x000fe20000010000 */
[----:B------:R-:W-:-:S02]  /*1400*/  HADD2.F32 R185, -RZ, R177.H0_H0 ;  /* 0x200000b1ffb97230 */ /* 0x000fc40000004100 */
[-C--:B------:R-:W-:Y:S01]  /*1410*/  FFMA.FTZ R156, R27, R183.reuse, R156 ;  /* 0x000000b71b9c7223 */ /* 0x080fe2000001009c */
[----:B------:R-:W-:Y:S01]  /*1420*/  FMUL.FTZ R210, R44, R183 ;  /* 0x000000b72cd27220 */ /* 0x000fe20000410000 */
[----:B------:R-:W-:Y:S02]  /*1430*/  HADD2.F32 R246, -RZ, R173.H1_H1 ;  /* 0x300000adfff67230 */ /* 0x000fe40000004100 */
[----:B------:R-:W-:Y:S01]  /*1440*/  FMUL.FTZ R183, R239, R188 ;  /* 0x000000bcefb77220 */ /* 0x000fe20000410000 */
[C---:B------:R-:W-:Y:S01]  /*1450*/  FADD.FTZ R184, -R241.reuse, R184 ;  /* 0x000000b8f1b87221 */ /* 0x040fe20000010100 */
[----:B------:R-:W-:Y:S01]  /*1460*/  FADD.FTZ R248, -R241, R248 ;  /* 0x000000f8f1f87221 */ /* 0x000fe20000010100 */
[----:B------:R-:W-:Y:S02]  /*1470*/  HADD2.F32 R182, -RZ, R174.H1_H1 ;  /* 0x300000aeffb67230 */ /* 0x000fe40000004100 */
[----:B------:R-:W-:Y:S01]  /*1480*/  FADD.FTZ R86, R86, R185 ;  /* 0x000000b956567221 */ /* 0x000fe20000010000 */
[----:B------:R-:W-:-:S02]  /*1490*/  HADD2.F32 R186, -RZ, R175.H0_H0 ;  /* 0x200000afffba7230 */ /* 0x000fc40000004100 */
[-C--:B------:R-:W-:Y:S01]  /*14a0*/  FFMA.FTZ R158, R183, R185.reuse, R158 ;  /* 0x000000b9b79e7223 */ /* 0x080fe2000001009e */
[----:B------:R-:W-:Y:S02]  /*14b0*/  HADD2.F32 R174, -RZ, R175.H1_H1 ;  /* 0x300000afffae7230 */ /* 0x000fe40000004100 */
[----:B------:R-:W-:Y:S01]  /*14c0*/  FMUL.FTZ R180, R46, R185 ;  /* 0x000000b92eb47220 */ /* 0x000fe20000410000 */
[----:B------:R-:W-:Y:S02]  /*14d0*/  HADD2.F32 R206, -RZ, R176.H1_H1 ;  /* 0x300000b0ffce7230 */ /* 0x000fe40000004100 */
[----:B------:R-:W-:Y:S01]  /*14e0*/  FMUL.FTZ R208, R239, R184 ;  /* 0x000000b8efd07220 */ /* 0x000fe20000410000 */
[----:B------:R-:W-:Y:S02]  /*14f0*/  HADD2.F32 R175, -RZ, R178.H0_H0 ;  /* 0x200000b2ffaf7230 */ /* 0x000fe40000004100 */
[----:B------:R-:W-:Y:S01]  /*1500*/  FADD.FTZ R26, -R241, R246 ;  /* 0x000000f6f11a7221 */ /* 0x000fe20000010100 */
[----:B------:R-:W-:Y:S01]  /*1510*/  FMUL.FTZ R185, R239, R248 ;  /* 0x000000f8efb97220 */ /* 0x000fe20000410000 */
[----:B------:R-:W-:-:S02]  /*1520*/  HADD2.F32 R176, -RZ, R177.H1_H1 ;  /* 0x300000b1ffb07230 */ /* 0x000fc40000004100 */
[----:B------:R-:W-:Y:S01]  /*1530*/  FADD.FTZ R184, -R241, R182 ;  /* 0x000000b6f1b87221 */ /* 0x000fe20000010100 */
        /* <DEDUP_REMOVED lines=43> */
.L_x_8511:
[----:B------:R-:W-:Y:S05]  /*17f0*/  BSYNC B1 ;  /* 0x0000000000017941 */ /* 0x000fea0003800000 */
.L_x_8510:
        /* <DEDUP_REMOVED lines=17> */
[----:B------:R-:W-:Y:S01]  /*1910*/  FADD.FTZ R20, -R241, R20 ;  /* 0x00000014f1147221 */ /* 0x000fe20000010100 */
[----:B------:R-:W-:Y:S02]  /*1920*/  HADD2.F32 R178, -RZ, R17.H1_H1 ;  /* 0x30000011ffb27230 */ /* 0x000fe40000004100 */
[--C-:B------:R-:W-:Y:S02]  /*1930*/  HADD2.F32 R248, -RZ, R18.reuse.H0_H0 ;  /* 0x20000012fff87230 */ /* 0x100fe40000004100 */
[----:B------:R-:W-:Y:S02]  /*1940*/  HADD2.F32 R18, -RZ, R18.H1_H1 ;  /* 0x30000012ff127230 */ /* 0x000fe40000004100 */
[--C-:B--2---:R-:W-:Y:S02]  /*1950*/  HADD2.F32 R17, -RZ, R12.reuse.H0_H0 ;  /* 0x2000000cff117230 */ /* 0x104fe40000004100 */
[----:B0----5:R-:W-:Y:S01]  /*1960*/  FMUL.FTZ R11, R239, R20 ;  /* 0x00000014ef0b7220 */ /* 0x021fe20000410000 */
[----:B------:R-:W-:-:S02]  /*1970*/  HADD2.F32 R16, -RZ, R12.H1_H1 ;  /* 0x3000000cff107230 */ /* 0x000fc40000004100 */
[C---:B------:R-:W-:Y:S01]  /*1980*/  FADD.FTZ R10, -R241.reuse, R172 ;  /* 0x000000acf10a7221 */ /* 0x040fe20000010100 */
[C---:B------:R-:W-:Y:S01]  /*1990*/  FADD.FTZ R176, -R241.reuse, R176 ;  /* 0x000000b0f1b07221 */ /* 0x040fe20000010100 */
[C---:B------:R-:W-:Y:S01]  /*19a0*/  FADD.FTZ R248, -R241.reuse, R248 ;  /* 0x000000f8f1f87221 */ /* 0x040fe20000010100 */
[-C--:B------:R-:W-:Y:S01]  /*19b0*/  FMUL.FTZ R12, R52, R17.reuse ;  /* 0x00000011340c7220 */ /* 0x080fe20000410000 */
[----:B------:R-:W-:Y:S01]  /*19c0*/  FADD.FTZ R20, -R241, R18 ;  /* 0x00000012f1147221 */ /* 0x000fe20000010100 */
[--C-:B------:R-:W-:Y:S02]  /*19d0*/  HADD2.F32 R24, -RZ, R19.reuse.H0_H0 ;  /* 0x20000013ff187230 */ /* 0x100fe40000004100 */
[----:B------:R-:W-:Y:S01]  /*19e0*/  FADD.FTZ R124, R124, R17 ;  /* 0x000000117c7c7221 */ /* 0x000fe20000010000 */
[----:B------:R-:W-:Y:S02]  /*19f0*/  HADD2.F32 R22, -RZ, R19.H1_H1 ;  /* 0x30000013ff167230 */ /* 0x000fe40000004100 */
[----:B------:R-:W-:Y:S01]  /*1a00*/  FFMA.FTZ R88, R11, R17, R88 ;  /* 0x000000110b587223 */ /* 0x000fe20000010058 */
[----:B------:R-:W-:-:S02]  /*1a10*/  HADD2.F32 R21, -RZ, R14.H0_H0 ;  /* 0x2000000eff157230 */ /* 0x000fc40000004100 */
[C---:B------:R-:W-:Y:S01]  /*1a20*/  FMUL.FTZ R10, R239.reuse, R10 ;  /* 0x0000000aef0a7220 */ /* 0x040fe20000410000 */
[--C-:B------:R-:W-:Y:S02]  /*1a30*/  HADD2.F32 R25, -RZ, R15.reuse.H0_H0 ;  /* 0x2000000fff197230 */ /* 0x100fe40000004100 */
[C---:B------:R-:W-:Y:S01]  /*1a40*/  FMUL.FTZ R17, R239.reuse, R248 ;  /* 0x000000f8ef117220 */ /* 0x040fe20000410000 */
[----:B------:R-:W-:Y:S02]  /*1a50*/  HADD2.F32 R172, -RZ, R15.H1_H1 ;  /* 0x3000000fffac7230 */ /* 0x000fe40000004100 */
[C---:B------:R-:W-:Y:S01]  /*1a60*/  FMUL.FTZ R15, R239.reuse, R176 ;  /* 0x000000b0ef0f7220 */ /* 0x040fe20000410000 */
[--C-:B------:R-:W-:Y:S02]  /*1a70*/  HADD2.F32 R19, -RZ, R13.reuse.H0_H0 ;  /* 0x2000000dff137230 */ /* 0x100fe40000004100 */
[----:B------:R-:W-:Y:S01]  /*1a80*/  FMUL.FTZ R20, R239, R20 ;  /* 0x00000014ef147220 */ /* 0x000fe20000410000 */
[----:B------:R-:W-:-:S02]  /*1a90*/  HADD2.F32 R246, -RZ, R13.H1_H1 ;  /* 0x3000000dfff67230 */ /* 0x000fc40000004100 */
[----:B------:R-:W-:Y:S01]  /*1aa0*/  FMUL.FTZ R13, R53, R16 ;  /* 0x00000010350d7220 */ /* 0x000fe20000410000 */
[----:B------:R-:W-:Y:S02]  /*1ab0*/  HADD2.F32 R174, -RZ, R14.H1_H1 ;  /* 0x3000000effae7230 */ /* 0x000fe40000004100 */
        /* <DEDUP_REMOVED lines=12> */
[----:B------:R-:W-:Y:S01]  /*1b80*/  FADD.FTZ R14, -R241, R178 ;  /* 0x000000b2f10e7221 */ /* 0x000fe20000010100 */
[----:B------:R-:W-:Y:S01]  /*1b90*/  FFMA.FTZ R174, R10, R13, R23 ;  /* 0x0000000d0aae7223 */ /* 0x000fe20000010017 */
[----:B------:R-:W-:Y:S01]  /*1ba0*/  FADD.FTZ R126, R126, R19 ;  /* 0x000000137e7e7221 */ /* 0x000fe20000010000 */
[----:B------:R-:W-:Y:S01]  /*1bb0*/  FFMA.FTZ R90, R15, R19, R90 ;  /* 0x000000130f5a7223 */ /* 0x000fe2000001005a */
[----:B------:R-:W-:Y:S01]  /*1bc0*/  FADD.FTZ R176, -R241, R24 ;  /* 0x00000018f1b07221 */ /* 0x000fe20000010100 */
[----:B------:R-:W-:Y:S01]  /*1bd0*/  FMUL.FTZ R19, R55, R246 ;  /* 0x000000f637137220 */ /* 0x000fe20000410000 */
[----:B------:R-:W-:Y:S01]  /*1be0*/  FADD.FTZ R24, R173, R16 ;  /* 0x00000010ad187221 */ /* 0x000fe20000010000 */
[----:B------:R-:W-:Y:S01]  /*1bf0*/  FMUL.FTZ R14, R239, R14 ;  /* 0x0000000eef0e7220 */ /* 0x000fe20000410000 */
[----:B------:R-:W-:Y:S01]  /*1c00*/  FFMA.FTZ R173, R15, R16, R174 ;  /* 0x000000100fad7223 */ /* 0x000fe200000100ae */
[----:B------:R-:W-:Y:S01]  /*1c10*/  FMUL.FTZ R23, R239, R176 ;  /* 0x000000b0ef177220 */ /* 0x000fe20000410000 */
[----:B------:R-:W-:-:S02]  /*1c20*/  FADD.FTZ R175, R24, R19 ;  /* 0x0000001318af7221 */ /* 0x000fc40000010000 */
[----:B------:R-:W-:Y:S01]  /*1c30*/  FFMA.FTZ R24, R14, R19, R173 ;  /* 0x000000130e187223 */ /* 0x000fe200000100ad */
[----:B------:R-:W-:Y:S01]  /*1c40*/  FADD.FTZ R176, -R241, R22 ;  /* 0x00000016f1b07221 */ /* 0x000fe20000010100 */
        /* <DEDUP_REMOVED lines=17> */
.L_x_8513:
[----:B------:R-:W-:Y:S05]  /*1d60*/  BSYNC B1 ;  /* 0x0000000000017941 */ /* 0x000fea0003800000 */
.L_x_8512:
        /* <DEDUP_REMOVED lines=16> */
[----:B------:R-:W-:-:S02]  /*1e70*/  HADD2.F32 R200, -RZ, R178.H0_H0 ;  /* 0x200000b2ffc87230 */ /* 0x000fc40000004100 */
[----:B------:R-:W-:Y:S02]  /*1e80*/  HADD2.F32 R178, -RZ, R178.H1_H1 ;  /* 0x300000b2ffb27230 */ /* 0x000fe40000004100 */
[C---:B------:R-:W-:Y:S01]  /*1e90*/  FADD.FTZ R190, -R241.reuse, R190 ;  /* 0x000000bef1be7221 */ /* 0x040fe20000010100 */
[--C-:B------:R-:W-:Y:S02]  /*1ea0*/  HADD2.F32 R196, -RZ, R177.reuse.H0_H0 ;  /* 0x200000b1ffc47230 */ /* 0x100fe40000004100 */
[C---:B------:R-:W-:Y:S01]  /*1eb0*/  FADD.FTZ R192, -R241.reuse, R192 ;  /* 0x000000c0f1c07221 */ /* 0x040fe20000010100 */
[----:B------:R-:W-:Y:S02]  /*1ec0*/  HADD2.F32 R198, -RZ, R177.H1_H1 ;  /* 0x300000b1ffc67230 */ /* 0x000fe40000004100 */
[C---:B------:R-:W-:Y:S01]  /*1ed0*/  FADD.FTZ R202, -R241.reuse, R200 ;  /* 0x000000c8f1ca7221 */ /* 0x040fe20000010100 */
[--C-:B--2---:R-:W-:Y:S02]  /*1ee0*/  HADD2.F32 R177, -RZ, R172.reuse.H0_H0 ;  /* 0x200000acffb17230 */ /* 0x104fe40000004100 */
[----:B------:R-:W-:Y:S01]  /*1ef0*/  FADD.FTZ R200, -R241, R178 ;  /* 0x000000b2f1c87221 */ /* 0x000fe20000010100 */
[----:B------:R-:W-:-:S02]  /*1f00*/  HADD2.F32 R178, -RZ, R172.H1_H1 ;  /* 0x300000acffb27230 */ /* 0x000fc40000004100 */
[C---:B-----5:R-:W-:Y:S01]  /*1f10*/  FMUL.FTZ R9, R239.reuse, R190 ;  /* 0x000000beef097220 */ /* 0x060fe20000410000 */
[----:B------:R-:W-:Y:S01]  /*1f20*/  FMUL.FTZ R190, R239, R192 ;  /* 0x000000c0efbe7220 */ /* 0x000fe20000410000 */
[----:B------:R-:W-:Y:S01]  /*1f30*/  FMUL.FTZ R192, R60, R177 ;  /* 0x000000b13cc07220 */ /* 0x000fe20000410000 */
[--C-:B------:R-:W-:Y:S02]  /*1f40*/  HADD2.F32 R204, -RZ, R179.reuse.H0_H0 ;  /* 0x200000b3ffcc7230 */ /* 0x100fe40000004100 */
[----:B0-----:R-:W-:Y:S01]  /*1f50*/  FADD.FTZ R194, -R241, R198 ;  /* 0x000000c6f1c27221 */ /* 0x001fe20000010100 */
[----:B------:R-:W-:Y:S02]  /*1f60*/  HADD2.F32 R246, -RZ, R179.H1_H1 ;  /* 0x300000b3fff67230 */ /* 0x000fe40000004100 */
[----:B------:R-:W-:Y:S01]  /*1f70*/  FADD.FTZ R133, R133, R178 ;  /* 0x000000b285857221 */ /* 0x000fe20000010000 */
[--C-:B------:R-:W-:Y:S02]  /*1f80*/  HADD2.F32 R179, -RZ, R173.reuse.H0_H0 ;  /* 0x200000adffb37230 */ /* 0x100fe40000004100 */
[----:B------:R-:W-:Y:S01]  /*1f90*/  FFMA.FTZ R97, R190, R178, R97 ;  /* 0x000000b2be617223 */ /* 0x000fe20000010061 */
[----:B------:R-:W-:-:S02]  /*1fa0*/  HADD2.F32 R198, -RZ, R173.H1_H1 ;  /* 0x300000adffc67230 */ /* 0x000fc40000004100 */
[----:B------:R-:W-:Y:S01]  /*1fb0*/  FMUL.FTZ R197, R61, R178 ;  /* 0x000000b23dc57220 */ /* 0x000fe20000410000 */
[----:B------:R-:W-:Y:S01]  /*1fc0*/  FADD.FTZ R196, -R241, R196 ;  /* 0x000000c4f1c47221 */ /* 0x000fe20000010100 */
[--C-:B------:R-:W-:Y:S02]  /*1fd0*/  HADD2.F32 R173, -RZ, R175.reuse.H0_H0 ;  /* 0x200000afffad7230 */ /* 0x100fe40000004100 */
[----:B------:R-:W-:Y:S01]  /*1fe0*/  FADD.FTZ R178, R243, R192 ;  /* 0x000000c0f3b27221 */ /* 0x000fe20000010000 */
[----:B------:R-:W-:Y:S02]  /*1ff0*/  HADD2.F32 R172, -RZ, R175.H1_H1 ;  /* 0x300000afffac7230 */ /* 0x000fe40000004100 */
[C---:B------:R-:W-:Y:S01]  /*2000*/  FFMA.FTZ R175, R9.reuse, R192, R244 ;  /* 0x000000c009af7223 */ /* 0x040fe200000100f4 */
[----:B------:R-:W-:Y:S01]  /*2010*/  FADD.FTZ R132, R132, R177 ;  /* 0x000000b184847221 */ /* 0x000fe20000010000 */
[----:B------:R-:W-:Y:S01]  /*2020*/  FFMA.FTZ R96, R9, R177, R96 ;  /* 0x000000b109607223 */ /* 0x000fe20000010060 */
[----:B------:R-:W-:Y:S01]  /*2030*/  FMUL.FTZ R195, R239, R196 ;  /* 0x000000c4efc37220 */ /* 0x000fe20000410000 */
[----:B------:R-:W-:Y:S01]  /*2040*/  FADD.FTZ R177, R178, R197 ;  /* 0x000000c5b2b17221 */ /* 0x000fe20000010000 */
[----:B------:R-:W-:Y:S01]  /*2050*/  FMUL.FTZ R196, R62, R179 ;  /* 0x000000b33ec47220 */ /* 0x000fe20000410000 */
[----:B------:R-:W-:Y:S01]  /*2060*/  FFMA.FTZ R178, R190, R197, R175 ;  /* 0x000000c5beb27223 */ /* 0x000fe200000100af */
[----:B------:R-:W-:-:S02]  /*2070*/  HADD2.F32 R203, -RZ, R174.H0_H0 ;  /* 0x200000aeffcb7230 */ /* 0x000fc40000004100 */
[C---:B------:R-:W-:Y:S01]  /*2080*/  FMUL.FTZ R194, R239.reuse, R194 ;  /* 0x000000c2efc27220 */ /* 0x040fe20000410000 */
[----:B------:R-:W-:Y:S02]  /*2090*/  HADD2.F32 R174, -RZ, R174.H1_H1 ;  /* 0x300000aeffae7230 */ /* 0x000fe40000004100 */
        /* <DEDUP_REMOVED lines=35> */
.L_x_8515:
[----:B------:R-:W-:Y:S05]  /*22d0*/  BSYNC B1 ;  /* 0x0000000000017941 */ /* 0x000fea0003800000 */
.L_x_8514:
        /* <DEDUP_REMOVED lines=22> */
.L_x_8539:
        /* <DEDUP_REMOVED lines=89> */
.L_x_8518:
[----:B------:R-:W-:Y:S05]  /*29d0*/  BSYNC B1 ;  /* 0x0000000000017941 */ /* 0x000fea0003800000 */
.L_x_8517:
        /* <DEDUP_REMOVED lines=83> */
.L_x_8520:
[----:B------:R-:W-:Y:S05]  /*2f10*/  BSYNC B1 ;  /* 0x0000000000017941 */ /* 0x000fea0003800000 */
.L_x_8519:
        /* <DEDUP_REMOVED lines=83> */
.L_x_8522:
[----:B------:R-:W-:Y:S05]  /*3450*/  BSYNC B1 ;  /* 0x0000000000017941 */ /* 0x000fea0003800000 */
.L_x_8521:
        /* <DEDUP_REMOVED lines=83> */
.L_x_8524:
[----:B------:R-:W-:Y:S05]  /*3990*/  BSYNC B1 ;  /* 0x0000000000017941 */ /* 0x000fea0003800000 */
.L_x_8523:
        /* <DEDUP_REMOVED lines=83> */
.L_x_8526:
[----:B------:R-:W-:Y:S05]  /*3ed0*/  BSYNC B1 ;  /* 0x0000000000017941 */ /* 0x000fea0003800000 */
.L_x_8525:
[----:B01234-:R-:W0:Y:S02]  /*3ee0*/  LDC.64 R172, c[0x0][0x210] ;  /* 0x00008400ffac7b82 */ /* 0x01fe240000000a00 */
[----:B0-----:R-:W-:-:S04]  /*3ef0*/  LEA R5, R172, R5, 0x2 ;  /* 0x00000005ac057211 */ /* 0x001fc800078e10ff */
[----:B------:R-:W-:-:S13]  /*3f00*/  ISETP.GE.AND P5, PT, R5, R173, PT ;  /* 0x000000ad0500720c */ /* 0x000fda0003fa6270 */
[----:B------:R-:W-:Y:S05]  /*3f10*/  @!P5 BRA `(.L_x_8527) ;  /* 0xffffffc400ccd947 */ /* 0x000fea000383ffff */
.L_x_8505:
[----:B------:R-:W-:Y:S05]  /*3f20*/  BSYNC B0 ;  /* 0x0000000000007941 */ /* 0x000fea0003800000 */
.L_x_8504:
[----:B------:R-:W0:Y:S01]  /*3f30*/  S2R R3, SR_CgaCtaId ;  /* 0x0000000000037919 */ /* 0x000e220000008800 */
[----:B------:R-:W-:Y:S01]  /*3f40*/  SHF.R.U32.HI R5, RZ, 0x5, R7 ;  /* 0x00000005ff057819 */ /* 0x000fe20000011607 */
[----:B------:R-:W-:Y:S05]  /*3f50*/  WARPSYNC.ALL ;  /* 0x0000000000007948 */ /* 0x000fea0003800000 */
[----:B------:R-:W-:Y:S01]  /*3f60*/  MOV R0, 0x400 ;  /* 0x0000040000007802 */ /* 0x000fe20000000f00 */
[----:B------:R-:W-:Y:S01]  /*3f70*/  IMAD R6, R5, 0xa0, R6 ;  /* 0x000000a005067824 */ /* 0x000fe200078e0206 */
[----:B-----5:R-:W1:Y:S01]  /*3f80*/  S2R R51, SR_CTAID.X ;  /* 0x0000000000337919 */ /* 0x020e620000002500 */
[----:B------:R-:W-:Y:S01]  /*3f90*/  ULDC.64 UR6, c[0x0][0x2d8] ;  /* 0x0000b60000067ab9 */ /* 0x000fe20000000a00 */
[----:B------:R-:W-:Y:S01]  /*3fa0*/  ULDC.64 UR16, c[0x0][0x2d0] ;  /* 0x0000b40000107ab9 */ /* 0x000fe20000000a00 */
[----:B0-----:R-:W-:-:S04]  /*3fb0*/  LEA R0, R3, R0, 0x18 ;  /* 0x0000000003007211 */ /* 0x001fc800078ec0ff */
[-C--:B------:R-:W-:Y:S02]  /*3fc0*/  LEA R6, R6, R0.reuse, 0x5 ;  /* 0x0000000006067211 */ /* 0x080fe400078e28ff */
[----:B------:R-:W-:-:S03]  /*3fd0*/  LEA R0, R7, R0, 0x2 ;  /* 0x0000000007007211 */ /* 0x000fc600078e10ff */
[----:B------:R-:W-:Y:S01]  /*3fe0*/  STS.128 [R6], R104 ;  /* 0x0000006806007388 */ /* 0x000fe20000000c00 */
[----:B-1----:R-:W-:-:S03]  /*3ff0*/  IMAD R54, R51, R8, RZ ;  /* 0x0000000833367224 */ /* 0x002fc600078e02ff */
        /* <DEDUP_REMOVED lines=27> */
[----:B---3--:R-:W-:Y:S01]  /*41b0*/  FADD.FTZ R3, R3, R16 ;  /* 0x0000001003037221 */ /* 0x008fe20000010000 */
[----:B------:R-:W-:Y:S02]  /*41c0*/  IADD3 R16, R8, 0x7f, -R7 ;  /* 0x0000007f08107810 */ /* 0x000fe40007ffe807 */
[----:B------:R-:W3:Y:S01]  /*41d0*/  LDS R13, [R0+0xe00] ;  /* 0x000e0000000d7984 */ /* 0x000ee20000000800 */
[----:B----4-:R-:W-:Y:S01]  /*41e0*/  FADD.FTZ R4, RZ, R4 ;  /* 0x00000004ff047221 */ /* 0x010fe20000010000 */
[----:B------:R-:W-:Y:S02]  /*41f0*/  IADD3 R7, P0, R54, R7, RZ ;  /* 0x0000000736077210 */ /* 0x000fe40007f1e0ff */
[----:B------:R-:W4:Y:S01]  /*4200*/  LDS R22, [R0+0x2200] ;  /* 0x0022000000167984 */ /* 0x000f220000000800 */
[----:B------:R-:W-:Y:S01]  /*4210*/  FADD.FTZ R4, R4, R17 ;  /* 0x0000001104047221 */ /* 0x000fe20000010000 */
[----:B------:R-:W-:-:S02]  /*4220*/  ISETP.GE.U32.AND P5, PT, R16, 0x180, PT ;  /* 0x000001801000780c */ /* 0x000fc40003fa6070 */
[----:B------:R-:W4:Y:S01]  /*4230*/  LDS R14, [R0+0x1000] ;  /* 0x00100000000e7984 */ /* 0x000f220000000800 */
[----:B------:R-:W-:Y:S01]  /*4240*/  FADD.FTZ R9, RZ, R9 ;  /* 0x00000009ff097221 */ /* 0x000fe20000010000 */
[----:B------:R-:W-:Y:S02]  /*4250*/  ISETP.GE.U32.AND P4, PT, R16, 0x280, PT ;  /* 0x000002801000780c */ /* 0x000fe40003f86070 */
        /* <DEDUP_REMOVED lines=27> */
[----:B------:R-:W-:Y:S01]  /*4410*/  FADD.FTZ R2, R2, R25 ;  /* 0x0000001902027221 */ /* 0x000fe20000010000 */
[----:B------:R-:W-:Y:S02]  /*4420*/  SHF.L.U32 R25, R7, 0x2, RZ ;  /* 0x0000000207197819 */ /* 0x000fe400000006ff */
[----:B------:R-:W4:Y:S01]  /*4430*/  LDS R36, [R0+0x3e00] ;  /* 0x003e000000247984 */ /* 0x000f220000000800 */
[----:B------:R-:W-:Y:S01]  /*4440*/  FADD.FTZ R3, R3, R26 ;  /* 0x0000001a03037221 */ /* 0x000fe20000010000 */
[----:B------:R-:W-:Y:S02]  /*4450*/  IADD3.X R26, RZ, RZ, RZ, P0, !PT ;  /* 0x000000ffff1a7210 */ /* 0x000fe400007fe4ff */
[----:B------:R-:W4:Y:S01]  /*4460*/  LDS R37, [R0+0x4000] ;  /* 0x0040000000257984 */ /* 0x000f220000000800 */
[----:B------:R-:W-:Y:S01]  /*4470*/  LOP3.LUT P0, RZ, R16, 0xffffff80, RZ, 0xc0, !PT ;  /* 0xffffff8010ff7812 */ /* 0x000fe2000780c0ff */
[----:B0-----:R-:W-:Y:S01]  /*4480*/  FADD.FTZ R4, R4, R27 ;  /* 0x0000001b04047221 */ /* 0x001fe20000010000 */
[----:B------:R-:W-:Y:S01]  /*4490*/  SHF.L.U64.HI R53, R7, 0x2, R26 ;  /* 0x0000000207357819 */ /* 0x000fe2000001021a */
        /* <DEDUP_REMOVED lines=50> */
[----:B------:R-:W-:Y:S02]  /*47c0*/  IADD3 R48, P1, R25, UR6, RZ ;  /* 0x0000000619307c10 */ /* 0x000fe4000ff3e0ff */
[----:B------:R-:W-:Y:S01]  /*47d0*/  LDS R26, [R0+0x1c00] ;  /* 0x001c0000001a7984 */ /* 0x000fe20000000800 */
[----:B--2---:R-:W-:Y:S01]  /*47e0*/  FADD.FTZ R45, R45, R50 ;  /* 0x000000322d2d7221 */ /* 0x004fe20000010000 */
[----:B------:R-:W-:Y:S02]  /*47f0*/  IADD3.X R55, R53, UR7, RZ, P1, !PT ;  /* 0x0000000735377c10 */ /* 0x000fe40008ffe4ff */
[----:B------:R-:W-:Y:S01]  /*4800*/  IADD3 R36, P1, R25, UR16, RZ ;  /* 0x0000001019247c10 */ /* 0x000fe2000ff3e0ff */
[----:B---3--:R-:W-:Y:S01]  /*4810*/  FADD.FTZ R45, R45, R52 ;  /* 0x000000342d2d7221 */ /* 0x008fe20000010000 */
[----:B------:R-:W-:Y:S01]  /*4820*/  @P0 MOV R2, R48 ;  /* 0x0000003000020202 */ /* 0x000fe20000000f00 */
[----:B------:R-:W-:Y:S01]  /*4830*/  LDS R25, [R0+0x2e00] ;  /* 0x002e000000197984 */ /* 0x000fe20000000800 */
        /* <DEDUP_REMOVED lines=14> */
[----:B------:R-:W2:Y:S01]  /*4920*/  LDS R6, [R0+0x600] ;  /* 0x0006000000067984 */ /* 0x000ea20000000800 */
[----:B------:R-:W-:Y:S01]  /*4930*/  FADD.FTZ R51, R46, R51 ;  /* 0x000000332e337221 */ /* 0x000fe20000010000 */
[----:B-1----:R-:W-:Y:S01]  /*4940*/  @P0 MOV R2, R36 ;  /* 0x0000002400020202 */ /* 0x002fe20000000f00 */
[----:B------:R-:W-:Y:S01]  /*4950*/  FADD.FTZ R8, R5, R8 ;  /* 0x0000000805087221 */ /* 0x000fe20000010000 */
[-C--:B------:R-:W-:Y:S01]  /*4960*/  @P0 MOV R3, R53.reuse ;  /* 0x0000003500030202 */ /* 0x080fe20000000f00 */
[----:B------:R-:W-:Y:S01]  /*4970*/  LDS R19, [R0+0x1e00] ;  /* 0x001e000000137984 */ /* 0x000fe20000000800 */
[----:B------:R-:W-:Y:S01]  /*4980*/  @P0 IADD3 R36, P3, R36, 0x200, RZ ;  /* 0x0000020024240810 */ /* 0x000fe20007f7e0ff */
[----:B0-----:R-:W-:Y:S02]  /*4990*/  FADD.FTZ R17, R8, R17 ;  /* 0x0000001108117221 */ /* 0x001fe40000010000 */
[----:B------:R0:W-:Y:S01]  /*49a0*/  @P0 STG.E desc[UR4][R2.64], R35 ;  /* 0x0000002302000986 */ /* 0x0001e2000c101904 */
[----:B------:R-:W-:-:S02]  /*49b0*/  @P0 IADD3.X R53, RZ, R53, RZ, P3, !PT ;  /* 0x00000035ff350210 */ /* 0x000fc40001ffe4ff */
[----:B------:R-:W-:Y:S01]  /*49c0*/  @P1 MOV R4, R36 ;  /* 0x0000002400041202 */ /* 0x000fe20000000f00 */
[----:B------:R-:W1:Y:S01]  /*49d0*/  LDS R8, [R0+0xa00] ;  /* 0x000a000000087984 */ /* 0x000e620000000800 */
[-C--:B------:R-:W-:Y:S02]  /*49e0*/  @P1 MOV R5, R53.reuse ;  /* 0x0000003500051202 */ /* 0x080fe40000000f00 */
[----:B------:R-:W-:Y:S01]  /*49f0*/  @P1 IADD3 R36, P2, R36, 0x200, RZ ;  /* 0x0000020024241810 */ /* 0x000fe20007f5e0ff */
[----:B------:R-:W3:Y:S01]  /*4a00*/  LDS R23, [R0+0x3200] ;  /* 0x0032000000177984 */ /* 0x000ee20000000800 */
[----:B------:R-:W-:Y:S02]  /*4a10*/  ISETP.GE.U32.AND P3, PT, R16, 0x300, PT ;  /* 0x000003001000780c */ /* 0x000fe40003f66070 */
[----:B------:R-:W-:Y:S01]  /*4a20*/  @P1 IADD3.X R53, RZ, R53, RZ, P2, !PT ;  /* 0x00000035ff351210 */ /* 0x000fe200017fe4ff */
[----:B------:R-:W4:Y:S01]  /*4a30*/  LDS R22, [R0+0x4600] ;  /* 0x0046000000167984 */ /* 0x000f220000000800 */
[----:B0-----:R-:W-:-:S02]  /*4a40*/  @P1 MOV R2, R48 ;  /* 0x0000003000021202 */ /* 0x001fc40000000f00 */
[----:B------:R-:W-:Y:S01]  /*4a50*/  @P1 IADD3 R48, P0, R48, 0x200, RZ ;  /* 0x0000020030301810 */ /* 0x000fe20007f1e0ff */
[----:B------:R-:W-:Y:S01]  /*4a60*/  LDS R33, [R0+0x4800] ;  /* 0x0048000000217984 */ /* 0x000fe20000000800 */
[-C--:B------:R-:W-:Y:S02]  /*4a70*/  @P1 MOV R3, R55.reuse ;  /* 0x0000003700031202 */ /* 0x080fe40000000f00 */
[----:B------:R-:W-:Y:S01]  /*4a80*/  @P1 IADD3.X R55, RZ, R55, RZ, P0, !PT ;  /* 0x00000037ff371210 */ /* 0x000fe200007fe4ff */
[----:B------:R-:W-:Y:S01]  /*4a90*/  LDS R21, [R0+0x2200] ;  /* 0x0022000000157984 */ /* 0x000fe20000000800 */
[C---:B------:R-:W-:Y:S02]  /*4aa0*/  ISETP.GE.U32.AND P0, PT, R16.reuse, 0x200, PT ;  /* 0x000002001000780c */ /* 0x040fe40003f06070 */
[----:B------:R-:W-:Y:S01]  /*4ab0*/  ISETP.GE.U32.AND P2, PT, R16, 0x380, PT ;  /* 0x000003801000780c */ /* 0x000fe20003f46070 */
[----:B------:R0:W-:Y:S04]  /*4ac0*/  @P1 STG.E desc[UR4][R2.64], R51 ;  /* 0x0000003302001986 */ /* 0x0001e8000c101904 */
[----:B------:R-:W-:Y:S01]  /*4ad0*/  @P1 STG.E desc[UR4][R4.64], R7 ;  /* 0x0000000704001986 */ /* 0x000fe2000c101904 */
[----:B--2---:R-:W-:-:S03]  /*4ae0*/  FADD.FTZ R6, RZ, R6 ;  /* 0x00000006ff067221 */ /* 0x004fc60000010000 */
[----:B------:R-:W2:Y:S01]  /*4af0*/  LDS R7, [R0+0x800] ;  /* 0x0008000000077984 */ /* 0x000ea20000000800 */
[----:B0-----:R-:W-:-:S03]  /*4b00*/  @P5 MOV R2, R48 ;  /* 0x0000003000025202 */ /* 0x001fc60000000f00 */
        /* <DEDUP_REMOVED lines=8> */
[----:B------:R-:W1:Y:S02]  /*4b90*/  LDS R17, [R0+0x1a00] ;  /* 0x001a000000117984 */ /* 0x000e640000000800 */
[----:B------:R-:W-:Y:S02]  /*4ba0*/  FADD.FTZ R8, R8, R19 ;  /* 0x0000001308087221 */ /* 0x000fe40000010000 */
[----:B------:R-:W-:Y:S02]  /*4bb0*/  LDS R19, [R0+0x4a00] ;  /* 0x004a000000137984 */ /* 0x000fe40000000800 */
[----:B---3--:R-:W-:Y:S01]  /*4bc0*/  FADD.FTZ R23, R8, R23 ;  /* 0x0000001708177221 */ /* 0x008fe20000010000 */
[----:B0-----:R-:W-:Y:S01]  /*4bd0*/  @P5 MOV R2, R36 ;  /* 0x0000002400025202 */ /* 0x001fe20000000f00 */
[----:B------:R-:W0:Y:S01]  /*4be0*/  LDS R8, [R0+0x1200] ;  /* 0x0012000000087984 */ /* 0x000e220000000800 */
[-C--:B------:R-:W-:Y:S01]  /*4bf0*/  @P5 MOV R3, R53.reuse ;  /* 0x0000003500035202 */ /* 0x080fe20000000f00 */
[----:B----4-:R-:W-:Y:S01]  /*4c00*/  FADD.FTZ R23, R23, R22 ;  /* 0x0000001617177221 */ /* 0x010fe20000010000 */
[----:B------:R-:W-:Y:S01]  /*4c10*/  @P5 IADD3 R36, P6, R36, 0x200, RZ ;  /* 0x0000020024245810 */ /* 0x000fe20007fde0ff */
[----:B------:R-:W-:Y:S03]  /*4c20*/  LDS R14, [R0+0x4c00] ;  /* 0x004c0000000e7984 */ /* 0x000fe60000000800 */
[----:B------:R-:W-:Y:S01]  /*4c30*/  @P5 IADD3.X R53, RZ, R53, RZ, P6, !PT ;  /* 0x00000035ff355210 */ /* 0x000fe200037fe4ff */
[----:B------:R3:W-:Y:S01]  /*4c40*/  @P5 STG.E desc[UR4][R2.64], R37 ;  /* 0x0000002502005986 */ /* 0x0007e2000c101904 */
[----:B------:R-:W-:-:S02]  /*4c50*/  @P0 MOV R4, R36 ;  /* 0x0000002400040202 */ /* 0x000fc40000000f00 */
[----:B------:R-:W-:Y:S02]  /*4c60*/  @P0 MOV R5, R53 ;  /* 0x0000003500050202 */ /* 0x000fe40000000f00 */
[----:B------:R-:W-:Y:S01]  /*4c70*/  ISETP.GE.U32.AND P5, PT, R16, 0x480, PT ;  /* 0x000004801000780c */ /* 0x000fe20003fa6070 */
[----:B--2---:R-:W-:-:S04]  /*4c80*/  FADD.FTZ R7, RZ, R7 ;  /* 0x00000007ff077221 */ /* 0x004fc80000010000 */
[----:B------:R-:W-:Y:S01]  /*4c90*/  FADD.FTZ R7, R7, R26 ;  /* 0x0000001a07077221 */ /* 0x000fe20000010000 */
[----:B---3--:R-:W-:Y:S02]  /*4ca0*/  @P0 MOV R2, R48 ;  /* 0x0000003000020202 */ /* 0x008fe40000000f00 */
[----:B------:R-:W-:Y:S01]  /*4cb0*/  @P0 IADD3 R48, P6, R48, 0x200, RZ ;  /* 0x0000020030300810 */ /* 0x000fe20007fde0ff */
[----:B------:R-:W-:Y:S01]  /*4cc0*/  FADD.FTZ R7, R7, R18 ;  /* 0x0000001207077221 */ /* 0x000fe20000010000 */
[-C--:B------:R-:W-:Y:S02]  /*4cd0*/  @P0 MOV R3, R55.reuse ;  /* 0x0000003700030202 */ /* 0x080fe40000000f00 */
[----:B------:R-:W-:Y:S01]  /*4ce0*/  @P0 IADD3.X R55, RZ, R55, RZ, P6, !PT ;  /* 0x00000037ff370210 */ /* 0x000fe200037fe4ff */
[----:B------:R-:W-:Y:S01]  /*4cf0*/  FADD.FTZ R31, R7, R20 ;  /* 0x00000014071f7221 */ /* 0x000fe20000010000 */
[----:B------:R-:W-:Y:S01]  /*4d00*/  @P0 IADD3 R36, P6, R36, 0x200, RZ ;  /* 0x0000020024240810 */ /* 0x000fe20007fde0ff */
[----:B------:R-:W2:Y:S01]  /*4d10*/  LDS R7, [R0+0x1000] ;  /* 0x0010000000077984 */ /* 0x000ea20000000800 */
[----:B-1----:R-:W-:-:S02]  /*4d20*/  FADD.FTZ R6, R6, R17 ;  /* 0x0000001106067221 */ /* 0x002fc40000010000 */
[----:B------:R-:W-:Y:S01]  /*4d30*/  @P0 IADD3.X R53, RZ, R53, RZ, P6, !PT ;  /* 0x00000035ff350210 */ /* 0x000fe200037fe4ff */
[----:B------:R-:W-:Y:S01]  /*4d40*/  LDS R17, [R0+0x2000] ;  /* 0x0020000000117984 */ /* 0x000fe20000000800 */
[----:B------:R-:W-:Y:S01]  /*4d50*/  ISETP.GE.U32.AND P6, PT, R16, 0x500, PT ;  /* 0x000005001000780c */ /* 0x000fe20003fc6070 */
[----:B------:R-:W-:Y:S02]  /*4d60*/  FADD.FTZ R6, R6, R25 ;  /* 0x0000001906067221 */ /* 0x000fe40000010000 */
[----:B------:R-:W1:Y:S02]  /*4d70*/  LDS R16, [R0+0xc00] ;  /* 0x000c000000107984 */ /* 0x000e640000000800 */
[----:B------:R-:W-:Y:S01]  /*4d80*/  FADD.FTZ R29, R6, R27 ;  /* 0x0000001b061d7221 */ /* 0x000fe20000010000 */
[----:B0-----:R-:W-:Y:S01]  /*4d90*/  FADD.FTZ R8, RZ, R8 ;  /* 0x00000008ff087221 */ /* 0x001fe20000010000 */
[----:B------:R-:W0:Y:S04]  /*4da0*/  LDS R25, [R0+0x3400] ;  /* 0x0034000000197984 */ /* 0x000e280000000800 */
[----:B------:R-:W3:Y:S04]  /*4db0*/  LDS R6, [R0+0xe00] ;  /* 0x000e000000067984 */ /* 0x000ee80000000800 */
[----:B------:R-:W4:Y:S04]  /*4dc0*/  LDS R27, [R0+0x3600] ;  /* 0x00360000001b7984 */ /* 0x000f280000000800 */
[----:B------:R2:W-:Y:S04]  /*4dd0*/  @P0 STG.E desc[UR4][R2.64], R29 ;  /* 0x0000001d02000986 */ /* 0x0005e8000c101904 */
[----:B------:R-:W-:Y:S04]  /*4de0*/  @P0 STG.E desc[UR4][R4.64], R9 ;  /* 0x0000000904000986 */ /* 0x000fe8000c101904 */
[----:B------:R-:W4:Y:S01]  /*4df0*/  LDS R9, [R0+0x2600] ;  /* 0x0026000000097984 */ /* 0x000f220000000800 */
[----:B--2---:R-:W-:-:S02]  /*4e00*/  @P4 MOV R2, R48 ;  /* 0x0000003000024202 */ /* 0x004fc40000000f00 */
[-C--:B------:R-:W-:Y:S02]  /*4e10*/  @P4 MOV R3, R55.reuse ;  /* 0x0000003700034202 */ /* 0x080fe40000000f00 */
[----:B------:R-:W-:Y:S01]  /*4e20*/  @P4 IADD3 R48, P0, R48, 0x200, RZ ;  /* 0x0000020030304810 */ /* 0x000fe20007f1e0ff */
[----:B------:R-:W-:Y:S02]  /*4e30*/  FADD.FTZ R7, RZ, R7 ;  /* 0x00000007ff077221 */ /* 0x000fe40000010000 */
[----:B------:R2:W-:Y:S01]  /*4e40*/  @P4 STG.E desc[UR4][R2.64], R31 ;  /* 0x0000001f02004986 */ /* 0x0005e2000c101904 */
[----:B------:R-:W-:Y:S01]  /*4e50*/  @P4 IADD3.X R55, RZ, R55, RZ, P0, !PT ;  /* 0x00000037ff374210 */ /* 0x000fe200007fe4ff */
[----:B------:R-:W-:Y:S01]  /*4e60*/  FADD.FTZ R7, R7, R10 ;  /* 0x0000000a07077221 */ /* 0x000fe20000010000 */
[----:B-1----:R-:W-:-:S03]  /*4e70*/  FADD.FTZ R16, RZ, R16 ;  /* 0x00000010ff107221 */ /* 0x002fc60000010000 */
[----:B------:R-:W-:Y:S01]  /*4e80*/  FADD.FTZ R7, R7, R12 ;  /* 0x0000000c07077221 */ /* 0x000fe20000010000 */
[----:B------:R-:W-:Y:S02]  /*4e90*/  FADD.FTZ R16, R16, R17 ;  /* 0x0000001110107221 */ /* 0x000fe40000010000 */
[----:B------:R-:W1:Y:S01]  /*4ea0*/  LDS R17, [R0+0x3a00] ;  /* 0x003a000000117984 */ /* 0x000e620000000800 */
[----:B--2---:R-:W-:Y:S01]  /*4eb0*/  @P4 MOV R2, R36 ;  /* 0x0000002400024202 */ /* 0x004fe20000000f00 */
[----:B0-----:R-:W-:Y:S01]  /*4ec0*/  FADD.FTZ R16, R16, R25 ;  /* 0x0000001910107221 */ /* 0x001fe20000010000 */
[-C--:B------:R-:W-:Y:S01]  /*4ed0*/  @P4 MOV R3, R53.reuse ;  /* 0x0000003500034202 */ /* 0x080fe20000000f00 */
[----:B------:R-:W0:Y:S01]  /*4ee0*/  LDS R25, [R0+0x4e00] ;  /* 0x004e000000197984 */ /* 0x000e220000000800 */
[----:B------:R-:W-:Y:S01]  /*4ef0*/  @P4 IADD3 R36, P0, R36, 0x200, RZ ;  /* 0x0000020024244810 */ /* 0x000fe20007f1e0ff */
[----:B------:R-:W-:Y:S01]  /*4f00*/  FADD.FTZ R33, R16, R33 ;  /* 0x0000002110217221 */ /* 0x000fe20000010000 */
[----:B---3--:R-:W-:Y:S01]  /*4f10*/  FADD.FTZ R6, RZ, R6 ;  /* 0x00000006ff067221 */ /* 0x008fe20000010000 */
[----:B------:R2:W-:Y:S01]  /*4f20*/  @P4 STG.E desc[UR4][R2.64], R39 ;  /* 0x0000002702004986 */ /* 0x0005e2000c101904 */
[----:B------:R-:W-:-:S02]  /*4f30*/  @P4 IADD3.X R53, RZ, R53, RZ, P0, !PT ;  /* 0x00000035ff354210 */ /* 0x000fc400007fe4ff */
[----:B------:R-:W-:-:S04]  /*4f40*/  FADD.FTZ R6, R6, R21 ;  /* 0x0000001506067221 */ /* 0x000fc80000010000 */
[----:B----4-:R-:W-:Y:S01]  /*4f50*/  FADD.FTZ R6, R6, R27 ;  /* 0x0000001b06067221 */ /* 0x010fe20000010000 */
[----:B------:R-:W-:-:S03]  /*4f60*/  FADD.FTZ R8, R8, R9 ;  /* 0x0000000908087221 */ /* 0x000fc60000010000 */
[----:B------:R-:W-:Y:S01]  /*4f70*/  FADD.FTZ R19, R6, R19 ;  /* 0x0000001306137221 */ /* 0x000fe20000010000 */
[----:B--2---:R-:W-:Y:S02]  /*4f80*/  @P3 MOV R2, R48 ;  /* 0x0000003000023202 */ /* 0x004fe40000000f00 */
[----:B------:R-:W-:Y:S02]  /*4f90*/  @P3 MOV R3, R55 ;  /* 0x0000003700033202 */ /* 0x000fe40000000f00 */
[----:B------:R-:W-:-:S03]  /*4fa0*/  @P3 IADD3 R48, P0, R48, 0x200, RZ ;  /* 0x0000020030303810 */ /* 0x000fc60007f1e0ff */
[----:B------:R2:W-:Y:S01]  /*4fb0*/  @P3 STG.E desc[UR4][R2.64], R23 ;  /* 0x0000001702003986 */ /* 0x0005e2000c101904 */
[----:B------:R-:W-:Y:S02]  /*4fc0*/  @P3 IADD3.X R55, RZ, R55, RZ, P0, !PT ;  /* 0x00000037ff373210 */ /* 0x000fe400007fe4ff */
[----:B--2---:R-:W-:Y:S01]  /*4fd0*/  @P3 MOV R2, R36 ;  /* 0x0000002400023202 */ /* 0x004fe20000000f00 */
[----:B-1----:R-:W-:Y:S01]  /*4fe0*/  FADD.FTZ R8, R8, R17 ;  /* 0x0000001108087221 */ /* 0x002fe20000010000 */
[-C--:B------:R-:W-:Y:S02]  /*4ff0*/  @P3 MOV R3, R53.reuse ;  /* 0x0000003500033202 */ /* 0x080fe40000000f00 */
[----:B------:R-:W-:Y:S01]  /*5000*/  @P3 IADD3 R36, P4, R36, 0x200, RZ ;  /* 0x0000020024243810 */ /* 0x000fe20007f9e0ff */
[----:B0-----:R-:W-:Y:S02]  /*5010*/  FADD.FTZ R25, R8, R25 ;  /* 0x0000001908197221 */ /* 0x001fe40000010000 */
[----:B------:R0:W-:Y:S01]  /*5020*/  @P3 STG.E desc[UR4][R2.64], R11 ;  /* 0x0000000b02003986 */ /* 0x0001e2000c101904 */
[----:B------:R-:W-:-:S02]  /*5030*/  @P3 IADD3.X R53, RZ, R53, RZ, P4, !PT ;  /* 0x00000035ff353210 */ /* 0x000fc400027fe4ff */
[----:B0-----:R-:W-:Y:S01]  /*5040*/  @P2 MOV R2, R48 ;  /* 0x0000003000022202 */ /* 0x001fe20000000f00 */
[----:B------:R-:W-:Y:S01]  /*5050*/  FADD.FTZ R11, R7, R14 ;  /* 0x0000000e070b7221 */ /* 0x000fe20000010000 */
        /* <DEDUP_REMOVED lines=37> */
.L_x_8516:
        /* <DEDUP_REMOVED lines=8> */
.L_x_8529:
[----:B------:R-:W-:Y:S05]  /*5330*/  BSYNC B1 ;  /* 0x0000000000017941 */ /* 0x000fea0003800000 */
.L_x_8528:
        /* <DEDUP_REMOVED lines=8> */
.L_x_8530:
[----:B------:R-:W-:Y:S01]  /*53c0*/  FADD.FTZ R172, R172, R243 ;  /* 0x000000f3acac7221 */ /* 0x000fe20000010000 */
[----:B------:R-:W-:-:S04]  /*53d0*/  HFMA2.MMA R247, -RZ, RZ, 0, 1.1920928955078125e-07 ;  /* 0x00000002fff77435 */ /* 0x000fc800000001ff */
[----:B------:R-:W-:Y:S02]  /*53e0*/  MOV R246, R172 ;  /* 0x000000ac00f67202 */ /* 0x000fe40000000f00 */
[----:B------:R-:W-:-:S07]  /*53f0*/  MOV R173, R245 ;  /* 0x000000f500ad7202 */ /* 0x000fce0000000f00 */
[----:B------:R-:W-:Y:S05]  /*5400*/  WARPSYNC.COLLECTIVE R241, `(.L_x_8531) ;  /* 0x00000000f1087348 */ /* 0x000fea0003c00000 */
[----:B------:R0:W1:Y:S02]  /*5410*/  SHFL.BFLY P5, R245, R246, R247, R248 ;  /* 0x0c0000f7f6f57389 */ /* 0x00006400000a00f8 */
[----:B01----:R-:W-:Y:S01]  /*5420*/  ENDCOLLECTIVE ;  /* 0x000000000000791b */ /* 0x003fe20003800000 */
.L_x_8531:
[----:B------:R-:W-:-:S05]  /*5430*/  FADD.FTZ R173, R173, R244 ;  /* 0x000000f4adad7221 */ /* 0x000fca0000010000 */
[----:B------:R-:W-:Y:S02]  /*5440*/  MOV R246, R173 ;  /* 0x000000ad00f67202 */ /* 0x000fe40000000f00 */
[----:B------:R-:W-:-:S07]  /*5450*/  MOV R175, R245 ;  /* 0x000000f500af7202 */ /* 0x000fce0000000f00 */
[----:B------:R-:W-:Y:S05]  /*5460*/  WARPSYNC.COLLECTIVE R241, `(.L_x_8532) ;  /* 0x00000000f1087348 */ /* 0x000fea0003c00000 */
[----:B------:R0:W1:Y:S02]  /*5470*/  SHFL.BFLY P5, R245, R246, R247, R248 ;  /* 0x0c0000f7f6f57389 */ /* 0x00006400000a00f8 */
[----:B01----:R-:W-:Y:S01]  /*5480*/  ENDCOLLECTIVE ;  /* 0x000000000000791b */ /* 0x003fe20003800000 */
.L_x_8532:
[----:B------:R-:W-:Y:S01]  /*5490*/  FADD.FTZ R175, R172, R175 ;  /* 0x000000afacaf7221 */ /* 0x000fe20000010000 */
[----:B------:R-:W-:-:S04]  /*54a0*/  HFMA2.MMA R247, -RZ, RZ, 0, 2.384185791015625e-07 ;  /* 0x00000004fff77435 */ /* 0x000fc800000001ff */
[----:B------:R-:W-:Y:S02]  /*54b0*/  MOV R246, R175 ;  /* 0x000000af00f67202 */ /* 0x000fe40000000f00 */
[----:B------:R-:W-:-:S07]  /*54c0*/  MOV R174, R245 ;  /* 0x000000f500ae7202 */ /* 0x000fce0000000f00 */
[----:B------:R-:W-:Y:S05]  /*54d0*/  WARPSYNC.COLLECTIVE R241, `(.L_x_8533) ;  /* 0x00000000f1087348 */ /* 0x000fea0003c00000 */
[----:B------:R0:W1:Y:S02]  /*54e0*/  SHFL.BFLY P5, R245, R246, R247, R248 ;  /* 0x0c0000f7f6f57389 */ /* 0x00006400000a00f8 */
[----:B01----:R-:W-:Y:S01]  /*54f0*/  ENDCOLLECTIVE ;  /* 0x000000000000791b */ /* 0x003fe20003800000 */
.L_x_8533:
[----:B------:R-:W-:-:S05]  /*5500*/  FADD.FTZ R174, R173, R174 ;  /* 0x000000aeadae7221 */ /* 0x000fca0000010000 */
[----:B------:R-:W-:Y:S02]  /*5510*/  MOV R246, R174 ;  /* 0x000000ae00f67202 */ /* 0x000fe40000000f00 */
[----:B------:R-:W-:-:S07]  /*5520*/  MOV R178, R245 ;  /* 0x000000f500b27202 */ /* 0x000fce0000000f00 */
[----:B------:R-:W-:Y:S05]  /*5530*/  WARPSYNC.COLLECTIVE R241, `(.L_x_8534) ;  /* 0x00000000f1087348 */ /* 0x000fea0003c00000 */
[----:B------:R0:W1:Y:S02]  /*5540*/  SHFL.BFLY P5, R245, R246, R247, R248 ;  /* 0x0c0000f7f6f57389 */ /* 0x00006400000a00f8 */
[----:B01----:R-:W-:Y:S01]  /*5550*/  ENDCOLLECTIVE ;  /* 0x000000000000791b */ /* 0x003fe20003800000 */
.L_x_8534:
[----:B------:R-:W-:Y:S01]  /*5560*/  FADD.FTZ R178, R175, R178 ;  /* 0x000000b2afb27221 */ /* 0x000fe20000010000 */
[----:B------:R-:W-:-:S04]  /*5570*/  HFMA2.MMA R247, -RZ, RZ, 0, 4.76837158203125e-07 ;  /* 0x00000008fff77435 */ /* 0x000fc800000001ff */
[----:B------:R-:W-:Y:S02]  /*5580*/  MOV R246, R178 ;  /* 0x000000b200f67202 */ /* 0x000fe40000000f00 */
[----:B------:R-:W-:-:S07]  /*5590*/  MOV R177, R245 ;  /* 0x000000f500b17202 */ /* 0x000fce0000000f00 */
[----:B------:R-:W-:Y:S05]  /*55a0*/  WARPSYNC.COLLECTIVE R241, `(.L_x_8535) ;  /* 0x00000000f1087348 */ /* 0x000fea0003c00000 */
[----:B------:R0:W1:Y:S02]  /*55b0*/  SHFL.BFLY P5, R245, R246, R247, R248 ;  /* 0x0c0000f7f6f57389 */ /* 0x00006400000a00f8 */
[----:B01----:R-:W-:Y:S01]  /*55c0*/  ENDCOLLECTIVE ;  /* 0x000000000000791b */ /* 0x003fe20003800000 */
.L_x_8535:
[----:B------:R-:W-:-:S05]  /*55d0*/  FADD.FTZ R177, R174, R177 ;  /* 0x000000b1aeb17221 */ /* 0x000fca0000010000 */
[----:B------:R-:W-:Y:S02]  /*55e0*/  MOV R246, R177 ;  /* 0x000000b100f67202 */ /* 0x000fe40000000f00 */
[----:B------:R-:W-:-:S07]  /*55f0*/  MOV R179, R245 ;  /* 0x000000f500b37202 */ /* 0x000fce0000000f00 */
[----:B------:R-:W-:Y:S05]  /*5600*/  WARPSYNC.COLLECTIVE R241, `(.L_x_8536) ;  /* 0x00000000f1087348 */ /* 0x000fea0003c00000 */
[----:B------:R0:W1:Y:S02]  /*5610*/  SHFL.BFLY P5, R245, R246, R247, R248 ;  /* 0x0c0000f7f6f57389 */ /* 0x00006400000a00f8 */
[----:B01----:R-:W-:Y:S01]  /*5620*/  ENDCOLLECTIVE ;  /* 0x000000000000791b */ /* 0x003fe20003800000 */
.L_x_8536:
[----:B------:R-:W-:Y:S01]  /*5630*/  FADD.FTZ R179, R178, R179 ;  /* 0x000000b3b2b37221 */ /* 0x000fe20000010000 */
[----:B------:R-:W-:-:S04]  /*5640*/  HFMA2.MMA R247, -RZ, RZ, 0, 9.5367431640625e-07 ;  /* 0x00000010fff77435 */ /* 0x000fc800000001ff */
[----:B------:R-:W-:Y:S02]  /*5650*/  MOV R246, R179 ;  /* 0x000000b300f67202 */ /* 0x000fe40000000f00 */
[----:B------:R-:W-:-:S07]  /*5660*/  MOV R242, R245 ;  /* 0x000000f500f27202 */ /* 0x000fce0000000f00 */
[----:B------:R-:W-:Y:S05]  /*5670*/  WARPSYNC.COLLECTIVE R241, `(.L_x_8537) ;  /* 0x00000000f1087348 */ /* 0x000fea0003c00000 */
[----:B------:R0:W1:Y:S02]  /*5680*/  SHFL.BFLY P5, R245, R246, R247, R248 ;  /* 0x0c0000f7f6f57389 */ /* 0x00006400000a00f8 */
[----:B01----:R-:W-:Y:S01]  /*5690*/  ENDCOLLECTIVE ;  /* 0x000000000000791b */ /* 0x003fe20003800000 */
.L_x_8537:
[----:B------:R-:W-:-:S05]  /*56a0*/  FADD.FTZ R242, R177, R242 ;  /* 0x000000f2b1f27221 */ /* 0x000fca0000010000 */
[----:B------:R-:W-:Y:S02]  /*56b0*/  MOV R246, R242 ;  /* 0x000000f200f67202 */ /* 0x000fe40000000f00 */
[----:B------:R-:W-:-:S07]  /*56c0*/  MOV R172, R245 ;  /* 0x000000f500ac7202 */ /* 0x000fce0000000f00 */
[----:B------:R-:W-:Y:S05]  /*56d0*/  WARPSYNC.COLLECTIVE R241, `(.L_x_8538) ;  /* 0x00000000f1087348 */ /* 0x000fea0003c00000 */
[----:B------:R0:W1:Y:S02]  /*56e0*/  SHFL.BFLY P5, R245, R246, R247, R248 ;  /* 0x0c0000f7f6f57389 */ /* 0x00006400000a00f8 */
[----:B01----:R-:W-:Y:S01]  /*56f0*/  ENDCOLLECTIVE ;  /* 0x000000000000791b */ /* 0x003fe20003800000 */
.L_x_8538:
[----:B------:R-:W-:Y:S01]  /*5700*/  MOV R173, R245 ;  /* 0x000000f500ad7202 */ /* 0x000fe20000000f00 */
[----:B------:R-:W-:Y:S06]  /*5710*/  BRA `(.L_x_8539) ;  /* 0xffffffcc00487947 */ /* 0x000fec000383ffff */
.L_x_8540:
        /* <DEDUP_REMOVED lines=14> */
.L_x_16962:


//--------------------- .text._ZN10layer_norm13ln_bwd_kernelINS_13Kernel_traitsIf6__halfS2_S2_fjLj1280ELj1ELj4ELj1ELj16ENS_18Kernel_traits_baseILj1280EfS2_S2_S2_fjLj128EEEEELb0ELb0ELb0ELb1EEEvNS_9BwdParamsE --------------------------
	.section	.text._ZN10layer_norm13ln_bwd_kernelINS_13Kernel_traitsIf6__halfS2_S2_fjLj1280ELj1ELj4ELj1ELj16ENS_18Kernel_traits_baseILj1280EfS2_S2_S2_fjLj128EEEEELb0ELb0ELb0ELb1EEEvNS_9BwdParamsE,"ax",@progbits
	.align	128
        .global         _ZN10layer_norm13ln_bwd_kernelINS_13Kernel_traitsIf6__halfS2_S2_fjLj1280ELj1ELj4ELj1ELj16ENS_18Kernel_traits_baseILj1280EfS2_S2_S2_fjLj128EEEEELb0ELb0ELb0ELb1EEEvNS_9BwdParamsE
        .type           _ZN10layer_norm13ln_bwd_kernelINS_13Kernel_traitsIf6__halfS2_S2_fjLj1280ELj1ELj4ELj1ELj16ENS_18Kernel_traits_baseILj1280EfS2_S2_S2_fjLj128EEEEELb0ELb0ELb0ELb1EEEvNS_9BwdParamsE,@function
        .size           _ZN10layer_norm13ln_bwd_kernelINS_13Kernel_traitsIf6__halfS2_S2_fjLj1280ELj1ELj4ELj1ELj16ENS_18Kernel_traits_baseILj1280EfS2_S2_S2_fjLj128EEEEELb0ELb0ELb0ELb1EEEvNS_9BwdParamsE,(.L_x_16963 - _ZN10layer_norm13ln_bwd_kernelINS_13Kernel_traitsIf6__halfS2_S2_fjLj1280ELj1ELj4ELj1ELj16ENS_18Kernel_traits_baseILj1280EfS2_S2_S2_fjLj128EEEEELb0ELb0ELb0ELb1EEEvNS_9BwdParamsE)
        .other          _ZN10layer_norm13ln_bwd_kernelINS_13Kernel_traitsIf6__halfS2_S2_fjLj1280ELj1ELj4ELj1ELj16ENS_18Kernel_traits_baseILj1280EfS2_S2_S2_fjLj128EEEEELb0ELb0ELb0ELb1EEEvNS_9BwdParamsE,@"STO_CUDA_ENTRY STV_DEFAULT"
_ZN10layer_norm13ln_bwd_kernelINS_13Kernel_traitsIf6__halfS2_S2_fjLj1280ELj1ELj4ELj1ELj16ENS_18Kernel_traits_baseILj1280EfS2_S2_S2_fjLj128EEEEELb0ELb0ELb0ELb1EEEvNS_9BwdParamsE:
.text._ZN10layer_norm13ln_bwd_kernelINS_13Kernel_traitsIf6__halfS2_S2_fjLj1280ELj1ELj4ELj1ELj16ENS_18Kernel_traits_baseILj1280EfS2_S2_S2_fjLj128EEEEELb0ELb0ELb0ELb1EEEvNS_9BwdParamsE:
        /* <DEDUP_REMOVED lines=55> */
.L_x_8542:
        /* <DEDUP_REMOVED lines=61> */
.L_x_8546:
        /* <DEDUP_REMOVED lines=9> */
[----:B------:R-:W3:Y:S08]  /*07d0*/  LDC.64 R198, c[0x0][0x250] ;  /* 0x00009400ffc67b82 */ /* 0x000ef00000000a00 */
[----:B------:R-:W4:Y:S01]  /*07e0*/  LDC.64 R196, c[0x0][0x258] ;  /* 0x00009600ffc47b82 */ /* 0x000f220000000a00 */
[----:B------:R-:W-:-:S02]  /*07f0*/  IADD3 R191, R192, 0x60, RZ ;  /* 0x00000060c0bf7810 */ /* 0x000fc40007ffe0ff */
[----:B0-----:R-:W-:Y:S02]  /*0800*/  @P0 LEA R106, P1, R186, R108, 0x1 ;  /* 0x0000006cba6a0211 */ /* 0x001fe400078208ff */
[C---:B------:R-:W-:Y:S02]  /*0810*/  IADD3 R193, R192.reuse, 0x20, RZ ;  /* 0x00000020c0c17810 */ /* 0x040fe40007ffe0ff */
[C---:B------:R-:W-:Y:S02]  /*0820*/  IADD3 R194, R192.reuse, 0x40, RZ ;  /* 0x00000040c0c27810 */ /* 0x040fe40007ffe0ff */
[C---:B------:R-:W-:Y:S01]  /*0830*/  IADD3 R133, R192.reuse, 0x60, RZ ;  /* 0x00000060c0857810 */ /* 0x040fe20007ffe0ff */
[----:B-1----:R-:W-:Y:S01]  /*0840*/  IMAD.WIDE.U32 R136, R191, 0x10, R104 ;  /* 0x00000010bf887825 */ /* 0x002fe200078e0068 */
[----:B------:R-:W-:Y:S02]  /*0850*/  IADD3 R195, R192, 0x80, RZ ;  /* 0x00000080c0c37810 */ /* 0x000fe40007ffe0ff */
[----:B------:R-:W-:Y:S01]  /*0860*/  @P0 LEA.HI.X R107, R186, R109, R0, 0x1, P1 ;  /* 0x0000006dba6b0211 */ /* 0x000fe200008f0c00 */
[----:B--2---:R-:W-:-:S02]  /*0870*/  IMAD.WIDE.U32 R108, R192, 0x10, R140 ;  /* 0x00000010c06c7825 */ /* 0x004fc400078e008c */
[----:B------:R-:W2:Y:S02]  /*0880*/  LDG.E.128 R136, desc[UR4][R136.64] ;  /* 0x0000000488887981 */ /* 0x000ea4000c1e1d00 */
[----:B---3--:R-:W-:Y:S02]  /*0890*/  IMAD.WIDE R198, R186, 0x4, R198 ;  /* 0x00000004bac67825 */ /* 0x008fe400078e02c6 */
[----:B------:R-:W3:Y:S02]  /*08a0*/  LDG.E.128 R108, desc[UR4][R108.64] ;  /* 0x000000046c6c7981 */ /* 0x000ee4000c1e1d00 */
[--C-:B------:R-:W-:Y:S02]  /*08b0*/  IMAD.WIDE.U32 R116, R193, 0x10, R140.reuse ;  /* 0x00000010c1747825 */ /* 0x100fe400078e008c */
[----:B------:R-:W3:Y:S02]  /*08c0*/  LDG.E R0, desc[UR4][R198.64] ;  /* 0x00000004c6007981 */ /* 0x000ee4000c1e1900 */
[----:B------:R-:W-:-:S02]  /*08d0*/  IMAD.WIDE.U32 R124, R194, 0x10, R140 ;  /* 0x00000010c27c7825 */ /* 0x000fc400078e008c */
[----:B------:R-:W3:Y:S02]  /*08e0*/  @P0 LDG.E.U16 R200, desc[UR4][R106.64] ;  /* 0x000000046ac80981 */ /* 0x000ee4000c1e1500 */
[--C-:B------:R-:W-:Y:S02]  /*08f0*/  IMAD.WIDE.U32 R132, R133, 0x10, R140.reuse ;  /* 0x0000001085847825 */ /* 0x100fe400078e008c */
[----:B------:R-:W3:Y:S02]  /*0900*/  LDG.E.128 R116, desc[UR4][R116.64] ;  /* 0x0000000474747981 */ /* 0x000ee4000c1e1d00 */
[----:B------:R-:W-:Y:S02]  /*0910*/  IMAD.WIDE.U32 R140, R195, 0x10, R140 ;  /* 0x00000010c38c7825 */ /* 0x000fe400078e008c */
[----:B------:R-:W3:Y:S02]  /*0920*/  LDG.E.128 R132, desc[UR4][R132.64] ;  /* 0x0000000484847981 */ /* 0x000ee4000c1e1d00 */
[----:B------:R-:W-:-:S02]  /*0930*/  IMAD.WIDE.U32 R112, R192, 0x10, R104 ;  /* 0x00000010c0707825 */ /* 0x000fc400078e0068 */
[----:B------:R-:W3:Y:S02]  /*0940*/  LDG.E.128 R140, desc[UR4][R140.64] ;  /* 0x000000048c8c7981 */ /* 0x000ee4000c1e1d00 */
[----:B------:R-:W-:Y:S02]  /*0950*/  IMAD.WIDE.U32 R128, R194, 0x10, R104 ;  /* 0x00000010c2807825 */ /* 0x000fe400078e0068 */
[----:B------:R-:W3:Y:S02]  /*0960*/  LDG.E.128 R112, desc[UR4][R112.64] ;  /* 0x0000000470707981 */ /* 0x000ee4000c1e1d00 */
[----:B----4-:R-:W-:Y:S02]  /*0970*/  IMAD.WIDE R202, R186, 0x4, R196 ;  /* 0x00000004baca7825 */ /* 0x010fe400078e02c4 */
[----:B------:R-:W4:Y:S02]  /*0980*/  LDG.E.128 R128, desc[UR4][R128.64] ;  /* 0x0000000480807981 */ /* 0x000f24000c1e1d00 */
[----:B------:R-:W-:-:S02]  /*0990*/  IMAD.WIDE.U32 R120, R193, 0x10, R104 ;  /* 0x00000010c1787825 */ /* 0x000fc400078e0068 */
        /* <DEDUP_REMOVED lines=8> */
[----:B------:R-:W0:Y:S08]  /*0a20*/  @P1 LDC.64 R230, c[0x0][0x2c8] ;  /* 0x0000b200ffe61b82 */ /* 0x000e300000000a00 */
[----:B------:R-:W1:Y:S01]  /*0a30*/  @P1 LDC.64 R232, c[0x0][0x2c8] ;  /* 0x0000b200ffe81b82 */ /* 0x000e620000000a00 */
[----:B------:R-:W-:-:S07]  /*0a40*/  ISETP.NE.AND P2, PT, R187, RZ, PT ;  /* 0x000000ffbb00720c */ /* 0x000fce0003f45270 */
[----:B------:R-:W1:Y:S08]  /*0a50*/  @P1 LDC.64 R242, c[0x0][0x2c8] ;  /* 0x0000b200fff21b82 */ /* 0x000e700000000a00 */
[----:B------:R-:W1:Y:S01]  /*0a60*/  @P1 LDC.64 R228, c[0x0][0x2c8] ;  /* 0x0000b200ffe41b82 */ /* 0x000e620000000a00 */
[----:B0-----:R-:W-:-:S05]  /*0a70*/  @P1 IMAD.WIDE.U32 R230, R194, 0x10, R230 ;  /* 0x00000010c2e61825 */ /* 0x001fca00078e00e6 */
[----:B-----5:R0:W5:Y:S02]  /*0a80*/  @P1 LDG.E.128 R48, desc[UR4][R230.64] ;  /* 0x00000004e6301981 */ /* 0x020164000c1e1d00 */
[----:B------:R-:W0:Y:S01]  /*0a90*/  @P1 LDC.64 R244, c[0x0][0x2c8] ;  /* 0x0000b200fff41b82 */ /* 0x000e220000000a00 */
[----:B-1----:R-:W-:Y:S01]  /*0aa0*/  @P1 IMAD.WIDE.U32 R232, R193, 0x10, R232 ;  /* 0x00000010c1e81825 */ /* 0x002fe200078e00e8 */
[----:B------:R-:W-:-:S04]  /*0ab0*/  MOV R190, 0x3f800000 ;  /* 0x3f80000000be7802 */ /* 0x000fc80000000f00 */
[----:B------:R1:W5:Y:S01]  /*0ac0*/  @P1 LDG.E.128 R52, desc[UR4][R232.64] ;  /* 0x00000004e8341981 */ /* 0x000362000c1e1d00 */
[----:B------:R-:W-:-:S05]  /*0ad0*/  @P1 IMAD.WIDE.U32 R242, R188, 0x10, R242 ;  /* 0x00000010bcf21825 */ /* 0x000fca00078e00f2 */
[----:B------:R1:W5:Y:S01]  /*0ae0*/  @P1 LDG.E.128 R40, desc[UR4][R242.64] ;  /* 0x00000004f2281981 */ /* 0x000362000c1e1d00 */
[----:B------:R-:W-:-:S05]  /*0af0*/  @P1 IMAD.WIDE.U32 R228, R192, 0x10, R228 ;  /* 0x00000010c0e41825 */ /* 0x000fca00078e00e4 */
[----:B------:R1:W5:Y:S01]  /*0b00*/  @P1 LDG.E.128 R56, desc[UR4][R228.64] ;  /* 0x00000004e4381981 */ /* 0x000362000c1e1d00 */
[----:B0-----:R-:W-:-:S05]  /*0b10*/  @P1 IMAD.WIDE.U32 R244, R191, 0x10, R244 ;  /* 0x00000010bff41825 */ /* 0x001fca00078e00f4 */
[----:B------:R0:W5:Y:S01]  /*0b20*/  @P1 LDG.E.128 R44, desc[UR4][R244.64] ;  /* 0x00000004f42c1981 */ /* 0x000162000c1e1d00 */
[--C-:B--2---:R-:W-:Y:S02]  /*0b30*/  HADD2.F32 R227, -RZ, R139.reuse.H0_H0 ;  /* 0x2000008bffe37230 */ /* 0x104fe40000004100 */
[----:B------:R-:W-:Y:S02]  /*0b40*/  HADD2.F32 R230, -RZ, R139.H1_H1 ;  /* 0x3000008bffe67230 */ /* 0x000fe40000004100 */
[--C-:B---3--:R-:W-:Y:S02]  /*0b50*/  HADD2.F32 R197, -RZ, R108.reuse.H0_H0 ;  /* 0x2000006cffc57230 */ /* 0x108fe40000004100 */
[----:B------:R-:W-:Y:S01]  /*0b60*/  HADD2.F32 R198, -RZ, R108.H1_H1 ;  /* 0x3000006cffc67230 */ /* 0x000fe20000004100 */
[----:B------:R-:W-:Y:S01]  /*0b70*/  FSEL R139, R0, RZ, !P2 ;  /* 0x000000ff008b7208 */ /* 0x000fe20005000000 */
[--C-:B------:R-:W-:Y:S02]  /*0b80*/  HADD2.F32 R108, -RZ, R109.reuse.H0_H0 ;  /* 0x2000006dff6c7230 */ /* 0x100fe40000004100 */
[----:B------:R-:W-:-:S02]  /*0b90*/  HADD2.F32 R199, -RZ, R109.H1_H1 ;  /* 0x3000006dffc77230 */ /* 0x000fc40000004100 */
[----:B------:R-:W-:Y:S02]  /*0ba0*/  HADD2.F32 R109, -RZ, R110.H0_H0 ;  /* 0x2000006eff6d7230 */ /* 0x000fe40000004100 */
[----:B------:R-:W-:Y:S01]  /*0bb0*/  FADD.FTZ R197, -R139, R197 ;  /* 0x000000c58bc57221 */ /* 0x000fe20000010100 */
[----:B------:R-:W-:Y:S02]  /*0bc0*/  @P0 HADD2.F32 R190, -RZ, R200.H0_H0 ;  /* 0x200000c8ffbe0230 */ /* 0x000fe40000004100 */
[----:B------:R-:W-:Y:S02]  /*0bd0*/  HADD2.F32 R200, -RZ, R110.H1_H1 ;  /* 0x3000006effc87230 */ /* 0x000fe40000004100 */
[----:B------:R-:W-:Y:S02]  /*0be0*/  HADD2.F32 R110, -RZ, R111.H0_H0 ;  /* 0x2000006fff6e7230 */ /* 0x000fe40000004100 */
[----:B------:R-:W-:Y:S02]  /*0bf0*/  HADD2.F32 R0, -RZ, R140.H0_H0 ;  /* 0x2000008cff007230 */ /* 0x000fe40000004100 */
[----:B------:R-:W-:-:S02]  /*0c00*/  HADD2.F32 R238, -RZ, R143.H0_H0 ;  /* 0x2000008fffee7230 */ /* 0x000fc40000004100 */
[----:B------:R-:W-:Y:S02]  /*0c10*/  HADD2.F32 R240, -RZ, R143.H1_H1 ;  /* 0x3000008ffff07230 */ /* 0x000fe40000004100 */
[C---:B------:R-:W-:Y:S01]  /*0c20*/  FADD.FTZ R143, -R139.reuse, R108 ;  /* 0x0000006c8b8f7221 */ /* 0x040fe20000010100 */
[----:B------:R-:W-:Y:S02]  /*0c30*/  HADD2.F32 R201, -RZ, R111.H1_H1 ;  /* 0x3000006fffc97230 */ /* 0x000fe40000004100 */
[C---:B------:R-:W-:Y:S01]  /*0c40*/  FADD.FTZ R108, -R139.reuse, R0 ;  /* 0x000000008b6c7221 */ /* 0x040fe20000010100 */
        /* <DEDUP_REMOVED lines=8> */
[--C-:B-1----:R-:W-:Y:S02]  /*0cd0*/  HADD2.F32 R232, -RZ, R141.reuse.H0_H0 ;  /* 0x2000008dffe87230 */ /* 0x102fe40000004100 */
        /* <DEDUP_REMOVED lines=44> */
[----:B0-----:R-:W-:Y:S01]  /*0fa0*/  FADD.FTZ R245, -R139, R126 ;  /* 0x0000007e8bf57221 */ /* 0x001fe20000010100 */
        /* <DEDUP_REMOVED lines=161> */
[----:B------:R-:W-:Y:S01]  /*19c0*/  FFMA.FTZ R129, R240, R107, R129 ;  /* 0x0000006bf0817223 */ /* 0x000fe20000010081 */
[C---:B------:R-:W-:Y:S01]  /*19d0*/  FMUL.FTZ R246, R196.reuse, R133 ;  /* 0x00000085c4f67220 */ /* 0x040fe20000410000 */
[----:B------:R-:W-:Y:S01]  /*19e0*/  FMUL.FTZ R226, R196, R226 ;  /* 0x000000e2c4e27220 */ /* 0x000fe20000410000 */
[----:B------:R-:W-:Y:S01]  /*19f0*/  FADD.FTZ R133, R250, R113 ;  /* 0x00000071fa857221 */ /* 0x000fe20000010000 */
[----:B------:R-:W-:Y:S01]  /*1a00*/  FFMA.FTZ R248, R220, R113, R129 ;  /* 0x00000071dcf87223 */ /* 0x000fe20000010081 */
[----:B------:R-:W-:Y:S02]  /*1a10*/  HADD2.F32 R135, -RZ, R136.H0_H0 ;  /* 0x20000088ff877230 */ /* 0x000fe40000004100 */
        /* <DEDUP_REMOVED lines=10> */
[----:B------:R-:W-:Y:S02]  /*1ac0*/  HADD2.F32 R228, -RZ, R137.H1_H1 ;  /* 0x30000089ffe47230 */ /* 0x000fe40000004100 */
[----:B------:R-:W-:Y:S01]  /*1ad0*/  FFMA.FTZ R9, R242, R224, R9 ;  /* 0x000000e0f2097223 */ /* 0x000fe20000010009 */
[----:B------:R-:W-:Y:S02]  /*1ae0*/  HADD2.F32 R110, -RZ, R104.H0_H0 ;  /* 0x20000068ff6e7230 */ /* 0x000fe40000004100 */
[----:B------:R-:W-:Y:S01]  /*1af0*/  FADD.FTZ R144, R135, R144 ;  /* 0x0000009087907221 */ /* 0x000fe20000010000 */
[----:B------:R-:W-:Y:S02]  /*1b00*/  HADD2.F32 R136, -RZ, R136.H1_H1 ;  /* 0x30000088ff887230 */ /* 0x000fe40000004100 */
[----:B------:R-:W-:Y:S01]  /*1b10*/  FFMA.FTZ R10, R131, R135, R10 ;  /* 0x00000087830a7223 */ /* 0x000fe2000001000a */
[----:B------:R-:W-:-:S02]  /*1b20*/  HADD2.F32 R137, -RZ, R138.H0_H0 ;  /* 0x2000008aff897230 */ /* 0x000fc40000004100 */
[----:B------:R-:W-:Y:S01]  /*1b30*/  FMUL.FTZ R224, R84, R135 ;  /* 0x0000008754e07220 */ /* 0x000fe20000410000 */
        /* <DEDUP_REMOVED lines=27> */
[----:B------:R-:W-:-:S02]  /*1cf0*/  HADD2.F32 R116, -RZ, R105.H0_H0 ;  /* 0x20000069ff747230 */ /* 0x000fc40000004100 */
[----:B------:R-:W-:Y:S01]  /*1d00*/  FFMA.FTZ R137, R219, R136, R110 ;  /* 0x00000088db897223 */ /* 0x000fe2000001006e */
[----:B------:R-:W-:Y:S02]  /*1d10*/  HADD2.F32 R138, -RZ, R138.H1_H1 ;  /* 0x3000008aff8a7230 */ /* 0x000fe40000004100 */
        /* <DEDUP_REMOVED lines=19> */
[----:B------:R-:W-:-:S02]  /*1e50*/  FFMA.FTZ R116, R134, R127, R205 ;  /* 0x0000007f86747223 */ /* 0x000fc400000100cd */
[----:B------:R-:W-:Y:S01]  /*1e60*/  FADD.FTZ R140, R211, R138 ;  /* 0x0000008ad38c7221 */ /* 0x000fe20000010000 */
[----:B------:R-:W-:Y:S02]  /*1e70*/  HADD2.F32 R104, -RZ, R104.H1_H1 ;  /* 0x30000068ff687230 */ /* 0x000fe40000004100 */
[----:B------:R-:W-:Y:S01]  /*1e80*/  FFMA.FTZ R205, R223, R138, R116 ;  /* 0x0000008adfcd7223 */ /* 0x000fe20000010074 */
[----:B------:R-:W-:-:S03]  /*1e90*/  FADD.FTZ R140, R140, R129 ;  /* 0x000000818c8c7221 */ /* 0x000fc60000010000 */
[----:B------:R-:W-:Y:S01]  /*1ea0*/  FFMA.FTZ R211, R226, R129, R205 ;  /* 0x00000081e2d37223 */ /* 0x000fe200000100cd */
[----:B------:R-:W-:Y:S01]  /*1eb0*/  FADD.FTZ R26, R104, R26 ;  /* 0x0000001a681a7221 */ /* 0x000fe20000010000 */
[-C--:B------:R-:W-:Y:S01]  /*1ec0*/  FFMA.FTZ R16, R135, R104.reuse, R16 ;  /* 0x0000006887107223 */ /* 0x080fe20000010010 */
[----:B------:R-:W-:Y:S01]  /*1ed0*/  FMUL.FTZ R104, R93, R104 ;  /* 0x000000685d687220 */ /* 0x000fe20000410000 */
[----:B------:R-:W-:Y:S01]  /*1ee0*/  FADD.FTZ R205, R140, R133 ;  /* 0x000000858ccd7221 */ /* 0x000fe20000010000 */
[----:B------:R-:W-:Y:S02]  /*1ef0*/  HADD2.F32 R105, -RZ, R105.H1_H1 ;  /* 0x30000069ff697230 */ /* 0x000fe40000004100 */
[----:B------:R-:W-:Y:S01]  /*1f00*/  FFMA.FTZ R116, R108, R133, R211 ;  /* 0x000000856c747223 */ /* 0x000fe200000100d3 */
[--C-:B------:R-:W-:Y:S02]  /*1f10*/  HADD2.F32 R118, -RZ, R106.reuse.H0_H0 ;  /* 0x2000006aff767230 */ /* 0x100fe40000004100 */
[----:B------:R-:W-:Y:S01]  /*1f20*/  FMUL.FTZ R203, R196, R234 ;  /* 0x000000eac4cb7220 */ /* 0x000fe20000410000 */
[----:B------:R-:W-:-:S02]  /*1f30*/  HADD2.F32 R106, -RZ, R106.H1_H1 ;  /* 0x3000006aff6a7230 */ /* 0x000fc40000004100 */
[C---:B------:R-:W-:Y:S01]  /*1f40*/  FMUL.FTZ R142, R196.reuse, R142 ;  /* 0x0000008ec48e7220 */ /* 0x040fe20000410000 */
        /* <DEDUP_REMOVED lines=30> */
[----:B------:R-:W-:Y:S01]  /*2130*/  UMOV UR6, 0xffffffff ;  /* 0xffffffff00067882 */ /* 0x000fe20000000000 */
        /* <DEDUP_REMOVED lines=29> */
.L_x_8558:
        /* <DEDUP_REMOVED lines=9> */
[----:B------:R-:W-:Y:S01]  /*23a0*/  FFMA.FTZ R143, R143, R197, R124 ;  /* 0x000000c58f8f7223 */ /* 0x000fe2000001007c */
[----:B------:R-:W-:Y:S01]  /*23b0*/  FADD.FTZ R231, R198, -R231 ;  /* 0x800000e7c6e77221 */ /* 0x000fe20000010000 */
[----:B------:R-:W-:Y:S01]  /*23c0*/  FADD.FTZ R111, R111, -R0 ;  /* 0x800000006f6f7221 */ /* 0x000fe20000010000 */
[----:B------:R-:W-:Y:S01]  /*23d0*/  FADD.FTZ R217, R206, -R235 ;  /* 0x800000ebced97221 */ /* 0x000fe20000010000 */
[----:B-----5:R-:W-:Y:S02]  /*23e0*/  @P1 HADD2.F32 R0, -RZ, R59.H0_H0 ;  /* 0x2000003bff001230 */ /* 0x020fe40000004100 */
[----:B------:R-:W-:Y:S01]  /*23f0*/  FMUL.FTZ R235, R196, R231 ;  /* 0x000000e7c4eb7220 */ /* 0x000fe20000410000 */
[-CC-:B------:R-:W-:Y:S01]  /*2400*/  FFMA.FTZ R240, R240, R197.reuse, R124.reuse ;  /* 0x000000c5f0f07223 */ /* 0x180fe2000001007c */
[----:B------:R-:W-:Y:S01]  /*2410*/  FADD.FTZ R143, R126, -R143 ;  /* 0x8000008f7e8f7221 */ /* 0x000fe20000010000 */
[----:B------:R-:W-:Y:S01]  /*2420*/  FFMA.FTZ R201, R201, R197, R124 ;  /* 0x000000c5c9c97223 */ /* 0x000fe2000001007c */
[----:B------:R-:W-:Y:S01]  /*2430*/  @P1 FADD.FTZ R235, R235, R0 ;  /* 0x00000000ebeb1221 */ /* 0x000fe20000010000 */
[----:B------:R-:W-:Y:S01]  /*2440*/  FADD.FTZ R251, R107, -R240 ;  /* 0x800000f06bfb7221 */ /* 0x000fe20000010000 */
[----:B------:R-:W-:-:S02]  /*2450*/  @P1 HADD2.F32 R0, -RZ, R57.H0_H0 ;  /* 0x20000039ff001230 */ /* 0x000fc40000004100 */
[----:B------:R-:W-:Y:S01]  /*2460*/  FMUL.FTZ R107, R196, R143 ;  /* 0x0000008fc46b7220 */ /* 0x000fe20000410000 */
[-CC-:B------:R-:W-:Y:S01]  /*2470*/  FFMA.FTZ R117, R117, R197.reuse, R124.reuse ;  /* 0x000000c575757223 */ /* 0x180fe2000001007c */
[-CC-:B------:R-:W-:Y:S01]  /*2480*/  FFMA.FTZ R135, R135, R197.reuse, R124.reuse ;  /* 0x000000c587877223 */ /* 0x180fe2000001007c */
[-C--:B------:R-:W-:Y:S01]  /*2490*/  FFMA.FTZ R237, R237, R197.reuse, R124 ;  /* 0x000000c5eded7223 */ /* 0x080fe2000001007c */
[----:B------:R-:W-:Y:S01]  /*24a0*/  @P1 FADD.FTZ R107, R107, R0 ;  /* 0x000000006b6b1221 */ /* 0x000fe20000010000 */
[----:B------:R-:W-:Y:S02]  /*24b0*/  @P1 HADD2.F32 R0, -RZ, R56.H0_H0 ;  /* 0x20000038ff001230 */ /* 0x000fe40000004100 */
[--C-:B------:R-:W-:Y:S01]  /*24c0*/  FFMA.FTZ R211, R211, R197, R124.reuse ;  /* 0x000000c5d3d37223 */ /* 0x100fe2000001007c */
[----:B------:R-:W-:Y:S01]  /*24d0*/  FADD.FTZ R201, R204, -R201 ;  /* 0x800000c9ccc97221 */ /* 0x000fe20000010000 */
[----:B------:R-:W-:Y:S01]  /*24e0*/  FMUL.FTZ R111, R196, R111 ;  /* 0x0000006fc46f7220 */ /* 0x000fe20000410000 */
[-CC-:B------:R-:W-:Y:S01]  /*24f0*/  FFMA.FTZ R199, R199, R197.reuse, R124.reuse ;  /* 0x000000c5c7c77223 */ /* 0x180fe2000001007c */
[-CC-:B------:R-:W-:Y:S01]  /*2500*/  FFMA.FTZ R109, R109, R197.reuse, R124.reuse ;  /* 0x000000c56d6d7223 */ /* 0x180fe2000001007c */
[----:B------:R-:W-:Y:S01]  /*2510*/  FADD.FTZ R227, R208, -R117 ;  /* 0x80000075d0e37221 */ /* 0x000fe20000010000 */
[----:B------:R-:W-:Y:S01]  /*2520*/  FADD.FTZ R135, R104, -R135 ;  /* 0x8000008768877221 */ /* 0x000fe20000010000 */
[----:B------:R-:W-:Y:S01]  /*2530*/  FFMA.FTZ R116, R116, R197, R124 ;  /* 0x000000c574747223 */ /* 0x000fe2000001007c */
[----:B------:R-:W-:Y:S01]  /*2540*/  FADD.FTZ R225, R122, -R237 ;  /* 0x800000ed7ae17221 */ /* 0x000fe20000010000 */
[----:B------:R-:W-:-:S02]  /*2550*/  @P1 HADD2.F32 R104, -RZ, R59.H1_H1 ;  /* 0x3000003bff681230 */ /* 0x000fc40000004100 */
[----:B------:R-:W-:Y:S01]  /*2560*/  FFMA.FTZ R115, R115, R197, R124 ;  /* 0x000000c573737223 */ /* 0x000fe2000001007c */
[----:B------:R-:W-:Y:S01]  /*2570*/  FADD.FTZ R106, R106, -R211 ;  /* 0x800000d36a6a7221 */ /* 0x000fe20000010000 */
[----:B------:R-:W-:Y:S01]  /*2580*/  FMUL.FTZ R237, R196, R201 ;  /* 0x000000c9c4ed7220 */ /* 0x000fe20000410000 */
        /* <DEDUP_REMOVED lines=27> */
[----:B------:R-:W-:-:S02]  /*2740*/  @P1 HADD2.F32 R0, -RZ, R54.H0_H0 ;  /* 0x20000036ff001230 */ /* 0x000fc40000004100 */
[----:B------:R-:W-:Y:S01]  /*2750*/  FADD.FTZ R199, R202, -R199 ;  /* 0x800000c7cac77221 */ /* 0x000fe20000010000 */
[----:B------:R-:W-:Y:S01]  /*2760*/  FADD.FTZ R197, R132, -R109 ;  /* 0x8000006d84c57221 */ /* 0x000fe20000010000 */
[----:B------:R-:W-:Y:S01]  /*2770*/  FMUL.FTZ R227, R196, R227 ;  /* 0x000000e3c4e37220 */ /* 0x000fe20000410000 */
[----:B------:R-:W-:Y:S01]  /*2780*/  FADD.FTZ R116, R139, -R116 ;  /* 0x800000748b747221 */ /* 0x000fe20000010000 */
[----:B------:R-:W-:Y:S01]  /*2790*/  FADD.FTZ R213, R200, -R115 ;  /* 0x80000073c8d57221 */ /* 0x000fe20000010000 */
[C---:B------:R-:W-:Y:S01]  /*27a0*/  FMUL.FTZ R139, R196.reuse, R106 ;  /* 0x0000006ac48b7220 */ /* 0x040fe20000410000 */
[----:B------:R-:W-:Y:S01]  /*27b0*/  @P1 FADD.FTZ R237, R237, R104 ;  /* 0x00000068eded1221 */ /* 0x000fe20000010000 */
[----:B------:R-:W-:Y:S01]  /*27c0*/  FADD.FTZ R220, R113, -R220 ;  /* 0x800000dc71dc7221 */ /* 0x000fe20000010000 */
[----:B------:R-:W-:Y:S02]  /*27d0*/  @P1 HADD2.F32 R106, -RZ, R58.H0_H0 ;  /* 0x2000003aff6a1230 */ /* 0x000fe40000004100 */
[----:B------:R-:W-:Y:S01]  /*27e0*/  FMUL.FTZ R113, R196, R199 ;  /* 0x000000c7c4717220 */ /* 0x000fe20000410000 */
[----:B------:R-:W-:-:S02]  /*27f0*/  @P1 HADD2.F32 R104, -RZ, R57.H1_H1 ;  /* 0x30000039ff681230 */ /* 0x000fc40000004100 */
[----:B------:R-:W-:Y:S01]  /*2800*/  FMUL.FTZ R115, R196, R197 ;  /* 0x000000c5c4737220 */ /* 0x000fe20000410000 */
[----:B------:R-:W-:Y:S01]  /*2810*/  @P1 FADD.FTZ R227, R227, R0 ;  /* 0x00000000e3e31221 */ /* 0x000fe20000010000 */
[----:B------:R-:W-:Y:S01]  /*2820*/  FADD.FTZ R242, R119, -R242 ;  /* 0x800000f277f27221 */ /* 0x000fe20000010000 */
[----:B------:R-:W-:Y:S02]  /*2830*/  @P1 HADD2.F32 R0, -RZ, R52.H0_H0 ;  /* 0x20000034ff001230 */ /* 0x000fe40000004100 */
[----:B------:R-:W-:Y:S01]  /*2840*/  FADD.FTZ R141, R112, -R141 ;  /* 0x8000008d708d7221 */ /* 0x000fe20000010000 */
[----:B------:R-:W-:Y:S01]  /*2850*/  FADD.FTZ R239, R214, -R239 ;  /* 0x800000efd6ef7221 */ /* 0x000fe20000010000 */
[----:B------:R-:W-:Y:S01]  /*2860*/  FMUL.FTZ R119, R196, R213 ;  /* 0x000000d5c4777220 */ /* 0x000fe20000410000 */
[----:B------:R-:W-:Y:S01]  /*2870*/  FADD.FTZ R247, R130, -R247 ;  /* 0x800000f782f77221 */ /* 0x000fe20000010000 */
[----:B------:R-:W-:Y:S01]  /*2880*/  @P1 FADD.FTZ R115, R115, R106 ;  /* 0x0000006a73731221 */ /* 0x000fe20000010000 */
[----:B------:R-:W-:Y:S01]  /*2890*/  @P1 FADD.FTZ R113, R113, R104 ;  /* 0x0000006871711221 */ /* 0x000fe20000010000 */
[----:B------:R-:W-:-:S02]  /*28a0*/  @P1 HADD2.F32 R104, -RZ, R56.H1_H1 ;  /* 0x30000038ff681230 */ /* 0x000fc40000004100 */
[C---:B------:R-:W-:Y:S01]  /*28b0*/  FMUL.FTZ R109, R196.reuse, R141 ;  /* 0x0000008dc46d7220 */ /* 0x040fe20000410000 */
[----:B------:R-:W-:Y:S02]  /*28c0*/  @P1 HADD2.F32 R106, -RZ, R55.H0_H0 ;  /* 0x20000037ff6a1230 */ /* 0x000fe40000004100 */
[----:B------:R-:W-:Y:S01]  /*28d0*/  FMUL.FTZ R231, R196, R239 ;  /* 0x000000efc4e77220 */ /* 0x000fe20000410000 */
[----:B------:R-:W-:Y:S01]  /*28e0*/  @P1 FADD.FTZ R119, R119, R0 ;  /* 0x0000000077771221 */ /* 0x000fe20000010000 */
[----:B------:R-:W-:Y:S01]  /*28f0*/  FADD.FTZ R229, R114, -R229 ;  /* 0x800000e572e57221 */ /* 0x000fe20000010000 */
[----:B------:R-:W-:Y:S01]  /*2900*/  FADD.FTZ R228, R228, -R221 ;  /* 0x800000dde4e47221 */ /* 0x000fe20000010000 */
[----:B------:R-:W-:Y:S02]  /*2910*/  @P1 HADD2.F32 R0, -RZ, R51.H0_H0 ;  /* 0x20000033ff001230 */ /* 0x000fe40000004100 */
[----:B------:R-:W-:Y:S01]  /*2920*/  FMUL.FTZ R221, R196, R247 ;  /* 0x000000f7c4dd7220 */ /* 0x000fe20000410000 */
[----:B------:R-:W-:Y:S01]  /*2930*/  FADD.FTZ R243, R218, -R243 ;  /* 0x800000f3daf37221 */ /* 0x000fe20000010000 */
[----:B------:R-:W-:Y:S01]  /*2940*/  @P1 FADD.FTZ R109, R109, R104 ;  /* 0x000000686d6d1221 */ /* 0x000fe20000010000 */
[----:B------:R-:W-:Y:S01]  /*2950*/  @P1 FADD.FTZ R231, R231, R106 ;  /* 0x0000006ae7e71221 */ /* 0x000fe20000010000 */
[----:B------:R-:W-:Y:S01]  /*2960*/  FADD.FTZ R245, R216, -R123 ;  /* 0x8000007bd8f57221 */ /* 0x000fe20000010000 */
[----:B------:R-:W-:Y:S01]  /*2970*/  FMUL.FTZ R117, R196, R229 ;  /* 0x000000e5c4757220 */ /* 0x000fe20000410000 */
[----:B------:R-:W-:-:S02]  /*2980*/  @P1 HADD2.F32 R104, -RZ, R54.H1_H1 ;  /* 0x30000036ff681230 */ /* 0x000fc40000004100 */
[C---:B------:R-:W-:Y:S01]  /*2990*/  FMUL.FTZ R123, R196.reuse, R217 ;  /* 0x000000d9c47b7220 */ /* 0x040fe20000410000 */
[----:B------:R-:W-:Y:S02]  /*29a0*/  @P1 HADD2.F32 R106, -RZ, R53.H0_H0 ;  /* 0x20000035ff6a1230 */ /* 0x000fe40000004100 */
[----:B------:R-:W-:Y:S01]  /*29b0*/  FMUL.FTZ R229, R196, R225 ;  /* 0x000000e1c4e57220 */ /* 0x000fe20000410000 */
[----:B------:R-:W-:Y:S01]  /*29c0*/  @P1 FADD.FTZ R221, R221, R0 ;  /* 0x00000000dddd1221 */ /* 0x000fe20000010000 */
[----:B------:R-:W-:Y:S01]  /*29d0*/  FADD.FTZ R249, R222, -R215 ;  /* 0x800000d7def97221 */ /* 0x000fe20000010000 */
[----:B------:R-:W-:Y:S02]  /*29e0*/  @P1 HADD2.F32 R0, -RZ, R49.H0_H0 ;  /* 0x20000031ff001230 */ /* 0x000fe40000004100 */
[----:B------:R-:W-:Y:S01]  /*29f0*/  FADD.FTZ R233, R120, -R233 ;  /* 0x800000e978e97221 */ /* 0x000fe20000010000 */
[----:B------:R-:W-:Y:S01]  /*2a00*/  FMUL.FTZ R215, R196, R243 ;  /* 0x000000f3c4d77220 */ /* 0x000fe20000410000 */
[----:B------:R-:W-:Y:S01]  /*2a10*/  @P1 FADD.FTZ R229, R229, R104 ;  /* 0x00000068e5e51221 */ /* 0x000fe20000010000 */
[----:B------:R-:W-:Y:S01]  /*2a20*/  @P1 FADD.FTZ R123, R123, R106 ;  /* 0x0000006a7b7b1221 */ /* 0x000fe20000010000 */
[----:B------:R-:W-:Y:S01]  /*2a30*/  FADD.FTZ R244, R121, -R244 ;  /* 0x800000f479f47221 */ /* 0x000fe20000010000 */
[----:B------:R-:W-:Y:S01]  /*2a40*/  FADD.FTZ R138, R138, -R223 ;  /* 0x800000df8a8a7221 */ /* 0x000fe20000010000 */
[----:B------:R-:W-:-:S02]  /*2a50*/  @P1 HADD2.F32 R104, -RZ, R52.H1_H1 ;  /* 0x30000034ff681230 */ /* 0x000fc40000004100 */
[C---:B------:R-:W-:Y:S01]  /*2a60*/  FMUL.FTZ R121, R196.reuse, R233 ;  /* 0x000000e9c4797220 */ /* 0x040fe20000410000 */
[----:B------:R-:W-:Y:S02]  /*2a70*/  @P1 HADD2.F32 R106, -RZ, R50.H1_H1 ;  /* 0x30000032ff6a1230 */ /* 0x000fe40000004100 */
[C---:B------:R-:W-:Y:S01]  /*2a80*/  FMUL.FTZ R223, R196.reuse, R220 ;  /* 0x000000dcc4df7220 */ /* 0x040fe20000410000 */
[----:B------:R-:W-:Y:S01]  /*2a90*/  @P1 FADD.FTZ R215, R215, R0 ;  /* 0x00000000d7d71221 */ /* 0x000fe20000010000 */
[----:B------:R-:W-:Y:S02]  /*2aa0*/  @P1 HADD2.F32 R0, -RZ, R48.H0_H0 ;  /* 0x20000030ff001230 */ /* 0x000fe40000004100 */
[----:B------:R-:W-:Y:S01]  /*2ab0*/  FADD.FTZ R133, R133, -R108 ;  /* 0x8000006c85857221 */ /* 0x000fe20000010000 */
[----:B------:R-:W-:Y:S01]  /*2ac0*/  FMUL.FTZ R211, R196, R245 ;  /* 0x000000f5c4d37220 */ /* 0x000fe20000410000 */
[----:B------:R-:W-:Y:S02]  /*2ad0*/  @P1 HADD2.F32 R108, -RZ, R58.H1_H1 ;  /* 0x3000003aff6c1230 */ /* 0x000fe40000004100 */
[----:B------:R-:W-:Y:S01]  /*2ae0*/  FADD.FTZ R136, R136, -R219 ;  /* 0x800000db88887221 */ /* 0x000fe20000010000 */
[----:B------:R-:W-:Y:S01]  /*2af0*/  @P1 FADD.FTZ R121, R121, R104 ;  /* 0x0000006879791221 */ /* 0x000fe20000010000 */
[----:B------:R-:W-:Y:S01]  /*2b00*/  @P1 FADD.FTZ R223, R223, R106 ;  /* 0x0000006adfdf1221 */ /* 0x000fe20000010000 */
[----:B------:R-:W-:-:S02]  /*2b10*/  @P1 HADD2.F32 R104, -RZ, R50.H0_H0 ;  /* 0x20000032ff681230 */ /* 0x000fc40000004100 */
[----:B------:R-:W-:Y:S01]  /*2b20*/  FADD.FTZ R209, R212, -R209 ;  /* 0x800000d1d4d17221 */ /* 0x000fe20000010000 */
[----:B------:R-:W-:Y:S02]  /*2b30*/  @P1 HADD2.F32 R106, -RZ, R49.H1_H1 ;  /* 0x30000031ff6a1230 */ /* 0x000fe40000004100 */
[C---:B------:R-:W-:Y:S01]  /*2b40*/  FMUL.FTZ R217, R196.reuse, R249 ;  /* 0x000000f9c4d97220 */ /* 0x040fe20000410000 */
        /* <DEDUP_REMOVED lines=8> */
[----:B------:R-:W-:-:S02]  /*2bd0*/  @P1 HADD2.F32 R108, -RZ, R55.H1_H1 ;  /* 0x30000037ff6c1230 */ /* 0x000fc40000004100 */
[----:B------:R-:W-:Y:S01]  /*2be0*/  FADD.FTZ R127, R127, -R134 ;  /* 0x800000867f7f7221 */ /* 0x000fe20000010000 */
[C---:B------:R-:W-:Y:S01]  /*2bf0*/  FMUL.FTZ R233, R196.reuse, R209 ;  /* 0x000000d1c4e97220 */ /* 0x040fe20000410000 */
[----:B------:R-:W-:Y:S01]  /*2c00*/  @P1 FADD.FTZ R219, R219, R104 ;  /* 0x00000068dbdb1221 */ /* 0x000fe20000010000 */
[----:B------:R-:W-:Y:S01]  /*2c10*/  @P1 FADD.FTZ R217, R217, R106 ;  /* 0x0000006ad9d91221 */ /* 0x000fe20000010000 */
[----:B------:R-:W-:Y:S02]  /*2c20*/  @P1 HADD2.F32 R104, -RZ, R48.H1_H1 ;  /* 0x30000030ff681230 */ /* 0x000fe40000004100 */
[----:B------:R-:W-:Y:S01]  /*2c30*/  FADD.FTZ R246, R125, -R246 ;  /* 0x800000f67df67221 */ /* 0x000fe20000010000 */
[----:B------:R-:W-:Y:S02]  /*2c40*/  @P1 HADD2.F32 R106, -RZ, R44.H1_H1 ;  /* 0x3000002cff6a1230 */ /* 0x000fe40000004100 */
[C---:B------:R-:W-:Y:S01]  /*2c50*/  FMUL.FTZ R213, R196.reuse, R241 ;  /* 0x000000f1c4d57220 */ /* 0x040fe20000410000 */
[C---:B------:R-:W-:Y:S01]  /*2c60*/  FMUL.FTZ R201, R196.reuse, R244 ;  /* 0x000000f4c4c97220 */ /* 0x040fe20000410000 */
[----:B------:R-:W-:Y:S01]  /*2c70*/  @P1 FADD.FTZ R205, R205, R0 ;  /* 0x00000000cdcd1221 */ /* 0x000fe20000010000 */
[----:B------:R-:W-:Y:S01]  /*2c80*/  FMUL.FTZ R125, R196, R207 ;  /* 0x000000cfc47d7220 */ /* 0x000fe20000410000 */
[----:B------:R-:W-:-:S02]  /*2c90*/  @P1 HADD2.F32 R0, -RZ, R46.H1_H1 ;  /* 0x3000002eff001230 */ /* 0x000fc40000004100 */
[----:B------:R-:W-:Y:S01]  /*2ca0*/  FMUL.FTZ R207, R196, R127 ;  /* 0x0000007fc4cf7220 */ /* 0x000fe20000410000 */
[----:B------:R-:W-:Y:S01]  /*2cb0*/  @P1 FADD.FTZ R233, R233, R108 ;  /* 0x0000006ce9e91221 */ /* 0x000fe20000010000 */
[----:B------:R-:W-:Y:S02]  /*2cc0*/  @P1 HADD2.F32 R108, -RZ, R53.H1_H1 ;  /* 0x30000035ff6c1230 */ /* 0x000fe40000004100 */
[----:B------:R-:W-:Y:S01]  /*2cd0*/  FADD.FTZ R129, R129, -R226 ;  /* 0x800000e281817221 */ /* 0x000fe20000010000 */
[----:B------:R-:W-:Y:S01]  /*2ce0*/  @P1 FADD.FTZ R213, R213, R104 ;  /* 0x00000068d5d51221 */ /* 0x000fe20000010000 */
[----:B------:R-:W-:Y:S01]  /*2cf0*/  @P1 FADD.FTZ R201, R201, R106 ;  /* 0x0000006ac9c91221 */ /* 0x000fe20000010000 */
[----:B------:R-:W-:Y:S01]  /*2d00*/  ISETP.NE.AND.EX P2, PT, RZ, UR13, PT, P2 ;  /* 0x0000000dff007c0c */ /* 0x000fe2000bf45320 */
[----:B------:R-:W-:Y:S01]  /*2d10*/  FADD.FTZ R110, R110, -R203 ;  /* 0x800000cb6e6e7221 */ /* 0x000fe20000010000 */
[----:B------:R-:W-:Y:S02]  /*2d20*/  @P1 HADD2.F32 R104, -RZ, R45.H1_H1 ;  /* 0x3000002dff681230 */ /* 0x000fe40000004100 */
[----:B------:R-:W-:Y:S01]  /*2d30*/  FMUL.FTZ R203, R196, R246 ;  /* 0x000000f6c4cb7220 */ /* 0x000fe20000410000 */
[----:B------:R-:W-:-:S02]  /*2d40*/  @P1 HADD2.F32 R106, -RZ, R46.H0_H0 ;  /* 0x2000002eff6a1230 */ /* 0x000fc40000004100 */
[C---:B------:R-:W-:Y:S01]  /*2d50*/  FMUL.FTZ R209, R196.reuse, R228 ;  /* 0x000000e4c4d17220 */ /* 0x040fe20000410000 */
[----:B------:R-:W-:Y:S01]  /*2d60*/  @P1 FADD.FTZ R207, R207, R0 ;  /* 0x00000000cfcf1221 */ /* 0x000fe20000010000 */
[----:B------:R-:W-:Y:S02]  /*2d70*/  @P1 HADD2.F32 R0, -RZ, R47.H1_H1 ;  /* 0x3000002fff001230 */ /* 0x000fe40000004100 */
[C---:B------:R-:W-:Y:S01]  /*2d80*/  FMUL.FTZ R199, R196.reuse, R129 ;  /* 0x00000081c4c77220 */ /* 0x040fe20000410000 */
[----:B------:R-:W-:Y:S01]  /*2d90*/  @P1 FADD.FTZ R125, R125, R108 ;  /* 0x0000006c7d7d1221 */ /* 0x000fe20000010000 */
[----:B------:R-:W-:Y:S02]  /*2da0*/  @P1 HADD2.F32 R108, -RZ, R51.H1_H1 ;  /* 0x30000033ff6c1230 */ /* 0x000fe40000004100 */
[----:B------:R-:W-:Y:S01]  /*2db0*/  FMUL.FTZ R225, R196, R242 ;  /* 0x000000f2c4e17220 */ /* 0x000fe20000410000 */
[----:B------:R-:W-:Y:S01]  /*2dc0*/  @P1 FADD.FTZ R203, R203, R104 ;  /* 0x00000068cbcb1221 */ /* 0x000fe20000010000 */
[----:B------:R-:W-:Y:S01]  /*2dd0*/  @P1 FADD.FTZ R209, R209, R106 ;  /* 0x0000006ad1d11221 */ /* 0x000fe20000010000 */
[----:B------:R-:W-:Y:S01]  /*2de0*/  FADD.FTZ R105, R118, -R105 ;  /* 0x8000006976697221 */ /* 0x000fe20000010000 */
[----:B------:R-:W-:-:S02]  /*2df0*/  @P1 HADD2.F32 R104, -RZ, R47.H0_H0 ;  /* 0x2000002fff681230 */ /* 0x000fc40000004100 */
[----:B------:R-:W-:Y:S01]  /*2e00*/  FADD.FTZ R131, R224, -R131 ;  /* 0x80000083e0837221 */ /* 0x000fe20000010000 */
[----:B------:R-:W-:Y:S02]  /*2e10*/  @P1 HADD2.F32 R106, -RZ, R40.H0_H0 ;  /* 0x20000028ff6a1230 */ /* 0x000fe40000004100 */
[C---:B------:R-:W-:Y:S01]  /*2e20*/  FMUL.FTZ R197, R196.reuse, R138 ;  /* 0x0000008ac4c57220 */ /* 0x040fe20000410000 */
[C---:B------:R-:W-:Y:S01]  /*2e30*/  FMUL.FTZ R129, R196.reuse, R133 ;  /* 0x00000085c4817220 */ /* 0x040fe20000410000 */
[----:B------:R-:W-:Y:S01]  /*2e40*/  @P1 FADD.FTZ R199, R199, R0 ;  /* 0x00000000c7c71221 */ /* 0x000fe20000010000 */
[----:B------:R-:W-:Y:S02]  /*2e50*/  @P1 HADD2.F32 R0, -RZ, R41.H1_H1 ;  /* 0x30000029ff001230 */ /* 0x000fe40000004100 */
[----:B------:R-:W-:Y:S01]  /*2e60*/  FMUL.FTZ R127, R196, R110 ;  /* 0x0000006ec47f7220 */ /* 0x000fe20000410000 */
[----:B------:R-:W-:Y:S01]  /*2e70*/  @P1 FADD.FTZ R225, R225, R108 ;  /* 0x0000006ce1e11221 */ /* 0x000fe20000010000 */
[----:B------:R-:W-:-:S02]  /*2e80*/  @P1 HADD2.F32 R108, -RZ, R44.H0_H0 ;  /* 0x2000002cff6c1230 */ /* 0x000fc40000004100 */
[C---:B------:R-:W-:Y:S01]  /*2e90*/  FMUL.FTZ R143, R196.reuse, R131 ;  /* 0x00000083c48f7220 */ /* 0x040fe20000410000 */
[----:B------:R-:W-:Y:S01]  /*2ea0*/  FMUL.FTZ R133, R196, R105 ;  /* 0x00000069c4857220 */ /* 0x000fe20000410000 */
[----:B------:R-:W-:Y:S01]  /*2eb0*/  @P1 FADD.FTZ R197, R197, R104 ;  /* 0x00000068c5c51221 */ /* 0x000fe20000010000 */
[----:B------:R-:W-:Y:S01]  /*2ec0*/  @P1 FADD.FTZ R129, R129, R106 ;  /* 0x0000006a81811221 */ /* 0x000fe20000010000 */
[----:B------:R-:W0:Y:S01]  /*2ed0*/  @P2 LDC.64 R104, c[0x0][0x308] ;  /* 0x0000c200ff682b82 */ /* 0x000e220000000a00 */
[----:B------:R-:W-:Y:S02]  /*2ee0*/  @P1 HADD2.F32 R106, -RZ, R42.H0_H0 ;  /* 0x2000002aff6a1230 */ /* 0x000fe40000004100 */
[----:B------:R-:W-:Y:S01]  /*2ef0*/  @P1 FADD.FTZ R127, R127, R0 ;  /* 0x000000007f7f1221 */ /* 0x000fe20000010000 */
[----:B------:R-:W-:Y:S01]  /*2f00*/  @P2 F2FP.F16.F32.PACK_AB R0, RZ, R111 ;  /* 0x0000006fff00223e */ /* 0x000fe200000000ff */
[----:B------:R-:W-:Y:S01]  /*2f10*/  @P1 FADD.FTZ R143, R143, R108 ;  /* 0x0000006c8f8f1221 */ /* 0x000fe20000010000 */
[----:B------:R-:W-:-:S02]  /*2f20*/  @P1 HADD2.F32 R112, -RZ, R43.H1_H1 ;  /* 0x3000002bff701230 */ /* 0x000fc40000004100 */
[----:B------:R-:W-:Y:S01]  /*2f30*/  FADD.FTZ R232, R137, -R232 ;  /* 0x800000e889e87221 */ /* 0x000fe20000010000 */
[C---:B------:R-:W-:Y:S01]  /*2f40*/  FMUL.FTZ R141, R196.reuse, R116 ;  /* 0x00000074c48d7220 */ /* 0x040fe20000410000 */
[----:B------:R-:W-:Y:S02]  /*2f50*/  @P1 HADD2.F32 R108, -RZ, R40.H1_H1 ;  /* 0x30000028ff6c1230 */ /* 0x000fe40000004100 */
[----:B------:R-:W-:Y:S01]  /*2f60*/  FMUL.FTZ R137, R196, R135 ;  /* 0x00000087c4897220 */ /* 0x000fe20000410000 */
[----:B------:R-:W-:Y:S01]  /*2f70*/  @P1 FADD.FTZ R133, R133, R106 ;  /* 0x0000006a85851221 */ /* 0x000fe20000010000 */
[----:B------:R-:W-:Y:S01]  /*2f80*/  @P2 F2FP.F16.F32.PACK_AB R106, RZ, R109 ;  /* 0x0000006dff6a223e */ /* 0x000fe200000000ff */
[----:B------:R-:W-:Y:S01]  /*2f90*/  @P1 HADD2.F32 R110, -RZ, R41.H0_H0 ;  /* 0x20000029ff6e1230 */ /* 0x000fe20000004100 */
[----:B------:R-:W-:Y:S01]  /*2fa0*/  @P2 PRMT R100, R0, 0x7610, R100 ;  /* 0x0000761000642816 */ /* 0x000fe20000000064 */
[----:B------:R-:W-:Y:S01]  /*2fb0*/  @P1 FADD.FTZ R141, R141, R112 ;  /* 0x000000708d8d1221 */ /* 0x000fe20000010000 */
[C---:B------:R-:W-:Y:S01]  /*2fc0*/  FMUL.FTZ R131, R196.reuse, R232 ;  /* 0x000000e8c4837220 */ /* 0x040fe20000410000 */
[----:B------:R-:W-:Y:S01]  /*2fd0*/  @P1 FADD.FTZ R137, R137, R108 ;  /* 0x0000006c89891221 */ /* 0x000fe20000010000 */
[----:B------:R-:W-:Y:S01]  /*2fe0*/  @P2 F2FP.F16.F32.PACK_AB R112, RZ, R115 ;  /* 0x00000073ff70223e */ /* 0x000fe200000000ff */
[----:B------:R-:W-:Y:S01]  /*2ff0*/  @P1 HADD2.F32 R108, -RZ, R42.H1_H1 ;  /* 0x3000002aff6c1230 */ /* 0x000fe20000004100 */
[----:B------:R-:W-:Y:S01]  /*3000*/  @P2 F2FP.F16.F32.PACK_AB R114, RZ, R117 ;  /* 0x00000075ff72223e */ /* 0x000fe200000000ff */
[----:B------:R-:W-:Y:S01]  /*3010*/  FMUL.FTZ R135, R196, R142 ;  /* 0x0000008ec4877220 */ /* 0x000fe20000410000 */
[----:B------:R-:W-:Y:S01]  /*3020*/  @P2 PRMT R100, R100, 0x5410, R106 ;  /* 0x0000541064642816 */ /* 0x000fe2000000006a */
[-C--:B------:R-:W-:Y:S01]  /*3030*/  FMUL.FTZ R106, R115, R190.reuse ;  /* 0x000000be736a7220 */ /* 0x080fe20000410000 */
[----:B------:R-:W-:Y:S01]  /*3040*/  @P2 F2FP.F16.F32.PACK_AB R116, RZ, R235 ;  /* 0x000000ebff74223e */ /* 0x000fe200000000ff */
[----:B------:R-:W-:Y:S01]  /*3050*/  FMUL.FTZ R117, R117, R190 ;  /* 0x000000be75757220 */ /* 0x000fe20000410000 */
[----:B------:R-:W-:Y:S01]  /*3060*/  @P1 FADD.FTZ R131, R131, R110 ;  /* 0x0000006e83831221 */ /* 0x000fe20000010000 */
[----:B------:R-:W-:Y:S01]  /*3070*/  @P2 PRMT R102, R112, 0x7610, R102 ;  /* 0x0000761070662816 */ /* 0x000fe20000000066 */
[----:B------:R-:W-:-:S02]  /*3080*/  @P1 HADD2.F32 R110, -RZ, R43.H0_H0 ;  /* 0x2000002bff6e1230 */ /* 0x000fc40000004100 */
[----:B------:R-:W-:Y:S01]  /*3090*/  @P1 FADD.FTZ R135, R135, R108 ;  /* 0x0000006c87871221 */ /* 0x000fe20000010000 */
[----:B------:R-:W-:Y:S01]  /*30a0*/  @P2 F2FP.F16.F32.PACK_AB R108, RZ, R107 ;  /* 0x0000006bff6c223e */ /* 0x000fe200000000ff */
[----:B0-----:R-:W-:Y:S01]  /*30b0*/  @P2 IMAD.WIDE.U32 R104, R192, 0x10, R104 ;  /* 0x00000010c0682825 */ /* 0x001fe200078e0068 */
[----:B------:R-:W-:-:S03]  /*30c0*/  @P2 PRMT R103, R116, 0x7610, R103 ;  /* 0x0000761074672816 */ /* 0x000fc60000000067 */
[----:B------:R-:W-:Y:S01]  /*30d0*/  @P1 FADD.FTZ R139, R139, R110 ;  /* 0x0000006e8b8b1221 */ /* 0x000fe20000010000 */
[----:B------:R-:W-:Y:S01]  /*30e0*/  F2FP.F16.F32.PACK_AB R106, R117, R106 ;  /* 0x0000006a756a723e */ /* 0x000fe200000000ff */
[-C--:B------:R-:W-:Y:S01]  /*30f0*/  FMUL.FTZ R235, R235, R190.reuse ;  /* 0x000000beebeb7220 */ /* 0x080fe20000410000 */
[----:B------:R-:W-:Y:S01]  /*3100*/  @P2 PRMT R102, R102, 0x5410, R114 ;  /* 0x0000541066662816 */ /* 0x000fe20000000072 */
[----:B------:R-:W0:Y:S01]  /*3110*/  LDC.64 R116, c[0x0][0x2f8] ;  /* 0x0000be00ff747b82 */ /* 0x000e220000000a00 */
[----:B------:R-:W-:Y:S01]  /*3120*/  @P2 F2FP.F16.F32.PACK_AB R118, RZ, R237 ;  /* 0x000000edff76223e */ /* 0x000fe200000000ff */
[-C--:B------:R-:W-:Y:S01]  /*3130*/  FMUL.FTZ R109, R109, R190.reuse ;  /* 0x000000be6d6d7220 */ /* 0x080fe20000410000 */
[----:B------:R-:W-:Y:S01]  /*3140*/  @P2 F2FP.F16.F32.PACK_AB R110, RZ, R113 ;  /* 0x00000071ff6e223e */ /* 0x000fe200000000ff */
[-C--:B------:R-:W-:Y:S01]  /*3150*/  FMUL.FTZ R134, R233, R190.reuse ;  /* 0x000000bee9867220 */ /* 0x080fe20000410000 */
[----:B------:R-:W-:Y:S01]  /*3160*/  @P2 PRMT R101, R108, 0x7610, R101 ;  /* 0x000076106c652816 */ /* 0x000fe20000000065 */
[-C--:B------:R-:W-:Y:S01]  /*3170*/  FMUL.FTZ R108, R237, R190.reuse ;  /* 0x000000beed6c7220 */ /* 0x080fe20000410000 */
[----:B------:R-:W-:Y:S01]  /*3180*/  @P2 PRMT R103, R103, 0x5410, R118 ;  /* 0x0000541067672816 */ /* 0x000fe20000000076 */
[----:B------:R-:W1:Y:S01]  /*3190*/  @P2 LDC.64 R114, c[0x0][0x308] ;  /* 0x0000c200ff722b82 */ /* 0x000e620000000a00 */
[----:B------:R-:W-:Y:S01]  /*31a0*/  @P2 PRMT R101, R101, 0x5410, R110 ;  /* 0x0000541065652816 */ /* 0x000fe2000000006e */
[-C--:B------:R-:W-:Y:S01]  /*31b0*/  FMUL.FTZ R110, R227, R190.reuse ;  /* 0x000000bee36e7220 */ /* 0x080fe20000410000 */
[----:B------:R-:W-:Y:S01]  /*31c0*/  @P2 F2FP.F16.F32.PACK_AB R128, RZ, R231 ;  /* 0x000000e7ff80223e */ /* 0x000fe200000000ff */
[-C--:B------:R-:W-:Y:S01]  /*31d0*/  FMUL.FTZ R132, R125, R190.reuse ;  /* 0x000000be7d847220 */ /* 0x080fe20000410000 */
[----:B------:R-:W-:Y:S01]  /*31e0*/  @P2 F2FP.F16.F32.PACK_AB R124, RZ, R227 ;  /* 0x000000e3ff7c223e */ /* 0x000fe200000000ff */
[----:B------:R2:W-:Y:S01]  /*31f0*/  @P2 STG.E.128 desc[UR4][R104.64], R100 ;  /* 0x0000006468002986 */ /* 0x0005e2000c101d04 */
[----:B------:R-:W-:Y:S01]  /*3200*/  @P2 F2FP.F16.F32.PACK_AB R118, RZ, R123 ;  /* 0x0000007bff76223e */ /* 0x000fe200000000ff */
[----:B------:R-:W-:Y:S01]  /*3210*/  FMUL.FTZ R123, R123, R190 ;  /* 0x000000be7b7b7220 */ /* 0x000fe20000410000 */
[----:B------:R-:W-:-:S02]  /*3220*/  @P2 F2FP.F16.F32.PACK_AB R0, RZ, R119 ;  /* 0x00000077ff00223e */ /* 0x000fc400000000ff */
[----:B------:R-:W-:Y:S01]  /*3230*/  @P2 F2FP.F16.F32.PACK_AB R122, RZ, R121 ;  /* 0x00000079ff7a223e */ /* 0x000fe200000000ff */
[-C--:B------:R-:W-:Y:S01]  /*3240*/  FMUL.FTZ R121, R121, R190.reuse ;  /* 0x000000be79797220 */ /* 0x080fe20000410000 */
[----:B------:R-:W-:Y:S01]  /*3250*/  @P2 F2FP.F16.F32.PACK_AB R126, RZ, R229 ;  /* 0x000000e5ff7e223e */ /* 0x000fe200000000ff */
[----:B------:R-:W-:Y:S01]  /*3260*/  FMUL.FTZ R229, R229, R190 ;  /* 0x000000bee5e57220 */ /* 0x000fe20000410000 */
[----:B------:R-:W-:Y:S02]  /*3270*/  @P2 F2FP.F16.F32.PACK_AB R130, RZ, R233 ;  /* 0x000000e9ff82223e */ /* 0x000fe400000000ff */
[----:B------:R-:W-:Y:S02]  /*3280*/  @P2 F2FP.F16.F32.PACK_AB R120, RZ, R125 ;  /* 0x0000007dff78223e */ /* 0x000fe400000000ff */
[----:B------:R-:W-:Y:S02]  /*3290*/  F2FP.F16.F32.PACK_AB R110, R229, R110 ;  /* 0x0000006ee56e723e */ /* 0x000fe400000000ff */
[----:B------:R-:W-:Y:S01]  /*32a0*/  IADD3 R125, R192, 0x60, RZ ;  /* 0x00000060c07d7810 */ /* 0x000fe20007ffe0ff */
[-C--:B--2---:R-:W-:Y:S01]  /*32b0*/  FMUL.FTZ R105, R107, R190.reuse ;  /* 0x000000be6b697220 */ /* 0x084fe20000410000 */
[-C--:B------:R-:W-:Y:S01]  /*32c0*/  FMUL.FTZ R104, R113, R190.reuse ;  /* 0x000000be71687220 */ /* 0x080fe20000410000 */
[----:B------:R-:W-:Y:S01]  /*32d0*/  F2FP.F16.F32.PACK_AB R107, R108, R235 ;  /* 0x000000eb6c6b723e */ /* 0x000fe200000000ff */
[----:B------:R-:W2:Y:S01]  /*32e0*/  @P2 LDC.64 R112, c[0x0][0x308] ;  /* 0x0000c200ff702b82 */ /* 0x000ea20000000a00 */
[----:B------:R-:W-:Y:S01]  /*32f0*/  FMUL.FTZ R108, R119, R190 ;  /* 0x000000be776c7220 */ /* 0x000fe20000410000 */
[----:B------:R-:W-:Y:S01]  /*3300*/  @P2 PRMT R103, R128, 0x7610, R103 ;  /* 0x0000761080672816 */ /* 0x000fe20000000067 */
[----:B-1----:R-:W-:Y:S01]  /*3310*/  @P2 IMAD.WIDE.U32 R114, R193, 0x10, R114 ;  /* 0x00000010c1722825 */ /* 0x002fe200078e0072 */
[----:B------:R-:W-:-:S03]  /*3320*/  F2FP.F16.F32.PACK_AB R105, R104, R105 ;  /* 0x000000696869723e */ /* 0x000fc600000000ff */
[-C--:B------:R-:W-:Y:S01]  /*3330*/  FMUL.FTZ R104, R111, R190.reuse ;  /* 0x000000be6f687220 */ /* 0x080fe20000410000 */
[----:B------:R-:W-:Y:S01]  /*3340*/  FMUL.FTZ R111, R231, R190 ;  /* 0x000000bee76f7220 */ /* 0x000fe20000410000 */
[----:B------:R-:W-:Y:S01]  /*3350*/  @P2 PRMT R102, R124, 0x7610, R102 ;  /* 0x000076107c662816 */ /* 0x000fe20000000066 */
[----:B0-----:R-:W-:Y:S01]  /*3360*/  IMAD.WIDE.U32 R124, R125, 0x10, R116 ;  /* 0x000000107d7c7825 */ /* 0x001fe200078e0074 */
[----:B------:R-:W-:Y:S02]  /*3370*/  @P2 PRMT R101, R118, 0x7610, R101 ;  /* 0x0000761076652816 */ /* 0x000fe40000000065 */
[----:B------:R-:W-:Y:S01]  /*3380*/  @P2 PRMT R100, R0, 0x7610, R100 ;  /* 0x0000761000642816 */ /* 0x000fe20000000064 */
[----:B------:R-:W-:Y:S01]  /*3390*/  IMAD.WIDE.U32 R118, R192, 0x10, R116 ;  /* 0x00000010c0767825 */ /* 0x000fe200078e0074 */
[----:B------:R-:W-:Y:S02]  /*33a0*/  F2FP.F16.F32.PACK_AB R104, R109, R104 ;  /* 0x000000686d68723e */ /* 0x000fe400000000ff */
[----:B------:R-:W-:-:S02]  /*33b0*/  F2FP.F16.F32.PACK_AB R108, R121, R108 ;  /* 0x0000006c796c723e */ /* 0x000fc400000000ff */
[----:B------:R-:W-:Y:S01]  /*33c0*/  @P2 PRMT R103, R103, 0x5410, R130 ;  /* 0x0000541067672816 */ /* 0x000fe20000000082 */
[----:B------:R0:W-:Y:S01]  /*33d0*/  STG.E.128 desc[UR4][R118.64], R104 ;  /* 0x0000006876007986 */ /* 0x0001e2000c101d04 */
[----:B------:R-:W-:Y:S02]  /*33e0*/  @P2 PRMT R102, R102, 0x5410, R126 ;  /* 0x0000541066662816 */ /* 0x000fe4000000007e */
[----:B------:R-:W-:Y:S01]  /*33f0*/  @P2 PRMT R101, R101, 0x5410, R120 ;  /* 0x0000541065652816 */ /* 0x000fe20000000078 */
[----:B------:R-:W-:Y:S01]  /*3400*/  IMAD.WIDE.U32 R120, R193, 0x10, R116 ;  /* 0x00000010c1787825 */ /* 0x000fe200078e0074 */
[----:B------:R-:W-:Y:S02]  /*3410*/  @P2 PRMT R100, R100, 0x5410, R122 ;  /* 0x0000541064642816 */ /* 0x000fe4000000007a */
[----:B------:R-:W-:Y:S01]  /*3420*/  F2FP.F16.F32.PACK_AB R111, R134, R111 ;  /* 0x0000006f866f723e */ /* 0x000fe200000000ff */
[----:B--2---:R-:W-:Y:S01]  /*3430*/  @P2 IMAD.WIDE.U32 R112, R194, 0x10, R112 ;  /* 0x00000010c2702825 */ /* 0x004fe200078e0070 */
[----:B------:R-:W-:Y:S01]  /*3440*/  F2FP.F16.F32.PACK_AB R109, R132, R123 ;  /* 0x0000007b846d723e */ /* 0x000fe200000000ff */
[----:B------:R1:W-:Y:S01]  /*3450*/  @P2 STG.E.128 desc[UR4][R114.64], R100 ;  /* 0x0000006472002986 */ /* 0x0003e2000c101d04 */
[----:B------:R-:W-:Y:S01]  /*3460*/  @P2 F2FP.F16.F32.PACK_AB R126, RZ, R221 ;  /* 0x000000ddff7e223e */ /* 0x000fe200000000ff */
[--C-:B------:R-:W-:Y:S01]  /*3470*/  IMAD.WIDE.U32 R122, R195, 0x10, R116.reuse ;  /* 0x00000010c37a7825 */ /* 0x100fe200078e0074 */
[----:B------:R-:W-:Y:S01]  /*3480*/  @P2 F2FP.F16.F32.PACK_AB R0, RZ, R211 ;  /* 0x000000d3ff00223e */ /* 0x000fe200000000ff */
[----:B------:R2:W-:Y:S01]  /*3490*/  STG.E.128 desc[UR4][R120.64], R108 ;  /* 0x0000006c78007986 */ /* 0x0005e2000c101d04 */
[----:B------:R-:W-:Y:S01]  /*34a0*/  @P2 F2FP.F16.F32.PACK_AB R128, RZ, R225 ;  /* 0x000000e1ff80223e */ /* 0x000fe200000000ff */
[----:B------:R-:W-:Y:S01]  /*34b0*/  IMAD.WIDE.U32 R116, R194, 0x10, R116 ;  /* 0x00000010c2747825 */ /* 0x000fe200078e0074 */
[----:B0-----:R-:W-:-:S03]  /*34c0*/  @P2 F2FP.F16.F32.PACK_AB R119, RZ, R219 ;  /* 0x000000dbff77223e */ /* 0x001fc600000000ff */
[-C--:B------:R-:W-:Y:S01]  /*34d0*/  FMUL.FTZ R107, R221, R190.reuse ;  /* 0x000000bedd6b7220 */ /* 0x080fe20000410000 */
[-C--:B------:R-:W-:Y:S01]  /*34e0*/  FMUL.FTZ R118, R225, R190.reuse ;  /* 0x000000bee1767220 */ /* 0x080fe20000410000 */
[-C--:B------:R-:W-:Y:S01]  /*34f0*/  FMUL.FTZ R106, R219, R190.reuse ;  /* 0x000000bedb6a7220 */ /* 0x080fe20000410000 */
[-C--:B------:R-:W-:Y:S01]  /*3500*/  FMUL.FTZ R105, R215, R190.reuse ;  /* 0x000000bed7697220 */ /* 0x080fe20000410000 */
[-C--:B------:R-:W-:Y:S02]  /*3510*/  FMUL.FTZ R104, R211, R190.reuse ;  /* 0x000000bed3687220 */ /* 0x080fe40000410000 */
[----:B------:R-:W-:Y:S02]  /*3520*/  F2FP.F16.F32.PACK_AB R107, R118, R107 ;  /* 0x0000006b766b723e */ /* 0x000fe400000000ff */
[----:B------:R-:W-:Y:S01]  /*3530*/  @P2 F2FP.F16.F32.PACK_AB R118, RZ, R207 ;  /* 0x000000cfff76223e */ /* 0x000fe200000000ff */
[----:B------:R-:W-:Y:S01]  /*3540*/  FMUL.FTZ R207, R207, R190 ;  /* 0x000000becfcf7220 */ /* 0x000fe20000410000 */
[----:B-1----:R-:W-:-:S02]  /*3550*/  @P2 F2FP.F16.F32.PACK_AB R115, RZ, R215 ;  /* 0x000000d7ff73223e */ /* 0x002fc400000000ff */
[----:B------:R-:W-:Y:S01]  /*3560*/  @P2 F2FP.F16.F32.PACK_AB R114, RZ, R217 ;  /* 0x000000d9ff72223e */ /* 0x000fe200000000ff */
[----:B--2---:R-:W0:Y:S01]  /*3570*/  @P2 LDC.64 R108, c[0x0][0x308] ;  /* 0x0000c200ff6c2b82 */ /* 0x004e220000000a00 */
[----:B------:R-:W-:Y:S01]  /*3580*/  @P2 F2FP.F16.F32.PACK_AB R121, RZ, R223 ;  /* 0x000000dfff79223e */ /* 0x000fe200000000ff */
[-C--:B------:R-:W-:Y:S01]  /*3590*/  FMUL.FTZ R111, R213, R190.reuse ;  /* 0x000000bed56f7220 */ /* 0x080fe20000410000 */
[-C--:B------:R-:W-:Y:S01]  /*35a0*/  FMUL.FTZ R223, R223, R190.reuse ;  /* 0x000000bedfdf7220 */ /* 0x080fe20000410000 */
[----:B------:R-:W-:Y:S01]  /*35b0*/  FMUL.FTZ R110, R217, R190 ;  /* 0x000000bed96e7220 */ /* 0x000fe20000410000 */
[----:B------:R-:W-:Y:S02]  /*35c0*/  @P2 F2FP.F16.F32.PACK_AB R213, RZ, R213 ;  /* 0x000000d5ffd5223e */ /* 0x000fe400000000ff */
        /* <DEDUP_REMOVED lines=8> */
[----:B------:R-:W-:Y:S01]  /*3650*/  F2FP.F16.F32.PACK_AB R106, R223, R106 ;  /* 0x0000006adf6a723e */ /* 0x000fe200000000ff */
[----:B0-----:R-:W-:Y:S01]  /*3660*/  @P2 IMAD.WIDE.U32 R108, R191, 0x10, R108 ;  /* 0x00000010bf6c2825 */ /* 0x001fe200078e006c */
[----:B------:R-:W-:Y:S01]  /*3670*/  F2FP.F16.F32.PACK_AB R105, R110, R105 ;  /* 0x000000696e69723e */ /* 0x000fe200000000ff */
[----:B------:R0:W-:Y:S01]  /*3680*/  @P2 STG.E.128 desc[UR4][R112.64], R100 ;  /* 0x0000006470002986 */ /* 0x0001e2000c101d04 */
[----:B------:R-:W-:Y:S02]  /*3690*/  F2FP.F16.F32.PACK_AB R104, R111, R104 ;  /* 0x000000686f68723e */ /* 0x000fe400000000ff */
[----:B------:R-:W-:Y:S01]  /*36a0*/  @P2 F2FP.F16.F32.PACK_AB R0, RZ, R143 ;  /* 0x0000008fff00223e */ /* 0x000fe200000000ff */
[----:B------:R-:W1:Y:S01]  /*36b0*/  @P2 LDC.64 R110, c[0x0][0x308] ;  /* 0x0000c200ff6e2b82 */ /* 0x000e620000000a00 */
[----:B------:R-:W-:Y:S01]  /*36c0*/  @P2 F2FP.F16.F32.PACK_AB R114, RZ, R205 ;  /* 0x000000cdff72223e */ /* 0x000fe200000000ff */
[----:B------:R2:W-:Y:S01]  /*36d0*/  STG.E.128 desc[UR4][R116.64], R104 ;  /* 0x0000006874007986 */ /* 0x0005e2000c101d04 */
[----:B------:R-:W-:Y:S01]  /*36e0*/  @P2 F2FP.F16.F32.PACK_AB R119, RZ, R197 ;  /* 0x000000c5ff77223e */ /* 0x000fe200000000ff */
[----:B------:R-:W-:Y:S01]  /*36f0*/  FMUL.FTZ R143, R143, R190 ;  /* 0x000000be8f8f7220 */ /* 0x000fe20000410000 */
[----:B------:R-:W-:-:S02]  /*3700*/  @P2 F2FP.F16.F32.PACK_AB R115, RZ, R203 ;  /* 0x000000cbff73223e */ /* 0x000fc400000000ff */
[----:B0-----:R-:W-:Y:S01]  /*3710*/  @P2 F2FP.F16.F32.PACK_AB R113, RZ, R201 ;  /* 0x000000c9ff71223e */ /* 0x001fe200000000ff */
[-C--:B------:R-:W-:Y:S01]  /*3720*/  FMUL.FTZ R112, R203, R190.reuse ;  /* 0x000000becb707220 */ /* 0x080fe20000410000 */
[----:B------:R-:W-:Y:S02]  /*3730*/  @P2 PRMT R100, R0, 0x7610, R100 ;  /* 0x0000761000642816 */ /* 0x000fe40000000064 */
[----:B------:R-:W-:Y:S02]  /*3740*/  @P2 PRMT R101, R114, 0x7610, R101 ;  /* 0x0000761072652816 */ /* 0x000fe40000000065 */
[----:B--2---:R-:W-:Y:S01]  /*3750*/  @P2 F2FP.F16.F32.PACK_AB R117, RZ, R209 ;  /* 0x000000d1ff75223e */ /* 0x004fe200000000ff */
[-C--:B------:R-:W-:Y:S01]  /*3760*/  FMUL.FTZ R105, R205, R190.reuse ;  /* 0x000000becd697220 */ /* 0x080fe20000410000 */
[-C--:B------:R-:W-:Y:S01]  /*3770*/  FMUL.FTZ R116, R199, R190.reuse ;  /* 0x000000bec7747220 */ /* 0x080fe20000410000 */
[-C--:B------:R-:W-:Y:S01]  /*3780*/  FMUL.FTZ R106, R209, R190.reuse ;  /* 0x000000bed16a7220 */ /* 0x080fe20000410000 */
[-C--:B------:R-:W-:Y:S01]  /*3790*/  FMUL.FTZ R107, R197, R190.reuse ;  /* 0x000000bec56b7220 */ /* 0x080fe20000410000 */
[----:B------:R-:W-:Y:S01]  /*37a0*/  FMUL.FTZ R104, R201, R190 ;  /* 0x000000bec9687220 */ /* 0x000fe20000410000 */
[----:B------:R-:W-:Y:S01]  /*37b0*/  @P2 F2FP.F16.F32.PACK_AB R199, RZ, R199 ;  /* 0x000000c7ffc7223e */ /* 0x000fe200000000ff */
[----:B-1----:R-:W-:Y:S01]  /*37c0*/  @P2 IMAD.WIDE.U32 R110, R188, 0x10, R110 ;  /* 0x00000010bc6e2825 */ /* 0x002fe200078e006e */
[----:B------:R-:W-:-:S02]  /*37d0*/  @P2 PRMT R102, R117, 0x7610, R102 ;  /* 0x0000761075662816 */ /* 0x000fc40000000066 */
[----:B------:R-:W-:Y:S02]  /*37e0*/  @P2 PRMT R103, R119, 0x7610, R103 ;  /* 0x0000761077672816 */ /* 0x000fe40000000067 */
[----:B------:R-:W-:Y:S02]  /*37f0*/  F2FP.F16.F32.PACK_AB R105, R112, R105 ;  /* 0x000000697069723e */ /* 0x000fe400000000ff */
[----:B------:R-:W-:Y:S02]  /*3800*/  @P2 PRMT R100, R100, 0x5410, R113 ;  /* 0x0000541064642816 */ /* 0x000fe40000000071 */
[----:B------:R-:W0:Y:S01]  /*3810*/  LDC.64 R112, c[0x0][0x210] ;  /* 0x00008400ff707b82 */ /* 0x000e220000000a00 */
[----:B------:R-:W-:Y:S02]  /*3820*/  @P2 PRMT R101, R101, 0x5410, R115 ;  /* 0x0000541065652816 */ /* 0x000fe40000000073 */
[----:B------:R-:W-:Y:S01]  /*3830*/  @P2 PRMT R102, R102, 0x5410, R118 ;  /* 0x0000541066662816 */ /* 0x000fe20000000076 */
[----:B------:R-:W-:Y:S01]  /*3840*/  FMUL.FTZ R118, R137, R190 ;  /* 0x000000be89767220 */ /* 0x000fe20000410000 */
[----:B------:R-:W-:-:S02]  /*3850*/  @P2 PRMT R103, R103, 0x5410, R199 ;  /* 0x0000541067672816 */ /* 0x000fc400000000c7 */
[----:B------:R-:W-:Y:S02]  /*3860*/  F2FP.F16.F32.PACK_AB R107, R116, R107 ;  /* 0x0000006b746b723e */ /* 0x000fe400000000ff */
[----:B------:R-:W-:Y:S01]  /*3870*/  F2FP.F16.F32.PACK_AB R106, R207, R106 ;  /* 0x0000006acf6a723e */ /* 0x000fe200000000ff */
[----:B------:R1:W-:Y:S01]  /*3880*/  @P2 STG.E.128 desc[UR4][R108.64], R100 ;  /* 0x000000646c002986 */ /* 0x0003e2000c101d04 */
[----:B------:R-:W-:Y:S02]  /*3890*/  F2FP.F16.F32.PACK_AB R104, R104, R143 ;  /* 0x0000008f6868723e */ /* 0x000fe400000000ff */
[----:B------:R-:W-:Y:S01]  /*38a0*/  @P2 F2FP.F16.F32.PACK_AB R0, RZ, R129 ;  /* 0x00000081ff00223e */ /* 0x000fe200000000ff */
[-C--:B------:R-:W-:Y:S01]  /*38b0*/  FMUL.FTZ R129, R129, R190.reuse ;  /* 0x000000be81817220 */ /* 0x080fe20000410000 */
[----:B------:R-:W-:Y:S01]  /*38c0*/  @P2 F2FP.F16.F32.PACK_AB R114, RZ, R131 ;  /* 0x00000083ff72223e */ /* 0x000fe200000000ff */
[----:B------:R2:W-:Y:S01]  /*38d0*/  STG.E.128 desc[UR4][R124.64], R104 ;  /* 0x000000687c007986 */ /* 0x0005e2000c101d04 */
[----:B------:R-:W-:Y:S01]  /*38e0*/  @P2 F2FP.F16.F32.PACK_AB R116, RZ, R133 ;  /* 0x00000085ff74223e */ /* 0x000fe200000000ff */
[----:B------:R-:W-:Y:S01]  /*38f0*/  FMUL.FTZ R131, R131, R190 ;  /* 0x000000be83837220 */ /* 0x000fe20000410000 */
[----:B------:R-:W-:-:S02]  /*3900*/  @P2 F2FP.F16.F32.PACK_AB R115, RZ, R127 ;  /* 0x0000007fff73223e */ /* 0x000fc400000000ff */
[----:B0-----:R-:W-:Y:S01]  /*3910*/  LEA R186, R112, R186, 0x2 ;  /* 0x000000ba70ba7211 */ /* 0x001fe200078e10ff */
[-C--:B-1----:R-:W-:Y:S01]  /*3920*/  FMUL.FTZ R108, R141, R190.reuse ;  /* 0x000000be8d6c7220 */ /* 0x082fe20000410000 */
[----:B------:R-:W-:Y:S02]  /*3930*/  @P2 F2FP.F16.F32.PACK_AB R109, RZ, R137 ;  /* 0x00000089ff6d223e */ /* 0x000fe400000000ff */
[----:B------:R-:W-:Y:S02]  /*3940*/  @P2 F2FP.F16.F32.PACK_AB R141, RZ, R141 ;  /* 0x0000008dff8d223e */ /* 0x000fe400000000ff */
[----:B------:R-:W-:Y:S01]  /*3950*/  @P2 PRMT R100, R0, 0x7610, R100 ;  /* 0x0000761000642816 */ /* 0x000fe20000000064 */
[-C--:B--2---:R-:W-:Y:S01]  /*3960*/  FMUL.FTZ R107, R139, R190.reuse ;  /* 0x000000be8b6b7220 */ /* 0x084fe20000410000 */
[----:B------:R-:W-:Y:S01]  /*3970*/  @P2 F2FP.F16.F32.PACK_AB R139, RZ, R139 ;  /* 0x0000008bff8b223e */ /* 0x000fe200000000ff */
[-C--:B------:R-:W-:Y:S01]  /*3980*/  FMUL.FTZ R106, R133, R190.reuse ;  /* 0x000000be856a7220 */ /* 0x080fe20000410000 */
[-C--:B------:R-:W-:Y:S01]  /*3990*/  FMUL.FTZ R105, R135, R190.reuse ;  /* 0x000000be87697220 */ /* 0x080fe20000410000 */
[----:B------:R-:W-:Y:S01]  /*39a0*/  FMUL.FTZ R104, R127, R190 ;  /* 0x000000be7f687220 */ /* 0x000fe20000410000 */
[----:B------:R-:W-:-:S02]  /*39b0*/  @P2 F2FP.F16.F32.PACK_AB R135, RZ, R135 ;  /* 0x00000087ff87223e */ /* 0x000fc400000000ff */
[----:B------:R-:W-:Y:S02]  /*39c0*/  @P2 PRMT R101, R114, 0x7610, R101 ;  /* 0x0000761072652816 */ /* 0x000fe40000000065 */
[----:B------:R-:W-:Y:S02]  /*39d0*/  @P2 PRMT R102, R116, 0x7610, R102 ;  /* 0x0000761074662816 */ /* 0x000fe40000000066 */
[----:B------:R-:W-:Y:S02]  /*39e0*/  @P2 PRMT R103, R139, 0x7610, R103 ;  /* 0x000076108b672816 */ /* 0x000fe40000000067 */
[----:B------:R-:W-:Y:S02]  /*39f0*/  F2FP.F16.F32.PACK_AB R106, R105, R106 ;  /* 0x0000006a696a723e */ /* 0x000fe400000000ff */
[----:B------:R-:W-:Y:S02]  /*3a00*/  F2FP.F16.F32.PACK_AB R105, R104, R131 ;  /* 0x000000836869723e */ /* 0x000fe400000000ff */
[----:B------:R-:W-:-:S02]  /*3a10*/  @P2 PRMT R100, R100, 0x5410, R109 ;  /* 0x0000541064642816 */ /* 0x000fc4000000006d */
[----:B------:R-:W-:Y:S02]  /*3a20*/  @P2 PRMT R101, R101, 0x5410, R115 ;  /* 0x0000541065652816 */ /* 0x000fe40000000073 */
[----:B------:R-:W-:Y:S02]  /*3a30*/  @P2 PRMT R102, R102, 0x5410, R135 ;  /* 0x0000541066662816 */ /* 0x000fe40000000087 */
[----:B------:R-:W-:Y:S02]  /*3a40*/  @P2 PRMT R103, R103, 0x5410, R141 ;  /* 0x0000541067672816 */ /* 0x000fe4000000008d */
[----:B------:R-:W-:Y:S02]  /*3a50*/  F2FP.F16.F32.PACK_AB R107, R108, R107 ;  /* 0x0000006b6c6b723e */ /* 0x000fe400000000ff */
[----:B------:R-:W-:Y:S01]  /*3a60*/  F2FP.F16.F32.PACK_AB R104, R118, R129 ;  /* 0x000000817668723e */ /* 0x000fe200000000ff */
[----:B------:R0:W-:Y:S01]  /*3a70*/  @P2 STG.E.128 desc[UR4][R110.64], R100 ;  /* 0x000000646e002986 */ /* 0x0001e2000c101d04 */
[----:B------:R-:W-:-:S03]  /*3a80*/  ISETP.GE.AND P1, PT, R186, R113, PT ;  /* 0x00000071ba00720c */ /* 0x000fc60003f26270 */
[----:B------:R0:W-:Y:S10]  /*3a90*/  STG.E.128 desc[UR4][R122.64], R104 ;  /* 0x000000687a007986 */ /* 0x0001f4000c101d04 */
[----:B------:R-:W-:Y:S05]  /*3aa0*/  @!P1 BRA `(.L_x_8546) ;  /* 0xffffffcc00249947 */ /* 0x000fea000383ffff */
[----:B------:R-:W-:Y:S05]  /*3ab0*/  BSYNC B1 ;  /* 0x0000000000017941 */ /* 0x000fea0003800000 */
.L_x_8544:
        /* <DEDUP_REMOVED lines=76> */
[----:B------:R-:W-:-:S07]  /*3f80*/  MOV R15, R38 ;  /* 0x00000026000f7202 */ /* 0x000fce0000000f00 */
.L_x_8543:
[----:B------:R-:W-:Y:S05]  /*3f90*/  BSYNC B0 ;  /* 0x0000000000007941 */ /* 0x000fea0003800000 */
.L_x_8541:
[----:B------:R-:W1:Y:S01]  /*3fa0*/  S2R R16, SR_CgaCtaId ;  /* 0x0000000000107919 */ /* 0x000e620000008800 */
[----:B------:R-:W-:Y:S01]  /*3fb0*/  SHF.R.U32.HI R0, RZ, 0x5, R2 ;  /* 0x00000005ff007819 */ /* 0x000fe20000011602 */
[----:B------:R-:W-:Y:S05]  /*3fc0*/  WARPSYNC.ALL ;  /* 0x0000000000007948 */ /* 0x000fea0003800000 */
[----:B------:R-:W-:Y:S01]  /*3fd0*/  LOP3.LUT R17, R2, 0x1f, RZ, 0xc0, !PT ;  /* 0x0000001f02117812 */ /* 0x000fe200078ec0ff */
[----:B------:R-:W2:Y:S01]  /*3fe0*/  S2R R25, SR_CTAID.X ;  /* 0x0000000000197919 */ /* 0x000ea20000002500 */
[----:B------:R-:W-:Y:S01]  /*3ff0*/  MOV R3, 0x400 ;  /* 0x0000040000037802 */ /* 0x000fe20000000f00 */
[----:B------:R-:W-:-:S02]  /*4000*/  ULDC UR6, c[0x0][0x218] ;  /* 0x0000860000067ab9 */ /* 0x000fc40000000800 */
[----:B------:R-:W-:Y:S01]  /*4010*/  IMAD R0, R0, 0xa0, R17 ;  /* 0x000000a000007824 */ /* 0x000fe200078e0211 */
[----:B-1----:R-:W-:-:S04]  /*4020*/  LEA R3, R16, R3, 0x18 ;  /* 0x0000000310037211 */ /* 0x002fc800078ec0ff */
[-C--:B------:R-:W-:Y:S02]  /*4030*/  LEA R0, R0, R3.reuse, 0x5 ;  /* 0x0000000300007211 */ /* 0x080fe400078e28ff */
[----:B------:R-:W-:Y:S01]  /*4040*/  LEA R16, R2, R3, 0x2 ;  /* 0x0000000302107211 */ /* 0x000fe200078e10ff */
[----:B--2---:R-:W-:Y:S02]  /*4050*/  IMAD R25, R25, UR6, RZ ;  /* 0x0000000619197c24 */ /* 0x004fe4000f8e02ff */
[----:B------:R-:W-:Y:S01]  /*4060*/  STS.128 [R0], R56 ;  /* 0x0000003800007388 */ /* 0x000fe20000000c00 */
[----:B------:R-:W-:-:S03]  /*4070*/  ULDC.64 UR6, c[0x0][0x2d8] ;  /* 0x0000b60000067ab9 */ /* 0x000fc60000000a00 */
        /* <DEDUP_REMOVED lines=10> */
[----:B-1----:R-:W-:-:S05]  /*4120*/  IADD3 R76, P0, R25, R2, RZ ;  /* 0x00000002194c7210 */ /* 0x002fca0007f1e0ff */
[----:B------:R-:W1:Y:S04]  /*4130*/  LDS R3, [R16] ;  /* 0x0000000010037984 */ /* 0x000e680000000800 */
[----:B------:R-:W2:Y:S04]  /*4140*/  LDS R17, [R16+0x200] ;  /* 0x0002000010117984 */ /* 0x000ea80000000800 */
[----:B------:R-:W3:Y:S04]  /*4150*/  LDS R18, [R16+0x400] ;  /* 0x0004000010127984 */ /* 0x000ee80000000800 */
[----:B------:R-:W4:Y:S04]  /*4160*/  LDS R24, [R16+0x1400] ;  /* 0x0014000010187984 */ /* 0x000f280000000800 */
[----:B------:R-:W5:Y:S04]  /*4170*/  LDS R26, [R16+0x1600] ;  /* 0x00160000101a7984 */ /* 0x000f680000000800 */
[----:B------:R-:W0:Y:S04]  /*4180*/  LDS R19, [R16+0x1800] ;  /* 0x0018000010137984 */ /* 0x000e280000000800 */
[----:B------:R-:W0:Y:S04]  /*4190*/  LDS R2, [R16+0x600] ;  /* 0x0006000010027984 */ /* 0x000e280000000800 */
[----:B------:R-:W-:Y:S04]  /*41a0*/  LDS R28, [R16+0x1c00] ;  /* 0x001c0000101c7984 */ /* 0x000fe80000000800 */
[----:B------:R-:W0:Y:S04]  /*41b0*/  LDS R12, [R16+0xa00] ;  /* 0x000a0000100c7984 */ /* 0x000e280000000800 */
[----:B------:R-:W0:Y:S01]  /*41c0*/  LDS R25, [R16+0x1e00] ;  /* 0x001e000010197984 */ /* 0x000e220000000800 */
[----:B-1----:R-:W-:-:S03]  /*41d0*/  FADD.FTZ R3, RZ, R3 ;  /* 0x00000003ff037221 */ /* 0x002fc60000010000 */
        /* <DEDUP_REMOVED lines=8> */
[----:B------:R-:W5:Y:S01]  /*4260*/  LDS R3, [R16+0x800] ;  /* 0x0008000010037984 */ /* 0x000f620000000800 */
[----:B0-----:R-:W-:-:S03]  /*4270*/  FADD.FTZ R18, R18, R19 ;  /* 0x0000001312127221 */ /* 0x001fc60000010000 */
[----:B------:R-:W0:Y:S01]  /*4280*/  LDS R15, [R16+0x1000] ;  /* 0x00100000100f7984 */ /* 0x000e220000000800 */
[----:B------:R-:W-:-:S03]  /*4290*/  FADD.FTZ R2, RZ, R2 ;  /* 0x00000002ff027221 */ /* 0x000fc60000010000 */
[----:B------:R-:W0:Y:S04]  /*42a0*/  LDS R19, [R16+0x1a00] ;  /* 0x001a000010137984 */ /* 0x000e280000000800 */
[----:B------:R-:W0:Y:S01]  /*42b0*/  LDS R36, [R16+0x2400] ;  /* 0x0024000010247984 */ /* 0x000e220000000800 */
[----:B------:R-:W-:-:S03]  /*42c0*/  FADD.FTZ R12, RZ, R12 ;  /* 0x0000000cff0c7221 */ /* 0x000fc60000010000 */
        /* <DEDUP_REMOVED lines=14> */
[----:B------:R-:W-:Y:S01]  /*43b0*/  FADD.FTZ R3, R3, R28 ;  /* 0x0000001c03037221 */ /* 0x000fe20000010000 */
[----:B0-----:R-:W-:Y:S02]  /*43c0*/  FADD.FTZ R15, RZ, R15 ;  /* 0x0000000fff0f7221 */ /* 0x001fe40000010000 */
[----:B------:R-:W0:Y:S01]  /*43d0*/  LDS R58, [R16+0x3400] ;  /* 0x00340000103a7984 */ /* 0x000e220000000800 */
[----:B------:R-:W-:-:S03]  /*43e0*/  FADD.FTZ R2, R2, R19 ;  /* 0x0000001302027221 */ /* 0x000fc60000010000 */
        /* <DEDUP_REMOVED lines=18> */
[----:B------:R-:W4:Y:S01]  /*4510*/  LDS R66, [R16+0x4800] ;  /* 0x0048000010427984 */ /* 0x000f220000000800 */
[----:B0-----:R-:W-:-:S03]  /*4520*/  FADD.FTZ R13, R13, R58 ;  /* 0x0000003a0d0d7221 */ /* 0x001fc60000010000 */
[----:B------:R-:W0:Y:S01]  /*4530*/  LDS R71, [R16+0x4a00] ;  /* 0x004a000010477984 */ /* 0x000e220000000800 */
        /* <DEDUP_REMOVED lines=16> */
[----:B-----5:R-:W-:-:S03]  /*4640*/  FADD.FTZ R15, R15, R68 ;  /* 0x000000440f0f7221 */ /* 0x020fc60000010000 */
[----:B------:R-:W-:Y:S01]  /*4650*/  STS.128 [R0+0x410], R52 ;  /* 0x0004103400007388 */ /* 0x000fe20000000c00 */
[----:B------:R-:W-:-:S03]  /*4660*/  FADD.FTZ R17, R17, R70 ;  /* 0x0000004611117221 */ /* 0x000fc60000010000 */
[----:B------:R-:W-:Y:S04]  /*4670*/  STS.128 [R0+0x800], R72 ;  /* 0x0008004800007388 */ /* 0x000fe80000000c00 */
[----:B------:R-:W-:Y:S04]  /*4680*/  STS.128 [R0+0x810], R32 ;  /* 0x0008102000007388 */ /* 0x000fe80000000c00 */
[----:B------:R-:W-:Y:S04]  /*4690*/  STS.128 [R0+0xc00], R80 ;  /* 0x000c005000007388 */ /* 0x000fe80000000c00 */
[----:B------:R0:W-:Y:S04]  /*46a0*/  STS.128 [R0+0xc10], R8 ;  /* 0x000c100800007388 */ /* 0x0001e80000000c00 */
[----:B------:R1:W-:Y:S04]  /*46b0*/  STS.128 [R0+0x1000], R4 ;  /* 0x0010000400007388 */ /* 0x0003e80000000c00 */
        /* <DEDUP_REMOVED lines=33> */
[----:B------:R-:W-:Y:S01]  /*48d0*/  IADD3 R4, P0, R10, UR6, RZ ;  /* 0x000000060a047c10 */ /* 0x000fe2000ff1e0ff */
[----:B------:R-:W-:Y:S02]  /*48e0*/  FADD.FTZ R41, R32, R11 ;  /* 0x0000000b20297221 */ /* 0x000fe40000010000 */
[----:B------:R-:W5:Y:S01]  /*48f0*/  LDS R10, [R16+0xc00] ;  /* 0x000c0000100a7984 */ /* 0x000f620000000800 */
[----:B------:R-:W-:Y:S01]  /*4900*/  IADD3.X R5, R12, UR7, RZ, P0, !PT ;  /* 0x000000070c057c10 */ /* 0x000fe200087fe4ff */
[----:B------:R-:W-:Y:S02]  /*4910*/  FADD.FTZ R0, RZ, R0 ;  /* 0x00000000ff007221 */ /* 0x000fe40000010000 */
[----:B------:R-:W5:Y:S02]  /*4920*/  LDS R18, [R16+0x1e00] ;  /* 0x001e000010127984 */ /* 0x000f640000000800 */
[----:B------:R-:W-:-:S02]  /*4930*/  FADD.FTZ R0, R0, R19 ;  /* 0x0000001300007221 */ /* 0x000fc40000010000 */
[----:B------:R-:W5:Y:S02]  /*4940*/  LDS R11, [R16+0xe00] ;  /* 0x000e0000100b7984 */ /* 0x000f640000000800 */
[----:B------:R-:W-:Y:S02]  /*4950*/  FADD.FTZ R0, R0, R31 ;  /* 0x0000001f00007221 */ /* 0x000fe40000010000 */
        /* <DEDUP_REMOVED lines=14> */
[----:B------:R-:W-:-:S03]  /*4a40*/  FADD.FTZ R10, RZ, R10 ;  /* 0x0000000aff0a7221 */ /* 0x000fc60000010000 */
[----:B------:R-:W-:Y:S01]  /*4a50*/  STG.E desc[UR4][R2.64], R27 ;  /* 0x0000001b02007986 */ /* 0x000fe2000c101904 */
        /* <DEDUP_REMOVED lines=19> */
[----:B------:R-:W5:Y:S04]  /*4b90*/  LDS R39, [R16+0x3a00] ;  /* 0x003a000010277984 */ /* 0x000f680000000800 */
[----:B------:R-:W5:Y:S01]  /*4ba0*/  LDS R51, [R16+0x4c00] ;  /* 0x004c000010337984 */ /* 0x000f620000000800 */
[----:B------:R-:W-:-:S03]  /*4bb0*/  FADD.FTZ R47, R8, R47 ;  /* 0x0000002f082f7221 */ /* 0x000fc60000010000 */
[----:B------:R-:W5:Y:S01]  /*4bc0*/  LDS R31, [R16+0x4e00] ;  /* 0x004e0000101f7984 */ /* 0x000f620000000800 */
[----:B------:R-:W-:-:S03]  /*4bd0*/  FADD.FTZ R10, R10, R37 ;  /* 0x000000250a0a7221 */ /* 0x000fc60000010000 */
        /* <DEDUP_REMOVED lines=30> */
.L_x_8545:
        /* <DEDUP_REMOVED lines=8> */
.L_x_8548:
[----:B------:R-:W-:Y:S05]  /*4e40*/  BSYNC B2 ;  /* 0x0000000000027941 */ /* 0x000fea0003800000 */
.L_x_8547:
        /* <DEDUP_REMOVED lines=8> */
.L_x_8549:
[----:B------:R-:W-:Y:S01]  /*4ed0*/  FADD.FTZ R217, R124, R213 ;  /* 0x000000d57cd97221 */ /* 0x000fe20000010000 */
[----:B------:R-:W-:-:S04]  /*4ee0*/  HFMA2.MMA R248, -RZ, RZ, 0, 1.1920928955078125e-07 ;  /* 0x00000002fff87435 */ /* 0x000fc800000001ff */
[----:B------:R-:W-:Y:S02]  /*4ef0*/  MOV R245, R217 ;  /* 0x000000d900f57202 */ /* 0x000fe40000000f00 */
[----:B------:R-:W-:-:S07]  /*4f00*/  MOV R140, R238 ;  /* 0x000000ee008c7202 */ /* 0x000fce0000000f00 */
[----:B------:R-:W-:Y:S05]  /*4f10*/  WARPSYNC.COLLECTIVE R236, `(.L_x_8550) ;  /* 0x00000000ec087348 */ /* 0x000fea0003c00000 */
[----:B------:R0:W1:Y:S02]  /*4f20*/  SHFL.BFLY P3, R238, R245, R248, R249 ;  /* 0x0c0000f8f5ee7389 */ /* 0x00006400000600f9 */
[----:B01----:R-:W-:Y:S01]  /*4f30*/  ENDCOLLECTIVE ;  /* 0x000000000000791b */ /* 0x003fe20003800000 */
.L_x_8550:
[----:B------:R-:W-:-:S05]  /*4f40*/  FADD.FTZ R140, R197, R140 ;  /* 0x0000008cc58c7221 */ /* 0x000fca0000010000 */
[----:B------:R-:W-:Y:S02]  /*4f50*/  MOV R245, R140 ;  /* 0x0000008c00f57202 */ /* 0x000fe40000000f00 */
[----:B------:R-:W-:-:S07]  /*4f60*/  MOV R230, R238 ;  /* 0x000000ee00e67202 */ /* 0x000fce0000000f00 */
[----:B------:R-:W-:Y:S05]  /*4f70*/  WARPSYNC.COLLECTIVE R236, `(.L_x_8551) ;  /* 0x00000000ec087348 */ /* 0x000fea0003c00000 */
[----:B------:R0:W1:Y:S02]  /*4f80*/  SHFL.BFLY P3, R238, R245, R248, R249 ;  /* 0x0c0000f8f5ee7389 */ /* 0x00006400000600f9 */
[----:B01----:R-:W-:Y:S01]  /*4f90*/  ENDCOLLECTIVE ;  /* 0x000000000000791b */ /* 0x003fe20003800000 */
.L_x_8551:
[----:B------:R-:W-:Y:S01]  /*4fa0*/  FADD.FTZ R230, R217, R230 ;  /* 0x000000e6d9e67221 */ /* 0x000fe20000010000 */
[----:B------:R-:W-:-:S04]  /*4fb0*/  HFMA2.MMA R248, -RZ, RZ, 0, 2.384185791015625e-07 ;  /* 0x00000004fff87435 */ /* 0x000fc800000001ff */
[----:B------:R-:W-:Y:S02]  /*4fc0*/  MOV R245, R230 ;  /* 0x000000e600f57202 */ /* 0x000fe40000000f00 */
[----:B------:R-:W-:-:S07]  /*4fd0*/  MOV R213, R238 ;  /* 0x000000ee00d57202 */ /* 0x000fce0000000f00 */
[----:B------:R-:W-:Y:S05]  /*4fe0*/  WARPSYNC.COLLECTIVE R236, `(.L_x_8552) ;  /* 0x00000000ec087348 */ /* 0x000fea0003c00000 */
[----:B------:R0:W1:Y:S02]  /*4ff0*/  SHFL.BFLY P3, R238, R245, R248, R249 ;  /* 0x0c0000f8f5ee7389 */ /* 0x00006400000600f9 */
[----:B01----:R-:W-:Y:S01]  /*5000*/  ENDCOLLECTIVE ;  /* 0x000000000000791b */ /* 0x003fe20003800000 */
.L_x_8552:
[----:B------:R-:W-:-:S05]  /*5010*/  FADD.FTZ R225, R140, R213 ;  /* 0x000000d58ce17221 */ /* 0x000fca0000010000 */
[----:B------:R-:W-:Y:S02]  /*5020*/  MOV R245, R225 ;  /* 0x000000e100f57202 */ /* 0x000fe40000000f00 */
[----:B------:R-:W-:-:S07]  /*5030*/  MOV R213, R238 ;  /* 0x000000ee00d57202 */ /* 0x000fce0000000f00 */
[----:B------:R-:W-:Y:S05]  /*5040*/  WARPSYNC.COLLECTIVE R236, `(.L_x_8553) ;  /* 0x00000000ec087348 */ /* 0x000fea0003c00000 */
[----:B------:R0:W1:Y:S02]  /*5050*/  SHFL.BFLY P3, R238, R245, R248, R249 ;  /* 0x0c0000f8f5ee7389 */ /* 0x00006400000600f9 */
[----:B01----:R-:W-:Y:S01]  /*5060*/  ENDCOLLECTIVE ;  /* 0x000000000000791b */ /* 0x003fe20003800000 */
.L_x_8553:
[----:B------:R-:W-:Y:S01]  /*5070*/  FADD.FTZ R227, R230, R213 ;  /* 0x000000d5e6e37221 */ /* 0x000fe20000010000 */
[----:B------:R-:W-:-:S04]  /*5080*/  HFMA2.MMA R248, -RZ, RZ, 0, 4.76837158203125e-07 ;  /* 0x00000008fff87435 */ /* 0x000fc800000001ff */
[----:B------:R-:W-:Y:S02]  /*5090*/  MOV R245, R227 ;  /* 0x000000e300f57202 */ /* 0x000fe40000000f00 */
[----:B------:R-:W-:-:S07]  /*50a0*/  MOV R234, R238 ;  /* 0x000000ee00ea7202 */ /* 0x000fce0000000f00 */
[----:B------:R-:W-:Y:S05]  /*50b0*/  WARPSYNC.COLLECTIVE R236, `(.L_x_8554) ;  /* 0x00000000ec087348 */ /* 0x000fea0003c00000 */
[----:B------:R0:W1:Y:S02]  /*50c0*/  SHFL.BFLY P3, R238, R245, R248, R249 ;  /* 0x0c0000f8f5ee7389 */ /* 0x00006400000600f9 */
[----:B01----:R-:W-:Y:S01]  /*50d0*/  ENDCOLLECTIVE ;  /* 0x000000000000791b */ /* 0x003fe20003800000 */
.L_x_8554:
[----:B------:R-:W-:-:S05]  /*50e0*/  FADD.FTZ R234, R225, R234 ;  /* 0x000000eae1ea7221 */ /* 0x000fca0000010000 */
[----:B------:R-:W-:Y:S02]  /*50f0*/  MOV R245, R234 ;  /* 0x000000ea00f57202 */ /* 0x000fe40000000f00 */
[----:B------:R-:W-:-:S07]  /*5100*/  MOV R124, R238 ;  /* 0x000000ee007c7202 */ /* 0x000fce0000000f00 */
[----:B------:R-:W-:Y:S05]  /*5110*/  WARPSYNC.COLLECTIVE R236, `(.L_x_8555) ;  /* 0x00000000ec087348 */ /* 0x000fea0003c00000 */
[----:B------:R0:W1:Y:S02]  /*5120*/  SHFL.BFLY P3, R238, R245, R248, R249 ;  /* 0x0c0000f8f5ee7389 */ /* 0x00006400000600f9 */
[----:B01----:R-:W-:Y:S01]  /*5130*/  ENDCOLLECTIVE ;  /* 0x000000000000791b */ /* 0x003fe20003800000 */
.L_x_8555:
[----:B------:R-:W-:Y:S01]  /*5140*/  FADD.FTZ R213, R227, R124 ;  /* 0x0000007ce3d57221 */ /* 0x000fe20000010000 */
[----:B------:R-:W-:-:S04]  /*5150*/  HFMA2.MMA R248, -RZ, RZ, 0, 9.5367431640625e-07 ;  /* 0x00000010fff87435 */ /* 0x000fc800000001ff */
[----:B------:R-:W-:Y:S02]  /*5160*/  MOV R245, R213 ;  /* 0x000000d500f57202 */ /* 0x000fe40000000f00 */
[----:B------:R-:W-:-:S07]  /*5170*/  MOV R197, R238 ;  /* 0x000000ee00c57202 */ /* 0x000fce0000000f00 */
[----:B------:R-:W-:Y:S05]  /*5180*/  WARPSYNC.COLLECTIVE R236, `(.L_x_8556) ;  /* 0x00000000ec087348 */ /* 0x000fea0003c00000 */
[----:B------:R0:W1:Y:S02]  /*5190*/  SHFL.BFLY P3, R238, R245, R248, R249 ;  /* 0x0c0000f8f5ee7389 */ /* 0x00006400000600f9 */
[----:B01----:R-:W-:Y:S01]  /*51a0*/  ENDCOLLECTIVE ;  /* 0x000000000000791b */ /* 0x003fe20003800000 */
.L_x_8556:
[----:B------:R-:W-:-:S05]  /*51b0*/  FADD.FTZ R124, R234, R197 ;  /* 0x000000c5ea7c7221 */ /* 0x000fca0000010000 */
[----:B------:R-:W-:Y:S02]  /*51c0*/  MOV R245, R124 ;  /* 0x0000007c00f57202 */ /* 0x000fe40000000f00 */
[----:B------:R-:W-:-:S07]  /*51d0*/  MOV R140, R238 ;  /* 0x000000ee008c7202 */ /* 0x000fce0000000f00 */
[----:B------:R-:W-:Y:S05]  /*51e0*/  WARPSYNC.COLLECTIVE R236, `(.L_x_8557) ;  /* 0x00000000ec087348 */ /* 0x000fea0003c00000 */
[----:B------:R0:W1:Y:S02]  /*51f0*/  SHFL.BFLY P3, R238, R245, R248, R249 ;  /* 0x0c0000f8f5ee7389 */ /* 0x00006400000600f9 */
[----:B01----:R-:W-:Y:S01]  /*5200*/  ENDCOLLECTIVE ;  /* 0x000000000000791b */ /* 0x003fe20003800000 */
.L_x_8557:
[----:B------:R-:W-:Y:S01]  /*5210*/  MOV R197, R238 ;  /* 0x000000ee00c57202 */ /* 0x000fe20000000f00 */
[----:B------:R-:W-:Y:S06]  /*5220*/  BRA `(.L_x_8558) ;  /* 0xffffffd000387947 */ /* 0x000fec000383ffff */
.L_x_8559:
        /* <DEDUP_REMOVED lines=13> */
.L_x_16963:


//--------------------- .text._ZN10layer_norm13ln_bwd_kernelINS_13Kernel_traitsIf6__halfS2_S2_fjLj1280ELj1ELj4ELj1ELj16ENS_18Kernel_traits_baseILj1280EfS2_S2_S2_fjLj128EEEEELb0ELb0ELb1ELb0EEEvNS_9BwdParamsE --------------------------
	.section	.text._ZN10layer_norm13ln_bwd_kernelINS_13Kernel_traitsIf6__halfS2_S2_fjLj1280ELj1ELj4ELj1ELj16ENS_18Kernel_traits_baseILj1280EfS2_S2_S2_fjLj128EEEEELb0ELb0ELb1ELb0EEEvNS_9BwdParamsE,"ax",@progbits
	.align	128
        .global         _ZN10layer_norm13ln_bwd_kernelINS_13Kernel_traitsIf6__halfS2_S2_fjLj1280ELj1ELj4ELj1ELj16ENS_18Kernel_traits_baseILj1280EfS2_S2_S2_fjLj128EEEEELb0ELb0ELb1ELb0EEEvNS_9BwdParamsE
        .type           _ZN10layer_norm13ln_bwd_kernelINS_13Kernel_traitsIf6__halfS2_S2_fjLj1280ELj1ELj4ELj1ELj16ENS_18Kernel_traits_baseILj1280EfS2_S2_S2_fjLj128EEEEELb0ELb0ELb1ELb0EEEvNS_9BwdParamsE,@function
        .size           _ZN10layer_norm13ln_bwd_kernelINS_13Kernel_traitsIf6__halfS2_S2_fjLj1280ELj1ELj4ELj1ELj16ENS_18Kernel_traits_baseILj1280EfS2_S2_S2_fjLj128EEEEELb0ELb0ELb1ELb0EEEvNS_9BwdParamsE,(.L_x_16964 - _ZN10layer_norm13ln_bwd_kernelINS_13Kernel_traitsIf6__halfS2_S2_fjLj1280ELj1ELj4ELj1ELj16ENS_18Kernel_traits_baseILj1280EfS2_S2_S2_fjLj128EEEEELb0ELb0ELb1ELb0EEEvNS_9BwdParamsE)
        .other          _ZN10layer_norm13ln_bwd_kernelINS_13Kernel_traitsIf6__halfS2_S2_fjLj1280ELj1ELj4ELj1ELj16ENS_18Kernel_traits_baseILj1280EfS2_S2_S2_fjLj128EEEEELb0ELb0ELb1ELb0EEEvNS_9BwdParamsE,@"STO_CUDA_ENTRY STV_DEFAULT"
_ZN10layer_norm13ln_bwd_kernelINS_13Kernel_traitsIf6__halfS2_S2_fjLj1280ELj1ELj4ELj1ELj16ENS_18Kernel_traits_baseILj1280EfS2_S2_S2_fjLj128EEEEELb0ELb0ELb1ELb0EEEvNS_9BwdParamsE:
.text._ZN10layer_norm13ln_bwd_kernelINS_13Kernel_traitsIf6__halfS2_S2_fjLj1280ELj1ELj4ELj1ELj16ENS_18Kernel_traits_baseILj1280EfS2_S2_S2_fjLj128EEEEELb0ELb0ELb1ELb0EEEvNS_9BwdParamsE:
        /* <DEDUP_REMOVED lines=49> */
[----:B-1----:R-:W-:-:S02]  /*0310*/  @P2 IMAD.WIDE.U32 R8, R19, 0x20, R16 ;  /* 0x0000002013082825 */ /* 0x002fc400078e0010 */
[----:B------:R-:W1:Y:S03]  /*0320*/  S2R R17, SR_CTAID.X ;  /* 0x0000000000117919 */ /* 0x000e660000002500 */
        /* <DEDUP_REMOVED lines=54> */
.L_x_8716:
        /* <DEDUP_REMOVED lines=31> */
.L_x_8566:
[----:B------:R-:W-:-:S07]  /*0880*/  IADD3 R175, R7, 0x20, RZ ;  /* 0x0000002007af7810 */ /* 0x000fce0007ffe0ff */
.L_x_8565:
[----:B------:R-:W-:Y:S05]  /*0890*/  BSYNC B2 ;  /* 0x0000000000027941 */ /* 0x000fea0003800000 */
.L_x_8564:
        /* <DEDUP_REMOVED lines=8> */
.L_x_8569:
[----:B------:R-:W-:-:S07]  /*0920*/  IADD3 R175, R175, 0x20, RZ ;  /* 0x00000020afaf7810 */ /* 0x000fce0007ffe0ff */
.L_x_8568:
[----:B------:R-:W-:Y:S05]  /*0930*/  BSYNC B2 ;  /* 0x0000000000027941 */ /* 0x000fea0003800000 */
.L_x_8567:
[----:B------:R-:W-:Y:S04]  /*0940*/  BSSY B2, `(.L_x_8570) ;  /* 0x0000008000027945 */ /* 0x000fe80003800000 */
[----:B------:R-:W-:Y:S05]  /*0950*/  @!P0 BRA `(.L_x_8571) ;  /* 0x0000000000188947 */ /* 0x000fea0003800000 */
[----:B------:R-:W-:-:S04]  /*0960*/  ISETP.NE.U32.AND P3, PT, RZ, UR14, PT ;  /* 0x0000000eff007c0c */ /* 0x000fc8000bf65070 */
[----:B------:R-:W-:-:S13]  /*0970*/  ISETP.NE.AND.EX P3, PT, RZ, UR15, PT, P3 ;  /* 0x0000000fff007c0c */ /* 0x000fda000bf65330 */
[----:B------:R-:W-:Y:S05]  /*0980*/  @!P3 BRA `(.L_x_8572) ;  /* 0x000000000008b947 */ /* 0x000fea0003800000 */
[----:B------:R-:W-:-:S06]  /*0990*/  IMAD.WIDE.U32 R152, R175, 0x10, R250 ;  /* 0x00000010af987825 */ /* 0x000fcc00078e00fa */
[----:B------:R-:W5:Y:S02]  /*09a0*/  LDG.E.128 R152, desc[UR4][R152.64] ;  /* 0x0000000498987981 */ /* 0x000f64000c1e1d00 */
.L_x_8572:
[----:B------:R-:W-:-:S07]  /*09b0*/  IADD3 R175, R175, 0x20, RZ ;  /* 0x00000020afaf7810 */ /* 0x000fce0007ffe0ff */
.L_x_8571:
[----:B------:R-:W-:Y:S05]  /*09c0*/  BSYNC B2 ;  /* 0x0000000000027941 */ /* 0x000fea0003800000 */
.L_x_8570:
[----:B------:R-:W-:Y:S04]  /*09d0*/  BSSY B2, `(.L_x_8573) ;  /* 0x0000008000027945 */ /* 0x000fe80003800000 */
[----:B------:R-:W-:Y:S05]  /*09e0*/  @!P1 BRA `(.L_x_8574) ;  /* 0x0000000000189947 */ /* 0x000fea0003800000 */
[----:B------:R-:W-:-:S04]  /*09f0*/  ISETP.NE.U32.AND P3, PT, RZ, UR14, PT ;  /* 0x0000000eff007c0c */ /* 0x000fc8000bf65070 */
[----:B------:R-:W-:-:S13]  /*0a00*/  ISETP.NE.AND.EX P3, PT, RZ, UR15, PT, P3 ;  /* 0x0000000fff007c0c */ /* 0x000fda000bf65330 */
[----:B------:R-:W-:Y:S05]  /*0a10*/  @!P3 BRA `(.L_x_8575) ;  /* 0x000000000008b947 */ /* 0x000fea0003800000 */
[----:B------:R-:W-:-:S06]  /*0a20*/  IMAD.WIDE.U32 R156, R175, 0x10, R250 ;  /* 0x00000010af9c7825 */ /* 0x000fcc00078e00fa */
[----:B------:R-:W5:Y:S02]  /*0a30*/  LDG.E.128 R156, desc[UR4][R156.64] ;  /* 0x000000049c9c7981 */ /* 0x000f64000c1e1d00 */
.L_x_8575:
[----:B------:R-:W-:-:S07]  /*0a40*/  IADD3 R175, R175, 0x20, RZ ;  /* 0x00000020afaf7810 */ /* 0x000fce0007ffe0ff */
.L_x_8574:
[----:B------:R-:W-:Y:S05]  /*0a50*/  BSYNC B2 ;  /* 0x0000000000027941 */ /* 0x000fea0003800000 */
.L_x_8573:
[----:B------:R-:W-:Y:S02]  /*0a60*/  LOP3.LUT P3, RZ, R5, 0x8, RZ, 0xc0, !PT ;  /* 0x0000000805ff7812 */ /* 0x000fe4000786c0ff */
[----:B------:R-:W-:-:S11]  /*0a70*/  CS2R R212, SRZ ;  /* 0x0000000000d47805 */ /* 0x000fd6000001ff00 */
[----:B------:R-:W-:Y:S05]  /*0a80*/  @P3 BRA `(.L_x_8576) ;  /* 0x0000001c00143947 */ /* 0x000fea0003800000 */
[----:B------:R-:W-:-:S06]  /*0a90*/  IMAD.WIDE.U32 R160, R175, 0x10, R250 ;  /* 0x00000010afa07825 */ /* 0x000fcc00078e00fa */
[----:B------:R-:W5:Y:S01]  /*0aa0*/  LDG.E.128 R160, desc[UR4][R160.64] ;  /* 0x00000004a0a07981 */ /* 0x000f62000c1e1d00 */
[----:B------:R-:W-:Y:S05]  /*0ab0*/  BRA `(.L_x_8576) ;  /* 0x0000001c00087947 */ /* 0x000fea0003800000 */
.L_x_8563:
        /* <DEDUP_REMOVED lines=22> */
[----:B--2---:R-:W-:Y:S02]  /*0c20*/  HADD2.F32 R243, -RZ, R12.H0_H0 ;  /* 0x2000000cfff37230 */ /* 0x004fe40000004100 */
[----:B------:R-:W-:Y:S02]  /*0c30*/  HADD2.F32 R245, -RZ, R13.H0_H0 ;  /* 0x2000000dfff57230 */ /* 0x000fe40000004100 */
[----:B------:R-:W-:Y:S02]  /*0c40*/  HADD2.F32 R213, -RZ, R14.H0_H0 ;  /* 0x2000000effd57230 */ /* 0x000fe40000004100 */
[--C-:B---3--:R-:W-:Y:S02]  /*0c50*/  HADD2.F32 R10, -RZ, R172.reuse.H1_H1 ;  /* 0x300000acff0a7230 */ /* 0x108fe40000004100 */
[----:B------:R-:W-:-:S02]  /*0c60*/  HADD2.F32 R0, -RZ, R172.H0_H0 ;  /* 0x200000acff007230 */ /* 0x000fc40000004100 */
[--C-:B------:R-:W-:Y:S02]  /*0c70*/  HADD2.F32 R178, -RZ, R174.reuse.H0_H0 ;  /* 0x200000aeffb27230 */ /* 0x100fe40000004100 */
[----:B------:R-:W-:Y:S02]  /*0c80*/  HADD2.F32 R174, -RZ, R174.H1_H1 ;  /* 0x300000aeffae7230 */ /* 0x000fe40000004100 */
[C---:B------:R-:W-:Y:S01]  /*0c90*/  FADD.FTZ R11, -R17.reuse, R10 ;  /* 0x0000000a110b7221 */ /* 0x040fe20000010100 */
[--C-:B------:R-:W-:Y:S02]  /*0ca0*/  HADD2.F32 R212, -RZ, R175.reuse.H0_H0 ;  /* 0x200000afffd47230 */ /* 0x100fe40000004100 */
[C---:B------:R-:W-:Y:S01]  /*0cb0*/  FADD.FTZ R177, -R17.reuse, R0 ;  /* 0x0000000011b17221 */ /* 0x040fe20000010100 */
[----:B------:R-:W-:Y:S02]  /*0cc0*/  HADD2.F32 R242, -RZ, R175.H1_H1 ;  /* 0x300000affff27230 */ /* 0x000fe40000004100 */
[----:B------:R-:W-:Y:S01]  /*0cd0*/  FADD.FTZ R175, -R17, R174 ;  /* 0x000000ae11af7221 */ /* 0x000fe20000010100 */
[----:B------:R-:W-:-:S02]  /*0ce0*/  HADD2.F32 R16, -RZ, R173.H0_H0 ;  /* 0x200000adff107230 */ /* 0x000fc40000004100 */
[C---:B------:R-:W-:Y:S01]  /*0cf0*/  FMUL.FTZ R10, R6.reuse, R11 ;  /* 0x0000000b060a7220 */ /* 0x040fe20000410000 */
[----:B------:R-:W-:Y:S02]  /*0d00*/  HADD2.F32 R176, -RZ, R173.H1_H1 ;  /* 0x300000adffb07230 */ /* 0x000fe40000004100 */
[----:B------:R-:W-:Y:S02]  /*0d10*/  HADD2.F32 R174, -RZ, R12.H1_H1 ;  /* 0x3000000cffae7230 */ /* 0x000fe40000004100 */
[----:B------:R-:W-:Y:S01]  /*0d20*/  FMUL.FTZ R0, R6, R177 ;  /* 0x000000b106007220 */ /* 0x000fe20000410000 */
[----:B------:R-:W-:Y:S01]  /*0d30*/  FMUL.FTZ R11, R24, R243 ;  /* 0x000000f3180b7220 */ /* 0x000fe20000410000 */
[C---:B------:R-:W-:Y:S01]  /*0d40*/  FADD.FTZ R241, -R17.reuse, R16 ;  /* 0x0000001011f17221 */ /* 0x040fe20000010100 */
[--C-:B------:R-:W-:Y:S02]  /*0d50*/  HADD2.F32 R177, -RZ, R15.reuse.H0_H0 ;  /* 0x2000000fffb17230 */ /* 0x100fe40000004100 */
[----:B------:R-:W-:Y:S01]  /*0d60*/  FADD.FTZ R219, -R17, R176 ;  /* 0x000000b011db7221 */ /* 0x000fe20000010100 */
[----:B------:R-:W-:-:S02]  /*0d70*/  HADD2.F32 R172, -RZ, R15.H1_H1 ;  /* 0x3000000fffac7230 */ /* 0x000fc40000004100 */
[----:B------:R-:W-:Y:S01]  /*0d80*/  FADD.FTZ R179, -R17, R178 ;  /* 0x000000b211b37221 */ /* 0x000fe20000010100 */
[----:B------:R-:W-:Y:S01]  /*0d90*/  FADD.FTZ R109, R109, R174 ;  /* 0x000000ae6d6d7221 */ /* 0x000fe20000010000 */
[-C--:B------:R-:W-:Y:S01]  /*0da0*/  FFMA.FTZ R65, R10, R174.reuse, R65 ;  /* 0x000000ae0a417223 */ /* 0x080fe20000010041 */
[----:B------:R-:W-:Y:S01]  /*0db0*/  FMUL.FTZ R247, R25, R174 ;  /* 0x000000ae19f77220 */ /* 0x000fe20000410000 */
[----:B------:R-:W-:Y:S01]  /*0dc0*/  FMUL.FTZ R15, R6, R175 ;  /* 0x000000af060f7220 */ /* 0x000fe20000410000 */
[----:B------:R-:W-:Y:S01]  /*0dd0*/  FADD.FTZ R174, RZ, R11 ;  /* 0x0000000bffae7221 */ /* 0x000fe20000010000 */
[----:B------:R-:W-:Y:S01]  /*0de0*/  FFMA.FTZ R175, R0, R11, RZ ;  /* 0x0000000b00af7223 */ /* 0x000fe200000100ff */
[----:B------:R-:W-:Y:S02]  /*0df0*/  HADD2.F32 R176, -RZ, R13.H1_H1 ;  /* 0x3000000dffb07230 */ /* 0x000fe40000004100 */
[----:B------:R-:W-:Y:S01]  /*0e00*/  FMUL.FTZ R12, R6, R241 ;  /* 0x000000f1060c7220 */ /* 0x000fe20000410000 */
[----:B------:R-:W-:-:S02]  /*0e10*/  HADD2.F32 R16, -RZ, R14.H1_H1 ;  /* 0x3000000eff107230 */ /* 0x000fc40000004100 */
[C---:B------:R-:W-:Y:S01]  /*0e20*/  FMUL.FTZ R13, R6.reuse, R219 ;  /* 0x000000db060d7220 */ /* 0x040fe20000410000 */
[----:B------:R-:W-:Y:S01]  /*0e30*/  FMUL.FTZ R14, R6, R179 ;  /* 0x000000b3060e7220 */ /* 0x000fe20000410000 */
[----:B------:R-:W-:Y:S01]  /*0e40*/  FMUL.FTZ R246, R26, R245 ;  /* 0x000000f51af67220 */ /* 0x000fe20000410000 */
[----:B------:R-:W-:Y:S01]  /*0e50*/  FADD.FTZ R179, R174, R247 ;  /* 0x000000f7aeb37221 */ /* 0x000fe20000010000 */
[----:B------:R-:W-:Y:S01]  /*0e60*/  FFMA.FTZ R175, R10, R247, R175 ;  /* 0x000000f70aaf7223 */ /* 0x000fe200000100af */
[----:B------:R-:W-:Y:S01]  /*0e70*/  FADD.FTZ R110, R110, R245 ;  /* 0x000000f56e6e7221 */ /* 0x000fe20000010000 */
[C---:B------:R-:W-:Y:S01]  /*0e80*/  FFMA.FTZ R66, R12.reuse, R245, R66 ;  /* 0x000000f50c427223 */ /* 0x040fe20000010042 */
        /* <DEDUP_REMOVED lines=34> */
.L_x_8578:
[----:B------:R-:W-:Y:S05]  /*10b0*/  BSYNC B2 ;  /* 0x0000000000027941 */ /* 0x000fea0003800000 */
.L_x_8577:
        /* <DEDUP_REMOVED lines=17> */
[--C-:B--2---:R-:W-:Y:S02]  /*11d0*/  HADD2.F32 R239, -RZ, R172.reuse.H1_H1 ;  /* 0x300000acffef7230 */ /* 0x104fe40000004100 */
[----:B------:R-:W-:Y:S02]  /*11e0*/  HADD2.F32 R179, -RZ, R172.H0_H0 ;  /* 0x200000acffb37230 */ /* 0x000fe40000004100 */
[----:B------:R-:W-:Y:S02]  /*11f0*/  HADD2.F32 R177, -RZ, R173.H0_H0 ;  /* 0x200000adffb17230 */ /* 0x000fe40000004100 */
[--C-:B------:R-:W-:Y:S02]  /*1200*/  HADD2.F32 R233, -RZ, R174.reuse.H0_H0 ;  /* 0x200000aeffe97230 */ /* 0x100fe40000004100 */
[----:B------:R-:W-:Y:S02]  /*1210*/  HADD2.F32 R235, -RZ, R174.H1_H1 ;  /* 0x300000aeffeb7230 */ /* 0x000fe40000004100 */
[----:B0-----:R-:W-:-:S02]  /*1220*/  HADD2.F32 R18, -RZ, R175.H0_H0 ;  /* 0x200000afff127230 */ /* 0x001fc40000004100 */
[C---:B------:R-:W-:Y:S01]  /*1230*/  FADD.FTZ R239, -R8.reuse, R239 ;  /* 0x000000ef08ef7221 */ /* 0x040fe20000010100 */
[----:B------:R-:W-:Y:S02]  /*1240*/  HADD2.F32 R237, -RZ, R173.H1_H1 ;  /* 0x300000adffed7230 */ /* 0x000fe40000004100 */
[----:B------:R-:W-:Y:S02]  /*1250*/  HADD2.F32 R174, -RZ, R175.H1_H1 ;  /* 0x300000afffae7230 */ /* 0x000fe40000004100 */
[C---:B------:R-:W-:Y:S01]  /*1260*/  FADD.FTZ R179, -R8.reuse, R179 ;  /* 0x000000b308b37221 */ /* 0x040fe20000010100 */
[--C-:B---3--:R-:W-:Y:S02]  /*1270*/  HADD2.F32 R240, -RZ, R20.reuse.H0_H0 ;  /* 0x20000014fff07230 */ /* 0x108fe40000004100 */
[C---:B------:R-:W-:Y:S01]  /*1280*/  FADD.FTZ R19, -R8.reuse, R177 ;  /* 0x000000b108137221 */ /* 0x040fe20000010100 */
[----:B------:R-:W-:Y:S01]  /*1290*/  FADD.FTZ R175, -R8, R18 ;  /* 0x0000001208af7221 */ /* 0x000fe20000010100 */
[----:B------:R-:W-:-:S02]  /*12a0*/  HADD2.F32 R20, -RZ, R20.H1_H1 ;  /* 0x30000014ff147230 */ /* 0x000fc40000004100 */
[C---:B------:R-:W-:Y:S01]  /*12b0*/  FADD.FTZ R237, -R8.reuse, R237 ;  /* 0x000000ed08ed7221 */ /* 0x040fe20000010100 */
[C---:B------:R-:W-:Y:S01]  /*12c0*/  FADD.FTZ R233, -R8.reuse, R233 ;  /* 0x000000e908e97221 */ /* 0x040fe20000010100 */
[C---:B------:R-:W-:Y:S01]  /*12d0*/  FADD.FTZ R177, -R8.reuse, R235 ;  /* 0x000000eb08b17221 */ /* 0x040fe20000010100 */
[----:B------:R-:W-:Y:S01]  /*12e0*/  FADD.FTZ R173, -R8, R174 ;  /* 0x000000ae08ad7221 */ /* 0x000fe20000010100 */
[C---:B------:R-:W-:Y:S01]  /*12f0*/  FMUL.FTZ R18, R6.reuse, R239 ;  /* 0x000000ef06127220 */ /* 0x040fe20000410000 */
[----:B------:R-:W-:Y:S01]  /*1300*/  FMUL.FTZ R8, R6, R179 ;  /* 0x000000b306087220 */ /* 0x000fe20000410000 */
[--C-:B------:R-:W-:Y:S02]  /*1310*/  HADD2.F32 R176, -RZ, R21.reuse.H1_H1 ;  /* 0x30000015ffb07230 */ /* 0x100fe40000004100 */
[----:B------:R-:W-:Y:S01]  /*1320*/  FADD.FTZ R117, R117, R20 ;  /* 0x0000001475757221 */ /* 0x000fe20000010000 */
[-C--:B------:R-:W-:Y:S01]  /*1330*/  FFMA.FTZ R73, R18, R20.reuse, R73 ;  /* 0x0000001412497223 */ /* 0x080fe20000010049 */
[----:B------:R-:W-:Y:S01]  /*1340*/  FMUL.FTZ R239, R33, R20 ;  /* 0x0000001421ef7220 */ /* 0x000fe20000410000 */
[----:B------:R-:W-:Y:S01]  /*1350*/  FADD.FTZ R116, R116, R240 ;  /* 0x000000f074747221 */ /* 0x000fe20000010000 */
[-C--:B------:R-:W-:Y:S01]  /*1360*/  FFMA.FTZ R72, R8, R240.reuse, R72 ;  /* 0x000000f008487223 */ /* 0x080fe20000010048 */
[----:B------:R-:W-:Y:S01]  /*1370*/  FMUL.FTZ R20, R6, R237 ;  /* 0x000000ed06147220 */ /* 0x000fe20000410000 */
[----:B------:R-:W-:Y:S01]  /*1380*/  FMUL.FTZ R240, R32, R240 ;  /* 0x000000f020f07220 */ /* 0x000fe20000410000 */
[----:B------:R-:W-:-:S02]  /*1390*/  HADD2.F32 R238, -RZ, R21.H0_H0 ;  /* 0x20000015ffee7230 */ /* 0x000fc40000004100 */
[----:B------:R-:W-:Y:S01]  /*13a0*/  FMUL.FTZ R19, R6, R19 ;  /* 0x0000001306137220 */ /* 0x000fe20000410000 */
[----:B------:R-:W-:Y:S01]  /*13b0*/  FADD.FTZ R119, R119, R176 ;  /* 0x000000b077777221 */ /* 0x000fe20000010000 */
[-C--:B------:R-:W-:Y:S01]  /*13c0*/  FFMA.FTZ R75, R20, R176.reuse, R75 ;  /* 0x000000b0144b7223 */ /* 0x080fe2000001004b */
[----:B------:R-:W-:Y:S01]  /*13d0*/  FMUL.FTZ R237, R35, R176 ;  /* 0x000000b023ed7220 */ /* 0x000fe20000410000 */
[--C-:B------:R-:W-:Y:S02]  /*13e0*/  HADD2.F32 R179, -RZ, R23.reuse.H0_H0 ;  /* 0x20000017ffb37230 */ /* 0x100fe40000004100 */
[----:B------:R-:W-:Y:S01]  /*13f0*/  FADD.FTZ R176, R213, R240 ;  /* 0x000000f0d5b07221 */ /* 0x000fe20000010000 */
[----:B------:R-:W-:Y:S02]  /*1400*/  HADD2.F32 R172, -RZ, R23.H1_H1 ;  /* 0x30000017ffac7230 */ /* 0x000fe40000004100 */
[----:B------:R-:W-:Y:S01]  /*1410*/  FFMA.FTZ R23, R8, R240, R212 ;  /* 0x000000f008177223 */ /* 0x000fe200000100d4 */
[----:B------:R-:W-:-:S02]  /*1420*/  HADD2.F32 R235, -RZ, R22.H0_H0 ;  /* 0x20000016ffeb7230 */ /* 0x000fc40000004100 */
[----:B------:R-:W-:Y:S01]  /*1430*/  FMUL.FTZ R21, R6, R233 ;  /* 0x000000e906157220 */ /* 0x000fe20000410000 */
        /* <DEDUP_REMOVED lines=33> */
.L_x_8580:
[----:B------:R-:W-:Y:S05]  /*1650*/  BSYNC B2 ;  /* 0x0000000000027941 */ /* 0x000fea0003800000 */
.L_x_8579:
        /* <DEDUP_REMOVED lines=15> */
[----:B------:R-:W-:Y:S01]  /*1750*/  IADD3 R219, R219, 0x20, RZ ;  /* 0x00000020dbdb7810 */ /* 0x000fe20007ffe0ff */
[----:B--2---:R-:W-:Y:S02]  /*1760*/  HADD2.F32 R184, -RZ, R176.H0_H0 ;  /* 0x200000b0ffb87230 */ /* 0x004fe40000004100 */
[----:B------:R-:W-:Y:S02]  /*1770*/  HADD2.F32 R226, -RZ, R177.H1_H1 ;  /* 0x300000b1ffe27230 */ /* 0x000fe40000004100 */
[----:B------:R-:W-:Y:S02]  /*1780*/  HADD2.F32 R228, -RZ, R178.H0_H0 ;  /* 0x200000b2ffe47230 */ /* 0x000fe40000004100 */
[----:B------:R-:W-:-:S02]  /*1790*/  HADD2.F32 R186, -RZ, R176.H1_H1 ;  /* 0x300000b0ffba7230 */ /* 0x000fc40000004100 */
[----:B------:R-:W-:Y:S02]  /*17a0*/  HADD2.F32 R188, -RZ, R177.H0_H0 ;  /* 0x200000b1ffbc7230 */ /* 0x000fe40000004100 */
        /* <DEDUP_REMOVED lines=14> */
[----:B---3--:R-:W-:-:S02]  /*1890*/  HADD2.F32 R231, -RZ, R172.H0_H0 ;  /* 0x200000acffe77230 */ /* 0x008fc40000004100 */
[--C-:B------:R-:W-:Y:S02]  /*18a0*/  HADD2.F32 R176, -RZ, R173.reuse.H1_H1 ;  /* 0x300000adffb07230 */ /* 0x100fe40000004100 */
[----:B------:R-:W-:Y:S02]  /*18b0*/  HADD2.F32 R178, -RZ, R172.H1_H1 ;  /* 0x300000acffb27230 */ /* 0x000fe40000004100 */
[-C--:B------:R-:W-:Y:S01]  /*18c0*/  FMUL.FTZ R232, R40, R231.reuse ;  /* 0x000000e728e87220 */ /* 0x080fe20000410000 */
[----:B------:R-:W-:Y:S02]  /*18d0*/  HADD2.F32 R227, -RZ, R173.H0_H0 ;  /* 0x200000adffe37230 */ /* 0x000fe40000004100 */
        /* <DEDUP_REMOVED lines=9> */
[----:B------:R-:W-:-:S02]  /*1970*/  HADD2.F32 R225, -RZ, R174.H0_H0 ;  /* 0x200000aeffe17230 */ /* 0x000fc40000004100 */
[C---:B------:R-:W-:Y:S01]  /*1980*/  FMUL.FTZ R186, R6.reuse, R179 ;  /* 0x000000b306ba7220 */ /* 0x040fe20000410000 */
[----:B------:R-:W-:Y:S02]  /*1990*/  HADD2.F32 R174, -RZ, R174.H1_H1 ;  /* 0x300000aeffae7230 */ /* 0x000fe40000004100 */
[----:B------:R-:W-:Y:S01]  /*19a0*/  FMUL.FTZ R187, R6, R187 ;  /* 0x000000bb06bb7220 */ /* 0x000fe20000410000 */
[--C-:B------:R-:W-:Y:S02]  /*19b0*/  HADD2.F32 R173, -RZ, R175.reuse.H0_H0 ;  /* 0x200000afffad7230 */ /* 0x100fe40000004100 */
[----:B------:R-:W-:Y:S01]  /*19c0*/  FMUL.FTZ R230, R42, R227 ;  /* 0x000000e32ae67220 */ /* 0x000fe20000410000 */
[----:B------:R-:W-:Y:S02]  /*19d0*/  HADD2.F32 R172, -RZ, R175.H1_H1 ;  /* 0x300000afffac7230 */ /* 0x000fe40000004100 */
[----:B------:R-:W-:Y:S01]  /*19e0*/  FADD.FTZ R175, R176, R231 ;  /* 0x000000e7b0af7221 */ /* 0x000fe20000010000 */
[----:B------:R-:W-:Y:S01]  /*19f0*/  FFMA.FTZ R179, R183, R231, R212 ;  /* 0x000000e7b7b37223 */ /* 0x000fe200000100d4 */
[----:B------:R-:W-:Y:S01]  /*1a00*/  FADD.FTZ R126, R126, R227 ;  /* 0x000000e37e7e7221 */ /* 0x000fe20000010000 */
[C---:B------:R-:W-:Y:S01]  /*1a10*/  FFMA.FTZ R82, R184.reuse, R227, R82 ;  /* 0x000000e3b8527223 */ /* 0x040fe20000010052 */
        /* <DEDUP_REMOVED lines=28> */
.L_x_8582:
[----:B------:R-:W-:Y:S05]  /*1be0*/  BSYNC B2 ;  /* 0x0000000000027941 */ /* 0x000fea0003800000 */
.L_x_8581:
        /* <DEDUP_REMOVED lines=16> */
[--C-:B--2---:R-:W-:Y:S02]  /*1cf0*/  HADD2.F32 R224, -RZ, R176.reuse.H0_H0 ;  /* 0x200000b0ffe07230 */ /* 0x104fe40000004100 */
[----:B------:R-:W-:-:S03]  /*1d00*/  HADD2.F32 R176, -RZ, R176.H1_H1 ;  /* 0x300000b0ffb07230 */ /* 0x000fc60000004100 */
[----:B------:R-:W-:Y:S01]  /*1d10*/  FADD.FTZ R132, R132, R224 ;  /* 0x000000e084847221 */ /* 0x000fe20000010000 */
[----:B---3--:R-:W-:Y:S02]  /*1d20*/  HADD2.F32 R190, -RZ, R172.H0_H0 ;  /* 0x200000acffbe7230 */ /* 0x008fe40000004100 */
[----:B------:R-:W-:Y:S02]  /*1d30*/  HADD2.F32 R208, -RZ, R174.H0_H0 ;  /* 0x200000aeffd07230 */ /* 0x000fe40000004100 */
[----:B------:R-:W-:Y:S02]  /*1d40*/  HADD2.F32 R192, -RZ, R172.H1_H1 ;  /* 0x300000acffc07230 */ /* 0x000fe40000004100 */
[--C-:B------:R-:W-:Y:S02]  /*1d50*/  HADD2.F32 R194, -RZ, R173.reuse.H0_H0 ;  /* 0x200000adffc27230 */ /* 0x100fe40000004100 */
[----:B------:R-:W-:Y:S02]  /*1d60*/  HADD2.F32 R196, -RZ, R173.H1_H1 ;  /* 0x300000adffc47230 */ /* 0x000fe40000004100 */
        /* <DEDUP_REMOVED lines=12> */
[----:B------:R-:W-:-:S03]  /*1e30*/  HADD2.F32 R172, -RZ, R177.H0_H0 ;  /* 0x200000b1ffac7230 */ /* 0x000fc60000004100 */
[-C--:B------:R-:W-:Y:S01]  /*1e40*/  FFMA.FTZ R88, R181, R224.reuse, R88 ;  /* 0x000000e0b5587223 */ /* 0x080fe20000010058 */
[----:B------:R-:W-:Y:S01]  /*1e50*/  FMUL.FTZ R224, R48, R224 ;  /* 0x000000e030e07220 */ /* 0x000fe20000410000 */
[----:B------:R-:W-:Y:S02]  /*1e60*/  HADD2.F32 R216, -RZ, R177.H1_H1 ;  /* 0x300000b1ffd87230 */ /* 0x000fe40000004100 */
[C---:B------:R-:W-:Y:S01]  /*1e70*/  FMUL.FTZ R191, R6.reuse, R191 ;  /* 0x000000bf06bf7220 */ /* 0x040fe20000410000 */
        /* <DEDUP_REMOVED lines=47> */
.L_x_8584:
[----:B------:R-:W-:Y:S05]  /*2170*/  BSYNC B2 ;  /* 0x0000000000027941 */ /* 0x000fea0003800000 */
.L_x_8583:
        /* <DEDUP_REMOVED lines=18> */
[----:B------:R-:W-:-:S03]  /*22a0*/  HADD2.F32 R199, -RZ, R172.H1_H1 ;  /* 0x300000acffc77230 */ /* 0x000fc60000004100 */
[----:B------:R-:W-:Y:S01]  /*22b0*/  FADD.FTZ R197, -R210, R197 ;  /* 0x000000c5d2c57221 */ /* 0x000fe20000010100 */
[--C-:B------:R-:W-:Y:S02]  /*22c0*/  HADD2.F32 R207, -RZ, R173.reuse.H0_H0 ;  /* 0x200000adffcf7230 */ /* 0x100fe40000004100 */
[----:B------:R-:W-:Y:S02]  /*22d0*/  HADD2.F32 R201, -RZ, R173.H1_H1 ;  /* 0x300000adffc97230 */ /* 0x000fe40000004100 */
[----:B------:R-:W-:Y:S01]  /*22e0*/  FMUL.FTZ R182, R6, R197 ;  /* 0x000000c506b67220 */ /* 0x000fe20000410000 */
[--C-:B------:R-:W-:Y:S02]  /*22f0*/  HADD2.F32 R205, -RZ, R174.reuse.H1_H1 ;  /* 0x300000aeffcd7230 */ /* 0x100fe40000004100 */
[----:B------:R-:W-:Y:S02]  /*2300*/  HADD2.F32 R221, -RZ, R175.H1_H1 ;  /* 0x300000afffdd7230 */ /* 0x000fe40000004100 */
[----:B------:R-:W-:Y:S01]  /*2310*/  FADD.FTZ R211, -R210, R199 ;  /* 0x000000c7d2d37221 */ /* 0x000fe20000010100 */
[----:B------:R-:W-:-:S02]  /*2320*/  HADD2.F32 R203, -RZ, R174.H0_H0 ;  /* 0x200000aeffcb7230 */ /* 0x000fc40000004100 */
[C---:B------:R-:W-:Y:S01]  /*2330*/  FADD.FTZ R207, -R210.reuse, R207 ;  /* 0x000000cfd2cf7221 */ /* 0x040fe20000010100 */
[----:B------:R-:W-:Y:S01]  /*2340*/  FADD.FTZ R199, -R210, R201 ;  /* 0x000000c9d2c77221 */ /* 0x000fe20000010100 */
[-C--:B------:R-:W-:Y:S01]  /*2350*/  FFMA.FTZ R164, R182, R223.reuse, R164 ;  /* 0x000000dfb6a47223 */ /* 0x080fe200000100a4 */
[----:B------:R-:W-:Y:S01]  /*2360*/  FADD.FTZ R201, -R210, R205 ;  /* 0x000000cdd2c97221 */ /* 0x000fe20000010100 */
[----:B------:R-:W-:Y:S01]  /*2370*/  FMUL.FTZ R223, R56, R223 ;  /* 0x000000df38df7220 */ /* 0x000fe20000410000 */
[C---:B------:R-:W-:Y:S01]  /*2380*/  FADD.FTZ R205, -R210.reuse, R221 ;  /* 0x000000ddd2cd7221 */ /* 0x040fe20000010100 */
[----:B------:R-:W-:Y:S02]  /*2390*/  HADD2.F32 R219, -RZ, R175.H0_H0 ;  /* 0x200000afffdb7230 */ /* 0x000fe40000004100 */
[----:B------:R-:W-:Y:S01]  /*23a0*/  FADD.FTZ R175, -R210, R203 ;  /* 0x000000cbd2af7221 */ /* 0x000fe20000010100 */
[--C-:B------:R-:W-:Y:S02]  /*23b0*/  HADD2.F32 R221, -RZ, R177.reuse.H0_H0 ;  /* 0x200000b1ffdd7230 */ /* 0x100fe40000004100 */
[----:B------:R-:W-:Y:S01]  /*23c0*/  FMUL.FTZ R198, R6, R207 ;  /* 0x000000cf06c67220 */ /* 0x000fe20000410000 */
[----:B------:R-:W-:Y:S01]  /*23d0*/  FMUL.FTZ R222, R57, R176 ;  /* 0x000000b039de7220 */ /* 0x000fe20000410000 */
[----:B------:R-:W-:Y:S01]  /*23e0*/  FADD.FTZ R213, R213, R223 ;  /* 0x000000dfd5d57221 */ /* 0x000fe20000010000 */
[----:B------:R-:W-:-:S02]  /*23f0*/  HADD2.F32 R218, -RZ, R177.H1_H1 ;  /* 0x300000b1ffda7230 */ /* 0x000fc40000004100 */
[----:B------:R-:W-:Y:S01]  /*2400*/  FMUL.FTZ R197, R6, R211 ;  /* 0x000000d306c57220 */ /* 0x000fe20000410000 */
[----:B------:R-:W-:Y:S01]  /*2410*/  FFMA.FTZ R212, R182, R223, R212 ;  /* 0x000000dfb6d47223 */ /* 0x000fe200000100d4 */
[----:B------:R-:W-:Y:S02]  /*2420*/  HADD2.F32 R177, -RZ, R178.H0_H0 ;  /* 0x200000b2ffb17230 */ /* 0x000fe40000004100 */
        /* <DEDUP_REMOVED lines=13> */
[----:B------:R-:W-:Y:S01]  /*2500*/  FADD.FTZ R177, R172, R221 ;  /* 0x000000ddacb17221 */ /* 0x000fe20000010000 */
[----:B------:R-:W-:Y:S01]  /*2510*/  FMUL.FTZ R218, R59, R218 ;  /* 0x000000da3bda7220 */ /* 0x000fe20000410000 */
[----:B------:R-:W-:Y:S01]  /*2520*/  FFMA.FTZ R172, R198, R221, R175 ;  /* 0x000000ddc6ac7223 */ /* 0x000fe200000100af */
[----:B------:R-:W-:-:S02]  /*2530*/  HADD2.F32 R173, -RZ, R179.H0_H0 ;  /* 0x200000b3ffad7230 */ /* 0x000fc40000004100 */
[----:B------:R-:W-:Y:S01]  /*2540*/  FMUL.FTZ R203, R6, R203 ;  /* 0x000000cb06cb7220 */ /* 0x000fe20000410000 */
[----:B------:R-:W-:Y:S02]  /*2550*/  HADD2.F32 R178, -RZ, R178.H1_H1 ;  /* 0x300000b2ffb27230 */ /* 0x000fe40000004100 */
        /* <DEDUP_REMOVED lines=24> */
.L_x_8576:
[----:B------:R-:W-:Y:S05]  /*26e0*/  BSYNC B1 ;  /* 0x0000000000017941 */ /* 0x000fea0003800000 */
.L_x_8562:
        /* <DEDUP_REMOVED lines=20> */
.L_x_8728:
        /* <DEDUP_REMOVED lines=25> */
.L_x_8589:
        /* <DEDUP_REMOVED lines=8> */
.L_x_8590:
[----:B------:R-:W-:Y:S05]  /*2a40*/  BSYNC B2 ;  /* 0x0000000000027941 */ /* 0x000fea0003800000 */
.L_x_8588:
        /* <DEDUP_REMOVED lines=14> */
.L_x_8592:
[----:B------:R-:W-:-:S04]  /*2b30*/  FFMA.FTZ R172, R10, R176, R175 ;  /* 0x000000b00aac7223 */ /* 0x000fc800000100af */
[----:B------:R-:W-:Y:S01]  /*2b40*/  FADD.FTZ R173, R247, -R172 ;  /* 0x800000acf7ad7221 */ /* 0x000fe20000010000 */
[----:B------:R-:W-:-:S03]  /*2b50*/  @P4 HADD2.F32 R172, -RZ, R144.H1_H1 ;  /* 0x30000090ffac4230 */ /* 0x000fc60000004100 */
[----:B------:R-:W-:-:S04]  /*2b60*/  FMUL.FTZ R173, R6, R173 ;  /* 0x000000ad06ad7220 */ /* 0x000fc80000410000 */
[----:B------:R-:W-:-:S07]  /*2b70*/  @P4 FADD.FTZ R173, R173, R172 ;  /* 0x000000acadad4221 */ /* 0x000fce0000010000 */
.L_x_8593:
[----:B------:R-:W-:Y:S05]  /*2b80*/  BSYNC B2 ;  /* 0x0000000000027941 */ /* 0x000fea0003800000 */
.L_x_8591:
        /* <DEDUP_REMOVED lines=12> */
.L_x_8595:
[----:B------:R-:W-:Y:S01]  /*2c50*/  FFMA.FTZ R173, R12, R176, R175 ;  /* 0x000000b00cad7223 */ /* 0x000fe200000100af */
[----:B------:R-:W-:-:S03]  /*2c60*/  @P4 HADD2.F32 R172, -RZ, R145.H0_H0 ;  /* 0x20000091ffac4230 */ /* 0x000fc60000004100 */
[----:B------:R-:W-:-:S04]  /*2c70*/  FADD.FTZ R173, R246, -R173 ;  /* 0x800000adf6ad7221 */ /* 0x000fc80000010000 */
[----:B------:R-:W-:-:S04]  /*2c80*/  FMUL.FTZ R173, R6, R173 ;  /* 0x000000ad06ad7220 */ /* 0x000fc80000410000 */
[----:B------:R-:W-:-:S07]  /*2c90*/  @P4 FADD.FTZ R173, R173, R172 ;  /* 0x000000acadad4221 */ /* 0x000fce0000010000 */
.L_x_8596:
[----:B------:R-:W-:Y:S05]  /*2ca0*/  BSYNC B2 ;  /* 0x0000000000027941 */ /* 0x000fea0003800000 */
.L_x_8594:
        /* <DEDUP_REMOVED lines=12> */
.L_x_8598:
[----:B------:R-:W-:-:S04]  /*2d70*/  FFMA.FTZ R172, R13, R176, R175 ;  /* 0x000000b00dac7223 */ /* 0x000fc800000100af */
[----:B------:R-:W-:Y:S01]  /*2d80*/  FADD.FTZ R173, R245, -R172 ;  /* 0x800000acf5ad7221 */ /* 0x000fe20000010000 */
[----:B------:R-:W-:-:S03]  /*2d90*/  @P4 HADD2.F32 R172, -RZ, R145.H1_H1 ;  /* 0x30000091ffac4230 */ /* 0x000fc60000004100 */
[----:B------:R-:W-:-:S04]  /*2da0*/  FMUL.FTZ R173, R6, R173 ;  /* 0x000000ad06ad7220 */ /* 0x000fc80000410000 */
[----:B------:R-:W-:-:S07]  /*2db0*/  @P4 FADD.FTZ R173, R173, R172 ;  /* 0x000000acadad4221 */ /* 0x000fce0000010000 */
.L_x_8599:
[----:B------:R-:W-:Y:S05]  /*2dc0*/  BSYNC B2 ;  /* 0x0000000000027941 */ /* 0x000fea0003800000 */
.L_x_8597:
        /* <DEDUP_REMOVED lines=12> */
.L_x_8601:
[----:B------:R-:W-:Y:S01]  /*2e90*/  FFMA.FTZ R173, R14, R176, R175 ;  /* 0x000000b00ead7223 */ /* 0x000fe200000100af */
[----:B------:R-:W-:-:S03]  /*2ea0*/  @P4 HADD2.F32 R172, -RZ, R146.H0_H0 ;  /* 0x20000092ffac4230 */ /* 0x000fc60000004100 */
[----:B------:R-:W-:-:S04]  /*2eb0*/  FADD.FTZ R173, R244, -R173 ;  /* 0x800000adf4ad7221 */ /* 0x000fc80000010000 */
[----:B------:R-:W-:-:S04]  /*2ec0*/  FMUL.FTZ R173, R6, R173 ;  /* 0x000000ad06ad7220 */ /* 0x000fc80000410000 */
[----:B------:R-:W-:-:S07]  /*2ed0*/  @P4 FADD.FTZ R173, R173, R172 ;  /* 0x000000acadad4221 */ /* 0x000fce0000010000 */
.L_x_8602:
[----:B------:R-:W-:Y:S05]  /*2ee0*/  BSYNC B2 ;  /* 0x0000000000027941 */ /* 0x000fea0003800000 */
.L_x_8600:
        /* <DEDUP_REMOVED lines=12> */
.L_x_8604:
[----:B------:R-:W-:-:S04]  /*2fb0*/  FFMA.FTZ R172, R15, R176, R175 ;  /* 0x000000b00fac7223 */ /* 0x000fc800000100af */
[----:B------:R-:W-:Y:S01]  /*2fc0*/  FADD.FTZ R173, R243, -R172 ;  /* 0x800000acf3ad7221 */ /* 0x000fe20000010000 */
[----:B------:R-:W-:-:S03]  /*2fd0*/  @P4 HADD2.F32 R172, -RZ, R146.H1_H1 ;  /* 0x30000092ffac4230 */ /* 0x000fc60000004100 */
[----:B------:R-:W-:-:S04]  /*2fe0*/  FMUL.FTZ R173, R6, R173 ;  /* 0x000000ad06ad7220 */ /* 0x000fc80000410000 */
[----:B------:R-:W-:-:S07]  /*2ff0*/  @P4 FADD.FTZ R173, R173, R172 ;  /* 0x000000acadad4221 */ /* 0x000fce0000010000 */
.L_x_8605:
[----:B------:R-:W-:Y:S05]  /*3000*/  BSYNC B2 ;  /* 0x0000000000027941 */ /* 0x000fea0003800000 */
.L_x_8603:
        /* <DEDUP_REMOVED lines=12> */
.L_x_8607:
[----:B------:R-:W-:Y:S01]  /*30d0*/  FFMA.FTZ R173, R16, R176, R175 ;  /* 0x000000b010ad7223 */ /* 0x000fe200000100af */
[----:B------:R-:W-:-:S03]  /*30e0*/  @P4 HADD2.F32 R172, -RZ, R147.H0_H0 ;  /* 0x20000093ffac4230 */ /* 0x000fc60000004100 */
[----:B------:R-:W-:-:S04]  /*30f0*/  FADD.FTZ R173, R242, -R173 ;  /* 0x800000adf2ad7221 */ /* 0x000fc80000010000 */
[----:B------:R-:W-:-:S04]  /*3100*/  FMUL.FTZ R173, R6, R173 ;  /* 0x000000ad06ad7220 */ /* 0x000fc80000410000 */
[----:B------:R-:W-:-:S07]  /*3110*/  @P4 FADD.FTZ R173, R173, R172 ;  /* 0x000000acadad4221 */ /* 0x000fce0000010000 */
.L_x_8608:
[----:B------:R-:W-:Y:S05]  /*3120*/  BSYNC B2 ;  /* 0x0000000000027941 */ /* 0x000fea0003800000 */
.L_x_8606:
        /* <DEDUP_REMOVED lines=12> */
.L_x_8610:
[----:B------:R-:W-:-:S04]  /*31f0*/  FFMA.FTZ R172, R17, R176, R175 ;  /* 0x000000b011ac7223 */ /* 0x000fc800000100af */
[----:B------:R-:W-:Y:S01]  /*3200*/  FADD.FTZ R173, R241, -R172 ;  /* 0x800000acf1ad7221 */ /* 0x000fe20000010000 */
[----:B------:R-:W-:-:S03]  /*3210*/  @P4 HADD2.F32 R172, -RZ, R147.H1_H1 ;  /* 0x30000093ffac4230 */ /* 0x000fc60000004100 */
[----:B------:R-:W-:-:S04]  /*3220*/  FMUL.FTZ R177, R6, R173 ;  /* 0x000000ad06b17220 */ /* 0x000fc80000410000 */
[----:B------:R-:W-:-:S07]  /*3230*/  @P4 FADD.FTZ R177, R177, R172 ;  /* 0x000000acb1b14221 */ /* 0x000fce0000010000 */
.L_x_8611:
[----:B------:R-:W-:Y:S05]  /*3240*/  BSYNC B2 ;  /* 0x0000000000027941 */ /* 0x000fea0003800000 */
.L_x_8609:
        /* <DEDUP_REMOVED lines=14> */
.L_x_8587:
[----:B------:R-:W-:Y:S05]  /*3330*/  BSYNC B1 ;  /* 0x0000000000017941 */ /* 0x000fea0003800000 */
.L_x_8586:
        /* <DEDUP_REMOVED lines=12> */
.L_x_8615:
        /* <DEDUP_REMOVED lines=8> */
.L_x_8616:
[----:B------:R-:W-:Y:S05]  /*3480*/  BSYNC B2 ;  /* 0x0000000000027941 */ /* 0x000fea0003800000 */
.L_x_8614:
        /* <DEDUP_REMOVED lines=14> */
.L_x_8618:
[----:B------:R-:W-:-:S04]  /*3570*/  FFMA.FTZ R172, R18, R176, R175 ;  /* 0x000000b012ac7223 */ /* 0x000fc800000100af */
[----:B------:R-:W-:Y:S01]  /*3580*/  FADD.FTZ R173, R239, -R172 ;  /* 0x800000acefad7221 */ /* 0x000fe20000010000 */
[----:B------:R-:W-:-:S03]  /*3590*/  @P4 HADD2.F32 R172, -RZ, R148.H1_H1 ;  /* 0x30000094ffac4230 */ /* 0x000fc60000004100 */
[----:B------:R-:W-:-:S04]  /*35a0*/  FMUL.FTZ R173, R6, R173 ;  /* 0x000000ad06ad7220 */ /* 0x000fc80000410000 */
[----:B------:R-:W-:-:S07]  /*35b0*/  @P4 FADD.FTZ R173, R173, R172 ;  /* 0x000000acadad4221 */ /* 0x000fce0000010000 */
.L_x_8619:
[----:B------:R-:W-:Y:S05]  /*35c0*/  BSYNC B2 ;  /* 0x0000000000027941 */ /* 0x000fea0003800000 */
.L_x_8617:
        /* <DEDUP_REMOVED lines=12> */
.L_x_8621:
[----:B------:R-:W-:Y:S01]  /*3690*/  FFMA.FTZ R173, R19, R176, R175 ;  /* 0x000000b013ad7223 */ /* 0x000fe200000100af */
[----:B------:R-:W-:-:S03]  /*36a0*/  @P4 HADD2.F32 R172, -RZ, R149.H0_H0 ;  /* 0x20000095ffac4230 */ /* 0x000fc60000004100 */
[----:B------:R-:W-:-:S04]  /*36b0*/  FADD.FTZ R173, R238, -R173 ;  /* 0x800000adeead7221 */ /* 0x000fc80000010000 */
[----:B------:R-:W-:-:S04]  /*36c0*/  FMUL.FTZ R173, R6, R173 ;  /* 0x000000ad06ad7220 */ /* 0x000fc80000410000 */
[----:B------:R-:W-:-:S07]  /*36d0*/  @P4 FADD.FTZ R173, R173, R172 ;  /* 0x000000acadad4221 */ /* 0x000fce0000010000 */
.L_x_8622:
[----:B------:R-:W-:Y:S05]  /*36e0*/  BSYNC B2 ;  /* 0x0000000000027941 */ /* 0x000fea0003800000 */
.L_x_8620:
        /* <DEDUP_REMOVED lines=12> */
.L_x_8624:
[----:B------:R-:W-:-:S04]  /*37b0*/  FFMA.FTZ R172, R20, R176, R175 ;  /* 0x000000b014ac7223 */ /* 0x000fc800000100af */
[----:B------:R-:W-:Y:S01]  /*37c0*/  FADD.FTZ R173, R237, -R172 ;  /* 0x800000acedad7221 */ /* 0x000fe20000010000 */
[----:B------:R-:W-:-:S03]  /*37d0*/  @P4 HADD2.F32 R172, -RZ, R149.H1_H1 ;  /* 0x30000095ffac4230 */ /* 0x000fc60000004100 */
[----:B------:R-:W-:-:S04]  /*37e0*/  FMUL.FTZ R173, R6, R173 ;  /* 0x000000ad06ad7220 */ /* 0x000fc80000410000 */
[----:B------:R-:W-:-:S07]  /*37f0*/  @P4 FADD.FTZ R173, R173, R172 ;  /* 0x000000acadad4221 */ /* 0x000fce0000010000 */
.L_x_8625:
[----:B------:R-:W-:Y:S05]  /*3800*/  BSYNC B2 ;  /* 0x0000000000027941 */ /* 0x000fea0003800000 */
.L_x_8623:
        /* <DEDUP_REMOVED lines=12> */
.L_x_8627:
[----:B------:R-:W-:Y:S01]  /*38d0*/  FFMA.FTZ R173, R21, R176, R175 ;  /* 0x000000b015ad7223 */ /* 0x000fe200000100af */
[----:B------:R-:W-:-:S03]  /*38e0*/  @P4 HADD2.F32 R172, -RZ, R150.H0_H0 ;  /* 0x20000096ffac4230 */ /* 0x000fc60000004100 */
[----:B------:R-:W-:-:S04]  /*38f0*/  FADD.FTZ R173, R236, -R173 ;  /* 0x800000adecad7221 */ /* 0x000fc80000010000 */
[----:B------:R-:W-:-:S04]  /*3900*/  FMUL.FTZ R173, R6, R173 ;  /* 0x000000ad06ad7220 */ /* 0x000fc80000410000 */
[----:B------:R-:W-:-:S07]  /*3910*/  @P4 FADD.FTZ R173, R173, R172 ;  /* 0x000000acadad4221 */ /* 0x000fce0000010000 */
.L_x_8628:
[----:B------:R-:W-:Y:S05]  /*3920*/  BSYNC B2 ;  /* 0x0000000000027941 */ /* 0x000fea0003800000 */
.L_x_8626:
        /* <DEDUP_REMOVED lines=12> */
.L_x_8630:
[----:B------:R-:W-:-:S04]  /*39f0*/  FFMA.FTZ R172, R22, R176, R175 ;  /* 0x000000b016ac7223 */ /* 0x000fc800000100af */
[----:B------:R-:W-:Y:S01]  /*3a00*/  FADD.FTZ R173, R235, -R172 ;  /* 0x800000acebad7221 */ /* 0x000fe20000010000 */
[----:B------:R-:W-:-:S03]  /*3a10*/  @P4 HADD2.F32 R172, -RZ, R150.H1_H1 ;  /* 0x30000096ffac4230 */ /* 0x000fc60000004100 */
[----:B------:R-:W-:-:S04]  /*3a20*/  FMUL.FTZ R173, R6, R173 ;  /* 0x000000ad06ad7220 */ /* 0x000fc80000410000 */
[----:B------:R-:W-:-:S07]  /*3a30*/  @P4 FADD.FTZ R173, R173, R172 ;  /* 0x000000acadad4221 */ /* 0x000fce0000010000 */
.L_x_8631:
[----:B------:R-:W-:Y:S05]  /*3a40*/  BSYNC B2 ;  /* 0x0000000000027941 */ /* 0x000fea0003800000 */
.L_x_8629:
        /* <DEDUP_REMOVED lines=12> */
.L_x_8633:
[----:B------:R-:W-:Y:S01]  /*3b10*/  FFMA.FTZ R173, R23, R176, R175 ;  /* 0x000000b017ad7223 */ /* 0x000fe200000100af */
[----:B------:R-:W-:-:S03]  /*3b20*/  @P4 HADD2.F32 R172, -RZ, R151.H0_H0 ;  /* 0x20000097ffac4230 */ /* 0x000fc60000004100 */
[----:B------:R-:W-:-:S04]  /*3b30*/  FADD.FTZ R173, R234, -R173 ;  /* 0x800000adeaad7221 */ /* 0x000fc80000010000 */
[----:B------:R-:W-:-:S04]  /*3b40*/  FMUL.FTZ R173, R6, R173 ;  /* 0x000000ad06ad7220 */ /* 0x000fc80000410000 */
[----:B------:R-:W-:-:S07]  /*3b50*/  @P4 FADD.FTZ R173, R173, R172 ;  /* 0x000000acadad4221 */ /* 0x000fce0000010000 */
.L_x_8634:
[----:B------:R-:W-:Y:S05]  /*3b60*/  BSYNC B2 ;  /* 0x0000000000027941 */ /* 0x000fea0003800000 */
.L_x_8632:
        /* <DEDUP_REMOVED lines=12> */
.L_x_8636:
[----:B------:R-:W-:-:S04]  /*3c30*/  FFMA.FTZ R172, R180, R176, R175 ;  /* 0x000000b0b4ac7223 */ /* 0x000fc800000100af */
[----:B------:R-:W-:Y:S01]  /*3c40*/  FADD.FTZ R173, R233, -R172 ;  /* 0x800000ace9ad7221 */ /* 0x000fe20000010000 */
[----:B------:R-:W-:-:S03]  /*3c50*/  @P4 HADD2.F32 R172, -RZ, R151.H1_H1 ;  /* 0x30000097ffac4230 */ /* 0x000fc60000004100 */
[----:B------:R-:W-:-:S04]  /*3c60*/  FMUL.FTZ R177, R6, R173 ;  /* 0x000000ad06b17220 */ /* 0x000fc80000410000 */
[----:B------:R-:W-:-:S07]  /*3c70*/  @P4 FADD.FTZ R177, R177, R172 ;  /* 0x000000acb1b14221 */ /* 0x000fce0000010000 */
.L_x_8637:
[----:B------:R-:W-:Y:S05]  /*3c80*/  BSYNC B2 ;  /* 0x0000000000027941 */ /* 0x000fea0003800000 */
.L_x_8635:
        /* <DEDUP_REMOVED lines=14> */
.L_x_8613:
[----:B------:R-:W-:Y:S05]  /*3d70*/  BSYNC B1 ;  /* 0x0000000000017941 */ /* 0x000fea0003800000 */
.L_x_8612:
        /* <DEDUP_REMOVED lines=11> */
.L_x_8641:
        /* <DEDUP_REMOVED lines=8> */
.L_x_8642:
[----:B------:R-:W-:Y:S05]  /*3eb0*/  BSYNC B2 ;  /* 0x0000000000027941 */ /* 0x000fea0003800000 */
.L_x_8640:
        /* <DEDUP_REMOVED lines=14> */
.L_x_8644:
[----:B------:R-:W-:-:S04]  /*3fa0*/  FFMA.FTZ R172, R183, R176, R175 ;  /* 0x000000b0b7ac7223 */ /* 0x000fc800000100af */
[----:B------:R-:W-:Y:S01]  /*3fb0*/  FADD.FTZ R173, R231, -R172 ;  /* 0x800000ace7ad7221 */ /* 0x000fe20000010000 */
[----:B------:R-:W-:-:S03]  /*3fc0*/  @P4 HADD2.F32 R172, -RZ, R152.H1_H1 ;  /* 0x30000098ffac4230 */ /* 0x000fc60000004100 */
[----:B------:R-:W-:-:S04]  /*3fd0*/  FMUL.FTZ R173, R6, R173 ;  /* 0x000000ad06ad7220 */ /* 0x000fc80000410000 */
[----:B------:R-:W-:-:S07]  /*3fe0*/  @P4 FADD.FTZ R173, R173, R172 ;  /* 0x000000acadad4221 */ /* 0x000fce0000010000 */
.L_x_8645:
[----:B------:R-:W-:Y:S05]  /*3ff0*/  BSYNC B2 ;  /* 0x0000000000027941 */ /* 0x000fea0003800000 */
.L_x_8643:
        /* <DEDUP_REMOVED lines=12> */
.L_x_8647:
[----:B------:R-:W-:Y:S01]  /*40c0*/  FFMA.FTZ R173, R184, R176, R175 ;  /* 0x000000b0b8ad7223 */ /* 0x000fe200000100af */
[----:B------:R-:W-:-:S03]  /*40d0*/  @P4 HADD2.F32 R172, -RZ, R153.H0_H0 ;  /* 0x20000099ffac4230 */ /* 0x000fc60000004100 */
[----:B------:R-:W-:-:S04]  /*40e0*/  FADD.FTZ R173, R230, -R173 ;  /* 0x800000ade6ad7221 */ /* 0x000fc80000010000 */
[----:B------:R-:W-:-:S04]  /*40f0*/  FMUL.FTZ R173, R6, R173 ;  /* 0x000000ad06ad7220 */ /* 0x000fc80000410000 */
[----:B------:R-:W-:-:S07]  /*4100*/  @P4 FADD.FTZ R173, R173, R172 ;  /* 0x000000acadad4221 */ /* 0x000fce0000010000 */
.L_x_8648:
[----:B------:R-:W-:Y:S05]  /*4110*/  BSYNC B2 ;  /* 0x0000000000027941 */ /* 0x000fea0003800000 */
.L_x_8646:
        /* <DEDUP_REMOVED lines=12> */
.L_x_8650:
[----:B------:R-:W-:-:S04]  /*41e0*/  FFMA.FTZ R172, R185, R176, R175 ;  /* 0x000000b0b9ac7223 */ /* 0x000fc800000100af */
[----:B------:R-:W-:Y:S01]  /*41f0*/  FADD.FTZ R173, R229, -R172 ;  /* 0x800000ace5ad7221 */ /* 0x000fe20000010000 */
[----:B------:R-:W-:-:S03]  /*4200*/  @P4 HADD2.F32 R172, -RZ, R153.H1_H1 ;  /* 0x30000099ffac4230 */ /* 0x000fc60000004100 */
[----:B------:R-:W-:-:S04]  /*4210*/  FMUL.FTZ R173, R6, R173 ;  /* 0x000000ad06ad7220 */ /* 0x000fc80000410000 */
[----:B------:R-:W-:-:S07]  /*4220*/  @P4 FADD.FTZ R173, R173, R172 ;  /* 0x000000acadad4221 */ /* 0x000fce0000010000 */
.L_x_8651:
[----:B------:R-:W-:Y:S05]  /*4230*/  BSYNC B2 ;  /* 0x0000000000027941 */ /* 0x000fea0003800000 */
.L_x_8649:
        /* <DEDUP_REMOVED lines=12> */
.L_x_8653:
[----:B------:R-:W-:Y:S01]  /*4300*/  FFMA.FTZ R173, R186, R176, R175 ;  /* 0x000000b0baad7223 */ /* 0x000fe200000100af */
[----:B------:R-:W-:-:S03]  /*4310*/  @P4 HADD2.F32 R172, -RZ, R154.H0_H0 ;  /* 0x2000009affac4230 */ /* 0x000fc60000004100 */
[----:B------:R-:W-:-:S04]  /*4320*/  FADD.FTZ R173, R228, -R173 ;  /* 0x800000ade4ad7221 */ /* 0x000fc80000010000 */
[----:B------:R-:W-:-:S04]  /*4330*/  FMUL.FTZ R173, R6, R173 ;  /* 0x000000ad06ad7220 */ /* 0x000fc80000410000 */
[----:B------:R-:W-:-:S07]  /*4340*/  @P4 FADD.FTZ R173, R173, R172 ;  /* 0x000000acadad4221 */ /* 0x000fce0000010000 */
.L_x_8654:
[----:B------:R-:W-:Y:S05]  /*4350*/  BSYNC B2 ;  /* 0x0000000000027941 */ /* 0x000fea0003800000 */
.L_x_8652:
        /* <DEDUP_REMOVED lines=12> */
.L_x_8656:
[----:B------:R-:W-:-:S04]  /*4420*/  FFMA.FTZ R172, R187, R176, R175 ;  /* 0x000000b0bbac7223 */ /* 0x000fc800000100af */
[----:B------:R-:W-:Y:S01]  /*4430*/  FADD.FTZ R173, R227, -R172 ;  /* 0x800000ace3ad7221 */ /* 0x000fe20000010000 */
[----:B------:R-:W-:-:S03]  /*4440*/  @P4 HADD2.F32 R172, -RZ, R154.H1_H1 ;  /* 0x3000009affac4230 */ /* 0x000fc60000004100 */
[----:B------:R-:W-:-:S04]  /*4450*/  FMUL.FTZ R173, R6, R173 ;  /* 0x000000ad06ad7220 */ /* 0x000fc80000410000 */
[----:B------:R-:W-:-:S07]  /*4460*/  @P4 FADD.FTZ R173, R173, R172 ;  /* 0x000000acadad4221 */ /* 0x000fce0000010000 */
.L_x_8657:
[----:B------:R-:W-:Y:S05]  /*4470*/  BSYNC B2 ;  /* 0x0000000000027941 */ /* 0x000fea0003800000 */
.L_x_8655:
        /* <DEDUP_REMOVED lines=12> */
.L_x_8659:
[----:B------:R-:W-:Y:S01]  /*4540*/  FFMA.FTZ R173, R188, R176, R175 ;  /* 0x000000b0bcad7223 */ /* 0x000fe200000100af */
[----:B------:R-:W-:-:S03]  /*4550*/  @P4 HADD2.F32 R172, -RZ, R155.H0_H0 ;  /* 0x2000009bffac4230 */ /* 0x000fc60000004100 */
[----:B------:R-:W-:-:S04]  /*4560*/  FADD.FTZ R173, R226, -R173 ;  /* 0x800000ade2ad7221 */ /* 0x000fc80000010000 */
[----:B------:R-:W-:-:S04]  /*4570*/  FMUL.FTZ R173, R6, R173 ;  /* 0x000000ad06ad7220 */ /* 0x000fc80000410000 */
[----:B------:R-:W-:-:S07]  /*4580*/  @P4 FADD.FTZ R173, R173, R172 ;  /* 0x000000acadad4221 */ /* 0x000fce0000010000 */
.L_x_8660:
[----:B------:R-:W-:Y:S05]  /*4590*/  BSYNC B2 ;  /* 0x0000000000027941 */ /* 0x000fea0003800000 */
.L_x_8658:
        /* <DEDUP_REMOVED lines=12> */
.L_x_8662:
[----:B------:R-:W-:-:S04]  /*4660*/  FFMA.FTZ R172, R189, R176, R175 ;  /* 0x000000b0bdac7223 */ /* 0x000fc800000100af */
[----:B------:R-:W-:Y:S01]  /*4670*/  FADD.FTZ R173, R225, -R172 ;  /* 0x800000ace1ad7221 */ /* 0x000fe20000010000 */
[----:B------:R-:W-:-:S03]  /*4680*/  @P4 HADD2.F32 R172, -RZ, R155.H1_H1 ;  /* 0x3000009bffac4230 */ /* 0x000fc60000004100 */
[----:B------:R-:W-:-:S04]  /*4690*/  FMUL.FTZ R177, R6, R173 ;  /* 0x000000ad06b17220 */ /* 0x000fc80000410000 */
[----:B------:R-:W-:-:S07]  /*46a0*/  @P4 FADD.FTZ R177, R177, R172 ;  /* 0x000000acb1b14221 */ /* 0x000fce0000010000 */
.L_x_8663:
[----:B------:R-:W-:Y:S05]  /*46b0*/  BSYNC B2 ;  /* 0x0000000000027941 */ /* 0x000fea0003800000 */
.L_x_8661:
        /* <DEDUP_REMOVED lines=14> */
.L_x_8639:
[----:B------:R-:W-:Y:S05]  /*47a0*/  BSYNC B1 ;  /* 0x0000000000017941 */ /* 0x000fea0003800000 */
.L_x_8638:
        /* <DEDUP_REMOVED lines=11> */
.L_x_8667:
        /* <DEDUP_REMOVED lines=8> */
.L_x_8668:
[----:B------:R-:W-:Y:S05]  /*48e0*/  BSYNC B2 ;  /* 0x0000000000027941 */ /* 0x000fea0003800000 */
.L_x_8666:
        /* <DEDUP_REMOVED lines=14> */
.L_x_8670:
[----:B------:R-:W-:Y:S01]  /*49d0*/  FFMA.FTZ R173, R190, R176, R175 ;  /* 0x000000b0bead7223 */ /* 0x000fe200000100af */
[----:B------:R-:W-:-:S03]  /*49e0*/  @P4 HADD2.F32 R172, -RZ, R156.H1_H1 ;  /* 0x3000009cffac4230 */ /* 0x000fc60000004100 */
[----:B------:R-:W-:-:S04]  /*49f0*/  FADD.FTZ R173, R220, -R173 ;  /* 0x800000addcad7221 */ /* 0x000fc80000010000 */
[----:B------:R-:W-:-:S04]  /*4a00*/  FMUL.FTZ R173, R6, R173 ;  /* 0x000000ad06ad7220 */ /* 0x000fc80000410000 */
[----:B------:R-:W-:-:S07]  /*4a10*/  @P4 FADD.FTZ R173, R173, R172 ;  /* 0x000000acadad4221 */ /* 0x000fce0000010000 */
.L_x_8671:
[----:B------:R-:W-:Y:S05]  /*4a20*/  BSYNC B2 ;  /* 0x0000000000027941 */ /* 0x000fea0003800000 */
.L_x_8669:
        /* <DEDUP_REMOVED lines=12> */
.L_x_8673:
[----:B------:R-:W-:-:S04]  /*4af0*/  FFMA.FTZ R172, R191, R176, R175 ;  /* 0x000000b0bfac7223 */ /* 0x000fc800000100af */
[----:B------:R-:W-:Y:S01]  /*4b00*/  FADD.FTZ R173, R217, -R172 ;  /* 0x800000acd9ad7221 */ /* 0x000fe20000010000 */
[----:B------:R-:W-:-:S03]  /*4b10*/  @P4 HADD2.F32 R172, -RZ, R157.H0_H0 ;  /* 0x2000009dffac4230 */ /* 0x000fc60000004100 */
[----:B------:R-:W-:-:S04]  /*4b20*/  FMUL.FTZ R173, R6, R173 ;  /* 0x000000ad06ad7220 */ /* 0x000fc80000410000 */
[----:B------:R-:W-:-:S07]  /*4b30*/  @P4 FADD.FTZ R173, R173, R172 ;  /* 0x000000acadad4221 */ /* 0x000fce0000010000 */
.L_x_8674:
[----:B------:R-:W-:Y:S05]  /*4b40*/  BSYNC B2 ;  /* 0x0000000000027941 */ /* 0x000fea0003800000 */
.L_x_8672:
        /* <DEDUP_REMOVED lines=12> */
.L_x_8676:
[----:B------:R-:W-:Y:S01]  /*4c10*/  FFMA.FTZ R173, R192, R176, R175 ;  /* 0x000000b0c0ad7223 */ /* 0x000fe200000100af */
[----:B------:R-:W-:-:S03]  /*4c20*/  @P4 HADD2.F32 R172, -RZ, R157.H1_H1 ;  /* 0x3000009dffac4230 */ /* 0x000fc60000004100 */
[----:B------:R-:W-:-:S04]  /*4c30*/  FADD.FTZ R173, R216, -R173 ;  /* 0x800000add8ad7221 */ /* 0x000fc80000010000 */
[----:B------:R-:W-:-:S04]  /*4c40*/  FMUL.FTZ R173, R6, R173 ;  /* 0x000000ad06ad7220 */ /* 0x000fc80000410000 */
[----:B------:R-:W-:-:S07]  /*4c50*/  @P4 FADD.FTZ R173, R173, R172 ;  /* 0x000000acadad4221 */ /* 0x000fce0000010000 */
.L_x_8677:
[----:B------:R-:W-:Y:S05]  /*4c60*/  BSYNC B2 ;  /* 0x0000000000027941 */ /* 0x000fea0003800000 */
.L_x_8675:
        /* <DEDUP_REMOVED lines=12> */
.L_x_8679:
[----:B------:R-:W-:-:S04]  /*4d30*/  FFMA.FTZ R172, R193, R176, R175 ;  /* 0x000000b0c1ac7223 */ /* 0x000fc800000100af */
[----:B------:R-:W-:Y:S01]  /*4d40*/  FADD.FTZ R173, R215, -R172 ;  /* 0x800000acd7ad7221 */ /* 0x000fe20000010000 */
[----:B------:R-:W-:-:S03]  /*4d50*/  @P4 HADD2.F32 R172, -RZ, R158.H0_H0 ;  /* 0x2000009effac4230 */ /* 0x000fc60000004100 */
[----:B------:R-:W-:-:S04]  /*4d60*/  FMUL.FTZ R173, R6, R173 ;  /* 0x000000ad06ad7220 */ /* 0x000fc80000410000 */
[----:B------:R-:W-:-:S07]  /*4d70*/  @P4 FADD.FTZ R173, R173, R172 ;  /* 0x000000acadad4221 */ /* 0x000fce0000010000 */
.L_x_8680:
[----:B------:R-:W-:Y:S05]  /*4d80*/  BSYNC B2 ;  /* 0x0000000000027941 */ /* 0x000fea0003800000 */
.L_x_8678:
        /* <DEDUP_REMOVED lines=12> */
.L_x_8682:
[----:B------:R-:W-:Y:S01]  /*4e50*/  FFMA.FTZ R173, R194, R176, R175 ;  /* 0x000000b0c2ad7223 */ /* 0x000fe200000100af */
[----:B------:R-:W-:-:S03]  /*4e60*/  @P4 HADD2.F32 R172, -RZ, R158.H1_H1 ;  /* 0x3000009effac4230 */ /* 0x000fc60000004100 */
[----:B------:R-:W-:-:S04]  /*4e70*/  FADD.FTZ R173, R214, -R173 ;  /* 0x800000add6ad7221 */ /* 0x000fc80000010000 */
[----:B------:R-:W-:-:S04]  /*4e80*/  FMUL.FTZ R173, R6, R173 ;  /* 0x000000ad06ad7220 */ /* 0x000fc80000410000 */
[----:B------:R-:W-:-:S07]  /*4e90*/  @P4 FADD.FTZ R173, R173, R172 ;  /* 0x000000acadad4221 */ /* 0x000fce0000010000 */
.L_x_8683:
[----:B------:R-:W-:Y:S05]  /*4ea0*/  BSYNC B2 ;  /* 0x0000000000027941 */ /* 0x000fea0003800000 */
.L_x_8681:
        /* <DEDUP_REMOVED lines=12> */
.L_x_8685:
[----:B------:R-:W-:-:S04]  /*4f70*/  FFMA.FTZ R172, R195, R176, R175 ;  /* 0x000000b0c3ac7223 */ /* 0x000fc800000100af */
[----:B------:R-:W-:Y:S01]  /*4f80*/  FADD.FTZ R173, R209, -R172 ;  /* 0x800000acd1ad7221 */ /* 0x000fe20000010000 */
[----:B------:R-:W-:-:S03]  /*4f90*/  @P4 HADD2.F32 R172, -RZ, R159.H0_H0 ;  /* 0x2000009fffac4230 */ /* 0x000fc60000004100 */
[----:B------:R-:W-:-:S04]  /*4fa0*/  FMUL.FTZ R173, R6, R173 ;  /* 0x000000ad06ad7220 */ /* 0x000fc80000410000 */
[----:B------:R-:W-:-:S07]  /*4fb0*/  @P4 FADD.FTZ R173, R173, R172 ;  /* 0x000000acadad4221 */ /* 0x000fce0000010000 */
.L_x_8686:
[----:B------:R-:W-:Y:S05]  /*4fc0*/  BSYNC B2 ;  /* 0x0000000000027941 */ /* 0x000fea0003800000 */
.L_x_8684:
        /* <DEDUP_REMOVED lines=12> */
.L_x_8688:
[----:B------:R-:W-:Y:S01]  /*5090*/  FFMA.FTZ R173, R196, R176, R175 ;  /* 0x000000b0c4ad7223 */ /* 0x000fe200000100af */
[----:B------:R-:W-:-:S03]  /*50a0*/  @P4 HADD2.F32 R172, -RZ, R159.H1_H1 ;  /* 0x3000009fffac4230 */ /* 0x000fc60000004100 */
[----:B------:R-:W-:-:S04]  /*50b0*/  FADD.FTZ R173, R208, -R173 ;  /* 0x800000add0ad7221 */ /* 0x000fc80000010000 */
[----:B------:R-:W-:-:S04]  /*50c0*/  FMUL.FTZ R177, R6, R173 ;  /* 0x000000ad06b17220 */ /* 0x000fc80000410000 */
[----:B------:R-:W-:-:S07]  /*50d0*/  @P4 FADD.FTZ R177, R177, R172 ;  /* 0x000000acb1b14221 */ /* 0x000fce0000010000 */
.L_x_8689:
[----:B------:R-:W-:Y:S05]  /*50e0*/  BSYNC B2 ;  /* 0x0000000000027941 */ /* 0x000fea0003800000 */
.L_x_8687:
        /* <DEDUP_REMOVED lines=14> */
.L_x_8665:
[----:B------:R-:W-:Y:S05]  /*51d0*/  BSYNC B1 ;  /* 0x0000000000017941 */ /* 0x000fea0003800000 */
.L_x_8664:
        /* <DEDUP_REMOVED lines=12> */
.L_x_8693:
        /* <DEDUP_REMOVED lines=8> */
.L_x_8694:
[----:B------:R-:W-:Y:S05]  /*5320*/  BSYNC B2 ;  /* 0x0000000000027941 */ /* 0x000fea0003800000 */
.L_x_8692:
        /* <DEDUP_REMOVED lines=14> */
.L_x_8696:
[----:B------:R-:W-:Y:S01]  /*5410*/  FFMA.FTZ R173, R197, R176, R175 ;  /* 0x000000b0c5ad7223 */ /* 0x000fe200000100af */
[----:B------:R-:W-:-:S03]  /*5420*/  @P4 HADD2.F32 R172, -RZ, R160.H1_H1 ;  /* 0x300000a0ffac4230 */ /* 0x000fc60000004100 */
[----:B------:R-:W-:-:S04]  /*5430*/  FADD.FTZ R173, R222, -R173 ;  /* 0x800000addead7221 */ /* 0x000fc80000010000 */
[----:B------:R-:W-:-:S04]  /*5440*/  FMUL.FTZ R173, R6, R173 ;  /* 0x000000ad06ad7220 */ /* 0x000fc80000410000 */
[----:B------:R-:W-:-:S07]  /*5450*/  @P4 FADD.FTZ R173, R173, R172 ;  /* 0x000000acadad4221 */ /* 0x000fce0000010000 */
.L_x_8697:
[----:B------:R-:W-:Y:S05]  /*5460*/  BSYNC B2 ;  /* 0x0000000000027941 */ /* 0x000fea0003800000 */
.L_x_8695:
        /* <DEDUP_REMOVED lines=12> */
.L_x_8699:
[----:B------:R-:W-:-:S04]  /*5530*/  FFMA.FTZ R172, R198, R176, R175 ;  /* 0x000000b0c6ac7223 */ /* 0x000fc800000100af */
[----:B------:R-:W-:Y:S01]  /*5540*/  FADD.FTZ R173, R221, -R172 ;  /* 0x800000acddad7221 */ /* 0x000fe20000010000 */
[----:B------:R-:W-:-:S03]  /*5550*/  @P4 HADD2.F32 R172, -RZ, R161.H0_H0 ;  /* 0x200000a1ffac4230 */ /* 0x000fc60000004100 */
[----:B------:R-:W-:-:S04]  /*5560*/  FMUL.FTZ R173, R6, R173 ;  /* 0x000000ad06ad7220 */ /* 0x000fc80000410000 */
[----:B------:R-:W-:-:S07]  /*5570*/  @P4 FADD.FTZ R173, R173, R172 ;  /* 0x000000acadad4221 */ /* 0x000fce0000010000 */
.L_x_8700:
[----:B------:R-:W-:Y:S05]  /*5580*/  BSYNC B2 ;  /* 0x0000000000027941 */ /* 0x000fea0003800000 */
.L_x_8698:
        /* <DEDUP_REMOVED lines=12> */
.L_x_8702:
[----:B------:R-:W-:Y:S01]  /*5650*/  FFMA.FTZ R173, R199, R176, R175 ;  /* 0x000000b0c7ad7223 */ /* 0x000fe200000100af */
[----:B------:R-:W-:-:S03]  /*5660*/  @P4 HADD2.F32 R172, -RZ, R161.H1_H1 ;  /* 0x300000a1ffac4230 */ /* 0x000fc60000004100 */
[----:B------:R-:W-:-:S04]  /*5670*/  FADD.FTZ R173, R218, -R173 ;  /* 0x800000addaad7221 */ /* 0x000fc80000010000 */
[----:B------:R-:W-:-:S04]  /*5680*/  FMUL.FTZ R173, R6, R173 ;  /* 0x000000ad06ad7220 */ /* 0x000fc80000410000 */
[----:B------:R-:W-:-:S07]  /*5690*/  @P4 FADD.FTZ R173, R173, R172 ;  /* 0x000000acadad4221 */ /* 0x000fce0000010000 */
.L_x_8703:
[----:B------:R-:W-:Y:S05]  /*56a0*/  BSYNC B2 ;  /* 0x0000000000027941 */ /* 0x000fea0003800000 */
.L_x_8701:
        /* <DEDUP_REMOVED lines=12> */
.L_x_8705:
[----:B------:R-:W-:-:S04]  /*5770*/  FFMA.FTZ R172, R200, R176, R175 ;  /* 0x000000b0c8ac7223 */ /* 0x000fc800000100af */
[----:B------:R-:W-:Y:S01]  /*5780*/  FADD.FTZ R173, R207, -R172 ;  /* 0x800000accfad7221 */ /* 0x000fe20000010000 */
[----:B------:R-:W-:-:S03]  /*5790*/  @P4 HADD2.F32 R172, -RZ, R162.H0_H0 ;  /* 0x200000a2ffac4230 */ /* 0x000fc60000004100 */
[----:B------:R-:W-:-:S04]  /*57a0*/  FMUL.FTZ R173, R6, R173 ;  /* 0x000000ad06ad7220 */ /* 0x000fc80000410000 */
[----:B------:R-:W-:-:S07]  /*57b0*/  @P4 FADD.FTZ R173, R173, R172 ;  /* 0x000000acadad4221 */ /* 0x000fce0000010000 */
.L_x_8706:
[----:B------:R-:W-:Y:S05]  /*57c0*/  BSYNC B2 ;  /* 0x0000000000027941 */ /* 0x000fea0003800000 */
.L_x_8704:
        /* <DEDUP_REMOVED lines=12> */
.L_x_8708:
[----:B------:R-:W-:Y:S01]  /*5890*/  FFMA.FTZ R173, R201, R176, R175 ;  /* 0x000000b0c9ad7223 */ /* 0x000fe200000100af */
[----:B------:R-:W-:-:S03]  /*58a0*/  @P4 HADD2.F32 R172, -RZ, R162.H1_H1 ;  /* 0x300000a2ffac4230 */ /* 0x000fc60000004100 */
[----:B------:R-:W-:-:S04]  /*58b0*/  FADD.FTZ R173, R202, -R173 ;  /* 0x800000adcaad7221 */ /* 0x000fc80000010000 */
[----:B------:R-:W-:-:S04]  /*58c0*/  FMUL.FTZ R173, R6, R173 ;  /* 0x000000ad06ad7220 */ /* 0x000fc80000410000 */
[----:B------:R-:W-:-:S07]  /*58d0*/  @P4 FADD.FTZ R173, R173, R172 ;  /* 0x000000acadad4221 */ /* 0x000fce0000010000 */
.L_x_8709:
[----:B------:R-:W-:Y:S05]  /*58e0*/  BSYNC B2 ;  /* 0x0000000000027941 */ /* 0x000fea0003800000 */
.L_x_8707:
        /* <DEDUP_REMOVED lines=12> */
.L_x_8711:
[----:B------:R-:W-:Y:S01]  /*59b0*/  FFMA.FTZ R173, R203, R176, R175 ;  /* 0x000000b0cbad7223 */ /* 0x000fe200000100af */
[----:B------:R-:W-:-:S03]  /*59c0*/  @P4 HADD2.F32 R172, -RZ, R163.H0_H0 ;  /* 0x200000a3ffac4230 */ /* 0x000fc60000004100 */
[----:B------:R-:W-:-:S04]  /*59d0*/  FADD.FTZ R173, R204, -R173 ;  /* 0x800000adccad7221 */ /* 0x000fc80000010000 */
[----:B------:R-:W-:-:S04]  /*59e0*/  FMUL.FTZ R173, R6, R173 ;  /* 0x000000ad06ad7220 */ /* 0x000fc80000410000 */
[----:B------:R-:W-:-:S07]  /*59f0*/  @P4 FADD.FTZ R173, R173, R172 ;  /* 0x000000acadad4221 */ /* 0x000fce0000010000 */
.L_x_8712:
[----:B------:R-:W-:Y:S05]  /*5a00*/  BSYNC B2 ;  /* 0x0000000000027941 */ /* 0x000fea0003800000 */
.L_x_8710:
        /* <DEDUP_REMOVED lines=12> */
.L_x_8714:
[----:B------:R-:W-:-:S04]  /*5ad0*/  FFMA.FTZ R175, R205, R176, R175 ;  /* 0x000000b0cdaf7223 */ /* 0x000fc800000100af */
[----:B------:R-:W-:-:S04]  /*5ae0*/  FADD.FTZ R175, R206, -R175 ;  /* 0x800000afceaf7221 */ /* 0x000fc80000010000 */
[----:B------:R-:W-:Y:S01]  /*5af0*/  FMUL.FTZ R175, R6, R175 ;  /* 0x000000af06af7220 */ /* 0x000fe20000410000 */
[----:B------:R-:W-:-:S05]  /*5b00*/  @P4 HADD2.F32 R6, -RZ, R163.H1_H1 ;  /* 0x300000a3ff064230 */ /* 0x000fca0000004100 */
[----:B------:R-:W-:-:S07]  /*5b10*/  @P4 FADD.FTZ R175, R175, R6 ;  /* 0x00000006afaf4221 */ /* 0x000fce0000010000 */
.L_x_8715:
[----:B------:R-:W-:Y:S05]  /*5b20*/  BSYNC B2 ;  /* 0x0000000000027941 */ /* 0x000fea0003800000 */
.L_x_8713:
        /* <DEDUP_REMOVED lines=12> */
.L_x_8691:
[----:B------:R-:W-:Y:S05]  /*5bf0*/  BSYNC B1 ;  /* 0x0000000000017941 */ /* 0x000fea0003800000 */
.L_x_8690:
[----:B-1----:R-:W1:Y:S02]  /*5c00*/  LDC.64 R6, c[0x0][0x210] ;  /* 0x00008400ff067b82 */ /* 0x002e640000000a00 */
[----:B-1----:R-:W-:-:S04]  /*5c10*/  LEA R4, R6, R4, 0x2 ;  /* 0x0000000406047211 */ /* 0x002fc800078e10ff */
[----:B------:R-:W-:-:S13]  /*5c20*/  ISETP.GE.AND P2, PT, R4, R7, PT ;  /* 0x000000070400720c */ /* 0x000fda0003f46270 */
[----:B------:R-:W-:Y:S05]  /*5c30*/  @!P2 BRA `(.L_x_8716) ;  /* 0xffffffa80094a947 */ /* 0x000fea000383ffff */
.L_x_8561:
[----:B------:R-:W-:Y:S05]  /*5c40*/  BSYNC B0 ;  /* 0x0000000000007941 */ /* 0x000fea0003800000 */
.L_x_8560:
        /* <DEDUP_REMOVED lines=119> */
[----:B------:R-:W-:Y:S02]  /*63c0*/  IADD3.X R3, RZ, RZ, RZ, P0, !PT ;  /* 0x000000ffff037210 */ /* 0x000fe400007fe4ff */
[----:B------:R-:W-:Y:S01]  /*63d0*/  SHF.L.U32 R24, R252, 0x2, RZ ;  /* 0x00000002fc187819 */ /* 0x000fe200000006ff */
[----:B------:R-:W0:Y:S01]  /*63e0*/  LDS R44, [R0] ;  /* 0x00000000002c7984 */ /* 0x000e220000000800 */
[----:B------:R-:W-:Y:S02]  /*63f0*/  LOP3.LUT P0, RZ, R52, 0xffffff80, RZ, 0xc0, !PT ;  /* 0xffffff8034ff7812 */ /* 0x000fe4000780c0ff */
[----:B------:R-:W-:Y:S01]  /*6400*/  IADD3 R54, P1, R24, UR6, RZ ;  /* 0x0000000618367c10 */ /* 0x000fe2000ff3e0ff */
[----:B------:R-:W1:Y:S04]  /*6410*/  LDS R47, [R0+0x1400] ;  /* 0x00140000002f7984 */ /* 0x000e680000000800 */
[----:B------:R-:W2:Y:S04]  /*6420*/  LDS R51, [R0+0x2800] ;  /* 0x0028000000337984 */ /* 0x000ea80000000800 */
[----:B------:R-:W3:Y:S02]  /*6430*/  LDS R55, [R0+0x3c00] ;  /* 0x003c000000377984 */ /* 0x000ee40000000800 */
[----:B------:R-:W-:-:S02]  /*6440*/  @P0 MOV R2, R54 ;  /* 0x0000003600020202 */ /* 0x000fc40000000f00 */
[----:B------:R-:W4:Y:S01]  /*6450*/  LDS R45, [R0+0x200] ;  /* 0x00020000002d7984 */ /* 0x000f220000000800 */
[----:B------:R-:W-:-:S03]  /*6460*/  @P0 IADD3 R54, P2, R54, 0x200, RZ ;  /* 0x0000020036360810 */ /* 0x000fc60007f5e0ff */
        /* <DEDUP_REMOVED lines=51> */
[----:B------:R-:W1:Y:S01]  /*67a0*/  LDS R16, [R0+0xc00] ;  /* 0x000c000000107984 */ /* 0x000e620000000800 */
[C---:B------:R-:W-:Y:S02]  /*67b0*/  ISETP.GE.U32.AND P0, PT, R52.reuse, 0x200, PT ;  /* 0x000002003400780c */ /* 0x040fe40003f06070 */
[----:B------:R-:W-:Y:S01]  /*67c0*/  ISETP.GE.U32.AND P2, PT, R52, 0x380, PT ;  /* 0x000003803400780c */ /* 0x000fe20003f46070 */
[----:B------:R2:W-:Y:S04]  /*67d0*/  @P1 STG.E desc[UR4][R2.64], R45 ;  /* 0x0000002d02001986 */ /* 0x0005e8000c101904 */
[----:B------:R-:W-:Y:S04]  /*67e0*/  @P1 STG.E desc[UR4][R4.64], R15 ;  /* 0x0000000f04001986 */ /* 0x000fe8000c101904 */
[----:B------:R-:W4:Y:S01]  /*67f0*/  LDS R15, [R0+0xa00] ;  /* 0x000a0000000f7984 */ /* 0x000f220000000800 */
[----:B--2---:R-:W-:-:S03]  /*6800*/  @P5 MOV R2, R54 ;  /* 0x0000003600025202 */ /* 0x004fc60000000f00 */
[----:B------:R-:W-:Y:S01]  /*6810*/  LDS R23, [R0+0x3400] ;  /* 0x0034000000177984 */ /* 0x000fe20000000800 */
[----:B------:R-:W-:Y:S02]  /*6820*/  @P5 MOV R3, R51 ;  /* 0x0000003300035202 */ /* 0x000fe40000000f00 */
[----:B------:R-:W-:Y:S01]  /*6830*/  @P5 IADD3 R54, P1, R54, 0x200, RZ ;  /* 0x0000020036365810 */ /* 0x000fe20007f3e0ff */
[----:B------:R-:W-:Y:S01]  /*6840*/  LDS R31, [R0+0x4800] ;  /* 0x00480000001f7984 */ /* 0x000fe20000000800 */
[----:B---3--:R-:W-:-:S03]  /*6850*/  FADD.FTZ R14, RZ, R14 ;  /* 0x0000000eff0e7221 */ /* 0x008fc60000010000 */
[----:B------:R2:W-:Y:S01]  /*6860*/  @P5 STG.E desc[UR4][R2.64], R17 ;  /* 0x0000001102005986 */ /* 0x0005e2000c101904 */
[----:B------:R-:W-:Y:S01]  /*6870*/  @P5 IADD3.X R51, RZ, R51, RZ, P1, !PT ;  /* 0x00000033ff335210 */ /* 0x000fe20000ffe4ff */
[----:B------:R-:W-:Y:S02]  /*6880*/  FADD.FTZ R14, R14, R25 ;  /* 0x000000190e0e7221 */ /* 0x000fe40000010000 */
[----:B------:R-:W3:Y:S01]  /*6890*/  LDS R17, [R0+0x1a00] ;  /* 0x001a000000117984 */ /* 0x000ee20000000800 */
[----:B------:R-:W-:Y:S01]  /*68a0*/  ISETP.GE.U32.AND P1, PT, R52, 0x400, PT ;  /* 0x000004003400780c */ /* 0x000fe20003f26070 */
[----:B0-----:R-:W-:Y:S02]  /*68b0*/  FADD.FTZ R14, R14, R35 ;  /* 0x000000230e0e7221 */ /* 0x001fe40000010000 */
[----:B------:R-:W-:Y:S02]  /*68c0*/  LDS R19, [R0+0x2200] ;  /* 0x0022000000137984 */ /* 0x000fe40000000800 */
[----:B------:R-:W-:Y:S01]  /*68d0*/  FADD.FTZ R29, R14, R21 ;  /* 0x000000150e1d7221 */ /* 0x000fe20000010000 */
[----:B--2---:R-:W-:Y:S01]  /*68e0*/  @P5 MOV R2, R24 ;  /* 0x0000001800025202 */ /* 0x004fe20000000f00 */
[----:B------:R-:W0:Y:S01]  /*68f0*/  LDS R8, [R0+0x1000] ;  /* 0x0010000000087984 */ /* 0x000e220000000800 */
[-C--:B------:R-:W-:Y:S01]  /*6900*/  @P5 MOV R3, R47.reuse ;  /* 0x0000002f00035202 */ /* 0x080fe20000000f00 */
[----:B-1----:R-:W-:Y:S01]  /*6910*/  FADD.FTZ R16, RZ, R16 ;  /* 0x00000010ff107221 */ /* 0x002fe20000010000 */
[----:B------:R-:W-:Y:S01]  /*6920*/  @P5 IADD3 R24, P6, R24, 0x200, RZ ;  /* 0x0000020018185810 */ /* 0x000fe20007fde0ff */
[----:B------:R-:W-:Y:S03]  /*6930*/  LDS R25, [R0+0x3600] ;  /* 0x0036000000197984 */ /* 0x000fe60000000800 */
[----:B------:R-:W-:Y:S01]  /*6940*/  @P5 IADD3.X R47, RZ, R47, RZ, P6, !PT ;  /* 0x0000002fff2f5210 */ /* 0x000fe200037fe4ff */
[----:B------:R1:W-:Y:S01]  /*6950*/  @P5 STG.E desc[UR4][R2.64], R37 ;  /* 0x0000002502005986 */ /* 0x0003e2000c101904 */
[----:B------:R-:W-:-:S02]  /*6960*/  @P0 MOV R4, R24 ;  /* 0x0000001800040202 */ /* 0x000fc40000000f00 */
[----:B------:R-:W-:Y:S01]  /*6970*/  @P0 MOV R5, R47 ;  /* 0x0000002f00050202 */ /* 0x000fe20000000f00 */
[----:B------:R-:W2:Y:S01]  /*6980*/  LDS R37, [R0+0x4200] ;  /* 0x0042000000257984 */ /* 0x000ea20000000800 */
[----:B------:R-:W-:Y:S01]  /*6990*/  ISETP.GE.U32.AND P5, PT, R52, 0x480, PT ;  /* 0x000004803400780c */ /* 0x000fe20003fa6070 */
[----:B----4-:R-:W-:Y:S02]  /*69a0*/  FADD.FTZ R15, RZ, R15 ;  /* 0x0000000fff0f7221 */ /* 0x010fe40000010000 */
[----:B------:R-:W4:Y:S02]  /*69b0*/  LDS R21, [R0+0x2400] ;  /* 0x0024000000157984 */ /* 0x000f240000000800 */
[----:B------:R-:W-:Y:S01]  /*69c0*/  FADD.FTZ R15, R15, R18 ;  /* 0x000000120f0f7221 */ /* 0x000fe20000010000 */
[----:B-1----:R-:W-:Y:S01]  /*69d0*/  @P0 MOV R2, R54 ;  /* 0x0000003600020202 */ /* 0x002fe20000000f00 */
[----:B------:R-:W-:Y:S01]  /*69e0*/  LDS R33, [R0+0x4a00] ;  /* 0x004a000000217984 */ /* 0x000fe20000000800 */
[----:B------:R-:W-:Y:S01]  /*69f0*/  @P0 IADD3 R54, P6, R54, 0x200, RZ ;  /* 0x0000020036360810 */ /* 0x000fe20007fde0ff */
[----:B------:R-:W-:Y:S01]  /*6a00*/  FADD.FTZ R15, R15, R20 ;  /* 0x000000140f0f7221 */ /* 0x000fe20000010000 */
[-C--:B------:R-:W-:Y:S01]  /*6a10*/  @P0 MOV R3, R51.reuse ;  /* 0x0000003300030202 */ /* 0x080fe20000000f00 */
[----:B------:R-:W-:Y:S01]  /*6a20*/  LDS R10, [R0+0x2600] ;  /* 0x00260000000a7984 */ /* 0x000fe20000000800 */
[----:B------:R-:W-:-:S02]  /*6a30*/  @P0 IADD3.X R51, RZ, R51, RZ, P6, !PT ;  /* 0x00000033ff330210 */ /* 0x000fc400037fe4ff */
[----:B------:R-:W-:Y:S01]  /*6a40*/  @P0 IADD3 R24, P6, R24, 0x200, RZ ;  /* 0x0000020018180810 */ /* 0x000fe20007fde0ff */
[----:B---3--:R-:W-:-:S03]  /*6a50*/  FADD.FTZ R6, R6, R17 ;  /* 0x0000001106067221 */ /* 0x008fc60000010000 */
[----:B------:R-:W-:Y:S01]  /*6a60*/  @P0 IADD3.X R47, RZ, R47, RZ, P6, !PT ;  /* 0x0000002fff2f0210 */ /* 0x000fe200037fe4ff */
[----:B------:R-:W1:Y:S01]  /*6a70*/  LDS R17, [R0+0x2000] ;  /* 0x0020000000117984 */ /* 0x000e620000000800 */
[----:B------:R-:W-:Y:S01]  /*6a80*/  ISETP.GE.U32.AND P6, PT, R52, 0x500, PT ;  /* 0x000005003400780c */ /* 0x000fe20003fc6070 */
[----:B------:R-:W-:Y:S02]  /*6a90*/  FADD.FTZ R6, R6, R27 ;  /* 0x0000001b06067221 */ /* 0x000fe40000010000 */
[----:B------:R-:W3:Y:S01]  /*6aa0*/  LDS R27, [R0+0x3800] ;  /* 0x00380000001b7984 */ /* 0x000ee20000000800 */
[----:B0-----:R-:W-:Y:S01]  /*6ab0*/  FADD.FTZ R8, RZ, R8 ;  /* 0x00000008ff087221 */ /* 0x001fe20000010000 */
[----:B--2---:R-:W-:Y:S02]  /*6ac0*/  FADD.FTZ R37, R6, R37 ;  /* 0x0000002506257221 */ /* 0x004fe40000010000 */
[----:B------:R-:W0:Y:S01]  /*6ad0*/  LDS R6, [R0+0xe00] ;  /* 0x000e000000067984 */ /* 0x000e220000000800 */
[----:B----4-:R-:W-:-:S03]  /*6ae0*/  FADD.FTZ R8, R8, R21 ;  /* 0x0000001508087221 */ /* 0x010fc60000010000 */
[----:B------:R2:W-:Y:S04]  /*6af0*/  @P0 STG.E desc[UR4][R2.64], R37 ;  /* 0x0000002502000986 */ /* 0x0005e8000c101904 */
[----:B------:R4:W-:Y:S04]  /*6b00*/  @P0 STG.E desc[UR4][R4.64], R7 ;  /* 0x0000000704000986 */ /* 0x0009e8000c101904 */
[----:B------:R-:W0:Y:S01]  /*6b10*/  LDS R7, [R0+0x1200] ;  /* 0x0012000000077984 */ /* 0x000e220000000800 */
[----:B--2---:R-:W-:Y:S02]  /*6b20*/  @P4 MOV R2, R54 ;  /* 0x0000003600024202 */ /* 0x004fe40000000f00 */
[-C--:B------:R-:W-:Y:S01]  /*6b30*/  @P4 MOV R3, R51.reuse ;  /* 0x0000003300034202 */ /* 0x080fe20000000f00 */
[----:B-1----:R-:W-:Y:S01]  /*6b40*/  FADD.FTZ R16, R16, R17 ;  /* 0x0000001110107221 */ /* 0x002fe20000010000 */
[----:B------:R-:W-:Y:S01]  /*6b50*/  @P4 IADD3 R54, P0, R54, 0x200, RZ ;  /* 0x0000020036364810 */ /* 0x000fe20007f1e0ff */
[----:B----4-:R-:W-:Y:S01]  /*6b60*/  FADD.FTZ R5, R15, R22 ;  /* 0x000000160f057221 */ /* 0x010fe20000010000 */
[----:B------:R-:W-:Y:S01]  /*6b70*/  LDS R17, [R0+0x4e00] ;  /* 0x004e000000117984 */ /* 0x000fe20000000800 */
[----:B------:R-:W-:Y:S01]  /*6b80*/  FADD.FTZ R16, R16, R23 ;  /* 0x0000001710107221 */ /* 0x000fe20000010000 */
[----:B------:R-:W-:Y:S01]  /*6b90*/  @P4 IADD3.X R51, RZ, R51, RZ, P0, !PT ;  /* 0x00000033ff334210 */ /* 0x000fe200007fe4ff */
[----:B---3--:R-:W-:Y:S01]  /*6ba0*/  FADD.FTZ R8, R8, R27 ;  /* 0x0000001b08087221 */ /* 0x008fe20000010000 */
[----:B------:R1:W-:Y:S01]  /*6bb0*/  @P4 STG.E desc[UR4][R2.64], R29 ;  /* 0x0000001d02004986 */ /* 0x0003e2000c101904 */
[----:B------:R-:W-:-:S03]  /*6bc0*/  FADD.FTZ R31, R16, R31 ;  /* 0x0000001f101f7221 */ /* 0x000fc60000010000 */
[----:B------:R-:W2:Y:S04]  /*6bd0*/  LDS R29, [R0+0x4c00] ;  /* 0x004c0000001d7984 */ /* 0x000ea80000000800 */
[----:B------:R-:W3:Y:S01]  /*6be0*/  LDS R15, [R0+0x3a00] ;  /* 0x003a0000000f7984 */ /* 0x000ee20000000800 */
[----:B-1----:R-:W-:Y:S02]  /*6bf0*/  @P4 MOV R2, R24 ;  /* 0x0000001800024202 */ /* 0x002fe40000000f00 */
[----:B------:R-:W-:Y:S01]  /*6c00*/  @P4 MOV R3, R47 ;  /* 0x0000002f00034202 */ /* 0x000fe20000000f00 */
[----:B0-----:R-:W-:Y:S01]  /*6c10*/  FADD.FTZ R6, RZ, R6 ;  /* 0x00000006ff067221 */ /* 0x001fe20000010000 */
[----:B------:R-:W-:-:S03]  /*6c20*/  @P4 IADD3 R24, P0, R24, 0x200, RZ ;  /* 0x0000020018184810 */ /* 0x000fc60007f1e0ff */
[----:B------:R0:W-:Y:S01]  /*6c30*/  @P4 STG.E desc[UR4][R2.64], R39 ;  /* 0x0000002702004986 */ /* 0x0001e2000c101904 */
[----:B------:R-:W-:Y:S01]  /*6c40*/  @P4 IADD3.X R47, RZ, R47, RZ, P0, !PT ;  /* 0x0000002fff2f4210 */ /* 0x000fe200007fe4ff */
[----:B------:R-:W-:-:S04]  /*6c50*/  FADD.FTZ R6, R6, R19 ;  /* 0x0000001306067221 */ /* 0x000fc80000010000 */
[----:B------:R-:W-:Y:S01]  /*6c60*/  FADD.FTZ R6, R6, R25 ;  /* 0x0000001906067221 */ /* 0x000fe20000010000 */
[----:B------:R-:W-:-:S03]  /*6c70*/  FADD.FTZ R7, RZ, R7 ;  /* 0x00000007ff077221 */ /* 0x000fc60000010000 */
[----:B------:R-:W-:Y:S01]  /*6c80*/  FADD.FTZ R33, R6, R33 ;  /* 0x0000002106217221 */ /* 0x000fe20000010000 */
[----:B------:R-:W-:Y:S01]  /*6c90*/  FADD.FTZ R10, R7, R10 ;  /* 0x0000000a070a7221 */ /* 0x000fe20000010000 */
[----:B0-----:R-:W-:Y:S02]  /*6ca0*/  @P3 MOV R2, R54 ;  /* 0x0000003600023202 */ /* 0x001fe40000000f00 */
[----:B------:R-:W-:Y:S02]  /*6cb0*/  @P3 MOV R3, R51 ;  /* 0x0000003300033202 */ /* 0x000fe40000000f00 */
[----:B------:R-:W-:-:S03]  /*6cc0*/  @P3 IADD3 R54, P0, R54, 0x200, RZ ;  /* 0x0000020036363810 */ /* 0x000fc60007f1e0ff */
[----:B------:R0:W-:Y:S01]  /*6cd0*/  @P3 STG.E desc[UR4][R2.64], R5 ;  /* 0x0000000502003986 */ /* 0x0001e2000c101904 */
[----:B------:R-:W-:Y:S01]  /*6ce0*/  @P3 IADD3.X R51, RZ, R51, RZ, P0, !PT ;  /* 0x00000033ff333210 */ /* 0x000fe200007fe4ff */
[----:B--2---:R-:W-:Y:S01]  /*6cf0*/  FADD.FTZ R29, R8, R29 ;  /* 0x0000001d081d7221 */ /* 0x004fe20000010000 */
[----:B---3--:R-:W-:Y:S01]  /*6d00*/  FADD.FTZ R10, R10, R15 ;  /* 0x0000000f0a0a7221 */ /* 0x008fe20000010000 */
        /* <DEDUP_REMOVED lines=44> */
.L_x_8585:
        /* <DEDUP_REMOVED lines=8> */
.L_x_8718:
[----:B------:R-:W-:Y:S05]  /*7050*/  BSYNC B1 ;  /* 0x0000000000017941 */ /* 0x000fea0003800000 */
.L_x_8717:
        /* <DEDUP_REMOVED lines=9> */
.L_x_8719:
[----:B------:R-:W-:Y:S01]  /*70f0*/  HFMA2.MMA R172, -RZ, RZ, 0, 1.1920928955078125e-07 ;  /* 0x00000002ffac7435 */ /* 0x000fe200000001ff */
[----:B------:R-:W-:Y:S02]  /*7100*/  MOV R251, R176 ;  /* 0x000000b000fb7202 */ /* 0x000fe40000000f00 */
[----:B------:R-:W-:-:S08]  /*7110*/  MOV R175, R219 ;  /* 0x000000db00af7202 */ /* 0x000fd00000000f00 */
[----:B------:R-:W-:Y:S05]  /*7120*/  WARPSYNC.COLLECTIVE R174, `(.L_x_8720) ;  /* 0x00000000ae087348 */ /* 0x000fea0003c00000 */
[----:B------:R0:W1:Y:S02]  /*7130*/  SHFL.BFLY P3, R219, R251, R172, R173 ;  /* 0x0c0000acfbdb7389 */ /* 0x00006400000600ad */
[----:B01----:R-:W-:Y:S01]  /*7140*/  ENDCOLLECTIVE ;  /* 0x000000000000791b */ /* 0x003fe20003800000 */
.L_x_8720:
[----:B------:R-:W-:-:S05]  /*7150*/  FADD.FTZ R175, R175, R212 ;  /* 0x000000d4afaf7221 */ /* 0x000fca0000010000 */
[----:B------:R-:W-:Y:S02]  /*7160*/  MOV R251, R175 ;  /* 0x000000af00fb7202 */ /* 0x000fe40000000f00 */
[----:B------:R-:W-:-:S07]  /*7170*/  MOV R177, R219 ;  /* 0x000000db00b17202 */ /* 0x000fce0000000f00 */
[----:B------:R-:W-:Y:S05]  /*7180*/  WARPSYNC.COLLECTIVE R174, `(.L_x_8721) ;  /* 0x00000000ae087348 */ /* 0x000fea0003c00000 */
[----:B------:R0:W1:Y:S02]  /*7190*/  SHFL.BFLY P3, R219, R251, R172, R173 ;  /* 0x0c0000acfbdb7389 */ /* 0x00006400000600ad */
[----:B01----:R-:W-:Y:S01]  /*71a0*/  ENDCOLLECTIVE ;  /* 0x000000000000791b */ /* 0x003fe20003800000 */
.L_x_8721:
[----:B------:R-:W-:Y:S01]  /*71b0*/  FADD.FTZ R177, R176, R177 ;  /* 0x000000b1b0b17221 */ /* 0x000fe20000010000 */
[----:B------:R-:W-:-:S04]  /*71c0*/  HFMA2.MMA R172, -RZ, RZ, 0, 2.384185791015625e-07 ;  /* 0x00000004ffac7435 */ /* 0x000fc800000001ff */
[----:B------:R-:W-:Y:S02]  /*71d0*/  MOV R251, R177 ;  /* 0x000000b100fb7202 */ /* 0x000fe40000000f00 */
[----:B------:R-:W-:-:S07]  /*71e0*/  MOV R178, R219 ;  /* 0x000000db00b27202 */ /* 0x000fce0000000f00 */
[----:B------:R-:W-:Y:S05]  /*71f0*/  WARPSYNC.COLLECTIVE R174, `(.L_x_8722) ;  /* 0x00000000ae087348 */ /* 0x000fea0003c00000 */
[----:B------:R0:W1:Y:S02]  /*7200*/  SHFL.BFLY P3, R219, R251, R172, R173 ;  /* 0x0c0000acfbdb7389 */ /* 0x00006400000600ad */
[----:B01----:R-:W-:Y:S01]  /*7210*/  ENDCOLLECTIVE ;  /* 0x000000000000791b */ /* 0x003fe20003800000 */
.L_x_8722:
[----:B------:R-:W-:-:S05]  /*7220*/  FADD.FTZ R178, R175, R178 ;  /* 0x000000b2afb27221 */ /* 0x000fca0000010000 */
[----:B------:R-:W-:Y:S02]  /*7230*/  MOV R251, R178 ;  /* 0x000000b200fb7202 */ /* 0x000fe40000000f00 */
[----:B------:R-:W-:-:S07]  /*7240*/  MOV R210, R219 ;  /* 0x000000db00d27202 */ /* 0x000fce0000000f00 */
[----:B------:R-:W-:Y:S05]  /*7250*/  WARPSYNC.COLLECTIVE R174, `(.L_x_8723) ;  /* 0x00000000ae087348 */ /* 0x000fea0003c00000 */
[----:B------:R0:W1:Y:S02]  /*7260*/  SHFL.BFLY P3, R219, R251, R172, R173 ;  /* 0x0c0000acfbdb7389 */ /* 0x00006400000600ad */
[----:B01----:R-:W-:Y:S01]  /*7270*/  ENDCOLLECTIVE ;  /* 0x000000000000791b */ /* 0x003fe20003800000 */
.L_x_8723:
[----:B------:R-:W-:Y:S01]  /*7280*/  FADD.FTZ R210, R177, R210 ;  /* 0x000000d2b1d27221 */ /* 0x000fe20000010000 */
[----:B------:R-:W-:-:S04]  /*7290*/  HFMA2.MMA R172, -RZ, RZ, 0, 4.76837158203125e-07 ;  /* 0x00000008ffac7435 */ /* 0x000fc800000001ff */
[----:B------:R-:W-:Y:S02]  /*72a0*/  MOV R251, R210 ;  /* 0x000000d200fb7202 */ /* 0x000fe40000000f00 */
[----:B------:R-:W-:-:S07]  /*72b0*/  MOV R179, R219 ;  /* 0x000000db00b37202 */ /* 0x000fce0000000f00 */
[----:B------:R-:W-:Y:S05]  /*72c0*/  WARPSYNC.COLLECTIVE R174, `(.L_x_8724) ;  /* 0x00000000ae087348 */ /* 0x000fea0003c00000 */
[----:B------:R0:W1:Y:S02]  /*72d0*/  SHFL.BFLY P3, R219, R251, R172, R173 ;  /* 0x0c0000acfbdb7389 */ /* 0x00006400000600ad */
[----:B01----:R-:W-:Y:S01]  /*72e0*/  ENDCOLLECTIVE ;  /* 0x000000000000791b */ /* 0x003fe20003800000 */
.L_x_8724:
[----:B------:R-:W-:-:S05]  /*72f0*/  FADD.FTZ R179, R178, R179 ;  /* 0x000000b3b2b37221 */ /* 0x000fca0000010000 */
[----:B------:R-:W-:Y:S02]  /*7300*/  MOV R251, R179 ;  /* 0x000000b300fb7202 */ /* 0x000fe40000000f00 */
[----:B------:R-:W-:-:S07]  /*7310*/  MOV R211, R219 ;  /* 0x000000db00d37202 */ /* 0x000fce0000000f00 */
[----:B------:R-:W-:Y:S05]  /*7320*/  WARPSYNC.COLLECTIVE R174, `(.L_x_8725) ;  /* 0x00000000ae087348 */ /* 0x000fea0003c00000 */
[----:B------:R0:W1:Y:S02]  /*7330*/  SHFL.BFLY P3, R219, R251, R172, R173 ;  /* 0x0c0000acfbdb7389 */ /* 0x00006400000600ad */
[----:B01----:R-:W-:Y:S01]  /*7340*/  ENDCOLLECTIVE ;  /* 0x000000000000791b */ /* 0x003fe20003800000 */
.L_x_8725:
[----:B------:R-:W-:Y:S01]  /*7350*/  FADD.FTZ R211, R210, R211 ;  /* 0x000000d3d2d37221 */ /* 0x000fe20000010000 */
[----:B------:R-:W-:-:S04]  /*7360*/  HFMA2.MMA R172, -RZ, RZ, 0, 9.5367431640625e-07 ;  /* 0x00000010ffac7435 */ /* 0x000fc800000001ff */
[----:B------:R-:W-:Y:S02]  /*7370*/  MOV R251, R211 ;  /* 0x000000d300fb7202 */ /* 0x000fe40000000f00 */
[----:B------:R-:W-:-:S07]  /*7380*/  MOV R212, R219 ;  /* 0x000000db00d47202 */ /* 0x000fce0000000f00 */
[----:B------:R-:W-:Y:S05]  /*7390*/  WARPSYNC.COLLECTIVE R174, `(.L_x_8726) ;  /* 0x00000000ae087348 */ /* 0x000fea0003c00000 */
[----:B------:R0:W1:Y:S02]  /*73a0*/  SHFL.BFLY P3, R219, R251, R172, R173 ;  /* 0x0c0000acfbdb7389 */ /* 0x00006400000600ad */
[----:B01----:R-:W-:Y:S01]  /*73b0*/  ENDCOLLECTIVE ;  /* 0x000000000000791b */ /* 0x003fe20003800000 */
.L_x_8726:
[----:B------:R-:W-:-:S05]  /*73c0*/  FADD.FTZ R212, R179, R212 ;  /* 0x000000d4b3d47221 */ /* 0x000fca0000010000 */
[----:B------:R-:W-:Y:S02]  /*73d0*/  MOV R251, R212 ;  /* 0x000000d400fb7202 */ /* 0x000fe40000000f00 */
[----:B------:R-:W-:-:S07]  /*73e0*/  MOV R176, R219 ;  /* 0x000000db00b07202 */ /* 0x000fce0000000f00 */
[----:B------:R-:W-:Y:S05]  /*73f0*/  WARPSYNC.COLLECTIVE R174, `(.L_x_8727) ;  /* 0x00000000ae087348 */ /* 0x000fea0003c00000 */
[----:B------:R0:W1:Y:S02]  /*7400*/  SHFL.BFLY P3, R219, R251, R172, R173 ;  /* 0x0c0000acfbdb7389 */ /* 0x00006400000600ad */
[----:B01----:R-:W-:Y:S01]  /*7410*/  ENDCOLLECTIVE ;  /* 0x000000000000791b */ /* 0x003fe20003800000 */
.L_x_8727:
[----:B------:R-:W-:Y:S01]  /*7420*/  MOV R213, R219 ;  /* 0x000000db00d57202 */ /* 0x000fe20000000f00 */
[----:B------:R-:W-:Y:S06]  /*7430*/  BRA `(.L_x_8728) ;  /* 0xffffffb000fc7947 */ /* 0x000fec000383ffff */
.L_x_8729:
        /* <DEDUP_REMOVED lines=12> */
.L_x_16964:


//--------------------- .text._ZN10layer_norm13ln_bwd_kernelINS_13Kernel_traitsIf6__halfS2_S2_fjLj1280ELj1ELj4ELj1ELj16ENS_18Kernel_traits_baseILj1280EfS2_S2_S2_fjLj128EEEEELb0ELb0ELb1ELb1EEEvNS_9BwdParamsE --------------------------
	.section	.text._ZN10layer_norm13ln_bwd_kernelINS_13Kernel_traitsIf6__halfS2_S2_fjLj1280ELj1ELj4ELj1ELj16ENS_18Kernel_traits_baseILj1280EfS2_S2_S2_fjLj128EEEEELb0ELb0ELb1ELb1EEEvNS_9BwdParamsE,"ax",@progbits
	.align	128
        .global         _ZN10layer_norm13ln_bwd_kernelINS_13Kernel_traitsIf6__halfS2_S2_fjLj1280ELj1ELj4ELj1ELj16ENS_18Kernel_traits_baseILj1280EfS2_S2_S2_fjLj128EEEEELb0ELb0ELb1ELb1EEEvNS_9BwdParamsE
        .type           _ZN10layer_norm13ln_bwd_kernelINS_13Kernel_traitsIf6__halfS2_S2_fjLj1280ELj1ELj4ELj1ELj16ENS_18Kernel_traits_baseILj1280EfS2_S2_S2_fjLj128EEEEELb0ELb0ELb1ELb1EEEvNS_9BwdParamsE,@function
        .size           _ZN10layer_norm13ln_bwd_kernelINS_13Kernel_traitsIf6__halfS2_S2_fjLj1280ELj1ELj4ELj1ELj16ENS_18Kernel_traits_baseILj1280EfS2_S2_S2_fjLj128EEEEELb0ELb0ELb1ELb1EEEvNS_9BwdParamsE,(.L_x_16965 - _ZN10layer_norm13ln_bwd_kernelINS_13Kernel_traitsIf6__halfS2_S2_fjLj1280ELj1ELj4ELj1ELj16ENS_18Kernel_traits_baseILj1280EfS2_S2_S2_fjLj128EEEEELb0ELb0ELb1ELb1EEEvNS_9BwdParamsE)
        .other          _ZN10layer_norm13ln_bwd_kernelINS_13Kernel_traitsIf6__halfS2_S2_fjLj1280ELj1ELj4ELj1ELj16ENS_18Kernel_traits_baseILj1280EfS2_S2_S2_fjLj128EEEEELb0ELb0ELb1ELb1EEEvNS_9BwdParamsE,@"STO_CUDA_ENTRY STV_DEFAULT"
_ZN10layer_norm13ln_bwd_kernelINS_13Kernel_traitsIf6__halfS2_S2_fjLj1280ELj1ELj4ELj1ELj16ENS_18Kernel_traits_baseILj1280EfS2_S2_S2_fjLj128EEEEELb0ELb0ELb1ELb1EEEvNS_9BwdParamsE:
.text._ZN10layer_norm13ln_bwd_kernelINS_13Kernel_traitsIf6__halfS2_S2_fjLj1280ELj1ELj4ELj1ELj16ENS_18Kernel_traits_baseILj1280EfS2_S2_S2_fjLj128EEEEELb0ELb0ELb1ELb1EEEvNS_9BwdParamsE:
        /* <DEDUP_REMOVED lines=54> */
.L_x_8731:
        /* <DEDUP_REMOVED lines=56> */
.L_x_8857:
        /* <DEDUP_REMOVED lines=8> */
[----:B-----5:R-:W5:Y:S01]  /*0760*/  LDG.E R6, desc[UR4][R12.64] ;  /* 0x000000040c067981 */ /* 0x020f62000c1e1900 */
[C---:B--2---:R-:W-:Y:S01]  /*0770*/  IMAD.WIDE R210, R2.reuse, 0x4, R210 ;  /* 0x0000000402d27825 */ /* 0x044fe200078e02d2 */
[----:B------:R-:W-:Y:S04]  /*0780*/  BSSY B1, `(.L_x_8733) ;  /* 0x00001ba000017945 */ /* 0x000fe80003800000 */
[----:B------:R2:W5:Y:S01]  /*0790*/  LDG.E R5, desc[UR4][R210.64] ;  /* 0x00000004d2057981 */ /* 0x000562000c1e1900 */
[----:B-1----:R-:W-:-:S05]  /*07a0*/  IMAD R8, R2, R7, RZ ;  /* 0x0000000702087224 */ /* 0x002fca00078e02ff */
[----:B------:R-:W-:-:S04]  /*07b0*/  SHF.R.S32.HI R9, RZ, 0x1f, R8 ;  /* 0x0000001fff097819 */ /* 0x000fc80000011408 */
[----:B------:R-:W-:Y:S02]  /*07c0*/  LEA.HI R9, R9, R8, RZ, 0x3 ;  /* 0x0000000809097211 */ /* 0x000fe400078f18ff */
[----:B------:R-:W-:-:S04]  /*07d0*/  LOP3.LUT R8, R0, 0x1f, RZ, 0xc0, !PT ;  /* 0x0000001f00087812 */ /* 0x000fc800078ec0ff */
[----:B------:R-:W-:-:S04]  /*07e0*/  LEA.HI.SX32 R9, R9, R8, 0x1d ;  /* 0x0000000809097211 */ /* 0x000fc800078feaff */
[C---:B---3--:R-:W-:Y:S02]  /*07f0*/  IADD3 R10, R9.reuse, 0x20, RZ ;  /* 0x00000020090a7810 */ /* 0x048fe40007ffe0ff */
[C---:B------:R-:W-:Y:S01]  /*0800*/  IADD3 R11, R9.reuse, 0x40, RZ ;  /* 0x00000040090b7810 */ /* 0x040fe20007ffe0ff */
[----:B0-----:R-:W-:-:S04]  /*0810*/  IMAD.WIDE.U32 R214, R9, 0x10, R14 ;  /* 0x0000001009d67825 */ /* 0x001fc800078e000e */
[----:B------:R-:W-:-:S04]  /*0820*/  IMAD.WIDE.U32 R212, R10, 0x10, R14 ;  /* 0x000000100ad47825 */ /* 0x000fc800078e000e */
[----:B--2---:R-:W-:Y:S01]  /*0830*/  IMAD.WIDE.U32 R210, R11, 0x10, R14 ;  /* 0x000000100bd27825 */ /* 0x004fe200078e000e */
        /* <DEDUP_REMOVED lines=21> */
.L_x_8734:
        /* <DEDUP_REMOVED lines=11> */
[----:B------:R-:W-:Y:S02]  /*0a40*/  IMAD.WIDE.U32 R172, R10, 0x10, R192 ;  /* 0x000000100aac7825 */ /* 0x000fe400078e00c0 */
[----:B------:R-:W3:Y:S02]  /*0a50*/  LDG.E.128 R200, desc[UR4][R200.64] ;  /* 0x00000004c8c87981 */ /* 0x000ee4000c1e1d00 */
[----:B-1----:R-:W-:Y:S02]  /*0a60*/  IMAD.WIDE R204, R2, 0x4, R204 ;  /* 0x0000000402cc7825 */ /* 0x002fe400078e02cc */
[----:B------:R-:W4:Y:S02]  /*0a70*/  LDG.E.128 R172, desc[UR4][R172.64] ;  /* 0x00000004acac7981 */ /* 0x000f24000c1e1d00 */
[--C-:B------:R-:W-:Y:S02]  /*0a80*/  IMAD.WIDE.U32 R184, R11, 0x10, R192.reuse ;  /* 0x000000100bb87825 */ /* 0x100fe400078e00c0 */
[----:B------:R-:W4:Y:S02]  /*0a90*/  LDG.E R3, desc[UR4][R204.64] ;  /* 0x00000004cc037981 */ /* 0x000f24000c1e1900 */
[--C-:B------:R-:W-:Y:S01]  /*0aa0*/  IMAD.WIDE.U32 R188, R237, 0x10, R192.reuse ;  /* 0x00000010edbc7825 */ /* 0x100fe200078e00c0 */
[----:B------:R-:W-:Y:S01]  /*0ab0*/  IADD3 R165, R197, 0x20, RZ ;  /* 0x00000020c5a57810 */ /* 0x000fe20007ffe0ff */
[----:B------:R-:W4:Y:S02]  /*0ac0*/  LDG.E.128 R184, desc[UR4][R184.64] ;  /* 0x00000004b8b87981 */ /* 0x000f24000c1e1d00 */
[----:B------:R-:W-:Y:S01]  /*0ad0*/  IMAD.WIDE.U32 R192, R239, 0x10, R192 ;  /* 0x00000010efc07825 */ /* 0x000fe200078e00c0 */
[C---:B------:R-:W-:Y:S01]  /*0ae0*/  IADD3 R177, R197.reuse, 0x40, RZ ;  /* 0x00000040c5b17810 */ /* 0x040fe20007ffe0ff */
[----:B------:R-:W4:Y:S02]  /*0af0*/  LDG.E.128 R188, desc[UR4][R188.64] ;  /* 0x00000004bcbc7981 */ /* 0x000f24000c1e1d00 */
[C---:B--2---:R-:W-:Y:S01]  /*0b00*/  IMAD.WIDE.U32 R168, R197.reuse, 0x10, R12 ;  /* 0x00000010c5a87825 */ /* 0x044fe200078e000c */
[C---:B------:R-:W-:Y:S01]  /*0b10*/  IADD3 R181, R197.reuse, 0x60, RZ ;  /* 0x00000060c5b57810 */ /* 0x040fe20007ffe0ff */
[----:B------:R-:W2:Y:S01]  /*0b20*/  LDG.E.128 R192, desc[UR4][R192.64] ;  /* 0x00000004c0c07981 */ /* 0x000ea2000c1e1d00 */
[----:B------:R-:W-:-:S03]  /*0b30*/  IADD3 R197, R197, 0x80, RZ ;  /* 0x00000080c5c57810 */ /* 0x000fc60007ffe0ff */
[----:B------:R-:W2:Y:S02]  /*0b40*/  LDG.E.128 R168, desc[UR4][R168.64] ;  /* 0x00000004a8a87981 */ /* 0x000ea4000c1e1d00 */
[----:B------:R-:W-:-:S06]  /*0b50*/  IMAD.WIDE.U32 R196, R197, 0x10, R12 ;  /* 0x00000010c5c47825 */ /* 0x000fcc00078e000c */
[----:B------:R-:W2:Y:S01]  /*0b60*/  LDG.E.128 R196, desc[UR4][R196.64] ;  /* 0x00000004c4c47981 */ /* 0x000ea2000c1e1d00 */
[----:B------:R-:W-:-:S06]  /*0b70*/  IMAD.WIDE.U32 R164, R165, 0x10, R12 ;  /* 0x00000010a5a47825 */ /* 0x000fcc00078e000c */
[----:B------:R-:W2:Y:S01]  /*0b80*/  LDG.E.128 R164, desc[UR4][R164.64] ;  /* 0x00000004a4a47981 */ /* 0x000ea2000c1e1d00 */
[----:B------:R-:W-:-:S06]  /*0b90*/  IMAD.WIDE.U32 R176, R177, 0x10, R12 ;  /* 0x00000010b1b07825 */ /* 0x000fcc00078e000c */
[----:B------:R-:W2:Y:S01]  /*0ba0*/  LDG.E.128 R176, desc[UR4][R176.64] ;  /* 0x00000004b0b07981 */ /* 0x000ea2000c1e1d00 */
[----:B------:R-:W-:-:S06]  /*0bb0*/  IMAD.WIDE.U32 R180, R181, 0x10, R12 ;  /* 0x00000010b5b47825 */ /* 0x000fcc00078e000c */
        /* <DEDUP_REMOVED lines=8> */
[----:B------:R0:W5:Y:S04]  /*0c40*/  @P0 LDG.E.128 R144, desc[UR4][R212.64] ;  /* 0x00000004d4900981 */ /* 0x000168000c1e1d00 */
[----:B------:R2:W5:Y:S04]  /*0c50*/  @P0 LDG.E.128 R148, desc[UR4][R210.64] ;  /* 0x00000004d2940981 */ /* 0x000568000c1e1d00 */
[----:B------:R1:W5:Y:S04]  /*0c60*/  @P0 LDG.E.128 R152, desc[UR4][R236.64] ;  /* 0x00000004ec980981 */ /* 0x000368000c1e1d00 */
[----:B------:R1:W5:Y:S01]  /*0c70*/  @P0 LDG.E.128 R156, desc[UR4][R238.64] ;  /* 0x00000004ee9c0981 */ /* 0x000362000c1e1d00 */
[----:B------:R-:W-:Y:S01]  /*0c80*/  ISETP.NE.AND P0, PT, R4, RZ, PT ;  /* 0x000000ff0400720c */ /* 0x000fe20003f05270 */
[----:B---3--:R-:W-:-:S02]  /*0c90*/  HADD2.F32 R14, -RZ, R200.H0_H0 ;  /* 0x200000c8ff0e7230 */ /* 0x008fc40000004100 */
[----:B------:R-:W-:Y:S02]  /*0ca0*/  HADD2.F32 R15, -RZ, R200.H1_H1 ;  /* 0x300000c8ff0f7230 */ /* 0x000fe40000004100 */
[----:B----4-:R-:W-:Y:S01]  /*0cb0*/  HADD2.F32 R219, -RZ, R175.H0_H0 ;  /* 0x200000afffdb7230 */ /* 0x010fe20000004100 */
[----:B0-----:R-:W-:Y:S01]  /*0cc0*/  FSEL R212, R3, RZ, !P0 ;  /* 0x000000ff03d47208 */ /* 0x001fe20004000000 */
[--C-:B------:R-:W-:Y:S02]  /*0cd0*/  HADD2.F32 R205, -RZ, R203.reuse.H0_H0 ;  /* 0x200000cbffcd7230 */ /* 0x100fe40000004100 */
[----:B------:R-:W-:Y:S02]  /*0ce0*/  HADD2.F32 R206, -RZ, R203.H1_H1 ;  /* 0x300000cbffce7230 */ /* 0x000fe40000004100 */
[C---:B------:R-:W-:Y:S01]  /*0cf0*/  FADD.FTZ R14, -R212.reuse, R14 ;  /* 0x0000000ed40e7221 */ /* 0x040fe20000010100 */
[----:B------:R-:W-:Y:S01]  /*0d00*/  FADD.FTZ R244, -R212, R219 ;  /* 0x000000dbd4f47221 */ /* 0x000fe20000010100 */
[----:B------:R-:W-:-:S02]  /*0d10*/  HADD2.F32 R227, -RZ, R187.H0_H0 ;  /* 0x200000bbffe37230 */ /* 0x000fc40000004100 */
[--C-:B--2---:R-:W-:Y:S02]  /*0d20*/  HADD2.F32 R211, -RZ, R193.reuse.H0_H0 ;  /* 0x200000c1ffd37230 */ /* 0x104fe40000004100 */
[----:B------:R-:W-:Y:S02]  /*0d30*/  HADD2.F32 R3, -RZ, R194.H0_H0 ;  /* 0x200000c2ff037230 */ /* 0x000fe40000004100 */
[----:B------:R-:W-:Y:S02]  /*0d40*/  HADD2.F32 R193, -RZ, R193.H1_H1 ;  /* 0x300000c1ffc17230 */ /* 0x000fe40000004100 */
[----:B------:R-:W-:Y:S02]  /*0d50*/  HADD2.F32 R203, -RZ, R168.H0_H0 ;  /* 0x200000a8ffcb7230 */ /* 0x000fe40000004100 */
[----:B------:R-:W-:Y:S02]  /*0d60*/  HADD2.F32 R213, -RZ, R194.H1_H1 ;  /* 0x300000c2ffd57230 */ /* 0x000fe40000004100 */
[----:B------:R-:W-:Y:S01]  /*0d70*/  FADD.FTZ R194, -R212, R15 ;  /* 0x0000000fd4c27221 */ /* 0x000fe20000010100 */
[----:B------:R-:W-:-:S02]  /*0d80*/  HADD2.F32 R226, -RZ, R186.H0_H0 ;  /* 0x200000baffe27230 */ /* 0x000fc40000004100 */
[C---:B-1----:R-:W-:Y:S01]  /*0d90*/  FADD.FTZ R236, -R212.reuse, R205 ;  /* 0x000000cdd4ec7221 */ /* 0x042fe20000010100 */
[--C-:B------:R-:W-:Y:S02]  /*0da0*/  HADD2.F32 R200, -RZ, R201.reuse.H0_H0 ;  /* 0x200000c9ffc87230 */ /* 0x100fe40000004100 */
[C---:B------:R-:W-:Y:S01]  /*0db0*/  FADD.FTZ R15, -R212.reuse, R3 ;  /* 0x00000003d40f7221 */ /* 0x040fe20000010100 */
[----:B------:R-:W-:Y:S02]  /*0dc0*/  HADD2.F32 R168, -RZ, R168.H1_H1 ;  /* 0x300000a8ffa87230 */ /* 0x000fe40000004100 */
[----:B------:R-:W-:Y:S01]  /*0dd0*/  FADD.FTZ R193, -R212, R193 ;  /* 0x000000c1d4c17221 */ /* 0x000fe20000010100 */
[C---:B-----5:R-:W-:Y:S01]  /*0de0*/  FMUL.FTZ R3, R5.reuse, R14 ;  /* 0x0000000e05037220 */ /* 0x060fe20000410000 */
[----:B------:R-:W-:Y:S01]  /*0df0*/  FMUL.FTZ R243, R5, R244 ;  /* 0x000000f405f37220 */ /* 0x000fe20000410000 */
[----:B------:R-:W-:Y:S02]  /*0e00*/  HADD2.F32 R201, -RZ, R201.H1_H1 ;  /* 0x300000c9ffc97230 */ /* 0x000fe40000004100 */
[----:B------:R-:W-:Y:S01]  /*0e10*/  FMUL.FTZ R244, R100, R203 ;  /* 0x000000cb64f47220 */ /* 0x000fe20000410000 */
[----:B------:R-:W-:-:S02]  /*0e20*/  HADD2.F32 R218, -RZ, R174.H0_H0 ;  /* 0x200000aeffda7230 */ /* 0x000fc40000004100 */
[C---:B------:R-:W-:Y:S01]  /*0e30*/  FADD.FTZ R252, -R212.reuse, R227 ;  /* 0x000000e3d4fc7221 */ /* 0x040fe20000010100 */
[--C-:B------:R-:W-:Y:S02]  /*0e40*/  HADD2.F32 R232, -RZ, R191.reuse.H0_H0 ;  /* 0x200000bfffe87230 */ /* 0x100fe40000004100 */
[C---:B------:R-:W-:Y:S01]  /*0e50*/  FADD.FTZ R226, -R212.reuse, R226 ;  /* 0x000000e2d4e27221 */ /* 0x040fe20000010100 */
[----:B------:R-:W-:Y:S02]  /*0e60*/  HADD2.F32 R191, -RZ, R191.H1_H1 ;  /* 0x300000bfffbf7230 */ /* 0x000fe40000004100 */
[----:B------:R-:W-:Y:S01]  /*0e70*/  FMUL.FTZ R227, R5, R236 ;  /* 0x000000ec05e37220 */ /* 0x000fe20000410000 */
[----:B------:R-:W-:Y:S02]  /*0e80*/  HADD2.F32 R210, -RZ, R192.H0_H0 ;  /* 0x200000c0ffd27230 */ /* 0x000fe40000004100 */
[----:B------:R-:W-:Y:S01]  /*0e90*/  FADD.FTZ R200, -R212, R200 ;  /* 0x000000c8d4c87221 */ /* 0x000fe20000010100 */
[----:B------:R-:W-:-:S02]  /*0ea0*/  HADD2.F32 R207, -RZ, R169.H0_H0 ;  /* 0x200000a9ffcf7230 */ /* 0x000fc40000004100 */
[----:B------:R-:W-:Y:S01]  /*0eb0*/  FADD.FTZ R211, -R212, R211 ;  /* 0x000000d3d4d37221 */ /* 0x000fe20000010100 */
[C---:B------:R-:W-:Y:S01]  /*0ec0*/  FMUL.FTZ R194, R5.reuse, R194 ;  /* 0x000000c205c27220 */ /* 0x040fe20000410000 */
[----:B------:R-:W-:Y:S01]  /*0ed0*/  FMUL.FTZ R236, R5, R193 ;  /* 0x000000c105ec7220 */ /* 0x000fe20000410000 */
[----:B------:R-:W-:Y:S01]  /*0ee0*/  FFMA.FTZ R28, R3, R203, R28 ;  /* 0x000000cb031c7223 */ /* 0x000fe2000001001c */
[----:B------:R-:W-:Y:S01]  /*0ef0*/  FADD.FTZ R96, R96, R203 ;  /* 0x000000cb60607221 */ /* 0x000fe20000010000 */
[----:B------:R-:W-:Y:S01]  /*0f00*/  FMUL.FTZ R193, R5, R15 ;  /* 0x0000000f05c17220 */ /* 0x000fe20000410000 */
[----:B------:R-:W-:Y:S01]  /*0f10*/  FMUL.FTZ R203, R101, R168 ;  /* 0x000000a865cb7220 */ /* 0x000fe20000410000 */
[----:B------:R-:W-:Y:S01]  /*0f20*/  FADD.FTZ R14, RZ, R244 ;  /* 0x000000f4ff0e7221 */ /* 0x000fe20000010000 */
[C---:B------:R-:W-:Y:S01]  /*0f30*/  FADD.FTZ R234, -R212.reuse, R201 ;  /* 0x000000c9d4ea7221 */ /* 0x040fe20000010100 */
[----:B------:R-:W-:Y:S01]  /*0f40*/  FADD.FTZ R218, -R212, R218 ;  /* 0x000000dad4da7221 */ /* 0x000fe20000010100 */
[----:B------:R-:W-:Y:S01]  /*0f50*/  FFMA.FTZ R15, R3, R244, RZ ;  /* 0x000000f4030f7223 */ /* 0x000fe200000100ff */
[----:B------:R-:W-:-:S02]  /*0f60*/  HADD2.F32 R204, -RZ, R202.H0_H0 ;  /* 0x200000caffcc7230 */ /* 0x000fc40000004100 */
[C---:B------:R-:W-:Y:S01]  /*0f70*/  FADD.FTZ R191, -R212.reuse, R191 ;  /* 0x000000bfd4bf7221 */ /* 0x040fe20000010100 */
[--C-:B------:R-:W-:Y:S02]  /*0f80*/  HADD2.F32 R201, -RZ, R197.reuse.H0_H0 ;  /* 0x200000c5ffc97230 */ /* 0x100fe40000004100 */
[C---:B------:R-:W-:Y:S01]  /*0f90*/  FMUL.FTZ R249, R5.reuse, R226 ;  /* 0x000000e205f97220 */ /* 0x040fe20000410000 */
[----:B------:R-:W-:Y:S02]  /*0fa0*/  HADD2.F32 R205, -RZ, R197.H1_H1 ;  /* 0x300000c5ffcd7230 */ /* 0x000fe40000004100 */
[----:B------:R-:W-:Y:S01]  /*0fb0*/  FADD.FTZ R210, -R212, R210 ;  /* 0x000000d2d4d27221 */ /* 0x000fe20000010100 */
[----:B------:R-:W-:Y:S02]  /*0fc0*/  HADD2.F32 R208, -RZ, R169.H1_H1 ;  /* 0x300000a9ffd07230 */ /* 0x000fe40000004100 */
[C---:B------:R-:W-:Y:S01]  /*0fd0*/  FMUL.FTZ R197, R5.reuse, R200 ;  /* 0x000000c805c57220 */ /* 0x040fe20000410000 */
[----:B------:R-:W-:Y:S01]  /*0fe0*/  FMUL.FTZ R226, R5, R211 ;  /* 0x000000d305e27220 */ /* 0x000fe20000410000 */
[----:B------:R-:W-:Y:S01]  /*0ff0*/  FFMA.FTZ R29, R194, R168, R29 ;  /* 0x000000a8c21d7223 */ /* 0x000fe2000001001d */
[----:B------:R-:W-:Y:S01]  /*1000*/  FADD.FTZ R97, R97, R168 ;  /* 0x000000a861617221 */ /* 0x000fe20000010000 */
[----:B------:R-:W-:-:S02]  /*1010*/  HADD2.F32 R225, -RZ, R185.H0_H0 ;  /* 0x200000b9ffe17230 */ /* 0x000fc40000004100 */
[----:B------:R-:W-:Y:S01]  /*1020*/  FMUL.FTZ R168, R102, R207 ;  /* 0x000000cf66a87220 */ /* 0x000fe20000410000 */
[----:B------:R-:W-:Y:S01]  /*1030*/  FADD.FTZ R211, R14, R203 ;  /* 0x000000cb0ed37221 */ /* 0x000fe20000010000 */
[C---:B------:R-:W-:Y:S01]  /*1040*/  FMUL.FTZ R241, R5.reuse, R218 ;  /* 0x000000da05f17220 */ /* 0x040fe20000410000 */
[----:B------:R-:W-:Y:S01]  /*1050*/  FFMA.FTZ R14, R194, R203, R15 ;  /* 0x000000cbc20e7223 */ /* 0x000fe2000001000f */
[----:B------:R-:W-:Y:S02]  /*1060*/  HADD2.F32 R202, -RZ, R202.H1_H1 ;  /* 0x300000caffca7230 */ /* 0x000fe40000004100 */
[C---:B------:R-:W-:Y:S01]  /*1070*/  FMUL.FTZ R218, R5.reuse, R191 ;  /* 0x000000bf05da7220 */ /* 0x040fe20000410000 */
[----:B------:R-:W-:Y:S02]  /*1080*/  HADD2.F32 R169, -RZ, R170.H0_H0 ;  /* 0x200000aaffa97230 */ /* 0x000fe40000004100 */
[----:B------:R-:W-:Y:S01]  /*1090*/  FADD.FTZ R204, -R212, R204 ;  /* 0x000000ccd4cc7221 */ /* 0x000fe20000010100 */
[C---:B------:R-:W-:Y:S01]  /*10a0*/  FMUL.FTZ R234, R5.reuse, R234 ;  /* 0x000000ea05ea7220 */ /* 0x040fe20000410000 */
[----:B------:R-:W-:Y:S01]  /*10b0*/  FMUL.FTZ R191, R5, R210 ;  /* 0x000000d205bf7220 */ /* 0x000fe20000410000 */
[----:B------:R-:W-:Y:S01]  /*10c0*/  FFMA.FTZ R30, R197, R207, R30 ;  /* 0x000000cfc51e7223 */ /* 0x000fe2000001001e */
[----:B------:R-:W-:Y:S01]  /*10d0*/  FADD.FTZ R98, R98, R207 ;  /* 0x000000cf62627221 */ /* 0x000fe20000010000 */
[----:B------:R-:W-:Y:S01]  /*10e0*/  FMUL.FTZ R207, R103, R208 ;  /* 0x000000d067cf7220 */ /* 0x000fe20000410000 */
[----:B------:R-:W-:Y:S01]  /*10f0*/  FADD.FTZ R210, R211, R168 ;  /* 0x000000a8d3d27221 */ /* 0x000fe20000010000 */
[----:B------:R-:W-:Y:S01]  /*1100*/  FADD.FTZ R248, -R212, R225 ;  /* 0x000000e1d4f87221 */ /* 0x000fe20000010100 */
[----:B------:R-:W-:Y:S01]  /*1110*/  FFMA.FTZ R15, R197, R168, R14 ;  /* 0x000000a8c50f7223 */ /* 0x000fe2000001000e */
[----:B------:R-:W-:-:S02]  /*1120*/  HADD2.F32 R219, -RZ, R199.H0_H0 ;  /* 0x200000c7ffdb7230 */ /* 0x000fc40000004100 */
[----:B------:R-:W-:Y:S01]  /*1130*/  FADD.FTZ R202, -R212, R202 ;  /* 0x000000cad4ca7221 */ /* 0x000fe20000010100 */
[----:B------:R-:W-:Y:S02]  /*1140*/  HADD2.F32 R225, -RZ, R199.H1_H1 ;  /* 0x300000c7ffe17230 */ /* 0x000fe40000004100 */
[----:B------:R-:W-:Y:S01]  /*1150*/  FMUL.FTZ R199, R5, R204 ;  /* 0x000000cc05c77220 */ /* 0x000fe20000410000 */
[----:B------:R-:W-:Y:S02]  /*1160*/  HADD2.F32 R170, -RZ, R170.H1_H1 ;  /* 0x300000aaffaa7230 */ /* 0x000fe40000004100 */
[----:B------:R-:W-:Y:S01]  /*1170*/  FFMA.FTZ R31, R234, R208, R31 ;  /* 0x000000d0ea1f7223 */ /* 0x000fe2000001001f */
[----:B------:R-:W-:Y:S01]  /*1180*/  FADD.FTZ R99, R99, R208 ;  /* 0x000000d063637221 */ /* 0x000fe20000010000 */
[----:B------:R-:W-:Y:S01]  /*1190*/  FMUL.FTZ R208, R104, R169 ;  /* 0x000000a968d07220 */ /* 0x000fe20000410000 */
[----:B------:R-:W-:Y:S01]  /*11a0*/  FADD.FTZ R211, R210, R207 ;  /* 0x000000cfd2d37221 */ /* 0x000fe20000010000 */
[----:B------:R-:W-:Y:S01]  /*11b0*/  FFMA.FTZ R14, R234, R207, R15 ;  /* 0x000000cfea0e7223 */ /* 0x000fe2000001000f */
[----:B------:R-:W-:-:S02]  /*11c0*/  HADD2.F32 R209, -RZ, R171.H0_H0 ;  /* 0x200000abffd17230 */ /* 0x000fc40000004100 */
[----:B------:R-:W-:Y:S01]  /*11d0*/  FMUL.FTZ R202, R5, R202 ;  /* 0x000000ca05ca7220 */ /* 0x000fe20000410000 */
[----:B------:R-:W-:Y:S01]  /*11e0*/  FFMA.FTZ R32, R199, R169, R32 ;  /* 0x000000a9c7207223 */ /* 0x000fe20000010020 */
[----:B------:R-:W-:Y:S01]  /*11f0*/  FADD.FTZ R92, R92, R169 ;  /* 0x000000a95c5c7221 */ /* 0x000fe20000010000 */
[----:B------:R-:W-:Y:S01]  /*1200*/  FMUL.FTZ R169, R105, R170 ;  /* 0x000000aa69a97220 */ /* 0x000fe20000410000 */
[----:B------:R-:W-:Y:S01]  /*1210*/  FADD.FTZ R210, R211, R208 ;  /* 0x000000d0d3d27221 */ /* 0x000fe20000010000 */
[----:B------:R-:W-:Y:S02]  /*1220*/  HADD2.F32 R216, -RZ, R171.H1_H1 ;  /* 0x300000abffd87230 */ /* 0x000fe40000004100 */
        /* <DEDUP_REMOVED lines=8> */
[----:B------:R-:W-:-:S02]  /*12b0*/  HADD2.F32 R172, -RZ, R172.H1_H1 ;  /* 0x300000acffac7230 */ /* 0x000fc40000004100 */
[----:B------:R-:W-:Y:S01]  /*12c0*/  FADD.FTZ R238, -R212, R171 ;  /* 0x000000abd4ee7221 */ /* 0x000fe20000010100 */
[----:B------:R-:W-:Y:S02]  /*12d0*/  HADD2.F32 R220, -RZ, R175.H1_H1 ;  /* 0x300000afffdc7230 */ /* 0x000fe40000004100 */
[----:B------:R-:W-:Y:S01]  /*12e0*/  FMUL.FTZ R206, R5, R206 ;  /* 0x000000ce05ce7220 */ /* 0x000fe20000410000 */
[----:B------:R-:W-:Y:S02]  /*12f0*/  HADD2.F32 R175, -RZ, R164.H0_H0 ;  /* 0x200000a4ffaf7230 */ /* 0x000fe40000004100 */
[----:B------:R-:W-:Y:S01]  /*1300*/  FFMA.FTZ R34, R227, R209, R34 ;  /* 0x000000d1e3227223 */ /* 0x000fe20000010022 */
[----:B------:R-:W-:Y:S01]  /*1310*/  FADD.FTZ R94, R94, R209 ;  /* 0x000000d15e5e7221 */ /* 0x000fe20000010000 */
[----:B------:R-:W-:Y:S01]  /*1320*/  FMUL.FTZ R209, R107, R216 ;  /* 0x000000d86bd17220 */ /* 0x000fe20000410000 */
[----:B------:R-:W-:Y:S01]  /*1330*/  FADD.FTZ R210, R211, R170 ;  /* 0x000000aad3d27221 */ /* 0x000fe20000010000 */
[----:B------:R-:W-:Y:S01]  /*1340*/  FFMA.FTZ R15, R227, R170, R14 ;  /* 0x000000aae30f7223 */ /* 0x000fe2000001000e */
[----:B------:R-:W-:-:S02]  /*1350*/  HADD2.F32 R217, -RZ, R173.H0_H0 ;  /* 0x200000adffd97230 */ /* 0x000fc40000004100 */
[----:B------:R-:W-:Y:S01]  /*1360*/  FADD.FTZ R172, -R212, R172 ;  /* 0x000000acd4ac7221 */ /* 0x000fe20000010100 */
[----:B------:R-:W-:Y:S02]  /*1370*/  HADD2.F32 R164, -RZ, R164.H1_H1 ;  /* 0x300000a4ffa47230 */ /* 0x000fe40000004100 */
        /* <DEDUP_REMOVED lines=8> */
[----:B------:R-:W-:-:S02]  /*1400*/  HADD2.F32 R221, -RZ, R165.H0_H0 ;  /* 0x200000a5ffdd7230 */ /* 0x000fc40000004100 */
        /* <DEDUP_REMOVED lines=43> */
[----:B------:R-:W-:-:S02]  /*16c0*/  HADD2.F32 R184, -RZ, R184.H1_H1 ;  /* 0x300000b8ffb87230 */ /* 0x000fc40000004100 */
[----:B------:R-:W-:Y:S01]  /*16d0*/  FFMA.FTZ R14, R174, R165, R15 ;  /* 0x000000a5ae0e7223 */ /* 0x000fe2000001000f */
[----:B------:R-:W-:Y:S02]  /*16e0*/  HADD2.F32 R185, -RZ, R185.H1_H1 ;  /* 0x300000b9ffb97230 */ /* 0x000fe40000004100 */
[----:B------:R-:W-:Y:S01]  /*16f0*/  FADD.FTZ R246, -R212, R167 ;  /* 0x000000a7d4f67221 */ /* 0x000fe20000010100 */
[----:B------:R-:W-:Y:S02]  /*1700*/  HADD2.F32 R229, -RZ, R176.H0_H0 ;  /* 0x200000b0ffe57230 */ /* 0x000fe40000004100 */
[----:B------:R-:W-:Y:S01]  /*1710*/  FMUL.FTZ R220, R5, R220 ;  /* 0x000000dc05dc7220 */ /* 0x000fe20000410000 */
[----:B------:R-:W-:Y:S01]  /*1720*/  FFMA.FTZ R162, R243, R223, R162 ;  /* 0x000000dff3a27223 */ /* 0x000fe200000100a2 */
[----:B------:R-:W-:Y:S01]  /*1730*/  FADD.FTZ R86, R86, R223 ;  /* 0x000000df56567221 */ /* 0x000fe20000010000 */
[----:B------:R-:W-:Y:S01]  /*1740*/  FMUL.FTZ R223, R115, R224 ;  /* 0x000000e073df7220 */ /* 0x000fe20000410000 */
[----:B------:R-:W-:Y:S01]  /*1750*/  FADD.FTZ R210, R211, R166 ;  /* 0x000000a6d3d27221 */ /* 0x000fe20000010000 */
[----:B------:R-:W-:-:S02]  /*1760*/  HADD2.F32 R186, -RZ, R186.H1_H1 ;  /* 0x300000baffba7230 */ /* 0x000fc40000004100 */
[----:B------:R-:W-:Y:S01]  /*1770*/  FFMA.FTZ R15, R243, R166, R14 ;  /* 0x000000a6f30f7223 */ /* 0x000fe2000001000e */
[----:B------:R-:W-:Y:S01]  /*1780*/  FADD.FTZ R184, -R212, R184 ;  /* 0x000000b8d4b87221 */ /* 0x000fe20000010100 */
[----:B------:R-:W-:Y:S02]  /*1790*/  HADD2.F32 R187, -RZ, R187.H1_H1 ;  /* 0x300000bbffbb7230 */ /* 0x000fe40000004100 */
[----:B------:R-:W-:Y:S01]  /*17a0*/  FMUL.FTZ R245, R5, R246 ;  /* 0x000000f605f57220 */ /* 0x000fe20000410000 */
[----:B------:R-:W-:Y:S02]  /*17b0*/  HADD2.F32 R176, -RZ, R176.H1_H1 ;  /* 0x300000b0ffb07230 */ /* 0x000fe40000004100 */
[----:B------:R-:W-:Y:S01]  /*17c0*/  FFMA.FTZ R163, R220, R224, R163 ;  /* 0x000000e0dca37223 */ /* 0x000fe200000100a3 */
[--C-:B------:R-:W-:Y:S02]  /*17d0*/  HADD2.F32 R233, -RZ, R179.reuse.H0_H0 ;  /* 0x200000b3ffe97230 */ /* 0x100fe40000004100 */
[----:B------:R-:W-:Y:S01]  /*17e0*/  FADD.FTZ R87, R87, R224 ;  /* 0x000000e057577221 */ /* 0x000fe20000010000 */
[----:B------:R-:W-:-:S02]  /*17f0*/  HADD2.F32 R230, -RZ, R179.H1_H1 ;  /* 0x300000b3ffe67230 */ /* 0x000fc40000004100 */
[----:B------:R-:W-:Y:S01]  /*1800*/  FADD.FTZ R250, -R212, R185 ;  /* 0x000000b9d4fa7221 */ /* 0x000fe20000010100 */
[--C-:B------:R-:W-:Y:S02]  /*1810*/  HADD2.F32 R179, -RZ, R188.reuse.H0_H0 ;  /* 0x200000bcffb37230 */ /* 0x100fe40000004100 */
[----:B------:R-:W-:Y:S01]  /*1820*/  FMUL.FTZ R224, R116, R229 ;  /* 0x000000e574e07220 */ /* 0x000fe20000410000 */
[----:B------:R-:W-:Y:S01]  /*1830*/  FADD.FTZ R211, R210, R223 ;  /* 0x000000dfd2d37221 */ /* 0x000fe20000010000 */
[----:B------:R-:W-:Y:S02]  /*1840*/  HADD2.F32 R188, -RZ, R188.H1_H1 ;  /* 0x300000bcffbc7230 */ /* 0x000fe40000004100 */
[----:B------:R-:W-:Y:S01]  /*1850*/  FFMA.FTZ R210, R220, R223, R15 ;  /* 0x000000dfdcd27223 */ /* 0x000fe2000001000f */
[----:B------:R-:W-:Y:S02]  /*1860*/  HADD2.F32 R231, -RZ, R177.H0_H0 ;  /* 0x200000b1ffe77230 */ /* 0x000fe40000004100 */
[----:B------:R-:W-:Y:S01]  /*1870*/  FADD.FTZ R186, -R212, R186 ;  /* 0x000000bad4ba7221 */ /* 0x000fe20000010100 */
[----:B------:R-:W-:-:S02]  /*1880*/  HADD2.F32 R214, -RZ, R189.H0_H0 ;  /* 0x200000bdffd67230 */ /* 0x000fc40000004100 */
[C---:B------:R-:W-:Y:S01]  /*1890*/  FMUL.FTZ R184, R5.reuse, R184 ;  /* 0x000000b805b87220 */ /* 0x040fe20000410000 */
[----:B------:R-:W-:Y:S02]  /*18a0*/  HADD2.F32 R228, -RZ, R177.H1_H1 ;  /* 0x300000b1ffe47230 */ /* 0x000fe40000004100 */
[----:B------:R-:W-:Y:S01]  /*18b0*/  FMUL.FTZ R247, R5, R248 ;  /* 0x000000f805f77220 */ /* 0x000fe20000410000 */
[----:B------:R-:W-:Y:S01]  /*18c0*/  FFMA.FTZ R80, R245, R229, R80 ;  /* 0x000000e5f5507223 */ /* 0x000fe20000010050 */
[----:B------:R-:W-:Y:S01]  /*18d0*/  FADD.FTZ R76, R76, R229 ;  /* 0x000000e54c4c7221 */ /* 0x000fe20000010000 */
[--C-:B------:R-:W-:Y:S02]  /*18e0*/  HADD2.F32 R177, -RZ, R178.reuse.H0_H0 ;  /* 0x200000b2ffb17230 */ /* 0x100fe40000004100 */
[----:B------:R-:W-:Y:S01]  /*18f0*/  FADD.FTZ R187, -R212, R187 ;  /* 0x000000bbd4bb7221 */ /* 0x000fe20000010100 */
[----:B------:R-:W-:Y:S01]  /*1900*/  FMUL.FTZ R250, R5, R250 ;  /* 0x000000fa05fa7220 */ /* 0x000fe20000410000 */
[----:B------:R-:W-:Y:S01]  /*1910*/  FMUL.FTZ R229, R117, R176 ;  /* 0x000000b075e57220 */ /* 0x000fe20000410000 */
[----:B------:R-:W-:Y:S01]  /*1920*/  FADD.FTZ R14, R211, R224 ;  /* 0x000000e0d30e7221 */ /* 0x000fe20000010000 */
[----:B------:R-:W-:-:S02]  /*1930*/  HADD2.F32 R178, -RZ, R178.H1_H1 ;  /* 0x300000b2ffb27230 */ /* 0x000fc40000004100 */
[C---:B------:R-:W-:Y:S01]  /*1940*/  FADD.FTZ R179, -R212.reuse, R179 ;  /* 0x000000b3d4b37221 */ /* 0x040fe20000010100 */
        /* <DEDUP_REMOVED lines=46> */
[----:B------:R-:W-:-:S02]  /*1c30*/  HADD2.F32 R189, -RZ, R189.H1_H1 ;  /* 0x300000bdffbd7230 */ /* 0x000fc40000004100 */
[----:B------:R-:W-:Y:S01]  /*1c40*/  FFMA.FTZ R14, R250, R231, R15 ;  /* 0x000000e7fa0e7223 */ /* 0x000fe2000001000f */
[--C-:B------:R-:W-:Y:S02]  /*1c50*/  HADD2.F32 R215, -RZ, R190.reuse.H0_H0 ;  /* 0x200000beffd77230 */ /* 0x100fe40000004100 */
[----:B------:R-:W-:Y:S01]  /*1c60*/  FADD.FTZ R210, R171, R228 ;  /* 0x000000e4abd27221 */ /* 0x000fe20000010000 */
[----:B------:R-:W-:Y:S02]  /*1c70*/  HADD2.F32 R190, -RZ, R190.H1_H1 ;  /* 0x300000beffbe7230 */ /* 0x000fe40000004100 */
[----:B------:R-:W-:Y:S01]  /*1c80*/  FFMA.FTZ R15, R249, R228, R14 ;  /* 0x000000e4f90f7223 */ /* 0x000fe2000001000e */
[C---:B------:R-:W-:Y:S01]  /*1c90*/  FADD.FTZ R189, -R212.reuse, R189 ;  /* 0x000000bdd4bd7221 */ /* 0x040fe20000010100 */
[----:B------:R-:W-:Y:S01]  /*1ca0*/  FADD.FTZ R215, -R212, R215 ;  /* 0x000000d7d4d77221 */ /* 0x000fe20000010100 */
[----:B------:R-:W-:Y:S01]  /*1cb0*/  FADD.FTZ R171, R210, R177 ;  /* 0x000000b1d2ab7221 */ /* 0x000fe20000010000 */
[----:B------:R-:W-:Y:S01]  /*1cc0*/  FADD.FTZ R190, -R212, R190 ;  /* 0x000000bed4be7221 */ /* 0x000fe20000010100 */
        /* <DEDUP_REMOVED lines=26> */
[----:B------:R-:W-:Y:S02]  /*1e70*/  FADD.FTZ R232, -R212, R232 ;  /* 0x000000e8d4e87221 */ /* 0x000fe40000010100 */
[----:B------:R-:W-:Y:S01]  /*1e80*/  FADD.FTZ R173, R182, R181 ;  /* 0x000000b5b6ad7221 */ /* 0x000fe20000010000 */
[----:B------:R-:W-:Y:S01]  /*1e90*/  FFMA.FTZ R14, R204, R181, R15 ;  /* 0x000000b5cc0e7223 */ /* 0x000fe2000001000f */
[----:B------:R-:W-:-:S02]  /*1ea0*/  HADD2.F32 R185, -RZ, R183.H0_H0 ;  /* 0x200000b7ffb97230 */ /* 0x000fc40000004100 */
[----:B------:R-:W-:Y:S01]  /*1eb0*/  FMUL.FTZ R232, R5, R232 ;  /* 0x000000e805e87220 */ /* 0x000fe20000410000 */
[----:B------:R-:W-:Y:S02]  /*1ec0*/  HADD2.F32 R192, -RZ, R192.H1_H1 ;  /* 0x300000c0ffc07230 */ /* 0x000fe40000004100 */
[----:B------:R-:W-:Y:S01]  /*1ed0*/  FADD.FTZ R210, R173, R246 ;  /* 0x000000f6add27221 */ /* 0x000fe20000010000 */
[--C-:B------:R-:W-:Y:S02]  /*1ee0*/  HADD2.F32 R235, -RZ, R195.reuse.H0_H0 ;  /* 0x200000c3ffeb7230 */ /* 0x100fe40000004100 */
[----:B------:R-:W-:Y:S01]  /*1ef0*/  FFMA.FTZ R15, R189, R246, R14 ;  /* 0x000000f6bd0f7223 */ /* 0x000fe2000001000e */
[----:B------:R-:W-:Y:S02]  /*1f00*/  HADD2.F32 R195, -RZ, R195.H1_H1 ;  /* 0x300000c3ffc37230 */ /* 0x000fe40000004100 */
[----:B------:R-:W-:Y:S01]  /*1f10*/  FFMA.FTZ R58, R232, R185, R58 ;  /* 0x000000b9e83a7223 */ /* 0x000fe2000001003a */
[----:B------:R-:W-:-:S02]  /*1f20*/  HADD2.F32 R183, -RZ, R183.H1_H1 ;  /* 0x300000b7ffb77230 */ /* 0x000fc40000004100 */
[----:B------:R-:W-:Y:S01]  /*1f30*/  FADD.FTZ R54, R54, R185 ;  /* 0x000000b936367221 */ /* 0x000fe20000010000 */
[C---:B------:R-:W-:Y:S01]  /*1f40*/  FADD.FTZ R192, -R212.reuse, R192 ;  /* 0x000000c0d4c07221 */ /* 0x040fe20000010100 */
[C---:B------:R-:W-:Y:S01]  /*1f50*/  FADD.FTZ R213, -R212.reuse, R213 ;  /* 0x000000d5d4d57221 */ /* 0x040fe20000010100 */
[----:B------:R-:W-:Y:S01]  /*1f60*/  FADD.FTZ R235, -R212, R235 ;  /* 0x000000ebd4eb7221 */ /* 0x000fe20000010100 */
[----:B------:R-:W-:Y:S01]  /*1f70*/  FMUL.FTZ R185, R130, R185 ;  /* 0x000000b982b97220 */ /* 0x000fe20000410000 */
[----:B------:R-:W-:Y:S01]  /*1f80*/  FADD.FTZ R210, R210, R171 ;  /* 0x000000abd2d27221 */ /* 0x000fe20000010000 */
[----:B------:R-:W-:Y:S01]  /*1f90*/  FADD.FTZ R212, -R212, R195 ;  /* 0x000000c3d4d47221 */ /* 0x000fe20000010100 */
[----:B------:R-:W-:Y:S01]  /*1fa0*/  FFMA.FTZ R15, R190, R171, R15 ;  /* 0x000000abbe0f7223 */ /* 0x000fe2000001000f */
[--C-:B------:R-:W-:Y:S02]  /*1fb0*/  HADD2.F32 R195, -RZ, R196.reuse.H0_H0 ;  /* 0x200000c4ffc37230 */ /* 0x100fe40000004100 */
[----:B------:R-:W-:Y:S01]  /*1fc0*/  FFMA.FTZ R59, R218, R183, R59 ;  /* 0x000000b7da3b7223 */ /* 0x000fe2000001003b */
[----:B------:R-:W-:-:S02]  /*1fd0*/  HADD2.F32 R196, -RZ, R196.H1_H1 ;  /* 0x300000c4ffc47230 */ /* 0x000fc40000004100 */
        /* <DEDUP_REMOVED lines=27> */
[----:B------:R-:W-:Y:S01]  /*2190*/  FMUL.FTZ R196, R136, R217 ;  /* 0x000000d988c47220 */ /* 0x000fe20000410000 */
[----:B------:R-:W-:Y:S01]  /*21a0*/  FADD.FTZ R211, R14, R205 ;  /* 0x000000cd0ed37221 */ /* 0x000fe20000010000 */
[----:B------:R-:W-:Y:S01]  /*21b0*/  FFMA.FTZ R14, R236, R205, R15 ;  /* 0x000000cdec0e7223 */ /* 0x000fe2000001000f */
[----:B------:R-:W-:Y:S01]  /*21c0*/  FMUL.FTZ R238, R5, R213 ;  /* 0x000000d505ee7220 */ /* 0x000fe20000410000 */
[----:B------:R-:W-:Y:S01]  /*21d0*/  FMUL.FTZ R195, R137, R198 ;  /* 0x000000c689c37220 */ /* 0x000fe20000410000 */
[----:B------:R-:W-:Y:S01]  /*21e0*/  FADD.FTZ R210, R211, R196 ;  /* 0x000000c4d3d27221 */ /* 0x000fe20000010000 */
[----:B------:R-:W-:Y:S01]  /*21f0*/  FFMA.FTZ R15, R193, R196, R14 ;  /* 0x000000c4c10f7223 */ /* 0x000fe2000001000e */
[C---:B------:R-:W-:Y:S01]  /*2200*/  FMUL.FTZ R235, R5.reuse, R235 ;  /* 0x000000eb05eb7220 */ /* 0x040fe20000410000 */
[----:B------:R-:W-:Y:S01]  /*2210*/  FMUL.FTZ R240, R5, R212 ;  /* 0x000000d405f07220 */ /* 0x000fe20000410000 */
[----:B------:R-:W-:Y:S01]  /*2220*/  FFMA.FTZ R41, R238, R198, R41 ;  /* 0x000000c6ee297223 */ /* 0x000fe20000010029 */
[----:B------:R-:W-:Y:S01]  /*2230*/  FADD.FTZ R37, R37, R198 ;  /* 0x000000c625257221 */ /* 0x000fe20000010000 */
[----:B------:R-:W-:Y:S01]  /*2240*/  FMUL.FTZ R198, R138, R219 ;  /* 0x000000db8ac67220 */ /* 0x000fe20000410000 */
[----:B------:R-:W-:Y:S01]  /*2250*/  FADD.FTZ R211, R210, R195 ;  /* 0x000000c3d2d37221 */ /* 0x000fe20000010000 */
[----:B------:R-:W-:Y:S01]  /*2260*/  FFMA.FTZ R14, R238, R195, R15 ;  /* 0x000000c3ee0e7223 */ /* 0x000fe2000001000f */
[----:B------:R-:W-:Y:S01]  /*2270*/  FFMA.FTZ R42, R235, R219, R42 ;  /* 0x000000dbeb2a7223 */ /* 0x000fe2000001002a */
[----:B------:R-:W-:Y:S01]  /*2280*/  FADD.FTZ R38, R38, R219 ;  /* 0x000000db26267221 */ /* 0x000fe20000010000 */
[-C--:B------:R-:W-:Y:S01]  /*2290*/  FFMA.FTZ R43, R240, R225.reuse, R43 ;  /* 0x000000e1f02b7223 */ /* 0x080fe2000001002b */
[----:B------:R-:W-:Y:S01]  /*22a0*/  FADD.FTZ R39, R39, R225 ;  /* 0x000000e127277221 */ /* 0x000fe20000010000 */
[----:B------:R-:W-:Y:S01]  /*22b0*/  FMUL.FTZ R225, R139, R225 ;  /* 0x000000e18be17220 */ /* 0x000fe20000410000 */
[----:B------:R-:W-:Y:S01]  /*22c0*/  FADD.FTZ R210, R211, R198 ;  /* 0x000000c6d3d27221 */ /* 0x000fe20000010000 */
[----:B------:R-:W-:Y:S01]  /*22d0*/  FFMA.FTZ R219, R235, R198, R14 ;  /* 0x000000c6ebdb7223 */ /* 0x000fe2000001000e */
[----:B------:R-:W-:Y:S01]  /*22e0*/  FFMA.FTZ R40, R193, R217, R40 ;  /* 0x000000d9c1287223 */ /* 0x000fe20000010028 */
[----:B------:R-:W-:Y:S01]  /*22f0*/  FADD.FTZ R36, R36, R217 ;  /* 0x000000d924247221 */ /* 0x000fe20000010000 */
[----:B------:R-:W-:Y:S01]  /*2300*/  FADD.FTZ R217, R210, R225 ;  /* 0x000000e1d2d97221 */ /* 0x000fe20000010000 */
[----:B------:R-:W-:-:S07]  /*2310*/  FFMA.FTZ R219, R240, R225, R219 ;  /* 0x000000e1f0db7223 */ /* 0x000fce00000100db */
.L_x_8735:
[----:B------:R-:W-:Y:S05]  /*2320*/  BSYNC B1 ;  /* 0x0000000000017941 */ /* 0x000fea0003800000 */
.L_x_8733:
        /* <DEDUP_REMOVED lines=20> */
.L_x_8869:
[----:B-----5:R-:W-:Y:S01]  /*2470*/  ISETP.GE.AND P3, PT, R6, 0x1, PT ;  /* 0x000000010600780c */ /* 0x020fe20003f66270 */
[----:B------:R-:W-:Y:S01]  /*2480*/  HFMA2.MMA R15, -RZ, RZ, 0, 0 ;  /* 0x00000000ff0f7435 */ /* 0x000fe200000001ff */
[----:B-1----:R-:W-:Y:S01]  /*2490*/  FADD.FTZ R214, R211, R214 ;  /* 0x000000d6d3d67221 */ /* 0x002fe20000010000 */
[----:B0-2---:R-:W-:Y:S01]  /*24a0*/  FADD.FTZ R211, R212, R213 ;  /* 0x000000d5d4d37221 */ /* 0x005fe20000010000 */
[----:B------:R-:W-:Y:S01]  /*24b0*/  ISETP.NE.AND P0, PT, R4, RZ, PT ;  /* 0x000000ff0400720c */ /* 0x000fe20003f05270 */
[----:B------:R-:W-:Y:S02]  /*24c0*/  BSSY B1, `(.L_x_8737) ;  /* 0x0000017000017945 */ /* 0x000fe40003800000 */
[----:B------:R-:W-:-:S06]  /*24d0*/  FMUL.FTZ R211, R211, UR8 ;  /* 0x00000008d3d37c20 */ /* 0x000fcc0008410000 */
[----:B------:R-:W-:-:S05]  /*24e0*/  @P3 IADD3 R6, R6, -0x1, RZ ;  /* 0xffffffff06063810 */ /* 0x000fca0007ffe0ff */
[----:B------:R-:W-:-:S05]  /*24f0*/  @P3 IMAD R6, R6, R7, RZ ;  /* 0x0000000706063224 */ /* 0x000fca00078e02ff */
[----:B------:R-:W-:-:S04]  /*2500*/  @P3 SHF.R.S32.HI R7, RZ, 0x1f, R6 ;  /* 0x0000001fff073819 */ /* 0x000fc80000011406 */
[----:B------:R-:W-:-:S04]  /*2510*/  @P3 LEA.HI R7, R7, R6, RZ, 0x3 ;  /* 0x0000000607073211 */ /* 0x000fc800078f18ff */
[----:B------:R-:W-:Y:S01]  /*2520*/  @P3 LEA.HI.SX32 R15, R7, R8, 0x1d ;  /* 0x00000008070f3211 */ /* 0x000fe200078feaff */
[----:B------:R-:W-:-:S05]  /*2530*/  FMUL.FTZ R8, R214, UR8 ;  /* 0x00000008d6087c20 */ /* 0x000fca0008410000 */
[----:B------:R-:W-:Y:S01]  /*2540*/  FSEL R8, R8, RZ, !P0 ;  /* 0x000000ff08087208 */ /* 0x000fe20004000000 */
[----:B------:R-:W-:Y:S06]  /*2550*/  @P1 BRA `(.L_x_8738) ;  /* 0x0000000000181947 */ /* 0x000fec0003800000 */
[----:B------:R-:W-:Y:S02]  /*2560*/  ISETP.NE.U32.AND P0, PT, R12, RZ, PT ;  /* 0x000000ff0c00720c */ /* 0x000fe40003f05070 */
[----:B------:R-:W-:Y:S02]  /*2570*/  MOV R6, RZ ;  /* 0x000000ff00067202 */ /* 0x000fe40000000f00 */
[----:B------:R-:W-:-:S13]  /*2580*/  ISETP.NE.AND.EX P0, PT, R13, RZ, PT, P0 ;  /* 0x000000ff0d00720c */ /* 0x000fda0003f05300 */
[----:B------:R-:W-:Y:S05]  /*2590*/  @!P0 BRA `(.L_x_8739) ;  /* 0x0000000000248947 */ /* 0x000fea0003800000 */
[----:B------:R-:W-:Y:S01]  /*25a0*/  HADD2.F32 R6, -RZ, R140.H0_H0 ;  /* 0x2000008cff067230 */ /* 0x000fe20000004100 */
[----:B------:R-:W-:Y:S06]  /*25b0*/  BRA `(.L_x_8739) ;  /* 0x00000000001c7947 */ /* 0x000fec0003800000 */
.L_x_8738:
[----:B------:R-:W-:Y:S01]  /*25c0*/  ISETP.NE.U32.AND P0, PT, R12, RZ, PT ;  /* 0x000000ff0c00720c */ /* 0x000fe20003f05070 */
[----:B------:R-:W-:-:S03]  /*25d0*/  FFMA.FTZ R7, R3, R211, R8 ;  /* 0x000000d303077223 */ /* 0x000fc60000010008 */
[----:B------:R-:W-:Y:S01]  /*25e0*/  ISETP.NE.AND.EX P0, PT, R13, RZ, PT, P0 ;  /* 0x000000ff0d00720c */ /* 0x000fe20003f05300 */
[----:B------:R-:W-:-:S04]  /*25f0*/  FADD.FTZ R6, R244, -R7 ;  /* 0x80000007f4067221 */ /* 0x000fc80000010000 */
[----:B------:R-:W-:-:S08]  /*2600*/  FMUL.FTZ R6, R5, R6 ;  /* 0x0000000605067220 */ /* 0x000fd00000410000 */
[----:B------:R-:W-:-:S05]  /*2610*/  @P0 HADD2.F32 R7, -RZ, R140.H0_H0 ;  /* 0x2000008cff070230 */ /* 0x000fca0000004100 */
[----:B------:R-:W-:-:S07]  /*2620*/  @P0 FADD.FTZ R6, R6, R7 ;  /* 0x0000000706060221 */ /* 0x000fce0000010000 */
.L_x_8739:
[----:B------:R-:W-:Y:S05]  /*2630*/  BSYNC B1 ;  /* 0x0000000000017941 */ /* 0x000fea0003800000 */
.L_x_8737:
        /* <DEDUP_REMOVED lines=14> */
.L_x_8741:
[----:B------:R-:W-:Y:S01]  /*2720*/  FFMA.FTZ R6, R194, R211, R8 ;  /* 0x000000d3c2067223 */ /* 0x000fe20000010008 */
[----:B------:R-:W-:-:S03]  /*2730*/  @P0 HADD2.F32 R7, -RZ, R140.H1_H1 ;  /* 0x3000008cff070230 */ /* 0x000fc60000004100 */
[----:B------:R-:W-:-:S04]  /*2740*/  FADD.FTZ R6, R203, -R6 ;  /* 0x80000006cb067221 */ /* 0x000fc80000010000 */
[----:B------:R-:W-:-:S04]  /*2750*/  FMUL.FTZ R6, R5, R6 ;  /* 0x0000000605067220 */ /* 0x000fc80000410000 */
[----:B------:R-:W-:-:S07]  /*2760*/  @P0 FADD.FTZ R6, R6, R7 ;  /* 0x0000000706060221 */ /* 0x000fce0000010000 */
.L_x_8742:
[----:B------:R-:W-:Y:S05]  /*2770*/  BSYNC B1 ;  /* 0x0000000000017941 */ /* 0x000fea0003800000 */
.L_x_8740:
        /* <DEDUP_REMOVED lines=12> */
.L_x_8744:
[----:B------:R-:W-:-:S04]  /*2840*/  FFMA.FTZ R7, R197, R211, R8 ;  /* 0x000000d3c5077223 */ /* 0x000fc80000010008 */
[----:B------:R-:W-:Y:S01]  /*2850*/  FADD.FTZ R6, R168, -R7 ;  /* 0x80000007a8067221 */ /* 0x000fe20000010000 */
[----:B------:R-:W-:-:S03]  /*2860*/  @P0 HADD2.F32 R7, -RZ, R141.H0_H0 ;  /* 0x2000008dff070230 */ /* 0x000fc60000004100 */
[----:B------:R-:W-:-:S04]  /*2870*/  FMUL.FTZ R6, R5, R6 ;  /* 0x0000000605067220 */ /* 0x000fc80000410000 */
[----:B------:R-:W-:-:S07]  /*2880*/  @P0 FADD.FTZ R6, R6, R7 ;  /* 0x0000000706060221 */ /* 0x000fce0000010000 */
.L_x_8745:
[----:B------:R-:W-:Y:S05]  /*2890*/  BSYNC B1 ;  /* 0x0000000000017941 */ /* 0x000fea0003800000 */
.L_x_8743:
        /* <DEDUP_REMOVED lines=12> */
.L_x_8747:
[----:B------:R-:W-:Y:S01]  /*2960*/  FFMA.FTZ R6, R234, R211, R8 ;  /* 0x000000d3ea067223 */ /* 0x000fe20000010008 */
[----:B------:R-:W-:-:S03]  /*2970*/  @P0 HADD2.F32 R7, -RZ, R141.H1_H1 ;  /* 0x3000008dff070230 */ /* 0x000fc60000004100 */
[----:B------:R-:W-:-:S04]  /*2980*/  FADD.FTZ R6, R207, -R6 ;  /* 0x80000006cf067221 */ /* 0x000fc80000010000 */
[----:B------:R-:W-:-:S04]  /*2990*/  FMUL.FTZ R6, R5, R6 ;  /* 0x0000000605067220 */ /* 0x000fc80000410000 */
[----:B------:R-:W-:-:S07]  /*29a0*/  @P0 FADD.FTZ R6, R6, R7 ;  /* 0x0000000706060221 */ /* 0x000fce0000010000 */
.L_x_8748:
[----:B------:R-:W-:Y:S05]  /*29b0*/  BSYNC B1 ;  /* 0x0000000000017941 */ /* 0x000fea0003800000 */
.L_x_8746:
        /* <DEDUP_REMOVED lines=12> */
.L_x_8750:
[----:B------:R-:W-:-:S04]  /*2a80*/  FFMA.FTZ R7, R199, R211, R8 ;  /* 0x000000d3c7077223 */ /* 0x000fc80000010008 */
[----:B------:R-:W-:Y:S01]  /*2a90*/  FADD.FTZ R6, R208, -R7 ;  /* 0x80000007d0067221 */ /* 0x000fe20000010000 */
[----:B------:R-:W-:-:S03]  /*2aa0*/  @P0 HADD2.F32 R7, -RZ, R142.H0_H0 ;  /* 0x2000008eff070230 */ /* 0x000fc60000004100 */
[----:B------:R-:W-:-:S04]  /*2ab0*/  FMUL.FTZ R6, R5, R6 ;  /* 0x0000000605067220 */ /* 0x000fc80000410000 */
[----:B------:R-:W-:-:S07]  /*2ac0*/  @P0 FADD.FTZ R6, R6, R7 ;  /* 0x0000000706060221 */ /* 0x000fce0000010000 */
.L_x_8751:
[----:B------:R-:W-:Y:S05]  /*2ad0*/  BSYNC B1 ;  /* 0x0000000000017941 */ /* 0x000fea0003800000 */
.L_x_8749:
        /* <DEDUP_REMOVED lines=12> */
.L_x_8753:
[----:B------:R-:W-:Y:S01]  /*2ba0*/  FFMA.FTZ R6, R202, R211, R8 ;  /* 0x000000d3ca067223 */ /* 0x000fe20000010008 */
[----:B------:R-:W-:-:S03]  /*2bb0*/  @P0 HADD2.F32 R7, -RZ, R142.H1_H1 ;  /* 0x3000008eff070230 */ /* 0x000fc60000004100 */
[----:B------:R-:W-:-:S04]  /*2bc0*/  FADD.FTZ R6, R169, -R6 ;  /* 0x80000006a9067221 */ /* 0x000fc80000010000 */
[----:B------:R-:W-:-:S04]  /*2bd0*/  FMUL.FTZ R6, R5, R6 ;  /* 0x0000000605067220 */ /* 0x000fc80000410000 */
[----:B------:R-:W-:-:S07]  /*2be0*/  @P0 FADD.FTZ R6, R6, R7 ;  /* 0x0000000706060221 */ /* 0x000fce0000010000 */
.L_x_8754:
[----:B------:R-:W-:Y:S05]  /*2bf0*/  BSYNC B1 ;  /* 0x0000000000017941 */ /* 0x000fea0003800000 */
.L_x_8752:
        /* <DEDUP_REMOVED lines=12> */
.L_x_8756:
[----:B------:R-:W-:-:S04]  /*2cc0*/  FFMA.FTZ R7, R227, R211, R8 ;  /* 0x000000d3e3077223 */ /* 0x000fc80000010008 */
[----:B------:R-:W-:Y:S01]  /*2cd0*/  FADD.FTZ R6, R170, -R7 ;  /* 0x80000007aa067221 */ /* 0x000fe20000010000 */
[----:B------:R-:W-:-:S03]  /*2ce0*/  @P0 HADD2.F32 R7, -RZ, R143.H0_H0 ;  /* 0x2000008fff070230 */ /* 0x000fc60000004100 */
[----:B------:R-:W-:-:S04]  /*2cf0*/  FMUL.FTZ R6, R5, R6 ;  /* 0x0000000605067220 */ /* 0x000fc80000410000 */
[----:B------:R-:W-:-:S07]  /*2d00*/  @P0 FADD.FTZ R6, R6, R7 ;  /* 0x0000000706060221 */ /* 0x000fce0000010000 */
.L_x_8757:
[----:B------:R-:W-:Y:S05]  /*2d10*/  BSYNC B1 ;  /* 0x0000000000017941 */ /* 0x000fea0003800000 */
.L_x_8755:
        /* <DEDUP_REMOVED lines=12> */
.L_x_8759:
[----:B------:R-:W-:Y:S01]  /*2de0*/  FFMA.FTZ R6, R206, R211, R8 ;  /* 0x000000d3ce067223 */ /* 0x000fe20000010008 */
[----:B------:R-:W-:-:S03]  /*2df0*/  @P0 HADD2.F32 R7, -RZ, R143.H1_H1 ;  /* 0x3000008fff070230 */ /* 0x000fc60000004100 */
[----:B------:R-:W-:-:S04]  /*2e00*/  FADD.FTZ R6, R209, -R6 ;  /* 0x80000006d1067221 */ /* 0x000fc80000010000 */
[----:B------:R-:W-:-:S04]  /*2e10*/  FMUL.FTZ R14, R5, R6 ;  /* 0x00000006050e7220 */ /* 0x000fc80000410000 */
[----:B------:R-:W-:-:S07]  /*2e20*/  @P0 FADD.FTZ R14, R14, R7 ;  /* 0x000000070e0e0221 */ /* 0x000fce0000010000 */
.L_x_8760:
[----:B------:R-:W-:Y:S05]  /*2e30*/  BSYNC B1 ;  /* 0x0000000000017941 */ /* 0x000fea0003800000 */
.L_x_8758:
        /* <DEDUP_REMOVED lines=18> */
.L_x_8762:
[----:B0-----:R-:W-:-:S04]  /*2f60*/  FFMA.FTZ R7, R237, R211, R8 ;  /* 0x000000d3ed077223 */ /* 0x001fc80000010008 */
[----:B------:R-:W-:Y:S01]  /*2f70*/  FADD.FTZ R6, R216, -R7 ;  /* 0x80000007d8067221 */ /* 0x000fe20000010000 */
[----:B------:R-:W-:-:S03]  /*2f80*/  @P0 HADD2.F32 R7, -RZ, R144.H0_H0 ;  /* 0x20000090ff070230 */ /* 0x000fc60000004100 */
[----:B------:R-:W-:-:S04]  /*2f90*/  FMUL.FTZ R6, R5, R6 ;  /* 0x0000000605067220 */ /* 0x000fc80000410000 */
[----:B------:R-:W-:-:S07]  /*2fa0*/  @P0 FADD.FTZ R6, R6, R7 ;  /* 0x0000000706060221 */ /* 0x000fce0000010000 */
.L_x_8763:
[----:B------:R-:W-:Y:S05]  /*2fb0*/  BSYNC B1 ;  /* 0x0000000000017941 */ /* 0x000fea0003800000 */
.L_x_8761:
        /* <DEDUP_REMOVED lines=12> */
.L_x_8765:
[----:B------:R-:W-:Y:S01]  /*3080*/  FFMA.FTZ R6, R172, R211, R8 ;  /* 0x000000d3ac067223 */ /* 0x000fe20000010008 */
[----:B------:R-:W-:-:S03]  /*3090*/  @P0 HADD2.F32 R7, -RZ, R144.H1_H1 ;  /* 0x30000090ff070230 */ /* 0x000fc60000004100 */
[----:B------:R-:W-:-:S04]  /*30a0*/  FADD.FTZ R6, R175, -R6 ;  /* 0x80000006af067221 */ /* 0x000fc80000010000 */
[----:B------:R-:W-:-:S04]  /*30b0*/  FMUL.FTZ R6, R5, R6 ;  /* 0x0000000605067220 */ /* 0x000fc80000410000 */
[----:B------:R-:W-:-:S07]  /*30c0*/  @P0 FADD.FTZ R6, R6, R7 ;  /* 0x0000000706060221 */ /* 0x000fce0000010000 */
.L_x_8766:
[----:B------:R-:W-:Y:S05]  /*30d0*/  BSYNC B1 ;  /* 0x0000000000017941 */ /* 0x000fea0003800000 */
.L_x_8764:
        /* <DEDUP_REMOVED lines=12> */
.L_x_8768:
[----:B------:R-:W-:-:S04]  /*31a0*/  FFMA.FTZ R7, R239, R211, R8 ;  /* 0x000000d3ef077223 */ /* 0x000fc80000010008 */
[----:B------:R-:W-:Y:S01]  /*31b0*/  FADD.FTZ R6, R164, -R7 ;  /* 0x80000007a4067221 */ /* 0x000fe20000010000 */
[----:B------:R-:W-:-:S03]  /*31c0*/  @P0 HADD2.F32 R7, -RZ, R145.H0_H0 ;  /* 0x20000091ff070230 */ /* 0x000fc60000004100 */
[----:B------:R-:W-:-:S04]  /*31d0*/  FMUL.FTZ R6, R5, R6 ;  /* 0x0000000605067220 */ /* 0x000fc80000410000 */
[----:B------:R-:W-:-:S07]  /*31e0*/  @P0 FADD.FTZ R6, R6, R7 ;  /* 0x0000000706060221 */ /* 0x000fce0000010000 */
.L_x_8769:
[----:B------:R-:W-:Y:S05]  /*31f0*/  BSYNC B1 ;  /* 0x0000000000017941 */ /* 0x000fea0003800000 */
.L_x_8767:
        /* <DEDUP_REMOVED lines=12> */
.L_x_8771:
[----:B------:R-:W-:Y:S01]  /*32c0*/  FFMA.FTZ R6, R242, R211, R8 ;  /* 0x000000d3f2067223 */ /* 0x000fe20000010008 */
[----:B------:R-:W-:-:S03]  /*32d0*/  @P0 HADD2.F32 R7, -RZ, R145.H1_H1 ;  /* 0x30000091ff070230 */ /* 0x000fc60000004100 */
[----:B------:R-:W-:-:S04]  /*32e0*/  FADD.FTZ R6, R221, -R6 ;  /* 0x80000006dd067221 */ /* 0x000fc80000010000 */
[----:B------:R-:W-:-:S04]  /*32f0*/  FMUL.FTZ R6, R5, R6 ;  /* 0x0000000605067220 */ /* 0x000fc80000410000 */
[----:B------:R-:W-:-:S07]  /*3300*/  @P0 FADD.FTZ R6, R6, R7 ;  /* 0x0000000706060221 */ /* 0x000fce0000010000 */
.L_x_8772:
[----:B------:R-:W-:Y:S05]  /*3310*/  BSYNC B1 ;  /* 0x0000000000017941 */ /* 0x000fea0003800000 */
.L_x_8770:
        /* <DEDUP_REMOVED lines=12> */
.L_x_8774:
[----:B------:R-:W-:-:S04]  /*33e0*/  FFMA.FTZ R7, R241, R211, R8 ;  /* 0x000000d3f1077223 */ /* 0x000fc80000010008 */
[----:B------:R-:W-:Y:S01]  /*33f0*/  FADD.FTZ R6, R222, -R7 ;  /* 0x80000007de067221 */ /* 0x000fe20000010000 */
[----:B------:R-:W-:-:S03]  /*3400*/  @P0 HADD2.F32 R7, -RZ, R146.H0_H0 ;  /* 0x20000092ff070230 */ /* 0x000fc60000004100 */
[----:B------:R-:W-:-:S04]  /*3410*/  FMUL.FTZ R6, R5, R6 ;  /* 0x0000000605067220 */ /* 0x000fc80000410000 */
[----:B------:R-:W-:-:S07]  /*3420*/  @P0 FADD.FTZ R6, R6, R7 ;  /* 0x0000000706060221 */ /* 0x000fce0000010000 */
.L_x_8775:
[----:B------:R-:W-:Y:S05]  /*3430*/  BSYNC B1 ;  /* 0x0000000000017941 */ /* 0x000fea0003800000 */
.L_x_8773:
        /* <DEDUP_REMOVED lines=12> */
.L_x_8777:
[----:B------:R-:W-:Y:S01]  /*3500*/  FFMA.FTZ R6, R174, R211, R8 ;  /* 0x000000d3ae067223 */ /* 0x000fe20000010008 */
[----:B------:R-:W-:-:S03]  /*3510*/  @P0 HADD2.F32 R7, -RZ, R146.H1_H1 ;  /* 0x30000092ff070230 */ /* 0x000fc60000004100 */
[----:B------:R-:W-:-:S04]  /*3520*/  FADD.FTZ R6, R165, -R6 ;  /* 0x80000006a5067221 */ /* 0x000fc80000010000 */
[----:B------:R-:W-:-:S04]  /*3530*/  FMUL.FTZ R6, R5, R6 ;  /* 0x0000000605067220 */ /* 0x000fc80000410000 */
[----:B------:R-:W-:-:S07]  /*3540*/  @P0 FADD.FTZ R6, R6, R7 ;  /* 0x0000000706060221 */ /* 0x000fce0000010000 */
.L_x_8778:
[----:B------:R-:W-:Y:S05]  /*3550*/  BSYNC B1 ;  /* 0x0000000000017941 */ /* 0x000fea0003800000 */
.L_x_8776:
        /* <DEDUP_REMOVED lines=12> */
.L_x_8780:
[----:B------:R-:W-:-:S04]  /*3620*/  FFMA.FTZ R7, R243, R211, R8 ;  /* 0x000000d3f3077223 */ /* 0x000fc80000010008 */
[----:B------:R-:W-:Y:S01]  /*3630*/  FADD.FTZ R6, R166, -R7 ;  /* 0x80000007a6067221 */ /* 0x000fe20000010000 */
[----:B------:R-:W-:-:S03]  /*3640*/  @P0 HADD2.F32 R7, -RZ, R147.H0_H0 ;  /* 0x20000093ff070230 */ /* 0x000fc60000004100 */
[----:B------:R-:W-:-:S04]  /*3650*/  FMUL.FTZ R6, R5, R6 ;  /* 0x0000000605067220 */ /* 0x000fc80000410000 */
[----:B------:R-:W-:-:S07]  /*3660*/  @P0 FADD.FTZ R6, R6, R7 ;  /* 0x0000000706060221 */ /* 0x000fce0000010000 */
.L_x_8781:
[----:B------:R-:W-:Y:S05]  /*3670*/  BSYNC B1 ;  /* 0x0000000000017941 */ /* 0x000fea0003800000 */
.L_x_8779:
        /* <DEDUP_REMOVED lines=12> */
.L_x_8783:
[----:B------:R-:W-:Y:S01]  /*3740*/  FFMA.FTZ R6, R220, R211, R8 ;  /* 0x000000d3dc067223 */ /* 0x000fe20000010008 */
[----:B------:R-:W-:-:S03]  /*3750*/  @P0 HADD2.F32 R7, -RZ, R147.H1_H1 ;  /* 0x30000093ff070230 */ /* 0x000fc60000004100 */
[----:B------:R-:W-:-:S04]  /*3760*/  FADD.FTZ R6, R223, -R6 ;  /* 0x80000006df067221 */ /* 0x000fc80000010000 */
[----:B------:R-:W-:-:S04]  /*3770*/  FMUL.FTZ R14, R5, R6 ;  /* 0x00000006050e7220 */ /* 0x000fc80000410000 */
[----:B------:R-:W-:-:S07]  /*3780*/  @P0 FADD.FTZ R14, R14, R7 ;  /* 0x000000070e0e0221 */ /* 0x000fce0000010000 */
.L_x_8784:
[----:B------:R-:W-:Y:S05]  /*3790*/  BSYNC B1 ;  /* 0x0000000000017941 */ /* 0x000fea0003800000 */
.L_x_8782:
        /* <DEDUP_REMOVED lines=19> */
.L_x_8786:
[----:B0-----:R-:W-:-:S04]  /*38d0*/  FFMA.FTZ R7, R245, R211, R8 ;  /* 0x000000d3f5077223 */ /* 0x001fc80000010008 */
[----:B------:R-:W-:Y:S01]  /*38e0*/  FADD.FTZ R6, R224, -R7 ;  /* 0x80000007e0067221 */ /* 0x000fe20000010000 */
[----:B------:R-:W-:-:S03]  /*38f0*/  @P0 HADD2.F32 R7, -RZ, R148.H0_H0 ;  /* 0x20000094ff070230 */ /* 0x000fc60000004100 */
[----:B------:R-:W-:-:S04]  /*3900*/  FMUL.FTZ R6, R5, R6 ;  /* 0x0000000605067220 */ /* 0x000fc80000410000 */
[----:B------:R-:W-:-:S07]  /*3910*/  @P0 FADD.FTZ R6, R6, R7 ;  /* 0x0000000706060221 */ /* 0x000fce0000010000 */
.L_x_8787:
[----:B------:R-:W-:Y:S05]  /*3920*/  BSYNC B1 ;  /* 0x0000000000017941 */ /* 0x000fea0003800000 */
.L_x_8785:
[----:B------:R-:W0:Y:S01]  /*3930*/  @P3 LDC R7, c[0x0][0x29c] ;  /* 0x0000a700ff073b82 */ /* 0x000e220000000800 */
[----:B------:R-:W-:Y:S01]  /*3940*/  @P2 F2FP.F16.F32.PACK_AB R10, RZ, R6 ;  /* 0x00000006ff0a223e */ /* 0x000fe200000000ff */
[----:B------:R-:W-:Y:S03]  /*3950*/  BSSY B1, `(.L_x_8788) ;  /* 0x000000f000017945 */ /* 0x000fe60003800000 */
[----:B------:R-:W-:Y:S01]  /*3960*/  @P2 PRMT R20, R10, 0x7610, R20 ;  /* 0x000076100a142816 */ /* 0x000fe20000000014 */
[----:B0-----:R-:W-:-:S05]  /*3970*/  @P3 FMUL.FTZ R7, R6, R7 ;  /* 0x0000000706073220 */ /* 0x001fca0000410000 */
[----:B------:R-:W-:-:S04]  /*3980*/  @P3 F2FP.F16.F32.PACK_AB R12, RZ, R7 ;  /* 0x00000007ff0c323e */ /* 0x000fc800000000ff */
[----:B------:R-:W-:Y:S01]  /*3990*/  @P3 PRMT R24, R12, 0x7610, R24 ;  /* 0x000076100c183816 */ /* 0x000fe20000000018 */
[----:B------:R-:W-:Y:S06]  /*39a0*/  @P1 BRA `(.L_x_8789) ;  /* 0x0000000000101947 */ /* 0x000fec0003800000 */
[----:B------:R-:W-:Y:S01]  /*39b0*/  MOV R6, RZ ;  /* 0x000000ff00067202 */ /* 0x000fe20000000f00 */
[----:B------:R-:W-:Y:S06]  /*39c0*/  @!P0 BRA `(.L_x_8790) ;  /* 0x00000000001c8947 */ /* 0x000fec0003800000 */
[----:B------:R-:W-:Y:S01]  /*39d0*/  HADD2.F32 R6, -RZ, R148.H1_H1 ;  /* 0x30000094ff067230 */ /* 0x000fe20000004100 */
[----:B------:R-:W-:Y:S06]  /*39e0*/  BRA `(.L_x_8790) ;  /* 0x0000000000147947 */ /* 0x000fec0003800000 */
.L_x_8789:
[----:B------:R-:W-:Y:S01]  /*39f0*/  FFMA.FTZ R6, R184, R211, R8 ;  /* 0x000000d3b8067223 */ /* 0x000fe20000010008 */
[----:B------:R-:W-:-:S03]  /*3a00*/  @P0 HADD2.F32 R7, -RZ, R148.H1_H1 ;  /* 0x30000094ff070230 */ /* 0x000fc60000004100 */
[----:B------:R-:W-:-:S04]  /*3a10*/  FADD.FTZ R6, R229, -R6 ;  /* 0x80000006e5067221 */ /* 0x000fc80000010000 */
[----:B------:R-:W-:-:S04]  /*3a20*/  FMUL.FTZ R6, R5, R6 ;  /* 0x0000000605067220 */ /* 0x000fc80000410000 */
[----:B------:R-:W-:-:S07]  /*3a30*/  @P0 FADD.FTZ R6, R6, R7 ;  /* 0x0000000706060221 */ /* 0x000fce0000010000 */
.L_x_8790:
[----:B------:R-:W-:Y:S05]  /*3a40*/  BSYNC B1 ;  /* 0x0000000000017941 */ /* 0x000fea0003800000 */
.L_x_8788:
        /* <DEDUP_REMOVED lines=8> */
[----:B------:R-:W-:Y:S01]  /*3ad0*/  HFMA2.MMA R6, -RZ, RZ, 0, 0 ;  /* 0x00000000ff067435 */ /* 0x000fe200000001ff */
[----:B------:R-:W-:Y:S10]  /*3ae0*/  @!P0 BRA `(.L_x_8793) ;  /* 0x00000000001c8947 */ /* 0x000ff40003800000 */
[----:B------:R-:W-:Y:S01]  /*3af0*/  HADD2.F32 R6, -RZ, R149.H0_H0 ;  /* 0x20000095ff067230 */ /* 0x000fe20000004100 */
[----:B------:R-:W-:Y:S06]  /*3b00*/  BRA `(.L_x_8793) ;  /* 0x0000000000147947 */ /* 0x000fec0003800000 */
.L_x_8792:
[----:B------:R-:W-:-:S04]  /*3b10*/  FFMA.FTZ R7, R247, R211, R8 ;  /* 0x000000d3f7077223 */ /* 0x000fc80000010008 */
[----:B------:R-:W-:Y:S01]  /*3b20*/  FADD.FTZ R6, R176, -R7 ;  /* 0x80000007b0067221 */ /* 0x000fe20000010000 */
[----:B------:R-:W-:-:S03]  /*3b30*/  @P0 HADD2.F32 R7, -RZ, R149.H0_H0 ;  /* 0x20000095ff070230 */ /* 0x000fc60000004100 */
[----:B------:R-:W-:-:S04]  /*3b40*/  FMUL.FTZ R6, R5, R6 ;  /* 0x0000000605067220 */ /* 0x000fc80000410000 */
[----:B------:R-:W-:-:S07]  /*3b50*/  @P0 FADD.FTZ R6, R6, R7 ;  /* 0x0000000706060221 */ /* 0x000fce0000010000 */
.L_x_8793:
[----:B------:R-:W-:Y:S05]  /*3b60*/  BSYNC B1 ;  /* 0x0000000000017941 */ /* 0x000fea0003800000 */
.L_x_8791:
        /* <DEDUP_REMOVED lines=12> */
.L_x_8795:
[----:B------:R-:W-:Y:S01]  /*3c30*/  FFMA.FTZ R6, R250, R211, R8 ;  /* 0x000000d3fa067223 */ /* 0x000fe20000010008 */
[----:B------:R-:W-:-:S03]  /*3c40*/  @P0 HADD2.F32 R7, -RZ, R149.H1_H1 ;  /* 0x30000095ff070230 */ /* 0x000fc60000004100 */
[----:B------:R-:W-:-:S04]  /*3c50*/  FADD.FTZ R6, R231, -R6 ;  /* 0x80000006e7067221 */ /* 0x000fc80000010000 */
[----:B------:R-:W-:-:S04]  /*3c60*/  FMUL.FTZ R6, R5, R6 ;  /* 0x0000000605067220 */ /* 0x000fc80000410000 */
[----:B------:R-:W-:-:S07]  /*3c70*/  @P0 FADD.FTZ R6, R6, R7 ;  /* 0x0000000706060221 */ /* 0x000fce0000010000 */
.L_x_8796:
[----:B------:R-:W-:Y:S05]  /*3c80*/  BSYNC B1 ;  /* 0x0000000000017941 */ /* 0x000fea0003800000 */
.L_x_8794:
        /* <DEDUP_REMOVED lines=12> */
.L_x_8798:
[----:B------:R-:W-:-:S04]  /*3d50*/  FFMA.FTZ R7, R249, R211, R8 ;  /* 0x000000d3f9077223 */ /* 0x000fc80000010008 */
[----:B------:R-:W-:Y:S01]  /*3d60*/  FADD.FTZ R6, R228, -R7 ;  /* 0x80000007e4067221 */ /* 0x000fe20000010000 */
[----:B------:R-:W-:-:S03]  /*3d70*/  @P0 HADD2.F32 R7, -RZ, R150.H0_H0 ;  /* 0x20000096ff070230 */ /* 0x000fc60000004100 */
[----:B------:R-:W-:-:S04]  /*3d80*/  FMUL.FTZ R6, R5, R6 ;  /* 0x0000000605067220 */ /* 0x000fc80000410000 */
[----:B------:R-:W-:-:S07]  /*3d90*/  @P0 FADD.FTZ R6, R6, R7 ;  /* 0x0000000706060221 */ /* 0x000fce0000010000 */
.L_x_8799:
[----:B------:R-:W-:Y:S05]  /*3da0*/  BSYNC B1 ;  /* 0x0000000000017941 */ /* 0x000fea0003800000 */
.L_x_8797:
        /* <DEDUP_REMOVED lines=12> */
.L_x_8801:
[----:B------:R-:W-:Y:S01]  /*3e70*/  FFMA.FTZ R6, R186, R211, R8 ;  /* 0x000000d3ba067223 */ /* 0x000fe20000010008 */
[----:B------:R-:W-:-:S03]  /*3e80*/  @P0 HADD2.F32 R7, -RZ, R150.H1_H1 ;  /* 0x30000096ff070230 */ /* 0x000fc60000004100 */
[----:B------:R-:W-:-:S04]  /*3e90*/  FADD.FTZ R6, R177, -R6 ;  /* 0x80000006b1067221 */ /* 0x000fc80000010000 */
[----:B------:R-:W-:-:S04]  /*3ea0*/  FMUL.FTZ R6, R5, R6 ;  /* 0x0000000605067220 */ /* 0x000fc80000410000 */
[----:B------:R-:W-:-:S07]  /*3eb0*/  @P0 FADD.FTZ R6, R6, R7 ;  /* 0x0000000706060221 */ /* 0x000fce0000010000 */
.L_x_8802:
[----:B------:R-:W-:Y:S05]  /*3ec0*/  BSYNC B1 ;  /* 0x0000000000017941 */ /* 0x000fea0003800000 */
.L_x_8800:
        /* <DEDUP_REMOVED lines=12> */
.L_x_8804:
[----:B------:R-:W-:-:S04]  /*3f90*/  FFMA.FTZ R7, R251, R211, R8 ;  /* 0x000000d3fb077223 */ /* 0x000fc80000010008 */
[----:B------:R-:W-:Y:S01]  /*3fa0*/  FADD.FTZ R6, R178, -R7 ;  /* 0x80000007b2067221 */ /* 0x000fe20000010000 */
[----:B------:R-:W-:-:S03]  /*3fb0*/  @P0 HADD2.F32 R7, -RZ, R151.H0_H0 ;  /* 0x20000097ff070230 */ /* 0x000fc60000004100 */
[----:B------:R-:W-:-:S04]  /*3fc0*/  FMUL.FTZ R6, R5, R6 ;  /* 0x0000000605067220 */ /* 0x000fc80000410000 */
[----:B------:R-:W-:-:S07]  /*3fd0*/  @P0 FADD.FTZ R6, R6, R7 ;  /* 0x0000000706060221 */ /* 0x000fce0000010000 */
.L_x_8805:
[----:B------:R-:W-:Y:S05]  /*3fe0*/  BSYNC B1 ;  /* 0x0000000000017941 */ /* 0x000fea0003800000 */
.L_x_8803:
        /* <DEDUP_REMOVED lines=12> */
.L_x_8807:
[----:B------:R-:W-:Y:S01]  /*40b0*/  FFMA.FTZ R6, R200, R211, R8 ;  /* 0x000000d3c8067223 */ /* 0x000fe20000010008 */
[----:B------:R-:W-:-:S03]  /*40c0*/  @P0 HADD2.F32 R7, -RZ, R151.H1_H1 ;  /* 0x30000097ff070230 */ /* 0x000fc60000004100 */
[----:B------:R-:W-:-:S04]  /*40d0*/  FADD.FTZ R6, R233, -R6 ;  /* 0x80000006e9067221 */ /* 0x000fc80000010000 */
[----:B------:R-:W-:-:S04]  /*40e0*/  FMUL.FTZ R10, R5, R6 ;  /* 0x00000006050a7220 */ /* 0x000fc80000410000 */
[----:B------:R-:W-:-:S07]  /*40f0*/  @P0 FADD.FTZ R10, R10, R7 ;  /* 0x000000070a0a0221 */ /* 0x000fce0000010000 */
.L_x_8808:
[----:B------:R-:W-:Y:S05]  /*4100*/  BSYNC B1 ;  /* 0x0000000000017941 */ /* 0x000fea0003800000 */
.L_x_8806:
        /* <DEDUP_REMOVED lines=19> */
.L_x_8810:
[----:B0-----:R-:W-:-:S04]  /*4240*/  FFMA.FTZ R7, R179, R211, R8 ;  /* 0x000000d3b3077223 */ /* 0x001fc80000010008 */
[----:B------:R-:W-:Y:S01]  /*4250*/  FADD.FTZ R6, R230, -R7 ;  /* 0x80000007e6067221 */ /* 0x000fe20000010000 */
[----:B------:R-:W-:-:S03]  /*4260*/  @P0 HADD2.F32 R7, -RZ, R152.H0_H0 ;  /* 0x20000098ff070230 */ /* 0x000fc60000004100 */
[----:B------:R-:W-:-:S04]  /*4270*/  FMUL.FTZ R6, R5, R6 ;  /* 0x0000000605067220 */ /* 0x000fc80000410000 */
[----:B------:R-:W-:-:S07]  /*4280*/  @P0 FADD.FTZ R6, R6, R7 ;  /* 0x0000000706060221 */ /* 0x000fce0000010000 */
.L_x_8811:
[----:B------:R-:W-:Y:S05]  /*4290*/  BSYNC B1 ;  /* 0x0000000000017941 */ /* 0x000fea0003800000 */
.L_x_8809:
        /* <DEDUP_REMOVED lines=12> */
.L_x_8813:
[----:B------:R-:W-:Y:S01]  /*4360*/  FFMA.FTZ R6, R188, R211, R8 ;  /* 0x000000d3bc067223 */ /* 0x000fe20000010008 */
[----:B------:R-:W-:-:S03]  /*4370*/  @P0 HADD2.F32 R7, -RZ, R152.H1_H1 ;  /* 0x30000098ff070230 */ /* 0x000fc60000004100 */
[----:B------:R-:W-:-:S04]  /*4380*/  FADD.FTZ R6, R167, -R6 ;  /* 0x80000006a7067221 */ /* 0x000fc80000010000 */
[----:B------:R-:W-:-:S04]  /*4390*/  FMUL.FTZ R6, R5, R6 ;  /* 0x0000000605067220 */ /* 0x000fc80000410000 */
[----:B------:R-:W-:-:S07]  /*43a0*/  @P0 FADD.FTZ R6, R6, R7 ;  /* 0x0000000706060221 */ /* 0x000fce0000010000 */
.L_x_8814:
[----:B------:R-:W-:Y:S05]  /*43b0*/  BSYNC B1 ;  /* 0x0000000000017941 */ /* 0x000fea0003800000 */
.L_x_8812:
        /* <DEDUP_REMOVED lines=12> */
.L_x_8816:
[----:B------:R-:W-:-:S04]  /*4480*/  FFMA.FTZ R7, R187, R211, R8 ;  /* 0x000000d3bb077223 */ /* 0x000fc80000010008 */
[----:B------:R-:W-:Y:S01]  /*4490*/  FADD.FTZ R6, R180, -R7 ;  /* 0x80000007b4067221 */ /* 0x000fe20000010000 */
[----:B------:R-:W-:-:S03]  /*44a0*/  @P0 HADD2.F32 R7, -RZ, R153.H0_H0 ;  /* 0x20000099ff070230 */ /* 0x000fc60000004100 */
[----:B------:R-:W-:-:S04]  /*44b0*/  FMUL.FTZ R6, R5, R6 ;  /* 0x0000000605067220 */ /* 0x000fc80000410000 */
[----:B------:R-:W-:-:S07]  /*44c0*/  @P0 FADD.FTZ R6, R6, R7 ;  /* 0x0000000706060221 */ /* 0x000fce0000010000 */
.L_x_8817:
[----:B------:R-:W-:Y:S05]  /*44d0*/  BSYNC B1 ;  /* 0x0000000000017941 */ /* 0x000fea0003800000 */
.L_x_8815:
        /* <DEDUP_REMOVED lines=12> */
.L_x_8819:
[----:B------:R-:W-:Y:S01]  /*45a0*/  FFMA.FTZ R6, R204, R211, R8 ;  /* 0x000000d3cc067223 */ /* 0x000fe20000010008 */
[----:B------:R-:W-:-:S03]  /*45b0*/  @P0 HADD2.F32 R7, -RZ, R153.H1_H1 ;  /* 0x30000099ff070230 */ /* 0x000fc60000004100 */
[----:B------:R-:W-:-:S04]  /*45c0*/  FADD.FTZ R6, R181, -R6 ;  /* 0x80000006b5067221 */ /* 0x000fc80000010000 */
[----:B------:R-:W-:-:S04]  /*45d0*/  FMUL.FTZ R6, R5, R6 ;  /* 0x0000000605067220 */ /* 0x000fc80000410000 */
[----:B------:R-:W-:-:S07]  /*45e0*/  @P0 FADD.FTZ R6, R6, R7 ;  /* 0x0000000706060221 */ /* 0x000fce0000010000 */
.L_x_8820:
[----:B------:R-:W-:Y:S05]  /*45f0*/  BSYNC B1 ;  /* 0x0000000000017941 */ /* 0x000fea0003800000 */
.L_x_8818:
        /* <DEDUP_REMOVED lines=12> */
.L_x_8822:
[----:B------:R-:W-:-:S04]  /*46c0*/  FFMA.FTZ R7, R189, R211, R8 ;  /* 0x000000d3bd077223 */ /* 0x000fc80000010008 */
[----:B------:R-:W-:Y:S01]  /*46d0*/  FADD.FTZ R6, R246, -R7 ;  /* 0x80000007f6067221 */ /* 0x000fe20000010000 */
[----:B------:R-:W-:-:S03]  /*46e0*/  @P0 HADD2.F32 R7, -RZ, R154.H0_H0 ;  /* 0x2000009aff070230 */ /* 0x000fc60000004100 */
[----:B------:R-:W-:-:S04]  /*46f0*/  FMUL.FTZ R6, R5, R6 ;  /* 0x0000000605067220 */ /* 0x000fc80000410000 */
[----:B------:R-:W-:-:S07]  /*4700*/  @P0 FADD.FTZ R6, R6, R7 ;  /* 0x0000000706060221 */ /* 0x000fce0000010000 */
.L_x_8823:
[----:B------:R-:W-:Y:S05]  /*4710*/  BSYNC B1 ;  /* 0x0000000000017941 */ /* 0x000fea0003800000 */
.L_x_8821:
        /* <DEDUP_REMOVED lines=12> */
.L_x_8825:
[----:B------:R-:W-:Y:S01]  /*47e0*/  FFMA.FTZ R6, R190, R211, R8 ;  /* 0x000000d3be067223 */ /* 0x000fe20000010008 */
[----:B------:R-:W-:-:S03]  /*47f0*/  @P0 HADD2.F32 R7, -RZ, R154.H1_H1 ;  /* 0x3000009aff070230 */ /* 0x000fc60000004100 */
[----:B------:R-:W-:-:S04]  /*4800*/  FADD.FTZ R6, R171, -R6 ;  /* 0x80000006ab067221 */ /* 0x000fc80000010000 */
[----:B------:R-:W-:-:S04]  /*4810*/  FMUL.FTZ R6, R5, R6 ;  /* 0x0000000605067220 */ /* 0x000fc80000410000 */
[----:B------:R-:W-:-:S07]  /*4820*/  @P0 FADD.FTZ R6, R6, R7 ;  /* 0x0000000706060221 */ /* 0x000fce0000010000 */
.L_x_8826:
[----:B------:R-:W-:Y:S05]  /*4830*/  BSYNC B1 ;  /* 0x0000000000017941 */ /* 0x000fea0003800000 */
.L_x_8824:
        /* <DEDUP_REMOVED lines=12> */
.L_x_8828:
[----:B------:R-:W-:Y:S01]  /*4900*/  FFMA.FTZ R6, R232, R211, R8 ;  /* 0x000000d3e8067223 */ /* 0x000fe20000010008 */
[----:B------:R-:W-:-:S03]  /*4910*/  @P0 HADD2.F32 R7, -RZ, R155.H0_H0 ;  /* 0x2000009bff070230 */ /* 0x000fc60000004100 */
[----:B------:R-:W-:-:S04]  /*4920*/  FADD.FTZ R6, R185, -R6 ;  /* 0x80000006b9067221 */ /* 0x000fc80000010000 */
[----:B------:R-:W-:-:S04]  /*4930*/  FMUL.FTZ R6, R5, R6 ;  /* 0x0000000605067220 */ /* 0x000fc80000410000 */
[----:B------:R-:W-:-:S07]  /*4940*/  @P0 FADD.FTZ R6, R6, R7 ;  /* 0x0000000706060221 */ /* 0x000fce0000010000 */
.L_x_8829:
[----:B------:R-:W-:Y:S05]  /*4950*/  BSYNC B1 ;  /* 0x0000000000017941 */ /* 0x000fea0003800000 */
.L_x_8827:
        /* <DEDUP_REMOVED lines=12> */
.L_x_8831:
[----:B------:R-:W-:Y:S01]  /*4a20*/  FFMA.FTZ R6, R218, R211, R8 ;  /* 0x000000d3da067223 */ /* 0x000fe20000010008 */
[----:B------:R-:W-:-:S03]  /*4a30*/  @P0 HADD2.F32 R7, -RZ, R155.H1_H1 ;  /* 0x3000009bff070230 */ /* 0x000fc60000004100 */
[----:B------:R-:W-:-:S04]  /*4a40*/  FADD.FTZ R6, R183, -R6 ;  /* 0x80000006b7067221 */ /* 0x000fc80000010000 */
[----:B------:R-:W-:-:S04]  /*4a50*/  FMUL.FTZ R12, R5, R6 ;  /* 0x00000006050c7220 */ /* 0x000fc80000410000 */
[----:B------:R-:W-:-:S07]  /*4a60*/  @P0 FADD.FTZ R12, R12, R7 ;  /* 0x000000070c0c0221 */ /* 0x000fce0000010000 */
.L_x_8832:
[----:B------:R-:W-:Y:S05]  /*4a70*/  BSYNC B1 ;  /* 0x0000000000017941 */ /* 0x000fea0003800000 */
.L_x_8830:
[----:B------:R-:W0:Y:S01]  /*4a80*/  @P3 LDC R13, c[0x0][0x29c] ;  /* 0x0000a700ff0d3b82 */ /* 0x000e220000000800 */
[----:B------:R-:W-:Y:S01]  /*4a90*/  @P2 IADD3 R213, R9, 0x60, RZ ;  /* 0x0000006009d52810 */ /* 0x000fe20007ffe0ff */
[----:B------:R-:W-:Y:S06]  /*4aa0*/  BSSY B1, `(.L_x_8833) ;  /* 0x0000017000017945 */ /* 0x000fec0003800000 */
        /* <DEDUP_REMOVED lines=17> */
.L_x_8834:
[----:B0-----:R-:W-:-:S04]  /*4bc0*/  FFMA.FTZ R7, R191, R211, R8 ;  /* 0x000000d3bf077223 */ /* 0x001fc80000010008 */
[----:B------:R-:W-:Y:S01]  /*4bd0*/  FADD.FTZ R6, R182, -R7 ;  /* 0x80000007b6067221 */ /* 0x000fe20000010000 */
[----:B------:R-:W-:-:S03]  /*4be0*/  @P0 HADD2.F32 R7, -RZ, R156.H0_H0 ;  /* 0x2000009cff070230 */ /* 0x000fc60000004100 */
[----:B------:R-:W-:-:S04]  /*4bf0*/  FMUL.FTZ R6, R5, R6 ;  /* 0x0000000605067220 */ /* 0x000fc80000410000 */
[----:B------:R-:W-:-:S07]  /*4c00*/  @P0 FADD.FTZ R6, R6, R7 ;  /* 0x0000000706060221 */ /* 0x000fce0000010000 */
.L_x_8835:
[----:B------:R-:W-:Y:S05]  /*4c10*/  BSYNC B1 ;  /* 0x0000000000017941 */ /* 0x000fea0003800000 */
.L_x_8833:
        /* <DEDUP_REMOVED lines=12> */
.L_x_8837:
[----:B------:R-:W-:Y:S01]  /*4ce0*/  FFMA.FTZ R6, R192, R211, R8 ;  /* 0x000000d3c0067223 */ /* 0x000fe20000010008 */
[----:B------:R-:W-:-:S03]  /*4cf0*/  @P0 HADD2.F32 R7, -RZ, R156.H1_H1 ;  /* 0x3000009cff070230 */ /* 0x000fc60000004100 */
[----:B------:R-:W-:-:S04]  /*4d00*/  FADD.FTZ R6, R173, -R6 ;  /* 0x80000006ad067221 */ /* 0x000fc80000010000 */
[----:B------:R-:W-:-:S04]  /*4d10*/  FMUL.FTZ R6, R5, R6 ;  /* 0x0000000605067220 */ /* 0x000fc80000410000 */
[----:B------:R-:W-:-:S07]  /*4d20*/  @P0 FADD.FTZ R6, R6, R7 ;  /* 0x0000000706060221 */ /* 0x000fce0000010000 */
.L_x_8838:
[----:B------:R-:W-:Y:S05]  /*4d30*/  BSYNC B1 ;  /* 0x0000000000017941 */ /* 0x000fea0003800000 */
.L_x_8836:
        /* <DEDUP_REMOVED lines=12> */
.L_x_8840:
[----:B------:R-:W-:Y:S01]  /*4e00*/  FFMA.FTZ R6, R226, R211, R8 ;  /* 0x000000d3e2067223 */ /* 0x000fe20000010008 */
[----:B------:R-:W-:-:S03]  /*4e10*/  @P0 HADD2.F32 R7, -RZ, R157.H0_H0 ;  /* 0x2000009dff070230 */ /* 0x000fc60000004100 */
[----:B------:R-:W-:-:S04]  /*4e20*/  FADD.FTZ R6, R201, -R6 ;  /* 0x80000006c9067221 */ /* 0x000fc80000010000 */
[----:B------:R-:W-:-:S04]  /*4e30*/  FMUL.FTZ R6, R5, R6 ;  /* 0x0000000605067220 */ /* 0x000fc80000410000 */
[----:B------:R-:W-:-:S07]  /*4e40*/  @P0 FADD.FTZ R6, R6, R7 ;  /* 0x0000000706060221 */ /* 0x000fce0000010000 */
.L_x_8841:
[----:B------:R-:W-:Y:S05]  /*4e50*/  BSYNC B1 ;  /* 0x0000000000017941 */ /* 0x000fea0003800000 */
.L_x_8839:
        /* <DEDUP_REMOVED lines=12> */
.L_x_8843:
[----:B------:R-:W-:Y:S01]  /*4f20*/  FFMA.FTZ R6, R236, R211, R8 ;  /* 0x000000d3ec067223 */ /* 0x000fe20000010008 */
[----:B------:R-:W-:-:S03]  /*4f30*/  @P0 HADD2.F32 R7, -RZ, R157.H1_H1 ;  /* 0x3000009dff070230 */ /* 0x000fc60000004100 */
[----:B------:R-:W-:-:S04]  /*4f40*/  FADD.FTZ R6, R205, -R6 ;  /* 0x80000006cd067221 */ /* 0x000fc80000010000 */
[----:B------:R-:W-:-:S04]  /*4f50*/  FMUL.FTZ R6, R5, R6 ;  /* 0x0000000605067220 */ /* 0x000fc80000410000 */
[----:B------:R-:W-:-:S07]  /*4f60*/  @P0 FADD.FTZ R6, R6, R7 ;  /* 0x0000000706060221 */ /* 0x000fce0000010000 */
.L_x_8844:
[----:B------:R-:W-:Y:S05]  /*4f70*/  BSYNC B1 ;  /* 0x0000000000017941 */ /* 0x000fea0003800000 */
.L_x_8842:
        /* <DEDUP_REMOVED lines=12> */
.L_x_8846:
[----:B------:R-:W-:-:S04]  /*5040*/  FFMA.FTZ R7, R193, R211, R8 ;  /* 0x000000d3c1077223 */ /* 0x000fc80000010008 */
[----:B------:R-:W-:Y:S01]  /*5050*/  FADD.FTZ R6, R196, -R7 ;  /* 0x80000007c4067221 */ /* 0x000fe20000010000 */
[----:B------:R-:W-:-:S03]  /*5060*/  @P0 HADD2.F32 R7, -RZ, R158.H0_H0 ;  /* 0x2000009eff070230 */ /* 0x000fc60000004100 */
[----:B------:R-:W-:-:S04]  /*5070*/  FMUL.FTZ R6, R5, R6 ;  /* 0x0000000605067220 */ /* 0x000fc80000410000 */
[----:B------:R-:W-:-:S07]  /*5080*/  @P0 FADD.FTZ R6, R6, R7 ;  /* 0x0000000706060221 */ /* 0x000fce0000010000 */
.L_x_8847:
[----:B------:R-:W-:Y:S05]  /*5090*/  BSYNC B1 ;  /* 0x0000000000017941 */ /* 0x000fea0003800000 */
.L_x_8845:
        /* <DEDUP_REMOVED lines=12> */
.L_x_8849:
[----:B------:R-:W-:Y:S01]  /*5160*/  FFMA.FTZ R6, R238, R211, R8 ;  /* 0x000000d3ee067223 */ /* 0x000fe20000010008 */
[----:B------:R-:W-:-:S03]  /*5170*/  @P0 HADD2.F32 R7, -RZ, R158.H1_H1 ;  /* 0x3000009eff070230 */ /* 0x000fc60000004100 */
[----:B------:R-:W-:-:S04]  /*5180*/  FADD.FTZ R6, R195, -R6 ;  /* 0x80000006c3067221 */ /* 0x000fc80000010000 */
[----:B------:R-:W-:-:S04]  /*5190*/  FMUL.FTZ R6, R5, R6 ;  /* 0x0000000605067220 */ /* 0x000fc80000410000 */
[----:B------:R-:W-:-:S07]  /*51a0*/  @P0 FADD.FTZ R6, R6, R7 ;  /* 0x0000000706060221 */ /* 0x000fce0000010000 */
.L_x_8850:
[----:B------:R-:W-:Y:S05]  /*51b0*/  BSYNC B1 ;  /* 0x0000000000017941 */ /* 0x000fea0003800000 */
.L_x_8848:
        /* <DEDUP_REMOVED lines=12> */
.L_x_8852:
[----:B------:R-:W-:-:S04]  /*5280*/  FFMA.FTZ R7, R235, R211, R8 ;  /* 0x000000d3eb077223 */ /* 0x000fc80000010008 */
[----:B------:R-:W-:Y:S01]  /*5290*/  FADD.FTZ R6, R198, -R7 ;  /* 0x80000007c6067221 */ /* 0x000fe20000010000 */
[----:B------:R-:W-:-:S03]  /*52a0*/  @P0 HADD2.F32 R7, -RZ, R159.H0_H0 ;  /* 0x2000009fff070230 */ /* 0x000fc60000004100 */
[----:B------:R-:W-:-:S04]  /*52b0*/  FMUL.FTZ R6, R5, R6 ;  /* 0x0000000605067220 */ /* 0x000fc80000410000 */
[----:B------:R-:W-:-:S07]  /*52c0*/  @P0 FADD.FTZ R6, R6, R7 ;  /* 0x0000000706060221 */ /* 0x000fce0000010000 */
.L_x_8853:
[----:B------:R-:W-:Y:S05]  /*52d0*/  BSYNC B1 ;  /* 0x0000000000017941 */ /* 0x000fea0003800000 */
.L_x_8851:
        /* <DEDUP_REMOVED lines=12> */
.L_x_8855:
[----:B------:R-:W-:Y:S01]  /*53a0*/  FFMA.FTZ R8, R240, R211, R8 ;  /* 0x000000d3f0087223 */ /* 0x000fe20000010008 */
[----:B------:R-:W-:-:S03]  /*53b0*/  @P0 HADD2.F32 R6, -RZ, R159.H1_H1 ;  /* 0x3000009fff060230 */ /* 0x000fc60000004100 */
[----:B------:R-:W-:-:S04]  /*53c0*/  FADD.FTZ R8, R225, -R8 ;  /* 0x80000008e1087221 */ /* 0x000fc80000010000 */
[----:B------:R-:W-:-:S04]  /*53d0*/  FMUL.FTZ R5, R5, R8 ;  /* 0x0000000805057220 */ /* 0x000fc80000410000 */
[----:B------:R-:W-:-:S07]  /*53e0*/  @P0 FADD.FTZ R5, R5, R6 ;  /* 0x0000000605050221 */ /* 0x000fce0000010000 */
.L_x_8856:
[----:B------:R-:W-:Y:S05]  /*53f0*/  BSYNC B1 ;  /* 0x0000000000017941 */ /* 0x000fea0003800000 */
.L_x_8854:
        /* <DEDUP_REMOVED lines=18> */
.L_x_8732:
[----:B------:R-:W-:Y:S05]  /*5520*/  BSYNC B0 ;  /* 0x0000000000007941 */ /* 0x000fea0003800000 */
.L_x_8730:
        /* <DEDUP_REMOVED lines=102> */
[----:B------:R-:W-:Y:S01]  /*5b90*/  SHF.L.U32 R4, R63, 0x2, RZ ;  /* 0x000000023f047819 */ /* 0x000fe200000006ff */
[----:B------:R-:W-:Y:S01]  /*5ba0*/  STS.128 [R2], R28 ;  /* 0x0000001c02007388 */ /* 0x000fe20000000c00 */
[----:B-1----:R-:W-:-:S03]  /*5bb0*/  FADD.FTZ R15, R5, R60 ;  /* 0x0000003c050f7221 */ /* 0x002fc60000010000 */
[----:B------:R-:W-:Y:S01]  /*5bc0*/  STS.128 [R2+0x10], R32 ;  /* 0x0000102002007388 */ /* 0x000fe20000000c00 */
[----:B--2---:R-:W-:-:S03]  /*5bd0*/  FADD.FTZ R7, R7, R62 ;  /* 0x0000003e07077221 */ /* 0x004fc60000010000 */
        /* <DEDUP_REMOVED lines=13> */
[----:B------:R-:W-:-:S04]  /*5cb0*/  IADD3 R2, P0, R4, UR6, RZ ;  /* 0x0000000604027c10 */ /* 0x000fc8000ff1e0ff */
[----:B------:R-:W-:Y:S01]  /*5cc0*/  IADD3.X R3, R5, UR7, RZ, P0, !PT ;  /* 0x0000000705037c10 */ /* 0x000fe200087fe4ff */
[----:B------:R-:W-:Y:S01]  /*5cd0*/  ULDC.64 UR6, c[0x0][0x2d0] ;  /* 0x0000b40000067ab9 */ /* 0x000fe20000000a00 */
[----:B------:R-:W0:Y:S01]  /*5ce0*/  LDS R16, [R6+0x200] ;  /* 0x0002000006107984 */ /* 0x000e220000000800 */
[----:B------:R-:W-:-:S03]  /*5cf0*/  IADD3 R4, P0, R4, UR6, RZ ;  /* 0x0000000604047c10 */ /* 0x000fc6000ff1e0ff */
[----:B------:R-:W1:Y:S01]  /*5d00*/  LDS R19, [R6+0x1600] ;  /* 0x0016000006137984 */ /* 0x000e620000000800 */
[----:B------:R-:W-:-:S03]  /*5d10*/  IADD3.X R5, R5, UR7, RZ, P0, !PT ;  /* 0x0000000705057c10 */ /* 0x000fc600087fe4ff */
[----:B------:R-:W2:Y:S04]  /*5d20*/  LDS R28, [R6] ;  /* 0x00000000061c7984 */ /* 0x000ea80000000800 */
        /* <DEDUP_REMOVED lines=23> */
[----:B------:R-:W-:-:S03]  /*5ea0*/  FADD.FTZ R0, RZ, R0 ;  /* 0x00000000ff007221 */ /* 0x000fc60000010000 */
        /* <DEDUP_REMOVED lines=9> */
[----:B------:R-:W-:Y:S01]  /*5f40*/  FADD.FTZ R0, R0, R33 ;  /* 0x0000002100007221 */ /* 0x000fe20000010000 */
[----:B---3--:R-:W-:Y:S02]  /*5f50*/  FADD.FTZ R8, R8, R21 ;  /* 0x0000001508087221 */ /* 0x008fe40000010000 */
[----:B------:R-:W3:Y:S01]  /*5f60*/  LDS R57, [R6+0x4200] ;  /* 0x0042000006397984 */ /* 0x000ee20000000800 */
[----:B----4-:R-:W-:-:S03]  /*5f70*/  FADD.FTZ R12, RZ, R12 ;  /* 0x0000000cff0c7221 */ /* 0x010fc60000010000 */
[----:B------:R-:W4:Y:S01]  /*5f80*/  LDS R39, [R6+0x3200] ;  /* 0x0032000006277984 */ /* 0x000f220000000800 */
[----:B-----5:R-:W-:-:S03]  /*5f90*/  FADD.FTZ R10, R10, R23 ;  /* 0x000000170a0a7221 */ /* 0x020fc60000010000 */
[----:B------:R-:W5:Y:S01]  /*5fa0*/  LDS R29, [R6+0x2200] ;  /* 0x00220000061d7984 */ /* 0x000f620000000800 */
[----:B------:R-:W-:-:S03]  /*5fb0*/  FADD.FTZ R8, R8, R35 ;  /* 0x0000002308087221 */ /* 0x000fc60000010000 */
        /* <DEDUP_REMOVED lines=20> */
[----:B------:R-:W-:Y:S01]  /*6100*/  STG.E desc[UR4][R4.64], R45 ;  /* 0x0000002d04007986 */ /* 0x000fe2000c101904 */
[----:B------:R-:W-:-:S03]  /*6110*/  FADD.FTZ R18, RZ, R18 ;  /* 0x00000012ff127221 */ /* 0x000fc60000010000 */
[----:B------:R-:W5:Y:S01]  /*6120*/  LDS R45, [R6+0x4a00] ;  /* 0x004a0000062d7984 */ /* 0x000f620000000800 */
[----:B------:R-:W-:-:S03]  /*6130*/  FADD.FTZ R59, R10, R59 ;  /* 0x0000003b0a3b7221 */ /* 0x000fc60000010000 */
[----:B------:R-:W5:Y:S01]  /*6140*/  LDS R19, [R6+0x3a00] ;  /* 0x003a000006137984 */ /* 0x000f620000000800 */
[----:B------:R-:W-:-:S03]  /*6150*/  FADD.FTZ R14, R14, R41 ;  /* 0x000000290e0e7221 */ /* 0x000fc60000010000 */
[----:B------:R-:W5:Y:S01]  /*6160*/  LDS R24, [R6+0x4c00] ;  /* 0x004c000006187984 */ /* 0x000f620000000800 */
[----:B------:R-:W-:-:S03]  /*6170*/  FADD.FTZ R17, R17, R20 ;  /* 0x0000001411117221 */ /* 0x000fc60000010000 */
[----:B------:R-:W5:Y:S04]  /*6180*/  LDS R33, [R6+0x4e00] ;  /* 0x004e000006217984 */ /* 0x000f680000000800 */
        /* <DEDUP_REMOVED lines=28> */
.L_x_8736:
[----:B0-----:R-:W-:Y:S01]  /*6350*/  HFMA2.MMA R210, -RZ, RZ, 0, 5.9604644775390625e-08 ;  /* 0x00000001ffd27435 */ /* 0x001fe200000001ff */
[----:B------:R-:W-:Y:S01]  /*6360*/  BSSY B1, `(.L_x_8858) ;  /* 0x0000006000017945 */ /* 0x000fe20003800000 */
[----:B------:R-:W-:Y:S02]  /*6370*/  MOV R15, 0x1f ;  /* 0x0000001f000f7802 */ /* 0x000fe40000000f00 */
[----:B------:R-:W-:-:S07]  /*6380*/  MOV R14, 0xffffffff ;  /* 0xffffffff000e7802 */ /* 0x000fce0000000f00 */
[----:B-----5:R-:W-:Y:S05]  /*6390*/  WARPSYNC.COLLECTIVE R14, `(.L_x_8859) ;  /* 0x000000000e087348 */ /* 0x020fea0003c00000 */
[----:B------:R0:W1:Y:S02]  /*63a0*/  SHFL.BFLY P0, R14, R217, R210, R15 ;  /* 0x0c0000d2d90e7389 */ /* 0x000064000000000f */
[----:B01---5:R-:W-:Y:S01]  /*63b0*/  ENDCOLLECTIVE ;  /* 0x000000000000791b */ /* 0x023fe20003800000 */
.L_x_8859:
[----:B------:R-:W-:Y:S05]  /*63c0*/  BSYNC B1 ;  /* 0x0000000000017941 */ /* 0x000fea0003800000 */
.L_x_8858:
        /* <DEDUP_REMOVED lines=8> */
.L_x_8860:
        /* <DEDUP_REMOVED lines=8> */
.L_x_8861:
[----:B------:R-:W-:Y:S02]  /*64d0*/  MOV R217, R214 ;  /* 0x000000d600d97202 */ /* 0x000fe40000000f00 */
[----:B------:R-:W-:Y:S02]  /*64e0*/  MOV R212, R14 ;  /* 0x0000000e00d47202 */ /* 0x000fe40000000f00 */
[----:B------:R-:W-:-:S03]  /*64f0*/  MOV R14, 0xffffffff ;  /* 0xffffffff000e7802 */ /* 0x000fc60000000f00 */
[----:B------:R-:W-:-:S07]  /*6500*/  FADD.FTZ R215, R213, R212 ;  /* 0x000000d4d5d77221 */ /* 0x000fce0000010000 */
[----:B------:R-:W-:Y:S05]  /*6510*/  WARPSYNC.COLLECTIVE R14, `(.L_x_8862) ;  /* 0x000000000e087348 */ /* 0x000fea0003c00000 */
[----:B------:R0:W1:Y:S02]  /*6520*/  SHFL.BFLY P0, R14, R217, R210, R15 ;  /* 0x0c0000d2d90e7389 */ /* 0x000064000000000f */
[----:B01----:R-:W-:Y:S01]  /*6530*/  ENDCOLLECTIVE ;  /* 0x000000000000791b */ /* 0x003fe20003800000 */
.L_x_8862:
        /* <DEDUP_REMOVED lines=8> */
.L_x_8863:
[----:B------:R-:W-:Y:S02]  /*65c0*/  MOV R217, R248 ;  /* 0x000000f800d97202 */ /* 0x000fe40000000f00 */
[----:B------:R-:W-:Y:S02]  /*65d0*/  MOV R212, R14 ;  /* 0x0000000e00d47202 */ /* 0x000fe40000000f00 */
[----:B------:R-:W-:-:S03]  /*65e0*/  MOV R14, 0xffffffff ;  /* 0xffffffff000e7802 */ /* 0x000fc60000000f00 */
[----:B------:R-:W-:-:S07]  /*65f0*/  FADD.FTZ R252, R215, R212 ;  /* 0x000000d4d7fc7221 */ /* 0x000fce0000010000 */
[----:B------:R-:W-:Y:S05]  /*6600*/  WARPSYNC.COLLECTIVE R14, `(.L_x_8864) ;  /* 0x000000000e087348 */ /* 0x000fea0003c00000 */
[----:B------:R0:W1:Y:S02]  /*6610*/  SHFL.BFLY P0, R14, R217, R210, R15 ;  /* 0x0c0000d2d90e7389 */ /* 0x000064000000000f */
[----:B01----:R-:W-:Y:S01]  /*6620*/  ENDCOLLECTIVE ;  /* 0x000000000000791b */ /* 0x003fe20003800000 */
.L_x_8864:
        /* <DEDUP_REMOVED lines=8> */
.L_x_8865:
[----:B------:R-:W-:Y:S02]  /*66b0*/  MOV R217, R212 ;  /* 0x000000d400d97202 */ /* 0x000fe40000000f00 */
[----:B------:R-:W-:Y:S02]  /*66c0*/  MOV R211, R14 ;  /* 0x0000000e00d37202 */ /* 0x000fe40000000f00 */
[----:B------:R-:W-:-:S03]  /*66d0*/  MOV R14, 0xffffffff ;  /* 0xffffffff000e7802 */ /* 0x000fc60000000f00 */
[----:B------:R-:W-:-:S07]  /*66e0*/  FADD.FTZ R211, R252, R211 ;  /* 0x000000d3fcd37221 */ /* 0x000fce0000010000 */
[----:B------:R-:W-:Y:S05]  /*66f0*/  WARPSYNC.COLLECTIVE R14, `(.L_x_8866) ;  /* 0x000000000e087348 */ /* 0x000fea0003c00000 */
[----:B------:R0:W1:Y:S02]  /*6700*/  SHFL.BFLY P0, R14, R217, R210, R15 ;  /* 0x0c0000d2d90e7389 */ /* 0x000064000000000f */
[----:B01----:R-:W-:Y:S01]  /*6710*/  ENDCOLLECTIVE ;  /* 0x000000000000791b */ /* 0x003fe20003800000 */
.L_x_8866:
        /* <DEDUP_REMOVED lines=8> */
.L_x_8867:
[----:B------:R-:W-:Y:S02]  /*67a0*/  MOV R217, R212 ;  /* 0x000000d400d97202 */ /* 0x000fe40000000f00 */
[----:B------:R-:W-:Y:S02]  /*67b0*/  MOV R214, R14 ;  /* 0x0000000e00d67202 */ /* 0x000fe40000000f00 */
[----:B------:R-:W-:-:S07]  /*67c0*/  MOV R14, 0xffffffff ;  /* 0xffffffff000e7802 */ /* 0x000fce0000000f00 */
[----:B------:R-:W-:Y:S05]  /*67d0*/  WARPSYNC.COLLECTIVE R14, `(.L_x_8868) ;  /* 0x000000000e087348 */ /* 0x000fea0003c00000 */
[----:B------:R0:W1:Y:S02]  /*67e0*/  SHFL.BFLY P0, R14, R217, R210, R15 ;  /* 0x0c0000d2d90e7389 */ /* 0x000064000000000f */
[----:B01----:R-:W-:Y:S01]  /*67f0*/  ENDCOLLECTIVE ;  /* 0x000000000000791b */ /* 0x003fe20003800000 */
.L_x_8868:
[----:B------:R-:W-:Y:S01]  /*6800*/  MOV R213, R14 ;  /* 0x0000000e00d57202 */ /* 0x000fe20000000f00 */
[----:B------:R-:W-:Y:S06]  /*6810*/  BRA `(.L_x_8869) ;  /* 0xffffffbc00147947 */ /* 0x000fec000383ffff */
.L_x_8870:
        /* <DEDUP_REMOVED lines=14> */
.L_x_16965:


//--------------------- .text._ZN10layer_norm13ln_bwd_kernelINS_13Kernel_traitsIf6__halfS2_S2_fjLj1280ELj1ELj4ELj1ELj16ENS_18Kernel_traits_baseILj1280EfS2_S2_S2_fjLj128EEEEELb0ELb1ELb0ELb0EEEvNS_9BwdParamsE --------------------------
	.section	.text._ZN10layer_norm13ln_bwd_kernelINS_13Kernel_traitsIf6__halfS2_S2_fjLj1280ELj1ELj4ELj1ELj16ENS_18Kernel_traits_baseILj1280EfS2_S2_S2_fjLj128EEEEELb0ELb1ELb0ELb0EEEvNS_9BwdParamsE,"ax",@progbits
	.align	128
        .global         _ZN10layer_norm13ln_bwd_kernelINS_13Kernel_traitsIf6__halfS2_S2_fjLj1280ELj1ELj4ELj1ELj16ENS_18Kernel_traits_baseILj1280EfS2_S2_S2_fjLj128EEEEELb0ELb1ELb0ELb0EEEvNS_9BwdParamsE
        .type           _ZN10layer_norm13ln_bwd_kernelINS_13Kernel_traitsIf6__halfS2_S2_fjLj1280ELj1ELj4ELj1ELj16ENS_18Kernel_traits_baseILj1280EfS2_S2_S2_fjLj128EEEEELb0ELb1ELb0ELb0EEEvNS_9BwdParamsE,@function
        .size           _ZN10layer_norm13ln_bwd_kernelINS_13Kernel_traitsIf6__halfS2_S2_fjLj1280ELj1ELj4ELj1ELj16ENS_18Kernel_traits_baseILj1280EfS2_S2_S2_fjLj128EEEEELb0ELb1ELb0ELb0EEEvNS_9BwdParamsE,(.L_x_16966 - _ZN10layer_norm13ln_bwd_kernelINS_13Kernel_traitsIf6__halfS2_S2_fjLj1280ELj1ELj4ELj1ELj16ENS_18Kernel_traits_baseILj1280EfS2_S2_S2_fjLj128EEEEELb0ELb1ELb0ELb0EEEvNS_9BwdParamsE)
        .other          _ZN10layer_norm13ln_bwd_kernelINS_13Kernel_traitsIf6__halfS2_S2_fjLj1280ELj1ELj4ELj1ELj16ENS_18Kernel_traits_baseILj1280EfS2_S2_S2_fjLj128EEEEELb0ELb1ELb0ELb0EEEvNS_9BwdParamsE,@"STO_CUDA_ENTRY STV_DEFAULT"
_ZN10layer_norm13ln_bwd_kernelINS_13Kernel_traitsIf6__halfS2_S2_fjLj1280ELj1ELj4ELj1ELj16ENS_18Kernel_traits_baseILj1280EfS2_S2_S2_fjLj128EEEEELb0ELb1ELb0ELb0EEEvNS_9BwdParamsE:
.text._ZN10layer_norm13ln_bwd_kernelINS_13Kernel_traitsIf6__halfS2_S2_fjLj1280ELj1ELj4ELj1ELj16ENS_18Kernel_traits_baseILj1280EfS2_S2_S2_fjLj128EEEEELb0ELb1ELb0ELb0EEEvNS_9BwdParamsE:
        /* <DEDUP_REMOVED lines=136> */
[----:B----4-:R0:W-:Y:S04]  /*0880*/  @P4 STL.64 [R1+0x10], R40 ;  /* 0x0000102801004387 */ /* 0x0101e80000100a00 */
[----:B------:R4:W-:Y:S04]  /*0890*/  @P4 STL.64 [R1+0x18], R42 ;  /* 0x0000182a01004387 */ /* 0x0009e80000100a00 */
[----:B--2---:R-:W-:Y:S04]  /*08a0*/  @P0 STL.64 [R1+0x110], R104 ;  /* 0x0001106801000387 */ /* 0x004fe80000100a00 */
[----:B------:R-:W-:Y:S04]  /*08b0*/  @P0 STL.64 [R1+0x118], R106 ;  /* 0x0001186a01000387 */ /* 0x000fe80000100a00 */
[----:B---3--:R-:W-:Y:S04]  /*08c0*/  @P0 STL.64 [R1+0x100], R100 ;  /* 0x0001006401000387 */ /* 0x008fe80000100a00 */
        /* <DEDUP_REMOVED lines=10> */
[----:B------:R-:W-:Y:S01]  /*0970*/  @P1 STL.64 [R1+0xa8], R86 ;  /* 0x0000a85601001387 */ /* 0x000fe20000100a00 */
[----:B------:R-:W-:-:S03]  /*0980*/  ISETP.GE.AND P4, PT, R2, UR6, PT ;  /* 0x0000000602007c0c */ /* 0x000fc6000bf86270 */
        /* <DEDUP_REMOVED lines=14> */
[----:B------:R1:W-:Y:S01]  /*0a70*/  @P3 STL.64 [R1+0x30], R56 ;  /* 0x0000303801003387 */ /* 0x0003e20000100a00 */
[----:B0-----:R-:W-:-:S03]  /*0a80*/  CS2R R40, SRZ ;  /* 0x0000000000287805 */ /* 0x001fc6000001ff00 */
[----:B------:R0:W-:Y:S01]  /*0a90*/  @P3 STL.64 [R1+0x38], R58 ;  /* 0x0000383a01003387 */ /* 0x0001e20000100a00 */
[----:B----4-:R-:W-:Y:S02]  /*0aa0*/  CS2R R42, SRZ ;  /* 0x00000000002a7805 */ /* 0x010fe4000001ff00 */
[----:B--2---:R-:W-:Y:S01]  /*0ab0*/  CS2R R44, SRZ ;  /* 0x00000000002c7805 */ /* 0x004fe2000001ff00 */
[----:B------:R2:W-:Y:S01]  /*0ac0*/  @P3 STL.64 [R1+0x20], R52 ;  /* 0x0000203401003387 */ /* 0x0005e20000100a00 */
[----:B---3--:R-:W-:Y:S02]  /*0ad0*/  CS2R R46, SRZ ;  /* 0x00000000002e7805 */ /* 0x008fe4000001ff00 */
        /* <DEDUP_REMOVED lines=40> */
.L_x_8894:
[----:B-1----:R-:W1:Y:S01]  /*0d60*/  @P4 LDC.64 R180, c[0x0][0x270] ;  /* 0x00009c00ffb44b82 */ /* 0x002e620000000a00 */
[----:B------:R-:W-:Y:S01]  /*0d70*/  SHF.R.S32.HI R182, RZ, 0x1f, R2 ;  /* 0x0000001fffb67819 */ /* 0x000fe20000011402 */
[----:B------:R-:W2:Y:S06]  /*0d80*/  LDL R251, [R1+0xc] ;  /* 0x00000c0001fb7983 */ /* 0x000eac0000100800 */
[----:B------:R-:W3:Y:S01]  /*0d90*/  LDC.64 R184, c[0x0][0x250] ;  /* 0x00009400ffb87b82 */ /* 0x000ee20000000a00 */
[----:B-1----:R-:W-:-:S04]  /*0da0*/  @P4 LEA R180, P5, R2, R180, 0x1 ;  /* 0x000000b402b44211 */ /* 0x002fc800078a08ff */
[----:B------:R-:W-:-:S05]  /*0db0*/  @P4 LEA.HI.X R181, R2, R181, R182, 0x1, P5 ;  /* 0x000000b502b54211 */ /* 0x000fca00028f0cb6 */
[----:B------:R3:W4:Y:S02]  /*0dc0*/  @P4 LDG.E.U16 R182, desc[UR4][R180.64] ;  /* 0x00000004b4b64981 */ /* 0x000724000c1e1500 */
[----:B---3--:R-:W-:-:S05]  /*0dd0*/  IMAD.WIDE R180, R2, 0x4, R184 ;  /* 0x0000000402b47825 */ /* 0x008fca00078e02b8 */
[----:B------:R1:W3:Y:S01]  /*0de0*/  LDG.E R183, desc[UR4][R180.64] ;  /* 0x00000004b4b77981 */ /* 0x0002e2000c1e1900 */
[----:B------:R-:W0:Y:S01]  /*0df0*/  S2R R186, SR_TID.X ;  /* 0x0000000000ba7919 */ /* 0x000e220000002100 */
[----:B-1----:R-:W1:Y:S01]  /*0e00*/  LDC.64 R180, c[0x0][0x258] ;  /* 0x00009600ffb47b82 */ /* 0x002e620000000a00 */
[----:B------:R-:W-:Y:S02]  /*0e10*/  MOV R188, 0x3f800000 ;  /* 0x3f80000000bc7802 */ /* 0x000fe40000000f00 */
[----:B------:R-:W-:-:S05]  /*0e20*/  MOV R187, UR13 ;  /* 0x0000000d00bb7c02 */ /* 0x000fca0008000f00 */
[----:B------:R0:W-:Y:S01]  /*0e30*/  STL [R1+0x4], R187 ;  /* 0x000004bb01007387 */ /* 0x0001e20000100800 */
[----:B-1----:R-:W-:-:S05]  /*0e40*/  IMAD.WIDE R180, R2, 0x4, R180 ;  /* 0x0000000402b47825 */ /* 0x002fca00078e02b4 */
[----:B-----5:R1:W5:Y:S02]  /*0e50*/  LDG.E R190, desc[UR4][R180.64] ;  /* 0x00000004b4be7981 */ /* 0x020364000c1e1900 */
[----:B-1----:R-:W-:-:S05]  /*0e60*/  IMAD R180, R2, R187, RZ ;  /* 0x000000bb02b47224 */ /* 0x002fca00078e02ff */
[----:B------:R-:W-:-:S04]  /*0e70*/  SHF.R.S32.HI R181, RZ, 0x1f, R180 ;  /* 0x0000001fffb57819 */ /* 0x000fc800000114b4 */
[----:B------:R-:W-:Y:S01]  /*0e80*/  LEA.HI R181, R181, R180, RZ, 0x3 ;  /* 0x000000b4b5b57211 */ /* 0x000fe200078f18ff */
[----:B------:R-:W-:Y:S01]  /*0e90*/  BSSY B1, `(.L_x_8873) ;  /* 0x0000067000017945 */ /* 0x000fe20003800000 */
[----:B------:R-:W-:Y:S02]  /*0ea0*/  MOV R209, RZ ;  /* 0x000000ff00d17202 */ /* 0x000fe40000000f00 */
[----:B------:R-:W-:Y:S02]  /*0eb0*/  MOV R218, RZ ;  /* 0x000000ff00da7202 */ /* 0x000fe40000000f00 */
[----:B--2---:R-:W-:Y:S01]  /*0ec0*/  ISETP.NE.AND P6, PT, R251, RZ, PT ;  /* 0x000000fffb00720c */ /* 0x004fe20003fc5270 */
[----:B----4-:R-:W-:Y:S01]  /*0ed0*/  @P4 HADD2.F32 R188, -RZ, R182.H0_H0 ;  /* 0x200000b6ffbc4230 */ /* 0x010fe20000004100 */
[----:B0-----:R-:W-:-:S05]  /*0ee0*/  LOP3.LUT R182, R186, 0x1f, RZ, 0xc0, !PT ;  /* 0x0000001fbab67812 */ /* 0x001fca00078ec0ff */
[----:B------:R0:W-:Y:S01]  /*0ef0*/  STL [R1+0x8], R182 ;  /* 0x000008b601007387 */ /* 0x0001e20000100800 */
[----:B------:R-:W-:-:S04]  /*0f00*/  LEA.HI.SX32 R189, R181, R182, 0x1d ;  /* 0x000000b6b5bd7211 */ /* 0x000fc800078feaff */
[----:B------:R-:W-:Y:S02]  /*0f10*/  MOV R184, R189 ;  /* 0x000000bd00b87202 */ /* 0x000fe40000000f00 */
[----:B---3--:R-:W-:Y:S01]  /*0f20*/  FSEL R208, R183, RZ, !P6 ;  /* 0x000000ffb7d07208 */ /* 0x008fe20007000000 */
[----:B0-----:R-:W-:Y:S06]  /*0f30*/  @!P0 BRA `(.L_x_8874) ;  /* 0x0000000400708947 */ /* 0x001fec0003800000 */
        /* <DEDUP_REMOVED lines=14> */
[----:B-1----:R-:W-:-:S04]  /*1020*/  LEA R180, P5, R189, UR10, 0x4 ;  /* 0x0000000abdb47c11 */ /* 0x002fc8000f8a20ff */
[C---:B------:R-:W-:Y:S01]  /*1030*/  LEA.HI.X R181, R189.reuse, UR11, RZ, 0x4, P5 ;  /* 0x0000000bbdb57c11 */ /* 0x040fe2000a8f24ff */
[----:B0-----:R-:W-:-:S05]  /*1040*/  IMAD.WIDE.U32 R184, R189, 0x10, R184 ;  /* 0x00000010bdb87825 */ /* 0x001fca00078e00b8 */
[----:B------:R-:W2:Y:S04]  /*1050*/  LDG.E.128 R180, desc[UR4][R180.64] ;  /* 0x00000004b4b47981 */ /* 0x000ea8000c1e1d00 */
[----:B------:R-:W3:Y:S01]  /*1060*/  LDG.E.128 R184, desc[UR4][R184.64] ;  /* 0x00000004b8b87981 */ /* 0x000ee2000c1e1d00 */
[--C-:B--2---:R-:W-:Y:S02]  /*1070*/  HADD2.F32 R197, -RZ, R180.reuse.H0_H0 ;  /* 0x200000b4ffc57230 */ /* 0x104fe40000004100 */
[----:B------:R-:W-:Y:S02]  /*1080*/  HADD2.F32 R0, -RZ, R180.H1_H1 ;  /* 0x300000b4ff007230 */ /* 0x000fe40000004100 */
[--C-:B------:R-:W-:Y:S02]  /*1090*/  HADD2.F32 R191, -RZ, R181.reuse.H0_H0 ;  /* 0x200000b5ffbf7230 */ /* 0x100fe40000004100 */
[----:B------:R-:W-:Y:S01]  /*10a0*/  FADD.FTZ R197, -R208, R197 ;  /* 0x000000c5d0c57221 */ /* 0x000fe20000010100 */
[----:B------:R-:W-:-:S02]  /*10b0*/  HADD2.F32 R194, -RZ, R181.H1_H1 ;  /* 0x300000b5ffc27230 */ /* 0x000fc40000004100 */
[--C-:B------:R-:W-:Y:S02]  /*10c0*/  HADD2.F32 R193, -RZ, R182.reuse.H0_H0 ;  /* 0x200000b6ffc17230 */ /* 0x100fe40000004100 */
[----:B------:R-:W-:Y:S02]  /*10d0*/  HADD2.F32 R192, -RZ, R182.H1_H1 ;  /* 0x300000b6ffc07230 */ /* 0x000fe40000004100 */
[--C-:B---3--:R-:W-:Y:S02]  /*10e0*/  HADD2.F32 R182, -RZ, R187.reuse.H0_H0 ;  /* 0x200000bbffb67230 */ /* 0x108fe40000004100 */
[----:B------:R-:W-:Y:S02]  /*10f0*/  HADD2.F32 R181, -RZ, R187.H1_H1 ;  /* 0x300000bbffb57230 */ /* 0x000fe40000004100 */
[----:B------:R-:W-:Y:S01]  /*1100*/  FADD.FTZ R187, -R208, R0 ;  /* 0x00000000d0bb7221 */ /* 0x000fe20000010100 */
[----:B-----5:R-:W-:Y:S01]  /*1110*/  FMUL.FTZ R0, R190, R197 ;  /* 0x000000c5be007220 */ /* 0x020fe20000410000 */
[----:B------:R-:W-:Y:S01]  /*1120*/  FADD.FTZ R197, -R208, R191 ;  /* 0x000000bfd0c57221 */ /* 0x000fe20000010100 */
[----:B------:R-:W-:-:S02]  /*1130*/  HADD2.F32 R209, -RZ, R184.H0_H0 ;  /* 0x200000b8ffd17230 */ /* 0x000fc40000004100 */
[C---:B------:R-:W-:Y:S01]  /*1140*/  FMUL.FTZ R198, R190.reuse, R187 ;  /* 0x000000bbbec67220 */ /* 0x040fe20000410000 */
[----:B------:R-:W-:Y:S02]  /*1150*/  HADD2.F32 R196, -RZ, R184.H1_H1 ;  /* 0x300000b8ffc47230 */ /* 0x000fe40000004100 */
[----:B------:R-:W-:Y:S01]  /*1160*/  FMUL.FTZ R197, R190, R197 ;  /* 0x000000c5bec57220 */ /* 0x000fe20000410000 */
[--C-:B------:R-:W-:Y:S02]  /*1170*/  HADD2.F32 R195, -RZ, R185.reuse.H0_H0 ;  /* 0x200000b9ffc37230 */ /* 0x100fe40000004100 */
[C---:B------:R-:W-:Y:S01]  /*1180*/  FADD.FTZ R187, -R208.reuse, R194 ;  /* 0x000000c2d0bb7221 */ /* 0x040fe20000010100 */
[----:B------:R-:W-:Y:S01]  /*1190*/  FADD.FTZ R193, -R208, R193 ;  /* 0x000000c1d0c17221 */ /* 0x000fe20000010100 */
[----:B------:R-:W-:Y:S01]  /*11a0*/  FMUL.FTZ R191, R252, R209 ;  /* 0x000000d1fcbf7220 */ /* 0x000fe20000410000 */
[----:B------:R-:W-:Y:S02]  /*11b0*/  HADD2.F32 R185, -RZ, R185.H1_H1 ;  /* 0x300000b9ffb97230 */ /* 0x000fe40000004100 */
[----:B------:R-:W-:Y:S01]  /*11c0*/  FADD.FTZ R81, R81, R196 ;  /* 0x000000c451517221 */ /* 0x000fe20000010000 */
[-C--:B------:R-:W-:Y:S01]  /*11d0*/  FFMA.FTZ R41, R198, R196.reuse, R41 ;  /* 0x000000c4c6297223 */ /* 0x080fe20000010029 */
[----:B------:R-:W-:Y:S01]  /*11e0*/  FMUL.FTZ R252, R249, R196 ;  /* 0x000000c4f9fc7220 */ /* 0x000fe20000410000 */
[----:B------:R-:W-:-:S02]  /*11f0*/  HADD2.F32 R184, -RZ, R186.H0_H0 ;  /* 0x200000baffb87230 */ /* 0x000fc40000004100 */
[----:B------:R-:W-:Y:S01]  /*1200*/  FADD.FTZ R82, R82, R195 ;  /* 0x000000c352527221 */ /* 0x000fe20000010000 */
[-C--:B------:R-:W-:Y:S01]  /*1210*/  FFMA.FTZ R42, R197, R195.reuse, R42 ;  /* 0x000000c3c52a7223 */ /* 0x080fe2000001002a */
[----:B----4-:R-:W-:Y:S01]  /*1220*/  FMUL.FTZ R249, R248, R195 ;  /* 0x000000c3f8f97220 */ /* 0x010fe20000410000 */
[----:B------:R-:W-:Y:S01]  /*1230*/  FMUL.FTZ R196, R190, R187 ;  /* 0x000000bbbec47220 */ /* 0x000fe20000410000 */
[----:B------:R-:W-:Y:S01]  /*1240*/  FADD.FTZ R187, -R208, R192 ;  /* 0x000000c0d0bb7221 */ /* 0x000fe20000010100 */
[----:B------:R-:W-:Y:S01]  /*1250*/  FMUL.FTZ R195, R190, R193 ;  /* 0x000000c1bec37220 */ /* 0x000fe20000410000 */
[----:B------:R-:W-:Y:S02]  /*1260*/  HADD2.F32 R186, -RZ, R186.H1_H1 ;  /* 0x300000baffba7230 */ /* 0x000fe40000004100 */
[-C--:B------:R-:W-:Y:S01]  /*1270*/  FMUL.FTZ R248, R247, R185.reuse ;  /* 0x000000b9f7f87220 */ /* 0x080fe20000410000 */
[----:B------:R-:W-:Y:S01]  /*1280*/  FADD.FTZ R83, R83, R185 ;  /* 0x000000b953537221 */ /* 0x000fe20000010000 */
[----:B------:R-:W-:Y:S01]  /*1290*/  FFMA.FTZ R43, R196, R185, R43 ;  /* 0x000000b9c42b7223 */ /* 0x000fe2000001002b */
[----:B------:R-:W-:Y:S01]  /*12a0*/  FADD.FTZ R84, R84, R184 ;  /* 0x000000b854547221 */ /* 0x000fe20000010000 */
[----:B------:R-:W-:Y:S01]  /*12b0*/  FMUL.FTZ R194, R190, R187 ;  /* 0x000000bbbec27220 */ /* 0x000fe20000410000 */
[-C--:B------:R-:W-:Y:S01]  /*12c0*/  FFMA.FTZ R44, R195, R184.reuse, R44 ;  /* 0x000000b8c32c7223 */ /* 0x080fe2000001002c */
[----:B------:R-:W-:Y:S01]  /*12d0*/  FMUL.FTZ R247, R246, R184 ;  /* 0x000000b8f6f77220 */ /* 0x000fe20000410000 */
[----:B------:R-:W-:Y:S01]  /*12e0*/  FADD.FTZ R185, RZ, R191 ;  /* 0x000000bfffb97221 */ /* 0x000fe20000010000 */
[----:B------:R-:W-:Y:S01]  /*12f0*/  FFMA.FTZ R184, R0, R191, RZ ;  /* 0x000000bf00b87223 */ /* 0x000fe200000100ff */
[----:B------:R-:W-:-:S02]  /*1300*/  HADD2.F32 R180, -RZ, R183.H0_H0 ;  /* 0x200000b7ffb47230 */ /* 0x000fc40000004100 */
[----:B------:R-:W-:Y:S01]  /*1310*/  FADD.FTZ R85, R85, R186 ;  /* 0x000000ba55557221 */ /* 0x000fe20000010000 */
[-C--:B------:R-:W-:Y:S01]  /*1320*/  FFMA.FTZ R45, R194, R186.reuse, R45 ;  /* 0x000000bac22d7223 */ /* 0x080fe2000001002d */
[----:B------:R-:W-:Y:S01]  /*1330*/  FMUL.FTZ R246, R245, R186 ;  /* 0x000000baf5f67220 */ /* 0x000fe20000410000 */
[----:B------:R-:W-:Y:S01]  /*1340*/  FADD.FTZ R186, R185, R252 ;  /* 0x000000fcb9ba7221 */ /* 0x000fe20000010000 */
[----:B------:R-:W-:Y:S01]  /*1350*/  FFMA.FTZ R184, R198, R252, R184 ;  /* 0x000000fcc6b87223 */ /* 0x000fe200000100b8 */
[----:B------:R-:W-:Y:S02]  /*1360*/  FADD.FTZ R185, -R208, R180 ;  /* 0x000000b4d0b97221 */ /* 0x000fe40000010100 */
[----:B------:R-:W-:Y:S01]  /*1370*/  FADD.FTZ R180, R186, R249 ;  /* 0x000000f9bab47221 */ /* 0x000fe20000010000 */
[----:B------:R-:W-:Y:S01]  /*1380*/  FFMA.FTZ R184, R197, R249, R184 ;  /* 0x000000f9c5b87223 */ /* 0x000fe200000100b8 */
[----:B------:R-:W-:Y:S02]  /*1390*/  FMUL.FTZ R193, R190, R185 ;  /* 0x000000b9bec17220 */ /* 0x000fe40000410000 */
        /* <DEDUP_REMOVED lines=22> */
.L_x_8874:
[----:B------:R-:W-:Y:S05]  /*1500*/  BSYNC B1 ;  /* 0x0000000000017941 */ /* 0x000fea0003800000 */
.L_x_8873:
        /* <DEDUP_REMOVED lines=12> */
[----:B------:R0:W5:Y:S04]  /*15d0*/  @P5 LDG.E.128 R156, desc[UR4][R10.64] ;  /* 0x000000040a9c5981 */ /* 0x000168000c1e1d00 */
[----:B------:R-:W4:Y:S01]  /*15e0*/  LDL R250, [R1+0xac] ;  /* 0x0000ac0001fa7983 */ /* 0x000f220000100800 */
[----:B0-----:R-:W0:Y:S01]  /*15f0*/  LDC.64 R10, c[0x0][0x2b8] ;  /* 0x0000ae00ff0a7b82 */ /* 0x001e220000000a00 */
[----:B------:R-:W-:-:S04]  /*1600*/  LEA R12, P5, R184, UR10, 0x4 ;  /* 0x0000000ab80c7c11 */ /* 0x000fc8000f8a20ff */
[----:B------:R-:W-:-:S06]  /*1610*/  LEA.HI.X R13, R184, UR11, RZ, 0x4, P5 ;  /* 0x0000000bb80d7c11 */ /* 0x000fcc000a8f24ff */
[----:B------:R-:W2:Y:S01]  /*1620*/  LDG.E.128 R12, desc[UR4][R12.64] ;  /* 0x000000040c0c7981 */ /* 0x000ea2000c1e1d00 */
[----:B0-----:R-:W-:-:S05]  /*1630*/  IMAD.WIDE.U32 R10, R184, 0x10, R10 ;  /* 0x00000010b80a7825 */ /* 0x001fca00078e000a */
[----:B------:R-:W3:Y:S01]  /*1640*/  LDG.E.128 R180, desc[UR4][R10.64] ;  /* 0x000000040ab47981 */ /* 0x000ee2000c1e1d00 */
[----:B--2---:R-:W-:Y:S02]  /*1650*/  HADD2.F32 R201, -RZ, R12.H0_H0 ;  /* 0x2000000cffc97230 */ /* 0x004fe40000004100 */
[--C-:B---3--:R-:W-:Y:S02]  /*1660*/  HADD2.F32 R236, -RZ, R180.reuse.H0_H0 ;  /* 0x200000b4ffec7230 */ /* 0x108fe40000004100 */
[----:B------:R-:W-:Y:S02]  /*1670*/  HADD2.F32 R237, -RZ, R180.H1_H1 ;  /* 0x300000b4ffed7230 */ /* 0x000fe40000004100 */
[----:B------:R-:W-:-:S04]  /*1680*/  FADD.FTZ R180, -R208, R201 ;  /* 0x000000c9d0b47221 */ /* 0x000fc80000010100 */
[----:B-----5:R-:W-:Y:S01]  /*1690*/  FMUL.FTZ R201, R190, R180 ;  /* 0x000000b4bec97220 */ /* 0x020fe20000410000 */
[----:B------:R-:W-:Y:S01]  /*16a0*/  FADD.FTZ R88, R88, R236 ;  /* 0x000000ec58587221 */ /* 0x000fe20000010000 */
[-C--:B------:R-:W-:Y:S02]  /*16b0*/  FMUL.FTZ R243, R243, R236.reuse ;  /* 0x000000ecf3f37220 */ /* 0x080fe40000410000 */
[----:B------:R-:W-:Y:S02]  /*16c0*/  FFMA.FTZ R48, R201, R236, R48 ;  /* 0x000000ecc9307223 */ /* 0x000fe40000010030 */
[----:B------:R-:W2:Y:S01]  /*16d0*/  LDL R236, [R1+0xa8] ;  /* 0x0000a80001ec7983 */ /* 0x000ea20000100800 */
[--C-:B------:R-:W-:Y:S02]  /*16e0*/  HADD2.F32 R11, -RZ, R13.reuse.H0_H0 ;  /* 0x2000000dff0b7230 */ /* 0x100fe40000004100 */
[----:B------:R-:W-:Y:S02]  /*16f0*/  HADD2.F32 R10, -RZ, R12.H1_H1 ;  /* 0x3000000cff0a7230 */ /* 0x000fe40000004100 */
[----:B------:R-:W-:-:S02]  /*1700*/  HADD2.F32 R13, -RZ, R13.H1_H1 ;  /* 0x3000000dff0d7230 */ /* 0x000fc40000004100 */
[--C-:B------:R-:W-:Y:S02]  /*1710*/  HADD2.F32 R12, -RZ, R14.reuse.H0_H0 ;  /* 0x2000000eff0c7230 */ /* 0x100fe40000004100 */
[--C-:B------:R-:W-:Y:S02]  /*1720*/  HADD2.F32 R187, -RZ, R15.reuse.H0_H0 ;  /* 0x2000000fffbb7230 */ /* 0x100fe40000004100 */
[----:B------:R-:W-:Y:S01]  /*1730*/  FADD.FTZ R13, -R208, R13 ;  /* 0x0000000dd00d7221 */ /* 0x000fe20000010100 */
[----:B------:R-:W-:Y:S02]  /*1740*/  HADD2.F32 R16, -RZ, R15.H1_H1 ;  /* 0x3000000fff107230 */ /* 0x000fe40000004100 */
[--C-:B------:R-:W-:Y:S02]  /*1750*/  HADD2.F32 R186, -RZ, R181.reuse.H0_H0 ;  /* 0x200000b5ffba7230 */ /* 0x100fe40000004100 */
[----:B------:R-:W-:Y:S02]  /*1760*/  HADD2.F32 R185, -RZ, R181.H1_H1 ;  /* 0x300000b5ffb97230 */ /* 0x000fe40000004100 */
[----:B------:R-:W-:-:S02]  /*1770*/  HADD2.F32 R14, -RZ, R14.H1_H1 ;  /* 0x3000000eff0e7230 */ /* 0x000fc40000004100 */
[--C-:B------:R-:W-:Y:S02]  /*1780*/  HADD2.F32 R181, -RZ, R182.reuse.H0_H0 ;  /* 0x200000b6ffb57230 */ /* 0x100fe40000004100 */
[----:B------:R-:W-:Y:S02]  /*1790*/  HADD2.F32 R15, -RZ, R182.H1_H1 ;  /* 0x300000b6ff0f7230 */ /* 0x000fe40000004100 */
[----:B------:R-:W-:Y:S01]  /*17a0*/  FADD.FTZ R182, -R208, R12 ;  /* 0x0000000cd0b67221 */ /* 0x000fe20000010100 */
[----:B------:R-:W-:Y:S01]  /*17b0*/  FMUL.FTZ R12, R190, R13 ;  /* 0x0000000dbe0c7220 */ /* 0x000fe20000410000 */
[C---:B------:R-:W-:Y:S01]  /*17c0*/  FADD.FTZ R14, -R208.reuse, R14 ;  /* 0x0000000ed00e7221 */ /* 0x040fe20000010100 */
[----:B------:R-:W-:Y:S01]  /*17d0*/  FADD.FTZ R10, -R208, R10 ;  /* 0x0000000ad00a7221 */ /* 0x000fe20000010100 */
[----:B------:R-:W-:Y:S01]  /*17e0*/  FMUL.FTZ R13, R190, R182 ;  /* 0x000000b6be0d7220 */ /* 0x000fe20000410000 */
[----:B------:R-:W-:Y:S01]  /*17f0*/  FADD.FTZ R92, R92, R181 ;  /* 0x000000b55c5c7221 */ /* 0x000fe20000010000 */
[-C--:B------:R-:W-:Y:S01]  /*1800*/  FMUL.FTZ R239, R239, R181.reuse ;  /* 0x000000b5efef7220 */ /* 0x080fe20000410000 */
[C---:B------:R-:W-:Y:S01]  /*1810*/  FMUL.FTZ R14, R190.reuse, R14 ;  /* 0x0000000ebe0e7220 */ /* 0x040fe20000410000 */
[----:B------:R-:W-:Y:S01]  /*1820*/  FFMA.FTZ R52, R13, R181, R52 ;  /* 0x000000b50d347223 */ /* 0x000fe20000010034 */
[----:B------:R-:W-:Y:S01]  /*1830*/  FMUL.FTZ R10, R190, R10 ;  /* 0x0000000abe0a7220 */ /* 0x000fe20000410000 */
[----:B------:R-:W-:Y:S01]  /*1840*/  FADD.FTZ R11, -R208, R11 ;  /* 0x0000000bd00b7221 */ /* 0x000fe20000010100 */
[----:B----4-:R-:W-:Y:S01]  /*1850*/  FMUL.FTZ R242, R242, R237 ;  /* 0x000000edf2f27220 */ /* 0x010fe20000410000 */
        /* <DEDUP_REMOVED lines=14> */
[--C-:B------:R-:W-:Y:S02]  /*1940*/  HADD2.F32 R180, -RZ, R183.reuse.H0_H0 ;  /* 0x200000b7ffb47230 */ /* 0x100fe40000004100 */
[----:B------:R-:W-:Y:S01]  /*1950*/  FADD.FTZ R187, -R208, R187 ;  /* 0x000000bbd0bb7221 */ /* 0x000fe20000010100 */
[----:B------:R-:W-:Y:S01]  /*1960*/  FADD.FTZ R181, R181, R239 ;  /* 0x000000efb5b57221 */ /* 0x000fe20000010000 */
[----:B------:R-:W-:Y:S01]  /*1970*/  FFMA.FTZ R182, R13, R239, R182 ;  /* 0x000000ef0db67223 */ /* 0x000fe200000100b6 */
[----:B------:R-:W-:Y:S02]  /*1980*/  HADD2.F32 R183, -RZ, R183.H1_H1 ;  /* 0x300000b7ffb77230 */ /* 0x000fe40000004100 */
[----:B------:R-:W-:Y:S01]  /*1990*/  FADD.FTZ R89, R89, R237 ;  /* 0x000000ed59597221 */ /* 0x000fe20000010000 */
[----:B------:R-:W-:Y:S01]  /*19a0*/  FFMA.FTZ R49, R10, R237, R49 ;  /* 0x000000ed0a317223 */ /* 0x000fe20000010031 */
[----:B------:R-:W-:Y:S01]  /*19b0*/  FMUL.FTZ R15, R190, R187 ;  /* 0x000000bbbe0f7220 */ /* 0x000fe20000410000 */
        /* <DEDUP_REMOVED lines=11> */
[-C--:B------:R-:W-:Y:S01]  /*1a70*/  FFMA.FTZ R55, R16, R183.reuse, R55 ;  /* 0x000000b710377223 */ /* 0x080fe20000010037 */
[----:B------:R-:W-:Y:S01]  /*1a80*/  IADD3 R184, R184, 0x20, RZ ;  /* 0x00000020b8b87810 */ /* 0x000fe20007ffe0ff */
[----:B--2---:R-:W-:Y:S01]  /*1a90*/  FMUL.FTZ R237, R236, R180 ;  /* 0x000000b4eced7220 */ /* 0x004fe20000410000 */
[----:B------:R-:W-:-:S03]  /*1aa0*/  FMUL.FTZ R236, R250, R183 ;  /* 0x000000b7faec7220 */ /* 0x000fc60000410000 */
[----:B------:R-:W-:Y:S01]  /*1ab0*/  FADD.FTZ R181, R181, R237 ;  /* 0x000000edb5b57221 */ /* 0x000fe20000010000 */
[----:B------:R-:W-:-:S03]  /*1ac0*/  FFMA.FTZ R182, R15, R237, R182 ;  /* 0x000000ed0fb67223 */ /* 0x000fc600000100b6 */
[----:B------:R-:W-:Y:S01]  /*1ad0*/  FADD.FTZ R209, R181, R236 ;  /* 0x000000ecb5d17221 */ /* 0x000fe20000010000 */
[----:B------:R-:W-:-:S07]  /*1ae0*/  FFMA.FTZ R218, R16, R236, R182 ;  /* 0x000000ec10da7223 */ /* 0x000fce00000100b6 */
.L_x_8876:
[----:B------:R-:W-:Y:S05]  /*1af0*/  BSYNC B1 ;  /* 0x0000000000017941 */ /* 0x000fea0003800000 */
.L_x_8875:
        /* <DEDUP_REMOVED lines=13> */
[----:B------:R-:W4:Y:S04]  /*1bd0*/  LDL R229, [R1+0x68] ;  /* 0x0000680001e57983 */ /* 0x000f280000100800 */
[----:B------:R-:W4:Y:S01]  /*1be0*/  LDL R250, [R1+0x6c] ;  /* 0x00006c0001fa7983 */ /* 0x000f220000100800 */
[----:B0-----:R-:W0:Y:S01]  /*1bf0*/  LDC.64 R18, c[0x0][0x2b8] ;  /* 0x0000ae00ff127b82 */ /* 0x001e220000000a00 */
[----:B------:R-:W-:-:S04]  /*1c00*/  LEA R20, P5, R184, UR10, 0x4 ;  /* 0x0000000ab8147c11 */ /* 0x000fc8000f8a20ff */
[----:B------:R-:W-:-:S06]  /*1c10*/  LEA.HI.X R21, R184, UR11, RZ, 0x4, P5 ;  /* 0x0000000bb8157c11 */ /* 0x000fcc000a8f24ff */
[----:B------:R-:W2:Y:S01]  /*1c20*/  LDG.E.128 R20, desc[UR4][R20.64] ;  /* 0x0000000414147981 */ /* 0x000ea2000c1e1d00 */
[----:B0-----:R-:W-:-:S05]  /*1c30*/  IMAD.WIDE.U32 R18, R184, 0x10, R18 ;  /* 0x00000010b8127825 */ /* 0x001fca00078e0012 */
[----:B------:R0:W3:Y:S01]  /*1c40*/  LDG.E.128 R180, desc[UR4][R18.64] ;  /* 0x0000000412b47981 */ /* 0x0000e2000c1e1d00 */
[----:B------:R-:W-:Y:S01]  /*1c50*/  IADD3 R184, R184, 0x20, RZ ;  /* 0x00000020b8b87810 */ /* 0x000fe20007ffe0ff */
[--C-:B--2---:R-:W-:Y:S02]  /*1c60*/  HADD2.F32 R200, -RZ, R20.reuse.H0_H0 ;  /* 0x20000014ffc87230 */ /* 0x104fe40000004100 */
[----:B------:R-:W-:Y:S02]  /*1c70*/  HADD2.F32 R17, -RZ, R20.H1_H1 ;  /* 0x30000014ff117230 */ /* 0x000fe40000004100 */
[----:B------:R-:W-:Y:S02]  /*1c80*/  HADD2.F32 R20, -RZ, R21.H1_H1 ;  /* 0x30000015ff147230 */ /* 0x000fe40000004100 */
[--C-:B0-----:R-:W-:Y:S02]  /*1c90*/  HADD2.F32 R19, -RZ, R22.reuse.H0_H0 ;  /* 0x20000016ff137230 */ /* 0x101fe40000004100 */
[----:B------:R-:W-:-:S02]  /*1ca0*/  HADD2.F32 R22, -RZ, R22.H1_H1 ;  /* 0x30000016ff167230 */ /* 0x000fc40000004100 */
[C---:B------:R-:W-:Y:S01]  /*1cb0*/  FADD.FTZ R20, -R208.reuse, R20 ;  /* 0x00000014d0147221 */ /* 0x040fe20000010100 */
[--C-:B---3--:R-:W-:Y:S02]  /*1cc0*/  HADD2.F32 R187, -RZ, R180.reuse.H0_H0 ;  /* 0x200000b4ffbb7230 */ /* 0x108fe40000004100 */
[----:B------:R-:W-:Y:S02]  /*1cd0*/  HADD2.F32 R228, -RZ, R180.H1_H1 ;  /* 0x300000b4ffe47230 */ /* 0x000fe40000004100 */
[----:B------:R-:W-:-:S04]  /*1ce0*/  FADD.FTZ R180, -R208, R200 ;  /* 0x000000c8d0b47221 */ /* 0x000fc80000010100 */
[----:B-----5:R-:W-:Y:S01]  /*1cf0*/  FMUL.FTZ R200, R190, R180 ;  /* 0x000000b4bec87220 */ /* 0x020fe20000410000 */
[----:B------:R-:W-:Y:S01]  /*1d00*/  FADD.FTZ R96, R96, R187 ;  /* 0x000000bb60607221 */ /* 0x000fe20000010000 */
[-C--:B------:R-:W-:Y:S02]  /*1d10*/  FMUL.FTZ R235, R235, R187.reuse ;  /* 0x000000bbebeb7220 */ /* 0x080fe40000410000 */
[----:B------:R-:W-:Y:S01]  /*1d20*/  FFMA.FTZ R56, R200, R187, R56 ;  /* 0x000000bbc8387223 */ /* 0x000fe20000010038 */
[----:B------:R-:W-:Y:S01]  /*1d30*/  FADD.FTZ R187, -R208, R19 ;  /* 0x00000013d0bb7221 */ /* 0x000fe20000010100 */
[----:B------:R-:W-:Y:S02]  /*1d40*/  HADD2.F32 R18, -RZ, R21.H0_H0 ;  /* 0x20000015ff127230 */ /* 0x000fe40000004100 */
[C---:B------:R-:W-:Y:S01]  /*1d50*/  FMUL.FTZ R19, R190.reuse, R20 ;  /* 0x00000014be137220 */ /* 0x040fe20000410000 */
[----:B------:R-:W-:Y:S02]  /*1d60*/  HADD2.F32 R185, -RZ, R181.H0_H0 ;  /* 0x200000b5ffb97230 */ /* 0x000fe40000004100 */
[----:B------:R-:W-:Y:S01]  /*1d70*/  FMUL.FTZ R20, R190, R187 ;  /* 0x000000bbbe147220 */ /* 0x000fe20000410000 */
[----:B------:R-:W-:-:S02]  /*1d80*/  HADD2.F32 R21, -RZ, R182.H0_H0 ;  /* 0x200000b6ff157230 */ /* 0x000fc40000004100 */
[C---:B------:R-:W-:Y:S01]  /*1d90*/  FADD.FTZ R22, -R208.reuse, R22 ;  /* 0x00000016d0167221 */ /* 0x040fe20000010100 */
[----:B------:R-:W-:Y:S02]  /*1da0*/  HADD2.F32 R181, -RZ, R181.H1_H1 ;  /* 0x300000b5ffb57230 */ /* 0x000fe40000004100 */
[----:B------:R-:W-:Y:S01]  /*1db0*/  FADD.FTZ R17, -R208, R17 ;  /* 0x00000011d0117221 */ /* 0x000fe20000010100 */
[----:B------:R-:W-:Y:S01]  /*1dc0*/  FADD.FTZ R100, R100, R21 ;  /* 0x0000001564647221 */ /* 0x000fe20000010000 */
[-C--:B------:R-:W-:Y:S01]  /*1dd0*/  FFMA.FTZ R60, R20, R21.reuse, R60 ;  /* 0x00000015143c7223 */ /* 0x080fe2000001003c */
[----:B------:R-:W-:Y:S01]  /*1de0*/  FMUL.FTZ R231, R231, R21 ;  /* 0x00000015e7e77220 */ /* 0x000fe20000410000 */
[----:B------:R-:W-:Y:S01]  /*1df0*/  FADD.FTZ R99, R99, R181 ;  /* 0x000000b563637221 */ /* 0x000fe20000010000 */
[-C--:B------:R-:W-:Y:S01]  /*1e00*/  FFMA.FTZ R59, R19, R181.reuse, R59 ;  /* 0x000000b5133b7223 */ /* 0x080fe2000001003b */
[----:B----4-:R-:W-:Y:S01]  /*1e10*/  FMUL.FTZ R232, R232, R181 ;  /* 0x000000b5e8e87220 */ /* 0x010fe20000410000 */
[C---:B------:R-:W-:Y:S01]  /*1e20*/  FMUL.FTZ R21, R190.reuse, R22 ;  /* 0x00000016be157220 */ /* 0x040fe20000410000 */
[----:B------:R-:W-:Y:S01]  /*1e30*/  FMUL.FTZ R17, R190, R17 ;  /* 0x00000011be117220 */ /* 0x000fe20000410000 */
[----:B------:R-:W-:Y:S01]  /*1e40*/  FADD.FTZ R18, -R208, R18 ;  /* 0x00000012d0127221 */ /* 0x000fe20000010100 */
[----:B------:R-:W-:Y:S01]  /*1e50*/  FMUL.FTZ R234, R234, R228 ;  /* 0x000000e4eaea7220 */ /* 0x000fe20000410000 */
[----:B------:R-:W-:Y:S01]  /*1e60*/  FADD.FTZ R22, R209, R235 ;  /* 0x000000ebd1167221 */ /* 0x000fe20000010000 */
[----:B------:R-:W-:Y:S01]  /*1e70*/  FFMA.FTZ R181, R200, R235, R218 ;  /* 0x000000ebc8b57223 */ /* 0x000fe200000100da */
[----:B------:R-:W-:-:S02]  /*1e80*/  HADD2.F32 R182, -RZ, R182.H1_H1 ;  /* 0x300000b6ffb67230 */ /* 0x000fc40000004100 */
        /* <DEDUP_REMOVED lines=9> */
[--C-:B------:R-:W-:Y:S02]  /*1f20*/  HADD2.F32 R186, -RZ, R23.reuse.H0_H0 ;  /* 0x20000017ffba7230 */ /* 0x100fe40000004100 */
[----:B------:R-:W-:Y:S01]  /*1f30*/  FADD.FTZ R182, R182, R232 ;  /* 0x000000e8b6b67221 */ /* 0x000fe20000010000 */
[----:B------:R-:W-:Y:S01]  /*1f40*/  FFMA.FTZ R181, R19, R232, R181 ;  /* 0x000000e813b57223 */ /* 0x000fe200000100b5 */
[----:B------:R-:W-:-:S02]  /*1f50*/  HADD2.F32 R23, -RZ, R23.H1_H1 ;  /* 0x30000017ff177230 */ /* 0x000fc40000004100 */
[----:B------:R-:W-:Y:S01]  /*1f60*/  FADD.FTZ R186, -R208, R186 ;  /* 0x000000bad0ba7221 */ /* 0x000fe20000010100 */
[--C-:B------:R-:W-:Y:S02]  /*1f70*/  HADD2.F32 R180, -RZ, R183.reuse.H0_H0 ;  /* 0x200000b7ffb47230 */ /* 0x100fe40000004100 */
[----:B------:R-:W-:Y:S01]  /*1f80*/  FADD.FTZ R182, R182, R231 ;  /* 0x000000e7b6b67221 */ /* 0x000fe20000010000 */
[----:B------:R-:W-:Y:S01]  /*1f90*/  FFMA.FTZ R181, R20, R231, R181 ;  /* 0x000000e714b57223 */ /* 0x000fe200000100b5 */
[----:B------:R-:W-:Y:S02]  /*1fa0*/  HADD2.F32 R183, -RZ, R183.H1_H1 ;  /* 0x300000b7ffb77230 */ /* 0x000fe40000004100 */
        /* <DEDUP_REMOVED lines=19> */
.L_x_8878:
[----:B------:R-:W-:Y:S05]  /*20e0*/  BSYNC B1 ;  /* 0x0000000000017941 */ /* 0x000fea0003800000 */
.L_x_8877:
        /* <DEDUP_REMOVED lines=14> */
[----:B0-----:R-:W-:-:S03]  /*21d0*/  IMAD.WIDE.U32 R8, R184, 0x10, R8 ;  /* 0x00000010b8087825 */ /* 0x001fc600078e0008 */
[----:B------:R-:W4:Y:S04]  /*21e0*/  LDL R216, [R1+0x28] ;  /* 0x0000280001d87983 */ /* 0x000f280000100800 */
[----:B------:R-:W2:Y:S01]  /*21f0*/  LDG.E.128 R180, desc[UR4][R8.64] ;  /* 0x0000000408b47981 */ /* 0x000ea2000c1e1d00 */
[----:B-1----:R-:W-:-:S03]  /*2200*/  LEA R4, P5, R184, UR10, 0x4 ;  /* 0x0000000ab8047c11 */ /* 0x002fc6000f8a20ff */
[----:B------:R-:W4:Y:S01]  /*2210*/  LDL R250, [R1+0x2c] ;  /* 0x00002c0001fa7983 */ /* 0x000f220000100800 */
[----:B------:R-:W-:-:S06]  /*2220*/  LEA.HI.X R5, R184, UR11, RZ, 0x4, P5 ;  /* 0x0000000bb8057c11 */ /* 0x000fcc000a8f24ff */
[----:B------:R-:W3:Y:S01]  /*2230*/  LDG.E.128 R4, desc[UR4][R4.64] ;  /* 0x0000000404047981 */ /* 0x000ee2000c1e1d00 */
[----:B------:R-:W-:Y:S01]  /*2240*/  IADD3 R184, R184, 0x20, RZ ;  /* 0x00000020b8b87810 */ /* 0x000fe20007ffe0ff */
[--C-:B--2---:R-:W-:Y:S02]  /*2250*/  HADD2.F32 R187, -RZ, R180.reuse.H0_H0 ;  /* 0x200000b4ffbb7230 */ /* 0x104fe40000004100 */
[----:B------:R-:W-:Y:S02]  /*2260*/  HADD2.F32 R215, -RZ, R180.H1_H1 ;  /* 0x300000b4ffd77230 */ /* 0x000fe40000004100 */
[--C-:B---3--:R-:W-:Y:S02]  /*2270*/  HADD2.F32 R199, -RZ, R4.reuse.H0_H0 ;  /* 0x20000004ffc77230 */ /* 0x108fe40000004100 */
[----:B------:R-:W-:Y:S02]  /*2280*/  HADD2.F32 R3, -RZ, R4.H1_H1 ;  /* 0x30000004ff037230 */ /* 0x000fe40000004100 */
[----:B------:R-:W-:-:S02]  /*2290*/  HADD2.F32 R4, -RZ, R5.H0_H0 ;  /* 0x20000005ff047230 */ /* 0x000fc40000004100 */
[----:B------:R-:W-:Y:S01]  /*22a0*/  FADD.FTZ R180, -R208, R199 ;  /* 0x000000c7d0b47221 */ /* 0x000fe20000010100 */
[----:B------:R-:W-:Y:S02]  /*22b0*/  HADD2.F32 R185, -RZ, R5.H1_H1 ;  /* 0x30000005ffb97230 */ /* 0x000fe40000004100 */
[--C-:B------:R-:W-:Y:S02]  /*22c0*/  HADD2.F32 R5, -RZ, R6.reuse.H0_H0 ;  /* 0x20000006ff057230 */ /* 0x100fe40000004100 */
[----:B-----5:R-:W-:Y:S01]  /*22d0*/  FMUL.FTZ R199, R190, R180 ;  /* 0x000000b4bec77220 */ /* 0x020fe20000410000 */
[----:B------:R-:W-:Y:S01]  /*22e0*/  FADD.FTZ R4, -R208, R4 ;  /* 0x00000004d0047221 */ /* 0x000fe20000010100 */
[----:B------:R-:W-:Y:S02]  /*22f0*/  HADD2.F32 R8, -RZ, R6.H1_H1 ;  /* 0x30000006ff087230 */ /* 0x000fe40000004100 */
[----:B------:R-:W-:Y:S01]  /*2300*/  FADD.FTZ R104, R104, R187 ;  /* 0x000000bb68687221 */ /* 0x000fe20000010000 */
[----:B------:R-:W-:-:S02]  /*2310*/  HADD2.F32 R6, -RZ, R181.H0_H0 ;  /* 0x200000b5ff067230 */ /* 0x000fc40000004100 */
[-C--:B------:R-:W-:Y:S01]  /*2320*/  FFMA.FTZ R64, R199, R187.reuse, R64 ;  /* 0x000000bbc7407223 */ /* 0x080fe20000010040 */
[----:B------:R-:W-:Y:S01]  /*2330*/  FMUL.FTZ R227, R227, R187 ;  /* 0x000000bbe3e37220 */ /* 0x000fe20000410000 */
[----:B------:R-:W-:Y:S01]  /*2340*/  FMUL.FTZ R4, R190, R4 ;  /* 0x00000004be047220 */ /* 0x000fe20000410000 */
[C---:B------:R-:W-:Y:S01]  /*2350*/  FADD.FTZ R187, -R208.reuse, R5 ;  /* 0x00000005d0bb7221 */ /* 0x040fe20000010100 */
[----:B------:R-:W-:Y:S01]  /*2360*/  FADD.FTZ R185, -R208, R185 ;  /* 0x000000b9d0b97221 */ /* 0x000fe20000010100 */
[--C-:B------:R-:W-:Y:S02]  /*2370*/  HADD2.F32 R186, -RZ, R7.reuse.H0_H0 ;  /* 0x20000007ffba7230 */ /* 0x100fe40000004100 */
[----:B------:R-:W-:Y:S01]  /*2380*/  FADD.FTZ R106, R106, R6 ;  /* 0x000000066a6a7221 */ /* 0x000fe20000010000 */
[----:B------:R-:W-:Y:S02]  /*2390*/  HADD2.F32 R9, -RZ, R7.H1_H1 ;  /* 0x30000007ff097230 */ /* 0x000fe40000004100 */
[----:B------:R-:W-:Y:S01]  /*23a0*/  FFMA.FTZ R66, R4, R6, R66 ;  /* 0x0000000604427223 */ /* 0x000fe20000010042 */
[----:B------:R-:W-:-:S02]  /*23b0*/  HADD2.F32 R7, -RZ, R182.H0_H0 ;  /* 0x200000b6ff077230 */ /* 0x000fc40000004100 */
[----:B------:R-:W-:Y:S01]  /*23c0*/  FMUL.FTZ R225, R225, R6 ;  /* 0x00000006e1e17220 */ /* 0x000fe20000410000 */
[----:B------:R-:W-:Y:S02]  /*23d0*/  HADD2.F32 R181, -RZ, R181.H1_H1 ;  /* 0x300000b5ffb57230 */ /* 0x000fe40000004100 */
[C---:B------:R-:W-:Y:S01]  /*23e0*/  FMUL.FTZ R6, R190.reuse, R187 ;  /* 0x000000bbbe067220 */ /* 0x040fe20000410000 */
[----:B------:R-:W-:Y:S01]  /*23f0*/  FMUL.FTZ R5, R190, R185 ;  /* 0x000000b9be057220 */ /* 0x000fe20000410000 */
[C---:B------:R-:W-:Y:S01]  /*2400*/  FADD.FTZ R8, -R208.reuse, R8 ;  /* 0x00000008d0087221 */ /* 0x040fe20000010100 */
[----:B------:R-:W-:Y:S01]  /*2410*/  FADD.FTZ R3, -R208, R3 ;  /* 0x00000003d0037221 */ /* 0x000fe20000010100 */
[----:B------:R-:W-:Y:S01]  /*2420*/  FADD.FTZ R108, R108, R7 ;  /* 0x000000076c6c7221 */ /* 0x000fe20000010000 */
[-C--:B------:R-:W-:Y:S01]  /*2430*/  FFMA.FTZ R68, R6, R7.reuse, R68 ;  /* 0x0000000706447223 */ /* 0x080fe20000010044 */
[----:B----4-:R-:W-:Y:S01]  /*2440*/  FMUL.FTZ R219, R219, R7 ;  /* 0x00000007dbdb7220 */ /* 0x010fe20000410000 */
[----:B------:R-:W-:Y:S01]  /*2450*/  FADD.FTZ R107, R107, R181 ;  /* 0x000000b56b6b7221 */ /* 0x000fe20000010000 */
[-C--:B------:R-:W-:Y:S01]  /*2460*/  FFMA.FTZ R67, R5, R181.reuse, R67 ;  /* 0x000000b505437223 */ /* 0x080fe20000010043 */
[----:B------:R-:W-:Y:S01]  /*2470*/  FMUL.FTZ R221, R221, R181 ;  /* 0x000000b5dddd7220 */ /* 0x000fe20000410000 */
[C---:B------:R-:W-:Y:S01]  /*2480*/  FMUL.FTZ R7, R190.reuse, R8 ;  /* 0x00000008be077220 */ /* 0x040fe20000410000 */
[----:B------:R-:W-:Y:S01]  /*2490*/  FMUL.FTZ R3, R190, R3 ;  /* 0x00000003be037220 */ /* 0x000fe20000410000 */
[----:B------:R-:W-:Y:S01]  /*24a0*/  FMUL.FTZ R226, R226, R215 ;  /* 0x000000d7e2e27220 */ /* 0x000fe20000410000 */
[----:B------:R-:W-:Y:S01]  /*24b0*/  FADD.FTZ R8, R209, R227 ;  /* 0x000000e3d1087221 */ /* 0x000fe20000010000 */
[----:B------:R-:W-:Y:S01]  /*24c0*/  FFMA.FTZ R181, R199, R227, R218 ;  /* 0x000000e3c7b57223 */ /* 0x000fe200000100da */
[----:B------:R-:W-:-:S02]  /*24d0*/  HADD2.F32 R182, -RZ, R182.H1_H1 ;  /* 0x300000b6ffb67230 */ /* 0x000fc40000004100 */
        /* <DEDUP_REMOVED lines=31> */
.L_x_8880:
[----:B------:R-:W-:Y:S05]  /*26d0*/  BSYNC B1 ;  /* 0x0000000000017941 */ /* 0x000fea0003800000 */
.L_x_8879:
[----:B------:R-:W2:Y:S01]  /*26e0*/  LDL R250, [R1+0x120] ;  /* 0x0001200001fa7983 */ /* 0x000ea20000100800 */
[----:B------:R-:W-:Y:S01]  /*26f0*/  BSSY B1, `(.L_x_8881) ;  /* 0x0000058000017945 */ /* 0x000fe20003800000 */
[----:B--2---:R-:W-:-:S13]  /*2700*/  ISETP.NE.AND P5, PT, R250, RZ, PT ;  /* 0x000000fffa00720c */ /* 0x004fda0003fa5270 */
[----:B------:R-:W-:Y:S05]  /*2710*/  @!P5 BRA `(.L_x_8882) ;  /* 0x000000040054d947 */ /* 0x000fea0003800000 */
[----:B------:R-:W-:Y:S01]  /*2720*/  ISETP.NE.U32.AND P5, PT, RZ, UR8, PT ;  /* 0x00000008ff007c0c */ /* 0x000fe2000bfa5070 */
[----:B------:R-:W0:Y:S03]  /*2730*/  LDC.64 R186, c[0x0][0x2b8] ;  /* 0x0000ae00ffba7b82 */ /* 0x000e260000000a00 */
[----:B------:R-:W-:-:S13]  /*2740*/  ISETP.NE.AND.EX P5, PT, RZ, UR9, PT, P5 ;  /* 0x00000009ff007c0c */ /* 0x000fda000bfa5350 */
[----:B------:R-:W-:-:S04]  /*2750*/  @P5 LEA R180, P6, R184, UR8, 0x4 ;  /* 0x00000008b8b45c11 */ /* 0x000fc8000f8c20ff */
[----:B------:R-:W-:-:S05]  /*2760*/  @P5 LEA.HI.X R181, R184, UR9, RZ, 0x4, P6 ;  /* 0x00000009b8b55c11 */ /* 0x000fca000b0f24ff */
[----:B------:R1:W5:Y:S02]  /*2770*/  @P5 LDG.E.128 R168, desc[UR4][R180.64] ;  /* 0x00000004b4a85981 */ /* 0x000364000c1e1d00 */
        /* <DEDUP_REMOVED lines=8> */
[----:B------:R-:W-:-:S02]  /*2800*/  HADD2.F32 R204, -RZ, R181.H1_H1 ;  /* 0x300000b5ffcc7230 */ /* 0x000fc40000004100 */
[C---:B------:R-:W-:Y:S01]  /*2810*/  FADD.FTZ R210, -R208.reuse, R206 ;  /* 0x000000ced0d27221 */ /* 0x040fe20000010100 */
[--C-:B------:R-:W-:Y:S02]  /*2820*/  HADD2.F32 R202, -RZ, R182.reuse.H0_H0 ;  /* 0x200000b6ffca7230 */ /* 0x100fe40000004100 */
[C---:B------:R-:W-:Y:S01]  /*2830*/  FADD.FTZ R206, -R208.reuse, R203 ;  /* 0x000000cbd0ce7221 */ /* 0x040fe20000010100 */
[--C-:B------:R-:W-:Y:S02]  /*2840*/  HADD2.F32 R181, -RZ, R183.reuse.H0_H0 ;  /* 0x200000b7ffb57230 */ /* 0x100fe40000004100 */
[C---:B------:R-:W-:Y:S01]  /*2850*/  FADD.FTZ R203, -R208.reuse, R204 ;  /* 0x000000ccd0cb7221 */ /* 0x040fe20000010100 */
[----:B------:R-:W-:Y:S02]  /*2860*/  HADD2.F32 R180, -RZ, R183.H1_H1 ;  /* 0x300000b7ffb47230 */ /* 0x000fe40000004100 */
[----:B------:R-:W-:Y:S01]  /*2870*/  FADD.FTZ R183, -R208, R205 ;  /* 0x000000cdd0b77221 */ /* 0x000fe20000010100 */
[----:B------:R-:W-:-:S02]  /*2880*/  HADD2.F32 R182, -RZ, R182.H1_H1 ;  /* 0x300000b6ffb67230 */ /* 0x000fc40000004100 */
[C---:B------:R-:W-:Y:S01]  /*2890*/  FADD.FTZ R202, -R208.reuse, R202 ;  /* 0x000000cad0ca7221 */ /* 0x040fe20000010100 */
[----:B------:R-:W-:Y:S01]  /*28a0*/  FADD.FTZ R181, -R208, R181 ;  /* 0x000000b5d0b57221 */ /* 0x000fe20000010100 */
[----:B-----5:R-:W-:Y:S01]  /*28b0*/  FMUL.FTZ R211, R190, R183 ;  /* 0x000000b7bed37220 */ /* 0x020fe20000410000 */
[C---:B------:R-:W-:Y:S01]  /*28c0*/  FADD.FTZ R180, -R208.reuse, R180 ;  /* 0x000000b4d0b47221 */ /* 0x040fe20000010100 */
[----:B------:R-:W-:Y:S01]  /*28d0*/  FADD.FTZ R182, -R208, R182 ;  /* 0x000000b6d0b67221 */ /* 0x000fe20000010100 */
[--C-:B---3--:R-:W-:Y:S02]  /*28e0*/  HADD2.F32 R208, -RZ, R184.reuse.H0_H0 ;  /* 0x200000b8ffd07230 */ /* 0x108fe40000004100 */
[----:B------:R-:W-:Y:S01]  /*28f0*/  FMUL.FTZ R223, R190, R210 ;  /* 0x000000d2bedf7220 */ /* 0x000fe20000410000 */
[----:B------:R-:W-:Y:S01]  /*2900*/  HADD2.F32 R207, -RZ, R184.H1_H1 ;  /* 0x300000b8ffcf7230 */ /* 0x000fe20000004100 */
[----:B------:R0:W-:Y:S01]  /*2910*/  STL [R1], R211 ;  /* 0x000000d301007387 */ /* 0x0001e20000100800 */
[----:B------:R-:W-:-:S02]  /*2920*/  HADD2.F32 R205, -RZ, R185.H0_H0 ;  /* 0x200000b9ffcd7230 */ /* 0x000fc40000004100 */
[----:B------:R-:W-:Y:S01]  /*2930*/  FMUL.FTZ R224, R28, R208 ;  /* 0x000000d01ce07220 */ /* 0x000fe20000410000 */
[----:B------:R-:W-:Y:S02]  /*2940*/  HADD2.F32 R204, -RZ, R185.H1_H1 ;  /* 0x300000b9ffcc7230 */ /* 0x000fe40000004100 */
[----:B------:R-:W-:Y:S01]  /*2950*/  FMUL.FTZ R222, R29, R207 ;  /* 0x000000cf1dde7220 */ /* 0x000fe20000410000 */
[--C-:B------:R-:W-:Y:S02]  /*2960*/  HADD2.F32 R184, -RZ, R187.reuse.H0_H0 ;  /* 0x200000bbffb87230 */ /* 0x100fe40000004100 */
[----:B------:R-:W-:Y:S01]  /*2970*/  FADD.FTZ R113, R113, R207 ;  /* 0x000000cf71717221 */ /* 0x000fe20000010000 */
[----:B------:R-:W-:Y:S01]  /*2980*/  HADD2.F32 R183, -RZ, R187.H1_H1 ;  /* 0x300000bbffb77230 */ /* 0x000fe20000004100 */
[----:B------:R-:W-:Y:S01]  /*2990*/  MOV R187, R211 ;  /* 0x000000d300bb7202 */ /* 0x000fe20000000f00 */
[--C-:B------:R-:W-:Y:S02]  /*29a0*/  HADD2.F32 R185, -RZ, R186.reuse.H0_H0 ;  /* 0x200000baffb97230 */ /* 0x100fe40000004100 */
[C---:B0-----:R-:W-:Y:S01]  /*29b0*/  FMUL.FTZ R211, R190.reuse, R202 ;  /* 0x000000cabed37220 */ /* 0x041fe20000410000 */
[----:B------:R-:W-:Y:S01]  /*29c0*/  FFMA.FTZ R73, R223, R207, R73 ;  /* 0x000000cfdf497223 */ /* 0x000fe20000010049 */
[----:B------:R-:W-:Y:S01]  /*29d0*/  FMUL.FTZ R207, R190, R182 ;  /* 0x000000b6becf7220 */ /* 0x000fe20000410000 */
        /* <DEDUP_REMOVED lines=16> */
[----:B------:R-:W-:-:S02]  /*2ae0*/  HADD2.F32 R186, -RZ, R186.H1_H1 ;  /* 0x300000baffba7230 */ /* 0x000fc40000004100 */
[----:B------:R-:W-:Y:S01]  /*2af0*/  FMUL.FTZ R205, R190, R181 ;  /* 0x000000b5becd7220 */ /* 0x000fe20000410000 */
[----:B------:R-:W-:Y:S01]  /*2b00*/  FADD.FTZ R182, R182, R212 ;  /* 0x000000d4b6b67221 */ /* 0x000fe20000010000 */
[----:B------:R-:W-:Y:S01]  /*2b10*/  FFMA.FTZ R181, R213, R212, R187 ;  /* 0x000000d4d5b57223 */ /* 0x000fe200000100bb */
[----:B------:R-:W-:Y:S01]  /*2b20*/  FADD.FTZ R115, R115, R204 ;  /* 0x000000cc73737221 */ /* 0x000fe20000010000 */
[----:B------:R-:W-:Y:S01]  /*2b30*/  FMUL.FTZ R206, R33, R186 ;  /* 0x000000ba21ce7220 */ /* 0x000fe20000410000 */
[----:B------:R-:W-:Y:S01]  /*2b40*/  FADD.FTZ R182, R182, R210 ;  /* 0x000000d2b6b67221 */ /* 0x000fe20000010000 */
[----:B------:R-:W-:Y:S01]  /*2b50*/  FFMA.FTZ R181, R211, R210, R181 ;  /* 0x000000d2d3b57223 */ /* 0x000fe200000100b5 */
[----:B------:R-:W-:Y:S01]  /*2b60*/  FFMA.FTZ R75, R213, R204, R75 ;  /* 0x000000ccd54b7223 */ /* 0x000fe2000001004b */
        /* <DEDUP_REMOVED lines=16> */
.L_x_8882:
[----:B------:R-:W-:Y:S05]  /*2c70*/  BSYNC B1 ;  /* 0x0000000000017941 */ /* 0x000fea0003800000 */
.L_x_8881:
        /* <DEDUP_REMOVED lines=20> */
.L_x_8924:
        /* <DEDUP_REMOVED lines=9> */
[----:B------:R-:W0:Y:S01]  /*2e50*/  LDC.64 R208, c[0x0][0x220] ;  /* 0x00008800ffd07b82 */ /* 0x000e220000000a00 */
[----:B------:R-:W2:Y:S02]  /*2e60*/  LDL R251, [R1+0xe0] ;  /* 0x0000e00001fb7983 */ /* 0x000ea40000100800 */
[----:B------:R-:W-:Y:S01]  /*2e70*/  ISETP.NE.AND.EX P5, PT, RZ, UR9, PT, P5 ;  /* 0x00000009ff007c0c */ /* 0x000fe2000bfa5350 */
[-CC-:B------:R-:W-:Y:S01]  /*2e80*/  FFMA.FTZ R180, R194, R186.reuse, R187.reuse ;  /* 0x000000bac2b47223 */ /* 0x180fe200000100bb */
[----:B------:R-:W-:Y:S01]  /*2e90*/  FFMA.FTZ R181, R195, R186, R187 ;  /* 0x000000bac3b57223 */ /* 0x000fe200000100bb */
[----:B------:R-:W-:Y:S01]  /*2ea0*/  ISETP.NE.U32.AND P6, PT, RZ, UR14, PT ;  /* 0x0000000eff007c0c */ /* 0x000fe2000bfc5070 */
[----:B------:R-:W3:Y:S01]  /*2eb0*/  LDL R218, [R1+0xe4] ;  /* 0x0000e40001da7983 */ /* 0x000ee20000100800 */
[----:B------:R-:W-:Y:S01]  /*2ec0*/  FADD.FTZ R180, R246, -R180 ;  /* 0x800000b4f6b47221 */ /* 0x000fe20000010000 */
[----:B------:R-:W-:Y:S01]  /*2ed0*/  FADD.FTZ R181, R247, -R181 ;  /* 0x800000b5f7b57221 */ /* 0x000fe20000010000 */
[----:B------:R-:W-:-:S02]  /*2ee0*/  ISETP.NE.AND.EX P6, PT, RZ, UR15, PT, P6 ;  /* 0x0000000fff007c0c */ /* 0x000fc4000bfc5360 */
[C---:B-1---5:R-:W-:Y:S01]  /*2ef0*/  FMUL.FTZ R184, R190.reuse, R180 ;  /* 0x000000b4beb87220 */ /* 0x062fe20000410000 */
[----:B------:R-:W-:-:S03]  /*2f00*/  FMUL.FTZ R185, R190, R181 ;  /* 0x000000b5beb97220 */ /* 0x000fc60000410000 */
[--C-:B------:R-:W-:Y:S02]  /*2f10*/  @P5 HADD2.F32 R180, -RZ, R154.reuse.H0_H0 ;  /* 0x2000009affb45230 */ /* 0x100fe40000004100 */
[----:B------:R-:W-:-:S03]  /*2f20*/  @P5 HADD2.F32 R181, -RZ, R154.H1_H1 ;  /* 0x3000009affb55230 */ /* 0x000fc60000004100 */
[----:B------:R-:W-:Y:S02]  /*2f30*/  @P5 FADD.FTZ R185, R185, R180 ;  /* 0x000000b4b9b95221 */ /* 0x000fe40000010000 */
[----:B------:R-:W-:Y:S01]  /*2f40*/  @P5 FADD.FTZ R184, R184, R181 ;  /* 0x000000b5b8b85221 */ /* 0x000fe20000010000 */
[----:B0-----:R-:W-:Y:S02]  /*2f50*/  IMAD.WIDE.U32 R180, R189, 0x10, R208 ;  /* 0x00000010bdb47825 */ /* 0x001fe400078e00d0 */
[----:B------:R-:W-:Y:S02]  /*2f60*/  @P6 F2FP.F16.F32.PACK_AB R182, RZ, R185 ;  /* 0x000000b9ffb6623e */ /* 0x000fe400000000ff */
[----:B------:R-:W-:Y:S02]  /*2f70*/  @P6 F2FP.F16.F32.PACK_AB R183, RZ, R184 ;  /* 0x000000b8ffb7623e */ /* 0x000fe400000000ff */
[----:B------:R-:W-:-:S04]  /*2f80*/  @P6 PRMT R174, R182, 0x7610, R174 ;  /* 0x00007610b6ae6816 */ /* 0x000fc800000000ae */
[----:B------:R-:W-:Y:S02]  /*2f90*/  @P6 PRMT R174, R174, 0x5410, R183 ;  /* 0x00005410aeae6816 */ /* 0x000fe400000000b7 */
[----:B------:R-:W4:Y:S01]  /*2fa0*/  LDG.E.128 R180, desc[UR4][R180.64] ;  /* 0x00000004b4b47981 */ /* 0x000f22000c1e1d00 */
[----:B------:R-:W-:Y:S01]  /*2fb0*/  FMUL.FTZ R185, R185, R188 ;  /* 0x000000bcb9b97220 */ /* 0x000fe20000410000 */
[----:B------:R-:W-:Y:S02]  /*2fc0*/  @P5 HADD2.F32 R209, -RZ, R153.H1_H1 ;  /* 0x30000099ffd15230 */ /* 0x000fe40000004100 */
[--C-:B----4-:R-:W-:Y:S02]  /*2fd0*/  HADD2.F32 R208, -RZ, R182.reuse.H0_H0 ;  /* 0x200000b6ffd07230 */ /* 0x110fe40000004100 */
[----:B------:R-:W-:-:S03]  /*2fe0*/  HADD2.F32 R182, -RZ, R182.H1_H1 ;  /* 0x300000b6ffb67230 */ /* 0x000fc60000004100 */
[-C--:B------:R-:W-:Y:S01]  /*2ff0*/  FFMA.FTZ R124, R208, R185.reuse, R124 ;  /* 0x000000b9d07c7223 */ /* 0x080fe2000001007c */
[----:B------:R-:W-:Y:S01]  /*3000*/  FMUL.FTZ R208, R184, R188 ;  /* 0x000000bcb8d07220 */ /* 0x000fe20000410000 */
[----:B--2---:R-:W-:Y:S02]  /*3010*/  FMUL.FTZ R185, R251, R185 ;  /* 0x000000b9fbb97220 */ /* 0x004fe40000410000 */
[----:B------:R-:W2:Y:S01]  /*3020*/  LDL R251, [R1+0xf0] ;  /* 0x0000f00001fb7983 */ /* 0x000ea20000100800 */
[-C--:B------:R-:W-:Y:S01]  /*3030*/  FFMA.FTZ R125, R182, R208.reuse, R125 ;  /* 0x000000d0b67d7223 */ /* 0x080fe2000001007d */
[----:B---3--:R-:W-:Y:S01]  /*3040*/  FMUL.FTZ R208, R218, R208 ;  /* 0x000000d0dad07220 */ /* 0x008fe20000410000 */
[----:B------:R-:W-:Y:S01]  /*3050*/  FFMA.FTZ R182, R0, R186, R187 ;  /* 0x000000ba00b67223 */ /* 0x000fe200000100bb */
[----:B------:R-:W3:Y:S03]  /*3060*/  LDL R218, [R1+0xf4] ;  /* 0x0000f40001da7983 */ /* 0x000ee60000100800 */
[----:B------:R-:W-:-:S04]  /*3070*/  FADD.FTZ R182, R191, -R182 ;  /* 0x800000b6bfb67221 */ /* 0x000fc80000010000 */
[----:B------:R-:W-:Y:S01]  /*3080*/  FMUL.FTZ R184, R190, R182 ;  /* 0x000000b6beb87220 */ /* 0x000fe20000410000 */
[----:B------:R-:W-:-:S05]  /*3090*/  @P5 HADD2.F32 R182, -RZ, R152.H0_H0 ;  /* 0x20000098ffb65230 */ /* 0x000fca0000004100 */
[----:B------:R-:W-:-:S05]  /*30a0*/  @P5 FADD.FTZ R184, R184, R182 ;  /* 0x000000b6b8b85221 */ /* 0x000fca0000010000 */
[----:B------:R-:W-:-:S04]  /*30b0*/  @P6 F2FP.F16.F32.PACK_AB R182, RZ, R184 ;  /* 0x000000b8ffb6623e */ /* 0x000fc800000000ff */
[----:B------:R-:W-:Y:S02]  /*30c0*/  @P6 PRMT R172, R182, 0x7610, R172 ;  /* 0x00007610b6ac6816 */ /* 0x000fe400000000ac */
[----:B------:R-:W-:Y:S01]  /*30d0*/  F2FP.F16.F32.PACK_AB R182, R208, R185 ;  /* 0x000000b9d0b6723e */ /* 0x000fe200000000ff */
[----:B------:R-:W-:Y:S01]  /*30e0*/  FFMA.FTZ R185, R198, R186, R187 ;  /* 0x000000bac6b97223 */ /* 0x000fe200000100bb */
[----:B------:R-:W-:-:S03]  /*30f0*/  @P5 HADD2.F32 R208, -RZ, R152.H1_H1 ;  /* 0x30000098ffd05230 */ /* 0x000fc60000004100 */
[----:B------:R-:W-:-:S04]  /*3100*/  FADD.FTZ R185, R252, -R185 ;  /* 0x800000b9fcb97221 */ /* 0x000fc80000010000 */
[----:B------:R-:W-:-:S04]  /*3110*/  FMUL.FTZ R185, R190, R185 ;  /* 0x000000b9beb97220 */ /* 0x000fc80000410000 */
[----:B------:R-:W-:-:S05]  /*3120*/  @P5 FADD.FTZ R185, R185, R208 ;  /* 0x000000d0b9b95221 */ /* 0x000fca0000010000 */
[----:B------:R-:W-:Y:S01]  /*3130*/  @P6 F2FP.F16.F32.PACK_AB R208, RZ, R185 ;  /* 0x000000b9ffd0623e */ /* 0x000fe200000000ff */
[----:B------:R-:W-:-:S03]  /*3140*/  FMUL.FTZ R184, R184, R188 ;  /* 0x000000bcb8b87220 */ /* 0x000fc60000410000 */
[----:B------:R-:W-:Y:S01]  /*3150*/  @P6 PRMT R172, R172, 0x5410, R208 ;  /* 0x00005410acac6816 */ /* 0x000fe200000000d0 */
[----:B------:R-:W-:-:S05]  /*3160*/  HADD2.F32 R208, -RZ, R180.H0_H0 ;  /* 0x200000b4ffd07230 */ /* 0x000fca0000004100 */
[----:B------:R-:W-:Y:S01]  /*3170*/  FFMA.FTZ R120, R208, R184, R120 ;  /* 0x000000b8d0787223 */ /* 0x000fe20000010078 */
[----:B------:R-:W-:Y:S02]  /*3180*/  HADD2.F32 R208, -RZ, R180.H1_H1 ;  /* 0x300000b4ffd07230 */ /* 0x000fe40000004100 */
[----:B------:R-:W-:Y:S01]  /*3190*/  FMUL.FTZ R180, R185, R188 ;  /* 0x000000bcb9b47220 */ /* 0x000fe20000410000 */
[----:B------:R-:W-:-:S04]  /*31a0*/  FFMA.FTZ R185, R197, R186, R187 ;  /* 0x000000bac5b97223 */ /* 0x000fc800000100bb */
[----:B------:R-:W-:Y:S01]  /*31b0*/  FADD.FTZ R185, R249, -R185 ;  /* 0x800000b9f9b97221 */ /* 0x000fe20000010000 */
[----:B------:R-:W-:Y:S01]  /*31c0*/  FFMA.FTZ R121, R208, R180, R121 ;  /* 0x000000b4d0797223 */ /* 0x000fe20000010079 */
[----:B------:R-:W-:Y:S02]  /*31d0*/  @P5 HADD2.F32 R208, -RZ, R153.H0_H0 ;  /* 0x20000099ffd05230 */ /* 0x000fe40000004100 */
[----:B------:R-:W-:-:S04]  /*31e0*/  FMUL.FTZ R185, R190, R185 ;  /* 0x000000b9beb97220 */ /* 0x000fc80000410000 */
[----:B------:R-:W-:-:S05]  /*31f0*/  @P5 FADD.FTZ R185, R185, R208 ;  /* 0x000000d0b9b95221 */ /* 0x000fca0000010000 */
[----:B------:R-:W-:-:S04]  /*3200*/  @P6 F2FP.F16.F32.PACK_AB R208, RZ, R185 ;  /* 0x000000b9ffd0623e */ /* 0x000fc800000000ff */
[----:B------:R-:W-:Y:S01]  /*3210*/  @P6 PRMT R173, R208, 0x7610, R173 ;  /* 0x00007610d0ad6816 */ /* 0x000fe200000000ad */
[----:B------:R-:W-:-:S04]  /*3220*/  FFMA.FTZ R208, R196, R186, R187 ;  /* 0x000000bac4d07223 */ /* 0x000fc800000100bb */
        /* <DEDUP_REMOVED lines=17> */
[----:B------:R-:W-:Y:S01]  /*3340*/  F2FP.F16.F32.PACK_AB R180, R180, R184 ;  /* 0x000000b8b4b4723e */ /* 0x000fe200000000ff */
[--C-:B------:R-:W-:Y:S02]  /*3350*/  HADD2.F32 R184, -RZ, R183.reuse.H0_H0 ;  /* 0x200000b7ffb87230 */ /* 0x100fe40000004100 */
[----:B------:R-:W-:Y:S02]  /*3360*/  HADD2.F32 R183, -RZ, R183.H1_H1 ;  /* 0x300000b7ffb77230 */ /* 0x000fe40000004100 */
[----:B----4-:R-:W-:Y:S01]  /*3370*/  FMUL.FTZ R181, R208, R181 ;  /* 0x000000b5d0b57220 */ /* 0x010fe20000410000 */
[----:B------:R-:W-:-:S05]  /*3380*/  FMUL.FTZ R185, R209, R185 ;  /* 0x000000b9d1b97220 */ /* 0x000fca0000410000 */
[----:B------:R-:W-:Y:S01]  /*3390*/  F2FP.F16.F32.PACK_AB R181, R181, R185 ;  /* 0x000000b9b5b5723e */ /* 0x000fe200000000ff */
[----:B------:R-:W-:Y:S01]  /*33a0*/  FFMA.FTZ R185, R193, R186, R187 ;  /* 0x000000bac1b97223 */ /* 0x000fe200000100bb */
[----:B------:R-:W-:-:S03]  /*33b0*/  @P5 HADD2.F32 R208, -RZ, R155.H0_H0 ;  /* 0x2000009bffd05230 */ /* 0x000fc60000004100 */
[----:B------:R-:W-:-:S04]  /*33c0*/  FADD.FTZ R185, R245, -R185 ;  /* 0x800000b9f5b97221 */ /* 0x000fc80000010000 */
[----:B------:R-:W-:-:S04]  /*33d0*/  FMUL.FTZ R185, R190, R185 ;  /* 0x000000b9beb97220 */ /* 0x000fc80000410000 */
[----:B------:R-:W-:-:S05]  /*33e0*/  @P5 FADD.FTZ R185, R185, R208 ;  /* 0x000000d0b9b95221 */ /* 0x000fca0000010000 */
[----:B------:R-:W-:-:S04]  /*33f0*/  @P6 F2FP.F16.F32.PACK_AB R208, RZ, R185 ;  /* 0x000000b9ffd0623e */ /* 0x000fc800000000ff */
[----:B------:R-:W-:Y:S01]  /*3400*/  @P6 PRMT R175, R208, 0x7610, R175 ;  /* 0x00007610d0af6816 */ /* 0x000fe200000000af */
[----:B------:R-:W-:-:S04]  /*3410*/  FMUL.FTZ R208, R185, R188 ;  /* 0x000000bcb9d07220 */ /* 0x000fc80000410000 */
[----:B------:R-:W-:Y:S01]  /*3420*/  FFMA.FTZ R126, R184, R208, R126 ;  /* 0x000000d0b87e7223 */ /* 0x000fe2000001007e */
[----:B------:R-:W-:-:S04]  /*3430*/  FFMA.FTZ R184, R192, R186, R187 ;  /* 0x000000bac0b87223 */ /* 0x000fc800000100bb */
[----:B------:R-:W-:-:S04]  /*3440*/  FADD.FTZ R184, R244, -R184 ;  /* 0x800000b8f4b87221 */ /* 0x000fc80000010000 */
[----:B------:R-:W-:Y:S01]  /*3450*/  FMUL.FTZ R209, R190, R184 ;  /* 0x000000b8bed17220 */ /* 0x000fe20000410000 */
[----:B------:R-:W-:-:S05]  /*3460*/  @P5 HADD2.F32 R184, -RZ, R155.H1_H1 ;  /* 0x3000009bffb85230 */ /* 0x000fca0000004100 */
[----:B------:R-:W-:-:S05]  /*3470*/  @P5 FADD.FTZ R209, R209, R184 ;  /* 0x000000b8d1d15221 */ /* 0x000fca0000010000 */
[----:B------:R-:W-:-:S04]  /*3480*/  @P6 F2FP.F16.F32.PACK_AB R184, RZ, R209 ;  /* 0x000000d1ffb8623e */ /* 0x000fc800000000ff */
[----:B------:R-:W-:Y:S02]  /*3490*/  @P6 PRMT R175, R175, 0x5410, R184 ;  /* 0x00005410afaf6816 */ /* 0x000fe400000000b8 */
[----:B------:R-:W0:Y:S02]  /*34a0*/  @P6 LDC.64 R184, c[0x0][0x308] ;  /* 0x0000c200ffb86b82 */ /* 0x000e240000000a00 */
[----:B0-----:R-:W-:-:S05]  /*34b0*/  @P6 IMAD.WIDE.U32 R184, R189, 0x10, R184 ;  /* 0x00000010bdb86825 */ /* 0x001fca00078e00b8 */
[----:B------:R0:W-:Y:S02]  /*34c0*/  @P6 STG.E.128 desc[UR4][R184.64], R172 ;  /* 0x000000acb8006986 */ /* 0x0001e4000c101d04 */
[----:B0-----:R-:W-:-:S04]  /*34d0*/  FMUL.FTZ R184, R209, R188 ;  /* 0x000000bcd1b87220 */ /* 0x001fc80000410000 */
[----:B------:R-:W-:Y:S01]  /*34e0*/  FFMA.FTZ R127, R183, R184, R127 ;  /* 0x000000b8b77f7223 */ /* 0x000fe2000001007f */
[----:B--2---:R-:W-:Y:S01]  /*34f0*/  FMUL.FTZ R183, R251, R208 ;  /* 0x000000d0fbb77220 */ /* 0x004fe20000410000 */
[----:B---3--:R-:W-:-:S05]  /*3500*/  FMUL.FTZ R184, R218, R184 ;  /* 0x000000b8dab87220 */ /* 0x008fca0000410000 */
[----:B------:R-:W-:Y:S02]  /*3510*/  F2FP.F16.F32.PACK_AB R183, R184, R183 ;  /* 0x000000b7b8b7723e */ /* 0x000fe400000000ff */
[----:B------:R-:W0:Y:S02]  /*3520*/  LDC.64 R184, c[0x0][0x2f8] ;  /* 0x0000be00ffb87b82 */ /* 0x000e240000000a00 */
[----:B0-----:R-:W-:-:S05]  /*3530*/  IMAD.WIDE.U32 R184, R189, 0x10, R184 ;  /* 0x00000010bdb87825 */ /* 0x001fca00078e00b8 */
[----:B------:R0:W-:Y:S01]  /*3540*/  STG.E.128 desc[UR4][R184.64], R180 ;  /* 0x000000b4b8007986 */ /* 0x0001e2000c101d04 */
[----:B------:R-:W-:-:S07]  /*3550*/  IADD3 R189, R189, 0x20, RZ ;  /* 0x00000020bdbd7810 */ /* 0x000fce0007ffe0ff */
.L_x_8885:
[----:B------:R-:W-:Y:S05]  /*3560*/  BSYNC B1 ;  /* 0x0000000000017941 */ /* 0x000fea0003800000 */
.L_x_8884:
[----:B------:R-:W-:Y:S04]  /*3570*/  BSSY B1, `(.L_x_8886) ;  /* 0x0000074000017945 */ /* 0x000fe80003800000 */
[----:B------:R-:W-:Y:S05]  /*3580*/  @!P1 BRA `(.L_x_8887) ;  /* 0x0000000400c89947 */ /* 0x000fea0003800000 */
[----:B------:R-:W-:Y:S01]  /*3590*/  ISETP.NE.U32.AND P5, PT, RZ, UR8, PT ;  /* 0x00000008ff007c0c */ /* 0x000fe2000bfa5070 */
[----:B------:R-:W2:Y:S01]  /*35a0*/  LDC.64 R208, c[0x0][0x220] ;  /* 0x00008800ffd07b82 */ /* 0x000ea20000000a00 */
[----:B------:R-:W3:Y:S02]  /*35b0*/  LDL R251, [R1+0xc0] ;  /* 0x0000c00001fb7983 */ /* 0x000ee40000100800 */
[----:B------:R-:W-:Y:S01]  /*35c0*/  ISETP.NE.AND.EX P5, PT, RZ, UR9, PT, P5 ;  /* 0x00000009ff007c0c */ /* 0x000fe2000bfa5350 */
[-CC-:B0-----:R-:W-:Y:S01]  /*35d0*/  FFMA.FTZ R180, R14, R186.reuse, R187.reuse ;  /* 0x000000ba0eb47223 */ /* 0x181fe200000100bb */
[----:B------:R-:W-:Y:S01]  /*35e0*/  FFMA.FTZ R181, R13, R186, R187 ;  /* 0x000000ba0db57223 */ /* 0x000fe200000100bb */
[----:B------:R-:W-:Y:S01]  /*35f0*/  ISETP.NE.U32.AND P6, PT, RZ, UR14, PT ;  /* 0x0000000eff007c0c */ /* 0x000fe2000bfc5070 */
[----:B------:R-:W4:Y:S01]  /*3600*/  LDL R218, [R1+0xc4] ;  /* 0x0000c40001da7983 */ /* 0x000f220000100800 */
        /* <DEDUP_REMOVED lines=15> */
[----:B------:R-:W-:Y:S01]  /*3700*/  FMUL.FTZ R185, R185, R188 ;  /* 0x000000bcb9b97220 */ /* 0x000fe20000410000 */
[----:B------:R-:W-:Y:S02]  /*3710*/  @P5 HADD2.F32 R209, -RZ, R157.H1_H1 ;  /* 0x3000009dffd15230 */ /* 0x000fe40000004100 */
[--C-:B--2---:R-:W-:Y:S02]  /*3720*/  HADD2.F32 R208, -RZ, R182.reuse.H0_H0 ;  /* 0x200000b6ffd07230 */ /* 0x104fe40000004100 */
[----:B------:R-:W-:-:S03]  /*3730*/  HADD2.F32 R182, -RZ, R182.H1_H1 ;  /* 0x300000b6ffb67230 */ /* 0x000fc60000004100 */
[-C--:B------:R-:W-:Y:S01]  /*3740*/  FFMA.FTZ R132, R208, R185.reuse, R132 ;  /* 0x000000b9d0847223 */ /* 0x080fe20000010084 */
        /* <DEDUP_REMOVED lines=74> */
[----:B------:R-:W-:-:S04]  /*3bf0*/  @P6 LEA R184, P5, R189, UR14, 0x4 ;  /* 0x0000000ebdb86c11 */ /* 0x000fc8000f8a20ff */
[----:B------:R-:W-:-:S05]  /*3c00*/  @P6 LEA.HI.X R185, R189, UR15, RZ, 0x4, P5 ;  /* 0x0000000fbdb96c11 */ /* 0x000fca000a8f24ff */
[----:B------:R0:W-:Y:S02]  /*3c10*/  @P6 STG.E.128 desc[UR4][R184.64], R172 ;  /* 0x000000acb8006986 */ /* 0x0001e4000c101d04 */
[----:B0-----:R-:W-:-:S04]  /*3c20*/  FMUL.FTZ R184, R209, R188 ;  /* 0x000000bcd1b87220 */ /* 0x001fc80000410000 */
[----:B------:R-:W-:Y:S01]  /*3c30*/  FFMA.FTZ R135, R183, R184, R135 ;  /* 0x000000b8b7877223 */ /* 0x000fe20000010087 */
[----:B--2---:R-:W-:Y:S01]  /*3c40*/  FMUL.FTZ R183, R251, R208 ;  /* 0x000000d0fbb77220 */ /* 0x004fe20000410000 */
[----:B---3--:R-:W-:-:S05]  /*3c50*/  FMUL.FTZ R184, R218, R184 ;  /* 0x000000b8dab87220 */ /* 0x008fca0000410000 */
[----:B------:R-:W-:Y:S02]  /*3c60*/  F2FP.F16.F32.PACK_AB R183, R184, R183 ;  /* 0x000000b7b8b7723e */ /* 0x000fe400000000ff */
[----:B------:R-:W-:-:S04]  /*3c70*/  LEA R184, P5, R189, UR16, 0x4 ;  /* 0x00000010bdb87c11 */ /* 0x000fc8000f8a20ff */
[----:B------:R-:W-:-:S05]  /*3c80*/  LEA.HI.X R185, R189, UR17, RZ, 0x4, P5 ;  /* 0x00000011bdb97c11 */ /* 0x000fca000a8f24ff */
[----:B------:R2:W-:Y:S01]  /*3c90*/  STG.E.128 desc[UR4][R184.64], R180 ;  /* 0x000000b4b8007986 */ /* 0x0005e2000c101d04 */
[----:B------:R-:W-:-:S07]  /*3ca0*/  IADD3 R189, R189, 0x20, RZ ;  /* 0x00000020bdbd7810 */ /* 0x000fce0007ffe0ff */
.L_x_8887:
[----:B------:R-:W-:Y:S05]  /*3cb0*/  BSYNC B1 ;  /* 0x0000000000017941 */ /* 0x000fea0003800000 */
.L_x_8886:
[----:B------:R-:W-:Y:S04]  /*3cc0*/  BSSY B1, `(.L_x_8888) ;  /* 0x0000074000017945 */ /* 0x000fe80003800000 */
[----:B------:R-:W-:Y:S05]  /*3cd0*/  @!P2 BRA `(.L_x_8889) ;  /* 0x0000000400c8a947 */ /* 0x000fea0003800000 */
[----:B------:R-:W-:Y:S01]  /*3ce0*/  ISETP.NE.U32.AND P5, PT, RZ, UR8, PT ;  /* 0x00000008ff007c0c */ /* 0x000fe2000bfa5070 */
[----:B------:R-:W3:Y:S01]  /*3cf0*/  LDC.64 R208, c[0x0][0x220] ;  /* 0x00008800ffd07b82 */ /* 0x000ee20000000a00 */
[----:B------:R-:W4:Y:S02]  /*3d00*/  LDL R251, [R1+0x80] ;  /* 0x0000800001fb7983 */ /* 0x000f240000100800 */
[----:B------:R-:W-:Y:S01]  /*3d10*/  ISETP.NE.AND.EX P5, PT, RZ, UR9, PT, P5 ;  /* 0x00000009ff007c0c */ /* 0x000fe2000bfa5350 */
[-CC-:B0-2---:R-:W-:Y:S01]  /*3d20*/  FFMA.FTZ R180, R21, R186.reuse, R187.reuse ;  /* 0x000000ba15b47223 */ /* 0x185fe200000100bb */
[----:B------:R-:W-:Y:S01]  /*3d30*/  FFMA.FTZ R181, R20, R186, R187 ;  /* 0x000000ba14b57223 */ /* 0x000fe200000100bb */
[----:B------:R-:W-:Y:S01]  /*3d40*/  ISETP.NE.U32.AND P6, PT, RZ, UR14, PT ;  /* 0x0000000eff007c0c */ /* 0x000fe2000bfc5070 */
[----:B------:R-:W2:Y:S01]  /*3d50*/  LDL R218, [R1+0x84] ;  /* 0x0000840001da7983 */ /* 0x000ea20000100800 */
        /* <DEDUP_REMOVED lines=9> */
[----:B---3--:R-:W-:Y:S02]  /*3df0*/  IMAD.WIDE.U32 R180, R189, 0x10, R208 ;  /* 0x00000010bdb47825 */ /* 0x008fe400078e00d0 */
[----:B------:R-:W-:Y:S02]  /*3e00*/  @P6 F2FP.F16.F32.PACK_AB R182, RZ, R185 ;  /* 0x000000b9ffb6623e */ /* 0x000fe400000000ff */
[----:B------:R-:W-:Y:S02]  /*3e10*/  @P6 F2FP.F16.F32.PACK_AB R183, RZ, R184 ;  /* 0x000000b8ffb7623e */ /* 0x000fe400000000ff */
[----:B------:R-:W-:-:S04]  /*3e20*/  @P6 PRMT R174, R182, 0x7610, R174 ;  /* 0x00007610b6ae6816 */ /* 0x000fc800000000ae */
[----:B------:R-:W-:Y:S02]  /*3e30*/  @P6 PRMT R174, R174, 0x5410, R183 ;  /* 0x00005410aeae6816 */ /* 0x000fe400000000b7 */
[----:B------:R-:W3:Y:S01]  /*3e40*/  LDG.E.128 R180, desc[UR4][R180.64] ;  /* 0x00000004b4b47981 */ /* 0x000ee2000c1e1d00 */
[----:B------:R-:W-:Y:S01]  /*3e50*/  FMUL.FTZ R185, R185, R188 ;  /* 0x000000bcb9b97220 */ /* 0x000fe20000410000 */
[----:B------:R-:W-:Y:S02]  /*3e60*/  @P5 HADD2.F32 R209, -RZ, R161.H1_H1 ;  /* 0x300000a1ffd15230 */ /* 0x000fe40000004100 */
[--C-:B---3--:R-:W-:Y:S02]  /*3e70*/  HADD2.F32 R208, -RZ, R182.reuse.H0_H0 ;  /* 0x200000b6ffd07230 */ /* 0x108fe40000004100 */
[----:B------:R-:W-:-:S03]  /*3e80*/  HADD2.F32 R182, -RZ, R182.H1_H1 ;  /* 0x300000b6ffb67230 */ /* 0x000fc60000004100 */
[-C--:B------:R-:W-:Y:S01]  /*3e90*/  FFMA.FTZ R140, R208, R185.reuse, R140 ;  /* 0x000000b9d08c7223 */ /* 0x080fe2000001008c */
[----:B------:R-:W-:Y:S01]  /*3ea0*/  FMUL.FTZ R208, R184, R188 ;  /* 0x000000bcb8d07220 */ /* 0x000fe20000410000 */
[----:B----4-:R-:W-:Y:S02]  /*3eb0*/  FMUL.FTZ R185, R251, R185 ;  /* 0x000000b9fbb97220 */ /* 0x010fe40000410000 */
[----:B------:R-:W3:Y:S01]  /*3ec0*/  LDL R251, [R1+0x90] ;  /* 0x0000900001fb7983 */ /* 0x000ee20000100800 */
[-C--:B------:R-:W-:Y:S01]  /*3ed0*/  FFMA.FTZ R141, R182, R208.reuse, R141 ;  /* 0x000000d0b68d7223 */ /* 0x080fe2000001008d */
[----:B--2---:R-:W-:Y:S01]  /*3ee0*/  FMUL.FTZ R208, R218, R208 ;  /* 0x000000d0dad07220 */ /* 0x004fe20000410000 */
[----:B------:R-:W-:Y:S01]  /*3ef0*/  FFMA.FTZ R182, R200, R186, R187 ;  /* 0x000000bac8b67223 */ /* 0x000fe200000100bb */
[----:B------:R-:W2:Y:S03]  /*3f00*/  LDL R218, [R1+0x94] ;  /* 0x0000940001da7983 */ /* 0x000ea60000100800 */
        /* <DEDUP_REMOVED lines=41> */
[----:B---3--:R-:W-:-:S03]  /*41a0*/  FMUL.FTZ R184, R251, R184 ;  /* 0x000000b8fbb87220 */ /* 0x008fc60000410000 */
[----:B------:R-:W3:Y:S01]  /*41b0*/  LDL R251, [R1+0x88] ;  /* 0x0000880001fb7983 */ /* 0x000ee20000100800 */
[----:B--2---:R-:W-:-:S03]  /*41c0*/  FMUL.FTZ R180, R218, R180 ;  /* 0x000000b4dab47220 */ /* 0x004fc60000410000 */
[----:B------:R-:W2:Y:S02]  /*41d0*/  LDL R218, [R1+0x8c] ;  /* 0x00008c0001da7983 */ /* 0x000ea40000100800 */
        /* <DEDUP_REMOVED lines=27> */
[----:B---3--:R-:W-:Y:S01]  /*4390*/  FMUL.FTZ R183, R251, R208 ;  /* 0x000000d0fbb77220 */ /* 0x008fe20000410000 */
[----:B--2---:R-:W-:-:S05]  /*43a0*/  FMUL.FTZ R184, R218, R184 ;  /* 0x000000b8dab87220 */ /* 0x004fca0000410000 */
[----:B------:R-:W-:Y:S02]  /*43b0*/  F2FP.F16.F32.PACK_AB R183, R184, R183 ;  /* 0x000000b7b8b7723e */ /* 0x000fe400000000ff */
[----:B------:R-:W-:-:S04]  /*43c0*/  LEA R184, P5, R189, UR16, 0x4 ;  /* 0x00000010bdb87c11 */ /* 0x000fc8000f8a20ff */
[----:B------:R-:W-:-:S05]  /*43d0*/  LEA.HI.X R185, R189, UR17, RZ, 0x4, P5 ;  /* 0x00000011bdb97c11 */ /* 0x000fca000a8f24ff */
[----:B------:R3:W-:Y:S01]  /*43e0*/  STG.E.128 desc[UR4][R184.64], R180 ;  /* 0x000000b4b8007986 */ /* 0x0007e2000c101d04 */
[----:B------:R-:W-:-:S07]  /*43f0*/  IADD3 R189, R189, 0x20, RZ ;  /* 0x00000020bdbd7810 */ /* 0x000fce0007ffe0ff */
.L_x_8889:
[----:B------:R-:W-:Y:S05]  /*4400*/  BSYNC B1 ;  /* 0x0000000000017941 */ /* 0x000fea0003800000 */
.L_x_8888:
[----:B------:R-:W-:Y:S04]  /*4410*/  BSSY B1, `(.L_x_8890) ;  /* 0x0000074000017945 */ /* 0x000fe80003800000 */
[----:B------:R-:W-:Y:S05]  /*4420*/  @!P3 BRA `(.L_x_8891) ;  /* 0x0000000400c8b947 */ /* 0x000fea0003800000 */
[----:B------:R-:W-:Y:S01]  /*4430*/  ISETP.NE.U32.AND P5, PT, RZ, UR8, PT ;  /* 0x00000008ff007c0c */ /* 0x000fe2000bfa5070 */
[----:B------:R-:W4:Y:S01]  /*4440*/  LDC.64 R208, c[0x0][0x220] ;  /* 0x00008800ffd07b82 */ /* 0x000f220000000a00 */
[----:B------:R-:W4:Y:S02]  /*4450*/  LDL R251, [R1+0x40] ;  /* 0x0000400001fb7983 */ /* 0x000f240000100800 */
[----:B------:R-:W-:Y:S01]  /*4460*/  ISETP.NE.AND.EX P5, PT, RZ, UR9, PT, P5 ;  /* 0x00000009ff007c0c */ /* 0x000fe2000bfa5350 */
[-CC-:B0-23--:R-:W-:Y:S01]  /*4470*/  FFMA.FTZ R180, R7, R186.reuse, R187.reuse ;  /* 0x000000ba07b47223 */ /* 0x18dfe200000100bb */
        /* <DEDUP_REMOVED lines=12> */
[----:B----4-:R-:W-:Y:S02]  /*4540*/  IMAD.WIDE.U32 R180, R189, 0x10, R208 ;  /* 0x00000010bdb47825 */ /* 0x010fe400078e00d0 */
        /* <DEDUP_REMOVED lines=11> */
[----:B------:R-:W-:Y:S02]  /*4600*/  FMUL.FTZ R185, R251, R185 ;  /* 0x000000b9fbb97220 */ /* 0x000fe40000410000 */
        /* <DEDUP_REMOVED lines=84> */
.L_x_8891:
[----:B------:R-:W-:Y:S05]  /*4b50*/  BSYNC B1 ;  /* 0x0000000000017941 */ /* 0x000fea0003800000 */
.L_x_8890:
[----:B------:R-:W-:Y:S01]  /*4b60*/  ISETP.NE.AND P5, PT, R250, RZ, PT ;  /* 0x000000fffa00720c */ /* 0x000fe20003fa5270 */
[----:B------:R-:W-:-:S12]  /*4b70*/  BSSY B1, `(.L_x_8892) ;  /* 0x0000070000017945 */ /* 0x000fd80003800000 */
[----:B------:R-:W-:Y:S05]  /*4b80*/  @!P5 BRA `(.L_x_8893) ;  /* 0x0000000400b8d947 */ /* 0x000fea0003800000 */
[----:B0-234-:R-:W2:Y:S01]  /*4b90*/  LDL R180, [R1] ;  /* 0x0000000001b47983 */ /* 0x01dea20000100800 */
[----:B------:R-:W-:Y:S01]  /*4ba0*/  ISETP.NE.U32.AND P5, PT, RZ, UR8, PT ;  /* 0x00000008ff007c0c */ /* 0x000fe2000bfa5070 */
[-CC-:B-1----:R-:W-:Y:S01]  /*4bb0*/  FFMA.FTZ R185, R223, R186.reuse, R187.reuse ;  /* 0x000000badfb97223 */ /* 0x182fe200000100bb */
        /* <DEDUP_REMOVED lines=14> */
[-CC-:B--2---:R-:W-:Y:S01]  /*4ca0*/  FFMA.FTZ R209, R180, R186.reuse, R187.reuse ;  /* 0x000000bab4d17223 */ /* 0x184fe200000100bb */
[----:B------:R-:W-:Y:S01]  /*4cb0*/  FFMA.FTZ R180, R203, R186, R187 ;  /* 0x000000bacbb47223 */ /* 0x000fe200000100bb */
[--C-:B------:R-:W-:Y:S02]  /*4cc0*/  @P5 HADD2.F32 R187, -RZ, R168.reuse.H1_H1 ;  /* 0x300000a8ffbb5230 */ /* 0x100fe40000004100 */
[----:B------:R-:W-:Y:S01]  /*4cd0*/  FADD.FTZ R186, R224, -R209 ;  /* 0x800000d1e0ba7221 */ /* 0x000fe20000010000 */
[----:B------:R-:W-:Y:S02]  /*4ce0*/  FADD.FTZ R180, R202, -R180 ;  /* 0x800000b4cab47221 */ /* 0x000fe40000010000 */
[----:B------:R-:W-:Y:S01]  /*4cf0*/  @P5 FADD.FTZ R185, R185, R187 ;  /* 0x000000bbb9b95221 */ /* 0x000fe20000010000 */
[----:B------:R-:W-:Y:S01]  /*4d00*/  FMUL.FTZ R209, R190, R186 ;  /* 0x000000babed17220 */ /* 0x000fe20000410000 */
[----:B------:R-:W-:-:S02]  /*4d10*/  @P5 HADD2.F32 R186, -RZ, R168.H0_H0 ;  /* 0x200000a8ffba5230 */ /* 0x000fc40000004100 */
[----:B------:R-:W-:Y:S01]  /*4d20*/  FADD.FTZ R187, R214, -R208 ;  /* 0x800000d0d6bb7221 */ /* 0x000fe20000010000 */
[----:B------:R-:W-:Y:S02]  /*4d30*/  FMUL.FTZ R208, R190, R182 ;  /* 0x000000b6bed07220 */ /* 0x000fe40000410000 */
[----:B------:R-:W-:Y:S01]  /*4d40*/  @P5 FADD.FTZ R209, R209, R186 ;  /* 0x000000bad1d15221 */ /* 0x000fe20000010000 */
[----:B------:R-:W-:Y:S01]  /*4d50*/  FADD.FTZ R186, R212, -R184 ;  /* 0x800000b8d4ba7221 */ /* 0x000fe20000010000 */
[C---:B------:R-:W-:Y:S01]  /*4d60*/  FMUL.FTZ R187, R190.reuse, R187 ;  /* 0x000000bbbebb7220 */ /* 0x040fe20000410000 */
[C---:B------:R-:W-:Y:S01]  /*4d70*/  FMUL.FTZ R184, R190.reuse, R183 ;  /* 0x000000b7beb87220 */ /* 0x040fe20000410000 */
[----:B------:R-:W-:Y:S01]  /*4d80*/  @P6 F2FP.F16.F32.PACK_AB R183, RZ, R185 ;  /* 0x000000b9ffb7623e */ /* 0x000fe200000000ff */
[C---:B------:R-:W-:Y:S01]  /*4d90*/  FMUL.FTZ R186, R190.reuse, R186 ;  /* 0x000000babeba7220 */ /* 0x040fe20000410000 */
[----:B------:R-:W-:Y:S01]  /*4da0*/  FMUL.FTZ R190, R190, R180 ;  /* 0x000000b4bebe7220 */ /* 0x000fe20000410000 */
[----:B------:R-:W-:Y:S01]  /*4db0*/  @P6 F2FP.F16.F32.PACK_AB R182, RZ, R209 ;  /* 0x000000d1ffb6623e */ /* 0x000fe200000000ff */
[----:B------:R-:W0:Y:S03]  /*4dc0*/  LDC.64 R180, c[0x0][0x220] ;  /* 0x00008800ffb47b82 */ /* 0x000e260000000a00 */
        /* <DEDUP_REMOVED lines=39> */
[----:B------:R0:W-:Y:S02]  /*5040*/  @P6 STG.E.128 desc[UR4][R184.64], R172 ;  /* 0x000000acb8006986 */ /* 0x0001e4000c101d04 */
[----:B0-----:R-:W-:Y:S01]  /*5050*/  FMUL.FTZ R184, R208, R188 ;  /* 0x000000bcd0b87220 */ /* 0x001fe20000410000 */
[C---:B------:R-:W-:Y:S01]  /*5060*/  LEA R208, P5, R189.reuse, UR16, 0x4 ;  /* 0x00000010bdd07c11 */ /* 0x040fe2000f8a20ff */
[----:B------:R-:W2:Y:S01]  /*5070*/  LDL R185, [R1+0x10] ;  /* 0x0000100001b97983 */ /* 0x000ea20000100800 */
[----:B------:R-:W-:Y:S02]  /*5080*/  HADD2.F32 R182, -RZ, R182.H1_H1 ;  /* 0x300000b6ffb67230 */ /* 0x000fe40000004100 */
[----:B------:R-:W-:Y:S02]  /*5090*/  LEA.HI.X R209, R189, UR17, RZ, 0x4, P5 ;  /* 0x00000011bdd17c11 */ /* 0x000fe4000a8f24ff */
[----:B------:R-:W3:Y:S01]  /*50a0*/  LDL R189, [R1+0x14] ;  /* 0x0000140001bd7983 */ /* 0x000ee20000100800 */
[----:B------:R-:W-:Y:S01]  /*50b0*/  FFMA.FTZ R177, R182, R184, R177 ;  /* 0x000000b8b6b17223 */ /* 0x000fe200000100b1 */
[----:B------:R-:W-:Y:S01]  /*50c0*/  FMUL.FTZ R182, R187, R188 ;  /* 0x000000bcbbb67220 */ /* 0x000fe20000410000 */
[----:B------:R-:W-:Y:S01]  /*50d0*/  FMUL.FTZ R187, R37, R184 ;  /* 0x000000b825bb7220 */ /* 0x000fe20000410000 */
[----:B--2---:R-:W-:Y:S01]  /*50e0*/  FMUL.FTZ R250, R185, R250 ;  /* 0x000000fab9fa7220 */ /* 0x004fe20000410000 */
[----:B------:R-:W-:-:S02]  /*50f0*/  FMUL.FTZ R185, R36, R251 ;  /* 0x000000fb24b97220 */ /* 0x000fc40000410000 */
[----:B------:R-:W2:Y:S01]  /*5100*/  LDL R251, [R1+0x1c] ;  /* 0x00001c0001fb7983 */ /* 0x000ea20000100800 */
[----:B---3--:R-:W-:Y:S01]  /*5110*/  FMUL.FTZ R184, R189, R180 ;  /* 0x000000b4bdb87220 */ /* 0x008fe20000410000 */
[-C--:B------:R-:W-:Y:S02]  /*5120*/  FMUL.FTZ R189, R218, R188.reuse ;  /* 0x000000bcdabd7220 */ /* 0x080fe40000410000 */
[----:B------:R-:W3:Y:S01]  /*5130*/  LDL R218, [R1+0x18] ;  /* 0x0000180001da7983 */ /* 0x000ee20000100800 */
[-C--:B------:R-:W-:Y:S01]  /*5140*/  FMUL.FTZ R180, R186, R188.reuse ;  /* 0x000000bcbab47220 */ /* 0x080fe20000410000 */
[----:B------:R-:W-:Y:S01]  /*5150*/  F2FP.F16.F32.PACK_AB R186, R187, R185 ;  /* 0x000000b9bbba723e */ /* 0x000fe200000000ff */
[----:B------:R-:W-:Y:S02]  /*5160*/  HADD2.F32 R185, -RZ, R181.H0_H0 ;  /* 0x200000b5ffb97230 */ /* 0x000fe40000004100 */
[----:B------:R-:W-:-:S03]  /*5170*/  FMUL.FTZ R188, R190, R188 ;  /* 0x000000bcbebc7220 */ /* 0x000fc60000410000 */
[----:B------:R-:W-:Y:S01]  /*5180*/  FFMA.FTZ R26, R185, R182, R26 ;  /* 0x000000b6b91a7223 */ /* 0x000fe2000001001a */
[----:B------:R-:W-:Y:S01]  /*5190*/  FMUL.FTZ R187, R39, R188 ;  /* 0x000000bc27bb7220 */ /* 0x000fe20000410000 */
[----:B------:R-:W-:Y:S01]  /*51a0*/  F2FP.F16.F32.PACK_AB R184, R184, R250 ;  /* 0x000000fab8b8723e */ /* 0x000fe200000000ff */
[----:B------:R-:W-:-:S05]  /*51b0*/  HADD2.F32 R181, -RZ, R181.H1_H1 ;  /* 0x300000b5ffb57230 */ /* 0x000fca0000004100 */
[-C--:B------:R-:W-:Y:S01]  /*51c0*/  FFMA.FTZ R27, R181, R180.reuse, R27 ;  /* 0x000000b4b51b7223 */ /* 0x080fe2000001001b */
[----:B--2---:R-:W-:Y:S01]  /*51d0*/  FMUL.FTZ R190, R251, R180 ;  /* 0x000000b4fbbe7220 */ /* 0x004fe20000410000 */
[----:B---3--:R-:W-:Y:S01]  /*51e0*/  FMUL.FTZ R185, R218, R182 ;  /* 0x000000b6dab97220 */ /* 0x008fe20000410000 */
[----:B------:R-:W-:-:S04]  /*51f0*/  FMUL.FTZ R182, R38, R189 ;  /* 0x000000bd26b67220 */ /* 0x000fc80000410000 */
[----:B------:R-:W-:Y:S02]  /*5200*/  F2FP.F16.F32.PACK_AB R185, R190, R185 ;  /* 0x000000b9beb9723e */ /* 0x000fe400000000ff */
[----:B------:R-:W-:-:S05]  /*5210*/  F2FP.F16.F32.PACK_AB R187, R187, R182 ;  /* 0x000000b6bbbb723e */ /* 0x000fca00000000ff */
[----:B------:R0:W-:Y:S01]  /*5220*/  STG.E.128 desc[UR4][R208.64], R184 ;  /* 0x000000b8d0007986 */ /* 0x0001e2000c101d04 */
[--C-:B------:R-:W-:Y:S02]  /*5230*/  HADD2.F32 R180, -RZ, R183.reuse.H0_H0 ;  /* 0x200000b7ffb47230 */ /* 0x100fe40000004100 */
[----:B------:R-:W-:-:S03]  /*5240*/  HADD2.F32 R183, -RZ, R183.H1_H1 ;  /* 0x300000b7ffb77230 */ /* 0x000fc60000004100 */
[----:B------:R-:W-:Y:S02]  /*5250*/  FFMA.FTZ R178, R180, R189, R178 ;  /* 0x000000bdb4b27223 */ /* 0x000fe400000100b2 */
[----:B------:R-:W-:-:S07]  /*5260*/  FFMA.FTZ R179, R183, R188, R179 ;  /* 0x000000bcb7b37223 */ /* 0x000fce00000100b3 */
.L_x_8893:
[----:B------:R-:W-:Y:S05]  /*5270*/  BSYNC B1 ;  /* 0x0000000000017941 */ /* 0x000fea0003800000 */
.L_x_8892:
[----:B0-234-:R-:W0:Y:S02]  /*5280*/  LDC.64 R180, c[0x0][0x210] ;  /* 0x00008400ffb47b82 */ /* 0x01de240000000a00 */
[----:B0-----:R-:W-:-:S04]  /*5290*/  LEA R2, R180, R2, 0x2 ;  /* 0x00000002b4027211 */ /* 0x001fc800078e10ff */
[----:B------:R-:W-:-:S13]  /*52a0*/  ISETP.GE.AND P5, PT, R2, R181, PT ;  /* 0x000000b50200720c */ /* 0x000fda0003fa6270 */
[----:B------:R-:W-:Y:S05]  /*52b0*/  @!P5 BRA `(.L_x_8894) ;  /* 0xffffffb800a8d947 */ /* 0x000fea000383ffff */
.L_x_8872:
[----:B------:R-:W-:Y:S05]  /*52c0*/  BSYNC B0 ;  /* 0x0000000000007941 */ /* 0x000fea0003800000 */
.L_x_8871:
[----:B------:R-:W2:Y:S01]  /*52d0*/  LDL.LU R181, [R1+0x8] ;  /* 0x0000080001b57983 */ /* 0x000ea20000300800 */
[----:B------:R-:W-:Y:S01]  /*52e0*/  MOV R2, 0x400 ;  /* 0x0000040000027802 */ /* 0x000fe20000000f00 */
[----:B------:R-:W0:Y:S01]  /*52f0*/  S2R R180, SR_TID.X ;  /* 0x0000000000b47919 */ /* 0x000e220000002100 */
[----:B------:R-:W3:Y:S01]  /*5300*/  S2R R3, SR_CgaCtaId ;  /* 0x0000000000037919 */ /* 0x000ee20000008800 */
[----:B0-----:R-:W-:Y:S02]  /*5310*/  SHF.R.U32.HI R0, RZ, 0x5, R180 ;  /* 0x00000005ff007819 */ /* 0x001fe400000116b4 */
[----:B---3--:R-:W-:Y:S01]  /*5320*/  LEA R3, R3, R2, 0x18 ;  /* 0x0000000203037211 */ /* 0x008fe200078ec0ff */
[----:B------:R-:W-:Y:S05]  /*5330*/  WARPSYNC.ALL ;  /* 0x0000000000007948 */ /* 0x000fea0003800000 */
[----:B------:R-:W-:Y:S01]  /*5340*/  ULDC UR6, c[0x0][0x218] ;  /* 0x0000860000067ab9 */ /* 0x000fe20000000800 */
[----:B------:R-:W-:Y:S01]  /*5350*/  ULDC.64 UR18, c[0x0][0x2d0] ;  /* 0x0000b40000127ab9 */ /* 0x000fe20000000a00 */
[----:B------:R-:W-:Y:S01]  /*5360*/  ULDC.64 UR20, c[0x0][0x2f0] ;  /* 0x0000bc0000147ab9 */ /* 0x000fe20000000a00 */
[----:B--2---:R-:W-:-:S02]  /*5370*/  IMAD R0, R0, 0xa0, R181 ;  /* 0x000000a000007824 */ /* 0x004fc400078e02b5 */
[----:B------:R-:W2:Y:S01]  /*5380*/  LDL.LU R181, [R1+0x4] ;  /* 0x0000040001b57983 */ /* 0x000ea20000300800 */
[----:B------:R-:W-:Y:S02]  /*5390*/  BSSY B0, `(.L_x_8895) ;  /* 0x00000c7000007945 */ /* 0x000fe40003800000 */
[-C--:B-----5:R-:W-:Y:S02]  /*53a0*/  LEA R36, R0, R3.reuse, 0x5 ;  /* 0x0000000300247211 */ /* 0x0a0fe400078e28ff */
        /* <DEDUP_REMOVED lines=13> */
[----:B------:R-:W3:Y:S04]  /*5480*/  LDS R37, [R0] ;  /* 0x0000000000257984 */ /* 0x000ee80000000800 */
[----:B------:R-:W4:Y:S04]  /*5490*/  LDS R88, [R0+0x1400] ;  /* 0x0014000000587984 */ /* 0x000f280000000800 */
[----:B------:R-:W1:Y:S04]  /*54a0*/  LDS R38, [R0+0x200] ;  /* 0x0002000000267984 */ /* 0x000e680000000800 */
[----:B------:R-:W0:Y:S04]  /*54b0*/  LDS R87, [R0+0x1600] ;  /* 0x0016000000577984 */ /* 0x000e280000000800 */
[----:B------:R-:W0:Y:S04]  /*54c0*/  LDS R39, [R0+0x400] ;  /* 0x0004000000277984 */ /* 0x000e280000000800 */
[----:B------:R-:W0:Y:S04]  /*54d0*/  LDS R90, [R0+0x1800] ;  /* 0x00180000005a7984 */ /* 0x000e280000000800 */
[----:B------:R-:W-:Y:S04]  /*54e0*/  LDS R80, [R0+0x600] ;  /* 0x0006000000507984 */ /* 0x000fe80000000800 */
[----:B------:R-:W-:Y:S04]  /*54f0*/  LDS R89, [R0+0x1a00] ;  /* 0x001a000000597984 */ /* 0x000fe80000000800 */
[----:B------:R-:W-:Y:S04]  /*5500*/  LDS R81, [R0+0x800] ;  /* 0x0008000000517984 */ /* 0x000fe80000000800 */
[----:B------:R-:W-:Y:S04]  /*5510*/  LDS R92, [R0+0x1c00] ;  /* 0x001c0000005c7984 */ /* 0x000fe80000000800 */
[----:B------:R-:W-:Y:S01]  /*5520*/  LDS R82, [R0+0xa00] ;  /* 0x000a000000527984 */ /* 0x000fe20000000800 */
[----:B---3--:R-:W-:-:S03]  /*5530*/  FADD.FTZ R37, RZ, R37 ;  /* 0x00000025ff257221 */ /* 0x008fc60000010000 */
[----:B------:R-:W-:Y:S01]  /*5540*/  LDS R91, [R0+0x1e00] ;  /* 0x001e0000005b7984 */ /* 0x000fe20000000800 */
[----:B----4-:R-:W-:-:S03]  /*5550*/  FADD.FTZ R37, R37, R88 ;  /* 0x0000005825257221 */ /* 0x010fc60000010000 */
[----:B------:R-:W-:Y:S01]  /*5560*/  LDS R83, [R0+0xc00] ;  /* 0x000c000000537984 */ /* 0x000fe20000000800 */
[----:B-1----:R-:W-:-:S03]  /*5570*/  FADD.FTZ R38, RZ, R38 ;  /* 0x00000026ff267221 */ /* 0x002fc60000010000 */
[----:B------:R-:W-:Y:S01]  /*5580*/  LDS R35, [R0+0x2000] ;  /* 0x0020000000237984 */ /* 0x000fe20000000800 */
[----:B0-----:R-:W-:-:S03]  /*5590*/  FADD.FTZ R38, R38, R87 ;  /* 0x0000005726267221 */ /* 0x001fc60000010000 */
        /* <DEDUP_REMOVED lines=22> */
[----:B------:R-:W1:Y:S01]  /*5700*/  LDS R100, [R0+0x4000] ;  /* 0x0040000000647984 */ /* 0x000e620000000800 */
[----:B---3--:R-:W-:-:S03]  /*5710*/  FADD.FTZ R39, R39, R96 ;  /* 0x0000006027277221 */ /* 0x008fc60000010000 */
        /* <DEDUP_REMOVED lines=8> */
[----:B0-----:R-:W-:Y:S01]  /*57a0*/  FADD.FTZ R95, R38, R95 ;  /* 0x0000005f265f7221 */ /* 0x001fe20000010000 */
[----:B-1----:R-:W-:-:S04]  /*57b0*/  FADD.FTZ R39, R39, R100 ;  /* 0x0000006427277221 */ /* 0x002fc80000010000 */
        /* <DEDUP_REMOVED lines=11> */
[----:B--2---:R-:W-:-:S04]  /*5870*/  IADD3 R66, R181, 0x7f, -R180 ;  /* 0x0000007fb5427810 */ /* 0x004fc80007ffe8b4 */
[C---:B------:R-:W-:Y:S02]  /*5880*/  LOP3.LUT P4, RZ, R66.reuse, 0xffffff80, RZ, 0xc0, !PT ;  /* 0xffffff8042ff7812 */ /* 0x040fe4000788c0ff */
[----:B------:R-:W-:Y:S01]  /*5890*/  ISETP.GE.U32.AND P3, PT, R66, 0x180, PT ;  /* 0x000001804200780c */ /* 0x000fe20003f66070 */
[----:B------:R-:W0:Y:S04]  /*58a0*/  LDS R40, [R0] ;  /* 0x0000000000287984 */ /* 0x000e280000000800 */
[----:B------:R-:W1:Y:S04]  /*58b0*/  LDS R51, [R0+0x1400] ;  /* 0x0014000000337984 */ /* 0x000e680000000800 */
[----:B------:R-:W-:Y:S04]  /*58c0*/  LDS R41, [R0+0x200] ;  /* 0x0002000000297984 */ /* 0x000fe80000000800 */
[----:B------:R-:W-:Y:S04]  /*58d0*/  LDS R53, [R0+0x1600] ;  /* 0x0016000000357984 */ /* 0x000fe80000000800 */
[----:B------:R-:W2:Y:S04]  /*58e0*/  LDS R42, [R0+0x400] ;  /* 0x00040000002a7984 */ /* 0x000ea80000000800 */
[----:B------:R-:W3:Y:S04]  /*58f0*/  LDS R55, [R0+0x1800] ;  /* 0x0018000000377984 */ /* 0x000ee80000000800 */
        /* <DEDUP_REMOVED lines=8> */
[----:B------:R-:W-:Y:S04]  /*5980*/  LDS R46, [R0+0xc00] ;  /* 0x000c0000002e7984 */ /* 0x000fe80000000800 */
[----:B------:R-:W-:Y:S04]  /*5990*/  LDS R59, [R0+0x2000] ;  /* 0x00200000003b7984 */ /* 0x000fe80000000800 */
[----:B------:R-:W-:Y:S01]  /*59a0*/  LDS R47, [R0+0xe00] ;  /* 0x000e0000002f7984 */ /* 0x000fe20000000800 */
[----:B--2---:R-:W-:-:S03]  /*59b0*/  FADD.FTZ R42, RZ, R42 ;  /* 0x0000002aff2a7221 */ /* 0x004fc60000010000 */
[----:B------:R-:W-:Y:S01]  /*59c0*/  LDS R54, [R0+0x2200] ;  /* 0x0022000000367984 */ /* 0x000fe20000000800 */
[----:B---3--:R-:W-:-:S03]  /*59d0*/  FADD.FTZ R42, R42, R55 ;  /* 0x000000372a2a7221 */ /* 0x008fc60000010000 */
[----:B------:R-:W-:Y:S04]  /*59e0*/  LDS R48, [R0+0x1000] ;  /* 0x0010000000307984 */ /* 0x000fe80000000800 */
[----:B------:R-:W-:Y:S04]  /*59f0*/  LDS R61, [R0+0x2400] ;  /* 0x00240000003d7984 */ /* 0x000fe80000000800 */
[----:B------:R-:W-:Y:S04]  /*5a00*/  LDS R49, [R0+0x1200] ;  /* 0x0012000000317984 */ /* 0x000fe80000000800 */
        /* <DEDUP_REMOVED lines=11> */
[----:B------:R-:W2:Y:S01]  /*5ac0*/  LDS R71, [R0+0x3c00] ;  /* 0x003c000000477984 */ /* 0x000ea20000000800 */
[----:B0-----:R-:W-:-:S03]  /*5ad0*/  FADD.FTZ R40, R40, R63 ;  /* 0x0000003f28287221 */ /* 0x001fc60000010000 */
[----:B------:R-:W-:Y:S04]  /*5ae0*/  LDS R73, [R0+0x3e00] ;  /* 0x003e000000497984 */ /* 0x000fe80000000800 */
[----:B------:R-:W0:Y:S01]  /*5af0*/  LDS R75, [R0+0x4000] ;  /* 0x00400000004b7984 */ /* 0x000e220000000800 */
[----:B-1----:R-:W-:-:S03]  /*5b00*/  FADD.FTZ R42, R42, R67 ;  /* 0x000000432a2a7221 */ /* 0x002fc60000010000 */
        /* <DEDUP_REMOVED lines=8> */
[----:B--2---:R-:W-:Y:S01]  /*5b90*/  FADD.FTZ R71, R40, R71 ;  /* 0x0000004728477221 */ /* 0x004fe20000010000 */
[----:B0-----:R-:W-:-:S04]  /*5ba0*/  FADD.FTZ R75, R42, R75 ;  /* 0x0000004b2a4b7221 */ /* 0x001fc80000010000 */
        /* <DEDUP_REMOVED lines=10> */
[----:B------:R-:W-:Y:S01]  /*5c50*/  BAR.SYNC.DEFER_BLOCKING 0x0 ;  /* 0x0000000000007b1d */ /* 0x000fe20000010000 */
[----:B0-----:R-:W-:Y:S01]  /*5c60*/  FADD.FTZ R24, RZ, R41 ;  /* 0x00000029ff187221 */ /* 0x001fe20000010000 */
[----:B------:R-:W-:-:S04]  /*5c70*/  IMAD R26, R101, UR6, RZ ;  /* 0x00000006651a7c24 */ /* 0x000fc8000f8e02ff */
[----:B------:R-:W-:Y:S01]  /*5c80*/  ULDC.64 UR6, c[0x0][0x2d8] ;  /* 0x0000b60000067ab9 */ /* 0x000fe20000000a00 */
[----:B------:R-:W-:Y:S01]  /*5c90*/  FADD.FTZ R41, R37, R98 ;  /* 0x0000006225297221 */ /* 0x000fe20000010000 */
[----:B------:R-:W-:Y:S01]  /*5ca0*/  FADD.FTZ R24, R24, R53 ;  /* 0x0000003518187221 */ /* 0x000fe20000010000 */
[----:B------:R-:W-:-:S03]  /*5cb0*/  IADD3 R26, P0, R26, R180, RZ ;  /* 0x000000b41a1a7210 */ /* 0x000fc60007f1e0ff */
[----:B------:R-:W-:Y:S01]  /*5cc0*/  FADD.FTZ R24, R24, R65 ;  /* 0x0000004118187221 */ /* 0x000fe20000010000 */
[----:B------:R-:W-:-:S03]  /*5cd0*/  SHF.L.U32 R38, R26, 0x2, RZ ;  /* 0x000000021a267819 */ /* 0x000fc600000006ff */
[----:B------:R-:W-:Y:S01]  /*5ce0*/  FADD.FTZ R73, R24, R73 ;  /* 0x0000004918497221 */ /* 0x000fe20000010000 */
[----:B------:R-:W-:Y:S01]  /*5cf0*/  IADD3 R40, P1, R38, UR18, RZ ;  /* 0x0000001226287c10 */ /* 0x000fe2000ff3e0ff */
        /* <DEDUP_REMOVED lines=13> */
[----:B-1----:R-:W-:Y:S01]  /*5dd0*/  FADD.FTZ R62, R62, R79 ;  /* 0x0000004f3e3e7221 */ /* 0x002fe20000010000 */
[----:B------:R-:W-:Y:S01]  /*5de0*/  IADD3.X R79, RZ, RZ, RZ, P0, !PT ;  /* 0x000000ffff4f7210 */ /* 0x000fe200007fe4ff */
[----:B--2---:R-:W-:Y:S01]  /*5df0*/  FADD.FTZ R60, RZ, R60 ;  /* 0x0000003cff3c7221 */ /* 0x004fe20000010000 */
[----:B------:R-:W-:Y:S02]  /*5e00*/  IADD3 R42, P0, R38, UR6, RZ ;  /* 0x00000006262a7c10 */ /* 0x000fe4000ff1e0ff */
[----:B------:R-:W-:Y:S01]  /*5e10*/  SHF.L.U64.HI R79, R26, 0x2, R79 ;  /* 0x000000021a4f7819 */ /* 0x000fe2000001024f */
[----:B---3--:R-:W-:Y:S01]  /*5e20*/  FADD.FTZ R64, RZ, R64 ;  /* 0x00000040ff407221 */ /* 0x008fe20000010000 */
[----:B------:R-:W-:Y:S02]  /*5e30*/  IADD3 R38, P2, R38, UR20, RZ ;  /* 0x0000001426267c10 */ /* 0x000fe4000ff5e0ff */
[C---:B------:R-:W-:Y:S01]  /*5e40*/  IADD3.X R93, R79.reuse, UR19, RZ, P1, !PT ;  /* 0x000000134f5d7c10 */ /* 0x040fe20008ffe4ff */
[----:B----4-:R-:W-:Y:S01]  /*5e50*/  FADD.FTZ R60, R60, R77 ;  /* 0x0000004d3c3c7221 */ /* 0x010fe20000010000 */
[----:B------:R-:W-:Y:S01]  /*5e60*/  ISETP.GE.U32.AND P1, PT, R66, 0x280, PT ;  /* 0x000002804200780c */ /* 0x000fe20003f26070 */
[----:B------:R-:W-:Y:S01]  /*5e70*/  FADD.FTZ R64, R64, R97 ;  /* 0x0000006140407221 */ /* 0x000fe20000010000 */
[----:B------:R-:W-:-:S02]  /*5e80*/  IADD3.X R97, R79, UR7, RZ, P0, !PT ;  /* 0x000000074f617c10 */ /* 0x000fc400087fe4ff */
[----:B------:R-:W-:Y:S01]  /*5e90*/  IADD3.X R79, R79, UR21, RZ, P2, !PT ;  /* 0x000000154f4f7c10 */ /* 0x000fe200097fe4ff */
[----:B------:R-:W-:Y:S01]  /*5ea0*/  FADD.FTZ R60, R60, R99 ;  /* 0x000000633c3c7221 */ /* 0x000fe20000010000 */
[C---:B------:R-:W-:Y:S02]  /*5eb0*/  ISETP.GE.U32.AND P2, PT, R66.reuse, 0x100, PT ;  /* 0x000001004200780c */ /* 0x040fe40003f46070 */
[----:B------:R-:W-:Y:S01]  /*5ec0*/  ISETP.GE.U32.AND P0, PT, R66, 0x200, PT ;  /* 0x000002004200780c */ /* 0x000fe20003f06070 */
[----:B------:R-:W-:Y:S01]  /*5ed0*/  FADD.FTZ R62, R62, R25 ;  /* 0x000000193e3e7221 */ /* 0x000fe20000010000 */
[----:B------:R-:W-:Y:S01]  /*5ee0*/  FADD.FTZ R64, R64, R27 ;  /* 0x0000001b40407221 */ /* 0x000fe20000010000 */
[----:B------:R-:W-:Y:S01]  /*5ef0*/  FADD.FTZ R87, R60, R87 ;  /* 0x000000573c577221 */ /* 0x000fe20000010000 */
[----:B------:R-:W-:Y:S09]  /*5f00*/  @!P4 BRA `(.L_x_8896) ;  /* 0x00000000003cc947 */ /* 0x000ff20003800000 */
        /* <DEDUP_REMOVED lines=15> */
.L_x_8896:
[----:B------:R-:W-:Y:S05]  /*6000*/  BSYNC B0 ;  /* 0x0000000000007941 */ /* 0x000fea0003800000 */
.L_x_8895:
        /* <DEDUP_REMOVED lines=18> */
.L_x_8898:
[----:B------:R-:W-:Y:S05]  /*6130*/  BSYNC B0 ;  /* 0x0000000000007941 */ /* 0x000fea0003800000 */
.L_x_8897:
        /* <DEDUP_REMOVED lines=18> */
.L_x_8900:
[----:B------:R-:W-:Y:S05]  /*6260*/  BSYNC B0 ;  /* 0x0000000000007941 */ /* 0x000fea0003800000 */
.L_x_8899:
[----:B012---:R-:W-:Y:S01]  /*6270*/  FADD.FTZ R27, RZ, R86 ;  /* 0x00000056ff1b7221 */ /* 0x007fe20000010000 */
[----:B------:R-:W-:Y:S01]  /*6280*/  FADD.FTZ R80, RZ, R80 ;  /* 0x00000050ff507221 */ /* 0x000fe20000010000 */
[----:B------:R-:W-:Y:S01]  /*6290*/  FADD.FTZ R82, RZ, R82 ;  /* 0x00000052ff527221 */ /* 0x000fe20000010000 */
[----:B------:R-:W-:Y:S01]  /*62a0*/  FADD.FTZ R25, RZ, R84 ;  /* 0x00000054ff197221 */ /* 0x000fe20000010000 */
[----:B------:R-:W-:Y:S01]  /*62b0*/  FADD.FTZ R26, RZ, R85 ;  /* 0x00000055ff1a7221 */ /* 0x000fe20000010000 */
        /* <DEDUP_REMOVED lines=33> */
[----:B------:R-:W-:Y:S01]  /*64d0*/  FADD.FTZ R81, RZ, R81 ;  /* 0x00000051ff517221 */ /* 0x000fe20000010000 */
[----:B------:R-:W-:Y:S01]  /*64e0*/  FADD.FTZ R44, R44, R69 ;  /* 0x000000452c2c7221 */ /* 0x000fe20000010000 */
        /* <DEDUP_REMOVED lines=27> */
[----:B------:R-:W-:Y:S01]  /*66a0*/  ISETP.GE.U32.AND P6, PT, R66, 0x500, PT ;  /* 0x000005004200780c */ /* 0x000fe20003fc6070 */
        /* <DEDUP_REMOVED lines=61> */
.L_x_8902:
[----:B------:R-:W-:Y:S05]  /*6a80*/  BSYNC B0 ;  /* 0x0000000000007941 */ /* 0x000fea0003800000 */
.L_x_8901:
        /* <DEDUP_REMOVED lines=18> */
.L_x_8904:
[----:B------:R-:W-:Y:S05]  /*6bb0*/  BSYNC B0 ;  /* 0x0000000000007941 */ /* 0x000fea0003800000 */
.L_x_8903:
        /* <DEDUP_REMOVED lines=18> */
.L_x_8906:
[----:B------:R-:W-:Y:S05]  /*6ce0*/  BSYNC B0 ;  /* 0x0000000000007941 */ /* 0x000fea0003800000 */
.L_x_8905:
        /* <DEDUP_REMOVED lines=18> */
.L_x_8908:
[----:B------:R-:W-:Y:S05]  /*6e10*/  BSYNC B0 ;  /* 0x0000000000007941 */ /* 0x000fea0003800000 */
.L_x_8907:
        /* <DEDUP_REMOVED lines=18> */
.L_x_8910:
[----:B------:R-:W-:Y:S05]  /*6f40*/  BSYNC B0 ;  /* 0x0000000000007941 */ /* 0x000fea0003800000 */
.L_x_8909:
        /* <DEDUP_REMOVED lines=18> */
.L_x_8912:
[----:B------:R-:W-:Y:S05]  /*7070*/  BSYNC B0 ;  /* 0x0000000000007941 */ /* 0x000fea0003800000 */
.L_x_8911:
        /* <DEDUP_REMOVED lines=11> */
.L_x_8883:
        /* <DEDUP_REMOVED lines=8> */
.L_x_8914:
[----:B------:R-:W-:Y:S05]  /*71b0*/  BSYNC B1 ;  /* 0x0000000000017941 */ /* 0x000fea0003800000 */
.L_x_8913:
        /* <DEDUP_REMOVED lines=9> */
.L_x_8915:
        /* <DEDUP_REMOVED lines=8> */
.L_x_8916:
[----:B------:R-:W-:Y:S02]  /*72d0*/  MOV R183, R185 ;  /* 0x000000b900b77202 */ /* 0x000fe40000000f00 */
[----:B------:R-:W-:-:S05]  /*72e0*/  MOV R180, R186 ;  /* 0x000000ba00b47202 */ /* 0x000fca0000000f00 */
[----:B------:R-:W-:Y:S01]  /*72f0*/  FADD.FTZ R184, R184, R180 ;  /* 0x000000b4b8b87221 */ /* 0x000fe20000010000 */
[----:B------:R-:W-:-:S07]  /*7300*/  MOV R180, 0xffffffff ;  /* 0xffffffff00b47802 */ /* 0x000fce0000000f00 */
[----:B------:R-:W-:Y:S05]  /*7310*/  WARPSYNC.COLLECTIVE R180, `(.L_x_8917) ;  /* 0x00000000b4087348 */ /* 0x000fea0003c00000 */
[----:B------:R0:W1:Y:S02]  /*7320*/  SHFL.BFLY P5, R186, R183, R182, R181 ;  /* 0x0c0000b6b7ba7389 */ /* 0x00006400000a00b5 */
[----:B01----:R-:W-:Y:S01]  /*7330*/  ENDCOLLECTIVE ;  /* 0x000000000000791b */ /* 0x003fe20003800000 */
.L_x_8917:
        /* <DEDUP_REMOVED lines=8> */
.L_x_8918:
[----:B------:R-:W-:Y:S02]  /*73c0*/  MOV R183, R185 ;  /* 0x000000b900b77202 */ /* 0x000fe40000000f00 */
[----:B------:R-:W-:-:S05]  /*73d0*/  MOV R180, R186 ;  /* 0x000000ba00b47202 */ /* 0x000fca0000000f00 */
[----:B------:R-:W-:Y:S01]  /*73e0*/  FADD.FTZ R184, R184, R180 ;  /* 0x000000b4b8b87221 */ /* 0x000fe20000010000 */
[----:B------:R-:W-:-:S07]  /*73f0*/  MOV R180, 0xffffffff ;  /* 0xffffffff00b47802 */ /* 0x000fce0000000f00 */
[----:B------:R-:W-:Y:S05]  /*7400*/  WARPSYNC.COLLECTIVE R180, `(.L_x_8919) ;  /* 0x00000000b4087348 */ /* 0x000fea0003c00000 */
[----:B------:R0:W1:Y:S02]  /*7410*/  SHFL.BFLY P5, R186, R183, R182, R181 ;  /* 0x0c0000b6b7ba7389 */ /* 0x00006400000a00b5 */
[----:B01----:R-:W-:Y:S01]  /*7420*/  ENDCOLLECTIVE ;  /* 0x000000000000791b */ /* 0x003fe20003800000 */
.L_x_8919:
        /* <DEDUP_REMOVED lines=8> */
.L_x_8920:
[----:B------:R-:W-:Y:S02]  /*74b0*/  MOV R183, R185 ;  /* 0x000000b900b77202 */ /* 0x000fe40000000f00 */
[----:B------:R-:W-:-:S05]  /*74c0*/  MOV R180, R186 ;  /* 0x000000ba00b47202 */ /* 0x000fca0000000f00 */
[----:B------:R-:W-:Y:S01]  /*74d0*/  FADD.FTZ R184, R184, R180 ;  /* 0x000000b4b8b87221 */ /* 0x000fe20000010000 */
[----:B------:R-:W-:-:S07]  /*74e0*/  MOV R180, 0xffffffff ;  /* 0xffffffff00b47802 */ /* 0x000fce0000000f00 */
[----:B------:R-:W-:Y:S05]  /*74f0*/  WARPSYNC.COLLECTIVE R180, `(.L_x_8921) ;  /* 0x00000000b4087348 */ /* 0x000fea0003c00000 */
[----:B------:R0:W1:Y:S02]  /*7500*/  SHFL.BFLY P5, R186, R183, R182, R181 ;  /* 0x0c0000b6b7ba7389 */ /* 0x00006400000a00b5 */
[----:B01----:R-:W-:Y:S01]  /*7510*/  ENDCOLLECTIVE ;  /* 0x000000000000791b */ /* 0x003fe20003800000 */
.L_x_8921:
        /* <DEDUP_REMOVED lines=8> */
.L_x_8922:
[----:B------:R-:W-:Y:S02]  /*75a0*/  MOV R183, R185 ;  /* 0x000000b900b77202 */ /* 0x000fe40000000f00 */
[----:B------:R-:W-:-:S07]  /*75b0*/  MOV R187, R186 ;  /* 0x000000ba00bb7202 */ /* 0x000fce0000000f00 */
[----:B------:R-:W-:Y:S05]  /*75c0*/  WARPSYNC.COLLECTIVE R180, `(.L_x_8923) ;  /* 0x00000000b4087348 */ /* 0x000fea0003c00000 */
[----:B------:R0:W1:Y:S02]  /*75d0*/  SHFL.BFLY P5, R186, R183, R182, R181 ;  /* 0x0c0000b6b7ba7389 */ /* 0x00006400000a00b5 */
[----:B01----:R-:W-:Y:S01]  /*75e0*/  ENDCOLLECTIVE ;  /* 0x000000000000791b */ /* 0x003fe20003800000 */
.L_x_8923:
[----:B------:R-:W-:Y:S01]  /*75f0*/  MOV R180, R186 ;  /* 0x000000ba00b47202 */ /* 0x000fe20000000f00 */
[----:B------:R-:W-:Y:S06]  /*7600*/  BRA `(.L_x_8924) ;  /* 0xffffffb400ec7947 */ /* 0x000fec000383ffff */
.L_x_8925:
        /* <DEDUP_REMOVED lines=15> */
.L_x_16966:


//--------------------- .text._ZN10layer_norm13ln_bwd_kernelINS_13Kernel_traitsIf6__halfS2_S2_fjLj1280ELj1ELj4ELj1ELj16ENS_18Kernel_traits_baseILj1280EfS2_S2_S2_fjLj128EEEEELb0ELb1ELb0ELb1EEEvNS_9BwdParamsE --------------------------
	.section	.text._ZN10layer_norm13ln_bwd_kernelINS_13Kernel_traitsIf6__halfS2_S2_fjLj1280ELj1ELj4ELj1ELj16ENS_18Kernel_traits_baseILj1280EfS2_S2_S2_fjLj128EEEEELb0ELb1ELb0ELb1EEEvNS_9BwdParamsE,"ax",@progbits
	.align	128
        .global         _ZN10layer_norm13ln_bwd_kernelINS_13Kernel_traitsIf6__halfS2_S2_fjLj1280ELj1ELj4ELj1ELj16ENS_18Kernel_traits_baseILj1280EfS2_S2_S2_fjLj128EEEEELb0ELb1ELb0ELb1EEEvNS_9BwdParamsE
        .type           _ZN10layer_norm13ln_bwd_kernelINS_13Kernel_traitsIf6__halfS2_S2_fjLj1280ELj1ELj4ELj1ELj16ENS_18Kernel_traits_baseILj1280EfS2_S2_S2_fjLj128EEEEELb0ELb1ELb0ELb1EEEvNS_9BwdParamsE,@function
        .size           _ZN10layer_norm13ln_bwd_kernelINS_13Kernel_traitsIf6__halfS2_S2_fjLj1280ELj1ELj4ELj1ELj16ENS_18Kernel_traits_baseILj1280EfS2_S2_S2_fjLj128EEEEELb0ELb1ELb0ELb1EEEvNS_9BwdParamsE,(.L_x_16967 - _ZN10layer_norm13ln_bwd_kernelINS_13Kernel_traitsIf6__halfS2_S2_fjLj1280ELj1ELj4ELj1ELj16ENS_18Kernel_traits_baseILj1280EfS2_S2_S2_fjLj128EEEEELb0ELb1ELb0ELb1EEEvNS_9BwdParamsE)
        .other          _ZN10layer_norm13ln_bwd_kernelINS_13Kernel_traitsIf6__halfS2_S2_fjLj1280ELj1ELj4ELj1ELj16ENS_18Kernel_traits_baseILj1280EfS2_S2_S2_fjLj128EEEEELb0ELb1ELb0ELb1EEEvNS_9BwdParamsE,@"STO_CUDA_ENTRY STV_DEFAULT"
_ZN10layer_norm13ln_bwd_kernelINS_13Kernel_traitsIf6__halfS2_S2_fjLj1280ELj1ELj4ELj1ELj16ENS_18Kernel_traits_baseILj1280EfS2_S2_S2_fjLj128EEEEELb0ELb1ELb0ELb1EEEvNS_9BwdParamsE:
.text._ZN10layer_norm13ln_bwd_kernelINS_13Kernel_traitsIf6__halfS2_S2_fjLj1280ELj1ELj4ELj1ELj16ENS_18Kernel_traits_baseILj1280EfS2_S2_S2_fjLj128EEEEELb0ELb1ELb0ELb1EEEvNS_9BwdParamsE:
        /* <DEDUP_REMOVED lines=77> */
.L_x_8927:
        /* <DEDUP_REMOVED lines=113> */
[----:B------:R-:W-:Y:S01]  /*0be0*/  MOV R184, RZ ;  /* 0x000000ff00b87202 */ /* 0x000fe20000000f00 */
        /* <DEDUP_REMOVED lines=14> */
.L_x_8931:
[----:B------:R-:W0:Y:S01]  /*0cd0*/  S2R R136, SR_TID.X ;  /* 0x0000000000887919 */ /* 0x000e220000002100 */
[----:B------:R-:W1:Y:S01]  /*0ce0*/  @P0 LDC.64 R132, c[0x0][0x270] ;  /* 0x00009c00ff840b82 */ /* 0x000e620000000a00 */
[----:B------:R-:W-:-:S07]  /*0cf0*/  IMAD R0, R186, UR10, RZ ;  /* 0x0000000aba007c24 */ /* 0x000fce000f8e02ff */
[----:B------:R-:W2:Y:S01]  /*0d00*/  LDC.64 R156, c[0x0][0x238] ;  /* 0x00008e00ff9c7b82 */ /* 0x000ea20000000a00 */
[----:B------:R-:W-:Y:S01]  /*0d10*/  SHF.R.S32.HI R137, RZ, 0x1f, R0 ;  /* 0x0000001fff897819 */ /* 0x000fe20000011400 */
[----:B------:R-:W3:Y:S03]  /*0d20*/  LDL.LU R227, [R1+0x8] ;  /* 0x0000080001e37983 */ /* 0x000ee60000300800 */
[----:B------:R-:W-:Y:S02]  /*0d30*/  LEA.HI R137, R137, R0, RZ, 0x3 ;  /* 0x0000000089897211 */ /* 0x000fe400078f18ff */
[----:B------:R-:W-:Y:S01]  /*0d40*/  SHF.R.S32.HI R0, RZ, 0x1f, R186 ;  /* 0x0000001fff007819 */ /* 0x000fe200000114ba */
[----:B------:R-:W4:Y:S01]  /*0d50*/  LDC.64 R134, c[0x0][0x2b8] ;  /* 0x0000ae00ff867b82 */ /* 0x000f220000000a00 */
[----:B-1----:R-:W-:-:S07]  /*0d60*/  @P0 LEA R132, P1, R186, R132, 0x1 ;  /* 0x00000084ba840211 */ /* 0x002fce00078208ff */
[----:B------:R-:W1:Y:S01]  /*0d70*/  LDC.64 R194, c[0x0][0x258] ;  /* 0x00009600ffc27b82 */ /* 0x000e620000000a00 */
[----:B------:R-:W-:Y:S02]  /*0d80*/  @P0 LEA.HI.X R133, R186, R133, R0, 0x1, P1 ;  /* 0x00000085ba850211 */ /* 0x000fe400008f0c00 */
[----:B0-----:R-:W-:-:S03]  /*0d90*/  LOP3.LUT R200, R136, 0x1f, RZ, 0xc0, !PT ;  /* 0x0000001f88c87812 */ /* 0x001fc600078ec0ff */
[----:B------:R0:W3:Y:S02]  /*0da0*/  @P0 LDG.E.U16 R0, desc[UR4][R132.64] ;  /* 0x0000000484000981 */ /* 0x0000e4000c1e1500 */
[----:B------:R-:W1:Y:S01]  /*0db0*/  LDC.U8 R202, c[0x0][0x2a0] ;  /* 0x0000a800ffca7b82 */ /* 0x000e620000000000 */
[----:B------:R-:W-:-:S07]  /*0dc0*/  LEA.HI.SX32 R200, R137, R200, 0x1d ;  /* 0x000000c889c87211 */ /* 0x000fce00078feaff */
[----:B0-----:R-:W0:Y:S01]  /*0dd0*/  LDC.64 R132, c[0x0][0x250] ;  /* 0x00009400ff847b82 */ /* 0x001e220000000a00 */
[C---:B------:R-:W-:Y:S01]  /*0de0*/  IADD3 R193, R200.reuse, 0x20, RZ ;  /* 0x00000020c8c17810 */ /* 0x040fe20007ffe0ff */
[----:B--2---:R-:W-:-:S04]  /*0df0*/  IMAD.WIDE.U32 R136, R200, 0x10, R156 ;  /* 0x00000010c8887825 */ /* 0x004fc800078e009c */
[----:B------:R-:W-:Y:S01]  /*0e00*/  IMAD.WIDE.U32 R144, R193, 0x10, R156 ;  /* 0x00000010c1907825 */ /* 0x000fe200078e009c */
[C---:B------:R-:W-:Y:S01]  /*0e10*/  IADD3 R192, R200.reuse, 0x40, RZ ;  /* 0x00000040c8c07810 */ /* 0x040fe20007ffe0ff */
[----:B------:R-:W2:Y:S02]  /*0e20*/  LDG.E.128 R136, desc[UR4][R136.64] ;  /* 0x0000000488887981 */ /* 0x000ea4000c1e1d00 */
[C---:B----4-:R-:W-:Y:S02]  /*0e30*/  IMAD.WIDE.U32 R140, R200.reuse, 0x10, R134 ;  /* 0x00000010c88c7825 */ /* 0x050fe400078e0086 */
[----:B------:R-:W4:Y:S01]  /*0e40*/  LDG.E.128 R144, desc[UR4][R144.64] ;  /* 0x0000000490907981 */ /* 0x000f22000c1e1d00 */
[----:B------:R-:W-:-:S03]  /*0e50*/  IADD3 R190, R200, 0x60, RZ ;  /* 0x00000060c8be7810 */ /* 0x000fc60007ffe0ff */
[----:B------:R-:W4:Y:S01]  /*0e60*/  LDG.E.128 R140, desc[UR4][R140.64] ;  /* 0x000000048c8c7981 */ /* 0x000f22000c1e1d00 */
[----:B------:R-:W-:Y:S01]  /*0e70*/  IADD3 R185, R200, 0x80, RZ ;  /* 0x00000080c8b97810 */ /* 0x000fe20007ffe0ff */
[----:B------:R-:W-:Y:S01]  /*0e80*/  IMAD.WIDE.U32 R148, R192, 0x10, R156 ;  /* 0x00000010c0947825 */ /* 0x000fe200078e009c */
[----:B------:R-:W-:-:S03]  /*0e90*/  IADD3 R191, R200, 0x60, RZ ;  /* 0x00000060c8bf7810 */ /* 0x000fc60007ffe0ff */
[----:B------:R-:W-:Y:S01]  /*0ea0*/  IMAD.WIDE.U32 R152, R190, 0x10, R156 ;  /* 0x00000010be987825 */ /* 0x000fe200078e009c */
[----:B------:R-:W-:Y:S01]  /*0eb0*/  IADD3 R188, R200, 0x80, RZ ;  /* 0x00000080c8bc7810 */ /* 0x000fe20007ffe0ff */
[----:B------:R-:W4:Y:S02]  /*0ec0*/  LDG.E.128 R148, desc[UR4][R148.64] ;  /* 0x0000000494947981 */ /* 0x000f24000c1e1d00 */
[----:B0-----:R-:W-:Y:S02]  /*0ed0*/  IMAD.WIDE R132, R186, 0x4, R132 ;  /* 0x00000004ba847825 */ /* 0x001fe400078e0284 */
[----:B------:R-:W4:Y:S02]  /*0ee0*/  LDG.E.128 R152, desc[UR4][R152.64] ;  /* 0x0000000498987981 */ /* 0x000f24000c1e1d00 */
[----:B------:R-:W-:Y:S02]  /*0ef0*/  IMAD.WIDE.U32 R156, R185, 0x10, R156 ;  /* 0x00000010b99c7825 */ /* 0x000fe400078e009c */
[----:B------:R0:W4:Y:S02]  /*0f00*/  LDG.E R241, desc[UR4][R132.64] ;  /* 0x0000000484f17981 */ /* 0x000124000c1e1900 */
[----:B------:R-:W-:-:S02]  /*0f10*/  IMAD.WIDE.U32 R160, R193, 0x10, R134 ;  /* 0x00000010c1a07825 */ /* 0x000fc400078e0086 */
[----:B------:R-:W4:Y:S02]  /*0f20*/  LDG.E.128 R156, desc[UR4][R156.64] ;  /* 0x000000049c9c7981 */ /* 0x000f24000c1e1d00 */
[--C-:B------:R-:W-:Y:S02]  /*0f30*/  IMAD.WIDE.U32 R168, R191, 0x10, R134.reuse ;  /* 0x00000010bfa87825 */ /* 0x100fe400078e0086 */
[----:B------:R-:W4:Y:S02]  /*0f40*/  LDG.E.128 R160, desc[UR4][R160.64] ;  /* 0x00000004a0a07981 */ /* 0x000f24000c1e1d00 */
[--C-:B0-----:R-:W-:Y:S02]  /*0f50*/  IMAD.WIDE.U32 R132, R188, 0x10, R134.reuse ;  /* 0x00000010bc847825 */ /* 0x101fe400078e0086 */
[----:B------:R-:W4:Y:S02]  /*0f60*/  LDG.E.128 R168, desc[UR4][R168.64] ;  /* 0x00000004a8a87981 */ /* 0x000f24000c1e1d00 */
[----:B------:R-:W-:-:S02]  /*0f70*/  IMAD.WIDE.U32 R164, R192, 0x10, R134 ;  /* 0x00000010c0a47825 */ /* 0x000fc400078e0086 */
[----:B------:R-:W4:Y:S01]  /*0f80*/  LDG.E.128 R132, desc[UR4][R132.64] ;  /* 0x0000000484847981 */ /* 0x000f22000c1e1d00 */
[----:B------:R-:W-:Y:S01]  /*0f90*/  ISETP.NE.U32.AND P1, PT, RZ, UR12, PT ;  /* 0x0000000cff007c0c */ /* 0x000fe2000bf25070 */
[----:B-1----:R-:W-:Y:S01]  /*0fa0*/  IMAD.WIDE R194, R186, 0x4, R194 ;  /* 0x00000004bac27825 */ /* 0x002fe200078e02c2 */
[----:B------:R-:W-:Y:S01]  /*0fb0*/  MOV R187, 0x3f800000 ;  /* 0x3f80000000bb7802 */ /* 0x000fe20000000f00 */
[----:B------:R-:W4:Y:S01]  /*0fc0*/  LDG.E.128 R164, desc[UR4][R164.64] ;  /* 0x00000004a4a47981 */ /* 0x000f22000c1e1d00 */
[----:B------:R-:W-:-:S03]  /*0fd0*/  ISETP.NE.AND.EX P1, PT, RZ, UR13, PT, P1 ;  /* 0x0000000dff007c0c */ /* 0x000fc6000bf25310 */
[----:B------:R0:W4:Y:S10]  /*0fe0*/  LDG.E R189, desc[UR4][R194.64] ;  /* 0x00000004c2bd7981 */ /* 0x000134000c1e1900 */
[----:B------:R-:W1:Y:S08]  /*0ff0*/  @P1 LDC.64 R208, c[0x0][0x2c8] ;  /* 0x0000b200ffd01b82 */ /* 0x000e700000000a00 */
[----:B------:R-:W0:Y:S08]  /*1000*/  @P1 LDC.64 R210, c[0x0][0x2c8] ;  /* 0x0000b200ffd21b82 */ /* 0x000e300000000a00 */
[----:B------:R-:W0:Y:S08]  /*1010*/  @P1 LDC.64 R212, c[0x0][0x2c8] ;  /* 0x0000b200ffd41b82 */ /* 0x000e300000000a00 */
[----:B------:R-:W0:Y:S08]  /*1020*/  @P1 LDC.64 R214, c[0x0][0x2c8] ;  /* 0x0000b200ffd61b82 */ /* 0x000e300000000a00 */
[----:B------:R-:W0:Y:S01]  /*1030*/  @P1 LDC.64 R238, c[0x0][0x2c8] ;  /* 0x0000b200ffee1b82 */ /* 0x000e220000000a00 */
[----:B------:R-:W-:Y:S01]  /*1040*/  ISETP.NE.AND P2, PT, R202, RZ, PT ;  /* 0x000000ffca00720c */ /* 0x000fe20003f45270 */
[----:B---3--:R-:W-:-:S02]  /*1050*/  @P0 HADD2.F32 R187, -RZ, R0.H0_H0 ;  /* 0x20000000ffbb0230 */ /* 0x008fc40000004100 */
[----:B--2---:R-:W-:Y:S02]  /*1060*/  HADD2.F32 R0, -RZ, R136.H0_H0 ;  /* 0x20000088ff007230 */ /* 0x004fe40000004100 */
[--C-:B----4-:R-:W-:Y:S02]  /*1070*/  HADD2.F32 R236, -RZ, R144.reuse.H0_H0 ;  /* 0x20000090ffec7230 */ /* 0x110fe40000004100 */
[----:B------:R-:W-:Y:S02]  /*1080*/  HADD2.F32 R235, -RZ, R144.H1_H1 ;  /* 0x30000090ffeb7230 */ /* 0x000fe40000004100 */
[--C-:B------:R-:W-:Y:S02]  /*1090*/  HADD2.F32 R233, -RZ, R145.reuse.H0_H0 ;  /* 0x20000091ffe97230 */ /* 0x100fe40000004100 */
[----:B------:R-:W-:Y:S02]  /*10a0*/  HADD2.F32 R207, -RZ, R145.H1_H1 ;  /* 0x30000091ffcf7230 */ /* 0x000fe40000004100 */
[----:B-1----:R-:W-:-:S04]  /*10b0*/  @P1 IMAD.WIDE.U32 R144, R200, 0x10, R208 ;  /* 0x00000010c8901825 */ /* 0x002fc800078e00d0 */
[----:B------:R-:W-:Y:S01]  /*10c0*/  HADD2.F32 R199, -RZ, R136.H1_H1 ;  /* 0x30000088ffc77230 */ /* 0x000fe20000004100 */
[----:B-----5:R1:W5:Y:S01]  /*10d0*/  @P1 LDG.E.128 R44, desc[UR4][R144.64] ;  /* 0x00000004902c1981 */ /* 0x020362000c1e1d00 */
[--C-:B0-----:R-:W-:Y:S02]  /*10e0*/  HADD2.F32 R195, -RZ, R141.reuse.H0_H0 ;  /* 0x2000008dffc37230 */ /* 0x101fe40000004100 */
[----:B------:R-:W-:Y:S02]  /*10f0*/  HADD2.F32 R194, -RZ, R141.H1_H1 ;  /* 0x3000008dffc27230 */ /* 0x000fe40000004100 */
[--C-:B------:R-:W-:Y:S02]  /*1100*/  HADD2.F32 R136, -RZ, R142.reuse.H0_H0 ;  /* 0x2000008eff887230 */ /* 0x100fe40000004100 */
[----:B------:R-:W-:Y:S02]  /*1110*/  HADD2.F32 R141, -RZ, R142.H1_H1 ;  /* 0x3000008eff8d7230 */ /* 0x000fe40000004100 */
[----:B------:R-:W-:-:S02]  /*1120*/  HADD2.F32 R205, -RZ, R146.H0_H0 ;  /* 0x20000092ffcd7230 */ /* 0x000fc40000004100 */
[----:B------:R-:W-:Y:S02]  /*1130*/  HADD2.F32 R206, -RZ, R146.H1_H1 ;  /* 0x30000092ffce7230 */ /* 0x000fe40000004100 */
[--C-:B------:R-:W-:Y:S02]  /*1140*/  HADD2.F32 R201, -RZ, R147.reuse.H0_H0 ;  /* 0x20000093ffc97230 */ /* 0x100fe40000004100 */
[----:B------:R-:W-:Y:S02]  /*1150*/  HADD2.F32 R142, -RZ, R147.H1_H1 ;  /* 0x30000093ff8e7230 */ /* 0x000fe40000004100 */
[----:B------:R-:W-:-:S04]  /*1160*/  @P1 IMAD.WIDE.U32 R146, R193, 0x10, R210 ;  /* 0x00000010c1921825 */ /* 0x000fc800078e00d2 */
[----:B-1----:R-:W-:Y:S01]  /*1170*/  @P1 IMAD.WIDE.U32 R144, R192, 0x10, R212 ;  /* 0x00000010c0901825 */ /* 0x002fe200078e00d4 */
[----:B------:R0:W5:Y:S01]  /*1180*/  @P1 LDG.E.128 R40, desc[UR4][R146.64] ;  /* 0x0000000492281981 */ /* 0x000162000c1e1d00 */
[----:B------:R-:W-:Y:S02]  /*1190*/  FSEL R241, R241, RZ, !P2 ;  /* 0x000000fff1f17208 */ /* 0x000fe40005000000 */
[--C-:B------:R-:W-:Y:S01]  /*11a0*/  HADD2.F32 R203, -RZ, R138.reuse.H0_H0 ;  /* 0x2000008affcb7230 */ /* 0x100fe20000004100 */
[----:B------:R1:W5:Y:S01]  /*11b0*/  @P1 LDG.E.128 R36, desc[UR4][R144.64] ;  /* 0x0000000490241981 */ /* 0x000362000c1e1d00 */
[----:B------:R-:W-:Y:S02]  /*11c0*/  HADD2.F32 R204, -RZ, R138.H1_H1 ;  /* 0x3000008affcc7230 */ /* 0x000fe40000004100 */
[----:B------:R-:W-:Y:S02]  /*11d0*/  HADD2.F32 R208, -RZ, R153.H0_H0 ;  /* 0x20000099ffd07230 */ /* 0x000fe40000004100 */
[----:B0-----:R-:W-:-:S04]  /*11e0*/  @P1 IMAD.WIDE.U32 R146, R190, 0x10, R214 ;  /* 0x00000010be921825 */ /* 0x001fc800078e00d6 */
[----:B-1----:R-:W-:Y:S01]  /*11f0*/  @P1 IMAD.WIDE.U32 R144, R188, 0x10, R238 ;  /* 0x00000010bc901825 */ /* 0x002fe200078e00ee */
[----:B------:R0:W5:Y:S03]  /*1200*/  @P1 LDG.E.128 R32, desc[UR4][R146.64] ;  /* 0x0000000492201981 */ /* 0x000166000c1e1d00 */
[----:B------:R-:W-:Y:S01]  /*1210*/  HADD2.F32 R210, -RZ, R153.H1_H1 ;  /* 0x30000099ffd27230 */ /* 0x000fe20000004100 */
[----:B------:R1:W5:Y:S01]  /*1220*/  @P1 LDG.E.128 R28, desc[UR4][R144.64] ;  /* 0x00000004901c1981 */ /* 0x000362000c1e1d00 */
[----:B------:R-:W-:Y:S02]  /*1230*/  HADD2.F32 R153, -RZ, R156.H0_H0 ;  /* 0x2000009cff997230 */ /* 0x000fe40000004100 */
[--C-:B------:R-:W-:Y:S02]  /*1240*/  HADD2.F32 R223, -RZ, R150.reuse.H0_H0 ;  /* 0x20000096ffdf7230 */ /* 0x100fe40000004100 */
[----:B------:R-:W-:-:S02]  /*1250*/  HADD2.F32 R226, -RZ, R150.H1_H1 ;  /* 0x30000096ffe27230 */ /* 0x000fc40000004100 */
[C---:B0-----:R-:W-:Y:S01]  /*1260*/  FADD.FTZ R146, -R241.reuse, R203 ;  /* 0x000000cbf1927221 */ /* 0x041fe20000010100 */
[--C-:B------:R-:W-:Y:S02]  /*1270*/  HADD2.F32 R228, -RZ, R151.reuse.H0_H0 ;  /* 0x20000097ffe47230 */ /* 0x100fe40000004100 */
[C---:B------:R-:W-:Y:S01]  /*1280*/  FADD.FTZ R203, -R241.reuse, R206 ;  /* 0x000000cef1cb7221 */ /* 0x040fe20000010100 */
[----:B------:R-:W-:Y:S02]  /*1290*/  HADD2.F32 R230, -RZ, R151.H1_H1 ;  /* 0x30000097ffe67230 */ /* 0x000fe40000004100 */
[----:B-1----:R-:W-:Y:S01]  /*12a0*/  FADD.FTZ R145, -R241, R204 ;  /* 0x000000ccf1917221 */ /* 0x002fe20000010100 */
[--C-:B------:R-:W-:Y:S02]  /*12b0*/  HADD2.F32 R150, -RZ, R152.reuse.H0_H0 ;  /* 0x20000098ff967230 */ /* 0x100fe40000004100 */
[----:B------:R-:W-:Y:S02]  /*12c0*/  HADD2.F32 R151, -RZ, R152.H1_H1 ;  /* 0x30000098ff977230 */ /* 0x000fe40000004100 */
[----:B------:R-:W-:-:S02]  /*12d0*/  HADD2.F32 R212, -RZ, R154.H0_H0 ;  /* 0x2000009affd47230 */ /* 0x000fc40000004100 */
[----:B------:R-:W-:Y:S02]  /*12e0*/  HADD2.F32 R214, -RZ, R154.H1_H1 ;  /* 0x3000009affd67230 */ /* 0x000fe40000004100 */
[--C-:B------:R-:W-:Y:S02]  /*12f0*/  HADD2.F32 R154, -RZ, R158.reuse.H0_H0 ;  /* 0x2000009eff9a7230 */ /* 0x100fe40000004100 */
[----:B------:R-:W-:Y:S02]  /*1300*/  HADD2.F32 R152, -RZ, R158.H1_H1 ;  /* 0x3000009eff987230 */ /* 0x000fe40000004100 */
[----:B------:R-:W-:Y:S01]  /*1310*/  FADD.FTZ R158, -R241, R153 ;  /* 0x00000099f19e7221 */ /* 0x000fe20000010100 */
[--C-:B------:R-:W-:Y:S02]  /*1320*/  HADD2.F32 R234, -RZ, R160.reuse.H0_H0 ;  /* 0x200000a0ffea7230 */ /* 0x100fe40000004100 */
[----:B------:R-:W-:Y:S02]  /*1330*/  HADD2.F32 R232, -RZ, R160.H1_H1 ;  /* 0x300000a0ffe87230 */ /* 0x000fe40000004100 */
[----:B------:R-:W-:-:S02]  /*1340*/  HADD2.F32 R206, -RZ, R161.H0_H0 ;  /* 0x200000a1ffce7230 */ /* 0x000fc40000004100 */
[----:B------:R-:W-:Y:S02]  /*1350*/  HADD2.F32 R204, -RZ, R161.H1_H1 ;  /* 0x300000a1ffcc7230 */ /* 0x000fe40000004100 */
[--C-:B------:R-:W-:Y:S02]  /*1360*/  HADD2.F32 R213, -RZ, R170.reuse.H0_H0 ;  /* 0x200000aaffd57230 */ /* 0x100fe40000004100 */
[----:B------:R-:W-:Y:S02]  /*1370*/  HADD2.F32 R215, -RZ, R170.H1_H1 ;  /* 0x300000aaffd77230 */ /* 0x000fe40000004100 */
[--C-:B------:R-:W-:Y:S01]  /*1380*/  HADD2.F32 R161, -RZ, R163.reuse.H0_H0 ;  /* 0x200000a3ffa17230 */ /* 0x100fe20000004100 */
[----:B------:R-:W2:Y:S01]  /*1390*/  LDL.LU R170, [R1+0xc] ;  /* 0x00000c0001aa7983 */ /* 0x000ea20000300800 */
[----:B------:R-:W-:Y:S02]  /*13a0*/  HADD2.F32 R160, -RZ, R163.H1_H1 ;  /* 0x300000a3ffa07230 */ /* 0x000fe40000004100 */
[----:B------:R-:W-:-:S02]  /*13b0*/  HADD2.F32 R217, -RZ, R171.H0_H0 ;  /* 0x200000abffd97230 */ /* 0x000fc40000004100 */
[----:B------:R-:W-:Y:S02]  /*13c0*/  HADD2.F32 R219, -RZ, R171.H1_H1 ;  /* 0x300000abffdb7230 */ /* 0x000fe40000004100 */
[----:B------:R-:W3:Y:S01]  /*13d0*/  LDL.LU R171, [R1] ;  /* 0x0000000001ab7983 */ /* 0x000ee20000300800 */
[--C-:B------:R-:W-:Y:S02]  /*13e0*/  HADD2.F32 R153, -RZ, R132.reuse.H0_H0 ;  /* 0x20000084ff997230 */ /* 0x100fe40000004100 */
[----:B------:R-:W-:Y:S02]  /*13f0*/  HADD2.F32 R163, -RZ, R132.H1_H1 ;  /* 0x30000084ffa37230 */ /* 0x000fe40000004100 */
[----:B------:R-:W4:Y:S01]  /*1400*/  LDL.LU R132, [R1+0x4] ;  /* 0x0000040001847983 */ /* 0x000f220000300800 */
        /* <DEDUP_REMOVED lines=12> */
[----:B------:R-:W-:Y:S02]  /*14d0*/  HADD2.F32 R202, -RZ, R156.H1_H1 ;  /* 0x3000009cffca7230 */ /* 0x000fe40000004100 */
[----:B------:R-:W-:-:S02]  /*14e0*/  HADD2.F32 R155, -RZ, R157.H0_H0 ;  /* 0x2000009dff9b7230 */ /* 0x000fc40000004100 */
        /* <DEDUP_REMOVED lines=41> */
[--C-:B------:R-:W-:Y:S02]  /*1780*/  HADD2.F32 R209, -RZ, R169.reuse.H0_H0 ;  /* 0x200000a9ffd17230 */ /* 0x100fe40000004100 */
[----:B------:R-:W-:Y:S02]  /*1790*/  HADD2.F32 R211, -RZ, R169.H1_H1 ;  /* 0x300000a9ffd37230 */ /* 0x000fe40000004100 */
[--C-:B------:R-:W-:Y:S02]  /*17a0*/  HADD2.F32 R169, -RZ, R133.reuse.H0_H0 ;  /* 0x20000085ffa97230 */ /* 0x100fe40000004100 */
[----:B------:R-:W-:Y:S02]  /*17b0*/  HADD2.F32 R168, -RZ, R133.H1_H1 ;  /* 0x30000085ffa87230 */ /* 0x000fe40000004100 */
[----:B------:R-:W4:Y:S01]  /*17c0*/  LDL.LU R133, [R1+0x14] ;  /* 0x0000140001857983 */ /* 0x000f220000300800 */
[----:B------:R-:W-:Y:S01]  /*17d0*/  FMUL.FTZ R199, R189, R199 ;  /* 0x000000c7bdc77220 */ /* 0x000fe20000410000 */
[----:B------:R-:W-:Y:S01]  /*17e0*/  FADD.FTZ R227, R141, R227 ;  /* 0x000000e38de37221 */ /* 0x000fe20000010000 */
[----:B------:R-:W-:Y:S01]  /*17f0*/  FMUL.FTZ R146, R189, R146 ;  /* 0x00000092bd927220 */ /* 0x000fe20000410000 */
[----:B------:R-:W-:Y:S01]  /*1800*/  FADD.FTZ R251, R137, R251 ;  /* 0x000000fb89fb7221 */ /* 0x000fe20000010000 */
[-C--:B------:R-:W-:Y:S01]  /*1810*/  FFMA.FTZ R184, R199, R137.reuse, R184 ;  /* 0x00000089c7b87223 */ /* 0x080fe200000100b8 */
[----:B------:R-:W-:Y:S01]  /*1820*/  FMUL.FTZ R147, R49, R137 ;  /* 0x0000008931937220 */ /* 0x000fe20000410000 */
[----:B------:R-:W-:Y:S01]  /*1830*/  FMUL.FTZ R137, R189, R145 ;  /* 0x00000091bd897220 */ /* 0x000fe20000410000 */
[-C--:B------:R-:W-:Y:S01]  /*1840*/  FFMA.FTZ R179, R146, R136.reuse, R179 ;  /* 0x0000008892b37223 */ /* 0x080fe200000100b3 */
[----:B------:R-:W-:Y:S01]  /*1850*/  FMUL.FTZ R145, R52, R136 ;  /* 0x0000008834917220 */ /* 0x000fe20000410000 */
[----:B------:R-:W-:-:S02]  /*1860*/  HADD2.F32 R239, -RZ, R135.H0_H0 ;  /* 0x20000087ffef7230 */ /* 0x000fc40000004100 */
[-C--:B------:R-:W-:Y:S01]  /*1870*/  FFMA.FTZ R180, R137, R141.reuse, R180 ;  /* 0x0000008d89b47223 */ /* 0x080fe200000100b4 */
[----:B------:R-:W-:Y:S02]  /*1880*/  HADD2.F32 R240, -RZ, R135.H1_H1 ;  /* 0x30000087fff07230 */ /* 0x000fe40000004100 */
[----:B------:R-:W-:Y:S01]  /*1890*/  FMUL.FTZ R135, R53, R141 ;  /* 0x0000008d35877220 */ /* 0x000fe20000410000 */
[----:B--2---:R-:W-:Y:S01]  /*18a0*/  FADD.FTZ R170, R136, R170 ;  /* 0x000000aa88aa7221 */ /* 0x004fe20000010000 */
[----:B---3--:R-:W-:Y:S01]  /*18b0*/  FADD.FTZ R171, R194, R171 ;  /* 0x000000abc2ab7221 */ /* 0x008fe20000010000 */
[----:B----4-:R-:W-:-:S05]  /*18c0*/  FADD.FTZ R132, R195, R132 ;  /* 0x00000084c3847221 */ /* 0x010fca0000010000 */
[----:B------:R0:W-:Y:S01]  /*18d0*/  STL [R1+0x4], R132 ;  /* 0x0000048401007387 */ /* 0x0001e20000100800 */
[----:B------:R-:W-:-:S03]  /*18e0*/  FMUL.FTZ R136, R189, R224 ;  /* 0x000000e0bd887220 */ /* 0x000fc60000410000 */
[----:B0-----:R-:W2:Y:S04]  /*18f0*/  LDL.LU R132, [R1+0x10] ;  /* 0x0000100001847983 */ /* 0x001ea80000300800 */
[----:B------:R-:W-:Y:S04]  /*1900*/  STL [R1], R171 ;  /* 0x000000ab01007387 */ /* 0x000fe80000100800 */
[----:B------:R-:W-:Y:S04]  /*1910*/  STL [R1+0xc], R170 ;  /* 0x00000caa01007387 */ /* 0x000fe80000100800 */
[----:B------:R0:W-:Y:S04]  /*1920*/  STL [R1+0x8], R227 ;  /* 0x000008e301007387 */ /* 0x0001e80000100800 */
[----:B0-----:R-:W3:Y:S04]  /*1930*/  LDL.LU R227, [R1+0x18] ;  /* 0x0000180001e37983 */ /* 0x001ee80000300800 */
[----:B------:R-:W4:Y:S04]  /*1940*/  LDL.LU R224, [R1+0x1c] ;  /* 0x00001c0001e07983 */ /* 0x000f280000300800 */
[----:B------:R-:W4:Y:S01]  /*1950*/  LDL.LU R141, [R1+0x24] ;  /* 0x00002400018d7983 */ /* 0x000f220000300800 */
[----:B------:R-:W-:-:S02]  /*1960*/  HADD2.F32 R138, -RZ, R143.H0_H0 ;  /* 0x2000008fff8a7230 */ /* 0x000fc40000004100 */
[----:B------:R-:W-:Y:S01]  /*1970*/  HADD2.F32 R143, -RZ, R143.H1_H1 ;  /* 0x3000008fff8f7230 */ /* 0x000fe20000004100 */
[----:B------:R-:W4:Y:S01]  /*1980*/  LDL.LU R171, [R1+0x20] ;  /* 0x0000200001ab7983 */ /* 0x000f220000300800 */
[--C-:B------:R-:W-:Y:S02]  /*1990*/  HADD2.F32 R229, -RZ, R167.reuse.H0_H0 ;  /* 0x200000a7ffe57230 */ /* 0x100fe40000004100 */
[----:B------:R-:W-:Y:S02]  /*19a0*/  HADD2.F32 R231, -RZ, R167.H1_H1 ;  /* 0x300000a7ffe77230 */ /* 0x000fe40000004100 */
[--C-:B------:R-:W-:Y:S02]  /*19b0*/  HADD2.F32 R167, -RZ, R134.reuse.H0_H0 ;  /* 0x20000086ffa77230 */ /* 0x100fe40000004100 */
[----:B------:R-:W-:Y:S02]  /*19c0*/  HADD2.F32 R237, -RZ, R134.H1_H1 ;  /* 0x30000086ffed7230 */ /* 0x000fe40000004100 */
[----:B------:R-:W-:-:S04]  /*19d0*/  FMUL.FTZ R134, R189, R220 ;  /* 0x000000dcbd867220 */ /* 0x000fc80000410000 */
[----:B------:R-:W-:Y:S01]  /*19e0*/  FFMA.FTZ R178, R134, R143, R178 ;  /* 0x0000008f86b27223 */ /* 0x000fe200000100b2 */
[----:B------:R-:W-:-:S05]  /*19f0*/  FADD.FTZ R133, R138, R133 ;  /* 0x000000858a857221 */ /* 0x000fca0000010000 */
[----:B------:R-:W-:Y:S04]  /*1a00*/  STL [R1+0x14], R133 ;  /* 0x0000148501007387 */ /* 0x000fe80000100800 */
[----:B------:R-:W4:Y:S01]  /*1a10*/  LDL.LU R170, [R1+0x2c] ;  /* 0x00002c0001aa7983 */ /* 0x000f220000300800 */
[----:B--2---:R-:W-:-:S05]  /*1a20*/  FADD.FTZ R132, R143, R132 ;  /* 0x000000848f847221 */ /* 0x004fca0000010000 */
[----:B------:R0:W-:Y:S02]  /*1a30*/  STL [R1+0x10], R132 ;  /* 0x0000108401007387 */ /* 0x0001e40000100800 */
[----:B0-----:R-:W-:Y:S02]  /*1a40*/  FMUL.FTZ R132, R55, R143 ;  /* 0x0000008f37847220 */ /* 0x001fe40000410000 */
[----:B------:R-:W2:Y:S01]  /*1a50*/  LDL.LU R143, [R1+0x28] ;  /* 0x00002800018f7983 */ /* 0x000ea20000300800 */
[----:B---3--:R-:W-:Y:S01]  /*1a60*/  FADD.FTZ R227, R232, R227 ;  /* 0x000000e3e8e37221 */ /* 0x008fe20000010000 */
[----:B----4-:R-:W-:Y:S01]  /*1a70*/  FADD.FTZ R224, R234, R224 ;  /* 0x000000e0eae07221 */ /* 0x010fe20000010000 */
[----:B------:R-:W-:-:S04]  /*1a80*/  FADD.FTZ R141, R206, R141 ;  /* 0x0000008dce8d7221 */ /* 0x000fc80000010000 */
[----:B------:R-:W-:Y:S04]  /*1a90*/  STL [R1+0x1c], R224 ;  /* 0x00001ce001007387 */ /* 0x000fe80000100800 */
[----:B------:R-:W-:Y:S04]  /*1aa0*/  STL [R1+0x18], R227 ;  /* 0x000018e301007387 */ /* 0x000fe80000100800 */
[----:B------:R0:W-:Y:S04]  /*1ab0*/  STL [R1+0x24], R141 ;  /* 0x0000248d01007387 */ /* 0x0001e80000100800 */
[----:B0-----:R-:W3:Y:S01]  /*1ac0*/  LDL.LU R141, [R1+0x34] ;  /* 0x00003400018d7983 */ /* 0x001ee20000300800 */
[----:B------:R-:W-:-:S02]  /*1ad0*/  HADD2.F32 R202, -RZ, R162.H0_H0 ;  /* 0x200000a2ffca7230 */ /* 0x000fc40000004100 */
[----:B------:R-:W-:Y:S01]  /*1ae0*/  FADD.FTZ R171, R204, R171 ;  /* 0x000000abccab7221 */ /* 0x000fe20000010000 */
[----:B------:R-:W-:Y:S02]  /*1af0*/  HADD2.F32 R162, -RZ, R162.H1_H1 ;  /* 0x300000a2ffa27230 */ /* 0x000fe40000004100 */
[-C--:B------:R-:W-:Y:S01]  /*1b00*/  FFMA.FTZ R177, R136, R138.reuse, R177 ;  /* 0x0000008a88b17223 */ /* 0x080fe200000100b1 */
[----:B------:R-:W-:Y:S02]  /*1b10*/  FMUL.FTZ R133, R54, R138 ;  /* 0x0000008a36857220 */ /* 0x000fe40000410000 */
[----:B------:R-:W4:Y:S01]  /*1b20*/  LDL.LU R138, [R1+0x30] ;  /* 0x00003000018a7983 */ /* 0x000f220000300800 */
[----:B------:R-:W-:-:S03]  /*1b30*/  FMUL.FTZ R203, R189, R203 ;  /* 0x000000cbbdcb7220 */ /* 0x000fc60000410000 */
[----:B------:R0:W-:Y:S04]  /*1b40*/  STL [R1+0x20], R171 ;  /* 0x000020ab01007387 */ /* 0x0001e80000100800 */
[----:B------:R-:W4:Y:S01]  /*1b50*/  LDL.LU R220, [R1+0x3c] ;  /* 0x00003c0001dc7983 */ /* 0x000f220000300800 */
[----:B------:R-:W-:Y:S01]  /*1b60*/  FFMA.FTZ R172, R203, R162, R172 ;  /* 0x000000a2cbac7223 */ /* 0x000fe200000100ac */
[----:B------:R-:W-:-:S05]  /*1b70*/  FADD.FTZ R170, R202, R170 ;  /* 0x000000aacaaa7221 */ /* 0x000fca0000010000 */
[----:B------:R-:W-:Y:S04]  /*1b80*/  STL [R1+0x2c], R170 ;  /* 0x00002caa01007387 */ /* 0x000fe80000100800 */
[----:B0-----:R-:W4:Y:S01]  /*1b90*/  LDL.LU R171, [R1+0x38] ;  /* 0x0000380001ab7983 */ /* 0x001f220000300800 */
[----:B--2---:R-:W-:-:S05]  /*1ba0*/  FADD.FTZ R143, R162, R143 ;  /* 0x0000008fa28f7221 */ /* 0x004fca0000010000 */
[----:B------:R0:W-:Y:S02]  /*1bb0*/  STL [R1+0x28], R143 ;  /* 0x0000288f01007387 */ /* 0x0001e40000100800 */
[----:B0-----:R-:W-:Y:S02]  /*1bc0*/  FMUL.FTZ R143, R61, R162 ;  /* 0x000000a23d8f7220 */ /* 0x001fe40000410000 */
[----:B------:R-:W2:Y:S01]  /*1bd0*/  LDL.LU R162, [R1+0x44] ;  /* 0x0000440001a27983 */ /* 0x000ea20000300800 */
[----:B---3--:R-:W-:-:S05]  /*1be0*/  FADD.FTZ R141, R161, R141 ;  /* 0x0000008da18d7221 */ /* 0x008fca0000010000 */
[----:B------:R0:W-:Y:S04]  /*1bf0*/  STL [R1+0x34], R141 ;  /* 0x0000348d01007387 */ /* 0x0001e80000100800 */
[----:B------:R-:W3:Y:S01]  /*1c00*/  LDL.LU R170, [R1+0x40] ;  /* 0x0000400001aa7983 */ /* 0x000ee20000300800 */
[--C-:B------:R-:W-:Y:S02]  /*1c10*/  HADD2.F32 R148, -RZ, R164.reuse.H0_H0 ;  /* 0x200000a4ff947230 */ /* 0x100fe40000004100 */
[----:B------:R-:W-:Y:S02]  /*1c20*/  HADD2.F32 R164, -RZ, R164.H1_H1 ;  /* 0x300000a4ffa47230 */ /* 0x000fe40000004100 */
[----:B------:R-:W-:Y:S01]  /*1c30*/  FMUL.FTZ R201, R189, R201 ;  /* 0x000000c9bdc97220 */ /* 0x000fe20000410000 */
[----:B------:R-:W-:-:S02]  /*1c40*/  HADD2.F32 R222, -RZ, R165.H0_H0 ;  /* 0x200000a5ffde7230 */ /* 0x000fc40000004100 */
[----:B----4-:R-:W-:Y:S01]  /*1c50*/  FADD.FTZ R138, R160, R138 ;  /* 0x0000008aa08a7221 */ /* 0x010fe20000010000 */
[----:B------:R-:W-:Y:S01]  /*1c60*/  FADD.FTZ R220, R148, R220 ;  /* 0x000000dc94dc7221 */ /* 0x000fe20000010000 */
[-C--:B------:R-:W-:Y:S01]  /*1c70*/  FFMA.FTZ R25, R201, R161.reuse, R25 ;  /* 0x000000a1c9197223 */ /* 0x080fe20000010019 */
[----:B0-----:R-:W-:Y:S02]  /*1c80*/  FMUL.FTZ R141, R62, R161 ;  /* 0x000000a13e8d7220 */ /* 0x001fe40000410000 */
[----:B------:R-:W4:Y:S01]  /*1c90*/  LDL.LU R161, [R1+0x4c] ;  /* 0x00004c0001a17983 */ /* 0x000f220000300800 */
[----:B------:R-:W-:-:S03]  /*1ca0*/  HADD2.F32 R165, -RZ, R165.H1_H1 ;  /* 0x300000a5ffa57230 */ /* 0x000fc60000004100 */
[----:B------:R-:W-:Y:S04]  /*1cb0*/  STL [R1+0x30], R138 ;  /* 0x0000308a01007387 */ /* 0x000fe80000100800 */
[----:B------:R-:W-:Y:S01]  /*1cc0*/  STL [R1+0x3c], R220 ;  /* 0x00003cdc01007387 */ /* 0x000fe20000100800 */
[----:B------:R-:W-:-:S05]  /*1cd0*/  FADD.FTZ R171, R164, R171 ;  /* 0x000000aba4ab7221 */ /* 0x000fca0000010000 */
[----:B------:R-:W-:Y:S01]  /*1ce0*/  STL [R1+0x38], R171 ;  /* 0x000038ab01007387 */ /* 0x000fe20000100800 */
[----:B------:R-:W-:Y:S01]  /*1cf0*/  FMUL.FTZ R221, R189, R221 ;  /* 0x000000ddbddd7220 */ /* 0x000fe20000410000 */
[----:B------:R-:W-:-:S03]  /*1d00*/  FMUL.FTZ R224, R67, R165 ;  /* 0x000000a543e07220 */ /* 0x000fc60000410000 */
[----:B------:R-:W-:Y:S01]  /*1d10*/  FFMA.FTZ R22, R221, R165, R22 ;  /* 0x000000a5dd167223 */ /* 0x000fe20000010016 */
[----:B--2---:R-:W-:-:S05]  /*1d20*/  FADD.FTZ R162, R222, R162 ;  /* 0x000000a2dea27221 */ /* 0x004fca0000010000 */
[----:B------:R0:W-:Y:S04]  /*1d30*/  STL [R1+0x44], R162 ;  /* 0x000044a201007387 */ /* 0x0001e80000100800 */
[----:B0-----:R-:W2:Y:S01]  /*1d40*/  LDL.LU R162, [R1+0x48] ;  /* 0x0000480001a27983 */ /* 0x001ea20000300800 */
[----:B---3--:R-:W-:-:S05]  /*1d50*/  FADD.FTZ R170, R165, R170 ;  /* 0x000000aaa5aa7221 */ /* 0x008fca0000010000 */
[----:B------:R0:W-:Y:S04]  /*1d60*/  STL [R1+0x40], R170 ;  /* 0x000040aa01007387 */ /* 0x0001e80000100800 */
[----:B0-----:R-:W3:Y:S04]  /*1d70*/  LDL.LU R170, [R1+0x54] ;  /* 0x0000540001aa7983 */ /* 0x001ee80000300800 */
[----:B------:R-:W3:Y:S01]  /*1d80*/  LDL.LU R165, [R1+0x50] ;  /* 0x0000500001a57983 */ /* 0x000ee20000300800 */
[--C-:B------:R-:W-:Y:S02]  /*1d90*/  HADD2.F32 R225, -RZ, R166.reuse.H0_H0 ;  /* 0x200000a6ffe17230 */ /* 0x100fe40000004100 */
[----:B------:R-:W-:Y:S01]  /*1da0*/  FMUL.FTZ R139, R189, R139 ;  /* 0x0000008bbd8b7220 */ /* 0x000fe20000410000 */
[----:B------:R-:W-:-:S02]  /*1db0*/  HADD2.F32 R166, -RZ, R166.H1_H1 ;  /* 0x300000a6ffa67230 */ /* 0x000fc40000004100 */
[-C--:B------:R-:W-:Y:S01]  /*1dc0*/  FMUL.FTZ R220, R65, R164.reuse ;  /* 0x000000a441dc7220 */ /* 0x080fe20000410000 */
[----:B------:R-:W-:Y:S01]  /*1dd0*/  FFMA.FTZ R24, R139, R164, R24 ;  /* 0x000000a48b187223 */ /* 0x000fe20000010018 */
[----:B----4-:R-:W-:Y:S01]  /*1de0*/  FADD.FTZ R161, R225, R161 ;  /* 0x000000a1e1a17221 */ /* 0x010fe20000010000 */
[----:B------:R-:W4:Y:S04]  /*1df0*/  LDL.LU R164, [R1+0x5c] ;  /* 0x00005c0001a47983 */ /* 0x000f280000300800 */
[----:B------:R-:W-:Y:S01]  /*1e00*/  STL [R1+0x4c], R161 ;  /* 0x00004ca101007387 */ /* 0x000fe20000100800 */
[----:B------:R-:W-:Y:S01]  /*1e10*/  FMUL.FTZ R226, R189, R226 ;  /* 0x000000e2bde27220 */ /* 0x000fe20000410000 */
[----:B------:R-:W-:-:S03]  /*1e20*/  FMUL.FTZ R227, R69, R166 ;  /* 0x000000a645e37220 */ /* 0x000fc60000410000 */
[----:B------:R-:W-:Y:S01]  /*1e30*/  FFMA.FTZ R20, R226, R166, R20 ;  /* 0x000000a6e2147223 */ /* 0x000fe20000010014 */
[----:B--2---:R-:W-:-:S05]  /*1e40*/  FADD.FTZ R162, R166, R162 ;  /* 0x000000a2a6a27221 */ /* 0x004fca0000010000 */
[----:B------:R0:W-:Y:S04]  /*1e50*/  STL [R1+0x48], R162 ;  /* 0x000048a201007387 */ /* 0x0001e80000100800 */
[----:B0-----:R-:W2:Y:S01]  /*1e60*/  LDL.LU R162, [R1+0x58] ;  /* 0x0000580001a27983 */ /* 0x001ea20000300800 */
[----:B---3--:R-:W-:Y:S01]  /*1e70*/  FADD.FTZ R170, R229, R170 ;  /* 0x000000aae5aa7221 */ /* 0x008fe20000010000 */
[----:B------:R-:W-:-:S04]  /*1e80*/  FADD.FTZ R165, R231, R165 ;  /* 0x000000a5e7a57221 */ /* 0x000fc80000010000 */
[----:B------:R-:W-:Y:S04]  /*1e90*/  STL [R1+0x54], R170 ;  /* 0x000054aa01007387 */ /* 0x000fe80000100800 */
[----:B------:R0:W-:Y:S04]  /*1ea0*/  STL [R1+0x50], R165 ;  /* 0x000050a501007387 */ /* 0x0001e80000100800 */
[----:B------:R-:W3:Y:S01]  /*1eb0*/  LDL.LU R166, [R1+0x64] ;  /* 0x0000640001a67983 */ /* 0x000ee20000300800 */
[C---:B------:R-:W-:Y:S01]  /*1ec0*/  FMUL.FTZ R0, R189.reuse, R0 ;  /* 0x00000000bd007220 */ /* 0x040fe20000410000 */
[----:B------:R-:W-:Y:S01]  /*1ed0*/  FADD.FTZ R252, R198, R252 ;  /* 0x000000fcc6fc7221 */ /* 0x000fe20000010000 */
[----:B------:R-:W-:-:S02]  /*1ee0*/  FMUL.FTZ R142, R189, R142 ;  /* 0x0000008ebd8e7220 */ /* 0x000fc40000410000 */
[-C--:B------:R-:W-:Y:S01]  /*1ef0*/  FFMA.FTZ R183, R0, R198.reuse, R183 ;  /* 0x000000c600b77223 */ /* 0x080fe200000100b7 */
[----:B------:R-:W-:Y:S01]  /*1f00*/  FMUL.FTZ R198, R48, R198 ;  /* 0x000000c630c67220 */ /* 0x000fe20000410000 */
[C---:B------:R-:W-:Y:S01]  /*1f10*/  FMUL.FTZ R138, R189.reuse, R140 ;  /* 0x0000008cbd8a7220 */ /* 0x040fe20000410000 */
[----:B------:R-:W-:Y:S01]  /*1f20*/  FMUL.FTZ R197, R189, R197 ;  /* 0x000000c5bdc57220 */ /* 0x000fe20000410000 */
[-C--:B------:R-:W-:Y:S01]  /*1f30*/  FFMA.FTZ R26, R142, R160.reuse, R26 ;  /* 0x000000a08e1a7223 */ /* 0x080fe2000001001a */
[----:B------:R-:W-:Y:S01]  /*1f40*/  FMUL.FTZ R140, R63, R160 ;  /* 0x000000a03f8c7220 */ /* 0x000fe20000410000 */
[----:B------:R-:W-:Y:S01]  /*1f50*/  FADD.FTZ R161, RZ, R198 ;  /* 0x000000c6ffa17221 */ /* 0x000fe20000010000 */
[----:B------:R-:W-:Y:S01]  /*1f60*/  FFMA.FTZ R160, R0, R198, RZ ;  /* 0x000000c600a07223 */ /* 0x000fe200000100ff */
[----:B------:R-:W-:Y:S01]  /*1f70*/  FMUL.FTZ R196, R189, R196 ;  /* 0x000000c4bdc47220 */ /* 0x000fe20000410000 */
[-C--:B------:R-:W-:Y:S01]  /*1f80*/  FFMA.FTZ R181, R197, R195.reuse, R181 ;  /* 0x000000c3c5b57223 */ /* 0x080fe200000100b5 */
        /* <DEDUP_REMOVED lines=11> */
[----:B----4-:R-:W-:Y:S02]  /*2040*/  FADD.FTZ R164, R151, R164 ;  /* 0x000000a497a47221 */ /* 0x010fe40000010000 */
[----:B------:R-:W-:Y:S01]  /*2050*/  FADD.FTZ R161, R161, R135 ;  /* 0x00000087a1a17221 */ /* 0x000fe20000010000 */
[----:B------:R-:W-:Y:S01]  /*2060*/  FFMA.FTZ R160, R137, R135, R160 ;  /* 0x0000008789a07223 */ /* 0x000fe200000100a0 */
[----:B------:R-:W-:Y:S01]  /*2070*/  FMUL.FTZ R236, R189, R236 ;  /* 0x000000ecbdec7220 */ /* 0x000fe20000410000 */
[----:B------:R1:W-:Y:S01]  /*2080*/  STL [R1+0x5c], R164 ;  /* 0x00005ca401007387 */ /* 0x0003e20000100800 */
[----:B------:R-:W-:Y:S01]  /*2090*/  FADD.FTZ R161, R161, R133 ;  /* 0x00000085a1a17221 */ /* 0x000fe20000010000 */
[----:B------:R-:W-:Y:S01]  /*20a0*/  FFMA.FTZ R160, R136, R133, R160 ;  /* 0x0000008588a07223 */ /* 0x000fe200000100a0 */
[----:B------:R-:W-:Y:S01]  /*20b0*/  FMUL.FTZ R235, R189, R235 ;  /* 0x000000ebbdeb7220 */ /* 0x000fe20000410000 */
[----:B0-----:R-:W4:Y:S01]  /*20c0*/  LDL.LU R165, [R1+0x60] ;  /* 0x0000600001a57983 */ /* 0x001f220000300800 */
[-C--:B------:R-:W-:Y:S01]  /*20d0*/  FFMA.FTZ R175, R236, R234.reuse, R175 ;  /* 0x000000eaecaf7223 */ /* 0x080fe200000100af */
[----:B------:R-:W-:Y:S01]  /*20e0*/  FMUL.FTZ R234, R56, R234 ;  /* 0x000000ea38ea7220 */ /* 0x000fe20000410000 */
[----:B------:R-:W-:Y:S01]  /*20f0*/  FADD.FTZ R161, R161, R132 ;  /* 0x00000084a1a17221 */ /* 0x000fe20000010000 */
[----:B------:R-:W-:Y:S01]  /*2100*/  FFMA.FTZ R160, R134, R132, R160 ;  /* 0x0000008486a07223 */ /* 0x000fe200000100a0 */
[-C--:B------:R-:W-:Y:S01]  /*2110*/  FFMA.FTZ R176, R235, R232.reuse, R176 ;  /* 0x000000e8ebb07223 */ /* 0x080fe200000100b0 */
[----:B-1----:R-:W4:Y:S01]  /*2120*/  LDL.LU R164, [R1+0x6c] ;  /* 0x00006c0001a47983 */ /* 0x002f220000300800 */
[----:B------:R-:W-:Y:S01]  /*2130*/  FMUL.FTZ R233, R189, R233 ;  /* 0x000000e9bde97220 */ /* 0x000fe20000410000 */
[----:B------:R-:W-:Y:S01]  /*2140*/  FMUL.FTZ R232, R57, R232 ;  /* 0x000000e839e87220 */ /* 0x000fe20000410000 */
[----:B------:R-:W-:Y:S01]  /*2150*/  FADD.FTZ R161, R161, R234 ;  /* 0x000000eaa1a17221 */ /* 0x000fe20000010000 */
[----:B------:R-:W-:Y:S01]  /*2160*/  FFMA.FTZ R160, R236, R234, R160 ;  /* 0x000000eaeca07223 */ /* 0x000fe200000100a0 */
[----:B------:R-:W-:Y:S01]  /*2170*/  FFMA.FTZ R173, R233, R206, R173 ;  /* 0x000000cee9ad7223 */ /* 0x000fe200000100ad */
[----:B------:R-:W-:Y:S01]  /*2180*/  FMUL.FTZ R170, R189, R156 ;  /* 0x0000009cbdaa7220 */ /* 0x000fe20000410000 */
[----:B------:R-:W-:Y:S01]  /*2190*/  FMUL.FTZ R206, R58, R206 ;  /* 0x000000ce3ace7220 */ /* 0x000fe20000410000 */
[----:B------:R-:W-:Y:S01]  /*21a0*/  FFMA.FTZ R160, R235, R232, R160 ;  /* 0x000000e8eba07223 */ /* 0x000fe200000100a0 */
[----:B------:R-:W-:Y:S01]  /*21b0*/  FADD.FTZ R156, R161, R232 ;  /* 0x000000e8a19c7221 */ /* 0x000fe20000010000 */
[-C--:B------:R-:W-:Y:S01]  /*21c0*/  FFMA.FTZ R243, R170, R159.reuse, R243 ;  /* 0x0000009faaf37223 */ /* 0x080fe200000100f3 */
[----:B------:R-:W-:Y:S01]  /*21d0*/  FMUL.FTZ R171, R73, R159 ;  /* 0x0000009f49ab7220 */ /* 0x000fe20000410000 */
[----:B--2---:R-:W-:-:S05]  /*21e0*/  FADD.FTZ R162, R159, R162 ;  /* 0x000000a29fa27221 */ /* 0x004fca0000010000 */
[----:B------:R0:W-:Y:S01]  /*21f0*/  STL [R1+0x58], R162 ;  /* 0x000058a201007387 */ /* 0x0001e20000100800 */
[----:B------:R-:W-:-:S03]  /*2200*/  FFMA.FTZ R159, R233, R206, R160 ;  /* 0x000000cee99f7223 */ /* 0x000fc600000100a0 */
[----:B0-----:R-:W2:Y:S04]  /*2210*/  LDL.LU R162, [R1+0x68] ;  /* 0x0000680001a27983 */ /* 0x001ea80000300800 */
[----:B------:R-:W2:Y:S01]  /*2220*/  LDL.LU R161, [R1+0x74] ;  /* 0x0000740001a17983 */ /* 0x000ea20000300800 */
[----:B---3--:R-:W-:-:S05]  /*2230*/  FADD.FTZ R166, R209, R166 ;  /* 0x000000a6d1a67221 */ /* 0x008fca0000010000 */
[----:B------:R0:W-:Y:S04]  /*2240*/  STL [R1+0x64], R166 ;  /* 0x000064a601007387 */ /* 0x0001e80000100800 */
[----:B------:R-:W3:Y:S01]  /*2250*/  LDL.LU R160, [R1+0x70] ;  /* 0x0000700001a07983 */ /* 0x000ee20000300800 */
[C---:B------:R-:W-:Y:S01]  /*2260*/  FMUL.FTZ R207, R189.reuse, R207 ;  /* 0x000000cfbdcf7220 */ /* 0x040fe20000410000 */
[----:B------:R-:W-:Y:S01]  /*2270*/  FMUL.FTZ R205, R189, R205 ;  /* 0x000000cdbdcd7220 */ /* 0x000fe20000410000 */
[----:B------:R-:W-:Y:S02]  /*2280*/  FADD.FTZ R156, R156, R206 ;  /* 0x000000ce9c9c7221 */ /* 0x000fe40000010000 */
[-C--:B------:R-:W-:Y:S01]  /*2290*/  FFMA.FTZ R174, R207, R204.reuse, R174 ;  /* 0x000000cccfae7223 */ /* 0x080fe200000100ae */
[----:B------:R-:W-:Y:S01]  /*22a0*/  FMUL.FTZ R204, R59, R204 ;  /* 0x000000cc3bcc7220 */ /* 0x000fe20000410000 */
[-C--:B------:R-:W-:Y:S01]  /*22b0*/  FFMA.FTZ R27, R205, R202.reuse, R27 ;  /* 0x000000cacd1b7223 */ /* 0x080fe2000001001b */
[----:B------:R-:W-:-:S02]  /*22c0*/  FMUL.FTZ R202, R60, R202 ;  /* 0x000000ca3cca7220 */ /* 0x000fc40000410000 */
        /* <DEDUP_REMOVED lines=30> */
[C---:B------:R-:W-:Y:S01]  /*24b0*/  FMUL.FTZ R230, R189.reuse, R230 ;  /* 0x000000e6bde67220 */ /* 0x040fe20000410000 */
        /* <DEDUP_REMOVED lines=17> */
[----:B------:R-:W-:Y:S01]  /*25d0*/  FMUL.FTZ R209, R74, R209 ;  /* 0x000000d14ad17220 */ /* 0x000fe20000410000 */
[----:B------:R-:W-:Y:S01]  /*25e0*/  FADD.FTZ R156, R156, R171 ;  /* 0x000000ab9c9c7221 */ /* 0x000fe20000010000 */
[----:B------:R-:W-:Y:S01]  /*25f0*/  FFMA.FTZ R159, R170, R171, R159 ;  /* 0x000000abaa9f7223 */ /* 0x000fe2000001009f */
[----:B----4-:R-:W-:Y:S01]  /*2600*/  FADD.FTZ R165, R211, R165 ;  /* 0x000000a5d3a57221 */ /* 0x010fe20000010000 */
[-C--:B------:R-:W-:Y:S01]  /*2610*/  FFMA.FTZ R245, R210, R211.reuse, R245 ;  /* 0x000000d3d2f57223 */ /* 0x080fe200000100f5 */
        /* <DEDUP_REMOVED lines=10> */
[----:B------:R-:W-:Y:S01]  /*26c0*/  FFMA.FTZ R247, R214, R215, R247 ;  /* 0x000000d7d6f77223 */ /* 0x000fe200000100f7 */
[C---:B------:R-:W-:Y:S01]  /*26d0*/  FMUL.FTZ R216, R189.reuse, R216 ;  /* 0x000000d8bdd87220 */ /* 0x040fe20000410000 */
[----:B------:R-:W-:Y:S01]  /*26e0*/  FADD.FTZ R156, R156, R213 ;  /* 0x000000d59c9c7221 */ /* 0x000fe20000010000 */
[----:B------:R1:W-:Y:S01]  /*26f0*/  STL [R1+0x60], R165 ;  /* 0x000060a501007387 */ /* 0x0003e20000100800 */
[----:B------:R-:W-:Y:S01]  /*2700*/  FFMA.FTZ R159, R212, R213, R159 ;  /* 0x000000d5d49f7223 */ /* 0x000fe2000001009f */
[----:B------:R-:W-:Y:S01]  /*2710*/  FFMA.FTZ R250, R216, R217, R250 ;  /* 0x000000d9d8fa7223 */ /* 0x000fe200000100fa */
[C---:B------:R-:W-:Y:S01]  /*2720*/  FMUL.FTZ R218, R189.reuse, R218 ;  /* 0x000000dabdda7220 */ /* 0x040fe20000410000 */
[----:B------:R4:W-:Y:S01]  /*2730*/  STL [R1+0x6c], R164 ;  /* 0x00006ca401007387 */ /* 0x0009e20000100800 */
[----:B------:R-:W-:-:S02]  /*2740*/  FMUL.FTZ R158, R189, R158 ;  /* 0x0000009ebd9e7220 */ /* 0x000fc40000410000 */
[----:B------:R-:W-:Y:S01]  /*2750*/  FFMA.FTZ R249, R218, R219, R249 ;  /* 0x000000dbdaf97223 */ /* 0x000fe200000100f9 */
[----:B------:R-:W-:Y:S01]  /*2760*/  FADD.FTZ R8, R153, R8 ;  /* 0x0000000899087221 */ /* 0x000fe20000010000 */
[----:B------:R-:W-:Y:S01]  /*2770*/  FFMA.FTZ R16, R158, R153, R16 ;  /* 0x000000999e107223 */ /* 0x000fe20000010010 */
[----:B------:R-:W-:Y:S01]  /*2780*/  FMUL.FTZ R157, R189, R157 ;  /* 0x0000009dbd9d7220 */ /* 0x000fe20000410000 */
[----:B------:R-:W-:Y:S01]  /*2790*/  FMUL.FTZ R153, R80, R153 ;  /* 0x0000009950997220 */ /* 0x000fe20000410000 */
[----:B------:R-:W-:Y:S01]  /*27a0*/  FADD.FTZ R9, R163, R9 ;  /* 0x00000009a3097221 */ /* 0x000fe20000010000 */
[----:B------:R-:W-:Y:S01]  /*27b0*/  FMUL.FTZ R155, R189, R155 ;  /* 0x0000009bbd9b7220 */ /* 0x000fe20000410000 */
[-C--:B------:R-:W-:Y:S01]  /*27c0*/  FFMA.FTZ R17, R157, R163.reuse, R17 ;  /* 0x000000a39d117223 */ /* 0x080fe20000010011 */
[----:B------:R-:W-:Y:S01]  /*27d0*/  FMUL.FTZ R163, R81, R163 ;  /* 0x000000a351a37220 */ /* 0x000fe20000410000 */
[----:B------:R-:W-:Y:S01]  /*27e0*/  FADD.FTZ R6, R169, R6 ;  /* 0x00000006a9067221 */ /* 0x000fe20000010000 */
[-C--:B------:R-:W-:Y:S01]  /*27f0*/  FFMA.FTZ R14, R155, R169.reuse, R14 ;  /* 0x000000a99b0e7223 */ /* 0x080fe2000001000e */
[----:B------:R-:W-:Y:S01]  /*2800*/  FMUL.FTZ R169, R82, R169 ;  /* 0x000000a952a97220 */ /* 0x000fe20000410000 */
[----:B------:R-:W-:Y:S01]  /*2810*/  FADD.FTZ R7, R168, R7 ;  /* 0x00000007a8077221 */ /* 0x000fe20000010000 */
[----:B------:R-:W-:Y:S01]  /*2820*/  FMUL.FTZ R154, R189, R154 ;  /* 0x0000009abd9a7220 */ /* 0x000fe20000410000 */
[----:B------:R-:W-:-:S03]  /*2830*/  FADD.FTZ R4, R167, R4 ;  /* 0x00000004a7047221 */ /* 0x000fc60000010000 */
[-C--:B------:R-:W-:Y:S01]  /*2840*/  FFMA.FTZ R12, R154, R167.reuse, R12 ;  /* 0x000000a79a0c7223 */ /* 0x080fe2000001000c */
[----:B------:R-:W-:Y:S01]  /*2850*/  FMUL.FTZ R167, R84, R167 ;  /* 0x000000a754a77220 */ /* 0x000fe20000410000 */
[----:B0-----:R-:W-:Y:S01]  /*2860*/  FMUL.FTZ R166, R85, R237 ;  /* 0x000000ed55a67220 */ /* 0x001fe20000410000 */
[----:B------:R-:W-:Y:S01]  /*2870*/  FMUL.FTZ R152, R189, R152 ;  /* 0x00000098bd987220 */ /* 0x000fe20000410000 */
[----:B-1----:R-:W-:Y:S01]  /*2880*/  FMUL.FTZ R165, R86, R239 ;  /* 0x000000ef56a57220 */ /* 0x002fe20000410000 */
[----:B----4-:R-:W-:Y:S01]  /*2890*/  FMUL.FTZ R164, R87, R240 ;  /* 0x000000f057a47220 */ /* 0x010fe20000410000 */
[----:B------:R-:W-:Y:S01]  /*28a0*/  UMOV UR6, 0xffffffff ;  /* 0xffffffff00067882 */ /* 0x000fe20000000000 */
[----:B------:R-:W-:Y:S01]  /*28b0*/  FADD.FTZ R5, R237, R5 ;  /* 0x00000005ed057221 */ /* 0x000fe20000010000 */
[----:B------:R-:W-:Y:S01]  /*28c0*/  FFMA.FTZ R13, R152, R237, R13 ;  /* 0x000000ed980d7223 */ /* 0x000fe2000001000d */
[----:B------:R-:W-:Y:S01]  /*28d0*/  FADD.FTZ R2, R239, R2 ;  /* 0x00000002ef027221 */ /* 0x000fe20000010000 */
[----:B------:R-:W-:Y:S01]  /*28e0*/  FADD.FTZ R3, R240, R3 ;  /* 0x00000003f0037221 */ /* 0x000fe20000010000 */
[----:B--2---:R-:W-:Y:S01]  /*28f0*/  FADD.FTZ R162, R215, R162 ;  /* 0x000000a2d7a27221 */ /* 0x004fe20000010000 */
[----:B------:R-:W-:Y:S01]  /*2900*/  FMUL.FTZ R215, R77, R215 ;  /* 0x000000d74dd77220 */ /* 0x000fe20000410000 */
[----:B------:R-:W-:-:S03]  /*2910*/  FADD.FTZ R161, R217, R161 ;  /* 0x000000a1d9a17221 */ /* 0x000fc60000010000 */
[----:B------:R0:W-:Y:S01]  /*2920*/  STL [R1+0x68], R162 ;  /* 0x000068a201007387 */ /* 0x0001e20000100800 */
[----:B------:R-:W-:Y:S01]  /*2930*/  FMUL.FTZ R217, R78, R217 ;  /* 0x000000d94ed97220 */ /* 0x000fe20000410000 */
[----:B------:R-:W-:-:S04]  /*2940*/  FADD.FTZ R156, R156, R215 ;  /* 0x000000d79c9c7221 */ /* 0x000fc80000010000 */
[----:B------:R-:W-:Y:S01]  /*2950*/  FADD.FTZ R156, R156, R217 ;  /* 0x000000d99c9c7221 */ /* 0x000fe20000010000 */
[----:B0-----:R-:W-:Y:S01]  /*2960*/  FMUL.FTZ R162, R189, R144 ;  /* 0x00000090bda27220 */ /* 0x001fe20000410000 */
[----:B------:R-:W-:Y:S01]  /*2970*/  FFMA.FTZ R144, R214, R215, R159 ;  /* 0x000000d7d6907223 */ /* 0x000fe2000001009f */
[----:B---3--:R-:W-:Y:S01]  /*2980*/  FADD.FTZ R160, R219, R160 ;  /* 0x000000a0dba07221 */ /* 0x008fe20000010000 */
[----:B------:R-:W-:Y:S02]  /*2990*/  FMUL.FTZ R219, R79, R219 ;  /* 0x000000db4fdb7220 */ /* 0x000fe40000410000 */
[----:B------:R-:W-:Y:S02]  /*29a0*/  FFMA.FTZ R144, R216, R217, R144 ;  /* 0x000000d9d8907223 */ /* 0x000fe40000010090 */
[----:B------:R-:W-:Y:S02]  /*29b0*/  FADD.FTZ R156, R156, R219 ;  /* 0x000000db9c9c7221 */ /* 0x000fe40000010000 */
[----:B------:R-:W-:-:S02]  /*29c0*/  FFMA.FTZ R144, R218, R219, R144 ;  /* 0x000000dbda907223 */ /* 0x000fc40000010090 */
[----:B------:R-:W-:Y:S02]  /*29d0*/  FADD.FTZ R156, R156, R153 ;  /* 0x000000999c9c7221 */ /* 0x000fe40000010000 */
[----:B------:R-:W-:Y:S02]  /*29e0*/  FFMA.FTZ R144, R158, R153, R144 ;  /* 0x000000999e907223 */ /* 0x000fe40000010090 */
[----:B------:R-:W-:Y:S02]  /*29f0*/  FADD.FTZ R156, R156, R163 ;  /* 0x000000a39c9c7221 */ /* 0x000fe40000010000 */
        /* <DEDUP_REMOVED lines=11> */
[----:B------:R-:W-:Y:S01]  /*2ab0*/  FFMA.FTZ R144, R152, R166, R144 ;  /* 0x000000a698907223 */ /* 0x000fe20000010090 */
[----:B------:R1:W-:Y:S01]  /*2ac0*/  STL [R1+0x70], R160 ;  /* 0x000070a001007387 */ /* 0x0003e20000100800 */
[----:B------:R-:W-:Y:S01]  /*2ad0*/  FMUL.FTZ R156, R189, R241 ;  /* 0x000000f1bd9c7220 */ /* 0x000fe20000410000 */
[----:B------:R-:W-:Y:S01]  /*2ae0*/  FADD.FTZ R159, R159, R165 ;  /* 0x000000a59f9f7221 */ /* 0x000fe20000010000 */
[----:B0-----:R-:W-:-:S04]  /*2af0*/  FMUL.FTZ R161, R189, R238 ;  /* 0x000000eebda17220 */ /* 0x001fc80000410000 */
[----:B-1----:R-:W-:Y:S01]  /*2b00*/  FFMA.FTZ R160, R161, R165, R144 ;  /* 0x000000a5a1a07223 */ /* 0x002fe20000010090 */
[----:B------:R-:W-:Y:S01]  /*2b10*/  FADD.FTZ R144, R159, R164 ;  /* 0x000000a49f907221 */ /* 0x000fe20000010000 */
[----:B------:R-:W-:Y:S01]  /*2b20*/  FFMA.FTZ R10, R161, R239, R10 ;  /* 0x000000efa10a7223 */ /* 0x000fe2000001000a */
[C---:B------:R-:W-:Y:S01]  /*2b30*/  FFMA.FTZ R11, R156.reuse, R240, R11 ;  /* 0x000000f09c0b7223 */ /* 0x040fe2000001000b */
        /* <DEDUP_REMOVED lines=20> */
.L_x_8943:
[----:B------:R-:W-:Y:S01]  /*2c80*/  FADD.FTZ R160, R144, R160 ;  /* 0x000000a090a07221 */ /* 0x000fe20000010000 */
[----:B------:R-:W2:Y:S01]  /*2c90*/  LDC.64 R240, c[0x0][0x220] ;  /* 0x00008800fff07b82 */ /* 0x000ea20000000a00 */
[----:B0-----:R-:W-:Y:S02]  /*2ca0*/  FADD.FTZ R237, R159, R237 ;  /* 0x000000ed9fed7221 */ /* 0x001fe40000010000 */
[----:B-1----:R-:W-:Y:S02]  /*2cb0*/  FMUL.FTZ R159, R160, UR11 ;  /* 0x0000000ba09f7c20 */ /* 0x002fe40008410000 */
[----:B------:R-:W-:Y:S02]  /*2cc0*/  FMUL.FTZ R160, R237, UR11 ;  /* 0x0000000beda07c20 */ /* 0x000fe40008410000 */
[----:B------:R-:W3:Y:S01]  /*2cd0*/  LDL.LU R237, [R1+0x8c] ;  /* 0x00008c0001ed7983 */ /* 0x000ee20000300800 */
[----:B------:R-:W-:-:S05]  /*2ce0*/  FSEL R159, R159, RZ, !P2 ;  /* 0x000000ff9f9f7208 */ /* 0x000fca0005000000 */
[----:B------:R-:W-:-:S04]  /*2cf0*/  FFMA.FTZ R0, R0, R160, R159 ;  /* 0x000000a000007223 */ /* 0x000fc8000001009f */
[----:B------:R-:W-:Y:S01]  /*2d00*/  FADD.FTZ R198, R198, -R0 ;  /* 0x80000000c6c67221 */ /* 0x000fe20000010000 */
[-CC-:B------:R-:W-:Y:S01]  /*2d10*/  FFMA.FTZ R0, R199, R160.reuse, R159.reuse ;  /* 0x000000a0c7007223 */ /* 0x180fe2000001009f */
[----:B------:R-:W-:-:S04]  /*2d20*/  FFMA.FTZ R199, R146, R160, R159 ;  /* 0x000000a092c77223 */ /* 0x000fc8000001009f */
[----:B------:R-:W-:Y:S01]  /*2d30*/  FADD.FTZ R199, R145, -R199 ;  /* 0x800000c791c77221 */ /* 0x000fe20000010000 */
[----:B--2---:R-:W-:-:S04]  /*2d40*/  IMAD.WIDE.U32 R144, R200, 0x10, R240 ;  /* 0x00000010c8907825 */ /* 0x004fc800078e00f0 */
[----:B------:R-:W-:Y:S02]  /*2d50*/  FADD.FTZ R0, R147, -R0 ;  /* 0x8000000093007221 */ /* 0x000fe40000010000 */
[----:B------:R-:W2:Y:S01]  /*2d60*/  LDG.E.128 R144, desc[UR4][R144.64] ;  /* 0x0000000490907981 */ /* 0x000ea2000c1e1d00 */
[----:B------:R-:W-:Y:S01]  /*2d70*/  FFMA.FTZ R136, R136, R160, R159 ;  /* 0x000000a088887223 */ /* 0x000fe2000001009f */
[----:B------:R-:W-:Y:S01]  /*2d80*/  FMUL.FTZ R199, R189, R199 ;  /* 0x000000c7bdc77220 */ /* 0x000fe20000410000 */
[----:B------:R-:W-:Y:S02]  /*2d90*/  ISETP.NE.U32.AND P2, PT, RZ, UR14, PT ;  /* 0x0000000eff007c0c */ /* 0x000fe4000bf45070 */
[----:B------:R-:W-:Y:S01]  /*2da0*/  FADD.FTZ R133, R133, -R136 ;  /* 0x8000008885857221 */ /* 0x000fe20000010000 */
[----:B-----5:R-:W-:Y:S01]  /*2db0*/  @P1 HADD2.F32 R136, -RZ, R46.H0_H0 ;  /* 0x2000002eff881230 */ /* 0x020fe20000004100 */
[----:B------:R-:W-:-:S04]  /*2dc0*/  ISETP.NE.AND.EX P2, PT, RZ, UR15, PT, P2 ;  /* 0x0000000fff007c0c */ /* 0x000fc8000bf45320 */
[----:B------:R-:W-:Y:S01]  /*2dd0*/  @P1 FADD.FTZ R199, R199, R136 ;  /* 0x00000088c7c71221 */ /* 0x000fe20000010000 */
[----:B------:R-:W-:Y:S01]  /*2de0*/  FMUL.FTZ R136, R189, R133 ;  /* 0x00000085bd887220 */ /* 0x000fe20000410000 */
[--C-:B------:R-:W-:Y:S02]  /*2df0*/  @P1 HADD2.F32 R133, -RZ, R47.reuse.H0_H0 ;  /* 0x2000002fff851230 */ /* 0x100fe40000004100 */
[-CC-:B------:R-:W-:Y:S01]  /*2e00*/  FFMA.FTZ R197, R197, R160.reuse, R159.reuse ;  /* 0x000000a0c5c57223 */ /* 0x180fe2000001009f */
[-C--:B------:R-:W-:Y:S02]  /*2e10*/  FFMA.FTZ R134, R134, R160.reuse, R159 ;  /* 0x000000a086867223 */ /* 0x080fe4000001009f */
[----:B------:R-:W-:Y:S01]  /*2e20*/  @P1 FADD.FTZ R136, R136, R133 ;  /* 0x0000008588881221 */ /* 0x000fe20000010000 */
[-C--:B------:R-:W-:Y:S01]  /*2e30*/  FFMA.FTZ R133, R196, R160.reuse, R159 ;  /* 0x000000a0c4857223 */ /* 0x080fe2000001009f */
[----:B------:R-:W-:Y:S01]  /*2e40*/  FADD.FTZ R196, R195, -R197 ;  /* 0x800000c5c3c47221 */ /* 0x000fe20000010000 */
[----:B------:R-:W-:Y:S01]  /*2e50*/  FFMA.FTZ R137, R137, R160, R159 ;  /* 0x000000a089897223 */ /* 0x000fe2000001009f */
[----:B------:R-:W0:Y:S01]  /*2e60*/  @P2 LDC.64 R238, c[0x0][0x308] ;  /* 0x0000c200ffee2b82 */ /* 0x000e220000000a00 */
[----:B------:R-:W-:Y:S01]  /*2e70*/  FADD.FTZ R194, R194, -R133 ;  /* 0x80000085c2c27221 */ /* 0x000fe20000010000 */
[----:B------:R-:W-:Y:S01]  /*2e80*/  @P2 F2FP.F16.F32.PACK_AB R133, RZ, R199 ;  /* 0x000000c7ff85223e */ /* 0x000fe200000000ff */
[----:B------:R-:W-:Y:S01]  /*2e90*/  FADD.FTZ R132, R132, -R134 ;  /* 0x8000008684847221 */ /* 0x000fe20000010000 */
[----:B------:R-:W-:Y:S01]  /*2ea0*/  @P2 F2FP.F16.F32.PACK_AB R195, RZ, R136 ;  /* 0x00000088ffc3223e */ /* 0x000fe200000000ff */
[----:B------:R-:W-:Y:S01]  /*2eb0*/  FADD.FTZ R137, R135, -R137 ;  /* 0x8000008987897221 */ /* 0x000fe20000010000 */
[----:B------:R-:W-:Y:S01]  /*2ec0*/  @P2 PRMT R130, R133, 0x7610, R130 ;  /* 0x0000761085822816 */ /* 0x000fe20000000082 */
[----:B------:R-:W-:Y:S01]  /*2ed0*/  @P1 HADD2.F32 R133, -RZ, R47.H1_H1 ;  /* 0x3000002fff851230 */ /* 0x000fe20000004100 */
[----:B------:R-:W-:Y:S01]  /*2ee0*/  @P2 PRMT R131, R195, 0x7610, R131 ;  /* 0x00007610c3832816 */ /* 0x000fe20000000083 */
[----:B------:R-:W-:Y:S01]  /*2ef0*/  FMUL.FTZ R195, R189, R132 ;  /* 0x00000084bdc37220 */ /* 0x000fe20000410000 */
[----:B------:R-:W-:-:S02]  /*2f00*/  @P1 HADD2.F32 R132, -RZ, R46.H1_H1 ;  /* 0x3000002eff841230 */ /* 0x000fc40000004100 */
[----:B------:R-:W-:Y:S01]  /*2f10*/  FMUL.FTZ R134, R189, R137 ;  /* 0x00000089bd867220 */ /* 0x000fe20000410000 */
[----:B------:R-:W-:Y:S01]  /*2f20*/  @P1 FADD.FTZ R195, R195, R133 ;  /* 0x00000085c3c31221 */ /* 0x000fe20000010000 */
[----:B------:R-:W-:Y:S02]  /*2f30*/  @P1 HADD2.F32 R133, -RZ, R45.H0_H0 ;  /* 0x2000002dff851230 */ /* 0x000fe40000004100 */
[----:B------:R-:W-:Y:S01]  /*2f40*/  @P1 FADD.FTZ R134, R134, R132 ;  /* 0x0000008486861221 */ /* 0x000fe20000010000 */
[C---:B------:R-:W-:Y:S01]  /*2f50*/  FMUL.FTZ R196, R189.reuse, R196 ;  /* 0x000000c4bdc47220 */ /* 0x040fe20000410000 */
[--C-:B------:R-:W-:Y:S02]  /*2f60*/  @P1 HADD2.F32 R132, -RZ, R44.reuse.H0_H0 ;  /* 0x2000002cff841230 */ /* 0x100fe40000004100 */
[C---:B------:R-:W-:Y:S01]  /*2f70*/  FMUL.FTZ R198, R189.reuse, R198 ;  /* 0x000000c6bdc67220 */ /* 0x040fe20000410000 */
[----:B------:R-:W-:Y:S01]  /*2f80*/  FMUL.FTZ R137, R189, R0 ;  /* 0x00000000bd897220 */ /* 0x000fe20000410000 */
[----:B------:R-:W-:-:S02]  /*2f90*/  @P1 HADD2.F32 R0, -RZ, R44.H1_H1 ;  /* 0x3000002cff001230 */ /* 0x000fc40000004100 */
[----:B------:R-:W-:Y:S01]  /*2fa0*/  FMUL.FTZ R197, R189, R194 ;  /* 0x000000c2bdc57220 */ /* 0x000fe20000410000 */
[----:B------:R-:W-:Y:S01]  /*2fb0*/  @P1 FADD.FTZ R196, R196, R133 ;  /* 0x00000085c4c41221 */ /* 0x000fe20000010000 */
[----:B------:R-:W-:Y:S02]  /*2fc0*/  @P1 HADD2.F32 R194, -RZ, R45.H1_H1 ;  /* 0x3000002dffc21230 */ /* 0x000fe40000004100 */
[----:B------:R-:W-:Y:S01]  /*2fd0*/  @P1 FADD.FTZ R198, R198, R132 ;  /* 0x00000084c6c61221 */ /* 0x000fe20000010000 */
[----:B------:R-:W-:Y:S01]  /*2fe0*/  @P1 FADD.FTZ R137, R137, R0 ;  /* 0x0000000089891221 */ /* 0x000fe20000010000 */
[----:B------:R-:W-:Y:S02]  /*2ff0*/  @P2 F2FP.F16.F32.PACK_AB R0, RZ, R134 ;  /* 0x00000086ff00223e */ /* 0x000fe400000000ff */
[----:B------:R-:W-:Y:S01]  /*3000*/  @P2 F2FP.F16.F32.PACK_AB R135, RZ, R196 ;  /* 0x000000c4ff87223e */ /* 0x000fe200000000ff */
[----:B------:R-:W-:Y:S01]  /*3010*/  @P1 FADD.FTZ R197, R197, R194 ;  /* 0x000000c2c5c51221 */ /* 0x000fe20000010000 */
[----:B------:R-:W-:-:S02]  /*3020*/  @P2 F2FP.F16.F32.PACK_AB R133, RZ, R198 ;  /* 0x000000c6ff85223e */ /* 0x000fc400000000ff */
[----:B------:R-:W-:Y:S02]  /*3030*/  @P2 F2FP.F16.F32.PACK_AB R132, RZ, R195 ;  /* 0x000000c3ff84223e */ /* 0x000fe400000000ff */
[----:B------:R-:W-:Y:S02]  /*3040*/  @P2 PRMT R129, R135, 0x7610, R129 ;  /* 0x0000761087812816 */ /* 0x000fe40000000081 */
[----:B------:R-:W-:Y:S02]  /*3050*/  @P2 PRMT R130, R130, 0x5410, R0 ;  /* 0x0000541082822816 */ /* 0x000fe40000000000 */
[----:B------:R-:W-:Y:S02]  /*3060*/  @P2 PRMT R128, R133, 0x7610, R128 ;  /* 0x0000761085802816 */ /* 0x000fe40000000080 */
[----:B------:R-:W-:Y:S02]  /*3070*/  @P2 F2FP.F16.F32.PACK_AB R0, RZ, R137 ;  /* 0x00000089ff00223e */ /* 0x000fe400000000ff */
[----:B------:R-:W-:-:S02]  /*3080*/  @P2 F2FP.F16.F32.PACK_AB R135, RZ, R197 ;  /* 0x000000c5ff87223e */ /* 0x000fc400000000ff */
[----:B------:R-:W-:Y:S01]  /*3090*/  @P2 PRMT R131, R131, 0x5410, R132 ;  /* 0x0000541083832816 */ /* 0x000fe20000000084 */
[----:B0-----:R-:W-:Y:S01]  /*30a0*/  @P2 IMAD.WIDE.U32 R132, R200, 0x10, R238 ;  /* 0x00000010c8842825 */ /* 0x001fe200078e00ee */
[----:B------:R-:W-:Y:S02]  /*30b0*/  @P2 PRMT R128, R128, 0x5410, R0 ;  /* 0x0000541080802816 */ /* 0x000fe40000000000 */
[----:B------:R-:W-:Y:S01]  /*30c0*/  @P2 PRMT R129, R129, 0x5410, R135 ;  /* 0x0000541081812816 */ /* 0x000fe20000000087 */
[-C--:B------:R-:W-:Y:S01]  /*30d0*/  FMUL.FTZ R199, R199, R187.reuse ;  /* 0x000000bbc7c77220 */ /* 0x080fe20000410000 */
[----:B------:R-:W-:Y:S01]  /*30e0*/  FMUL.FTZ R0, R134, R187 ;  /* 0x000000bb86007220 */ /* 0x000fe20000410000 */
[----:B------:R-:W0:Y:S02]  /*30f0*/  LDC.64 R238, c[0x0][0x2f8] ;  /* 0x0000be00ffee7b82 */ /* 0x000e240000000a00 */
[----:B------:R1:W-:Y:S01]  /*3100*/  @P2 STG.E.128 desc[UR4][R132.64], R128 ;  /* 0x0000008084002986 */ /* 0x0003e2000c101d04 */
[----:B------:R-:W-:Y:S01]  /*3110*/  FMUL.FTZ R134, R92, R199 ;  /* 0x000000c75c867220 */ /* 0x000fe20000410000 */
[-C--:B------:R-:W-:Y:S01]  /*3120*/  FMUL.FTZ R194, R136, R187.reuse ;  /* 0x000000bb88c27220 */ /* 0x080fe20000410000 */
[-C--:B------:R-:W-:Y:S01]  /*3130*/  FMUL.FTZ R195, R195, R187.reuse ;  /* 0x000000bbc3c37220 */ /* 0x080fe20000410000 */
[----:B------:R-:W-:-:S02]  /*3140*/  FMUL.FTZ R196, R196, R187 ;  /* 0x000000bbc4c47220 */ /* 0x000fc40000410000 */
[----:B------:R-:W-:Y:S01]  /*3150*/  FMUL.FTZ R135, R94, R194 ;  /* 0x000000c25e877220 */ /* 0x000fe20000410000 */
[-C--:B------:R-:W-:Y:S01]  /*3160*/  FMUL.FTZ R197, R197, R187.reuse ;  /* 0x000000bbc5c57220 */ /* 0x080fe20000410000 */
[----:B------:R-:W-:Y:S01]  /*3170*/  FMUL.FTZ R198, R198, R187 ;  /* 0x000000bbc6c67220 */ /* 0x000fe20000410000 */
[----:B-1----:R-:W-:Y:S01]  /*3180*/  FMUL.FTZ R133, R90, R196 ;  /* 0x000000c45a857220 */ /* 0x002fe20000410000 */
[-CC-:B------:R-:W-:Y:S01]  /*3190*/  FFMA.FTZ R236, R236, R160.reuse, R159.reuse ;  /* 0x000000a0ecec7223 */ /* 0x180fe2000001009f */
[----:B------:R-:W-:-:S03]  /*31a0*/  FFMA.FTZ R207, R207, R160, R159 ;  /* 0x000000a0cfcf7223 */ /* 0x000fc6000001009f */
[----:B------:R-:W-:Y:S01]  /*31b0*/  FADD.FTZ R236, R234, -R236 ;  /* 0x800000eceaec7221 */ /* 0x000fe20000010000 */
[-CC-:B------:R-:W-:Y:S01]  /*31c0*/  FFMA.FTZ R235, R235, R160.reuse, R159.reuse ;  /* 0x000000a0ebeb7223 */ /* 0x180fe2000001009f */
[----:B------:R-:W-:-:S03]  /*31d0*/  FFMA.FTZ R201, R201, R160, R159 ;  /* 0x000000a0c9c97223 */ /* 0x000fc6000001009f */
[----:B------:R-:W-:Y:S01]  /*31e0*/  FADD.FTZ R235, R232, -R235 ;  /* 0x800000ebe8eb7221 */ /* 0x000fe20000010000 */
[----:B------:R-:W-:Y:S01]  /*31f0*/  FADD.FTZ R141, R141, -R201 ;  /* 0x800000c98d8d7221 */ /* 0x000fe20000010000 */
[-CC-:B------:R-:W-:Y:S01]  /*3200*/  FFMA.FTZ R203, R203, R160.reuse, R159.reuse ;  /* 0x000000a0cbcb7223 */ /* 0x180fe2000001009f */
[----:B------:R-:W-:Y:S02]  /*3210*/  FFMA.FTZ R142, R142, R160, R159 ;  /* 0x000000a08e8e7223 */ /* 0x000fe4000001009f */
[----:B------:R-:W-:Y:S01]  /*3220*/  FMUL.FTZ R201, R189, R141 ;  /* 0x0000008dbdc97220 */ /* 0x000fe20000410000 */
[----:B------:R-:W-:Y:S01]  /*3230*/  FADD.FTZ R143, R143, -R203 ;  /* 0x800000cb8f8f7221 */ /* 0x000fe20000010000 */
[----:B------:R-:W-:-:S03]  /*3240*/  FADD.FTZ R140, R140, -R142 ;  /* 0x8000008e8c8c7221 */ /* 0x000fc60000010000 */
[----:B------:R-:W-:Y:S01]  /*3250*/  FMUL.FTZ R203, R189, R143 ;  /* 0x0000008fbdcb7220 */ /* 0x000fe20000410000 */
[----:B------:R-:W-:-:S04]  /*3260*/  FFMA.FTZ R138, R138, R160, R159 ;  /* 0x000000a08a8a7223 */ /* 0x000fc8000001009f */
[----:B------:R-:W-:Y:S01]  /*3270*/  FADD.FTZ R138, R148, -R138 ;  /* 0x8000008a948a7221 */ /* 0x000fe20000010000 */
[-CC-:B------:R-:W-:Y:S01]  /*3280*/  FFMA.FTZ R139, R139, R160.reuse, R159.reuse ;  /* 0x000000a08b8b7223 */ /* 0x180fe2000001009f */
[----:B------:R-:W-:-:S03]  /*3290*/  FFMA.FTZ R226, R226, R160, R159 ;  /* 0x000000a0e2e27223 */ /* 0x000fc6000001009f */
[----:B------:R-:W-:Y:S01]  /*32a0*/  FADD.FTZ R139, R220, -R139 ;  /* 0x8000008bdc8b7221 */ /* 0x000fe20000010000 */
[-CC-:B------:R-:W-:Y:S01]  /*32b0*/  FFMA.FTZ R220, R228, R160.reuse, R159.reuse ;  /* 0x000000a0e4dc7223 */ /* 0x180fe2000001009f */
[----:B------:R-:W-:Y:S02]  /*32c0*/  FADD.FTZ R227, R227, -R226 ;  /* 0x800000e2e3e37221 */ /* 0x000fe40000010000 */
[----:B------:R-:W-:Y:S01]  /*32d0*/  FMUL.FTZ R226, R189, R139 ;  /* 0x0000008bbde27220 */ /* 0x000fe20000410000 */
[----:B------:R-:W-:Y:S01]  /*32e0*/  FFMA.FTZ R149, R149, R160, R159 ;  /* 0x000000a095957223 */ /* 0x000fe2000001009f */
[----:B------:R-:W-:-:S03]  /*32f0*/  FADD.FTZ R220, R229, -R220 ;  /* 0x800000dce5dc7221 */ /* 0x000fc60000010000 */
[----:B------:R-:W-:Y:S01]  /*3300*/  FADD.FTZ R222, R222, -R149 ;  /* 0x80000095dede7221 */ /* 0x000fe20000010000 */
[----:B------:R-:W-:Y:S01]  /*3310*/  FMUL.FTZ R220, R189, R220 ;  /* 0x000000dcbddc7220 */ /* 0x000fe20000410000 */
[----:B--2---:R-:W-:-:S05]  /*3320*/  HADD2.F32 R132, -RZ, R146.H0_H0 ;  /* 0x20000092ff847230 */ /* 0x004fca0000004100 */
[----:B---3--:R-:W-:Y:S01]  /*3330*/  FFMA.FTZ R237, R132, R199, R237 ;  /* 0x000000c784ed7223 */ /* 0x008fe200000100ed */
[----:B------:R-:W-:-:S05]  /*3340*/  FMUL.FTZ R132, R93, R0 ;  /* 0x000000005d847220 */ /* 0x000fca0000410000 */
[----:B------:R-:W-:Y:S01]  /*3350*/  F2FP.F16.F32.PACK_AB R134, R132, R134 ;  /* 0x000000868486723e */ /* 0x000fe200000000ff */
[----:B------:R-:W-:Y:S01]  /*3360*/  FMUL.FTZ R132, R95, R195 ;  /* 0x000000c35f847220 */ /* 0x000fe20000410000 */
[----:B------:R-:W-:-:S04]  /*3370*/  FMUL.FTZ R199, R137, R187 ;  /* 0x000000bb89c77220 */ /* 0x000fc80000410000 */
[----:B------:R-:W-:Y:S01]  /*3380*/  F2FP.F16.F32.PACK_AB R135, R132, R135 ;  /* 0x000000878487723e */ /* 0x000fe200000000ff */
[----:B------:R-:W-:Y:S01]  /*3390*/  FMUL.FTZ R132, R91, R197 ;  /* 0x000000c55b847220 */ /* 0x000fe20000410000 */
[----:B------:R1:W-:Y:S04]  /*33a0*/  STL [R1+0x8c], R237 ;  /* 0x00008ced01007387 */ /* 0x0003e80000100800 */
[----:B------:R-:W-:Y:S01]  /*33b0*/  F2FP.F16.F32.PACK_AB R133, R132, R133 ;  /* 0x000000858485723e */ /* 0x000fe200000000ff */
[----:B------:R-:W-:Y:S01]  /*33c0*/  FMUL.FTZ R132, R88, R198 ;  /* 0x000000c658847220 */ /* 0x000fe20000410000 */
[----:B-1----:R-:W-:Y:S01]  /*33d0*/  FMUL.FTZ R237, R89, R199 ;  /* 0x000000c759ed7220 */ /* 0x002fe20000410000 */
[----:B0-----:R-:W-:-:S04]  /*33e0*/  IMAD.WIDE.U32 R136, R200, 0x10, R238 ;  /* 0x00000010c8887825 */ /* 0x001fc800078e00ee */
[----:B------:R-:W-:Y:S01]  /*33f0*/  F2FP.F16.F32.PACK_AB R132, R237, R132 ;  /* 0x00000084ed84723e */ /* 0x000fe200000000ff */
[-CC-:B------:R-:W-:Y:S01]  /*3400*/  FFMA.FTZ R200, R205, R160.reuse, R159.reuse ;  /* 0x000000a0cdc87223 */ /* 0x180fe2000001009f */
[-CC-:B------:R-:W-:Y:S01]  /*3410*/  FFMA.FTZ R208, R208, R160.reuse, R159.reuse ;  /* 0x000000a0d0d07223 */ /* 0x180fe2000001009f */
[-CC-:B------:R-:W-:Y:S01]  /*3420*/  FFMA.FTZ R210, R210, R160.reuse, R159.reuse ;  /* 0x000000a0d2d27223 */ /* 0x180fe2000001009f */
[-CC-:B------:R-:W-:Y:S01]  /*3430*/  FFMA.FTZ R150, R150, R160.reuse, R159.reuse ;  /* 0x000000a096967223 */ /* 0x180fe2000001009f */
[----:B------:R0:W-:Y:S01]  /*3440*/  STG.E.128 desc[UR4][R136.64], R132 ;  /* 0x0000008488007986 */ /* 0x0001e2000c101d04 */
[----:B------:R-:W-:Y:S01]  /*3450*/  FADD.FTZ R200, R202, -R200 ;  /* 0x800000c8cac87221 */ /* 0x000fe20000010000 */
[-CC-:B------:R-:W-:Y:S01]  /*3460*/  FFMA.FTZ R170, R170, R160.reuse, R159.reuse ;  /* 0x000000a0aaaa7223 */ /* 0x180fe2000001009f */
[-CC-:B------:R-:W-:Y:S01]  /*3470*/  FFMA.FTZ R218, R218, R160.reuse, R159.reuse ;  /* 0x000000a0dada7223 */ /* 0x180fe2000001009f */
[----:B------:R-:W2:Y:S01]  /*3480*/  LDL.LU R238, [R1+0x114] ;  /* 0x0001140001ee7983 */ /* 0x000ea20000300800 */
[----:B0-----:R-:W-:Y:S01]  /*3490*/  FFMA.FTZ R132, R233, R160, R159 ;  /* 0x000000a0e9847223 */ /* 0x001fe2000001009f */
[C---:B------:R-:W-:Y:S01]  /*34a0*/  FMUL.FTZ R200, R189.reuse, R200 ;  /* 0x000000c8bdc87220 */ /* 0x040fe20000410000 */
[----:B------:R-:W-:Y:S01]  /*34b0*/  @P1 HADD2.F32 R133, -RZ, R41.H0_H0 ;  /* 0x20000029ff851230 */ /* 0x000fe20000004100 */
[----:B------:R-:W0:Y:S01]  /*34c0*/  @P2 LDC.64 R232, c[0x0][0x308] ;  /* 0x0000c200ffe82b82 */ /* 0x000e220000000a00 */
[----:B------:R-:W-:Y:S01]  /*34d0*/  FADD.FTZ R132, R206, -R132 ;  /* 0x80000084ce847221 */ /* 0x000fe20000010000 */
[----:B------:R-:W-:Y:S01]  /*34e0*/  FADD.FTZ R206, R204, -R207 ;  /* 0x800000cfccce7221 */ /* 0x000fe20000010000 */
[C---:B------:R-:W-:Y:S01]  /*34f0*/  FMUL.FTZ R204, R189.reuse, R236 ;  /* 0x000000ecbdcc7220 */ /* 0x040fe20000410000 */
[C---:B------:R-:W-:Y:S01]  /*3500*/  FMUL.FTZ R202, R189.reuse, R140 ;  /* 0x0000008cbdca7220 */ /* 0x040fe20000410000 */
[----:B------:R-:W-:Y:S01]  /*3510*/  FMUL.FTZ R205, R189, R132 ;  /* 0x00000084bdcd7220 */ /* 0x000fe20000410000 */
[----:B------:R-:W-:-:S02]  /*3520*/  @P1 HADD2.F32 R132, -RZ, R40.H0_H0 ;  /* 0x20000028ff841230 */ /* 0x000fc40000004100 */
[----:B------:R-:W-:Y:S01]  /*3530*/  FADD.FTZ R208, R209, -R208 ;  /* 0x800000d0d1d07221 */ /* 0x000fe20000010000 */
[----:B------:R-:W-:Y:S01]  /*3540*/  FADD.FTZ R150, R151, -R150 ;  /* 0x8000009697967221 */ /* 0x000fe20000010000 */
[----:B------:R-:W-:Y:S01]  /*3550*/  FADD.FTZ R170, R171, -R170 ;  /* 0x800000aaabaa7221 */ /* 0x000fe20000010000 */
[----:B------:R-:W-:Y:S01]  /*3560*/  FADD.FTZ R219, R219, -R218 ;  /* 0x800000dadbdb7221 */ /* 0x000fe20000010000 */
[----:B------:R-:W-:Y:S01]  /*3570*/  @P1 FADD.FTZ R204, R204, R132 ;  /* 0x00000084cccc1221 */ /* 0x000fe20000010000 */
[----:B------:R-:W-:Y:S02]  /*3580*/  @P1 HADD2.F32 R132, -RZ, R42.H0_H0 ;  /* 0x2000002aff841230 */ /* 0x000fe40000004100 */
[----:B------:R-:W-:Y:S01]  /*3590*/  @P1 FADD.FTZ R205, R205, R133 ;  /* 0x00000085cdcd1221 */ /* 0x000fe20000010000 */
[----:B------:R-:W3:Y:S02]  /*35a0*/  LDL.LU R239, [R1+0x110] ;  /* 0x0001100001ef7983 */ /* 0x000ee40000300800 */
[----:B------:R-:W-:Y:S01]  /*35b0*/  @P1 FADD.FTZ R200, R200, R132 ;  /* 0x00000084c8c81221 */ /* 0x000fe20000010000 */
[----:B------:R-:W-:Y:S01]  /*35c0*/  @P2 F2FP.F16.F32.PACK_AB R132, RZ, R204 ;  /* 0x000000ccff84223e */ /* 0x000fe200000000ff */
[C---:B------:R-:W-:Y:S01]  /*35d0*/  FMUL.FTZ R207, R189.reuse, R235 ;  /* 0x000000ebbdcf7220 */ /* 0x040fe20000410000 */
[----:B------:R-:W-:Y:S01]  /*35e0*/  @P2 F2FP.F16.F32.PACK_AB R133, RZ, R205 ;  /* 0x000000cdff85223e */ /* 0x000fe200000000ff */
[----:B------:R-:W-:Y:S01]  /*35f0*/  FMUL.FTZ R206, R189, R206 ;  /* 0x000000cebdce7220 */ /* 0x000fe20000410000 */
[----:B------:R-:W-:Y:S01]  /*3600*/  @P2 PRMT R128, R132, 0x7610, R128 ;  /* 0x0000761084802816 */ /* 0x000fe20000000080 */
[----:B------:R-:W-:Y:S01]  /*3610*/  @P1 HADD2.F32 R132, -RZ, R40.H1_H1 ;  /* 0x30000028ff841230 */ /* 0x000fe20000004100 */
[----:B------:R-:W-:Y:S01]  /*3620*/  @P2 PRMT R129, R133, 0x7610, R129 ;  /* 0x0000761085812816 */ /* 0x000fe20000000081 */
[----:B------:R-:W-:-:S02]  /*3630*/  @P1 HADD2.F32 R133, -RZ, R43.H0_H0 ;  /* 0x2000002bff851230 */ /* 0x000fc40000004100 */
[----:B------:R-:W-:-:S04]  /*3640*/  IMAD.WIDE.U32 R140, R193, 0x10, R240 ;  /* 0x00000010c18c7825 */ /* 0x000fc800078e00f0 */
[----:B------:R-:W-:Y:S01]  /*3650*/  @P1 FADD.FTZ R207, R207, R132 ;  /* 0x00000084cfcf1221 */ /* 0x000fe20000010000 */
[----:B------:R-:W-:Y:S01]  /*3660*/  FFMA.FTZ R209, R214, R160, R159 ;  /* 0x000000a0d6d17223 */ /* 0x000fe2000001009f */
[----:B------:R-:W4:Y:S01]  /*3670*/  LDL.LU R237, [R1+0x108] ;  /* 0x0001080001ed7983 */ /* 0x000f220000300800 */
[----:B------:R-:W-:Y:S02]  /*3680*/  @P1 HADD2.F32 R132, -RZ, R41.H1_H1 ;  /* 0x30000029ff841230 */ /* 0x000fe40000004100 */
[----:B------:R-:W-:Y:S01]  /*3690*/  @P1 FADD.FTZ R201, R201, R133 ;  /* 0x00000085c9c91221 */ /* 0x000fe20000010000 */
[----:B------:R-:W-:Y:S01]  /*36a0*/  @P1 HADD2.F32 R133, -RZ, R43.H1_H1 ;  /* 0x3000002bff851230 */ /* 0x000fe20000004100 */
[----:B------:R-:W-:Y:S01]  /*36b0*/  @P2 F2FP.F16.F32.PACK_AB R134, RZ, R200 ;  /* 0x000000c8ff86223e */ /* 0x000fe200000000ff */
[----:B------:R-:W2:Y:S01]  /*36c0*/  LDG.E.128 R140, desc[UR4][R140.64] ;  /* 0x000000048c8c7981 */ /* 0x000ea2000c1e1d00 */
[----:B------:R-:W-:Y:S01]  /*36d0*/  @P1 FADD.FTZ R206, R206, R132 ;  /* 0x00000084cece1221 */ /* 0x000fe20000010000 */
[----:B------:R-:W-:-:S02]  /*36e0*/  @P1 HADD2.F32 R132, -RZ, R42.H1_H1 ;  /* 0x3000002aff841230 */ /* 0x000fc40000004100 */
[----:B------:R-:W-:Y:S01]  /*36f0*/  @P1 FADD.FTZ R202, R202, R133 ;  /* 0x00000085caca1221 */ /* 0x000fe20000010000 */
[-C--:B------:R-:W-:Y:S01]  /*3700*/  FMUL.FTZ R204, R204, R187.reuse ;  /* 0x000000bbcccc7220 */ /* 0x080fe20000410000 */
[----:B------:R-:W-:Y:S01]  /*3710*/  FMUL.FTZ R205, R205, R187 ;  /* 0x000000bbcdcd7220 */ /* 0x000fe20000410000 */
[----:B------:R-:W-:Y:S01]  /*3720*/  FADD.FTZ R209, R215, -R209 ;  /* 0x800000d1d7d17221 */ /* 0x000fe20000010000 */
[----:B------:R-:W-:Y:S01]  /*3730*/  @P1 FADD.FTZ R203, R203, R132 ;  /* 0x00000084cbcb1221 */ /* 0x000fe20000010000 */
[----:B------:R-:W-:Y:S01]  /*3740*/  @P2 F2FP.F16.F32.PACK_AB R132, RZ, R201 ;  /* 0x000000c9ff84223e */ /* 0x000fe200000000ff */
[----:B------:R-:W3:Y:S01]  /*3750*/  LDL.LU R234, [R1+0x10c] ;  /* 0x00010c0001ea7983 */ /* 0x000ee20000300800 */
[----:B------:R-:W-:Y:S02]  /*3760*/  @P2 PRMT R130, R134, 0x7610, R130 ;  /* 0x0000761086822816 */ /* 0x000fe40000000082 */
[----:B------:R-:W-:Y:S02]  /*3770*/  @P2 F2FP.F16.F32.PACK_AB R133, RZ, R207 ;  /* 0x000000cfff85223e */ /* 0x000fe400000000ff */
[----:B------:R-:W-:-:S02]  /*3780*/  @P2 F2FP.F16.F32.PACK_AB R135, RZ, R203 ;  /* 0x000000cbff87223e */ /* 0x000fc400000000ff */
[----:B------:R-:W-:Y:S01]  /*3790*/  @P2 F2FP.F16.F32.PACK_AB R136, RZ, R202 ;  /* 0x000000caff88223e */ /* 0x000fe200000000ff */
[-C--:B------:R-:W-:Y:S01]  /*37a0*/  FMUL.FTZ R200, R200, R187.reuse ;  /* 0x000000bbc8c87220 */ /* 0x080fe20000410000 */
[----:B------:R-:W-:Y:S01]  /*37b0*/  @P2 F2FP.F16.F32.PACK_AB R134, RZ, R206 ;  /* 0x000000ceff86223e */ /* 0x000fe200000000ff */
[----:B------:R-:W-:Y:S01]  /*37c0*/  FMUL.FTZ R201, R201, R187 ;  /* 0x000000bbc9c97220 */ /* 0x000fe20000410000 */
[----:B------:R-:W-:Y:S01]  /*37d0*/  @P2 PRMT R131, R132, 0x7610, R131 ;  /* 0x0000761084832816 */ /* 0x000fe20000000083 */
[----:B------:R-:W-:Y:S01]  /*37e0*/  FMUL.FTZ R209, R189, R209 ;  /* 0x000000d1bdd17220 */ /* 0x000fe20000410000 */
[----:B------:R-:W-:Y:S01]  /*37f0*/  @P2 PRMT R128, R128, 0x5410, R133 ;  /* 0x0000541080802816 */ /* 0x000fe20000000085 */
[----:B0-----:R-:W-:Y:S01]  /*3800*/  @P2 IMAD.WIDE.U32 R132, R193, 0x10, R232 ;  /* 0x00000010c1842825 */ /* 0x001fe200078e00e8 */
[----:B------:R-:W-:Y:S01]  /*3810*/  @P2 PRMT R129, R129, 0x5410, R134 ;  /* 0x0000541081812816 */ /* 0x000fe20000000086 */
[----:B------:R-:W4:Y:S01]  /*3820*/  LDL.LU R236, [R1+0x100] ;  /* 0x0001000001ec7983 */ /* 0x000f220000300800 */
[----:B------:R-:W-:-:S02]  /*3830*/  @P2 PRMT R130, R130, 0x5410, R135 ;  /* 0x0000541082822816 */ /* 0x000fc40000000087 */
[----:B------:R-:W-:Y:S01]  /*3840*/  @P2 PRMT R131, R131, 0x5410, R136 ;  /* 0x0000541083832816 */ /* 0x000fe20000000088 */
[-C--:B------:R-:W-:Y:S01]  /*3850*/  FMUL.FTZ R203, R203, R187.reuse ;  /* 0x000000bbcbcb7220 */ /* 0x080fe20000410000 */
[-C--:B------:R-:W-:Y:S01]  /*3860*/  FMUL.FTZ R202, R202, R187.reuse ;  /* 0x000000bbcaca7220 */ /* 0x080fe20000410000 */
[----:B------:R-:W-:Y:S01]  /*3870*/  FMUL.FTZ R134, R100, R200 ;  /* 0x000000c864867220 */ /* 0x000fe20000410000 */
[----:B------:R-:W-:Y:S01]  /*3880*/  FMUL.FTZ R207, R207, R187 ;  /* 0x000000bbcfcf7220 */ /* 0x000fe20000410000 */
[----:B------:R0:W-:Y:S01]  /*3890*/  @P2 STG.E.128 desc[UR4][R132.64], R128 ;  /* 0x0000008084002986 */ /* 0x0001e2000c101d04 */
[----:B------:R-:W-:Y:S01]  /*38a0*/  FMUL.FTZ R135, R102, R201 ;  /* 0x000000c966877220 */ /* 0x000fe20000410000 */
[----:B------:R-:W-:Y:S01]  /*38b0*/  FMUL.FTZ R206, R206, R187 ;  /* 0x000000bbcece7220 */ /* 0x000fe20000410000 */
[----:B------:R-:W-:Y:S01]  /*38c0*/  FMUL.FTZ R136, R97, R207 ;  /* 0x000000cf61887220 */ /* 0x000fe20000410000 */
[----:B------:R-:W3:Y:S02]  /*38d0*/  LDL.LU R235, [R1+0x104] ;  /* 0x0001040001eb7983 */ /* 0x000ee40000300800 */
[----:B------:R-:W-:-:S02]  /*38e0*/  FMUL.FTZ R137, R99, R206 ;  /* 0x000000ce63897220 */ /* 0x000fc40000410000 */
[----:B------:R-:W4:Y:S04]  /*38f0*/  LDL.LU R232, [R1+0xfc] ;  /* 0x0000fc0001e87983 */ /* 0x000f280000300800 */
[----:B------:R-:W3:Y:S04]  /*3900*/  LDL.LU R233, [R1+0xf8] ;  /* 0x0000f80001e97983 */ /* 0x000ee80000300800 */
[----:B------:R-:W4:Y:S01]  /*3910*/  LDL.LU R228, [R1+0xf0] ;  /* 0x0000f00001e47983 */ /* 0x000f220000300800 */
[----:B0-----:R-:W-:Y:S01]  /*3920*/  FMUL.FTZ R132, R101, R203 ;  /* 0x000000cb65847220 */ /* 0x001fe20000410000 */
[----:B------:R-:W-:-:S04]  /*3930*/  FMUL.FTZ R133, R103, R202 ;  /* 0x000000ca67857220 */ /* 0x000fc80000410000 */
[----:B------:R-:W-:Y:S01]  /*3940*/  F2FP.F16.F32.PACK_AB R134, R132, R134 ;  /* 0x000000868486723e */ /* 0x000fe200000000ff */
[----:B------:R-:W-:Y:S01]  /*3950*/  FMUL.FTZ R132, R96, R204 ;  /* 0x000000cc60847220 */ /* 0x000fe20000410000 */
[----:B------:R-:W-:Y:S01]  /*3960*/  F2FP.F16.F32.PACK_AB R135, R133, R135 ;  /* 0x000000878587723e */ /* 0x000fe200000000ff */
[----:B------:R-:W-:-:S03]  /*3970*/  FMUL.FTZ R133, R98, R205 ;  /* 0x000000cd62857220 */ /* 0x000fc60000410000 */
[----:B------:R-:W-:Y:S02]  /*3980*/  F2FP.F16.F32.PACK_AB R132, R136, R132 ;  /* 0x000000848884723e */ /* 0x000fe400000000ff */
[----:B------:R-:W-:Y:S02]  /*3990*/  LEA R136, P3, R193, UR16, 0x4 ;  /* 0x00000010c1887c11 */ /* 0x000fe4000f8620ff */
[----:B------:R-:W-:Y:S02]  /*39a0*/  F2FP.F16.F32.PACK_AB R133, R137, R133 ;  /* 0x000000858985723e */ /* 0x000fe400000000ff */
[----:B------:R-:W-:Y:S01]  /*39b0*/  LEA.HI.X R137, R193, UR17, RZ, 0x4, P3 ;  /* 0x00000011c1897c11 */ /* 0x000fe200098f24ff */
[----:B------:R-:W-:Y:S01]  /*39c0*/  FFMA.FTZ R193, R223, R160, R159 ;  /* 0x000000a0dfc17223 */ /* 0x000fe2000001009f */
[----:B------:R-:W-:Y:S02]  /*39d0*/  FMUL.FTZ R223, R189, R138 ;  /* 0x0000008abddf7220 */ /* 0x000fe40000410000 */
        /* <DEDUP_REMOVED lines=10> */
[----:B------:R-:W-:-:S03]  /*3a80*/  FADD.FTZ R132, R224, -R132 ;  /* 0x80000084e0847221 */ /* 0x000fc60000010000 */
[----:B------:R-:W-:Y:S01]  /*3a90*/  @P2 PRMT R128, R133, 0x7610, R128 ;  /* 0x0000761085802816 */ /* 0x000fe20000000080 */
[----:B------:R-:W-:Y:S02]  /*3aa0*/  @P1 HADD2.F32 R133, -RZ, R36.H1_H1 ;  /* 0x30000024ff851230 */ /* 0x000fe40000004100 */
[----:B------:R-:W-:Y:S01]  /*3ab0*/  FFMA.FTZ R221, R230, R160, R159 ;  /* 0x000000a0e6dd7223 */ /* 0x000fe2000001009f */
[C---:B------:R-:W-:Y:S01]  /*3ac0*/  FMUL.FTZ R225, R189.reuse, R132 ;  /* 0x00000084bde17220 */ /* 0x040fe20000410000 */
[----:B------:R-:W-:Y:S02]  /*3ad0*/  @P1 HADD2.F32 R132, -RZ, R37.H1_H1 ;  /* 0x30000025ff841230 */ /* 0x000fe40000004100 */
[----:B------:R-:W-:Y:S01]  /*3ae0*/  FMUL.FTZ R224, R189, R222 ;  /* 0x000000debde07220 */ /* 0x000fe20000410000 */
[----:B------:R-:W-:Y:S01]  /*3af0*/  @P1 FADD.FTZ R226, R226, R133 ;  /* 0x00000085e2e21221 */ /* 0x000fe20000010000 */
[----:B------:R-:W-:Y:S02]  /*3b00*/  @P1 HADD2.F32 R133, -RZ, R39.H0_H0 ;  /* 0x20000027ff851230 */ /* 0x000fe40000004100 */
[----:B------:R-:W-:Y:S01]  /*3b10*/  FADD.FTZ R221, R231, -R221 ;  /* 0x800000dde7dd7221 */ /* 0x000fe20000010000 */
[----:B------:R-:W-:-:S02]  /*3b20*/  @P1 HADD2.F32 R134, -RZ, R37.H0_H0 ;  /* 0x20000025ff861230 */ /* 0x000fc40000004100 */
[----:B------:R-:W-:Y:S01]  /*3b30*/  @P1 FADD.FTZ R225, R225, R132 ;  /* 0x00000084e1e11221 */ /* 0x000fe20000010000 */
[----:B------:R-:W-:Y:S02]  /*3b40*/  @P1 HADD2.F32 R132, -RZ, R38.H1_H1 ;  /* 0x30000026ff841230 */ /* 0x000fe40000004100 */
[----:B------:R-:W-:Y:S01]  /*3b50*/  @P1 FADD.FTZ R220, R220, R133 ;  /* 0x00000085dcdc1221 */ /* 0x000fe20000010000 */
[----:B------:R-:W-:Y:S02]  /*3b60*/  @P1 HADD2.F32 R133, -RZ, R39.H1_H1 ;  /* 0x30000027ff851230 */ /* 0x000fe40000004100 */
[C---:B------:R-:W-:Y:S01]  /*3b70*/  FMUL.FTZ R222, R189.reuse, R227 ;  /* 0x000000e3bdde7220 */ /* 0x040fe20000410000 */
[----:B------:R-:W-:Y:S01]  /*3b80*/  FMUL.FTZ R221, R189, R221 ;  /* 0x000000ddbddd7220 */ /* 0x000fe20000410000 */
[----:B------:R-:W-:Y:S01]  /*3b90*/  @P1 FADD.FTZ R224, R224, R134 ;  /* 0x00000086e0e01221 */ /* 0x000fe20000010000 */
[----:B------:R-:W-:Y:S01]  /*3ba0*/  @P2 F2FP.F16.F32.PACK_AB R135, RZ, R193 ;  /* 0x000000c1ff87223e */ /* 0x000fe200000000ff */
[----:B------:R-:W-:Y:S01]  /*3bb0*/  @P1 FADD.FTZ R222, R222, R132 ;  /* 0x00000084dede1221 */ /* 0x000fe20000010000 */
[----:B------:R-:W-:Y:S01]  /*3bc0*/  @P1 FADD.FTZ R221, R221, R133 ;  /* 0x00000085dddd1221 */ /* 0x000fe20000010000 */
[----:B------:R-:W-:Y:S01]  /*3bd0*/  @P2 F2FP.F16.F32.PACK_AB R132, RZ, R220 ;  /* 0x000000dcff84223e */ /* 0x000fe200000000ff */
[----:B------:R-:W-:Y:S01]  /*3be0*/  FMUL.FTZ R223, R223, R187 ;  /* 0x000000bbdfdf7220 */ /* 0x000fe20000410000 */
[----:B------:R-:W-:Y:S01]  /*3bf0*/  @P2 F2FP.F16.F32.PACK_AB R134, RZ, R224 ;  /* 0x000000e0ff86223e */ /* 0x000fe200000000ff */
[----:B------:R-:W3:Y:S01]  /*3c00*/  LDL.LU R230, [R1+0xf4] ;  /* 0x0000f40001e67983 */ /* 0x000ee20000300800 */
[----:B------:R-:W-:-:S02]  /*3c10*/  @P2 F2FP.F16.F32.PACK_AB R136, RZ, R221 ;  /* 0x000000ddff88223e */ /* 0x000fc400000000ff */
[----:B------:R-:W-:Y:S02]  /*3c20*/  @P2 PRMT R131, R132, 0x7610, R131 ;  /* 0x0000761084832816 */ /* 0x000fe40000000083 */
[----:B------:R-:W-:Y:S02]  /*3c30*/  @P2 PRMT R130, R135, 0x7610, R130 ;  /* 0x0000761087822816 */ /* 0x000fe40000000082 */
[----:B------:R-:W-:Y:S01]  /*3c40*/  @P2 F2FP.F16.F32.PACK_AB R133, RZ, R226 ;  /* 0x000000e2ff85223e */ /* 0x000fe200000000ff */
[-C--:B------:R-:W-:Y:S01]  /*3c50*/  FMUL.FTZ R193, R193, R187.reuse ;  /* 0x000000bbc1c17220 */ /* 0x080fe20000410000 */
[----:B------:R-:W-:Y:S01]  /*3c60*/  @P2 PRMT R129, R134, 0x7610, R129 ;  /* 0x0000761086812816 */ /* 0x000fe20000000081 */
[----:B------:R-:W-:Y:S01]  /*3c70*/  FMUL.FTZ R220, R220, R187 ;  /* 0x000000bbdcdc7220 */ /* 0x000fe20000410000 */
[----:B------:R-:W-:Y:S01]  /*3c80*/  @P2 F2FP.F16.F32.PACK_AB R134, RZ, R225 ;  /* 0x000000e1ff86223e */ /* 0x000fe200000000ff */
[----:B------:R-:W-:Y:S01]  /*3c90*/  FMUL.FTZ R224, R224, R187 ;  /* 0x000000bbe0e07220 */ /* 0x000fe20000410000 */
[----:B------:R-:W-:Y:S01]  /*3ca0*/  @P2 F2FP.F16.F32.PACK_AB R135, RZ, R222 ;  /* 0x000000deff87223e */ /* 0x000fe200000000ff */
[----:B------:R-:W4:Y:S01]  /*3cb0*/  LDL.LU R229, [R1+0xe8] ;  /* 0x0000e80001e57983 */ /* 0x000f220000300800 */
[----:B------:R-:W-:Y:S01]  /*3cc0*/  @P2 PRMT R131, R131, 0x5410, R136 ;  /* 0x0000541083832816 */ /* 0x000fe20000000088 */
[----:B------:R-:W-:Y:S01]  /*3cd0*/  IMAD.WIDE.U32 R136, R192, 0x10, R240 ;  /* 0x00000010c0887825 */ /* 0x000fe200078e00f0 */
[----:B------:R-:W-:-:S02]  /*3ce0*/  @P2 PRMT R128, R128, 0x5410, R133 ;  /* 0x0000541080802816 */ /* 0x000fc40000000085 */
[----:B------:R-:W-:Y:S01]  /*3cf0*/  @P2 PRMT R129, R129, 0x5410, R134 ;  /* 0x0000541081812816 */ /* 0x000fe20000000086 */
[----:B0-----:R-:W-:Y:S01]  /*3d00*/  @P2 IMAD.WIDE.U32 R132, R192, 0x10, R138 ;  /* 0x00000010c0842825 */ /* 0x001fe200078e008a */
[----:B------:R-:W-:-:S03]  /*3d10*/  @P2 PRMT R130, R130, 0x5410, R135 ;  /* 0x0000541082822816 */ /* 0x000fc60000000087 */
[-C--:B------:R-:W-:Y:S01]  /*3d20*/  FMUL.FTZ R222, R222, R187.reuse ;  /* 0x000000bbdede7220 */ /* 0x080fe20000410000 */
[----:B------:R-:W3:Y:S01]  /*3d30*/  LDG.E.128 R136, desc[UR4][R136.64] ;  /* 0x0000000488887981 */ /* 0x000ee2000c1e1d00 */
[----:B------:R-:W-:Y:S01]  /*3d40*/  FMUL.FTZ R221, R221, R187 ;  /* 0x000000bbdddd7220 */ /* 0x000fe20000410000 */
[----:B------:R-:W-:Y:S02]  /*3d50*/  FMUL.FTZ R134, R108, R193 ;  /* 0x000000c16c867220 */ /* 0x000fe40000410000 */
[----:B------:R0:W-:Y:S01]  /*3d60*/  @P2 STG.E.128 desc[UR4][R132.64], R128 ;  /* 0x0000008084002986 */ /* 0x0001e2000c101d04 */
[-C--:B------:R-:W-:Y:S01]  /*3d70*/  FMUL.FTZ R226, R226, R187.reuse ;  /* 0x000000bbe2e27220 */ /* 0x080fe20000410000 */
[----:B------:R-:W-:Y:S01]  /*3d80*/  FMUL.FTZ R135, R110, R220 ;  /* 0x000000dc6e877220 */ /* 0x000fe20000410000 */
[----:B------:R-:W-:Y:S01]  /*3d90*/  FMUL.FTZ R225, R225, R187 ;  /* 0x000000bbe1e17220 */ /* 0x000fe20000410000 */
[----:B------:R-:W4:Y:S01]  /*3da0*/  LDL.LU R231, [R1+0xec] ;  /* 0x0000ec0001e77983 */ /* 0x000f220000300800 */
[----:B------:R-:W-:-:S02]  /*3db0*/  FMUL.FTZ R148, R105, R226 ;  /* 0x000000e269947220 */ /* 0x000fc40000410000 */
[----:B------:R-:W-:Y:S01]  /*3dc0*/  FMUL.FTZ R149, R107, R225 ;  /* 0x000000e16b957220 */ /* 0x000fe20000410000 */
[----:B------:R-:W4:Y:S04]  /*3dd0*/  LDL.LU R227, [R1+0xe0] ;  /* 0x0000e00001e37983 */ /* 0x000f280000300800 */
[----:B------:R-:W4:Y:S04]  /*3de0*/  LDL.LU R215, [R1+0xe4] ;  /* 0x0000e40001d77983 */ /* 0x000f280000300800 */
        /* <DEDUP_REMOVED lines=11> */
[----:B------:R-:W-:-:S04]  /*3ea0*/  FFMA.FTZ R192, R216, R160, R159 ;  /* 0x000000a0d8c07223 */ /* 0x000fc8000001009f */
[----:B------:R0:W-:Y:S01]  /*3eb0*/  STG.E.128 desc[UR4][R148.64], R132 ;  /* 0x0000008494007986 */ /* 0x0001e2000c101d04 */
[----:B------:R-:W-:Y:S02]  /*3ec0*/  FADD.FTZ R192, R217, -R192 ;  /* 0x800000c0d9c07221 */ /* 0x000fe40000010000 */
[----:B------:R-:W1:Y:S02]  /*3ed0*/  @P2 LDC.64 R216, c[0x0][0x308] ;  /* 0x0000c200ffd82b82 */ /* 0x000e640000000a00 */
[----:B------:R-:W-:Y:S01]  /*3ee0*/  FMUL.FTZ R192, R189, R192 ;  /* 0x000000c0bdc07220 */ /* 0x000fe20000410000 */
[----:B0-----:R-:W-:Y:S01]  /*3ef0*/  FFMA.FTZ R132, R212, R160, R159 ;  /* 0x000000a0d4847223 */ /* 0x001fe2000001009f */
[----:B------:R-:W-:Y:S01]  /*3f00*/  FADD.FTZ R212, R211, -R210 ;  /* 0x800000d2d3d47221 */ /* 0x000fe20000010000 */
[----:B------:R-:W-:Y:S02]  /*3f10*/  @P1 HADD2.F32 R134, -RZ, R33.H0_H0 ;  /* 0x20000021ff861230 */ /* 0x000fe40000004100 */
[----:B------:R-:W-:Y:S01]  /*3f20*/  FMUL.FTZ R211, R189, R208 ;  /* 0x000000d0bdd37220 */ /* 0x000fe20000410000 */
[----:B------:R-:W-:Y:S01]  /*3f30*/  FADD.FTZ R132, R213, -R132 ;  /* 0x80000084d5847221 */ /* 0x000fe20000010000 */
[----:B------:R-:W-:-:S02]  /*3f40*/  @P1 HADD2.F32 R133, -RZ, R32.H0_H0 ;  /* 0x20000020ff851230 */ /* 0x000fc40000004100 */
[----:B------:R-:W-:Y:S01]  /*3f50*/  @P1 FADD.FTZ R211, R211, R134 ;  /* 0x00000086d3d31221 */ /* 0x000fe20000010000 */
[----:B------:R-:W-:Y:S02]  /*3f60*/  @P1 HADD2.F32 R134, -RZ, R35.H0_H0 ;  /* 0x20000023ff861230 */ /* 0x000fe40000004100 */
[C---:B------:R-:W-:Y:S01]  /*3f70*/  FMUL.FTZ R210, R189.reuse, R150 ;  /* 0x00000096bdd27220 */ /* 0x040fe20000410000 */
[----:B------:R-:W-:Y:S02]  /*3f80*/  @P1 HADD2.F32 R148, -RZ, R34.H0_H0 ;  /* 0x20000022ff941230 */ /* 0x000fe40000004100 */
[----:B------:R-:W-:Y:S01]  /*3f90*/  FMUL.FTZ R150, R189, R132 ;  /* 0x00000084bd967220 */ /* 0x000fe20000410000 */
[----:B------:R-:W-:Y:S02]  /*3fa0*/  @P1 HADD2.F32 R135, -RZ, R33.H1_H1 ;  /* 0x30000021ff871230 */ /* 0x000fe40000004100 */
[----:B------:R-:W-:Y:S01]  /*3fb0*/  @P1 FADD.FTZ R210, R210, R133 ;  /* 0x00000085d2d21221 */ /* 0x000fe20000010000 */
[----:B------:R-:W-:Y:S01]  /*3fc0*/  @P1 FADD.FTZ R192, R192, R134 ;  /* 0x00000086c0c01221 */ /* 0x000fe20000010000 */
[----:B------:R-:W-:-:S02]  /*3fd0*/  @P1 HADD2.F32 R133, -RZ, R32.H1_H1 ;  /* 0x30000020ff851230 */ /* 0x000fc40000004100 */
[C---:B------:R-:W-:Y:S01]  /*3fe0*/  FMUL.FTZ R213, R189.reuse, R170 ;  /* 0x000000aabdd57220 */ /* 0x040fe20000410000 */
[----:B------:R-:W-:Y:S02]  /*3ff0*/  @P1 HADD2.F32 R132, -RZ, R34.H1_H1 ;  /* 0x30000022ff841230 */ /* 0x000fe40000004100 */
[C---:B------:R-:W-:Y:S01]  /*4000*/  FMUL.FTZ R212, R189.reuse, R212 ;  /* 0x000000d4bdd47220 */ /* 0x040fe20000410000 */
[----:B------:R-:W-:Y:S02]  /*4010*/  @P1 HADD2.F32 R134, -RZ, R35.H1_H1 ;  /* 0x30000023ff861230 */ /* 0x000fe40000004100 */
[----:B------:R-:W-:Y:S01]  /*4020*/  @P1 FADD.FTZ R150, R150, R148 ;  /* 0x0000009496961221 */ /* 0x000fe20000010000 */
[----:B------:R-:W-:Y:S01]  /*4030*/  FMUL.FTZ R208, R189, R219 ;  /* 0x000000dbbdd07220 */ /* 0x000fe20000410000 */
[----:B------:R-:W-:Y:S01]  /*4040*/  @P1 FADD.FTZ R213, R213, R133 ;  /* 0x00000085d5d51221 */ /* 0x000fe20000010000 */
[----:B------:R-:W-:Y:S01]  /*4050*/  @P1 FADD.FTZ R212, R212, R135 ;  /* 0x00000087d4d41221 */ /* 0x000fe20000010000 */
[----:B------:R-:W-:Y:S01]  /*4060*/  @P1 FADD.FTZ R209, R209, R132 ;  /* 0x00000084d1d11221 */ /* 0x000fe20000010000 */
[----:B------:R-:W-:Y:S01]  /*4070*/  @P1 FADD.FTZ R208, R208, R134 ;  /* 0x00000086d0d01221 */ /* 0x000fe20000010000 */
[----:B------:R-:W-:Y:S01]  /*4080*/  @P2 F2FP.F16.F32.PACK_AB R133, RZ, R210 ;  /* 0x000000d2ff85223e */ /* 0x000fe200000000ff */
[----:B------:R-:W4:Y:S01]  /*4090*/  LDL.LU R219, [R1+0xdc] ;  /* 0x0000dc0001db7983 */ /* 0x000f220000300800 */
[----:B------:R-:W-:-:S02]  /*40a0*/  @P2 F2FP.F16.F32.PACK_AB R132, RZ, R211 ;  /* 0x000000d3ff84223e */ /* 0x000fc400000000ff */
[----:B------:R-:W-:Y:S02]  /*40b0*/  @P2 F2FP.F16.F32.PACK_AB R148, RZ, R150 ;  /* 0x00000096ff94223e */ /* 0x000fe400000000ff */
[----:B------:R-:W-:Y:S02]  /*40c0*/  @P2 F2FP.F16.F32.PACK_AB R149, RZ, R192 ;  /* 0x000000c0ff95223e */ /* 0x000fe400000000ff */
[----:B------:R-:W-:Y:S02]  /*40d0*/  @P2 PRMT R128, R133, 0x7610, R128 ;  /* 0x0000761085802816 */ /* 0x000fe40000000080 */
[----:B------:R-:W-:Y:S02]  /*40e0*/  @P2 PRMT R129, R132, 0x7610, R129 ;  /* 0x0000761084812816 */ /* 0x000fe40000000081 */
[----:B------:R-:W-:Y:S02]  /*40f0*/  @P2 PRMT R130, R148, 0x7610, R130 ;  /* 0x0000761094822816 */ /* 0x000fe40000000082 */
[----:B------:R-:W-:-:S02]  /*4100*/  @P2 PRMT R131, R149, 0x7610, R131 ;  /* 0x0000761095832816 */ /* 0x000fc40000000083 */
[----:B------:R-:W-:Y:S02]  /*4110*/  @P2 F2FP.F16.F32.PACK_AB R151, RZ, R213 ;  /* 0x000000d5ff97223e */ /* 0x000fe400000000ff */
[----:B------:R-:W-:Y:S02]  /*4120*/  @P2 F2FP.F16.F32.PACK_AB R170, RZ, R212 ;  /* 0x000000d4ffaa223e */ /* 0x000fe400000000ff */
[----:B------:R-:W-:Y:S02]  /*4130*/  @P2 F2FP.F16.F32.PACK_AB R171, RZ, R209 ;  /* 0x000000d1ffab223e */ /* 0x000fe400000000ff */
[----:B------:R-:W-:Y:S01]  /*4140*/  @P2 F2FP.F16.F32.PACK_AB R214, RZ, R208 ;  /* 0x000000d0ffd6223e */ /* 0x000fe200000000ff */
[----:B------:R-:W-:Y:S01]  /*4150*/  IMAD.WIDE.U32 R132, R190, 0x10, R240 ;  /* 0x00000010be847825 */ /* 0x000fe200078e00f0 */
[----:B------:R-:W-:Y:S02]  /*4160*/  @P2 PRMT R128, R128, 0x5410, R151 ;  /* 0x0000541080802816 */ /* 0x000fe40000000097 */
[----:B------:R-:W-:Y:S01]  /*4170*/  @P2 PRMT R129, R129, 0x5410, R170 ;  /* 0x0000541081812816 */ /* 0x000fe200000000aa */
[----:B-1----:R-:W-:Y:S01]  /*4180*/  @P2 IMAD.WIDE.U32 R148, R191, 0x10, R216 ;  /* 0x00000010bf942825 */ /* 0x002fe200078e00d8 */
[----:B------:R-:W-:-:S02]  /*4190*/  @P2 PRMT R130, R130, 0x5410, R171 ;  /* 0x0000541082822816 */ /* 0x000fc400000000ab */
[----:B------:R-:W-:Y:S01]  /*41a0*/  @P2 PRMT R131, R131, 0x5410, R214 ;  /* 0x0000541083832816 */ /* 0x000fe200000000d6 */
[-C--:B------:R-:W-:Y:S01]  /*41b0*/  FMUL.FTZ R191, R150, R187.reuse ;  /* 0x000000bb96bf7220 */ /* 0x080fe20000410000 */
[-C--:B------:R-:W-:Y:S01]  /*41c0*/  FMUL.FTZ R209, R209, R187.reuse ;  /* 0x000000bbd1d17220 */ /* 0x080fe20000410000 */
[----:B------:R-:W4:Y:S01]  /*41d0*/  LDG.E.128 R132, desc[UR4][R132.64] ;  /* 0x0000000484847981 */ /* 0x000f22000c1e1d00 */
        /* <DEDUP_REMOVED lines=10> */
[----:B------:R-:W4:Y:S01]  /*4280*/  LDL.LU R216, [R1+0xd4] ;  /* 0x0000d40001d87983 */ /* 0x000f220000300800 */
[----:B0-----:R-:W-:Y:S01]  /*4290*/  FMUL.FTZ R148, R117, R209 ;  /* 0x000000d175947220 */ /* 0x001fe20000410000 */
[----:B------:R-:W-:Y:S01]  /*42a0*/  FMUL.FTZ R149, R119, R208 ;  /* 0x000000d077957220 */ /* 0x000fe20000410000 */
[----:B------:R-:W-:Y:S01]  /*42b0*/  FMUL.FTZ R171, R115, R212 ;  /* 0x000000d473ab7220 */ /* 0x000fe20000410000 */
[----:B------:R-:W4:Y:S02]  /*42c0*/  LDL.LU R217, [R1+0xd0] ;  /* 0x0000d00001d97983 */ /* 0x000f240000300800 */
[----:B------:R-:W-:Y:S01]  /*42d0*/  F2FP.F16.F32.PACK_AB R150, R148, R150 ;  /* 0x000000969496723e */ /* 0x000fe200000000ff */
[----:B------:R-:W-:Y:S01]  /*42e0*/  FMUL.FTZ R148, R112, R210 ;  /* 0x000000d270947220 */ /* 0x000fe20000410000 */
[----:B------:R-:W-:Y:S01]  /*42f0*/  F2FP.F16.F32.PACK_AB R151, R149, R151 ;  /* 0x000000979597723e */ /* 0x000fe200000000ff */
[----:B------:R-:W-:Y:S01]  /*4300*/  FMUL.FTZ R149, R114, R211 ;  /* 0x000000d372957220 */ /* 0x000fe20000410000 */
[----:B------:R-:W4:Y:S02]  /*4310*/  LDL.LU R214, [R1+0xc8] ;  /* 0x0000c80001d67983 */ /* 0x000f240000300800 */
[----:B------:R-:W-:-:S02]  /*4320*/  F2FP.F16.F32.PACK_AB R148, R170, R148 ;  /* 0x00000094aa94723e */ /* 0x000fc400000000ff */
[C---:B------:R-:W-:Y:S02]  /*4330*/  LEA R170, P3, R190.reuse, UR16, 0x4 ;  /* 0x00000010beaa7c11 */ /* 0x040fe4000f8620ff */
[----:B------:R-:W-:Y:S02]  /*4340*/  F2FP.F16.F32.PACK_AB R149, R171, R149 ;  /* 0x00000095ab95723e */ /* 0x000fe400000000ff */
[----:B------:R-:W-:Y:S01]  /*4350*/  LEA.HI.X R171, R190, UR17, RZ, 0x4, P3 ;  /* 0x00000011beab7c11 */ /* 0x000fe200098f24ff */
[-CC-:B------:R-:W-:Y:S01]  /*4360*/  FFMA.FTZ R155, R155, R160.reuse, R159.reuse ;  /* 0x000000a09b9b7223 */ /* 0x180fe2000001009f */
[----:B------:R-:W4:Y:S01]  /*4370*/  LDL.LU R190, [R1+0xcc] ;  /* 0x0000cc0001be7983 */ /* 0x000f220000300800 */
[-CC-:B------:R-:W-:Y:S01]  /*4380*/  FFMA.FTZ R162, R162, R160.reuse, R159.reuse ;  /* 0x000000a0a2a27223 */ /* 0x180fe2000001009f */
[-CC-:B------:R-:W-:Y:S02]  /*4390*/  FFMA.FTZ R158, R158, R160.reuse, R159.reuse ;  /* 0x000000a09e9e7223 */ /* 0x180fe4000001009f */
[----:B------:R0:W-:Y:S01]  /*43a0*/  STG.E.128 desc[UR4][R170.64], R148 ;  /* 0x00000094aa007986 */ /* 0x0001e2000c101d04 */
        /* <DEDUP_REMOVED lines=13> */
[----:B0-----:R-:W4:Y:S01]  /*4480*/  LDL.LU R170, [R1+0xc4] ;  /* 0x0000c40001aa7983 */ /* 0x001f220000300800 */
[----:B------:R-:W-:-:S03]  /*4490*/  IMAD.WIDE.U32 R148, R185, 0x10, R240 ;  /* 0x00000010b9947825 */ /* 0x000fc600078e00f0 */
[----:B------:R-:W4:Y:S04]  /*44a0*/  LDL.LU R171, [R1+0xc0] ;  /* 0x0000c00001ab7983 */ /* 0x000f280000300800 */
[----:B------:R-:W4:Y:S04]  /*44b0*/  LDL.LU R240, [R1+0xbc] ;  /* 0x0000bc0001f07983 */ /* 0x000f280000300800 */
[----:B------:R-:W4:Y:S04]  /*44c0*/  LDL.LU R241, [R1+0xb8] ;  /* 0x0000b80001f17983 */ /* 0x000f280000300800 */
[----:B------:R-:W4:Y:S04]  /*44d0*/  LDL.LU R169, [R1+0xb0] ;  /* 0x0000b00001a97983 */ /* 0x000f280000300800 */
[----:B------:R-:W4:Y:S01]  /*44e0*/  LDL.LU R168, [R1+0xb4] ;  /* 0x0000b40001a87983 */ /* 0x000f220000300800 */
[----:B------:R-:W-:-:S03]  /*44f0*/  FMUL.FTZ R158, R189, R158 ;  /* 0x0000009ebd9e7220 */ /* 0x000fc60000410000 */
[----:B------:R-:W4:Y:S01]  /*4500*/  LDL.LU R167, [R1+0xa8] ;  /* 0x0000a80001a77983 */ /* 0x000f220000300800 */
[C---:B------:R-:W-:Y:S01]  /*4510*/  FMUL.FTZ R157, R189.reuse, R157 ;  /* 0x0000009dbd9d7220 */ /* 0x040fe20000410000 */
[C---:B------:R-:W-:Y:S02]  /*4520*/  FMUL.FTZ R155, R189.reuse, R155 ;  /* 0x0000009bbd9b7220 */ /* 0x040fe40000410000 */
[----:B------:R-:W4:Y:S01]  /*4530*/  LDL.LU R166, [R1+0xac] ;  /* 0x0000ac0001a67983 */ /* 0x000f220000300800 */
[C---:B------:R-:W-:Y:S01]  /*4540*/  FMUL.FTZ R162, R189.reuse, R162 ;  /* 0x000000a2bda27220 */ /* 0x040fe20000410000 */
[C---:B------:R-:W-:Y:S01]  /*4550*/  FMUL.FTZ R154, R189.reuse, R154 ;  /* 0x0000009abd9a7220 */ /* 0x040fe20000410000 */
[C---:B------:R-:W-:Y:S01]  /*4560*/  FMUL.FTZ R152, R189.reuse, R152 ;  /* 0x00000098bd987220 */ /* 0x040fe20000410000 */
[----:B------:R-:W4:Y:S01]  /*4570*/  LDL.LU R165, [R1+0xa0] ;  /* 0x0000a00001a57983 */ /* 0x000f220000300800 */
[C---:B------:R-:W-:Y:S01]  /*4580*/  FMUL.FTZ R161, R189.reuse, R161 ;  /* 0x000000a1bda17220 */ /* 0x040fe20000410000 */
[----:B------:R-:W-:-:S02]  /*4590*/  FMUL.FTZ R156, R189, R156 ;  /* 0x0000009cbd9c7220 */ /* 0x000fc40000410000 */
[----:B------:R-:W4:Y:S04]  /*45a0*/  LDL.LU R164, [R1+0xa4] ;  /* 0x0000a40001a47983 */ /* 0x000f280000300800 */
[----:B------:R-:W2:Y:S01]  /*45b0*/  LDL.LU R189, [R1+0x88] ;  /* 0x0000880001bd7983 */ /* 0x000ea20000300800 */
[----:B------:R-:W-:Y:S02]  /*45c0*/  HADD2.F32 R146, -RZ, R146.H1_H1 ;  /* 0x30000092ff927230 */ /* 0x000fe40000004100 */
[----:B------:R-:W-:Y:S01]  /*45d0*/  @P1 HADD2.F32 R163, -RZ, R28.H0_H0 ;  /* 0x2000001cffa31230 */ /* 0x000fe20000004100 */
[----:B------:R-:W4:Y:S01]  /*45e0*/  LDG.E.128 R148, desc[UR4][R148.64] ;  /* 0x0000000494947981 */ /* 0x000f22000c1e1d00 */
[----:B------:R-:W-:-:S03]  /*45f0*/  @P1 HADD2.F32 R153, -RZ, R29.H1_H1 ;  /* 0x3000001dff991230 */ /* 0x000fc60000004100 */
[----:B------:R-:W-:Y:S02]  /*4600*/  @P1 FADD.FTZ R158, R158, R163 ;  /* 0x000000a39e9e1221 */ /* 0x000fe40000010000 */
[----:B------:R-:W4:Y:S01]  /*4610*/  LDL.LU R163, [R1+0x98] ;  /* 0x0000980001a37983 */ /* 0x000f220000300800 */
[----:B------:R-:W-:Y:S02]  /*4620*/  @P1 HADD2.F32 R159, -RZ, R29.H0_H0 ;  /* 0x2000001dff9f1230 */ /* 0x000fe40000004100 */
[----:B------:R-:W-:Y:S01]  /*4630*/  @P1 FADD.FTZ R162, R162, R153 ;  /* 0x00000099a2a21221 */ /* 0x000fe20000010000 */
[--C-:B------:R-:W-:Y:S02]  /*4640*/  @P1 HADD2.F32 R153, -RZ, R31.reuse.H0_H0 ;  /* 0x2000001fff991230 */ /* 0x100fe40000004100 */
[----:B------:R-:W-:Y:S01]  /*4650*/  @P1 FADD.FTZ R155, R155, R159 ;  /* 0x0000009f9b9b1221 */ /* 0x000fe20000010000 */
[----:B------:R-:W-:Y:S02]  /*4660*/  @P1 HADD2.F32 R159, -RZ, R31.H1_H1 ;  /* 0x3000001fff9f1230 */ /* 0x000fe40000004100 */
[----:B------:R-:W-:-:S03]  /*4670*/  @P1 FADD.FTZ R161, R161, R153 ;  /* 0x00000099a1a11221 */ /* 0x000fc60000010000 */
[----:B------:R-:W-:Y:S01]  /*4680*/  @P1 FADD.FTZ R156, R156, R159 ;  /* 0x0000009f9c9c1221 */ /* 0x000fe20000010000 */
[----:B--2---:R-:W-:Y:S01]  /*4690*/  FFMA.FTZ R189, R146, R0, R189 ;  /* 0x0000000092bd7223 */ /* 0x004fe200000100bd */
[----:B------:R-:W-:-:S04]  /*46a0*/  @P1 HADD2.F32 R0, -RZ, R30.H0_H0 ;  /* 0x2000001eff001230 */ /* 0x000fc80000004100 */
[----:B------:R0:W-:Y:S01]  /*46b0*/  STL [R1+0x88], R189 ;  /* 0x000088bd01007387 */ /* 0x0001e20000100800 */
[----:B------:R-:W-:-:S03]  /*46c0*/  @P1 FADD.FTZ R154, R154, R0 ;  /* 0x000000009a9a1221 */ /* 0x000fc60000010000 */
[----:B0-----:R-:W2:Y:S04]  /*46d0*/  LDL.LU R189, [R1+0x7c] ;  /* 0x00007c0001bd7983 */ /* 0x001ea80000300800 */
[----:B------:R-:W3:Y:S04]  /*46e0*/  LDL.LU R0, [R1+0x94] ;  /* 0x0000940001007983 */ /* 0x000ee80000300800 */
[----:B------:R-:W4:Y:S04]  /*46f0*/  LDL.LU R153, [R1+0x9c] ;  /* 0x00009c0001997983 */ /* 0x000f280000300800 */
[----:B------:R-:W2:Y:S01]  /*4700*/  LDL.LU R159, [R1+0x90] ;  /* 0x00009000019f7983 */ /* 0x000ea20000300800 */
[----:B------:R-:W-:-:S05]  /*4710*/  @P1 HADD2.F32 R160, -RZ, R28.H1_H1 ;  /* 0x3000001cffa01230 */ /* 0x000fca0000004100 */
[----:B------:R-:W-:Y:S01]  /*4720*/  @P1 FADD.FTZ R157, R157, R160 ;  /* 0x000000a09d9d1221 */ /* 0x000fe20000010000 */
[--C-:B------:R-:W-:Y:S02]  /*4730*/  HADD2.F32 R160, -RZ, R147.reuse.H0_H0 ;  /* 0x20000093ffa07230 */ /* 0x100fe40000004100 */
[----:B------:R-:W-:-:S03]  /*4740*/  HADD2.F32 R147, -RZ, R147.H1_H1 ;  /* 0x30000093ff937230 */ /* 0x000fc60000004100 */
[----:B---3--:R-:W-:Y:S02]  /*4750*/  FFMA.FTZ R0, R160, R194, R0 ;  /* 0x000000c2a0007223 */ /* 0x008fe40000010000 */
[----:B------:R-:W3:Y:S04]  /*4760*/  LDL.LU R160, [R1+0x84] ;  /* 0x0000840001a07983 */ /* 0x000ee80000300800 */
[----:B------:R-:W3:Y:S01]  /*4770*/  LDL.LU R194, [R1+0x80] ;  /* 0x0000800001c27983 */ /* 0x000ee20000300800 */
[----:B--2---:R-:W-:-:S03]  /*4780*/  FFMA.FTZ R159, R147, R195, R159 ;  /* 0x000000c3939f7223 */ /* 0x004fc6000001009f */
[----:B------:R0:W-:Y:S04]  /*4790*/  STL [R1+0x94], R0 ;  /* 0x0000940001007387 */ /* 0x0001e80000100800 */
[----:B------:R-:W2:Y:S01]  /*47a0*/  LDL.LU R195, [R1+0x78] ;  /* 0x0000780001c37983 */ /* 0x000ea20000300800 */
[----:B------:R-:W-:-:S05]  /*47b0*/  @P1 HADD2.F32 R146, -RZ, R30.H1_H1 ;  /* 0x3000001eff921230 */ /* 0x000fca0000004100 */
[----:B------:R-:W-:Y:S01]  /*47c0*/  @P1 FADD.FTZ R152, R152, R146 ;  /* 0x0000009298981221 */ /* 0x000fe20000010000 */
[--C-:B0-----:R-:W-:Y:S02]  /*47d0*/  HADD2.F32 R0, -RZ, R144.reuse.H0_H0 ;  /* 0x20000090ff007230 */ /* 0x101fe40000004100 */
[----:B------:R-:W-:Y:S02]  /*47e0*/  HADD2.F32 R146, -RZ, R144.H1_H1 ;  /* 0x30000090ff927230 */ /* 0x000fe40000004100 */
[--C-:B------:R-:W-:Y:S02]  /*47f0*/  HADD2.F32 R144, -RZ, R145.reuse.H0_H0 ;  /* 0x20000091ff907230 */ /* 0x100fe40000004100 */
[----:B------:R-:W-:Y:S02]  /*4800*/  HADD2.F32 R145, -RZ, R145.H1_H1 ;  /* 0x30000091ff917230 */ /* 0x000fe40000004100 */
[----:B------:R-:W-:Y:S01]  /*4810*/  FFMA.FTZ R189, R0, R198, R189 ;  /* 0x000000c600bd7223 */ /* 0x000fe200000100bd */
[----:B------:R-:W-:-:S05]  /*4820*/  HADD2.F32 R0, -RZ, R140.H0_H0 ;  /* 0x2000008cff007230 */ /* 0x000fca0000004100 */
[----:B----4-:R-:W-:Y:S01]  /*4830*/  FFMA.FTZ R153, R0, R204, R153 ;  /* 0x000000cc00997223 */ /* 0x010fe20000010099 */
[----:B------:R-:W-:Y:S01]  /*4840*/  HADD2.F32 R0, -RZ, R136.H0_H0 ;  /* 0x20000088ff007230 */ /* 0x000fe20000004100 */
[----:B------:R-:W-:Y:S04]  /*4850*/  STL [R1+0x90], R159 ;  /* 0x0000909f01007387 */ /* 0x000fe80000100800 */
[----:B------:R0:W-:Y:S01]  /*4860*/  STL [R1+0x7c], R189 ;  /* 0x00007cbd01007387 */ /* 0x0001e20000100800 */
[----:B------:R-:W-:Y:S01]  /*4870*/  FFMA.FTZ R240, R0, R223, R240 ;  /* 0x000000df00f07223 */ /* 0x000fe200000100f0 */
[----:B------:R-:W-:-:S05]  /*4880*/  HADD2.F32 R0, -RZ, R132.H0_H0 ;  /* 0x20000084ff007230 */ /* 0x000fca0000004100 */
[----:B------:R-:W-:Y:S01]  /*4890*/  FFMA.FTZ R219, R0, R210, R219 ;  /* 0x000000d200db7223 */ /* 0x000fe200000100db */
[----:B------:R-:W-:Y:S01]  /*48a0*/  @P2 F2FP.F16.F32.PACK_AB R0, RZ, R157 ;  /* 0x0000009dff00223e */ /* 0x000fe200000000ff */
[----:B------:R-:W-:Y:S01]  /*48b0*/  FMUL.FTZ R157, R157, R187 ;  /* 0x000000bb9d9d7220 */ /* 0x000fe20000410000 */
[----:B---3--:R-:W-:Y:S01]  /*48c0*/  FFMA.FTZ R160, R144, R196, R160 ;  /* 0x000000c490a07223 */ /* 0x008fe200000100a0 */
[----:B------:R-:W-:Y:S02]  /*48d0*/  HADD2.F32 R144, -RZ, R140.H1_H1 ;  /* 0x3000008cff907230 */ /* 0x000fe40000004100 */
[--C-:B------:R-:W-:Y:S02]  /*48e0*/  HADD2.F32 R140, -RZ, R141.reuse.H0_H0 ;  /* 0x2000008dff8c7230 */ /* 0x100fe40000004100 */
[----:B------:R-:W-:Y:S01]  /*48f0*/  FFMA.FTZ R194, R145, R197, R194 ;  /* 0x000000c591c27223 */ /* 0x000fe200000100c2 */
[----:B------:R-:W-:Y:S02]  /*4900*/  HADD2.F32 R145, -RZ, R141.H1_H1 ;  /* 0x3000008dff917230 */ /* 0x000fe40000004100 */
[----:B------:R-:W-:-:S02]  /*4910*/  HADD2.F32 R141, -RZ, R142.H0_H0 ;  /* 0x2000008eff8d7230 */ /* 0x000fc40000004100 */
[----:B------:R-:W-:Y:S01]  /*4920*/  FFMA.FTZ R164, R140, R205, R164 ;  /* 0x000000cd8ca47223 */ /* 0x000fe200000100a4 */
[----:B------:R-:W-:Y:S02]  /*4930*/  HADD2.F32 R140, -RZ, R136.H1_H1 ;  /* 0x30000088ff8c7230 */ /* 0x000fe40000004100 */
[--C-:B------:R-:W-:Y:S02]  /*4940*/  HADD2.F32 R136, -RZ, R137.reuse.H0_H0 ;  /* 0x20000089ff887230 */ /* 0x100fe40000004100 */
[----:B------:R-:W-:Y:S01]  /*4950*/  FFMA.FTZ R166, R141, R200, R166 ;  /* 0x000000c88da67223 */ /* 0x000fe200000100a6 */
[----:B------:R-:W-:Y:S02]  /*4960*/  HADD2.F32 R141, -RZ, R137.H1_H1 ;  /* 0x30000089ff8d7230 */ /* 0x000fe40000004100 */
[----:B------:R-:W-:Y:S02]  /*4970*/  HADD2.F32 R137, -RZ, R138.H0_H0 ;  /* 0x2000008aff897230 */ /* 0x000fe40000004100 */
[----:B--2---:R-:W-:Y:S01]  /*4980*/  FFMA.FTZ R195, R146, R199, R195 ;  /* 0x000000c792c37223 */ /* 0x004fe200000100c3 */
[----:B------:R-:W-:-:S02]  /*4990*/  HADD2.F32 R146, -RZ, R142.H1_H1 ;  /* 0x3000008eff927230 */ /* 0x000fc40000004100 */
[----:B------:R-:W-:Y:S01]  /*49a0*/  FFMA.FTZ R163, R144, R207, R163 ;  /* 0x000000cf90a37223 */ /* 0x000fe200000100a3 */
[----:B------:R-:W-:Y:S02]  /*49b0*/  HADD2.F32 R142, -RZ, R143.H0_H0 ;  /* 0x2000008fff8e7230 */ /* 0x000fe40000004100 */
[----:B------:R-:W-:Y:S01]  /*49c0*/  FFMA.FTZ R165, R145, R206, R165 ;  /* 0x000000ce91a57223 */ /* 0x000fe200000100a5 */
[----:B------:R-:W-:Y:S01]  /*49d0*/  FFMA.FTZ R170, R136, R224, R170 ;  /* 0x000000e088aa7223 */ /* 0x000fe200000100aa */
[----:B------:R-:W0:Y:S01]  /*49e0*/  @P2 LDC.64 R144, c[0x0][0x308] ;  /* 0x0000c200ff902b82 */ /* 0x000e220000000a00 */
[----:B------:R-:W-:Y:S01]  /*49f0*/  FFMA.FTZ R190, R137, R193, R190 ;  /* 0x000000c189be7223 */ /* 0x000fe200000100be */
[----:B------:R-:W-:Y:S02]  /*4a00*/  HADD2.F32 R136, -RZ, R132.H1_H1 ;  /* 0x30000084ff887230 */ /* 0x000fe40000004100 */
[----:B------:R-:W-:Y:S02]  /*4a10*/  HADD2.F32 R137, -RZ, R133.H1_H1 ;  /* 0x30000085ff897230 */ /* 0x000fe40000004100 */
[----:B------:R-:W-:Y:S01]  /*4a20*/  FFMA.FTZ R168, R142, R201, R168 ;  /* 0x000000c98ea87223 */ /* 0x000fe200000100a8 */
[----:B------:R-:W-:-:S02]  /*4a30*/  HADD2.F32 R142, -RZ, R138.H1_H1 ;  /* 0x3000008aff8e7230 */ /* 0x000fc40000004100 */
[----:B------:R-:W-:Y:S01]  /*4a40*/  FFMA.FTZ R218, R136, R213, R218 ;  /* 0x000000d588da7223 */ /* 0x000fe200000100da */
[----:B------:R-:W-:Y:S02]  /*4a50*/  HADD2.F32 R138, -RZ, R139.H0_H0 ;  /* 0x2000008bff8a7230 */ /* 0x000fe40000004100 */
[----:B------:R-:W-:Y:S01]  /*4a60*/  FFMA.FTZ R227, R137, R212, R227 ;  /* 0x000000d489e37223 */ /* 0x000fe200000100e3 */
[----:B------:R1:W-:Y:S01]  /*4a70*/  STL [R1+0x78], R195 ;  /* 0x000078c301007387 */ /* 0x0003e20000100800 */
[----:B------:R-:W2:Y:S01]  /*4a80*/  LDC.64 R136, c[0x0][0x210] ;  /* 0x00008400ff887b82 */ /* 0x000ea20000000a00 */
[----:B------:R-:W-:Y:S02]  /*4a90*/  HADD2.F32 R143, -RZ, R143.H1_H1 ;  /* 0x3000008fff8f7230 */ /* 0x000fe40000004100 */
[----:B------:R1:W-:Y:S01]  /*4aa0*/  STL [R1+0x84], R160 ;  /* 0x000084a001007387 */ /* 0x0003e20000100800 */
[----:B------:R-:W-:Y:S02]  /*4ab0*/  HADD2.F32 R139, -RZ, R139.H1_H1 ;  /* 0x3000008bff8b7230 */ /* 0x000fe40000004100 */
[----:B------:R-:W-:Y:S01]  /*4ac0*/  FFMA.FTZ R167, R146, R203, R167 ;  /* 0x000000cb92a77223 */ /* 0x000fe200000100a7 */
[----:B------:R-:W-:Y:S01]  /*4ad0*/  FFMA.FTZ R216, R138, R220, R216 ;  /* 0x000000dc8ad87223 */ /* 0x000fe200000100d8 */
[----:B------:R1:W-:Y:S01]  /*4ae0*/  STL [R1+0x80], R194 ;  /* 0x000080c201007387 */ /* 0x0003e20000100800 */
[----:B------:R-:W-:-:S02]  /*4af0*/  HADD2.F32 R138, -RZ, R134.H1_H1 ;  /* 0x30000086ff8a7230 */ /* 0x000fc40000004100 */
[----:B------:R-:W-:Y:S01]  /*4b00*/  FFMA.FTZ R169, R143, R202, R169 ;  /* 0x000000ca8fa97223 */ /* 0x000fe200000100a9 */
[----:B------:R1:W-:Y:S01]  /*4b10*/  STL [R1+0x9c], R153 ;  /* 0x00009c9901007387 */ /* 0x0003e20000100800 */
[----:B------:R-:W-:-:S03]  /*4b20*/  FFMA.FTZ R241, R140, R226, R241 ;  /* 0x000000e28cf17223 */ /* 0x000fc600000100f1 */
[----:B------:R1:W-:Y:S01]  /*4b30*/  STL [R1+0x98], R163 ;  /* 0x000098a301007387 */ /* 0x0003e20000100800 */
[----:B------:R-:W-:-:S03]  /*4b40*/  FFMA.FTZ R217, R139, R221, R217 ;  /* 0x000000dd8bd97223 */ /* 0x000fc600000100d9 */
[----:B------:R1:W-:Y:S01]  /*4b50*/  STL [R1+0xa4], R164 ;  /* 0x0000a4a401007387 */ /* 0x0003e20000100800 */
[----:B------:R-:W-:-:S03]  /*4b60*/  @P2 F2FP.F16.F32.PACK_AB R139, RZ, R154 ;  /* 0x0000009aff8b223e */ /* 0x000fc600000000ff */
[----:B------:R1:W-:Y:S01]  /*4b70*/  STL [R1+0xa0], R165 ;  /* 0x0000a0a501007387 */ /* 0x0003e20000100800 */
[----:B------:R-:W-:Y:S01]  /*4b80*/  FFMA.FTZ R171, R141, R225, R171 ;  /* 0x000000e18dab7223 */ /* 0x000fe200000100ab */
[----:B------:R-:W-:Y:S02]  /*4b90*/  FFMA.FTZ R229, R138, R209, R229 ;  /* 0x000000d18ae57223 */ /* 0x000fe400000100e5 */
[----:B------:R1:W-:Y:S01]  /*4ba0*/  STL [R1+0xac], R166 ;  /* 0x0000aca601007387 */ /* 0x0003e20000100800 */
[----:B------:R-:W-:Y:S01]  /*4bb0*/  HADD2.F32 R132, -RZ, R133.H0_H0 ;  /* 0x20000085ff847230 */ /* 0x000fe20000004100 */
[----:B------:R-:W-:Y:S02]  /*4bc0*/  @P2 F2FP.F16.F32.PACK_AB R138, RZ, R158 ;  /* 0x0000009eff8a223e */ /* 0x000fe400000000ff */
[----:B------:R1:W-:Y:S01]  /*4bd0*/  STL [R1+0xa8], R167 ;  /* 0x0000a8a701007387 */ /* 0x0003e20000100800 */
[----:B------:R-:W-:Y:S01]  /*4be0*/  FFMA.FTZ R214, R142, R222, R214 ;  /* 0x000000de8ed67223 */ /* 0x000fe200000100d6 */
[----:B------:R-:W-:-:S02]  /*4bf0*/  HADD2.F32 R133, -RZ, R134.H0_H0 ;  /* 0x20000086ff857230 */ /* 0x000fc40000004100 */
[----:B------:R1:W-:Y:S01]  /*4c00*/  STL [R1+0xb4], R168 ;  /* 0x0000b4a801007387 */ /* 0x0003e20000100800 */
[----:B------:R-:W-:-:S03]  /*4c10*/  @P2 F2FP.F16.F32.PACK_AB R143, RZ, R155 ;  /* 0x0000009bff8f223e */ /* 0x000fc600000000ff */
[----:B------:R1:W-:Y:S01]  /*4c20*/  STL [R1+0xb0], R169 ;  /* 0x0000b0a901007387 */ /* 0x0003e20000100800 */
[----:B------:R-:W-:Y:S01]  /*4c30*/  @P2 F2FP.F16.F32.PACK_AB R142, RZ, R162 ;  /* 0x000000a2ff8e223e */ /* 0x000fe200000000ff */
[-C--:B------:R-:W-:Y:S01]  /*4c40*/  FMUL.FTZ R155, R155, R187.reuse ;  /* 0x000000bb9b9b7220 */ /* 0x080fe20000410000 */
[----:B------:R-:W-:Y:S01]  /*4c50*/  @P2 F2FP.F16.F32.PACK_AB R141, RZ, R152 ;  /* 0x00000098ff8d223e */ /* 0x000fe200000000ff */
[----:B------:R1:W-:Y:S01]  /*4c60*/  STL [R1+0xbc], R240 ;  /* 0x0000bcf001007387 */ /* 0x0003e20000100800 */
[----:B------:R-:W-:Y:S01]  /*4c70*/  @P2 PRMT R130, R139, 0x7610, R130 ;  /* 0x000076108b822816 */ /* 0x000fe20000000082 */
[----:B------:R-:W-:Y:S02]  /*4c80*/  FMUL.FTZ R162, R162, R187 ;  /* 0x000000bba2a27220 */ /* 0x000fe40000410000 */
[----:B------:R1:W-:Y:S01]  /*4c90*/  STL [R1+0xb8], R241 ;  /* 0x0000b8f101007387 */ /* 0x0003e20000100800 */
[----:B------:R-:W-:Y:S01]  /*4ca0*/  @P2 PRMT R128, R138, 0x7610, R128 ;  /* 0x000076108a802816 */ /* 0x000fe20000000080 */
[----:B------:R-:W-:-:S02]  /*4cb0*/  HADD2.F32 R134, -RZ, R135.H0_H0 ;  /* 0x20000087ff867230 */ /* 0x000fc40000004100 */
[----:B------:R1:W-:Y:S01]  /*4cc0*/  STL [R1+0xc4], R170 ;  /* 0x0000c4aa01007387 */ /* 0x0003e20000100800 */
[----:B------:R-:W-:Y:S02]  /*4cd0*/  HADD2.F32 R135, -RZ, R135.H1_H1 ;  /* 0x30000087ff877230 */ /* 0x000fe40000004100 */
[----:B------:R-:W-:Y:S01]  /*4ce0*/  FFMA.FTZ R215, R132, R211, R215 ;  /* 0x000000d384d77223 */ /* 0x000fe200000100d7 */
[----:B------:R1:W-:Y:S01]  /*4cf0*/  STL [R1+0xc0], R171 ;  /* 0x0000c0ab01007387 */ /* 0x0003e20000100800 */
[----:B------:R-:W-:Y:S01]  /*4d00*/  FFMA.FTZ R231, R133, R191, R231 ;  /* 0x000000bf85e77223 */ /* 0x000fe200000100e7 */
[----:B0-----:R-:W-:Y:S01]  /*4d10*/  @P2 IMAD.WIDE.U32 R188, R188, 0x10, R144 ;  /* 0x00000010bcbc2825 */ /* 0x001fe200078e0090 */
[----:B------:R-:W-:Y:S01]  /*4d20*/  @P2 PRMT R130, R130, 0x5410, R141 ;  /* 0x0000541082822816 */ /* 0x000fe2000000008d */
[----:B------:R1:W-:Y:S01]  /*4d30*/  STL [R1+0xcc], R190 ;  /* 0x0000ccbe01007387 */ /* 0x0003e20000100800 */
[----:B------:R-:W-:Y:S01]  /*4d40*/  @P2 F2FP.F16.F32.PACK_AB R140, RZ, R161 ;  /* 0x000000a1ff8c223e */ /* 0x000fe200000000ff */
[----:B------:R-:W-:Y:S01]  /*4d50*/  FMUL.FTZ R133, R122, R155 ;  /* 0x0000009b7a857220 */ /* 0x000fe20000410000 */
[----:B------:R-:W-:Y:S01]  /*4d60*/  FMUL.FTZ R145, R123, R162 ;  /* 0x000000a27b917220 */ /* 0x000fe20000410000 */
[----:B------:R1:W-:Y:S01]  /*4d70*/  STL [R1+0xc8], R214 ;  /* 0x0000c8d601007387 */ /* 0x0003e20000100800 */
[----:B------:R-:W-:-:S02]  /*4d80*/  HADD2.F32 R141, -RZ, R148.H0_H0 ;  /* 0x20000094ff8d7230 */ /* 0x000fc40000004100 */
[-C--:B------:R-:W-:Y:S01]  /*4d90*/  FMUL.FTZ R158, R158, R187.reuse ;  /* 0x000000bb9e9e7220 */ /* 0x080fe20000410000 */
[----:B------:R-:W-:Y:S01]  /*4da0*/  @P2 PRMT R128, R128, 0x5410, R0 ;  /* 0x0000541080802816 */ /* 0x000fe20000000000 */
[----:B------:R1:W-:Y:S01]  /*4db0*/  STL [R1+0xd4], R216 ;  /* 0x0000d4d801007387 */ /* 0x0003e20000100800 */
[----:B------:R-:W-:Y:S02]  /*4dc0*/  HADD2.F32 R148, -RZ, R148.H1_H1 ;  /* 0x30000094ff947230 */ /* 0x000fe40000004100 */
[-C--:B------:R-:W-:Y:S01]  /*4dd0*/  FMUL.FTZ R154, R154, R187.reuse ;  /* 0x000000bb9a9a7220 */ /* 0x080fe20000410000 */
[-C--:B------:R-:W-:Y:S01]  /*4de0*/  FMUL.FTZ R152, R152, R187.reuse ;  /* 0x000000bb98987220 */ /* 0x080fe20000410000 */
[----:B------:R1:W-:Y:S01]  /*4df0*/  STL [R1+0xd0], R217 ;  /* 0x0000d0d901007387 */ /* 0x0003e20000100800 */
[-C--:B------:R-:W-:Y:S01]  /*4e00*/  FMUL.FTZ R161, R161, R187.reuse ;  /* 0x000000bba1a17220 */ /* 0x080fe20000410000 */
[--C-:B------:R-:W-:Y:S02]  /*4e10*/  HADD2.F32 R0, -RZ, R149.reuse.H0_H0 ;  /* 0x20000095ff007230 */ /* 0x100fe40000004100 */
[----:B------:R-:W-:Y:S01]  /*4e20*/  FFMA.FTZ R230, R134, R192, R230 ;  /* 0x000000c086e67223 */ /* 0x000fe200000100e6 */
[----:B------:R1:W-:Y:S01]  /*4e30*/  STL [R1+0xdc], R219 ;  /* 0x0000dcdb01007387 */ /* 0x0003e20000100800 */
[----:B------:R-:W-:Y:S01]  /*4e40*/  FMUL.FTZ R187, R156, R187 ;  /* 0x000000bb9cbb7220 */ /* 0x000fe20000410000 */
[----:B------:R-:W-:Y:S01]  /*4e50*/  @P2 PRMT R129, R143, 0x7610, R129 ;  /* 0x000076108f812816 */ /* 0x000fe20000000081 */
[----:B------:R-:W-:Y:S01]  /*4e60*/  HADD2.F32 R149, -RZ, R149.H1_H1 ;  /* 0x30000095ff957230 */ /* 0x000fe20000004100 */
[----:B------:R1:W-:Y:S01]  /*4e70*/  STL [R1+0xd8], R218 ;  /* 0x0000d8da01007387 */ /* 0x0003e20000100800 */
[----:B------:R-:W-:Y:S01]  /*4e80*/  FFMA.FTZ R228, R135, R208, R228 ;  /* 0x000000d087e47223 */ /* 0x000fe200000100e4 */
[----:B------:R-:W-:Y:S01]  /*4e90*/  @P2 PRMT R131, R140, 0x7610, R131 ;  /* 0x000076108c832816 */ /* 0x000fe20000000083 */
[----:B------:R-:W-:Y:S01]  /*4ea0*/  HADD2.F32 R143, -RZ, R150.H0_H0 ;  /* 0x20000096ff8f7230 */ /* 0x000fe20000004100 */
[----:B------:R1:W-:Y:S01]  /*4eb0*/  STL [R1+0xe4], R215 ;  /* 0x0000e4d701007387 */ /* 0x0003e20000100800 */
[----:B------:R-:W-:Y:S01]  /*4ec0*/  F2FP.F16.F32.PACK_AB R133, R145, R133 ;  /* 0x000000859185723e */ /* 0x000fe200000000ff */
[----:B------:R-:W-:-:S02]  /*4ed0*/  HADD2.F32 R140, -RZ, R151.H1_H1 ;  /* 0x30000097ff8c7230 */ /* 0x000fc40000004100 */
[----:B------:R-:W-:Y:S01]  /*4ee0*/  FFMA.FTZ R232, R141, R158, R232 ;  /* 0x0000009e8de87223 */ /* 0x000fe200000100e8 */
[----:B------:R1:W-:Y:S01]  /*4ef0*/  STL [R1+0xe0], R227 ;  /* 0x0000e0e301007387 */ /* 0x0003e20000100800 */
[----:B--2---:R-:W-:Y:S01]  /*4f00*/  LEA R186, R136, R186, 0x2 ;  /* 0x000000ba88ba7211 */ /* 0x004fe200078e10ff */
[----:B------:R-:W-:Y:S02]  /*4f10*/  HADD2.F32 R145, -RZ, R150.H1_H1 ;  /* 0x30000096ff917230 */ /* 0x000fe40000004100 */
[----:B------:R-:W-:Y:S01]  /*4f20*/  FFMA.FTZ R233, R148, R157, R233 ;  /* 0x0000009d94e97223 */ /* 0x000fe200000100e9 */
[----:B------:R1:W-:Y:S01]  /*4f30*/  STL [R1+0xec], R231 ;  /* 0x0000ece701007387 */ /* 0x0003e20000100800 */
[----:B------:R-:W-:Y:S01]  /*4f40*/  FMUL.FTZ R132, R120, R158 ;  /* 0x0000009e78847220 */ /* 0x000fe20000410000 */
[----:B------:R-:W-:Y:S01]  /*4f50*/  FMUL.FTZ R134, R124, R154 ;  /* 0x0000009a7c867220 */ /* 0x000fe20000410000 */
[----:B------:R-:W-:Y:S01]  /*4f60*/  FMUL.FTZ R135, R126, R161 ;  /* 0x000000a17e877220 */ /* 0x000fe20000410000 */
[----:B------:R1:W-:Y:S01]  /*4f70*/  STL [R1+0xe8], R229 ;  /* 0x0000e8e501007387 */ /* 0x0003e20000100800 */
[----:B------:R-:W-:Y:S01]  /*4f80*/  FMUL.FTZ R147, R127, R187 ;  /* 0x000000bb7f937220 */ /* 0x000fe20000410000 */
[----:B------:R-:W-:Y:S01]  /*4f90*/  FMUL.FTZ R146, R125, R152 ;  /* 0x000000987d927220 */ /* 0x000fe20000410000 */
[----:B------:R-:W-:Y:S01]  /*4fa0*/  FMUL.FTZ R144, R121, R157 ;  /* 0x0000009d79907220 */ /* 0x000fe20000410000 */
[----:B------:R-:W-:Y:S01]  /*4fb0*/  @P2 F2FP.F16.F32.PACK_AB R156, RZ, R156 ;  /* 0x0000009cff9c223e */ /* 0x000fe200000000ff */
[----:B------:R-:W-:-:S02]  /*4fc0*/  HADD2.F32 R136, -RZ, R151.H0_H0 ;  /* 0x20000097ff887230 */ /* 0x000fc40000004100 */
[----:B------:R-:W-:Y:S01]  /*4fd0*/  FFMA.FTZ R235, R0, R155, R235 ;  /* 0x0000009b00eb7223 */ /* 0x000fe200000100eb */
[----:B------:R1:W-:Y:S01]  /*4fe0*/  STL [R1+0xf4], R230 ;  /* 0x0000f4e601007387 */ /* 0x0003e20000100800 */
[----:B------:R-:W-:Y:S01]  /*4ff0*/  LEA R138, P1, R185, UR16, 0x4 ;  /* 0x00000010b98a7c11 */ /* 0x000fe2000f8220ff */
[----:B------:R-:W-:Y:S01]  /*5000*/  FFMA.FTZ R236, R149, R162, R236 ;  /* 0x000000a295ec7223 */ /* 0x000fe200000100ec */
[----:B------:R-:W-:Y:S01]  /*5010*/  FFMA.FTZ R234, R143, R154, R234 ;  /* 0x0000009a8fea7223 */ /* 0x000fe200000100ea */
[----:B------:R1:W-:Y:S01]  /*5020*/  STL [R1+0xf0], R228 ;  /* 0x0000f0e401007387 */ /* 0x0003e20000100800 */
[----:B------:R-:W-:Y:S01]  /*5030*/  FFMA.FTZ R239, R140, R187, R239 ;  /* 0x000000bb8cef7223 */ /* 0x000fe200000100ef */
[----:B------:R-:W-:Y:S01]  /*5040*/  @P2 PRMT R129, R129, 0x5410, R142 ;  /* 0x0000541081812816 */ /* 0x000fe2000000008e */
[----:B------:R-:W-:Y:S01]  /*5050*/  FFMA.FTZ R237, R145, R152, R237 ;  /* 0x0000009891ed7223 */ /* 0x000fe200000100ed */
[----:B------:R1:W-:Y:S01]  /*5060*/  STL [R1+0xfc], R232 ;  /* 0x0000fce801007387 */ /* 0x0003e20000100800 */
[----:B------:R-:W-:Y:S01]  /*5070*/  @P2 PRMT R131, R131, 0x5410, R156 ;  /* 0x0000541083832816 */ /* 0x000fe2000000009c */
[----:B------:R-:W-:Y:S01]  /*5080*/  FFMA.FTZ R238, R136, R161, R238 ;  /* 0x000000a188ee7223 */ /* 0x000fe200000100ee */
[----:B------:R-:W-:Y:S01]  /*5090*/  F2FP.F16.F32.PACK_AB R135, R147, R135 ;  /* 0x000000879387723e */ /* 0x000fe200000000ff */
[----:B------:R1:W-:Y:S01]  /*50a0*/  STL [R1+0xf8], R233 ;  /* 0x0000f8e901007387 */ /* 0x0003e20000100800 */
[----:B------:R-:W-:-:S02]  /*50b0*/  F2FP.F16.F32.PACK_AB R134, R146, R134 ;  /* 0x000000869286723e */ /* 0x000fc400000000ff */
[----:B------:R-:W-:Y:S01]  /*50c0*/  F2FP.F16.F32.PACK_AB R132, R144, R132 ;  /* 0x000000849084723e */ /* 0x000fe200000000ff */
[----:B------:R1:W-:Y:S01]  /*50d0*/  STL [R1+0x104], R235 ;  /* 0x000104eb01007387 */ /* 0x0003e20000100800 */
[----:B------:R-:W-:-:S03]  /*50e0*/  LEA.HI.X R139, R185, UR17, RZ, 0x4, P1 ;  /* 0x00000011b98b7c11 */ /* 0x000fc600088f24ff */
[----:B------:R1:W-:Y:S04]  /*50f0*/  STL [R1+0x100], R236 ;  /* 0x000100ec01007387 */ /* 0x0003e80000100800 */
[----:B------:R1:W-:Y:S04]  /*5100*/  STL [R1+0x10c], R234 ;  /* 0x00010cea01007387 */ /* 0x0003e80000100800 */
        /* <DEDUP_REMOVED lines=8> */
.L_x_8929:
[----:B------:R0:W5:Y:S01]  /*5190*/  LDL.LU R34, [R1+0x4] ;  /* 0x0000040001227983 */ /* 0x0001620000300800 */
[----:B------:R-:W-:Y:S02]  /*51a0*/  MOV R28, R183 ;  /* 0x000000b7001c7202 */ /* 0x000fe40000000f00 */
[----:B------:R-:W-:Y:S01]  /*51b0*/  MOV R32, R252 ;  /* 0x000000fc00207202 */ /* 0x000fe20000000f00 */
[----:B------:R0:W5:Y:S01]  /*51c0*/  LDL.LU R35, [R1] ;  /* 0x0000000001237983 */ /* 0x0001620000300800 */
        /* <DEDUP_REMOVED lines=110> */
.L_x_8928:
[----:B------:R-:W-:Y:S05]  /*58b0*/  BSYNC B0 ;  /* 0x0000000000007941 */ /* 0x000fea0003800000 */
.L_x_8926:
        /* <DEDUP_REMOVED lines=64> */
[----:B------:R-:W-:Y:S02]  /*5cc0*/  FADD.FTZ R7, R7, R50 ;  /* 0x0000003207077221 */ /* 0x000fe40000010000 */
[----:B------:R-:W4:Y:S01]  /*5cd0*/  LDS R66, [R0+0x3000] ;  /* 0x0030000000427984 */ /* 0x000f220000000800 */
[----:B------:R-:W-:-:S03]  /*5ce0*/  FADD.FTZ R32, RZ, R32 ;  /* 0x00000020ff207221 */ /* 0x000fc60000010000 */
[----:B------:R-:W4:Y:S01]  /*5cf0*/  LDS R65, [R0+0x3200] ;  /* 0x0032000000417984 */ /* 0x000f220000000800 */
[----:B------:R-:W-:-:S03]  /*5d00*/  FADD.FTZ R32, R32, R49 ;  /* 0x0000003120207221 */ /* 0x000fc60000010000 */
        /* <DEDUP_REMOVED lines=32> */
[----:B---3--:R-:W-:Y:S02]  /*5f10*/  FADD.FTZ R75, R6, R75 ;  /* 0x0000004b064b7221 */ /* 0x008fe40000010000 */
[----:B------:R-:W-:Y:S04]  /*5f20*/  STS.128 [R2], R28 ;  /* 0x0000001c02007388 */ /* 0x000fe80000000c00 */
[----:B------:R-:W-:Y:S01]  /*5f30*/  STS.128 [R2+0x10], R36 ;  /* 0x0000102402007388 */ /* 0x000fe20000000c00 */
[----:B----4-:R-:W-:-:S03]  /*5f40*/  FADD.FTZ R81, R32, R81 ;  /* 0x0000005120517221 */ /* 0x010fc60000010000 */
        /* <DEDUP_REMOVED lines=8> */
[----:B------:R0:W-:Y:S04]  /*5fd0*/  STS.128 [R2+0x1000], R16 ;  /* 0x0010001002007388 */ /* 0x0001e80000000c00 */
[----:B------:R1:W-:Y:S01]  /*5fe0*/  STS.128 [R2+0x1010], R8 ;  /* 0x0010100802007388 */ /* 0x0003e20000000c00 */
[----:B------:R-:W-:Y:S01]  /*5ff0*/  BAR.SYNC.DEFER_BLOCKING 0x0 ;  /* 0x0000000000007b1d */ /* 0x000fe20000010000 */
[----:B0-----:R-:W-:Y:S01]  /*6000*/  FADD.FTZ R17, R7, R82 ;  /* 0x0000005207117221 */ /* 0x001fe20000010000 */
[----:B-1----:R-:W-:Y:S01]  /*6010*/  FADD.FTZ R9, R3, R74 ;  /* 0x0000004a03097221 */ /* 0x002fe20000010000 */
[----:B------:R-:W-:-:S03]  /*6020*/  FADD.FTZ R11, R5, R80 ;  /* 0x00000050050b7221 */ /* 0x000fc60000010000 */
        /* <DEDUP_REMOVED lines=76> */
[----:B------:R0:W-:Y:S04]  /*64f0*/  STS.128 [R2], R12 ;  /* 0x0000000c02007388 */ /* 0x0001e80000000c00 */
[----:B------:R-:W-:Y:S01]  /*6500*/  STS.128 [R2+0x10], R88 ;  /* 0x0000105802007388 */ /* 0x000fe20000000c00 */
[----:B---3--:R-:W-:Y:S01]  /*6510*/  FADD.FTZ R47, R6, R47 ;  /* 0x0000002f062f7221 */ /* 0x008fe20000010000 */
[----:B------:R-:W-:-:S02]  /*6520*/  SHF.L.U32 R6, R85, 0x2, RZ ;  /* 0x0000000255067819 */ /* 0x000fc400000006ff */
[----:B------:R-:W-:Y:S01]  /*6530*/  STS.128 [R2+0x400], R92 ;  /* 0x0004005c02007388 */ /* 0x000fe20000000c00 */
[----:B----4-:R-:W-:Y:S01]  /*6540*/  FADD.FTZ R25, R7, R44 ;  /* 0x0000002c07197221 */ /* 0x010fe20000010000 */
[----:B------:R-:W-:Y:S02]  /*6550*/  IADD3 R4, P1, R6, UR8, RZ ;  /* 0x0000000806047c10 */ /* 0x000fe4000ff3e0ff */
[----:B------:R-:W-:Y:S01]  /*6560*/  STS.128 [R2+0x410], R96 ;  /* 0x0004106002007388 */ /* 0x000fe20000000c00 */
[----:B------:R-:W-:-:S03]  /*6570*/  FADD.FTZ R49, R8, R49 ;  /* 0x0000003108317221 */ /* 0x000fc60000010000 */
[----:B------:R-:W-:Y:S01]  /*6580*/  STS.128 [R2+0x800], R100 ;  /* 0x0008006402007388 */ /* 0x000fe20000000c00 */
[----:B0-----:R-:W-:Y:S01]  /*6590*/  FADD.FTZ R13, R3, R40 ;  /* 0x00000028030d7221 */ /* 0x001fe20000010000 */
[----:B------:R-:W-:Y:S02]  /*65a0*/  FADD.FTZ R15, R5, R42 ;  /* 0x0000002a050f7221 */ /* 0x000fe40000010000 */
        /* <DEDUP_REMOVED lines=29> */
[----:B------:R1:W-:Y:S01]  /*6780*/  STG.E desc[UR4][R2.64], R19 ;  /* 0x0000001302007986 */ /* 0x0003e2000c101904 */
[----:B---3--:R-:W-:-:S03]  /*6790*/  FADD.FTZ R31, R12, R31 ;  /* 0x0000001f0c1f7221 */ /* 0x008fc60000010000 */
[----:B------:R-:W-:Y:S01]  /*67a0*/  LDS R37, [R0+0x1c00] ;  /* 0x001c000000257984 */ /* 0x000fe20000000800 */
[----:B----4-:R-:W-:-:S03]  /*67b0*/  FADD.FTZ R27, R10, R27 ;  /* 0x0000001b0a1b7221 */ /* 0x010fc60000010000 */
[----:B------:R-:W2:Y:S01]  /*67c0*/  LDS R12, [R0+0x600] ;  /* 0x00060000000c7984 */ /* 0x000ea20000000800 */
[----:B------:R-:W-:-:S03]  /*67d0*/  FADD.FTZ R51, R31, R14 ;  /* 0x0000000e1f337221 */ /* 0x000fc60000010000 */
[----:B------:R-:W3:Y:S01]  /*67e0*/  LDS R10, [R0+0xa00] ;  /* 0x000a0000000a7984 */ /* 0x000ee20000000800 */
[----:B------:R-:W-:-:S03]  /*67f0*/  FADD.FTZ R16, R27, R16 ;  /* 0x000000101b107221 */ /* 0x000fc60000010000 */
[----:B------:R-:W4:Y:S01]  /*6800*/  LDS R14, [R0+0x800] ;  /* 0x00080000000e7984 */ /* 0x000f220000000800 */
[----:B------:R-:W-:-:S03]  /*6810*/  FADD.FTZ R8, RZ, R8 ;  /* 0x00000008ff087221 */ /* 0x000fc60000010000 */
[----:B------:R-:W4:Y:S01]  /*6820*/  LDS R31, [R0+0x1a00] ;  /* 0x001a0000001f7984 */ /* 0x000f220000000800 */
[----:B-1----:R-:W-:-:S03]  /*6830*/  FADD.FTZ R19, R16, R53 ;  /* 0x0000003510137221 */ /* 0x002fc60000010000 */
[----:B------:R-:W1:Y:S01]  /*6840*/  LDS R39, [R0+0x2e00] ;  /* 0x002e000000277984 */ /* 0x000e620000000800 */
[----:B------:R-:W-:-:S03]  /*6850*/  FADD.FTZ R29, R8, R29 ;  /* 0x0000001d081d7221 */ /* 0x000fc60000010000 */
[----:B------:R-:W1:Y:S01]  /*6860*/  LDS R16, [R0+0xc00] ;  /* 0x000c000000107984 */ /* 0x000e620000000800 */
[----:B------:R-:W-:-:S03]  /*6870*/  FADD.FTZ R29, R29, R18 ;  /* 0x000000121d1d7221 */ /* 0x000fc60000010000 */
[----:B------:R-:W1:Y:S01]  /*6880*/  LDS R27, [R0+0x1e00] ;  /* 0x001e0000001b7984 */ /* 0x000e620000000800 */
[----:B0-----:R-:W-:-:S03]  /*6890*/  FADD.FTZ R57, R29, R20 ;  /* 0x000000141d397221 */ /* 0x001fc60000010000 */
[----:B------:R-:W0:Y:S04]  /*68a0*/  LDS R41, [R0+0x3000] ;  /* 0x0030000000297984 */ /* 0x000e280000000800 */
[----:B------:R-:W-:Y:S04]  /*68b0*/  STG.E desc[UR4][R4.64], R35 ;  /* 0x0000002304007986 */ /* 0x000fe8000c101904 */
[----:B------:R-:W0:Y:S04]  /*68c0*/  LDS R59, [R0+0x4200] ;  /* 0x00420000003b7984 */ /* 0x000e280000000800 */
[----:B------:R-:W0:Y:S01]  /*68d0*/  LDS R8, [R0+0xe00] ;  /* 0x000e000000087984 */ /* 0x000e220000000800 */
[----:B--2---:R-:W-:-:S03]  /*68e0*/  FADD.FTZ R12, RZ, R12 ;  /* 0x0000000cff0c7221 */ /* 0x004fc60000010000 */
[----:B------:R-:W-:Y:S01]  /*68f0*/  STG.E desc[UR4][R6.64], R51 ;  /* 0x0000003306007986 */ /* 0x000fe2000c101904 */
[----:B---3--:R-:W-:-:S03]  /*6900*/  FADD.FTZ R10, RZ, R10 ;  /* 0x0000000aff0a7221 */ /* 0x008fc60000010000 */
[----:B------:R-:W2:Y:S01]  /*6910*/  LDS R35, [R0+0x2000] ;  /* 0x0020000000237984 */ /* 0x000ea20000000800 */
[----:B----4-:R-:W-:-:S03]  /*6920*/  FADD.FTZ R14, RZ, R14 ;  /* 0x0000000eff0e7221 */ /* 0x010fc60000010000 */
[----:B------:R-:W3:Y:S01]  /*6930*/  LDS R51, [R0+0x3200] ;  /* 0x0032000000337984 */ /* 0x000ee20000000800 */
[----:B------:R-:W-:Y:S01]  /*6940*/  FADD.FTZ R12, R12, R31 ;  /* 0x0000001f0c0c7221 */ /* 0x000fe20000010000 */
[----:B------:R-:W-:Y:S02]  /*6950*/  FADD.FTZ R14, R14, R37 ;  /* 0x000000250e0e7221 */ /* 0x000fe40000010000 */
[----:B------:R-:W-:Y:S01]  /*6960*/  STG.E desc[UR4][R2.64+0x200], R23 ;  /* 0x0002001702007986 */ /* 0x000fe2000c101904 */
[----:B-1----:R-:W-:-:S03]  /*6970*/  FADD.FTZ R12, R12, R39 ;  /* 0x000000270c0c7221 */ /* 0x002fc60000010000 */
[----:B------:R-:W1:Y:S01]  /*6980*/  LDS R61, [R0+0x4400] ;  /* 0x00440000003d7984 */ /* 0x000e620000000800 */
[----:B------:R-:W-:-:S03]  /*6990*/  FADD.FTZ R16, RZ, R16 ;  /* 0x00000010ff107221 */ /* 0x000fc60000010000 */
[----:B------:R-:W4:Y:S01]  /*69a0*/  LDS R18, [R0+0x1000] ;  /* 0x0010000000127984 */ /* 0x000f220000000800 */
[----:B------:R-:W-:-:S03]  /*69b0*/  FADD.FTZ R10, R10, R27 ;  /* 0x0000001b0a0a7221 */ /* 0x000fc60000010000 */
[----:B------:R-:W-:Y:S01]  /*69c0*/  STG.E desc[UR4][R4.64+0x200], R71 ;  /* 0x0002004704007986 */ /* 0x000fe2000c101904 */
[----:B0-----:R-:W-:-:S03]  /*69d0*/  FADD.FTZ R14, R14, R41 ;  /* 0x000000290e0e7221 */ /* 0x001fc60000010000 */
[----:B------:R-:W0:Y:S04]  /*69e0*/  LDS R23, [R0+0x2200] ;  /* 0x0022000000177984 */ /* 0x000e280000000800 */
[----:B------:R-:W-:Y:S01]  /*69f0*/  STG.E desc[UR4][R6.64+0x200], R19 ;  /* 0x0002001306007986 */ /* 0x000fe2000c101904 */
[----:B------:R-:W-:-:S03]  /*6a00*/  FADD.FTZ R59, R12, R59 ;  /* 0x0000003b0c3b7221 */ /* 0x000fc60000010000 */
[----:B------:R-:W0:Y:S01]  /*6a10*/  LDS R53, [R0+0x3400] ;  /* 0x0034000000357984 */ /* 0x000e220000000800 */
[----:B------:R-:W-:-:S03]  /*6a20*/  FADD.FTZ R8, RZ, R8 ;  /* 0x00000008ff087221 */ /* 0x000fc60000010000 */
[----:B------:R-:W0:Y:S04]  /*6a30*/  LDS R63, [R0+0x4600] ;  /* 0x00460000003f7984 */ /* 0x000e280000000800 */
[----:B------:R-:W0:Y:S01]  /*6a40*/  LDS R19, [R0+0x1200] ;  /* 0x0012000000137984 */ /* 0x000e220000000800 */
[----:B--2---:R-:W-:-:S03]  /*6a50*/  FADD.FTZ R16, R16, R35 ;  /* 0x0000002310107221 */ /* 0x004fc60000010000 */
[----:B------:R-:W2:Y:S01]  /*6a60*/  LDS R29, [R0+0x2400] ;  /* 0x00240000001d7984 */ /* 0x000ea20000000800 */
[----:B---3--:R-:W-:-:S03]  /*6a70*/  FADD.FTZ R10, R10, R51 ;  /* 0x000000330a0a7221 */ /* 0x008fc60000010000 */
[----:B------:R-:W3:Y:S04]  /*6a80*/  LDS R55, [R0+0x3600] ;  /* 0x0036000000377984 */ /* 0x000ee80000000800 */
[----:B------:R-:W-:Y:S01]  /*6a90*/  STG.E desc[UR4][R2.64+0x400], R43 ;  /* 0x0004002b02007986 */ /* 0x000fe2000c101904 */
[----:B-1----:R-:W-:-:S03]  /*6aa0*/  FADD.FTZ R61, R14, R61 ;  /* 0x0000003d0e3d7221 */ /* 0x002fc60000010000 */
[----:B------:R-:W1:Y:S01]  /*6ab0*/  LDS R65, [R0+0x4800] ;  /* 0x0048000000417984 */ /* 0x000e620000000800 */
[----:B----4-:R-:W-:-:S03]  /*6ac0*/  FADD.FTZ R18, RZ, R18 ;  /* 0x00000012ff127221 */ /* 0x010fc60000010000 */
[----:B------:R-:W-:Y:S04]  /*6ad0*/  STG.E desc[UR4][R4.64+0x400], R9 ;  /* 0x0004000904007986 */ /* 0x000fe8000c101904 */
[----:B------:R-:W4:Y:S01]  /*6ae0*/  LDS R20, [R0+0x2600] ;  /* 0x0026000000147984 */ /* 0x000f220000000800 */
[----:B0-----:R-:W-:-:S03]  /*6af0*/  FADD.FTZ R8, R8, R23 ;  /* 0x0000001708087221 */ /* 0x001fc60000010000 */
[----:B------:R-:W0:Y:S04]  /*6b00*/  LDS R9, [R0+0x3800] ;  /* 0x0038000000097984 */ /* 0x000e280000000800 */
[----:B------:R-:W0:Y:S01]  /*6b10*/  LDS R43, [R0+0x4a00] ;  /* 0x004a0000002b7984 */ /* 0x000e220000000800 */
[----:B------:R-:W-:-:S03]  /*6b20*/  FADD.FTZ R16, R16, R53 ;  /* 0x0000003510107221 */ /* 0x000fc60000010000 */
[----:B------:R-:W0:Y:S01]  /*6b30*/  LDS R22, [R0+0x3a00] ;  /* 0x003a000000167984 */ /* 0x000e220000000800 */
[----:B------:R-:W-:-:S03]  /*6b40*/  FADD.FTZ R63, R10, R63 ;  /* 0x0000003f0a3f7221 */ /* 0x000fc60000010000 */
[----:B------:R-:W0:Y:S01]  /*6b50*/  LDS R24, [R0+0x4c00] ;  /* 0x004c000000187984 */ /* 0x000e220000000800 */
[----:B------:R-:W-:-:S03]  /*6b60*/  FADD.FTZ R19, RZ, R19 ;  /* 0x00000013ff137221 */ /* 0x000fc60000010000 */
[----:B------:R-:W0:Y:S01]  /*6b70*/  LDS R26, [R0+0x4e00] ;  /* 0x004e0000001a7984 */ /* 0x000e220000000800 */
[----:B--2---:R-:W-:-:S03]  /*6b80*/  FADD.FTZ R18, R18, R29 ;  /* 0x0000001d12127221 */ /* 0x004fc60000010000 */
[----:B------:R-:W-:Y:S01]  /*6b90*/  STG.E desc[UR4][R6.64+0x400], R57 ;  /* 0x0004003906007986 */ /* 0x000fe2000c101904 */
[----:B---3--:R-:W-:-:S03]  /*6ba0*/  FADD.FTZ R8, R8, R55 ;  /* 0x0000003708087221 */ /* 0x008fc60000010000 */
[----:B------:R-:W-:Y:S04]  /*6bb0*/  STG.E desc[UR4][R2.64+0x600], R21 ;  /* 0x0006001502007986 */ /* 0x000fe8000c101904 */
[----:B------:R-:W-:Y:S01]  /*6bc0*/  STG.E desc[UR4][R4.64+0x600], R73 ;  /* 0x0006004904007986 */ /* 0x000fe2000c101904 */
[----:B-1----:R-:W-:-:S03]  /*6bd0*/  FADD.FTZ R65, R16, R65 ;  /* 0x0000004110417221 */ /* 0x002fc60000010000 */
[----:B------:R-:W-:Y:S04]  /*6be0*/  STG.E desc[UR4][R6.64+0x600], R59 ;  /* 0x0006003b06007986 */ /* 0x000fe8000c101904 */
[----:B------:R-:W-:Y:S01]  /*6bf0*/  STG.E desc[UR4][R2.64+0x800], R13 ;  /* 0x0008000d02007986 */ /* 0x000fe2000c101904 */
[----:B----4-:R-:W-:-:S03]  /*6c00*/  FADD.FTZ R19, R19, R20 ;  /* 0x0000001413137221 */ /* 0x010fc60000010000 */
[----:B------:R-:W-:Y:S01]  /*6c10*/  STG.E desc[UR4][R4.64+0x800], R11 ;  /* 0x0008000b04007986 */ /* 0x000fe2000c101904 */
[----:B0-----:R-:W-:-:S03]  /*6c20*/  FADD.FTZ R9, R18, R9 ;  /* 0x0000000912097221 */ /* 0x001fc60000010000 */
[----:B------:R-:W-:Y:S01]  /*6c30*/  STG.E desc[UR4][R6.64+0x800], R61 ;  /* 0x0008003d06007986 */ /* 0x000fe2000c101904 */
[----:B------:R-:W-:-:S03]  /*6c40*/  FADD.FTZ R43, R8, R43 ;  /* 0x0000002b082b7221 */ /* 0x000fc60000010000 */
        /* <DEDUP_REMOVED lines=19> */
.L_x_8930:
        /* <DEDUP_REMOVED lines=8> */
.L_x_8933:
[----:B------:R-:W-:Y:S05]  /*6e00*/  BSYNC B2 ;  /* 0x0000000000027941 */ /* 0x000fea0003800000 */
.L_x_8932:
        /* <DEDUP_REMOVED lines=8> */
.L_x_8934:
[----:B------:R-:W-:Y:S01]  /*6e90*/  HFMA2.MMA R239, -RZ, RZ, 0, 1.1920928955078125e-07 ;  /* 0x00000002ffef7435 */ /* 0x000fe200000001ff */
[----:B------:R-:W-:Y:S01]  /*6ea0*/  MOV R240, R144 ;  /* 0x0000009000f07202 */ /* 0x000fe20000000f00 */
[----:B------:R-:W-:-:S09]  /*6eb0*/  FADD.FTZ R159, R159, R241 ;  /* 0x000000f19f9f7221 */ /* 0x000fd20000010000 */
[----:B------:R-:W-:Y:S05]  /*6ec0*/  WARPSYNC.COLLECTIVE R237, `(.L_x_8935) ;  /* 0x00000000ed087348 */ /* 0x000fea0003c00000 */
[----:B------:R0:W1:Y:S02]  /*6ed0*/  SHFL.BFLY P3, R241, R240, R239, R238 ;  /* 0x0c0000eff0f17389 */ /* 0x00006400000600ee */
[----:B01----:R-:W-:Y:S01]  /*6ee0*/  ENDCOLLECTIVE ;  /* 0x000000000000791b */ /* 0x003fe20003800000 */
.L_x_8935:
[----:B------:R-:W-:Y:S01]  /*6ef0*/  MOV R240, R159 ;  /* 0x0000009f00f07202 */ /* 0x000fe20000000f00 */
[----:B------:R-:W-:-:S07]  /*6f00*/  FADD.FTZ R144, R144, R241 ;  /* 0x000000f190907221 */ /* 0x000fce0000010000 */
[----:B------:R-:W-:Y:S05]  /*6f10*/  WARPSYNC.COLLECTIVE R237, `(.L_x_8936) ;  /* 0x00000000ed087348 */ /* 0x000fea0003c00000 */
[----:B------:R0:W1:Y:S02]  /*6f20*/  SHFL.BFLY P3, R241, R240, R239, R238 ;  /* 0x0c0000eff0f17389 */ /* 0x00006400000600ee */
[----:B01----:R-:W-:Y:S01]  /*6f30*/  ENDCOLLECTIVE ;  /* 0x000000000000791b */ /* 0x003fe20003800000 */
.L_x_8936:
[----:B------:R-:W-:Y:S01]  /*6f40*/  HFMA2.MMA R239, -RZ, RZ, 0, 2.384185791015625e-07 ;  /* 0x00000004ffef7435 */ /* 0x000fe200000001ff */
[----:B------:R-:W-:Y:S01]  /*6f50*/  MOV R240, R144 ;  /* 0x0000009000f07202 */ /* 0x000fe20000000f00 */
[----:B------:R-:W-:-:S09]  /*6f60*/  FADD.FTZ R159, R159, R241 ;  /* 0x000000f19f9f7221 */ /* 0x000fd20000010000 */
[----:B------:R-:W-:Y:S05]  /*6f70*/  WARPSYNC.COLLECTIVE R237, `(.L_x_8937) ;  /* 0x00000000ed087348 */ /* 0x000fea0003c00000 */
[----:B------:R0:W1:Y:S02]  /*6f80*/  SHFL.BFLY P3, R241, R240, R239, R238 ;  /* 0x0c0000eff0f17389 */ /* 0x00006400000600ee */
[----:B01----:R-:W-:Y:S01]  /*6f90*/  ENDCOLLECTIVE ;  /* 0x000000000000791b */ /* 0x003fe20003800000 */
.L_x_8937:
[----:B------:R-:W-:Y:S01]  /*6fa0*/  MOV R240, R159 ;  /* 0x0000009f00f07202 */ /* 0x000fe20000000f00 */
[----:B------:R-:W-:-:S07]  /*6fb0*/  FADD.FTZ R144, R144, R241 ;  /* 0x000000f190907221 */ /* 0x000fce0000010000 */
[----:B------:R-:W-:Y:S05]  /*6fc0*/  WARPSYNC.COLLECTIVE R237, `(.L_x_8938) ;  /* 0x00000000ed087348 */ /* 0x000fea0003c00000 */
[----:B------:R0:W1:Y:S02]  /*6fd0*/  SHFL.BFLY P3, R241, R240, R239, R238 ;  /* 0x0c0000eff0f17389 */ /* 0x00006400000600ee */
[----:B01----:R-:W-:Y:S01]  /*6fe0*/  ENDCOLLECTIVE ;  /* 0x000000000000791b */ /* 0x003fe20003800000 */
.L_x_8938:
[----:B------:R-:W-:Y:S01]  /*6ff0*/  HFMA2.MMA R239, -RZ, RZ, 0, 4.76837158203125e-07 ;  /* 0x00000008ffef7435 */ /* 0x000fe200000001ff */
[----:B------:R-:W-:Y:S01]  /*7000*/  MOV R240, R144 ;  /* 0x0000009000f07202 */ /* 0x000fe20000000f00 */
[----:B------:R-:W-:-:S09]  /*7010*/  FADD.FTZ R159, R159, R241 ;  /* 0x000000f19f9f7221 */ /* 0x000fd20000010000 */
[----:B------:R-:W-:Y:S05]  /*7020*/  WARPSYNC.COLLECTIVE R237, `(.L_x_8939) ;  /* 0x00000000ed087348 */ /* 0x000fea0003c00000 */
[----:B------:R0:W1:Y:S02]  /*7030*/  SHFL.BFLY P3, R241, R240, R239, R238 ;  /* 0x0c0000eff0f17389 */ /* 0x00006400000600ee */
[----:B01----:R-:W-:Y:S01]  /*7040*/  ENDCOLLECTIVE ;  /* 0x000000000000791b */ /* 0x003fe20003800000 */
.L_x_8939:
[----:B------:R-:W-:Y:S01]  /*7050*/  MOV R240, R159 ;  /* 0x0000009f00f07202 */ /* 0x000fe20000000f00 */
[----:B------:R-:W-:-:S07]  /*7060*/  FADD.FTZ R144, R144, R241 ;  /* 0x000000f190907221 */ /* 0x000fce0000010000 */
[----:B------:R-:W-:Y:S05]  /*7070*/  WARPSYNC.COLLECTIVE R237, `(.L_x_8940) ;  /* 0x00000000ed087348 */ /* 0x000fea0003c00000 */
[----:B------:R0:W1:Y:S02]  /*7080*/  SHFL.BFLY P3, R241, R240, R239, R238 ;  /* 0x0c0000eff0f17389 */ /* 0x00006400000600ee */
[----:B01----:R-:W-:Y:S01]  /*7090*/  ENDCOLLECTIVE ;  /* 0x000000000000791b */ /* 0x003fe20003800000 */
.L_x_8940:
[----:B------:R-:W-:Y:S01]  /*70a0*/  HFMA2.MMA R239, -RZ, RZ, 0, 9.5367431640625e-07 ;  /* 0x00000010ffef7435 */ /* 0x000fe200000001ff */
[----:B------:R-:W-:Y:S01]  /*70b0*/  MOV R240, R144 ;  /* 0x0000009000f07202 */ /* 0x000fe20000000f00 */
[----:B------:R-:W-:-:S09]  /*70c0*/  FADD.FTZ R159, R159, R241 ;  /* 0x000000f19f9f7221 */ /* 0x000fd20000010000 */
[----:B------:R-:W-:Y:S05]  /*70d0*/  WARPSYNC.COLLECTIVE R237, `(.L_x_8941) ;  /* 0x00000000ed087348 */ /* 0x000fea0003c00000 */
[----:B------:R0:W1:Y:S02]  /*70e0*/  SHFL.BFLY P3, R241, R240, R239, R238 ;  /* 0x0c0000eff0f17389 */ /* 0x00006400000600ee */
[----:B01----:R-:W-:Y:S01]  /*70f0*/  ENDCOLLECTIVE ;  /* 0x000000000000791b */ /* 0x003fe20003800000 */
.L_x_8941:
[----:B------:R-:W-:Y:S02]  /*7100*/  MOV R240, R159 ;  /* 0x0000009f00f07202 */ /* 0x000fe40000000f00 */
[----:B------:R-:W-:-:S07]  /*7110*/  MOV R160, R241 ;  /* 0x000000f100a07202 */ /* 0x000fce0000000f00 */
[----:B------:R-:W-:Y:S05]  /*7120*/  WARPSYNC.COLLECTIVE R237, `(.L_x_8942) ;  /* 0x00000000ed087348 */ /* 0x000fea0003c00000 */
[----:B------:R0:W1:Y:S02]  /*7130*/  SHFL.BFLY P3, R241, R240, R239, R238 ;  /* 0x0c0000eff0f17389 */ /* 0x00006400000600ee */
[----:B01----:R-:W-:Y:S01]  /*7140*/  ENDCOLLECTIVE ;  /* 0x000000000000791b */ /* 0x003fe20003800000 */
.L_x_8942:
[----:B------:R-:W-:Y:S01]  /*7150*/  MOV R237, R241 ;  /* 0x000000f100ed7202 */ /* 0x000fe20000000f00 */
[----:B------:R-:W-:Y:S06]  /*7160*/  BRA `(.L_x_8943) ;  /* 0xffffffb800c47947 */ /* 0x000fec000383ffff */
.L_x_8944:
        /* <DEDUP_REMOVED lines=9> */
.L_x_16967:


//--------------------- .text._ZN10layer_norm13ln_bwd_kernelINS_13Kernel_traitsIf6__halfS2_S2_fjLj1280ELj1ELj4ELj1ELj16ENS_18Kernel_traits_baseILj1280EfS2_S2_S2_fjLj128EEEEELb0ELb1ELb1ELb0EEEvNS_9BwdParamsE --------------------------
	.section	.text._ZN10layer_norm13ln_bwd_kernelINS_13Kernel_traitsIf6__halfS2_S2_fjLj1280ELj1ELj4ELj1ELj16ENS_18Kernel_traits_baseILj1280EfS2_S2_S2_fjLj128EEEEELb0ELb1ELb1ELb0EEEvNS_9BwdParamsE,"ax",@progbits
	.align	128
        .global         _ZN10layer_norm13ln_bwd_kernelINS_13Kernel_traitsIf6__halfS2_S2_fjLj1280ELj1ELj4ELj1ELj16ENS_18Kernel_traits_baseILj1280EfS2_S2_S2_fjLj128EEEEELb0ELb1ELb1ELb0EEEvNS_9BwdParamsE
        .type           _ZN10layer_norm13ln_bwd_kernelINS_13Kernel_traitsIf6__halfS2_S2_fjLj1280ELj1ELj4ELj1ELj16ENS_18Kernel_traits_baseILj1280EfS2_S2_S2_fjLj128EEEEELb0ELb1ELb1ELb0EEEvNS_9BwdParamsE,@function
        .size           _ZN10layer_norm13ln_bwd_kernelINS_13Kernel_traitsIf6__halfS2_S2_fjLj1280ELj1ELj4ELj1ELj16ENS_18Kernel_traits_baseILj1280EfS2_S2_S2_fjLj128EEEEELb0ELb1ELb1ELb0EEEvNS_9BwdParamsE,(.L_x_16968 - _ZN10layer_norm13ln_bwd_kernelINS_13Kernel_traitsIf6__halfS2_S2_fjLj1280ELj1ELj4ELj1ELj16ENS_18Kernel_traits_baseILj1280EfS2_S2_S2_fjLj128EEEEELb0ELb1ELb1ELb0EEEvNS_9BwdParamsE)
        .other          _ZN10layer_norm13ln_bwd_kernelINS_13Kernel_traitsIf6__halfS2_S2_fjLj1280ELj1ELj4ELj1ELj16ENS_18Kernel_traits_baseILj1280EfS2_S2_S2_fjLj128EEEEELb0ELb1ELb1ELb0EEEvNS_9BwdParamsE,@"STO_CUDA_ENTRY STV_DEFAULT"
_ZN10layer_norm13ln_bwd_kernelINS_13Kernel_traitsIf6__halfS2_S2_fjLj1280ELj1ELj4ELj1ELj16ENS_18Kernel_traits_baseILj1280EfS2_S2_S2_fjLj128EEEEELb0ELb1ELb1ELb0EEEvNS_9BwdParamsE:
.text._ZN10layer_norm13ln_bwd_kernelINS_13Kernel_traitsIf6__halfS2_S2_fjLj1280ELj1ELj4ELj1ELj16ENS_18Kernel_traits_baseILj1280EfS2_S2_S2_fjLj128EEEEELb0ELb1ELb1ELb0EEEvNS_9BwdParamsE:
        /* <DEDUP_REMOVED lines=60> */
[----:B------:R-:W1:Y:S01]  /*03c0*/  @P3 LDC.64 R12, c[0x0][0x278] ;  /* 0x00009e00ff0c3b82 */ /* 0x000e620000000a00 */
[----:B------:R-:W-:-:S07]  /*03d0*/  MOV R39, R3 ;  /* 0x0000000300277202 */ /* 0x000fce0000000f00 */
[----:B------:R-:W1:Y:S08]  /*03e0*/  @P0 LDC.64 R18, c[0x0][0x260] ;  /* 0x00009800ff120b82 */ /* 0x000e700000000a00 */
[----:B------:R-:W1:Y:S01]  /*03f0*/  @P0 LDC.64 R20, c[0x0][0x278] ;  /* 0x00009e00ff140b82 */ /* 0x000e620000000a00 */
[----:B0-----:R-:W-:-:S07]  /*0400*/  @P4 IMAD.WIDE.U32 R6, R39, 0x20, R6 ;  /* 0x0000002027064825 */ /* 0x001fce00078e0006 */
[----:B------:R-:W0:Y:S01]  /*0410*/  @P1 LDC.64 R22, c[0x0][0x260] ;  /* 0x00009800ff161b82 */ /* 0x000e220000000a00 */
[----:B-1----:R-:W-:-:S07]  /*0420*/  @P4 IMAD.WIDE.U32 R8, R39, 0x20, R8 ;  /* 0x0000002027084825 */ /* 0x002fce00078e0008 */
[----:B------:R-:W1:Y:S01]  /*0430*/  @P1 LDC.64 R32, c[0x0][0x278] ;  /* 0x00009e00ff201b82 */ /* 0x000e620000000a00 */
[----:B------:R-:W-:-:S07]  /*0440*/  @P4 LOP3.LUT R39, R39, 0x20, RZ, 0xfc, !PT ;  /* 0x0000002027274812 */ /* 0x000fce00078efcff */
[----:B------:R-:W1:Y:S01]  /*0450*/  @P2 LDC.64 R36, c[0x0][0x278] ;  /* 0x00009e00ff242b82 */ /* 0x000e620000000a00 */
[----:B------:R-:W-:-:S04]  /*0460*/  @P3 IMAD.WIDE.U32 R14, R39, 0x20, R10 ;  /* 0x00000020270e3825 */ /* 0x000fc800078e000a */
[C---:B------:R-:W-:Y:S01]  /*0470*/  @P3 IMAD.WIDE.U32 R16, R39.reuse, 0x20, R12 ;  /* 0x0000002027103825 */ /* 0x040fe200078e000c */
[----:B------:R-:W-:Y:S01]  /*0480*/  @P3 IADD3 R39, R39, 0x20, RZ ;  /* 0x0000002027273810 */ /* 0x000fe20007ffe0ff */
[----:B------:R-:W-:Y:S01]  /*0490*/  ULDC.64 UR4, c[0x0][0x208] ;  /* 0x0000820000047ab9 */ /* 0x000fe20000000a00 */
[----:B------:R-:W4:Y:S03]  /*04a0*/  @P2 LDC.64 R34, c[0x0][0x260] ;  /* 0x00009800ff222b82 */ /* 0x000f260000000a00 */
[----:B------:R-:W-:-:S04]  /*04b0*/  @P0 IMAD.WIDE.U32 R18, R39, 0x20, R18 ;  /* 0x0000002027120825 */ /* 0x000fc800078e0012 */
[C---:B------:R-:W-:Y:S01]  /*04c0*/  @P0 IMAD.WIDE.U32 R20, R39.reuse, 0x20, R20 ;  /* 0x0000002027140825 */ /* 0x040fe200078e0014 */
[----:B------:R-:W-:-:S05]  /*04d0*/  @P0 IADD3 R39, R39, 0x20, RZ ;  /* 0x0000002027270810 */ /* 0x000fca0007ffe0ff */
[----:B0-----:R-:W-:-:S04]  /*04e0*/  @P1 IMAD.WIDE.U32 R22, R39, 0x20, R22 ;  /* 0x0000002027161825 */ /* 0x001fc800078e0016 */
[C---:B-1----:R-:W-:Y:S01]  /*04f0*/  @P1 IMAD.WIDE.U32 R32, R39.reuse, 0x20, R32 ;  /* 0x0000002027201825 */ /* 0x042fe200078e0020 */
[----:B------:R-:W-:-:S05]  /*0500*/  @P1 IADD3 R39, R39, 0x20, RZ ;  /* 0x0000002027271810 */ /* 0x000fca0007ffe0ff */
[----:B------:R-:W-:Y:S01]  /*0510*/  @P2 IMAD.WIDE.U32 R12, R39, 0x20, R36 ;  /* 0x00000020270c2825 */ /* 0x000fe200078e0024 */
[----:B--2---:R-:W2:Y:S04]  /*0520*/  @P4 LDG.E.128 R108, desc[UR4][R6.64] ;  /* 0x00000004066c4981 */ /* 0x004ea8000c1e1d00 */
        /* <DEDUP_REMOVED lines=100> */
[----:B----4-:R-:W-:Y:S02]  /*0b70*/  CS2R R60, SRZ ;  /* 0x00000000003c7805 */ /* 0x010fe4000001ff00 */
        /* <DEDUP_REMOVED lines=25> */
[----:B------:R-:W-:Y:S06]  /*0d10*/  @P2 BRA `(.L_x_8946) ;  /* 0x0000006c00582947 */ /* 0x000fec0003800000 */
[----:B------:R-:W-:Y:S01]  /*0d20*/  ULDC.64 UR6, c[0x0][0x2c8] ;  /* 0x0000b20000067ab9 */ /* 0x000fe20000000a00 */
[----:B------:R-:W-:Y:S01]  /*0d30*/  LOP3.LUT R5, R5, 0xfffffff7, RZ, 0xc0, !PT ;  /* 0xfffffff705057812 */ /* 0x000fe200078ec0ff */
[----:B------:R-:W-:Y:S01]  /*0d40*/  HFMA2.MMA R33, -RZ, RZ, 0, 0 ;  /* 0x00000000ff217435 */ /* 0x000fe200000001ff */
[----:B------:R-:W-:-:S04]  /*0d50*/  ISETP.NE.U32.AND P2, PT, RZ, UR6, PT ;  /* 0x00000006ff007c0c */ /* 0x000fc8000bf45070 */
[----:B------:R-:W-:-:S04]  /*0d60*/  ISETP.NE.AND.EX P2, PT, RZ, UR7, PT, P2 ;  /* 0x00000007ff007c0c */ /* 0x000fc8000bf45320 */
[----:B------:R-:W-:-:S13]  /*0d70*/  ISETP.LT.U32.OR P2, PT, R0, 0xa0, !P2 ;  /* 0x000000a00000780c */ /* 0x000fda0005741470 */
[----:B------:R-:W-:-:S07]  /*0d80*/  @P2 LOP3.LUT R5, R5, 0x8, RZ, 0xfc, !PT ;  /* 0x0000000805052812 */ /* 0x000fce00078efcff */
.L_x_9111:
        /* <DEDUP_REMOVED lines=33> */
.L_x_8951:
[----:B------:R-:W-:-:S07]  /*0fa0*/  IADD3 R22, R7, 0x20, RZ ;  /* 0x0000002007167810 */ /* 0x000fce0007ffe0ff */
.L_x_8950:
[----:B------:R-:W-:Y:S05]  /*0fb0*/  BSYNC B2 ;  /* 0x0000000000027941 */ /* 0x000fea0003800000 */
.L_x_8949:
        /* <DEDUP_REMOVED lines=8> */
.L_x_8954:
[----:B------:R-:W-:-:S07]  /*1040*/  IADD3 R22, R22, 0x20, RZ ;  /* 0x0000002016167810 */ /* 0x000fce0007ffe0ff */
.L_x_8953:
[----:B------:R-:W-:Y:S05]  /*1050*/  BSYNC B2 ;  /* 0x0000000000027941 */ /* 0x000fea0003800000 */
.L_x_8952:
[----:B------:R-:W-:Y:S04]  /*1060*/  BSSY B2, `(.L_x_8955) ;  /* 0x0000008000027945 */ /* 0x000fe80003800000 */
[----:B------:R-:W-:Y:S05]  /*1070*/  @!P0 BRA `(.L_x_8956) ;  /* 0x0000000000188947 */ /* 0x000fea0003800000 */
[----:B------:R-:W-:-:S04]  /*1080*/  ISETP.NE.U32.AND P3, PT, RZ, UR14, PT ;  /* 0x0000000eff007c0c */ /* 0x000fc8000bf65070 */
[----:B------:R-:W-:-:S13]  /*1090*/  ISETP.NE.AND.EX P3, PT, RZ, UR15, PT, P3 ;  /* 0x0000000fff007c0c */ /* 0x000fda000bf65330 */
[----:B------:R-:W-:Y:S05]  /*10a0*/  @!P3 BRA `(.L_x_8957) ;  /* 0x000000000008b947 */ /* 0x000fea0003800000 */
[----:B------:R-:W-:-:S06]  /*10b0*/  IMAD.WIDE.U32 R160, R22, 0x10, R186 ;  /* 0x0000001016a07825 */ /* 0x000fcc00078e00ba */
[----:B------:R-:W5:Y:S02]  /*10c0*/  LDG.E.128 R160, desc[UR4][R160.64] ;  /* 0x00000004a0a07981 */ /* 0x000f64000c1e1d00 */
.L_x_8957:
[----:B------:R-:W-:-:S07]  /*10d0*/  IADD3 R22, R22, 0x20, RZ ;  /* 0x0000002016167810 */ /* 0x000fce0007ffe0ff */
.L_x_8956:
[----:B------:R-:W-:Y:S05]  /*10e0*/  BSYNC B2 ;  /* 0x0000000000027941 */ /* 0x000fea0003800000 */
.L_x_8955:
[----:B------:R-:W-:Y:S04]  /*10f0*/  BSSY B2, `(.L_x_8958) ;  /* 0x0000008000027945 */ /* 0x000fe80003800000 */
[----:B------:R-:W-:Y:S05]  /*1100*/  @!P1 BRA `(.L_x_8959) ;  /* 0x0000000000189947 */ /* 0x000fea0003800000 */
[----:B------:R-:W-:-:S04]  /*1110*/  ISETP.NE.U32.AND P3, PT, RZ, UR14, PT ;  /* 0x0000000eff007c0c */ /* 0x000fc8000bf65070 */
[----:B------:R-:W-:-:S13]  /*1120*/  ISETP.NE.AND.EX P3, PT, RZ, UR15, PT, P3 ;  /* 0x0000000fff007c0c */ /* 0x000fda000bf65330 */
[----:B------:R-:W-:Y:S05]  /*1130*/  @!P3 BRA `(.L_x_8960) ;  /* 0x000000000008b947 */ /* 0x000fea0003800000 */
[----:B------:R-:W-:-:S06]  /*1140*/  IMAD.WIDE.U32 R164, R22, 0x10, R186 ;  /* 0x0000001016a47825 */ /* 0x000fcc00078e00ba */
[----:B------:R-:W5:Y:S02]  /*1150*/  LDG.E.128 R164, desc[UR4][R164.64] ;  /* 0x00000004a4a47981 */ /* 0x000f64000c1e1d00 */
.L_x_8960:
[----:B------:R-:W-:-:S07]  /*1160*/  IADD3 R22, R22, 0x20, RZ ;  /* 0x0000002016167810 */ /* 0x000fce0007ffe0ff */
.L_x_8959:
[----:B------:R-:W-:Y:S05]  /*1170*/  BSYNC B2 ;  /* 0x0000000000027941 */ /* 0x000fea0003800000 */
.L_x_8958:
[----:B------:R-:W-:Y:S02]  /*1180*/  LOP3.LUT P3, RZ, R5, 0x8, RZ, 0xc0, !PT ;  /* 0x0000000805ff7812 */ /* 0x000fe4000786c0ff */
[----:B------:R-:W-:-:S11]  /*1190*/  CS2R R216, SRZ ;  /* 0x0000000000d87805 */ /* 0x000fd6000001ff00 */
[----:B------:R-:W-:Y:S05]  /*11a0*/  @P3 BRA `(.L_x_8961) ;  /* 0x0000001c00e83947 */ /* 0x000fea0003800000 */
[----:B------:R-:W-:-:S06]  /*11b0*/  IMAD.WIDE.U32 R168, R22, 0x10, R186 ;  /* 0x0000001016a87825 */ /* 0x000fcc00078e00ba */
[----:B------:R-:W5:Y:S01]  /*11c0*/  LDG.E.128 R168, desc[UR4][R168.64] ;  /* 0x00000004a8a87981 */ /* 0x000f62000c1e1d00 */
[----:B------:R-:W-:Y:S05]  /*11d0*/  BRA `(.L_x_8961) ;  /* 0x0000001c00dc7947 */ /* 0x000fea0003800000 */
.L_x_8948:
        /* <DEDUP_REMOVED lines=10> */
[----:B------:R-:W-:Y:S01]  /*1280*/  ISETP.NE.U32.AND P3, PT, RZ, UR14, PT ;  /* 0x0000000eff007c0c */ /* 0x000fe2000bf65070 */
[----:B------:R-:W1:Y:S01]  /*1290*/  LDC.U8 R187, c[0x0][0x2a0] ;  /* 0x0000a800ffbb7b82 */ /* 0x000e620000000000 */
[----:B------:R2:W-:Y:S02]  /*12a0*/  STL [R1+0x144], R3 ;  /* 0x0001440301007387 */ /* 0x0005e40000100800 */
[----:B------:R-:W-:Y:S02]  /*12b0*/  ISETP.NE.AND.EX P3, PT, RZ, UR15, PT, P3 ;  /* 0x0000000fff007c0c */ /* 0x000fe4000bf65330 */
[----:B------:R3:W-:Y:S04]  /*12c0*/  STL [R1+0x140], R2 ;  /* 0x0001400201007387 */ /* 0x0007e80000100800 */
[----:B------:R-:W4:Y:S04]  /*12d0*/  LDL R249, [R1+0x110] ;  /* 0x0001100001f97983 */ /* 0x000f280000100800 */
[----:B--2---:R-:W2:Y:S04]  /*12e0*/  LDL R3, [R1+0x114] ;  /* 0x0001140001037983 */ /* 0x004ea80000100800 */
[----:B------:R0:W5:Y:S04]  /*12f0*/  @P3 LDG.E.128 R152, desc[UR4][R184.64] ;  /* 0x00000004b8983981 */ /* 0x000168000c1e1d00 */
[----:B------:R-:W2:Y:S01]  /*1300*/  LDL R252, [R1+0x11c] ;  /* 0x00011c0001fc7983 */ /* 0x000ea20000100800 */
[----:B-1----:R-:W-:-:S03]  /*1310*/  ISETP.NE.AND P3, PT, R187, RZ, PT ;  /* 0x000000ffbb00720c */ /* 0x002fc60003f65270 */
[----:B------:R-:W2:Y:S01]  /*1320*/  LDL R251, [R1+0x100] ;  /* 0x0001000001fb7983 */ /* 0x000ea20000100800 */
[----:B------:R-:W1:Y:S03]  /*1330*/  LDC.64 R186, c[0x0][0x2b8] ;  /* 0x0000ae00ffba7b82 */ /* 0x000e660000000a00 */
[----:B------:R-:W2:Y:S05]  /*1340*/  LDL R250, [R1+0x104] ;  /* 0x0001040001fa7983 */ /* 0x000eaa0000100800 */
[----:B0-----:R-:W0:Y:S02]  /*1350*/  LDC.64 R184, c[0x0][0x238] ;  /* 0x00008e00ffb87b82 */ /* 0x001e240000000a00 */
[----:B0-----:R-:W-:-:S05]  /*1360*/  IMAD.WIDE.U32 R184, R7, 0x10, R184 ;  /* 0x0000001007b87825 */ /* 0x001fca00078e00b8 */
[----:B------:R1:W3:Y:S02]  /*1370*/  LDG.E.128 R188, desc[UR4][R184.64] ;  /* 0x00000004b8bc7981 */ /* 0x0002e4000c1e1d00 */
[----:B-1----:R-:W-:-:S06]  /*1380*/  IMAD.WIDE.U32 R184, R22, 0x10, R186 ;  /* 0x0000001016b87825 */ /* 0x002fcc00078e00ba */
[----:B------:R-:W4:Y:S01]  /*1390*/  LDG.E.128 R184, desc[UR4][R184.64] ;  /* 0x00000004b8b87981 */ /* 0x000f22000c1e1d00 */
[----:B-----5:R-:W-:Y:S01]  /*13a0*/  FSEL R0, R215, RZ, !P3 ;  /* 0x000000ffd7007208 */ /* 0x020fe20005800000 */
[--C-:B---3--:R-:W-:Y:S02]  /*13b0*/  HADD2.F32 R211, -RZ, R188.reuse.H0_H0 ;  /* 0x200000bcffd37230 */ /* 0x108fe40000004100 */
[----:B------:R-:W-:Y:S02]  /*13c0*/  HADD2.F32 R224, -RZ, R188.H1_H1 ;  /* 0x300000bcffe07230 */ /* 0x000fe40000004100 */
[----:B------:R-:W-:Y:S02]  /*13d0*/  HADD2.F32 R216, -RZ, R189.H0_H0 ;  /* 0x200000bdffd87230 */ /* 0x000fe40000004100 */
[C---:B------:R-:W-:Y:S01]  /*13e0*/  FADD.FTZ R248, -R0.reuse, R211 ;  /* 0x000000d300f87221 */ /* 0x040fe20000010100 */
[C---:B------:R-:W-:Y:S02]  /*13f0*/  FADD.FTZ R211, -R0.reuse, R224 ;  /* 0x000000e000d37221 */ /* 0x040fe40000010100 */
[----:B------:R-:W-:-:S02]  /*1400*/  FADD.FTZ R224, -R0, R216 ;  /* 0x000000d800e07221 */ /* 0x000fc40000010100 */
[----:B------:R-:W-:Y:S01]  /*1410*/  FMUL.FTZ R2, R6, R211 ;  /* 0x000000d306027220 */ /* 0x000fe20000410000 */
[----:B----4-:R-:W-:-:S04]  /*1420*/  HADD2.F32 R247, -RZ, R184.H0_H0 ;  /* 0x200000b8fff77230 */ /* 0x010fc80000004100 */
[----:B------:R-:W-:Y:S01]  /*1430*/  STL [R1+0x18], R2 ;  /* 0x0000180201007387 */ /* 0x000fe20000100800 */
[----:B------:R-:W-:Y:S01]  /*1440*/  FMUL.FTZ R211, R249, R247 ;  /* 0x000000f7f9d37220 */ /* 0x000fe20000410000 */
[----:B------:R-:W-:Y:S02]  /*1450*/  FMUL.FTZ R249, R6, R224 ;  /* 0x000000e006f97220 */ /* 0x000fe40000410000 */
[----:B------:R-:W3:Y:S01]  /*1460*/  LDL R224, [R1+0x118] ;  /* 0x0001180001e07983 */ /* 0x000ee20000100800 */
[----:B------:R-:W-:Y:S02]  /*1470*/  HADD2.F32 R246, -RZ, R189.H1_H1 ;  /* 0x300000bdfff67230 */ /* 0x000fe40000004100 */
[--C-:B------:R-:W-:Y:S02]  /*1480*/  HADD2.F32 R217, -RZ, R190.reuse.H0_H0 ;  /* 0x200000beffd97230 */ /* 0x100fe40000004100 */
[----:B------:R-:W-:Y:S02]  /*1490*/  HADD2.F32 R190, -RZ, R190.H1_H1 ;  /* 0x300000beffbe7230 */ /* 0x000fe40000004100 */
[----:B------:R-:W-:-:S02]  /*14a0*/  HADD2.F32 R189, -RZ, R191.H0_H0 ;  /* 0x200000bfffbd7230 */ /* 0x000fc40000004100 */
[----:B------:R-:W-:Y:S02]  /*14b0*/  HADD2.F32 R188, -RZ, R191.H1_H1 ;  /* 0x300000bfffbc7230 */ /* 0x000fe40000004100 */
[C---:B------:R-:W-:Y:S01]  /*14c0*/  FADD.FTZ R216, -R0.reuse, R246 ;  /* 0x000000f600d87221 */ /* 0x040fe20000010100 */
[C---:B------:R-:W-:Y:S01]  /*14d0*/  FADD.FTZ R191, -R0.reuse, R217 ;  /* 0x000000d900bf7221 */ /* 0x040fe20000010100 */
[C---:B------:R-:W-:Y:S01]  /*14e0*/  FADD.FTZ R190, -R0.reuse, R190 ;  /* 0x000000be00be7221 */ /* 0x040fe20000010100 */
[C---:B------:R-:W-:Y:S01]  /*14f0*/  FADD.FTZ R189, -R0.reuse, R189 ;  /* 0x000000bd00bd7221 */ /* 0x040fe20000010100 */
[----:B------:R-:W-:Y:S01]  /*1500*/  FADD.FTZ R188, -R0, R188 ;  /* 0x000000bc00bc7221 */ /* 0x000fe20000010100 */
[----:B------:R-:W-:Y:S02]  /*1510*/  HADD2.F32 R246, -RZ, R184.H1_H1 ;  /* 0x300000b8fff67230 */ /* 0x000fe40000004100 */
[----:B------:R-:W-:Y:S01]  /*1520*/  FMUL.FTZ R0, R6, R248 ;  /* 0x000000f806007220 */ /* 0x000fe20000410000 */
[----:B------:R-:W-:-:S02]  /*1530*/  HADD2.F32 R217, -RZ, R185.H0_H0 ;  /* 0x200000b9ffd97230 */ /* 0x000fc40000004100 */
[----:B------:R-:W-:Y:S01]  /*1540*/  FADD.FTZ R76, R76, R247 ;  /* 0x000000f74c4c7221 */ /* 0x000fe20000010000 */
[----:B------:R-:W-:Y:S02]  /*1550*/  HADD2.F32 R185, -RZ, R185.H1_H1 ;  /* 0x300000b9ffb97230 */ /* 0x000fe40000004100 */
[----:B------:R-:W-:Y:S01]  /*1560*/  FFMA.FTZ R32, R0, R247, R32 ;  /* 0x000000f700207223 */ /* 0x000fe20000010020 */
[----:B------:R-:W-:Y:S02]  /*1570*/  HADD2.F32 R184, -RZ, R186.H0_H0 ;  /* 0x200000baffb87230 */ /* 0x000fe40000004100 */
[-C--:B--2---:R-:W-:Y:S01]  /*1580*/  FMUL.FTZ R3, R3, R246.reuse ;  /* 0x000000f603037220 */ /* 0x084fe20000410000 */
[----:B------:R-:W-:Y:S01]  /*1590*/  FADD.FTZ R77, R77, R246 ;  /* 0x000000f64d4d7221 */ /* 0x000fe20000010000 */
[----:B------:R-:W-:Y:S01]  /*15a0*/  FFMA.FTZ R33, R2, R246, R33 ;  /* 0x000000f602217223 */ /* 0x000fe20000010021 */
[C---:B------:R-:W-:Y:S01]  /*15b0*/  FMUL.FTZ R247, R6.reuse, R216 ;  /* 0x000000d806f77220 */ /* 0x040fe20000410000 */
[----:B------:R-:W-:Y:S01]  /*15c0*/  FMUL.FTZ R191, R6, R191 ;  /* 0x000000bf06bf7220 */ /* 0x000fe20000410000 */
[----:B------:R-:W-:Y:S01]  /*15d0*/  STL [R1+0x10], R249 ;  /* 0x000010f901007387 */ /* 0x000fe20000100800 */
[----:B------:R-:W-:Y:S01]  /*15e0*/  FADD.FTZ R79, R79, R185 ;  /* 0x000000b94f4f7221 */ /* 0x000fe20000010000 */
[----:B------:R-:W-:Y:S01]  /*15f0*/  FFMA.FTZ R35, R247, R185, R35 ;  /* 0x000000b9f7237223 */ /* 0x000fe20000010023 */
[----:B------:R-:W-:Y:S01]  /*1600*/  FADD.FTZ R80, R80, R184 ;  /* 0x000000b850507221 */ /* 0x000fe20000010000 */
[----:B------:R0:W-:Y:S01]  /*1610*/  STL [R1+0x14], R3 ;  /* 0x0000140301007387 */ /* 0x0001e20000100800 */
[----:B------:R-:W-:-:S03]  /*1620*/  FFMA.FTZ R36, R191, R184, R36 ;  /* 0x000000b8bf247223 */ /* 0x000fc60000010024 */
[----:B------:R1:W-:Y:S01]  /*1630*/  STL [R1+0x8], R247 ;  /* 0x000008f701007387 */ /* 0x0003e20000100800 */
[----:B---3--:R-:W-:Y:S01]  /*1640*/  FMUL.FTZ R246, R224, R217 ;  /* 0x000000d9e0f67220 */ /* 0x008fe20000410000 */
[----:B------:R-:W-:Y:S01]  /*1650*/  FMUL.FTZ R224, R252, R185 ;  /* 0x000000b9fce07220 */ /* 0x000fe20000410000 */
[----:B------:R-:W-:Y:S01]  /*1660*/  FMUL.FTZ R252, R251, R184 ;  /* 0x000000b8fbfc7220 */ /* 0x000fe20000410000 */
[----:B------:R-:W-:Y:S01]  /*1670*/  FADD.FTZ R185, RZ, R211 ;  /* 0x000000d3ffb97221 */ /* 0x000fe20000010000 */
[----:B------:R-:W-:Y:S01]  /*1680*/  FFMA.FTZ R184, R0, R211, RZ ;  /* 0x000000d300b87223 */ /* 0x000fe200000100ff */
[----:B------:R-:W-:Y:S02]  /*1690*/  STL [R1+0xc], R246 ;  /* 0x00000cf601007387 */ /* 0x000fe40000100800 */
[----:B------:R-:W-:Y:S02]  /*16a0*/  FADD.FTZ R185, R185, R3 ;  /* 0x00000003b9b97221 */ /* 0x000fe40000010000 */
[----:B------:R-:W2:Y:S01]  /*16b0*/  LDL R216, [R1+0x108] ;  /* 0x0001080001d87983 */ /* 0x000ea20000100800 */
[----:B------:R-:W-:-:S03]  /*16c0*/  FFMA.FTZ R184, R2, R3, R184 ;  /* 0x0000000302b87223 */ /* 0x000fc600000100b8 */
[----:B------:R-:W-:Y:S01]  /*16d0*/  STL [R1], R191 ;  /* 0x000000bf01007387 */ /* 0x000fe20000100800 */
[----:B------:R-:W-:-:S03]  /*16e0*/  FMUL.FTZ R251, R6, R190 ;  /* 0x000000be06fb7220 */ /* 0x000fc60000410000 */
[----:B------:R3:W-:Y:S04]  /*16f0*/  STL [R1+0x4], R224 ;  /* 0x000004e001007387 */ /* 0x0007e80000100800 */
[----:B0-----:R4:W5:Y:S04]  /*1700*/  LDL.LU R3, [R1+0x144] ;  /* 0x0001440001037983 */ /* 0x0019680000300800 */
[----:B------:R4:W5:Y:S04]  /*1710*/  LDL.LU R2, [R1+0x140] ;  /* 0x0001400001027983 */ /* 0x0009680000300800 */
[----:B------:R-:W4:Y:S01]  /*1720*/  LDL R190, [R1+0x10c] ;  /* 0x00010c0001be7983 */ /* 0x000f220000100800 */
[----:B------:R-:W-:Y:S01]  /*1730*/  FADD.FTZ R185, R185, R246 ;  /* 0x000000f6b9b97221 */ /* 0x000fe20000010000 */
[----:B------:R-:W-:Y:S01]  /*1740*/  FFMA.FTZ R184, R249, R246, R184 ;  /* 0x000000f6f9b87223 */ /* 0x000fe200000100b8 */
[----:B------:R-:W-:-:S02]  /*1750*/  HADD2.F32 R186, -RZ, R186.H1_H1 ;  /* 0x300000baffba7230 */ /* 0x000fc40000004100 */
[----:B------:R-:W-:Y:S01]  /*1760*/  FADD.FTZ R185, R185, R224 ;  /* 0x000000e0b9b97221 */ /* 0x000fe20000010000 */
[----:B------:R-:W-:Y:S01]  /*1770*/  FFMA.FTZ R184, R247, R224, R184 ;  /* 0x000000e0f7b87223 */ /* 0x000fe200000100b8 */
[--C-:B------:R-:W-:Y:S02]  /*1780*/  HADD2.F32 R248, -RZ, R187.reuse.H0_H0 ;  /* 0x200000bbfff87230 */ /* 0x100fe40000004100 */
        /* <DEDUP_REMOVED lines=10> */
[----:B-1----:R-:W-:Y:S01]  /*1830*/  FMUL.FTZ R247, R6, R188 ;  /* 0x000000bc06f77220 */ /* 0x002fe20000410000 */
[----:B------:R-:W-:Y:S01]  /*1840*/  FADD.FTZ R78, R78, R217 ;  /* 0x000000d94e4e7221 */ /* 0x000fe20000010000 */
[----:B------:R-:W-:Y:S01]  /*1850*/  FADD.FTZ R81, R81, R186 ;  /* 0x000000ba51517221 */ /* 0x000fe20000010000 */
[----:B------:R-:W-:Y:S01]  /*1860*/  FFMA.FTZ R37, R251, R186, R37 ;  /* 0x000000bafb257223 */ /* 0x000fe20000010025 */
[----:B------:R-:W-:Y:S01]  /*1870*/  FADD.FTZ R83, R83, R187 ;  /* 0x000000bb53537221 */ /* 0x000fe20000010000 */
[----:B------:R-:W-:Y:S01]  /*1880*/  FFMA.FTZ R39, R247, R187, R39 ;  /* 0x000000bbf7277223 */ /* 0x000fe20000010027 */
[----:B------:R-:W-:-:S02]  /*1890*/  IADD3 R22, R22, 0x20, RZ ;  /* 0x0000002016167810 */ /* 0x000fc40007ffe0ff */
[----:B---3--:R-:W-:Y:S01]  /*18a0*/  IADD3 R224, R7, 0x20, RZ ;  /* 0x0000002007e07810 */ /* 0x008fe20007ffe0ff */
[----:B--2---:R-:W-:-:S04]  /*18b0*/  FMUL.FTZ R248, R216, R248 ;  /* 0x000000f8d8f87220 */ /* 0x004fc80000410000 */
[----:B------:R-:W-:Y:S01]  /*18c0*/  FADD.FTZ R185, R185, R248 ;  /* 0x000000f8b9b97221 */ /* 0x000fe20000010000 */
[----:B------:R-:W-:Y:S01]  /*18d0*/  FFMA.FTZ R184, R249, R248, R184 ;  /* 0x000000f8f9b87223 */ /* 0x000fe200000100b8 */
[----:B----4-:R-:W-:-:S04]  /*18e0*/  FMUL.FTZ R246, R190, R187 ;  /* 0x000000bbbef67220 */ /* 0x010fc80000410000 */
[----:B------:R-:W-:Y:S01]  /*18f0*/  FADD.FTZ R217, R185, R246 ;  /* 0x000000f6b9d97221 */ /* 0x000fe20000010000 */
[----:B------:R-:W-:-:S07]  /*1900*/  FFMA.FTZ R216, R247, R246, R184 ;  /* 0x000000f6f7d87223 */ /* 0x000fce00000100b8 */
.L_x_8963:
[----:B------:R-:W-:Y:S05]  /*1910*/  BSYNC B2 ;  /* 0x0000000000027941 */ /* 0x000fea0003800000 */
.L_x_8962:
        /* <DEDUP_REMOVED lines=20> */
[----:B-----5:R-:W-:Y:S01]  /*1a60*/  FSEL R212, R215, RZ, !P3 ;  /* 0x000000ffd7d47208 */ /* 0x020fe20005800000 */
[--C-:B--2---:R-:W-:Y:S02]  /*1a70*/  HADD2.F32 R231, -RZ, R184.reuse.H0_H0 ;  /* 0x200000b8ffe77230 */ /* 0x104fe40000004100 */
[----:B------:R-:W-:-:S03]  /*1a80*/  HADD2.F32 R230, -RZ, R184.H1_H1 ;  /* 0x300000b8ffe67230 */ /* 0x000fc60000004100 */
[C---:B------:R-:W-:Y:S02]  /*1a90*/  FADD.FTZ R231, -R212.reuse, R231 ;  /* 0x000000e7d4e77221 */ /* 0x040fe40000010100 */
[----:B------:R-:W-:Y:S01]  /*1aa0*/  FADD.FTZ R230, -R212, R230 ;  /* 0x000000e6d4e67221 */ /* 0x000fe20000010100 */
[--C-:B------:R-:W-:Y:S02]  /*1ab0*/  HADD2.F32 R213, -RZ, R185.reuse.H0_H0 ;  /* 0x200000b9ffd57230 */ /* 0x100fe40000004100 */
[----:B------:R-:W-:Y:S02]  /*1ac0*/  HADD2.F32 R232, -RZ, R185.H1_H1 ;  /* 0x300000b9ffe87230 */ /* 0x000fe40000004100 */
[--C-:B------:R-:W-:Y:S02]  /*1ad0*/  HADD2.F32 R184, -RZ, R186.reuse.H0_H0 ;  /* 0x200000baffb87230 */ /* 0x100fe40000004100 */
[----:B------:R-:W-:Y:S01]  /*1ae0*/  FMUL.FTZ R245, R6, R231 ;  /* 0x000000e706f57220 */ /* 0x000fe20000410000 */
[----:B------:R-:W-:Y:S01]  /*1af0*/  HADD2.F32 R185, -RZ, R186.H1_H1 ;  /* 0x300000baffb97230 */ /* 0x000fe20000004100 */
[----:B------:R-:W2:Y:S01]  /*1b00*/  LDL R231, [R1+0xc0] ;  /* 0x0000c00001e77983 */ /* 0x000ea20000100800 */
[----:B------:R-:W-:-:S02]  /*1b10*/  HADD2.F32 R233, -RZ, R187.H0_H0 ;  /* 0x200000bbffe97230 */ /* 0x000fc40000004100 */
[----:B------:R-:W-:Y:S01]  /*1b20*/  FMUL.FTZ R240, R6, R230 ;  /* 0x000000e606f07220 */ /* 0x000fe20000410000 */
[----:B------:R-:W-:Y:S01]  /*1b30*/  HADD2.F32 R187, -RZ, R187.H1_H1 ;  /* 0x300000bbffbb7230 */ /* 0x000fe20000004100 */
[----:B------:R-:W2:Y:S01]  /*1b40*/  LDL R230, [R1+0xc4] ;  /* 0x0000c40001e67983 */ /* 0x000ea20000100800 */
[C---:B------:R-:W-:Y:S01]  /*1b50*/  FADD.FTZ R186, -R212.reuse, R184 ;  /* 0x000000b8d4ba7221 */ /* 0x040fe20000010100 */
[C---:B------:R-:W-:Y:S01]  /*1b60*/  FADD.FTZ R229, -R212.reuse, R213 ;  /* 0x000000d5d4e57221 */ /* 0x040fe20000010100 */
[C---:B------:R-:W-:Y:S01]  /*1b70*/  FADD.FTZ R184, -R212.reuse, R185 ;  /* 0x000000b9d4b87221 */ /* 0x040fe20000010100 */
[C---:B------:R-:W-:Y:S01]  /*1b80*/  FADD.FTZ R213, -R212.reuse, R232 ;  /* 0x000000e8d4d57221 */ /* 0x040fe20000010100 */
[C---:B------:R-:W-:Y:S01]  /*1b90*/  FADD.FTZ R185, -R212.reuse, R233 ;  /* 0x000000e9d4b97221 */ /* 0x040fe20000010100 */
[----:B------:R-:W-:Y:S01]  /*1ba0*/  FADD.FTZ R187, -R212, R187 ;  /* 0x000000bbd4bb7221 */ /* 0x000fe20000010100 */
[--C-:B----4-:R-:W-:Y:S02]  /*1bb0*/  HADD2.F32 R212, -RZ, R188.reuse.H0_H0 ;  /* 0x200000bcffd47230 */ /* 0x110fe40000004100 */
[----:B------:R-:W-:-:S03]  /*1bc0*/  HADD2.F32 R188, -RZ, R188.H1_H1 ;  /* 0x300000bcffbc7230 */ /* 0x000fc60000004100 */
[----:B------:R-:W-:Y:S01]  /*1bd0*/  FADD.FTZ R84, R84, R212 ;  /* 0x000000d454547221 */ /* 0x000fe20000010000 */
[-C--:B------:R-:W-:Y:S01]  /*1be0*/  FFMA.FTZ R40, R245, R212.reuse, R40 ;  /* 0x000000d4f5287223 */ /* 0x080fe20000010028 */
[----:B------:R-:W-:Y:S02]  /*1bf0*/  FMUL.FTZ R241, R238, R212 ;  /* 0x000000d4eef17220 */ /* 0x000fe40000410000 */
[----:B------:R-:W4:Y:S01]  /*1c00*/  LDL R212, [R1+0xc8] ;  /* 0x0000c80001d47983 */ /* 0x000f220000100800 */
[----:B---3--:R-:W-:Y:S01]  /*1c10*/  FMUL.FTZ R239, R236, R188 ;  /* 0x000000bcecef7220 */ /* 0x008fe20000410000 */
[----:B------:R-:W-:Y:S02]  /*1c20*/  FMUL.FTZ R236, R6, R213 ;  /* 0x000000d506ec7220 */ /* 0x000fe40000410000 */
[----:B------:R-:W3:Y:S01]  /*1c30*/  LDL R213, [R1+0xcc] ;  /* 0x0000cc0001d57983 */ /* 0x000ee20000100800 */
[----:B------:R-:W-:Y:S02]  /*1c40*/  HADD2.F32 R237, -RZ, R191.H0_H0 ;  /* 0x200000bfffed7230 */ /* 0x000fe40000004100 */
[----:B------:R-:W-:-:S02]  /*1c50*/  HADD2.F32 R232, -RZ, R189.H0_H0 ;  /* 0x200000bdffe87230 */ /* 0x000fc40000004100 */
[----:B------:R-:W-:Y:S01]  /*1c60*/  FMUL.FTZ R238, R6, R229 ;  /* 0x000000e506ee7220 */ /* 0x000fe20000410000 */
[----:B------:R-:W-:Y:S02]  /*1c70*/  MOV R229, R237 ;  /* 0x000000ed00e57202 */ /* 0x000fe40000000f00 */
        /* <DEDUP_REMOVED lines=9> */
[----:B------:R-:W-:-:S02]  /*1d10*/  HADD2.F32 R189, -RZ, R189.H1_H1 ;  /* 0x300000bdffbd7230 */ /* 0x000fc40000004100 */
[----:B------:R-:W-:Y:S01]  /*1d20*/  FADD.FTZ R184, R186, R239 ;  /* 0x000000efbab87221 */ /* 0x000fe20000010000 */
[--C-:B------:R-:W-:Y:S02]  /*1d30*/  HADD2.F32 R233, -RZ, R190.reuse.H0_H0 ;  /* 0x200000beffe97230 */ /* 0x100fe40000004100 */
[----:B------:R-:W-:Y:S01]  /*1d40*/  FFMA.FTZ R186, R240, R239, R188 ;  /* 0x000000eff0ba7223 */ /* 0x000fe200000100bc */
[----:B------:R-:W-:Y:S02]  /*1d50*/  HADD2.F32 R190, -RZ, R190.H1_H1 ;  /* 0x300000beffbe7230 */ /* 0x000fe40000004100 */
[----:B------:R-:W-:Y:S01]  /*1d60*/  FMUL.FTZ R235, R235, R189 ;  /* 0x000000bdebeb7220 */ /* 0x000fe20000410000 */
[----:B------:R-:W-:Y:S01]  /*1d70*/  FADD.FTZ R184, R184, R237 ;  /* 0x000000edb8b87221 */ /* 0x000fe20000010000 */
[----:B------:R-:W-:Y:S01]  /*1d80*/  FADD.FTZ R88, R88, R233 ;  /* 0x000000e958587221 */ /* 0x000fe20000010000 */
[----:B------:R-:W-:Y:S01]  /*1d90*/  FFMA.FTZ R44, R234, R233, R44 ;  /* 0x000000e9ea2c7223 */ /* 0x000fe2000001002c */
[----:B------:R-:W-:Y:S01]  /*1da0*/  FFMA.FTZ R186, R238, R237, R186 ;  /* 0x000000edeeba7223 */ /* 0x000fe200000100ba */
[----:B------:R-:W-:Y:S01]  /*1db0*/  FADD.FTZ R184, R184, R235 ;  /* 0x000000ebb8b87221 */ /* 0x000fe20000010000 */
[----:B------:R-:W-:-:S02]  /*1dc0*/  HADD2.F32 R191, -RZ, R191.H1_H1 ;  /* 0x300000bfffbf7230 */ /* 0x000fc40000004100 */
[----:B------:R-:W-:Y:S01]  /*1dd0*/  FADD.FTZ R90, R90, R229 ;  /* 0x000000e55a5a7221 */ /* 0x000fe20000010000 */
[----:B------:R-:W-:Y:S01]  /*1de0*/  FADD.FTZ R87, R87, R189 ;  /* 0x000000bd57577221 */ /* 0x000fe20000010000 */
[----:B------:R-:W-:Y:S01]  /*1df0*/  FFMA.FTZ R43, R236, R189, R43 ;  /* 0x000000bdec2b7223 */ /* 0x000fe2000001002b */
[----:B------:R-:W-:Y:S01]  /*1e00*/  FADD.FTZ R89, R89, R190 ;  /* 0x000000be59597221 */ /* 0x000fe20000010000 */
[-C--:B------:R-:W-:Y:S01]  /*1e10*/  FFMA.FTZ R45, R232, R190.reuse, R45 ;  /* 0x000000bee82d7223 */ /* 0x080fe2000001002d */
[----:B------:R-:W-:Y:S01]  /*1e20*/  FADD.FTZ R91, R91, R191 ;  /* 0x000000bf5b5b7221 */ /* 0x000fe20000010000 */
[----:B------:R-:W-:Y:S02]  /*1e30*/  IADD3 R22, R22, 0x20, RZ ;  /* 0x0000002016167810 */ /* 0x000fe40007ffe0ff */
[----:B------:R-:W-:Y:S01]  /*1e40*/  IADD3 R224, R224, 0x20, RZ ;  /* 0x00000020e0e07810 */ /* 0x000fe20007ffe0ff */
[----:B--2---:R-:W-:Y:S01]  /*1e50*/  FMUL.FTZ R233, R231, R233 ;  /* 0x000000e9e7e97220 */ /* 0x004fe20000410000 */
[----:B------:R-:W-:Y:S01]  /*1e60*/  FMUL.FTZ R231, R230, R190 ;  /* 0x000000bee6e77220 */ /* 0x000fe20000410000 */
[----:B------:R-:W-:Y:S01]  /*1e70*/  FMUL.FTZ R230, R6, R185 ;  /* 0x000000b906e67220 */ /* 0x000fe20000410000 */
[----:B------:R-:W-:Y:S01]  /*1e80*/  FFMA.FTZ R185, R236, R235, R186 ;  /* 0x000000ebecb97223 */ /* 0x000fe200000100ba */
[----:B------:R-:W-:-:S03]  /*1e90*/  FADD.FTZ R184, R184, R233 ;  /* 0x000000e9b8b87221 */ /* 0x000fc60000010000 */
[----:B------:R-:W-:Y:S01]  /*1ea0*/  FFMA.FTZ R185, R234, R233, R185 ;  /* 0x000000e9eab97223 */ /* 0x000fe200000100b9 */
[----:B------:R-:W-:Y:S01]  /*1eb0*/  FFMA.FTZ R46, R230, R229, R46 ;  /* 0x000000e5e62e7223 */ /* 0x000fe2000001002e */
[----:B------:R-:W-:Y:S02]  /*1ec0*/  FADD.FTZ R184, R184, R231 ;  /* 0x000000e7b8b87221 */ /* 0x000fe40000010000 */
[----:B------:R-:W-:Y:S01]  /*1ed0*/  FFMA.FTZ R185, R232, R231, R185 ;  /* 0x000000e7e8b97223 */ /* 0x000fe200000100b9 */
[----:B----4-:R-:W-:Y:S01]  /*1ee0*/  FMUL.FTZ R229, R212, R229 ;  /* 0x000000e5d4e57220 */ /* 0x010fe20000410000 */
[----:B------:R-:W-:Y:S01]  /*1ef0*/  FMUL.FTZ R212, R6, R187 ;  /* 0x000000bb06d47220 */ /* 0x000fe20000410000 */
[----:B---3--:R-:W-:Y:S02]  /*1f00*/  FMUL.FTZ R213, R213, R191 ;  /* 0x000000bfd5d57220 */ /* 0x008fe40000410000 */
[----:B------:R-:W-:Y:S01]  /*1f10*/  FADD.FTZ R184, R184, R229 ;  /* 0x000000e5b8b87221 */ /* 0x000fe20000010000 */
[----:B------:R-:W-:Y:S01]  /*1f20*/  FFMA.FTZ R185, R230, R229, R185 ;  /* 0x000000e5e6b97223 */ /* 0x000fe200000100b9 */
[----:B------:R-:W-:-:S02]  /*1f30*/  FFMA.FTZ R47, R212, R191, R47 ;  /* 0x000000bfd42f7223 */ /* 0x000fc4000001002f */
[----:B------:R-:W-:Y:S01]  /*1f40*/  FADD.FTZ R217, R184, R213 ;  /* 0x000000d5b8d97221 */ /* 0x000fe20000010000 */
[----:B------:R-:W-:-:S07]  /*1f50*/  FFMA.FTZ R216, R212, R213, R185 ;  /* 0x000000d5d4d87223 */ /* 0x000fce00000100b9 */
.L_x_8965:
[----:B------:R-:W-:Y:S05]  /*1f60*/  BSYNC B2 ;  /* 0x0000000000027941 */ /* 0x000fea0003800000 */
.L_x_8964:
        /* <DEDUP_REMOVED lines=23> */
[----:B------:R-:W-:Y:S02]  /*20e0*/  HADD2.F32 R194, -RZ, R184.H1_H1 ;  /* 0x300000b8ffc27230 */ /* 0x000fe40000004100 */
[--C-:B------:R-:W-:Y:S02]  /*20f0*/  HADD2.F32 R192, -RZ, R185.reuse.H0_H0 ;  /* 0x200000b9ffc07230 */ /* 0x100fe40000004100 */
[----:B------:R-:W-:Y:S02]  /*2100*/  HADD2.F32 R193, -RZ, R185.H1_H1 ;  /* 0x300000b9ffc17230 */ /* 0x000fe40000004100 */
[----:B------:R-:W-:-:S02]  /*2110*/  HADD2.F32 R184, -RZ, R186.H0_H0 ;  /* 0x200000baffb87230 */ /* 0x000fc40000004100 */
[----:B------:R-:W-:Y:S02]  /*2120*/  HADD2.F32 R185, -RZ, R186.H1_H1 ;  /* 0x300000baffb97230 */ /* 0x000fe40000004100 */
[----:B------:R-:W-:Y:S02]  /*2130*/  HADD2.F32 R197, -RZ, R187.H0_H0 ;  /* 0x200000bbffc57230 */ /* 0x000fe40000004100 */
[C---:B------:R-:W-:Y:S01]  /*2140*/  FADD.FTZ R192, -R23.reuse, R192 ;  /* 0x000000c017c07221 */ /* 0x040fe20000010100 */
[C---:B------:R-:W-:Y:S01]  /*2150*/  FADD.FTZ R186, -R23.reuse, R184 ;  /* 0x000000b817ba7221 */ /* 0x040fe20000010100 */
[C---:B------:R-:W-:Y:S01]  /*2160*/  FADD.FTZ R184, -R23.reuse, R185 ;  /* 0x000000b917b87221 */ /* 0x040fe20000010100 */
[C---:B------:R-:W-:Y:S01]  /*2170*/  FADD.FTZ R185, -R23.reuse, R197 ;  /* 0x000000c517b97221 */ /* 0x040fe20000010100 */
[--C-:B----4-:R-:W-:Y:S02]  /*2180*/  HADD2.F32 R197, -RZ, R189.reuse.H0_H0 ;  /* 0x200000bdffc57230 */ /* 0x110fe40000004100 */
[----:B------:R-:W-:Y:S01]  /*2190*/  FADD.FTZ R193, -R23, R193 ;  /* 0x000000c117c17221 */ /* 0x000fe20000010100 */
[----:B------:R-:W-:Y:S01]  /*21a0*/  FMUL.FTZ R192, R6, R192 ;  /* 0x000000c006c07220 */ /* 0x000fe20000410000 */
[----:B------:R-:W-:-:S02]  /*21b0*/  HADD2.F32 R189, -RZ, R189.H1_H1 ;  /* 0x300000bdffbd7230 */ /* 0x000fc40000004100 */
[----:B------:R-:W-:Y:S01]  /*21c0*/  FADD.FTZ R58, R58, R197 ;  /* 0x000000c53a3a7221 */ /* 0x000fe20000010000 */
[----:B------:R-:W-:Y:S01]  /*21d0*/  FMUL.FTZ R193, R6, R193 ;  /* 0x000000c106c17220 */ /* 0x000fe20000410000 */
[-C--:B------:R-:W-:Y:S01]  /*21e0*/  FFMA.FTZ R174, R192, R197.reuse, R174 ;  /* 0x000000c5c0ae7223 */ /* 0x080fe200000100ae */
[----:B------:R-:W-:Y:S02]  /*21f0*/  FMUL.FTZ R222, R222, R197 ;  /* 0x000000c5dede7220 */ /* 0x000fe40000410000 */
[----:B------:R-:W2:Y:S01]  /*2200*/  LDL R197, [R1+0x88] ;  /* 0x0000880001c57983 */ /* 0x000ea20000100800 */
[----:B------:R-:W-:Y:S01]  /*2210*/  FADD.FTZ R59, R59, R189 ;  /* 0x000000bd3b3b7221 */ /* 0x000fe20000010000 */
[-C--:B------:R-:W-:Y:S01]  /*2220*/  FFMA.FTZ R175, R193, R189.reuse, R175 ;  /* 0x000000bdc1af7223 */ /* 0x080fe200000100af */
[----:B---3--:R-:W-:Y:S02]  /*2230*/  FMUL.FTZ R221, R221, R189 ;  /* 0x000000bddddd7220 */ /* 0x008fe40000410000 */
[----:B------:R-:W3:Y:S01]  /*2240*/  LDL R189, [R1+0x8c] ;  /* 0x00008c0001bd7983 */ /* 0x000ee20000100800 */
[----:B------:R-:W-:-:S02]  /*2250*/  HADD2.F32 R187, -RZ, R187.H1_H1 ;  /* 0x300000bbffbb7230 */ /* 0x000fc40000004100 */
[C---:B------:R-:W-:Y:S01]  /*2260*/  FADD.FTZ R196, -R23.reuse, R195 ;  /* 0x000000c317c47221 */ /* 0x040fe20000010100 */
[--C-:B------:R-:W-:Y:S02]  /*2270*/  HADD2.F32 R195, -RZ, R188.reuse.H0_H0 ;  /* 0x200000bcffc37230 */ /* 0x100fe40000004100 */
[C---:B------:R-:W-:Y:S01]  /*2280*/  FADD.FTZ R194, -R23.reuse, R194 ;  /* 0x000000c217c27221 */ /* 0x040fe20000010100 */
[----:B------:R-:W-:Y:S02]  /*2290*/  HADD2.F32 R188, -RZ, R188.H1_H1 ;  /* 0x300000bcffbc7230 */ /* 0x000fe40000004100 */
[----:B------:R-:W-:Y:S01]  /*22a0*/  FADD.FTZ R187, -R23, R187 ;  /* 0x000000bb17bb7221 */ /* 0x000fe20000010100 */
[C---:B------:R-:W-:Y:S01]  /*22b0*/  FMUL.FTZ R243, R6.reuse, R196 ;  /* 0x000000c406f37220 */ /* 0x040fe20000410000 */
[----:B------:R-:W-:Y:S01]  /*22c0*/  FMUL.FTZ R23, R6, R194 ;  /* 0x000000c206177220 */ /* 0x000fe20000410000 */
[-C--:B------:R-:W-:Y:S01]  /*22d0*/  FMUL.FTZ R226, R226, R195.reuse ;  /* 0x000000c3e2e27220 */ /* 0x080fe20000410000 */
        /* <DEDUP_REMOVED lines=9> */
[----:B------:R-:W-:Y:S01]  /*2370*/  FADD.FTZ R184, R186, R225 ;  /* 0x000000e1bab87221 */ /* 0x000fe20000010000 */
[----:B------:R-:W-:Y:S01]  /*2380*/  FFMA.FTZ R186, R23, R225, R188 ;  /* 0x000000e117ba7223 */ /* 0x000fe200000100bc */
[----:B------:R-:W-:-:S02]  /*2390*/  HADD2.F32 R214, -RZ, R190.H0_H0 ;  /* 0x200000beffd67230 */ /* 0x000fc40000004100 */
[----:B------:R-:W-:Y:S01]  /*23a0*/  FADD.FTZ R184, R184, R222 ;  /* 0x000000deb8b87221 */ /* 0x000fe20000010000 */
[----:B------:R-:W-:Y:S01]  /*23b0*/  FFMA.FTZ R186, R192, R222, R186 ;  /* 0x000000dec0ba7223 */ /* 0x000fe200000100ba */
[----:B------:R-:W-:Y:S02]  /*23c0*/  HADD2.F32 R190, -RZ, R190.H1_H1 ;  /* 0x300000beffbe7230 */ /* 0x000fe40000004100 */
[----:B------:R-:W-:Y:S01]  /*23d0*/  FMUL.FTZ R196, R6, R185 ;  /* 0x000000b906c47220 */ /* 0x000fe20000410000 */
        /* <DEDUP_REMOVED lines=17> */
[----:B------:R-:W-:Y:S02]  /*24f0*/  IADD3 R22, R22, 0x20, RZ ;  /* 0x0000002016167810 */ /* 0x000fe40007ffe0ff */
[----:B------:R-:W-:Y:S01]  /*2500*/  IADD3 R224, R224, 0x20, RZ ;  /* 0x00000020e0e07810 */ /* 0x000fe20007ffe0ff */
[----:B--2---:R-:W-:Y:S01]  /*2510*/  FMUL.FTZ R218, R197, R218 ;  /* 0x000000dac5da7220 */ /* 0x004fe20000410000 */
[----:B------:R-:W-:-:S03]  /*2520*/  FMUL.FTZ R197, R6, R187 ;  /* 0x000000bb06c57220 */ /* 0x000fc60000410000 */
[----:B------:R-:W-:Y:S01]  /*2530*/  FADD.FTZ R184, R184, R218 ;  /* 0x000000dab8b87221 */ /* 0x000fe20000010000 */
[-C--:B---3--:R-:W-:Y:S01]  /*2540*/  FMUL.FTZ R214, R189, R191.reuse ;  /* 0x000000bfbdd67220 */ /* 0x088fe20000410000 */
[----:B------:R-:W-:Y:S01]  /*2550*/  FFMA.FTZ R185, R196, R218, R185 ;  /* 0x000000dac4b97223 */ /* 0x000fe200000100b9 */
[C---:B------:R-:W-:Y:S02]  /*2560*/  FFMA.FTZ R95, R197.reuse, R191, R95 ;  /* 0x000000bfc55f7223 */ /* 0x040fe4000001005f */
[----:B------:R-:W-:Y:S01]  /*2570*/  FADD.FTZ R217, R184, R214 ;  /* 0x000000d6b8d97221 */ /* 0x000fe20000010000 */
[----:B------:R-:W-:-:S07]  /*2580*/  FFMA.FTZ R216, R197, R214, R185 ;  /* 0x000000d6c5d87223 */ /* 0x000fce00000100b9 */
.L_x_8967:
[----:B------:R-:W-:Y:S05]  /*2590*/  BSYNC B2 ;  /* 0x0000000000027941 */ /* 0x000fea0003800000 */
.L_x_8966:
        /* <DEDUP_REMOVED lines=9> */
[----:B0-----:R-:W3:Y:S02]  /*2630*/  LDL R189, [R1+0x4c] ;  /* 0x00004c0001bd7983 */ /* 0x001ee40000100800 */
[----:B------:R-:W0:Y:S01]  /*2640*/  LDC.U8 R184, c[0x0][0x2a0] ;  /* 0x0000a800ffb87b82 */ /* 0x000e220000000000 */
[----:B-1----:R-:W-:-:S06]  /*2650*/  IMAD.WIDE.U32 R12, R22, 0x10, R12 ;  /* 0x00000010160c7825 */ /* 0x002fcc00078e000c */
[----:B------:R-:W2:Y:S01]  /*2660*/  LDG.E.128 R12, desc[UR4][R12.64] ;  /* 0x000000040c0c7981 */ /* 0x000ea2000c1e1d00 */
[----:B----4-:R-:W-:-:S05]  /*2670*/  @P3 IMAD.WIDE.U32 R8, R224, 0x10, R186 ;  /* 0x00000010e0083825 */ /* 0x010fca00078e00ba */
[----:B------:R1:W5:Y:S01]  /*2680*/  @P3 LDG.E.128 R164, desc[UR4][R8.64] ;  /* 0x0000000408a43981 */ /* 0x000362000c1e1d00 */
[----:B0-----:R-:W-:Y:S01]  /*2690*/  ISETP.NE.AND P3, PT, R184, RZ, PT ;  /* 0x000000ffb800720c */ /* 0x001fe20003f65270 */
[----:B-1----:R-:W0:Y:S02]  /*26a0*/  LDC.64 R8, c[0x0][0x238] ;  /* 0x00008e00ff087b82 */ /* 0x002e240000000a00 */
[----:B0-----:R-:W-:-:S06]  /*26b0*/  IMAD.WIDE.U32 R8, R224, 0x10, R8 ;  /* 0x00000010e0087825 */ /* 0x001fcc00078e0008 */
[----:B------:R-:W4:Y:S01]  /*26c0*/  LDG.E.128 R8, desc[UR4][R8.64] ;  /* 0x0000000408087981 */ /* 0x000f22000c1e1d00 */
[--C-:B--2---:R-:W-:Y:S02]  /*26d0*/  HADD2.F32 R185, -RZ, R14.reuse.H0_H0 ;  /* 0x2000000effb97230 */ /* 0x104fe40000004100 */
[----:B------:R-:W-:Y:S02]  /*26e0*/  HADD2.F32 R186, -RZ, R14.H1_H1 ;  /* 0x3000000effba7230 */ /* 0x000fe40000004100 */
[----:B------:R-:W2:Y:S01]  /*26f0*/  LDL R14, [R1+0x54] ;  /* 0x00005400010e7983 */ /* 0x000ea20000100800 */
[----:B-----5:R-:W-:Y:S01]  /*2700*/  FSEL R17, R215, RZ, !P3 ;  /* 0x000000ffd7117208 */ /* 0x020fe20005800000 */
[----:B----4-:R-:W-:Y:S02]  /*2710*/  HADD2.F32 R21, -RZ, R8.H0_H0 ;  /* 0x20000008ff157230 */ /* 0x010fe40000004100 */
[--C-:B------:R-:W-:Y:S02]  /*2720*/  HADD2.F32 R16, -RZ, R9.reuse.H0_H0 ;  /* 0x20000009ff107230 */ /* 0x100fe40000004100 */
[----:B------:R-:W-:-:S02]  /*2730*/  HADD2.F32 R18, -RZ, R9.H1_H1 ;  /* 0x30000009ff127230 */ /* 0x000fc40000004100 */
[----:B------:R-:W-:Y:S02]  /*2740*/  HADD2.F32 R19, -RZ, R10.H0_H0 ;  /* 0x2000000aff137230 */ /* 0x000fe40000004100 */
        /* <DEDUP_REMOVED lines=16> */
[----:B------:R-:W4:Y:S01]  /*2850*/  LDL R13, [R1+0x58] ;  /* 0x00005800010d7983 */ /* 0x000f220000100800 */
[----:B------:R-:W-:-:S03]  /*2860*/  FMUL.FTZ R242, R6, R21 ;  /* 0x0000001506f27220 */ /* 0x000fc60000410000 */
[----:B------:R-:W4:Y:S01]  /*2870*/  LDL R21, [R1+0x40] ;  /* 0x0000400001157983 */ /* 0x000f220000100800 */
[----:B------:R-:W-:Y:S01]  /*2880*/  FMUL.FTZ R8, R6, R8 ;  /* 0x0000000806087220 */ /* 0x000fe20000410000 */
[----:B------:R-:W-:-:S03]  /*2890*/  FADD.FTZ R97, R97, R10 ;  /* 0x0000000a61617221 */ /* 0x000fc60000010000 */
[-C--:B------:R-:W-:Y:S01]  /*28a0*/  FFMA.FTZ R61, R8, R10.reuse, R61 ;  /* 0x0000000a083d7223 */ /* 0x080fe2000001003d */
[----:B--2---:R-:W-:Y:S01]  /*28b0*/  FMUL.FTZ R10, R14, R10 ;  /* 0x0000000a0e0a7220 */ /* 0x004fe20000410000 */
[----:B------:R-:W-:Y:S02]  /*28c0*/  FMUL.FTZ R14, R190, R184 ;  /* 0x000000b8be0e7220 */ /* 0x000fe40000410000 */
[----:B------:R-:W2:Y:S01]  /*28d0*/  LDL R190, [R1+0x48] ;  /* 0x0000480001be7983 */ /* 0x000ea20000100800 */
[----:B------:R-:W-:Y:S01]  /*28e0*/  FMUL.FTZ R9, R6, R9 ;  /* 0x0000000906097220 */ /* 0x000fe20000410000 */
[-C--:B---3--:R-:W-:Y:S01]  /*28f0*/  FMUL.FTZ R223, R223, R17.reuse ;  /* 0x00000011dfdf7220 */ /* 0x088fe20000410000 */
[----:B------:R-:W-:Y:S01]  /*2900*/  FADD.FTZ R98, R98, R12 ;  /* 0x0000000c62627221 */ /* 0x000fe20000010000 */
[----:B------:R-:W-:Y:S01]  /*2910*/  FADD.FTZ R96, R96, R17 ;  /* 0x0000001160607221 */ /* 0x000fe20000010000 */
[----:B------:R-:W-:Y:S01]  /*2920*/  FFMA.FTZ R62, R9, R12, R62 ;  /* 0x0000000c093e7223 */ /* 0x000fe2000001003e */
[----:B------:R-:W-:Y:S01]  /*2930*/  FFMA.FTZ R60, R242, R17, R60 ;  /* 0x00000011f23c7223 */ /* 0x000fe2000001003c */
[----:B------:R-:W-:Y:S01]  /*2940*/  FADD.FTZ R17, R217, R223 ;  /* 0x000000dfd9117221 */ /* 0x000fe20000010000 */
[----:B------:R-:W-:-:S02]  /*2950*/  HADD2.F32 R187, -RZ, R15.H0_H0 ;  /* 0x2000000fffbb7230 */ /* 0x000fc40000004100 */
[----:B------:R-:W-:Y:S02]  /*2960*/  HADD2.F32 R188, -RZ, R15.H1_H1 ;  /* 0x3000000fffbc7230 */ /* 0x000fe40000004100 */
[----:B------:R-:W-:Y:S01]  /*2970*/  FMUL.FTZ R11, R6, R11 ;  /* 0x0000000b060b7220 */ /* 0x000fe20000410000 */
[----:B------:R-:W-:-:S03]  /*2980*/  FADD.FTZ R99, R99, R184 ;  /* 0x000000b863637221 */ /* 0x000fc60000010000 */
[----:B------:R-:W-:Y:S01]  /*2990*/  FFMA.FTZ R63, R11, R184, R63 ;  /* 0x000000b80b3f7223 */ /* 0x000fe2000001003f */
[----:B------:R-:W-:Y:S01]  /*29a0*/  FMUL.FTZ R16, R6, R16 ;  /* 0x0000001006107220 */ /* 0x000fe20000410000 */
[----:B------:R-:W-:Y:S01]  /*29b0*/  FADD.FTZ R100, R100, R185 ;  /* 0x000000b964647221 */ /* 0x000fe20000010000 */
        /* <DEDUP_REMOVED lines=10> */
[----:B----4-:R-:W-:Y:S01]  /*2a60*/  FMUL.FTZ R12, R13, R12 ;  /* 0x0000000c0d0c7220 */ /* 0x010fe20000410000 */
[----:B------:R-:W-:Y:S01]  /*2a70*/  FMUL.FTZ R13, R6, R19 ;  /* 0x00000013060d7220 */ /* 0x000fe20000410000 */
[----:B------:R-:W-:Y:S01]  /*2a80*/  FFMA.FTZ R19, R242, R223, R216 ;  /* 0x000000dff2137223 */ /* 0x000fe200000100d8 */
[----:B------:R-:W-:Y:S01]  /*2a90*/  FMUL.FTZ R15, R21, R185 ;  /* 0x000000b9150f7220 */ /* 0x000fe20000410000 */
[----:B------:R-:W-:Y:S02]  /*2aa0*/  FADD.FTZ R21, R17, R10 ;  /* 0x0000000a11157221 */ /* 0x000fe40000010000 */
[----:B------:R-:W-:Y:S02]  /*2ab0*/  FFMA.FTZ R19, R8, R10, R19 ;  /* 0x0000000a08137223 */ /* 0x000fe40000010013 */
[----:B------:R-:W-:Y:S02]  /*2ac0*/  FADD.FTZ R21, R21, R12 ;  /* 0x0000000c15157221 */ /* 0x000fe40000010000 */
[----:B------:R-:W-:-:S02]  /*2ad0*/  FFMA.FTZ R19, R9, R12, R19 ;  /* 0x0000000c09137223 */ /* 0x000fc40000010013 */
[----:B------:R-:W-:Y:S02]  /*2ae0*/  FADD.FTZ R184, R21, R14 ;  /* 0x0000000e15b87221 */ /* 0x000fe40000010000 */
[----:B------:R-:W-:Y:S01]  /*2af0*/  FFMA.FTZ R21, R11, R14, R19 ;  /* 0x0000000e0b157223 */ /* 0x000fe20000010013 */
[----:B------:R-:W-:Y:S01]  /*2b00*/  FMUL.FTZ R17, R191, R186 ;  /* 0x000000babf117220 */ /* 0x000fe20000410000 */
[----:B------:R-:W-:Y:S02]  /*2b10*/  FADD.FTZ R184, R184, R15 ;  /* 0x0000000fb8b87221 */ /* 0x000fe40000010000 */
[C---:B------:R-:W-:Y:S01]  /*2b20*/  FFMA.FTZ R21, R13.reuse, R15, R21 ;  /* 0x0000000f0d157223 */ /* 0x040fe20000010015 */
[----:B------:R-:W-:Y:S01]  /*2b30*/  FFMA.FTZ R64, R13, R185, R64 ;  /* 0x000000b90d407223 */ /* 0x000fe20000010040 */
[----:B------:R-:W-:Y:S02]  /*2b40*/  FADD.FTZ R184, R184, R17 ;  /* 0x00000011b8b87221 */ /* 0x000fe40000010000 */
[----:B------:R-:W-:Y:S01]  /*2b50*/  FFMA.FTZ R185, R16, R17, R21 ;  /* 0x0000001110b97223 */ /* 0x000fe20000010015 */
[----:B------:R-:W-:Y:S01]  /*2b60*/  FMUL.FTZ R21, R189, R188 ;  /* 0x000000bcbd157220 */ /* 0x000fe20000410000 */
[----:B--2---:R-:W-:-:S04]  /*2b70*/  FMUL.FTZ R19, R190, R187 ;  /* 0x000000bbbe137220 */ /* 0x004fc80000410000 */
[----:B------:R-:W-:Y:S01]  /*2b80*/  FADD.FTZ R184, R184, R19 ;  /* 0x00000013b8b87221 */ /* 0x000fe20000010000 */
[----:B------:R-:W-:-:S03]  /*2b90*/  FFMA.FTZ R185, R18, R19, R185 ;  /* 0x0000001312b97223 */ /* 0x000fc600000100b9 */
[----:B------:R-:W-:Y:S01]  /*2ba0*/  FADD.FTZ R217, R184, R21 ;  /* 0x00000015b8d97221 */ /* 0x000fe20000010000 */
[----:B------:R-:W-:-:S07]  /*2bb0*/  FFMA.FTZ R216, R20, R21, R185 ;  /* 0x0000001514d87223 */ /* 0x000fce00000100b9 */
.L_x_8969:
[----:B------:R-:W-:Y:S05]  /*2bc0*/  BSYNC B2 ;  /* 0x0000000000027941 */ /* 0x000fea0003800000 */
.L_x_8968:
        /* <DEDUP_REMOVED lines=16> */
[----:B--2---:R-:W-:Y:S02]  /*2cd0*/  HADD2.F32 R201, -RZ, R188.H1_H1 ;  /* 0x300000bcffc97230 */ /* 0x004fe40000004100 */
[--C-:B---3--:R-:W-:Y:S02]  /*2ce0*/  HADD2.F32 R203, -RZ, R184.reuse.H0_H0 ;  /* 0x200000b8ffcb7230 */ /* 0x108fe40000004100 */
[----:B------:R-:W-:Y:S02]  /*2cf0*/  HADD2.F32 R202, -RZ, R184.H1_H1 ;  /* 0x300000b8ffca7230 */ /* 0x000fe40000004100 */
[----:B------:R-:W-:Y:S02]  /*2d00*/  HADD2.F32 R184, -RZ, R186.H0_H0 ;  /* 0x200000baffb87230 */ /* 0x000fe40000004100 */
[--C-:B------:R-:W-:Y:S02]  /*2d10*/  HADD2.F32 R199, -RZ, R185.reuse.H0_H0 ;  /* 0x200000b9ffc77230 */ /* 0x100fe40000004100 */
[----:B------:R-:W-:-:S02]  /*2d20*/  HADD2.F32 R200, -RZ, R185.H1_H1 ;  /* 0x300000b9ffc87230 */ /* 0x000fc40000004100 */
[--C-:B------:R-:W-:Y:S02]  /*2d30*/  HADD2.F32 R22, -RZ, R187.reuse.H0_H0 ;  /* 0x200000bbff167230 */ /* 0x100fe40000004100 */
[----:B------:R-:W-:Y:S02]  /*2d40*/  HADD2.F32 R185, -RZ, R186.H1_H1 ;  /* 0x300000baffb97230 */ /* 0x000fe40000004100 */
        /* <DEDUP_REMOVED lines=11> */
[----:B------:R-:W-:Y:S02]  /*2e00*/  HADD2.F32 R187, -RZ, R190.H0_H0 ;  /* 0x200000beffbb7230 */ /* 0x000fe40000004100 */
[C---:B------:R-:W-:Y:S01]  /*2e10*/  FMUL.FTZ R227, R6.reuse, R202 ;  /* 0x000000ca06e37220 */ /* 0x040fe20000410000 */
[----:B------:R-:W-:Y:S01]  /*2e20*/  FMUL.FTZ R202, R6, R186 ;  /* 0x000000ba06ca7220 */ /* 0x000fe20000410000 */
[-C--:B------:R-:W-:Y:S01]  /*2e30*/  FMUL.FTZ R228, R24, R198.reuse ;  /* 0x000000c618e47220 */ /* 0x080fe20000410000 */
[----:B------:R-:W-:Y:S01]  /*2e40*/  FADD.FTZ R104, R104, R198 ;  /* 0x000000c668687221 */ /* 0x000fe20000010000 */
[----:B------:R-:W-:Y:S01]  /*2e50*/  FFMA.FTZ R68, R244, R198, R68 ;  /* 0x000000c6f4447223 */ /* 0x000fe20000010044 */
[--C-:B------:R-:W-:Y:S02]  /*2e60*/  HADD2.F32 R188, -RZ, R189.reuse.H0_H0 ;  /* 0x200000bdffbc7230 */ /* 0x100fe40000004100 */
        /* <DEDUP_REMOVED lines=9> */
[C---:B------:R-:W-:Y:S01]  /*2f00*/  FFMA.FTZ R69, R227.reuse, R201, R69 ;  /* 0x000000c9e3457223 */ /* 0x040fe20000010045 */
[----:B------:R-:W-:Y:S01]  /*2f10*/  FMUL.FTZ R201, R26, R188 ;  /* 0x000000bc1ac97220 */ /* 0x000fe20000410000 */
        /* <DEDUP_REMOVED lines=35> */
.L_x_8961:
[----:B------:R-:W-:Y:S05]  /*3150*/  BSYNC B1 ;  /* 0x0000000000017941 */ /* 0x000fea0003800000 */
.L_x_8947:
        /* <DEDUP_REMOVED lines=20> */
.L_x_9141:
        /* <DEDUP_REMOVED lines=9> */
[----:B-----5:R-:W-:-:S05]  /*3330*/  @P3 IMAD R22, R22, R2, RZ ;  /* 0x0000000216163224 */ /* 0x020fca00078e02ff */
        /* <DEDUP_REMOVED lines=10> */
.L_x_8974:
[----:B------:R-:W-:Y:S05]  /*33e0*/  BSYNC B2 ;  /* 0x0000000000027941 */ /* 0x000fea0003800000 */
.L_x_8973:
        /* <DEDUP_REMOVED lines=9> */
.L_x_8976:
        /* <DEDUP_REMOVED lines=8> */
[----:B------:R-:W-:Y:S02]  /*3500*/  FMUL.FTZ R185, R6, R184 ;  /* 0x000000b806b97220 */ /* 0x000fe40000410000 */
[----:B------:R-:W-:-:S05]  /*3510*/  @P4 HADD2.F32 R184, -RZ, R152.H0_H0 ;  /* 0x20000098ffb84230 */ /* 0x000fca0000004100 */
[----:B------:R-:W-:-:S07]  /*3520*/  @P4 FADD.FTZ R185, R185, R184 ;  /* 0x000000b8b9b94221 */ /* 0x000fce0000010000 */
.L_x_8977:
[----:B------:R-:W-:Y:S05]  /*3530*/  BSYNC B2 ;  /* 0x0000000000027941 */ /* 0x000fea0003800000 */
.L_x_8975:
[----:B------:R-:W2:Y:S01]  /*3540*/  LDL R188, [R1+0x120] ;  /* 0x0001200001bc7983 */ /* 0x000ea20000100800 */
[----:B------:R-:W-:Y:S01]  /*3550*/  ISETP.NE.U32.AND P5, PT, RZ, UR10, PT ;  /* 0x0000000aff007c0c */ /* 0x000fe2000bfa5070 */
[----:B------:R-:W-:Y:S03]  /*3560*/  BSSY B2, `(.L_x_8978) ;  /* 0x000001a000027945 */ /* 0x000fe60003800000 */
[----:B------:R-:W-:-:S13]  /*3570*/  ISETP.NE.AND.EX P5, PT, RZ, UR11, PT, P5 ;  /* 0x0000000bff007c0c */ /* 0x000fda000bfa5350 */
[----:B------:R-:W-:-:S04]  /*3580*/  @P5 F2FP.F16.F32.PACK_AB R184, RZ, R185 ;  /* 0x000000b9ffb8523e */ /* 0x000fc800000000ff */
[----:B------:R-:W-:Y:S02]  /*3590*/  @P5 PRMT R48, R184, 0x7610, R48 ;  /* 0x00007610b8305816 */ /* 0x000fe40000000030 */
[----:B------:R-:W1:Y:S02]  /*35a0*/  @P3 LDC R184, c[0x0][0x29c] ;  /* 0x0000a700ffb83b82 */ /* 0x000e640000000800 */
[----:B-1----:R-:W-:Y:S01]  /*35b0*/  @P3 FMUL.FTZ R184, R185, R184 ;  /* 0x000000b8b9b83220 */ /* 0x002fe20000410000 */
[----:B-----5:R-:W-:-:S05]  /*35c0*/  @P3 HADD2.F32 R185, -RZ, R180.H0_H0 ;  /* 0x200000b4ffb93230 */ /* 0x020fca0000004100 */
[----:B------:R-:W-:Y:S01]  /*35d0*/  @P3 FFMA.FTZ R112, R184, R185, R112 ;  /* 0x000000b9b8703223 */ /* 0x000fe20000010070 */
[----:B--2---:R-:W-:-:S05]  /*35e0*/  @P3 FMUL.FTZ R184, R188, R184 ;  /* 0x000000b8bcb83220 */ /* 0x004fca0000410000 */
[----:B------:R-:W-:-:S04]  /*35f0*/  @P3 F2FP.F16.F32.PACK_AB R184, RZ, R184 ;  /* 0x000000b8ffb8323e */ /* 0x000fc800000000ff */
[----:B------:R-:W-:Y:S01]  /*3600*/  @P3 PRMT R52, R184, 0x7610, R52 ;  /* 0x00007610b8343816 */ /* 0x000fe20000000034 */
[----:B------:R-:W-:Y:S06]  /*3610*/  @P2 BRA `(.L_x_8979) ;  /* 0x0000000000102947 */ /* 0x000fec0003800000 */
[----:B------:R-:W-:Y:S01]  /*3620*/  HFMA2.MMA R185, -RZ, RZ, 0, 0 ;  /* 0x00000000ffb97435 */ /* 0x000fe200000001ff */
[----:B------:R-:W-:Y:S10]  /*3630*/  @!P4 BRA `(.L_x_8980) ;  /* 0x000000000030c947 */ /* 0x000ff40003800000 */
[----:B------:R-:W-:Y:S01]  /*3640*/  HADD2.F32 R185, -RZ, R152.H1_H1 ;  /* 0x30000098ffb97230 */ /* 0x000fe20000004100 */
[----:B------:R-:W-:Y:S06]  /*3650*/  BRA `(.L_x_8980) ;  /* 0x0000000000287947 */ /* 0x000fec0003800000 */
.L_x_8979:
[----:B0-----:R-:W2:Y:S01]  /*3660*/  LDL R189, [R1+0x18] ;  /* 0x0000180001bd7983 */ /* 0x001ea20000100800 */
        /* <DEDUP_REMOVED lines=9> */
.L_x_8980:
[----:B------:R-:W-:Y:S05]  /*3700*/  BSYNC B2 ;  /* 0x0000000000027941 */ /* 0x000fea0003800000 */
.L_x_8978:
[----:B------:R-:W2:Y:S01]  /*3710*/  LDL R188, [R1+0x124] ;  /* 0x0001240001bc7983 */ /* 0x000ea20000100800 */
[----:B------:R-:W-:Y:S01]  /*3720*/  @P5 F2FP.F16.F32.PACK_AB R184, RZ, R185 ;  /* 0x000000b9ffb8523e */ /* 0x000fe200000000ff */
[----:B------:R-:W-:Y:S03]  /*3730*/  BSSY B2, `(.L_x_8981) ;  /* 0x0000019000027945 */ /* 0x000fe60003800000 */
[----:B------:R-:W-:Y:S02]  /*3740*/  @P5 PRMT R48, R48, 0x5410, R184 ;  /* 0x0000541030305816 */ /* 0x000fe400000000b8 */
[----:B------:R-:W1:Y:S02]  /*3750*/  @P3 LDC R184, c[0x0][0x29c] ;  /* 0x0000a700ffb83b82 */ /* 0x000e640000000800 */
[----:B-1----:R-:W-:Y:S01]  /*3760*/  @P3 FMUL.FTZ R184, R185, R184 ;  /* 0x000000b8b9b83220 */ /* 0x002fe20000410000 */
[----:B------:R-:W-:-:S05]  /*3770*/  @P3 HADD2.F32 R185, -RZ, R180.H1_H1 ;  /* 0x300000b4ffb93230 */ /* 0x000fca0000004100 */
[----:B------:R-:W-:Y:S01]  /*3780*/  @P3 FFMA.FTZ R113, R184, R185, R113 ;  /* 0x000000b9b8713223 */ /* 0x000fe20000010071 */
[----:B--2---:R-:W-:-:S05]  /*3790*/  @P3 FMUL.FTZ R184, R188, R184 ;  /* 0x000000b8bcb83220 */ /* 0x004fca0000410000 */
[----:B------:R-:W-:-:S04]  /*37a0*/  @P3 F2FP.F16.F32.PACK_AB R184, RZ, R184 ;  /* 0x000000b8ffb8323e */ /* 0x000fc800000000ff */
[----:B------:R-:W-:Y:S01]  /*37b0*/  @P3 PRMT R52, R52, 0x5410, R184 ;  /* 0x0000541034343816 */ /* 0x000fe200000000b8 */
[----:B------:R-:W-:Y:S06]  /*37c0*/  @P2 BRA `(.L_x_8982) ;  /* 0x0000000000102947 */ /* 0x000fec0003800000 */
[----:B------:R-:W-:Y:S01]  /*37d0*/  MOV R185, RZ ;  /* 0x000000ff00b97202 */ /* 0x000fe20000000f00 */
[----:B------:R-:W-:Y:S06]  /*37e0*/  @!P4 BRA `(.L_x_8983) ;  /* 0x000000000034c947 */ /* 0x000fec0003800000 */
[----:B------:R-:W-:Y:S01]  /*37f0*/  HADD2.F32 R185, -RZ, R153.H0_H0 ;  /* 0x20000099ffb97230 */ /* 0x000fe20000004100 */
[----:B------:R-:W-:Y:S06]  /*3800*/  BRA `(.L_x_8983) ;  /* 0x00000000002c7947 */ /* 0x000fec0003800000 */
.L_x_8982:
        /* <DEDUP_REMOVED lines=9> */
[----:B------:R-:W-:-:S05]  /*38a0*/  @P4 HADD2.F32 R184, -RZ, R153.H0_H0 ;  /* 0x20000099ffb84230 */ /* 0x000fca0000004100 */
[----:B------:R-:W-:-:S07]  /*38b0*/  @P4 FADD.FTZ R185, R185, R184 ;  /* 0x000000b8b9b94221 */ /* 0x000fce0000010000 */
.L_x_8983:
[----:B------:R-:W-:Y:S05]  /*38c0*/  BSYNC B2 ;  /* 0x0000000000027941 */ /* 0x000fea0003800000 */
.L_x_8981:
[----:B------:R-:W2:Y:S01]  /*38d0*/  LDL R188, [R1+0x128] ;  /* 0x0001280001bc7983 */ /* 0x000ea20000100800 */
[----:B------:R-:W-:Y:S01]  /*38e0*/  @P5 F2FP.F16.F32.PACK_AB R184, RZ, R185 ;  /* 0x000000b9ffb8523e */ /* 0x000fe200000000ff */
[----:B------:R-:W-:Y:S03]  /*38f0*/  BSSY B2, `(.L_x_8984) ;  /* 0x0000018000027945 */ /* 0x000fe60003800000 */
[----:B------:R-:W-:Y:S02]  /*3900*/  @P5 PRMT R49, R184, 0x7610, R49 ;  /* 0x00007610b8315816 */ /* 0x000fe40000000031 */
[----:B------:R-:W1:Y:S02]  /*3910*/  @P3 LDC R184, c[0x0][0x29c] ;  /* 0x0000a700ffb83b82 */ /* 0x000e640000000800 */
[----:B-1----:R-:W-:Y:S01]  /*3920*/  @P3 FMUL.FTZ R184, R185, R184 ;  /* 0x000000b8b9b83220 */ /* 0x002fe20000410000 */
[----:B------:R-:W-:-:S05]  /*3930*/  @P3 HADD2.F32 R185, -RZ, R181.H0_H0 ;  /* 0x200000b5ffb93230 */ /* 0x000fca0000004100 */
        /* <DEDUP_REMOVED lines=9> */
.L_x_8985:
        /* <DEDUP_REMOVED lines=10> */
.L_x_8986:
[----:B------:R-:W-:Y:S05]  /*3a70*/  BSYNC B2 ;  /* 0x0000000000027941 */ /* 0x000fea0003800000 */
.L_x_8984:
        /* <DEDUP_REMOVED lines=16> */
.L_x_8988:
[----:B------:R-:W2:Y:S01]  /*3b80*/  LDL R188, [R1] ;  /* 0x0000000001bc7983 */ /* 0x000ea20000100800 */
[----:B------:R-:W1:Y:S02]  /*3b90*/  LDC.U8 R184, c[0x0][0x2a0] ;  /* 0x0000a800ffb87b82 */ /* 0x000e640000000000 */
[----:B-1----:R-:W-:-:S04]  /*3ba0*/  ISETP.NE.AND P6, PT, R184, RZ, PT ;  /* 0x000000ffb800720c */ /* 0x002fc80003fc5270 */
[----:B------:R-:W-:-:S05]  /*3bb0*/  FSEL R184, R186, RZ, !P6 ;  /* 0x000000ffbab87208 */ /* 0x000fca0007000000 */
[----:B--2---:R-:W-:-:S04]  /*3bc0*/  FFMA.FTZ R184, R188, R187, R184 ;  /* 0x000000bbbcb87223 */ /* 0x004fc800000100b8 */
[----:B------:R-:W-:-:S04]  /*3bd0*/  FADD.FTZ R184, R252, -R184 ;  /* 0x800000b8fcb87221 */ /* 0x000fc80000010000 */
[----:B------:R-:W-:Y:S01]  /*3be0*/  FMUL.FTZ R185, R6, R184 ;  /* 0x000000b806b97220 */ /* 0x000fe20000410000 */
[----:B------:R-:W-:-:S05]  /*3bf0*/  @P4 HADD2.F32 R184, -RZ, R154.H0_H0 ;  /* 0x2000009affb84230 */ /* 0x000fca0000004100 */
[----:B------:R-:W-:-:S07]  /*3c00*/  @P4 FADD.FTZ R185, R185, R184 ;  /* 0x000000b8b9b94221 */ /* 0x000fce0000010000 */
.L_x_8989:
[----:B------:R-:W-:Y:S05]  /*3c10*/  BSYNC B2 ;  /* 0x0000000000027941 */ /* 0x000fea0003800000 */
.L_x_8987:
        /* <DEDUP_REMOVED lines=16> */
.L_x_8991:
[----:B------:R-:W1:Y:S02]  /*3d20*/  LDC.U8 R184, c[0x0][0x2a0] ;  /* 0x0000a800ffb87b82 */ /* 0x000e640000000000 */
[----:B-1----:R-:W-:-:S04]  /*3d30*/  ISETP.NE.AND P6, PT, R184, RZ, PT ;  /* 0x000000ffb800720c */ /* 0x002fc80003fc5270 */
[----:B------:R-:W-:-:S05]  /*3d40*/  FSEL R184, R186, RZ, !P6 ;  /* 0x000000ffbab87208 */ /* 0x000fca0007000000 */
[----:B------:R-:W-:-:S04]  /*3d50*/  FFMA.FTZ R184, R251, R187, R184 ;  /* 0x000000bbfbb87223 */ /* 0x000fc800000100b8 */
[----:B------:R-:W-:-:S04]  /*3d60*/  FADD.FTZ R184, R250, -R184 ;  /* 0x800000b8fab87221 */ /* 0x000fc80000010000 */
[----:B------:R-:W-:Y:S01]  /*3d70*/  FMUL.FTZ R185, R6, R184 ;  /* 0x000000b806b97220 */ /* 0x000fe20000410000 */
[----:B------:R-:W-:-:S05]  /*3d80*/  @P4 HADD2.F32 R184, -RZ, R154.H1_H1 ;  /* 0x3000009affb84230 */ /* 0x000fca0000004100 */
[----:B------:R-:W-:-:S07]  /*3d90*/  @P4 FADD.FTZ R185, R185, R184 ;  /* 0x000000b8b9b94221 */ /* 0x000fce0000010000 */
.L_x_8992:
[----:B------:R-:W-:Y:S05]  /*3da0*/  BSYNC B2 ;  /* 0x0000000000027941 */ /* 0x000fea0003800000 */
.L_x_8990:
        /* <DEDUP_REMOVED lines=16> */
.L_x_8994:
[----:B------:R-:W1:Y:S02]  /*3eb0*/  LDC.U8 R184, c[0x0][0x2a0] ;  /* 0x0000a800ffb87b82 */ /* 0x000e640000000000 */
[----:B-1----:R-:W-:-:S04]  /*3ec0*/  ISETP.NE.AND P6, PT, R184, RZ, PT ;  /* 0x000000ffb800720c */ /* 0x002fc80003fc5270 */
[----:B------:R-:W-:-:S05]  /*3ed0*/  FSEL R184, R186, RZ, !P6 ;  /* 0x000000ffbab87208 */ /* 0x000fca0007000000 */
[----:B------:R-:W-:-:S04]  /*3ee0*/  FFMA.FTZ R184, R249, R187, R184 ;  /* 0x000000bbf9b87223 */ /* 0x000fc800000100b8 */
[----:B------:R-:W-:-:S04]  /*3ef0*/  FADD.FTZ R184, R248, -R184 ;  /* 0x800000b8f8b87221 */ /* 0x000fc80000010000 */
[----:B------:R-:W-:Y:S01]  /*3f00*/  FMUL.FTZ R185, R6, R184 ;  /* 0x000000b806b97220 */ /* 0x000fe20000410000 */
[----:B------:R-:W-:-:S05]  /*3f10*/  @P4 HADD2.F32 R184, -RZ, R155.H0_H0 ;  /* 0x2000009bffb84230 */ /* 0x000fca0000004100 */
[----:B------:R-:W-:-:S07]  /*3f20*/  @P4 FADD.FTZ R185, R185, R184 ;  /* 0x000000b8b9b94221 */ /* 0x000fce0000010000 */
.L_x_8995:
[----:B------:R-:W-:Y:S05]  /*3f30*/  BSYNC B2 ;  /* 0x0000000000027941 */ /* 0x000fea0003800000 */
.L_x_8993:
        /* <DEDUP_REMOVED lines=16> */
.L_x_8997:
        /* <DEDUP_REMOVED lines=8> */
.L_x_8998:
[----:B------:R-:W-:Y:S05]  /*40c0*/  BSYNC B2 ;  /* 0x0000000000027941 */ /* 0x000fea0003800000 */
.L_x_8996:
[----:B0-----:R-:W2:Y:S01]  /*40d0*/  LDL R189, [R1+0x13c] ;  /* 0x00013c0001bd7983 */ /* 0x001ea20000100800 */
        /* <DEDUP_REMOVED lines=10> */
[----:B--2---:R-:W-:-:S05]  /*4180*/  @P3 FMUL.FTZ R184, R189, R188 ;  /* 0x000000bcbdb83220 */ /* 0x004fca0000410000 */
[----:B------:R-:W-:-:S04]  /*4190*/  @P3 F2FP.F16.F32.PACK_AB R184, RZ, R184 ;  /* 0x000000b8ffb8323e */ /* 0x000fc800000000ff */
[----:B------:R-:W-:Y:S02]  /*41a0*/  @P3 PRMT R55, R55, 0x5410, R184 ;  /* 0x0000541037373816 */ /* 0x000fe400000000b8 */
[----:B------:R-:W0:Y:S02]  /*41b0*/  @P3 LDC.64 R184, c[0x0][0x2f8] ;  /* 0x0000be00ffb83b82 */ /* 0x000e240000000a00 */
[C---:B0-----:R-:W-:Y:S01]  /*41c0*/  @P3 IMAD.WIDE.U32 R184, R22.reuse, 0x10, R184 ;  /* 0x0000001016b83825 */ /* 0x041fe200078e00b8 */
[----:B------:R-:W-:-:S04]  /*41d0*/  IADD3 R22, R22, 0x20, RZ ;  /* 0x0000002016167810 */ /* 0x000fc80007ffe0ff */
[----:B------:R1:W-:Y:S03]  /*41e0*/  @P3 STG.E.128 desc[UR4][R184.64], R52 ;  /* 0x00000034b8003986 */ /* 0x0003e6000c101d04 */
.L_x_8972:
[----:B------:R-:W-:Y:S05]  /*41f0*/  BSYNC B1 ;  /* 0x0000000000017941 */ /* 0x000fea0003800000 */
.L_x_8971:
        /* <DEDUP_REMOVED lines=8> */
.L_x_9002:
[----:B------:R-:W-:Y:S05]  /*4280*/  BSYNC B2 ;  /* 0x0000000000027941 */ /* 0x000fea0003800000 */
.L_x_9001:
        /* <DEDUP_REMOVED lines=9> */
.L_x_9004:
        /* <DEDUP_REMOVED lines=11> */
.L_x_9005:
[----:B------:R-:W-:Y:S05]  /*43d0*/  BSYNC B2 ;  /* 0x0000000000027941 */ /* 0x000fea0003800000 */
.L_x_9003:
        /* <DEDUP_REMOVED lines=9> */
[-C--:B------:R-:W-:Y:S01]  /*4470*/  @P3 FFMA.FTZ R120, R184, R185.reuse, R120 ;  /* 0x000000b9b8783223 */ /* 0x080fe20000010078 */
        /* <DEDUP_REMOVED lines=8> */
.L_x_9007:
[----:B------:R-:W1:Y:S02]  /*4500*/  LDC.U8 R185, c[0x0][0x2a0] ;  /* 0x0000a800ffb97b82 */ /* 0x000e640000000000 */
[----:B-1----:R-:W-:Y:S01]  /*4510*/  ISETP.NE.AND P6, PT, R185, RZ, PT ;  /* 0x000000ffb900720c */ /* 0x002fe20003fc5270 */
[----:B------:R-:W-:-:S03]  /*4520*/  @P4 HADD2.F32 R185, -RZ, R156.H1_H1 ;  /* 0x3000009cffb94230 */ /* 0x000fc60000004100 */
[----:B------:R-:W-:-:S05]  /*4530*/  FSEL R184, R186, RZ, !P6 ;  /* 0x000000ffbab87208 */ /* 0x000fca0007000000 */
[----:B------:R-:W-:-:S04]  /*4540*/  FFMA.FTZ R184, R240, R187, R184 ;  /* 0x000000bbf0b87223 */ /* 0x000fc800000100b8 */
[----:B------:R-:W-:-:S04]  /*4550*/  FADD.FTZ R184, R239, -R184 ;  /* 0x800000b8efb87221 */ /* 0x000fc80000010000 */
[----:B------:R-:W-:-:S04]  /*4560*/  FMUL.FTZ R184, R6, R184 ;  /* 0x000000b806b87220 */ /* 0x000fc80000410000 */
[----:B------:R-:W-:-:S07]  /*4570*/  @P4 FADD.FTZ R184, R184, R185 ;  /* 0x000000b9b8b84221 */ /* 0x000fce0000010000 */
.L_x_9008:
[----:B------:R-:W-:Y:S05]  /*4580*/  BSYNC B2 ;  /* 0x0000000000027941 */ /* 0x000fea0003800000 */
.L_x_9006:
[----:B------:R-:W2:Y:S01]  /*4590*/  LDL R188, [R1+0xe4] ;  /* 0x0000e40001bc7983 */ /* 0x000ea20000100800 */
[----:B------:R-:W-:Y:S01]  /*45a0*/  @P5 F2FP.F16.F32.PACK_AB R185, RZ, R184 ;  /* 0x000000b8ffb9523e */ /* 0x000fe200000000ff */
[----:B------:R-:W-:Y:S03]  /*45b0*/  BSSY B2, `(.L_x_9009) ;  /* 0x0000016000027945 */ /* 0x000fe60003800000 */
[----:B------:R-:W-:Y:S02]  /*45c0*/  @P5 PRMT R48, R48, 0x5410, R185 ;  /* 0x0000541030305816 */ /* 0x000fe400000000b9 */
[----:B------:R-:W1:Y:S02]  /*45d0*/  @P3 LDC R185, c[0x0][0x29c] ;  /* 0x0000a700ffb93b82 */ /* 0x000e640000000800 */
[----:B-1----:R-:W-:Y:S01]  /*45e0*/  @P3 FMUL.FTZ R185, R184, R185 ;  /* 0x000000b9b8b93220 */ /* 0x002fe20000410000 */
[----:B------:R-:W-:-:S05]  /*45f0*/  @P3 HADD2.F32 R184, -RZ, R180.H1_H1 ;  /* 0x300000b4ffb83230 */ /* 0x000fca0000004100 */
[-C--:B------:R-:W-:Y:S01]  /*4600*/  @P3 FFMA.FTZ R121, R184, R185.reuse, R121 ;  /* 0x000000b9b8793223 */ /* 0x080fe20000010079 */
        /* <DEDUP_REMOVED lines=8> */
.L_x_9010:
[----:B------:R-:W1:Y:S02]  /*4690*/  LDC.U8 R185, c[0x0][0x2a0] ;  /* 0x0000a800ffb97b82 */ /* 0x000e640000000000 */
[----:B-1----:R-:W-:Y:S01]  /*46a0*/  ISETP.NE.AND P6, PT, R185, RZ, PT ;  /* 0x000000ffb900720c */ /* 0x002fe20003fc5270 */
[----:B------:R-:W-:-:S03]  /*46b0*/  @P4 HADD2.F32 R185, -RZ, R157.H0_H0 ;  /* 0x2000009dffb94230 */ /* 0x000fc60000004100 */
[----:B------:R-:W-:-:S05]  /*46c0*/  FSEL R184, R186, RZ, !P6 ;  /* 0x000000ffbab87208 */ /* 0x000fca0007000000 */
[----:B------:R-:W-:-:S04]  /*46d0*/  FFMA.FTZ R184, R238, R187, R184 ;  /* 0x000000bbeeb87223 */ /* 0x000fc800000100b8 */
[----:B------:R-:W-:-:S04]  /*46e0*/  FADD.FTZ R184, R237, -R184 ;  /* 0x800000b8edb87221 */ /* 0x000fc80000010000 */
[----:B------:R-:W-:-:S04]  /*46f0*/  FMUL.FTZ R184, R6, R184 ;  /* 0x000000b806b87220 */ /* 0x000fc80000410000 */
[----:B------:R-:W-:-:S07]  /*4700*/  @P4 FADD.FTZ R184, R184, R185 ;  /* 0x000000b9b8b84221 */ /* 0x000fce0000010000 */
.L_x_9011:
[----:B------:R-:W-:Y:S05]  /*4710*/  BSYNC B2 ;  /* 0x0000000000027941 */ /* 0x000fea0003800000 */
.L_x_9009:
[----:B------:R-:W2:Y:S01]  /*4720*/  LDL R188, [R1+0xe8] ;  /* 0x0000e80001bc7983 */ /* 0x000ea20000100800 */
[----:B------:R-:W-:Y:S01]  /*4730*/  @P5 F2FP.F16.F32.PACK_AB R185, RZ, R184 ;  /* 0x000000b8ffb9523e */ /* 0x000fe200000000ff */
[----:B------:R-:W-:Y:S03]  /*4740*/  BSSY B2, `(.L_x_9012) ;  /* 0x0000016000027945 */ /* 0x000fe60003800000 */
[----:B------:R-:W-:Y:S02]  /*4750*/  @P5 PRMT R49, R185, 0x7610, R49 ;  /* 0x00007610b9315816 */ /* 0x000fe40000000031 */
[----:B------:R-:W1:Y:S02]  /*4760*/  @P3 LDC R185, c[0x0][0x29c] ;  /* 0x0000a700ffb93b82 */ /* 0x000e640000000800 */
[----:B-1----:R-:W-:Y:S01]  /*4770*/  @P3 FMUL.FTZ R185, R184, R185 ;  /* 0x000000b9b8b93220 */ /* 0x002fe20000410000 */
[----:B------:R-:W-:-:S05]  /*4780*/  @P3 HADD2.F32 R184, -RZ, R181.H0_H0 ;  /* 0x200000b5ffb83230 */ /* 0x000fca0000004100 */
        /* <DEDUP_REMOVED lines=9> */
.L_x_9013:
        /* <DEDUP_REMOVED lines=8> */
.L_x_9014:
[----:B------:R-:W-:Y:S05]  /*48a0*/  BSYNC B2 ;  /* 0x0000000000027941 */ /* 0x000fea0003800000 */
.L_x_9012:
        /* <DEDUP_REMOVED lines=16> */
.L_x_9016:
        /* <DEDUP_REMOVED lines=8> */
.L_x_9017:
[----:B------:R-:W-:Y:S05]  /*4a30*/  BSYNC B2 ;  /* 0x0000000000027941 */ /* 0x000fea0003800000 */
.L_x_9015:
        /* <DEDUP_REMOVED lines=16> */
.L_x_9019:
        /* <DEDUP_REMOVED lines=8> */
.L_x_9020:
[----:B------:R-:W-:Y:S05]  /*4bc0*/  BSYNC B2 ;  /* 0x0000000000027941 */ /* 0x000fea0003800000 */
.L_x_9018:
        /* <DEDUP_REMOVED lines=16> */
.L_x_9022:
        /* <DEDUP_REMOVED lines=8> */
.L_x_9023:
[----:B------:R-:W-:Y:S05]  /*4d50*/  BSYNC B2 ;  /* 0x0000000000027941 */ /* 0x000fea0003800000 */
.L_x_9021:
        /* <DEDUP_REMOVED lines=16> */
.L_x_9025:
        /* <DEDUP_REMOVED lines=8> */
.L_x_9026:
[----:B------:R-:W-:Y:S05]  /*4ee0*/  BSYNC B2 ;  /* 0x0000000000027941 */ /* 0x000fea0003800000 */
.L_x_9024:
[----:B------:R-:W2:Y:S01]  /*4ef0*/  LDL R188, [R1+0xfc] ;  /* 0x0000fc0001bc7983 */ /* 0x000ea20000100800 */
[----:B------:R-:W-:-:S04]  /*4f00*/  @P5 F2FP.F16.F32.PACK_AB R185, RZ, R184 ;  /* 0x000000b8ffb9523e */ /* 0x000fc800000000ff */
[----:B------:R-:W-:Y:S02]  /*4f10*/  @P5 PRMT R51, R51, 0x5410, R185 ;  /* 0x0000541033335816 */ /* 0x000fe400000000b9 */
[----:B------:R-:W1:Y:S02]  /*4f20*/  @P3 LDC R185, c[0x0][0x29c] ;  /* 0x0000a700ffb93b82 */ /* 0x000e640000000800 */
[----:B-1----:R-:W-:Y:S01]  /*4f30*/  @P3 FMUL.FTZ R185, R184, R185 ;  /* 0x000000b9b8b93220 */ /* 0x002fe20000410000 */
[----:B------:R-:W-:-:S05]  /*4f40*/  @P3 HADD2.F32 R184, -RZ, R183.H1_H1 ;  /* 0x300000b7ffb83230 */ /* 0x000fca0000004100 */
[-C--:B------:R-:W-:Y:S01]  /*4f50*/  @P3 FFMA.FTZ R127, R184, R185.reuse, R127 ;  /* 0x000000b9b87f3223 */ /* 0x080fe2000001007f */
[----:B--2---:R-:W-:-:S05]  /*4f60*/  @P3 FMUL.FTZ R184, R188, R185 ;  /* 0x000000b9bcb83220 */ /* 0x004fca0000410000 */
[----:B------:R-:W-:-:S04]  /*4f70*/  @P3 F2FP.F16.F32.PACK_AB R184, RZ, R184 ;  /* 0x000000b8ffb8323e */ /* 0x000fc800000000ff */
        /* <DEDUP_REMOVED lines=9> */
.L_x_9000:
[----:B------:R-:W-:Y:S05]  /*5010*/  BSYNC B1 ;  /* 0x0000000000017941 */ /* 0x000fea0003800000 */
.L_x_8999:
[----:B------:R-:W-:Y:S04]  /*5020*/  BSSY B1, `(.L_x_9027) ;  /* 0x00000e0000017945 */ /* 0x000fe80003800000 */
[----:B------:R-:W-:Y:S05]  /*5030*/  @!P0 BRA `(.L_x_9028) ;  /* 0x0000000c00788947 */ /* 0x000fea0003800000 */
[----:B------:R-:W-:Y:S04]  /*5040*/  BSSY B2, `(.L_x_9029) ;  /* 0x0000005000027945 */ /* 0x000fe80003800000 */
[----:B------:R-:W-:Y:S05]  /*5050*/  @!P3 BRA `(.L_x_9030) ;  /* 0x00000000000cb947 */ /* 0x000fea0003800000 */
[----:B------:R-:W3:Y:S02]  /*5060*/  LDC.64 R180, c[0x0][0x220] ;  /* 0x00008800ffb47b82 */ /* 0x000ee40000000a00 */
[----:B---3--:R-:W-:-:S06]  /*5070*/  IMAD.WIDE.U32 R180, R22, 0x10, R180 ;  /* 0x0000001016b47825 */ /* 0x008fcc00078e00b4 */
[----:B------:R-:W5:Y:S02]  /*5080*/  LDG.E.128 R180, desc[UR4][R180.64] ;  /* 0x00000004b4b47981 */ /* 0x000f64000c1e1d00 */
.L_x_9030:
[----:B------:R-:W-:Y:S05]  /*5090*/  BSYNC B2 ;  /* 0x0000000000027941 */ /* 0x000fea0003800000 */
.L_x_9029:
        /* <DEDUP_REMOVED lines=9> */
.L_x_9032:
        /* <DEDUP_REMOVED lines=11> */
.L_x_9033:
[----:B------:R-:W-:Y:S05]  /*51e0*/  BSYNC B2 ;  /* 0x0000000000027941 */ /* 0x000fea0003800000 */
.L_x_9031:
        /* <DEDUP_REMOVED lines=18> */
.L_x_9035:
        /* <DEDUP_REMOVED lines=8> */
.L_x_9036:
[----:B------:R-:W-:Y:S05]  /*5390*/  BSYNC B2 ;  /* 0x0000000000027941 */ /* 0x000fea0003800000 */
.L_x_9034:
        /* <DEDUP_REMOVED lines=16> */
.L_x_9038:
        /* <DEDUP_REMOVED lines=8> */
.L_x_9039:
[----:B------:R-:W-:Y:S05]  /*5520*/  BSYNC B2 ;  /* 0x0000000000027941 */ /* 0x000fea0003800000 */
.L_x_9037:
        /* <DEDUP_REMOVED lines=16> */
.L_x_9041:
        /* <DEDUP_REMOVED lines=8> */
.L_x_9042:
[----:B------:R-:W-:Y:S05]  /*56b0*/  BSYNC B2 ;  /* 0x0000000000027941 */ /* 0x000fea0003800000 */
.L_x_9040:
        /* <DEDUP_REMOVED lines=16> */
.L_x_9044:
        /* <DEDUP_REMOVED lines=8> */
.L_x_9045:
[----:B------:R-:W-:Y:S05]  /*5840*/  BSYNC B2 ;  /* 0x0000000000027941 */ /* 0x000fea0003800000 */
.L_x_9043:
        /* <DEDUP_REMOVED lines=16> */
.L_x_9047:
        /* <DEDUP_REMOVED lines=8> */
.L_x_9048:
[----:B------:R-:W-:Y:S05]  /*59d0*/  BSYNC B2 ;  /* 0x0000000000027941 */ /* 0x000fea0003800000 */
.L_x_9046:
        /* <DEDUP_REMOVED lines=16> */
.L_x_9050:
        /* <DEDUP_REMOVED lines=8> */
.L_x_9051:
[----:B------:R-:W-:Y:S05]  /*5b60*/  BSYNC B2 ;  /* 0x0000000000027941 */ /* 0x000fea0003800000 */
.L_x_9049:
        /* <DEDUP_REMOVED lines=16> */
.L_x_9053:
        /* <DEDUP_REMOVED lines=8> */
.L_x_9054:
[----:B------:R-:W-:Y:S05]  /*5cf0*/  BSYNC B2 ;  /* 0x0000000000027941 */ /* 0x000fea0003800000 */
.L_x_9052:
        /* <DEDUP_REMOVED lines=18> */
.L_x_9028:
[----:B------:R-:W-:Y:S05]  /*5e20*/  BSYNC B1 ;  /* 0x0000000000017941 */ /* 0x000fea0003800000 */
.L_x_9027:
[----:B------:R-:W-:Y:S04]  /*5e30*/  BSSY B1, `(.L_x_9055) ;  /* 0x00000e0000017945 */ /* 0x000fe80003800000 */
[----:B------:R-:W-:Y:S05]  /*5e40*/  @!P1 BRA `(.L_x_9056) ;  /* 0x0000000c00789947 */ /* 0x000fea0003800000 */
[----:B------:R-:W-:Y:S04]  /*5e50*/  BSSY B2, `(.L_x_9057) ;  /* 0x0000005000027945 */ /* 0x000fe80003800000 */
[----:B------:R-:W-:Y:S05]  /*5e60*/  @!P3 BRA `(.L_x_9058) ;  /* 0x00000000000cb947 */ /* 0x000fea0003800000 */
[----:B------:R-:W4:Y:S02]  /*5e70*/  LDC.64 R180, c[0x0][0x220] ;  /* 0x00008800ffb47b82 */ /* 0x000f240000000a00 */
[----:B----4-:R-:W-:-:S06]  /*5e80*/  IMAD.WIDE.U32 R180, R22, 0x10, R180 ;  /* 0x0000001016b47825 */ /* 0x010fcc00078e00b4 */
[----:B------:R-:W5:Y:S02]  /*5e90*/  LDG.E.128 R180, desc[UR4][R180.64] ;  /* 0x00000004b4b47981 */ /* 0x000f64000c1e1d00 */
.L_x_9058:
[----:B------:R-:W-:Y:S05]  /*5ea0*/  BSYNC B2 ;  /* 0x0000000000027941 */ /* 0x000fea0003800000 */
.L_x_9057:
        /* <DEDUP_REMOVED lines=9> */
.L_x_9060:
        /* <DEDUP_REMOVED lines=11> */
.L_x_9061:
[----:B------:R-:W-:Y:S05]  /*5ff0*/  BSYNC B2 ;  /* 0x0000000000027941 */ /* 0x000fea0003800000 */
.L_x_9059:
        /* <DEDUP_REMOVED lines=18> */
.L_x_9063:
        /* <DEDUP_REMOVED lines=8> */
.L_x_9064:
[----:B------:R-:W-:Y:S05]  /*61a0*/  BSYNC B2 ;  /* 0x0000000000027941 */ /* 0x000fea0003800000 */
.L_x_9062:
        /* <DEDUP_REMOVED lines=16> */
.L_x_9066:
        /* <DEDUP_REMOVED lines=8> */
.L_x_9067:
[----:B------:R-:W-:Y:S05]  /*6330*/  BSYNC B2 ;  /* 0x0000000000027941 */ /* 0x000fea0003800000 */
.L_x_9065:
        /* <DEDUP_REMOVED lines=16> */
.L_x_9069:
        /* <DEDUP_REMOVED lines=8> */
.L_x_9070:
[----:B------:R-:W-:Y:S05]  /*64c0*/  BSYNC B2 ;  /* 0x0000000000027941 */ /* 0x000fea0003800000 */
.L_x_9068:
        /* <DEDUP_REMOVED lines=16> */
.L_x_9072:
        /* <DEDUP_REMOVED lines=8> */
.L_x_9073:
[----:B------:R-:W-:Y:S05]  /*6650*/  BSYNC B2 ;  /* 0x0000000000027941 */ /* 0x000fea0003800000 */
.L_x_9071:
        /* <DEDUP_REMOVED lines=16> */
.L_x_9075:
        /* <DEDUP_REMOVED lines=8> */
.L_x_9076:
[----:B------:R-:W-:Y:S05]  /*67e0*/  BSYNC B2 ;  /* 0x0000000000027941 */ /* 0x000fea0003800000 */
.L_x_9074:
        /* <DEDUP_REMOVED lines=16> */
.L_x_9078:
        /* <DEDUP_REMOVED lines=8> */
.L_x_9079:
[----:B------:R-:W-:Y:S05]  /*6970*/  BSYNC B2 ;  /* 0x0000000000027941 */ /* 0x000fea0003800000 */
.L_x_9077:
        /* <DEDUP_REMOVED lines=16> */
.L_x_9081:
        /* <DEDUP_REMOVED lines=8> */
.L_x_9082:
[----:B------:R-:W-:Y:S05]  /*6b00*/  BSYNC B2 ;  /* 0x0000000000027941 */ /* 0x000fea0003800000 */
.L_x_9080:
        /* <DEDUP_REMOVED lines=18> */
.L_x_9056:
[----:B------:R-:W-:Y:S05]  /*6c30*/  BSYNC B1 ;  /* 0x0000000000017941 */ /* 0x000fea0003800000 */
.L_x_9055:
        /* <DEDUP_REMOVED lines=8> */
.L_x_9086:
[----:B------:R-:W-:Y:S05]  /*6cc0*/  BSYNC B2 ;  /* 0x0000000000027941 */ /* 0x000fea0003800000 */
.L_x_9085:
        /* <DEDUP_REMOVED lines=9> */
.L_x_9088:
        /* <DEDUP_REMOVED lines=11> */
.L_x_9089:
[----:B------:R-:W-:Y:S05]  /*6e10*/  BSYNC B2 ;  /* 0x0000000000027941 */ /* 0x000fea0003800000 */
.L_x_9087:
        /* <DEDUP_REMOVED lines=18> */
.L_x_9091:
        /* <DEDUP_REMOVED lines=8> */
.L_x_9092:
[----:B------:R-:W-:Y:S05]  /*6fc0*/  BSYNC B2 ;  /* 0x0000000000027941 */ /* 0x000fea0003800000 */
.L_x_9090:
        /* <DEDUP_REMOVED lines=16> */
.L_x_9094:
        /* <DEDUP_REMOVED lines=8> */
.L_x_9095:
[----:B------:R-:W-:Y:S05]  /*7150*/  BSYNC B2 ;  /* 0x0000000000027941 */ /* 0x000fea0003800000 */
.L_x_9093:
        /* <DEDUP_REMOVED lines=16> */
.L_x_9097:
        /* <DEDUP_REMOVED lines=8> */
.L_x_9098:
[----:B------:R-:W-:Y:S05]  /*72e0*/  BSYNC B2 ;  /* 0x0000000000027941 */ /* 0x000fea0003800000 */
.L_x_9096:
        /* <DEDUP_REMOVED lines=16> */
.L_x_9100:
        /* <DEDUP_REMOVED lines=8> */
.L_x_9101:
[----:B------:R-:W-:Y:S05]  /*7470*/  BSYNC B2 ;  /* 0x0000000000027941 */ /* 0x000fea0003800000 */
.L_x_9099:
        /* <DEDUP_REMOVED lines=16> */
.L_x_9103:
        /* <DEDUP_REMOVED lines=8> */
.L_x_9104:
[----:B------:R-:W-:Y:S05]  /*7600*/  BSYNC B2 ;  /* 0x0000000000027941 */ /* 0x000fea0003800000 */
.L_x_9102:
        /* <DEDUP_REMOVED lines=16> */
.L_x_9106:
        /* <DEDUP_REMOVED lines=8> */
.L_x_9107:
[----:B------:R-:W-:Y:S05]  /*7790*/  BSYNC B2 ;  /* 0x0000000000027941 */ /* 0x000fea0003800000 */
.L_x_9105:
        /* <DEDUP_REMOVED lines=16> */
.L_x_9109:
        /* <DEDUP_REMOVED lines=8> */
.L_x_9110:
[----:B------:R-:W-:Y:S05]  /*7920*/  BSYNC B2 ;  /* 0x0000000000027941 */ /* 0x000fea0003800000 */
.L_x_9108:
[----:B------:R-:W2:Y:S01]  /*7930*/  LDL R187, [R1+0x3c] ;  /* 0x00003c0001bb7983 */ /* 0x000ea20000100800 */
[----:B------:R-:W-:Y:S01]  /*7940*/  @P5 F2FP.F16.F32.PACK_AB R6, RZ, R186 ;  /* 0x000000baff06523e */ /* 0x000fe200000000ff */
[----:B------:R-:W1:Y:S03]  /*7950*/  @P5 LDC.64 R184, c[0x0][0x308] ;  /* 0x0000c200ffb85b82 */ /* 0x000e660000000a00 */
[----:B------:R-:W-:-:S05]  /*7960*/  @P5 PRMT R51, R51, 0x5410, R6 ;  /* 0x0000541033335816 */ /* 0x000fca0000000006 */
[----:B------:R-:W3:Y:S02]  /*7970*/  @P3 LDC R6, c[0x0][0x29c] ;  /* 0x0000a700ff063b82 */ /* 0x000ee40000000800 */
[----:B---3--:R-:W-:Y:S01]  /*7980*/  @P3 FMUL.FTZ R186, R186, R6 ;  /* 0x00000006baba3220 */ /* 0x008fe20000410000 */
[----:B------:R-:W-:-:S05]  /*7990*/  @P3 HADD2.F32 R6, -RZ, R183.H1_H1 ;  /* 0x300000b7ff063230 */ /* 0x000fca0000004100 */
[----:B------:R-:W-:Y:S01]  /*79a0*/  @P3 FFMA.FTZ R151, R6, R186, R151 ;  /* 0x000000ba06973223 */ /* 0x000fe20000010097 */
[----:B-1----:R-:W-:-:S05]  /*79b0*/  @P5 IMAD.WIDE.U32 R6, R7, 0x10, R184 ;  /* 0x0000001007065825 */ /* 0x002fca00078e00b8 */
[----:B------:R2:W-:Y:S02]  /*79c0*/  @P5 STG.E.128 desc[UR4][R6.64], R48 ;  /* 0x0000003006005986 */ /* 0x0005e4000c101d04 */
[----:B--2---:R-:W-:-:S05]  /*79d0*/  @P3 FMUL.FTZ R6, R187, R186 ;  /* 0x000000babb063220 */ /* 0x004fca0000410000 */
[----:B------:R-:W-:-:S04]  /*79e0*/  @P3 F2FP.F16.F32.PACK_AB R6, RZ, R6 ;  /* 0x00000006ff06323e */ /* 0x000fc800000000ff */
[----:B------:R-:W-:Y:S02]  /*79f0*/  @P3 PRMT R55, R55, 0x5410, R6 ;  /* 0x0000541037373816 */ /* 0x000fe40000000006 */
[----:B------:R-:W1:Y:S02]  /*7a00*/  @P3 LDC.64 R6, c[0x0][0x2f8] ;  /* 0x0000be00ff063b82 */ /* 0x000e640000000a00 */
[----:B-1----:R-:W-:-:S05]  /*7a10*/  @P3 IMAD.WIDE.U32 R6, R22, 0x10, R6 ;  /* 0x0000001016063825 */ /* 0x002fca00078e0006 */
[----:B------:R1:W-:Y:S02]  /*7a20*/  @P3 STG.E.128 desc[UR4][R6.64], R52 ;  /* 0x0000003406003986 */ /* 0x0003e4000c101d04 */
.L_x_9084:
[----:B------:R-:W-:Y:S05]  /*7a30*/  BSYNC B1 ;  /* 0x0000000000017941 */ /* 0x000fea0003800000 */
.L_x_9083:
[----:B-1----:R-:W1:Y:S02]  /*7a40*/  LDC.64 R6, c[0x0][0x210] ;  /* 0x00008400ff067b82 */ /* 0x002e640000000a00 */
[----:B-1----:R-:W-:-:S04]  /*7a50*/  LEA R4, R6, R4, 0x2 ;  /* 0x0000000406047211 */ /* 0x002fc800078e10ff */
[----:B------:R-:W-:-:S13]  /*7a60*/  ISETP.GE.AND P2, PT, R4, R7, PT ;  /* 0x000000070400720c */ /* 0x000fda0003f46270 */
[----:B------:R-:W-:Y:S05]  /*7a70*/  @!P2 BRA `(.L_x_9111) ;  /* 0xffffff9000c4a947 */ /* 0x000fea000383ffff */
.L_x_8946:
[----:B------:R-:W-:Y:S05]  /*7a80*/  BSYNC B0 ;  /* 0x0000000000007941 */ /* 0x000fea0003800000 */
.L_x_8945:
        /* <DEDUP_REMOVED lines=45> */
[----:B0-----:R-:W-:Y:S01]  /*7d60*/  FADD.FTZ R51, R51, R76 ;  /* 0x0000004c33337221 */ /* 0x001fe20000010000 */
[----:B-1----:R-:W-:Y:S01]  /*7d70*/  IMAD R76, R86, UR6, RZ ;  /* 0x00000006564c7c24 */ /* 0x002fe2000f8e02ff */
[----:B------:R-:W-:Y:S01]  /*7d80*/  ULDC.64 UR6, c[0x0][0x2d8] ;  /* 0x0000b60000067ab9 */ /* 0x000fe20000000a00 */
[----:B------:R-:W-:Y:S01]  /*7d90*/  LDS R57, [R0+0xe00] ;  /* 0x000e000000397984 */ /* 0x000fe20000000800 */
[----:B------:R-:W-:Y:S02]  /*7da0*/  FADD.FTZ R52, RZ, R52 ;  /* 0x00000034ff347221 */ /* 0x000fe40000010000 */
[----:B------:R-:W-:Y:S01]  /*7db0*/  IADD3 R76, P0, R76, R184, RZ ;  /* 0x000000b84c4c7210 */ /* 0x000fe20007f1e0ff */
[----:B-----5:R-:W-:Y:S01]  /*7dc0*/  LDS R31, [R0+0x2200] ;  /* 0x00220000001f7984 */ /* 0x020fe20000000800 */
[----:B------:R-:W-:Y:S02]  /*7dd0*/  FADD.FTZ R52, R52, R79 ;  /* 0x0000004f34347221 */ /* 0x000fe40000010000 */
[----:B------:R-:W-:Y:S01]  /*7de0*/  IADD3.X R79, RZ, RZ, RZ, P0, !PT ;  /* 0x000000ffff4f7210 */ /* 0x000fe200007fe4ff */
[----:B------:R-:W-:Y:S03]  /*7df0*/  LDS R58, [R0+0x1000] ;  /* 0x00100000003a7984 */ /* 0x000fe60000000800 */
[----:B------:R-:W-:Y:S01]  /*7e00*/  SHF.L.U64.HI R79, R76, 0x2, R79 ;  /* 0x000000024c4f7819 */ /* 0x000fe2000001024f */
        /* <DEDUP_REMOVED lines=30> */
[----:B-1----:R-:W-:-:S02]  /*7ff0*/  FADD.FTZ R89, R52, R89 ;  /* 0x0000005934597221 */ /* 0x002fc40000010000 */
[----:B------:R-:W-:-:S04]  /*8000*/  IADD3 R52, P1, R50, UR12, RZ ;  /* 0x0000000c32347c10 */ /* 0x000fc8000ff3e0ff */
        /* <DEDUP_REMOVED lines=51> */
[----:B------:R-:W-:Y:S01]  /*8340*/  LDS R68, [R0+0x3e00] ;  /* 0x003e000000447984 */ /* 0x000fe20000000800 */
[----:B-1----:R-:W-:Y:S01]  /*8350*/  FADD.FTZ R33, R33, R64 ;  /* 0x0000004021217221 */ /* 0x002fe20000010000 */
[----:B------:R-:W-:Y:S02]  /*8360*/  IADD3 R64, P0, R50, UR6, RZ ;  /* 0x0000000632407c10 */ /* 0x000fe4000ff1e0ff */
[----:B------:R-:W0:Y:S01]  /*8370*/  LDS R73, [R0+0x4000] ;  /* 0x0040000000497984 */ /* 0x000e220000000800 */
[----:B--2---:R-:W-:Y:S01]  /*8380*/  FADD.FTZ R34, R34, R67 ;  /* 0x0000004322227221 */ /* 0x004fe20000010000 */
[C---:B------:R-:W-:Y:S01]  /*8390*/  IADD3.X R85, R79.reuse, UR7, RZ, P0, !PT ;  /* 0x000000074f557c10 */ /* 0x040fe200087fe4ff */
[----:B------:R-:W-:Y:S01]  /*83a0*/  ULDC.64 UR6, c[0x0][0x2f0] ;  /* 0x0000bc0000067ab9 */ /* 0x000fe20000000a00 */
[----:B------:R-:W-:Y:S01]  /*83b0*/  LDS R9, [R0+0x4200] ;  /* 0x0042000000097984 */ /* 0x000fe20000000800 */
[----:B------:R-:W-:Y:S02]  /*83c0*/  IADD3 R50, P5, R50, UR6, RZ ;  /* 0x0000000632327c10 */ /* 0x000fe4000ffbe0ff */
[----:B------:R-:W-:Y:S01]  /*83d0*/  ISETP.GE.U32.AND P0, PT, R2, 0x200, PT ;  /* 0x000002000200780c */ /* 0x000fe20003f06070 */
[----:B------:R-:W-:Y:S01]  /*83e0*/  LDS R8, [R0+0x4400] ;  /* 0x0044000000087984 */ /* 0x000fe20000000800 */
[----:B------:R-:W-:-:S03]  /*83f0*/  IADD3.X R79, R79, UR7, RZ, P5, !PT ;  /* 0x000000074f4f7c10 */ /* 0x000fc6000affe4ff */
[----:B------:R-:W-:Y:S04]  /*8400*/  LDS R7, [R0+0x4600] ;  /* 0x0046000000077984 */ /* 0x000fe80000000800 */
[----:B------:R-:W-:Y:S04]  /*8410*/  LDS R6, [R0+0x4800] ;  /* 0x0048000000067984 */ /* 0x000fe80000000800 */
[----:B------:R-:W-:Y:S04]  /*8420*/  LDS R5, [R0+0x4a00] ;  /* 0x004a000000057984 */ /* 0x000fe80000000800 */
[----:B------:R-:W-:Y:S04]  /*8430*/  LDS R4, [R0+0x4c00] ;  /* 0x004c000000047984 */ /* 0x000fe80000000800 */
[----:B------:R-:W-:Y:S01]  /*8440*/  LDS R3, [R0+0x4e00] ;  /* 0x004e000000037984 */ /* 0x000fe20000000800 */
[----:B------:R-:W-:Y:S01]  /*8450*/  BAR.SYNC.DEFER_BLOCKING 0x0 ;  /* 0x0000000000007b1d */ /* 0x000fe20000010000 */
[----:B---3--:R-:W-:Y:S01]  /*8460*/  FADD.FTZ R71, R32, R71 ;  /* 0x0000004720477221 */ /* 0x008fe20000010000 */
        /* <DEDUP_REMOVED lines=30> */
[----:B------:R-:W-:Y:S01]  /*8650*/  FADD.FTZ R74, R74, R93 ;  /* 0x0000005d4a4a7221 */ /* 0x000fe20000010000 */
[----:B------:R-:W-:Y:S02]  /*8660*/  FADD.FTZ R70, R70, R95 ;  /* 0x0000005f46467221 */ /* 0x000fe40000010000 */
[----:B------:R-:W-:Y:S01]  /*8670*/  FADD.FTZ R72, R72, R77 ;  /* 0x0000004d48487221 */ /* 0x000fe20000010000 */
        /* <DEDUP_REMOVED lines=18> */
.L_x_9113:
[----:B------:R-:W-:Y:S05]  /*87a0*/  BSYNC B0 ;  /* 0x0000000000007941 */ /* 0x000fea0003800000 */
.L_x_9112:
        /* <DEDUP_REMOVED lines=18> */
.L_x_9115:
[----:B------:R-:W-:Y:S05]  /*88d0*/  BSYNC B0 ;  /* 0x0000000000007941 */ /* 0x000fea0003800000 */
.L_x_9114:
        /* <DEDUP_REMOVED lines=18> */
.L_x_9117:
[----:B------:R-:W-:Y:S05]  /*8a00*/  BSYNC B0 ;  /* 0x0000000000007941 */ /* 0x000fea0003800000 */
.L_x_9116:
        /* <DEDUP_REMOVED lines=34> */
[----:B------:R-:W-:Y:S01]  /*8c30*/  FADD.FTZ R53, R53, R78 ;  /* 0x0000004e35357221 */ /* 0x000fe20000010000 */
        /* <DEDUP_REMOVED lines=94> */
.L_x_9119:
[----:B------:R-:W-:Y:S05]  /*9220*/  BSYNC B0 ;  /* 0x0000000000007941 */ /* 0x000fea0003800000 */
.L_x_9118:
        /* <DEDUP_REMOVED lines=18> */
.L_x_9121:
[----:B------:R-:W-:Y:S05]  /*9350*/  BSYNC B0 ;  /* 0x0000000000007941 */ /* 0x000fea0003800000 */
.L_x_9120:
        /* <DEDUP_REMOVED lines=18> */
.L_x_9123:
[----:B------:R-:W-:Y:S05]  /*9480*/  BSYNC B0 ;  /* 0x0000000000007941 */ /* 0x000fea0003800000 */
.L_x_9122:
        /* <DEDUP_REMOVED lines=18> */
.L_x_9125:
[----:B------:R-:W-:Y:S05]  /*95b0*/  BSYNC B0 ;  /* 0x0000000000007941 */ /* 0x000fea0003800000 */
.L_x_9124:
        /* <DEDUP_REMOVED lines=18> */
.L_x_9127:
[----:B------:R-:W-:Y:S05]  /*96e0*/  BSYNC B0 ;  /* 0x0000000000007941 */ /* 0x000fea0003800000 */
.L_x_9126:
        /* <DEDUP_REMOVED lines=18> */
.L_x_9129:
[----:B------:R-:W-:Y:S05]  /*9810*/  BSYNC B0 ;  /* 0x0000000000007941 */ /* 0x000fea0003800000 */
.L_x_9128:
        /* <DEDUP_REMOVED lines=11> */
.L_x_8970:
[----:B-1----:R-:W-:Y:S01]  /*98d0*/  HFMA2.MMA R185, -RZ, RZ, 0, 5.9604644775390625e-08 ;  /* 0x00000001ffb97435 */ /* 0x002fe200000001ff */
[----:B------:R-:W-:Y:S01]  /*98e0*/  BSSY B1, `(.L_x_9130) ;  /* 0x0000007000017945 */ /* 0x000fe20003800000 */
[----:B------:R-:W-:Y:S02]  /*98f0*/  MOV R186, R217 ;  /* 0x000000d900ba7202 */ /* 0x000fe40000000f00 */
[----:B------:R-:W-:Y:S02]  /*9900*/  MOV R184, 0x1f ;  /* 0x0000001f00b87802 */ /* 0x000fe40000000f00 */
[----:B------:R-:W-:-:S07]  /*9910*/  MOV R22, 0xffffffff ;  /* 0xffffffff00167802 */ /* 0x000fce0000000f00 */
[----:B0----5:R-:W-:Y:S05]  /*9920*/  WARPSYNC.COLLECTIVE R22, `(.L_x_9131) ;  /* 0x0000000016087348 */ /* 0x021fea0003c00000 */
[----:B0-----:R0:W1:Y:S02]  /*9930*/  SHFL.BFLY P3, R189, R186, R185, R184 ;  /* 0x0c0000b9babd7389 */ /* 0x00106400000600b8 */
[----:B01---5:R-:W-:Y:S01]  /*9940*/  ENDCOLLECTIVE ;  /* 0x000000000000791b */ /* 0x023fe20003800000 */
.L_x_9131:
[----:B------:R-:W-:Y:S05]  /*9950*/  BSYNC B1 ;  /* 0x0000000000017941 */ /* 0x000fea0003800000 */
.L_x_9130:
        /* <DEDUP_REMOVED lines=9> */
.L_x_9132:
        /* <DEDUP_REMOVED lines=8> */
.L_x_9133:
[----:B------:R-:W-:Y:S02]  /*9a70*/  MOV R186, R188 ;  /* 0x000000bc00ba7202 */ /* 0x000fe40000000f00 */
[----:B------:R-:W-:-:S05]  /*9a80*/  MOV R22, R189 ;  /* 0x000000bd00167202 */ /* 0x000fca0000000f00 */
[----:B------:R-:W-:Y:S01]  /*9a90*/  FADD.FTZ R187, R187, R22 ;  /* 0x00000016bbbb7221 */ /* 0x000fe20000010000 */
[----:B------:R-:W-:-:S07]  /*9aa0*/  MOV R22, 0xffffffff ;  /* 0xffffffff00167802 */ /* 0x000fce0000000f00 */
[----:B------:R-:W-:Y:S05]  /*9ab0*/  WARPSYNC.COLLECTIVE R22, `(.L_x_9134) ;  /* 0x0000000016087348 */ /* 0x000fea0003c00000 */
[----:B------:R0:W1:Y:S02]  /*9ac0*/  SHFL.BFLY P3, R189, R186, R185, R184 ;  /* 0x0c0000b9babd7389 */ /* 0x00006400000600b8 */
[----:B01----:R-:W-:Y:S01]  /*9ad0*/  ENDCOLLECTIVE ;  /* 0x000000000000791b */ /* 0x003fe20003800000 */
.L_x_9134:
        /* <DEDUP_REMOVED lines=8> */
.L_x_9135:
[----:B------:R-:W-:Y:S02]  /*9b60*/  MOV R186, R188 ;  /* 0x000000bc00ba7202 */ /* 0x000fe40000000f00 */
[----:B------:R-:W-:-:S05]  /*9b70*/  MOV R22, R189 ;  /* 0x000000bd00167202 */ /* 0x000fca0000000f00 */
[----:B------:R-:W-:Y:S01]  /*9b80*/  FADD.FTZ R187, R187, R22 ;  /* 0x00000016bbbb7221 */ /* 0x000fe20000010000 */
[----:B------:R-:W-:-:S07]  /*9b90*/  MOV R22, 0xffffffff ;  /* 0xffffffff00167802 */ /* 0x000fce0000000f00 */
[----:B------:R-:W-:Y:S05]  /*9ba0*/  WARPSYNC.COLLECTIVE R22, `(.L_x_9136) ;  /* 0x0000000016087348 */ /* 0x000fea0003c00000 */
[----:B------:R0:W1:Y:S02]  /*9bb0*/  SHFL.BFLY P3, R189, R186, R185, R184 ;  /* 0x0c0000b9babd7389 */ /* 0x00006400000600b8 */
[----:B01----:R-:W-:Y:S01]  /*9bc0*/  ENDCOLLECTIVE ;  /* 0x000000000000791b */ /* 0x003fe20003800000 */
.L_x_9136:
        /* <DEDUP_REMOVED lines=8> */
.L_x_9137:
[----:B------:R-:W-:Y:S02]  /*9c50*/  MOV R186, R188 ;  /* 0x000000bc00ba7202 */ /* 0x000fe40000000f00 */
[----:B------:R-:W-:-:S05]  /*9c60*/  MOV R22, R189 ;  /* 0x000000bd00167202 */ /* 0x000fca0000000f00 */
[----:B------:R-:W-:Y:S01]  /*9c70*/  FADD.FTZ R187, R187, R22 ;  /* 0x00000016bbbb7221 */ /* 0x000fe20000010000 */
[----:B------:R-:W-:-:S07]  /*9c80*/  MOV R22, 0xffffffff ;  /* 0xffffffff00167802 */ /* 0x000fce0000000f00 */
[----:B------:R-:W-:Y:S05]  /*9c90*/  WARPSYNC.COLLECTIVE R22, `(.L_x_9138) ;  /* 0x0000000016087348 */ /* 0x000fea0003c00000 */
[----:B------:R0:W1:Y:S02]  /*9ca0*/  SHFL.BFLY P3, R189, R186, R185, R184 ;  /* 0x0c0000b9babd7389 */ /* 0x00006400000600b8 */
[----:B01----:R-:W-:Y:S01]  /*9cb0*/  ENDCOLLECTIVE ;  /* 0x000000000000791b */ /* 0x003fe20003800000 */
.L_x_9138:
        /* <DEDUP_REMOVED lines=8> */
.L_x_9139:
[----:B------:R-:W-:Y:S02]  /*9d40*/  MOV R186, R188 ;  /* 0x000000bc00ba7202 */ /* 0x000fe40000000f00 */
[----:B------:R-:W-:-:S07]  /*9d50*/  MOV R190, R189 ;  /* 0x000000bd00be7202 */ /* 0x000fce0000000f00 */
[----:B------:R-:W-:Y:S05]  /*9d60*/  WARPSYNC.COLLECTIVE R22, `(.L_x_9140) ;  /* 0x0000000016087348 */ /* 0x000fea0003c00000 */
[----:B------:R0:W1:Y:S02]  /*9d70*/  SHFL.BFLY P3, R189, R186, R185, R184 ;  /* 0x0c0000b9babd7389 */ /* 0x00006400000600b8 */
[----:B01----:R-:W-:Y:S01]  /*9d80*/  ENDCOLLECTIVE ;  /* 0x000000000000791b */ /* 0x003fe20003800000 */
.L_x_9140:
[----:B------:R-:W-:Y:S01]  /*9d90*/  MOV R22, R189 ;  /* 0x000000bd00167202 */ /* 0x000fe20000000f00 */
[----:B------:R-:W-:Y:S06]  /*9da0*/  BRA `(.L_x_9141) ;  /* 0xffffff94003c7947 */ /* 0x000fec000383ffff */
.L_x_9142:
        /* <DEDUP_REMOVED lines=13> */
.L_x_16968:


//--------------------- .text._ZN10layer_norm13ln_bwd_kernelINS_13Kernel_traitsIf6__halfS2_S2_fjLj1280ELj1ELj4ELj1ELj16ENS_18Kernel_traits_baseILj1280EfS2_S2_S2_fjLj128EEEEELb0ELb1ELb1ELb1EEEvNS_9BwdParamsE --------------------------
	.section	.text._ZN10layer_norm13ln_bwd_kernelINS_13Kernel_traitsIf6__halfS2_S2_fjLj1280ELj1ELj4ELj1ELj16ENS_18Kernel_traits_baseILj1280EfS2_S2_S2_fjLj128EEEEELb0ELb1ELb1ELb1EEEvNS_9BwdParamsE,"ax",@progbits
	.align	128
        .global         _ZN10layer_norm13ln_bwd_kernelINS_13Kernel_traitsIf6__halfS2_S2_fjLj1280ELj1ELj4ELj1ELj16ENS_18Kernel_traits_baseILj1280EfS2_S2_S2_fjLj128EEEEELb0ELb1ELb1ELb1EEEvNS_9BwdParamsE
        .type           _ZN10layer_norm13ln_bwd_kernelINS_13Kernel_traitsIf6__halfS2_S2_fjLj1280ELj1ELj4ELj1ELj16ENS_18Kernel_traits_baseILj1280EfS2_S2_S2_fjLj128EEEEELb0ELb1ELb1ELb1EEEvNS_9BwdParamsE,@function
        .size           _ZN10layer_norm13ln_bwd_kernelINS_13Kernel_traitsIf6__halfS2_S2_fjLj1280ELj1ELj4ELj1ELj16ENS_18Kernel_traits_baseILj1280EfS2_S2_S2_fjLj128EEEEELb0ELb1ELb1ELb1EEEvNS_9BwdParamsE,(.L_x_16969 - _ZN10layer_norm13ln_bwd_kernelINS_13Kernel_traitsIf6__halfS2_S2_fjLj1280ELj1ELj4ELj1ELj16ENS_18Kernel_traits_baseILj1280EfS2_S2_S2_fjLj128EEEEELb0ELb1ELb1ELb1EEEvNS_9BwdParamsE)
        .other          _ZN10layer_norm13ln_bwd_kernelINS_13Kernel_traitsIf6__halfS2_S2_fjLj1280ELj1ELj4ELj1ELj16ENS_18Kernel_traits_baseILj1280EfS2_S2_S2_fjLj128EEEEELb0ELb1ELb1ELb1EEEvNS_9BwdParamsE,@"STO_CUDA_ENTRY STV_DEFAULT"
_ZN10layer_norm13ln_bwd_kernelINS_13Kernel_traitsIf6__halfS2_S2_fjLj1280ELj1ELj4ELj1ELj16ENS_18Kernel_traits_baseILj1280EfS2_S2_S2_fjLj128EEEEELb0ELb1ELb1ELb1EEEvNS_9BwdParamsE:
.text._ZN10layer_norm13ln_bwd_kernelINS_13Kernel_traitsIf6__halfS2_S2_fjLj1280ELj1ELj4ELj1ELj16ENS_18Kernel_traits_baseILj1280EfS2_S2_S2_fjLj128EEEEELb0ELb1ELb1ELb1EEEvNS_9BwdParamsE:
        /* <DEDUP_REMOVED lines=75> */
.L_x_9144:
        /* <DEDUP_REMOVED lines=126> */
.L_x_9278:
        /* <DEDUP_REMOVED lines=20> */
[----:B------:R-:W-:-:S05]  /*0dd0*/  IADD3 R248, R250, 0x40, RZ ;  /* 0x00000040faf87810 */ /* 0x000fca0007ffe0ff */
[--C-:B------:R-:W-:Y:S01]  /*0de0*/  IMAD.WIDE.U32 R202, R248, 0x10, R246.reuse ;  /* 0x00000010f8ca7825 */ /* 0x100fe200078e00f6 */
[----:B----4-:R-:W-:Y:S01]  /*0df0*/  ISETP.GT.AND P2, PT, R244, RZ, PT ;  /* 0x000000fff400720c */ /* 0x010fe20003f44270 */
[----:B---3--:R0:W-:Y:S02]  /*0e00*/  STL [R1+0x10], R205 ;  /* 0x000010cd01007387 */ /* 0x0081e40000100800 */
[----:B0-----:R-:W-:-:S10]  /*0e10*/  IMAD.WIDE.U32 R204, R249, 0x10, R246 ;  /* 0x00000010f9cc7825 */ /* 0x001fd400078e00f6 */
        /* <DEDUP_REMOVED lines=18> */
[----:B-1----:R-:W-:Y:S06]  /*0f40*/  BRA `(.L_x_9148) ;  /* 0x0000001c00187947 */ /* 0x002fec0003800000 */
.L_x_9147:
[----:B------:R-:W0:Y:S01]  /*0f50*/  LDC R243, c[0x0][0x218] ;  /* 0x00008600fff37b82 */ /* 0x000e220000000800 */
[----:B------:R-:W-:Y:S01]  /*0f60*/  IADD3 R6, R244, -0x1, RZ ;  /* 0xfffffffff4067810 */ /* 0x000fe20007ffe0ff */
[----:B------:R1:W-:Y:S06]  /*0f70*/  STL [R1+0x138], R44 ;  /* 0x0001382c01007387 */ /* 0x0003ec0000100800 */
[----:B------:R-:W2:Y:S08]  /*0f80*/  LDC.64 R8, c[0x0][0x238] ;  /* 0x00008e00ff087b82 */ /* 0x000eb00000000a00 */
[----:B------:R-:W3:Y:S01]  /*0f90*/  LDC.64 R188, c[0x0][0x2b8] ;  /* 0x0000ae00ffbc7b82 */ /* 0x000ee20000000a00 */
[----:B0-----:R-:W-:-:S07]  /*0fa0*/  IMAD R6, R6, R243, RZ ;  /* 0x000000f306067224 */ /* 0x001fce00078e02ff */
[----:B------:R-:W0:Y:S01]  /*0fb0*/  LDC.64 R10, c[0x0][0x250] ;  /* 0x00009400ff0a7b82 */ /* 0x000e220000000a00 */
[----:B------:R-:W-:Y:S01]  /*0fc0*/  SHF.R.S32.HI R0, RZ, 0x1f, R6 ;  /* 0x0000001fff007819 */ /* 0x000fe20000011406 */
[----:B--2---:R-:W-:-:S03]  /*0fd0*/  IMAD.WIDE.U32 R4, R250, 0x10, R8 ;  /* 0x00000010fa047825 */ /* 0x004fc600078e0008 */
[----:B------:R-:W-:-:S03]  /*0fe0*/  LEA.HI R6, R0, R6, RZ, 0x3 ;  /* 0x0000000600067211 */ /* 0x000fc600078f18ff */
[----:B-1----:R-:W1:Y:S01]  /*0ff0*/  LDC.U8 R44, c[0x0][0x2a0] ;  /* 0x0000a800ff2c7b82 */ /* 0x002e620000000000 */
[----:B------:R-:W-:Y:S01]  /*1000*/  LEA.HI.SX32 R6, R6, R252, 0x1d ;  /* 0x000000fc06067211 */ /* 0x000fe200078feaff */
[----:B------:R3:W2:Y:S01]  /*1010*/  LDG.E.128 R192, desc[UR4][R4.64] ;  /* 0x0000000404c07981 */ /* 0x0006a2000c1e1d00 */
[C---:B------:R-:W-:Y:S02]  /*1020*/  IADD3 R3, R250.reuse, 0x60, RZ ;  /* 0x00000060fa037810 */ /* 0x040fe40007ffe0ff */
[----:B------:R-:W-:-:S03]  /*1030*/  IADD3 R0, R250, 0x80, RZ ;  /* 0x00000080fa007810 */ /* 0x000fc60007ffe0ff */
[----:B------:R-:W4:Y:S01]  /*1040*/  LDC.64 R242, c[0x0][0x2c8] ;  /* 0x0000b200fff27b82 */ /* 0x000f220000000a00 */
[----:B------:R-:W-:Y:S01]  /*1050*/  MOV R247, UR14 ;  /* 0x0000000e00f77c02 */ /* 0x000fe20008000f00 */
[----:B------:R-:W4:Y:S01]  /*1060*/  LDL R252, [R1+0x130] ;  /* 0x0001300001fc7983 */ /* 0x000f220000100800 */
[----:B---3--:R-:W-:-:S05]  /*1070*/  IMAD.WIDE.U32 R4, R6, 0x10, R188 ;  /* 0x0000001006047825 */ /* 0x008fca00078e00bc */
[----:B------:R3:W4:Y:S02]  /*1080*/  LDG.E.128 R20, desc[UR4][R4.64] ;  /* 0x0000000404147981 */ /* 0x000724000c1e1d00 */
[----:B---3--:R-:W-:-:S05]  /*1090*/  IMAD.WIDE.U32 R4, R249, 0x10, R8 ;  /* 0x00000010f9047825 */ /* 0x008fca00078e0008 */
[----:B------:R3:W4:Y:S02]  /*10a0*/  LDG.E.128 R184, desc[UR4][R4.64] ;  /* 0x0000000404b87981 */ /* 0x000724000c1e1d00 */
[----:B---3--:R-:W-:-:S05]  /*10b0*/  IMAD.WIDE.U32 R4, R248, 0x10, R8 ;  /* 0x00000010f8047825 */ /* 0x008fca00078e0008 */
[----:B------:R3:W4:Y:S02]  /*10c0*/  LDG.E.128 R180, desc[UR4][R4.64] ;  /* 0x0000000404b47981 */ /* 0x000724000c1e1d00 */
[----:B---3--:R-:W-:-:S05]  /*10d0*/  IMAD.WIDE.U32 R4, R3, 0x10, R8 ;  /* 0x0000001003047825 */ /* 0x008fca00078e0008 */
[----:B------:R0:W3:Y:S01]  /*10e0*/  LDG.E.128 R16, desc[UR4][R4.64] ;  /* 0x0000000404107981 */ /* 0x0000e2000c1e1d00 */
[----:B------:R-:W-:Y:S01]  /*10f0*/  IADD3 R7, R6, 0x40, RZ ;  /* 0x0000004006077810 */ /* 0x000fe20007ffe0ff */
[----:B------:R-:W-:-:S05]  /*1100*/  IMAD.WIDE.U32 R8, R0, 0x10, R8 ;  /* 0x0000001000087825 */ /* 0x000fca00078e0008 */
[----:B------:R-:W3:Y:S01]  /*1110*/  LDG.E.128 R12, desc[UR4][R8.64] ;  /* 0x00000004080c7981 */ /* 0x000ee2000c1e1d00 */
[----:B0-----:R-:W-:-:S05]  /*1120*/  IMAD.WIDE R4, R2, 0x4, R10 ;  /* 0x0000000402047825 */ /* 0x001fca00078e020a */
[----:B------:R0:W4:Y:S02]  /*1130*/  LDG.E R197, desc[UR4][R4.64] ;  /* 0x0000000404c57981 */ /* 0x000124000c1e1900 */
[----:B0-----:R-:W-:-:S05]  /*1140*/  IADD3 R4, R6, 0x20, RZ ;  /* 0x0000002006047810 */ /* 0x001fca0007ffe0ff */
[----:B------:R-:W-:-:S05]  /*1150*/  IMAD.WIDE.U32 R4, R4, 0x10, R188 ;  /* 0x0000001004047825 */ /* 0x000fca00078e00bc */
[----:B------:R0:W3:Y:S02]  /*1160*/  LDG.E.128 R216, desc[UR4][R4.64] ;  /* 0x0000000404d87981 */ /* 0x0000e4000c1e1d00 */
[--C-:B0-----:R-:W-:Y:S01]  /*1170*/  IMAD.WIDE.U32 R4, R7, 0x10, R188.reuse ;  /* 0x0000001007047825 */ /* 0x101fe200078e00bc */
[C---:B------:R-:W-:Y:S02]  /*1180*/  IADD3 R7, R6.reuse, 0x60, RZ ;  /* 0x0000006006077810 */ /* 0x040fe40007ffe0ff */
[----:B------:R-:W-:Y:S02]  /*1190*/  IADD3 R6, R6, 0x80, RZ ;  /* 0x0000008006067810 */ /* 0x000fe40007ffe0ff */
[----:B------:R0:W3:Y:S02]  /*11a0*/  LDG.E.128 R224, desc[UR4][R4.64] ;  /* 0x0000000404e07981 */ /* 0x0000e4000c1e1d00 */
[----:B0-----:R-:W-:-:S05]  /*11b0*/  IMAD.WIDE.U32 R4, R7, 0x10, R188 ;  /* 0x0000001007047825 */ /* 0x001fca00078e00bc */
[----:B------:R0:W3:Y:S02]  /*11c0*/  LDG.E.128 R8, desc[UR4][R4.64] ;  /* 0x0000000404087981 */ /* 0x0000e4000c1e1d00 */
[----:B0-----:R-:W-:-:S06]  /*11d0*/  IMAD.WIDE.U32 R4, R6, 0x10, R188 ;  /* 0x0000001006047825 */ /* 0x001fcc00078e00bc */
[----:B------:R-:W3:Y:S01]  /*11e0*/  LDG.E.128 R4, desc[UR4][R4.64] ;  /* 0x0000000404047981 */ /* 0x000ee2000c1e1d00 */
[----:B-1----:R-:W-:-:S03]  /*11f0*/  ISETP.NE.AND P1, PT, R44, RZ, PT ;  /* 0x000000ff2c00720c */ /* 0x002fc60003f25270 */
[----:B------:R-:W3:Y:S01]  /*1200*/  LDL R44, [R1+0x134] ;  /* 0x00013400012c7983 */ /* 0x000ee20000100800 */
[----:B--2---:R-:W-:Y:S01]  /*1210*/  HADD2.F32 R210, -RZ, R193.H1_H1 ;  /* 0x300000c1ffd27230 */ /* 0x004fe20000004100 */
[----:B----4-:R-:W-:-:S05]  /*1220*/  FSEL R197, R197, RZ, !P1 ;  /* 0x000000ffc5c57208 */ /* 0x010fca0004800000 */
[----:B------:R-:W-:Y:S01]  /*1230*/  FADD.FTZ R210, -R197, R210 ;  /* 0x000000d2c5d27221 */ /* 0x000fe20000010100 */
[--C-:B---3--:R-:W-:Y:S02]  /*1240*/  HADD2.F32 R238, -RZ, R5.reuse.H0_H0 ;  /* 0x20000005ffee7230 */ /* 0x108fe40000004100 */
[----:B------:R-:W-:Y:S02]  /*1250*/  HADD2.F32 R239, -RZ, R5.H1_H1 ;  /* 0x30000005ffef7230 */ /* 0x000fe40000004100 */
[----:B-----5:R-:W-:Y:S02]  /*1260*/  FMUL.FTZ R5, R251, R210 ;  /* 0x000000d2fb057220 */ /* 0x020fe40000410000 */
[----:B------:R-:W2:Y:S01]  /*1270*/  LDL R210, [R1+0x128] ;  /* 0x0001280001d27983 */ /* 0x000ea20000100800 */
[----:B------:R-:W-:Y:S01]  /*1280*/  HADD2.F32 R201, -RZ, R193.H0_H0 ;  /* 0x200000c1ffc97230 */ /* 0x000fe20000004100 */
[----:B------:R-:W-:Y:S02]  /*1290*/  MOV R246, UR15 ;  /* 0x0000000f00f67c02 */ /* 0x000fe40008000f00 */
[----:B------:R-:W-:-:S02]  /*12a0*/  ISETP.NE.U32.AND P0, PT, R247, RZ, PT ;  /* 0x000000fff700720c */ /* 0x000fc40003f05070 */
[----:B------:R-:W-:Y:S01]  /*12b0*/  FADD.FTZ R211, -R197, R201 ;  /* 0x000000c9c5d37221 */ /* 0x000fe20000010100 */
[----:B------:R-:W-:Y:S01]  /*12c0*/  HADD2.F32 R199, -RZ, R194.H0_H0 ;  /* 0x200000c2ffc77230 */ /* 0x000fe20000004100 */
[----:B------:R-:W-:Y:S01]  /*12d0*/  ISETP.NE.AND.EX P0, PT, R246, RZ, PT, P0 ;  /* 0x000000fff600720c */ /* 0x000fe20003f05300 */
[--C-:B------:R-:W-:Y:S02]  /*12e0*/  HADD2.F32 R236, -RZ, R4.reuse.H0_H0 ;  /* 0x20000004ffec7230 */ /* 0x100fe40000004100 */
[----:B------:R-:W-:Y:S02]  /*12f0*/  HADD2.F32 R237, -RZ, R4.H1_H1 ;  /* 0x30000004ffed7230 */ /* 0x000fe40000004100 */
[----:B------:R-:W-:Y:S01]  /*1300*/  FMUL.FTZ R4, R251, R211 ;  /* 0x000000d3fb047220 */ /* 0x000fe20000410000 */
[----:B------:R-:W-:Y:S01]  /*1310*/  HADD2.F32 R200, -RZ, R194.H1_H1 ;  /* 0x300000c2ffc87230 */ /* 0x000fe20000004100 */
[----:B------:R-:W3:Y:S01]  /*1320*/  LDL R211, [R1+0x12c] ;  /* 0x00012c0001d37983 */ /* 0x000ee20000100800 */
[----:B------:R-:W-:Y:S01]  /*1330*/  FADD.FTZ R209, -R197, R199 ;  /* 0x000000c7c5d17221 */ /* 0x000fe20000010100 */
[----:B------:R-:W-:-:S02]  /*1340*/  HADD2.F32 R240, -RZ, R6.H0_H0 ;  /* 0x20000006fff07230 */ /* 0x000fc40000004100 */
[----:B------:R-:W-:Y:S01]  /*1350*/  FADD.FTZ R208, -R197, R200 ;  /* 0x000000c8c5d07221 */ /* 0x000fe20000010100 */
[----:B------:R-:W-:Y:S02]  /*1360*/  HADD2.F32 R241, -RZ, R6.H1_H1 ;  /* 0x30000006fff17230 */ /* 0x000fe40000004100 */
[----:B------:R-:W-:Y:S01]  /*1370*/  FMUL.FTZ R6, R251, R209 ;  /* 0x000000d1fb067220 */ /* 0x000fe20000410000 */
[--C-:B------:R-:W-:Y:S01]  /*1380*/  @P0 IMAD.WIDE.U32 R190, R3, 0x10, R242.reuse ;  /* 0x0000001003be0825 */ /* 0x100fe200078e00f2 */
[----:B------:R-:W4:Y:S03]  /*1390*/  LDL R209, [R1+0x11c] ;  /* 0x00011c0001d17983 */ /* 0x000f260000100800 */
[----:B------:R-:W-:Y:S01]  /*13a0*/  @P0 IMAD.WIDE.U32 R188, R0, 0x10, R242 ;  /* 0x0000001000bc0825 */ /* 0x000fe200078e00f2 */
[----:B------:R0:W5:Y:S03]  /*13b0*/  @P0 LDG.E.128 R36, desc[UR4][R204.64] ;  /* 0x00000004cc240981 */ /* 0x000166000c1e1d00 */
[--C-:B------:R-:W-:Y:S01]  /*13c0*/  HADD2.F32 R242, -RZ, R7.reuse.H0_H0 ;  /* 0x20000007fff27230 */ /* 0x100fe20000004100 */
[----:B------:R-:W5:Y:S01]  /*13d0*/  @P0 LDG.E.128 R32, desc[UR4][R202.64] ;  /* 0x00000004ca200981 */ /* 0x000f62000c1e1d00 */
[----:B------:R-:W-:-:S02]  /*13e0*/  HADD2.F32 R243, -RZ, R7.H1_H1 ;  /* 0x30000007fff37230 */ /* 0x000fc40000004100 */
[----:B------:R-:W-:Y:S02]  /*13f0*/  FMUL.FTZ R7, R251, R208 ;  /* 0x000000d0fb077220 */ /* 0x000fe40000410000 */
[----:B------:R-:W4:Y:S01]  /*1400*/  LDL R208, [R1+0x118] ;  /* 0x0001180001d07983 */ /* 0x000f220000100800 */
[--C-:B------:R-:W-:Y:S02]  /*1410*/  HADD2.F32 R231, -RZ, R20.reuse.H0_H0 ;  /* 0x20000014ffe77230 */ /* 0x100fe40000004100 */
[----:B------:R-:W-:Y:S01]  /*1420*/  HADD2.F32 R230, -RZ, R20.H1_H1 ;  /* 0x30000014ffe67230 */ /* 0x000fe20000004100 */
[----:B------:R1:W5:Y:S01]  /*1430*/  @P0 LDG.E.128 R28, desc[UR4][R190.64] ;  /* 0x00000004be1c0981 */ /* 0x000362000c1e1d00 */
[--C-:B------:R-:W-:Y:S02]  /*1440*/  HADD2.F32 R233, -RZ, R21.reuse.H0_H0 ;  /* 0x20000015ffe97230 */ /* 0x100fe40000004100 */
[----:B------:R-:W-:Y:S01]  /*1450*/  HADD2.F32 R232, -RZ, R21.H1_H1 ;  /* 0x30000015ffe87230 */ /* 0x000fe20000004100 */
[----:B------:R1:W5:Y:S01]  /*1460*/  @P0 LDG.E.128 R24, desc[UR4][R188.64] ;  /* 0x00000004bc180981 */ /* 0x000362000c1e1d00 */
[----:B------:R-:W-:-:S02]  /*1470*/  HADD2.F32 R235, -RZ, R22.H0_H0 ;  /* 0x20000016ffeb7230 */ /* 0x000fc40000004100 */
[----:B------:R-:W-:Y:S01]  /*1480*/  HADD2.F32 R234, -RZ, R22.H1_H1 ;  /* 0x30000016ffea7230 */ /* 0x000fe20000004100 */
[----:B------:R2:W5:Y:S01]  /*1490*/  @P0 LDG.E.128 R40, desc[UR4][R206.64] ;  /* 0x00000004ce280981 */ /* 0x000562000c1e1d00 */
[----:B------:R-:W-:Y:S02]  /*14a0*/  HADD2.F32 R196, -RZ, R195.H0_H0 ;  /* 0x200000c3ffc47230 */ /* 0x000fe40000004100 */
[--C-:B------:R-:W-:Y:S02]  /*14b0*/  HADD2.F32 R22, -RZ, R180.reuse.H0_H0 ;  /* 0x200000b4ff167230 */ /* 0x100fe40000004100 */
[--C-:B------:R-:W-:Y:S02]  /*14c0*/  HADD2.F32 R20, -RZ, R181.reuse.H0_H0 ;  /* 0x200000b5ff147230 */ /* 0x100fe40000004100 */
[----:B------:R-:W-:Y:S02]  /*14d0*/  HADD2.F32 R21, -RZ, R181.H1_H1 ;  /* 0x300000b5ff157230 */ /* 0x000fe40000004100 */
[----:B------:R-:W-:-:S02]  /*14e0*/  HADD2.F32 R180, -RZ, R180.H1_H1 ;  /* 0x300000b4ffb47230 */ /* 0x000fc40000004100 */
[----:B------:R-:W-:Y:S02]  /*14f0*/  HADD2.F32 R181, -RZ, R182.H0_H0 ;  /* 0x200000b6ffb57230 */ /* 0x000fe40000004100 */
[--C-:B------:R-:W-:Y:S02]  /*1500*/  HADD2.F32 R229, -RZ, R183.reuse.H0_H0 ;  /* 0x200000b7ffe57230 */ /* 0x100fe40000004100 */
[----:B------:R-:W-:Y:S02]  /*1510*/  HADD2.F32 R228, -RZ, R183.H1_H1 ;  /* 0x300000b7ffe47230 */ /* 0x000fe40000004100 */
[--C-:B------:R-:W-:Y:S02]  /*1520*/  HADD2.F32 R214, -RZ, R186.reuse.H0_H0 ;  /* 0x200000baffd67230 */ /* 0x100fe40000004100 */
[----:B------:R-:W-:Y:S02]  /*1530*/  HADD2.F32 R215, -RZ, R186.H1_H1 ;  /* 0x300000baffd77230 */ /* 0x000fe40000004100 */
[----:B------:R-:W-:-:S02]  /*1540*/  HADD2.F32 R212, -RZ, R187.H0_H0 ;  /* 0x200000bbffd47230 */ /* 0x000fc40000004100 */
[----:B------:R-:W-:Y:S02]  /*1550*/  HADD2.F32 R213, -RZ, R187.H1_H1 ;  /* 0x300000bbffd57230 */ /* 0x000fe40000004100 */
[----:B------:R-:W-:Y:S01]  /*1560*/  FADD.FTZ R201, -R197, R196 ;  /* 0x000000c4c5c97221 */ /* 0x000fe20000010100 */
[----:B------:R-:W-:Y:S02]  /*1570*/  HADD2.F32 R198, -RZ, R195.H1_H1 ;  /* 0x300000c3ffc67230 */ /* 0x000fe40000004100 */
[--C-:B------:R-:W-:Y:S02]  /*1580*/  HADD2.F32 R245, -RZ, R23.reuse.H0_H0 ;  /* 0x20000017fff57230 */ /* 0x100fe40000004100 */
[----:B------:R-:W-:Y:S02]  /*1590*/  HADD2.F32 R244, -RZ, R23.H1_H1 ;  /* 0x30000017fff47230 */ /* 0x000fe40000004100 */
[--C-:B------:R-:W-:Y:S02]  /*15a0*/  HADD2.F32 R186, -RZ, R18.reuse.H0_H0 ;  /* 0x20000012ffba7230 */ /* 0x100fe40000004100 */
[----:B------:R-:W-:-:S02]  /*15b0*/  HADD2.F32 R187, -RZ, R18.H1_H1 ;  /* 0x30000012ffbb7230 */ /* 0x000fc40000004100 */
[C---:B------:R-:W-:Y:S01]  /*15c0*/  FADD.FTZ R18, -R197.reuse, R22 ;  /* 0x00000016c5127221 */ /* 0x040fe20000010100 */
[--C-:B------:R-:W-:Y:S02]  /*15d0*/  HADD2.F32 R0, -RZ, R192.reuse.H0_H0 ;  /* 0x200000c0ff007230 */ /* 0x100fe40000004100 */
[----:B------:R-:W-:Y:S01]  /*15e0*/  FADD.FTZ R22, -R197, R181 ;  /* 0x000000b5c5167221 */ /* 0x000fe20000010100 */
[----:B------:R-:W-:Y:S02]  /*15f0*/  HADD2.F32 R3, -RZ, R192.H1_H1 ;  /* 0x300000c0ff037230 */ /* 0x000fe40000004100 */
[--C-:B------:R-:W-:Y:S02]  /*1600*/  HADD2.F32 R222, -RZ, R184.reuse.H0_H0 ;  /* 0x200000b8ffde7230 */ /* 0x100fe40000004100 */
[----:B------:R-:W-:Y:S02]  /*1610*/  HADD2.F32 R223, -RZ, R184.H1_H1 ;  /* 0x300000b8ffdf7230 */ /* 0x000fe40000004100 */
[----:B------:R-:W-:-:S02]  /*1620*/  HADD2.F32 R220, -RZ, R185.H0_H0 ;  /* 0x200000b9ffdc7230 */ /* 0x000fc40000004100 */
[----:B------:R-:W-:Y:S02]  /*1630*/  HADD2.F32 R221, -RZ, R185.H1_H1 ;  /* 0x300000b9ffdd7230 */ /* 0x000fe40000004100 */
[----:B------:R-:W-:Y:S02]  /*1640*/  HADD2.F32 R23, -RZ, R182.H1_H1 ;  /* 0x300000b6ff177230 */ /* 0x000fe40000004100 */
[--C-:B0-----:R-:W-:Y:S02]  /*1650*/  HADD2.F32 R205, -RZ, R19.reuse.H0_H0 ;  /* 0x20000013ffcd7230 */ /* 0x101fe40000004100 */
[----:B------:R-:W-:Y:S02]  /*1660*/  HADD2.F32 R204, -RZ, R19.H1_H1 ;  /* 0x30000013ffcc7230 */ /* 0x000fe40000004100 */
[C---:B------:R-:W-:Y:S01]  /*1670*/  FADD.FTZ R19, -R197.reuse, R180 ;  /* 0x000000b4c5137221 */ /* 0x040fe20000010100 */
[--C-:B------:R-:W-:Y:S02]  /*1680*/  HADD2.F32 R182, -RZ, R16.reuse.H0_H0 ;  /* 0x20000010ffb67230 */ /* 0x100fe40000004100 */
[----:B------:R-:W-:Y:S01]  /*1690*/  FADD.FTZ R180, -R197, R229 ;  /* 0x000000e5c5b47221 */ /* 0x000fe20000010100 */
[----:B------:R-:W-:-:S02]  /*16a0*/  HADD2.F32 R183, -RZ, R16.H1_H1 ;  /* 0x30000010ffb77230 */ /* 0x000fc40000004100 */
[----:B------:R-:W-:Y:S01]  /*16b0*/  FADD.FTZ R181, -R197, R228 ;  /* 0x000000e4c5b57221 */ /* 0x000fe20000010100 */
[--C-:B------:R-:W-:Y:S02]  /*16c0*/  HADD2.F32 R184, -RZ, R17.reuse.H0_H0 ;  /* 0x20000011ffb87230 */ /* 0x100fe40000004100 */
[----:B------:R-:W-:Y:S02]  /*16d0*/  HADD2.F32 R185, -RZ, R17.H1_H1 ;  /* 0x30000011ffb97230 */ /* 0x000fe40000004100 */
[--C-:B-1----:R-:W-:Y:S02]  /*16e0*/  HADD2.F32 R190, -RZ, R12.reuse.H0_H0 ;  /* 0x2000000cffbe7230 */ /* 0x102fe40000004100 */
[----:B------:R-:W-:Y:S02]  /*16f0*/  HADD2.F32 R191, -RZ, R12.H1_H1 ;  /* 0x3000000cffbf7230 */ /* 0x000fe40000004100 */
[--C-:B------:R-:W-:Y:S02]  /*1700*/  HADD2.F32 R192, -RZ, R13.reuse.H0_H0 ;  /* 0x2000000dffc07230 */ /* 0x100fe40000004100 */
[----:B------:R-:W-:-:S02]  /*1710*/  HADD2.F32 R193, -RZ, R13.H1_H1 ;  /* 0x3000000dffc17230 */ /* 0x000fc40000004100 */
[--C-:B------:R-:W-:Y:S02]  /*1720*/  HADD2.F32 R194, -RZ, R14.reuse.H0_H0 ;  /* 0x2000000effc27230 */ /* 0x100fe40000004100 */
[----:B------:R-:W-:Y:S02]  /*1730*/  HADD2.F32 R195, -RZ, R14.H1_H1 ;  /* 0x3000000effc37230 */ /* 0x000fe40000004100 */
[--C-:B------:R-:W-:Y:S02]  /*1740*/  HADD2.F32 R203, -RZ, R15.reuse.H0_H0 ;  /* 0x2000000fffcb7230 */ /* 0x100fe40000004100 */
[----:B------:R-:W-:Y:S02]  /*1750*/  HADD2.F32 R202, -RZ, R15.H1_H1 ;  /* 0x3000000fffca7230 */ /* 0x000fe40000004100 */
[----:B------:R-:W-:Y:S01]  /*1760*/  FADD.FTZ R200, -R197, R198 ;  /* 0x000000c6c5c87221 */ /* 0x000fe20000010100 */
[--C-:B------:R-:W-:Y:S02]  /*1770*/  HADD2.F32 R228, -RZ, R8.reuse.H0_H0 ;  /* 0x20000008ffe47230 */ /* 0x100fe40000004100 */
[----:B------:R-:W-:-:S02]  /*1780*/  HADD2.F32 R229, -RZ, R8.H1_H1 ;  /* 0x30000008ffe57230 */ /* 0x000fc40000004100 */
[----:B------:R-:W-:Y:S01]  /*1790*/  FMUL.FTZ R8, R251, R201 ;  /* 0x000000c9fb087220 */ /* 0x000fe20000410000 */
[----:B------:R-:W-:Y:S01]  /*17a0*/  FADD.FTZ R198, -R197, R223 ;  /* 0x000000dfc5c67221 */ /* 0x000fe20000010100 */
[-C--:B------:R-:W-:Y:S01]  /*17b0*/  FFMA.FTZ R51, R5, R232.reuse, R51 ;  /* 0x000000e805337223 */ /* 0x080fe20000010033 */
[----:B------:R-:W-:Y:S01]  /*17c0*/  FADD.FTZ R91, R91, R232 ;  /* 0x000000e85b5b7221 */ /* 0x000fe20000010000 */
        /* <DEDUP_REMOVED lines=32> */
[----:B------:R-:W-:Y:S01]  /*19d0*/  FMUL.FTZ R11, R251, R198 ;  /* 0x000000c6fb0b7220 */ /* 0x000fe20000410000 */
[----:B------:R-:W4:Y:S01]  /*19e0*/  LDL R44, [R1+0x114] ;  /* 0x00011400012c7983 */ /* 0x000f220000100800 */
[----:B--2---:R-:W-:-:S03]  /*19f0*/  FMUL.FTZ R198, R210, R231 ;  /* 0x000000e7d2c67220 */ /* 0x004fc60000410000 */
[----:B------:R-:W2:Y:S01]  /*1a00*/  LDL R210, [R1+0x120] ;  /* 0x0001200001d27983 */ /* 0x000ea20000100800 */
[--C-:B------:R-:W-:Y:S02]  /*1a10*/  HADD2.F32 R207, -RZ, R9.reuse.H0_H0 ;  /* 0x20000009ffcf7230 */ /* 0x100fe40000004100 */
[----:B------:R-:W-:Y:S02]  /*1a20*/  HADD2.F32 R206, -RZ, R9.H1_H1 ;  /* 0x30000009ffce7230 */ /* 0x000fe40000004100 */
[C---:B------:R-:W-:Y:S01]  /*1a30*/  FMUL.FTZ R9, R251.reuse, R200 ;  /* 0x000000c8fb097220 */ /* 0x040fe20000410000 */
[--C-:B------:R-:W-:Y:S02]  /*1a40*/  HADD2.F32 R205, -RZ, R10.reuse.H0_H0 ;  /* 0x2000000affcd7230 */ /* 0x100fe40000004100 */
[----:B------:R-:W-:Y:S02]  /*1a50*/  HADD2.F32 R204, -RZ, R10.H1_H1 ;  /* 0x3000000affcc7230 */ /* 0x000fe40000004100 */
[----:B------:R-:W-:Y:S01]  /*1a60*/  FMUL.FTZ R10, R251, R199 ;  /* 0x000000c7fb0a7220 */ /* 0x000fe20000410000 */
[-C--:B------:R-:W-:Y:S01]  /*1a70*/  FFMA.FTZ R50, R4, R233.reuse, R50 ;  /* 0x000000e904327223 */ /* 0x080fe20000010032 */
[----:B------:R-:W-:Y:S01]  /*1a80*/  FADD.FTZ R90, R90, R233 ;  /* 0x000000e95a5a7221 */ /* 0x000fe20000010000 */
[----:B------:R-:W-:Y:S01]  /*1a90*/  FMUL.FTZ R200, R252, R233 ;  /* 0x000000e9fcc87220 */ /* 0x000fe20000410000 */
[----:B---3--:R-:W-:Y:S01]  /*1aa0*/  FMUL.FTZ R199, R211, R230 ;  /* 0x000000e6d3c77220 */ /* 0x008fe20000410000 */
[----:B------:R-:W3:Y:S04]  /*1ab0*/  LDL R233, [R1+0xf8] ;  /* 0x0000f80001e97983 */ /* 0x000ee80000100800 */
[----:B------:R-:W3:Y:S04]  /*1ac0*/  LDL R211, [R1+0x124] ;  /* 0x0001240001d37983 */ /* 0x000ee80000100800 */
[----:B------:R-:W3:Y:S01]  /*1ad0*/  LDL R252, [R1+0x110] ;  /* 0x0001100001fc7983 */ /* 0x000ee20000100800 */
[-C--:B------:R-:W-:Y:S01]  /*1ae0*/  FFMA.FTZ R53, R7, R234.reuse, R53 ;  /* 0x000000ea07357223 */ /* 0x080fe20000010035 */
[----:B------:R-:W-:Y:S01]  /*1af0*/  FADD.FTZ R93, R93, R234 ;  /* 0x000000ea5d5d7221 */ /* 0x000fe20000010000 */
[----:B----4-:R-:W-:-:S02]  /*1b00*/  FMUL.FTZ R209, R209, R234 ;  /* 0x000000ead1d17220 */ /* 0x010fc40000410000 */
[----:B------:R-:W4:Y:S01]  /*1b10*/  LDL R234, [R1+0x108] ;  /* 0x0001080001ea7983 */ /* 0x000f220000100800 */
[-C--:B------:R-:W-:Y:S01]  /*1b20*/  FFMA.FTZ R52, R6, R235.reuse, R52 ;  /* 0x000000eb06347223 */ /* 0x080fe20000010034 */
[----:B------:R-:W-:Y:S01]  /*1b30*/  FADD.FTZ R92, R92, R235 ;  /* 0x000000eb5c5c7221 */ /* 0x000fe20000010000 */
[----:B------:R-:W-:Y:S02]  /*1b40*/  FMUL.FTZ R208, R208, R235 ;  /* 0x000000ebd0d07220 */ /* 0x000fe40000410000 */
[----:B------:R-:W4:Y:S01]  /*1b50*/  LDL R235, [R1+0x10c] ;  /* 0x00010c0001eb7983 */ /* 0x000f220000100800 */
[--C-:B------:R-:W-:Y:S02]  /*1b60*/  HADD2.F32 R212, -RZ, R216.reuse.H0_H0 ;  /* 0x200000d8ffd47230 */ /* 0x100fe40000004100 */
[----:B------:R-:W-:Y:S02]  /*1b70*/  HADD2.F32 R213, -RZ, R216.H1_H1 ;  /* 0x300000d8ffd57230 */ /* 0x000fe40000004100 */
[----:B------:R-:W-:-:S02]  /*1b80*/  HADD2.F32 R214, -RZ, R217.H0_H0 ;  /* 0x200000d9ffd67230 */ /* 0x000fc40000004100 */
[----:B------:R-:W-:Y:S02]  /*1b90*/  HADD2.F32 R215, -RZ, R217.H1_H1 ;  /* 0x300000d9ffd77230 */ /* 0x000fe40000004100 */
[--C-:B------:R-:W-:Y:S02]  /*1ba0*/  HADD2.F32 R216, -RZ, R218.reuse.H0_H0 ;  /* 0x200000daffd87230 */ /* 0x100fe40000004100 */
[----:B------:R-:W-:Y:S02]  /*1bb0*/  HADD2.F32 R217, -RZ, R218.H1_H1 ;  /* 0x300000daffd97230 */ /* 0x000fe40000004100 */
[--C-:B------:R-:W-:Y:S02]  /*1bc0*/  HADD2.F32 R218, -RZ, R219.reuse.H0_H0 ;  /* 0x200000dbffda7230 */ /* 0x100fe40000004100 */
[C---:B------:R-:W-:Y:S01]  /*1bd0*/  FMUL.FTZ R17, R251.reuse, R17 ;  /* 0x00000011fb117220 */ /* 0x040fe20000410000 */
[----:B------:R-:W-:Y:S02]  /*1be0*/  HADD2.F32 R219, -RZ, R219.H1_H1 ;  /* 0x300000dbffdb7230 */ /* 0x000fe40000004100 */
[----:B------:R-:W-:-:S03]  /*1bf0*/  FMUL.FTZ R13, R251, R13 ;  /* 0x0000000dfb0d7220 */ /* 0x000fc60000410000 */
[----:B------:R-:W-:Y:S01]  /*1c00*/  FFMA.FTZ R63, R17, R219, R63 ;  /* 0x000000db113f7223 */ /* 0x000fe2000001003f */
[----:B------:R-:W-:Y:S01]  /*1c10*/  FADD.FTZ R103, R103, R219 ;  /* 0x000000db67677221 */ /* 0x000fe20000010000 */
[----:B------:R-:W-:Y:S01]  /*1c20*/  FFMA.FTZ R54, R8, R245, R54 ;  /* 0x000000f508367223 */ /* 0x000fe20000010036 */
[----:B------:R-:W-:Y:S01]  /*1c30*/  FADD.FTZ R94, R94, R245 ;  /* 0x000000f55e5e7221 */ /* 0x000fe20000010000 */
[----:B------:R-:W-:Y:S01]  /*1c40*/  FFMA.FTZ R59, R13, R215, R59 ;  /* 0x000000d70d3b7223 */ /* 0x000fe2000001003b */
[----:B------:R-:W-:Y:S01]  /*1c50*/  FADD.FTZ R99, R99, R215 ;  /* 0x000000d763637221 */ /* 0x000fe20000010000 */
[----:B------:R-:W-:Y:S02]  /*1c60*/  FMUL.FTZ R219, R232, R219 ;  /* 0x000000dbe8db7220 */ /* 0x000fe40000410000 */
[----:B------:R-:W4:Y:S01]  /*1c70*/  LDL R232, [R1+0xe4] ;  /* 0x0000e40001e87983 */ /* 0x000f220000100800 */
[----:B------:R-:W-:-:S03]  /*1c80*/  FMUL.FTZ R215, R44, R215 ;  /* 0x000000d72cd77220 */ /* 0x000fc60000410000 */
[----:B------:R-:W4:Y:S01]  /*1c90*/  LDL R44, [R1+0xf4] ;  /* 0x0000f400012c7983 */ /* 0x000f220000100800 */
[----:B--2---:R-:W-:-:S03]  /*1ca0*/  FMUL.FTZ R210, R210, R245 ;  /* 0x000000f5d2d27220 */ /* 0x004fc60000410000 */
[----:B------:R-:W2:Y:S01]  /*1cb0*/  LDL R245, [R1+0xec] ;  /* 0x0000ec0001f57983 */ /* 0x000ea20000100800 */
[C---:B------:R-:W-:Y:S01]  /*1cc0*/  FMUL.FTZ R3, R251.reuse, R3 ;  /* 0x00000003fb037220 */ /* 0x040fe20000410000 */
[----:B------:R-:W-:Y:S01]  /*1cd0*/  FMUL.FTZ R0, R251, R0 ;  /* 0x00000000fb007220 */ /* 0x000fe20000410000 */
[----:B------:R-:W-:Y:S02]  /*1ce0*/  FADD.FTZ R89, R89, R230 ;  /* 0x000000e659597221 */ /* 0x000fe40000010000 */
[----:B------:R-:W-:Y:S02]  /*1cf0*/  FFMA.FTZ R49, R3, R230, R49 ;  /* 0x000000e603317223 */ /* 0x000fe40000010031 */
[----:B------:R-:W2:Y:S01]  /*1d00*/  LDL R230, [R1+0x100] ;  /* 0x0001000001e67983 */ /* 0x000ea20000100800 */
[----:B------:R-:W-:Y:S01]  /*1d10*/  FFMA.FTZ R48, R0, R231, R48 ;  /* 0x000000e700307223 */ /* 0x000fe20000010030 */
[----:B------:R-:W-:Y:S02]  /*1d20*/  FADD.FTZ R88, R88, R231 ;  /* 0x000000e758587221 */ /* 0x000fe40000010000 */
[----:B------:R-:W2:Y:S01]  /*1d30*/  LDL R231, [R1+0xfc] ;  /* 0x0000fc0001e77983 */ /* 0x000ea20000100800 */
[C---:B------:R-:W-:Y:S01]  /*1d40*/  FMUL.FTZ R14, R251.reuse, R14 ;  /* 0x0000000efb0e7220 */ /* 0x040fe20000410000 */
[----:B------:R-:W-:Y:S01]  /*1d50*/  FMUL.FTZ R12, R251, R12 ;  /* 0x0000000cfb0c7220 */ /* 0x000fe20000410000 */
[----:B------:R-:W-:Y:S01]  /*1d60*/  FADD.FTZ R100, R100, R216 ;  /* 0x000000d864647221 */ /* 0x000fe20000010000 */
[----:B------:R-:W-:Y:S01]  /*1d70*/  FFMA.FTZ R55, R9, R244, R55 ;  /* 0x000000f409377223 */ /* 0x000fe20000010037 */
[----:B------:R-:W-:Y:S01]  /*1d80*/  FFMA.FTZ R60, R14, R216, R60 ;  /* 0x000000d80e3c7223 */ /* 0x000fe2000001003c */
[----:B------:R-:W-:Y:S01]  /*1d90*/  FADD.FTZ R95, R95, R244 ;  /* 0x000000f45f5f7221 */ /* 0x000fe20000010000 */
[----:B---3--:R-:W-:Y:S01]  /*1da0*/  FMUL.FTZ R211, R211, R244 ;  /* 0x000000f4d3d37220 */ /* 0x008fe20000410000 */
[----:B------:R-:W-:Y:S01]  /*1db0*/  FFMA.FTZ R58, R12, R214, R58 ;  /* 0x000000d60c3a7223 */ /* 0x000fe2000001003a */
[----:B------:R-:W-:Y:S01]  /*1dc0*/  FADD.FTZ R98, R98, R214 ;  /* 0x000000d662627221 */ /* 0x000fe20000010000 */
[----:B------:R-:W-:Y:S01]  /*1dd0*/  FMUL.FTZ R216, R233, R216 ;  /* 0x000000d8e9d87220 */ /* 0x000fe20000410000 */
[----:B------:R-:W-:Y:S01]  /*1de0*/  FMUL.FTZ R214, R252, R214 ;  /* 0x000000d6fcd67220 */ /* 0x000fe20000410000 */
        /* <DEDUP_REMOVED lines=20> */
[C---:B------:R-:W-:Y:S01]  /*1f30*/  FMUL.FTZ R19, R251.reuse, R19 ;  /* 0x00000013fb137220 */ /* 0x040fe20000410000 */
[----:B------:R-:W-:-:S02]  /*1f40*/  FMUL.FTZ R21, R251, R21 ;  /* 0x00000015fb157220 */ /* 0x000fc40000410000 */
        /* <DEDUP_REMOVED lines=15> */
[-C--:B------:R-:W-:Y:S01]  /*2040*/  FFMA.FTZ R62, R16, R218.reuse, R62 ;  /* 0x000000da103e7223 */ /* 0x080fe2000001003e */
[----:B------:R-:W-:Y:S01]  /*2050*/  FMUL.FTZ R218, R230, R218 ;  /* 0x000000dae6da7220 */ /* 0x000fe20000410000 */
[----:B------:R-:W-:Y:S01]  /*2060*/  FADD.FTZ R230, RZ, R198 ;  /* 0x000000c6ffe67221 */ /* 0x000fe20000010000 */
[-C--:B------:R-:W-:Y:S01]  /*2070*/  FFMA.FTZ R61, R15, R217.reuse, R61 ;  /* 0x000000d90f3d7223 */ /* 0x080fe2000001003d */
[----:B------:R-:W-:Y:S01]  /*2080*/  FADD.FTZ R101, R101, R217 ;  /* 0x000000d965657221 */ /* 0x000fe20000010000 */
[----:B------:R-:W-:Y:S01]  /*2090*/  FMUL.FTZ R217, R231, R217 ;  /* 0x000000d9e7d97220 */ /* 0x000fe20000410000 */
[----:B------:R-:W-:Y:S01]  /*20a0*/  FFMA.FTZ R231, R0, R198, RZ ;  /* 0x000000c600e77223 */ /* 0x000fe200000100ff */
        /* <DEDUP_REMOVED lines=11> */
[C---:B------:R-:W-:Y:S01]  /*2160*/  FMUL.FTZ R20, R251.reuse, R20 ;  /* 0x00000014fb147220 */ /* 0x040fe20000410000 */
[C---:B------:R-:W-:Y:S01]  /*2170*/  FMUL.FTZ R180, R251.reuse, R180 ;  /* 0x000000b4fbb47220 */ /* 0x040fe20000410000 */
        /* <DEDUP_REMOVED lines=10> */
[----:B------:R-:W-:Y:S01]  /*2220*/  FFMA.FTZ R231, R9, R211, R231 ;  /* 0x000000d309e77223 */ /* 0x000fe200000100e7 */
[----:B------:R-:W-:Y:S01]  /*2230*/  FMUL.FTZ R226, R233, R226 ;  /* 0x000000e2e9e27220 */ /* 0x000fe20000410000 */
[----:B------:R-:W-:Y:S01]  /*2240*/  FMUL.FTZ R220, R252, R220 ;  /* 0x000000dcfcdc7220 */ /* 0x000fe20000410000 */
[----:B------:R-:W-:Y:S01]  /*2250*/  FADD.FTZ R230, R230, R212 ;  /* 0x000000d4e6e67221 */ /* 0x000fe20000010000 */
[----:B------:R-:W3:Y:S01]  /*2260*/  LDL R244, [R1+0xb8] ;  /* 0x0000b80001f47983 */ /* 0x000ee20000100800 */
[----:B------:R-:W-:-:S03]  /*2270*/  FMUL.FTZ R23, R251, R23 ;  /* 0x00000017fb177220 */ /* 0x000fc60000410000 */
[----:B------:R-:W3:Y:S01]  /*2280*/  LDL R233, [R1+0xbc] ;  /* 0x0000bc0001e97983 */ /* 0x000ee20000100800 */
[----:B------:R-:W-:-:S03]  /*2290*/  FFMA.FTZ R231, R10, R212, R231 ;  /* 0x000000d40ae77223 */ /* 0x000fc600000100e7 */
[----:B------:R-:W3:Y:S01]  /*22a0*/  LDL R252, [R1+0xc8] ;  /* 0x0000c80001fc7983 */ /* 0x000ee20000100800 */
[----:B------:R-:W-:Y:S01]  /*22b0*/  FADD.FTZ R230, R230, R213 ;  /* 0x000000d5e6e67221 */ /* 0x000fe20000010000 */
[----:B------:R-:W-:Y:S01]  /*22c0*/  FMUL.FTZ R22, R251, R22 ;  /* 0x00000016fb167220 */ /* 0x000fe20000410000 */
[----:B------:R-:W-:Y:S01]  /*22d0*/  FFMA.FTZ R69, R23, R225, R69 ;  /* 0x000000e117457223 */ /* 0x000fe20000010045 */
[----:B------:R-:W-:Y:S01]  /*22e0*/  FADD.FTZ R109, R109, R225 ;  /* 0x000000e16d6d7221 */ /* 0x000fe20000010000 */
[----:B------:R-:W-:Y:S01]  /*22f0*/  FFMA.FTZ R231, R11, R213, R231 ;  /* 0x000000d50be77223 */ /* 0x000fe200000100e7 */
[----:B----4-:R-:W-:Y:S01]  /*2300*/  FMUL.FTZ R225, R234, R225 ;  /* 0x000000e1eae17220 */ /* 0x010fe20000410000 */
[----:B------:R-:W-:Y:S01]  /*2310*/  FADD.FTZ R230, R230, R214 ;  /* 0x000000d6e6e67221 */ /* 0x000fe20000010000 */
[----:B------:R-:W4:Y:S01]  /*2320*/  LDL R234, [R1+0xc0] ;  /* 0x0000c00001ea7983 */ /* 0x000f220000100800 */
[-C--:B------:R-:W-:Y:S01]  /*2330*/  FFMA.FTZ R68, R22, R224.reuse, R68 ;  /* 0x000000e016447223 */ /* 0x080fe20000010044 */
[----:B------:R-:W-:Y:S01]  /*2340*/  FADD.FTZ R108, R108, R224 ;  /* 0x000000e06c6c7221 */ /* 0x000fe20000010000 */
[----:B------:R-:W-:Y:S01]  /*2350*/  FMUL.FTZ R224, R235, R224 ;  /* 0x000000e0ebe07220 */ /* 0x000fe20000410000 */
[----:B------:R-:W-:Y:S01]  /*2360*/  FFMA.FTZ R231, R12, R214, R231 ;  /* 0x000000d60ce77223 */ /* 0x000fe200000100e7 */
[----:B------:R-:W-:Y:S01]  /*2370*/  FADD.FTZ R230, R230, R215 ;  /* 0x000000d7e6e67221 */ /* 0x000fe20000010000 */
[----:B------:R-:W4:Y:S02]  /*2380*/  LDL R235, [R1+0xc4] ;  /* 0x0000c40001eb7983 */ /* 0x000f240000100800 */
        /* <DEDUP_REMOVED lines=11> */
[----:B------:R-:W-:Y:S02]  /*2440*/  FFMA.FTZ R73, R183, R229, R73 ;  /* 0x000000e5b7497223 */ /* 0x000fe40000010049 */
[----:B------:R-:W-:Y:S01]  /*2450*/  FFMA.FTZ R231, R18, R220, R231 ;  /* 0x000000dc12e77223 */ /* 0x000fe200000100e7 */
[----:B------:R-:W-:Y:S01]  /*2460*/  FADD.FTZ R230, R230, R221 ;  /* 0x000000dde6e67221 */ /* 0x000fe20000010000 */
[----:B------:R-:W-:Y:S01]  /*2470*/  FADD.FTZ R113, R113, R229 ;  /* 0x000000e571717221 */ /* 0x000fe20000010000 */
[----:B------:R-:W-:Y:S01]  /*2480*/  FMUL.FTZ R184, R251, R184 ;  /* 0x000000b8fbb87220 */ /* 0x000fe20000410000 */
[----:B------:R-:W-:-:S03]  /*2490*/  FADD.FTZ R114, R114, R207 ;  /* 0x000000cf72727221 */ /* 0x000fc60000010000 */
[----:B------:R-:W-:Y:S01]  /*24a0*/  FFMA.FTZ R74, R184, R207, R74 ;  /* 0x000000cfb84a7223 */ /* 0x000fe2000001004a */
[----:B------:R-:W-:Y:S01]  /*24b0*/  FMUL.FTZ R229, R232, R229 ;  /* 0x000000e5e8e57220 */ /* 0x000fe20000410000 */
[----:B------:R-:W-:Y:S01]  /*24c0*/  FFMA.FTZ R232, R19, R221, R231 ;  /* 0x000000dd13e87223 */ /* 0x000fe200000100e7 */
[----:B------:R-:W-:Y:S01]  /*24d0*/  FADD.FTZ R231, R230, R222 ;  /* 0x000000dee6e77221 */ /* 0x000fe20000010000 */
[----:B--2---:R-:W-:-:S03]  /*24e0*/  FMUL.FTZ R230, R245, R207 ;  /* 0x000000cff5e67220 */ /* 0x004fc60000410000 */
[----:B------:R-:W-:Y:S01]  /*24f0*/  FADD.FTZ R207, R231, R223 ;  /* 0x000000dfe7cf7221 */ /* 0x000fe20000010000 */
[----:B------:R-:W-:Y:S01]  /*2500*/  FMUL.FTZ R231, R44, R206 ;  /* 0x000000ce2ce77220 */ /* 0x000fe20000410000 */
[----:B------:R-:W-:Y:S01]  /*2510*/  FFMA.FTZ R232, R20, R222, R232 ;  /* 0x000000de14e87223 */ /* 0x000fe200000100e8 */
[----:B------:R-:W2:Y:S01]  /*2520*/  LDL R44, [R1+0xa8] ;  /* 0x0000a800012c7983 */ /* 0x000ea20000100800 */
[----:B------:R-:W-:Y:S02]  /*2530*/  FMUL.FTZ R185, R251, R185 ;  /* 0x000000b9fbb97220 */ /* 0x000fe40000410000 */
[----:B------:R-:W-:Y:S01]  /*2540*/  FFMA.FTZ R232, R21, R223, R232 ;  /* 0x000000df15e87223 */ /* 0x000fe200000100e8 */
[----:B------:R-:W-:Y:S01]  /*2550*/  FADD.FTZ R115, R115, R206 ;  /* 0x000000ce73737221 */ /* 0x000fe20000010000 */
[----:B------:R-:W-:Y:S01]  /*2560*/  FFMA.FTZ R75, R185, R206, R75 ;  /* 0x000000ceb94b7223 */ /* 0x000fe2000001004b */
[----:B------:R-:W-:Y:S01]  /*2570*/  FADD.FTZ R206, R207, R224 ;  /* 0x000000e0cfce7221 */ /* 0x000fe20000010000 */
[----:B------:R-:W-:Y:S01]  /*2580*/  FFMA.FTZ R207, R22, R224, R232 ;  /* 0x000000e016cf7223 */ /* 0x000fe200000100e8 */
[C---:B------:R-:W-:Y:S01]  /*2590*/  FMUL.FTZ R182, R251.reuse, R182 ;  /* 0x000000b6fbb67220 */ /* 0x040fe20000410000 */
[----:B------:R-:W-:Y:S01]  /*25a0*/  FMUL.FTZ R186, R251, R186 ;  /* 0x000000bafbba7220 */ /* 0x000fe20000410000 */
[----:B------:R-:W-:Y:S01]  /*25b0*/  FADD.FTZ R206, R206, R225 ;  /* 0x000000e1cece7221 */ /* 0x000fe20000010000 */
[----:B------:R-:W-:Y:S01]  /*25c0*/  FFMA.FTZ R207, R23, R225, R207 ;  /* 0x000000e117cf7223 */ /* 0x000fe200000100cf */
[----:B------:R-:W-:Y:S01]  /*25d0*/  FMUL.FTZ R187, R251, R187 ;  /* 0x000000bbfbbb7220 */ /* 0x000fe20000410000 */
[----:B------:R-:W-:Y:S01]  /*25e0*/  FADD.FTZ R112, R112, R228 ;  /* 0x000000e470707221 */ /* 0x000fe20000010000 */
[----:B------:R-:W-:Y:S01]  /*25f0*/  FADD.FTZ R206, R206, R226 ;  /* 0x000000e2cece7221 */ /* 0x000fe20000010000 */
[----:B------:R-:W-:Y:S01]  /*2600*/  FFMA.FTZ R207, R180, R226, R207 ;  /* 0x000000e2b4cf7223 */ /* 0x000fe200000100cf */
[----:B------:R-:W-:Y:S01]  /*2610*/  FFMA.FTZ R72, R182, R228, R72 ;  /* 0x000000e4b6487223 */ /* 0x000fe20000010048 */
        /* <DEDUP_REMOVED lines=10> */
[----:B------:R-:W2:Y:S01]  /*26c0*/  LDL R245, [R1+0xb4] ;  /* 0x0000b40001f57983 */ /* 0x000ea20000100800 */
[----:B---3--:R-:W-:Y:S01]  /*26d0*/  FMUL.FTZ R232, R244, R205 ;  /* 0x000000cdf4e87220 */ /* 0x008fe20000410000 */
[----:B------:R-:W-:-:S02]  /*26e0*/  FFMA.FTZ R205, R181, R227, R207 ;  /* 0x000000e3b5cd7223 */ /* 0x000fc400000100cf */
[----:B------:R-:W3:Y:S01]  /*26f0*/  LDL R244, [R1+0x98] ;  /* 0x0000980001f47983 */ /* 0x000ee20000100800 */
[----:B------:R-:W-:Y:S01]  /*2700*/  FMUL.FTZ R233, R233, R204 ;  /* 0x000000cce9e97220 */ /* 0x000fe20000410000 */
[----:B------:R-:W-:Y:S02]  /*2710*/  FADD.FTZ R204, R206, R227 ;  /* 0x000000e3cecc7221 */ /* 0x000fe40000010000 */
[----:B------:R-:W3:Y:S01]  /*2720*/  LDL R207, [R1+0x9c] ;  /* 0x00009c0001cf7983 */ /* 0x000ee20000100800 */
[----:B------:R-:W-:-:S03]  /*2730*/  FMUL.FTZ R228, R252, R228 ;  /* 0x000000e4fce47220 */ /* 0x000fc60000410000 */
[----:B------:R-:W3:Y:S01]  /*2740*/  LDL R252, [R1+0xb0] ;  /* 0x0000b00001fc7983 */ /* 0x000ee20000100800 */
[----:B------:R-:W-:Y:S01]  /*2750*/  FADD.FTZ R204, R204, R228 ;  /* 0x000000e4cccc7221 */ /* 0x000fe20000010000 */
[----:B------:R-:W-:Y:S02]  /*2760*/  FFMA.FTZ R205, R182, R228, R205 ;  /* 0x000000e4b6cd7223 */ /* 0x000fe400000100cd */
[----:B------:R-:W3:Y:S01]  /*2770*/  LDL R206, [R1+0xa0] ;  /* 0x0000a00001ce7983 */ /* 0x000ee20000100800 */
[----:B----4-:R-:W-:Y:S01]  /*2780*/  FMUL.FTZ R234, R234, R203 ;  /* 0x000000cbeaea7220 */ /* 0x010fe20000410000 */
[----:B------:R-:W-:Y:S01]  /*2790*/  FADD.FTZ R203, R204, R229 ;  /* 0x000000e5cccb7221 */ /* 0x000fe20000010000 */
[----:B------:R-:W-:Y:S01]  /*27a0*/  FFMA.FTZ R205, R183, R229, R205 ;  /* 0x000000e5b7cd7223 */ /* 0x000fe200000100cd */
[----:B------:R-:W4:Y:S01]  /*27b0*/  LDL R204, [R1+0xa4] ;  /* 0x0000a40001cc7983 */ /* 0x000f220000100800 */
[----:B------:R-:W-:Y:S01]  /*27c0*/  FMUL.FTZ R235, R235, R202 ;  /* 0x000000caebeb7220 */ /* 0x000fe20000410000 */
[----:B------:R-:W-:Y:S01]  /*27d0*/  FADD.FTZ R202, R203, R230 ;  /* 0x000000e6cbca7221 */ /* 0x000fe20000010000 */
[----:B------:R-:W-:-:S02]  /*27e0*/  FFMA.FTZ R203, R184, R230, R205 ;  /* 0x000000e6b8cb7223 */ /* 0x000fc400000100cd */
[----:B------:R-:W4:Y:S01]  /*27f0*/  LDL R205, [R1+0xac] ;  /* 0x0000ac0001cd7983 */ /* 0x000f220000100800 */
[----:B------:R-:W-:Y:S01]  /*2800*/  FMUL.FTZ R190, R251, R190 ;  /* 0x000000befbbe7220 */ /* 0x000fe20000410000 */
[----:B------:R-:W-:-:S03]  /*2810*/  FADD.FTZ R120, R120, R236 ;  /* 0x000000ec78787221 */ /* 0x000fc60000010000 */
[-C--:B------:R-:W-:Y:S01]  /*2820*/  FFMA.FTZ R80, R190, R236.reuse, R80 ;  /* 0x000000ecbe507223 */ /* 0x080fe20000010050 */
[----:B--2---:R-:W-:Y:S02]  /*2830*/  FMUL.FTZ R236, R44, R236 ;  /* 0x000000ec2cec7220 */ /* 0x004fe40000410000 */
        /* <DEDUP_REMOVED lines=16> */
[----:B------:R-:W-:Y:S01]  /*2940*/  FFMA.FTZ R203, R190, R236, R203 ;  /* 0x000000ecbecb7223 */ /* 0x000fe200000100cb */
[C---:B------:R-:W-:Y:S01]  /*2950*/  FMUL.FTZ R193, R251.reuse, R193 ;  /* 0x000000c1fbc17220 */ /* 0x040fe20000410000 */
[----:B------:R-:W-:Y:S01]  /*2960*/  FFMA.FTZ R82, R192, R238, R82 ;  /* 0x000000eec0527223 */ /* 0x000fe20000010052 */
        /* <DEDUP_REMOVED lines=8> */
[----:B------:R-:W-:Y:S01]  /*29f0*/  FMUL.FTZ R196, R251, R196 ;  /* 0x000000c4fbc47220 */ /* 0x000fe20000410000 */
[----:B------:R-:W-:Y:S01]  /*2a00*/  FFMA.FTZ R85, R195, R241, R85 ;  /* 0x000000f1c3557223 */ /* 0x000fe20000010055 */
[----:B------:R-:W-:Y:S01]  /*2a10*/  FADD.FTZ R125, R125, R241 ;  /* 0x000000f17d7d7221 */ /* 0x000fe20000010000 */
[----:B------:R-:W-:Y:S01]  /*2a20*/  FMUL.FTZ R197, R251, R197 ;  /* 0x000000c5fbc57220 */ /* 0x000fe20000410000 */
[----:B------:R-:W-:Y:S01]  /*2a30*/  FFMA.FTZ R86, R196, R242, R86 ;  /* 0x000000f2c4567223 */ /* 0x000fe20000010056 */
[----:B---3--:R-:W-:Y:S01]  /*2a40*/  FMUL.FTZ R240, R244, R240 ;  /* 0x000000f0f4f07220 */ /* 0x008fe20000410000 */
[----:B------:R-:W-:Y:S01]  /*2a50*/  FMUL.FTZ R238, R252, R238 ;  /* 0x000000eefcee7220 */ /* 0x000fe20000410000 */
[----:B----4-:R-:W-:-:S04]  /*2a60*/  FMUL.FTZ R237, R205, R237 ;  /* 0x000000edcded7220 */ /* 0x010fc80000410000 */
        /* <DEDUP_REMOVED lines=19> */
[----:B0-----:R-:W-:-:S07]  /*2ba0*/  FFMA.FTZ R245, R197, R243, R203 ;  /* 0x000000f3c5f57223 */ /* 0x001fce00000100cb */
.L_x_9148:
[----:B------:R-:W-:Y:S05]  /*2bb0*/  BSYNC B1 ;  /* 0x0000000000017941 */ /* 0x000fea0003800000 */
.L_x_9146:
        /* <DEDUP_REMOVED lines=20> */
.L_x_9290:
[----:B------:R-:W2:Y:S01]  /*2d00*/  LDL.LU R205, [R1+0x10] ;  /* 0x0000100001cd7983 */ /* 0x000ea20000300800 */
[----:B------:R-:W3:Y:S01]  /*2d10*/  LDC R204, c[0x0][0x218] ;  /* 0x00008600ffcc7b82 */ /* 0x000ee20000000800 */
[----:B01----:R-:W-:Y:S01]  /*2d20*/  FADD.FTZ R207, R207, R202 ;  /* 0x000000cacfcf7221 */ /* 0x003fe20000010000 */
[----:B------:R-:W-:Y:S01]  /*2d30*/  FADD.FTZ R206, R206, R244 ;  /* 0x000000f4cece7221 */ /* 0x000fe20000010000 */
[----:B------:R-:W0:Y:S01]  /*2d40*/  S2R R203, SR_TID.X ;  /* 0x0000000000cb7919 */ /* 0x000e220000002100 */
[----:B------:R-:W-:Y:S01]  /*2d50*/  BSSY B1, `(.L_x_9150) ;  /* 0x000001f000017945 */ /* 0x000fe20003800000 */
[----:B--2---:R-:W-:-:S13]  /*2d60*/  ISETP.GE.AND P3, PT, R205, 0x1, PT ;  /* 0x00000001cd00780c */ /* 0x004fda0003f66270 */
[----:B------:R-:W-:Y:S02]  /*2d70*/  @P3 IADD3 R202, R205, -0x1, RZ ;  /* 0xffffffffcdca3810 */ /* 0x000fe40007ffe0ff */
[----:B0-----:R-:W-:-:S03]  /*2d80*/  LOP3.LUT R205, R203, 0x1f, RZ, 0xc0, !PT ;  /* 0x0000001fcbcd7812 */ /* 0x001fc600078ec0ff */
[----:B---3--:R-:W-:Y:S01]  /*2d90*/  @P3 IMAD R202, R202, R204, RZ ;  /* 0x000000cccaca3224 */ /* 0x008fe200078e02ff */
[----:B------:R-:W-:-:S04]  /*2da0*/  HFMA2.MMA R204, -RZ, RZ, 0, 0 ;  /* 0x00000000ffcc7435 */ /* 0x000fc800000001ff */
        /* <DEDUP_REMOVED lines=15> */
.L_x_9151:
[----:B------:R-:W0:Y:S01]  /*2ea0*/  LDC.U8 R206, c[0x0][0x2a0] ;  /* 0x0000a800ffce7b82 */ /* 0x000e220000000000 */
[----:B------:R-:W-:-:S04]  /*2eb0*/  ISETP.NE.U32.AND P0, PT, R247, RZ, PT ;  /* 0x000000fff700720c */ /* 0x000fc80003f05070 */
[----:B------:R-:W-:Y:S02]  /*2ec0*/  ISETP.NE.AND.EX P0, PT, R246, RZ, PT, P0 ;  /* 0x000000fff600720c */ /* 0x000fe40003f05300 */
[----:B0-----:R-:W-:-:S11]  /*2ed0*/  ISETP.NE.AND P1, PT, R206, RZ, PT ;  /* 0x000000ffce00720c */ /* 0x001fd60003f25270 */
[----:B-----5:R-:W-:Y:S01]  /*2ee0*/  @P0 HADD2.F32 R206, -RZ, R40.H0_H0 ;  /* 0x20000028ffce0230 */ /* 0x020fe20000004100 */
[----:B------:R-:W-:-:S05]  /*2ef0*/  FSEL R205, R202, RZ, !P1 ;  /* 0x000000ffcacd7208 */ /* 0x000fca0004800000 */
[----:B------:R-:W-:-:S04]  /*2f00*/  FFMA.FTZ R205, R0, R203, R205 ;  /* 0x000000cb00cd7223 */ /* 0x000fc800000100cd */
[----:B------:R-:W-:-:S04]  /*2f10*/  FADD.FTZ R205, R198, -R205 ;  /* 0x800000cdc6cd7221 */ /* 0x000fc80000010000 */
[----:B------:R-:W-:-:S04]  /*2f20*/  FMUL.FTZ R205, R251, R205 ;  /* 0x000000cdfbcd7220 */ /* 0x000fc80000410000 */
[----:B------:R-:W-:-:S07]  /*2f30*/  @P0 FADD.FTZ R205, R205, R206 ;  /* 0x000000cecdcd0221 */ /* 0x000fce0000010000 */
.L_x_9152:
[----:B------:R-:W-:Y:S05]  /*2f40*/  BSYNC B1 ;  /* 0x0000000000017941 */ /* 0x000fea0003800000 */
.L_x_9150:
[----:B------:R-:W2:Y:S01]  /*2f50*/  LDL R207, [R1+0x88] ;  /* 0x0000880001cf7983 */ /* 0x000ea20000100800 */
        /* <DEDUP_REMOVED lines=9> */
[----:B--2---:R-:W-:-:S05]  /*2ff0*/  @P3 FMUL.FTZ R205, R207, R206 ;  /* 0x000000cecfcd3220 */ /* 0x004fca0000410000 */
[----:B------:R-:W-:-:S04]  /*3000*/  @P3 F2FP.F16.F32.PACK_AB R205, RZ, R205 ;  /* 0x000000cdffcd323e */ /* 0x000fc800000000ff */
[----:B------:R-:W-:Y:S01]  /*3010*/  @P3 PRMT R176, R205, 0x7610, R176 ;  /* 0x00007610cdb03816 */ /* 0x000fe200000000b0 */
[----:B------:R-:W-:Y:S06]  /*3020*/  @P2 BRA `(.L_x_9154) ;  /* 0x0000000000102947 */ /* 0x000fec0003800000 */
[----:B------:R-:W-:Y:S01]  /*3030*/  MOV R205, RZ ;  /* 0x000000ff00cd7202 */ /* 0x000fe20000000f00 */
[----:B------:R-:W-:Y:S06]  /*3040*/  @!P0 BRA `(.L_x_9155) ;  /* 0x0000000000288947 */ /* 0x000fec0003800000 */
[----:B------:R-:W-:Y:S01]  /*3050*/  HADD2.F32 R205, -RZ, R40.H1_H1 ;  /* 0x30000028ffcd7230 */ /* 0x000fe20000004100 */
[----:B------:R-:W-:Y:S06]  /*3060*/  BRA `(.L_x_9155) ;  /* 0x0000000000207947 */ /* 0x000fec0003800000 */
.L_x_9154:
        /* <DEDUP_REMOVED lines=8> */
.L_x_9155:
[----:B------:R-:W-:Y:S05]  /*30f0*/  BSYNC B1 ;  /* 0x0000000000017941 */ /* 0x000fea0003800000 */
.L_x_9153:
[----:B------:R-:W2:Y:S01]  /*3100*/  LDL R207, [R1+0x8c] ;  /* 0x00008c0001cf7983 */ /* 0x000ea20000100800 */
[----:B------:R-:W-:Y:S01]  /*3110*/  @P1 F2FP.F16.F32.PACK_AB R206, RZ, R205 ;  /* 0x000000cdffce123e */ /* 0x000fe200000000ff */
[----:B------:R-:W-:Y:S03]  /*3120*/  BSSY B1, `(.L_x_9156) ;  /* 0x0000016000017945 */ /* 0x000fe60003800000 */
[----:B------:R-:W-:Y:S02]  /*3130*/  @P1 PRMT R172, R172, 0x5410, R206 ;  /* 0x00005410acac1816 */ /* 0x000fe400000000ce */
[----:B------:R-:W0:Y:S02]  /*3140*/  @P3 LDC R206, c[0x0][0x29c] ;  /* 0x0000a700ffce3b82 */ /* 0x000e240000000800 */
[----:B0-----:R-:W-:Y:S01]  /*3150*/  @P3 FMUL.FTZ R206, R205, R206 ;  /* 0x000000cecdce3220 */ /* 0x001fe20000410000 */
[----:B------:R-:W-:-:S05]  /*3160*/  @P3 HADD2.F32 R205, -RZ, R168.H1_H1 ;  /* 0x300000a8ffcd3230 */ /* 0x000fca0000004100 */
[----:B------:R-:W-:Y:S01]  /*3170*/  @P3 FFMA.FTZ R129, R206, R205, R129 ;  /* 0x000000cdce813223 */ /* 0x000fe20000010081 */
[----:B--2---:R-:W-:-:S05]  /*3180*/  @P3 FMUL.FTZ R205, R207, R206 ;  /* 0x000000cecfcd3220 */ /* 0x004fca0000410000 */
[----:B------:R-:W-:-:S04]  /*3190*/  @P3 F2FP.F16.F32.PACK_AB R205, RZ, R205 ;  /* 0x000000cdffcd323e */ /* 0x000fc800000000ff */
[----:B------:R-:W-:Y:S01]  /*31a0*/  @P3 PRMT R176, R176, 0x5410, R205 ;  /* 0x00005410b0b03816 */ /* 0x000fe200000000cd */
[----:B------:R-:W-:Y:S06]  /*31b0*/  @P2 BRA `(.L_x_9157) ;  /* 0x0000000000102947 */ /* 0x000fec0003800000 */
[----:B------:R-:W-:Y:S01]  /*31c0*/  HFMA2.MMA R205, -RZ, RZ, 0, 0 ;  /* 0x00000000ffcd7435 */ /* 0x000fe200000001ff */
[----:B------:R-:W-:Y:S10]  /*31d0*/  @!P0 BRA `(.L_x_9158) ;  /* 0x0000000000288947 */ /* 0x000ff40003800000 */
[----:B------:R-:W-:Y:S01]  /*31e0*/  HADD2.F32 R205, -RZ, R41.H0_H0 ;  /* 0x20000029ffcd7230 */ /* 0x000fe20000004100 */
[----:B------:R-:W-:Y:S06]  /*31f0*/  BRA `(.L_x_9158) ;  /* 0x0000000000207947 */ /* 0x000fec0003800000 */
.L_x_9157:
        /* <DEDUP_REMOVED lines=8> */
.L_x_9158:
[----:B------:R-:W-:Y:S05]  /*3280*/  BSYNC B1 ;  /* 0x0000000000017941 */ /* 0x000fea0003800000 */
.L_x_9156:
[----:B------:R-:W2:Y:S01]  /*3290*/  LDL R207, [R1+0x90] ;  /* 0x0000900001cf7983 */ /* 0x000ea20000100800 */
[----:B------:R-:W-:Y:S01]  /*32a0*/  @P1 F2FP.F16.F32.PACK_AB R206, RZ, R205 ;  /* 0x000000cdffce123e */ /* 0x000fe200000000ff */
[----:B------:R-:W-:Y:S03]  /*32b0*/  BSSY B1, `(.L_x_9159) ;  /* 0x0000016000017945 */ /* 0x000fe60003800000 */
[----:B------:R-:W-:Y:S02]  /*32c0*/  @P1 PRMT R173, R206, 0x7610, R173 ;  /* 0x00007610cead1816 */ /* 0x000fe400000000ad */
[----:B------:R-:W0:Y:S02]  /*32d0*/  @P3 LDC R206, c[0x0][0x29c] ;  /* 0x0000a700ffce3b82 */ /* 0x000e240000000800 */
[----:B0-----:R-:W-:Y:S01]  /*32e0*/  @P3 FMUL.FTZ R206, R205, R206 ;  /* 0x000000cecdce3220 */ /* 0x001fe20000410000 */
[----:B------:R-:W-:-:S05]  /*32f0*/  @P3 HADD2.F32 R205, -RZ, R169.H0_H0 ;  /* 0x200000a9ffcd3230 */ /* 0x000fca0000004100 */
        /* <DEDUP_REMOVED lines=9> */
.L_x_9160:
        /* <DEDUP_REMOVED lines=8> */
.L_x_9161:
[----:B------:R-:W-:Y:S05]  /*3410*/  BSYNC B1 ;  /* 0x0000000000017941 */ /* 0x000fea0003800000 */
.L_x_9159:
        /* <DEDUP_REMOVED lines=16> */
.L_x_9163:
        /* <DEDUP_REMOVED lines=8> */
.L_x_9164:
[----:B------:R-:W-:Y:S05]  /*35a0*/  BSYNC B1 ;  /* 0x0000000000017941 */ /* 0x000fea0003800000 */
.L_x_9162:
        /* <DEDUP_REMOVED lines=16> */
.L_x_9166:
        /* <DEDUP_REMOVED lines=8> */
.L_x_9167:
[----:B------:R-:W-:Y:S05]  /*3730*/  BSYNC B1 ;  /* 0x0000000000017941 */ /* 0x000fea0003800000 */
.L_x_9165:
        /* <DEDUP_REMOVED lines=16> */
.L_x_9169:
        /* <DEDUP_REMOVED lines=8> */
.L_x_9170:
[----:B------:R-:W-:Y:S05]  /*38c0*/  BSYNC B1 ;  /* 0x0000000000017941 */ /* 0x000fea0003800000 */
.L_x_9168:
        /* <DEDUP_REMOVED lines=16> */
.L_x_9172:
        /* <DEDUP_REMOVED lines=8> */
.L_x_9173:
[----:B------:R-:W-:Y:S05]  /*3a50*/  BSYNC B1 ;  /* 0x0000000000017941 */ /* 0x000fea0003800000 */
.L_x_9171:
        /* <DEDUP_REMOVED lines=8> */
[----:B--2---:R-:W-:Y:S02]  /*3ae0*/  @P3 FMUL.FTZ R205, R207, R206 ;  /* 0x000000cecfcd3220 */ /* 0x004fe40000410000 */
        /* <DEDUP_REMOVED lines=13> */
.L_x_9175:
[----:B------:R-:W-:Y:S05]  /*3bc0*/  BSYNC B1 ;  /* 0x0000000000017941 */ /* 0x000fea0003800000 */
.L_x_9174:
[----:B------:R-:W-:Y:S04]  /*3bd0*/  BSSY B1, `(.L_x_9176) ;  /* 0x000000e000017945 */ /* 0x000fe80003800000 */
[----:B------:R-:W-:Y:S05]  /*3be0*/  @P2 BRA `(.L_x_9177) ;  /* 0x0000000000102947 */ /* 0x000fea0003800000 */
[----:B0-----:R-:W-:Y:S01]  /*3bf0*/  HFMA2.MMA R206, -RZ, RZ, 0, 0 ;  /* 0x00000000ffce7435 */ /* 0x001fe200000001ff */
[----:B------:R-:W-:Y:S10]  /*3c00*/  @!P0 BRA `(.L_x_9178) ;  /* 0x0000000000288947 */ /* 0x000ff40003800000 */
[----:B------:R-:W-:Y:S01]  /*3c10*/  HADD2.F32 R206, -RZ, R36.H0_H0 ;  /* 0x20000024ffce7230 */ /* 0x000fe20000004100 */
[----:B------:R-:W-:Y:S06]  /*3c20*/  BRA `(.L_x_9178) ;  /* 0x0000000000207947 */ /* 0x000fec0003800000 */
.L_x_9177:
        /* <DEDUP_REMOVED lines=8> */
.L_x_9178:
[----:B------:R-:W-:Y:S05]  /*3cb0*/  BSYNC B1 ;  /* 0x0000000000017941 */ /* 0x000fea0003800000 */
.L_x_9176:
[----:B------:R-:W2:Y:S01]  /*3cc0*/  LDL R244, [R1+0x68] ;  /* 0x0000680001f47983 */ /* 0x000ea20000100800 */
[----:B------:R-:W-:Y:S01]  /*3cd0*/  @P1 F2FP.F16.F32.PACK_AB R207, RZ, R206 ;  /* 0x000000ceffcf123e */ /* 0x000fe200000000ff */
[----:B------:R-:W-:Y:S03]  /*3ce0*/  BSSY B1, `(.L_x_9179) ;  /* 0x0000016000017945 */ /* 0x000fe60003800000 */
[----:B------:R-:W-:Y:S02]  /*3cf0*/  @P1 PRMT R172, R207, 0x7610, R172 ;  /* 0x00007610cfac1816 */ /* 0x000fe400000000ac */
[----:B------:R-:W0:Y:S02]  /*3d00*/  @P3 LDC R207, c[0x0][0x29c] ;  /* 0x0000a700ffcf3b82 */ /* 0x000e240000000800 */
[----:B0-----:R-:W-:Y:S01]  /*3d10*/  @P3 FMUL.FTZ R207, R206, R207 ;  /* 0x000000cfcecf3220 */ /* 0x001fe20000410000 */
[----:B-----5:R-:W-:-:S05]  /*3d20*/  @P3 HADD2.F32 R206, -RZ, R168.H0_H0 ;  /* 0x200000a8ffce3230 */ /* 0x020fca0000004100 */
[-C--:B------:R-:W-:Y:S01]  /*3d30*/  @P3 FFMA.FTZ R136, R206, R207.reuse, R136 ;  /* 0x000000cfce883223 */ /* 0x080fe20000010088 */
        /* <DEDUP_REMOVED lines=8> */
.L_x_9180:
        /* <DEDUP_REMOVED lines=8> */
.L_x_9181:
[----:B------:R-:W-:Y:S05]  /*3e40*/  BSYNC B1 ;  /* 0x0000000000017941 */ /* 0x000fea0003800000 */
.L_x_9179:
[----:B------:R-:W2:Y:S01]  /*3e50*/  LDL R244, [R1+0x6c] ;  /* 0x00006c0001f47983 */ /* 0x000ea20000100800 */
[----:B------:R-:W-:Y:S01]  /*3e60*/  @P1 F2FP.F16.F32.PACK_AB R207, RZ, R206 ;  /* 0x000000ceffcf123e */ /* 0x000fe200000000ff */
[----:B------:R-:W-:Y:S03]  /*3e70*/  BSSY B1, `(.L_x_9182) ;  /* 0x0000016000017945 */ /* 0x000fe60003800000 */
[----:B------:R-:W-:Y:S02]  /*3e80*/  @P1 PRMT R172, R172, 0x5410, R207 ;  /* 0x00005410acac1816 */ /* 0x000fe400000000cf */
[----:B------:R-:W0:Y:S02]  /*3e90*/  @P3 LDC R207, c[0x0][0x29c] ;  /* 0x0000a700ffcf3b82 */ /* 0x000e240000000800 */
[----:B0-----:R-:W-:Y:S01]  /*3ea0*/  @P3 FMUL.FTZ R207, R206, R207 ;  /* 0x000000cfcecf3220 */ /* 0x001fe20000410000 */
[----:B------:R-:W-:-:S05]  /*3eb0*/  @P3 HADD2.F32 R206, -RZ, R168.H1_H1 ;  /* 0x300000a8ffce3230 */ /* 0x000fca0000004100 */
[-C--:B------:R-:W-:Y:S01]  /*3ec0*/  @P3 FFMA.FTZ R137, R206, R207.reuse, R137 ;  /* 0x000000cfce893223 */ /* 0x080fe20000010089 */
        /* <DEDUP_REMOVED lines=8> */
.L_x_9183:
        /* <DEDUP_REMOVED lines=8> */
.L_x_9184:
[----:B------:R-:W-:Y:S05]  /*3fd0*/  BSYNC B1 ;  /* 0x0000000000017941 */ /* 0x000fea0003800000 */
.L_x_9182:
[----:B------:R-:W2:Y:S01]  /*3fe0*/  LDL R244, [R1+0x70] ;  /* 0x0000700001f47983 */ /* 0x000ea20000100800 */
[----:B------:R-:W-:Y:S01]  /*3ff0*/  @P1 F2FP.F16.F32.PACK_AB R207, RZ, R206 ;  /* 0x000000ceffcf123e */ /* 0x000fe200000000ff */
[----:B------:R-:W-:Y:S03]  /*4000*/  BSSY B1, `(.L_x_9185) ;  /* 0x0000016000017945 */ /* 0x000fe60003800000 */
[----:B------:R-:W-:Y:S02]  /*4010*/  @P1 PRMT R173, R207, 0x7610, R173 ;  /* 0x00007610cfad1816 */ /* 0x000fe400000000ad */
[----:B------:R-:W0:Y:S02]  /*4020*/  @P3 LDC R207, c[0x0][0x29c] ;  /* 0x0000a700ffcf3b82 */ /* 0x000e240000000800 */
[----:B0-----:R-:W-:Y:S01]  /*4030*/  @P3 FMUL.FTZ R207, R206, R207 ;  /* 0x000000cfcecf3220 */ /* 0x001fe20000410000 */
[----:B------:R-:W-:-:S05]  /*4040*/  @P3 HADD2.F32 R206, -RZ, R169.H0_H0 ;  /* 0x200000a9ffce3230 */ /* 0x000fca0000004100 */
        /* <DEDUP_REMOVED lines=9> */
.L_x_9186:
        /* <DEDUP_REMOVED lines=8> */
.L_x_9187:
[----:B------:R-:W-:Y:S05]  /*4160*/  BSYNC B1 ;  /* 0x0000000000017941 */ /* 0x000fea0003800000 */
.L_x_9185:
        /* <DEDUP_REMOVED lines=16> */
.L_x_9189:
        /* <DEDUP_REMOVED lines=8> */
.L_x_9190:
[----:B------:R-:W-:Y:S05]  /*42f0*/  BSYNC B1 ;  /* 0x0000000000017941 */ /* 0x000fea0003800000 */
.L_x_9188:
        /* <DEDUP_REMOVED lines=16> */
.L_x_9192:
        /* <DEDUP_REMOVED lines=8> */
.L_x_9193:
[----:B------:R-:W-:Y:S05]  /*4480*/  BSYNC B1 ;  /* 0x0000000000017941 */ /* 0x000fea0003800000 */
.L_x_9191:
        /* <DEDUP_REMOVED lines=16> */
.L_x_9195:
        /* <DEDUP_REMOVED lines=8> */
.L_x_9196:
[----:B------:R-:W-:Y:S05]  /*4610*/  BSYNC B1 ;  /* 0x0000000000017941 */ /* 0x000fea0003800000 */
.L_x_9194:
        /* <DEDUP_REMOVED lines=16> */
.L_x_9198:
        /* <DEDUP_REMOVED lines=8> */
.L_x_9199:
[----:B------:R-:W-:Y:S05]  /*47a0*/  BSYNC B1 ;  /* 0x0000000000017941 */ /* 0x000fea0003800000 */
.L_x_9197:
        /* <DEDUP_REMOVED lines=22> */
.L_x_9201:
[----:B------:R-:W-:Y:S05]  /*4910*/  BSYNC B1 ;  /* 0x0000000000017941 */ /* 0x000fea0003800000 */
.L_x_9200:
[----:B------:R-:W-:Y:S04]  /*4920*/  BSSY B1, `(.L_x_9202) ;  /* 0x000000e000017945 */ /* 0x000fe80003800000 */
[----:B------:R-:W-:Y:S05]  /*4930*/  @P2 BRA `(.L_x_9203) ;  /* 0x0000000000102947 */ /* 0x000fea0003800000 */
[----:B0-----:R-:W-:Y:S01]  /*4940*/  HFMA2.MMA R206, -RZ, RZ, 0, 0 ;  /* 0x00000000ffce7435 */ /* 0x001fe200000001ff */
[----:B------:R-:W-:Y:S10]  /*4950*/  @!P0 BRA `(.L_x_9204) ;  /* 0x0000000000288947 */ /* 0x000ff40003800000 */
[----:B------:R-:W-:Y:S01]  /*4960*/  HADD2.F32 R206, -RZ, R32.H0_H0 ;  /* 0x20000020ffce7230 */ /* 0x000fe20000004100 */
[----:B------:R-:W-:Y:S06]  /*4970*/  BRA `(.L_x_9204) ;  /* 0x0000000000207947 */ /* 0x000fec0003800000 */
.L_x_9203:
        /* <DEDUP_REMOVED lines=8> */
.L_x_9204:
[----:B------:R-:W-:Y:S05]  /*4a00*/  BSYNC B1 ;  /* 0x0000000000017941 */ /* 0x000fea0003800000 */
.L_x_9202:
        /* <DEDUP_REMOVED lines=16> */
.L_x_9206:
        /* <DEDUP_REMOVED lines=8> */
.L_x_9207:
[----:B------:R-:W-:Y:S05]  /*4b90*/  BSYNC B1 ;  /* 0x0000000000017941 */ /* 0x000fea0003800000 */
.L_x_9205:
        /* <DEDUP_REMOVED lines=16> */
.L_x_9209:
        /* <DEDUP_REMOVED lines=8> */
.L_x_9210:
[----:B------:R-:W-:Y:S05]  /*4d20*/  BSYNC B1 ;  /* 0x0000000000017941 */ /* 0x000fea0003800000 */
.L_x_9208:
        /* <DEDUP_REMOVED lines=16> */
.L_x_9212:
        /* <DEDUP_REMOVED lines=8> */
.L_x_9213:
[----:B------:R-:W-:Y:S05]  /*4eb0*/  BSYNC B1 ;  /* 0x0000000000017941 */ /* 0x000fea0003800000 */
.L_x_9211:
        /* <DEDUP_REMOVED lines=16> */
.L_x_9215:
        /* <DEDUP_REMOVED lines=8> */
.L_x_9216:
[----:B------:R-:W-:Y:S05]  /*5040*/  BSYNC B1 ;  /* 0x0000000000017941 */ /* 0x000fea0003800000 */
.L_x_9214:
        /* <DEDUP_REMOVED lines=16> */
.L_x_9218:
        /* <DEDUP_REMOVED lines=8> */
.L_x_9219:
[----:B------:R-:W-:Y:S05]  /*51d0*/  BSYNC B1 ;  /* 0x0000000000017941 */ /* 0x000fea0003800000 */
.L_x_9217:
        /* <DEDUP_REMOVED lines=16> */
.L_x_9221:
        /* <DEDUP_REMOVED lines=8> */
.L_x_9222:
[----:B------:R-:W-:Y:S05]  /*5360*/  BSYNC B1 ;  /* 0x0000000000017941 */ /* 0x000fea0003800000 */
.L_x_9220:
        /* <DEDUP_REMOVED lines=16> */
.L_x_9224:
        /* <DEDUP_REMOVED lines=8> */
.L_x_9225:
[----:B------:R-:W-:Y:S05]  /*54f0*/  BSYNC B1 ;  /* 0x0000000000017941 */ /* 0x000fea0003800000 */
.L_x_9223:
        /* <DEDUP_REMOVED lines=22> */
.L_x_9227:
[----:B------:R-:W-:Y:S05]  /*5660*/  BSYNC B1 ;  /* 0x0000000000017941 */ /* 0x000fea0003800000 */
.L_x_9226:
[----:B------:R-:W-:Y:S04]  /*5670*/  BSSY B1, `(.L_x_9228) ;  /* 0x000000e000017945 */ /* 0x000fe80003800000 */
[----:B------:R-:W-:Y:S05]  /*5680*/  @P2 BRA `(.L_x_9229) ;  /* 0x0000000000102947 */ /* 0x000fea0003800000 */
[----:B0-----:R-:W-:Y:S01]  /*5690*/  HFMA2.MMA R206, -RZ, RZ, 0, 0 ;  /* 0x00000000ffce7435 */ /* 0x001fe200000001ff */
[----:B------:R-:W-:Y:S10]  /*56a0*/  @!P0 BRA `(.L_x_9230) ;  /* 0x0000000000288947 */ /* 0x000ff40003800000 */
[----:B------:R-:W-:Y:S01]  /*56b0*/  HADD2.F32 R206, -RZ, R28.H0_H0 ;  /* 0x2000001cffce7230 */ /* 0x000fe20000004100 */
[----:B------:R-:W-:Y:S06]  /*56c0*/  BRA `(.L_x_9230) ;  /* 0x0000000000207947 */ /* 0x000fec0003800000 */
.L_x_9229:
        /* <DEDUP_REMOVED lines=8> */
.L_x_9230:
[----:B------:R-:W-:Y:S05]  /*5750*/  BSYNC B1 ;  /* 0x0000000000017941 */ /* 0x000fea0003800000 */
.L_x_9228:
        /* <DEDUP_REMOVED lines=16> */
.L_x_9232:
        /* <DEDUP_REMOVED lines=8> */
.L_x_9233:
[----:B------:R-:W-:Y:S05]  /*58e0*/  BSYNC B1 ;  /* 0x0000000000017941 */ /* 0x000fea0003800000 */
.L_x_9231:
        /* <DEDUP_REMOVED lines=16> */
.L_x_9235:
        /* <DEDUP_REMOVED lines=8> */
.L_x_9236:
[----:B------:R-:W-:Y:S05]  /*5a70*/  BSYNC B1 ;  /* 0x0000000000017941 */ /* 0x000fea0003800000 */
.L_x_9234:
        /* <DEDUP_REMOVED lines=16> */
.L_x_9238:
        /* <DEDUP_REMOVED lines=8> */
.L_x_9239:
[----:B------:R-:W-:Y:S05]  /*5c00*/  BSYNC B1 ;  /* 0x0000000000017941 */ /* 0x000fea0003800000 */
.L_x_9237:
        /* <DEDUP_REMOVED lines=16> */
.L_x_9241:
        /* <DEDUP_REMOVED lines=8> */
.L_x_9242:
[----:B------:R-:W-:Y:S05]  /*5d90*/  BSYNC B1 ;  /* 0x0000000000017941 */ /* 0x000fea0003800000 */
.L_x_9240:
        /* <DEDUP_REMOVED lines=16> */
.L_x_9244:
        /* <DEDUP_REMOVED lines=8> */
.L_x_9245:
[----:B------:R-:W-:Y:S05]  /*5f20*/  BSYNC B1 ;  /* 0x0000000000017941 */ /* 0x000fea0003800000 */
.L_x_9243:
        /* <DEDUP_REMOVED lines=16> */
.L_x_9247:
        /* <DEDUP_REMOVED lines=8> */
.L_x_9248:
[----:B------:R-:W-:Y:S05]  /*60b0*/  BSYNC B1 ;  /* 0x0000000000017941 */ /* 0x000fea0003800000 */
.L_x_9246:
        /* <DEDUP_REMOVED lines=16> */
.L_x_9250:
        /* <DEDUP_REMOVED lines=8> */
.L_x_9251:
[----:B------:R-:W-:Y:S05]  /*6240*/  BSYNC B1 ;  /* 0x0000000000017941 */ /* 0x000fea0003800000 */
.L_x_9249:
[----:B------:R-:W2:Y:S01]  /*6250*/  LDL R244, [R1+0x24] ;  /* 0x0000240001f47983 */ /* 0x000ea20000100800 */
[----:B------:R-:W-:Y:S01]  /*6260*/  @P1 F2FP.F16.F32.PACK_AB R207, RZ, R206 ;  /* 0x000000ceffcf123e */ /* 0x000fe200000000ff */
[----:B------:R-:W-:Y:S01]  /*6270*/  BSSY B1, `(.L_x_9252) ;  /* 0x0000015000017945 */ /* 0x000fe20003800000 */
[----:B------:R-:W-:Y:S02]  /*6280*/  IADD3 R204, R204, 0x80, RZ ;  /* 0x00000080cccc7810 */ /* 0x000fe40007ffe0ff */
[----:B------:R-:W-:Y:S02]  /*6290*/  @P1 PRMT R175, R175, 0x5410, R207 ;  /* 0x00005410afaf1816 */ /* 0x000fe400000000cf */
[----:B------:R-:W0:Y:S02]  /*62a0*/  @P3 LDC R207, c[0x0][0x29c] ;  /* 0x0000a700ffcf3b82 */ /* 0x000e240000000800 */
[----:B0-----:R-:W-:Y:S01]  /*62b0*/  @P3 FMUL.FTZ R207, R206, R207 ;  /* 0x000000cfcecf3220 */ /* 0x001fe20000410000 */
[----:B------:R-:W-:-:S05]  /*62c0*/  @P3 HADD2.F32 R206, -RZ, R171.H1_H1 ;  /* 0x300000abffce3230 */ /* 0x000fca0000004100 */
[-C--:B------:R-:W-:Y:S01]  /*62d0*/  @P3 FFMA.FTZ R167, R206, R207.reuse, R167 ;  /* 0x000000cfcea73223 */ /* 0x080fe200000100a7 */
[----:B--2---:R-:W-:Y:S02]  /*62e0*/  @P3 FMUL.FTZ R206, R244, R207 ;  /* 0x000000cff4ce3220 */ /* 0x004fe40000410000 */
[----:B------:R-:W0:Y:S03]  /*62f0*/  @P1 LDC.64 R244, c[0x0][0x308] ;  /* 0x0000c200fff41b82 */ /* 0x000e260000000a00 */
        /* <DEDUP_REMOVED lines=12> */
.L_x_9253:
[----:B------:R-:W-:Y:S05]  /*63c0*/  BSYNC B1 ;  /* 0x0000000000017941 */ /* 0x000fea0003800000 */
.L_x_9252:
[----:B------:R-:W-:Y:S04]  /*63d0*/  BSSY B1, `(.L_x_9254) ;  /* 0x000000e000017945 */ /* 0x000fe80003800000 */
[----:B------:R-:W-:Y:S05]  /*63e0*/  @P2 BRA `(.L_x_9255) ;  /* 0x0000000000102947 */ /* 0x000fea0003800000 */
[----:B0-----:R-:W-:Y:S01]  /*63f0*/  HFMA2.MMA R206, -RZ, RZ, 0, 0 ;  /* 0x00000000ffce7435 */ /* 0x001fe200000001ff */
[----:B------:R-:W-:Y:S10]  /*6400*/  @!P0 BRA `(.L_x_9256) ;  /* 0x0000000000288947 */ /* 0x000ff40003800000 */
[----:B------:R-:W-:Y:S01]  /*6410*/  HADD2.F32 R206, -RZ, R24.H0_H0 ;  /* 0x20000018ffce7230 */ /* 0x000fe20000004100 */
[----:B------:R-:W-:Y:S06]  /*6420*/  BRA `(.L_x_9256) ;  /* 0x0000000000207947 */ /* 0x000fec0003800000 */
.L_x_9255:
        /* <DEDUP_REMOVED lines=8> */
.L_x_9256:
[----:B------:R-:W-:Y:S05]  /*64b0*/  BSYNC B1 ;  /* 0x0000000000017941 */ /* 0x000fea0003800000 */
.L_x_9254:
[----:B------:R-:W2:Y:S01]  /*64c0*/  LDL R207, [R1] ;  /* 0x0000000001cf7983 */ /* 0x000ea20000100800 */
        /* <DEDUP_REMOVED lines=15> */
.L_x_9258:
        /* <DEDUP_REMOVED lines=8> */
.L_x_9259:
[----:B------:R-:W-:Y:S05]  /*6640*/  BSYNC B1 ;  /* 0x0000000000017941 */ /* 0x000fea0003800000 */
.L_x_9257:
        /* <DEDUP_REMOVED lines=16> */
.L_x_9261:
        /* <DEDUP_REMOVED lines=8> */
.L_x_9262:
[----:B------:R-:W-:Y:S05]  /*67d0*/  BSYNC B1 ;  /* 0x0000000000017941 */ /* 0x000fea0003800000 */
.L_x_9260:
        /* <DEDUP_REMOVED lines=16> */
.L_x_9264:
        /* <DEDUP_REMOVED lines=8> */
.L_x_9265:
[----:B------:R-:W-:Y:S05]  /*6960*/  BSYNC B1 ;  /* 0x0000000000017941 */ /* 0x000fea0003800000 */
.L_x_9263:
        /* <DEDUP_REMOVED lines=16> */
.L_x_9267:
        /* <DEDUP_REMOVED lines=8> */
.L_x_9268:
[----:B------:R-:W-:Y:S05]  /*6af0*/  BSYNC B1 ;  /* 0x0000000000017941 */ /* 0x000fea0003800000 */
.L_x_9266:
[----:B------:R-:W-:Y:S01]  /*6b00*/  @P1 F2FP.F16.F32.PACK_AB R205, RZ, R206 ;  /* 0x000000ceffcd123e */ /* 0x000fe200000000ff */
[----:B------:R-:W-:Y:S03]  /*6b10*/  BSSY B1, `(.L_x_9269) ;  /* 0x0000016000017945 */ /* 0x000fe60003800000 */
[----:B------:R-:W-:Y:S02]  /*6b20*/  @P1 PRMT R174, R205, 0x7610, R174 ;  /* 0x00007610cdae1816 */ /* 0x000fe400000000ae */
[----:B------:R-:W0:Y:S02]  /*6b30*/  @P3 LDC R205, c[0x0][0x29c] ;  /* 0x0000a700ffcd3b82 */ /* 0x000e240000000800 */
[----:B0-----:R-:W-:Y:S01]  /*6b40*/  @P3 FMUL.FTZ R205, R206, R205 ;  /* 0x000000cdcecd3220 */ /* 0x001fe20000410000 */
[----:B------:R-:W-:-:S05]  /*6b50*/  @P3 HADD2.F32 R206, -RZ, R170.H0_H0 ;  /* 0x200000aaffce3230 */ /* 0x000fca0000004100 */
[-C--:B------:R-:W-:Y:S01]  /*6b60*/  @P3 FFMA.FTZ R156, R206, R205.reuse, R156 ;  /* 0x000000cdce9c3223 */ /* 0x080fe2000001009c */
        /* <DEDUP_REMOVED lines=8> */
.L_x_9270:
        /* <DEDUP_REMOVED lines=8> */
.L_x_9271:
[----:B------:R-:W-:Y:S05]  /*6c70*/  BSYNC B1 ;  /* 0x0000000000017941 */ /* 0x000fea0003800000 */
.L_x_9269:
[----:B------:R-:W-:Y:S01]  /*6c80*/  @P1 F2FP.F16.F32.PACK_AB R205, RZ, R206 ;  /* 0x000000ceffcd123e */ /* 0x000fe200000000ff */
[----:B------:R-:W-:Y:S03]  /*6c90*/  BSSY B1, `(.L_x_9272) ;  /* 0x0000016000017945 */ /* 0x000fe60003800000 */
[----:B------:R-:W-:Y:S02]  /*6ca0*/  @P1 PRMT R174, R174, 0x5410, R205 ;  /* 0x00005410aeae1816 */ /* 0x000fe400000000cd */
[----:B------:R-:W0:Y:S02]  /*6cb0*/  @P3 LDC R205, c[0x0][0x29c] ;  /* 0x0000a700ffcd3b82 */ /* 0x000e240000000800 */
[----:B0-----:R-:W-:Y:S01]  /*6cc0*/  @P3 FMUL.FTZ R205, R206, R205 ;  /* 0x000000cdcecd3220 */ /* 0x001fe20000410000 */
[----:B------:R-:W-:-:S05]  /*6cd0*/  @P3 HADD2.F32 R206, -RZ, R170.H1_H1 ;  /* 0x300000aaffce3230 */ /* 0x000fca0000004100 */
[-C--:B------:R-:W-:Y:S01]  /*6ce0*/  @P3 FFMA.FTZ R157, R206, R205.reuse, R157 ;  /* 0x000000cdce9d3223 */ /* 0x080fe2000001009d */
        /* <DEDUP_REMOVED lines=8> */
.L_x_9273:
        /* <DEDUP_REMOVED lines=8> */
.L_x_9274:
[----:B------:R-:W-:Y:S05]  /*6df0*/  BSYNC B1 ;  /* 0x0000000000017941 */ /* 0x000fea0003800000 */
.L_x_9272:
        /* <DEDUP_REMOVED lines=15> */
.L_x_9276:
[----:B------:R-:W0:Y:S02]  /*6ef0*/  LDC.U8 R205, c[0x0][0x2a0] ;  /* 0x0000a800ffcd7b82 */ /* 0x000e240000000000 */
[----:B0-----:R-:W-:-:S04]  /*6f00*/  ISETP.NE.AND P2, PT, R205, RZ, PT ;  /* 0x000000ffcd00720c */ /* 0x001fc80003f45270 */
[----:B------:R-:W-:-:S05]  /*6f10*/  FSEL R202, R202, RZ, !P2 ;  /* 0x000000ffcaca7208 */ /* 0x000fca0005000000 */
[----:B------:R-:W-:Y:S01]  /*6f20*/  FFMA.FTZ R202, R197, R203, R202 ;  /* 0x000000cbc5ca7223 */ /* 0x000fe200000100ca */
[----:B------:R-:W-:-:S03]  /*6f30*/  @P0 HADD2.F32 R203, -RZ, R27.H1_H1 ;  /* 0x3000001bffcb0230 */ /* 0x000fc60000004100 */
[----:B------:R-:W-:-:S04]  /*6f40*/  FADD.FTZ R202, R243, -R202 ;  /* 0x800000caf3ca7221 */ /* 0x000fc80000010000 */
[----:B------:R-:W-:-:S04]  /*6f50*/  FMUL.FTZ R202, R251, R202 ;  /* 0x000000cafbca7220 */ /* 0x000fc80000410000 */
[----:B------:R-:W-:-:S07]  /*6f60*/  @P0 FADD.FTZ R202, R202, R203 ;  /* 0x000000cbcaca0221 */ /* 0x000fce0000010000 */
.L_x_9277:
[----:B------:R-:W-:Y:S05]  /*6f70*/  BSYNC B1 ;  /* 0x0000000000017941 */ /* 0x000fea0003800000 */
.L_x_9275:
[----:B------:R-:W-:Y:S01]  /*6f80*/  @P1 F2FP.F16.F32.PACK_AB R203, RZ, R202 ;  /* 0x000000caffcb123e */ /* 0x000fe200000000ff */
[----:B------:R-:W0:Y:S03]  /*6f90*/  @P1 LDC.64 R206, c[0x0][0x308] ;  /* 0x0000c200ffce1b82 */ /* 0x000e260000000a00 */
[----:B------:R-:W-:-:S05]  /*6fa0*/  @P1 PRMT R175, R175, 0x5410, R203 ;  /* 0x00005410afaf1816 */ /* 0x000fca00000000cb */
[----:B------:R-:W1:Y:S02]  /*6fb0*/  @P3 LDC R203, c[0x0][0x29c] ;  /* 0x0000a700ffcb3b82 */ /* 0x000e640000000800 */
[----:B-1----:R-:W-:Y:S01]  /*6fc0*/  @P3 FMUL.FTZ R203, R202, R203 ;  /* 0x000000cbcacb3220 */ /* 0x002fe20000410000 */
[----:B------:R-:W-:-:S05]  /*6fd0*/  @P3 HADD2.F32 R202, -RZ, R171.H1_H1 ;  /* 0x300000abffca3230 */ /* 0x000fca0000004100 */
[-C--:B------:R-:W-:Y:S01]  /*6fe0*/  @P3 FFMA.FTZ R159, R202, R203.reuse, R159 ;  /* 0x000000cbca9f3223 */ /* 0x080fe2000001009f */
        /* <DEDUP_REMOVED lines=13> */
.L_x_9145:
[----:B------:R-:W-:Y:S05]  /*70c0*/  BSYNC B0 ;  /* 0x0000000000007941 */ /* 0x000fea0003800000 */
.L_x_9143:
        /* <DEDUP_REMOVED lines=332> */
.L_x_9149:
        /* <DEDUP_REMOVED lines=8> */
.L_x_9280:
[----:B------:R-:W-:Y:S05]  /*8610*/  BSYNC B1 ;  /* 0x0000000000017941 */ /* 0x000fea0003800000 */
.L_x_9279:
        /* <DEDUP_REMOVED lines=9> */
.L_x_9281:
        /* <DEDUP_REMOVED lines=8> */
.L_x_9282:
[----:B------:R-:W-:Y:S02]  /*8730*/  MOV R205, R207 ;  /* 0x000000cf00cd7202 */ /* 0x000fe40000000f00 */
[----:B------:R-:W-:-:S05]  /*8740*/  MOV R202, R252 ;  /* 0x000000fc00ca7202 */ /* 0x000fca0000000f00 */
[----:B------:R-:W-:Y:S01]  /*8750*/  FADD.FTZ R206, R206, R202 ;  /* 0x000000cacece7221 */ /* 0x000fe20000010000 */
[----:B------:R-:W-:-:S07]  /*8760*/  MOV R202, 0xffffffff ;  /* 0xffffffff00ca7802 */ /* 0x000fce0000000f00 */
[----:B------:R-:W-:Y:S05]  /*8770*/  WARPSYNC.COLLECTIVE R202, `(.L_x_9283) ;  /* 0x00000000ca087348 */ /* 0x000fea0003c00000 */
[----:B------:R0:W1:Y:S02]  /*8780*/  SHFL.BFLY P0, R252, R205, R204, R203 ;  /* 0x0c0000cccdfc7389 */ /* 0x00006400000000cb */
[----:B01----:R-:W-:Y:S01]  /*8790*/  ENDCOLLECTIVE ;  /* 0x000000000000791b */ /* 0x003fe20003800000 */
.L_x_9283:
        /* <DEDUP_REMOVED lines=8> */
.L_x_9284:
[----:B------:R-:W-:Y:S02]  /*8820*/  MOV R205, R207 ;  /* 0x000000cf00cd7202 */ /* 0x000fe40000000f00 */
[----:B------:R-:W-:-:S05]  /*8830*/  MOV R202, R252 ;  /* 0x000000fc00ca7202 */ /* 0x000fca0000000f00 */
[----:B------:R-:W-:Y:S01]  /*8840*/  FADD.FTZ R206, R206, R202 ;  /* 0x000000cacece7221 */ /* 0x000fe20000010000 */
[----:B------:R-:W-:-:S07]  /*8850*/  MOV R202, 0xffffffff ;  /* 0xffffffff00ca7802 */ /* 0x000fce0000000f00 */
[----:B------:R-:W-:Y:S05]  /*8860*/  WARPSYNC.COLLECTIVE R202, `(.L_x_9285) ;  /* 0x00000000ca087348 */ /* 0x000fea0003c00000 */
[----:B------:R0:W1:Y:S02]  /*8870*/  SHFL.BFLY P0, R252, R205, R204, R203 ;  /* 0x0c0000cccdfc7389 */ /* 0x00006400000000cb */
[----:B01----:R-:W-:Y:S01]  /*8880*/  ENDCOLLECTIVE ;  /* 0x000000000000791b */ /* 0x003fe20003800000 */
.L_x_9285:
        /* <DEDUP_REMOVED lines=8> */
.L_x_9286:
[----:B------:R-:W-:Y:S02]  /*8910*/  MOV R205, R207 ;  /* 0x000000cf00cd7202 */ /* 0x000fe40000000f00 */
[----:B------:R-:W-:-:S05]  /*8920*/  MOV R202, R252 ;  /* 0x000000fc00ca7202 */ /* 0x000fca0000000f00 */
[----:B------:R-:W-:Y:S01]  /*8930*/  FADD.FTZ R206, R206, R202 ;  /* 0x000000cacece7221 */ /* 0x000fe20000010000 */
[----:B------:R-:W-:-:S07]  /*8940*/  MOV R202, 0xffffffff ;  /* 0xffffffff00ca7802 */ /* 0x000fce0000000f00 */
[----:B------:R-:W-:Y:S05]  /*8950*/  WARPSYNC.COLLECTIVE R202, `(.L_x_9287) ;  /* 0x00000000ca087348 */ /* 0x000fea0003c00000 */
[----:B------:R0:W1:Y:S02]  /*8960*/  SHFL.BFLY P0, R252, R205, R204, R203 ;  /* 0x0c0000cccdfc7389 */ /* 0x00006400000000cb */
[----:B01----:R-:W-:Y:S01]  /*8970*/  ENDCOLLECTIVE ;  /* 0x000000000000791b */ /* 0x003fe20003800000 */
.L_x_9287:
        /* <DEDUP_REMOVED lines=8> */
.L_x_9288:
[----:B------:R-:W-:Y:S02]  /*8a00*/  MOV R205, R207 ;  /* 0x000000cf00cd7202 */ /* 0x000fe40000000f00 */
[----:B------:R-:W-:-:S07]  /*8a10*/  MOV R244, R252 ;  /* 0x000000fc00f47202 */ /* 0x000fce0000000f00 */
[----:B------:R-:W-:Y:S05]  /*8a20*/  WARPSYNC.COLLECTIVE R202, `(.L_x_9289) ;  /* 0x00000000ca087348 */ /* 0x000fea0003c00000 */
[----:B------:R0:W1:Y:S02]  /*8a30*/  SHFL.BFLY P0, R252, R205, R204, R203 ;  /* 0x0c0000cccdfc7389 */ /* 0x00006400000000cb */
[----:B01----:R-:W-:Y:S01]  /*8a40*/  ENDCOLLECTIVE ;  /* 0x000000000000791b */ /* 0x003fe20003800000 */
.L_x_9289:
[----:B------:R-:W-:Y:S01]  /*8a50*/  MOV R202, R252 ;  /* 0x000000fc00ca7202 */ /* 0x000fe20000000f00 */
[----:B------:R-:W-:Y:S06]  /*8a60*/  BRA `(.L_x_9290) ;  /* 0xffffffa000a47947 */ /* 0x000fec000383ffff */
.L_x_9291:
        /* <DEDUP_REMOVED lines=9> */
.L_x_16969:


//--------------------- .text._ZN10layer_norm13ln_bwd_kernelINS_13Kernel_traitsIf6__halfS2_S2_fjLj1280ELj1ELj4ELj1ELj16ENS_18Kernel_traits_baseILj1280EfS2_S2_S2_fjLj128EEEEELb1ELb0ELb0ELb0EEEvNS_9BwdParamsE --------------------------
	.section	.text._ZN10layer_norm13ln_bwd_kernelINS_13Kernel_traitsIf6__halfS2_S2_fjLj1280ELj1ELj4ELj1ELj16ENS_18Kernel_traits_baseILj1280EfS2_S2_S2_fjLj128EEEEELb1ELb0ELb0ELb0EEEvNS_9BwdParamsE,"ax",@progbits
	.align	128
        .global         _ZN10layer_norm13ln_bwd_kernelINS_13Kernel_traitsIf6__halfS2_S2_fjLj1280ELj1ELj4ELj1ELj16ENS_18Kernel_traits_baseILj1280EfS2_S2_S2_fjLj128EEEEELb1ELb0ELb0ELb0EEEvNS_9BwdParamsE
        .type           _ZN10layer_norm13ln_bwd_kernelINS_13Kernel_traitsIf6__halfS2_S2_fjLj1280ELj1ELj4ELj1ELj16ENS_18Kernel_traits_baseILj1280EfS2_S2_S2_fjLj128EEEEELb1ELb0ELb0ELb0EEEvNS_9BwdParamsE,@function
        .size           _ZN10layer_norm13ln_bwd_kernelINS_13Kernel_traitsIf6__halfS2_S2_fjLj1280ELj1ELj4ELj1ELj16ENS_18Kernel_traits_baseILj1280EfS2_S2_S2_fjLj128EEEEELb1ELb0ELb0ELb0EEEvNS_9BwdParamsE,(.L_x_16970 - _ZN10layer_norm13ln_bwd_kernelINS_13Kernel_traitsIf6__halfS2_S2_fjLj1280ELj1ELj4ELj1ELj16ENS_18Kernel_traits_baseILj1280EfS2_S2_S2_fjLj128EEEEELb1ELb0ELb0ELb0EEEvNS_9BwdParamsE)
        .other          _ZN10layer_norm13ln_bwd_kernelINS_13Kernel_traitsIf6__halfS2_S2_fjLj1280ELj1ELj4ELj1ELj16ENS_18Kernel_traits_baseILj1280EfS2_S2_S2_fjLj128EEEEELb1ELb0ELb0ELb0EEEvNS_9BwdParamsE,@"STO_CUDA_ENTRY STV_DEFAULT"
_ZN10layer_norm13ln_bwd_kernelINS_13Kernel_traitsIf6__halfS2_S2_fjLj1280ELj1ELj4ELj1ELj16ENS_18Kernel_traits_baseILj1280EfS2_S2_S2_fjLj128EEEEELb1ELb0ELb0ELb0EEEvNS_9BwdParamsE:
.text._ZN10layer_norm13ln_bwd_kernelINS_13Kernel_traitsIf6__halfS2_S2_fjLj1280ELj1ELj4ELj1ELj16ENS_18Kernel_traits_baseILj1280EfS2_S2_S2_fjLj128EEEEELb1ELb0ELb0ELb0EEEvNS_9BwdParamsE:
        /* <DEDUP_REMOVED lines=103> */
.L_x_9315:
        /* <DEDUP_REMOVED lines=19> */
[----:B0-----:R-:W-:Y:S01]  /*07a0*/  LOP3.LUT R252, R174, 0x1f, RZ, 0xc0, !PT ;  /* 0x0000001faefc7812 */ /* 0x001fe200078ec0ff */
[----:B--2---:R-:W-:Y:S02]  /*07b0*/  @P3 HADD2.F32 R4, -RZ, R2.H0_H0 ;  /* 0x20000002ff043230 */ /* 0x004fe40000004100 */
        /* <DEDUP_REMOVED lines=21> */
[----:B-1----:R-:W-:Y:S01]  /*0910*/  ISETP.NE.AND P4, PT, R176, RZ, PT ;  /* 0x000000ffb000720c */ /* 0x002fe20003f85270 */
[--C-:B--2---:R-:W-:Y:S02]  /*0920*/  HADD2.F32 R13, -RZ, R172.reuse.H0_H0 ;  /* 0x200000acff0d7230 */ /* 0x104fe40000004100 */
[----:B------:R-:W-:Y:S01]  /*0930*/  HADD2.F32 R177, -RZ, R172.H1_H1 ;  /* 0x300000acffb17230 */ /* 0x000fe20000004100 */
[----:B-----5:R-:W-:Y:S01]  /*0940*/  FSEL R172, R213, RZ, !P4 ;  /* 0x000000ffd5ac7208 */ /* 0x020fe20006000000 */
[--C-:B0-----:R-:W-:Y:S02]  /*0950*/  HADD2.F32 R7, -RZ, R174.reuse.H1_H1 ;  /* 0x300000aeff077230 */ /* 0x101fe40000004100 */
[----:B------:R-:W-:Y:S02]  /*0960*/  HADD2.F32 R215, -RZ, R174.H0_H0 ;  /* 0x200000aeffd77230 */ /* 0x000fe40000004100 */
[----:B------:R-:W-:-:S02]  /*0970*/  HADD2.F32 R179, -RZ, R173.H0_H0 ;  /* 0x200000adffb37230 */ /* 0x000fc40000004100 */
[C---:B------:R-:W-:Y:S01]  /*0980*/  FADD.FTZ R0, -R172.reuse, R13 ;  /* 0x0000000dac007221 */ /* 0x040fe20000010100 */
[----:B------:R-:W-:Y:S02]  /*0990*/  HADD2.F32 R173, -RZ, R173.H1_H1 ;  /* 0x300000adffad7230 */ /* 0x000fe40000004100 */
[C---:B------:R-:W-:Y:S01]  /*09a0*/  FADD.FTZ R176, -R172.reuse, R7 ;  /* 0x00000007acb07221 */ /* 0x040fe20000010100 */
[--C-:B------:R-:W-:Y:S02]  /*09b0*/  HADD2.F32 R243, -RZ, R175.reuse.H0_H0 ;  /* 0x200000affff37230 */ /* 0x100fe40000004100 */
[C---:B------:R-:W-:Y:S01]  /*09c0*/  FADD.FTZ R214, -R172.reuse, R215 ;  /* 0x000000d7acd67221 */ /* 0x040fe20000010100 */
[----:B------:R-:W-:Y:S01]  /*09d0*/  FMUL.FTZ R0, R5, R0 ;  /* 0x0000000005007220 */ /* 0x000fe20000410000 */
[----:B------:R-:W-:Y:S02]  /*09e0*/  HADD2.F32 R175, -RZ, R175.H1_H1 ;  /* 0x300000afffaf7230 */ /* 0x000fe40000004100 */
[----:B------:R-:W-:Y:S01]  /*09f0*/  FADD.FTZ R244, -R172, R173 ;  /* 0x000000adacf47221 */ /* 0x000fe20000010100 */
[----:B---3--:R-:W-:-:S02]  /*0a00*/  HADD2.F32 R7, -RZ, R8.H0_H0 ;  /* 0x20000008ff077230 */ /* 0x008fc40000004100 */
[C---:B------:R-:W-:Y:S01]  /*0a10*/  FADD.FTZ R6, -R172.reuse, R177 ;  /* 0x000000b1ac067221 */ /* 0x040fe20000010100 */
[----:B------:R-:W-:Y:S01]  /*0a20*/  FADD.FTZ R246, -R172, R179 ;  /* 0x000000b3acf67221 */ /* 0x000fe20000010100 */
[--C-:B------:R-:W-:Y:S02]  /*0a30*/  HADD2.F32 R173, -RZ, R10.reuse.H0_H0 ;  /* 0x2000000affad7230 */ /* 0x100fe40000004100 */
[----:B------:R-:W-:Y:S02]  /*0a40*/  HADD2.F32 R178, -RZ, R10.H1_H1 ;  /* 0x3000000affb27230 */ /* 0x000fe40000004100 */
[----:B------:R-:W-:Y:S01]  /*0a50*/  FADD.FTZ R108, R108, R7 ;  /* 0x000000076c6c7221 */ /* 0x000fe20000010000 */
[----:B------:R-:W-:Y:S02]  /*0a60*/  HADD2.F32 R248, -RZ, R8.H1_H1 ;  /* 0x30000008fff87230 */ /* 0x000fe40000004100 */
[-C--:B------:R-:W-:Y:S01]  /*0a70*/  FFMA.FTZ R72, R0, R7.reuse, R72 ;  /* 0x0000000700487223 */ /* 0x080fe20000010048 */
[----:B------:R-:W-:Y:S01]  /*0a80*/  FMUL.FTZ R10, R5, R214 ;  /* 0x000000d6050a7220 */ /* 0x000fe20000410000 */
[----:B------:R-:W-:Y:S01]  /*0a90*/  FADD.FTZ R12, -R172, R243 ;  /* 0x000000f3ac0c7221 */ /* 0x000fe20000010100 */
[----:B------:R-:W-:Y:S01]  /*0aa0*/  FMUL.FTZ R7, R32, R7 ;  /* 0x0000000720077220 */ /* 0x000fe20000410000 */
        /* <DEDUP_REMOVED lines=9> */
[----:B------:R-:W-:Y:S01]  /*0b40*/  FMUL.FTZ R11, R5, R176 ;  /* 0x000000b0050b7220 */ /* 0x000fe20000410000 */
[-C--:B------:R-:W-:Y:S01]  /*0b50*/  FMUL.FTZ R249, R33, R248.reuse ;  /* 0x000000f821f97220 */ /* 0x080fe20000410000 */
[----:B------:R-:W-:Y:S01]  /*0b60*/  FADD.FTZ R176, RZ, R7 ;  /* 0x00000007ffb07221 */ /* 0x000fe20000010000 */
[----:B------:R-:W-:Y:S01]  /*0b70*/  FFMA.FTZ R173, R0, R7, RZ ;  /* 0x0000000700ad7223 */ /* 0x000fe200000100ff */
        /* <DEDUP_REMOVED lines=36> */
.L_x_9295:
[----:B------:R-:W-:Y:S05]  /*0dc0*/  BSYNC B1 ;  /* 0x0000000000017941 */ /* 0x000fea0003800000 */
.L_x_9294:
        /* <DEDUP_REMOVED lines=18> */
[----:B------:R-:W-:Y:S01]  /*0ef0*/  IADD3 R214, R214, 0x20, RZ ;  /* 0x00000020d6d67810 */ /* 0x000fe20007ffe0ff */
[--C-:B--2---:R-:W-:Y:S02]  /*0f00*/  HADD2.F32 R21, -RZ, R172.reuse.H0_H0 ;  /* 0x200000acff157230 */ /* 0x104fe40000004100 */
[----:B------:R-:W-:Y:S01]  /*0f10*/  HADD2.F32 R177, -RZ, R172.H1_H1 ;  /* 0x300000acffb17230 */ /* 0x000fe20000004100 */
[----:B-----5:R-:W-:Y:S01]  /*0f20*/  FSEL R172, R213, RZ, !P4 ;  /* 0x000000ffd5ac7208 */ /* 0x020fe20006000000 */
[--C-:B------:R-:W-:Y:S02]  /*0f30*/  HADD2.F32 R179, -RZ, R173.reuse.H0_H0 ;  /* 0x200000adffb37230 */ /* 0x100fe40000004100 */
[----:B------:R-:W-:-:S02]  /*0f40*/  HADD2.F32 R173, -RZ, R173.H1_H1 ;  /* 0x300000adffad7230 */ /* 0x000fc40000004100 */
[--C-:B0-----:R-:W-:Y:S02]  /*0f50*/  HADD2.F32 R15, -RZ, R174.reuse.H1_H1 ;  /* 0x300000aeff0f7230 */ /* 0x101fe40000004100 */
[C---:B------:R-:W-:Y:S01]  /*0f60*/  FADD.FTZ R242, -R172.reuse, R177 ;  /* 0x000000b1acf27221 */ /* 0x040fe20000010100 */
[----:B------:R-:W-:Y:S02]  /*0f70*/  HADD2.F32 R235, -RZ, R174.H0_H0 ;  /* 0x200000aeffeb7230 */ /* 0x000fe40000004100 */
[C---:B------:R-:W-:Y:S01]  /*0f80*/  FADD.FTZ R177, -R172.reuse, R179 ;  /* 0x000000b3acb17221 */ /* 0x040fe20000010100 */
[--C-:B------:R-:W-:Y:S02]  /*0f90*/  HADD2.F32 R237, -RZ, R175.reuse.H0_H0 ;  /* 0x200000afffed7230 */ /* 0x100fe40000004100 */
[C---:B------:R-:W-:Y:S01]  /*0fa0*/  FADD.FTZ R14, -R172.reuse, R21 ;  /* 0x00000015ac0e7221 */ /* 0x040fe20000010100 */
[----:B------:R-:W-:Y:S02]  /*0fb0*/  HADD2.F32 R175, -RZ, R175.H1_H1 ;  /* 0x300000afffaf7230 */ /* 0x000fe40000004100 */
[C---:B------:R-:W-:Y:S01]  /*0fc0*/  FADD.FTZ R240, -R172.reuse, R173 ;  /* 0x000000adacf07221 */ /* 0x040fe20000010100 */
[----:B------:R-:W-:Y:S01]  /*0fd0*/  FADD.FTZ R176, -R172, R15 ;  /* 0x0000000facb07221 */ /* 0x000fe20000010100 */
[----:B---3--:R-:W-:-:S02]  /*0fe0*/  HADD2.F32 R179, -RZ, R16.H0_H0 ;  /* 0x20000010ffb37230 */ /* 0x008fc40000004100 */
[C---:B------:R-:W-:Y:S01]  /*0ff0*/  FADD.FTZ R236, -R172.reuse, R235 ;  /* 0x000000ebacec7221 */ /* 0x040fe20000010100 */
[----:B------:R-:W-:Y:S02]  /*1000*/  HADD2.F32 R241, -RZ, R16.H1_H1 ;  /* 0x30000010fff17230 */ /* 0x000fe40000004100 */
[C---:B------:R-:W-:Y:S01]  /*1010*/  FADD.FTZ R20, -R172.reuse, R237 ;  /* 0x000000edac147221 */ /* 0x040fe20000010100 */
[C---:B------:R-:W-:Y:S01]  /*1020*/  FMUL.FTZ R15, R5.reuse, R242 ;  /* 0x000000f2050f7220 */ /* 0x040fe20000410000 */
[----:B------:R-:W-:Y:S01]  /*1030*/  FADD.FTZ R172, -R172, R175 ;  /* 0x000000afacac7221 */ /* 0x000fe20000010100 */
[----:B------:R-:W-:Y:S01]  /*1040*/  FMUL.FTZ R14, R5, R14 ;  /* 0x0000000e050e7220 */ /* 0x000fe20000410000 */
[----:B------:R-:W-:Y:S01]  /*1050*/  FMUL.FTZ R242, R40, R179 ;  /* 0x000000b328f27220 */ /* 0x000fe20000410000 */
[--C-:B------:R-:W-:Y:S02]  /*1060*/  HADD2.F32 R175, -RZ, R17.reuse.H0_H0 ;  /* 0x20000011ffaf7230 */ /* 0x100fe40000004100 */
[----:B------:R-:W-:-:S02]  /*1070*/  HADD2.F32 R238, -RZ, R17.H1_H1 ;  /* 0x30000011ffee7230 */ /* 0x000fc40000004100 */
[----:B------:R-:W-:Y:S01]  /*1080*/  FMUL.FTZ R17, R5, R240 ;  /* 0x000000f005117220 */ /* 0x000fe20000410000 */
[--C-:B------:R-:W-:Y:S02]  /*1090*/  HADD2.F32 R173, -RZ, R18.reuse.H0_H0 ;  /* 0x20000012ffad7230 */ /* 0x100fe40000004100 */
        /* <DEDUP_REMOVED lines=47> */
.L_x_9297:
[----:B------:R-:W-:Y:S05]  /*1390*/  BSYNC B1 ;  /* 0x0000000000017941 */ /* 0x000fea0003800000 */
.L_x_9296:
        /* <DEDUP_REMOVED lines=21> */
[----:B------:R-:W-:Y:S02]  /*14f0*/  HADD2.F32 R27, -RZ, R176.H1_H1 ;  /* 0x300000b0ff1b7230 */ /* 0x000fe40000004100 */
[----:B------:R-:W-:Y:S02]  /*1500*/  HADD2.F32 R191, -RZ, R177.H0_H0 ;  /* 0x200000b1ffbf7230 */ /* 0x000fe40000004100 */
[--C-:B0-----:R-:W-:Y:S02]  /*1510*/  HADD2.F32 R23, -RZ, R178.reuse.H1_H1 ;  /* 0x300000b2ff177230 */ /* 0x101fe40000004100 */
[C---:B------:R-:W-:Y:S01]  /*1520*/  FADD.FTZ R22, -R192.reuse, R25 ;  /* 0x00000019c0167221 */ /* 0x040fe20000010100 */
[----:B------:R-:W-:Y:S01]  /*1530*/  FADD.FTZ R234, -R192, R27 ;  /* 0x0000001bc0ea7221 */ /* 0x000fe20000010100 */
[----:B------:R-:W-:-:S02]  /*1540*/  HADD2.F32 R227, -RZ, R178.H0_H0 ;  /* 0x200000b2ffe37230 */ /* 0x000fc40000004100 */
[C---:B------:R-:W-:Y:S01]  /*1550*/  FADD.FTZ R24, -R192.reuse, R191 ;  /* 0x000000bfc0187221 */ /* 0x040fe20000010100 */
[----:B------:R-:W-:Y:S02]  /*1560*/  HADD2.F32 R177, -RZ, R177.H1_H1 ;  /* 0x300000b1ffb17230 */ /* 0x000fe40000004100 */
[----:B------:R-:W-:Y:S01]  /*1570*/  FADD.FTZ R190, -R192, R23 ;  /* 0x00000017c0be7221 */ /* 0x000fe20000010100 */
[C---:B------:R-:W-:Y:S01]  /*1580*/  FMUL.FTZ R23, R5.reuse, R234 ;  /* 0x000000ea05177220 */ /* 0x040fe20000410000 */
[----:B------:R-:W-:Y:S01]  /*1590*/  FMUL.FTZ R24, R5, R24 ;  /* 0x0000001805187220 */ /* 0x000fe20000410000 */
[--C-:B---3--:R-:W-:Y:S02]  /*15a0*/  HADD2.F32 R25, -RZ, R172.reuse.H0_H0 ;  /* 0x200000acff197230 */ /* 0x108fe40000004100 */
[----:B------:R-:W-:Y:S02]  /*15b0*/  HADD2.F32 R232, -RZ, R172.H1_H1 ;  /* 0x300000acffe87230 */ /* 0x000fe40000004100 */
[----:B------:R-:W-:-:S02]  /*15c0*/  HADD2.F32 R27, -RZ, R173.H0_H0 ;  /* 0x200000adff1b7230 */ /* 0x000fc40000004100 */
[----:B------:R-:W-:Y:S01]  /*15d0*/  FADD.FTZ R178, -R192, R227 ;  /* 0x000000e3c0b27221 */ /* 0x000fe20000010100 */
[----:B------:R-:W-:Y:S01]  /*15e0*/  FMUL.FTZ R234, R48, R25 ;  /* 0x0000001930ea7220 */ /* 0x000fe20000410000 */
[----:B------:R-:W-:Y:S01]  /*15f0*/  FMUL.FTZ R22, R5, R22 ;  /* 0x0000001605167220 */ /* 0x000fe20000410000 */
[----:B------:R-:W-:Y:S01]  /*1600*/  FADD.FTZ R230, -R192, R177 ;  /* 0x000000b1c0e67221 */ /* 0x000fe20000010100 */
[----:B------:R-:W-:Y:S01]  /*1610*/  FADD.FTZ R125, R125, R232 ;  /* 0x000000e87d7d7221 */ /* 0x000fe20000010000 */
[-C--:B------:R-:W-:Y:S01]  /*1620*/  FFMA.FTZ R89, R23, R232.reuse, R89 ;  /* 0x000000e817597223 */ /* 0x080fe20000010059 */
[----:B------:R-:W-:Y:S01]  /*1630*/  FMUL.FTZ R233, R49, R232 ;  /* 0x000000e831e97220 */ /* 0x000fe20000410000 */
[----:B------:R-:W-:Y:S02]  /*1640*/  HADD2.F32 R177, -RZ, R174.H0_H0 ;  /* 0x200000aeffb17230 */ /* 0x000fe40000004100 */
        /* <DEDUP_REMOVED lines=8> */
[----:B------:R-:W-:Y:S01]  /*16d0*/  FADD.FTZ R124, R124, R25 ;  /* 0x000000197c7c7221 */ /* 0x000fe20000010000 */
[----:B------:R-:W-:Y:S02]  /*16e0*/  HADD2.F32 R174, -RZ, R174.H1_H1 ;  /* 0x300000aeffae7230 */ /* 0x000fe40000004100 */
[----:B------:R-:W-:Y:S01]  /*16f0*/  FFMA.FTZ R88, R22, R25, R88 ;  /* 0x0000001916587223 */ /* 0x000fe20000010058 */
[--C-:B------:R-:W-:Y:S02]  /*1700*/  HADD2.F32 R173, -RZ, R175.reuse.H0_H0 ;  /* 0x200000afffad7230 */ /* 0x100fe40000004100 */
[----:B------:R-:W-:Y:S01]  /*1710*/  FMUL.FTZ R25, R5, R230 ;  /* 0x000000e605197220 */ /* 0x000fe20000410000 */
[----:B------:R-:W-:-:S02]  /*1720*/  HADD2.F32 R172, -RZ, R175.H1_H1 ;  /* 0x300000afffac7230 */ /* 0x000fc40000004100 */
        /* <DEDUP_REMOVED lines=35> */
.L_x_9299:
[----:B------:R-:W-:Y:S05]  /*1960*/  BSYNC B1 ;  /* 0x0000000000017941 */ /* 0x000fea0003800000 */
.L_x_9298:
        /* <DEDUP_REMOVED lines=22> */
[----:B------:R-:W-:Y:S02]  /*1ad0*/  HADD2.F32 R197, -RZ, R173.H0_H0 ;  /* 0x200000adffc57230 */ /* 0x000fe40000004100 */
[----:B------:R-:W-:-:S02]  /*1ae0*/  HADD2.F32 R199, -RZ, R174.H0_H0 ;  /* 0x200000aeffc77230 */ /* 0x000fc40000004100 */
[----:B------:R-:W-:Y:S02]  /*1af0*/  HADD2.F32 R173, -RZ, R173.H1_H1 ;  /* 0x300000adffad7230 */ /* 0x000fe40000004100 */
[----:B------:R-:W-:Y:S02]  /*1b00*/  HADD2.F32 R211, -RZ, R174.H1_H1 ;  /* 0x300000aeffd37230 */ /* 0x000fe40000004100 */
[--C-:B------:R-:W-:Y:S02]  /*1b10*/  HADD2.F32 R217, -RZ, R175.reuse.H0_H0 ;  /* 0x200000afffd97230 */ /* 0x100fe40000004100 */
[C---:B------:R-:W-:Y:S01]  /*1b20*/  FADD.FTZ R26, -R172.reuse, R193 ;  /* 0x000000c1ac1a7221 */ /* 0x040fe20000010100 */
[----:B------:R-:W-:Y:S02]  /*1b30*/  HADD2.F32 R175, -RZ, R175.H1_H1 ;  /* 0x300000afffaf7230 */ /* 0x000fe40000004100 */
[C---:B------:R-:W-:Y:S01]  /*1b40*/  FADD.FTZ R224, -R172.reuse, R195 ;  /* 0x000000c3ace07221 */ /* 0x040fe20000010100 */
[C---:B------:R-:W-:Y:S01]  /*1b50*/  FADD.FTZ R196, -R172.reuse, R199 ;  /* 0x000000c7acc47221 */ /* 0x040fe20000010100 */
[C---:B------:R-:W-:Y:S01]  /*1b60*/  FADD.FTZ R194, -R172.reuse, R197 ;  /* 0x000000c5acc27221 */ /* 0x040fe20000010100 */
[----:B------:R-:W-:Y:S01]  /*1b70*/  FADD.FTZ R218, -R172, R173 ;  /* 0x000000adacda7221 */ /* 0x000fe20000010100 */
[----:B---3--:R-:W-:-:S02]  /*1b80*/  HADD2.F32 R195, -RZ, R176.H0_H0 ;  /* 0x200000b0ffc37230 */ /* 0x008fc40000004100 */
[C---:B------:R-:W-:Y:S01]  /*1b90*/  FADD.FTZ R212, -R172.reuse, R211 ;  /* 0x000000d3acd47221 */ /* 0x040fe20000010100 */
[C---:B------:R-:W-:Y:S01]  /*1ba0*/  FADD.FTZ R198, -R172.reuse, R217 ;  /* 0x000000d9acc67221 */ /* 0x040fe20000010100 */
[----:B------:R-:W-:Y:S01]  /*1bb0*/  FADD.FTZ R172, -R172, R175 ;  /* 0x000000afacac7221 */ /* 0x000fe20000010100 */
[C---:B------:R-:W-:Y:S01]  /*1bc0*/  FMUL.FTZ R26, R5.reuse, R26 ;  /* 0x0000001a051a7220 */ /* 0x040fe20000410000 */
[----:B------:R-:W-:Y:S02]  /*1bd0*/  HADD2.F32 R175, -RZ, R178.H0_H0 ;  /* 0x200000b2ffaf7230 */ /* 0x000fe40000004100 */
[C---:B------:R-:W-:Y:S01]  /*1be0*/  FMUL.FTZ R196, R5.reuse, R196 ;  /* 0x000000c405c47220 */ /* 0x040fe20000410000 */
[----:B------:R-:W-:Y:S02]  /*1bf0*/  HADD2.F32 R176, -RZ, R176.H1_H1 ;  /* 0x300000b0ffb07230 */ /* 0x000fe40000004100 */
[C---:B------:R-:W-:Y:S01]  /*1c00*/  FMUL.FTZ R193, R5.reuse, R224 ;  /* 0x000000e005c17220 */ /* 0x040fe20000410000 */
[-C--:B------:R-:W-:Y:S01]  /*1c10*/  FMUL.FTZ R226, R56, R195.reuse ;  /* 0x000000c338e27220 */ /* 0x080fe20000410000 */
[----:B------:R-:W-:Y:S01]  /*1c20*/  FADD.FTZ R132, R132, R195 ;  /* 0x000000c384847221 */ /* 0x000fe20000010000 */
[----:B------:R-:W-:Y:S01]  /*1c30*/  FFMA.FTZ R96, R26, R195, R96 ;  /* 0x000000c31a607223 */ /* 0x000fe20000010060 */
[----:B------:R-:W-:Y:S01]  /*1c40*/  FMUL.FTZ R195, R5, R218 ;  /* 0x000000da05c37220 */ /* 0x000fe20000410000 */
[----:B------:R-:W-:-:S02]  /*1c50*/  HADD2.F32 R223, -RZ, R177.H0_H0 ;  /* 0x200000b1ffdf7230 */ /* 0x000fc40000004100 */
        /* <DEDUP_REMOVED lines=8> */
[----:B------:R-:W-:Y:S01]  /*1ce0*/  FFMA.FTZ R176, R26, R226, R215 ;  /* 0x000000e21ab07223 */ /* 0x000fe200000100d7 */
[----:B------:R-:W-:Y:S02]  /*1cf0*/  HADD2.F32 R220, -RZ, R177.H1_H1 ;  /* 0x300000b1ffdc7230 */ /* 0x000fe40000004100 */
[----:B------:R-:W-:Y:S01]  /*1d00*/  FMUL.FTZ R197, R5, R212 ;  /* 0x000000d405c57220 */ /* 0x000fe20000410000 */
        /* <DEDUP_REMOVED lines=34> */
.L_x_9301:
[----:B------:R-:W-:Y:S05]  /*1f30*/  BSYNC B1 ;  /* 0x0000000000017941 */ /* 0x000fea0003800000 */
.L_x_9300:
        /* <DEDUP_REMOVED lines=21> */
[----:B--2---:R-:W-:Y:S02]  /*2090*/  HADD2.F32 R201, -RZ, R172.H0_H0 ;  /* 0x200000acffc97230 */ /* 0x004fe40000004100 */
[----:B------:R-:W-:-:S03]  /*20a0*/  HADD2.F32 R205, -RZ, R173.H0_H0 ;  /* 0x200000adffcd7230 */ /* 0x000fc60000004100 */
[C---:B------:R-:W-:Y:S01]  /*20b0*/  FADD.FTZ R250, -R206.reuse, R201 ;  /* 0x000000c9cefa7221 */ /* 0x040fe20000010100 */
[----:B---3--:R-:W-:Y:S02]  /*20c0*/  HADD2.F32 R225, -RZ, R176.H0_H0 ;  /* 0x200000b0ffe17230 */ /* 0x008fe40000004100 */
[----:B------:R-:W-:Y:S02]  /*20d0*/  HADD2.F32 R207, -RZ, R173.H1_H1 ;  /* 0x300000adffcf7230 */ /* 0x000fe40000004100 */
[----:B------:R-:W-:Y:S01]  /*20e0*/  FMUL.FTZ R250, R5, R250 ;  /* 0x000000fa05fa7220 */ /* 0x000fe20000410000 */
[----:B------:R-:W-:Y:S02]  /*20f0*/  HADD2.F32 R203, -RZ, R172.H1_H1 ;  /* 0x300000acffcb7230 */ /* 0x000fe40000004100 */
[----:B------:R-:W-:Y:S02]  /*2100*/  HADD2.F32 R173, -RZ, R174.H0_H0 ;  /* 0x200000aeffad7230 */ /* 0x000fe40000004100 */
[----:B------:R-:W-:Y:S01]  /*2110*/  FADD.FTZ R210, -R206, R205 ;  /* 0x000000cdced27221 */ /* 0x000fe20000010100 */
[----:B------:R-:W-:-:S02]  /*2120*/  HADD2.F32 R176, -RZ, R176.H1_H1 ;  /* 0x300000b0ffb07230 */ /* 0x000fc40000004100 */
[----:B------:R-:W-:Y:S01]  /*2130*/  FADD.FTZ R104, R104, R225 ;  /* 0x000000e168687221 */ /* 0x000fe20000010000 */
[-C--:B------:R-:W-:Y:S01]  /*2140*/  FFMA.FTZ R164, R250, R225.reuse, R164 ;  /* 0x000000e1faa47223 */ /* 0x080fe200000100a4 */
[----:B------:R-:W-:Y:S01]  /*2150*/  FMUL.FTZ R225, R64, R225 ;  /* 0x000000e140e17220 */ /* 0x000fe20000410000 */
[----:B------:R-:W-:Y:S02]  /*2160*/  HADD2.F32 R209, -RZ, R174.H1_H1 ;  /* 0x300000aeffd17230 */ /* 0x000fe40000004100 */
[C---:B------:R-:W-:Y:S01]  /*2170*/  FADD.FTZ R222, -R206.reuse, R203 ;  /* 0x000000cbcede7221 */ /* 0x040fe20000010100 */
[C---:B------:R-:W-:Y:S01]  /*2180*/  FADD.FTZ R200, -R206.reuse, R173 ;  /* 0x000000adcec87221 */ /* 0x040fe20000010100 */
[--C-:B------:R-:W-:Y:S02]  /*2190*/  HADD2.F32 R173, -RZ, R177.reuse.H0_H0 ;  /* 0x200000b1ffad7230 */ /* 0x100fe40000004100 */
[----:B------:R-:W-:Y:S01]  /*21a0*/  FADD.FTZ R174, -R206, R207 ;  /* 0x000000cfceae7221 */ /* 0x000fe20000010100 */
[----:B------:R-:W-:Y:S01]  /*21b0*/  FMUL.FTZ R219, R5, R210 ;  /* 0x000000d205db7220 */ /* 0x000fe20000410000 */
[----:B------:R-:W-:Y:S01]  /*21c0*/  FMUL.FTZ R221, R65, R176 ;  /* 0x000000b041dd7220 */ /* 0x000fe20000410000 */
[----:B------:R-:W-:Y:S01]  /*21d0*/  FADD.FTZ R216, R216, R225 ;  /* 0x000000e1d8d87221 */ /* 0x000fe20000010000 */
[----:B------:R-:W-:Y:S01]  /*21e0*/  FMUL.FTZ R222, R5, R222 ;  /* 0x000000de05de7220 */ /* 0x000fe20000410000 */
[----:B------:R-:W-:Y:S01]  /*21f0*/  FFMA.FTZ R215, R250, R225, R215 ;  /* 0x000000e1fad77223 */ /* 0x000fe200000100d7 */
[----:B------:R-:W-:Y:S01]  /*2200*/  FADD.FTZ R202, -R206, R209 ;  /* 0x000000d1ceca7221 */ /* 0x000fe20000010100 */
[----:B------:R-:W-:-:S02]  /*2210*/  HADD2.F32 R208, -RZ, R177.H1_H1 ;  /* 0x300000b1ffd07230 */ /* 0x000fc40000004100 */
[----:B------:R-:W-:Y:S01]  /*2220*/  FADD.FTZ R106, R106, R173 ;  /* 0x000000ad6a6a7221 */ /* 0x000fe20000010000 */
[----:B------:R-:W-:Y:S01]  /*2230*/  FMUL.FTZ R209, R5, R174 ;  /* 0x000000ae05d17220 */ /* 0x000fe20000410000 */
[-C--:B------:R-:W-:Y:S01]  /*2240*/  FFMA.FTZ R166, R219, R173.reuse, R166 ;  /* 0x000000addba67223 */ /* 0x080fe200000100a6 */
[----:B------:R-:W-:Y:S01]  /*2250*/  FMUL.FTZ R210, R66, R173 ;  /* 0x000000ad42d27220 */ /* 0x000fe20000410000 */
[----:B------:R-:W-:Y:S01]  /*2260*/  FADD.FTZ R173, R216, R221 ;  /* 0x000000ddd8ad7221 */ /* 0x000fe20000010000 */
[C---:B------:R-:W-:Y:S01]  /*2270*/  FFMA.FTZ R174, R222.reuse, R221, R215 ;  /* 0x000000dddeae7223 */ /* 0x040fe200000100d7 */
[----:B------:R-:W-:Y:S02]  /*2280*/  HADD2.F32 R213, -RZ, R175.H0_H0 ;  /* 0x200000afffd57230 */ /* 0x000fe40000004100 */
[----:B------:R-:W-:Y:S01]  /*2290*/  FADD.FTZ R107, R107, R208 ;  /* 0x000000d06b6b7221 */ /* 0x000fe20000010000 */
[--C-:B------:R-:W-:Y:S02]  /*22a0*/  HADD2.F32 R201, -RZ, R178.reuse.H0_H0 ;  /* 0x200000b2ffc97230 */ /* 0x100fe40000004100 */
[----:B------:R-:W-:Y:S01]  /*22b0*/  FFMA.FTZ R167, R209, R208, R167 ;  /* 0x000000d0d1a77223 */ /* 0x000fe200000100a7 */
[----:B------:R-:W-:Y:S01]  /*22c0*/  FMUL.FTZ R200, R5, R200 ;  /* 0x000000c805c87220 */ /* 0x000fe20000410000 */
[----:B------:R-:W-:Y:S01]  /*22d0*/  FMUL.FTZ R208, R67, R208 ;  /* 0x000000d043d07220 */ /* 0x000fe20000410000 */
[----:B------:R-:W-:Y:S01]  /*22e0*/  FADD.FTZ R173, R173, R210 ;  /* 0x000000d2adad7221 */ /* 0x000fe20000010000 */
[----:B------:R-:W-:Y:S01]  /*22f0*/  FFMA.FTZ R174, R219, R210, R174 ;  /* 0x000000d2dbae7223 */ /* 0x000fe200000100ae */
[----:B------:R-:W-:Y:S01]  /*2300*/  FADD.FTZ R105, R105, R176 ;  /* 0x000000b069697221 */ /* 0x000fe20000010000 */
[----:B------:R-:W-:Y:S01]  /*2310*/  FFMA.FTZ R165, R222, R176, R165 ;  /* 0x000000b0dea57223 */ /* 0x000fe200000100a5 */
[----:B------:R-:W-:Y:S01]  /*2320*/  FADD.FTZ R204, -R206, R213 ;  /* 0x000000d5cecc7221 */ /* 0x000fe20000010100 */
[----:B------:R-:W-:-:S02]  /*2330*/  HADD2.F32 R178, -RZ, R178.H1_H1 ;  /* 0x300000b2ffb27230 */ /* 0x000fc40000004100 */
[----:B------:R-:W-:Y:S01]  /*2340*/  FADD.FTZ R168, R168, R201 ;  /* 0x000000c9a8a87221 */ /* 0x000fe20000010000 */
[-C--:B------:R-:W-:Y:S01]  /*2350*/  FFMA.FTZ R140, R200, R201.reuse, R140 ;  /* 0x000000c9c88c7223 */ /* 0x080fe2000001008c */
[----:B------:R-:W-:Y:S01]  /*2360*/  FADD.FTZ R176, R173, R208 ;  /* 0x000000d0adb07221 */ /* 0x000fe20000010000 */
[----:B------:R-:W-:Y:S01]  /*2370*/  FMUL.FTZ R201, R68, R201 ;  /* 0x000000c944c97220 */ /* 0x000fe20000410000 */
        /* <DEDUP_REMOVED lines=25> */
.L_x_9303:
[----:B------:R-:W-:Y:S05]  /*2510*/  BSYNC B1 ;  /* 0x0000000000017941 */ /* 0x000fea0003800000 */
.L_x_9302:
        /* <DEDUP_REMOVED lines=20> */
.L_x_9327:
        /* <DEDUP_REMOVED lines=49> */
[----:B------:R-:W-:Y:S01]  /*2970*/  FSEL R174, R174, RZ, P6 ;  /* 0x000000ffaeae7208 */ /* 0x000fe20003000000 */
[----:B------:R-:W-:Y:S01]  /*2980*/  FMUL.FTZ R213, R5, R172 ;  /* 0x000000ac05d57220 */ /* 0x000fe20000410000 */
[----:B------:R-:W-:Y:S01]  /*2990*/  @P5 HADD2.F32 R172, -RZ, R146.H1_H1 ;  /* 0x30000092ffac5230 */ /* 0x000fe20000004100 */
[----:B------:R-:W-:Y:S01]  /*29a0*/  F2FP.F16.F32.PACK_AB R173, R177, R176 ;  /* 0x000000b0b1ad723e */ /* 0x000fe200000000ff */
[----:B------:R-:W-:Y:S01]  /*29b0*/  FFMA.FTZ R176, R6, R178, R179 ;  /* 0x000000b206b07223 */ /* 0x000fe200000100b3 */
[----:B------:R-:W-:Y:S02]  /*29c0*/  LOP3.LUT P6, RZ, R185, 0xff00, RZ, 0xc0, !PT ;  /* 0x0000ff00b9ff7812 */ /* 0x000fe400078cc0ff */
[----:B------:R-:W-:Y:S01]  /*29d0*/  @P5 FADD.FTZ R213, R213, R172 ;  /* 0x000000acd5d55221 */ /* 0x000fe20000010000 */
[----:B------:R-:W-:-:S04]  /*29e0*/  FADD.FTZ R176, R249, -R176 ;  /* 0x800000b0f9b07221 */ /* 0x000fc80000010000 */
[----:B------:R-:W-:Y:S01]  /*29f0*/  @P4 F2FP.F16.F32.PACK_AB R172, RZ, R213 ;  /* 0x000000d5ffac423e */ /* 0x000fe200000000ff */
[----:B------:R-:W-:Y:S01]  /*2a00*/  FMUL.FTZ R213, R213, R4 ;  /* 0x00000004d5d57220 */ /* 0x000fe20000410000 */
[----:B------:R-:W-:Y:S02]  /*2a10*/  FMUL.FTZ R177, R5, R176 ;  /* 0x000000b005b17220 */ /* 0x000fe40000410000 */
[----:B------:R-:W-:Y:S01]  /*2a20*/  @P4 PRMT R162, R162, 0x5410, R172 ;  /* 0x00005410a2a24816 */ /* 0x000fe200000000ac */
[----:B------:R-:W-:Y:S01]  /*2a30*/  FFMA.FTZ R172, R0, R178, R179 ;  /* 0x000000b200ac7223 */ /* 0x000fe200000100b3 */
[----:B------:R-:W-:-:S03]  /*2a40*/  FMUL.FTZ R175, R213, UR15 ;  /* 0x0000000fd5af7c20 */ /* 0x000fc60008410000 */
        /* <DEDUP_REMOVED lines=54> */
.L_x_9306:
[----:B------:R-:W-:Y:S05]  /*2db0*/  BSYNC B1 ;  /* 0x0000000000017941 */ /* 0x000fea0003800000 */
.L_x_9305:
        /* <DEDUP_REMOVED lines=44> */
[----:B------:R-:W-:Y:S01]  /*3080*/  FSEL R174, R174, RZ, P6 ;  /* 0x000000ffaeae7208 */ /* 0x000fe20003000000 */
[----:B------:R-:W-:Y:S01]  /*3090*/  FFMA.FTZ R176, R15, R178, R179 ;  /* 0x000000b20fb07223 */ /* 0x000fe200000100b3 */
[----:B------:R-:W-:Y:S01]  /*30a0*/  LOP3.LUT P6, RZ, R183, 0xff00, RZ, 0xc0, !PT ;  /* 0x0000ff00b7ff7812 */ /* 0x000fe200078cc0ff */
[----:B------:R-:W-:Y:S02]  /*30b0*/  @P5 FADD.FTZ R213, R213, R172 ;  /* 0x000000acd5d55221 */ /* 0x000fe40000010000 */
[----:B------:R-:W-:-:S03]  /*30c0*/  FADD.FTZ R176, R241, -R176 ;  /* 0x800000b0f1b07221 */ /* 0x000fc60000010000 */
        /* <DEDUP_REMOVED lines=11> */
[----:B------:R-:W-:Y:S01]  /*3180*/  F2FP.F16.F32.PACK_AB R174, R175, R174 ;  /* 0x000000aeafae723e */ /* 0x000fe200000000ff */
[----:B------:R-:W-:-:S03]  /*3190*/  FFMA.FTZ R175, R20, R178, R179 ;  /* 0x000000b214af7223 */ /* 0x000fc600000100b3 */
        /* <DEDUP_REMOVED lines=46> */
.L_x_9308:
[----:B------:R-:W-:Y:S05]  /*3480*/  BSYNC B1 ;  /* 0x0000000000017941 */ /* 0x000fea0003800000 */
.L_x_9307:
        /* <DEDUP_REMOVED lines=108> */
.L_x_9310:
[----:B------:R-:W-:Y:S05]  /*3b50*/  BSYNC B1 ;  /* 0x0000000000017941 */ /* 0x000fea0003800000 */
.L_x_9309:
[----:B------:R-:W-:Y:S04]  /*3b60*/  BSSY B1, `(.L_x_9311) ;  /* 0x000006c000017945 */ /* 0x000fe80003800000 */
[----:B------:R-:W-:Y:S05]  /*3b70*/  @!P2 BRA `(.L_x_9312) ;  /* 0x0000000400a8a947 */ /* 0x000fea0003800000 */
[----:B------:R-:W-:Y:S01]  /*3b80*/  ISETP.NE.U32.AND P5, PT, RZ, UR8, PT ;  /* 0x00000008ff007c0c */ /* 0x000fe2000bfa5070 */
[-CC-:B-123--:R-:W-:Y:S01]  /*3b90*/  FFMA.FTZ R172, R194, R178.reuse, R179.reuse ;  /* 0x000000b2c2ac7223 */ /* 0x18efe200000100b3 */
        /* <DEDUP_REMOVED lines=12> */
[----:B------:R-:W-:Y:S01]  /*3c60*/  LOP3.LUT P4, RZ, R186, 0xff000000, RZ, 0xc0, !PT ;  /* 0xff000000baff7812 */ /* 0x000fe2000788c0ff */
[----:B------:R-:W-:Y:S02]  /*3c70*/  FFMA.FTZ R175, R196, R178, R179 ;  /* 0x000000b2c4af7223 */ /* 0x000fe400000100b3 */
        /* <DEDUP_REMOVED lines=19> */
[----:B------:R-:W-:Y:S01]  /*3db0*/  FSEL R174, R174, RZ, P6 ;  /* 0x000000ffaeae7208 */ /* 0x000fe20003000000 */
[----:B------:R-:W-:Y:S01]  /*3dc0*/  FADD.FTZ R172, R217, -R172 ;  /* 0x800000acd9ac7221 */ /* 0x000fe20000010000 */
[----:B------:R-:W-:-:S02]  /*3dd0*/  @P4 PRMT R162, R175, 0x7610, R162 ;  /* 0x00007610afa24816 */ /* 0x000fc400000000a2 */
[----:B------:R-:W-:Y:S01]  /*3de0*/  @P4 PRMT R161, R161, 0x5410, R173 ;  /* 0x00005410a1a14816 */ /* 0x000fe200000000ad */
[----:B------:R-:W-:Y:S01]  /*3df0*/  FMUL.FTZ R213, R5, R172 ;  /* 0x000000ac05d57220 */ /* 0x000fe20000410000 */
[----:B------:R-:W-:Y:S01]  /*3e00*/  @P5 HADD2.F32 R172, -RZ, R158.H1_H1 ;  /* 0x3000009effac5230 */ /* 0x000fe20000004100 */
[----:B------:R-:W-:Y:S02]  /*3e10*/  LOP3.LUT P6, RZ, R187, 0xff00, RZ, 0xc0, !PT ;  /* 0x0000ff00bbff7812 */ /* 0x000fe400078cc0ff */
[----:B------:R-:W-:Y:S01]  /*3e20*/  F2FP.F16.F32.PACK_AB R173, R177, R176 ;  /* 0x000000b0b1ad723e */ /* 0x000fe200000000ff */
[----:B------:R-:W-:Y:S01]  /*3e30*/  FFMA.FTZ R177, R26, R178, R179 ;  /* 0x000000b21ab17223 */ /* 0x000fe200000100b3 */
[----:B------:R-:W-:-:S05]  /*3e40*/  @P5 FADD.FTZ R213, R213, R172 ;  /* 0x000000acd5d55221 */ /* 0x000fca0000010000 */
        /* <DEDUP_REMOVED lines=9> */
[-C--:B------:R-:W-:Y:S02]  /*3ee0*/  FFMA.FTZ R175, R193, R178.reuse, R179 ;  /* 0x000000b2c1af7223 */ /* 0x080fe400000100b3 */
[----:B------:R-:W-:Y:S01]  /*3ef0*/  @P5 FADD.FTZ R213, R213, R172 ;  /* 0x000000acd5d55221 */ /* 0x000fe20000010000 */
[----:B------:R-:W-:Y:S02]  /*3f00*/  @P5 HADD2.F32 R172, -RZ, R156.H1_H1 ;  /* 0x3000009cffac5230 */ /* 0x000fe40000004100 */
[----:B------:R-:W-:Y:S01]  /*3f10*/  FADD.FTZ R176, R224, -R175 ;  /* 0x800000afe0b07221 */ /* 0x000fe20000010000 */
[----:B------:R-:W-:-:S03]  /*3f20*/  FFMA.FTZ R175, R198, R178, R179 ;  /* 0x000000b2c6af7223 */ /* 0x000fc600000100b3 */
        /* <DEDUP_REMOVED lines=47> */
.L_x_9312:
[----:B------:R-:W-:Y:S05]  /*4220*/  BSYNC B1 ;  /* 0x0000000000017941 */ /* 0x000fea0003800000 */
.L_x_9311:
        /* <DEDUP_REMOVED lines=50> */
[----:B------:R-:W-:-:S03]  /*4550*/  FMUL.FTZ R178, R178, UR15 ;  /* 0x0000000fb2b27c20 */ /* 0x000fc60008410000 */
        /* <DEDUP_REMOVED lines=13> */
[----:B------:R-:W-:Y:S02]  /*4630*/  LOP3.LUT P5, RZ, R188, 0xff0000, RZ, 0xc0, !PT ;  /* 0x00ff0000bcff7812 */ /* 0x000fe400078ac0ff */
[----:B------:R-:W-:Y:S01]  /*4640*/  @P4 F2FP.F16.F32.PACK_AB R5, RZ, R172 ;  /* 0x000000acff05423e */ /* 0x000fe200000000ff */
[----:B------:R-:W-:Y:S01]  /*4650*/  FMUL.FTZ R172, R172, R4 ;  /* 0x00000004acac7220 */ /* 0x000fe20000410000 */
[----:B------:R-:W-:Y:S02]  /*4660*/  FSEL R173, R173, RZ, P5 ;  /* 0x000000ffadad7208 */ /* 0x000fe40002800000 */
[----:B------:R-:W-:Y:S01]  /*4670*/  LOP3.LUT P5, RZ, R188, 0xff000000, RZ, 0xc0, !PT ;  /* 0xff000000bcff7812 */ /* 0x000fe200078ac0ff */
[----:B------:R-:W-:Y:S01]  /*4680*/  FMUL.FTZ R172, R172, UR15 ;  /* 0x0000000facac7c20 */ /* 0x000fe20008410000 */
[----:B------:R-:W-:Y:S02]  /*4690*/  @P4 PRMT R160, R5, 0x7610, R160 ;  /* 0x0000761005a04816 */ /* 0x000fe400000000a0 */
[----:B------:R-:W-:-:S02]  /*46a0*/  FSEL R178, R178, RZ, P5 ;  /* 0x000000ffb2b27208 */ /* 0x000fc40002800000 */
[C---:B------:R-:W-:Y:S02]  /*46b0*/  LOP3.LUT P5, RZ, R189.reuse, 0xff, RZ, 0xc0, !PT ;  /* 0x000000ffbdff7812 */ /* 0x040fe400078ac0ff */
[----:B------:R-:W-:Y:S02]  /*46c0*/  MOV R5, R188 ;  /* 0x000000bc00057202 */ /* 0x000fe40000000f00 */
[----:B------:R-:W-:Y:S02]  /*46d0*/  FSEL R174, R174, RZ, P5 ;  /* 0x000000ffaeae7208 */ /* 0x000fe40002800000 */
[----:B------:R-:W-:Y:S02]  /*46e0*/  LOP3.LUT P5, RZ, R189, 0xff00, RZ, 0xc0, !PT ;  /* 0x0000ff00bdff7812 */ /* 0x000fe400078ac0ff */
[----:B------:R-:W-:Y:S01]  /*46f0*/  @P4 F2FP.F16.F32.PACK_AB R213, RZ, R176 ;  /* 0x000000b0ffd5423e */ /* 0x000fe200000000ff */
[----:B------:R-:W-:Y:S01]  /*4700*/  FMUL.FTZ R176, R176, R4 ;  /* 0x00000004b0b07220 */ /* 0x000fe20000410000 */
[----:B------:R-:W-:-:S02]  /*4710*/  FSEL R177, R177, RZ, P5 ;  /* 0x000000ffb1b17208 */ /* 0x000fc40002800000 */
[----:B------:R-:W-:Y:S01]  /*4720*/  LOP3.LUT P5, RZ, R5, 0xff, RZ, 0xc0, !PT ;  /* 0x000000ff05ff7812 */ /* 0x000fe200078ac0ff */
[----:B------:R-:W-:Y:S01]  /*4730*/  FMUL.FTZ R5, R176, UR15 ;  /* 0x0000000fb0057c20 */ /* 0x000fe20008410000 */
[----:B------:R-:W-:Y:S01]  /*4740*/  @P4 F2FP.F16.F32.PACK_AB R176, RZ, R175 ;  /* 0x000000afffb0423e */ /* 0x000fe200000000ff */
[-C--:B------:R-:W-:Y:S01]  /*4750*/  FMUL.FTZ R175, R175, R4.reuse ;  /* 0x00000004afaf7220 */ /* 0x080fe20000410000 */
[----:B------:R-:W-:Y:S01]  /*4760*/  @P4 PRMT R160, R160, 0x5410, R213 ;  /* 0x00005410a0a04816 */ /* 0x000fe200000000d5 */
[----:B------:R-:W-:Y:S01]  /*4770*/  FMUL.FTZ R4, R179, R4 ;  /* 0x00000004b3047220 */ /* 0x000fe20000410000 */
[----:B------:R-:W-:Y:S01]  /*4780*/  @P4 PRMT R163, R176, 0x7610, R163 ;  /* 0x00007610b0a34816 */ /* 0x000fe200000000a3 */
[----:B------:R-:W-:Y:S01]  /*4790*/  FMUL.FTZ R175, R175, UR15 ;  /* 0x0000000fafaf7c20 */ /* 0x000fe20008410000 */
[----:B------:R-:W-:Y:S01]  /*47a0*/  @P4 F2FP.F16.F32.PACK_AB R176, RZ, R179 ;  /* 0x000000b3ffb0423e */ /* 0x000fe200000000ff */
        /* <DEDUP_REMOVED lines=10> */
[----:B------:R-:W-:Y:S02]  /*4850*/  F2FP.F16.F32.PACK_AB R172, R5, R172 ;  /* 0x000000ac05ac723e */ /* 0x000fe400000000ff */
[----:B------:R-:W-:Y:S02]  /*4860*/  ISETP.NE.AND.EX P4, PT, RZ, UR17, PT, P4 ;  /* 0x00000011ff007c0c */ /* 0x000fe4000bf85340 */
[----:B------:R-:W-:Y:S02]  /*4870*/  F2FP.F16.F32.PACK_AB R173, R178, R173 ;  /* 0x000000adb2ad723e */ /* 0x000fe400000000ff */
[----:B------:R-:W0:Y:S01]  /*4880*/  LDC.64 R178, c[0x0][0x2f8] ;  /* 0x0000be00ffb27b82 */ /* 0x000e220000000a00 */
[----:B------:R-:W-:-:S02]  /*4890*/  F2FP.F16.F32.PACK_AB R174, R177, R174 ;  /* 0x000000aeb1ae723e */ /* 0x000fc400000000ff */
[----:B------:R-:W-:-:S06]  /*48a0*/  F2FP.F16.F32.PACK_AB R175, R176, R175 ;  /* 0x000000afb0af723e */ /* 0x000fcc00000000ff */
[----:B------:R-:W1:Y:S01]  /*48b0*/  @P4 LDC.64 R4, c[0x0][0x308] ;  /* 0x0000c200ff044b82 */ /* 0x000e620000000a00 */
[----:B0-----:R-:W-:-:S04]  /*48c0*/  IMAD.WIDE.U32 R176, R2, 0x10, R178 ;  /* 0x0000001002b07825 */ /* 0x001fc800078e00b2 */
[----:B-1----:R-:W-:-:S05]  /*48d0*/  @P4 IMAD.WIDE.U32 R4, R2, 0x10, R4 ;  /* 0x0000001002044825 */ /* 0x002fca00078e0004 */
[----:B------:R1:W-:Y:S04]  /*48e0*/  @P4 STG.E.128 desc[UR4][R4.64], R160 ;  /* 0x000000a004004986 */ /* 0x0003e8000c101d04 */
[----:B------:R1:W-:Y:S02]  /*48f0*/  STG.E.128 desc[UR4][R176.64], R172 ;  /* 0x000000acb0007986 */ /* 0x0003e4000c101d04 */
.L_x_9314:
[----:B------:R-:W-:Y:S05]  /*4900*/  BSYNC B1 ;  /* 0x0000000000017941 */ /* 0x000fea0003800000 */
.L_x_9313:
[----:B-1----:R-:W1:Y:S02]  /*4910*/  LDC.64 R4, c[0x0][0x210] ;  /* 0x00008400ff047b82 */ /* 0x002e640000000a00 */
[----:B-1----:R-:W-:-:S04]  /*4920*/  LEA R3, R4, R3, 0x2 ;  /* 0x0000000304037211 */ /* 0x002fc800078e10ff */
[----:B------:R-:W-:-:S13]  /*4930*/  ISETP.GE.AND P4, PT, R3, R5, PT ;  /* 0x000000050300720c */ /* 0x000fda0003f86270 */
[----:B------:R-:W-:Y:S05]  /*4940*/  @!P4 BRA `(.L_x_9315) ;  /* 0xffffffbc0048c947 */ /* 0x000fea000383ffff */
.L_x_9293:
[----:B------:R-:W-:Y:S05]  /*4950*/  BSYNC B0 ;  /* 0x0000000000007941 */ /* 0x000fea0003800000 */
.L_x_9292:
        /* <DEDUP_REMOVED lines=313> */
.L_x_9304:
        /* <DEDUP_REMOVED lines=8> */
.L_x_9317:
[----:B------:R-:W-:Y:S05]  /*5d70*/  BSYNC B1 ;  /* 0x0000000000017941 */ /* 0x000fea0003800000 */
.L_x_9316:
        /* <DEDUP_REMOVED lines=8> */
.L_x_9318:
[----:B------:R-:W-:Y:S01]  /*5e00*/  HFMA2.MMA R174, -RZ, RZ, 0, 1.1920928955078125e-07 ;  /* 0x00000002ffae7435 */ /* 0x000fe200000001ff */
[----:B------:R-:W-:Y:S02]  /*5e10*/  MOV R175, R178 ;  /* 0x000000b200af7202 */ /* 0x000fe40000000f00 */
[----:B------:R-:W-:-:S08]  /*5e20*/  MOV R214, R176 ;  /* 0x000000b000d67202 */ /* 0x000fd00000000f00 */
[----:B------:R-:W-:Y:S05]  /*5e30*/  WARPSYNC.COLLECTIVE R172, `(.L_x_9319) ;  /* 0x00000000ac087348 */ /* 0x000fea0003c00000 */
[----:B------:R0:W1:Y:S02]  /*5e40*/  SHFL.BFLY P4, R176, R175, R174, R173 ;  /* 0x0c0000aeafb07389 */ /* 0x00006400000800ad */
[----:B01----:R-:W-:Y:S01]  /*5e50*/  ENDCOLLECTIVE ;  /* 0x000000000000791b */ /* 0x003fe20003800000 */
.L_x_9319:
[----:B------:R-:W-:-:S05]  /*5e60*/  FADD.FTZ R179, R214, R215 ;  /* 0x000000d7d6b37221 */ /* 0x000fca0000010000 */
[----:B------:R-:W-:Y:S01]  /*5e70*/  MOV R175, R179 ;  /* 0x000000b300af7202 */ /* 0x000fe20000000f00 */
[----:B------:R-:W-:-:S07]  /*5e80*/  FADD.FTZ R213, R178, R176 ;  /* 0x000000b0b2d57221 */ /* 0x000fce0000010000 */
[----:B------:R-:W-:Y:S05]  /*5e90*/  WARPSYNC.COLLECTIVE R172, `(.L_x_9320) ;  /* 0x00000000ac087348 */ /* 0x000fea0003c00000 */
[----:B------:R0:W1:Y:S02]  /*5ea0*/  SHFL.BFLY P4, R176, R175, R174, R173 ;  /* 0x0c0000aeafb07389 */ /* 0x00006400000800ad */
[----:B01----:R-:W-:Y:S01]  /*5eb0*/  ENDCOLLECTIVE ;  /* 0x000000000000791b */ /* 0x003fe20003800000 */
.L_x_9320:
[----:B------:R-:W-:Y:S01]  /*5ec0*/  HFMA2.MMA R174, -RZ, RZ, 0, 2.384185791015625e-07 ;  /* 0x00000004ffae7435 */ /* 0x000fe200000001ff */
[----:B------:R-:W-:Y:S02]  /*5ed0*/  MOV R175, R213 ;  /* 0x000000d500af7202 */ /* 0x000fe40000000f00 */
[----:B------:R-:W-:-:S08]  /*5ee0*/  MOV R214, R176 ;  /* 0x000000b000d67202 */ /* 0x000fd00000000f00 */
[----:B------:R-:W-:Y:S05]  /*5ef0*/  WARPSYNC.COLLECTIVE R172, `(.L_x_9321) ;  /* 0x00000000ac087348 */ /* 0x000fea0003c00000 */
[----:B------:R0:W1:Y:S02]  /*5f00*/  SHFL.BFLY P4, R176, R175, R174, R173 ;  /* 0x0c0000aeafb07389 */ /* 0x00006400000800ad */
[----:B01----:R-:W-:Y:S01]  /*5f10*/  ENDCOLLECTIVE ;  /* 0x000000000000791b */ /* 0x003fe20003800000 */
.L_x_9321:
[----:B------:R-:W-:-:S05]  /*5f20*/  FADD.FTZ R214, R179, R214 ;  /* 0x000000d6b3d67221 */ /* 0x000fca0000010000 */
[----:B------:R-:W-:Y:S01]  /*5f30*/  MOV R175, R214 ;  /* 0x000000d600af7202 */ /* 0x000fe20000000f00 */
[----:B------:R-:W-:-:S07]  /*5f40*/  FADD.FTZ R177, R213, R176 ;  /* 0x000000b0d5b17221 */ /* 0x000fce0000010000 */
[----:B------:R-:W-:Y:S05]  /*5f50*/  WARPSYNC.COLLECTIVE R172, `(.L_x_9322) ;  /* 0x00000000ac087348 */ /* 0x000fea0003c00000 */
[----:B------:R0:W1:Y:S02]  /*5f60*/  SHFL.BFLY P4, R176, R175, R174, R173 ;  /* 0x0c0000aeafb07389 */ /* 0x00006400000800ad */
[----:B01----:R-:W-:Y:S01]  /*5f70*/  ENDCOLLECTIVE ;  /* 0x000000000000791b */ /* 0x003fe20003800000 */
.L_x_9322:
[----:B------:R-:W-:Y:S01]  /*5f80*/  HFMA2.MMA R174, -RZ, RZ, 0, 4.76837158203125e-07 ;  /* 0x00000008ffae7435 */ /* 0x000fe200000001ff */
[----:B------:R-:W-:Y:S02]  /*5f90*/  MOV R175, R177 ;  /* 0x000000b100af7202 */ /* 0x000fe40000000f00 */
[----:B------:R-:W-:-:S08]  /*5fa0*/  MOV R179, R176 ;  /* 0x000000b000b37202 */ /* 0x000fd00000000f00 */
[----:B------:R-:W-:Y:S05]  /*5fb0*/  WARPSYNC.COLLECTIVE R172, `(.L_x_9323) ;  /* 0x00000000ac087348 */ /* 0x000fea0003c00000 */
[----:B------:R0:W1:Y:S02]  /*5fc0*/  SHFL.BFLY P4, R176, R175, R174, R173 ;  /* 0x0c0000aeafb07389 */ /* 0x00006400000800ad */
[----:B01----:R-:W-:Y:S01]  /*5fd0*/  ENDCOLLECTIVE ;  /* 0x000000000000791b */ /* 0x003fe20003800000 */
.L_x_9323:
[----:B------:R-:W-:-:S05]  /*5fe0*/  FADD.FTZ R216, R214, R179 ;  /* 0x000000b3d6d87221 */ /* 0x000fca0000010000 */
[----:B------:R-:W-:Y:S01]  /*5ff0*/  MOV R175, R216 ;  /* 0x000000d800af7202 */ /* 0x000fe20000000f00 */
[----:B------:R-:W-:-:S07]  /*6000*/  FADD.FTZ R177, R177, R176 ;  /* 0x000000b0b1b17221 */ /* 0x000fce0000010000 */
[----:B------:R-:W-:Y:S05]  /*6010*/  WARPSYNC.COLLECTIVE R172, `(.L_x_9324) ;  /* 0x00000000ac087348 */ /* 0x000fea0003c00000 */
[----:B------:R0:W1:Y:S02]  /*6020*/  SHFL.BFLY P4, R176, R175, R174, R173 ;  /* 0x0c0000aeafb07389 */ /* 0x00006400000800ad */
[----:B01----:R-:W-:Y:S01]  /*6030*/  ENDCOLLECTIVE ;  /* 0x000000000000791b */ /* 0x003fe20003800000 */
.L_x_9324:
[----:B------:R-:W-:Y:S01]  /*6040*/  HFMA2.MMA R174, -RZ, RZ, 0, 9.5367431640625e-07 ;  /* 0x00000010ffae7435 */ /* 0x000fe200000001ff */
[----:B------:R-:W-:Y:S02]  /*6050*/  MOV R175, R177 ;  /* 0x000000b100af7202 */ /* 0x000fe40000000f00 */
[----:B------:R-:W-:-:S08]  /*6060*/  MOV R215, R176 ;  /* 0x000000b000d77202 */ /* 0x000fd00000000f00 */
[----:B------:R-:W-:Y:S05]  /*6070*/  WARPSYNC.COLLECTIVE R172, `(.L_x_9325) ;  /* 0x00000000ac087348 */ /* 0x000fea0003c00000 */
[----:B------:R0:W1:Y:S02]  /*6080*/  SHFL.BFLY P4, R176, R175, R174, R173 ;  /* 0x0c0000aeafb07389 */ /* 0x00006400000800ad */
[----:B01----:R-:W-:Y:S01]  /*6090*/  ENDCOLLECTIVE ;  /* 0x000000000000791b */ /* 0x003fe20003800000 */
.L_x_9325:
[----:B------:R-:W-:-:S05]  /*60a0*/  FADD.FTZ R215, R216, R215 ;  /* 0x000000d7d8d77221 */ /* 0x000fca0000010000 */
[----:B------:R-:W-:Y:S02]  /*60b0*/  MOV R175, R215 ;  /* 0x000000d700af7202 */ /* 0x000fe40000000f00 */
[----:B------:R-:W-:-:S07]  /*60c0*/  MOV R178, R176 ;  /* 0x000000b000b27202 */ /* 0x000fce0000000f00 */
[----:B------:R-:W-:Y:S05]  /*60d0*/  WARPSYNC.COLLECTIVE R172, `(.L_x_9326) ;  /* 0x00000000ac087348 */ /* 0x000fea0003c00000 */
[----:B------:R0:W1:Y:S02]  /*60e0*/  SHFL.BFLY P4, R176, R175, R174, R173 ;  /* 0x0c0000aeafb07389 */ /* 0x00006400000800ad */
[----:B01----:R-:W-:Y:S01]  /*60f0*/  ENDCOLLECTIVE ;  /* 0x000000000000791b */ /* 0x003fe20003800000 */
.L_x_9326:
[----:B------:R-:W-:Y:S05]  /*6100*/  BRA `(.L_x_9327) ;  /* 0xffffffc400547947 */ /* 0x000fea000383ffff */
.L_x_9328:
        /* <DEDUP_REMOVED lines=15> */
.L_x_16970:


//--------------------- .text._ZN10layer_norm13ln_bwd_kernelINS_13Kernel_traitsIf6__halfS2_S2_fjLj1280ELj1ELj4ELj1ELj16ENS_18Kernel_traits_baseILj1280EfS2_S2_S2_fjLj128EEEEELb1ELb0ELb0ELb1EEEvNS_9BwdParamsE --------------------------
	.section	.text._ZN10layer_norm13ln_bwd_kernelINS_13Kernel_traitsIf6__halfS2_S2_fjLj1280ELj1ELj4ELj1ELj16ENS_18Kernel_traits_baseILj1280EfS2_S2_S2_fjLj128EEEEELb1ELb0ELb0ELb1EEEvNS_9BwdParamsE,"ax",@progbits
	.align	128
        .global         _ZN10layer_norm13ln_bwd_kernelINS_13Kernel_traitsIf6__halfS2_S2_fjLj1280ELj1ELj4ELj1ELj16ENS_18Kernel_traits_baseILj1280EfS2_S2_S2_fjLj128EEEEELb1ELb0ELb0ELb1EEEvNS_9BwdParamsE
        .type           _ZN10layer_norm13ln_bwd_kernelINS_13Kernel_traitsIf6__halfS2_S2_fjLj1280ELj1ELj4ELj1ELj16ENS_18Kernel_traits_baseILj1280EfS2_S2_S2_fjLj128EEEEELb1ELb0ELb0ELb1EEEvNS_9BwdParamsE,@function
        .size           _ZN10layer_norm13ln_bwd_kernelINS_13Kernel_traitsIf6__halfS2_S2_fjLj1280ELj1ELj4ELj1ELj16ENS_18Kernel_traits_baseILj1280EfS2_S2_S2_fjLj128EEEEELb1ELb0ELb0ELb1EEEvNS_9BwdParamsE,(.L_x_16971 - _ZN10layer_norm13ln_bwd_kernelINS_13Kernel_traitsIf6__halfS2_S2_fjLj1280ELj1ELj4ELj1ELj16ENS_18Kernel_traits_baseILj1280EfS2_S2_S2_fjLj128EEEEELb1ELb0ELb0ELb1EEEvNS_9BwdParamsE)
        .other          _ZN10layer_norm13ln_bwd_kernelINS_13Kernel_traitsIf6__halfS2_S2_fjLj1280ELj1ELj4ELj1ELj16ENS_18Kernel_traits_baseILj1280EfS2_S2_S2_fjLj128EEEEELb1ELb0ELb0ELb1EEEvNS_9BwdParamsE,@"STO_CUDA_ENTRY STV_DEFAULT"
_ZN10layer_norm13ln_bwd_kernelINS_13Kernel_traitsIf6__halfS2_S2_fjLj1280ELj1ELj4ELj1ELj16ENS_18Kernel_traits_baseILj1280EfS2_S2_S2_fjLj128EEEEELb1ELb0ELb0ELb1EEEvNS_9BwdParamsE:
.text._ZN10layer_norm13ln_bwd_kernelINS_13Kernel_traitsIf6__halfS2_S2_fjLj1280ELj1ELj4ELj1ELj16ENS_18Kernel_traits_baseILj1280EfS2_S2_S2_fjLj128EEEEELb1ELb0ELb0ELb1EEEvNS_9BwdParamsE:
        /* <DEDUP_REMOVED lines=56> */
.L_x_9330:
        /* <DEDUP_REMOVED lines=61> */
.L_x_9334:
        /* <DEDUP_REMOVED lines=77> */
[----:B-----5:R-:W5:Y:S03]  /*0c20*/  @P1 LDG.E.128 R44, desc[UR4][R110.64] ;  /* 0x000000046e2c1981 */ /* 0x020f66000c1e1d00 */
        /* <DEDUP_REMOVED lines=378> */
.L_x_9346:
        /* <DEDUP_REMOVED lines=217> */
[----:B------:R-:W-:Y:S01]  /*3160*/  FFMA.FTZ R232, R218, R247, R246 ;  /* 0x000000f7dae87223 */ /* 0x000fe200000100f6 */
[----:B------:R-:W-:Y:S01]  /*3170*/  @P1 HADD2.F32 R218, -RZ, R45.H1_H1 ;  /* 0x3000002dffda1230 */ /* 0x000fe20000004100 */
[----:B------:R-:W-:Y:S01]  /*3180*/  FSEL R140, R118, RZ, P6 ;  /* 0x000000ff768c7208 */ /* 0x000fe20003000000 */
[----:B------:R-:W-:Y:S01]  /*3190*/  @P1 HADD2.F32 R118, -RZ, R50.H1_H1 ;  /* 0x30000032ff761230 */ /* 0x000fe20000004100 */
[----:B------:R-:W-:Y:S01]  /*31a0*/  LOP3.LUT P6, RZ, R113, 0xff, RZ, 0xc0, !PT ;  /* 0x000000ff71ff7812 */ /* 0x000fe200078cc0ff */
[----:B------:R-:W-:-:S02]  /*31b0*/  @P1 HADD2.F32 R113, -RZ, R51.H0_H0 ;  /* 0x20000033ff711230 */ /* 0x000fc40000004100 */
[----:B------:R-:W-:Y:S01]  /*31c0*/  FADD.FTZ R105, R105, -R222 ;  /* 0x800000de69697221 */ /* 0x000fe20000010000 */
[-C--:B------:R-:W-:Y:S01]  /*31d0*/  FFMA.FTZ R231, R216, R247.reuse, R246 ;  /* 0x000000f7d8e77223 */ /* 0x080fe200000100f6 */
[----:B------:R-:W-:Y:S01]  /*31e0*/  @P1 FADD.FTZ R229, R229, R118 ;  /* 0x00000076e5e51221 */ /* 0x000fe20000010000 */
[----:B------:R-:W-:Y:S02]  /*31f0*/  @P1 HADD2.F32 R118, -RZ, R44.H0_H0 ;  /* 0x2000002cff761230 */ /* 0x000fe40000004100 */
[----:B------:R-:W-:Y:S01]  /*3200*/  @P1 FADD.FTZ R212, R212, R113 ;  /* 0x00000071d4d41221 */ /* 0x000fe20000010000 */
[----:B------:R-:W-:Y:S02]  /*3210*/  @P1 HADD2.F32 R113, -RZ, R51.H1_H1 ;  /* 0x30000033ff711230 */ /* 0x000fe40000004100 */
[-CC-:B------:R-:W-:Y:S01]  /*3220*/  FFMA.FTZ R219, R219, R247.reuse, R246.reuse ;  /* 0x000000f7dbdb7223 */ /* 0x180fe200000100f6 */
[----:B------:R-:W-:Y:S01]  /*3230*/  FFMA.FTZ R223, R223, R247, R246 ;  /* 0x000000f7dfdf7223 */ /* 0x000fe200000100f6 */
[----:B------:R-:W-:Y:S01]  /*3240*/  @P1 FADD.FTZ R137, R137, R118 ;  /* 0x0000007689891221 */ /* 0x000fe20000010000 */
[----:B------:R-:W-:-:S02]  /*3250*/  @P1 HADD2.F32 R118, -RZ, R45.H0_H0 ;  /* 0x2000002dff761230 */ /* 0x000fc40000004100 */
[----:B------:R-:W-:Y:S01]  /*3260*/  @P1 FADD.FTZ R228, R228, R113 ;  /* 0x00000071e4e41221 */ /* 0x000fe20000010000 */
[----:B------:R-:W-:Y:S02]  /*3270*/  @P1 HADD2.F32 R113, -RZ, R44.H1_H1 ;  /* 0x3000002cff711230 */ /* 0x000fe40000004100 */
[-C--:B------:R-:W-:Y:S01]  /*3280*/  FMUL.FTZ R208, R212, R190.reuse ;  /* 0x000000bed4d07220 */ /* 0x080fe20000410000 */
[----:B------:R-:W-:Y:S01]  /*3290*/  FFMA.FTZ R216, R225, R247, R246 ;  /* 0x000000f7e1d87223 */ /* 0x000fe200000100f6 */
        /* <DEDUP_REMOVED lines=21> */
[----:B------:R-:W-:Y:S01]  /*33f0*/  FMUL.FTZ R231, R196, R231 ;  /* 0x000000e7c4e77220 */ /* 0x000fe20000410000 */
[----:B------:R-:W-:Y:S01]  /*3400*/  FADD.FTZ R143, R143, -R232 ;  /* 0x800000e88f8f7221 */ /* 0x000fe20000010000 */
[----:B------:R-:W-:Y:S01]  /*3410*/  FSEL R211, R113, RZ, P2 ;  /* 0x000000ff71d37208 */ /* 0x000fe20001000000 */
[----:B------:R-:W-:Y:S01]  /*3420*/  FMUL.FTZ R114, R114, UR14 ;  /* 0x0000000e72727c20 */ /* 0x000fe20008410000 */
[----:B------:R-:W-:Y:S01]  /*3430*/  LOP3.LUT P2, RZ, R115, 0xff, RZ, 0xc0, !PT ;  /* 0x000000ff73ff7812 */ /* 0x000fe2000784c0ff */
[----:B------:R-:W-:Y:S01]  /*3440*/  FADD.FTZ R219, R238, -R219 ;  /* 0x800000dbeedb7221 */ /* 0x000fe20000010000 */
[----:B------:R-:W-:Y:S01]  /*3450*/  MOV R142, R116 ;  /* 0x00000074008e7202 */ /* 0x000fe20000000f00 */
[----:B------:R-:W-:Y:S01]  /*3460*/  FADD.FTZ R223, R240, -R223 ;  /* 0x800000dff0df7221 */ /* 0x000fe20000010000 */
[----:B------:R-:W-:Y:S01]  /*3470*/  FSEL R113, R114, RZ, P6 ;  /* 0x000000ff72717208 */ /* 0x000fe20003000000 */
[----:B------:R-:W-:Y:S01]  /*3480*/  FADD.FTZ R241, R241, -R216 ;  /* 0x800000d8f1f17221 */ /* 0x000fe20000010000 */
[----:B------:R-:W-:-:S02]  /*3490*/  FSEL R114, R118, RZ, P3 ;  /* 0x000000ff76727208 */ /* 0x000fc40001800000 */
        /* <DEDUP_REMOVED lines=10> */
[--C-:B------:R-:W-:Y:S01]  /*3540*/  FFMA.FTZ R215, R220, R247, R246.reuse ;  /* 0x000000f7dcd77223 */ /* 0x100fe200000100f6 */
[----:B------:R-:W-:Y:S01]  /*3550*/  FMUL.FTZ R115, R196, R115 ;  /* 0x00000073c4737220 */ /* 0x000fe20000410000 */
[----:B------:R-:W-:Y:S01]  /*3560*/  FADD.FTZ R221, R236, -R141 ;  /* 0x8000008decdd7221 */ /* 0x000fe20000010000 */
[----:B------:R-:W-:Y:S01]  /*3570*/  FFMA.FTZ R247, R226, R247, R246 ;  /* 0x000000f7e2f77223 */ /* 0x000fe200000100f6 */
[----:B------:R-:W-:Y:S01]  /*3580*/  FADD.FTZ R233, R104, -R215 ;  /* 0x800000d768e97221 */ /* 0x000fe20000010000 */
[----:B------:R-:W-:Y:S01]  /*3590*/  @P1 FADD.FTZ R115, R115, R218 ;  /* 0x000000da73731221 */ /* 0x000fe20000010000 */
[----:B------:R-:W-:Y:S01]  /*35a0*/  FMUL.FTZ R218, R196, R105 ;  /* 0x00000069c4da7220 */ /* 0x000fe20000410000 */
[----:B------:R-:W-:-:S02]  /*35b0*/  @P1 HADD2.F32 R105, -RZ, R46.H0_H0 ;  /* 0x2000002eff691230 */ /* 0x000fc40000004100 */
[----:B------:R-:W-:Y:S01]  /*35c0*/  FMUL.FTZ R226, R196, R221 ;  /* 0x000000ddc4e27220 */ /* 0x000fe20000410000 */
[----:B------:R-:W-:Y:S02]  /*35d0*/  @P1 HADD2.F32 R104, -RZ, R46.H1_H1 ;  /* 0x3000002eff681230 */ /* 0x000fe40000004100 */
[-C--:B------:R-:W-:Y:S01]  /*35e0*/  FMUL.FTZ R141, R115, R190.reuse ;  /* 0x000000be738d7220 */ /* 0x080fe20000410000 */
[----:B------:R-:W-:Y:S01]  /*35f0*/  FADD.FTZ R235, R106, -R217 ;  /* 0x800000d96aeb7221 */ /* 0x000fe20000010000 */
[----:B------:R-:W-:Y:S01]  /*3600*/  @P1 FADD.FTZ R226, R226, R105 ;  /* 0x00000069e2e21221 */ /* 0x000fe20000010000 */
[----:B------:R-:W-:Y:S01]  /*3610*/  FADD.FTZ R247, R242, -R247 ;  /* 0x800000f7f2f77221 */ /* 0x000fe20000010000 */
[----:B------:R-:W-:Y:S01]  /*3620*/  @P1 FADD.FTZ R231, R231, R104 ;  /* 0x00000068e7e71221 */ /* 0x000fe20000010000 */
[----:B------:R-:W-:Y:S01]  /*3630*/  FMUL.FTZ R141, R141, UR14 ;  /* 0x0000000e8d8d7c20 */ /* 0x000fe20008410000 */
[----:B------:R-:W-:Y:S01]  /*3640*/  FMUL.FTZ R104, R226, R190 ;  /* 0x000000bee2687220 */ /* 0x000fe20000410000 */
[----:B------:R-:W-:-:S02]  /*3650*/  @P1 HADD2.F32 R106, -RZ, R47.H0_H0 ;  /* 0x2000002fff6a1230 */ /* 0x000fc40000004100 */
[C---:B------:R-:W-:Y:S01]  /*3660*/  FMUL.FTZ R225, R196.reuse, R225 ;  /* 0x000000e1c4e17220 */ /* 0x040fe20000410000 */
[----:B------:R-:W-:Y:S01]  /*3670*/  FMUL.FTZ R230, R196, R143 ;  /* 0x0000008fc4e67220 */ /* 0x000fe20000410000 */
[----:B------:R-:W-:Y:S01]  /*3680*/  FMUL.FTZ R104, R104, UR14 ;  /* 0x0000000e68687c20 */ /* 0x000fe20008410000 */
[----:B------:R-:W-:Y:S01]  /*3690*/  FSEL R141, R141, RZ, P4 ;  /* 0x000000ff8d8d7208 */ /* 0x000fe20002000000 */
[----:B------:R-:W-:Y:S01]  /*36a0*/  FMUL.FTZ R215, R196, R219 ;  /* 0x000000dbc4d77220 */ /* 0x000fe20000410000 */
[----:B------:R-:W-:Y:S01]  /*36b0*/  LOP3.LUT P4, RZ, R142, 0xff, RZ, 0xc0, !PT ;  /* 0x000000ff8eff7812 */ /* 0x000fe2000788c0ff */
[----:B------:R-:W-:Y:S01]  /*36c0*/  FMUL.FTZ R219, R196, R223 ;  /* 0x000000dfc4db7220 */ /* 0x000fe20000410000 */
[----:B------:R-:W-:Y:S01]  /*36d0*/  @P1 HADD2.F32 R143, -RZ, R47.H1_H1 ;  /* 0x3000002fff8f1230 */ /* 0x000fe20000004100 */
[----:B------:R-:W-:Y:S01]  /*36e0*/  FSEL R232, R104, RZ, P2 ;  /* 0x000000ff68e87208 */ /* 0x000fe20001000000 */
[----:B------:R-:W-:Y:S02]  /*36f0*/  @P1 HADD2.F32 R142, -RZ, R43.H1_H1 ;  /* 0x3000002bff8e1230 */ /* 0x000fe40000004100 */
[----:B------:R-:W-:Y:S01]  /*3700*/  FMUL.FTZ R223, R196, R247 ;  /* 0x000000f7c4df7220 */ /* 0x000fe20000410000 */
[----:B------:R-:W-:Y:S01]  /*3710*/  ISETP.NE.U32.AND P2, PT, RZ, UR12, PT ;  /* 0x0000000cff007c0c */ /* 0x000fe2000bf45070 */
[----:B------:R-:W-:Y:S01]  /*3720*/  @P1 FADD.FTZ R225, R225, R106 ;  /* 0x0000006ae1e11221 */ /* 0x000fe20000010000 */
[----:B------:R-:W-:-:S02]  /*3730*/  @P1 HADD2.F32 R105, -RZ, R40.H1_H1 ;  /* 0x30000028ff691230 */ /* 0x000fc40000004100 */
[----:B------:R-:W-:Y:S01]  /*3740*/  FMUL.FTZ R104, R231, R190 ;  /* 0x000000bee7687220 */ /* 0x000fe20000410000 */
[----:B------:R-:W-:Y:S01]  /*3750*/  FADD.FTZ R239, R239, -R214 ;  /* 0x800000d6efef7221 */ /* 0x000fe20000010000 */
[----:B------:R-:W-:Y:S01]  /*3760*/  FMUL.FTZ R216, R196, R233 ;  /* 0x000000e9c4d87220 */ /* 0x000fe20000410000 */
[----:B------:R-:W-:Y:S02]  /*3770*/  @P1 HADD2.F32 R106, -RZ, R40.H0_H0 ;  /* 0x20000028ff6a1230 */ /* 0x000fe40000004100 */
[----:B------:R-:W-:Y:S01]  /*3780*/  @P1 FADD.FTZ R230, R230, R143 ;  /* 0x0000008fe6e61221 */ /* 0x000fe20000010000 */
[----:B------:R-:W-:Y:S01]  /*3790*/  @P1 FADD.FTZ R223, R223, R142 ;  /* 0x0000008edfdf1221 */ /* 0x000fe20000010000 */
[----:B------:R-:W-:Y:S01]  /*37a0*/  ISETP.NE.AND.EX P2, PT, RZ, UR13, PT, P2 ;  /* 0x0000000dff007c0c */ /* 0x000fe2000bf45320 */
[--C-:B------:R-:W-:Y:S02]  /*37b0*/  @P1 HADD2.F32 R142, -RZ, R41.reuse.H0_H0 ;  /* 0x20000029ff8e1230 */ /* 0x100fe40000004100 */
[----:B------:R-:W-:Y:S01]  /*37c0*/  FMUL.FTZ R104, R104, UR14 ;  /* 0x0000000e68687c20 */ /* 0x000fe20008410000 */
[----:B------:R-:W-:-:S02]  /*37d0*/  @P1 HADD2.F32 R143, -RZ, R41.H1_H1 ;  /* 0x30000029ff8f1230 */ /* 0x000fc40000004100 */
[----:B------:R-:W-:Y:S01]  /*37e0*/  FMUL.FTZ R217, R196, R239 ;  /* 0x000000efc4d97220 */ /* 0x000fe20000410000 */
[----:B------:R-:W-:Y:S01]  /*37f0*/  @P1 FADD.FTZ R216, R216, R105 ;  /* 0x00000069d8d81221 */ /* 0x000fe20000010000 */
[----:B------:R-:W-:Y:S01]  /*3800*/  @P1 FADD.FTZ R215, R215, R106 ;  /* 0x0000006ad7d71221 */ /* 0x000fe20000010000 */
[----:B------:R-:W-:Y:S01]  /*3810*/  FMUL.FTZ R105, R225, R190 ;  /* 0x000000bee1697220 */ /* 0x000fe20000410000 */
[--C-:B------:R-:W-:Y:S02]  /*3820*/  @P1 HADD2.F32 R106, -RZ, R42.reuse.H0_H0 ;  /* 0x2000002aff6a1230 */ /* 0x100fe40000004100 */
[----:B------:R-:W-:Y:S01]  /*3830*/  @P1 FADD.FTZ R217, R217, R142 ;  /* 0x0000008ed9d91221 */ /* 0x000fe20000010000 */
[----:B------:R-:W-:Y:S01]  /*3840*/  @P1 FADD.FTZ R218, R218, R143 ;  /* 0x0000008fdada1221 */ /* 0x000fe20000010000 */
[----:B------:R-:W-:Y:S01]  /*3850*/  FSEL R224, R104, RZ, P6 ;  /* 0x000000ff68e07208 */ /* 0x000fe20003000000 */
[----:B------:R-:W-:Y:S02]  /*3860*/  @P1 HADD2.F32 R143, -RZ, R42.H1_H1 ;  /* 0x3000002aff8f1230 */ /* 0x000fe40000004100 */
[----:B------:R-:W-:Y:S01]  /*3870*/  FMUL.FTZ R105, R105, UR14 ;  /* 0x0000000e69697c20 */ /* 0x000fe20008410000 */
[----:B------:R-:W-:-:S02]  /*3880*/  @P1 HADD2.F32 R142, -RZ, R43.H0_H0 ;  /* 0x2000002bff8e1230 */ /* 0x000fc40000004100 */
[-C--:B------:R-:W-:Y:S01]  /*3890*/  FMUL.FTZ R104, R230, R190.reuse ;  /* 0x000000bee6687220 */ /* 0x080fe20000410000 */
[C---:B------:R-:W-:Y:S01]  /*38a0*/  FMUL.FTZ R220, R196.reuse, R235 ;  /* 0x000000ebc4dc7220 */ /* 0x040fe20000410000 */
[----:B------:R-:W-:Y:S01]  /*38b0*/  FMUL.FTZ R221, R196, R241 ;  /* 0x000000f1c4dd7220 */ /* 0x000fe20000410000 */
[----:B------:R-:W-:Y:S01]  /*38c0*/  @P1 FADD.FTZ R219, R219, R106 ;  /* 0x0000006adbdb1221 */ /* 0x000fe20000010000 */
[----:B------:R-:W-:Y:S01]  /*38d0*/  FSEL R234, R105, RZ, P3 ;  /* 0x000000ff69ea7208 */ /* 0x000fe20001800000 */
[----:B------:R-:W-:Y:S01]  /*38e0*/  @P1 FADD.FTZ R220, R220, R143 ;  /* 0x0000008fdcdc1221 */ /* 0x000fe20000010000 */
        /* <DEDUP_REMOVED lines=23> */
[----:B------:R-:W-:Y:S02]  /*3a60*/  @P2 F2FP.F16.F32.PACK_AB R243, RZ, R243 ;  /* 0x000000f3fff3223e */ /* 0x000fe400000000ff */
[----:B------:R-:W-:Y:S02]  /*3a70*/  @P2 F2FP.F16.F32.PACK_AB R244, RZ, R244 ;  /* 0x000000f4fff4223e */ /* 0x000fe400000000ff */
[----:B------:R-:W-:-:S02]  /*3a80*/  @P2 F2FP.F16.F32.PACK_AB R199, RZ, R199 ;  /* 0x000000c7ffc7223e */ /* 0x000fc400000000ff */
[----:B------:R-:W-:Y:S02]  /*3a90*/  @P2 F2FP.F16.F32.PACK_AB R202, RZ, R202 ;  /* 0x000000caffca223e */ /* 0x000fe400000000ff */
[----:B------:R-:W-:Y:S02]  /*3aa0*/  @P2 F2FP.F16.F32.PACK_AB R107, RZ, R107 ;  /* 0x0000006bff6b223e */ /* 0x000fe400000000ff */
[----:B------:R-:W-:Y:S02]  /*3ab0*/  @P2 F2FP.F16.F32.PACK_AB R130, RZ, R130 ;  /* 0x00000082ff82223e */ /* 0x000fe400000000ff */
[----:B------:R-:W-:Y:S02]  /*3ac0*/  @P2 F2FP.F16.F32.PACK_AB R201, RZ, R201 ;  /* 0x000000c9ffc9223e */ /* 0x000fe400000000ff */
[----:B------:R-:W-:Y:S02]  /*3ad0*/  @P2 F2FP.F16.F32.PACK_AB R203, RZ, R203 ;  /* 0x000000cbffcb223e */ /* 0x000fe400000000ff */
        /* <DEDUP_REMOVED lines=9> */
[----:B------:R-:W-:Y:S02]  /*3b70*/  @P2 F2FP.F16.F32.PACK_AB R206, RZ, R206 ;  /* 0x000000ceffce223e */ /* 0x000fe400000000ff */
[----:B------:R-:W-:Y:S01]  /*3b80*/  @P2 F2FP.F16.F32.PACK_AB R205, RZ, R205 ;  /* 0x000000cdffcd223e */ /* 0x000fe200000000ff */
[----:B------:R0:W-:Y:S01]  /*3b90*/  @P2 STG.E.128 desc[UR4][R104.64], R100 ;  /* 0x0000006468002986 */ /* 0x0001e2000c101d04 */
[----:B------:R-:W-:Y:S02]  /*3ba0*/  @P2 F2FP.F16.F32.PACK_AB R136, RZ, R136 ;  /* 0x00000088ff88223e */ /* 0x000fe400000000ff */
[----:B------:R-:W-:Y:S02]  /*3bb0*/  @P2 F2FP.F16.F32.PACK_AB R135, RZ, R135 ;  /* 0x00000087ff87223e */ /* 0x000fe400000000ff */
[----:B------:R-:W-:-:S02]  /*3bc0*/  @P2 F2FP.F16.F32.PACK_AB R204, RZ, R204 ;  /* 0x000000ccffcc223e */ /* 0x000fc400000000ff */
[----:B------:R-:W-:Y:S02]  /*3bd0*/  @P2 F2FP.F16.F32.PACK_AB R133, RZ, R133 ;  /* 0x00000085ff85223e */ /* 0x000fe400000000ff */
[----:B------:R-:W-:Y:S02]  /*3be0*/  @P2 F2FP.F16.F32.PACK_AB R227, RZ, R227 ;  /* 0x000000e3ffe3223e */ /* 0x000fe400000000ff */
[----:B------:R-:W-:Y:S02]  /*3bf0*/  @P2 F2FP.F16.F32.PACK_AB R207, RZ, R207 ;  /* 0x000000cfffcf223e */ /* 0x000fe400000000ff */
[----:B------:R-:W-:Y:S02]  /*3c00*/  F2FP.F16.F32.PACK_AB R107, R110, R200 ;  /* 0x000000c86e6b723e */ /* 0x000fe400000000ff */
[----:B------:R-:W-:Y:S01]  /*3c10*/  F2FP.F16.F32.PACK_AB R110, R126, R127 ;  /* 0x0000007f7e6e723e */ /* 0x000fe200000000ff */
[----:B-1----:R-:W-:Y:S01]  /*3c20*/  IMAD.WIDE.U32 R126, R192, 0x10, R142 ;  /* 0x00000010c07e7825 */ /* 0x002fe200078e008e */
[----:B------:R-:W-:-:S02]  /*3c30*/  F2FP.F16.F32.PACK_AB R106, R132, R198 ;  /* 0x000000c6846a723e */ /* 0x000fc400000000ff */
[----:B0-----:R-:W-:Y:S02]  /*3c40*/  F2FP.F16.F32.PACK_AB R105, R131, R197 ;  /* 0x000000c58369723e */ /* 0x001fe400000000ff */
[----:B------:R-:W0:Y:S01]  /*3c50*/  @P2 LDC.64 R130, c[0x0][0x308] ;  /* 0x0000c200ff822b82 */ /* 0x000e220000000a00 */
[----:B------:R-:W-:Y:S02]  /*3c60*/  @P2 PRMT R100, R206, 0x7610, R100 ;  /* 0x00007610ce642816 */ /* 0x000fe40000000064 */
[----:B------:R-:W-:Y:S02]  /*3c70*/  @P2 PRMT R101, R205, 0x7610, R101 ;  /* 0x00007610cd652816 */ /* 0x000fe40000000065 */
[----:B------:R-:W-:Y:S02]  /*3c80*/  @P2 PRMT R102, R136, 0x7610, R102 ;  /* 0x0000761088662816 */ /* 0x000fe40000000066 */
[----:B------:R-:W-:Y:S02]  /*3c90*/  @P2 PRMT R103, R135, 0x7610, R103 ;  /* 0x0000761087672816 */ /* 0x000fe40000000067 */
[----:B------:R-:W-:-:S02]  /*3ca0*/  F2FP.F16.F32.PACK_AB R104, R0, R108 ;  /* 0x0000006c0068723e */ /* 0x000fc400000000ff */
[----:B------:R-:W-:Y:S02]  /*3cb0*/  @P2 PRMT R100, R100, 0x5410, R204 ;  /* 0x0000541064642816 */ /* 0x000fe400000000cc */
[----:B------:R-:W-:Y:S01]  /*3cc0*/  @P2 PRMT R101, R101, 0x5410, R133 ;  /* 0x0000541065652816 */ /* 0x000fe20000000085 */
[----:B------:R-:W-:Y:S01]  /*3cd0*/  STG.E.128 desc[UR4][R126.64], R104 ;  /* 0x000000687e007986 */ /* 0x000fe2000c101d04 */
[----:B------:R-:W-:Y:S02]  /*3ce0*/  @P2 PRMT R102, R102, 0x5410, R227 ;  /* 0x0000541066662816 */ /* 0x000fe400000000e3 */
[----:B------:R-:W-:Y:S02]  /*3cf0*/  @P2 PRMT R103, R103, 0x5410, R207 ;  /* 0x0000541067672816 */ /* 0x000fe400000000cf */
[----:B------:R-:W-:Y:S02]  /*3d00*/  @P2 F2FP.F16.F32.PACK_AB R122, RZ, R122 ;  /* 0x0000007aff7a223e */ /* 0x000fe400000000ff */
[----:B------:R-:W-:Y:S01]  /*3d10*/  @P2 F2FP.F16.F32.PACK_AB R124, RZ, R124 ;  /* 0x0000007cff7c223e */ /* 0x000fe200000000ff */
[----:B------:R1:W-:Y:S01]  /*3d20*/  @P2 STG.E.128 desc[UR4][R116.64], R100 ;  /* 0x0000006474002986 */ /* 0x0003e2000c101d04 */
[----:B------:R-:W-:Y:S01]  /*3d30*/  @P2 F2FP.F16.F32.PACK_AB R213, RZ, R213 ;  /* 0x000000d5ffd5223e */ /* 0x000fe200000000ff */
[----:B0-----:R-:W-:Y:S01]  /*3d40*/  @P2 IMAD.WIDE.U32 R130, R194, 0x10, R130 ;  /* 0x00000010c2822825 */ /* 0x001fe200078e0082 */
[----:B------:R-:W-:-:S02]  /*3d50*/  @P2 F2FP.F16.F32.PACK_AB R212, RZ, R212 ;  /* 0x000000d4ffd4223e */ /* 0x000fc400000000ff */
[----:B------:R-:W-:Y:S02]  /*3d60*/  @P2 F2FP.F16.F32.PACK_AB R123, RZ, R123 ;  /* 0x0000007bff7b223e */ /* 0x000fe400000000ff */
[----:B------:R-:W-:Y:S02]  /*3d70*/  @P2 F2FP.F16.F32.PACK_AB R119, RZ, R119 ;  /* 0x00000077ff77223e */ /* 0x000fe400000000ff */
[----:B------:R-:W-:Y:S02]  /*3d80*/  @P2 F2FP.F16.F32.PACK_AB R229, RZ, R229 ;  /* 0x000000e5ffe5223e */ /* 0x000fe400000000ff */
[----:B------:R-:W-:Y:S02]  /*3d90*/  @P2 F2FP.F16.F32.PACK_AB R228, RZ, R228 ;  /* 0x000000e4ffe4223e */ /* 0x000fe400000000ff */
[----:B------:R-:W-:Y:S01]  /*3da0*/  F2FP.F16.F32.PACK_AB R108, R129, R128 ;  /* 0x00000080816c723e */ /* 0x000fe200000000ff */
[----:B------:R-:W-:Y:S01]  /*3db0*/  IMAD.WIDE.U32 R128, R193, 0x10, R142 ;  /* 0x00000010c1807825 */ /* 0x000fe200078e008e */
[----:B------:R-:W-:-:S02]  /*3dc0*/  F2FP.F16.F32.PACK_AB R111, R111, R134 ;  /* 0x000000866f6f723e */ /* 0x000fc400000000ff */
[----:B------:R-:W-:Y:S01]  /*3dd0*/  F2FP.F16.F32.PACK_AB R109, R125, R109 ;  /* 0x0000006d7d6d723e */ /* 0x000fe200000000ff */
[----:B-1----:R-:W0:Y:S01]  /*3de0*/  @P2 LDC.64 R116, c[0x0][0x308] ;  /* 0x0000c200ff742b82 */ /* 0x002e220000000a00 */
[----:B------:R-:W-:Y:S02]  /*3df0*/  @P2 PRMT R100, R122, 0x7610, R100 ;  /* 0x000076107a642816 */ /* 0x000fe40000000064 */
[----:B------:R-:W-:Y:S01]  /*3e00*/  @P2 PRMT R101, R124, 0x7610, R101 ;  /* 0x000076107c652816 */ /* 0x000fe20000000065 */
[----:B------:R1:W-:Y:S01]  /*3e10*/  STG.E.128 desc[UR4][R128.64], R108 ;  /* 0x0000006c80007986 */ /* 0x0003e2000c101d04 */
[----:B------:R-:W-:Y:S02]  /*3e20*/  @P2 PRMT R102, R213, 0x7610, R102 ;  /* 0x00007610d5662816 */ /* 0x000fe40000000066 */
[----:B------:R-:W-:Y:S02]  /*3e30*/  @P2 PRMT R103, R212, 0x7610, R103 ;  /* 0x00007610d4672816 */ /* 0x000fe40000000067 */
[----:B------:R-:W-:-:S02]  /*3e40*/  IADD3 R125, R192, 0x60, RZ ;  /* 0x00000060c07d7810 */ /* 0x000fc40007ffe0ff */
[----:B------:R-:W-:Y:S02]  /*3e50*/  @P2 PRMT R100, R100, 0x5410, R123 ;  /* 0x0000541064642816 */ /* 0x000fe4000000007b */
[----:B------:R-:W-:Y:S02]  /*3e60*/  @P2 PRMT R101, R101, 0x5410, R119 ;  /* 0x0000541065652816 */ /* 0x000fe40000000077 */
        /* <DEDUP_REMOVED lines=36> */
[----:B------:R-:W-:Y:S01]  /*40b0*/  FMUL.FTZ R216, R216, R190 ;  /* 0x000000bed8d87220 */ /* 0x000fe20000410000 */
[----:B------:R-:W-:Y:S01]  /*40c0*/  @P2 F2FP.F16.F32.PACK_AB R112, RZ, R218 ;  /* 0x000000daff70223e */ /* 0x000fe200000000ff */
[----:B------:R1:W-:Y:S01]  /*40d0*/  STG.E.128 desc[UR4][R110.64], R104 ;  /* 0x000000686e007986 */ /* 0x0003e2000c101d04 */
[----:B------:R-:W-:Y:S01]  /*40e0*/  @P2 F2FP.F16.F32.PACK_AB R113, RZ, R220 ;  /* 0x000000dcff71223e */ /* 0x000fe200000000ff */
[-C--:B------:R-:W-:Y:S01]  /*40f0*/  FMUL.FTZ R218, R218, R190.reuse ;  /* 0x000000bedada7220 */ /* 0x080fe20000410000 */
        /* <DEDUP_REMOVED lines=37> */
.L_x_9332:
        /* <DEDUP_REMOVED lines=80> */
.L_x_9331:
[----:B------:R-:W-:Y:S05]  /*4850*/  BSYNC B0 ;  /* 0x0000000000007941 */ /* 0x000fea0003800000 */
.L_x_9329:
        /* <DEDUP_REMOVED lines=226> */
.L_x_9333:
        /* <DEDUP_REMOVED lines=8> */
.L_x_9336:
[----:B------:R-:W-:Y:S05]  /*5700*/  BSYNC B2 ;  /* 0x0000000000027941 */ /* 0x000fea0003800000 */
.L_x_9335:
        /* <DEDUP_REMOVED lines=8> */
.L_x_9337:
[----:B------:R-:W-:Y:S01]  /*5790*/  HFMA2.MMA R252, -RZ, RZ, 0, 1.1920928955078125e-07 ;  /* 0x00000002fffc7435 */ /* 0x000fe200000001ff */
[----:B------:R-:W-:Y:S02]  /*57a0*/  MOV R249, R246 ;  /* 0x000000f600f97202 */ /* 0x000fe40000000f00 */
[----:B------:R-:W-:-:S03]  /*57b0*/  MOV R246, R248 ;  /* 0x000000f800f67202 */ /* 0x000fc60000000f00 */
[----:B------:R-:W-:-:S07]  /*57c0*/  FADD.FTZ R247, R247, R249 ;  /* 0x000000f9f7f77221 */ /* 0x000fce0000010000 */
[----:B------:R-:W-:Y:S05]  /*57d0*/  WARPSYNC.COLLECTIVE R250, `(.L_x_9338) ;  /* 0x00000000fa087348 */ /* 0x000fea0003c00000 */
[----:B------:R0:W1:Y:S02]  /*57e0*/  SHFL.BFLY P3, R246, R246, R252, R251 ;  /* 0x0c0000fcf6f67389 */ /* 0x00006400000600fb */
[----:B01----:R-:W-:Y:S01]  /*57f0*/  ENDCOLLECTIVE ;  /* 0x000000000000791b */ /* 0x003fe20003800000 */
.L_x_9338:
[----:B------:R-:W-:Y:S02]  /*5800*/  MOV R249, R246 ;  /* 0x000000f600f97202 */ /* 0x000fe40000000f00 */
[----:B------:R-:W-:-:S03]  /*5810*/  MOV R246, R247 ;  /* 0x000000f700f67202 */ /* 0x000fc60000000f00 */
[----:B------:R-:W-:-:S07]  /*5820*/  FADD.FTZ R249, R248, R249 ;  /* 0x000000f9f8f97221 */ /* 0x000fce0000010000 */
[----:B------:R-:W-:Y:S05]  /*5830*/  WARPSYNC.COLLECTIVE R250, `(.L_x_9339) ;  /* 0x00000000fa087348 */ /* 0x000fea0003c00000 */
[----:B------:R0:W1:Y:S02]  /*5840*/  SHFL.BFLY P3, R246, R246, R252, R251 ;  /* 0x0c0000fcf6f67389 */ /* 0x00006400000600fb */
[----:B01----:R-:W-:Y:S01]  /*5850*/  ENDCOLLECTIVE ;  /* 0x000000000000791b */ /* 0x003fe20003800000 */
.L_x_9339:
[----:B------:R-:W-:Y:S01]  /*5860*/  HFMA2.MMA R252, -RZ, RZ, 0, 2.384185791015625e-07 ;  /* 0x00000004fffc7435 */ /* 0x000fe200000001ff */
[----:B------:R-:W-:Y:S01]  /*5870*/  FADD.FTZ R247, R247, R246 ;  /* 0x000000f6f7f77221 */ /* 0x000fe20000010000 */
[----:B------:R-:W-:-:S09]  /*5880*/  MOV R246, R249 ;  /* 0x000000f900f67202 */ /* 0x000fd20000000f00 */
[----:B------:R-:W-:Y:S05]  /*5890*/  WARPSYNC.COLLECTIVE R250, `(.L_x_9340) ;  /* 0x00000000fa087348 */ /* 0x000fea0003c00000 */
[----:B------:R0:W1:Y:S02]  /*58a0*/  SHFL.BFLY P3, R246, R246, R252, R251 ;  /* 0x0c0000fcf6f67389 */ /* 0x00006400000600fb */
[----:B01----:R-:W-:Y:S01]  /*58b0*/  ENDCOLLECTIVE ;  /* 0x000000000000791b */ /* 0x003fe20003800000 */
.L_x_9340:
[----:B------:R-:W-:Y:S01]  /*58c0*/  FADD.FTZ R249, R249, R246 ;  /* 0x000000f6f9f97221 */ /* 0x000fe20000010000 */
[----:B------:R-:W-:-:S07]  /*58d0*/  MOV R246, R247 ;  /* 0x000000f700f67202 */ /* 0x000fce0000000f00 */
[----:B------:R-:W-:Y:S05]  /*58e0*/  WARPSYNC.COLLECTIVE R250, `(.L_x_9341) ;  /* 0x00000000fa087348 */ /* 0x000fea0003c00000 */
[----:B------:R0:W1:Y:S02]  /*58f0*/  SHFL.BFLY P3, R246, R246, R252, R251 ;  /* 0x0c0000fcf6f67389 */ /* 0x00006400000600fb */
[----:B01----:R-:W-:Y:S01]  /*5900*/  ENDCOLLECTIVE ;  /* 0x000000000000791b */ /* 0x003fe20003800000 */
.L_x_9341:
[----:B------:R-:W-:Y:S01]  /*5910*/  HFMA2.MMA R252, -RZ, RZ, 0, 4.76837158203125e-07 ;  /* 0x00000008fffc7435 */ /* 0x000fe200000001ff */
[----:B------:R-:W-:Y:S02]  /*5920*/  MOV R248, R246 ;  /* 0x000000f600f87202 */ /* 0x000fe40000000f00 */
[----:B------:R-:W-:-:S03]  /*5930*/  MOV R246, R249 ;  /* 0x000000f900f67202 */ /* 0x000fc60000000f00 */
[----:B------:R-:W-:-:S07]  /*5940*/  FADD.FTZ R248, R247, R248 ;  /* 0x000000f8f7f87221 */ /* 0x000fce0000010000 */
[----:B------:R-:W-:Y:S05]  /*5950*/  WARPSYNC.COLLECTIVE R250, `(.L_x_9342) ;  /* 0x00000000fa087348 */ /* 0x000fea0003c00000 */
[----:B------:R0:W1:Y:S02]  /*5960*/  SHFL.BFLY P3, R246, R246, R252, R251 ;  /* 0x0c0000fcf6f67389 */ /* 0x00006400000600fb */
[----:B01----:R-:W-:Y:S01]  /*5970*/  ENDCOLLECTIVE ;  /* 0x000000000000791b */ /* 0x003fe20003800000 */
.L_x_9342:
[----:B------:R-:W-:Y:S01]  /*5980*/  FADD.FTZ R249, R249, R246 ;  /* 0x000000f6f9f97221 */ /* 0x000fe20000010000 */
[----:B------:R-:W-:-:S07]  /*5990*/  MOV R246, R248 ;  /* 0x000000f800f67202 */ /* 0x000fce0000000f00 */
[----:B------:R-:W-:Y:S05]  /*59a0*/  WARPSYNC.COLLECTIVE R250, `(.L_x_9343) ;  /* 0x00000000fa087348 */ /* 0x000fea0003c00000 */
[----:B------:R0:W1:Y:S02]  /*59b0*/  SHFL.BFLY P3, R246, R246, R252, R251 ;  /* 0x0c0000fcf6f67389 */ /* 0x00006400000600fb */
[----:B01----:R-:W-:Y:S01]  /*59c0*/  ENDCOLLECTIVE ;  /* 0x000000000000791b */ /* 0x003fe20003800000 */
.L_x_9343:
[----:B------:R-:W-:Y:S01]  /*59d0*/  HFMA2.MMA R252, -RZ, RZ, 0, 9.5367431640625e-07 ;  /* 0x00000010fffc7435 */ /* 0x000fe200000001ff */
[----:B------:R-:W-:Y:S02]  /*59e0*/  MOV R247, R246 ;  /* 0x000000f600f77202 */ /* 0x000fe40000000f00 */
[----:B------:R-:W-:-:S03]  /*59f0*/  MOV R246, R249 ;  /* 0x000000f900f67202 */ /* 0x000fc60000000f00 */
[----:B------:R-:W-:-:S07]  /*5a00*/  FADD.FTZ R248, R248, R247 ;  /* 0x000000f7f8f87221 */ /* 0x000fce0000010000 */
[----:B------:R-:W-:Y:S05]  /*5a10*/  WARPSYNC.COLLECTIVE R250, `(.L_x_9344) ;  /* 0x00000000fa087348 */ /* 0x000fea0003c00000 */
[----:B------:R0:W1:Y:S02]  /*5a20*/  SHFL.BFLY P3, R246, R246, R252, R251 ;  /* 0x0c0000fcf6f67389 */ /* 0x00006400000600fb */
[----:B01----:R-:W-:Y:S01]  /*5a30*/  ENDCOLLECTIVE ;  /* 0x000000000000791b */ /* 0x003fe20003800000 */
.L_x_9344:
[----:B------:R-:W-:Y:S02]  /*5a40*/  MOV R247, R246 ;  /* 0x000000f600f77202 */ /* 0x000fe40000000f00 */
[----:B------:R-:W-:-:S07]  /*5a50*/  MOV R246, R248 ;  /* 0x000000f800f67202 */ /* 0x000fce0000000f00 */
[----:B------:R-:W-:Y:S05]  /*5a60*/  WARPSYNC.COLLECTIVE R250, `(.L_x_9345) ;  /* 0x00000000fa087348 */ /* 0x000fea0003c00000 */
[----:B------:R0:W1:Y:S02]  /*5a70*/  SHFL.BFLY P3, R246, R246, R252, R251 ;  /* 0x0c0000fcf6f67389 */ /* 0x00006400000600fb */
[----:B01----:R-:W-:Y:S01]  /*5a80*/  ENDCOLLECTIVE ;  /* 0x000000000000791b */ /* 0x003fe20003800000 */
.L_x_9345:
[----:B------:R-:W-:Y:S05]  /*5a90*/  BRA `(.L_x_9346) ;  /* 0xffffffc8004c7947 */ /* 0x000fea000383ffff */
.L_x_9347:
        /* <DEDUP_REMOVED lines=14> */
.L_x_16971:


//--------------------- .text._ZN10layer_norm22ln_bwd_finalize_kernelINS_22Kernel_traits_finalizeILj1280Ef6__halfS2_S2_fjLb0ELj1024ELj4ENS_18Kernel_traits_baseILj1280EfS2_S2_S2_fjLj1024EEEEELb0ELb0EEEvNS_9BwdParamsE --------------------------
	.section	.text._ZN10layer_norm22ln_bwd_finalize_kernelINS_22Kernel_traits_finalizeILj1280Ef6__halfS2_S2_fjLb0ELj1024ELj4ENS_18Kernel_traits_baseILj1280EfS2_S2_S2_fjLj1024EEEEELb0ELb0EEEvNS_9BwdParamsE,"ax",@progbits
	.align	128
        .global         _ZN10layer_norm22ln_bwd_finalize_kernelINS_22Kernel_traits_finalizeILj1280Ef6__halfS2_S2_fjLb0ELj1024ELj4ENS_18Kernel_traits_baseILj1280EfS2_S2_S2_fjLj1024EEEEELb0ELb0EEEvNS_9BwdParamsE
        .type           _ZN10layer_norm22ln_bwd_finalize_kernelINS_22Kernel_traits_finalizeILj1280Ef6__halfS2_S2_fjLb0ELj1024ELj4ENS_18Kernel_traits_baseILj1280EfS2_S2_S2_fjLj1024EEEEELb0ELb0EEEvNS_9BwdParamsE,@function
        .size           _ZN10layer_norm22ln_bwd_finalize_kernelINS_22Kernel_traits_finalizeILj1280Ef6__halfS2_S2_fjLb0ELj1024ELj4ENS_18Kernel_traits_baseILj1280EfS2_S2_S2_fjLj1024EEEEELb0ELb0EEEvNS_9BwdParamsE,(.L_x_16972 - _ZN10layer_norm22ln_bwd_finalize_kernelINS_22Kernel_traits_finalizeILj1280Ef6__halfS2_S2_fjLb0ELj1024ELj4ENS_18Kernel_traits_baseILj1280EfS2_S2_S2_fjLj1024EEEEELb0ELb0EEEvNS_9BwdParamsE)
        .other          _ZN10layer_norm22ln_bwd_finalize_kernelINS_22Kernel_traits_finalizeILj1280Ef6__halfS2_S2_fjLb0ELj1024ELj4ENS_18Kernel_traits_baseILj1280EfS2_S2_S2_fjLj1024EEEEELb0ELb0EEEvNS_9BwdParamsE,@"STO_CUDA_ENTRY STV_DEFAULT"
_ZN10layer_norm22ln_bwd_finalize_kernelINS_22Kernel_traits_finalizeILj1280Ef6__halfS2_S2_fjLb0ELj1024ELj4ENS_18Kernel_traits_baseILj1280EfS2_S2_S2_fjLj1024EEEEELb0ELb0EEEvNS_9BwdParamsE:
.text._ZN10layer_norm22ln_bwd_finalize_kernelINS_22Kernel_traits_finalizeILj1280Ef6__halfS2_S2_fjLb0ELj1024ELj4ENS_18Kernel_traits_baseILj1280EfS2_S2_S2_fjLj1024EEEEELb0ELb0EEEvNS_9BwdParamsE:
        /* <DEDUP_REMOVED lines=25> */
.L_x_9360:
        /* <DEDUP_REMOVED lines=30> */
.L_x_9352:
        /* <DEDUP_REMOVED lines=36> */
.L_x_9351:
[----:B------:R-:W-:Y:S05]  /*05b0*/  BSYNC B1 ;  /* 0x0000000000017941 */ /* 0x000fea0003800000 */
.L_x_9350:
        /* <DEDUP_REMOVED lines=24> */
.L_x_9354:
[----:B------:R-:W-:Y:S05]  /*0740*/  BSYNC B1 ;  /* 0x0000000000017941 */ /* 0x000fea0003800000 */
.L_x_9353:
        /* <DEDUP_REMOVED lines=12> */
.L_x_9355:
[----:B------:R-:W-:Y:S05]  /*0810*/  BSYNC B1 ;  /* 0x0000000000017941 */ /* 0x000fea0003800000 */
.L_x_9349:
[----:B------:R-:W-:Y:S05]  /*0820*/  BSYNC B0 ;  /* 0x0000000000007941 */ /* 0x000fea0003800000 */
.L_x_9348:
        /* <DEDUP_REMOVED lines=29> */
.L_x_9371:
[----:B---3--:R-:W-:Y:S01]  /*0a00*/  FADD.FTZ R9, R18, R9 ;  /* 0x0000000912097221 */ /* 0x008fe20000010000 */
[----:B--2---:R-:W-:-:S04]  /*0a10*/  FADD.FTZ R11, R10, R11 ;  /* 0x0000000b0a0b7221 */ /* 0x004fc80000010000 */
[----:B------:R2:W-:Y:S04]  /*0a20*/  @!P1 STS [R6+0x2000], R9 ;  /* 0x0020000906009388 */ /* 0x0005e80000000800 */
[----:B------:R2:W-:Y:S02]  /*0a30*/  @!P1 STS [R6+0x2080], R11 ;  /* 0x0020800b06009388 */ /* 0x0005e40000000800 */
.L_x_9356:
        /* <DEDUP_REMOVED lines=16> */
.L_x_9359:
[----:B------:R-:W-:Y:S05]  /*0b40*/  BSYNC B0 ;  /* 0x0000000000007941 */ /* 0x000fea0003800000 */
.L_x_9358:
[C---:B------:R-:W-:Y:S01]  /*0b50*/  ISETP.GT.U32.AND P1, PT, R3.reuse, -0x501, PT ;  /* 0xfffffaff0300780c */ /* 0x040fe20003f24070 */
[----:B------:R-:W-:Y:S01]  /*0b60*/  VIADD R4, R4, 0x280 ;  /* 0x0000028004047836 */ /* 0x000fe20000000000 */
[----:B------:R-:W-:-:S11]  /*0b70*/  IADD3 R3, R3, 0x500, RZ ;  /* 0x0000050003037810 */ /* 0x000fd60007ffe0ff */
[----:B------:R-:W-:Y:S05]  /*0b80*/  @P1 BRA `(.L_x_9360) ;  /* 0xfffffff400801947 */ /* 0x000fea000383ffff */
[----:B------:R-:W-:Y:S05]  /*0b90*/  EXIT ;  /* 0x000000000000794d */ /* 0x000fea0003800000 */
.L_x_9357:
[----:B------:R-:W-:Y:S01]  /*0ba0*/  HFMA2.MMA R21, -RZ, RZ, 0, 5.9604644775390625e-08 ;  /* 0x00000001ff157435 */ /* 0x000fe200000001ff */
[----:B0--3--:R-:W-:Y:S01]  /*0bb0*/  MOV R22, R10 ;  /* 0x0000000a00167202 */ /* 0x009fe20000000f00 */
[----:B------:R-:W-:Y:S01]  /*0bc0*/  IMAD.MOV.U32 R19, RZ, RZ, -0x1 ;  /* 0xffffffffff137424 */ /* 0x000fe200078e00ff */
[----:B------:R-:W-:-:S08]  /*0bd0*/  MOV R24, 0x1f ;  /* 0x0000001f00187802 */ /* 0x000fd00000000f00 */
[----:B-12---:R-:W-:Y:S05]  /*0be0*/  WARPSYNC.COLLECTIVE R19, `(.L_x_9361) ;  /* 0x0000000013087348 */ /* 0x006fea0003c00000 */
[----:B------:R0:W3:Y:S02]  /*0bf0*/  SHFL.BFLY P2, R20, R22, R21, R24 ;  /* 0x0c00001516147389 */ /* 0x0000e40000040018 */
[----:B0123--:R-:W-:Y:S01]  /*0c00*/  ENDCOLLECTIVE ;  /* 0x000000000000791b */ /* 0x00ffe20003800000 */
.L_x_9361:
[----:B------:R-:W-:Y:S01]  /*0c10*/  HFMA2.MMA R21, -RZ, RZ, 0, 1.1920928955078125e-07 ;  /* 0x00000002ff157435 */ /* 0x000fe200000001ff */
[----:B------:R-:W-:-:S05]  /*0c20*/  MOV R11, R20 ;  /* 0x00000014000b7202 */ /* 0x000fca0000000f00 */
[----:B------:R-:W-:-:S05]  /*0c30*/  FADD.FTZ R11, R10, R11 ;  /* 0x0000000b0a0b7221 */ /* 0x000fca0000010000 */
[----:B------:R-:W-:-:S07]  /*0c40*/  MOV R22, R11 ;  /* 0x0000000b00167202 */ /* 0x000fce0000000f00 */
[----:B------:R-:W-:Y:S05]  /*0c50*/  WARPSYNC.COLLECTIVE R19, `(.L_x_9362) ;  /* 0x0000000013087348 */ /* 0x000fea0003c00000 */
[----:B------:R0:W1:Y:S02]  /*0c60*/  SHFL.BFLY P2, R20, R22, R21, R24 ;  /* 0x0c00001516147389 */ /* 0x0000640000040018 */
[----:B01----:R-:W-:Y:S01]  /*0c70*/  ENDCOLLECTIVE ;  /* 0x000000000000791b */ /* 0x003fe20003800000 */
.L_x_9362:
[----:B------:R-:W-:Y:S01]  /*0c80*/  HFMA2.MMA R21, -RZ, RZ, 0, 2.384185791015625e-07 ;  /* 0x00000004ff157435 */ /* 0x000fe200000001ff */
[----:B------:R-:W-:-:S04]  /*0c90*/  IMAD.MOV.U32 R14, RZ, RZ, R20 ;  /* 0x000000ffff0e7224 */ /* 0x000fc800078e0014 */
[----:B------:R-:W-:-:S05]  /*0ca0*/  FADD.FTZ R14, R11, R14 ;  /* 0x0000000e0b0e7221 */ /* 0x000fca0000010000 */
[----:B------:R-:W-:-:S07]  /*0cb0*/  MOV R22, R14 ;  /* 0x0000000e00167202 */ /* 0x000fce0000000f00 */
[----:B------:R-:W-:Y:S05]  /*0cc0*/  WARPSYNC.COLLECTIVE R19, `(.L_x_9363) ;  /* 0x0000000013087348 */ /* 0x000fea0003c00000 */
[----:B------:R0:W1:Y:S02]  /*0cd0*/  SHFL.BFLY P2, R20, R22, R21, R24 ;  /* 0x0c00001516147389 */ /* 0x0000640000040018 */
[----:B01----:R-:W-:Y:S01]  /*0ce0*/  ENDCOLLECTIVE ;  /* 0x000000000000791b */ /* 0x003fe20003800000 */
.L_x_9363:
[----:B------:R-:W-:Y:S01]  /*0cf0*/  IMAD.MOV.U32 R21, RZ, RZ, 0x8 ;  /* 0x00000008ff157424 */ /* 0x000fe200078e00ff */
[----:B------:R-:W-:-:S05]  /*0d00*/  MOV R13, R20 ;  /* 0x00000014000d7202 */ /* 0x000fca0000000f00 */
[----:B------:R-:W-:-:S05]  /*0d10*/  FADD.FTZ R13, R14, R13 ;  /* 0x0000000d0e0d7221 */ /* 0x000fca0000010000 */
[----:B------:R-:W-:-:S07]  /*0d20*/  MOV R22, R13 ;  /* 0x0000000d00167202 */ /* 0x000fce0000000f00 */
[----:B------:R-:W-:Y:S05]  /*0d30*/  WARPSYNC.COLLECTIVE R19, `(.L_x_9364) ;  /* 0x0000000013087348 */ /* 0x000fea0003c00000 */
[----:B------:R0:W1:Y:S02]  /*0d40*/  SHFL.BFLY P2, R20, R22, R21, R24 ;  /* 0x0c00001516147389 */ /* 0x0000640000040018 */
[----:B01----:R-:W-:Y:S01]  /*0d50*/  ENDCOLLECTIVE ;  /* 0x000000000000791b */ /* 0x003fe20003800000 */
.L_x_9364:
[----:B------:R-:W-:Y:S01]  /*0d60*/  HFMA2.MMA R21, -RZ, RZ, 0, 9.5367431640625e-07 ;  /* 0x00000010ff157435 */ /* 0x000fe200000001ff */
[----:B------:R-:W-:-:S05]  /*0d70*/  MOV R10, R20 ;  /* 0x00000014000a7202 */ /* 0x000fca0000000f00 */
[----:B------:R-:W-:-:S05]  /*0d80*/  FADD.FTZ R10, R13, R10 ;  /* 0x0000000a0d0a7221 */ /* 0x000fca0000010000 */
[----:B------:R-:W-:-:S07]  /*0d90*/  MOV R22, R10 ;  /* 0x0000000a00167202 */ /* 0x000fce0000000f00 */
[----:B------:R-:W-:Y:S05]  /*0da0*/  WARPSYNC.COLLECTIVE R19, `(.L_x_9365) ;  /* 0x0000000013087348 */ /* 0x000fea0003c00000 */
[----:B------:R0:W1:Y:S02]  /*0db0*/  SHFL.BFLY P2, R20, R22, R21, R24 ;  /* 0x0c00001516147389 */ /* 0x0000640000040018 */
[----:B01----:R-:W-:Y:S01]  /*0dc0*/  ENDCOLLECTIVE ;  /* 0x000000000000791b */ /* 0x003fe20003800000 */
.L_x_9365:
[----:B------:R-:W-:Y:S01]  /*0dd0*/  HFMA2.MMA R21, -RZ, RZ, 0, 5.9604644775390625e-08 ;  /* 0x00000001ff157435 */ /* 0x000fe200000001ff */
[----:B------:R-:W-:Y:S01]  /*0de0*/  IMAD.MOV.U32 R22, RZ, RZ, R9 ;  /* 0x000000ffff167224 */ /* 0x000fe200078e0009 */
[----:B------:R-:W-:-:S09]  /*0df0*/  MOV R11, R20 ;  /* 0x00000014000b7202 */ /* 0x000fd20000000f00 */
[----:B------:R-:W-:Y:S05]  /*0e00*/  WARPSYNC.COLLECTIVE R19, `(.L_x_9366) ;  /* 0x0000000013087348 */ /* 0x000fea0003c00000 */
[----:B------:R0:W1:Y:S02]  /*0e10*/  SHFL.BFLY P2, R20, R22, R21, R24 ;  /* 0x0c00001516147389 */ /* 0x0000640000040018 */
[----:B01----:R-:W-:Y:S01]  /*0e20*/  ENDCOLLECTIVE ;  /* 0x000000000000791b */ /* 0x003fe20003800000 */
.L_x_9366:
[----:B------:R-:W-:Y:S01]  /*0e30*/  HFMA2.MMA R21, -RZ, RZ, 0, 1.1920928955078125e-07 ;  /* 0x00000002ff157435 */ /* 0x000fe200000001ff */
[----:B------:R-:W-:-:S05]  /*0e40*/  MOV R14, R20 ;  /* 0x00000014000e7202 */ /* 0x000fca0000000f00 */
[----:B------:R-:W-:-:S05]  /*0e50*/  FADD.FTZ R15, R9, R14 ;  /* 0x0000000e090f7221 */ /* 0x000fca0000010000 */
[----:B------:R-:W-:-:S07]  /*0e60*/  MOV R22, R15 ;  /* 0x0000000f00167202 */ /* 0x000fce0000000f00 */
[----:B------:R-:W-:Y:S05]  /*0e70*/  WARPSYNC.COLLECTIVE R19, `(.L_x_9367) ;  /* 0x0000000013087348 */ /* 0x000fea0003c00000 */
[----:B------:R0:W1:Y:S02]  /*0e80*/  SHFL.BFLY P2, R20, R22, R21, R24 ;  /* 0x0c00001516147389 */ /* 0x0000640000040018 */
[----:B01----:R-:W-:Y:S01]  /*0e90*/  ENDCOLLECTIVE ;  /* 0x000000000000791b */ /* 0x003fe20003800000 */
.L_x_9367:
[----:B------:R-:W-:Y:S01]  /*0ea0*/  HFMA2.MMA R21, -RZ, RZ, 0, 2.384185791015625e-07 ;  /* 0x00000004ff157435 */ /* 0x000fe200000001ff */
[----:B------:R-:W-:-:S04]  /*0eb0*/  IMAD.MOV.U32 R16, RZ, RZ, R20 ;  /* 0x000000ffff107224 */ /* 0x000fc800078e0014 */
[----:B------:R-:W-:-:S05]  /*0ec0*/  FADD.FTZ R16, R15, R16 ;  /* 0x000000100f107221 */ /* 0x000fca0000010000 */
[----:B------:R-:W-:-:S07]  /*0ed0*/  MOV R22, R16 ;  /* 0x0000001000167202 */ /* 0x000fce0000000f00 */
[----:B------:R-:W-:Y:S05]  /*0ee0*/  WARPSYNC.COLLECTIVE R19, `(.L_x_9368) ;  /* 0x0000000013087348 */ /* 0x000fea0003c00000 */
[----:B------:R0:W1:Y:S02]  /*0ef0*/  SHFL.BFLY P2, R20, R22, R21, R24 ;  /* 0x0c00001516147389 */ /* 0x0000640000040018 */
[----:B01----:R-:W-:Y:S01]  /*0f00*/  ENDCOLLECTIVE ;  /* 0x000000000000791b */ /* 0x003fe20003800000 */
.L_x_9368:
[----:B------:R-:W-:Y:S01]  /*0f10*/  IMAD.MOV.U32 R21, RZ, RZ, 0x8 ;  /* 0x00000008ff157424 */ /* 0x000fe200078e00ff */
[----:B------:R-:W-:-:S05]  /*0f20*/  MOV R17, R20 ;  /* 0x0000001400117202 */ /* 0x000fca0000000f00 */
[----:B------:R-:W-:-:S05]  /*0f30*/  FADD.FTZ R17, R16, R17 ;  /* 0x0000001110117221 */ /* 0x000fca0000010000 */
[----:B------:R-:W-:-:S07]  /*0f40*/  MOV R22, R17 ;  /* 0x0000001100167202 */ /* 0x000fce0000000f00 */
[----:B------:R-:W-:Y:S05]  /*0f50*/  WARPSYNC.COLLECTIVE R19, `(.L_x_9369) ;  /* 0x0000000013087348 */ /* 0x000fea0003c00000 */
[----:B------:R0:W1:Y:S02]  /*0f60*/  SHFL.BFLY P2, R20, R22, R21, R24 ;  /* 0x0c00001516147389 */ /* 0x0000640000040018 */
[----:B01----:R-:W-:Y:S01]  /*0f70*/  ENDCOLLECTIVE ;  /* 0x000000000000791b */ /* 0x003fe20003800000 */
.L_x_9369:
[----:B------:R-:W-:Y:S01]  /*0f80*/  HFMA2.MMA R21, -RZ, RZ, 0, 9.5367431640625e-07 ;  /* 0x00000010ff157435 */ /* 0x000fe200000001ff */
[----:B------:R-:W-:-:S05]  /*0f90*/  MOV R18, R20 ;  /* 0x0000001400127202 */ /* 0x000fca0000000f00 */
[----:B------:R-:W-:-:S05]  /*0fa0*/  FADD.FTZ R18, R17, R18 ;  /* 0x0000001211127221 */ /* 0x000fca0000010000 */
[----:B------:R-:W-:-:S07]  /*0fb0*/  MOV R22, R18 ;  /* 0x0000001200167202 */ /* 0x000fce0000000f00 */
[----:B------:R-:W-:Y:S05]  /*0fc0*/  WARPSYNC.COLLECTIVE R19, `(.L_x_9370) ;  /* 0x0000000013087348 */ /* 0x000fea0003c00000 */
[----:B------:R0:W1:Y:S02]  /*0fd0*/  SHFL.BFLY P2, R20, R22, R21, R24 ;  /* 0x0c00001516147389 */ /* 0x0000640000040018 */
[----:B01----:R-:W-:Y:S01]  /*0fe0*/  ENDCOLLECTIVE ;  /* 0x000000000000791b */ /* 0x003fe20003800000 */
.L_x_9370:
[----:B------:R-:W-:Y:S01]  /*0ff0*/  MOV R9, R20 ;  /* 0x0000001400097202 */ /* 0x000fe20000000f00 */
[----:B------:R-:W-:Y:S06]  /*1000*/  BRA `(.L_x_9371) ;  /* 0xfffffff8007c7947 */ /* 0x000fec000383ffff */
.L_x_9372:
        /* <DEDUP_REMOVED lines=15> */
.L_x_16972:


//--------------------- .text._ZN10layer_norm13ln_bwd_kernelINS_13Kernel_traitsIf6__halfS2_S2_fjLj1280ELj1ELj4ELj1ELj16ENS_18Kernel_traits_baseILj1280EfS2_S2_S2_fjLj128EEEEELb1ELb0ELb1ELb0EEEvNS_9BwdParamsE --------------------------
	.section	.text._ZN10layer_norm13ln_bwd_kernelINS_13Kernel_traitsIf6__halfS2_S2_fjLj1280ELj1ELj4ELj1ELj16ENS_18Kernel_traits_baseILj1280EfS2_S2_S2_fjLj128EEEEELb1ELb0ELb1ELb0EEEvNS_9BwdParamsE,"ax",@progbits
	.align	128
        .global         _ZN10layer_norm13ln_bwd_kernelINS_13Kernel_traitsIf6__halfS2_S2_fjLj1280ELj1ELj4ELj1ELj16ENS_18Kernel_traits_baseILj1280EfS2_S2_S2_fjLj128EEEEELb1ELb0ELb1ELb0EEEvNS_9BwdParamsE
        .type           _ZN10layer_norm13ln_bwd_kernelINS_13Kernel_traitsIf6__halfS2_S2_fjLj1280ELj1ELj4ELj1ELj16ENS_18Kernel_traits_baseILj1280EfS2_S2_S2_fjLj128EEEEELb1ELb0ELb1ELb0EEEvNS_9BwdParamsE,@function
        .size           _ZN10layer_norm13ln_bwd_kernelINS_13Kernel_traitsIf6__halfS2_S2_fjLj1280ELj1ELj4ELj1ELj16ENS_18Kernel_traits_baseILj1280EfS2_S2_S2_fjLj128EEEEELb1ELb0ELb1ELb0EEEvNS_9BwdParamsE,(.L_x_16973 - _ZN10layer_norm13ln_bwd_kernelINS_13Kernel_traitsIf6__halfS2_S2_fjLj1280ELj1ELj4ELj1ELj16ENS_18Kernel_traits_baseILj1280EfS2_S2_S2_fjLj128EEEEELb1ELb0ELb1ELb0EEEvNS_9BwdParamsE)
        .other          _ZN10layer_norm13ln_bwd_kernelINS_13Kernel_traitsIf6__halfS2_S2_fjLj1280ELj1ELj4ELj1ELj16ENS_18Kernel_traits_baseILj1280EfS2_S2_S2_fjLj128EEEEELb1ELb0ELb1ELb0EEEvNS_9BwdParamsE,@"STO_CUDA_ENTRY STV_DEFAULT"
_ZN10layer_norm13ln_bwd_kernelINS_13Kernel_traitsIf6__halfS2_S2_fjLj1280ELj1ELj4ELj1ELj16ENS_18Kernel_traits_baseILj1280EfS2_S2_S2_fjLj128EEEEELb1ELb0ELb1ELb0EEEvNS_9BwdParamsE:
.text._ZN10layer_norm13ln_bwd_kernelINS_13Kernel_traitsIf6__halfS2_S2_fjLj1280ELj1ELj4ELj1ELj16ENS_18Kernel_traits_baseILj1280EfS2_S2_S2_fjLj128EEEEELb1ELb0ELb1ELb0EEEvNS_9BwdParamsE:
        /* <DEDUP_REMOVED lines=10> */
[----:B------:R-:W-:Y:S01]  /*00a0*/  MOV R2, UR4 ;  /* 0x0000000400027c02 */ /* 0x000fe20008000f00 */
[----:B------:R-:W-:-:S03]  /*00b0*/  ULDC.64 UR4, c[0x0][0x208] ;  /* 0x0000820000047ab9 */ /* 0x000fc60000000a00 */
        /* <DEDUP_REMOVED lines=23> */
[----:B------:R-:W0:Y:S01]  /*0230*/  @P2 LDC.64 R14, c[0x0][0x260] ;  /* 0x00009800ff0e2b82 */ /* 0x000e220000000a00 */
[C---:B---3--:R-:W-:Y:S01]  /*0240*/  @P3 IMAD.WIDE.U32 R8, R17.reuse, 0x20, R6 ;  /* 0x0000002011083825 */ /* 0x048fe200078e0006 */
[----:B------:R-:W-:Y:S01]  /*0250*/  @P3 IADD3 R17, R17, 0x20, RZ ;  /* 0x0000002011113810 */ /* 0x000fe20007ffe0ff */
[----:B------:R-:W5:Y:S04]  /*0260*/  @P4 LDG.E.128 R28, desc[UR4][R4.64+0x10] ;  /* 0x00001004041c4981 */ /* 0x000f68000c1e1d00 */
[C---:B----4-:R-:W-:Y:S01]  /*0270*/  @P0 IMAD.WIDE.U32 R10, R17.reuse, 0x20, R10 ;  /* 0x00000020110a0825 */ /* 0x050fe200078e000a */
[----:B------:R-:W-:Y:S01]  /*0280*/  @P0 IADD3 R17, R17, 0x20, RZ ;  /* 0x0000002011110810 */ /* 0x000fe20007ffe0ff */
[----:B------:R-:W5:Y:S04]  /*0290*/  @P3 LDG.E.128 R32, desc[UR4][R8.64] ;  /* 0x0000000408203981 */ /* 0x000f68000c1e1d00 */
[----:B------:R-:W5:Y:S01]  /*02a0*/  @P3 LDG.E.128 R36, desc[UR4][R8.64+0x10] ;  /* 0x0000100408243981 */ /* 0x000f62000c1e1d00 */
[----:B-1----:R-:W-:-:S03]  /*02b0*/  @P1 IMAD.WIDE.U32 R12, R17, 0x20, R12 ;  /* 0x00000020110c1825 */ /* 0x002fc600078e000c */
[----:B------:R-:W5:Y:S01]  /*02c0*/  @P0 LDG.E.128 R40, desc[UR4][R10.64] ;  /* 0x000000040a280981 */ /* 0x000f62000c1e1d00 */
[----:B------:R-:W-:-:S03]  /*02d0*/  @P1 IADD3 R17, R17, 0x20, RZ ;  /* 0x0000002011111810 */ /* 0x000fc60007ffe0ff */
[----:B------:R-:W5:Y:S04]  /*02e0*/  @P0 LDG.E.128 R44, desc[UR4][R10.64+0x10] ;  /* 0x000010040a2c0981 */ /* 0x000f68000c1e1d00 */
[----:B------:R-:W5:Y:S04]  /*02f0*/  @P1 LDG.E.128 R48, desc[UR4][R12.64] ;  /* 0x000000040c301981 */ /* 0x000f68000c1e1d00 */
[----:B------:R-:W5:Y:S04]  /*0300*/  @P1 LDG.E.128 R52, desc[UR4][R12.64+0x10] ;  /* 0x000010040c341981 */ /* 0x000f68000c1e1d00 */
[----:B--2---:R1:W2:Y:S01]  /*0310*/  @P4 LDG.E.128 R20, desc[UR4][R4.64] ;  /* 0x0000000404144981 */ /* 0x0042a2000c1e1d00 */
        /* <DEDUP_REMOVED lines=52> */
[----:B------:R-:W-:-:S11]  /*0660*/  HFMA2.MMA R65, -RZ, RZ, 0, 0 ;  /* 0x00000000ff417435 */ /* 0x000fd600000001ff */
.L_x_9525:
[----:B------:R-:W1:Y:S08]  /*0670*/  LDC.64 R2, c[0x0][0x288] ;  /* 0x0000a200ff027b82 */ /* 0x000e700000000a00 */
[----:B--2---:R-:W2:Y:S08]  /*0680*/  LDC.64 R174, c[0x0][0x250] ;  /* 0x00009400ffae7b82 */ /* 0x004eb00000000a00 */
[----:B------:R-:W3:Y:S01]  /*0690*/  LDC.64 R178, c[0x0][0x280] ;  /* 0x0000a000ffb27b82 */ /* 0x000ee20000000a00 */
[C---:B-1----:R-:W-:Y:S01]  /*06a0*/  IMAD.WIDE R2, R4.reuse, 0x4, R2 ;  /* 0x0000000404027825 */ /* 0x042fe200078e0202 */
[----:B------:R-:W1:Y:S06]  /*06b0*/  S2R R177, SR_TID.X ;  /* 0x0000000000b17919 */ /* 0x000e6c0000002100 */
        /* <DEDUP_REMOVED lines=12> */
[----:B0-----:R-:W-:-:S04]  /*0780*/  SHF.R.S32.HI R6, RZ, 0x1f, R3 ;  /* 0x0000001fff067819 */ /* 0x001fc80000011403 */
[----:B------:R-:W-:Y:S02]  /*0790*/  LEA.HI R6, R6, R3, RZ, 0x3 ;  /* 0x0000000306067211 */ /* 0x000fe400078f18ff */
[----:B-1----:R-:W-:-:S04]  /*07a0*/  LOP3.LUT R3, R177, 0x1f, RZ, 0xc0, !PT ;  /* 0x0000001fb1037812 */ /* 0x002fc800078ec0ff */
[----:B------:R-:W-:-:S05]  /*07b0*/  LEA.HI.SX32 R6, R6, R3, 0x1d ;  /* 0x0000000306067211 */ /* 0x000fca00078feaff */
[----:B--2---:R-:W-:Y:S01]  /*07c0*/  IMAD.WIDE.U32 R172, R6, 0x10, R210 ;  /* 0x0000001006ac7825 */ /* 0x004fe200078e00d2 */
[----:B------:R-:W-:-:S13]  /*07d0*/  ISETP.GT.AND P2, PT, R176, RZ, PT ;  /* 0x000000ffb000720c */ /* 0x000fda0003f44270 */
        /* <DEDUP_REMOVED lines=21> */
.L_x_9378:
[----:B------:R-:W-:Y:S05]  /*0930*/  BSYNC B2 ;  /* 0x0000000000027941 */ /* 0x000fea0003800000 */
.L_x_9377:
        /* <DEDUP_REMOVED lines=11> */
[----:B------:R-:W-:Y:S02]  /*09f0*/  IADD3 R174, R174, 0x20, RZ ;  /* 0x00000020aeae7810 */ /* 0x000fe40007ffe0ff */
[----:B------:R-:W-:-:S07]  /*0a00*/  IADD3 R175, R175, 0x20, RZ ;  /* 0x00000020afaf7810 */ /* 0x000fce0007ffe0ff */
.L_x_9380:
[----:B------:R-:W-:Y:S05]  /*0a10*/  BSYNC B2 ;  /* 0x0000000000027941 */ /* 0x000fea0003800000 */
.L_x_9379:
        /* <DEDUP_REMOVED lines=9> */
[----:B------:R-:W-:Y:S02]  /*0ab0*/  IADD3 R174, R174, 0x20, RZ ;  /* 0x00000020aeae7810 */ /* 0x000fe40007ffe0ff */
[----:B------:R-:W-:-:S07]  /*0ac0*/  IADD3 R175, R175, 0x20, RZ ;  /* 0x00000020afaf7810 */ /* 0x000fce0007ffe0ff */
.L_x_9382:
[----:B------:R-:W-:Y:S05]  /*0ad0*/  BSYNC B2 ;  /* 0x0000000000027941 */ /* 0x000fea0003800000 */
.L_x_9381:
        /* <DEDUP_REMOVED lines=11> */
.L_x_9384:
[----:B------:R-:W-:Y:S05]  /*0b90*/  BSYNC B2 ;  /* 0x0000000000027941 */ /* 0x000fea0003800000 */
.L_x_9383:
[----:B012---:R-:W2:Y:S01]  /*0ba0*/  LDL R172, [R1+0x8] ;  /* 0x0000080001ac7983 */ /* 0x007ea20000100800 */
[----:B------:R-:W-:Y:S01]  /*0bb0*/  HFMA2.MMA R213, -RZ, RZ, 0, 0 ;  /* 0x00000000ffd57435 */ /* 0x000fe200000001ff */
[----:B------:R-:W-:Y:S02]  /*0bc0*/  MOV R217, RZ ;  /* 0x000000ff00d97202 */ /* 0x000fe40000000f00 */
        /* <DEDUP_REMOVED lines=11> */
.L_x_9376:
[----:B------:R-:W2:Y:S01]  /*0c80*/  LDL R174, [R1+0x20] ;  /* 0x0000200001ae7983 */ /* 0x000ea20000100800 */
[----:B------:R-:W-:Y:S01]  /*0c90*/  IADD3 R211, R176, -0x1, RZ ;  /* 0xffffffffb0d37810 */ /* 0x000fe20007ffe0ff */
[----:B------:R-:W-:Y:S01]  /*0ca0*/  HFMA2.MMA R210, -RZ, RZ, 0, 0 ;  /* 0x00000000ffd27435 */ /* 0x000fe200000001ff */
[----:B-----5:R-:W-:Y:S01]  /*0cb0*/  ISETP.GE.AND P3, PT, R209, 0x1, PT ;  /* 0x00000001d100780c */ /* 0x020fe20003f66270 */
[----:B------:R-:W-:Y:S01]  /*0cc0*/  BSSY B2, `(.L_x_9386) ;  /* 0x000006f000027945 */ /* 0x000fe20003800000 */
[----:B------:R-:W-:Y:S01]  /*0cd0*/  HFMA2.MMA R217, -RZ, RZ, 0, 0 ;  /* 0x00000000ffd97435 */ /* 0x000fe200000001ff */
[----:B------:R-:W-:Y:S01]  /*0ce0*/  IMAD R211, R211, R2, RZ ;  /* 0x00000002d3d37224 */ /* 0x000fe200078e02ff */
[----:B------:R-:W-:Y:S02]  /*0cf0*/  MOV R213, RZ ;  /* 0x000000ff00d57202 */ /* 0x000fe40000000f00 */
[----:B------:R-:W-:Y:S02]  /*0d00*/  MOV R221, R6 ;  /* 0x0000000600dd7202 */ /* 0x000fe40000000f00 */
[----:B--2---:R-:W-:-:S02]  /*0d10*/  ISETP.NE.AND P4, PT, R174, RZ, PT ;  /* 0x000000ffae00720c */ /* 0x004fc40003f85270 */
        /* <DEDUP_REMOVED lines=28> */
[----:B------:R-:W-:Y:S02]  /*0ee0*/  IADD3 R211, R211, 0x20, RZ ;  /* 0x00000020d3d37810 */ /* 0x000fe40007ffe0ff */
[----:B------:R-:W-:Y:S01]  /*0ef0*/  IADD3 R210, R210, 0x20, RZ ;  /* 0x00000020d2d27810 */ /* 0x000fe20007ffe0ff */
[--C-:B--2---:R-:W-:Y:S02]  /*0f00*/  HADD2.F32 R0, -RZ, R176.reuse.H0_H0 ;  /* 0x200000b0ff007230 */ /* 0x104fe40000004100 */
[----:B------:R-:W-:Y:S02]  /*0f10*/  HADD2.F32 R176, -RZ, R176.H1_H1 ;  /* 0x300000b0ffb07230 */ /* 0x000fe40000004100 */
[--C-:B------:R-:W-:Y:S02]  /*0f20*/  HADD2.F32 R250, -RZ, R177.reuse.H1_H1 ;  /* 0x300000b1fffa7230 */ /* 0x100fe40000004100 */
[----:B------:R-:W-:Y:S01]  /*0f30*/  FADD.FTZ R0, -R242, R0 ;  /* 0x00000000f2007221 */ /* 0x000fe20000010100 */
[----:B------:R-:W-:-:S02]  /*0f40*/  HADD2.F32 R252, -RZ, R177.H0_H0 ;  /* 0x200000b1fffc7230 */ /* 0x000fc40000004100 */
[C---:B------:R-:W-:Y:S01]  /*0f50*/  FADD.FTZ R176, -R242.reuse, R176 ;  /* 0x000000b0f2b07221 */ /* 0x040fe20000010100 */
[C---:B------:R-:W-:Y:S01]  /*0f60*/  FADD.FTZ R250, -R242.reuse, R250 ;  /* 0x000000faf2fa7221 */ /* 0x040fe20000010100 */
[C---:B------:R-:W-:Y:S01]  /*0f70*/  FMUL.FTZ R0, R5.reuse, R0 ;  /* 0x0000000005007220 */ /* 0x040fe20000410000 */
[----:B------:R-:W-:Y:S01]  /*0f80*/  FADD.FTZ R252, -R242, R252 ;  /* 0x000000fcf2fc7221 */ /* 0x000fe20000010100 */
[--C-:B---3--:R-:W-:Y:S02]  /*0f90*/  HADD2.F32 R182, -RZ, R172.reuse.H0_H0 ;  /* 0x200000acffb67230 */ /* 0x108fe40000004100 */
[--C-:B------:R-:W-:Y:S02]  /*0fa0*/  HADD2.F32 R251, -RZ, R173.reuse.H0_H0 ;  /* 0x200000adfffb7230 */ /* 0x100fe40000004100 */
[----:B------:R-:W-:Y:S01]  /*0fb0*/  FMUL.FTZ R213, R5, R176 ;  /* 0x000000b005d57220 */ /* 0x000fe20000410000 */
[----:B------:R-:W-:Y:S02]  /*0fc0*/  HADD2.F32 R172, -RZ, R172.H1_H1 ;  /* 0x300000acffac7230 */ /* 0x000fe40000004100 */
[----:B------:R-:W-:Y:S01]  /*0fd0*/  FADD.FTZ R104, R104, R182 ;  /* 0x000000b668687221 */ /* 0x000fe20000010000 */
[----:B------:R-:W-:-:S02]  /*0fe0*/  HADD2.F32 R173, -RZ, R173.H1_H1 ;  /* 0x300000adffad7230 */ /* 0x000fc40000004100 */
[----:B------:R-:W-:Y:S01]  /*0ff0*/  FFMA.FTZ R64, R0, R182, R64 ;  /* 0x000000b600407223 */ /* 0x000fe20000010040 */
[----:B------:R-:W-:Y:S01]  /*1000*/  FMUL.FTZ R250, R5, R250 ;  /* 0x000000fa05fa7220 */ /* 0x000fe20000410000 */
[----:B------:R-:W-:Y:S01]  /*1010*/  FMUL.FTZ R182, R245, R182 ;  /* 0x000000b6f5b67220 */ /* 0x000fe20000410000 */
[----:B------:R-:W-:Y:S02]  /*1020*/  HADD2.F32 R248, -RZ, R178.H0_H0 ;  /* 0x200000b2fff87230 */ /* 0x000fe40000004100 */
        /* <DEDUP_REMOVED lines=48> */
[----:B------:R-:W-:Y:S01]  /*1330*/  FADD.FTZ R109, R109, R174 ;  /* 0x000000ae6d6d7221 */ /* 0x000fe20000010000 */
[----:B------:R-:W-:Y:S01]  /*1340*/  FFMA.FTZ R69, R246, R174, R69 ;  /* 0x000000aef6457223 */ /* 0x000fe20000010045 */
[----:B------:R-:W-:Y:S01]  /*1350*/  FADD.FTZ R111, R111, R175 ;  /* 0x000000af6f6f7221 */ /* 0x000fe20000010000 */
[----:B------:R1:W-:Y:S01]  /*1360*/  STL [R1], R217 ;  /* 0x000000d901007387 */ /* 0x0003e20000100800 */
[----:B------:R-:W-:Y:S01]  /*1370*/  FFMA.FTZ R71, R242, R175, R71 ;  /* 0x000000aff2477223 */ /* 0x000fe20000010047 */
[----:B------:R-:W-:Y:S01]  /*1380*/  IADD3 R221, R6, 0x20, RZ ;  /* 0x0000002006dd7810 */ /* 0x000fe20007ffe0ff */
[----:B0-----:R-:W-:Y:S01]  /*1390*/  FADD.FTZ R213, R173, R241 ;  /* 0x000000f1add57221 */ /* 0x001fe20000010000 */
[----:B-1----:R-:W-:-:S07]  /*13a0*/  FFMA.FTZ R217, R242, R241, R172 ;  /* 0x000000f1f2d97223 */ /* 0x002fce00000100ac */
.L_x_9387:
[----:B------:R-:W-:Y:S05]  /*13b0*/  BSYNC B2 ;  /* 0x0000000000027941 */ /* 0x000fea0003800000 */
.L_x_9386:
        /* <DEDUP_REMOVED lines=96> */
.L_x_9389:
[----:B------:R-:W-:Y:S05]  /*19c0*/  BSYNC B2 ;  /* 0x0000000000027941 */ /* 0x000fea0003800000 */
.L_x_9388:
        /* <DEDUP_REMOVED lines=19> */
[----:B------:R-:W-:Y:S02]  /*1b00*/  IADD3 R211, R211, 0x20, RZ ;  /* 0x00000020d3d37810 */ /* 0x000fe40007ffe0ff */
[----:B------:R-:W-:Y:S02]  /*1b10*/  IADD3 R210, R210, 0x20, RZ ;  /* 0x00000020d2d27810 */ /* 0x000fe40007ffe0ff */
[----:B------:R-:W-:Y:S01]  /*1b20*/  IADD3 R221, R221, 0x20, RZ ;  /* 0x00000020dddd7810 */ /* 0x000fe20007ffe0ff */
[--C-:B--2---:R-:W-:Y:S02]  /*1b30*/  HADD2.F32 R225, -RZ, R172.reuse.H0_H0 ;  /* 0x200000acffe17230 */ /* 0x104fe40000004100 */
[----:B------:R-:W-:-:S03]  /*1b40*/  HADD2.F32 R172, -RZ, R172.H1_H1 ;  /* 0x300000acffac7230 */ /* 0x000fc60000004100 */
[----:B------:R-:W-:Y:S01]  /*1b50*/  FADD.FTZ R120, R120, R225 ;  /* 0x000000e178787221 */ /* 0x000fe20000010000 */
[----:B------:R-:W-:Y:S02]  /*1b60*/  HADD2.F32 R219, -RZ, R173.H0_H0 ;  /* 0x200000adffdb7230 */ /* 0x000fe40000004100 */
[--C-:B---3--:R-:W-:Y:S02]  /*1b70*/  HADD2.F32 R177, -RZ, R8.reuse.H0_H0 ;  /* 0x20000008ffb17230 */ /* 0x108fe40000004100 */
[--C-:B------:R-:W-:Y:S02]  /*1b80*/  HADD2.F32 R14, -RZ, R9.reuse.H0_H0 ;  /* 0x20000009ff0e7230 */ /* 0x100fe40000004100 */
[----:B------:R-:W-:Y:S02]  /*1b90*/  HADD2.F32 R176, -RZ, R9.H1_H1 ;  /* 0x30000009ffb07230 */ /* 0x000fe40000004100 */
[----:B------:R-:W-:Y:S02]  /*1ba0*/  HADD2.F32 R8, -RZ, R8.H1_H1 ;  /* 0x30000008ff087230 */ /* 0x000fe40000004100 */
[----:B0-----:R-:W-:-:S02]  /*1bb0*/  HADD2.F32 R12, -RZ, R10.H0_H0 ;  /* 0x2000000aff0c7230 */ /* 0x001fc40000004100 */
        /* <DEDUP_REMOVED lines=11> */
[----:B------:R-:W-:-:S04]  /*1c70*/  FMUL.FTZ R7, R5, R11 ;  /* 0x0000000b05077220 */ /* 0x000fc80000410000 */
[-C--:B------:R-:W-:Y:S01]  /*1c80*/  FFMA.FTZ R80, R7, R225.reuse, R80 ;  /* 0x000000e107507223 */ /* 0x080fe20000010050 */
[----:B------:R-:W-:Y:S01]  /*1c90*/  FMUL.FTZ R225, R40, R225 ;  /* 0x000000e128e17220 */ /* 0x000fe20000410000 */
        /* <DEDUP_REMOVED lines=49> */
.L_x_9391:
[----:B------:R-:W-:Y:S05]  /*1fb0*/  BSYNC B2 ;  /* 0x0000000000027941 */ /* 0x000fea0003800000 */
.L_x_9390:
[----:B------:R-:W-:Y:S04]  /*1fc0*/  BSSY B2, `(.L_x_9392) ;  /* 0x000005e000027945 */ /* 0x000fe80003800000 */
[----:B------:R-:W-:Y:S05]  /*1fd0*/  @!P1 BRA `(.L_x_9393) ;  /* 0x0000000400709947 */ /* 0x000fea0003800000 */
[----:B------:R-:W0:Y:S01]  /*1fe0*/  LDC.64 R174, c[0x0][0x2c8] ;  /* 0x0000b200ffae7b82 */ /* 0x000e220000000a00 */
[----:B------:R-:W-:-:S04]  /*1ff0*/  ISETP.NE.U32.AND P4, PT, RZ, UR6, PT ;  /* 0x00000006ff007c0c */ /* 0x000fc8000bf85070 */
[----:B------:R-:W-:-:S03]  /*2000*/  ISETP.NE.AND.EX P4, PT, RZ, UR7, PT, P4 ;  /* 0x00000007ff007c0c */ /* 0x000fc6000bf85340 */
[----:B------:R-:W1:Y:S08]  /*2010*/  LDC.64 R20, c[0x0][0x2b8] ;  /* 0x0000ae00ff147b82 */ /* 0x000e700000000a00 */
[----:B------:R-:W2:Y:S02]  /*2020*/  LDC.U8 R172, c[0x0][0x2a0] ;  /* 0x0000a800ffac7b82 */ /* 0x000ea40000000000 */
[----:B0-----:R-:W-:-:S06]  /*2030*/  @P4 IMAD.WIDE.U32 R16, R221, 0x10, R174 ;  /* 0x00000010dd104825 */ /* 0x001fcc00078e00ae */
[----:B------:R-:W0:Y:S01]  /*2040*/  LDC.64 R24, c[0x0][0x240] ;  /* 0x00009000ff187b82 */ /* 0x000e220000000a00 */
[----:B------:R3:W5:Y:S07]  /*2050*/  @P4 LDG.E.128 R152, desc[UR4][R16.64] ;  /* 0x0000000410984981 */ /* 0x00076e000c1e1d00 */
[----:B---3--:R-:W3:Y:S01]  /*2060*/  LDC.64 R16, c[0x0][0x238] ;  /* 0x00008e00ff107b82 */ /* 0x008ee20000000a00 */
[----:B-1----:R-:W-:Y:S01]  /*2070*/  IMAD.WIDE.U32 R20, R211, 0x10, R20 ;  /* 0x00000010d3147825 */ /* 0x002fe200078e0014 */
[----:B--2---:R-:W-:-:S04]  /*2080*/  ISETP.NE.AND P4, PT, R172, RZ, PT ;  /* 0x000000ffac00720c */ /* 0x004fc80003f85270 */
[----:B------:R-:W-:Y:S01]  /*2090*/  FSEL R15, R212, RZ, !P4 ;  /* 0x000000ffd40f7208 */ /* 0x000fe20006000000 */
[----:B------:R-:W2:Y:S01]  /*20a0*/  LDG.E.128 R20, desc[UR4][R20.64] ;  /* 0x0000000414147981 */ /* 0x000ea2000c1e1d00 */
[----:B---3--:R-:W-:-:S06]  /*20b0*/  IMAD.WIDE.U32 R16, R221, 0x10, R16 ;  /* 0x00000010dd107825 */ /* 0x008fcc00078e0010 */
[----:B------:R-:W3:Y:S01]  /*20c0*/  LDG.E.128 R16, desc[UR4][R16.64] ;  /* 0x0000000410107981 */ /* 0x000ee2000c1e1d00 */
[----:B0-----:R-:W-:-:S05]  /*20d0*/  IMAD.WIDE.U32 R24, R210, 0x8, R24 ;  /* 0x00000008d2187825 */ /* 0x001fca00078e0018 */
[----:B------:R0:W5:Y:S01]  /*20e0*/  LDG.E.64 R186, desc[UR4][R24.64] ;  /* 0x0000000418ba7981 */ /* 0x000162000c1e1b00 */
[----:B------:R-:W-:Y:S02]  /*20f0*/  IADD3 R211, R211, 0x20, RZ ;  /* 0x00000020d3d37810 */ /* 0x000fe40007ffe0ff */
[----:B------:R-:W-:Y:S02]  /*2100*/  IADD3 R210, R210, 0x20, RZ ;  /* 0x00000020d2d27810 */ /* 0x000fe40007ffe0ff */
[----:B------:R-:W-:Y:S01]  /*2110*/  IADD3 R221, R221, 0x20, RZ ;  /* 0x00000020dddd7810 */ /* 0x000fe20007ffe0ff */
[----:B--2---:R-:W-:-:S05]  /*2120*/  HADD2.F32 R220, -RZ, R20.H0_H0 ;  /* 0x20000014ffdc7230 */ /* 0x004fca0000004100 */
[----:B------:R-:W-:Y:S01]  /*2130*/  FADD.FTZ R128, R128, R220 ;  /* 0x000000dc80807221 */ /* 0x000fe20000010000 */
[--C-:B---3--:R-:W-:Y:S02]  /*2140*/  HADD2.F32 R172, -RZ, R16.reuse.H0_H0 ;  /* 0x20000010ffac7230 */ /* 0x108fe40000004100 */
[----:B------:R-:W-:Y:S02]  /*2150*/  HADD2.F32 R16, -RZ, R16.H1_H1 ;  /* 0x30000010ff107230 */ /* 0x000fe40000004100 */
[--C-:B0-----:R-:W-:Y:S02]  /*2160*/  HADD2.F32 R24, -RZ, R17.reuse.H0_H0 ;  /* 0x20000011ff187230 */ /* 0x101fe40000004100 */
        /* <DEDUP_REMOVED lines=14> */
[----:B------:R-:W-:-:S02]  /*2250*/  HADD2.F32 R18, -RZ, R20.H1_H1 ;  /* 0x30000014ff127230 */ /* 0x000fc40000004100 */
[----:B------:R-:W-:Y:S01]  /*2260*/  FMUL.FTZ R16, R5, R16 ;  /* 0x0000001005107220 */ /* 0x000fe20000410000 */
[-C--:B------:R-:W-:Y:S01]  /*2270*/  FFMA.FTZ R88, R15, R220.reuse, R88 ;  /* 0x000000dc0f587223 */ /* 0x080fe20000010058 */
[----:B------:R-:W-:Y:S01]  /*2280*/  FMUL.FTZ R220, R48, R220 ;  /* 0x000000dc30dc7220 */ /* 0x000fe20000410000 */
[--C-:B------:R-:W-:Y:S02]  /*2290*/  HADD2.F32 R20, -RZ, R21.reuse.H0_H0 ;  /* 0x20000015ff147230 */ /* 0x100fe40000004100 */
[----:B------:R-:W-:Y:S01]  /*22a0*/  FADD.FTZ R129, R129, R18 ;  /* 0x0000001281817221 */ /* 0x000fe20000010000 */
[----:B------:R-:W-:Y:S01]  /*22b0*/  FMUL.FTZ R17, R5, R17 ;  /* 0x0000001105117220 */ /* 0x000fe20000410000 */
[-C--:B------:R-:W-:Y:S01]  /*22c0*/  FFMA.FTZ R89, R16, R18.reuse, R89 ;  /* 0x0000001210597223 */ /* 0x080fe20000010059 */
        /* <DEDUP_REMOVED lines=11> */
[----:B------:R-:W-:Y:S02]  /*2380*/  HADD2.F32 R25, -RZ, R22.H1_H1 ;  /* 0x30000016ff197230 */ /* 0x000fe40000004100 */
        /* <DEDUP_REMOVED lines=33> */
.L_x_9393:
[----:B------:R-:W-:Y:S05]  /*25a0*/  BSYNC B2 ;  /* 0x0000000000027941 */ /* 0x000fea0003800000 */
.L_x_9392:
        /* <DEDUP_REMOVED lines=34> */
[----:B------:R-:W-:Y:S02]  /*27d0*/  HADD2.F32 R202, -RZ, R173.H1_H1 ;  /* 0x300000adffca7230 */ /* 0x000fe40000004100 */
[--C-:B------:R-:W-:Y:S02]  /*27e0*/  HADD2.F32 R198, -RZ, R174.reuse.H0_H0 ;  /* 0x200000aeffc67230 */ /* 0x100fe40000004100 */
[----:B------:R-:W-:-:S02]  /*27f0*/  HADD2.F32 R200, -RZ, R174.H1_H1 ;  /* 0x300000aeffc87230 */ /* 0x000fc40000004100 */
[----:B------:R-:W-:Y:S01]  /*2800*/  FADD.FTZ R203, -R205, R172 ;  /* 0x000000accdcb7221 */ /* 0x000fe20000010100 */
[----:B------:R-:W-:Y:S02]  /*2810*/  HADD2.F32 R174, -RZ, R175.H1_H1 ;  /* 0x300000afffae7230 */ /* 0x000fe40000004100 */
[C---:B------:R-:W-:Y:S01]  /*2820*/  FMUL.FTZ R195, R5.reuse, R195 ;  /* 0x000000c305c37220 */ /* 0x040fe20000410000 */
[----:B------:R-:W-:Y:S01]  /*2830*/  FMUL.FTZ R223, R5, R223 ;  /* 0x000000df05df7220 */ /* 0x000fe20000410000 */
[----:B------:R-:W-:Y:S01]  /*2840*/  FMUL.FTZ R222, R57, R176 ;  /* 0x000000b039de7220 */ /* 0x000fe20000410000 */
[----:B------:R-:W-:Y:S01]  /*2850*/  FADD.FTZ R213, R213, R226 ;  /* 0x000000e2d5d57221 */ /* 0x000fe20000010000 */
[----:B------:R-:W-:Y:S01]  /*2860*/  FFMA.FTZ R172, R240, R226, R217 ;  /* 0x000000e2f0ac7223 */ /* 0x000fe200000100d9 */
[C---:B------:R-:W-:Y:S01]  /*2870*/  FADD.FTZ R196, -R205.reuse, R202 ;  /* 0x000000cacdc47221 */ /* 0x040fe20000010100 */
[C---:B------:R-:W-:Y:S01]  /*2880*/  FADD.FTZ R198, -R205.reuse, R198 ;  /* 0x000000c6cdc67221 */ /* 0x040fe20000010100 */
[C---:B------:R-:W-:Y:S01]  /*2890*/  FADD.FTZ R201, -R205.reuse, R200 ;  /* 0x000000c8cdc97221 */ /* 0x040fe20000010100 */
[----:B------:R-:W-:Y:S01]  /*28a0*/  FADD.FTZ R205, -R205, R174 ;  /* 0x000000aecdcd7221 */ /* 0x000fe20000010100 */
        /* <DEDUP_REMOVED lines=44> */
.L_x_9385:
[----:B------:R-:W-:Y:S05]  /*2b70*/  BSYNC B1 ;  /* 0x0000000000017941 */ /* 0x000fea0003800000 */
.L_x_9375:
        /* <DEDUP_REMOVED lines=20> */
.L_x_9537:
[----:B------:R-:W3:Y:S01]  /*2cc0*/  LDL R173, [R1+0x20] ;  /* 0x0000200001ad7983 */ /* 0x000ee20000100800 */
[----:B------:R-:W-:Y:S01]  /*2cd0*/  @P3 IADD3 R209, R209, -0x1, RZ ;  /* 0xffffffffd1d13810 */ /* 0x000fe20007ffe0ff */
[----:B0-----:R-:W-:Y:S01]  /*2ce0*/  FADD.FTZ R178, R177, R172 ;  /* 0x000000acb1b27221 */ /* 0x001fe20000010000 */
[----:B------:R-:W-:Y:S01]  /*2cf0*/  HFMA2.MMA R172, -RZ, RZ, 0, 0 ;  /* 0x00000000ffac7435 */ /* 0x000fe200000001ff */
[----:B------:R-:W-:Y:S02]  /*2d00*/  BSSY B1, `(.L_x_9395) ;  /* 0x00000dc000017945 */ /* 0x000fe40003800000 */
        /* <DEDUP_REMOVED lines=16> */
[----:B-----5:R-:W-:Y:S01]  /*2e10*/  HADD2.F32 R176, -RZ, R140.H0_H0 ;  /* 0x2000008cffb07230 */ /* 0x020fe20000004100 */
[----:B------:R-:W-:Y:S06]  /*2e20*/  BRA `(.L_x_9399) ;  /* 0x00000000002c7947 */ /* 0x000fec0003800000 */
.L_x_9398:
        /* <DEDUP_REMOVED lines=9> */
[----:B-----5:R-:W-:-:S05]  /*2ec0*/  @P4 HADD2.F32 R174, -RZ, R140.H0_H0 ;  /* 0x2000008cffae4230 */ /* 0x020fca0000004100 */
[----:B------:R-:W-:-:S07]  /*2ed0*/  @P4 FADD.FTZ R176, R176, R174 ;  /* 0x000000aeb0b04221 */ /* 0x000fce0000010000 */
.L_x_9399:
[----:B------:R-:W-:Y:S05]  /*2ee0*/  BSYNC B2 ;  /* 0x0000000000027941 */ /* 0x000fea0003800000 */
.L_x_9397:
        /* <DEDUP_REMOVED lines=17> */
.L_x_9401:
        /* <DEDUP_REMOVED lines=10> */
.L_x_9402:
[----:B------:R-:W-:Y:S05]  /*30a0*/  BSYNC B2 ;  /* 0x0000000000027941 */ /* 0x000fea0003800000 */
.L_x_9400:
        /* <DEDUP_REMOVED lines=15> */
.L_x_9404:
        /* <DEDUP_REMOVED lines=8> */
.L_x_9405:
[----:B------:R-:W-:Y:S05]  /*3220*/  BSYNC B2 ;  /* 0x0000000000027941 */ /* 0x000fea0003800000 */
.L_x_9403:
        /* <DEDUP_REMOVED lines=15> */
.L_x_9407:
        /* <DEDUP_REMOVED lines=8> */
.L_x_9408:
[----:B------:R-:W-:Y:S05]  /*33a0*/  BSYNC B2 ;  /* 0x0000000000027941 */ /* 0x000fea0003800000 */
.L_x_9406:
        /* <DEDUP_REMOVED lines=15> */
.L_x_9410:
        /* <DEDUP_REMOVED lines=8> */
.L_x_9411:
[----:B------:R-:W-:Y:S05]  /*3520*/  BSYNC B2 ;  /* 0x0000000000027941 */ /* 0x000fea0003800000 */
.L_x_9409:
        /* <DEDUP_REMOVED lines=15> */
.L_x_9413:
        /* <DEDUP_REMOVED lines=8> */
.L_x_9414:
[----:B------:R-:W-:Y:S05]  /*36a0*/  BSYNC B2 ;  /* 0x0000000000027941 */ /* 0x000fea0003800000 */
.L_x_9412:
        /* <DEDUP_REMOVED lines=15> */
.L_x_9416:
        /* <DEDUP_REMOVED lines=8> */
.L_x_9417:
[----:B------:R-:W-:Y:S05]  /*3820*/  BSYNC B2 ;  /* 0x0000000000027941 */ /* 0x000fea0003800000 */
.L_x_9415:
        /* <DEDUP_REMOVED lines=15> */
.L_x_9419:
        /* <DEDUP_REMOVED lines=8> */
.L_x_9420:
[----:B------:R-:W-:Y:S05]  /*39a0*/  BSYNC B2 ;  /* 0x0000000000027941 */ /* 0x000fea0003800000 */
.L_x_9418:
        /* <DEDUP_REMOVED lines=17> */
.L_x_9396:
[----:B------:R-:W-:Y:S05]  /*3ac0*/  BSYNC B1 ;  /* 0x0000000000017941 */ /* 0x000fea0003800000 */
.L_x_9395:
[----:B0-----:R-:W3:Y:S01]  /*3ad0*/  LDL R174, [R1+0xc] ;  /* 0x00000c0001ae7983 */ /* 0x001ee20000100800 */
[----:B------:R-:W-:Y:S01]  /*3ae0*/  BSSY B1, `(.L_x_9421) ;  /* 0x00000d3000017945 */ /* 0x000fe20003800000 */
[----:B---3--:R-:W-:-:S13]  /*3af0*/  ISETP.NE.AND P4, PT, R174, RZ, PT ;  /* 0x000000ffae00720c */ /* 0x008fda0003f85270 */
        /* <DEDUP_REMOVED lines=10> */
.L_x_9424:
        /* <DEDUP_REMOVED lines=11> */
.L_x_9425:
[----:B------:R-:W-:Y:S05]  /*3c50*/  BSYNC B2 ;  /* 0x0000000000027941 */ /* 0x000fea0003800000 */
.L_x_9423:
        /* <DEDUP_REMOVED lines=17> */
.L_x_9427:
[----:B------:R-:W0:Y:S02]  /*3d70*/  LDC.U8 R174, c[0x0][0x2a0] ;  /* 0x0000a800ffae7b82 */ /* 0x000e240000000000 */
[----:B0-----:R-:W-:-:S04]  /*3d80*/  ISETP.NE.AND P6, PT, R174, RZ, PT ;  /* 0x000000ffae00720c */ /* 0x001fc80003fc5270 */
[----:B------:R-:W-:-:S05]  /*3d90*/  FSEL R174, R173, RZ, !P6 ;  /* 0x000000ffadae7208 */ /* 0x000fca0007000000 */
[----:B------:R-:W-:-:S04]  /*3da0*/  FFMA.FTZ R175, R237, R178, R174 ;  /* 0x000000b2edaf7223 */ /* 0x000fc800000100ae */
[----:B------:R-:W-:Y:S01]  /*3db0*/  FADD.FTZ R176, R236, -R175 ;  /* 0x800000afecb07221 */ /* 0x000fe20000010000 */
[----:B------:R-:W-:-:S03]  /*3dc0*/  @P4 HADD2.F32 R175, -RZ, R144.H1_H1 ;  /* 0x30000090ffaf4230 */ /* 0x000fc60000004100 */
[----:B------:R-:W-:-:S04]  /*3dd0*/  FMUL.FTZ R176, R5, R176 ;  /* 0x000000b005b07220 */ /* 0x000fc80000410000 */
[----:B------:R-:W-:-:S07]  /*3de0*/  @P4 FADD.FTZ R176, R176, R175 ;  /* 0x000000afb0b04221 */ /* 0x000fce0000010000 */
.L_x_9428:
[----:B------:R-:W-:Y:S05]  /*3df0*/  BSYNC B2 ;  /* 0x0000000000027941 */ /* 0x000fea0003800000 */
.L_x_9426:
        /* <DEDUP_REMOVED lines=15> */
.L_x_9430:
[----:B------:R-:W0:Y:S02]  /*3ef0*/  LDC.U8 R174, c[0x0][0x2a0] ;  /* 0x0000a800ffae7b82 */ /* 0x000e240000000000 */
[----:B0-----:R-:W-:-:S04]  /*3f00*/  ISETP.NE.AND P6, PT, R174, RZ, PT ;  /* 0x000000ffae00720c */ /* 0x001fc80003fc5270 */
[----:B------:R-:W-:-:S05]  /*3f10*/  FSEL R174, R173, RZ, !P6 ;  /* 0x000000ffadae7208 */ /* 0x000fca0007000000 */
[----:B------:R-:W-:-:S04]  /*3f20*/  FFMA.FTZ R175, R235, R178, R174 ;  /* 0x000000b2ebaf7223 */ /* 0x000fc800000100ae */
[----:B------:R-:W-:Y:S01]  /*3f30*/  FADD.FTZ R176, R234, -R175 ;  /* 0x800000afeab07221 */ /* 0x000fe20000010000 */
[----:B------:R-:W-:-:S03]  /*3f40*/  @P4 HADD2.F32 R175, -RZ, R145.H0_H0 ;  /* 0x20000091ffaf4230 */ /* 0x000fc60000004100 */
[----:B------:R-:W-:-:S04]  /*3f50*/  FMUL.FTZ R176, R5, R176 ;  /* 0x000000b005b07220 */ /* 0x000fc80000410000 */
[----:B------:R-:W-:-:S07]  /*3f60*/  @P4 FADD.FTZ R176, R176, R175 ;  /* 0x000000afb0b04221 */ /* 0x000fce0000010000 */
.L_x_9431:
[----:B------:R-:W-:Y:S05]  /*3f70*/  BSYNC B2 ;  /* 0x0000000000027941 */ /* 0x000fea0003800000 */
.L_x_9429:
        /* <DEDUP_REMOVED lines=15> */
.L_x_9433:
        /* <DEDUP_REMOVED lines=8> */
.L_x_9434:
[----:B------:R-:W-:Y:S05]  /*40f0*/  BSYNC B2 ;  /* 0x0000000000027941 */ /* 0x000fea0003800000 */
.L_x_9432:
        /* <DEDUP_REMOVED lines=15> */
.L_x_9436:
        /* <DEDUP_REMOVED lines=8> */
.L_x_9437:
[----:B------:R-:W-:Y:S05]  /*4270*/  BSYNC B2 ;  /* 0x0000000000027941 */ /* 0x000fea0003800000 */
.L_x_9435:
        /* <DEDUP_REMOVED lines=15> */
.L_x_9439:
        /* <DEDUP_REMOVED lines=8> */
.L_x_9440:
[----:B------:R-:W-:Y:S05]  /*43f0*/  BSYNC B2 ;  /* 0x0000000000027941 */ /* 0x000fea0003800000 */
.L_x_9438:
        /* <DEDUP_REMOVED lines=15> */
.L_x_9442:
        /* <DEDUP_REMOVED lines=8> */
.L_x_9443:
[----:B------:R-:W-:Y:S05]  /*4570*/  BSYNC B2 ;  /* 0x0000000000027941 */ /* 0x000fea0003800000 */
.L_x_9441:
        /* <DEDUP_REMOVED lines=15> */
.L_x_9445:
[----:B------:R-:W0:Y:S01]  /*4670*/  LDC.U8 R174, c[0x0][0x2a0] ;  /* 0x0000a800ffae7b82 */ /* 0x000e220000000000 */
[----:B------:R-:W-:Y:S01]  /*4680*/  @P4 HADD2.F32 R175, -RZ, R147.H1_H1 ;  /* 0x30000093ffaf4230 */ /* 0x000fe20000004100 */
[----:B0-----:R-:W-:-:S04]  /*4690*/  ISETP.NE.AND P6, PT, R174, RZ, PT ;  /* 0x000000ffae00720c */ /* 0x001fc80003fc5270 */
[----:B------:R-:W-:-:S05]  /*46a0*/  FSEL R174, R173, RZ, !P6 ;  /* 0x000000ffadae7208 */ /* 0x000fca0007000000 */
[----:B------:R-:W-:-:S04]  /*46b0*/  FFMA.FTZ R174, R207, R178, R174 ;  /* 0x000000b2cfae7223 */ /* 0x000fc800000100ae */
[----:B------:R-:W-:-:S04]  /*46c0*/  FADD.FTZ R174, R183, -R174 ;  /* 0x800000aeb7ae7221 */ /* 0x000fc80000010000 */
[----:B------:R-:W-:-:S04]  /*46d0*/  FMUL.FTZ R176, R5, R174 ;  /* 0x000000ae05b07220 */ /* 0x000fc80000410000 */
[----:B------:R-:W-:-:S07]  /*46e0*/  @P4 FADD.FTZ R176, R176, R175 ;  /* 0x000000afb0b04221 */ /* 0x000fce0000010000 */
.L_x_9446:
[----:B------:R-:W-:Y:S05]  /*46f0*/  BSYNC B2 ;  /* 0x0000000000027941 */ /* 0x000fea0003800000 */
.L_x_9444:
        /* <DEDUP_REMOVED lines=17> */
.L_x_9422:
[----:B------:R-:W-:Y:S05]  /*4810*/  BSYNC B1 ;  /* 0x0000000000017941 */ /* 0x000fea0003800000 */
.L_x_9421:
[----:B------:R-:W-:Y:S04]  /*4820*/  BSSY B1, `(.L_x_9447) ;  /* 0x00000d2000017945 */ /* 0x000fe80003800000 */
[----:B------:R-:W-:Y:S05]  /*4830*/  @!P0 BRA `(.L_x_9448) ;  /* 0x0000000c00408947 */ /* 0x000fea0003800000 */
[----:B------:R-:W-:Y:S04]  /*4840*/  BSSY B2, `(.L_x_9449) ;  /* 0x0000014000027945 */ /* 0x000fe80003800000 */
[----:B------:R-:W-:Y:S05]  /*4850*/  @P2 BRA `(.L_x_9450) ;  /* 0x00000000001c2947 */ /* 0x000fea0003800000 */
[----:B------:R-:W-:Y:S01]  /*4860*/  UISETP.NE.U32.AND UP0, UPT, UR6, URZ, UPT ;  /* 0x0000003f0600728c */ /* 0x000fe2000bf05070 */
[----:B0-2---:R-:W-:-:S03]  /*4870*/  MOV R176, RZ ;  /* 0x000000ff00b07202 */ /* 0x005fc60000000f00 */
[----:B------:R-:W-:-:S06]  /*4880*/  UISETP.NE.AND.EX UP0, UPT, UR7, URZ, UPT, UP0 ;  /* 0x0000003f0700728c */ /* 0x000fcc000bf05300 */
[----:B------:R-:W-:-:S13]  /*4890*/  PLOP3.LUT P4, PT, PT, PT, UP0, 0x80, 0x0 ;  /* 0x000000000000781c */ /* 0x000fda0003f8f008 */
[----:B------:R-:W-:Y:S05]  /*48a0*/  @!P4 BRA `(.L_x_9451) ;  /* 0x000000000034c947 */ /* 0x000fea0003800000 */
[----:B-----5:R-:W-:Y:S01]  /*48b0*/  HADD2.F32 R176, -RZ, R148.H0_H0 ;  /* 0x20000094ffb07230 */ /* 0x020fe20000004100 */
[----:B------:R-:W-:Y:S06]  /*48c0*/  BRA `(.L_x_9451) ;  /* 0x00000000002c7947 */ /* 0x000fec0003800000 */
.L_x_9450:
        /* <DEDUP_REMOVED lines=9> */
[----:B-----5:R-:W-:-:S05]  /*4960*/  @P4 HADD2.F32 R175, -RZ, R148.H0_H0 ;  /* 0x20000094ffaf4230 */ /* 0x020fca0000004100 */
[----:B------:R-:W-:-:S07]  /*4970*/  @P4 FADD.FTZ R176, R176, R175 ;  /* 0x000000afb0b04221 */ /* 0x000fce0000010000 */
.L_x_9451:
[----:B------:R-:W-:Y:S05]  /*4980*/  BSYNC B2 ;  /* 0x0000000000027941 */ /* 0x000fea0003800000 */
.L_x_9449:
        /* <DEDUP_REMOVED lines=17> */
.L_x_9453:
        /* <DEDUP_REMOVED lines=8> */
.L_x_9454:
[----:B------:R-:W-:Y:S05]  /*4b20*/  BSYNC B2 ;  /* 0x0000000000027941 */ /* 0x000fea0003800000 */
.L_x_9452:
        /* <DEDUP_REMOVED lines=15> */
.L_x_9456:
[----:B------:R-:W0:Y:S01]  /*4c20*/  LDC.U8 R174, c[0x0][0x2a0] ;  /* 0x0000a800ffae7b82 */ /* 0x000e220000000000 */
[----:B------:R-:W-:Y:S01]  /*4c30*/  @P4 HADD2.F32 R175, -RZ, R149.H0_H0 ;  /* 0x20000095ffaf4230 */ /* 0x000fe20000004100 */
[----:B0-----:R-:W-:-:S04]  /*4c40*/  ISETP.NE.AND P6, PT, R174, RZ, PT ;  /* 0x000000ffae00720c */ /* 0x001fc80003fc5270 */
[----:B------:R-:W-:-:S05]  /*4c50*/  FSEL R174, R173, RZ, !P6 ;  /* 0x000000ffadae7208 */ /* 0x000fca0007000000 */
[----:B------:R-:W-:-:S04]  /*4c60*/  FFMA.FTZ R174, R9, R178, R174 ;  /* 0x000000b209ae7223 */ /* 0x000fc800000100ae */
[----:B------:R-:W-:-:S04]  /*4c70*/  FADD.FTZ R174, R219, -R174 ;  /* 0x800000aedbae7221 */ /* 0x000fc80000010000 */
[----:B------:R-:W-:-:S04]  /*4c80*/  FMUL.FTZ R176, R5, R174 ;  /* 0x000000ae05b07220 */ /* 0x000fc80000410000 */
[----:B------:R-:W-:-:S07]  /*4c90*/  @P4 FADD.FTZ R176, R176, R175 ;  /* 0x000000afb0b04221 */ /* 0x000fce0000010000 */
.L_x_9457:
[----:B------:R-:W-:Y:S05]  /*4ca0*/  BSYNC B2 ;  /* 0x0000000000027941 */ /* 0x000fea0003800000 */
.L_x_9455:
        /* <DEDUP_REMOVED lines=15> */
.L_x_9459:
        /* <DEDUP_REMOVED lines=8> */
.L_x_9460:
[----:B------:R-:W-:Y:S05]  /*4e20*/  BSYNC B2 ;  /* 0x0000000000027941 */ /* 0x000fea0003800000 */
.L_x_9458:
        /* <DEDUP_REMOVED lines=15> */
.L_x_9462:
        /* <DEDUP_REMOVED lines=8> */
.L_x_9463:
[----:B------:R-:W-:Y:S05]  /*4fa0*/  BSYNC B2 ;  /* 0x0000000000027941 */ /* 0x000fea0003800000 */
.L_x_9461:
        /* <DEDUP_REMOVED lines=15> */
.L_x_9465:
        /* <DEDUP_REMOVED lines=8> */
.L_x_9466:
[----:B------:R-:W-:Y:S05]  /*5120*/  BSYNC B2 ;  /* 0x0000000000027941 */ /* 0x000fea0003800000 */
.L_x_9464:
        /* <DEDUP_REMOVED lines=15> */
.L_x_9468:
        /* <DEDUP_REMOVED lines=8> */
.L_x_9469:
[----:B------:R-:W-:Y:S05]  /*52a0*/  BSYNC B2 ;  /* 0x0000000000027941 */ /* 0x000fea0003800000 */
.L_x_9467:
        /* <DEDUP_REMOVED lines=15> */
.L_x_9471:
        /* <DEDUP_REMOVED lines=8> */
.L_x_9472:
[----:B------:R-:W-:Y:S05]  /*5420*/  BSYNC B2 ;  /* 0x0000000000027941 */ /* 0x000fea0003800000 */
.L_x_9470:
        /* <DEDUP_REMOVED lines=17> */
.L_x_9448:
[----:B------:R-:W-:Y:S05]  /*5540*/  BSYNC B1 ;  /* 0x0000000000017941 */ /* 0x000fea0003800000 */
.L_x_9447:
[----:B------:R-:W-:Y:S04]  /*5550*/  BSSY B1, `(.L_x_9473) ;  /* 0x00000d2000017945 */ /* 0x000fe80003800000 */
[----:B------:R-:W-:Y:S05]  /*5560*/  @!P1 BRA `(.L_x_9474) ;  /* 0x0000000c00409947 */ /* 0x000fea0003800000 */
[----:B------:R-:W-:Y:S04]  /*5570*/  BSSY B2, `(.L_x_9475) ;  /* 0x0000014000027945 */ /* 0x000fe80003800000 */
[----:B------:R-:W-:Y:S05]  /*5580*/  @P2 BRA `(.L_x_9476) ;  /* 0x00000000001c2947 */ /* 0x000fea0003800000 */
[----:B------:R-:W-:Y:S01]  /*5590*/  UISETP.NE.U32.AND UP0, UPT, UR6, URZ, UPT ;  /* 0x0000003f0600728c */ /* 0x000fe2000bf05070 */
[----:B0-23--:R-:W-:-:S03]  /*55a0*/  MOV R176, RZ ;  /* 0x000000ff00b07202 */ /* 0x00dfc60000000f00 */
[----:B------:R-:W-:-:S06]  /*55b0*/  UISETP.NE.AND.EX UP0, UPT, UR7, URZ, UPT, UP0 ;  /* 0x0000003f0700728c */ /* 0x000fcc000bf05300 */
[----:B------:R-:W-:-:S13]  /*55c0*/  PLOP3.LUT P4, PT, PT, PT, UP0, 0x80, 0x0 ;  /* 0x000000000000781c */ /* 0x000fda0003f8f008 */
[----:B------:R-:W-:Y:S05]  /*55d0*/  @!P4 BRA `(.L_x_9477) ;  /* 0x000000000034c947 */ /* 0x000fea0003800000 */
[----:B-----5:R-:W-:Y:S01]  /*55e0*/  HADD2.F32 R176, -RZ, R152.H0_H0 ;  /* 0x20000098ffb07230 */ /* 0x020fe20000004100 */
[----:B------:R-:W-:Y:S06]  /*55f0*/  BRA `(.L_x_9477) ;  /* 0x00000000002c7947 */ /* 0x000fec0003800000 */
.L_x_9476:
        /* <DEDUP_REMOVED lines=11> */
.L_x_9477:
[----:B------:R-:W-:Y:S05]  /*56b0*/  BSYNC B2 ;  /* 0x0000000000027941 */ /* 0x000fea0003800000 */
.L_x_9475:
        /* <DEDUP_REMOVED lines=17> */
.L_x_9479:
        /* <DEDUP_REMOVED lines=8> */
.L_x_9480:
[----:B------:R-:W-:Y:S05]  /*5850*/  BSYNC B2 ;  /* 0x0000000000027941 */ /* 0x000fea0003800000 */
.L_x_9478:
        /* <DEDUP_REMOVED lines=15> */
.L_x_9482:
        /* <DEDUP_REMOVED lines=8> */
.L_x_9483:
[----:B------:R-:W-:Y:S05]  /*59d0*/  BSYNC B2 ;  /* 0x0000000000027941 */ /* 0x000fea0003800000 */
.L_x_9481:
        /* <DEDUP_REMOVED lines=15> */
.L_x_9485:
        /* <DEDUP_REMOVED lines=8> */
.L_x_9486:
[----:B------:R-:W-:Y:S05]  /*5b50*/  BSYNC B2 ;  /* 0x0000000000027941 */ /* 0x000fea0003800000 */
.L_x_9484:
        /* <DEDUP_REMOVED lines=15> */
.L_x_9488:
        /* <DEDUP_REMOVED lines=8> */
.L_x_9489:
[----:B------:R-:W-:Y:S05]  /*5cd0*/  BSYNC B2 ;  /* 0x0000000000027941 */ /* 0x000fea0003800000 */
.L_x_9487:
        /* <DEDUP_REMOVED lines=15> */
.L_x_9491:
        /* <DEDUP_REMOVED lines=8> */
.L_x_9492:
[----:B------:R-:W-:Y:S05]  /*5e50*/  BSYNC B2 ;  /* 0x0000000000027941 */ /* 0x000fea0003800000 */
.L_x_9490:
        /* <DEDUP_REMOVED lines=15> */
.L_x_9494:
[----:B------:R-:W0:Y:S02]  /*5f50*/  LDC.U8 R174, c[0x0][0x2a0] ;  /* 0x0000a800ffae7b82 */ /* 0x000e240000000000 */
[----:B0-----:R-:W-:-:S04]  /*5f60*/  ISETP.NE.AND P6, PT, R174, RZ, PT ;  /* 0x000000ffae00720c */ /* 0x001fc80003fc5270 */
[----:B------:R-:W-:-:S05]  /*5f70*/  FSEL R175, R173, RZ, !P6 ;  /* 0x000000ffadaf7208 */ /* 0x000fca0007000000 */
[----:B------:R-:W-:Y:S01]  /*5f80*/  FFMA.FTZ R174, R26, R178, R175 ;  /* 0x000000b21aae7223 */ /* 0x000fe200000100af */
[----:B------:R-:W-:-:S03]  /*5f90*/  @P4 HADD2.F32 R175, -RZ, R155.H0_H0 ;  /* 0x2000009bffaf4230 */ /* 0x000fc60000004100 */
[----:B------:R-:W-:-:S04]  /*5fa0*/  FADD.FTZ R174, R27, -R174 ;  /* 0x800000ae1bae7221 */ /* 0x000fc80000010000 */
[----:B------:R-:W-:-:S04]  /*5fb0*/  FMUL.FTZ R176, R5, R174 ;  /* 0x000000ae05b07220 */ /* 0x000fc80000410000 */
[----:B------:R-:W-:-:S07]  /*5fc0*/  @P4 FADD.FTZ R176, R176, R175 ;  /* 0x000000afb0b04221 */ /* 0x000fce0000010000 */
.L_x_9495:
[----:B------:R-:W-:Y:S05]  /*5fd0*/  BSYNC B2 ;  /* 0x0000000000027941 */ /* 0x000fea0003800000 */
.L_x_9493:
        /* <DEDUP_REMOVED lines=15> */
.L_x_9497:
        /* <DEDUP_REMOVED lines=8> */
.L_x_9498:
[----:B------:R-:W-:Y:S05]  /*6150*/  BSYNC B2 ;  /* 0x0000000000027941 */ /* 0x000fea0003800000 */
.L_x_9496:
        /* <DEDUP_REMOVED lines=17> */
.L_x_9474:
[----:B------:R-:W-:Y:S05]  /*6270*/  BSYNC B1 ;  /* 0x0000000000017941 */ /* 0x000fea0003800000 */
.L_x_9473:
[----:B0--34-:R-:W3:Y:S01]  /*6280*/  LDL R174, [R1+0x8] ;  /* 0x0000080001ae7983 */ /* 0x019ee20000100800 */
        /* <DEDUP_REMOVED lines=12> */
.L_x_9502:
        /* <DEDUP_REMOVED lines=11> */
.L_x_9503:
[----:B------:R-:W-:Y:S05]  /*6400*/  BSYNC B2 ;  /* 0x0000000000027941 */ /* 0x000fea0003800000 */
.L_x_9501:
        /* <DEDUP_REMOVED lines=17> */
.L_x_9505:
        /* <DEDUP_REMOVED lines=8> */
.L_x_9506:
[----:B------:R-:W-:Y:S05]  /*65a0*/  BSYNC B2 ;  /* 0x0000000000027941 */ /* 0x000fea0003800000 */
.L_x_9504:
        /* <DEDUP_REMOVED lines=15> */
.L_x_9508:
        /* <DEDUP_REMOVED lines=8> */
.L_x_9509:
[----:B------:R-:W-:Y:S05]  /*6720*/  BSYNC B2 ;  /* 0x0000000000027941 */ /* 0x000fea0003800000 */
.L_x_9507:
        /* <DEDUP_REMOVED lines=15> */
.L_x_9511:
        /* <DEDUP_REMOVED lines=8> */
.L_x_9512:
[----:B------:R-:W-:Y:S05]  /*68a0*/  BSYNC B2 ;  /* 0x0000000000027941 */ /* 0x000fea0003800000 */
.L_x_9510:
        /* <DEDUP_REMOVED lines=15> */
.L_x_9514:
        /* <DEDUP_REMOVED lines=8> */
.L_x_9515:
[----:B------:R-:W-:Y:S05]  /*6a20*/  BSYNC B2 ;  /* 0x0000000000027941 */ /* 0x000fea0003800000 */
.L_x_9513:
        /* <DEDUP_REMOVED lines=15> */
.L_x_9517:
        /* <DEDUP_REMOVED lines=8> */
.L_x_9518:
[----:B------:R-:W-:Y:S05]  /*6ba0*/  BSYNC B2 ;  /* 0x0000000000027941 */ /* 0x000fea0003800000 */
.L_x_9516:
        /* <DEDUP_REMOVED lines=15> */
.L_x_9520:
        /* <DEDUP_REMOVED lines=8> */
.L_x_9521:
[----:B------:R-:W-:Y:S05]  /*6d20*/  BSYNC B2 ;  /* 0x0000000000027941 */ /* 0x000fea0003800000 */
.L_x_9519:
        /* <DEDUP_REMOVED lines=15> */
.L_x_9523:
        /* <DEDUP_REMOVED lines=8> */
.L_x_9524:
[----:B------:R-:W-:Y:S05]  /*6ea0*/  BSYNC B2 ;  /* 0x0000000000027941 */ /* 0x000fea0003800000 */
.L_x_9522:
[----:B------:R-:W0:Y:S01]  /*6eb0*/  @P3 LDC.64 R174, c[0x0][0x298] ;  /* 0x0000a600ffae3b82 */ /* 0x000e220000000a00 */
[----:B------:R-:W-:-:S07]  /*6ec0*/  @P3 LOP3.LUT P2, RZ, R185, 0xff000000, RZ, 0xc0, !PT ;  /* 0xff000000b9ff3812 */ /* 0x000fce000784c0ff */
[----:B------:R-:W1:Y:S01]  /*6ed0*/  @P3 LDC.64 R176, c[0x0][0x2f8] ;  /* 0x0000be00ffb03b82 */ /* 0x000e620000000a00 */
[----:B0-----:R-:W-:Y:S01]  /*6ee0*/  @P3 FMUL.FTZ R175, R5, R175 ;  /* 0x000000af05af3220 */ /* 0x001fe20000410000 */
[----:B------:R-:W-:-:S03]  /*6ef0*/  @P5 F2FP.F16.F32.PACK_AB R5, RZ, R5 ;  /* 0x00000005ff05523e */ /* 0x000fc600000000ff */
[----:B------:R-:W-:Y:S01]  /*6f00*/  @P3 FMUL.FTZ R173, R175, R174 ;  /* 0x000000aeafad3220 */ /* 0x000fe20000410000 */
[----:B------:R-:W-:Y:S02]  /*6f10*/  @P5 PRMT R163, R163, 0x5410, R5 ;  /* 0x00005410a3a35816 */ /* 0x000fe40000000005 */
[----:B------:R-:W0:Y:S02]  /*6f20*/  @P5 LDC.64 R174, c[0x0][0x308] ;  /* 0x0000c200ffae5b82 */ /* 0x000e240000000a00 */
[----:B------:R-:W-:Y:S01]  /*6f30*/  @P3 FSEL R173, R173, RZ, P2 ;  /* 0x000000ffadad3208 */ /* 0x000fe20001000000 */
[----:B0-----:R-:W-:-:S03]  /*6f40*/  @P5 IMAD.WIDE.U32 R174, R6, 0x10, R174 ;  /* 0x0000001006ae5825 */ /* 0x001fc600078e00ae */
[----:B------:R-:W-:Y:S01]  /*6f50*/  @P3 F2FP.F16.F32.PACK_AB R6, RZ, R173 ;  /* 0x000000adff06323e */ /* 0x000fe200000000ff */
[----:B-1----:R-:W-:-:S03]  /*6f60*/  @P3 IMAD.WIDE.U32 R172, R172, 0x10, R176 ;  /* 0x00000010acac3825 */ /* 0x002fc600078e00b0 */
[----:B------:R-:W-:Y:S01]  /*6f70*/  @P3 PRMT R99, R99, 0x5410, R6 ;  /* 0x0000541063633816 */ /* 0x000fe20000000006 */
[----:B------:R0:W-:Y:S04]  /*6f80*/  @P5 STG.E.128 desc[UR4][R174.64], R160 ;  /* 0x000000a0ae005986 */ /* 0x0001e8000c101d04 */
[----:B------:R0:W-:Y:S02]  /*6f90*/  @P3 STG.E.128 desc[UR4][R172.64], R96 ;  /* 0x00000060ac003986 */ /* 0x0001e4000c101d04 */
.L_x_9500:
[----:B------:R-:W-:Y:S05]  /*6fa0*/  BSYNC B1 ;  /* 0x0000000000017941 */ /* 0x000fea0003800000 */
.L_x_9499:
[----:B0-----:R-:W0:Y:S02]  /*6fb0*/  LDC.64 R172, c[0x0][0x210] ;  /* 0x00008400ffac7b82 */ /* 0x001e240000000a00 */
[----:B0-----:R-:W-:-:S04]  /*6fc0*/  LEA R4, R172, R4, 0x2 ;  /* 0x00000004ac047211 */ /* 0x001fc800078e10ff */
[----:B------:R-:W-:-:S13]  /*6fd0*/  ISETP.GE.AND P2, PT, R4, R173, PT ;  /* 0x000000ad0400720c */ /* 0x000fda0003f46270 */
[----:B------:R-:W-:Y:S05]  /*6fe0*/  @!P2 BRA `(.L_x_9525) ;  /* 0xffffff9400a0a947 */ /* 0x000fea000383ffff */
.L_x_9374:
[----:B------:R-:W-:Y:S05]  /*6ff0*/  BSYNC B0 ;  /* 0x0000000000007941 */ /* 0x000fea0003800000 */
.L_x_9373:
[----:B-----5:R-:W1:Y:S01]  /*7000*/  S2R R57, SR_TID.X ;  /* 0x0000000000397919 */ /* 0x020e620000002100 */
[----:B------:R-:W-:Y:S01]  /*7010*/  MOV R0, 0x400 ;  /* 0x0000040000007802 */ /* 0x000fe20000000f00 */
[----:B------:R-:W-:Y:S05]  /*7020*/  WARPSYNC.ALL ;  /* 0x0000000000007948 */ /* 0x000fea0003800000 */
[----:B------:R-:W3:Y:S01]  /*7030*/  S2R R5, SR_CgaCtaId ;  /* 0x0000000000057919 */ /* 0x000ee20000008800 */
[----:B------:R-:W-:Y:S01]  /*7040*/  ULDC.64 UR12, c[0x0][0x2d8] ;  /* 0x0000b600000c7ab9 */ /* 0x000fe20000000a00 */
[----:B------:R-:W-:Y:S01]  /*7050*/  ULDC.64 UR14, c[0x0][0x2d0] ;  /* 0x0000b400000e7ab9 */ /* 0x000fe20000000a00 */
[----:B------:R-:W4:Y:S01]  /*7060*/  S2R R53, SR_CTAID.X ;  /* 0x0000000000357919 */ /* 0x000f220000002500 */
[----:B-1----:R-:W-:-:S02]  /*7070*/  SHF.R.U32.HI R4, RZ, 0x5, R57 ;  /* 0x00000005ff047819 */ /* 0x002fc40000011639 */
[----:B------:R-:W-:-:S03]  /*7080*/  IADD3 R52, R2, 0x7f, -R57 ;  /* 0x0000007f02347810 */ /* 0x000fc60007ffe839 */
[----:B------:R-:W-:Y:S01]  /*7090*/  IMAD R3, R4, 0xa0, R3 ;  /* 0x000000a004037824 */ /* 0x000fe200078e0203 */
[C---:B------:R-:W-:Y:S02]  /*70a0*/  ISETP.GE.U32.AND P5, PT, R52.reuse, 0x180, PT ;  /* 0x000001803400780c */ /* 0x040fe40003fa6070 */
[----:B---3--:R-:W-:Y:S02]  /*70b0*/  LEA R0, R5, R0, 0x18 ;  /* 0x0000000005007211 */ /* 0x008fe400078ec0ff */
[----:B------:R-:W-:Y:S01]  /*70c0*/  ISETP.GE.U32.AND P4, PT, R52, 0x280, PT ;  /* 0x000002803400780c */ /* 0x000fe20003f86070 */
[----:B----4-:R-:W-:Y:S01]  /*70d0*/  IMAD R54, R53, R2, RZ ;  /* 0x0000000235367224 */ /* 0x010fe200078e02ff */
[-C--:B------:R-:W-:Y:S02]  /*70e0*/  LEA R3, R3, R0.reuse, 0x5 ;  /* 0x0000000003037211 */ /* 0x080fe400078e28ff */
        /* <DEDUP_REMOVED lines=14> */
[----:B------:R-:W3:Y:S04]  /*71d0*/  LDS R15, [R0+0x1400] ;  /* 0x00140000000f7984 */ /* 0x000ee80000000800 */
[----:B------:R-:W4:Y:S04]  /*71e0*/  LDS R5, [R0+0x200] ;  /* 0x0002000000057984 */ /* 0x000f280000000800 */
[----:B------:R-:W2:Y:S04]  /*71f0*/  LDS R14, [R0+0x1600] ;  /* 0x00160000000e7984 */ /* 0x000ea80000000800 */
[----:B0-----:R-:W0:Y:S04]  /*7200*/  LDS R6, [R0+0x400] ;  /* 0x0004000000067984 */ /* 0x001e280000000800 */
        /* <DEDUP_REMOVED lines=8> */
[----:B---3--:R-:W-:-:S03]  /*7290*/  FADD.FTZ R4, R4, R15 ;  /* 0x0000000f04047221 */ /* 0x008fc60000010000 */
[----:B------:R-:W3:Y:S01]  /*72a0*/  LDS R10, [R0+0xc00] ;  /* 0x000c0000000a7984 */ /* 0x000ee20000000800 */
[----:B----4-:R-:W-:-:S03]  /*72b0*/  FADD.FTZ R5, RZ, R5 ;  /* 0x00000005ff057221 */ /* 0x010fc60000010000 */
[----:B------:R-:W4:Y:S01]  /*72c0*/  LDS R21, [R0+0x2000] ;  /* 0x0020000000157984 */ /* 0x000f220000000800 */
[----:B--2---:R-:W-:-:S03]  /*72d0*/  FADD.FTZ R5, R5, R14 ;  /* 0x0000000e05057221 */ /* 0x004fc60000010000 */
[----:B------:R-:W2:Y:S01]  /*72e0*/  LDS R11, [R0+0xe00] ;  /* 0x000e0000000b7984 */ /* 0x000ea20000000800 */
        /* <DEDUP_REMOVED lines=16> */
[----:B---3--:R-:W-:-:S03]  /*73f0*/  FADD.FTZ R10, RZ, R10 ;  /* 0x0000000aff0a7221 */ /* 0x008fc60000010000 */
[----:B------:R-:W3:Y:S01]  /*7400*/  LDS R26, [R0+0x2e00] ;  /* 0x002e0000001a7984 */ /* 0x000ee20000000800 */
[----:B----4-:R-:W-:-:S03]  /*7410*/  FADD.FTZ R10, R10, R21 ;  /* 0x000000150a0a7221 */ /* 0x010fc60000010000 */
[----:B------:R-:W4:Y:S01]  /*7420*/  LDS R29, [R0+0x3000] ;  /* 0x00300000001d7984 */ /* 0x000f220000000800 */
[----:B--2---:R-:W-:-:S03]  /*7430*/  FADD.FTZ R11, RZ, R11 ;  /* 0x0000000bff0b7221 */ /* 0x004fc60000010000 */
[----:B------:R-:W2:Y:S01]  /*7440*/  LDS R28, [R0+0x3200] ;  /* 0x00320000001c7984 */ /* 0x000ea20000000800 */
        /* <DEDUP_REMOVED lines=12> */
[----:B------:R-:W-:Y:S01]  /*7510*/  FADD.FTZ R5, R5, R24 ;  /* 0x0000001805057221 */ /* 0x000fe20000010000 */
[----:B------:R-:W-:Y:S02]  /*7520*/  SHF.L.U32 R24, R2, 0x2, RZ ;  /* 0x0000000202187819 */ /* 0x000fe400000006ff */
[----:B------:R-:W0:Y:S01]  /*7530*/  LDS R37, [R0+0x4000] ;  /* 0x0040000000257984 */ /* 0x000e220000000800 */
[----:B-1----:R-:W-:Y:S01]  /*7540*/  FADD.FTZ R6, R6, R27 ;  /* 0x0000001b06067221 */ /* 0x002fe20000010000 */
[----:B------:R-:W-:Y:S02]  /*7550*/  IADD3 R54, P1, R24, UR12, RZ ;  /* 0x0000000c18367c10 */ /* 0x000fe4000ff3e0ff */
[----:B------:R-:W1:Y:S01]  /*7560*/  LDS R36, [R0+0x4200] ;  /* 0x0042000000247984 */ /* 0x000e620000000800 */
[----:B---3--:R-:W-:-:S03]  /*7570*/  FADD.FTZ R7, R7, R26 ;  /* 0x0000001a07077221 */ /* 0x008fc60000010000 */
[----:B------:R-:W3:Y:S01]  /*7580*/  LDS R39, [R0+0x4400] ;  /* 0x0044000000277984 */ /* 0x000ee20000000800 */
[----:B----4-:R-:W-:-:S03]  /*7590*/  FADD.FTZ R8, R8, R29 ;  /* 0x0000001d08087221 */ /* 0x010fc60000010000 */
[----:B------:R-:W4:Y:S01]  /*75a0*/  LDS R38, [R0+0x4600] ;  /* 0x0046000000267984 */ /* 0x000f220000000800 */
[----:B--2---:R-:W-:-:S03]  /*75b0*/  FADD.FTZ R9, R9, R28 ;  /* 0x0000001c09097221 */ /* 0x004fc60000010000 */
[----:B------:R-:W2:Y:S01]  /*75c0*/  LDS R41, [R0+0x4800] ;  /* 0x0048000000297984 */ /* 0x000ea20000000800 */
        /* <DEDUP_REMOVED lines=12> */
[----:B---3--:R-:W-:Y:S01]  /*7690*/  FADD.FTZ R39, R8, R39 ;  /* 0x0000002708277221 */ /* 0x008fe20000010000 */
[----:B----4-:R-:W-:Y:S01]  /*76a0*/  FADD.FTZ R9, R9, R38 ;  /* 0x0000002609097221 */ /* 0x010fe20000010000 */
[----:B------:R-:W-:Y:S01]  /*76b0*/  STS.128 [R3], R64 ;  /* 0x0000004003007388 */ /* 0x000fe20000000c00 */
[----:B--2---:R-:W-:-:S03]  /*76c0*/  FADD.FTZ R41, R10, R41 ;  /* 0x000000290a297221 */ /* 0x004fc60000010000 */
        /* <DEDUP_REMOVED lines=204> */
.L_x_9394:
        /* <DEDUP_REMOVED lines=8> */
.L_x_9527:
[----:B------:R-:W-:Y:S05]  /*8410*/  BSYNC B1 ;  /* 0x0000000000017941 */ /* 0x000fea0003800000 */
.L_x_9526:
        /* <DEDUP_REMOVED lines=8> */
.L_x_9528:
[----:B------:R-:W-:Y:S01]  /*84a0*/  HFMA2.MMA R174, -RZ, RZ, 0, 1.1920928955078125e-07 ;  /* 0x00000002ffae7435 */ /* 0x000fe200000001ff */
[----:B------:R-:W-:Y:S01]  /*84b0*/  MOV R175, R176 ;  /* 0x000000b000af7202 */ /* 0x000fe20000000f00 */
[----:B------:R-:W-:-:S09]  /*84c0*/  FADD.FTZ R177, R178, R217 ;  /* 0x000000d9b2b17221 */ /* 0x000fd20000010000 */
[----:B------:R-:W-:Y:S05]  /*84d0*/  WARPSYNC.COLLECTIVE R172, `(.L_x_9529) ;  /* 0x00000000ac087348 */ /* 0x000fea0003c00000 */
[----:B------:R0:W1:Y:S02]  /*84e0*/  SHFL.BFLY P4, R178, R175, R174, R173 ;  /* 0x0c0000aeafb27389 */ /* 0x00006400000800ad */
[----:B01----:R-:W-:Y:S01]  /*84f0*/  ENDCOLLECTIVE ;  /* 0x000000000000791b */ /* 0x003fe20003800000 */
.L_x_9529:
[----:B------:R-:W-:Y:S01]  /*8500*/  MOV R175, R177 ;  /* 0x000000b100af7202 */ /* 0x000fe20000000f00 */
[----:B------:R-:W-:-:S07]  /*8510*/  FADD.FTZ R176, R176, R178 ;  /* 0x000000b2b0b07221 */ /* 0x000fce0000010000 */
[----:B------:R-:W-:Y:S05]  /*8520*/  WARPSYNC.COLLECTIVE R172, `(.L_x_9530) ;  /* 0x00000000ac087348 */ /* 0x000fea0003c00000 */
[----:B------:R0:W1:Y:S02]  /*8530*/  SHFL.BFLY P4, R178, R175, R174, R173 ;  /* 0x0c0000aeafb27389 */ /* 0x00006400000800ad */
[----:B01----:R-:W-:Y:S01]  /*8540*/  ENDCOLLECTIVE ;  /* 0x000000000000791b */ /* 0x003fe20003800000 */
.L_x_9530:
[----:B------:R-:W-:Y:S01]  /*8550*/  HFMA2.MMA R174, -RZ, RZ, 0, 2.384185791015625e-07 ;  /* 0x00000004ffae7435 */ /* 0x000fe200000001ff */
[----:B------:R-:W-:Y:S01]  /*8560*/  MOV R175, R176 ;  /* 0x000000b000af7202 */ /* 0x000fe20000000f00 */
[----:B------:R-:W-:-:S09]  /*8570*/  FADD.FTZ R177, R177, R178 ;  /* 0x000000b2b1b17221 */ /* 0x000fd20000010000 */
[----:B------:R-:W-:Y:S05]  /*8580*/  WARPSYNC.COLLECTIVE R172, `(.L_x_9531) ;  /* 0x00000000ac087348 */ /* 0x000fea0003c00000 */
[----:B------:R0:W1:Y:S02]  /*8590*/  SHFL.BFLY P4, R178, R175, R174, R173 ;  /* 0x0c0000aeafb27389 */ /* 0x00006400000800ad */
[----:B01----:R-:W-:Y:S01]  /*85a0*/  ENDCOLLECTIVE ;  /* 0x000000000000791b */ /* 0x003fe20003800000 */
.L_x_9531:
[----:B------:R-:W-:Y:S01]  /*85b0*/  MOV R175, R177 ;  /* 0x000000b100af7202 */ /* 0x000fe20000000f00 */
[----:B------:R-:W-:-:S07]  /*85c0*/  FADD.FTZ R176, R176, R178 ;  /* 0x000000b2b0b07221 */ /* 0x000fce0000010000 */
[----:B------:R-:W-:Y:S05]  /*85d0*/  WARPSYNC.COLLECTIVE R172, `(.L_x_9532) ;  /* 0x00000000ac087348 */ /* 0x000fea0003c00000 */
[----:B------:R0:W1:Y:S02]  /*85e0*/  SHFL.BFLY P4, R178, R175, R174, R173 ;  /* 0x0c0000aeafb27389 */ /* 0x00006400000800ad */
[----:B01----:R-:W-:Y:S01]  /*85f0*/  ENDCOLLECTIVE ;  /* 0x000000000000791b */ /* 0x003fe20003800000 */
.L_x_9532:
[----:B------:R-:W-:Y:S01]  /*8600*/  HFMA2.MMA R174, -RZ, RZ, 0, 4.76837158203125e-07 ;  /* 0x00000008ffae7435 */ /* 0x000fe200000001ff */
[----:B------:R-:W-:Y:S01]  /*8610*/  MOV R175, R176 ;  /* 0x000000b000af7202 */ /* 0x000fe20000000f00 */
[----:B------:R-:W-:-:S09]  /*8620*/  FADD.FTZ R177, R177, R178 ;  /* 0x000000b2b1b17221 */ /* 0x000fd20000010000 */
[----:B------:R-:W-:Y:S05]  /*8630*/  WARPSYNC.COLLECTIVE R172, `(.L_x_9533) ;  /* 0x00000000ac087348 */ /* 0x000fea0003c00000 */
[----:B------:R0:W1:Y:S02]  /*8640*/  SHFL.BFLY P4, R178, R175, R174, R173 ;  /* 0x0c0000aeafb27389 */ /* 0x00006400000800ad */
[----:B01----:R-:W-:Y:S01]  /*8650*/  ENDCOLLECTIVE ;  /* 0x000000000000791b */ /* 0x003fe20003800000 */
.L_x_9533:
[----:B------:R-:W-:Y:S01]  /*8660*/  MOV R175, R177 ;  /* 0x000000b100af7202 */ /* 0x000fe20000000f00 */
[----:B------:R-:W-:-:S07]  /*8670*/  FADD.FTZ R176, R176, R178 ;  /* 0x000000b2b0b07221 */ /* 0x000fce0000010000 */
[----:B------:R-:W-:Y:S05]  /*8680*/  WARPSYNC.COLLECTIVE R172, `(.L_x_9534) ;  /* 0x00000000ac087348 */ /* 0x000fea0003c00000 */
[----:B------:R0:W1:Y:S02]  /*8690*/  SHFL.BFLY P4, R178, R175, R174, R173 ;  /* 0x0c0000aeafb27389 */ /* 0x00006400000800ad */
[----:B01----:R-:W-:Y:S01]  /*86a0*/  ENDCOLLECTIVE ;  /* 0x000000000000791b */ /* 0x003fe20003800000 */
.L_x_9534:
[----:B------:R-:W-:Y:S01]  /*86b0*/  HFMA2.MMA R174, -RZ, RZ, 0, 9.5367431640625e-07 ;  /* 0x00000010ffae7435 */ /* 0x000fe200000001ff */
[----:B------:R-:W-:Y:S01]  /*86c0*/  MOV R175, R176 ;  /* 0x000000b000af7202 */ /* 0x000fe20000000f00 */
[----:B------:R-:W-:-:S09]  /*86d0*/  FADD.FTZ R177, R177, R178 ;  /* 0x000000b2b1b17221 */ /* 0x000fd20000010000 */
[----:B------:R-:W-:Y:S05]  /*86e0*/  WARPSYNC.COLLECTIVE R172, `(.L_x_9535) ;  /* 0x00000000ac087348 */ /* 0x000fea0003c00000 */
[----:B------:R0:W1:Y:S02]  /*86f0*/  SHFL.BFLY P4, R178, R175, R174, R173 ;  /* 0x0c0000aeafb27389 */ /* 0x00006400000800ad */
[----:B01----:R-:W-:Y:S01]  /*8700*/  ENDCOLLECTIVE ;  /* 0x000000000000791b */ /* 0x003fe20003800000 */
.L_x_9535:
[----:B------:R-:W-:Y:S02]  /*8710*/  MOV R175, R177 ;  /* 0x000000b100af7202 */ /* 0x000fe40000000f00 */
[----:B------:R-:W-:-:S07]  /*8720*/  MOV R179, R178 ;  /* 0x000000b200b37202 */ /* 0x000fce0000000f00 */
[----:B------:R-:W-:Y:S05]  /*8730*/  WARPSYNC.COLLECTIVE R172, `(.L_x_9536) ;  /* 0x00000000ac087348 */ /* 0x000fea0003c00000 */
[----:B------:R0:W1:Y:S02]  /*8740*/  SHFL.BFLY P4, R178, R175, R174, R173 ;  /* 0x0c0000aeafb27389 */ /* 0x00006400000800ad */
[----:B01----:R-:W-:Y:S01]  /*8750*/  ENDCOLLECTIVE ;  /* 0x000000000000791b */ /* 0x003fe20003800000 */
.L_x_9536:
[----:B------:R-:W-:Y:S01]  /*8760*/  MOV R172, R178 ;  /* 0x000000b200ac7202 */ /* 0x000fe20000000f00 */
[----:B------:R-:W-:Y:S06]  /*8770*/  BRA `(.L_x_9537) ;  /* 0xffffffa400507947 */ /* 0x000fec000383ffff */
.L_x_9538:
        /* <DEDUP_REMOVED lines=16> */
.L_x_16973:


//--------------------- .text._ZN10layer_norm22ln_bwd_finalize_kernelINS_22Kernel_traits_finalizeILj1280Ef6__halfS2_S2_fjLb0ELj1024ELj4ENS_18Kernel_traits_baseILj1280EfS2_S2_S2_fjLj1024EEEEELb0ELb1EEEvNS_9BwdParamsE --------------------------
	.section	.text._ZN10layer_norm22ln_bwd_finalize_kernelINS_22Kernel_traits_finalizeILj1280Ef6__halfS2_S2_fjLb0ELj1024ELj4ENS_18Kernel_traits_baseILj1280EfS2_S2_S2_fjLj1024EEEEELb0ELb1EEEvNS_9BwdParamsE,"ax",@progbits
	.align	128
        .global         _ZN10layer_norm22ln_bwd_finalize_kernelINS_22Kernel_traits_finalizeILj1280Ef6__halfS2_S2_fjLb0ELj1024ELj4ENS_18Kernel_traits_baseILj1280EfS2_S2_S2_fjLj1024EEEEELb0ELb1EEEvNS_9BwdParamsE
        .type           _ZN10layer_norm22ln_bwd_finalize_kernelINS_22Kernel_traits_finalizeILj1280Ef6__halfS2_S2_fjLb0ELj1024ELj4ENS_18Kernel_traits_baseILj1280EfS2_S2_S2_fjLj1024EEEEELb0ELb1EEEvNS_9BwdParamsE,@function
        .size           _ZN10layer_norm22ln_bwd_finalize_kernelINS_22Kernel_traits_finalizeILj1280Ef6__halfS2_S2_fjLb0ELj1024ELj4ENS_18Kernel_traits_baseILj1280EfS2_S2_S2_fjLj1024EEEEELb0ELb1EEEvNS_9BwdParamsE,(.L_x_16974 - _ZN10layer_norm22ln_bwd_finalize_kernelINS_22Kernel_traits_finalizeILj1280Ef6__halfS2_S2_fjLb0ELj1024ELj4ENS_18Kernel_traits_baseILj1280EfS2_S2_S2_fjLj1024EEEEELb0ELb1EEEvNS_9BwdParamsE)
        .other          _ZN10layer_norm22ln_bwd_finalize_kernelINS_22Kernel_traits_finalizeILj1280Ef6__halfS2_S2_fjLb0ELj1024ELj4ENS_18Kernel_traits_baseILj1280EfS2_S2_S2_fjLj1024EEEEELb0ELb1EEEvNS_9BwdParamsE,@"STO_CUDA_ENTRY STV_DEFAULT"
_ZN10layer_norm22ln_bwd_finalize_kernelINS_22Kernel_traits_finalizeILj1280Ef6__halfS2_S2_fjLb0ELj1024ELj4ENS_18Kernel_traits_baseILj1280EfS2_S2_S2_fjLj1024EEEEELb0ELb1EEEvNS_9BwdParamsE:
.text._ZN10layer_norm22ln_bwd_finalize_kernelINS_22Kernel_traits_finalizeILj1280Ef6__halfS2_S2_fjLb0ELj1024ELj4ENS_18Kernel_traits_baseILj1280EfS2_S2_S2_fjLj1024EEEEELb0ELb1EEEvNS_9BwdParamsE:
        /* <DEDUP_REMOVED lines=26> */
.L_x_9548:
        /* <DEDUP_REMOVED lines=31> */
.L_x_9543:
        /* <DEDUP_REMOVED lines=34> */
.L_x_9542:
[----:B------:R-:W-:Y:S05]  /*05b0*/  BSYNC B1 ;  /* 0x0000000000017941 */ /* 0x000fea0003800000 */
.L_x_9541:
        /* <DEDUP_REMOVED lines=25> */
.L_x_9545:
[----:B------:R-:W-:Y:S05]  /*0750*/  BSYNC B1 ;  /* 0x0000000000017941 */ /* 0x000fea0003800000 */
.L_x_9544:
        /* <DEDUP_REMOVED lines=12> */
.L_x_9540:
[----:B------:R-:W-:Y:S05]  /*0820*/  BSYNC B0 ;  /* 0x0000000000007941 */ /* 0x000fea0003800000 */
.L_x_9539:
        /* <DEDUP_REMOVED lines=29> */
.L_x_9559:
[----:B------:R-:W-:Y:S01]  /*0a00*/  @!P1 SHF.R.U32.HI R12, RZ, 0x3, R0 ;  /* 0x00000003ff0c9819 */ /* 0x000fe20000011600 */
[----:B----4-:R-:W-:Y:S01]  /*0a10*/  FADD.FTZ R14, R9, R14 ;  /* 0x0000000e090e7221 */ /* 0x010fe20000010000 */
[----:B---3--:R-:W-:Y:S02]  /*0a20*/  FADD.FTZ R11, R10, R11 ;  /* 0x0000000b0a0b7221 */ /* 0x008fe40000010000 */
[----:B------:R-:W-:-:S05]  /*0a30*/  @!P1 LOP3.LUT R12, R12, 0x1ffffffc, RZ, 0xc0, !PT ;  /* 0x1ffffffc0c0c9812 */ /* 0x000fca00078ec0ff */
[----:B------:R3:W-:Y:S04]  /*0a40*/  @!P1 STS [R12+UR4+0x2000], R14 ;  /* 0x0020000e0c009988 */ /* 0x0007e80008000804 */
[----:B------:R3:W-:Y:S02]  /*0a50*/  @!P1 STS [R12+UR4+0x2080], R11 ;  /* 0x0020800b0c009988 */ /* 0x0007e40008000804 */
.L_x_9546:
        /* <DEDUP_REMOVED lines=15> */
.L_x_9547:
[----:B------:R-:W-:Y:S01]  /*0b50*/  HFMA2.MMA R19, -RZ, RZ, 0, 5.9604644775390625e-08 ;  /* 0x00000001ff137435 */ /* 0x000fe200000001ff */
[----:B0--3--:R-:W-:Y:S01]  /*0b60*/  MOV R20, R10 ;  /* 0x0000000a00147202 */ /* 0x009fe20000000f00 */
[----:B------:R-:W-:Y:S01]  /*0b70*/  IMAD.MOV.U32 R22, RZ, RZ, 0x1f ;  /* 0x0000001fff167424 */ /* 0x000fe200078e00ff */
[----:B------:R-:W-:-:S08]  /*0b80*/  MOV R17, 0xffffffff ;  /* 0xffffffff00117802 */ /* 0x000fd00000000f00 */
[----:B-12---:R-:W-:Y:S05]  /*0b90*/  WARPSYNC.COLLECTIVE R17, `(.L_x_9549) ;  /* 0x0000000011087348 */ /* 0x006fea0003c00000 */
[----:B------:R0:W3:Y:S02]  /*0ba0*/  SHFL.BFLY P2, R18, R20, R19, R22 ;  /* 0x0c00001314127389 */ /* 0x0000e40000040016 */
[----:B0123--:R-:W-:Y:S01]  /*0bb0*/  ENDCOLLECTIVE ;  /* 0x000000000000791b */ /* 0x00ffe20003800000 */
.L_x_9549:
[----:B------:R-:W-:Y:S01]  /*0bc0*/  HFMA2.MMA R19, -RZ, RZ, 0, 1.1920928955078125e-07 ;  /* 0x00000002ff137435 */ /* 0x000fe200000001ff */
[----:B------:R-:W-:-:S05]  /*0bd0*/  MOV R11, R18 ;  /* 0x00000012000b7202 */ /* 0x000fca0000000f00 */
[----:B------:R-:W-:-:S05]  /*0be0*/  FADD.FTZ R11, R10, R11 ;  /* 0x0000000b0a0b7221 */ /* 0x000fca0000010000 */
[----:B------:R-:W-:-:S07]  /*0bf0*/  MOV R20, R11 ;  /* 0x0000000b00147202 */ /* 0x000fce0000000f00 */
[----:B------:R-:W-:Y:S05]  /*0c00*/  WARPSYNC.COLLECTIVE R17, `(.L_x_9550) ;  /* 0x0000000011087348 */ /* 0x000fea0003c00000 */
[----:B------:R0:W1:Y:S02]  /*0c10*/  SHFL.BFLY P2, R18, R20, R19, R22 ;  /* 0x0c00001314127389 */ /* 0x0000640000040016 */
[----:B01----:R-:W-:Y:S01]  /*0c20*/  ENDCOLLECTIVE ;  /* 0x000000000000791b */ /* 0x003fe20003800000 */
.L_x_9550:
[----:B------:R-:W-:Y:S01]  /*0c30*/  HFMA2.MMA R19, -RZ, RZ, 0, 2.384185791015625e-07 ;  /* 0x00000004ff137435 */ /* 0x000fe200000001ff */
[----:B------:R-:W-:-:S04]  /*0c40*/  IMAD.MOV.U32 R12, RZ, RZ, R18 ;  /* 0x000000ffff0c7224 */ /* 0x000fc800078e0012 */
[----:B------:R-:W-:-:S05]  /*0c50*/  FADD.FTZ R12, R11, R12 ;  /* 0x0000000c0b0c7221 */ /* 0x000fca0000010000 */
[----:B------:R-:W-:-:S07]  /*0c60*/  MOV R20, R12 ;  /* 0x0000000c00147202 */ /* 0x000fce0000000f00 */
[----:B------:R-:W-:Y:S05]  /*0c70*/  WARPSYNC.COLLECTIVE R17, `(.L_x_9551) ;  /* 0x0000000011087348 */ /* 0x000fea0003c00000 */
[----:B------:R0:W1:Y:S02]  /*0c80*/  SHFL.BFLY P2, R18, R20, R19, R22 ;  /* 0x0c00001314127389 */ /* 0x0000640000040016 */
[----:B01----:R-:W-:Y:S01]  /*0c90*/  ENDCOLLECTIVE ;  /* 0x000000000000791b */ /* 0x003fe20003800000 */
.L_x_9551:
[----:B------:R-:W-:Y:S01]  /*0ca0*/  IMAD.MOV.U32 R19, RZ, RZ, 0x8 ;  /* 0x00000008ff137424 */ /* 0x000fe200078e00ff */
[----:B------:R-:W-:-:S05]  /*0cb0*/  MOV R13, R18 ;  /* 0x00000012000d7202 */ /* 0x000fca0000000f00 */
[----:B------:R-:W-:-:S05]  /*0cc0*/  FADD.FTZ R13, R12, R13 ;  /* 0x0000000d0c0d7221 */ /* 0x000fca0000010000 */
[----:B------:R-:W-:-:S07]  /*0cd0*/  MOV R20, R13 ;  /* 0x0000000d00147202 */ /* 0x000fce0000000f00 */
[----:B------:R-:W-:Y:S05]  /*0ce0*/  WARPSYNC.COLLECTIVE R17, `(.L_x_9552) ;  /* 0x0000000011087348 */ /* 0x000fea0003c00000 */
[----:B------:R0:W1:Y:S02]  /*0cf0*/  SHFL.BFLY P2, R18, R20, R19, R22 ;  /* 0x0c00001314127389 */ /* 0x0000640000040016 */
[----:B01----:R-:W-:Y:S01]  /*0d00*/  ENDCOLLECTIVE ;  /* 0x000000000000791b */ /* 0x003fe20003800000 */
.L_x_9552:
[----:B------:R-:W-:Y:S01]  /*0d10*/  HFMA2.MMA R19, -RZ, RZ, 0, 9.5367431640625e-07 ;  /* 0x00000010ff137435 */ /* 0x000fe200000001ff */
[----:B------:R-:W-:-:S05]  /*0d20*/  MOV R10, R18 ;  /* 0x00000012000a7202 */ /* 0x000fca0000000f00 */
[----:B------:R-:W-:-:S05]  /*0d30*/  FADD.FTZ R10, R13, R10 ;  /* 0x0000000a0d0a7221 */ /* 0x000fca0000010000 */
[----:B------:R-:W-:-:S07]  /*0d40*/  MOV R20, R10 ;  /* 0x0000000a00147202 */ /* 0x000fce0000000f00 */
[----:B------:R-:W-:Y:S05]  /*0d50*/  WARPSYNC.COLLECTIVE R17, `(.L_x_9553) ;  /* 0x0000000011087348 */ /* 0x000fea0003c00000 */
[----:B------:R0:W1:Y:S02]  /*0d60*/  SHFL.BFLY P2, R18, R20, R19, R22 ;  /* 0x0c00001314127389 */ /* 0x0000640000040016 */
[----:B01----:R-:W-:Y:S01]  /*0d70*/  ENDCOLLECTIVE ;  /* 0x000000000000791b */ /* 0x003fe20003800000 */
.L_x_9553:
[----:B------:R-:W-:Y:S01]  /*0d80*/  HFMA2.MMA R19, -RZ, RZ, 0, 5.9604644775390625e-08 ;  /* 0x00000001ff137435 */ /* 0x000fe200000001ff */
[----:B------:R-:W-:Y:S01]  /*0d90*/  IMAD.MOV.U32 R20, RZ, RZ, R9 ;  /* 0x000000ffff147224 */ /* 0x000fe200078e0009 */
[----:B------:R-:W-:-:S09]  /*0da0*/  MOV R11, R18 ;  /* 0x00000012000b7202 */ /* 0x000fd20000000f00 */
[----:B------:R-:W-:Y:S05]  /*0db0*/  WARPSYNC.COLLECTIVE R17, `(.L_x_9554) ;  /* 0x0000000011087348 */ /* 0x000fea0003c00000 */
[----:B------:R0:W1:Y:S02]  /*0dc0*/  SHFL.BFLY P2, R18, R20, R19, R22 ;  /* 0x0c00001314127389 */ /* 0x0000640000040016 */
[----:B01----:R-:W-:Y:S01]  /*0dd0*/  ENDCOLLECTIVE ;  /* 0x000000000000791b */ /* 0x003fe20003800000 */
.L_x_9554:
[----:B------:R-:W-:Y:S01]  /*0de0*/  HFMA2.MMA R19, -RZ, RZ, 0, 1.1920928955078125e-07 ;  /* 0x00000002ff137435 */ /* 0x000fe200000001ff */
[----:B------:R-:W-:-:S05]  /*0df0*/  MOV R12, R18 ;  /* 0x00000012000c7202 */ /* 0x000fca0000000f00 */
[----:B------:R-:W-:-:S05]  /*0e00*/  FADD.FTZ R14, R9, R12 ;  /* 0x0000000c090e7221 */ /* 0x000fca0000010000 */
[----:B------:R-:W-:-:S07]  /*0e10*/  MOV R20, R14 ;  /* 0x0000000e00147202 */ /* 0x000fce0000000f00 */
[----:B------:R-:W-:Y:S05]  /*0e20*/  WARPSYNC.COLLECTIVE R17, `(.L_x_9555) ;  /* 0x0000000011087348 */ /* 0x000fea0003c00000 */
[----:B------:R0:W1:Y:S02]  /*0e30*/  SHFL.BFLY P2, R18, R20, R19, R22 ;  /* 0x0c00001314127389 */ /* 0x0000640000040016 */
[----:B01----:R-:W-:Y:S01]  /*0e40*/  ENDCOLLECTIVE ;  /* 0x000000000000791b */ /* 0x003fe20003800000 */
.L_x_9555:
[----:B------:R-:W-:Y:S01]  /*0e50*/  HFMA2.MMA R19, -RZ, RZ, 0, 2.384185791015625e-07 ;  /* 0x00000004ff137435 */ /* 0x000fe200000001ff */
[----:B------:R-:W-:-:S04]  /*0e60*/  IMAD.MOV.U32 R13, RZ, RZ, R18 ;  /* 0x000000ffff0d7224 */ /* 0x000fc800078e0012 */
[----:B------:R-:W-:-:S05]  /*0e70*/  FADD.FTZ R15, R14, R13 ;  /* 0x0000000d0e0f7221 */ /* 0x000fca0000010000 */
[----:B------:R-:W-:-:S07]  /*0e80*/  MOV R20, R15 ;  /* 0x0000000f00147202 */ /* 0x000fce0000000f00 */
[----:B------:R-:W-:Y:S05]  /*0e90*/  WARPSYNC.COLLECTIVE R17, `(.L_x_9556) ;  /* 0x0000000011087348 */ /* 0x000fea0003c00000 */
[----:B------:R0:W1:Y:S02]  /*0ea0*/  SHFL.BFLY P2, R18, R20, R19, R22 ;  /* 0x0c00001314127389 */ /* 0x0000640000040016 */
[----:B01----:R-:W-:Y:S01]  /*0eb0*/  ENDCOLLECTIVE ;  /* 0x000000000000791b */ /* 0x003fe20003800000 */
.L_x_9556:
[----:B------:R-:W-:Y:S01]  /*0ec0*/  IMAD.MOV.U32 R19, RZ, RZ, 0x8 ;  /* 0x00000008ff137424 */ /* 0x000fe200078e00ff */
[----:B------:R-:W-:-:S05]  /*0ed0*/  MOV R16, R18 ;  /* 0x0000001200107202 */ /* 0x000fca0000000f00 */
[----:B------:R-:W-:-:S05]  /*0ee0*/  FADD.FTZ R16, R15, R16 ;  /* 0x000000100f107221 */ /* 0x000fca0000010000 */
[----:B------:R-:W-:-:S07]  /*0ef0*/  MOV R20, R16 ;  /* 0x0000001000147202 */ /* 0x000fce0000000f00 */
[----:B------:R-:W-:Y:S05]  /*0f00*/  WARPSYNC.COLLECTIVE R17, `(.L_x_9557) ;  /* 0x0000000011087348 */ /* 0x000fea0003c00000 */
[----:B------:R0:W1:Y:S02]  /*0f10*/  SHFL.BFLY P2, R18, R20, R19, R22 ;  /* 0x0c00001314127389 */ /* 0x0000640000040016 */
[----:B01----:R-:W-:Y:S01]  /*0f20*/  ENDCOLLECTIVE ;  /* 0x000000000000791b */ /* 0x003fe20003800000 */
.L_x_9557:
[----:B------:R-:W-:Y:S01]  /*0f30*/  HFMA2.MMA R19, -RZ, RZ, 0, 9.5367431640625e-07 ;  /* 0x00000010ff137435 */ /* 0x000fe200000001ff */
[----:B------:R-:W-:-:S05]  /*0f40*/  MOV R9, R18 ;  /* 0x0000001200097202 */ /* 0x000fca0000000f00 */
[----:B------:R-:W-:-:S05]  /*0f50*/  FADD.FTZ R9, R16, R9 ;  /* 0x0000000910097221 */ /* 0x000fca0000010000 */
[----:B------:R-:W-:-:S07]  /*0f60*/  MOV R20, R9 ;  /* 0x0000000900147202 */ /* 0x000fce0000000f00 */
[----:B------:R-:W-:Y:S05]  /*0f70*/  WARPSYNC.COLLECTIVE R17, `(.L_x_9558) ;  /* 0x0000000011087348 */ /* 0x000fea0003c00000 */
[----:B------:R0:W1:Y:S02]  /*0f80*/  SHFL.BFLY P2, R18, R20, R19, R22 ;  /* 0x0c00001314127389 */ /* 0x0000640000040016 */
[----:B01----:R-:W-:Y:S01]  /*0f90*/  ENDCOLLECTIVE ;  /* 0x000000000000791b */ /* 0x003fe20003800000 */
.L_x_9558:
[----:B------:R-:W-:Y:S01]  /*0fa0*/  MOV R14, R18 ;  /* 0x00000012000e7202 */ /* 0x000fe20000000f00 */
[----:B------:R-:W-:Y:S06]  /*0fb0*/  BRA `(.L_x_9559) ;  /* 0xfffffff800907947 */ /* 0x000fec000383ffff */
.L_x_9560:
        /* <DEDUP_REMOVED lines=12> */
.L_x_16974:


//--------------------- .text._ZN10layer_norm13ln_bwd_kernelINS_13Kernel_traitsIf6__halfS2_S2_fjLj1280ELj1ELj4ELj1ELj16ENS_18Kernel_traits_baseILj1280EfS2_S2_S2_fjLj128EEEEELb1ELb0ELb1ELb1EEEvNS_9BwdParamsE --------------------------
	.section	.text._ZN10layer_norm13ln_bwd_kernelINS_13Kernel_traitsIf6__halfS2_S2_fjLj1280ELj1ELj4ELj1ELj16ENS_18Kernel_traits_baseILj1280EfS2_S2_S2_fjLj128EEEEELb1ELb0ELb1ELb1EEEvNS_9BwdParamsE,"ax",@progbits
	.align	128
        .global         _ZN10layer_norm13ln_bwd_kernelINS_13Kernel_traitsIf6__halfS2_S2_fjLj1280ELj1ELj4ELj1ELj16ENS_18Kernel_traits_baseILj1280EfS2_S2_S2_fjLj128EEEEELb1ELb0ELb1ELb1EEEvNS_9BwdParamsE
        .type           _ZN10layer_norm13ln_bwd_kernelINS_13Kernel_traitsIf6__halfS2_S2_fjLj1280ELj1ELj4ELj1ELj16ENS_18Kernel_traits_baseILj1280EfS2_S2_S2_fjLj128EEEEELb1ELb0ELb1ELb1EEEvNS_9BwdParamsE,@function
        .size           _ZN10layer_norm13ln_bwd_kernelINS_13Kernel_traitsIf6__halfS2_S2_fjLj1280ELj1ELj4ELj1ELj16ENS_18Kernel_traits_baseILj1280EfS2_S2_S2_fjLj128EEEEELb1ELb0ELb1ELb1EEEvNS_9BwdParamsE,(.L_x_16975 - _ZN10layer_norm13ln_bwd_kernelINS_13Kernel_traitsIf6__halfS2_S2_fjLj1280ELj1ELj4ELj1ELj16ENS_18Kernel_traits_baseILj1280EfS2_S2_S2_fjLj128EEEEELb1ELb0ELb1ELb1EEEvNS_9BwdParamsE)
        .other          _ZN10layer_norm13ln_bwd_kernelINS_13Kernel_traitsIf6__halfS2_S2_fjLj1280ELj1ELj4ELj1ELj16ENS_18Kernel_traits_baseILj1280EfS2_S2_S2_fjLj128EEEEELb1ELb0ELb1ELb1EEEvNS_9BwdParamsE,@"STO_CUDA_ENTRY STV_DEFAULT"
_ZN10layer_norm13ln_bwd_kernelINS_13Kernel_traitsIf6__halfS2_S2_fjLj1280ELj1ELj4ELj1ELj16ENS_18Kernel_traits_baseILj1280EfS2_S2_S2_fjLj128EEEEELb1ELb0ELb1ELb1EEEvNS_9BwdParamsE:
.text._ZN10layer_norm13ln_bwd_kernelINS_13Kernel_traitsIf6__halfS2_S2_fjLj1280ELj1ELj4ELj1ELj16ENS_18Kernel_traits_baseILj1280EfS2_S2_S2_fjLj128EEEEELb1ELb0ELb1ELb1EEEvNS_9BwdParamsE:
        /* <DEDUP_REMOVED lines=55> */
.L_x_9562:
[----:B------:R-:W-:Y:S01]  /*0370*/  SHF.L.U32 R0, R0, 0x5, RZ ;  /* 0x0000000500007819 */ /* 0x000fe200000006ff */
[----:B------:R-:W-:-:S03]  /*0380*/  ULDC.64 UR6, c[0x0][0x260] ;  /* 0x0000980000067ab9 */ /* 0x000fc60000000a00 */
        /* <DEDUP_REMOVED lines=55> */
.L_x_9688:
        /* <DEDUP_REMOVED lines=19> */
[C---:B------:R-:W-:Y:S02]  /*0830*/  IADD3 R207, R4.reuse, 0x20, RZ ;  /* 0x0000002004cf7810 */ /* 0x040fe40007ffe0ff */
[C---:B------:R-:W-:Y:S02]  /*0840*/  IADD3 R5, R4.reuse, 0x40, RZ ;  /* 0x0000004004057810 */ /* 0x040fe40007ffe0ff */
        /* <DEDUP_REMOVED lines=8> */
[----:B------:R-:W-:Y:S02]  /*08d0*/  MOV R202, UR12 ;  /* 0x0000000c00ca7c02 */ /* 0x000fe40008000f00 */
[----:B------:R-:W-:Y:S02]  /*08e0*/  MOV R203, UR13 ;  /* 0x0000000d00cb7c02 */ /* 0x000fe40008000f00 */
[----:B------:R-:W-:Y:S02]  /*08f0*/  ISETP.NE.U32.AND P0, PT, R202, RZ, PT ;  /* 0x000000ffca00720c */ /* 0x000fe40003f05070 */
[----:B-----5:R-:W-:Y:S02]  /*0900*/  ISETP.GE.AND P3, PT, R191, 0x1, PT ;  /* 0x00000001bf00780c */ /* 0x020fe40003f66270 */
[----:B------:R-:W-:-:S11]  /*0910*/  ISETP.NE.AND.EX P0, PT, R203, RZ, PT, P0 ;  /* 0x000000ffcb00720c */ /* 0x000fd60003f05300 */
[----:B------:R-:W-:Y:S02]  /*0920*/  @P3 IADD3 R200, R191, -0x1, RZ ;  /* 0xffffffffbfc83810 */ /* 0x000fe40007ffe0ff */
[----:B------:R-:W-:Y:S01]  /*0930*/  @P0 IADD3 R247, R4, 0x80, RZ ;  /* 0x0000008004f70810 */ /* 0x000fe20007ffe0ff */
[----:B------:R0:W5:Y:S02]  /*0940*/  @P0 LDG.E.128 R36, desc[UR4][R194.64] ;  /* 0x00000004c2240981 */ /* 0x000164000c1e1d00 */
[----:B------:R-:W-:Y:S02]  /*0950*/  @P3 IMAD R245, R200, R249, RZ ;  /* 0x000000f9c8f53224 */ /* 0x000fe400078e02ff */
[----:B------:R-:W1:Y:S01]  /*0960*/  LDC.64 R200, c[0x0][0x240] ;  /* 0x00009000ffc87b82 */ /* 0x000e620000000a00 */
[----:B------:R2:W5:Y:S04]  /*0970*/  @P0 LDG.E.128 R40, desc[UR4][R196.64] ;  /* 0x00000004c4280981 */ /* 0x000568000c1e1d00 */
[----:B------:R3:W5:Y:S01]  /*0980*/  @P0 LDG.E.128 R44, desc[UR4][R198.64] ;  /* 0x00000004c62c0981 */ /* 0x000762000c1e1d00 */
[----:B0-----:R-:W-:Y:S01]  /*0990*/  @P0 IMAD.WIDE.U32 R194, R247, 0x10, R204 ;  /* 0x00000010f7c20825 */ /* 0x001fe200078e00cc */
[----:B------:R-:W-:-:S02]  /*09a0*/  @P3 SHF.R.S32.HI R204, RZ, 0x1f, R245 ;  /* 0x0000001fffcc3819 */ /* 0x000fc400000114f5 */
[----:B------:R-:W5:Y:S02]  /*09b0*/  @P0 LDG.E.128 R32, desc[UR4][R192.64] ;  /* 0x00000004c0200981 */ /* 0x000f64000c1e1d00 */
[----:B------:R-:W-:Y:S01]  /*09c0*/  @P3 LEA.HI R204, R204, R245, RZ, 0x3 ;  /* 0x000000f5cccc3211 */ /* 0x000fe200078f18ff */
[----:B------:R-:W-:Y:S01]  /*09d0*/  HFMA2.MMA R245, -RZ, RZ, 0, 0 ;  /* 0x00000000fff57435 */ /* 0x000fe200000001ff */
[----:B------:R1:W5:Y:S05]  /*09e0*/  @P0 LDG.E.128 R28, desc[UR4][R194.64] ;  /* 0x00000004c21c0981 */ /* 0x00036a000c1e1d00 */
[----:B------:R-:W-:-:S04]  /*09f0*/  @P3 LEA.HI.SX32 R245, R204, R246, 0x1d ;  /* 0x000000f6ccf53211 */ /* 0x000fc800078feaff */
[C---:B--2---:R-:W-:Y:S02]  /*0a00*/  IADD3 R197, R245.reuse, 0x20, RZ ;  /* 0x00000020f5c57810 */ /* 0x044fe40007ffe0ff */
[C---:B------:R-:W-:Y:S02]  /*0a10*/  IADD3 R247, R245.reuse, 0x40, RZ ;  /* 0x00000040f5f77810 */ /* 0x040fe40007ffe0ff */
[C---:B---3--:R-:W-:Y:S02]  /*0a20*/  IADD3 R199, R245.reuse, 0x60, RZ ;  /* 0x00000060f5c77810 */ /* 0x048fe40007ffe0ff */
[----:B------:R-:W-:Y:S01]  /*0a30*/  IADD3 R205, R245, 0x80, RZ ;  /* 0x00000080f5cd7810 */ /* 0x000fe20007ffe0ff */
[----:B-1----:R-:W-:-:S04]  /*0a40*/  IMAD.WIDE.U32 R194, R197, 0x8, R200 ;  /* 0x00000008c5c27825 */ /* 0x002fc800078e00c8 */
        /* <DEDUP_REMOVED lines=12> */
.L_x_9565:
[----:B------:R-:W0:Y:S01]  /*0b10*/  LDC.64 R6, c[0x0][0x2b8] ;  /* 0x0000ae00ff067b82 */ /* 0x000e220000000a00 */
[----:B------:R-:W-:Y:S01]  /*0b20*/  IADD3 R203, R203, -0x1, RZ ;  /* 0xffffffffcbcb7810 */ /* 0x000fe20007ffe0ff */
[----:B------:R1:W2:Y:S04]  /*0b30*/  LDG.E R180, desc[UR4][R200.64] ;  /* 0x00000004c8b47981 */ /* 0x0002a8000c1e1900 */
[----:B------:R-:W-:Y:S02]  /*0b40*/  IMAD R203, R203, R249, RZ ;  /* 0x000000f9cbcb7224 */ /* 0x000fe400078e02ff */
[----:B------:R-:W3:Y:S03]  /*0b50*/  LDC.64 R172, c[0x0][0x238] ;  /* 0x00008e00ffac7b82 */ /* 0x000ee60000000a00 */
[----:B------:R-:W-:-:S04]  /*0b60*/  SHF.R.S32.HI R0, RZ, 0x1f, R203 ;  /* 0x0000001fff007819 */ /* 0x000fc800000114cb */
[----:B------:R-:W-:Y:S01]  /*0b70*/  LEA.HI R0, R0, R203, RZ, 0x3 ;  /* 0x000000cb00007211 */ /* 0x000fe200078f18ff */
[----:B------:R-:W4:Y:S03]  /*0b80*/  LDC.U8 R188, c[0x0][0x2a0] ;  /* 0x0000a800ffbc7b82 */ /* 0x000f260000000000 */
[----:B------:R-:W-:-:S04]  /*0b90*/  LEA.HI.SX32 R185, R0, R246, 0x1d ;  /* 0x000000f600b97211 */ /* 0x000fc800078feaff */
[C---:B------:R-:W-:Y:S01]  /*0ba0*/  IADD3 R21, R185.reuse, 0x20, RZ ;  /* 0x00000020b9157810 */ /* 0x040fe20007ffe0ff */
[C-C-:B0-----:R-:W-:Y:S01]  /*0bb0*/  IMAD.WIDE.U32 R176, R185.reuse, 0x10, R6.reuse ;  /* 0x00000010b9b07825 */ /* 0x141fe200078e0006 */
[----:B------:R-:W-:Y:S01]  /*0bc0*/  IADD3 R9, R185, 0x60, RZ ;  /* 0x00000060b9097810 */ /* 0x000fe20007ffe0ff */
[----:B-1----:R-:W0:Y:S02]  /*0bd0*/  LDC.64 R200, c[0x0][0x240] ;  /* 0x00009000ffc87b82 */ /* 0x002e240000000a00 */
[----:B------:R-:W-:Y:S02]  /*0be0*/  IMAD.WIDE.U32 R20, R21, 0x10, R6 ;  /* 0x0000001015147825 */ /* 0x000fe400078e0006 */
[----:B------:R-:W2:Y:S02]  /*0bf0*/  LDG.E.128 R176, desc[UR4][R176.64] ;  /* 0x00000004b0b07981 */ /* 0x000ea4000c1e1d00 */
[----:B---3--:R-:W-:-:S04]  /*0c00*/  IMAD.WIDE.U32 R24, R202, 0x10, R172 ;  /* 0x00000010ca187825 */ /* 0x008fc800078e00ac */
[--C-:B------:R-:W-:Y:S01]  /*0c10*/  IMAD.WIDE.U32 R16, R5, 0x10, R172.reuse ;  /* 0x0000001005107825 */ /* 0x100fe200078e00ac */
[----:B------:R-:W-:Y:S01]  /*0c20*/  IADD3 R13, R185, 0x40, RZ ;  /* 0x00000040b90d7810 */ /* 0x000fe20007ffe0ff */
[----:B------:R-:W3:Y:S02]  /*0c30*/  LDG.E.128 R24, desc[UR4][R24.64] ;  /* 0x0000000418187981 */ /* 0x000ee4000c1e1d00 */
[--C-:B------:R-:W-:Y:S01]  /*0c40*/  IMAD.WIDE.U32 R208, R207, 0x10, R172.reuse ;  /* 0x00000010cfd07825 */ /* 0x100fe200078e00ac */
[----:B------:R-:W-:Y:S01]  /*0c50*/  IADD3 R185, R185, 0x80, RZ ;  /* 0x00000080b9b97810 */ /* 0x000fe20007ffe0ff */
[----:B------:R-:W3:Y:S01]  /*0c60*/  LDG.E.128 R16, desc[UR4][R16.64] ;  /* 0x0000000410107981 */ /* 0x000ee2000c1e1d00 */
[C---:B------:R-:W-:Y:S01]  /*0c70*/  IADD3 R183, R4.reuse, 0x80, RZ ;  /* 0x0000008004b77810 */ /* 0x040fe20007ffe0ff */
[----:B------:R-:W-:Y:S02]  /*0c80*/  IMAD.WIDE.U32 R212, R4, 0x10, R172 ;  /* 0x0000001004d47825 */ /* 0x000fe400078e00ac */
[----:B------:R-:W3:Y:S02]  /*0c90*/  LDG.E.128 R208, desc[UR4][R208.64] ;  /* 0x00000004d0d07981 */ /* 0x000ee4000c1e1d00 */
[----:B------:R-:W-:-:S02]  /*0ca0*/  IMAD.WIDE.U32 R8, R9, 0x10, R6 ;  /* 0x0000001009087825 */ /* 0x000fc400078e0006 */
[----:B------:R-:W3:Y:S02]  /*0cb0*/  LDG.E.128 R20, desc[UR4][R20.64] ;  /* 0x0000000414147981 */ /* 0x000ee4000c1e1d00 */
[----:B------:R-:W-:Y:S02]  /*0cc0*/  IMAD.WIDE.U32 R184, R185, 0x10, R6 ;  /* 0x00000010b9b87825 */ /* 0x000fe400078e0006 */
[----:B------:R-:W3:Y:S02]  /*0cd0*/  LDG.E.128 R212, desc[UR4][R212.64] ;  /* 0x00000004d4d47981 */ /* 0x000ee4000c1e1d00 */
[----:B------:R-:W-:Y:S02]  /*0ce0*/  IMAD.WIDE.U32 R172, R183, 0x10, R172 ;  /* 0x00000010b7ac7825 */ /* 0x000fe400078e00ac */
[----:B------:R-:W3:Y:S04]  /*0cf0*/  LDG.E.128 R8, desc[UR4][R8.64] ;  /* 0x0000000408087981 */ /* 0x000ee8000c1e1d00 */
[----:B------:R-:W3:Y:S04]  /*0d00*/  LDG.E.128 R184, desc[UR4][R184.64] ;  /* 0x00000004b8b87981 */ /* 0x000ee8000c1e1d00 */
[----:B------:R-:W3:Y:S01]  /*0d10*/  LDG.E.128 R172, desc[UR4][R172.64] ;  /* 0x00000004acac7981 */ /* 0x000ee2000c1e1d00 */
[----:B-----5:R-:W-:Y:S01]  /*0d20*/  ISETP.GE.AND P3, PT, R191, 0x1, PT ;  /* 0x00000001bf00780c */ /* 0x020fe20003f66270 */
[----:B------:R-:W-:Y:S01]  /*0d30*/  IMAD.WIDE.U32 R12, R13, 0x10, R6 ;  /* 0x000000100d0c7825 */ /* 0x000fe200078e0006 */
[----:B------:R-:W-:-:S11]  /*0d40*/  MOV R202, UR12 ;  /* 0x0000000c00ca7c02 */ /* 0x000fd60008000f00 */
[----:B------:R-:W-:Y:S01]  /*0d50*/  @P3 IADD3 R0, R191, -0x1, RZ ;  /* 0xffffffffbf003810 */ /* 0x000fe20007ffe0ff */
[----:B------:R-:W3:Y:S04]  /*0d60*/  LDG.E.128 R12, desc[UR4][R12.64] ;  /* 0x000000040c0c7981 */ /* 0x000ee8000c1e1d00 */
[----:B------:R-:W-:Y:S01]  /*0d70*/  @P3 IMAD R0, R0, R249, RZ ;  /* 0x000000f900003224 */ /* 0x000fe200078e02ff */
[----:B------:R-:W-:-:S04]  /*0d80*/  MOV R203, UR13 ;  /* 0x0000000d00cb7c02 */ /* 0x000fc80008000f00 */
[----:B------:R-:W-:Y:S02]  /*0d90*/  @P3 SHF.R.S32.HI R7, RZ, 0x1f, R0 ;  /* 0x0000001fff073819 */ /* 0x000fe40000011400 */
[----:B------:R-:W-:Y:S02]  /*0da0*/  ISETP.NE.U32.AND P0, PT, R202, RZ, PT ;  /* 0x000000ffca00720c */ /* 0x000fe40003f05070 */
[----:B------:R-:W-:Y:S02]  /*0db0*/  @P3 LEA.HI R7, R7, R0, RZ, 0x3 ;  /* 0x0000000007073211 */ /* 0x000fe400078f18ff */
[----:B------:R-:W-:Y:S02]  /*0dc0*/  MOV R181, RZ ;  /* 0x000000ff00b57202 */ /* 0x000fe40000000f00 */
[----:B------:R-:W-:Y:S02]  /*0dd0*/  ISETP.NE.AND.EX P0, PT, R203, RZ, PT, P0 ;  /* 0x000000ffcb00720c */ /* 0x000fe40003f05300 */
[----:B------:R-:W-:-:S02]  /*0de0*/  @P3 LEA.HI.SX32 R181, R7, R246, 0x1d ;  /* 0x000000f607b53211 */ /* 0x000fc400078feaff */
[----:B----4-:R-:W-:-:S09]  /*0df0*/  ISETP.NE.AND P1, PT, R188, RZ, PT ;  /* 0x000000ffbc00720c */ /* 0x010fd20003f25270 */
[----:B------:R-:W5:Y:S04]  /*0e00*/  @P0 LDG.E.128 R36, desc[UR4][R194.64] ;  /* 0x00000004c2240981 */ /* 0x000f68000c1e1d00 */
[----:B------:R-:W5:Y:S01]  /*0e10*/  @P0 LDG.E.128 R32, desc[UR4][R192.64] ;  /* 0x00000004c0200981 */ /* 0x000f62000c1e1d00 */
[----:B------:R-:W-:-:S03]  /*0e20*/  @P0 IMAD.WIDE.U32 R182, R183, 0x10, R204 ;  /* 0x00000010b7b60825 */ /* 0x000fc600078e00cc */
[----:B------:R-:W5:Y:S04]  /*0e30*/  @P0 LDG.E.128 R40, desc[UR4][R196.64] ;  /* 0x00000004c4280981 */ /* 0x000f68000c1e1d00 */
[----:B------:R-:W5:Y:S04]  /*0e40*/  @P0 LDG.E.128 R44, desc[UR4][R198.64] ;  /* 0x00000004c62c0981 */ /* 0x000f68000c1e1d00 */
[----:B------:R-:W5:Y:S01]  /*0e50*/  @P0 LDG.E.128 R28, desc[UR4][R182.64] ;  /* 0x00000004b61c0981 */ /* 0x000f62000c1e1d00 */
[--C-:B--2---:R-:W-:Y:S02]  /*0e60*/  HADD2.F32 R241, -RZ, R177.reuse.H0_H0 ;  /* 0x200000b1fff17230 */ /* 0x104fe40000004100 */
[----:B------:R-:W-:Y:S01]  /*0e70*/  HADD2.F32 R239, -RZ, R177.H1_H1 ;  /* 0x300000b1ffef7230 */ /* 0x000fe20000004100 */
[----:B------:R-:W-:Y:S01]  /*0e80*/  IADD3 R177, R181, 0x20, RZ ;  /* 0x00000020b5b17810 */ /* 0x000fe20007ffe0ff */
[----:B------:R-:W-:-:S02]  /*0e90*/  HADD2.F32 R231, -RZ, R176.H0_H0 ;  /* 0x200000b0ffe77230 */ /* 0x000fc40000004100 */
[--C-:B---3--:R-:W-:Y:S02]  /*0ea0*/  HADD2.F32 R219, -RZ, R25.reuse.H0_H0 ;  /* 0x20000019ffdb7230 */ /* 0x108fe40000004100 */
[----:B------:R-:W-:Y:S01]  /*0eb0*/  HADD2.F32 R217, -RZ, R25.H1_H1 ;  /* 0x30000019ffd97230 */ /* 0x000fe20000004100 */
[----:B------:R-:W-:Y:S01]  /*0ec0*/  FSEL R25, R180, RZ, !P1 ;  /* 0x000000ffb4197208 */ /* 0x000fe20004800000 */
        /* <DEDUP_REMOVED lines=11> */
[----:B------:R-:W-:Y:S01]  /*0f80*/  HADD2.F32 R247, -RZ, R21.H1_H1 ;  /* 0x30000015fff77230 */ /* 0x000fe20000004100 */
[C---:B------:R-:W-:Y:S01]  /*0f90*/  IADD3 R21, R181.reuse, 0x40, RZ ;  /* 0x00000040b5157810 */ /* 0x040fe20007ffe0ff */
[----:B------:R-:W-:Y:S01]  /*0fa0*/  HADD2.F32 R227, -RZ, R19.H0_H0 ;  /* 0x20000013ffe37230 */ /* 0x000fe20000004100 */
[C---:B------:R-:W-:Y:S01]  /*0fb0*/  IADD3 R19, R181.reuse, 0x60, RZ ;  /* 0x00000060b5137810 */ /* 0x040fe20007ffe0ff */
[----:B0-----:R-:W-:-:S04]  /*0fc0*/  IMAD.WIDE.U32 R178, R181, 0x8, R200 ;  /* 0x00000008b5b27825 */ /* 0x001fc800078e00c8 */
[----:B------:R-:W-:Y:S01]  /*0fd0*/  FADD.FTZ R225, -R25, R225 ;  /* 0x000000e119e17221 */ /* 0x000fe20000010100 */
[----:B------:R-:W-:Y:S01]  /*0fe0*/  IMAD.WIDE.U32 R176, R177, 0x8, R200 ;  /* 0x00000008b1b07825 */ /* 0x000fe200078e00c8 */
[----:B------:R-:W5:Y:S03]  /*0ff0*/  LDG.E.64 R192, desc[UR4][R178.64] ;  /* 0x00000004b2c07981 */ /* 0x000f66000c1e1b00 */
[--C-:B------:R-:W-:Y:S01]  /*1000*/  HADD2.F32 R210, -RZ, R17.reuse.H0_H0 ;  /* 0x20000011ffd27230 */ /* 0x100fe20000004100 */
[----:B------:R0:W5:Y:S01]  /*1010*/  LDG.E.64 R194, desc[UR4][R176.64] ;  /* 0x00000004b0c27981 */ /* 0x000162000c1e1b00 */
[----:B------:R-:W-:Y:S01]  /*1020*/  HADD2.F32 R208, -RZ, R17.H1_H1 ;  /* 0x30000011ffd07230 */ /* 0x000fe20000004100 */
[----:B------:R-:W-:Y:S01]  /*1030*/  IADD3 R17, R181, 0x80, RZ ;  /* 0x00000080b5117810 */ /* 0x000fe20007ffe0ff */
[--C-:B------:R-:W-:Y:S02]  /*1040*/  HADD2.F32 R229, -RZ, R20.reuse.H0_H0 ;  /* 0x20000014ffe57230 */ /* 0x100fe40000004100 */
[----:B------:R-:W-:Y:S01]  /*1050*/  FADD.FTZ R227, -R25, R227 ;  /* 0x000000e319e37221 */ /* 0x000fe20000010100 */
[----:B------:R-:W-:-:S02]  /*1060*/  HADD2.F32 R246, -RZ, R20.H1_H1 ;  /* 0x30000014fff67230 */ /* 0x000fc40000004100 */
[--C-:B------:R-:W-:Y:S02]  /*1070*/  HADD2.F32 R6, -RZ, R18.reuse.H0_H0 ;  /* 0x20000012ff067230 */ /* 0x100fe40000004100 */
[----:B------:R-:W-:Y:S02]  /*1080*/  HADD2.F32 R7, -RZ, R18.H1_H1 ;  /* 0x30000012ff077230 */ /* 0x000fe40000004100 */
[--C-:B------:R-:W-:Y:S02]  /*1090*/  HADD2.F32 R0, -RZ, R212.reuse.H0_H0 ;  /* 0x200000d4ff007230 */ /* 0x100fe40000004100 */
[----:B------:R-:W-:Y:S02]  /*10a0*/  HADD2.F32 R244, -RZ, R212.H1_H1 ;  /* 0x300000d4fff47230 */ /* 0x000fe40000004100 */
[--C-:B------:R-:W-:Y:S02]  /*10b0*/  HADD2.F32 R238, -RZ, R214.reuse.H0_H0 ;  /* 0x200000d6ffee7230 */ /* 0x100fe40000004100 */
[----:B------:R-:W-:-:S02]  /*10c0*/  HADD2.F32 R236, -RZ, R214.H1_H1 ;  /* 0x300000d6ffec7230 */ /* 0x000fc40000004100 */
[----:B------:R-:W-:-:S04]  /*10d0*/  IMAD.WIDE.U32 R20, R21, 0x8, R200 ;  /* 0x0000000815147825 */ /* 0x000fc800078e00c8 */
[----:B------:R-:W-:-:S04]  /*10e0*/  IMAD.WIDE.U32 R18, R19, 0x8, R200 ;  /* 0x0000000813127825 */ /* 0x000fc800078e00c8 */
[--C-:B0-----:R-:W-:Y:S02]  /*10f0*/  HADD2.F32 R177, -RZ, R9.reuse.H0_H0 ;  /* 0x20000009ffb17230 */ /* 0x101fe40000004100 */
[----:B------:R-:W-:Y:S02]  /*1100*/  HADD2.F32 R178, -RZ, R9.H1_H1 ;  /* 0x30000009ffb27230 */ /* 0x000fe40000004100 */
[----:B------:R-:W-:Y:S01]  /*1110*/  FMUL.FTZ R9, R3, R225 ;  /* 0x000000e103097220 */ /* 0x000fe20000410000 */
[--C-:B------:R-:W-:Y:S01]  /*1120*/  HADD2.F32 R214, -RZ, R16.reuse.H0_H0 ;  /* 0x20000010ffd67230 */ /* 0x100fe20000004100 */
[----:B------:R-:W2:Y:S01]  /*1130*/  LDL R225, [R1] ;  /* 0x0000000001e17983 */ /* 0x000ea20000100800 */
[----:B------:R-:W-:Y:S02]  /*1140*/  HADD2.F32 R212, -RZ, R16.H1_H1 ;  /* 0x30000010ffd47230 */ /* 0x000fe40000004100 */
[----:B------:R-:W-:-:S04]  /*1150*/  IMAD.WIDE.U32 R200, R17, 0x8, R200 ;  /* 0x0000000811c87825 */ /* 0x000fc800078e00c8 */
[--C-:B------:R-:W-:Y:S02]  /*1160*/  HADD2.F32 R223, -RZ, R24.reuse.H0_H0 ;  /* 0x20000018ffdf7230 */ /* 0x100fe40000004100 */
[----:B------:R-:W-:Y:S01]  /*1170*/  HADD2.F32 R221, -RZ, R24.H1_H1 ;  /* 0x30000018ffdd7230 */ /* 0x000fe20000004100 */
[----:B------:R-:W5:Y:S01]  /*1180*/  LDG.E.64 R200, desc[UR4][R200.64] ;  /* 0x00000004c8c87981 */ /* 0x000f62000c1e1b00 */
[--C-:B------:R-:W-:Y:S02]  /*1190*/  HADD2.F32 R16, -RZ, R27.reuse.H0_H0 ;  /* 0x2000001bff107230 */ /* 0x100fe40000004100 */
[----:B------:R-:W-:Y:S02]  /*11a0*/  HADD2.F32 R17, -RZ, R27.H1_H1 ;  /* 0x3000001bff117230 */ /* 0x000fe40000004100 */
[--C-:B------:R-:W-:Y:S02]  /*11b0*/  HADD2.F32 R189, -RZ, R185.reuse.H0_H0 ;  /* 0x200000b9ffbd7230 */ /* 0x100fe40000004100 */
[----:B------:R-:W-:Y:S01]  /*11c0*/  HADD2.F32 R188, -RZ, R185.H1_H1 ;  /* 0x300000b9ffbc7230 */ /* 0x000fe20000004100 */
[----:B------:R-:W-:Y:S01]  /*11d0*/  MOV R185, R190 ;  /* 0x000000be00b97202 */ /* 0x000fe20000000f00 */
[----:B------:R-:W-:-:S02]  /*11e0*/  HADD2.F32 R24, -RZ, R175.H0_H0 ;  /* 0x200000afff187230 */ /* 0x000fc40000004100 */
[----:B------:R-:W-:Y:S02]  /*11f0*/  HADD2.F32 R176, -RZ, R8.H1_H1 ;  /* 0x30000008ffb07230 */ /* 0x000fe40000004100 */
[----:B------:R-:W-:Y:S02]  /*1200*/  HADD2.F32 R204, -RZ, R186.H0_H0 ;  /* 0x200000baffcc7230 */ /* 0x000fe40000004100 */
[--C-:B------:R-:W-:Y:S02]  /*1210*/  HADD2.F32 R245, -RZ, R187.reuse.H0_H0 ;  /* 0x200000bbfff57230 */ /* 0x100fe40000004100 */
[----:B------:R-:W-:Y:S02]  /*1220*/  HADD2.F32 R205, -RZ, R187.H1_H1 ;  /* 0x300000bbffcd7230 */ /* 0x000fe40000004100 */
[----:B------:R-:W-:Y:S01]  /*1230*/  HADD2.F32 R234, -RZ, R215.H0_H0 ;  /* 0x200000d7ffea7230 */ /* 0x000fe20000004100 */
[----:B------:R-:W3:Y:S01]  /*1240*/  LDL R187, [R1+0x8] ;  /* 0x0000080001bb7983 */ /* 0x000ee20000100800 */
[----:B------:R-:W-:-:S02]  /*1250*/  HADD2.F32 R27, -RZ, R175.H1_H1 ;  /* 0x300000afff1b7230 */ /* 0x000fc40000004100 */
[----:B------:R-:W-:Y:S02]  /*1260*/  HADD2.F32 R175, -RZ, R8.H0_H0 ;  /* 0x20000008ffaf7230 */ /* 0x000fe40000004100 */
[----:B------:R-:W-:Y:S01]  /*1270*/  FMUL.FTZ R8, R3, R227 ;  /* 0x000000e303087220 */ /* 0x000fe20000410000 */
[----:B------:R-:W-:Y:S01]  /*1280*/  HADD2.F32 R190, -RZ, R186.H1_H1 ;  /* 0x300000baffbe7230 */ /* 0x000fe20000004100 */
[----:B------:R-:W4:Y:S04]  /*1290*/  LDL R227, [R1+0x4] ;  /* 0x0000040001e37983 */ /* 0x000f280000100800 */
[----:B------:R-:W4:Y:S01]  /*12a0*/  LDL R186, [R1+0xc] ;  /* 0x00000c0001ba7983 */ /* 0x000f220000100800 */
[----:B------:R-:W-:Y:S02]  /*12b0*/  HADD2.F32 R232, -RZ, R215.H1_H1 ;  /* 0x300000d7ffe87230 */ /* 0x000fe40000004100 */
[----:B------:R-:W-:-:S02]  /*12c0*/  HADD2.F32 R240, -RZ, R213.H1_H1 ;  /* 0x300000d5fff07230 */ /* 0x000fc40000004100 */
[----:B------:R-:W-:Y:S02]  /*12d0*/  HADD2.F32 R242, -RZ, R213.H0_H0 ;  /* 0x200000d5fff27230 */ /* 0x000fe40000004100 */
[--C-:B------:R-:W-:Y:S02]  /*12e0*/  HADD2.F32 R180, -RZ, R172.reuse.H0_H0 ;  /* 0x200000acffb47230 */ /* 0x100fe40000004100 */
[----:B------:R-:W-:Y:S02]  /*12f0*/  HADD2.F32 R181, -RZ, R172.H1_H1 ;  /* 0x300000acffb57230 */ /* 0x000fe40000004100 */
[----:B------:R-:W-:Y:S01]  /*1300*/  FADD.FTZ R244, -R25, R244 ;  /* 0x000000f419f47221 */ /* 0x000fe20000010100 */
[--C-:B------:R-:W-:Y:S01]  /*1310*/  HADD2.F32 R215, -RZ, R26.reuse.H0_H0 ;  /* 0x2000001affd77230 */ /* 0x100fe20000004100 */
[----:B------:R0:W5:Y:S01]  /*1320*/  LDG.E.64 R196, desc[UR4][R20.64] ;  /* 0x0000000414c47981 */ /* 0x000162000c1e1b00 */
[----:B------:R-:W-:Y:S02]  /*1330*/  HADD2.F32 R26, -RZ, R26.H1_H1 ;  /* 0x3000001aff1a7230 */ /* 0x000fe40000004100 */
[----:B------:R-:W-:-:S02]  /*1340*/  HADD2.F32 R172, -RZ, R173.H0_H0 ;  /* 0x200000adffac7230 */ /* 0x000fc40000004100 */
[C---:B------:R-:W-:Y:S01]  /*1350*/  FADD.FTZ R0, -R25.reuse, R0 ;  /* 0x0000000019007221 */ /* 0x040fe20000010100 */
[----:B------:R-:W-:Y:S02]  /*1360*/  HADD2.F32 R173, -RZ, R173.H1_H1 ;  /* 0x300000adffad7230 */ /* 0x000fe40000004100 */
[C---:B------:R-:W-:Y:S01]  /*1370*/  FADD.FTZ R240, -R25.reuse, R240 ;  /* 0x000000f019f07221 */ /* 0x040fe20000010100 */
[C---:B------:R-:W-:Y:S01]  /*1380*/  FADD.FTZ R242, -R25.reuse, R242 ;  /* 0x000000f219f27221 */ /* 0x040fe20000010100 */
[C---:B------:R-:W-:Y:S01]  /*1390*/  FADD.FTZ R26, -R25.reuse, R26 ;  /* 0x0000001a191a7221 */ /* 0x040fe20000010100 */
[--C-:B------:R-:W-:Y:S02]  /*13a0*/  HADD2.F32 R250, -RZ, R22.reuse.H0_H0 ;  /* 0x20000016fffa7230 */ /* 0x100fe40000004100 */
[----:B0-----:R-:W-:Y:S01]  /*13b0*/  FADD.FTZ R21, -R25, R173 ;  /* 0x000000ad19157221 */ /* 0x001fe20000010100 */
[----:B------:R-:W-:Y:S02]  /*13c0*/  HADD2.F32 R249, -RZ, R22.H1_H1 ;  /* 0x30000016fff97230 */ /* 0x000fe40000004100 */
[----:B------:R-:W-:-:S02]  /*13d0*/  HADD2.F32 R252, -RZ, R23.H0_H0 ;  /* 0x20000017fffc7230 */ /* 0x000fc40000004100 */
[----:B------:R-:W-:Y:S02]  /*13e0*/  HADD2.F32 R251, -RZ, R23.H1_H1 ;  /* 0x30000017fffb7230 */ /* 0x000fe40000004100 */
[----:B------:R-:W-:Y:S01]  /*13f0*/  FMUL.FTZ R240, R3, R240 ;  /* 0x000000f003f07220 */ /* 0x000fe20000410000 */
[--C-:B------:R-:W-:Y:S02]  /*1400*/  HADD2.F32 R22, -RZ, R174.reuse.H0_H0 ;  /* 0x200000aeff167230 */ /* 0x100fe40000004100 */
[----:B------:R-:W-:Y:S01]  /*1410*/  FADD.FTZ R127, R127, R239 ;  /* 0x000000ef7f7f7221 */ /* 0x000fe20000010000 */
[----:B------:R-:W-:Y:S02]  /*1420*/  HADD2.F32 R23, -RZ, R174.H1_H1 ;  /* 0x300000aeff177230 */ /* 0x000fe40000004100 */
[----:B------:R-:W-:Y:S01]  /*1430*/  FADD.FTZ R232, -R25, R232 ;  /* 0x000000e819e87221 */ /* 0x000fe20000010100 */
[--C-:B------:R-:W-:Y:S02]  /*1440*/  HADD2.F32 R173, -RZ, R15.reuse.H0_H0 ;  /* 0x2000000fffad7230 */ /* 0x100fe40000004100 */
[----:B------:R-:W-:Y:S01]  /*1450*/  FMUL.FTZ R244, R3, R244 ;  /* 0x000000f403f47220 */ /* 0x000fe20000410000 */
[----:B------:R-:W-:-:S02]  /*1460*/  HADD2.F32 R174, -RZ, R15.H1_H1 ;  /* 0x3000000fffae7230 */ /* 0x000fc40000004100 */
[C---:B------:R-:W-:Y:S01]  /*1470*/  FMUL.FTZ R242, R3.reuse, R242 ;  /* 0x000000f203f27220 */ /* 0x040fe20000410000 */
[C---:B------:R-:W-:Y:S01]  /*1480*/  FMUL.FTZ R15, R3.reuse, R26 ;  /* 0x0000001a030f7220 */ /* 0x040fe20000410000 */
[C---:B------:R-:W-:Y:S01]  /*1490*/  FMUL.FTZ R0, R3.reuse, R0 ;  /* 0x0000000003007220 */ /* 0x040fe20000410000 */
[----:B------:R-:W-:Y:S01]  /*14a0*/  FFMA.FTZ R87, R240, R239, R87 ;  /* 0x000000eff0577223 */ /* 0x000fe20000010057 */
        /* <DEDUP_REMOVED lines=9> */
[C---:B------:R-:W-:Y:S01]  /*1540*/  FADD.FTZ R238, -R25.reuse, R238 ;  /* 0x000000ee19ee7221 */ /* 0x040fe20000010100 */
[----:B------:R-:W-:Y:S01]  /*1550*/  FADD.FTZ R236, -R25, R236 ;  /* 0x000000ec19ec7221 */ /* 0x000fe20000010100 */
[----:B------:R-:W-:Y:S01]  /*1560*/  FADD.FTZ R128, R128, R237 ;  /* 0x000000ed80807221 */ /* 0x000fe20000010000 */
[----:B------:R-:W-:Y:S01]  /*1570*/  FADD.FTZ R129, R129, R235 ;  /* 0x000000eb81817221 */ /* 0x000fe20000010000 */
[----:B------:R-:W-:Y:S01]  /*1580*/  FMUL.FTZ R238, R3, R238 ;  /* 0x000000ee03ee7220 */ /* 0x000fe20000410000 */
[----:B------:R-:W-:Y:S01]  /*1590*/  FADD.FTZ R234, -R25, R234 ;  /* 0x000000ea19ea7221 */ /* 0x000fe20000010100 */
[----:B------:R-:W-:Y:S01]  /*15a0*/  FMUL.FTZ R236, R3, R236 ;  /* 0x000000ec03ec7220 */ /* 0x000fe20000410000 */
[----:B------:R-:W-:Y:S01]  /*15b0*/  FADD.FTZ R230, -R25, R230 ;  /* 0x000000e619e67221 */ /* 0x000fe20000010100 */
[-C--:B------:R-:W-:Y:S01]  /*15c0*/  FFMA.FTZ R88, R238, R237.reuse, R88 ;  /* 0x000000edee587223 */ /* 0x080fe20000010058 */
[----:B------:R-:W-:Y:S01]  /*15d0*/  FMUL.FTZ R237, R80, R237 ;  /* 0x000000ed50ed7220 */ /* 0x000fe20000410000 */
[----:B------:R-:W-:Y:S01]  /*15e0*/  FMUL.FTZ R234, R3, R234 ;  /* 0x000000ea03ea7220 */ /* 0x000fe20000410000 */
[-C--:B------:R-:W-:Y:S01]  /*15f0*/  FFMA.FTZ R89, R236, R235.reuse, R89 ;  /* 0x000000ebec597223 */ /* 0x080fe20000010059 */
[----:B------:R-:W-:Y:S01]  /*1600*/  FMUL.FTZ R235, R81, R235 ;  /* 0x000000eb51eb7220 */ /* 0x000fe20000410000 */
[----:B------:R-:W-:Y:S01]  /*1610*/  FADD.FTZ R130, R130, R233 ;  /* 0x000000e982827221 */ /* 0x000fe20000010000 */
[-C--:B------:R-:W-:Y:S01]  /*1620*/  FFMA.FTZ R90, R234, R233.reuse, R90 ;  /* 0x000000e9ea5a7223 */ /* 0x080fe2000001005a */
[----:B------:R-:W-:Y:S01]  /*1630*/  FMUL.FTZ R233, R82, R233 ;  /* 0x000000e952e97220 */ /* 0x000fe20000410000 */
[----:B------:R-:W-:Y:S01]  /*1640*/  FMUL.FTZ R230, R3, R230 ;  /* 0x000000e603e67220 */ /* 0x000fe20000410000 */
[----:B------:R-:W-:-:S02]  /*1650*/  HADD2.F32 R226, -RZ, R209.H0_H0 ;  /* 0x200000d1ffe27230 */ /* 0x000fc40000004100 */
[----:B------:R-:W-:Y:S01]  /*1660*/  FADD.FTZ R132, R132, R229 ;  /* 0x000000e584847221 */ /* 0x000fe20000010000 */
[C---:B------:R-:W-:Y:S01]  /*1670*/  FADD.FTZ R228, -R25.reuse, R228 ;  /* 0x000000e419e47221 */ /* 0x040fe20000010100 */
[-C--:B------:R-:W-:Y:S01]  /*1680*/  FFMA.FTZ R92, R230, R229.reuse, R92 ;  /* 0x000000e5e65c7223 */ /* 0x080fe2000001005c */
[----:B------:R-:W-:Y:S01]  /*1690*/  FMUL.FTZ R229, R76, R229 ;  /* 0x000000e54ce57220 */ /* 0x000fe20000410000 */
[----:B------:R-:W-:Y:S02]  /*16a0*/  HADD2.F32 R224, -RZ, R209.H1_H1 ;  /* 0x300000d1ffe07230 */ /* 0x000fe40000004100 */
[----:B------:R-:W-:Y:S01]  /*16b0*/  FADD.FTZ R226, -R25, R226 ;  /* 0x000000e219e27221 */ /* 0x000fe20000010100 */
[----:B------:R-:W-:Y:S01]  /*16c0*/  FMUL.FTZ R228, R3, R228 ;  /* 0x000000e403e47220 */ /* 0x000fe20000410000 */
[C---:B------:R-:W-:Y:S01]  /*16d0*/  FADD.FTZ R223, -R25.reuse, R223 ;  /* 0x000000df19df7221 */ /* 0x040fe20000010100 */
[----:B------:R0:W5:Y:S01]  /*16e0*/  LDG.E.64 R198, desc[UR4][R18.64] ;  /* 0x0000000412c67981 */ /* 0x000162000c1e1b00 */
[----:B------:R-:W-:Y:S01]  /*16f0*/  FADD.FTZ R224, -R25, R224 ;  /* 0x000000e019e07221 */ /* 0x000fe20000010100 */
[----:B------:R-:W-:Y:S01]  /*1700*/  FMUL.FTZ R226, R3, R226 ;  /* 0x000000e203e27220 */ /* 0x000fe20000410000 */
[----:B------:R-:W-:-:S02]  /*1710*/  HADD2.F32 R179, -RZ, R10.H0_H0 ;  /* 0x2000000affb37230 */ /* 0x000fc40000004100 */
[C---:B------:R-:W-:Y:S01]  /*1720*/  FADD.FTZ R221, -R25.reuse, R221 ;  /* 0x000000dd19dd7221 */ /* 0x040fe20000010100 */
[----:B------:R-:W-:Y:S01]  /*1730*/  FADD.FTZ R222, -R25, R222 ;  /* 0x000000de19de7221 */ /* 0x000fe20000010100 */
[----:B------:R-:W-:Y:S01]  /*1740*/  FMUL.FTZ R224, R3, R224 ;  /* 0x000000e003e07220 */ /* 0x000fe20000410000 */
[----:B0-----:R-:W-:Y:S01]  /*1750*/  FADD.FTZ R18, -R25, R180 ;  /* 0x000000b419127221 */ /* 0x001fe20000010100 */
[----:B------:R-:W-:Y:S02]  /*1760*/  HADD2.F32 R180, -RZ, R10.H1_H1 ;  /* 0x3000000affb47230 */ /* 0x000fe40000004100 */
[----:B------:R-:W-:Y:S01]  /*1770*/  FMUL.FTZ R10, R3, R223 ;  /* 0x000000df030a7220 */ /* 0x000fe20000410000 */
[----:B------:R-:W-:Y:S01]  /*1780*/  FMUL.FTZ R223, R79, R247 ;  /* 0x000000f74fdf7220 */ /* 0x000fe20000410000 */
[C---:B------:R-:W-:Y:S01]  /*1790*/  FADD.FTZ R19, -R25.reuse, R181 ;  /* 0x000000b519137221 */ /* 0x040fe20000010100 */
[--C-:B------:R-:W-:Y:S02]  /*17a0*/  HADD2.F32 R181, -RZ, R11.reuse.H0_H0 ;  /* 0x2000000bffb57230 */ /* 0x100fe40000004100 */
[----:B------:R-:W-:Y:S01]  /*17b0*/  FADD.FTZ R219, -R25, R219 ;  /* 0x000000db19db7221 */ /* 0x000fe20000010100 */
[----:B------:R-:W-:-:S02]  /*17c0*/  HADD2.F32 R182, -RZ, R11.H1_H1 ;  /* 0x3000000bffb67230 */ /* 0x000fc40000004100 */
[----:B------:R-:W-:Y:S01]  /*17d0*/  FMUL.FTZ R11, R3, R221 ;  /* 0x000000dd030b7220 */ /* 0x000fe20000410000 */
[--C-:B------:R-:W-:Y:S02]  /*17e0*/  HADD2.F32 R218, -RZ, R211.reuse.H0_H0 ;  /* 0x200000d3ffda7230 */ /* 0x100fe40000004100 */
[----:B------:R-:W-:Y:S01]  /*17f0*/  FADD.FTZ R220, -R25, R220 ;  /* 0x000000dc19dc7221 */ /* 0x000fe20000010100 */
[----:B------:R-:W-:Y:S01]  /*1800*/  FMUL.FTZ R222, R3, R222 ;  /* 0x000000de03de7220 */ /* 0x000fe20000410000 */
[----:B------:R-:W-:Y:S01]  /*1810*/  FMUL.FTZ R221, R72, R250 ;  /* 0x000000fa48dd7220 */ /* 0x000fe20000410000 */
[----:B------:R-:W-:Y:S02]  /*1820*/  HADD2.F32 R216, -RZ, R211.H1_H1 ;  /* 0x300000d3ffd87230 */ /* 0x000fe40000004100 */
[----:B------:R-:W-:Y:S01]  /*1830*/  FADD.FTZ R217, -R25, R217 ;  /* 0x000000d919d97221 */ /* 0x000fe20000010100 */
[--C-:B------:R-:W-:Y:S02]  /*1840*/  HADD2.F32 R213, -RZ, R12.reuse.H0_H0 ;  /* 0x2000000cffd57230 */ /* 0x100fe40000004100 */
[----:B------:R-:W-:-:S02]  /*1850*/  HADD2.F32 R211, -RZ, R12.H1_H1 ;  /* 0x3000000cffd37230 */ /* 0x000fc40000004100 */
[----:B------:R-:W-:Y:S01]  /*1860*/  FMUL.FTZ R12, R3, R219 ;  /* 0x000000db030c7220 */ /* 0x000fe20000410000 */
[----:B------:R-:W-:Y:S01]  /*1870*/  FADD.FTZ R218, -R25, R218 ;  /* 0x000000da19da7221 */ /* 0x000fe20000010100 */
[----:B------:R-:W-:Y:S01]  /*1880*/  FMUL.FTZ R220, R3, R220 ;  /* 0x000000dc03dc7220 */ /* 0x000fe20000410000 */
[----:B------:R-:W-:Y:S01]  /*1890*/  FMUL.FTZ R219, R73, R249 ;  /* 0x000000f949db7220 */ /* 0x000fe20000410000 */
[--C-:B------:R-:W-:Y:S02]  /*18a0*/  HADD2.F32 R209, -RZ, R13.reuse.H0_H0 ;  /* 0x2000000dffd17230 */ /* 0x100fe40000004100 */
[C---:B------:R-:W-:Y:S01]  /*18b0*/  FADD.FTZ R214, -R25.reuse, R214 ;  /* 0x000000d619d67221 */ /* 0x040fe20000010100 */
[----:B------:R-:W-:Y:S02]  /*18c0*/  HADD2.F32 R206, -RZ, R13.H1_H1 ;  /* 0x3000000dffce7230 */ /* 0x000fe40000004100 */
        /* <DEDUP_REMOVED lines=15> */
[----:B------:R-:W-:Y:S01]  /*19c0*/  FMUL.FTZ R217, R74, R252 ;  /* 0x000000fc4ad97220 */ /* 0x000fe20000410000 */
[----:B------:R-:W-:Y:S01]  /*19d0*/  FADD.FTZ R25, -R25, R27 ;  /* 0x0000001b19197221 */ /* 0x000fe20000010100 */
[----:B------:R-:W-:-:S02]  /*19e0*/  HADD2.F32 R27, -RZ, R14.H0_H0 ;  /* 0x2000000eff1b7230 */ /* 0x000fc40000004100 */
[C---:B------:R-:W-:Y:S01]  /*19f0*/  FMUL.FTZ R214, R3.reuse, R214 ;  /* 0x000000d603d67220 */ /* 0x040fe20000410000 */
[----:B------:R-:W-:Y:S02]  /*1a00*/  HADD2.F32 R172, -RZ, R14.H1_H1 ;  /* 0x3000000effac7230 */ /* 0x000fe40000004100 */
[C---:B------:R-:W-:Y:S01]  /*1a10*/  FMUL.FTZ R14, R3.reuse, R215 ;  /* 0x000000d7030e7220 */ /* 0x040fe20000410000 */
[----:B------:R-:W-:Y:S01]  /*1a20*/  FMUL.FTZ R216, R3, R216 ;  /* 0x000000d803d87220 */ /* 0x000fe20000410000 */
[----:B------:R-:W-:Y:S01]  /*1a30*/  FMUL.FTZ R215, R75, R251 ;  /* 0x000000fb4bd77220 */ /* 0x000fe20000410000 */
        /* <DEDUP_REMOVED lines=31> */
[----:B--2---:R-:W-:Y:S01]  /*1c30*/  FMUL.FTZ R26, R225, R231 ;  /* 0x000000e7e11a7220 */ /* 0x004fe20000410000 */
[----:B------:R-:W-:Y:S01]  /*1c40*/  FMUL.FTZ R231, R83, R185 ;  /* 0x000000b953e77220 */ /* 0x000fe20000410000 */
[----:B---3--:R-:W-:-:S02]  /*1c50*/  FMUL.FTZ R241, R187, R241 ;  /* 0x000000f1bbf17220 */ /* 0x008fc40000410000 */
[----:B------:R-:W-:Y:S01]  /*1c60*/  FFMA.FTZ R187, R0, R26, RZ ;  /* 0x0000001a00bb7223 */ /* 0x000fe200000100ff */
[----:B----4-:R-:W-:Y:S01]  /*1c70*/  FMUL.FTZ R243, R227, R243 ;  /* 0x000000f3e3f37220 */ /* 0x010fe20000410000 */
[----:B------:R-:W-:Y:S01]  /*1c80*/  FMUL.FTZ R239, R186, R239 ;  /* 0x000000efbaef7220 */ /* 0x000fe20000410000 */
[----:B------:R-:W-:-:S04]  /*1c90*/  FADD.FTZ R186, RZ, R26 ;  /* 0x0000001affba7221 */ /* 0x000fc80000010000 */
        /* <DEDUP_REMOVED lines=81> */
[----:B------:R-:W-:-:S02]  /*21b0*/  HADD2.F32 R183, -RZ, R184.H0_H0 ;  /* 0x200000b8ffb77230 */ /* 0x000fc40000004100 */
[C---:B------:R-:W-:Y:S01]  /*21c0*/  FMUL.FTZ R18, R3.reuse, R18 ;  /* 0x0000001203127220 */ /* 0x040fe20000410000 */
[----:B------:R-:W-:Y:S01]  /*21d0*/  FMUL.FTZ R20, R3, R20 ;  /* 0x0000001403147220 */ /* 0x000fe20000410000 */
[-C--:B------:R-:W-:Y:S01]  /*21e0*/  FFMA.FTZ R115, R17, R182.reuse, R115 ;  /* 0x000000b611737223 */ /* 0x080fe20000010073 */
[----:B------:R-:W-:Y:S01]  /*21f0*/  FADD.FTZ R155, R155, R182 ;  /* 0x000000b69b9b7221 */ /* 0x000fe20000010000 */
[----:B------:R-:W-:Y:S01]  /*2200*/  FMUL.FTZ R182, R59, R182 ;  /* 0x000000b63bb67220 */ /* 0x000fe20000410000 */
[----:B------:R-:W-:Y:S01]  /*2210*/  FADD.FTZ R187, R185, R181 ;  /* 0x000000b5b9bb7221 */ /* 0x000fe20000010000 */
[----:B------:R-:W-:Y:S01]  /*2220*/  FFMA.FTZ R186, R16, R181, R186 ;  /* 0x000000b510ba7223 */ /* 0x000fe200000100ba */
[----:B------:R-:W-:Y:S02]  /*2230*/  HADD2.F32 R184, -RZ, R184.H1_H1 ;  /* 0x300000b8ffb87230 */ /* 0x000fe40000004100 */
[----:B------:R-:W-:Y:S01]  /*2240*/  FMUL.FTZ R19, R3, R19 ;  /* 0x0000001303137220 */ /* 0x000fe20000410000 */
        /* <DEDUP_REMOVED lines=61> */
.L_x_9566:
[----:B------:R-:W-:Y:S05]  /*2620*/  BSYNC B1 ;  /* 0x0000000000017941 */ /* 0x000fea0003800000 */
.L_x_9564:
[----:B-----5:R-:W-:Y:S01]  /*2630*/  MOV R204, R194 ;  /* 0x000000c200cc7202 */ /* 0x020fe20000000f00 */
[----:B------:R-:W-:Y:S01]  /*2640*/  UMOV UR6, 0xffffffff ;  /* 0xffffffff00067882 */ /* 0x000fe20000000000 */
[----:B------:R-:W-:Y:S02]  /*2650*/  MOV R205, R192 ;  /* 0x000000c000cd7202 */ /* 0x000fe40000000f00 */
[----:B------:R-:W-:Y:S02]  /*2660*/  PRMT R252, R204, 0x7610, R252 ;  /* 0x00007610ccfc7816 */ /* 0x000fe400000000fc */
[----:B------:R-:W-:Y:S02]  /*2670*/  MOV R204, R196 ;  /* 0x000000c400cc7202 */ /* 0x000fe40000000f00 */
[----:B------:R-:W-:Y:S02]  /*2680*/  MOV R245, R200 ;  /* 0x000000c800f57202 */ /* 0x000fe40000000f00 */
[----:B------:R-:W-:-:S02]  /*2690*/  PRMT R251, R205, 0x7610, R251 ;  /* 0x00007610cdfb7816 */ /* 0x000fc400000000fb */
[----:B------:R-:W-:Y:S02]  /*26a0*/  PRMT R246, R204, 0x7610, R246 ;  /* 0x00007610ccf67816 */ /* 0x000fe400000000f6 */
        /* <DEDUP_REMOVED lines=24> */
.L_x_9700:
        /* <DEDUP_REMOVED lines=21> */
.L_x_9569:
        /* <DEDUP_REMOVED lines=8> */
[----:B------:R-:W-:-:S05]  /*2a00*/  @P0 HADD2.F32 R202, -RZ, R44.H0_H0 ;  /* 0x2000002cffca0230 */ /* 0x000fca0000004100 */
[----:B------:R-:W-:-:S07]  /*2a10*/  @P0 FADD.FTZ R245, R245, R202 ;  /* 0x000000caf5f50221 */ /* 0x000fce0000010000 */
.L_x_9570:
[----:B------:R-:W-:Y:S05]  /*2a20*/  BSYNC B1 ;  /* 0x0000000000017941 */ /* 0x000fea0003800000 */
.L_x_9568:
        /* <DEDUP_REMOVED lines=17> */
.L_x_9572:
        /* <DEDUP_REMOVED lines=8> */
.L_x_9573:
[----:B------:R-:W-:Y:S05]  /*2bc0*/  BSYNC B1 ;  /* 0x0000000000017941 */ /* 0x000fea0003800000 */
.L_x_9571:
        /* <DEDUP_REMOVED lines=15> */
.L_x_9575:
        /* <DEDUP_REMOVED lines=8> */
.L_x_9576:
[----:B------:R-:W-:Y:S05]  /*2d40*/  BSYNC B1 ;  /* 0x0000000000017941 */ /* 0x000fea0003800000 */
.L_x_9574:
        /* <DEDUP_REMOVED lines=15> */
.L_x_9578:
        /* <DEDUP_REMOVED lines=8> */
.L_x_9579:
[----:B------:R-:W-:Y:S05]  /*2ec0*/  BSYNC B1 ;  /* 0x0000000000017941 */ /* 0x000fea0003800000 */
.L_x_9577:
        /* <DEDUP_REMOVED lines=15> */
.L_x_9581:
        /* <DEDUP_REMOVED lines=8> */
.L_x_9582:
[----:B------:R-:W-:Y:S05]  /*3040*/  BSYNC B1 ;  /* 0x0000000000017941 */ /* 0x000fea0003800000 */
.L_x_9580:
        /* <DEDUP_REMOVED lines=15> */
.L_x_9584:
        /* <DEDUP_REMOVED lines=8> */
.L_x_9585:
[----:B------:R-:W-:Y:S05]  /*31c0*/  BSYNC B1 ;  /* 0x0000000000017941 */ /* 0x000fea0003800000 */
.L_x_9583:
        /* <DEDUP_REMOVED lines=15> */
.L_x_9587:
        /* <DEDUP_REMOVED lines=8> */
.L_x_9588:
[----:B------:R-:W-:Y:S05]  /*3340*/  BSYNC B1 ;  /* 0x0000000000017941 */ /* 0x000fea0003800000 */
.L_x_9586:
        /* <DEDUP_REMOVED lines=15> */
.L_x_9590:
        /* <DEDUP_REMOVED lines=8> */
.L_x_9591:
[----:B------:R-:W-:Y:S05]  /*34c0*/  BSYNC B1 ;  /* 0x0000000000017941 */ /* 0x000fea0003800000 */
.L_x_9589:
        /* <DEDUP_REMOVED lines=21> */
.L_x_9593:
[----:B0-----:R-:W0:Y:S02]  /*3620*/  LDC.U8 R192, c[0x0][0x2a0] ;  /* 0x0000a800ffc07b82 */ /* 0x001e240000000000 */
[----:B0-----:R-:W-:-:S04]  /*3630*/  ISETP.NE.AND P4, PT, R192, RZ, PT ;  /* 0x000000ffc000720c */ /* 0x001fc80003f85270 */
[----:B------:R-:W-:-:S05]  /*3640*/  FSEL R193, R204, RZ, !P4 ;  /* 0x000000ffccc17208 */ /* 0x000fca0006000000 */
[----:B------:R-:W-:Y:S01]  /*3650*/  FFMA.FTZ R192, R230, R205, R193 ;  /* 0x000000cde6c07223 */ /* 0x000fe200000100c1 */
[----:B------:R-:W-:-:S03]  /*3660*/  @P0 HADD2.F32 R193, -RZ, R40.H0_H0 ;  /* 0x20000028ffc10230 */ /* 0x000fc60000004100 */
[----:B------:R-:W-:-:S04]  /*3670*/  FADD.FTZ R192, R229, -R192 ;  /* 0x800000c0e5c07221 */ /* 0x000fc80000010000 */
[----:B------:R-:W-:-:S04]  /*3680*/  FMUL.FTZ R202, R3, R192 ;  /* 0x000000c003ca7220 */ /* 0x000fc80000410000 */
[----:B------:R-:W-:-:S07]  /*3690*/  @P0 FADD.FTZ R202, R202, R193 ;  /* 0x000000c1caca0221 */ /* 0x000fce0000010000 */
.L_x_9594:
[----:B------:R-:W-:Y:S05]  /*36a0*/  BSYNC B1 ;  /* 0x0000000000017941 */ /* 0x000fea0003800000 */
.L_x_9592:
        /* <DEDUP_REMOVED lines=15> */
.L_x_9596:
        /* <DEDUP_REMOVED lines=8> */
.L_x_9597:
[----:B------:R-:W-:Y:S05]  /*3820*/  BSYNC B1 ;  /* 0x0000000000017941 */ /* 0x000fea0003800000 */
.L_x_9595:
        /* <DEDUP_REMOVED lines=15> */
.L_x_9599:
        /* <DEDUP_REMOVED lines=8> */
.L_x_9600:
[----:B------:R-:W-:Y:S05]  /*39a0*/  BSYNC B1 ;  /* 0x0000000000017941 */ /* 0x000fea0003800000 */
.L_x_9598:
        /* <DEDUP_REMOVED lines=15> */
.L_x_9602:
        /* <DEDUP_REMOVED lines=8> */
.L_x_9603:
[----:B------:R-:W-:Y:S05]  /*3b20*/  BSYNC B1 ;  /* 0x0000000000017941 */ /* 0x000fea0003800000 */
.L_x_9601:
        /* <DEDUP_REMOVED lines=15> */
.L_x_9605:
        /* <DEDUP_REMOVED lines=8> */
.L_x_9606:
[----:B------:R-:W-:Y:S05]  /*3ca0*/  BSYNC B1 ;  /* 0x0000000000017941 */ /* 0x000fea0003800000 */
.L_x_9604:
        /* <DEDUP_REMOVED lines=15> */
.L_x_9608:
        /* <DEDUP_REMOVED lines=8> */
.L_x_9609:
[----:B------:R-:W-:Y:S05]  /*3e20*/  BSYNC B1 ;  /* 0x0000000000017941 */ /* 0x000fea0003800000 */
.L_x_9607:
        /* <DEDUP_REMOVED lines=15> */
.L_x_9611:
        /* <DEDUP_REMOVED lines=8> */
.L_x_9612:
[----:B------:R-:W-:Y:S05]  /*3fa0*/  BSYNC B1 ;  /* 0x0000000000017941 */ /* 0x000fea0003800000 */
.L_x_9610:
        /* <DEDUP_REMOVED lines=15> */
.L_x_9614:
        /* <DEDUP_REMOVED lines=8> */
.L_x_9615:
[----:B------:R-:W-:Y:S05]  /*4120*/  BSYNC B1 ;  /* 0x0000000000017941 */ /* 0x000fea0003800000 */
.L_x_9613:
        /* <DEDUP_REMOVED lines=22> */
.L_x_9617:
        /* <DEDUP_REMOVED lines=8> */
.L_x_9618:
[----:B------:R-:W-:Y:S05]  /*4310*/  BSYNC B1 ;  /* 0x0000000000017941 */ /* 0x000fea0003800000 */
.L_x_9616:
[----:B------:R-:W3:Y:S01]  /*4320*/  LDL.LU R195, [R1+0x10] ;  /* 0x0000100001c37983 */ /* 0x000ee20000300800 */
[----:B0-----:R-:W0:Y:S01]  /*4330*/  @P3 LDC.64 R192, c[0x0][0x298] ;  /* 0x0000a600ffc03b82 */ /* 0x001e220000000a00 */
[----:B------:R-:W-:Y:S01]  /*4340*/  BSSY B1, `(.L_x_9619) ;  /* 0x0000016000017945 */ /* 0x000fe20003800000 */
[----:B0-----:R-:W-:Y:S01]  /*4350*/  @P3 FMUL.FTZ R193, R194, R193 ;  /* 0x000000c1c2c13220 */ /* 0x001fe20000410000 */
[----:B------:R-:W-:-:S03]  /*4360*/  @P1 F2FP.F16.F32.PACK_AB R194, RZ, R194 ;  /* 0x000000c2ffc2123e */ /* 0x000fc600000000ff */
[----:B------:R-:W-:Y:S01]  /*4370*/  @P3 FMUL.FTZ R192, R193, R192 ;  /* 0x000000c0c1c03220 */ /* 0x000fe20000410000 */
[----:B------:R-:W-:Y:S02]  /*4380*/  @P1 PRMT R164, R194, 0x7610, R164 ;  /* 0x00007610c2a41816 */ /* 0x000fe400000000a4 */
[----:B---3--:R-:W-:-:S04]  /*4390*/  @P3 LOP3.LUT P4, RZ, R195, 0xff, RZ, 0xc0, !PT ;  /* 0x000000ffc3ff3812 */ /* 0x008fc8000788c0ff */
        /* <DEDUP_REMOVED lines=8> */
.L_x_9620:
        /* <DEDUP_REMOVED lines=8> */
.L_x_9621:
[----:B------:R-:W-:Y:S05]  /*44a0*/  BSYNC B1 ;  /* 0x0000000000017941 */ /* 0x000fea0003800000 */
.L_x_9619:
        /* <DEDUP_REMOVED lines=15> */
.L_x_9623:
        /* <DEDUP_REMOVED lines=8> */
.L_x_9624:
[----:B------:R-:W-:Y:S05]  /*4620*/  BSYNC B1 ;  /* 0x0000000000017941 */ /* 0x000fea0003800000 */
.L_x_9622:
        /* <DEDUP_REMOVED lines=15> */
.L_x_9626:
        /* <DEDUP_REMOVED lines=8> */
.L_x_9627:
[----:B------:R-:W-:Y:S05]  /*47a0*/  BSYNC B1 ;  /* 0x0000000000017941 */ /* 0x000fea0003800000 */
.L_x_9625:
        /* <DEDUP_REMOVED lines=15> */
.L_x_9629:
        /* <DEDUP_REMOVED lines=8> */
.L_x_9630:
[----:B------:R-:W-:Y:S05]  /*4920*/  BSYNC B1 ;  /* 0x0000000000017941 */ /* 0x000fea0003800000 */
.L_x_9628:
        /* <DEDUP_REMOVED lines=15> */
.L_x_9632:
        /* <DEDUP_REMOVED lines=8> */
.L_x_9633:
[----:B------:R-:W-:Y:S05]  /*4aa0*/  BSYNC B1 ;  /* 0x0000000000017941 */ /* 0x000fea0003800000 */
.L_x_9631:
        /* <DEDUP_REMOVED lines=15> */
.L_x_9635:
        /* <DEDUP_REMOVED lines=8> */
.L_x_9636:
[----:B------:R-:W-:Y:S05]  /*4c20*/  BSYNC B1 ;  /* 0x0000000000017941 */ /* 0x000fea0003800000 */
.L_x_9634:
        /* <DEDUP_REMOVED lines=15> */
.L_x_9638:
        /* <DEDUP_REMOVED lines=8> */
.L_x_9639:
[----:B------:R-:W-:Y:S05]  /*4da0*/  BSYNC B1 ;  /* 0x0000000000017941 */ /* 0x000fea0003800000 */
.L_x_9637:
        /* <DEDUP_REMOVED lines=9> */
[----:B------:R-:W-:Y:S02]  /*4e40*/  @P1 F2FP.F16.F32.PACK_AB R196, RZ, R202 ;  /* 0x000000caffc4123e */ /* 0x000fe400000000ff */
[----:B------:R-:W-:Y:S02]  /*4e50*/  @P3 IADD3 R5, R191, 0x40, RZ ;  /* 0x00000040bf053810 */ /* 0x000fe40007ffe0ff */
[----:B------:R-:W-:Y:S02]  /*4e60*/  @P3 F2FP.F16.F32.PACK_AB R197, RZ, R197 ;  /* 0x000000c5ffc5323e */ /* 0x000fe400000000ff */
[----:B------:R-:W-:-:S02]  /*4e70*/  @P1 PRMT R167, R167, 0x5410, R196 ;  /* 0x00005410a7a71816 */ /* 0x000fc400000000c4 */
[----:B------:R-:W-:-:S03]  /*4e80*/  @P3 PRMT R171, R171, 0x5410, R197 ;  /* 0x00005410abab3816 */ /* 0x000fc600000000c5 */
[----:B------:R1:W-:Y:S01]  /*4e90*/  @P1 STG.E.128 desc[UR4][R194.64], R164 ;  /* 0x000000a4c2001986 */ /* 0x0003e2000c101d04 */
[----:B0-----:R-:W-:-:S05]  /*4ea0*/  @P3 IMAD.WIDE.U32 R192, R5, 0x10, R192 ;  /* 0x0000001005c03825 */ /* 0x001fca00078e00c0 */
[----:B------:R1:W-:Y:S01]  /*4eb0*/  @P3 STG.E.128 desc[UR4][R192.64], R168 ;  /* 0x000000a8c0003986 */ /* 0x0003e2000c101d04 */
[----:B------:R-:W-:Y:S05]  /*4ec0*/  @P2 BRA `(.L_x_9641) ;  /* 0x0000000000102947 */ /* 0x000fea0003800000 */
[----:B-1----:R-:W-:Y:S01]  /*4ed0*/  HFMA2.MMA R194, -RZ, RZ, 0, 0 ;  /* 0x00000000ffc27435 */ /* 0x002fe200000001ff */
[----:B------:R-:W-:Y:S10]  /*4ee0*/  @!P0 BRA `(.L_x_9642) ;  /* 0x0000000000288947 */ /* 0x000ff40003800000 */
[----:B------:R-:W-:Y:S01]  /*4ef0*/  HADD2.F32 R194, -RZ, R32.H0_H0 ;  /* 0x20000020ffc27230 */ /* 0x000fe20000004100 */
[----:B------:R-:W-:Y:S06]  /*4f00*/  BRA `(.L_x_9642) ;  /* 0x0000000000207947 */ /* 0x000fec0003800000 */
.L_x_9641:
[----:B------:R-:W0:Y:S02]  /*4f10*/  LDC.U8 R5, c[0x0][0x2a0] ;  /* 0x0000a800ff057b82 */ /* 0x000e240000000000 */
[----:B0-----:R-:W-:-:S04]  /*4f20*/  ISETP.NE.AND P4, PT, R5, RZ, PT ;  /* 0x000000ff0500720c */ /* 0x001fc80003f85270 */
[----:B------:R-:W-:-:S05]  /*4f30*/  FSEL R5, R204, RZ, !P4 ;  /* 0x000000ffcc057208 */ /* 0x000fca0006000000 */
[----:B-1----:R-:W-:Y:S01]  /*4f40*/  FFMA.FTZ R192, R10, R205, R5 ;  /* 0x000000cd0ac07223 */ /* 0x002fe20000010005 */
[----:B------:R-:W-:-:S03]  /*4f50*/  @P0 HADD2.F32 R5, -RZ, R32.H0_H0 ;  /* 0x20000020ff050230 */ /* 0x000fc60000004100 */
[----:B------:R-:W-:-:S04]  /*4f60*/  FADD.FTZ R192, R175, -R192 ;  /* 0x800000c0afc07221 */ /* 0x000fc80000010000 */
[----:B------:R-:W-:-:S04]  /*4f70*/  FMUL.FTZ R194, R3, R192 ;  /* 0x000000c003c27220 */ /* 0x000fc80000410000 */
[----:B------:R-:W-:-:S07]  /*4f80*/  @P0 FADD.FTZ R194, R194, R5 ;  /* 0x00000005c2c20221 */ /* 0x000fce0000010000 */
.L_x_9642:
[----:B------:R-:W-:Y:S05]  /*4f90*/  BSYNC B1 ;  /* 0x0000000000017941 */ /* 0x000fea0003800000 */
.L_x_9640:
[----:B------:R-:W3:Y:S01]  /*4fa0*/  LDL.LU R5, [R1+0x14] ;  /* 0x0000140001057983 */ /* 0x000ee20000300800 */
[----:B------:R-:W0:Y:S01]  /*4fb0*/  @P3 LDC.64 R192, c[0x0][0x298] ;  /* 0x0000a600ffc03b82 */ /* 0x000e220000000a00 */
        /* <DEDUP_REMOVED lines=14> */
.L_x_9644:
        /* <DEDUP_REMOVED lines=8> */
.L_x_9645:
[----:B------:R-:W-:Y:S05]  /*5120*/  BSYNC B1 ;  /* 0x0000000000017941 */ /* 0x000fea0003800000 */
.L_x_9643:
        /* <DEDUP_REMOVED lines=15> */
.L_x_9647:
        /* <DEDUP_REMOVED lines=8> */
.L_x_9648:
[----:B------:R-:W-:Y:S05]  /*52a0*/  BSYNC B1 ;  /* 0x0000000000017941 */ /* 0x000fea0003800000 */
.L_x_9646:
        /* <DEDUP_REMOVED lines=15> */
.L_x_9650:
        /* <DEDUP_REMOVED lines=8> */
.L_x_9651:
[----:B------:R-:W-:Y:S05]  /*5420*/  BSYNC B1 ;  /* 0x0000000000017941 */ /* 0x000fea0003800000 */
.L_x_9649:
        /* <DEDUP_REMOVED lines=15> */
.L_x_9653:
        /* <DEDUP_REMOVED lines=8> */
.L_x_9654:
[----:B------:R-:W-:Y:S05]  /*55a0*/  BSYNC B1 ;  /* 0x0000000000017941 */ /* 0x000fea0003800000 */
.L_x_9652:
        /* <DEDUP_REMOVED lines=15> */
.L_x_9656:
        /* <DEDUP_REMOVED lines=8> */
.L_x_9657:
[----:B------:R-:W-:Y:S05]  /*5720*/  BSYNC B1 ;  /* 0x0000000000017941 */ /* 0x000fea0003800000 */
.L_x_9655:
        /* <DEDUP_REMOVED lines=15> */
.L_x_9659:
        /* <DEDUP_REMOVED lines=8> */
.L_x_9660:
[----:B------:R-:W-:Y:S05]  /*58a0*/  BSYNC B1 ;  /* 0x0000000000017941 */ /* 0x000fea0003800000 */
.L_x_9658:
        /* <DEDUP_REMOVED lines=15> */
.L_x_9662:
        /* <DEDUP_REMOVED lines=8> */
.L_x_9663:
[----:B------:R-:W-:Y:S05]  /*5a20*/  BSYNC B1 ;  /* 0x0000000000017941 */ /* 0x000fea0003800000 */
.L_x_9661:
        /* <DEDUP_REMOVED lines=9> */
[----:B------:R-:W-:Y:S02]  /*5ac0*/  @P1 F2FP.F16.F32.PACK_AB R5, RZ, R196 ;  /* 0x000000c4ff05123e */ /* 0x000fe400000000ff */
[----:B------:R-:W-:Y:S02]  /*5ad0*/  @P3 F2FP.F16.F32.PACK_AB R197, RZ, R197 ;  /* 0x000000c5ffc5323e */ /* 0x000fe400000000ff */
        /* <DEDUP_REMOVED lines=10> */
[----:B------:R-:W-:Y:S01]  /*5b80*/  HADD2.F32 R194, -RZ, R28.H0_H0 ;  /* 0x2000001cffc27230 */ /* 0x000fe20000004100 */
[----:B------:R-:W-:Y:S06]  /*5b90*/  BRA `(.L_x_9666) ;  /* 0x0000000000207947 */ /* 0x000fec0003800000 */
.L_x_9665:
[----:B------:R-:W1:Y:S02]  /*5ba0*/  LDC.U8 R5, c[0x0][0x2a0] ;  /* 0x0000a800ff057b82 */ /* 0x000e640000000000 */
[----:B-1----:R-:W-:-:S04]  /*5bb0*/  ISETP.NE.AND P4, PT, R5, RZ, PT ;  /* 0x000000ff0500720c */ /* 0x002fc80003f85270 */
[----:B------:R-:W-:-:S05]  /*5bc0*/  FSEL R5, R204, RZ, !P4 ;  /* 0x000000ffcc057208 */ /* 0x000fca0006000000 */
[----:B0-----:R-:W-:Y:S01]  /*5bd0*/  FFMA.FTZ R192, R18, R205, R5 ;  /* 0x000000cd12c07223 */ /* 0x001fe20000010005 */
[----:B------:R-:W-:-:S03]  /*5be0*/  @P0 HADD2.F32 R5, -RZ, R28.H0_H0 ;  /* 0x2000001cff050230 */ /* 0x000fc60000004100 */
[----:B------:R-:W-:-:S04]  /*5bf0*/  FADD.FTZ R192, R183, -R192 ;  /* 0x800000c0b7c07221 */ /* 0x000fc80000010000 */
[----:B------:R-:W-:-:S04]  /*5c00*/  FMUL.FTZ R194, R3, R192 ;  /* 0x000000c003c27220 */ /* 0x000fc80000410000 */
[----:B------:R-:W-:-:S07]  /*5c10*/  @P0 FADD.FTZ R194, R194, R5 ;  /* 0x00000005c2c20221 */ /* 0x000fce0000010000 */
.L_x_9666:
[----:B------:R-:W-:Y:S05]  /*5c20*/  BSYNC B1 ;  /* 0x0000000000017941 */ /* 0x000fea0003800000 */
.L_x_9664:
        /* <DEDUP_REMOVED lines=16> */
.L_x_9668:
        /* <DEDUP_REMOVED lines=8> */
.L_x_9669:
[----:B------:R-:W-:Y:S05]  /*5db0*/  BSYNC B1 ;  /* 0x0000000000017941 */ /* 0x000fea0003800000 */
.L_x_9667:
        /* <DEDUP_REMOVED lines=15> */
.L_x_9671:
        /* <DEDUP_REMOVED lines=8> */
.L_x_9672:
[----:B------:R-:W-:Y:S05]  /*5f30*/  BSYNC B1 ;  /* 0x0000000000017941 */ /* 0x000fea0003800000 */
.L_x_9670:
        /* <DEDUP_REMOVED lines=15> */
.L_x_9674:
        /* <DEDUP_REMOVED lines=8> */
.L_x_9675:
[----:B------:R-:W-:Y:S05]  /*60b0*/  BSYNC B1 ;  /* 0x0000000000017941 */ /* 0x000fea0003800000 */
.L_x_9673:
        /* <DEDUP_REMOVED lines=15> */
.L_x_9677:
        /* <DEDUP_REMOVED lines=8> */
.L_x_9678:
[----:B------:R-:W-:Y:S05]  /*6230*/  BSYNC B1 ;  /* 0x0000000000017941 */ /* 0x000fea0003800000 */
.L_x_9676:
        /* <DEDUP_REMOVED lines=15> */
.L_x_9680:
        /* <DEDUP_REMOVED lines=8> */
.L_x_9681:
[----:B------:R-:W-:Y:S05]  /*63b0*/  BSYNC B1 ;  /* 0x0000000000017941 */ /* 0x000fea0003800000 */
.L_x_9679:
        /* <DEDUP_REMOVED lines=15> */
.L_x_9683:
        /* <DEDUP_REMOVED lines=8> */
.L_x_9684:
[----:B------:R-:W-:Y:S05]  /*6530*/  BSYNC B1 ;  /* 0x0000000000017941 */ /* 0x000fea0003800000 */
.L_x_9682:
        /* <DEDUP_REMOVED lines=15> */
.L_x_9686:
        /* <DEDUP_REMOVED lines=8> */
.L_x_9687:
[----:B------:R-:W-:Y:S05]  /*66b0*/  BSYNC B1 ;  /* 0x0000000000017941 */ /* 0x000fea0003800000 */
.L_x_9685:
[----:B------:R-:W0:Y:S01]  /*66c0*/  @P3 LDC.64 R192, c[0x0][0x298] ;  /* 0x0000a600ffc03b82 */ /* 0x000e220000000a00 */
[----:B------:R-:W-:Y:S02]  /*66d0*/  @P3 LOP3.LUT P0, RZ, R201, 0xff000000, RZ, 0xc0, !PT ;  /* 0xff000000c9ff3812 */ /* 0x000fe4000780c0ff */
[----:B------:R-:W-:Y:S02]  /*66e0*/  @P1 IADD3 R199, R4, 0x80, RZ ;  /* 0x0000008004c71810 */ /* 0x000fe40007ffe0ff */
[----:B------:R-:W-:-:S03]  /*66f0*/  @P3 IADD3 R5, R191, 0x80, RZ ;  /* 0x00000080bf053810 */ /* 0x000fc60007ffe0ff */
[----:B------:R-:W1:Y:S08]  /*6700*/  @P1 LDC.64 R196, c[0x0][0x308] ;  /* 0x0000c200ffc41b82 */ /* 0x000e700000000a00 */
[----:B------:R-:W3:Y:S01]  /*6710*/  @P3 LDC.64 R194, c[0x0][0x2f8] ;  /* 0x0000be00ffc23b82 */ /* 0x000ee20000000a00 */
[----:B0-----:R-:W-:Y:S01]  /*6720*/  @P3 FMUL.FTZ R193, R198, R193 ;  /* 0x000000c1c6c13220 */ /* 0x001fe20000410000 */
[----:B------:R-:W-:-:S03]  /*6730*/  @P1 F2FP.F16.F32.PACK_AB R198, RZ, R198 ;  /* 0x000000c6ffc6123e */ /* 0x000fc600000000ff */
[----:B------:R-:W-:Y:S01]  /*6740*/  @P3 FMUL.FTZ R3, R193, R192 ;  /* 0x000000c0c1033220 */ /* 0x000fe20000410000 */
[----:B------:R-:W-:Y:S02]  /*6750*/  @P1 PRMT R167, R167, 0x5410, R198 ;  /* 0x00005410a7a71816 */ /* 0x000fe400000000c6 */
[----:B------:R-:W0:Y:S01]  /*6760*/  LDC.64 R192, c[0x0][0x210] ;  /* 0x00008400ffc07b82 */ /* 0x000e220000000a00 */
[----:B-1----:R-:W-:Y:S01]  /*6770*/  @P1 IMAD.WIDE.U32 R196, R199, 0x10, R196 ;  /* 0x00000010c7c41825 */ /* 0x002fe200078e00c4 */
[----:B------:R-:W-:-:S04]  /*6780*/  @P3 FSEL R3, R3, RZ, P0 ;  /* 0x000000ff03033208 */ /* 0x000fc80000000000 */
[----:B------:R-:W-:Y:S01]  /*6790*/  @P3 F2FP.F16.F32.PACK_AB R3, RZ, R3 ;  /* 0x00000003ff03323e */ /* 0x000fe200000000ff */
[----:B------:R1:W-:Y:S01]  /*67a0*/  @P1 STG.E.128 desc[UR4][R196.64], R164 ;  /* 0x000000a4c4001986 */ /* 0x0003e2000c101d04 */
[----:B---3--:R-:W-:Y:S02]  /*67b0*/  @P3 IMAD.WIDE.U32 R4, R5, 0x10, R194 ;  /* 0x0000001005043825 */ /* 0x008fe400078e00c2 */
[----:B------:R-:W-:-:S05]  /*67c0*/  @P3 PRMT R171, R171, 0x5410, R3 ;  /* 0x00005410abab3816 */ /* 0x000fca0000000003 */
[----:B------:R1:W-:Y:S01]  /*67d0*/  @P3 STG.E.128 desc[UR4][R4.64], R168 ;  /* 0x000000a804003986 */ /* 0x0003e2000c101d04 */
[----:B0-----:R-:W-:-:S04]  /*67e0*/  LEA R2, R192, R2, 0x2 ;  /* 0x00000002c0027211 */ /* 0x001fc800078e10ff */
[----:B------:R-:W-:-:S13]  /*67f0*/  ISETP.GE.AND P0, PT, R2, R193, PT ;  /* 0x000000c10200720c */ /* 0x000fda0003f06270 */
[----:B-1----:R-:W-:Y:S05]  /*6800*/  @!P0 BRA `(.L_x_9688) ;  /* 0xffffff9c00bc8947 */ /* 0x002fea000383ffff */
.L_x_9563:
[----:B------:R-:W-:Y:S05]  /*6810*/  BSYNC B0 ;  /* 0x0000000000007941 */ /* 0x000fea0003800000 */
.L_x_9561:
        /* <DEDUP_REMOVED lines=227> */
.L_x_9567:
[----:B------:R-:W-:Y:S01]  /*7650*/  HFMA2.MMA R245, -RZ, RZ, 0, 5.9604644775390625e-08 ;  /* 0x00000001fff57435 */ /* 0x000fe200000001ff */
[----:B------:R-:W-:Y:S01]  /*7660*/  BSSY B1, `(.L_x_9689) ;  /* 0x0000007000017945 */ /* 0x000fe20003800000 */
[----:B0-----:R-:W-:Y:S02]  /*7670*/  MOV R246, R247 ;  /* 0x000000f700f67202 */ /* 0x001fe40000000f00 */
[----:B------:R-:W-:Y:S02]  /*7680*/  MOV R205, 0x1f ;  /* 0x0000001f00cd7802 */ /* 0x000fe40000000f00 */
[----:B------:R-:W-:-:S07]  /*7690*/  MOV R204, 0xffffffff ;  /* 0xffffffff00cc7802 */ /* 0x000fce0000000f00 */
[----:B------:R-:W-:Y:S05]  /*76a0*/  WARPSYNC.COLLECTIVE R204, `(.L_x_9690) ;  /* 0x00000000cc087348 */ /* 0x000fea0003c00000 */
[----:B------:R0:W1:Y:S02]  /*76b0*/  SHFL.BFLY P0, R250, R246, R245, R205 ;  /* 0x0c0000f5f6fa7389 */ /* 0x00006400000000cd */
[----:B01----:R-:W-:Y:S01]  /*76c0*/  ENDCOLLECTIVE ;  /* 0x000000000000791b */ /* 0x003fe20003800000 */
.L_x_9690:
[----:B------:R-:W-:Y:S05]  /*76d0*/  BSYNC B1 ;  /* 0x0000000000017941 */ /* 0x000fea0003800000 */
.L_x_9689:
        /* <DEDUP_REMOVED lines=8> */
.L_x_9691:
[----:B------:R-:W-:Y:S01]  /*7760*/  HFMA2.MMA R245, -RZ, RZ, 0, 1.1920928955078125e-07 ;  /* 0x00000002fff57435 */ /* 0x000fe200000001ff */
[----:B------:R-:W-:Y:S01]  /*7770*/  MOV R246, R247 ;  /* 0x000000f700f67202 */ /* 0x000fe20000000f00 */
[----:B------:R-:W-:-:S09]  /*7780*/  FADD.FTZ R248, R250, R248 ;  /* 0x000000f8faf87221 */ /* 0x000fd20000010000 */
[----:B------:R-:W-:Y:S05]  /*7790*/  WARPSYNC.COLLECTIVE R204, `(.L_x_9692) ;  /* 0x00000000cc087348 */ /* 0x000fea0003c00000 */
[----:B------:R0:W1:Y:S02]  /*77a0*/  SHFL.BFLY P0, R250, R246, R245, R205 ;  /* 0x0c0000f5f6fa7389 */ /* 0x00006400000000cd */
[----:B01----:R-:W-:Y:S01]  /*77b0*/  ENDCOLLECTIVE ;  /* 0x000000000000791b */ /* 0x003fe20003800000 */
.L_x_9692:
[----:B------:R-:W-:Y:S01]  /*77c0*/  MOV R246, R248 ;  /* 0x000000f800f67202 */ /* 0x000fe20000000f00 */
[----:B------:R-:W-:-:S07]  /*77d0*/  FADD.FTZ R247, R247, R250 ;  /* 0x000000faf7f77221 */ /* 0x000fce0000010000 */
[----:B------:R-:W-:Y:S05]  /*77e0*/  WARPSYNC.COLLECTIVE R204, `(.L_x_9693) ;  /* 0x00000000cc087348 */ /* 0x000fea0003c00000 */
[----:B------:R0:W1:Y:S02]  /*77f0*/  SHFL.BFLY P0, R250, R246, R245, R205 ;  /* 0x0c0000f5f6fa7389 */ /* 0x00006400000000cd */
[----:B01----:R-:W-:Y:S01]  /*7800*/  ENDCOLLECTIVE ;  /* 0x000000000000791b */ /* 0x003fe20003800000 */
.L_x_9693:
[----:B------:R-:W-:Y:S01]  /*7810*/  HFMA2.MMA R245, -RZ, RZ, 0, 2.384185791015625e-07 ;  /* 0x00000004fff57435 */ /* 0x000fe200000001ff */
[----:B------:R-:W-:Y:S01]  /*7820*/  MOV R246, R247 ;  /* 0x000000f700f67202 */ /* 0x000fe20000000f00 */
[----:B------:R-:W-:-:S09]  /*7830*/  FADD.FTZ R248, R248, R250 ;  /* 0x000000faf8f87221 */ /* 0x000fd20000010000 */
[----:B------:R-:W-:Y:S05]  /*7840*/  WARPSYNC.COLLECTIVE R204, `(.L_x_9694) ;  /* 0x00000000cc087348 */ /* 0x000fea0003c00000 */
[----:B------:R0:W1:Y:S02]  /*7850*/  SHFL.BFLY P0, R250, R246, R245, R205 ;  /* 0x0c0000f5f6fa7389 */ /* 0x00006400000000cd */
[----:B01----:R-:W-:Y:S01]  /*7860*/  ENDCOLLECTIVE ;  /* 0x000000000000791b */ /* 0x003fe20003800000 */
.L_x_9694:
[----:B------:R-:W-:Y:S01]  /*7870*/  MOV R246, R248 ;  /* 0x000000f800f67202 */ /* 0x000fe20000000f00 */
[----:B------:R-:W-:-:S07]  /*7880*/  FADD.FTZ R247, R247, R250 ;  /* 0x000000faf7f77221 */ /* 0x000fce0000010000 */
[----:B------:R-:W-:Y:S05]  /*7890*/  WARPSYNC.COLLECTIVE R204, `(.L_x_9695) ;  /* 0x00000000cc087348 */ /* 0x000fea0003c00000 */
[----:B------:R0:W1:Y:S02]  /*78a0*/  SHFL.BFLY P0, R250, R246, R245, R205 ;  /* 0x0c0000f5f6fa7389 */ /* 0x00006400000000cd */
[----:B01----:R-:W-:Y:S01]  /*78b0*/  ENDCOLLECTIVE ;  /* 0x000000000000791b */ /* 0x003fe20003800000 */
.L_x_9695:
[----:B------:R-:W-:Y:S01]  /*78c0*/  HFMA2.MMA R245, -RZ, RZ, 0, 4.76837158203125e-07 ;  /* 0x00000008fff57435 */ /* 0x000fe200000001ff */
[----:B------:R-:W-:Y:S01]  /*78d0*/  MOV R246, R247 ;  /* 0x000000f700f67202 */ /* 0x000fe20000000f00 */
[----:B------:R-:W-:-:S09]  /*78e0*/  FADD.FTZ R248, R248, R250 ;  /* 0x000000faf8f87221 */ /* 0x000fd20000010000 */
[----:B------:R-:W-:Y:S05]  /*78f0*/  WARPSYNC.COLLECTIVE R204, `(.L_x_9696) ;  /* 0x00000000cc087348 */ /* 0x000fea0003c00000 */
[----:B------:R0:W1:Y:S02]  /*7900*/  SHFL.BFLY P0, R250, R246, R245, R205 ;  /* 0x0c0000f5f6fa7389 */ /* 0x00006400000000cd */
[----:B01----:R-:W-:Y:S01]  /*7910*/  ENDCOLLECTIVE ;  /* 0x000000000000791b */ /* 0x003fe20003800000 */
.L_x_9696:
[----:B------:R-:W-:Y:S01]  /*7920*/  MOV R246, R248 ;  /* 0x000000f800f67202 */ /* 0x000fe20000000f00 */
[----:B------:R-:W-:-:S07]  /*7930*/  FADD.FTZ R247, R247, R250 ;  /* 0x000000faf7f77221 */ /* 0x000fce0000010000 */
[----:B------:R-:W-:Y:S05]  /*7940*/  WARPSYNC.COLLECTIVE R204, `(.L_x_9697) ;  /* 0x00000000cc087348 */ /* 0x000fea0003c00000 */
[----:B------:R0:W1:Y:S02]  /*7950*/  SHFL.BFLY P0, R250, R246, R245, R205 ;  /* 0x0c0000f5f6fa7389 */ /* 0x00006400000000cd */
[----:B01----:R-:W-:Y:S01]  /*7960*/  ENDCOLLECTIVE ;  /* 0x000000000000791b */ /* 0x003fe20003800000 */
.L_x_9697:
[----:B------:R-:W-:Y:S01]  /*7970*/  HFMA2.MMA R245, -RZ, RZ, 0, 9.5367431640625e-07 ;  /* 0x00000010fff57435 */ /* 0x000fe200000001ff */
[----:B------:R-:W-:Y:S01]  /*7980*/  MOV R246, R247 ;  /* 0x000000f700f67202 */ /* 0x000fe20000000f00 */
[----:B------:R-:W-:-:S09]  /*7990*/  FADD.FTZ R248, R248, R250 ;  /* 0x000000faf8f87221 */ /* 0x000fd20000010000 */
[----:B------:R-:W-:Y:S05]  /*79a0*/  WARPSYNC.COLLECTIVE R204, `(.L_x_9698) ;  /* 0x00000000cc087348 */ /* 0x000fea0003c00000 */
[----:B------:R0:W1:Y:S02]  /*79b0*/  SHFL.BFLY P0, R250, R246, R245, R205 ;  /* 0x0c0000f5f6fa7389 */ /* 0x00006400000000cd */
[----:B01----:R-:W-:Y:S01]  /*79c0*/  ENDCOLLECTIVE ;  /* 0x000000000000791b */ /* 0x003fe20003800000 */
.L_x_9698:
[----:B------:R-:W-:Y:S02]  /*79d0*/  MOV R246, R248 ;  /* 0x000000f800f67202 */ /* 0x000fe40000000f00 */
[----:B------:R-:W-:-:S07]  /*79e0*/  MOV R249, R250 ;  /* 0x000000fa00f97202 */ /* 0x000fce0000000f00 */
[----:B------:R-:W-:Y:S05]  /*79f0*/  WARPSYNC.COLLECTIVE R204, `(.L_x_9699) ;  /* 0x00000000cc087348 */ /* 0x000fea0003c00000 */
[----:B------:R0:W1:Y:S02]  /*7a00*/  SHFL.BFLY P0, R250, R246, R245, R205 ;  /* 0x0c0000f5f6fa7389 */ /* 0x00006400000000cd */
[----:B01----:R-:W-:Y:S01]  /*7a10*/  ENDCOLLECTIVE ;  /* 0x000000000000791b */ /* 0x003fe20003800000 */
.L_x_9699:
[----:B------:R-:W-:Y:S01]  /*7a20*/  MOV R204, R250 ;  /* 0x000000fa00cc7202 */ /* 0x000fe20000000f00 */
[----:B------:R-:W-:Y:S06]  /*7a30*/  BRA `(.L_x_9700) ;  /* 0xffffffac007c7947 */ /* 0x000fec000383ffff */
.L_x_9701:
        /* <DEDUP_REMOVED lines=12> */
.L_x_16975:


//--------------------- .text._ZN10layer_norm13ln_bwd_kernelINS_13Kernel_traitsIf6__halfS2_S2_fjLj1280ELj1ELj4ELj1ELj16ENS_18Kernel_traits_baseILj1280EfS2_S2_S2_fjLj128EEEEELb1ELb1ELb0ELb0EEEvNS_9BwdParamsE --------------------------
	.section	.text._ZN10layer_norm13ln_bwd_kernelINS_13Kernel_traitsIf6__halfS2_S2_fjLj1280ELj1ELj4ELj1ELj16ENS_18Kernel_traits_baseILj1280EfS2_S2_S2_fjLj128EEEEELb1ELb1ELb0ELb0EEEvNS_9BwdParamsE,"ax",@progbits
	.align	128
        .global         _ZN10layer_norm13ln_bwd_kernelINS_13Kernel_traitsIf6__halfS2_S2_fjLj1280ELj1ELj4ELj1ELj16ENS_18Kernel_traits_baseILj1280EfS2_S2_S2_fjLj128EEEEELb1ELb1ELb0ELb0EEEvNS_9BwdParamsE
        .type           _ZN10layer_norm13ln_bwd_kernelINS_13Kernel_traitsIf6__halfS2_S2_fjLj1280ELj1ELj4ELj1ELj16ENS_18Kernel_traits_baseILj1280EfS2_S2_S2_fjLj128EEEEELb1ELb1ELb0ELb0EEEvNS_9BwdParamsE,@function
        .size           _ZN10layer_norm13ln_bwd_kernelINS_13Kernel_traitsIf6__halfS2_S2_fjLj1280ELj1ELj4ELj1ELj16ENS_18Kernel_traits_baseILj1280EfS2_S2_S2_fjLj128EEEEELb1ELb1ELb0ELb0EEEvNS_9BwdParamsE,(.L_x_16976 - _ZN10layer_norm13ln_bwd_kernelINS_13Kernel_traitsIf6__halfS2_S2_fjLj1280ELj1ELj4ELj1ELj16ENS_18Kernel_traits_baseILj1280EfS2_S2_S2_fjLj128EEEEELb1ELb1ELb0ELb0EEEvNS_9BwdParamsE)
        .other          _ZN10layer_norm13ln_bwd_kernelINS_13Kernel_traitsIf6__halfS2_S2_fjLj1280ELj1ELj4ELj1ELj16ENS_18Kernel_traits_baseILj1280EfS2_S2_S2_fjLj128EEEEELb1ELb1ELb0ELb0EEEvNS_9BwdParamsE,@"STO_CUDA_ENTRY STV_DEFAULT"
_ZN10layer_norm13ln_bwd_kernelINS_13Kernel_traitsIf6__halfS2_S2_fjLj1280ELj1ELj4ELj1ELj16ENS_18Kernel_traits_baseILj1280EfS2_S2_S2_fjLj128EEEEELb1ELb1ELb0ELb0EEEvNS_9BwdParamsE:
.text._ZN10layer_norm13ln_bwd_kernelINS_13Kernel_traitsIf6__halfS2_S2_fjLj1280ELj1ELj4ELj1ELj16ENS_18Kernel_traits_baseILj1280EfS2_S2_S2_fjLj128EEEEELb1ELb1ELb0ELb0EEEvNS_9BwdParamsE:
        /* <DEDUP_REMOVED lines=224> */
.L_x_9725:
        /* <DEDUP_REMOVED lines=19> */
[----:B------:R-:W-:Y:S02]  /*0f30*/  MOV R216, RZ ;  /* 0x000000ff00d87202 */ /* 0x000fe40000000f00 */
[----:B------:R-:W-:Y:S01]  /*0f40*/  MOV R215, RZ ;  /* 0x000000ff00d77202 */ /* 0x000fe20000000f00 */
[----:B----4-:R-:W-:Y:S02]  /*0f50*/  @P5 HADD2.F32 R5, -RZ, R3.H0_H0 ;  /* 0x20000003ff055230 */ /* 0x010fe40000004100 */
        /* <DEDUP_REMOVED lines=29> */
[----:B-----5:R-:W-:Y:S01]  /*1130*/  FSEL R4, R213, RZ, !P0 ;  /* 0x000000ffd5047208 */ /* 0x020fe20004000000 */
[--C-:B----4-:R-:W-:Y:S02]  /*1140*/  HADD2.F32 R191, -RZ, R176.reuse.H1_H1 ;  /* 0x300000b0ffbf7230 */ /* 0x110fe40000004100 */
[----:B------:R-:W-:Y:S02]  /*1150*/  HADD2.F32 R0, -RZ, R176.H0_H0 ;  /* 0x200000b0ff007230 */ /* 0x000fe40000004100 */
        /* <DEDUP_REMOVED lines=14> */
[----:B--2---:R-:W-:-:S02]  /*1240*/  HADD2.F32 R189, -RZ, R172.H1_H1 ;  /* 0x300000acffbd7230 */ /* 0x004fc40000004100 */
[C---:B------:R-:W-:Y:S01]  /*1250*/  FMUL.FTZ R191, R6.reuse, R191 ;  /* 0x000000bf06bf7220 */ /* 0x040fe20000410000 */
[----:B------:R-:W-:Y:S02]  /*1260*/  HADD2.F32 R4, -RZ, R172.H0_H0 ;  /* 0x200000acff047230 */ /* 0x000fe40000004100 */
[----:B------:R-:W-:Y:S01]  /*1270*/  FMUL.FTZ R0, R6, R0 ;  /* 0x0000000006007220 */ /* 0x000fe20000410000 */
[--C-:B------:R-:W-:Y:S02]  /*1280*/  HADD2.F32 R214, -RZ, R173.reuse.H0_H0 ;  /* 0x200000adffd67230 */ /* 0x100fe40000004100 */
[----:B------:R-:W-:Y:S01]  /*1290*/  FADD.FTZ R117, R117, R189 ;  /* 0x000000bd75757221 */ /* 0x000fe20000010000 */
[----:B------:R-:W-:Y:S02]  /*12a0*/  HADD2.F32 R178, -RZ, R173.H1_H1 ;  /* 0x300000adffb27230 */ /* 0x000fe40000004100 */
[----:B------:R-:W-:Y:S01]  /*12b0*/  FFMA.FTZ R157, R191, R189, R157 ;  /* 0x000000bdbf9d7223 */ /* 0x000fe2000001009d */
[----:B------:R-:W-:-:S02]  /*12c0*/  HADD2.F32 R173, -RZ, R174.H0_H0 ;  /* 0x200000aeffad7230 */ /* 0x000fc40000004100 */
[----:B------:R-:W-:Y:S01]  /*12d0*/  FMUL.FTZ R215, R244, R189 ;  /* 0x000000bdf4d77220 */ /* 0x000fe20000410000 */
[----:B------:R-:W-:Y:S01]  /*12e0*/  FADD.FTZ R116, R116, R4 ;  /* 0x0000000474747221 */ /* 0x000fe20000010000 */
[-C--:B------:R-:W-:Y:S01]  /*12f0*/  FFMA.FTZ R156, R0, R4.reuse, R156 ;  /* 0x00000004009c7223 */ /* 0x080fe2000001009c */
[C---:B------:R-:W-:Y:S01]  /*1300*/  FMUL.FTZ R189, R6.reuse, R179 ;  /* 0x000000b306bd7220 */ /* 0x040fe20000410000 */
        /* <DEDUP_REMOVED lines=10> */
[----:B------:R-:W-:-:S02]  /*13b0*/  HADD2.F32 R174, -RZ, R174.H1_H1 ;  /* 0x300000aeffae7230 */ /* 0x000fc40000004100 */
        /* <DEDUP_REMOVED lines=13> */
[----:B------:R-:W-:Y:S01]  /*1490*/  FADD.FTZ R173, R173, R246 ;  /* 0x000000f6adad7221 */ /* 0x000fe20000010000 */
[----:B------:R-:W-:Y:S01]  /*14a0*/  FFMA.FTZ R174, R7, R246, R174 ;  /* 0x000000f607ae7223 */ /* 0x000fe200000100ae */
[----:B------:R-:W-:Y:S02]  /*14b0*/  HADD2.F32 R175, -RZ, R175.H1_H1 ;  /* 0x300000afffaf7230 */ /* 0x000fe40000004100 */
        /* <DEDUP_REMOVED lines=10> */
[----:B------:R0:W-:Y:S01]  /*1560*/  STL [R1], R215 ;  /* 0x000000d701007387 */ /* 0x0001e20000100800 */
[----:B------:R-:W-:Y:S01]  /*1570*/  FADD.FTZ R114, R114, R172 ;  /* 0x000000ac72727221 */ /* 0x000fe20000010000 */
[----:B------:R-:W-:Y:S01]  /*1580*/  FFMA.FTZ R154, R244, R172, R154 ;  /* 0x000000acf49a7223 */ /* 0x000fe2000001009a */
[----:B------:R-:W-:Y:S01]  /*1590*/  FADD.FTZ R115, R115, R175 ;  /* 0x000000af73737221 */ /* 0x000fe20000010000 */
[C---:B------:R-:W-:Y:S01]  /*15a0*/  FFMA.FTZ R155, R242.reuse, R175, R155 ;  /* 0x000000aff29b7223 */ /* 0x040fe2000001009b */
[----:B------:R-:W-:Y:S01]  /*15b0*/  FADD.FTZ R216, R173, R241 ;  /* 0x000000f1add87221 */ /* 0x000fe20000010000 */
[----:B------:R-:W-:Y:S01]  /*15c0*/  IADD3 R214, R3, 0x20, RZ ;  /* 0x0000002003d67810 */ /* 0x000fe20007ffe0ff */
[----:B0-----:R-:W-:-:S07]  /*15d0*/  FFMA.FTZ R215, R242, R241, R174 ;  /* 0x000000f1f2d77223 */ /* 0x001fce00000100ae */
.L_x_9705:
[----:B------:R-:W-:Y:S05]  /*15e0*/  BSYNC B1 ;  /* 0x0000000000017941 */ /* 0x000fea0003800000 */
.L_x_9704:
        /* <DEDUP_REMOVED lines=25> */
[----:B------:R-:W-:Y:S01]  /*1780*/  IADD3 R214, R214, 0x20, RZ ;  /* 0x00000020d6d67810 */ /* 0x000fe20007ffe0ff */
[--C-:B----4-:R-:W-:Y:S02]  /*1790*/  HADD2.F32 R9, -RZ, R172.reuse.H0_H0 ;  /* 0x200000acff097230 */ /* 0x110fe40000004100 */
[----:B------:R-:W-:Y:S01]  /*17a0*/  HADD2.F32 R194, -RZ, R172.H1_H1 ;  /* 0x300000acffc27230 */ /* 0x000fe20000004100 */
[----:B-----5:R-:W-:Y:S01]  /*17b0*/  FSEL R172, R213, RZ, !P0 ;  /* 0x000000ffd5ac7208 */ /* 0x020fe20004000000 */
[--C-:B0-----:R-:W-:Y:S02]  /*17c0*/  HADD2.F32 R11, -RZ, R173.reuse.H1_H1 ;  /* 0x300000adff0b7230 */ /* 0x101fe40000004100 */
[----:B------:R-:W-:Y:S02]  /*17d0*/  HADD2.F32 R12, -RZ, R174.H0_H0 ;  /* 0x200000aeff0c7230 */ /* 0x000fe40000004100 */
[----:B------:R-:W-:-:S02]  /*17e0*/  HADD2.F32 R10, -RZ, R173.H0_H0 ;  /* 0x200000adff0a7230 */ /* 0x000fc40000004100 */
[C---:B------:R-:W-:Y:S01]  /*17f0*/  FADD.FTZ R11, -R172.reuse, R11 ;  /* 0x0000000bac0b7221 */ /* 0x040fe20000010100 */
[C---:B------:R-:W-:Y:S01]  /*1800*/  FADD.FTZ R173, -R172.reuse, R9 ;  /* 0x00000009acad7221 */ /* 0x040fe20000010100 */
[C---:B------:R-:W-:Y:S01]  /*1810*/  FADD.FTZ R12, -R172.reuse, R12 ;  /* 0x0000000cac0c7221 */ /* 0x040fe20000010100 */
[----:B------:R-:W-:Y:S02]  /*1820*/  HADD2.F32 R13, -RZ, R174.H1_H1 ;  /* 0x300000aeff0d7230 */ /* 0x000fe40000004100 */
[----:B------:R-:W-:Y:S01]  /*1830*/  FADD.FTZ R9, -R172, R194 ;  /* 0x000000c2ac097221 */ /* 0x000fe20000010100 */
[----:B------:R-:W-:Y:S02]  /*1840*/  HADD2.F32 R14, -RZ, R175.H0_H0 ;  /* 0x200000afff0e7230 */ /* 0x000fe40000004100 */
[----:B------:R-:W-:Y:S01]  /*1850*/  FMUL.FTZ R11, R6, R11 ;  /* 0x0000000b060b7220 */ /* 0x000fe20000410000 */
[--C-:B--2---:R-:W-:Y:S02]  /*1860*/  HADD2.F32 R234, -RZ, R176.reuse.H0_H0 ;  /* 0x200000b0ffea7230 */ /* 0x104fe40000004100 */
[----:B------:R-:W-:-:S02]  /*1870*/  HADD2.F32 R233, -RZ, R176.H1_H1 ;  /* 0x300000b0ffe97230 */ /* 0x000fc40000004100 */
[--C-:B------:R-:W-:Y:S02]  /*1880*/  HADD2.F32 R232, -RZ, R177.reuse.H0_H0 ;  /* 0x200000b1ffe87230 */ /* 0x100fe40000004100 */
[----:B------:R-:W-:Y:S02]  /*1890*/  HADD2.F32 R177, -RZ, R177.H1_H1 ;  /* 0x300000b1ffb17230 */ /* 0x000fe40000004100 */
[----:B------:R-:W-:Y:S01]  /*18a0*/  FMUL.FTZ R240, R239, R234 ;  /* 0x000000eaeff07220 */ /* 0x000fe20000410000 */
[--C-:B------:R-:W-:Y:S02]  /*18b0*/  HADD2.F32 R176, -RZ, R178.reuse.H0_H0 ;  /* 0x200000b2ffb07230 */ /* 0x100fe40000004100 */
[C---:B------:R-:W-:Y:S01]  /*18c0*/  FMUL.FTZ R12, R6.reuse, R12 ;  /* 0x0000000c060c7220 */ /* 0x040fe20000410000 */
[----:B------:R-:W-:Y:S02]  /*18d0*/  HADD2.F32 R175, -RZ, R175.H1_H1 ;  /* 0x300000afffaf7230 */ /* 0x000fe40000004100 */
[----:B------:R-:W-:Y:S01]  /*18e0*/  FMUL.FTZ R194, R6, R173 ;  /* 0x000000ad06c27220 */ /* 0x000fe20000410000 */
[----:B---3--:R-:W-:Y:S01]  /*18f0*/  FMUL.FTZ R239, R238, R233 ;  /* 0x000000e9eeef7220 */ /* 0x008fe20000410000 */
[----:B------:R-:W-:Y:S01]  /*1900*/  FMUL.FTZ R238, R237, R232 ;  /* 0x000000e8edee7220 */ /* 0x000fe20000410000 */
[-C--:B------:R-:W-:Y:S01]  /*1910*/  FMUL.FTZ R237, R236, R177.reuse ;  /* 0x000000b1eced7220 */ /* 0x080fe20000410000 */
[----:B------:R-:W-:Y:S01]  /*1920*/  FADD.FTZ R13, -R172, R13 ;  /* 0x0000000dac0d7221 */ /* 0x000fe20000010100 */
[----:B------:R-:W-:Y:S01]  /*1930*/  FADD.FTZ R111, R111, R177 ;  /* 0x000000b16f6f7221 */ /* 0x000fe20000010000 */
[----:B------:R-:W-:Y:S01]  /*1940*/  FFMA.FTZ R151, R11, R177, R151 ;  /* 0x000000b10b977223 */ /* 0x000fe20000010097 */
[----:B------:R-:W-:Y:S01]  /*1950*/  FADD.FTZ R104, R104, R176 ;  /* 0x000000b068687221 */ /* 0x000fe20000010000 */
[-C--:B------:R-:W-:Y:S01]  /*1960*/  FFMA.FTZ R144, R12, R176.reuse, R144 ;  /* 0x000000b00c907223 */ /* 0x080fe20000010090 */
[----:B------:R-:W-:Y:S01]  /*1970*/  FMUL.FTZ R236, R235, R176 ;  /* 0x000000b0ebec7220 */ /* 0x000fe20000410000 */
[C---:B------:R-:W-:Y:S01]  /*1980*/  FADD.FTZ R10, -R172.reuse, R10 ;  /* 0x0000000aac0a7221 */ /* 0x040fe20000010100 */
[----:B------:R-:W-:Y:S01]  /*1990*/  FADD.FTZ R14, -R172, R14 ;  /* 0x0000000eac0e7221 */ /* 0x000fe20000010100 */
[----:B------:R-:W-:Y:S01]  /*19a0*/  FMUL.FTZ R9, R6, R9 ;  /* 0x0000000906097220 */ /* 0x000fe20000410000 */
[----:B------:R-:W-:Y:S01]  /*19b0*/  FADD.FTZ R176, R216, R240 ;  /* 0x000000f0d8b07221 */ /* 0x000fe20000010000 */
[----:B------:R-:W-:Y:S01]  /*19c0*/  FFMA.FTZ R177, R194, R240, R215 ;  /* 0x000000f0c2b17223 */ /* 0x000fe200000100d7 */
[----:B------:R-:W-:Y:S01]  /*19d0*/  FADD.FTZ R172, -R172, R175 ;  /* 0x000000afacac7221 */ /* 0x000fe20000010100 */
[----:B------:R-:W-:-:S02]  /*19e0*/  HADD2.F32 R175, -RZ, R178.H1_H1 ;  /* 0x300000b2ffaf7230 */ /* 0x000fc40000004100 */
        /* <DEDUP_REMOVED lines=35> */
.L_x_9707:
[----:B------:R-:W-:Y:S05]  /*1c20*/  BSYNC B1 ;  /* 0x0000000000017941 */ /* 0x000fea0003800000 */
.L_x_9706:
        /* <DEDUP_REMOVED lines=26> */
[----:B------:R-:W-:Y:S01]  /*1dd0*/  IADD3 R214, R214, 0x20, RZ ;  /* 0x00000020d6d67810 */ /* 0x000fe20007ffe0ff */
[--C-:B--2---:R-:W-:Y:S02]  /*1de0*/  HADD2.F32 R15, -RZ, R16.reuse.H0_H0 ;  /* 0x20000010ff0f7230 */ /* 0x104fe40000004100 */
[----:B------:R-:W-:Y:S02]  /*1df0*/  HADD2.F32 R210, -RZ, R16.H1_H1 ;  /* 0x30000010ffd27230 */ /* 0x000fe40000004100 */
[--C-:B------:R-:W-:Y:S02]  /*1e00*/  HADD2.F32 R16, -RZ, R17.reuse.H0_H0 ;  /* 0x20000011ff107230 */ /* 0x100fe40000004100 */
[----:B------:R-:W-:-:S02]  /*1e10*/  HADD2.F32 R17, -RZ, R17.H1_H1 ;  /* 0x30000011ff117230 */ /* 0x000fc40000004100 */
[--C-:B------:R-:W-:Y:S02]  /*1e20*/  HADD2.F32 R178, -RZ, R18.reuse.H0_H0 ;  /* 0x20000012ffb27230 */ /* 0x100fe40000004100 */
        /* <DEDUP_REMOVED lines=11> */
[----:B------:R-:W-:Y:S01]  /*1ee0*/  FADD.FTZ R176, -R176, R177 ;  /* 0x000000b1b0b07221 */ /* 0x000fe20000010100 */
[----:B------:R-:W-:Y:S02]  /*1ef0*/  HADD2.F32 R179, -RZ, R172.H1_H1 ;  /* 0x300000acffb37230 */ /* 0x000fe40000004100 */
[--C-:B------:R-:W-:Y:S02]  /*1f00*/  HADD2.F32 R178, -RZ, R173.reuse.H0_H0 ;  /* 0x200000adffb27230 */ /* 0x100fe40000004100 */
[----:B------:R-:W-:Y:S02]  /*1f10*/  HADD2.F32 R177, -RZ, R173.H1_H1 ;  /* 0x300000adffb17230 */ /* 0x000fe40000004100 */
[C---:B------:R-:W-:Y:S01]  /*1f20*/  FMUL.FTZ R17, R6.reuse, R17 ;  /* 0x0000001106117220 */ /* 0x040fe20000410000 */
[--C-:B------:R-:W-:Y:S02]  /*1f30*/  HADD2.F32 R173, -RZ, R174.reuse.H0_H0 ;  /* 0x200000aeffad7230 */ /* 0x100fe40000004100 */
[C---:B------:R-:W-:Y:S01]  /*1f40*/  FMUL.FTZ R18, R6.reuse, R18 ;  /* 0x0000001206127220 */ /* 0x040fe20000410000 */
[----:B------:R-:W-:Y:S01]  /*1f50*/  FMUL.FTZ R193, R6, R193 ;  /* 0x000000c106c17220 */ /* 0x000fe20000410000 */
        /* <DEDUP_REMOVED lines=8> */
[----:B------:R-:W-:Y:S01]  /*1fe0*/  FMUL.FTZ R15, R6, R15 ;  /* 0x0000000f060f7220 */ /* 0x000fe20000410000 */
[----:B------:R-:W-:Y:S01]  /*1ff0*/  FADD.FTZ R173, R216, R231 ;  /* 0x000000e7d8ad7221 */ /* 0x000fe20000010000 */
[----:B------:R-:W-:Y:S01]  /*2000*/  FFMA.FTZ R177, R193, R231, R215 ;  /* 0x000000e7c1b17223 */ /* 0x000fe200000100d7 */
        /* <DEDUP_REMOVED lines=37> */
.L_x_9709:
[----:B------:R-:W-:Y:S05]  /*2260*/  BSYNC B1 ;  /* 0x0000000000017941 */ /* 0x000fea0003800000 */
.L_x_9708:
        /* <DEDUP_REMOVED lines=26> */
[--C-:B--2---:R-:W-:Y:S02]  /*2410*/  HADD2.F32 R21, -RZ, R172.reuse.H0_H0 ;  /* 0x200000acff157230 */ /* 0x104fe40000004100 */
[----:B------:R-:W-:Y:S01]  /*2420*/  HADD2.F32 R192, -RZ, R172.H1_H1 ;  /* 0x300000acffc07230 */ /* 0x000fe20000004100 */
[----:B-----5:R-:W-:Y:S01]  /*2430*/  FSEL R172, R213, RZ, !P0 ;  /* 0x000000ffd5ac7208 */ /* 0x020fe20004000000 */
[--C-:B0-----:R-:W-:Y:S02]  /*2440*/  HADD2.F32 R22, -RZ, R173.reuse.H0_H0 ;  /* 0x200000adff167230 */ /* 0x101fe40000004100 */
        /* <DEDUP_REMOVED lines=14> */
[--C-:B------:R-:W-:Y:S02]  /*2530*/  HADD2.F32 R188, -RZ, R177.reuse.H0_H0 ;  /* 0x200000b1ffbc7230 */ /* 0x100fe40000004100 */
[----:B------:R-:W-:Y:S02]  /*2540*/  HADD2.F32 R187, -RZ, R177.H1_H1 ;  /* 0x300000b1ffbb7230 */ /* 0x000fe40000004100 */
[C---:B------:R-:W-:Y:S01]  /*2550*/  FMUL.FTZ R186, R6.reuse, R186 ;  /* 0x000000ba06ba7220 */ /* 0x040fe20000410000 */
[----:B------:R-:W-:Y:S02]  /*2560*/  HADD2.F32 R177, -RZ, R178.H0_H0 ;  /* 0x200000b2ffb17230 */ /* 0x000fe40000004100 */
[C---:B------:R-:W-:Y:S01]  /*2570*/  FMUL.FTZ R192, R6.reuse, R174 ;  /* 0x000000ae06c07220 */ /* 0x040fe20000410000 */
[----:B------:R-:W-:Y:S02]  /*2580*/  HADD2.F32 R207, -RZ, R176.H1_H1 ;  /* 0x300000b0ffcf7230 */ /* 0x000fe40000004100 */
[----:B------:R-:W-:Y:S01]  /*2590*/  FMUL.FTZ R225, R221, R208 ;  /* 0x000000d0dde17220 */ /* 0x000fe20000410000 */
[----:B------:R-:W-:Y:S01]  /*25a0*/  FMUL.FTZ R23, R6, R23 ;  /* 0x0000001706177220 */ /* 0x000fe20000410000 */
[----:B------:R-:W-:Y:S01]  /*25b0*/  FMUL.FTZ R221, R218, R188 ;  /* 0x000000bcdadd7220 */ /* 0x000fe20000410000 */
[----:B------:R-:W-:-:S02]  /*25c0*/  HADD2.F32 R176, -RZ, R179.H0_H0 ;  /* 0x200000b3ffb07230 */ /* 0x000fc40000004100 */
[----:B------:R-:W-:Y:S01]  /*25d0*/  FADD.FTZ R88, R88, R177 ;  /* 0x000000b158587221 */ /* 0x000fe20000010000 */
[----:B------:R-:W-:Y:S02]  /*25e0*/  HADD2.F32 R174, -RZ, R179.H1_H1 ;  /* 0x300000b3ffae7230 */ /* 0x000fe40000004100 */
[-C--:B------:R-:W-:Y:S01]  /*25f0*/  FFMA.FTZ R128, R186, R177.reuse, R128 ;  /* 0x000000b1ba807223 */ /* 0x080fe20000010080 */
[----:B----4-:R-:W-:Y:S01]  /*2600*/  FMUL.FTZ R218, R209, R177 ;  /* 0x000000b1d1da7220 */ /* 0x010fe20000410000 */
[----:B------:R-:W-:Y:S01]  /*2610*/  FMUL.FTZ R21, R6, R21 ;  /* 0x0000001506157220 */ /* 0x000fe20000410000 */
[----:B------:R-:W-:Y:S01]  /*2620*/  FMUL.FTZ R224, R219, R207 ;  /* 0x000000cfdbe07220 */ /* 0x000fe20000410000 */
[----:B------:R-:W-:Y:S01]  /*2630*/  FADD.FTZ R177, R216, R225 ;  /* 0x000000e1d8b17221 */ /* 0x000fe20000010000 */
[----:B------:R-:W-:Y:S01]  /*2640*/  FFMA.FTZ R179, R192, R225, R215 ;  /* 0x000000e1c0b37223 */ /* 0x000fe200000100d7 */
[----:B------:R-:W-:Y:S01]  /*2650*/  FADD.FTZ R95, R95, R187 ;  /* 0x000000bb5f5f7221 */ /* 0x000fe20000010000 */
[-C--:B------:R-:W-:Y:S01]  /*2660*/  FFMA.FTZ R135, R23, R187.reuse, R135 ;  /* 0x000000bb17877223 */ /* 0x080fe20000010087 */
[----:B------:R-:W-:Y:S01]  /*2670*/  FMUL.FTZ R219, R217, R187 ;  /* 0x000000bbd9db7220 */ /* 0x000fe20000410000 */
[C---:B------:R-:W-:Y:S01]  /*2680*/  FMUL.FTZ R187, R6.reuse, R175 ;  /* 0x000000af06bb7220 */ /* 0x040fe20000410000 */
[----:B------:R-:W-:Y:S01]  /*2690*/  FMUL.FTZ R22, R6, R22 ;  /* 0x0000001606167220 */ /* 0x000fe20000410000 */
[----:B------:R-:W-:Y:S01]  /*26a0*/  FADD.FTZ R175, R177, R224 ;  /* 0x000000e0b1af7221 */ /* 0x000fe20000010000 */
[----:B------:R-:W-:Y:S01]  /*26b0*/  FFMA.FTZ R179, R21, R224, R179 ;  /* 0x000000e015b37223 */ /* 0x000fe200000100b3 */
[----:B------:R-:W-:-:S02]  /*26c0*/  FADD.FTZ R94, R94, R188 ;  /* 0x000000bc5e5e7221 */ /* 0x000fc40000010000 */
[----:B------:R-:W-:Y:S01]  /*26d0*/  FADD.FTZ R175, R175, R221 ;  /* 0x000000ddafaf7221 */ /* 0x000fe20000010000 */
[C---:B------:R-:W-:Y:S01]  /*26e0*/  FFMA.FTZ R179, R22.reuse, R221, R179 ;  /* 0x000000dd16b37223 */ /* 0x040fe200000100b3 */
[----:B------:R-:W-:Y:S01]  /*26f0*/  FFMA.FTZ R134, R22, R188, R134 ;  /* 0x000000bc16867223 */ /* 0x000fe20000010086 */
[----:B------:R-:W-:Y:S02]  /*2700*/  HADD2.F32 R178, -RZ, R178.H1_H1 ;  /* 0x300000b2ffb27230 */ /* 0x000fe40000004100 */
        /* <DEDUP_REMOVED lines=25> */
.L_x_9711:
[----:B------:R-:W-:Y:S05]  /*28a0*/  BSYNC B1 ;  /* 0x0000000000017941 */ /* 0x000fea0003800000 */
.L_x_9710:
        /* <DEDUP_REMOVED lines=12> */
[----:B------:R-:W3:Y:S04]  /*2970*/  LDL R205, [R1+0x20] ;  /* 0x0000200001cd7983 */ /* 0x000ee80000100800 */
[----:B------:R-:W2:Y:S04]  /*2980*/  LDG.E.128 R172, desc[UR4][R172.64] ;  /* 0x00000004acac7981 */ /* 0x000ea8000c1e1d00 */
[----:B------:R-:W3:Y:S01]  /*2990*/  LDL R203, [R1+0x24] ;  /* 0x0000240001cb7983 */ /* 0x000ee20000100800 */
[----:B0-----:R-:W-:-:S03]  /*29a0*/  IMAD.WIDE.U32 R176, R214, 0x10, R176 ;  /* 0x00000010d6b07825 */ /* 0x001fc600078e00b0 */
[----:B------:R-:W3:Y:S04]  /*29b0*/  LDL R250, [R1+0xc] ;  /* 0x00000c0001fa7983 */ /* 0x000ee80000100800 */
[----:B------:R-:W4:Y:S01]  /*29c0*/  LDG.E.128 R176, desc[UR4][R176.64] ;  /* 0x00000004b0b07981 */ /* 0x000f22000c1e1d00 */
[----:B------:R-:W-:-:S03]  /*29d0*/  ISETP.NE.U32.AND P0, PT, RZ, UR8, PT ;  /* 0x00000008ff007c0c */ /* 0x000fc6000bf05070 */
[----:B------:R-:W3:Y:S01]  /*29e0*/  LDL R249, [R1+0x10] ;  /* 0x0000100001f97983 */ /* 0x000ee20000100800 */
[----:B------:R-:W-:-:S03]  /*29f0*/  ISETP.NE.AND.EX P0, PT, RZ, UR9, PT, P0 ;  /* 0x00000009ff007c0c */ /* 0x000fc6000bf05300 */
[----:B------:R-:W3:Y:S10]  /*2a00*/  LDL R248, [R1+0x14] ;  /* 0x0000140001f87983 */ /* 0x000ef40000100800 */
        /* <DEDUP_REMOVED lines=12> */
[C---:B------:R-:W-:Y:S01]  /*2ad0*/  FADD.FTZ R175, -R195.reuse, R198 ;  /* 0x000000c6c3af7221 */ /* 0x040fe20000010100 */
[--C-:B------:R-:W-:Y:S02]  /*2ae0*/  HADD2.F32 R196, -RZ, R174.reuse.H0_H0 ;  /* 0x200000aeffc47230 */ /* 0x100fe40000004100 */
[----:B------:R-:W-:Y:S02]  /*2af0*/  HADD2.F32 R174, -RZ, R174.H1_H1 ;  /* 0x300000aeffae7230 */ /* 0x000fe40000004100 */
[----:B------:R-:W-:Y:S01]  /*2b00*/  FMUL.FTZ R252, R6, R175 ;  /* 0x000000af06fc7220 */ /* 0x000fe20000410000 */
[----:B----4-:R-:W-:Y:S02]  /*2b10*/  HADD2.F32 R202, -RZ, R176.H0_H0 ;  /* 0x200000b0ffca7230 */ /* 0x010fe40000004100 */
        /* <DEDUP_REMOVED lines=8> */
[----:B------:R-:W-:Y:S01]  /*2ba0*/  FADD.FTZ R84, R84, R202 ;  /* 0x000000ca54547221 */ /* 0x000fe20000010000 */
[----:B------:R-:W-:Y:S02]  /*2bb0*/  HADD2.F32 R195, -RZ, R177.H1_H1 ;  /* 0x300000b1ffc37230 */ /* 0x000fe40000004100 */
[-C--:B------:R-:W-:Y:S01]  /*2bc0*/  FFMA.FTZ R124, R252, R202.reuse, R124 ;  /* 0x000000cafc7c7223 */ /* 0x080fe2000001007c */
[----:B------:R-:W-:Y:S02]  /*2bd0*/  HADD2.F32 R177, -RZ, R178.H0_H0 ;  /* 0x200000b2ffb17230 */ /* 0x000fe40000004100 */
[----:B------:R-:W-:Y:S01]  /*2be0*/  FMUL.FTZ R223, R206, R202 ;  /* 0x000000cacedf7220 */ /* 0x000fe20000410000 */
[----:B------:R-:W-:Y:S02]  /*2bf0*/  HADD2.F32 R200, -RZ, R176.H1_H1 ;  /* 0x300000b0ffc87230 */ /* 0x000fe40000004100 */
[C---:B------:R-:W-:Y:S01]  /*2c00*/  FMUL.FTZ R202, R6.reuse, R196 ;  /* 0x000000c406ca7220 */ /* 0x040fe20000410000 */
[----:B------:R-:W-:Y:S01]  /*2c10*/  FMUL.FTZ R222, R6, R201 ;  /* 0x000000c906de7220 */ /* 0x000fe20000410000 */
[----:B------:R-:W-:-:S02]  /*2c20*/  HADD2.F32 R176, -RZ, R179.H0_H0 ;  /* 0x200000b3ffb07230 */ /* 0x000fc40000004100 */
[----:B------:R-:W-:Y:S01]  /*2c30*/  FADD.FTZ R80, R80, R177 ;  /* 0x000000b150507221 */ /* 0x000fe20000010000 */
[----:B------:R-:W-:Y:S02]  /*2c40*/  HADD2.F32 R175, -RZ, R179.H1_H1 ;  /* 0x300000b3ffaf7230 */ /* 0x000fe40000004100 */
[-C--:B------:R-:W-:Y:S01]  /*2c50*/  FFMA.FTZ R120, R202, R177.reuse, R120 ;  /* 0x000000b1ca787223 */ /* 0x080fe20000010078 */
[----:B------:R-:W-:Y:S01]  /*2c60*/  FMUL.FTZ R201, R213, R177 ;  /* 0x000000b1d5c97220 */ /* 0x000fe20000410000 */
[-C--:B---3--:R-:W-:Y:S01]  /*2c70*/  FMUL.FTZ R220, R204, R200.reuse ;  /* 0x000000c8ccdc7220 */ /* 0x088fe20000410000 */
        /* <DEDUP_REMOVED lines=9> */
[----:B------:R0:W-:Y:S01]  /*2d10*/  STL [R1+0x4], R252 ;  /* 0x000004fc01007387 */ /* 0x0001e20000100800 */
        /* <DEDUP_REMOVED lines=30> */
.L_x_9713:
[----:B------:R-:W-:Y:S05]  /*2f00*/  BSYNC B1 ;  /* 0x0000000000017941 */ /* 0x000fea0003800000 */
.L_x_9712:
        /* <DEDUP_REMOVED lines=20> */
.L_x_9755:
[----:B------:R-:W-:Y:S01]  /*3050*/  FADD.FTZ R173, R176, R179 ;  /* 0x000000b3b0ad7221 */ /* 0x000fe20000010000 */
[----:B0-----:R-:W-:Y:S01]  /*3060*/  FADD.FTZ R172, R177, R172 ;  /* 0x000000acb1ac7221 */ /* 0x001fe20000010000 */
[----:B------:R-:W-:Y:S02]  /*3070*/  BSSY B1, `(.L_x_9715) ;  /* 0x00000a3000017945 */ /* 0x000fe40003800000 */
[----:B------:R-:W-:Y:S01]  /*3080*/  FMUL.FTZ R178, R173, UR14 ;  /* 0x0000000eadb27c20 */ /* 0x000fe20008410000 */
[----:B------:R-:W-:Y:S01]  /*3090*/  FMUL.FTZ R179, R172, UR14 ;  /* 0x0000000eacb37c20 */ /* 0x000fe20008410000 */
[----:B------:R-:W-:Y:S06]  /*30a0*/  @!P1 BRA `(.L_x_9716) ;  /* 0x00000008007c9947 */ /* 0x000fec0003800000 */
[----:B------:R-:W2:Y:S01]  /*30b0*/  LDL R175, [R1] ;  /* 0x0000000001af7983 */ /* 0x000ea20000100800 */
[----:B------:R-:W0:Y:S02]  /*30c0*/  LDC.U8 R174, c[0x0][0x2a0] ;  /* 0x0000a800ffae7b82 */ /* 0x000e240000000000 */
[----:B0-----:R-:W-:-:S04]  /*30d0*/  ISETP.NE.AND P0, PT, R174, RZ, PT ;  /* 0x000000ffae00720c */ /* 0x001fc80003f05270 */
[----:B------:R-:W-:Y:S02]  /*30e0*/  FSEL R172, R178, RZ, !P0 ;  /* 0x000000ffb2ac7208 */ /* 0x000fe40004000000 */
[----:B------:R-:W-:-:S03]  /*30f0*/  ISETP.NE.U32.AND P0, PT, RZ, UR8, PT ;  /* 0x00000008ff007c0c */ /* 0x000fc6000bf05070 */
[-CC-:B------:R-:W-:Y:S01]  /*3100*/  FFMA.FTZ R173, R191, R179.reuse, R172.reuse ;  /* 0x000000b3bfad7223 */ /* 0x180fe200000100ac */
[----:B------:R-:W-:Y:S01]  /*3110*/  ISETP.NE.AND.EX P0, PT, RZ, UR9, PT, P0 ;  /* 0x00000009ff007c0c */ /* 0x000fe2000bf05300 */
[----:B------:R-:W-:-:S04]  /*3120*/  FFMA.FTZ R174, R0, R179, R172 ;  /* 0x000000b300ae7223 */ /* 0x000fc800000100ac */
[----:B------:R-:W-:-:S04]  /*3130*/  FADD.FTZ R174, R4, -R174 ;  /* 0x800000ae04ae7221 */ /* 0x000fc80000010000 */
[----:B-1---5:R-:W-:-:S04]  /*3140*/  FMUL.FTZ R176, R6, R174 ;  /* 0x000000ae06b07220 */ /* 0x022fc80000410000 */
[----:B------:R-:W-:Y:S02]  /*3150*/  @P0 HADD2.F32 R174, -RZ, R36.H1_H1 ;  /* 0x30000024ffae0230 */ /* 0x000fe40000004100 */
[----:B--2---:R-:W-:Y:S01]  /*3160*/  FADD.FTZ R173, R175, -R173 ;  /* 0x800000adafad7221 */ /* 0x004fe20000010000 */
[----:B------:R-:W-:-:S03]  /*3170*/  FFMA.FTZ R175, R190, R179, R172 ;  /* 0x000000b3beaf7223 */ /* 0x000fc600000100ac */
[----:B------:R-:W-:Y:S01]  /*3180*/  FMUL.FTZ R249, R6, R173 ;  /* 0x000000ad06f97220 */ /* 0x000fe20000410000 */
[----:B------:R-:W-:Y:S02]  /*3190*/  @P0 HADD2.F32 R173, -RZ, R36.H0_H0 ;  /* 0x20000024ffad0230 */ /* 0x000fe40000004100 */
[----:B------:R-:W-:Y:S01]  /*31a0*/  FADD.FTZ R175, R251, -R175 ;  /* 0x800000affbaf7221 */ /* 0x000fe20000010000 */
[----:B------:R-:W-:Y:S01]  /*31b0*/  @P0 FADD.FTZ R249, R249, R174 ;  /* 0x000000aef9f90221 */ /* 0x000fe20000010000 */
[----:B------:R-:W-:Y:S02]  /*31c0*/  @P0 HADD2.F32 R174, -RZ, R37.H0_H0 ;  /* 0x20000025ffae0230 */ /* 0x000fe40000004100 */
[----:B------:R-:W-:Y:S01]  /*31d0*/  @P0 FADD.FTZ R176, R176, R173 ;  /* 0x000000adb0b00221 */ /* 0x000fe20000010000 */
[--C-:B------:R-:W-:Y:S01]  /*31e0*/  FFMA.FTZ R173, R7, R179, R172.reuse ;  /* 0x000000b307ad7223 */ /* 0x100fe200000100ac */
[----:B------:R-:W-:Y:S01]  /*31f0*/  FMUL.FTZ R250, R6, R175 ;  /* 0x000000af06fa7220 */ /* 0x000fe20000410000 */
[----:B------:R-:W-:-:S02]  /*3200*/  FFMA.FTZ R175, R189, R179, R172 ;  /* 0x000000b3bdaf7223 */ /* 0x000fc400000100ac */
[----:B------:R-:W-:Y:S01]  /*3210*/  FADD.FTZ R173, R246, -R173 ;  /* 0x800000adf6ad7221 */ /* 0x000fe20000010000 */
[----:B------:R-:W-:Y:S01]  /*3220*/  @P0 FADD.FTZ R250, R250, R174 ;  /* 0x000000aefafa0221 */ /* 0x000fe20000010000 */
[----:B------:R-:W-:Y:S01]  /*3230*/  FADD.FTZ R175, R247, -R175 ;  /* 0x800000aff7af7221 */ /* 0x000fe20000010000 */
[----:B------:R-:W-:Y:S02]  /*3240*/  @P0 HADD2.F32 R174, -RZ, R38.H0_H0 ;  /* 0x20000026ffae0230 */ /* 0x000fe40000004100 */
[C---:B------:R-:W-:Y:S01]  /*3250*/  FMUL.FTZ R248, R6.reuse, R173 ;  /* 0x000000ad06f87220 */ /* 0x040fe20000410000 */
[----:B------:R-:W-:Y:S02]  /*3260*/  @P0 HADD2.F32 R173, -RZ, R37.H1_H1 ;  /* 0x30000025ffad0230 */ /* 0x000fe40000004100 */
[----:B------:R-:W-:Y:S01]  /*3270*/  FMUL.FTZ R216, R6, R175 ;  /* 0x000000af06d87220 */ /* 0x000fe20000410000 */
[----:B------:R-:W-:Y:S01]  /*3280*/  @P0 FADD.FTZ R248, R248, R174 ;  /* 0x000000aef8f80221 */ /* 0x000fe20000010000 */
[----:B------:R-:W-:-:S02]  /*3290*/  FFMA.FTZ R174, R244, R179, R172 ;  /* 0x000000b3f4ae7223 */ /* 0x000fc400000100ac */
[----:B------:R-:W-:Y:S01]  /*32a0*/  @P0 FADD.FTZ R216, R216, R173 ;  /* 0x000000add8d80221 */ /* 0x000fe20000010000 */
[-CC-:B------:R-:W-:Y:S01]  /*32b0*/  FFMA.FTZ R173, R8, R179.reuse, R172.reuse ;  /* 0x000000b308ad7223 */ /* 0x180fe200000100ac */
[----:B------:R-:W-:Y:S01]  /*32c0*/  FFMA.FTZ R172, R242, R179, R172 ;  /* 0x000000b3f2ac7223 */ /* 0x000fe200000100ac */
[----:B------:R-:W-:Y:S02]  /*32d0*/  FADD.FTZ R174, R243, -R174 ;  /* 0x800000aef3ae7221 */ /* 0x000fe40000010000 */
[----:B------:R-:W-:Y:S01]  /*32e0*/  FADD.FTZ R173, R245, -R173 ;  /* 0x800000adf5ad7221 */ /* 0x000fe20000010000 */
[----:B------:R-:W-:Y:S01]  /*32f0*/  FADD.FTZ R172, R241, -R172 ;  /* 0x800000acf1ac7221 */ /* 0x000fe20000010000 */
[C---:B------:R-:W-:Y:S02]  /*3300*/  FMUL.FTZ R215, R6.reuse, R174 ;  /* 0x000000ae06d77220 */ /* 0x040fe40000410000 */
[----:B------:R-:W-:Y:S01]  /*3310*/  FMUL.FTZ R214, R6, R173 ;  /* 0x000000ad06d67220 */ /* 0x000fe20000410000 */
[----:B------:R-:W-:-:S02]  /*3320*/  @P0 HADD2.F32 R173, -RZ, R38.H1_H1 ;  /* 0x30000026ffad0230 */ /* 0x000fc40000004100 */
[----:B------:R-:W-:Y:S01]  /*3330*/  FMUL.FTZ R213, R6, R172 ;  /* 0x000000ac06d57220 */ /* 0x000fe20000410000 */
[--C-:B------:R-:W-:Y:S01]  /*3340*/  @P0 HADD2.F32 R172, -RZ, R39.reuse.H0_H0 ;  /* 0x20000027ffac0230 */ /* 0x100fe20000004100 */
[----:B------:R-:W0:Y:S01]  /*3350*/  LDC.64 R174, c[0x0][0x220] ;  /* 0x00008800ffae7b82 */ /* 0x000e220000000a00 */
[----:B------:R-:W-:Y:S01]  /*3360*/  @P0 FADD.FTZ R214, R214, R173 ;  /* 0x000000add6d60221 */ /* 0x000fe20000010000 */
[----:B------:R-:W-:Y:S02]  /*3370*/  @P0 HADD2.F32 R173, -RZ, R39.H1_H1 ;  /* 0x30000027ffad0230 */ /* 0x000fe40000004100 */
[----:B------:R-:W-:-:S03]  /*3380*/  @P0 FADD.FTZ R215, R215, R172 ;  /* 0x000000acd7d70221 */ /* 0x000fc60000010000 */
[----:B------:R-:W-:Y:S01]  /*3390*/  @P0 FADD.FTZ R213, R213, R173 ;  /* 0x000000add5d50221 */ /* 0x000fe20000010000 */
[----:B------:R-:W-:-:S04]  /*33a0*/  ISETP.NE.U32.AND P0, PT, RZ, UR16, PT ;  /* 0x00000010ff007c0c */ /* 0x000fc8000bf05070 */
[----:B------:R-:W-:-:S13]  /*33b0*/  ISETP.NE.AND.EX P0, PT, RZ, UR17, PT, P0 ;  /* 0x00000011ff007c0c */ /* 0x000fda000bf05300 */
[----:B------:R-:W-:-:S04]  /*33c0*/  @P0 F2FP.F16.F32.PACK_AB R172, RZ, R176 ;  /* 0x000000b0ffac023e */ /* 0x000fc800000000ff */
        /* <DEDUP_REMOVED lines=8> */
[----:B--2---:R-:W-:-:S05]  /*3450*/  @P6 HADD2.F32 R177, -RZ, R172.H0_H0 ;  /* 0x200000acffb16230 */ /* 0x004fca0000004100 */
[----:B------:R-:W-:Y:S02]  /*3460*/  @P6 FMUL.FTZ R176, R252, R177 ;  /* 0x000000b1fcb06220 */ /* 0x000fe40000410000 */
[----:B------:R-:W2:Y:S02]  /*3470*/  LDL R177, [R1+0x118] ;  /* 0x0001180001b17983 */ /* 0x000ea40000100800 */
[----:B------:R-:W-:Y:S01]  /*3480*/  FADD.FTZ R76, R76, R176 ;  /* 0x000000b04c4c7221 */ /* 0x000fe20000010000 */
[----:B--2---:R-:W-:-:S05]  /*3490*/  FMUL.FTZ R176, R177, R252 ;  /* 0x000000fcb1b07220 */ /* 0x004fca0000410000 */
[----:B------:R-:W-:Y:S02]  /*34a0*/  FSEL R252, R176, RZ, P6 ;  /* 0x000000ffb0fc7208 */ /* 0x000fe40003000000 */
[----:B------:R-:W-:-:S04]  /*34b0*/  @P0 F2FP.F16.F32.PACK_AB R176, RZ, R249 ;  /* 0x000000f9ffb0023e */ /* 0x000fc800000000ff */
[----:B------:R-:W-:Y:S02]  /*34c0*/  @P0 PRMT R168, R168, 0x5410, R176 ;  /* 0x00005410a8a80816 */ /* 0x000fe400000000b0 */
        /* <DEDUP_REMOVED lines=12> */
[----:B------:R-:W0:Y:S02]  /*3590*/  @P0 LDC.64 R176, c[0x0][0x308] ;  /* 0x0000c200ffb00b82 */ /* 0x000e240000000a00 */
[----:B0-----:R-:W-:-:S05]  /*35a0*/  @P0 IMAD.WIDE.U32 R176, R3, 0x10, R176 ;  /* 0x0000001003b00825 */ /* 0x001fca00078e00b0 */
[----:B------:R0:W-:Y:S01]  /*35b0*/  @P0 STG.E.128 desc[UR4][R176.64], R168 ;  /* 0x000000a8b0000986 */ /* 0x0001e2000c101d04 */
[----:B------:R-:W-:Y:S01]  /*35c0*/  LOP3.LUT P0, RZ, R24, 0xff00, RZ, 0xc0, !PT ;  /* 0x0000ff0018ff7812 */ /* 0x000fe2000780c0ff */
[----:B0-----:R-:W-:Y:S02]  /*35d0*/  FMUL.FTZ R176, R249, R5 ;  /* 0x00000005f9b07220 */ /* 0x001fe40000410000 */
[----:B------:R-:W2:Y:S10]  /*35e0*/  LDL R249, [R1+0x11c] ;  /* 0x00011c0001f97983 */ /* 0x000eb40000100800 */
[----:B------:R-:W-:-:S02]  /*35f0*/  @P0 HADD2.F32 R172, -RZ, R172.H1_H1 ;  /* 0x300000acffac0230 */ /* 0x000fc40000004100 */
[----:B------:R-:W-:Y:S01]  /*3600*/  FMUL.FTZ R177, R176, UR15 ;  /* 0x0000000fb0b17c20 */ /* 0x000fe20008410000 */
[----:B------:R-:W-:-:S03]  /*3610*/  MOV R176, RZ ;  /* 0x000000ff00b07202 */ /* 0x000fc60000000f00 */
[----:B------:R-:W-:-:S04]  /*3620*/  @P0 FMUL.FTZ R176, R177, R172 ;  /* 0x000000acb1b00220 */ /* 0x000fc80000410000 */
[----:B------:R-:W-:Y:S01]  /*3630*/  FADD.FTZ R77, R77, R176 ;  /* 0x000000b04d4d7221 */ /* 0x000fe20000010000 */
[----:B--2---:R-:W-:Y:S01]  /*3640*/  FMUL.FTZ R172, R249, R177 ;  /* 0x000000b1f9ac7220 */ /* 0x004fe20000410000 */
[----:B------:R-:W-:Y:S01]  /*3650*/  FMUL.FTZ R177, R250, R5 ;  /* 0x00000005fab17220 */ /* 0x000fe20000410000 */
[----:B------:R-:W-:Y:S01]  /*3660*/  HFMA2.MMA R249, -RZ, RZ, 0, 0 ;  /* 0x00000000fff97435 */ /* 0x000fe200000001ff */
[----:B------:R-:W2:Y:S02]  /*3670*/  LDL R250, [R1+0x124] ;  /* 0x0001240001fa7983 */ /* 0x000ea40000100800 */
[----:B------:R-:W-:Y:S02]  /*3680*/  FSEL R172, R172, RZ, P0 ;  /* 0x000000ffacac7208 */ /* 0x000fe40000000000 */
[----:B------:R-:W-:Y:S01]  /*3690*/  LOP3.LUT P0, RZ, R24, 0xff0000, RZ, 0xc0, !PT ;  /* 0x00ff000018ff7812 */ /* 0x000fe2000780c0ff */
[----:B------:R-:W-:-:S12]  /*36a0*/  FMUL.FTZ R177, R177, UR15 ;  /* 0x0000000fb1b17c20 */ /* 0x000fd80008410000 */
[----:B------:R-:W-:-:S05]  /*36b0*/  @P0 HADD2.F32 R176, -RZ, R173.H0_H0 ;  /* 0x200000adffb00230 */ /* 0x000fca0000004100 */
[----:B------:R-:W-:Y:S02]  /*36c0*/  @P0 FMUL.FTZ R249, R177, R176 ;  /* 0x000000b0b1f90220 */ /* 0x000fe40000410000 */
[----:B------:R-:W3:Y:S02]  /*36d0*/  LDL R176, [R1+0x120] ;  /* 0x0001200001b07983 */ /* 0x000ee40000100800 */
[----:B---3--:R-:W-:-:S05]  /*36e0*/  FMUL.FTZ R177, R176, R177 ;  /* 0x000000b1b0b17220 */ /* 0x008fca0000410000 */
[----:B------:R-:W-:Y:S02]  /*36f0*/  FSEL R177, R177, RZ, P0 ;  /* 0x000000ffb1b17208 */ /* 0x000fe40000000000 */
[----:B------:R-:W-:Y:S01]  /*3700*/  LOP3.LUT P0, RZ, R24, 0xff000000, RZ, 0xc0, !PT ;  /* 0xff00000018ff7812 */ /* 0x000fe2000780c0ff */
[----:B------:R-:W-:Y:S01]  /*3710*/  FMUL.FTZ R176, R216, R5 ;  /* 0x00000005d8b07220 */ /* 0x000fe20000410000 */
[----:B------:R-:W-:-:S03]  /*3720*/  MOV R216, RZ ;  /* 0x000000ff00d87202 */ /* 0x000fc60000000f00 */
[----:B------:R-:W-:-:S08]  /*3730*/  FMUL.FTZ R176, R176, UR15 ;  /* 0x0000000fb0b07c20 */ /* 0x000fd00008410000 */
[----:B------:R-:W-:-:S05]  /*3740*/  @P0 HADD2.F32 R173, -RZ, R173.H1_H1 ;  /* 0x300000adffad0230 */ /* 0x000fca0000004100 */
[----:B------:R-:W-:Y:S01]  /*3750*/  @P0 FMUL.FTZ R216, R176, R173 ;  /* 0x000000adb0d80220 */ /* 0x000fe20000410000 */
[----:B--2---:R-:W-:-:S05]  /*3760*/  FMUL.FTZ R173, R250, R176 ;  /* 0x000000b0faad7220 */ /* 0x004fca0000410000 */
[----:B------:R-:W-:Y:S02]  /*3770*/  FSEL R173, R173, RZ, P0 ;  /* 0x000000ffadad7208 */ /* 0x000fe40000000000 */
[----:B------:R-:W-:Y:S01]  /*3780*/  LOP3.LUT P0, RZ, R25, 0xff, RZ, 0xc0, !PT ;  /* 0x000000ff19ff7812 */ /* 0x000fe2000780c0ff */
[----:B------:R-:W-:Y:S01]  /*3790*/  FMUL.FTZ R176, R248, R5 ;  /* 0x00000005f8b07220 */ /* 0x000fe20000410000 */
[----:B------:R-:W-:-:S03]  /*37a0*/  HFMA2.MMA R248, -RZ, RZ, 0, 0 ;  /* 0x00000000fff87435 */ /* 0x000fc600000001ff */
[----:B------:R-:W-:-:S08]  /*37b0*/  FMUL.FTZ R250, R176, UR15 ;  /* 0x0000000fb0fa7c20 */ /* 0x000fd00008410000 */
[----:B------:R-:W-:-:S05]  /*37c0*/  @P0 HADD2.F32 R176, -RZ, R174.H0_H0 ;  /* 0x200000aeffb00230 */ /* 0x000fca0000004100 */
[----:B------:R-:W-:Y:S02]  /*37d0*/  @P0 FMUL.FTZ R248, R250, R176 ;  /* 0x000000b0faf80220 */ /* 0x000fe40000410000 */
[----:B------:R-:W2:Y:S02]  /*37e0*/  LDL R176, [R1+0x108] ;  /* 0x0001080001b07983 */ /* 0x000ea40000100800 */
[----:B--2---:R-:W-:-:S05]  /*37f0*/  FMUL.FTZ R176, R176, R250 ;  /* 0x000000fab0b07220 */ /* 0x004fca0000410000 */
[----:B------:R-:W-:Y:S02]  /*3800*/  FSEL R250, R176, RZ, P0 ;  /* 0x000000ffb0fa7208 */ /* 0x000fe40000000000 */
[----:B------:R-:W-:Y:S01]  /*3810*/  LOP3.LUT P0, RZ, R25, 0xff00, RZ, 0xc0, !PT ;  /* 0x0000ff0019ff7812 */ /* 0x000fe2000780c0ff */
[----:B------:R-:W-:Y:S01]  /*3820*/  FMUL.FTZ R176, R214, R5 ;  /* 0x00000005d6b07220 */ /* 0x000fe20000410000 */
[----:B------:R-:W-:-:S03]  /*3830*/  MOV R214, RZ ;  /* 0x000000ff00d67202 */ /* 0x000fc60000000f00 */
[----:B------:R-:W-:-:S08]  /*3840*/  FMUL.FTZ R176, R176, UR15 ;  /* 0x0000000fb0b07c20 */ /* 0x000fd00008410000 */
[----:B------:R-:W-:-:S05]  /*3850*/  @P0 HADD2.F32 R174, -RZ, R174.H1_H1 ;  /* 0x300000aeffae0230 */ /* 0x000fca0000004100 */
[----:B------:R-:W-:Y:S02]  /*3860*/  @P0 FMUL.FTZ R214, R176, R174 ;  /* 0x000000aeb0d60220 */ /* 0x000fe40000410000 */
[----:B------:R-:W2:Y:S01]  /*3870*/  LDL R174, [R1+0x10c] ;  /* 0x00010c0001ae7983 */ /* 0x000ea20000100800 */
[----:B------:R-:W-:Y:S02]  /*3880*/  F2FP.F16.F32.PACK_AB R173, R173, R177 ;  /* 0x000000b1adad723e */ /* 0x000fe400000000ff */
[----:B------:R-:W-:Y:S02]  /*3890*/  F2FP.F16.F32.PACK_AB R172, R172, R252 ;  /* 0x000000fcacac723e */ /* 0x000fe400000000ff */
[----:B------:R-:W3:Y:S01]  /*38a0*/  LDL R252, [R1+0x114] ;  /* 0x0001140001fc7983 */ /* 0x000ee20000100800 */
        /* <DEDUP_REMOVED lines=8> */
[----:B------:R-:W2:Y:S01]  /*3930*/  LDL R176, [R1+0x110] ;  /* 0x0001100001b07983 */ /* 0x000ea20000100800 */
[----:B------:R-:W-:Y:S01]  /*3940*/  F2FP.F16.F32.PACK_AB R174, R174, R250 ;  /* 0x000000faaeae723e */ /* 0x000fe200000000ff */
        /* <DEDUP_REMOVED lines=9> */
[----:B------:R-:W-:-:S03]  /*39e0*/  MOV R213, RZ ;  /* 0x000000ff00d57202 */ /* 0x000fc60000000f00 */
[----:B------:R-:W-:-:S08]  /*39f0*/  FMUL.FTZ R177, R177, UR15 ;  /* 0x0000000fb1b17c20 */ /* 0x000fd00008410000 */
[----:B------:R-:W-:-:S05]  /*3a00*/  @P0 HADD2.F32 R175, -RZ, R175.H1_H1 ;  /* 0x300000afffaf0230 */ /* 0x000fca0000004100 */
[----:B------:R-:W-:Y:S01]  /*3a10*/  @P0 FMUL.FTZ R213, R177, R175 ;  /* 0x000000afb1d50220 */ /* 0x000fe20000410000 */
[----:B---3--:R-:W-:-:S05]  /*3a20*/  FMUL.FTZ R175, R252, R177 ;  /* 0x000000b1fcaf7220 */ /* 0x008fca0000410000 */
[----:B------:R-:W-:-:S04]  /*3a30*/  FSEL R175, R175, RZ, P0 ;  /* 0x000000ffafaf7208 */ /* 0x000fc80000000000 */
[----:B------:R-:W-:Y:S02]  /*3a40*/  F2FP.F16.F32.PACK_AB R175, R175, R176 ;  /* 0x000000b0afaf723e */ /* 0x000fe400000000ff */
[----:B------:R-:W0:Y:S02]  /*3a50*/  LDC.64 R176, c[0x0][0x2f8] ;  /* 0x0000be00ffb07b82 */ /* 0x000e240000000a00 */
[----:B0-----:R-:W-:-:S05]  /*3a60*/  IMAD.WIDE.U32 R176, R3, 0x10, R176 ;  /* 0x0000001003b07825 */ /* 0x001fca00078e00b0 */
[----:B------:R0:W-:Y:S01]  /*3a70*/  STG.E.128 desc[UR4][R176.64], R172 ;  /* 0x000000acb0007986 */ /* 0x0001e2000c101d04 */
[----:B------:R-:W-:Y:S01]  /*3a80*/  FADD.FTZ R75, R75, R213 ;  /* 0x000000d54b4b7221 */ /* 0x000fe20000010000 */
[----:B------:R-:W-:-:S07]  /*3a90*/  IADD3 R3, R3, 0x20, RZ ;  /* 0x0000002003037810 */ /* 0x000fce0007ffe0ff */
.L_x_9716:
[----:B------:R-:W-:Y:S05]  /*3aa0*/  BSYNC B1 ;  /* 0x0000000000017941 */ /* 0x000fea0003800000 */
.L_x_9715:
        /* <DEDUP_REMOVED lines=11> */
[----:B------:R0:W-:Y:S01]  /*3b60*/  STL [R1+0x154], R0 ;  /* 0x0001540001007387 */ /* 0x0001e20000100800 */
[----:B------:R-:W-:-:S04]  /*3b70*/  ISETP.NE.U32.AND P0, PT, RZ, UR8, PT ;  /* 0x00000008ff007c0c */ /* 0x000fc8000bf05070 */
[----:B------:R-:W-:Y:S01]  /*3b80*/  ISETP.NE.AND.EX P0, PT, RZ, UR9, PT, P0 ;  /* 0x00000009ff007c0c */ /* 0x000fe2000bf05300 */
[----:B------:R-:W-:Y:S01]  /*3b90*/  FFMA.FTZ R176, R194, R179, R177 ;  /* 0x000000b3c2b07223 */ /* 0x000fe200000100b1 */
[----:B------:R-:W-:-:S03]  /*3ba0*/  LOP3.LUT P6, RZ, R215, 0xff, RZ, 0xc0, !PT ;  /* 0x000000ffd7ff7812 */ /* 0x000fc600078cc0ff */
[----:B------:R-:W-:Y:S01]  /*3bb0*/  FADD.FTZ R176, R240, -R176 ;  /* 0x800000b0f0b07221 */ /* 0x000fe20000010000 */
[-CC-:B------:R-:W-:Y:S01]  /*3bc0*/  FFMA.FTZ R249, R12, R179.reuse, R177.reuse ;  /* 0x000000b30cf97223 */ /* 0x180fe200000100b1 */
[----:B------:R-:W-:Y:S01]  /*3bd0*/  FFMA.FTZ R250, R14, R179, R177 ;  /* 0x000000b30efa7223 */ /* 0x000fe200000100b1 */
[----:B0-----:R-:W4:Y:S01]  /*3be0*/  LDL R0, [R1+0x100] ;  /* 0x0001000001007983 */ /* 0x001f220000100800 */
[----:B-----5:R-:W-:-:S04]  /*3bf0*/  FMUL.FTZ R176, R6, R176 ;  /* 0x000000b006b07220 */ /* 0x020fc80000410000 */
[----:B------:R-:W-:-:S05]  /*3c00*/  @P0 HADD2.F32 R213, -RZ, R32.H0_H0 ;  /* 0x20000020ffd50230 */ /* 0x000fca0000004100 */
[----:B------:R-:W-:Y:S01]  /*3c10*/  @P0 FADD.FTZ R176, R176, R213 ;  /* 0x000000d5b0b00221 */ /* 0x000fe20000010000 */
[----:B------:R-:W-:-:S03]  /*3c20*/  HFMA2.MMA R213, -RZ, RZ, 0, 0 ;  /* 0x00000000ffd57435 */ /* 0x000fc600000001ff */
[----:B------:R-:W-:-:S04]  /*3c30*/  FMUL.FTZ R214, R176, R5 ;  /* 0x00000005b0d67220 */ /* 0x000fc80000410000 */
[----:B------:R-:W-:Y:S01]  /*3c40*/  FMUL.FTZ R214, R214, UR15 ;  /* 0x0000000fd6d67c20 */ /* 0x000fe20008410000 */
[----:B------:R-:W-:Y:S02]  /*3c50*/  @P0 HADD2.F32 R248, -RZ, R33.H0_H0 ;  /* 0x20000021fff80230 */ /* 0x000fe40000004100 */
[----:B------:R-:W-:Y:S01]  /*3c60*/  FADD.FTZ R249, R236, -R249 ;  /* 0x800000f9ecf97221 */ /* 0x000fe20000010000 */
[----:B------:R-:W-:-:S04]  /*3c70*/  FADD.FTZ R250, R234, -R250 ;  /* 0x800000faeafa7221 */ /* 0x000fc80000010000 */
[----:B------:R-:W-:Y:S01]  /*3c80*/  FMUL.FTZ R250, R6, R250 ;  /* 0x000000fa06fa7220 */ /* 0x000fe20000410000 */
[----:B---3--:R-:W-:-:S05]  /*3c90*/  @P6 HADD2.F32 R215, -RZ, R172.H0_H0 ;  /* 0x200000acffd76230 */ /* 0x008fca0000004100 */
[----:B------:R-:W-:Y:S01]  /*3ca0*/  @P6 FMUL.FTZ R213, R214, R215 ;  /* 0x000000d7d6d56220 */ /* 0x000fe20000410000 */
[----:B--2---:R-:W-:-:S05]  /*3cb0*/  FMUL.FTZ R214, R216, R214 ;  /* 0x000000d6d8d67220 */ /* 0x004fca0000410000 */
[----:B------:R-:W-:Y:S01]  /*3cc0*/  FSEL R2, R214, RZ, P6 ;  /* 0x000000ffd6027208 */ /* 0x000fe20003000000 */
[-CC-:B------:R-:W-:Y:S01]  /*3cd0*/  FFMA.FTZ R214, R9, R179.reuse, R177.reuse ;  /* 0x000000b309d67223 */ /* 0x180fe200000100b1 */
[----:B------:R-:W-:-:S03]  /*3ce0*/  FFMA.FTZ R216, R10, R179, R177 ;  /* 0x000000b30ad87223 */ /* 0x000fc600000100b1 */
[----:B------:R-:W-:Y:S01]  /*3cf0*/  FADD.FTZ R214, R239, -R214 ;  /* 0x800000d6efd67221 */ /* 0x000fe20000010000 */
[----:B------:R-:W-:-:S03]  /*3d00*/  FFMA.FTZ R215, R11, R179, R177 ;  /* 0x000000b30bd77223 */ /* 0x000fc600000100b1 */
[----:B------:R-:W-:Y:S01]  /*3d10*/  FMUL.FTZ R252, R6, R214 ;  /* 0x000000d606fc7220 */ /* 0x000fe20000410000 */
[----:B------:R-:W-:Y:S02]  /*3d20*/  @P0 HADD2.F32 R214, -RZ, R32.H1_H1 ;  /* 0x30000020ffd60230 */ /* 0x000fe40000004100 */
[----:B------:R-:W-:Y:S01]  /*3d30*/  FADD.FTZ R216, R238, -R216 ;  /* 0x800000d8eed87221 */ /* 0x000fe20000010000 */
[----:B------:R-:W-:Y:S02]  /*3d40*/  FADD.FTZ R215, R237, -R215 ;  /* 0x800000d7edd77221 */ /* 0x000fe40000010000 */
[----:B------:R-:W-:Y:S01]  /*3d50*/  @P0 FADD.FTZ R252, R252, R214 ;  /* 0x000000d6fcfc0221 */ /* 0x000fe20000010000 */
[C---:B------:R-:W-:Y:S01]  /*3d60*/  FMUL.FTZ R214, R6.reuse, R216 ;  /* 0x000000d806d67220 */ /* 0x040fe20000410000 */
[----:B------:R-:W-:Y:S02]  /*3d70*/  @P0 HADD2.F32 R216, -RZ, R33.H1_H1 ;  /* 0x30000021ffd80230 */ /* 0x000fe40000004100 */
[----:B------:R-:W-:Y:S01]  /*3d80*/  FMUL.FTZ R215, R6, R215 ;  /* 0x000000d706d77220 */ /* 0x000fe20000410000 */
[----:B------:R-:W-:-:S03]  /*3d90*/  @P0 FADD.FTZ R214, R214, R248 ;  /* 0x000000f8d6d60221 */ /* 0x000fc60000010000 */
[----:B------:R-:W-:Y:S01]  /*3da0*/  @P0 FADD.FTZ R215, R215, R216 ;  /* 0x000000d8d7d70221 */ /* 0x000fe20000010000 */
[----:B------:R-:W-:Y:S01]  /*3db0*/  FMUL.FTZ R216, R6, R249 ;  /* 0x000000f906d87220 */ /* 0x000fe20000410000 */
[----:B------:R-:W-:Y:S01]  /*3dc0*/  FFMA.FTZ R249, R13, R179, R177 ;  /* 0x000000b30df97223 */ /* 0x000fe200000100b1 */
[----:B------:R-:W-:-:S03]  /*3dd0*/  @P0 HADD2.F32 R248, -RZ, R34.H0_H0 ;  /* 0x20000022fff80230 */ /* 0x000fc60000004100 */
[----:B------:R-:W-:Y:S02]  /*3de0*/  FADD.FTZ R249, R235, -R249 ;  /* 0x800000f9ebf97221 */ /* 0x000fe40000010000 */
[----:B------:R-:W-:Y:S01]  /*3df0*/  @P0 FADD.FTZ R216, R216, R248 ;  /* 0x000000f8d8d80221 */ /* 0x000fe20000010000 */
[----:B------:R-:W-:Y:S02]  /*3e00*/  @P0 HADD2.F32 R248, -RZ, R34.H1_H1 ;  /* 0x30000022fff80230 */ /* 0x000fe40000004100 */
[----:B------:R-:W-:Y:S01]  /*3e10*/  FMUL.FTZ R249, R6, R249 ;  /* 0x000000f906f97220 */ /* 0x000fe20000410000 */
[----:B------:R-:W-:-:S03]  /*3e20*/  FFMA.FTZ R177, R233, R179, R177 ;  /* 0x000000b3e9b17223 */ /* 0x000fc600000100b1 */
[----:B------:R-:W-:Y:S01]  /*3e30*/  @P0 FADD.FTZ R249, R249, R248 ;  /* 0x000000f8f9f90221 */ /* 0x000fe20000010000 */
[----:B------:R-:W-:Y:S02]  /*3e40*/  @P0 HADD2.F32 R248, -RZ, R35.H0_H0 ;  /* 0x20000023fff80230 */ /* 0x000fe40000004100 */
[----:B------:R-:W-:-:S03]  /*3e50*/  FADD.FTZ R177, R232, -R177 ;  /* 0x800000b1e8b17221 */ /* 0x000fc60000010000 */
[----:B------:R-:W-:Y:S01]  /*3e60*/  @P0 FADD.FTZ R250, R250, R248 ;  /* 0x000000f8fafa0221 */ /* 0x000fe20000010000 */
[----:B------:R-:W-:Y:S01]  /*3e70*/  FMUL.FTZ R248, R6, R177 ;  /* 0x000000b106f87220 */ /* 0x000fe20000410000 */
[----:B------:R-:W-:-:S05]  /*3e80*/  @P0 HADD2.F32 R177, -RZ, R35.H1_H1 ;  /* 0x30000023ffb10230 */ /* 0x000fca0000004100 */
[----:B------:R-:W-:Y:S01]  /*3e90*/  @P0 FADD.FTZ R248, R248, R177 ;  /* 0x000000b1f8f80221 */ /* 0x000fe20000010000 */
[----:B------:R-:W-:-:S04]  /*3ea0*/  ISETP.NE.U32.AND P0, PT, RZ, UR16, PT ;  /* 0x00000010ff007c0c */ /* 0x000fc8000bf05070 */
[----:B------:R-:W-:-:S13]  /*3eb0*/  ISETP.NE.AND.EX P0, PT, RZ, UR17, PT, P0 ;  /* 0x00000011ff007c0c */ /* 0x000fda000bf05300 */
        /* <DEDUP_REMOVED lines=12> */
[----:B------:R-:W-:Y:S01]  /*3f80*/  @P0 F2FP.F16.F32.PACK_AB R176, RZ, R250 ;  /* 0x000000faffb0023e */ /* 0x000fe200000000ff */
[----:B------:R-:W-:Y:S01]  /*3f90*/  FADD.FTZ R68, R68, R213 ;  /* 0x000000d544447221 */ /* 0x000fe20000010000 */
[----:B------:R-:W-:Y:S02]  /*3fa0*/  @P0 F2FP.F16.F32.PACK_AB R213, RZ, R248 ;  /* 0x000000f8ffd5023e */ /* 0x000fe400000000ff */
[----:B------:R-:W-:Y:S02]  /*3fb0*/  @P0 PRMT R171, R176, 0x7610, R171 ;  /* 0x00007610b0ab0816 */ /* 0x000fe400000000ab */
[----:B------:R-:W-:Y:S02]  /*3fc0*/  @P0 LEA R176, P6, R3, UR16, 0x4 ;  /* 0x0000001003b00c11 */ /* 0x000fe4000f8c20ff */
[----:B------:R-:W-:-:S02]  /*3fd0*/  @P0 PRMT R171, R171, 0x5410, R213 ;  /* 0x00005410abab0816 */ /* 0x000fc400000000d5 */
[----:B------:R-:W-:-:S05]  /*3fe0*/  @P0 LEA.HI.X R177, R3, UR17, RZ, 0x4, P6 ;  /* 0x0000001103b10c11 */ /* 0x000fca000b0f24ff */
[----:B------:R0:W-:Y:S04]  /*3ff0*/  @P0 STG.E.128 desc[UR4][R176.64], R168 ;  /* 0x000000a8b0000986 */ /* 0x0001e8000c101d04 */
[----:B0-----:R-:W2:Y:S01]  /*4000*/  LDL R177, [R1+0xfc] ;  /* 0x0000fc0001b17983 */ /* 0x001ea20000100800 */
[----:B------:R-:W-:Y:S01]  /*4010*/  LOP3.LUT P0, RZ, R26, 0xff00, RZ, 0xc0, !PT ;  /* 0x0000ff001aff7812 */ /* 0x000fe2000780c0ff */
[----:B------:R-:W-:Y:S01]  /*4020*/  FMUL.FTZ R176, R252, R5 ;  /* 0x00000005fcb07220 */ /* 0x000fe20000410000 */
[----:B------:R-:W-:Y:S01]  /*4030*/  MOV R213, RZ ;  /* 0x000000ff00d57202 */ /* 0x000fe20000000f00 */
[----:B------:R-:W3:Y:S02]  /*4040*/  LDL R252, [R1+0x104] ;  /* 0x0001040001fc7983 */ /* 0x000ee40000100800 */
        /* <DEDUP_REMOVED lines=10> */
[----:B------:R-:W-:Y:S01]  /*40f0*/  @P0 FMUL.FTZ R214, R177, R172 ;  /* 0x000000acb1d60220 */ /* 0x000fe20000410000 */
[----:B----4-:R-:W-:Y:S02]  /*4100*/  FMUL.FTZ R172, R0, R177 ;  /* 0x000000b100ac7220 */ /* 0x010fe40000410000 */
[----:B------:R-:W2:Y:S03]  /*4110*/  LDL R177, [R1+0xe8] ;  /* 0x0000e80001b17983 */ /* 0x000ea60000100800 */
        /* <DEDUP_REMOVED lines=8> */
[----:B------:R-:W-:Y:S02]  /*41a0*/  FSEL R252, R172, RZ, P0 ;  /* 0x000000ffacfc7208 */ /* 0x000fe40000000000 */
[----:B------:R-:W-:Y:S01]  /*41b0*/  LOP3.LUT P0, RZ, R27, 0xff, RZ, 0xc0, !PT ;  /* 0x000000ff1bff7812 */ /* 0x000fe2000780c0ff */
[----:B------:R-:W-:Y:S01]  /*41c0*/  FMUL.FTZ R172, R216, R5 ;  /* 0x00000005d8ac7220 */ /* 0x000fe20000410000 */
[----:B------:R-:W-:-:S03]  /*41d0*/  HFMA2.MMA R216, -RZ, RZ, 0, 0 ;  /* 0x00000000ffd87435 */ /* 0x000fc600000001ff */
[----:B------:R-:W-:-:S08]  /*41e0*/  FMUL.FTZ R173, R172, UR15 ;  /* 0x0000000facad7c20 */ /* 0x000fd00008410000 */
[----:B------:R-:W-:-:S05]  /*41f0*/  @P0 HADD2.F32 R172, -RZ, R174.H0_H0 ;  /* 0x200000aeffac0230 */ /* 0x000fca0000004100 */
        /* <DEDUP_REMOVED lines=14> */
[----:B------:R-:W-:Y:S01]  /*42e0*/  F2FP.F16.F32.PACK_AB R172, R176, R2 ;  /* 0x00000002b0ac723e */ /* 0x000fe200000000ff */
[----:B------:R-:W-:Y:S01]  /*42f0*/  HFMA2.MMA R250, -RZ, RZ, 0, 0 ;  /* 0x00000000fffa7435 */ /* 0x000fe200000001ff */
[----:B------:R2:W5:Y:S01]  /*4300*/  LDL.LU R2, [R1+0x158] ;  /* 0x0001580001027983 */ /* 0x0005620000300800 */
[----:B------:R-:W-:-:S08]  /*4310*/  FMUL.FTZ R176, R173, UR15 ;  /* 0x0000000fadb07c20 */ /* 0x000fd00008410000 */
        /* <DEDUP_REMOVED lines=10> */
[----:B------:R-:W-:Y:S02]  /*43c0*/  @P0 FMUL.FTZ R248, R173, R175 ;  /* 0x000000afadf80220 */ /* 0x000fe40000410000 */
[----:B------:R-:W3:Y:S01]  /*43d0*/  LDL R175, [R1+0xf4] ;  /* 0x0000f40001af7983 */ /* 0x000ee20000100800 */
[----:B------:R-:W-:Y:S01]  /*43e0*/  F2FP.F16.F32.PACK_AB R174, R174, R177 ;  /* 0x000000b1aeae723e */ /* 0x000fe200000000ff */
[----:B------:R-:W-:Y:S01]  /*43f0*/  FADD.FTZ R69, R69, R213 ;  /* 0x000000d545457221 */ /* 0x000fe20000010000 */
[----:B---3--:R-:W-:Y:S01]  /*4400*/  FMUL.FTZ R175, R175, R173 ;  /* 0x000000adafaf7220 */ /* 0x008fe20000410000 */
[----:B------:R-:W-:Y:S02]  /*4410*/  F2FP.F16.F32.PACK_AB R173, R252, R0 ;  /* 0x00000000fcad723e */ /* 0x000fe400000000ff */
[----:B------:R2:W5:Y:S02]  /*4420*/  LDL.LU R0, [R1+0x154] ;  /* 0x0001540001007983 */ /* 0x0005640000300800 */
[----:B------:R-:W-:-:S04]  /*4430*/  FSEL R175, R175, RZ, P0 ;  /* 0x000000ffafaf7208 */ /* 0x000fc80000000000 */
[----:B------:R-:W-:Y:S02]  /*4440*/  F2FP.F16.F32.PACK_AB R175, R175, R176 ;  /* 0x000000b0afaf723e */ /* 0x000fe400000000ff */
        /* <DEDUP_REMOVED lines=9> */
[----:B------:R-:W-:-:S07]  /*44e0*/  IADD3 R3, R3, 0x20, RZ ;  /* 0x0000002003037810 */ /* 0x000fce0007ffe0ff */
.L_x_9718:
[----:B------:R-:W-:Y:S05]  /*44f0*/  BSYNC B1 ;  /* 0x0000000000017941 */ /* 0x000fea0003800000 */
.L_x_9717:
        /* <DEDUP_REMOVED lines=20> */
[----:B------:R-:W-:-:S04]  /*4640*/  FMUL.FTZ R176, R6, R176 ;  /* 0x000000b006b07220 */ /* 0x000fc80000410000 */
        /* <DEDUP_REMOVED lines=126> */
[----:B------:R-:W-:Y:S01]  /*4e30*/  F2FP.F16.F32.PACK_AB R174, R174, R177 ;  /* 0x000000b1aeae723e */ /* 0x000fe200000000ff */
[----:B------:R-:W-:Y:S01]  /*4e40*/  FADD.FTZ R61, R61, R213 ;  /* 0x000000d53d3d7221 */ /* 0x000fe20000010000 */
[----:B--2---:R-:W-:Y:S01]  /*4e50*/  FMUL.FTZ R175, R175, R173 ;  /* 0x000000adafaf7220 */ /* 0x004fe20000410000 */
        /* <DEDUP_REMOVED lines=14> */
.L_x_9720:
[----:B------:R-:W-:Y:S05]  /*4f40*/  BSYNC B1 ;  /* 0x0000000000017941 */ /* 0x000fea0003800000 */
.L_x_9719:
        /* <DEDUP_REMOVED lines=164> */
.L_x_9722:
[----:B------:R-:W-:Y:S05]  /*5990*/  BSYNC B1 ;  /* 0x0000000000017941 */ /* 0x000fea0003800000 */
.L_x_9721:
        /* <DEDUP_REMOVED lines=38> */
[--C-:B------:R-:W-:Y:S02]  /*5c00*/  @P0 HADD2.F32 R6, -RZ, R164.reuse.H0_H0 ;  /* 0x200000a4ff060230 */ /* 0x100fe40000004100 */
[----:B------:R-:W-:-:S03]  /*5c10*/  @P0 HADD2.F32 R172, -RZ, R164.H1_H1 ;  /* 0x300000a4ffac0230 */ /* 0x000fc60000004100 */
[----:B------:R-:W-:Y:S01]  /*5c20*/  @P0 FADD.FTZ R213, R213, R6 ;  /* 0x00000006d5d50221 */ /* 0x000fe20000010000 */
[--C-:B------:R-:W-:Y:S02]  /*5c30*/  @P0 HADD2.F32 R6, -RZ, R165.reuse.H0_H0 ;  /* 0x200000a5ff060230 */ /* 0x100fe40000004100 */
[----:B------:R-:W-:Y:S01]  /*5c40*/  @P0 FADD.FTZ R214, R214, R172 ;  /* 0x000000acd6d60221 */ /* 0x000fe20000010000 */
[----:B------:R-:W-:Y:S02]  /*5c50*/  @P0 HADD2.F32 R172, -RZ, R165.H1_H1 ;  /* 0x300000a5ffac0230 */ /* 0x000fe40000004100 */
[----:B------:R-:W-:Y:S01]  /*5c60*/  @P0 FADD.FTZ R215, R215, R6 ;  /* 0x00000006d7d70221 */ /* 0x000fe20000010000 */
[--C-:B------:R-:W-:Y:S02]  /*5c70*/  @P0 HADD2.F32 R6, -RZ, R166.reuse.H0_H0 ;  /* 0x200000a6ff060230 */ /* 0x100fe40000004100 */
[----:B------:R-:W-:Y:S01]  /*5c80*/  @P0 FADD.FTZ R216, R216, R172 ;  /* 0x000000acd8d80221 */ /* 0x000fe20000010000 */
[----:B------:R-:W-:-:S02]  /*5c90*/  @P0 HADD2.F32 R172, -RZ, R166.H1_H1 ;  /* 0x300000a6ffac0230 */ /* 0x000fc40000004100 */
[----:B------:R-:W-:Y:S01]  /*5ca0*/  @P0 FADD.FTZ R178, R178, R6 ;  /* 0x00000006b2b20221 */ /* 0x000fe20000010000 */
[--C-:B------:R-:W-:Y:S02]  /*5cb0*/  @P0 HADD2.F32 R6, -RZ, R167.reuse.H0_H0 ;  /* 0x200000a7ff060230 */ /* 0x100fe40000004100 */
[----:B------:R-:W-:Y:S01]  /*5cc0*/  @P0 FADD.FTZ R179, R179, R172 ;  /* 0x000000acb3b30221 */ /* 0x000fe20000010000 */
[----:B------:R-:W-:Y:S02]  /*5cd0*/  @P0 HADD2.F32 R172, -RZ, R167.H1_H1 ;  /* 0x300000a7ffac0230 */ /* 0x000fe40000004100 */
[----:B------:R-:W-:-:S03]  /*5ce0*/  @P0 FADD.FTZ R177, R177, R6 ;  /* 0x00000006b1b10221 */ /* 0x000fc60000010000 */
[----:B------:R-:W-:Y:S01]  /*5cf0*/  @P0 FADD.FTZ R175, R175, R172 ;  /* 0x000000acafaf0221 */ /* 0x000fe20000010000 */
[----:B------:R-:W-:-:S04]  /*5d00*/  ISETP.NE.U32.AND P0, PT, RZ, UR16, PT ;  /* 0x00000010ff007c0c */ /* 0x000fc8000bf05070 */
[----:B------:R-:W-:-:S13]  /*5d10*/  ISETP.NE.AND.EX P0, PT, RZ, UR17, PT, P0 ;  /* 0x00000011ff007c0c */ /* 0x000fda000bf05300 */
[----:B------:R-:W-:Y:S02]  /*5d20*/  @P0 F2FP.F16.F32.PACK_AB R172, RZ, R215 ;  /* 0x000000d7ffac023e */ /* 0x000fe400000000ff */
[----:B------:R-:W-:Y:S02]  /*5d30*/  @P0 F2FP.F16.F32.PACK_AB R173, RZ, R178 ;  /* 0x000000b2ffad023e */ /* 0x000fe400000000ff */
[----:B------:R-:W-:Y:S02]  /*5d40*/  @P0 F2FP.F16.F32.PACK_AB R6, RZ, R213 ;  /* 0x000000d5ff06023e */ /* 0x000fe400000000ff */
[----:B------:R-:W-:Y:S02]  /*5d50*/  @P0 PRMT R169, R172, 0x7610, R169 ;  /* 0x00007610aca90816 */ /* 0x000fe400000000a9 */
[----:B------:R-:W-:Y:S02]  /*5d60*/  @P0 PRMT R170, R173, 0x7610, R170 ;  /* 0x00007610adaa0816 */ /* 0x000fe400000000aa */
[----:B------:R-:W-:-:S02]  /*5d70*/  @P0 F2FP.F16.F32.PACK_AB R172, RZ, R214 ;  /* 0x000000d6ffac023e */ /* 0x000fc400000000ff */
[----:B------:R-:W-:Y:S02]  /*5d80*/  @P0 F2FP.F16.F32.PACK_AB R173, RZ, R179 ;  /* 0x000000b3ffad023e */ /* 0x000fe400000000ff */
[----:B------:R-:W-:Y:S02]  /*5d90*/  @P0 PRMT R168, R6, 0x7610, R168 ;  /* 0x0000761006a80816 */ /* 0x000fe400000000a8 */
[----:B------:R-:W-:Y:S02]  /*5da0*/  @P0 PRMT R170, R170, 0x5410, R173 ;  /* 0x00005410aaaa0816 */ /* 0x000fe400000000ad */
[----:B------:R-:W-:Y:S02]  /*5db0*/  @P0 PRMT R168, R168, 0x5410, R172 ;  /* 0x00005410a8a80816 */ /* 0x000fe400000000ac */
[----:B------:R-:W0:Y:S01]  /*5dc0*/  LDC.64 R172, c[0x0][0x220] ;  /* 0x00008800ffac7b82 */ /* 0x000e220000000a00 */
[----:B------:R-:W-:Y:S01]  /*5dd0*/  @P0 F2FP.F16.F32.PACK_AB R174, RZ, R216 ;  /* 0x000000d8ffae023e */ /* 0x000fe200000000ff */
[----:B------:R-:W-:Y:S01]  /*5de0*/  FMUL.FTZ R213, R213, R5 ;  /* 0x00000005d5d57220 */ /* 0x000fe20000410000 */
[----:B------:R-:W-:Y:S01]  /*5df0*/  @P0 F2FP.F16.F32.PACK_AB R176, RZ, R177 ;  /* 0x000000b1ffb0023e */ /* 0x000fe200000000ff */
[-C--:B------:R-:W-:Y:S01]  /*5e00*/  FMUL.FTZ R214, R214, R5.reuse ;  /* 0x00000005d6d67220 */ /* 0x080fe20000410000 */
[-C--:B------:R-:W-:Y:S01]  /*5e10*/  FMUL.FTZ R215, R215, R5.reuse ;  /* 0x00000005d7d77220 */ /* 0x080fe20000410000 */
[-C--:B------:R-:W-:Y:S01]  /*5e20*/  FMUL.FTZ R216, R216, R5.reuse ;  /* 0x00000005d8d87220 */ /* 0x080fe20000410000 */
[-C--:B------:R-:W-:Y:S01]  /*5e30*/  FMUL.FTZ R178, R178, R5.reuse ;  /* 0x00000005b2b27220 */ /* 0x080fe20000410000 */
[-C--:B------:R-:W-:Y:S01]  /*5e40*/  FMUL.FTZ R179, R179, R5.reuse ;  /* 0x00000005b3b37220 */ /* 0x080fe20000410000 */
[-C--:B------:R-:W-:Y:S01]  /*5e50*/  FMUL.FTZ R6, R177, R5.reuse ;  /* 0x00000005b1067220 */ /* 0x080fe20000410000 */
[----:B------:R-:W-:Y:S01]  /*5e60*/  FMUL.FTZ R5, R175, R5 ;  /* 0x00000005af057220 */ /* 0x000fe20000410000 */
[----:B------:R-:W-:-:S02]  /*5e70*/  @P0 F2FP.F16.F32.PACK_AB R175, RZ, R175 ;  /* 0x000000afffaf023e */ /* 0x000fc400000000ff */
        /* <DEDUP_REMOVED lines=10> */
[----:B------:R-:W-:Y:S01]  /*5f20*/  FMUL.FTZ R176, R213, UR15 ;  /* 0x0000000fd5b07c20 */ /* 0x000fe20008410000 */
[----:B------:R-:W-:-:S11]  /*5f30*/  HFMA2.MMA R177, -RZ, RZ, 0, 0 ;  /* 0x00000000ffb17435 */ /* 0x000fd600000001ff */
[----:B--2---:R-:W-:-:S05]  /*5f40*/  @P0 HADD2.F32 R213, -RZ, R172.H0_H0 ;  /* 0x200000acffd50230 */ /* 0x004fca0000004100 */
[----:B------:R-:W-:Y:S02]  /*5f50*/  @P0 FMUL.FTZ R177, R176, R213 ;  /* 0x000000d5b0b10220 */ /* 0x000fe40000410000 */
[----:B------:R-:W2:Y:S02]  /*5f60*/  LDL R213, [R1+0x3c] ;  /* 0x00003c0001d57983 */ /* 0x000ea40000100800 */
[----:B------:R-:W-:Y:S02]  /*5f70*/  FADD.FTZ R44, R44, R177 ;  /* 0x000000b12c2c7221 */ /* 0x000fe40000010000 */
[----:B------:R-:W3:Y:S01]  /*5f80*/  LDL R177, [R1+0x38] ;  /* 0x0000380001b17983 */ /* 0x000ee20000100800 */
[----:B------:R-:W-:Y:S01]  /*5f90*/  FMUL.FTZ R214, R214, UR15 ;  /* 0x0000000fd6d67c20 */ /* 0x000fe20008410000 */
[----:B---3--:R-:W-:-:S05]  /*5fa0*/  FMUL.FTZ R176, R177, R176 ;  /* 0x000000b0b1b07220 */ /* 0x008fca0000410000 */
[----:B------:R-:W-:Y:S02]  /*5fb0*/  FSEL R176, R176, RZ, P0 ;  /* 0x000000ffb0b07208 */ /* 0x000fe40000000000 */
[----:B------:R-:W-:Y:S02]  /*5fc0*/  LOP3.LUT P0, RZ, R184, 0xff00, RZ, 0xc0, !PT ;  /* 0x0000ff00b8ff7812 */ /* 0x000fe4000780c0ff */
[----:B------:R-:W-:-:S11]  /*5fd0*/  MOV R177, RZ ;  /* 0x000000ff00b17202 */ /* 0x000fd60000000f00 */
[----:B------:R-:W-:-:S05]  /*5fe0*/  @P0 HADD2.F32 R172, -RZ, R172.H1_H1 ;  /* 0x300000acffac0230 */ /* 0x000fca0000004100 */
[----:B------:R-:W-:-:S04]  /*5ff0*/  @P0 FMUL.FTZ R177, R214, R172 ;  /* 0x000000acd6b10220 */ /* 0x000fc80000410000 */
[----:B------:R-:W-:Y:S01]  /*6000*/  FADD.FTZ R45, R45, R177 ;  /* 0x000000b12d2d7221 */ /* 0x000fe20000010000 */
[----:B------:R-:W-:Y:S02]  /*6010*/  FMUL.FTZ R177, R215, UR15 ;  /* 0x0000000fd7b17c20 */ /* 0x000fe40008410000 */
[----:B------:R-:W3:Y:S01]  /*6020*/  LDL R215, [R1+0x40] ;  /* 0x0000400001d77983 */ /* 0x000ee20000100800 */
[----:B--2---:R-:W-:-:S05]  /*6030*/  FMUL.FTZ R172, R213, R214 ;  /* 0x000000d6d5ac7220 */ /* 0x004fca0000410000 */
[----:B------:R-:W-:Y:S02]  /*6040*/  FSEL R172, R172, RZ, P0 ;  /* 0x000000ffacac7208 */ /* 0x000fe40000000000 */
[----:B------:R-:W-:Y:S01]  /*6050*/  LOP3.LUT P0, RZ, R184, 0xff0000, RZ, 0xc0, !PT ;  /* 0x00ff0000b8ff7812 */ /* 0x000fe2000780c0ff */
[----:B------:R-:W-:-:S12]  /*6060*/  HFMA2.MMA R213, -RZ, RZ, 0, 0 ;  /* 0x00000000ffd57435 */ /* 0x000fd800000001ff */
[----:B------:R-:W-:-:S05]  /*6070*/  @P0 HADD2.F32 R214, -RZ, R173.H0_H0 ;  /* 0x200000adffd60230 */ /* 0x000fca0000004100 */
[----:B------:R-:W-:Y:S01]  /*6080*/  @P0 FMUL.FTZ R213, R177, R214 ;  /* 0x000000d6b1d50220 */ /* 0x000fe20000410000 */
[----:B---3--:R-:W-:Y:S01]  /*6090*/  FMUL.FTZ R177, R215, R177 ;  /* 0x000000b1d7b17220 */ /* 0x008fe20000410000 */
[----:B------:R-:W-:Y:S02]  /*60a0*/  FMUL.FTZ R215, R216, UR15 ;  /* 0x0000000fd8d77c20 */ /* 0x000fe40008410000 */
[----:B------:R-:W2:Y:S02]  /*60b0*/  LDL R216, [R1+0x44] ;  /* 0x0000440001d87983 */ /* 0x000ea40000100800 */
[----:B------:R-:W-:Y:S02]  /*60c0*/  FSEL R177, R177, RZ, P0 ;  /* 0x000000ffb1b17208 */ /* 0x000fe40000000000 */
[----:B------:R-:W-:Y:S02]  /*60d0*/  LOP3.LUT P0, RZ, R184, 0xff000000, RZ, 0xc0, !PT ;  /* 0xff000000b8ff7812 */ /* 0x000fe4000780c0ff */
[----:B------:R-:W-:-:S11]  /*60e0*/  MOV R214, RZ ;  /* 0x000000ff00d67202 */ /* 0x000fd60000000f00 */
[----:B------:R-:W-:-:S05]  /*60f0*/  @P0 HADD2.F32 R173, -RZ, R173.H1_H1 ;  /* 0x300000adffad0230 */ /* 0x000fca0000004100 */
[----:B------:R-:W-:Y:S01]  /*6100*/  @P0 FMUL.FTZ R214, R215, R173 ;  /* 0x000000add7d60220 */ /* 0x000fe20000410000 */
[----:B------:R-:W-:Y:S01]  /*6110*/  F2FP.F16.F32.PACK_AB R172, R172, R176 ;  /* 0x000000b0acac723e */ /* 0x000fe200000000ff */
[----:B------:R-:W-:Y:S01]  /*6120*/  FMUL.FTZ R176, R178, UR15 ;  /* 0x0000000fb2b07c20 */ /* 0x000fe20008410000 */
[----:B------:R-:W-:Y:S01]  /*6130*/  HFMA2.MMA R178, -RZ, RZ, 0, 0 ;  /* 0x00000000ffb27435 */ /* 0x000fe200000001ff */
[----:B------:R-:W-:Y:S01]  /*6140*/  FADD.FTZ R46, R46, R213 ;  /* 0x000000d52e2e7221 */ /* 0x000fe20000010000 */
[----:B------:R-:W-:Y:S01]  /*6150*/  FADD.FTZ R47, R47, R214 ;  /* 0x000000d62f2f7221 */ /* 0x000fe20000010000 */
[----:B--2---:R-:W-:-:S05]  /*6160*/  FMUL.FTZ R173, R216, R215 ;  /* 0x000000d7d8ad7220 */ /* 0x004fca0000410000 */
[----:B------:R-:W-:Y:S02]  /*6170*/  FSEL R173, R173, RZ, P0 ;  /* 0x000000ffadad7208 */ /* 0x000fe40000000000 */
[----:B------:R-:W-:-:S13]  /*6180*/  LOP3.LUT P0, RZ, R185, 0xff, RZ, 0xc0, !PT ;  /* 0x000000ffb9ff7812 */ /* 0x000fda000780c0ff */
[----:B------:R-:W-:-:S05]  /*6190*/  @P0 HADD2.F32 R215, -RZ, R174.H0_H0 ;  /* 0x200000aeffd70230 */ /* 0x000fca0000004100 */
[----:B------:R-:W-:Y:S01]  /*61a0*/  @P0 FMUL.FTZ R178, R176, R215 ;  /* 0x000000d7b0b20220 */ /* 0x000fe20000410000 */
[----:B------:R-:W-:-:S05]  /*61b0*/  FMUL.FTZ R176, R252, R176 ;  /* 0x000000b0fcb07220 */ /* 0x000fca0000410000 */
[----:B------:R-:W-:Y:S02]  /*61c0*/  FSEL R176, R176, RZ, P0 ;  /* 0x000000ffb0b07208 */ /* 0x000fe40000000000 */
[----:B------:R-:W-:Y:S01]  /*61d0*/  LOP3.LUT P0, RZ, R185, 0xff00, RZ, 0xc0, !PT ;  /* 0x0000ff00b9ff7812 */ /* 0x000fe2000780c0ff */
[----:B------:R-:W-:Y:S01]  /*61e0*/  FMUL.FTZ R215, R179, UR15 ;  /* 0x0000000fb3d77c20 */ /* 0x000fe20008410000 */
[----:B------:R-:W-:-:S11]  /*61f0*/  MOV R179, RZ ;  /* 0x000000ff00b37202 */ /* 0x000fd60000000f00 */
[----:B------:R-:W-:-:S05]  /*6200*/  @P0 HADD2.F32 R174, -RZ, R174.H1_H1 ;  /* 0x300000aeffae0230 */ /* 0x000fca0000004100 */
[----:B------:R-:W-:Y:S01]  /*6210*/  @P0 FMUL.FTZ R179, R215, R174 ;  /* 0x000000aed7b30220 */ /* 0x000fe20000410000 */
[----:B----4-:R-:W-:-:S05]  /*6220*/  FMUL.FTZ R174, R250, R215 ;  /* 0x000000d7faae7220 */ /* 0x010fca0000410000 */
[----:B------:R-:W-:Y:S02]  /*6230*/  FSEL R174, R174, RZ, P0 ;  /* 0x000000ffaeae7208 */ /* 0x000fe40000000000 */
[----:B------:R-:W-:Y:S02]  /*6240*/  LOP3.LUT P0, RZ, R185, 0xff0000, RZ, 0xc0, !PT ;  /* 0x00ff0000b9ff7812 */ /* 0x000fe4000780c0ff */
[----:B------:R-:W-:Y:S01]  /*6250*/  F2FP.F16.F32.PACK_AB R173, R173, R177 ;  /* 0x000000b1adad723e */ /* 0x000fe200000000ff */
[----:B------:R-:W-:Y:S01]  /*6260*/  FMUL.FTZ R177, R6, UR15 ;  /* 0x0000000f06b17c20 */ /* 0x000fe20008410000 */
[----:B------:R-:W-:-:S09]  /*6270*/  HFMA2.MMA R6, -RZ, RZ, 0, 0 ;  /* 0x00000000ff067435 */ /* 0x000fd200000001ff */
        /* <DEDUP_REMOVED lines=9> */
[----:B------:R-:W-:Y:S01]  /*6310*/  FMUL.FTZ R175, R248, R215 ;  /* 0x000000d7f8af7220 */ /* 0x000fe20000410000 */
[----:B------:R-:W-:-:S04]  /*6320*/  F2FP.F16.F32.PACK_AB R174, R174, R176 ;  /* 0x000000b0aeae723e */ /* 0x000fc800000000ff */
[----:B------:R-:W-:Y:S02]  /*6330*/  FSEL R175, R175, RZ, P0 ;  /* 0x000000ffafaf7208 */ /* 0x000fe40000000000 */
[----:B------:R-:W-:Y:S02]  /*6340*/  LEA R176, P0, R3, UR18, 0x4 ;  /* 0x0000001203b07c11 */ /* 0x000fe4000f8020ff */
[----:B------:R-:W-:Y:S02]  /*6350*/  F2FP.F16.F32.PACK_AB R175, R175, R177 ;  /* 0x000000b1afaf723e */ /* 0x000fe400000000ff */
[----:B------:R-:W-:-:S05]  /*6360*/  LEA.HI.X R177, R3, UR19, RZ, 0x4, P0 ;  /* 0x0000001303b17c11 */ /* 0x000fca00080f24ff */
[----:B------:R0:W-:Y:S01]  /*6370*/  STG.E.128 desc[UR4][R176.64], R172 ;  /* 0x000000acb0007986 */ /* 0x0001e2000c101d04 */
[----:B------:R-:W-:Y:S01]  /*6380*/  FADD.FTZ R40, R40, R178 ;  /* 0x000000b228287221 */ /* 0x000fe20000010000 */
[----:B------:R-:W-:Y:S01]  /*6390*/  FADD.FTZ R41, R41, R179 ;  /* 0x000000b329297221 */ /* 0x000fe20000010000 */
[----:B------:R-:W-:Y:S01]  /*63a0*/  FADD.FTZ R42, R42, R6 ;  /* 0x000000062a2a7221 */ /* 0x000fe20000010000 */
[----:B------:R-:W-:-:S07]  /*63b0*/  FADD.FTZ R43, R43, R5 ;  /* 0x000000052b2b7221 */ /* 0x000fce0000010000 */
.L_x_9724:
[----:B------:R-:W-:Y:S05]  /*63c0*/  BSYNC B1 ;  /* 0x0000000000017941 */ /* 0x000fea0003800000 */
.L_x_9723:
[----:B0-----:R-:W0:Y:S02]  /*63d0*/  LDC.64 R172, c[0x0][0x210] ;  /* 0x00008400ffac7b82 */ /* 0x001e240000000a00 */
[----:B0----5:R-:W-:-:S04]  /*63e0*/  LEA R2, R172, R2, 0x2 ;  /* 0x00000002ac027211 */ /* 0x021fc800078e10ff */
[----:B------:R-:W-:-:S13]  /*63f0*/  ISETP.GE.AND P0, PT, R2, R173, PT ;  /* 0x000000ad0200720c */ /* 0x000fda0003f06270 */
[----:B------:R-:W-:Y:S05]  /*6400*/  @!P0 BRA `(.L_x_9725) ;  /* 0xffffffa8007c8947 */ /* 0x000fea000383ffff */
.L_x_9703:
[----:B------:R-:W-:Y:S05]  /*6410*/  BSYNC B0 ;  /* 0x0000000000007941 */ /* 0x000fea0003800000 */
.L_x_9702:
        /* <DEDUP_REMOVED lines=154> */
[----:B------:R-:W-:Y:S01]  /*6dc0*/  IADD3.X R75, RZ, RZ, RZ, P0, !PT ;  /* 0x000000ffff4b7210 */ /* 0x000fe200007fe4ff */
[----:B0-----:R-:W-:Y:S01]  /*6dd0*/  FADD.FTZ R76, RZ, R76 ;  /* 0x0000004cff4c7221 */ /* 0x001fe20000010000 */
[----:B------:R-:W-:-:S02]  /*6de0*/  ULDC.64 UR6, c[0x0][0x2d8] ;  /* 0x0000b60000067ab9 */ /* 0x000fc40000000a00 */
        /* <DEDUP_REMOVED lines=54> */
.L_x_9727:
[----:B------:R-:W-:Y:S05]  /*7150*/  BSYNC B0 ;  /* 0x0000000000007941 */ /* 0x000fea0003800000 */
.L_x_9726:
        /* <DEDUP_REMOVED lines=18> */
.L_x_9729:
[----:B------:R-:W-:Y:S05]  /*7280*/  BSYNC B0 ;  /* 0x0000000000007941 */ /* 0x000fea0003800000 */
.L_x_9728:
        /* <DEDUP_REMOVED lines=18> */
.L_x_9731:
[----:B------:R-:W-:Y:S05]  /*73b0*/  BSYNC B0 ;  /* 0x0000000000007941 */ /* 0x000fea0003800000 */
.L_x_9730:
        /* <DEDUP_REMOVED lines=129> */
.L_x_9733:
[----:B------:R-:W-:Y:S05]  /*7bd0*/  BSYNC B0 ;  /* 0x0000000000007941 */ /* 0x000fea0003800000 */
.L_x_9732:
        /* <DEDUP_REMOVED lines=18> */
.L_x_9735:
[----:B------:R-:W-:Y:S05]  /*7d00*/  BSYNC B0 ;  /* 0x0000000000007941 */ /* 0x000fea0003800000 */
.L_x_9734:
        /* <DEDUP_REMOVED lines=18> */
.L_x_9737:
[----:B------:R-:W-:Y:S05]  /*7e30*/  BSYNC B0 ;  /* 0x0000000000007941 */ /* 0x000fea0003800000 */
.L_x_9736:
        /* <DEDUP_REMOVED lines=18> */
.L_x_9739:
[----:B------:R-:W-:Y:S05]  /*7f60*/  BSYNC B0 ;  /* 0x0000000000007941 */ /* 0x000fea0003800000 */
.L_x_9738:
        /* <DEDUP_REMOVED lines=18> */
.L_x_9741:
[----:B------:R-:W-:Y:S05]  /*8090*/  BSYNC B0 ;  /* 0x0000000000007941 */ /* 0x000fea0003800000 */
.L_x_9740:
        /* <DEDUP_REMOVED lines=18> */
.L_x_9743:
[----:B------:R-:W-:Y:S05]  /*81c0*/  BSYNC B0 ;  /* 0x0000000000007941 */ /* 0x000fea0003800000 */
.L_x_9742:
        /* <DEDUP_REMOVED lines=11> */
.L_x_9714:
        /* <DEDUP_REMOVED lines=8> */
.L_x_9745:
[----:B------:R-:W-:Y:S05]  /*8300*/  BSYNC B1 ;  /* 0x0000000000017941 */ /* 0x000fea0003800000 */
.L_x_9744:
        /* <DEDUP_REMOVED lines=9> */
.L_x_9746:
        /* <DEDUP_REMOVED lines=8> */
.L_x_9747:
[----:B------:R-:W-:Y:S02]  /*8420*/  MOV R175, R177 ;  /* 0x000000b100af7202 */ /* 0x000fe40000000f00 */
[----:B------:R-:W-:-:S05]  /*8430*/  MOV R172, R178 ;  /* 0x000000b200ac7202 */ /* 0x000fca0000000f00 */
[----:B------:R-:W-:Y:S01]  /*8440*/  FADD.FTZ R176, R176, R172 ;  /* 0x000000acb0b07221 */ /* 0x000fe20000010000 */
[----:B------:R-:W-:-:S07]  /*8450*/  MOV R172, 0xffffffff ;  /* 0xffffffff00ac7802 */ /* 0x000fce0000000f00 */
[----:B------:R-:W-:Y:S05]  /*8460*/  WARPSYNC.COLLECTIVE R172, `(.L_x_9748) ;  /* 0x00000000ac087348 */ /* 0x000fea0003c00000 */
[----:B------:R0:W1:Y:S02]  /*8470*/  SHFL.BFLY P0, R178, R175, R174, R173 ;  /* 0x0c0000aeafb27389 */ /* 0x00006400000000ad */
[----:B01----:R-:W-:Y:S01]  /*8480*/  ENDCOLLECTIVE ;  /* 0x000000000000791b */ /* 0x003fe20003800000 */
.L_x_9748:
        /* <DEDUP_REMOVED lines=8> */
.L_x_9749:
[----:B------:R-:W-:Y:S02]  /*8510*/  MOV R175, R177 ;  /* 0x000000b100af7202 */ /* 0x000fe40000000f00 */
[----:B------:R-:W-:-:S05]  /*8520*/  MOV R172, R178 ;  /* 0x000000b200ac7202 */ /* 0x000fca0000000f00 */
[----:B------:R-:W-:Y:S01]  /*8530*/  FADD.FTZ R176, R176, R172 ;  /* 0x000000acb0b07221 */ /* 0x000fe20000010000 */
[----:B------:R-:W-:-:S07]  /*8540*/  MOV R172, 0xffffffff ;  /* 0xffffffff00ac7802 */ /* 0x000fce0000000f00 */
[----:B------:R-:W-:Y:S05]  /*8550*/  WARPSYNC.COLLECTIVE R172, `(.L_x_9750) ;  /* 0x00000000ac087348 */ /* 0x000fea0003c00000 */
[----:B------:R0:W1:Y:S02]  /*8560*/  SHFL.BFLY P0, R178, R175, R174, R173 ;  /* 0x0c0000aeafb27389 */ /* 0x00006400000000ad */
[----:B01----:R-:W-:Y:S01]  /*8570*/  ENDCOLLECTIVE ;  /* 0x000000000000791b */ /* 0x003fe20003800000 */
.L_x_9750:
        /* <DEDUP_REMOVED lines=8> */
.L_x_9751:
[----:B------:R-:W-:Y:S02]  /*8600*/  MOV R175, R177 ;  /* 0x000000b100af7202 */ /* 0x000fe40000000f00 */
[----:B------:R-:W-:-:S05]  /*8610*/  MOV R172, R178 ;  /* 0x000000b200ac7202 */ /* 0x000fca0000000f00 */
[----:B------:R-:W-:Y:S01]  /*8620*/  FADD.FTZ R176, R176, R172 ;  /* 0x000000acb0b07221 */ /* 0x000fe20000010000 */
[----:B------:R-:W-:-:S07]  /*8630*/  MOV R172, 0xffffffff ;  /* 0xffffffff00ac7802 */ /* 0x000fce0000000f00 */
[----:B------:R-:W-:Y:S05]  /*8640*/  WARPSYNC.COLLECTIVE R172, `(.L_x_9752) ;  /* 0x00000000ac087348 */ /* 0x000fea0003c00000 */
[----:B------:R0:W1:Y:S02]  /*8650*/  SHFL.BFLY P0, R178, R175, R174, R173 ;  /* 0x0c0000aeafb27389 */ /* 0x00006400000000ad */
[----:B01----:R-:W-:Y:S01]  /*8660*/  ENDCOLLECTIVE ;  /* 0x000000000000791b */ /* 0x003fe20003800000 */
.L_x_9752:
        /* <DEDUP_REMOVED lines=8> */
.L_x_9753:
[----:B------:R-:W-:Y:S02]  /*86f0*/  MOV R175, R177 ;  /* 0x000000b100af7202 */ /* 0x000fe40000000f00 */
[----:B------:R-:W-:-:S07]  /*8700*/  MOV R179, R178 ;  /* 0x000000b200b37202 */ /* 0x000fce0000000f00 */
[----:B------:R-:W-:Y:S05]  /*8710*/  WARPSYNC.COLLECTIVE R172, `(.L_x_9754) ;  /* 0x00000000ac087348 */ /* 0x000fea0003c00000 */
[----:B------:R0:W1:Y:S02]  /*8720*/  SHFL.BFLY P0, R178, R175, R174, R173 ;  /* 0x0c0000aeafb27389 */ /* 0x00006400000000ad */
[----:B01----:R-:W-:Y:S01]  /*8730*/  ENDCOLLECTIVE ;  /* 0x000000000000791b */ /* 0x003fe20003800000 */
.L_x_9754:
[----:B------:R-:W-:Y:S01]  /*8740*/  MOV R172, R178 ;  /* 0x000000b200ac7202 */ /* 0x000fe20000000f00 */
[----:B------:R-:W-:Y:S06]  /*8750*/  BRA `(.L_x_9755) ;  /* 0xffffffa8003c7947 */ /* 0x000fec000383ffff */
.L_x_9756:
        /* <DEDUP_REMOVED lines=10> */
.L_x_16976:


//--------------------- .text._ZN10layer_norm13ln_bwd_kernelINS_13Kernel_traitsIf6__halfS2_S2_fjLj1280ELj1ELj4ELj1ELj16ENS_18Kernel_traits_baseILj1280EfS2_S2_S2_fjLj128EEEEELb1ELb1ELb0ELb1EEEvNS_9BwdParamsE --------------------------
	.section	.text._ZN10layer_norm13ln_bwd_kernelINS_13Kernel_traitsIf6__halfS2_S2_fjLj1280ELj1ELj4ELj1ELj16ENS_18Kernel_traits_baseILj1280EfS2_S2_S2_fjLj128EEEEELb1ELb1ELb0ELb1EEEvNS_9BwdParamsE,"ax",@progbits
	.align	128
        .global         _ZN10layer_norm13ln_bwd_kernelINS_13Kernel_traitsIf6__halfS2_S2_fjLj1280ELj1ELj4ELj1ELj16ENS_18Kernel_traits_baseILj1280EfS2_S2_S2_fjLj128EEEEELb1ELb1ELb0ELb1EEEvNS_9BwdParamsE
        .type           _ZN10layer_norm13ln_bwd_kernelINS_13Kernel_traitsIf6__halfS2_S2_fjLj1280ELj1ELj4ELj1ELj16ENS_18Kernel_traits_baseILj1280EfS2_S2_S2_fjLj128EEEEELb1ELb1ELb0ELb1EEEvNS_9BwdParamsE,@function
        .size           _ZN10layer_norm13ln_bwd_kernelINS_13Kernel_traitsIf6__halfS2_S2_fjLj1280ELj1ELj4ELj1ELj16ENS_18Kernel_traits_baseILj1280EfS2_S2_S2_fjLj128EEEEELb1ELb1ELb0ELb1EEEvNS_9BwdParamsE,(.L_x_16977 - _ZN10layer_norm13ln_bwd_kernelINS_13Kernel_traitsIf6__halfS2_S2_fjLj1280ELj1ELj4ELj1ELj16ENS_18Kernel_traits_baseILj1280EfS2_S2_S2_fjLj128EEEEELb1ELb1ELb0ELb1EEEvNS_9BwdParamsE)
        .other          _ZN10layer_norm13ln_bwd_kernelINS_13Kernel_traitsIf6__halfS2_S2_fjLj1280ELj1ELj4ELj1ELj16ENS_18Kernel_traits_baseILj1280EfS2_S2_S2_fjLj128EEEEELb1ELb1ELb0ELb1EEEvNS_9BwdParamsE,@"STO_CUDA_ENTRY STV_DEFAULT"
_ZN10layer_norm13ln_bwd_kernelINS_13Kernel_traitsIf6__halfS2_S2_fjLj1280ELj1ELj4ELj1ELj16ENS_18Kernel_traits_baseILj1280EfS2_S2_S2_fjLj128EEEEELb1ELb1ELb0ELb1EEEvNS_9BwdParamsE:
.text._ZN10layer_norm13ln_bwd_kernelINS_13Kernel_traitsIf6__halfS2_S2_fjLj1280ELj1ELj4ELj1ELj16ENS_18Kernel_traits_baseILj1280EfS2_S2_S2_fjLj128EEEEELb1ELb1ELb0ELb1EEEvNS_9BwdParamsE:
        /* <DEDUP_REMOVED lines=78> */
.L_x_9758:
        /* <DEDUP_REMOVED lines=104> */
[----:B------:R-:W-:-:S03]  /*0b60*/  HFMA2.MMA R246, -RZ, RZ, 0, 0 ;  /* 0x00000000fff67435 */ /* 0x000fc600000001ff */
        /* <DEDUP_REMOVED lines=19> */
[----:B------:R-:W-:Y:S02]  /*0ca0*/  MOV R249, RZ ;  /* 0x000000ff00f97202 */ /* 0x000fe40000000f00 */
[----:B------:R-:W-:Y:S02]  /*0cb0*/  CS2R R244, SRZ ;  /* 0x0000000000f47805 */ /* 0x000fe4000001ff00 */
[----:B------:R-:W-:Y:S02]  /*0cc0*/  MOV R242, RZ ;  /* 0x000000ff00f27202 */ /* 0x000fe40000000f00 */
[----:B------:R-:W-:-:S02]  /*0cd0*/  CS2R R240, SRZ ;  /* 0x0000000000f07805 */ /* 0x000fc4000001ff00 */
[----:B------:R-:W-:Y:S02]  /*0ce0*/  CS2R R16, SRZ ;  /* 0x0000000000107805 */ /* 0x000fe4000001ff00 */
[----:B------:R-:W-:Y:S02]  /*0cf0*/  CS2R R14, SRZ ;  /* 0x00000000000e7805 */ /* 0x000fe4000001ff00 */
[----:B------:R-:W-:Y:S01]  /*0d00*/  CS2R R12, SRZ ;  /* 0x00000000000c7805 */ /* 0x000fe2000001ff00 */
[----:B-1----:R-:W-:Y:S01]  /*0d10*/  HFMA2.MMA R5, -RZ, RZ, 0, 0 ;  /* 0x00000000ff057435 */ /* 0x002fe200000001ff */
[----:B------:R-:W-:Y:S02]  /*0d20*/  CS2R R10, SRZ ;  /* 0x00000000000a7805 */ /* 0x000fe4000001ff00 */
[----:B------:R-:W-:Y:S02]  /*0d30*/  CS2R R8, SRZ ;  /* 0x0000000000087805 */ /* 0x000fe4000001ff00 */
[----:B0-----:R-:W-:-:S07]  /*0d40*/  CS2R R6, SRZ ;  /* 0x0000000000067805 */ /* 0x001fce000001ff00 */
.L_x_9762:
[----:B------:R-:W0:Y:S01]  /*0d50*/  S2R R4, SR_TID.X ;  /* 0x0000000000047919 */ /* 0x000e220000002100 */
[----:B------:R-:W1:Y:S01]  /*0d60*/  LDC.64 R152, c[0x0][0x238] ;  /* 0x00008e00ff987b82 */ /* 0x000e620000000a00 */
[----:B------:R-:W-:-:S05]  /*0d70*/  IMAD R0, R178, UR10, RZ ;  /* 0x0000000ab2007c24 */ /* 0x000fca000f8e02ff */
[----:B------:R-:W-:Y:S02]  /*0d80*/  SHF.R.S32.HI R133, RZ, 0x1f, R0 ;  /* 0x0000001fff857819 */ /* 0x000fe40000011400 */
[----:B------:R-:W2:Y:S02]  /*0d90*/  LDC.64 R168, c[0x0][0x2b8] ;  /* 0x0000ae00ffa87b82 */ /* 0x000ea40000000a00 */
[----:B------:R-:W-:-:S06]  /*0da0*/  LEA.HI R133, R133, R0, RZ, 0x3 ;  /* 0x0000000085857211 */ /* 0x000fcc00078f18ff */
[----:B------:R-:W3:Y:S08]  /*0db0*/  @P0 LDC.64 R2, c[0x0][0x270] ;  /* 0x00009c00ff020b82 */ /* 0x000ef00000000a00 */
[----:B------:R-:W4:Y:S01]  /*0dc0*/  LDC.64 R184, c[0x0][0x250] ;  /* 0x00009400ffb87b82 */ /* 0x000f220000000a00 */
[----:B0-----:R-:W-:-:S07]  /*0dd0*/  LOP3.LUT R0, R4, 0x1f, RZ, 0xc0, !PT ;  /* 0x0000001f04007812 */ /* 0x001fce00078ec0ff */
[----:B------:R-:W0:Y:S01]  /*0de0*/  LDC.U8 R197, c[0x0][0x2a0] ;  /* 0x0000a800ffc57b82 */ /* 0x000e220000000000 */
[----:B------:R-:W-:Y:S02]  /*0df0*/  SHF.R.S32.HI R4, RZ, 0x1f, R178 ;  /* 0x0000001fff047819 */ /* 0x000fe400000114b2 */
[----:B------:R-:W-:-:S04]  /*0e00*/  LEA.HI.SX32 R183, R133, R0, 0x1d ;  /* 0x0000000085b77211 */ /* 0x000fc800078feaff */
[C---:B------:R-:W-:Y:S01]  /*0e10*/  IADD3 R182, R183.reuse, 0x20, RZ ;  /* 0x00000020b7b67810 */ /* 0x040fe20007ffe0ff */
[C---:B--2---:R-:W-:Y:S01]  /*0e20*/  IMAD.WIDE.U32 R136, R183.reuse, 0x10, R168 ;  /* 0x00000010b7887825 */ /* 0x044fe200078e00a8 */
[----:B---3--:R-:W-:Y:S01]  /*0e30*/  @P0 LEA R2, P1, R178, R2, 0x1 ;  /* 0x00000002b2020211 */ /* 0x008fe200078208ff */
[----:B------:R-:W2:Y:S02]  /*0e40*/  LDC.64 R186, c[0x0][0x258] ;  /* 0x00009600ffba7b82 */ /* 0x000ea40000000a00 */
[----:B-1----:R-:W-:Y:S01]  /*0e50*/  IMAD.WIDE.U32 R140, R182, 0x10, R152 ;  /* 0x00000010b68c7825 */ /* 0x002fe200078e0098 */
[----:B------:R-:W-:Y:S01]  /*0e60*/  @P0 LEA.HI.X R3, R178, R3, R4, 0x1, P1 ;  /* 0x00000003b2030211 */ /* 0x000fe200008f0c04 */
[----:B------:R-:W3:Y:S01]  /*0e70*/  LDG.E.128 R136, desc[UR4][R136.64] ;  /* 0x0000000488887981 */ /* 0x000ee2000c1e1d00 */
[C---:B------:R-:W-:Y:S01]  /*0e80*/  IADD3 R181, R183.reuse, 0x40, RZ ;  /* 0x00000040b7b57810 */ /* 0x040fe20007ffe0ff */
[C-C-:B------:R-:W-:Y:S02]  /*0e90*/  IMAD.WIDE.U32 R132, R183.reuse, 0x10, R152.reuse ;  /* 0x00000010b7847825 */ /* 0x140fe400078e0098 */
[----:B------:R-:W2:Y:S01]  /*0ea0*/  LDG.E.128 R140, desc[UR4][R140.64] ;  /* 0x000000048c8c7981 */ /* 0x000ea2000c1e1d00 */
[C---:B------:R-:W-:Y:S01]  /*0eb0*/  IADD3 R180, R183.reuse, 0x60, RZ ;  /* 0x00000060b7b47810 */ /* 0x040fe20007ffe0ff */
[----:B------:R-:W1:Y:S01]  /*0ec0*/  LDC.64 R234, c[0x0][0x240] ;  /* 0x00009000ffea7b82 */ /* 0x000e620000000a00 */
[----:B------:R-:W-:Y:S01]  /*0ed0*/  IADD3 R4, R183, 0x80, RZ ;  /* 0x00000080b7047810 */ /* 0x000fe20007ffe0ff */
[--C-:B------:R-:W-:Y:S01]  /*0ee0*/  IMAD.WIDE.U32 R144, R181, 0x10, R152.reuse ;  /* 0x00000010b5907825 */ /* 0x100fe200078e0098 */
[----:B------:R-:W-:Y:S01]  /*0ef0*/  IADD3 R179, R183, 0x60, RZ ;  /* 0x00000060b7b37810 */ /* 0x000fe20007ffe0ff */
[----:B------:R0:W3:Y:S02]  /*0f00*/  @P0 LDG.E.U16 R188, desc[UR4][R2.64] ;  /* 0x0000000402bc0981 */ /* 0x0000e4000c1e1500 */
[----:B------:R-:W-:-:S02]  /*0f10*/  IMAD.WIDE.U32 R148, R180, 0x10, R152 ;  /* 0x00000010b4947825 */ /* 0x000fc400078e0098 */
[----:B------:R-:W3:Y:S02]  /*0f20*/  LDG.E.128 R132, desc[UR4][R132.64] ;  /* 0x0000000484847981 */ /* 0x000ee4000c1e1d00 */
[----:B----4-:R-:W-:Y:S02]  /*0f30*/  IMAD.WIDE R184, R178, 0x4, R184 ;  /* 0x00000004b2b87825 */ /* 0x010fe400078e02b8 */
[----:B------:R-:W4:Y:S02]  /*0f40*/  LDG.E.128 R144, desc[UR4][R144.64] ;  /* 0x0000000490907981 */ /* 0x000f24000c1e1d00 */
[----:B------:R-:W-:Y:S02]  /*0f50*/  IMAD.WIDE.U32 R152, R4, 0x10, R152 ;  /* 0x0000001004987825 */ /* 0x000fe400078e0098 */
[----:B------:R-:W4:Y:S02]  /*0f60*/  LDG.E R184, desc[UR4][R184.64] ;  /* 0x00000004b8b87981 */ /* 0x000f24000c1e1900 */
[----:B------:R-:W-:-:S02]  /*0f70*/  IMAD.WIDE.U32 R160, R181, 0x10, R168 ;  /* 0x00000010b5a07825 */ /* 0x000fc400078e00a8 */
[----:B------:R-:W4:Y:S02]  /*0f80*/  LDG.E.128 R148, desc[UR4][R148.64] ;  /* 0x0000000494947981 */ /* 0x000f24000c1e1d00 */
[----:B------:R-:W-:Y:S02]  /*0f90*/  IMAD.WIDE.U32 R164, R179, 0x10, R168 ;  /* 0x00000010b3a47825 */ /* 0x000fe400078e00a8 */
[----:B------:R-:W4:Y:S04]  /*0fa0*/  LDG.E.128 R152, desc[UR4][R152.64] ;  /* 0x0000000498987981 */ /* 0x000f28000c1e1d00 */
[----:B------:R-:W4:Y:S04]  /*0fb0*/  LDG.E.128 R160, desc[UR4][R160.64] ;  /* 0x00000004a0a07981 */ /* 0x000f28000c1e1d00 */
[----:B------:R-:W4:Y:S01]  /*0fc0*/  LDG.E.128 R164, desc[UR4][R164.64] ;  /* 0x00000004a4a47981 */ /* 0x000f22000c1e1d00 */
[----:B------:R-:W-:-:S04]  /*0fd0*/  ISETP.NE.U32.AND P1, PT, RZ, UR12, PT ;  /* 0x0000000cff007c0c */ /* 0x000fc8000bf25070 */
[----:B------:R-:W-:Y:S02]  /*0fe0*/  ISETP.NE.AND.EX P1, PT, RZ, UR13, PT, P1 ;  /* 0x0000000dff007c0c */ /* 0x000fe4000bf25310 */
[----:B0-----:R-:W-:Y:S02]  /*0ff0*/  IADD3 R3, R183, 0x80, RZ ;  /* 0x00000080b7037810 */ /* 0x001fe40007ffe0ff */
[----:B------:R-:W-:Y:S02]  /*1000*/  ISETP.NE.AND P2, PT, R197, RZ, PT ;  /* 0x000000ffc500720c */ /* 0x000fe40003f45270 */
[----:B------:R-:W-:Y:S01]  /*1010*/  MOV R0, 0x3f800000 ;  /* 0x3f80000000007802 */ /* 0x000fe20000000f00 */
[----:B------:R-:W-:-:S04]  /*1020*/  IMAD.WIDE.U32 R156, R182, 0x10, R168 ;  /* 0x00000010b69c7825 */ /* 0x000fc800078e00a8 */
[----:B------:R-:W-:Y:S02]  /*1030*/  IMAD.WIDE.U32 R168, R3, 0x10, R168 ;  /* 0x0000001003a87825 */ /* 0x000fe400078e00a8 */
[----:B------:R-:W4:Y:S04]  /*1040*/  LDG.E.128 R156, desc[UR4][R156.64] ;  /* 0x000000049c9c7981 */ /* 0x000f28000c1e1d00 */
[----:B------:R-:W4:Y:S01]  /*1050*/  LDG.E.128 R168, desc[UR4][R168.64] ;  /* 0x00000004a8a87981 */ /* 0x000f22000c1e1d00 */
[--C-:B--2---:R-:W-:Y:S02]  /*1060*/  HADD2.F32 R223, -RZ, R142.reuse.H0_H0 ;  /* 0x2000008effdf7230 */ /* 0x104fe40000004100 */
[----:B------:R-:W-:Y:S02]  /*1070*/  HADD2.F32 R224, -RZ, R142.H1_H1 ;  /* 0x3000008effe07230 */ /* 0x000fe40000004100 */
[----:B------:R-:W-:-:S02]  /*1080*/  HADD2.F32 R226, -RZ, R143.H0_H0 ;  /* 0x2000008fffe27230 */ /* 0x000fc40000004100 */
[----:B------:R-:W-:Y:S02]  /*1090*/  HADD2.F32 R228, -RZ, R143.H1_H1 ;  /* 0x3000008fffe47230 */ /* 0x000fe40000004100 */
[----:B------:R-:W0:Y:S01]  /*10a0*/  @P1 LDC.64 R142, c[0x0][0x2c8] ;  /* 0x0000b200ff8e1b82 */ /* 0x000e220000000a00 */
[--C-:B---3--:R-:W-:Y:S02]  /*10b0*/  HADD2.F32 R215, -RZ, R138.reuse.H0_H0 ;  /* 0x2000008affd77230 */ /* 0x108fe40000004100 */
[----:B------:R-:W-:Y:S02]  /*10c0*/  HADD2.F32 R243, -RZ, R138.H1_H1 ;  /* 0x3000008afff37230 */ /* 0x000fe40000004100 */
[--C-:B------:R-:W-:Y:S02]  /*10d0*/  HADD2.F32 R247, -RZ, R139.reuse.H0_H0 ;  /* 0x2000008bfff77230 */ /* 0x100fe40000004100 */
[----:B------:R-:W-:Y:S02]  /*10e0*/  HADD2.F32 R248, -RZ, R139.H1_H1 ;  /* 0x3000008bfff87230 */ /* 0x000fe40000004100 */
[--C-:B------:R-:W-:Y:S01]  /*10f0*/  HADD2.F32 R204, -RZ, R140.reuse.H0_H0 ;  /* 0x2000008cffcc7230 */ /* 0x100fe20000004100 */
[----:B------:R-:W2:Y:S01]  /*1100*/  @P1 LDC.64 R138, c[0x0][0x2c8] ;  /* 0x0000b200ff8a1b82 */ /* 0x000ea20000000a00 */
[----:B------:R-:W-:-:S02]  /*1110*/  HADD2.F32 R205, -RZ, R140.H1_H1 ;  /* 0x3000008cffcd7230 */ /* 0x000fc40000004100 */
[--C-:B------:R-:W-:Y:S02]  /*1120*/  HADD2.F32 R231, -RZ, R141.reuse.H0_H0 ;  /* 0x2000008dffe77230 */ /* 0x100fe40000004100 */
[----:B------:R-:W-:-:S03]  /*1130*/  HADD2.F32 R233, -RZ, R141.H1_H1 ;  /* 0x3000008dffe97230 */ /* 0x000fc60000004100 */
[----:B------:R-:W3:Y:S01]  /*1140*/  @P1 LDC.64 R140, c[0x0][0x2c8] ;  /* 0x0000b200ff8c1b82 */ /* 0x000ee20000000a00 */
[----:B------:R-:W-:Y:S02]  /*1150*/  @P0 HADD2.F32 R0, -RZ, R188.H0_H0 ;  /* 0x200000bcff000230 */ /* 0x000fe40000004100 */
[----:B0-----:R-:W-:-:S04]  /*1160*/  @P1 IMAD.WIDE.U32 R142, R3, 0x10, R142 ;  /* 0x00000010038e1825 */ /* 0x001fc800078e008e */
[----:B------:R-:W-:Y:S01]  /*1170*/  HADD2.F32 R188, -RZ, R133.H1_H1 ;  /* 0x30000085ffbc7230 */ /* 0x000fe20000004100 */
[----:B-----5:R0:W5:Y:S01]  /*1180*/  @P1 LDG.E.128 R124, desc[UR4][R142.64] ;  /* 0x000000048e7c1981 */ /* 0x020162000c1e1d00 */
[--C-:B----4-:R-:W-:Y:S02]  /*1190*/  HADD2.F32 R207, -RZ, R146.reuse.H0_H0 ;  /* 0x20000092ffcf7230 */ /* 0x110fe40000004100 */
[----:B------:R-:W-:Y:S02]  /*11a0*/  HADD2.F32 R209, -RZ, R146.H1_H1 ;  /* 0x30000092ffd17230 */ /* 0x000fe40000004100 */
[----:B--2---:R-:W-:-:S04]  /*11b0*/  @P1 IMAD.WIDE.U32 R138, R181, 0x10, R138 ;  /* 0x00000010b58a1825 */ /* 0x004fc800078e008a */
[--C-:B------:R-:W-:Y:S01]  /*11c0*/  HADD2.F32 R211, -RZ, R147.reuse.H0_H0 ;  /* 0x20000093ffd37230 */ /* 0x100fe20000004100 */
[----:B0-----:R-:W-:Y:S01]  /*11d0*/  FSEL R142, R184, RZ, !P2 ;  /* 0x000000ffb88e7208 */ /* 0x001fe20005000000 */
[----:B------:R-:W-:Y:S01]  /*11e0*/  HADD2.F32 R213, -RZ, R147.H1_H1 ;  /* 0x30000093ffd57230 */ /* 0x000fe20000004100 */
[----:B------:R0:W5:Y:S01]  /*11f0*/  @P1 LDG.E.128 R116, desc[UR4][R138.64] ;  /* 0x000000048a741981 */ /* 0x000162000c1e1d00 */
[----:B---3--:R-:W-:-:S04]  /*1200*/  @P1 IMAD.WIDE.U32 R140, R180, 0x10, R140 ;  /* 0x00000010b48c1825 */ /* 0x008fc800078e008c */
[----:B------:R-:W-:Y:S01]  /*1210*/  HADD2.F32 R147, -RZ, R151.H0_H0 ;  /* 0x20000097ff937230 */ /* 0x000fe20000004100 */
[----:B------:R2:W5:Y:S01]  /*1220*/  @P1 LDG.E.128 R120, desc[UR4][R140.64] ;  /* 0x000000048c781981 */ /* 0x000562000c1e1d00 */
[----:B------:R-:W-:Y:S02]  /*1230*/  HADD2.F32 R146, -RZ, R153.H1_H1 ;  /* 0x30000099ff927230 */ /* 0x000fe40000004100 */
[----:B------:R-:W-:Y:S02]  /*1240*/  HADD2.F32 R193, -RZ, R154.H0_H0 ;  /* 0x2000009affc17230 */ /* 0x000fe40000004100 */
[----:B------:R-:W-:Y:S02]  /*1250*/  HADD2.F32 R195, -RZ, R155.H0_H0 ;  /* 0x2000009bffc37230 */ /* 0x000fe40000004100 */
[C---:B0-----:R-:W-:Y:S01]  /*1260*/  FADD.FTZ R138, -R142.reuse, R188 ;  /* 0x000000bc8e8a7221 */ /* 0x041fe20000010100 */
[----:B------:R-:W3:Y:S01]  /*1270*/  LDL.LU R139, [R1+0x24] ;  /* 0x00002400018b7983 */ /* 0x000ee20000300800 */
[----:B------:R-:W-:Y:S01]  /*1280*/  FADD.FTZ R188, -R142, R147 ;  /* 0x000000938ebc7221 */ /* 0x000fe20000010100 */
[----:B------:R-:W-:-:S02]  /*1290*/  HADD2.F32 R221, -RZ, R160.H0_H0 ;  /* 0x200000a0ffdd7230 */ /* 0x000fc40000004100 */
[C---:B--2---:R-:W-:Y:S01]  /*12a0*/  FADD.FTZ R141, -R142.reuse, R146 ;  /* 0x000000928e8d7221 */ /* 0x044fe20000010100 */
[----:B------:R-:W-:Y:S02]  /*12b0*/  HADD2.F32 R218, -RZ, R160.H1_H1 ;  /* 0x300000a0ffda7230 */ /* 0x000fe40000004100 */
[C---:B------:R-:W-:Y:S01]  /*12c0*/  FADD.FTZ R146, -R142.reuse, R193 ;  /* 0x000000c18e927221 */ /* 0x040fe20000010100 */
[----:B------:R-:W-:Y:S01]  /*12d0*/  FADD.FTZ R147, -R142, R195 ;  /* 0x000000c38e937221 */ /* 0x000fe20000010100 */
[----:B------:R-:W2:Y:S01]  /*12e0*/  LDL.LU R160, [R1+0x2c] ;  /* 0x00002c0001a07983 */ /* 0x000ea20000300800 */
[--C-:B------:R-:W-:Y:S02]  /*12f0*/  HADD2.F32 R212, -RZ, R163.reuse.H0_H0 ;  /* 0x200000a3ffd47230 */ /* 0x100fe40000004100 */
[----:B------:R-:W-:Y:S02]  /*1300*/  HADD2.F32 R214, -RZ, R163.H1_H1 ;  /* 0x300000a3ffd67230 */ /* 0x000fe40000004100 */
[----:B------:R-:W4:Y:S01]  /*1310*/  LDL.LU R163, [R1+0x30] ;  /* 0x0000300001a37983 */ /* 0x000f220000300800 */
[----:B------:R-:W-:-:S02]  /*1320*/  HADD2.F32 R193, -RZ, R164.H0_H0 ;  /* 0x200000a4ffc17230 */ /* 0x000fc40000004100 */
[----:B------:R-:W-:Y:S02]  /*1330*/  HADD2.F32 R195, -RZ, R164.H1_H1 ;  /* 0x300000a4ffc37230 */ /* 0x000fe40000004100 */
[----:B------:R-:W2:Y:S01]  /*1340*/  LDL.LU R164, [R1+0x28] ;  /* 0x0000280001a47983 */ /* 0x000ea20000300800 */
[--C-:B------:R-:W-:Y:S02]  /*1350*/  HADD2.F32 R189, -RZ, R132.reuse.H0_H0 ;  /* 0x20000084ffbd7230 */ /* 0x100fe40000004100 */
[----:B------:R-:W-:Y:S02]  /*1360*/  HADD2.F32 R239, -RZ, R132.H1_H1 ;  /* 0x30000084ffef7230 */ /* 0x000fe40000004100 */
[----:B------:R-:W-:Y:S02]  /*1370*/  HADD2.F32 R237, -RZ, R133.H0_H0 ;  /* 0x20000085ffed7230 */ /* 0x000fe40000004100 */
[----:B------:R-:W0:Y:S01]  /*1380*/  @P1 LDC.64 R132, c[0x0][0x2c8] ;  /* 0x0000b200ff841b82 */ /* 0x000e220000000a00 */
[----:B------:R-:W-:-:S02]  /*1390*/  HADD2.F32 R238, -RZ, R136.H0_H0 ;  /* 0x20000088ffee7230 */ /* 0x000fc40000004100 */
[----:B------:R-:W-:Y:S02]  /*13a0*/  HADD2.F32 R200, -RZ, R136.H1_H1 ;  /* 0x30000088ffc87230 */ /* 0x000fe40000004100 */
[--C-:B------:R-:W-:Y:S02]  /*13b0*/  HADD2.F32 R202, -RZ, R137.reuse.H0_H0 ;  /* 0x20000089ffca7230 */ /* 0x100fe40000004100 */
[----:B------:R-:W-:Y:S02]  /*13c0*/  HADD2.F32 R210, -RZ, R137.H1_H1 ;  /* 0x30000089ffd27230 */ /* 0x000fe40000004100 */
[----:B------:R-:W1:Y:S01]  /*13d0*/  @P1 LDC.64 R136, c[0x0][0x2c8] ;  /* 0x0000b200ff881b82 */ /* 0x000e620000000a00 */
[----:B------:R-:W-:-:S04]  /*13e0*/  IMAD.WIDE R186, R178, 0x4, R186 ;  /* 0x00000004b2ba7825 */ /* 0x000fc800078e02ba */
[--C-:B------:R-:W-:Y:S01]  /*13f0*/  HADD2.F32 R220, -RZ, R144.reuse.H0_H0 ;  /* 0x20000090ffdc7230 */ /* 0x100fe20000004100 */
[----:B------:R-:W4:Y:S01]  /*1400*/  LDG.E R2, desc[UR4][R186.64] ;  /* 0x00000004ba027981 */ /* 0x000f22000c1e1900 */
[----:B------:R-:W-:Y:S02]  /*1410*/  HADD2.F32 R217, -RZ, R144.H1_H1 ;  /* 0x30000090ffd97230 */ /* 0x000fe40000004100 */
[--C-:B------:R-:W-:Y:S02]  /*1420*/  HADD2.F32 R222, -RZ, R145.reuse.H0_H0 ;  /* 0x20000091ffde7230 */ /* 0x100fe40000004100 */
[----:B------:R-:W-:Y:S02]  /*1430*/  HADD2.F32 R219, -RZ, R145.H1_H1 ;  /* 0x30000091ffdb7230 */ /* 0x000fe40000004100 */
[----:B0-----:R-:W-:-:S04]  /*1440*/  @P1 IMAD.WIDE.U32 R132, R183, 0x10, R132 ;  /* 0x00000010b7841825 */ /* 0x001fc800078e0084 */
[--C-:B------:R-:W-:Y:S01]  /*1450*/  HADD2.F32 R191, -RZ, R150.reuse.H0_H0 ;  /* 0x20000096ffbf7230 */ /* 0x100fe20000004100 */
[----:B------:R1:W5:Y:S01]  /*1460*/  @P1 LDG.E.128 R108, desc[UR4][R132.64] ;  /* 0x00000004846c1981 */ /* 0x000362000c1e1d00 */
        /* <DEDUP_REMOVED lines=8> */
[----:B-1----:R-:W-:-:S04]  /*14f0*/  IMAD.WIDE.U32 R132, R183, 0x8, R234 ;  /* 0x00000008b7847825 */ /* 0x002fc800078e00ea */
[----:B------:R-:W-:-:S04]  /*1500*/  IMAD.WIDE.U32 R186, R182, 0x8, R234 ;  /* 0x00000008b6ba7825 */ /* 0x000fc800078e00ea */
[----:B------:R-:W-:-:S04]  /*1510*/  IMAD.WIDE.U32 R184, R181, 0x8, R234 ;  /* 0x00000008b5b87825 */ /* 0x000fc800078e00ea */
[----:B------:R-:W-:-:S04]  /*1520*/  IMAD.WIDE.U32 R152, R180, 0x8, R234 ;  /* 0x00000008b4987825 */ /* 0x000fc800078e00ea */
[----:B------:R-:W-:-:S04]  /*1530*/  IMAD.WIDE.U32 R148, R4, 0x8, R234 ;  /* 0x0000000804947825 */ /* 0x000fc800078e00ea */
[--C-:B------:R-:W-:Y:S02]  /*1540*/  HADD2.F32 R225, -RZ, R158.reuse.H0_H0 ;  /* 0x2000009effe17230 */ /* 0x100fe40000004100 */
[----:B------:R-:W-:Y:S02]  /*1550*/  HADD2.F32 R227, -RZ, R158.H1_H1 ;  /* 0x3000009effe37230 */ /* 0x000fe40000004100 */
[----:B------:R-:W-:Y:S02]  /*1560*/  HADD2.F32 R201, -RZ, R135.H0_H0 ;  /* 0x20000087ffc97230 */ /* 0x000fe40000004100 */
[----:B------:R-:W-:-:S04]  /*1570*/  @P1 IMAD.WIDE.U32 R136, R182, 0x10, R136 ;  /* 0x00000010b6881825 */ /* 0x000fc800078e0088 */
[--C-:B------:R-:W-:Y:S01]  /*1580*/  HADD2.F32 R236, -RZ, R134.reuse.H0_H0 ;  /* 0x20000086ffec7230 */ /* 0x100fe20000004100 */
[----:B------:R0:W5:Y:S01]  /*1590*/  @P1 LDG.E.128 R112, desc[UR4][R136.64] ;  /* 0x0000000488701981 */ /* 0x000162000c1e1d00 */
[--C-:B------:R-:W-:Y:S02]  /*15a0*/  HADD2.F32 R234, -RZ, R157.reuse.H0_H0 ;  /* 0x2000009dffea7230 */ /* 0x100fe40000004100 */
[----:B------:R-:W-:Y:S02]  /*15b0*/  HADD2.F32 R235, -RZ, R157.H1_H1 ;  /* 0x3000009dffeb7230 */ /* 0x000fe40000004100 */
[----:B------:R-:W-:Y:S02]  /*15c0*/  HADD2.F32 R203, -RZ, R134.H1_H1 ;  /* 0x30000086ffcb7230 */ /* 0x000fe40000004100 */
[----:B------:R-:W-:Y:S02]  /*15d0*/  HADD2.F32 R151, -RZ, R151.H1_H1 ;  /* 0x30000097ff977230 */ /* 0x000fe40000004100 */
[----:B------:R-:W-:-:S02]  /*15e0*/  HADD2.F32 R154, -RZ, R154.H1_H1 ;  /* 0x3000009aff9a7230 */ /* 0x000fc40000004100 */
[----:B------:R-:W-:Y:S02]  /*15f0*/  HADD2.F32 R155, -RZ, R155.H1_H1 ;  /* 0x3000009bff9b7230 */ /* 0x000fe40000004100 */
[C---:B------:R-:W-:Y:S01]  /*1600*/  FADD.FTZ R140, -R142.reuse, R145 ;  /* 0x000000918e8c7221 */ /* 0x040fe20000010100 */
[--C-:B------:R-:W-:Y:S02]  /*1610*/  HADD2.F32 R158, -RZ, R169.reuse.H0_H0 ;  /* 0x200000a9ff9e7230 */ /* 0x100fe40000004100 */
[C---:B------:R-:W-:Y:S01]  /*1620*/  FADD.FTZ R239, -R142.reuse, R239 ;  /* 0x000000ef8eef7221 */ /* 0x040fe20000010100 */
[----:B------:R-:W-:Y:S02]  /*1630*/  HADD2.F32 R157, -RZ, R169.H1_H1 ;  /* 0x300000a9ff9d7230 */ /* 0x000fe40000004100 */
[----:B------:R-:W-:Y:S01]  /*1640*/  FADD.FTZ R237, -R142, R237 ;  /* 0x000000ed8eed7221 */ /* 0x000fe20000010100 */
[----:B------:R-:W4:Y:S01]  /*1650*/  LDL.LU R169, [R1+0x38] ;  /* 0x0000380001a97983 */ /* 0x000f220000300800 */
[----:B------:R-:W-:-:S02]  /*1660*/  HADD2.F32 R135, -RZ, R135.H1_H1 ;  /* 0x30000087ff877230 */ /* 0x000fc40000004100 */
        /* <DEDUP_REMOVED lines=31> */
[----:B------:R-:W-:Y:S01]  /*1860*/  FADD.FTZ R142, -R142, R155 ;  /* 0x0000009b8e8e7221 */ /* 0x000fe20000010100 */
[--C-:B------:R-:W-:Y:S01]  /*1870*/  HADD2.F32 R206, -RZ, R156.reuse.H0_H0 ;  /* 0x2000009cffce7230 */ /* 0x100fe20000004100 */
[----:B------:R-:W5:Y:S01]  /*1880*/  LDG.E.64 R132, desc[UR4][R132.64] ;  /* 0x0000000484847981 */ /* 0x000f62000c1e1b00 */
[----:B------:R-:W-:-:S02]  /*1890*/  HADD2.F32 R232, -RZ, R156.H1_H1 ;  /* 0x3000009cffe87230 */ /* 0x000fc40000004100 */
[--C-:B------:R-:W-:Y:S01]  /*18a0*/  HADD2.F32 R156, -RZ, R170.reuse.H0_H0 ;  /* 0x200000aaff9c7230 */ /* 0x100fe20000004100 */
[----:B------:R-:W5:Y:S01]  /*18b0*/  LDG.E.64 R186, desc[UR4][R186.64] ;  /* 0x00000004baba7981 */ /* 0x000f62000c1e1b00 */
[----:B------:R-:W-:Y:S02]  /*18c0*/  HADD2.F32 R155, -RZ, R170.H1_H1 ;  /* 0x300000aaff9b7230 */ /* 0x000fe40000004100 */
[--C-:B------:R-:W-:Y:S01]  /*18d0*/  HADD2.F32 R229, -RZ, R159.reuse.H0_H0 ;  /* 0x2000009fffe57230 */ /* 0x100fe20000004100 */
[----:B------:R-:W5:Y:S01]  /*18e0*/  LDG.E.64 R184, desc[UR4][R184.64] ;  /* 0x00000004b8b87981 */ /* 0x000f62000c1e1b00 */
[----:B------:R-:W-:Y:S02]  /*18f0*/  HADD2.F32 R230, -RZ, R159.H1_H1 ;  /* 0x3000009fffe67230 */ /* 0x000fe40000004100 */
[--C-:B------:R-:W-:Y:S01]  /*1900*/  HADD2.F32 R144, -RZ, R168.reuse.H0_H0 ;  /* 0x200000a8ff907230 */ /* 0x100fe20000004100 */
[----:B------:R-:W5:Y:S01]  /*1910*/  LDG.E.64 R152, desc[UR4][R152.64] ;  /* 0x0000000498987981 */ /* 0x000f62000c1e1b00 */
[----:B------:R-:W-:-:S02]  /*1920*/  HADD2.F32 R159, -RZ, R168.H1_H1 ;  /* 0x300000a8ff9f7230 */ /* 0x000fc40000004100 */
[----:B------:R-:W-:Y:S01]  /*1930*/  HADD2.F32 R197, -RZ, R165.H0_H0 ;  /* 0x200000a5ffc57230 */ /* 0x000fe20000004100 */
[----:B------:R-:W5:Y:S01]  /*1940*/  LDG.E.64 R148, desc[UR4][R148.64] ;  /* 0x0000000494947981 */ /* 0x000f62000c1e1b00 */
[----:B---3--:R-:W-:Y:S01]  /*1950*/  FADD.FTZ R139, R200, R139 ;  /* 0x0000008bc88b7221 */ /* 0x008fe20000010000 */
[----:B--2---:R-:W-:Y:S01]  /*1960*/  FADD.FTZ R164, R238, R164 ;  /* 0x000000a4eea47221 */ /* 0x004fe20000010000 */
[----:B----4-:R-:W-:-:S04]  /*1970*/  FADD.FTZ R163, R202, R163 ;  /* 0x000000a3caa37221 */ /* 0x010fc80000010000 */
[----:B------:R-:W-:Y:S04]  /*1980*/  STL [R1+0x28], R164 ;  /* 0x000028a401007387 */ /* 0x000fe80000100800 */
[----:B------:R0:W-:Y:S04]  /*1990*/  STL [R1+0x24], R139 ;  /* 0x0000248b01007387 */ /* 0x0001e80000100800 */
[----:B0-----:R-:W2:Y:S04]  /*19a0*/  LDL.LU R139, [R1+0x34] ;  /* 0x00003400018b7983 */ /* 0x001ea80000300800 */
[----:B------:R-:W3:Y:S04]  /*19b0*/  LDL.LU R170, [R1+0x40] ;  /* 0x0000400001aa7983 */ /* 0x000ee80000300800 */
[----:B------:R-:W-:Y:S04]  /*19c0*/  STL [R1+0x30], R163 ;  /* 0x000030a301007387 */ /* 0x000fe80000100800 */
[----:B------:R-:W4:Y:S01]  /*19d0*/  LDL.LU R168, [R1+0x3c] ;  /* 0x00003c0001a87983 */ /* 0x000f220000300800 */
[----:B------:R-:W-:-:S05]  /*19e0*/  FADD.FTZ R160, R210, R160 ;  /* 0x000000a0d2a07221 */ /* 0x000fca0000010000 */
[----:B------:R-:W-:Y:S01]  /*19f0*/  STL [R1+0x2c], R160 ;  /* 0x00002ca001007387 */ /* 0x000fe20000100800 */
[----:B------:R-:W-:Y:S01]  /*1a00*/  FMUL.FTZ R164, R2, R138 ;  /* 0x0000008a02a47220 */ /* 0x000fe20000410000 */
[----:B------:R-:W-:-:S05]  /*1a10*/  FADD.FTZ R169, R215, R169 ;  /* 0x000000a9d7a97221 */ /* 0x000fca0000010000 */
[----:B------:R0:W-:Y:S04]  /*1a20*/  STL [R1+0x38], R169 ;  /* 0x000038a901007387 */ /* 0x0001e80000100800 */
[----:B0-----:R-:W4:Y:S01]  /*1a30*/  LDL.LU R169, [R1+0x48] ;  /* 0x0000480001a97983 */ /* 0x001f220000300800 */
[----:B--2---:R-:W-:-:S05]  /*1a40*/  FADD.FTZ R139, R243, R139 ;  /* 0x0000008bf38b7221 */ /* 0x004fca0000010000 */
[----:B------:R0:W-:Y:S01]  /*1a50*/  STL [R1+0x34], R139 ;  /* 0x0000348b01007387 */ /* 0x0001e20000100800 */
[----:B---3--:R-:W-:Y:S01]  /*1a60*/  FADD.FTZ R170, R247, R170 ;  /* 0x000000aaf7aa7221 */ /* 0x008fe20000010000 */
[----:B----4-:R-:W-:Y:S02]  /*1a70*/  FADD.FTZ R168, R248, R168 ;  /* 0x000000a8f8a87221 */ /* 0x010fe40000010000 */
[----:B0-----:R-:W2:Y:S04]  /*1a80*/  LDL.LU R139, [R1+0x44] ;  /* 0x00004400018b7983 */ /* 0x001ea80000300800 */
[----:B------:R-:W3:Y:S04]  /*1a90*/  LDL.LU R138, [R1+0x50] ;  /* 0x00005000018a7983 */ /* 0x000ee80000300800 */
[----:B------:R-:W-:Y:S04]  /*1aa0*/  STL [R1+0x40], R170 ;  /* 0x000040aa01007387 */ /* 0x000fe80000100800 */
[----:B------:R0:W-:Y:S04]  /*1ab0*/  STL [R1+0x3c], R168 ;  /* 0x00003ca801007387 */ /* 0x0001e80000100800 */
[----:B0-----:R-:W4:Y:S01]  /*1ac0*/  LDL.LU R168, [R1+0x4c] ;  /* 0x00004c0001a87983 */ /* 0x001f220000300800 */
[C---:B------:R-:W-:Y:S01]  /*1ad0*/  FMUL.FTZ R239, R2.reuse, R239 ;  /* 0x000000ef02ef7220 */ /* 0x040fe20000410000 */
[C---:B------:R-:W-:Y:S01]  /*1ae0*/  FMUL.FTZ R237, R2.reuse, R237 ;  /* 0x000000ed02ed7220 */ /* 0x040fe20000410000 */
[C---:B------:R-:W-:Y:S01]  /*1af0*/  FMUL.FTZ R203, R2.reuse, R203 ;  /* 0x000000cb02cb7220 */ /* 0x040fe20000410000 */
[----:B------:R-:W-:Y:S01]  /*1b00*/  FMUL.FTZ R236, R2, R236 ;  /* 0x000000ec02ec7220 */ /* 0x000fe20000410000 */
[----:B------:R-:W-:-:S02]  /*1b10*/  HADD2.F32 R199, -RZ, R165.H1_H1 ;  /* 0x300000a5ffc77230 */ /* 0x000fc40000004100 */
[-C--:B------:R-:W-:Y:S01]  /*1b20*/  FFMA.FTZ R5, R239, R200.reuse, R5 ;  /* 0x000000c8ef057223 */ /* 0x080fe20000010005 */
[----:B------:R-:W-:Y:S01]  /*1b30*/  FMUL.FTZ R165, R105, R200 ;  /* 0x000000c869a57220 */ /* 0x000fe20000410000 */
        /* <DEDUP_REMOVED lines=8> */
[----:B------:R-:W-:-:S05]  /*1bc0*/  FADD.FTZ R169, R206, R169 ;  /* 0x000000a9cea97221 */ /* 0x000fca0000010000 */
[----:B------:R-:W-:Y:S01]  /*1bd0*/  STL [R1+0x48], R169 ;  /* 0x000048a901007387 */ /* 0x000fe20000100800 */
[----:B--2---:R-:W-:Y:S01]  /*1be0*/  FADD.FTZ R139, R232, R139 ;  /* 0x0000008be88b7221 */ /* 0x004fe20000010000 */
[----:B---3--:R-:W-:-:S04]  /*1bf0*/  FADD.FTZ R138, R234, R138 ;  /* 0x0000008aea8a7221 */ /* 0x008fc80000010000 */
[----:B------:R0:W-:Y:S04]  /*1c00*/  STL [R1+0x44], R139 ;  /* 0x0000448b01007387 */ /* 0x0001e80000100800 */
[----:B0-----:R-:W2:Y:S04]  /*1c10*/  LDL.LU R139, [R1+0x58] ;  /* 0x00005800018b7983 */ /* 0x001ea80000300800 */
[----:B------:R-:W3:Y:S01]  /*1c20*/  LDL.LU R243, [R1+0x54] ;  /* 0x0000540001f37983 */ /* 0x000ee20000300800 */
[----:B----4-:R-:W-:-:S03]  /*1c30*/  FADD.FTZ R168, R235, R168 ;  /* 0x000000a8eba87221 */ /* 0x010fc60000010000 */
[----:B------:R-:W4:Y:S04]  /*1c40*/  LDL.LU R215, [R1+0x60] ;  /* 0x0000600001d77983 */ /* 0x000f280000300800 */
[----:B------:R0:W-:Y:S04]  /*1c50*/  STL [R1+0x50], R138 ;  /* 0x0000508a01007387 */ /* 0x0001e80000100800 */
[----:B0-----:R-:W4:Y:S04]  /*1c60*/  LDL.LU R138, [R1+0x5c] ;  /* 0x00005c00018a7983 */ /* 0x001f280000300800 */
[----:B------:R-:W4:Y:S04]  /*1c70*/  LDL.LU R210, [R1+0x68] ;  /* 0x0000680001d27983 */ /* 0x000f280000300800 */
[----:B------:R-:W4:Y:S04]  /*1c80*/  LDL.LU R169, [R1+0x64] ;  /* 0x0000640001a97983 */ /* 0x000f280000300800 */
[----:B------:R0:W-:Y:S04]  /*1c90*/  STL [R1+0x4c], R168 ;  /* 0x00004ca801007387 */ /* 0x0001e80000100800 */
[----:B0-----:R-:W4:Y:S01]  /*1ca0*/  LDL.LU R168, [R1+0x70] ;  /* 0x0000700001a87983 */ /* 0x001f220000300800 */
[----:B------:R-:W-:-:S02]  /*1cb0*/  HADD2.F32 R216, -RZ, R161.H0_H0 ;  /* 0x200000a1ffd87230 */ /* 0x000fc40000004100 */
[----:B------:R-:W-:Y:S01]  /*1cc0*/  FMUL.FTZ R201, R2, R201 ;  /* 0x000000c902c97220 */ /* 0x000fe20000410000 */
[----:B------:R-:W-:-:S03]  /*1cd0*/  FMUL.FTZ R170, R102, R247 ;  /* 0x000000f766aa7220 */ /* 0x000fc60000410000 */
[----:B------:R-:W-:Y:S01]  /*1ce0*/  FFMA.FTZ R12, R201, R247, R12 ;  /* 0x000000f7c90c7223 */ /* 0x000fe2000001000c */
[----:B--2---:R-:W-:Y:S01]  /*1cf0*/  FADD.FTZ R139, R225, R139 ;  /* 0x0000008be18b7221 */ /* 0x004fe20000010000 */
[----:B---3--:R-:W-:-:S04]  /*1d00*/  FADD.FTZ R243, R227, R243 ;  /* 0x000000f3e3f37221 */ /* 0x008fc80000010000 */
[----:B------:R0:W-:Y:S01]  /*1d10*/  STL [R1+0x58], R139 ;  /* 0x0000588b01007387 */ /* 0x0001e20000100800 */
[----:B----4-:R-:W-:-:S03]  /*1d20*/  FADD.FTZ R215, R229, R215 ;  /* 0x000000d7e5d77221 */ /* 0x010fc60000010000 */
[----:B0-----:R-:W2:Y:S04]  /*1d30*/  LDL.LU R139, [R1+0x6c] ;  /* 0x00006c00018b7983 */ /* 0x001ea80000300800 */
[----:B------:R-:W-:Y:S01]  /*1d40*/  STL [R1+0x54], R243 ;  /* 0x000054f301007387 */ /* 0x000fe20000100800 */
[----:B------:R-:W-:-:S03]  /*1d50*/  FADD.FTZ R138, R230, R138 ;  /* 0x0000008ae68a7221 */ /* 0x000fc60000010000 */
[----:B------:R-:W-:Y:S01]  /*1d60*/  STL [R1+0x60], R215 ;  /* 0x000060d701007387 */ /* 0x000fe20000100800 */
[----:B------:R-:W-:-:S03]  /*1d70*/  FADD.FTZ R210, R221, R210 ;  /* 0x000000d2ddd27221 */ /* 0x000fc60000010000 */
[----:B------:R0:W-:Y:S01]  /*1d80*/  STL [R1+0x5c], R138 ;  /* 0x00005c8a01007387 */ /* 0x0001e20000100800 */
[----:B------:R-:W-:-:S03]  /*1d90*/  FADD.FTZ R169, R218, R169 ;  /* 0x000000a9daa97221 */ /* 0x000fc60000010000 */
[----:B0-----:R-:W3:Y:S04]  /*1da0*/  LDL.LU R138, [R1+0x78] ;  /* 0x00007800018a7983 */ /* 0x001ee80000300800 */
[----:B------:R-:W-:Y:S01]  /*1db0*/  STL [R1+0x68], R210 ;  /* 0x000068d201007387 */ /* 0x000fe20000100800 */
[----:B------:R-:W-:-:S03]  /*1dc0*/  FADD.FTZ R168, R216, R168 ;  /* 0x000000a8d8a87221 */ /* 0x000fc60000010000 */
[----:B------:R-:W-:Y:S04]  /*1dd0*/  STL [R1+0x64], R169 ;  /* 0x000064a901007387 */ /* 0x000fe80000100800 */
[----:B------:R0:W-:Y:S04]  /*1de0*/  STL [R1+0x70], R168 ;  /* 0x000070a801007387 */ /* 0x0001e80000100800 */
[----:B0-----:R-:W4:Y:S04]  /*1df0*/  LDL.LU R168, [R1+0x74] ;  /* 0x0000740001a87983 */ /* 0x001f280000300800 */
[----:B------:R-:W4:Y:S01]  /*1e00*/  LDL.LU R247, [R1+0x80] ;  /* 0x0000800001f77983 */ /* 0x000f220000300800 */
[----:B------:R-:W-:-:S02]  /*1e10*/  HADD2.F32 R161, -RZ, R161.H1_H1 ;  /* 0x300000a1ffa17230 */ /* 0x000fc40000004100 */
[--C-:B------:R-:W-:Y:S01]  /*1e20*/  HADD2.F32 R208, -RZ, R162.reuse.H0_H0 ;  /* 0x200000a2ffd07230 */ /* 0x100fe20000004100 */
[----:B------:R-:W4:Y:S01]  /*1e30*/  LDL.LU R243, [R1] ;  /* 0x0000000001f37983 */ /* 0x000f220000300800 */
[----:B------:R-:W-:Y:S02]  /*1e40*/  HADD2.F32 R162, -RZ, R162.H1_H1 ;  /* 0x300000a2ffa27230 */ /* 0x000fe40000004100 */
[C---:B------:R-:W-:Y:S01]  /*1e50*/  FMUL.FTZ R209, R2.reuse, R209 ;  /* 0x000000d102d17220 */ /* 0x040fe20000410000 */
[----:B------:R-:W-:Y:S01]  /*1e60*/  FMUL.FTZ R219, R2, R219 ;  /* 0x000000db02db7220 */ /* 0x000fe20000410000 */
[-C--:B------:R-:W-:Y:S02]  /*1e70*/  FMUL.FTZ R215, R91, R161.reuse ;  /* 0x000000a15bd77220 */ /* 0x080fe40000410000 */
[-C--:B------:R-:W-:Y:S01]  /*1e80*/  FFMA.FTZ R250, R209, R162.reuse, R250 ;  /* 0x000000a2d1fa7223 */ /* 0x080fe200000100fa */
[----:B------:R-:W-:Y:S01]  /*1e90*/  FMUL.FTZ R210, R85, R162 ;  /* 0x000000a255d27220 */ /* 0x000fe20000410000 */
[----:B------:R-:W-:Y:S01]  /*1ea0*/  FFMA.FTZ R246, R219, R161, R246 ;  /* 0x000000a1dbf67223 */ /* 0x000fe200000100f6 */
[----:B--2---:R-:W-:-:S05]  /*1eb0*/  FADD.FTZ R139, R161, R139 ;  /* 0x0000008ba18b7221 */ /* 0x004fca0000010000 */
[----:B------:R-:W-:Y:S04]  /*1ec0*/  STL [R1+0x6c], R139 ;  /* 0x00006c8b01007387 */ /* 0x000fe80000100800 */
[----:B------:R-:W2:Y:S01]  /*1ed0*/  LDL.LU R169, [R1+0x7c] ;  /* 0x00007c0001a97983 */ /* 0x000ea20000300800 */
[----:B---3--:R-:W-:-:S05]  /*1ee0*/  FADD.FTZ R138, R208, R138 ;  /* 0x0000008ad08a7221 */ /* 0x008fca0000010000 */
[----:B------:R-:W-:Y:S01]  /*1ef0*/  STL [R1+0x78], R138 ;  /* 0x0000788a01007387 */ /* 0x000fe20000100800 */
[----:B----4-:R-:W-:-:S05]  /*1f00*/  FADD.FTZ R168, R162, R168 ;  /* 0x000000a8a2a87221 */ /* 0x010fca0000010000 */
[----:B------:R0:W-:Y:S04]  /*1f10*/  STL [R1+0x74], R168 ;  /* 0x000074a801007387 */ /* 0x0001e80000100800 */
[----:B0-----:R-:W3:Y:S01]  /*1f20*/  LDL.LU R168, [R1+0x88] ;  /* 0x0000880001a87983 */ /* 0x001ee20000300800 */
[----:B------:R-:W-:-:S03]  /*1f30*/  FADD.FTZ R247, R212, R247 ;  /* 0x000000f7d4f77221 */ /* 0x000fc60000010000 */
[----:B------:R-:W4:Y:S04]  /*1f40*/  LDL.LU R162, [R1+0x8] ;  /* 0x0000080001a27983 */ /* 0x000f280000300800 */
[----:B------:R-:W-:Y:S04]  /*1f50*/  STL [R1+0x80], R247 ;  /* 0x000080f701007387 */ /* 0x000fe80000100800 */
[----:B------:R-:W4:Y:S01]  /*1f60*/  LDL.LU R161, [R1+0x84] ;  /* 0x0000840001a17983 */ /* 0x000f220000300800 */
[----:B------:R-:W-:-:S04]  /*1f70*/  FMUL.FTZ R211, R2, R211 ;  /* 0x000000d302d37220 */ /* 0x000fc80000410000 */
[----:B------:R-:W-:-:S05]  /*1f80*/  FFMA.FTZ R243, R211, R212, R243 ;  /* 0x000000d4d3f37223 */ /* 0x000fca00000100f3 */
[----:B------:R-:W-:Y:S01]  /*1f90*/  STL [R1], R243 ;  /* 0x000000f301007387 */ /* 0x000fe20000100800 */
[----:B------:R-:W-:Y:S01]  /*1fa0*/  FMUL.FTZ R192, R2, R192 ;  /* 0x000000c002c07220 */ /* 0x000fe20000410000 */
[----:B--2---:R-:W-:-:S05]  /*1fb0*/  FADD.FTZ R169, R214, R169 ;  /* 0x000000a9d6a97221 */ /* 0x004fca0000010000 */
[----:B------:R0:W-:Y:S04]  /*1fc0*/  STL [R1+0x7c], R169 ;  /* 0x00007ca901007387 */ /* 0x0001e80000100800 */
[----:B0-----:R-:W2:Y:S01]  /*1fd0*/  LDL.LU R169, [R1+0x4] ;  /* 0x0000040001a97983 */ /* 0x001ea20000300800 */
[----:B---3--:R-:W-:-:S05]  /*1fe0*/  FADD.FTZ R168, R193, R168 ;  /* 0x000000a8c1a87221 */ /* 0x008fca0000010000 */
[----:B------:R0:W-:Y:S04]  /*1ff0*/  STL [R1+0x88], R168 ;  /* 0x000088a801007387 */ /* 0x0001e80000100800 */
[----:B0-----:R-:W3:Y:S01]  /*2000*/  LDL.LU R168, [R1+0x90] ;  /* 0x0000900001a87983 */ /* 0x001ee20000300800 */
[----:B----4-:R-:W-:Y:S01]  /*2010*/  FFMA.FTZ R162, R192, R193, R162 ;  /* 0x000000c1c0a27223 */ /* 0x010fe200000100a2 */
[----:B------:R-:W-:-:S04]  /*2020*/  FADD.FTZ R161, R195, R161 ;  /* 0x000000a1c3a17221 */ /* 0x000fc80000010000 */
[----:B------:R0:W-:Y:S04]  /*2030*/  STL [R1+0x8], R162 ;  /* 0x000008a201007387 */ /* 0x0001e80000100800 */
[----:B0-----:R-:W4:Y:S04]  /*2040*/  LDL.LU R162, [R1+0x10] ;  /* 0x0000100001a27983 */ /* 0x001f280000300800 */
[----:B------:R0:W-:Y:S04]  /*2050*/  STL [R1+0x84], R161 ;  /* 0x000084a101007387 */ /* 0x0001e80000100800 */
[----:B0-----:R-:W4:Y:S01]  /*2060*/  LDL.LU R161, [R1+0x8c] ;  /* 0x00008c0001a17983 */ /* 0x001f220000300800 */
[C---:B------:R-:W-:Y:S01]  /*2070*/  FMUL.FTZ R194, R2.reuse, R194 ;  /* 0x000000c202c27220 */ /* 0x040fe20000410000 */
[----:B------:R-:W-:-:S03]  /*2080*/  FMUL.FTZ R196, R2, R196 ;  /* 0x000000c402c47220 */ /* 0x000fc60000410000 */
[----:B--2---:R-:W-:-:S05]  /*2090*/  FFMA.FTZ R169, R194, R195, R169 ;  /* 0x000000c3c2a97223 */ /* 0x004fca00000100a9 */
[----:B------:R0:W-:Y:S04]  /*20a0*/  STL [R1+0x4], R169 ;  /* 0x000004a901007387 */ /* 0x0001e80000100800 */
[----:B0-----:R-:W2:Y:S01]  /*20b0*/  LDL.LU R169, [R1+0xc] ;  /* 0x00000c0001a97983 */ /* 0x001ea20000300800 */
[----:B---3--:R-:W-:-:S05]  /*20c0*/  FADD.FTZ R168, R197, R168 ;  /* 0x000000a8c5a87221 */ /* 0x008fca0000010000 */
[----:B------:R0:W-:Y:S04]  /*20d0*/  STL [R1+0x90], R168 ;  /* 0x000090a801007387 */ /* 0x0001e80000100800 */
[----:B0-----:R-:W3:Y:S01]  /*20e0*/  LDL.LU R168, [R1+0x98] ;  /* 0x0000980001a87983 */ /* 0x001ee20000300800 */
[----:B----4-:R-:W-:-:S05]  /*20f0*/  FFMA.FTZ R162, R196, R197, R162 ;  /* 0x000000c5c4a27223 */ /* 0x010fca00000100a2 */
[----:B------:R0:W-:Y:S01]  /*2100*/  STL [R1+0x10], R162 ;  /* 0x000010a201007387 */ /* 0x0001e20000100800 */
[----:B------:R-:W-:-:S03]  /*2110*/  FADD.FTZ R161, R199, R161 ;  /* 0x000000a1c7a17221 */ /* 0x000fc60000010000 */
[----:B0-----:R-:W4:Y:S04]  /*2120*/  LDL.LU R162, [R1+0x18] ;  /* 0x0000180001a27983 */ /* 0x001f280000300800 */
[----:B------:R0:W-:Y:S04]  /*2130*/  STL [R1+0x8c], R161 ;  /* 0x00008ca101007387 */ /* 0x0001e80000100800 */
[----:B0-----:R-:W4:Y:S01]  /*2140*/  LDL.LU R161, [R1+0x94] ;  /* 0x0000940001a17983 */ /* 0x001f220000300800 */
[----:B------:R-:W-:Y:S01]  /*2150*/  FMUL.FTZ R198, R2, R198 ;  /* 0x000000c602c67220 */ /* 0x000fe20000410000 */
[----:B------:R-:W-:-:S02]  /*2160*/  HADD2.F32 R189, -RZ, R166.H0_H0 ;  /* 0x200000a6ffbd7230 */ /* 0x000fc40000004100 */
[----:B------:R-:W4:Y:S01]  /*2170*/  LDL.LU R243, [R1+0x14] ;  /* 0x0000140001f37983 */ /* 0x000f220000300800 */
[----:B------:R-:W-:Y:S01]  /*2180*/  FMUL.FTZ R191, R2, R191 ;  /* 0x000000bf02bf7220 */ /* 0x000fe20000410000 */
[----:B------:R-:W-:Y:S02]  /*2190*/  HADD2.F32 R166, -RZ, R166.H1_H1 ;  /* 0x300000a6ffa67230 */ /* 0x000fe40000004100 */
        /* <DEDUP_REMOVED lines=12> */
[----:B------:R-:W-:-:S04]  /*2260*/  FMUL.FTZ R134, R2, R134 ;  /* 0x0000008602867220 */ /* 0x000fc80000410000 */
[-C--:B------:R-:W-:Y:S01]  /*2270*/  FFMA.FTZ R6, R134, R238.reuse, R6 ;  /* 0x000000ee86067223 */ /* 0x080fe20000010006 */
[----:B------:R-:W-:-:S04]  /*2280*/  FMUL.FTZ R238, R104, R238 ;  /* 0x000000ee68ee7220 */ /* 0x000fc80000410000 */
        /* <DEDUP_REMOVED lines=14> */
[C---:B------:R-:W-:Y:S01]  /*2370*/  FMUL.FTZ R171, R2.reuse, R135 ;  /* 0x0000008702ab7220 */ /* 0x040fe20000410000 */
[C---:B------:R-:W-:Y:S01]  /*2380*/  FMUL.FTZ R204, R2.reuse, R204 ;  /* 0x000000cc02cc7220 */ /* 0x040fe20000410000 */
        /* <DEDUP_REMOVED lines=54> */
[----:B------:R-:W-:-:S02]  /*26f0*/  HADD2.F32 R137, -RZ, R167.H0_H0 ;  /* 0x200000a7ff897230 */ /* 0x000fc40000004100 */
[----:B------:R-:W-:Y:S01]  /*2700*/  FMUL.FTZ R216, R90, R216 ;  /* 0x000000d85ad87220 */ /* 0x000fe20000410000 */
[C---:B------:R-:W-:Y:S01]  /*2710*/  FMUL.FTZ R190, R2.reuse, R190 ;  /* 0x000000be02be7220 */ /* 0x040fe20000410000 */
[----:B------:R-:W-:Y:S01]  /*2720*/  FADD.FTZ R139, R139, R218 ;  /* 0x000000da8b8b7221 */ /* 0x000fe20000010000 */
[----:B------:R-:W-:Y:S01]  /*2730*/  FFMA.FTZ R138, R217, R218, R138 ;  /* 0x000000dad98a7223 */ /* 0x000fe2000001008a */
[----:B------:R-:W-:Y:S01]  /*2740*/  FMUL.FTZ R207, R2, R207 ;  /* 0x000000cf02cf7220 */ /* 0x000fe20000410000 */
[----:B------:R-:W-:Y:S01]  /*2750*/  FFMA.FTZ R243, R190, R166, R243 ;  /* 0x000000a6bef37223 */ /* 0x000fe200000100f3 */
[----:B------:R-:W-:Y:S01]  /*2760*/  FADD.FTZ R139, R139, R216 ;  /* 0x000000d88b8b7221 */ /* 0x000fe20000010000 */
[----:B------:R-:W-:Y:S01]  /*2770*/  FFMA.FTZ R138, R222, R216, R138 ;  /* 0x000000d8de8a7223 */ /* 0x000fe2000001008a */
[----:B------:R-:W-:Y:S01]  /*2780*/  FMUL.FTZ R188, R2, R188 ;  /* 0x000000bc02bc7220 */ /* 0x000fe20000410000 */
[-C--:B------:R-:W-:Y:S01]  /*2790*/  FFMA.FTZ R251, R207, R208.reuse, R251 ;  /* 0x000000d0cffb7223 */ /* 0x080fe200000100fb */
[----:B------:R-:W-:Y:S01]  /*27a0*/  FMUL.FTZ R208, R84, R208 ;  /* 0x000000d054d07220 */ /* 0x000fe20000410000 */
[----:B------:R-:W-:Y:S01]  /*27b0*/  FADD.FTZ R139, R139, R215 ;  /* 0x000000d78b8b7221 */ /* 0x000fe20000010000 */
[----:B------:R-:W-:Y:S01]  /*27c0*/  FFMA.FTZ R138, R219, R215, R138 ;  /* 0x000000d7db8a7223 */ /* 0x000fe2000001008a */
[----:B------:R-:W-:Y:S03]  /*27d0*/  STL [R1+0x14], R243 ;  /* 0x000014f301007387 */ /* 0x000fe60000100800 */
[----:B------:R-:W-:Y:S01]  /*27e0*/  FFMA.FTZ R138, R207, R208, R138 ;  /* 0x000000d0cf8a7223 */ /* 0x000fe2000001008a */
[----:B------:R-:W-:Y:S01]  /*27f0*/  FMUL.FTZ R213, R2, R213 ;  /* 0x000000d502d57220 */ /* 0x000fe20000410000 */
[----:B------:R-:W-:-:S03]  /*2800*/  FMUL.FTZ R212, R86, R212 ;  /* 0x000000d456d47220 */ /* 0x000fc60000410000 */
[-C--:B------:R-:W-:Y:S01]  /*2810*/  FFMA.FTZ R252, R213, R214.reuse, R252 ;  /* 0x000000d6d5fc7223 */ /* 0x080fe200000100fc */
[----:B------:R-:W-:Y:S01]  /*2820*/  FMUL.FTZ R214, R87, R214 ;  /* 0x000000d657d67220 */ /* 0x000fe20000410000 */
[----:B------:R-:W-:Y:S01]  /*2830*/  FMUL.FTZ R193, R80, R193 ;  /* 0x000000c150c17220 */ /* 0x000fe20000410000 */
[----:B------:R-:W-:Y:S01]  /*2840*/  FMUL.FTZ R195, R81, R195 ;  /* 0x000000c351c37220 */ /* 0x000fe20000410000 */
[----:B------:R-:W-:Y:S01]  /*2850*/  FMUL.FTZ R197, R82, R197 ;  /* 0x000000c552c57220 */ /* 0x000fe20000410000 */
[----:B------:R-:W-:Y:S01]  /*2860*/  FMUL.FTZ R199, R83, R199 ;  /* 0x000000c753c77220 */ /* 0x000fe20000410000 */
[----:B------:R-:W-:Y:S01]  /*2870*/  FMUL.FTZ R189, R76, R189 ;  /* 0x000000bd4cbd7220 */ /* 0x000fe20000410000 */
[----:B------:R-:W-:Y:S01]  /*2880*/  FMUL.FTZ R166, R77, R166 ;  /* 0x000000a64da67220 */ /* 0x000fe20000410000 */
[----:B------:R-:W-:Y:S02]  /*2890*/  HADD2.F32 R167, -RZ, R167.H1_H1 ;  /* 0x300000a7ffa77230 */ /* 0x000fe40000004100 */
[----:B------:R-:W-:Y:S01]  /*28a0*/  FMUL.FTZ R140, R2, R140 ;  /* 0x0000008c028c7220 */ /* 0x000fe20000410000 */
[----:B------:R-:W-:Y:S01]  /*28b0*/  FADD.FTZ R27, R144, R27 ;  /* 0x0000001b901b7221 */ /* 0x000fe20000010000 */
[----:B------:R-:W-:-:S02]  /*28c0*/  FMUL.FTZ R143, R2, R143 ;  /* 0x0000008f028f7220 */ /* 0x000fc40000410000 */
[-C--:B------:R-:W-:Y:S01]  /*28d0*/  FFMA.FTZ R19, R140, R144.reuse, R19 ;  /* 0x000000908c137223 */ /* 0x080fe20000010013 */
[----:B------:R-:W-:Y:S01]  /*28e0*/  FMUL.FTZ R144, R72, R144 ;  /* 0x0000009048907220 */ /* 0x000fe20000410000 */
[----:B------:R-:W-:Y:S01]  /*28f0*/  FADD.FTZ R26, R159, R26 ;  /* 0x0000001a9f1a7221 */ /* 0x000fe20000010000 */
[-C--:B------:R-:W-:Y:S01]  /*2900*/  FFMA.FTZ R18, R143, R159.reuse, R18 ;  /* 0x0000009f8f127223 */ /* 0x080fe20000010012 */
        /* <DEDUP_REMOVED lines=15> */
[----:B------:R-:W-:Y:S01]  /*2a00*/  FFMA.FTZ R22, R145, R155, R22 ;  /* 0x0000009b91167223 */ /* 0x000fe20000010016 */
[----:B------:R-:W-:Y:S01]  /*2a10*/  FMUL.FTZ R147, R2, R147 ;  /* 0x0000009302937220 */ /* 0x000fe20000410000 */
[----:B------:R-:W-:Y:S01]  /*2a20*/  FMUL.FTZ R155, R69, R155 ;  /* 0x0000009b459b7220 */ /* 0x000fe20000410000 */
[----:B------:R-:W-:Y:S01]  /*2a30*/  FADD.FTZ R177, R154, R177 ;  /* 0x000000b19ab17221 */ /* 0x000fe20000010000 */
[----:B--2---:R-:W-:-:S05]  /*2a40*/  FADD.FTZ R169, R137, R169 ;  /* 0x000000a989a97221 */ /* 0x004fca0000010000 */
[----:B------:R0:W-:Y:S02]  /*2a50*/  STL [R1+0xa0], R169 ;  /* 0x0000a0a901007387 */ /* 0x0001e40000100800 */
[-C--:B0-----:R-:W-:Y:S01]  /*2a60*/  FMUL.FTZ R169, R78, R137.reuse ;  /* 0x000000894ea97220 */ /* 0x081fe20000410000 */
[----:B---3--:R-:W-:Y:S01]  /*2a70*/  FFMA.FTZ R168, R188, R137, R168 ;  /* 0x00000089bca87223 */ /* 0x008fe200000100a8 */
[----:B------:R-:W-:-:S04]  /*2a80*/  FADD.FTZ R137, R139, R208 ;  /* 0x000000d08b897221 */ /* 0x000fc80000010000 */
[----:B------:R0:W-:Y:S01]  /*2a90*/  STL [R1+0x20], R168 ;  /* 0x000020a801007387 */ /* 0x0001e20000100800 */
[----:B------:R-:W-:-:S04]  /*2aa0*/  FADD.FTZ R137, R137, R210 ;  /* 0x000000d289897221 */ /* 0x000fc80000010000 */
[----:B------:R-:W-:Y:S01]  /*2ab0*/  FADD.FTZ R137, R137, R212 ;  /* 0x000000d489897221 */ /* 0x000fe20000010000 */
[----:B0-----:R-:W-:Y:S01]  /*2ac0*/  FMUL.FTZ R168, R2, R136 ;  /* 0x0000008802a87220 */ /* 0x001fe20000410000 */
        /* <DEDUP_REMOVED lines=16> */
[----:B----4-:R-:W-:Y:S01]  /*2bd0*/  FADD.FTZ R162, R167, R162 ;  /* 0x000000a2a7a27221 */ /* 0x010fe20000010000 */
        /* <DEDUP_REMOVED lines=16> */
[----:B------:R-:W-:Y:S01]  /*2ce0*/  FFMA.FTZ R25, R147, R154, R25 ;  /* 0x0000009a93197223 */ /* 0x000fe20000010019 */
[----:B------:R-:W-:Y:S01]  /*2cf0*/  FMUL.FTZ R142, R2, R142 ;  /* 0x0000008e028e7220 */ /* 0x000fe20000410000 */
[----:B------:R-:W-:Y:S01]  /*2d00*/  FMUL.FTZ R154, R70, R154 ;  /* 0x0000009a469a7220 */ /* 0x000fe20000410000 */
[----:B------:R-:W-:Y:S01]  /*2d10*/  FADD.FTZ R137, R137, R155 ;  /* 0x0000009b89897221 */ /* 0x000fe20000010000 */
[----:B------:R-:W-:Y:S01]  /*2d20*/  FFMA.FTZ R136, R145, R155, R136 ;  /* 0x0000009b91887223 */ /* 0x000fe20000010088 */
[----:B------:R-:W-:Y:S01]  /*2d30*/  STL [R1+0x9c], R162 ;  /* 0x00009ca201007387 */ /* 0x000fe20000100800 */
[----:B------:R-:W-:Y:S01]  /*2d40*/  FADD.FTZ R176, R151, R176 ;  /* 0x000000b097b07221 */ /* 0x000fe20000010000 */
[-C--:B------:R-:W-:Y:S01]  /*2d50*/  FFMA.FTZ R24, R142, R151.reuse, R24 ;  /* 0x000000978e187223 */ /* 0x080fe20000010018 */
[----:B------:R-:W-:Y:S01]  /*2d60*/  UMOV UR6, 0xffffffff ;  /* 0xffffffff00067882 */ /* 0x000fe20000000000 */
[----:B------:R0:W-:Y:S01]  /*2d70*/  STL [R1+0x1c], R161 ;  /* 0x00001ca101007387 */ /* 0x0001e20000100800 */
[----:B------:R-:W-:Y:S01]  /*2d80*/  FMUL.FTZ R151, R71, R151 ;  /* 0x0000009747977220 */ /* 0x000fe20000410000 */
[----:B------:R-:W-:Y:S01]  /*2d90*/  FADD.FTZ R137, R137, R154 ;  /* 0x0000009a89897221 */ /* 0x000fe20000010000 */
[----:B------:R-:W-:Y:S01]  /*2da0*/  FFMA.FTZ R11, R171, R248, R11 ;  /* 0x000000f8ab0b7223 */ /* 0x000fe2000001000b */
[----:B0-----:R-:W-:-:S02]  /*2db0*/  FFMA.FTZ R161, R147, R154, R136 ;  /* 0x0000009a93a17223 */ /* 0x001fc40000010088 */
        /* <DEDUP_REMOVED lines=21> */
.L_x_9774:
[----:B------:R-:W1:Y:S01]  /*2f10*/  LDC.64 R138, c[0x0][0x220] ;  /* 0x00008800ff8a7b82 */ /* 0x000e620000000a00 */
[----:B------:R-:W-:Y:S01]  /*2f20*/  FADD.FTZ R243, R136, R137 ;  /* 0x0000008988f37221 */ /* 0x000fe20000010000 */
[----:B-1----:R-:W-:-:S06]  /*2f30*/  IMAD.WIDE.U32 R136, R183, 0x10, R138 ;  /* 0x00000010b7887825 */ /* 0x002fcc00078e008a */
[----:B------:R-:W2:Y:S01]  /*2f40*/  LDG.E.128 R136, desc[UR4][R136.64] ;  /* 0x0000000488887981 */ /* 0x000ea2000c1e1d00 */
[----:B0-----:R-:W-:Y:S01]  /*2f50*/  FADD.FTZ R161, R161, R162 ;  /* 0x000000a2a1a17221 */ /* 0x001fe20000010000 */
[----:B------:R-:W-:Y:S01]  /*2f60*/  FMUL.FTZ R162, R243, UR11 ;  /* 0x0000000bf3a27c20 */ /* 0x000fe20008410000 */
[C---:B-----5:R-:W-:Y:S02]  /*2f70*/  LOP3.LUT P3, RZ, R132.reuse, 0xff00, RZ, 0xc0, !PT ;  /* 0x0000ff0084ff7812 */ /* 0x060fe4000786c0ff */
[----:B------:R-:W-:Y:S01]  /*2f80*/  FMUL.FTZ R161, R161, UR11 ;  /* 0x0000000ba1a17c20 */ /* 0x000fe20008410000 */
[----:B------:R-:W-:Y:S02]  /*2f90*/  LOP3.LUT P6, RZ, R132, 0xff0000, RZ, 0xc0, !PT ;  /* 0x00ff000084ff7812 */ /* 0x000fe400078cc0ff */
[----:B------:R-:W-:Y:S02]  /*2fa0*/  FSEL R162, R162, RZ, !P2 ;  /* 0x000000ffa2a27208 */ /* 0x000fe40005000000 */
[----:B------:R-:W-:-:S02]  /*2fb0*/  ISETP.NE.U32.AND P2, PT, RZ, UR14, PT ;  /* 0x0000000eff007c0c */ /* 0x000fc4000bf45070 */
[----:B------:R-:W-:Y:S01]  /*2fc0*/  LOP3.LUT P5, RZ, R132, 0xff000000, RZ, 0xc0, !PT ;  /* 0xff00000084ff7812 */ /* 0x000fe200078ac0ff */
[-CC-:B------:R-:W-:Y:S01]  /*2fd0*/  FFMA.FTZ R134, R134, R161.reuse, R162.reuse ;  /* 0x000000a186867223 */ /* 0x180fe200000100a2 */
[-CC-:B------:R-:W-:Y:S01]  /*2fe0*/  FFMA.FTZ R237, R237, R161.reuse, R162.reuse ;  /* 0x000000a1eded7223 */ /* 0x180fe200000100a2 */
[----:B------:R-:W-:Y:S01]  /*2ff0*/  ISETP.NE.AND.EX P2, PT, RZ, UR15, PT, P2 ;  /* 0x0000000fff007c0c */ /* 0x000fe2000bf45320 */
[-C--:B------:R-:W-:Y:S01]  /*3000*/  FFMA.FTZ R201, R201, R161.reuse, R162 ;  /* 0x000000a1c9c97223 */ /* 0x080fe200000100a2 */
[----:B------:R-:W-:Y:S01]  /*3010*/  FADD.FTZ R134, R238, -R134 ;  /* 0x80000086ee867221 */ /* 0x000fe20000010000 */
[-C--:B------:R-:W-:Y:S01]  /*3020*/  FFMA.FTZ R238, R239, R161.reuse, R162 ;  /* 0x000000a1efee7223 */ /* 0x080fe200000100a2 */
[----:B------:R-:W-:Y:S01]  /*3030*/  MOV R239, R132 ;  /* 0x0000008400ef7202 */ /* 0x000fe20000000f00 */
[----:B------:R-:W-:Y:S01]  /*3040*/  FADD.FTZ R201, R170, -R201 ;  /* 0x800000c9aac97221 */ /* 0x000fe20000010000 */
[----:B------:R-:W-:Y:S01]  /*3050*/  FMUL.FTZ R134, R2, R134 ;  /* 0x0000008602867220 */ /* 0x000fe20000410000 */
[----:B------:R-:W-:Y:S01]  /*3060*/  FADD.FTZ R238, R165, -R238 ;  /* 0x800000eea5ee7221 */ /* 0x000fe20000010000 */
[----:B------:R-:W-:Y:S01]  /*3070*/  @P1 HADD2.F32 R165, -RZ, R108.H0_H0 ;  /* 0x2000006cffa51230 */ /* 0x000fe20000004100 */
[----:B------:R-:W-:Y:S01]  /*3080*/  LOP3.LUT P4, RZ, R239, 0xff, RZ, 0xc0, !PT ;  /* 0x000000ffefff7812 */ /* 0x000fe2000788c0ff */
[-CC-:B------:R-:W-:Y:S01]  /*3090*/  FFMA.FTZ R236, R236, R161.reuse, R162.reuse ;  /* 0x000000a1ecec7223 */ /* 0x180fe200000100a2 */
[----:B------:R-:W-:Y:S01]  /*30a0*/  FFMA.FTZ R171, R171, R161, R162 ;  /* 0x000000a1abab7223 */ /* 0x000fe200000100a2 */
[----:B------:R-:W-:-:S02]  /*30b0*/  @P1 HADD2.F32 R170, -RZ, R111.H0_H0 ;  /* 0x2000006fffaa1230 */ /* 0x000fc40000004100 */
[----:B------:R-:W-:Y:S01]  /*30c0*/  @P1 FADD.FTZ R134, R134, R165 ;  /* 0x000000a586861221 */ /* 0x000fe20000010000 */
[----:B------:R-:W-:Y:S01]  /*30d0*/  FFMA.FTZ R165, R164, R161, R162 ;  /* 0x000000a1a4a57223 */ /* 0x000fe200000100a2 */
[----:B------:R-:W-:Y:S01]  /*30e0*/  FADD.FTZ R164, R163, -R237 ;  /* 0x800000eda3a47221 */ /* 0x000fe20000010000 */
[----:B------:R-:W-:Y:S02]  /*30f0*/  @P1 HADD2.F32 R163, -RZ, R108.H1_H1 ;  /* 0x3000006cffa31230 */ /* 0x000fe40000004100 */
[----:B------:R-:W-:Y:S01]  /*3100*/  FMUL.FTZ R237, R2, R238 ;  /* 0x000000ee02ed7220 */ /* 0x000fe20000410000 */
[----:B------:R-:W-:Y:S01]  /*3110*/  FADD.FTZ R165, R160, -R165 ;  /* 0x800000a5a0a57221 */ /* 0x000fe20000010000 */
[----:B------:R-:W-:Y:S01]  /*3120*/  FMUL.FTZ R160, R134, R0 ;  /* 0x0000000086a07220 */ /* 0x000fe20000410000 */
[----:B------:R-:W-:Y:S01]  /*3130*/  FMUL.FTZ R164, R2, R164 ;  /* 0x000000a402a47220 */ /* 0x000fe20000410000 */
[----:B------:R-:W-:Y:S01]  /*3140*/  @P1 FADD.FTZ R237, R237, R163 ;  /* 0x000000a3eded1221 */ /* 0x000fe20000010000 */
[----:B------:R-:W-:Y:S01]  /*3150*/  MOV R163, RZ ;  /* 0x000000ff00a37202 */ /* 0x000fe20000000f00 */
[----:B------:R-:W-:Y:S01]  /*3160*/  FMUL.FTZ R238, R160, UR16 ;  /* 0x00000010a0ee7c20 */ /* 0x000fe20008410000 */
[----:B------:R-:W-:Y:S01]  /*3170*/  HFMA2.MMA R160, -RZ, RZ, 0, 0 ;  /* 0x00000000ffa07435 */ /* 0x000fe200000001ff */
[----:B------:R-:W-:Y:S01]  /*3180*/  FMUL.FTZ R243, R237, R0 ;  /* 0x00000000edf37220 */ /* 0x000fe20000410000 */
[----:B------:R-:W-:Y:S01]  /*3190*/  @P2 F2FP.F16.F32.PACK_AB R134, RZ, R134 ;  /* 0x00000086ff86223e */ /* 0x000fe200000000ff */
[----:B------:R-:W-:Y:S01]  /*31a0*/  FMUL.FTZ R201, R2, R201 ;  /* 0x000000c902c97220 */ /* 0x000fe20000410000 */
[----:B------:R-:W-:Y:S01]  /*31b0*/  FADD.FTZ R236, R202, -R236 ;  /* 0x800000eccaec7221 */ /* 0x000fe20000010000 */
[----:B------:R-:W-:Y:S01]  /*31c0*/  FMUL.FTZ R243, R243, UR16 ;  /* 0x00000010f3f37c20 */ /* 0x000fe20008410000 */
[----:B------:R-:W-:Y:S01]  /*31d0*/  @P2 PRMT R128, R134, 0x7610, R128 ;  /* 0x0000761086802816 */ /* 0x000fe20000000080 */
[----:B------:R-:W-:Y:S01]  /*31e0*/  FADD.FTZ R171, R135, -R171 ;  /* 0x800000ab87ab7221 */ /* 0x000fe20000010000 */
[----:B------:R-:W-:Y:S01]  /*31f0*/  @P1 FADD.FTZ R201, R201, R170 ;  /* 0x000000aac9c91221 */ /* 0x000fe20000010000 */
[----:B------:R-:W-:Y:S01]  /*3200*/  @P1 HADD2.F32 R135, -RZ, R110.H0_H0 ;  /* 0x2000006eff871230 */ /* 0x000fe20000004100 */
[----:B------:R-:W-:Y:S01]  /*3210*/  @P2 F2FP.F16.F32.PACK_AB R237, RZ, R237 ;  /* 0x000000edffed223e */ /* 0x000fe200000000ff */
[----:B------:R-:W-:-:S02]  /*3220*/  @P1 HADD2.F32 R170, -RZ, R111.H1_H1 ;  /* 0x3000006fffaa1230 */ /* 0x000fc40000004100 */
[----:B------:R-:W-:Y:S01]  /*3230*/  FMUL.FTZ R247, R2, R171 ;  /* 0x000000ab02f77220 */ /* 0x000fe20000410000 */
[----:B------:R-:W-:-:S03]  /*3240*/  @P2 PRMT R128, R128, 0x5410, R237 ;  /* 0x0000541080802816 */ /* 0x000fc600000000ed */
[----:B------:R-:W-:Y:S01]  /*3250*/  @P1 FADD.FTZ R247, R247, R170 ;  /* 0x000000aaf7f71221 */ /* 0x000fe20000010000 */
[--C-:B--2---:R-:W-:Y:S02]  /*3260*/  @P4 HADD2.F32 R239, -RZ, R136.reuse.H0_H0 ;  /* 0x20000088ffef4230 */ /* 0x104fe40000004100 */
[----:B------:R-:W-:Y:S02]  /*3270*/  @P3 HADD2.F32 R136, -RZ, R136.H1_H1 ;  /* 0x30000088ff883230 */ /* 0x000fe40000004100 */
[----:B------:R-:W-:Y:S02]  /*3280*/  @P6 HADD2.F32 R132, -RZ, R137.H0_H0 ;  /* 0x20000089ff846230 */ /* 0x000fe40000004100 */
[----:B------:R-:W-:Y:S01]  /*3290*/  @P4 FMUL.FTZ R160, R238, R239 ;  /* 0x000000efeea04220 */ /* 0x000fe20000410000 */
[----:B------:R-:W-:Y:S01]  /*32a0*/  @P3 FMUL.FTZ R163, R243, R136 ;  /* 0x00000088f3a33220 */ /* 0x000fe20000410000 */
[----:B------:R-:W-:-:S05]  /*32b0*/  @P1 HADD2.F32 R136, -RZ, R109.H0_H0 ;  /* 0x2000006dff881230 */ /* 0x000fca0000004100 */
[----:B------:R-:W-:Y:S01]  /*32c0*/  @P1 FADD.FTZ R164, R164, R136 ;  /* 0x00000088a4a41221 */ /* 0x000fe20000010000 */
[----:B------:R-:W-:Y:S01]  /*32d0*/  FMUL.FTZ R136, R2, R165 ;  /* 0x000000a502887220 */ /* 0x000fe20000410000 */
[----:B------:R-:W-:Y:S02]  /*32e0*/  @P1 HADD2.F32 R165, -RZ, R109.H1_H1 ;  /* 0x3000006dffa51230 */ /* 0x000fe40000004100 */
[----:B------:R-:W-:Y:S01]  /*32f0*/  FMUL.FTZ R239, R164, R0 ;  /* 0x00000000a4ef7220 */ /* 0x000fe20000410000 */
[----:B------:R-:W-:Y:S01]  /*3300*/  @P2 F2FP.F16.F32.PACK_AB R134, RZ, R164 ;  /* 0x000000a4ff86223e */ /* 0x000fe200000000ff */
[----:B------:R-:W-:Y:S01]  /*3310*/  HFMA2.MMA R164, -RZ, RZ, 0, 0 ;  /* 0x00000000ffa47435 */ /* 0x000fe200000001ff */
[----:B------:R-:W-:Y:S01]  /*3320*/  @P1 FADD.FTZ R136, R136, R165 ;  /* 0x000000a588881221 */ /* 0x000fe20000010000 */
[----:B------:R-:W-:Y:S01]  /*3330*/  FMUL.FTZ R239, R239, UR16 ;  /* 0x00000010efef7c20 */ /* 0x000fe20008410000 */
[----:B------:R-:W-:Y:S02]  /*3340*/  @P2 PRMT R129, R134, 0x7610, R129 ;  /* 0x0000761086812816 */ /* 0x000fe40000000081 */
[----:B------:R-:W-:Y:S01]  /*3350*/  FMUL.FTZ R165, R136, R0 ;  /* 0x0000000088a57220 */ /* 0x000fe20000410000 */
[----:B------:R-:W-:Y:S01]  /*3360*/  @P6 FMUL.FTZ R164, R239, R132 ;  /* 0x00000084efa46220 */ /* 0x000fe20000410000 */
[----:B------:R-:W-:-:S02]  /*3370*/  @P5 HADD2.F32 R132, -RZ, R137.H1_H1 ;  /* 0x30000089ff845230 */ /* 0x000fc40000004100 */
[----:B------:R-:W-:Y:S01]  /*3380*/  FMUL.FTZ R239, R66, R239 ;  /* 0x000000ef42ef7220 */ /* 0x000fe20000410000 */
[----:B------:R-:W-:Y:S01]  /*3390*/  FMUL.FTZ R137, R165, UR16 ;  /* 0x00000010a5897c20 */ /* 0x000fe20008410000 */
[----:B------:R-:W-:-:S03]  /*33a0*/  MOV R165, RZ ;  /* 0x000000ff00a57202 */ /* 0x000fc60000000f00 */
[----:B------:R-:W-:Y:S01]  /*33b0*/  @P5 FMUL.FTZ R165, R137, R132 ;  /* 0x0000008489a55220 */ /* 0x000fe20000410000 */
[----:B------:R-:W-:Y:S01]  /*33c0*/  FMUL.FTZ R132, R64, R238 ;  /* 0x000000ee40847220 */ /* 0x000fe20000410000 */
[----:B------:R-:W-:Y:S01]  /*33d0*/  FMUL.FTZ R238, R65, R243 ;  /* 0x000000f341ee7220 */ /* 0x000fe20000410000 */
[----:B------:R-:W-:Y:S01]  /*33e0*/  FMUL.FTZ R243, R67, R137 ;  /* 0x0000008943f37220 */ /* 0x000fe20000410000 */
[----:B------:R-:W-:Y:S01]  /*33f0*/  FSEL R239, R239, RZ, P6 ;  /* 0x000000ffefef7208 */ /* 0x000fe20003000000 */
[----:B------:R-:W-:Y:S01]  /*3400*/  FMUL.FTZ R137, R2, R236 ;  /* 0x000000ec02897220 */ /* 0x000fe20000410000 */
[----:B------:R-:W-:Y:S01]  /*3410*/  FSEL R132, R132, RZ, P4 ;  /* 0x000000ff84847208 */ /* 0x000fe20002000000 */
[----:B------:R-:W-:Y:S01]  /*3420*/  FMUL.FTZ R236, R247, R0 ;  /* 0x00000000f7ec7220 */ /* 0x000fe20000410000 */
[----:B------:R-:W-:Y:S01]  /*3430*/  FSEL R238, R238, RZ, P3 ;  /* 0x000000ffeeee7208 */ /* 0x000fe20001800000 */
[----:B------:R-:W-:Y:S01]  /*3440*/  @P1 FADD.FTZ R137, R137, R135 ;  /* 0x0000008789891221 */ /* 0x000fe20000010000 */
[----:B------:R-:W-:Y:S01]  /*3450*/  FSEL R243, R243, RZ, P5 ;  /* 0x000000fff3f37208 */ /* 0x000fe20002800000 */
[----:B------:R-:W-:Y:S01]  /*3460*/  @P1 HADD2.F32 R135, -RZ, R110.H1_H1 ;  /* 0x3000006eff871230 */ /* 0x000fe20000004100 */
[C---:B------:R-:W-:Y:S01]  /*3470*/  LOP3.LUT P4, RZ, R133.reuse, 0xff, RZ, 0xc0, !PT ;  /* 0x000000ff85ff7812 */ /* 0x040fe2000788c0ff */
[----:B------:R-:W-:Y:S01]  /*3480*/  FMUL.FTZ R236, R236, UR16 ;  /* 0x00000010ecec7c20 */ /* 0x000fe20008410000 */
[----:B------:R-:W-:-:S02]  /*3490*/  LOP3.LUT P3, RZ, R133, 0xff00, RZ, 0xc0, !PT ;  /* 0x0000ff0085ff7812 */ /* 0x000fc4000786c0ff */
[----:B------:R-:W-:Y:S01]  /*34a0*/  LOP3.LUT P6, RZ, R133, 0xff0000, RZ, 0xc0, !PT ;  /* 0x00ff000085ff7812 */ /* 0x000fe200078cc0ff */
[----:B------:R-:W-:Y:S01]  /*34b0*/  FMUL.FTZ R170, R63, R236 ;  /* 0x000000ec3faa7220 */ /* 0x000fe20000410000 */
[----:B------:R-:W-:Y:S01]  /*34c0*/  LOP3.LUT P5, RZ, R133, 0xff000000, RZ, 0xc0, !PT ;  /* 0xff00000085ff7812 */ /* 0x000fe200078ac0ff */
[----:B------:R-:W-:Y:S01]  /*34d0*/  FFMA.FTZ R133, R203, R161, R162 ;  /* 0x000000a1cb857223 */ /* 0x000fe200000100a2 */
[----:B------:R-:W-:Y:S01]  /*34e0*/  FMUL.FTZ R203, R201, R0 ;  /* 0x00000000c9cb7220 */ /* 0x000fe20000410000 */
[----:B------:R-:W-:Y:S02]  /*34f0*/  F2FP.F16.F32.PACK_AB R132, R238, R132 ;  /* 0x00000084ee84723e */ /* 0x000fe400000000ff */
[----:B------:R-:W-:Y:S01]  /*3500*/  FADD.FTZ R133, R200, -R133 ;  /* 0x80000085c8857221 */ /* 0x000fe20000010000 */
[----:B------:R-:W-:Y:S01]  /*3510*/  @P2 F2FP.F16.F32.PACK_AB R200, RZ, R136 ;  /* 0x00000088ffc8223e */ /* 0x000fe200000000ff */
[----:B------:R-:W-:Y:S01]  /*3520*/  FMUL.FTZ R203, R203, UR16 ;  /* 0x00000010cbcb7c20 */ /* 0x000fe20008410000 */
[----:B------:R-:W-:Y:S01]  /*3530*/  @P2 F2FP.F16.F32.PACK_AB R136, RZ, R201 ;  /* 0x000000c9ff88223e */ /* 0x000fe200000000ff */
[----:B------:R-:W-:Y:S01]  /*3540*/  FMUL.FTZ R133, R2, R133 ;  /* 0x0000008502857220 */ /* 0x000fe20000410000 */
[----:B------:R-:W-:Y:S01]  /*3550*/  FMUL.FTZ R201, R137, R0 ;  /* 0x0000000089c97220 */ /* 0x000fe20000410000 */
[----:B------:R-:W-:Y:S01]  /*3560*/  FMUL.FTZ R171, R62, R203 ;  /* 0x000000cb3eab7220 */ /* 0x000fe20000410000 */
[----:B------:R-:W-:Y:S01]  /*3570*/  FSEL R170, R170, RZ, P5 ;  /* 0x000000ffaaaa7208 */ /* 0x000fe20002800000 */
[----:B------:R-:W-:Y:S01]  /*3580*/  @P1 FADD.FTZ R133, R133, R135 ;  /* 0x0000008785851221 */ /* 0x000fe20000010000 */
[----:B------:R-:W-:Y:S01]  /*3590*/  FMUL.FTZ R201, R201, UR16 ;  /* 0x00000010c9c97c20 */ /* 0x000fe20008410000 */
[----:B------:R-:W-:-:S02]  /*35a0*/  @P2 F2FP.F16.F32.PACK_AB R135, RZ, R137 ;  /* 0x00000089ff87223e */ /* 0x000fc400000000ff */
[----:B------:R-:W-:Y:S01]  /*35b0*/  FMUL.FTZ R202, R133, R0 ;  /* 0x0000000085ca7220 */ /* 0x000fe20000410000 */
[----:B------:R-:W-:Y:S01]  /*35c0*/  FSEL R171, R171, RZ, P6 ;  /* 0x000000ffabab7208 */ /* 0x000fe20003000000 */
[----:B------:R-:W-:Y:S01]  /*35d0*/  FMUL.FTZ R134, R60, R201 ;  /* 0x000000c93c867220 */ /* 0x000fe20000410000 */
[----:B------:R-:W-:Y:S01]  /*35e0*/  @P2 F2FP.F16.F32.PACK_AB R248, RZ, R133 ;  /* 0x00000085fff8223e */ /* 0x000fe200000000ff */
[----:B------:R-:W-:Y:S01]  /*35f0*/  FMUL.FTZ R202, R202, UR16 ;  /* 0x00000010caca7c20 */ /* 0x000fe20008410000 */
[----:B------:R-:W-:Y:S02]  /*3600*/  @P2 PRMT R130, R135, 0x7610, R130 ;  /* 0x0000761087822816 */ /* 0x000fe40000000082 */
[----:B------:R-:W-:Y:S01]  /*3610*/  @P2 PRMT R131, R136, 0x7610, R131 ;  /* 0x0000761088832816 */ /* 0x000fe20000000083 */
[----:B------:R-:W-:Y:S01]  /*3620*/  FMUL.FTZ R133, R61, R202 ;  /* 0x000000ca3d857220 */ /* 0x000fe20000410000 */
[----:B------:R-:W-:Y:S01]  /*3630*/  F2FP.F16.F32.PACK_AB R135, R170, R171 ;  /* 0x000000abaa87723e */ /* 0x000fe200000000ff */
[----:B------:R-:W0:Y:S01]  /*3640*/  @P2 LDC.64 R136, c[0x0][0x308] ;  /* 0x0000c200ff882b82 */ /* 0x000e220000000a00 */
[----:B------:R-:W-:-:S02]  /*3650*/  FSEL R134, R134, RZ, P4 ;  /* 0x000000ff86867208 */ /* 0x000fc40002000000 */
[----:B------:R-:W-:Y:S02]  /*3660*/  FSEL R133, R133, RZ, P3 ;  /* 0x000000ff85857208 */ /* 0x000fe40001800000 */
[----:B------:R-:W-:Y:S02]  /*3670*/  @P2 F2FP.F16.F32.PACK_AB R247, RZ, R247 ;  /* 0x000000f7fff7223e */ /* 0x000fe400000000ff */
[----:B------:R-:W-:Y:S01]  /*3680*/  F2FP.F16.F32.PACK_AB R134, R133, R134 ;  /* 0x000000868586723e */ /* 0x000fe200000000ff */
[----:B------:R-:W1:Y:S01]  /*3690*/  LDC.64 R170, c[0x0][0x2f8] ;  /* 0x0000be00ffaa7b82 */ /* 0x000e620000000a00 */
[----:B------:R-:W-:Y:S02]  /*36a0*/  F2FP.F16.F32.PACK_AB R133, R243, R239 ;  /* 0x000000eff385723e */ /* 0x000fe400000000ff */
[----:B------:R-:W-:Y:S02]  /*36b0*/  @P2 PRMT R129, R129, 0x5410, R200 ;  /* 0x0000541081812816 */ /* 0x000fe400000000c8 */
[----:B------:R-:W-:-:S02]  /*36c0*/  @P2 PRMT R130, R130, 0x5410, R248 ;  /* 0x0000541082822816 */ /* 0x000fc400000000f8 */
[----:B------:R-:W-:Y:S01]  /*36d0*/  @P2 PRMT R131, R131, 0x5410, R247 ;  /* 0x0000541083832816 */ /* 0x000fe200000000f7 */
[----:B------:R-:W2:Y:S01]  /*36e0*/  LDC.64 R238, c[0x0][0x220] ;  /* 0x00008800ffee7b82 */ /* 0x000ea20000000a00 */
[----:B0-----:R-:W-:-:S04]  /*36f0*/  @P2 IMAD.WIDE.U32 R136, R183, 0x10, R136 ;  /* 0x00000010b7882825 */ /* 0x001fc800078e0088 */
[----:B-1----:R-:W-:Y:S01]  /*3700*/  IMAD.WIDE.U32 R170, R183, 0x10, R170 ;  /* 0x00000010b7aa7825 */ /* 0x002fe200078e00aa */
        /* <DEDUP_REMOVED lines=13> */
[----:B------:R-:W3:Y:S01]  /*37e0*/  LDL.LU R248, [R1+0xa4] ;  /* 0x0000a40001f87983 */ /* 0x000ee20000300800 */
[----:B--2---:R-:W-:-:S04]  /*37f0*/  IMAD.WIDE.U32 R132, R182, 0x10, R238 ;  /* 0x00000010b6847825 */ /* 0x004fc800078e00ee */
[--C-:B------:R-:W-:Y:S02]  /*3800*/  @P4 HADD2.F32 R136, -RZ, R138.reuse.H0_H0 ;  /* 0x2000008aff884230 */ /* 0x100fe40000004100 */
[----:B------:R-:W-:Y:S01]  /*3810*/  FFMA.FTZ R170, R204, R161, R162 ;  /* 0x000000a1ccaa7223 */ /* 0x000fe200000100a2 */
[----:B------:R-:W2:Y:S01]  /*3820*/  LDG.E.128 R132, desc[UR4][R132.64] ;  /* 0x0000000484847981 */ /* 0x000ea2000c1e1d00 */
[----:B------:R-:W-:Y:S01]  /*3830*/  @P3 HADD2.F32 R138, -RZ, R138.H1_H1 ;  /* 0x3000008aff8a3230 */ /* 0x000fe20000004100 */
[----:B------:R-:W-:Y:S01]  /*3840*/  MOV R137, R186 ;  /* 0x000000ba00897202 */ /* 0x000fe20000000f00 */
[----:B------:R-:W-:Y:S01]  /*3850*/  @P4 FMUL.FTZ R200, R201, R136 ;  /* 0x00000088c9c84220 */ /* 0x000fe20000410000 */
[----:B------:R-:W-:Y:S01]  /*3860*/  MOV R201, RZ ;  /* 0x000000ff00c97202 */ /* 0x000fe20000000f00 */
[--C-:B------:R-:W-:Y:S02]  /*3870*/  @P6 HADD2.F32 R136, -RZ, R139.reuse.H0_H0 ;  /* 0x2000008bff886230 */ /* 0x100fe40000004100 */
[----:B------:R-:W-:Y:S01]  /*3880*/  @P3 FMUL.FTZ R201, R202, R138 ;  /* 0x0000008acac93220 */ /* 0x000fe20000410000 */
[----:B------:R-:W-:Y:S01]  /*3890*/  HFMA2.MMA R202, -RZ, RZ, 0, 0 ;  /* 0x00000000ffca7435 */ /* 0x000fe200000001ff */
[----:B------:R-:W-:Y:S01]  /*38a0*/  FADD.FTZ R170, R206, -R170 ;  /* 0x800000aaceaa7221 */ /* 0x000fe20000010000 */
[----:B------:R-:W-:-:S02]  /*38b0*/  @P5 HADD2.F32 R139, -RZ, R139.H1_H1 ;  /* 0x3000008bff8b5230 */ /* 0x000fc40000004100 */
[----:B------:R-:W-:Y:S01]  /*38c0*/  FADD.FTZ R205, R232, -R205 ;  /* 0x800000cde8cd7221 */ /* 0x000fe20000010000 */
[----:B------:R-:W-:Y:S01]  /*38d0*/  LOP3.LUT P3, RZ, R186, 0xff00, RZ, 0xc0, !PT ;  /* 0x0000ff00baff7812 */ /* 0x000fe2000786c0ff */
[----:B------:R-:W-:Y:S01]  /*38e0*/  FMUL.FTZ R170, R2, R170 ;  /* 0x000000aa02aa7220 */ /* 0x000fe20000410000 */
[----:B------:R-:W-:Y:S01]  /*38f0*/  @P6 FMUL.FTZ R202, R203, R136 ;  /* 0x00000088cbca6220 */ /* 0x000fe20000410000 */
[--C-:B------:R-:W-:Y:S01]  /*3900*/  @P1 HADD2.F32 R136, -RZ, R112.reuse.H0_H0 ;  /* 0x20000070ff881230 */ /* 0x100fe20000004100 */
[----:B------:R-:W-:Y:S01]  /*3910*/  LOP3.LUT P6, RZ, R137, 0xff, RZ, 0xc0, !PT ;  /* 0x000000ff89ff7812 */ /* 0x000fe200078cc0ff */
[----:B------:R-:W-:Y:S01]  /*3920*/  FFMA.FTZ R232, R231, R161, R162 ;  /* 0x000000a1e7e87223 */ /* 0x000fe200000100a2 */
[----:B------:R-:W-:Y:S01]  /*3930*/  MOV R203, RZ ;  /* 0x000000ff00cb7202 */ /* 0x000fe20000000f00 */
[----:B------:R-:W-:Y:S01]  /*3940*/  @P5 FMUL.FTZ R203, R236, R139 ;  /* 0x0000008beccb5220 */ /* 0x000fe20000410000 */
[----:B------:R-:W-:Y:S01]  /*3950*/  @P1 FADD.FTZ R170, R170, R136 ;  /* 0x00000088aaaa1221 */ /* 0x000fe20000010000 */
[----:B------:R-:W-:-:S02]  /*3960*/  @P1 HADD2.F32 R136, -RZ, R112.H1_H1 ;  /* 0x30000070ff881230 */ /* 0x000fc40000004100 */
[----:B------:R-:W-:Y:S01]  /*3970*/  FMUL.FTZ R139, R2, R205 ;  /* 0x000000cd028b7220 */ /* 0x000fe20000410000 */
[----:B------:R-:W-:Y:S01]  /*3980*/  FADD.FTZ R232, R234, -R232 ;  /* 0x800000e8eae87221 */ /* 0x000fe20000010000 */
[----:B------:R-:W-:Y:S01]  /*3990*/  CS2R R204, SRZ ;  /* 0x0000000000cc7805 */ /* 0x000fe2000001ff00 */
[-C--:B------:R-:W-:Y:S01]  /*39a0*/  FFMA.FTZ R138, R233, R161.reuse, R162 ;  /* 0x000000a1e98a7223 */ /* 0x080fe200000100a2 */
[----:B------:R-:W-:Y:S01]  /*39b0*/  @P1 FADD.FTZ R139, R139, R136 ;  /* 0x000000888b8b1221 */ /* 0x000fe20000010000 */
[----:B------:R-:W-:Y:S01]  /*39c0*/  LOP3.LUT P5, RZ, R186, 0xff0000, RZ, 0xc0, !PT ;  /* 0x00ff0000baff7812 */ /* 0x000fe200078ac0ff */
[----:B------:R-:W-:Y:S01]  /*39d0*/  FMUL.FTZ R232, R2, R232 ;  /* 0x000000e802e87220 */ /* 0x000fe20000410000 */
[----:B------:R-:W-:Y:S01]  /*39e0*/  FADD.FTZ R138, R235, -R138 ;  /* 0x8000008aeb8a7221 */ /* 0x000fe20000010000 */
[-C--:B------:R-:W-:Y:S01]  /*39f0*/  FMUL.FTZ R183, R139, R0.reuse ;  /* 0x000000008bb77220 */ /* 0x080fe20000410000 */
[----:B------:R-:W-:Y:S01]  /*3a00*/  LOP3.LUT P4, RZ, R186, 0xff000000, RZ, 0xc0, !PT ;  /* 0xff000000baff7812 */ /* 0x000fe2000788c0ff */
[----:B------:R-:W-:Y:S01]  /*3a10*/  FMUL.FTZ R136, R170, R0 ;  /* 0x00000000aa887220 */ /* 0x000fe20000410000 */
[----:B------:R-:W-:Y:S01]  /*3a20*/  FMUL.FTZ R138, R2, R138 ;  /* 0x0000008a028a7220 */ /* 0x000fe20000410000 */
[----:B------:R-:W-:Y:S01]  /*3a30*/  FMUL.FTZ R183, R183, UR16 ;  /* 0x00000010b7b77c20 */ /* 0x000fe20008410000 */
[----:B------:R-:W-:Y:S01]  /*3a40*/  HFMA2.MMA R186, -RZ, RZ, 0, 0 ;  /* 0x00000000ffba7435 */ /* 0x000fe200000001ff */
[----:B------:R-:W-:Y:S01]  /*3a50*/  FMUL.FTZ R136, R136, UR16 ;  /* 0x0000001088887c20 */ /* 0x000fe20008410000 */
[----:B------:R-:W-:Y:S01]  /*3a60*/  MOV R206, RZ ;  /* 0x000000ff00ce7202 */ /* 0x000fe20000000f00 */
[----:B------:R-:W-:Y:S01]  /*3a70*/  FADD.FTZ R227, R227, -R224 ;  /* 0x800000e0e3e37221 */ /* 0x000fe20000010000 */
[-CC-:B------:R-:W-:Y:S01]  /*3a80*/  FFMA.FTZ R224, R228, R161.reuse, R162.reuse ;  /* 0x000000a1e4e07223 */ /* 0x180fe200000100a2 */
[----:B------:R-:W-:Y:S01]  /*3a90*/  FADD.FTZ R225, R225, -R223 ;  /* 0x800000dfe1e17221 */ /* 0x000fe20000010000 */
[----:B------:R-:W-:Y:S01]  /*3aa0*/  FFMA.FTZ R223, R226, R161, R162 ;  /* 0x000000a1e2df7223 */ /* 0x000fe200000100a2 */
[----:B------:R-:W-:Y:S01]  /*3ab0*/  FADD.FTZ R218, R218, -R217 ;  /* 0x800000d9dada7221 */ /* 0x000fe20000010000 */
[----:B------:R-:W-:Y:S01]  /*3ac0*/  FADD.FTZ R224, R230, -R224 ;  /* 0x800000e0e6e07221 */ /* 0x000fe20000010000 */
[----:B------:R-:W-:Y:S01]  /*3ad0*/  @P2 F2FP.F16.F32.PACK_AB R230, RZ, R170 ;  /* 0x000000aaffe6223e */ /* 0x000fe200000000ff */
[----:B------:R-:W-:Y:S01]  /*3ae0*/  FMUL.FTZ R226, R2, R225 ;  /* 0x000000e102e27220 */ /* 0x000fe20000410000 */
[----:B------:R-:W-:-:S02]  /*3af0*/  @P1 HADD2.F32 R170, -RZ, R114.H1_H1 ;  /* 0x30000072ffaa1230 */ /* 0x000fc40000004100 */
[C---:B------:R-:W-:Y:S01]  /*3b00*/  FMUL.FTZ R225, R2.reuse, R227 ;  /* 0x000000e302e17220 */ /* 0x040fe20000410000 */
[----:B------:R-:W-:Y:S01]  /*3b10*/  FADD.FTZ R223, R229, -R223 ;  /* 0x800000dfe5df7221 */ /* 0x000fe20000010000 */
[----:B------:R-:W-:Y:S01]  /*3b20*/  FMUL.FTZ R224, R2, R224 ;  /* 0x000000e002e07220 */ /* 0x000fe20000410000 */
[----:B------:R-:W-:Y:S01]  /*3b30*/  @P2 PRMT R128, R230, 0x7610, R128 ;  /* 0x00007610e6802816 */ /* 0x000fe20000000080 */
[----:B------:R-:W-:Y:S01]  /*3b40*/  @P1 FADD.FTZ R225, R225, R170 ;  /* 0x000000aae1e11221 */ /* 0x000fe20000010000 */
[----:B------:R-:W-:Y:S02]  /*3b50*/  @P1 HADD2.F32 R170, -RZ, R115.H1_H1 ;  /* 0x30000073ffaa1230 */ /* 0x000fe40000004100 */
[----:B------:R-:W-:Y:S01]  /*3b60*/  FMUL.FTZ R223, R2, R223 ;  /* 0x000000df02df7220 */ /* 0x000fe20000410000 */
[----:B------:R-:W-:Y:S01]  /*3b70*/  FADD.FTZ R192, R193, -R192 ;  /* 0x800000c0c1c07221 */ /* 0x000fe20000010000 */
[----:B------:R-:W-:Y:S01]  /*3b80*/  FADD.FTZ R166, R166, -R190 ;  /* 0x800000bea6a67221 */ /* 0x000fe20000010000 */
[----:B------:R-:W-:Y:S01]  /*3b90*/  @P2 F2FP.F16.F32.PACK_AB R228, RZ, R225 ;  /* 0x000000e1ffe4223e */ /* 0x000fe200000000ff */
[----:B------:R-:W-:Y:S01]  /*3ba0*/  @P1 FADD.FTZ R224, R224, R170 ;  /* 0x000000aae0e01221 */ /* 0x000fe20000010000 */
[----:B------:R-:W-:Y:S01]  /*3bb0*/  FMUL.FTZ R225, R225, R0 ;  /* 0x00000000e1e17220 */ /* 0x000fe20000410000 */
[----:B------:R-:W0:Y:S01]  /*3bc0*/  @P2 LDC.64 R170, c[0x0][0x308] ;  /* 0x0000c200ffaa2b82 */ /* 0x000e220000000a00 */
[----:B------:R-:W-:Y:S01]  /*3bd0*/  FADD.FTZ R188, R169, -R188 ;  /* 0x800000bca9bc7221 */ /* 0x000fe20000010000 */
[----:B------:R-:W4:Y:S01]  /*3be0*/  LDL.LU R247, [R1+0xb0] ;  /* 0x0000b00001f77983 */ /* 0x000f220000300800 */
[----:B------:R-:W-:Y:S01]  /*3bf0*/  @P2 F2FP.F16.F32.PACK_AB R229, RZ, R224 ;  /* 0x000000e0ffe5223e */ /* 0x000fe200000000ff */
[----:B------:R-:W-:Y:S01]  /*3c00*/  FMUL.FTZ R224, R224, R0 ;  /* 0x00000000e0e07220 */ /* 0x000fe20000410000 */
[----:B------:R-:W-:Y:S01]  /*3c10*/  FMUL.FTZ R225, R225, UR16 ;  /* 0x00000010e1e17c20 */ /* 0x000fe20008410000 */
[----:B--2---:R-:W-:-:S02]  /*3c20*/  @P6 HADD2.F32 R137, -RZ, R132.H0_H0 ;  /* 0x20000084ff896230 */ /* 0x004fc40000004100 */
[----:B------:R-:W-:Y:S01]  /*3c30*/  FMUL.FTZ R224, R224, UR16 ;  /* 0x00000010e0e07c20 */ /* 0x000fe20008410000 */
[----:B------:R-:W-:Y:S02]  /*3c40*/  @P3 HADD2.F32 R132, -RZ, R132.H1_H1 ;  /* 0x30000084ff843230 */ /* 0x000fe40000004100 */
[----:B------:R-:W-:Y:S01]  /*3c50*/  FMUL.FTZ R235, R53, R225 ;  /* 0x000000e135eb7220 */ /* 0x000fe20000410000 */
[----:B------:R-:W-:Y:S02]  /*3c60*/  @P1 HADD2.F32 R169, -RZ, R123.H0_H0 ;  /* 0x2000007bffa91230 */ /* 0x000fe40000004100 */
[----:B------:R-:W-:Y:S01]  /*3c70*/  @P6 FMUL.FTZ R204, R136, R137 ;  /* 0x0000008988cc6220 */ /* 0x000fe20000410000 */
[----:B------:R-:W-:Y:S01]  /*3c80*/  FMUL.FTZ R136, R56, R136 ;  /* 0x0000008838887220 */ /* 0x000fe20000410000 */
[----:B------:R-:W-:Y:S01]  /*3c90*/  @P3 FMUL.FTZ R205, R183, R132 ;  /* 0x00000084b7cd3220 */ /* 0x000fe20000410000 */
[--C-:B------:R-:W-:Y:S02]  /*3ca0*/  @P1 HADD2.F32 R132, -RZ, R113.reuse.H0_H0 ;  /* 0x20000071ff841230 */ /* 0x100fe40000004100 */
[----:B------:R-:W-:Y:S01]  /*3cb0*/  FMUL.FTZ R183, R57, R183 ;  /* 0x000000b739b77220 */ /* 0x000fe20000410000 */
[----:B------:R-:W-:Y:S01]  /*3cc0*/  FMUL.FTZ R236, R55, R224 ;  /* 0x000000e037ec7220 */ /* 0x000fe20000410000 */
[----:B------:R-:W-:Y:S01]  /*3cd0*/  FSEL R136, R136, RZ, P6 ;  /* 0x000000ff88887208 */ /* 0x000fe20003000000 */
[----:B------:R-:W-:Y:S01]  /*3ce0*/  FMUL.FTZ R188, R2, R188 ;  /* 0x000000bc02bc7220 */ /* 0x000fe20000410000 */
[----:B------:R-:W-:Y:S01]  /*3cf0*/  @P1 FADD.FTZ R232, R232, R132 ;  /* 0x00000084e8e81221 */ /* 0x000fe20000010000 */
[----:B------:R-:W-:Y:S01]  /*3d00*/  @P1 HADD2.F32 R132, -RZ, R113.H1_H1 ;  /* 0x30000071ff841230 */ /* 0x000fe20000004100 */
[----:B------:R-:W-:Y:S01]  /*3d10*/  FSEL R183, R183, RZ, P3 ;  /* 0x000000ffb7b77208 */ /* 0x000fe20001800000 */
[----:B------:R-:W2:Y:S01]  /*3d20*/  LDL.LU R243, [R1+0xac] ;  /* 0x0000ac0001f37983 */ /* 0x000ea20000300800 */
[----:B------:R-:W-:Y:S01]  /*3d30*/  FMUL.FTZ R231, R232, R0 ;  /* 0x00000000e8e77220 */ /* 0x000fe20000410000 */
[----:B------:R-:W-:Y:S01]  /*3d40*/  LOP3.LUT P6, RZ, R187, 0xff, RZ, 0xc0, !PT ;  /* 0x000000ffbbff7812 */ /* 0x000fe200078cc0ff */
[----:B------:R-:W-:Y:S01]  /*3d50*/  @P1 FADD.FTZ R138, R138, R132 ;  /* 0x000000848a8a1221 */ /* 0x000fe20000010000 */
[----:B------:R-:W-:-:S02]  /*3d60*/  @P5 HADD2.F32 R132, -RZ, R133.H0_H0 ;  /* 0x20000085ff845230 */ /* 0x000fc40000004100 */
[----:B------:R-:W-:Y:S01]  /*3d70*/  FMUL.FTZ R231, R231, UR16 ;  /* 0x00000010e7e77c20 */ /* 0x000fe20008410000 */
[----:B------:R-:W-:Y:S02]  /*3d80*/  @P4 HADD2.F32 R133, -RZ, R133.H1_H1 ;  /* 0x30000085ff854230 */ /* 0x000fe40000004100 */
[----:B------:R-:W-:Y:S01]  /*3d90*/  FMUL.FTZ R137, R138, R0 ;  /* 0x000000008a897220 */ /* 0x000fe20000410000 */
[----:B------:R-:W-:Y:S01]  /*3da0*/  LOP3.LUT P3, RZ, R187, 0xff00, RZ, 0xc0, !PT ;  /* 0x0000ff00bbff7812 */ /* 0x000fe2000786c0ff */
[----:B------:R-:W-:Y:S01]  /*3db0*/  @P5 FMUL.FTZ R186, R231, R132 ;  /* 0x00000084e7ba5220 */ /* 0x000fe20000410000 */
[----:B------:R-:W-:Y:S01]  /*3dc0*/  FMUL.FTZ R231, R58, R231 ;  /* 0x000000e73ae77220 */ /* 0x000fe20000410000 */
[----:B------:R-:W-:Y:S01]  /*3dd0*/  FMUL.FTZ R137, R137, UR16 ;  /* 0x0000001089897c20 */ /* 0x000fe20008410000 */
[----:B------:R-:W-:Y:S02]  /*3de0*/  @P2 F2FP.F16.F32.PACK_AB R227, RZ, R138 ;  /* 0x0000008affe3223e */ /* 0x000fe400000000ff */
[----:B------:R-:W-:Y:S01]  /*3df0*/  @P2 F2FP.F16.F32.PACK_AB R232, RZ, R232 ;  /* 0x000000e8ffe8223e */ /* 0x000fe200000000ff */
[----:B------:R-:W-:Y:S01]  /*3e00*/  @P4 FMUL.FTZ R206, R137, R133 ;  /* 0x0000008589ce4220 */ /* 0x000fe20000410000 */
[----:B------:R-:W-:Y:S01]  /*3e10*/  FMUL.FTZ R137, R59, R137 ;  /* 0x000000893b897220 */ /* 0x000fe20000410000 */
[----:B------:R-:W-:-:S02]  /*3e20*/  FSEL R231, R231, RZ, P5 ;  /* 0x000000ffe7e77208 */ /* 0x000fc40002800000 */
[C---:B------:R-:W-:Y:S02]  /*3e30*/  LEA R132, P5, R182.reuse, UR18, 0x4 ;  /* 0x00000012b6847c11 */ /* 0x040fe4000f8a20ff */
[----:B------:R-:W-:Y:S02]  /*3e40*/  FSEL R137, R137, RZ, P4 ;  /* 0x000000ff89897208 */ /* 0x000fe40002000000 */
[----:B------:R-:W-:Y:S02]  /*3e50*/  LEA.HI.X R133, R182, UR19, RZ, 0x4, P5 ;  /* 0x00000013b6857c11 */ /* 0x000fe4000a8f24ff */
[C---:B------:R-:W-:Y:S02]  /*3e60*/  LOP3.LUT P4, RZ, R187.reuse, 0xff0000, RZ, 0xc0, !PT ;  /* 0x00ff0000bbff7812 */ /* 0x040fe4000788c0ff */
[----:B------:R-:W-:Y:S02]  /*3e70*/  LOP3.LUT P5, RZ, R187, 0xff000000, RZ, 0xc0, !PT ;  /* 0xff000000bbff7812 */ /* 0x000fe400078ac0ff */
[----:B------:R-:W-:Y:S01]  /*3e80*/  @P2 F2FP.F16.F32.PACK_AB R187, RZ, R139 ;  /* 0x0000008bffbb223e */ /* 0x000fe200000000ff */
[----:B------:R-:W-:Y:S01]  /*3e90*/  @P1 HADD2.F32 R139, -RZ, R114.H0_H0 ;  /* 0x20000072ff8b1230 */ /* 0x000fe20000004100 */
[----:B------:R-:W-:-:S02]  /*3ea0*/  @P2 PRMT R129, R232, 0x7610, R129 ;  /* 0x00007610e8812816 */ /* 0x000fc40000000081 */
[----:B------:R-:W-:Y:S02]  /*3eb0*/  FSEL R236, R236, RZ, P5 ;  /* 0x000000ffecec7208 */ /* 0x000fe40002800000 */
[----:B------:R-:W-:Y:S01]  /*3ec0*/  @P1 FADD.FTZ R226, R226, R139 ;  /* 0x0000008be2e21221 */ /* 0x000fe20000010000 */
[----:B------:R-:W-:Y:S01]  /*3ed0*/  @P1 HADD2.F32 R139, -RZ, R115.H0_H0 ;  /* 0x20000073ff8b1230 */ /* 0x000fe20000004100 */
[----:B------:R-:W-:Y:S02]  /*3ee0*/  FSEL R235, R235, RZ, P3 ;  /* 0x000000ffebeb7208 */ /* 0x000fe40001800000 */
[----:B------:R-:W-:Y:S01]  /*3ef0*/  F2FP.F16.F32.PACK_AB R136, R183, R136 ;  /* 0x00000088b788723e */ /* 0x000fe200000000ff */
[----:B0-----:R-:W-:-:S04]  /*3f00*/  @P2 IMAD.WIDE.U32 R182, R182, 0x10, R170 ;  /* 0x00000010b6b62825 */ /* 0x001fc800078e00aa */
[----:B------:R-:W-:Y:S01]  /*3f10*/  @P1 FADD.FTZ R223, R223, R139 ;  /* 0x0000008bdfdf1221 */ /* 0x000fe20000010000 */
[----:B------:R-:W-:Y:S01]  /*3f20*/  @P2 F2FP.F16.F32.PACK_AB R233, RZ, R226 ;  /* 0x000000e2ffe9223e */ /* 0x000fe200000000ff */
[-C--:B------:R-:W-:Y:S01]  /*3f30*/  FMUL.FTZ R226, R226, R0.reuse ;  /* 0x00000000e2e27220 */ /* 0x080fe20000410000 */
[----:B------:R-:W-:Y:S02]  /*3f40*/  @P2 PRMT R128, R128, 0x5410, R187 ;  /* 0x0000541080802816 */ /* 0x000fe400000000bb */
[----:B------:R-:W-:Y:S01]  /*3f50*/  @P2 F2FP.F16.F32.PACK_AB R234, RZ, R223 ;  /* 0x000000dfffea223e */ /* 0x000fe200000000ff */
[----:B------:R-:W-:Y:S01]  /*3f60*/  FMUL.FTZ R223, R223, R0 ;  /* 0x00000000dfdf7220 */ /* 0x000fe20000410000 */
[----:B------:R-:W-:Y:S01]  /*3f70*/  FMUL.FTZ R226, R226, UR16 ;  /* 0x00000010e2e27c20 */ /* 0x000fe20008410000 */
[----:B------:R-:W-:Y:S02]  /*3f80*/  @P2 PRMT R130, R233, 0x7610, R130 ;  /* 0x00007610e9822816 */ /* 0x000fe40000000082 */
[----:B------:R-:W-:Y:S01]  /*3f90*/  FMUL.FTZ R223, R223, UR16 ;  /* 0x00000010dfdf7c20 */ /* 0x000fe20008410000 */
[----:B------:R-:W-:Y:S01]  /*3fa0*/  FMUL.FTZ R138, R52, R226 ;  /* 0x000000e2348a7220 */ /* 0x000fe20000410000 */
[----:B------:R-:W-:-:S02]  /*3fb0*/  @P2 PRMT R131, R234, 0x7610, R131 ;  /* 0x00007610ea832816 */ /* 0x000fc40000000083 */
[----:B------:R-:W-:Y:S01]  /*3fc0*/  FMUL.FTZ R139, R54, R223 ;  /* 0x000000df368b7220 */ /* 0x000fe20000410000 */
[----:B------:R-:W-:Y:S02]  /*3fd0*/  @P2 PRMT R129, R129, 0x5410, R227 ;  /* 0x0000541081812816 */ /* 0x000fe400000000e3 */
[----:B------:R-:W-:Y:S02]  /*3fe0*/  FSEL R138, R138, RZ, P6 ;  /* 0x000000ff8a8a7208 */ /* 0x000fe40003000000 */
[----:B------:R-:W-:Y:S02]  /*3ff0*/  FSEL R139, R139, RZ, P4 ;  /* 0x000000ff8b8b7208 */ /* 0x000fe40002000000 */
[----:B------:R-:W-:Y:S02]  /*4000*/  @P2 PRMT R130, R130, 0x5410, R228 ;  /* 0x0000541082822816 */ /* 0x000fe400000000e4 */
[----:B------:R-:W-:Y:S02]  /*4010*/  @P2 PRMT R131, R131, 0x5410, R229 ;  /* 0x0000541083832816 */ /* 0x000fe400000000e5 */
[----:B------:R-:W-:-:S02]  /*4020*/  F2FP.F16.F32.PACK_AB R139, R236, R139 ;  /* 0x0000008bec8b723e */ /* 0x000fc400000000ff */
[----:B------:R-:W-:Y:S01]  /*4030*/  F2FP.F16.F32.PACK_AB R138, R235, R138 ;  /* 0x0000008aeb8a723e */ /* 0x000fe200000000ff */
[----:B------:R-:W-:Y:S01]  /*4040*/  @P2 STG.E.128 desc[UR4][R182.64], R128 ;  /* 0x00000080b6002986 */ /* 0x000fe2000c101d04 */
[----:B------:R-:W-:-:S05]  /*4050*/  F2FP.F16.F32.PACK_AB R137, R137, R231 ;  /* 0x000000e78989723e */ /* 0x000fca00000000ff */
[----:B------:R0:W-:Y:S02]  /*4060*/  STG.E.128 desc[UR4][R132.64], R136 ;  /* 0x0000008884007986 */ /* 0x0001e4000c101d04 */
[----:B0-----:R-:W-:-:S06]  /*4070*/  IMAD.WIDE.U32 R136, R181, 0x10, R238 ;  /* 0x00000010b5887825 */ /* 0x001fcc00078e00ee */
[----:B------:R-:W3:Y:S01]  /*4080*/  LDG.E.128 R136, desc[UR4][R136.64] ;  /* 0x0000000488887981 */ /* 0x000ee2000c1e1d00 */
[----:B------:R-:W-:Y:S01]  /*4090*/  HFMA2.MMA R187, -RZ, RZ, 0, 0 ;  /* 0x00000000ffbb7435 */ /* 0x000fe200000001ff */
[--C-:B------:R-:W-:Y:S02]  /*40a0*/  @P6 HADD2.F32 R132, -RZ, R134.reuse.H0_H0 ;  /* 0x20000086ff846230 */ /* 0x100fe40000004100 */
[-CC-:B------:R-:W-:Y:S01]  /*40b0*/  FFMA.FTZ R170, R220, R161.reuse, R162.reuse ;  /* 0x000000a1dcaa7223 */ /* 0x180fe200000100a2 */
[----:B------:R-:W-:Y:S01]  /*40c0*/  FFMA.FTZ R171, R219, R161, R162 ;  /* 0x000000a1dbab7223 */ /* 0x000fe200000100a2 */
[----:B------:R-:W-:Y:S01]  /*40d0*/  @P3 HADD2.F32 R134, -RZ, R134.H1_H1 ;  /* 0x30000086ff863230 */ /* 0x000fe20000004100 */
[----:B------:R-:W-:Y:S01]  /*40e0*/  HFMA2.MMA R219, -RZ, RZ, 0, 0 ;  /* 0x00000000ffdb7435 */ /* 0x000fe200000001ff */
[----:B------:R-:W-:Y:S01]  /*40f0*/  @P6 FMUL.FTZ R187, R226, R132 ;  /* 0x00000084e2bb6220 */ /* 0x000fe20000410000 */
[----:B------:R-:W-:Y:S01]  /*4100*/  MOV R132, R184 ;  /* 0x000000b800847202 */ /* 0x000fe20000000f00 */
[----:B------:R-:W-:Y:S01]  /*4110*/  FADD.FTZ R170, R221, -R170 ;  /* 0x800000aaddaa7221 */ /* 0x000fe20000010000 */
[----:B------:R-:W-:-:S02]  /*4120*/  @P1 HADD2.F32 R133, -RZ, R116.H0_H0 ;  /* 0x20000074ff851230 */ /* 0x000fc40000004100 */
[----:B------:R-:W-:Y:S01]  /*4130*/  FADD.FTZ R171, R215, -R171 ;  /* 0x800000abd7ab7221 */ /* 0x000fe20000010000 */
[----:B------:R-:W-:Y:S01]  /*4140*/  LOP3.LUT P6, RZ, R132, 0xff, RZ, 0xc0, !PT ;  /* 0x000000ff84ff7812 */ /* 0x000fe200078cc0ff */
[----:B------:R-:W-:Y:S01]  /*4150*/  FADD.FTZ R132, R216, -R222 ;  /* 0x800000ded8847221 */ /* 0x000fe20000010000 */
[----:B------:R-:W-:Y:S01]  /*4160*/  FMUL.FTZ R170, R2, R170 ;  /* 0x000000aa02aa7220 */ /* 0x000fe20000410000 */
[----:B------:R-:W-:Y:S01]  /*4170*/  CS2R R216, SRZ ;  /* 0x0000000000d87805 */ /* 0x000fe2000001ff00 */
[----:B------:R-:W-:Y:S01]  /*4180*/  HFMA2.MMA R215, -RZ, RZ, 0, 0 ;  /* 0x00000000ffd77435 */ /* 0x000fe200000001ff */
[--C-:B------:R-:W-:Y:S02]  /*4190*/  @P5 HADD2.F32 R182, -RZ, R135.reuse.H1_H1 ;  /* 0x30000087ffb65230 */ /* 0x100fe40000004100 */
[----:B------:R-:W-:Y:S01]  /*41a0*/  @P3 FMUL.FTZ R216, R225, R134 ;  /* 0x00000086e1d83220 */ /* 0x000fe20000410000 */
[----:B------:R-:W-:Y:S01]  /*41b0*/  @P1 FADD.FTZ R170, R170, R133 ;  /* 0x00000085aaaa1221 */ /* 0x000fe20000010000 */
[----:B------:R-:W-:Y:S01]  /*41c0*/  LOP3.LUT P3, RZ, R184, 0xff00, RZ, 0xc0, !PT ;  /* 0x0000ff00b8ff7812 */ /* 0x000fe2000786c0ff */
[----:B------:R-:W-:-:S02]  /*41d0*/  @P4 HADD2.F32 R133, -RZ, R135.H0_H0 ;  /* 0x20000087ff854230 */ /* 0x000fc40000004100 */
[----:B------:R-:W-:Y:S01]  /*41e0*/  FMUL.FTZ R135, R2, R218 ;  /* 0x000000da02877220 */ /* 0x000fe20000410000 */
[----:B------:R-:W-:Y:S02]  /*41f0*/  @P1 HADD2.F32 R183, -RZ, R116.H1_H1 ;  /* 0x30000074ffb71230 */ /* 0x000fe40000004100 */
[----:B------:R-:W-:Y:S01]  /*4200*/  @P5 FMUL.FTZ R215, R224, R182 ;  /* 0x000000b6e0d75220 */ /* 0x000fe20000410000 */
[--C-:B------:R-:W-:Y:S01]  /*4210*/  @P1 HADD2.F32 R218, -RZ, R117.reuse.H0_H0 ;  /* 0x20000075ffda1230 */ /* 0x100fe20000004100 */
[----:B------:R-:W-:Y:S01]  /*4220*/  LOP3.LUT P5, RZ, R184, 0xff0000, RZ, 0xc0, !PT ;  /* 0x00ff0000b8ff7812 */ /* 0x000fe200078ac0ff */
[----:B------:R-:W-:Y:S01]  /*4230*/  FMUL.FTZ R134, R2, R132 ;  /* 0x0000008402867220 */ /* 0x000fe20000410000 */
[----:B------:R-:W-:Y:S01]  /*4240*/  @P1 FADD.FTZ R135, R135, R183 ;  /* 0x000000b787871221 */ /* 0x000fe20000010000 */
[----:B------:R-:W-:Y:S01]  /*4250*/  @P4 FMUL.FTZ R217, R223, R133 ;  /* 0x00000085dfd94220 */ /* 0x000fe20000410000 */
[----:B------:R-:W-:Y:S01]  /*4260*/  FMUL.FTZ R132, R170, R0 ;  /* 0x00000000aa847220 */ /* 0x000fe20000410000 */
[----:B------:R-:W-:-:S02]  /*4270*/  @P1 HADD2.F32 R133, -RZ, R117.H1_H1 ;  /* 0x30000075ff851230 */ /* 0x000fc40000004100 */
[----:B------:R-:W-:Y:S01]  /*4280*/  @P1 FADD.FTZ R134, R134, R218 ;  /* 0x000000da86861221 */ /* 0x000fe20000010000 */
[----:B------:R-:W-:Y:S01]  /*4290*/  LOP3.LUT P4, RZ, R184, 0xff000000, RZ, 0xc0, !PT ;  /* 0xff000000b8ff7812 */ /* 0x000fe2000788c0ff */
[----:B------:R-:W-:Y:S01]  /*42a0*/  FMUL.FTZ R171, R2, R171 ;  /* 0x000000ab02ab7220 */ /* 0x000fe20000410000 */
[-C--:B------:R-:W-:Y:S01]  /*42b0*/  FMUL.FTZ R218, R135, R0.reuse ;  /* 0x0000000087da7220 */ /* 0x080fe20000410000 */
[----:B------:R-:W-:Y:S01]  /*42c0*/  FMUL.FTZ R132, R132, UR16 ;  /* 0x0000001084847c20 */ /* 0x000fe20008410000 */
[----:B------:R-:W-:Y:S01]  /*42d0*/  MOV R184, RZ ;  /* 0x000000ff00b87202 */ /* 0x000fe20000000f00 */
[----:B------:R-:W-:Y:S01]  /*42e0*/  @P1 FADD.FTZ R171, R171, R133 ;  /* 0x00000085abab1221 */ /* 0x000fe20000010000 */
[----:B------:R-:W-:Y:S01]  /*42f0*/  FMUL.FTZ R133, R134, R0 ;  /* 0x0000000086857220 */ /* 0x000fe20000410000 */
[----:B------:R-:W-:-:S03]  /*4300*/  HFMA2.MMA R220, -RZ, RZ, 0, 0 ;  /* 0x00000000ffdc7435 */ /* 0x000fc600000001ff */
[----:B------:R-:W-:Y:S01]  /*4310*/  FMUL.FTZ R133, R133, UR16 ;  /* 0x0000001085857c20 */ /* 0x000fe20008410000 */
[--C-:B---3--:R-:W-:Y:S02]  /*4320*/  @P6 HADD2.F32 R182, -RZ, R136.reuse.H0_H0 ;  /* 0x20000088ffb66230 */ /* 0x108fe40000004100 */
[----:B------:R-:W-:Y:S02]  /*4330*/  @P3 HADD2.F32 R183, -RZ, R136.H1_H1 ;  /* 0x30000088ffb73230 */ /* 0x000fe40000004100 */
[----:B------:R-:W-:Y:S01]  /*4340*/  FMUL.FTZ R136, R218, UR16 ;  /* 0x00000010da887c20 */ /* 0x000fe20008410000 */
[----:B------:R-:W-:Y:S01]  /*4350*/  MOV R218, RZ ;  /* 0x000000ff00da7202 */ /* 0x000fe20000000f00 */
[----:B------:R-:W-:Y:S01]  /*4360*/  @P6 FMUL.FTZ R184, R132, R182 ;  /* 0x000000b684b86220 */ /* 0x000fe20000410000 */
[--C-:B------:R-:W-:Y:S02]  /*4370*/  @P5 HADD2.F32 R182, -RZ, R137.reuse.H0_H0 ;  /* 0x20000089ffb65230 */ /* 0x100fe40000004100 */
[----:B------:R-:W-:Y:S01]  /*4380*/  @P3 FMUL.FTZ R219, R136, R183 ;  /* 0x000000b788db3220 */ /* 0x000fe20000410000 */
[----:B------:R-:W-:Y:S01]  /*4390*/  FMUL.FTZ R183, R171, R0 ;  /* 0x00000000abb77220 */ /* 0x000fe20000410000 */
[----:B------:R-:W-:-:S02]  /*43a0*/  @P4 HADD2.F32 R137, -RZ, R137.H1_H1 ;  /* 0x30000089ff894230 */ /* 0x000fc40000004100 */
[----:B------:R-:W-:Y:S01]  /*43b0*/  @P5 FMUL.FTZ R218, R133, R182 ;  /* 0x000000b685da5220 */ /* 0x000fe20000410000 */
[----:B------:R-:W-:Y:S01]  /*43c0*/  FMUL.FTZ R183, R183, UR16 ;  /* 0x00000010b7b77c20 */ /* 0x000fe20008410000 */
[----:B------:R-:W-:Y:S01]  /*43d0*/  FMUL.FTZ R133, R50, R133 ;  /* 0x0000008532857220 */ /* 0x000fe20000410000 */
[----:B------:R-:W-:Y:S01]  /*43e0*/  FMUL.FTZ R182, R48, R132 ;  /* 0x0000008430b67220 */ /* 0x000fe20000410000 */
[----:B------:R-:W-:Y:S01]  /*43f0*/  FMUL.FTZ R132, R49, R136 ;  /* 0x0000008831847220 */ /* 0x000fe20000410000 */
[----:B------:R-:W-:Y:S01]  /*4400*/  @P4 FMUL.FTZ R220, R183, R137 ;  /* 0x00000089b7dc4220 */ /* 0x000fe20000410000 */
[----:B------:R-:W-:Y:S01]  /*4410*/  FMUL.FTZ R183, R51, R183 ;  /* 0x000000b733b77220 */ /* 0x000fe20000410000 */
[----:B------:R-:W-:Y:S02]  /*4420*/  FSEL R133, R133, RZ, P5 ;  /* 0x000000ff85857208 */ /* 0x000fe40002800000 */
[----:B------:R-:W-:Y:S02]  /*4430*/  LEA R136, P5, R181, UR18, 0x4 ;  /* 0x00000012b5887c11 */ /* 0x000fe4000f8a20ff */
[----:B------:R-:W-:-:S02]  /*4440*/  FSEL R182, R182, RZ, P6 ;  /* 0x000000ffb6b67208 */ /* 0x000fc40003000000 */
[----:B------:R-:W-:Y:S02]  /*4450*/  FSEL R132, R132, RZ, P3 ;  /* 0x000000ff84847208 */ /* 0x000fe40001800000 */
[----:B------:R-:W-:Y:S02]  /*4460*/  FSEL R183, R183, RZ, P4 ;  /* 0x000000ffb7b77208 */ /* 0x000fe40002000000 */
[----:B------:R-:W-:Y:S02]  /*4470*/  LEA.HI.X R137, R181, UR19, RZ, 0x4, P5 ;  /* 0x00000013b5897c11 */ /* 0x000fe4000a8f24ff */
[C---:B------:R-:W-:Y:S02]  /*4480*/  LOP3.LUT P6, RZ, R185.reuse, 0xff, RZ, 0xc0, !PT ;  /* 0x000000ffb9ff7812 */ /* 0x040fe400078cc0ff */
[C---:B------:R-:W-:Y:S02]  /*4490*/  LOP3.LUT P3, RZ, R185.reuse, 0xff00, RZ, 0xc0, !PT ;  /* 0x0000ff00b9ff7812 */ /* 0x040fe4000786c0ff */
[----:B------:R-:W-:-:S02]  /*44a0*/  LOP3.LUT P4, RZ, R185, 0xff0000, RZ, 0xc0, !PT ;  /* 0x00ff0000b9ff7812 */ /* 0x000fc4000788c0ff */
[----:B------:R-:W-:Y:S01]  /*44b0*/  LOP3.LUT P5, RZ, R185, 0xff000000, RZ, 0xc0, !PT ;  /* 0xff000000b9ff7812 */ /* 0x000fe200078ac0ff */
[-CC-:B------:R-:W-:Y:S01]  /*44c0*/  FFMA.FTZ R185, R207, R161.reuse, R162.reuse ;  /* 0x000000a1cfb97223 */ /* 0x180fe200000100a2 */
[-CC-:B------:R-:W-:Y:S01]  /*44d0*/  FFMA.FTZ R207, R209, R161.reuse, R162.reuse ;  /* 0x000000a1d1cf7223 */ /* 0x180fe200000100a2 */
[-CC-:B------:R-:W-:Y:S01]  /*44e0*/  FFMA.FTZ R209, R213, R161.reuse, R162.reuse ;  /* 0x000000a1d5d17223 */ /* 0x180fe200000100a2 */
[----:B------:R-:W-:Y:S02]  /*44f0*/  @P1 HADD2.F32 R213, -RZ, R119.H1_H1 ;  /* 0x30000077ffd51230 */ /* 0x000fe40000004100 */
[----:B------:R-:W-:Y:S01]  /*4500*/  FADD.FTZ R185, R208, -R185 ;  /* 0x800000b9d0b97221 */ /* 0x000fe20000010000 */
[----:B------:R-:W-:Y:S01]  /*4510*/  FFMA.FTZ R208, R211, R161, R162 ;  /* 0x000000a1d3d07223 */ /* 0x000fe200000100a2 */
[----:B------:R-:W-:Y:S01]  /*4520*/  FADD.FTZ R207, R210, -R207 ;  /* 0x800000cfd2cf7221 */ /* 0x000fe20000010000 */
[----:B------:R-:W-:Y:S01]  /*4530*/  FADD.FTZ R209, R214, -R209 ;  /* 0x800000d1d6d17221 */ /* 0x000fe20000010000 */
[----:B------:R-:W-:-:S02]  /*4540*/  @P1 HADD2.F32 R211, -RZ, R118.H1_H1 ;  /* 0x30000076ffd31230 */ /* 0x000fc40000004100 */
[----:B------:R-:W-:Y:S01]  /*4550*/  FADD.FTZ R208, R212, -R208 ;  /* 0x800000d0d4d07221 */ /* 0x000fe20000010000 */
[C---:B------:R-:W-:Y:S01]  /*4560*/  FMUL.FTZ R207, R2.reuse, R207 ;  /* 0x000000cf02cf7220 */ /* 0x040fe20000410000 */
[----:B------:R-:W-:Y:S02]  /*4570*/  @P1 HADD2.F32 R212, -RZ, R119.H0_H0 ;  /* 0x20000077ffd41230 */ /* 0x000fe40000004100 */
[C---:B------:R-:W-:Y:S01]  /*4580*/  FMUL.FTZ R209, R2.reuse, R209 ;  /* 0x000000d102d17220 */ /* 0x040fe20000410000 */
[C---:B------:R-:W-:Y:S01]  /*4590*/  FMUL.FTZ R208, R2.reuse, R208 ;  /* 0x000000d002d07220 */ /* 0x040fe20000410000 */
[----:B------:R-:W-:Y:S02]  /*45a0*/  @P1 HADD2.F32 R210, -RZ, R118.H0_H0 ;  /* 0x20000076ffd21230 */ /* 0x000fe40000004100 */
[----:B------:R-:W-:Y:S01]  /*45b0*/  FMUL.FTZ R185, R2, R185 ;  /* 0x000000b902b97220 */ /* 0x000fe20000410000 */
[----:B------:R-:W-:Y:S01]  /*45c0*/  @P1 FADD.FTZ R207, R207, R211 ;  /* 0x000000d3cfcf1221 */ /* 0x000fe20000010000 */
[----:B------:R-:W-:Y:S01]  /*45d0*/  @P2 F2FP.F16.F32.PACK_AB R211, RZ, R170 ;  /* 0x000000aaffd3223e */ /* 0x000fe200000000ff */
[----:B------:R-:W-:Y:S01]  /*45e0*/  @P1 FADD.FTZ R208, R208, R212 ;  /* 0x000000d4d0d01221 */ /* 0x000fe20000010000 */
[----:B------:R-:W-:Y:S01]  /*45f0*/  @P2 F2FP.F16.F32.PACK_AB R214, RZ, R171 ;  /* 0x000000abffd6223e */ /* 0x000fe200000000ff */
[----:B------:R-:W-:Y:S01]  /*4600*/  @P1 FADD.FTZ R209, R209, R213 ;  /* 0x000000d5d1d11221 */ /* 0x000fe20000010000 */
[----:B------:R-:W0:Y:S01]  /*4610*/  @P2 LDC.64 R170, c[0x0][0x308] ;  /* 0x0000c200ffaa2b82 */ /* 0x000e220000000a00 */
[----:B------:R-:W-:Y:S01]  /*4620*/  @P1 FADD.FTZ R185, R185, R210 ;  /* 0x000000d2b9b91221 */ /* 0x000fe20000010000 */
[----:B------:R-:W-:Y:S01]  /*4630*/  @P2 F2FP.F16.F32.PACK_AB R223, RZ, R208 ;  /* 0x000000d0ffdf223e */ /* 0x000fe200000000ff */
[-C--:B------:R-:W-:Y:S01]  /*4640*/  FMUL.FTZ R208, R208, R0.reuse ;  /* 0x00000000d0d07220 */ /* 0x080fe20000410000 */
[----:B------:R-:W-:Y:S01]  /*4650*/  @P2 F2FP.F16.F32.PACK_AB R210, RZ, R209 ;  /* 0x000000d1ffd2223e */ /* 0x000fe200000000ff */
[----:B------:R-:W-:Y:S01]  /*4660*/  FMUL.FTZ R209, R209, R0 ;  /* 0x00000000d1d17220 */ /* 0x000fe20000410000 */
[----:B------:R-:W-:Y:S01]  /*4670*/  @P2 F2FP.F16.F32.PACK_AB R213, RZ, R134 ;  /* 0x00000086ffd5223e */ /* 0x000fe200000000ff */
[-C--:B------:R-:W-:Y:S01]  /*4680*/  FMUL.FTZ R134, R207, R0.reuse ;  /* 0x00000000cf867220 */ /* 0x080fe20000410000 */
[----:B------:R-:W-:Y:S01]  /*4690*/  @P2 F2FP.F16.F32.PACK_AB R221, RZ, R185 ;  /* 0x000000b9ffdd223e */ /* 0x000fe200000000ff */
[----:B------:R-:W-:Y:S01]  /*46a0*/  FMUL.FTZ R185, R185, R0 ;  /* 0x00000000b9b97220 */ /* 0x000fe20000410000 */
[----:B------:R-:W-:Y:S01]  /*46b0*/  @P2 F2FP.F16.F32.PACK_AB R222, RZ, R207 ;  /* 0x000000cfffde223e */ /* 0x000fe200000000ff */
[----:B------:R-:W-:Y:S01]  /*46c0*/  FMUL.FTZ R207, R208, UR16 ;  /* 0x00000010d0cf7c20 */ /* 0x000fe20008410000 */
[----:B------:R-:W-:Y:S01]  /*46d0*/  FMUL.FTZ R208, R209, UR16 ;  /* 0x00000010d1d07c20 */ /* 0x000fe20008410000 */
[----:B------:R-:W-:Y:S01]  /*46e0*/  FMUL.FTZ R185, R185, UR16 ;  /* 0x00000010b9b97c20 */ /* 0x000fe20008410000 */
[----:B------:R-:W-:Y:S01]  /*46f0*/  FMUL.FTZ R209, R134, UR16 ;  /* 0x0000001086d17c20 */ /* 0x000fe20008410000 */
[----:B------:R-:W-:Y:S01]  /*4700*/  @P2 F2FP.F16.F32.PACK_AB R212, RZ, R135 ;  /* 0x00000087ffd4223e */ /* 0x000fe200000000ff */
[----:B------:R-:W-:Y:S01]  /*4710*/  FMUL.FTZ R135, R46, R207 ;  /* 0x000000cf2e877220 */ /* 0x000fe20000410000 */
[----:B------:R-:W-:Y:S01]  /*4720*/  FMUL.FTZ R134, R44, R185 ;  /* 0x000000b92c867220 */ /* 0x000fe20000410000 */
[----:B------:R-:W-:Y:S01]  /*4730*/  FMUL.FTZ R225, R47, R208 ;  /* 0x000000d02fe17220 */ /* 0x000fe20000410000 */
[----:B------:R-:W-:Y:S01]  /*4740*/  FMUL.FTZ R224, R45, R209 ;  /* 0x000000d12de07220 */ /* 0x000fe20000410000 */
[----:B------:R-:W-:-:S02]  /*4750*/  @P2 PRMT R128, R211, 0x7610, R128 ;  /* 0x00007610d3802816 */ /* 0x000fc40000000080 */
[----:B------:R-:W-:Y:S02]  /*4760*/  @P2 PRMT R129, R213, 0x7610, R129 ;  /* 0x00007610d5812816 */ /* 0x000fe40000000081 */
[----:B------:R-:W-:Y:S01]  /*4770*/  @P2 PRMT R130, R221, 0x7610, R130 ;  /* 0x00007610dd822816 */ /* 0x000fe20000000082 */
[----:B0-----:R-:W-:Y:S01]  /*4780*/  @P2 IMAD.WIDE.U32 R170, R181, 0x10, R170 ;  /* 0x00000010b5aa2825 */ /* 0x001fe200078e00aa */
[----:B------:R-:W-:Y:S02]  /*4790*/  @P2 PRMT R131, R223, 0x7610, R131 ;  /* 0x00007610df832816 */ /* 0x000fe40000000083 */
[----:B------:R-:W-:Y:S02]  /*47a0*/  FSEL R134, R134, RZ, P6 ;  /* 0x000000ff86867208 */ /* 0x000fe40003000000 */
[----:B------:R-:W-:Y:S02]  /*47b0*/  FSEL R135, R135, RZ, P4 ;  /* 0x000000ff87877208 */ /* 0x000fe40002000000 */
[----:B------:R-:W-:-:S02]  /*47c0*/  FSEL R225, R225, RZ, P5 ;  /* 0x000000ffe1e17208 */ /* 0x000fc40002800000 */
[----:B------:R-:W-:Y:S02]  /*47d0*/  FSEL R224, R224, RZ, P3 ;  /* 0x000000ffe0e07208 */ /* 0x000fe40001800000 */
[----:B------:R-:W-:Y:S02]  /*47e0*/  @P2 PRMT R128, R128, 0x5410, R212 ;  /* 0x0000541080802816 */ /* 0x000fe400000000d4 */
[----:B------:R-:W-:Y:S02]  /*47f0*/  @P2 PRMT R129, R129, 0x5410, R214 ;  /* 0x0000541081812816 */ /* 0x000fe400000000d6 */
[----:B------:R-:W-:Y:S02]  /*4800*/  @P2 PRMT R130, R130, 0x5410, R222 ;  /* 0x0000541082822816 */ /* 0x000fe400000000de */
[----:B------:R-:W-:Y:S02]  /*4810*/  @P2 PRMT R131, R131, 0x5410, R210 ;  /* 0x0000541083832816 */ /* 0x000fe400000000d2 */
[----:B------:R-:W-:-:S02]  /*4820*/  F2FP.F16.F32.PACK_AB R135, R225, R135 ;  /* 0x00000087e187723e */ /* 0x000fc400000000ff */
[----:B------:R-:W-:Y:S01]  /*4830*/  F2FP.F16.F32.PACK_AB R134, R224, R134 ;  /* 0x00000086e086723e */ /* 0x000fe200000000ff */
[----:B------:R-:W-:Y:S01]  /*4840*/  @P2 STG.E.128 desc[UR4][R170.64], R128 ;  /* 0x00000080aa002986 */ /* 0x000fe2000c101d04 */
[----:B------:R-:W-:Y:S02]  /*4850*/  F2FP.F16.F32.PACK_AB R133, R183, R133 ;  /* 0x00000085b785723e */ /* 0x000fe400000000ff */
[----:B------:R-:W-:Y:S01]  /*4860*/  F2FP.F16.F32.PACK_AB R132, R132, R182 ;  /* 0x000000b68484723e */ /* 0x000fe200000000ff */
[----:B------:R-:W-:-:S04]  /*4870*/  IMAD.WIDE.U32 R182, R180, 0x10, R238 ;  /* 0x00000010b4b67825 */ /* 0x000fc800078e00ee */
[----:B------:R0:W-:Y:S04]  /*4880*/  STG.E.128 desc[UR4][R136.64], R132 ;  /* 0x0000008488007986 */ /* 0x0001e8000c101d04 */
[----:B0-----:R0:W3:Y:S01]  /*4890*/  LDG.E.128 R132, desc[UR4][R182.64] ;  /* 0x00000004b6847981 */ /* 0x0010e2000c1e1d00 */
[----:B------:R-:W-:Y:S01]  /*48a0*/  @P6 HADD2.F32 R137, -RZ, R138.H0_H0 ;  /* 0x2000008aff896230 */ /* 0x000fe20000004100 */
[----:B------:R-:W-:Y:S01]  /*48b0*/  MOV R170, RZ ;  /* 0x000000ff00aa7202 */ /* 0x000fe20000000f00 */
[--C-:B------:R-:W-:Y:S01]  /*48c0*/  FFMA.FTZ R171, R196, R161, R162.reuse ;  /* 0x000000a1c4ab7223 */ /* 0x100fe200000100a2 */
[----:B------:R-:W-:Y:S01]  /*48d0*/  MOV R136, R152 ;  /* 0x0000009800887202 */ /* 0x000fe20000000f00 */
[----:B------:R-:W-:Y:S01]  /*48e0*/  @P1 FADD.FTZ R188, R188, R169 ;  /* 0x000000a9bcbc1221 */ /* 0x000fe20000010000 */
[----:B------:R-:W-:Y:S01]  /*48f0*/  @P6 FMUL.FTZ R170, R185, R137 ;  /* 0x00000089b9aa6220 */ /* 0x000fe20000410000 */
[----:B------:R-:W-:Y:S01]  /*4900*/  FFMA.FTZ R137, R194, R161, R162 ;  /* 0x000000a1c2897223 */ /* 0x000fe200000100a2 */
[----:B------:R-:W-:Y:S01]  /*4910*/  LOP3.LUT P6, RZ, R136, 0xff, RZ, 0xc0, !PT ;  /* 0x000000ff88ff7812 */ /* 0x000fe200078cc0ff */
[----:B------:R-:W-:Y:S01]  /*4920*/  FADD.FTZ R171, R197, -R171 ;  /* 0x800000abc5ab7221 */ /* 0x000fe20000010000 */
[----:B------:R-:W-:-:S02]  /*4930*/  @P1 HADD2.F32 R136, -RZ, R120.H0_H0 ;  /* 0x20000078ff881230 */ /* 0x000fc40000004100 */
[C---:B------:R-:W-:Y:S01]  /*4940*/  FMUL.FTZ R194, R2.reuse, R192 ;  /* 0x000000c002c27220 */ /* 0x040fe20000410000 */
[----:B------:R-:W-:Y:S01]  /*4950*/  FADD.FTZ R195, R195, -R137 ;  /* 0x80000089c3c37221 */ /* 0x000fe20000010000 */
[--C-:B------:R-:W-:Y:S01]  /*4960*/  @P4 HADD2.F32 R137, -RZ, R139.reuse.H0_H0 ;  /* 0x2000008bff894230 */ /* 0x100fe20000004100 */
[----:B0-----:R-:W-:Y:S01]  /*4970*/  HFMA2.MMA R182, -RZ, RZ, 0, 0 ;  /* 0x00000000ffb67435 */ /* 0x001fe200000001ff */
[----:B------:R-:W-:Y:S02]  /*4980*/  @P5 HADD2.F32 R183, -RZ, R139.H1_H1 ;  /* 0x3000008bffb75230 */ /* 0x000fe40000004100 */
[----:B------:R-:W-:Y:S01]  /*4990*/  FMUL.FTZ R139, R2, R171 ;  /* 0x000000ab028b7220 */ /* 0x000fe20000410000 */
[----:B------:R-:W-:Y:S01]  /*49a0*/  HFMA2.MMA R171, -RZ, RZ, 0, 0 ;  /* 0x00000000ffab7435 */ /* 0x000fe200000001ff */
[----:B------:R-:W-:Y:S01]  /*49b0*/  @P1 FADD.FTZ R194, R194, R136 ;  /* 0x00000088c2c21221 */ /* 0x000fe20000010000 */
[----:B------:R-:W-:Y:S02]  /*49c0*/  @P3 HADD2.F32 R136, -RZ, R138.H1_H1 ;  /* 0x3000008aff883230 */ /* 0x000fe40000004100 */
[----:B------:R-:W-:Y:S01]  /*49d0*/  FADD.FTZ R197, R199, -R198 ;  /* 0x800000c6c7c57221 */ /* 0x000fe20000010000 */
[----:B------:R-:W-:-:S02]  /*49e0*/  @P1 HADD2.F32 R185, -RZ, R120.H1_H1 ;  /* 0x30000078ffb91230 */ /* 0x000fc40000004100 */
[----:B------:R-:W-:Y:S01]  /*49f0*/  FMUL.FTZ R138, R2, R195 ;  /* 0x000000c3028a7220 */ /* 0x000fe20000410000 */
[----:B------:R-:W-:Y:S01]  /*4a00*/  @P5 FMUL.FTZ R171, R208, R183 ;  /* 0x000000b7d0ab5220 */ /* 0x000fe20000410000 */
[----:B------:R-:W-:Y:S01]  /*4a10*/  @P3 FMUL.FTZ R182, R209, R136 ;  /* 0x00000088d1b63220 */ /* 0x000fe20000410000 */
[C---:B------:R-:W-:Y:S01]  /*4a20*/  LOP3.LUT P5, RZ, R152.reuse, 0xff00, RZ, 0xc0, !PT ;  /* 0x0000ff0098ff7812 */ /* 0x040fe200078ac0ff */
[--C-:B------:R-:W-:Y:S01]  /*4a30*/  @P1 HADD2.F32 R192, -RZ, R121.reuse.H0_H0 ;  /* 0x20000079ffc01230 */ /* 0x100fe20000004100 */
[----:B------:R-:W-:Y:S01]  /*4a40*/  LOP3.LUT P3, RZ, R152, 0xff0000, RZ, 0xc0, !PT ;  /* 0x00ff000098ff7812 */ /* 0x000fe2000786c0ff */
[----:B------:R-:W-:Y:S01]  /*4a50*/  @P1 HADD2.F32 R136, -RZ, R121.H1_H1 ;  /* 0x30000079ff881230 */ /* 0x000fe20000004100 */
[----:B------:R-:W-:Y:S01]  /*4a60*/  MOV R181, RZ ;  /* 0x000000ff00b57202 */ /* 0x000fe20000000f00 */
[----:B------:R-:W-:Y:S01]  /*4a70*/  @P4 FMUL.FTZ R181, R207, R137 ;  /* 0x00000089cfb54220 */ /* 0x000fe20000410000 */
[-C--:B------:R-:W-:Y:S01]  /*4a80*/  FMUL.FTZ R137, R194, R0.reuse ;  /* 0x00000000c2897220 */ /* 0x080fe20000410000 */
[----:B------:R-:W-:Y:S01]  /*4a90*/  @P1 FADD.FTZ R138, R138, R185 ;  /* 0x000000b98a8a1221 */ /* 0x000fe20000010000 */
[----:B------:R-:W-:Y:S01]  /*4aa0*/  FMUL.FTZ R197, R2, R197 ;  /* 0x000000c502c57220 */ /* 0x000fe20000410000 */
[----:B------:R-:W-:Y:S01]  /*4ab0*/  @P1 FADD.FTZ R139, R139, R192 ;  /* 0x000000c08b8b1221 */ /* 0x000fe20000010000 */
[----:B------:R-:W-:Y:S01]  /*4ac0*/  FMUL.FTZ R137, R137, UR16 ;  /* 0x0000001089897c20 */ /* 0x000fe20008410000 */
[----:B------:R-:W-:Y:S01]  /*4ad0*/  MOV R183, RZ ;  /* 0x000000ff00b77202 */ /* 0x000fe20000000f00 */
[----:B------:R-:W-:Y:S01]  /*4ae0*/  @P1 FADD.FTZ R197, R197, R136 ;  /* 0x00000088c5c51221 */ /* 0x000fe20000010000 */
[----:B------:R-:W-:Y:S01]  /*4af0*/  LOP3.LUT P4, RZ, R152, 0xff000000, RZ, 0xc0, !PT ;  /* 0xff00000098ff7812 */ /* 0x000fe2000788c0ff */
[-C--:B------:R-:W-:Y:S01]  /*4b00*/  FMUL.FTZ R136, R138, R0.reuse ;  /* 0x000000008a887220 */ /* 0x080fe20000410000 */
[-C--:B------:R-:W-:Y:S01]  /*4b10*/  FMUL.FTZ R195, R139, R0.reuse ;  /* 0x000000008bc37220 */ /* 0x080fe20000410000 */
[----:B------:R-:W-:Y:S01]  /*4b20*/  CS2R R192, SRZ ;  /* 0x0000000000c07805 */ /* 0x000fe2000001ff00 */
[-C--:B------:R-:W-:Y:S01]  /*4b30*/  FMUL.FTZ R152, R197, R0.reuse ;  /* 0x00000000c5987220 */ /* 0x080fe20000410000 */
[----:B------:R-:W-:Y:S01]  /*4b40*/  FMUL.FTZ R136, R136, UR16 ;  /* 0x0000001088887c20 */ /* 0x000fe20008410000 */
[----:B------:R-:W-:Y:S01]  /*4b50*/  FMUL.FTZ R195, R195, UR16 ;  /* 0x00000010c3c37c20 */ /* 0x000fe20008410000 */
[----:B------:R-:W-:Y:S01]  /*4b60*/  FMUL.FTZ R169, R188, R0 ;  /* 0x00000000bca97220 */ /* 0x000fe20000410000 */
[----:B------:R-:W-:Y:S01]  /*4b70*/  FMUL.FTZ R152, R152, UR16 ;  /* 0x0000001098987c20 */ /* 0x000fe20008410000 */
[----:B------:R-:W-:Y:S01]  /*4b80*/  @P2 F2FP.F16.F32.PACK_AB R190, RZ, R139 ;  /* 0x0000008bffbe223e */ /* 0x000fe200000000ff */
[----:B------:R-:W-:Y:S01]  /*4b90*/  FMUL.FTZ R198, R42, R195 ;  /* 0x000000c32ac67220 */ /* 0x000fe20000410000 */
[----:B------:R-:W-:Y:S01]  /*4ba0*/  FMUL.FTZ R169, R169, UR16 ;  /* 0x00000010a9a97c20 */ /* 0x000fe20008410000 */
[----:B------:R-:W-:Y:S01]  /*4bb0*/  FMUL.FTZ R199, R43, R152 ;  /* 0x000000982bc77220 */ /* 0x000fe20000410000 */
[----:B------:R-:W-:-:S02]  /*4bc0*/  @P2 F2FP.F16.F32.PACK_AB R194, RZ, R194 ;  /* 0x000000c2ffc2223e */ /* 0x000fc400000000ff */
[----:B------:R-:W-:Y:S01]  /*4bd0*/  FSEL R198, R198, RZ, P3 ;  /* 0x000000ffc6c67208 */ /* 0x000fe20001800000 */
[----:B------:R-:W-:Y:S01]  /*4be0*/  FMUL.FTZ R139, R38, R169 ;  /* 0x000000a9268b7220 */ /* 0x000fe20000410000 */
[----:B------:R-:W-:Y:S02]  /*4bf0*/  FSEL R199, R199, RZ, P4 ;  /* 0x000000ffc7c77208 */ /* 0x000fe40002000000 */
[----:B------:R-:W-:Y:S02]  /*4c00*/  @P2 F2FP.F16.F32.PACK_AB R207, RZ, R188 ;  /* 0x000000bcffcf223e */ /* 0x000fe400000000ff */
[----:B------:R-:W-:Y:S02]  /*4c10*/  @P2 F2FP.F16.F32.PACK_AB R197, RZ, R197 ;  /* 0x000000c5ffc5223e */ /* 0x000fe400000000ff */
[----:B------:R-:W-:Y:S02]  /*4c20*/  @P2 PRMT R128, R194, 0x7610, R128 ;  /* 0x00007610c2802816 */ /* 0x000fe40000000080 */
[----:B------:R-:W-:-:S02]  /*4c30*/  @P2 PRMT R129, R190, 0x7610, R129 ;  /* 0x00007610be812816 */ /* 0x000fc40000000081 */
[----:B------:R-:W-:Y:S02]  /*4c40*/  @P2 PRMT R131, R207, 0x7610, R131 ;  /* 0x00007610cf832816 */ /* 0x000fe40000000083 */
[----:B------:R-:W-:Y:S01]  /*4c50*/  @P2 PRMT R129, R129, 0x5410, R197 ;  /* 0x0000541081812816 */ /* 0x000fe200000000c5 */
[--C-:B---3--:R-:W-:Y:S02]  /*4c60*/  @P6 HADD2.F32 R185, -RZ, R132.reuse.H0_H0 ;  /* 0x20000084ffb96230 */ /* 0x108fe40000004100 */
[----:B------:R-:W-:Y:S02]  /*4c70*/  @P5 HADD2.F32 R196, -RZ, R132.H1_H1 ;  /* 0x30000084ffc45230 */ /* 0x000fe40000004100 */
[--C-:B------:R-:W-:Y:S02]  /*4c80*/  @P3 HADD2.F32 R132, -RZ, R133.reuse.H0_H0 ;  /* 0x20000085ff843230 */ /* 0x100fe40000004100 */
[----:B------:R-:W-:Y:S01]  /*4c90*/  @P6 FMUL.FTZ R183, R137, R185 ;  /* 0x000000b989b76220 */ /* 0x000fe20000410000 */
[----:B------:R-:W-:Y:S01]  /*4ca0*/  HFMA2.MMA R185, -RZ, RZ, 0, 0 ;  /* 0x00000000ffb97435 */ /* 0x000fe200000001ff */
[----:B------:R-:W-:Y:S01]  /*4cb0*/  FMUL.FTZ R137, R40, R137 ;  /* 0x0000008928897220 */ /* 0x000fe20000410000 */
[----:B------:R-:W-:-:S02]  /*4cc0*/  @P4 HADD2.F32 R133, -RZ, R133.H1_H1 ;  /* 0x30000085ff854230 */ /* 0x000fc40000004100 */
[----:B------:R-:W-:Y:S01]  /*4cd0*/  @P3 FMUL.FTZ R192, R195, R132 ;  /* 0x00000084c3c03220 */ /* 0x000fe20000410000 */
[----:B------:R-:W-:Y:S01]  /*4ce0*/  LEA R132, P3, R180, UR18, 0x4 ;  /* 0x00000012b4847c11 */ /* 0x000fe2000f8620ff */
[----:B------:R-:W-:Y:S01]  /*4cf0*/  @P5 FMUL.FTZ R185, R136, R196 ;  /* 0x000000c488b95220 */ /* 0x000fe20000410000 */
[----:B------:R-:W-:Y:S01]  /*4d00*/  FMUL.FTZ R196, R41, R136 ;  /* 0x0000008829c47220 */ /* 0x000fe20000410000 */
[----:B------:R-:W-:Y:S01]  /*4d10*/  FSEL R195, R137, RZ, P6 ;  /* 0x000000ff89c37208 */ /* 0x000fe20003000000 */
[----:B------:R-:W-:Y:S01]  /*4d20*/  @P4 FMUL.FTZ R193, R152, R133 ;  /* 0x0000008598c14220 */ /* 0x000fe20000410000 */
[----:B------:R-:W0:Y:S01]  /*4d30*/  @P2 LDC.64 R136, c[0x0][0x308] ;  /* 0x0000c200ff882b82 */ /* 0x000e220000000a00 */
[----:B------:R-:W-:Y:S01]  /*4d40*/  FFMA.FTZ R152, R168, R161, R162 ;  /* 0x000000a1a8987223 */ /* 0x000fe200000100a2 */
[----:B------:R-:W-:Y:S01]  /*4d50*/  FADD.FTZ R168, R189, -R191 ;  /* 0x800000bfbda87221 */ /* 0x000fe20000010000 */
[----:B------:R-:W-:Y:S02]  /*4d60*/  FSEL R196, R196, RZ, P5 ;  /* 0x000000ffc4c47208 */ /* 0x000fe40002800000 */
[----:B------:R-:W-:Y:S01]  /*4d70*/  FADD.FTZ R189, R167, -R152 ;  /* 0x80000098a7bd7221 */ /* 0x000fe20000010000 */
[----:B------:R-:W-:Y:S01]  /*4d80*/  LEA.HI.X R133, R180, UR19, RZ, 0x4, P3 ;  /* 0x00000013b4857c11 */ /* 0x000fe200098f24ff */
[--C-:B------:R-:W-:Y:S01]  /*4d90*/  @P1 HADD2.F32 R152, -RZ, R122.reuse.H0_H0 ;  /* 0x2000007aff981230 */ /* 0x100fe20000004100 */
[C---:B------:R-:W-:Y:S01]  /*4da0*/  LOP3.LUT P6, RZ, R153.reuse, 0xff, RZ, 0xc0, !PT ;  /* 0x000000ff99ff7812 */ /* 0x040fe200078cc0ff */
[C---:B------:R-:W-:Y:S01]  /*4db0*/  FMUL.FTZ R168, R2.reuse, R168 ;  /* 0x000000a802a87220 */ /* 0x040fe20000410000 */
[C---:B------:R-:W-:Y:S01]  /*4dc0*/  LOP3.LUT P5, RZ, R153.reuse, 0xff00, RZ, 0xc0, !PT ;  /* 0x0000ff0099ff7812 */ /* 0x040fe200078ac0ff */
[----:B------:R-:W-:Y:S01]  /*4dd0*/  @P1 HADD2.F32 R180, -RZ, R123.H1_H1 ;  /* 0x3000007bffb41230 */ /* 0x000fe20000004100 */
[C---:B------:R-:W-:Y:S01]  /*4de0*/  LOP3.LUT P4, RZ, R153.reuse, 0xff0000, RZ, 0xc0, !PT ;  /* 0x00ff000099ff7812 */ /* 0x040fe2000788c0ff */
[----:B------:R-:W-:Y:S01]  /*4df0*/  FMUL.FTZ R167, R2, R166 ;  /* 0x000000a602a77220 */ /* 0x000fe20000410000 */
[----:B------:R-:W-:Y:S01]  /*4e00*/  LOP3.LUT P3, RZ, R153, 0xff000000, RZ, 0xc0, !PT ;  /* 0xff00000099ff7812 */ /* 0x000fe2000786c0ff */
[----:B------:R-:W-:-:S02]  /*4e10*/  @P1 HADD2.F32 R153, -RZ, R122.H1_H1 ;  /* 0x3000007aff991230 */ /* 0x000fc40000004100 */
[----:B------:R-:W-:Y:S01]  /*4e20*/  FMUL.FTZ R166, R2, R189 ;  /* 0x000000bd02a67220 */ /* 0x000fe20000410000 */
[----:B------:R-:W-:Y:S01]  /*4e30*/  @P1 FADD.FTZ R168, R168, R152 ;  /* 0x00000098a8a81221 */ /* 0x000fe20000010000 */
[----:B------:R-:W-:Y:S01]  /*4e40*/  @P2 F2FP.F16.F32.PACK_AB R189, RZ, R138 ;  /* 0x0000008affbd223e */ /* 0x000fe200000000ff */
[----:B------:R-:W-:Y:S01]  /*4e50*/  @P1 FADD.FTZ R167, R167, R153 ;  /* 0x00000099a7a71221 */ /* 0x000fe20000010000 */
[----:B------:R-:W-:Y:S02]  /*4e60*/  @P1 FADD.FTZ R166, R166, R180 ;  /* 0x000000b4a6a61221 */ /* 0x000fe40000010000 */
[----:B------:R-:W-:Y:S01]  /*4e70*/  @P2 F2FP.F16.F32.PACK_AB R191, RZ, R168 ;  /* 0x000000a8ffbf223e */ /* 0x000fe200000000ff */
[----:B------:R-:W-:Y:S01]  /*4e80*/  FMUL.FTZ R168, R168, R0 ;  /* 0x00000000a8a87220 */ /* 0x000fe20000410000 */
[----:B0-----:R-:W-:-:S04]  /*4e90*/  @P2 IMAD.WIDE.U32 R152, R179, 0x10, R136 ;  /* 0x00000010b3982825 */ /* 0x001fc800078e0088 */
[-C--:B------:R-:W-:Y:S01]  /*4ea0*/  FMUL.FTZ R179, R166, R0.reuse ;  /* 0x00000000a6b37220 */ /* 0x080fe20000410000 */
[----:B------:R-:W-:Y:S01]  /*4eb0*/  FMUL.FTZ R180, R167, R0 ;  /* 0x00000000a7b47220 */ /* 0x000fe20000410000 */
[----:B------:R-:W-:Y:S01]  /*4ec0*/  FMUL.FTZ R168, R168, UR16 ;  /* 0x00000010a8a87c20 */ /* 0x000fe20008410000 */
[----:B------:R-:W-:Y:S01]  /*4ed0*/  @P2 F2FP.F16.F32.PACK_AB R167, RZ, R167 ;  /* 0x000000a7ffa7223e */ /* 0x000fe200000000ff */
[----:B------:R-:W-:Y:S01]  /*4ee0*/  FMUL.FTZ R179, R179, UR16 ;  /* 0x00000010b3b37c20 */ /* 0x000fe20008410000 */
[----:B------:R-:W-:Y:S01]  /*4ef0*/  FMUL.FTZ R180, R180, UR16 ;  /* 0x00000010b4b47c20 */ /* 0x000fe20008410000 */
[----:B------:R-:W-:Y:S01]  /*4f00*/  FMUL.FTZ R138, R36, R168 ;  /* 0x000000a8248a7220 */ /* 0x000fe20000410000 */
[----:B------:R-:W-:Y:S01]  /*4f10*/  @P2 PRMT R130, R191, 0x7610, R130 ;  /* 0x00007610bf822816 */ /* 0x000fe20000000082 */
[----:B------:R-:W-:Y:S01]  /*4f20*/  FMUL.FTZ R137, R39, R179 ;  /* 0x000000b327897220 */ /* 0x000fe20000410000 */
[----:B------:R-:W-:Y:S01]  /*4f30*/  FMUL.FTZ R136, R37, R180 ;  /* 0x000000b425887220 */ /* 0x000fe20000410000 */
[----:B------:R-:W-:-:S02]  /*4f40*/  @P2 F2FP.F16.F32.PACK_AB R188, RZ, R166 ;  /* 0x000000a6ffbc223e */ /* 0x000fc400000000ff */
[----:B------:R-:W-:Y:S01]  /*4f50*/  @P2 PRMT R130, R130, 0x5410, R167 ;  /* 0x0000541082822816 */ /* 0x000fe200000000a7 */
[----:B------:R-:W-:Y:S01]  /*4f60*/  IMAD.WIDE.U32 R166, R4, 0x10, R238 ;  /* 0x0000001004a67825 */ /* 0x000fe200078e00ee */
[----:B------:R-:W-:Y:S01]  /*4f70*/  FSEL R138, R138, RZ, P6 ;  /* 0x000000ff8a8a7208 */ /* 0x000fe20003000000 */
[----:B------:R-:W3:Y:S01]  /*4f80*/  LDL.LU R239, [R1+0xb8] ;  /* 0x0000b80001ef7983 */ /* 0x000ee20000300800 */
[----:B------:R-:W-:Y:S02]  /*4f90*/  FSEL R139, R139, RZ, P4 ;  /* 0x000000ff8b8b7208 */ /* 0x000fe40002000000 */
[----:B------:R-:W-:Y:S01]  /*4fa0*/  FSEL R137, R137, RZ, P3 ;  /* 0x000000ff89897208 */ /* 0x000fe20001800000 */
[----:B------:R-:W3:Y:S01]  /*4fb0*/  LDL.LU R238, [R1+0xb4] ;  /* 0x0000b40001ee7983 */ /* 0x000ee20000300800 */
[----:B------:R-:W-:Y:S02]  /*4fc0*/  FSEL R136, R136, RZ, P5 ;  /* 0x000000ff88887208 */ /* 0x000fe40002800000 */
[----:B------:R-:W-:Y:S01]  /*4fd0*/  F2FP.F16.F32.PACK_AB R139, R137, R139 ;  /* 0x0000008b898b723e */ /* 0x000fe200000000ff */
[----:B------:R-:W3:Y:S01]  /*4fe0*/  LDL.LU R237, [R1+0xc0] ;  /* 0x0000c00001ed7983 */ /* 0x000ee20000300800 */
[----:B------:R-:W-:-:S02]  /*4ff0*/  F2FP.F16.F32.PACK_AB R138, R136, R138 ;  /* 0x0000008a888a723e */ /* 0x000fc400000000ff */
[----:B------:R-:W-:Y:S01]  /*5000*/  @P2 PRMT R128, R128, 0x5410, R189 ;  /* 0x0000541080802816 */ /* 0x000fe200000000bd */
[----:B------:R-:W3:Y:S01]  /*5010*/  LDL.LU R236, [R1+0xbc] ;  /* 0x0000bc0001ec7983 */ /* 0x000ee20000300800 */
[----:B------:R-:W-:Y:S02]  /*5020*/  @P2 PRMT R131, R131, 0x5410, R188 ;  /* 0x0000541083832816 */ /* 0x000fe400000000bc */
[----:B------:R-:W-:Y:S01]  /*5030*/  F2FP.F16.F32.PACK_AB R137, R199, R198 ;  /* 0x000000c6c789723e */ /* 0x000fe200000000ff */
[----:B------:R-:W3:Y:S01]  /*5040*/  LDL.LU R235, [R1+0xc8] ;  /* 0x0000c80001eb7983 */ /* 0x000ee20000300800 */
[----:B------:R-:W-:-:S03]  /*5050*/  F2FP.F16.F32.PACK_AB R136, R196, R195 ;  /* 0x000000c3c488723e */ /* 0x000fc600000000ff */
        /* <DEDUP_REMOVED lines=35> */
[----:B------:R-:W-:-:S02]  /*5290*/  @P6 HADD2.F32 R132, -RZ, R134.H0_H0 ;  /* 0x20000086ff846230 */ /* 0x000fc40000004100 */
[-CC-:B------:R-:W-:Y:S01]  /*52a0*/  FFMA.FTZ R140, R140, R161.reuse, R162.reuse ;  /* 0x000000a18c8c7223 */ /* 0x180fe200000100a2 */
[----:B------:R-:W-:Y:S01]  /*52b0*/  MOV R133, R148 ;  /* 0x0000009400857202 */ /* 0x000fe20000000f00 */
[-C--:B------:R-:W-:Y:S01]  /*52c0*/  FFMA.FTZ R143, R143, R161.reuse, R162 ;  /* 0x000000a18f8f7223 */ /* 0x080fe200000100a2 */
[----:B------:R-:W-:Y:S01]  /*52d0*/  MOV R152, RZ ;  /* 0x000000ff00987202 */ /* 0x000fe20000000f00 */
[----:B------:R-:W-:Y:S01]  /*52e0*/  FADD.FTZ R140, R144, -R140 ;  /* 0x8000008c908c7221 */ /* 0x000fe20000010000 */
[----:B------:R-:W-:Y:S01]  /*52f0*/  @P6 FMUL.FTZ R152, R168, R132 ;  /* 0x00000084a8986220 */ /* 0x000fe20000410000 */
[-CC-:B------:R-:W-:Y:S01]  /*5300*/  FFMA.FTZ R150, R150, R161.reuse, R162.reuse ;  /* 0x000000a196967223 */ /* 0x180fe200000100a2 */
[-CC-:B------:R-:W-:Y:S01]  /*5310*/  FFMA.FTZ R141, R141, R161.reuse, R162.reuse ;  /* 0x000000a18d8d7223 */ /* 0x180fe200000100a2 */
[-CC-:B------:R-:W-:Y:S01]  /*5320*/  FFMA.FTZ R146, R146, R161.reuse, R162.reuse ;  /* 0x000000a192927223 */ /* 0x180fe200000100a2 */
[-CC-:B------:R-:W-:Y:S01]  /*5330*/  FFMA.FTZ R145, R145, R161.reuse, R162.reuse ;  /* 0x000000a191917223 */ /* 0x180fe200000100a2 */
[-CC-:B------:R-:W-:Y:S01]  /*5340*/  FFMA.FTZ R147, R147, R161.reuse, R162.reuse ;  /* 0x000000a193937223 */ /* 0x180fe200000100a2 */
[----:B------:R-:W-:Y:S01]  /*5350*/  LOP3.LUT P6, RZ, R133, 0xff, RZ, 0xc0, !PT ;  /* 0x000000ff85ff7812 */ /* 0x000fe200078cc0ff */
[----:B------:R-:W-:Y:S01]  /*5360*/  FFMA.FTZ R142, R142, R161, R162 ;  /* 0x000000a18e8e7223 */ /* 0x000fe200000100a2 */
[----:B------:R-:W-:-:S02]  /*5370*/  @P1 HADD2.F32 R133, -RZ, R124.H0_H0 ;  /* 0x2000007cff851230 */ /* 0x000fc40000004100 */
[----:B------:R-:W-:Y:S01]  /*5380*/  FADD.FTZ R143, R159, -R143 ;  /* 0x8000008f9f8f7221 */ /* 0x000fe20000010000 */
[----:B------:R-:W-:Y:S01]  /*5390*/  FMUL.FTZ R140, R2, R140 ;  /* 0x0000008c028c7220 */ /* 0x000fe20000410000 */
[----:B------:R-:W-:Y:S01]  /*53a0*/  FADD.FTZ R150, R158, -R150 ;  /* 0x800000969e967221 */ /* 0x000fe20000010000 */
[----:B------:R-:W-:Y:S01]  /*53b0*/  FADD.FTZ R141, R157, -R141 ;  /* 0x8000008d9d8d7221 */ /* 0x000fe20000010000 */
[----:B------:R-:W-:Y:S01]  /*53c0*/  FADD.FTZ R146, R156, -R146 ;  /* 0x800000929c927221 */ /* 0x000fe20000010000 */
[----:B------:R-:W-:Y:S01]  /*53d0*/  FADD.FTZ R145, R155, -R145 ;  /* 0x800000919b917221 */ /* 0x000fe20000010000 */
[----:B------:R-:W-:Y:S01]  /*53e0*/  FADD.FTZ R147, R154, -R147 ;  /* 0x800000939a937221 */ /* 0x000fe20000010000 */
[----:B------:R-:W-:Y:S01]  /*53f0*/  FADD.FTZ R142, R151, -R142 ;  /* 0x8000008e978e7221 */ /* 0x000fe20000010000 */
[----:B------:R-:W-:Y:S02]  /*5400*/  @P1 HADD2.F32 R132, -RZ, R124.H1_H1 ;  /* 0x3000007cff841230 */ /* 0x000fe40000004100 */
[----:B------:R-:W-:Y:S01]  /*5410*/  FMUL.FTZ R143, R2, R143 ;  /* 0x0000008f028f7220 */ /* 0x000fe20000410000 */
[----:B------:R-:W-:Y:S01]  /*5420*/  @P1 FADD.FTZ R140, R140, R133 ;  /* 0x000000858c8c1221 */ /* 0x000fe20000010000 */
[C---:B------:R-:W-:Y:S01]  /*5430*/  FMUL.FTZ R150, R2.reuse, R150 ;  /* 0x0000009602967220 */ /* 0x040fe20000410000 */
[C---:B------:R-:W-:Y:S01]  /*5440*/  FMUL.FTZ R141, R2.reuse, R141 ;  /* 0x0000008d028d7220 */ /* 0x040fe20000410000 */
[C---:B------:R-:W-:Y:S01]  /*5450*/  FMUL.FTZ R146, R2.reuse, R146 ;  /* 0x0000009202927220 */ /* 0x040fe20000410000 */
[C---:B------:R-:W-:Y:S01]  /*5460*/  FMUL.FTZ R151, R2.reuse, R145 ;  /* 0x0000009102977220 */ /* 0x040fe20000410000 */
[----:B------:R-:W-:Y:S01]  /*5470*/  FMUL.FTZ R147, R2, R147 ;  /* 0x0000009302937220 */ /* 0x000fe20000410000 */
[----:B------:R-:W-:-:S02]  /*5480*/  @P1 HADD2.F32 R133, -RZ, R125.H0_H0 ;  /* 0x2000007dff851230 */ /* 0x000fc40000004100 */
[----:B------:R-:W-:Y:S01]  /*5490*/  FMUL.FTZ R2, R2, R142 ;  /* 0x0000008e02027220 */ /* 0x000fe20000410000 */
[----:B------:R-:W-:Y:S02]  /*54a0*/  @P1 HADD2.F32 R142, -RZ, R125.H1_H1 ;  /* 0x3000007dff8e1230 */ /* 0x000fe40000004100 */
[----:B------:R-:W-:Y:S01]  /*54b0*/  @P1 FADD.FTZ R143, R143, R132 ;  /* 0x000000848f8f1221 */ /* 0x000fe20000010000 */
[----:B------:R-:W-:Y:S02]  /*54c0*/  @P1 HADD2.F32 R132, -RZ, R126.H1_H1 ;  /* 0x3000007eff841230 */ /* 0x000fe40000004100 */
[----:B------:R-:W-:Y:S01]  /*54d0*/  @P1 FADD.FTZ R150, R150, R133 ;  /* 0x0000008596961221 */ /* 0x000fe20000010000 */
[----:B------:R-:W-:Y:S02]  /*54e0*/  @P1 HADD2.F32 R133, -RZ, R127.H0_H0 ;  /* 0x2000007fff851230 */ /* 0x000fe40000004100 */
[----:B------:R-:W-:Y:S01]  /*54f0*/  @P1 FADD.FTZ R141, R141, R142 ;  /* 0x0000008e8d8d1221 */ /* 0x000fe20000010000 */
[----:B------:R-:W-:Y:S01]  /*5500*/  HFMA2.MMA R154, -RZ, RZ, 0, 0 ;  /* 0x00000000ff9a7435 */ /* 0x000fe200000001ff */
[----:B------:R-:W-:-:S02]  /*5510*/  @P5 HADD2.F32 R142, -RZ, R134.H1_H1 ;  /* 0x30000086ff8e5230 */ /* 0x000fc40000004100 */
[----:B------:R-:W-:Y:S01]  /*5520*/  @P1 FADD.FTZ R151, R151, R132 ;  /* 0x0000008497971221 */ /* 0x000fe20000010000 */
[--C-:B------:R-:W-:Y:S02]  /*5530*/  @P4 HADD2.F32 R132, -RZ, R135.reuse.H0_H0 ;  /* 0x20000087ff844230 */ /* 0x100fe40000004100 */
[----:B------:R-:W-:Y:S01]  /*5540*/  @P1 FADD.FTZ R147, R147, R133 ;  /* 0x0000008593931221 */ /* 0x000fe20000010000 */
[----:B------:R-:W-:Y:S01]  /*5550*/  @P3 HADD2.F32 R133, -RZ, R135.H1_H1 ;  /* 0x30000087ff853230 */ /* 0x000fe20000004100 */
[----:B------:R-:W-:Y:S01]  /*5560*/  CS2R R134, SRZ ;  /* 0x0000000000867805 */ /* 0x000fe2000001ff00 */
[----:B------:R-:W-:Y:S01]  /*5570*/  @P5 FMUL.FTZ R154, R180, R142 ;  /* 0x0000008eb49a5220 */ /* 0x000fe20000410000 */
[C---:B------:R-:W-:Y:S01]  /*5580*/  LOP3.LUT P5, RZ, R148.reuse, 0xff00, RZ, 0xc0, !PT ;  /* 0x0000ff0094ff7812 */ /* 0x040fe200078ac0ff */
[----:B------:R-:W-:Y:S01]  /*5590*/  @P4 FMUL.FTZ R134, R169, R132 ;  /* 0x00000084a9864220 */ /* 0x000fe20000410000 */
[----:B------:R-:W-:Y:S01]  /*55a0*/  LOP3.LUT P4, RZ, R148, 0xff0000, RZ, 0xc0, !PT ;  /* 0x00ff000094ff7812 */ /* 0x000fe2000788c0ff */
[----:B------:R-:W-:-:S02]  /*55b0*/  @P1 HADD2.F32 R144, -RZ, R126.H0_H0 ;  /* 0x2000007eff901230 */ /* 0x000fc40000004100 */
[----:B------:R-:W-:Y:S01]  /*55c0*/  @P3 FMUL.FTZ R135, R179, R133 ;  /* 0x00000085b3873220 */ /* 0x000fe20000410000 */
[-C--:B------:R-:W-:Y:S01]  /*55d0*/  FMUL.FTZ R156, R143, R0.reuse ;  /* 0x000000008f9c7220 */ /* 0x080fe20000410000 */
[-C--:B------:R-:W-:Y:S01]  /*55e0*/  FMUL.FTZ R153, R140, R0.reuse ;  /* 0x000000008c997220 */ /* 0x080fe20000410000 */
[----:B------:R-:W-:Y:S01]  /*55f0*/  FMUL.FTZ R133, R150, R0 ;  /* 0x0000000096857220 */ /* 0x000fe20000410000 */
[----:B------:R-:W-:Y:S02]  /*5600*/  @P1 HADD2.F32 R142, -RZ, R127.H1_H1 ;  /* 0x3000007fff8e1230 */ /* 0x000fe40000004100 */
[----:B------:R-:W-:Y:S01]  /*5610*/  FMUL.FTZ R156, R156, UR16 ;  /* 0x000000109c9c7c20 */ /* 0x000fe20008410000 */
[----:B------:R-:W-:Y:S01]  /*5620*/  @P1 FADD.FTZ R146, R146, R144 ;  /* 0x0000009092921221 */ /* 0x000fe20000010000 */
[----:B------:R-:W-:Y:S01]  /*5630*/  FMUL.FTZ R153, R153, UR16 ;  /* 0x0000001099997c20 */ /* 0x000fe20008410000 */
[----:B------:R-:W-:Y:S01]  /*5640*/  FMUL.FTZ R133, R133, UR16 ;  /* 0x0000001085857c20 */ /* 0x000fe20008410000 */
[----:B------:R-:W-:Y:S01]  /*5650*/  CS2R R144, SRZ ;  /* 0x0000000000907805 */ /* 0x000fe2000001ff00 */
[----:B------:R-:W-:Y:S01]  /*5660*/  @P1 FADD.FTZ R2, R2, R142 ;  /* 0x0000008e02021221 */ /* 0x000fe20000010000 */
[----:B------:R-:W-:-:S02]  /*5670*/  MOV R142, RZ ;  /* 0x000000ff008e7202 */ /* 0x000fc40000000f00 */
[----:B------:R-:W-:Y:S02]  /*5680*/  @P2 F2FP.F16.F32.PACK_AB R140, RZ, R140 ;  /* 0x0000008cff8c223e */ /* 0x000fe400000000ff */
[----:B------:R-:W-:Y:S02]  /*5690*/  LOP3.LUT P1, RZ, R148, 0xff000000, RZ, 0xc0, !PT ;  /* 0xff00000094ff7812 */ /* 0x000fe4000782c0ff */
[----:B------:R-:W-:Y:S02]  /*56a0*/  LOP3.LUT P3, RZ, R149, 0xff, RZ, 0xc0, !PT ;  /* 0x000000ff95ff7812 */ /* 0x000fe4000786c0ff */
[----:B------:R-:W-:Y:S02]  /*56b0*/  @P2 F2FP.F16.F32.PACK_AB R143, RZ, R143 ;  /* 0x0000008fff8f223e */ /* 0x000fe400000000ff */
[----:B------:R-:W-:Y:S01]  /*56c0*/  @P2 PRMT R128, R140, 0x7610, R128 ;  /* 0x000076108c802816 */ /* 0x000fe20000000080 */
[----:B------:R-:W-:Y:S01]  /*56d0*/  FADD.FTZ R248, R163, R248 ;  /* 0x000000f8a3f87221 */ /* 0x000fe20000010000 */
[----:B----4-:R-:W-:Y:S01]  /*56e0*/  FADD.FTZ R247, R164, R247 ;  /* 0x000000f7a4f77221 */ /* 0x010fe20000010000 */
[----:B--2---:R-:W-:Y:S01]  /*56f0*/  FADD.FTZ R243, R165, R243 ;  /* 0x000000f3a5f37221 */ /* 0x004fe20000010000 */
        /* <DEDUP_REMOVED lines=8> */
[----:B------:R-:W-:-:S02]  /*5780*/  @P6 HADD2.F32 R132, -RZ, R136.H0_H0 ;  /* 0x20000088ff846230 */ /* 0x000fc40000004100 */
[----:B------:R-:W-:Y:S02]  /*5790*/  @P5 HADD2.F32 R136, -RZ, R136.H1_H1 ;  /* 0x30000088ff885230 */ /* 0x000fe40000004100 */
[----:B------:R-:W-:Y:S02]  /*57a0*/  @P4 HADD2.F32 R155, -RZ, R137.H0_H0 ;  /* 0x20000089ff9b4230 */ /* 0x000fe40000004100 */
[----:B------:R-:W-:Y:S01]  /*57b0*/  @P6 FMUL.FTZ R145, R153, R132 ;  /* 0x0000008499916220 */ /* 0x000fe20000410000 */
[----:B------:R-:W-:Y:S01]  /*57c0*/  @P5 FMUL.FTZ R144, R156, R136 ;  /* 0x000000889c905220 */ /* 0x000fe20000410000 */
[----:B------:R-:W-:Y:S01]  /*57d0*/  FMUL.FTZ R136, R32, R153 ;  /* 0x0000009920887220 */ /* 0x000fe20000410000 */
[----:B------:R-:W-:Y:S01]  /*57e0*/  @P4 FMUL.FTZ R142, R133, R155 ;  /* 0x0000009b858e4220 */ /* 0x000fe20000410000 */
[----:B------:R-:W-:Y:S02]  /*57f0*/  FMUL.FTZ R153, R34, R133 ;  /* 0x0000008522997220 */ /* 0x000fe40000410000 */
[----:B------:R-:W0:Y:S01]  /*5800*/  @P2 LDC.64 R132, c[0x0][0x308] ;  /* 0x0000c200ff842b82 */ /* 0x000e220000000a00 */
[----:B------:R-:W-:Y:S01]  /*5810*/  FMUL.FTZ R156, R33, R156 ;  /* 0x0000009c219c7220 */ /* 0x000fe20000410000 */
[----:B------:R-:W-:-:S02]  /*5820*/  FSEL R136, R136, RZ, P6 ;  /* 0x000000ff88887208 */ /* 0x000fc40003000000 */
[----:B------:R-:W-:Y:S02]  /*5830*/  FSEL R153, R153, RZ, P4 ;  /* 0x000000ff99997208 */ /* 0x000fe40002000000 */
[----:B------:R-:W-:Y:S02]  /*5840*/  FSEL R148, R156, RZ, P5 ;  /* 0x000000ff9c947208 */ /* 0x000fe40002800000 */
[C---:B------:R-:W-:Y:S02]  /*5850*/  LOP3.LUT P5, RZ, R149.reuse, 0xff00, RZ, 0xc0, !PT ;  /* 0x0000ff0095ff7812 */ /* 0x040fe400078ac0ff */
[C---:B------:R-:W-:Y:S02]  /*5860*/  LOP3.LUT P6, RZ, R149.reuse, 0xff0000, RZ, 0xc0, !PT ;  /* 0x00ff000095ff7812 */ /* 0x040fe400078cc0ff */
[----:B------:R-:W-:Y:S02]  /*5870*/  LOP3.LUT P4, RZ, R149, 0xff000000, RZ, 0xc0, !PT ;  /* 0xff00000095ff7812 */ /* 0x000fe4000788c0ff */
[----:B------:R-:W-:Y:S01]  /*5880*/  @P2 F2FP.F16.F32.PACK_AB R149, RZ, R147 ;  /* 0x00000093ff95223e */ /* 0x000fe200000000ff */
[----:B------:R-:W-:-:S03]  /*5890*/  FMUL.FTZ R147, R147, R0 ;  /* 0x0000000093937220 */ /* 0x000fc60000410000 */
[----:B------:R-:W-:Y:S01]  /*58a0*/  @P2 PRMT R131, R149, 0x7610, R131 ;  /* 0x0000761095832816 */ /* 0x000fe20000000083 */
[----:B------:R-:W-:Y:S01]  /*58b0*/  FADD.FTZ R209, R152, R209 ;  /* 0x000000d198d17221 */ /* 0x000fe20000010000 */
[----:B------:R-:W-:Y:S02]  /*58c0*/  @P2 F2FP.F16.F32.PACK_AB R152, RZ, R150 ;  /* 0x00000096ff98223e */ /* 0x000fe400000000ff */
[----:B------:R-:W-:Y:S01]  /*58d0*/  @P2 F2FP.F16.F32.PACK_AB R150, RZ, R146 ;  /* 0x00000092ff96223e */ /* 0x000fe200000000ff */
[-C--:B------:R-:W-:Y:S01]  /*58e0*/  FMUL.FTZ R146, R146, R0.reuse ;  /* 0x0000000092927220 */ /* 0x080fe20000410000 */
[----:B------:R-:W-:Y:S01]  /*58f0*/  FADD.FTZ R207, R134, R207 ;  /* 0x000000cf86cf7221 */ /* 0x000fe20000010000 */
[----:B------:R-:W-:Y:S01]  /*5900*/  @P2 F2FP.F16.F32.PACK_AB R134, RZ, R141 ;  /* 0x0000008dff86223e */ /* 0x000fe200000000ff */
[----:B------:R-:W-:Y:S01]  /*5910*/  FADD.FTZ R199, R135, R199 ;  /* 0x000000c787c77221 */ /* 0x000fe20000010000 */
[----:B------:R-:W-:Y:S01]  /*5920*/  @P2 F2FP.F16.F32.PACK_AB R135, RZ, R151 ;  /* 0x00000097ff87223e */ /* 0x000fe200000000ff */
[-C--:B------:R-:W-:Y:S01]  /*5930*/  FMUL.FTZ R151, R151, R0.reuse ;  /* 0x0000000097977220 */ /* 0x080fe20000410000 */
[-C--:B------:R-:W-:Y:S01]  /*5940*/  FMUL.FTZ R141, R141, R0.reuse ;  /* 0x000000008d8d7220 */ /* 0x080fe20000410000 */
[----:B------:R-:W-:Y:S01]  /*5950*/  FMUL.FTZ R0, R2, R0 ;  /* 0x0000000002007220 */ /* 0x000fe20000410000 */
[----:B------:R-:W-:Y:S01]  /*5960*/  @P2 F2FP.F16.F32.PACK_AB R2, RZ, R2 ;  /* 0x00000002ff02223e */ /* 0x000fe200000000ff */
[----:B------:R-:W-:Y:S01]  /*5970*/  FMUL.FTZ R143, R146, UR16 ;  /* 0x00000010928f7c20 */ /* 0x000fe20008410000 */
[----:B------:R-:W-:Y:S01]  /*5980*/  @P2 PRMT R129, R152, 0x7610, R129 ;  /* 0x0000761098812816 */ /* 0x000fe20000000081 */
[----:B------:R-:W-:Y:S01]  /*5990*/  FMUL.FTZ R146, R151, UR16 ;  /* 0x0000001097927c20 */ /* 0x000fe20008410000 */
[----:B------:R-:W-:Y:S01]  /*59a0*/  @P2 PRMT R130, R150, 0x7610, R130 ;  /* 0x0000761096822816 */ /* 0x000fe20000000082 */
[----:B0-----:R-:W-:Y:S01]  /*59b0*/  @P2 IMAD.WIDE.U32 R132, R3, 0x10, R132 ;  /* 0x0000001003842825 */ /* 0x001fe200078e0084 */
[----:B------:R-:W-:-:S03]  /*59c0*/  @P2 PRMT R129, R129, 0x5410, R134 ;  /* 0x0000541081812816 */ /* 0x000fc60000000086 */
[----:B------:R-:W-:Y:S01]  /*59d0*/  FMUL.FTZ R0, R0, UR16 ;  /* 0x0000001000007c20 */ /* 0x000fe20008410000 */
[----:B------:R-:W-:Y:S01]  /*59e0*/  @P2 PRMT R130, R130, 0x5410, R135 ;  /* 0x0000541082822816 */ /* 0x000fe20000000087 */
[----:B------:R-:W-:Y:S01]  /*59f0*/  FMUL.FTZ R140, R29, R146 ;  /* 0x000000921d8c7220 */ /* 0x000fe20000410000 */
[----:B------:R-:W-:Y:S01]  /*5a00*/  @P2 PRMT R131, R131, 0x5410, R2 ;  /* 0x0000541083832816 */ /* 0x000fe20000000002 */
[----:B------:R-:W-:Y:S01]  /*5a10*/  FADD.FTZ R232, R206, R232 ;  /* 0x000000e8cee87221 */ /* 0x000fe20000010000 */
[----:B------:R-:W-:Y:S01]  /*5a20*/  FMUL.FTZ R150, R141, UR16 ;  /* 0x000000108d967c20 */ /* 0x000fe20008410000 */
[----:B------:R-:W-:Y:S01]  /*5a30*/  FADD.FTZ R231, R187, R231 ;  /* 0x000000e7bbe77221 */ /* 0x000fe20000010000 */
[----:B------:R-:W-:Y:S01]  /*5a40*/  FMUL.FTZ R141, R31, R0 ;  /* 0x000000001f8d7220 */ /* 0x000fe20000410000 */
[----:B------:R0:W-:Y:S01]  /*5a50*/  @P2 STG.E.128 desc[UR4][R132.64], R128 ;  /* 0x0000008084002986 */ /* 0x0001e2000c101d04 */
[----:B------:R-:W-:Y:S01]  /*5a60*/  FADD.FTZ R230, R216, R230 ;  /* 0x000000e6d8e67221 */ /* 0x000fe20000010000 */
[----:B------:R-:W-:Y:S01]  /*5a70*/  FADD.FTZ R229, R217, R229 ;  /* 0x000000e5d9e57221 */ /* 0x000fe20000010000 */
[----:B------:R-:W-:Y:S01]  /*5a80*/  FADD.FTZ R188, R160, R188 ;  /* 0x000000bca0bc7221 */ /* 0x000fe20000010000 */
[----:B------:R-:W-:Y:S01]  /*5a90*/  FADD.FTZ R228, R215, R228 ;  /* 0x000000e4d7e47221 */ /* 0x000fe20000010000 */
[----:B------:R-:W-:Y:S01]  /*5aa0*/  FMUL.FTZ R134, R28, R143 ;  /* 0x0000008f1c867220 */ /* 0x000fe20000410000 */
[----:B------:R-:W-:Y:S01]  /*5ab0*/  FADD.FTZ R227, R184, R227 ;  /* 0x000000e3b8e37221 */ /* 0x000fe20000010000 */
[----:B------:R-:W-:Y:S01]  /*5ac0*/  FADD.FTZ R226, R219, R226 ;  /* 0x000000e2dbe27221 */ /* 0x000fe20000010000 */
[----:B------:R1:W-:Y:S01]  /*5ad0*/  STL [R1+0xa8], R188 ;  /* 0x0000a8bc01007387 */ /* 0x0003e20000100800 */
[----:B------:R-:W-:Y:S01]  /*5ae0*/  FADD.FTZ R225, R218, R225 ;  /* 0x000000e1dae17221 */ /* 0x000fe20000010000 */
[----:B------:R-:W-:Y:S01]  /*5af0*/  FADD.FTZ R224, R220, R224 ;  /* 0x000000e0dce07221 */ /* 0x000fe20000010000 */
[----:B------:R-:W-:Y:S01]  /*5b00*/  @P5 HADD2.F32 R149, -RZ, R138.H1_H1 ;  /* 0x3000008aff955230 */ /* 0x000fe20000004100 */
[----:B------:R1:W-:Y:S01]  /*5b10*/  STL [R1+0xa4], R248 ;  /* 0x0000a4f801007387 */ /* 0x0003e20000100800 */
[----:B------:R-:W-:Y:S01]  /*5b20*/  FADD.FTZ R223, R170, R223 ;  /* 0x000000dfaadf7221 */ /* 0x000fe20000010000 */
[----:B------:R-:W-:Y:S01]  /*5b30*/  FMUL.FTZ R147, R147, UR16 ;  /* 0x0000001093937c20 */ /* 0x000fe20008410000 */
[----:B------:R-:W-:Y:S01]  /*5b40*/  FADD.FTZ R222, R182, R222 ;  /* 0x000000deb6de7221 */ /* 0x000fe20000010000 */
[----:B------:R1:W-:Y:S01]  /*5b50*/  STL [R1+0xb0], R247 ;  /* 0x0000b0f701007387 */ /* 0x0003e20000100800 */
[----:B------:R-:W2:Y:S03]  /*5b60*/  LDC.64 R2, c[0x0][0x210] ;  /* 0x00008400ff027b82 */ /* 0x000ea60000000a00 */
[----:B------:R1:W-:Y:S04]  /*5b70*/  STL [R1+0xac], R243 ;  /* 0x0000acf301007387 */ /* 0x0003e80000100800 */
[----:B------:R1:W-:Y:S01]  /*5b80*/  STL [R1+0xb8], R239 ;  /* 0x0000b8ef01007387 */ /* 0x0003e20000100800 */
[----:B0-----:R-:W-:-:S03]  /*5b90*/  FSEL R133, R140, RZ, P5 ;  /* 0x000000ff8c857208 */ /* 0x001fc60002800000 */
[----:B------:R1:W-:Y:S01]  /*5ba0*/  STL [R1+0xb4], R238 ;  /* 0x0000b4ee01007387 */ /* 0x0003e20000100800 */
[----:B------:R-:W-:-:S03]  /*5bb0*/  LEA R140, P2, R4, UR18, 0x4 ;  /* 0x00000012048c7c11 */ /* 0x000fc6000f8420ff */
[----:B------:R1:W-:Y:S04]  /*5bc0*/  STL [R1+0xc0], R237 ;  /* 0x0000c0ed01007387 */ /* 0x0003e80000100800 */
[----:B------:R1:W-:Y:S01]  /*5bd0*/  STL [R1+0xbc], R236 ;  /* 0x0000bcec01007387 */ /* 0x0003e20000100800 */
[----:B------:R-:W-:-:S03]  /*5be0*/  FMUL.FTZ R132, R35, R150 ;  /* 0x0000009623847220 */ /* 0x000fc60000410000 */
[----:B------:R1:W-:Y:S01]  /*5bf0*/  STL [R1+0xc8], R235 ;  /* 0x0000c8eb01007387 */ /* 0x0003e20000100800 */
[----:B------:R-:W-:-:S03]  /*5c00*/  FSEL R152, R141, RZ, P4 ;  /* 0x000000ff8d987208 */ /* 0x000fc60002000000 */
[----:B------:R1:W-:Y:S01]  /*5c10*/  STL [R1+0xc4], R234 ;  /* 0x0000c4ea01007387 */ /* 0x0003e20000100800 */
[----:B------:R-:W-:-:S03]  /*5c20*/  LEA.HI.X R141, R4, UR19, RZ, 0x4, P2 ;  /* 0x00000013048d7c11 */ /* 0x000fc600090f24ff */
[----:B------:R1:W-:Y:S01]  /*5c30*/  STL [R1+0xd0], R233 ;  /* 0x0000d0e901007387 */ /* 0x0003e20000100800 */
[----:B------:R-:W-:-:S03]  /*5c40*/  @P3 HADD2.F32 R4, -RZ, R138.H0_H0 ;  /* 0x2000008aff043230 */ /* 0x000fc60000004100 */
[----:B------:R1:W-:Y:S01]  /*5c50*/  STL [R1+0xcc], R232 ;  /* 0x0000cce801007387 */ /* 0x0003e20000100800 */
[----:B------:R-:W-:-:S03]  /*5c60*/  FSEL R134, R134, RZ, P3 ;  /* 0x000000ff86867208 */ /* 0x000fc60001800000 */
[----:B------:R1:W-:Y:S01]  /*5c70*/  STL [R1+0xd8], R231 ;  /* 0x0000d8e701007387 */ /* 0x0003e20000100800 */
[----:B------:R-:W-:-:S03]  /*5c80*/  HFMA2.MMA R138, -RZ, RZ, 0, 0 ;  /* 0x00000000ff8a7435 */ /* 0x000fc600000001ff */
[----:B------:R1:W-:Y:S01]  /*5c90*/  STL [R1+0xd4], R230 ;  /* 0x0000d4e601007387 */ /* 0x0003e20000100800 */
[----:B------:R-:W-:Y:S01]  /*5ca0*/  FSEL R132, R132, RZ, P1 ;  /* 0x000000ff84847208 */ /* 0x000fe20000800000 */
[----:B------:R-:W-:Y:S02]  /*5cb0*/  @P1 HADD2.F32 R137, -RZ, R137.H1_H1 ;  /* 0x30000089ff891230 */ /* 0x000fe40000004100 */
[----:B------:R1:W-:Y:S01]  /*5cc0*/  STL [R1+0xe0], R229 ;  /* 0x0000e0e501007387 */ /* 0x0003e20000100800 */
[----:B------:R-:W-:-:S03]  /*5cd0*/  FADD.FTZ R221, R181, R221 ;  /* 0x000000ddb5dd7221 */ /* 0x000fc60000010000 */
[----:B------:R1:W-:Y:S01]  /*5ce0*/  STL [R1+0xdc], R228 ;  /* 0x0000dce401007387 */ /* 0x0003e20000100800 */
[----:B------:R-:W-:-:S03]  /*5cf0*/  FADD.FTZ R214, R171, R214 ;  /* 0x000000d6abd67221 */ /* 0x000fc60000010000 */
[----:B------:R1:W-:Y:S01]  /*5d00*/  STL [R1+0xe8], R227 ;  /* 0x0000e8e301007387 */ /* 0x0003e20000100800 */
[----:B------:R-:W-:Y:S01]  /*5d10*/  FADD.FTZ R213, R183, R213 ;  /* 0x000000d5b7d57221 */ /* 0x000fe20000010000 */
[----:B------:R-:W-:Y:S02]  /*5d20*/  FMUL.FTZ R135, R30, R147 ;  /* 0x000000931e877220 */ /* 0x000fe40000410000 */
[----:B------:R1:W-:Y:S01]  /*5d30*/  STL [R1+0xe4], R226 ;  /* 0x0000e4e201007387 */ /* 0x0003e20000100800 */
[----:B------:R-:W-:Y:S01]  /*5d40*/  F2FP.F16.F32.PACK_AB R134, R133, R134 ;  /* 0x000000868586723e */ /* 0x000fe200000000ff */
[----:B------:R-:W-:Y:S02]  /*5d50*/  FADD.FTZ R212, R185, R212 ;  /* 0x000000d4b9d47221 */ /* 0x000fe40000010000 */
[----:B------:R1:W-:Y:S01]  /*5d60*/  STL [R1+0xf0], R225 ;  /* 0x0000f0e101007387 */ /* 0x0003e20000100800 */
[----:B------:R-:W-:Y:S01]  /*5d70*/  F2FP.F16.F32.PACK_AB R133, R132, R153 ;  /* 0x000000998485723e */ /* 0x000fe200000000ff */
[----:B------:R-:W-:-:S02]  /*5d80*/  FADD.FTZ R211, R192, R211 ;  /* 0x000000d3c0d37221 */ /* 0x000fc40000010000 */
[----:B------:R1:W-:Y:S01]  /*5d90*/  STL [R1+0xec], R224 ;  /* 0x0000ece001007387 */ /* 0x0003e20000100800 */
[----:B------:R-:W-:Y:S01]  /*5da0*/  F2FP.F16.F32.PACK_AB R132, R148, R136 ;  /* 0x000000889484723e */ /* 0x000fe200000000ff */
[----:B------:R-:W-:Y:S02]  /*5db0*/  @P1 FMUL.FTZ R138, R150, R137 ;  /* 0x00000089968a1220 */ /* 0x000fe40000410000 */
[----:B------:R1:W-:Y:S01]  /*5dc0*/  STL [R1+0xf8], R223 ;  /* 0x0000f8df01007387 */ /* 0x0003e20000100800 */
[----:B------:R-:W-:Y:S01]  /*5dd0*/  FADD.FTZ R210, R193, R210 ;  /* 0x000000d2c1d27221 */ /* 0x000fe20000010000 */
[--C-:B------:R-:W-:Y:S01]  /*5de0*/  @P6 HADD2.F32 R136, -RZ, R139.reuse.H0_H0 ;  /* 0x2000008bff886230 */ /* 0x100fe20000004100 */
[----:B------:R-:W-:Y:S01]  /*5df0*/  HFMA2.MMA R137, -RZ, RZ, 0, 0 ;  /* 0x00000000ff897435 */ /* 0x000fe200000001ff */
[----:B------:R1:W-:Y:S01]  /*5e00*/  STL [R1+0xf4], R222 ;  /* 0x0000f4de01007387 */ /* 0x0003e20000100800 */
[----:B------:R-:W-:Y:S01]  /*5e10*/  @P4 HADD2.F32 R139, -RZ, R139.H1_H1 ;  /* 0x3000008bff8b4230 */ /* 0x000fe20000004100 */
[----:B------:R-:W-:-:S02]  /*5e20*/  HFMA2.MMA R151, -RZ, RZ, 0, 0 ;  /* 0x00000000ff977435 */ /* 0x000fc400000001ff */
[----:B------:R1:W-:Y:S01]  /*5e30*/  STL [R1+0x100], R221 ;  /* 0x000100dd01007387 */ /* 0x0003e20000100800 */
[----:B------:R-:W-:Y:S01]  /*5e40*/  FADD.FTZ R208, R154, R208 ;  /* 0x000000d09ad07221 */ /* 0x000fe20000010000 */
[----:B------:R-:W-:Y:S02]  /*5e50*/  FSEL R135, R135, RZ, P6 ;  /* 0x000000ff87877208 */ /* 0x000fe40003000000 */
[----:B------:R1:W-:Y:S01]  /*5e60*/  STL [R1+0xfc], R214 ;  /* 0x0000fcd601007387 */ /* 0x0003e20000100800 */
[----:B------:R-:W-:-:S03]  /*5e70*/  MOV R148, RZ ;  /* 0x000000ff00947202 */ /* 0x000fc60000000f00 */
[----:B------:R1:W-:Y:S01]  /*5e80*/  STL [R1+0x108], R213 ;  /* 0x000108d501007387 */ /* 0x0003e20000100800 */
[----:B------:R-:W-:Y:S01]  /*5e90*/  @P3 FMUL.FTZ R148, R143, R4 ;  /* 0x000000048f943220 */ /* 0x000fe20000410000 */
[----:B------:R-:W-:Y:S02]  /*5ea0*/  FADD.FTZ R198, R145, R198 ;  /* 0x000000c691c67221 */ /* 0x000fe40000010000 */
[----:B------:R1:W-:Y:S01]  /*5eb0*/  STL [R1+0x104], R212 ;  /* 0x000104d401007387 */ /* 0x0003e20000100800 */
[----:B------:R-:W-:Y:S01]  /*5ec0*/  F2FP.F16.F32.PACK_AB R135, R152, R135 ;  /* 0x000000879887723e */ /* 0x000fe200000000ff */
[----:B------:R-:W-:Y:S02]  /*5ed0*/  @P4 FMUL.FTZ R137, R0, R139 ;  /* 0x0000008b00894220 */ /* 0x000fe40000410000 */
[----:B------:R1:W-:Y:S01]  /*5ee0*/  STL [R1+0x110], R211 ;  /* 0x000110d301007387 */ /* 0x0003e20000100800 */
[----:B------:R-:W-:Y:S01]  /*5ef0*/  FADD.FTZ R197, R144, R197 ;  /* 0x000000c590c57221 */ /* 0x000fe20000010000 */
[----:B------:R-:W-:-:S02]  /*5f00*/  MOV R152, RZ ;  /* 0x000000ff00987202 */ /* 0x000fc40000000f00 */
[----:B------:R1:W-:Y:S01]  /*5f10*/  STL [R1+0x10c], R210 ;  /* 0x00010cd201007387 */ /* 0x0003e20000100800 */
[----:B------:R-:W-:Y:S01]  /*5f20*/  @P5 FMUL.FTZ R151, R146, R149 ;  /* 0x0000009592975220 */ /* 0x000fe20000410000 */
[----:B------:R-:W-:Y:S02]  /*5f30*/  FADD.FTZ R196, R142, R196 ;  /* 0x000000c48ec47221 */ /* 0x000fe40000010000 */
[----:B------:R1:W-:Y:S01]  /*5f40*/  STL [R1+0x118], R209 ;  /* 0x000118d101007387 */ /* 0x0003e20000100800 */
[----:B------:R-:W-:Y:S01]  /*5f50*/  @P6 FMUL.FTZ R152, R147, R136 ;  /* 0x0000008893986220 */ /* 0x000fe20000410000 */
[----:B------:R-:W-:Y:S02]  /*5f60*/  FADD.FTZ R195, R138, R195 ;  /* 0x000000c38ac37221 */ /* 0x000fe40000010000 */
[----:B------:R1:W-:Y:S01]  /*5f70*/  STL [R1+0x114], R208 ;  /* 0x000114d001007387 */ /* 0x0003e20000100800 */
[----:B------:R-:W-:Y:S01]  /*5f80*/  FADD.FTZ R194, R148, R194 ;  /* 0x000000c294c27221 */ /* 0x000fe20000010000 */
[----:B------:R-:W-:-:S02]  /*5f90*/  FADD.FTZ R189, R137, R189 ;  /* 0x000000bd89bd7221 */ /* 0x000fc40000010000 */
        /* <DEDUP_REMOVED lines=9> */
[----:B--2---:R-:W-:-:S03]  /*6030*/  LEA R178, R2, R178, 0x2 ;  /* 0x000000b202b27211 */ /* 0x004fc600078e10ff */
[----:B------:R1:W-:Y:S04]  /*6040*/  STL [R1+0x13c], R189 ;  /* 0x00013cbd01007387 */ /* 0x0003e80000100800 */
[----:B------:R1:W-:Y:S04]  /*6050*/  STL [R1+0x134], R191 ;  /* 0x000134bf01007387 */ /* 0x0003e80000100800 */
[----:B------:R1:W-:Y:S04]  /*6060*/  STG.E.128 desc[UR4][R140.64], R132 ;  /* 0x000000848c007986 */ /* 0x0003e8000c101d04 */
[----:B------:R1:W-:Y:S01]  /*6070*/  STL [R1+0x140], R190 ;  /* 0x000140be01007387 */ /* 0x0003e20000100800 */
[----:B------:R-:W-:-:S13]  /*6080*/  ISETP.GE.AND P1, PT, R178, R3, PT ;  /* 0x00000003b200720c */ /* 0x000fda0003f26270 */
[----:B-1----:R-:W-:Y:S05]  /*6090*/  @!P1 BRA `(.L_x_9762) ;  /* 0xffffffac002c9947 */ /* 0x002fea000383ffff */
[----:B------:R-:W-:Y:S05]  /*60a0*/  BSYNC B1 ;  /* 0x0000000000017941 */ /* 0x000fea0003800000 */
.L_x_9760:
        /* <DEDUP_REMOVED lines=114> */
.L_x_9759:
[----:B------:R-:W-:Y:S05]  /*67d0*/  BSYNC B0 ;  /* 0x0000000000007941 */ /* 0x000fea0003800000 */
.L_x_9757:
        /* <DEDUP_REMOVED lines=332> */
.L_x_9761:
        /* <DEDUP_REMOVED lines=8> */
.L_x_9764:
[----:B------:R-:W-:Y:S05]  /*7d20*/  BSYNC B2 ;  /* 0x0000000000027941 */ /* 0x000fea0003800000 */
.L_x_9763:
        /* <DEDUP_REMOVED lines=8> */
.L_x_9765:
[----:B------:R-:W-:Y:S01]  /*7db0*/  HFMA2.MMA R162, -RZ, RZ, 0, 1.1920928955078125e-07 ;  /* 0x00000002ffa27435 */ /* 0x000fe200000001ff */
[----:B------:R-:W-:Y:S01]  /*7dc0*/  MOV R243, R136 ;  /* 0x0000008800f37202 */ /* 0x000fe20000000f00 */
[----:B------:R-:W-:-:S09]  /*7dd0*/  FADD.FTZ R161, R161, R247 ;  /* 0x000000f7a1a17221 */ /* 0x000fd20000010000 */
[----:B------:R-:W-:Y:S05]  /*7de0*/  WARPSYNC.COLLECTIVE R138, `(.L_x_9766) ;  /* 0x000000008a087348 */ /* 0x000fea0003c00000 */
[----:B------:R0:W1:Y:S02]  /*7df0*/  SHFL.BFLY P3, R247, R243, R162, R139 ;  /* 0x0c0000a2f3f77389 */ /* 0x000064000006008b */
[----:B01----:R-:W-:Y:S01]  /*7e00*/  ENDCOLLECTIVE ;  /* 0x000000000000791b */ /* 0x003fe20003800000 */
.L_x_9766:
[----:B------:R-:W-:Y:S01]  /*7e10*/  MOV R243, R161 ;  /* 0x000000a100f37202 */ /* 0x000fe20000000f00 */
[----:B------:R-:W-:-:S07]  /*7e20*/  FADD.FTZ R136, R136, R247 ;  /* 0x000000f788887221 */ /* 0x000fce0000010000 */
[----:B------:R-:W-:Y:S05]  /*7e30*/  WARPSYNC.COLLECTIVE R138, `(.L_x_9767) ;  /* 0x000000008a087348 */ /* 0x000fea0003c00000 */
[----:B------:R0:W1:Y:S02]  /*7e40*/  SHFL.BFLY P3, R247, R243, R162, R139 ;  /* 0x0c0000a2f3f77389 */ /* 0x000064000006008b */
[----:B01----:R-:W-:Y:S01]  /*7e50*/  ENDCOLLECTIVE ;  /* 0x000000000000791b */ /* 0x003fe20003800000 */
.L_x_9767:
[----:B------:R-:W-:Y:S01]  /*7e60*/  HFMA2.MMA R162, -RZ, RZ, 0, 2.384185791015625e-07 ;  /* 0x00000004ffa27435 */ /* 0x000fe200000001ff */
[----:B------:R-:W-:Y:S01]  /*7e70*/  MOV R243, R136 ;  /* 0x0000008800f37202 */ /* 0x000fe20000000f00 */
[----:B------:R-:W-:-:S09]  /*7e80*/  FADD.FTZ R161, R161, R247 ;  /* 0x000000f7a1a17221 */ /* 0x000fd20000010000 */
[----:B------:R-:W-:Y:S05]  /*7e90*/  WARPSYNC.COLLECTIVE R138, `(.L_x_9768) ;  /* 0x000000008a087348 */ /* 0x000fea0003c00000 */
[----:B------:R0:W1:Y:S02]  /*7ea0*/  SHFL.BFLY P3, R247, R243, R162, R139 ;  /* 0x0c0000a2f3f77389 */ /* 0x000064000006008b */
[----:B01----:R-:W-:Y:S01]  /*7eb0*/  ENDCOLLECTIVE ;  /* 0x000000000000791b */ /* 0x003fe20003800000 */
.L_x_9768:
[----:B------:R-:W-:Y:S01]  /*7ec0*/  MOV R243, R161 ;  /* 0x000000a100f37202 */ /* 0x000fe20000000f00 */
[----:B------:R-:W-:-:S07]  /*7ed0*/  FADD.FTZ R136, R136, R247 ;  /* 0x000000f788887221 */ /* 0x000fce0000010000 */
[----:B------:R-:W-:Y:S05]  /*7ee0*/  WARPSYNC.COLLECTIVE R138, `(.L_x_9769) ;  /* 0x000000008a087348 */ /* 0x000fea0003c00000 */
[----:B------:R0:W1:Y:S02]  /*7ef0*/  SHFL.BFLY P3, R247, R243, R162, R139 ;  /* 0x0c0000a2f3f77389 */ /* 0x000064000006008b */
[----:B01----:R-:W-:Y:S01]  /*7f00*/  ENDCOLLECTIVE ;  /* 0x000000000000791b */ /* 0x003fe20003800000 */
.L_x_9769:
[----:B------:R-:W-:Y:S01]  /*7f10*/  HFMA2.MMA R162, -RZ, RZ, 0, 4.76837158203125e-07 ;  /* 0x00000008ffa27435 */ /* 0x000fe200000001ff */
[----:B------:R-:W-:Y:S01]  /*7f20*/  MOV R243, R136 ;  /* 0x0000008800f37202 */ /* 0x000fe20000000f00 */
[----:B------:R-:W-:-:S09]  /*7f30*/  FADD.FTZ R161, R161, R247 ;  /* 0x000000f7a1a17221 */ /* 0x000fd20000010000 */
[----:B------:R-:W-:Y:S05]  /*7f40*/  WARPSYNC.COLLECTIVE R138, `(.L_x_9770) ;  /* 0x000000008a087348 */ /* 0x000fea0003c00000 */
[----:B------:R0:W1:Y:S02]  /*7f50*/  SHFL.BFLY P3, R247, R243, R162, R139 ;  /* 0x0c0000a2f3f77389 */ /* 0x000064000006008b */
[----:B01----:R-:W-:Y:S01]  /*7f60*/  ENDCOLLECTIVE ;  /* 0x000000000000791b */ /* 0x003fe20003800000 */
.L_x_9770:
[----:B------:R-:W-:Y:S01]  /*7f70*/  MOV R243, R161 ;  /* 0x000000a100f37202 */ /* 0x000fe20000000f00 */
[----:B------:R-:W-:-:S07]  /*7f80*/  FADD.FTZ R136, R136, R247 ;  /* 0x000000f788887221 */ /* 0x000fce0000010000 */
[----:B------:R-:W-:Y:S05]  /*7f90*/  WARPSYNC.COLLECTIVE R138, `(.L_x_9771) ;  /* 0x000000008a087348 */ /* 0x000fea0003c00000 */
[----:B------:R0:W1:Y:S02]  /*7fa0*/  SHFL.BFLY P3, R247, R243, R162, R139 ;  /* 0x0c0000a2f3f77389 */ /* 0x000064000006008b */
[----:B01----:R-:W-:Y:S01]  /*7fb0*/  ENDCOLLECTIVE ;  /* 0x000000000000791b */ /* 0x003fe20003800000 */
.L_x_9771:
[----:B------:R-:W-:Y:S01]  /*7fc0*/  HFMA2.MMA R162, -RZ, RZ, 0, 9.5367431640625e-07 ;  /* 0x00000010ffa27435 */ /* 0x000fe200000001ff */
[----:B------:R-:W-:Y:S01]  /*7fd0*/  MOV R243, R136 ;  /* 0x0000008800f37202 */ /* 0x000fe20000000f00 */
[----:B------:R-:W-:-:S09]  /*7fe0*/  FADD.FTZ R161, R161, R247 ;  /* 0x000000f7a1a17221 */ /* 0x000fd20000010000 */
[----:B------:R-:W-:Y:S05]  /*7ff0*/  WARPSYNC.COLLECTIVE R138, `(.L_x_9772) ;  /* 0x000000008a087348 */ /* 0x000fea0003c00000 */
[----:B------:R0:W1:Y:S02]  /*8000*/  SHFL.BFLY P3, R247, R243, R162, R139 ;  /* 0x0c0000a2f3f77389 */ /* 0x000064000006008b */
[----:B01----:R-:W-:Y:S01]  /*8010*/  ENDCOLLECTIVE ;  /* 0x000000000000791b */ /* 0x003fe20003800000 */
.L_x_9772:
[----:B------:R-:W-:Y:S02]  /*8020*/  MOV R243, R161 ;  /* 0x000000a100f37202 */ /* 0x000fe40000000f00 */
[----:B------:R-:W-:-:S07]  /*8030*/  MOV R137, R247 ;  /* 0x000000f700897202 */ /* 0x000fce0000000f00 */
[----:B------:R-:W-:Y:S05]  /*8040*/  WARPSYNC.COLLECTIVE R138, `(.L_x_9773) ;  /* 0x000000008a087348 */ /* 0x000fea0003c00000 */
[----:B------:R0:W1:Y:S02]  /*8050*/  SHFL.BFLY P3, R247, R243, R162, R139 ;  /* 0x0c0000a2f3f77389 */ /* 0x000064000006008b */
[----:B01----:R-:W-:Y:S01]  /*8060*/  ENDCOLLECTIVE ;  /* 0x000000000000791b */ /* 0x003fe20003800000 */
.L_x_9773:
[----:B------:R-:W-:Y:S01]  /*8070*/  MOV R162, R247 ;  /* 0x000000f700a27202 */ /* 0x000fe20000000f00 */
[----:B------:R-:W-:Y:S06]  /*8080*/  BRA `(.L_x_9774) ;  /* 0xffffffac00a07947 */ /* 0x000fec000383ffff */
.L_x_9775:
        /* <DEDUP_REMOVED lines=15> */
.L_x_16977:


//--------------------- .text._ZN10layer_norm22ln_bwd_finalize_kernelINS_22Kernel_traits_finalizeILj1280Ef6__halfS2_S2_fjLb1ELj1024ELj4ENS_18Kernel_traits_baseILj1280EfS2_S2_S2_fjLj1024EEEEELb1ELb0EEEvNS_9BwdParamsE --------------------------
	.section	.text._ZN10layer_norm22ln_bwd_finalize_kernelINS_22Kernel_traits_finalizeILj1280Ef6__halfS2_S2_fjLb1ELj1024ELj4ENS_18Kernel_traits_baseILj1280EfS2_S2_S2_fjLj1024EEEEELb1ELb0EEEvNS_9BwdParamsE,"ax",@progbits
	.align	128
        .global         _ZN10layer_norm22ln_bwd_finalize_kernelINS_22Kernel_traits_finalizeILj1280Ef6__halfS2_S2_fjLb1ELj1024ELj4ENS_18Kernel_traits_baseILj1280EfS2_S2_S2_fjLj1024EEEEELb1ELb0EEEvNS_9BwdParamsE
        .type           _ZN10layer_norm22ln_bwd_finalize_kernelINS_22Kernel_traits_finalizeILj1280Ef6__halfS2_S2_fjLb1ELj1024ELj4ENS_18Kernel_traits_baseILj1280EfS2_S2_S2_fjLj1024EEEEELb1ELb0EEEvNS_9BwdParamsE,@function
        .size           _ZN10layer_norm22ln_bwd_finalize_kernelINS_22Kernel_traits_finalizeILj1280Ef6__halfS2_S2_fjLb1ELj1024ELj4ENS_18Kernel_traits_baseILj1280EfS2_S2_S2_fjLj1024EEEEELb1ELb0EEEvNS_9BwdParamsE,(.L_x_16978 - _ZN10layer_norm22ln_bwd_finalize_kernelINS_22Kernel_traits_finalizeILj1280Ef6__halfS2_S2_fjLb1ELj1024ELj4ENS_18Kernel_traits_baseILj1280EfS2_S2_S2_fjLj1024EEEEELb1ELb0EEEvNS_9BwdParamsE)
        .other          _ZN10layer_norm22ln_bwd_finalize_kernelINS_22Kernel_traits_finalizeILj1280Ef6__halfS2_S2_fjLb1ELj1024ELj4ENS_18Kernel_traits_baseILj1280EfS2_S2_S2_fjLj1024EEEEELb1ELb0EEEvNS_9BwdParamsE,@"STO_CUDA_ENTRY STV_DEFAULT"
_ZN10layer_norm22ln_bwd_finalize_kernelINS_22Kernel_traits_finalizeILj1280Ef6__halfS2_S2_fjLb1ELj1024ELj4ENS_18Kernel_traits_baseILj1280EfS2_S2_S2_fjLj1024EEEEELb1ELb0EEEvNS_9BwdParamsE:
.text._ZN10layer_norm22ln_bwd_finalize_kernelINS_22Kernel_traits_finalizeILj1280Ef6__halfS2_S2_fjLb1ELj1024ELj4ENS_18Kernel_traits_baseILj1280EfS2_S2_S2_fjLj1024EEEEELb1ELb0EEEvNS_9BwdParamsE:
        /* <DEDUP_REMOVED lines=24> */
.L_x_9788:
        /* <DEDUP_REMOVED lines=36> */
.L_x_9780:
        /* <DEDUP_REMOVED lines=49> */
.L_x_9779:
[----:B------:R-:W-:Y:S05]  /*06d0*/  BSYNC B1 ;  /* 0x0000000000017941 */ /* 0x000fea0003800000 */
.L_x_9778:
        /* <DEDUP_REMOVED lines=31> */
.L_x_9782:
[----:B------:R-:W-:Y:S05]  /*08d0*/  BSYNC B1 ;  /* 0x0000000000017941 */ /* 0x000fea0003800000 */
.L_x_9781:
        /* <DEDUP_REMOVED lines=16> */
.L_x_9783:
[----:B------:R-:W-:Y:S05]  /*09e0*/  BSYNC B1 ;  /* 0x0000000000017941 */ /* 0x000fea0003800000 */
.L_x_9777:
[----:B------:R-:W-:Y:S05]  /*09f0*/  BSYNC B0 ;  /* 0x0000000000007941 */ /* 0x000fea0003800000 */
.L_x_9776:
        /* <DEDUP_REMOVED lines=40> */
.L_x_9804:
        /* <DEDUP_REMOVED lines=8> */
.L_x_9784:
        /* <DEDUP_REMOVED lines=20> */
.L_x_9787:
[----:B------:R-:W-:Y:S05]  /*0e40*/  BSYNC B0 ;  /* 0x0000000000007941 */ /* 0x000fea0003800000 */
.L_x_9786:
[C---:B------:R-:W-:Y:S01]  /*0e50*/  ISETP.GT.U32.AND P1, PT, R4.reuse, -0x501, PT ;  /* 0xfffffaff0400780c */ /* 0x040fe20003f24070 */
[----:B------:R-:W-:Y:S01]  /*0e60*/  VIADD R4, R4, 0x500 ;  /* 0x0000050004047836 */ /* 0x000fe20000000000 */
[----:B------:R-:W-:-:S11]  /*0e70*/  IADD3 R5, R5, 0x280, RZ ;  /* 0x0000028005057810 */ /* 0x000fd60007ffe0ff */
[----:B------:R-:W-:Y:S05]  /*0e80*/  @P1 BRA `(.L_x_9788) ;  /* 0xfffffff000bc1947 */ /* 0x000fea000383ffff */
[----:B------:R-:W-:Y:S05]  /*0e90*/  EXIT ;  /* 0x000000000000794d */ /* 0x000fea0003800000 */
.L_x_9785:
[----:B0-----:R-:W-:Y:S01]  /*0ea0*/  HFMA2.MMA R24, -RZ, RZ, 0, 5.9604644775390625e-08 ;  /* 0x00000001ff187435 */ /* 0x001fe200000001ff */
[----:B----4-:R-:W-:Y:S02]  /*0eb0*/  MOV R23, R10 ;  /* 0x0000000a00177202 */ /* 0x010fe40000000f00 */
[----:B------:R-:W-:Y:S02]  /*0ec0*/  MOV R25, 0x1f ;  /* 0x0000001f00197802 */ /* 0x000fe40000000f00 */
[----:B------:R-:W-:-:S07]  /*0ed0*/  MOV R20, 0xffffffff ;  /* 0xffffffff00147802 */ /* 0x000fce0000000f00 */
[----:B-123--:R-:W-:Y:S05]  /*0ee0*/  WARPSYNC.COLLECTIVE R20, `(.L_x_9789) ;  /* 0x0000000014087348 */ /* 0x00efea0003c00000 */
[----:B------:R0:W4:Y:S02]  /*0ef0*/  SHFL.BFLY P2, R22, R23, R24, R25 ;  /* 0x0c00001817167389 */ /* 0x0001240000040019 */
[----:B01234-:R-:W-:Y:S01]  /*0f00*/  ENDCOLLECTIVE ;  /* 0x000000000000791b */ /* 0x01ffe20003800000 */
.L_x_9789:
[----:B------:R-:W-:Y:S01]  /*0f10*/  IMAD.MOV.U32 R24, RZ, RZ, 0x2 ;  /* 0x00000002ff187424 */ /* 0x000fe200078e00ff */
[----:B------:R-:W-:-:S05]  /*0f20*/  MOV R11, R22 ;  /* 0x00000016000b7202 */ /* 0x000fca0000000f00 */
[----:B------:R-:W-:-:S05]  /*0f30*/  FADD.FTZ R11, R10, R11 ;  /* 0x0000000b0a0b7221 */ /* 0x000fca0000010000 */
[----:B------:R-:W-:-:S07]  /*0f40*/  MOV R23, R11 ;  /* 0x0000000b00177202 */ /* 0x000fce0000000f00 */
[----:B------:R-:W-:Y:S05]  /*0f50*/  WARPSYNC.COLLECTIVE R20, `(.L_x_9790) ;  /* 0x0000000014087348 */ /* 0x000fea0003c00000 */
[----:B------:R0:W1:Y:S02]  /*0f60*/  SHFL.BFLY P2, R22, R23, R24, R25 ;  /* 0x0c00001817167389 */ /* 0x0000640000040019 */
[----:B01----:R-:W-:Y:S01]  /*0f70*/  ENDCOLLECTIVE ;  /* 0x000000000000791b */ /* 0x003fe20003800000 */
.L_x_9790:
[----:B------:R-:W-:Y:S01]  /*0f80*/  HFMA2.MMA R24, -RZ, RZ, 0, 2.384185791015625e-07 ;  /* 0x00000004ff187435 */ /* 0x000fe200000001ff */
[----:B------:R-:W-:-:S05]  /*0f90*/  MOV R14, R22 ;  /* 0x00000016000e7202 */ /* 0x000fca0000000f00 */
[----:B------:R-:W-:-:S05]  /*0fa0*/  FADD.FTZ R14, R11, R14 ;  /* 0x0000000e0b0e7221 */ /* 0x000fca0000010000 */
[----:B------:R-:W-:-:S07]  /*0fb0*/  MOV R23, R14 ;  /* 0x0000000e00177202 */ /* 0x000fce0000000f00 */
[----:B------:R-:W-:Y:S05]  /*0fc0*/  WARPSYNC.COLLECTIVE R20, `(.L_x_9791) ;  /* 0x0000000014087348 */ /* 0x000fea0003c00000 */
[----:B------:R0:W1:Y:S02]  /*0fd0*/  SHFL.BFLY P2, R22, R23, R24, R25 ;  /* 0x0c00001817167389 */ /* 0x0000640000040019 */
[----:B01----:R-:W-:Y:S01]  /*0fe0*/  ENDCOLLECTIVE ;  /* 0x000000000000791b */ /* 0x003fe20003800000 */
.L_x_9791:
[----:B------:R-:W-:Y:S01]  /*0ff0*/  HFMA2.MMA R24, -RZ, RZ, 0, 4.76837158203125e-07 ;  /* 0x00000008ff187435 */ /* 0x000fe200000001ff */
[----:B------:R-:W-:-:S05]  /*1000*/  MOV R13, R22 ;  /* 0x00000016000d7202 */ /* 0x000fca0000000f00 */
[----:B------:R-:W-:-:S05]  /*1010*/  FADD.FTZ R13, R14, R13 ;  /* 0x0000000d0e0d7221 */ /* 0x000fca0000010000 */
[----:B------:R-:W-:-:S07]  /*1020*/  MOV R23, R13 ;  /* 0x0000000d00177202 */ /* 0x000fce0000000f00 */
[----:B------:R-:W-:Y:S05]  /*1030*/  WARPSYNC.COLLECTIVE R20, `(.L_x_9792) ;  /* 0x0000000014087348 */ /* 0x000fea0003c00000 */
[----:B------:R0:W1:Y:S02]  /*1040*/  SHFL.BFLY P2, R22, R23, R24, R25 ;  /* 0x0c00001817167389 */ /* 0x0000640000040019 */
[----:B01----:R-:W-:Y:S01]  /*1050*/  ENDCOLLECTIVE ;  /* 0x000000000000791b */ /* 0x003fe20003800000 */
.L_x_9792:
[----:B------:R-:W-:Y:S01]  /*1060*/  HFMA2.MMA R24, -RZ, RZ, 0, 9.5367431640625e-07 ;  /* 0x00000010ff187435 */ /* 0x000fe200000001ff */
[----:B------:R-:W-:-:S05]  /*1070*/  MOV R10, R22 ;  /* 0x00000016000a7202 */ /* 0x000fca0000000f00 */
[----:B------:R-:W-:-:S04]  /*1080*/  FADD.FTZ R11, R13, R10 ;  /* 0x0000000a0d0b7221 */ /* 0x000fc80000010000 */
[----:B------:R-:W-:-:S07]  /*1090*/  IMAD.MOV.U32 R23, RZ, RZ, R11 ;  /* 0x000000ffff177224 */ /* 0x000fce00078e000b */
[----:B------:R-:W-:Y:S05]  /*10a0*/  WARPSYNC.COLLECTIVE R20, `(.L_x_9793) ;  /* 0x0000000014087348 */ /* 0x000fea0003c00000 */
[----:B------:R0:W1:Y:S02]  /*10b0*/  SHFL.BFLY P2, R22, R23, R24, R25 ;  /* 0x0c00001817167389 */ /* 0x0000640000040019 */
[----:B01----:R-:W-:Y:S01]  /*10c0*/  ENDCOLLECTIVE ;  /* 0x000000000000791b */ /* 0x003fe20003800000 */
.L_x_9793:
[----:B------:R-:W-:Y:S01]  /*10d0*/  HFMA2.MMA R24, -RZ, RZ, 0, 5.9604644775390625e-08 ;  /* 0x00000001ff187435 */ /* 0x000fe200000001ff */
[----:B------:R-:W-:Y:S02]  /*10e0*/  MOV R23, R12 ;  /* 0x0000000c00177202 */ /* 0x000fe40000000f00 */
[----:B------:R-:W-:-:S08]  /*10f0*/  MOV R10, R22 ;  /* 0x00000016000a7202 */ /* 0x000fd00000000f00 */
[----:B------:R-:W-:Y:S05]  /*1100*/  WARPSYNC.COLLECTIVE R20, `(.L_x_9794) ;  /* 0x0000000014087348 */ /* 0x000fea0003c00000 */
[----:B------:R0:W1:Y:S02]  /*1110*/  SHFL.BFLY P2, R22, R23, R24, R25 ;  /* 0x0c00001817167389 */ /* 0x0000640000040019 */
[----:B01----:R-:W-:Y:S01]  /*1120*/  ENDCOLLECTIVE ;  /* 0x000000000000791b */ /* 0x003fe20003800000 */
.L_x_9794:
[----:B------:R-:W-:Y:S01]  /*1130*/  HFMA2.MMA R24, -RZ, RZ, 0, 1.1920928955078125e-07 ;  /* 0x00000002ff187435 */ /* 0x000fe200000001ff */
[----:B------:R-:W-:-:S05]  /*1140*/  MOV R13, R22 ;  /* 0x00000016000d7202 */ /* 0x000fca0000000f00 */
[----:B------:R-:W-:-:S05]  /*1150*/  FADD.FTZ R15, R12, R13 ;  /* 0x0000000d0c0f7221 */ /* 0x000fca0000010000 */
[----:B------:R-:W-:-:S07]  /*1160*/  MOV R23, R15 ;  /* 0x0000000f00177202 */ /* 0x000fce0000000f00 */
[----:B------:R-:W-:Y:S05]  /*1170*/  WARPSYNC.COLLECTIVE R20, `(.L_x_9795) ;  /* 0x0000000014087348 */ /* 0x000fea0003c00000 */
[----:B------:R0:W1:Y:S02]  /*1180*/  SHFL.BFLY P2, R22, R23, R24, R25 ;  /* 0x0c00001817167389 */ /* 0x0000640000040019 */
[----:B01----:R-:W-:Y:S01]  /*1190*/  ENDCOLLECTIVE ;  /* 0x000000000000791b */ /* 0x003fe20003800000 */
.L_x_9795:
[----:B------:R-:W-:Y:S01]  /*11a0*/  HFMA2.MMA R24, -RZ, RZ, 0, 2.384185791015625e-07 ;  /* 0x00000004ff187435 */ /* 0x000fe200000001ff */
[----:B------:R-:W-:-:S04]  /*11b0*/  IMAD.MOV.U32 R16, RZ, RZ, R22 ;  /* 0x000000ffff107224 */ /* 0x000fc800078e0016 */
[----:B------:R-:W-:-:S05]  /*11c0*/  FADD.FTZ R16, R15, R16 ;  /* 0x000000100f107221 */ /* 0x000fca0000010000 */
[----:B------:R-:W-:-:S07]  /*11d0*/  MOV R23, R16 ;  /* 0x0000001000177202 */ /* 0x000fce0000000f00 */
[----:B------:R-:W-:Y:S05]  /*11e0*/  WARPSYNC.COLLECTIVE R20, `(.L_x_9796) ;  /* 0x0000000014087348 */ /* 0x000fea0003c00000 */
[----:B------:R0:W1:Y:S02]  /*11f0*/  SHFL.BFLY P2, R22, R23, R24, R25 ;  /* 0x0c00001817167389 */ /* 0x0000640000040019 */
[----:B01----:R-:W-:Y:S01]  /*1200*/  ENDCOLLECTIVE ;  /* 0x000000000000791b */ /* 0x003fe20003800000 */
.L_x_9796:
[----:B------:R-:W-:Y:S01]  /*1210*/  HFMA2.MMA R24, -RZ, RZ, 0, 4.76837158203125e-07 ;  /* 0x00000008ff187435 */ /* 0x000fe200000001ff */
[----:B------:R-:W-:-:S05]  /*1220*/  MOV R17, R22 ;  /* 0x0000001600117202 */ /* 0x000fca0000000f00 */
[----:B------:R-:W-:-:S05]  /*1230*/  FADD.FTZ R17, R16, R17 ;  /* 0x0000001110117221 */ /* 0x000fca0000010000 */
[----:B------:R-:W-:-:S07]  /*1240*/  MOV R23, R17 ;  /* 0x0000001100177202 */ /* 0x000fce0000000f00 */
[----:B------:R-:W-:Y:S05]  /*1250*/  WARPSYNC.COLLECTIVE R20, `(.L_x_9797) ;  /* 0x0000000014087348 */ /* 0x000fea0003c00000 */
[----:B------:R0:W1:Y:S02]  /*1260*/  SHFL.BFLY P2, R22, R23, R24, R25 ;  /* 0x0c00001817167389 */ /* 0x0000640000040019 */
[----:B01----:R-:W-:Y:S01]  /*1270*/  ENDCOLLECTIVE ;  /* 0x000000000000791b */ /* 0x003fe20003800000 */
.L_x_9797:
[----:B------:R-:W-:Y:S01]  /*1280*/  IMAD.MOV.U32 R24, RZ, RZ, 0x10 ;  /* 0x00000010ff187424 */ /* 0x000fe200078e00ff */
[----:B------:R-:W-:-:S05]  /*1290*/  MOV R12, R22 ;  /* 0x00000016000c7202 */ /* 0x000fca0000000f00 */
[----:B------:R-:W-:-:S05]  /*12a0*/  FADD.FTZ R12, R17, R12 ;  /* 0x0000000c110c7221 */ /* 0x000fca0000010000 */
[----:B------:R-:W-:-:S07]  /*12b0*/  MOV R23, R12 ;  /* 0x0000000c00177202 */ /* 0x000fce0000000f00 */
[----:B------:R-:W-:Y:S05]  /*12c0*/  WARPSYNC.COLLECTIVE R20, `(.L_x_9798) ;  /* 0x0000000014087348 */ /* 0x000fea0003c00000 */
[----:B------:R0:W1:Y:S02]  /*12d0*/  SHFL.BFLY P2, R22, R23, R24, R25 ;  /* 0x0c00001817167389 */ /* 0x0000640000040019 */
[----:B01----:R-:W-:Y:S01]  /*12e0*/  ENDCOLLECTIVE ;  /* 0x000000000000791b */ /* 0x003fe20003800000 */
.L_x_9798:
[----:B------:R-:W-:Y:S01]  /*12f0*/  HFMA2.MMA R24, -RZ, RZ, 0, 5.9604644775390625e-08 ;  /* 0x00000001ff187435 */ /* 0x000fe200000001ff */
[----:B------:R-:W-:Y:S02]  /*1300*/  MOV R23, R8 ;  /* 0x0000000800177202 */ /* 0x000fe40000000f00 */
[----:B------:R-:W-:-:S08]  /*1310*/  MOV R15, R22 ;  /* 0x00000016000f7202 */ /* 0x000fd00000000f00 */
[----:B------:R-:W-:Y:S05]  /*1320*/  WARPSYNC.COLLECTIVE R20, `(.L_x_9799) ;  /* 0x0000000014087348 */ /* 0x000fea0003c00000 */
[----:B------:R0:W1:Y:S02]  /*1330*/  SHFL.BFLY P2, R22, R23, R24, R25 ;  /* 0x0c00001817167389 */ /* 0x0000640000040019 */
[----:B01----:R-:W-:Y:S01]  /*1340*/  ENDCOLLECTIVE ;  /* 0x000000000000791b */ /* 0x003fe20003800000 */
.L_x_9799:
[----:B------:R-:W-:Y:S01]  /*1350*/  HFMA2.MMA R24, -RZ, RZ, 0, 1.1920928955078125e-07 ;  /* 0x00000002ff187435 */ /* 0x000fe200000001ff */
[----:B------:R-:W-:-:S05]  /*1360*/  MOV R17, R22 ;  /* 0x0000001600117202 */ /* 0x000fca0000000f00 */
[----:B------:R-:W-:-:S05]  /*1370*/  FADD.FTZ R18, R8, R17 ;  /* 0x0000001108127221 */ /* 0x000fca0000010000 */
[----:B------:R-:W-:-:S07]  /*1380*/  MOV R23, R18 ;  /* 0x0000001200177202 */ /* 0x000fce0000000f00 */
[----:B------:R-:W-:Y:S05]  /*1390*/  WARPSYNC.COLLECTIVE R20, `(.L_x_9800) ;  /* 0x0000000014087348 */ /* 0x000fea0003c00000 */
[----:B------:R0:W1:Y:S02]  /*13a0*/  SHFL.BFLY P2, R22, R23, R24, R25 ;  /* 0x0c00001817167389 */ /* 0x0000640000040019 */
[----:B01----:R-:W-:Y:S01]  /*13b0*/  ENDCOLLECTIVE ;  /* 0x000000000000791b */ /* 0x003fe20003800000 */
.L_x_9800:
[----:B------:R-:W-:Y:S01]  /*13c0*/  HFMA2.MMA R24, -RZ, RZ, 0, 2.384185791015625e-07 ;  /* 0x00000004ff187435 */ /* 0x000fe200000001ff */
[----:B------:R-:W-:-:S05]  /*13d0*/  MOV R13, R22 ;  /* 0x00000016000d7202 */ /* 0x000fca0000000f00 */
[----:B------:R-:W-:-:S04]  /*13e0*/  FADD.FTZ R19, R18, R13 ;  /* 0x0000000d12137221 */ /* 0x000fc80000010000 */
[----:B------:R-:W-:-:S07]  /*13f0*/  IMAD.MOV.U32 R23, RZ, RZ, R19 ;  /* 0x000000ffff177224 */ /* 0x000fce00078e0013 */
[----:B------:R-:W-:Y:S05]  /*1400*/  WARPSYNC.COLLECTIVE R20, `(.L_x_9801) ;  /* 0x0000000014087348 */ /* 0x000fea0003c00000 */
[----:B------:R0:W1:Y:S02]  /*1410*/  SHFL.BFLY P2, R22, R23, R24, R25 ;  /* 0x0c00001817167389 */ /* 0x0000640000040019 */
[----:B01----:R-:W-:Y:S01]  /*1420*/  ENDCOLLECTIVE ;  /* 0x000000000000791b */ /* 0x003fe20003800000 */
.L_x_9801:
[----:B------:R-:W-:Y:S01]  /*1430*/  HFMA2.MMA R24, -RZ, RZ, 0, 4.76837158203125e-07 ;  /* 0x00000008ff187435 */ /* 0x000fe200000001ff */
[----:B------:R-:W-:-:S05]  /*1440*/  MOV R8, R22 ;  /* 0x0000001600087202 */ /* 0x000fca0000000f00 */
[----:B------:R-:W-:-:S05]  /*1450*/  FADD.FTZ R8, R19, R8 ;  /* 0x0000000813087221 */ /* 0x000fca0000010000 */
[----:B------:R-:W-:-:S07]  /*1460*/  MOV R23, R8 ;  /* 0x0000000800177202 */ /* 0x000fce0000000f00 */
[----:B------:R-:W-:Y:S05]  /*1470*/  WARPSYNC.COLLECTIVE R20, `(.L_x_9802) ;  /* 0x0000000014087348 */ /* 0x000fea0003c00000 */
[----:B------:R0:W1:Y:S02]  /*1480*/  SHFL.BFLY P2, R22, R23, R24, R25 ;  /* 0x0c00001817167389 */ /* 0x0000640000040019 */
[----:B01----:R-:W-:Y:S01]  /*1490*/  ENDCOLLECTIVE ;  /* 0x000000000000791b */ /* 0x003fe20003800000 */
.L_x_9802:
[----:B------:R-:W-:Y:S01]  /*14a0*/  HFMA2.MMA R24, -RZ, RZ, 0, 9.5367431640625e-07 ;  /* 0x00000010ff187435 */ /* 0x000fe200000001ff */
[----:B------:R-:W-:-:S05]  /*14b0*/  MOV R21, R22 ;  /* 0x0000001600157202 */ /* 0x000fca0000000f00 */
[----:B------:R-:W-:-:S05]  /*14c0*/  FADD.FTZ R21, R8, R21 ;  /* 0x0000001508157221 */ /* 0x000fca0000010000 */
[----:B------:R-:W-:-:S07]  /*14d0*/  MOV R23, R21 ;  /* 0x0000001500177202 */ /* 0x000fce0000000f00 */
[----:B------:R-:W-:Y:S05]  /*14e0*/  WARPSYNC.COLLECTIVE R20, `(.L_x_9803) ;  /* 0x0000000014087348 */ /* 0x000fea0003c00000 */
[----:B------:R0:W1:Y:S02]  /*14f0*/  SHFL.BFLY P2, R22, R23, R24, R25 ;  /* 0x0c00001817167389 */ /* 0x0000640000040019 */
[----:B01----:R-:W-:Y:S01]  /*1500*/  ENDCOLLECTIVE ;  /* 0x000000000000791b */ /* 0x003fe20003800000 */
.L_x_9803:
[----:B------:R-:W-:Y:S01]  /*1510*/  MOV R14, R22 ;  /* 0x00000016000e7202 */ /* 0x000fe20000000f00 */
[----:B------:R-:W-:Y:S06]  /*1520*/  BRA `(.L_x_9804) ;  /* 0xfffffff400d47947 */ /* 0x000fec000383ffff */
.L_x_9805:
        /* <DEDUP_REMOVED lines=13> */
.L_x_16978:


//--------------------- .text._ZN10layer_norm13ln_bwd_kernelINS_13Kernel_traitsIf6__halfS2_S2_fjLj1280ELj1ELj4ELj1ELj16ENS_18Kernel_traits_baseILj1280EfS2_S2_S2_fjLj128EEEEELb1ELb1ELb1ELb0EEEvNS_9BwdParamsE --------------------------
	.section	.text._ZN10layer_norm13ln_bwd_kernelINS_13Kernel_traitsIf6__halfS2_S2_fjLj1280ELj1ELj4ELj1ELj16ENS_18Kernel_traits_baseILj1280EfS2_S2_S2_fjLj128EEEEELb1ELb1ELb1ELb0EEEvNS_9BwdParamsE,"ax",@progbits
	.align	128
        .global         _ZN10layer_norm13ln_bwd_kernelINS_13Kernel_traitsIf6__halfS2_S2_fjLj1280ELj1ELj4ELj1ELj16ENS_18Kernel_traits_baseILj1280EfS2_S2_S2_fjLj128EEEEELb1ELb1ELb1ELb0EEEvNS_9BwdParamsE
        .type           _ZN10layer_norm13ln_bwd_kernelINS_13Kernel_traitsIf6__halfS2_S2_fjLj1280ELj1ELj4ELj1ELj16ENS_18Kernel_traits_baseILj1280EfS2_S2_S2_fjLj128EEEEELb1ELb1ELb1ELb0EEEvNS_9BwdParamsE,@function
        .size           _ZN10layer_norm13ln_bwd_kernelINS_13Kernel_traitsIf6__halfS2_S2_fjLj1280ELj1ELj4ELj1ELj16ENS_18Kernel_traits_baseILj1280EfS2_S2_S2_fjLj128EEEEELb1ELb1ELb1ELb0EEEvNS_9BwdParamsE,(.L_x_16979 - _ZN10layer_norm13ln_bwd_kernelINS_13Kernel_traitsIf6__halfS2_S2_fjLj1280ELj1ELj4ELj1ELj16ENS_18Kernel_traits_baseILj1280EfS2_S2_S2_fjLj128EEEEELb1ELb1ELb1ELb0EEEvNS_9BwdParamsE)
        .other          _ZN10layer_norm13ln_bwd_kernelINS_13Kernel_traitsIf6__halfS2_S2_fjLj1280ELj1ELj4ELj1ELj16ENS_18Kernel_traits_baseILj1280EfS2_S2_S2_fjLj128EEEEELb1ELb1ELb1ELb0EEEvNS_9BwdParamsE,@"STO_CUDA_ENTRY STV_DEFAULT"
_ZN10layer_norm13ln_bwd_kernelINS_13Kernel_traitsIf6__halfS2_S2_fjLj1280ELj1ELj4ELj1ELj16ENS_18Kernel_traits_baseILj1280EfS2_S2_S2_fjLj128EEEEELb1ELb1ELb1ELb0EEEvNS_9BwdParamsE:
.text._ZN10layer_norm13ln_bwd_kernelINS_13Kernel_traitsIf6__halfS2_S2_fjLj1280ELj1ELj4ELj1ELj16ENS_18Kernel_traits_baseILj1280EfS2_S2_S2_fjLj128EEEEELb1ELb1ELb1ELb0EEEvNS_9BwdParamsE:
        /* <DEDUP_REMOVED lines=219> */
[----:B------:R-:W-:-:S11]  /*0db0*/  HFMA2.MMA R25, -RZ, RZ, 0, 0 ;  /* 0x00000000ff197435 */ /* 0x000fd600000001ff */
.L_x_10048:
        /* <DEDUP_REMOVED lines=15> */
[----:B--2---:R-:W-:-:S05]  /*0eb0*/  MOV R2, UR20 ;  /* 0x0000001400027c02 */ /* 0x004fca0008000f00 */
        /* <DEDUP_REMOVED lines=28> */
.L_x_9811:
[----:B------:R-:W-:Y:S05]  /*1080*/  BSYNC B2 ;  /* 0x0000000000027941 */ /* 0x000fea0003800000 */
.L_x_9810:
        /* <DEDUP_REMOVED lines=13> */
.L_x_9813:
[----:B------:R-:W-:Y:S05]  /*1160*/  BSYNC B2 ;  /* 0x0000000000027941 */ /* 0x000fea0003800000 */
.L_x_9812:
        /* <DEDUP_REMOVED lines=11> */
.L_x_9815:
[----:B------:R-:W-:Y:S05]  /*1220*/  BSYNC B2 ;  /* 0x0000000000027941 */ /* 0x000fea0003800000 */
.L_x_9814:
        /* <DEDUP_REMOVED lines=11> */
.L_x_9817:
[----:B------:R-:W-:Y:S05]  /*12e0*/  BSYNC B2 ;  /* 0x0000000000027941 */ /* 0x000fea0003800000 */
.L_x_9816:
        /* <DEDUP_REMOVED lines=14> */
.L_x_9809:
        /* <DEDUP_REMOVED lines=19> */
[----:B------:R-:W-:Y:S01]  /*1500*/  ISETP.NE.U32.AND P4, PT, RZ, UR6, PT ;  /* 0x00000006ff007c0c */ /* 0x000fe2000bf85070 */
[----:B------:R-:W0:Y:S01]  /*1510*/  LDC.U8 R180, c[0x0][0x2a0] ;  /* 0x0000a800ffb47b82 */ /* 0x000e220000000000 */
[----:B------:R1:W-:Y:S02]  /*1520*/  STL [R1+0x188], R9 ;  /* 0x0001880901007387 */ /* 0x0003e40000100800 */
[----:B------:R-:W-:Y:S02]  /*1530*/  ISETP.NE.AND.EX P4, PT, RZ, UR7, PT, P4 ;  /* 0x00000007ff007c0c */ /* 0x000fe4000bf85340 */
[----:B------:R-:W-:Y:S03]  /*1540*/  STL [R1+0x184], R6 ;  /* 0x0001840601007387 */ /* 0x000fe60000100800 */
[----:B------:R-:W2:Y:S01]  /*1550*/  LDC.64 R178, c[0x0][0x2b8] ;  /* 0x0000ae00ffb27b82 */ /* 0x000ea20000000a00 */
[----:B------:R-:W-:Y:S04]  /*1560*/  STL [R1+0x180], R4 ;  /* 0x0001800401007387 */ /* 0x000fe80000100800 */
[----:B------:R-:W-:Y:S03]  /*1570*/  STL [R1+0x17c], R3 ;  /* 0x00017c0301007387 */ /* 0x000fe60000100800 */
[----:B------:R-:W3:Y:S01]  /*1580*/  LDC.64 R190, c[0x0][0x240] ;  /* 0x00009000ffbe7b82 */ /* 0x000ee20000000a00 */
[----:B------:R4:W5:Y:S04]  /*1590*/  @P4 LDG.E.128 R144, desc[UR4][R176.64] ;  /* 0x00000004b0904981 */ /* 0x000968000c1e1d00 */
[----:B------:R1:W-:Y:S03]  /*15a0*/  STL [R1+0x178], R2 ;  /* 0x0001780201007387 */ /* 0x0003e60000100800 */
[----:B----4-:R-:W4:Y:S01]  /*15b0*/  LDC.64 R176, c[0x0][0x238] ;  /* 0x00008e00ffb07b82 */ /* 0x010f220000000a00 */
[----:B0-----:R-:W-:Y:S01]  /*15c0*/  ISETP.NE.AND P4, PT, R180, RZ, PT ;  /* 0x000000ffb400720c */ /* 0x001fe20003f85270 */
[----:B-1----:R-:W3:Y:S04]  /*15d0*/  LDL R9, [R1+0x148] ;  /* 0x0001480001097983 */ /* 0x002ee80000100800 */
[----:B------:R-:W3:Y:S04]  /*15e0*/  LDL R2, [R1+0x14c] ;  /* 0x00014c0001027983 */ /* 0x000ee80000100800 */
[----:B------:R-:W3:Y:S04]  /*15f0*/  LDL R4, [R1+0x150] ;  /* 0x0001500001047983 */ /* 0x000ee80000100800 */
[----:B------:R-:W3:Y:S01]  /*1600*/  LDL R3, [R1+0x154] ;  /* 0x0001540001037983 */ /* 0x000ee20000100800 */
[----:B----4-:R-:W-:-:S05]  /*1610*/  IMAD.WIDE.U32 R176, R7, 0x10, R176 ;  /* 0x0000001007b07825 */ /* 0x010fca00078e00b0 */
[----:B------:R2:W4:Y:S02]  /*1620*/  LDG.E.128 R180, desc[UR4][R176.64] ;  /* 0x00000004b0b47981 */ /* 0x000524000c1e1d00 */
[----:B--2---:R-:W-:-:S06]  /*1630*/  IMAD.WIDE.U32 R176, R185, 0x10, R178 ;  /* 0x00000010b9b07825 */ /* 0x004fcc00078e00b2 */
[----:B------:R-:W2:Y:S01]  /*1640*/  LDG.E.128 R176, desc[UR4][R176.64] ;  /* 0x00000004b0b07981 */ /* 0x000ea2000c1e1d00 */
[----:B------:R-:W-:Y:S01]  /*1650*/  FSEL R0, R186, RZ, !P4 ;  /* 0x000000ffba007208 */ /* 0x000fe20006000000 */
[--C-:B----4-:R-:W-:Y:S02]  /*1660*/  HADD2.F32 R216, -RZ, R180.reuse.H1_H1 ;  /* 0x300000b4ffd87230 */ /* 0x110fe40000004100 */
[----:B------:R-:W-:Y:S02]  /*1670*/  HADD2.F32 R223, -RZ, R180.H0_H0 ;  /* 0x200000b4ffdf7230 */ /* 0x000fe40000004100 */
[--C-:B------:R-:W-:Y:S02]  /*1680*/  HADD2.F32 R218, -RZ, R181.reuse.H0_H0 ;  /* 0x200000b5ffda7230 */ /* 0x100fe40000004100 */
[----:B------:R-:W-:Y:S02]  /*1690*/  HADD2.F32 R217, -RZ, R181.H1_H1 ;  /* 0x300000b5ffd97230 */ /* 0x000fe40000004100 */
[----:B------:R-:W-:-:S02]  /*16a0*/  HADD2.F32 R180, -RZ, R182.H0_H0 ;  /* 0x200000b6ffb47230 */ /* 0x000fc40000004100 */
[C---:B------:R-:W-:Y:S01]  /*16b0*/  FADD.FTZ R216, -R0.reuse, R216 ;  /* 0x000000d800d87221 */ /* 0x040fe20000010100 */
[----:B------:R-:W-:Y:S02]  /*16c0*/  HADD2.F32 R181, -RZ, R182.H1_H1 ;  /* 0x300000b6ffb57230 */ /* 0x000fe40000004100 */
[--C-:B------:R-:W-:Y:S02]  /*16d0*/  HADD2.F32 R249, -RZ, R183.reuse.H0_H0 ;  /* 0x200000b7fff97230 */ /* 0x100fe40000004100 */
[----:B------:R-:W-:Y:S02]  /*16e0*/  HADD2.F32 R182, -RZ, R183.H1_H1 ;  /* 0x300000b7ffb67230 */ /* 0x000fe40000004100 */
[C---:B------:R-:W-:Y:S01]  /*16f0*/  FADD.FTZ R183, -R0.reuse, R180 ;  /* 0x000000b400b77221 */ /* 0x040fe20000010100 */
[C---:B------:R-:W-:Y:S01]  /*1700*/  FADD.FTZ R218, -R0.reuse, R218 ;  /* 0x000000da00da7221 */ /* 0x040fe20000010100 */
[C---:B------:R-:W-:Y:S01]  /*1710*/  FADD.FTZ R180, -R0.reuse, R181 ;  /* 0x000000b500b47221 */ /* 0x040fe20000010100 */
[----:B------:R-:W-:Y:S01]  /*1720*/  FMUL.FTZ R6, R5, R216 ;  /* 0x000000d805067220 */ /* 0x000fe20000410000 */
[C---:B------:R-:W-:Y:S01]  /*1730*/  FADD.FTZ R181, -R0.reuse, R249 ;  /* 0x000000f900b57221 */ /* 0x040fe20000010100 */
[----:B------:R-:W-:Y:S01]  /*1740*/  FADD.FTZ R250, -R0, R223 ;  /* 0x000000df00fa7221 */ /* 0x000fe20000010100 */
[----:B--2---:R-:W-:-:S02]  /*1750*/  HADD2.F32 R249, -RZ, R176.H0_H0 ;  /* 0x200000b0fff97230 */ /* 0x004fc40000004100 */
[----:B------:R-:W-:Y:S02]  /*1760*/  HADD2.F32 R223, -RZ, R176.H1_H1 ;  /* 0x300000b0ffdf7230 */ /* 0x000fe40000004100 */
[----:B------:R-:W-:Y:S01]  /*1770*/  FADD.FTZ R217, -R0, R217 ;  /* 0x000000d900d97221 */ /* 0x000fe20000010100 */
[--C-:B------:R-:W-:Y:S01]  /*1780*/  HADD2.F32 R176, -RZ, R177.reuse.H0_H0 ;  /* 0x200000b1ffb07230 */ /* 0x100fe20000004100 */
[----:B------:R-:W-:Y:S01]  /*1790*/  STL [R1+0x24], R6 ;  /* 0x0000240601007387 */ /* 0x000fe20000100800 */
[----:B------:R-:W-:Y:S01]  /*17a0*/  FMUL.FTZ R252, R5, R218 ;  /* 0x000000da05fc7220 */ /* 0x000fe20000410000 */
[----:B---3--:R-:W-:Y:S02]  /*17b0*/  FMUL.FTZ R216, R9, R249 ;  /* 0x000000f909d87220 */ /* 0x008fe40000410000 */
[----:B------:R-:W2:Y:S01]  /*17c0*/  LDL R218, [R1+0x138] ;  /* 0x0001380001da7983 */ /* 0x000ea20000100800 */
[----:B------:R-:W-:Y:S01]  /*17d0*/  FMUL.FTZ R9, R2, R223 ;  /* 0x000000df02097220 */ /* 0x000fe20000410000 */
[C---:B------:R-:W-:Y:S01]  /*17e0*/  FMUL.FTZ R2, R5.reuse, R217 ;  /* 0x000000d905027220 */ /* 0x040fe20000410000 */
[----:B------:R-:W-:Y:S01]  /*17f0*/  FMUL.FTZ R4, R4, R176 ;  /* 0x000000b004047220 */ /* 0x000fe20000410000 */
[----:B------:R-:W-:Y:S04]  /*1800*/  STL [R1+0x1c], R252 ;  /* 0x00001cfc01007387 */ /* 0x000fe80000100800 */
[----:B------:R0:W-:Y:S04]  /*1810*/  STL [R1+0x20], R9 ;  /* 0x0000200901007387 */ /* 0x0001e80000100800 */
[----:B------:R-:W-:Y:S04]  /*1820*/  STL [R1+0x14], R2 ;  /* 0x0000140201007387 */ /* 0x000fe80000100800 */
[----:B------:R1:W-:Y:S04]  /*1830*/  STL [R1+0x18], R4 ;  /* 0x0000180401007387 */ /* 0x0003e80000100800 */
[----:B------:R-:W3:Y:S01]  /*1840*/  LDL R217, [R1+0x13c] ;  /* 0x00013c0001d97983 */ /* 0x000ee20000100800 */
[----:B------:R-:W-:Y:S01]  /*1850*/  FADD.FTZ R182, -R0, R182 ;  /* 0x000000b600b67221 */ /* 0x000fe20000010100 */
[----:B------:R-:W-:Y:S01]  /*1860*/  FMUL.FTZ R0, R5, R250 ;  /* 0x000000fa05007220 */ /* 0x000fe20000410000 */
[----:B------:R-:W-:-:S02]  /*1870*/  HADD2.F32 R177, -RZ, R177.H1_H1 ;  /* 0x300000b1ffb17230 */ /* 0x000fc40000004100 */
[----:B------:R-:W-:Y:S02]  /*1880*/  HADD2.F32 R251, -RZ, R178.H0_H0 ;  /* 0x200000b2fffb7230 */ /* 0x000fe40000004100 */
        /* <DEDUP_REMOVED lines=11> */
[----:B------:R-:W4:Y:S01]  /*1940*/  LDL R223, [R1+0x140] ;  /* 0x0001400001df7983 */ /* 0x000f220000100800 */
[----:B------:R-:W-:Y:S01]  /*1950*/  FADD.FTZ R176, RZ, R216 ;  /* 0x000000d8ffb07221 */ /* 0x000fe20000010000 */
[----:B------:R-:W-:-:S02]  /*1960*/  FFMA.FTZ R177, R0, R216, RZ ;  /* 0x000000d800b17223 */ /* 0x000fc400000100ff */
[----:B------:R-:W-:Y:S01]  /*1970*/  STL [R1+0xc], R249 ;  /* 0x00000cf901007387 */ /* 0x000fe20000100800 */
[----:B------:R-:W-:Y:S02]  /*1980*/  HADD2.F32 R178, -RZ, R178.H1_H1 ;  /* 0x300000b2ffb27230 */ /* 0x000fe40000004100 */
[----:B------:R-:W-:Y:S01]  /*1990*/  FADD.FTZ R176, R176, R9 ;  /* 0x00000009b0b07221 */ /* 0x000fe20000010000 */
[----:B------:R1:W-:Y:S01]  /*19a0*/  STL [R1+0x10], R3 ;  /* 0x0000100301007387 */ /* 0x0003e20000100800 */
[----:B------:R-:W-:Y:S01]  /*19b0*/  FFMA.FTZ R177, R6, R9, R177 ;  /* 0x0000000906b17223 */ /* 0x000fe200000100b1 */
[----:B------:R-:W-:-:S04]  /*19c0*/  IMAD.WIDE.U32 R190, R8, 0x8, R190 ;  /* 0x0000000808be7825 */ /* 0x000fc800078e00be */
[----:B------:R-:W-:Y:S01]  /*19d0*/  FADD.FTZ R176, R176, R4 ;  /* 0x00000004b0b07221 */ /* 0x000fe20000010000 */
[----:B------:R-:W-:-:S03]  /*19e0*/  FFMA.FTZ R177, R252, R4, R177 ;  /* 0x00000004fcb17223 */ /* 0x000fc600000100b1 */
[----:B------:R-:W-:Y:S01]  /*19f0*/  FADD.FTZ R176, R176, R3 ;  /* 0x00000003b0b07221 */ /* 0x000fe20000010000 */
[----:B------:R-:W5:Y:S01]  /*1a00*/  LDG.E.64 R190, desc[UR4][R190.64] ;  /* 0x00000004bebe7981 */ /* 0x000f62000c1e1b00 */
[----:B------:R-:W-:Y:S01]  /*1a10*/  FFMA.FTZ R177, R2, R3, R177 ;  /* 0x0000000302b17223 */ /* 0x000fe200000100b1 */
[----:B--2---:R-:W-:-:S05]  /*1a20*/  FMUL.FTZ R218, R218, R251 ;  /* 0x000000fbdada7220 */ /* 0x004fca0000410000 */
[----:B------:R-:W-:Y:S04]  /*1a30*/  STL [R1+0x8], R218 ;  /* 0x000008da01007387 */ /* 0x000fe80000100800 */
[----:B------:R-:W-:Y:S04]  /*1a40*/  STL [R1+0x4], R183 ;  /* 0x000004b701007387 */ /* 0x000fe80000100800 */
[----:B0-----:R0:W5:Y:S04]  /*1a50*/  LDL.LU R9, [R1+0x188] ;  /* 0x0001880001097983 */ /* 0x0011680000300800 */
[----:B------:R0:W5:Y:S01]  /*1a60*/  LDL.LU R6, [R1+0x184] ;  /* 0x0001840001067983 */ /* 0x0001620000300800 */
[----:B---3--:R-:W-:-:S03]  /*1a70*/  FMUL.FTZ R217, R217, R178 ;  /* 0x000000b2d9d97220 */ /* 0x008fc60000410000 */
[----:B------:R-:W2:Y:S04]  /*1a80*/  LDL R180, [R1+0x144] ;  /* 0x0001440001b47983 */ /* 0x000ea80000100800 */
[----:B-1----:R0:W5:Y:S04]  /*1a90*/  LDL.LU R4, [R1+0x180] ;  /* 0x0001800001047983 */ /* 0x0021680000300800 */
[----:B------:R1:W-:Y:S04]  /*1aa0*/  STL [R1], R217 ;  /* 0x000000d901007387 */ /* 0x0003e80000100800 */
[----:B------:R0:W5:Y:S04]  /*1ab0*/  LDL.LU R3, [R1+0x17c] ;  /* 0x00017c0001037983 */ /* 0x0001680000300800 */
[----:B------:R0:W5:Y:S01]  /*1ac0*/  LDL.LU R2, [R1+0x178] ;  /* 0x0001780001027983 */ /* 0x0001620000300800 */
[----:B------:R-:W-:-:S02]  /*1ad0*/  HADD2.F32 R250, -RZ, R179.H0_H0 ;  /* 0x200000b3fffa7230 */ /* 0x000fc40000004100 */
[----:B------:R-:W-:Y:S01]  /*1ae0*/  FADD.FTZ R176, R176, R218 ;  /* 0x000000dab0b07221 */ /* 0x000fe20000010000 */
[C---:B------:R-:W-:Y:S01]  /*1af0*/  FFMA.FTZ R177, R249.reuse, R218, R177 ;  /* 0x000000daf9b17223 */ /* 0x040fe200000100b1 */
[----:B------:R-:W-:Y:S02]  /*1b00*/  HADD2.F32 R179, -RZ, R179.H1_H1 ;  /* 0x300000b3ffb37230 */ /* 0x000fe40000004100 */
[----:B------:R-:W-:Y:S01]  /*1b10*/  FADD.FTZ R72, R72, R251 ;  /* 0x000000fb48487221 */ /* 0x000fe20000010000 */
[----:B------:R-:W-:Y:S01]  /*1b20*/  FFMA.FTZ R28, R249, R251, R28 ;  /* 0x000000fbf91c7223 */ /* 0x000fe2000001001c */
[----:B------:R-:W-:Y:S01]  /*1b30*/  FMUL.FTZ R252, R5, R181 ;  /* 0x000000b505fc7220 */ /* 0x000fe20000410000 */
        /* <DEDUP_REMOVED lines=16> */
[----:B-1----:R-:W-:Y:S01]  /*1c40*/  FADD.FTZ R217, R176, R249 ;  /* 0x000000f9b0d97221 */ /* 0x002fe20000010000 */
[----:B0-----:R-:W-:-:S07]  /*1c50*/  FFMA.FTZ R218, R250, R249, R177 ;  /* 0x000000f9fada7223 */ /* 0x001fce00000100b1 */
.L_x_9820:
[----:B------:R-:W-:Y:S05]  /*1c60*/  BSYNC B2 ;  /* 0x0000000000027941 */ /* 0x000fea0003800000 */
.L_x_9819:
        /* <DEDUP_REMOVED lines=15> */
[----:B----4-:R-:W1:Y:S01]  /*1d60*/  LDC.64 R176, c[0x0][0x238] ;  /* 0x00008e00ffb07b82 */ /* 0x010e620000000a00 */
[----:B------:R-:W-:-:S06]  /*1d70*/  IMAD.WIDE.U32 R180, R185, 0x10, R180 ;  /* 0x00000010b9b47825 */ /* 0x000fcc00078e00b4 */
[----:B------:R-:W4:Y:S01]  /*1d80*/  LDG.E.128 R180, desc[UR4][R180.64] ;  /* 0x00000004b4b47981 */ /* 0x000f22000c1e1d00 */
[----:B-1----:R-:W-:-:S06]  /*1d90*/  IMAD.WIDE.U32 R176, R223, 0x10, R176 ;  /* 0x00000010dfb07825 */ /* 0x002fcc00078e00b0 */
[----:B------:R-:W2:Y:S01]  /*1da0*/  LDG.E.128 R176, desc[UR4][R176.64] ;  /* 0x00000004b0b07981 */ /* 0x000ea2000c1e1d00 */
[----:B------:R-:W-:Y:S01]  /*1db0*/  FSEL R232, R186, RZ, !P4 ;  /* 0x000000ffbae87208 */ /* 0x000fe20006000000 */
[----:B--2---:R-:W-:Y:S02]  /*1dc0*/  HADD2.F32 R234, -RZ, R176.H0_H0 ;  /* 0x200000b0ffea7230 */ /* 0x004fe40000004100 */
[--C-:B------:R-:W-:Y:S02]  /*1dd0*/  HADD2.F32 R238, -RZ, R179.reuse.H0_H0 ;  /* 0x200000b3ffee7230 */ /* 0x100fe40000004100 */
[--C-:B------:R-:W-:Y:S02]  /*1de0*/  HADD2.F32 R233, -RZ, R178.reuse.H0_H0 ;  /* 0x200000b2ffe97230 */ /* 0x100fe40000004100 */
[C---:B------:R-:W-:Y:S01]  /*1df0*/  FADD.FTZ R234, -R232.reuse, R234 ;  /* 0x000000eae8ea7221 */ /* 0x040fe20000010100 */
[----:B------:R-:W-:Y:S02]  /*1e00*/  HADD2.F32 R178, -RZ, R178.H1_H1 ;  /* 0x300000b2ffb27230 */ /* 0x000fe40000004100 */
[----:B------:R-:W-:Y:S01]  /*1e10*/  FADD.FTZ R240, -R232, R238 ;  /* 0x000000eee8f07221 */ /* 0x000fe20000010100 */
[----:B------:R-:W-:-:S02]  /*1e20*/  HADD2.F32 R179, -RZ, R179.H1_H1 ;  /* 0x300000b3ffb37230 */ /* 0x000fc40000004100 */
[----:B------:R-:W-:Y:S01]  /*1e30*/  FMUL.FTZ R247, R5, R234 ;  /* 0x000000ea05f77220 */ /* 0x000fe20000410000 */
[----:B------:R-:W-:Y:S02]  /*1e40*/  HADD2.F32 R235, -RZ, R176.H1_H1 ;  /* 0x300000b0ffeb7230 */ /* 0x000fe40000004100 */
[C---:B------:R-:W-:Y:S01]  /*1e50*/  FADD.FTZ R242, -R232.reuse, R178 ;  /* 0x000000b2e8f27221 */ /* 0x040fe20000010100 */
[----:B------:R-:W-:Y:S01]  /*1e60*/  MOV R234, R240 ;  /* 0x000000f000ea7202 */ /* 0x000fe20000000f00 */
[----:B------:R-:W-:Y:S01]  /*1e70*/  FADD.FTZ R244, -R232, R179 ;  /* 0x000000b3e8f47221 */ /* 0x000fe20000010100 */
[--C-:B----4-:R-:W-:Y:S01]  /*1e80*/  HADD2.F32 R179, -RZ, R182.reuse.H0_H0 ;  /* 0x200000b6ffb37230 */ /* 0x110fe20000004100 */
[----:B------:R-:W2:Y:S01]  /*1e90*/  LDL R240, [R1+0x110] ;  /* 0x0001100001f07983 */ /* 0x000ea20000100800 */
[----:B------:R-:W-:-:S03]  /*1ea0*/  HADD2.F32 R178, -RZ, R182.H1_H1 ;  /* 0x300000b6ffb27230 */ /* 0x000fc60000004100 */
[----:B------:R-:W4:Y:S01]  /*1eb0*/  LDL R182, [R1+0x114] ;  /* 0x0001140001b67983 */ /* 0x000f220000100800 */
[----:B------:R-:W-:-:S03]  /*1ec0*/  FADD.FTZ R235, -R232, R235 ;  /* 0x000000ebe8eb7221 */ /* 0x000fc60000010100 */
[----:B------:R-:W4:Y:S01]  /*1ed0*/  LDL R238, [R1+0xf8] ;  /* 0x0000f80001ee7983 */ /* 0x000f220000100800 */
[--C-:B------:R-:W-:Y:S02]  /*1ee0*/  HADD2.F32 R176, -RZ, R177.reuse.H0_H0 ;  /* 0x200000b1ffb07230 */ /* 0x100fe40000004100 */
[----:B------:R-:W-:Y:S02]  /*1ef0*/  HADD2.F32 R177, -RZ, R177.H1_H1 ;  /* 0x300000b1ffb17230 */ /* 0x000fe40000004100 */
[----:B------:R-:W-:Y:S01]  /*1f00*/  FMUL.FTZ R245, R5, R235 ;  /* 0x000000eb05f57220 */ /* 0x000fe20000410000 */
[C---:B------:R-:W-:Y:S01]  /*1f10*/  FADD.FTZ R239, -R232.reuse, R233 ;  /* 0x000000e9e8ef7221 */ /* 0x040fe20000010100 */
[----:B------:R-:W4:Y:S01]  /*1f20*/  LDL R235, [R1+0xfc] ;  /* 0x0000fc0001eb7983 */ /* 0x000f220000100800 */
[C---:B------:R-:W-:Y:S01]  /*1f30*/  FADD.FTZ R236, -R232.reuse, R176 ;  /* 0x000000b0e8ec7221 */ /* 0x040fe20000010100 */
[----:B------:R-:W-:Y:S01]  /*1f40*/  FADD.FTZ R237, -R232, R177 ;  /* 0x000000b1e8ed7221 */ /* 0x000fe20000010100 */
[----:B------:R-:W-:-:S02]  /*1f50*/  HADD2.F32 R232, -RZ, R180.H1_H1 ;  /* 0x300000b4ffe87230 */ /* 0x000fc40000004100 */
[--C-:B------:R-:W-:Y:S02]  /*1f60*/  HADD2.F32 R177, -RZ, R183.reuse.H0_H0 ;  /* 0x200000b7ffb17230 */ /* 0x100fe40000004100 */
[----:B------:R-:W-:Y:S01]  /*1f70*/  HADD2.F32 R176, -RZ, R183.H1_H1 ;  /* 0x300000b7ffb07230 */ /* 0x000fe20000004100 */
[----:B------:R-:W-:Y:S01]  /*1f80*/  MOV R183, R244 ;  /* 0x000000f400b77202 */ /* 0x000fe20000000f00 */
[----:B------:R-:W-:Y:S02]  /*1f90*/  HADD2.F32 R233, -RZ, R180.H0_H0 ;  /* 0x200000b4ffe97230 */ /* 0x000fe40000004100 */
[----:B------:R-:W-:Y:S01]  /*1fa0*/  FADD.FTZ R77, R77, R232 ;  /* 0x000000e84d4d7221 */ /* 0x000fe20000010000 */
[-C--:B------:R-:W-:Y:S01]  /*1fb0*/  FFMA.FTZ R33, R245, R232.reuse, R33 ;  /* 0x000000e8f5217223 */ /* 0x080fe20000010021 */
[----:B------:R-:W-:Y:S01]  /*1fc0*/  FMUL.FTZ R244, R241, R232 ;  /* 0x000000e8f1f47220 */ /* 0x000fe20000410000 */
[--C-:B------:R-:W-:Y:S01]  /*1fd0*/  HADD2.F32 R180, -RZ, R181.reuse.H0_H0 ;  /* 0x200000b5ffb47230 */ /* 0x100fe20000004100 */
[----:B------:R-:W4:Y:S01]  /*1fe0*/  LDL R232, [R1+0x100] ;  /* 0x0001000001e87983 */ /* 0x000f220000100800 */
[----:B------:R-:W-:-:S02]  /*1ff0*/  HADD2.F32 R181, -RZ, R181.H1_H1 ;  /* 0x300000b5ffb57230 */ /* 0x000fc40000004100 */
[----:B------:R-:W-:Y:S01]  /*2000*/  FADD.FTZ R76, R76, R233 ;  /* 0x000000e94c4c7221 */ /* 0x000fe20000010000 */
[-C--:B------:R-:W-:Y:S01]  /*2010*/  FFMA.FTZ R32, R247, R233.reuse, R32 ;  /* 0x000000e9f7207223 */ /* 0x080fe20000010020 */
[----:B---3--:R-:W-:Y:S01]  /*2020*/  FMUL.FTZ R246, R243, R233 ;  /* 0x000000e9f3f67220 */ /* 0x008fe20000410000 */
[----:B------:R-:W-:Y:S01]  /*2030*/  MOV R233, R242 ;  /* 0x000000f200e97202 */ /* 0x000fe20000000f00 */
[----:B0-----:R-:W-:-:S06]  /*2040*/  IMAD.WIDE.U32 R192, R8, 0x8, R192 ;  /* 0x0000000808c07825 */ /* 0x001fcc00078e00c0 */
[----:B------:R-:W5:Y:S01]  /*2050*/  LDG.E.64 R192, desc[UR4][R192.64] ;  /* 0x00000004c0c07981 */ /* 0x000f62000c1e1b00 */
[----:B--2---:R-:W-:Y:S01]  /*2060*/  FMUL.FTZ R242, R240, R180 ;  /* 0x000000b4f0f27220 */ /* 0x004fe20000410000 */
[----:B----4-:R-:W-:Y:S02]  /*2070*/  FMUL.FTZ R240, R182, R181 ;  /* 0x000000b5b6f07220 */ /* 0x010fe40000410000 */
[----:B------:R-:W2:Y:S01]  /*2080*/  LDL R182, [R1+0x104] ;  /* 0x0001040001b67983 */ /* 0x000ea20000100800 */
[C---:B------:R-:W-:Y:S01]  /*2090*/  FMUL.FTZ R239, R5.reuse, R239 ;  /* 0x000000ef05ef7220 */ /* 0x040fe20000410000 */
[C---:B------:R-:W-:Y:S01]  /*20a0*/  FMUL.FTZ R243, R5.reuse, R236 ;  /* 0x000000ec05f37220 */ /* 0x040fe20000410000 */
        /* <DEDUP_REMOVED lines=30> */
[----:B------:R-:W-:-:S02]  /*2290*/  FFMA.FTZ R39, R233, R176, R39 ;  /* 0x000000b0e9277223 */ /* 0x000fc40000010027 */
[----:B------:R-:W-:Y:S01]  /*22a0*/  FFMA.FTZ R177, R235, R234, R177 ;  /* 0x000000eaebb17223 */ /* 0x000fe200000100b1 */
[----:B------:R-:W-:Y:S02]  /*22b0*/  IADD3 R185, R185, 0x20, RZ ;  /* 0x00000020b9b97810 */ /* 0x000fe40007ffe0ff */
[----:B------:R-:W-:Y:S02]  /*22c0*/  IADD3 R8, R8, 0x20, RZ ;  /* 0x0000002008087810 */ /* 0x000fe40007ffe0ff */
[----:B------:R-:W-:Y:S01]  /*22d0*/  IADD3 R223, R223, 0x20, RZ ;  /* 0x00000020dfdf7810 */ /* 0x000fe20007ffe0ff */
[----:B--2---:R-:W-:Y:S01]  /*22e0*/  FMUL.FTZ R232, R182, R176 ;  /* 0x000000b0b6e87220 */ /* 0x004fe20000410000 */
[----:B------:R-:W-:-:S03]  /*22f0*/  FADD.FTZ R176, R179, R234 ;  /* 0x000000eab3b07221 */ /* 0x000fc60000010000 */
[----:B------:R-:W-:Y:S01]  /*2300*/  FFMA.FTZ R218, R233, R232, R177 ;  /* 0x000000e8e9da7223 */ /* 0x000fe200000100b1 */
[----:B------:R-:W-:-:S07]  /*2310*/  FADD.FTZ R217, R176, R232 ;  /* 0x000000e8b0d97221 */ /* 0x000fce0000010000 */
.L_x_9822:
[----:B------:R-:W-:Y:S05]  /*2320*/  BSYNC B2 ;  /* 0x0000000000027941 */ /* 0x000fea0003800000 */
.L_x_9821:
        /* <DEDUP_REMOVED lines=19> */
[----:B-----5:R-:W-:Y:S01]  /*2460*/  FSEL R9, R186, RZ, !P4 ;  /* 0x000000ffba097208 */ /* 0x020fe20006000000 */
[----:B0-----:R-:W-:-:S05]  /*2470*/  IMAD.WIDE.U32 R10, R8, 0x8, R10 ;  /* 0x00000008080a7825 */ /* 0x001fca00078e000a */
[----:B------:R2:W5:Y:S02]  /*2480*/  LDG.E.64 R188, desc[UR4][R10.64] ;  /* 0x000000040abc7981 */ /* 0x000564000c1e1b00 */
[--C-:B--2---:R-:W-:Y:S02]  /*2490*/  HADD2.F32 R11, -RZ, R13.reuse.H0_H0 ;  /* 0x2000000dff0b7230 */ /* 0x104fe40000004100 */
[--C-:B------:R-:W-:Y:S02]  /*24a0*/  HADD2.F32 R10, -RZ, R12.reuse.H0_H0 ;  /* 0x2000000cff0a7230 */ /* 0x100fe40000004100 */
[----:B------:R-:W-:Y:S02]  /*24b0*/  HADD2.F32 R13, -RZ, R13.H1_H1 ;  /* 0x3000000dff0d7230 */ /* 0x000fe40000004100 */
[----:B------:R-:W-:Y:S02]  /*24c0*/  HADD2.F32 R17, -RZ, R15.H0_H0 ;  /* 0x2000000fff117230 */ /* 0x000fe40000004100 */
[----:B------:R-:W-:-:S02]  /*24d0*/  HADD2.F32 R12, -RZ, R12.H1_H1 ;  /* 0x3000000cff0c7230 */ /* 0x000fc40000004100 */
[C---:B------:R-:W-:Y:S01]  /*24e0*/  FADD.FTZ R182, -R9.reuse, R13 ;  /* 0x0000000d09b67221 */ /* 0x040fe20000010100 */
[C---:B------:R-:W-:Y:S01]  /*24f0*/  FADD.FTZ R181, -R9.reuse, R11 ;  /* 0x0000000b09b57221 */ /* 0x040fe20000010100 */
[C---:B------:R-:W-:Y:S01]  /*2500*/  FADD.FTZ R222, -R9.reuse, R17 ;  /* 0x0000001109de7221 */ /* 0x040fe20000010100 */
[----:B------:R-:W-:Y:S01]  /*2510*/  FADD.FTZ R180, -R9, R12 ;  /* 0x0000000c09b47221 */ /* 0x000fe20000010100 */
[--C-:B---3--:R-:W-:Y:S02]  /*2520*/  HADD2.F32 R13, -RZ, R177.reuse.H0_H0 ;  /* 0x200000b1ff0d7230 */ /* 0x108fe40000004100 */
[----:B------:R-:W-:Y:S02]  /*2530*/  HADD2.F32 R17, -RZ, R177.H1_H1 ;  /* 0x300000b1ff117230 */ /* 0x000fe40000004100 */
[--C-:B------:R-:W-:Y:S01]  /*2540*/  HADD2.F32 R11, -RZ, R176.reuse.H0_H0 ;  /* 0x200000b0ff0b7230 */ /* 0x100fe20000004100 */
[----:B------:R-:W2:Y:S01]  /*2550*/  LDL R177, [R1+0xd4] ;  /* 0x0000d40001b17983 */ /* 0x000ea20000100800 */
[----:B------:R-:W-:-:S02]  /*2560*/  HADD2.F32 R12, -RZ, R176.H1_H1 ;  /* 0x300000b0ff0c7230 */ /* 0x000fc40000004100 */
[--C-:B------:R-:W-:Y:S01]  /*2570*/  HADD2.F32 R16, -RZ, R14.reuse.H0_H0 ;  /* 0x2000000eff107230 */ /* 0x100fe20000004100 */
[----:B------:R-:W3:Y:S01]  /*2580*/  LDL R176, [R1+0xb8] ;  /* 0x0000b80001b07983 */ /* 0x000ee20000100800 */
[----:B------:R-:W-:Y:S02]  /*2590*/  HADD2.F32 R14, -RZ, R14.H1_H1 ;  /* 0x3000000eff0e7230 */ /* 0x000fe40000004100 */
[----:B------:R-:W-:Y:S02]  /*25a0*/  HADD2.F32 R15, -RZ, R15.H1_H1 ;  /* 0x3000000fff0f7230 */ /* 0x000fe40000004100 */
[C---:B------:R-:W-:Y:S01]  /*25b0*/  FADD.FTZ R10, -R9.reuse, R10 ;  /* 0x0000000a090a7221 */ /* 0x040fe20000010100 */
[C---:B------:R-:W-:Y:S01]  /*25c0*/  FADD.FTZ R183, -R9.reuse, R16 ;  /* 0x0000001009b77221 */ /* 0x040fe20000010100 */
[C---:B------:R-:W-:Y:S01]  /*25d0*/  FADD.FTZ R219, -R9.reuse, R14 ;  /* 0x0000000e09db7221 */ /* 0x040fe20000010100 */
[----:B------:R-:W-:Y:S01]  /*25e0*/  FADD.FTZ R18, -R9, R15 ;  /* 0x0000000f09127221 */ /* 0x000fe20000010100 */
[C---:B------:R-:W-:Y:S01]  /*25f0*/  FMUL.FTZ R9, R5.reuse, R10 ;  /* 0x0000000a05097220 */ /* 0x040fe20000410000 */
[----:B------:R-:W-:Y:S01]  /*2600*/  FMUL.FTZ R10, R5, R180 ;  /* 0x000000b4050a7220 */ /* 0x000fe20000410000 */
[----:B------:R-:W-:Y:S01]  /*2610*/  FMUL.FTZ R231, R228, R11 ;  /* 0x0000000be4e77220 */ /* 0x000fe20000410000 */
[----:B------:R-:W-:Y:S01]  /*2620*/  FADD.FTZ R85, R85, R12 ;  /* 0x0000000c55557221 */ /* 0x000fe20000010000 */
[-C--:B------:R-:W-:Y:S01]  /*2630*/  FMUL.FTZ R228, R221, R12.reuse ;  /* 0x0000000cdde47220 */ /* 0x080fe20000410000 */
[----:B------:R-:W-:Y:S01]  /*2640*/  FFMA.FTZ R41, R10, R12, R41 ;  /* 0x0000000c0a297223 */ /* 0x000fe20000010029 */
[----:B------:R-:W-:Y:S01]  /*2650*/  FMUL.FTZ R12, R5, R182 ;  /* 0x000000b6050c7220 */ /* 0x000fe20000410000 */
[----:B------:R-:W3:Y:S04]  /*2660*/  LDL R180, [R1+0xc0] ;  /* 0x0000c00001b47983 */ /* 0x000ee80000100800 */
[----:B------:R-:W3:Y:S01]  /*2670*/  LDL R182, [R1+0xbc] ;  /* 0x0000bc0001b67983 */ /* 0x000ee20000100800 */
[----:B------:R-:W-:-:S02]  /*2680*/  HADD2.F32 R14, -RZ, R178.H0_H0 ;  /* 0x200000b2ff0e7230 */ /* 0x000fc40000004100 */
[----:B------:R-:W-:Y:S01]  /*2690*/  HADD2.F32 R15, -RZ, R178.H1_H1 ;  /* 0x300000b2ff0f7230 */ /* 0x000fe20000004100 */
[----:B------:R-:W-:Y:S01]  /*26a0*/  MOV R178, R18 ;  /* 0x0000001200b27202 */ /* 0x000fe20000000f00 */
[--C-:B------:R-:W-:Y:S02]  /*26b0*/  HADD2.F32 R16, -RZ, R179.reuse.H0_H0 ;  /* 0x200000b3ff107230 */ /* 0x100fe40000004100 */
[----:B------:R-:W-:Y:S02]  /*26c0*/  HADD2.F32 R18, -RZ, R179.H1_H1 ;  /* 0x300000b3ff127230 */ /* 0x000fe40000004100 */
[----:B------:R-:W3:Y:S01]  /*26d0*/  LDL R179, [R1+0xc4] ;  /* 0x0000c40001b37983 */ /* 0x000ee20000100800 */
[----:B------:R-:W-:Y:S01]  /*26e0*/  FADD.FTZ R84, R84, R11 ;  /* 0x0000000b54547221 */ /* 0x000fe20000010000 */
[----:B------:R-:W-:Y:S01]  /*26f0*/  FFMA.FTZ R40, R9, R11, R40 ;  /* 0x0000000b09287223 */ /* 0x000fe20000010028 */
[----:B------:R-:W-:Y:S01]  /*2700*/  FMUL.FTZ R11, R5, R181 ;  /* 0x000000b5050b7220 */ /* 0x000fe20000410000 */
[----:B------:R-:W-:Y:S01]  /*2710*/  MOV R181, R222 ;  /* 0x000000de00b57202 */ /* 0x000fe20000000f00 */
[----:B----4-:R-:W-:Y:S01]  /*2720*/  FMUL.FTZ R222, R220, R13 ;  /* 0x0000000ddcde7220 */ /* 0x010fe20000410000 */
[----:B------:R-:W-:Y:S01]  /*2730*/  FADD.FTZ R87, R87, R17 ;  /* 0x0000001157577221 */ /* 0x000fe20000010000 */
[----:B------:R-:W-:Y:S01]  /*2740*/  FFMA.FTZ R43, R12, R17, R43 ;  /* 0x000000110c2b7223 */ /* 0x000fe2000001002b */
[----:B------:R-:W-:Y:S01]  /*2750*/  FADD.FTZ R86, R86, R13 ;  /* 0x0000000d56567221 */ /* 0x000fe20000010000 */
[----:B------:R-:W-:Y:S01]  /*2760*/  FFMA.FTZ R42, R11, R13, R42 ;  /* 0x0000000d0b2a7223 */ /* 0x000fe2000001002a */
[----:B------:R-:W-:Y:S01]  /*2770*/  FMUL.FTZ R13, R5, R183 ;  /* 0x000000b7050d7220 */ /* 0x000fe20000410000 */
[----:B------:R-:W-:-:S03]  /*2780*/  FADD.FTZ R88, R88, R14 ;  /* 0x0000000e58587221 */ /* 0x000fc60000010000 */
[-C--:B------:R-:W-:Y:S01]  /*2790*/  FFMA.FTZ R44, R13, R14.reuse, R44 ;  /* 0x0000000e0d2c7223 */ /* 0x080fe2000001002c */
[----:B------:R-:W-:Y:S01]  /*27a0*/  FADD.FTZ R89, R89, R15 ;  /* 0x0000000f59597221 */ /* 0x000fe20000010000 */
[----:B------:R-:W-:Y:S01]  /*27b0*/  FADD.FTZ R90, R90, R16 ;  /* 0x000000105a5a7221 */ /* 0x000fe20000010000 */
[----:B------:R-:W-:Y:S01]  /*27c0*/  FADD.FTZ R91, R91, R18 ;  /* 0x000000125b5b7221 */ /* 0x000fe20000010000 */
[----:B------:R-:W-:Y:S02]  /*27d0*/  IADD3 R185, R185, 0x20, RZ ;  /* 0x00000020b9b97810 */ /* 0x000fe40007ffe0ff */
[----:B------:R-:W-:Y:S02]  /*27e0*/  IADD3 R8, R8, 0x20, RZ ;  /* 0x0000002008087810 */ /* 0x000fe40007ffe0ff */
[----:B------:R-:W-:Y:S01]  /*27f0*/  IADD3 R223, R223, 0x20, RZ ;  /* 0x00000020dfdf7810 */ /* 0x000fe20007ffe0ff */
[----:B--2---:R-:W-:Y:S01]  /*2800*/  FMUL.FTZ R221, R177, R17 ;  /* 0x00000011b1dd7220 */ /* 0x004fe20000410000 */
[----:B------:R-:W-:Y:S01]  /*2810*/  FADD.FTZ R17, R217, R231 ;  /* 0x000000e7d9117221 */ /* 0x000fe20000010000 */
[----:B---3--:R-:W-:Y:S01]  /*2820*/  FMUL.FTZ R220, R176, R14 ;  /* 0x0000000eb0dc7220 */ /* 0x008fe20000410000 */
[----:B------:R-:W-:-:S02]  /*2830*/  FFMA.FTZ R176, R9, R231, R218 ;  /* 0x000000e709b07223 */ /* 0x000fc400000100da */
[----:B------:R-:W-:Y:S02]  /*2840*/  FADD.FTZ R177, R17, R228 ;  /* 0x000000e411b17221 */ /* 0x000fe40000010000 */
[----:B------:R-:W-:Y:S02]  /*2850*/  FFMA.FTZ R17, R10, R228, R176 ;  /* 0x000000e40a117223 */ /* 0x000fe400000100b0 */
[----:B------:R-:W-:Y:S01]  /*2860*/  FADD.FTZ R176, R177, R222 ;  /* 0x000000deb1b07221 */ /* 0x000fe20000010000 */
[----:B------:R-:W-:Y:S01]  /*2870*/  FMUL.FTZ R14, R5, R219 ;  /* 0x000000db050e7220 */ /* 0x000fe20000410000 */
[----:B------:R-:W-:Y:S02]  /*2880*/  FFMA.FTZ R17, R11, R222, R17 ;  /* 0x000000de0b117223 */ /* 0x000fe40000010011 */
[----:B------:R-:W-:Y:S01]  /*2890*/  FADD.FTZ R176, R176, R221 ;  /* 0x000000ddb0b07221 */ /* 0x000fe20000010000 */
[----:B------:R-:W-:Y:S01]  /*28a0*/  FFMA.FTZ R45, R14, R15, R45 ;  /* 0x0000000f0e2d7223 */ /* 0x000fe2000001002d */
[----:B------:R-:W-:-:S02]  /*28b0*/  FFMA.FTZ R17, R12, R221, R17 ;  /* 0x000000dd0c117223 */ /* 0x000fc40000010011 */
[----:B------:R-:W-:Y:S02]  /*28c0*/  FADD.FTZ R177, R176, R220 ;  /* 0x000000dcb0b17221 */ /* 0x000fe40000010000 */
[----:B------:R-:W-:Y:S01]  /*28d0*/  FFMA.FTZ R176, R13, R220, R17 ;  /* 0x000000dc0db07223 */ /* 0x000fe20000010011 */
[----:B------:R-:W-:Y:S01]  /*28e0*/  FMUL.FTZ R219, R182, R15 ;  /* 0x0000000fb6db7220 */ /* 0x000fe20000410000 */
[C---:B------:R-:W-:Y:S01]  /*28f0*/  FMUL.FTZ R15, R5.reuse, R181 ;  /* 0x000000b5050f7220 */ /* 0x040fe20000410000 */
[----:B------:R-:W-:Y:S02]  /*2900*/  FMUL.FTZ R17, R5, R178 ;  /* 0x000000b205117220 */ /* 0x000fe40000410000 */
[----:B------:R-:W-:Y:S01]  /*2910*/  FADD.FTZ R178, R177, R219 ;  /* 0x000000dbb1b27221 */ /* 0x000fe20000010000 */
[-C--:B------:R-:W-:Y:S01]  /*2920*/  FFMA.FTZ R46, R15, R16.reuse, R46 ;  /* 0x000000100f2e7223 */ /* 0x080fe2000001002e */
[----:B------:R-:W-:Y:S01]  /*2930*/  FMUL.FTZ R16, R180, R16 ;  /* 0x00000010b4107220 */ /* 0x000fe20000410000 */
[----:B------:R-:W-:Y:S01]  /*2940*/  FFMA.FTZ R177, R14, R219, R176 ;  /* 0x000000db0eb17223 */ /* 0x000fe200000100b0 */
[-C--:B------:R-:W-:Y:S01]  /*2950*/  FFMA.FTZ R47, R17, R18.reuse, R47 ;  /* 0x00000012112f7223 */ /* 0x080fe2000001002f */
[----:B------:R-:W-:Y:S01]  /*2960*/  FMUL.FTZ R18, R179, R18 ;  /* 0x00000012b3127220 */ /* 0x000fe20000410000 */
[----:B------:R-:W-:Y:S01]  /*2970*/  FADD.FTZ R176, R178, R16 ;  /* 0x00000010b2b07221 */ /* 0x000fe20000010000 */
[----:B------:R-:W-:-:S03]  /*2980*/  FFMA.FTZ R177, R15, R16, R177 ;  /* 0x000000100fb17223 */ /* 0x000fc600000100b1 */
[----:B------:R-:W-:Y:S01]  /*2990*/  FADD.FTZ R217, R176, R18 ;  /* 0x00000012b0d97221 */ /* 0x000fe20000010000 */
[----:B------:R-:W-:-:S07]  /*29a0*/  FFMA.FTZ R218, R17, R18, R177 ;  /* 0x0000001211da7223 */ /* 0x000fce00000100b1 */
.L_x_9824:
[----:B------:R-:W-:Y:S05]  /*29b0*/  BSYNC B2 ;  /* 0x0000000000027941 */ /* 0x000fea0003800000 */
.L_x_9823:
        /* <DEDUP_REMOVED lines=20> */
[----:B-1----:R-:W-:-:S04]  /*2b00*/  IMAD.WIDE.U32 R176, R185, 0x10, R176 ;  /* 0x00000010b9b07825 */ /* 0x002fc800078e00b0 */
[----:B------:R-:W-:Y:S02]  /*2b10*/  IMAD.WIDE.U32 R180, R8, 0x8, R180 ;  /* 0x0000000808b47825 */ /* 0x000fe400078e00b4 */
[----:B------:R-:W3:Y:S01]  /*2b20*/  LDG.E.128 R176, desc[UR4][R176.64] ;  /* 0x00000004b0b07981 */ /* 0x000ee2000c1e1d00 */
[----:B------:R-:W-:-:S03]  /*2b30*/  FSEL R19, R186, RZ, !P4 ;  /* 0x000000ffba137208 */ /* 0x000fc60006000000 */
[----:B------:R2:W5:Y:S02]  /*2b40*/  LDG.E.64 R194, desc[UR4][R180.64] ;  /* 0x00000004b4c27981 */ /* 0x000564000c1e1b00 */
[--C-:B--2---:R-:W-:Y:S02]  /*2b50*/  HADD2.F32 R180, -RZ, R20.reuse.H0_H0 ;  /* 0x20000014ffb47230 */ /* 0x104fe40000004100 */
[----:B------:R-:W-:Y:S02]  /*2b60*/  HADD2.F32 R181, -RZ, R20.H1_H1 ;  /* 0x30000014ffb57230 */ /* 0x000fe40000004100 */
[----:B------:R-:W-:Y:S02]  /*2b70*/  HADD2.F32 R182, -RZ, R21.H0_H0 ;  /* 0x20000015ffb67230 */ /* 0x000fe40000004100 */
[----:B------:R-:W-:Y:S02]  /*2b80*/  HADD2.F32 R184, -RZ, R22.H0_H0 ;  /* 0x20000016ffb87230 */ /* 0x000fe40000004100 */
[----:B------:R-:W-:-:S02]  /*2b90*/  HADD2.F32 R187, -RZ, R23.H0_H0 ;  /* 0x20000017ffbb7230 */ /* 0x000fc40000004100 */
[----:B------:R-:W-:Y:S02]  /*2ba0*/  HADD2.F32 R21, -RZ, R21.H1_H1 ;  /* 0x30000015ff157230 */ /* 0x000fe40000004100 */
        /* <DEDUP_REMOVED lines=9> */
[----:B------:R-:W2:Y:S01]  /*2c40*/  LDL R187, [R1+0x94] ;  /* 0x0000940001bb7983 */ /* 0x000ea20000100800 */
[----:B------:R-:W-:Y:S01]  /*2c50*/  FADD.FTZ R203, -R19, R23 ;  /* 0x0000001713cb7221 */ /* 0x000fe20000010100 */
[C---:B------:R-:W-:Y:S01]  /*2c60*/  FMUL.FTZ R19, R5.reuse, R20 ;  /* 0x0000001405137220 */ /* 0x040fe20000410000 */
[----:B------:R-:W-:-:S02]  /*2c70*/  FMUL.FTZ R20, R5, R181 ;  /* 0x000000b505147220 */ /* 0x000fc40000410000 */
[----:B------:R-:W2:Y:S01]  /*2c80*/  LDL R181, [R1+0x90] ;  /* 0x0000900001b57983 */ /* 0x000ea20000100800 */
[--C-:B---3--:R-:W-:Y:S02]  /*2c90*/  HADD2.F32 R22, -RZ, R176.reuse.H1_H1 ;  /* 0x300000b0ff167230 */ /* 0x108fe40000004100 */
[----:B------:R-:W-:Y:S02]  /*2ca0*/  HADD2.F32 R21, -RZ, R176.H0_H0 ;  /* 0x200000b0ff157230 */ /* 0x000fe40000004100 */
[--C-:B------:R-:W-:Y:S02]  /*2cb0*/  HADD2.F32 R23, -RZ, R177.reuse.H0_H0 ;  /* 0x200000b1ff177230 */ /* 0x100fe40000004100 */
[----:B------:R-:W-:Y:S02]  /*2cc0*/  HADD2.F32 R180, -RZ, R177.H1_H1 ;  /* 0x300000b1ffb47230 */ /* 0x000fe40000004100 */
[----:B------:R-:W-:Y:S01]  /*2cd0*/  FADD.FTZ R93, R93, R22 ;  /* 0x000000165d5d7221 */ /* 0x000fe20000010000 */
[----:B------:R-:W-:-:S02]  /*2ce0*/  HADD2.F32 R177, -RZ, R178.H0_H0 ;  /* 0x200000b2ffb17230 */ /* 0x000fc40000004100 */
[-C--:B------:R-:W-:Y:S01]  /*2cf0*/  FFMA.FTZ R49, R20, R22.reuse, R49 ;  /* 0x0000001614317223 */ /* 0x080fe20000010031 */
[----:B------:R-:W-:Y:S01]  /*2d00*/  FMUL.FTZ R224, R224, R22 ;  /* 0x00000016e0e07220 */ /* 0x000fe20000410000 */
[----:B------:R-:W-:Y:S01]  /*2d10*/  FMUL.FTZ R184, R5, R184 ;  /* 0x000000b805b87220 */ /* 0x000fe20000410000 */
[----:B------:R-:W-:Y:S01]  /*2d20*/  FMUL.FTZ R229, R229, R21 ;  /* 0x00000015e5e57220 */ /* 0x000fe20000410000 */
[----:B------:R-:W-:Y:S01]  /*2d30*/  FMUL.FTZ R22, R5, R183 ;  /* 0x000000b705167220 */ /* 0x000fe20000410000 */
[----:B------:R-:W-:Y:S01]  /*2d40*/  FADD.FTZ R92, R92, R21 ;  /* 0x000000155c5c7221 */ /* 0x000fe20000010000 */
[----:B------:R-:W-:Y:S01]  /*2d50*/  FFMA.FTZ R48, R19, R21, R48 ;  /* 0x0000001513307223 */ /* 0x000fe20000010030 */
[----:B------:R-:W-:Y:S01]  /*2d60*/  FMUL.FTZ R21, R5, R182 ;  /* 0x000000b605157220 */ /* 0x000fe20000410000 */
[----:B------:R-:W-:Y:S01]  /*2d70*/  FADD.FTZ R96, R96, R177 ;  /* 0x000000b160607221 */ /* 0x000fe20000010000 */
[-C--:B------:R-:W-:Y:S01]  /*2d80*/  FFMA.FTZ R52, R184, R177.reuse, R52 ;  /* 0x000000b1b8347223 */ /* 0x080fe20000010034 */
[----:B----4-:R-:W-:Y:S01]  /*2d90*/  FMUL.FTZ R198, R198, R177 ;  /* 0x000000b1c6c67220 */ /* 0x010fe20000410000 */
[----:B------:R-:W-:Y:S01]  /*2da0*/  FADD.FTZ R95, R95, R180 ;  /* 0x000000b45f5f7221 */ /* 0x000fe20000010000 */
[----:B------:R-:W-:Y:S01]  /*2db0*/  FFMA.FTZ R51, R22, R180, R51 ;  /* 0x000000b416337223 */ /* 0x000fe20000010033 */
[----:B------:R-:W-:Y:S01]  /*2dc0*/  FADD.FTZ R177, R217, R229 ;  /* 0x000000e5d9b17221 */ /* 0x000fe20000010000 */
[----:B------:R-:W-:Y:S01]  /*2dd0*/  FADD.FTZ R94, R94, R23 ;  /* 0x000000175e5e7221 */ /* 0x000fe20000010000 */
[----:B------:R-:W-:Y:S01]  /*2de0*/  FFMA.FTZ R50, R21, R23, R50 ;  /* 0x0000001715327223 */ /* 0x000fe20000010032 */
[----:B------:R-:W-:-:S02]  /*2df0*/  HADD2.F32 R178, -RZ, R178.H1_H1 ;  /* 0x300000b2ffb27230 */ /* 0x000fc40000004100 */
[----:B------:R-:W-:Y:S01]  /*2e00*/  FMUL.FTZ R199, R5, R199 ;  /* 0x000000c705c77220 */ /* 0x000fe20000410000 */
[--C-:B------:R-:W-:Y:S02]  /*2e10*/  HADD2.F32 R176, -RZ, R179.reuse.H0_H0 ;  /* 0x200000b3ffb07230 */ /* 0x100fe40000004100 */
[----:B------:R-:W-:Y:S01]  /*2e20*/  FADD.FTZ R97, R97, R178 ;  /* 0x000000b261617221 */ /* 0x000fe20000010000 */
[-C--:B------:R-:W-:Y:S01]  /*2e30*/  FFMA.FTZ R53, R199, R178.reuse, R53 ;  /* 0x000000b2c7357223 */ /* 0x080fe20000010035 */
[----:B------:R-:W-:Y:S01]  /*2e40*/  FMUL.FTZ R200, R200, R178 ;  /* 0x000000b2c8c87220 */ /* 0x000fe20000410000 */
[----:B------:R-:W-:Y:S01]  /*2e50*/  FMUL.FTZ R201, R5, R201 ;  /* 0x000000c905c97220 */ /* 0x000fe20000410000 */
[----:B------:R-:W-:Y:S01]  /*2e60*/  FADD.FTZ R98, R98, R176 ;  /* 0x000000b062627221 */ /* 0x000fe20000010000 */
[-C--:B------:R-:W-:Y:S02]  /*2e70*/  FMUL.FTZ R202, R202, R176.reuse ;  /* 0x000000b0caca7220 */ /* 0x080fe40000410000 */
[----:B------:R-:W-:Y:S01]  /*2e80*/  FFMA.FTZ R54, R201, R176, R54 ;  /* 0x000000b0c9367223 */ /* 0x000fe20000010036 */
[----:B------:R-:W-:-:S02]  /*2e90*/  HADD2.F32 R179, -RZ, R179.H1_H1 ;  /* 0x300000b3ffb37230 */ /* 0x000fc40000004100 */
[----:B------:R-:W-:-:S03]  /*2ea0*/  FMUL.FTZ R203, R5, R203 ;  /* 0x000000cb05cb7220 */ /* 0x000fc60000410000 */
[-C--:B------:R-:W-:Y:S01]  /*2eb0*/  FMUL.FTZ R204, R204, R179.reuse ;  /* 0x000000b3cccc7220 */ /* 0x080fe20000410000 */
[----:B------:R-:W-:Y:S01]  /*2ec0*/  IADD3 R185, R185, 0x20, RZ ;  /* 0x00000020b9b97810 */ /* 0x000fe20007ffe0ff */
[----:B------:R-:W-:Y:S01]  /*2ed0*/  FADD.FTZ R99, R99, R179 ;  /* 0x000000b363637221 */ /* 0x000fe20000010000 */
[----:B------:R-:W-:Y:S01]  /*2ee0*/  FFMA.FTZ R55, R203, R179, R55 ;  /* 0x000000b3cb377223 */ /* 0x000fe20000010037 */
[----:B------:R-:W-:Y:S02]  /*2ef0*/  IADD3 R8, R8, 0x20, RZ ;  /* 0x0000002008087810 */ /* 0x000fe40007ffe0ff */
[----:B------:R-:W-:Y:S01]  /*2f00*/  IADD3 R223, R223, 0x20, RZ ;  /* 0x00000020dfdf7810 */ /* 0x000fe20007ffe0ff */
[----:B--2---:R-:W-:Y:S01]  /*2f10*/  FMUL.FTZ R187, R187, R180 ;  /* 0x000000b4bbbb7220 */ /* 0x004fe20000410000 */
[----:B------:R-:W-:Y:S01]  /*2f20*/  FFMA.FTZ R180, R19, R229, R218 ;  /* 0x000000e513b47223 */ /* 0x000fe200000100da */
[----:B------:R-:W-:Y:S01]  /*2f30*/  FMUL.FTZ R23, R181, R23 ;  /* 0x00000017b5177220 */ /* 0x000fe20000410000 */
[----:B------:R-:W-:-:S02]  /*2f40*/  FADD.FTZ R181, R177, R224 ;  /* 0x000000e0b1b57221 */ /* 0x000fc40000010000 */
[----:B------:R-:W-:Y:S02]  /*2f50*/  FFMA.FTZ R177, R20, R224, R180 ;  /* 0x000000e014b17223 */ /* 0x000fe400000100b4 */
[----:B------:R-:W-:Y:S02]  /*2f60*/  FADD.FTZ R178, R181, R23 ;  /* 0x00000017b5b27221 */ /* 0x000fe40000010000 */
[----:B------:R-:W-:Y:S02]  /*2f70*/  FFMA.FTZ R177, R21, R23, R177 ;  /* 0x0000001715b17223 */ /* 0x000fe400000100b1 */
[----:B------:R-:W-:Y:S02]  /*2f80*/  FADD.FTZ R178, R178, R187 ;  /* 0x000000bbb2b27221 */ /* 0x000fe40000010000 */
[----:B------:R-:W-:Y:S02]  /*2f90*/  FFMA.FTZ R177, R22, R187, R177 ;  /* 0x000000bb16b17223 */ /* 0x000fe400000100b1 */
[----:B------:R-:W-:-:S02]  /*2fa0*/  FADD.FTZ R178, R178, R198 ;  /* 0x000000c6b2b27221 */ /* 0x000fc40000010000 */
[----:B------:R-:W-:Y:S02]  /*2fb0*/  FFMA.FTZ R176, R184, R198, R177 ;  /* 0x000000c6b8b07223 */ /* 0x000fe400000100b1 */
[----:B------:R-:W-:Y:S02]  /*2fc0*/  FADD.FTZ R178, R178, R200 ;  /* 0x000000c8b2b27221 */ /* 0x000fe40000010000 */
[----:B------:R-:W-:Y:S02]  /*2fd0*/  FFMA.FTZ R177, R199, R200, R176 ;  /* 0x000000c8c7b17223 */ /* 0x000fe400000100b0 */
[----:B------:R-:W-:Y:S02]  /*2fe0*/  FADD.FTZ R176, R178, R202 ;  /* 0x000000cab2b07221 */ /* 0x000fe40000010000 */
[----:B------:R-:W-:Y:S02]  /*2ff0*/  FFMA.FTZ R177, R201, R202, R177 ;  /* 0x000000cac9b17223 */ /* 0x000fe400000100b1 */
[----:B------:R-:W-:-:S02]  /*3000*/  FADD.FTZ R217, R176, R204 ;  /* 0x000000ccb0d97221 */ /* 0x000fc40000010000 */
[----:B------:R-:W-:-:S07]  /*3010*/  FFMA.FTZ R218, R203, R204, R177 ;  /* 0x000000cccbda7223 */ /* 0x000fce00000100b1 */
.L_x_9826:
[----:B------:R-:W-:Y:S05]  /*3020*/  BSYNC B2 ;  /* 0x0000000000027941 */ /* 0x000fea0003800000 */
.L_x_9825:
        /* <DEDUP_REMOVED lines=18> */
[----:B-1----:R-:W-:Y:S01]  /*3150*/  ISETP.NE.AND P4, PT, R178, RZ, PT ;  /* 0x000000ffb200720c */ /* 0x002fe20003f85270 */
[----:B------:R-:W1:Y:S01]  /*3160*/  LDC.64 R176, c[0x0][0x238] ;  /* 0x00008e00ffb07b82 */ /* 0x000e620000000a00 */
[----:B------:R-:W-:-:S06]  /*3170*/  IMAD.WIDE.U32 R180, R185, 0x10, R180 ;  /* 0x00000010b9b47825 */ /* 0x000fcc00078e00b4 */
[----:B------:R-:W2:Y:S01]  /*3180*/  LDG.E.128 R180, desc[UR4][R180.64] ;  /* 0x00000004b4b47981 */ /* 0x000ea2000c1e1d00 */
[----:B-1----:R-:W-:-:S03]  /*3190*/  IMAD.WIDE.U32 R176, R223, 0x10, R176 ;  /* 0x00000010dfb07825 */ /* 0x002fc600078e00b0 */
[----:B------:R-:W4:Y:S04]  /*31a0*/  LDL R223, [R1+0x50] ;  /* 0x0000500001df7983 */ /* 0x000f280000100800 */
[----:B------:R-:W3:Y:S01]  /*31b0*/  LDG.E.128 R176, desc[UR4][R176.64] ;  /* 0x00000004b0b07981 */ /* 0x000ee2000c1e1d00 */
[----:B0-----:R-:W-:-:S06]  /*31c0*/  IMAD.WIDE.U32 R196, R8, 0x8, R196 ;  /* 0x0000000808c47825 */ /* 0x001fcc00078e00c4 */
[----:B------:R-:W5:Y:S01]  /*31d0*/  LDG.E.64 R196, desc[UR4][R196.64] ;  /* 0x00000004c4c47981 */ /* 0x000f62000c1e1b00 */
[----:B------:R-:W-:Y:S01]  /*31e0*/  FSEL R186, R186, RZ, !P4 ;  /* 0x000000ffbaba7208 */ /* 0x000fe20006000000 */
[----:B--2---:R-:W-:Y:S02]  /*31f0*/  HADD2.F32 R209, -RZ, R182.H0_H0 ;  /* 0x200000b6ffd17230 */ /* 0x004fe40000004100 */
[--C-:B---3--:R-:W-:Y:S02]  /*3200*/  HADD2.F32 R207, -RZ, R176.reuse.H0_H0 ;  /* 0x200000b0ffcf7230 */ /* 0x108fe40000004100 */
[----:B------:R-:W-:Y:S02]  /*3210*/  HADD2.F32 R205, -RZ, R176.H1_H1 ;  /* 0x300000b0ffcd7230 */ /* 0x000fe40000004100 */
[--C-:B------:R-:W-:Y:S02]  /*3220*/  HADD2.F32 R176, -RZ, R178.reuse.H0_H0 ;  /* 0x200000b2ffb07230 */ /* 0x100fe40000004100 */
[----:B------:R-:W-:-:S02]  /*3230*/  HADD2.F32 R206, -RZ, R178.H1_H1 ;  /* 0x300000b2ffce7230 */ /* 0x000fc40000004100 */
[--C-:B------:R-:W-:Y:S02]  /*3240*/  HADD2.F32 R185, -RZ, R177.reuse.H0_H0 ;  /* 0x200000b1ffb97230 */ /* 0x100fe40000004100 */
[C---:B------:R-:W-:Y:S01]  /*3250*/  FADD.FTZ R178, -R186.reuse, R176 ;  /* 0x000000b0bab27221 */ /* 0x040fe20000010100 */
[----:B------:R-:W-:Y:S02]  /*3260*/  HADD2.F32 R208, -RZ, R177.H1_H1 ;  /* 0x300000b1ffd07230 */ /* 0x000fe40000004100 */
[C---:B------:R-:W-:Y:S01]  /*3270*/  FADD.FTZ R176, -R186.reuse, R206 ;  /* 0x000000cebab07221 */ /* 0x040fe20000010100 */
[--C-:B------:R-:W-:Y:S02]  /*3280*/  HADD2.F32 R8, -RZ, R179.reuse.H0_H0 ;  /* 0x200000b3ff087230 */ /* 0x100fe40000004100 */
[----:B------:R-:W-:Y:S02]  /*3290*/  HADD2.F32 R177, -RZ, R179.H1_H1 ;  /* 0x300000b3ffb17230 */ /* 0x000fe40000004100 */
[----:B------:R-:W-:Y:S01]  /*32a0*/  FADD.FTZ R207, -R186, R207 ;  /* 0x000000cfbacf7221 */ /* 0x000fe20000010100 */
[----:B------:R-:W-:-:S02]  /*32b0*/  HADD2.F32 R206, -RZ, R180.H0_H0 ;  /* 0x200000b4ffce7230 */ /* 0x000fc40000004100 */
[C---:B------:R-:W-:Y:S01]  /*32c0*/  FADD.FTZ R205, -R186.reuse, R205 ;  /* 0x000000cdbacd7221 */ /* 0x040fe20000010100 */
[C---:B------:R-:W-:Y:S01]  /*32d0*/  FADD.FTZ R185, -R186.reuse, R185 ;  /* 0x000000b9bab97221 */ /* 0x040fe20000010100 */
[C---:B------:R-:W-:Y:S01]  /*32e0*/  FADD.FTZ R179, -R186.reuse, R208 ;  /* 0x000000d0bab37221 */ /* 0x040fe20000010100 */
[C---:B------:R-:W-:Y:S01]  /*32f0*/  FADD.FTZ R8, -R186.reuse, R8 ;  /* 0x00000008ba087221 */ /* 0x040fe20000010100 */
[----:B------:R-:W-:Y:S01]  /*3300*/  FADD.FTZ R177, -R186, R177 ;  /* 0x000000b1bab17221 */ /* 0x000fe20000010100 */
[----:B------:R-:W-:Y:S02]  /*3310*/  HADD2.F32 R186, -RZ, R180.H1_H1 ;  /* 0x300000b4ffba7230 */ /* 0x000fe40000004100 */
[----:B------:R-:W-:Y:S01]  /*3320*/  FMUL.FTZ R248, R5, R207 ;  /* 0x000000cf05f87220 */ /* 0x000fe20000410000 */
[----:B------:R-:W-:Y:S01]  /*3330*/  FMUL.FTZ R230, R225, R206 ;  /* 0x000000cee1e67220 */ /* 0x000fe20000410000 */
[----:B------:R-:W-:Y:S01]  /*3340*/  FMUL.FTZ R227, R5, R205 ;  /* 0x000000cd05e37220 */ /* 0x000fe20000410000 */
        /* <DEDUP_REMOVED lines=10> */
[----:B----4-:R-:W-:Y:S01]  /*33f0*/  FMUL.FTZ R206, R223, R180 ;  /* 0x000000b4dfce7220 */ /* 0x010fe20000410000 */
[----:B------:R-:W-:Y:S01]  /*3400*/  FADD.FTZ R178, R178, R226 ;  /* 0x000000e2b2b27221 */ /* 0x000fe20000010000 */
[----:B------:R-:W-:Y:S01]  /*3410*/  FFMA.FTZ R179, R227, R226, R179 ;  /* 0x000000e2e3b37223 */ /* 0x000fe200000100b3 */
[----:B------:R-:W-:-:S02]  /*3420*/  FMUL.FTZ R208, R212, R181 ;  /* 0x000000b5d4d07220 */ /* 0x000fc40000410000 */
        /* <DEDUP_REMOVED lines=36> */
.L_x_9818:
[----:B------:R-:W-:Y:S05]  /*3670*/  BSYNC B1 ;  /* 0x0000000000017941 */ /* 0x000fea0003800000 */
.L_x_9808:
        /* <DEDUP_REMOVED lines=20> */
.L_x_10078:
        /* <DEDUP_REMOVED lines=19> */
.L_x_9831:
[----:B------:R-:W-:Y:S05]  /*38f0*/  BSYNC B2 ;  /* 0x0000000000027941 */ /* 0x000fea0003800000 */
.L_x_9830:
        /* <DEDUP_REMOVED lines=9> */
.L_x_9833:
        /* <DEDUP_REMOVED lines=11> */
.L_x_9834:
[----:B------:R-:W-:Y:S05]  /*3a40*/  BSYNC B2 ;  /* 0x0000000000027941 */ /* 0x000fea0003800000 */
.L_x_9832:
        /* <DEDUP_REMOVED lines=14> */
[----:B--2---:R-:W-:-:S05]  /*3b30*/  FMUL.FTZ R179, R180, R179 ;  /* 0x000000b3b4b37220 */ /* 0x004fca0000410000 */
[----:B------:R-:W-:-:S04]  /*3b40*/  FSEL R176, R179, RZ, P6 ;  /* 0x000000ffb3b07208 */ /* 0x000fc80003000000 */
[----:B------:R-:W-:-:S04]  /*3b50*/  F2FP.F16.F32.PACK_AB R176, RZ, R176 ;  /* 0x000000b0ffb0723e */ /* 0x000fc800000000ff */
[----:B------:R-:W-:-:S07]  /*3b60*/  PRMT R56, R176, 0x7610, R56 ;  /* 0x00007610b0387816 */ /* 0x000fce0000000038 */
.L_x_9836:
[----:B------:R-:W-:Y:S05]  /*3b70*/  BSYNC B2 ;  /* 0x0000000000027941 */ /* 0x000fea0003800000 */
.L_x_9835:
[----:B------:R-:W-:Y:S04]  /*3b80*/  BSSY B2, `(.L_x_9837) ;  /* 0x0000010000027945 */ /* 0x000fe80003800000 */
[----:B------:R-:W-:Y:S05]  /*3b90*/  @P2 BRA `(.L_x_9838) ;  /* 0x0000000000102947 */ /* 0x000fea0003800000 */
[----:B------:R-:W-:Y:S01]  /*3ba0*/  MOV R177, RZ ;  /* 0x000000ff00b17202 */ /* 0x000fe20000000f00 */
[----:B------:R-:W-:Y:S06]  /*3bb0*/  @!P4 BRA `(.L_x_9839) ;  /* 0x000000000030c947 */ /* 0x000fec0003800000 */
[----:B------:R-:W-:Y:S01]  /*3bc0*/  HADD2.F32 R177, -RZ, R144.H1_H1 ;  /* 0x30000090ffb17230 */ /* 0x000fe20000004100 */
[----:B------:R-:W-:Y:S06]  /*3bd0*/  BRA `(.L_x_9839) ;  /* 0x0000000000287947 */ /* 0x000fec0003800000 */
.L_x_9838:
        /* <DEDUP_REMOVED lines=10> */
.L_x_9839:
[----:B------:R-:W-:Y:S05]  /*3c80*/  BSYNC B2 ;  /* 0x0000000000027941 */ /* 0x000fea0003800000 */
.L_x_9837:
        /* <DEDUP_REMOVED lines=9> */
[----:B-----5:R-:W-:-:S05]  /*3d20*/  @P6 HADD2.F32 R177, -RZ, R64.H1_H1 ;  /* 0x30000040ffb16230 */ /* 0x020fca0000004100 */
[----:B------:R-:W-:-:S04]  /*3d30*/  @P6 FMUL.FTZ R176, R179, R177 ;  /* 0x000000b1b3b06220 */ /* 0x000fc80000410000 */
[----:B------:R-:W-:Y:S01]  /*3d40*/  FADD.FTZ R105, R105, R176 ;  /* 0x000000b069697221 */ /* 0x000fe20000010000 */
[----:B--2---:R-:W-:-:S05]  /*3d50*/  FMUL.FTZ R179, R180, R179 ;  /* 0x000000b3b4b37220 */ /* 0x004fca0000410000 */
[----:B------:R-:W-:-:S04]  /*3d60*/  FSEL R176, R179, RZ, P6 ;  /* 0x000000ffb3b07208 */ /* 0x000fc80003000000 */
[----:B------:R-:W-:-:S04]  /*3d70*/  F2FP.F16.F32.PACK_AB R176, RZ, R176 ;  /* 0x000000b0ffb0723e */ /* 0x000fc800000000ff */
[----:B------:R-:W-:-:S07]  /*3d80*/  PRMT R56, R56, 0x5410, R176 ;  /* 0x0000541038387816 */ /* 0x000fce00000000b0 */
.L_x_9841:
[----:B------:R-:W-:Y:S05]  /*3d90*/  BSYNC B2 ;  /* 0x0000000000027941 */ /* 0x000fea0003800000 */
.L_x_9840:
[----:B------:R-:W-:Y:S04]  /*3da0*/  BSSY B2, `(.L_x_9842) ;  /* 0x0000010000027945 */ /* 0x000fe80003800000 */
[----:B------:R-:W-:Y:S05]  /*3db0*/  @P2 BRA `(.L_x_9843) ;  /* 0x0000000000102947 */ /* 0x000fea0003800000 */
[----:B------:R-:W-:Y:S01]  /*3dc0*/  MOV R177, RZ ;  /* 0x000000ff00b17202 */ /* 0x000fe20000000f00 */
[----:B------:R-:W-:Y:S06]  /*3dd0*/  @!P4 BRA `(.L_x_9844) ;  /* 0x000000000030c947 */ /* 0x000fec0003800000 */
[----:B------:R-:W-:Y:S01]  /*3de0*/  HADD2.F32 R177, -RZ, R145.H0_H0 ;  /* 0x20000091ffb17230 */ /* 0x000fe20000004100 */
[----:B------:R-:W-:Y:S06]  /*3df0*/  BRA `(.L_x_9844) ;  /* 0x0000000000287947 */ /* 0x000fec0003800000 */
.L_x_9843:
        /* <DEDUP_REMOVED lines=10> */
.L_x_9844:
[----:B------:R-:W-:Y:S05]  /*3ea0*/  BSYNC B2 ;  /* 0x0000000000027941 */ /* 0x000fea0003800000 */
.L_x_9842:
        /* <DEDUP_REMOVED lines=16> */
.L_x_9846:
[----:B------:R-:W-:Y:S05]  /*3fb0*/  BSYNC B2 ;  /* 0x0000000000027941 */ /* 0x000fea0003800000 */
.L_x_9845:
[----:B------:R-:W-:Y:S04]  /*3fc0*/  BSSY B2, `(.L_x_9847) ;  /* 0x0000010000027945 */ /* 0x000fe80003800000 */
[----:B------:R-:W-:Y:S05]  /*3fd0*/  @P2 BRA `(.L_x_9848) ;  /* 0x0000000000102947 */ /* 0x000fea0003800000 */
[----:B------:R-:W-:Y:S01]  /*3fe0*/  MOV R177, RZ ;  /* 0x000000ff00b17202 */ /* 0x000fe20000000f00 */
[----:B------:R-:W-:Y:S06]  /*3ff0*/  @!P4 BRA `(.L_x_9849) ;  /* 0x000000000030c947 */ /* 0x000fec0003800000 */
[----:B------:R-:W-:Y:S01]  /*4000*/  HADD2.F32 R177, -RZ, R145.H1_H1 ;  /* 0x30000091ffb17230 */ /* 0x000fe20000004100 */
[----:B------:R-:W-:Y:S06]  /*4010*/  BRA `(.L_x_9849) ;  /* 0x0000000000287947 */ /* 0x000fec0003800000 */
.L_x_9848:
        /* <DEDUP_REMOVED lines=10> */
.L_x_9849:
[----:B------:R-:W-:Y:S05]  /*40c0*/  BSYNC B2 ;  /* 0x0000000000027941 */ /* 0x000fea0003800000 */
.L_x_9847:
        /* <DEDUP_REMOVED lines=16> */
.L_x_9851:
[----:B------:R-:W-:Y:S05]  /*41d0*/  BSYNC B2 ;  /* 0x0000000000027941 */ /* 0x000fea0003800000 */
.L_x_9850:
[----:B------:R-:W-:Y:S04]  /*41e0*/  BSSY B2, `(.L_x_9852) ;  /* 0x0000010000027945 */ /* 0x000fe80003800000 */
[----:B------:R-:W-:Y:S05]  /*41f0*/  @P2 BRA `(.L_x_9853) ;  /* 0x0000000000102947 */ /* 0x000fea0003800000 */
[----:B------:R-:W-:Y:S01]  /*4200*/  MOV R177, RZ ;  /* 0x000000ff00b17202 */ /* 0x000fe20000000f00 */
[----:B------:R-:W-:Y:S06]  /*4210*/  @!P4 BRA `(.L_x_9854) ;  /* 0x000000000030c947 */ /* 0x000fec0003800000 */
[----:B------:R-:W-:Y:S01]  /*4220*/  HADD2.F32 R177, -RZ, R146.H0_H0 ;  /* 0x20000092ffb17230 */ /* 0x000fe20000004100 */
[----:B------:R-:W-:Y:S06]  /*4230*/  BRA `(.L_x_9854) ;  /* 0x0000000000287947 */ /* 0x000fec0003800000 */
.L_x_9853:
        /* <DEDUP_REMOVED lines=10> */
.L_x_9854:
[----:B------:R-:W-:Y:S05]  /*42e0*/  BSYNC B2 ;  /* 0x0000000000027941 */ /* 0x000fea0003800000 */
.L_x_9852:
        /* <DEDUP_REMOVED lines=16> */
.L_x_9856:
[----:B------:R-:W-:Y:S05]  /*43f0*/  BSYNC B2 ;  /* 0x0000000000027941 */ /* 0x000fea0003800000 */
.L_x_9855:
[----:B------:R-:W-:Y:S04]  /*4400*/  BSSY B2, `(.L_x_9857) ;  /* 0x0000010000027945 */ /* 0x000fe80003800000 */
[----:B------:R-:W-:Y:S05]  /*4410*/  @P2 BRA `(.L_x_9858) ;  /* 0x0000000000102947 */ /* 0x000fea0003800000 */
[----:B------:R-:W-:Y:S01]  /*4420*/  MOV R177, RZ ;  /* 0x000000ff00b17202 */ /* 0x000fe20000000f00 */
[----:B------:R-:W-:Y:S06]  /*4430*/  @!P4 BRA `(.L_x_9859) ;  /* 0x000000000030c947 */ /* 0x000fec0003800000 */
[----:B------:R-:W-:Y:S01]  /*4440*/  HADD2.F32 R177, -RZ, R146.H1_H1 ;  /* 0x30000092ffb17230 */ /* 0x000fe20000004100 */
[----:B------:R-:W-:Y:S06]  /*4450*/  BRA `(.L_x_9859) ;  /* 0x0000000000287947 */ /* 0x000fec0003800000 */
.L_x_9858:
        /* <DEDUP_REMOVED lines=10> */
.L_x_9859:
[----:B------:R-:W-:Y:S05]  /*4500*/  BSYNC B2 ;  /* 0x0000000000027941 */ /* 0x000fea0003800000 */
.L_x_9857:
        /* <DEDUP_REMOVED lines=16> */
.L_x_9861:
[----:B------:R-:W-:Y:S05]  /*4610*/  BSYNC B2 ;  /* 0x0000000000027941 */ /* 0x000fea0003800000 */
.L_x_9860:
[----:B------:R-:W-:Y:S04]  /*4620*/  BSSY B2, `(.L_x_9862) ;  /* 0x000000e000027945 */ /* 0x000fe80003800000 */
[----:B------:R-:W-:Y:S05]  /*4630*/  @P2 BRA `(.L_x_9863) ;  /* 0x0000000000102947 */ /* 0x000fea0003800000 */
[----:B------:R-:W-:Y:S01]  /*4640*/  MOV R177, RZ ;  /* 0x000000ff00b17202 */ /* 0x000fe20000000f00 */
[----:B------:R-:W-:Y:S06]  /*4650*/  @!P4 BRA `(.L_x_9864) ;  /* 0x000000000028c947 */ /* 0x000fec0003800000 */
[----:B------:R-:W-:Y:S01]  /*4660*/  HADD2.F32 R177, -RZ, R147.H0_H0 ;  /* 0x20000093ffb17230 */ /* 0x000fe20000004100 */
[----:B------:R-:W-:Y:S06]  /*4670*/  BRA `(.L_x_9864) ;  /* 0x0000000000207947 */ /* 0x000fec0003800000 */
.L_x_9863:
        /* <DEDUP_REMOVED lines=8> */
.L_x_9864:
[----:B------:R-:W-:Y:S05]  /*4700*/  BSYNC B2 ;  /* 0x0000000000027941 */ /* 0x000fea0003800000 */
.L_x_9862:
        /* <DEDUP_REMOVED lines=16> */
.L_x_9866:
[----:B------:R-:W-:Y:S05]  /*4810*/  BSYNC B2 ;  /* 0x0000000000027941 */ /* 0x000fea0003800000 */
.L_x_9865:
[----:B------:R-:W-:Y:S04]  /*4820*/  BSSY B2, `(.L_x_9867) ;  /* 0x000000e000027945 */ /* 0x000fe80003800000 */
[----:B------:R-:W-:Y:S05]  /*4830*/  @P2 BRA `(.L_x_9868) ;  /* 0x0000000000102947 */ /* 0x000fea0003800000 */
[----:B------:R-:W-:Y:S01]  /*4840*/  MOV R179, RZ ;  /* 0x000000ff00b37202 */ /* 0x000fe20000000f00 */
[----:B------:R-:W-:Y:S06]  /*4850*/  @!P4 BRA `(.L_x_9869) ;  /* 0x000000000028c947 */ /* 0x000fec0003800000 */
[----:B------:R-:W-:Y:S01]  /*4860*/  HADD2.F32 R179, -RZ, R147.H1_H1 ;  /* 0x30000093ffb37230 */ /* 0x000fe20000004100 */
[----:B------:R-:W-:Y:S06]  /*4870*/  BRA `(.L_x_9869) ;  /* 0x0000000000207947 */ /* 0x000fec0003800000 */
.L_x_9868:
        /* <DEDUP_REMOVED lines=8> */
.L_x_9869:
[----:B------:R-:W-:Y:S05]  /*4900*/  BSYNC B2 ;  /* 0x0000000000027941 */ /* 0x000fea0003800000 */
.L_x_9867:
        /* <DEDUP_REMOVED lines=10> */
[----:B0-----:R-:W-:-:S03]  /*49b0*/  HFMA2.MMA R176, -RZ, RZ, 0, 0 ;  /* 0x00000000ffb07435 */ /* 0x001fc600000001ff */
        /* <DEDUP_REMOVED lines=8> */
.L_x_9871:
[----:B------:R-:W-:Y:S05]  /*4a40*/  BSYNC B2 ;  /* 0x0000000000027941 */ /* 0x000fea0003800000 */
.L_x_9870:
[----:B0-----:R-:W0:Y:S01]  /*4a50*/  @P3 LDC.64 R176, c[0x0][0x2f8] ;  /* 0x0000be00ffb03b82 */ /* 0x001e220000000a00 */
[----:B------:R-:W-:Y:S01]  /*4a60*/  IADD3 R7, R7, 0x20, RZ ;  /* 0x0000002007077810 */ /* 0x000fe20007ffe0ff */
[C---:B0-----:R-:W-:Y:S01]  /*4a70*/  @P3 IMAD.WIDE.U32 R176, R8.reuse, 0x10, R176 ;  /* 0x0000001008b03825 */ /* 0x041fe200078e00b0 */
[----:B------:R-:W-:-:S04]  /*4a80*/  IADD3 R8, R8, 0x20, RZ ;  /* 0x0000002008087810 */ /* 0x000fc80007ffe0ff */
[----:B------:R0:W-:Y:S03]  /*4a90*/  @P3 STG.E.128 desc[UR4][R176.64], R56 ;  /* 0x00000038b0003986 */ /* 0x0001e6000c101d04 */
.L_x_9829:
[----:B------:R-:W-:Y:S05]  /*4aa0*/  BSYNC B1 ;  /* 0x0000000000017941 */ /* 0x000fea0003800000 */
.L_x_9828:
        /* <DEDUP_REMOVED lines=9> */
.L_x_9875:
[----:B------:R-:W-:Y:S05]  /*4b40*/  BSYNC B2 ;  /* 0x0000000000027941 */ /* 0x000fea0003800000 */
.L_x_9874:
        /* <DEDUP_REMOVED lines=9> */
.L_x_9877:
        /* <DEDUP_REMOVED lines=11> */
.L_x_9878:
[----:B------:R-:W-:Y:S05]  /*4c90*/  BSYNC B2 ;  /* 0x0000000000027941 */ /* 0x000fea0003800000 */
.L_x_9876:
        /* <DEDUP_REMOVED lines=18> */
.L_x_9880:
[----:B------:R-:W-:Y:S05]  /*4dc0*/  BSYNC B2 ;  /* 0x0000000000027941 */ /* 0x000fea0003800000 */
.L_x_9879:
[----:B------:R-:W-:Y:S04]  /*4dd0*/  BSSY B2, `(.L_x_9881) ;  /* 0x000000e000027945 */ /* 0x000fe80003800000 */
[----:B------:R-:W-:Y:S05]  /*4de0*/  @P2 BRA `(.L_x_9882) ;  /* 0x0000000000102947 */ /* 0x000fea0003800000 */
[----:B------:R-:W-:Y:S01]  /*4df0*/  MOV R177, RZ ;  /* 0x000000ff00b17202 */ /* 0x000fe20000000f00 */
[----:B------:R-:W-:Y:S06]  /*4e00*/  @!P4 BRA `(.L_x_9883) ;  /* 0x000000000028c947 */ /* 0x000fec0003800000 */
[----:B------:R-:W-:Y:S01]  /*4e10*/  HADD2.F32 R177, -RZ, R148.H1_H1 ;  /* 0x30000094ffb17230 */ /* 0x000fe20000004100 */
[----:B------:R-:W-:Y:S06]  /*4e20*/  BRA `(.L_x_9883) ;  /* 0x0000000000207947 */ /* 0x000fec0003800000 */
.L_x_9882:
        /* <DEDUP_REMOVED lines=8> */
.L_x_9883:
[----:B------:R-:W-:Y:S05]  /*4eb0*/  BSYNC B2 ;  /* 0x0000000000027941 */ /* 0x000fea0003800000 */
.L_x_9881:
        /* <DEDUP_REMOVED lines=16> */
.L_x_9885:
[----:B------:R-:W-:Y:S05]  /*4fc0*/  BSYNC B2 ;  /* 0x0000000000027941 */ /* 0x000fea0003800000 */
.L_x_9884:
[----:B------:R-:W-:Y:S04]  /*4fd0*/  BSSY B2, `(.L_x_9886) ;  /* 0x000000e000027945 */ /* 0x000fe80003800000 */
[----:B------:R-:W-:Y:S05]  /*4fe0*/  @P2 BRA `(.L_x_9887) ;  /* 0x0000000000102947 */ /* 0x000fea0003800000 */
[----:B------:R-:W-:Y:S01]  /*4ff0*/  MOV R177, RZ ;  /* 0x000000ff00b17202 */ /* 0x000fe20000000f00 */
[----:B------:R-:W-:Y:S06]  /*5000*/  @!P4 BRA `(.L_x_9888) ;  /* 0x000000000028c947 */ /* 0x000fec0003800000 */
[----:B------:R-:W-:Y:S01]  /*5010*/  HADD2.F32 R177, -RZ, R149.H0_H0 ;  /* 0x20000095ffb17230 */ /* 0x000fe20000004100 */
[----:B------:R-:W-:Y:S06]  /*5020*/  BRA `(.L_x_9888) ;  /* 0x0000000000207947 */ /* 0x000fec0003800000 */
.L_x_9887:
        /* <DEDUP_REMOVED lines=8> */
.L_x_9888:
[----:B------:R-:W-:Y:S05]  /*50b0*/  BSYNC B2 ;  /* 0x0000000000027941 */ /* 0x000fea0003800000 */
.L_x_9886:
        /* <DEDUP_REMOVED lines=16> */
.L_x_9890:
[----:B------:R-:W-:Y:S05]  /*51c0*/  BSYNC B2 ;  /* 0x0000000000027941 */ /* 0x000fea0003800000 */
.L_x_9889:
[----:B------:R-:W-:Y:S04]  /*51d0*/  BSSY B2, `(.L_x_9891) ;  /* 0x000000e000027945 */ /* 0x000fe80003800000 */
[----:B------:R-:W-:Y:S05]  /*51e0*/  @P2 BRA `(.L_x_9892) ;  /* 0x0000000000102947 */ /* 0x000fea0003800000 */
[----:B------:R-:W-:Y:S01]  /*51f0*/  MOV R177, RZ ;  /* 0x000000ff00b17202 */ /* 0x000fe20000000f00 */
[----:B------:R-:W-:Y:S06]  /*5200*/  @!P4 BRA `(.L_x_9893) ;  /* 0x000000000028c947 */ /* 0x000fec0003800000 */
[----:B------:R-:W-:Y:S01]  /*5210*/  HADD2.F32 R177, -RZ, R149.H1_H1 ;  /* 0x30000095ffb17230 */ /* 0x000fe20000004100 */
[----:B------:R-:W-:Y:S06]  /*5220*/  BRA `(.L_x_9893) ;  /* 0x0000000000207947 */ /* 0x000fec0003800000 */
.L_x_9892:
        /* <DEDUP_REMOVED lines=8> */
.L_x_9893:
[----:B------:R-:W-:Y:S05]  /*52b0*/  BSYNC B2 ;  /* 0x0000000000027941 */ /* 0x000fea0003800000 */
.L_x_9891:
        /* <DEDUP_REMOVED lines=16> */
.L_x_9895:
[----:B------:R-:W-:Y:S05]  /*53c0*/  BSYNC B2 ;  /* 0x0000000000027941 */ /* 0x000fea0003800000 */
.L_x_9894:
[----:B------:R-:W-:Y:S04]  /*53d0*/  BSSY B2, `(.L_x_9896) ;  /* 0x000000e000027945 */ /* 0x000fe80003800000 */
[----:B------:R-:W-:Y:S05]  /*53e0*/  @P2 BRA `(.L_x_9897) ;  /* 0x0000000000102947 */ /* 0x000fea0003800000 */
[----:B------:R-:W-:Y:S01]  /*53f0*/  MOV R177, RZ ;  /* 0x000000ff00b17202 */ /* 0x000fe20000000f00 */
[----:B------:R-:W-:Y:S06]  /*5400*/  @!P4 BRA `(.L_x_9898) ;  /* 0x000000000028c947 */ /* 0x000fec0003800000 */
[----:B------:R-:W-:Y:S01]  /*5410*/  HADD2.F32 R177, -RZ, R150.H0_H0 ;  /* 0x20000096ffb17230 */ /* 0x000fe20000004100 */
[----:B------:R-:W-:Y:S06]  /*5420*/  BRA `(.L_x_9898) ;  /* 0x0000000000207947 */ /* 0x000fec0003800000 */
.L_x_9897:
        /* <DEDUP_REMOVED lines=8> */
.L_x_9898:
[----:B------:R-:W-:Y:S05]  /*54b0*/  BSYNC B2 ;  /* 0x0000000000027941 */ /* 0x000fea0003800000 */
.L_x_9896:
        /* <DEDUP_REMOVED lines=16> */
.L_x_9900:
[----:B------:R-:W-:Y:S05]  /*55c0*/  BSYNC B2 ;  /* 0x0000000000027941 */ /* 0x000fea0003800000 */
.L_x_9899:
[----:B------:R-:W-:Y:S04]  /*55d0*/  BSSY B2, `(.L_x_9901) ;  /* 0x000000e000027945 */ /* 0x000fe80003800000 */
[----:B------:R-:W-:Y:S05]  /*55e0*/  @P2 BRA `(.L_x_9902) ;  /* 0x0000000000102947 */ /* 0x000fea0003800000 */
[----:B------:R-:W-:Y:S01]  /*55f0*/  MOV R177, RZ ;  /* 0x000000ff00b17202 */ /* 0x000fe20000000f00 */
[----:B------:R-:W-:Y:S06]  /*5600*/  @!P4 BRA `(.L_x_9903) ;  /* 0x000000000028c947 */ /* 0x000fec0003800000 */
[----:B------:R-:W-:Y:S01]  /*5610*/  HADD2.F32 R177, -RZ, R150.H1_H1 ;  /* 0x30000096ffb17230 */ /* 0x000fe20000004100 */
[----:B------:R-:W-:Y:S06]  /*5620*/  BRA `(.L_x_9903) ;  /* 0x0000000000207947 */ /* 0x000fec0003800000 */
.L_x_9902:
        /* <DEDUP_REMOVED lines=8> */
.L_x_9903:
[----:B------:R-:W-:Y:S05]  /*56b0*/  BSYNC B2 ;  /* 0x0000000000027941 */ /* 0x000fea0003800000 */
.L_x_9901:
        /* <DEDUP_REMOVED lines=16> */
.L_x_9905:
[----:B------:R-:W-:Y:S05]  /*57c0*/  BSYNC B2 ;  /* 0x0000000000027941 */ /* 0x000fea0003800000 */
.L_x_9904:
[----:B------:R-:W-:Y:S04]  /*57d0*/  BSSY B2, `(.L_x_9906) ;  /* 0x000000e000027945 */ /* 0x000fe80003800000 */
[----:B------:R-:W-:Y:S05]  /*57e0*/  @P2 BRA `(.L_x_9907) ;  /* 0x0000000000102947 */ /* 0x000fea0003800000 */
[----:B------:R-:W-:Y:S01]  /*57f0*/  MOV R177, RZ ;  /* 0x000000ff00b17202 */ /* 0x000fe20000000f00 */
[----:B------:R-:W-:Y:S06]  /*5800*/  @!P4 BRA `(.L_x_9908) ;  /* 0x000000000028c947 */ /* 0x000fec0003800000 */
[----:B------:R-:W-:Y:S01]  /*5810*/  HADD2.F32 R177, -RZ, R151.H0_H0 ;  /* 0x20000097ffb17230 */ /* 0x000fe20000004100 */
[----:B------:R-:W-:Y:S06]  /*5820*/  BRA `(.L_x_9908) ;  /* 0x0000000000207947 */ /* 0x000fec0003800000 */
.L_x_9907:
        /* <DEDUP_REMOVED lines=8> */
.L_x_9908:
[----:B------:R-:W-:Y:S05]  /*58b0*/  BSYNC B2 ;  /* 0x0000000000027941 */ /* 0x000fea0003800000 */
.L_x_9906:
        /* <DEDUP_REMOVED lines=16> */
.L_x_9910:
[----:B------:R-:W-:Y:S05]  /*59c0*/  BSYNC B2 ;  /* 0x0000000000027941 */ /* 0x000fea0003800000 */
.L_x_9909:
[----:B------:R-:W-:Y:S04]  /*59d0*/  BSSY B2, `(.L_x_9911) ;  /* 0x000000e000027945 */ /* 0x000fe80003800000 */
[----:B------:R-:W-:Y:S05]  /*59e0*/  @P2 BRA `(.L_x_9912) ;  /* 0x0000000000102947 */ /* 0x000fea0003800000 */
[----:B------:R-:W-:Y:S01]  /*59f0*/  MOV R177, RZ ;  /* 0x000000ff00b17202 */ /* 0x000fe20000000f00 */
[----:B------:R-:W-:Y:S06]  /*5a00*/  @!P4 BRA `(.L_x_9913) ;  /* 0x000000000028c947 */ /* 0x000fec0003800000 */
[----:B------:R-:W-:Y:S01]  /*5a10*/  HADD2.F32 R177, -RZ, R151.H1_H1 ;  /* 0x30000097ffb17230 */ /* 0x000fe20000004100 */
[----:B------:R-:W-:Y:S06]  /*5a20*/  BRA `(.L_x_9913) ;  /* 0x0000000000207947 */ /* 0x000fec0003800000 */
.L_x_9912:
        /* <DEDUP_REMOVED lines=8> */
.L_x_9913:
[----:B------:R-:W-:Y:S05]  /*5ab0*/  BSYNC B2 ;  /* 0x0000000000027941 */ /* 0x000fea0003800000 */
.L_x_9911:
        /* <DEDUP_REMOVED lines=16> */
.L_x_9915:
[----:B------:R-:W-:Y:S05]  /*5bc0*/  BSYNC B2 ;  /* 0x0000000000027941 */ /* 0x000fea0003800000 */
.L_x_9914:
        /* <DEDUP_REMOVED lines=8> */
.L_x_9873:
[----:B------:R-:W-:Y:S05]  /*5c50*/  BSYNC B1 ;  /* 0x0000000000017941 */ /* 0x000fea0003800000 */
.L_x_9872:
[----:B------:R-:W-:Y:S04]  /*5c60*/  BSSY B1, `(.L_x_9916) ;  /* 0x0000118000017945 */ /* 0x000fe80003800000 */
[----:B------:R-:W-:Y:S05]  /*5c70*/  @!P0 BRA `(.L_x_9917) ;  /* 0x0000001000588947 */ /* 0x000fea0003800000 */
[----:B------:R-:W-:Y:S04]  /*5c80*/  BSSY B2, `(.L_x_9918) ;  /* 0x0000005000027945 */ /* 0x000fe80003800000 */
[----:B------:R-:W-:Y:S05]  /*5c90*/  @!P3 BRA `(.L_x_9919) ;  /* 0x00000000000cb947 */ /* 0x000fea0003800000 */
[----:B-----5:R-:W1:Y:S02]  /*5ca0*/  LDC.64 R64, c[0x0][0x220] ;  /* 0x00008800ff407b82 */ /* 0x020e640000000a00 */
[----:B-1----:R-:W-:-:S06]  /*5cb0*/  IMAD.WIDE.U32 R64, R8, 0x10, R64 ;  /* 0x0000001008407825 */ /* 0x002fcc00078e0040 */
[----:B------:R-:W5:Y:S02]  /*5cc0*/  LDG.E.128 R64, desc[UR4][R64.64] ;  /* 0x0000000440407981 */ /* 0x000f64000c1e1d00 */
.L_x_9919:
[----:B------:R-:W-:Y:S05]  /*5cd0*/  BSYNC B2 ;  /* 0x0000000000027941 */ /* 0x000fea0003800000 */
.L_x_9918:
        /* <DEDUP_REMOVED lines=9> */
.L_x_9921:
        /* <DEDUP_REMOVED lines=11> */
.L_x_9922:
[----:B------:R-:W-:Y:S05]  /*5e20*/  BSYNC B2 ;  /* 0x0000000000027941 */ /* 0x000fea0003800000 */
.L_x_9920:
        /* <DEDUP_REMOVED lines=18> */
.L_x_9924:
[----:B------:R-:W-:Y:S05]  /*5f50*/  BSYNC B2 ;  /* 0x0000000000027941 */ /* 0x000fea0003800000 */
.L_x_9923:
[----:B------:R-:W-:Y:S04]  /*5f60*/  BSSY B2, `(.L_x_9925) ;  /* 0x000000e000027945 */ /* 0x000fe80003800000 */
[----:B------:R-:W-:Y:S05]  /*5f70*/  @P2 BRA `(.L_x_9926) ;  /* 0x0000000000102947 */ /* 0x000fea0003800000 */
[----:B------:R-:W-:Y:S01]  /*5f80*/  MOV R177, RZ ;  /* 0x000000ff00b17202 */ /* 0x000fe20000000f00 */
[----:B------:R-:W-:Y:S06]  /*5f90*/  @!P4 BRA `(.L_x_9927) ;  /* 0x000000000028c947 */ /* 0x000fec0003800000 */
[----:B------:R-:W-:Y:S01]  /*5fa0*/  HADD2.F32 R177, -RZ, R152.H1_H1 ;  /* 0x30000098ffb17230 */ /* 0x000fe20000004100 */
[----:B------:R-:W-:Y:S06]  /*5fb0*/  BRA `(.L_x_9927) ;  /* 0x0000000000207947 */ /* 0x000fec0003800000 */
.L_x_9926:
        /* <DEDUP_REMOVED lines=8> */
.L_x_9927:
[----:B------:R-:W-:Y:S05]  /*6040*/  BSYNC B2 ;  /* 0x0000000000027941 */ /* 0x000fea0003800000 */
.L_x_9925:
        /* <DEDUP_REMOVED lines=16> */
.L_x_9929:
[----:B------:R-:W-:Y:S05]  /*6150*/  BSYNC B2 ;  /* 0x0000000000027941 */ /* 0x000fea0003800000 */
.L_x_9928:
[----:B------:R-:W-:Y:S04]  /*6160*/  BSSY B2, `(.L_x_9930) ;  /* 0x000000e000027945 */ /* 0x000fe80003800000 */
[----:B------:R-:W-:Y:S05]  /*6170*/  @P2 BRA `(.L_x_9931) ;  /* 0x0000000000102947 */ /* 0x000fea0003800000 */
[----:B------:R-:W-:Y:S01]  /*6180*/  MOV R177, RZ ;  /* 0x000000ff00b17202 */ /* 0x000fe20000000f00 */
[----:B------:R-:W-:Y:S06]  /*6190*/  @!P4 BRA `(.L_x_9932) ;  /* 0x000000000028c947 */ /* 0x000fec0003800000 */
[----:B------:R-:W-:Y:S01]  /*61a0*/  HADD2.F32 R177, -RZ, R153.H0_H0 ;  /* 0x20000099ffb17230 */ /* 0x000fe20000004100 */
[----:B------:R-:W-:Y:S06]  /*61b0*/  BRA `(.L_x_9932) ;  /* 0x0000000000207947 */ /* 0x000fec0003800000 */
.L_x_9931:
        /* <DEDUP_REMOVED lines=8> */
.L_x_9932:
[----:B------:R-:W-:Y:S05]  /*6240*/  BSYNC B2 ;  /* 0x0000000000027941 */ /* 0x000fea0003800000 */
.L_x_9930:
        /* <DEDUP_REMOVED lines=16> */
.L_x_9934:
[----:B------:R-:W-:Y:S05]  /*6350*/  BSYNC B2 ;  /* 0x0000000000027941 */ /* 0x000fea0003800000 */
.L_x_9933:
[----:B------:R-:W-:Y:S04]  /*6360*/  BSSY B2, `(.L_x_9935) ;  /* 0x000000e000027945 */ /* 0x000fe80003800000 */
[----:B------:R-:W-:Y:S05]  /*6370*/  @P2 BRA `(.L_x_9936) ;  /* 0x0000000000102947 */ /* 0x000fea0003800000 */
[----:B------:R-:W-:Y:S01]  /*6380*/  MOV R177, RZ ;  /* 0x000000ff00b17202 */ /* 0x000fe20000000f00 */
[----:B------:R-:W-:Y:S06]  /*6390*/  @!P4 BRA `(.L_x_9937) ;  /* 0x000000000028c947 */ /* 0x000fec0003800000 */
[----:B------:R-:W-:Y:S01]  /*63a0*/  HADD2.F32 R177, -RZ, R153.H1_H1 ;  /* 0x30000099ffb17230 */ /* 0x000fe20000004100 */
[----:B------:R-:W-:Y:S06]  /*63b0*/  BRA `(.L_x_9937) ;  /* 0x0000000000207947 */ /* 0x000fec0003800000 */
.L_x_9936:
        /* <DEDUP_REMOVED lines=8> */
.L_x_9937:
[----:B------:R-:W-:Y:S05]  /*6440*/  BSYNC B2 ;  /* 0x0000000000027941 */ /* 0x000fea0003800000 */
.L_x_9935:
        /* <DEDUP_REMOVED lines=16> */
.L_x_9939:
[----:B------:R-:W-:Y:S05]  /*6550*/  BSYNC B2 ;  /* 0x0000000000027941 */ /* 0x000fea0003800000 */
.L_x_9938:
[----:B------:R-:W-:Y:S04]  /*6560*/  BSSY B2, `(.L_x_9940) ;  /* 0x000000e000027945 */ /* 0x000fe80003800000 */
[----:B------:R-:W-:Y:S05]  /*6570*/  @P2 BRA `(.L_x_9941) ;  /* 0x0000000000102947 */ /* 0x000fea0003800000 */
[----:B------:R-:W-:Y:S01]  /*6580*/  MOV R177, RZ ;  /* 0x000000ff00b17202 */ /* 0x000fe20000000f00 */
[----:B------:R-:W-:Y:S06]  /*6590*/  @!P4 BRA `(.L_x_9942) ;  /* 0x000000000028c947 */ /* 0x000fec0003800000 */
[----:B------:R-:W-:Y:S01]  /*65a0*/  HADD2.F32 R177, -RZ, R154.H0_H0 ;  /* 0x2000009affb17230 */ /* 0x000fe20000004100 */
[----:B------:R-:W-:Y:S06]  /*65b0*/  BRA `(.L_x_9942) ;  /* 0x0000000000207947 */ /* 0x000fec0003800000 */
.L_x_9941:
        /* <DEDUP_REMOVED lines=8> */
.L_x_9942:
[----:B------:R-:W-:Y:S05]  /*6640*/  BSYNC B2 ;  /* 0x0000000000027941 */ /* 0x000fea0003800000 */
.L_x_9940:
        /* <DEDUP_REMOVED lines=16> */
.L_x_9944:
[----:B------:R-:W-:Y:S05]  /*6750*/  BSYNC B2 ;  /* 0x0000000000027941 */ /* 0x000fea0003800000 */
.L_x_9943:
[----:B------:R-:W-:Y:S04]  /*6760*/  BSSY B2, `(.L_x_9945) ;  /* 0x000000e000027945 */ /* 0x000fe80003800000 */
[----:B------:R-:W-:Y:S05]  /*6770*/  @P2 BRA `(.L_x_9946) ;  /* 0x0000000000102947 */ /* 0x000fea0003800000 */
[----:B------:R-:W-:Y:S01]  /*6780*/  MOV R177, RZ ;  /* 0x000000ff00b17202 */ /* 0x000fe20000000f00 */
[----:B------:R-:W-:Y:S06]  /*6790*/  @!P4 BRA `(.L_x_9947) ;  /* 0x000000000028c947 */ /* 0x000fec0003800000 */
[----:B------:R-:W-:Y:S01]  /*67a0*/  HADD2.F32 R177, -RZ, R154.H1_H1 ;  /* 0x3000009affb17230 */ /* 0x000fe20000004100 */
[----:B------:R-:W-:Y:S06]  /*67b0*/  BRA `(.L_x_9947) ;  /* 0x0000000000207947 */ /* 0x000fec0003800000 */
.L_x_9946:
        /* <DEDUP_REMOVED lines=8> */
.L_x_9947:
[----:B------:R-:W-:Y:S05]  /*6840*/  BSYNC B2 ;  /* 0x0000000000027941 */ /* 0x000fea0003800000 */
.L_x_9945:
        /* <DEDUP_REMOVED lines=16> */
.L_x_9949:
[----:B------:R-:W-:Y:S05]  /*6950*/  BSYNC B2 ;  /* 0x0000000000027941 */ /* 0x000fea0003800000 */
.L_x_9948:
[----:B------:R-:W-:Y:S04]  /*6960*/  BSSY B2, `(.L_x_9950) ;  /* 0x000000e000027945 */ /* 0x000fe80003800000 */
[----:B------:R-:W-:Y:S05]  /*6970*/  @P2 BRA `(.L_x_9951) ;  /* 0x0000000000102947 */ /* 0x000fea0003800000 */
[----:B------:R-:W-:Y:S01]  /*6980*/  MOV R177, RZ ;  /* 0x000000ff00b17202 */ /* 0x000fe20000000f00 */
[----:B------:R-:W-:Y:S06]  /*6990*/  @!P4 BRA `(.L_x_9952) ;  /* 0x000000000028c947 */ /* 0x000fec0003800000 */
[----:B------:R-:W-:Y:S01]  /*69a0*/  HADD2.F32 R177, -RZ, R155.H0_H0 ;  /* 0x2000009bffb17230 */ /* 0x000fe20000004100 */
[----:B------:R-:W-:Y:S06]  /*69b0*/  BRA `(.L_x_9952) ;  /* 0x0000000000207947 */ /* 0x000fec0003800000 */
.L_x_9951:
        /* <DEDUP_REMOVED lines=8> */
.L_x_9952:
[----:B------:R-:W-:Y:S05]  /*6a40*/  BSYNC B2 ;  /* 0x0000000000027941 */ /* 0x000fea0003800000 */
.L_x_9950:
        /* <DEDUP_REMOVED lines=16> */
.L_x_9954:
[----:B------:R-:W-:Y:S05]  /*6b50*/  BSYNC B2 ;  /* 0x0000000000027941 */ /* 0x000fea0003800000 */
.L_x_9953:
[----:B------:R-:W-:Y:S04]  /*6b60*/  BSSY B2, `(.L_x_9955) ;  /* 0x000000e000027945 */ /* 0x000fe80003800000 */
[----:B------:R-:W-:Y:S05]  /*6b70*/  @P2 BRA `(.L_x_9956) ;  /* 0x0000000000102947 */ /* 0x000fea0003800000 */
[----:B------:R-:W-:Y:S01]  /*6b80*/  MOV R177, RZ ;  /* 0x000000ff00b17202 */ /* 0x000fe20000000f00 */
[----:B------:R-:W-:Y:S06]  /*6b90*/  @!P4 BRA `(.L_x_9957) ;  /* 0x000000000028c947 */ /* 0x000fec0003800000 */
[----:B------:R-:W-:Y:S01]  /*6ba0*/  HADD2.F32 R177, -RZ, R155.H1_H1 ;  /* 0x3000009bffb17230 */ /* 0x000fe20000004100 */
[----:B------:R-:W-:Y:S06]  /*6bb0*/  BRA `(.L_x_9957) ;  /* 0x0000000000207947 */ /* 0x000fec0003800000 */
.L_x_9956:
        /* <DEDUP_REMOVED lines=8> */
.L_x_9957:
[----:B------:R-:W-:Y:S05]  /*6c40*/  BSYNC B2 ;  /* 0x0000000000027941 */ /* 0x000fea0003800000 */
.L_x_9955:
        /* <DEDUP_REMOVED lines=16> */
.L_x_9959:
[----:B------:R-:W-:Y:S05]  /*6d50*/  BSYNC B2 ;  /* 0x0000000000027941 */ /* 0x000fea0003800000 */
.L_x_9958:
        /* <DEDUP_REMOVED lines=8> */
.L_x_9917:
[----:B------:R-:W-:Y:S05]  /*6de0*/  BSYNC B1 ;  /* 0x0000000000017941 */ /* 0x000fea0003800000 */
.L_x_9916:
[----:B------:R-:W-:Y:S04]  /*6df0*/  BSSY B1, `(.L_x_9960) ;  /* 0x0000118000017945 */ /* 0x000fe80003800000 */
[----:B------:R-:W-:Y:S05]  /*6e00*/  @!P1 BRA `(.L_x_9961) ;  /* 0x0000001000589947 */ /* 0x000fea0003800000 */
[----:B------:R-:W-:Y:S04]  /*6e10*/  BSSY B2, `(.L_x_9962) ;  /* 0x0000005000027945 */ /* 0x000fe80003800000 */
[----:B------:R-:W-:Y:S05]  /*6e20*/  @!P3 BRA `(.L_x_9963) ;  /* 0x00000000000cb947 */ /* 0x000fea0003800000 */
[----:B-----5:R-:W2:Y:S02]  /*6e30*/  LDC.64 R64, c[0x0][0x220] ;  /* 0x00008800ff407b82 */ /* 0x020ea40000000a00 */
[----:B--2---:R-:W-:-:S06]  /*6e40*/  IMAD.WIDE.U32 R64, R8, 0x10, R64 ;  /* 0x0000001008407825 */ /* 0x004fcc00078e0040 */
[----:B------:R-:W5:Y:S02]  /*6e50*/  LDG.E.128 R64, desc[UR4][R64.64] ;  /* 0x0000000440407981 */ /* 0x000f64000c1e1d00 */
.L_x_9963:
[----:B------:R-:W-:Y:S05]  /*6e60*/  BSYNC B2 ;  /* 0x0000000000027941 */ /* 0x000fea0003800000 */
.L_x_9962:
        /* <DEDUP_REMOVED lines=9> */
.L_x_9965:
        /* <DEDUP_REMOVED lines=11> */
.L_x_9966:
[----:B------:R-:W-:Y:S05]  /*6fb0*/  BSYNC B2 ;  /* 0x0000000000027941 */ /* 0x000fea0003800000 */
.L_x_9964:
        /* <DEDUP_REMOVED lines=18> */
.L_x_9968:
[----:B------:R-:W-:Y:S05]  /*70e0*/  BSYNC B2 ;  /* 0x0000000000027941 */ /* 0x000fea0003800000 */
.L_x_9967:
[----:B------:R-:W-:Y:S04]  /*70f0*/  BSSY B2, `(.L_x_9969) ;  /* 0x000000e000027945 */ /* 0x000fe80003800000 */
[----:B------:R-:W-:Y:S05]  /*7100*/  @P2 BRA `(.L_x_9970) ;  /* 0x0000000000102947 */ /* 0x000fea0003800000 */
[----:B------:R-:W-:Y:S01]  /*7110*/  MOV R177, RZ ;  /* 0x000000ff00b17202 */ /* 0x000fe20000000f00 */
[----:B------:R-:W-:Y:S06]  /*7120*/  @!P4 BRA `(.L_x_9971) ;  /* 0x000000000028c947 */ /* 0x000fec0003800000 */
[----:B------:R-:W-:Y:S01]  /*7130*/  HADD2.F32 R177, -RZ, R156.H1_H1 ;  /* 0x3000009cffb17230 */ /* 0x000fe20000004100 */
[----:B------:R-:W-:Y:S06]  /*7140*/  BRA `(.L_x_9971) ;  /* 0x0000000000207947 */ /* 0x000fec0003800000 */
.L_x_9970:
        /* <DEDUP_REMOVED lines=8> */
.L_x_9971:
[----:B------:R-:W-:Y:S05]  /*71d0*/  BSYNC B2 ;  /* 0x0000000000027941 */ /* 0x000fea0003800000 */
.L_x_9969:
        /* <DEDUP_REMOVED lines=16> */
.L_x_9973:
[----:B------:R-:W-:Y:S05]  /*72e0*/  BSYNC B2 ;  /* 0x0000000000027941 */ /* 0x000fea0003800000 */
.L_x_9972:
[----:B------:R-:W-:Y:S04]  /*72f0*/  BSSY B2, `(.L_x_9974) ;  /* 0x000000e000027945 */ /* 0x000fe80003800000 */
[----:B------:R-:W-:Y:S05]  /*7300*/  @P2 BRA `(.L_x_9975) ;  /* 0x0000000000102947 */ /* 0x000fea0003800000 */
[----:B------:R-:W-:Y:S01]  /*7310*/  MOV R177, RZ ;  /* 0x000000ff00b17202 */ /* 0x000fe20000000f00 */
[----:B------:R-:W-:Y:S06]  /*7320*/  @!P4 BRA `(.L_x_9976) ;  /* 0x000000000028c947 */ /* 0x000fec0003800000 */
[----:B------:R-:W-:Y:S01]  /*7330*/  HADD2.F32 R177, -RZ, R157.H0_H0 ;  /* 0x2000009dffb17230 */ /* 0x000fe20000004100 */
[----:B------:R-:W-:Y:S06]  /*7340*/  BRA `(.L_x_9976) ;  /* 0x0000000000207947 */ /* 0x000fec0003800000 */
.L_x_9975:
        /* <DEDUP_REMOVED lines=8> */
.L_x_9976:
[----:B------:R-:W-:Y:S05]  /*73d0*/  BSYNC B2 ;  /* 0x0000000000027941 */ /* 0x000fea0003800000 */
.L_x_9974:
        /* <DEDUP_REMOVED lines=16> */
.L_x_9978:
[----:B------:R-:W-:Y:S05]  /*74e0*/  BSYNC B2 ;  /* 0x0000000000027941 */ /* 0x000fea0003800000 */
.L_x_9977:
[----:B------:R-:W-:Y:S04]  /*74f0*/  BSSY B2, `(.L_x_9979) ;  /* 0x000000e000027945 */ /* 0x000fe80003800000 */
[----:B------:R-:W-:Y:S05]  /*7500*/  @P2 BRA `(.L_x_9980) ;  /* 0x0000000000102947 */ /* 0x000fea0003800000 */
[----:B------:R-:W-:Y:S01]  /*7510*/  MOV R177, RZ ;  /* 0x000000ff00b17202 */ /* 0x000fe20000000f00 */
[----:B------:R-:W-:Y:S06]  /*7520*/  @!P4 BRA `(.L_x_9981) ;  /* 0x000000000028c947 */ /* 0x000fec0003800000 */
[----:B------:R-:W-:Y:S01]  /*7530*/  HADD2.F32 R177, -RZ, R157.H1_H1 ;  /* 0x3000009dffb17230 */ /* 0x000fe20000004100 */
[----:B------:R-:W-:Y:S06]  /*7540*/  BRA `(.L_x_9981) ;  /* 0x0000000000207947 */ /* 0x000fec0003800000 */
.L_x_9980:
        /* <DEDUP_REMOVED lines=8> */
.L_x_9981:
[----:B------:R-:W-:Y:S05]  /*75d0*/  BSYNC B2 ;  /* 0x0000000000027941 */ /* 0x000fea0003800000 */
.L_x_9979:
        /* <DEDUP_REMOVED lines=16> */
.L_x_9983:
[----:B------:R-:W-:Y:S05]  /*76e0*/  BSYNC B2 ;  /* 0x0000000000027941 */ /* 0x000fea0003800000 */
.L_x_9982:
[----:B------:R-:W-:Y:S04]  /*76f0*/  BSSY B2, `(.L_x_9984) ;  /* 0x000000e000027945 */ /* 0x000fe80003800000 */
[----:B------:R-:W-:Y:S05]  /*7700*/  @P2 BRA `(.L_x_9985) ;  /* 0x0000000000102947 */ /* 0x000fea0003800000 */
[----:B------:R-:W-:Y:S01]  /*7710*/  MOV R177, RZ ;  /* 0x000000ff00b17202 */ /* 0x000fe20000000f00 */
[----:B------:R-:W-:Y:S06]  /*7720*/  @!P4 BRA `(.L_x_9986) ;  /* 0x000000000028c947 */ /* 0x000fec0003800000 */
[----:B------:R-:W-:Y:S01]  /*7730*/  HADD2.F32 R177, -RZ, R158.H0_H0 ;  /* 0x2000009effb17230 */ /* 0x000fe20000004100 */
[----:B------:R-:W-:Y:S06]  /*7740*/  BRA `(.L_x_9986) ;  /* 0x0000000000207947 */ /* 0x000fec0003800000 */
.L_x_9985:
        /* <DEDUP_REMOVED lines=8> */
.L_x_9986:
[----:B------:R-:W-:Y:S05]  /*77d0*/  BSYNC B2 ;  /* 0x0000000000027941 */ /* 0x000fea0003800000 */
.L_x_9984:
        /* <DEDUP_REMOVED lines=16> */
.L_x_9988:
[----:B------:R-:W-:Y:S05]  /*78e0*/  BSYNC B2 ;  /* 0x0000000000027941 */ /* 0x000fea0003800000 */
.L_x_9987:
[----:B------:R-:W-:Y:S04]  /*78f0*/  BSSY B2, `(.L_x_9989) ;  /* 0x000000e000027945 */ /* 0x000fe80003800000 */
[----:B------:R-:W-:Y:S05]  /*7900*/  @P2 BRA `(.L_x_9990) ;  /* 0x0000000000102947 */ /* 0x000fea0003800000 */
[----:B------:R-:W-:Y:S01]  /*7910*/  MOV R177, RZ ;  /* 0x000000ff00b17202 */ /* 0x000fe20000000f00 */
[----:B------:R-:W-:Y:S06]  /*7920*/  @!P4 BRA `(.L_x_9991) ;  /* 0x000000000028c947 */ /* 0x000fec0003800000 */
[----:B------:R-:W-:Y:S01]  /*7930*/  HADD2.F32 R177, -RZ, R158.H1_H1 ;  /* 0x3000009effb17230 */ /* 0x000fe20000004100 */
[----:B------:R-:W-:Y:S06]  /*7940*/  BRA `(.L_x_9991) ;  /* 0x0000000000207947 */ /* 0x000fec0003800000 */
.L_x_9990:
        /* <DEDUP_REMOVED lines=8> */
.L_x_9991:
[----:B------:R-:W-:Y:S05]  /*79d0*/  BSYNC B2 ;  /* 0x0000000000027941 */ /* 0x000fea0003800000 */
.L_x_9989:
        /* <DEDUP_REMOVED lines=16> */
.L_x_9993:
[----:B------:R-:W-:Y:S05]  /*7ae0*/  BSYNC B2 ;  /* 0x0000000000027941 */ /* 0x000fea0003800000 */
.L_x_9992:
[----:B------:R-:W-:Y:S04]  /*7af0*/  BSSY B2, `(.L_x_9994) ;  /* 0x000000e000027945 */ /* 0x000fe80003800000 */
[----:B------:R-:W-:Y:S05]  /*7b00*/  @P2 BRA `(.L_x_9995) ;  /* 0x0000000000102947 */ /* 0x000fea0003800000 */
[----:B------:R-:W-:Y:S01]  /*7b10*/  MOV R177, RZ ;  /* 0x000000ff00b17202 */ /* 0x000fe20000000f00 */
[----:B------:R-:W-:Y:S06]  /*7b20*/  @!P4 BRA `(.L_x_9996) ;  /* 0x000000000028c947 */ /* 0x000fec0003800000 */
[----:B------:R-:W-:Y:S01]  /*7b30*/  HADD2.F32 R177, -RZ, R159.H0_H0 ;  /* 0x2000009fffb17230 */ /* 0x000fe20000004100 */
[----:B------:R-:W-:Y:S06]  /*7b40*/  BRA `(.L_x_9996) ;  /* 0x0000000000207947 */ /* 0x000fec0003800000 */
.L_x_9995:
        /* <DEDUP_REMOVED lines=8> */
.L_x_9996:
[----:B------:R-:W-:Y:S05]  /*7bd0*/  BSYNC B2 ;  /* 0x0000000000027941 */ /* 0x000fea0003800000 */
.L_x_9994:
        /* <DEDUP_REMOVED lines=16> */
.L_x_9998:
[----:B------:R-:W-:Y:S05]  /*7ce0*/  BSYNC B2 ;  /* 0x0000000000027941 */ /* 0x000fea0003800000 */
.L_x_9997:
[----:B------:R-:W-:Y:S04]  /*7cf0*/  BSSY B2, `(.L_x_9999) ;  /* 0x000000e000027945 */ /* 0x000fe80003800000 */
[----:B------:R-:W-:Y:S05]  /*7d00*/  @P2 BRA `(.L_x_10000) ;  /* 0x0000000000102947 */ /* 0x000fea0003800000 */
[----:B------:R-:W-:Y:S01]  /*7d10*/  MOV R177, RZ ;  /* 0x000000ff00b17202 */ /* 0x000fe20000000f00 */
[----:B------:R-:W-:Y:S06]  /*7d20*/  @!P4 BRA `(.L_x_10001) ;  /* 0x000000000028c947 */ /* 0x000fec0003800000 */
[----:B------:R-:W-:Y:S01]  /*7d30*/  HADD2.F32 R177, -RZ, R159.H1_H1 ;  /* 0x3000009fffb17230 */ /* 0x000fe20000004100 */
[----:B------:R-:W-:Y:S06]  /*7d40*/  BRA `(.L_x_10001) ;  /* 0x0000000000207947 */ /* 0x000fec0003800000 */
.L_x_10000:
        /* <DEDUP_REMOVED lines=8> */
.L_x_10001:
[----:B------:R-:W-:Y:S05]  /*7dd0*/  BSYNC B2 ;  /* 0x0000000000027941 */ /* 0x000fea0003800000 */
.L_x_9999:
        /* <DEDUP_REMOVED lines=16> */
.L_x_10003:
[----:B------:R-:W-:Y:S05]  /*7ee0*/  BSYNC B2 ;  /* 0x0000000000027941 */ /* 0x000fea0003800000 */
.L_x_10002:
        /* <DEDUP_REMOVED lines=8> */
.L_x_9961:
[----:B------:R-:W-:Y:S05]  /*7f70*/  BSYNC B1 ;  /* 0x0000000000017941 */ /* 0x000fea0003800000 */
.L_x_9960:
        /* <DEDUP_REMOVED lines=9> */
.L_x_10007:
[----:B------:R-:W-:Y:S05]  /*8010*/  BSYNC B2 ;  /* 0x0000000000027941 */ /* 0x000fea0003800000 */
.L_x_10006:
        /* <DEDUP_REMOVED lines=9> */
.L_x_10009:
        /* <DEDUP_REMOVED lines=11> */
.L_x_10010:
[----:B------:R-:W-:Y:S05]  /*8160*/  BSYNC B2 ;  /* 0x0000000000027941 */ /* 0x000fea0003800000 */
.L_x_10008:
        /* <DEDUP_REMOVED lines=18> */
.L_x_10012:
[----:B------:R-:W-:Y:S05]  /*8290*/  BSYNC B2 ;  /* 0x0000000000027941 */ /* 0x000fea0003800000 */
.L_x_10011:
[----:B------:R-:W-:Y:S04]  /*82a0*/  BSSY B2, `(.L_x_10013) ;  /* 0x000000e000027945 */ /* 0x000fe80003800000 */
[----:B------:R-:W-:Y:S05]  /*82b0*/  @P2 BRA `(.L_x_10014) ;  /* 0x0000000000102947 */ /* 0x000fea0003800000 */
[----:B------:R-:W-:Y:S01]  /*82c0*/  MOV R177, RZ ;  /* 0x000000ff00b17202 */ /* 0x000fe20000000f00 */
[----:B------:R-:W-:Y:S06]  /*82d0*/  @!P4 BRA `(.L_x_10015) ;  /* 0x000000000028c947 */ /* 0x000fec0003800000 */
[----:B------:R-:W-:Y:S01]  /*82e0*/  HADD2.F32 R177, -RZ, R160.H1_H1 ;  /* 0x300000a0ffb17230 */ /* 0x000fe20000004100 */
[----:B------:R-:W-:Y:S06]  /*82f0*/  BRA `(.L_x_10015) ;  /* 0x0000000000207947 */ /* 0x000fec0003800000 */
.L_x_10014:
        /* <DEDUP_REMOVED lines=8> */
.L_x_10015:
[----:B------:R-:W-:Y:S05]  /*8380*/  BSYNC B2 ;  /* 0x0000000000027941 */ /* 0x000fea0003800000 */
.L_x_10013:
        /* <DEDUP_REMOVED lines=16> */
.L_x_10017:
[----:B------:R-:W-:Y:S05]  /*8490*/  BSYNC B2 ;  /* 0x0000000000027941 */ /* 0x000fea0003800000 */
.L_x_10016:
[----:B------:R-:W-:Y:S04]  /*84a0*/  BSSY B2, `(.L_x_10018) ;  /* 0x000000e000027945 */ /* 0x000fe80003800000 */
[----:B------:R-:W-:Y:S05]  /*84b0*/  @P2 BRA `(.L_x_10019) ;  /* 0x0000000000102947 */ /* 0x000fea0003800000 */
[----:B------:R-:W-:Y:S01]  /*84c0*/  MOV R177, RZ ;  /* 0x000000ff00b17202 */ /* 0x000fe20000000f00 */
[----:B------:R-:W-:Y:S06]  /*84d0*/  @!P4 BRA `(.L_x_10020) ;  /* 0x000000000028c947 */ /* 0x000fec0003800000 */
[----:B------:R-:W-:Y:S01]  /*84e0*/  HADD2.F32 R177, -RZ, R161.H0_H0 ;  /* 0x200000a1ffb17230 */ /* 0x000fe20000004100 */
[----:B------:R-:W-:Y:S06]  /*84f0*/  BRA `(.L_x_10020) ;  /* 0x0000000000207947 */ /* 0x000fec0003800000 */
.L_x_10019:
        /* <DEDUP_REMOVED lines=8> */
.L_x_10020:
[----:B------:R-:W-:Y:S05]  /*8580*/  BSYNC B2 ;  /* 0x0000000000027941 */ /* 0x000fea0003800000 */
.L_x_10018:
        /* <DEDUP_REMOVED lines=16> */
.L_x_10022:
[----:B------:R-:W-:Y:S05]  /*8690*/  BSYNC B2 ;  /* 0x0000000000027941 */ /* 0x000fea0003800000 */
.L_x_10021:
[----:B------:R-:W-:Y:S04]  /*86a0*/  BSSY B2, `(.L_x_10023) ;  /* 0x000000e000027945 */ /* 0x000fe80003800000 */
[----:B------:R-:W-:Y:S05]  /*86b0*/  @P2 BRA `(.L_x_10024) ;  /* 0x0000000000102947 */ /* 0x000fea0003800000 */
[----:B------:R-:W-:Y:S01]  /*86c0*/  MOV R177, RZ ;  /* 0x000000ff00b17202 */ /* 0x000fe20000000f00 */
[----:B------:R-:W-:Y:S06]  /*86d0*/  @!P4 BRA `(.L_x_10025) ;  /* 0x000000000028c947 */ /* 0x000fec0003800000 */
[----:B------:R-:W-:Y:S01]  /*86e0*/  HADD2.F32 R177, -RZ, R161.H1_H1 ;  /* 0x300000a1ffb17230 */ /* 0x000fe20000004100 */
[----:B------:R-:W-:Y:S06]  /*86f0*/  BRA `(.L_x_10025) ;  /* 0x0000000000207947 */ /* 0x000fec0003800000 */
.L_x_10024:
        /* <DEDUP_REMOVED lines=8> */
.L_x_10025:
[----:B------:R-:W-:Y:S05]  /*8780*/  BSYNC B2 ;  /* 0x0000000000027941 */ /* 0x000fea0003800000 */
.L_x_10023:
        /* <DEDUP_REMOVED lines=16> */
.L_x_10027:
[----:B------:R-:W-:Y:S05]  /*8890*/  BSYNC B2 ;  /* 0x0000000000027941 */ /* 0x000fea0003800000 */
.L_x_10026:
[----:B------:R-:W-:Y:S04]  /*88a0*/  BSSY B2, `(.L_x_10028) ;  /* 0x000000e000027945 */ /* 0x000fe80003800000 */
[----:B------:R-:W-:Y:S05]  /*88b0*/  @P2 BRA `(.L_x_10029) ;  /* 0x0000000000102947 */ /* 0x000fea0003800000 */
[----:B------:R-:W-:Y:S01]  /*88c0*/  MOV R177, RZ ;  /* 0x000000ff00b17202 */ /* 0x000fe20000000f00 */
[----:B------:R-:W-:Y:S06]  /*88d0*/  @!P4 BRA `(.L_x_10030) ;  /* 0x000000000028c947 */ /* 0x000fec0003800000 */
[----:B------:R-:W-:Y:S01]  /*88e0*/  HADD2.F32 R177, -RZ, R162.H0_H0 ;  /* 0x200000a2ffb17230 */ /* 0x000fe20000004100 */
[----:B------:R-:W-:Y:S06]  /*88f0*/  BRA `(.L_x_10030) ;  /* 0x0000000000207947 */ /* 0x000fec0003800000 */
.L_x_10029:
        /* <DEDUP_REMOVED lines=8> */
.L_x_10030:
[----:B------:R-:W-:Y:S05]  /*8980*/  BSYNC B2 ;  /* 0x0000000000027941 */ /* 0x000fea0003800000 */
.L_x_10028:
        /* <DEDUP_REMOVED lines=16> */
.L_x_10032:
[----:B------:R-:W-:Y:S05]  /*8a90*/  BSYNC B2 ;  /* 0x0000000000027941 */ /* 0x000fea0003800000 */
.L_x_10031:
[----:B------:R-:W-:Y:S04]  /*8aa0*/  BSSY B2, `(.L_x_10033) ;  /* 0x000000e000027945 */ /* 0x000fe80003800000 */
[----:B------:R-:W-:Y:S05]  /*8ab0*/  @P2 BRA `(.L_x_10034) ;  /* 0x0000000000102947 */ /* 0x000fea0003800000 */
[----:B------:R-:W-:Y:S01]  /*8ac0*/  MOV R177, RZ ;  /* 0x000000ff00b17202 */ /* 0x000fe20000000f00 */
[----:B------:R-:W-:Y:S06]  /*8ad0*/  @!P4 BRA `(.L_x_10035) ;  /* 0x000000000028c947 */ /* 0x000fec0003800000 */
[----:B------:R-:W-:Y:S01]  /*8ae0*/  HADD2.F32 R177, -RZ, R162.H1_H1 ;  /* 0x300000a2ffb17230 */ /* 0x000fe20000004100 */
[----:B------:R-:W-:Y:S06]  /*8af0*/  BRA `(.L_x_10035) ;  /* 0x0000000000207947 */ /* 0x000fec0003800000 */
.L_x_10034:
        /* <DEDUP_REMOVED lines=8> */
.L_x_10035:
[----:B------:R-:W-:Y:S05]  /*8b80*/  BSYNC B2 ;  /* 0x0000000000027941 */ /* 0x000fea0003800000 */
.L_x_10033:
        /* <DEDUP_REMOVED lines=16> */
.L_x_10037:
[----:B------:R-:W-:Y:S05]  /*8c90*/  BSYNC B2 ;  /* 0x0000000000027941 */ /* 0x000fea0003800000 */
.L_x_10036:
[----:B------:R-:W-:Y:S04]  /*8ca0*/  BSSY B2, `(.L_x_10038) ;  /* 0x000000e000027945 */ /* 0x000fe80003800000 */
[----:B------:R-:W-:Y:S05]  /*8cb0*/  @P2 BRA `(.L_x_10039) ;  /* 0x0000000000102947 */ /* 0x000fea0003800000 */
[----:B------:R-:W-:Y:S01]  /*8cc0*/  MOV R177, RZ ;  /* 0x000000ff00b17202 */ /* 0x000fe20000000f00 */
[----:B------:R-:W-:Y:S06]  /*8cd0*/  @!P4 BRA `(.L_x_10040) ;  /* 0x000000000028c947 */ /* 0x000fec0003800000 */
[----:B------:R-:W-:Y:S01]  /*8ce0*/  HADD2.F32 R177, -RZ, R163.H0_H0 ;  /* 0x200000a3ffb17230 */ /* 0x000fe20000004100 */
[----:B------:R-:W-:Y:S06]  /*8cf0*/  BRA `(.L_x_10040) ;  /* 0x0000000000207947 */ /* 0x000fec0003800000 */
.L_x_10039:
        /* <DEDUP_REMOVED lines=8> */
.L_x_10040:
[----:B------:R-:W-:Y:S05]  /*8d80*/  BSYNC B2 ;  /* 0x0000000000027941 */ /* 0x000fea0003800000 */
.L_x_10038:
        /* <DEDUP_REMOVED lines=16> */
.L_x_10042:
[----:B------:R-:W-:Y:S05]  /*8e90*/  BSYNC B2 ;  /* 0x0000000000027941 */ /* 0x000fea0003800000 */
.L_x_10041:
[----:B------:R-:W-:Y:S04]  /*8ea0*/  BSSY B2, `(.L_x_10043) ;  /* 0x000000e000027945 */ /* 0x000fe80003800000 */
[----:B------:R-:W-:Y:S05]  /*8eb0*/  @P2 BRA `(.L_x_10044) ;  /* 0x0000000000102947 */ /* 0x000fea0003800000 */
[----:B------:R-:W-:Y:S01]  /*8ec0*/  MOV R6, RZ ;  /* 0x000000ff00067202 */ /* 0x000fe20000000f00 */
[----:B------:R-:W-:Y:S06]  /*8ed0*/  @!P4 BRA `(.L_x_10045) ;  /* 0x000000000028c947 */ /* 0x000fec0003800000 */
[----:B------:R-:W-:Y:S01]  /*8ee0*/  HADD2.F32 R6, -RZ, R163.H1_H1 ;  /* 0x300000a3ff067230 */ /* 0x000fe20000004100 */
[----:B------:R-:W-:Y:S06]  /*8ef0*/  BRA `(.L_x_10045) ;  /* 0x0000000000207947 */ /* 0x000fec0003800000 */
.L_x_10044:
        /* <DEDUP_REMOVED lines=8> */
.L_x_10045:
[----:B------:R-:W-:Y:S05]  /*8f80*/  BSYNC B2 ;  /* 0x0000000000027941 */ /* 0x000fea0003800000 */
.L_x_10043:
        /* <DEDUP_REMOVED lines=16> */
.L_x_10047:
[----:B------:R-:W-:Y:S05]  /*9090*/  BSYNC B2 ;  /* 0x0000000000027941 */ /* 0x000fea0003800000 */
.L_x_10046:
[----:B------:R-:W0:Y:S02]  /*90a0*/  @P5 LDC.64 R176, c[0x0][0x308] ;  /* 0x0000c200ffb05b82 */ /* 0x000e240000000a00 */
[----:B0-----:R-:W-:-:S05]  /*90b0*/  @P5 IMAD.WIDE.U32 R6, R7, 0x10, R176 ;  /* 0x0000001007065825 */ /* 0x001fca00078e00b0 */
[----:B------:R0:W-:Y:S02]  /*90c0*/  @P5 STG.E.128 desc[UR4][R6.64], R164 ;  /* 0x000000a406005986 */ /* 0x0001e4000c101d04 */
[----:B0-----:R-:W0:Y:S02]  /*90d0*/  @P3 LDC.64 R6, c[0x0][0x2f8] ;  /* 0x0000be00ff063b82 */ /* 0x001e240000000a00 */
[----:B0-----:R-:W-:-:S05]  /*90e0*/  @P3 IMAD.WIDE.U32 R6, R8, 0x10, R6 ;  /* 0x0000001008063825 */ /* 0x001fca00078e0006 */
[----:B------:R0:W-:Y:S02]  /*90f0*/  @P3 STG.E.128 desc[UR4][R6.64], R56 ;  /* 0x0000003806003986 */ /* 0x0001e4000c101d04 */
.L_x_10005:
[----:B------:R-:W-:Y:S05]  /*9100*/  BSYNC B1 ;  /* 0x0000000000017941 */ /* 0x000fea0003800000 */
.L_x_10004:
[----:B0-----:R-:W0:Y:S02]  /*9110*/  LDC.64 R6, c[0x0][0x210] ;  /* 0x00008400ff067b82 */ /* 0x001e240000000a00 */
[----:B0-----:R-:W-:-:S04]  /*9120*/  LEA R4, R6, R4, 0x2 ;  /* 0x0000000406047211 */ /* 0x001fc800078e10ff */
[----:B------:R-:W-:-:S13]  /*9130*/  ISETP.GE.AND P2, PT, R4, R7, PT ;  /* 0x000000070400720c */ /* 0x000fda0003f46270 */
[----:B------:R-:W-:Y:S05]  /*9140*/  @!P2 BRA `(.L_x_10048) ;  /* 0xffffff7c001ca947 */ /* 0x000fea000383ffff */
.L_x_9807:
[----:B------:R-:W-:Y:S05]  /*9150*/  BSYNC B0 ;  /* 0x0000000000007941 */ /* 0x000fea0003800000 */
.L_x_9806:
        /* <DEDUP_REMOVED lines=34> */
[----:B0-----:R-:W-:-:S03]  /*9380*/  IMAD R86, R86, UR9, RZ ;  /* 0x0000000956567c24 */ /* 0x001fc6000f8e02ff */
        /* <DEDUP_REMOVED lines=174> */
.L_x_10050:
[----:B------:R-:W-:Y:S05]  /*9e70*/  BSYNC B0 ;  /* 0x0000000000007941 */ /* 0x000fea0003800000 */
.L_x_10049:
        /* <DEDUP_REMOVED lines=18> */
.L_x_10052:
[----:B------:R-:W-:Y:S05]  /*9fa0*/  BSYNC B0 ;  /* 0x0000000000007941 */ /* 0x000fea0003800000 */
.L_x_10051:
        /* <DEDUP_REMOVED lines=18> */
.L_x_10054:
[----:B------:R-:W-:Y:S05]  /*a0d0*/  BSYNC B0 ;  /* 0x0000000000007941 */ /* 0x000fea0003800000 */
.L_x_10053:
        /* <DEDUP_REMOVED lines=129> */
.L_x_10056:
[----:B------:R-:W-:Y:S05]  /*a8f0*/  BSYNC B0 ;  /* 0x0000000000007941 */ /* 0x000fea0003800000 */
.L_x_10055:
        /* <DEDUP_REMOVED lines=18> */
.L_x_10058:
[----:B------:R-:W-:Y:S05]  /*aa20*/  BSYNC B0 ;  /* 0x0000000000007941 */ /* 0x000fea0003800000 */
.L_x_10057:
        /* <DEDUP_REMOVED lines=18> */
.L_x_10060:
[----:B------:R-:W-:Y:S05]  /*ab50*/  BSYNC B0 ;  /* 0x0000000000007941 */ /* 0x000fea0003800000 */
.L_x_10059:
        /* <DEDUP_REMOVED lines=18> */
.L_x_10062:
[----:B------:R-:W-:Y:S05]  /*ac80*/  BSYNC B0 ;  /* 0x0000000000007941 */ /* 0x000fea0003800000 */
.L_x_10061:
        /* <DEDUP_REMOVED lines=18> */
.L_x_10064:
[----:B------:R-:W-:Y:S05]  /*adb0*/  BSYNC B0 ;  /* 0x0000000000007941 */ /* 0x000fea0003800000 */
.L_x_10063:
        /* <DEDUP_REMOVED lines=18> */
.L_x_10066:
[----:B------:R-:W-:Y:S05]  /*aee0*/  BSYNC B0 ;  /* 0x0000000000007941 */ /* 0x000fea0003800000 */
.L_x_10065:
        /* <DEDUP_REMOVED lines=11> */
.L_x_9827:
        /* <DEDUP_REMOVED lines=8> */
.L_x_10068:
[----:B------:R-:W-:Y:S05]  /*b020*/  BSYNC B1 ;  /* 0x0000000000017941 */ /* 0x000fea0003800000 */
.L_x_10067:
        /* <DEDUP_REMOVED lines=9> */
.L_x_10069:
        /* <DEDUP_REMOVED lines=8> */
.L_x_10070:
[----:B------:R-:W-:Y:S02]  /*b140*/  MOV R178, R180 ;  /* 0x000000b400b27202 */ /* 0x000fe40000000f00 */
[----:B------:R-:W-:-:S05]  /*b150*/  MOV R8, R181 ;  /* 0x000000b500087202 */ /* 0x000fca0000000f00 */
[----:B------:R-:W-:Y:S01]  /*b160*/  FADD.FTZ R179, R179, R8 ;  /* 0x00000008b3b37221 */ /* 0x000fe20000010000 */
[----:B------:R-:W-:-:S07]  /*b170*/  MOV R8, 0xffffffff ;  /* 0xffffffff00087802 */ /* 0x000fce0000000f00 */
[----:B------:R-:W-:Y:S05]  /*b180*/  WARPSYNC.COLLECTIVE R8, `(.L_x_10071) ;  /* 0x0000000008087348 */ /* 0x000fea0003c00000 */
[----:B------:R0:W1:Y:S02]  /*b190*/  SHFL.BFLY P4, R181, R178, R177, R176 ;  /* 0x0c0000b1b2b57389 */ /* 0x00006400000800b0 */
[----:B01----:R-:W-:Y:S01]  /*b1a0*/  ENDCOLLECTIVE ;  /* 0x000000000000791b */ /* 0x003fe20003800000 */
.L_x_10071:
        /* <DEDUP_REMOVED lines=8> */
.L_x_10072:
[----:B------:R-:W-:Y:S02]  /*b230*/  MOV R178, R180 ;  /* 0x000000b400b27202 */ /* 0x000fe40000000f00 */
[----:B------:R-:W-:-:S05]  /*b240*/  MOV R8, R181 ;  /* 0x000000b500087202 */ /* 0x000fca0000000f00 */
[----:B------:R-:W-:Y:S01]  /*b250*/  FADD.FTZ R179, R179, R8 ;  /* 0x00000008b3b37221 */ /* 0x000fe20000010000 */
[----:B------:R-:W-:-:S07]  /*b260*/  MOV R8, 0xffffffff ;  /* 0xffffffff00087802 */ /* 0x000fce0000000f00 */
[----:B------:R-:W-:Y:S05]  /*b270*/  WARPSYNC.COLLECTIVE R8, `(.L_x_10073) ;  /* 0x0000000008087348 */ /* 0x000fea0003c00000 */
[----:B------:R0:W1:Y:S02]  /*b280*/  SHFL.BFLY P4, R181, R178, R177, R176 ;  /* 0x0c0000b1b2b57389 */ /* 0x00006400000800b0 */
[----:B01----:R-:W-:Y:S01]  /*b290*/  ENDCOLLECTIVE ;  /* 0x000000000000791b */ /* 0x003fe20003800000 */
.L_x_10073:
        /* <DEDUP_REMOVED lines=8> */
.L_x_10074:
[----:B------:R-:W-:Y:S02]  /*b320*/  MOV R178, R180 ;  /* 0x000000b400b27202 */ /* 0x000fe40000000f00 */
[----:B------:R-:W-:-:S05]  /*b330*/  MOV R8, R181 ;  /* 0x000000b500087202 */ /* 0x000fca0000000f00 */
[----:B------:R-:W-:Y:S01]  /*b340*/  FADD.FTZ R179, R179, R8 ;  /* 0x00000008b3b37221 */ /* 0x000fe20000010000 */
[----:B------:R-:W-:-:S07]  /*b350*/  MOV R8, 0xffffffff ;  /* 0xffffffff00087802 */ /* 0x000fce0000000f00 */
[----:B------:R-:W-:Y:S05]  /*b360*/  WARPSYNC.COLLECTIVE R8, `(.L_x_10075) ;  /* 0x0000000008087348 */ /* 0x000fea0003c00000 */
[----:B------:R0:W1:Y:S02]  /*b370*/  SHFL.BFLY P4, R181, R178, R177, R176 ;  /* 0x0c0000b1b2b57389 */ /* 0x00006400000800b0 */
[----:B01----:R-:W-:Y:S01]  /*b380*/  ENDCOLLECTIVE ;  /* 0x000000000000791b */ /* 0x003fe20003800000 */
.L_x_10075:
        /* <DEDUP_REMOVED lines=8> */
.L_x_10076:
[----:B------:R-:W-:Y:S02]  /*b410*/  MOV R178, R180 ;  /* 0x000000b400b27202 */ /* 0x000fe40000000f00 */
[----:B------:R-:W-:-:S07]  /*b420*/  MOV R182, R181 ;  /* 0x000000b500b67202 */ /* 0x000fce0000000f00 */
[----:B------:R-:W-:Y:S05]  /*b430*/  WARPSYNC.COLLECTIVE R8, `(.L_x_10077) ;  /* 0x0000000008087348 */ /* 0x000fea0003c00000 */
[----:B------:R0:W1:Y:S02]  /*b440*/  SHFL.BFLY P4, R181, R178, R177, R176 ;  /* 0x0c0000b1b2b57389 */ /* 0x00006400000800b0 */
[----:B01----:R-:W-:Y:S01]  /*b450*/  ENDCOLLECTIVE ;  /* 0x000000000000791b */ /* 0x003fe20003800000 */
.L_x_10077:
[----:B------:R-:W-:Y:S01]  /*b460*/  MOV R8, R181 ;  /* 0x000000b500087202 */ /* 0x000fe20000000f00 */
[----:B------:R-:W-:Y:S06]  /*b470*/  BRA `(.L_x_10078) ;  /* 0xffffff8000d07947 */ /* 0x000fec000383ffff */
.L_x_10079:
        /* <DEDUP_REMOVED lines=16> */
.L_x_16979:


//--------------------- .text._ZN10layer_norm22ln_bwd_finalize_kernelINS_22Kernel_traits_finalizeILj1280Ef6__halfS2_S2_fjLb1ELj1024ELj4ENS_18Kernel_traits_baseILj1280EfS2_S2_S2_fjLj1024EEEEELb1ELb1EEEvNS_9BwdParamsE --------------------------
	.section	.text._ZN10layer_norm22ln_bwd_finalize_kernelINS_22Kernel_traits_finalizeILj1280Ef6__halfS2_S2_fjLb1ELj1024ELj4ENS_18Kernel_traits_baseILj1280EfS2_S2_S2_fjLj1024EEEEELb1ELb1EEEvNS_9BwdParamsE,"ax",@progbits
	.align	128
        .global         _ZN10layer_norm22ln_bwd_finalize_kernelINS_22Kernel_traits_finalizeILj1280Ef6__halfS2_S2_fjLb1ELj1024ELj4ENS_18Kernel_traits_baseILj1280EfS2_S2_S2_fjLj1024EEEEELb1ELb1EEEvNS_9BwdParamsE
        .type           _ZN10layer_norm22ln_bwd_finalize_kernelINS_22Kernel_traits_finalizeILj1280Ef6__halfS2_S2_fjLb1ELj1024ELj4ENS_18Kernel_traits_baseILj1280EfS2_S2_S2_fjLj1024EEEEELb1ELb1EEEvNS_9BwdParamsE,@function
        .size           _ZN10layer_norm22ln_bwd_finalize_kernelINS_22Kernel_traits_finalizeILj1280Ef6__halfS2_S2_fjLb1ELj1024ELj4ENS_18Kernel_traits_baseILj1280EfS2_S2_S2_fjLj1024EEEEELb1ELb1EEEvNS_9BwdParamsE,(.L_x_16980 - _ZN10layer_norm22ln_bwd_finalize_kernelINS_22Kernel_traits_finalizeILj1280Ef6__halfS2_S2_fjLb1ELj1024ELj4ENS_18Kernel_traits_baseILj1280EfS2_S2_S2_fjLj1024EEEEELb1ELb1EEEvNS_9BwdParamsE)
        .other          _ZN10layer_norm22ln_bwd_finalize_kernelINS_22Kernel_traits_finalizeILj1280Ef6__halfS2_S2_fjLb1ELj1024ELj4ENS_18Kernel_traits_baseILj1280EfS2_S2_S2_fjLj1024EEEEELb1ELb1EEEvNS_9BwdParamsE,@"STO_CUDA_ENTRY STV_DEFAULT"
_ZN10layer_norm22ln_bwd_finalize_kernelINS_22Kernel_traits_finalizeILj1280Ef6__halfS2_S2_fjLb1ELj1024ELj4ENS_18Kernel_traits_baseILj1280EfS2_S2_S2_fjLj1024EEEEELb1ELb1EEEvNS_9BwdParamsE:
.text._ZN10layer_norm22ln_bwd_finalize_kernelINS_22Kernel_traits_finalizeILj1280Ef6__halfS2_S2_fjLb1ELj1024ELj4ENS_18Kernel_traits_baseILj1280EfS2_S2_S2_fjLj1024EEEEELb1ELb1EEEvNS_9BwdParamsE:
        /* <DEDUP_REMOVED lines=25> */
.L_x_10091:
        /* <DEDUP_REMOVED lines=33> */
.L_x_10084:
        /* <DEDUP_REMOVED lines=49> */
.L_x_10083:
[----:B------:R-:W-:Y:S05]  /*06b0*/  BSYNC B1 ;  /* 0x0000000000017941 */ /* 0x000fea0003800000 */
.L_x_10082:
        /* <DEDUP_REMOVED lines=32> */
.L_x_10086:
[----:B------:R-:W-:Y:S05]  /*08c0*/  BSYNC B1 ;  /* 0x0000000000017941 */ /* 0x000fea0003800000 */
.L_x_10085:
        /* <DEDUP_REMOVED lines=16> */
.L_x_10081:
[----:B------:R-:W-:Y:S05]  /*09d0*/  BSYNC B0 ;  /* 0x0000000000007941 */ /* 0x000fea0003800000 */
.L_x_10080:
        /* <DEDUP_REMOVED lines=40> */
.L_x_10107:
        /* <DEDUP_REMOVED lines=8> */
.L_x_10087:
        /* <DEDUP_REMOVED lines=18> */
.L_x_10090:
[----:B------:R-:W-:Y:S05]  /*0e00*/  BSYNC B0 ;  /* 0x0000000000007941 */ /* 0x000fea0003800000 */
.L_x_10089:
[C---:B------:R-:W-:Y:S01]  /*0e10*/  ISETP.GT.U32.AND P1, PT, R4.reuse, -0x501, PT ;  /* 0xfffffaff0400780c */ /* 0x040fe20003f24070 */
[----:B------:R-:W-:Y:S01]  /*0e20*/  VIADD R4, R4, 0x500 ;  /* 0x0000050004047836 */ /* 0x000fe20000000000 */
[----:B------:R-:W-:-:S11]  /*0e30*/  IADD3 R5, R5, 0x280, RZ ;  /* 0x0000028005057810 */ /* 0x000fd60007ffe0ff */
[----:B------:R-:W-:Y:S05]  /*0e40*/  @P1 BRA `(.L_x_10091) ;  /* 0xfffffff000d01947 */ /* 0x000fea000383ffff */
[----:B------:R-:W-:Y:S05]  /*0e50*/  EXIT ;  /* 0x000000000000794d */ /* 0x000fea0003800000 */
.L_x_10088:
[----:B------:R-:W-:Y:S01]  /*0e60*/  HFMA2.MMA R22, -RZ, RZ, 0, 5.9604644775390625e-08 ;  /* 0x00000001ff167435 */ /* 0x000fe200000001ff */
[----:B---3--:R-:W-:Y:S02]  /*0e70*/  MOV R23, R8 ;  /* 0x0000000800177202 */ /* 0x008fe40000000f00 */
[----:B------:R-:W-:Y:S02]  /*0e80*/  MOV R25, 0x1f ;  /* 0x0000001f00197802 */ /* 0x000fe40000000f00 */
[----:B------:R-:W-:-:S07]  /*0e90*/  MOV R20, 0xffffffff ;  /* 0xffffffff00147802 */ /* 0x000fce0000000f00 */
[----:B012---:R-:W-:Y:S05]  /*0ea0*/  WARPSYNC.COLLECTIVE R20, `(.L_x_10092) ;  /* 0x0000000014087348 */ /* 0x007fea0003c00000 */
[----:B------:R3:W4:Y:S02]  /*0eb0*/  SHFL.BFLY P2, R21, R23, R22, R25 ;  /* 0x0c00001617157389 */ /* 0x0007240000040019 */
[----:B01234-:R-:W-:Y:S01]  /*0ec0*/  ENDCOLLECTIVE ;  /* 0x000000000000791b */ /* 0x01ffe20003800000 */
.L_x_10092:
[----:B------:R-:W-:Y:S01]  /*0ed0*/  HFMA2.MMA R22, -RZ, RZ, 0, 1.1920928955078125e-07 ;  /* 0x00000002ff167435 */ /* 0x000fe200000001ff */
[----:B------:R-:W-:-:S05]  /*0ee0*/  MOV R9, R21 ;  /* 0x0000001500097202 */ /* 0x000fca0000000f00 */
[----:B------:R-:W-:-:S05]  /*0ef0*/  FADD.FTZ R9, R8, R9 ;  /* 0x0000000908097221 */ /* 0x000fca0000010000 */
[----:B------:R-:W-:-:S07]  /*0f00*/  MOV R23, R9 ;  /* 0x0000000900177202 */ /* 0x000fce0000000f00 */
[----:B------:R-:W-:Y:S05]  /*0f10*/  WARPSYNC.COLLECTIVE R20, `(.L_x_10093) ;  /* 0x0000000014087348 */ /* 0x000fea0003c00000 */
[----:B------:R0:W1:Y:S02]  /*0f20*/  SHFL.BFLY P2, R21, R23, R22, R25 ;  /* 0x0c00001617157389 */ /* 0x0000640000040019 */
[----:B01----:R-:W-:Y:S01]  /*0f30*/  ENDCOLLECTIVE ;  /* 0x000000000000791b */ /* 0x003fe20003800000 */
.L_x_10093:
[----:B------:R-:W-:Y:S01]  /*0f40*/  HFMA2.MMA R22, -RZ, RZ, 0, 2.384185791015625e-07 ;  /* 0x00000004ff167435 */ /* 0x000fe200000001ff */
[----:B------:R-:W-:-:S04]  /*0f50*/  IMAD.MOV.U32 R12, RZ, RZ, R21 ;  /* 0x000000ffff0c7224 */ /* 0x000fc800078e0015 */
[----:B------:R-:W-:-:S05]  /*0f60*/  FADD.FTZ R12, R9, R12 ;  /* 0x0000000c090c7221 */ /* 0x000fca0000010000 */
[----:B------:R-:W-:-:S07]  /*0f70*/  MOV R23, R12 ;  /* 0x0000000c00177202 */ /* 0x000fce0000000f00 */
[----:B------:R-:W-:Y:S05]  /*0f80*/  WARPSYNC.COLLECTIVE R20, `(.L_x_10094) ;  /* 0x0000000014087348 */ /* 0x000fea0003c00000 */
[----:B------:R0:W1:Y:S02]  /*0f90*/  SHFL.BFLY P2, R21, R23, R22, R25 ;  /* 0x0c00001617157389 */ /* 0x0000640000040019 */
[----:B01----:R-:W-:Y:S01]  /*0fa0*/  ENDCOLLECTIVE ;  /* 0x000000000000791b */ /* 0x003fe20003800000 */
.L_x_10094:
[----:B------:R-:W-:Y:S01]  /*0fb0*/  HFMA2.MMA R22, -RZ, RZ, 0, 4.76837158203125e-07 ;  /* 0x00000008ff167435 */ /* 0x000fe200000001ff */
[----:B------:R-:W-:-:S05]  /*0fc0*/  MOV R13, R21 ;  /* 0x00000015000d7202 */ /* 0x000fca0000000f00 */
[----:B------:R-:W-:-:S05]  /*0fd0*/  FADD.FTZ R13, R12, R13 ;  /* 0x0000000d0c0d7221 */ /* 0x000fca0000010000 */
[----:B------:R-:W-:-:S07]  /*0fe0*/  MOV R23, R13 ;  /* 0x0000000d00177202 */ /* 0x000fce0000000f00 */
[----:B------:R-:W-:Y:S05]  /*0ff0*/  WARPSYNC.COLLECTIVE R20, `(.L_x_10095) ;  /* 0x0000000014087348 */ /* 0x000fea0003c00000 */
[----:B------:R0:W1:Y:S02]  /*1000*/  SHFL.BFLY P2, R21, R23, R22, R25 ;  /* 0x0c00001617157389 */ /* 0x0000640000040019 */
[----:B01----:R-:W-:Y:S01]  /*1010*/  ENDCOLLECTIVE ;  /* 0x000000000000791b */ /* 0x003fe20003800000 */
.L_x_10095:
[----:B------:R-:W-:Y:S01]  /*1020*/  HFMA2.MMA R22, -RZ, RZ, 0, 9.5367431640625e-07 ;  /* 0x00000010ff167435 */ /* 0x000fe200000001ff */
[----:B------:R-:W-:-:S05]  /*1030*/  MOV R8, R21 ;  /* 0x0000001500087202 */ /* 0x000fca0000000f00 */
[----:B------:R-:W-:-:S05]  /*1040*/  FADD.FTZ R9, R13, R8 ;  /* 0x000000080d097221 */ /* 0x000fca0000010000 */
[----:B------:R-:W-:-:S07]  /*1050*/  MOV R23, R9 ;  /* 0x0000000900177202 */ /* 0x000fce0000000f00 */
[----:B------:R-:W-:Y:S05]  /*1060*/  WARPSYNC.COLLECTIVE R20, `(.L_x_10096) ;  /* 0x0000000014087348 */ /* 0x000fea0003c00000 */
[----:B------:R0:W1:Y:S02]  /*1070*/  SHFL.BFLY P2, R21, R23, R22, R25 ;  /* 0x0c00001617157389 */ /* 0x0000640000040019 */
[----:B01----:R-:W-:Y:S01]  /*1080*/  ENDCOLLECTIVE ;  /* 0x000000000000791b */ /* 0x003fe20003800000 */
.L_x_10096:
[----:B------:R-:W-:Y:S01]  /*1090*/  HFMA2.MMA R22, -RZ, RZ, 0, 5.9604644775390625e-08 ;  /* 0x00000001ff167435 */ /* 0x000fe200000001ff */
[----:B------:R-:W-:Y:S01]  /*10a0*/  IMAD.MOV.U32 R23, RZ, RZ, R11 ;  /* 0x000000ffff177224 */ /* 0x000fe200078e000b */
[----:B------:R-:W-:-:S09]  /*10b0*/  MOV R8, R21 ;  /* 0x0000001500087202 */ /* 0x000fd20000000f00 */
[----:B------:R-:W-:Y:S05]  /*10c0*/  WARPSYNC.COLLECTIVE R20, `(.L_x_10097) ;  /* 0x0000000014087348 */ /* 0x000fea0003c00000 */
[----:B------:R0:W1:Y:S02]  /*10d0*/  SHFL.BFLY P2, R21, R23, R22, R25 ;  /* 0x0c00001617157389 */ /* 0x0000640000040019 */
[----:B01----:R-:W-:Y:S01]  /*10e0*/  ENDCOLLECTIVE ;  /* 0x000000000000791b */ /* 0x003fe20003800000 */
.L_x_10097:
[----:B------:R-:W-:Y:S01]  /*10f0*/  HFMA2.MMA R22, -RZ, RZ, 0, 1.1920928955078125e-07 ;  /* 0x00000002ff167435 */ /* 0x000fe200000001ff */
[----:B------:R-:W-:-:S05]  /*1100*/  MOV R12, R21 ;  /* 0x00000015000c7202 */ /* 0x000fca0000000f00 */
[----:B------:R-:W-:-:S05]  /*1110*/  FADD.FTZ R14, R11, R12 ;  /* 0x0000000c0b0e7221 */ /* 0x000fca0000010000 */
[----:B------:R-:W-:-:S07]  /*1120*/  MOV R23, R14 ;  /* 0x0000000e00177202 */ /* 0x000fce0000000f00 */
[----:B------:R-:W-:Y:S05]  /*1130*/  WARPSYNC.COLLECTIVE R20, `(.L_x_10098) ;  /* 0x0000000014087348 */ /* 0x000fea0003c00000 */
[----:B------:R0:W1:Y:S02]  /*1140*/  SHFL.BFLY P2, R21, R23, R22, R25 ;  /* 0x0c00001617157389 */ /* 0x0000640000040019 */
[----:B01----:R-:W-:Y:S01]  /*1150*/  ENDCOLLECTIVE ;  /* 0x000000000000791b */ /* 0x003fe20003800000 */
.L_x_10098:
[----:B------:R-:W-:Y:S01]  /*1160*/  HFMA2.MMA R22, -RZ, RZ, 0, 2.384185791015625e-07 ;  /* 0x00000004ff167435 */ /* 0x000fe200000001ff */
[----:B------:R-:W-:-:S05]  /*1170*/  MOV R13, R21 ;  /* 0x00000015000d7202 */ /* 0x000fca0000000f00 */
[----:B------:R-:W-:-:S05]  /*1180*/  FADD.FTZ R15, R14, R13 ;  /* 0x0000000d0e0f7221 */ /* 0x000fca0000010000 */
[----:B------:R-:W-:-:S07]  /*1190*/  MOV R23, R15 ;  /* 0x0000000f00177202 */ /* 0x000fce0000000f00 */
[----:B------:R-:W-:Y:S05]  /*11a0*/  WARPSYNC.COLLECTIVE R20, `(.L_x_10099) ;  /* 0x0000000014087348 */ /* 0x000fea0003c00000 */
[----:B------:R0:W1:Y:S02]  /*11b0*/  SHFL.BFLY P2, R21, R23, R22, R25 ;  /* 0x0c00001617157389 */ /* 0x0000640000040019 */
[----:B01----:R-:W-:Y:S01]  /*11c0*/  ENDCOLLECTIVE ;  /* 0x000000000000791b */ /* 0x003fe20003800000 */
.L_x_10099:
[----:B------:R-:W-:Y:S01]  /*11d0*/  IMAD.MOV.U32 R22, RZ, RZ, 0x8 ;  /* 0x00000008ff167424 */ /* 0x000fe200078e00ff */
[----:B------:R-:W-:-:S05]  /*11e0*/  MOV R16, R21 ;  /* 0x0000001500107202 */ /* 0x000fca0000000f00 */
[----:B------:R-:W-:-:S05]  /*11f0*/  FADD.FTZ R16, R15, R16 ;  /* 0x000000100f107221 */ /* 0x000fca0000010000 */
[----:B------:R-:W-:-:S07]  /*1200*/  MOV R23, R16 ;  /* 0x0000001000177202 */ /* 0x000fce0000000f00 */
[----:B------:R-:W-:Y:S05]  /*1210*/  WARPSYNC.COLLECTIVE R20, `(.L_x_10100) ;  /* 0x0000000014087348 */ /* 0x000fea0003c00000 */
[----:B------:R0:W1:Y:S02]  /*1220*/  SHFL.BFLY P2, R21, R23, R22, R25 ;  /* 0x0c00001617157389 */ /* 0x0000640000040019 */
[----:B01----:R-:W-:Y:S01]  /*1230*/  ENDCOLLECTIVE ;  /* 0x000000000000791b */ /* 0x003fe20003800000 */
.L_x_10100:
[----:B------:R-:W-:Y:S01]  /*1240*/  HFMA2.MMA R22, -RZ, RZ, 0, 9.5367431640625e-07 ;  /* 0x00000010ff167435 */ /* 0x000fe200000001ff */
[----:B------:R-:W-:-:S05]  /*1250*/  MOV R11, R21 ;  /* 0x00000015000b7202 */ /* 0x000fca0000000f00 */
[----:B------:R-:W-:-:S05]  /*1260*/  FADD.FTZ R11, R16, R11 ;  /* 0x0000000b100b7221 */ /* 0x000fca0000010000 */
[----:B------:R-:W-:-:S07]  /*1270*/  MOV R23, R11 ;  /* 0x0000000b00177202 */ /* 0x000fce0000000f00 */
[----:B------:R-:W-:Y:S05]  /*1280*/  WARPSYNC.COLLECTIVE R20, `(.L_x_10101) ;  /* 0x0000000014087348 */ /* 0x000fea0003c00000 */
[----:B------:R0:W1:Y:S02]  /*1290*/  SHFL.BFLY P2, R21, R23, R22, R25 ;  /* 0x0c00001617157389 */ /* 0x0000640000040019 */
[----:B01----:R-:W-:Y:S01]  /*12a0*/  ENDCOLLECTIVE ;  /* 0x000000000000791b */ /* 0x003fe20003800000 */
.L_x_10101:
[----:B------:R-:W-:Y:S01]  /*12b0*/  HFMA2.MMA R22, -RZ, RZ, 0, 5.9604644775390625e-08 ;  /* 0x00000001ff167435 */ /* 0x000fe200000001ff */
[----:B------:R-:W-:Y:S02]  /*12c0*/  MOV R23, R10 ;  /* 0x0000000a00177202 */ /* 0x000fe40000000f00 */
[----:B------:R-:W-:-:S08]  /*12d0*/  MOV R12, R21 ;  /* 0x00000015000c7202 */ /* 0x000fd00000000f00 */
[----:B------:R-:W-:Y:S05]  /*12e0*/  WARPSYNC.COLLECTIVE R20, `(.L_x_10102) ;  /* 0x0000000014087348 */ /* 0x000fea0003c00000 */
[----:B------:R0:W1:Y:S02]  /*12f0*/  SHFL.BFLY P2, R21, R23, R22, R25 ;  /* 0x0c00001617157389 */ /* 0x0000640000040019 */
[----:B01----:R-:W-:Y:S01]  /*1300*/  ENDCOLLECTIVE ;  /* 0x000000000000791b */ /* 0x003fe20003800000 */
.L_x_10102:
[----:B------:R-:W-:Y:S01]  /*1310*/  HFMA2.MMA R22, -RZ, RZ, 0, 1.1920928955078125e-07 ;  /* 0x00000002ff167435 */ /* 0x000fe200000001ff */
[----:B------:R-:W-:-:S05]  /*1320*/  MOV R13, R21 ;  /* 0x00000015000d7202 */ /* 0x000fca0000000f00 */
[----:B------:R-:W-:-:S05]  /*1330*/  FADD.FTZ R17, R10, R13 ;  /* 0x0000000d0a117221 */ /* 0x000fca0000010000 */
[----:B------:R-:W-:-:S07]  /*1340*/  MOV R23, R17 ;  /* 0x0000001100177202 */ /* 0x000fce0000000f00 */
[----:B------:R-:W-:Y:S05]  /*1350*/  WARPSYNC.COLLECTIVE R20, `(.L_x_10103) ;  /* 0x0000000014087348 */ /* 0x000fea0003c00000 */
[----:B------:R0:W1:Y:S02]  /*1360*/  SHFL.BFLY P2, R21, R23, R22, R25 ;  /* 0x0c00001617157389 */ /* 0x0000640000040019 */
[----:B01----:R-:W-:Y:S01]  /*1370*/  ENDCOLLECTIVE ;  /* 0x000000000000791b */ /* 0x003fe20003800000 */
.L_x_10103:
[----:B------:R-:W-:Y:S01]  /*1380*/  HFMA2.MMA R22, -RZ, RZ, 0, 2.384185791015625e-07 ;  /* 0x00000004ff167435 */ /* 0x000fe200000001ff */
[----:B------:R-:W-:-:S04]  /*1390*/  IMAD.MOV.U32 R16, RZ, RZ, R21 ;  /* 0x000000ffff107224 */ /* 0x000fc800078e0015 */
[----:B------:R-:W-:-:S05]  /*13a0*/  FADD.FTZ R18, R17, R16 ;  /* 0x0000001011127221 */ /* 0x000fca0000010000 */
[----:B------:R-:W-:-:S07]  /*13b0*/  MOV R23, R18 ;  /* 0x0000001200177202 */ /* 0x000fce0000000f00 */
[----:B------:R-:W-:Y:S05]  /*13c0*/  WARPSYNC.COLLECTIVE R20, `(.L_x_10104) ;  /* 0x0000000014087348 */ /* 0x000fea0003c00000 */
[----:B------:R0:W1:Y:S02]  /*13d0*/  SHFL.BFLY P2, R21, R23, R22, R25 ;  /* 0x0c00001617157389 */ /* 0x0000640000040019 */
[----:B01----:R-:W-:Y:S01]  /*13e0*/  ENDCOLLECTIVE ;  /* 0x000000000000791b */ /* 0x003fe20003800000 */
.L_x_10104:
[----:B------:R-:W-:Y:S01]  /*13f0*/  HFMA2.MMA R22, -RZ, RZ, 0, 4.76837158203125e-07 ;  /* 0x00000008ff167435 */ /* 0x000fe200000001ff */
[----:B------:R-:W-:-:S05]  /*1400*/  MOV R19, R21 ;  /* 0x0000001500137202 */ /* 0x000fca0000000f00 */
[----:B------:R-:W-:-:S05]  /*1410*/  FADD.FTZ R19, R18, R19 ;  /* 0x0000001312137221 */ /* 0x000fca0000010000 */
[----:B------:R-:W-:-:S07]  /*1420*/  MOV R23, R19 ;  /* 0x0000001300177202 */ /* 0x000fce0000000f00 */
[----:B------:R-:W-:Y:S05]  /*1430*/  WARPSYNC.COLLECTIVE R20, `(.L_x_10105) ;  /* 0x0000000014087348 */ /* 0x000fea0003c00000 */
[----:B------:R0:W1:Y:S02]  /*1440*/  SHFL.BFLY P2, R21, R23, R22, R25 ;  /* 0x0c00001617157389 */ /* 0x0000640000040019 */
[----:B01----:R-:W-:Y:S01]  /*1450*/  ENDCOLLECTIVE ;  /* 0x000000000000791b */ /* 0x003fe20003800000 */
.L_x_10105:
[----:B------:R-:W-:Y:S01]  /*1460*/  HFMA2.MMA R22, -RZ, RZ, 0, 9.5367431640625e-07 ;  /* 0x00000010ff167435 */ /* 0x000fe200000001ff */
[----:B------:R-:W-:-:S05]  /*1470*/  MOV R10, R21 ;  /* 0x00000015000a7202 */ /* 0x000fca0000000f00 */
[----:B------:R-:W-:-:S05]  /*1480*/  FADD.FTZ R10, R19, R10 ;  /* 0x0000000a130a7221 */ /* 0x000fca0000010000 */
[----:B------:R-:W-:-:S07]  /*1490*/  MOV R23, R10 ;  /* 0x0000000a00177202 */ /* 0x000fce0000000f00 */
[----:B------:R-:W-:Y:S05]  /*14a0*/  WARPSYNC.COLLECTIVE R20, `(.L_x_10106) ;  /* 0x0000000014087348 */ /* 0x000fea0003c00000 */
[----:B------:R0:W1:Y:S02]  /*14b0*/  SHFL.BFLY P2, R21, R23, R22, R25 ;  /* 0x0c00001617157389 */ /* 0x0000640000040019 */
[----:B01----:R-:W-:Y:S01]  /*14c0*/  ENDCOLLECTIVE ;  /* 0x000000000000791b */ /* 0x003fe20003800000 */
.L_x_10106:
[----:B------:R-:W-:Y:S01]  /*14d0*/  MOV R15, R21 ;  /* 0x00000015000f7202 */ /* 0x000fe20000000f00 */
[----:B------:R-:W-:Y:S06]  /*14e0*/  BRA `(.L_x_10107) ;  /* 0xfffffff400dc7947 */ /* 0x000fec000383ffff */
.L_x_10108:
        /* <DEDUP_REMOVED lines=9> */
.L_x_16980:


//--------------------- .text._ZN10layer_norm13ln_bwd_kernelINS_13Kernel_traitsIf6__halfS2_S2_fjLj1280ELj1ELj4ELj1ELj16ENS_18Kernel_traits_baseILj1280EfS2_S2_S2_fjLj128EEEEELb1ELb1ELb1ELb1EEEvNS_9BwdParamsE --------------------------
	.section	.text._ZN10layer_norm13ln_bwd_kernelINS_13Kernel_traitsIf6__halfS2_S2_fjLj1280ELj1ELj4ELj1ELj16ENS_18Kernel_traits_baseILj1280EfS2_S2_S2_fjLj128EEEEELb1ELb1ELb1ELb1EEEvNS_9BwdParamsE,"ax",@progbits
	.align	128
        .global         _ZN10layer_norm13ln_bwd_kernelINS_13Kernel_traitsIf6__halfS2_S2_fjLj1280ELj1ELj4ELj1ELj16ENS_18Kernel_traits_baseILj1280EfS2_S2_S2_fjLj128EEEEELb1ELb1ELb1ELb1EEEvNS_9BwdParamsE
        .type           _ZN10layer_norm13ln_bwd_kernelINS_13Kernel_traitsIf6__halfS2_S2_fjLj1280ELj1ELj4ELj1ELj16ENS_18Kernel_traits_baseILj1280EfS2_S2_S2_fjLj128EEEEELb1ELb1ELb1ELb1EEEvNS_9BwdParamsE,@function
        .size           _ZN10layer_norm13ln_bwd_kernelINS_13Kernel_traitsIf6__halfS2_S2_fjLj1280ELj1ELj4ELj1ELj16ENS_18Kernel_traits_baseILj1280EfS2_S2_S2_fjLj128EEEEELb1ELb1ELb1ELb1EEEvNS_9BwdParamsE,(.L_x_16981 - _ZN10layer_norm13ln_bwd_kernelINS_13Kernel_traitsIf6__halfS2_S2_fjLj1280ELj1ELj4ELj1ELj16ENS_18Kernel_traits_baseILj1280EfS2_S2_S2_fjLj128EEEEELb1ELb1ELb1ELb1EEEvNS_9BwdParamsE)
        .other          _ZN10layer_norm13ln_bwd_kernelINS_13Kernel_traitsIf6__halfS2_S2_fjLj1280ELj1ELj4ELj1ELj16ENS_18Kernel_traits_baseILj1280EfS2_S2_S2_fjLj128EEEEELb1ELb1ELb1ELb1EEEvNS_9BwdParamsE,@"STO_CUDA_ENTRY STV_DEFAULT"
_ZN10layer_norm13ln_bwd_kernelINS_13Kernel_traitsIf6__halfS2_S2_fjLj1280ELj1ELj4ELj1ELj16ENS_18Kernel_traits_baseILj1280EfS2_S2_S2_fjLj128EEEEELb1ELb1ELb1ELb1EEEvNS_9BwdParamsE:
.text._ZN10layer_norm13ln_bwd_kernelINS_13Kernel_traitsIf6__halfS2_S2_fjLj1280ELj1ELj4ELj1ELj16ENS_18Kernel_traits_baseILj1280EfS2_S2_S2_fjLj128EEEEELb1ELb1ELb1ELb1EEEvNS_9BwdParamsE:
        /* <DEDUP_REMOVED lines=76> */
.L_x_10110:
        /* <DEDUP_REMOVED lines=128> */
.L_x_10324:
        /* <DEDUP_REMOVED lines=29> */
[----:B------:R-:W-:Y:S02]  /*0e90*/  MOV R238, UR16 ;  /* 0x0000001000ee7c02 */ /* 0x000fe40008000f00 */
[----:B------:R-:W-:Y:S02]  /*0ea0*/  MOV R237, UR17 ;  /* 0x0000001100ed7c02 */ /* 0x000fe40008000f00 */
[----:B------:R-:W-:Y:S02]  /*0eb0*/  ISETP.NE.U32.AND P0, PT, R238, RZ, PT ;  /* 0x000000ffee00720c */ /* 0x000fe40003f05070 */
[----:B-----5:R-:W-:Y:S02]  /*0ec0*/  ISETP.GE.AND P3, PT, R243, 0x1, PT ;  /* 0x00000001f300780c */ /* 0x020fe40003f66270 */
        /* <DEDUP_REMOVED lines=15> */
[C---:B------:R-:W-:Y:S02]  /*0fc0*/  IADD3 R203, R202.reuse, 0x40, RZ ;  /* 0x00000040cacb7810 */ /* 0x040fe40007ffe0ff */
[C---:B--2---:R-:W-:Y:S02]  /*0fd0*/  IADD3 R205, R202.reuse, 0x60, RZ ;  /* 0x00000060cacd7810 */ /* 0x044fe40007ffe0ff */
        /* <DEDUP_REMOVED lines=14> */
.L_x_10113:
[----:B------:R-:W0:Y:S01]  /*10c0*/  LDC R248, c[0x0][0x218] ;  /* 0x00008600fff87b82 */ /* 0x000e220000000800 */
[----:B------:R-:W-:Y:S01]  /*10d0*/  IADD3 R3, R237, -0x1, RZ ;  /* 0xffffffffed037810 */ /* 0x000fe20007ffe0ff */
[----:B------:R1:W2:Y:S04]  /*10e0*/  LDG.E R195, desc[UR4][R206.64] ;  /* 0x00000004cec37981 */ /* 0x0002a8000c1e1900 */
[----:B------:R-:W-:Y:S02]  /*10f0*/  STL [R1+0x198], R137 ;  /* 0x0001988901007387 */ /* 0x000fe40000100800 */
[----:B------:R-:W3:Y:S02]  /*1100*/  LDC.64 R6, c[0x0][0x238] ;  /* 0x00008e00ff067b82 */ /* 0x000ee40000000a00 */
[----:B------:R-:W-:Y:S06]  /*1110*/  STL [R1+0x194], R136 ;  /* 0x0001948801007387 */ /* 0x000fec0000100800 */
[----:B------:R-:W4:Y:S01]  /*1120*/  LDC.64 R8, c[0x0][0x2b8] ;  /* 0x0000ae00ff087b82 */ /* 0x000f220000000a00 */
[----:B------:R-:W-:Y:S01]  /*1130*/  STL [R1+0x190], R135 ;  /* 0x0001908701007387 */ /* 0x000fe20000100800 */
[----:B-----5:R-:W-:-:S03]  /*1140*/  ISETP.GE.AND P3, PT, R243, 0x1, PT ;  /* 0x00000001f300780c */ /* 0x020fc60003f66270 */
[----:B------:R-:W-:Y:S01]  /*1150*/  STL [R1+0x18c], R134 ;  /* 0x00018c8601007387 */ /* 0x000fe20000100800 */
[----:B0-----:R-:W-:-:S03]  /*1160*/  IMAD R3, R3, R248, RZ ;  /* 0x000000f803037224 */ /* 0x001fc600078e02ff */
[----:B------:R-:W-:Y:S01]  /*1170*/  STL [R1+0x188], R133 ;  /* 0x0001888501007387 */ /* 0x000fe20000100800 */
[----:B-1----:R-:W0:Y:S01]  /*1180*/  LDC.64 R206, c[0x0][0x240] ;  /* 0x00009000ffce7b82 */ /* 0x002e220000000a00 */
[----:B------:R-:W-:Y:S02]  /*1190*/  SHF.R.S32.HI R0, RZ, 0x1f, R3 ;  /* 0x0000001fff007819 */ /* 0x000fe40000011403 */
[----:B------:R-:W-:Y:S01]  /*11a0*/  STL [R1+0x184], R132 ;  /* 0x0001848401007387 */ /* 0x000fe20000100800 */
[----:B---3--:R-:W-:Y:S01]  /*11b0*/  IMAD.WIDE.U32 R4, R242, 0x10, R6 ;  /* 0x00000010f2047825 */ /* 0x008fe200078e0006 */
[----:B------:R-:W-:Y:S02]  /*11c0*/  LEA.HI R3, R0, R3, RZ, 0x3 ;  /* 0x0000000300037211 */ /* 0x000fe400078f18ff */
[----:B------:R-:W-:Y:S02]  /*11d0*/  STL [R1+0x180], R131 ;  /* 0x0001808301007387 */ /* 0x000fe40000100800 */
[----:B------:R-:W-:-:S02]  /*11e0*/  LEA.HI.SX32 R3, R3, R252, 0x1d ;  /* 0x000000fc03037211 */ /* 0x000fc400078feaff */
[----:B------:R4:W3:Y:S01]  /*11f0*/  LDG.E.128 R188, desc[UR4][R4.64] ;  /* 0x0000000404bc7981 */ /* 0x0008e2000c1e1d00 */
[----:B------:R-:W-:-:S03]  /*1200*/  IADD3 R0, R242, 0x80, RZ ;  /* 0x00000080f2007810 */ /* 0x000fc60007ffe0ff */
[----:B------:R1:W-:Y:S01]  /*1210*/  STL [R1+0x17c], R130 ;  /* 0x00017c8201007387 */ /* 0x0003e20000100800 */
[----:B------:R-:W-:Y:S02]  /*1220*/  MOV R238, UR16 ;  /* 0x0000001000ee7c02 */ /* 0x000fe40008000f00 */
[----:B------:R-:W-:Y:S01]  /*1230*/  MOV R237, UR17 ;  /* 0x0000001100ed7c02 */ /* 0x000fe20008000f00 */
[----:B------:R-:W-:Y:S01]  /*1240*/  STL [R1+0x178], R129 ;  /* 0x0001788101007387 */ /* 0x000fe20000100800 */
[----:B----4-:R-:W-:Y:S01]  /*1250*/  IMAD.WIDE.U32 R4, R3, 0x10, R8 ;  /* 0x0000001003047825 */ /* 0x010fe200078e0008 */
[----:B-1----:R-:W1:Y:S04]  /*1260*/  LDC.U8 R130, c[0x0][0x2a0] ;  /* 0x0000a800ff827b82 */ /* 0x002e680000000000 */
[----:B------:R4:W3:Y:S01]  /*1270*/  LDG.E.128 R20, desc[UR4][R4.64] ;  /* 0x0000000404147981 */ /* 0x0008e2000c1e1d00 */
[----:B------:R-:W-:-:S02]  /*1280*/  ISETP.NE.U32.AND P0, PT, R238, RZ, PT ;  /* 0x000000ffee00720c */ /* 0x000fc40003f05070 */
[----:B------:R-:W-:Y:S01]  /*1290*/  MOV R196, RZ ;  /* 0x000000ff00c47202 */ /* 0x000fe20000000f00 */
[----:B------:R0:W-:Y:S01]  /*12a0*/  STL [R1+0x174], R128 ;  /* 0x0001748001007387 */ /* 0x0001e20000100800 */
[----:B----4-:R-:W-:Y:S01]  /*12b0*/  IMAD.WIDE.U32 R4, R241, 0x10, R6 ;  /* 0x00000010f1047825 */ /* 0x010fe200078e0006 */
[----:B------:R-:W-:Y:S02]  /*12c0*/  ISETP.NE.AND.EX P0, PT, R237, RZ, PT, P0 ;  /* 0x000000ffed00720c */ /* 0x000fe40003f05300 */
[----:B------:R4:W-:Y:S04]  /*12d0*/  STL [R1+0x170], R2 ;  /* 0x0001700201007387 */ /* 0x0009e80000100800 */
[----:B------:R0:W4:Y:S04]  /*12e0*/  LDG.E.128 R24, desc[UR4][R4.64] ;  /* 0x0000000404187981 */ /* 0x000128000c1e1d00 */
[----:B------:R-:W4:Y:S01]  /*12f0*/  LDL R133, [R1+0x150] ;  /* 0x0001500001857983 */ /* 0x000f220000100800 */
[----:B-1----:R-:W-:-:S03]  /*1300*/  ISETP.NE.AND P1, PT, R130, RZ, PT ;  /* 0x000000ff8200720c */ /* 0x002fc60003f25270 */
[----:B------:R-:W5:Y:S01]  /*1310*/  @P0 LDG.E.128 R44, desc[UR4][R204.64] ;  /* 0x00000004cc2c0981 */ /* 0x000f62000c1e1d00 */
[----:B0-----:R-:W-:-:S03]  /*1320*/  IMAD.WIDE.U32 R4, R240, 0x10, R6 ;  /* 0x00000010f0047825 */ /* 0x001fc600078e0006 */
[----:B------:R-:W5:Y:S04]  /*1330*/  @P0 LDG.E.128 R40, desc[UR4][R202.64] ;  /* 0x00000004ca280981 */ /* 0x000f68000c1e1d00 */
[----:B------:R0:W4:Y:S04]  /*1340*/  LDG.E.128 R16, desc[UR4][R4.64] ;  /* 0x0000000404107981 */ /* 0x000128000c1e1d00 */
[----:B------:R-:W5:Y:S04]  /*1350*/  @P0 LDG.E.128 R32, desc[UR4][R198.64] ;  /* 0x00000004c6200981 */ /* 0x000f68000c1e1d00 */
[----:B------:R-:W5:Y:S01]  /*1360*/  @P0 LDG.E.128 R36, desc[UR4][R200.64] ;  /* 0x00000004c8240981 */ /* 0x000f62000c1e1d00 */
[----:B0-----:R-:W-:-:S05]  /*1370*/  IMAD.WIDE.U32 R4, R239, 0x10, R6 ;  /* 0x00000010ef047825 */ /* 0x001fca00078e0006 */
[----:B------:R0:W4:Y:S02]  /*1380*/  LDG.E.128 R180, desc[UR4][R4.64] ;  /* 0x0000000404b47981 */ /* 0x000124000c1e1d00 */
[----:B0-----:R-:W-:-:S05]  /*1390*/  IMAD.WIDE.U32 R4, R0, 0x10, R6 ;  /* 0x0000001000047825 */ /* 0x001fca00078e0006 */
[----:B------:R0:W4:Y:S01]  /*13a0*/  LDG.E.128 R184, desc[UR4][R4.64] ;  /* 0x0000000404b87981 */ /* 0x000122000c1e1d00 */
[C---:B------:R-:W-:Y:S02]  /*13b0*/  IADD3 R6, R3.reuse, 0x40, RZ ;  /* 0x0000004003067810 */ /* 0x040fe40007ffe0ff */
[----:B0-----:R-:W-:-:S05]  /*13c0*/  IADD3 R4, R3, 0x20, RZ ;  /* 0x0000002003047810 */ /* 0x001fca0007ffe0ff */
[----:B------:R-:W-:-:S05]  /*13d0*/  IMAD.WIDE.U32 R4, R4, 0x10, R8 ;  /* 0x0000001004047825 */ /* 0x000fca00078e0008 */
[----:B------:R0:W4:Y:S02]  /*13e0*/  LDG.E.128 R12, desc[UR4][R4.64] ;  /* 0x00000004040c7981 */ /* 0x000124000c1e1d00 */
[----:B0-----:R-:W-:Y:S01]  /*13f0*/  IMAD.WIDE.U32 R4, R6, 0x10, R8 ;  /* 0x0000001006047825 */ /* 0x001fe200078e0008 */
[----:B------:R-:W-:-:S04]  /*1400*/  IADD3 R6, R3, 0x60, RZ ;  /* 0x0000006003067810 */ /* 0x000fc80007ffe0ff */
[----:B------:R0:W4:Y:S02]  /*1410*/  LDG.E.128 R216, desc[UR4][R4.64] ;  /* 0x0000000404d87981 */ /* 0x000124000c1e1d00 */
[----:B0-----:R-:W-:-:S06]  /*1420*/  IMAD.WIDE.U32 R4, R6, 0x10, R8 ;  /* 0x0000001006047825 */ /* 0x001fcc00078e0008 */
[----:B------:R-:W4:Y:S01]  /*1430*/  LDG.E.128 R4, desc[UR4][R4.64] ;  /* 0x0000000404047981 */ /* 0x000f22000c1e1d00 */
[----:B------:R-:W-:-:S05]  /*1440*/  IADD3 R3, R3, 0x80, RZ ;  /* 0x0000008003037810 */ /* 0x000fca0007ffe0ff */
[----:B------:R-:W-:Y:S01]  /*1450*/  IMAD.WIDE.U32 R8, R3, 0x10, R8 ;  /* 0x0000001003087825 */ /* 0x000fe200078e0008 */
[----:B------:R-:W-:-:S05]  /*1460*/  @P3 IADD3 R3, R243, -0x1, RZ ;  /* 0xfffffffff3033810 */ /* 0x000fca0007ffe0ff */
[----:B------:R-:W-:Y:S01]  /*1470*/  @P3 IMAD R3, R3, R248, RZ ;  /* 0x000000f803033224 */ /* 0x000fe200078e02ff */
[----:B------:R-:W4:Y:S04]  /*1480*/  LDG.E.128 R8, desc[UR4][R8.64] ;  /* 0x0000000408087981 */ /* 0x000f28000c1e1d00 */
[----:B------:R-:W-:-:S04]  /*1490*/  @P3 SHF.R.S32.HI R192, RZ, 0x1f, R3 ;  /* 0x0000001fffc03819 */ /* 0x000fc80000011403 */
[----:B------:R-:W-:-:S04]  /*14a0*/  @P3 LEA.HI R3, R192, R3, RZ, 0x3 ;  /* 0x00000003c0033211 */ /* 0x000fc800078f18ff */
[----:B------:R-:W-:Y:S01]  /*14b0*/  @P3 LEA.HI.SX32 R196, R3, R252, 0x1d ;  /* 0x000000fc03c43211 */ /* 0x000fe200078feaff */
[----:B------:R-:W-:-:S05]  /*14c0*/  @P0 IMAD.WIDE.U32 R192, R0, 0x10, R246 ;  /* 0x0000001000c00825 */ /* 0x000fca00078e00f6 */
[----:B------:R-:W5:Y:S01]  /*14d0*/  @P0 LDG.E.128 R28, desc[UR4][R192.64] ;  /* 0x00000004c01c0981 */ /* 0x000f62000c1e1d00 */
[----:B--2---:R-:W-:Y:S01]  /*14e0*/  FSEL R195, R195, RZ, !P1 ;  /* 0x000000ffc3c37208 */ /* 0x004fe20004800000 */
[--C-:B---3--:R-:W-:Y:S02]  /*14f0*/  HADD2.F32 R220, -RZ, R188.reuse.H1_H1 ;  /* 0x300000bcffdc7230 */ /* 0x108fe40000004100 */
[--C-:B------:R-:W-:Y:S02]  /*1500*/  HADD2.F32 R214, -RZ, R189.reuse.H0_H0 ;  /* 0x200000bdffd67230 */ /* 0x100fe40000004100 */
[----:B------:R-:W-:Y:S02]  /*1510*/  HADD2.F32 R215, -RZ, R189.H1_H1 ;  /* 0x300000bdffd77230 */ /* 0x000fe40000004100 */
[C---:B------:R-:W-:Y:S01]  /*1520*/  FADD.FTZ R231, -R195.reuse, R220 ;  /* 0x000000dcc3e77221 */ /* 0x040fe20000010100 */
[----:B------:R-:W-:Y:S02]  /*1530*/  HADD2.F32 R0, -RZ, R188.H0_H0 ;  /* 0x200000bcff007230 */ /* 0x000fe40000004100 */
[----:B------:R-:W-:Y:S01]  /*1540*/  FADD.FTZ R230, -R195, R214 ;  /* 0x000000d6c3e67221 */ /* 0x000fe20000010100 */
[----:B------:R-:W-:-:S02]  /*1550*/  HADD2.F32 R194, -RZ, R191.H0_H0 ;  /* 0x200000bfffc27230 */ /* 0x000fc40000004100 */
[----:B------:R-:W-:-:S04]  /*1560*/  IMAD.WIDE.U32 R188, R196, 0x8, R206 ;  /* 0x00000008c4bc7825 */ /* 0x000fc800078e00ce */
[--C-:B------:R-:W-:Y:S02]  /*1570*/  HADD2.F32 R135, -RZ, R23.reuse.H0_H0 ;  /* 0x20000017ff877230 */ /* 0x100fe40000004100 */
[----:B------:R-:W-:Y:S01]  /*1580*/  HADD2.F32 R134, -RZ, R23.H1_H1 ;  /* 0x30000017ff867230 */ /* 0x000fe20000004100 */
[C---:B------:R-:W-:Y:S01]  /*1590*/  IADD3 R23, R196.reuse, 0x20, RZ ;  /* 0x00000020c4177810 */ /* 0x040fe20007ffe0ff */
[--C-:B------:R-:W-:Y:S02]  /*15a0*/  HADD2.F32 R128, -RZ, R21.reuse.H0_H0 ;  /* 0x20000015ff807230 */ /* 0x100fe40000004100 */
[----:B----4-:R-:W-:Y:S01]  /*15b0*/  HADD2.F32 R2, -RZ, R21.H1_H1 ;  /* 0x30000015ff027230 */ /* 0x010fe20000004100 */
[C---:B------:R-:W-:Y:S01]  /*15c0*/  IADD3 R21, R196.reuse, 0x40, RZ ;  /* 0x00000040c4157810 */ /* 0x040fe20007ffe0ff */
[--C-:B------:R-:W-:Y:S02]  /*15d0*/  HADD2.F32 R129, -RZ, R20.reuse.H0_H0 ;  /* 0x20000014ff817230 */ /* 0x100fe40000004100 */
[----:B------:R-:W-:Y:S01]  /*15e0*/  HADD2.F32 R132, -RZ, R20.H1_H1 ;  /* 0x30000014ff847230 */ /* 0x000fe20000004100 */
[----:B------:R-:W-:Y:S01]  /*15f0*/  IADD3 R20, R196, 0x80, RZ ;  /* 0x00000080c4147810 */ /* 0x000fe20007ffe0ff */
[----:B------:R-:W-:-:S02]  /*1600*/  HADD2.F32 R137, -RZ, R22.H0_H0 ;  /* 0x20000016ff897230 */ /* 0x000fc40000004100 */
[----:B------:R-:W-:Y:S01]  /*1610*/  HADD2.F32 R136, -RZ, R22.H1_H1 ;  /* 0x30000016ff887230 */ /* 0x000fe20000004100 */
[----:B------:R-:W-:Y:S01]  /*1620*/  IADD3 R22, R196, 0x60, RZ ;  /* 0x00000060c4167810 */ /* 0x000fe20007ffe0ff */
[--C-:B------:R-:W-:Y:S02]  /*1630*/  HADD2.F32 R212, -RZ, R26.reuse.H0_H0 ;  /* 0x2000001affd47230 */ /* 0x100fe40000004100 */
[----:B------:R-:W-:Y:S02]  /*1640*/  HADD2.F32 R213, -RZ, R26.H1_H1 ;  /* 0x3000001affd57230 */ /* 0x000fe40000004100 */
[--C-:B------:R-:W-:Y:S02]  /*1650*/  HADD2.F32 R209, -RZ, R27.reuse.H0_H0 ;  /* 0x2000001bffd17230 */ /* 0x100fe40000004100 */
[----:B------:R-:W-:Y:S02]  /*1660*/  HADD2.F32 R210, -RZ, R27.H1_H1 ;  /* 0x3000001bffd27230 */ /* 0x000fe40000004100 */
[----:B------:R-:W-:Y:S01]  /*1670*/  FADD.FTZ R229, -R195, R215 ;  /* 0x000000d7c3e57221 */ /* 0x000fe20000010100 */
[----:B------:R-:W-:-:S02]  /*1680*/  HADD2.F32 R221, -RZ, R24.H0_H0 ;  /* 0x20000018ffdd7230 */ /* 0x000fc40000004100 */
[----:B------:R-:W-:Y:S02]  /*1690*/  HADD2.F32 R224, -RZ, R24.H1_H1 ;  /* 0x30000018ffe07230 */ /* 0x000fe40000004100 */
[--C-:B------:R-:W-:Y:S02]  /*16a0*/  HADD2.F32 R223, -RZ, R25.reuse.H0_H0 ;  /* 0x20000019ffdf7230 */ /* 0x100fe40000004100 */
[----:B------:R-:W-:Y:S02]  /*16b0*/  HADD2.F32 R222, -RZ, R25.H1_H1 ;  /* 0x30000019ffde7230 */ /* 0x000fe40000004100 */
[----:B------:R-:W-:-:S04]  /*16c0*/  IMAD.WIDE.U32 R26, R23, 0x8, R206 ;  /* 0x00000008171a7825 */ /* 0x000fc800078e00ce */
[----:B------:R-:W-:Y:S01]  /*16d0*/  FMUL.FTZ R231, R244, R231 ;  /* 0x000000e7f4e77220 */ /* 0x000fe20000410000 */
[----:B------:R-:W-:Y:S01]  /*16e0*/  FADD.FTZ R227, -R195, R194 ;  /* 0x000000c2c3e37221 */ /* 0x000fe20000010100 */
[----:B------:R-:W-:-:S04]  /*16f0*/  IMAD.WIDE.U32 R24, R21, 0x8, R206 ;  /* 0x0000000815187825 */ /* 0x000fc800078e00ce */
[----:B------:R-:W-:Y:S01]  /*1700*/  FMUL.FTZ R230, R244, R230 ;  /* 0x000000e6f4e67220 */ /* 0x000fe20000410000 */
[----:B------:R-:W-:Y:S01]  /*1710*/  FADD.FTZ R225, -R195, R221 ;  /* 0x000000ddc3e17221 */ /* 0x000fe20000010100 */
[----:B------:R0:W5:Y:S01]  /*1720*/  LDG.E.64 R204, desc[UR4][R26.64] ;  /* 0x000000041acc7981 */ /* 0x000162000c1e1b00 */
[----:B------:R-:W-:-:S04]  /*1730*/  IMAD.WIDE.U32 R20, R20, 0x8, R206 ;  /* 0x0000000814147825 */ /* 0x000fc800078e00ce */
[----:B------:R-:W-:Y:S01]  /*1740*/  FMUL.FTZ R229, R244, R229 ;  /* 0x000000e5f4e57220 */ /* 0x000fe20000410000 */
[--C-:B------:R-:W-:Y:S02]  /*1750*/  HADD2.F32 R249, -RZ, R19.reuse.H0_H0 ;  /* 0x20000013fff97230 */ /* 0x100fe40000004100 */
[--C-:B------:R-:W-:Y:S02]  /*1760*/  HADD2.F32 R196, -RZ, R180.reuse.H0_H0 ;  /* 0x200000b4ffc47230 */ /* 0x100fe40000004100 */
[----:B------:R-:W-:Y:S02]  /*1770*/  HADD2.F32 R197, -RZ, R180.H1_H1 ;  /* 0x300000b4ffc57230 */ /* 0x000fe40000004100 */
[----:B------:R-:W-:Y:S02]  /*1780*/  HADD2.F32 R234, -RZ, R182.H1_H1 ;  /* 0x300000b6ffea7230 */ /* 0x000fe40000004100 */
[----:B------:R-:W-:Y:S02]  /*1790*/  HADD2.F32 R248, -RZ, R19.H1_H1 ;  /* 0x30000013fff87230 */ /* 0x000fe40000004100 */
[----:B------:R-:W-:-:S02]  /*17a0*/  HADD2.F32 R247, -RZ, R183.H0_H0 ;  /* 0x200000b7fff77230 */ /* 0x000fc40000004100 */
[----:B------:R-:W-:Y:S02]  /*17b0*/  HADD2.F32 R246, -RZ, R183.H1_H1 ;  /* 0x300000b7fff67230 */ /* 0x000fe40000004100 */
[--C-:B------:R-:W-:Y:S02]  /*17c0*/  HADD2.F32 R232, -RZ, R186.reuse.H1_H1 ;  /* 0x300000baffe87230 */ /* 0x100fe40000004100 */
[----:B------:R-:W-:Y:S02]  /*17d0*/  HADD2.F32 R233, -RZ, R186.H0_H0 ;  /* 0x200000baffe97230 */ /* 0x000fe40000004100 */
[--C-:B------:R-:W-:Y:S02]  /*17e0*/  HADD2.F32 R245, -RZ, R187.reuse.H0_H0 ;  /* 0x200000bbfff57230 */ /* 0x100fe40000004100 */
[----:B------:R-:W-:Y:S02]  /*17f0*/  HADD2.F32 R236, -RZ, R187.H1_H1 ;  /* 0x300000bbffec7230 */ /* 0x000fe40000004100 */
[----:B------:R-:W-:Y:S01]  /*1800*/  FADD.FTZ R224, -R195, R224 ;  /* 0x000000e0c3e07221 */ /* 0x000fe20000010100 */
[--C-:B------:R-:W-:Y:S01]  /*1810*/  HADD2.F32 R180, -RZ, R181.reuse.H0_H0 ;  /* 0x200000b5ffb47230 */ /* 0x100fe20000004100 */
[----:B------:R1:W5:Y:S01]  /*1820*/  LDG.E.64 R202, desc[UR4][R24.64] ;  /* 0x0000000418ca7981 */ /* 0x000362000c1e1b00 */
[----:B------:R-:W-:-:S02]  /*1830*/  HADD2.F32 R181, -RZ, R181.H1_H1 ;  /* 0x300000b5ffb57230 */ /* 0x000fc40000004100 */
[C---:B------:R-:W-:Y:S01]  /*1840*/  FADD.FTZ R187, -R195.reuse, R232 ;  /* 0x000000e8c3bb7221 */ /* 0x040fe20000010100 */
[C---:B0-----:R-:W-:Y:S01]  /*1850*/  FADD.FTZ R27, -R195.reuse, R234 ;  /* 0x000000eac31b7221 */ /* 0x041fe20000010100 */
[C---:B------:R-:W-:Y:S01]  /*1860*/  FADD.FTZ R186, -R195.reuse, R233 ;  /* 0x000000e9c3ba7221 */ /* 0x040fe20000010100 */
[----:B------:R0:W5:Y:S01]  /*1870*/  LDG.E.64 R198, desc[UR4][R20.64] ;  /* 0x0000000414c67981 */ /* 0x000162000c1e1b00 */
[C---:B-1----:R-:W-:Y:S01]  /*1880*/  FADD.FTZ R24, -R195.reuse, R180 ;  /* 0x000000b4c3187221 */ /* 0x042fe20000010100 */
[C---:B------:R-:W-:Y:S01]  /*1890*/  FADD.FTZ R25, -R195.reuse, R181 ;  /* 0x000000b5c3197221 */ /* 0x040fe20000010100 */
[C---:B------:R-:W-:Y:S01]  /*18a0*/  FADD.FTZ R180, -R195.reuse, R247 ;  /* 0x000000f7c3b47221 */ /* 0x040fe20000010100 */
[C---:B------:R-:W-:Y:S01]  /*18b0*/  FADD.FTZ R181, -R195.reuse, R246 ;  /* 0x000000f6c3b57221 */ /* 0x040fe20000010100 */
[C---:B0-----:R-:W-:Y:S01]  /*18c0*/  FADD.FTZ R20, -R195.reuse, R249 ;  /* 0x000000f9c3147221 */ /* 0x041fe20000010100 */
[----:B------:R-:W-:Y:S01]  /*18d0*/  FADD.FTZ R21, -R195, R248 ;  /* 0x000000f8c3157221 */ /* 0x000fe20000010100 */
[----:B------:R-:W-:-:S02]  /*18e0*/  HADD2.F32 R232, -RZ, R219.H0_H0 ;  /* 0x200000dbffe87230 */ /* 0x000fc40000004100 */
[----:B------:R-:W-:Y:S02]  /*18f0*/  HADD2.F32 R220, -RZ, R219.H1_H1 ;  /* 0x300000dbffdc7230 */ /* 0x000fe40000004100 */
[----:B------:R-:W2:Y:S04]  /*1900*/  LDL R219, [R1+0x16c] ;  /* 0x00016c0001db7983 */ /* 0x000ea80000100800 */
[----:B------:R-:W-:Y:S04]  /*1910*/  STL [R1+0x14], R231 ;  /* 0x000014e701007387 */ /* 0x000fe80000100800 */
[----:B------:R-:W-:Y:S01]  /*1920*/  STL [R1+0xc], R230 ;  /* 0x00000ce601007387 */ /* 0x000fe20000100800 */
[----:B------:R-:W-:-:S02]  /*1930*/  HADD2.F32 R234, -RZ, R4.H0_H0 ;  /* 0x20000004ffea7230 */ /* 0x000fc40000004100 */
[----:B------:R-:W-:Y:S02]  /*1940*/  HADD2.F32 R233, -RZ, R4.H1_H1 ;  /* 0x30000004ffe97230 */ /* 0x000fe40000004100 */
[C---:B------:R-:W-:Y:S01]  /*1950*/  FMUL.FTZ R4, R244.reuse, R227 ;  /* 0x000000e3f4047220 */ /* 0x040fe20000410000 */
[--C-:B------:R-:W-:Y:S01]  /*1960*/  HADD2.F32 R247, -RZ, R6.reuse.H0_H0 ;  /* 0x20000006fff77230 */ /* 0x100fe20000004100 */
[----:B------:R-:W3:Y:S01]  /*1970*/  LDL R227, [R1+0x168] ;  /* 0x0001680001e37983 */ /* 0x000ee20000100800 */
[----:B------:R-:W-:Y:S02]  /*1980*/  HADD2.F32 R246, -RZ, R6.H1_H1 ;  /* 0x30000006fff67230 */ /* 0x000fe40000004100 */
[----:B------:R-:W-:Y:S01]  /*1990*/  FMUL.FTZ R6, R244, R225 ;  /* 0x000000e1f4067220 */ /* 0x000fe20000410000 */
[--C-:B------:R-:W-:Y:S01]  /*19a0*/  HADD2.F32 R249, -RZ, R7.reuse.H0_H0 ;  /* 0x20000007fff97230 */ /* 0x100fe20000004100 */
[----:B------:R-:W-:Y:S01]  /*19b0*/  STL [R1+0x4], R229 ;  /* 0x000004e501007387 */ /* 0x000fe20000100800 */
[----:B------:R-:W-:-:S02]  /*19c0*/  HADD2.F32 R248, -RZ, R7.H1_H1 ;  /* 0x30000007fff87230 */ /* 0x000fc40000004100 */
[----:B------:R-:W-:Y:S01]  /*19d0*/  FMUL.FTZ R7, R244, R224 ;  /* 0x000000e0f4077220 */ /* 0x000fe20000410000 */
[----:B------:R-:W-:Y:S01]  /*19e0*/  MOV R224, R132 ;  /* 0x0000008400e07202 */ /* 0x000fe20000000f00 */
[----:B------:R-:W4:Y:S04]  /*19f0*/  LDL R225, [R1+0x164] ;  /* 0x0001640001e17983 */ /* 0x000f280000100800 */
[----:B------:R-:W2:Y:S01]  /*1a00*/  LDL R132, [R1+0x160] ;  /* 0x0001600001847983 */ /* 0x000ea20000100800 */
[--C-:B------:R-:W-:Y:S02]  /*1a10*/  HADD2.F32 R3, -RZ, R190.reuse.H0_H0 ;  /* 0x200000beff037230 */ /* 0x100fe40000004100 */
[----:B------:R-:W-:Y:S02]  /*1a20*/  HADD2.F32 R211, -RZ, R190.H1_H1 ;  /* 0x300000beffd37230 */ /* 0x000fe40000004100 */
[----:B------:R-:W-:-:S02]  /*1a30*/  HADD2.F32 R208, -RZ, R191.H1_H1 ;  /* 0x300000bfffd07230 */ /* 0x000fc40000004100 */
[----:B------:R-:W-:-:S04]  /*1a40*/  IMAD.WIDE.U32 R22, R22, 0x8, R206 ;  /* 0x0000000816167825 */ /* 0x000fc800078e00ce */
[----:B------:R-:W-:Y:S02]  /*1a50*/  HADD2.F32 R235, -RZ, R182.H0_H0 ;  /* 0x200000b6ffeb7230 */ /* 0x000fe40000004100 */
[----:B------:R-:W-:Y:S02]  /*1a60*/  HADD2.F32 R183, -RZ, R184.H1_H1 ;  /* 0x300000b8ffb77230 */ /* 0x000fe40000004100 */
[----:B------:R-:W-:Y:S01]  /*1a70*/  FADD.FTZ R228, -R195, R3 ;  /* 0x00000003c3e47221 */ /* 0x000fe20000010100 */
[--C-:B------:R-:W-:Y:S01]  /*1a80*/  HADD2.F32 R191, -RZ, R16.reuse.H0_H0 ;  /* 0x20000010ffbf7230 */ /* 0x100fe20000004100 */
[----:B------:R0:W5:Y:S01]  /*1a90*/  LDG.E.64 R200, desc[UR4][R22.64] ;  /* 0x0000000416c87981 */ /* 0x000162000c1e1b00 */
[----:B------:R-:W-:Y:S02]  /*1aa0*/  HADD2.F32 R190, -RZ, R16.H1_H1 ;  /* 0x30000010ffbe7230 */ /* 0x000fe40000004100 */
[--C-:B------:R-:W-:Y:S02]  /*1ab0*/  HADD2.F32 R206, -RZ, R18.reuse.H0_H0 ;  /* 0x20000012ffce7230 */ /* 0x100fe40000004100 */
[----:B------:R-:W-:-:S02]  /*1ac0*/  HADD2.F32 R207, -RZ, R18.H1_H1 ;  /* 0x30000012ffcf7230 */ /* 0x000fc40000004100 */
[----:B------:R-:W-:Y:S02]  /*1ad0*/  HADD2.F32 R182, -RZ, R184.H0_H0 ;  /* 0x200000b8ffb67230 */ /* 0x000fe40000004100 */
[----:B------:R-:W-:Y:S02]  /*1ae0*/  HADD2.F32 R16, -RZ, R17.H0_H0 ;  /* 0x20000011ff107230 */ /* 0x000fe40000004100 */
[----:B------:R-:W-:Y:S02]  /*1af0*/  HADD2.F32 R184, -RZ, R185.H0_H0 ;  /* 0x200000b9ffb87230 */ /* 0x000fe40000004100 */
[----:B------:R-:W-:Y:S02]  /*1b00*/  HADD2.F32 R17, -RZ, R17.H1_H1 ;  /* 0x30000011ff117230 */ /* 0x000fe40000004100 */
[----:B------:R-:W-:Y:S02]  /*1b10*/  HADD2.F32 R185, -RZ, R185.H1_H1 ;  /* 0x300000b9ffb97230 */ /* 0x000fe40000004100 */
[C---:B------:R-:W-:Y:S01]  /*1b20*/  FADD.FTZ R18, -R195.reuse, R206 ;  /* 0x000000cec3127221 */ /* 0x040fe20000010100 */
[C---:B------:R-:W-:Y:S01]  /*1b30*/  FADD.FTZ R19, -R195.reuse, R207 ;  /* 0x000000cfc3137221 */ /* 0x040fe20000010100 */
        /* <DEDUP_REMOVED lines=21> */
[C---:B-1----:R-:W-:Y:S01]  /*1c90*/  FADD.FTZ R188, -R195.reuse, R245 ;  /* 0x000000f5c3bc7221 */ /* 0x042fe20000010100 */
[----:B------:R-:W-:Y:S01]  /*1ca0*/  FADD.FTZ R189, -R195, R236 ;  /* 0x000000ecc3bd7221 */ /* 0x000fe20000010100 */
[----:B------:R-:W-:-:S02]  /*1cb0*/  HADD2.F32 R195, -RZ, R12.H0_H0 ;  /* 0x2000000cffc37230 */ /* 0x000fc40000004100 */
[----:B------:R-:W-:Y:S01]  /*1cc0*/  HADD2.F32 R196, -RZ, R12.H1_H1 ;  /* 0x3000000cffc47230 */ /* 0x000fe20000004100 */
[----:B------:R-:W-:Y:S01]  /*1cd0*/  MOV R12, R129 ;  /* 0x00000081000c7202 */ /* 0x000fe20000000f00 */
[--C-:B------:R-:W-:Y:S02]  /*1ce0*/  HADD2.F32 R251, -RZ, R8.reuse.H0_H0 ;  /* 0x20000008fffb7230 */ /* 0x100fe40000004100 */
[----:B------:R-:W-:Y:S02]  /*1cf0*/  HADD2.F32 R250, -RZ, R8.H1_H1 ;  /* 0x30000008fffa7230 */ /* 0x000fe40000004100 */
[----:B------:R-:W-:Y:S01]  /*1d00*/  FMUL.FTZ R8, R244, R223 ;  /* 0x000000dff4087220 */ /* 0x000fe20000410000 */
[----:B------:R-:W-:Y:S01]  /*1d10*/  MOV R223, R12 ;  /* 0x0000000c00df7202 */ /* 0x000fe20000000f00 */
[--C-:B------:R-:W-:Y:S02]  /*1d20*/  HADD2.F32 R211, -RZ, R15.reuse.H0_H0 ;  /* 0x2000000fffd37230 */ /* 0x100fe40000004100 */
[----:B------:R-:W-:-:S02]  /*1d30*/  HADD2.F32 R212, -RZ, R15.H1_H1 ;  /* 0x3000000fffd47230 */ /* 0x000fc40000004100 */
[C---:B------:R-:W-:Y:S01]  /*1d40*/  FMUL.FTZ R15, R244.reuse, R190 ;  /* 0x000000bef40f7220 */ /* 0x040fe20000410000 */
[--C-:B------:R-:W-:Y:S02]  /*1d50*/  HADD2.F32 R197, -RZ, R13.reuse.H0_H0 ;  /* 0x2000000dffc57230 */ /* 0x100fe40000004100 */
[----:B------:R-:W-:Y:S01]  /*1d60*/  FMUL.FTZ R12, R244, R193 ;  /* 0x000000c1f40c7220 */ /* 0x000fe20000410000 */
[----:B------:R-:W-:Y:S01]  /*1d70*/  HADD2.F32 R208, -RZ, R13.H1_H1 ;  /* 0x3000000dffd07230 */ /* 0x000fe20000004100 */
[----:B------:R-:W-:Y:S01]  /*1d80*/  MOV R13, R128 ;  /* 0x00000080000d7202 */ /* 0x000fe20000000f00 */
[--C-:B------:R-:W-:Y:S01]  /*1d90*/  HADD2.F32 R209, -RZ, R14.reuse.H0_H0 ;  /* 0x2000000effd17230 */ /* 0x100fe20000004100 */
[----:B------:R-:W3:Y:S01]  /*1da0*/  LDL R193, [R1+0x158] ;  /* 0x0001580001c17983 */ /* 0x000ee20000100800 */
[----:B------:R-:W-:Y:S01]  /*1db0*/  HADD2.F32 R210, -RZ, R14.H1_H1 ;  /* 0x3000000effd27230 */ /* 0x000fe20000004100 */
[----:B------:R-:W-:Y:S01]  /*1dc0*/  MOV R14, R2 ;  /* 0x00000002000e7202 */ /* 0x000fe20000000f00 */
[----:B------:R-:W-:-:S02]  /*1dd0*/  HADD2.F32 R128, -RZ, R11.H0_H0 ;  /* 0x2000000bff807230 */ /* 0x000fc40000004100 */
[----:B------:R-:W-:Y:S02]  /*1de0*/  HADD2.F32 R2, -RZ, R11.H1_H1 ;  /* 0x3000000bff027230 */ /* 0x000fe40000004100 */
[----:B------:R-:W-:Y:S01]  /*1df0*/  FMUL.FTZ R11, R244, R194 ;  /* 0x000000c2f40b7220 */ /* 0x000fe20000410000 */
[----:B----4-:R-:W-:Y:S01]  /*1e00*/  FMUL.FTZ R225, R225, R224 ;  /* 0x000000e0e1e17220 */ /* 0x010fe20000410000 */
[----:B--2---:R-:W-:Y:S02]  /*1e10*/  FMUL.FTZ R190, R132, R223 ;  /* 0x000000df84be7220 */ /* 0x004fe40000410000 */
[----:B------:R-:W2:Y:S04]  /*1e20*/  LDL R132, [R1+0x154] ;  /* 0x0001540001847983 */ /* 0x000ea80000100800 */
[----:B------:R0:W-:Y:S04]  /*1e30*/  STL [R1+0x10], R225 ;  /* 0x000010e101007387 */ /* 0x0001e80000100800 */
[----:B------:R-:W4:Y:S01]  /*1e40*/  LDL R194, [R1+0x15c] ;  /* 0x00015c0001c27983 */ /* 0x000f220000100800 */
[----:B------:R-:W-:-:S02]  /*1e50*/  HADD2.F32 R236, -RZ, R5.H0_H0 ;  /* 0x20000005ffec7230 */ /* 0x000fc40000004100 */
[----:B------:R-:W-:Y:S02]  /*1e60*/  HADD2.F32 R235, -RZ, R5.H1_H1 ;  /* 0x30000005ffeb7230 */ /* 0x000fe40000004100 */
[C---:B------:R-:W-:Y:S01]  /*1e70*/  FMUL.FTZ R5, R244.reuse, R226 ;  /* 0x000000e2f4057220 */ /* 0x040fe20000410000 */
[C---:B------:R-:W-:Y:S01]  /*1e80*/  FMUL.FTZ R0, R244.reuse, R0 ;  /* 0x00000000f4007220 */ /* 0x040fe20000410000 */
[----:B------:R-:W-:Y:S01]  /*1e90*/  MOV R226, R13 ;  /* 0x0000000d00e27202 */ /* 0x000fe20000000f00 */
[----:B------:R-:W-:Y:S01]  /*1ea0*/  FMUL.FTZ R245, R244, R228 ;  /* 0x000000e4f4f57220 */ /* 0x000fe20000410000 */
[----:B------:R-:W-:Y:S01]  /*1eb0*/  MOV R228, R14 ;  /* 0x0000000e00e47202 */ /* 0x000fe20000000f00 */
[----:B------:R-:W-:Y:S01]  /*1ec0*/  FFMA.FTZ R48, R0, R223, R48 ;  /* 0x000000df00307223 */ /* 0x000fe20000010030 */
[----:B------:R-:W-:Y:S01]  /*1ed0*/  FADD.FTZ R88, R88, R223 ;  /* 0x000000df58587221 */ /* 0x000fe20000010000 */
[----:B---3--:R-:W-:Y:S01]  /*1ee0*/  FMUL.FTZ R223, R227, R226 ;  /* 0x000000e2e3df7220 */ /* 0x008fe20000410000 */
[----:B------:R-:W-:-:S02]  /*1ef0*/  HADD2.F32 R131, -RZ, R9.H0_H0 ;  /* 0x20000009ff837230 */ /* 0x000fc40000004100 */
[----:B------:R-:W-:Y:S02]  /*1f00*/  HADD2.F32 R252, -RZ, R9.H1_H1 ;  /* 0x30000009fffc7230 */ /* 0x000fe40000004100 */
[C---:B------:R-:W-:Y:S01]  /*1f10*/  FMUL.FTZ R9, R244.reuse, R222 ;  /* 0x000000def4097220 */ /* 0x040fe20000410000 */
[----:B------:R-:W-:Y:S01]  /*1f20*/  FMUL.FTZ R222, R219, R228 ;  /* 0x000000e4dbde7220 */ /* 0x000fe20000410000 */
[C---:B------:R-:W-:Y:S01]  /*1f30*/  FMUL.FTZ R3, R244.reuse, R3 ;  /* 0x00000003f4037220 */ /* 0x040fe20000410000 */
[----:B------:R-:W-:Y:S01]  /*1f40*/  FMUL.FTZ R14, R244, R191 ;  /* 0x000000bff40e7220 */ /* 0x000fe20000410000 */
[----:B------:R-:W-:Y:S01]  /*1f50*/  STL [R1+0x8], R223 ;  /* 0x000008df01007387 */ /* 0x000fe20000100800 */
[-C--:B------:R-:W-:Y:S01]  /*1f60*/  FFMA.FTZ R52, R245, R137.reuse, R52 ;  /* 0x00000089f5347223 */ /* 0x080fe20000010034 */
[----:B------:R-:W-:Y:S01]  /*1f70*/  FADD.FTZ R92, R92, R137 ;  /* 0x000000895c5c7221 */ /* 0x000fe20000010000 */
[----:B------:R-:W-:Y:S01]  /*1f80*/  FMUL.FTZ R191, R133, R137 ;  /* 0x0000008985bf7220 */ /* 0x000fe20000410000 */
[----:B------:R-:W-:Y:S01]  /*1f90*/  FMUL.FTZ R13, R244, R192 ;  /* 0x000000c0f40d7220 */ /* 0x000fe20000410000 */
[----:B------:R1:W5:Y:S01]  /*1fa0*/  LDL.LU R137, [R1+0x198] ;  /* 0x0001980001897983 */ /* 0x0003620000300800 */
[----:B------:R-:W-:Y:S01]  /*1fb0*/  FFMA.FTZ R53, R3, R136, R53 ;  /* 0x0000008803357223 */ /* 0x000fe20000010035 */
[----:B------:R-:W-:-:S02]  /*1fc0*/  FADD.FTZ R93, R93, R136 ;  /* 0x000000885d5d7221 */ /* 0x000fc40000010000 */
[----:B------:R-:W3:Y:S01]  /*1fd0*/  LDL R133, [R1+0x140] ;  /* 0x0001400001857983 */ /* 0x000ee20000100800 */
[----:B------:R-:W-:Y:S01]  /*1fe0*/  FFMA.FTZ R54, R4, R135, R54 ;  /* 0x0000008704367223 */ /* 0x000fe20000010036 */
[----:B------:R-:W-:Y:S02]  /*1ff0*/  FADD.FTZ R94, R94, R135 ;  /* 0x000000875e5e7221 */ /* 0x000fe40000010000 */
[----:B------:R1:W-:Y:S01]  /*2000*/  STL [R1], R222 ;  /* 0x000000de01007387 */ /* 0x0003e20000100800 */
[----:B------:R-:W-:Y:S01]  /*2010*/  FFMA.FTZ R51, R229, R228, R51 ;  /* 0x000000e4e5337223 */ /* 0x000fe20000010033 */
[----:B------:R-:W-:Y:S01]  /*2020*/  FADD.FTZ R91, R91, R228 ;  /* 0x000000e45b5b7221 */ /* 0x000fe20000010000 */
[--C-:B------:R-:W-:Y:S02]  /*2030*/  HADD2.F32 R130, -RZ, R10.reuse.H0_H0 ;  /* 0x2000000aff827230 */ /* 0x100fe40000004100 */
[----:B------:R-:W-:Y:S01]  /*2040*/  FFMA.FTZ R55, R5, R134, R55 ;  /* 0x0000008605377223 */ /* 0x000fe20000010037 */
[----:B------:R-:W-:-:S02]  /*2050*/  HADD2.F32 R129, -RZ, R10.H1_H1 ;  /* 0x3000000aff817230 */ /* 0x000fc40000004100 */
[----:B------:R-:W-:Y:S01]  /*2060*/  FADD.FTZ R95, R95, R134 ;  /* 0x000000865f5f7221 */ /* 0x000fe20000010000 */
[----:B------:R-:W-:Y:S01]  /*2070*/  FMUL.FTZ R10, R244, R221 ;  /* 0x000000ddf40a7220 */ /* 0x000fe20000410000 */
[----:B------:R-:W-:Y:S01]  /*2080*/  FFMA.FTZ R49, R231, R224, R49 ;  /* 0x000000e0e7317223 */ /* 0x000fe20000010031 */
[----:B------:R-:W-:Y:S01]  /*2090*/  FADD.FTZ R89, R89, R224 ;  /* 0x000000e059597221 */ /* 0x000fe20000010000 */
[----:B------:R-:W-:Y:S01]  /*20a0*/  FFMA.FTZ R50, R230, R226, R50 ;  /* 0x000000e2e6327223 */ /* 0x000fe20000010032 */
[----:B------:R-:W-:Y:S01]  /*20b0*/  FADD.FTZ R90, R90, R226 ;  /* 0x000000e25a5a7221 */ /* 0x000fe20000010000 */
[----:B------:R-:W-:Y:S01]  /*20c0*/  FMUL.FTZ R193, R193, R135 ;  /* 0x00000087c1c17220 */ /* 0x000fe20000410000 */
[----:B--2---:R-:W-:Y:S02]  /*20d0*/  FMUL.FTZ R192, R132, R136 ;  /* 0x0000008884c07220 */ /* 0x004fe40000410000 */
[----:B------:R2:W5:Y:S04]  /*20e0*/  LDL.LU R136, [R1+0x194] ;  /* 0x0001940001887983 */ /* 0x0005680000300800 */
[----:B------:R-:W2:Y:S01]  /*20f0*/  LDL R132, [R1+0x144] ;  /* 0x0001440001847983 */ /* 0x000ea20000100800 */
[----:B----4-:R-:W-:-:S03]  /*2100*/  FMUL.FTZ R194, R194, R134 ;  /* 0x00000086c2c27220 */ /* 0x010fc60000410000 */
[----:B------:R4:W5:Y:S04]  /*2110*/  LDL.LU R135, [R1+0x190] ;  /* 0x0001900001877983 */ /* 0x0009680000300800 */
[----:B------:R-:W4:Y:S04]  /*2120*/  LDL R228, [R1+0x148] ;  /* 0x0001480001e47983 */ /* 0x000f280000100800 */
[----:B------:R-:W4:Y:S04]  /*2130*/  LDL R227, [R1+0x14c] ;  /* 0x00014c0001e37983 */ /* 0x000f280000100800 */
[----:B------:R0:W5:Y:S04]  /*2140*/  LDL.LU R134, [R1+0x18c] ;  /* 0x00018c0001867983 */ /* 0x0001680000300800 */
[----:B------:R-:W4:Y:S04]  /*2150*/  LDL R221, [R1+0x134] ;  /* 0x0001340001dd7983 */ /* 0x000f280000100800 */
[----:B------:R-:W4:Y:S04]  /*2160*/  LDL R219, [R1+0x138] ;  /* 0x0001380001db7983 */ /* 0x000f280000100800 */
[----:B------:R-:W4:Y:S04]  /*2170*/  LDL R224, [R1+0x13c] ;  /* 0x00013c0001e07983 */ /* 0x000f280000100800 */
[----:B------:R-:W4:Y:S01]  /*2180*/  LDL R226, [R1+0x130] ;  /* 0x0001300001e27983 */ /* 0x000f220000100800 */
[----:B------:R-:W-:Y:S01]  /*2190*/  FFMA.FTZ R61, R11, R210, R61 ;  /* 0x000000d20b3d7223 */ /* 0x000fe2000001003d */
[----:B------:R-:W-:Y:S01]  /*21a0*/  FADD.FTZ R101, R101, R210 ;  /* 0x000000d265657221 */ /* 0x000fe20000010000 */
[----:B------:R-:W-:Y:S01]  /*21b0*/  FFMA.FTZ R62, R12, R211, R62 ;  /* 0x000000d30c3e7223 */ /* 0x000fe2000001003e */
[----:B------:R-:W-:Y:S01]  /*21c0*/  FADD.FTZ R102, R102, R211 ;  /* 0x000000d366667221 */ /* 0x000fe20000010000 */
[-C--:B------:R-:W-:Y:S01]  /*21d0*/  FFMA.FTZ R56, R6, R195.reuse, R56 ;  /* 0x000000c306387223 */ /* 0x080fe20000010038 */
[----:B------:R-:W-:Y:S01]  /*21e0*/  FADD.FTZ R96, R96, R195 ;  /* 0x000000c360607221 */ /* 0x000fe20000010000 */
[----:B---3--:R-:W-:Y:S01]  /*21f0*/  FMUL.FTZ R195, R133, R195 ;  /* 0x000000c385c37220 */ /* 0x008fe20000410000 */
[----:B------:R-:W-:Y:S01]  /*2200*/  FFMA.FTZ R57, R7, R196, R57 ;  /* 0x000000c407397223 */ /* 0x000fe20000010039 */
[----:B------:R-:W-:Y:S01]  /*2210*/  FADD.FTZ R97, R97, R196 ;  /* 0x000000c461617221 */ /* 0x000fe20000010000 */
[----:B------:R3:W5:Y:S01]  /*2220*/  LDL.LU R133, [R1+0x188] ;  /* 0x0001880001857983 */ /* 0x0007620000300800 */
[----:B------:R-:W-:Y:S01]  /*2230*/  FFMA.FTZ R63, R13, R212, R63 ;  /* 0x000000d40d3f7223 */ /* 0x000fe2000001003f */
[----:B------:R-:W-:Y:S01]  /*2240*/  FADD.FTZ R103, R103, R212 ;  /* 0x000000d467677221 */ /* 0x000fe20000010000 */
[----:B------:R-:W-:Y:S01]  /*2250*/  FFMA.FTZ R60, R10, R209, R60 ;  /* 0x000000d10a3c7223 */ /* 0x000fe2000001003c */
[----:B------:R-:W-:Y:S01]  /*2260*/  FADD.FTZ R100, R100, R209 ;  /* 0x000000d164647221 */ /* 0x000fe20000010000 */
[----:B------:R-:W-:Y:S01]  /*2270*/  FFMA.FTZ R59, R9, R208, R59 ;  /* 0x000000d0093b7223 */ /* 0x000fe2000001003b */
[----:B------:R-:W-:Y:S01]  /*2280*/  FADD.FTZ R99, R99, R208 ;  /* 0x000000d063637221 */ /* 0x000fe20000010000 */
[----:B--2---:R-:W-:-:S02]  /*2290*/  FMUL.FTZ R196, R132, R196 ;  /* 0x000000c484c47220 */ /* 0x004fc40000410000 */
[----:B------:R3:W5:Y:S01]  /*22a0*/  LDL.LU R132, [R1+0x184] ;  /* 0x0001840001847983 */ /* 0x0007620000300800 */
[----:B----4-:R-:W-:Y:S01]  /*22b0*/  FMUL.FTZ R210, R221, R210 ;  /* 0x000000d2ddd27220 */ /* 0x010fe20000410000 */
[----:B------:R-:W-:Y:S01]  /*22c0*/  FADD.FTZ R221, RZ, R190 ;  /* 0x000000beffdd7221 */ /* 0x000fe20000010000 */
[----:B------:R-:W-:Y:S01]  /*22d0*/  FMUL.FTZ R211, R219, R211 ;  /* 0x000000d3dbd37220 */ /* 0x000fe20000410000 */
[----:B------:R-:W-:Y:S02]  /*22e0*/  FFMA.FTZ R219, R0, R190, RZ ;  /* 0x000000be00db7223 */ /* 0x000fe400000100ff */
[----:B------:R-:W-:Y:S01]  /*22f0*/  FADD.FTZ R221, R221, R225 ;  /* 0x000000e1dddd7221 */ /* 0x000fe20000010000 */
[----:B------:R-:W-:Y:S01]  /*2300*/  FMUL.FTZ R212, R224, R212 ;  /* 0x000000d4e0d47220 */ /* 0x000fe20000410000 */
[----:B------:R-:W-:Y:S01]  /*2310*/  FFMA.FTZ R219, R231, R225, R219 ;  /* 0x000000e1e7db7223 */ /* 0x000fe200000100db */
[----:B------:R-:W2:Y:S04]  /*2320*/  LDL R224, [R1+0x12c] ;  /* 0x00012c0001e07983 */ /* 0x000ea80000100800 */
[----:B0-----:R-:W4:Y:S01]  /*2330*/  LDL R225, [R1+0x128] ;  /* 0x0001280001e17983 */ /* 0x001f220000100800 */
[----:B------:R-:W-:Y:S01]  /*2340*/  FMUL.FTZ R209, R226, R209 ;  /* 0x000000d1e2d17220 */ /* 0x000fe20000410000 */
[----:B------:R-:W-:-:S02]  /*2350*/  FMUL.FTZ R208, R227, R208 ;  /* 0x000000d0e3d07220 */ /* 0x000fc40000410000 */
[----:B------:R-:W3:Y:S04]  /*2360*/  LDL R226, [R1+0x124] ;  /* 0x0001240001e27983 */ /* 0x000ee80000100800 */
[----:B------:R-:W3:Y:S01]  /*2370*/  LDL R227, [R1+0x120] ;  /* 0x0001200001e37983 */ /* 0x000ee20000100800 */
[----:B------:R-:W-:Y:S01]  /*2380*/  FADD.FTZ R221, R221, R223 ;  /* 0x000000dfdddd7221 */ /* 0x000fe20000010000 */
[----:B------:R-:W-:Y:S01]  /*2390*/  FFMA.FTZ R219, R230, R223, R219 ;  /* 0x000000dfe6db7223 */ /* 0x000fe200000100db */
[-C--:B------:R-:W-:Y:S01]  /*23a0*/  FFMA.FTZ R58, R8, R197.reuse, R58 ;  /* 0x000000c5083a7223 */ /* 0x080fe2000001003a */
[----:B------:R-:W-:Y:S01]  /*23b0*/  FADD.FTZ R98, R98, R197 ;  /* 0x000000c562627221 */ /* 0x000fe20000010000 */
[----:B------:R-:W-:Y:S01]  /*23c0*/  FADD.FTZ R221, R221, R222 ;  /* 0x000000dedddd7221 */ /* 0x000fe20000010000 */
[----:B------:R-:W-:Y:S01]  /*23d0*/  FFMA.FTZ R219, R229, R222, R219 ;  /* 0x000000dee5db7223 */ /* 0x000fe200000100db */
[----:B------:R-:W-:Y:S01]  /*23e0*/  HADD2.F32 R213, -RZ, R216.H0_H0 ;  /* 0x200000d8ffd57230 */ /* 0x000fe20000004100 */
[----:B-1----:R-:W3:Y:S01]  /*23f0*/  LDL R222, [R1+0x114] ;  /* 0x0001140001de7983 */ /* 0x002ee20000100800 */
[----:B------:R-:W-:-:S03]  /*2400*/  FMUL.FTZ R197, R228, R197 ;  /* 0x000000c5e4c57220 */ /* 0x000fc60000410000 */
[----:B------:R-:W3:Y:S04]  /*2410*/  LDL R228, [R1+0x118] ;  /* 0x0001180001e47983 */ /* 0x000ee80000100800 */
[----:B------:R-:W3:Y:S01]  /*2420*/  LDL R229, [R1+0x110] ;  /* 0x0001100001e57983 */ /* 0x000ee20000100800 */
[----:B------:R-:W-:Y:S02]  /*2430*/  HADD2.F32 R214, -RZ, R216.H1_H1 ;  /* 0x300000d8ffd67230 */ /* 0x000fe40000004100 */
[----:B------:R-:W-:Y:S01]  /*2440*/  FMUL.FTZ R17, R244, R17 ;  /* 0x00000011f4117220 */ /* 0x000fe20000410000 */
[--C-:B------:R-:W-:Y:S01]  /*2450*/  HADD2.F32 R216, -RZ, R217.reuse.H1_H1 ;  /* 0x300000d9ffd87230 */ /* 0x100fe20000004100 */
[----:B------:R-:W3:Y:S01]  /*2460*/  LDL R223, [R1+0x11c] ;  /* 0x00011c0001df7983 */ /* 0x000ee20000100800 */
[----:B------:R-:W-:-:S02]  /*2470*/  HADD2.F32 R215, -RZ, R217.H0_H0 ;  /* 0x200000d9ffd77230 */ /* 0x000fc40000004100 */
[----:B------:R-:W-:Y:S01]  /*2480*/  FMUL.FTZ R16, R244, R16 ;  /* 0x00000010f4107220 */ /* 0x000fe20000410000 */
[----:B------:R-:W-:Y:S01]  /*2490*/  FFMA.FTZ R67, R17, R216, R67 ;  /* 0x000000d811437223 */ /* 0x000fe20000010043 */
[----:B------:R-:W-:Y:S02]  /*24a0*/  FADD.FTZ R107, R107, R216 ;  /* 0x000000d86b6b7221 */ /* 0x000fe40000010000 */
        /* <DEDUP_REMOVED lines=8> */
[C---:B------:R-:W-:Y:S01]  /*2530*/  FMUL.FTZ R19, R244.reuse, R19 ;  /* 0x00000013f4137220 */ /* 0x040fe20000410000 */
[C---:B------:R-:W-:Y:S01]  /*2540*/  FMUL.FTZ R18, R244.reuse, R18 ;  /* 0x00000012f4127220 */ /* 0x040fe20000410000 */
[----:B------:R-:W-:Y:S01]  /*2550*/  FADD.FTZ R221, R221, R192 ;  /* 0x000000c0dddd7221 */ /* 0x000fe20000010000 */
[----:B------:R-:W-:Y:S01]  /*2560*/  FFMA.FTZ R219, R3, R192, R219 ;  /* 0x000000c003db7223 */ /* 0x000fe200000100db */
[----:B------:R-:W3:Y:S01]  /*2570*/  LDL R230, [R1+0xf8] ;  /* 0x0000f80001e67983 */ /* 0x000ee20000100800 */
[----:B------:R-:W-:-:S03]  /*2580*/  FMUL.FTZ R21, R244, R21 ;  /* 0x00000015f4157220 */ /* 0x000fc60000410000 */
[----:B------:R-:W3:Y:S01]  /*2590*/  LDL R231, [R1+0xfc] ;  /* 0x0000fc0001e77983 */ /* 0x000ee20000100800 */
[----:B--2---:R-:W-:-:S03]  /*25a0*/  FMUL.FTZ R216, R224, R216 ;  /* 0x000000d8e0d87220 */ /* 0x004fc60000410000 */
[----:B------:R-:W2:Y:S01]  /*25b0*/  LDL R224, [R1+0x100] ;  /* 0x0001000001e07983 */ /* 0x000ea20000100800 */
[----:B----4-:R-:W-:-:S03]  /*25c0*/  FMUL.FTZ R215, R225, R215 ;  /* 0x000000d7e1d77220 */ /* 0x010fc60000410000 */
[----:B------:R-:W4:Y:S01]  /*25d0*/  LDL R225, [R1+0x104] ;  /* 0x0001040001e17983 */ /* 0x000f220000100800 */
[----:B---3--:R-:W-:-:S03]  /*25e0*/  FMUL.FTZ R214, R226, R214 ;  /* 0x000000d6e2d67220 */ /* 0x008fc60000410000 */
[----:B------:R-:W3:Y:S01]  /*25f0*/  LDL R226, [R1+0x108] ;  /* 0x0001080001e27983 */ /* 0x000ee20000100800 */
[----:B------:R-:W-:-:S03]  /*2600*/  FMUL.FTZ R213, R227, R213 ;  /* 0x000000d5e3d57220 */ /* 0x000fc60000410000 */
        /* <DEDUP_REMOVED lines=11> */
[----:B------:R-:W-:Y:S02]  /*26c0*/  HADD2.F32 R218, -RZ, R218.H1_H1 ;  /* 0x300000daffda7230 */ /* 0x000fe40000004100 */
[----:B------:R-:W-:Y:S01]  /*26d0*/  FFMA.FTZ R219, R8, R197, R219 ;  /* 0x000000c508db7223 */ /* 0x000fe200000100db */
[----:B------:R-:W-:-:S03]  /*26e0*/  FADD.FTZ R221, R221, R208 ;  /* 0x000000d0dddd7221 */ /* 0x000fc60000010000 */
        /* <DEDUP_REMOVED lines=9> */
[----:B------:R-:W3:Y:S01]  /*2780*/  LDL R228, [R1+0xf0] ;  /* 0x0000f00001e47983 */ /* 0x000ee20000100800 */
[----:B------:R-:W-:-:S03]  /*2790*/  FMUL.FTZ R217, R229, R217 ;  /* 0x000000d9e5d97220 */ /* 0x000fc60000410000 */
[----:B------:R-:W3:Y:S01]  /*27a0*/  LDL R229, [R1+0xf4] ;  /* 0x0000f40001e57983 */ /* 0x000ee20000100800 */
[----:B------:R-:W-:Y:S01]  /*27b0*/  FADD.FTZ R222, R222, R210 ;  /* 0x000000d2dede7221 */ /* 0x000fe20000010000 */
[----:B------:R-:W-:Y:S01]  /*27c0*/  FFMA.FTZ R221, R11, R210, R221 ;  /* 0x000000d20bdd7223 */ /* 0x000fe200000100dd */
[-C--:B------:R-:W-:Y:S02]  /*27d0*/  FFMA.FTZ R71, R21, R220.reuse, R71 ;  /* 0x000000dc15477223 */ /* 0x080fe40000010047 */
[----:B------:R-:W-:Y:S01]  /*27e0*/  FADD.FTZ R222, R222, R211 ;  /* 0x000000d3dede7221 */ /* 0x000fe20000010000 */
[----:B------:R-:W-:Y:S01]  /*27f0*/  FFMA.FTZ R221, R12, R211, R221 ;  /* 0x000000d30cdd7223 */ /* 0x000fe200000100dd */
[----:B------:R-:W-:Y:S01]  /*2800*/  FADD.FTZ R111, R111, R220 ;  /* 0x000000dc6f6f7221 */ /* 0x000fe20000010000 */
[----:B------:R-:W-:Y:S01]  /*2810*/  FMUL.FTZ R220, R223, R220 ;  /* 0x000000dcdfdc7220 */ /* 0x000fe20000410000 */
[----:B------:R-:W-:Y:S01]  /*2820*/  FMUL.FTZ R20, R244, R20 ;  /* 0x00000014f4147220 */ /* 0x000fe20000410000 */
[----:B------:R-:W-:Y:S01]  /*2830*/  FADD.FTZ R223, R222, R212 ;  /* 0x000000d4dedf7221 */ /* 0x000fe20000010000 */
[----:B------:R-:W-:Y:S01]  /*2840*/  FFMA.FTZ R222, R13, R212, R221 ;  /* 0x000000d40dde7223 */ /* 0x000fe200000100dd */
[----:B------:R-:W-:Y:S01]  /*2850*/  FMUL.FTZ R23, R244, R23 ;  /* 0x00000017f4177220 */ /* 0x000fe20000410000 */
[----:B------:R-:W-:Y:S01]  /*2860*/  FFMA.FTZ R70, R20, R232, R70 ;  /* 0x000000e814467223 */ /* 0x000fe20000010046 */
[----:B------:R-:W-:Y:S01]  /*2870*/  FADD.FTZ R110, R110, R232 ;  /* 0x000000e86e6e7221 */ /* 0x000fe20000010000 */
[----:B------:R-:W-:Y:S01]  /*2880*/  FADD.FTZ R113, R113, R233 ;  /* 0x000000e971717221 */ /* 0x000fe20000010000 */
[----:B------:R-:W3:Y:S01]  /*2890*/  LDL R232, [R1+0xe0] ;  /* 0x0000e00001e87983 */ /* 0x000ee20000100800 */
[----:B------:R-:W-:Y:S01]  /*28a0*/  FFMA.FTZ R73, R23, R233, R73 ;  /* 0x000000e917497223 */ /* 0x000fe20000010049 */
[----:B------:R-:W-:Y:S01]  /*28b0*/  FADD.FTZ R223, R223, R213 ;  /* 0x000000d5dfdf7221 */ /* 0x000fe20000010000 */
[----:B------:R-:W-:-:S03]  /*28c0*/  FMUL.FTZ R22, R244, R22 ;  /* 0x00000016f4167220 */ /* 0x000fc60000410000 */
[----:B------:R-:W-:Y:S01]  /*28d0*/  FADD.FTZ R223, R223, R214 ;  /* 0x000000d6dfdf7221 */ /* 0x000fe20000010000 */
[----:B------:R-:W-:Y:S01]  /*28e0*/  FMUL.FTZ R25, R244, R25 ;  /* 0x00000019f4197220 */ /* 0x000fe20000410000 */
[----:B------:R-:W-:Y:S01]  /*28f0*/  FFMA.FTZ R72, R22, R234, R72 ;  /* 0x000000ea16487223 */ /* 0x000fe20000010048 */
[----:B------:R-:W-:Y:S01]  /*2900*/  FADD.FTZ R112, R112, R234 ;  /* 0x000000ea70707221 */ /* 0x000fe20000010000 */
[----:B------:R-:W-:Y:S01]  /*2910*/  FMUL.FTZ R24, R244, R24 ;  /* 0x00000018f4187220 */ /* 0x000fe20000410000 */
[----:B------:R-:W-:Y:S01]  /*2920*/  FFMA.FTZ R75, R25, R235, R75 ;  /* 0x000000eb194b7223 */ /* 0x000fe2000001004b */
[----:B------:R-:W-:Y:S01]  /*2930*/  FADD.FTZ R115, R115, R235 ;  /* 0x000000eb73737221 */ /* 0x000fe20000010000 */
[----:B------:R-:W-:Y:S01]  /*2940*/  FADD.FTZ R114, R114, R236 ;  /* 0x000000ec72727221 */ /* 0x000fe20000010000 */
[----:B------:R-:W-:Y:S01]  /*2950*/  FFMA.FTZ R74, R24, R236, R74 ;  /* 0x000000ec184a7223 */ /* 0x000fe2000001004a */
[----:B--2---:R-:W-:Y:S01]  /*2960*/  FMUL.FTZ R221, R224, R234 ;  /* 0x000000eae0dd7220 */ /* 0x004fe20000410000 */
[----:B------:R-:W-:Y:S01]  /*2970*/  FFMA.FTZ R224, R14, R213, R222 ;  /* 0x000000d50ee07223 */ /* 0x000fe200000100de */
[----:B------:R-:W2:Y:S01]  /*2980*/  LDL R234, [R1+0xe8] ;  /* 0x0000e80001ea7983 */ /* 0x000ea20000100800 */
[----:B----4-:R-:W-:-:S03]  /*2990*/  FMUL.FTZ R222, R225, R233 ;  /* 0x000000e9e1de7220 */ /* 0x010fc60000410000 */
[----:B------:R-:W4:Y:S01]  /*29a0*/  LDL R233, [R1+0xe4] ;  /* 0x0000e40001e97983 */ /* 0x000f220000100800 */
[----:B------:R-:W-:Y:S01]  /*29b0*/  FFMA.FTZ R224, R15, R214, R224 ;  /* 0x000000d60fe07223 */ /* 0x000fe200000100e0 */
[----:B------:R-:W-:-:S03]  /*29c0*/  FADD.FTZ R225, R223, R215 ;  /* 0x000000d7dfe17221 */ /* 0x000fc60000010000 */
[----:B------:R-:W-:Y:S01]  /*29d0*/  FFMA.FTZ R224, R16, R215, R224 ;  /* 0x000000d710e07223 */ /* 0x000fe200000100e0 */
[----:B---3--:R-:W-:Y:S02]  /*29e0*/  FMUL.FTZ R223, R226, R236 ;  /* 0x000000ece2df7220 */ /* 0x008fe40000410000 */
[----:B------:R-:W3:Y:S01]  /*29f0*/  LDL R236, [R1+0xd0] ;  /* 0x0000d00001ec7983 */ /* 0x000ee20000100800 */
[----:B------:R-:W-:Y:S01]  /*2a00*/  FFMA.FTZ R226, R17, R216, R224 ;  /* 0x000000d811e27223 */ /* 0x000fe200000100e0 */
[----:B------:R-:W-:Y:S02]  /*2a10*/  FMUL.FTZ R224, R227, R235 ;  /* 0x000000ebe3e07220 */ /* 0x000fe40000410000 */
[----:B------:R-:W3:Y:S01]  /*2a20*/  LDL R235, [R1+0xec] ;  /* 0x0000ec0001eb7983 */ /* 0x000ee20000100800 */
[----:B------:R-:W-:-:S04]  /*2a30*/  FADD.FTZ R225, R225, R216 ;  /* 0x000000d8e1e17221 */ /* 0x000fc80000010000 */
[----:B------:R-:W-:Y:S01]  /*2a40*/  FADD.FTZ R225, R225, R217 ;  /* 0x000000d9e1e17221 */ /* 0x000fe20000010000 */
[----:B------:R-:W-:-:S03]  /*2a50*/  FFMA.FTZ R226, R18, R217, R226 ;  /* 0x000000d912e27223 */ /* 0x000fc600000100e2 */
[----:B------:R-:W-:Y:S01]  /*2a60*/  FADD.FTZ R227, R225, R218 ;  /* 0x000000dae1e37221 */ /* 0x000fe20000010000 */
[----:B------:R-:W-:-:S03]  /*2a70*/  FFMA.FTZ R226, R19, R218, R226 ;  /* 0x000000da13e27223 */ /* 0x000fc600000100e2 */
[----:B------:R-:W-:-:S04]  /*2a80*/  FADD.FTZ R227, R227, R219 ;  /* 0x000000dbe3e37221 */ /* 0x000fc80000010000 */
[----:B------:R-:W-:Y:S01]  /*2a90*/  FADD.FTZ R227, R227, R220 ;  /* 0x000000dce3e37221 */ /* 0x000fe20000010000 */
[----:B------:R-:W-:Y:S01]  /*2aa0*/  FMUL.FTZ R225, R228, R247 ;  /* 0x000000f7e4e17220 */ /* 0x000fe20000410000 */
[----:B------:R-:W-:Y:S01]  /*2ab0*/  FFMA.FTZ R228, R20, R219, R226 ;  /* 0x000000db14e47223 */ /* 0x000fe200000100e2 */
[----:B------:R-:W-:Y:S01]  /*2ac0*/  FMUL.FTZ R226, R229, R246 ;  /* 0x000000f6e5e27220 */ /* 0x000fe20000410000 */
[----:B------:R-:W-:Y:S02]  /*2ad0*/  FADD.FTZ R229, R227, R221 ;  /* 0x000000dde3e57221 */ /* 0x000fe40000010000 */
[----:B------:R-:W-:Y:S02]  /*2ae0*/  FFMA.FTZ R228, R21, R220, R228 ;  /* 0x000000dc15e47223 */ /* 0x000fe400000100e4 */
[----:B------:R-:W-:Y:S02]  /*2af0*/  FADD.FTZ R229, R229, R222 ;  /* 0x000000dee5e57221 */ /* 0x000fe40000010000 */
[----:B------:R-:W-:Y:S01]  /*2b00*/  FFMA.FTZ R228, R22, R221, R228 ;  /* 0x000000dd16e47223 */ /* 0x000fe200000100e4 */
[----:B------:R-:W-:Y:S01]  /*2b10*/  FMUL.FTZ R227, R230, R249 ;  /* 0x000000f9e6e37220 */ /* 0x000fe20000410000 */
[----:B------:R-:W-:-:S02]  /*2b20*/  FADD.FTZ R229, R229, R223 ;  /* 0x000000dfe5e57221 */ /* 0x000fc40000010000 */
[----:B------:R-:W-:Y:S01]  /*2b30*/  FFMA.FTZ R230, R23, R222, R228 ;  /* 0x000000de17e67223 */ /* 0x000fe200000100e4 */
[----:B------:R-:W-:Y:S01]  /*2b40*/  FMUL.FTZ R228, R231, R248 ;  /* 0x000000f8e7e47220 */ /* 0x000fe20000410000 */
[----:B------:R-:W-:Y:S02]  /*2b50*/  FADD.FTZ R231, R229, R224 ;  /* 0x000000e0e5e77221 */ /* 0x000fe40000010000 */
[----:B------:R-:W-:Y:S01]  /*2b60*/  FFMA.FTZ R230, R24, R223, R230 ;  /* 0x000000df18e67223 */ /* 0x000fe200000100e6 */
[----:B------:R-:W-:Y:S01]  /*2b70*/  FMUL.FTZ R26, R244, R26 ;  /* 0x0000001af41a7220 */ /* 0x000fe20000410000 */
[----:B------:R-:W-:Y:S02]  /*2b80*/  FADD.FTZ R231, R231, R225 ;  /* 0x000000e1e7e77221 */ /* 0x000fe40000010000 */
[----:B------:R-:W-:Y:S01]  /*2b90*/  FFMA.FTZ R230, R25, R224, R230 ;  /* 0x000000e019e67223 */ /* 0x000fe200000100e6 */
[----:B------:R-:W-:Y:S01]  /*2ba0*/  FMUL.FTZ R229, R232, R251 ;  /* 0x000000fbe8e57220 */ /* 0x000fe20000410000 */
[----:B------:R-:W-:Y:S01]  /*2bb0*/  FADD.FTZ R231, R231, R226 ;  /* 0x000000e2e7e77221 */ /* 0x000fe20000010000 */
[----:B------:R-:W-:Y:S01]  /*2bc0*/  FMUL.FTZ R27, R244, R27 ;  /* 0x0000001bf41b7220 */ /* 0x000fe20000410000 */
[----:B------:R-:W-:Y:S01]  /*2bd0*/  FFMA.FTZ R232, R26, R225, R230 ;  /* 0x000000e11ae87223 */ /* 0x000fe200000100e6 */
[C---:B------:R-:W-:Y:S01]  /*2be0*/  FMUL.FTZ R180, R244.reuse, R180 ;  /* 0x000000b4f4b47220 */ /* 0x040fe20000410000 */
[----:B------:R-:W-:-:S02]  /*2bf0*/  FMUL.FTZ R184, R244, R184 ;  /* 0x000000b8f4b87220 */ /* 0x000fc40000410000 */
[C---:B------:R-:W-:Y:S01]  /*2c00*/  FFMA.FTZ R232, R27.reuse, R226, R232 ;  /* 0x000000e21be87223 */ /* 0x040fe200000100e8 */
[----:B------:R-:W-:Y:S01]  /*2c10*/  FMUL.FTZ R181, R244, R181 ;  /* 0x000000b5f4b57220 */ /* 0x000fe20000410000 */
[----:B------:R-:W-:Y:S02]  /*2c20*/  FFMA.FTZ R82, R184, R131, R82 ;  /* 0x00000083b8527223 */ /* 0x000fe40000010052 */
        /* <DEDUP_REMOVED lines=11> */
[----:B----4-:R-:W-:Y:S01]  /*2ce0*/  FMUL.FTZ R230, R233, R250 ;  /* 0x000000fae9e67220 */ /* 0x010fe20000410000 */
[----:B------:R-:W-:-:S04]  /*2cf0*/  FADD.FTZ R233, R231, R227 ;  /* 0x000000e3e7e97221 */ /* 0x000fc80000010000 */
[----:B------:R-:W-:Y:S01]  /*2d00*/  FADD.FTZ R233, R233, R228 ;  /* 0x000000e4e9e97221 */ /* 0x000fe20000010000 */
[----:B--2---:R-:W-:Y:S01]  /*2d10*/  FMUL.FTZ R231, R234, R131 ;  /* 0x00000083eae77220 */ /* 0x004fe20000410000 */
[----:B------:R-:W-:Y:S01]  /*2d20*/  FFMA.FTZ R234, R181, R228, R232 ;  /* 0x000000e4b5ea7223 */ /* 0x000fe200000100e8 */
[----:B------:R1:W5:Y:S01]  /*2d30*/  LDL.LU R131, [R1+0x180] ;  /* 0x0001800001837983 */ /* 0x0003620000300800 */
[----:B------:R-:W-:-:S03]  /*2d40*/  FADD.FTZ R233, R233, R229 ;  /* 0x000000e5e9e97221 */ /* 0x000fc60000010000 */
[----:B------:R-:W2:Y:S01]  /*2d50*/  LDL R246, [R1+0xd4] ;  /* 0x0000d40001f67983 */ /* 0x000ea20000100800 */
[----:B---3--:R-:W-:Y:S01]  /*2d60*/  FMUL.FTZ R232, R235, R252 ;  /* 0x000000fcebe87220 */ /* 0x008fe20000410000 */
[----:B------:R-:W-:Y:S01]  /*2d70*/  FADD.FTZ R235, R233, R230 ;  /* 0x000000e6e9eb7221 */ /* 0x000fe20000010000 */
[----:B------:R-:W-:Y:S01]  /*2d80*/  FMUL.FTZ R233, R236, R130 ;  /* 0x00000082ece97220 */ /* 0x000fe20000410000 */
[----:B------:R-:W3:Y:S04]  /*2d90*/  LDL R247, [R1+0xd8] ;  /* 0x0000d80001f77983 */ /* 0x000ee80000100800 */
[----:B------:R1:W5:Y:S04]  /*2da0*/  LDL.LU R130, [R1+0x17c] ;  /* 0x00017c0001827983 */ /* 0x0003680000300800 */
[----:B------:R-:W4:Y:S01]  /*2db0*/  LDL R248, [R1+0xdc] ;  /* 0x0000dc0001f87983 */ /* 0x000f220000100800 */
[C---:B------:R-:W-:Y:S01]  /*2dc0*/  FMUL.FTZ R182, R244.reuse, R182 ;  /* 0x000000b6f4b67220 */ /* 0x040fe20000410000 */
[----:B------:R-:W-:-:S03]  /*2dd0*/  FMUL.FTZ R183, R244, R183 ;  /* 0x000000b7f4b77220 */ /* 0x000fc60000410000 */
[----:B------:R-:W-:-:S04]  /*2de0*/  FFMA.FTZ R234, R182, R229, R234 ;  /* 0x000000e5b6ea7223 */ /* 0x000fc800000100ea */
[----:B------:R-:W-:Y:S01]  /*2df0*/  FFMA.FTZ R234, R183, R230, R234 ;  /* 0x000000e6b7ea7223 */ /* 0x000fe200000100ea */
[----:B------:R-:W-:Y:S01]  /*2e00*/  FMUL.FTZ R185, R244, R185 ;  /* 0x000000b9f4b97220 */ /* 0x000fe20000410000 */
[----:B------:R-:W-:Y:S02]  /*2e10*/  FADD.FTZ R235, R235, R231 ;  /* 0x000000e7ebeb7221 */ /* 0x000fe40000010000 */
[----:B------:R-:W-:Y:S01]  /*2e20*/  FFMA.FTZ R236, R184, R231, R234 ;  /* 0x000000e7b8ec7223 */ /* 0x000fe200000100ea */
[C---:B------:R-:W-:Y:S01]  /*2e30*/  FMUL.FTZ R187, R244.reuse, R187 ;  /* 0x000000bbf4bb7220 */ /* 0x040fe20000410000 */
[----:B------:R-:W-:Y:S02]  /*2e40*/  FADD.FTZ R235, R235, R232 ;  /* 0x000000e8ebeb7221 */ /* 0x000fe40000010000 */
[----:B------:R-:W-:Y:S01]  /*2e50*/  FFMA.FTZ R236, R185, R232, R236 ;  /* 0x000000e8b9ec7223 */ /* 0x000fe200000100ec */
[C---:B------:R-:W-:Y:S01]  /*2e60*/  FMUL.FTZ R188, R244.reuse, R188 ;  /* 0x000000bcf4bc7220 */ /* 0x040fe20000410000 */
[----:B------:R-:W-:-:S02]  /*2e70*/  FMUL.FTZ R189, R244, R189 ;  /* 0x000000bdf4bd7220 */ /* 0x000fc40000410000 */
[----:B------:R-:W-:Y:S01]  /*2e80*/  FFMA.FTZ R236, R186, R233, R236 ;  /* 0x000000e9baec7223 */ /* 0x000fe200000100ec */
[-C--:B------:R-:W-:Y:S01]  /*2e90*/  FFMA.FTZ R85, R187, R129.reuse, R85 ;  /* 0x00000081bb557223 */ /* 0x080fe20000010055 */
[----:B------:R-:W-:Y:S01]  /*2ea0*/  FADD.FTZ R125, R125, R129 ;  /* 0x000000817d7d7221 */ /* 0x000fe20000010000 */
[----:B------:R-:W-:Y:S01]  /*2eb0*/  FFMA.FTZ R86, R188, R128, R86 ;  /* 0x00000080bc567223 */ /* 0x000fe20000010056 */
[----:B------:R-:W-:Y:S01]  /*2ec0*/  FADD.FTZ R126, R126, R128 ;  /* 0x000000807e7e7221 */ /* 0x000fe20000010000 */
[----:B------:R-:W-:Y:S01]  /*2ed0*/  FFMA.FTZ R87, R189, R2, R87 ;  /* 0x00000002bd577223 */ /* 0x000fe20000010057 */
[----:B------:R-:W-:Y:S01]  /*2ee0*/  FADD.FTZ R127, R127, R2 ;  /* 0x000000027f7f7221 */ /* 0x000fe20000010000 */
[----:B--2---:R-:W-:Y:S01]  /*2ef0*/  FMUL.FTZ R234, R246, R129 ;  /* 0x00000081f6ea7220 */ /* 0x004fe20000410000 */
[----:B------:R-:W-:Y:S01]  /*2f00*/  FADD.FTZ R246, R235, R233 ;  /* 0x000000e9ebf67221 */ /* 0x000fe20000010000 */
[----:B------:R1:W5:Y:S01]  /*2f10*/  LDL.LU R129, [R1+0x178] ;  /* 0x0001780001817983 */ /* 0x0003620000300800 */
[----:B---3--:R-:W-:Y:S01]  /*2f20*/  FMUL.FTZ R235, R247, R128 ;  /* 0x00000080f7eb7220 */ /* 0x008fe20000410000 */
[----:B------:R-:W-:-:S02]  /*2f30*/  FFMA.FTZ R247, R187, R234, R236 ;  /* 0x000000eabbf77223 */ /* 0x000fc400000100ec */
[----:B------:R1:W5:Y:S01]  /*2f40*/  LDL.LU R128, [R1+0x174] ;  /* 0x0001740001807983 */ /* 0x0003620000300800 */
[----:B----4-:R-:W-:-:S03]  /*2f50*/  FMUL.FTZ R236, R248, R2 ;  /* 0x00000002f8ec7220 */ /* 0x010fc60000410000 */
[----:B------:R1:W5:Y:S01]  /*2f60*/  LDL.LU R2, [R1+0x170] ;  /* 0x0001700001027983 */ /* 0x0003620000300800 */
        /* <DEDUP_REMOVED lines=12> */
[----:B-1----:R-:W-:-:S07]  /*3030*/  FFMA.FTZ R251, R189, R236, R247 ;  /* 0x000000ecbdfb7223 */ /* 0x002fce00000100f7 */
.L_x_10114:
[----:B------:R-:W-:Y:S05]  /*3040*/  BSYNC B1 ;  /* 0x0000000000017941 */ /* 0x000fea0003800000 */
.L_x_10112:
[----:B0----5:R-:W-:Y:S01]  /*3050*/  MOV R247, R206 ;  /* 0x000000ce00f77202 */ /* 0x021fe20000000f00 */
[----:B------:R-:W-:Y:S01]  /*3060*/  UMOV UR6, 0xffffffff ;  /* 0xffffffff00067882 */ /* 0x000fe20000000000 */
[----:B------:R-:W-:Y:S02]  /*3070*/  MOV R246, R204 ;  /* 0x000000cc00f67202 */ /* 0x000fe40000000f00 */
[----:B------:R-:W-:Y:S01]  /*3080*/  MOV R248, R202 ;  /* 0x000000ca00f87202 */ /* 0x000fe20000000f00 */
        /* <DEDUP_REMOVED lines=27> */
.L_x_10336:
[----:B0-----:R-:W2:Y:S01]  /*3240*/  LDL.LU R247, [R1+0x18] ;  /* 0x0000180001f77983 */ /* 0x001ea20000300800 */
[----:B------:R-:W0:Y:S01]  /*3250*/  LDC R248, c[0x0][0x218] ;  /* 0x00008600fff87b82 */ /* 0x000e220000000800 */
[----:B------:R-:W-:Y:S01]  /*3260*/  @P3 IADD3 R243, R243, -0x1, RZ ;  /* 0xfffffffff3f33810 */ /* 0x000fe20007ffe0ff */
[----:B-1----:R-:W-:-:S04]  /*3270*/  FADD.FTZ R251, R251, R246 ;  /* 0x000000f6fbfb7221 */ /* 0x002fc80000010000 */
        /* <DEDUP_REMOVED lines=21> */
.L_x_10117:
        /* <DEDUP_REMOVED lines=10> */
.L_x_10118:
[----:B------:R-:W-:Y:S05]  /*3470*/  BSYNC B1 ;  /* 0x0000000000017941 */ /* 0x000fea0003800000 */
.L_x_10116:
[----:B------:R-:W-:Y:S01]  /*3480*/  ISETP.NE.U32.AND P1, PT, RZ, UR12, PT ;  /* 0x0000000cff007c0c */ /* 0x000fe2000bf25070 */
[----:B------:R-:W-:Y:S03]  /*3490*/  BSSY B1, `(.L_x_10119) ;  /* 0x0000012000017945 */ /* 0x000fe60003800000 */
[----:B------:R-:W-:-:S13]  /*34a0*/  ISETP.NE.AND.EX P1, PT, RZ, UR13, PT, P1 ;  /* 0x0000000dff007c0c */ /* 0x000fda000bf25310 */
[----:B------:R-:W-:-:S04]  /*34b0*/  @P1 F2FP.F16.F32.PACK_AB R238, RZ, R237 ;  /* 0x000000edffee123e */ /* 0x000fc800000000ff */
[----:B------:R-:W-:Y:S01]  /*34c0*/  @P1 PRMT R172, R238, 0x7610, R172 ;  /* 0x00007610eeac1816 */ /* 0x000fe200000000ac */
[----:B------:R-:W-:Y:S06]  /*34d0*/  @!P3 BRA `(.L_x_10120) ;  /* 0x000000000034b947 */ /* 0x000fec0003800000 */
[----:B0-----:R-:W2:Y:S04]  /*34e0*/  LDL.LU R248, [R1+0x1c] ;  /* 0x00001c0001f87983 */ /* 0x001ea80000300800 */
[----:B------:R-:W3:Y:S01]  /*34f0*/  LDL R249, [R1+0xc0] ;  /* 0x0000c00001f97983 */ /* 0x000ee20000100800 */
[----:B------:R-:W-:Y:S01]  /*3500*/  FMUL.FTZ R237, R237, UR15 ;  /* 0x0000000feded7c20 */ /* 0x000fe20008410000 */
[----:B--2---:R-:W-:-:S03]  /*3510*/  LOP3.LUT P4, RZ, R248, 0xff, RZ, 0xc0, !PT ;  /* 0x000000fff8ff7812 */ /* 0x004fc6000788c0ff */
[----:B------:R-:W-:Y:S01]  /*3520*/  FMUL.FTZ R248, R237, UR14 ;  /* 0x0000000eedf87c20 */ /* 0x000fe20008410000 */
[----:B------:R-:W-:-:S09]  /*3530*/  MOV R237, RZ ;  /* 0x000000ff00ed7202 */ /* 0x000fd20000000f00 */
[----:B-----5:R-:W-:-:S05]  /*3540*/  @P4 HADD2.F32 R238, -RZ, R168.H0_H0 ;  /* 0x200000a8ffee4230 */ /* 0x020fca0000004100 */
[----:B------:R-:W-:-:S04]  /*3550*/  @P4 FMUL.FTZ R237, R248, R238 ;  /* 0x000000eef8ed4220 */ /* 0x000fc80000410000 */
[----:B------:R-:W-:Y:S01]  /*3560*/  FADD.FTZ R128, R128, R237 ;  /* 0x000000ed80807221 */ /* 0x000fe20000010000 */
[----:B---3--:R-:W-:-:S05]  /*3570*/  FMUL.FTZ R237, R249, R248 ;  /* 0x000000f8f9ed7220 */ /* 0x008fca0000410000 */
[----:B------:R-:W-:-:S04]  /*3580*/  FSEL R237, R237, RZ, P4 ;  /* 0x000000ffeded7208 */ /* 0x000fc80002000000 */
[----:B------:R-:W-:-:S04]  /*3590*/  F2FP.F16.F32.PACK_AB R237, RZ, R237 ;  /* 0x000000edffed723e */ /* 0x000fc800000000ff */
[----:B------:R-:W-:-:S07]  /*35a0*/  PRMT R176, R237, 0x7610, R176 ;  /* 0x00007610edb07816 */ /* 0x000fce00000000b0 */
.L_x_10120:
[----:B------:R-:W-:Y:S05]  /*35b0*/  BSYNC B1 ;  /* 0x0000000000017941 */ /* 0x000fea0003800000 */
.L_x_10119:
[----:B------:R-:W-:Y:S04]  /*35c0*/  BSSY B1, `(.L_x_10121) ;  /* 0x0000010000017945 */ /* 0x000fe80003800000 */
[----:B------:R-:W-:Y:S05]  /*35d0*/  @P2 BRA `(.L_x_10122) ;  /* 0x0000000000102947 */ /* 0x000fea0003800000 */
[----:B------:R-:W-:Y:S01]  /*35e0*/  HFMA2.MMA R237, -RZ, RZ, 0, 0 ;  /* 0x00000000ffed7435 */ /* 0x000fe200000001ff */
[----:B------:R-:W-:Y:S10]  /*35f0*/  @!P0 BRA `(.L_x_10123) ;  /* 0x0000000000308947 */ /* 0x000ff40003800000 */
[----:B------:R-:W-:Y:S01]  /*3600*/  HADD2.F32 R237, -RZ, R44.H1_H1 ;  /* 0x3000002cffed7230 */ /* 0x000fe20000004100 */
[----:B------:R-:W-:Y:S06]  /*3610*/  BRA `(.L_x_10123) ;  /* 0x0000000000287947 */ /* 0x000fec0003800000 */
.L_x_10122:
        /* <DEDUP_REMOVED lines=10> */
.L_x_10123:
[----:B------:R-:W-:Y:S05]  /*36c0*/  BSYNC B1 ;  /* 0x0000000000017941 */ /* 0x000fea0003800000 */
.L_x_10121:
[----:B------:R-:W-:Y:S01]  /*36d0*/  @P1 F2FP.F16.F32.PACK_AB R238, RZ, R237 ;  /* 0x000000edffee123e */ /* 0x000fe200000000ff */
        /* <DEDUP_REMOVED lines=8> */
[----:B-----5:R-:W-:-:S05]  /*3760*/  @P4 HADD2.F32 R238, -RZ, R168.H1_H1 ;  /* 0x300000a8ffee4230 */ /* 0x020fca0000004100 */
[----:B------:R-:W-:-:S04]  /*3770*/  @P4 FMUL.FTZ R237, R248, R238 ;  /* 0x000000eef8ed4220 */ /* 0x000fc80000410000 */
[----:B------:R-:W-:Y:S01]  /*3780*/  FADD.FTZ R129, R129, R237 ;  /* 0x000000ed81817221 */ /* 0x000fe20000010000 */
[----:B--2---:R-:W-:-:S05]  /*3790*/  FMUL.FTZ R237, R249, R248 ;  /* 0x000000f8f9ed7220 */ /* 0x004fca0000410000 */
[----:B------:R-:W-:-:S04]  /*37a0*/  FSEL R237, R237, RZ, P4 ;  /* 0x000000ffeded7208 */ /* 0x000fc80002000000 */
[----:B------:R-:W-:-:S04]  /*37b0*/  F2FP.F16.F32.PACK_AB R237, RZ, R237 ;  /* 0x000000edffed723e */ /* 0x000fc800000000ff */
[----:B------:R-:W-:-:S07]  /*37c0*/  PRMT R176, R176, 0x5410, R237 ;  /* 0x00005410b0b07816 */ /* 0x000fce00000000ed */
.L_x_10125:
[----:B------:R-:W-:Y:S05]  /*37d0*/  BSYNC B1 ;  /* 0x0000000000017941 */ /* 0x000fea0003800000 */
.L_x_10124:
[----:B------:R-:W-:Y:S04]  /*37e0*/  BSSY B1, `(.L_x_10126) ;  /* 0x0000010000017945 */ /* 0x000fe80003800000 */
[----:B------:R-:W-:Y:S05]  /*37f0*/  @P2 BRA `(.L_x_10127) ;  /* 0x0000000000102947 */ /* 0x000fea0003800000 */
[----:B------:R-:W-:Y:S01]  /*3800*/  HFMA2.MMA R237, -RZ, RZ, 0, 0 ;  /* 0x00000000ffed7435 */ /* 0x000fe200000001ff */
[----:B------:R-:W-:Y:S10]  /*3810*/  @!P0 BRA `(.L_x_10128) ;  /* 0x0000000000308947 */ /* 0x000ff40003800000 */
[----:B------:R-:W-:Y:S01]  /*3820*/  HADD2.F32 R237, -RZ, R45.H0_H0 ;  /* 0x2000002dffed7230 */ /* 0x000fe20000004100 */
[----:B------:R-:W-:Y:S06]  /*3830*/  BRA `(.L_x_10128) ;  /* 0x0000000000287947 */ /* 0x000fec0003800000 */
.L_x_10127:
        /* <DEDUP_REMOVED lines=10> */
.L_x_10128:
[----:B------:R-:W-:Y:S05]  /*38e0*/  BSYNC B1 ;  /* 0x0000000000017941 */ /* 0x000fea0003800000 */
.L_x_10126:
        /* <DEDUP_REMOVED lines=9> */
[----:B-----5:R-:W-:-:S05]  /*3980*/  @P4 HADD2.F32 R238, -RZ, R169.H0_H0 ;  /* 0x200000a9ffee4230 */ /* 0x020fca0000004100 */
[----:B------:R-:W-:-:S04]  /*3990*/  @P4 FMUL.FTZ R237, R248, R238 ;  /* 0x000000eef8ed4220 */ /* 0x000fc80000410000 */
[----:B------:R-:W-:Y:S01]  /*39a0*/  FADD.FTZ R130, R130, R237 ;  /* 0x000000ed82827221 */ /* 0x000fe20000010000 */
[----:B--2---:R-:W-:-:S05]  /*39b0*/  FMUL.FTZ R237, R249, R248 ;  /* 0x000000f8f9ed7220 */ /* 0x004fca0000410000 */
[----:B------:R-:W-:-:S04]  /*39c0*/  FSEL R237, R237, RZ, P4 ;  /* 0x000000ffeded7208 */ /* 0x000fc80002000000 */
[----:B------:R-:W-:-:S04]  /*39d0*/  F2FP.F16.F32.PACK_AB R237, RZ, R237 ;  /* 0x000000edffed723e */ /* 0x000fc800000000ff */
[----:B------:R-:W-:-:S07]  /*39e0*/  PRMT R177, R237, 0x7610, R177 ;  /* 0x00007610edb17816 */ /* 0x000fce00000000b1 */
.L_x_10130:
[----:B------:R-:W-:Y:S05]  /*39f0*/  BSYNC B1 ;  /* 0x0000000000017941 */ /* 0x000fea0003800000 */
.L_x_10129:
[----:B------:R-:W-:Y:S04]  /*3a00*/  BSSY B1, `(.L_x_10131) ;  /* 0x0000010000017945 */ /* 0x000fe80003800000 */
[----:B------:R-:W-:Y:S05]  /*3a10*/  @P2 BRA `(.L_x_10132) ;  /* 0x0000000000102947 */ /* 0x000fea0003800000 */
[----:B------:R-:W-:Y:S01]  /*3a20*/  HFMA2.MMA R237, -RZ, RZ, 0, 0 ;  /* 0x00000000ffed7435 */ /* 0x000fe200000001ff */
[----:B------:R-:W-:Y:S10]  /*3a30*/  @!P0 BRA `(.L_x_10133) ;  /* 0x0000000000308947 */ /* 0x000ff40003800000 */
[----:B------:R-:W-:Y:S01]  /*3a40*/  HADD2.F32 R237, -RZ, R45.H1_H1 ;  /* 0x3000002dffed7230 */ /* 0x000fe20000004100 */
[----:B------:R-:W-:Y:S06]  /*3a50*/  BRA `(.L_x_10133) ;  /* 0x0000000000287947 */ /* 0x000fec0003800000 */
.L_x_10132:
[----:B0-----:R-:W2:Y:S01]  /*3a60*/  LDL R248, [R1+0x4] ;  /* 0x0000040001f87983 */ /* 0x001ea20000100800 */
[----:B------:R-:W0:Y:S03]  /*3a70*/  LDC.U8 R249, c[0x0][0x2a0] ;  /* 0x0000a800fff97b82 */ /* 0x000e260000000000 */
[----:B------:R-:W3:Y:S01]  /*3a80*/  LDL R238, [R1] ;  /* 0x0000000001ee7983 */ /* 0x000ee20000100800 */
[----:B0-----:R-:W-:-:S04]  /*3a90*/  ISETP.NE.AND P4, PT, R249, RZ, PT ;  /* 0x000000fff900720c */ /* 0x001fc80003f85270 */
[----:B------:R-:W-:-:S05]  /*3aa0*/  FSEL R237, R243, RZ, !P4 ;  /* 0x000000fff3ed7208 */ /* 0x000fca0006000000 */
[----:B--2---:R-:W-:-:S04]  /*3ab0*/  FFMA.FTZ R237, R248, R246, R237 ;  /* 0x000000f6f8ed7223 */ /* 0x004fc800000100ed */
[----:B---3--:R-:W-:Y:S01]  /*3ac0*/  FADD.FTZ R237, R238, -R237 ;  /* 0x800000edeeed7221 */ /* 0x008fe20000010000 */
[----:B------:R-:W-:-:S03]  /*3ad0*/  @P0 HADD2.F32 R238, -RZ, R45.H1_H1 ;  /* 0x3000002dffee0230 */ /* 0x000fc60000004100 */
[----:B------:R-:W-:-:S04]  /*3ae0*/  FMUL.FTZ R237, R244, R237 ;  /* 0x000000edf4ed7220 */ /* 0x000fc80000410000 */
[----:B------:R-:W-:-:S07]  /*3af0*/  @P0 FADD.FTZ R237, R237, R238 ;  /* 0x000000eeeded0221 */ /* 0x000fce0000010000 */
.L_x_10133:
[----:B------:R-:W-:Y:S05]  /*3b00*/  BSYNC B1 ;  /* 0x0000000000017941 */ /* 0x000fea0003800000 */
.L_x_10131:
        /* <DEDUP_REMOVED lines=16> */
.L_x_10135:
[----:B------:R-:W-:Y:S05]  /*3c10*/  BSYNC B1 ;  /* 0x0000000000017941 */ /* 0x000fea0003800000 */
.L_x_10134:
[----:B------:R-:W-:Y:S04]  /*3c20*/  BSSY B1, `(.L_x_10136) ;  /* 0x000000e000017945 */ /* 0x000fe80003800000 */
[----:B------:R-:W-:Y:S05]  /*3c30*/  @P2 BRA `(.L_x_10137) ;  /* 0x0000000000102947 */ /* 0x000fea0003800000 */
[----:B------:R-:W-:Y:S01]  /*3c40*/  HFMA2.MMA R237, -RZ, RZ, 0, 0 ;  /* 0x00000000ffed7435 */ /* 0x000fe200000001ff */
[----:B------:R-:W-:Y:S10]  /*3c50*/  @!P0 BRA `(.L_x_10138) ;  /* 0x0000000000288947 */ /* 0x000ff40003800000 */
[----:B------:R-:W-:Y:S01]  /*3c60*/  HADD2.F32 R237, -RZ, R46.H0_H0 ;  /* 0x2000002effed7230 */ /* 0x000fe20000004100 */
[----:B------:R-:W-:Y:S06]  /*3c70*/  BRA `(.L_x_10138) ;  /* 0x0000000000207947 */ /* 0x000fec0003800000 */
.L_x_10137:
        /* <DEDUP_REMOVED lines=8> */
.L_x_10138:
[----:B------:R-:W-:Y:S05]  /*3d00*/  BSYNC B1 ;  /* 0x0000000000017941 */ /* 0x000fea0003800000 */
.L_x_10136:
        /* <DEDUP_REMOVED lines=16> */
.L_x_10140:
[----:B------:R-:W-:Y:S05]  /*3e10*/  BSYNC B1 ;  /* 0x0000000000017941 */ /* 0x000fea0003800000 */
.L_x_10139:
[----:B------:R-:W-:Y:S04]  /*3e20*/  BSSY B1, `(.L_x_10141) ;  /* 0x000000e000017945 */ /* 0x000fe80003800000 */
[----:B------:R-:W-:Y:S05]  /*3e30*/  @P2 BRA `(.L_x_10142) ;  /* 0x0000000000102947 */ /* 0x000fea0003800000 */
[----:B------:R-:W-:Y:S01]  /*3e40*/  HFMA2.MMA R237, -RZ, RZ, 0, 0 ;  /* 0x00000000ffed7435 */ /* 0x000fe200000001ff */
[----:B------:R-:W-:Y:S10]  /*3e50*/  @!P0 BRA `(.L_x_10143) ;  /* 0x0000000000288947 */ /* 0x000ff40003800000 */
[----:B------:R-:W-:Y:S01]  /*3e60*/  HADD2.F32 R237, -RZ, R46.H1_H1 ;  /* 0x3000002effed7230 */ /* 0x000fe20000004100 */
[----:B------:R-:W-:Y:S06]  /*3e70*/  BRA `(.L_x_10143) ;  /* 0x0000000000207947 */ /* 0x000fec0003800000 */
.L_x_10142:
        /* <DEDUP_REMOVED lines=8> */
.L_x_10143:
[----:B------:R-:W-:Y:S05]  /*3f00*/  BSYNC B1 ;  /* 0x0000000000017941 */ /* 0x000fea0003800000 */
.L_x_10141:
        /* <DEDUP_REMOVED lines=16> */
.L_x_10145:
[----:B------:R-:W-:Y:S05]  /*4010*/  BSYNC B1 ;  /* 0x0000000000017941 */ /* 0x000fea0003800000 */
.L_x_10144:
[----:B------:R-:W-:Y:S04]  /*4020*/  BSSY B1, `(.L_x_10146) ;  /* 0x000000e000017945 */ /* 0x000fe80003800000 */
[----:B------:R-:W-:Y:S05]  /*4030*/  @P2 BRA `(.L_x_10147) ;  /* 0x0000000000102947 */ /* 0x000fea0003800000 */
[----:B------:R-:W-:Y:S01]  /*4040*/  HFMA2.MMA R237, -RZ, RZ, 0, 0 ;  /* 0x00000000ffed7435 */ /* 0x000fe200000001ff */
[----:B------:R-:W-:Y:S10]  /*4050*/  @!P0 BRA `(.L_x_10148) ;  /* 0x0000000000288947 */ /* 0x000ff40003800000 */
[----:B------:R-:W-:Y:S01]  /*4060*/  HADD2.F32 R237, -RZ, R47.H0_H0 ;  /* 0x2000002fffed7230 */ /* 0x000fe20000004100 */
[----:B------:R-:W-:Y:S06]  /*4070*/  BRA `(.L_x_10148) ;  /* 0x0000000000207947 */ /* 0x000fec0003800000 */
.L_x_10147:
        /* <DEDUP_REMOVED lines=8> */
.L_x_10148:
[----:B------:R-:W-:Y:S05]  /*4100*/  BSYNC B1 ;  /* 0x0000000000017941 */ /* 0x000fea0003800000 */
.L_x_10146:
        /* <DEDUP_REMOVED lines=16> */
.L_x_10150:
[----:B------:R-:W-:Y:S05]  /*4210*/  BSYNC B1 ;  /* 0x0000000000017941 */ /* 0x000fea0003800000 */
.L_x_10149:
[----:B------:R-:W-:Y:S04]  /*4220*/  BSSY B1, `(.L_x_10151) ;  /* 0x000000e000017945 */ /* 0x000fe80003800000 */
[----:B------:R-:W-:Y:S05]  /*4230*/  @P2 BRA `(.L_x_10152) ;  /* 0x0000000000102947 */ /* 0x000fea0003800000 */
[----:B------:R-:W-:Y:S01]  /*4240*/  HFMA2.MMA R237, -RZ, RZ, 0, 0 ;  /* 0x00000000ffed7435 */ /* 0x000fe200000001ff */
[----:B------:R-:W-:Y:S10]  /*4250*/  @!P0 BRA `(.L_x_10153) ;  /* 0x0000000000288947 */ /* 0x000ff40003800000 */
[----:B------:R-:W-:Y:S01]  /*4260*/  HADD2.F32 R237, -RZ, R47.H1_H1 ;  /* 0x3000002fffed7230 */ /* 0x000fe20000004100 */
[----:B------:R-:W-:Y:S06]  /*4270*/  BRA `(.L_x_10153) ;  /* 0x0000000000207947 */ /* 0x000fec0003800000 */
.L_x_10152:
        /* <DEDUP_REMOVED lines=8> */
.L_x_10153:
[----:B------:R-:W-:Y:S05]  /*4300*/  BSYNC B1 ;  /* 0x0000000000017941 */ /* 0x000fea0003800000 */
.L_x_10151:
        /* <DEDUP_REMOVED lines=16> */
.L_x_10155:
[----:B------:R-:W-:Y:S05]  /*4410*/  BSYNC B1 ;  /* 0x0000000000017941 */ /* 0x000fea0003800000 */
.L_x_10154:
        /* <DEDUP_REMOVED lines=12> */
.L_x_10157:
[----:B------:R-:W-:Y:S05]  /*44e0*/  BSYNC B1 ;  /* 0x0000000000017941 */ /* 0x000fea0003800000 */
.L_x_10156:
[----:B------:R-:W-:Y:S04]  /*44f0*/  BSSY B1, `(.L_x_10158) ;  /* 0x000000e000017945 */ /* 0x000fe80003800000 */
[----:B------:R-:W-:Y:S05]  /*4500*/  @P2 BRA `(.L_x_10159) ;  /* 0x0000000000102947 */ /* 0x000fea0003800000 */
[----:B-1----:R-:W-:Y:S01]  /*4510*/  HFMA2.MMA R207, -RZ, RZ, 0, 0 ;  /* 0x00000000ffcf7435 */ /* 0x002fe200000001ff */
[----:B------:R-:W-:Y:S10]  /*4520*/  @!P0 BRA `(.L_x_10160) ;  /* 0x0000000000288947 */ /* 0x000ff40003800000 */
[----:B------:R-:W-:Y:S01]  /*4530*/  HADD2.F32 R207, -RZ, R40.H0_H0 ;  /* 0x20000028ffcf7230 */ /* 0x000fe20000004100 */
[----:B------:R-:W-:Y:S06]  /*4540*/  BRA `(.L_x_10160) ;  /* 0x0000000000207947 */ /* 0x000fec0003800000 */
.L_x_10159:
[----:B-1----:R-:W1:Y:S02]  /*4550*/  LDC.U8 R206, c[0x0][0x2a0] ;  /* 0x0000a800ffce7b82 */ /* 0x002e640000000000 */
[----:B-1----:R-:W-:-:S04]  /*4560*/  ISETP.NE.AND P4, PT, R206, RZ, PT ;  /* 0x000000ffce00720c */ /* 0x002fc80003f85270 */
[----:B------:R-:W-:-:S05]  /*4570*/  FSEL R206, R243, RZ, !P4 ;  /* 0x000000fff3ce7208 */ /* 0x000fca0006000000 */
[----:B------:R-:W-:-:S04]  /*4580*/  FFMA.FTZ R206, R6, R246, R206 ;  /* 0x000000f606ce7223 */ /* 0x000fc800000100ce */
[----:B------:R-:W-:-:S04]  /*4590*/  FADD.FTZ R206, R195, -R206 ;  /* 0x800000cec3ce7221 */ /* 0x000fc80000010000 */
[----:B------:R-:W-:Y:S01]  /*45a0*/  FMUL.FTZ R207, R244, R206 ;  /* 0x000000cef4cf7220 */ /* 0x000fe20000410000 */
[----:B------:R-:W-:-:S05]  /*45b0*/  @P0 HADD2.F32 R206, -RZ, R40.H0_H0 ;  /* 0x20000028ffce0230 */ /* 0x000fca0000004100 */
[----:B------:R-:W-:-:S07]  /*45c0*/  @P0 FADD.FTZ R207, R207, R206 ;  /* 0x000000cecfcf0221 */ /* 0x000fce0000010000 */
.L_x_10160:
[----:B------:R-:W-:Y:S05]  /*45d0*/  BSYNC B1 ;  /* 0x0000000000017941 */ /* 0x000fea0003800000 */
.L_x_10158:
[----:B------:R-:W-:Y:S01]  /*45e0*/  @P1 F2FP.F16.F32.PACK_AB R206, RZ, R207 ;  /* 0x000000cfffce123e */ /* 0x000fe200000000ff */
        /* <DEDUP_REMOVED lines=9> */
[----:B-----5:R-:W-:-:S05]  /*4680*/  @P4 HADD2.F32 R237, -RZ, R168.H0_H0 ;  /* 0x200000a8ffed4230 */ /* 0x020fca0000004100 */
[-C--:B------:R-:W-:Y:S01]  /*4690*/  @P4 FMUL.FTZ R207, R237, R206.reuse ;  /* 0x000000ceedcf4220 */ /* 0x080fe20000410000 */
[----:B---3--:R-:W-:-:S03]  /*46a0*/  FMUL.FTZ R206, R238, R206 ;  /* 0x000000ceeece7220 */ /* 0x008fc60000410000 */
[----:B------:R-:W-:Y:S02]  /*46b0*/  FADD.FTZ R136, R136, R207 ;  /* 0x000000cf88887221 */ /* 0x000fe40000010000 */
[----:B------:R-:W-:-:S04]  /*46c0*/  FSEL R206, R206, RZ, P4 ;  /* 0x000000ffcece7208 */ /* 0x000fc80002000000 */
[----:B------:R-:W-:-:S04]  /*46d0*/  F2FP.F16.F32.PACK_AB R206, RZ, R206 ;  /* 0x000000ceffce723e */ /* 0x000fc800000000ff */
[----:B------:R-:W-:-:S07]  /*46e0*/  PRMT R176, R206, 0x7610, R176 ;  /* 0x00007610ceb07816 */ /* 0x000fce00000000b0 */
.L_x_10162:
[----:B------:R-:W-:Y:S05]  /*46f0*/  BSYNC B1 ;  /* 0x0000000000017941 */ /* 0x000fea0003800000 */
.L_x_10161:
[----:B------:R-:W-:Y:S04]  /*4700*/  BSSY B1, `(.L_x_10163) ;  /* 0x000000e000017945 */ /* 0x000fe80003800000 */
[----:B------:R-:W-:Y:S05]  /*4710*/  @P2 BRA `(.L_x_10164) ;  /* 0x0000000000102947 */ /* 0x000fea0003800000 */
[----:B------:R-:W-:Y:S01]  /*4720*/  HFMA2.MMA R207, -RZ, RZ, 0, 0 ;  /* 0x00000000ffcf7435 */ /* 0x000fe200000001ff */
[----:B------:R-:W-:Y:S10]  /*4730*/  @!P0 BRA `(.L_x_10165) ;  /* 0x0000000000288947 */ /* 0x000ff40003800000 */
[----:B------:R-:W-:Y:S01]  /*4740*/  HADD2.F32 R207, -RZ, R40.H1_H1 ;  /* 0x30000028ffcf7230 */ /* 0x000fe20000004100 */
[----:B------:R-:W-:Y:S06]  /*4750*/  BRA `(.L_x_10165) ;  /* 0x0000000000207947 */ /* 0x000fec0003800000 */
.L_x_10164:
        /* <DEDUP_REMOVED lines=8> */
.L_x_10165:
[----:B------:R-:W-:Y:S05]  /*47e0*/  BSYNC B1 ;  /* 0x0000000000017941 */ /* 0x000fea0003800000 */
.L_x_10163:
        /* <DEDUP_REMOVED lines=16> */
.L_x_10167:
[----:B------:R-:W-:Y:S05]  /*48f0*/  BSYNC B1 ;  /* 0x0000000000017941 */ /* 0x000fea0003800000 */
.L_x_10166:
[----:B------:R-:W-:Y:S04]  /*4900*/  BSSY B1, `(.L_x_10168) ;  /* 0x000000e000017945 */ /* 0x000fe80003800000 */
[----:B------:R-:W-:Y:S05]  /*4910*/  @P2 BRA `(.L_x_10169) ;  /* 0x0000000000102947 */ /* 0x000fea0003800000 */
[----:B------:R-:W-:Y:S01]  /*4920*/  HFMA2.MMA R207, -RZ, RZ, 0, 0 ;  /* 0x00000000ffcf7435 */ /* 0x000fe200000001ff */
[----:B------:R-:W-:Y:S10]  /*4930*/  @!P0 BRA `(.L_x_10170) ;  /* 0x0000000000288947 */ /* 0x000ff40003800000 */
[----:B------:R-:W-:Y:S01]  /*4940*/  HADD2.F32 R207, -RZ, R41.H0_H0 ;  /* 0x20000029ffcf7230 */ /* 0x000fe20000004100 */
[----:B------:R-:W-:Y:S06]  /*4950*/  BRA `(.L_x_10170) ;  /* 0x0000000000207947 */ /* 0x000fec0003800000 */
.L_x_10169:
        /* <DEDUP_REMOVED lines=8> */
.L_x_10170:
[----:B------:R-:W-:Y:S05]  /*49e0*/  BSYNC B1 ;  /* 0x0000000000017941 */ /* 0x000fea0003800000 */
.L_x_10168:
        /* <DEDUP_REMOVED lines=16> */
.L_x_10172:
[----:B------:R-:W-:Y:S05]  /*4af0*/  BSYNC B1 ;  /* 0x0000000000017941 */ /* 0x000fea0003800000 */
.L_x_10171:
[----:B------:R-:W-:Y:S04]  /*4b00*/  BSSY B1, `(.L_x_10173) ;  /* 0x000000e000017945 */ /* 0x000fe80003800000 */
[----:B------:R-:W-:Y:S05]  /*4b10*/  @P2 BRA `(.L_x_10174) ;  /* 0x0000000000102947 */ /* 0x000fea0003800000 */
[----:B------:R-:W-:Y:S01]  /*4b20*/  HFMA2.MMA R207, -RZ, RZ, 0, 0 ;  /* 0x00000000ffcf7435 */ /* 0x000fe200000001ff */
[----:B------:R-:W-:Y:S10]  /*4b30*/  @!P0 BRA `(.L_x_10175) ;  /* 0x0000000000288947 */ /* 0x000ff40003800000 */
[----:B------:R-:W-:Y:S01]  /*4b40*/  HADD2.F32 R207, -RZ, R41.H1_H1 ;  /* 0x30000029ffcf7230 */ /* 0x000fe20000004100 */
[----:B------:R-:W-:Y:S06]  /*4b50*/  BRA `(.L_x_10175) ;  /* 0x0000000000207947 */ /* 0x000fec0003800000 */
.L_x_10174:
        /* <DEDUP_REMOVED lines=8> */
.L_x_10175:
[----:B------:R-:W-:Y:S05]  /*4be0*/  BSYNC B1 ;  /* 0x0000000000017941 */ /* 0x000fea0003800000 */
.L_x_10173:
        /* <DEDUP_REMOVED lines=16> */
.L_x_10177:
[----:B------:R-:W-:Y:S05]  /*4cf0*/  BSYNC B1 ;  /* 0x0000000000017941 */ /* 0x000fea0003800000 */
.L_x_10176:
[----:B------:R-:W-:Y:S04]  /*4d00*/  BSSY B1, `(.L_x_10178) ;  /* 0x000000e000017945 */ /* 0x000fe80003800000 */
[----:B------:R-:W-:Y:S05]  /*4d10*/  @P2 BRA `(.L_x_10179) ;  /* 0x0000000000102947 */ /* 0x000fea0003800000 */
[----:B------:R-:W-:Y:S01]  /*4d20*/  HFMA2.MMA R207, -RZ, RZ, 0, 0 ;  /* 0x00000000ffcf7435 */ /* 0x000fe200000001ff */
[----:B------:R-:W-:Y:S10]  /*4d30*/  @!P0 BRA `(.L_x_10180) ;  /* 0x0000000000288947 */ /* 0x000ff40003800000 */
[----:B------:R-:W-:Y:S01]  /*4d40*/  HADD2.F32 R207, -RZ, R42.H0_H0 ;  /* 0x2000002affcf7230 */ /* 0x000fe20000004100 */
[----:B------:R-:W-:Y:S06]  /*4d50*/  BRA `(.L_x_10180) ;  /* 0x0000000000207947 */ /* 0x000fec0003800000 */
.L_x_10179:
        /* <DEDUP_REMOVED lines=8> */
.L_x_10180:
[----:B------:R-:W-:Y:S05]  /*4de0*/  BSYNC B1 ;  /* 0x0000000000017941 */ /* 0x000fea0003800000 */
.L_x_10178:
        /* <DEDUP_REMOVED lines=16> */
.L_x_10182:
[----:B------:R-:W-:Y:S05]  /*4ef0*/  BSYNC B1 ;  /* 0x0000000000017941 */ /* 0x000fea0003800000 */
.L_x_10181:
[----:B------:R-:W-:Y:S04]  /*4f00*/  BSSY B1, `(.L_x_10183) ;  /* 0x000000e000017945 */ /* 0x000fe80003800000 */
[----:B------:R-:W-:Y:S05]  /*4f10*/  @P2 BRA `(.L_x_10184) ;  /* 0x0000000000102947 */ /* 0x000fea0003800000 */
[----:B------:R-:W-:Y:S01]  /*4f20*/  HFMA2.MMA R207, -RZ, RZ, 0, 0 ;  /* 0x00000000ffcf7435 */ /* 0x000fe200000001ff */
[----:B------:R-:W-:Y:S10]  /*4f30*/  @!P0 BRA `(.L_x_10185) ;  /* 0x0000000000288947 */ /* 0x000ff40003800000 */
[----:B------:R-:W-:Y:S01]  /*4f40*/  HADD2.F32 R207, -RZ, R42.H1_H1 ;  /* 0x3000002affcf7230 */ /* 0x000fe20000004100 */
[----:B------:R-:W-:Y:S06]  /*4f50*/  BRA `(.L_x_10185) ;  /* 0x0000000000207947 */ /* 0x000fec0003800000 */
.L_x_10184:
        /* <DEDUP_REMOVED lines=8> */
.L_x_10185:
[----:B------:R-:W-:Y:S05]  /*4fe0*/  BSYNC B1 ;  /* 0x0000000000017941 */ /* 0x000fea0003800000 */
.L_x_10183:
        /* <DEDUP_REMOVED lines=16> */
.L_x_10187:
[----:B------:R-:W-:Y:S05]  /*50f0*/  BSYNC B1 ;  /* 0x0000000000017941 */ /* 0x000fea0003800000 */
.L_x_10186:
[----:B------:R-:W-:Y:S04]  /*5100*/  BSSY B1, `(.L_x_10188) ;  /* 0x000000e000017945 */ /* 0x000fe80003800000 */
[----:B------:R-:W-:Y:S05]  /*5110*/  @P2 BRA `(.L_x_10189) ;  /* 0x0000000000102947 */ /* 0x000fea0003800000 */
[----:B------:R-:W-:Y:S01]  /*5120*/  HFMA2.MMA R207, -RZ, RZ, 0, 0 ;  /* 0x00000000ffcf7435 */ /* 0x000fe200000001ff */
[----:B------:R-:W-:Y:S10]  /*5130*/  @!P0 BRA `(.L_x_10190) ;  /* 0x0000000000288947 */ /* 0x000ff40003800000 */
[----:B------:R-:W-:Y:S01]  /*5140*/  HADD2.F32 R207, -RZ, R43.H0_H0 ;  /* 0x2000002bffcf7230 */ /* 0x000fe20000004100 */
[----:B------:R-:W-:Y:S06]  /*5150*/  BRA `(.L_x_10190) ;  /* 0x0000000000207947 */ /* 0x000fec0003800000 */
.L_x_10189:
        /* <DEDUP_REMOVED lines=8> */
.L_x_10190:
[----:B------:R-:W-:Y:S05]  /*51e0*/  BSYNC B1 ;  /* 0x0000000000017941 */ /* 0x000fea0003800000 */
.L_x_10188:
        /* <DEDUP_REMOVED lines=16> */
.L_x_10192:
[----:B------:R-:W-:Y:S05]  /*52f0*/  BSYNC B1 ;  /* 0x0000000000017941 */ /* 0x000fea0003800000 */
.L_x_10191:
[----:B------:R-:W-:Y:S04]  /*5300*/  BSSY B1, `(.L_x_10193) ;  /* 0x000000e000017945 */ /* 0x000fe80003800000 */
[----:B------:R-:W-:Y:S05]  /*5310*/  @P2 BRA `(.L_x_10194) ;  /* 0x0000000000102947 */ /* 0x000fea0003800000 */
[----:B------:R-:W-:Y:S01]  /*5320*/  HFMA2.MMA R207, -RZ, RZ, 0, 0 ;  /* 0x00000000ffcf7435 */ /* 0x000fe200000001ff */
[----:B------:R-:W-:Y:S10]  /*5330*/  @!P0 BRA `(.L_x_10195) ;  /* 0x0000000000288947 */ /* 0x000ff40003800000 */
[----:B------:R-:W-:Y:S01]  /*5340*/  HADD2.F32 R207, -RZ, R43.H1_H1 ;  /* 0x3000002bffcf7230 */ /* 0x000fe20000004100 */
[----:B------:R-:W-:Y:S06]  /*5350*/  BRA `(.L_x_10195) ;  /* 0x0000000000207947 */ /* 0x000fec0003800000 */
.L_x_10194:
        /* <DEDUP_REMOVED lines=8> */
.L_x_10195:
[----:B------:R-:W-:Y:S05]  /*53e0*/  BSYNC B1 ;  /* 0x0000000000017941 */ /* 0x000fea0003800000 */
.L_x_10193:
        /* <DEDUP_REMOVED lines=16> */
.L_x_10197:
[----:B------:R-:W-:Y:S05]  /*54f0*/  BSYNC B1 ;  /* 0x0000000000017941 */ /* 0x000fea0003800000 */
.L_x_10196:
        /* <DEDUP_REMOVED lines=13> */
.L_x_10199:
[----:B------:R-:W-:Y:S05]  /*55d0*/  BSYNC B1 ;  /* 0x0000000000017941 */ /* 0x000fea0003800000 */
.L_x_10198:
[----:B------:R-:W-:Y:S04]  /*55e0*/  BSSY B1, `(.L_x_10200) ;  /* 0x000000e000017945 */ /* 0x000fe80003800000 */
[----:B------:R-:W-:Y:S05]  /*55f0*/  @P2 BRA `(.L_x_10201) ;  /* 0x0000000000102947 */ /* 0x000fea0003800000 */
[----:B------:R-:W-:Y:S01]  /*5600*/  HFMA2.MMA R206, -RZ, RZ, 0, 0 ;  /* 0x00000000ffce7435 */ /* 0x000fe200000001ff */
[----:B------:R-:W-:Y:S10]  /*5610*/  @!P0 BRA `(.L_x_10202) ;  /* 0x0000000000288947 */ /* 0x000ff40003800000 */
[----:B------:R-:W-:Y:S01]  /*5620*/  HADD2.F32 R206, -RZ, R36.H0_H0 ;  /* 0x20000024ffce7230 */ /* 0x000fe20000004100 */
[----:B------:R-:W-:Y:S06]  /*5630*/  BRA `(.L_x_10202) ;  /* 0x0000000000207947 */ /* 0x000fec0003800000 */
.L_x_10201:
        /* <DEDUP_REMOVED lines=8> */
.L_x_10202:
[----:B------:R-:W-:Y:S05]  /*56c0*/  BSYNC B1 ;  /* 0x0000000000017941 */ /* 0x000fea0003800000 */
.L_x_10200:
        /* <DEDUP_REMOVED lines=17> */
.L_x_10204:
[----:B------:R-:W-:Y:S05]  /*57e0*/  BSYNC B1 ;  /* 0x0000000000017941 */ /* 0x000fea0003800000 */
.L_x_10203:
[----:B------:R-:W-:Y:S04]  /*57f0*/  BSSY B1, `(.L_x_10205) ;  /* 0x000000e000017945 */ /* 0x000fe80003800000 */
[----:B------:R-:W-:Y:S05]  /*5800*/  @P2 BRA `(.L_x_10206) ;  /* 0x0000000000102947 */ /* 0x000fea0003800000 */
[----:B------:R-:W-:Y:S01]  /*5810*/  HFMA2.MMA R205, -RZ, RZ, 0, 0 ;  /* 0x00000000ffcd7435 */ /* 0x000fe200000001ff */
[----:B------:R-:W-:Y:S10]  /*5820*/  @!P0 BRA `(.L_x_10207) ;  /* 0x0000000000288947 */ /* 0x000ff40003800000 */
[----:B------:R-:W-:Y:S01]  /*5830*/  HADD2.F32 R205, -RZ, R36.H1_H1 ;  /* 0x30000024ffcd7230 */ /* 0x000fe20000004100 */
[----:B------:R-:W-:Y:S06]  /*5840*/  BRA `(.L_x_10207) ;  /* 0x0000000000207947 */ /* 0x000fec0003800000 */
.L_x_10206:
        /* <DEDUP_REMOVED lines=8> */
.L_x_10207:
[----:B------:R-:W-:Y:S05]  /*58d0*/  BSYNC B1 ;  /* 0x0000000000017941 */ /* 0x000fea0003800000 */
.L_x_10205:
        /* <DEDUP_REMOVED lines=16> */
.L_x_10209:
[----:B------:R-:W-:Y:S05]  /*59e0*/  BSYNC B1 ;  /* 0x0000000000017941 */ /* 0x000fea0003800000 */
.L_x_10208:
[----:B------:R-:W-:Y:S04]  /*59f0*/  BSSY B1, `(.L_x_10210) ;  /* 0x000000e000017945 */ /* 0x000fe80003800000 */
[----:B------:R-:W-:Y:S05]  /*5a00*/  @P2 BRA `(.L_x_10211) ;  /* 0x0000000000102947 */ /* 0x000fea0003800000 */
[----:B------:R-:W-:Y:S01]  /*5a10*/  HFMA2.MMA R205, -RZ, RZ, 0, 0 ;  /* 0x00000000ffcd7435 */ /* 0x000fe200000001ff */
[----:B------:R-:W-:Y:S10]  /*5a20*/  @!P0 BRA `(.L_x_10212) ;  /* 0x0000000000288947 */ /* 0x000ff40003800000 */
[----:B------:R-:W-:Y:S01]  /*5a30*/  HADD2.F32 R205, -RZ, R37.H0_H0 ;  /* 0x20000025ffcd7230 */ /* 0x000fe20000004100 */
[----:B------:R-:W-:Y:S06]  /*5a40*/  BRA `(.L_x_10212) ;  /* 0x0000000000207947 */ /* 0x000fec0003800000 */
.L_x_10211:
        /* <DEDUP_REMOVED lines=8> */
.L_x_10212:
[----:B------:R-:W-:Y:S05]  /*5ad0*/  BSYNC B1 ;  /* 0x0000000000017941 */ /* 0x000fea0003800000 */
.L_x_10210:
        /* <DEDUP_REMOVED lines=16> */
.L_x_10214:
[----:B------:R-:W-:Y:S05]  /*5be0*/  BSYNC B1 ;  /* 0x0000000000017941 */ /* 0x000fea0003800000 */
.L_x_10213:
[----:B------:R-:W-:Y:S04]  /*5bf0*/  BSSY B1, `(.L_x_10215) ;  /* 0x000000e000017945 */ /* 0x000fe80003800000 */
[----:B------:R-:W-:Y:S05]  /*5c00*/  @P2 BRA `(.L_x_10216) ;  /* 0x0000000000102947 */ /* 0x000fea0003800000 */
[----:B------:R-:W-:Y:S01]  /*5c10*/  HFMA2.MMA R205, -RZ, RZ, 0, 0 ;  /* 0x00000000ffcd7435 */ /* 0x000fe200000001ff */
[----:B------:R-:W-:Y:S10]  /*5c20*/  @!P0 BRA `(.L_x_10217) ;  /* 0x0000000000288947 */ /* 0x000ff40003800000 */
[----:B------:R-:W-:Y:S01]  /*5c30*/  HADD2.F32 R205, -RZ, R37.H1_H1 ;  /* 0x30000025ffcd7230 */ /* 0x000fe20000004100 */
[----:B------:R-:W-:Y:S06]  /*5c40*/  BRA `(.L_x_10217) ;  /* 0x0000000000207947 */ /* 0x000fec0003800000 */
.L_x_10216:
        /* <DEDUP_REMOVED lines=8> */
.L_x_10217:
[----:B------:R-:W-:Y:S05]  /*5cd0*/  BSYNC B1 ;  /* 0x0000000000017941 */ /* 0x000fea0003800000 */
.L_x_10215:
        /* <DEDUP_REMOVED lines=16> */
.L_x_10219:
[----:B------:R-:W-:Y:S05]  /*5de0*/  BSYNC B1 ;  /* 0x0000000000017941 */ /* 0x000fea0003800000 */
.L_x_10218:
[----:B------:R-:W-:Y:S04]  /*5df0*/  BSSY B1, `(.L_x_10220) ;  /* 0x000000e000017945 */ /* 0x000fe80003800000 */
[----:B------:R-:W-:Y:S05]  /*5e00*/  @P2 BRA `(.L_x_10221) ;  /* 0x0000000000102947 */ /* 0x000fea0003800000 */
[----:B------:R-:W-:Y:S01]  /*5e10*/  HFMA2.MMA R205, -RZ, RZ, 0, 0 ;  /* 0x00000000ffcd7435 */ /* 0x000fe200000001ff */
[----:B------:R-:W-:Y:S10]  /*5e20*/  @!P0 BRA `(.L_x_10222) ;  /* 0x0000000000288947 */ /* 0x000ff40003800000 */
[----:B------:R-:W-:Y:S01]  /*5e30*/  HADD2.F32 R205, -RZ, R38.H0_H0 ;  /* 0x20000026ffcd7230 */ /* 0x000fe20000004100 */
[----:B------:R-:W-:Y:S06]  /*5e40*/  BRA `(.L_x_10222) ;  /* 0x0000000000207947 */ /* 0x000fec0003800000 */
.L_x_10221:
        /* <DEDUP_REMOVED lines=8> */
.L_x_10222:
[----:B------:R-:W-:Y:S05]  /*5ed0*/  BSYNC B1 ;  /* 0x0000000000017941 */ /* 0x000fea0003800000 */
.L_x_10220:
        /* <DEDUP_REMOVED lines=16> */
.L_x_10224:
[----:B------:R-:W-:Y:S05]  /*5fe0*/  BSYNC B1 ;  /* 0x0000000000017941 */ /* 0x000fea0003800000 */
.L_x_10223:
[----:B------:R-:W-:Y:S04]  /*5ff0*/  BSSY B1, `(.L_x_10225) ;  /* 0x000000e000017945 */ /* 0x000fe80003800000 */
[----:B------:R-:W-:Y:S05]  /*6000*/  @P2 BRA `(.L_x_10226) ;  /* 0x0000000000102947 */ /* 0x000fea0003800000 */
[----:B------:R-:W-:Y:S01]  /*6010*/  HFMA2.MMA R205, -RZ, RZ, 0, 0 ;  /* 0x00000000ffcd7435 */ /* 0x000fe200000001ff */
[----:B------:R-:W-:Y:S10]  /*6020*/  @!P0 BRA `(.L_x_10227) ;  /* 0x0000000000288947 */ /* 0x000ff40003800000 */
[----:B------:R-:W-:Y:S01]  /*6030*/  HADD2.F32 R205, -RZ, R38.H1_H1 ;  /* 0x30000026ffcd7230 */ /* 0x000fe20000004100 */
[----:B------:R-:W-:Y:S06]  /*6040*/  BRA `(.L_x_10227) ;  /* 0x0000000000207947 */ /* 0x000fec0003800000 */
.L_x_10226:
        /* <DEDUP_REMOVED lines=8> */
.L_x_10227:
[----:B------:R-:W-:Y:S05]  /*60d0*/  BSYNC B1 ;  /* 0x0000000000017941 */ /* 0x000fea0003800000 */
.L_x_10225:
        /* <DEDUP_REMOVED lines=16> */
.L_x_10229:
[----:B------:R-:W-:Y:S05]  /*61e0*/  BSYNC B1 ;  /* 0x0000000000017941 */ /* 0x000fea0003800000 */
.L_x_10228:
[----:B------:R-:W-:Y:S04]  /*61f0*/  BSSY B1, `(.L_x_10230) ;  /* 0x000000e000017945 */ /* 0x000fe80003800000 */
[----:B------:R-:W-:Y:S05]  /*6200*/  @P2 BRA `(.L_x_10231) ;  /* 0x0000000000102947 */ /* 0x000fea0003800000 */
[----:B------:R-:W-:Y:S01]  /*6210*/  HFMA2.MMA R205, -RZ, RZ, 0, 0 ;  /* 0x00000000ffcd7435 */ /* 0x000fe200000001ff */
[----:B------:R-:W-:Y:S10]  /*6220*/  @!P0 BRA `(.L_x_10232) ;  /* 0x0000000000288947 */ /* 0x000ff40003800000 */
[----:B------:R-:W-:Y:S01]  /*6230*/  HADD2.F32 R205, -RZ, R39.H0_H0 ;  /* 0x20000027ffcd7230 */ /* 0x000fe20000004100 */
[----:B------:R-:W-:Y:S06]  /*6240*/  BRA `(.L_x_10232) ;  /* 0x0000000000207947 */ /* 0x000fec0003800000 */
.L_x_10231:
        /* <DEDUP_REMOVED lines=8> */
.L_x_10232:
[----:B------:R-:W-:Y:S05]  /*62d0*/  BSYNC B1 ;  /* 0x0000000000017941 */ /* 0x000fea0003800000 */
.L_x_10230:
        /* <DEDUP_REMOVED lines=16> */
.L_x_10234:
[----:B------:R-:W-:Y:S05]  /*63e0*/  BSYNC B1 ;  /* 0x0000000000017941 */ /* 0x000fea0003800000 */
.L_x_10233:
[----:B------:R-:W-:Y:S04]  /*63f0*/  BSSY B1, `(.L_x_10235) ;  /* 0x000000e000017945 */ /* 0x000fe80003800000 */
[----:B------:R-:W-:Y:S05]  /*6400*/  @P2 BRA `(.L_x_10236) ;  /* 0x0000000000102947 */ /* 0x000fea0003800000 */
[----:B------:R-:W-:Y:S01]  /*6410*/  HFMA2.MMA R205, -RZ, RZ, 0, 0 ;  /* 0x00000000ffcd7435 */ /* 0x000fe200000001ff */
[----:B------:R-:W-:Y:S10]  /*6420*/  @!P0 BRA `(.L_x_10237) ;  /* 0x0000000000288947 */ /* 0x000ff40003800000 */
[----:B------:R-:W-:Y:S01]  /*6430*/  HADD2.F32 R205, -RZ, R39.H1_H1 ;  /* 0x30000027ffcd7230 */ /* 0x000fe20000004100 */
[----:B------:R-:W-:Y:S06]  /*6440*/  BRA `(.L_x_10237) ;  /* 0x0000000000207947 */ /* 0x000fec0003800000 */
.L_x_10236:
        /* <DEDUP_REMOVED lines=8> */
.L_x_10237:
[----:B------:R-:W-:Y:S05]  /*64d0*/  BSYNC B1 ;  /* 0x0000000000017941 */ /* 0x000fea0003800000 */
.L_x_10235:
        /* <DEDUP_REMOVED lines=16> */
.L_x_10239:
[----:B------:R-:W-:Y:S05]  /*65e0*/  BSYNC B1 ;  /* 0x0000000000017941 */ /* 0x000fea0003800000 */
.L_x_10238:
        /* <DEDUP_REMOVED lines=12> */
.L_x_10241:
[----:B------:R-:W-:Y:S05]  /*66b0*/  BSYNC B1 ;  /* 0x0000000000017941 */ /* 0x000fea0003800000 */
.L_x_10240:
[----:B------:R-:W-:Y:S04]  /*66c0*/  BSSY B1, `(.L_x_10242) ;  /* 0x000000e000017945 */ /* 0x000fe80003800000 */
[----:B------:R-:W-:Y:S05]  /*66d0*/  @P2 BRA `(.L_x_10243) ;  /* 0x0000000000102947 */ /* 0x000fea0003800000 */
[----:B------:R-:W-:Y:S01]  /*66e0*/  HFMA2.MMA R204, -RZ, RZ, 0, 0 ;  /* 0x00000000ffcc7435 */ /* 0x000fe200000001ff */
[----:B------:R-:W-:Y:S10]  /*66f0*/  @!P0 BRA `(.L_x_10244) ;  /* 0x0000000000288947 */ /* 0x000ff40003800000 */
[----:B------:R-:W-:Y:S01]  /*6700*/  HADD2.F32 R204, -RZ, R32.H0_H0 ;  /* 0x20000020ffcc7230 */ /* 0x000fe20000004100 */
[----:B------:R-:W-:Y:S06]  /*6710*/  BRA `(.L_x_10244) ;  /* 0x0000000000207947 */ /* 0x000fec0003800000 */
.L_x_10243:
        /* <DEDUP_REMOVED lines=8> */
.L_x_10244:
[----:B------:R-:W-:Y:S05]  /*67a0*/  BSYNC B1 ;  /* 0x0000000000017941 */ /* 0x000fea0003800000 */
.L_x_10242:
        /* <DEDUP_REMOVED lines=17> */
.L_x_10246:
[----:B------:R-:W-:Y:S05]  /*68c0*/  BSYNC B1 ;  /* 0x0000000000017941 */ /* 0x000fea0003800000 */
.L_x_10245:
[----:B------:R-:W-:Y:S04]  /*68d0*/  BSSY B1, `(.L_x_10247) ;  /* 0x000000e000017945 */ /* 0x000fe80003800000 */
[----:B------:R-:W-:Y:S05]  /*68e0*/  @P2 BRA `(.L_x_10248) ;  /* 0x0000000000102947 */ /* 0x000fea0003800000 */
[----:B------:R-:W-:Y:S01]  /*68f0*/  HFMA2.MMA R203, -RZ, RZ, 0, 0 ;  /* 0x00000000ffcb7435 */ /* 0x000fe200000001ff */
[----:B------:R-:W-:Y:S10]  /*6900*/  @!P0 BRA `(.L_x_10249) ;  /* 0x0000000000288947 */ /* 0x000ff40003800000 */
[----:B------:R-:W-:Y:S01]  /*6910*/  HADD2.F32 R203, -RZ, R32.H1_H1 ;  /* 0x30000020ffcb7230 */ /* 0x000fe20000004100 */
[----:B------:R-:W-:Y:S06]  /*6920*/  BRA `(.L_x_10249) ;  /* 0x0000000000207947 */ /* 0x000fec0003800000 */
.L_x_10248:
        /* <DEDUP_REMOVED lines=8> */
.L_x_10249:
[----:B------:R-:W-:Y:S05]  /*69b0*/  BSYNC B1 ;  /* 0x0000000000017941 */ /* 0x000fea0003800000 */
.L_x_10247:
        /* <DEDUP_REMOVED lines=16> */
.L_x_10251:
[----:B------:R-:W-:Y:S05]  /*6ac0*/  BSYNC B1 ;  /* 0x0000000000017941 */ /* 0x000fea0003800000 */
.L_x_10250:
[----:B------:R-:W-:Y:S04]  /*6ad0*/  BSSY B1, `(.L_x_10252) ;  /* 0x000000e000017945 */ /* 0x000fe80003800000 */
[----:B------:R-:W-:Y:S05]  /*6ae0*/  @P2 BRA `(.L_x_10253) ;  /* 0x0000000000102947 */ /* 0x000fea0003800000 */
[----:B------:R-:W-:Y:S01]  /*6af0*/  HFMA2.MMA R203, -RZ, RZ, 0, 0 ;  /* 0x00000000ffcb7435 */ /* 0x000fe200000001ff */
[----:B------:R-:W-:Y:S10]  /*6b00*/  @!P0 BRA `(.L_x_10254) ;  /* 0x0000000000288947 */ /* 0x000ff40003800000 */
[----:B------:R-:W-:Y:S01]  /*6b10*/  HADD2.F32 R203, -RZ, R33.H0_H0 ;  /* 0x20000021ffcb7230 */ /* 0x000fe20000004100 */
[----:B------:R-:W-:Y:S06]  /*6b20*/  BRA `(.L_x_10254) ;  /* 0x0000000000207947 */ /* 0x000fec0003800000 */
.L_x_10253:
        /* <DEDUP_REMOVED lines=8> */
.L_x_10254:
[----:B------:R-:W-:Y:S05]  /*6bb0*/  BSYNC B1 ;  /* 0x0000000000017941 */ /* 0x000fea0003800000 */
.L_x_10252:
        /* <DEDUP_REMOVED lines=16> */
.L_x_10256:
[----:B------:R-:W-:Y:S05]  /*6cc0*/  BSYNC B1 ;  /* 0x0000000000017941 */ /* 0x000fea0003800000 */
.L_x_10255:
[----:B------:R-:W-:Y:S04]  /*6cd0*/  BSSY B1, `(.L_x_10257) ;  /* 0x000000e000017945 */ /* 0x000fe80003800000 */
[----:B------:R-:W-:Y:S05]  /*6ce0*/  @P2 BRA `(.L_x_10258) ;  /* 0x0000000000102947 */ /* 0x000fea0003800000 */
[----:B------:R-:W-:Y:S01]  /*6cf0*/  HFMA2.MMA R203, -RZ, RZ, 0, 0 ;  /* 0x00000000ffcb7435 */ /* 0x000fe200000001ff */
[----:B------:R-:W-:Y:S10]  /*6d00*/  @!P0 BRA `(.L_x_10259) ;  /* 0x0000000000288947 */ /* 0x000ff40003800000 */
[----:B------:R-:W-:Y:S01]  /*6d10*/  HADD2.F32 R203, -RZ, R33.H1_H1 ;  /* 0x30000021ffcb7230 */ /* 0x000fe20000004100 */
[----:B------:R-:W-:Y:S06]  /*6d20*/  BRA `(.L_x_10259) ;  /* 0x0000000000207947 */ /* 0x000fec0003800000 */
.L_x_10258:
        /* <DEDUP_REMOVED lines=8> */
.L_x_10259:
[----:B------:R-:W-:Y:S05]  /*6db0*/  BSYNC B1 ;  /* 0x0000000000017941 */ /* 0x000fea0003800000 */
.L_x_10257:
        /* <DEDUP_REMOVED lines=16> */
.L_x_10261:
[----:B------:R-:W-:Y:S05]  /*6ec0*/  BSYNC B1 ;  /* 0x0000000000017941 */ /* 0x000fea0003800000 */
.L_x_10260:
[----:B------:R-:W-:Y:S04]  /*6ed0*/  BSSY B1, `(.L_x_10262) ;  /* 0x000000e000017945 */ /* 0x000fe80003800000 */
[----:B------:R-:W-:Y:S05]  /*6ee0*/  @P2 BRA `(.L_x_10263) ;  /* 0x0000000000102947 */ /* 0x000fea0003800000 */
[----:B------:R-:W-:Y:S01]  /*6ef0*/  HFMA2.MMA R203, -RZ, RZ, 0, 0 ;  /* 0x00000000ffcb7435 */ /* 0x000fe200000001ff */
[----:B------:R-:W-:Y:S10]  /*6f00*/  @!P0 BRA `(.L_x_10264) ;  /* 0x0000000000288947 */ /* 0x000ff40003800000 */
[----:B------:R-:W-:Y:S01]  /*6f10*/  HADD2.F32 R203, -RZ, R34.H0_H0 ;  /* 0x20000022ffcb7230 */ /* 0x000fe20000004100 */
[----:B------:R-:W-:Y:S06]  /*6f20*/  BRA `(.L_x_10264) ;  /* 0x0000000000207947 */ /* 0x000fec0003800000 */
.L_x_10263:
        /* <DEDUP_REMOVED lines=8> */
.L_x_10264:
[----:B------:R-:W-:Y:S05]  /*6fb0*/  BSYNC B1 ;  /* 0x0000000000017941 */ /* 0x000fea0003800000 */
.L_x_10262:
        /* <DEDUP_REMOVED lines=16> */
.L_x_10266:
[----:B------:R-:W-:Y:S05]  /*70c0*/  BSYNC B1 ;  /* 0x0000000000017941 */ /* 0x000fea0003800000 */
.L_x_10265:
[----:B------:R-:W-:Y:S04]  /*70d0*/  BSSY B1, `(.L_x_10267) ;  /* 0x000000e000017945 */ /* 0x000fe80003800000 */
[----:B------:R-:W-:Y:S05]  /*70e0*/  @P2 BRA `(.L_x_10268) ;  /* 0x0000000000102947 */ /* 0x000fea0003800000 */
[----:B------:R-:W-:Y:S01]  /*70f0*/  HFMA2.MMA R203, -RZ, RZ, 0, 0 ;  /* 0x00000000ffcb7435 */ /* 0x000fe200000001ff */
[----:B------:R-:W-:Y:S10]  /*7100*/  @!P0 BRA `(.L_x_10269) ;  /* 0x0000000000288947 */ /* 0x000ff40003800000 */
[----:B------:R-:W-:Y:S01]  /*7110*/  HADD2.F32 R203, -RZ, R34.H1_H1 ;  /* 0x30000022ffcb7230 */ /* 0x000fe20000004100 */
[----:B------:R-:W-:Y:S06]  /*7120*/  BRA `(.L_x_10269) ;  /* 0x0000000000207947 */ /* 0x000fec0003800000 */
.L_x_10268:
        /* <DEDUP_REMOVED lines=8> */
.L_x_10269:
[----:B------:R-:W-:Y:S05]  /*71b0*/  BSYNC B1 ;  /* 0x0000000000017941 */ /* 0x000fea0003800000 */
.L_x_10267:
        /* <DEDUP_REMOVED lines=16> */
.L_x_10271:
[----:B------:R-:W-:Y:S05]  /*72c0*/  BSYNC B1 ;  /* 0x0000000000017941 */ /* 0x000fea0003800000 */
.L_x_10270:
[----:B------:R-:W-:Y:S04]  /*72d0*/  BSSY B1, `(.L_x_10272) ;  /* 0x000000e000017945 */ /* 0x000fe80003800000 */
[----:B------:R-:W-:Y:S05]  /*72e0*/  @P2 BRA `(.L_x_10273) ;  /* 0x0000000000102947 */ /* 0x000fea0003800000 */
[----:B------:R-:W-:Y:S01]  /*72f0*/  HFMA2.MMA R203, -RZ, RZ, 0, 0 ;  /* 0x00000000ffcb7435 */ /* 0x000fe200000001ff */
[----:B------:R-:W-:Y:S10]  /*7300*/  @!P0 BRA `(.L_x_10274) ;  /* 0x0000000000288947 */ /* 0x000ff40003800000 */
[----:B------:R-:W-:Y:S01]  /*7310*/  HADD2.F32 R203, -RZ, R35.H0_H0 ;  /* 0x20000023ffcb7230 */ /* 0x000fe20000004100 */
[----:B------:R-:W-:Y:S06]  /*7320*/  BRA `(.L_x_10274) ;  /* 0x0000000000207947 */ /* 0x000fec0003800000 */
.L_x_10273:
        /* <DEDUP_REMOVED lines=8> */
.L_x_10274:
[----:B------:R-:W-:Y:S05]  /*73b0*/  BSYNC B1 ;  /* 0x0000000000017941 */ /* 0x000fea0003800000 */
.L_x_10272:
        /* <DEDUP_REMOVED lines=16> */
.L_x_10276:
[----:B------:R-:W-:Y:S05]  /*74c0*/  BSYNC B1 ;  /* 0x0000000000017941 */ /* 0x000fea0003800000 */
.L_x_10275:
[----:B------:R-:W-:Y:S04]  /*74d0*/  BSSY B1, `(.L_x_10277) ;  /* 0x000000e000017945 */ /* 0x000fe80003800000 */
[----:B------:R-:W-:Y:S05]  /*74e0*/  @P2 BRA `(.L_x_10278) ;  /* 0x0000000000102947 */ /* 0x000fea0003800000 */
[----:B------:R-:W-:Y:S01]  /*74f0*/  HFMA2.MMA R203, -RZ, RZ, 0, 0 ;  /* 0x00000000ffcb7435 */ /* 0x000fe200000001ff */
[----:B------:R-:W-:Y:S10]  /*7500*/  @!P0 BRA `(.L_x_10279) ;  /* 0x0000000000288947 */ /* 0x000ff40003800000 */
[----:B------:R-:W-:Y:S01]  /*7510*/  HADD2.F32 R203, -RZ, R35.H1_H1 ;  /* 0x30000023ffcb7230 */ /* 0x000fe20000004100 */
[----:B------:R-:W-:Y:S06]  /*7520*/  BRA `(.L_x_10279) ;  /* 0x0000000000207947 */ /* 0x000fec0003800000 */
.L_x_10278:
        /* <DEDUP_REMOVED lines=8> */
.L_x_10279:
[----:B------:R-:W-:Y:S05]  /*75b0*/  BSYNC B1 ;  /* 0x0000000000017941 */ /* 0x000fea0003800000 */
.L_x_10277:
        /* <DEDUP_REMOVED lines=16> */
.L_x_10281:
[----:B------:R-:W-:Y:S05]  /*76c0*/  BSYNC B1 ;  /* 0x0000000000017941 */ /* 0x000fea0003800000 */
.L_x_10280:
        /* <DEDUP_REMOVED lines=12> */
.L_x_10283:
[----:B------:R-:W-:Y:S05]  /*7790*/  BSYNC B1 ;  /* 0x0000000000017941 */ /* 0x000fea0003800000 */
.L_x_10282:
[----:B------:R-:W-:Y:S04]  /*77a0*/  BSSY B1, `(.L_x_10284) ;  /* 0x000000e000017945 */ /* 0x000fe80003800000 */
[----:B------:R-:W-:Y:S05]  /*77b0*/  @P2 BRA `(.L_x_10285) ;  /* 0x0000000000102947 */ /* 0x000fea0003800000 */
[----:B------:R-:W-:Y:S01]  /*77c0*/  HFMA2.MMA R201, -RZ, RZ, 0, 0 ;  /* 0x00000000ffc97435 */ /* 0x000fe200000001ff */
[----:B------:R-:W-:Y:S10]  /*77d0*/  @!P0 BRA `(.L_x_10286) ;  /* 0x0000000000288947 */ /* 0x000ff40003800000 */
[----:B------:R-:W-:Y:S01]  /*77e0*/  HADD2.F32 R201, -RZ, R28.H0_H0 ;  /* 0x2000001cffc97230 */ /* 0x000fe20000004100 */
[----:B------:R-:W-:Y:S06]  /*77f0*/  BRA `(.L_x_10286) ;  /* 0x0000000000207947 */ /* 0x000fec0003800000 */
.L_x_10285:
        /* <DEDUP_REMOVED lines=8> */
.L_x_10286:
[----:B------:R-:W-:Y:S05]  /*7880*/  BSYNC B1 ;  /* 0x0000000000017941 */ /* 0x000fea0003800000 */
.L_x_10284:
        /* <DEDUP_REMOVED lines=17> */
.L_x_10288:
[----:B------:R-:W-:Y:S05]  /*79a0*/  BSYNC B1 ;  /* 0x0000000000017941 */ /* 0x000fea0003800000 */
.L_x_10287:
[----:B------:R-:W-:Y:S04]  /*79b0*/  BSSY B1, `(.L_x_10289) ;  /* 0x000000e000017945 */ /* 0x000fe80003800000 */
[----:B------:R-:W-:Y:S05]  /*79c0*/  @P2 BRA `(.L_x_10290) ;  /* 0x0000000000102947 */ /* 0x000fea0003800000 */
[----:B------:R-:W-:Y:S01]  /*79d0*/  HFMA2.MMA R201, -RZ, RZ, 0, 0 ;  /* 0x00000000ffc97435 */ /* 0x000fe200000001ff */
[----:B------:R-:W-:Y:S10]  /*79e0*/  @!P0 BRA `(.L_x_10291) ;  /* 0x0000000000288947 */ /* 0x000ff40003800000 */
[----:B------:R-:W-:Y:S01]  /*79f0*/  HADD2.F32 R201, -RZ, R28.H1_H1 ;  /* 0x3000001cffc97230 */ /* 0x000fe20000004100 */
[----:B------:R-:W-:Y:S06]  /*7a00*/  BRA `(.L_x_10291) ;  /* 0x0000000000207947 */ /* 0x000fec0003800000 */
.L_x_10290:
        /* <DEDUP_REMOVED lines=8> */
.L_x_10291:
[----:B------:R-:W-:Y:S05]  /*7a90*/  BSYNC B1 ;  /* 0x0000000000017941 */ /* 0x000fea0003800000 */
.L_x_10289:
        /* <DEDUP_REMOVED lines=16> */
.L_x_10293:
[----:B------:R-:W-:Y:S05]  /*7ba0*/  BSYNC B1 ;  /* 0x0000000000017941 */ /* 0x000fea0003800000 */
.L_x_10292:
[----:B------:R-:W-:Y:S04]  /*7bb0*/  BSSY B1, `(.L_x_10294) ;  /* 0x000000e000017945 */ /* 0x000fe80003800000 */
[----:B------:R-:W-:Y:S05]  /*7bc0*/  @P2 BRA `(.L_x_10295) ;  /* 0x0000000000102947 */ /* 0x000fea0003800000 */
[----:B------:R-:W-:Y:S01]  /*7bd0*/  HFMA2.MMA R201, -RZ, RZ, 0, 0 ;  /* 0x00000000ffc97435 */ /* 0x000fe200000001ff */
[----:B------:R-:W-:Y:S10]  /*7be0*/  @!P0 BRA `(.L_x_10296) ;  /* 0x0000000000288947 */ /* 0x000ff40003800000 */
[----:B------:R-:W-:Y:S01]  /*7bf0*/  HADD2.F32 R201, -RZ, R29.H0_H0 ;  /* 0x2000001dffc97230 */ /* 0x000fe20000004100 */
[----:B------:R-:W-:Y:S06]  /*7c00*/  BRA `(.L_x_10296) ;  /* 0x0000000000207947 */ /* 0x000fec0003800000 */
.L_x_10295:
        /* <DEDUP_REMOVED lines=8> */
.L_x_10296:
[----:B------:R-:W-:Y:S05]  /*7c90*/  BSYNC B1 ;  /* 0x0000000000017941 */ /* 0x000fea0003800000 */
.L_x_10294:
        /* <DEDUP_REMOVED lines=16> */
.L_x_10298:
[----:B------:R-:W-:Y:S05]  /*7da0*/  BSYNC B1 ;  /* 0x0000000000017941 */ /* 0x000fea0003800000 */
.L_x_10297:
[----:B------:R-:W-:Y:S04]  /*7db0*/  BSSY B1, `(.L_x_10299) ;  /* 0x000000e000017945 */ /* 0x000fe80003800000 */
[----:B------:R-:W-:Y:S05]  /*7dc0*/  @P2 BRA `(.L_x_10300) ;  /* 0x0000000000102947 */ /* 0x000fea0003800000 */
[----:B------:R-:W-:Y:S01]  /*7dd0*/  HFMA2.MMA R201, -RZ, RZ, 0, 0 ;  /* 0x00000000ffc97435 */ /* 0x000fe200000001ff */
[----:B------:R-:W-:Y:S10]  /*7de0*/  @!P0 BRA `(.L_x_10301) ;  /* 0x0000000000288947 */ /* 0x000ff40003800000 */
[----:B------:R-:W-:Y:S01]  /*7df0*/  HADD2.F32 R201, -RZ, R29.H1_H1 ;  /* 0x3000001dffc97230 */ /* 0x000fe20000004100 */
[----:B------:R-:W-:Y:S06]  /*7e00*/  BRA `(.L_x_10301) ;  /* 0x0000000000207947 */ /* 0x000fec0003800000 */
.L_x_10300:
        /* <DEDUP_REMOVED lines=8> */
.L_x_10301:
[----:B------:R-:W-:Y:S05]  /*7e90*/  BSYNC B1 ;  /* 0x0000000000017941 */ /* 0x000fea0003800000 */
.L_x_10299:
        /* <DEDUP_REMOVED lines=16> */
.L_x_10303:
[----:B------:R-:W-:Y:S05]  /*7fa0*/  BSYNC B1 ;  /* 0x0000000000017941 */ /* 0x000fea0003800000 */
.L_x_10302:
[----:B------:R-:W-:Y:S04]  /*7fb0*/  BSSY B1, `(.L_x_10304) ;  /* 0x000000e000017945 */ /* 0x000fe80003800000 */
[----:B------:R-:W-:Y:S05]  /*7fc0*/  @P2 BRA `(.L_x_10305) ;  /* 0x0000000000102947 */ /* 0x000fea0003800000 */
[----:B------:R-:W-:Y:S01]  /*7fd0*/  HFMA2.MMA R201, -RZ, RZ, 0, 0 ;  /* 0x00000000ffc97435 */ /* 0x000fe200000001ff */
[----:B------:R-:W-:Y:S10]  /*7fe0*/  @!P0 BRA `(.L_x_10306) ;  /* 0x0000000000288947 */ /* 0x000ff40003800000 */
[----:B------:R-:W-:Y:S01]  /*7ff0*/  HADD2.F32 R201, -RZ, R30.H0_H0 ;  /* 0x2000001effc97230 */ /* 0x000fe20000004100 */
[----:B------:R-:W-:Y:S06]  /*8000*/  BRA `(.L_x_10306) ;  /* 0x0000000000207947 */ /* 0x000fec0003800000 */
.L_x_10305:
        /* <DEDUP_REMOVED lines=8> */
.L_x_10306:
[----:B------:R-:W-:Y:S05]  /*8090*/  BSYNC B1 ;  /* 0x0000000000017941 */ /* 0x000fea0003800000 */
.L_x_10304:
        /* <DEDUP_REMOVED lines=16> */
.L_x_10308:
[----:B------:R-:W-:Y:S05]  /*81a0*/  BSYNC B1 ;  /* 0x0000000000017941 */ /* 0x000fea0003800000 */
.L_x_10307:
[----:B------:R-:W-:Y:S04]  /*81b0*/  BSSY B1, `(.L_x_10309) ;  /* 0x000000e000017945 */ /* 0x000fe80003800000 */
[----:B------:R-:W-:Y:S05]  /*81c0*/  @P2 BRA `(.L_x_10310) ;  /* 0x0000000000102947 */ /* 0x000fea0003800000 */
[----:B------:R-:W-:Y:S01]  /*81d0*/  HFMA2.MMA R201, -RZ, RZ, 0, 0 ;  /* 0x00000000ffc97435 */ /* 0x000fe200000001ff */
[----:B------:R-:W-:Y:S10]  /*81e0*/  @!P0 BRA `(.L_x_10311) ;  /* 0x0000000000288947 */ /* 0x000ff40003800000 */
[----:B------:R-:W-:Y:S01]  /*81f0*/  HADD2.F32 R201, -RZ, R30.H1_H1 ;  /* 0x3000001effc97230 */ /* 0x000fe20000004100 */
[----:B------:R-:W-:Y:S06]  /*8200*/  BRA `(.L_x_10311) ;  /* 0x0000000000207947 */ /* 0x000fec0003800000 */
.L_x_10310:
        /* <DEDUP_REMOVED lines=8> */
.L_x_10311:
[----:B------:R-:W-:Y:S05]  /*8290*/  BSYNC B1 ;  /* 0x0000000000017941 */ /* 0x000fea0003800000 */
.L_x_10309:
        /* <DEDUP_REMOVED lines=16> */
.L_x_10313:
[----:B------:R-:W-:Y:S05]  /*83a0*/  BSYNC B1 ;  /* 0x0000000000017941 */ /* 0x000fea0003800000 */
.L_x_10312:
[----:B------:R-:W-:Y:S04]  /*83b0*/  BSSY B1, `(.L_x_10314) ;  /* 0x000000e000017945 */ /* 0x000fe80003800000 */
[----:B------:R-:W-:Y:S05]  /*83c0*/  @P2 BRA `(.L_x_10315) ;  /* 0x0000000000102947 */ /* 0x000fea0003800000 */
[----:B------:R-:W-:Y:S01]  /*83d0*/  HFMA2.MMA R201, -RZ, RZ, 0, 0 ;  /* 0x00000000ffc97435 */ /* 0x000fe200000001ff */
[----:B------:R-:W-:Y:S10]  /*83e0*/  @!P0 BRA `(.L_x_10316) ;  /* 0x0000000000288947 */ /* 0x000ff40003800000 */
[----:B------:R-:W-:Y:S01]  /*83f0*/  HADD2.F32 R201, -RZ, R31.H0_H0 ;  /* 0x2000001fffc97230 */ /* 0x000fe20000004100 */
[----:B------:R-:W-:Y:S06]  /*8400*/  BRA `(.L_x_10316) ;  /* 0x0000000000207947 */ /* 0x000fec0003800000 */
.L_x_10315:
        /* <DEDUP_REMOVED lines=8> */
.L_x_10316:
[----:B------:R-:W-:Y:S05]  /*8490*/  BSYNC B1 ;  /* 0x0000000000017941 */ /* 0x000fea0003800000 */
.L_x_10314:
        /* <DEDUP_REMOVED lines=16> */
.L_x_10318:
[----:B------:R-:W-:Y:S05]  /*85a0*/  BSYNC B1 ;  /* 0x0000000000017941 */ /* 0x000fea0003800000 */
.L_x_10317:
[----:B------:R-:W-:Y:S04]  /*85b0*/  BSSY B1, `(.L_x_10319) ;  /* 0x000000e000017945 */ /* 0x000fe80003800000 */
[----:B------:R-:W-:Y:S05]  /*85c0*/  @P2 BRA `(.L_x_10320) ;  /* 0x0000000000102947 */ /* 0x000fea0003800000 */
[----:B------:R-:W-:Y:S01]  /*85d0*/  HFMA2.MMA R201, -RZ, RZ, 0, 0 ;  /* 0x00000000ffc97435 */ /* 0x000fe200000001ff */
[----:B------:R-:W-:Y:S10]  /*85e0*/  @!P0 BRA `(.L_x_10321) ;  /* 0x0000000000288947 */ /* 0x000ff40003800000 */
[----:B------:R-:W-:Y:S01]  /*85f0*/  HADD2.F32 R201, -RZ, R31.H1_H1 ;  /* 0x3000001fffc97230 */ /* 0x000fe20000004100 */
[----:B------:R-:W-:Y:S06]  /*8600*/  BRA `(.L_x_10321) ;  /* 0x0000000000207947 */ /* 0x000fec0003800000 */
.L_x_10320:
        /* <DEDUP_REMOVED lines=8> */
.L_x_10321:
[----:B------:R-:W-:Y:S05]  /*8690*/  BSYNC B1 ;  /* 0x0000000000017941 */ /* 0x000fea0003800000 */
.L_x_10319:
        /* <DEDUP_REMOVED lines=16> */
.L_x_10323:
[----:B------:R-:W-:Y:S05]  /*87a0*/  BSYNC B1 ;  /* 0x0000000000017941 */ /* 0x000fea0003800000 */
.L_x_10322:
[----:B------:R-:W1:Y:S01]  /*87b0*/  @P1 LDC.64 R202, c[0x0][0x308] ;  /* 0x0000c200ffca1b82 */ /* 0x000e620000000a00 */
[----:B------:R-:W-:-:S05]  /*87c0*/  @P1 IADD3 R198, R242, 0x80, RZ ;  /* 0x00000080f2c61810 */ /* 0x000fca0007ffe0ff */
        /* <DEDUP_REMOVED lines=9> */
.L_x_10111:
[----:B------:R-:W-:Y:S05]  /*8860*/  BSYNC B0 ;  /* 0x0000000000007941 */ /* 0x000fea0003800000 */
.L_x_10109:
        /* <DEDUP_REMOVED lines=332> */
.L_x_10115:
[----:B--2---:R-:W-:Y:S01]  /*9d30*/  HFMA2.MMA R248, -RZ, RZ, 0, 5.9604644775390625e-08 ;  /* 0x00000001fff87435 */ /* 0x004fe200000001ff */
[----:B------:R-:W-:Y:S01]  /*9d40*/  BSSY B1, `(.L_x_10325) ;  /* 0x0000007000017945 */ /* 0x000fe20003800000 */
[----:B------:R-:W-:Y:S02]  /*9d50*/  MOV R249, R250 ;  /* 0x000000fa00f97202 */ /* 0x000fe40000000f00 */
[----:B------:R-:W-:Y:S02]  /*9d60*/  MOV R247, 0x1f ;  /* 0x0000001f00f77802 */ /* 0x000fe40000000f00 */
[----:B------:R-:W-:-:S07]  /*9d70*/  MOV R246, 0xffffffff ;  /* 0xffffffff00f67802 */ /* 0x000fce0000000f00 */
[----:B------:R-:W-:Y:S05]  /*9d80*/  WARPSYNC.COLLECTIVE R246, `(.L_x_10326) ;  /* 0x00000000f6087348 */ /* 0x000fea0003c00000 */
[----:B------:R0:W1:Y:S02]  /*9d90*/  SHFL.BFLY P0, R252, R249, R248, R247 ;  /* 0x0c0000f8f9fc7389 */ /* 0x00006400000000f7 */
[----:B01----:R-:W-:Y:S01]  /*9da0*/  ENDCOLLECTIVE ;  /* 0x000000000000791b */ /* 0x003fe20003800000 */
.L_x_10326:
[----:B------:R-:W-:Y:S05]  /*9db0*/  BSYNC B1 ;  /* 0x0000000000017941 */ /* 0x000fea0003800000 */
.L_x_10325:
        /* <DEDUP_REMOVED lines=9> */
.L_x_10327:
        /* <DEDUP_REMOVED lines=8> */
.L_x_10328:
[----:B------:R-:W-:Y:S02]  /*9ed0*/  MOV R249, R251 ;  /* 0x000000fb00f97202 */ /* 0x000fe40000000f00 */
[----:B------:R-:W-:-:S05]  /*9ee0*/  MOV R246, R252 ;  /* 0x000000fc00f67202 */ /* 0x000fca0000000f00 */
[----:B------:R-:W-:Y:S01]  /*9ef0*/  FADD.FTZ R250, R250, R246 ;  /* 0x000000f6fafa7221 */ /* 0x000fe20000010000 */
[----:B------:R-:W-:-:S07]  /*9f00*/  MOV R246, 0xffffffff ;  /* 0xffffffff00f67802 */ /* 0x000fce0000000f00 */
[----:B------:R-:W-:Y:S05]  /*9f10*/  WARPSYNC.COLLECTIVE R246, `(.L_x_10329) ;  /* 0x00000000f6087348 */ /* 0x000fea0003c00000 */
[----:B------:R0:W1:Y:S02]  /*9f20*/  SHFL.BFLY P0, R252, R249, R248, R247 ;  /* 0x0c0000f8f9fc7389 */ /* 0x00006400000000f7 */
[----:B01----:R-:W-:Y:S01]  /*9f30*/  ENDCOLLECTIVE ;  /* 0x000000000000791b */ /* 0x003fe20003800000 */
.L_x_10329:
        /* <DEDUP_REMOVED lines=8> */
.L_x_10330:
[----:B------:R-:W-:Y:S02]  /*9fc0*/  MOV R249, R251 ;  /* 0x000000fb00f97202 */ /* 0x000fe40000000f00 */
[----:B------:R-:W-:-:S05]  /*9fd0*/  MOV R246, R252 ;  /* 0x000000fc00f67202 */ /* 0x000fca0000000f00 */
[----:B------:R-:W-:Y:S01]  /*9fe0*/  FADD.FTZ R250, R250, R246 ;  /* 0x000000f6fafa7221 */ /* 0x000fe20000010000 */
[----:B------:R-:W-:-:S07]  /*9ff0*/  MOV R246, 0xffffffff ;  /* 0xffffffff00f67802 */ /* 0x000fce0000000f00 */
[----:B------:R-:W-:Y:S05]  /*a000*/  WARPSYNC.COLLECTIVE R246, `(.L_x_10331) ;  /* 0x00000000f6087348 */ /* 0x000fea0003c00000 */
[----:B------:R0:W1:Y:S02]  /*a010*/  SHFL.BFLY P0, R252, R249, R248, R247 ;  /* 0x0c0000f8f9fc7389 */ /* 0x00006400000000f7 */
[----:B01----:R-:W-:Y:S01]  /*a020*/  ENDCOLLECTIVE ;  /* 0x000000000000791b */ /* 0x003fe20003800000 */
.L_x_10331:
        /* <DEDUP_REMOVED lines=8> */
.L_x_10332:
[----:B------:R-:W-:Y:S02]  /*a0b0*/  MOV R249, R251 ;  /* 0x000000fb00f97202 */ /* 0x000fe40000000f00 */
[----:B------:R-:W-:-:S05]  /*a0c0*/  MOV R246, R252 ;  /* 0x000000fc00f67202 */ /* 0x000fca0000000f00 */
[----:B------:R-:W-:Y:S01]  /*a0d0*/  FADD.FTZ R250, R250, R246 ;  /* 0x000000f6fafa7221 */ /* 0x000fe20000010000 */
[----:B------:R-:W-:-:S07]  /*a0e0*/  MOV R246, 0xffffffff ;  /* 0xffffffff00f67802 */ /* 0x000fce0000000f00 */
[----:B------:R-:W-:Y:S05]  /*a0f0*/  WARPSYNC.COLLECTIVE R246, `(.L_x_10333) ;  /* 0x00000000f6087348 */ /* 0x000fea0003c00000 */
[----:B------:R0:W1:Y:S02]  /*a100*/  SHFL.BFLY P0, R252, R249, R248, R247 ;  /* 0x0c0000f8f9fc7389 */ /* 0x00006400000000f7 */
[----:B01----:R-:W-:Y:S01]  /*a110*/  ENDCOLLECTIVE ;  /* 0x000000000000791b */ /* 0x003fe20003800000 */
.L_x_10333:
        /* <DEDUP_REMOVED lines=8> */
.L_x_10334:
[----:B------:R-:W-:Y:S01]  /*a1a0*/  MOV R249, R251 ;  /* 0x000000fb00f97202 */ /* 0x000fe20000000f00 */
[----:B------:R0:W-:Y:S06]  /*a1b0*/  STL [R1+0x18], R252 ;  /* 0x000018fc01007387 */ /* 0x0001ec0000100800 */
[----:B0-----:R-:W-:Y:S05]  /*a1c0*/  WARPSYNC.COLLECTIVE R246, `(.L_x_10335) ;  /* 0x00000000f6087348 */ /* 0x001fea0003c00000 */
[----:B0-----:R0:W1:Y:S02]  /*a1d0*/  SHFL.BFLY P0, R252, R249, R248, R247 ;  /* 0x0c0000f8f9fc7389 */ /* 0x00106400000000f7 */
[----:B01----:R-:W-:Y:S01]  /*a1e0*/  ENDCOLLECTIVE ;  /* 0x000000000000791b */ /* 0x003fe20003800000 */
.L_x_10335:
[----:B------:R-:W-:Y:S01]  /*a1f0*/  MOV R246, R252 ;  /* 0x000000fc00f67202 */ /* 0x000fe20000000f00 */
[----:B------:R-:W-:Y:S06]  /*a200*/  BRA `(.L_x_10336) ;  /* 0xffffff90000c7947 */ /* 0x000fec000383ffff */
.L_x_10337:
        /* <DEDUP_REMOVED lines=15> */
.L_x_16981:


//--------------------- .text._ZN10layer_norm13ln_bwd_kernelINS_13Kernel_traitsI6__halfS2_fS2_fjLj1280ELj1ELj4ELj1ELj16ENS_18Kernel_traits_baseILj1280ES2_S2_fS2_fjLj128EEEEELb0ELb0ELb0ELb0EEEvNS_9BwdParamsE --------------------------
	.section	.text._ZN10layer_norm13ln_bwd_kernelINS_13Kernel_traitsI6__halfS2_fS2_fjLj1280ELj1ELj4ELj1ELj16ENS_18Kernel_traits_baseILj1280ES2_S2_fS2_fjLj128EEEEELb0ELb0ELb0ELb0EEEvNS_9BwdParamsE,"ax",@progbits
	.align	128
        .global         _ZN10layer_norm13ln_bwd_kernelINS_13Kernel_traitsI6__halfS2_fS2_fjLj1280ELj1ELj4ELj1ELj16ENS_18Kernel_traits_baseILj1280ES2_S2_fS2_fjLj128EEEEELb0ELb0ELb0ELb0EEEvNS_9BwdParamsE
        .type           _ZN10layer_norm13ln_bwd_kernelINS_13Kernel_traitsI6__halfS2_fS2_fjLj1280ELj1ELj4ELj1ELj16ENS_18Kernel_traits_baseILj1280ES2_S2_fS2_fjLj128EEEEELb0ELb0ELb0ELb0EEEvNS_9BwdParamsE,@function
        .size           _ZN10layer_norm13ln_bwd_kernelINS_13Kernel_traitsI6__halfS2_fS2_fjLj1280ELj1ELj4ELj1ELj16ENS_18Kernel_traits_baseILj1280ES2_S2_fS2_fjLj128EEEEELb0ELb0ELb0ELb0EEEvNS_9BwdParamsE,(.L_x_16982 - _ZN10layer_norm13ln_bwd_kernelINS_13Kernel_traitsI6__halfS2_fS2_fjLj1280ELj1ELj4ELj1ELj16ENS_18Kernel_traits_baseILj1280ES2_S2_fS2_fjLj128EEEEELb0ELb0ELb0ELb0EEEvNS_9BwdParamsE)
        .other          _ZN10layer_norm13ln_bwd_kernelINS_13Kernel_traitsI6__halfS2_fS2_fjLj1280ELj1ELj4ELj1ELj16ENS_18Kernel_traits_baseILj1280ES2_S2_fS2_fjLj128EEEEELb0ELb0ELb0ELb0EEEvNS_9BwdParamsE,@"STO_CUDA_ENTRY STV_DEFAULT"
_ZN10layer_norm13ln_bwd_kernelINS_13Kernel_traitsI6__halfS2_fS2_fjLj1280ELj1ELj4ELj1ELj16ENS_18Kernel_traits_baseILj1280ES2_S2_fS2_fjLj128EEEEELb0ELb0ELb0ELb0EEEvNS_9BwdParamsE:
.text._ZN10layer_norm13ln_bwd_kernelINS_13Kernel_traitsI6__halfS2_fS2_fjLj1280ELj1ELj4ELj1ELj16ENS_18Kernel_traits_baseILj1280ES2_S2_fS2_fjLj128EEEEELb0ELb0ELb0ELb0EEEvNS_9BwdParamsE:
        /* <DEDUP_REMOVED lines=89> */
[--C-:B-----5:R-:W-:Y:S01]  /*0590*/  HADD2.F32 R3, -RZ, R60.reuse.H0_H0 ;  /* 0x2000003cff037230 */ /* 0x120fe20000004100 */
[----:B------:R-:W-:Y:S01]  /*05a0*/  ULDC.64 UR6, c[0x0][0x270] ;  /* 0x00009c0000067ab9 */ /* 0x000fe20000000a00 */
[----:B------:R-:W-:Y:S01]  /*05b0*/  HADD2.F32 R2, -RZ, R60.H1_H1 ;  /* 0x3000003cff027230 */ /* 0x000fe20000004100 */
[----:B------:R-:W-:Y:S01]  /*05c0*/  ISETP.NE.U32.AND P4, PT, RZ, UR6, PT ;  /* 0x00000006ff007c0c */ /* 0x000fe2000bf85070 */
[----:B------:R-:W-:Y:S01]  /*05d0*/  HADD2.F32 R16, -RZ, R61.H0_H0 ;  /* 0x2000003dff107230 */ /* 0x000fe20000004100 */
[----:B------:R0:W-:Y:S01]  /*05e0*/  STL [R1+0x4c], R3 ;  /* 0x00004c0301007387 */ /* 0x0001e20000100800 */
[----:B------:R-:W-:Y:S01]  /*05f0*/  ULDC.U8 UR6, c[0x0][0x2a0] ;  /* 0x0000a80000067ab9 */ /* 0x000fe20000000000 */
[----:B------:R-:W-:Y:S01]  /*0600*/  HFMA2.MMA R29, -RZ, RZ, 0, 0 ;  /* 0x00000000ff1d7435 */ /* 0x000fe200000001ff */
[----:B------:R-:W-:Y:S01]  /*0610*/  ISETP.NE.AND P5, PT, RZ, UR6, PT ;  /* 0x00000006ff007c0c */ /* 0x000fe2000bfa5270 */
[----:B------:R1:W-:Y:S01]  /*0620*/  STL [R1+0x48], R2 ;  /* 0x0000480201007387 */ /* 0x0003e20000100800 */
[--C-:B------:R-:W-:Y:S01]  /*0630*/  HADD2.F32 R252, -RZ, R14.reuse.H0_H0 ;  /* 0x2000000efffc7230 */ /* 0x100fe20000004100 */
[----:B------:R-:W-:Y:S01]  /*0640*/  ISETP.NE.AND.EX P4, PT, RZ, UR7, PT, P4 ;  /* 0x00000007ff007c0c */ /* 0x000fe2000bf85340 */
[----:B------:R-:W-:Y:S01]  /*0650*/  HADD2.F32 R251, -RZ, R14.H1_H1 ;  /* 0x3000000efffb7230 */ /* 0x000fe20000004100 */
[----:B------:R2:W-:Y:S01]  /*0660*/  STL [R1+0x44], R16 ;  /* 0x0000441001007387 */ /* 0x0005e20000100800 */
[----:B------:R-:W-:Y:S01]  /*0670*/  HADD2.F32 R250, -RZ, R15.H0_H0 ;  /* 0x2000000ffffa7230 */ /* 0x000fe20000004100 */
[----:B------:R-:W-:Y:S01]  /*0680*/  P2R R231, PR, RZ, 0x20 ;  /* 0x00000020ffe77803 */ /* 0x000fe20000000000 */
[----:B0-----:R-:W-:-:S02]  /*0690*/  HADD2.F32 R3, -RZ, R61.H1_H1 ;  /* 0x3000003dff037230 */ /* 0x001fc40000004100 */
[----:B------:R-:W-:Y:S02]  /*06a0*/  HADD2.F32 R249, -RZ, R15.H1_H1 ;  /* 0x3000000ffff97230 */ /* 0x000fe40000004100 */
[----:B-1----:R-:W-:Y:S01]  /*06b0*/  HADD2.F32 R2, -RZ, R62.H0_H0 ;  /* 0x2000003eff027230 */ /* 0x002fe20000004100 */
[----:B------:R0:W-:Y:S01]  /*06c0*/  STL [R1+0x40], R3 ;  /* 0x0000400301007387 */ /* 0x0001e20000100800 */
[----:B------:R-:W-:Y:S02]  /*06d0*/  HADD2.F32 R248, -RZ, R8.H0_H0 ;  /* 0x20000008fff87230 */ /* 0x000fe40000004100 */
[----:B--2---:R-:W-:Y:S01]  /*06e0*/  HADD2.F32 R16, -RZ, R62.H1_H1 ;  /* 0x3000003eff107230 */ /* 0x004fe20000004100 */
[----:B------:R1:W-:Y:S01]  /*06f0*/  STL [R1+0x3c], R2 ;  /* 0x00003c0201007387 */ /* 0x0003e20000100800 */
[----:B------:R-:W-:Y:S02]  /*0700*/  HADD2.F32 R247, -RZ, R8.H1_H1 ;  /* 0x30000008fff77230 */ /* 0x000fe40000004100 */
[--C-:B------:R-:W-:Y:S01]  /*0710*/  HADD2.F32 R246, -RZ, R9.reuse.H0_H0 ;  /* 0x20000009fff67230 */ /* 0x100fe20000004100 */
[----:B------:R2:W-:Y:S01]  /*0720*/  STL [R1+0x38], R16 ;  /* 0x0000381001007387 */ /* 0x0005e20000100800 */
[----:B------:R-:W-:-:S02]  /*0730*/  HADD2.F32 R245, -RZ, R9.H1_H1 ;  /* 0x30000009fff57230 */ /* 0x000fc40000004100 */
[--C-:B0-----:R-:W-:Y:S02]  /*0740*/  HADD2.F32 R3, -RZ, R63.reuse.H0_H0 ;  /* 0x2000003fff037230 */ /* 0x101fe40000004100 */
[--C-:B------:R-:W-:Y:S02]  /*0750*/  HADD2.F32 R244, -RZ, R10.reuse.H0_H0 ;  /* 0x2000000afff47230 */ /* 0x100fe40000004100 */
[----:B-1----:R-:W-:Y:S01]  /*0760*/  HADD2.F32 R2, -RZ, R63.H1_H1 ;  /* 0x3000003fff027230 */ /* 0x002fe20000004100 */
[----:B------:R0:W-:Y:S01]  /*0770*/  STL [R1+0x34], R3 ;  /* 0x0000340301007387 */ /* 0x0001e20000100800 */
[----:B------:R-:W-:Y:S02]  /*0780*/  HADD2.F32 R243, -RZ, R10.H1_H1 ;  /* 0x3000000afff37230 */ /* 0x000fe40000004100 */
[----:B--2---:R-:W-:Y:S01]  /*0790*/  HADD2.F32 R16, -RZ, R100.H0_H0 ;  /* 0x20000064ff107230 */ /* 0x004fe20000004100 */
[----:B------:R1:W-:Y:S01]  /*07a0*/  STL [R1+0x30], R2 ;  /* 0x0000300201007387 */ /* 0x0003e20000100800 */
[----:B------:R-:W-:-:S02]  /*07b0*/  HADD2.F32 R242, -RZ, R11.H0_H0 ;  /* 0x2000000bfff27230 */ /* 0x000fc40000004100 */
[----:B------:R-:W-:Y:S01]  /*07c0*/  HADD2.F32 R241, -RZ, R11.H1_H1 ;  /* 0x3000000bfff17230 */ /* 0x000fe20000004100 */
[----:B------:R2:W-:Y:S01]  /*07d0*/  STL [R1+0x2c], R16 ;  /* 0x00002c1001007387 */ /* 0x0005e20000100800 */
[----:B------:R-:W-:Y:S02]  /*07e0*/  HADD2.F32 R240, -RZ, R4.H0_H0 ;  /* 0x20000004fff07230 */ /* 0x000fe40000004100 */
[----:B0-----:R-:W-:Y:S02]  /*07f0*/  HADD2.F32 R3, -RZ, R100.H1_H1 ;  /* 0x30000064ff037230 */ /* 0x001fe40000004100 */
[----:B------:R-:W-:Y:S02]  /*0800*/  HADD2.F32 R239, -RZ, R4.H1_H1 ;  /* 0x30000004ffef7230 */ /* 0x000fe40000004100 */
[----:B-1----:R-:W-:Y:S01]  /*0810*/  HADD2.F32 R2, -RZ, R101.H0_H0 ;  /* 0x20000065ff027230 */ /* 0x002fe20000004100 */
[----:B------:R0:W-:Y:S01]  /*0820*/  STL [R1+0x28], R3 ;  /* 0x0000280301007387 */ /* 0x0001e20000100800 */
[----:B------:R-:W-:-:S02]  /*0830*/  HADD2.F32 R238, -RZ, R5.H0_H0 ;  /* 0x20000005ffee7230 */ /* 0x000fc40000004100 */
[----:B--2---:R-:W-:Y:S01]  /*0840*/  HADD2.F32 R16, -RZ, R101.H1_H1 ;  /* 0x30000065ff107230 */ /* 0x004fe20000004100 */
[----:B------:R1:W-:Y:S01]  /*0850*/  STL [R1+0x24], R2 ;  /* 0x0000240201007387 */ /* 0x0003e20000100800 */
[----:B------:R-:W-:Y:S02]  /*0860*/  HADD2.F32 R237, -RZ, R5.H1_H1 ;  /* 0x30000005ffed7230 */ /* 0x000fe40000004100 */
[--C-:B------:R-:W-:Y:S01]  /*0870*/  HADD2.F32 R236, -RZ, R6.reuse.H0_H0 ;  /* 0x20000006ffec7230 */ /* 0x100fe20000004100 */
[----:B------:R2:W-:Y:S01]  /*0880*/  STL [R1+0x20], R16 ;  /* 0x0000201001007387 */ /* 0x0005e20000100800 */
[----:B------:R-:W-:Y:S02]  /*0890*/  HADD2.F32 R235, -RZ, R6.H1_H1 ;  /* 0x30000006ffeb7230 */ /* 0x000fe40000004100 */
[----:B0-----:R-:W-:Y:S02]  /*08a0*/  HADD2.F32 R3, -RZ, R102.H0_H0 ;  /* 0x20000066ff037230 */ /* 0x001fe40000004100 */
[----:B------:R-:W-:-:S02]  /*08b0*/  HADD2.F32 R234, -RZ, R7.H0_H0 ;  /* 0x20000007ffea7230 */ /* 0x000fc40000004100 */
[----:B-1----:R-:W-:Y:S01]  /*08c0*/  HADD2.F32 R2, -RZ, R102.H1_H1 ;  /* 0x30000066ff027230 */ /* 0x002fe20000004100 */
[----:B------:R0:W-:Y:S01]  /*08d0*/  STL [R1+0x1c], R3 ;  /* 0x00001c0301007387 */ /* 0x0001e20000100800 */
[----:B------:R-:W-:Y:S02]  /*08e0*/  HADD2.F32 R233, -RZ, R7.H1_H1 ;  /* 0x30000007ffe97230 */ /* 0x000fe40000004100 */
[--C-:B--2---:R-:W-:Y:S01]  /*08f0*/  HADD2.F32 R16, -RZ, R103.reuse.H0_H0 ;  /* 0x20000067ff107230 */ /* 0x104fe20000004100 */
[----:B------:R1:W-:Y:S04]  /*0900*/  STL [R1+0x18], R2 ;  /* 0x0000180201007387 */ /* 0x0003e80000100800 */
[----:B------:R-:W-:Y:S01]  /*0910*/  STL [R1+0x14], R16 ;  /* 0x0000141001007387 */ /* 0x000fe20000100800 */
[----:B0-----:R-:W-:-:S02]  /*0920*/  HADD2.F32 R3, -RZ, R103.H1_H1 ;  /* 0x30000067ff037230 */ /* 0x001fc40000004100 */
[----:B-1----:R-:W-:-:S03]  /*0930*/  HADD2.F32 R2, -RZ, R12.H0_H0 ;  /* 0x2000000cff027230 */ /* 0x002fc60000004100 */
[----:B------:R0:W-:Y:S01]  /*0940*/  STL [R1+0x10], R3 ;  /* 0x0000100301007387 */ /* 0x0001e20000100800 */
[----:B------:R-:W-:-:S03]  /*0950*/  HADD2.F32 R12, -RZ, R12.H1_H1 ;  /* 0x3000000cff0c7230 */ /* 0x000fc60000004100 */
[----:B------:R1:W-:Y:S04]  /*0960*/  STL [R1+0xc], R2 ;  /* 0x00000c0201007387 */ /* 0x0003e80000100800 */
[----:B------:R-:W-:Y:S01]  /*0970*/  STL [R1+0x8], R12 ;  /* 0x0000080c01007387 */ /* 0x000fe20000100800 */
[--C-:B0-----:R-:W-:Y:S02]  /*0980*/  HADD2.F32 R3, -RZ, R13.reuse.H0_H0 ;  /* 0x2000000dff037230 */ /* 0x101fe40000004100 */
[----:B-1----:R-:W-:-:S03]  /*0990*/  HADD2.F32 R2, -RZ, R13.H1_H1 ;  /* 0x3000000dff027230 */ /* 0x002fc60000004100 */
[----:B------:R0:W-:Y:S04]  /*09a0*/  STL [R1+0x4], R3 ;  /* 0x0000040301007387 */ /* 0x0001e80000100800 */
[----:B------:R1:W-:Y:S01]  /*09b0*/  STL [R1], R2 ;  /* 0x0000000201007387 */ /* 0x0003e20000100800 */
[----:B0-----:R-:W-:-:S07]  /*09c0*/  MOV R3, R0 ;  /* 0x0000000000037202 */ /* 0x001fce0000000f00 */
.L_x_10361:
[----:B------:R-:W0:Y:S01]  /*09d0*/  @P4 LDC.64 R4, c[0x0][0x270] ;  /* 0x00009c00ff044b82 */ /* 0x000e220000000a00 */
[----:B-1----:R-:W-:Y:S02]  /*09e0*/  SHF.R.S32.HI R2, RZ, 0x1f, R3 ;  /* 0x0000001fff027819 */ /* 0x002fe40000011403 */
        /* <DEDUP_REMOVED lines=16> */
[----:B0-----:R-:W-:Y:S01]  /*0af0*/  MOV R4, 0x3f800000 ;  /* 0x3f80000000047802 */ /* 0x001fe20000000f00 */
[----:B--2---:R-:W-:Y:S02]  /*0b00*/  @P4 HADD2.F32 R4, -RZ, R2.H0_H0 ;  /* 0x20000002ff044230 */ /* 0x004fe40000004100 */
        /* <DEDUP_REMOVED lines=27> */
[----:B---3--:R-:W-:-:S03]  /*0cc0*/  HADD2.F32 R168, -RZ, R160.H0_H0 ;  /* 0x200000a0ffa87230 */ /* 0x008fc60000004100 */
[C---:B-----5:R-:W-:Y:S01]  /*0cd0*/  FMUL.FTZ R0, R5.reuse, R0 ;  /* 0x0000000005007220 */ /* 0x060fe20000410000 */
[----:B------:R-:W-:Y:S01]  /*0ce0*/  FADD.FTZ R158, -R204, R158 ;  /* 0x0000009ecc9e7221 */ /* 0x000fe20000010100 */
[----:B------:R-:W-:Y:S02]  /*0cf0*/  FADD.FTZ R68, R68, R168 ;  /* 0x000000a844447221 */ /* 0x000fe40000010000 */
[-C--:B------:R-:W-:Y:S01]  /*0d00*/  FFMA.FTZ R28, R0, R168.reuse, R28 ;  /* 0x000000a8001c7223 */ /* 0x080fe2000001001c */
[----:B------:R-:W-:Y:S02]  /*0d10*/  FMUL.FTZ R168, R164, R168 ;  /* 0x000000a8a4a87220 */ /* 0x000fe40000410000 */
[----:B------:R-:W2:Y:S01]  /*0d20*/  LDL R164, [R1+0x34] ;  /* 0x0000340001a47983 */ /* 0x000ea20000100800 */
[C---:B0-----:R-:W-:Y:S01]  /*0d30*/  FADD.FTZ R22, -R204.reuse, R27 ;  /* 0x0000001bcc167221 */ /* 0x041fe20000010100 */
[----:B------:R-:W-:Y:S02]  /*0d40*/  FMUL.FTZ R27, R5, R158 ;  /* 0x0000009e051b7220 */ /* 0x000fe40000410000 */
[----:B------:R-:W3:Y:S01]  /*0d50*/  LDL R158, [R1+0x30] ;  /* 0x00003000019e7983 */ /* 0x000ee20000100800 */
[----:B------:R-:W-:Y:S01]  /*0d60*/  FADD.FTZ R157, -R204, R157 ;  /* 0x0000009dcc9d7221 */ /* 0x000fe20000010100 */
[----:B------:R-:W-:-:S02]  /*0d70*/  HADD2.F32 R160, -RZ, R160.H1_H1 ;  /* 0x300000a0ffa07230 */ /* 0x000fc40000004100 */
[C---:B------:R-:W-:Y:S01]  /*0d80*/  FADD.FTZ R156, -R204.reuse, R24 ;  /* 0x00000018cc9c7221 */ /* 0x040fe20000010100 */
[--C-:B------:R-:W-:Y:S02]  /*0d90*/  HADD2.F32 R227, -RZ, R161.reuse.H0_H0 ;  /* 0x200000a1ffe37230 */ /* 0x100fe40000004100 */
[----:B------:R-:W-:Y:S01]  /*0da0*/  FADD.FTZ R24, -R204, R25 ;  /* 0x00000019cc187221 */ /* 0x000fe20000010100 */
[C---:B------:R-:W-:Y:S01]  /*0db0*/  FMUL.FTZ R169, R5.reuse, R157 ;  /* 0x0000009d05a97220 */ /* 0x040fe20000410000 */
[----:B------:R-:W-:Y:S01]  /*0dc0*/  FMUL.FTZ R25, R5, R156 ;  /* 0x0000009c05197220 */ /* 0x000fe20000410000 */
[----:B------:R-:W-:Y:S01]  /*0dd0*/  FMUL.FTZ R228, R224, R160 ;  /* 0x000000a0e0e47220 */ /* 0x000fe20000410000 */
[----:B------:R-:W-:Y:S01]  /*0de0*/  FADD.FTZ R157, RZ, R168 ;  /* 0x000000a8ff9d7221 */ /* 0x000fe20000010000 */
[----:B------:R-:W-:Y:S01]  /*0df0*/  FFMA.FTZ R156, R0, R168, RZ ;  /* 0x000000a8009c7223 */ /* 0x000fe200000100ff */
[----:B------:R-:W-:Y:S02]  /*0e00*/  HADD2.F32 R161, -RZ, R161.H1_H1 ;  /* 0x300000a1ffa17230 */ /* 0x000fe40000004100 */
[----:B------:R-:W-:Y:S01]  /*0e10*/  FADD.FTZ R70, R70, R227 ;  /* 0x000000e346467221 */ /* 0x000fe20000010000 */
[-C--:B------:R-:W-:Y:S01]  /*0e20*/  FFMA.FTZ R30, R27, R227.reuse, R30 ;  /* 0x000000e31b1e7223 */ /* 0x080fe2000001001e */
[----:B------:R-:W-:Y:S01]  /*0e30*/  FADD.FTZ R159, -R204, R159 ;  /* 0x0000009fcc9f7221 */ /* 0x000fe20000010100 */
[----:B----4-:R-:W-:Y:S01]  /*0e40*/  FMUL.FTZ R227, R222, R227 ;  /* 0x000000e3dee37220 */ /* 0x010fe20000410000 */
[----:B------:R-:W-:Y:S01]  /*0e50*/  FADD.FTZ R157, R157, R228 ;  /* 0x000000e49d9d7221 */ /* 0x000fe20000010000 */
[----:B------:R-:W-:Y:S01]  /*0e60*/  FFMA.FTZ R156, R169, R228, R156 ;  /* 0x000000e4a99c7223 */ /* 0x000fe2000001009c */
[----:B------:R-:W-:-:S02]  /*0e70*/  HADD2.F32 R225, -RZ, R162.H0_H0 ;  /* 0x200000a2ffe17230 */ /* 0x000fc40000004100 */
[----:B------:R-:W-:Y:S01]  /*0e80*/  FADD.FTZ R23, -R204, R26 ;  /* 0x0000001acc177221 */ /* 0x000fe20000010100 */
        /* <DEDUP_REMOVED lines=32> */
[----:B---3--:R-:W-:-:S03]  /*1090*/  FMUL.FTZ R222, R158, R163 ;  /* 0x000000a39ede7220 */ /* 0x008fc60000410000 */
[----:B------:R-:W-:Y:S01]  /*10a0*/  FADD.FTZ R157, R157, R223 ;  /* 0x000000df9d9d7221 */ /* 0x000fe20000010000 */
[----:B------:R-:W-:-:S03]  /*10b0*/  FFMA.FTZ R156, R23, R223, R156 ;  /* 0x000000df179c7223 */ /* 0x000fc6000001009c */
[----:B------:R-:W-:Y:S01]  /*10c0*/  FADD.FTZ R210, R157, R222 ;  /* 0x000000de9dd27221 */ /* 0x000fe20000010000 */
[----:B------:R-:W-:-:S07]  /*10d0*/  FFMA.FTZ R209, R22, R222, R156 ;  /* 0x000000de16d17223 */ /* 0x000fce000001009c */
.L_x_10341:
[----:B------:R-:W-:Y:S05]  /*10e0*/  BSYNC B1 ;  /* 0x0000000000017941 */ /* 0x000fea0003800000 */
.L_x_10340:
        /* <DEDUP_REMOVED lines=21> */
[----:B---3--:R-:W-:-:S03]  /*1240*/  FADD.FTZ R20, -R204, R158 ;  /* 0x0000009ecc147221 */ /* 0x008fc60000010100 */
[----:B------:R-:W3:Y:S01]  /*1250*/  LDL R158, [R1+0x14] ;  /* 0x00001400019e7983 */ /* 0x000ee20000100800 */
[----:B------:R-:W-:-:S03]  /*1260*/  FADD.FTZ R21, -R204, R157 ;  /* 0x0000009dcc157221 */ /* 0x000fc60000010100 */
[----:B------:R-:W3:Y:S01]  /*1270*/  LDL R157, [R1+0x10] ;  /* 0x00001000019d7983 */ /* 0x000ee20000100800 */
[----:B------:R-:W-:Y:S01]  /*1280*/  FADD.FTZ R7, -R204, R156 ;  /* 0x0000009ccc077221 */ /* 0x000fe20000010100 */
[----:B--2---:R-:W-:-:S03]  /*1290*/  HADD2.F32 R221, -RZ, R160.H0_H0 ;  /* 0x200000a0ffdd7230 */ /* 0x004fc60000004100 */
[----:B-----5:R-:W-:Y:S01]  /*12a0*/  FMUL.FTZ R7, R5, R7 ;  /* 0x0000000705077220 */ /* 0x020fe20000410000 */
        /* <DEDUP_REMOVED lines=11> */
[----:B----4-:R-:W-:Y:S01]  /*1360*/  FADD.FTZ R156, -R204, R16 ;  /* 0x00000010cc9c7221 */ /* 0x010fe20000010100 */
[----:B------:R-:W-:Y:S01]  /*1370*/  FADD.FTZ R78, R78, R219 ;  /* 0x000000db4e4e7221 */ /* 0x000fe20000010000 */
[-C--:B------:R-:W-:Y:S01]  /*1380*/  FFMA.FTZ R38, R20, R219.reuse, R38 ;  /* 0x000000db14267223 */ /* 0x080fe20000010026 */
[----:B------:R-:W-:Y:S01]  /*1390*/  FADD.FTZ R159, -R204, R159 ;  /* 0x0000009fcc9f7221 */ /* 0x000fe20000010100 */
[----:B------:R-:W-:Y:S01]  /*13a0*/  FMUL.FTZ R219, R167, R219 ;  /* 0x000000dba7db7220 */ /* 0x000fe20000410000 */
[----:B------:R-:W-:Y:S01]  /*13b0*/  FADD.FTZ R210, R210, R220 ;  /* 0x000000dcd2d27221 */ /* 0x000fe20000010000 */
[----:B------:R-:W-:Y:S01]  /*13c0*/  FFMA.FTZ R209, R21, R220, R209 ;  /* 0x000000dc15d17223 */ /* 0x000fe200000100d1 */
[--C-:B------:R-:W-:Y:S02]  /*13d0*/  HADD2.F32 R217, -RZ, R162.reuse.H0_H0 ;  /* 0x200000a2ffd97230 */ /* 0x100fe40000004100 */
[C---:B------:R-:W-:Y:S01]  /*13e0*/  FADD.FTZ R16, -R204.reuse, R18 ;  /* 0x00000012cc107221 */ /* 0x040fe20000010100 */
[----:B------:R-:W-:Y:S01]  /*13f0*/  FADD.FTZ R15, -R204, R19 ;  /* 0x00000013cc0f7221 */ /* 0x000fe20000010100 */
        /* <DEDUP_REMOVED lines=33> */
[----:B---3--:R-:W-:Y:S01]  /*1610*/  FMUL.FTZ R206, R158, R206 ;  /* 0x000000ce9ece7220 */ /* 0x008fe20000410000 */
[----:B------:R-:W-:-:S03]  /*1620*/  FMUL.FTZ R205, R157, R163 ;  /* 0x000000a39dcd7220 */ /* 0x000fc60000410000 */
[----:B------:R-:W-:Y:S01]  /*1630*/  FADD.FTZ R210, R210, R206 ;  /* 0x000000ced2d27221 */ /* 0x000fe20000010000 */
[----:B------:R-:W-:-:S03]  /*1640*/  FFMA.FTZ R209, R16, R206, R209 ;  /* 0x000000ce10d17223 */ /* 0x000fc600000100d1 */
[----:B------:R-:W-:Y:S01]  /*1650*/  FADD.FTZ R210, R210, R205 ;  /* 0x000000cdd2d27221 */ /* 0x000fe20000010000 */
[----:B------:R-:W-:-:S07]  /*1660*/  FFMA.FTZ R209, R15, R205, R209 ;  /* 0x000000cd0fd17223 */ /* 0x000fce00000100d1 */
.L_x_10343:
[----:B------:R-:W-:Y:S05]  /*1670*/  BSYNC B1 ;  /* 0x0000000000017941 */ /* 0x000fea0003800000 */
.L_x_10342:
        /* <DEDUP_REMOVED lines=19> */
[----:B------:R-:W-:Y:S01]  /*17b0*/  IADD3 R213, R213, 0x20, RZ ;  /* 0x00000020d5d57810 */ /* 0x000fe20007ffe0ff */
[--C-:B--2---:R-:W-:Y:S02]  /*17c0*/  HADD2.F32 R216, -RZ, R160.reuse.H0_H0 ;  /* 0x200000a0ffd87230 */ /* 0x104fe40000004100 */
[----:B------:R-:W-:Y:S02]  /*17d0*/  HADD2.F32 R160, -RZ, R160.H1_H1 ;  /* 0x300000a0ffa07230 */ /* 0x000fe40000004100 */
[----:B---3--:R-:W-:-:S04]  /*17e0*/  FADD.FTZ R6, -R204, R156 ;  /* 0x0000009ccc067221 */ /* 0x008fc80000010100 */
[----:B-----5:R-:W-:Y:S01]  /*17f0*/  FMUL.FTZ R6, R5, R6 ;  /* 0x0000000605067220 */ /* 0x020fe20000410000 */
[----:B------:R-:W-:Y:S01]  /*1800*/  FADD.FTZ R13, -R204, R158 ;  /* 0x0000009ecc0d7221 */ /* 0x000fe20000010100 */
[----:B------:R-:W-:Y:S01]  /*1810*/  FADD.FTZ R84, R84, R216 ;  /* 0x000000d854547221 */ /* 0x000fe20000010000 */
[----:B------:R-:W-:Y:S01]  /*1820*/  FADD.FTZ R14, -R204, R157 ;  /* 0x0000009dcc0e7221 */ /* 0x000fe20000010100 */
        /* <DEDUP_REMOVED lines=17> */
[----:B------:R-:W-:Y:S01]  /*1940*/  FADD.FTZ R8, -R204, R11 ;  /* 0x0000000bcc087221 */ /* 0x000fe20000010100 */
[C---:B------:R-:W-:Y:S01]  /*1950*/  FMUL.FTZ R11, R5.reuse, R157 ;  /* 0x0000009d050b7220 */ /* 0x040fe20000410000 */
[----:B------:R-:W-:Y:S01]  /*1960*/  FMUL.FTZ R12, R5, R12 ;  /* 0x0000000c050c7220 */ /* 0x000fe20000410000 */
[----:B------:R-:W-:Y:S01]  /*1970*/  FMUL.FTZ R208, R164, R161 ;  /* 0x000000a1a4d07220 */ /* 0x000fe20000410000 */
[----:B------:R-:W-:Y:S01]  /*1980*/  FADD.FTZ R210, R210, R214 ;  /* 0x000000d6d2d27221 */ /* 0x000fe20000010000 */
[----:B------:R-:W-:Y:S01]  /*1990*/  FFMA.FTZ R209, R13, R214, R209 ;  /* 0x000000d60dd17223 */ /* 0x000fe200000100d1 */
[----:B------:R-:W-:Y:S01]  /*19a0*/  FADD.FTZ R156, -R204, R9 ;  /* 0x00000009cc9c7221 */ /* 0x000fe20000010100 */
[----:B------:R-:W-:-:S02]  /*19b0*/  HADD2.F32 R162, -RZ, R162.H1_H1 ;  /* 0x300000a2ffa27230 */ /* 0x000fc40000004100 */
[----:B------:R-:W-:Y:S01]  /*19c0*/  FADD.FTZ R9, -R204, R10 ;  /* 0x0000000acc097221 */ /* 0x000fe20000010100 */
        /* <DEDUP_REMOVED lines=31> */
.L_x_10345:
[----:B------:R-:W-:Y:S05]  /*1bc0*/  BSYNC B1 ;  /* 0x0000000000017941 */ /* 0x000fea0003800000 */
.L_x_10344:
        /* <DEDUP_REMOVED lines=13> */
[----:B------:R-:W1:Y:S04]  /*1ca0*/  LDG.E.128 R156, desc[UR4][R164.64] ;  /* 0x00000004a49c7981 */ /* 0x000e68000c1e1d00 */
[----:B------:R-:W3:Y:S01]  /*1cb0*/  LDG.E.128 R164, desc[UR4][R164.64+0x10] ;  /* 0x00001004a4a47981 */ /* 0x000ee2000c1e1d00 */
[----:B------:R-:W-:Y:S01]  /*1cc0*/  IADD3 R213, R213, 0x20, RZ ;  /* 0x00000020d5d57810 */ /* 0x000fe20007ffe0ff */
[----:B--2---:R-:W-:-:S02]  /*1cd0*/  HADD2.F32 R212, -RZ, R160.H0_H0 ;  /* 0x200000a0ffd47230 */ /* 0x004fc40000004100 */
[----:B-1----:R-:W-:-:S04]  /*1ce0*/  FADD.FTZ R156, -R204, R156 ;  /* 0x0000009ccc9c7221 */ /* 0x002fc80000010100 */
[----:B-----5:R-:W-:Y:S01]  /*1cf0*/  FMUL.FTZ R171, R5, R156 ;  /* 0x0000009c05ab7220 */ /* 0x020fe20000410000 */
[----:B------:R-:W-:Y:S01]  /*1d00*/  FADD.FTZ R158, -R204, R158 ;  /* 0x0000009ecc9e7221 */ /* 0x000fe20000010100 */
[----:B------:R-:W-:Y:S02]  /*1d10*/  HADD2.F32 R160, -RZ, R160.H1_H1 ;  /* 0x300000a0ffa07230 */ /* 0x000fe40000004100 */
[----:B------:R-:W-:Y:S01]  /*1d20*/  FADD.FTZ R92, R92, R212 ;  /* 0x000000d45c5c7221 */ /* 0x000fe20000010000 */
[-C--:B------:R-:W-:Y:S01]  /*1d30*/  FFMA.FTZ R52, R171, R212.reuse, R52 ;  /* 0x000000d4ab347223 */ /* 0x080fe20000010034 */
[----:B------:R-:W-:Y:S01]  /*1d40*/  FADD.FTZ R157, -R204, R157 ;  /* 0x0000009dcc9d7221 */ /* 0x000fe20000010100 */
        /* <DEDUP_REMOVED lines=8> */
[----:B---3--:R-:W-:Y:S01]  /*1dd0*/  FADD.FTZ R164, -R204, R164 ;  /* 0x000000a4cca47221 */ /* 0x008fe20000010100 */
        /* <DEDUP_REMOVED lines=13> */
[----:B------:R-:W-:Y:S01]  /*1eb0*/  FADD.FTZ R166, -R204, R166 ;  /* 0x000000a6cca67221 */ /* 0x000fe20000010100 */
        /* <DEDUP_REMOVED lines=33> */
.L_x_10347:
[----:B------:R-:W-:Y:S05]  /*20d0*/  BSYNC B1 ;  /* 0x0000000000017941 */ /* 0x000fea0003800000 */
.L_x_10346:
        /* <DEDUP_REMOVED lines=16> */
[----:B--2---:R-:W-:Y:S02]  /*21e0*/  HADD2.F32 R183, -RZ, R164.H0_H0 ;  /* 0x200000a4ffb77230 */ /* 0x004fe40000004100 */
[----:B-1----:R-:W-:-:S04]  /*21f0*/  FADD.FTZ R156, -R204, R156 ;  /* 0x0000009ccc9c7221 */ /* 0x002fc80000010100 */
[C---:B-----5:R-:W-:Y:S01]  /*2200*/  FMUL.FTZ R170, R5.reuse, R156 ;  /* 0x0000009c05aa7220 */ /* 0x060fe20000410000 */
        /* <DEDUP_REMOVED lines=12> */
[----:B---3--:R-:W-:Y:S01]  /*22d0*/  FADD.FTZ R160, -R204, R160 ;  /* 0x000000a0cca07221 */ /* 0x008fe20000010100 */
        /* <DEDUP_REMOVED lines=48> */
.L_x_10349:
[----:B------:R-:W-:Y:S05]  /*25e0*/  BSYNC B1 ;  /* 0x0000000000017941 */ /* 0x000fea0003800000 */
.L_x_10348:
        /* <DEDUP_REMOVED lines=20> */
.L_x_10373:
        /* <DEDUP_REMOVED lines=34> */
[----:B------:R-:W-:Y:S01]  /*2950*/  F2FP.F16.F32.PACK_AB R156, R158, R157 ;  /* 0x0000009d9e9c723e */ /* 0x000fe200000000ff */
        /* <DEDUP_REMOVED lines=14> */
[----:B------:R-:W-:Y:S01]  /*2a40*/  F2FP.F16.F32.PACK_AB R157, R157, R158 ;  /* 0x0000009e9d9d723e */ /* 0x000fe200000000ff */
[----:B------:R-:W-:-:S04]  /*2a50*/  FFMA.FTZ R158, R24, R162, R163 ;  /* 0x000000a2189e7223 */ /* 0x000fc800000100a3 */
[----:B------:R-:W-:-:S04]  /*2a60*/  FADD.FTZ R158, R224, -R158 ;  /* 0x8000009ee09e7221 */ /* 0x000fc80000010000 */
[----:B------:R-:W-:-:S04]  /*2a70*/  FMUL.FTZ R158, R5, R158 ;  /* 0x0000009e059e7220 */ /* 0x000fc80000410000 */
[----:B------:R-:W-:-:S05]  /*2a80*/  @P5 FADD.FTZ R158, R113, R158 ;  /* 0x0000009e719e5221 */ /* 0x000fca0000010000 */
        /* <DEDUP_REMOVED lines=9> */
[----:B------:R-:W-:Y:S02]  /*2b20*/  F2FP.F16.F32.PACK_AB R159, R159, R160 ;  /* 0x000000a09f9f723e */ /* 0x000fe400000000ff */
        /* <DEDUP_REMOVED lines=8> */
.L_x_10352:
[----:B------:R-:W-:Y:S05]  /*2bb0*/  BSYNC B1 ;  /* 0x0000000000017941 */ /* 0x000fea0003800000 */
.L_x_10351:
        /* <DEDUP_REMOVED lines=66> */
.L_x_10354:
[----:B------:R-:W-:Y:S05]  /*2fe0*/  BSYNC B1 ;  /* 0x0000000000017941 */ /* 0x000fea0003800000 */
.L_x_10353:
        /* <DEDUP_REMOVED lines=66> */
.L_x_10356:
[----:B------:R-:W-:Y:S05]  /*3410*/  BSYNC B1 ;  /* 0x0000000000017941 */ /* 0x000fea0003800000 */
.L_x_10355:
        /* <DEDUP_REMOVED lines=66> */
.L_x_10358:
[----:B------:R-:W-:Y:S05]  /*3840*/  BSYNC B1 ;  /* 0x0000000000017941 */ /* 0x000fea0003800000 */
.L_x_10357:
        /* <DEDUP_REMOVED lines=29> */
[----:B------:R-:W-:Y:S01]  /*3a20*/  F2FP.F16.F32.PACK_AB R156, R157, R156 ;  /* 0x0000009c9d9c723e */ /* 0x000fe200000000ff */
        /* <DEDUP_REMOVED lines=29> */
[----:B------:R-:W-:Y:S01]  /*3c00*/  F2FP.F16.F32.PACK_AB R159, R160, R159 ;  /* 0x0000009fa09f723e */ /* 0x000fe200000000ff */
[----:B0-----:R-:W-:-:S05]  /*3c10*/  @P6 IMAD.WIDE.U32 R4, R2, 0x20, R4 ;  /* 0x0000002002046825 */ /* 0x001fca00078e0004 */
[----:B------:R-:W-:Y:S04]  /*3c20*/  @P6 STG.E.128 desc[UR4][R4.64], R100 ;  /* 0x0000006404006986 */ /* 0x000fe8000c101d04 */
[----:B------:R0:W-:Y:S02]  /*3c30*/  @P6 STG.E.128 desc[UR4][R4.64+0x10], R60 ;  /* 0x0000103c04006986 */ /* 0x0001e4000c101d04 */
[----:B0-----:R-:W0:Y:S02]  /*3c40*/  LDC.64 R4, c[0x0][0x2f8] ;  /* 0x0000be00ff047b82 */ /* 0x001e240000000a00 */
[----:B0-----:R-:W-:-:S05]  /*3c50*/  IMAD.WIDE.U32 R4, R2, 0x10, R4 ;  /* 0x0000001002047825 */ /* 0x001fca00078e0004 */
[----:B------:R0:W-:Y:S02]  /*3c60*/  STG.E.128 desc[UR4][R4.64], R156 ;  /* 0x0000009c04007986 */ /* 0x0001e4000c101d04 */
.L_x_10360:
[----:B------:R-:W-:Y:S05]  /*3c70*/  BSYNC B1 ;  /* 0x0000000000017941 */ /* 0x000fea0003800000 */
.L_x_10359:
[----:B0----5:R-:W0:Y:S02]  /*3c80*/  LDC.64 R4, c[0x0][0x210] ;  /* 0x00008400ff047b82 */ /* 0x021e240000000a00 */
[----:B0-----:R-:W-:-:S04]  /*3c90*/  LEA R3, R4, R3, 0x2 ;  /* 0x0000000304037211 */ /* 0x001fc800078e10ff */
[----:B------:R-:W-:-:S13]  /*3ca0*/  ISETP.GE.AND P5, PT, R3, R5, PT ;  /* 0x000000050300720c */ /* 0x000fda0003fa6270 */
[----:B------:R-:W-:Y:S05]  /*3cb0*/  @!P5 BRA `(.L_x_10361) ;  /* 0xffffffcc0044d947 */ /* 0x000fea000383ffff */
.L_x_10339:
[----:B------:R-:W-:Y:S05]  /*3cc0*/  BSYNC B0 ;  /* 0x0000000000007941 */ /* 0x000fea0003800000 */
.L_x_10338:
        /* <DEDUP_REMOVED lines=313> */
.L_x_10350:
        /* <DEDUP_REMOVED lines=8> */
.L_x_10363:
[----:B------:R-:W-:Y:S05]  /*50e0*/  BSYNC B1 ;  /* 0x0000000000017941 */ /* 0x000fea0003800000 */
.L_x_10362:
        /* <DEDUP_REMOVED lines=8> */
.L_x_10364:
[----:B------:R-:W-:Y:S01]  /*5170*/  HFMA2.MMA R158, -RZ, RZ, 0, 1.1920928955078125e-07 ;  /* 0x00000002ff9e7435 */ /* 0x000fe200000001ff */
[----:B------:R-:W-:Y:S01]  /*5180*/  MOV R159, R210 ;  /* 0x000000d2009f7202 */ /* 0x000fe20000000f00 */
[----:B------:R-:W-:-:S09]  /*5190*/  FADD.FTZ R209, R160, R209 ;  /* 0x000000d1a0d17221 */ /* 0x000fd20000010000 */
[----:B------:R-:W-:Y:S05]  /*51a0*/  WARPSYNC.COLLECTIVE R156, `(.L_x_10365) ;  /* 0x000000009c087348 */ /* 0x000fea0003c00000 */
[----:B------:R0:W1:Y:S02]  /*51b0*/  SHFL.BFLY P5, R160, R159, R158, R157 ;  /* 0x0c00009e9fa07389 */ /* 0x00006400000a009d */
[----:B01----:R-:W-:Y:S01]  /*51c0*/  ENDCOLLECTIVE ;  /* 0x000000000000791b */ /* 0x003fe20003800000 */
.L_x_10365:
[----:B------:R-:W-:Y:S01]  /*51d0*/  MOV R159, R209 ;  /* 0x000000d1009f7202 */ /* 0x000fe20000000f00 */
[----:B------:R-:W-:-:S07]  /*51e0*/  FADD.FTZ R210, R210, R160 ;  /* 0x000000a0d2d27221 */ /* 0x000fce0000010000 */
[----:B------:R-:W-:Y:S05]  /*51f0*/  WARPSYNC.COLLECTIVE R156, `(.L_x_10366) ;  /* 0x000000009c087348 */ /* 0x000fea0003c00000 */
[----:B------:R0:W1:Y:S02]  /*5200*/  SHFL.BFLY P5, R160, R159, R158, R157 ;  /* 0x0c00009e9fa07389 */ /* 0x00006400000a009d */
[----:B01----:R-:W-:Y:S01]  /*5210*/  ENDCOLLECTIVE ;  /* 0x000000000000791b */ /* 0x003fe20003800000 */
.L_x_10366:
[----:B------:R-:W-:Y:S01]  /*5220*/  HFMA2.MMA R158, -RZ, RZ, 0, 2.384185791015625e-07 ;  /* 0x00000004ff9e7435 */ /* 0x000fe200000001ff */
[----:B------:R-:W-:Y:S01]  /*5230*/  MOV R159, R210 ;  /* 0x000000d2009f7202 */ /* 0x000fe20000000f00 */
[----:B------:R-:W-:-:S09]  /*5240*/  FADD.FTZ R209, R209, R160 ;  /* 0x000000a0d1d17221 */ /* 0x000fd20000010000 */
[----:B------:R-:W-:Y:S05]  /*5250*/  WARPSYNC.COLLECTIVE R156, `(.L_x_10367) ;  /* 0x000000009c087348 */ /* 0x000fea0003c00000 */
[----:B------:R0:W1:Y:S02]  /*5260*/  SHFL.BFLY P5, R160, R159, R158, R157 ;  /* 0x0c00009e9fa07389 */ /* 0x00006400000a009d */
[----:B01----:R-:W-:Y:S01]  /*5270*/  ENDCOLLECTIVE ;  /* 0x000000000000791b */ /* 0x003fe20003800000 */
.L_x_10367:
[----:B------:R-:W-:Y:S01]  /*5280*/  MOV R159, R209 ;  /* 0x000000d1009f7202 */ /* 0x000fe20000000f00 */
[----:B------:R-:W-:-:S07]  /*5290*/  FADD.FTZ R210, R210, R160 ;  /* 0x000000a0d2d27221 */ /* 0x000fce0000010000 */
[----:B------:R-:W-:Y:S05]  /*52a0*/  WARPSYNC.COLLECTIVE R156, `(.L_x_10368) ;  /* 0x000000009c087348 */ /* 0x000fea0003c00000 */
[----:B------:R0:W1:Y:S02]  /*52b0*/  SHFL.BFLY P5, R160, R159, R158, R157 ;  /* 0x0c00009e9fa07389 */ /* 0x00006400000a009d */
[----:B01----:R-:W-:Y:S01]  /*52c0*/  ENDCOLLECTIVE ;  /* 0x000000000000791b */ /* 0x003fe20003800000 */
.L_x_10368:
[----:B------:R-:W-:Y:S01]  /*52d0*/  HFMA2.MMA R158, -RZ, RZ, 0, 4.76837158203125e-07 ;  /* 0x00000008ff9e7435 */ /* 0x000fe200000001ff */
[----:B------:R-:W-:Y:S01]  /*52e0*/  MOV R159, R210 ;  /* 0x000000d2009f7202 */ /* 0x000fe20000000f00 */
[----:B------:R-:W-:-:S09]  /*52f0*/  FADD.FTZ R209, R209, R160 ;  /* 0x000000a0d1d17221 */ /* 0x000fd20000010000 */
[----:B------:R-:W-:Y:S05]  /*5300*/  WARPSYNC.COLLECTIVE R156, `(.L_x_10369) ;  /* 0x000000009c087348 */ /* 0x000fea0003c00000 */
[----:B------:R0:W1:Y:S02]  /*5310*/  SHFL.BFLY P5, R160, R159, R158, R157 ;  /* 0x0c00009e9fa07389 */ /* 0x00006400000a009d */
[----:B01----:R-:W-:Y:S01]  /*5320*/  ENDCOLLECTIVE ;  /* 0x000000000000791b */ /* 0x003fe20003800000 */
.L_x_10369:
[----:B------:R-:W-:Y:S01]  /*5330*/  MOV R159, R209 ;  /* 0x000000d1009f7202 */ /* 0x000fe20000000f00 */
[----:B------:R-:W-:-:S07]  /*5340*/  FADD.FTZ R210, R210, R160 ;  /* 0x000000a0d2d27221 */ /* 0x000fce0000010000 */
[----:B------:R-:W-:Y:S05]  /*5350*/  WARPSYNC.COLLECTIVE R156, `(.L_x_10370) ;  /* 0x000000009c087348 */ /* 0x000fea0003c00000 */
[----:B------:R0:W1:Y:S02]  /*5360*/  SHFL.BFLY P5, R160, R159, R158, R157 ;  /* 0x0c00009e9fa07389 */ /* 0x00006400000a009d */
[----:B01----:R-:W-:Y:S01]  /*5370*/  ENDCOLLECTIVE ;  /* 0x000000000000791b */ /* 0x003fe20003800000 */
.L_x_10370:
[----:B------:R-:W-:Y:S01]  /*5380*/  HFMA2.MMA R158, -RZ, RZ, 0, 9.5367431640625e-07 ;  /* 0x00000010ff9e7435 */ /* 0x000fe200000001ff */
[----:B------:R-:W-:Y:S01]  /*5390*/  MOV R159, R210 ;  /* 0x000000d2009f7202 */ /* 0x000fe20000000f00 */
[----:B------:R-:W-:-:S09]  /*53a0*/  FADD.FTZ R209, R209, R160 ;  /* 0x000000a0d1d17221 */ /* 0x000fd20000010000 */
[----:B------:R-:W-:Y:S05]  /*53b0*/  WARPSYNC.COLLECTIVE R156, `(.L_x_10371) ;  /* 0x000000009c087348 */ /* 0x000fea0003c00000 */
[----:B------:R0:W1:Y:S02]  /*53c0*/  SHFL.BFLY P5, R160, R159, R158, R157 ;  /* 0x0c00009e9fa07389 */ /* 0x00006400000a009d */
[----:B01----:R-:W-:Y:S01]  /*53d0*/  ENDCOLLECTIVE ;  /* 0x000000000000791b */ /* 0x003fe20003800000 */
.L_x_10371:
[----:B------:R-:W-:Y:S02]  /*53e0*/  MOV R159, R209 ;  /* 0x000000d1009f7202 */ /* 0x000fe40000000f00 */
[----:B------:R-:W-:-:S07]  /*53f0*/  MOV R161, R160 ;  /* 0x000000a000a17202 */ /* 0x000fce0000000f00 */
[----:B------:R-:W-:Y:S05]  /*5400*/  WARPSYNC.COLLECTIVE R156, `(.L_x_10372) ;  /* 0x000000009c087348 */ /* 0x000fea0003c00000 */
[----:B------:R0:W1:Y:S02]  /*5410*/  SHFL.BFLY P5, R160, R159, R158, R157 ;  /* 0x0c00009e9fa07389 */ /* 0x00006400000a009d */
[----:B01----:R-:W-:Y:S01]  /*5420*/  ENDCOLLECTIVE ;  /* 0x000000000000791b */ /* 0x003fe20003800000 */
.L_x_10372:
[----:B------:R-:W-:Y:S01]  /*5430*/  MOV R156, R160 ;  /* 0x000000a0009c7202 */ /* 0x000fe20000000f00 */
[----:B------:R-:W-:Y:S06]  /*5440*/  BRA `(.L_x_10373) ;  /* 0xffffffd000b87947 */ /* 0x000fec000383ffff */
.L_x_10374:
        /* <DEDUP_REMOVED lines=11> */
.L_x_16982:


//--------------------- .text._ZN10layer_norm13ln_bwd_kernelINS_13Kernel_traitsI6__halfS2_fS2_fjLj1280ELj1ELj4ELj1ELj16ENS_18Kernel_traits_baseILj1280ES2_S2_fS2_fjLj128EEEEELb0ELb0ELb0ELb1EEEvNS_9BwdParamsE --------------------------
	.section	.text._ZN10layer_norm13ln_bwd_kernelINS_13Kernel_traitsI6__halfS2_fS2_fjLj1280ELj1ELj4ELj1ELj16ENS_18Kernel_traits_baseILj1280ES2_S2_fS2_fjLj128EEEEELb0ELb0ELb0ELb1EEEvNS_9BwdParamsE,"ax",@progbits
	.align	128
        .global         _ZN10layer_norm13ln_bwd_kernelINS_13Kernel_traitsI6__halfS2_fS2_fjLj1280ELj1ELj4ELj1ELj16ENS_18Kernel_traits_baseILj1280ES2_S2_fS2_fjLj128EEEEELb0ELb0ELb0ELb1EEEvNS_9BwdParamsE
        .type           _ZN10layer_norm13ln_bwd_kernelINS_13Kernel_traitsI6__halfS2_fS2_fjLj1280ELj1ELj4ELj1ELj16ENS_18Kernel_traits_baseILj1280ES2_S2_fS2_fjLj128EEEEELb0ELb0ELb0ELb1EEEvNS_9BwdParamsE,@function
        .size           _ZN10layer_norm13ln_bwd_kernelINS_13Kernel_traitsI6__halfS2_fS2_fjLj1280ELj1ELj4ELj1ELj16ENS_18Kernel_traits_baseILj1280ES2_S2_fS2_fjLj128EEEEELb0ELb0ELb0ELb1EEEvNS_9BwdParamsE,(.L_x_16983 - _ZN10layer_norm13ln_bwd_kernelINS_13Kernel_traitsI6__halfS2_fS2_fjLj1280ELj1ELj4ELj1ELj16ENS_18Kernel_traits_baseILj1280ES2_S2_fS2_fjLj128EEEEELb0ELb0ELb0ELb1EEEvNS_9BwdParamsE)
        .other          _ZN10layer_norm13ln_bwd_kernelINS_13Kernel_traitsI6__halfS2_fS2_fjLj1280ELj1ELj4ELj1ELj16ENS_18Kernel_traits_baseILj1280ES2_S2_fS2_fjLj128EEEEELb0ELb0ELb0ELb1EEEvNS_9BwdParamsE,@"STO_CUDA_ENTRY STV_DEFAULT"
_ZN10layer_norm13ln_bwd_kernelINS_13Kernel_traitsI6__halfS2_fS2_fjLj1280ELj1ELj4ELj1ELj16ENS_18Kernel_traits_baseILj1280ES2_S2_fS2_fjLj128EEEEELb0ELb0ELb0ELb1EEEvNS_9BwdParamsE:
.text._ZN10layer_norm13ln_bwd_kernelINS_13Kernel_traitsI6__halfS2_fS2_fjLj1280ELj1ELj4ELj1ELj16ENS_18Kernel_traits_baseILj1280ES2_S2_fS2_fjLj128EEEEELb0ELb0ELb0ELb1EEEvNS_9BwdParamsE:
        /* <DEDUP_REMOVED lines=55> */
.L_x_10376:
        /* <DEDUP_REMOVED lines=50> */
[----:B------:R-:W-:Y:S01]  /*0690*/  CS2R R22, SRZ ;  /* 0x0000000000167805 */ /* 0x000fe2000001ff00 */
[----:B--2---:R-:W-:-:S02]  /*06a0*/  HADD2.F32 R2, -RZ, R4.H0_H0 ;  /* 0x20000004ff027230 */ /* 0x004fc40000004100 */
[----:B------:R-:W-:Y:S02]  /*06b0*/  HADD2.F32 R4, -RZ, R4.H1_H1 ;  /* 0x30000004ff047230 */ /* 0x000fe40000004100 */
[----:B------:R-:W-:Y:S01]  /*06c0*/  HADD2.F32 R3, -RZ, R5.H0_H0 ;  /* 0x20000005ff037230 */ /* 0x000fe20000004100 */
[----:B------:R0:W-:Y:S01]  /*06d0*/  STL [R1+0x30], R2 ;  /* 0x0000300201007387 */ /* 0x0001e20000100800 */
[----:B---3--:R-:W-:Y:S02]  /*06e0*/  HADD2.F32 R249, -RZ, R246.H1_H1 ;  /* 0x300000f6fff97230 */ /* 0x008fe40000004100 */
[--C-:B----4-:R-:W-:Y:S01]  /*06f0*/  HADD2.F32 R242, -RZ, R238.reuse.H0_H0 ;  /* 0x200000eefff27230 */ /* 0x110fe20000004100 */
[----:B------:R1:W-:Y:S01]  /*0700*/  STL [R1+0x2c], R4 ;  /* 0x00002c0401007387 */ /* 0x0003e20000100800 */
[----:B------:R-:W-:Y:S02]  /*0710*/  HADD2.F32 R241, -RZ, R238.H1_H1 ;  /* 0x300000eefff17230 */ /* 0x000fe40000004100 */
[----:B------:R-:W-:Y:S01]  /*0720*/  HADD2.F32 R248, -RZ, R247.H0_H0 ;  /* 0x200000f7fff87230 */ /* 0x000fe20000004100 */
[----:B------:R2:W-:Y:S01]  /*0730*/  STL [R1+0x28], R3 ;  /* 0x0000280301007387 */ /* 0x0005e20000100800 */
[----:B------:R-:W-:-:S02]  /*0740*/  HADD2.F32 R240, -RZ, R239.H0_H0 ;  /* 0x200000effff07230 */ /* 0x000fc40000004100 */
[----:B0-----:R-:W-:Y:S02]  /*0750*/  HADD2.F32 R2, -RZ, R5.H1_H1 ;  /* 0x30000005ff027230 */ /* 0x001fe40000004100 */
[----:B-----5:R-:W-:Y:S02]  /*0760*/  HADD2.F32 R238, -RZ, R220.H0_H0 ;  /* 0x200000dcffee7230 */ /* 0x020fe40000004100 */
[----:B-1----:R-:W-:Y:S01]  /*0770*/  HADD2.F32 R4, -RZ, R6.H0_H0 ;  /* 0x20000006ff047230 */ /* 0x002fe20000004100 */
[----:B------:R0:W-:Y:S01]  /*0780*/  STL [R1+0x24], R2 ;  /* 0x0000240201007387 */ /* 0x0001e20000100800 */
[----:B------:R-:W-:Y:S02]  /*0790*/  HADD2.F32 R212, -RZ, R8.H0_H0 ;  /* 0x20000008ffd47230 */ /* 0x000fe40000004100 */
[----:B--2---:R-:W-:Y:S01]  /*07a0*/  HADD2.F32 R3, -RZ, R6.H1_H1 ;  /* 0x30000006ff037230 */ /* 0x004fe20000004100 */
[----:B------:R1:W-:Y:S01]  /*07b0*/  STL [R1+0x20], R4 ;  /* 0x0000200401007387 */ /* 0x0003e20000100800 */
[----:B------:R-:W-:-:S02]  /*07c0*/  HADD2.F32 R211, -RZ, R8.H1_H1 ;  /* 0x30000008ffd37230 */ /* 0x000fc40000004100 */
[--C-:B------:R-:W-:Y:S01]  /*07d0*/  HADD2.F32 R210, -RZ, R9.reuse.H0_H0 ;  /* 0x20000009ffd27230 */ /* 0x100fe20000004100 */
[----:B------:R2:W-:Y:S01]  /*07e0*/  STL [R1+0x1c], R3 ;  /* 0x00001c0301007387 */ /* 0x0005e20000100800 */
[----:B------:R-:W-:Y:S01]  /*07f0*/  HADD2.F32 R209, -RZ, R9.H1_H1 ;  /* 0x30000009ffd17230 */ /* 0x000fe20000004100 */
[----:B------:R-:W-:Y:S01]  /*0800*/  CS2R R8, SRZ ;  /* 0x0000000000087805 */ /* 0x000fe2000001ff00 */
[--C-:B0-----:R-:W-:Y:S02]  /*0810*/  HADD2.F32 R2, -RZ, R7.reuse.H0_H0 ;  /* 0x20000007ff027230 */ /* 0x101fe40000004100 */
[--C-:B------:R-:W-:Y:S02]  /*0820*/  HADD2.F32 R208, -RZ, R10.reuse.H0_H0 ;  /* 0x2000000affd07230 */ /* 0x100fe40000004100 */
[----:B-1----:R-:W-:Y:S01]  /*0830*/  HADD2.F32 R4, -RZ, R7.H1_H1 ;  /* 0x30000007ff047230 */ /* 0x002fe20000004100 */
[----:B------:R0:W-:Y:S01]  /*0840*/  STL [R1+0x18], R2 ;  /* 0x0000180201007387 */ /* 0x0001e20000100800 */
[----:B------:R-:W-:Y:S01]  /*0850*/  HADD2.F32 R207, -RZ, R10.H1_H1 ;  /* 0x3000000affcf7230 */ /* 0x000fe20000004100 */
[----:B------:R-:W-:Y:S01]  /*0860*/  CS2R R6, SRZ ;  /* 0x0000000000067805 */ /* 0x000fe2000001ff00 */
[----:B--2---:R-:W-:Y:S01]  /*0870*/  HADD2.F32 R3, -RZ, R244.H0_H0 ;  /* 0x200000f4ff037230 */ /* 0x004fe20000004100 */
[----:B------:R1:W-:Y:S01]  /*0880*/  STL [R1+0x14], R4 ;  /* 0x0000140401007387 */ /* 0x0003e20000100800 */
[----:B------:R-:W-:-:S02]  /*0890*/  HADD2.F32 R206, -RZ, R11.H0_H0 ;  /* 0x2000000bffce7230 */ /* 0x000fc40000004100 */
[----:B------:R-:W-:Y:S01]  /*08a0*/  HADD2.F32 R201, -RZ, R11.H1_H1 ;  /* 0x3000000bffc97230 */ /* 0x000fe20000004100 */
[----:B------:R2:W-:Y:S01]  /*08b0*/  STL [R1+0x10], R3 ;  /* 0x0000100301007387 */ /* 0x0005e20000100800 */
[----:B------:R-:W-:Y:S01]  /*08c0*/  HADD2.F32 R247, -RZ, R247.H1_H1 ;  /* 0x300000f7fff77230 */ /* 0x000fe20000004100 */
[----:B------:R-:W-:Y:S01]  /*08d0*/  CS2R R10, SRZ ;  /* 0x00000000000a7805 */ /* 0x000fe2000001ff00 */
[----:B0-----:R-:W-:Y:S02]  /*08e0*/  HADD2.F32 R2, -RZ, R244.H1_H1 ;  /* 0x300000f4ff027230 */ /* 0x001fe40000004100 */
[----:B------:R-:W-:Y:S02]  /*08f0*/  HADD2.F32 R244, -RZ, R237.H0_H0 ;  /* 0x200000edfff47230 */ /* 0x000fe40000004100 */
[----:B-1----:R-:W-:Y:S01]  /*0900*/  HADD2.F32 R4, -RZ, R245.H0_H0 ;  /* 0x200000f5ff047230 */ /* 0x002fe20000004100 */
[----:B------:R0:W-:Y:S01]  /*0910*/  STL [R1+0xc], R2 ;  /* 0x00000c0201007387 */ /* 0x0001e20000100800 */
[----:B------:R-:W-:-:S02]  /*0920*/  HADD2.F32 R243, -RZ, R237.H1_H1 ;  /* 0x300000edfff37230 */ /* 0x000fc40000004100 */
[----:B--2---:R-:W-:Y:S01]  /*0930*/  HADD2.F32 R3, -RZ, R245.H1_H1 ;  /* 0x300000f5ff037230 */ /* 0x004fe20000004100 */
[----:B------:R1:W-:Y:S01]  /*0940*/  STL [R1+0x8], R4 ;  /* 0x0000080401007387 */ /* 0x0003e20000100800 */
[----:B------:R-:W-:Y:S02]  /*0950*/  HADD2.F32 R245, -RZ, R236.H1_H1 ;  /* 0x300000ecfff57230 */ /* 0x000fe40000004100 */
[----:B------:R-:W-:Y:S01]  /*0960*/  HADD2.F32 R239, -RZ, R239.H1_H1 ;  /* 0x300000efffef7230 */ /* 0x000fe20000004100 */
[----:B------:R-:W-:Y:S01]  /*0970*/  STL [R1+0x4], R3 ;  /* 0x0000040301007387 */ /* 0x000fe20000100800 */
[----:B------:R-:W-:Y:S02]  /*0980*/  HADD2.F32 R220, -RZ, R220.H1_H1 ;  /* 0x300000dcffdc7230 */ /* 0x000fe40000004100 */
[----:B0-----:R-:W-:Y:S02]  /*0990*/  HADD2.F32 R2, -RZ, R246.H0_H0 ;  /* 0x200000f6ff027230 */ /* 0x001fe40000004100 */
[----:B------:R-:W-:Y:S01]  /*09a0*/  HADD2.F32 R246, -RZ, R236.H0_H0 ;  /* 0x200000ecfff67230 */ /* 0x000fe20000004100 */
[----:B-1----:R-:W-:Y:S01]  /*09b0*/  CS2R R4, SRZ ;  /* 0x0000000000047805 */ /* 0x002fe2000001ff00 */
[--C-:B------:R-:W-:Y:S01]  /*09c0*/  HADD2.F32 R219, -RZ, R221.reuse.H0_H0 ;  /* 0x200000ddffdb7230 */ /* 0x100fe20000004100 */
[----:B------:R0:W-:Y:S01]  /*09d0*/  STL [R1], R2 ;  /* 0x0000000201007387 */ /* 0x0001e20000100800 */
[----:B------:R-:W-:-:S02]  /*09e0*/  HADD2.F32 R218, -RZ, R221.H1_H1 ;  /* 0x300000ddffda7230 */ /* 0x000fc40000004100 */
[--C-:B------:R-:W-:Y:S02]  /*09f0*/  HADD2.F32 R217, -RZ, R222.reuse.H0_H0 ;  /* 0x200000deffd97230 */ /* 0x100fe40000004100 */
[----:B------:R-:W-:Y:S02]  /*0a00*/  HADD2.F32 R216, -RZ, R222.H1_H1 ;  /* 0x300000deffd87230 */ /* 0x000fe40000004100 */
[--C-:B------:R-:W-:Y:S02]  /*0a10*/  HADD2.F32 R215, -RZ, R223.reuse.H0_H0 ;  /* 0x200000dfffd77230 */ /* 0x100fe40000004100 */
[----:B------:R-:W-:Y:S01]  /*0a20*/  HADD2.F32 R214, -RZ, R223.H1_H1 ;  /* 0x300000dfffd67230 */ /* 0x000fe20000004100 */
[----:B0-----:R-:W-:-:S07]  /*0a30*/  CS2R R2, SRZ ;  /* 0x0000000000027805 */ /* 0x001fce000001ff00 */
.L_x_10380:
[----:B0-----:R-:W0:Y:S01]  /*0a40*/  @P0 LDC.64 R84, c[0x0][0x270] ;  /* 0x00009c00ff540b82 */ /* 0x001e220000000a00 */
[----:B------:R-:W1:Y:S01]  /*0a50*/  S2R R91, SR_TID.X ;  /* 0x00000000005b7919 */ /* 0x000e620000002100 */
[----:B------:R-:W-:Y:S01]  /*0a60*/  SHF.R.S32.HI R90, RZ, 0x1f, R0 ;  /* 0x0000001fff5a7819 */ /* 0x000fe20000011400 */
[C---:B------:R-:W-:Y:S01]  /*0a70*/  IMAD R88, R0.reuse, UR8, RZ ;  /* 0x0000000800587c24 */ /* 0x040fe2000f8e02ff */
[----:B------:R-:W2:Y:S04]  /*0a80*/  LDL R235, [R1+0x30] ;  /* 0x0000300001eb7983 */ /* 0x000ea80000100800 */
[----:B------:R-:W3:Y:S01]  /*0a90*/  LDC.64 R86, c[0x0][0x250] ;  /* 0x00009400ff567b82 */ /* 0x000ee20000000a00 */
[----:B------:R-:W-:Y:S01]  /*0aa0*/  SHF.R.S32.HI R89, RZ, 0x1f, R88 ;  /* 0x0000001fff597819 */ /* 0x000fe20000011458 */
[----:B------:R-:W4:Y:S03]  /*0ab0*/  LDL R250, [R1+0x2c] ;  /* 0x00002c0001fa7983 */ /* 0x000f260000100800 */
[----:B------:R-:W-:Y:S01]  /*0ac0*/  LEA.HI R89, R89, R88, RZ, 0x3 ;  /* 0x0000005859597211 */ /* 0x000fe200078f18ff */
[----:B------:R-:W4:Y:S02]  /*0ad0*/  LDL R237, [R1+0x28] ;  /* 0x0000280001ed7983 */ /* 0x000f240000100800 */
[----:B------:R-:W3:Y:S02]  /*0ae0*/  LDC.64 R128, c[0x0][0x238] ;  /* 0x00008e00ff807b82 */ /* 0x000ee40000000a00 */
[----:B------:R-:W4:Y:S06]  /*0af0*/  LDL R236, [R1+0x24] ;  /* 0x0000240001ec7983 */ /* 0x000f2c0000100800 */
[----:B------:R-:W3:Y:S01]  /*0b00*/  LDC.64 R140, c[0x0][0x2b8] ;  /* 0x0000ae00ff8c7b82 */ /* 0x000ee20000000a00 */
[----:B0-----:R-:W-:-:S07]  /*0b10*/  @P0 LEA R84, P1, R0, R84, 0x1 ;  /* 0x0000005400540211 */ /* 0x001fce00078208ff */
[----:B------:R-:W0:Y:S01]  /*0b20*/  LDC.64 R178, c[0x0][0x258] ;  /* 0x00009600ffb27b82 */ /* 0x000e220000000a00 */
[C---:B------:R-:W-:Y:S01]  /*0b30*/  @P0 LEA.HI.X R85, R0.reuse, R85, R90, 0x1, P1 ;  /* 0x0000005500550211 */ /* 0x040fe200008f0c5a */
[----:B------:R-:W-:Y:S01]  /*0b40*/  HFMA2.MMA R198, -RZ, RZ, 1.875, 0 ;  /* 0x3f800000ffc67435 */ /* 0x000fe200000001ff */
[----:B-1----:R-:W-:Y:S01]  /*0b50*/  LOP3.LUT R88, R91, 0x1f, RZ, 0xc0, !PT ;  /* 0x0000001f5b587812 */ /* 0x002fe200078ec0ff */
[----:B------:R-:W4:Y:S04]  /*0b60*/  LDL R252, [R1+0x18] ;  /* 0x0000180001fc7983 */ /* 0x000f280000100800 */
[----:B------:R-:W2:Y:S01]  /*0b70*/  @P0 LDG.E.U16 R202, desc[UR4][R84.64] ;  /* 0x0000000454ca0981 */ /* 0x000ea2000c1e1500 */
[----:B---3--:R-:W-:Y:S01]  /*0b80*/  IMAD.WIDE R86, R0, 0x4, R86 ;  /* 0x0000000400567825 */ /* 0x008fe200078e0256 */
[----:B------:R-:W-:-:S02]  /*0b90*/  LEA.HI.SX32 R213, R89, R88, 0x1d ;  /* 0x0000005859d57211 */ /* 0x000fc400078feaff */
[----:B------:R-:W3:Y:S03]  /*0ba0*/  LDL R251, [R1+0x14] ;  /* 0x0000140001fb7983 */ /* 0x000ee60000100800 */
[C---:B------:R-:W-:Y:S01]  /*0bb0*/  IMAD.WIDE.U32 R92, R213.reuse, 0x20, R128 ;  /* 0x00000020d55c7825 */ /* 0x040fe200078e0080 */
[----:B------:R-:W4:Y:S03]  /*0bc0*/  LDG.E R222, desc[UR4][R86.64] ;  /* 0x0000000456de7981 */ /* 0x000f26000c1e1900 */
[----:B------:R-:W-:-:S04]  /*0bd0*/  IMAD.WIDE.U32 R88, R213, 0x10, R140 ;  /* 0x00000010d5587825 */ /* 0x000fc800078e008c */
[----:B0-----:R-:W-:Y:S02]  /*0be0*/  IMAD.WIDE R178, R0, 0x4, R178 ;  /* 0x0000000400b27825 */ /* 0x001fe400078e02b2 */
[----:B------:R-:W3:Y:S04]  /*0bf0*/  LDG.E.128 R88, desc[UR4][R88.64] ;  /* 0x0000000458587981 */ /* 0x000ee8000c1e1d00 */
[----:B------:R-:W3:Y:S04]  /*0c00*/  LDG.E.128 R84, desc[UR4][R92.64] ;  /* 0x000000045c547981 */ /* 0x000ee8000c1e1d00 */
[----:B------:R0:W3:Y:S01]  /*0c10*/  LDG.E R221, desc[UR4][R178.64] ;  /* 0x00000004b2dd7981 */ /* 0x0000e2000c1e1900 */
[----:B------:R-:W-:-:S02]  /*0c20*/  IADD3 R200, R213, 0x40, RZ ;  /* 0x00000040d5c87810 */ /* 0x000fc40007ffe0ff */
[C---:B------:R-:W-:Y:S02]  /*0c30*/  IADD3 R199, R213.reuse, 0x20, RZ ;  /* 0x00000020d5c77810 */ /* 0x040fe40007ffe0ff */
[----:B------:R-:W-:Y:S01]  /*0c40*/  IADD3 R194, R213, 0x80, RZ ;  /* 0x00000080d5c27810 */ /* 0x000fe20007ffe0ff */
[----:B------:R-:W3:Y:S01]  /*0c50*/  LDG.E.128 R92, desc[UR4][R92.64+0x10] ;  /* 0x000010045c5c7981 */ /* 0x000ee2000c1e1d00 */
[----:B0-----:R-:W0:Y:S02]  /*0c60*/  LDC.64 R178, c[0x0][0x2c8] ;  /* 0x0000b200ffb27b82 */ /* 0x001e240000000a00 */
[----:B0-----:R-:W-:-:S04]  /*0c70*/  ISETP.NE.U32.AND P1, PT, R178, RZ, PT ;  /* 0x000000ffb200720c */ /* 0x001fc80003f25070 */
[----:B------:R-:W-:-:S13]  /*0c80*/  ISETP.NE.AND.EX P1, PT, R179, RZ, PT, P1 ;  /* 0x000000ffb300720c */ /* 0x000fda0003f25310 */
[----:B------:R-:W0:Y:S08]  /*0c90*/  @P1 LDC.64 R180, c[0x0][0x2c8] ;  /* 0x0000b200ffb41b82 */ /* 0x000e300000000a00 */
[----:B------:R-:W1:Y:S01]  /*0ca0*/  @P1 LDC.64 R182, c[0x0][0x2c8] ;  /* 0x0000b200ffb61b82 */ /* 0x000e620000000a00 */
[----:B--2---:R-:W-:Y:S01]  /*0cb0*/  @P0 HADD2.F32 R198, -RZ, R202.H0_H0 ;  /* 0x200000caffc60230 */ /* 0x004fe20000004100 */
[----:B------:R-:W-:-:S06]  /*0cc0*/  IADD3 R195, R213, 0x60, RZ ;  /* 0x00000060d5c37810 */ /* 0x000fcc0007ffe0ff */
[----:B------:R-:W2:Y:S01]  /*0cd0*/  @P1 LDC.64 R202, c[0x0][0x2c8] ;  /* 0x0000b200ffca1b82 */ /* 0x000ea20000000a00 */
[----:B0-----:R-:W-:-:S05]  /*0ce0*/  @P1 IMAD.WIDE.U32 R180, R213, 0x20, R180 ;  /* 0x00000020d5b41825 */ /* 0x001fca00078e00b4 */
[----:B------:R-:W5:Y:S01]  /*0cf0*/  @P1 LDG.E.128 R36, desc[UR4][R180.64] ;  /* 0x00000004b4241981 */ /* 0x000f62000c1e1d00 */
[----:B----4-:R-:W-:Y:S01]  /*0d00*/  FSEL R222, R222, RZ, !P4 ;  /* 0x000000ffdede7208 */ /* 0x010fe20006000000 */
[C---:B------:R-:W-:Y:S01]  /*0d10*/  IMAD.WIDE.U32 R104, R199.reuse, 0x20, R128 ;  /* 0x00000020c7687825 */ /* 0x040fe200078e0080 */
[----:B------:R-:W0:Y:S01]  /*0d20*/  @P1 LDC.64 R204, c[0x0][0x2c8] ;  /* 0x0000b200ffcc1b82 */ /* 0x000e220000000a00 */
[----:B------:R4:W5:Y:S02]  /*0d30*/  @P1 LDG.E.128 R40, desc[UR4][R180.64+0x10] ;  /* 0x00001004b4281981 */ /* 0x000964000c1e1d00 */
[----:B-1----:R-:W-:Y:S02]  /*0d40*/  @P1 IMAD.WIDE.U32 R182, R199, 0x20, R182 ;  /* 0x00000020c7b61825 */ /* 0x002fe400078e00b6 */
[----:B------:R-:W2:Y:S04]  /*0d50*/  LDG.E.128 R96, desc[UR4][R104.64] ;  /* 0x0000000468607981 */ /* 0x000ea8000c1e1d00 */
[----:B------:R-:W5:Y:S01]  /*0d60*/  @P1 LDG.E.128 R44, desc[UR4][R182.64] ;  /* 0x00000004b62c1981 */ /* 0x000f62000c1e1d00 */
[----:B----4-:R-:W1:Y:S01]  /*0d70*/  @P1 LDC.64 R180, c[0x0][0x2c8] ;  /* 0x0000b200ffb41b82 */ /* 0x010e620000000a00 */
[C---:B---3--:R-:W-:Y:S01]  /*0d80*/  FADD.FTZ R223, -R222.reuse, R84 ;  /* 0x00000054dedf7221 */ /* 0x048fe20000010100 */
[----:B------:R-:W-:Y:S01]  /*0d90*/  FADD.FTZ R224, -R222, R85 ;  /* 0x00000055dee07221 */ /* 0x000fe20000010100 */
[----:B------:R3:W5:Y:S01]  /*0da0*/  @P1 LDG.E.128 R48, desc[UR4][R182.64+0x10] ;  /* 0x00001004b6301981 */ /* 0x000762000c1e1d00 */
[----:B--2---:R-:W-:-:S03]  /*0db0*/  @P1 IMAD.WIDE.U32 R84, R200, 0x20, R202 ;  /* 0x00000020c8541825 */ /* 0x004fc600078e00ca */
[----:B------:R-:W2:Y:S04]  /*0dc0*/  LDG.E.128 R104, desc[UR4][R104.64+0x10] ;  /* 0x0000100468687981 */ /* 0x000ea8000c1e1d00 */
[----:B------:R-:W5:Y:S04]  /*0dd0*/  @P1 LDG.E.128 R52, desc[UR4][R84.64] ;  /* 0x0000000454341981 */ /* 0x000f68000c1e1d00 */
[----:B------:R1:W5:Y:S01]  /*0de0*/  @P1 LDG.E.128 R56, desc[UR4][R84.64+0x10] ;  /* 0x0000100454381981 */ /* 0x000362000c1e1d00 */
[----:B---3--:R-:W-:Y:S02]  /*0df0*/  HADD2.F32 R182, -RZ, R88.H0_H0 ;  /* 0x20000058ffb67230 */ /* 0x008fe40000004100 */
[----:B-1----:R-:W-:-:S05]  /*0e00*/  @P1 IMAD.WIDE.U32 R84, R194, 0x20, R180 ;  /* 0x00000020c2541825 */ /* 0x002fca00078e00b4 */
[----:B------:R-:W5:Y:S04]  /*0e10*/  @P1 LDG.E.128 R68, desc[UR4][R84.64] ;  /* 0x0000000454441981 */ /* 0x000f68000c1e1d00 */
[----:B------:R1:W5:Y:S01]  /*0e20*/  @P1 LDG.E.128 R72, desc[UR4][R84.64+0x10] ;  /* 0x0000100454481981 */ /* 0x000362000c1e1d00 */
[----:B------:R-:W-:Y:S01]  /*0e30*/  FADD.FTZ R146, R182, R146 ;  /* 0x00000092b6927221 */ /* 0x000fe20000010000 */
[----:B-1----:R-:W-:Y:S02]  /*0e40*/  FMUL.FTZ R84, R221, R223 ;  /* 0x000000dfdd547220 */ /* 0x002fe40000410000 */
[----:B------:R-:W3:Y:S02]  /*0e50*/  LDL R223, [R1+0x1c] ;  /* 0x00001c0001df7983 */ /* 0x000ee40000100800 */
[-C--:B------:R-:W-:Y:S01]  /*0e60*/  FFMA.FTZ R22, R84, R182.reuse, R22 ;  /* 0x000000b654167223 */ /* 0x080fe20000010016 */
[----:B------:R-:W-:-:S02]  /*0e70*/  FMUL.FTZ R182, R235, R182 ;  /* 0x000000b6ebb67220 */ /* 0x000fc40000410000 */
[----:B------:R-:W4:Y:S01]  /*0e80*/  LDL R235, [R1+0x20] ;  /* 0x0000200001eb7983 */ /* 0x000f220000100800 */
[----:B------:R-:W-:-:S04]  /*0e90*/  IMAD.WIDE.U32 R100, R199, 0x10, R140 ;  /* 0x00000010c7647825 */ /* 0x000fc800078e008c */
[C---:B------:R-:W-:Y:S01]  /*0ea0*/  FADD.FTZ R92, -R222.reuse, R92 ;  /* 0x0000005cde5c7221 */ /* 0x040fe20000010100 */
[----:B------:R-:W-:Y:S01]  /*0eb0*/  FADD.FTZ R93, -R222, R93 ;  /* 0x0000005dde5d7221 */ /* 0x000fe20000010100 */
[----:B------:R-:W-:Y:S02]  /*0ec0*/  HADD2.F32 R183, -RZ, R88.H1_H1 ;  /* 0x30000058ffb77230 */ /* 0x000fe40000004100 */
[--C-:B------:R-:W-:Y:S01]  /*0ed0*/  HADD2.F32 R88, -RZ, R89.reuse.H0_H0 ;  /* 0x20000059ff587230 */ /* 0x100fe20000004100 */
[----:B------:R-:W2:Y:S01]  /*0ee0*/  LDG.E.128 R100, desc[UR4][R100.64] ;  /* 0x0000000464647981 */ /* 0x000ea2000c1e1d00 */
[----:B------:R-:W-:Y:S02]  /*0ef0*/  HADD2.F32 R227, -RZ, R89.H1_H1 ;  /* 0x30000059ffe37230 */ /* 0x000fe40000004100 */
[C---:B------:R-:W-:Y:S01]  /*0f00*/  FMUL.FTZ R92, R221.reuse, R92 ;  /* 0x0000005cdd5c7220 */ /* 0x040fe20000410000 */
[--C-:B------:R-:W-:Y:S02]  /*0f10*/  HADD2.F32 R89, -RZ, R90.reuse.H0_H0 ;  /* 0x2000005aff597230 */ /* 0x100fe40000004100 */
[----:B------:R-:W-:Y:S01]  /*0f20*/  FMUL.FTZ R93, R221, R93 ;  /* 0x0000005ddd5d7220 */ /* 0x000fe20000410000 */
[----:B------:R-:W-:-:S02]  /*0f30*/  HADD2.F32 R228, -RZ, R90.H1_H1 ;  /* 0x3000005affe47230 */ /* 0x000fc40000004100 */
[----:B------:R-:W-:Y:S01]  /*0f40*/  FADD.FTZ R151, R89, R151 ;  /* 0x0000009759977221 */ /* 0x000fe20000010000 */
[----:B------:R-:W-:Y:S02]  /*0f50*/  FFMA.FTZ R152, R92, R89, R152 ;  /* 0x000000595c987223 */ /* 0x000fe40000010098 */
[----:B------:R-:W-:Y:S01]  /*0f60*/  FADD.FTZ R153, R228, R153 ;  /* 0x00000099e4997221 */ /* 0x000fe20000010000 */
[----:B------:R-:W-:Y:S01]  /*0f70*/  FFMA.FTZ R154, R93, R228, R154 ;  /* 0x000000e45d9a7223 */ /* 0x000fe2000001009a */
[C---:B------:R-:W-:Y:S01]  /*0f80*/  FADD.FTZ R225, -R222.reuse, R86 ;  /* 0x00000056dee17221 */ /* 0x040fe20000010100 */
[----:B------:R-:W-:Y:S01]  /*0f90*/  FMUL.FTZ R224, R221, R224 ;  /* 0x000000e0dde07220 */ /* 0x000fe20000410000 */
[----:B------:R-:W-:Y:S01]  /*0fa0*/  FADD.FTZ R226, -R222, R87 ;  /* 0x00000057dee27221 */ /* 0x000fe20000010100 */
[----:B------:R-:W-:Y:S01]  /*0fb0*/  FADD.FTZ R147, R183, R147 ;  /* 0x00000093b7937221 */ /* 0x000fe20000010000 */
[----:B------:R-:W-:Y:S01]  /*0fc0*/  FMUL.FTZ R225, R221, R225 ;  /* 0x000000e1dde17220 */ /* 0x000fe20000410000 */
[-C--:B------:R-:W-:Y:S01]  /*0fd0*/  FFMA.FTZ R23, R224, R183.reuse, R23 ;  /* 0x000000b7e0177223 */ /* 0x080fe20000010017 */
[----:B------:R-:W-:-:S02]  /*0fe0*/  FMUL.FTZ R183, R250, R183 ;  /* 0x000000b7fab77220 */ /* 0x000fc40000410000 */
[----:B------:R-:W2:Y:S01]  /*0ff0*/  LDL R250, [R1+0x10] ;  /* 0x0000100001fa7983 */ /* 0x000ea20000100800 */
[----:B------:R-:W-:Y:S01]  /*1000*/  FMUL.FTZ R226, R221, R226 ;  /* 0x000000e2dde27220 */ /* 0x000fe20000410000 */
[----:B------:R-:W-:Y:S01]  /*1010*/  FADD.FTZ R148, R88, R148 ;  /* 0x0000009458947221 */ /* 0x000fe20000010000 */
[-C--:B------:R-:W-:Y:S01]  /*1020*/  FFMA.FTZ R21, R225, R88.reuse, R21 ;  /* 0x00000058e1157223 */ /* 0x080fe20000010015 */
[----:B------:R-:W-:Y:S02]  /*1030*/  FMUL.FTZ R88, R237, R88 ;  /* 0x00000058ed587220 */ /* 0x000fe40000410000 */
[----:B------:R-:W2:Y:S01]  /*1040*/  LDL R237, [R1+0xc] ;  /* 0x00000c0001ed7983 */ /* 0x000ea20000100800 */
[----:B------:R-:W-:Y:S01]  /*1050*/  FADD.FTZ R149, R227, R149 ;  /* 0x00000095e3957221 */ /* 0x000fe20000010000 */
[-C--:B------:R-:W-:Y:S01]  /*1060*/  FFMA.FTZ R150, R226, R227.reuse, R150 ;  /* 0x000000e3e2967223 */ /* 0x080fe20000010096 */
[----:B------:R-:W-:Y:S02]  /*1070*/  FMUL.FTZ R227, R236, R227 ;  /* 0x000000e3ece37220 */ /* 0x000fe40000410000 */
[----:B------:R-:W2:Y:S01]  /*1080*/  LDL R236, [R1+0x8] ;  /* 0x0000080001ec7983 */ /* 0x000ea20000100800 */
[----:B------:R-:W-:-:S04]  /*1090*/  IMAD.WIDE.U32 R112, R200, 0x20, R128 ;  /* 0x00000020c8707825 */ /* 0x000fc800078e0080 */
[----:B------:R-:W-:Y:S01]  /*10a0*/  IMAD.WIDE.U32 R132, R200, 0x10, R140 ;  /* 0x00000010c8847825 */ /* 0x000fe200078e008c */
[----:B------:R-:W2:Y:S05]  /*10b0*/  LDG.E.128 R108, desc[UR4][R112.64] ;  /* 0x00000004706c7981 */ /* 0x000eaa000c1e1d00 */
[----:B------:R-:W2:Y:S04]  /*10c0*/  LDG.E.128 R132, desc[UR4][R132.64] ;  /* 0x0000000484847981 */ /* 0x000ea8000c1e1d00 */
[----:B------:R-:W2:Y:S01]  /*10d0*/  LDG.E.128 R112, desc[UR4][R112.64+0x10] ;  /* 0x0000100470707981 */ /* 0x000ea2000c1e1d00 */
[----:B------:R-:W-:-:S04]  /*10e0*/  IMAD.WIDE.U32 R120, R195, 0x20, R128 ;  /* 0x00000020c3787825 */ /* 0x000fc800078e0080 */
[----:B------:R-:W-:Y:S01]  /*10f0*/  IMAD.WIDE.U32 R136, R195, 0x10, R140 ;  /* 0x00000010c3887825 */ /* 0x000fe200078e008c */
[----:B------:R-:W2:Y:S03]  /*1100*/  LDG.E.128 R116, desc[UR4][R120.64] ;  /* 0x0000000478747981 */ /* 0x000ea6000c1e1d00 */
[C---:B------:R-:W-:Y:S02]  /*1110*/  IMAD.WIDE.U32 R128, R194.reuse, 0x20, R128 ;  /* 0x00000020c2807825 */ /* 0x040fe400078e0080 */
[----:B------:R-:W2:Y:S04]  /*1120*/  LDG.E.128 R136, desc[UR4][R136.64] ;  /* 0x0000000488887981 */ /* 0x000ea8000c1e1d00 */
[----:B------:R-:W2:Y:S04]  /*1130*/  LDG.E.128 R124, desc[UR4][R128.64] ;  /* 0x00000004807c7981 */ /* 0x000ea8000c1e1d00 */
[----:B------:R-:W2:Y:S04]  /*1140*/  LDG.E.128 R120, desc[UR4][R120.64+0x10] ;  /* 0x0000100478787981 */ /* 0x000ea8000c1e1d00 */
[----:B------:R-:W2:Y:S01]  /*1150*/  LDG.E.128 R128, desc[UR4][R128.64+0x10] ;  /* 0x0000100480807981 */ /* 0x000ea2000c1e1d00 */
[----:B------:R-:W-:-:S06]  /*1160*/  IMAD.WIDE.U32 R140, R194, 0x10, R140 ;  /* 0x00000010c28c7825 */ /* 0x000fcc00078e008c */
[----:B------:R-:W2:Y:S01]  /*1170*/  LDG.E.128 R140, desc[UR4][R140.64] ;  /* 0x000000048c8c7981 */ /* 0x000ea2000c1e1d00 */
[----:B---3--:R-:W-:-:S03]  /*1180*/  FMUL.FTZ R228, R223, R228 ;  /* 0x000000e4dfe47220 */ /* 0x008fc60000410000 */
[----:B------:R-:W3:Y:S01]  /*1190*/  LDL R223, [R1] ;  /* 0x0000000001df7983 */ /* 0x000ee20000100800 */
[----:B----4-:R-:W-:-:S03]  /*11a0*/  FMUL.FTZ R89, R235, R89 ;  /* 0x00000059eb597220 */ /* 0x010fc60000410000 */
[----:B------:R-:W4:Y:S01]  /*11b0*/  LDL R235, [R1+0x4] ;  /* 0x0000040001eb7983 */ /* 0x000f220000100800 */
[----:B0-----:R-:W-:-:S04]  /*11c0*/  @P1 IMAD.WIDE.U32 R86, R195, 0x20, R204 ;  /* 0x00000020c3561825 */ /* 0x001fc800078e00cc */
[C---:B------:R-:W-:Y:S01]  /*11d0*/  FADD.FTZ R99, -R222.reuse, R99 ;  /* 0x00000063de637221 */ /* 0x040fe20000010100 */
[----:B--2---:R-:W-:Y:S01]  /*11e0*/  FADD.FTZ R104, -R222, R104 ;  /* 0x00000068de687221 */ /* 0x004fe20000010100 */
[----:B------:R-:W5:Y:S01]  /*11f0*/  @P1 LDG.E.128 R60, desc[UR4][R86.64] ;  /* 0x00000004563c1981 */ /* 0x000f62000c1e1d00 */
[--C-:B------:R-:W-:Y:S02]  /*1200*/  HADD2.F32 R180, -RZ, R101.reuse.H1_H1 ;  /* 0x30000065ffb47230 */ /* 0x100fe40000004100 */
[C---:B------:R-:W-:Y:S01]  /*1210*/  FMUL.FTZ R99, R221.reuse, R99 ;  /* 0x00000063dd637220 */ /* 0x040fe20000410000 */
[----:B------:R0:W5:Y:S01]  /*1220*/  @P1 LDG.E.128 R64, desc[UR4][R86.64+0x10] ;  /* 0x0000100456401981 */ /* 0x000162000c1e1d00 */
[----:B------:R-:W-:Y:S01]  /*1230*/  FMUL.FTZ R104, R221, R104 ;  /* 0x00000068dd687220 */ /* 0x000fe20000410000 */
[----:B------:R-:W-:Y:S01]  /*1240*/  FADD.FTZ R162, R180, R162 ;  /* 0x000000a2b4a27221 */ /* 0x000fe20000010000 */
[----:B------:R-:W-:Y:S01]  /*1250*/  FFMA.FTZ R163, R99, R180, R163 ;  /* 0x000000b463a37223 */ /* 0x000fe200000100a3 */
[----:B0-----:R-:W-:-:S02]  /*1260*/  HADD2.F32 R87, -RZ, R101.H0_H0 ;  /* 0x20000065ff577230 */ /* 0x001fc40000004100 */
[----:B------:R-:W-:-:S05]  /*1270*/  HADD2.F32 R101, -RZ, R102.H0_H0 ;  /* 0x20000066ff657230 */ /* 0x000fca0000004100 */
[----:B------:R-:W-:Y:S01]  /*1280*/  FADD.FTZ R164, R101, R164 ;  /* 0x000000a465a47221 */ /* 0x000fe20000010000 */
[----:B------:R-:W-:Y:S01]  /*1290*/  FFMA.FTZ R165, R104, R101, R165 ;  /* 0x0000006568a57223 */ /* 0x000fe200000100a5 */
[C---:B------:R-:W-:Y:S01]  /*12a0*/  FADD.FTZ R94, -R222.reuse, R94 ;  /* 0x0000005ede5e7221 */ /* 0x040fe20000010100 */
[--C-:B------:R-:W-:Y:S02]  /*12b0*/  HADD2.F32 R90, -RZ, R91.reuse.H0_H0 ;  /* 0x2000005bff5a7230 */ /* 0x100fe40000004100 */
[C---:B------:R-:W-:Y:S01]  /*12c0*/  FADD.FTZ R95, -R222.reuse, R95 ;  /* 0x0000005fde5f7221 */ /* 0x040fe20000010100 */
[C---:B------:R-:W-:Y:S01]  /*12d0*/  FMUL.FTZ R94, R221.reuse, R94 ;  /* 0x0000005edd5e7220 */ /* 0x040fe20000410000 */
[----:B------:R-:W-:Y:S02]  /*12e0*/  HADD2.F32 R91, -RZ, R91.H1_H1 ;  /* 0x3000005bff5b7230 */ /* 0x000fe40000004100 */
[----:B------:R-:W-:Y:S01]  /*12f0*/  FADD.FTZ R96, -R222, R96 ;  /* 0x00000060de607221 */ /* 0x000fe20000010100 */
[----:B------:R-:W-:Y:S01]  /*1300*/  FADD.FTZ R155, R90, R155 ;  /* 0x0000009b5a9b7221 */ /* 0x000fe20000010000 */
[----:B------:R-:W-:Y:S01]  /*1310*/  FMUL.FTZ R95, R221, R95 ;  /* 0x0000005fdd5f7220 */ /* 0x000fe20000410000 */
[-C--:B------:R-:W-:Y:S01]  /*1320*/  FFMA.FTZ R156, R94, R90.reuse, R156 ;  /* 0x0000005a5e9c7223 */ /* 0x080fe2000001009c */
[----:B------:R-:W-:Y:S01]  /*1330*/  FMUL.FTZ R90, R252, R90 ;  /* 0x0000005afc5a7220 */ /* 0x000fe20000410000 */
[----:B------:R-:W-:-:S02]  /*1340*/  HADD2.F32 R86, -RZ, R100.H0_H0 ;  /* 0x20000064ff567230 */ /* 0x000fc40000004100 */
[C---:B------:R-:W-:Y:S01]  /*1350*/  FADD.FTZ R97, -R222.reuse, R97 ;  /* 0x00000061de617221 */ /* 0x040fe20000010100 */
[----:B------:R-:W-:Y:S01]  /*1360*/  FADD.FTZ R157, R91, R157 ;  /* 0x0000009d5b9d7221 */ /* 0x000fe20000010000 */
[-C--:B------:R-:W-:Y:S01]  /*1370*/  FFMA.FTZ R20, R95, R91.reuse, R20 ;  /* 0x0000005b5f147223 */ /* 0x080fe20000010014 */
[----:B------:R-:W-:Y:S01]  /*1380*/  FMUL.FTZ R96, R221, R96 ;  /* 0x00000060dd607220 */ /* 0x000fe20000410000 */
[----:B------:R-:W-:Y:S01]  /*1390*/  FMUL.FTZ R91, R251, R91 ;  /* 0x0000005bfb5b7220 */ /* 0x000fe20000410000 */
[----:B------:R-:W-:Y:S02]  /*13a0*/  HADD2.F32 R100, -RZ, R100.H1_H1 ;  /* 0x30000064ff647230 */ /* 0x000fe40000004100 */
[----:B------:R-:W-:Y:S01]  /*13b0*/  FADD.FTZ R98, -R222, R98 ;  /* 0x00000062de627221 */ /* 0x000fe20000010100 */
[C---:B------:R-:W-:Y:S01]  /*13c0*/  FMUL.FTZ R97, R221.reuse, R97 ;  /* 0x00000061dd617220 */ /* 0x040fe20000410000 */
        /* <DEDUP_REMOVED lines=10> */
[----:B------:R-:W-:Y:S01]  /*1470*/  FADD.FTZ R105, -R222, R105 ;  /* 0x00000069de697221 */ /* 0x000fe20000010100 */
[----:B------:R-:W-:-:S02]  /*1480*/  HADD2.F32 R181, -RZ, R102.H1_H1 ;  /* 0x30000066ffb57230 */ /* 0x000fc40000004100 */
[C---:B------:R-:W-:Y:S01]  /*1490*/  FADD.FTZ R106, -R222.reuse, R106 ;  /* 0x0000006ade6a7221 */ /* 0x040fe20000010100 */
[----:B------:R-:W-:Y:S01]  /*14a0*/  FMUL.FTZ R105, R221, R105 ;  /* 0x00000069dd697220 */ /* 0x000fe20000410000 */
[--C-:B------:R-:W-:Y:S02]  /*14b0*/  HADD2.F32 R102, -RZ, R103.reuse.H0_H0 ;  /* 0x20000067ff667230 */ /* 0x100fe40000004100 */
[C---:B------:R-:W-:Y:S01]  /*14c0*/  FADD.FTZ R107, -R222.reuse, R107 ;  /* 0x0000006bde6b7221 */ /* 0x040fe20000010100 */
[----:B------:R-:W-:Y:S01]  /*14d0*/  FADD.FTZ R166, R181, R166 ;  /* 0x000000a6b5a67221 */ /* 0x000fe20000010000 */
[----:B------:R-:W-:Y:S01]  /*14e0*/  FMUL.FTZ R106, R221, R106 ;  /* 0x0000006add6a7220 */ /* 0x000fe20000410000 */
[-C--:B------:R-:W-:Y:S01]  /*14f0*/  FFMA.FTZ R167, R105, R181.reuse, R167 ;  /* 0x000000b569a77223 */ /* 0x080fe200000100a7 */
[----:B------:R-:W-:Y:S01]  /*1500*/  FMUL.FTZ R181, R249, R181 ;  /* 0x000000b5f9b57220 */ /* 0x000fe20000410000 */
        /* <DEDUP_REMOVED lines=14> */
[----:B------:R-:W-:Y:S01]  /*15f0*/  FMUL.FTZ R109, R221, R109 ;  /* 0x0000006ddd6d7220 */ /* 0x000fe20000410000 */
[----:B------:R-:W-:Y:S01]  /*1600*/  FADD.FTZ R171, R85, R171 ;  /* 0x000000ab55ab7221 */ /* 0x000fe20000010000 */
[-C--:B------:R-:W-:Y:S01]  /*1610*/  FFMA.FTZ R13, R108, R85.reuse, R13 ;  /* 0x000000556c0d7223 */ /* 0x080fe2000001000d */
[----:B------:R-:W-:Y:S01]  /*1620*/  FMUL.FTZ R85, R246, R85 ;  /* 0x00000055f6557220 */ /* 0x000fe20000410000 */
[----:B------:R-:W-:-:S02]  /*1630*/  HADD2.F32 R202, -RZ, R133.H0_H0 ;  /* 0x20000085ffca7230 */ /* 0x000fc40000004100 */
[----:B------:R-:W-:Y:S01]  /*1640*/  FADD.FTZ R111, -R222, R111 ;  /* 0x0000006fde6f7221 */ /* 0x000fe20000010100 */
[----:B------:R-:W-:Y:S01]  /*1650*/  FMUL.FTZ R110, R221, R110 ;  /* 0x0000006edd6e7220 */ /* 0x000fe20000410000 */
[----:B------:R-:W-:Y:S01]  /*1660*/  FADD.FTZ R172, R132, R172 ;  /* 0x000000ac84ac7221 */ /* 0x000fe20000010000 */
[-C--:B------:R-:W-:Y:S01]  /*1670*/  FFMA.FTZ R14, R109, R132.reuse, R14 ;  /* 0x000000846d0e7223 */ /* 0x080fe2000001000e */
        /* <DEDUP_REMOVED lines=16> */
[----:B------:R-:W-:Y:S01]  /*1780*/  FFMA.FTZ R11, R112, R203, R11 ;  /* 0x000000cb700b7223 */ /* 0x000fe2000001000b */
[----:B------:R-:W-:Y:S01]  /*1790*/  FMUL.FTZ R113, R221, R113 ;  /* 0x00000071dd717220 */ /* 0x000fe20000410000 */
[----:B------:R-:W-:Y:S01]  /*17a0*/  FMUL.FTZ R203, R242, R203 ;  /* 0x000000cbf2cb7220 */ /* 0x000fe20000410000 */
[----:B------:R-:W-:-:S02]  /*17b0*/  HADD2.F32 R204, -RZ, R135.H0_H0 ;  /* 0x20000087ffcc7230 */ /* 0x000fc40000004100 */
[----:B------:R-:W-:Y:S01]  /*17c0*/  FADD.FTZ R115, -R222, R115 ;  /* 0x00000073de737221 */ /* 0x000fe20000010100 */
[----:B------:R-:W-:Y:S01]  /*17d0*/  FADD.FTZ R177, R134, R177 ;  /* 0x000000b186b17221 */ /* 0x000fe20000010000 */
[----:B------:R-:W-:Y:S01]  /*17e0*/  FFMA.FTZ R9, R113, R134, R9 ;  /* 0x0000008671097223 */ /* 0x000fe20000010009 */
[----:B------:R-:W-:Y:S01]  /*17f0*/  FMUL.FTZ R114, R221, R114 ;  /* 0x00000072dd727220 */ /* 0x000fe20000410000 */
[----:B------:R-:W-:Y:S01]  /*1800*/  FMUL.FTZ R134, R241, R134 ;  /* 0x00000086f1867220 */ /* 0x000fe20000410000 */
[----:B------:R-:W-:Y:S02]  /*1810*/  HADD2.F32 R135, -RZ, R135.H1_H1 ;  /* 0x30000087ff877230 */ /* 0x000fe40000004100 */
[----:B------:R-:W-:Y:S01]  /*1820*/  FADD.FTZ R116, -R222, R116 ;  /* 0x00000074de747221 */ /* 0x000fe20000010100 */
[----:B------:R-:W-:Y:S01]  /*1830*/  FADD.FTZ R184, R204, R184 ;  /* 0x000000b8ccb87221 */ /* 0x000fe20000010000 */
[-C--:B------:R-:W-:Y:S01]  /*1840*/  FFMA.FTZ R10, R114, R204.reuse, R10 ;  /* 0x000000cc720a7223 */ /* 0x080fe2000001000a */
[----:B------:R-:W-:Y:S01]  /*1850*/  FMUL.FTZ R115, R221, R115 ;  /* 0x00000073dd737220 */ /* 0x000fe20000410000 */
        /* <DEDUP_REMOVED lines=28> */
[----:B------:R-:W-:Y:S01]  /*1a20*/  FADD.FTZ R187, R136, R187 ;  /* 0x000000bb88bb7221 */ /* 0x000fe20000010000 */
[-C--:B------:R-:W-:Y:S01]  /*1a30*/  FFMA.FTZ R26, R117, R136.reuse, R26 ;  /* 0x00000088751a7223 */ /* 0x080fe2000001001a */
[----:B------:R-:W-:Y:S01]  /*1a40*/  FMUL.FTZ R136, R220, R136 ;  /* 0x00000088dc887220 */ /* 0x000fe20000410000 */
[----:B------:R-:W-:Y:S02]  /*1a50*/  HADD2.F32 R137, -RZ, R137.H1_H1 ;  /* 0x30000089ff897230 */ /* 0x000fe40000004100 */
[----:B------:R-:W-:Y:S01]  /*1a60*/  FMUL.FTZ R119, R221, R119 ;  /* 0x00000077dd777220 */ /* 0x000fe20000410000 */
[----:B------:R-:W-:Y:S01]  /*1a70*/  FADD.FTZ R191, R222, R191 ;  /* 0x000000bfdebf7221 */ /* 0x000fe20000010000 */
[-C--:B------:R-:W-:Y:S01]  /*1a80*/  FFMA.FTZ R6, R118, R222.reuse, R6 ;  /* 0x000000de76067223 */ /* 0x080fe20000010006 */
[----:B------:R-:W-:Y:S01]  /*1a90*/  FMUL.FTZ R222, R219, R222 ;  /* 0x000000dedbde7220 */ /* 0x000fe20000410000 */
[----:B------:R-:W-:-:S02]  /*1aa0*/  HADD2.F32 R229, -RZ, R138.H0_H0 ;  /* 0x2000008affe57230 */ /* 0x000fc40000004100 */
[----:B------:R-:W-:Y:S01]  /*1ab0*/  FADD.FTZ R188, R137, R188 ;  /* 0x000000bc89bc7221 */ /* 0x000fe20000010000 */
[-C--:B------:R-:W-:Y:S01]  /*1ac0*/  FFMA.FTZ R4, R119, R137.reuse, R4 ;  /* 0x0000008977047223 */ /* 0x080fe20000010004 */
[----:B------:R-:W-:Y:S01]  /*1ad0*/  FMUL.FTZ R120, R221, R120 ;  /* 0x00000078dd787220 */ /* 0x000fe20000410000 */
[----:B------:R-:W-:Y:S01]  /*1ae0*/  FMUL.FTZ R137, R218, R137 ;  /* 0x00000089da897220 */ /* 0x000fe20000410000 */
[----:B------:R-:W-:Y:S02]  /*1af0*/  HADD2.F32 R138, -RZ, R138.H1_H1 ;  /* 0x3000008aff8a7230 */ /* 0x000fe40000004100 */
[----:B------:R-:W-:Y:S01]  /*1b00*/  FADD.FTZ R193, R229, R193 ;  /* 0x000000c1e5c17221 */ /* 0x000fe20000010000 */
[----:B------:R-:W-:Y:S01]  /*1b10*/  FFMA.FTZ R5, R120, R229, R5 ;  /* 0x000000e578057223 */ /* 0x000fe20000010005 */
[----:B------:R-:W-:Y:S01]  /*1b20*/  FMUL.FTZ R121, R221, R121 ;  /* 0x00000079dd797220 */ /* 0x000fe20000410000 */
[----:B------:R-:W-:Y:S01]  /*1b30*/  FMUL.FTZ R229, R217, R229 ;  /* 0x000000e5d9e57220 */ /* 0x000fe20000410000 */
[----:B------:R-:W-:-:S02]  /*1b40*/  HADD2.F32 R230, -RZ, R139.H0_H0 ;  /* 0x2000008bffe67230 */ /* 0x000fc40000004100 */
[----:B------:R-:W-:Y:S01]  /*1b50*/  FADD.FTZ R192, R138, R192 ;  /* 0x000000c08ac07221 */ /* 0x000fe20000010000 */
[----:B------:R-:W-:Y:S01]  /*1b60*/  FFMA.FTZ R2, R121, R138, R2 ;  /* 0x0000008a79027223 */ /* 0x000fe20000010002 */
[C---:B------:R-:W-:Y:S01]  /*1b70*/  FMUL.FTZ R122, R221.reuse, R122 ;  /* 0x0000007add7a7220 */ /* 0x040fe20000410000 */
[----:B------:R-:W-:Y:S01]  /*1b80*/  FMUL.FTZ R138, R216, R138 ;  /* 0x0000008ad88a7220 */ /* 0x000fe20000410000 */
[----:B------:R-:W-:Y:S02]  /*1b90*/  HADD2.F32 R139, -RZ, R139.H1_H1 ;  /* 0x3000008bff8b7230 */ /* 0x000fe40000004100 */
[----:B------:R-:W-:Y:S01]  /*1ba0*/  FADD.FTZ R197, R230, R197 ;  /* 0x000000c5e6c57221 */ /* 0x000fe20000010000 */
[-C--:B------:R-:W-:Y:S01]  /*1bb0*/  FFMA.FTZ R3, R122, R230.reuse, R3 ;  /* 0x000000e67a037223 */ /* 0x080fe20000010003 */
[----:B------:R-:W-:Y:S01]  /*1bc0*/  FMUL.FTZ R123, R221, R123 ;  /* 0x0000007bdd7b7220 */ /* 0x000fe20000410000 */
[----:B------:R-:W-:Y:S01]  /*1bd0*/  FMUL.FTZ R230, R215, R230 ;  /* 0x000000e6d7e67220 */ /* 0x000fe20000410000 */
[----:B---3--:R-:W-:Y:S01]  /*1be0*/  FMUL.FTZ R101, R223, R101 ;  /* 0x00000065df657220 */ /* 0x008fe20000410000 */
[----:B------:R-:W-:Y:S01]  /*1bf0*/  FFMA.FTZ R223, R84, R182, RZ ;  /* 0x000000b654df7223 */ /* 0x000fe200000100ff */
[----:B----4-:R-:W-:Y:S01]  /*1c00*/  FMUL.FTZ R180, R235, R180 ;  /* 0x000000b4ebb47220 */ /* 0x010fe20000410000 */
[----:B------:R-:W-:-:S02]  /*1c10*/  FADD.FTZ R235, RZ, R182 ;  /* 0x000000b6ffeb7221 */ /* 0x000fc40000010000 */
        /* <DEDUP_REMOVED lines=57> */
[--C-:B------:R-:W-:Y:S02]  /*1fb0*/  HADD2.F32 R231, -RZ, R140.reuse.H0_H0 ;  /* 0x2000008cffe77230 */ /* 0x100fe40000004100 */
[----:B------:R-:W-:Y:S01]  /*1fc0*/  FADD.FTZ R235, R235, R138 ;  /* 0x0000008aebeb7221 */ /* 0x000fe20000010000 */
[----:B------:R-:W-:Y:S01]  /*1fd0*/  FADD.FTZ R196, R139, R196 ;  /* 0x000000c48bc47221 */ /* 0x000fe20000010000 */
[-C--:B------:R-:W-:Y:S01]  /*1fe0*/  FFMA.FTZ R189, R123, R139.reuse, R189 ;  /* 0x0000008b7bbd7223 */ /* 0x080fe200000100bd */
[----:B------:R-:W-:Y:S01]  /*1ff0*/  FMUL.FTZ R124, R221, R124 ;  /* 0x0000007cdd7c7220 */ /* 0x000fe20000410000 */
[----:B------:R-:W-:Y:S01]  /*2000*/  FMUL.FTZ R139, R214, R139 ;  /* 0x0000008bd68b7220 */ /* 0x000fe20000410000 */
[----:B------:R-:W-:Y:S01]  /*2010*/  FADD.FTZ R235, R235, R230 ;  /* 0x000000e6ebeb7221 */ /* 0x000fe20000010000 */
[----:B------:R-:W-:Y:S01]  /*2020*/  FFMA.FTZ R223, R122, R230, R223 ;  /* 0x000000e67adf7223 */ /* 0x000fe200000100df */
[----:B------:R-:W-:-:S02]  /*2030*/  HADD2.F32 R140, -RZ, R140.H1_H1 ;  /* 0x3000008cff8c7230 */ /* 0x000fc40000004100 */
[----:B------:R-:W-:Y:S01]  /*2040*/  FMUL.FTZ R125, R221, R125 ;  /* 0x0000007ddd7d7220 */ /* 0x000fe20000410000 */
        /* <DEDUP_REMOVED lines=33> */
[--C-:B------:R-:W-:Y:S02]  /*2260*/  HADD2.F32 R234, -RZ, R143.reuse.H0_H0 ;  /* 0x2000008fffea7230 */ /* 0x100fe40000004100 */
[----:B------:R-:W-:Y:S01]  /*2270*/  FADD.FTZ R144, R142, R144 ;  /* 0x000000908e907221 */ /* 0x000fe20000010000 */
[----:B------:R-:W-:Y:S01]  /*2280*/  FFMA.FTZ R32, R129, R142, R32 ;  /* 0x0000008e81207223 */ /* 0x000fe20000010020 */
        /* <DEDUP_REMOVED lines=38> */
.L_x_10392:
        /* <DEDUP_REMOVED lines=26> */
[-C--:B------:R-:W-:Y:S01]  /*2690*/  FFMA.FTZ R108, R108, R236.reuse, R223 ;  /* 0x000000ec6c6c7223 */ /* 0x080fe200000100df */
[----:B------:R-:W-:Y:S01]  /*26a0*/  FADD.FTZ R182, R182, -R84 ;  /* 0x80000054b6b67221 */ /* 0x000fe20000010000 */
[----:B------:R-:W-:Y:S01]  /*26b0*/  FADD.FTZ R224, R183, -R224 ;  /* 0x800000e0b7e07221 */ /* 0x000fe20000010000 */
[----:B------:R-:W-:Y:S01]  /*26c0*/  FADD.FTZ R225, R88, -R225 ;  /* 0x800000e158e17221 */ /* 0x000fe20000010000 */
[----:B------:R-:W-:Y:S01]  /*26d0*/  FADD.FTZ R226, R227, -R226 ;  /* 0x800000e2e3e27221 */ /* 0x000fe20000010000 */
[-CC-:B------:R-:W-:Y:S01]  /*26e0*/  FFMA.FTZ R117, R117, R236.reuse, R223.reuse ;  /* 0x000000ec75757223 */ /* 0x180fe200000100df */
[-CC-:B------:R-:W-:Y:S01]  /*26f0*/  FFMA.FTZ R119, R119, R236.reuse, R223.reuse ;  /* 0x000000ec77777223 */ /* 0x180fe200000100df */
        /* <DEDUP_REMOVED lines=41> */
[----:B0-----:R-:W-:-:S04]  /*2990*/  @P2 IMAD.WIDE.U32 R92, R213, 0x20, R92 ;  /* 0x00000020d55c2825 */ /* 0x001fc800078e005c */
[-C--:B------:R-:W-:Y:S01]  /*29a0*/  FMUL.FTZ R86, R225, R198.reuse ;  /* 0x000000c6e1567220 */ /* 0x080fe20000410000 */
[----:B------:R-:W-:Y:S01]  /*29b0*/  FMUL.FTZ R95, R226, R198 ;  /* 0x000000c6e25f7220 */ /* 0x000fe20000410000 */
[----:B------:R-:W-:Y:S01]  /*29c0*/  SEL R88, R85, R76, P3 ;  /* 0x0000004c55587207 */ /* 0x000fe20001800000 */
[----:B------:R-:W-:Y:S01]  /*29d0*/  FADD.FTZ R107, R103, -R107 ;  /* 0x8000006b676b7221 */ /* 0x000fe20000010000 */
[C---:B------:R-:W-:Y:S01]  /*29e0*/  SEL R89, R224.reuse, R77, P3 ;  /* 0x0000004de0597207 */ /* 0x040fe20001800000 */
[----:B------:R-:W-:Y:S01]  /*29f0*/  FMUL.FTZ R84, R85, R198 ;  /* 0x000000c655547220 */ /* 0x000fe20000410000 */
[----:B------:R-:W-:Y:S01]  /*2a00*/  SEL R90, R225, R78, P3 ;  /* 0x0000004ee15a7207 */ /* 0x000fe20001800000 */
[-C--:B------:R-:W-:Y:S01]  /*2a10*/  FMUL.FTZ R87, R224, R198.reuse ;  /* 0x000000c6e0577220 */ /* 0x080fe20000410000 */
[----:B------:R-:W-:Y:S01]  /*2a20*/  SEL R91, R226, R79, P3 ;  /* 0x0000004fe25b7207 */ /* 0x000fe20001800000 */
        /* <DEDUP_REMOVED lines=14> */
[----:B------:R-:W-:Y:S01]  /*2b10*/  F2FP.F16.F32.PACK_AB R85, R95, R86 ;  /* 0x000000565f55723e */ /* 0x000fe200000000ff */
[----:B------:R-:W-:Y:S01]  /*2b20*/  FMUL.FTZ R104, R221, R104 ;  /* 0x00000068dd687220 */ /* 0x000fe20000410000 */
[----:B------:R-:W-:Y:S01]  /*2b30*/  F2FP.F16.F32.PACK_AB R84, R87, R84 ;  /* 0x000000545754723e */ /* 0x000fe200000000ff */
[----:B------:R-:W-:Y:S01]  /*2b40*/  FMUL.FTZ R105, R221, R105 ;  /* 0x00000069dd697220 */ /* 0x000fe20000410000 */
[----:B------:R-:W-:Y:S01]  /*2b50*/  F2FP.F16.F32.PACK_AB R86, R101, R94 ;  /* 0x0000005e6556723e */ /* 0x000fe200000000ff */
[----:B-1----:R-:W-:Y:S01]  /*2b60*/  IMAD.WIDE.U32 R94, R213, 0x10, R142 ;  /* 0x00000010d55e7825 */ /* 0x002fe200078e008e */
[----:B------:R-:W-:-:S03]  /*2b70*/  F2FP.F16.F32.PACK_AB R87, R103, R100 ;  /* 0x000000646757723e */ /* 0x000fc600000000ff */
[----:B------:R-:W-:Y:S01]  /*2b80*/  @P1 FADD.FTZ R133, R44, R133 ;  /* 0x000000852c851221 */ /* 0x000fe20000010000 */
[----:B------:R-:W-:Y:S01]  /*2b90*/  @P1 FADD.FTZ R134, R45, R134 ;  /* 0x000000862d861221 */ /* 0x000fe20000010000 */
[----:B------:R-:W-:Y:S01]  /*2ba0*/  @P1 FADD.FTZ R135, R46, R135 ;  /* 0x000000872e871221 */ /* 0x000fe20000010000 */
[----:B------:R-:W-:Y:S01]  /*2bb0*/  @P1 FADD.FTZ R132, R47, R132 ;  /* 0x000000842f841221 */ /* 0x000fe20000010000 */
[----:B------:R-:W-:Y:S01]  /*2bc0*/  @P1 FADD.FTZ R104, R48, R104 ;  /* 0x0000006830681221 */ /* 0x000fe20000010000 */
[----:B------:R-:W-:Y:S01]  /*2bd0*/  @P1 FADD.FTZ R105, R49, R105 ;  /* 0x0000006931691221 */ /* 0x000fe20000010000 */
[--C-:B------:R-:W-:Y:S01]  /*2be0*/  FFMA.FTZ R106, R106, R236, R223.reuse ;  /* 0x000000ec6a6a7223 */ /* 0x100fe200000100df */
        /* <DEDUP_REMOVED lines=44> */
[--C-:B------:R-:W-:Y:S01]  /*2eb0*/  FFMA.FTZ R123, R123, R236, R223.reuse ;  /* 0x000000ec7b7b7223 */ /* 0x100fe200000100df */
[----:B------:R-:W-:Y:S01]  /*2ec0*/  SEL R90, R106, R82, P3 ;  /* 0x000000526a5a7207 */ /* 0x000fe20001800000 */
[-CC-:B------:R-:W-:Y:S01]  /*2ed0*/  FFMA.FTZ R124, R124, R236.reuse, R223.reuse ;  /* 0x000000ec7c7c7223 */ /* 0x180fe200000100df */
        /* <DEDUP_REMOVED lines=12> */
[-CC-:B------:R-:W-:Y:S01]  /*2fa0*/  FFMA.FTZ R122, R122, R236.reuse, R223.reuse ;  /* 0x000000ec7a7a7223 */ /* 0x180fe200000100df */
[----:B------:R-:W-:Y:S01]  /*2fb0*/  FFMA.FTZ R128, R128, R236, R223 ;  /* 0x000000ec80807223 */ /* 0x000fe200000100df */
[----:B------:R-:W-:Y:S01]  /*2fc0*/  FADD.FTZ R139, R139, -R123 ;  /* 0x8000007b8b8b7221 */ /* 0x000fe20000010000 */
[----:B------:R-:W-:Y:S01]  /*2fd0*/  FADD.FTZ R231, R231, -R124 ;  /* 0x8000007ce7e77221 */ /* 0x000fe20000010000 */
[----:B------:R-:W-:Y:S01]  /*2fe0*/  FADD.FTZ R140, R140, -R125 ;  /* 0x8000007d8c8c7221 */ /* 0x000fe20000010000 */
[----:B------:R-:W-:Y:S01]  /*2ff0*/  FADD.FTZ R232, R232, -R126 ;  /* 0x8000007ee8e87221 */ /* 0x000fe20000010000 */
[----:B------:R-:W-:Y:S01]  /*3000*/  FADD.FTZ R120, R229, -R120 ;  /* 0x80000078e5787221 */ /* 0x000fe20000010000 */
[----:B0-----:R-:W-:Y:S01]  /*3010*/  F2FP.F16.F32.PACK_AB R84, R95, R108 ;  /* 0x0000006c5f54723e */ /* 0x001fe200000000ff */
[----:B------:R-:W-:Y:S01]  /*3020*/  FMUL.FTZ R87, R106, R198 ;  /* 0x000000c66a577220 */ /* 0x000fe20000410000 */
[----:B------:R-:W-:Y:S01]  /*3030*/  F2FP.F16.F32.PACK_AB R85, R109, R94 ;  /* 0x0000005e6d55723e */ /* 0x000fe200000000ff */
[----:B------:R-:W-:Y:S01]  /*3040*/  FMUL.FTZ R94, R107, R198 ;  /* 0x000000c66b5e7220 */ /* 0x000fe20000410000 */
[----:B------:R-:W0:Y:S01]  /*3050*/  @P2 LDC.64 R108, c[0x0][0x308] ;  /* 0x0000c200ff6c2b82 */ /* 0x000e220000000a00 */
[----:B------:R-:W-:Y:S01]  /*3060*/  F2FP.F16.F32.PACK_AB R86, R105, R104 ;  /* 0x000000686956723e */ /* 0x000fe200000000ff */
        /* <DEDUP_REMOVED lines=11> */
[C---:B------:R-:W-:Y:S01]  /*3120*/  FMUL.FTZ R125, R221.reuse, R118 ;  /* 0x00000076dd7d7220 */ /* 0x040fe20000410000 */
[----:B------:R-:W-:Y:S01]  /*3130*/  FMUL.FTZ R126, R221, R119 ;  /* 0x00000077dd7e7220 */ /* 0x000fe20000410000 */
[----:B------:R-:W-:Y:S01]  /*3140*/  FADD.FTZ R122, R230, -R122 ;  /* 0x8000007ae67a7221 */ /* 0x000fe20000010000 */
[----:B------:R-:W-:Y:S01]  /*3150*/  FADD.FTZ R128, R233, -R128 ;  /* 0x80000080e9807221 */ /* 0x000fe20000010000 */
[----:B------:R-:W-:Y:S01]  /*3160*/  F2FP.F16.F32.PACK_AB R88, R89, R88 ;  /* 0x000000585958723e */ /* 0x000fe200000000ff */
[----:B------:R-:W-:Y:S01]  /*3170*/  FMUL.FTZ R118, R221, R120 ;  /* 0x00000078dd767220 */ /* 0x000fe20000410000 */
[----:B------:R-:W-:Y:S01]  /*3180*/  F2FP.F16.F32.PACK_AB R89, R91, R90 ;  /* 0x0000005a5b59723e */ /* 0x000fe200000000ff */
[----:B------:R-:W-:Y:S01]  /*3190*/  FMUL.FTZ R116, R221, R121 ;  /* 0x00000079dd747220 */ /* 0x000fe20000410000 */
[----:B------:R-:W-:Y:S01]  /*31a0*/  F2FP.F16.F32.PACK_AB R87, R94, R87 ;  /* 0x000000575e57723e */ /* 0x000fe200000000ff */
[----:B------:R-:W-:Y:S01]  /*31b0*/  @P1 FADD.FTZ R123, R60, R123 ;  /* 0x0000007b3c7b1221 */ /* 0x000fe20000010000 */
[----:B------:R-:W-:Y:S01]  /*31c0*/  F2FP.F16.F32.PACK_AB R90, R93, R92 ;  /* 0x0000005c5d5a723e */ /* 0x000fe200000000ff */
[----:B------:R-:W-:Y:S01]  /*31d0*/  @P1 FADD.FTZ R124, R61, R124 ;  /* 0x0000007c3d7c1221 */ /* 0x000fe20000010000 */
[----:B------:R-:W-:Y:S01]  /*31e0*/  F2FP.F16.F32.PACK_AB R91, R106, R95 ;  /* 0x0000005f6a5b723e */ /* 0x000fe200000000ff */
        /* <DEDUP_REMOVED lines=29> */
[----:B------:R-:W-:Y:S01]  /*33c0*/  FFMA.FTZ R130, R130, R236, R223 ;  /* 0x000000ec82827223 */ /* 0x000fe200000100df */
[C---:B------:R-:W-:Y:S01]  /*33d0*/  FMUL.FTZ R121, R221.reuse, R231 ;  /* 0x000000e7dd797220 */ /* 0x040fe20000410000 */
[----:B------:R-:W-:Y:S01]  /*33e0*/  FMUL.FTZ R122, R221, R140 ;  /* 0x0000008cdd7a7220 */ /* 0x000fe20000410000 */
[----:B------:R2:W-:Y:S01]  /*33f0*/  @P2 STG.E.128 desc[UR4][R108.64], R92 ;  /* 0x0000005c6c002986 */ /* 0x0005e2000c101d04 */
[----:B------:R-:W-:Y:S01]  /*3400*/  FADD.FTZ R127, R141, -R127 ;  /* 0x8000007f8d7f7221 */ /* 0x000fe20000010000 */
[----:B------:R-:W-:Y:S01]  /*3410*/  FADD.FTZ R130, R234, -R130 ;  /* 0x80000082ea827221 */ /* 0x000fe20000010000 */
[----:B------:R-:W-:Y:S01]  /*3420*/  @P1 FADD.FTZ R121, R68, R121 ;  /* 0x0000007944791221 */ /* 0x000fe20000010000 */
[----:B------:R-:W-:Y:S01]  /*3430*/  @P2 STG.E.128 desc[UR4][R108.64+0x10], R96 ;  /* 0x000010606c002986 */ /* 0x000fe2000c101d04 */
[----:B------:R-:W-:Y:S01]  /*3440*/  @P1 FADD.FTZ R122, R69, R122 ;  /* 0x0000007a457a1221 */ /* 0x000fe20000010000 */
[C---:B------:R-:W-:Y:S01]  /*3450*/  FMUL.FTZ R119, R221.reuse, R232 ;  /* 0x000000e8dd777220 */ /* 0x040fe20000410000 */
[C---:B------:R-:W-:Y:S01]  /*3460*/  FMUL.FTZ R120, R221.reuse, R127 ;  /* 0x0000007fdd787220 */ /* 0x040fe20000410000 */
[----:B------:R3:W-:Y:S01]  /*3470*/  STG.E.128 desc[UR4][R110.64], R88 ;  /* 0x000000586e007986 */ /* 0x0007e2000c101d04 */
[C---:B------:R-:W-:Y:S01]  /*3480*/  FMUL.FTZ R112, R221.reuse, R130 ;  /* 0x00000082dd707220 */ /* 0x040fe20000410000 */
[----:B------:R-:W-:Y:S01]  /*3490*/  FMUL.FTZ R221, R221, R131 ;  /* 0x00000083dddd7220 */ /* 0x000fe20000410000 */
[----:B------:R-:W-:Y:S01]  /*34a0*/  @P1 FADD.FTZ R119, R70, R119 ;  /* 0x0000007746771221 */ /* 0x000fe20000010000 */
[----:B------:R4:W-:Y:S01]  /*34b0*/  @P2 STG.E.128 desc[UR4][R104.64], R100 ;  /* 0x0000006468002986 */ /* 0x0009e2000c101d04 */
[-C--:B-1----:R-:W-:Y:S01]  /*34c0*/  FMUL.FTZ R86, R118, R198.reuse ;  /* 0x000000c676567220 */ /* 0x082fe20000410000 */
[-C--:B------:R-:W-:Y:S01]  /*34d0*/  FMUL.FTZ R87, R116, R198.reuse ;  /* 0x000000c674577220 */ /* 0x080fe20000410000 */
[----:B------:R-:W-:Y:S01]  /*34e0*/  @P1 FADD.FTZ R120, R71, R120 ;  /* 0x0000007847781221 */ /* 0x000fe20000010000 */
[----:B------:R-:W-:Y:S01]  /*34f0*/  @P1 FADD.FTZ R115, R73, R115 ;  /* 0x0000007349731221 */ /* 0x000fe20000010000 */
[----:B------:R-:W-:Y:S01]  /*3500*/  @P1 FADD.FTZ R117, R72, R117 ;  /* 0x0000007548751221 */ /* 0x000fe20000010000 */
[----:B--2---:R-:W-:Y:S01]  /*3510*/  FMUL.FTZ R92, R121, R198 ;  /* 0x000000c6795c7220 */ /* 0x004fe20000410000 */
[----:B------:R-:W-:Y:S01]  /*3520*/  F2FP.F16.F32.PACK_AB R86, R87, R86 ;  /* 0x000000565756723e */ /* 0x000fe200000000ff */
[----:B------:R-:W-:Y:S01]  /*3530*/  @P1 FADD.FTZ R112, R74, R112 ;  /* 0x000000704a701221 */ /* 0x000fe20000010000 */
[-C--:B------:R-:W-:Y:S01]  /*3540*/  FMUL.FTZ R93, R119, R198.reuse ;  /* 0x000000c6775d7220 */ /* 0x080fe20000410000 */
[----:B------:R-:W-:Y:S01]  /*3550*/  @P1 FADD.FTZ R221, R75, R221 ;  /* 0x000000dd4bdd1221 */ /* 0x000fe20000010000 */
[-C--:B------:R-:W-:Y:S01]  /*3560*/  FMUL.FTZ R84, R123, R198.reuse ;  /* 0x000000c67b547220 */ /* 0x080fe20000410000 */
        /* <DEDUP_REMOVED lines=8> */
[----:B------:R-:W-:Y:S01]  /*35f0*/  F2FP.F16.F32.PACK_AB R87, R89, R88 ;  /* 0x000000585957723e */ /* 0x000fe200000000ff */
[-C--:B------:R-:W-:Y:S01]  /*3600*/  FMUL.FTZ R89, R122, R198.reuse ;  /* 0x000000c67a597220 */ /* 0x080fe20000410000 */
[----:B------:R-:W-:Y:S01]  /*3610*/  FMUL.FTZ R88, R120, R198 ;  /* 0x000000c678587220 */ /* 0x000fe20000410000 */
[----:B------:R-:W-:Y:S01]  /*3620*/  F2FP.F16.F32.PACK_AB R84, R85, R84 ;  /* 0x000000545554723e */ /* 0x000fe200000000ff */
[----:B------:R-:W-:Y:S01]  /*3630*/  IMAD.WIDE.U32 R98, R195, 0x10, R142 ;  /* 0x00000010c3627825 */ /* 0x000fe200078e008e */
[----:B------:R-:W-:-:S02]  /*3640*/  SEL R90, R114, R82, P3 ;  /* 0x00000052725a7207 */ /* 0x000fc40001800000 */
[----:B------:R-:W-:Y:S01]  /*3650*/  F2FP.F16.F32.PACK_AB R92, R89, R92 ;  /* 0x0000005c595c723e */ /* 0x000fe200000000ff */
[----:B------:R-:W-:Y:S01]  /*3660*/  IMAD.WIDE.U32 R96, R194, 0x10, R142 ;  /* 0x00000010c2607825 */ /* 0x000fe200078e008e */
[-C--:B------:R-:W-:Y:S02]  /*3670*/  SEL R89, R116, R81.reuse, P3 ;  /* 0x0000005174597207 */ /* 0x080fe40001800000 */
[C---:B------:R-:W-:Y:S01]  /*3680*/  SEL R81, R115.reuse, R81, P3 ;  /* 0x0000005173517207 */ /* 0x040fe20001800000 */
[-C--:B------:R-:W-:Y:S01]  /*3690*/  FMUL.FTZ R115, R115, R198.reuse ;  /* 0x000000c673737220 */ /* 0x080fe20000410000 */
[----:B------:R-:W-:Y:S01]  /*36a0*/  FMUL.FTZ R198, R221, R198 ;  /* 0x000000c6ddc67220 */ /* 0x000fe20000410000 */
[----:B------:R-:W-:Y:S01]  /*36b0*/  F2FP.F16.F32.PACK_AB R93, R88, R93 ;  /* 0x0000005d585d723e */ /* 0x000fe200000000ff */
[----:B0-----:R-:W-:Y:S01]  /*36c0*/  @P2 IMAD.WIDE.U32 R194, R194, 0x20, R128 ;  /* 0x00000020c2c22825 */ /* 0x001fe200078e0080 */
[----:B------:R-:W-:Y:S02]  /*36d0*/  SEL R88, R118, R80, P3 ;  /* 0x0000005076587207 */ /* 0x000fe40001800000 */
[----:B------:R-:W-:-:S02]  /*36e0*/  SEL R91, R113, R83, P3 ;  /* 0x00000053715b7207 */ /* 0x000fc40001800000 */
[----:B------:R-:W-:Y:S02]  /*36f0*/  F2FP.F16.F32.PACK_AB R85, R126, R125 ;  /* 0x0000007d7e55723e */ /* 0x000fe400000000ff */
[----:B------:R-:W-:Y:S01]  /*3700*/  SEL R76, R121, R76, P3 ;  /* 0x0000004c794c7207 */ /* 0x000fe20001800000 */
[----:B------:R0:W-:Y:S01]  /*3710*/  @P2 STG.E.128 desc[UR4][R104.64+0x10], R88 ;  /* 0x0000105868002986 */ /* 0x0001e2000c101d04 */
[----:B------:R-:W-:Y:S02]  /*3720*/  SEL R77, R122, R77, P3 ;  /* 0x0000004d7a4d7207 */ /* 0x000fe40001800000 */
[----:B------:R-:W-:Y:S01]  /*3730*/  SEL R78, R119, R78, P3 ;  /* 0x0000004e774e7207 */ /* 0x000fe20001800000 */
[----:B------:R0:W-:Y:S01]  /*3740*/  STG.E.128 desc[UR4][R98.64], R84 ;  /* 0x0000005462007986 */ /* 0x0001e2000c101d04 */
[----:B------:R-:W-:Y:S02]  /*3750*/  SEL R79, R120, R79, P3 ;  /* 0x0000004f784f7207 */ /* 0x000fe40001800000 */
[----:B------:R-:W-:-:S02]  /*3760*/  SEL R80, R117, R80, P3 ;  /* 0x0000005075507207 */ /* 0x000fc40001800000 */
[----:B------:R-:W-:Y:S01]  /*3770*/  SEL R82, R112, R82, P3 ;  /* 0x0000005270527207 */ /* 0x000fe20001800000 */
[----:B------:R0:W-:Y:S01]  /*3780*/  @P2 STG.E.128 desc[UR4][R194.64], R76 ;  /* 0x0000004cc2002986 */ /* 0x0001e2000c101d04 */
[----:B------:R-:W-:Y:S02]  /*3790*/  SEL R83, R221, R83, P3 ;  /* 0x00000053dd537207 */ /* 0x000fe40001800000 */
[----:B------:R-:W-:Y:S02]  /*37a0*/  F2FP.F16.F32.PACK_AB R94, R115, R94 ;  /* 0x0000005e735e723e */ /* 0x000fe400000000ff */
[----:B------:R-:W-:Y:S01]  /*37b0*/  F2FP.F16.F32.PACK_AB R95, R198, R95 ;  /* 0x0000005fc65f723e */ /* 0x000fe200000000ff */
[----:B------:R0:W-:Y:S01]  /*37c0*/  @P2 STG.E.128 desc[UR4][R194.64+0x10], R80 ;  /* 0x00001050c2002986 */ /* 0x0001e2000c101d04 */
[----:B-1----:R-:W-:-:S03]  /*37d0*/  LEA R0, R100, R0, 0x2 ;  /* 0x0000000064007211 */ /* 0x002fc600078e10ff */
[----:B------:R0:W-:Y:S01]  /*37e0*/  STG.E.128 desc[UR4][R96.64], R92 ;  /* 0x0000005c60007986 */ /* 0x0001e2000c101d04 */
[----:B------:R-:W-:-:S13]  /*37f0*/  ISETP.GE.AND P1, PT, R0, R101, PT ;  /* 0x000000650000720c */ /* 0x000fda0003f26270 */
[----:B------:R-:W-:Y:S05]  /*3800*/  @!P1 BRA `(.L_x_10380) ;  /* 0xffffffd0008c9947 */ /* 0x000fea000383ffff */
[----:B------:R-:W-:Y:S05]  /*3810*/  BSYNC B1 ;  /* 0x0000000000017941 */ /* 0x000fea0003800000 */
.L_x_10378:
        /* <DEDUP_REMOVED lines=69> */
[----:B0-----:R-:W-:Y:S02]  /*3c70*/  MOV R76, R35 ;  /* 0x00000023004c7202 */ /* 0x001fe40000000f00 */
[----:B------:R-:W-:Y:S02]  /*3c80*/  MOV R25, R32 ;  /* 0x0000002000197202 */ /* 0x000fe40000000f00 */
[----:B------:R-:W-:-:S02]  /*3c90*/  MOV R77, R144 ;  /* 0x00000090004d7202 */ /* 0x000fc40000000f00 */
[----:B------:R-:W-:Y:S02]  /*3ca0*/  MOV R26, R29 ;  /* 0x0000001d001a7202 */ /* 0x000fe40000000f00 */
[----:B------:R-:W-:Y:S02]  /*3cb0*/  MOV R78, R34 ;  /* 0x00000022004e7202 */ /* 0x000fe40000000f00 */
[----:B------:R-:W-:-:S07]  /*3cc0*/  MOV R79, R31 ;  /* 0x0000001f004f7202 */ /* 0x000fce0000000f00 */
.L_x_10377:
[----:B------:R-:W-:Y:S05]  /*3cd0*/  BSYNC B0 ;  /* 0x0000000000007941 */ /* 0x000fea0003800000 */
.L_x_10375:
        /* <DEDUP_REMOVED lines=34> */
[----:B------:R-:W0:Y:S04]  /*3f00*/  LDS R16, [R28+0xa00] ;  /* 0x000a00001c107984 */ /* 0x000e280000000800 */
[----:B------:R-:W0:Y:S01]  /*3f10*/  LDS R31, [R28+0x1e00] ;  /* 0x001e00001c1f7984 */ /* 0x000e220000000800 */
[----:B-1----:R-:W-:-:S03]  /*3f20*/  FADD.FTZ R2, RZ, R2 ;  /* 0x00000002ff027221 */ /* 0x002fc60000010000 */
[----:B------:R-:W-:Y:S01]  /*3f30*/  LDS R32, [R28+0x2000] ;  /* 0x002000001c207984 */ /* 0x000fe20000000800 */
[----:B--2---:R-:W-:-:S03]  /*3f40*/  FADD.FTZ R3, RZ, R3 ;  /* 0x00000003ff037221 */ /* 0x004fc60000010000 */
[----:B------:R-:W1:Y:S01]  /*3f50*/  LDS R18, [R28+0xe00] ;  /* 0x000e00001c127984 */ /* 0x000e620000000800 */
[----:B---3--:R-:W-:-:S03]  /*3f60*/  FADD.FTZ R20, RZ, R20 ;  /* 0x00000014ff147221 */ /* 0x008fc60000010000 */
[----:B------:R-:W2:Y:S01]  /*3f70*/  LDS R33, [R28+0x2200] ;  /* 0x002200001c217984 */ /* 0x000ea20000000800 */
[----:B----4-:R-:W-:-:S03]  /*3f80*/  FADD.FTZ R21, R2, R21 ;  /* 0x0000001502157221 */ /* 0x010fc60000010000 */
[----:B------:R-:W3:Y:S01]  /*3f90*/  LDS R19, [R28+0x1000] ;  /* 0x001000001c137984 */ /* 0x000ee20000000800 */
[----:B-----5:R-:W-:-:S03]  /*3fa0*/  FADD.FTZ R22, R3, R22 ;  /* 0x0000001603167221 */ /* 0x020fc60000010000 */
[----:B------:R-:W4:Y:S01]  /*3fb0*/  LDS R2, [R28+0x600] ;  /* 0x000600001c027984 */ /* 0x000f220000000800 */
[----:B0-----:R-:W-:-:S03]  /*3fc0*/  FADD.FTZ R23, R20, R17 ;  /* 0x0000001114177221 */ /* 0x001fc60000010000 */
[----:B------:R-:W0:Y:S04]  /*3fd0*/  LDS R3, [R28+0x800] ;  /* 0x000800001c037984 */ /* 0x000e280000000800 */
[----:B------:R-:W5:Y:S04]  /*3fe0*/  LDS R17, [R28+0xc00] ;  /* 0x000c00001c117984 */ /* 0x000f680000000800 */
[----:B------:R-:W5:Y:S01]  /*3ff0*/  LDS R34, [R28+0x2400] ;  /* 0x002400001c227984 */ /* 0x000f620000000800 */
[----:B------:R-:W-:-:S03]  /*4000*/  FADD.FTZ R16, RZ, R16 ;  /* 0x00000010ff107221 */ /* 0x000fc60000010000 */
[----:B------:R-:W5:Y:S01]  /*4010*/  LDS R20, [R28+0x1200] ;  /* 0x001200001c147984 */ /* 0x000f620000000800 */
[----:B------:R-:W-:-:S03]  /*4020*/  FADD.FTZ R16, R16, R31 ;  /* 0x0000001f10107221 */ /* 0x000fc60000010000 */
        /* <DEDUP_REMOVED lines=11> */
[----:B0-----:R-:W-:Y:S01]  /*40e0*/  FADD.FTZ R3, RZ, R3 ;  /* 0x00000003ff037221 */ /* 0x001fe20000010000 */
[----:B------:R-:W-:Y:S02]  /*40f0*/  FADD.FTZ R2, R2, R29 ;  /* 0x0000001d02027221 */ /* 0x000fe40000010000 */
[----:B------:R-:W0:Y:S01]  /*4100*/  LDS R62, [R28+0x3400] ;  /* 0x003400001c3e7984 */ /* 0x000e220000000800 */
[----:B------:R-:W-:Y:S01]  /*4110*/  FADD.FTZ R3, R3, R30 ;  /* 0x0000001e03037221 */ /* 0x000fe20000010000 */
[----:B-----5:R-:W-:Y:S02]  /*4120*/  FADD.FTZ R17, RZ, R17 ;  /* 0x00000011ff117221 */ /* 0x020fe40000010000 */
[----:B------:R-:W5:Y:S01]  /*4130*/  LDS R63, [R28+0x3600] ;  /* 0x003600001c3f7984 */ /* 0x000f620000000800 */
[----:B------:R-:W-:Y:S01]  /*4140*/  FADD.FTZ R19, R19, R34 ;  /* 0x0000002213137221 */ /* 0x000fe20000010000 */
[----:B------:R-:W-:-:S02]  /*4150*/  FADD.FTZ R17, R17, R32 ;  /* 0x0000002011117221 */ /* 0x000fc40000010000 */
[----:B------:R-:W5:Y:S01]  /*4160*/  LDS R68, [R28+0x3800] ;  /* 0x003800001c447984 */ /* 0x000f620000000800 */
[----:B------:R-:W-:-:S03]  /*4170*/  FADD.FTZ R20, RZ, R20 ;  /* 0x00000014ff147221 */ /* 0x000fc60000010000 */
[----:B------:R-:W5:Y:S01]  /*4180*/  LDS R69, [R28+0x3a00] ;  /* 0x003a00001c457984 */ /* 0x000f620000000800 */
[----:B------:R-:W-:-:S03]  /*4190*/  FADD.FTZ R20, R20, R35 ;  /* 0x0000002314147221 */ /* 0x000fc60000010000 */
        /* <DEDUP_REMOVED lines=13> */
[----:B0-----:R-:W-:-:S03]  /*4270*/  FADD.FTZ R17, R17, R62 ;  /* 0x0000003e11117221 */ /* 0x001fc60000010000 */
[----:B------:R-:W0:Y:S01]  /*4280*/  LDS R77, [R28+0x4a00] ;  /* 0x004a00001c4d7984 */ /* 0x000e220000000800 */
        /* <DEDUP_REMOVED lines=9> */
[----:B-1----:R-:W-:Y:S01]  /*4320*/  FADD.FTZ R73, R2, R73 ;  /* 0x0000004902497221 */ /* 0x002fe20000010000 */
[----:B--2---:R-:W-:Y:S01]  /*4330*/  FADD.FTZ R75, R16, R75 ;  /* 0x0000004b104b7221 */ /* 0x004fe20000010000 */
[----:B------:R-:W-:Y:S01]  /*4340*/  STS.128 [R0], R48 ;  /* 0x0000003000007388 */ /* 0x000fe20000000c00 */
[----:B---3--:R-:W-:-:S03]  /*4350*/  FADD.FTZ R17, R17, R76 ;  /* 0x0000004c11117221 */ /* 0x008fc60000010000 */
[----:B------:R-:W-:Y:S01]  /*4360*/  STS.128 [R0+0x10], R40 ;  /* 0x0000102800007388 */ /* 0x000fe20000000c00 */
[----:B0-----:R-:W-:-:S03]  /*4370*/  FADD.FTZ R77, R18, R77 ;  /* 0x0000004d124d7221 */ /* 0x001fc60000010000 */
        /* <DEDUP_REMOVED lines=8> */
[----:B------:R1:W-:Y:S04]  /*4400*/  STS.128 [R0+0x1000], R8 ;  /* 0x0010000800007388 */ /* 0x0003e80000000c00 */
[----:B------:R-:W-:Y:S01]  /*4410*/  STS.128 [R0+0x1010], R24 ;  /* 0x0010101800007388 */ /* 0x000fe20000000c00 */
[----:B------:R-:W-:Y:S01]  /*4420*/  BAR.SYNC.DEFER_BLOCKING 0x0 ;  /* 0x0000000000007b1d */ /* 0x000fe20000010000 */
[----:B0-----:R-:W-:Y:S01]  /*4430*/  FADD.FTZ R7, R3, R74 ;  /* 0x0000004a03077221 */ /* 0x001fe20000010000 */
[----:B-1----:R-:W-:-:S02]  /*4440*/  IADD3.X R11, RZ, RZ, RZ, P0, !PT ;  /* 0x000000ffff0b7210 */ /* 0x002fc400007fe4ff */
[C---:B------:R-:W-:Y:S02]  /*4450*/  SHF.L.U32 R10, R80.reuse, 0x2, RZ ;  /* 0x00000002500a7819 */ /* 0x040fe400000006ff */
[----:B------:R-:W-:Y:S02]  /*4460*/  SHF.L.U64.HI R11, R80, 0x2, R11 ;  /* 0x00000002500b7819 */ /* 0x000fe4000001020b */
[----:B------:R-:W-:-:S04]  /*4470*/  IADD3 R2, P0, R10, UR6, RZ ;  /* 0x000000060a027c10 */ /* 0x000fc8000ff1e0ff */
        /* <DEDUP_REMOVED lines=36> */
[----:B------:R-:W0:Y:S04]  /*46c0*/  LDS R37, [R28+0x3000] ;  /* 0x003000001c257984 */ /* 0x000e280000000800 */
[----:B------:R-:W0:Y:S01]  /*46d0*/  LDS R29, [R28+0x2000] ;  /* 0x002000001c1d7984 */ /* 0x000e220000000800 */
[----:B-1----:R-:W-:-:S03]  /*46e0*/  FADD.FTZ R9, RZ, R9 ;  /* 0x00000009ff097221 */ /* 0x002fc60000010000 */
[----:B------:R-:W1:Y:S01]  /*46f0*/  LDS R12, [R28+0x1000] ;  /* 0x001000001c0c7984 */ /* 0x000e620000000800 */
[----:B--2---:R-:W-:-:S03]  /*4700*/  FADD.FTZ R0, R0, R33 ;  /* 0x0000002100007221 */ /* 0x004fc60000010000 */
[----:B------:R-:W2:Y:S01]  /*4710*/  LDS R45, [R28+0x4200] ;  /* 0x004200001c2d7984 */ /* 0x000ea20000000800 */
[----:B---3--:R-:W-:-:S03]  /*4720*/  FADD.FTZ R8, R8, R27 ;  /* 0x0000001b08087221 */ /* 0x008fc60000010000 */
[----:B------:R-:W3:Y:S04]  /*4730*/  LDS R20, [R28+0x3200] ;  /* 0x003200001c147984 */ /* 0x000ee80000000800 */
[----:B------:R-:W3:Y:S01]  /*4740*/  LDS R16, [R28+0x2200] ;  /* 0x002200001c107984 */ /* 0x000ee20000000800 */
[----:B----4-:R-:W-:-:S03]  /*4750*/  FADD.FTZ R6, RZ, R6 ;  /* 0x00000006ff067221 */ /* 0x010fc60000010000 */
[----:B------:R-:W4:Y:S01]  /*4760*/  LDS R13, [R28+0x1200] ;  /* 0x001200001c0d7984 */ /* 0x000f220000000800 */
[----:B------:R-:W-:Y:S01]  /*4770*/  FADD.FTZ R6, R6, R25 ;  /* 0x0000001906067221 */ /* 0x000fe20000010000 */
[----:B-----5:R-:W-:Y:S02]  /*4780*/  FADD.FTZ R10, RZ, R10 ;  /* 0x0000000aff0a7221 */ /* 0x020fe40000010000 */
[----:B------:R-:W-:Y:S01]  /*4790*/  STG.E desc[UR4][R2.64], R31 ;  /* 0x0000001f02007986 */ /* 0x000fe2000c101904 */
[----:B------:R-:W-:Y:S01]  /*47a0*/  FADD.FTZ R6, R6, R35 ;  /* 0x0000002306067221 */ /* 0x000fe20000010000 */
        /* <DEDUP_REMOVED lines=14> */
[----:B---3--:R-:W-:-:S03]  /*4890*/  FADD.FTZ R9, R9, R20 ;  /* 0x0000001409097221 */ /* 0x008fc60000010000 */
[----:B------:R-:W3:Y:S01]  /*48a0*/  LDS R15, [R28+0x3800] ;  /* 0x003800001c0f7984 */ /* 0x000ee20000000800 */
[----:B------:R-:W-:-:S03]  /*48b0*/  FADD.FTZ R11, R11, R16 ;  /* 0x000000100b0b7221 */ /* 0x000fc60000010000 */
[----:B------:R-:W3:Y:S01]  /*48c0*/  LDS R30, [R28+0x4a00] ;  /* 0x004a00001c1e7984 */ /* 0x000ee20000000800 */
[----:B----4-:R-:W-:-:S03]  /*48d0*/  FADD.FTZ R13, RZ, R13 ;  /* 0x0000000dff0d7221 */ /* 0x010fc60000010000 */
[----:B------:R-:W4:Y:S04]  /*48e0*/  LDS R24, [R28+0x3a00] ;  /* 0x003a00001c187984 */ /* 0x000f280000000800 */
[----:B------:R-:W-:Y:S01]  /*48f0*/  STG.E desc[UR4][R4.64], R21 ;  /* 0x0000001504007986 */ /* 0x000fe2000c101904 */
[----:B-----5:R-:W-:-:S03]  /*4900*/  FADD.FTZ R47, R8, R47 ;  /* 0x0000002f082f7221 */ /* 0x020fc60000010000 */
[----:B------:R-:W5:Y:S01]  /*4910*/  LDS R21, [R28+0x4c00] ;  /* 0x004c00001c157984 */ /* 0x000f620000000800 */
[----:B------:R-:W-:-:S03]  /*4920*/  FADD.FTZ R10, R10, R39 ;  /* 0x000000270a0a7221 */ /* 0x000fc60000010000 */
[----:B------:R-:W5:Y:S01]  /*4930*/  LDS R32, [R28+0x4e00] ;  /* 0x004e00001c207984 */ /* 0x000f620000000800 */
        /* <DEDUP_REMOVED lines=29> */
.L_x_10379:
[----:B------:R-:W-:Y:S01]  /*4b10*/  BSSY B2, `(.L_x_10381) ;  /* 0x0000008000027945 */ /* 0x000fe20003800000 */
[----:B------:R-:W-:Y:S02]  /*4b20*/  MOV R252, R223 ;  /* 0x000000df00fc7202 */ /* 0x000fe40000000f00 */
[----:B------:R-:W-:Y:S02]  /*4b30*/  MOV R251, 0x1 ;  /* 0x0000000100fb7802 */ /* 0x000fe40000000f00 */
[----:B------:R-:W-:Y:S02]  /*4b40*/  MOV R250, 0x1f ;  /* 0x0000001f00fa7802 */ /* 0x000fe40000000f00 */
[----:B------:R-:W-:-:S07]  /*4b50*/  MOV R237, 0xffffffff ;  /* 0xffffffff00ed7802 */ /* 0x000fce0000000f00 */
[----:B-----5:R-:W-:Y:S05]  /*4b60*/  WARPSYNC.COLLECTIVE R237, `(.L_x_10382) ;  /* 0x00000000ed087348 */ /* 0x020fea0003c00000 */
[----:B------:R0:W1:Y:S02]  /*4b70*/  SHFL.BFLY P1, R237, R252, R251, R250 ;  /* 0x0c0000fbfced7389 */ /* 0x00006400000200fa */
[----:B01---5:R-:W-:Y:S01]  /*4b80*/  ENDCOLLECTIVE ;  /* 0x000000000000791b */ /* 0x023fe20003800000 */
.L_x_10382:
[----:B------:R-:W-:Y:S05]  /*4b90*/  BSYNC B2 ;  /* 0x0000000000027941 */ /* 0x000fea0003800000 */
.L_x_10381:
        /* <DEDUP_REMOVED lines=8> */
.L_x_10383:
[----:B------:R-:W-:Y:S01]  /*4c20*/  HFMA2.MMA R251, -RZ, RZ, 0, 1.1920928955078125e-07 ;  /* 0x00000002fffb7435 */ /* 0x000fe200000001ff */
[----:B------:R-:W-:Y:S01]  /*4c30*/  MOV R252, R223 ;  /* 0x000000df00fc7202 */ /* 0x000fe20000000f00 */
[----:B------:R-:W-:Y:S01]  /*4c40*/  FADD.FTZ R235, R235, R237 ;  /* 0x000000edebeb7221 */ /* 0x000fe20000010000 */
[----:B------:R-:W-:-:S08]  /*4c50*/  MOV R237, 0xffffffff ;  /* 0xffffffff00ed7802 */ /* 0x000fd00000000f00 */
[----:B------:R-:W-:Y:S05]  /*4c60*/  WARPSYNC.COLLECTIVE R237, `(.L_x_10384) ;  /* 0x00000000ed087348 */ /* 0x000fea0003c00000 */
[----:B------:R0:W1:Y:S02]  /*4c70*/  SHFL.BFLY P1, R237, R252, R251, R250 ;  /* 0x0c0000fbfced7389 */ /* 0x00006400000200fa */
[----:B01----:R-:W-:Y:S01]  /*4c80*/  ENDCOLLECTIVE ;  /* 0x000000000000791b */ /* 0x003fe20003800000 */
.L_x_10384:
[----:B------:R-:W-:Y:S01]  /*4c90*/  MOV R252, R235 ;  /* 0x000000eb00fc7202 */ /* 0x000fe20000000f00 */
[----:B------:R-:W-:Y:S01]  /*4ca0*/  FADD.FTZ R223, R223, R237 ;  /* 0x000000eddfdf7221 */ /* 0x000fe20000010000 */
[----:B------:R-:W-:-:S07]  /*4cb0*/  MOV R237, 0xffffffff ;  /* 0xffffffff00ed7802 */ /* 0x000fce0000000f00 */
[----:B------:R-:W-:Y:S05]  /*4cc0*/  WARPSYNC.COLLECTIVE R237, `(.L_x_10385) ;  /* 0x00000000ed087348 */ /* 0x000fea0003c00000 */
[----:B------:R0:W1:Y:S02]  /*4cd0*/  SHFL.BFLY P1, R237, R252, R251, R250 ;  /* 0x0c0000fbfced7389 */ /* 0x00006400000200fa */
[----:B01----:R-:W-:Y:S01]  /*4ce0*/  ENDCOLLECTIVE ;  /* 0x000000000000791b */ /* 0x003fe20003800000 */
.L_x_10385:
[----:B------:R-:W-:Y:S01]  /*4cf0*/  HFMA2.MMA R251, -RZ, RZ, 0, 2.384185791015625e-07 ;  /* 0x00000004fffb7435 */ /* 0x000fe200000001ff */
[----:B------:R-:W-:Y:S01]  /*4d00*/  MOV R252, R223 ;  /* 0x000000df00fc7202 */ /* 0x000fe20000000f00 */
[----:B------:R-:W-:Y:S01]  /*4d10*/  FADD.FTZ R235, R235, R237 ;  /* 0x000000edebeb7221 */ /* 0x000fe20000010000 */
[----:B------:R-:W-:-:S08]  /*4d20*/  MOV R237, 0xffffffff ;  /* 0xffffffff00ed7802 */ /* 0x000fd00000000f00 */
[----:B------:R-:W-:Y:S05]  /*4d30*/  WARPSYNC.COLLECTIVE R237, `(.L_x_10386) ;  /* 0x00000000ed087348 */ /* 0x000fea0003c00000 */
[----:B------:R0:W1:Y:S02]  /*4d40*/  SHFL.BFLY P1, R237, R252, R251, R250 ;  /* 0x0c0000fbfced7389 */ /* 0x00006400000200fa */
[----:B01----:R-:W-:Y:S01]  /*4d50*/  ENDCOLLECTIVE ;  /* 0x000000000000791b */ /* 0x003fe20003800000 */
.L_x_10386:
[----:B------:R-:W-:Y:S01]  /*4d60*/  MOV R252, R235 ;  /* 0x000000eb00fc7202 */ /* 0x000fe20000000f00 */
[----:B------:R-:W-:Y:S01]  /*4d70*/  FADD.FTZ R223, R223, R237 ;  /* 0x000000eddfdf7221 */ /* 0x000fe20000010000 */
[----:B------:R-:W-:-:S07]  /*4d80*/  MOV R237, 0xffffffff ;  /* 0xffffffff00ed7802 */ /* 0x000fce0000000f00 */
[----:B------:R-:W-:Y:S05]  /*4d90*/  WARPSYNC.COLLECTIVE R237, `(.L_x_10387) ;  /* 0x00000000ed087348 */ /* 0x000fea0003c00000 */
[----:B------:R0:W1:Y:S02]  /*4da0*/  SHFL.BFLY P1, R237, R252, R251, R250 ;  /* 0x0c0000fbfced7389 */ /* 0x00006400000200fa */
[----:B01----:R-:W-:Y:S01]  /*4db0*/  ENDCOLLECTIVE ;  /* 0x000000000000791b */ /* 0x003fe20003800000 */
.L_x_10387:
[----:B------:R-:W-:Y:S01]  /*4dc0*/  HFMA2.MMA R251, -RZ, RZ, 0, 4.76837158203125e-07 ;  /* 0x00000008fffb7435 */ /* 0x000fe200000001ff */
[----:B------:R-:W-:Y:S01]  /*4dd0*/  MOV R252, R223 ;  /* 0x000000df00fc7202 */ /* 0x000fe20000000f00 */
[----:B------:R-:W-:Y:S01]  /*4de0*/  FADD.FTZ R235, R235, R237 ;  /* 0x000000edebeb7221 */ /* 0x000fe20000010000 */
[----:B------:R-:W-:-:S08]  /*4df0*/  MOV R237, 0xffffffff ;  /* 0xffffffff00ed7802 */ /* 0x000fd00000000f00 */
[----:B------:R-:W-:Y:S05]  /*4e00*/  WARPSYNC.COLLECTIVE R237, `(.L_x_10388) ;  /* 0x00000000ed087348 */ /* 0x000fea0003c00000 */
[----:B------:R0:W1:Y:S02]  /*4e10*/  SHFL.BFLY P1, R237, R252, R251, R250 ;  /* 0x0c0000fbfced7389 */ /* 0x00006400000200fa */
[----:B01----:R-:W-:Y:S01]  /*4e20*/  ENDCOLLECTIVE ;  /* 0x000000000000791b */ /* 0x003fe20003800000 */
.L_x_10388:
[----:B------:R-:W-:Y:S01]  /*4e30*/  MOV R252, R235 ;  /* 0x000000eb00fc7202 */ /* 0x000fe20000000f00 */
[----:B------:R-:W-:Y:S01]  /*4e40*/  FADD.FTZ R223, R223, R237 ;  /* 0x000000eddfdf7221 */ /* 0x000fe20000010000 */
[----:B------:R-:W-:-:S07]  /*4e50*/  MOV R237, 0xffffffff ;  /* 0xffffffff00ed7802 */ /* 0x000fce0000000f00 */
[----:B------:R-:W-:Y:S05]  /*4e60*/  WARPSYNC.COLLECTIVE R237, `(.L_x_10389) ;  /* 0x00000000ed087348 */ /* 0x000fea0003c00000 */
[----:B------:R0:W1:Y:S02]  /*4e70*/  SHFL.BFLY P1, R237, R252, R251, R250 ;  /* 0x0c0000fbfced7389 */ /* 0x00006400000200fa */
[----:B01----:R-:W-:Y:S01]  /*4e80*/  ENDCOLLECTIVE ;  /* 0x000000000000791b */ /* 0x003fe20003800000 */
.L_x_10389:
[----:B------:R-:W-:Y:S01]  /*4e90*/  HFMA2.MMA R251, -RZ, RZ, 0, 9.5367431640625e-07 ;  /* 0x00000010fffb7435 */ /* 0x000fe200000001ff */
[----:B------:R-:W-:Y:S01]  /*4ea0*/  MOV R252, R223 ;  /* 0x000000df00fc7202 */ /* 0x000fe20000000f00 */
[----:B------:R-:W-:Y:S01]  /*4eb0*/  FADD.FTZ R235, R235, R237 ;  /* 0x000000edebeb7221 */ /* 0x000fe20000010000 */
[----:B------:R-:W-:-:S08]  /*4ec0*/  MOV R237, 0xffffffff ;  /* 0xffffffff00ed7802 */ /* 0x000fd00000000f00 */
[----:B------:R-:W-:Y:S05]  /*4ed0*/  WARPSYNC.COLLECTIVE R237, `(.L_x_10390) ;  /* 0x00000000ed087348 */ /* 0x000fea0003c00000 */
[----:B------:R0:W1:Y:S02]  /*4ee0*/  SHFL.BFLY P1, R237, R252, R251, R250 ;  /* 0x0c0000fbfced7389 */ /* 0x00006400000200fa */
[----:B01----:R-:W-:Y:S01]  /*4ef0*/  ENDCOLLECTIVE ;  /* 0x000000000000791b */ /* 0x003fe20003800000 */
.L_x_10390:
[----:B------:R-:W-:Y:S02]  /*4f00*/  MOV R252, R235 ;  /* 0x000000eb00fc7202 */ /* 0x000fe40000000f00 */
[----:B------:R-:W-:Y:S02]  /*4f10*/  MOV R236, R237 ;  /* 0x000000ed00ec7202 */ /* 0x000fe40000000f00 */
[----:B------:R-:W-:-:S07]  /*4f20*/  MOV R237, 0xffffffff ;  /* 0xffffffff00ed7802 */ /* 0x000fce0000000f00 */
[----:B------:R-:W-:Y:S05]  /*4f30*/  WARPSYNC.COLLECTIVE R237, `(.L_x_10391) ;  /* 0x00000000ed087348 */ /* 0x000fea0003c00000 */
[----:B------:R0:W1:Y:S02]  /*4f40*/  SHFL.BFLY P1, R237, R252, R251, R250 ;  /* 0x0c0000fbfced7389 */ /* 0x00006400000200fa */
[----:B01----:R-:W-:Y:S01]  /*4f50*/  ENDCOLLECTIVE ;  /* 0x000000000000791b */ /* 0x003fe20003800000 */
.L_x_10391:
[----:B------:R-:W-:Y:S05]  /*4f60*/  BRA `(.L_x_10392) ;  /* 0xffffffd400607947 */ /* 0x000fea000383ffff */
.L_x_10393:
        /* <DEDUP_REMOVED lines=9> */
.L_x_16983:


//--------------------- .text._ZN10layer_norm13ln_bwd_kernelINS_13Kernel_traitsI6__halfS2_fS2_fjLj1280ELj1ELj4ELj1ELj16ENS_18Kernel_traits_baseILj1280ES2_S2_fS2_fjLj128EEEEELb0ELb0ELb1ELb0EEEvNS_9BwdParamsE --------------------------
	.section	.text._ZN10layer_norm13ln_bwd_kernelINS_13Kernel_traitsI6__halfS2_fS2_fjLj1280ELj1ELj4ELj1ELj16ENS_18Kernel_traits_baseILj1280ES2_S2_fS2_fjLj128EEEEELb0ELb0ELb1ELb0EEEvNS_9BwdParamsE,"ax",@progbits
	.align	128
        .global         _ZN10layer_norm13ln_bwd_kernelINS_13Kernel_traitsI6__halfS2_fS2_fjLj1280ELj1ELj4ELj1ELj16ENS_18Kernel_traits_baseILj1280ES2_S2_fS2_fjLj128EEEEELb0ELb0ELb1ELb0EEEvNS_9BwdParamsE
        .type           _ZN10layer_norm13ln_bwd_kernelINS_13Kernel_traitsI6__halfS2_fS2_fjLj1280ELj1ELj4ELj1ELj16ENS_18Kernel_traits_baseILj1280ES2_S2_fS2_fjLj128EEEEELb0ELb0ELb1ELb0EEEvNS_9BwdParamsE,@function
        .size           _ZN10layer_norm13ln_bwd_kernelINS_13Kernel_traitsI6__halfS2_fS2_fjLj1280ELj1ELj4ELj1ELj16ENS_18Kernel_traits_baseILj1280ES2_S2_fS2_fjLj128EEEEELb0ELb0ELb1ELb0EEEvNS_9BwdParamsE,(.L_x_16984 - _ZN10layer_norm13ln_bwd_kernelINS_13Kernel_traitsI6__halfS2_fS2_fjLj1280ELj1ELj4ELj1ELj16ENS_18Kernel_traits_baseILj1280ES2_S2_fS2_fjLj128EEEEELb0ELb0ELb1ELb0EEEvNS_9BwdParamsE)
        .other          _ZN10layer_norm13ln_bwd_kernelINS_13Kernel_traitsI6__halfS2_fS2_fjLj1280ELj1ELj4ELj1ELj16ENS_18Kernel_traits_baseILj1280ES2_S2_fS2_fjLj128EEEEELb0ELb0ELb1ELb0EEEvNS_9BwdParamsE,@"STO_CUDA_ENTRY STV_DEFAULT"
_ZN10layer_norm13ln_bwd_kernelINS_13Kernel_traitsI6__halfS2_fS2_fjLj1280ELj1ELj4ELj1ELj16ENS_18Kernel_traits_baseILj1280ES2_S2_fS2_fjLj128EEEEELb0ELb0ELb1ELb0EEEvNS_9BwdParamsE:
.text._ZN10layer_norm13ln_bwd_kernelINS_13Kernel_traitsI6__halfS2_fS2_fjLj1280ELj1ELj4ELj1ELj16ENS_18Kernel_traits_baseILj1280ES2_S2_fS2_fjLj128EEEEELb0ELb0ELb1ELb0EEEvNS_9BwdParamsE:
        /* <DEDUP_REMOVED lines=23> */
[----:B------:R-:W-:Y:S01]  /*0170*/  P2R R237, PR, RZ, 0x8 ;  /* 0x00000008ffed7803 */ /* 0x000fe20000000000 */
[----:B------:R-:W0:Y:S08]  /*0180*/  @P4 LDC.64 R2, c[0x0][0x260] ;  /* 0x00009800ff024b82 */ /* 0x000e300000000a00 */
[----:B------:R-:W1:Y:S08]  /*0190*/  @P0 LDC.64 R6, c[0x0][0x260] ;  /* 0x00009800ff060b82 */ /* 0x000e700000000a00 */
[----:B------:R-:W2:Y:S01]  /*01a0*/  @P1 LDC.64 R26, c[0x0][0x260] ;  /* 0x00009800ff1a1b82 */ /* 0x000ea20000000a00 */
[C---:B0-----:R-:W-:Y:S01]  /*01b0*/  @P4 IMAD.WIDE.U32 R2, R35.reuse, 0x10, R2 ;  /* 0x0000001023024825 */ /* 0x041fe200078e0002 */
[----:B------:R-:W-:-:S06]  /*01c0*/  @P4 LOP3.LUT R35, R35, 0x20, RZ, 0xfc, !PT ;  /* 0x0000002023234812 */ /* 0x000fcc00078efcff */
[----:B------:R-:W0:Y:S01]  /*01d0*/  @P2 LDC.64 R28, c[0x0][0x260] ;  /* 0x00009800ff1c2b82 */ /* 0x000e220000000a00 */
[----:B------:R3:W5:Y:S01]  /*01e0*/  @P4 LDG.E.128 R44, desc[UR4][R2.64] ;  /* 0x00000004022c4981 */ /* 0x000762000c1e1d00 */
[C---:B-1----:R-:W-:Y:S01]  /*01f0*/  @P0 IMAD.WIDE.U32 R24, R35.reuse, 0x10, R6 ;  /* 0x0000001023180825 */ /* 0x042fe200078e0006 */
[----:B------:R-:W-:-:S05]  /*0200*/  @P0 IADD3 R35, R35, 0x20, RZ ;  /* 0x0000002023230810 */ /* 0x000fca0007ffe0ff */
[----:B------:R-:W1:Y:S01]  /*0210*/  @P3 LDC.64 R30, c[0x0][0x260] ;  /* 0x00009800ff1e3b82 */ /* 0x000e620000000a00 */
[----:B------:R-:W5:Y:S01]  /*0220*/  @P0 LDG.E.128 R20, desc[UR4][R24.64] ;  /* 0x0000000418140981 */ /* 0x000f62000c1e1d00 */
[C---:B--2---:R-:W-:Y:S01]  /*0230*/  @P1 IMAD.WIDE.U32 R26, R35.reuse, 0x10, R26 ;  /* 0x00000010231a1825 */ /* 0x044fe200078e001a */
[----:B------:R-:W-:-:S04]  /*0240*/  @P1 IADD3 R35, R35, 0x20, RZ ;  /* 0x0000002023231810 */ /* 0x000fc80007ffe0ff */
[----:B------:R-:W5:Y:S01]  /*0250*/  @P1 LDG.E.128 R16, desc[UR4][R26.64] ;  /* 0x000000041a101981 */ /* 0x000f62000c1e1d00 */
[C---:B0-----:R-:W-:Y:S01]  /*0260*/  @P2 IMAD.WIDE.U32 R32, R35.reuse, 0x10, R28 ;  /* 0x0000001023202825 */ /* 0x041fe200078e001c */
[----:B------:R-:W-:Y:S01]  /*0270*/  @P2 IADD3 R35, R35, 0x20, RZ ;  /* 0x0000002023232810 */ /* 0x000fe20007ffe0ff */
[----:B------:R-:W3:Y:S01]  /*0280*/  S2R R29, SR_CTAID.X ;  /* 0x00000000001d7919 */ /* 0x000ee20000002500 */
[----:B------:R-:W-:Y:S02]  /*0290*/  SHF.R.U32.HI R28, RZ, 0x5, R34 ;  /* 0x00000005ff1c7819 */ /* 0x000fe40000011622 */
[----:B------:R-:W-:Y:S02]  /*02a0*/  CS2R R36, SRZ ;  /* 0x0000000000247805 */ /* 0x000fe4000001ff00 */
[----:B------:R-:W-:Y:S01]  /*02b0*/  CS2R R38, SRZ ;  /* 0x0000000000267805 */ /* 0x000fe2000001ff00 */
[----:B------:R0:W5:Y:S01]  /*02c0*/  @P2 LDG.E.128 R12, desc[UR4][R32.64] ;  /* 0x00000004200c2981 */ /* 0x000162000c1e1d00 */
[----:B-1----:R-:W-:-:S05]  /*02d0*/  @P3 IMAD.WIDE.U32 R6, R35, 0x10, R30 ;  /* 0x0000001023063825 */ /* 0x002fca00078e001e */
[----:B------:R1:W5:Y:S01]  /*02e0*/  @P3 LDG.E.128 R8, desc[UR4][R6.64] ;  /* 0x0000000406083981 */ /* 0x000362000c1e1d00 */
[----:B------:R-:W-:Y:S02]  /*02f0*/  CS2R R30, SRZ ;  /* 0x00000000001e7805 */ /* 0x000fe4000001ff00 */
[----:B------:R-:W-:Y:S02]  /*0300*/  CS2R R34, SRZ ;  /* 0x0000000000227805 */ /* 0x000fe4000001ff00 */
[----:B---3--:R-:W-:-:S04]  /*0310*/  LEA R3, R29, R28, 0x2 ;  /* 0x0000001c1d037211 */ /* 0x008fc800078e10ff */
[----:B------:R-:W-:Y:S02]  /*0320*/  ISETP.GE.AND P3, PT, R3, UR6, PT ;  /* 0x0000000603007c0c */ /* 0x000fe4000bf66270 */
        /* <DEDUP_REMOVED lines=36> */
[----:B-1----:R-:W-:Y:S06]  /*0570*/  @P3 BRA `(.L_x_10395) ;  /* 0x00000058002c3947 */ /* 0x002fec0003800000 */
[--C-:B-----5:R-:W-:Y:S01]  /*0580*/  HADD2.F32 R2, -RZ, R44.reuse.H0_H0 ;  /* 0x2000002cff027230 */ /* 0x120fe20000004100 */
[----:B------:R-:W-:Y:S01]  /*0590*/  ULDC.64 UR6, c[0x0][0x2c8] ;  /* 0x0000b20000067ab9 */ /* 0x000fe20000000a00 */
[----:B------:R-:W-:Y:S01]  /*05a0*/  HADD2.F32 R4, -RZ, R44.H1_H1 ;  /* 0x3000002cff047230 */ /* 0x000fe20000004100 */
[----:B------:R-:W-:Y:S01]  /*05b0*/  ISETP.NE.U32.AND P3, PT, RZ, UR6, PT ;  /* 0x00000006ff007c0c */ /* 0x000fe2000bf65070 */
[----:B------:R-:W-:Y:S01]  /*05c0*/  HADD2.F32 R5, -RZ, R45.H0_H0 ;  /* 0x2000002dff057230 */ /* 0x000fe20000004100 */
[----:B------:R0:W-:Y:S01]  /*05d0*/  STL [R1+0x64], R2 ;  /* 0x0000640201007387 */ /* 0x0001e20000100800 */
[----:B------:R-:W-:Y:S01]  /*05e0*/  HFMA2.MMA R29, -RZ, RZ, 0, 0 ;  /* 0x00000000ff1d7435 */ /* 0x000fe200000001ff */
[----:B------:R-:W-:Y:S01]  /*05f0*/  ISETP.NE.AND.EX P3, PT, RZ, UR7, PT, P3 ;  /* 0x00000007ff007c0c */ /* 0x000fe2000bf65330 */
[----:B------:R-:W-:Y:S01]  /*0600*/  HADD2.F32 R252, -RZ, R12.H1_H1 ;  /* 0x3000000cfffc7230 */ /* 0x000fe20000004100 */
[----:B------:R1:W-:Y:S01]  /*0610*/  STL [R1+0x60], R4 ;  /* 0x0000600401007387 */ /* 0x0003e20000100800 */
[--C-:B------:R-:W-:Y:S01]  /*0620*/  HADD2.F32 R251, -RZ, R13.reuse.H0_H0 ;  /* 0x2000000dfffb7230 */ /* 0x100fe20000004100 */
[----:B------:R-:W-:Y:S01]  /*0630*/  ISETP.LT.U32.OR P3, PT, R0, 0xa0, !P3 ;  /* 0x000000a00000780c */ /* 0x000fe20005f61470 */
[----:B------:R-:W-:Y:S01]  /*0640*/  HADD2.F32 R250, -RZ, R13.H1_H1 ;  /* 0x3000000dfffa7230 */ /* 0x000fe20000004100 */
[----:B------:R2:W-:Y:S01]  /*0650*/  STL [R1+0x5c], R5 ;  /* 0x00005c0501007387 */ /* 0x0005e20000100800 */
[----:B------:R-:W-:Y:S01]  /*0660*/  HADD2.F32 R249, -RZ, R14.H0_H0 ;  /* 0x2000000efff97230 */ /* 0x000fe20000004100 */
[----:B------:R-:W-:Y:S01]  /*0670*/  P2R R0, PR, RZ, 0x8 ;  /* 0x00000008ff007803 */ /* 0x000fe20000000000 */
[----:B0-----:R-:W-:-:S02]  /*0680*/  HADD2.F32 R2, -RZ, R45.H1_H1 ;  /* 0x3000002dff027230 */ /* 0x001fc40000004100 */
[----:B------:R-:W-:Y:S02]  /*0690*/  HADD2.F32 R248, -RZ, R14.H1_H1 ;  /* 0x3000000efff87230 */ /* 0x000fe40000004100 */
[--C-:B-1----:R-:W-:Y:S01]  /*06a0*/  HADD2.F32 R4, -RZ, R46.reuse.H0_H0 ;  /* 0x2000002eff047230 */ /* 0x102fe20000004100 */
[----:B------:R0:W-:Y:S01]  /*06b0*/  STL [R1+0x54], R2 ;  /* 0x0000540201007387 */ /* 0x0001e20000100800 */
[--C-:B------:R-:W-:Y:S02]  /*06c0*/  HADD2.F32 R247, -RZ, R15.reuse.H0_H0 ;  /* 0x2000000ffff77230 */ /* 0x100fe40000004100 */
[----:B--2---:R-:W-:Y:S01]  /*06d0*/  HADD2.F32 R5, -RZ, R46.H1_H1 ;  /* 0x3000002eff057230 */ /* 0x004fe20000004100 */
[----:B------:R1:W-:Y:S01]  /*06e0*/  STL [R1+0x50], R4 ;  /* 0x0000500401007387 */ /* 0x0003e20000100800 */
[----:B------:R-:W-:Y:S02]  /*06f0*/  HADD2.F32 R246, -RZ, R15.H1_H1 ;  /* 0x3000000ffff67230 */ /* 0x000fe40000004100 */
[--C-:B------:R-:W-:Y:S01]  /*0700*/  HADD2.F32 R245, -RZ, R8.reuse.H0_H0 ;  /* 0x20000008fff57230 */ /* 0x100fe20000004100 */
[----:B------:R2:W-:Y:S01]  /*0710*/  STL [R1+0x4c], R5 ;  /* 0x00004c0501007387 */ /* 0x0005e20000100800 */
[----:B------:R-:W-:-:S02]  /*0720*/  HADD2.F32 R244, -RZ, R8.H1_H1 ;  /* 0x30000008fff47230 */ /* 0x000fc40000004100 */
[----:B0-----:R-:W-:Y:S02]  /*0730*/  HADD2.F32 R2, -RZ, R47.H0_H0 ;  /* 0x2000002fff027230 */ /* 0x001fe40000004100 */
[----:B------:R-:W-:Y:S02]  /*0740*/  HADD2.F32 R243, -RZ, R9.H0_H0 ;  /* 0x20000009fff37230 */ /* 0x000fe40000004100 */
        /* <DEDUP_REMOVED lines=8> */
[--C-:B------:R-:W-:Y:S02]  /*07d0*/  HADD2.F32 R239, -RZ, R11.reuse.H0_H0 ;  /* 0x2000000bffef7230 */ /* 0x100fe40000004100 */
[----:B0-----:R-:W-:Y:S02]  /*07e0*/  HADD2.F32 R2, -RZ, R20.H1_H1 ;  /* 0x30000014ff027230 */ /* 0x001fe40000004100 */
[----:B------:R-:W-:Y:S02]  /*07f0*/  HADD2.F32 R238, -RZ, R11.H1_H1 ;  /* 0x3000000bffee7230 */ /* 0x000fe40000004100 */
[--C-:B-1----:R-:W-:Y:S01]  /*0800*/  HADD2.F32 R4, -RZ, R21.reuse.H0_H0 ;  /* 0x20000015ff047230 */ /* 0x102fe20000004100 */
        /* <DEDUP_REMOVED lines=29> */
[----:B------:R1:W-:Y:S04]  /*09e0*/  STL [R1], R2 ;  /* 0x0000000201007387 */ /* 0x0003e80000100800 */
[----:B------:R1:W-:Y:S02]  /*09f0*/  STL [R1+0x58], R0 ;  /* 0x0000580001007387 */ /* 0x0003e40000100800 */
.L_x_10510:
        /* <DEDUP_REMOVED lines=33> */
.L_x_10400:
[----:B------:R-:W-:-:S07]  /*0c10*/  IADD3 R162, R6, 0x20, RZ ;  /* 0x0000002006a27810 */ /* 0x000fce0007ffe0ff */
.L_x_10399:
[----:B------:R-:W-:Y:S05]  /*0c20*/  BSYNC B2 ;  /* 0x0000000000027941 */ /* 0x000fea0003800000 */
.L_x_10398:
        /* <DEDUP_REMOVED lines=8> */
.L_x_10403:
[----:B------:R-:W-:-:S07]  /*0cb0*/  IADD3 R162, R162, 0x20, RZ ;  /* 0x00000020a2a27810 */ /* 0x000fce0007ffe0ff */
.L_x_10402:
[----:B------:R-:W-:Y:S05]  /*0cc0*/  BSYNC B2 ;  /* 0x0000000000027941 */ /* 0x000fea0003800000 */
.L_x_10401:
        /* <DEDUP_REMOVED lines=8> */
.L_x_10406:
[----:B------:R-:W-:-:S07]  /*0d50*/  IADD3 R162, R162, 0x20, RZ ;  /* 0x00000020a2a27810 */ /* 0x000fce0007ffe0ff */
.L_x_10405:
[----:B------:R-:W-:Y:S05]  /*0d60*/  BSYNC B2 ;  /* 0x0000000000027941 */ /* 0x000fea0003800000 */
.L_x_10404:
        /* <DEDUP_REMOVED lines=8> */
.L_x_10409:
[----:B------:R-:W-:-:S07]  /*0df0*/  IADD3 R162, R162, 0x20, RZ ;  /* 0x00000020a2a27810 */ /* 0x000fce0007ffe0ff */
.L_x_10408:
[----:B------:R-:W-:Y:S05]  /*0e00*/  BSYNC B2 ;  /* 0x0000000000027941 */ /* 0x000fea0003800000 */
.L_x_10407:
[----:B0-----:R-:W2:Y:S01]  /*0e10*/  LDL R160, [R1+0x58] ;  /* 0x0000580001a07983 */ /* 0x001ea20000100800 */
[----:B------:R-:W-:Y:S01]  /*0e20*/  HFMA2.MMA R206, -RZ, RZ, 0, 0 ;  /* 0x00000000ffce7435 */ /* 0x000fe200000001ff */
[----:B------:R-:W-:Y:S02]  /*0e30*/  MOV R205, RZ ;  /* 0x000000ff00cd7202 */ /* 0x000fe40000000f00 */
[----:B--2---:R-:W-:-:S13]  /*0e40*/  ISETP.NE.AND P4, PT, R160, RZ, PT ;  /* 0x000000ffa000720c */ /* 0x004fda0003f85270 */
[----:B------:R-:W-:Y:S05]  /*0e50*/  @P4 BRA `(.L_x_10410) ;  /* 0x0000001c00284947 */ /* 0x000fea0003800000 */
[----:B------:R-:W-:-:S05]  /*0e60*/  IMAD.WIDE.U32 R140, R162, 0x20, R168 ;  /* 0x00000020a28c7825 */ /* 0x000fca00078e00a8 */
[----:B------:R0:W5:Y:S04]  /*0e70*/  LDG.E.128 R136, desc[UR4][R140.64] ;  /* 0x000000048c887981 */ /* 0x000168000c1e1d00 */
[----:B------:R-:W5:Y:S01]  /*0e80*/  LDG.E.128 R140, desc[UR4][R140.64+0x10] ;  /* 0x000010048c8c7981 */ /* 0x000f62000c1e1d00 */
[----:B0-----:R-:W-:Y:S05]  /*0e90*/  BRA `(.L_x_10410) ;  /* 0x0000001c00187947 */ /* 0x001fea0003800000 */
.L_x_10397:
[----:B------:R-:W-:Y:S01]  /*0ea0*/  IADD3 R162, R164, -0x1, RZ ;  /* 0xffffffffa4a27810 */ /* 0x000fe20007ffe0ff */
[----:B------:R-:W-:Y:S01]  /*0eb0*/  BSSY B2, `(.L_x_10411) ;  /* 0x0000062000027945 */ /* 0x000fe20003800000 */
[----:B------:R-:W-:Y:S01]  /*0ec0*/  ISETP.NE.AND P4, PT, R236, RZ, PT ;  /* 0x000000ffec00720c */ /* 0x000fe20003f85270 */
        /* <DEDUP_REMOVED lines=40> */
[--C-:B---3--:R-:W-:Y:S02]  /*1150*/  HADD2.F32 R198, -RZ, R168.reuse.H0_H0 ;  /* 0x200000a8ffc67230 */ /* 0x108fe40000004100 */
[----:B------:R-:W-:Y:S01]  /*1160*/  FMUL.FTZ R0, R2, R160 ;  /* 0x000000a002007220 */ /* 0x000fe20000410000 */
[----:B------:R-:W-:-:S02]  /*1170*/  HADD2.F32 R168, -RZ, R168.H1_H1 ;  /* 0x300000a8ffa87230 */ /* 0x000fc40000004100 */
[----:B------:R-:W-:Y:S01]  /*1180*/  FADD.FTZ R64, R64, R198 ;  /* 0x000000c640407221 */ /* 0x000fe20000010000 */
[-C--:B------:R-:W-:Y:S01]  /*1190*/  FFMA.FTZ R28, R0, R198.reuse, R28 ;  /* 0x000000c6001c7223 */ /* 0x080fe2000001001c */
[----:B------:R-:W-:Y:S01]  /*11a0*/  FMUL.FTZ R198, R206, R198 ;  /* 0x000000c6cec67220 */ /* 0x000fe20000410000 */
[--C-:B------:R-:W-:Y:S02]  /*11b0*/  HADD2.F32 R233, -RZ, R169.reuse.H0_H0 ;  /* 0x200000a9ffe97230 */ /* 0x100fe40000004100 */
[----:B------:R-:W-:Y:S01]  /*11c0*/  FMUL.FTZ R201, R2, R161 ;  /* 0x000000a102c97220 */ /* 0x000fe20000410000 */
[----:B------:R-:W-:Y:S01]  /*11d0*/  FMUL.FTZ R234, R205, R168 ;  /* 0x000000a8cdea7220 */ /* 0x000fe20000410000 */
[----:B------:R-:W-:Y:S01]  /*11e0*/  FADD.FTZ R161, RZ, R198 ;  /* 0x000000c6ffa17221 */ /* 0x000fe20000010000 */
[----:B------:R-:W-:Y:S01]  /*11f0*/  FFMA.FTZ R160, R0, R198, RZ ;  /* 0x000000c600a07223 */ /* 0x000fe200000100ff */
        /* <DEDUP_REMOVED lines=40> */
[----:B------:R-:W-:-:S03]  /*1480*/  FMUL.FTZ R228, R162, R171 ;  /* 0x000000aba2e47220 */ /* 0x000fc60000410000 */
[----:B------:R-:W-:Y:S01]  /*1490*/  FADD.FTZ R161, R161, R229 ;  /* 0x000000e5a1a17221 */ /* 0x000fe20000010000 */
[----:B------:R-:W-:-:S03]  /*14a0*/  FFMA.FTZ R160, R195, R229, R160 ;  /* 0x000000e5c3a07223 */ /* 0x000fc600000100a0 */
[----:B------:R-:W-:Y:S01]  /*14b0*/  FADD.FTZ R206, R161, R228 ;  /* 0x000000e4a1ce7221 */ /* 0x000fe20000010000 */
[----:B------:R-:W-:-:S07]  /*14c0*/  FFMA.FTZ R205, R194, R228, R160 ;  /* 0x000000e4c2cd7223 */ /* 0x000fce00000100a0 */
.L_x_10412:
[----:B------:R-:W-:Y:S05]  /*14d0*/  BSYNC B2 ;  /* 0x0000000000027941 */ /* 0x000fea0003800000 */
.L_x_10411:
        /* <DEDUP_REMOVED lines=11> */
[----:B------:R-:W4:Y:S04]  /*1590*/  LDL R188, [R1+0x30] ;  /* 0x0000300001bc7983 */ /* 0x000f280000100800 */
[----:B------:R-:W4:Y:S01]  /*15a0*/  LDL R187, [R1+0x2c] ;  /* 0x00002c0001bb7983 */ /* 0x000f220000100800 */
[C---:B0-----:R-:W-:Y:S01]  /*15b0*/  @P4 IMAD.WIDE.U32 R160, R213.reuse, 0x20, R160 ;  /* 0x00000020d5a04825 */ /* 0x041fe200078e00a0 */
[----:B------:R-:W0:Y:S04]  /*15c0*/  LDC.64 R168, c[0x0][0x2b8] ;  /* 0x0000ae00ffa87b82 */ /* 0x000e280000000a00 */
[----:B------:R-:W5:Y:S01]  /*15d0*/  @P4 LDG.E.128 R112, desc[UR4][R160.64] ;  /* 0x00000004a0704981 */ /* 0x000f62000c1e1d00 */
[----:B-1----:R-:W-:-:S03]  /*15e0*/  IMAD.WIDE.U32 R164, R213, 0x20, R164 ;  /* 0x00000020d5a47825 */ /* 0x002fc600078e00a4 */
[----:B------:R1:W5:Y:S01]  /*15f0*/  @P4 LDG.E.128 R116, desc[UR4][R160.64+0x10] ;  /* 0x00001004a0744981 */ /* 0x000362000c1e1d00 */
[----:B------:R-:W-:-:S03]  /*1600*/  ISETP.NE.AND P4, PT, R162, RZ, PT ;  /* 0x000000ffa200720c */ /* 0x000fc60003f85270 */
[----:B------:R-:W1:Y:S01]  /*1610*/  LDG.E.128 R160, desc[UR4][R164.64] ;  /* 0x00000004a4a07981 */ /* 0x000e62000c1e1d00 */
[----:B0-----:R-:W-:-:S03]  /*1620*/  IMAD.WIDE.U32 R168, R208, 0x10, R168 ;  /* 0x00000010d0a87825 */ /* 0x001fc600078e00a8 */
[----:B------:R-:W4:Y:S04]  /*1630*/  LDG.E.128 R164, desc[UR4][R164.64+0x10] ;  /* 0x00001004a4a47981 */ /* 0x000f28000c1e1d00 */
[----:B------:R-:W2:Y:S01]  /*1640*/  LDG.E.128 R168, desc[UR4][R168.64] ;  /* 0x00000004a8a87981 */ /* 0x000ea2000c1e1d00 */
[----:B-----5:R-:W-:-:S05]  /*1650*/  FSEL R186, R207, RZ, !P4 ;  /* 0x000000ffcfba7208 */ /* 0x020fca0006000000 */
[C---:B-1----:R-:W-:Y:S01]  /*1660*/  FADD.FTZ R161, -R186.reuse, R161 ;  /* 0x000000a1baa17221 */ /* 0x042fe20000010100 */
[----:B------:R-:W-:-:S03]  /*1670*/  FADD.FTZ R160, -R186, R160 ;  /* 0x000000a0baa07221 */ /* 0x000fc60000010100 */
[C---:B------:R-:W-:Y:S02]  /*1680*/  FMUL.FTZ R192, R2.reuse, R161 ;  /* 0x000000a102c07220 */ /* 0x040fe40000410000 */
[----:B------:R-:W4:Y:S01]  /*1690*/  LDL R161, [R1+0x28] ;  /* 0x0000280001a17983 */ /* 0x000f220000100800 */
[----:B------:R-:W-:-:S03]  /*16a0*/  FMUL.FTZ R193, R2, R160 ;  /* 0x000000a002c17220 */ /* 0x000fc60000410000 */
[----:B------:R-:W4:Y:S01]  /*16b0*/  LDL R160, [R1+0x24] ;  /* 0x0000240001a07983 */ /* 0x000f220000100800 */
[--C-:B--2---:R-:W-:Y:S02]  /*16c0*/  HADD2.F32 R227, -RZ, R168.reuse.H0_H0 ;  /* 0x200000a8ffe37230 */ /* 0x104fe40000004100 */
[----:B------:R-:W-:Y:S01]  /*16d0*/  FADD.FTZ R162, -R186, R162 ;  /* 0x000000a2baa27221 */ /* 0x000fe20000010100 */
[----:B------:R-:W-:Y:S02]  /*16e0*/  HADD2.F32 R168, -RZ, R168.H1_H1 ;  /* 0x300000a8ffa87230 */ /* 0x000fe40000004100 */
[----:B------:R-:W-:Y:S01]  /*16f0*/  FADD.FTZ R72, R72, R227 ;  /* 0x000000e348487221 */ /* 0x000fe20000010000 */
[CC--:B------:R-:W-:Y:S01]  /*1700*/  FFMA.FTZ R36, R193.reuse, R227.reuse, R36 ;  /* 0x000000e3c1247223 */ /* 0x0c0fe20000010024 */
[----:B------:R-:W-:Y:S01]  /*1710*/  FMUL.FTZ R227, R224, R227 ;  /* 0x000000e3e0e37220 */ /* 0x000fe20000410000 */
[--C-:B------:R-:W-:Y:S02]  /*1720*/  HADD2.F32 R225, -RZ, R169.reuse.H0_H0 ;  /* 0x200000a9ffe17230 */ /* 0x100fe40000004100 */
[----:B------:R-:W-:Y:S01]  /*1730*/  FMUL.FTZ R191, R2, R162 ;  /* 0x000000a202bf7220 */ /* 0x000fe20000410000 */
[----:B---3--:R-:W-:Y:S01]  /*1740*/  FMUL.FTZ R226, R222, R168 ;  /* 0x000000a8dee27220 */ /* 0x008fe20000410000 */
[----:B------:R-:W-:Y:S01]  /*1750*/  FADD.FTZ R206, R206, R227 ;  /* 0x000000e3cece7221 */ /* 0x000fe20000010000 */
[----:B------:R-:W-:Y:S01]  /*1760*/  FFMA.FTZ R205, R193, R227, R205 ;  /* 0x000000e3c1cd7223 */ /* 0x000fe200000100cd */
[----:B----4-:R-:W-:Y:S01]  /*1770*/  FADD.FTZ R164, -R186, R164 ;  /* 0x000000a4baa47221 */ /* 0x010fe20000010100 */
        /* <DEDUP_REMOVED lines=22> */
[----:B------:R-:W-:Y:S01]  /*18e0*/  FMUL.FTZ R222, R187, R170 ;  /* 0x000000aabbde7220 */ /* 0x000fe20000410000 */
[C---:B------:R-:W-:Y:S01]  /*18f0*/  FMUL.FTZ R187, R2.reuse, R166 ;  /* 0x000000a602bb7220 */ /* 0x040fe20000410000 */
        /* <DEDUP_REMOVED lines=20> */
[----:B------:R-:W-:Y:S01]  /*1a40*/  FMUL.FTZ R221, R161, R221 ;  /* 0x000000dda1dd7220 */ /* 0x000fe20000410000 */
[----:B------:R-:W-:-:S03]  /*1a50*/  FMUL.FTZ R220, R160, R171 ;  /* 0x000000aba0dc7220 */ /* 0x000fc60000410000 */
[----:B------:R-:W-:Y:S01]  /*1a60*/  FADD.FTZ R206, R206, R221 ;  /* 0x000000ddcece7221 */ /* 0x000fe20000010000 */
[----:B------:R-:W-:-:S03]  /*1a70*/  FFMA.FTZ R205, R187, R221, R205 ;  /* 0x000000ddbbcd7223 */ /* 0x000fc600000100cd */
[----:B------:R-:W-:Y:S01]  /*1a80*/  FADD.FTZ R206, R206, R220 ;  /* 0x000000dccece7221 */ /* 0x000fe20000010000 */
[----:B------:R-:W-:-:S07]  /*1a90*/  FFMA.FTZ R205, R186, R220, R205 ;  /* 0x000000dcbacd7223 */ /* 0x000fce00000100cd */
.L_x_10414:
[----:B------:R-:W-:Y:S05]  /*1aa0*/  BSYNC B2 ;  /* 0x0000000000027941 */ /* 0x000fea0003800000 */
.L_x_10413:
        /* <DEDUP_REMOVED lines=92> */
.L_x_10416:
[----:B------:R-:W-:Y:S05]  /*2070*/  BSYNC B2 ;  /* 0x0000000000027941 */ /* 0x000fea0003800000 */
.L_x_10415:
        /* <DEDUP_REMOVED lines=14> */
[----:B------:R-:W3:Y:S04]  /*2160*/  LDG.E.128 R20, desc[UR4][R24.64] ;  /* 0x0000000418147981 */ /* 0x000ee8000c1e1d00 */
[----:B------:R-:W0:Y:S01]  /*2170*/  LDG.E.128 R24, desc[UR4][R24.64+0x10] ;  /* 0x0000100418187981 */ /* 0x000e22000c1e1d00 */
[----:B-1----:R-:W-:-:S06]  /*2180*/  IMAD.WIDE.U32 R160, R208, 0x10, R160 ;  /* 0x00000010d0a07825 */ /* 0x002fcc00078e00a0 */
[----:B------:R-:W4:Y:S01]  /*2190*/  LDG.E.128 R160, desc[UR4][R160.64] ;  /* 0x00000004a0a07981 */ /* 0x000f22000c1e1d00 */
[----:B-----5:R-:W-:Y:S02]  /*21a0*/  FSEL R164, R207, RZ, !P4 ;  /* 0x000000ffcfa47208 */ /* 0x020fe40006000000 */
[----:B------:R-:W-:Y:S02]  /*21b0*/  IADD3 R208, R208, 0x20, RZ ;  /* 0x00000020d0d07810 */ /* 0x000fe40007ffe0ff */
[----:B------:R-:W-:Y:S01]  /*21c0*/  IADD3 R213, R213, 0x20, RZ ;  /* 0x00000020d5d57810 */ /* 0x000fe20007ffe0ff */
[----:B---3--:R-:W-:-:S04]  /*21d0*/  FADD.FTZ R177, -R164, R20 ;  /* 0x00000014a4b17221 */ /* 0x008fc80000010100 */
[----:B------:R-:W-:Y:S01]  /*21e0*/  FMUL.FTZ R177, R2, R177 ;  /* 0x000000b102b17220 */ /* 0x000fe20000410000 */
[C---:B------:R-:W-:Y:S01]  /*21f0*/  FADD.FTZ R175, -R164.reuse, R22 ;  /* 0x00000016a4af7221 */ /* 0x040fe20000010100 */
[C---:B------:R-:W-:Y:S01]  /*2200*/  FADD.FTZ R176, -R164.reuse, R21 ;  /* 0x00000015a4b07221 */ /* 0x040fe20000010100 */
[----:B------:R-:W-:Y:S02]  /*2210*/  FADD.FTZ R174, -R164, R23 ;  /* 0x00000017a4ae7221 */ /* 0x000fe40000010100 */
[C---:B------:R-:W-:Y:S01]  /*2220*/  FMUL.FTZ R175, R2.reuse, R175 ;  /* 0x000000af02af7220 */ /* 0x040fe20000410000 */
[----:B------:R-:W-:Y:S01]  /*2230*/  FMUL.FTZ R176, R2, R176 ;  /* 0x000000b002b07220 */ /* 0x000fe20000410000 */
[--C-:B----4-:R-:W-:Y:S02]  /*2240*/  HADD2.F32 R217, -RZ, R160.reuse.H0_H0 ;  /* 0x200000a0ffd97230 */ /* 0x110fe40000004100 */
[----:B------:R-:W-:-:S03]  /*2250*/  HADD2.F32 R160, -RZ, R160.H1_H1 ;  /* 0x300000a0ffa07230 */ /* 0x000fc60000004100 */
[----:B------:R-:W-:Y:S01]  /*2260*/  FADD.FTZ R88, R88, R217 ;  /* 0x000000d958587221 */ /* 0x000fe20000010000 */
[-C--:B------:R-:W-:Y:S01]  /*2270*/  FFMA.FTZ R48, R177, R217.reuse, R48 ;  /* 0x000000d9b1307223 */ /* 0x080fe20000010030 */
[----:B--2---:R-:W-:Y:S01]  /*2280*/  FMUL.FTZ R217, R165, R217 ;  /* 0x000000d9a5d97220 */ /* 0x004fe20000410000 */
[--C-:B------:R-:W-:Y:S02]  /*2290*/  HADD2.F32 R173, -RZ, R161.reuse.H0_H0 ;  /* 0x200000a1ffad7230 */ /* 0x100fe40000004100 */
[----:B------:R-:W-:Y:S01]  /*22a0*/  FMUL.FTZ R212, R252, R160 ;  /* 0x000000a0fcd47220 */ /* 0x000fe20000410000 */
[----:B0-----:R-:W-:Y:S01]  /*22b0*/  FADD.FTZ R21, -R164, R27 ;  /* 0x0000001ba4157221 */ /* 0x001fe20000010100 */
[----:B------:R-:W-:Y:S01]  /*22c0*/  FADD.FTZ R206, R206, R217 ;  /* 0x000000d9cece7221 */ /* 0x000fe20000010000 */
[----:B------:R-:W-:Y:S01]  /*22d0*/  FFMA.FTZ R205, R177, R217, R205 ;  /* 0x000000d9b1cd7223 */ /* 0x000fe200000100cd */
[----:B------:R-:W-:Y:S02]  /*22e0*/  HADD2.F32 R27, -RZ, R161.H1_H1 ;  /* 0x300000a1ff1b7230 */ /* 0x000fe40000004100 */
[----:B------:R-:W-:Y:S01]  /*22f0*/  FADD.FTZ R24, -R164, R24 ;  /* 0x00000018a4187221 */ /* 0x000fe20000010100 */
[----:B------:R-:W-:Y:S01]  /*2300*/  FMUL.FTZ R174, R2, R174 ;  /* 0x000000ae02ae7220 */ /* 0x000fe20000410000 */
[----:B------:R-:W-:Y:S01]  /*2310*/  FADD.FTZ R90, R90, R173 ;  /* 0x000000ad5a5a7221 */ /* 0x000fe20000010000 */
[-C--:B------:R-:W-:Y:S01]  /*2320*/  FFMA.FTZ R50, R175, R173.reuse, R50 ;  /* 0x000000adaf327223 */ /* 0x080fe20000010032 */
[----:B------:R-:W-:Y:S01]  /*2330*/  FMUL.FTZ R173, R251, R173 ;  /* 0x000000adfbad7220 */ /* 0x000fe20000410000 */
[----:B------:R-:W-:Y:S01]  /*2340*/  FADD.FTZ R206, R206, R212 ;  /* 0x000000d4cece7221 */ /* 0x000fe20000010000 */
[----:B------:R-:W-:Y:S01]  /*2350*/  FFMA.FTZ R205, R176, R212, R205 ;  /* 0x000000d4b0cd7223 */ /* 0x000fe200000100cd */
[----:B------:R-:W-:Y:S01]  /*2360*/  FADD.FTZ R23, -R164, R26 ;  /* 0x0000001aa4177221 */ /* 0x000fe20000010100 */
[----:B------:R-:W-:-:S02]  /*2370*/  HADD2.F32 R26, -RZ, R162.H0_H0 ;  /* 0x200000a2ff1a7230 */ /* 0x000fc40000004100 */
[----:B------:R-:W-:Y:S01]  /*2380*/  FMUL.FTZ R172, R2, R24 ;  /* 0x0000001802ac7220 */ /* 0x000fe20000410000 */
[----:B------:R-:W-:Y:S01]  /*2390*/  FADD.FTZ R91, R91, R27 ;  /* 0x0000001b5b5b7221 */ /* 0x000fe20000010000 */
[-C--:B------:R-:W-:Y:S01]  /*23a0*/  FFMA.FTZ R51, R174, R27.reuse, R51 ;  /* 0x0000001bae337223 */ /* 0x080fe20000010033 */
        /* <DEDUP_REMOVED lines=34> */
.L_x_10418:
[----:B------:R-:W-:Y:S05]  /*25d0*/  BSYNC B2 ;  /* 0x0000000000027941 */ /* 0x000fea0003800000 */
.L_x_10417:
        /* <DEDUP_REMOVED lines=19> */
[C---:B------:R-:W-:Y:S01]  /*2710*/  FADD.FTZ R162, -R207.reuse, R9 ;  /* 0x00000009cfa27221 */ /* 0x040fe20000010100 */
[--C-:B---3--:R-:W-:Y:S02]  /*2720*/  HADD2.F32 R216, -RZ, R16.reuse.H0_H0 ;  /* 0x20000010ffd87230 */ /* 0x108fe40000004100 */
[--C-:B-1----:R-:W-:Y:S02]  /*2730*/  HADD2.F32 R9, -RZ, R19.reuse.H0_H0 ;  /* 0x20000013ff097230 */ /* 0x102fe40000004100 */
[----:B------:R-:W-:Y:S02]  /*2740*/  HADD2.F32 R160, -RZ, R19.H1_H1 ;  /* 0x30000013ffa07230 */ /* 0x000fe40000004100 */
[----:B------:R-:W-:Y:S01]  /*2750*/  FMUL.FTZ R19, R2, R161 ;  /* 0x000000a102137220 */ /* 0x000fe20000410000 */
[C---:B----4-:R-:W-:Y:S01]  /*2760*/  FADD.FTZ R7, -R207.reuse, R12 ;  /* 0x0000000ccf077221 */ /* 0x050fe20000010100 */
[----:B------:R-:W-:Y:S01]  /*2770*/  FADD.FTZ R12, -R207, R13 ;  /* 0x0000000dcf0c7221 */ /* 0x000fe20000010100 */
[----:B------:R-:W-:-:S02]  /*2780*/  HADD2.F32 R215, -RZ, R16.H1_H1 ;  /* 0x30000010ffd77230 */ /* 0x000fc40000004100 */
[----:B------:R-:W-:Y:S01]  /*2790*/  FADD.FTZ R163, -R207, R10 ;  /* 0x0000000acfa37221 */ /* 0x000fe20000010100 */
[--C-:B------:R-:W-:Y:S02]  /*27a0*/  HADD2.F32 R13, -RZ, R18.reuse.H0_H0 ;  /* 0x20000012ff0d7230 */ /* 0x100fe40000004100 */
[----:B------:R-:W-:Y:S01]  /*27b0*/  FADD.FTZ R96, R96, R216 ;  /* 0x000000d860607221 */ /* 0x000fe20000010000 */
[----:B------:R-:W-:Y:S02]  /*27c0*/  HADD2.F32 R164, -RZ, R18.H1_H1 ;  /* 0x30000012ffa47230 */ /* 0x000fe40000004100 */
[----:B------:R-:W-:Y:S01]  /*27d0*/  FMUL.FTZ R18, R2, R162 ;  /* 0x000000a202127220 */ /* 0x000fe20000410000 */
[-C--:B------:R-:W-:Y:S01]  /*27e0*/  FFMA.FTZ R56, R19, R216.reuse, R56 ;  /* 0x000000d813387223 */ /* 0x080fe20000010038 */
[----:B------:R-:W-:Y:S01]  /*27f0*/  FMUL.FTZ R216, R245, R216 ;  /* 0x000000d8f5d87220 */ /* 0x000fe20000410000 */
[----:B------:R-:W-:Y:S01]  /*2800*/  FADD.FTZ R10, -R207, R14 ;  /* 0x0000000ecf0a7221 */ /* 0x000fe20000010100 */
[----:B------:R-:W-:-:S02]  /*2810*/  HADD2.F32 R214, -RZ, R17.H0_H0 ;  /* 0x20000011ffd67230 */ /* 0x000fc40000004100 */
[----:B------:R-:W-:Y:S01]  /*2820*/  FADD.FTZ R11, -R207, R11 ;  /* 0x0000000bcf0b7221 */ /* 0x000fe20000010100 */
[----:B------:R-:W-:Y:S02]  /*2830*/  HADD2.F32 R14, -RZ, R17.H1_H1 ;  /* 0x30000011ff0e7230 */ /* 0x000fe40000004100 */
        /* <DEDUP_REMOVED lines=12> */
[----:B------:R-:W-:Y:S01]  /*2900*/  FADD.FTZ R8, -R207, R15 ;  /* 0x0000000fcf087221 */ /* 0x000fe20000010100 */
        /* <DEDUP_REMOVED lines=31> */
.L_x_10410:
[----:B------:R-:W-:Y:S05]  /*2b00*/  BSYNC B1 ;  /* 0x0000000000017941 */ /* 0x000fea0003800000 */
.L_x_10396:
        /* <DEDUP_REMOVED lines=20> */
.L_x_10522:
[----:B------:R-:W2:Y:S01]  /*2c50*/  LDC.U8 R161, c[0x0][0x2a0] ;  /* 0x0000a800ffa17b82 */ /* 0x000ea20000000000 */
[----:B------:R-:W-:Y:S01]  /*2c60*/  FADD.FTZ R165, R206, R165 ;  /* 0x000000a5cea57221 */ /* 0x000fe20000010000 */
[----:B------:R-:W-:Y:S01]  /*2c70*/  ISETP.NE.AND P5, PT, R236, RZ, PT ;  /* 0x000000ffec00720c */ /* 0x000fe20003fa5270 */
[----:B------:R-:W-:Y:S01]  /*2c80*/  HFMA2.MMA R164, -RZ, RZ, 0, 0 ;  /* 0x00000000ffa47435 */ /* 0x000fe200000001ff */
[----:B0-----:R-:W-:Y:S01]  /*2c90*/  FADD.FTZ R160, R205, R160 ;  /* 0x000000a0cda07221 */ /* 0x001fe20000010000 */
[----:B------:R-:W-:Y:S01]  /*2ca0*/  FMUL.FTZ R165, R165, UR8 ;  /* 0x00000008a5a57c20 */ /* 0x000fe20008410000 */
[----:B------:R-:W-:Y:S02]  /*2cb0*/  BSSY B1, `(.L_x_10420) ;  /* 0x00000a4000017945 */ /* 0x000fe40003800000 */
[----:B------:R-:W-:Y:S01]  /*2cc0*/  FMUL.FTZ R166, R160, UR8 ;  /* 0x00000008a0a67c20 */ /* 0x000fe20008410000 */
[----:B--2---:R-:W-:-:S04]  /*2cd0*/  ISETP.NE.AND P4, PT, R161, RZ, PT ;  /* 0x000000ffa100720c */ /* 0x004fc80003f85270 */
[----:B------:R-:W-:Y:S02]  /*2ce0*/  FSEL R165, R165, RZ, !P4 ;  /* 0x000000ffa5a57208 */ /* 0x000fe40006000000 */
        /* <DEDUP_REMOVED lines=21> */
.L_x_10423:
[----:B------:R-:W-:Y:S05]  /*2e40*/  BSYNC B2 ;  /* 0x0000000000027941 */ /* 0x000fea0003800000 */
.L_x_10422:
        /* <DEDUP_REMOVED lines=9> */
[----:B------:R-:W-:-:S04]  /*2ee0*/  @P4 F2FP.F16.F32.PACK_AB R167, RZ, R167 ;  /* 0x000000a7ffa7423e */ /* 0x000fc800000000ff */
        /* <DEDUP_REMOVED lines=9> */
.L_x_10425:
[----:B------:R-:W-:Y:S05]  /*2f80*/  BSYNC B2 ;  /* 0x0000000000027941 */ /* 0x000fea0003800000 */
.L_x_10424:
[----:B------:R-:W0:Y:S01]  /*2f90*/  @P4 LDC R168, c[0x0][0x29c] ;  /* 0x0000a700ffa84b82 */ /* 0x000e220000000800 */
[----:B------:R-:W-:Y:S01]  /*2fa0*/  SEL R153, R167, R153, P5 ;  /* 0x00000099a7997207 */ /* 0x000fe20002800000 */
[----:B------:R-:W-:Y:S01]  /*2fb0*/  BSSY B2, `(.L_x_10426) ;  /* 0x000000e000027945 */ /* 0x000fe20003800000 */
[----:B------:R-:W-:-:S04]  /*2fc0*/  @!P3 ISETP.NE.U32.AND P6, PT, R160, RZ, PT ;  /* 0x000000ffa000b20c */ /* 0x000fc80003fc5070 */
[----:B------:R-:W-:Y:S01]  /*2fd0*/  @!P3 ISETP.NE.AND.EX P6, PT, R161, RZ, PT, P6 ;  /* 0x000000ffa100b20c */ /* 0x000fe20003fc5360 */
[----:B0-----:R-:W-:-:S05]  /*2fe0*/  @P4 FMUL.FTZ R167, R167, R168 ;  /* 0x000000a8a7a74220 */ /* 0x001fca0000410000 */
        /* <DEDUP_REMOVED lines=10> */
.L_x_10427:
[----:B------:R-:W-:Y:S05]  /*3090*/  BSYNC B2 ;  /* 0x0000000000027941 */ /* 0x000fea0003800000 */
.L_x_10426:
        /* <DEDUP_REMOVED lines=16> */
.L_x_10429:
[----:B------:R-:W-:Y:S05]  /*31a0*/  BSYNC B2 ;  /* 0x0000000000027941 */ /* 0x000fea0003800000 */
.L_x_10428:
        /* <DEDUP_REMOVED lines=16> */
.L_x_10431:
[----:B------:R-:W-:Y:S05]  /*32b0*/  BSYNC B2 ;  /* 0x0000000000027941 */ /* 0x000fea0003800000 */
.L_x_10430:
        /* <DEDUP_REMOVED lines=16> */
.L_x_10433:
[----:B------:R-:W-:Y:S05]  /*33c0*/  BSYNC B2 ;  /* 0x0000000000027941 */ /* 0x000fea0003800000 */
.L_x_10432:
        /* <DEDUP_REMOVED lines=16> */
.L_x_10435:
[----:B------:R-:W-:Y:S05]  /*34d0*/  BSYNC B2 ;  /* 0x0000000000027941 */ /* 0x000fea0003800000 */
.L_x_10434:
        /* <DEDUP_REMOVED lines=16> */
.L_x_10437:
[----:B------:R-:W-:Y:S05]  /*35e0*/  BSYNC B2 ;  /* 0x0000000000027941 */ /* 0x000fea0003800000 */
.L_x_10436:
[----:B------:R-:W-:Y:S02]  /*35f0*/  SEL R47, R167, R47, P5 ;  /* 0x0000002fa72f7207 */ /* 0x000fe40002800000 */
[----:B------:R-:W-:Y:S02]  /*3600*/  ISETP.NE.U32.AND P5, PT, R162, RZ, PT ;  /* 0x000000ffa200720c */ /* 0x000fe40003fa5070 */
[----:B------:R-:W0:Y:S02]  /*3610*/  @P4 LDC R162, c[0x0][0x29c] ;  /* 0x0000a700ffa24b82 */ /* 0x000e240000000800 */
[----:B------:R-:W-:-:S13]  /*3620*/  ISETP.NE.AND.EX P5, PT, R163, RZ, PT, P5 ;  /* 0x000000ffa300720c */ /* 0x000fda0003fa5350 */
[----:B------:R-:W2:Y:S01]  /*3630*/  @P5 LDC.64 R160, c[0x0][0x308] ;  /* 0x0000c200ffa05b82 */ /* 0x000ea20000000a00 */
[----:B0-----:R-:W-:-:S05]  /*3640*/  @P4 FMUL.FTZ R162, R167, R162 ;  /* 0x000000a2a7a24220 */ /* 0x001fca0000410000 */
[----:B------:R-:W-:-:S04]  /*3650*/  @P4 F2FP.F16.F32.PACK_AB R162, RZ, R162 ;  /* 0x000000a2ffa2423e */ /* 0x000fc800000000ff */
[----:B------:R-:W-:Y:S01]  /*3660*/  @P4 PRMT R159, R159, 0x5410, R162 ;  /* 0x000054109f9f4816 */ /* 0x000fe200000000a2 */
[C---:B--2---:R-:W-:Y:S01]  /*3670*/  @P5 IMAD.WIDE.U32 R160, R6.reuse, 0x20, R160 ;  /* 0x0000002006a05825 */ /* 0x044fe200078e00a0 */
[----:B------:R-:W-:-:S04]  /*3680*/  IADD3 R6, R6, 0x20, RZ ;  /* 0x0000002006067810 */ /* 0x000fc80007ffe0ff */
[----:B------:R-:W-:Y:S04]  /*3690*/  @P5 STG.E.128 desc[UR4][R160.64], R152 ;  /* 0x00000098a0005986 */ /* 0x000fe8000c101d04 */
[----:B------:R0:W-:Y:S02]  /*36a0*/  @P5 STG.E.128 desc[UR4][R160.64+0x10], R44 ;  /* 0x0000102ca0005986 */ /* 0x0001e4000c101d04 */
[----:B0-----:R-:W0:Y:S02]  /*36b0*/  @P4 LDC.64 R160, c[0x0][0x2f8] ;  /* 0x0000be00ffa04b82 */ /* 0x001e240000000a00 */
[C---:B0-----:R-:W-:Y:S01]  /*36c0*/  @P4 IMAD.WIDE.U32 R160, R164.reuse, 0x10, R160 ;  /* 0x00000010a4a04825 */ /* 0x041fe200078e00a0 */
[----:B------:R-:W-:-:S04]  /*36d0*/  IADD3 R164, R164, 0x20, RZ ;  /* 0x00000020a4a47810 */ /* 0x000fc80007ffe0ff */
[----:B------:R0:W-:Y:S03]  /*36e0*/  @P4 STG.E.128 desc[UR4][R160.64], R156 ;  /* 0x0000009ca0004986 */ /* 0x0001e6000c101d04 */
.L_x_10421:
[----:B------:R-:W-:Y:S05]  /*36f0*/  BSYNC B1 ;  /* 0x0000000000017941 */ /* 0x000fea0003800000 */
.L_x_10420:
        /* <DEDUP_REMOVED lines=16> */
.L_x_10441:
[----:B------:R-:W-:Y:S05]  /*3800*/  BSYNC B2 ;  /* 0x0000000000027941 */ /* 0x000fea0003800000 */
.L_x_10440:
        /* <DEDUP_REMOVED lines=19> */
.L_x_10443:
[----:B------:R-:W-:Y:S05]  /*3940*/  BSYNC B2 ;  /* 0x0000000000027941 */ /* 0x000fea0003800000 */
.L_x_10442:
        /* <DEDUP_REMOVED lines=16> */
.L_x_10445:
[----:B------:R-:W-:Y:S05]  /*3a50*/  BSYNC B2 ;  /* 0x0000000000027941 */ /* 0x000fea0003800000 */
.L_x_10444:
        /* <DEDUP_REMOVED lines=16> */
.L_x_10447:
[----:B------:R-:W-:Y:S05]  /*3b60*/  BSYNC B2 ;  /* 0x0000000000027941 */ /* 0x000fea0003800000 */
.L_x_10446:
        /* <DEDUP_REMOVED lines=16> */
.L_x_10449:
[----:B------:R-:W-:Y:S05]  /*3c70*/  BSYNC B2 ;  /* 0x0000000000027941 */ /* 0x000fea0003800000 */
.L_x_10448:
        /* <DEDUP_REMOVED lines=16> */
.L_x_10451:
[----:B------:R-:W-:Y:S05]  /*3d80*/  BSYNC B2 ;  /* 0x0000000000027941 */ /* 0x000fea0003800000 */
.L_x_10450:
        /* <DEDUP_REMOVED lines=16> */
.L_x_10453:
[----:B------:R-:W-:Y:S05]  /*3e90*/  BSYNC B2 ;  /* 0x0000000000027941 */ /* 0x000fea0003800000 */
.L_x_10452:
        /* <DEDUP_REMOVED lines=16> */
.L_x_10455:
[----:B------:R-:W-:Y:S05]  /*3fa0*/  BSYNC B2 ;  /* 0x0000000000027941 */ /* 0x000fea0003800000 */
.L_x_10454:
        /* <DEDUP_REMOVED lines=16> */
.L_x_10439:
[----:B------:R-:W-:Y:S05]  /*40b0*/  BSYNC B1 ;  /* 0x0000000000017941 */ /* 0x000fea0003800000 */
.L_x_10438:
        /* <DEDUP_REMOVED lines=16> */
.L_x_10459:
[----:B------:R-:W-:Y:S05]  /*41c0*/  BSYNC B2 ;  /* 0x0000000000027941 */ /* 0x000fea0003800000 */
.L_x_10458:
        /* <DEDUP_REMOVED lines=19> */
.L_x_10461:
[----:B------:R-:W-:Y:S05]  /*4300*/  BSYNC B2 ;  /* 0x0000000000027941 */ /* 0x000fea0003800000 */
.L_x_10460:
        /* <DEDUP_REMOVED lines=16> */
.L_x_10463:
[----:B------:R-:W-:Y:S05]  /*4410*/  BSYNC B2 ;  /* 0x0000000000027941 */ /* 0x000fea0003800000 */
.L_x_10462:
        /* <DEDUP_REMOVED lines=16> */
.L_x_10465:
[----:B------:R-:W-:Y:S05]  /*4520*/  BSYNC B2 ;  /* 0x0000000000027941 */ /* 0x000fea0003800000 */
.L_x_10464:
        /* <DEDUP_REMOVED lines=16> */
.L_x_10467:
[----:B------:R-:W-:Y:S05]  /*4630*/  BSYNC B2 ;  /* 0x0000000000027941 */ /* 0x000fea0003800000 */
.L_x_10466:
        /* <DEDUP_REMOVED lines=16> */
.L_x_10469:
[----:B------:R-:W-:Y:S05]  /*4740*/  BSYNC B2 ;  /* 0x0000000000027941 */ /* 0x000fea0003800000 */
.L_x_10468:
        /* <DEDUP_REMOVED lines=16> */
.L_x_10471:
[----:B------:R-:W-:Y:S05]  /*4850*/  BSYNC B2 ;  /* 0x0000000000027941 */ /* 0x000fea0003800000 */
.L_x_10470:
        /* <DEDUP_REMOVED lines=16> */
.L_x_10473:
[----:B------:R-:W-:Y:S05]  /*4960*/  BSYNC B2 ;  /* 0x0000000000027941 */ /* 0x000fea0003800000 */
.L_x_10472:
        /* <DEDUP_REMOVED lines=16> */
.L_x_10457:
[----:B------:R-:W-:Y:S05]  /*4a70*/  BSYNC B1 ;  /* 0x0000000000017941 */ /* 0x000fea0003800000 */
.L_x_10456:
        /* <DEDUP_REMOVED lines=16> */
.L_x_10477:
[----:B------:R-:W-:Y:S05]  /*4b80*/  BSYNC B2 ;  /* 0x0000000000027941 */ /* 0x000fea0003800000 */
.L_x_10476:
        /* <DEDUP_REMOVED lines=19> */
.L_x_10479:
[----:B------:R-:W-:Y:S05]  /*4cc0*/  BSYNC B2 ;  /* 0x0000000000027941 */ /* 0x000fea0003800000 */
.L_x_10478:
        /* <DEDUP_REMOVED lines=16> */
.L_x_10481:
[----:B------:R-:W-:Y:S05]  /*4dd0*/  BSYNC B2 ;  /* 0x0000000000027941 */ /* 0x000fea0003800000 */
.L_x_10480:
        /* <DEDUP_REMOVED lines=16> */
.L_x_10483:
[----:B------:R-:W-:Y:S05]  /*4ee0*/  BSYNC B2 ;  /* 0x0000000000027941 */ /* 0x000fea0003800000 */
.L_x_10482:
        /* <DEDUP_REMOVED lines=16> */
.L_x_10485:
[----:B------:R-:W-:Y:S05]  /*4ff0*/  BSYNC B2 ;  /* 0x0000000000027941 */ /* 0x000fea0003800000 */
.L_x_10484:
        /* <DEDUP_REMOVED lines=16> */
.L_x_10487:
[----:B------:R-:W-:Y:S05]  /*5100*/  BSYNC B2 ;  /* 0x0000000000027941 */ /* 0x000fea0003800000 */
.L_x_10486:
        /* <DEDUP_REMOVED lines=16> */
.L_x_10489:
[----:B------:R-:W-:Y:S05]  /*5210*/  BSYNC B2 ;  /* 0x0000000000027941 */ /* 0x000fea0003800000 */
.L_x_10488:
        /* <DEDUP_REMOVED lines=16> */
.L_x_10491:
[----:B------:R-:W-:Y:S05]  /*5320*/  BSYNC B2 ;  /* 0x0000000000027941 */ /* 0x000fea0003800000 */
.L_x_10490:
        /* <DEDUP_REMOVED lines=16> */
.L_x_10475:
[----:B------:R-:W-:Y:S05]  /*5430*/  BSYNC B1 ;  /* 0x0000000000017941 */ /* 0x000fea0003800000 */
.L_x_10474:
        /* <DEDUP_REMOVED lines=17> */
.L_x_10495:
[----:B------:R-:W-:Y:S05]  /*5550*/  BSYNC B2 ;  /* 0x0000000000027941 */ /* 0x000fea0003800000 */
.L_x_10494:
        /* <DEDUP_REMOVED lines=19> */
.L_x_10497:
[----:B------:R-:W-:Y:S05]  /*5690*/  BSYNC B2 ;  /* 0x0000000000027941 */ /* 0x000fea0003800000 */
.L_x_10496:
        /* <DEDUP_REMOVED lines=16> */
.L_x_10499:
[----:B------:R-:W-:Y:S05]  /*57a0*/  BSYNC B2 ;  /* 0x0000000000027941 */ /* 0x000fea0003800000 */
.L_x_10498:
        /* <DEDUP_REMOVED lines=16> */
.L_x_10501:
[----:B------:R-:W-:Y:S05]  /*58b0*/  BSYNC B2 ;  /* 0x0000000000027941 */ /* 0x000fea0003800000 */
.L_x_10500:
        /* <DEDUP_REMOVED lines=16> */
.L_x_10503:
[----:B------:R-:W-:Y:S05]  /*59c0*/  BSYNC B2 ;  /* 0x0000000000027941 */ /* 0x000fea0003800000 */
.L_x_10502:
        /* <DEDUP_REMOVED lines=16> */
.L_x_10505:
[----:B------:R-:W-:Y:S05]  /*5ad0*/  BSYNC B2 ;  /* 0x0000000000027941 */ /* 0x000fea0003800000 */
.L_x_10504:
        /* <DEDUP_REMOVED lines=16> */
.L_x_10507:
[----:B------:R-:W-:Y:S05]  /*5be0*/  BSYNC B2 ;  /* 0x0000000000027941 */ /* 0x000fea0003800000 */
.L_x_10506:
        /* <DEDUP_REMOVED lines=16> */
.L_x_10509:
[----:B------:R-:W-:Y:S05]  /*5cf0*/  BSYNC B2 ;  /* 0x0000000000027941 */ /* 0x000fea0003800000 */
.L_x_10508:
[----:B------:R-:W-:Y:S01]  /*5d00*/  ISETP.NE.U32.AND P3, PT, R162, RZ, PT ;  /* 0x000000ffa200720c */ /* 0x000fe20003f65070 */
[----:B------:R-:W0:Y:S01]  /*5d10*/  @P4 LDC R2, c[0x0][0x29c] ;  /* 0x0000a700ff024b82 */ /* 0x000e220000000800 */
[----:B------:R-:W-:Y:S02]  /*5d20*/  SEL R47, R167, R47, P5 ;  /* 0x0000002fa72f7207 */ /* 0x000fe40002800000 */
[----:B------:R-:W-:-:S13]  /*5d30*/  ISETP.NE.AND.EX P3, PT, R163, RZ, PT, P3 ;  /* 0x000000ffa300720c */ /* 0x000fda0003f65330 */
[----:B------:R-:W2:Y:S01]  /*5d40*/  @P3 LDC.64 R160, c[0x0][0x308] ;  /* 0x0000c200ffa03b82 */ /* 0x000ea20000000a00 */
[----:B0-----:R-:W-:-:S05]  /*5d50*/  @P4 FMUL.FTZ R2, R167, R2 ;  /* 0x00000002a7024220 */ /* 0x001fca0000410000 */
[----:B------:R-:W-:-:S04]  /*5d60*/  @P4 F2FP.F16.F32.PACK_AB R2, RZ, R2 ;  /* 0x00000002ff02423e */ /* 0x000fc800000000ff */
[----:B------:R-:W-:Y:S01]  /*5d70*/  @P4 PRMT R159, R159, 0x5410, R2 ;  /* 0x000054109f9f4816 */ /* 0x000fe20000000002 */
[----:B--2---:R-:W-:-:S05]  /*5d80*/  @P3 IMAD.WIDE.U32 R160, R6, 0x20, R160 ;  /* 0x0000002006a03825 */ /* 0x004fca00078e00a0 */
[----:B------:R-:W-:Y:S04]  /*5d90*/  @P3 STG.E.128 desc[UR4][R160.64], R152 ;  /* 0x00000098a0003986 */ /* 0x000fe8000c101d04 */
[----:B------:R0:W-:Y:S02]  /*5da0*/  @P3 STG.E.128 desc[UR4][R160.64+0x10], R44 ;  /* 0x0000102ca0003986 */ /* 0x0001e4000c101d04 */
[----:B0-----:R-:W0:Y:S02]  /*5db0*/  @P4 LDC.64 R160, c[0x0][0x2f8] ;  /* 0x0000be00ffa04b82 */ /* 0x001e240000000a00 */
[----:B0-----:R-:W-:-:S05]  /*5dc0*/  @P4 IMAD.WIDE.U32 R160, R164, 0x10, R160 ;  /* 0x00000010a4a04825 */ /* 0x001fca00078e00a0 */
[----:B------:R0:W-:Y:S02]  /*5dd0*/  @P4 STG.E.128 desc[UR4][R160.64], R156 ;  /* 0x0000009ca0004986 */ /* 0x0001e4000c101d04 */
.L_x_10493:
[----:B------:R-:W-:Y:S05]  /*5de0*/  BSYNC B1 ;  /* 0x0000000000017941 */ /* 0x000fea0003800000 */
.L_x_10492:
[----:B0-234-:R-:W0:Y:S02]  /*5df0*/  LDC.64 R160, c[0x0][0x210] ;  /* 0x00008400ffa07b82 */ /* 0x01de240000000a00 */
[----:B0-----:R-:W-:-:S04]  /*5e00*/  LEA R3, R160, R3, 0x2 ;  /* 0x00000003a0037211 */ /* 0x001fc800078e10ff */
[----:B------:R-:W-:-:S13]  /*5e10*/  ISETP.GE.AND P3, PT, R3, R161, PT ;  /* 0x000000a10300720c */ /* 0x000fda0003f66270 */
[----:B------:R-:W-:Y:S05]  /*5e20*/  @!P3 BRA `(.L_x_10510) ;  /* 0xffffffa800f4b947 */ /* 0x000fea000383ffff */
.L_x_10395:
[----:B------:R-:W-:Y:S05]  /*5e30*/  BSYNC B0 ;  /* 0x0000000000007941 */ /* 0x000fea0003800000 */
.L_x_10394:
        /* <DEDUP_REMOVED lines=126> */
[----:B------:R-:W-:Y:S02]  /*6620*/  @P0 MOV R2, R36 ;  /* 0x0000002400020202 */ /* 0x000fe40000000f00 */
[----:B------:R-:W-:Y:S02]  /*6630*/  IADD3.X R39, R39, UR11, RZ, P1, !PT ;  /* 0x0000000b27277c10 */ /* 0x000fe40008ffe4ff */
[----:B------:R-:W-:Y:S02]  /*6640*/  ISETP.GE.U32.AND P1, PT, R34, 0x100, PT ;  /* 0x000001002200780c */ /* 0x000fe40003f26070 */
[----:B------:R-:W-:Y:S02]  /*6650*/  @P0 MOV R3, R41 ;  /* 0x0000002900030202 */ /* 0x000fe40000000f00 */
[----:B------:R-:W-:Y:S02]  /*6660*/  @P0 IADD3 R36, P2, R36, 0x200, RZ ;  /* 0x0000020024240810 */ /* 0x000fe40007f5e0ff */
[----:B------:R-:W-:-:S02]  /*6670*/  ISETP.GE.U32.AND P4, PT, R34, 0x280, PT ;  /* 0x000002802200780c */ /* 0x000fc40003f86070 */
        /* <DEDUP_REMOVED lines=37> */
[----:B------:R-:W-:Y:S01]  /*68d0*/  @P1 MOV R4, R24 ;  /* 0x0000001800041202 */ /* 0x000fe20000000f00 */
[----:B0-----:R-:W-:Y:S01]  /*68e0*/  FADD.FTZ R17, R6, R17 ;  /* 0x0000001106117221 */ /* 0x001fe20000010000 */
[----:B------:R-:W-:Y:S01]  /*68f0*/  @P1 MOV R5, R39 ;  /* 0x0000002700051202 */ /* 0x000fe20000000f00 */
[----:B------:R-:W0:Y:S01]  /*6900*/  LDS R6, [R0+0x600] ;  /* 0x0006000000067984 */ /* 0x000e220000000800 */
[----:B------:R-:W-:-:S02]  /*6910*/  @P1 IADD3 R24, P2, R24, 0x200, RZ ;  /* 0x0000020018181810 */ /* 0x000fc40007f5e0ff */
[C---:B------:R-:W-:Y:S01]  /*6920*/  ISETP.GE.U32.AND P3, PT, R34.reuse, 0x300, PT ;  /* 0x000003002200780c */ /* 0x040fe20003f66070 */
[----:B------:R-:W-:Y:S01]  /*6930*/  LDS R22, [R0+0x4600] ;  /* 0x0046000000167984 */ /* 0x000fe20000000800 */
[----:B------:R-:W-:Y:S02]  /*6940*/  @P1 IADD3.X R39, RZ, R39, RZ, P2, !PT ;  /* 0x00000027ff271210 */ /* 0x000fe400017fe4ff */
[----:B------:R-:W-:Y:S01]  /*6950*/  ISETP.GE.U32.AND P2, PT, R34, 0x380, PT ;  /* 0x000003802200780c */ /* 0x000fe20003f46070 */
[----:B------:R-:W3:Y:S01]  /*6960*/  LDS R16, [R0+0xc00] ;  /* 0x000c000000107984 */ /* 0x000ee20000000800 */
[----:B--2---:R-:W-:Y:S02]  /*6970*/  @P1 MOV R2, R36 ;  /* 0x0000002400021202 */ /* 0x004fe40000000f00 */
[----:B------:R-:W-:Y:S01]  /*6980*/  @P1 IADD3 R36, P0, R36, 0x200, RZ ;  /* 0x0000020024241810 */ /* 0x000fe20007f1e0ff */
[----:B------:R-:W-:Y:S01]  /*6990*/  LDS R23, [R0+0x3400] ;  /* 0x0034000000177984 */ /* 0x000fe20000000800 */
[----:B------:R-:W-:-:S02]  /*69a0*/  @P1 MOV R3, R41 ;  /* 0x0000002900031202 */ /* 0x000fc40000000f00 */
[----:B------:R-:W-:Y:S01]  /*69b0*/  @P1 IADD3.X R41, RZ, R41, RZ, P0, !PT ;  /* 0x00000029ff291210 */ /* 0x000fe200007fe4ff */
[----:B------:R-:W-:Y:S01]  /*69c0*/  LDS R33, [R0+0x4800] ;  /* 0x0048000000217984 */ /* 0x000fe20000000800 */
[----:B------:R-:W-:-:S03]  /*69d0*/  ISETP.GE.U32.AND P0, PT, R34, 0x200, PT ;  /* 0x000002002200780c */ /* 0x000fc60003f06070 */
[----:B------:R2:W-:Y:S04]  /*69e0*/  @P1 STG.E desc[UR4][R2.64], R29 ;  /* 0x0000001d02001986 */ /* 0x0005e8000c101904 */
[----:B------:R-:W-:Y:S04]  /*69f0*/  @P1 STG.E desc[UR4][R4.64], R15 ;  /* 0x0000000f04001986 */ /* 0x000fe8000c101904 */
[----:B------:R-:W4:Y:S01]  /*6a00*/  LDS R29, [R0+0x3000] ;  /* 0x00300000001d7984 */ /* 0x000f220000000800 */
[----:B--2---:R-:W-:-:S03]  /*6a10*/  @P5 MOV R2, R36 ;  /* 0x0000002400025202 */ /* 0x004fc60000000f00 */
[----:B------:R-:W2:Y:S01]  /*6a20*/  LDS R15, [R0+0xa00] ;  /* 0x000a0000000f7984 */ /* 0x000ea20000000800 */
[-C--:B------:R-:W-:Y:S01]  /*6a30*/  @P5 MOV R3, R41.reuse ;  /* 0x0000002900035202 */ /* 0x080fe20000000f00 */
[----:B-1----:R-:W-:Y:S01]  /*6a40*/  FADD.FTZ R14, RZ, R14 ;  /* 0x0000000eff0e7221 */ /* 0x002fe20000010000 */
[----:B------:R-:W-:Y:S01]  /*6a50*/  @P5 IADD3 R36, P1, R36, 0x200, RZ ;  /* 0x0000020024245810 */ /* 0x000fe20007f3e0ff */
[----:B------:R-:W-:Y:S02]  /*6a60*/  LDS R19, [R0+0x2200] ;  /* 0x0022000000137984 */ /* 0x000fe40000000800 */
[----:B------:R-:W-:Y:S01]  /*6a70*/  FADD.FTZ R14, R14, R25 ;  /* 0x000000190e0e7221 */ /* 0x000fe20000010000 */
[----:B0-----:R-:W-:Y:S01]  /*6a80*/  FADD.FTZ R6, RZ, R6 ;  /* 0x00000006ff067221 */ /* 0x001fe20000010000 */
[----:B------:R0:W-:Y:S01]  /*6a90*/  @P5 STG.E desc[UR4][R2.64], R17 ;  /* 0x0000001102005986 */ /* 0x0001e2000c101904 */
[----:B------:R-:W-:Y:S02]  /*6aa0*/  @P5 IADD3.X R41, RZ, R41, RZ, P1, !PT ;  /* 0x00000029ff295210 */ /* 0x000fe40000ffe4ff */
[----:B------:R-:W-:Y:S01]  /*6ab0*/  ISETP.GE.U32.AND P1, PT, R34, 0x400, PT ;  /* 0x000004002200780c */ /* 0x000fe20003f26070 */
[----:B------:R-:W1:Y:S01]  /*6ac0*/  LDS R17, [R0+0x1a00] ;  /* 0x001a000000117984 */ /* 0x000e620000000800 */
[----:B---3--:R-:W-:-:S03]  /*6ad0*/  FADD.FTZ R16, RZ, R16 ;  /* 0x00000010ff107221 */ /* 0x008fc60000010000 */
[----:B------:R-:W3:Y:S01]  /*6ae0*/  LDS R8, [R0+0x1000] ;  /* 0x0010000000087984 */ /* 0x000ee20000000800 */
[----:B0-----:R-:W-:-:S03]  /*6af0*/  @P5 MOV R2, R24 ;  /* 0x0000001800025202 */ /* 0x001fc60000000f00 */
[----:B------:R-:W-:Y:S01]  /*6b00*/  LDS R25, [R0+0x3600] ;  /* 0x0036000000197984 */ /* 0x000fe20000000800 */
[-C--:B------:R-:W-:Y:S02]  /*6b10*/  @P5 MOV R3, R39.reuse ;  /* 0x0000002700035202 */ /* 0x080fe40000000f00 */
        /* <DEDUP_REMOVED lines=8> */
[----:B----4-:R-:W-:-:S04]  /*6ba0*/  FADD.FTZ R14, R14, R29 ;  /* 0x0000001d0e0e7221 */ /* 0x010fc80000010000 */
[----:B------:R-:W-:Y:S01]  /*6bb0*/  FADD.FTZ R29, R14, R21 ;  /* 0x000000150e1d7221 */ /* 0x000fe20000010000 */
[----:B--2---:R-:W-:Y:S01]  /*6bc0*/  FADD.FTZ R15, RZ, R15 ;  /* 0x0000000fff0f7221 */ /* 0x004fe20000010000 */
[----:B0-----:R-:W-:Y:S01]  /*6bd0*/  @P0 MOV R2, R36 ;  /* 0x0000002400020202 */ /* 0x001fe20000000f00 */
[----:B------:R-:W0:Y:S01]  /*6be0*/  LDS R21, [R0+0x2400] ;  /* 0x0024000000157984 */ /* 0x000e220000000800 */
[----:B------:R-:W-:Y:S01]  /*6bf0*/  @P0 IADD3 R36, P6, R36, 0x200, RZ ;  /* 0x0000020024240810 */ /* 0x000fe20007fde0ff */
[----:B------:R-:W-:Y:S01]  /*6c00*/  FADD.FTZ R15, R15, R18 ;  /* 0x000000120f0f7221 */ /* 0x000fe20000010000 */
[-C--:B------:R-:W-:Y:S02]  /*6c10*/  @P0 MOV R3, R41.reuse ;  /* 0x0000002900030202 */ /* 0x080fe40000000f00 */
[----:B------:R-:W-:Y:S01]  /*6c20*/  @P0 IADD3.X R41, RZ, R41, RZ, P6, !PT ;  /* 0x00000029ff290210 */ /* 0x000fe200037fe4ff */
[----:B------:R-:W-:Y:S01]  /*6c30*/  FADD.FTZ R15, R15, R20 ;  /* 0x000000140f0f7221 */ /* 0x000fe20000010000 */
[----:B------:R-:W-:Y:S01]  /*6c40*/  @P0 IADD3 R24, P6, R24, 0x200, RZ ;  /* 0x0000020018180810 */ /* 0x000fe20007fde0ff */
[----:B-1----:R-:W-:-:S03]  /*6c50*/  FADD.FTZ R6, R6, R17 ;  /* 0x0000001106067221 */ /* 0x002fc60000010000 */
[----:B------:R-:W-:Y:S01]  /*6c60*/  @P0 IADD3.X R39, RZ, R39, RZ, P6, !PT ;  /* 0x00000027ff270210 */ /* 0x000fe200037fe4ff */
[----:B------:R-:W1:Y:S01]  /*6c70*/  LDS R17, [R0+0x2000] ;  /* 0x0020000000117984 */ /* 0x000e620000000800 */
[----:B------:R-:W-:Y:S01]  /*6c80*/  ISETP.GE.U32.AND P6, PT, R34, 0x500, PT ;  /* 0x000005002200780c */ /* 0x000fe20003fc6070 */
[----:B------:R-:W-:Y:S01]  /*6c90*/  FADD.FTZ R6, R6, R27 ;  /* 0x0000001b06067221 */ /* 0x000fe20000010000 */
[----:B---3--:R-:W-:Y:S01]  /*6ca0*/  FADD.FTZ R8, RZ, R8 ;  /* 0x00000008ff087221 */ /* 0x008fe20000010000 */
[----:B------:R-:W-:Y:S02]  /*6cb0*/  LDS R27, [R0+0x3800] ;  /* 0x00380000001b7984 */ /* 0x000fe40000000800 */
[----:B------:R-:W-:Y:S02]  /*6cc0*/  FADD.FTZ R31, R6, R31 ;  /* 0x0000001f061f7221 */ /* 0x000fe40000010000 */
[----:B------:R-:W2:Y:S04]  /*6cd0*/  LDS R6, [R0+0xe00] ;  /* 0x000e000000067984 */ /* 0x000ea80000000800 */
[----:B------:R3:W-:Y:S04]  /*6ce0*/  @P0 STG.E desc[UR4][R2.64], R31 ;  /* 0x0000001f02000986 */ /* 0x0007e8000c101904 */
[----:B------:R4:W-:Y:S04]  /*6cf0*/  @P0 STG.E desc[UR4][R4.64], R7 ;  /* 0x0000000704000986 */ /* 0x0009e8000c101904 */
[----:B------:R-:W2:Y:S01]  /*6d00*/  LDS R7, [R0+0x1200] ;  /* 0x0012000000077984 */ /* 0x000ea20000000800 */
[----:B---3--:R-:W-:-:S02]  /*6d10*/  @P4 MOV R2, R36 ;  /* 0x0000002400024202 */ /* 0x008fc40000000f00 */
[-C--:B------:R-:W-:Y:S02]  /*6d20*/  @P4 MOV R3, R41.reuse ;  /* 0x0000002900034202 */ /* 0x080fe40000000f00 */
[----:B------:R-:W-:Y:S01]  /*6d30*/  @P4 IADD3 R36, P0, R36, 0x200, RZ ;  /* 0x0000020024244810 */ /* 0x000fe20007f1e0ff */
[----:B----4-:R-:W-:Y:S01]  /*6d40*/  FADD.FTZ R5, R15, R22 ;  /* 0x000000160f057221 */ /* 0x010fe20000010000 */
[----:B0-----:R-:W-:Y:S01]  /*6d50*/  FADD.FTZ R8, R8, R21 ;  /* 0x0000001508087221 */ /* 0x001fe20000010000 */
        /* <DEDUP_REMOVED lines=71> */
.L_x_10419:
        /* <DEDUP_REMOVED lines=8> */
.L_x_10512:
[----:B------:R-:W-:Y:S05]  /*7250*/  BSYNC B1 ;  /* 0x0000000000017941 */ /* 0x000fea0003800000 */
.L_x_10511:
        /* <DEDUP_REMOVED lines=8> */
.L_x_10513:
[----:B------:R-:W-:Y:S01]  /*72e0*/  HFMA2.MMA R162, -RZ, RZ, 0, 1.1920928955078125e-07 ;  /* 0x00000002ffa27435 */ /* 0x000fe200000001ff */
[----:B------:R-:W-:Y:S01]  /*72f0*/  MOV R163, R206 ;  /* 0x000000ce00a37202 */ /* 0x000fe20000000f00 */
[----:B------:R-:W-:-:S09]  /*7300*/  FADD.FTZ R205, R164, R205 ;  /* 0x000000cda4cd7221 */ /* 0x000fd20000010000 */
[----:B------:R-:W-:Y:S05]  /*7310*/  WARPSYNC.COLLECTIVE R160, `(.L_x_10514) ;  /* 0x00000000a0087348 */ /* 0x000fea0003c00000 */
[----:B------:R0:W1:Y:S02]  /*7320*/  SHFL.BFLY P4, R164, R163, R162, R161 ;  /* 0x0c0000a2a3a47389 */ /* 0x00006400000800a1 */
[----:B01----:R-:W-:Y:S01]  /*7330*/  ENDCOLLECTIVE ;  /* 0x000000000000791b */ /* 0x003fe20003800000 */
.L_x_10514:
[----:B------:R-:W-:Y:S01]  /*7340*/  MOV R163, R205 ;  /* 0x000000cd00a37202 */ /* 0x000fe20000000f00 */
[----:B------:R-:W-:-:S07]  /*7350*/  FADD.FTZ R206, R206, R164 ;  /* 0x000000a4cece7221 */ /* 0x000fce0000010000 */
[----:B------:R-:W-:Y:S05]  /*7360*/  WARPSYNC.COLLECTIVE R160, `(.L_x_10515) ;  /* 0x00000000a0087348 */ /* 0x000fea0003c00000 */
[----:B------:R0:W1:Y:S02]  /*7370*/  SHFL.BFLY P4, R164, R163, R162, R161 ;  /* 0x0c0000a2a3a47389 */ /* 0x00006400000800a1 */
[----:B01----:R-:W-:Y:S01]  /*7380*/  ENDCOLLECTIVE ;  /* 0x000000000000791b */ /* 0x003fe20003800000 */
.L_x_10515:
[----:B------:R-:W-:Y:S01]  /*7390*/  HFMA2.MMA R162, -RZ, RZ, 0, 2.384185791015625e-07 ;  /* 0x00000004ffa27435 */ /* 0x000fe200000001ff */
[----:B------:R-:W-:Y:S01]  /*73a0*/  MOV R163, R206 ;  /* 0x000000ce00a37202 */ /* 0x000fe20000000f00 */
[----:B------:R-:W-:-:S09]  /*73b0*/  FADD.FTZ R205, R205, R164 ;  /* 0x000000a4cdcd7221 */ /* 0x000fd20000010000 */
[----:B------:R-:W-:Y:S05]  /*73c0*/  WARPSYNC.COLLECTIVE R160, `(.L_x_10516) ;  /* 0x00000000a0087348 */ /* 0x000fea0003c00000 */
[----:B------:R0:W1:Y:S02]  /*73d0*/  SHFL.BFLY P4, R164, R163, R162, R161 ;  /* 0x0c0000a2a3a47389 */ /* 0x00006400000800a1 */
[----:B01----:R-:W-:Y:S01]  /*73e0*/  ENDCOLLECTIVE ;  /* 0x000000000000791b */ /* 0x003fe20003800000 */
.L_x_10516:
[----:B------:R-:W-:Y:S01]  /*73f0*/  MOV R163, R205 ;  /* 0x000000cd00a37202 */ /* 0x000fe20000000f00 */
[----:B------:R-:W-:-:S07]  /*7400*/  FADD.FTZ R206, R206, R164 ;  /* 0x000000a4cece7221 */ /* 0x000fce0000010000 */
[----:B------:R-:W-:Y:S05]  /*7410*/  WARPSYNC.COLLECTIVE R160, `(.L_x_10517) ;  /* 0x00000000a0087348 */ /* 0x000fea0003c00000 */
[----:B------:R0:W1:Y:S02]  /*7420*/  SHFL.BFLY P4, R164, R163, R162, R161 ;  /* 0x0c0000a2a3a47389 */ /* 0x00006400000800a1 */
[----:B01----:R-:W-:Y:S01]  /*7430*/  ENDCOLLECTIVE ;  /* 0x000000000000791b */ /* 0x003fe20003800000 */
.L_x_10517:
[----:B------:R-:W-:Y:S01]  /*7440*/  HFMA2.MMA R162, -RZ, RZ, 0, 4.76837158203125e-07 ;  /* 0x00000008ffa27435 */ /* 0x000fe200000001ff */
[----:B------:R-:W-:Y:S01]  /*7450*/  MOV R163, R206 ;  /* 0x000000ce00a37202 */ /* 0x000fe20000000f00 */
[----:B------:R-:W-:-:S09]  /*7460*/  FADD.FTZ R205, R205, R164 ;  /* 0x000000a4cdcd7221 */ /* 0x000fd20000010000 */
[----:B------:R-:W-:Y:S05]  /*7470*/  WARPSYNC.COLLECTIVE R160, `(.L_x_10518) ;  /* 0x00000000a0087348 */ /* 0x000fea0003c00000 */
[----:B------:R0:W1:Y:S02]  /*7480*/  SHFL.BFLY P4, R164, R163, R162, R161 ;  /* 0x0c0000a2a3a47389 */ /* 0x00006400000800a1 */
[----:B01----:R-:W-:Y:S01]  /*7490*/  ENDCOLLECTIVE ;  /* 0x000000000000791b */ /* 0x003fe20003800000 */
.L_x_10518:
[----:B------:R-:W-:Y:S01]  /*74a0*/  MOV R163, R205 ;  /* 0x000000cd00a37202 */ /* 0x000fe20000000f00 */
[----:B------:R-:W-:-:S07]  /*74b0*/  FADD.FTZ R206, R206, R164 ;  /* 0x000000a4cece7221 */ /* 0x000fce0000010000 */
[----:B------:R-:W-:Y:S05]  /*74c0*/  WARPSYNC.COLLECTIVE R160, `(.L_x_10519) ;  /* 0x00000000a0087348 */ /* 0x000fea0003c00000 */
[----:B------:R0:W1:Y:S02]  /*74d0*/  SHFL.BFLY P4, R164, R163, R162, R161 ;  /* 0x0c0000a2a3a47389 */ /* 0x00006400000800a1 */
[----:B01----:R-:W-:Y:S01]  /*74e0*/  ENDCOLLECTIVE ;  /* 0x000000000000791b */ /* 0x003fe20003800000 */
.L_x_10519:
[----:B------:R-:W-:Y:S01]  /*74f0*/  HFMA2.MMA R162, -RZ, RZ, 0, 9.5367431640625e-07 ;  /* 0x00000010ffa27435 */ /* 0x000fe200000001ff */
[----:B------:R-:W-:Y:S01]  /*7500*/  MOV R163, R206 ;  /* 0x000000ce00a37202 */ /* 0x000fe20000000f00 */
[----:B------:R-:W-:-:S09]  /*7510*/  FADD.FTZ R205, R205, R164 ;  /* 0x000000a4cdcd7221 */ /* 0x000fd20000010000 */
[----:B------:R-:W-:Y:S05]  /*7520*/  WARPSYNC.COLLECTIVE R160, `(.L_x_10520) ;  /* 0x00000000a0087348 */ /* 0x000fea0003c00000 */
[----:B------:R0:W1:Y:S02]  /*7530*/  SHFL.BFLY P4, R164, R163, R162, R161 ;  /* 0x0c0000a2a3a47389 */ /* 0x00006400000800a1 */
[----:B01----:R-:W-:Y:S01]  /*7540*/  ENDCOLLECTIVE ;  /* 0x000000000000791b */ /* 0x003fe20003800000 */
.L_x_10520:
[----:B------:R-:W-:Y:S02]  /*7550*/  MOV R163, R205 ;  /* 0x000000cd00a37202 */ /* 0x000fe40000000f00 */
[----:B------:R-:W-:-:S07]  /*7560*/  MOV R165, R164 ;  /* 0x000000a400a57202 */ /* 0x000fce0000000f00 */
[----:B------:R-:W-:Y:S05]  /*7570*/  WARPSYNC.COLLECTIVE R160, `(.L_x_10521) ;  /* 0x00000000a0087348 */ /* 0x000fea0003c00000 */
[----:B------:R0:W1:Y:S02]  /*7580*/  SHFL.BFLY P4, R164, R163, R162, R161 ;  /* 0x0c0000a2a3a47389 */ /* 0x00006400000800a1 */
[----:B01----:R-:W-:Y:S01]  /*7590*/  ENDCOLLECTIVE ;  /* 0x000000000000791b */ /* 0x003fe20003800000 */
.L_x_10521:
[----:B------:R-:W-:Y:S01]  /*75a0*/  MOV R160, R164 ;  /* 0x000000a400a07202 */ /* 0x000fe20000000f00 */
[----:B------:R-:W-:Y:S06]  /*75b0*/  BRA `(.L_x_10522) ;  /* 0xffffffb400a47947 */ /* 0x000fec000383ffff */
.L_x_10523:
        /* <DEDUP_REMOVED lines=12> */
.L_x_16984:


//--------------------- .text._ZN10layer_norm13ln_bwd_kernelINS_13Kernel_traitsI6__halfS2_fS2_fjLj1280ELj1ELj4ELj1ELj16ENS_18Kernel_traits_baseILj1280ES2_S2_fS2_fjLj128EEEEELb0ELb0ELb1ELb1EEEvNS_9BwdParamsE --------------------------
	.section	.text._ZN10layer_norm13ln_bwd_kernelINS_13Kernel_traitsI6__halfS2_fS2_fjLj1280ELj1ELj4ELj1ELj16ENS_18Kernel_traits_baseILj1280ES2_S2_fS2_fjLj128EEEEELb0ELb0ELb1ELb1EEEvNS_9BwdParamsE,"ax",@progbits
	.align	128
        .global         _ZN10layer_norm13ln_bwd_kernelINS_13Kernel_traitsI6__halfS2_fS2_fjLj1280ELj1ELj4ELj1ELj16ENS_18Kernel_traits_baseILj1280ES2_S2_fS2_fjLj128EEEEELb0ELb0ELb1ELb1EEEvNS_9BwdParamsE
        .type           _ZN10layer_norm13ln_bwd_kernelINS_13Kernel_traitsI6__halfS2_fS2_fjLj1280ELj1ELj4ELj1ELj16ENS_18Kernel_traits_baseILj1280ES2_S2_fS2_fjLj128EEEEELb0ELb0ELb1ELb1EEEvNS_9BwdParamsE,@function
        .size           _ZN10layer_norm13ln_bwd_kernelINS_13Kernel_traitsI6__halfS2_fS2_fjLj1280ELj1ELj4ELj1ELj16ENS_18Kernel_traits_baseILj1280ES2_S2_fS2_fjLj128EEEEELb0ELb0ELb1ELb1EEEvNS_9BwdParamsE,(.L_x_16985 - _ZN10layer_norm13ln_bwd_kernelINS_13Kernel_traitsI6__halfS2_fS2_fjLj1280ELj1ELj4ELj1ELj16ENS_18Kernel_traits_baseILj1280ES2_S2_fS2_fjLj128EEEEELb0ELb0ELb1ELb1EEEvNS_9BwdParamsE)
        .other          _ZN10layer_norm13ln_bwd_kernelINS_13Kernel_traitsI6__halfS2_fS2_fjLj1280ELj1ELj4ELj1ELj16ENS_18Kernel_traits_baseILj1280ES2_S2_fS2_fjLj128EEEEELb0ELb0ELb1ELb1EEEvNS_9BwdParamsE,@"STO_CUDA_ENTRY STV_DEFAULT"
_ZN10layer_norm13ln_bwd_kernelINS_13Kernel_traitsI6__halfS2_fS2_fjLj1280ELj1ELj4ELj1ELj16ENS_18Kernel_traits_baseILj1280ES2_S2_fS2_fjLj128EEEEELb0ELb0ELb1ELb1EEEvNS_9BwdParamsE:
.text._ZN10layer_norm13ln_bwd_kernelINS_13Kernel_traitsI6__halfS2_fS2_fjLj1280ELj1ELj4ELj1ELj16ENS_18Kernel_traits_baseILj1280ES2_S2_fS2_fjLj128EEEEELb0ELb0ELb1ELb1EEEvNS_9BwdParamsE:
        /* <DEDUP_REMOVED lines=54> */
.L_x_10525:
        /* <DEDUP_REMOVED lines=9> */
[----:B------:R2:W3:Y:S01]  /*03f0*/  LDG.E.128 R24, desc[UR4][R4.64+0x800] ;  /* 0x0008000404187981 */ /* 0x0004e2000c1e1d00 */
        /* <DEDUP_REMOVED lines=42> */
[----:B------:R-:W-:Y:S01]  /*06a0*/  HADD2.F32 R0, -RZ, R9.H0_H0 ;  /* 0x20000009ff007230 */ /* 0x000fe20000004100 */
[----:B------:R0:W-:Y:S01]  /*06b0*/  STL [R1+0x50], R4 ;  /* 0x0000500401007387 */ /* 0x0001e20000100800 */
[----:B----4-:R-:W-:-:S03]  /*06c0*/  HADD2.F32 R252, -RZ, R18.H1_H1 ;  /* 0x30000012fffc7230 */ /* 0x010fc60000004100 */
[----:B------:R1:W-:Y:S01]  /*06d0*/  STL [R1+0x4c], R3 ;  /* 0x00004c0301007387 */ /* 0x0003e20000100800 */
[--C-:B------:R-:W-:Y:S02]  /*06e0*/  HADD2.F32 R251, -RZ, R19.reuse.H0_H0 ;  /* 0x20000013fffb7230 */ /* 0x100fe40000004100 */
[----:B------:R-:W-:Y:S01]  /*06f0*/  HADD2.F32 R249, -RZ, R19.H1_H1 ;  /* 0x30000013fff97230 */ /* 0x000fe20000004100 */
[----:B------:R2:W-:Y:S01]  /*0700*/  STL [R1+0x48], R0 ;  /* 0x0000480001007387 */ /* 0x0005e20000100800 */
[--C-:B-----5:R-:W-:Y:S02]  /*0710*/  HADD2.F32 R248, -RZ, R20.reuse.H0_H0 ;  /* 0x20000014fff87230 */ /* 0x120fe40000004100 */
        /* <DEDUP_REMOVED lines=16> */
[----:B---3--:R-:W-:Y:S01]  /*0820*/  HADD2.F32 R0, -RZ, R12.H0_H0 ;  /* 0x2000000cff007230 */ /* 0x008fe20000004100 */
[----:B------:R1:W-:Y:S01]  /*0830*/  STL [R1+0x34], R3 ;  /* 0x0000340301007387 */ /* 0x0003e20000100800 */
[--C-:B------:R-:W-:Y:S02]  /*0840*/  HADD2.F32 R240, -RZ, R24.reuse.H0_H0 ;  /* 0x20000018fff07230 */ /* 0x100fe40000004100 */
[----:B------:R-:W-:Y:S01]  /*0850*/  HADD2.F32 R239, -RZ, R24.H1_H1 ;  /* 0x30000018ffef7230 */ /* 0x000fe20000004100 */
[----:B------:R2:W-:Y:S01]  /*0860*/  STL [R1+0x30], R0 ;  /* 0x0000300001007387 */ /* 0x0005e20000100800 */
[----:B------:R-:W-:-:S02]  /*0870*/  HADD2.F32 R238, -RZ, R25.H0_H0 ;  /* 0x20000019ffee7230 */ /* 0x000fc40000004100 */
[----:B0-----:R-:W-:Y:S02]  /*0880*/  HADD2.F32 R4, -RZ, R12.H1_H1 ;  /* 0x3000000cff047230 */ /* 0x001fe40000004100 */
[----:B------:R-:W-:Y:S02]  /*0890*/  HADD2.F32 R237, -RZ, R25.H1_H1 ;  /* 0x30000019ffed7230 */ /* 0x000fe40000004100 */
[--C-:B-1----:R-:W-:Y:S01]  /*08a0*/  HADD2.F32 R3, -RZ, R13.reuse.H0_H0 ;  /* 0x2000000dff037230 */ /* 0x102fe20000004100 */
[----:B------:R0:W-:Y:S01]  /*08b0*/  STL [R1+0x2c], R4 ;  /* 0x00002c0401007387 */ /* 0x0001e20000100800 */
[--C-:B------:R-:W-:Y:S02]  /*08c0*/  HADD2.F32 R236, -RZ, R26.reuse.H0_H0 ;  /* 0x2000001affec7230 */ /* 0x100fe40000004100 */
[----:B--2---:R-:W-:Y:S01]  /*08d0*/  HADD2.F32 R0, -RZ, R13.H1_H1 ;  /* 0x3000000dff007230 */ /* 0x004fe20000004100 */
[----:B------:R1:W-:Y:S01]  /*08e0*/  STL [R1+0x28], R3 ;  /* 0x0000280301007387 */ /* 0x0003e20000100800 */
[----:B------:R-:W-:-:S02]  /*08f0*/  HADD2.F32 R235, -RZ, R26.H1_H1 ;  /* 0x3000001affeb7230 */ /* 0x000fc40000004100 */
[--C-:B------:R-:W-:Y:S01]  /*0900*/  HADD2.F32 R234, -RZ, R27.reuse.H0_H0 ;  /* 0x2000001bffea7230 */ /* 0x100fe20000004100 */
[----:B------:R2:W-:Y:S01]  /*0910*/  STL [R1+0x24], R0 ;  /* 0x0000240001007387 */ /* 0x0005e20000100800 */
[----:B------:R-:W-:Y:S02]  /*0920*/  HADD2.F32 R233, -RZ, R27.H1_H1 ;  /* 0x3000001bffe97230 */ /* 0x000fe40000004100 */
        /* <DEDUP_REMOVED lines=17> */
[----:B------:R0:W-:Y:S02]  /*0a40*/  STL [R1], R0 ;  /* 0x0000000001007387 */ /* 0x0001e40000100800 */
.L_x_10611:
[----:B------:R-:W1:Y:S08]  /*0a50*/  LDC.64 R164, c[0x0][0x288] ;  /* 0x0000a200ffa47b82 */ /* 0x000e700000000a00 */
[----:B------:R-:W2:Y:S08]  /*0a60*/  LDC.64 R166, c[0x0][0x258] ;  /* 0x00009600ffa67b82 */ /* 0x000eb00000000a00 */
[----:B------:R-:W3:Y:S01]  /*0a70*/  LDC R229, c[0x0][0x218] ;  /* 0x00008600ffe57b82 */ /* 0x000ee20000000800 */
[----:B-1----:R-:W-:-:S07]  /*0a80*/  IMAD.WIDE R164, R2, 0x4, R164 ;  /* 0x0000000402a47825 */ /* 0x002fce00078e02a4 */
[----:B------:R-:W1:Y:S01]  /*0a90*/  LDC.64 R192, c[0x0][0x280] ;  /* 0x0000a000ffc07b82 */ /* 0x000e620000000a00 */
[----:B------:R2:W4:Y:S01]  /*0aa0*/  LDG.E R203, desc[UR4][R164.64] ;  /* 0x00000004a4cb7981 */ /* 0x000522000c1e1900 */
[----:B------:R-:W0:Y:S06]  /*0ab0*/  S2R R204, SR_TID.X ;  /* 0x0000000000cc7919 */ /* 0x000e2c0000002100 */
[----:B------:R-:W0:Y:S01]  /*0ac0*/  LDC.64 R230, c[0x0][0x2c8] ;  /* 0x0000b200ffe67b82 */ /* 0x000e220000000a00 */
[----:B--2---:R-:W-:-:S05]  /*0ad0*/  IMAD.WIDE R164, R2, 0x4, R166 ;  /* 0x0000000402a47825 */ /* 0x004fca00078e02a6 */
[----:B------:R3:W5:Y:S01]  /*0ae0*/  LDG.E R206, desc[UR4][R164.64] ;  /* 0x00000004a4ce7981 */ /* 0x000762000c1e1900 */
[----:B------:R-:W-:Y:S01]  /*0af0*/  BSSY B1, `(.L_x_10527) ;  /* 0x00001b8000017945 */ /* 0x000fe20003800000 */
[----:B-1----:R-:W-:-:S04]  /*0b00*/  IMAD.WIDE R166, R2, 0x4, R192 ;  /* 0x0000000402a67825 */ /* 0x002fc800078e02c0 */
[----:B---3--:R-:W-:Y:S01]  /*0b10*/  IMAD R164, R2, R229, RZ ;  /* 0x000000e502a47224 */ /* 0x008fe200078e02ff */
[----:B------:R1:W5:Y:S04]  /*0b20*/  LDG.E R214, desc[UR4][R166.64] ;  /* 0x00000004a6d67981 */ /* 0x000368000c1e1900 */
[----:B------:R-:W-:-:S04]  /*0b30*/  SHF.R.S32.HI R165, RZ, 0x1f, R164 ;  /* 0x0000001fffa57819 */ /* 0x000fc800000114a4 */
[----:B------:R-:W-:Y:S02]  /*0b40*/  LEA.HI R165, R165, R164, RZ, 0x3 ;  /* 0x000000a4a5a57211 */ /* 0x000fe400078f18ff */
[----:B0-----:R-:W-:-:S04]  /*0b50*/  LOP3.LUT R250, R204, 0x1f, RZ, 0xc0, !PT ;  /* 0x0000001fccfa7812 */ /* 0x001fc800078ec0ff */
[----:B------:R-:W-:-:S04]  /*0b60*/  LEA.HI.SX32 R205, R165, R250, 0x1d ;  /* 0x000000faa5cd7211 */ /* 0x000fc800078feaff */
[C---:B------:R-:W-:Y:S02]  /*0b70*/  IADD3 R228, R205.reuse, 0x20, RZ ;  /* 0x00000020cde47810 */ /* 0x040fe40007ffe0ff */
[C---:B------:R-:W-:Y:S01]  /*0b80*/  IADD3 R226, R205.reuse, 0x40, RZ ;  /* 0x00000040cde27810 */ /* 0x040fe20007ffe0ff */
[----:B------:R-:W-:-:S04]  /*0b90*/  IMAD.WIDE.U32 R192, R205, 0x20, R230 ;  /* 0x00000020cdc07825 */ /* 0x000fc800078e00e6 */
[----:B-1----:R-:W-:-:S04]  /*0ba0*/  IMAD.WIDE.U32 R166, R228, 0x20, R230 ;  /* 0x00000020e4a67825 */ /* 0x002fc800078e00e6 */
        /* <DEDUP_REMOVED lines=27> */
.L_x_10528:
        /* <DEDUP_REMOVED lines=13> */
[----:B------:R-:W3:Y:S01]  /*0e30*/  LDG.E R194, desc[UR4][R6.64] ;  /* 0x0000000406c27981 */ /* 0x000ee2000c1e1900 */
[C---:B-1----:R-:W-:Y:S01]  /*0e40*/  IMAD.WIDE.U32 R208, R0.reuse, 0x10, R4 ;  /* 0x0000001000d07825 */ /* 0x042fe200078e0004 */
[----:B------:R-:W-:-:S03]  /*0e50*/  IADD3 R0, R0, 0x80, RZ ;  /* 0x0000008000007810 */ /* 0x000fc60007ffe0ff */
[----:B------:R-:W-:Y:S01]  /*0e60*/  IMAD.WIDE.U32 R20, R21, 0x10, R4 ;  /* 0x0000001015147825 */ /* 0x000fe200078e0004 */
[C---:B------:R-:W-:Y:S01]  /*0e70*/  IADD3 R212, R205.reuse, 0x60, RZ ;  /* 0x00000060cdd47810 */ /* 0x040fe20007ffe0ff */
[----:B------:R-:W4:Y:S02]  /*0e80*/  LDG.E.128 R208, desc[UR4][R208.64] ;  /* 0x00000004d0d07981 */ /* 0x000f24000c1e1d00 */
[C---:B--2---:R-:W-:Y:S01]  /*0e90*/  IMAD.WIDE.U32 R196, R205.reuse, 0x20, R188 ;  /* 0x00000020cdc47825 */ /* 0x044fe200078e00bc */
[----:B------:R-:W-:Y:S01]  /*0ea0*/  IADD3 R200, R205, 0x80, RZ ;  /* 0x00000080cdc87810 */ /* 0x000fe20007ffe0ff */
[----:B------:R-:W2:Y:S02]  /*0eb0*/  LDG.E.128 R20, desc[UR4][R20.64] ;  /* 0x0000000414147981 */ /* 0x000ea4000c1e1d00 */
[--C-:B------:R-:W-:Y:S02]  /*0ec0*/  IMAD.WIDE.U32 R16, R17, 0x10, R4.reuse ;  /* 0x0000001011107825 */ /* 0x100fe400078e0004 */
[----:B------:R-:W4:Y:S02]  /*0ed0*/  LDG.E.128 R8, desc[UR4][R196.64] ;  /* 0x00000004c4087981 */ /* 0x000f24000c1e1d00 */
[----:B------:R-:W-:-:S04]  /*0ee0*/  IMAD.WIDE.U32 R12, R13, 0x10, R4 ;  /* 0x000000100d0c7825 */ /* 0x000fc800078e0004 */
[----:B------:R-:W-:-:S04]  /*0ef0*/  IMAD.WIDE.U32 R28, R228, 0x20, R188 ;  /* 0x00000020e41c7825 */ /* 0x000fc800078e00bc */
[----:B------:R-:W-:Y:S01]  /*0f00*/  IMAD.WIDE.U32 R172, R226, 0x20, R188 ;  /* 0x00000020e2ac7825 */ /* 0x000fe200078e00bc */
[----:B------:R-:W2:Y:S03]  /*0f10*/  LDG.E.128 R196, desc[UR4][R196.64+0x10] ;  /* 0x00001004c4c47981 */ /* 0x000ea6000c1e1d00 */
[----:B------:R-:W-:Y:S01]  /*0f20*/  IMAD.WIDE.U32 R4, R0, 0x10, R4 ;  /* 0x0000001000047825 */ /* 0x000fe200078e0004 */
[----:B------:R-:W2:Y:S03]  /*0f30*/  LDG.E.128 R24, desc[UR4][R28.64] ;  /* 0x000000041c187981 */ /* 0x000ea6000c1e1d00 */
[--C-:B------:R-:W-:Y:S01]  /*0f40*/  IMAD.WIDE.U32 R180, R212, 0x20, R188.reuse ;  /* 0x00000020d4b47825 */ /* 0x100fe200078e00bc */
[----:B------:R-:W2:Y:S04]  /*0f50*/  LDG.E.128 R168, desc[UR4][R172.64] ;  /* 0x00000004aca87981 */ /* 0x000ea8000c1e1d00 */
[----:B------:R-:W2:Y:S01]  /*0f60*/  LDG.E.128 R4, desc[UR4][R4.64] ;  /* 0x0000000404047981 */ /* 0x000ea2000c1e1d00 */
[----:B------:R-:W-:-:S03]  /*0f70*/  IMAD.WIDE.U32 R188, R200, 0x20, R188 ;  /* 0x00000020c8bc7825 */ /* 0x000fc600078e00bc */
[----:B------:R-:W2:Y:S04]  /*0f80*/  LDG.E.128 R28, desc[UR4][R28.64+0x10] ;  /* 0x000010041c1c7981 */ /* 0x000ea8000c1e1d00 */
[----:B------:R-:W2:Y:S04]  /*0f90*/  LDG.E.128 R176, desc[UR4][R180.64] ;  /* 0x00000004b4b07981 */ /* 0x000ea8000c1e1d00 */
[----:B------:R-:W2:Y:S04]  /*0fa0*/  LDG.E.128 R172, desc[UR4][R172.64+0x10] ;  /* 0x00001004acac7981 */ /* 0x000ea8000c1e1d00 */
[----:B------:R-:W2:Y:S04]  /*0fb0*/  LDG.E.128 R184, desc[UR4][R188.64] ;  /* 0x00000004bcb87981 */ /* 0x000ea8000c1e1d00 */
[----:B------:R-:W2:Y:S04]  /*0fc0*/  LDG.E.128 R180, desc[UR4][R180.64+0x10] ;  /* 0x00001004b4b47981 */ /* 0x000ea8000c1e1d00 */
[----:B------:R-:W2:Y:S04]  /*0fd0*/  LDG.E.128 R12, desc[UR4][R12.64] ;  /* 0x000000040c0c7981 */ /* 0x000ea8000c1e1d00 */
[----:B------:R-:W2:Y:S01]  /*0fe0*/  LDG.E.128 R188, desc[UR4][R188.64+0x10] ;  /* 0x00001004bcbc7981 */ /* 0x000ea2000c1e1d00 */
[----:B------:R-:W-:-:S02]  /*0ff0*/  MOV R204, UR10 ;  /* 0x0000000a00cc7c02 */ /* 0x000fc40008000f00 */
[----:B------:R-:W-:Y:S01]  /*1000*/  MOV R203, UR11 ;  /* 0x0000000b00cb7c02 */ /* 0x000fe20008000f00 */
[----:B------:R-:W2:Y:S01]  /*1010*/  LDG.E.128 R16, desc[UR4][R16.64] ;  /* 0x0000000410107981 */ /* 0x000ea2000c1e1d00 */
[----:B------:R-:W-:-:S04]  /*1020*/  ISETP.NE.U32.AND P0, PT, R204, RZ, PT ;  /* 0x000000ffcc00720c */ /* 0x000fc80003f05070 */
[----:B------:R-:W-:Y:S02]  /*1030*/  ISETP.NE.AND.EX P0, PT, R203, RZ, PT, P0 ;  /* 0x000000ffcb00720c */ /* 0x000fe40003f05300 */
[----:B0-----:R-:W-:-:S11]  /*1040*/  ISETP.NE.AND P1, PT, R3, RZ, PT ;  /* 0x000000ff0300720c */ /* 0x001fd60003f25270 */
[----:B------:R-:W5:Y:S04]  /*1050*/  @P0 LDG.E.128 R68, desc[UR4][R166.64] ;  /* 0x00000004a6440981 */ /* 0x000f68000c1e1d00 */
[----:B------:R2:W5:Y:S04]  /*1060*/  @P0 LDG.E.128 R64, desc[UR4][R166.64+0x10] ;  /* 0x00001004a6400981 */ /* 0x000568000c1e1d00 */
[----:B------:R-:W5:Y:S04]  /*1070*/  @P0 LDG.E.128 R60, desc[UR4][R164.64] ;  /* 0x00000004a43c0981 */ /* 0x000f68000c1e1d00 */
[----:B------:R0:W5:Y:S04]  /*1080*/  @P0 LDG.E.128 R56, desc[UR4][R164.64+0x10] ;  /* 0x00001004a4380981 */ /* 0x000168000c1e1d00 */
[----:B------:R-:W5:Y:S04]  /*1090*/  @P0 LDG.E.128 R76, desc[UR4][R192.64] ;  /* 0x00000004c04c0981 */ /* 0x000f68000c1e1d00 */
[----:B------:R-:W5:Y:S01]  /*10a0*/  @P0 LDG.E.128 R72, desc[UR4][R192.64+0x10] ;  /* 0x00001004c0480981 */ /* 0x000f62000c1e1d00 */
[----:B---3--:R-:W-:-:S05]  /*10b0*/  FSEL R194, R194, RZ, !P1 ;  /* 0x000000ffc2c27208 */ /* 0x008fca0004800000 */
[C---:B----4-:R-:W-:Y:S01]  /*10c0*/  FADD.FTZ R0, -R194.reuse, R8 ;  /* 0x00000008c2007221 */ /* 0x050fe20000010100 */
[C---:B------:R-:W-:Y:S01]  /*10d0*/  FADD.FTZ R8, -R194.reuse, R11 ;  /* 0x0000000bc2087221 */ /* 0x040fe20000010100 */
[C---:B--2---:R-:W-:Y:S01]  /*10e0*/  FADD.FTZ R166, -R194.reuse, R198 ;  /* 0x000000c6c2a67221 */ /* 0x044fe20000010100 */
[----:B------:R-:W-:Y:S01]  /*10f0*/  FADD.FTZ R11, -R194, R197 ;  /* 0x000000c5c20b7221 */ /* 0x000fe20000010100 */
[--C-:B------:R-:W-:Y:S02]  /*1100*/  HADD2.F32 R197, -RZ, R5.reuse.H0_H0 ;  /* 0x20000005ffc57230 */ /* 0x100fe40000004100 */
[----:B------:R-:W-:Y:S02]  /*1110*/  HADD2.F32 R198, -RZ, R5.H1_H1 ;  /* 0x30000005ffc67230 */ /* 0x000fe40000004100 */
[C---:B-----5:R-:W-:Y:S01]  /*1120*/  FMUL.FTZ R5, R206.reuse, R8 ;  /* 0x00000008ce057220 */ /* 0x060fe20000410000 */
[----:B------:R-:W-:Y:S02]  /*1130*/  FMUL.FTZ R8, R206, R166 ;  /* 0x000000a6ce087220 */ /* 0x000fe40000410000 */
[----:B------:R-:W2:Y:S01]  /*1140*/  LDL R166, [R1+0x44] ;  /* 0x0000440001a67983 */ /* 0x000ea20000100800 */
[----:B------:R-:W-:-:S04]  /*1150*/  @P0 IMAD.WIDE.U32 R212, R212, 0x20, R230 ;  /* 0x00000020d4d40825 */ /* 0x000fc800078e00e6 */
[----:B------:R-:W-:Y:S01]  /*1160*/  @P0 IMAD.WIDE.U32 R200, R200, 0x20, R230 ;  /* 0x00000020c8c80825 */ /* 0x000fe200078e00e6 */
[----:B------:R-:W5:Y:S03]  /*1170*/  @P0 LDG.E.128 R52, desc[UR4][R212.64] ;  /* 0x00000004d4340981 */ /* 0x000f66000c1e1d00 */
[C---:B------:R-:W-:Y:S01]  /*1180*/  FADD.FTZ R3, -R194.reuse, R9 ;  /* 0x00000009c2037221 */ /* 0x040fe20000010100 */
[C---:B------:R-:W-:Y:S01]  /*1190*/  FADD.FTZ R29, -R194.reuse, R29 ;  /* 0x0000001dc21d7221 */ /* 0x040fe20000010100 */
[--C-:B------:R-:W-:Y:S01]  /*11a0*/  HADD2.F32 R221, -RZ, R211.reuse.H0_H0 ;  /* 0x200000d3ffdd7230 */ /* 0x100fe20000004100 */
[----:B------:R1:W5:Y:S01]  /*11b0*/  @P0 LDG.E.128 R48, desc[UR4][R212.64+0x10] ;  /* 0x00001004d4300981 */ /* 0x000362000c1e1d00 */
[----:B------:R-:W-:Y:S02]  /*11c0*/  HADD2.F32 R232, -RZ, R211.H1_H1 ;  /* 0x300000d3ffe87230 */ /* 0x000fe40000004100 */
[----:B0-----:R-:W-:Y:S01]  /*11d0*/  FADD.FTZ R164, -R194, R179 ;  /* 0x000000b3c2a47221 */ /* 0x001fe20000010100 */
[----:B------:R-:W-:-:S02]  /*11e0*/  HADD2.F32 R219, -RZ, R20.H0_H0 ;  /* 0x20000014ffdb7230 */ /* 0x000fc40000004100 */
[C---:B------:R-:W-:Y:S01]  /*11f0*/  FADD.FTZ R9, -R194.reuse, R10 ;  /* 0x0000000ac2097221 */ /* 0x040fe20000010100 */
[----:B------:R-:W-:Y:S01]  /*1200*/  HADD2.F32 R218, -RZ, R20.H1_H1 ;  /* 0x30000014ffda7230 */ /* 0x000fe20000004100 */
[----:B------:R-:W5:Y:S01]  /*1210*/  @P0 LDG.E.128 R44, desc[UR4][R200.64] ;  /* 0x00000004c82c0981 */ /* 0x000f62000c1e1d00 */
[--C-:B------:R-:W-:Y:S02]  /*1220*/  HADD2.F32 R217, -RZ, R21.reuse.H0_H0 ;  /* 0x20000015ffd97230 */ /* 0x100fe40000004100 */
[C---:B------:R-:W-:Y:S01]  /*1230*/  FADD.FTZ R20, -R194.reuse, R170 ;  /* 0x000000aac2147221 */ /* 0x040fe20000010100 */
[--C-:B------:R-:W-:Y:S01]  /*1240*/  HADD2.F32 R211, -RZ, R22.reuse.H1_H1 ;  /* 0x30000016ffd37230 */ /* 0x100fe20000004100 */
[----:B------:R0:W5:Y:S01]  /*1250*/  @P0 LDG.E.128 R40, desc[UR4][R200.64+0x10] ;  /* 0x00001004c8280981 */ /* 0x000162000c1e1d00 */
[----:B-1----:R-:W-:Y:S02]  /*1260*/  HADD2.F32 R213, -RZ, R21.H1_H1 ;  /* 0x30000015ffd57230 */ /* 0x002fe40000004100 */
[----:B------:R-:W-:Y:S01]  /*1270*/  FADD.FTZ R21, -R194, R171 ;  /* 0x000000abc2157221 */ /* 0x000fe20000010100 */
[----:B------:R-:W-:-:S02]  /*1280*/  HADD2.F32 R212, -RZ, R22.H0_H0 ;  /* 0x20000016ffd47230 */ /* 0x000fc40000004100 */
[C---:B------:R-:W-:Y:S01]  /*1290*/  FADD.FTZ R22, -R194.reuse, R172 ;  /* 0x000000acc2167221 */ /* 0x040fe20000010100 */
        /* <DEDUP_REMOVED lines=34> */
[----:B------:R-:W-:Y:S01]  /*14c0*/  FADD.FTZ R210, -R194, R191 ;  /* 0x000000bfc2d27221 */ /* 0x000fe20000010100 */
[----:B------:R-:W-:-:S02]  /*14d0*/  HADD2.F32 R191, -RZ, R15.H0_H0 ;  /* 0x2000000fffbf7230 */ /* 0x000fc40000004100 */
[----:B------:R-:W-:Y:S02]  /*14e0*/  HADD2.F32 R194, -RZ, R15.H1_H1 ;  /* 0x3000000fffc27230 */ /* 0x000fe40000004100 */
[C---:B------:R-:W-:Y:S01]  /*14f0*/  FMUL.FTZ R15, R206.reuse, R29 ;  /* 0x0000001dce0f7220 */ /* 0x040fe20000410000 */
[C---:B------:R-:W-:Y:S02]  /*1500*/  FMUL.FTZ R29, R206.reuse, R164 ;  /* 0x000000a4ce1d7220 */ /* 0x040fe40000410000 */
[----:B------:R-:W3:Y:S01]  /*1510*/  LDL R164, [R1+0x4c] ;  /* 0x00004c0001a47983 */ /* 0x000ee20000100800 */
[--C-:B------:R-:W-:Y:S02]  /*1520*/  HADD2.F32 R195, -RZ, R4.reuse.H0_H0 ;  /* 0x20000004ffc37230 */ /* 0x100fe40000004100 */
[----:B------:R-:W-:Y:S02]  /*1530*/  HADD2.F32 R196, -RZ, R4.H1_H1 ;  /* 0x30000004ffc47230 */ /* 0x000fe40000004100 */
[C---:B------:R-:W-:Y:S01]  /*1540*/  FMUL.FTZ R4, R206.reuse, R9 ;  /* 0x00000009ce047220 */ /* 0x040fe20000410000 */
[----:B------:R-:W-:-:S02]  /*1550*/  FMUL.FTZ R9, R206, R199 ;  /* 0x000000c7ce097220 */ /* 0x000fc40000410000 */
[----:B------:R-:W4:Y:S01]  /*1560*/  LDL R199, [R1+0x48] ;  /* 0x0000480001c77983 */ /* 0x000f220000100800 */
[--C-:B------:R-:W-:Y:S02]  /*1570*/  HADD2.F32 R179, -RZ, R17.reuse.H0_H0 ;  /* 0x20000011ffb37230 */ /* 0x100fe40000004100 */
[----:B------:R-:W-:Y:S02]  /*1580*/  HADD2.F32 R180, -RZ, R17.H1_H1 ;  /* 0x30000011ffb47230 */ /* 0x000fe40000004100 */
[C---:B------:R-:W-:Y:S01]  /*1590*/  FMUL.FTZ R17, R206.reuse, R31 ;  /* 0x0000001fce117220 */ /* 0x040fe20000410000 */
[----:B------:R-:W-:Y:S02]  /*15a0*/  FMUL.FTZ R31, R206, R167 ;  /* 0x000000a7ce1f7220 */ /* 0x000fe40000410000 */
[----:B------:R-:W4:Y:S01]  /*15b0*/  LDL R167, [R1+0x40] ;  /* 0x0000400001a77983 */ /* 0x000f220000100800 */
[-C--:B------:R-:W-:Y:S01]  /*15c0*/  FFMA.FTZ R83, R5, R224.reuse, R83 ;  /* 0x000000e005537223 */ /* 0x080fe20000010053 */
[----:B------:R-:W-:Y:S01]  /*15d0*/  FADD.FTZ R159, R159, R224 ;  /* 0x000000e09f9f7221 */ /* 0x000fe20000010000 */
[----:B--2---:R-:W-:-:S02]  /*15e0*/  FMUL.FTZ R224, R166, R224 ;  /* 0x000000e0a6e07220 */ /* 0x004fc40000410000 */
[----:B------:R-:W2:Y:S01]  /*15f0*/  LDL R166, [R1+0x28] ;  /* 0x0000280001a67983 */ /* 0x000ea20000100800 */
[--C-:B------:R-:W-:Y:S02]  /*1600*/  HADD2.F32 R227, -RZ, R208.reuse.H1_H1 ;  /* 0x300000d0ffe37230 */ /* 0x100fe40000004100 */
[C---:B------:R-:W-:Y:S01]  /*1610*/  FMUL.FTZ R3, R206.reuse, R3 ;  /* 0x00000003ce037220 */ /* 0x040fe20000410000 */
[----:B------:R-:W-:Y:S02]  /*1620*/  HADD2.F32 R220, -RZ, R208.H0_H0 ;  /* 0x200000d0ffdc7230 */ /* 0x000fe40000004100 */
[--C-:B------:R-:W-:Y:S02]  /*1630*/  HADD2.F32 R189, -RZ, R14.reuse.H0_H0 ;  /* 0x2000000effbd7230 */ /* 0x100fe40000004100 */
[----:B------:R-:W-:Y:S02]  /*1640*/  HADD2.F32 R190, -RZ, R14.H1_H1 ;  /* 0x3000000effbe7230 */ /* 0x000fe40000004100 */
[----:B------:R-:W-:Y:S01]  /*1650*/  FMUL.FTZ R14, R206, R28 ;  /* 0x0000001cce0e7220 */ /* 0x000fe20000410000 */
[----:B------:R-:W-:-:S02]  /*1660*/  HADD2.F32 R208, -RZ, R16.H0_H0 ;  /* 0x20000010ffd07230 */ /* 0x000fc40000004100 */
[C---:B------:R-:W-:Y:S01]  /*1670*/  FMUL.FTZ R28, R206.reuse, R178 ;  /* 0x000000b2ce1c7220 */ /* 0x040fe20000410000 */
[----:B------:R-:W-:Y:S02]  /*1680*/  HADD2.F32 R207, -RZ, R16.H1_H1 ;  /* 0x30000010ffcf7230 */ /* 0x000fe40000004100 */
[C---:B------:R-:W-:Y:S01]  /*1690*/  FMUL.FTZ R16, R206.reuse, R30 ;  /* 0x0000001ece107220 */ /* 0x040fe20000410000 */
[----:B------:R-:W-:Y:S01]  /*16a0*/  FFMA.FTZ R81, R3, R227, R81 ;  /* 0x000000e303517223 */ /* 0x000fe20000010051 */
[----:B------:R-:W-:Y:S01]  /*16b0*/  FADD.FTZ R157, R157, R227 ;  /* 0x000000e39d9d7221 */ /* 0x000fe20000010000 */
[----:B------:R-:W2:Y:S01]  /*16c0*/  LDL R178, [R1+0x50] ;  /* 0x0000500001b27983 */ /* 0x000ea20000100800 */
[----:B------:R-:W-:-:S03]  /*16d0*/  FMUL.FTZ R30, R206, R165 ;  /* 0x000000a5ce1e7220 */ /* 0x000fc60000410000 */
[----:B------:R-:W2:Y:S01]  /*16e0*/  LDL R165, [R1+0x38] ;  /* 0x0000380001a57983 */ /* 0x000ea20000100800 */
[----:B---3--:R-:W-:-:S03]  /*16f0*/  FMUL.FTZ R227, R164, R227 ;  /* 0x000000e3a4e37220 */ /* 0x008fc60000410000 */
[----:B------:R-:W3:Y:S01]  /*1700*/  LDL R164, [R1+0x34] ;  /* 0x0000340001a47983 */ /* 0x000ee20000100800 */
[-C--:B------:R-:W-:Y:S01]  /*1710*/  FFMA.FTZ R82, R4, R225.reuse, R82 ;  /* 0x000000e104527223 */ /* 0x080fe20000010052 */
[----:B------:R-:W-:Y:S01]  /*1720*/  FADD.FTZ R158, R158, R225 ;  /* 0x000000e19e9e7221 */ /* 0x000fe20000010000 */
[--C-:B------:R-:W-:Y:S02]  /*1730*/  HADD2.F32 R183, -RZ, R19.reuse.H0_H0 ;  /* 0x20000013ffb77230 */ /* 0x100fe40000004100 */
[----:B------:R-:W-:Y:S02]  /*1740*/  HADD2.F32 R184, -RZ, R19.H1_H1 ;  /* 0x30000013ffb87230 */ /* 0x000fe40000004100 */
[----:B----4-:R-:W-:Y:S01]  /*1750*/  FMUL.FTZ R225, R199, R225 ;  /* 0x000000e1c7e17220 */ /* 0x010fe20000410000 */
[C---:B------:R-:W-:Y:S01]  /*1760*/  FMUL.FTZ R19, R206.reuse, R169 ;  /* 0x000000a9ce137220 */ /* 0x040fe20000410000 */
[----:B------:R-:W4:Y:S01]  /*1770*/  LDL R199, [R1+0x30] ;  /* 0x0000300001c77983 */ /* 0x000f220000100800 */
[C---:B------:R-:W-:Y:S01]  /*1780*/  FMUL.FTZ R169, R206.reuse, R171 ;  /* 0x000000abcea97220 */ /* 0x040fe20000410000 */
[----:B------:R-:W-:Y:S01]  /*1790*/  FMUL.FTZ R171, R206, R173 ;  /* 0x000000adceab7220 */ /* 0x000fe20000410000 */
[----:B------:R-:W-:-:S02]  /*17a0*/  HADD2.F32 R181, -RZ, R18.H0_H0 ;  /* 0x20000012ffb57230 */ /* 0x000fc40000004100 */
[C---:B------:R-:W-:Y:S01]  /*17b0*/  FMUL.FTZ R173, R206.reuse, R193 ;  /* 0x000000c1cead7220 */ /* 0x040fe20000410000 */
[----:B------:R-:W-:Y:S02]  /*17c0*/  HADD2.F32 R182, -RZ, R18.H1_H1 ;  /* 0x30000012ffb67230 */ /* 0x000fe40000004100 */
[C---:B------:R-:W-:Y:S01]  /*17d0*/  FMUL.FTZ R18, R206.reuse, R168 ;  /* 0x000000a8ce127220 */ /* 0x040fe20000410000 */
[----:B------:R-:W4:Y:S01]  /*17e0*/  LDL R193, [R1+0x2c] ;  /* 0x00002c0001c17983 */ /* 0x000f220000100800 */
[--C-:B------:R-:W-:Y:S02]  /*17f0*/  HADD2.F32 R215, -RZ, R6.reuse.H0_H0 ;  /* 0x20000006ffd77230 */ /* 0x100fe40000004100 */
[C---:B------:R-:W-:Y:S01]  /*1800*/  FMUL.FTZ R168, R206.reuse, R170 ;  /* 0x000000aacea87220 */ /* 0x040fe20000410000 */
[----:B------:R-:W-:Y:S02]  /*1810*/  HADD2.F32 R200, -RZ, R6.H1_H1 ;  /* 0x30000006ffc87230 */ /* 0x000fe40000004100 */
[C---:B------:R-:W-:Y:S01]  /*1820*/  FMUL.FTZ R6, R206.reuse, R10 ;  /* 0x0000000ace067220 */ /* 0x040fe20000410000 */
[C---:B------:R-:W-:Y:S01]  /*1830*/  FMUL.FTZ R170, R206.reuse, R172 ;  /* 0x000000acceaa7220 */ /* 0x040fe20000410000 */
[----:B------:R-:W-:Y:S01]  /*1840*/  FMUL.FTZ R172, R206, R192 ;  /* 0x000000c0ceac7220 */ /* 0x000fe20000410000 */
[--C-:B------:R-:W-:Y:S01]  /*1850*/  HADD2.F32 R185, -RZ, R12.reuse.H0_H0 ;  /* 0x2000000cffb97230 */ /* 0x100fe20000004100 */
[----:B------:R-:W4:Y:S01]  /*1860*/  LDL R192, [R1+0x24] ;  /* 0x0000240001c07983 */ /* 0x000f220000100800 */
[----:B------:R-:W-:-:S02]  /*1870*/  HADD2.F32 R186, -RZ, R12.H1_H1 ;  /* 0x3000000cffba7230 */ /* 0x000fc40000004100 */
[----:B------:R-:W-:Y:S01]  /*1880*/  FMUL.FTZ R12, R206, R26 ;  /* 0x0000001ace0c7220 */ /* 0x000fe20000410000 */
[----:B------:R-:W-:Y:S01]  /*1890*/  FADD.FTZ R152, R152, R223 ;  /* 0x000000df98987221 */ /* 0x000fe20000010000 */
[-C--:B------:R-:W-:Y:S01]  /*18a0*/  FFMA.FTZ R84, R6, R223.reuse, R84 ;  /* 0x000000df06547223 */ /* 0x080fe20000010054 */
[----:B------:R-:W-:Y:S02]  /*18b0*/  FMUL.FTZ R223, R167, R223 ;  /* 0x000000dfa7df7220 */ /* 0x000fe40000410000 */
[----:B------:R-:W4:Y:S01]  /*18c0*/  LDL R167, [R1+0x20] ;  /* 0x0000200001a77983 */ /* 0x000f220000100800 */
[-C--:B------:R-:W-:Y:S01]  /*18d0*/  FFMA.FTZ R90, R12, R217.reuse, R90 ;  /* 0x000000d90c5a7223 */ /* 0x080fe2000001005a */
[----:B------:R-:W-:Y:S01]  /*18e0*/  FADD.FTZ R150, R150, R217 ;  /* 0x000000d996967221 */ /* 0x000fe20000010000 */
[----:B--2---:R-:W-:Y:S02]  /*18f0*/  FMUL.FTZ R217, R166, R217 ;  /* 0x000000d9a6d97220 */ /* 0x004fe40000410000 */
[----:B------:R-:W2:Y:S01]  /*1900*/  LDL R166, [R1+0x14] ;  /* 0x0000140001a67983 */ /* 0x000ea20000100800 */
[----:B------:R-:W-:Y:S01]  /*1910*/  FMUL.FTZ R0, R206, R0 ;  /* 0x00000000ce007220 */ /* 0x000fe20000410000 */
[----:B------:R-:W-:Y:S01]  /*1920*/  FADD.FTZ R156, R156, R220 ;  /* 0x000000dc9c9c7221 */ /* 0x000fe20000010000 */
[----:B------:R-:W-:Y:S01]  /*1930*/  FADD.FTZ R154, R154, R221 ;  /* 0x000000dd9a9a7221 */ /* 0x000fe20000010000 */
[-C--:B------:R-:W-:Y:S01]  /*1940*/  FFMA.FTZ R86, R8, R221.reuse, R86 ;  /* 0x000000dd08567223 */ /* 0x080fe20000010056 */
[-C--:B------:R-:W-:Y:S01]  /*1950*/  FFMA.FTZ R80, R0, R220.reuse, R80 ;  /* 0x000000dc00507223 */ /* 0x080fe20000010050 */
[----:B------:R-:W-:Y:S01]  /*1960*/  FMUL.FTZ R178, R178, R220 ;  /* 0x000000dcb2b27220 */ /* 0x000fe20000410000 */
[----:B------:R-:W-:-:S02]  /*1970*/  FMUL.FTZ R221, R165, R221 ;  /* 0x000000dda5dd7220 */ /* 0x000fc40000410000 */
[----:B------:R-:W2:Y:S01]  /*1980*/  LDL R165, [R1+0x1c] ;  /* 0x00001c0001a57983 */ /* 0x000ea20000100800 */
[C---:B------:R-:W-:Y:S01]  /*1990*/  FMUL.FTZ R10, R206.reuse, R24 ;  /* 0x00000018ce0a7220 */ /* 0x040fe20000410000 */
[C---:B------:R-:W-:Y:S01]  /*19a0*/  FMUL.FTZ R24, R206.reuse, R174 ;  /* 0x000000aece187220 */ /* 0x040fe20000410000 */
[----:B------:R-:W-:Y:S02]  /*19b0*/  FMUL.FTZ R174, R206, R201 ;  /* 0x000000c9ceae7220 */ /* 0x000fe40000410000 */
[----:B------:R-:W2:Y:S01]  /*19c0*/  LDL R201, [R1+0x3c] ;  /* 0x00003c0001c97983 */ /* 0x000ea20000100800 */
[----:B---3--:R-:W-:-:S03]  /*19d0*/  FMUL.FTZ R220, R164, R232 ;  /* 0x000000e8a4dc7220 */ /* 0x008fc60000410000 */
[----:B------:R-:W3:Y:S01]  /*19e0*/  LDL R164, [R1+0x18] ;  /* 0x0000180001a47983 */ /* 0x000ee20000100800 */
[--C-:B------:R-:W-:Y:S02]  /*19f0*/  HADD2.F32 R229, -RZ, R7.reuse.H0_H0 ;  /* 0x20000007ffe57230 */ /* 0x100fe40000004100 */
[----:B------:R-:W-:Y:S02]  /*1a00*/  HADD2.F32 R216, -RZ, R7.H1_H1 ;  /* 0x30000007ffd87230 */ /* 0x000fe40000004100 */
[C---:B------:R-:W-:Y:S01]  /*1a10*/  FMUL.FTZ R7, R206.reuse, R11 ;  /* 0x0000000bce077220 */ /* 0x040fe20000410000 */
[----:B------:R-:W-:Y:S01]  /*1a20*/  FMUL.FTZ R11, R206, R25 ;  /* 0x00000019ce0b7220 */ /* 0x000fe20000410000 */
[-C--:B------:R-:W-:Y:S01]  /*1a30*/  FFMA.FTZ R88, R10, R219.reuse, R88 ;  /* 0x000000db0a587223 */ /* 0x080fe20000010058 */
[----:B------:R-:W-:Y:S01]  /*1a40*/  FADD.FTZ R148, R148, R219 ;  /* 0x000000db94947221 */ /* 0x000fe20000010000 */
[----:B----4-:R-:W-:Y:S01]  /*1a50*/  FMUL.FTZ R219, R199, R219 ;  /* 0x000000dbc7db7220 */ /* 0x010fe20000410000 */
[--C-:B------:R-:W-:Y:S01]  /*1a60*/  HADD2.F32 R187, -RZ, R13.reuse.H0_H0 ;  /* 0x2000000dffbb7230 */ /* 0x100fe20000004100 */
[----:B------:R-:W4:Y:S01]  /*1a70*/  LDL R199, [R1+0x10] ;  /* 0x0000100001c77983 */ /* 0x000f220000100800 */
[----:B------:R-:W-:-:S02]  /*1a80*/  HADD2.F32 R188, -RZ, R13.H1_H1 ;  /* 0x3000000dffbc7230 */ /* 0x000fc40000004100 */
[----:B------:R-:W-:Y:S01]  /*1a90*/  FMUL.FTZ R13, R206, R27 ;  /* 0x0000001bce0d7220 */ /* 0x000fe20000410000 */
[-C--:B------:R-:W-:Y:S01]  /*1aa0*/  FFMA.FTZ R89, R11, R218.reuse, R89 ;  /* 0x000000da0b597223 */ /* 0x080fe20000010059 */
[----:B------:R-:W-:Y:S01]  /*1ab0*/  FADD.FTZ R149, R149, R218 ;  /* 0x000000da95957221 */ /* 0x000fe20000010000 */
[----:B------:R-:W-:Y:S02]  /*1ac0*/  FMUL.FTZ R218, R193, R218 ;  /* 0x000000dac1da7220 */ /* 0x000fe40000410000 */
[----:B------:R-:W4:Y:S01]  /*1ad0*/  LDL R193, [R1+0xc] ;  /* 0x00000c0001c17983 */ /* 0x000f220000100800 */
[-C--:B------:R-:W-:Y:S01]  /*1ae0*/  FFMA.FTZ R91, R13, R213.reuse, R91 ;  /* 0x000000d50d5b7223 */ /* 0x080fe2000001005b */
[----:B------:R-:W-:Y:S01]  /*1af0*/  FADD.FTZ R151, R151, R213 ;  /* 0x000000d597977221 */ /* 0x000fe20000010000 */
[----:B------:R-:W-:Y:S02]  /*1b00*/  FMUL.FTZ R213, R192, R213 ;  /* 0x000000d5c0d57220 */ /* 0x000fe40000410000 */
[----:B------:R-:W4:Y:S01]  /*1b10*/  LDL R192, [R1+0x8] ;  /* 0x0000080001c07983 */ /* 0x000f220000100800 */
[----:B------:R-:W-:Y:S01]  /*1b20*/  FADD.FTZ R144, R144, R212 ;  /* 0x000000d490907221 */ /* 0x000fe20000010000 */
[----:B------:R-:W-:Y:S01]  /*1b30*/  FFMA.FTZ R92, R14, R212, R92 ;  /* 0x000000d40e5c7223 */ /* 0x000fe2000001005c */
[----:B------:R-:W-:Y:S01]  /*1b40*/  FMUL.FTZ R26, R206, R176 ;  /* 0x000000b0ce1a7220 */ /* 0x000fe20000410000 */
[----:B------:R-:W-:-:S02]  /*1b50*/  FMUL.FTZ R212, R167, R212 ;  /* 0x000000d4a7d47220 */ /* 0x000fc40000410000 */
[----:B------:R-:W4:Y:S01]  /*1b60*/  LDL R167, [R1+0x4] ;  /* 0x0000040001a77983 */ /* 0x000f220000100800 */
[----:B------:R-:W-:Y:S01]  /*1b70*/  FMUL.FTZ R176, R206, R209 ;  /* 0x000000d1ceb07220 */ /* 0x000fe20000410000 */
[----:B--2---:R-:W-:Y:S02]  /*1b80*/  FMUL.FTZ R209, R166, R230 ;  /* 0x000000e6a6d17220 */ /* 0x004fe40000410000 */
[----:B------:R-:W2:Y:S01]  /*1b90*/  LDL R166, [R1] ;  /* 0x0000000001a67983 */ /* 0x000ea20000100800 */
[C---:B------:R-:W-:Y:S01]  /*1ba0*/  FMUL.FTZ R27, R206.reuse, R177 ;  /* 0x000000b1ce1b7220 */ /* 0x040fe20000410000 */
[----:B------:R-:W-:Y:S01]  /*1bb0*/  FMUL.FTZ R177, R206, R210 ;  /* 0x000000d2ceb17220 */ /* 0x000fe20000410000 */
[----:B------:R-:W-:Y:S01]  /*1bc0*/  FADD.FTZ R145, R145, R211 ;  /* 0x000000d391917221 */ /* 0x000fe20000010000 */
[-C--:B------:R-:W-:Y:S01]  /*1bd0*/  FFMA.FTZ R93, R15, R211.reuse, R93 ;  /* 0x000000d30f5d7223 */ /* 0x080fe2000001005d */
[----:B------:R-:W-:Y:S01]  /*1be0*/  FMUL.FTZ R211, R165, R211 ;  /* 0x000000d3a5d37220 */ /* 0x000fe20000410000 */
[----:B------:R-:W-:-:S04]  /*1bf0*/  FADD.FTZ R165, RZ, R178 ;  /* 0x000000b2ffa57221 */ /* 0x000fc80000010000 */
[----:B------:R-:W-:-:S04]  /*1c00*/  FADD.FTZ R165, R165, R227 ;  /* 0x000000e3a5a57221 */ /* 0x000fc80000010000 */
[----:B------:R-:W-:Y:S01]  /*1c10*/  FADD.FTZ R165, R165, R225 ;  /* 0x000000e1a5a57221 */ /* 0x000fe20000010000 */
[----:B------:R-:W-:-:S03]  /*1c20*/  FADD.FTZ R153, R153, R222 ;  /* 0x000000de99997221 */ /* 0x000fc60000010000 */
[----:B------:R-:W-:Y:S01]  /*1c30*/  FADD.FTZ R165, R165, R224 ;  /* 0x000000e0a5a57221 */ /* 0x000fe20000010000 */
[-C--:B------:R-:W-:Y:S01]  /*1c40*/  FFMA.FTZ R85, R7, R222.reuse, R85 ;  /* 0x000000de07557223 */ /* 0x080fe20000010055 */
[----:B------:R-:W-:Y:S02]  /*1c50*/  FMUL.FTZ R222, R201, R222 ;  /* 0x000000dec9de7220 */ /* 0x000fe40000410000 */
[----:B------:R-:W-:-:S04]  /*1c60*/  FADD.FTZ R165, R165, R223 ;  /* 0x000000dfa5a57221 */ /* 0x000fc80000010000 */
[----:B------:R-:W-:Y:S01]  /*1c70*/  FADD.FTZ R165, R165, R222 ;  /* 0x000000dea5a57221 */ /* 0x000fe20000010000 */
[----:B---3--:R-:W-:Y:S01]  /*1c80*/  FMUL.FTZ R210, R164, R231 ;  /* 0x000000e7a4d27220 */ /* 0x008fe20000410000 */
[----:B------:R-:W-:-:S04]  /*1c90*/  FFMA.FTZ R164, R0, R178, RZ ;  /* 0x000000b200a47223 */ /* 0x000fc800000100ff */
        /* <DEDUP_REMOVED lines=23> */
[-C--:B------:R-:W-:Y:S01]  /*1e10*/  FFMA.FTZ R96, R18, R208.reuse, R96 ;  /* 0x000000d012607223 */ /* 0x080fe20000010060 */
[----:B------:R-:W-:Y:S01]  /*1e20*/  FADD.FTZ R140, R140, R208 ;  /* 0x000000d08c8c7221 */ /* 0x000fe20000010000 */
[----:B----4-:R-:W-:Y:S01]  /*1e30*/  FMUL.FTZ R208, R199, R208 ;  /* 0x000000d0c7d07220 */ /* 0x010fe20000410000 */
        /* <DEDUP_REMOVED lines=72> */
[----:B------:R-:W-:Y:S01]  /*22c0*/  FMUL.FTZ R199, R236, R215 ;  /* 0x000000d7ecc77220 */ /* 0x000fe20000410000 */
[----:B------:R-:W-:-:S02]  /*22d0*/  FADD.FTZ R121, R121, R200 ;  /* 0x000000c879797221 */ /* 0x000fc40000010000 */
        /* <DEDUP_REMOVED lines=57> */
.L_x_10529:
[----:B------:R-:W-:Y:S05]  /*2670*/  BSYNC B1 ;  /* 0x0000000000017941 */ /* 0x000fea0003800000 */
.L_x_10527:
        /* <DEDUP_REMOVED lines=20> */
.L_x_10623:
[----:B------:R-:W2:Y:S01]  /*27c0*/  LDC R165, c[0x0][0x218] ;  /* 0x00008600ffa57b82 */ /* 0x000ea20000000800 */
[----:B-----5:R-:W-:Y:S01]  /*27d0*/  ISETP.GE.AND P5, PT, R214, 0x1, PT ;  /* 0x00000001d600780c */ /* 0x020fe20003fa6270 */
[----:B------:R-:W-:Y:S01]  /*27e0*/  FADD.FTZ R215, R192, R193 ;  /* 0x000000c1c0d77221 */ /* 0x000fe20000010000 */
[----:B------:R-:W-:Y:S01]  /*27f0*/  @!P6 ISETP.NE.U32.AND P3, PT, R204, RZ, PT ;  /* 0x000000ffcc00e20c */ /* 0x000fe20003f65070 */
[----:B0-----:R-:W-:Y:S01]  /*2800*/  FADD.FTZ R167, R166, R167 ;  /* 0x000000a7a6a77221 */ /* 0x001fe20000010000 */
[C---:B------:R-:W-:Y:S01]  /*2810*/  @!P6 ISETP.NE.U32.AND P1, PT, R204.reuse, RZ, PT ;  /* 0x000000ffcc00e20c */ /* 0x040fe20003f25070 */
[----:B------:R-:W-:Y:S01]  /*2820*/  FMUL.FTZ R216, R215, UR8 ;  /* 0x00000008d7d87c20 */ /* 0x000fe20008410000 */
[C---:B------:R-:W-:Y:S01]  /*2830*/  @!P6 ISETP.NE.U32.AND P2, PT, R204.reuse, RZ, PT ;  /* 0x000000ffcc00e20c */ /* 0x040fe20003f45070 */
[----:B------:R-:W0:Y:S01]  /*2840*/  LDC.U8 R229, c[0x0][0x2a0] ;  /* 0x0000a800ffe57b82 */ /* 0x000e220000000000 */
[----:B------:R-:W-:Y:S01]  /*2850*/  @!P6 ISETP.NE.AND.EX P3, PT, R203, RZ, PT, P3 ;  /* 0x000000ffcb00e20c */ /* 0x000fe20003f65330 */
[----:B------:R-:W-:Y:S01]  /*2860*/  BSSY B1, `(.L_x_10531) ;  /* 0x0000019000017945 */ /* 0x000fe20003800000 */
[----:B------:R-:W-:Y:S01]  /*2870*/  @!P6 ISETP.NE.U32.AND P0, PT, R204, RZ, PT ;  /* 0x000000ffcc00e20c */ /* 0x000fe20003f05070 */
[----:B------:R-:W-:Y:S01]  /*2880*/  FMUL.FTZ R215, R167, UR8 ;  /* 0x00000008a7d77c20 */ /* 0x000fe20008410000 */
[----:B------:R-:W-:-:S02]  /*2890*/  @!P6 ISETP.NE.AND.EX P1, PT, R203, RZ, PT, P1 ;  /* 0x000000ffcb00e20c */ /* 0x000fc40003f25310 */
[----:B------:R-:W-:Y:S01]  /*28a0*/  @P5 IADD3 R164, R214, -0x1, RZ ;  /* 0xffffffffd6a45810 */ /* 0x000fe20007ffe0ff */
[----:B------:R-:W-:Y:S01]  /*28b0*/  HFMA2.MMA R214, -RZ, RZ, 0, 0 ;  /* 0x00000000ffd67435 */ /* 0x000fe200000001ff */
[----:B-1----:R-:W1:Y:S01]  /*28c0*/  @P5 LDC R192, c[0x0][0x29c] ;  /* 0x0000a700ffc05b82 */ /* 0x002e620000000800 */
[----:B------:R-:W-:Y:S02]  /*28d0*/  @!P6 ISETP.NE.AND.EX P2, PT, R203, RZ, PT, P2 ;  /* 0x000000ffcb00e20c */ /* 0x000fe40003f45320 */
[----:B--2---:R-:W-:-:S05]  /*28e0*/  @P5 IMAD R164, R164, R165, RZ ;  /* 0x000000a5a4a45224 */ /* 0x004fca00078e02ff */
[----:B------:R-:W2:Y:S01]  /*28f0*/  @P5 LDC R193, c[0x0][0x29c] ;  /* 0x0000a700ffc15b82 */ /* 0x000ea20000000800 */
[----:B------:R-:W-:Y:S02]  /*2900*/  @P5 SHF.R.S32.HI R165, RZ, 0x1f, R164 ;  /* 0x0000001fffa55819 */ /* 0x000fe400000114a4 */
[----:B0-----:R-:W-:Y:S02]  /*2910*/  ISETP.NE.AND P4, PT, R229, RZ, PT ;  /* 0x000000ffe500720c */ /* 0x001fe40003f85270 */
[----:B------:R-:W-:-:S03]  /*2920*/  @P5 LEA.HI R165, R165, R164, RZ, 0x3 ;  /* 0x000000a4a5a55211 */ /* 0x000fc600078f18ff */
[----:B------:R-:W0:Y:S01]  /*2930*/  @P5 LDC R164, c[0x0][0x29c] ;  /* 0x0000a700ffa45b82 */ /* 0x000e220000000800 */
[----:B------:R-:W-:Y:S02]  /*2940*/  FSEL R216, R216, RZ, !P4 ;  /* 0x000000ffd8d87208 */ /* 0x000fe40006000000 */
[----:B------:R-:W-:Y:S02]  /*2950*/  @P5 LEA.HI.SX32 R214, R165, R250, 0x1d ;  /* 0x000000faa5d65211 */ /* 0x000fe400078feaff */
[----:B------:R-:W-:-:S03]  /*2960*/  @!P6 FSEL R250, R76, RZ, P3 ;  /* 0x000000ff4cfae208 */ /* 0x000fc60001800000 */
        /* <DEDUP_REMOVED lines=8> */
.L_x_10532:
[----:B------:R-:W-:Y:S05]  /*29f0*/  BSYNC B1 ;  /* 0x0000000000017941 */ /* 0x000fea0003800000 */
.L_x_10531:
        /* <DEDUP_REMOVED lines=10> */
.L_x_10534:
[----:B------:R-:W-:Y:S05]  /*2aa0*/  BSYNC B1 ;  /* 0x0000000000017941 */ /* 0x000fea0003800000 */
.L_x_10533:
[----:B0-----:R-:W-:Y:S01]  /*2ab0*/  @P5 FMUL.FTZ R164, R232, R164 ;  /* 0x000000a4e8a45220 */ /* 0x001fe20000410000 */
[----:B------:R-:W-:Y:S01]  /*2ac0*/  @!P6 ISETP.NE.AND.EX P0, PT, R203, RZ, PT, P0 ;  /* 0x000000ffcb00e20c */ /* 0x000fe20003f05300 */
[----:B------:R-:W-:Y:S01]  /*2ad0*/  BSSY B1, `(.L_x_10535) ;  /* 0x000000b000017945 */ /* 0x000fe20003800000 */
[----:B------:R-:W-:Y:S02]  /*2ae0*/  @P5 F2FP.F16.F32.PACK_AB R165, RZ, R165 ;  /* 0x000000a5ffa5523e */ /* 0x000fe400000000ff */
[----:B------:R-:W-:Y:S02]  /*2af0*/  @P5 F2FP.F16.F32.PACK_AB R164, RZ, R164 ;  /* 0x000000a4ffa4523e */ /* 0x000fe400000000ff */
        /* <DEDUP_REMOVED lines=8> */
.L_x_10536:
[----:B------:R-:W-:Y:S05]  /*2b80*/  BSYNC B1 ;  /* 0x0000000000017941 */ /* 0x000fea0003800000 */
.L_x_10535:
        /* <DEDUP_REMOVED lines=10> */
.L_x_10538:
[----:B------:R-:W-:Y:S05]  /*2c30*/  BSYNC B1 ;  /* 0x0000000000017941 */ /* 0x000fea0003800000 */
.L_x_10537:
[----:B------:R-:W-:Y:S01]  /*2c40*/  @P5 PRMT R36, R165, 0x7610, R36 ;  /* 0x00007610a5245816 */ /* 0x000fe20000000024 */
[----:B--2---:R-:W-:Y:S01]  /*2c50*/  @P5 FMUL.FTZ R193, R167, R193 ;  /* 0x000000c1a7c15220 */ /* 0x004fe20000410000 */
[----:B------:R-:W0:Y:S01]  /*2c60*/  @P5 LDC R165, c[0x0][0x29c] ;  /* 0x0000a700ffa55b82 */ /* 0x000e220000000800 */
[----:B------:R-:W-:Y:S01]  /*2c70*/  @P5 F2FP.F16.F32.PACK_AB R192, RZ, R192 ;  /* 0x000000c0ffc0523e */ /* 0x000fe200000000ff */
[----:B------:R-:W-:Y:S01]  /*2c80*/  BSSY B1, `(.L_x_10539) ;  /* 0x0000010000017945 */ /* 0x000fe20003800000 */
[----:B------:R-:W-:Y:S02]  /*2c90*/  @P5 PRMT R36, R36, 0x5410, R164 ;  /* 0x0000541024245816 */ /* 0x000fe400000000a4 */
[----:B------:R-:W-:Y:S02]  /*2ca0*/  @!P6 ISETP.NE.U32.AND P0, PT, R204, RZ, PT ;  /* 0x000000ffcc00e20c */ /* 0x000fe40003f05070 */
[----:B------:R-:W-:Y:S01]  /*2cb0*/  @P5 F2FP.F16.F32.PACK_AB R193, RZ, R193 ;  /* 0x000000c1ffc1523e */ /* 0x000fe200000000ff */
        /* <DEDUP_REMOVED lines=12> */
.L_x_10540:
[----:B------:R-:W-:Y:S05]  /*2d80*/  BSYNC B1 ;  /* 0x0000000000017941 */ /* 0x000fea0003800000 */
.L_x_10539:
[----:B0-----:R-:W-:Y:S01]  /*2d90*/  @P5 FMUL.FTZ R165, R231, R165 ;  /* 0x000000a5e7a55220 */ /* 0x001fe20000410000 */
[----:B------:R-:W-:Y:S01]  /*2da0*/  @!P6 ISETP.NE.U32.AND P0, PT, R204, RZ, PT ;  /* 0x000000ffcc00e20c */ /* 0x000fe20003f05070 */
[----:B------:R-:W-:Y:S03]  /*2db0*/  BSSY B1, `(.L_x_10541) ;  /* 0x000000c000017945 */ /* 0x000fe60003800000 */
[----:B------:R-:W-:Y:S02]  /*2dc0*/  @P5 F2FP.F16.F32.PACK_AB R165, RZ, R165 ;  /* 0x000000a5ffa5523e */ /* 0x000fe400000000ff */
        /* <DEDUP_REMOVED lines=10> */
.L_x_10542:
[----:B------:R-:W-:Y:S05]  /*2e70*/  BSYNC B1 ;  /* 0x0000000000017941 */ /* 0x000fea0003800000 */
.L_x_10541:
[----:B-1----:R-:W-:Y:S01]  /*2e80*/  @P5 FMUL.FTZ R164, R230, R164 ;  /* 0x000000a4e6a45220 */ /* 0x002fe20000410000 */
        /* <DEDUP_REMOVED lines=13> */
.L_x_10544:
[----:B------:R-:W-:Y:S05]  /*2f60*/  BSYNC B1 ;  /* 0x0000000000017941 */ /* 0x000fea0003800000 */
.L_x_10543:
        /* <DEDUP_REMOVED lines=12> */
[----:B------:R-:W-:Y:S02]  /*3030*/  @P5 F2FP.F16.F32.PACK_AB R192, RZ, R192 ;  /* 0x000000c0ffc0523e */ /* 0x000fe400000000ff */
        /* <DEDUP_REMOVED lines=18> */
.L_x_10546:
[----:B------:R-:W-:Y:S05]  /*3160*/  BSYNC B1 ;  /* 0x0000000000017941 */ /* 0x000fea0003800000 */
.L_x_10545:
[C---:B0-----:R-:W-:Y:S01]  /*3170*/  @P5 FMUL.FTZ R229, R230.reuse, R167 ;  /* 0x000000a7e6e55220 */ /* 0x041fe20000410000 */
[----:B------:R-:W-:Y:S01]  /*3180*/  SEL R167, R230, R163, P1 ;  /* 0x000000a3e6a77207 */ /* 0x000fe20000800000 */
[----:B------:R-:W-:Y:S01]  /*3190*/  BSSY B1, `(.L_x_10547) ;  /* 0x0000015000017945 */ /* 0x000fe20003800000 */
[C---:B------:R-:W-:Y:S02]  /*31a0*/  @!P6 ISETP.NE.U32.AND P3, PT, R204.reuse, RZ, PT ;  /* 0x000000ffcc00e20c */ /* 0x040fe40003f65070 */
[----:B------:R-:W-:Y:S01]  /*31b0*/  @P5 F2FP.F16.F32.PACK_AB R229, RZ, R229 ;  /* 0x000000e5ffe5523e */ /* 0x000fe200000000ff */
        /* <DEDUP_REMOVED lines=18> */
.L_x_10548:
[----:B------:R-:W-:Y:S05]  /*32e0*/  BSYNC B1 ;  /* 0x0000000000017941 */ /* 0x000fea0003800000 */
.L_x_10547:
[----:B0-----:R-:W-:Y:S01]  /*32f0*/  @P5 FMUL.FTZ R165, R164, R165 ;  /* 0x000000a5a4a55220 */ /* 0x001fe20000410000 */
[----:B------:R-:W-:Y:S01]  /*3300*/  @!P6 ISETP.NE.U32.AND P3, PT, R204, RZ, PT ;  /* 0x000000ffcc00e20c */ /* 0x000fe20003f65070 */
[----:B------:R-:W-:Y:S01]  /*3310*/  BSSY B1, `(.L_x_10549) ;  /* 0x000000d000017945 */ /* 0x000fe20003800000 */
[C---:B------:R-:W-:Y:S02]  /*3320*/  @!P6 ISETP.NE.AND.EX P2, PT, R203.reuse, RZ, PT, P2 ;  /* 0x000000ffcb00e20c */ /* 0x040fe40003f45320 */
        /* <DEDUP_REMOVED lines=11> */
.L_x_10550:
[----:B------:R-:W-:Y:S05]  /*33e0*/  BSYNC B1 ;  /* 0x0000000000017941 */ /* 0x000fea0003800000 */
.L_x_10549:
        /* <DEDUP_REMOVED lines=10> */
.L_x_10552:
[----:B------:R-:W-:Y:S05]  /*3490*/  BSYNC B1 ;  /* 0x0000000000017941 */ /* 0x000fea0003800000 */
.L_x_10551:
[----:B------:R-:W0:Y:S01]  /*34a0*/  @P5 LDC R193, c[0x0][0x29c] ;  /* 0x0000a700ffc15b82 */ /* 0x000e220000000800 */
[----:B------:R-:W-:Y:S01]  /*34b0*/  @P5 FMUL.FTZ R192, R166, R192 ;  /* 0x000000c0a6c05220 */ /* 0x000fe20000410000 */
[C---:B------:R-:W-:Y:S01]  /*34c0*/  @!P6 ISETP.NE.U32.AND P3, PT, R204.reuse, RZ, PT ;  /* 0x000000ffcc00e20c */ /* 0x040fe20003f65070 */
[----:B------:R-:W-:Y:S01]  /*34d0*/  BSSY B1, `(.L_x_10553) ;  /* 0x0000011000017945 */ /* 0x000fe20003800000 */
[----:B------:R-:W-:Y:S02]  /*34e0*/  @P5 F2FP.F16.F32.PACK_AB R167, RZ, R167 ;  /* 0x000000a7ffa7523e */ /* 0x000fe400000000ff */
[----:B------:R-:W-:Y:S02]  /*34f0*/  @P5 F2FP.F16.F32.PACK_AB R192, RZ, R192 ;  /* 0x000000c0ffc0523e */ /* 0x000fe400000000ff */
        /* <DEDUP_REMOVED lines=14> */
.L_x_10554:
[----:B------:R-:W-:Y:S05]  /*35e0*/  BSYNC B1 ;  /* 0x0000000000017941 */ /* 0x000fea0003800000 */
.L_x_10553:
        /* <DEDUP_REMOVED lines=10> */
.L_x_10556:
[----:B------:R-:W-:Y:S05]  /*3690*/  BSYNC B1 ;  /* 0x0000000000017941 */ /* 0x000fea0003800000 */
.L_x_10555:
[----:B------:R-:W0:Y:S01]  /*36a0*/  @P5 LDC R192, c[0x0][0x29c] ;  /* 0x0000a700ffc05b82 */ /* 0x000e220000000800 */
[----:B-1----:R-:W-:Y:S01]  /*36b0*/  @P5 FMUL.FTZ R229, R231, R229 ;  /* 0x000000e5e7e55220 */ /* 0x002fe20000410000 */
[----:B------:R-:W-:Y:S01]  /*36c0*/  @!P6 ISETP.NE.U32.AND P2, PT, R204, RZ, PT ;  /* 0x000000ffcc00e20c */ /* 0x000fe20003f45070 */
[----:B------:R-:W-:Y:S01]  /*36d0*/  BSSY B1, `(.L_x_10557) ;  /* 0x000000e000017945 */ /* 0x000fe20003800000 */
[----:B------:R-:W-:Y:S02]  /*36e0*/  @P5 F2FP.F16.F32.PACK_AB R193, RZ, R193 ;  /* 0x000000c1ffc1523e */ /* 0x000fe400000000ff */
[----:B------:R-:W-:Y:S02]  /*36f0*/  @P5 F2FP.F16.F32.PACK_AB R229, RZ, R229 ;  /* 0x000000e5ffe5523e */ /* 0x000fe400000000ff */
        /* <DEDUP_REMOVED lines=11> */
.L_x_10558:
[----:B------:R-:W-:Y:S05]  /*37b0*/  BSYNC B1 ;  /* 0x0000000000017941 */ /* 0x000fea0003800000 */
.L_x_10557:
        /* <DEDUP_REMOVED lines=14> */
.L_x_10560:
[----:B------:R-:W-:Y:S05]  /*38a0*/  BSYNC B1 ;  /* 0x0000000000017941 */ /* 0x000fea0003800000 */
.L_x_10559:
        /* <DEDUP_REMOVED lines=9> */
[----:B------:R-:W-:-:S04]  /*3940*/  @P5 F2FP.F16.F32.PACK_AB R192, RZ, R192 ;  /* 0x000000c0ffc0523e */ /* 0x000fc800000000ff */
        /* <DEDUP_REMOVED lines=15> */
.L_x_10562:
[----:B------:R-:W-:Y:S05]  /*3a40*/  BSYNC B1 ;  /* 0x0000000000017941 */ /* 0x000fea0003800000 */
.L_x_10561:
        /* <DEDUP_REMOVED lines=11> */
[----:B------:R-:W-:Y:S01]  /*3b00*/  @P5 F2FP.F16.F32.PACK_AB R166, RZ, R166 ;  /* 0x000000a6ffa6523e */ /* 0x000fe200000000ff */
        /* <DEDUP_REMOVED lines=13> */
.L_x_10564:
[----:B------:R-:W-:Y:S05]  /*3be0*/  BSYNC B1 ;  /* 0x0000000000017941 */ /* 0x000fea0003800000 */
.L_x_10563:
        /* <DEDUP_REMOVED lines=10> */
.L_x_10566:
[----:B------:R-:W-:Y:S05]  /*3c90*/  BSYNC B1 ;  /* 0x0000000000017941 */ /* 0x000fea0003800000 */
.L_x_10565:
[----:B------:R-:W1:Y:S01]  /*3ca0*/  @P5 LDC R192, c[0x0][0x29c] ;  /* 0x0000a700ffc05b82 */ /* 0x000e620000000800 */
[----:B0-----:R-:W-:Y:S01]  /*3cb0*/  @P5 FMUL.FTZ R167, R165, R167 ;  /* 0x000000a7a5a75220 */ /* 0x001fe20000410000 */
[----:B------:R-:W-:Y:S01]  /*3cc0*/  @P5 F2FP.F16.F32.PACK_AB R166, RZ, R166 ;  /* 0x000000a6ffa6523e */ /* 0x000fe200000000ff */
[----:B------:R-:W-:Y:S01]  /*3cd0*/  BSSY B1, `(.L_x_10567) ;  /* 0x0000011000017945 */ /* 0x000fe20003800000 */
[C---:B------:R-:W-:Y:S02]  /*3ce0*/  @!P6 ISETP.NE.U32.AND P3, PT, R204.reuse, RZ, PT ;  /* 0x000000ffcc00e20c */ /* 0x040fe40003f65070 */
[----:B------:R-:W-:Y:S02]  /*3cf0*/  @P5 F2FP.F16.F32.PACK_AB R167, RZ, R167 ;  /* 0x000000a7ffa7523e */ /* 0x000fe400000000ff */
        /* <DEDUP_REMOVED lines=14> */
.L_x_10568:
[----:B------:R-:W-:Y:S05]  /*3de0*/  BSYNC B1 ;  /* 0x0000000000017941 */ /* 0x000fea0003800000 */
.L_x_10567:
        /* <DEDUP_REMOVED lines=10> */
.L_x_10570:
[----:B------:R-:W-:Y:S05]  /*3e90*/  BSYNC B1 ;  /* 0x0000000000017941 */ /* 0x000fea0003800000 */
.L_x_10569:
        /* <DEDUP_REMOVED lines=20> */
.L_x_10572:
[----:B------:R-:W-:Y:S05]  /*3fe0*/  BSYNC B1 ;  /* 0x0000000000017941 */ /* 0x000fea0003800000 */
.L_x_10571:
        /* <DEDUP_REMOVED lines=10> */
.L_x_10574:
[----:B------:R-:W-:Y:S05]  /*4090*/  BSYNC B1 ;  /* 0x0000000000017941 */ /* 0x000fea0003800000 */
.L_x_10573:
[----:B------:R-:W1:Y:S01]  /*40a0*/  @P5 LDC R192, c[0x0][0x29c] ;  /* 0x0000a700ffc05b82 */ /* 0x000e620000000800 */
[----:B0-----:R-:W-:Y:S01]  /*40b0*/  @P5 FMUL.FTZ R228, R229, R228 ;  /* 0x000000e4e5e45220 */ /* 0x001fe20000410000 */
[----:B------:R-:W-:Y:S01]  /*40c0*/  @P5 F2FP.F16.F32.PACK_AB R193, RZ, R193 ;  /* 0x000000c1ffc1523e */ /* 0x000fe200000000ff */
[----:B------:R-:W-:Y:S01]  /*40d0*/  BSSY B1, `(.L_x_10575) ;  /* 0x000000e000017945 */ /* 0x000fe20003800000 */
[----:B------:R-:W-:Y:S02]  /*40e0*/  @!P6 ISETP.NE.U32.AND P2, PT, R204, RZ, PT ;  /* 0x000000ffcc00e20c */ /* 0x000fe40003f45070 */
[----:B------:R-:W-:Y:S02]  /*40f0*/  @P5 F2FP.F16.F32.PACK_AB R228, RZ, R228 ;  /* 0x000000e4ffe4523e */ /* 0x000fe400000000ff */
        /* <DEDUP_REMOVED lines=11> */
.L_x_10576:
[----:B------:R-:W-:Y:S05]  /*41b0*/  BSYNC B1 ;  /* 0x0000000000017941 */ /* 0x000fea0003800000 */
.L_x_10575:
[----:B-1----:R-:W-:Y:S01]  /*41c0*/  @P5 FMUL.FTZ R192, R228, R192 ;  /* 0x000000c0e4c05220 */ /* 0x002fe20000410000 */
[----:B------:R-:W-:Y:S01]  /*41d0*/  @!P6 ISETP.NE.U32.AND P2, PT, R204, RZ, PT ;  /* 0x000000ffcc00e20c */ /* 0x000fe20003f45070 */
[----:B------:R-:W-:Y:S01]  /*41e0*/  BSSY B1, `(.L_x_10577) ;  /* 0x0000016000017945 */ /* 0x000fe20003800000 */
[----:B------:R-:W-:Y:S02]  /*41f0*/  SEL R164, R164, R32, P1 ;  /* 0x00000020a4a47207 */ /* 0x000fe40000800000 */
[----:B------:R-:W-:Y:S02]  /*4200*/  @P5 F2FP.F16.F32.PACK_AB R192, RZ, R192 ;  /* 0x000000c0ffc0523e */ /* 0x000fe400000000ff */
        /* <DEDUP_REMOVED lines=19> */
.L_x_10578:
[----:B------:R-:W-:Y:S05]  /*4340*/  BSYNC B1 ;  /* 0x0000000000017941 */ /* 0x000fea0003800000 */
.L_x_10577:
        /* <DEDUP_REMOVED lines=25> */
.L_x_10580:
[----:B------:R-:W-:Y:S05]  /*44e0*/  BSYNC B1 ;  /* 0x0000000000017941 */ /* 0x000fea0003800000 */
.L_x_10579:
        /* <DEDUP_REMOVED lines=10> */
.L_x_10582:
[----:B------:R-:W-:Y:S05]  /*4590*/  BSYNC B1 ;  /* 0x0000000000017941 */ /* 0x000fea0003800000 */
.L_x_10581:
        /* <DEDUP_REMOVED lines=20> */
.L_x_10584:
[----:B------:R-:W-:Y:S05]  /*46e0*/  BSYNC B1 ;  /* 0x0000000000017941 */ /* 0x000fea0003800000 */
.L_x_10583:
        /* <DEDUP_REMOVED lines=10> */
.L_x_10586:
[----:B------:R-:W-:Y:S05]  /*4790*/  BSYNC B1 ;  /* 0x0000000000017941 */ /* 0x000fea0003800000 */
.L_x_10585:
        /* <DEDUP_REMOVED lines=22> */
.L_x_10588:
[----:B------:R-:W-:Y:S05]  /*4900*/  BSYNC B1 ;  /* 0x0000000000017941 */ /* 0x000fea0003800000 */
.L_x_10587:
        /* <DEDUP_REMOVED lines=10> */
.L_x_10590:
[----:B------:R-:W-:Y:S05]  /*49b0*/  BSYNC B1 ;  /* 0x0000000000017941 */ /* 0x000fea0003800000 */
.L_x_10589:
        /* <DEDUP_REMOVED lines=13> */
.L_x_10592:
[----:B------:R-:W-:Y:S05]  /*4a90*/  BSYNC B1 ;  /* 0x0000000000017941 */ /* 0x000fea0003800000 */
.L_x_10591:
[----:B------:R-:W-:Y:S01]  /*4aa0*/  @P5 PRMT R38, R192, 0x7610, R38 ;  /* 0x00007610c0265816 */ /* 0x000fe20000000026 */
[----:B--2---:R-:W-:Y:S01]  /*4ab0*/  @P5 FMUL.FTZ R230, R226, R230 ;  /* 0x000000e6e2e65220 */ /* 0x004fe20000410000 */
[----:B------:R-:W-:Y:S01]  /*4ac0*/  @!P6 ISETP.NE.U32.AND P2, PT, R204, RZ, PT ;  /* 0x000000ffcc00e20c */ /* 0x000fe20003f45070 */
[----:B------:R-:W-:Y:S01]  /*4ad0*/  BSSY B1, `(.L_x_10593) ;  /* 0x0000018000017945 */ /* 0x000fe20003800000 */
[----:B------:R-:W-:Y:S02]  /*4ae0*/  @P5 PRMT R38, R38, 0x5410, R193 ;  /* 0x0000541026265816 */ /* 0x000fe400000000c1 */
[----:B------:R-:W0:Y:S01]  /*4af0*/  @P0 LDC.64 R192, c[0x0][0x308] ;  /* 0x0000c200ffc00b82 */ /* 0x000e220000000a00 */
[----:B------:R-:W-:Y:S02]  /*4b00*/  @P5 F2FP.F16.F32.PACK_AB R230, RZ, R230 ;  /* 0x000000e6ffe6523e */ /* 0x000fe400000000ff */
        /* <DEDUP_REMOVED lines=20> */
.L_x_10594:
[----:B------:R-:W-:Y:S05]  /*4c50*/  BSYNC B1 ;  /* 0x0000000000017941 */ /* 0x000fea0003800000 */
.L_x_10593:
        /* <DEDUP_REMOVED lines=12> */
[----:B------:R-:W-:Y:S01]  /*4d20*/  @P5 F2FP.F16.F32.PACK_AB R166, RZ, R166 ;  /* 0x000000a6ffa6523e */ /* 0x000fe200000000ff */
        /* <DEDUP_REMOVED lines=14> */
.L_x_10596:
[----:B------:R-:W-:Y:S05]  /*4e10*/  BSYNC B1 ;  /* 0x0000000000017941 */ /* 0x000fea0003800000 */
.L_x_10595:
        /* <DEDUP_REMOVED lines=14> */
.L_x_10598:
[----:B------:R-:W-:Y:S05]  /*4f00*/  BSYNC B1 ;  /* 0x0000000000017941 */ /* 0x000fea0003800000 */
.L_x_10597:
        /* <DEDUP_REMOVED lines=10> */
.L_x_10600:
[----:B------:R-:W-:Y:S05]  /*4fb0*/  BSYNC B1 ;  /* 0x0000000000017941 */ /* 0x000fea0003800000 */
.L_x_10599:
        /* <DEDUP_REMOVED lines=10> */
.L_x_10602:
[----:B------:R-:W-:Y:S05]  /*5060*/  BSYNC B1 ;  /* 0x0000000000017941 */ /* 0x000fea0003800000 */
.L_x_10601:
[----:B------:R-:W0:Y:S01]  /*5070*/  @P5 LDC R229, c[0x0][0x29c] ;  /* 0x0000a700ffe55b82 */ /* 0x000e220000000800 */
[----:B------:R-:W-:Y:S01]  /*5080*/  @!P6 ISETP.NE.U32.AND P3, PT, R204, RZ, PT ;  /* 0x000000ffcc00e20c */ /* 0x000fe20003f65070 */
[----:B---3--:R-:W-:Y:S01]  /*5090*/  @P5 FMUL.FTZ R164, R228, R164 ;  /* 0x000000a4e4a45220 */ /* 0x008fe20000410000 */
[----:B------:R-:W-:Y:S01]  /*50a0*/  BSSY B1, `(.L_x_10603) ;  /* 0x0000015000017945 */ /* 0x000fe20003800000 */
[----:B------:R-:W-:Y:S02]  /*50b0*/  SEL R32, R192, R32, P1 ;  /* 0x00000020c0207207 */ /* 0x000fe40000800000 */
[----:B------:R-:W-:Y:S02]  /*50c0*/  @!P6 ISETP.NE.AND.EX P3, PT, R203, RZ, PT, P3 ;  /* 0x000000ffcb00e20c */ /* 0x000fe40003f65330 */
[----:B------:R-:W1:Y:S01]  /*50d0*/  @P5 LDC R230, c[0x0][0x29c] ;  /* 0x0000a700ffe65b82 */ /* 0x000e620000000800 */
[----:B------:R-:W-:Y:S02]  /*50e0*/  @P5 F2FP.F16.F32.PACK_AB R167, RZ, R167 ;  /* 0x000000a7ffa7523e */ /* 0x000fe400000000ff */
[----:B------:R-:W-:-:S02]  /*50f0*/  @P5 F2FP.F16.F32.PACK_AB R166, RZ, R166 ;  /* 0x000000a6ffa6523e */ /* 0x000fc400000000ff */
[----:B------:R-:W-:Y:S02]  /*5100*/  @P5 F2FP.F16.F32.PACK_AB R165, RZ, R165 ;  /* 0x000000a5ffa5523e */ /* 0x000fe400000000ff */
[----:B------:R-:W-:Y:S01]  /*5110*/  @P5 F2FP.F16.F32.PACK_AB R164, RZ, R164 ;  /* 0x000000a4ffa4523e */ /* 0x000fe200000000ff */
        /* <DEDUP_REMOVED lines=13> */
.L_x_10604:
[----:B------:R-:W-:Y:S05]  /*51f0*/  BSYNC B1 ;  /* 0x0000000000017941 */ /* 0x000fea0003800000 */
.L_x_10603:
[----:B------:R-:W-:Y:S01]  /*5200*/  @!P6 ISETP.NE.U32.AND P3, PT, R204, RZ, PT ;  /* 0x000000ffcc00e20c */ /* 0x000fe20003f65070 */
[----:B------:R-:W-:Y:S01]  /*5210*/  BSSY B1, `(.L_x_10605) ;  /* 0x000000f000017945 */ /* 0x000fe20003800000 */
[C---:B------:R-:W-:Y:S01]  /*5220*/  SEL R160, R192.reuse, R160, P1 ;  /* 0x000000a0c0a07207 */ /* 0x040fe20000800000 */
[----:B0-----:R-:W-:Y:S01]  /*5230*/  @P5 FMUL.FTZ R192, R192, R229 ;  /* 0x000000e5c0c05220 */ /* 0x001fe20000410000 */
[----:B------:R-:W-:Y:S02]  /*5240*/  @!P6 ISETP.NE.AND.EX P3, PT, R203, RZ, PT, P3 ;  /* 0x000000ffcb00e20c */ /* 0x000fe40003f65330 */
[----:B------:R-:W-:Y:S02]  /*5250*/  @P5 PRMT R36, R167, 0x7610, R36 ;  /* 0x00007610a7245816 */ /* 0x000fe40000000024 */
[----:B------:R-:W-:Y:S02]  /*5260*/  @!P6 ISETP.NE.AND.EX P2, PT, R203, RZ, PT, P2 ;  /* 0x000000ffcb00e20c */ /* 0x000fe40003f45320 */
[----:B------:R-:W-:-:S02]  /*5270*/  @P5 F2FP.F16.F32.PACK_AB R192, RZ, R192 ;  /* 0x000000c0ffc0523e */ /* 0x000fc400000000ff */
        /* <DEDUP_REMOVED lines=8> */
.L_x_10606:
[----:B------:R-:W-:Y:S05]  /*5300*/  BSYNC B1 ;  /* 0x0000000000017941 */ /* 0x000fea0003800000 */
.L_x_10605:
        /* <DEDUP_REMOVED lines=11> */
.L_x_10608:
[----:B------:R-:W-:Y:S05]  /*53c0*/  BSYNC B1 ;  /* 0x0000000000017941 */ /* 0x000fea0003800000 */
.L_x_10607:
[----:B--2---:R-:W-:Y:S01]  /*53d0*/  @P5 FMUL.FTZ R231, R167, R231 ;  /* 0x000000e7a7e75220 */ /* 0x004fe20000410000 */
[----:B------:R-:W-:Y:S01]  /*53e0*/  @!P6 ISETP.NE.U32.AND P2, PT, R204, RZ, PT ;  /* 0x000000ffcc00e20c */ /* 0x000fe20003f45070 */
[----:B------:R-:W-:Y:S01]  /*53f0*/  BSSY B1, `(.L_x_10609) ;  /* 0x0000013000017945 */ /* 0x000fe20003800000 */
[----:B------:R-:W-:Y:S02]  /*5400*/  @P5 PRMT R37, R165, 0x7610, R37 ;  /* 0x00007610a5255816 */ /* 0x000fe40000000025 */
[----:B------:R-:W-:Y:S02]  /*5410*/  @P5 F2FP.F16.F32.PACK_AB R230, RZ, R230 ;  /* 0x000000e6ffe6523e */ /* 0x000fe400000000ff */
[----:B------:R-:W-:Y:S02]  /*5420*/  @P5 F2FP.F16.F32.PACK_AB R231, RZ, R231 ;  /* 0x000000e7ffe7523e */ /* 0x000fe400000000ff */
        /* <DEDUP_REMOVED lines=15> */
.L_x_10610:
[----:B------:R-:W-:Y:S05]  /*5520*/  BSYNC B1 ;  /* 0x0000000000017941 */ /* 0x000fea0003800000 */
.L_x_10609:
[----:B------:R-:W0:Y:S01]  /*5530*/  @P5 LDC R165, c[0x0][0x29c] ;  /* 0x0000a700ffa55b82 */ /* 0x000e220000000800 */
[----:B------:R-:W-:Y:S02]  /*5540*/  SEL R163, R164, R163, P1 ;  /* 0x000000a3a4a37207 */ /* 0x000fe40000800000 */
[----:B------:R-:W-:Y:S02]  /*5550*/  @P0 IADD3 R205, R205, 0x80, RZ ;  /* 0x00000080cdcd0810 */ /* 0x000fe40007ffe0ff */
[----:B------:R-:W-:Y:S01]  /*5560*/  @P5 IADD3 R214, R214, 0x80, RZ ;  /* 0x00000080d6d65810 */ /* 0x000fe20007ffe0ff */
[----:B0-----:R-:W-:-:S05]  /*5570*/  @P5 FMUL.FTZ R164, R164, R165 ;  /* 0x000000a5a4a45220 */ /* 0x001fca0000410000 */
[----:B------:R-:W-:-:S04]  /*5580*/  @P5 F2FP.F16.F32.PACK_AB R164, RZ, R164 ;  /* 0x000000a4ffa4523e */ /* 0x000fc800000000ff */
        /* <DEDUP_REMOVED lines=12> */
.L_x_10526:
[----:B------:R-:W-:Y:S05]  /*5650*/  BSYNC B0 ;  /* 0x0000000000007941 */ /* 0x000fea0003800000 */
.L_x_10524:
        /* <DEDUP_REMOVED lines=227> */
.L_x_10530:
[----:B------:R-:W-:Y:S01]  /*6490*/  HFMA2.MMA R165, -RZ, RZ, 0, 1.847743988037109375e-06 ;  /* 0x0000001fffa57435 */ /* 0x000fe200000001ff */
[----:B------:R-:W-:Y:S01]  /*64a0*/  BSSY B1, `(.L_x_10612) ;  /* 0x0000006000017945 */ /* 0x000fe20003800000 */
[----:B------:R-:W-:Y:S02]  /*64b0*/  MOV R164, 0x1 ;  /* 0x0000000100a47802 */ /* 0x000fe40000000f00 */
[----:B------:R-:W-:-:S07]  /*64c0*/  MOV R167, 0xffffffff ;  /* 0xffffffff00a77802 */ /* 0x000fce0000000f00 */
[----:B-----5:R-:W-:Y:S05]  /*64d0*/  WARPSYNC.COLLECTIVE R167, `(.L_x_10613) ;  /* 0x00000000a7087348 */ /* 0x020fea0003c00000 */
[----:B------:R0:W1:Y:S02]  /*64e0*/  SHFL.BFLY P0, R229, R215, R164, R165 ;  /* 0x0c0000a4d7e57389 */ /* 0x00006400000000a5 */
[----:B01---5:R-:W-:Y:S01]  /*64f0*/  ENDCOLLECTIVE ;  /* 0x000000000000791b */ /* 0x023fe20003800000 */
.L_x_10613:
[----:B------:R-:W-:Y:S05]  /*6500*/  BSYNC B1 ;  /* 0x0000000000017941 */ /* 0x000fea0003800000 */
.L_x_10612:
        /* <DEDUP_REMOVED lines=9> */
.L_x_10614:
[----:B------:R-:W-:Y:S01]  /*65a0*/  HFMA2.MMA R164, -RZ, RZ, 0, 1.1920928955078125e-07 ;  /* 0x00000002ffa47435 */ /* 0x000fe200000001ff */
[----:B------:R-:W-:Y:S01]  /*65b0*/  MOV R215, R166 ;  /* 0x000000a600d77202 */ /* 0x000fe20000000f00 */
[----:B------:R-:W-:-:S09]  /*65c0*/  FADD.FTZ R216, R229, R216 ;  /* 0x000000d8e5d87221 */ /* 0x000fd20000010000 */
[----:B------:R-:W-:Y:S05]  /*65d0*/  WARPSYNC.COLLECTIVE R167, `(.L_x_10615) ;  /* 0x00000000a7087348 */ /* 0x000fea0003c00000 */
[----:B------:R0:W1:Y:S02]  /*65e0*/  SHFL.BFLY P0, R229, R215, R164, R165 ;  /* 0x0c0000a4d7e57389 */ /* 0x00006400000000a5 */
[----:B01----:R-:W-:Y:S01]  /*65f0*/  ENDCOLLECTIVE ;  /* 0x000000000000791b */ /* 0x003fe20003800000 */
.L_x_10615:
[----:B------:R-:W-:Y:S01]  /*6600*/  MOV R215, R216 ;  /* 0x000000d800d77202 */ /* 0x000fe20000000f00 */
[----:B------:R-:W-:-:S07]  /*6610*/  FADD.FTZ R166, R166, R229 ;  /* 0x000000e5a6a67221 */ /* 0x000fce0000010000 */
[----:B------:R-:W-:Y:S05]  /*6620*/  WARPSYNC.COLLECTIVE R167, `(.L_x_10616) ;  /* 0x00000000a7087348 */ /* 0x000fea0003c00000 */
[----:B------:R0:W1:Y:S02]  /*6630*/  SHFL.BFLY P0, R229, R215, R164, R165 ;  /* 0x0c0000a4d7e57389 */ /* 0x00006400000000a5 */
[----:B01----:R-:W-:Y:S01]  /*6640*/  ENDCOLLECTIVE ;  /* 0x000000000000791b */ /* 0x003fe20003800000 */
.L_x_10616:
[----:B------:R-:W-:Y:S01]  /*6650*/  HFMA2.MMA R164, -RZ, RZ, 0, 2.384185791015625e-07 ;  /* 0x00000004ffa47435 */ /* 0x000fe200000001ff */
[----:B------:R-:W-:Y:S01]  /*6660*/  MOV R215, R166 ;  /* 0x000000a600d77202 */ /* 0x000fe20000000f00 */
[----:B------:R-:W-:-:S09]  /*6670*/  FADD.FTZ R216, R216, R229 ;  /* 0x000000e5d8d87221 */ /* 0x000fd20000010000 */
[----:B------:R-:W-:Y:S05]  /*6680*/  WARPSYNC.COLLECTIVE R167, `(.L_x_10617) ;  /* 0x00000000a7087348 */ /* 0x000fea0003c00000 */
[----:B------:R0:W1:Y:S02]  /*6690*/  SHFL.BFLY P0, R229, R215, R164, R165 ;  /* 0x0c0000a4d7e57389 */ /* 0x00006400000000a5 */
[----:B01----:R-:W-:Y:S01]  /*66a0*/  ENDCOLLECTIVE ;  /* 0x000000000000791b */ /* 0x003fe20003800000 */
.L_x_10617:
[----:B------:R-:W-:Y:S01]  /*66b0*/  MOV R215, R216 ;  /* 0x000000d800d77202 */ /* 0x000fe20000000f00 */
[----:B------:R-:W-:-:S07]  /*66c0*/  FADD.FTZ R166, R166, R229 ;  /* 0x000000e5a6a67221 */ /* 0x000fce0000010000 */
[----:B------:R-:W-:Y:S05]  /*66d0*/  WARPSYNC.COLLECTIVE R167, `(.L_x_10618) ;  /* 0x00000000a7087348 */ /* 0x000fea0003c00000 */
[----:B------:R0:W1:Y:S02]  /*66e0*/  SHFL.BFLY P0, R229, R215, R164, R165 ;  /* 0x0c0000a4d7e57389 */ /* 0x00006400000000a5 */
[----:B01----:R-:W-:Y:S01]  /*66f0*/  ENDCOLLECTIVE ;  /* 0x000000000000791b */ /* 0x003fe20003800000 */
.L_x_10618:
[----:B------:R-:W-:Y:S01]  /*6700*/  HFMA2.MMA R164, -RZ, RZ, 0, 4.76837158203125e-07 ;  /* 0x00000008ffa47435 */ /* 0x000fe200000001ff */
[----:B------:R-:W-:Y:S01]  /*6710*/  MOV R215, R166 ;  /* 0x000000a600d77202 */ /* 0x000fe20000000f00 */
[----:B------:R-:W-:-:S09]  /*6720*/  FADD.FTZ R216, R216, R229 ;  /* 0x000000e5d8d87221 */ /* 0x000fd20000010000 */
[----:B------:R-:W-:Y:S05]  /*6730*/  WARPSYNC.COLLECTIVE R167, `(.L_x_10619) ;  /* 0x00000000a7087348 */ /* 0x000fea0003c00000 */
[----:B------:R0:W1:Y:S02]  /*6740*/  SHFL.BFLY P0, R229, R215, R164, R165 ;  /* 0x0c0000a4d7e57389 */ /* 0x00006400000000a5 */
[----:B01----:R-:W-:Y:S01]  /*6750*/  ENDCOLLECTIVE ;  /* 0x000000000000791b */ /* 0x003fe20003800000 */
.L_x_10619:
[----:B------:R-:W-:Y:S02]  /*6760*/  MOV R215, R216 ;  /* 0x000000d800d77202 */ /* 0x000fe40000000f00 */
[----:B------:R-:W-:-:S07]  /*6770*/  MOV R192, R229 ;  /* 0x000000e500c07202 */ /* 0x000fce0000000f00 */
[----:B------:R-:W-:Y:S05]  /*6780*/  WARPSYNC.COLLECTIVE R167, `(.L_x_10620) ;  /* 0x00000000a7087348 */ /* 0x000fea0003c00000 */
[----:B------:R0:W1:Y:S02]  /*6790*/  SHFL.BFLY P0, R229, R215, R164, R165 ;  /* 0x0c0000a4d7e57389 */ /* 0x00006400000000a5 */
[----:B01----:R-:W-:Y:S01]  /*67a0*/  ENDCOLLECTIVE ;  /* 0x000000000000791b */ /* 0x003fe20003800000 */
.L_x_10620:
[----:B------:R-:W-:Y:S01]  /*67b0*/  FADD.FTZ R192, R166, R192 ;  /* 0x000000c0a6c07221 */ /* 0x000fe20000010000 */
[----:B------:R-:W-:-:S04]  /*67c0*/  HFMA2.MMA R164, -RZ, RZ, 0, 9.5367431640625e-07 ;  /* 0x00000010ffa47435 */ /* 0x000fc800000001ff */
[----:B------:R-:W-:Y:S02]  /*67d0*/  MOV R215, R192 ;  /* 0x000000c000d77202 */ /* 0x000fe40000000f00 */
[----:B------:R-:W-:-:S07]  /*67e0*/  MOV R166, R229 ;  /* 0x000000e500a67202 */ /* 0x000fce0000000f00 */
[----:B------:R-:W-:Y:S05]  /*67f0*/  WARPSYNC.COLLECTIVE R167, `(.L_x_10621) ;  /* 0x00000000a7087348 */ /* 0x000fea0003c00000 */
[----:B------:R0:W1:Y:S02]  /*6800*/  SHFL.BFLY P0, R229, R215, R164, R165 ;  /* 0x0c0000a4d7e57389 */ /* 0x00006400000000a5 */
[----:B01----:R-:W-:Y:S01]  /*6810*/  ENDCOLLECTIVE ;  /* 0x000000000000791b */ /* 0x003fe20003800000 */
.L_x_10621:
[----:B------:R-:W-:-:S05]  /*6820*/  FADD.FTZ R166, R216, R166 ;  /* 0x000000a6d8a67221 */ /* 0x000fca0000010000 */
[----:B------:R-:W-:Y:S02]  /*6830*/  MOV R215, R166 ;  /* 0x000000a600d77202 */ /* 0x000fe40000000f00 */
[----:B------:R-:W-:-:S07]  /*6840*/  MOV R193, R229 ;  /* 0x000000e500c17202 */ /* 0x000fce0000000f00 */
[----:B------:R-:W-:Y:S05]  /*6850*/  WARPSYNC.COLLECTIVE R167, `(.L_x_10622) ;  /* 0x00000000a7087348 */ /* 0x000fea0003c00000 */
[----:B------:R0:W1:Y:S02]  /*6860*/  SHFL.BFLY P0, R229, R215, R164, R165 ;  /* 0x0c0000a4d7e57389 */ /* 0x00006400000000a5 */
[----:B01----:R-:W-:Y:S01]  /*6870*/  ENDCOLLECTIVE ;  /* 0x000000000000791b */ /* 0x003fe20003800000 */
.L_x_10622:
[----:B------:R-:W-:Y:S01]  /*6880*/  MOV R167, R229 ;  /* 0x000000e500a77202 */ /* 0x000fe20000000f00 */
[----:B------:R-:W-:Y:S06]  /*6890*/  BRA `(.L_x_10623) ;  /* 0xffffffbc00c87947 */ /* 0x000fec000383ffff */
.L_x_10624:
        /* <DEDUP_REMOVED lines=14> */
.L_x_16985:


//--------------------- .text._ZN10layer_norm13ln_bwd_kernelINS_13Kernel_traitsI6__halfS2_fS2_fjLj1280ELj1ELj4ELj1ELj16ENS_18Kernel_traits_baseILj1280ES2_S2_fS2_fjLj128EEEEELb0ELb1ELb0ELb0EEEvNS_9BwdParamsE --------------------------
	.section	.text._ZN10layer_norm13ln_bwd_kernelINS_13Kernel_traitsI6__halfS2_fS2_fjLj1280ELj1ELj4ELj1ELj16ENS_18Kernel_traits_baseILj1280ES2_S2_fS2_fjLj128EEEEELb0ELb1ELb0ELb0EEEvNS_9BwdParamsE,"ax",@progbits
	.align	128
        .global         _ZN10layer_norm13ln_bwd_kernelINS_13Kernel_traitsI6__halfS2_fS2_fjLj1280ELj1ELj4ELj1ELj16ENS_18Kernel_traits_baseILj1280ES2_S2_fS2_fjLj128EEEEELb0ELb1ELb0ELb0EEEvNS_9BwdParamsE
        .type           _ZN10layer_norm13ln_bwd_kernelINS_13Kernel_traitsI6__halfS2_fS2_fjLj1280ELj1ELj4ELj1ELj16ENS_18Kernel_traits_baseILj1280ES2_S2_fS2_fjLj128EEEEELb0ELb1ELb0ELb0EEEvNS_9BwdParamsE,@function
        .size           _ZN10layer_norm13ln_bwd_kernelINS_13Kernel_traitsI6__halfS2_fS2_fjLj1280ELj1ELj4ELj1ELj16ENS_18Kernel_traits_baseILj1280ES2_S2_fS2_fjLj128EEEEELb0ELb1ELb0ELb0EEEvNS_9BwdParamsE,(.L_x_16986 - _ZN10layer_norm13ln_bwd_kernelINS_13Kernel_traitsI6__halfS2_fS2_fjLj1280ELj1ELj4ELj1ELj16ENS_18Kernel_traits_baseILj1280ES2_S2_fS2_fjLj128EEEEELb0ELb1ELb0ELb0EEEvNS_9BwdParamsE)
        .other          _ZN10layer_norm13ln_bwd_kernelINS_13Kernel_traitsI6__halfS2_fS2_fjLj1280ELj1ELj4ELj1ELj16ENS_18Kernel_traits_baseILj1280ES2_S2_fS2_fjLj128EEEEELb0ELb1ELb0ELb0EEEvNS_9BwdParamsE,@"STO_CUDA_ENTRY STV_DEFAULT"
_ZN10layer_norm13ln_bwd_kernelINS_13Kernel_traitsI6__halfS2_fS2_fjLj1280ELj1ELj4ELj1ELj16ENS_18Kernel_traits_baseILj1280ES2_S2_fS2_fjLj128EEEEELb0ELb1ELb0ELb0EEEvNS_9BwdParamsE:
.text._ZN10layer_norm13ln_bwd_kernelINS_13Kernel_traitsI6__halfS2_fS2_fjLj1280ELj1ELj4ELj1ELj16ENS_18Kernel_traits_baseILj1280ES2_S2_fS2_fjLj128EEEEELb0ELb1ELb0ELb0EEEvNS_9BwdParamsE:
        /* <DEDUP_REMOVED lines=30> */
[----:B------:R-:W1:Y:S08]  /*01e0*/  @P1 LDC.64 R22, c[0x0][0x260] ;  /* 0x00009800ff161b82 */ /* 0x000e700000000a00 */
[----:B------:R-:W4:Y:S01]  /*01f0*/  @P1 LDC.64 R24, c[0x0][0x278] ;  /* 0x00009e00ff181b82 */ /* 0x000f220000000a00 */
[----:B0-----:R-:W-:-:S05]  /*0200*/  @P0 IMAD.WIDE.U32 R2, R43, 0x10, R2 ;  /* 0x000000102b020825 */ /* 0x001fca00078e0002 */
[----:B------:R0:W5:Y:S02]  /*0210*/  @P0 LDG.E.128 R160, desc[UR4][R2.64] ;  /* 0x0000000402a00981 */ /* 0x000164000c1e1d00 */
[----:B------:R-:W2:Y:S01]  /*0220*/  @P2 LDC.64 R30, c[0x0][0x260] ;  /* 0x00009800ff1e2b82 */ /* 0x000ea20000000a00 */
[C---:B---3--:R-:W-:Y:S01]  /*0230*/  @P0 IMAD.WIDE.U32 R20, R43.reuse, 0x10, R20 ;  /* 0x000000102b140825 */ /* 0x048fe200078e0014 */
[----:B------:R-:W-:-:S06]  /*0240*/  @P0 LOP3.LUT R43, R43, 0x20, RZ, 0xfc, !PT ;  /* 0x000000202b2b0812 */ /* 0x000fcc00078efcff */
[----:B------:R-:W3:Y:S01]  /*0250*/  @P2 LDC.64 R32, c[0x0][0x278] ;  /* 0x00009e00ff202b82 */ /* 0x000ee20000000a00 */
[----:B0-----:R-:W0:Y:S01]  /*0260*/  S2R R3, SR_CTAID.X ;  /* 0x0000000000037919 */ /* 0x001e220000002500 */
[----:B-1----:R-:W-:-:S06]  /*0270*/  @P1 IMAD.WIDE.U32 R26, R43, 0x10, R22 ;  /* 0x000000102b1a1825 */ /* 0x002fcc00078e0016 */
[----:B------:R-:W1:Y:S01]  /*0280*/  @P3 LDC.64 R34, c[0x0][0x260] ;  /* 0x00009800ff223b82 */ /* 0x000e620000000a00 */
        /* <DEDUP_REMOVED lines=8> */
[----:B------:R-:W5:Y:S05]  /*0310*/  @P0 LDG.E.128 R140, desc[UR4][R20.64] ;  /* 0x00000004148c0981 */ /* 0x000f6a000c1e1d00 */
[----:B------:R-:W3:Y:S01]  /*0320*/  @P4 LDC.64 R40, c[0x0][0x278] ;  /* 0x00009e00ff284b82 */ /* 0x000ee20000000a00 */
[----:B-1----:R-:W-:Y:S01]  /*0330*/  @P3 IMAD.WIDE.U32 R34, R43, 0x10, R34 ;  /* 0x000000102b223825 */ /* 0x002fe200078e0022 */
        /* <DEDUP_REMOVED lines=8> */
[----:B0-----:R-:W-:Y:S01]  /*03c0*/  LEA R2, R3, R0, 0x2 ;  /* 0x0000000003027211 */ /* 0x001fe200078e10ff */
[----:B------:R-:W5:Y:S02]  /*03d0*/  @P2 LDG.E.128 R152, desc[UR4][R30.64] ;  /* 0x000000041e982981 */ /* 0x000f64000c1e1d00 */
[----:B--2---:R-:W-:-:S02]  /*03e0*/  @P4 IMAD.WIDE.U32 R22, R43, 0x10, R38 ;  /* 0x000000102b164825 */ /* 0x004fc400078e0026 */
[----:B------:R-:W5:Y:S04]  /*03f0*/  @P2 LDG.E.128 R12, desc[UR4][R32.64] ;  /* 0x00000004200c2981 */ /* 0x000f68000c1e1d00 */
[----:B------:R-:W5:Y:S01]  /*0400*/  @P4 LDG.E.128 R144, desc[UR4][R22.64] ;  /* 0x0000000416904981 */ /* 0x000f62000c1e1d00 */
[----:B---3--:R-:W-:-:S03]  /*0410*/  @P4 IMAD.WIDE.U32 R24, R43, 0x10, R40 ;  /* 0x000000102b184825 */ /* 0x008fc600078e0028 */
[----:B------:R-:W5:Y:S04]  /*0420*/  @P3 LDG.E.128 R148, desc[UR4][R34.64] ;  /* 0x0000000422943981 */ /* 0x000f68000c1e1d00 */
[----:B------:R-:W5:Y:S01]  /*0430*/  @P4 LDG.E.128 R4, desc[UR4][R24.64] ;  /* 0x0000000418044981 */ /* 0x000f62000c1e1d00 */
[----:B------:R-:W-:Y:S02]  /*0440*/  ISETP.GE.AND P4, PT, R2, UR6, PT ;  /* 0x0000000602007c0c */ /* 0x000fe4000bf86270 */
[----:B------:R-:W-:Y:S02]  /*0450*/  CS2R R134, SRZ ;  /* 0x0000000000867805 */ /* 0x000fe4000001ff00 */
[----:B------:R-:W-:Y:S01]  /*0460*/  CS2R R128, SRZ ;  /* 0x0000000000807805 */ /* 0x000fe2000001ff00 */
[----:B------:R0:W5:Y:S01]  /*0470*/  @P3 LDG.E.128 R8, desc[UR4][R36.64] ;  /* 0x0000000424083981 */ /* 0x000162000c1e1d00 */
        /* <DEDUP_REMOVED lines=63> */
[----:B------:R-:W-:Y:S02]  /*0870*/  ISETP.NE.AND.EX P4, PT, RZ, UR7, PT, P4 ;  /* 0x00000007ff007c0c */ /* 0x000fe4000bf85340 */
[----:B------:R1:W-:Y:S01]  /*0880*/  STL [R1+0x188], R3 ;  /* 0x0001880301007387 */ /* 0x0003e20000100800 */
[----:B------:R-:W-:-:S03]  /*0890*/  ISETP.NE.AND P5, PT, RZ, UR6, PT ;  /* 0x00000006ff007c0c */ /* 0x000fc6000bfa5270 */
        /* <DEDUP_REMOVED lines=94> */
[--C-:B------:R-:W-:Y:S01]  /*0e80*/  HADD2.F32 R16, -RZ, R17.reuse.H0_H0 ;  /* 0x20000011ff107230 */ /* 0x100fe20000004100 */
[----:B--2---:R-:W-:Y:S02]  /*0e90*/  HFMA2.MMA R137, -RZ, RZ, 0, 0 ;  /* 0x00000000ff897435 */ /* 0x004fe400000001ff */
        /* <DEDUP_REMOVED lines=46> */
[----:B0-----:R-:W-:Y:S01]  /*1180*/  HADD2.F32 R0, -RZ, R4.H1_H1 ;  /* 0x30000004ff007230 */ /* 0x001fe20000004100 */
[----:B------:R-:W-:-:S04]  /*1190*/  P2R R4, PR, RZ, 0x20 ;  /* 0x00000020ff047803 */ /* 0x000fc80000000000 */
[----:B------:R0:W-:Y:S01]  /*11a0*/  STL [R1+0x68], R0 ;  /* 0x0000680001007387 */ /* 0x0001e20000100800 */
[----:B-1----:R-:W-:-:S05]  /*11b0*/  HADD2.F32 R3, -RZ, R5.H0_H0 ;  /* 0x20000005ff037230 */ /* 0x002fca0000004100 */
[----:B------:R1:W-:Y:S01]  /*11c0*/  STL [R1+0x64], R3 ;  /* 0x0000640301007387 */ /* 0x0003e20000100800 */
[----:B0-----:R-:W-:-:S05]  /*11d0*/  HADD2.F32 R0, -RZ, R5.H1_H1 ;  /* 0x30000005ff007230 */ /* 0x001fca0000004100 */
[----:B------:R0:W-:Y:S01]  /*11e0*/  STL [R1+0x60], R0 ;  /* 0x0000600001007387 */ /* 0x0001e20000100800 */
[----:B-1----:R-:W-:-:S05]  /*11f0*/  HADD2.F32 R3, -RZ, R6.H0_H0 ;  /* 0x20000006ff037230 */ /* 0x002fca0000004100 */
[----:B------:R1:W-:Y:S01]  /*1200*/  STL [R1+0x5c], R3 ;  /* 0x00005c0301007387 */ /* 0x0003e20000100800 */
[----:B0-----:R-:W-:-:S05]  /*1210*/  HADD2.F32 R0, -RZ, R6.H1_H1 ;  /* 0x30000006ff007230 */ /* 0x001fca0000004100 */
[----:B------:R0:W-:Y:S01]  /*1220*/  STL [R1+0x58], R0 ;  /* 0x0000580001007387 */ /* 0x0001e20000100800 */
[----:B-1----:R-:W-:-:S03]  /*1230*/  HADD2.F32 R3, -RZ, R7.H0_H0 ;  /* 0x20000007ff037230 */ /* 0x002fc60000004100 */
[----:B------:R1:W-:Y:S04]  /*1240*/  STL [R1+0x48], R4 ;  /* 0x0000480401007387 */ /* 0x0003e80000100800 */
[----:B------:R1:W-:Y:S01]  /*1250*/  STL [R1+0x54], R3 ;  /* 0x0000540301007387 */ /* 0x0003e20000100800 */
[----:B0-----:R-:W-:-:S05]  /*1260*/  HADD2.F32 R0, -RZ, R7.H1_H1 ;  /* 0x30000007ff007230 */ /* 0x001fca0000004100 */
[----:B------:R1:W-:Y:S02]  /*1270*/  STL [R1+0x50], R0 ;  /* 0x0000500001007387 */ /* 0x0003e40000100800 */
.L_x_10648:
[----:B--2---:R-:W2:Y:S01]  /*1280*/  LDL R18, [R1+0x48] ;  /* 0x0000480001127983 */ /* 0x004ea20000100800 */
[----:B0-----:R-:W0:Y:S01]  /*1290*/  LDC.64 R190, c[0x0][0x250] ;  /* 0x00009400ffbe7b82 */ /* 0x001e220000000a00 */
[----:B------:R-:W-:Y:S01]  /*12a0*/  SHF.R.S32.HI R188, RZ, 0x1f, R2 ;  /* 0x0000001fffbc7819 */ /* 0x000fe20000011402 */
[----:B------:R-:W3:Y:S01]  /*12b0*/  S2R R192, SR_TID.X ;  /* 0x0000000000c07919 */ /* 0x000ee20000002100 */
        /* <DEDUP_REMOVED lines=17> */
[----:B0-----:R-:W-:Y:S01]  /*13d0*/  MOV R19, 0x3f800000 ;  /* 0x3f80000000137802 */ /* 0x001fe20000000f00 */
[----:B--2---:R-:W-:Y:S02]  /*13e0*/  @P4 HADD2.F32 R19, -RZ, R188.H0_H0 ;  /* 0x200000bcff134230 */ /* 0x004fe40000004100 */
        /* <DEDUP_REMOVED lines=17> */
[----:B------:R1:W5:Y:S02]  /*1500*/  @P5 LDG.E.128 R144, desc[UR4][R188.64+0x10] ;  /* 0x00001004bc905981 */ /* 0x000364000c1e1d00 */
[----:B-1----:R-:W-:-:S04]  /*1510*/  LEA R188, P5, R200, UR10, 0x5 ;  /* 0x0000000ac8bc7c11 */ /* 0x002fc8000f8a28ff */
[----:B------:R-:W-:-:S05]  /*1520*/  LEA.HI.X R189, R200, UR11, RZ, 0x5, P5 ;  /* 0x0000000bc8bd7c11 */ /* 0x000fca000a8f2cff */
[----:B------:R-:W2:Y:S01]  /*1530*/  LDG.E.128 R192, desc[UR4][R188.64] ;  /* 0x00000004bcc07981 */ /* 0x000ea2000c1e1d00 */
[----:B0-----:R-:W-:-:S06]  /*1540*/  IMAD.WIDE.U32 R196, R200, 0x10, R196 ;  /* 0x00000010c8c47825 */ /* 0x001fcc00078e00c4 */
[----:B------:R-:W3:Y:S04]  /*1550*/  LDG.E.128 R196, desc[UR4][R196.64] ;  /* 0x00000004c4c47981 */ /* 0x000ee8000c1e1d00 */
[----:B------:R0:W-:Y:S04]  /*1560*/  STL [R1+0x190], R2 ;  /* 0x0001900201007387 */ /* 0x0001e80000100800 */
[----:B------:R-:W4:Y:S01]  /*1570*/  LDG.E.128 R188, desc[UR4][R188.64+0x10] ;  /* 0x00001004bcbc7981 */ /* 0x000f22000c1e1d00 */
[----:B--2---:R-:W-:-:S04]  /*1580*/  FADD.FTZ R193, -R204, R193 ;  /* 0x000000c1ccc17221 */ /* 0x004fc80000010100 */
[----:B-----5:R-:W-:Y:S02]  /*1590*/  FMUL.FTZ R228, R18, R193 ;  /* 0x000000c112e47220 */ /* 0x020fe40000410000 */
[----:B------:R-:W2:Y:S01]  /*15a0*/  LDL R193, [R1+0x17c] ;  /* 0x00017c0001c17983 */ /* 0x000ea20000100800 */
[----:B------:R-:W-:Y:S01]  /*15b0*/  FADD.FTZ R0, -R204, R192 ;  /* 0x000000c0cc007221 */ /* 0x000fe20000010100 */
[--C-:B---3--:R-:W-:Y:S02]  /*15c0*/  HADD2.F32 R201, -RZ, R196.reuse.H0_H0 ;  /* 0x200000c4ffc97230 */ /* 0x108fe40000004100 */
[----:B------:R-:W-:Y:S02]  /*15d0*/  HADD2.F32 R196, -RZ, R196.H1_H1 ;  /* 0x300000c4ffc47230 */ /* 0x000fe40000004100 */
[----:B------:R-:W-:Y:S01]  /*15e0*/  FMUL.FTZ R0, R18, R0 ;  /* 0x0000000012007220 */ /* 0x000fe20000410000 */
[--C-:B------:R-:W-:Y:S02]  /*15f0*/  HADD2.F32 R192, -RZ, R197.reuse.H0_H0 ;  /* 0x200000c5ffc07230 */ /* 0x100fe40000004100 */
[----:B------:R-:W-:Y:S01]  /*1600*/  FADD.FTZ R195, -R204, R195 ;  /* 0x000000c3ccc37221 */ /* 0x000fe20000010100 */
[----:B------:R-:W-:-:S02]  /*1610*/  HADD2.F32 R197, -RZ, R197.H1_H1 ;  /* 0x300000c5ffc57230 */ /* 0x000fc40000004100 */
[----:B------:R-:W-:Y:S01]  /*1620*/  FADD.FTZ R96, R96, R201 ;  /* 0x000000c960607221 */ /* 0x000fe20000010000 */
[----:B------:R-:W-:Y:S02]  /*1630*/  HADD2.F32 R213, -RZ, R198.H0_H0 ;  /* 0x200000c6ffd57230 */ /* 0x000fe40000004100 */
[-C--:B------:R-:W-:Y:S01]  /*1640*/  FFMA.FTZ R136, R0, R201.reuse, R136 ;  /* 0x000000c900887223 */ /* 0x080fe20000010088 */
[----:B0-----:R-:W-:Y:S01]  /*1650*/  FMUL.FTZ R2, R218, R196 ;  /* 0x000000c4da027220 */ /* 0x001fe20000410000 */
[----:B------:R-:W-:Y:S01]  /*1660*/  FMUL.FTZ R201, R219, R201 ;  /* 0x000000c9dbc97220 */ /* 0x000fe20000410000 */
[----:B------:R-:W-:Y:S01]  /*1670*/  FMUL.FTZ R219, R18, R195 ;  /* 0x000000c312db7220 */ /* 0x000fe20000410000 */
[----:B----4-:R-:W-:Y:S01]  /*1680*/  FMUL.FTZ R214, R214, R192 ;  /* 0x000000c0d6d67220 */ /* 0x010fe20000410000 */
[----:B------:R-:W-:Y:S01]  /*1690*/  FADD.FTZ R194, -R204, R194 ;  /* 0x000000c2ccc27221 */ /* 0x000fe20000010100 */
[----:B------:R-:W-:Y:S01]  /*16a0*/  FMUL.FTZ R195, R217, R197 ;  /* 0x000000c5d9c37220 */ /* 0x000fe20000410000 */
[----:B------:R-:W-:Y:S01]  /*16b0*/  FADD.FTZ R97, R97, R196 ;  /* 0x000000c461617221 */ /* 0x000fe20000010000 */
[----:B------:R-:W-:Y:S01]  /*16c0*/  FFMA.FTZ R137, R228, R196, R137 ;  /* 0x000000c4e4897223 */ /* 0x000fe20000010089 */
[----:B------:R0:W-:Y:S01]  /*16d0*/  STL [R1+0x30], R2 ;  /* 0x0000300201007387 */ /* 0x0001e20000100800 */
[----:B------:R-:W-:Y:S01]  /*16e0*/  FADD.FTZ R188, -R204, R188 ;  /* 0x000000bcccbc7221 */ /* 0x000fe20000010100 */
[----:B------:R-:W-:Y:S01]  /*16f0*/  FADD.FTZ R216, RZ, R201 ;  /* 0x000000c9ffd87221 */ /* 0x000fe20000010000 */
[----:B------:R-:W-:Y:S01]  /*1700*/  FFMA.FTZ R215, R0, R201, RZ ;  /* 0x000000c900d77223 */ /* 0x000fe200000100ff */
[----:B------:R-:W3:Y:S01]  /*1710*/  LDL R196, [R1+0x178] ;  /* 0x0001780001c47983 */ /* 0x000ee20000100800 */
[----:B------:R-:W-:-:S03]  /*1720*/  FMUL.FTZ R225, R18, R194 ;  /* 0x000000c212e17220 */ /* 0x000fc60000410000 */
[----:B------:R1:W-:Y:S01]  /*1730*/  STL [R1+0x2c], R214 ;  /* 0x00002cd601007387 */ /* 0x0003e20000100800 */
[----:B------:R-:W-:Y:S01]  /*1740*/  FADD.FTZ R216, R216, R2 ;  /* 0x00000002d8d87221 */ /* 0x000fe20000010000 */
[----:B------:R-:W-:Y:S02]  /*1750*/  FFMA.FTZ R215, R228, R2, R215 ;  /* 0x00000002e4d77223 */ /* 0x000fe400000100d7 */
[----:B------:R4:W-:Y:S01]  /*1760*/  STL [R1+0x28], R195 ;  /* 0x000028c301007387 */ /* 0x0009e20000100800 */
[----:B------:R-:W-:-:S03]  /*1770*/  FMUL.FTZ R218, R18, R188 ;  /* 0x000000bc12da7220 */ /* 0x000fc60000410000 */
[----:B------:R-:W4:Y:S01]  /*1780*/  LDL R194, [R1+0x174] ;  /* 0x0001740001c27983 */ /* 0x000f220000100800 */
[----:B--2---:R-:W-:-:S05]  /*1790*/  FMUL.FTZ R193, R193, R213 ;  /* 0x000000d5c1c17220 */ /* 0x004fca0000410000 */
[----:B------:R2:W-:Y:S04]  /*17a0*/  STL [R1+0x24], R193 ;  /* 0x000024c101007387 */ /* 0x0005e80000100800 */
[----:B0-----:R2:W5:Y:S04]  /*17b0*/  LDL.LU R2, [R1+0x190] ;  /* 0x0001900001027983 */ /* 0x0015680000300800 */
[----:B------:R-:W2:Y:S01]  /*17c0*/  LDL R188, [R1+0x170] ;  /* 0x0001700001bc7983 */ /* 0x000ea20000100800 */
[----:B------:R-:W-:Y:S02]  /*17d0*/  HADD2.F32 R198, -RZ, R198.H1_H1 ;  /* 0x300000c6ffc67230 */ /* 0x000fe40000004100 */
[----:B------:R-:W-:Y:S01]  /*17e0*/  FADD.FTZ R189, -R204, R189 ;  /* 0x000000bdccbd7221 */ /* 0x000fe20000010100 */
[----:B------:R-:W-:-:S02]  /*17f0*/  HADD2.F32 R224, -RZ, R199.H0_H0 ;  /* 0x200000c7ffe07230 */ /* 0x000fc40000004100 */
[----:B------:R-:W-:Y:S02]  /*1800*/  HADD2.F32 R199, -RZ, R199.H1_H1 ;  /* 0x300000c7ffc77230 */ /* 0x000fe40000004100 */
[----:B------:R-:W-:Y:S01]  /*1810*/  FADD.FTZ R98, R98, R192 ;  /* 0x000000c062627221 */ /* 0x000fe20000010000 */
[C---:B------:R-:W-:Y:S01]  /*1820*/  FFMA.FTZ R138, R225.reuse, R192, R138 ;  /* 0x000000c0e18a7223 */ /* 0x040fe2000001008a */
[----:B------:R-:W-:Y:S01]  /*1830*/  FMUL.FTZ R217, R18, R189 ;  /* 0x000000bd12d97220 */ /* 0x000fe20000410000 */
[----:B---3--:R-:W-:Y:S01]  /*1840*/  FMUL.FTZ R192, R196, R198 ;  /* 0x000000c6c4c07220 */ /* 0x008fe20000410000 */
[----:B------:R-:W-:Y:S01]  /*1850*/  FADD.FTZ R216, R216, R214 ;  /* 0x000000d6d8d87221 */ /* 0x000fe20000010000 */
[----:B------:R-:W-:-:S03]  /*1860*/  FFMA.FTZ R215, R225, R214, R215 ;  /* 0x000000d6e1d77223 */ /* 0x000fc600000100d7 */
[----:B------:R0:W-:Y:S01]  /*1870*/  STL [R1+0x20], R192 ;  /* 0x000020c001007387 */ /* 0x0001e20000100800 */
[----:B----4-:R-:W-:-:S05]  /*1880*/  FMUL.FTZ R189, R194, R224 ;  /* 0x000000e0c2bd7220 */ /* 0x010fca0000410000 */
[----:B------:R0:W-:Y:S01]  /*1890*/  STL [R1+0x1c], R189 ;  /* 0x00001cbd01007387 */ /* 0x0001e20000100800 */
[----:B------:R-:W-:Y:S01]  /*18a0*/  FADD.FTZ R216, R216, R195 ;  /* 0x000000c3d8d87221 */ /* 0x000fe20000010000 */
[----:B------:R-:W-:Y:S01]  /*18b0*/  FFMA.FTZ R215, R219, R195, R215 ;  /* 0x000000c3dbd77223 */ /* 0x000fe200000100d7 */
[----:B------:R-:W-:Y:S02]  /*18c0*/  FADD.FTZ R190, -R204, R190 ;  /* 0x000000beccbe7221 */ /* 0x000fe40000010100 */
[----:B------:R-:W-:Y:S01]  /*18d0*/  FADD.FTZ R216, R216, R193 ;  /* 0x000000c1d8d87221 */ /* 0x000fe20000010000 */
[----:B------:R-:W-:Y:S01]  /*18e0*/  FFMA.FTZ R215, R218, R193, R215 ;  /* 0x000000c1dad77223 */ /* 0x000fe200000100d7 */
[----:B------:R-:W-:Y:S01]  /*18f0*/  FADD.FTZ R191, -R204, R191 ;  /* 0x000000bfccbf7221 */ /* 0x000fe20000010100 */
[----:B-1----:R-:W-:Y:S01]  /*1900*/  FMUL.FTZ R214, R18, R190 ;  /* 0x000000be12d67220 */ /* 0x002fe20000410000 */
        /* <DEDUP_REMOVED lines=20> */
.L_x_10628:
[----:B------:R-:W-:Y:S05]  /*1a50*/  BSYNC B1 ;  /* 0x0000000000017941 */ /* 0x000fea0003800000 */
.L_x_10627:
[----:B------:R-:W-:Y:S04]  /*1a60*/  BSSY B1, `(.L_x_10629) ;  /* 0x000005f000017945 */ /* 0x000fe80003800000 */
[----:B------:R-:W-:Y:S05]  /*1a70*/  @!P1 BRA `(.L_x_10630) ;  /* 0x0000000400749947 */ /* 0x000fea0003800000 */
[----:B------:R-:W-:Y:S01]  /*1a80*/  ISETP.NE.U32.AND P5, PT, RZ, UR8, PT ;  /* 0x00000008ff007c0c */ /* 0x000fe2000bfa5070 */
[----:B0-----:R-:W0:Y:S01]  /*1a90*/  LDC.64 R192, c[0x0][0x2b8] ;  /* 0x0000ae00ffc07b82 */ /* 0x001e220000000a00 */
[----:B------:R-:W2:Y:S02]  /*1aa0*/  LDL R211, [R1+0x16c] ;  /* 0x00016c0001d37983 */ /* 0x000ea40000100800 */
[----:B------:R-:W-:Y:S02]  /*1ab0*/  ISETP.NE.AND.EX P5, PT, RZ, UR9, PT, P5 ;  /* 0x00000009ff007c0c */ /* 0x000fe4000bfa5350 */
[----:B------:R-:W3:Y:S04]  /*1ac0*/  LDL R210, [R1+0x168] ;  /* 0x0001680001d27983 */ /* 0x000ee80000100800 */
[----:B------:R-:W4:Y:S07]  /*1ad0*/  LDL R209, [R1+0x164] ;  /* 0x0001640001d17983 */ /* 0x000f2e0000100800 */
        /* <DEDUP_REMOVED lines=9> */
[----:B------:R-:W4:Y:S01]  /*1b70*/  LDG.E.128 R196, desc[UR4][R196.64+0x10] ;  /* 0x00001004c4c47981 */ /* 0x000f22000c1e1d00 */
[--C-:B--2---:R-:W-:Y:S02]  /*1b80*/  HADD2.F32 R206, -RZ, R192.reuse.H0_H0 ;  /* 0x200000c0ffce7230 */ /* 0x104fe40000004100 */
[C---:B-1----:R-:W-:Y:S01]  /*1b90*/  FADD.FTZ R188, -R204.reuse, R188 ;  /* 0x000000bcccbc7221 */ /* 0x042fe20000010100 */
[----:B------:R-:W-:Y:S01]  /*1ba0*/  FADD.FTZ R189, -R204, R189 ;  /* 0x000000bdccbd7221 */ /* 0x000fe20000010100 */
[----:B------:R-:W-:-:S02]  /*1bb0*/  HADD2.F32 R192, -RZ, R192.H1_H1 ;  /* 0x300000c0ffc07230 */ /* 0x000fc40000004100 */
[C---:B-----5:R-:W-:Y:S01]  /*1bc0*/  FMUL.FTZ R223, R18.reuse, R188 ;  /* 0x000000bc12df7220 */ /* 0x060fe20000410000 */
[----:B------:R-:W-:Y:S01]  /*1bd0*/  FMUL.FTZ R188, R211, R206 ;  /* 0x000000ced3bc7220 */ /* 0x000fe20000410000 */
[----:B------:R-:W-:Y:S01]  /*1be0*/  FMUL.FTZ R212, R18, R189 ;  /* 0x000000bd12d47220 */ /* 0x000fe20000410000 */
[----:B------:R-:W-:Y:S01]  /*1bf0*/  FADD.FTZ R89, R89, R192 ;  /* 0x000000c059597221 */ /* 0x000fe20000010000 */
[-C--:B---3--:R-:W-:Y:S02]  /*1c00*/  FMUL.FTZ R189, R210, R192.reuse ;  /* 0x000000c0d2bd7220 */ /* 0x088fe40000410000 */
[----:B------:R-:W-:Y:S01]  /*1c10*/  FFMA.FTZ R129, R212, R192, R129 ;  /* 0x000000c0d4817223 */ /* 0x000fe20000010081 */
[----:B------:R0:W-:Y:S04]  /*1c20*/  STL [R1+0x3c], R188 ;  /* 0x00003cbc01007387 */ /* 0x0001e80000100800 */
[----:B------:R-:W2:Y:S01]  /*1c30*/  LDL R192, [R1+0x160] ;  /* 0x0001600001c07983 */ /* 0x000ea20000100800 */
[----:B------:R-:W-:-:S04]  /*1c40*/  FADD.FTZ R191, -R204, R191 ;  /* 0x000000bfccbf7221 */ /* 0x000fc80000010100 */
[----:B------:R-:W-:Y:S02]  /*1c50*/  FMUL.FTZ R210, R18, R191 ;  /* 0x000000bf12d27220 */ /* 0x000fe40000410000 */
[----:B------:R-:W3:Y:S01]  /*1c60*/  LDL R191, [R1+0x15c] ;  /* 0x00015c0001bf7983 */ /* 0x000ee20000100800 */
[--C-:B------:R-:W-:Y:S02]  /*1c70*/  HADD2.F32 R207, -RZ, R193.reuse.H0_H0 ;  /* 0x200000c1ffcf7230 */ /* 0x100fe40000004100 */
[----:B------:R-:W-:Y:S02]  /*1c80*/  HADD2.F32 R193, -RZ, R193.H1_H1 ;  /* 0x300000c1ffc17230 */ /* 0x000fe40000004100 */
[----:B------:R-:W-:Y:S01]  /*1c90*/  FADD.FTZ R190, -R204, R190 ;  /* 0x000000beccbe7221 */ /* 0x000fe20000010100 */
[----:B------:R-:W-:Y:S01]  /*1ca0*/  FADD.FTZ R88, R88, R206 ;  /* 0x000000ce58587221 */ /* 0x000fe20000010000 */
[----:B------:R-:W-:Y:S01]  /*1cb0*/  FFMA.FTZ R128, R223, R206, R128 ;  /* 0x000000cedf807223 */ /* 0x000fe20000010080 */
[----:B----4-:R-:W-:Y:S01]  /*1cc0*/  FMUL.FTZ R206, R209, R207 ;  /* 0x000000cfd1ce7220 */ /* 0x010fe20000410000 */
[----:B------:R-:W-:Y:S01]  /*1cd0*/  FMUL.FTZ R211, R18, R190 ;  /* 0x000000be12d37220 */ /* 0x000fe20000410000 */
[----:B------:R1:W-:Y:S01]  /*1ce0*/  STL [R1+0x14], R189 ;  /* 0x000014bd01007387 */ /* 0x0003e20000100800 */
[----:B------:R-:W-:Y:S01]  /*1cf0*/  FADD.FTZ R216, R216, R188 ;  /* 0x000000bcd8d87221 */ /* 0x000fe20000010000 */
[----:B------:R-:W-:-:S02]  /*1d00*/  FFMA.FTZ R215, R223, R188, R215 ;  /* 0x000000bcdfd77223 */ /* 0x000fc400000100d7 */
[----:B------:R-:W4:Y:S04]  /*1d10*/  LDL R190, [R1+0x158] ;  /* 0x0001580001be7983 */ /* 0x000f280000100800 */
[----:B------:R4:W-:Y:S01]  /*1d20*/  STL [R1+0x10], R206 ;  /* 0x000010ce01007387 */ /* 0x0009e20000100800 */
[----:B------:R-:W-:Y:S02]  /*1d30*/  HADD2.F32 R208, -RZ, R194.H0_H0 ;  /* 0x200000c2ffd07230 */ /* 0x000fe40000004100 */
[----:B------:R-:W-:Y:S01]  /*1d40*/  FADD.FTZ R216, R216, R189 ;  /* 0x000000bdd8d87221 */ /* 0x000fe20000010000 */
[----:B------:R-:W-:Y:S01]  /*1d50*/  FFMA.FTZ R215, R212, R189, R215 ;  /* 0x000000bdd4d77223 */ /* 0x000fe200000100d7 */
[----:B--2---:R-:W-:-:S05]  /*1d60*/  FMUL.FTZ R192, R192, R193 ;  /* 0x000000c1c0c07220 */ /* 0x004fca0000410000 */
[----:B------:R2:W-:Y:S04]  /*1d70*/  STL [R1+0xc], R192 ;  /* 0x00000cc001007387 */ /* 0x0005e80000100800 */
[----:B0-----:R-:W2:Y:S01]  /*1d80*/  LDL R188, [R1+0x154] ;  /* 0x0001540001bc7983 */ /* 0x001ea20000100800 */
[----:B---3--:R-:W-:-:S05]  /*1d90*/  FMUL.FTZ R191, R191, R208 ;  /* 0x000000d0bfbf7220 */ /* 0x008fca0000410000 */
[----:B------:R3:W-:Y:S04]  /*1da0*/  STL [R1+0x8], R191 ;  /* 0x000008bf01007387 */ /* 0x0007e80000100800 */
[----:B-1----:R-:W3:Y:S01]  /*1db0*/  LDL R189, [R1+0x150] ;  /* 0x0001500001bd7983 */ /* 0x002ee20000100800 */
[----:B------:R-:W-:Y:S02]  /*1dc0*/  HADD2.F32 R194, -RZ, R194.H1_H1 ;  /* 0x300000c2ffc27230 */ /* 0x000fe40000004100 */
[----:B------:R-:W-:-:S03]  /*1dd0*/  HADD2.F32 R252, -RZ, R195.H0_H0 ;  /* 0x200000c3fffc7230 */ /* 0x000fc60000004100 */
[----:B----4-:R-:W-:Y:S01]  /*1de0*/  FMUL.FTZ R190, R190, R194 ;  /* 0x000000c2bebe7220 */ /* 0x010fe20000410000 */
[----:B------:R-:W-:Y:S01]  /*1df0*/  FADD.FTZ R196, -R204, R196 ;  /* 0x000000c4ccc47221 */ /* 0x000fe20000010100 */
[----:B------:R-:W-:Y:S01]  /*1e00*/  FADD.FTZ R216, R216, R206 ;  /* 0x000000ced8d87221 */ /* 0x000fe20000010000 */
[----:B------:R-:W-:Y:S02]  /*1e10*/  FFMA.FTZ R215, R211, R206, R215 ;  /* 0x000000ced3d77223 */ /* 0x000fe400000100d7 */
[----:B------:R4:W-:Y:S01]  /*1e20*/  STL [R1+0x4], R190 ;  /* 0x000004be01007387 */ /* 0x0009e20000100800 */
[----:B------:R-:W-:Y:S01]  /*1e30*/  FMUL.FTZ R209, R18, R196 ;  /* 0x000000c412d17220 */ /* 0x000fe20000410000 */
[----:B------:R-:W-:Y:S01]  /*1e40*/  FADD.FTZ R197, -R204, R197 ;  /* 0x000000c5ccc57221 */ /* 0x000fe20000010100 */
[----:B------:R-:W-:Y:S01]  /*1e50*/  FADD.FTZ R216, R216, R192 ;  /* 0x000000c0d8d87221 */ /* 0x000fe20000010000 */
[----:B------:R-:W-:Y:S01]  /*1e60*/  FFMA.FTZ R215, R210, R192, R215 ;  /* 0x000000c0d2d77223 */ /* 0x000fe200000100d7 */
[----:B------:R-:W-:Y:S01]  /*1e70*/  FADD.FTZ R198, -R204, R198 ;  /* 0x000000c6ccc67221 */ /* 0x000fe20000010100 */
[----:B------:R-:W-:Y:S01]  /*1e80*/  FADD.FTZ R84, R84, R208 ;  /* 0x000000d054547221 */ /* 0x000fe20000010000 */
[C---:B------:R-:W-:Y:S01]  /*1e90*/  FFMA.FTZ R124, R209.reuse, R208, R124 ;  /* 0x000000d0d17c7223 */ /* 0x040fe2000001007c */
[----:B------:R-:W-:Y:S01]  /*1ea0*/  FMUL.FTZ R208, R18, R197 ;  /* 0x000000c512d07220 */ /* 0x000fe20000410000 */
[----:B------:R-:W-:Y:S01]  /*1eb0*/  FADD.FTZ R216, R216, R191 ;  /* 0x000000bfd8d87221 */ /* 0x000fe20000010000 */
[----:B------:R-:W-:Y:S01]  /*1ec0*/  FFMA.FTZ R215, R209, R191, R215 ;  /* 0x000000bfd1d77223 */ /* 0x000fe200000100d7 */
[----:B------:R-:W-:Y:S01]  /*1ed0*/  FADD.FTZ R90, R90, R207 ;  /* 0x000000cf5a5a7221 */ /* 0x000fe20000010000 */
[----:B------:R-:W-:Y:S01]  /*1ee0*/  FFMA.FTZ R130, R211, R207, R130 ;  /* 0x000000cfd3827223 */ /* 0x000fe20000010082 */
[----:B------:R-:W-:-:S02]  /*1ef0*/  HADD2.F32 R195, -RZ, R195.H1_H1 ;  /* 0x300000c3ffc37230 */ /* 0x000fc40000004100 */
        /* <DEDUP_REMOVED lines=14> */
[----:B--2---:R-:W-:-:S05]  /*1fe0*/  FMUL.FTZ R188, R188, R252 ;  /* 0x000000fcbcbc7220 */ /* 0x004fca0000410000 */
[----:B------:R4:W-:Y:S01]  /*1ff0*/  STL [R1], R188 ;  /* 0x000000bc01007387 */ /* 0x0009e20000100800 */
[----:B------:R-:W-:Y:S01]  /*2000*/  FADD.FTZ R216, R216, R188 ;  /* 0x000000bcd8d87221 */ /* 0x000fe20000010000 */
[----:B------:R-:W-:Y:S01]  /*2010*/  FFMA.FTZ R215, R207, R188, R215 ;  /* 0x000000bccfd77223 */ /* 0x000fe200000100d7 */
[----:B---3--:R-:W-:-:S04]  /*2020*/  FMUL.FTZ R252, R189, R195 ;  /* 0x000000c3bdfc7220 */ /* 0x008fc80000410000 */
[----:B------:R-:W-:Y:S01]  /*2030*/  FADD.FTZ R216, R216, R252 ;  /* 0x000000fcd8d87221 */ /* 0x000fe20000010000 */
[----:B----4-:R-:W-:-:S07]  /*2040*/  FFMA.FTZ R215, R206, R252, R215 ;  /* 0x000000fcced77223 */ /* 0x010fce00000100d7 */
.L_x_10630:
[----:B------:R-:W-:Y:S05]  /*2050*/  BSYNC B1 ;  /* 0x0000000000017941 */ /* 0x000fea0003800000 */
.L_x_10629:
[----:B------:R-:W-:Y:S04]  /*2060*/  BSSY B1, `(.L_x_10631) ;  /* 0x0000059000017945 */ /* 0x000fe80003800000 */
[----:B------:R-:W-:Y:S05]  /*2070*/  @!P2 BRA `(.L_x_10632) ;  /* 0x00000004005ca947 */ /* 0x000fea0003800000 */
[----:B------:R-:W-:Y:S01]  /*2080*/  ISETP.NE.U32.AND P5, PT, RZ, UR8, PT ;  /* 0x00000008ff007c0c */ /* 0x000fe2000bfa5070 */
[----:B0-----:R-:W0:Y:S01]  /*2090*/  LDC.64 R192, c[0x0][0x2b8] ;  /* 0x0000ae00ffc07b82 */ /* 0x001e220000000a00 */
[----:B------:R-:W2:Y:S02]  /*20a0*/  LDL R245, [R1+0x14c] ;  /* 0x00014c0001f57983 */ /* 0x000ea40000100800 */
[----:B------:R-:W-:Y:S02]  /*20b0*/  ISETP.NE.AND.EX P5, PT, RZ, UR9, PT, P5 ;  /* 0x00000009ff007c0c */ /* 0x000fe4000bfa5350 */
[----:B------:R-:W3:Y:S04]  /*20c0*/  LDL R251, [R1+0x148] ;  /* 0x0001480001fb7983 */ /* 0x000ee80000100800 */
[----:B------:R-:W4:Y:S04]  /*20d0*/  LDL R249, [R1+0x144] ;  /* 0x0001440001f97983 */ /* 0x000f280000100800 */
[----:B------:R-:W4:Y:S03]  /*20e0*/  LDL R247, [R1+0x140] ;  /* 0x0001400001f77983 */ /* 0x000f260000100800 */
[----:B-1----:R-:W-:-:S04]  /*20f0*/  @P5 LEA R4, P6, R224, UR8, 0x5 ;  /* 0x00000008e0045c11 */ /* 0x002fc8000f8c28ff */
        /* <DEDUP_REMOVED lines=8> */
[----:B------:R-:W1:Y:S01]  /*2180*/  LDG.E.128 R196, desc[UR4][R196.64+0x10] ;  /* 0x00001004c4c47981 */ /* 0x000e62000c1e1d00 */
[----:B--2---:R-:W-:Y:S02]  /*2190*/  HADD2.F32 R202, -RZ, R192.H0_H0 ;  /* 0x200000c0ffca7230 */ /* 0x004fe40000004100 */
[C---:B---3--:R-:W-:Y:S01]  /*21a0*/  FADD.FTZ R189, -R204.reuse, R189 ;  /* 0x000000bdccbd7221 */ /* 0x048fe20000010100 */
[----:B------:R-:W-:-:S02]  /*21b0*/  FADD.FTZ R188, -R204, R188 ;  /* 0x000000bcccbc7221 */ /* 0x000fc40000010100 */
[----:B------:R-:W-:Y:S01]  /*21c0*/  FMUL.FTZ R245, R245, R202 ;  /* 0x000000caf5f57220 */ /* 0x000fe20000410000 */
[C---:B-1----:R-:W-:Y:S02]  /*21d0*/  FADD.FTZ R4, -R204.reuse, R197 ;  /* 0x000000c5cc047221 */ /* 0x042fe40000010100 */
[----:B------:R-:W2:Y:S01]  /*21e0*/  LDL R197, [R1+0x13c] ;  /* 0x00013c0001c57983 */ /* 0x000ea20000100800 */
[----:B------:R-:W-:-:S03]  /*21f0*/  FADD.FTZ R3, -R204, R196 ;  /* 0x000000c4cc037221 */ /* 0x000fc60000010100 */
[----:B------:R-:W3:Y:S01]  /*2200*/  LDL R196, [R1+0x138] ;  /* 0x0001380001c47983 */ /* 0x000ee20000100800 */
[----:B-----5:R-:W-:-:S03]  /*2210*/  FMUL.FTZ R205, R18, R189 ;  /* 0x000000bd12cd7220 */ /* 0x020fc60000410000 */
[----:B------:R-:W3:Y:S01]  /*2220*/  LDL R189, [R1+0x134] ;  /* 0x0001340001bd7983 */ /* 0x000ee20000100800 */
[----:B------:R-:W-:-:S03]  /*2230*/  FMUL.FTZ R222, R18, R188 ;  /* 0x000000bc12de7220 */ /* 0x000fc60000410000 */
[----:B------:R0:W-:Y:S04]  /*2240*/  STL [R1+0x38], R245 ;  /* 0x000038f501007387 */ /* 0x0001e80000100800 */
[----:B------:R-:W0:Y:S01]  /*2250*/  LDL R188, [R1+0x130] ;  /* 0x0001300001bc7983 */ /* 0x000e220000100800 */
[----:B------:R-:W-:Y:S01]  /*2260*/  FADD.FTZ R190, -R204, R190 ;  /* 0x000000beccbe7221 */ /* 0x000fe20000010100 */
[----:B------:R-:W-:Y:S02]  /*2270*/  HADD2.F32 R192, -RZ, R192.H1_H1 ;  /* 0x300000c0ffc07230 */ /* 0x000fe40000004100 */
[--C-:B------:R-:W-:Y:S02]  /*2280*/  HADD2.F32 R250, -RZ, R193.reuse.H0_H0 ;  /* 0x200000c1fffa7230 */ /* 0x100fe40000004100 */
[----:B------:R-:W-:Y:S01]  /*2290*/  FMUL.FTZ R203, R18, R190 ;  /* 0x000000be12cb7220 */ /* 0x000fe20000410000 */
[----:B------:R-:W-:Y:S01]  /*22a0*/  FADD.FTZ R216, R216, R245 ;  /* 0x000000f5d8d87221 */ /* 0x000fe20000010000 */
[----:B------:R-:W-:Y:S01]  /*22b0*/  FMUL.FTZ R251, R251, R192 ;  /* 0x000000c0fbfb7220 */ /* 0x000fe20000410000 */
[----:B------:R-:W-:Y:S01]  /*22c0*/  FFMA.FTZ R215, R222, R245, R215 ;  /* 0x000000f5ded77223 */ /* 0x000fe200000100d7 */
[----:B------:R-:W-:-:S02]  /*22d0*/  HADD2.F32 R193, -RZ, R193.H1_H1 ;  /* 0x300000c1ffc17230 */ /* 0x000fc40000004100 */
[----:B------:R-:W-:Y:S01]  /*22e0*/  FADD.FTZ R82, R82, R250 ;  /* 0x000000fa52527221 */ /* 0x000fe20000010000 */
[-C--:B------:R-:W-:Y:S01]  /*22f0*/  FFMA.FTZ R122, R203, R250.reuse, R122 ;  /* 0x000000facb7a7223 */ /* 0x080fe2000001007a */
[----:B------:R-:W-:Y:S01]  /*2300*/  FADD.FTZ R191, -R204, R191 ;  /* 0x000000bfccbf7221 */ /* 0x000fe20000010100 */
[----:B----4-:R-:W-:Y:S01]  /*2310*/  FMUL.FTZ R250, R249, R250 ;  /* 0x000000faf9fa7220 */ /* 0x010fe20000410000 */
[----:B------:R-:W-:Y:S01]  /*2320*/  FADD.FTZ R216, R216, R251 ;  /* 0x000000fbd8d87221 */ /* 0x000fe20000010000 */
[----:B------:R-:W-:Y:S01]  /*2330*/  FFMA.FTZ R215, R205, R251, R215 ;  /* 0x000000fbcdd77223 */ /* 0x000fe200000100d7 */
[--C-:B------:R-:W-:Y:S02]  /*2340*/  HADD2.F32 R248, -RZ, R194.reuse.H0_H0 ;  /* 0x200000c2fff87230 */ /* 0x100fe40000004100 */
[----:B------:R-:W-:Y:S01]  /*2350*/  FADD.FTZ R80, R80, R202 ;  /* 0x000000ca50507221 */ /* 0x000fe20000010000 */
[----:B------:R-:W-:Y:S01]  /*2360*/  FFMA.FTZ R120, R222, R202, R120 ;  /* 0x000000cade787223 */ /* 0x000fe20000010078 */
        /* <DEDUP_REMOVED lines=31> */
[----:B------:R-:W-:Y:S01]  /*2560*/  FFMA.FTZ R215, R3, R248, R215 ;  /* 0x000000f803d77223 */ /* 0x000fe200000100d7 */
[----:B------:R-:W-:Y:S02]  /*2570*/  FMUL.FTZ R246, R189, R246 ;  /* 0x000000f6bdf67220 */ /* 0x000fe40000410000 */
[----:B------:R-:W-:Y:S01]  /*2580*/  FADD.FTZ R216, R216, R247 ;  /* 0x000000f7d8d87221 */ /* 0x000fe20000010000 */
[----:B------:R-:W-:-:S03]  /*2590*/  FFMA.FTZ R215, R4, R247, R215 ;  /* 0x000000f704d77223 */ /* 0x000fc600000100d7 */
[----:B------:R-:W-:Y:S01]  /*25a0*/  FADD.FTZ R216, R216, R246 ;  /* 0x000000f6d8d87221 */ /* 0x000fe20000010000 */
[----:B------:R-:W-:Y:S01]  /*25b0*/  FFMA.FTZ R215, R5, R246, R215 ;  /* 0x000000f605d77223 */ /* 0x000fe200000100d7 */
[----:B0-----:R-:W-:-:S04]  /*25c0*/  FMUL.FTZ R245, R188, R195 ;  /* 0x000000c3bcf57220 */ /* 0x001fc80000410000 */
[----:B------:R-:W-:Y:S01]  /*25d0*/  FADD.FTZ R216, R216, R245 ;  /* 0x000000f5d8d87221 */ /* 0x000fe20000010000 */
[----:B------:R-:W-:-:S07]  /*25e0*/  FFMA.FTZ R215, R6, R245, R215 ;  /* 0x000000f506d77223 */ /* 0x000fce00000100d7 */
.L_x_10632:
[----:B------:R-:W-:Y:S05]  /*25f0*/  BSYNC B1 ;  /* 0x0000000000017941 */ /* 0x000fea0003800000 */
.L_x_10631:
        /* <DEDUP_REMOVED lines=13> */
[----:B------:R-:W5:Y:S01]  /*26d0*/  @P5 LDG.E.128 R164, desc[UR4][R8.64] ;  /* 0x0000000408a45981 */ /* 0x000f62000c1e1d00 */
[----:B0-----:R-:W-:-:S03]  /*26e0*/  IMAD.WIDE.U32 R188, R224, 0x10, R188 ;  /* 0x00000010e0bc7825 */ /* 0x001fc600078e00bc */
[----:B------:R0:W5:Y:S01]  /*26f0*/  @P5 LDG.E.128 R168, desc[UR4][R8.64+0x10] ;  /* 0x0000100408a85981 */ /* 0x000162000c1e1d00 */
[----:B------:R-:W-:-:S03]  /*2700*/  LEA R192, P5, R224, UR10, 0x5 ;  /* 0x0000000ae0c07c11 */ /* 0x000fc6000f8a28ff */
[----:B------:R-:W2:Y:S01]  /*2710*/  LDG.E.128 R188, desc[UR4][R188.64] ;  /* 0x00000004bcbc7981 */ /* 0x000ea2000c1e1d00 */
[----:B------:R-:W-:-:S05]  /*2720*/  LEA.HI.X R193, R224, UR11, RZ, 0x5, P5 ;  /* 0x0000000be0c17c11 */ /* 0x000fca000a8f2cff */
[----:B------:R-:W3:Y:S04]  /*2730*/  LDG.E.128 R8, desc[UR4][R192.64] ;  /* 0x00000004c0087981 */ /* 0x000ee8000c1e1d00 */
[----:B------:R-:W4:Y:S01]  /*2740*/  LDG.E.128 R192, desc[UR4][R192.64+0x10] ;  /* 0x00001004c0c07981 */ /* 0x000f22000c1e1d00 */
[--C-:B--2---:R-:W-:Y:S02]  /*2750*/  HADD2.F32 R196, -RZ, R188.reuse.H0_H0 ;  /* 0x200000bcffc47230 */ /* 0x104fe40000004100 */
[----:B------:R-:W-:Y:S02]  /*2760*/  HADD2.F32 R188, -RZ, R188.H1_H1 ;  /* 0x300000bcffbc7230 */ /* 0x000fe40000004100 */
[C---:B---3--:R-:W-:Y:S01]  /*2770*/  FADD.FTZ R7, -R204.reuse, R9 ;  /* 0x00000009cc077221 */ /* 0x048fe20000010100 */
[C---:B------:R-:W-:Y:S01]  /*2780*/  FADD.FTZ R221, -R204.reuse, R8 ;  /* 0x00000008ccdd7221 */ /* 0x040fe20000010100 */
[----:B0-----:R-:W-:Y:S01]  /*2790*/  FADD.FTZ R8, -R204, R10 ;  /* 0x0000000acc087221 */ /* 0x001fe20000010100 */
[----:B------:R-:W-:Y:S01]  /*27a0*/  FMUL.FTZ R198, R198, R196 ;  /* 0x000000c4c6c67220 */ /* 0x000fe20000410000 */
[----:B-----5:R-:W-:Y:S01]  /*27b0*/  FMUL.FTZ R7, R18, R7 ;  /* 0x0000000712077220 */ /* 0x020fe20000410000 */
[----:B------:R-:W-:Y:S01]  /*27c0*/  FADD.FTZ R73, R73, R188 ;  /* 0x000000bc49497221 */ /* 0x000fe20000010000 */
[----:B------:R-:W-:Y:S01]  /*27d0*/  FMUL.FTZ R244, R242, R188 ;  /* 0x000000bcf2f47220 */ /* 0x000fe20000410000 */
[----:B----4-:R-:W-:-:S02]  /*27e0*/  FADD.FTZ R10, -R204, R192 ;  /* 0x000000c0cc0a7221 */ /* 0x010fc40000010100 */
[----:B------:R-:W2:Y:S01]  /*27f0*/  LDL R192, [R1+0x114] ;  /* 0x0001140001c07983 */ /* 0x000ea20000100800 */
[----:B------:R-:W-:-:S03]  /*2800*/  FFMA.FTZ R113, R7, R188, R113 ;  /* 0x000000bc07717223 */ /* 0x000fc60000010071 */
[----:B------:R3:W-:Y:S04]  /*2810*/  STL [R1+0x34], R198 ;  /* 0x000034c601007387 */ /* 0x0007e80000100800 */
[----:B------:R-:W4:Y:S01]  /*2820*/  LDL R188, [R1+0x110] ;  /* 0x0001100001bc7983 */ /* 0x000f220000100800 */
[C---:B------:R-:W-:Y:S01]  /*2830*/  FMUL.FTZ R221, R18.reuse, R221 ;  /* 0x000000dd12dd7220 */ /* 0x040fe20000410000 */
[--C-:B------:R-:W-:Y:S02]  /*2840*/  HADD2.F32 R243, -RZ, R189.reuse.H0_H0 ;  /* 0x200000bdfff37230 */ /* 0x100fe40000004100 */
        /* <DEDUP_REMOVED lines=49> */
[----:B----4-:R-:W-:-:S04]  /*2b60*/  FMUL.FTZ R238, R188, R191 ;  /* 0x000000bfbcee7220 */ /* 0x010fc80000410000 */
[----:B------:R-:W-:Y:S01]  /*2b70*/  FADD.FTZ R216, R216, R238 ;  /* 0x000000eed8d87221 */ /* 0x000fe20000010000 */
[----:B---3--:R-:W-:-:S07]  /*2b80*/  FFMA.FTZ R215, R13, R238, R215 ;  /* 0x000000ee0dd77223 */ /* 0x008fce00000100d7 */
.L_x_10634:
[----:B------:R-:W-:Y:S05]  /*2b90*/  BSYNC B1 ;  /* 0x0000000000017941 */ /* 0x000fea0003800000 */
.L_x_10633:
[----:B0-----:R-:W2:Y:S01]  /*2ba0*/  LDL R188, [R1+0x4c] ;  /* 0x00004c0001bc7983 */ /* 0x001ea20000100800 */
[----:B------:R-:W-:Y:S01]  /*2bb0*/  BSSY B1, `(.L_x_10635) ;  /* 0x0000058000017945 */ /* 0x000fe20003800000 */
[----:B--2---:R-:W-:-:S13]  /*2bc0*/  ISETP.NE.AND P5, PT, R188, RZ, PT ;  /* 0x000000ffbc00720c */ /* 0x004fda0003fa5270 */
        /* <DEDUP_REMOVED lines=20> */
[C---:B---3--:R-:W-:Y:S01]  /*2d10*/  FADD.FTZ R188, -R204.reuse, R188 ;  /* 0x000000bcccbc7221 */ /* 0x048fe20000010100 */
[----:B-1----:R-:W-:-:S02]  /*2d20*/  FADD.FTZ R14, -R204, R189 ;  /* 0x000000bdcc0e7221 */ /* 0x002fc40000010100 */
[----:B------:R-:W3:Y:S01]  /*2d30*/  LDL R189, [R1+0xf4] ;  /* 0x0000f40001bd7983 */ /* 0x000ee20000100800 */
[----:B-----5:R-:W-:-:S03]  /*2d40*/  FMUL.FTZ R220, R18, R188 ;  /* 0x000000bc12dc7220 */ /* 0x020fc60000410000 */
[----:B------:R-:W3:Y:S01]  /*2d50*/  LDL R188, [R1+0xf0] ;  /* 0x0000f00001bc7983 */ /* 0x000ee20000100800 */
[--C-:B--2---:R-:W-:Y:S02]  /*2d60*/  HADD2.F32 R237, -RZ, R196.reuse.H0_H0 ;  /* 0x200000c4ffed7230 */ /* 0x104fe40000004100 */
[----:B------:R-:W-:Y:S01]  /*2d70*/  FADD.FTZ R15, -R204, R190 ;  /* 0x000000becc0f7221 */ /* 0x000fe20000010100 */
        /* <DEDUP_REMOVED lines=53> */
[----:B---3--:R-:W-:Y:S01]  /*30d0*/  FMUL.FTZ R229, R189, R229 ;  /* 0x000000e5bde57220 */ /* 0x008fe20000410000 */
[----:B------:R-:W-:-:S03]  /*30e0*/  FMUL.FTZ R226, R188, R199 ;  /* 0x000000c7bce27220 */ /* 0x000fc60000410000 */
[----:B------:R-:W-:Y:S01]  /*30f0*/  FADD.FTZ R216, R216, R229 ;  /* 0x000000e5d8d87221 */ /* 0x000fe20000010000 */
[----:B------:R-:W-:-:S03]  /*3100*/  FFMA.FTZ R215, R230, R229, R215 ;  /* 0x000000e5e6d77223 */ /* 0x000fc600000100d7 */
[----:B------:R-:W-:Y:S01]  /*3110*/  FADD.FTZ R216, R216, R226 ;  /* 0x000000e2d8d87221 */ /* 0x000fe20000010000 */
[----:B------:R-:W-:-:S07]  /*3120*/  FFMA.FTZ R215, R227, R226, R215 ;  /* 0x000000e2e3d77223 */ /* 0x000fce00000100d7 */
.L_x_10636:
[----:B------:R-:W-:Y:S05]  /*3130*/  BSYNC B1 ;  /* 0x0000000000017941 */ /* 0x000fea0003800000 */
.L_x_10635:
        /* <DEDUP_REMOVED lines=20> */
.L_x_10678:
[----:B------:R-:W3:Y:S01]  /*3280*/  LDL R189, [R1+0x48] ;  /* 0x0000480001bd7983 */ /* 0x000ee20000100800 */
[----:B------:R-:W-:Y:S01]  /*3290*/  FADD.FTZ R193, R216, R193 ;  /* 0x000000c1d8c17221 */ /* 0x000fe20000010000 */
[----:B0-----:R-:W-:Y:S01]  /*32a0*/  FADD.FTZ R188, R215, R188 ;  /* 0x000000bcd7bc7221 */ /* 0x001fe20000010000 */
[----:B------:R-:W-:Y:S02]  /*32b0*/  BSSY B1, `(.L_x_10638) ;  /* 0x0000072000017945 */ /* 0x000fe40003800000 */
[----:B------:R-:W-:Y:S01]  /*32c0*/  FMUL.FTZ R193, R193, UR12 ;  /* 0x0000000cc1c17c20 */ /* 0x000fe20008410000 */
[----:B------:R-:W-:Y:S01]  /*32d0*/  FMUL.FTZ R194, R188, UR12 ;  /* 0x0000000cbcc27c20 */ /* 0x000fe20008410000 */
[----:B---3--:R-:W-:-:S04]  /*32e0*/  ISETP.NE.AND P5, PT, R189, RZ, PT ;  /* 0x000000ffbd00720c */ /* 0x008fc80003fa5270 */
[----:B------:R-:W-:Y:S01]  /*32f0*/  FSEL R195, R193, RZ, !P5 ;  /* 0x000000ffc1c37208 */ /* 0x000fe20006800000 */
[----:B------:R-:W-:Y:S08]  /*3300*/  @!P0 BRA `(.L_x_10639) ;  /* 0x0000000400b08947 */ /* 0x000ff00003800000 */
[----:B------:R-:W0:Y:S01]  /*3310*/  LDC.64 R188, c[0x0][0x220] ;  /* 0x00008800ffbc7b82 */ /* 0x000e220000000a00 */
[----:B------:R-:W3:Y:S04]  /*3320*/  LDL R196, [R1+0x30] ;  /* 0x0000300001c47983 */ /* 0x000ee80000100800 */
[----:B--2---:R-:W2:Y:S01]  /*3330*/  LDL R216, [R1+0xec] ;  /* 0x0000ec0001d87983 */ /* 0x004ea20000100800 */
[----:B------:R-:W-:-:S03]  /*3340*/  ISETP.NE.U32.AND P5, PT, RZ, UR8, PT ;  /* 0x00000008ff007c0c */ /* 0x000fc6000bfa5070 */
[----:B------:R-:W4:Y:S01]  /*3350*/  LDL R224, [R1+0xe8] ;  /* 0x0000e80001e07983 */ /* 0x000f220000100800 */
[-CC-:B------:R-:W-:Y:S01]  /*3360*/  FFMA.FTZ R193, R228, R194.reuse, R195.reuse ;  /* 0x000000c2e4c17223 */ /* 0x180fe200000100c3 */
[----:B------:R-:W-:Y:S02]  /*3370*/  FFMA.FTZ R192, R0, R194, R195 ;  /* 0x000000c200c07223 */ /* 0x000fe400000100c3 */
[----:B------:R-:W4:Y:S01]  /*3380*/  LDL R199, [R1+0x28] ;  /* 0x0000280001c77983 */ /* 0x000f220000100800 */
[----:B------:R-:W-:-:S03]  /*3390*/  ISETP.NE.U32.AND P6, PT, RZ, UR14, PT ;  /* 0x0000000eff007c0c */ /* 0x000fc6000bfc5070 */
[----:B------:R-:W4:Y:S04]  /*33a0*/  LDL R204, [R1+0x2c] ;  /* 0x00002c0001cc7983 */ /* 0x000f280000100800 */
[----:B------:R-:W4:Y:S01]  /*33b0*/  LDL R215, [R1+0xe0] ;  /* 0x0000e00001d77983 */ /* 0x000f220000100800 */
[----:B0-----:R-:W-:-:S03]  /*33c0*/  IMAD.WIDE.U32 R188, R200, 0x10, R188 ;  /* 0x00000010c8bc7825 */ /* 0x001fc600078e00bc */
[----:B------:R-:W4:Y:S04]  /*33d0*/  LDL R198, [R1+0x24] ;  /* 0x0000240001c67983 */ /* 0x000f280000100800 */
[----:B------:R-:W4:Y:S04]  /*33e0*/  LDL R197, [R1+0x20] ;  /* 0x0000200001c57983 */ /* 0x000f280000100800 */
[----:B------:R-:W2:Y:S01]  /*33f0*/  LDG.E.128 R188, desc[UR4][R188.64] ;  /* 0x00000004bcbc7981 */ /* 0x000ea2000c1e1d00 */
[----:B------:R-:W-:Y:S01]  /*3400*/  ISETP.NE.AND.EX P5, PT, RZ, UR9, PT, P5 ;  /* 0x00000009ff007c0c */ /* 0x000fe2000bfa5350 */
[----:B------:R-:W-:-:S04]  /*3410*/  FADD.FTZ R192, R201, -R192 ;  /* 0x800000c0c9c07221 */ /* 0x000fc80000010000 */
[----:B-----5:R-:W-:Y:S01]  /*3420*/  FMUL.FTZ R192, R18, R192 ;  /* 0x000000c012c07220 */ /* 0x020fe20000410000 */
[----:B------:R-:W-:-:S07]  /*3430*/  ISETP.NE.AND.EX P6, PT, RZ, UR15, PT, P6 ;  /* 0x0000000fff007c0c */ /* 0x000fce000bfc5360 */
[----:B------:R-:W-:-:S05]  /*3440*/  @P5 FADD.FTZ R192, R140, R192 ;  /* 0x000000c08cc05221 */ /* 0x000fca0000010000 */
[C---:B------:R-:W-:Y:S01]  /*3450*/  SEL R180, R192.reuse, R180, P6 ;  /* 0x000000b4c0b47207 */ /* 0x040fe20003000000 */
[----:B------:R-:W-:Y:S01]  /*3460*/  FMUL.FTZ R192, R192, R19 ;  /* 0x00000013c0c07220 */ /* 0x000fe20000410000 */
[----:B---3--:R-:W-:-:S04]  /*3470*/  FADD.FTZ R193, R196, -R193 ;  /* 0x800000c1c4c17221 */ /* 0x008fc80000010000 */
[----:B------:R-:W-:-:S04]  /*3480*/  FMUL.FTZ R193, R18, R193 ;  /* 0x000000c112c17220 */ /* 0x000fc80000410000 */
[----:B------:R-:W-:-:S05]  /*3490*/  @P5 FADD.FTZ R193, R141, R193 ;  /* 0x000000c18dc15221 */ /* 0x000fca0000010000 */
[C---:B------:R-:W-:Y:S01]  /*34a0*/  SEL R181, R193.reuse, R181, P6 ;  /* 0x000000b5c1b57207 */ /* 0x040fe20003000000 */
[----:B------:R-:W-:Y:S01]  /*34b0*/  FMUL.FTZ R193, R193, R19 ;  /* 0x00000013c1c17220 */ /* 0x000fe20000410000 */
[--C-:B--2---:R-:W-:Y:S02]  /*34c0*/  HADD2.F32 R196, -RZ, R188.reuse.H0_H0 ;  /* 0x200000bcffc47230 */ /* 0x104fe40000004100 */
[----:B------:R-:W-:-:S05]  /*34d0*/  HADD2.F32 R188, -RZ, R188.H1_H1 ;  /* 0x300000bcffbc7230 */ /* 0x000fca0000004100 */
[----:B------:R-:W-:Y:S01]  /*34e0*/  FFMA.FTZ R57, R193, R188, R57 ;  /* 0x000000bcc1397223 */ /* 0x000fe20000010039 */
[----:B------:R-:W-:Y:S02]  /*34f0*/  FMUL.FTZ R188, R216, R192 ;  /* 0x000000c0d8bc7220 */ /* 0x000fe40000410000 */
[----:B------:R-:W2:Y:S01]  /*3500*/  LDL R216, [R1+0xe4] ;  /* 0x0000e40001d87983 */ /* 0x000ea20000100800 */
[----:B----4-:R-:W-:Y:S01]  /*3510*/  FMUL.FTZ R193, R224, R193 ;  /* 0x000000c1e0c17220 */ /* 0x010fe20000410000 */
[----:B------:R-:W-:Y:S01]  /*3520*/  FFMA.FTZ R56, R192, R196, R56 ;  /* 0x000000c4c0387223 */ /* 0x000fe20000010038 */
[----:B------:R-:W-:-:S03]  /*3530*/  FFMA.FTZ R192, R225, R194, R195 ;  /* 0x000000c2e1c07223 */ /* 0x000fc600000100c3 */
[----:B------:R-:W-:Y:S01]  /*3540*/  F2FP.F16.F32.PACK_AB R188, R193, R188 ;  /* 0x000000bcc1bc723e */ /* 0x000fe200000000ff */
[----:B------:R-:W-:Y:S01]  /*3550*/  FFMA.FTZ R193, R219, R194, R195 ;  /* 0x000000c2dbc17223 */ /* 0x000fe200000100c3 */
[----:B------:R-:W-:Y:S01]  /*3560*/  FADD.FTZ R192, R204, -R192 ;  /* 0x800000c0ccc07221 */ /* 0x000fe20000010000 */
[--C-:B------:R-:W-:Y:S01]  /*3570*/  HADD2.F32 R196, -RZ, R189.reuse.H0_H0 ;  /* 0x200000bdffc47230 */ /* 0x100fe20000004100 */
[----:B------:R-:W3:Y:S01]  /*3580*/  LDL R204, [R1+0x1c] ;  /* 0x00001c0001cc7983 */ /* 0x000ee20000100800 */
[----:B------:R-:W-:Y:S01]  /*3590*/  FADD.FTZ R193, R199, -R193 ;  /* 0x800000c1c7c17221 */ /* 0x000fe20000010000 */
[C---:B------:R-:W-:Y:S01]  /*35a0*/  FMUL.FTZ R192, R18.reuse, R192 ;  /* 0x000000c012c07220 */ /* 0x040fe20000410000 */
[----:B------:R-:W-:Y:S01]  /*35b0*/  HADD2.F32 R189, -RZ, R189.H1_H1 ;  /* 0x300000bdffbd7230 */ /* 0x000fe20000004100 */
[----:B------:R-:W4:Y:S01]  /*35c0*/  LDL R199, [R1+0x18] ;  /* 0x0000180001c77983 */ /* 0x000f220000100800 */
[----:B------:R-:W-:Y:S01]  /*35d0*/  FMUL.FTZ R193, R18, R193 ;  /* 0x000000c112c17220 */ /* 0x000fe20000410000 */
[----:B------:R-:W-:-:S03]  /*35e0*/  @P5 FADD.FTZ R192, R142, R192 ;  /* 0x000000c08ec05221 */ /* 0x000fc60000010000 */
[----:B------:R-:W-:Y:S02]  /*35f0*/  @P5 FADD.FTZ R193, R143, R193 ;  /* 0x000000c18fc15221 */ /* 0x000fe40000010000 */
[C---:B------:R-:W-:Y:S01]  /*3600*/  SEL R182, R192.reuse, R182, P6 ;  /* 0x000000b6c0b67207 */ /* 0x040fe20003000000 */
[----:B------:R-:W-:Y:S02]  /*3610*/  FMUL.FTZ R192, R192, R19 ;  /* 0x00000013c0c07220 */ /* 0x000fe40000410000 */
[C---:B------:R-:W-:Y:S01]  /*3620*/  SEL R183, R193.reuse, R183, P6 ;  /* 0x000000b7c1b77207 */ /* 0x040fe20003000000 */
[----:B------:R-:W-:-:S04]  /*3630*/  FMUL.FTZ R193, R193, R19 ;  /* 0x00000013c1c17220 */ /* 0x000fc80000410000 */
[----:B------:R-:W-:Y:S01]  /*3640*/  FFMA.FTZ R59, R193, R189, R59 ;  /* 0x000000bdc13b7223 */ /* 0x000fe2000001003b */
[----:B------:R-:W-:Y:S02]  /*3650*/  FMUL.FTZ R193, R215, R193 ;  /* 0x000000c1d7c17220 */ /* 0x000fe40000410000 */
[----:B------:R-:W4:Y:S01]  /*3660*/  LDL R215, [R1+0xd8] ;  /* 0x0000d80001d77983 */ /* 0x000f220000100800 */
[----:B------:R-:W-:Y:S01]  /*3670*/  FFMA.FTZ R58, R192, R196, R58 ;  /* 0x000000c4c03a7223 */ /* 0x000fe2000001003a */
[----:B--2---:R-:W-:Y:S02]  /*3680*/  FMUL.FTZ R189, R216, R192 ;  /* 0x000000c0d8bd7220 */ /* 0x004fe40000410000 */
[----:B------:R-:W2:Y:S01]  /*3690*/  LDL R216, [R1+0xdc] ;  /* 0x0000dc0001d87983 */ /* 0x000ea20000100800 */
[-CC-:B------:R-:W-:Y:S02]  /*36a0*/  FFMA.FTZ R192, R218, R194.reuse, R195.reuse ;  /* 0x000000c2dac07223 */ /* 0x180fe400000100c3 */
[----:B------:R-:W-:Y:S01]  /*36b0*/  F2FP.F16.F32.PACK_AB R189, R193, R189 ;  /* 0x000000bdc1bd723e */ /* 0x000fe200000000ff */
[----:B------:R-:W-:Y:S01]  /*36c0*/  FFMA.FTZ R193, R217, R194, R195 ;  /* 0x000000c2d9c17223 */ /* 0x000fe200000100c3 */
[----:B------:R-:W-:-:S02]  /*36d0*/  FADD.FTZ R192, R198, -R192 ;  /* 0x800000c0c6c07221 */ /* 0x000fc40000010000 */
[----:B------:R-:W2:Y:S01]  /*36e0*/  LDL R198, [R1+0xd4] ;  /* 0x0000d40001c67983 */ /* 0x000ea20000100800 */
[----:B------:R-:W-:-:S03]  /*36f0*/  FADD.FTZ R193, R197, -R193 ;  /* 0x800000c1c5c17221 */ /* 0x000fc60000010000 */
[----:B------:R-:W2:Y:S01]  /*3700*/  LDL R197, [R1+0xd0] ;  /* 0x0000d00001c57983 */ /* 0x000ea20000100800 */
[C---:B------:R-:W-:Y:S01]  /*3710*/  FMUL.FTZ R193, R18.reuse, R193 ;  /* 0x000000c112c17220 */ /* 0x040fe20000410000 */
[----:B------:R-:W-:-:S03]  /*3720*/  FMUL.FTZ R192, R18, R192 ;  /* 0x000000c012c07220 */ /* 0x000fc60000410000 */
[----:B------:R-:W-:Y:S01]  /*3730*/  @P5 FADD.FTZ R193, R145, R193 ;  /* 0x000000c191c15221 */ /* 0x000fe20000010000 */
[----:B------:R-:W-:Y:S01]  /*3740*/  @P5 FADD.FTZ R192, R144, R192 ;  /* 0x000000c090c05221 */ /* 0x000fe20000010000 */
[--C-:B------:R-:W-:Y:S02]  /*3750*/  HADD2.F32 R196, -RZ, R190.reuse.H0_H0 ;  /* 0x200000beffc47230 */ /* 0x100fe40000004100 */
[----:B------:R-:W-:Y:S01]  /*3760*/  HADD2.F32 R190, -RZ, R190.H1_H1 ;  /* 0x300000beffbe7230 */ /* 0x000fe20000004100 */
[C---:B------:R-:W-:Y:S01]  /*3770*/  SEL R185, R193.reuse, R185, P6 ;  /* 0x000000b9c1b97207 */ /* 0x040fe20003000000 */
[-C--:B------:R-:W-:Y:S01]  /*3780*/  FMUL.FTZ R193, R193, R19.reuse ;  /* 0x00000013c1c17220 */ /* 0x080fe20000410000 */
[C---:B------:R-:W-:Y:S01]  /*3790*/  SEL R184, R192.reuse, R184, P6 ;  /* 0x000000b8c0b87207 */ /* 0x040fe20003000000 */
[----:B------:R-:W-:Y:S02]  /*37a0*/  FMUL.FTZ R192, R192, R19 ;  /* 0x00000013c0c07220 */ /* 0x000fe40000410000 */
[----:B------:R-:W-:-:S02]  /*37b0*/  FFMA.FTZ R53, R193, R190, R53 ;  /* 0x000000bec1357223 */ /* 0x000fc40000010035 */
[----:B------:R-:W-:Y:S01]  /*37c0*/  FFMA.FTZ R52, R192, R196, R52 ;  /* 0x000000c4c0347223 */ /* 0x000fe20000010034 */
[----:B------:R-:W-:-:S04]  /*37d0*/  FFMA.FTZ R196, R214, R194, R195 ;  /* 0x000000c2d6c47223 */ /* 0x000fc800000100c3 */
[----:B---3--:R-:W-:-:S04]  /*37e0*/  FADD.FTZ R196, R204, -R196 ;  /* 0x800000c4ccc47221 */ /* 0x008fc80000010000 */
[----:B------:R-:W-:Y:S01]  /*37f0*/  FMUL.FTZ R196, R18, R196 ;  /* 0x000000c412c47220 */ /* 0x000fe20000410000 */
[----:B----4-:R-:W-:-:S03]  /*3800*/  FMUL.FTZ R193, R215, R193 ;  /* 0x000000c1d7c17220 */ /* 0x010fc60000410000 */
        /* <DEDUP_REMOVED lines=8> */
[----:B------:R-:W-:Y:S02]  /*3890*/  ISETP.NE.U32.AND P5, PT, RZ, UR14, PT ;  /* 0x0000000eff007c0c */ /* 0x000fe4000bfa5070 */
[----:B------:R-:W-:Y:S01]  /*38a0*/  F2FP.F16.F32.PACK_AB R190, R193, R190 ;  /* 0x000000bec1be723e */ /* 0x000fe200000000ff */
[----:B------:R-:W-:Y:S01]  /*38b0*/  HADD2.F32 R193, -RZ, R191.H0_H0 ;  /* 0x200000bfffc17230 */ /* 0x000fe20000004100 */
[----:B------:R-:W-:-:S04]  /*38c0*/  ISETP.NE.AND.EX P5, PT, RZ, UR15, PT, P5 ;  /* 0x0000000fff007c0c */ /* 0x000fc8000bfa5350 */
[----:B------:R-:W-:Y:S01]  /*38d0*/  FFMA.FTZ R54, R196, R193, R54 ;  /* 0x000000c1c4367223 */ /* 0x000fe20000010036 */
[----:B------:R-:W-:Y:S02]  /*38e0*/  HADD2.F32 R193, -RZ, R191.H1_H1 ;  /* 0x300000bfffc17230 */ /* 0x000fe40000004100 */
[C---:B------:R-:W-:Y:S01]  /*38f0*/  FMUL.FTZ R191, R192.reuse, R19 ;  /* 0x00000013c0bf7220 */ /* 0x040fe20000410000 */
[----:B------:R-:W-:-:S03]  /*3900*/  SEL R187, R192, R187, P6 ;  /* 0x000000bbc0bb7207 */ /* 0x000fc60003000000 */
[----:B------:R-:W-:Y:S02]  /*3910*/  FFMA.FTZ R55, R191, R193, R55 ;  /* 0x000000c1bf377223 */ /* 0x000fe40000010037 */
[----:B------:R-:W0:Y:S02]  /*3920*/  @P5 LDC.64 R192, c[0x0][0x308] ;  /* 0x0000c200ffc05b82 */ /* 0x000e240000000a00 */
[----:B0-----:R-:W-:-:S05]  /*3930*/  @P5 IMAD.WIDE.U32 R192, R200, 0x20, R192 ;  /* 0x00000020c8c05825 */ /* 0x001fca00078e00c0 */
[----:B------:R-:W-:Y:S04]  /*3940*/  @P5 STG.E.128 desc[UR4][R192.64], R180 ;  /* 0x000000b4c0005986 */ /* 0x000fe8000c101d04 */
[----:B------:R0:W-:Y:S02]  /*3950*/  @P5 STG.E.128 desc[UR4][R192.64+0x10], R184 ;  /* 0x000010b8c0005986 */ /* 0x0001e4000c101d04 */
[----:B0-----:R-:W0:Y:S01]  /*3960*/  LDC.64 R192, c[0x0][0x2f8] ;  /* 0x0000be00ffc07b82 */ /* 0x001e220000000a00 */
[----:B------:R-:W-:Y:S01]  /*3970*/  FMUL.FTZ R196, R198, R196 ;  /* 0x000000c4c6c47220 */ /* 0x000fe20000410000 */
[----:B------:R-:W-:-:S05]  /*3980*/  FMUL.FTZ R191, R197, R191 ;  /* 0x000000bfc5bf7220 */ /* 0x000fca0000410000 */
[----:B------:R-:W-:Y:S01]  /*3990*/  F2FP.F16.F32.PACK_AB R191, R191, R196 ;  /* 0x000000c4bfbf723e */ /* 0x000fe200000000ff */
[----:B0-----:R-:W-:-:S05]  /*39a0*/  IMAD.WIDE.U32 R192, R200, 0x10, R192 ;  /* 0x00000010c8c07825 */ /* 0x001fca00078e00c0 */
[----:B------:R0:W-:Y:S01]  /*39b0*/  STG.E.128 desc[UR4][R192.64], R188 ;  /* 0x000000bcc0007986 */ /* 0x0001e2000c101d04 */
[----:B------:R-:W-:-:S07]  /*39c0*/  IADD3 R200, R200, 0x20, RZ ;  /* 0x00000020c8c87810 */ /* 0x000fce0007ffe0ff */
.L_x_10639:
[----:B------:R-:W-:Y:S05]  /*39d0*/  BSYNC B1 ;  /* 0x0000000000017941 */ /* 0x000fea0003800000 */
.L_x_10638:
[----:B------:R-:W-:Y:S04]  /*39e0*/  BSSY B1, `(.L_x_10640) ;  /* 0x000006e000017945 */ /* 0x000fe80003800000 */
[----:B------:R-:W-:Y:S05]  /*39f0*/  @!P1 BRA `(.L_x_10641) ;  /* 0x0000000400b09947 */ /* 0x000fea0003800000 */
[----:B0-----:R-:W0:Y:S01]  /*3a00*/  LDC.64 R188, c[0x0][0x220] ;  /* 0x00008800ffbc7b82 */ /* 0x001e220000000a00 */
[----:B------:R-:W3:Y:S04]  /*3a10*/  LDL R193, [R1+0x3c] ;  /* 0x00003c0001c17983 */ /* 0x000ee80000100800 */
[----:B------:R-:W4:Y:S04]  /*3a20*/  LDL R196, [R1+0x14] ;  /* 0x0000140001c47983 */ /* 0x000f280000100800 */
[----:B------:R-:W4:Y:S04]  /*3a30*/  LDL R204, [R1+0xcc] ;  /* 0x0000cc0001cc7983 */ /* 0x000f280000100800 */
[----:B--2---:R-:W2:Y:S04]  /*3a40*/  LDL R215, [R1+0x10] ;  /* 0x0000100001d77983 */ /* 0x004ea80000100800 */
[----:B------:R-:W2:Y:S01]  /*3a50*/  LDL R197, [R1+0xc8] ;  /* 0x0000c80001c57983 */ /* 0x000ea20000100800 */
[----:B------:R-:W-:Y:S01]  /*3a60*/  ISETP.NE.U32.AND P5, PT, RZ, UR8, PT ;  /* 0x00000008ff007c0c */ /* 0x000fe2000bfa5070 */
[----:B------:R-:W-:-:S02]  /*3a70*/  FFMA.FTZ R192, R223, R194, R195 ;  /* 0x000000c2dfc07223 */ /* 0x000fc400000100c3 */
[----:B------:R-:W2:Y:S01]  /*3a80*/  LDL R199, [R1+0xc] ;  /* 0x00000c0001c77983 */ /* 0x000ea20000100800 */
[----:B0-----:R-:W-:-:S03]  /*3a90*/  IMAD.WIDE.U32 R188, R200, 0x10, R188 ;  /* 0x00000010c8bc7825 */ /* 0x001fc600078e00bc */
[----:B------:R-:W2:Y:S04]  /*3aa0*/  LDL R198, [R1+0x8] ;  /* 0x0000080001c67983 */ /* 0x000ea80000100800 */
[----:B------:R-:W2:Y:S01]  /*3ab0*/  LDG.E.128 R188, desc[UR4][R188.64] ;  /* 0x00000004bcbc7981 */ /* 0x000ea2000c1e1d00 */
[----:B------:R-:W-:Y:S02]  /*3ac0*/  ISETP.NE.AND.EX P5, PT, RZ, UR9, PT, P5 ;  /* 0x00000009ff007c0c */ /* 0x000fe4000bfa5350 */
[----:B------:R-:W-:-:S04]  /*3ad0*/  ISETP.NE.U32.AND P6, PT, RZ, UR14, PT ;  /* 0x0000000eff007c0c */ /* 0x000fc8000bfc5070 */
[----:B------:R-:W-:Y:S01]  /*3ae0*/  ISETP.NE.AND.EX P6, PT, RZ, UR15, PT, P6 ;  /* 0x0000000fff007c0c */ /* 0x000fe2000bfc5360 */
[----:B---3--:R-:W-:Y:S01]  /*3af0*/  FADD.FTZ R192, R193, -R192 ;  /* 0x800000c0c1c07221 */ /* 0x008fe20000010000 */
[----:B------:R-:W-:-:S04]  /*3b00*/  FFMA.FTZ R193, R212, R194, R195 ;  /* 0x000000c2d4c17223 */ /* 0x000fc800000100c3 */
[----:B----4-:R-:W-:Y:S01]  /*3b10*/  FADD.FTZ R193, R196, -R193 ;  /* 0x800000c1c4c17221 */ /* 0x010fe20000010000 */
[----:B-----5:R-:W-:-:S03]  /*3b20*/  FMUL.FTZ R192, R18, R192 ;  /* 0x000000c012c07220 */ /* 0x020fc60000410000 */
[----:B------:R-:W-:Y:S01]  /*3b30*/  FMUL.FTZ R193, R18, R193 ;  /* 0x000000c112c17220 */ /* 0x000fe20000410000 */
[----:B------:R-:W-:-:S03]  /*3b40*/  @P5 FADD.FTZ R192, R148, R192 ;  /* 0x000000c094c05221 */ /* 0x000fc60000010000 */
[----:B------:R-:W-:Y:S02]  /*3b50*/  @P5 FADD.FTZ R193, R149, R193 ;  /* 0x000000c195c15221 */ /* 0x000fe40000010000 */
[C---:B------:R-:W-:Y:S01]  /*3b60*/  SEL R180, R192.reuse, R180, P6 ;  /* 0x000000b4c0b47207 */ /* 0x040fe20003000000 */
[----:B------:R-:W-:Y:S02]  /*3b70*/  FMUL.FTZ R192, R192, R19 ;  /* 0x00000013c0c07220 */ /* 0x000fe40000410000 */
[C---:B------:R-:W-:Y:S01]  /*3b80*/  SEL R181, R193.reuse, R181, P6 ;  /* 0x000000b5c1b57207 */ /* 0x040fe20003000000 */
[----:B------:R-:W-:Y:S01]  /*3b90*/  FMUL.FTZ R193, R193, R19 ;  /* 0x00000013c1c17220 */ /* 0x000fe20000410000 */
[--C-:B--2---:R-:W-:Y:S02]  /*3ba0*/  HADD2.F32 R196, -RZ, R188.reuse.H0_H0 ;  /* 0x200000bcffc47230 */ /* 0x104fe40000004100 */
[----:B------:R-:W-:-:S05]  /*3bb0*/  HADD2.F32 R188, -RZ, R188.H1_H1 ;  /* 0x300000bcffbc7230 */ /* 0x000fca0000004100 */
[----:B------:R-:W-:Y:S01]  /*3bc0*/  FFMA.FTZ R49, R193, R188, R49 ;  /* 0x000000bcc1317223 */ /* 0x000fe20000010031 */
[----:B------:R-:W-:Y:S02]  /*3bd0*/  FMUL.FTZ R188, R204, R192 ;  /* 0x000000c0ccbc7220 */ /* 0x000fe40000410000 */
[----:B------:R-:W2:Y:S01]  /*3be0*/  LDL R204, [R1+0xc4] ;  /* 0x0000c40001cc7983 */ /* 0x000ea20000100800 */
[----:B------:R-:W-:Y:S01]  /*3bf0*/  FFMA.FTZ R48, R192, R196, R48 ;  /* 0x000000c4c0307223 */ /* 0x000fe20000010030 */
[----:B------:R-:W-:-:S04]  /*3c00*/  FFMA.FTZ R192, R211, R194, R195 ;  /* 0x000000c2d3c07223 */ /* 0x000fc800000100c3 */
[----:B------:R-:W-:Y:S02]  /*3c10*/  FADD.FTZ R192, R215, -R192 ;  /* 0x800000c0d7c07221 */ /* 0x000fe40000010000 */
[----:B------:R-:W3:Y:S01]  /*3c20*/  LDL R215, [R1+0xc0] ;  /* 0x0000c00001d77983 */ /* 0x000ee20000100800 */
[----:B------:R-:W-:-:S03]  /*3c30*/  FMUL.FTZ R193, R197, R193 ;  /* 0x000000c1c5c17220 */ /* 0x000fc60000410000 */
[----:B------:R-:W4:Y:S02]  /*3c40*/  LDL R197, [R1+0x4] ;  /* 0x0000040001c57983 */ /* 0x000f240000100800 */
[----:B------:R-:W-:Y:S01]  /*3c50*/  F2FP.F16.F32.PACK_AB R188, R193, R188 ;  /* 0x000000bcc1bc723e */ /* 0x000fe200000000ff */
[----:B------:R-:W-:-:S04]  /*3c60*/  FFMA.FTZ R193, R210, R194, R195 ;  /* 0x000000c2d2c17223 */ /* 0x000fc800000100c3 */
[----:B------:R-:W-:Y:S01]  /*3c70*/  FADD.FTZ R193, R199, -R193 ;  /* 0x800000c1c7c17221 */ /* 0x000fe20000010000 */
[C---:B------:R-:W-:Y:S01]  /*3c80*/  FMUL.FTZ R192, R18.reuse, R192 ;  /* 0x000000c012c07220 */ /* 0x040fe20000410000 */
[----:B------:R-:W-:Y:S01]  /*3c90*/  HADD2.F32 R196, -RZ, R189.H0_H0 ;  /* 0x200000bdffc47230 */ /* 0x000fe20000004100 */
[----:B------:R-:W4:Y:S01]  /*3ca0*/  LDL R199, [R1] ;  /* 0x0000000001c77983 */ /* 0x000f220000100800 */
[----:B------:R-:W-:Y:S01]  /*3cb0*/  FMUL.FTZ R193, R18, R193 ;  /* 0x000000c112c17220 */ /* 0x000fe20000410000 */
[----:B------:R-:W-:-:S03]  /*3cc0*/  @P5 FADD.FTZ R192, R150, R192 ;  /* 0x000000c096c05221 */ /* 0x000fc60000010000 */
[----:B------:R-:W-:Y:S01]  /*3cd0*/  @P5 FADD.FTZ R193, R151, R193 ;  /* 0x000000c197c15221 */ /* 0x000fe20000010000 */
[----:B------:R-:W-:Y:S01]  /*3ce0*/  HADD2.F32 R189, -RZ, R189.H1_H1 ;  /* 0x300000bdffbd7230 */ /* 0x000fe20000004100 */
[C---:B------:R-:W-:Y:S01]  /*3cf0*/  SEL R182, R192.reuse, R182, P6 ;  /* 0x000000b6c0b67207 */ /* 0x040fe20003000000 */
[----:B------:R-:W-:Y:S02]  /*3d00*/  FMUL.FTZ R192, R192, R19 ;  /* 0x00000013c0c07220 */ /* 0x000fe40000410000 */
[C---:B------:R-:W-:Y:S01]  /*3d10*/  SEL R183, R193.reuse, R183, P6 ;  /* 0x000000b7c1b77207 */ /* 0x040fe20003000000 */
[----:B------:R-:W-:Y:S01]  /*3d20*/  FMUL.FTZ R193, R193, R19 ;  /* 0x00000013c1c17220 */ /* 0x000fe20000410000 */
[----:B------:R-:W-:Y:S02]  /*3d30*/  FFMA.FTZ R50, R192, R196, R50 ;  /* 0x000000c4c0327223 */ /* 0x000fe40000010032 */
[----:B------:R-:W4:Y:S01]  /*3d40*/  LDL R196, [R1+0xb8] ;  /* 0x0000b80001c47983 */ /* 0x000f220000100800 */
[----:B------:R-:W-:Y:S01]  /*3d50*/  FFMA.FTZ R51, R193, R189, R51 ;  /* 0x000000bdc1337223 */ /* 0x000fe20000010033 */
[----:B--2---:R-:W-:-:S02]  /*3d60*/  FMUL.FTZ R189, R204, R192 ;  /* 0x000000c0ccbd7220 */ /* 0x004fc40000410000 */
[----:B------:R-:W2:Y:S01]  /*3d70*/  LDL R204, [R1+0xbc] ;  /* 0x0000bc0001cc7983 */ /* 0x000ea20000100800 */
[----:B------:R-:W-:-:S04]  /*3d80*/  FFMA.FTZ R192, R209, R194, R195 ;  /* 0x000000c2d1c07223 */ /* 0x000fc800000100c3 */
[----:B------:R-:W-:Y:S01]  /*3d90*/  FADD.FTZ R192, R198, -R192 ;  /* 0x800000c0c6c07221 */ /* 0x000fe20000010000 */
[----:B---3--:R-:W-:Y:S01]  /*3da0*/  FMUL.FTZ R193, R215, R193 ;  /* 0x000000c1d7c17220 */ /* 0x008fe20000410000 */
[----:B------:R-:W3:Y:S02]  /*3db0*/  LDL R198, [R1+0xb4] ;  /* 0x0000b40001c67983 */ /* 0x000ee40000100800 */
[----:B------:R-:W-:-:S04]  /*3dc0*/  FMUL.FTZ R192, R18, R192 ;  /* 0x000000c012c07220 */ /* 0x000fc80000410000 */
[----:B------:R-:W-:Y:S01]  /*3dd0*/  @P5 FADD.FTZ R192, R152, R192 ;  /* 0x000000c098c05221 */ /* 0x000fe20000010000 */
[----:B------:R-:W-:Y:S01]  /*3de0*/  F2FP.F16.F32.PACK_AB R189, R193, R189 ;  /* 0x000000bdc1bd723e */ /* 0x000fe200000000ff */
[----:B------:R-:W-:-:S03]  /*3df0*/  HADD2.F32 R193, -RZ, R190.H0_H0 ;  /* 0x200000beffc17230 */ /* 0x000fc60000004100 */
[C---:B------:R-:W-:Y:S01]  /*3e00*/  SEL R184, R192.reuse, R184, P6 ;  /* 0x000000b8c0b87207 */ /* 0x040fe20003000000 */
[----:B------:R-:W-:-:S04]  /*3e10*/  FMUL.FTZ R192, R192, R19 ;  /* 0x00000013c0c07220 */ /* 0x000fc80000410000 */
[----:B------:R-:W-:Y:S01]  /*3e20*/  FFMA.FTZ R44, R192, R193, R44 ;  /* 0x000000c1c02c7223 */ /* 0x000fe2000001002c */
[----:B------:R-:W-:-:S04]  /*3e30*/  FFMA.FTZ R193, R208, R194, R195 ;  /* 0x000000c2d0c17223 */ /* 0x000fc800000100c3 */
[----:B----4-:R-:W-:Y:S02]  /*3e40*/  FADD.FTZ R193, R197, -R193 ;  /* 0x800000c1c5c17221 */ /* 0x010fe40000010000 */
[----:B------:R-:W4:Y:S02]  /*3e50*/  LDL R197, [R1+0xb0] ;  /* 0x0000b00001c57983 */ /* 0x000f240000100800 */
[----:B------:R-:W-:-:S04]  /*3e60*/  FMUL.FTZ R193, R18, R193 ;  /* 0x000000c112c17220 */ /* 0x000fc80000410000 */
[----:B------:R-:W-:Y:S01]  /*3e70*/  @P5 FADD.FTZ R193, R153, R193 ;  /* 0x000000c199c15221 */ /* 0x000fe20000010000 */
[----:B------:R-:W-:-:S04]  /*3e80*/  HADD2.F32 R190, -RZ, R190.H1_H1 ;  /* 0x300000beffbe7230 */ /* 0x000fc80000004100 */
[C---:B------:R-:W-:Y:S01]  /*3e90*/  SEL R185, R193.reuse, R185, P6 ;  /* 0x000000b9c1b97207 */ /* 0x040fe20003000000 */
[----:B------:R-:W-:-:S04]  /*3ea0*/  FMUL.FTZ R193, R193, R19 ;  /* 0x00000013c1c17220 */ /* 0x000fc80000410000 */
[----:B------:R-:W-:Y:S01]  /*3eb0*/  FFMA.FTZ R45, R193, R190, R45 ;  /* 0x000000bec12d7223 */ /* 0x000fe2000001002d */
[----:B------:R-:W-:Y:S01]  /*3ec0*/  FMUL.FTZ R193, R196, R193 ;  /* 0x000000c1c4c17220 */ /* 0x000fe20000410000 */
[----:B------:R-:W-:-:S04]  /*3ed0*/  FFMA.FTZ R196, R207, R194, R195 ;  /* 0x000000c2cfc47223 */ /* 0x000fc800000100c3 */
        /* <DEDUP_REMOVED lines=10> */
[----:B------:R-:W-:-:S04]  /*3f80*/  ISETP.NE.U32.AND P5, PT, RZ, UR14, PT ;  /* 0x0000000eff007c0c */ /* 0x000fc8000bfa5070 */
[----:B------:R-:W-:Y:S02]  /*3f90*/  ISETP.NE.AND.EX P5, PT, RZ, UR15, PT, P5 ;  /* 0x0000000fff007c0c */ /* 0x000fe4000bfa5350 */
[----:B------:R-:W-:Y:S01]  /*3fa0*/  F2FP.F16.F32.PACK_AB R190, R193, R190 ;  /* 0x000000bec1be723e */ /* 0x000fe200000000ff */
[----:B------:R-:W-:Y:S01]  /*3fb0*/  HADD2.F32 R193, -RZ, R191.H0_H0 ;  /* 0x200000bfffc17230 */ /* 0x000fe20000004100 */
[----:B------:R-:W-:-:S04]  /*3fc0*/  SEL R187, R192, R187, P6 ;  /* 0x000000bbc0bb7207 */ /* 0x000fc80003000000 */
[----:B------:R-:W-:Y:S01]  /*3fd0*/  FFMA.FTZ R46, R196, R193, R46 ;  /* 0x000000c1c42e7223 */ /* 0x000fe2000001002e */
[----:B------:R-:W-:Y:S02]  /*3fe0*/  HADD2.F32 R193, -RZ, R191.H1_H1 ;  /* 0x300000bfffc17230 */ /* 0x000fe40000004100 */
[----:B------:R-:W-:Y:S02]  /*3ff0*/  FMUL.FTZ R191, R192, R19 ;  /* 0x00000013c0bf7220 */ /* 0x000fe40000410000 */
[C---:B------:R-:W-:Y:S02]  /*4000*/  @P5 LEA R192, P6, R200.reuse, UR14, 0x5 ;  /* 0x0000000ec8c05c11 */ /* 0x040fe4000f8c28ff */
[----:B------:R-:W-:Y:S02]  /*4010*/  FFMA.FTZ R47, R191, R193, R47 ;  /* 0x000000c1bf2f7223 */ /* 0x000fe4000001002f */
[----:B------:R-:W-:Y:S01]  /*4020*/  @P5 LEA.HI.X R193, R200, UR15, RZ, 0x5, P6 ;  /* 0x0000000fc8c15c11 */ /* 0x000fe2000b0f2cff */
[----:B---3--:R-:W-:Y:S01]  /*4030*/  FMUL.FTZ R196, R198, R196 ;  /* 0x000000c4c6c47220 */ /* 0x008fe20000410000 */
[----:B----4-:R-:W-:-:S03]  /*4040*/  FMUL.FTZ R191, R197, R191 ;  /* 0x000000bfc5bf7220 */ /* 0x010fc60000410000 */
[----:B------:R-:W-:Y:S04]  /*4050*/  @P5 STG.E.128 desc[UR4][R192.64], R180 ;  /* 0x000000b4c0005986 */ /* 0x000fe8000c101d04 */
[----:B------:R0:W-:Y:S01]  /*4060*/  @P5 STG.E.128 desc[UR4][R192.64+0x10], R184 ;  /* 0x000010b8c0005986 */ /* 0x0001e2000c101d04 */
[----:B------:R-:W-:Y:S02]  /*4070*/  F2FP.F16.F32.PACK_AB R191, R191, R196 ;  /* 0x000000c4bfbf723e */ /* 0x000fe400000000ff */
[----:B0-----:R-:W-:-:S04]  /*4080*/  LEA R192, P5, R200, UR16, 0x4 ;  /* 0x00000010c8c07c11 */ /* 0x001fc8000f8a20ff */
[----:B------:R-:W-:-:S05]  /*4090*/  LEA.HI.X R193, R200, UR17, RZ, 0x4, P5 ;  /* 0x00000011c8c17c11 */ /* 0x000fca000a8f24ff */
[----:B------:R3:W-:Y:S01]  /*40a0*/  STG.E.128 desc[UR4][R192.64], R188 ;  /* 0x000000bcc0007986 */ /* 0x0007e2000c101d04 */
[----:B------:R-:W-:-:S07]  /*40b0*/  IADD3 R200, R200, 0x20, RZ ;  /* 0x00000020c8c87810 */ /* 0x000fce0007ffe0ff */
.L_x_10641:
[----:B------:R-:W-:Y:S05]  /*40c0*/  BSYNC B1 ;  /* 0x0000000000017941 */ /* 0x000fea0003800000 */
.L_x_10640:
[----:B------:R-:W-:Y:S04]  /*40d0*/  BSSY B1, `(.L_x_10642) ;  /* 0x0000068000017945 */ /* 0x000fe80003800000 */
[----:B------:R-:W-:Y:S05]  /*40e0*/  @!P2 BRA `(.L_x_10643) ;  /* 0x000000040098a947 */ /* 0x000fea0003800000 */
[----:B0--3--:R-:W0:Y:S01]  /*40f0*/  LDC.64 R188, c[0x0][0x220] ;  /* 0x00008800ffbc7b82 */ /* 0x009e220000000a00 */
[----:B------:R-:W3:Y:S04]  /*4100*/  LDL R193, [R1+0x38] ;  /* 0x0000380001c17983 */ /* 0x000ee80000100800 */
[----:B------:R-:W4:Y:S04]  /*4110*/  LDL R204, [R1+0xac] ;  /* 0x0000ac0001cc7983 */ /* 0x000f280000100800 */
[----:B------:R-:W2:Y:S04]  /*4120*/  LDL R199, [R1+0xa8] ;  /* 0x0000a80001c77983 */ /* 0x000ea80000100800 */
[----:B------:R-:W2:Y:S04]  /*4130*/  LDL R198, [R1+0xa4] ;  /* 0x0000a40001c67983 */ /* 0x000ea80000100800 */
[----:B------:R-:W2:Y:S01]  /*4140*/  LDL R197, [R1+0xa0] ;  /* 0x0000a00001c57983 */ /* 0x000ea20000100800 */
[----:B0-----:R-:W-:-:S06]  /*4150*/  IMAD.WIDE.U32 R188, R200, 0x10, R188 ;  /* 0x00000010c8bc7825 */ /* 0x001fcc00078e00bc */
[----:B------:R-:W4:Y:S01]  /*4160*/  LDG.E.128 R188, desc[UR4][R188.64] ;  /* 0x00000004bcbc7981 */ /* 0x000f22000c1e1d00 */
[----:B------:R-:W-:Y:S01]  /*4170*/  ISETP.NE.U32.AND P5, PT, RZ, UR8, PT ;  /* 0x00000008ff007c0c */ /* 0x000fe2000bfa5070 */
[----:B------:R-:W-:-:S03]  /*4180*/  FFMA.FTZ R192, R222, R194, R195 ;  /* 0x000000c2dec07223 */ /* 0x000fc600000100c3 */
[----:B------:R-:W-:Y:S02]  /*4190*/  ISETP.NE.AND.EX P5, PT, RZ, UR9, PT, P5 ;  /* 0x00000009ff007c0c */ /* 0x000fe4000bfa5350 */
[----:B------:R-:W-:-:S04]  /*41a0*/  ISETP.NE.U32.AND P6, PT, RZ, UR14, PT ;  /* 0x0000000eff007c0c */ /* 0x000fc8000bfc5070 */
[----:B------:R-:W-:Y:S01]  /*41b0*/  ISETP.NE.AND.EX P6, PT, RZ, UR15, PT, P6 ;  /* 0x0000000fff007c0c */ /* 0x000fe2000bfc5360 */
[----:B---3--:R-:W-:Y:S01]  /*41c0*/  FADD.FTZ R192, R193, -R192 ;  /* 0x800000c0c1c07221 */ /* 0x008fe20000010000 */
[----:B------:R-:W-:-:S04]  /*41d0*/  FFMA.FTZ R193, R205, R194, R195 ;  /* 0x000000c2cdc17223 */ /* 0x000fc800000100c3 */
[----:B------:R-:W-:Y:S01]  /*41e0*/  FADD.FTZ R193, R251, -R193 ;  /* 0x800000c1fbc17221 */ /* 0x000fe20000010000 */
        /* <DEDUP_REMOVED lines=8> */
[--C-:B----4-:R-:W-:Y:S02]  /*4270*/  HADD2.F32 R196, -RZ, R188.reuse.H0_H0 ;  /* 0x200000bcffc47230 */ /* 0x110fe40000004100 */
[----:B------:R-:W-:-:S05]  /*4280*/  HADD2.F32 R188, -RZ, R188.H1_H1 ;  /* 0x300000bcffbc7230 */ /* 0x000fca0000004100 */
[----:B------:R-:W-:Y:S01]  /*4290*/  FFMA.FTZ R41, R193, R188, R41 ;  /* 0x000000bcc1297223 */ /* 0x000fe20000010029 */
[----:B------:R-:W-:Y:S02]  /*42a0*/  FMUL.FTZ R188, R204, R192 ;  /* 0x000000c0ccbc7220 */ /* 0x000fe40000410000 */
[----:B------:R-:W3:Y:S01]  /*42b0*/  LDL R204, [R1+0x9c] ;  /* 0x00009c0001cc7983 */ /* 0x000ee20000100800 */
[----:B--2---:R-:W-:Y:S01]  /*42c0*/  FMUL.FTZ R193, R199, R193 ;  /* 0x000000c1c7c17220 */ /* 0x004fe20000410000 */
[----:B------:R-:W-:Y:S01]  /*42d0*/  FFMA.FTZ R40, R192, R196, R40 ;  /* 0x000000c4c0287223 */ /* 0x000fe20000010028 */
[--C-:B------:R-:W-:Y:S01]  /*42e0*/  FFMA.FTZ R192, R203, R194, R195.reuse ;  /* 0x000000c2cbc07223 */ /* 0x100fe200000100c3 */
[----:B------:R-:W2:Y:S02]  /*42f0*/  LDL R199, [R1+0x98] ;  /* 0x0000980001c77983 */ /* 0x000ea40000100800 */
[----:B------:R-:W-:Y:S01]  /*4300*/  F2FP.F16.F32.PACK_AB R188, R193, R188 ;  /* 0x000000bcc1bc723e */ /* 0x000fe200000000ff */
[----:B------:R-:W-:Y:S01]  /*4310*/  FFMA.FTZ R193, R202, R194, R195 ;  /* 0x000000c2cac17223 */ /* 0x000fe200000100c3 */
[----:B------:R-:W-:-:S03]  /*4320*/  FADD.FTZ R192, R250, -R192 ;  /* 0x800000c0fac07221 */ /* 0x000fc60000010000 */
[----:B------:R-:W-:Y:S01]  /*4330*/  FADD.FTZ R193, R249, -R193 ;  /* 0x800000c1f9c17221 */ /* 0x000fe20000010000 */
[----:B------:R-:W-:-:S03]  /*4340*/  FMUL.FTZ R192, R18, R192 ;  /* 0x000000c012c07220 */ /* 0x000fc60000410000 */
[----:B------:R-:W-:Y:S01]  /*4350*/  FMUL.FTZ R193, R18, R193 ;  /* 0x000000c112c17220 */ /* 0x000fe20000410000 */
[----:B------:R-:W-:-:S03]  /*4360*/  @P5 FADD.FTZ R192, R158, R192 ;  /* 0x000000c09ec05221 */ /* 0x000fc60000010000 */
[----:B------:R-:W-:Y:S01]  /*4370*/  @P5 FADD.FTZ R193, R159, R193 ;  /* 0x000000c19fc15221 */ /* 0x000fe20000010000 */
[--C-:B------:R-:W-:Y:S01]  /*4380*/  HADD2.F32 R196, -RZ, R189.reuse.H0_H0 ;  /* 0x200000bdffc47230 */ /* 0x100fe20000004100 */
[C---:B------:R-:W-:Y:S01]  /*4390*/  SEL R182, R192.reuse, R182, P6 ;  /* 0x000000b6c0b67207 */ /* 0x040fe20003000000 */
[----:B------:R-:W-:Y:S02]  /*43a0*/  HADD2.F32 R189, -RZ, R189.H1_H1 ;  /* 0x300000bdffbd7230 */ /* 0x000fe40000004100 */
[C---:B------:R-:W-:Y:S01]  /*43b0*/  SEL R183, R193.reuse, R183, P6 ;  /* 0x000000b7c1b77207 */ /* 0x040fe20003000000 */
[-C--:B------:R-:W-:Y:S01]  /*43c0*/  FMUL.FTZ R193, R193, R19.reuse ;  /* 0x00000013c1c17220 */ /* 0x080fe20000410000 */
[----:B------:R-:W-:-:S03]  /*43d0*/  FMUL.FTZ R192, R192, R19 ;  /* 0x00000013c0c07220 */ /* 0x000fc60000410000 */
[----:B------:R-:W-:Y:S01]  /*43e0*/  FFMA.FTZ R43, R193, R189, R43 ;  /* 0x000000bdc12b7223 */ /* 0x000fe2000001002b */
[----:B------:R-:W-:Y:S01]  /*43f0*/  FMUL.FTZ R189, R198, R192 ;  /* 0x000000c0c6bd7220 */ /* 0x000fe20000410000 */
[----:B------:R-:W-:Y:S01]  /*4400*/  FMUL.FTZ R193, R197, R193 ;  /* 0x000000c1c5c17220 */ /* 0x000fe20000410000 */
[----:B------:R-:W4:Y:S04]  /*4410*/  LDL R198, [R1+0x94] ;  /* 0x0000940001c67983 */ /* 0x000f280000100800 */
[----:B------:R-:W4:Y:S01]  /*4420*/  LDL R197, [R1+0x90] ;  /* 0x0000900001c57983 */ /* 0x000f220000100800 */
[----:B------:R-:W-:Y:S01]  /*4430*/  FFMA.FTZ R42, R192, R196, R42 ;  /* 0x000000c4c02a7223 */ /* 0x000fe2000001002a */
[----:B------:R-:W-:-:S04]  /*4440*/  FFMA.FTZ R192, R3, R194, R195 ;  /* 0x000000c203c07223 */ /* 0x000fc800000100c3 */
[----:B------:R-:W-:-:S04]  /*4450*/  FADD.FTZ R192, R248, -R192 ;  /* 0x800000c0f8c07221 */ /* 0x000fc80000010000 */
        /* <DEDUP_REMOVED lines=8> */
[----:B------:R-:W-:-:S04]  /*44e0*/  FADD.FTZ R193, R247, -R193 ;  /* 0x800000c1f7c17221 */ /* 0x000fc80000010000 */
[----:B------:R-:W-:-:S04]  /*44f0*/  FMUL.FTZ R193, R18, R193 ;  /* 0x000000c112c17220 */ /* 0x000fc80000410000 */
[----:B------:R-:W-:Y:S01]  /*4500*/  @P5 FADD.FTZ R193, R161, R193 ;  /* 0x000000c1a1c15221 */ /* 0x000fe20000010000 */
[----:B------:R-:W-:-:S04]  /*4510*/  HADD2.F32 R190, -RZ, R190.H1_H1 ;  /* 0x300000beffbe7230 */ /* 0x000fc80000004100 */
        /* <DEDUP_REMOVED lines=9> */
[----:B---3--:R-:W-:Y:S01]  /*45b0*/  FMUL.FTZ R190, R204, R192 ;  /* 0x000000c0ccbe7220 */ /* 0x008fe20000410000 */
[----:B------:R-:W-:-:S04]  /*45c0*/  FFMA.FTZ R192, R6, R194, R195 ;  /* 0x000000c206c07223 */ /* 0x000fc800000100c3 */
[----:B------:R-:W-:-:S04]  /*45d0*/  FADD.FTZ R192, R245, -R192 ;  /* 0x800000c0f5c07221 */ /* 0x000fc80000010000 */
[----:B------:R-:W-:-:S04]  /*45e0*/  FMUL.FTZ R192, R18, R192 ;  /* 0x000000c012c07220 */ /* 0x000fc80000410000 */
[----:B------:R-:W-:Y:S01]  /*45f0*/  @P5 FADD.FTZ R192, R163, R192 ;  /* 0x000000c0a3c05221 */ /* 0x000fe20000010000 */
[----:B------:R-:W-:Y:S01]  /*4600*/  ISETP.NE.U32.AND P5, PT, RZ, UR14, PT ;  /* 0x0000000eff007c0c */ /* 0x000fe2000bfa5070 */
[----:B--2---:R-:W-:-:S03]  /*4610*/  FMUL.FTZ R193, R199, R193 ;  /* 0x000000c1c7c17220 */ /* 0x004fc60000410000 */
        /* <DEDUP_REMOVED lines=10> */
[----:B----4-:R-:W-:Y:S01]  /*46c0*/  FMUL.FTZ R196, R198, R196 ;  /* 0x000000c4c6c47220 */ /* 0x010fe20000410000 */
[----:B------:R-:W-:-:S03]  /*46d0*/  FMUL.FTZ R191, R197, R191 ;  /* 0x000000bfc5bf7220 */ /* 0x000fc60000410000 */
[----:B------:R-:W-:Y:S04]  /*46e0*/  @P5 STG.E.128 desc[UR4][R192.64], R180 ;  /* 0x000000b4c0005986 */ /* 0x000fe8000c101d04 */
[----:B------:R0:W-:Y:S01]  /*46f0*/  @P5 STG.E.128 desc[UR4][R192.64+0x10], R184 ;  /* 0x000010b8c0005986 */ /* 0x0001e2000c101d04 */
[----:B------:R-:W-:Y:S02]  /*4700*/  F2FP.F16.F32.PACK_AB R191, R191, R196 ;  /* 0x000000c4bfbf723e */ /* 0x000fe400000000ff */
[----:B0-----:R-:W-:-:S04]  /*4710*/  LEA R192, P5, R200, UR16, 0x4 ;  /* 0x00000010c8c07c11 */ /* 0x001fc8000f8a20ff */
[----:B------:R-:W-:-:S05]  /*4720*/  LEA.HI.X R193, R200, UR17, RZ, 0x4, P5 ;  /* 0x00000011c8c17c11 */ /* 0x000fca000a8f24ff */
[----:B------:R4:W-:Y:S01]  /*4730*/  STG.E.128 desc[UR4][R192.64], R188 ;  /* 0x000000bcc0007986 */ /* 0x0009e2000c101d04 */
[----:B------:R-:W-:-:S07]  /*4740*/  IADD3 R200, R200, 0x20, RZ ;  /* 0x00000020c8c87810 */ /* 0x000fce0007ffe0ff */
.L_x_10643:
[----:B------:R-:W-:Y:S05]  /*4750*/  BSYNC B1 ;  /* 0x0000000000017941 */ /* 0x000fea0003800000 */
.L_x_10642:
[----:B------:R-:W-:Y:S04]  /*4760*/  BSSY B1, `(.L_x_10644) ;  /* 0x0000068000017945 */ /* 0x000fe80003800000 */
[----:B------:R-:W-:Y:S05]  /*4770*/  @!P3 BRA `(.L_x_10645) ;  /* 0x000000040098b947 */ /* 0x000fea0003800000 */
[----:B0--34-:R-:W0:Y:S01]  /*4780*/  LDC.64 R188, c[0x0][0x220] ;  /* 0x00008800ffbc7b82 */ /* 0x019e220000000a00 */
        /* <DEDUP_REMOVED lines=101> */
.L_x_10645:
[----:B------:R-:W-:Y:S05]  /*4de0*/  BSYNC B1 ;  /* 0x0000000000017941 */ /* 0x000fea0003800000 */
.L_x_10644:
[----:B0--34-:R-:W3:Y:S01]  /*4df0*/  LDL R188, [R1+0x4c] ;  /* 0x00004c0001bc7983 */ /* 0x019ee20000100800 */
[----:B------:R-:W-:Y:S01]  /*4e00*/  BSSY B1, `(.L_x_10646) ;  /* 0x0000069000017945 */ /* 0x000fe20003800000 */
[----:B---3--:R-:W-:-:S13]  /*4e10*/  ISETP.NE.AND P5, PT, R188, RZ, PT ;  /* 0x000000ffbc00720c */ /* 0x008fda0003fa5270 */
[----:B------:R-:W-:Y:S05]  /*4e20*/  @!P5 BRA `(.L_x_10647) ;  /* 0x000000040098d947 */ /* 0x000fea0003800000 */
[----:B------:R-:W0:Y:S01]  /*4e30*/  LDC.64 R188, c[0x0][0x220] ;  /* 0x00008800ffbc7b82 */ /* 0x000e220000000a00 */
[----:B--2---:R-:W2:Y:S04]  /*4e40*/  LDL R215, [R1+0x6c] ;  /* 0x00006c0001d77983 */ /* 0x004ea80000100800 */
[----:B------:R-:W3:Y:S04]  /*4e50*/  LDL R204, [R1+0x68] ;  /* 0x0000680001cc7983 */ /* 0x000ee80000100800 */
[----:B------:R-:W4:Y:S04]  /*4e60*/  LDL R199, [R1+0x64] ;  /* 0x0000640001c77983 */ /* 0x000f280000100800 */
[----:B------:R-:W4:Y:S01]  /*4e70*/  LDL R198, [R1+0x60] ;  /* 0x0000600001c67983 */ /* 0x000f220000100800 */
[----:B------:R-:W-:Y:S01]  /*4e80*/  P2R R197, PR, RZ, 0x1 ;  /* 0x00000001ffc57803 */ /* 0x000fe20000000000 */
[----:B0-----:R-:W-:-:S06]  /*4e90*/  IMAD.WIDE.U32 R188, R200, 0x10, R188 ;  /* 0x00000010c8bc7825 */ /* 0x001fcc00078e00bc */
[----:B------:R-:W2:Y:S01]  /*4ea0*/  LDG.E.128 R188, desc[UR4][R188.64] ;  /* 0x00000004bcbc7981 */ /* 0x000ea2000c1e1d00 */
[----:B------:R-:W-:Y:S01]  /*4eb0*/  ISETP.NE.U32.AND P5, PT, RZ, UR8, PT ;  /* 0x00000008ff007c0c */ /* 0x000fe2000bfa5070 */
[-CC-:B------:R-:W-:Y:S01]  /*4ec0*/  FFMA.FTZ R192, R220, R194.reuse, R195.reuse ;  /* 0x000000c2dcc07223 */ /* 0x180fe200000100c3 */
[----:B------:R-:W-:Y:S01]  /*4ed0*/  FFMA.FTZ R193, R14, R194, R195 ;  /* 0x000000c20ec17223 */ /* 0x000fe200000100c3 */
[----:B------:R-:W-:Y:S02]  /*4ee0*/  ISETP.NE.U32.AND P6, PT, RZ, UR14, PT ;  /* 0x0000000eff007c0c */ /* 0x000fe4000bfc5070 */
[----:B------:R-:W-:Y:S01]  /*4ef0*/  ISETP.NE.AND.EX P5, PT, RZ, UR9, PT, P5 ;  /* 0x00000009ff007c0c */ /* 0x000fe2000bfa5350 */
[----:B------:R-:W-:Y:S01]  /*4f00*/  FADD.FTZ R192, R237, -R192 ;  /* 0x800000c0edc07221 */ /* 0x000fe20000010000 */
[----:B------:R-:W-:Y:S01]  /*4f10*/  FADD.FTZ R193, R236, -R193 ;  /* 0x800000c1ecc17221 */ /* 0x000fe20000010000 */
[----:B------:R-:W-:Y:S02]  /*4f20*/  ISETP.NE.AND.EX P6, PT, RZ, UR15, PT, P6 ;  /* 0x0000000fff007c0c */ /* 0x000fe4000bfc5360 */
[C---:B-----5:R-:W-:Y:S01]  /*4f30*/  FMUL.FTZ R192, R18.reuse, R192 ;  /* 0x000000c012c07220 */ /* 0x060fe20000410000 */
[----:B------:R-:W-:-:S07]  /*4f40*/  FMUL.FTZ R193, R18, R193 ;  /* 0x000000c112c17220 */ /* 0x000fce0000410000 */
[----:B------:R-:W-:Y:S01]  /*4f50*/  @P5 FADD.FTZ R192, R172, R192 ;  /* 0x000000c0acc05221 */ /* 0x000fe20000010000 */
[----:B------:R-:W-:-:S04]  /*4f60*/  @P5 FADD.FTZ R193, R173, R193 ;  /* 0x000000c1adc15221 */ /* 0x000fc80000010000 */
[C---:B------:R-:W-:Y:S01]  /*4f70*/  SEL R180, R192.reuse, R180, P6 ;  /* 0x000000b4c0b47207 */ /* 0x040fe20003000000 */
[----:B------:R-:W-:Y:S01]  /*4f80*/  FMUL.FTZ R192, R192, R19 ;  /* 0x00000013c0c07220 */ /* 0x000fe20000410000 */
[C---:B------:R-:W-:Y:S01]  /*4f90*/  SEL R181, R193.reuse, R181, P6 ;  /* 0x000000b5c1b57207 */ /* 0x040fe20003000000 */
[----:B------:R-:W-:Y:S01]  /*4fa0*/  FMUL.FTZ R193, R193, R19 ;  /* 0x00000013c1c17220 */ /* 0x000fe20000410000 */
[--C-:B--2---:R-:W-:Y:S02]  /*4fb0*/  HADD2.F32 R196, -RZ, R188.reuse.H0_H0 ;  /* 0x200000bcffc47230 */ /* 0x104fe40000004100 */
[----:B------:R-:W-:-:S03]  /*4fc0*/  HADD2.F32 R188, -RZ, R188.H1_H1 ;  /* 0x300000bcffbc7230 */ /* 0x000fc60000004100 */
[----:B------:R-:W-:Y:S01]  /*4fd0*/  FFMA.FTZ R24, R192, R196, R24 ;  /* 0x000000c4c0187223 */ /* 0x000fe20000010018 */
[----:B------:R-:W-:Y:S01]  /*4fe0*/  FMUL.FTZ R192, R215, R192 ;  /* 0x000000c0d7c07220 */ /* 0x000fe20000410000 */
[----:B------:R-:W-:Y:S01]  /*4ff0*/  FFMA.FTZ R25, R193, R188, R25 ;  /* 0x000000bcc1197223 */ /* 0x000fe20000010019 */
[----:B---3--:R-:W-:Y:S01]  /*5000*/  FMUL.FTZ R193, R204, R193 ;  /* 0x000000c1ccc17220 */ /* 0x008fe20000410000 */
[--C-:B------:R-:W-:Y:S01]  /*5010*/  FFMA.FTZ R188, R15, R194, R195.reuse ;  /* 0x000000c20fbc7223 */ /* 0x100fe200000100c3 */
[--C-:B------:R-:W-:Y:S01]  /*5020*/  HADD2.F32 R196, -RZ, R189.reuse.H0_H0 ;  /* 0x200000bdffc47230 */ /* 0x100fe20000004100 */
[----:B------:R-:W2:Y:S01]  /*5030*/  LDL R215, [R1+0x5c] ;  /* 0x00005c0001d77983 */ /* 0x000ea20000100800 */
[----:B------:R-:W-:Y:S01]  /*5040*/  HADD2.F32 R189, -RZ, R189.H1_H1 ;  /* 0x300000bdffbd7230 */ /* 0x000fe20000004100 */
[----:B------:R-:W-:Y:S01]  /*5050*/  F2FP.F16.F32.PACK_AB R192, R193, R192 ;  /* 0x000000c0c1c0723e */ /* 0x000fe200000000ff */
[----:B------:R-:W-:Y:S01]  /*5060*/  FFMA.FTZ R193, R16, R194, R195 ;  /* 0x000000c210c17223 */ /* 0x000fe200000100c3 */
[----:B------:R-:W-:Y:S01]  /*5070*/  FADD.FTZ R188, R235, -R188 ;  /* 0x800000bcebbc7221 */ /* 0x000fe20000010000 */
[----:B------:R-:W3:Y:S02]  /*5080*/  LDL R204, [R1+0x58] ;  /* 0x0000580001cc7983 */ /* 0x000ee40000100800 */
[----:B------:R-:W-:Y:S01]  /*5090*/  FADD.FTZ R193, R234, -R193 ;  /* 0x800000c1eac17221 */ /* 0x000fe20000010000 */
[----:B------:R-:W-:-:S03]  /*50a0*/  FMUL.FTZ R188, R18, R188 ;  /* 0x000000bc12bc7220 */ /* 0x000fc60000410000 */
[----:B------:R-:W-:Y:S01]  /*50b0*/  FMUL.FTZ R193, R18, R193 ;  /* 0x000000c112c17220 */ /* 0x000fe20000410000 */
[----:B------:R-:W-:-:S03]  /*50c0*/  @P5 FADD.FTZ R188, R174, R188 ;  /* 0x000000bcaebc5221 */ /* 0x000fc60000010000 */
[----:B------:R-:W-:Y:S02]  /*50d0*/  @P5 FADD.FTZ R193, R175, R193 ;  /* 0x000000c1afc15221 */ /* 0x000fe40000010000 */
[C---:B------:R-:W-:Y:S01]  /*50e0*/  SEL R182, R188.reuse, R182, P6 ;  /* 0x000000b6bcb67207 */ /* 0x040fe20003000000 */
[----:B------:R-:W-:Y:S02]  /*50f0*/  FMUL.FTZ R188, R188, R19 ;  /* 0x00000013bcbc7220 */ /* 0x000fe40000410000 */
[C---:B------:R-:W-:Y:S01]  /*5100*/  SEL R183, R193.reuse, R183, P6 ;  /* 0x000000b7c1b77207 */ /* 0x040fe20003000000 */
[----:B------:R-:W-:Y:S01]  /*5110*/  FMUL.FTZ R193, R193, R19 ;  /* 0x00000013c1c17220 */ /* 0x000fe20000410000 */
[----:B------:R-:W-:Y:S01]  /*5120*/  FFMA.FTZ R26, R188, R196, R26 ;  /* 0x000000c4bc1a7223 */ /* 0x000fe2000001001a */
[----:B----4-:R-:W-:Y:S02]  /*5130*/  FMUL.FTZ R188, R199, R188 ;  /* 0x000000bcc7bc7220 */ /* 0x010fe40000410000 */
[----:B------:R-:W-:Y:S01]  /*5140*/  FFMA.FTZ R27, R193, R189, R27 ;  /* 0x000000bdc11b7223 */ /* 0x000fe2000001001b */
[----:B------:R-:W-:Y:S01]  /*5150*/  FMUL.FTZ R193, R198, R193 ;  /* 0x000000c1c6c17220 */ /* 0x000fe20000410000 */
[----:B------:R-:W4:Y:S04]  /*5160*/  LDL R199, [R1+0x54] ;  /* 0x0000540001c77983 */ /* 0x000f280000100800 */
[----:B------:R-:W4:Y:S01]  /*5170*/  LDL R198, [R1+0x50] ;  /* 0x0000500001c67983 */ /* 0x000f220000100800 */
[----:B------:R-:W-:Y:S01]  /*5180*/  F2FP.F16.F32.PACK_AB R193, R193, R188 ;  /* 0x000000bcc1c1723e */ /* 0x000fe200000000ff */
[----:B------:R-:W-:-:S04]  /*5190*/  FFMA.FTZ R188, R17, R194, R195 ;  /* 0x000000c211bc7223 */ /* 0x000fc800000100c3 */
[----:B------:R-:W-:-:S04]  /*51a0*/  FADD.FTZ R188, R233, -R188 ;  /* 0x800000bce9bc7221 */ /* 0x000fc80000010000 */
[----:B------:R-:W-:-:S04]  /*51b0*/  FMUL.FTZ R188, R18, R188 ;  /* 0x000000bc12bc7220 */ /* 0x000fc80000410000 */
[----:B------:R-:W-:-:S04]  /*51c0*/  @P5 FADD.FTZ R188, R176, R188 ;  /* 0x000000bcb0bc5221 */ /* 0x000fc80000010000 */
[C---:B------:R-:W-:Y:S01]  /*51d0*/  FMUL.FTZ R196, R188.reuse, R19 ;  /* 0x00000013bcc47220 */ /* 0x040fe20000410000 */
[----:B------:R-:W-:Y:S01]  /*51e0*/  SEL R184, R188, R184, P6 ;  /* 0x000000b8bcb87207 */ /* 0x000fe20003000000 */
[----:B------:R-:W-:Y:S02]  /*51f0*/  HADD2.F32 R188, -RZ, R190.H0_H0 ;  /* 0x200000beffbc7230 */ /* 0x000fe40000004100 */
[----:B------:R-:W-:-:S03]  /*5200*/  FFMA.FTZ R189, R230, R194, R195 ;  /* 0x000000c2e6bd7223 */ /* 0x000fc600000100c3 */
        /* <DEDUP_REMOVED lines=13> */
[----:B------:R-:W-:Y:S01]  /*52e0*/  ISETP.NE.AND.EX P5, PT, RZ, UR15, PT, P5 ;  /* 0x0000000fff007c0c */ /* 0x000fe2000bfa5350 */
[----:B------:R-:W-:Y:S01]  /*52f0*/  HADD2.F32 R190, -RZ, R190.H1_H1 ;  /* 0x300000beffbe7230 */ /* 0x000fe20000004100 */
[C---:B------:R-:W-:Y:S01]  /*5300*/  SEL R185, R195.reuse, R185, P6 ;  /* 0x000000b9c3b97207 */ /* 0x040fe20003000000 */
[----:B------:R-:W-:Y:S01]  /*5310*/  FMUL.FTZ R195, R195, R19 ;  /* 0x00000013c3c37220 */ /* 0x000fe20000410000 */
[C---:B------:R-:W-:Y:S01]  /*5320*/  SEL R187, R18.reuse, R187, P6 ;  /* 0x000000bb12bb7207 */ /* 0x040fe20003000000 */
[-C--:B------:R-:W-:Y:S02]  /*5330*/  FMUL.FTZ R18, R18, R19.reuse ;  /* 0x0000001312127220 */ /* 0x080fe40000410000 */
[----:B------:R-:W-:Y:S01]  /*5340*/  FFMA.FTZ R21, R195, R190, R21 ;  /* 0x000000bec3157223 */ /* 0x000fe20000010015 */
[----:B------:R-:W-:Y:S01]  /*5350*/  FMUL.FTZ R190, R194, R19 ;  /* 0x00000013c2be7220 */ /* 0x000fe20000410000 */
[----:B------:R-:W-:-:S04]  /*5360*/  HADD2.F32 R19, -RZ, R191.H0_H0 ;  /* 0x200000bfff137230 */ /* 0x000fc80000004100 */
[----:B------:R-:W-:Y:S02]  /*5370*/  @P5 LEA R188, P0, R200, UR14, 0x5 ;  /* 0x0000000ec8bc5c11 */ /* 0x000fe4000f8028ff */
[----:B------:R-:W-:Y:S02]  /*5380*/  SEL R186, R194, R186, P6 ;  /* 0x000000bac2ba7207 */ /* 0x000fe40003000000 */
[----:B------:R-:W-:Y:S01]  /*5390*/  @P5 LEA.HI.X R189, R200, UR15, RZ, 0x5, P0 ;  /* 0x0000000fc8bd5c11 */ /* 0x000fe200080f2cff */
[----:B------:R-:W-:-:S04]  /*53a0*/  FFMA.FTZ R22, R190, R19, R22 ;  /* 0x00000013be167223 */ /* 0x000fc80000010016 */
[----:B------:R-:W-:Y:S04]  /*53b0*/  @P5 STG.E.128 desc[UR4][R188.64], R180 ;  /* 0x000000b4bc005986 */ /* 0x000fe8000c101d04 */
[----:B------:R0:W-:Y:S02]  /*53c0*/  @P5 STG.E.128 desc[UR4][R188.64+0x10], R184 ;  /* 0x000010b8bc005986 */ /* 0x0001e4000c101d04 */
[----:B0-----:R-:W-:-:S04]  /*53d0*/  LEA R188, P5, R200, UR16, 0x4 ;  /* 0x00000010c8bc7c11 */ /* 0x001fc8000f8a20ff */
[----:B------:R-:W-:Y:S01]  /*53e0*/  LEA.HI.X R189, R200, UR17, RZ, 0x4, P5 ;  /* 0x00000011c8bd7c11 */ /* 0x000fe2000a8f24ff */
[----:B------:R-:W-:Y:S01]  /*53f0*/  HADD2.F32 R191, -RZ, R191.H1_H1 ;  /* 0x300000bfffbf7230 */ /* 0x000fe20000004100 */
[----:B------:R-:W-:-:S04]  /*5400*/  ISETP.NE.AND P0, PT, R197, RZ, PT ;  /* 0x000000ffc500720c */ /* 0x000fc80003f05270 */
[----:B------:R-:W-:Y:S01]  /*5410*/  FFMA.FTZ R23, R18, R191, R23 ;  /* 0x000000bf12177223 */ /* 0x000fe20000010017 */
[----:B--2---:R-:W-:Y:S01]  /*5420*/  FMUL.FTZ R196, R215, R196 ;  /* 0x000000c4d7c47220 */ /* 0x004fe20000410000 */
[----:B---3--:R-:W-:-:S05]  /*5430*/  FMUL.FTZ R195, R204, R195 ;  /* 0x000000c3ccc37220 */ /* 0x008fca0000410000 */
[----:B------:R-:W-:Y:S01]  /*5440*/  F2FP.F16.F32.PACK_AB R194, R195, R196 ;  /* 0x000000c4c3c2723e */ /* 0x000fe200000000ff */
[----:B----4-:R-:W-:Y:S01]  /*5450*/  FMUL.FTZ R195, R199, R190 ;  /* 0x000000bec7c37220 */ /* 0x010fe20000410000 */
[----:B------:R-:W-:-:S05]  /*5460*/  FMUL.FTZ R19, R198, R18 ;  /* 0x00000012c6137220 */ /* 0x000fca0000410000 */
[----:B------:R-:W-:-:S05]  /*5470*/  F2FP.F16.F32.PACK_AB R195, R19, R195 ;  /* 0x000000c313c3723e */ /* 0x000fca00000000ff */
[----:B------:R0:W-:Y:S02]  /*5480*/  STG.E.128 desc[UR4][R188.64], R192 ;  /* 0x000000c0bc007986 */ /* 0x0001e4000c101d04 */
.L_x_10647:
[----:B------:R-:W-:Y:S05]  /*5490*/  BSYNC B1 ;  /* 0x0000000000017941 */ /* 0x000fea0003800000 */
.L_x_10646:
[----:B-----5:R-:W3:Y:S02]  /*54a0*/  LDC.64 R18, c[0x0][0x210] ;  /* 0x00008400ff127b82 */ /* 0x020ee40000000a00 */
[----:B---3--:R-:W-:-:S04]  /*54b0*/  LEA R2, R18, R2, 0x2 ;  /* 0x0000000212027211 */ /* 0x008fc800078e10ff */
[----:B------:R-:W-:-:S13]  /*54c0*/  ISETP.GE.AND P5, PT, R2, R19, PT ;  /* 0x000000130200720c */ /* 0x000fda0003fa6270 */
[----:B------:R-:W-:Y:S05]  /*54d0*/  @!P5 BRA `(.L_x_10648) ;  /* 0xffffffbc0068d947 */ /* 0x000fea000383ffff */
.L_x_10626:
[----:B------:R-:W-:Y:S05]  /*54e0*/  BSYNC B0 ;  /* 0x0000000000007941 */ /* 0x000fea0003800000 */
.L_x_10625:
[----:B-----5:R-:W3:Y:S01]  /*54f0*/  LDL.LU R18, [R1+0x44] ;  /* 0x0000440001127983 */ /* 0x020ee20000300800 */
[----:B------:R-:W-:-:S03]  /*5500*/  MOV R2, 0x400 ;  /* 0x0000040000027802 */ /* 0x000fc60000000f00 */
[----:B0-----:R-:W4:Y:S01]  /*5510*/  LDL.LU R189, [R1+0x40] ;  /* 0x0000400001bd7983 */ /* 0x001f220000300800 */
[----:B------:R-:W0:Y:S01]  /*5520*/  S2R R188, SR_TID.X ;  /* 0x0000000000bc7919 */ /* 0x000e220000002100 */
[----:B-1----:R-:W1:Y:S01]  /*5530*/  S2R R3, SR_CgaCtaId ;  /* 0x0000000000037919 */ /* 0x002e620000008800 */
[----:B------:R-:W-:Y:S05]  /*5540*/  WARPSYNC.ALL ;  /* 0x0000000000007948 */ /* 0x000fea0003800000 */
[----:B------:R-:W2:Y:S01]  /*5550*/  S2R R141, SR_CTAID.X ;  /* 0x00000000008d7919 */ /* 0x000ea20000002500 */
[----:B------:R-:W-:Y:S01]  /*5560*/  ULDC UR6, c[0x0][0x218] ;  /* 0x0000860000067ab9 */ /* 0x000fe20000000800 */
[----:B------:R-:W-:Y:S01]  /*5570*/  ULDC.64 UR18, c[0x0][0x2d0] ;  /* 0x0000b40000127ab9 */ /* 0x000fe20000000a00 */
[----:B------:R-:W-:Y:S01]  /*5580*/  ULDC.64 UR20, c[0x0][0x2f0] ;  /* 0x0000bc0000147ab9 */ /* 0x000fe20000000a00 */
[----:B0-----:R-:W-:-:S02]  /*5590*/  SHF.R.U32.HI R0, RZ, 0x5, R188 ;  /* 0x00000005ff007819 */ /* 0x001fc400000116bc */
[----:B-1----:R-:W-:Y:S01]  /*55a0*/  LEA R3, R3, R2, 0x18 ;  /* 0x0000000203037211 */ /* 0x002fe200078ec0ff */
[----:B------:R-:W-:Y:S02]  /*55b0*/  BSSY B0, `(.L_x_10649) ;  /* 0x00000c7000007945 */ /* 0x000fe40003800000 */
[----:B---3--:R-:W-:-:S05]  /*55c0*/  IMAD R0, R0, 0xa0, R18 ;  /* 0x000000a000007824 */ /* 0x008fca00078e0212 */
        /* <DEDUP_REMOVED lines=65> */
[----:B------:R-:W3:Y:S04]  /*59e0*/  LDS R92, [R0] ;  /* 0x00000000005c7984 */ /* 0x000ee80000000800 */
        /* <DEDUP_REMOVED lines=63> */
[----:B--2---:R-:W-:-:S02]  /*5de0*/  IMAD R32, R141, UR6, RZ ;  /* 0x000000068d207c24 */ /* 0x004fc4000f8e02ff */
[----:B0-----:R-:W-:Y:S01]  /*5df0*/  FADD.FTZ R80, RZ, R80 ;  /* 0x00000050ff507221 */ /* 0x001fe20000010000 */
[----:B----4-:R-:W-:Y:S01]  /*5e00*/  IADD3 R29, R189, 0x7f, -R188 ;  /* 0x0000007fbd1d7810 */ /* 0x010fe20007ffe8bc */
[----:B------:R-:W-:Y:S01]  /*5e10*/  FADD.FTZ R88, RZ, R88 ;  /* 0x00000058ff587221 */ /* 0x000fe20000010000 */
[----:B-1----:R-:W-:Y:S01]  /*5e20*/  FADD.FTZ R72, RZ, R72 ;  /* 0x00000048ff487221 */ /* 0x002fe20000010000 */
[----:B------:R-:W-:Y:S01]  /*5e30*/  IADD3 R32, P0, R32, R188, RZ ;  /* 0x000000bc20207210 */ /* 0x000fe20007f1e0ff */
[----:B------:R-:W-:Y:S01]  /*5e40*/  FADD.FTZ R80, R80, R81 ;  /* 0x0000005150507221 */ /* 0x000fe20000010000 */
[----:B------:R-:W-:Y:S01]  /*5e50*/  LOP3.LUT P4, RZ, R29, 0xffffff80, RZ, 0xc0, !PT ;  /* 0xffffff801dff7812 */ /* 0x000fe2000788c0ff */
[----:B---3--:R-:W-:Y:S01]  /*5e60*/  FADD.FTZ R92, RZ, R92 ;  /* 0x0000005cff5c7221 */ /* 0x008fe20000010000 */
        /* <DEDUP_REMOVED lines=59> */
.L_x_10650:
[----:B------:R-:W-:Y:S05]  /*6220*/  BSYNC B0 ;  /* 0x0000000000007941 */ /* 0x000fea0003800000 */
.L_x_10649:
        /* <DEDUP_REMOVED lines=18> */
.L_x_10652:
[----:B------:R-:W-:Y:S05]  /*6350*/  BSYNC B0 ;  /* 0x0000000000007941 */ /* 0x000fea0003800000 */
.L_x_10651:
        /* <DEDUP_REMOVED lines=18> */
.L_x_10654:
[----:B------:R-:W-:Y:S05]  /*6480*/  BSYNC B0 ;  /* 0x0000000000007941 */ /* 0x000fea0003800000 */
.L_x_10653:
        /* <DEDUP_REMOVED lines=129> */
.L_x_10656:
[----:B------:R-:W-:Y:S05]  /*6ca0*/  BSYNC B0 ;  /* 0x0000000000007941 */ /* 0x000fea0003800000 */
.L_x_10655:
        /* <DEDUP_REMOVED lines=18> */
.L_x_10658:
[----:B------:R-:W-:Y:S05]  /*6dd0*/  BSYNC B0 ;  /* 0x0000000000007941 */ /* 0x000fea0003800000 */
.L_x_10657:
        /* <DEDUP_REMOVED lines=18> */
.L_x_10660:
[----:B------:R-:W-:Y:S05]  /*6f00*/  BSYNC B0 ;  /* 0x0000000000007941 */ /* 0x000fea0003800000 */
.L_x_10659:
        /* <DEDUP_REMOVED lines=18> */
.L_x_10662:
[----:B------:R-:W-:Y:S05]  /*7030*/  BSYNC B0 ;  /* 0x0000000000007941 */ /* 0x000fea0003800000 */
.L_x_10661:
        /* <DEDUP_REMOVED lines=18> */
.L_x_10664:
[----:B------:R-:W-:Y:S05]  /*7160*/  BSYNC B0 ;  /* 0x0000000000007941 */ /* 0x000fea0003800000 */
.L_x_10663:
        /* <DEDUP_REMOVED lines=18> */
.L_x_10666:
[----:B------:R-:W-:Y:S05]  /*7290*/  BSYNC B0 ;  /* 0x0000000000007941 */ /* 0x000fea0003800000 */
.L_x_10665:
        /* <DEDUP_REMOVED lines=11> */
.L_x_10637:
        /* <DEDUP_REMOVED lines=8> */
.L_x_10668:
[----:B------:R-:W-:Y:S05]  /*73d0*/  BSYNC B1 ;  /* 0x0000000000017941 */ /* 0x000fea0003800000 */
.L_x_10667:
        /* <DEDUP_REMOVED lines=8> */
.L_x_10669:
[----:B------:R-:W-:Y:S01]  /*7460*/  HFMA2.MMA R190, -RZ, RZ, 0, 1.1920928955078125e-07 ;  /* 0x00000002ffbe7435 */ /* 0x000fe200000001ff */
[----:B------:R-:W-:Y:S01]  /*7470*/  MOV R191, R216 ;  /* 0x000000d800bf7202 */ /* 0x000fe20000000f00 */
[----:B------:R-:W-:-:S09]  /*7480*/  FADD.FTZ R215, R192, R215 ;  /* 0x000000d7c0d77221 */ /* 0x000fd20000010000 */
[----:B------:R-:W-:Y:S05]  /*7490*/  WARPSYNC.COLLECTIVE R188, `(.L_x_10670) ;  /* 0x00000000bc087348 */ /* 0x000fea0003c00000 */
[----:B------:R0:W1:Y:S02]  /*74a0*/  SHFL.BFLY P5, R192, R191, R190, R189 ;  /* 0x0c0000bebfc07389 */ /* 0x00006400000a00bd */
[----:B01----:R-:W-:Y:S01]  /*74b0*/  ENDCOLLECTIVE ;  /* 0x000000000000791b */ /* 0x003fe20003800000 */
.L_x_10670:
[----:B------:R-:W-:Y:S01]  /*74c0*/  MOV R191, R215 ;  /* 0x000000d700bf7202 */ /* 0x000fe20000000f00 */
[----:B------:R-:W-:-:S07]  /*74d0*/  FADD.FTZ R216, R216, R192 ;  /* 0x000000c0d8d87221 */ /* 0x000fce0000010000 */
[----:B------:R-:W-:Y:S05]  /*74e0*/  WARPSYNC.COLLECTIVE R188, `(.L_x_10671) ;  /* 0x00000000bc087348 */ /* 0x000fea0003c00000 */
[----:B------:R0:W1:Y:S02]  /*74f0*/  SHFL.BFLY P5, R192, R191, R190, R189 ;  /* 0x0c0000bebfc07389 */ /* 0x00006400000a00bd */
[----:B01----:R-:W-:Y:S01]  /*7500*/  ENDCOLLECTIVE ;  /* 0x000000000000791b */ /* 0x003fe20003800000 */
.L_x_10671:
[----:B------:R-:W-:Y:S01]  /*7510*/  HFMA2.MMA R190, -RZ, RZ, 0, 2.384185791015625e-07 ;  /* 0x00000004ffbe7435 */ /* 0x000fe200000001ff */
[----:B------:R-:W-:Y:S01]  /*7520*/  MOV R191, R216 ;  /* 0x000000d800bf7202 */ /* 0x000fe20000000f00 */
[----:B------:R-:W-:-:S09]  /*7530*/  FADD.FTZ R215, R215, R192 ;  /* 0x000000c0d7d77221 */ /* 0x000fd20000010000 */
[----:B------:R-:W-:Y:S05]  /*7540*/  WARPSYNC.COLLECTIVE R188, `(.L_x_10672) ;  /* 0x00000000bc087348 */ /* 0x000fea0003c00000 */
[----:B------:R0:W1:Y:S02]  /*7550*/  SHFL.BFLY P5, R192, R191, R190, R189 ;  /* 0x0c0000bebfc07389 */ /* 0x00006400000a00bd */
[----:B01----:R-:W-:Y:S01]  /*7560*/  ENDCOLLECTIVE ;  /* 0x000000000000791b */ /* 0x003fe20003800000 */
.L_x_10672:
[----:B------:R-:W-:Y:S01]  /*7570*/  MOV R191, R215 ;  /* 0x000000d700bf7202 */ /* 0x000fe20000000f00 */
[----:B------:R-:W-:-:S07]  /*7580*/  FADD.FTZ R216, R216, R192 ;  /* 0x000000c0d8d87221 */ /* 0x000fce0000010000 */
[----:B------:R-:W-:Y:S05]  /*7590*/  WARPSYNC.COLLECTIVE R188, `(.L_x_10673) ;  /* 0x00000000bc087348 */ /* 0x000fea0003c00000 */
[----:B------:R0:W1:Y:S02]  /*75a0*/  SHFL.BFLY P5, R192, R191, R190, R189 ;  /* 0x0c0000bebfc07389 */ /* 0x00006400000a00bd */
[----:B01----:R-:W-:Y:S01]  /*75b0*/  ENDCOLLECTIVE ;  /* 0x000000000000791b */ /* 0x003fe20003800000 */
.L_x_10673:
[----:B------:R-:W-:Y:S01]  /*75c0*/  HFMA2.MMA R190, -RZ, RZ, 0, 4.76837158203125e-07 ;  /* 0x00000008ffbe7435 */ /* 0x000fe200000001ff */
[----:B------:R-:W-:Y:S01]  /*75d0*/  MOV R191, R216 ;  /* 0x000000d800bf7202 */ /* 0x000fe20000000f00 */
[----:B------:R-:W-:-:S09]  /*75e0*/  FADD.FTZ R215, R215, R192 ;  /* 0x000000c0d7d77221 */ /* 0x000fd20000010000 */
[----:B------:R-:W-:Y:S05]  /*75f0*/  WARPSYNC.COLLECTIVE R188, `(.L_x_10674) ;  /* 0x00000000bc087348 */ /* 0x000fea0003c00000 */
[----:B------:R0:W1:Y:S02]  /*7600*/  SHFL.BFLY P5, R192, R191, R190, R189 ;  /* 0x0c0000bebfc07389 */ /* 0x00006400000a00bd */
[----:B01----:R-:W-:Y:S01]  /*7610*/  ENDCOLLECTIVE ;  /* 0x000000000000791b */ /* 0x003fe20003800000 */
.L_x_10674:
[----:B------:R-:W-:Y:S01]  /*7620*/  MOV R191, R215 ;  /* 0x000000d700bf7202 */ /* 0x000fe20000000f00 */
[----:B------:R-:W-:-:S07]  /*7630*/  FADD.FTZ R216, R216, R192 ;  /* 0x000000c0d8d87221 */ /* 0x000fce0000010000 */
[----:B------:R-:W-:Y:S05]  /*7640*/  WARPSYNC.COLLECTIVE R188, `(.L_x_10675) ;  /* 0x00000000bc087348 */ /* 0x000fea0003c00000 */
[----:B------:R0:W1:Y:S02]  /*7650*/  SHFL.BFLY P5, R192, R191, R190, R189 ;  /* 0x0c0000bebfc07389 */ /* 0x00006400000a00bd */
[----:B01----:R-:W-:Y:S01]  /*7660*/  ENDCOLLECTIVE ;  /* 0x000000000000791b */ /* 0x003fe20003800000 */
.L_x_10675:
[----:B------:R-:W-:Y:S01]  /*7670*/  HFMA2.MMA R190, -RZ, RZ, 0, 9.5367431640625e-07 ;  /* 0x00000010ffbe7435 */ /* 0x000fe200000001ff */
[----:B------:R-:W-:Y:S01]  /*7680*/  MOV R191, R216 ;  /* 0x000000d800bf7202 */ /* 0x000fe20000000f00 */
[----:B------:R-:W-:-:S09]  /*7690*/  FADD.FTZ R215, R215, R192 ;  /* 0x000000c0d7d77221 */ /* 0x000fd20000010000 */
[----:B------:R-:W-:Y:S05]  /*76a0*/  WARPSYNC.COLLECTIVE R188, `(.L_x_10676) ;  /* 0x00000000bc087348 */ /* 0x000fea0003c00000 */
[----:B------:R0:W1:Y:S02]  /*76b0*/  SHFL.BFLY P5, R192, R191, R190, R189 ;  /* 0x0c0000bebfc07389 */ /* 0x00006400000a00bd */
[----:B01----:R-:W-:Y:S01]  /*76c0*/  ENDCOLLECTIVE ;  /* 0x000000000000791b */ /* 0x003fe20003800000 */
.L_x_10676:
[----:B------:R-:W-:Y:S02]  /*76d0*/  MOV R191, R215 ;  /* 0x000000d700bf7202 */ /* 0x000fe40000000f00 */
[----:B------:R-:W-:-:S07]  /*76e0*/  MOV R193, R192 ;  /* 0x000000c000c17202 */ /* 0x000fce0000000f00 */
[----:B------:R-:W-:Y:S05]  /*76f0*/  WARPSYNC.COLLECTIVE R188, `(.L_x_10677) ;  /* 0x00000000bc087348 */ /* 0x000fea0003c00000 */
[----:B------:R0:W1:Y:S02]  /*7700*/  SHFL.BFLY P5, R192, R191, R190, R189 ;  /* 0x0c0000bebfc07389 */ /* 0x00006400000a00bd */
[----:B01----:R-:W-:Y:S01]  /*7710*/  ENDCOLLECTIVE ;  /* 0x000000000000791b */ /* 0x003fe20003800000 */
.L_x_10677:
[----:B------:R-:W-:Y:S01]  /*7720*/  MOV R188, R192 ;  /* 0x000000c000bc7202 */ /* 0x000fe20000000f00 */
[----:B------:R-:W-:Y:S06]  /*7730*/  BRA `(.L_x_10678) ;  /* 0xffffffb800d07947 */ /* 0x000fec000383ffff */
.L_x_10679:
        /* <DEDUP_REMOVED lines=12> */
.L_x_16986:


//--------------------- .text._ZN10layer_norm13ln_bwd_kernelINS_13Kernel_traitsI6__halfS2_fS2_fjLj1280ELj1ELj4ELj1ELj16ENS_18Kernel_traits_baseILj1280ES2_S2_fS2_fjLj128EEEEELb0ELb1ELb0ELb1EEEvNS_9BwdParamsE --------------------------
	.section	.text._ZN10layer_norm13ln_bwd_kernelINS_13Kernel_traitsI6__halfS2_fS2_fjLj1280ELj1ELj4ELj1ELj16ENS_18Kernel_traits_baseILj1280ES2_S2_fS2_fjLj128EEEEELb0ELb1ELb0ELb1EEEvNS_9BwdParamsE,"ax",@progbits
	.align	128
        .global         _ZN10layer_norm13ln_bwd_kernelINS_13Kernel_traitsI6__halfS2_fS2_fjLj1280ELj1ELj4ELj1ELj16ENS_18Kernel_traits_baseILj1280ES2_S2_fS2_fjLj128EEEEELb0ELb1ELb0ELb1EEEvNS_9BwdParamsE
        .type           _ZN10layer_norm13ln_bwd_kernelINS_13Kernel_traitsI6__halfS2_fS2_fjLj1280ELj1ELj4ELj1ELj16ENS_18Kernel_traits_baseILj1280ES2_S2_fS2_fjLj128EEEEELb0ELb1ELb0ELb1EEEvNS_9BwdParamsE,@function
        .size           _ZN10layer_norm13ln_bwd_kernelINS_13Kernel_traitsI6__halfS2_fS2_fjLj1280ELj1ELj4ELj1ELj16ENS_18Kernel_traits_baseILj1280ES2_S2_fS2_fjLj128EEEEELb0ELb1ELb0ELb1EEEvNS_9BwdParamsE,(.L_x_16987 - _ZN10layer_norm13ln_bwd_kernelINS_13Kernel_traitsI6__halfS2_fS2_fjLj1280ELj1ELj4ELj1ELj16ENS_18Kernel_traits_baseILj1280ES2_S2_fS2_fjLj128EEEEELb0ELb1ELb0ELb1EEEvNS_9BwdParamsE)
        .other          _ZN10layer_norm13ln_bwd_kernelINS_13Kernel_traitsI6__halfS2_fS2_fjLj1280ELj1ELj4ELj1ELj16ENS_18Kernel_traits_baseILj1280ES2_S2_fS2_fjLj128EEEEELb0ELb1ELb0ELb1EEEvNS_9BwdParamsE,@"STO_CUDA_ENTRY STV_DEFAULT"
_ZN10layer_norm13ln_bwd_kernelINS_13Kernel_traitsI6__halfS2_fS2_fjLj1280ELj1ELj4ELj1ELj16ENS_18Kernel_traits_baseILj1280ES2_S2_fS2_fjLj128EEEEELb0ELb1ELb0ELb1EEEvNS_9BwdParamsE:
.text._ZN10layer_norm13ln_bwd_kernelINS_13Kernel_traitsI6__halfS2_fS2_fjLj1280ELj1ELj4ELj1ELj16ENS_18Kernel_traits_baseILj1280ES2_S2_fS2_fjLj128EEEEELb0ELb1ELb0ELb1EEEvNS_9BwdParamsE:
        /* <DEDUP_REMOVED lines=76> */
.L_x_10681:
        /* <DEDUP_REMOVED lines=55> */
[----:B------:R-:W-:Y:S01]  /*0830*/  ISETP.NE.AND P4, PT, RZ, UR6, PT ;  /* 0x00000006ff007c0c */ /* 0x000fe2000bf85270 */
        /* <DEDUP_REMOVED lines=52> */
[--C-:B-----5:R-:W-:Y:S02]  /*0b80*/  HADD2.F32 R2, -RZ, R40.reuse.H0_H0 ;  /* 0x20000028ff027230 */ /* 0x120fe40000004100 */
[----:B0-----:R-:W-:-:S03]  /*0b90*/  HADD2.F32 R20, -RZ, R40.H1_H1 ;  /* 0x30000028ff147230 */ /* 0x001fc60000004100 */
[----:B------:R0:W-:Y:S01]  /*0ba0*/  STL [R1+0x148], R2 ;  /* 0x0001480201007387 */ /* 0x0001e20000100800 */
[----:B-1----:R-:W-:-:S03]  /*0bb0*/  HADD2.F32 R3, -RZ, R41.H0_H0 ;  /* 0x20000029ff037230 */ /* 0x002fc60000004100 */
        /* <DEDUP_REMOVED lines=83> */
[----:B--2---:R-:W-:-:S05]  /*10f0*/  HADD2.F32 R3, -RZ, R8.H0_H0 ;  /* 0x20000008ff037230 */ /* 0x004fca0000004100 */
        /* <DEDUP_REMOVED lines=31> */
[----:B0-----:R-:W-:Y:S01]  /*12f0*/  HADD2.F32 R2, -RZ, R7.H1_H1 ;  /* 0x30000007ff027230 */ /* 0x001fe20000004100 */
[----:B------:R-:W-:Y:S02]  /*1300*/  CS2R R6, SRZ ;  /* 0x0000000000067805 */ /* 0x000fe4000001ff00 */
[----:B-1----:R-:W-:Y:S02]  /*1310*/  CS2R R4, SRZ ;  /* 0x0000000000047805 */ /* 0x002fe4000001ff00 */
[----:B------:R0:W-:Y:S04]  /*1320*/  STL [R1+0x6c], R2 ;  /* 0x00006c0201007387 */ /* 0x0001e80000100800 */
[----:B------:R1:W-:Y:S04]  /*1330*/  STL [R1+0x68], RZ ;  /* 0x000068ff01007387 */ /* 0x0003e80000100800 */
        /* <DEDUP_REMOVED lines=27> */
.L_x_10685:
[----:B0-----:R-:W0:Y:S01]  /*14f0*/  S2R R87, SR_TID.X ;  /* 0x0000000000577919 */ /* 0x001e220000002100 */
[----:B------:R-:W2:Y:S01]  /*1500*/  @P0 LDC.64 R84, c[0x0][0x270] ;  /* 0x00009c00ff540b82 */ /* 0x000ea20000000a00 */
[----:B------:R-:W-:Y:S01]  /*1510*/  IMAD R196, R0, UR8, RZ ;  /* 0x0000000800c47c24 */ /* 0x000fe2000f8e02ff */
[----:B------:R-:W3:Y:S04]  /*1520*/  LDL R209, [R1+0x18c] ;  /* 0x00018c0001d17983 */ /* 0x000ee80000100800 */
[----:B------:R-:W-:Y:S02]  /*1530*/  SHF.R.S32.HI R86, RZ, 0x1f, R196 ;  /* 0x0000001fff567819 */ /* 0x000fe400000114c4 */
[----:B------:R-:W4:Y:S02]  /*1540*/  LDC.64 R90, c[0x0][0x250] ;  /* 0x00009400ff5a7b82 */ /* 0x000f240000000a00 */
[----:B------:R-:W-:-:S06]  /*1550*/  LEA.HI R196, R86, R196, RZ, 0x3 ;  /* 0x000000c456c47211 */ /* 0x000fcc00078f18ff */
[----:B------:R-:W1:Y:S08]  /*1560*/  LDC.64 R124, c[0x0][0x238] ;  /* 0x00008e00ff7c7b82 */ /* 0x000e700000000a00 */
[----:B------:R-:W1:Y:S01]  /*1570*/  LDC.64 R140, c[0x0][0x2b8] ;  /* 0x0000ae00ff8c7b82 */ /* 0x000e620000000a00 */
[----:B0-----:R-:W-:-:S07]  /*1580*/  LOP3.LUT R89, R87, 0x1f, RZ, 0xc0, !PT ;  /* 0x0000001f57597812 */ /* 0x001fce00078ec0ff */
[----:B------:R-:W0:Y:S01]  /*1590*/  LDC.64 R178, c[0x0][0x258] ;  /* 0x00009600ffb27b82 */ /* 0x000e220000000a00 */
[----:B------:R-:W-:Y:S01]  /*15a0*/  LEA.HI.SX32 R196, R196, R89, 0x1d ;  /* 0x00000059c4c47211 */ /* 0x000fe200078feaff */
[----:B----4-:R-:W-:Y:S01]  /*15b0*/  IMAD.WIDE R86, R0, 0x4, R90 ;  /* 0x0000000400567825 */ /* 0x010fe200078e025a */
[----:B------:R-:W-:Y:S02]  /*15c0*/  SHF.R.S32.HI R88, RZ, 0x1f, R0 ;  /* 0x0000001fff587819 */ /* 0x000fe40000011400 */
[----:B------:R-:W-:Y:S02]  /*15d0*/  IADD3 R191, R196, 0x20, RZ ;  /* 0x00000020c4bf7810 */ /* 0x000fe40007ffe0ff */
[----:B--2---:R-:W-:Y:S01]  /*15e0*/  @P0 LEA R84, P1, R0, R84, 0x1 ;  /* 0x0000005400540211 */ /* 0x004fe200078208ff */
[----:B------:R-:W2:Y:S01]  /*15f0*/  LDG.E R206, desc[UR4][R86.64] ;  /* 0x0000000456ce7981 */ /* 0x000ea2000c1e1900 */
[C---:B------:R-:W-:Y:S02]  /*1600*/  IADD3 R190, R196.reuse, 0x40, RZ ;  /* 0x00000040c4be7810 */ /* 0x040fe40007ffe0ff */
[----:B------:R-:W-:-:S02]  /*1610*/  IADD3 R177, R196, 0x60, RZ ;  /* 0x00000060c4b17810 */ /* 0x000fc40007ffe0ff */
[----:B------:R-:W-:Y:S01]  /*1620*/  IADD3 R174, R196, 0x80, RZ ;  /* 0x00000080c4ae7810 */ /* 0x000fe20007ffe0ff */
[----:B-1----:R-:W-:Y:S01]  /*1630*/  IMAD.WIDE.U32 R100, R191, 0x20, R124 ;  /* 0x00000020bf647825 */ /* 0x002fe200078e007c */
[----:B------:R-:W-:-:S03]  /*1640*/  @P0 LEA.HI.X R85, R0, R85, R88, 0x1, P1 ;  /* 0x0000005500550211 */ /* 0x000fc600008f0c58 */
[--C-:B------:R-:W-:Y:S01]  /*1650*/  IMAD.WIDE.U32 R92, R196, 0x20, R124.reuse ;  /* 0x00000020c45c7825 */ /* 0x100fe200078e007c */
[----:B------:R-:W4:Y:S03]  /*1660*/  LDG.E.128 R96, desc[UR4][R100.64] ;  /* 0x0000000464607981 */ /* 0x000f26000c1e1d00 */
[--C-:B------:R-:W-:Y:S01]  /*1670*/  IMAD.WIDE.U32 R108, R190, 0x20, R124.reuse ;  /* 0x00000020be6c7825 */ /* 0x100fe200078e007c */
[----:B------:R-:W3:Y:S03]  /*1680*/  @P0 LDG.E.U16 R197, desc[UR4][R84.64] ;  /* 0x0000000454c50981 */ /* 0x000ee6000c1e1500 */
[C-C-:B------:R-:W-:Y:S01]  /*1690*/  IMAD.WIDE.U32 R116, R177.reuse, 0x20, R124.reuse ;  /* 0x00000020b1747825 */ /* 0x140fe200078e007c */
[----:B------:R-:W4:Y:S03]  /*16a0*/  LDG.E.128 R104, desc[UR4][R108.64] ;  /* 0x000000046c687981 */ /* 0x000f26000c1e1d00 */
[----:B------:R-:W-:Y:S01]  /*16b0*/  IMAD.WIDE.U32 R124, R174, 0x20, R124 ;  /* 0x00000020ae7c7825 */ /* 0x000fe200078e007c */
[----:B------:R-:W3:Y:S03]  /*16c0*/  LDG.E.128 R100, desc[UR4][R100.64+0x10] ;  /* 0x0000100464647981 */ /* 0x000ee6000c1e1d00 */
[--C-:B------:R-:W-:Y:S01]  /*16d0*/  IMAD.WIDE.U32 R136, R177, 0x10, R140.reuse ;  /* 0x00000010b1887825 */ /* 0x100fe200078e008c */
[----:B------:R-:W4:Y:S04]  /*16e0*/  LDG.E.128 R84, desc[UR4][R92.64] ;  /* 0x000000045c547981 */ /* 0x000f28000c1e1d00 */
[----:B------:R-:W4:Y:S04]  /*16f0*/  LDG.E.128 R112, desc[UR4][R116.64] ;  /* 0x0000000474707981 */ /* 0x000f28000c1e1d00 */
[----:B------:R-:W4:Y:S04]  /*1700*/  LDG.E.128 R120, desc[UR4][R124.64] ;  /* 0x000000047c787981 */ /* 0x000f28000c1e1d00 */
[----:B------:R-:W4:Y:S04]  /*1710*/  LDG.E.128 R92, desc[UR4][R92.64+0x10] ;  /* 0x000010045c5c7981 */ /* 0x000f28000c1e1d00 */
[----:B------:R-:W4:Y:S04]  /*1720*/  LDG.E.128 R136, desc[UR4][R136.64] ;  /* 0x0000000488887981 */ /* 0x000f28000c1e1d00 */
[----:B------:R-:W4:Y:S01]  /*1730*/  LDG.E.128 R124, desc[UR4][R124.64+0x10] ;  /* 0x000010047c7c7981 */ /* 0x000f22000c1e1d00 */
[----:B------:R-:W-:-:S03]  /*1740*/  IMAD.WIDE.U32 R132, R190, 0x10, R140 ;  /* 0x00000010be847825 */ /* 0x000fc600078e008c */
[----:B------:R-:W4:Y:S01]  /*1750*/  LDG.E.128 R108, desc[UR4][R108.64+0x10] ;  /* 0x000010046c6c7981 */ /* 0x000f22000c1e1d00 */
[----:B------:R-:W-:-:S03]  /*1760*/  IMAD.WIDE.U32 R128, R191, 0x10, R140 ;  /* 0x00000010bf807825 */ /* 0x000fc600078e008c */
[----:B------:R-:W4:Y:S04]  /*1770*/  LDG.E.128 R132, desc[UR4][R132.64] ;  /* 0x0000000484847981 */ /* 0x000f28000c1e1d00 */
[----:B------:R-:W4:Y:S01]  /*1780*/  LDG.E.128 R128, desc[UR4][R128.64] ;  /* 0x0000000480807981 */ /* 0x000f22000c1e1d00 */
[----:B------:R-:W-:-:S03]  /*1790*/  IMAD.WIDE.U32 R88, R196, 0x10, R140 ;  /* 0x00000010c4587825 */ /* 0x000fc600078e008c */
[----:B------:R-:W4:Y:S01]  /*17a0*/  LDG.E.128 R116, desc[UR4][R116.64+0x10] ;  /* 0x0000100474747981 */ /* 0x000f22000c1e1d00 */
[----:B------:R-:W-:-:S03]  /*17b0*/  IMAD.WIDE.U32 R140, R174, 0x10, R140 ;  /* 0x00000010ae8c7825 */ /* 0x000fc600078e008c */
[----:B------:R-:W4:Y:S01]  /*17c0*/  LDG.E.128 R88, desc[UR4][R88.64] ;  /* 0x0000000458587981 */ /* 0x000f22000c1e1d00 */
[----:B0-----:R-:W-:-:S03]  /*17d0*/  IMAD.WIDE R178, R0, 0x4, R178 ;  /* 0x0000000400b27825 */ /* 0x001fc600078e02b2 */
[----:B------:R-:W4:Y:S04]  /*17e0*/  LDG.E.128 R140, desc[UR4][R140.64] ;  /* 0x000000048c8c7981 */ /* 0x000f28000c1e1d00 */
[----:B------:R0:W4:Y:S02]  /*17f0*/  LDG.E R175, desc[UR4][R178.64] ;  /* 0x00000004b2af7981 */ /* 0x000124000c1e1900 */
[----:B0-----:R-:W0:Y:S01]  /*1800*/  LDC.64 R178, c[0x0][0x2c8] ;  /* 0x0000b200ffb27b82 */ /* 0x001e220000000a00 */
[----:B--2---:R-:W-:-:S05]  /*1810*/  FSEL R206, R206, RZ, !P4 ;  /* 0x000000ffcece7208 */ /* 0x004fca0006000000 */
[C---:B---3--:R-:W-:Y:S01]  /*1820*/  FADD.FTZ R205, -R206.reuse, R100 ;  /* 0x00000064cecd7221 */ /* 0x048fe20000010100 */
[C---:B------:R-:W-:Y:S01]  /*1830*/  FADD.FTZ R200, -R206.reuse, R103 ;  /* 0x00000067cec87221 */ /* 0x040fe20000010100 */
[C---:B----4-:R-:W-:Y:S01]  /*1840*/  FADD.FTZ R100, -R206.reuse, R106 ;  /* 0x0000006ace647221 */ /* 0x050fe20000010100 */
[C---:B------:R-:W-:Y:S01]  /*1850*/  FADD.FTZ R103, -R206.reuse, R113 ;  /* 0x00000071ce677221 */ /* 0x040fe20000010100 */
[C---:B------:R-:W-:Y:S01]  /*1860*/  FADD.FTZ R113, -R206.reuse, R122 ;  /* 0x0000007ace717221 */ /* 0x040fe20000010100 */
[C---:B------:R-:W-:Y:S02]  /*1870*/  FADD.FTZ R212, -R206.reuse, R92 ;  /* 0x0000005cced47221 */ /* 0x040fe40000010100 */
[----:B------:R-:W2:Y:S01]  /*1880*/  LDL R92, [R1+0x1a4] ;  /* 0x0001a400015c7983 */ /* 0x000ea20000100800 */
[--C-:B------:R-:W-:Y:S02]  /*1890*/  HADD2.F32 R122, -RZ, R137.reuse.H0_H0 ;  /* 0x20000089ff7a7230 */ /* 0x100fe40000004100 */
[----:B------:R-:W-:Y:S01]  /*18a0*/  FADD.FTZ R106, -R206, R126 ;  /* 0x0000007ece6a7221 */ /* 0x000fe20000010100 */
[----:B------:R-:W-:-:S02]  /*18b0*/  HADD2.F32 R126, -RZ, R137.H1_H1 ;  /* 0x30000089ff7e7230 */ /* 0x000fc40000004100 */
[----:B------:R-:W3:Y:S01]  /*18c0*/  LDL R137, [R1+0x180] ;  /* 0x0001800001897983 */ /* 0x000ee20000100800 */
[----:B0-----:R-:W-:-:S04]  /*18d0*/  ISETP.NE.U32.AND P1, PT, R178, RZ, PT ;  /* 0x000000ffb200720c */ /* 0x001fc80003f25070 */
[----:B------:R-:W-:-:S13]  /*18e0*/  ISETP.NE.AND.EX P1, PT, R179, RZ, PT, P1 ;  /* 0x000000ffb300720c */ /* 0x000fda0003f25310 */
[----:B------:R-:W0:Y:S01]  /*18f0*/  @P1 LDC.64 R180, c[0x0][0x2c8] ;  /* 0x0000b200ffb41b82 */ /* 0x000e220000000a00 */
[--C-:B------:R-:W-:Y:S02]  /*1900*/  HADD2.F32 R224, -RZ, R132.reuse.H0_H0 ;  /* 0x20000084ffe07230 */ /* 0x100fe40000004100 */
[----:B------:R-:W-:Y:S02]  /*1910*/  HADD2.F32 R225, -RZ, R132.H1_H1 ;  /* 0x30000084ffe17230 */ /* 0x000fe40000004100 */
[----:B------:R-:W4:Y:S01]  /*1920*/  LDL R132, [R1+0x194] ;  /* 0x0001940001847983 */ /* 0x000f220000100800 */
[--C-:B------:R-:W-:Y:S02]  /*1930*/  HADD2.F32 R235, -RZ, R129.reuse.H0_H0 ;  /* 0x20000081ffeb7230 */ /* 0x100fe40000004100 */
[----:B------:R-:W-:Y:S01]  /*1940*/  HADD2.F32 R234, -RZ, R129.H1_H1 ;  /* 0x30000081ffea7230 */ /* 0x000fe20000004100 */
[----:B------:R-:W1:Y:S01]  /*1950*/  @P1 LDC.64 R182, c[0x0][0x2c8] ;  /* 0x0000b200ffb61b82 */ /* 0x000e620000000a00 */
[----:B------:R-:W-:-:S02]  /*1960*/  HADD2.F32 R229, -RZ, R131.H0_H0 ;  /* 0x20000083ffe57230 */ /* 0x000fc40000004100 */
[----:B------:R-:W-:Y:S02]  /*1970*/  HADD2.F32 R230, -RZ, R131.H1_H1 ;  /* 0x30000083ffe67230 */ /* 0x000fe40000004100 */
[--C-:B------:R-:W-:Y:S02]  /*1980*/  HADD2.F32 R129, -RZ, R139.reuse.H0_H0 ;  /* 0x2000008bff817230 */ /* 0x100fe40000004100 */
[----:B------:R-:W-:Y:S01]  /*1990*/  HADD2.F32 R131, -RZ, R139.H1_H1 ;  /* 0x3000008bff837230 */ /* 0x000fe20000004100 */
[----:B------:R-:W1:Y:S01]  /*19a0*/  @P1 LDC.64 R192, c[0x0][0x2c8] ;  /* 0x0000b200ffc01b82 */ /* 0x000e620000000a00 */
[----:B------:R-:W4:Y:S01]  /*19b0*/  LDL R139, [R1+0x17c] ;  /* 0x00017c00018b7983 */ /* 0x000f220000100800 */
[----:B0-----:R-:W-:-:S06]  /*19c0*/  @P1 IMAD.WIDE.U32 R180, R191, 0x20, R180 ;  /* 0x00000020bfb41825 */ /* 0x001fcc00078e00b4 */
[----:B------:R-:W0:Y:S01]  /*19d0*/  @P1 LDC.64 R194, c[0x0][0x2c8] ;  /* 0x0000b200ffc21b82 */ /* 0x000e220000000a00 */
[----:B------:R-:W5:Y:S04]  /*19e0*/  @P1 LDG.E.128 R44, desc[UR4][R180.64] ;  /* 0x00000004b42c1981 */ /* 0x000f68000c1e1d00 */
[----:B------:R1:W5:Y:S03]  /*19f0*/  @P1 LDG.E.128 R48, desc[UR4][R180.64+0x10] ;  /* 0x00001004b4301981 */ /* 0x000366000c1e1d00 */
[----:B-1----:R-:W1:Y:S01]  /*1a00*/  @P1 LDC.64 R180, c[0x0][0x2c8] ;  /* 0x0000b200ffb41b82 */ /* 0x002e620000000a00 */
[----:B------:R-:W-:Y:S01]  /*1a10*/  @P1 IMAD.WIDE.U32 R182, R196, 0x20, R182 ;  /* 0x00000020c4b61825 */ /* 0x000fe200078e00b6 */
[----:B------:R-:W-:-:S03]  /*1a20*/  MOV R176, 0x3f800000 ;  /* 0x3f80000000b07802 */ /* 0x000fc60000000f00 */
[C---:B------:R-:W-:Y:S01]  /*1a30*/  FADD.FTZ R198, -R206.reuse, R86 ;  /* 0x00000056cec67221 */ /* 0x040fe20000010100 */
[C---:B------:R-:W-:Y:S01]  /*1a40*/  FADD.FTZ R199, -R206.reuse, R87 ;  /* 0x00000057cec77221 */ /* 0x040fe20000010100 */
[----:B------:R-:W-:Y:S01]  /*1a50*/  @P0 HADD2.F32 R176, -RZ, R197.H0_H0 ;  /* 0x200000c5ffb00230 */ /* 0x000fe20000004100 */
[----:B------:R-:W5:Y:S01]  /*1a60*/  @P1 LDG.E.128 R36, desc[UR4][R182.64] ;  /* 0x00000004b6241981 */ /* 0x000f62000c1e1d00 */
[----:B------:R-:W-:Y:S01]  /*1a70*/  FADD.FTZ R197, -R206, R85 ;  /* 0x00000055cec57221 */ /* 0x000fe20000010100 */
[----:B------:R-:W-:Y:S02]  /*1a80*/  @P1 IMAD.WIDE.U32 R86, R190, 0x20, R192 ;  /* 0x00000020be561825 */ /* 0x000fe400078e00c0 */
[----:B------:R0:W5:Y:S02]  /*1a90*/  @P1 LDG.E.128 R40, desc[UR4][R182.64+0x10] ;  /* 0x00001004b6281981 */ /* 0x000164000c1e1d00 */
[C---:B------:R-:W-:Y:S01]  /*1aa0*/  FADD.FTZ R204, -R206.reuse, R101 ;  /* 0x00000065cecc7221 */ /* 0x040fe20000010100 */
[C---:B------:R-:W-:Y:S01]  /*1ab0*/  FADD.FTZ R101, -R206.reuse, R107 ;  /* 0x0000006bce657221 */ /* 0x040fe20000010100 */
[C---:B------:R-:W-:Y:S01]  /*1ac0*/  FADD.FTZ R107, -R206.reuse, R114 ;  /* 0x00000072ce6b7221 */ /* 0x040fe20000010100 */
[C---:B------:R-:W-:Y:S01]  /*1ad0*/  FADD.FTZ R114, -R206.reuse, R125 ;  /* 0x0000007dce727221 */ /* 0x040fe20000010100 */
[C---:B------:R-:W-:Y:S01]  /*1ae0*/  FADD.FTZ R207, -R206.reuse, R94 ;  /* 0x0000005ececf7221 */ /* 0x040fe20000010100 */
[C---:B------:R-:W-:Y:S01]  /*1af0*/  FADD.FTZ R203, -R206.reuse, R95 ;  /* 0x0000005fcecb7221 */ /* 0x040fe20000010100 */
[----:B------:R-:W-:Y:S01]  /*1b00*/  HADD2.F32 R215, -RZ, R140.H1_H1 ;  /* 0x3000008cffd77230 */ /* 0x000fe20000004100 */
[----:B------:R-:W5:Y:S01]  /*1b10*/  @P1 LDG.E.128 R52, desc[UR4][R86.64] ;  /* 0x0000000456341981 */ /* 0x000f62000c1e1d00 */
[----:B0-----:R-:W-:Y:S01]  /*1b20*/  FADD.FTZ R183, -R206, R84 ;  /* 0x00000054ceb77221 */ /* 0x001fe20000010100 */
[----:B------:R-:W-:-:S02]  /*1b30*/  @P1 IMAD.WIDE.U32 R84, R177, 0x20, R194 ;  /* 0x00000020b1541825 */ /* 0x000fc400078e00c2 */
[----:B------:R-:W5:Y:S02]  /*1b40*/  @P1 LDG.E.128 R56, desc[UR4][R86.64+0x10] ;  /* 0x0000100456381981 */ /* 0x000f64000c1e1d00 */
[----:B-1----:R-:W-:Y:S02]  /*1b50*/  @P1 IMAD.WIDE.U32 R180, R174, 0x20, R180 ;  /* 0x00000020aeb41825 */ /* 0x002fe400078e00b4 */
[----:B------:R-:W5:Y:S02]  /*1b60*/  @P1 LDG.E.128 R60, desc[UR4][R84.64] ;  /* 0x00000004543c1981 */ /* 0x000f64000c1e1d00 */
[C---:B------:R-:W-:Y:S01]  /*1b70*/  FADD.FTZ R202, -R206.reuse, R102 ;  /* 0x00000066ceca7221 */ /* 0x040fe20000010100 */
[C---:B------:R-:W-:Y:S01]  /*1b80*/  FADD.FTZ R94, -R206.reuse, R104 ;  /* 0x00000068ce5e7221 */ /* 0x040fe20000010100 */
[----:B------:R-:W-:Y:S01]  /*1b90*/  HADD2.F32 R125, -RZ, R140.H0_H0 ;  /* 0x2000008cff7d7230 */ /* 0x000fe20000004100 */
[----:B------:R-:W5:Y:S01]  /*1ba0*/  @P1 LDG.E.128 R68, desc[UR4][R180.64] ;  /* 0x00000004b4441981 */ /* 0x000f62000c1e1d00 */
[C---:B------:R-:W-:Y:S01]  /*1bb0*/  FADD.FTZ R95, -R206.reuse, R105 ;  /* 0x00000069ce5f7221 */ /* 0x040fe20000010100 */
[----:B------:R-:W-:Y:S01]  /*1bc0*/  FADD.FTZ R182, -R206, R111 ;  /* 0x0000006fceb67221 */ /* 0x000fe20000010100 */
[--C-:B------:R-:W-:Y:S01]  /*1bd0*/  HADD2.F32 R223, -RZ, R133.reuse.H0_H0 ;  /* 0x20000085ffdf7230 */ /* 0x100fe20000004100 */
[----:B------:R0:W5:Y:S01]  /*1be0*/  @P1 LDG.E.128 R72, desc[UR4][R180.64+0x10] ;  /* 0x00001004b4481981 */ /* 0x000162000c1e1d00 */
[----:B------:R-:W-:-:S02]  /*1bf0*/  HADD2.F32 R222, -RZ, R133.H1_H1 ;  /* 0x30000085ffde7230 */ /* 0x000fc40000004100 */
[C---:B------:R-:W-:Y:S01]  /*1c00*/  FADD.FTZ R211, -R206.reuse, R93 ;  /* 0x0000005dced37221 */ /* 0x040fe20000010100 */
[C---:B------:R-:W-:Y:S01]  /*1c10*/  FADD.FTZ R96, -R206.reuse, R96 ;  /* 0x00000060ce607221 */ /* 0x040fe20000010100 */
[----:B------:R1:W5:Y:S01]  /*1c20*/  @P1 LDG.E.128 R64, desc[UR4][R84.64+0x10] ;  /* 0x0000100454401981 */ /* 0x000362000c1e1d00 */
[C---:B------:R-:W-:Y:S01]  /*1c30*/  FADD.FTZ R97, -R206.reuse, R97 ;  /* 0x00000061ce617221 */ /* 0x040fe20000010100 */
[C---:B------:R-:W-:Y:S01]  /*1c40*/  FADD.FTZ R98, -R206.reuse, R98 ;  /* 0x00000062ce627221 */ /* 0x040fe20000010100 */
[C---:B------:R-:W-:Y:S01]  /*1c50*/  FADD.FTZ R99, -R206.reuse, R99 ;  /* 0x00000063ce637221 */ /* 0x040fe20000010100 */
[----:B------:R-:W4:Y:S01]  /*1c60*/  LDL R140, [R1+0x184] ;  /* 0x00018400018c7983 */ /* 0x000f220000100800 */
        /* <DEDUP_REMOVED lines=9> */
[C---:B------:R-:W-:Y:S01]  /*1d00*/  FADD.FTZ R110, -R206.reuse, R120 ;  /* 0x00000078ce6e7221 */ /* 0x040fe20000010100 */
[C---:B------:R-:W-:Y:S01]  /*1d10*/  FADD.FTZ R108, -R206.reuse, R121 ;  /* 0x00000079ce6c7221 */ /* 0x040fe20000010100 */
[C---:B------:R-:W-:Y:S01]  /*1d20*/  FADD.FTZ R104, -R206.reuse, R123 ;  /* 0x0000007bce687221 */ /* 0x040fe20000010100 */
[C---:B------:R-:W-:Y:S01]  /*1d30*/  FADD.FTZ R105, -R206.reuse, R124 ;  /* 0x0000007cce697221 */ /* 0x040fe20000010100 */
[----:B------:R-:W-:Y:S01]  /*1d40*/  FADD.FTZ R111, -R206, R127 ;  /* 0x0000007fce6f7221 */ /* 0x000fe20000010100 */
[----:B------:R-:W4:Y:S01]  /*1d50*/  LDL R133, [R1+0x198] ;  /* 0x0001980001857983 */ /* 0x000f220000100800 */
[----:B------:R-:W-:-:S02]  /*1d60*/  HADD2.F32 R87, -RZ, R88.H0_H0 ;  /* 0x20000058ff577230 */ /* 0x000fc40000004100 */
[----:B------:R-:W-:Y:S01]  /*1d70*/  HADD2.F32 R208, -RZ, R88.H1_H1 ;  /* 0x30000058ffd07230 */ /* 0x000fe20000004100 */
[----:B------:R-:W4:Y:S01]  /*1d80*/  LDL R206, [R1+0x190] ;  /* 0x0001900001ce7983 */ /* 0x000f220000100800 */
[--C-:B------:R-:W-:Y:S02]  /*1d90*/  HADD2.F32 R221, -RZ, R134.reuse.H0_H0 ;  /* 0x20000086ffdd7230 */ /* 0x100fe40000004100 */
[----:B------:R-:W-:Y:S01]  /*1da0*/  FMUL.FTZ R88, R175, R197 ;  /* 0x000000c5af587220 */ /* 0x000fe20000410000 */
[----:B------:R-:W-:Y:S02]  /*1db0*/  HADD2.F32 R220, -RZ, R134.H1_H1 ;  /* 0x30000086ffdc7230 */ /* 0x000fe40000004100 */
[--C-:B------:R-:W-:Y:S01]  /*1dc0*/  HADD2.F32 R236, -RZ, R128.reuse.H0_H0 ;  /* 0x20000080ffec7230 */ /* 0x100fe20000004100 */
[----:B------:R-:W4:Y:S01]  /*1dd0*/  LDL R134, [R1+0x1a8] ;  /* 0x0001a80001867983 */ /* 0x000f220000100800 */
[----:B------:R-:W-:Y:S02]  /*1de0*/  HADD2.F32 R237, -RZ, R128.H1_H1 ;  /* 0x30000080ffed7230 */ /* 0x000fe40000004100 */
[----:B------:R-:W-:-:S02]  /*1df0*/  HADD2.F32 R233, -RZ, R130.H0_H0 ;  /* 0x20000082ffe97230 */ /* 0x000fc40000004100 */
[----:B------:R-:W-:Y:S02]  /*1e00*/  HADD2.F32 R232, -RZ, R130.H1_H1 ;  /* 0x30000082ffe87230 */ /* 0x000fe40000004100 */
        /* <DEDUP_REMOVED lines=8> */
[----:B------:R-:W-:Y:S01]  /*1e90*/  FADD.FTZ R29, R208, R29 ;  /* 0x0000001dd01d7221 */ /* 0x000fe20000010000 */
[-C--:B------:R-:W-:Y:S01]  /*1ea0*/  FFMA.FTZ R21, R88, R208.reuse, R21 ;  /* 0x000000d058157223 */ /* 0x080fe20000010015 */
[----:B------:R-:W4:Y:S01]  /*1eb0*/  LDL R138, [R1+0x170] ;  /* 0x00017000018a7983 */ /* 0x000f220000100800 */
[----:B--2---:R-:W-:Y:S01]  /*1ec0*/  FMUL.FTZ R92, R92, R208 ;  /* 0x000000d05c5c7220 */ /* 0x004fe20000410000 */
[----:B------:R-:W-:Y:S01]  /*1ed0*/  FMUL.FTZ R208, R175, R97 ;  /* 0x00000061afd07220 */ /* 0x000fe20000410000 */
[----:B---3--:R-:W-:Y:S02]  /*1ee0*/  FMUL.FTZ R97, R137, R235 ;  /* 0x000000eb89617220 */ /* 0x008fe40000410000 */
[----:B------:R-:W2:Y:S01]  /*1ef0*/  LDL R137, [R1+0x168] ;  /* 0x0001680001897983 */ /* 0x000ea20000100800 */
[----:B------:R-:W-:Y:S02]  /*1f00*/  HADD2.F32 R194, -RZ, R90.H1_H1 ;  /* 0x3000005affc27230 */ /* 0x000fe40000004100 */
[----:B------:R-:W-:-:S02]  /*1f10*/  HADD2.F32 R193, -RZ, R91.H1_H1 ;  /* 0x3000005bffc17230 */ /* 0x000fc40000004100 */
[--C-:B------:R-:W-:Y:S02]  /*1f20*/  HADD2.F32 R119, -RZ, R135.reuse.H0_H0 ;  /* 0x20000087ff777230 */ /* 0x100fe40000004100 */
[----:B------:R-:W-:Y:S02]  /*1f30*/  HADD2.F32 R118, -RZ, R135.H1_H1 ;  /* 0x30000087ff767230 */ /* 0x000fe40000004100 */
[----:B----4-:R-:W-:Y:S01]  /*1f40*/  FMUL.FTZ R135, R132, R194 ;  /* 0x000000c284877220 */ /* 0x010fe20000410000 */
[----:B------:R-:W-:Y:S01]  /*1f50*/  FMUL.FTZ R132, R209, R193 ;  /* 0x000000c1d1847220 */ /* 0x000fe20000410000 */
[----:B------:R-:W-:Y:S01]  /*1f60*/  FMUL.FTZ R209, R175, R96 ;  /* 0x00000060afd17220 */ /* 0x000fe20000410000 */
[----:B------:R-:W-:Y:S02]  /*1f70*/  FMUL.FTZ R96, R139, R234 ;  /* 0x000000ea8b607220 */ /* 0x000fe40000410000 */
[----:B------:R-:W3:Y:S01]  /*1f80*/  LDL R139, [R1+0x160] ;  /* 0x00016000018b7983 */ /* 0x000ee20000100800 */
[----:B------:R-:W-:-:S02]  /*1f90*/  HADD2.F32 R210, -RZ, R90.H0_H0 ;  /* 0x2000005affd27230 */ /* 0x000fc40000004100 */
[C---:B------:R-:W-:Y:S01]  /*1fa0*/  FMUL.FTZ R212, R175.reuse, R212 ;  /* 0x000000d4afd47220 */ /* 0x040fe20000410000 */
[----:B------:R-:W-:Y:S02]  /*1fb0*/  HADD2.F32 R192, -RZ, R91.H0_H0 ;  /* 0x2000005bffc07230 */ /* 0x000fe40000004100 */
[C---:B------:R-:W-:Y:S01]  /*1fc0*/  FMUL.FTZ R84, R175.reuse, R183 ;  /* 0x000000b7af547220 */ /* 0x040fe20000410000 */
[C---:B------:R-:W-:Y:S01]  /*1fd0*/  FMUL.FTZ R197, R175.reuse, R207 ;  /* 0x000000cfafc57220 */ /* 0x040fe20000410000 */
[----:B------:R-:W-:Y:S01]  /*1fe0*/  FMUL.FTZ R207, R175, R98 ;  /* 0x00000062afcf7220 */ /* 0x000fe20000410000 */
[----:B------:R-:W-:Y:S01]  /*1ff0*/  FADD.FTZ R33, R210, R33 ;  /* 0x00000021d2217221 */ /* 0x000fe20000010000 */
[----:B------:R-:W-:Y:S01]  /*2000*/  FFMA.FTZ R34, R212, R210, R34 ;  /* 0x000000d2d4227223 */ /* 0x000fe20000010022 */
[----:B------:R-:W-:Y:S01]  /*2010*/  FADD.FTZ R28, R87, R28 ;  /* 0x0000001c571c7221 */ /* 0x000fe20000010000 */
[----:B------:R-:W-:Y:S01]  /*2020*/  FFMA.FTZ R20, R84, R87, R20 ;  /* 0x0000005754147223 */ /* 0x000fe20000010014 */
[----:B------:R-:W4:Y:S01]  /*2030*/  LDL R90, [R1+0x19c] ;  /* 0x00019c00015a7983 */ /* 0x000f220000100800 */
[----:B------:R-:W-:-:S02]  /*2040*/  HADD2.F32 R213, -RZ, R143.H0_H0 ;  /* 0x2000008fffd57230 */ /* 0x000fc40000004100 */
[----:B------:R-:W-:Y:S01]  /*2050*/  FMUL.FTZ R93, R175, R199 ;  /* 0x000000c7af5d7220 */ /* 0x000fe20000410000 */
[----:B------:R-:W-:Y:S01]  /*2060*/  HADD2.F32 R112, -RZ, R143.H1_H1 ;  /* 0x3000008fff707230 */ /* 0x000fe20000004100 */
[----:B------:R-:W4:Y:S01]  /*2070*/  LDL R91, [R1+0x1a0] ;  /* 0x0001a000015b7983 */ /* 0x000f220000100800 */
[----:B------:R-:W-:-:S03]  /*2080*/  FADD.FTZ R145, R192, R145 ;  /* 0x00000091c0917221 */ /* 0x000fc60000010000 */
[----:B------:R-:W4:Y:S01]  /*2090*/  LDL R143, [R1+0x174] ;  /* 0x00017400018f7983 */ /* 0x000f220000100800 */
[----:B------:R-:W-:Y:S01]  /*20a0*/  FFMA.FTZ R146, R197, R192, R146 ;  /* 0x000000c0c5927223 */ /* 0x000fe20000010092 */
[----:B------:R-:W-:Y:S02]  /*20b0*/  FMUL.FTZ R98, R140, R237 ;  /* 0x000000ed8c627220 */ /* 0x000fe40000410000 */
[----:B------:R-:W4:Y:S01]  /*20c0*/  LDL R140, [R1+0x164] ;  /* 0x00016400018c7983 */ /* 0x000f220000100800 */
[----:B------:R-:W-:Y:S01]  /*20d0*/  FMUL.FTZ R210, R133, R210 ;  /* 0x000000d285d27220 */ /* 0x000fe20000410000 */
[----:B------:R-:W-:Y:S01]  /*20e0*/  FMUL.FTZ R133, R206, R192 ;  /* 0x000000c0ce857220 */ /* 0x000fe20000410000 */
[C---:B------:R-:W-:Y:S01]  /*20f0*/  FMUL.FTZ R206, R175.reuse, R99 ;  /* 0x00000063afce7220 */ /* 0x040fe20000410000 */
[----:B------:R-:W-:Y:S01]  /*2100*/  FMUL.FTZ R87, R134, R87 ;  /* 0x0000005786577220 */ /* 0x000fe20000410000 */
[----:B------:R-:W-:Y:S01]  /*2110*/  FMUL.FTZ R134, R175, R203 ;  /* 0x000000cbaf867220 */ /* 0x000fe20000410000 */
[----:B------:R-:W-:-:S02]  /*2120*/  FMUL.FTZ R99, R141, R236 ;  /* 0x000000ec8d637220 */ /* 0x000fc40000410000 */
[----:B------:R-:W4:Y:S01]  /*2130*/  LDL R141, [R1+0x15c] ;  /* 0x00015c00018d7983 */ /* 0x000f220000100800 */
[----:B------:R-:W-:-:S03]  /*2140*/  FMUL.FTZ R203, R136, R233 ;  /* 0x000000e988cb7220 */ /* 0x000fc60000410000 */
[----:B------:R-:W4:Y:S01]  /*2150*/  LDL R136, [R1+0x158] ;  /* 0x0001580001887983 */ /* 0x000f220000100800 */
[----:B------:R-:W-:-:S03]  /*2160*/  FMUL.FTZ R199, R138, R229 ;  /* 0x000000e58ac77220 */ /* 0x000fc60000410000 */
[----:B------:R-:W4:Y:S01]  /*2170*/  LDL R138, [R1+0x154] ;  /* 0x00015400018a7983 */ /* 0x000f220000100800 */
[----:B--2---:R-:W-:-:S03]  /*2180*/  FMUL.FTZ R192, R137, R224 ;  /* 0x000000e089c07220 */ /* 0x004fc60000410000 */
[----:B------:R-:W2:Y:S01]  /*2190*/  LDL R137, [R1+0x150] ;  /* 0x0001500001897983 */ /* 0x000ea20000100800 */
[--C-:B------:R-:W-:Y:S02]  /*21a0*/  HADD2.F32 R120, -RZ, R142.reuse.H0_H0 ;  /* 0x2000008eff787230 */ /* 0x100fe40000004100 */
[----:B------:R-:W-:Y:S02]  /*21b0*/  HADD2.F32 R214, -RZ, R142.H1_H1 ;  /* 0x3000008effd67230 */ /* 0x000fe40000004100 */
[----:B------:R-:W2:Y:S01]  /*21c0*/  LDL R142, [R1+0x16c] ;  /* 0x00016c00018e7983 */ /* 0x000ea20000100800 */
[----:B------:R-:W-:Y:S01]  /*21d0*/  FMUL.FTZ R211, R175, R211 ;  /* 0x000000d3afd37220 */ /* 0x000fe20000410000 */
[----:B------:R-:W-:-:S03]  /*21e0*/  FADD.FTZ R35, R194, R35 ;  /* 0x00000023c2237221 */ /* 0x000fc60000010000 */
[----:B------:R-:W-:Y:S01]  /*21f0*/  FFMA.FTZ R144, R211, R194, R144 ;  /* 0x000000c2d3907223 */ /* 0x000fe20000010090 */
[----:B---3--:R-:W-:Y:S02]  /*2200*/  FMUL.FTZ R194, R139, R223 ;  /* 0x000000df8bc27220 */ /* 0x008fe40000410000 */
[----:B------:R-:W3:Y:S01]  /*2210*/  LDL R139, [R1+0x14c] ;  /* 0x00014c00018b7983 */ /* 0x000ee20000100800 */
[--C-:B------:R-:W-:Y:S02]  /*2220*/  HADD2.F32 R195, -RZ, R89.reuse.H1_H1 ;  /* 0x30000059ffc37230 */ /* 0x100fe40000004100 */
[----:B------:R-:W-:Y:S01]  /*2230*/  FADD.FTZ R147, R193, R147 ;  /* 0x00000093c1937221 */ /* 0x000fe20000010000 */
[----:B------:R-:W-:Y:S02]  /*2240*/  HADD2.F32 R201, -RZ, R89.H0_H0 ;  /* 0x20000059ffc97230 */ /* 0x000fe40000004100 */
[----:B------:R-:W-:Y:S01]  /*2250*/  FFMA.FTZ R18, R134, R193, R18 ;  /* 0x000000c186127223 */ /* 0x000fe20000010012 */
[----:B------:R-:W-:Y:S01]  /*2260*/  FMUL.FTZ R89, R175, R198 ;  /* 0x000000c6af597220 */ /* 0x000fe20000410000 */
[----:B------:R-:W-:Y:S01]  /*2270*/  FADD.FTZ R31, R195, R31 ;  /* 0x0000001fc31f7221 */ /* 0x000fe20000010000 */
[-C--:B------:R-:W-:Y:S01]  /*2280*/  FFMA.FTZ R32, R93, R195.reuse, R32 ;  /* 0x000000c35d207223 */ /* 0x080fe20000010020 */
[----:B------:R-:W-:Y:S01]  /*2290*/  FADD.FTZ R30, R201, R30 ;  /* 0x0000001ec91e7221 */ /* 0x000fe20000010000 */
[----:B----4-:R-:W-:Y:S01]  /*22a0*/  FMUL.FTZ R90, R90, R195 ;  /* 0x000000c35a5a7220 */ /* 0x010fe20000410000 */
[-C--:B------:R-:W-:Y:S01]  /*22b0*/  FFMA.FTZ R19, R89, R201.reuse, R19 ;  /* 0x000000c959137223 */ /* 0x080fe20000010013 */
[----:B------:R-:W-:Y:S01]  /*22c0*/  FADD.FTZ R189, R221, R189 ;  /* 0x000000bdddbd7221 */ /* 0x000fe20000010000 */
[----:B------:R-:W-:Y:S01]  /*22d0*/  FMUL.FTZ R91, R91, R201 ;  /* 0x000000c95b5b7220 */ /* 0x000fe20000410000 */
[----:B------:R-:W-:Y:S01]  /*22e0*/  FMUL.FTZ R180, R175, R180 ;  /* 0x000000b4afb47220 */ /* 0x000fe20000410000 */
[----:B------:R-:W-:Y:S01]  /*22f0*/  FMUL.FTZ R201, R143, R232 ;  /* 0x000000e88fc97220 */ /* 0x000fe20000410000 */
[----:B------:R-:W-:-:S02]  /*2300*/  FADD.FTZ R217, R119, R217 ;  /* 0x000000d977d97221 */ /* 0x000fc40000010000 */
[----:B------:R-:W-:Y:S01]  /*2310*/  FFMA.FTZ R9, R180, R119, R9 ;  /* 0x00000077b4097223 */ /* 0x000fe20000010009 */
[----:B------:R-:W-:Y:S01]  /*2320*/  FMUL.FTZ R193, R140, R225 ;  /* 0x000000e18cc17220 */ /* 0x000fe20000410000 */
[----:B------:R-:W-:-:S04]  /*2330*/  FMUL.FTZ R140, R175, R181 ;  /* 0x000000b5af8c7220 */ /* 0x000fc80000410000 */
[-C--:B------:R-:W-:Y:S01]  /*2340*/  FFMA.FTZ R10, R140, R221.reuse, R10 ;  /* 0x000000dd8c0a7223 */ /* 0x080fe2000001000a */
[----:B------:R-:W-:Y:S01]  /*2350*/  FMUL.FTZ R195, R141, R222 ;  /* 0x000000de8dc37220 */ /* 0x000fe20000410000 */
[----:B------:R-:W-:Y:S02]  /*2360*/  FMUL.FTZ R141, R136, R221 ;  /* 0x000000dd888d7220 */ /* 0x000fe40000410000 */
[----:B------:R-:W4:Y:S01]  /*2370*/  LDL R221, [R1+0x148] ;  /* 0x0001480001dd7983 */ /* 0x000f220000100800 */
[----:B------:R-:W-:-:S03]  /*2380*/  FMUL.FTZ R143, R138, R220 ;  /* 0x000000dc8a8f7220 */ /* 0x000fc60000410000 */
[----:B------:R-:W4:Y:S01]  /*2390*/  LDL R138, [R1+0x140] ;  /* 0x00014000018a7983 */ /* 0x000f220000100800 */
[----:B--2---:R-:W-:Y:S01]  /*23a0*/  FMUL.FTZ R181, R137, R119 ;  /* 0x0000007789b57220 */ /* 0x004fe20000410000 */
[C---:B------:R-:W-:Y:S02]  /*23b0*/  FMUL.FTZ R119, R175.reuse, R115 ;  /* 0x00000073af777220 */ /* 0x040fe40000410000 */
[----:B------:R-:W2:Y:S04]  /*23c0*/  LDL R137, [R1+0x144] ;  /* 0x0001440001897983 */ /* 0x000ea80000100800 */
[----:B------:R-:W2:Y:S01]  /*23d0*/  LDL R115, [R1+0x130] ;  /* 0x0001300001737983 */ /* 0x000ea20000100800 */
[----:B------:R-:W-:Y:S01]  /*23e0*/  FMUL.FTZ R198, R142, R230 ;  /* 0x000000e68ec67220 */ /* 0x000fe20000410000 */
[----:B------:R-:W-:Y:S01]  /*23f0*/  FMUL.FTZ R142, R175, R109 ;  /* 0x0000006daf8e7220 */ /* 0x000fe20000410000 */
[----:B------:R-:W-:-:S04]  /*2400*/  FFMA.FTZ R109, R84, R87, RZ ;  /* 0x00000057546d7223 */ /* 0x000fc800000100ff */
[----:B------:R-:W-:-:S04]  /*2410*/  FFMA.FTZ R109, R88, R92, R109 ;  /* 0x0000005c586d7223 */ /* 0x000fc8000001006d */
[----:B------:R-:W-:-:S04]  /*2420*/  FFMA.FTZ R109, R89, R91, R109 ;  /* 0x0000005b596d7223 */ /* 0x000fc8000001006d */
[----:B------:R-:W-:-:S04]  /*2430*/  FFMA.FTZ R109, R93, R90, R109 ;  /* 0x0000005a5d6d7223 */ /* 0x000fc8000001006d */
[----:B------:R-:W-:-:S04]  /*2440*/  FFMA.FTZ R109, R212, R210, R109 ;  /* 0x000000d2d46d7223 */ /* 0x000fc8000001006d */
[----:B------:R-:W-:Y:S01]  /*2450*/  FFMA.FTZ R109, R211, R135, R109 ;  /* 0x00000087d36d7223 */ /* 0x000fe2000001006d */
[----:B------:R-:W-:-:S03]  /*2460*/  FMUL.FTZ R182, R175, R182 ;  /* 0x000000b6afb67220 */ /* 0x000fc60000410000 */
[----:B------:R-:W-:Y:S01]  /*2470*/  FFMA.FTZ R109, R197, R133, R109 ;  /* 0x00000085c56d7223 */ /* 0x000fe2000001006d */
[----:B------:R-:W-:Y:S01]  /*2480*/  FADD.FTZ R216, R118, R216 ;  /* 0x000000d876d87221 */ /* 0x000fe20000010000 */
[----:B------:R-:W-:Y:S02]  /*2490*/  FFMA.FTZ R161, R182, R118, R161 ;  /* 0x00000076b6a17223 */ /* 0x000fe400000100a1 */
[----:B------:R-:W-:Y:S01]  /*24a0*/  FFMA.FTZ R109, R134, R132, R109 ;  /* 0x00000084866d7223 */ /* 0x000fe2000001006d */
[----:B---3--:R-:W-:Y:S01]  /*24b0*/  FMUL.FTZ R183, R139, R118 ;  /* 0x000000768bb77220 */ /* 0x008fe20000410000 */
[----:B------:R-:W-:Y:S01]  /*24c0*/  FMUL.FTZ R118, R175, R107 ;  /* 0x0000006baf767220 */ /* 0x000fe20000410000 */
[----:B------:R-:W-:Y:S01]  /*24d0*/  FADD.FTZ R136, RZ, R87 ;  /* 0x00000057ff887221 */ /* 0x000fe20000010000 */
[----:B------:R-:W-:Y:S01]  /*24e0*/  FFMA.FTZ R107, R209, R99, R109 ;  /* 0x00000063d16b7223 */ /* 0x000fe2000001006d */
[C---:B------:R-:W-:Y:S01]  /*24f0*/  FMUL.FTZ R205, R175.reuse, R205 ;  /* 0x000000cdafcd7220 */ /* 0x040fe20000410000 */
[C---:B------:R-:W-:Y:S01]  /*2500*/  FMUL.FTZ R204, R175.reuse, R204 ;  /* 0x000000ccafcc7220 */ /* 0x040fe20000410000 */
[C---:B------:R-:W-:Y:S01]  /*2510*/  FMUL.FTZ R202, R175.reuse, R202 ;  /* 0x000000caafca7220 */ /* 0x040fe20000410000 */
[----:B------:R-:W-:Y:S01]  /*2520*/  FFMA.FTZ R107, R208, R98, R107 ;  /* 0x00000062d06b7223 */ /* 0x000fe2000001006b */
[----:B------:R-:W-:Y:S01]  /*2530*/  FADD.FTZ R136, R136, R92 ;  /* 0x0000005c88887221 */ /* 0x000fe20000010000 */
[C---:B------:R-:W-:Y:S01]  /*2540*/  FMUL.FTZ R200, R175.reuse, R200 ;  /* 0x000000c8afc87220 */ /* 0x040fe20000410000 */
[----:B------:R-:W-:Y:S01]  /*2550*/  FMUL.FTZ R94, R175, R94 ;  /* 0x0000005eaf5e7220 */ /* 0x000fe20000410000 */
[----:B------:R-:W-:Y:S01]  /*2560*/  FFMA.FTZ R107, R207, R97, R107 ;  /* 0x00000061cf6b7223 */ /* 0x000fe2000001006b */
[----:B------:R-:W-:Y:S01]  /*2570*/  FADD.FTZ R136, R136, R91 ;  /* 0x0000005b88887221 */ /* 0x000fe20000010000 */
[C---:B------:R-:W-:Y:S01]  /*2580*/  FMUL.FTZ R95, R175.reuse, R95 ;  /* 0x0000005faf5f7220 */ /* 0x040fe20000410000 */
[----:B------:R-:W-:Y:S01]  /*2590*/  FADD.FTZ R188, R220, R188 ;  /* 0x000000bcdcbc7221 */ /* 0x000fe20000010000 */
[----:B------:R-:W-:Y:S01]  /*25a0*/  FFMA.FTZ R107, R206, R96, R107 ;  /* 0x00000060ce6b7223 */ /* 0x000fe2000001006b */
[----:B------:R-:W-:Y:S01]  /*25b0*/  FADD.FTZ R136, R136, R90 ;  /* 0x0000005a88887221 */ /* 0x000fe20000010000 */
[----:B------:R-:W-:Y:S01]  /*25c0*/  FFMA.FTZ R8, R142, R220, R8 ;  /* 0x000000dc8e087223 */ /* 0x000fe20000010008 */
[----:B------:R-:W-:Y:S01]  /*25d0*/  FMUL.FTZ R100, R175, R100 ;  /* 0x00000064af647220 */ /* 0x000fe20000410000 */
[----:B------:R-:W-:Y:S01]  /*25e0*/  FFMA.FTZ R107, R205, R203, R107 ;  /* 0x000000cbcd6b7223 */ /* 0x000fe2000001006b */
[----:B------:R-:W-:Y:S01]  /*25f0*/  FADD.FTZ R136, R136, R210 ;  /* 0x000000d288887221 */ /* 0x000fe20000010000 */
[----:B------:R-:W3:Y:S02]  /*2600*/  LDL R220, [R1+0x12c] ;  /* 0x00012c0001dc7983 */ /* 0x000ee40000100800 */
[----:B------:R-:W-:Y:S01]  /*2610*/  FFMA.FTZ R107, R204, R201, R107 ;  /* 0x000000c9cc6b7223 */ /* 0x000fe2000001006b */
[----:B------:R-:W-:Y:S01]  /*2620*/  FADD.FTZ R136, R136, R135 ;  /* 0x0000008788887221 */ /* 0x000fe20000010000 */
[C---:B------:R-:W-:Y:S01]  /*2630*/  FMUL.FTZ R102, R175.reuse, R102 ;  /* 0x00000066af667220 */ /* 0x040fe20000410000 */
[----:B------:R-:W-:Y:S01]  /*2640*/  FMUL.FTZ R101, R175, R101 ;  /* 0x00000065af657220 */ /* 0x000fe20000410000 */
[----:B------:R-:W-:Y:S01]  /*2650*/  FFMA.FTZ R107, R202, R199, R107 ;  /* 0x000000c7ca6b7223 */ /* 0x000fe2000001006b */
[----:B------:R-:W-:Y:S01]  /*2660*/  FADD.FTZ R136, R136, R133 ;  /* 0x0000008588887221 */ /* 0x000fe20000010000 */
[----:B------:R-:W3:Y:S02]  /*2670*/  LDL R139, [R1+0x13c] ;  /* 0x00013c00018b7983 */ /* 0x000ee40000100800 */
        /* <DEDUP_REMOVED lines=8> */
[----:B------:R-:W-:Y:S01]  /*2700*/  FFMA.FTZ R7, R102, R128, R7 ;  /* 0x0000008066077223 */ /* 0x000fe20000010007 */
[----:B------:R-:W-:Y:S01]  /*2710*/  FADD.FTZ R227, R122, R227 ;  /* 0x000000e37ae37221 */ /* 0x000fe20000010000 */
[----:B------:R-:W-:Y:S01]  /*2720*/  FFMA.FTZ R6, R118, R122, R6 ;  /* 0x0000007a76067223 */ /* 0x000fe20000010006 */
[----:B------:R-:W-:Y:S01]  /*2730*/  FFMA.FTZ R107, R101, R195, R107 ;  /* 0x000000c3656b7223 */ /* 0x000fe2000001006b */
[----:B------:R-:W-:Y:S01]  /*2740*/  FMUL.FTZ R103, R175, R103 ;  /* 0x00000067af677220 */ /* 0x000fe20000410000 */
[----:B------:R-:W-:Y:S02]  /*2750*/  FADD.FTZ R239, R129, R239 ;  /* 0x000000ef81ef7221 */ /* 0x000fe40000010000 */
[----:B------:R-:W-:Y:S01]  /*2760*/  FFMA.FTZ R107, R140, R141, R107 ;  /* 0x0000008d8c6b7223 */ /* 0x000fe2000001006b */
[----:B------:R-:W-:Y:S01]  /*2770*/  FADD.FTZ R218, R130, R218 ;  /* 0x000000da82da7221 */ /* 0x000fe20000010000 */
[----:B------:R-:W-:Y:S01]  /*2780*/  FFMA.FTZ R22, R103, R130, R22 ;  /* 0x0000008267167223 */ /* 0x000fe20000010016 */
[----:B----4-:R-:W-:Y:S01]  /*2790*/  FMUL.FTZ R136, R221, R128 ;  /* 0x00000080dd887220 */ /* 0x010fe20000410000 */
[C---:B------:R-:W-:Y:S01]  /*27a0*/  FMUL.FTZ R128, R175.reuse, R86 ;  /* 0x00000056af807220 */ /* 0x040fe20000410000 */
[----:B------:R-:W-:Y:S01]  /*27b0*/  FMUL.FTZ R138, R138, R122 ;  /* 0x0000007a8a8a7220 */ /* 0x000fe20000410000 */
[----:B------:R-:W-:Y:S01]  /*27c0*/  FMUL.FTZ R122, R175, R116 ;  /* 0x00000074af7a7220 */ /* 0x000fe20000410000 */
[----:B--2---:R-:W-:Y:S01]  /*27d0*/  FMUL.FTZ R137, R137, R130 ;  /* 0x0000008289897220 */ /* 0x004fe20000410000 */
[----:B------:R-:W2:Y:S01]  /*27e0*/  LDL R116, [R1+0x128] ;  /* 0x0001280001747983 */ /* 0x000ea20000100800 */
[-C--:B------:R-:W-:Y:S01]  /*27f0*/  FFMA.FTZ R3, R128, R129.reuse, R3 ;  /* 0x0000008180037223 */ /* 0x080fe20000010003 */
[----:B------:R-:W-:Y:S01]  /*2800*/  FMUL.FTZ R129, R115, R129 ;  /* 0x0000008173817220 */ /* 0x000fe20000410000 */
[----:B------:R-:W-:Y:S01]  /*2810*/  FADD.FTZ R109, R109, R97 ;  /* 0x000000616d6d7221 */ /* 0x000fe20000010000 */
[----:B------:R-:W4:Y:S01]  /*2820*/  LDL R115, [R1+0x124] ;  /* 0x0001240001737983 */ /* 0x000f220000100800 */
[----:B------:R-:W-:Y:S01]  /*2830*/  FMUL.FTZ R130, R175, R85 ;  /* 0x00000055af827220 */ /* 0x000fe20000410000 */
[----:B------:R-:W-:-:S02]  /*2840*/  FFMA.FTZ R85, R142, R143, R107 ;  /* 0x0000008f8e557223 */ /* 0x000fc4000001006b */
[----:B------:R-:W4:Y:S01]  /*2850*/  LDL R107, [R1+0x11c] ;  /* 0x00011c00016b7983 */ /* 0x000f220000100800 */
[----:B------:R-:W-:Y:S01]  /*2860*/  FADD.FTZ R186, R222, R186 ;  /* 0x000000badeba7221 */ /* 0x000fe20000010000 */
[----:B------:R-:W-:Y:S02]  /*2870*/  FFMA.FTZ R160, R101, R222, R160 ;  /* 0x000000de65a07223 */ /* 0x000fe400000100a0 */
[----:B------:R-:W4:Y:S01]  /*2880*/  LDL R222, [R1+0x138] ;  /* 0x0001380001de7983 */ /* 0x000f220000100800 */
[----:B------:R-:W-:-:S03]  /*2890*/  FADD.FTZ R109, R109, R96 ;  /* 0x000000606d6d7221 */ /* 0x000fc60000010000 */
[----:B------:R-:W4:Y:S01]  /*28a0*/  LDL R221, [R1+0x134] ;  /* 0x0001340001dd7983 */ /* 0x000f220000100800 */
[----:B------:R-:W-:-:S04]  /*28b0*/  FADD.FTZ R109, R109, R203 ;  /* 0x000000cb6d6d7221 */ /* 0x000fc80000010000 */
[----:B------:R-:W-:-:S04]  /*28c0*/  FADD.FTZ R109, R109, R201 ;  /* 0x000000c96d6d7221 */ /* 0x000fc80000010000 */
[----:B------:R-:W-:-:S04]  /*28d0*/  FADD.FTZ R109, R109, R199 ;  /* 0x000000c76d6d7221 */ /* 0x000fc80000010000 */
[----:B------:R-:W-:Y:S01]  /*28e0*/  FADD.FTZ R109, R109, R198 ;  /* 0x000000c66d6d7221 */ /* 0x000fe20000010000 */
[----:B------:R-:W-:Y:S01]  /*28f0*/  FADD.FTZ R238, R131, R238 ;  /* 0x000000ee83ee7221 */ /* 0x000fe20000010000 */
[----:B------:R-:W-:Y:S02]  /*2900*/  FFMA.FTZ R162, R130, R131, R162 ;  /* 0x0000008382a27223 */ /* 0x000fe400000100a2 */
[----:B------:R-:W-:-:S04]  /*2910*/  FADD.FTZ R109, R109, R192 ;  /* 0x000000c06d6d7221 */ /* 0x000fc80000010000 */
[----:B------:R-:W-:Y:S01]  /*2920*/  FADD.FTZ R109, R109, R193 ;  /* 0x000000c16d6d7221 */ /* 0x000fe20000010000 */
[----:B------:R-:W-:Y:S01]  /*2930*/  FADD.FTZ R226, R126, R226 ;  /* 0x000000e27ee27221 */ /* 0x000fe20000010000 */
[----:B------:R-:W-:Y:S02]  /*2940*/  FFMA.FTZ R4, R119, R126, R4 ;  /* 0x0000007e77047223 */ /* 0x000fe40000010004 */
[----:B------:R-:W-:Y:S01]  /*2950*/  FADD.FTZ R109, R109, R194 ;  /* 0x000000c26d6d7221 */ /* 0x000fe20000010000 */
[----:B------:R-:W-:Y:S01]  /*2960*/  FMUL.FTZ R110, R175, R110 ;  /* 0x0000006eaf6e7220 */ /* 0x000fe20000410000 */
[----:B---3--:R-:W-:Y:S02]  /*2970*/  FMUL.FTZ R131, R220, R131 ;  /* 0x00000083dc837220 */ /* 0x008fe40000410000 */
[----:B------:R-:W3:Y:S01]  /*2980*/  LDL R220, [R1+0x120] ;  /* 0x0001200001dc7983 */ /* 0x000ee20000100800 */
[----:B------:R-:W-:Y:S01]  /*2990*/  FADD.FTZ R86, R109, R195 ;  /* 0x000000c36d567221 */ /* 0x000fe20000010000 */
[----:B------:R-:W-:Y:S01]  /*29a0*/  FMUL.FTZ R139, R139, R126 ;  /* 0x0000007e8b8b7220 */ /* 0x000fe20000410000 */
[----:B------:R-:W-:-:S02]  /*29b0*/  FMUL.FTZ R126, R175, R117 ;  /* 0x00000075af7e7220 */ /* 0x000fc40000410000 */
[----:B------:R-:W3:Y:S01]  /*29c0*/  LDL R117, [R1+0x118] ;  /* 0x0001180001757983 */ /* 0x000ee20000100800 */
[----:B------:R-:W-:Y:S01]  /*29d0*/  FMUL.FTZ R104, R175, R104 ;  /* 0x00000068af687220 */ /* 0x000fe20000410000 */
[----:B------:R-:W-:Y:S01]  /*29e0*/  FADD.FTZ R165, R125, R165 ;  /* 0x000000a57da57221 */ /* 0x000fe20000010000 */
[----:B------:R-:W-:Y:S01]  /*29f0*/  FFMA.FTZ R163, R110, R125, R163 ;  /* 0x0000007d6ea37223 */ /* 0x000fe200000100a3 */
[----:B------:R-:W-:Y:S01]  /*2a00*/  FADD.FTZ R168, R121, R168 ;  /* 0x000000a879a87221 */ /* 0x000fe20000010000 */
[----:B------:R-:W-:Y:S01]  /*2a10*/  FFMA.FTZ R171, R104, R121, R171 ;  /* 0x0000007968ab7223 */ /* 0x000fe200000100ab */
[----:B--2---:R-:W-:Y:S02]  /*2a20*/  FMUL.FTZ R109, R116, R125 ;  /* 0x0000007d746d7220 */ /* 0x004fe40000410000 */
[----:B------:R-:W2:Y:S01]  /*2a30*/  LDL R116, [R1+0x114] ;  /* 0x0001140001747983 */ /* 0x000ea20000100800 */
[----:B----4-:R-:W-:-:S03]  /*2a40*/  FMUL.FTZ R125, R115, R215 ;  /* 0x000000d7737d7220 */ /* 0x010fc60000410000 */
[----:B------:R-:W4:Y:S01]  /*2a50*/  LDL R115, [R1+0x110] ;  /* 0x0001100001737983 */ /* 0x000f220000100800 */
[----:B------:R-:W-:-:S03]  /*2a60*/  FMUL.FTZ R121, R107, R121 ;  /* 0x000000796b797220 */ /* 0x000fc60000410000 */
[----:B------:R-:W4:Y:S01]  /*2a70*/  LDL R107, [R1+0x10c] ;  /* 0x00010c00016b7983 */ /* 0x000f220000100800 */
        /* <DEDUP_REMOVED lines=34> */
[----:B---3--:R-:W-:Y:S01]  /*2ca0*/  FMUL.FTZ R124, R220, R124 ;  /* 0x0000007cdc7c7220 */ /* 0x008fe20000410000 */
        /* <DEDUP_REMOVED lines=13> */
[C---:B------:R-:W-:Y:S01]  /*2d80*/  FMUL.FTZ R106, R175.reuse, R106 ;  /* 0x0000006aaf6a7220 */ /* 0x040fe20000410000 */
        /* <DEDUP_REMOVED lines=34> */
[----:B----4-:R-:W-:Y:S01]  /*2fb0*/  FMUL.FTZ R116, R115, R213 ;  /* 0x000000d573747220 */ /* 0x010fe20000410000 */
        /* <DEDUP_REMOVED lines=25> */
.L_x_10697:
[----:B------:R-:W1:Y:S01]  /*3150*/  LDC.64 R220, c[0x0][0x220] ;  /* 0x00008800ffdc7b82 */ /* 0x000e620000000a00 */
[----:B------:R-:W-:Y:S01]  /*3160*/  FADD.FTZ R107, R85, R107 ;  /* 0x0000006b556b7221 */ /* 0x000fe20000010000 */
[----:B0-----:R-:W-:Y:S01]  /*3170*/  FADD.FTZ R112, R86, R112 ;  /* 0x0000007056707221 */ /* 0x001fe20000010000 */
[----:B------:R-:W2:Y:S02]  /*3180*/  LDL R234, [R1+0x108] ;  /* 0x0001080001ea7983 */ /* 0x000ea40000100800 */
[----:B------:R-:W-:Y:S01]  /*3190*/  FMUL.FTZ R107, R107, UR9 ;  /* 0x000000096b6b7c20 */ /* 0x000fe20008410000 */
[----:B------:R-:W-:Y:S01]  /*31a0*/  FMUL.FTZ R112, R112, UR9 ;  /* 0x0000000970707c20 */ /* 0x000fe20008410000 */
[----:B------:R-:W3:Y:S03]  /*31b0*/  LDL R233, [R1+0x104] ;  /* 0x0001040001e97983 */ /* 0x000ee60000100800 */
[----:B------:R-:W-:Y:S01]  /*31c0*/  FSEL R107, R107, RZ, !P4 ;  /* 0x000000ff6b6b7208 */ /* 0x000fe20006000000 */
[----:B------:R-:W4:Y:S04]  /*31d0*/  LDL R215, [R1+0xec] ;  /* 0x0000ec0001d77983 */ /* 0x000f280000100800 */
[----:B------:R-:W-:Y:S01]  /*31e0*/  FFMA.FTZ R213, R84, R112, R107 ;  /* 0x0000007054d57223 */ /* 0x000fe2000001006b */
[----:B------:R-:W3:Y:S03]  /*31f0*/  LDL R232, [R1+0x100] ;  /* 0x0001000001e87983 */ /* 0x000ee60000100800 */
[----:B------:R-:W-:Y:S01]  /*3200*/  FADD.FTZ R213, R87, -R213 ;  /* 0x800000d557d57221 */ /* 0x000fe20000010000 */
[----:B------:R-:W3:Y:S01]  /*3210*/  LDL R230, [R1+0xfc] ;  /* 0x0000fc0001e67983 */ /* 0x000ee20000100800 */
[----:B-1----:R-:W-:-:S03]  /*3220*/  IMAD.WIDE.U32 R84, R196, 0x10, R220 ;  /* 0x00000010c4547825 */ /* 0x002fc600078e00dc */
[----:B------:R-:W3:Y:S04]  /*3230*/  LDL R229, [R1+0xf8] ;  /* 0x0000f80001e57983 */ /* 0x000ee80000100800 */
[----:B------:R-:W3:Y:S04]  /*3240*/  LDL R225, [R1+0xf4] ;  /* 0x0000f40001e17983 */ /* 0x000ee80000100800 */
[----:B------:R-:W2:Y:S04]  /*3250*/  LDG.E.128 R84, desc[UR4][R84.64] ;  /* 0x0000000454547981 */ /* 0x000ea8000c1e1d00 */
[----:B------:R-:W3:Y:S01]  /*3260*/  LDL R224, [R1+0xf0] ;  /* 0x0000f00001e07983 */ /* 0x000ee20000100800 */
[----:B------:R-:W-:-:S04]  /*3270*/  ISETP.NE.U32.AND P2, PT, RZ, UR10, PT ;  /* 0x0000000aff007c0c */ /* 0x000fc8000bf45070 */
[----:B------:R-:W-:Y:S02]  /*3280*/  ISETP.NE.AND.EX P2, PT, RZ, UR11, PT, P2 ;  /* 0x0000000bff007c0c */ /* 0x000fe4000bf45320 */
[----:B------:R-:W-:Y:S01]  /*3290*/  ISETP.NE.U32.AND P1, PT, R178, RZ, PT ;  /* 0x000000ffb200720c */ /* 0x000fe20003f25070 */
[-CC-:B------:R-:W-:Y:S01]  /*32a0*/  FFMA.FTZ R88, R88, R112.reuse, R107.reuse ;  /* 0x0000007058587223 */ /* 0x180fe2000001006b */
[-CC-:B------:R-:W-:Y:S01]  /*32b0*/  FFMA.FTZ R89, R89, R112.reuse, R107.reuse ;  /* 0x0000007059597223 */ /* 0x180fe2000001006b */
[----:B------:R-:W-:Y:S01]  /*32c0*/  FFMA.FTZ R93, R93, R112, R107 ;  /* 0x000000705d5d7223 */ /* 0x000fe2000001006b */
[----:B------:R-:W-:-:S07]  /*32d0*/  ISETP.NE.AND.EX P1, PT, R179, RZ, PT, P1 ;  /* 0x000000ffb300720c */ /* 0x000fce0003f25310 */
[----:B------:R-:W0:Y:S01]  /*32e0*/  @P2 LDC.64 R222, c[0x0][0x308] ;  /* 0x0000c200ffde2b82 */ /* 0x000e220000000a00 */
        /* <DEDUP_REMOVED lines=12> */
[----:B------:R-:W-:-:S04]  /*33b0*/  ISETP.NE.AND.EX P3, PT, RZ, UR11, PT, P3 ;  /* 0x0000000bff007c0c */ /* 0x000fc8000bf65330 */
[----:B------:R-:W-:Y:S02]  /*33c0*/  SEL R88, R213, R76, P3 ;  /* 0x0000004cd5587207 */ /* 0x000fe40001800000 */
[----:B------:R-:W-:Y:S02]  /*33d0*/  SEL R89, R214, R77, P3 ;  /* 0x0000004dd6597207 */ /* 0x000fe40001800000 */
[----:B------:R-:W-:Y:S02]  /*33e0*/  SEL R90, R178, R78, P3 ;  /* 0x0000004eb25a7207 */ /* 0x000fe40001800000 */
[----:B------:R-:W-:Y:S01]  /*33f0*/  SEL R91, R179, R79, P3 ;  /* 0x0000004fb35b7207 */ /* 0x000fe20001800000 */
[----:B0-----:R-:W-:-:S04]  /*3400*/  @P2 IMAD.WIDE.U32 R92, R196, 0x20, R222 ;  /* 0x00000020c45c2825 */ /* 0x001fc800078e00de */
[-CC-:B------:R-:W-:Y:S01]  /*3410*/  FFMA.FTZ R212, R212, R112.reuse, R107.reuse ;  /* 0x00000070d4d47223 */ /* 0x180fe2000001006b */
[-CC-:B------:R-:W-:Y:S01]  /*3420*/  FFMA.FTZ R211, R211, R112.reuse, R107.reuse ;  /* 0x00000070d3d37223 */ /* 0x180fe2000001006b */
[----:B------:R-:W-:Y:S01]  /*3430*/  FFMA.FTZ R197, R197, R112, R107 ;  /* 0x00000070c5c57223 */ /* 0x000fe2000001006b */
[-C--:B------:R-:W-:Y:S01]  /*3440*/  FMUL.FTZ R213, R213, R176.reuse ;  /* 0x000000b0d5d57220 */ /* 0x080fe20000410000 */
[----:B------:R0:W-:Y:S01]  /*3450*/  @P2 STG.E.128 desc[UR4][R92.64], R88 ;  /* 0x000000585c002986 */ /* 0x0001e2000c101d04 */
[----:B------:R-:W-:Y:S01]  /*3460*/  FADD.FTZ R212, R210, -R212 ;  /* 0x800000d4d2d47221 */ /* 0x000fe20000010000 */
[----:B------:R-:W-:Y:S01]  /*3470*/  FADD.FTZ R211, R135, -R211 ;  /* 0x800000d387d37221 */ /* 0x000fe20000010000 */
[----:B------:R-:W-:Y:S01]  /*3480*/  FMUL.FTZ R214, R214, R176 ;  /* 0x000000b0d6d67220 */ /* 0x000fe20000410000 */
[----:B------:R-:W3:Y:S04]  /*3490*/  LDL R223, [R1+0xe8] ;  /* 0x0000e80001df7983 */ /* 0x000ee80000100800 */
[----:B------:R-:W3:Y:S04]  /*34a0*/  LDL R222, [R1+0xe4] ;  /* 0x0000e40001de7983 */ /* 0x000ee80000100800 */
[----:B------:R-:W3:Y:S01]  /*34b0*/  LDL R210, [R1+0xcc] ;  /* 0x0000cc0001d27983 */ /* 0x000ee20000100800 */
[----:B0-----:R-:W-:Y:S01]  /*34c0*/  FFMA.FTZ R88, R134, R112, R107 ;  /* 0x0000007086587223 */ /* 0x001fe2000001006b */
[----:B------:R-:W-:-:S03]  /*34d0*/  FADD.FTZ R134, R133, -R197 ;  /* 0x800000c585867221 */ /* 0x000fc60000010000 */
        /* <DEDUP_REMOVED lines=9> */
[----:B------:R-:W3:Y:S01]  /*3570*/  LDL R211, [R1+0xd0] ;  /* 0x0000d00001d37983 */ /* 0x000ee20000100800 */
[----:B------:R-:W-:-:S02]  /*3580*/  SEL R88, R132, R80, P3 ;  /* 0x0000005084587207 */ /* 0x000fc40001800000 */
[----:B------:R-:W-:Y:S01]  /*3590*/  SEL R89, R133, R81, P3 ;  /* 0x0000005185597207 */ /* 0x000fe20001800000 */
[----:B------:R-:W3:Y:S01]  /*35a0*/  LDL R212, [R1+0xd4] ;  /* 0x0000d40001d47983 */ /* 0x000ee20000100800 */
        /* <DEDUP_REMOVED lines=20> */
[-CC-:B------:R-:W-:Y:S01]  /*36f0*/  FFMA.FTZ R202, R202, R112.reuse, R107.reuse ;  /* 0x00000070caca7223 */ /* 0x180fe2000001006b */
[----:B------:R-:W3:Y:S01]  /*3700*/  LDL R209, [R1+0xc8] ;  /* 0x0000c80001d17983 */ /* 0x000ee20000100800 */
[----:B------:R-:W-:Y:S01]  /*3710*/  @P1 FADD.FTZ R178, R44, R178 ;  /* 0x000000b22cb21221 */ /* 0x000fe20000010000 */
[----:B------:R-:W-:Y:S01]  /*3720*/  FADD.FTZ R204, R201, -R204 ;  /* 0x800000ccc9cc7221 */ /* 0x000fe20000010000 */
[-CC-:B------:R-:W-:Y:S01]  /*3730*/  FFMA.FTZ R205, R205, R112.reuse, R107.reuse ;  /* 0x00000070cdcd7223 */ /* 0x180fe2000001006b */
[----:B------:R-:W-:Y:S01]  /*3740*/  FFMA.FTZ R94, R94, R112, R107 ;  /* 0x000000705e5e7223 */ /* 0x000fe2000001006b */
[----:B------:R-:W3:Y:S02]  /*3750*/  LDL R207, [R1+0xc0] ;  /* 0x0000c00001cf7983 */ /* 0x000ee40000100800 */
[----:B------:R-:W-:-:S02]  /*3760*/  FADD.FTZ R205, R203, -R205 ;  /* 0x800000cdcbcd7221 */ /* 0x000fc40000010000 */
[----:B------:R-:W3:Y:S01]  /*3770*/  LDL R203, [R1+0xb0] ;  /* 0x0000b00001cb7983 */ /* 0x000ee20000100800 */
[----:B----4-:R-:W-:-:S03]  /*3780*/  FMUL.FTZ R92, R215, R135 ;  /* 0x00000087d75c7220 */ /* 0x010fc60000410000 */
[----:B------:R-:W4:Y:S01]  /*3790*/  LDL R215, [R1+0xe0] ;  /* 0x0000e00001d77983 */ /* 0x000f220000100800 */
[--C-:B--2---:R-:W-:Y:S02]  /*37a0*/  HADD2.F32 R88, -RZ, R84.reuse.H0_H0 ;  /* 0x20000054ff587230 */ /* 0x104fe40000004100 */
[----:B------:R-:W-:-:S03]  /*37b0*/  HADD2.F32 R84, -RZ, R84.H1_H1 ;  /* 0x30000054ff547230 */ /* 0x000fc60000004100 */
[----:B------:R-:W-:Y:S01]  /*37c0*/  FFMA.FTZ R241, R213, R88, R241 ;  /* 0x00000058d5f17223 */ /* 0x000fe200000100f1 */
[----:B------:R-:W-:Y:S01]  /*37d0*/  FMUL.FTZ R88, R234, R213 ;  /* 0x000000d5ea587220 */ /* 0x000fe20000410000 */
[----:B------:R-:W-:Y:S01]  /*37e0*/  FFMA.FTZ R240, R214, R84, R240 ;  /* 0x00000054d6f07223 */ /* 0x000fe200000100f0 */
[----:B---3--:R-:W-:Y:S01]  /*37f0*/  FMUL.FTZ R214, R233, R214 ;  /* 0x000000d6e9d67220 */ /* 0x008fe20000410000 */
[----:B------:R-:W2:Y:S04]  /*3800*/  LDL R213, [R1+0xd8] ;  /* 0x0000d80001d57983 */ /* 0x000ea80000100800 */
[----:B------:R-:W-:Y:S02]  /*3810*/  F2FP.F16.F32.PACK_AB R88, R214, R88 ;  /* 0x00000058d658723e */ /* 0x000fe400000000ff */
[----:B------:R-:W3:Y:S01]  /*3820*/  LDL R214, [R1+0xdc] ;  /* 0x0000dc0001d67983 */ /* 0x000ee20000100800 */
[----:B------:R-:W-:-:S02]  /*3830*/  HADD2.F32 R90, -RZ, R85.H0_H0 ;  /* 0x20000055ff5a7230 */ /* 0x000fc40000004100 */
[----:B------:R-:W-:-:S03]  /*3840*/  FMUL.FTZ R84, R179, R176 ;  /* 0x000000b0b3547220 */ /* 0x000fc60000410000 */
[----:B------:R-:W-:Y:S01]  /*3850*/  FFMA.FTZ R243, R89, R90, R243 ;  /* 0x0000005a59f37223 */ /* 0x000fe200000100f3 */
[----:B------:R-:W-:Y:S01]  /*3860*/  FMUL.FTZ R89, R232, R89 ;  /* 0x00000059e8597220 */ /* 0x000fe20000410000 */
[----:B------:R-:W-:Y:S01]  /*3870*/  FMUL.FTZ R90, R230, R84 ;  /* 0x00000054e65a7220 */ /* 0x000fe20000410000 */
[----:B------:R-:W-:Y:S01]  /*3880*/  FMUL.FTZ R93, R225, R133 ;  /* 0x00000085e15d7220 */ /* 0x000fe20000410000 */
[----:B------:R-:W-:Y:S01]  /*3890*/  FMUL.FTZ R91, R224, R134 ;  /* 0x00000086e05b7220 */ /* 0x000fe20000410000 */
[----:B------:R-:W-:Y:S01]  /*38a0*/  FMUL.FTZ R179, R175, R208 ;  /* 0x000000d0afb37220 */ /* 0x000fe20000410000 */
[----:B------:R-:W-:Y:S01]  /*38b0*/  FADD.FTZ R94, R192, -R94 ;  /* 0x8000005ec05e7221 */ /* 0x000fe20000010000 */
[----:B------:R-:W-:Y:S01]  /*38c0*/  F2FP.F16.F32.PACK_AB R89, R90, R89 ;  /* 0x000000595a59723e */ /* 0x000fe200000000ff */
[----:B------:R-:W-:Y:S01]  /*38d0*/  FMUL.FTZ R90, R229, R132 ;  /* 0x00000084e55a7220 */ /* 0x000fe20000410000 */
[----:B------:R-:W-:Y:S01]  /*38e0*/  F2FP.F16.F32.PACK_AB R91, R92, R91 ;  /* 0x0000005b5c5b723e */ /* 0x000fe200000000ff */
[----:B------:R-:W-:Y:S01]  /*38f0*/  @P1 FADD.FTZ R179, R45, R179 ;  /* 0x000000b32db31221 */ /* 0x000fe20000010000 */
[----:B------:R-:W2:Y:S02]  /*3900*/  LDL R208, [R1+0xc4] ;  /* 0x0000c40001d07983 */ /* 0x000ea40000100800 */
[----:B------:R-:W-:-:S02]  /*3910*/  F2FP.F16.F32.PACK_AB R90, R93, R90 ;  /* 0x0000005a5d5a723e */ /* 0x000fc400000000ff */
[----:B------:R-:W0:Y:S01]  /*3920*/  @P2 LDC.64 R92, c[0x0][0x308] ;  /* 0x0000c200ff5c2b82 */ /* 0x000e220000000a00 */
[-CC-:B------:R-:W-:Y:S01]  /*3930*/  FFMA.FTZ R95, R95, R112.reuse, R107.reuse ;  /* 0x000000705f5f7223 */ /* 0x180fe2000001006b */
[-CC-:B------:R-:W-:Y:S01]  /*3940*/  FFMA.FTZ R192, R100, R112.reuse, R107.reuse ;  /* 0x0000007064c07223 */ /* 0x180fe2000001006b */
[----:B------:R1:W-:Y:S01]  /*3950*/  STG.E.128 desc[UR4][R196.64], R88 ;  /* 0x00000058c4007986 */ /* 0x0003e2000c101d04 */
        /* <DEDUP_REMOVED lines=12> */
[----:B------:R-:W2:Y:S04]  /*3a20*/  LDL R229, [R1+0x88] ;  /* 0x0000880001e57983 */ /* 0x000ea80000100800 */
[----:B------:R-:W2:Y:S01]  /*3a30*/  LDL R225, [R1+0x84] ;  /* 0x0000840001e17983 */ /* 0x000ea20000100800 */
[C---:B-1----:R-:W-:Y:S01]  /*3a40*/  FMUL.FTZ R196, R175.reuse, R97 ;  /* 0x00000061afc47220 */ /* 0x042fe20000410000 */
[----:B------:R-:W-:Y:S01]  /*3a50*/  FMUL.FTZ R197, R175, R206 ;  /* 0x000000ceafc57220 */ /* 0x000fe20000410000 */
[----:B------:R-:W-:Y:S01]  /*3a60*/  IMAD.WIDE.U32 R96, R191, 0x10, R220 ;  /* 0x00000010bf607825 */ /* 0x000fe200078e00dc */
[----:B------:R-:W-:-:S03]  /*3a70*/  SEL R88, R178, R76, P3 ;  /* 0x0000004cb2587207 */ /* 0x000fc60001800000 */
[----:B------:R-:W-:Y:S01]  /*3a80*/  @P1 FADD.FTZ R196, R46, R196 ;  /* 0x000000c42ec41221 */ /* 0x000fe20000010000 */
[----:B------:R-:W-:Y:S01]  /*3a90*/  @P1 FADD.FTZ R197, R47, R197 ;  /* 0x000000c52fc51221 */ /* 0x000fe20000010000 */
[----:B0-----:R-:W-:Y:S01]  /*3aa0*/  @P2 IMAD.WIDE.U32 R92, R191, 0x20, R92 ;  /* 0x00000020bf5c2825 */ /* 0x001fe200078e005c */
[----:B------:R-:W-:Y:S01]  /*3ab0*/  SEL R89, R179, R77, P3 ;  /* 0x0000004db3597207 */ /* 0x000fe20001800000 */
[----:B------:R-:W2:Y:S01]  /*3ac0*/  LDG.E.128 R96, desc[UR4][R96.64] ;  /* 0x0000000460607981 */ /* 0x000ea2000c1e1d00 */
[----:B------:R-:W-:Y:S02]  /*3ad0*/  SEL R90, R196, R78, P3 ;  /* 0x0000004ec45a7207 */ /* 0x000fe40001800000 */
[----:B------:R-:W-:Y:S01]  /*3ae0*/  SEL R91, R197, R79, P3 ;  /* 0x0000004fc55b7207 */ /* 0x000fe20001800000 */
[----:B------:R-:W2:Y:S04]  /*3af0*/  LDL R206, [R1+0xbc] ;  /* 0x0000bc0001ce7983 */ /* 0x000ea80000100800 */
[----:B------:R0:W-:Y:S04]  /*3b00*/  @P2 STG.E.128 desc[UR4][R92.64], R88 ;  /* 0x000000585c002986 */ /* 0x0001e8000c101d04 */
[----:B------:R-:W2:Y:S01]  /*3b10*/  LDL R224, [R1+0x80] ;  /* 0x0000800001e07983 */ /* 0x000ea20000100800 */
[----:B0-----:R-:W-:Y:S01]  /*3b20*/  FFMA.FTZ R88, R200, R112, R107 ;  /* 0x00000070c8587223 */ /* 0x001fe2000001006b */
[----:B------:R-:W-:Y:S01]  /*3b30*/  FADD.FTZ R200, R199, -R202 ;  /* 0x800000cac7c87221 */ /* 0x000fe20000010000 */
[C---:B------:R-:W-:Y:S01]  /*3b40*/  FMUL.FTZ R199, R175.reuse, R204 ;  /* 0x000000ccafc77220 */ /* 0x040fe20000410000 */
[----:B------:R-:W2:Y:S04]  /*3b50*/  LDL R202, [R1+0xac] ;  /* 0x0000ac0001ca7983 */ /* 0x000ea80000100800 */
[----:B------:R-:W2:Y:S01]  /*3b60*/  LDL R204, [R1+0xb4] ;  /* 0x0000b40001cc7983 */ /* 0x000ea20000100800 */
[----:B------:R-:W-:Y:S01]  /*3b70*/  FADD.FTZ R88, R198, -R88 ;  /* 0x80000058c6587221 */ /* 0x000fe20000010000 */
[C---:B------:R-:W-:Y:S01]  /*3b80*/  FMUL.FTZ R198, R175.reuse, R205 ;  /* 0x000000cdafc67220 */ /* 0x040fe20000410000 */
[----:B------:R-:W-:Y:S01]  /*3b90*/  FMUL.FTZ R200, R175, R200 ;  /* 0x000000c8afc87220 */ /* 0x000fe20000410000 */
[----:B------:R-:W-:Y:S01]  /*3ba0*/  @P1 FADD.FTZ R199, R49, R199 ;  /* 0x000000c731c71221 */ /* 0x000fe20000010000 */
[----:B------:R-:W-:Y:S01]  /*3bb0*/  FMUL.FTZ R201, R175, R88 ;  /* 0x00000058afc97220 */ /* 0x000fe20000410000 */
[----:B------:R-:W-:Y:S01]  /*3bc0*/  @P1 FADD.FTZ R198, R48, R198 ;  /* 0x000000c630c61221 */ /* 0x000fe20000010000 */
[----:B------:R-:W-:Y:S01]  /*3bd0*/  @P1 FADD.FTZ R200, R50, R200 ;  /* 0x000000c832c81221 */ /* 0x000fe20000010000 */
[-C--:B------:R-:W-:Y:S01]  /*3be0*/  FMUL.FTZ R178, R178, R176.reuse ;  /* 0x000000b0b2b27220 */ /* 0x080fe20000410000 */
[----:B------:R-:W-:Y:S01]  /*3bf0*/  @P1 FADD.FTZ R201, R51, R201 ;  /* 0x000000c933c91221 */ /* 0x000fe20000010000 */
[----:B------:R-:W-:Y:S01]  /*3c00*/  SEL R89, R199, R81, P3 ;  /* 0x00000051c7597207 */ /* 0x000fe20001800000 */
[----:B------:R-:W-:Y:S01]  /*3c10*/  FMUL.FTZ R179, R179, R176 ;  /* 0x000000b0b3b37220 */ /* 0x000fe20000410000 */
[----:B------:R-:W-:Y:S01]  /*3c20*/  SEL R88, R198, R80, P3 ;  /* 0x00000050c6587207 */ /* 0x000fe20001800000 */
[----:B------:R-:W-:Y:S01]  /*3c30*/  FMUL.FTZ R196, R196, R176 ;  /* 0x000000b0c4c47220 */ /* 0x000fe20000410000 */
[C---:B------:R-:W-:Y:S01]  /*3c40*/  SEL R90, R200.reuse, R82, P3 ;  /* 0x00000052c85a7207 */ /* 0x040fe20001800000 */
[-C--:B------:R-:W-:Y:S01]  /*3c50*/  FMUL.FTZ R197, R197, R176.reuse ;  /* 0x000000b0c5c57220 */ /* 0x080fe20000410000 */
[C---:B------:R-:W-:Y:S01]  /*3c60*/  SEL R91, R201.reuse, R83, P3 ;  /* 0x00000053c95b7207 */ /* 0x040fe20001800000 */
[-C--:B------:R-:W-:Y:S01]  /*3c70*/  FMUL.FTZ R200, R200, R176.reuse ;  /* 0x000000b0c8c87220 */ /* 0x080fe20000410000 */
[-C--:B------:R-:W-:Y:S01]  /*3c80*/  FMUL.FTZ R201, R201, R176.reuse ;  /* 0x000000b0c9c97220 */ /* 0x080fe20000410000 */
[----:B------:R-:W2:Y:S04]  /*3c90*/  LDL R205, [R1+0xb8] ;  /* 0x0000b80001cd7983 */ /* 0x000ea80000100800 */
[----:B------:R0:W-:Y:S01]  /*3ca0*/  @P2 STG.E.128 desc[UR4][R92.64+0x10], R88 ;  /* 0x000010585c002986 */ /* 0x0001e2000c101d04 */
[-C--:B------:R-:W-:Y:S01]  /*3cb0*/  FMUL.FTZ R198, R198, R176.reuse ;  /* 0x000000b0c6c67220 */ /* 0x080fe20000410000 */
[----:B------:R-:W-:Y:S01]  /*3cc0*/  FMUL.FTZ R199, R199, R176 ;  /* 0x000000b0c7c77220 */ /* 0x000fe20000410000 */
[----:B0-----:R-:W-:Y:S01]  /*3cd0*/  FMUL.FTZ R88, R223, R178 ;  /* 0x000000b2df587220 */ /* 0x001fe20000410000 */
[----:B------:R-:W-:Y:S01]  /*3ce0*/  FMUL.FTZ R91, R222, R179 ;  /* 0x000000b3de5b7220 */ /* 0x000fe20000410000 */
[----:B------:R-:W-:Y:S01]  /*3cf0*/  FMUL.FTZ R92, R210, R201 ;  /* 0x000000c9d25c7220 */ /* 0x000fe20000410000 */
[----:B------:R-:W-:Y:S01]  /*3d00*/  FMUL.FTZ R93, R212, R199 ;  /* 0x000000c7d45d7220 */ /* 0x000fe20000410000 */
[----:B------:R-:W-:Y:S01]  /*3d10*/  FADD.FTZ R95, R193, -R95 ;  /* 0x8000005fc15f7221 */ /* 0x000fe20000010000 */
[----:B------:R-:W-:Y:S01]  /*3d20*/  FADD.FTZ R192, R194, -R192 ;  /* 0x800000c0c2c07221 */ /* 0x000fe20000010000 */
[----:B------:R-:W-:Y:S01]  /*3d30*/  F2FP.F16.F32.PACK_AB R88, R91, R88 ;  /* 0x000000585b58723e */ /* 0x000fe200000000ff */
[----:B------:R-:W-:Y:S01]  /*3d40*/  FMUL.FTZ R91, R211, R200 ;  /* 0x000000c8d35b7220 */ /* 0x000fe20000410000 */
[----:B------:R-:W-:Y:S01]  /*3d50*/  FADD.FTZ R101, R195, -R101 ;  /* 0x80000065c3657221 */ /* 0x000fe20000010000 */
[C---:B------:R-:W-:Y:S01]  /*3d60*/  FMUL.FTZ R194, R175.reuse, R94 ;  /* 0x0000005eafc27220 */ /* 0x040fe20000410000 */
[C---:B------:R-:W-:Y:S01]  /*3d70*/  FMUL.FTZ R193, R175.reuse, R95 ;  /* 0x0000005fafc17220 */ /* 0x040fe20000410000 */
[----:B------:R-:W-:Y:S01]  /*3d80*/  FMUL.FTZ R192, R175, R192 ;  /* 0x000000c0afc07220 */ /* 0x000fe20000410000 */
[----:B------:R-:W-:Y:S01]  /*3d90*/  F2FP.F16.F32.PACK_AB R91, R92, R91 ;  /* 0x0000005b5c5b723e */ /* 0x000fe200000000ff */
[----:B------:R-:W-:Y:S01]  /*3da0*/  FADD.FTZ R140, R141, -R140 ;  /* 0x8000008c8d8c7221 */ /* 0x000fe20000010000 */
[----:B------:R-:W-:Y:S01]  /*3db0*/  LEA R92, P5, R191, UR12, 0x4 ;  /* 0x0000000cbf5c7c11 */ /* 0x000fe2000f8a20ff */
[----:B------:R-:W-:Y:S01]  /*3dc0*/  @P1 FADD.FTZ R194, R52, R194 ;  /* 0x000000c234c21221 */ /* 0x000fe20000010000 */
[----:B------:R-:W-:Y:S01]  /*3dd0*/  @P1 FADD.FTZ R193, R53, R193 ;  /* 0x000000c135c11221 */ /* 0x000fe20000010000 */
[----:B------:R-:W-:Y:S01]  /*3de0*/  @P1 FADD.FTZ R192, R54, R192 ;  /* 0x000000c036c01221 */ /* 0x000fe20000010000 */
[----:B------:R-:W-:Y:S01]  /*3df0*/  FADD.FTZ R142, R143, -R142 ;  /* 0x8000008e8f8e7221 */ /* 0x000fe20000010000 */
[----:B------:R-:W2:Y:S01]  /*3e00*/  LDL R195, [R1+0x9c] ;  /* 0x00009c0001c37983 */ /* 0x000ea20000100800 */
[----:B------:R-:W-:Y:S01]  /*3e10*/  FMUL.FTZ R141, R193, R176 ;  /* 0x000000b0c18d7220 */ /* 0x000fe20000410000 */
[----:B------:R-:W-:Y:S01]  /*3e20*/  FADD.FTZ R102, R136, -R102 ;  /* 0x8000006688667221 */ /* 0x000fe20000010000 */
[----:B------:R-:W-:Y:S01]  /*3e30*/  FADD.FTZ R103, R137, -R103 ;  /* 0x8000006789677221 */ /* 0x000fe20000010000 */
[----:B------:R-:W-:Y:S01]  /*3e40*/  FADD.FTZ R118, R138, -R118 ;  /* 0x800000768a767221 */ /* 0x000fe20000010000 */
[----:B------:R-:W-:Y:S01]  /*3e50*/  FADD.FTZ R119, R139, -R119 ;  /* 0x800000778b777221 */ /* 0x000fe20000010000 */
[----:B----4-:R-:W-:Y:S01]  /*3e60*/  FMUL.FTZ R89, R215, R196 ;  /* 0x000000c4d7597220 */ /* 0x010fe20000410000 */
[----:B---3--:R-:W-:Y:S01]  /*3e70*/  FMUL.FTZ R90, R214, R197 ;  /* 0x000000c5d65a7220 */ /* 0x008fe20000410000 */
[C---:B------:R-:W-:Y:S01]  /*3e80*/  FMUL.FTZ R138, R175.reuse, R102 ;  /* 0x00000066af8a7220 */ /* 0x040fe20000410000 */
[C---:B------:R-:W-:Y:S01]  /*3e90*/  FMUL.FTZ R139, R175.reuse, R103 ;  /* 0x00000067af8b7220 */ /* 0x040fe20000410000 */
[C---:B------:R-:W-:Y:S01]  /*3ea0*/  FMUL.FTZ R136, R175.reuse, R118 ;  /* 0x00000076af887220 */ /* 0x040fe20000410000 */
[----:B------:R-:W-:Y:S01]  /*3eb0*/  FMUL.FTZ R137, R175, R119 ;  /* 0x00000077af897220 */ /* 0x000fe20000410000 */
[----:B------:R-:W-:Y:S01]  /*3ec0*/  F2FP.F16.F32.PACK_AB R89, R90, R89 ;  /* 0x000000595a59723e */ /* 0x000fe200000000ff */
[----:B--2---:R-:W-:Y:S01]  /*3ed0*/  FMUL.FTZ R90, R213, R198 ;  /* 0x000000c6d55a7220 */ /* 0x004fe20000410000 */
[----:B------:R-:W-:Y:S01]  /*3ee0*/  FADD.FTZ R126, R127, -R126 ;  /* 0x8000007e7f7e7221 */ /* 0x000fe20000010000 */
[----:B------:R-:W-:Y:S01]  /*3ef0*/  FADD.FTZ R122, R123, -R122 ;  /* 0x8000007a7b7a7221 */ /* 0x000fe20000010000 */
[----:B------:R-:W-:Y:S01]  /*3f00*/  FADD.FTZ R129, R129, -R128 ;  /* 0x8000008081817221 */ /* 0x000fe20000010000 */
[----:B------:R-:W-:Y:S01]  /*3f10*/  FADD.FTZ R130, R131, -R130 ;  /* 0x8000008283827221 */ /* 0x000fe20000010000 */
[----:B------:R-:W-:Y:S01]  /*3f20*/  F2FP.F16.F32.PACK_AB R90, R93, R90 ;  /* 0x0000005a5d5a723e */ /* 0x000fe200000000ff */
[----:B------:R-:W-:Y:S01]  /*3f30*/  @P1 FADD.FTZ R138, R60, R138 ;  /* 0x0000008a3c8a1221 */ /* 0x000fe20000010000 */
[----:B------:R-:W-:Y:S01]  /*3f40*/  LEA.HI.X R93, R191, UR13, RZ, 0x4, P5 ;  /* 0x0000000dbf5d7c11 */ /* 0x000fe2000a8f24ff */
[----:B------:R-:W-:Y:S01]  /*3f50*/  @P1 FADD.FTZ R139, R61, R139 ;  /* 0x0000008b3d8b1221 */ /* 0x000fe20000010000 */
[----:B------:R-:W-:Y:S01]  /*3f60*/  @P1 FADD.FTZ R136, R62, R136 ;  /* 0x000000883e881221 */ /* 0x000fe20000010000 */
[----:B------:R-:W-:Y:S01]  /*3f70*/  @P1 FADD.FTZ R137, R63, R137 ;  /* 0x000000893f891221 */ /* 0x000fe20000010000 */
[----:B------:R-:W2:Y:S04]  /*3f80*/  LDL R223, [R1+0x7c] ;  /* 0x00007c0001df7983 */ /* 0x000ea80000100800 */
[----:B------:R0:W-:Y:S01]  /*3f90*/  STG.E.128 desc[UR4][R92.64], R88 ;  /* 0x000000585c007986 */ /* 0x0001e2000c101d04 */
[----:B------:R-:W-:-:S03]  /*3fa0*/  FMUL.FTZ R191, R175, R101 ;  /* 0x00000065afbf7220 */ /* 0x000fc60000410000 */
[----:B------:R-:W3:Y:S04]  /*3fb0*/  LDL R222, [R1+0x78] ;  /* 0x0000780001de7983 */ /* 0x000ee80000100800 */
[----:B------:R-:W4:Y:S04]  /*3fc0*/  LDL R215, [R1+0x74] ;  /* 0x0000740001d77983 */ /* 0x000f280000100800 */
[----:B------:R-:W4:Y:S04]  /*3fd0*/  LDL R214, [R1+0x70] ;  /* 0x0000700001d67983 */ /* 0x000f280000100800 */
[----:B------:R-:W4:Y:S01]  /*3fe0*/  LDL R213, [R1+0x6c] ;  /* 0x00006c0001d57983 */ /* 0x000f220000100800 */
[----:B0-----:R-:W0:Y:S01]  /*3ff0*/  @P2 LDC.64 R88, c[0x0][0x308] ;  /* 0x0000c200ff582b82 */ /* 0x001e220000000a00 */
[----:B------:R-:W-:Y:S01]  /*4000*/  @P1 FADD.FTZ R191, R55, R191 ;  /* 0x000000bf37bf1221 */ /* 0x000fe20000010000 */
[----:B------:R-:W-:Y:S01]  /*4010*/  IMAD.WIDE.U32 R92, R190, 0x10, R220 ;  /* 0x00000010be5c7825 */ /* 0x000fe200078e00dc */
[----:B------:R-:W-:-:S03]  /*4020*/  SEL R90, R192, R78, P3 ;  /* 0x0000004ec05a7207 */ /* 0x000fc60001800000 */
[----:B------:R-:W-:Y:S02]  /*4030*/  SEL R91, R191, R79, P3 ;  /* 0x0000004fbf5b7207 */ /* 0x000fe40001800000 */
[----:B------:R-:W2:Y:S01]  /*4040*/  LDG.E.128 R92, desc[UR4][R92.64] ;  /* 0x000000045c5c7981 */ /* 0x000ea2000c1e1d00 */
[----:B0-----:R-:W-:Y:S01]  /*4050*/  @P2 IMAD.WIDE.U32 R100, R190, 0x20, R88 ;  /* 0x00000020be642825 */ /* 0x001fe200078e0058 */
[----:B------:R-:W-:Y:S02]  /*4060*/  SEL R88, R194, R76, P3 ;  /* 0x0000004cc2587207 */ /* 0x000fe40001800000 */
[----:B------:R-:W-:Y:S02]  /*4070*/  SEL R89, R193, R77, P3 ;  /* 0x0000004dc1597207 */ /* 0x000fe40001800000 */
[----:B------:R-:W3:Y:S04]  /*4080*/  LDL R193, [R1+0x94] ;  /* 0x0000940001c17983 */ /* 0x000ee80000100800 */
[----:B------:R0:W-:Y:S02]  /*4090*/  @P2 STG.E.128 desc[UR4][R100.64], R88 ;  /* 0x0000005864002986 */ /* 0x0001e4000c101d04 */
        /* <DEDUP_REMOVED lines=10> */
[----:B------:R-:W-:Y:S02]  /*4140*/  @P1 FADD.FTZ R183, R59, R183 ;  /* 0x000000b73bb71221 */ /* 0x000fe40000010000 */
[----:B------:R-:W-:-:S02]  /*4150*/  SEL R88, R180, R80, P3 ;  /* 0x00000050b4587207 */ /* 0x000fc40001800000 */
[----:B------:R-:W-:Y:S02]  /*4160*/  SEL R89, R181, R81, P3 ;  /* 0x00000051b5597207 */ /* 0x000fe40001800000 */
[----:B------:R-:W-:Y:S02]  /*4170*/  SEL R90, R182, R82, P3 ;  /* 0x00000052b65a7207 */ /* 0x000fe40001800000 */
[----:B------:R-:W-:Y:S01]  /*4180*/  SEL R91, R183, R83, P3 ;  /* 0x00000053b75b7207 */ /* 0x000fe20001800000 */
[-C--:B------:R-:W-:Y:S01]  /*4190*/  FMUL.FTZ R140, R194, R176.reuse ;  /* 0x000000b0c28c7220 */ /* 0x080fe20000410000 */
[-C--:B------:R-:W-:Y:S01]  /*41a0*/  FMUL.FTZ R181, R181, R176.reuse ;  /* 0x000000b0b5b57220 */ /* 0x080fe20000410000 */
[-C--:B------:R-:W-:Y:S01]  /*41b0*/  FMUL.FTZ R182, R182, R176.reuse ;  /* 0x000000b0b6b67220 */ /* 0x080fe20000410000 */
[----:B------:R-:W-:Y:S01]  /*41c0*/  FMUL.FTZ R183, R183, R176 ;  /* 0x000000b0b7b77220 */ /* 0x000fe20000410000 */
[----:B------:R0:W-:Y:S04]  /*41d0*/  @P2 STG.E.128 desc[UR4][R100.64+0x10], R88 ;  /* 0x0000105864002986 */ /* 0x0001e8000c101d04 */
[----:B------:R-:W4:Y:S01]  /*41e0*/  LDL R194, [R1+0x98] ;  /* 0x0000980001c27983 */ /* 0x000f220000100800 */
[----:B0-----:R-:W-:Y:S01]  /*41f0*/  FMUL.FTZ R88, R209, R140 ;  /* 0x0000008cd1587220 */ /* 0x001fe20000410000 */
[----:B------:R-:W-:Y:S01]  /*4200*/  FMUL.FTZ R91, R208, R141 ;  /* 0x0000008dd05b7220 */ /* 0x000fe20000410000 */
[----:B------:R-:W-:-:S02]  /*4210*/  FMUL.FTZ R101, R204, R181 ;  /* 0x000000b5cc657220 */ /* 0x000fc40000410000 */
[----:B------:R-:W2:Y:S02]  /*4220*/  LDL R204, [R1+0xa8] ;  /* 0x0000a80001cc7983 */ /* 0x000ea40000100800 */
[----:B------:R-:W-:Y:S01]  /*4230*/  F2FP.F16.F32.PACK_AB R88, R91, R88 ;  /* 0x000000585b58723e */ /* 0x000fe200000000ff */
[----:B------:R-:W-:Y:S02]  /*4240*/  FMUL.FTZ R91, R203, R182 ;  /* 0x000000b6cb5b7220 */ /* 0x000fe40000410000 */
[----:B------:R-:W2:Y:S01]  /*4250*/  LDL R203, [R1+0xa4] ;  /* 0x0000a40001cb7983 */ /* 0x000ea20000100800 */
[----:B------:R-:W-:-:S03]  /*4260*/  FMUL.FTZ R100, R202, R183 ;  /* 0x000000b7ca647220 */ /* 0x000fc60000410000 */
[----:B------:R-:W2:Y:S01]  /*4270*/  LDL R202, [R1+0xa0] ;  /* 0x0000a00001ca7983 */ /* 0x000ea20000100800 */
[-C--:B------:R-:W-:Y:S01]  /*4280*/  FMUL.FTZ R142, R192, R176.reuse ;  /* 0x000000b0c08e7220 */ /* 0x080fe20000410000 */
[----:B------:R-:W-:Y:S02]  /*4290*/  FMUL.FTZ R143, R191, R176 ;  /* 0x000000b0bf8f7220 */ /* 0x000fe40000410000 */
[----:B------:R-:W2:Y:S04]  /*42a0*/  LDL R192, [R1+0x90] ;  /* 0x0000900001c07983 */ /* 0x000ea80000100800 */
[----:B------:R-:W2:Y:S01]  /*42b0*/  LDL R191, [R1+0x8c] ;  /* 0x00008c0001bf7983 */ /* 0x000ea20000100800 */
[----:B------:R-:W-:Y:S01]  /*42c0*/  FMUL.FTZ R89, R207, R142 ;  /* 0x0000008ecf597220 */ /* 0x000fe20000410000 */
[----:B------:R-:W-:Y:S01]  /*42d0*/  FMUL.FTZ R90, R206, R143 ;  /* 0x0000008fce5a7220 */ /* 0x000fe20000410000 */
[----:B------:R-:W-:Y:S01]  /*42e0*/  FMUL.FTZ R180, R180, R176 ;  /* 0x000000b0b4b47220 */ /* 0x000fe20000410000 */
[----:B------:R-:W-:Y:S01]  /*42f0*/  F2FP.F16.F32.PACK_AB R91, R100, R91 ;  /* 0x0000005b645b723e */ /* 0x000fe200000000ff */
[C---:B------:R-:W-:Y:S01]  /*4300*/  FMUL.FTZ R128, R175.reuse, R126 ;  /* 0x0000007eaf807220 */ /* 0x040fe20000410000 */
[----:B------:R-:W-:Y:S01]  /*4310*/  FMUL.FTZ R127, R175, R122 ;  /* 0x0000007aaf7f7220 */ /* 0x000fe20000410000 */
[----:B------:R-:W-:Y:S01]  /*4320*/  F2FP.F16.F32.PACK_AB R89, R90, R89 ;  /* 0x000000595a59723e */ /* 0x000fe200000000ff */
[----:B------:R-:W-:Y:S01]  /*4330*/  FMUL.FTZ R90, R205, R180 ;  /* 0x000000b4cd5a7220 */ /* 0x000fe20000410000 */
[----:B------:R-:W-:Y:S01]  /*4340*/  LEA R100, P5, R190, UR12, 0x4 ;  /* 0x0000000cbe647c11 */ /* 0x000fe2000f8a20ff */
[----:B------:R-:W-:Y:S01]  /*4350*/  FMUL.FTZ R129, R175, R129 ;  /* 0x00000081af817220 */ /* 0x000fe20000410000 */
[----:B------:R-:W-:Y:S01]  /*4360*/  SEL R102, R136, R78, P3 ;  /* 0x0000004e88667207 */ /* 0x000fe20001800000 */
[----:B------:R-:W2:Y:S01]  /*4370*/  LDL.LU R212, [R1] ;  /* 0x0000000001d47983 */ /* 0x000ea20000300800 */
[----:B------:R-:W-:-:S02]  /*4380*/  F2FP.F16.F32.PACK_AB R90, R101, R90 ;  /* 0x0000005a655a723e */ /* 0x000fc400000000ff */
[----:B------:R-:W-:Y:S01]  /*4390*/  LEA.HI.X R101, R190, UR13, RZ, 0x4, P5 ;  /* 0x0000000dbe657c11 */ /* 0x000fe2000a8f24ff */
[----:B------:R-:W-:Y:S01]  /*43a0*/  FMUL.FTZ R126, R175, R130 ;  /* 0x00000082af7e7220 */ /* 0x000fe20000410000 */
[----:B------:R-:W-:Y:S01]  /*43b0*/  SEL R103, R137, R79, P3 ;  /* 0x0000004f89677207 */ /* 0x000fe20001800000 */
[----:B------:R-:W-:Y:S01]  /*43c0*/  @P1 FADD.FTZ R127, R64, R127 ;  /* 0x0000007f407f1221 */ /* 0x000fe20000010000 */
[----:B------:R-:W-:Y:S01]  /*43d0*/  @P1 FADD.FTZ R128, R65, R128 ;  /* 0x0000008041801221 */ /* 0x000fe20000010000 */
[----:B------:R0:W-:Y:S01]  /*43e0*/  STG.E.128 desc[UR4][R100.64], R88 ;  /* 0x0000005864007986 */ /* 0x0001e2000c101d04 */
[----:B------:R-:W-:-:S03]  /*43f0*/  @P1 FADD.FTZ R129, R66, R129 ;  /* 0x0000008142811221 */ /* 0x000fc60000010000 */
[----:B------:R-:W2:Y:S01]  /*4400*/  LDL.LU R211, [R1+0x8] ;  /* 0x0000080001d37983 */ /* 0x000ea20000300800 */
[----:B------:R-:W-:-:S03]  /*4410*/  @P1 FADD.FTZ R126, R67, R126 ;  /* 0x0000007e437e1221 */ /* 0x000fc60000010000 */
[----:B------:R-:W2:Y:S01]  /*4420*/  LDL.LU R210, [R1+0x4] ;  /* 0x0000040001d27983 */ /* 0x000ea20000300800 */
[----:B------:R-:W-:-:S03]  /*4430*/  FMUL.FTZ R136, R136, R176 ;  /* 0x000000b088887220 */ /* 0x000fc60000410000 */
[----:B------:R-:W2:Y:S01]  /*4440*/  LDL.LU R209, [R1+0x10] ;  /* 0x0000100001d17983 */ /* 0x000ea20000300800 */
[----:B------:R-:W-:-:S03]  /*4450*/  FMUL.FTZ R137, R137, R176 ;  /* 0x000000b089897220 */ /* 0x000fc60000410000 */
[----:B------:R-:W2:Y:S01]  /*4460*/  LDL.LU R208, [R1+0xc] ;  /* 0x00000c0001d07983 */ /* 0x000ea20000300800 */
[----:B0-----:R-:W0:Y:S01]  /*4470*/  @P2 LDC.64 R88, c[0x0][0x308] ;  /* 0x0000c200ff582b82 */ /* 0x001e220000000a00 */
[C---:B------:R-:W-:Y:S02]  /*4480*/  SEL R100, R138.reuse, R76, P3 ;  /* 0x0000004c8a647207 */ /* 0x040fe40001800000 */
[C---:B------:R-:W-:Y:S01]  /*4490*/  SEL R101, R139.reuse, R77, P3 ;  /* 0x0000004d8b657207 */ /* 0x040fe20001800000 */
[-C--:B------:R-:W-:Y:S01]  /*44a0*/  FMUL.FTZ R138, R138, R176.reuse ;  /* 0x000000b08a8a7220 */ /* 0x080fe20000410000 */
[----:B------:R-:W-:Y:S01]  /*44b0*/  FMUL.FTZ R139, R139, R176 ;  /* 0x000000b08b8b7220 */ /* 0x000fe20000410000 */
[----:B------:R-:W2:Y:S04]  /*44c0*/  LDL.LU R207, [R1+0x18] ;  /* 0x0000180001cf7983 */ /* 0x000ea80000300800 */
[----:B------:R-:W2:Y:S04]  /*44d0*/  LDL.LU R206, [R1+0x14] ;  /* 0x0000140001ce7983 */ /* 0x000ea80000300800 */
[----:B------:R-:W2:Y:S01]  /*44e0*/  LDL.LU R205, [R1+0x20] ;  /* 0x0000200001cd7983 */ /* 0x000ea20000300800 */
        /* <DEDUP_REMOVED lines=15> */
[----:B----4-:R-:W-:-:S05]  /*45e0*/  FMUL.FTZ R102, R194, R127 ;  /* 0x0000007fc2667220 */ /* 0x010fca0000410000 */
[----:B------:R-:W-:Y:S01]  /*45f0*/  F2FP.F16.F32.PACK_AB R102, R103, R102 ;  /* 0x000000666766723e */ /* 0x000fe200000000ff */
[----:B--2---:R-:W-:Y:S02]  /*4600*/  FMUL.FTZ R100, R204, R138 ;  /* 0x0000008acc647220 */ /* 0x004fe40000410000 */
[----:B------:R-:W2:Y:S01]  /*4610*/  LDL.LU R204, [R1+0x1c] ;  /* 0x00001c0001cc7983 */ /* 0x000ea20000300800 */
[----:B------:R-:W-:-:S03]  /*4620*/  FMUL.FTZ R101, R203, R139 ;  /* 0x0000008bcb657220 */ /* 0x000fc60000410000 */
[----:B------:R-:W3:Y:S02]  /*4630*/  LDL.LU R203, [R1+0x28] ;  /* 0x0000280001cb7983 */ /* 0x000ee40000300800 */
[----:B------:R-:W-:Y:S01]  /*4640*/  F2FP.F16.F32.PACK_AB R100, R101, R100 ;  /* 0x000000646564723e */ /* 0x000fe200000000ff */
[----:B------:R-:W-:Y:S02]  /*4650*/  FMUL.FTZ R101, R202, R136 ;  /* 0x00000088ca657220 */ /* 0x000fe40000410000 */
[----:B------:R-:W4:Y:S01]  /*4660*/  LDL.LU R202, [R1+0x24] ;  /* 0x0000240001ca7983 */ /* 0x000f220000300800 */
[----:B------:R-:W-:-:S03]  /*4670*/  FMUL.FTZ R103, R192, R129 ;  /* 0x00000081c0677220 */ /* 0x000fc60000410000 */
        /* <DEDUP_REMOVED lines=8> */
[----:B------:R-:W-:-:S03]  /*4700*/  HADD2.F32 R85, -RZ, R85.H1_H1 ;  /* 0x30000055ff557230 */ /* 0x000fc60000004100 */
[----:B------:R-:W4:Y:S02]  /*4710*/  LDL.LU R130, [R1+0x44] ;  /* 0x0000440001827983 */ /* 0x000f240000300800 */
[----:B------:R-:W-:Y:S01]  /*4720*/  FFMA.FTZ R242, R84, R85, R242 ;  /* 0x0000005554f27223 */ /* 0x000fe200000100f2 */
[--C-:B------:R-:W-:Y:S02]  /*4730*/  HADD2.F32 R84, -RZ, R86.reuse.H0_H0 ;  /* 0x20000056ff547230 */ /* 0x100fe40000004100 */
[--C-:B------:R-:W-:Y:S02]  /*4740*/  HADD2.F32 R85, -RZ, R87.reuse.H0_H0 ;  /* 0x20000057ff557230 */ /* 0x100fe40000004100 */
[----:B------:R-:W-:Y:S02]  /*4750*/  HADD2.F32 R86, -RZ, R86.H1_H1 ;  /* 0x30000056ff567230 */ /* 0x000fe40000004100 */
[----:B------:R-:W-:Y:S01]  /*4760*/  FFMA.FTZ R245, R132, R84, R245 ;  /* 0x0000005484f57223 */ /* 0x000fe200000100f5 */
[----:B------:R-:W-:-:S02]  /*4770*/  HADD2.F32 R87, -RZ, R87.H1_H1 ;  /* 0x30000057ff577230 */ /* 0x000fc40000004100 */
[----:B------:R-:W-:Y:S01]  /*4780*/  FFMA.FTZ R247, R134, R85, R247 ;  /* 0x0000005586f77223 */ /* 0x000fe200000100f7 */
[----:B------:R-:W-:Y:S02]  /*4790*/  HADD2.F32 R84, -RZ, R96.H0_H0 ;  /* 0x20000060ff547230 */ /* 0x000fe40000004100 */
[----:B------:R-:W-:Y:S01]  /*47a0*/  FFMA.FTZ R244, R133, R86, R244 ;  /* 0x0000005685f47223 */ /* 0x000fe200000100f4 */
[----:B------:R-:W-:Y:S02]  /*47b0*/  HADD2.F32 R85, -RZ, R97.H0_H0 ;  /* 0x20000061ff557230 */ /* 0x000fe40000004100 */
[----:B------:R-:W-:Y:S01]  /*47c0*/  FFMA.FTZ R246, R135, R87, R246 ;  /* 0x0000005787f67223 */ /* 0x000fe200000100f6 */
[----:B------:R-:W-:Y:S02]  /*47d0*/  HADD2.F32 R86, -RZ, R98.H0_H0 ;  /* 0x20000062ff567230 */ /* 0x000fe40000004100 */
[----:B------:R-:W-:Y:S01]  /*47e0*/  FFMA.FTZ R249, R178, R84, R249 ;  /* 0x00000054b2f97223 */ /* 0x000fe200000100f9 */
[----:B------:R-:W-:-:S02]  /*47f0*/  HADD2.F32 R87, -RZ, R99.H0_H0 ;  /* 0x20000063ff577230 */ /* 0x000fc40000004100 */
[----:B------:R-:W-:Y:S02]  /*4800*/  HADD2.F32 R99, -RZ, R99.H1_H1 ;  /* 0x30000063ff637230 */ /* 0x000fe40000004100 */
[----:B------:R-:W-:Y:S01]  /*4810*/  FFMA.FTZ R251, R196, R85, R251 ;  /* 0x00000055c4fb7223 */ /* 0x000fe200000100fb */
[--C-:B------:R-:W-:Y:S02]  /*4820*/  HADD2.F32 R84, -RZ, R92.reuse.H0_H0 ;  /* 0x2000005cff547230 */ /* 0x100fe40000004100 */
[----:B------:R-:W-:Y:S01]  /*4830*/  FFMA.FTZ R212, R198, R86, R212 ;  /* 0x00000056c6d47223 */ /* 0x000fe200000100d4 */
[----:B------:R-:W-:Y:S02]  /*4840*/  HADD2.F32 R92, -RZ, R92.H1_H1 ;  /* 0x3000005cff5c7230 */ /* 0x000fe40000004100 */
[----:B------:R-:W-:Y:S01]  /*4850*/  FFMA.FTZ R211, R200, R87, R211 ;  /* 0x00000057c8d37223 */ /* 0x000fe200000100d3 */
[--C-:B------:R-:W-:Y:S02]  /*4860*/  HADD2.F32 R85, -RZ, R93.reuse.H0_H0 ;  /* 0x2000005dff557230 */ /* 0x100fe40000004100 */
[----:B------:R-:W-:Y:S01]  /*4870*/  FFMA.FTZ R210, R201, R99, R210 ;  /* 0x00000063c9d27223 */ /* 0x000fe200000100d2 */
[----:B------:R-:W-:-:S02]  /*4880*/  HADD2.F32 R93, -RZ, R93.H1_H1 ;  /* 0x3000005dff5d7230 */ /* 0x000fc40000004100 */
[----:B------:R-:W-:Y:S01]  /*4890*/  FFMA.FTZ R209, R140, R84, R209 ;  /* 0x000000548cd17223 */ /* 0x000fe200000100d1 */
[--C-:B------:R-:W-:Y:S02]  /*48a0*/  HADD2.F32 R86, -RZ, R94.reuse.H0_H0 ;  /* 0x2000005eff567230 */ /* 0x100fe40000004100 */
[----:B------:R-:W-:Y:S01]  /*48b0*/  FFMA.FTZ R208, R141, R92, R208 ;  /* 0x0000005c8dd07223 */ /* 0x000fe200000100d0 */
[----:B------:R-:W-:Y:S01]  /*48c0*/  HADD2.F32 R94, -RZ, R94.H1_H1 ;  /* 0x3000005eff5e7230 */ /* 0x000fe20000004100 */
[----:B------:R-:W-:Y:S01]  /*48d0*/  STL [R1], R212 ;  /* 0x000000d401007387 */ /* 0x000fe20000100800 */
[--C-:B------:R-:W-:Y:S02]  /*48e0*/  HADD2.F32 R87, -RZ, R95.reuse.H0_H0 ;  /* 0x2000005fff577230 */ /* 0x100fe40000004100 */
[----:B------:R-:W-:Y:S01]  /*48f0*/  FFMA.FTZ R207, R142, R85, R207 ;  /* 0x000000558ecf7223 */ /* 0x000fe200000100cf */
[----:B------:R-:W-:Y:S01]  /*4900*/  HADD2.F32 R95, -RZ, R95.H1_H1 ;  /* 0x3000005fff5f7230 */ /* 0x000fe20000004100 */
[----:B------:R-:W-:Y:S01]  /*4910*/  STL [R1+0x8], R211 ;  /* 0x000008d301007387 */ /* 0x000fe20000100800 */
[----:B------:R-:W-:Y:S01]  /*4920*/  FFMA.FTZ R206, R143, R93, R206 ;  /* 0x0000005d8fce7223 */ /* 0x000fe200000100ce */
[----:B------:R-:W-:-:S02]  /*4930*/  FFMA.FTZ R205, R180, R86, R205 ;  /* 0x00000056b4cd7223 */ /* 0x000fc400000100cd */
[----:B------:R-:W-:Y:S01]  /*4940*/  STL [R1+0x4], R210 ;  /* 0x000004d201007387 */ /* 0x000fe20000100800 */
[----:B------:R-:W-:Y:S01]  /*4950*/  F2FP.F16.F32.PACK_AB R101, R118, R101 ;  /* 0x000000657665723e */ /* 0x000fe200000000ff */
[--C-:B------:R-:W-:Y:S02]  /*4960*/  HADD2.F32 R84, -RZ, R88.reuse.H0_H0 ;  /* 0x20000058ff547230 */ /* 0x100fe40000004100 */
[----:B------:R-:W-:Y:S01]  /*4970*/  STL [R1+0x10], R209 ;  /* 0x000010d101007387 */ /* 0x000fe20000100800 */
[----:B------:R-:W-:Y:S02]  /*4980*/  HADD2.F32 R88, -RZ, R88.H1_H1 ;  /* 0x30000058ff587230 */ /* 0x000fe40000004100 */
[--C-:B------:R-:W-:Y:S01]  /*4990*/  HADD2.F32 R85, -RZ, R89.reuse.H0_H0 ;  /* 0x20000059ff557230 */ /* 0x100fe20000004100 */
[----:B------:R-:W-:Y:S01]  /*49a0*/  STL [R1+0xc], R208 ;  /* 0x00000cd001007387 */ /* 0x000fe20000100800 */
[----:B------:R-:W-:Y:S01]  /*49b0*/  HADD2.F32 R89, -RZ, R89.H1_H1 ;  /* 0x30000059ff597230 */ /* 0x000fe20000004100 */
[----:B------:R-:W-:Y:S01]  /*49c0*/  LEA R118, P5, R177, UR12, 0x4 ;  /* 0x0000000cb1767c11 */ /* 0x000fe2000f8a20ff */
[--C-:B------:R-:W-:Y:S01]  /*49d0*/  HADD2.F32 R86, -RZ, R90.reuse.H0_H0 ;  /* 0x2000005aff567230 */ /* 0x100fe20000004100 */
[----:B------:R-:W-:Y:S01]  /*49e0*/  STL [R1+0x18], R207 ;  /* 0x000018cf01007387 */ /* 0x000fe20000100800 */
[----:B------:R-:W-:Y:S01]  /*49f0*/  HADD2.F32 R90, -RZ, R90.H1_H1 ;  /* 0x3000005aff5a7230 */ /* 0x000fe20000004100 */
[----:B------:R-:W-:-:S02]  /*4a00*/  F2FP.F16.F32.PACK_AB R103, R119, R103 ;  /* 0x000000677767723e */ /* 0x000fc400000000ff */
[----:B------:R-:W-:Y:S01]  /*4a10*/  STL [R1+0x14], R206 ;  /* 0x000014ce01007387 */ /* 0x000fe20000100800 */
[----:B------:R-:W-:-:S03]  /*4a20*/  LEA.HI.X R119, R177, UR13, RZ, 0x4, P5 ;  /* 0x0000000db1777c11 */ /* 0x000fc6000a8f24ff */
[----:B------:R-:W-:Y:S01]  /*4a30*/  STL [R1+0x20], R205 ;  /* 0x000020cd01007387 */ /* 0x000fe20000100800 */
[----:B------:R-:W-:-:S04]  /*4a40*/  IMAD.WIDE.U32 R122, R174, 0x10, R220 ;  /* 0x00000010ae7a7825 */ /* 0x000fc800078e00dc */
        /* <DEDUP_REMOVED lines=14> */
[----:B0-----:R-:W4:Y:S01]  /*4b30*/  LDG.E.128 R100, desc[UR4][R122.64] ;  /* 0x000000047a647981 */ /* 0x001f22000c1e1d00 */
[----:B--2---:R-:W-:Y:S01]  /*4b40*/  FFMA.FTZ R204, R181, R94, R204 ;  /* 0x0000005eb5cc7223 */ /* 0x004fe200000100cc */
[----:B---3--:R-:W-:Y:S01]  /*4b50*/  FFMA.FTZ R203, R182, R87, R203 ;  /* 0x00000057b6cb7223 */ /* 0x008fe200000100cb */
[----:B------:R-:W-:-:S03]  /*4b60*/  HADD2.F32 R87, -RZ, R91.H0_H0 ;  /* 0x2000005bff577230 */ /* 0x000fc60000004100 */
[----:B------:R-:W-:Y:S01]  /*4b70*/  STL [R1+0x1c], R204 ;  /* 0x00001ccc01007387 */ /* 0x000fe20000100800 */
[----:B----4-:R-:W-:-:S03]  /*4b80*/  FFMA.FTZ R202, R183, R95, R202 ;  /* 0x0000005fb7ca7223 */ /* 0x010fc600000100ca */
        /* <DEDUP_REMOVED lines=13> */
[----:B------:R-:W-:Y:S01]  /*4c60*/  FADD.FTZ R110, R109, -R110 ;  /* 0x8000006e6d6e7221 */ /* 0x000fe20000010000 */
[----:B------:R-:W-:Y:S01]  /*4c70*/  FADD.FTZ R108, R125, -R108 ;  /* 0x8000006c7d6c7221 */ /* 0x000fe20000010000 */
[----:B------:R-:W-:Y:S01]  /*4c80*/  FFMA.FTZ R131, R129, R87, R131 ;  /* 0x0000005781837223 */ /* 0x000fe20000010083 */
[----:B------:R-:W-:Y:S01]  /*4c90*/  STL [R1+0x3c], R190 ;  /* 0x00003cbe01007387 */ /* 0x000fe20000100800 */
[----:B------:R-:W-:Y:S02]  /*4ca0*/  HADD2.F32 R96, -RZ, R96.H1_H1 ;  /* 0x30000060ff607230 */ /* 0x000fe40000004100 */
[----:B------:R-:W-:Y:S01]  /*4cb0*/  HADD2.F32 R97, -RZ, R97.H1_H1 ;  /* 0x30000061ff617230 */ /* 0x000fe20000004100 */
[----:B------:R-:W-:Y:S01]  /*4cc0*/  STL [R1+0x48], R131 ;  /* 0x0000488301007387 */ /* 0x000fe20000100800 */
[----:B------:R-:W-:Y:S01]  /*4cd0*/  FADD.FTZ R113, R124, -R113 ;  /* 0x800000717c717221 */ /* 0x000fe20000010000 */
[C---:B------:R-:W-:Y:S01]  /*4ce0*/  FMUL.FTZ R104, R175.reuse, R104 ;  /* 0x00000068af687220 */ /* 0x040fe20000410000 */
[C---:B------:R-:W-:Y:S01]  /*4cf0*/  FMUL.FTZ R105, R175.reuse, R105 ;  /* 0x00000069af697220 */ /* 0x040fe20000410000 */
[----:B------:R-:W2:Y:S01]  /*4d00*/  LDL.LU R112, [R1+0x50] ;  /* 0x0000500001707983 */ /* 0x000ea20000300800 */
[C---:B------:R-:W-:Y:S01]  /*4d10*/  FMUL.FTZ R114, R175.reuse, R114 ;  /* 0x00000072af727220 */ /* 0x040fe20000410000 */
[C---:B------:R-:W-:Y:S01]  /*4d20*/  FMUL.FTZ R106, R175.reuse, R106 ;  /* 0x0000006aaf6a7220 */ /* 0x040fe20000410000 */
[C---:B------:R-:W-:Y:S01]  /*4d30*/  FMUL.FTZ R107, R175.reuse, R107 ;  /* 0x0000006baf6b7220 */ /* 0x040fe20000410000 */
[----:B------:R-:W3:Y:S01]  /*4d40*/  LDL.LU R121, [R1+0x4c] ;  /* 0x00004c0001797983 */ /* 0x000ee20000300800 */
[----:B------:R-:W-:Y:S01]  /*4d50*/  HADD2.F32 R94, -RZ, R91.H1_H1 ;  /* 0x3000005bff5e7230 */ /* 0x000fe20000004100 */
[----:B------:R-:W0:Y:S02]  /*4d60*/  LDC.64 R88, c[0x0][0x210] ;  /* 0x00008400ff587b82 */ /* 0x000e240000000a00 */
[----:B------:R-:W4:Y:S04]  /*4d70*/  LDL.LU R120, [R1+0x58] ;  /* 0x0000580001787983 */ /* 0x000f280000300800 */
[----:B------:R-:W4:Y:S04]  /*4d80*/  LDL.LU R115, [R1+0x54] ;  /* 0x0000540001737983 */ /* 0x000f280000300800 */
[----:B------:R-:W4:Y:S04]  /*4d90*/  LDL.LU R116, [R1+0x60] ;  /* 0x0000600001747983 */ /* 0x000f280000300800 */
[----:B------:R-:W4:Y:S04]  /*4da0*/  LDL.LU R117, [R1+0x5c] ;  /* 0x00005c0001757983 */ /* 0x000f280000300800 */
[----:B------:R-:W4:Y:S04]  /*4db0*/  LDL.LU R118, [R1+0x68] ;  /* 0x0000680001767983 */ /* 0x000f280000300800 */
[----:B------:R-:W4:Y:S01]  /*4dc0*/  LDL.LU R119, [R1+0x64] ;  /* 0x0000640001777983 */ /* 0x000f220000300800 */
[C---:B------:R-:W-:Y:S01]  /*4dd0*/  FMUL.FTZ R110, R175.reuse, R110 ;  /* 0x0000006eaf6e7220 */ /* 0x040fe20000410000 */
[----:B------:R-:W-:Y:S01]  /*4de0*/  FMUL.FTZ R108, R175, R108 ;  /* 0x0000006caf6c7220 */ /* 0x000fe20000410000 */
[----:B------:R-:W-:Y:S01]  /*4df0*/  FFMA.FTZ R248, R179, R96, R248 ;  /* 0x00000060b3f87223 */ /* 0x000fe200000100f8 */
[----:B------:R-:W-:-:S02]  /*4e00*/  FFMA.FTZ R250, R197, R97, R250 ;  /* 0x00000061c5fa7223 */ /* 0x000fc400000100fa */
[----:B------:R-:W1:Y:S01]  /*4e10*/  @P2 LDC.64 R96, c[0x0][0x308] ;  /* 0x0000c200ff602b82 */ /* 0x000e620000000a00 */
[----:B------:R-:W-:Y:S01]  /*4e20*/  @P1 FADD.FTZ R110, R68, R110 ;  /* 0x0000006e446e1221 */ /* 0x000fe20000010000 */
[----:B------:R-:W-:Y:S01]  /*4e30*/  @P1 FADD.FTZ R108, R69, R108 ;  /* 0x0000006c456c1221 */ /* 0x000fe20000010000 */
[----:B------:R-:W-:Y:S01]  /*4e40*/  FMUL.FTZ R113, R175, R113 ;  /* 0x00000071af717220 */ /* 0x000fe20000410000 */
[----:B------:R-:W-:Y:S02]  /*4e50*/  @P1 FADD.FTZ R104, R71, R104 ;  /* 0x0000006847681221 */ /* 0x000fe40000010000 */
[----:B------:R-:W-:Y:S01]  /*4e60*/  SEL R76, R110, R76, P3 ;  /* 0x0000004c6e4c7207 */ /* 0x000fe20001800000 */
[----:B------:R-:W-:Y:S01]  /*4e70*/  @P1 FADD.FTZ R113, R70, R113 ;  /* 0x0000007146711221 */ /* 0x000fe20000010000 */
[----:B------:R-:W-:Y:S01]  /*4e80*/  SEL R77, R108, R77, P3 ;  /* 0x0000004d6c4d7207 */ /* 0x000fe20001800000 */
[-C--:B------:R-:W-:Y:S01]  /*4e90*/  FMUL.FTZ R110, R110, R176.reuse ;  /* 0x000000b06e6e7220 */ /* 0x080fe20000410000 */
[----:B------:R-:W-:Y:S01]  /*4ea0*/  FMUL.FTZ R108, R108, R176 ;  /* 0x000000b06c6c7220 */ /* 0x000fe20000410000 */
[----:B------:R-:W-:Y:S01]  /*4eb0*/  @P1 FADD.FTZ R105, R72, R105 ;  /* 0x0000006948691221 */ /* 0x000fe20000010000 */
[----:B------:R-:W-:Y:S01]  /*4ec0*/  @P1 FADD.FTZ R114, R73, R114 ;  /* 0x0000007249721221 */ /* 0x000fe20000010000 */
[----:B------:R-:W-:Y:S01]  /*4ed0*/  @P1 FADD.FTZ R106, R74, R106 ;  /* 0x0000006a4a6a1221 */ /* 0x000fe20000010000 */
[----:B------:R-:W-:Y:S01]  /*4ee0*/  @P1 FADD.FTZ R107, R75, R107 ;  /* 0x0000006b4b6b1221 */ /* 0x000fe20000010000 */
[----:B------:R-:W-:Y:S01]  /*4ef0*/  FMUL.FTZ R84, R229, R110 ;  /* 0x0000006ee5547220 */ /* 0x000fe20000410000 */
[----:B------:R-:W-:Y:S01]  /*4f00*/  FMUL.FTZ R85, R225, R108 ;  /* 0x0000006ce1557220 */ /* 0x000fe20000410000 */
[C---:B------:R-:W-:Y:S01]  /*4f10*/  SEL R78, R113.reuse, R78, P3 ;  /* 0x0000004e714e7207 */ /* 0x040fe20001800000 */
[-C--:B------:R-:W-:Y:S01]  /*4f20*/  FMUL.FTZ R113, R113, R176.reuse ;  /* 0x000000b071717220 */ /* 0x080fe20000410000 */
[C---:B------:R-:W-:Y:S01]  /*4f30*/  SEL R79, R104.reuse, R79, P3 ;  /* 0x0000004f684f7207 */ /* 0x040fe20001800000 */
[----:B------:R-:W-:Y:S01]  /*4f40*/  FMUL.FTZ R104, R104, R176 ;  /* 0x000000b068687220 */ /* 0x000fe20000410000 */
[C---:B------:R-:W-:Y:S01]  /*4f50*/  SEL R80, R105.reuse, R80, P3 ;  /* 0x0000005069507207 */ /* 0x040fe20001800000 */
[-C--:B------:R-:W-:Y:S01]  /*4f60*/  FMUL.FTZ R105, R105, R176.reuse ;  /* 0x000000b069697220 */ /* 0x080fe20000410000 */
[C---:B------:R-:W-:Y:S01]  /*4f70*/  SEL R81, R114.reuse, R81, P3 ;  /* 0x0000005172517207 */ /* 0x040fe20001800000 */
[----:B------:R-:W-:Y:S01]  /*4f80*/  FMUL.FTZ R114, R114, R176 ;  /* 0x000000b072727220 */ /* 0x000fe20000410000 */
[C---:B------:R-:W-:Y:S01]  /*4f90*/  SEL R82, R106.reuse, R82, P3 ;  /* 0x000000526a527207 */ /* 0x040fe20001800000 */
[-C--:B------:R-:W-:Y:S01]  /*4fa0*/  FMUL.FTZ R106, R106, R176.reuse ;  /* 0x000000b06a6a7220 */ /* 0x080fe20000410000 */
[----:B------:R-:W-:Y:S01]  /*4fb0*/  FMUL.FTZ R176, R107, R176 ;  /* 0x000000b06bb07220 */ /* 0x000fe20000410000 */
[----:B------:R-:W-:Y:S01]  /*4fc0*/  F2FP.F16.F32.PACK_AB R84, R85, R84 ;  /* 0x000000545554723e */ /* 0x000fe200000000ff */
[----:B------:R-:W-:Y:S01]  /*4fd0*/  FMUL.FTZ R85, R224, R113 ;  /* 0x00000071e0557220 */ /* 0x000fe20000410000 */
[----:B------:R-:W-:Y:S01]  /*4fe0*/  FMUL.FTZ R92, R223, R104 ;  /* 0x00000068df5c7220 */ /* 0x000fe20000410000 */
[----:B------:R-:W-:Y:S01]  /*4ff0*/  FMUL.FTZ R86, R222, R105 ;  /* 0x00000069de567220 */ /* 0x000fe20000410000 */
[----:B------:R-:W-:Y:S01]  /*5000*/  FMUL.FTZ R91, R215, R114 ;  /* 0x00000072d75b7220 */ /* 0x000fe20000410000 */
[----:B------:R-:W-:Y:S01]  /*5010*/  FMUL.FTZ R87, R214, R106 ;  /* 0x0000006ad6577220 */ /* 0x000fe20000410000 */
[----:B------:R-:W-:Y:S01]  /*5020*/  FMUL.FTZ R95, R213, R176 ;  /* 0x000000b0d55f7220 */ /* 0x000fe20000410000 */
[----:B------:R-:W-:-:S02]  /*5030*/  LEA R90, P1, R174, UR12, 0x4 ;  /* 0x0000000cae5a7c11 */ /* 0x000fc4000f8220ff */
[----:B------:R-:W-:Y:S01]  /*5040*/  F2FP.F16.F32.PACK_AB R85, R92, R85 ;  /* 0x000000555c55723e */ /* 0x000fe200000000ff */
[C---:B-1----:R-:W-:Y:S01]  /*5050*/  @P2 IMAD.WIDE.U32 R92, R174.reuse, 0x20, R96 ;  /* 0x00000020ae5c2825 */ /* 0x042fe200078e0060 */
[----:B------:R-:W-:Y:S02]  /*5060*/  SEL R83, R107, R83, P3 ;  /* 0x000000536b537207 */ /* 0x000fe40001800000 */
[----:B------:R-:W-:Y:S02]  /*5070*/  F2FP.F16.F32.PACK_AB R86, R91, R86 ;  /* 0x000000565b56723e */ /* 0x000fe400000000ff */
[----:B------:R-:W-:Y:S02]  /*5080*/  LEA.HI.X R91, R174, UR13, RZ, 0x4, P1 ;  /* 0x0000000dae5b7c11 */ /* 0x000fe400088f24ff */
[----:B------:R-:W-:Y:S01]  /*5090*/  F2FP.F16.F32.PACK_AB R87, R95, R87 ;  /* 0x000000575f57723e */ /* 0x000fe200000000ff */
[----:B------:R-:W-:Y:S04]  /*50a0*/  @P2 STG.E.128 desc[UR4][R92.64], R76 ;  /* 0x0000004c5c002986 */ /* 0x000fe8000c101d04 */
[----:B------:R-:W-:Y:S04]  /*50b0*/  @P2 STG.E.128 desc[UR4][R92.64+0x10], R80 ;  /* 0x000010505c002986 */ /* 0x000fe8000c101d04 */
[----:B------:R1:W-:Y:S01]  /*50c0*/  STG.E.128 desc[UR4][R90.64], R84 ;  /* 0x000000545a007986 */ /* 0x0003e2000c101d04 */
[----:B------:R-:W-:-:S05]  /*50d0*/  FFMA.FTZ R130, R126, R94, R130 ;  /* 0x0000005e7e827223 */ /* 0x000fca0000010082 */
[----:B------:R0:W-:Y:S01]  /*50e0*/  STL [R1+0x44], R130 ;  /* 0x0000448201007387 */ /* 0x0001e20000100800 */
[--C-:B-1----:R-:W-:Y:S02]  /*50f0*/  HADD2.F32 R84, -RZ, R100.reuse.H0_H0 ;  /* 0x20000064ff547230 */ /* 0x102fe40000004100 */
[----:B------:R-:W-:Y:S02]  /*5100*/  HADD2.F32 R100, -RZ, R100.H1_H1 ;  /* 0x30000064ff647230 */ /* 0x000fe40000004100 */
[--C-:B------:R-:W-:Y:S02]  /*5110*/  HADD2.F32 R85, -RZ, R101.reuse.H0_H0 ;  /* 0x20000065ff557230 */ /* 0x100fe40000004100 */
[----:B------:R-:W-:Y:S02]  /*5120*/  HADD2.F32 R101, -RZ, R101.H1_H1 ;  /* 0x30000065ff657230 */ /* 0x000fe40000004100 */
[----:B------:R-:W-:Y:S02]  /*5130*/  HADD2.F32 R86, -RZ, R102.H0_H0 ;  /* 0x20000066ff567230 */ /* 0x000fe40000004100 */
[----:B------:R-:W-:-:S02]  /*5140*/  HADD2.F32 R87, -RZ, R103.H0_H0 ;  /* 0x20000067ff577230 */ /* 0x000fc40000004100 */
[----:B------:R-:W-:Y:S02]  /*5150*/  HADD2.F32 R103, -RZ, R103.H1_H1 ;  /* 0x30000067ff677230 */ /* 0x000fe40000004100 */
[----:B------:R-:W-:Y:S01]  /*5160*/  HADD2.F32 R102, -RZ, R102.H1_H1 ;  /* 0x30000066ff667230 */ /* 0x000fe20000004100 */
[----:B0-----:R-:W-:-:S04]  /*5170*/  LEA R0, R88, R0, 0x2 ;  /* 0x0000000058007211 */ /* 0x001fc800078e10ff */
[----:B------:R-:W-:Y:S01]  /*5180*/  ISETP.GE.AND P1, PT, R0, R89, PT ;  /* 0x000000590000720c */ /* 0x000fe20003f26270 */
[----:B------:R-:W-:-:S05]  /*5190*/  HADD2.F32 R98, -RZ, R98.H1_H1 ;  /* 0x30000062ff627230 */ /* 0x000fca0000004100 */
[----:B------:R-:W-:Y:S01]  /*51a0*/  FFMA.FTZ R252, R199, R98, R252 ;  /* 0x00000062c7fc7223 */ /* 0x000fe200000100fc */
        /* <DEDUP_REMOVED lines=12> */
[----:B------:R-:W-:-:S05]  /*5270*/  FFMA.FTZ R119, R176, R103, R119 ;  /* 0x00000067b0777223 */ /* 0x000fca0000010077 */
[----:B------:R0:W-:Y:S04]  /*5280*/  STL [R1+0x64], R119 ;  /* 0x0000647701007387 */ /* 0x0001e80000100800 */
[----:B------:R0:W-:Y:S04]  /*5290*/  STL [R1+0x5c], R117 ;  /* 0x00005c7501007387 */ /* 0x0001e80000100800 */
[----:B------:R0:W-:Y:S01]  /*52a0*/  STL [R1+0x68], R118 ;  /* 0x0000687601007387 */ /* 0x0001e20000100800 */
[----:B------:R-:W-:Y:S05]  /*52b0*/  @!P1 BRA `(.L_x_10685) ;  /* 0xffffffc0008c9947 */ /* 0x000fea000383ffff */
[----:B------:R-:W-:Y:S05]  /*52c0*/  BSYNC B1 ;  /* 0x0000000000017941 */ /* 0x000fea0003800000 */
.L_x_10683:
        /* <DEDUP_REMOVED lines=105> */
.L_x_10682:
[----:B------:R-:W-:Y:S05]  /*5960*/  BSYNC B0 ;  /* 0x0000000000007941 */ /* 0x000fea0003800000 */
.L_x_10680:
        /* <DEDUP_REMOVED lines=113> */
[----:B------:R0:W-:Y:S04]  /*6080*/  STS.128 [R2+0xc00], R8 ;  /* 0x000c000802007388 */ /* 0x0001e80000000c00 */
[----:B------:R-:W-:Y:S04]  /*6090*/  STS.128 [R2+0xc10], R4 ;  /* 0x000c100402007388 */ /* 0x000fe80000000c00 */
[----:B------:R-:W-:Y:S04]  /*60a0*/  STS.128 [R2+0x1000], R68 ;  /* 0x0010004402007388 */ /* 0x000fe80000000c00 */
[----:B------:R-:W-:Y:S01]  /*60b0*/  STS.128 [R2+0x1010], R20 ;  /* 0x0010101402007388 */ /* 0x000fe20000000c00 */
[----:B------:R-:W-:Y:S01]  /*60c0*/  BAR.SYNC.DEFER_BLOCKING 0x0 ;  /* 0x0000000000007b1d */ /* 0x000fe20000010000 */
[----:B0-----:R-:W-:-:S05]  /*60d0*/  FADD.FTZ R9, R3, R74 ;  /* 0x0000004a03097221 */ /* 0x001fca0000010000 */
        /* <DEDUP_REMOVED lines=20> */
[----:B-----5:R-:W-:-:S03]  /*6220*/  FADD.FTZ R13, R13, R6 ;  /* 0x000000060d0d7221 */ /* 0x020fc60000010000 */
        /* <DEDUP_REMOVED lines=23> */
[----:B---3--:R-:W-:Y:S01]  /*63a0*/  FADD.FTZ R4, RZ, R4 ;  /* 0x00000004ff047221 */ /* 0x008fe20000010000 */
[----:B------:R-:W-:-:S02]  /*63b0*/  FADD.FTZ R7, R7, R18 ;  /* 0x0000001207077221 */ /* 0x000fc40000010000 */
[----:B------:R-:W3:Y:S01]  /*63c0*/  LDS R37, [R0+0x3a00] ;  /* 0x003a000000257984 */ /* 0x000ee20000000800 */
[----:B----4-:R-:W-:Y:S01]  /*63d0*/  FADD.FTZ R8, RZ, R8 ;  /* 0x00000008ff087221 */ /* 0x010fe20000010000 */
[----:B------:R-:W-:Y:S02]  /*63e0*/  FADD.FTZ R4, R4, R15 ;  /* 0x0000000f04047221 */ /* 0x000fe40000010000 */
[----:B------:R-:W4:Y:S01]  /*63f0*/  LDS R39, [R0+0x3c00] ;  /* 0x003c000000277984 */ /* 0x000f220000000800 */
[----:B-----5:R-:W-:Y:S01]  /*6400*/  FADD.FTZ R12, R12, R21 ;  /* 0x000000150c0c7221 */ /* 0x020fe20000010000 */
        /* <DEDUP_REMOVED lines=21> */
[----:B-----5:R-:W-:Y:S01]  /*6560*/  FADD.FTZ R13, R13, R34 ;  /* 0x000000220d0d7221 */ /* 0x020fe20000010000 */
        /* <DEDUP_REMOVED lines=62> */
[----:B------:R-:W-:Y:S04]  /*6950*/  STG.E desc[UR4][R4.64], R43 ;  /* 0x0000002b04007986 */ /* 0x000fe8000c101904 */
[----:B------:R-:W0:Y:S01]  /*6960*/  LDS R37, [R0+0x3000] ;  /* 0x0030000000257984 */ /* 0x000e220000000800 */
[----:B-1----:R-:W-:-:S03]  /*6970*/  FADD.FTZ R10, RZ, R10 ;  /* 0x0000000aff0a7221 */ /* 0x002fc60000010000 */
[----:B------:R-:W-:Y:S01]  /*6980*/  STG.E desc[UR4][R6.64], R29 ;  /* 0x0000001d06007986 */ /* 0x000fe2000c101904 */
[----:B--2---:R-:W-:-:S03]  /*6990*/  FADD.FTZ R14, RZ, R14 ;  /* 0x0000000eff0e7221 */ /* 0x004fc60000010000 */
[----:B------:R-:W1:Y:S01]  /*69a0*/  LDS R57, [R0+0x4200] ;  /* 0x0042000000397984 */ /* 0x000e620000000800 */
[----:B---3--:R-:W-:-:S03]  /*69b0*/  FADD.FTZ R10, R10, R25 ;  /* 0x000000190a0a7221 */ /* 0x008fc60000010000 */
[----:B------:R-:W2:Y:S01]  /*69c0*/  LDS R8, [R0+0xe00] ;  /* 0x000e000000087984 */ /* 0x000ea20000000800 */
[----:B----4-:R-:W-:-:S03]  /*69d0*/  FADD.FTZ R12, RZ, R12 ;  /* 0x0000000cff0c7221 */ /* 0x010fc60000010000 */
[----:B------:R-:W3:Y:S01]  /*69e0*/  LDS R29, [R0+0x2000] ;  /* 0x00200000001d7984 */ /* 0x000ee20000000800 */
[----:B-----5:R-:W-:-:S03]  /*69f0*/  FADD.FTZ R14, R14, R27 ;  /* 0x0000001b0e0e7221 */ /* 0x020fc60000010000 */
[----:B------:R-:W-:Y:S01]  /*6a00*/  STG.E desc[UR4][R2.64+0x200], R13 ;  /* 0x0002000d02007986 */ /* 0x000fe2000c101904 */
[----:B------:R-:W-:-:S03]  /*6a10*/  FADD.FTZ R10, R10, R31 ;  /* 0x0000001f0a0a7221 */ /* 0x000fc60000010000 */
[----:B------:R-:W4:Y:S04]  /*6a20*/  LDS R39, [R0+0x3200] ;  /* 0x0032000000277984 */ /* 0x000f280000000800 */
[----:B------:R-:W5:Y:S01]  /*6a30*/  LDS R59, [R0+0x4400] ;  /* 0x00440000003b7984 */ /* 0x000f620000000800 */
[----:B------:R-:W-:-:S03]  /*6a40*/  FADD.FTZ R16, RZ, R16 ;  /* 0x00000010ff107221 */ /* 0x000fc60000010000 */
[----:B------:R-:W5:Y:S01]  /*6a50*/  LDS R13, [R0+0x1000] ;  /* 0x00100000000d7984 */ /* 0x000f620000000800 */
[----:B------:R-:W-:-:S03]  /*6a60*/  FADD.FTZ R12, R12, R21 ;  /* 0x000000150c0c7221 */ /* 0x000fc60000010000 */
        /* <DEDUP_REMOVED lines=60> */
.L_x_10684:
        /* <DEDUP_REMOVED lines=8> */
.L_x_10687:
[----:B------:R-:W-:Y:S05]  /*6eb0*/  BSYNC B2 ;  /* 0x0000000000027941 */ /* 0x000fea0003800000 */
.L_x_10686:
        /* <DEDUP_REMOVED lines=8> */
.L_x_10688:
[----:B------:R-:W-:Y:S01]  /*6f40*/  HFMA2.MMA R214, -RZ, RZ, 0, 1.1920928955078125e-07 ;  /* 0x00000002ffd67435 */ /* 0x000fe200000001ff */
[----:B------:R-:W-:Y:S01]  /*6f50*/  MOV R215, R85 ;  /* 0x0000005500d77202 */ /* 0x000fe20000000f00 */
[----:B------:R-:W-:-:S09]  /*6f60*/  FADD.FTZ R86, R86, R220 ;  /* 0x000000dc56567221 */ /* 0x000fd20000010000 */
[----:B------:R-:W-:Y:S05]  /*6f70*/  WARPSYNC.COLLECTIVE R112, `(.L_x_10689) ;  /* 0x0000000070087348 */ /* 0x000fea0003c00000 */
[----:B------:R0:W1:Y:S02]  /*6f80*/  SHFL.BFLY P1, R220, R215, R214, R213 ;  /* 0x0c0000d6d7dc7389 */ /* 0x00006400000200d5 */
[----:B01----:R-:W-:Y:S01]  /*6f90*/  ENDCOLLECTIVE ;  /* 0x000000000000791b */ /* 0x003fe20003800000 */
.L_x_10689:
[----:B------:R-:W-:Y:S01]  /*6fa0*/  MOV R215, R86 ;  /* 0x0000005600d77202 */ /* 0x000fe20000000f00 */
[----:B------:R-:W-:-:S07]  /*6fb0*/  FADD.FTZ R85, R85, R220 ;  /* 0x000000dc55557221 */ /* 0x000fce0000010000 */
[----:B------:R-:W-:Y:S05]  /*6fc0*/  WARPSYNC.COLLECTIVE R112, `(.L_x_10690) ;  /* 0x0000000070087348 */ /* 0x000fea0003c00000 */
[----:B------:R0:W1:Y:S02]  /*6fd0*/  SHFL.BFLY P1, R220, R215, R214, R213 ;  /* 0x0c0000d6d7dc7389 */ /* 0x00006400000200d5 */
[----:B01----:R-:W-:Y:S01]  /*6fe0*/  ENDCOLLECTIVE ;  /* 0x000000000000791b */ /* 0x003fe20003800000 */
.L_x_10690:
[----:B------:R-:W-:Y:S01]  /*6ff0*/  HFMA2.MMA R214, -RZ, RZ, 0, 2.384185791015625e-07 ;  /* 0x00000004ffd67435 */ /* 0x000fe200000001ff */
[----:B------:R-:W-:Y:S01]  /*7000*/  MOV R215, R85 ;  /* 0x0000005500d77202 */ /* 0x000fe20000000f00 */
[----:B------:R-:W-:-:S09]  /*7010*/  FADD.FTZ R86, R86, R220 ;  /* 0x000000dc56567221 */ /* 0x000fd20000010000 */
[----:B------:R-:W-:Y:S05]  /*7020*/  WARPSYNC.COLLECTIVE R112, `(.L_x_10691) ;  /* 0x0000000070087348 */ /* 0x000fea0003c00000 */
[----:B------:R0:W1:Y:S02]  /*7030*/  SHFL.BFLY P1, R220, R215, R214, R213 ;  /* 0x0c0000d6d7dc7389 */ /* 0x00006400000200d5 */
[----:B01----:R-:W-:Y:S01]  /*7040*/  ENDCOLLECTIVE ;  /* 0x000000000000791b */ /* 0x003fe20003800000 */
.L_x_10691:
[----:B------:R-:W-:Y:S01]  /*7050*/  MOV R215, R86 ;  /* 0x0000005600d77202 */ /* 0x000fe20000000f00 */
[----:B------:R-:W-:-:S07]  /*7060*/  FADD.FTZ R85, R85, R220 ;  /* 0x000000dc55557221 */ /* 0x000fce0000010000 */
[----:B------:R-:W-:Y:S05]  /*7070*/  WARPSYNC.COLLECTIVE R112, `(.L_x_10692) ;  /* 0x0000000070087348 */ /* 0x000fea0003c00000 */
[----:B------:R0:W1:Y:S02]  /*7080*/  SHFL.BFLY P1, R220, R215, R214, R213 ;  /* 0x0c0000d6d7dc7389 */ /* 0x00006400000200d5 */
[----:B01----:R-:W-:Y:S01]  /*7090*/  ENDCOLLECTIVE ;  /* 0x000000000000791b */ /* 0x003fe20003800000 */
.L_x_10692:
[----:B------:R-:W-:Y:S01]  /*70a0*/  HFMA2.MMA R214, -RZ, RZ, 0, 4.76837158203125e-07 ;  /* 0x00000008ffd67435 */ /* 0x000fe200000001ff */
[----:B------:R-:W-:Y:S01]  /*70b0*/  MOV R215, R85 ;  /* 0x0000005500d77202 */ /* 0x000fe20000000f00 */
[----:B------:R-:W-:-:S09]  /*70c0*/  FADD.FTZ R86, R86, R220 ;  /* 0x000000dc56567221 */ /* 0x000fd20000010000 */
[----:B------:R-:W-:Y:S05]  /*70d0*/  WARPSYNC.COLLECTIVE R112, `(.L_x_10693) ;  /* 0x0000000070087348 */ /* 0x000fea0003c00000 */
[----:B------:R0:W1:Y:S02]  /*70e0*/  SHFL.BFLY P1, R220, R215, R214, R213 ;  /* 0x0c0000d6d7dc7389 */ /* 0x00006400000200d5 */
[----:B01----:R-:W-:Y:S01]  /*70f0*/  ENDCOLLECTIVE ;  /* 0x000000000000791b */ /* 0x003fe20003800000 */
.L_x_10693:
[----:B------:R-:W-:Y:S01]  /*7100*/  MOV R215, R86 ;  /* 0x0000005600d77202 */ /* 0x000fe20000000f00 */
[----:B------:R-:W-:-:S07]  /*7110*/  FADD.FTZ R85, R85, R220 ;  /* 0x000000dc55557221 */ /* 0x000fce0000010000 */
[----:B------:R-:W-:Y:S05]  /*7120*/  WARPSYNC.COLLECTIVE R112, `(.L_x_10694) ;  /* 0x0000000070087348 */ /* 0x000fea0003c00000 */
[----:B------:R0:W1:Y:S02]  /*7130*/  SHFL.BFLY P1, R220, R215, R214, R213 ;  /* 0x0c0000d6d7dc7389 */ /* 0x00006400000200d5 */
[----:B01----:R-:W-:Y:S01]  /*7140*/  ENDCOLLECTIVE ;  /* 0x000000000000791b */ /* 0x003fe20003800000 */
.L_x_10694:
[----:B------:R-:W-:Y:S01]  /*7150*/  HFMA2.MMA R214, -RZ, RZ, 0, 9.5367431640625e-07 ;  /* 0x00000010ffd67435 */ /* 0x000fe200000001ff */
[----:B------:R-:W-:Y:S01]  /*7160*/  MOV R215, R85 ;  /* 0x0000005500d77202 */ /* 0x000fe20000000f00 */
[----:B------:R-:W-:-:S09]  /*7170*/  FADD.FTZ R86, R86, R220 ;  /* 0x000000dc56567221 */ /* 0x000fd20000010000 */
[----:B------:R-:W-:Y:S05]  /*7180*/  WARPSYNC.COLLECTIVE R112, `(.L_x_10695) ;  /* 0x0000000070087348 */ /* 0x000fea0003c00000 */
[----:B------:R0:W1:Y:S02]  /*7190*/  SHFL.BFLY P1, R220, R215, R214, R213 ;  /* 0x0c0000d6d7dc7389 */ /* 0x00006400000200d5 */
[----:B01----:R-:W-:Y:S01]  /*71a0*/  ENDCOLLECTIVE ;  /* 0x000000000000791b */ /* 0x003fe20003800000 */
.L_x_10695:
[----:B------:R-:W-:Y:S02]  /*71b0*/  MOV R215, R86 ;  /* 0x0000005600d77202 */ /* 0x000fe40000000f00 */
[----:B------:R-:W-:-:S07]  /*71c0*/  MOV R107, R220 ;  /* 0x000000dc006b7202 */ /* 0x000fce0000000f00 */
[----:B------:R-:W-:Y:S05]  /*71d0*/  WARPSYNC.COLLECTIVE R112, `(.L_x_10696) ;  /* 0x0000000070087348 */ /* 0x000fea0003c00000 */
[----:B------:R0:W1:Y:S02]  /*71e0*/  SHFL.BFLY P1, R220, R215, R214, R213 ;  /* 0x0c0000d6d7dc7389 */ /* 0x00006400000200d5 */
[----:B01----:R-:W-:Y:S01]  /*71f0*/  ENDCOLLECTIVE ;  /* 0x000000000000791b */ /* 0x003fe20003800000 */
.L_x_10696:
[----:B------:R-:W-:Y:S01]  /*7200*/  MOV R112, R220 ;  /* 0x000000dc00707202 */ /* 0x000fe20000000f00 */
[----:B------:R-:W-:Y:S06]  /*7210*/  BRA `(.L_x_10697) ;  /* 0xffffffbc00cc7947 */ /* 0x000fec000383ffff */
.L_x_10698:
        /* <DEDUP_REMOVED lines=14> */
.L_x_16987:


//--------------------- .text._ZN10layer_norm13ln_bwd_kernelINS_13Kernel_traitsI6__halfS2_fS2_fjLj1280ELj1ELj4ELj1ELj16ENS_18Kernel_traits_baseILj1280ES2_S2_fS2_fjLj128EEEEELb0ELb1ELb1ELb0EEEvNS_9BwdParamsE --------------------------
	.section	.text._ZN10layer_norm13ln_bwd_kernelINS_13Kernel_traitsI6__halfS2_fS2_fjLj1280ELj1ELj4ELj1ELj16ENS_18Kernel_traits_baseILj1280ES2_S2_fS2_fjLj128EEEEELb0ELb1ELb1ELb0EEEvNS_9BwdParamsE,"ax",@progbits
	.align	128
        .global         _ZN10layer_norm13ln_bwd_kernelINS_13Kernel_traitsI6__halfS2_fS2_fjLj1280ELj1ELj4ELj1ELj16ENS_18Kernel_traits_baseILj1280ES2_S2_fS2_fjLj128EEEEELb0ELb1ELb1ELb0EEEvNS_9BwdParamsE
        .type           _ZN10layer_norm13ln_bwd_kernelINS_13Kernel_traitsI6__halfS2_fS2_fjLj1280ELj1ELj4ELj1ELj16ENS_18Kernel_traits_baseILj1280ES2_S2_fS2_fjLj128EEEEELb0ELb1ELb1ELb0EEEvNS_9BwdParamsE,@function
        .size           _ZN10layer_norm13ln_bwd_kernelINS_13Kernel_traitsI6__halfS2_fS2_fjLj1280ELj1ELj4ELj1ELj16ENS_18Kernel_traits_baseILj1280ES2_S2_fS2_fjLj128EEEEELb0ELb1ELb1ELb0EEEvNS_9BwdParamsE,(.L_x_16988 - _ZN10layer_norm13ln_bwd_kernelINS_13Kernel_traitsI6__halfS2_fS2_fjLj1280ELj1ELj4ELj1ELj16ENS_18Kernel_traits_baseILj1280ES2_S2_fS2_fjLj128EEEEELb0ELb1ELb1ELb0EEEvNS_9BwdParamsE)
        .other          _ZN10layer_norm13ln_bwd_kernelINS_13Kernel_traitsI6__halfS2_fS2_fjLj1280ELj1ELj4ELj1ELj16ENS_18Kernel_traits_baseILj1280ES2_S2_fS2_fjLj128EEEEELb0ELb1ELb1ELb0EEEvNS_9BwdParamsE,@"STO_CUDA_ENTRY STV_DEFAULT"
_ZN10layer_norm13ln_bwd_kernelINS_13Kernel_traitsI6__halfS2_fS2_fjLj1280ELj1ELj4ELj1ELj16ENS_18Kernel_traits_baseILj1280ES2_S2_fS2_fjLj128EEEEELb0ELb1ELb1ELb0EEEvNS_9BwdParamsE:
.text._ZN10layer_norm13ln_bwd_kernelINS_13Kernel_traitsI6__halfS2_fS2_fjLj1280ELj1ELj4ELj1ELj16ENS_18Kernel_traits_baseILj1280ES2_S2_fS2_fjLj128EEEEELb0ELb1ELb1ELb0EEEvNS_9BwdParamsE:
        /* <DEDUP_REMOVED lines=26> */
[----:B------:R-:W-:-:S07]  /*01a0*/  @P3 LOP3.LUT R4, R4, 0x4, RZ, 0xfc, !PT ;  /* 0x0000000404043812 */ /* 0x000fce00078efcff */
[----:B------:R-:W2:Y:S08]  /*01b0*/  @P0 LDC.64 R18, c[0x0][0x260] ;  /* 0x00009800ff120b82 */ /* 0x000eb00000000a00 */
        /* <DEDUP_REMOVED lines=263> */
[----:B------:R2:W-:Y:S02]  /*1230*/  STL [R1+0x70], R0 ;  /* 0x0000700001007387 */ /* 0x0005e40000100800 */
.L_x_10825:
[----:B--2---:R-:W0:Y:S08]  /*1240*/  LDC.64 R2, c[0x0][0x288] ;  /* 0x0000a200ff027b82 */ /* 0x004e300000000a00 */
[----:B-1----:R-:W1:Y:S08]  /*1250*/  LDC.64 R196, c[0x0][0x280] ;  /* 0x0000a000ffc47b82 */ /* 0x002e700000000a00 */
[----:B------:R-:W2:Y:S01]  /*1260*/  LDC.64 R6, c[0x0][0x258] ;  /* 0x00009600ff067b82 */ /* 0x000ea20000000a00 */
        /* <DEDUP_REMOVED lines=31> */
.L_x_10705:
[----:B------:R-:W-:-:S07]  /*1460*/  IADD3 R194, R7, 0x20, RZ ;  /* 0x0000002007c27810 */ /* 0x000fce0007ffe0ff */
.L_x_10704:
[----:B------:R-:W-:Y:S05]  /*1470*/  BSYNC B2 ;  /* 0x0000000000027941 */ /* 0x000fea0003800000 */
.L_x_10703:
        /* <DEDUP_REMOVED lines=8> */
.L_x_10708:
[----:B------:R-:W-:-:S07]  /*1500*/  IADD3 R194, R194, 0x20, RZ ;  /* 0x00000020c2c27810 */ /* 0x000fce0007ffe0ff */
.L_x_10707:
[----:B------:R-:W-:Y:S05]  /*1510*/  BSYNC B2 ;  /* 0x0000000000027941 */ /* 0x000fea0003800000 */
.L_x_10706:
        /* <DEDUP_REMOVED lines=8> */
.L_x_10711:
[----:B------:R-:W-:-:S07]  /*15a0*/  IADD3 R194, R194, 0x20, RZ ;  /* 0x00000020c2c27810 */ /* 0x000fce0007ffe0ff */
.L_x_10710:
[----:B------:R-:W-:Y:S05]  /*15b0*/  BSYNC B2 ;  /* 0x0000000000027941 */ /* 0x000fea0003800000 */
.L_x_10709:
        /* <DEDUP_REMOVED lines=8> */
.L_x_10714:
[----:B------:R-:W-:-:S07]  /*1640*/  IADD3 R194, R194, 0x20, RZ ;  /* 0x00000020c2c27810 */ /* 0x000fce0007ffe0ff */
.L_x_10713:
[----:B------:R-:W-:Y:S05]  /*1650*/  BSYNC B2 ;  /* 0x0000000000027941 */ /* 0x000fea0003800000 */
.L_x_10712:
[----:B------:R-:W-:Y:S02]  /*1660*/  LOP3.LUT P4, RZ, R4, 0x8, RZ, 0xc0, !PT ;  /* 0x0000000804ff7812 */ /* 0x000fe4000788c0ff */
[----:B------:R-:W-:-:S11]  /*1670*/  CS2R R208, SRZ ;  /* 0x0000000000d07805 */ /* 0x000fd6000001ff00 */
[----:B------:R-:W-:Y:S05]  /*1680*/  @P4 BRA `(.L_x_10715) ;  /* 0x0000001c00ec4947 */ /* 0x000fea0003800000 */
[----:B------:R-:W-:-:S05]  /*1690*/  IMAD.WIDE.U32 R168, R194, 0x20, R196 ;  /* 0x00000020c2a87825 */ /* 0x000fca00078e00c4 */
[----:B------:R2:W5:Y:S04]  /*16a0*/  LDG.E.128 R164, desc[UR4][R168.64] ;  /* 0x00000004a8a47981 */ /* 0x000568000c1e1d00 */
[----:B------:R-:W5:Y:S01]  /*16b0*/  LDG.E.128 R168, desc[UR4][R168.64+0x10] ;  /* 0x00001004a8a87981 */ /* 0x000f62000c1e1d00 */
[----:B--2---:R-:W-:Y:S05]  /*16c0*/  BRA `(.L_x_10715) ;  /* 0x0000001c00dc7947 */ /* 0x004fea0003800000 */
.L_x_10702:
        /* <DEDUP_REMOVED lines=10> */
[----:B------:R-:W1:Y:S01]  /*1770*/  LDC.U8 R196, c[0x0][0x2a0] ;  /* 0x0000a800ffc47b82 */ /* 0x000e620000000000 */
[----:B------:R-:W-:Y:S01]  /*1780*/  ISETP.NE.U32.AND P4, PT, RZ, UR12, PT ;  /* 0x0000000cff007c0c */ /* 0x000fe2000bf85070 */
[----:B------:R2:W-:Y:S03]  /*1790*/  STL [R1+0x1bc], R5 ;  /* 0x0001bc0501007387 */ /* 0x0005e60000100800 */
[----:B------:R-:W-:Y:S01]  /*17a0*/  ISETP.NE.AND.EX P4, PT, RZ, UR13, PT, P4 ;  /* 0x0000000dff007c0c */ /* 0x000fe2000bf85340 */
[----:B------:R-:W-:Y:S02]  /*17b0*/  STL [R1+0x1b8], R4 ;  /* 0x0001b80401007387 */ /* 0x000fe40000100800 */
[----:B------:R-:W3:Y:S02]  /*17c0*/  LDC.64 R200, c[0x0][0x2b8] ;  /* 0x0000ae00ffc87b82 */ /* 0x000ee40000000a00 */
[----:B------:R-:W-:Y:S04]  /*17d0*/  STL [R1+0x1b4], R3 ;  /* 0x0001b40301007387 */ /* 0x000fe80000100800 */
[----:B------:R4:W-:Y:S04]  /*17e0*/  STL [R1+0x1b0], R2 ;  /* 0x0001b00201007387 */ /* 0x0009e80000100800 */
[----:B------:R-:W5:Y:S04]  /*17f0*/  @P4 LDG.E.128 R132, desc[UR4][R192.64] ;  /* 0x00000004c0844981 */ /* 0x000f68000c1e1d00 */
[----:B------:R0:W5:Y:S01]  /*1800*/  @P4 LDG.E.128 R136, desc[UR4][R192.64+0x10] ;  /* 0x00001004c0884981 */ /* 0x000162000c1e1d00 */
[----:B-1----:R-:W-:-:S02]  /*1810*/  ISETP.NE.AND P4, PT, R196, RZ, PT ;  /* 0x000000ffc400720c */ /* 0x002fc40003f85270 */
[----:B------:R-:W1:Y:S01]  /*1820*/  LDC.64 R196, c[0x0][0x238] ;  /* 0x00008e00ffc47b82 */ /* 0x000e620000000a00 */
[----:B--2---:R-:W2:Y:S04]  /*1830*/  LDL R5, [R1+0x1a8] ;  /* 0x0001a80001057983 */ /* 0x004ea80000100800 */
[----:B----4-:R-:W4:Y:S01]  /*1840*/  LDL R2, [R1+0x1a0] ;  /* 0x0001a00001027983 */ /* 0x010f220000100800 */
[----:B---3--:R-:W-:Y:S01]  /*1850*/  IMAD.WIDE.U32 R200, R207, 0x10, R200 ;  /* 0x00000010cfc87825 */ /* 0x008fe200078e00c8 */
[----:B-----5:R-:W-:-:S05]  /*1860*/  FSEL R0, R210, RZ, !P4 ;  /* 0x000000ffd2007208 */ /* 0x020fca0006000000 */
[----:B------:R-:W3:Y:S01]  /*1870*/  LDG.E.128 R200, desc[UR4][R200.64] ;  /* 0x00000004c8c87981 */ /* 0x000ee2000c1e1d00 */
[----:B-1----:R-:W-:-:S05]  /*1880*/  IMAD.WIDE.U32 R196, R7, 0x20, R196 ;  /* 0x0000002007c47825 */ /* 0x002fca00078e00c4 */
[----:B------:R-:W2:Y:S04]  /*1890*/  LDG.E.128 R192, desc[UR4][R196.64] ;  /* 0x00000004c4c07981 */ /* 0x000ea8000c1e1d00 */
[----:B0-----:R-:W4:Y:S01]  /*18a0*/  LDG.E.128 R196, desc[UR4][R196.64+0x10] ;  /* 0x00001004c4c47981 */ /* 0x001f22000c1e1d00 */
[C---:B--2---:R-:W-:Y:S01]  /*18b0*/  FADD.FTZ R192, -R0.reuse, R192 ;  /* 0x000000c000c07221 */ /* 0x044fe20000010100 */
[C---:B------:R-:W-:Y:S01]  /*18c0*/  FADD.FTZ R193, -R0.reuse, R193 ;  /* 0x000000c100c17221 */ /* 0x040fe20000010100 */
[C---:B------:R-:W-:Y:S01]  /*18d0*/  FADD.FTZ R194, -R0.reuse, R194 ;  /* 0x000000c200c27221 */ /* 0x040fe20000010100 */
[C---:B------:R-:W-:Y:S01]  /*18e0*/  FADD.FTZ R195, -R0.reuse, R195 ;  /* 0x000000c300c37221 */ /* 0x040fe20000010100 */
[C---:B----4-:R-:W-:Y:S01]  /*18f0*/  FADD.FTZ R196, -R0.reuse, R196 ;  /* 0x000000c400c47221 */ /* 0x050fe20000010100 */
[C---:B------:R-:W-:Y:S01]  /*1900*/  FADD.FTZ R197, -R0.reuse, R197 ;  /* 0x000000c500c57221 */ /* 0x040fe20000010100 */
[C---:B------:R-:W-:Y:S01]  /*1910*/  FADD.FTZ R198, -R0.reuse, R198 ;  /* 0x000000c600c67221 */ /* 0x040fe20000010100 */
[----:B------:R-:W-:Y:S01]  /*1920*/  FADD.FTZ R199, -R0, R199 ;  /* 0x000000c700c77221 */ /* 0x000fe20000010100 */
[----:B------:R-:W-:-:S02]  /*1930*/  FMUL.FTZ R0, R6, R192 ;  /* 0x000000c006007220 */ /* 0x000fc40000410000 */
[----:B------:R-:W2:Y:S01]  /*1940*/  LDL R192, [R1+0x1ac] ;  /* 0x0001ac0001c07983 */ /* 0x000ea20000100800 */
[----:B------:R-:W-:-:S03]  /*1950*/  FMUL.FTZ R4, R6, R193 ;  /* 0x000000c106047220 */ /* 0x000fc60000410000 */
[----:B------:R-:W4:Y:S01]  /*1960*/  LDL R193, [R1+0x1a4] ;  /* 0x0001a40001c17983 */ /* 0x000f220000100800 */
[--C-:B---3--:R-:W-:Y:S02]  /*1970*/  HADD2.F32 R206, -RZ, R200.reuse.H0_H0 ;  /* 0x200000c8ffce7230 */ /* 0x108fe40000004100 */
[----:B------:R-:W-:Y:S01]  /*1980*/  FMUL.FTZ R3, R6, R194 ;  /* 0x000000c206037220 */ /* 0x000fe20000410000 */
[----:B------:R-:W-:Y:S02]  /*1990*/  STL [R1+0x6c], R4 ;  /* 0x00006c0401007387 */ /* 0x000fe40000100800 */
[----:B------:R-:W-:Y:S01]  /*19a0*/  FADD.FTZ R52, R52, R206 ;  /* 0x000000ce34347221 */ /* 0x000fe20000010000 */
[----:B------:R-:W-:Y:S01]  /*19b0*/  FFMA.FTZ R16, R0, R206, R16 ;  /* 0x000000ce00107223 */ /* 0x000fe20000010010 */
[----:B------:R-:W-:Y:S01]  /*19c0*/  STL [R1+0x68], R3 ;  /* 0x0000680301007387 */ /* 0x000fe20000100800 */
[----:B------:R-:W-:Y:S02]  /*19d0*/  HADD2.F32 R200, -RZ, R200.H1_H1 ;  /* 0x300000c8ffc87230 */ /* 0x000fe40000004100 */
[----:B------:R-:W-:-:S02]  /*19e0*/  HADD2.F32 R208, -RZ, R201.H0_H0 ;  /* 0x200000c9ffd07230 */ /* 0x000fc40000004100 */
[----:B------:R-:W-:Y:S01]  /*19f0*/  FMUL.FTZ R252, R6, R195 ;  /* 0x000000c306fc7220 */ /* 0x000fe20000410000 */
[----:B------:R-:W-:Y:S02]  /*1a00*/  HADD2.F32 R201, -RZ, R201.H1_H1 ;  /* 0x300000c9ffc97230 */ /* 0x000fe40000004100 */
[----:B------:R-:W-:Y:S01]  /*1a10*/  FMUL.FTZ R5, R5, R200 ;  /* 0x000000c805057220 */ /* 0x000fe20000410000 */
[----:B--2---:R-:W-:Y:S02]  /*1a20*/  FMUL.FTZ R206, R192, R206 ;  /* 0x000000cec0ce7220 */ /* 0x004fe40000410000 */
[----:B------:R-:W2:Y:S01]  /*1a30*/  LDL R192, [R1+0x19c] ;  /* 0x00019c0001c07983 */ /* 0x000ea20000100800 */
[----:B----4-:R-:W-:Y:S01]  /*1a40*/  FMUL.FTZ R195, R193, R208 ;  /* 0x000000d0c1c37220 */ /* 0x010fe20000410000 */
[----:B------:R-:W-:Y:S02]  /*1a50*/  FMUL.FTZ R194, R6, R196 ;  /* 0x000000c406c27220 */ /* 0x000fe40000410000 */
[----:B------:R-:W-:Y:S01]  /*1a60*/  STL [R1+0x54], R252 ;  /* 0x000054fc01007387 */ /* 0x000fe20000100800 */
[-C--:B------:R-:W-:Y:S01]  /*1a70*/  FMUL.FTZ R2, R2, R201.reuse ;  /* 0x000000c902027220 */ /* 0x080fe20000410000 */
[----:B------:R-:W-:Y:S01]  /*1a80*/  FADD.FTZ R55, R55, R201 ;  /* 0x000000c937377221 */ /* 0x000fe20000010000 */
[----:B------:R-:W-:Y:S01]  /*1a90*/  FFMA.FTZ R19, R252, R201, R19 ;  /* 0x000000c9fc137223 */ /* 0x000fe20000010013 */
[----:B------:R0:W-:Y:S04]  /*1aa0*/  STL [R1+0x30], R5 ;  /* 0x0000300501007387 */ /* 0x0001e80000100800 */
[----:B------:R1:W-:Y:S04]  /*1ab0*/  STL [R1+0x24], R195 ;  /* 0x000024c301007387 */ /* 0x0003e80000100800 */
[----:B------:R-:W3:Y:S04]  /*1ac0*/  LDL R201, [R1+0x198] ;  /* 0x0001980001c97983 */ /* 0x000ee80000100800 */
[----:B------:R4:W-:Y:S04]  /*1ad0*/  STL [R1+0x18], R194 ;  /* 0x000018c201007387 */ /* 0x0009e80000100800 */
[----:B------:R4:W-:Y:S04]  /*1ae0*/  STL [R1+0x1c], R2 ;  /* 0x00001c0201007387 */ /* 0x0009e80000100800 */
[----:B------:R-:W4:Y:S01]  /*1af0*/  LDL R196, [R1+0x194] ;  /* 0x0001940001c47983 */ /* 0x000f220000100800 */
[----:B------:R-:W-:-:S02]  /*1b00*/  HADD2.F32 R209, -RZ, R202.H0_H0 ;  /* 0x200000caffd17230 */ /* 0x000fc40000004100 */
[----:B------:R-:W-:Y:S01]  /*1b10*/  FADD.FTZ R54, R54, R208 ;  /* 0x000000d036367221 */ /* 0x000fe20000010000 */
[----:B------:R-:W-:Y:S01]  /*1b20*/  FFMA.FTZ R18, R3, R208, R18 ;  /* 0x000000d003127223 */ /* 0x000fe20000010012 */
[----:B------:R-:W-:Y:S01]  /*1b30*/  FADD.FTZ R53, R53, R200 ;  /* 0x000000c835357221 */ /* 0x000fe20000010000 */
[----:B------:R-:W-:Y:S01]  /*1b40*/  FFMA.FTZ R17, R4, R200, R17 ;  /* 0x000000c804117223 */ /* 0x000fe20000010011 */
[----:B------:R-:W-:Y:S01]  /*1b50*/  FMUL.FTZ R200, R6, R197 ;  /* 0x000000c506c87220 */ /* 0x000fe20000410000 */
[----:B------:R-:W-:-:S04]  /*1b60*/  FADD.FTZ R193, RZ, R206 ;  /* 0x000000ceffc17221 */ /* 0x000fc80000010000 */
[----:B------:R-:W-:Y:S01]  /*1b70*/  FADD.FTZ R193, R193, R5 ;  /* 0x00000005c1c17221 */ /* 0x000fe20000010000 */
[----:B--2---:R-:W-:Y:S01]  /*1b80*/  FMUL.FTZ R208, R192, R209 ;  /* 0x000000d1c0d07220 */ /* 0x004fe20000410000 */
[----:B------:R-:W-:-:S04]  /*1b90*/  FFMA.FTZ R192, R0, R206, RZ ;  /* 0x000000ce00c07223 */ /* 0x000fc800000100ff */
[----:B------:R-:W-:Y:S01]  /*1ba0*/  FFMA.FTZ R192, R4, R5, R192 ;  /* 0x0000000504c07223 */ /* 0x000fe200000100c0 */
[----:B------:R2:W-:Y:S04]  /*1bb0*/  STL [R1+0x14], R208 ;  /* 0x000014d001007387 */ /* 0x0005e80000100800 */
[----:B------:R1:W-:Y:S01]  /*1bc0*/  STL [R1+0x10], R200 ;  /* 0x000010c801007387 */ /* 0x0003e20000100800 */
[----:B------:R-:W-:-:S03]  /*1bd0*/  FFMA.FTZ R192, R3, R195, R192 ;  /* 0x000000c303c07223 */ /* 0x000fc600000100c0 */
[----:B0-----:R0:W5:Y:S04]  /*1be0*/  LDL.LU R5, [R1+0x1bc] ;  /* 0x0001bc0001057983 */ /* 0x0011680000300800 */
[----:B------:R0:W5:Y:S04]  /*1bf0*/  LDL.LU R4, [R1+0x1b8] ;  /* 0x0001b80001047983 */ /* 0x0001680000300800 */
[----:B------:R0:W5:Y:S04]  /*1c00*/  LDL.LU R3, [R1+0x1b4] ;  /* 0x0001b40001037983 */ /* 0x0001680000300800 */
[----:B------:R-:W2:Y:S01]  /*1c10*/  LDL R197, [R1+0x190] ;  /* 0x0001900001c57983 */ /* 0x000ea20000100800 */
[----:B------:R-:W-:-:S02]  /*1c20*/  HADD2.F32 R202, -RZ, R202.H1_H1 ;  /* 0x300000caffca7230 */ /* 0x000fc40000004100 */
[----:B------:R-:W-:Y:S01]  /*1c30*/  FFMA.FTZ R192, R252, R2, R192 ;  /* 0x00000002fcc07223 */ /* 0x000fe200000100c0 */
[----:B------:R-:W-:Y:S02]  /*1c40*/  HADD2.F32 R223, -RZ, R203.H0_H0 ;  /* 0x200000cbffdf7230 */ /* 0x000fe40000004100 */
[----:B------:R-:W-:Y:S01]  /*1c50*/  FADD.FTZ R193, R193, R195 ;  /* 0x000000c3c1c17221 */ /* 0x000fe20000010000 */
[----:B---3--:R-:W-:Y:S01]  /*1c60*/  FMUL.FTZ R201, R201, R202 ;  /* 0x000000cac9c97220 */ /* 0x008fe20000410000 */
[----:B-1----:R-:W-:Y:S01]  /*1c70*/  FMUL.FTZ R195, R6, R198 ;  /* 0x000000c606c37220 */ /* 0x002fe20000410000 */
[----:B------:R-:W-:Y:S01]  /*1c80*/  FFMA.FTZ R20, R194, R209, R20 ;  /* 0x000000d1c2147223 */ /* 0x000fe20000010014 */
[----:B----4-:R-:W-:Y:S01]  /*1c90*/  FMUL.FTZ R196, R196, R223 ;  /* 0x000000dfc4c47220 */ /* 0x010fe20000410000 */
[----:B------:R-:W-:Y:S01]  /*1ca0*/  FFMA.FTZ R192, R194, R208, R192 ;  /* 0x000000d0c2c07223 */ /* 0x000fe200000100c0 */
[----:B------:R-:W-:Y:S01]  /*1cb0*/  FMUL.FTZ R194, R6, R199 ;  /* 0x000000c706c27220 */ /* 0x000fe20000410000 */
[----:B------:R0:W-:Y:S01]  /*1cc0*/  STL [R1+0xc], R201 ;  /* 0x00000cc901007387 */ /* 0x0001e20000100800 */
[----:B------:R-:W-:-:S03]  /*1cd0*/  FADD.FTZ R193, R193, R2 ;  /* 0x00000002c1c17221 */ /* 0x000fc60000010000 */
[----:B------:R0:W5:Y:S04]  /*1ce0*/  LDL.LU R2, [R1+0x1b0] ;  /* 0x0001b00001027983 */ /* 0x0001680000300800 */
[----:B------:R0:W-:Y:S04]  /*1cf0*/  STL [R1+0x8], R195 ;  /* 0x000008c301007387 */ /* 0x0001e80000100800 */
[----:B------:R0:W-:Y:S04]  /*1d00*/  STL [R1+0x4], R196 ;  /* 0x000004c401007387 */ /* 0x0001e80000100800 */
[----:B------:R0:W-:Y:S01]  /*1d10*/  STL [R1], R194 ;  /* 0x000000c201007387 */ /* 0x0001e20000100800 */
[----:B------:R-:W-:Y:S01]  /*1d20*/  FADD.FTZ R193, R193, R208 ;  /* 0x000000d0c1c17221 */ /* 0x000fe20000010000 */
[----:B------:R-:W-:-:S02]  /*1d30*/  HADD2.F32 R203, -RZ, R203.H1_H1 ;  /* 0x300000cbffcb7230 */ /* 0x000fc40000004100 */
[----:B------:R-:W-:Y:S01]  /*1d40*/  FFMA.FTZ R192, R200, R201, R192 ;  /* 0x000000c9c8c07223 */ /* 0x000fe200000100c0 */
[----:B------:R-:W-:-:S03]  /*1d50*/  FADD.FTZ R193, R193, R201 ;  /* 0x000000c9c1c17221 */ /* 0x000fc60000010000 */
        /* <DEDUP_REMOVED lines=8> */
[-C--:B------:R-:W-:Y:S01]  /*1de0*/  FFMA.FTZ R23, R194, R203.reuse, R23 ;  /* 0x000000cbc2177223 */ /* 0x080fe20000010017 */
[----:B------:R-:W-:Y:S02]  /*1df0*/  IADD3 R207, R207, 0x20, RZ ;  /* 0x00000020cfcf7810 */ /* 0x000fe40007ffe0ff */
[----:B------:R-:W-:Y:S01]  /*1e00*/  IADD3 R223, R7, 0x20, RZ ;  /* 0x0000002007df7810 */ /* 0x000fe20007ffe0ff */
[----:B--2---:R-:W-:-:S04]  /*1e10*/  FMUL.FTZ R252, R197, R203 ;  /* 0x000000cbc5fc7220 */ /* 0x004fc80000410000 */
[----:B------:R-:W-:Y:S01]  /*1e20*/  FADD.FTZ R209, R193, R252 ;  /* 0x000000fcc1d17221 */ /* 0x000fe20000010000 */
[----:B0-----:R-:W-:-:S07]  /*1e30*/  FFMA.FTZ R208, R194, R252, R192 ;  /* 0x000000fcc2d07223 */ /* 0x001fce00000100c0 */
.L_x_10717:
[----:B------:R-:W-:Y:S05]  /*1e40*/  BSYNC B2 ;  /* 0x0000000000027941 */ /* 0x000fea0003800000 */
.L_x_10716:
        /* <DEDUP_REMOVED lines=18> */
[----:B-1----:R-:W-:Y:S01]  /*1f70*/  IMAD.WIDE.U32 R200, R207, 0x10, R200 ;  /* 0x00000010cfc87825 */ /* 0x002fe200078e00c8 */
[----:B-----5:R-:W-:-:S05]  /*1f80*/  FSEL R240, R210, RZ, !P4 ;  /* 0x000000ffd2f07208 */ /* 0x020fca0006000000 */
[----:B------:R-:W3:Y:S01]  /*1f90*/  LDG.E.128 R200, desc[UR4][R200.64] ;  /* 0x00000004c8c87981 */ /* 0x000ee2000c1e1d00 */
[C---:B----4-:R-:W-:Y:S01]  /*1fa0*/  FADD.FTZ R192, -R240.reuse, R192 ;  /* 0x000000c0f0c07221 */ /* 0x050fe20000010100 */
[C---:B------:R-:W-:Y:S01]  /*1fb0*/  FADD.FTZ R193, -R240.reuse, R193 ;  /* 0x000000c1f0c17221 */ /* 0x040fe20000010100 */
[C---:B------:R-:W-:Y:S01]  /*1fc0*/  FADD.FTZ R194, -R240.reuse, R194 ;  /* 0x000000c2f0c27221 */ /* 0x040fe20000010100 */
[C---:B------:R-:W-:Y:S01]  /*1fd0*/  FADD.FTZ R195, -R240.reuse, R195 ;  /* 0x000000c3f0c37221 */ /* 0x040fe20000010100 */
[C---:B--2---:R-:W-:Y:S01]  /*1fe0*/  FADD.FTZ R196, -R240.reuse, R196 ;  /* 0x000000c4f0c47221 */ /* 0x044fe20000010100 */
[C---:B------:R-:W-:Y:S01]  /*1ff0*/  FADD.FTZ R197, -R240.reuse, R197 ;  /* 0x000000c5f0c57221 */ /* 0x040fe20000010100 */
[C---:B------:R-:W-:Y:S01]  /*2000*/  FADD.FTZ R198, -R240.reuse, R198 ;  /* 0x000000c6f0c67221 */ /* 0x040fe20000010100 */
[----:B------:R-:W-:Y:S02]  /*2010*/  FADD.FTZ R199, -R240, R199 ;  /* 0x000000c7f0c77221 */ /* 0x000fe40000010100 */
[----:B------:R-:W2:Y:S01]  /*2020*/  LDL R240, [R1+0x18c] ;  /* 0x00018c0001f07983 */ /* 0x000ea20000100800 */
[C---:B------:R-:W-:Y:S01]  /*2030*/  FMUL.FTZ R245, R6.reuse, R192 ;  /* 0x000000c006f57220 */ /* 0x040fe20000410000 */
[C---:B------:R-:W-:Y:S01]  /*2040*/  FMUL.FTZ R244, R6.reuse, R193 ;  /* 0x000000c106f47220 */ /* 0x040fe20000410000 */
[C---:B------:R-:W-:Y:S01]  /*2050*/  FMUL.FTZ R243, R6.reuse, R194 ;  /* 0x000000c206f37220 */ /* 0x040fe20000410000 */
[----:B------:R-:W-:-:S02]  /*2060*/  FMUL.FTZ R241, R6, R195 ;  /* 0x000000c306f17220 */ /* 0x000fc40000410000 */
[----:B------:R-:W-:Y:S04]  /*2070*/  STL [R1+0x64], R245 ;  /* 0x000064f501007387 */ /* 0x000fe80000100800 */
[----:B------:R-:W-:Y:S04]  /*2080*/  STL [R1+0x50], R244 ;  /* 0x000050f401007387 */ /* 0x000fe80000100800 */
[----:B------:R0:W-:Y:S04]  /*2090*/  STL [R1+0x40], R243 ;  /* 0x000040f301007387 */ /* 0x0001e80000100800 */
[----:B------:R-:W4:Y:S04]  /*20a0*/  LDL R195, [R1+0x17c] ;  /* 0x00017c0001c37983 */ /* 0x000f280000100800 */
[----:B------:R1:W-:Y:S04]  /*20b0*/  STL [R1+0x2c], R241 ;  /* 0x00002cf101007387 */ /* 0x0003e80000100800 */
[----:B------:R-:W4:Y:S04]  /*20c0*/  LDL R194, [R1+0x178] ;  /* 0x0001780001c27983 */ /* 0x000f280000100800 */
[----:B------:R-:W4:Y:S04]  /*20d0*/  LDL R193, [R1+0x174] ;  /* 0x0001740001c17983 */ /* 0x000f280000100800 */
[----:B------:R-:W4:Y:S01]  /*20e0*/  LDL R192, [R1+0x170] ;  /* 0x0001700001c07983 */ /* 0x000f220000100800 */
[----:B---3--:R-:W-:-:S02]  /*20f0*/  HADD2.F32 R251, -RZ, R200.H0_H0 ;  /* 0x200000c8fffb7230 */ /* 0x008fc40000004100 */
[----:B------:R-:W-:-:S03]  /*2100*/  HADD2.F32 R200, -RZ, R200.H1_H1 ;  /* 0x300000c8ffc87230 */ /* 0x000fc60000004100 */
[----:B------:R-:W-:Y:S01]  /*2110*/  FADD.FTZ R60, R60, R251 ;  /* 0x000000fb3c3c7221 */ /* 0x000fe20000010000 */
[----:B------:R-:W-:Y:S01]  /*2120*/  FFMA.FTZ R24, R245, R251, R24 ;  /* 0x000000fbf5187223 */ /* 0x000fe20000010018 */
[--C-:B------:R-:W-:Y:S02]  /*2130*/  HADD2.F32 R249, -RZ, R201.reuse.H0_H0 ;  /* 0x200000c9fff97230 */ /* 0x100fe40000004100 */
[----:B------:R-:W-:Y:S01]  /*2140*/  FMUL.FTZ R250, R250, R200 ;  /* 0x000000c8fafa7220 */ /* 0x000fe20000410000 */
[----:B------:R-:W-:Y:S02]  /*2150*/  HADD2.F32 R201, -RZ, R201.H1_H1 ;  /* 0x300000c9ffc97230 */ /* 0x000fe40000004100 */
[----:B------:R-:W-:Y:S01]  /*2160*/  FADD.FTZ R62, R62, R249 ;  /* 0x000000f93e3e7221 */ /* 0x000fe20000010000 */
[-C--:B------:R-:W-:Y:S01]  /*2170*/  FFMA.FTZ R26, R243, R249.reuse, R26 ;  /* 0x000000f9f31a7223 */ /* 0x080fe2000001001a */
[----:B------:R-:W-:Y:S01]  /*2180*/  FMUL.FTZ R249, R247, R249 ;  /* 0x000000f9f7f97220 */ /* 0x000fe20000410000 */
[----:B------:R-:W-:-:S02]  /*2190*/  HADD2.F32 R246, -RZ, R202.H0_H0 ;  /* 0x200000cafff67230 */ /* 0x000fc40000004100 */
[----:B------:R-:W-:Y:S01]  /*21a0*/  FMUL.FTZ R247, R6, R196 ;  /* 0x000000c406f77220 */ /* 0x000fe20000410000 */
[-C--:B------:R-:W-:Y:S01]  /*21b0*/  FMUL.FTZ R248, R248, R201.reuse ;  /* 0x000000c9f8f87220 */ /* 0x080fe20000410000 */
[----:B------:R-:W-:Y:S02]  /*21c0*/  HADD2.F32 R202, -RZ, R202.H1_H1 ;  /* 0x300000caffca7230 */ /* 0x000fe40000004100 */
[----:B------:R-:W-:Y:S01]  /*21d0*/  FADD.FTZ R64, R64, R246 ;  /* 0x000000f640407221 */ /* 0x000fe20000010000 */
[----:B------:R-:W-:Y:S01]  /*21e0*/  FFMA.FTZ R28, R247, R246, R28 ;  /* 0x000000f6f71c7223 */ /* 0x000fe2000001001c */
[--C-:B------:R-:W-:Y:S02]  /*21f0*/  HADD2.F32 R242, -RZ, R203.reuse.H0_H0 ;  /* 0x200000cbfff27230 */ /* 0x100fe40000004100 */
[----:B------:R-:W-:Y:S01]  /*2200*/  FFMA.FTZ R25, R244, R200, R25 ;  /* 0x000000c8f4197223 */ /* 0x000fe20000010019 */
[----:B------:R-:W-:Y:S02]  /*2210*/  HADD2.F32 R203, -RZ, R203.H1_H1 ;  /* 0x300000cbffcb7230 */ /* 0x000fe40000004100 */
[----:B------:R-:W-:Y:S01]  /*2220*/  FADD.FTZ R66, R66, R242 ;  /* 0x000000f242427221 */ /* 0x000fe20000010000 */
[----:B------:R-:W-:Y:S01]  /*2230*/  FFMA.FTZ R27, R241, R201, R27 ;  /* 0x000000c9f11b7223 */ /* 0x000fe2000001001b */
[----:B------:R-:W-:Y:S01]  /*2240*/  FADD.FTZ R61, R61, R200 ;  /* 0x000000c83d3d7221 */ /* 0x000fe20000010000 */
[----:B------:R-:W-:Y:S01]  /*2250*/  FADD.FTZ R63, R63, R201 ;  /* 0x000000c93f3f7221 */ /* 0x000fe20000010000 */
[----:B------:R-:W-:Y:S01]  /*2260*/  FADD.FTZ R65, R65, R202 ;  /* 0x000000ca41417221 */ /* 0x000fe20000010000 */
[----:B------:R-:W-:Y:S01]  /*2270*/  FADD.FTZ R67, R67, R203 ;  /* 0x000000cb43437221 */ /* 0x000fe20000010000 */
[----:B------:R-:W-:-:S02]  /*2280*/  IADD3 R207, R207, 0x20, RZ ;  /* 0x00000020cfcf7810 */ /* 0x000fc40007ffe0ff */
[----:B------:R-:W-:Y:S01]  /*2290*/  IADD3 R223, R223, 0x20, RZ ;  /* 0x00000020dfdf7810 */ /* 0x000fe20007ffe0ff */
        /* <DEDUP_REMOVED lines=9> */
[----:B----4-:R-:W-:Y:S01]  /*2330*/  FMUL.FTZ R246, R195, R246 ;  /* 0x000000f6c3f67220 */ /* 0x010fe20000410000 */
[C---:B0-----:R-:W-:Y:S01]  /*2340*/  FMUL.FTZ R243, R6.reuse, R198 ;  /* 0x000000c606f37220 */ /* 0x041fe20000410000 */
[----:B------:R-:W-:Y:S02]  /*2350*/  FMUL.FTZ R245, R6, R197 ;  /* 0x000000c506f57220 */ /* 0x000fe40000410000 */
[----:B------:R-:W-:Y:S01]  /*2360*/  FADD.FTZ R209, R209, R246 ;  /* 0x000000f6d1d17221 */ /* 0x000fe20000010000 */
[----:B------:R-:W-:Y:S01]  /*2370*/  FFMA.FTZ R208, R247, R246, R208 ;  /* 0x000000f6f7d07223 */ /* 0x000fe200000100d0 */
[----:B------:R-:W-:Y:S01]  /*2380*/  FMUL.FTZ R244, R194, R202 ;  /* 0x000000cac2f47220 */ /* 0x000fe20000410000 */
[-C--:B------:R-:W-:Y:S01]  /*2390*/  FFMA.FTZ R30, R243, R242.reuse, R30 ;  /* 0x000000f2f31e7223 */ /* 0x080fe2000001001e */
[----:B------:R-:W-:-:S02]  /*23a0*/  FMUL.FTZ R242, R193, R242 ;  /* 0x000000f2c1f27220 */ /* 0x000fc40000410000 */
[----:B------:R-:W-:Y:S01]  /*23b0*/  FADD.FTZ R209, R209, R244 ;  /* 0x000000f4d1d17221 */ /* 0x000fe20000010000 */
[----:B------:R-:W-:Y:S01]  /*23c0*/  FFMA.FTZ R208, R245, R244, R208 ;  /* 0x000000f4f5d07223 */ /* 0x000fe200000100d0 */
[----:B-1----:R-:W-:Y:S01]  /*23d0*/  FMUL.FTZ R241, R6, R199 ;  /* 0x000000c706f17220 */ /* 0x002fe20000410000 */
[-C--:B------:R-:W-:Y:S01]  /*23e0*/  FMUL.FTZ R240, R192, R203.reuse ;  /* 0x000000cbc0f07220 */ /* 0x080fe20000410000 */
[----:B------:R-:W-:Y:S01]  /*23f0*/  FADD.FTZ R209, R209, R242 ;  /* 0x000000f2d1d17221 */ /* 0x000fe20000010000 */
[----:B------:R-:W-:Y:S01]  /*2400*/  FFMA.FTZ R208, R243, R242, R208 ;  /* 0x000000f2f3d07223 */ /* 0x000fe200000100d0 */
[----:B------:R-:W-:Y:S01]  /*2410*/  FFMA.FTZ R29, R245, R202, R29 ;  /* 0x000000caf51d7223 */ /* 0x000fe2000001001d */
[----:B------:R-:W-:Y:S01]  /*2420*/  FFMA.FTZ R31, R241, R203, R31 ;  /* 0x000000cbf11f7223 */ /* 0x000fe2000001001f */
[----:B------:R-:W-:Y:S01]  /*2430*/  FADD.FTZ R209, R209, R240 ;  /* 0x000000f0d1d17221 */ /* 0x000fe20000010000 */
[----:B------:R-:W-:-:S07]  /*2440*/  FFMA.FTZ R208, R241, R240, R208 ;  /* 0x000000f0f1d07223 */ /* 0x000fce00000100d0 */
.L_x_10719:
[----:B------:R-:W-:Y:S05]  /*2450*/  BSYNC B2 ;  /* 0x0000000000027941 */ /* 0x000fea0003800000 */
.L_x_10718:
        /* <DEDUP_REMOVED lines=29> */
[C---:B------:R-:W-:Y:S01]  /*2630*/  FMUL.FTZ R197, R6.reuse, R192 ;  /* 0x000000c006c57220 */ /* 0x040fe20000410000 */
[----:B------:R-:W2:Y:S01]  /*2640*/  LDL R199, [R1+0x16c] ;  /* 0x00016c0001c77983 */ /* 0x000ea20000100800 */
[C---:B------:R-:W-:Y:S01]  /*2650*/  FMUL.FTZ R227, R6.reuse, R193 ;  /* 0x000000c106e37220 */ /* 0x040fe20000410000 */
[----:B------:R-:W-:-:S02]  /*2660*/  FMUL.FTZ R225, R6, R194 ;  /* 0x000000c206e17220 */ /* 0x000fc40000410000 */
[----:B------:R-:W4:Y:S04]  /*2670*/  LDL R198, [R1+0x15c] ;  /* 0x00015c0001c67983 */ /* 0x000f280000100800 */
[----:B------:R-:W-:Y:S04]  /*2680*/  STL [R1+0x5c], R197 ;  /* 0x00005cc501007387 */ /* 0x000fe80000100800 */
[----:B------:R0:W-:Y:S04]  /*2690*/  STL [R1+0x48], R227 ;  /* 0x000048e301007387 */ /* 0x0001e80000100800 */
[----:B------:R1:W-:Y:S04]  /*26a0*/  STL [R1+0x38], R225 ;  /* 0x000038e101007387 */ /* 0x0003e80000100800 */
[----:B------:R-:W0:Y:S04]  /*26b0*/  LDL R194, [R1+0x158] ;  /* 0x0001580001c27983 */ /* 0x000e280000100800 */
[----:B------:R-:W4:Y:S04]  /*26c0*/  LDL R193, [R1+0x154] ;  /* 0x0001540001c17983 */ /* 0x000f280000100800 */
[----:B------:R-:W1:Y:S01]  /*26d0*/  LDL R192, [R1+0x150] ;  /* 0x0001500001c07983 */ /* 0x000e620000100800 */
        /* <DEDUP_REMOVED lines=11> */
[C---:B------:R-:W-:Y:S01]  /*2790*/  FMUL.FTZ R204, R6.reuse, R196 ;  /* 0x000000c406cc7220 */ /* 0x040fe20000410000 */
[----:B------:R-:W-:Y:S01]  /*27a0*/  FMUL.FTZ R205, R6, R195 ;  /* 0x000000c306cd7220 */ /* 0x000fe20000410000 */
[----:B------:R-:W-:Y:S01]  /*27b0*/  FMUL.FTZ R229, R229, R201 ;  /* 0x000000c9e5e57220 */ /* 0x000fe20000410000 */
[----:B------:R-:W-:Y:S02]  /*27c0*/  HADD2.F32 R202, -RZ, R202.H1_H1 ;  /* 0x300000caffca7230 */ /* 0x000fe40000004100 */
[----:B------:R-:W-:Y:S01]  /*27d0*/  FADD.FTZ R72, R72, R228 ;  /* 0x000000e448487221 */ /* 0x000fe20000010000 */
[----:B------:R-:W-:Y:S01]  /*27e0*/  FFMA.FTZ R36, R204, R228, R36 ;  /* 0x000000e4cc247223 */ /* 0x000fe20000010024 */
[--C-:B------:R-:W-:Y:S02]  /*27f0*/  HADD2.F32 R226, -RZ, R203.reuse.H0_H0 ;  /* 0x200000cbffe27230 */ /* 0x100fe40000004100 */
[----:B------:R-:W-:Y:S01]  /*2800*/  FFMA.FTZ R33, R227, R200, R33 ;  /* 0x000000c8e3217223 */ /* 0x000fe20000010021 */
[C---:B------:R-:W-:Y:S01]  /*2810*/  FMUL.FTZ R14, R6.reuse, R14 ;  /* 0x0000000e060e7220 */ /* 0x040fe20000410000 */
[----:B------:R-:W-:Y:S01]  /*2820*/  FMUL.FTZ R15, R6, R15 ;  /* 0x0000000f060f7220 */ /* 0x000fe20000410000 */
[----:B------:R-:W-:-:S02]  /*2830*/  HADD2.F32 R203, -RZ, R203.H1_H1 ;  /* 0x300000cbffcb7230 */ /* 0x000fc40000004100 */
        /* <DEDUP_REMOVED lines=25> */
[----:B------:R-:W-:-:S02]  /*29d0*/  FMUL.FTZ R226, R193, R226 ;  /* 0x000000e2c1e27220 */ /* 0x000fc40000410000 */
[----:B------:R-:W-:Y:S01]  /*29e0*/  FADD.FTZ R209, R209, R227 ;  /* 0x000000e3d1d17221 */ /* 0x000fe20000010000 */
[----:B------:R-:W-:Y:S01]  /*29f0*/  FFMA.FTZ R208, R15, R227, R208 ;  /* 0x000000e30fd07223 */ /* 0x000fe200000100d0 */
[----:B-1----:R-:W-:Y:S02]  /*2a00*/  FMUL.FTZ R225, R192, R203 ;  /* 0x000000cbc0e17220 */ /* 0x002fe40000410000 */
[----:B------:R-:W-:Y:S01]  /*2a10*/  FADD.FTZ R209, R209, R226 ;  /* 0x000000e2d1d17221 */ /* 0x000fe20000010000 */
[----:B------:R-:W-:-:S03]  /*2a20*/  FFMA.FTZ R208, R14, R226, R208 ;  /* 0x000000e20ed07223 */ /* 0x000fc600000100d0 */
[----:B------:R-:W-:Y:S01]  /*2a30*/  FADD.FTZ R209, R209, R225 ;  /* 0x000000e1d1d17221 */ /* 0x000fe20000010000 */
[----:B------:R-:W-:-:S07]  /*2a40*/  FFMA.FTZ R208, R13, R225, R208 ;  /* 0x000000e10dd07223 */ /* 0x000fce00000100d0 */
.L_x_10721:
[----:B------:R-:W-:Y:S05]  /*2a50*/  BSYNC B2 ;  /* 0x0000000000027941 */ /* 0x000fea0003800000 */
.L_x_10720:
        /* <DEDUP_REMOVED lines=19> */
[----:B0-----:R-:W-:Y:S01]  /*2b90*/  IMAD.WIDE.U32 R196, R207, 0x10, R196 ;  /* 0x00000010cfc47825 */ /* 0x001fe200078e00c4 */
[----:B-----5:R-:W-:-:S05]  /*2ba0*/  FSEL R12, R210, RZ, !P4 ;  /* 0x000000ffd20c7208 */ /* 0x020fca0006000000 */
[----:B------:R-:W3:Y:S01]  /*2bb0*/  LDG.E.128 R196, desc[UR4][R196.64] ;  /* 0x00000004c4c47981 */ /* 0x000ee2000c1e1d00 */
[C---:B----4-:R-:W-:Y:S01]  /*2bc0*/  FADD.FTZ R200, -R12.reuse, R11 ;  /* 0x0000000b0cc87221 */ /* 0x050fe20000010100 */
[C---:B--2---:R-:W-:Y:S02]  /*2bd0*/  FADD.FTZ R11, -R12.reuse, R192 ;  /* 0x000000c00c0b7221 */ /* 0x044fe40000010100 */
[----:B------:R-:W2:Y:S01]  /*2be0*/  LDL R192, [R1+0x14c] ;  /* 0x00014c0001c07983 */ /* 0x000ea20000100800 */
[C---:B-1----:R-:W-:Y:S01]  /*2bf0*/  FADD.FTZ R8, -R12.reuse, R8 ;  /* 0x000000080c087221 */ /* 0x042fe20000010100 */
[C---:B------:R-:W-:Y:S01]  /*2c00*/  FADD.FTZ R9, -R12.reuse, R9 ;  /* 0x000000090c097221 */ /* 0x040fe20000010100 */
[----:B------:R-:W-:Y:S02]  /*2c10*/  FADD.FTZ R10, -R12, R10 ;  /* 0x0000000a0c0a7221 */ /* 0x000fe40000010100 */
[C---:B------:R-:W-:Y:S01]  /*2c20*/  FMUL.FTZ R203, R6.reuse, R8 ;  /* 0x0000000806cb7220 */ /* 0x040fe20000410000 */
[C---:B------:R-:W-:Y:S01]  /*2c30*/  FMUL.FTZ R202, R6.reuse, R9 ;  /* 0x0000000906ca7220 */ /* 0x040fe20000410000 */
[----:B------:R-:W-:-:S03]  /*2c40*/  FMUL.FTZ R201, R6, R10 ;  /* 0x0000000a06c97220 */ /* 0x000fc60000410000 */
[----:B------:R1:W-:Y:S04]  /*2c50*/  STL [R1+0x58], R203 ;  /* 0x000058cb01007387 */ /* 0x0003e80000100800 */
[----:B------:R1:W-:Y:S04]  /*2c60*/  STL [R1+0x44], R202 ;  /* 0x000044ca01007387 */ /* 0x0003e80000100800 */
[----:B------:R1:W-:Y:S01]  /*2c70*/  STL [R1+0x34], R201 ;  /* 0x000034c901007387 */ /* 0x0003e20000100800 */
[----:B---3--:R-:W-:-:S03]  /*2c80*/  HADD2.F32 R236, -RZ, R196.H0_H0 ;  /* 0x200000c4ffec7230 */ /* 0x008fc60000004100 */
[----:B------:R-:W3:Y:S02]  /*2c90*/  LDL R9, [R1+0x138] ;  /* 0x0001380001097983 */ /* 0x000ee40000100800 */
[----:B------:R-:W-:Y:S02]  /*2ca0*/  FADD.FTZ R76, R76, R236 ;  /* 0x000000ec4c4c7221 */ /* 0x000fe40000010000 */
[----:B------:R-:W4:Y:S01]  /*2cb0*/  LDL R8, [R1+0x134] ;  /* 0x0001340001087983 */ /* 0x000f220000100800 */
[-C--:B------:R-:W-:Y:S01]  /*2cc0*/  FFMA.FTZ R40, R203, R236.reuse, R40 ;  /* 0x000000eccb287223 */ /* 0x080fe20000010028 */
[----:B------:R-:W-:Y:S02]  /*2cd0*/  HADD2.F32 R196, -RZ, R196.H1_H1 ;  /* 0x300000c4ffc47230 */ /* 0x000fe40000004100 */
[----:B--2---:R-:W-:Y:S02]  /*2ce0*/  FMUL.FTZ R236, R192, R236 ;  /* 0x000000ecc0ec7220 */ /* 0x004fe40000410000 */
[----:B------:R-:W2:Y:S01]  /*2cf0*/  LDL R192, [R1+0x130] ;  /* 0x0001300001c07983 */ /* 0x000ea20000100800 */
[----:B------:R-:W-:-:S02]  /*2d00*/  HADD2.F32 R230, -RZ, R197.H0_H0 ;  /* 0x200000c5ffe67230 */ /* 0x000fc40000004100 */
        /* <DEDUP_REMOVED lines=25> */
[----:B---3--:R-:W-:Y:S01]  /*2ea0*/  FMUL.FTZ R221, R9, R198 ;  /* 0x000000c609dd7220 */ /* 0x008fe20000410000 */
[C---:B------:R-:W-:Y:S01]  /*2eb0*/  FMUL.FTZ R9, R6.reuse, R194 ;  /* 0x000000c206097220 */ /* 0x040fe20000410000 */
        /* <DEDUP_REMOVED lines=24> */
[----:B-1----:R-:W-:-:S07]  /*3040*/  FFMA.FTZ R208, R8, R219, R208 ;  /* 0x000000db08d07223 */ /* 0x002fce00000100d0 */
.L_x_10723:
[----:B------:R-:W-:Y:S05]  /*3050*/  BSYNC B2 ;  /* 0x0000000000027941 */ /* 0x000fea0003800000 */
.L_x_10722:
        /* <DEDUP_REMOVED lines=9> */
[----:B------:R-:W3:Y:S02]  /*30f0*/  LDL R216, [R1+0x11c] ;  /* 0x00011c0001d87983 */ /* 0x000ee40000100800 */
[----:B------:R-:W0:Y:S02]  /*3100*/  LDC.U8 R194, c[0x0][0x2a0] ;  /* 0x0000a800ffc27b82 */ /* 0x000e240000000000 */
[----:B-1----:R-:W-:-:S06]  /*3110*/  @P4 IMAD.WIDE.U32 R192, R223, 0x20, R192 ;  /* 0x00000020dfc04825 */ /* 0x002fcc00078e00c0 */
[----:B------:R-:W1:Y:S01]  /*3120*/  LDC.64 R200, c[0x0][0x2b8] ;  /* 0x0000ae00ffc87b82 */ /* 0x000e620000000a00 */
[----:B------:R-:W5:Y:S01]  /*3130*/  @P4 LDG.E.128 R164, desc[UR4][R192.64] ;  /* 0x00000004c0a44981 */ /* 0x000f62000c1e1d00 */
[----:B----4-:R-:W-:-:S03]  /*3140*/  IMAD.WIDE.U32 R196, R223, 0x20, R196 ;  /* 0x00000020dfc47825 */ /* 0x010fc600078e00c4 */
[----:B------:R4:W5:Y:S04]  /*3150*/  @P4 LDG.E.128 R168, desc[UR4][R192.64+0x10] ;  /* 0x00001004c0a84981 */ /* 0x000968000c1e1d00 */
[----:B------:R-:W2:Y:S01]  /*3160*/  LDL R223, [R1+0x12c] ;  /* 0x00012c0001df7983 */ /* 0x000ea20000100800 */
[----:B0-----:R-:W-:-:S03]  /*3170*/  ISETP.NE.AND P4, PT, R194, RZ, PT ;  /* 0x000000ffc200720c */ /* 0x001fc60003f85270 */
[----:B------:R-:W4:Y:S01]  /*3180*/  LDG.E.128 R192, desc[UR4][R196.64] ;  /* 0x00000004c4c07981 */ /* 0x000f22000c1e1d00 */
[----:B-1----:R-:W-:Y:S01]  /*3190*/  IMAD.WIDE.U32 R200, R207, 0x10, R200 ;  /* 0x00000010cfc87825 */ /* 0x002fe200078e00c8 */
[----:B------:R-:W-:Y:S02]  /*31a0*/  FSEL R210, R210, RZ, !P4 ;  /* 0x000000ffd2d27208 */ /* 0x000fe40006000000 */
[----:B------:R-:W3:Y:S04]  /*31b0*/  LDG.E.128 R196, desc[UR4][R196.64+0x10] ;  /* 0x00001004c4c47981 */ /* 0x000ee8000c1e1d00 */
[----:B------:R-:W2:Y:S01]  /*31c0*/  LDG.E.128 R200, desc[UR4][R200.64] ;  /* 0x00000004c8c87981 */ /* 0x000ea2000c1e1d00 */
[C---:B----4-:R-:W-:Y:S01]  /*31d0*/  FADD.FTZ R192, -R210.reuse, R192 ;  /* 0x000000c0d2c07221 */ /* 0x050fe20000010100 */
[C---:B------:R-:W-:Y:S01]  /*31e0*/  FADD.FTZ R193, -R210.reuse, R193 ;  /* 0x000000c1d2c17221 */ /* 0x040fe20000010100 */
[----:B------:R-:W-:-:S02]  /*31f0*/  FADD.FTZ R194, -R210, R194 ;  /* 0x000000c2d2c27221 */ /* 0x000fc40000010100 */
[C---:B------:R-:W-:Y:S01]  /*3200*/  FMUL.FTZ R215, R6.reuse, R192 ;  /* 0x000000c006d77220 */ /* 0x040fe20000410000 */
[----:B------:R-:W-:Y:S01]  /*3210*/  FMUL.FTZ R211, R6, R193 ;  /* 0x000000c106d37220 */ /* 0x000fe20000410000 */
[----:B------:R-:W-:Y:S01]  /*3220*/  FADD.FTZ R195, -R210, R195 ;  /* 0x000000c3d2c37221 */ /* 0x000fe20000010100 */
[C---:B------:R-:W-:Y:S02]  /*3230*/  FMUL.FTZ R212, R6.reuse, R194 ;  /* 0x000000c206d47220 */ /* 0x040fe40000410000 */
[----:B------:R-:W-:Y:S01]  /*3240*/  STL [R1+0x60], R215 ;  /* 0x000060d701007387 */ /* 0x000fe20000100800 */
[----:B------:R-:W-:-:S03]  /*3250*/  FMUL.FTZ R214, R6, R195 ;  /* 0x000000c306d67220 */ /* 0x000fc60000410000 */
[----:B------:R-:W-:Y:S04]  /*3260*/  STL [R1+0x4c], R211 ;  /* 0x00004cd301007387 */ /* 0x000fe80000100800 */
[----:B------:R0:W-:Y:S04]  /*3270*/  STL [R1+0x3c], R212 ;  /* 0x00003cd401007387 */ /* 0x0001e80000100800 */
[----:B------:R-:W4:Y:S04]  /*3280*/  LDL R194, [R1+0x118] ;  /* 0x0001180001c27983 */ /* 0x000f280000100800 */
[----:B------:R1:W-:Y:S04]  /*3290*/  STL [R1+0x28], R214 ;  /* 0x000028d601007387 */ /* 0x0003e80000100800 */
[----:B------:R-:W4:Y:S04]  /*32a0*/  LDL R193, [R1+0x114] ;  /* 0x0001140001c17983 */ /* 0x000f280000100800 */
[----:B------:R-:W4:Y:S01]  /*32b0*/  LDL R192, [R1+0x110] ;  /* 0x0001100001c07983 */ /* 0x000f220000100800 */
[----:B--2---:R-:W-:-:S02]  /*32c0*/  HADD2.F32 R234, -RZ, R200.H0_H0 ;  /* 0x200000c8ffea7230 */ /* 0x004fc40000004100 */
[----:B------:R-:W-:-:S03]  /*32d0*/  HADD2.F32 R200, -RZ, R200.H1_H1 ;  /* 0x300000c8ffc87230 */ /* 0x000fc60000004100 */
[----:B------:R-:W-:Y:S01]  /*32e0*/  FADD.FTZ R172, R172, R234 ;  /* 0x000000eaacac7221 */ /* 0x000fe20000010000 */
[-C--:B------:R-:W-:Y:S01]  /*32f0*/  FFMA.FTZ R84, R215, R234.reuse, R84 ;  /* 0x000000ead7547223 */ /* 0x080fe20000010054 */
[----:B------:R-:W-:Y:S01]  /*3300*/  FMUL.FTZ R234, R223, R234 ;  /* 0x000000eadfea7220 */ /* 0x000fe20000410000 */
[--C-:B------:R-:W-:Y:S02]  /*3310*/  HADD2.F32 R232, -RZ, R201.reuse.H0_H0 ;  /* 0x200000c9ffe87230 */ /* 0x100fe40000004100 */
[----:B------:R-:W-:Y:S01]  /*3320*/  FMUL.FTZ R233, R233, R200 ;  /* 0x000000c8e9e97220 */ /* 0x000fe20000410000 */
[----:B------:R-:W-:Y:S01]  /*3330*/  FADD.FTZ R209, R209, R234 ;  /* 0x000000ead1d17221 */ /* 0x000fe20000010000 */
[----:B------:R-:W-:Y:S01]  /*3340*/  FFMA.FTZ R208, R215, R234, R208 ;  /* 0x000000ead7d07223 */ /* 0x000fe200000100d0 */
[----:B---3--:R-:W-:Y:S01]  /*3350*/  FADD.FTZ R196, -R210, R196 ;  /* 0x000000c4d2c47221 */ /* 0x008fe20000010100 */
        /* <DEDUP_REMOVED lines=20> */
[----:B------:R-:W-:Y:S01]  /*34a0*/  FFMA.FTZ R85, R211, R200, R85 ;  /* 0x000000c8d3557223 */ /* 0x000fe20000010055 */
[C---:B0-----:R-:W-:Y:S01]  /*34b0*/  FMUL.FTZ R212, R6.reuse, R198 ;  /* 0x000000c606d47220 */ /* 0x041fe20000410000 */
[----:B------:R-:W-:Y:S01]  /*34c0*/  FMUL.FTZ R216, R6, R197 ;  /* 0x000000c506d87220 */ /* 0x000fe20000410000 */
[----:B------:R-:W-:Y:S01]  /*34d0*/  FADD.FTZ R209, R209, R217 ;  /* 0x000000d9d1d17221 */ /* 0x000fe20000010000 */
[----:B------:R-:W-:Y:S01]  /*34e0*/  FFMA.FTZ R208, R218, R217, R208 ;  /* 0x000000d9dad07223 */ /* 0x000fe200000100d0 */
[----:B------:R-:W-:Y:S02]  /*34f0*/  HADD2.F32 R203, -RZ, R203.H1_H1 ;  /* 0x300000cbffcb7230 */ /* 0x000fe40000004100 */
[----:B------:R-:W-:Y:S01]  /*3500*/  FADD.FTZ R178, R178, R213 ;  /* 0x000000d5b2b27221 */ /* 0x000fe20000010000 */
[----:B------:R-:W-:Y:S01]  /*3510*/  FFMA.FTZ R90, R212, R213, R90 ;  /* 0x000000d5d45a7223 */ /* 0x000fe2000001005a */
[----:B------:R-:W-:Y:S01]  /*3520*/  FADD.FTZ R199, -R210, R199 ;  /* 0x000000c7d2c77221 */ /* 0x000fe20000010100 */
[----:B------:R-:W-:-:S03]  /*3530*/  FFMA.FTZ R87, R214, R201, R87 ;  /* 0x000000c9d6577223 */ /* 0x000fc60000010057 */
[----:B-1----:R-:W-:Y:S01]  /*3540*/  FMUL.FTZ R214, R6, R199 ;  /* 0x000000c706d67220 */ /* 0x002fe20000410000 */
[----:B------:R-:W-:Y:S01]  /*3550*/  FADD.FTZ R173, R173, R200 ;  /* 0x000000c8adad7221 */ /* 0x000fe20000010000 */
[----:B------:R-:W-:Y:S01]  /*3560*/  FADD.FTZ R175, R175, R201 ;  /* 0x000000c9afaf7221 */ /* 0x000fe20000010000 */
[----:B------:R-:W-:Y:S01]  /*3570*/  FADD.FTZ R177, R177, R202 ;  /* 0x000000cab1b17221 */ /* 0x000fe20000010000 */
[-C--:B------:R-:W-:Y:S01]  /*3580*/  FFMA.FTZ R89, R216, R202.reuse, R89 ;  /* 0x000000cad8597223 */ /* 0x080fe20000010059 */
[----:B------:R-:W-:Y:S01]  /*3590*/  FADD.FTZ R179, R179, R203 ;  /* 0x000000cbb3b37221 */ /* 0x000fe20000010000 */
[----:B------:R-:W-:Y:S01]  /*35a0*/  FFMA.FTZ R91, R214, R203, R91 ;  /* 0x000000cbd65b7223 */ /* 0x000fe2000001005b */
[----:B----4-:R-:W-:-:S04]  /*35b0*/  FMUL.FTZ R211, R194, R202 ;  /* 0x000000cac2d37220 */ /* 0x010fc80000410000 */
[----:B------:R-:W-:Y:S01]  /*35c0*/  FADD.FTZ R209, R209, R211 ;  /* 0x000000d3d1d17221 */ /* 0x000fe20000010000 */
[----:B------:R-:W-:Y:S01]  /*35d0*/  FFMA.FTZ R208, R216, R211, R208 ;  /* 0x000000d3d8d07223 */ /* 0x000fe200000100d0 */
[----:B------:R-:W-:Y:S01]  /*35e0*/  FMUL.FTZ R213, R193, R213 ;  /* 0x000000d5c1d57220 */ /* 0x000fe20000410000 */
[----:B------:R-:W-:-:S03]  /*35f0*/  FMUL.FTZ R215, R192, R203 ;  /* 0x000000cbc0d77220 */ /* 0x000fc60000410000 */
[----:B------:R-:W-:Y:S01]  /*3600*/  FADD.FTZ R209, R209, R213 ;  /* 0x000000d5d1d17221 */ /* 0x000fe20000010000 */
[----:B------:R-:W-:-:S03]  /*3610*/  FFMA.FTZ R208, R212, R213, R208 ;  /* 0x000000d5d4d07223 */ /* 0x000fc600000100d0 */
[----:B------:R-:W-:Y:S01]  /*3620*/  FADD.FTZ R209, R209, R215 ;  /* 0x000000d7d1d17221 */ /* 0x000fe20000010000 */
[----:B------:R-:W-:-:S07]  /*3630*/  FFMA.FTZ R208, R214, R215, R208 ;  /* 0x000000d7d6d07223 */ /* 0x000fce00000100d0 */
.L_x_10715:
[----:B------:R-:W-:Y:S05]  /*3640*/  BSYNC B1 ;  /* 0x0000000000017941 */ /* 0x000fea0003800000 */
.L_x_10701:
        /* <DEDUP_REMOVED lines=20> */
.L_x_10855:
        /* <DEDUP_REMOVED lines=20> */
.L_x_10728:
[----:B------:R-:W-:Y:S05]  /*38d0*/  BSYNC B2 ;  /* 0x0000000000027941 */ /* 0x000fea0003800000 */
.L_x_10727:
[----:B------:R-:W0:Y:S01]  /*38e0*/  @!P3 LDC.64 R194, c[0x0][0x2c8] ;  /* 0x0000b200ffc2bb82 */ /* 0x000e220000000a00 */
[----:B------:R-:W-:Y:S07]  /*38f0*/  BSSY B2, `(.L_x_10729) ;  /* 0x0000010000027945 */ /* 0x000fee0003800000 */
[----:B------:R-:W1:Y:S01]  /*3900*/  LDC.U8 R202, c[0x0][0x2a0] ;  /* 0x0000a800ffca7b82 */ /* 0x000e620000000000 */
[----:B0-----:R-:W-:-:S04]  /*3910*/  @!P3 ISETP.NE.U32.AND P5, PT, R194, RZ, PT ;  /* 0x000000ffc200b20c */ /* 0x001fc80003fa5070 */
[----:B------:R-:W-:-:S04]  /*3920*/  @!P3 ISETP.NE.AND.EX P5, PT, R195, RZ, PT, P5 ;  /* 0x000000ffc300b20c */ /* 0x000fc80003fa5350 */
[----:B-----5:R-:W-:Y:S01]  /*3930*/  @!P3 FSEL R199, R132, RZ, P5 ;  /* 0x000000ff84c7b208 */ /* 0x020fe20002800000 */
[----:B-1----:R-:W-:Y:S08]  /*3940*/  @!P3 BRA `(.L_x_10730) ;  /* 0x000000000028b947 */ /* 0x002ff00003800000 */
[----:B------:R-:W-:Y:S02]  /*3950*/  ISETP.NE.AND P5, PT, R202, RZ, PT ;  /* 0x000000ffca00720c */ /* 0x000fe40003fa5270 */
[----:B------:R-:W-:Y:S02]  /*3960*/  MOV R194, UR12 ;  /* 0x0000000c00c27c02 */ /* 0x000fe40008000f00 */
[----:B------:R-:W-:Y:S02]  /*3970*/  FSEL R196, R192, RZ, !P5 ;  /* 0x000000ffc0c47208 */ /* 0x000fe40006800000 */
[----:B------:R-:W-:Y:S02]  /*3980*/  MOV R195, UR13 ;  /* 0x0000000d00c37c02 */ /* 0x000fe40008000f00 */
[----:B------:R-:W-:Y:S01]  /*3990*/  ISETP.NE.U32.AND P5, PT, R194, RZ, PT ;  /* 0x000000ffc200720c */ /* 0x000fe20003fa5070 */
[----:B------:R-:W-:-:S03]  /*39a0*/  FFMA.FTZ R196, R0, R193, R196 ;  /* 0x000000c100c47223 */ /* 0x000fc600000100c4 */
[----:B------:R-:W-:Y:S01]  /*39b0*/  ISETP.NE.AND.EX P5, PT, R195, RZ, PT, P5 ;  /* 0x000000ffc300720c */ /* 0x000fe20003fa5350 */
[----:B------:R-:W-:-:S04]  /*39c0*/  FADD.FTZ R196, R206, -R196 ;  /* 0x800000c4cec47221 */ /* 0x000fc80000010000 */
[----:B------:R-:W-:-:S08]  /*39d0*/  FMUL.FTZ R199, R6, R196 ;  /* 0x000000c406c77220 */ /* 0x000fd00000410000 */
[----:B------:R-:W-:-:S07]  /*39e0*/  @P5 FADD.FTZ R199, R132, R199 ;  /* 0x000000c784c75221 */ /* 0x000fce0000010000 */
.L_x_10730:
[----:B------:R-:W-:Y:S05]  /*39f0*/  BSYNC B2 ;  /* 0x0000000000027941 */ /* 0x000fea0003800000 */
.L_x_10729:
        /* <DEDUP_REMOVED lines=10> */
[----:B------:R-:W-:-:S05]  /*3aa0*/  @P4 HADD2.F32 R199, -RZ, R180.H0_H0 ;  /* 0x200000b4ffc74230 */ /* 0x000fca0000004100 */
[----:B------:R-:W-:Y:S01]  /*3ab0*/  @P4 FFMA.FTZ R92, R200, R199, R92 ;  /* 0x000000c7c85c4223 */ /* 0x000fe2000001005c */
[----:B--2---:R-:W-:-:S05]  /*3ac0*/  @P4 FMUL.FTZ R199, R201, R200 ;  /* 0x000000c8c9c74220 */ /* 0x004fca0000410000 */
[----:B------:R-:W-:-:S04]  /*3ad0*/  @P4 F2FP.F16.F32.PACK_AB R199, RZ, R199 ;  /* 0x000000c7ffc7423e */ /* 0x000fc800000000ff */
        /* <DEDUP_REMOVED lines=13> */
.L_x_10732:
[----:B------:R-:W-:Y:S05]  /*3bb0*/  BSYNC B2 ;  /* 0x0000000000027941 */ /* 0x000fea0003800000 */
.L_x_10731:
[----:B------:R-:W2:Y:S01]  /*3bc0*/  LDL R201, [R1+0x108] ;  /* 0x0001080001c97983 */ /* 0x000ea20000100800 */
[----:B------:R-:W0:Y:S01]  /*3bd0*/  @P4 LDC R200, c[0x0][0x29c] ;  /* 0x0000a700ffc84b82 */ /* 0x000e220000000800 */
[----:B------:R-:W-:Y:S01]  /*3be0*/  SEL R185, R199, R185, P5 ;  /* 0x000000b9c7b97207 */ /* 0x000fe20002800000 */
[----:B------:R-:W-:Y:S01]  /*3bf0*/  BSSY B2, `(.L_x_10733) ;  /* 0x0000015000027945 */ /* 0x000fe20003800000 */
[----:B------:R-:W-:-:S04]  /*3c00*/  @!P3 ISETP.NE.U32.AND P6, PT, R194, RZ, PT ;  /* 0x000000ffc200b20c */ /* 0x000fc80003fc5070 */
[----:B------:R-:W-:Y:S01]  /*3c10*/  @!P3 ISETP.NE.AND.EX P6, PT, R195, RZ, PT, P6 ;  /* 0x000000ffc300b20c */ /* 0x000fe20003fc5360 */
[----:B0-----:R-:W-:Y:S01]  /*3c20*/  @P4 FMUL.FTZ R200, R199, R200 ;  /* 0x000000c8c7c84220 */ /* 0x001fe20000410000 */
[----:B------:R-:W-:-:S05]  /*3c30*/  @P4 HADD2.F32 R199, -RZ, R180.H1_H1 ;  /* 0x300000b4ffc74230 */ /* 0x000fca0000004100 */
        /* <DEDUP_REMOVED lines=16> */
.L_x_10734:
[----:B------:R-:W-:Y:S05]  /*3d40*/  BSYNC B2 ;  /* 0x0000000000027941 */ /* 0x000fea0003800000 */
.L_x_10733:
[----:B------:R-:W2:Y:S01]  /*3d50*/  LDL R201, [R1+0x104] ;  /* 0x0001040001c97983 */ /* 0x000ea20000100800 */
[----:B------:R-:W0:Y:S01]  /*3d60*/  @P4 LDC R200, c[0x0][0x29c] ;  /* 0x0000a700ffc84b82 */ /* 0x000e220000000800 */
[----:B------:R-:W-:Y:S01]  /*3d70*/  SEL R186, R199, R186, P5 ;  /* 0x000000bac7ba7207 */ /* 0x000fe20002800000 */
[----:B------:R-:W-:Y:S01]  /*3d80*/  BSSY B2, `(.L_x_10735) ;  /* 0x0000015000027945 */ /* 0x000fe20003800000 */
[----:B------:R-:W-:-:S04]  /*3d90*/  @!P3 ISETP.NE.U32.AND P6, PT, R194, RZ, PT ;  /* 0x000000ffc200b20c */ /* 0x000fc80003fc5070 */
[----:B------:R-:W-:Y:S01]  /*3da0*/  @!P3 ISETP.NE.AND.EX P6, PT, R195, RZ, PT, P6 ;  /* 0x000000ffc300b20c */ /* 0x000fe20003fc5360 */
[----:B0-----:R-:W-:Y:S01]  /*3db0*/  @P4 FMUL.FTZ R200, R199, R200 ;  /* 0x000000c8c7c84220 */ /* 0x001fe20000410000 */
        /* <DEDUP_REMOVED lines=17> */
.L_x_10736:
[----:B------:R-:W-:Y:S05]  /*3ed0*/  BSYNC B2 ;  /* 0x0000000000027941 */ /* 0x000fea0003800000 */
.L_x_10735:
        /* <DEDUP_REMOVED lines=24> */
.L_x_10738:
[----:B------:R-:W-:Y:S05]  /*4060*/  BSYNC B2 ;  /* 0x0000000000027941 */ /* 0x000fea0003800000 */
.L_x_10737:
        /* <DEDUP_REMOVED lines=24> */
.L_x_10740:
[----:B------:R-:W-:Y:S05]  /*41f0*/  BSYNC B2 ;  /* 0x0000000000027941 */ /* 0x000fea0003800000 */
.L_x_10739:
        /* <DEDUP_REMOVED lines=9> */
[----:B--2---:R-:W-:Y:S01]  /*4290*/  @P4 FMUL.FTZ R199, R201, R200 ;  /* 0x000000c8c9c74220 */ /* 0x004fe20000410000 */
[----:B------:R-:W-:-:S04]  /*42a0*/  @!P3 FSEL R200, R138, RZ, P6 ;  /* 0x000000ff8ac8b208 */ /* 0x000fc80003000000 */
[----:B------:R-:W-:-:S04]  /*42b0*/  @P4 F2FP.F16.F32.PACK_AB R199, RZ, R199 ;  /* 0x000000c7ffc7423e */ /* 0x000fc800000000ff */
        /* <DEDUP_REMOVED lines=12> */
.L_x_10742:
[----:B------:R-:W-:Y:S05]  /*4380*/  BSYNC B2 ;  /* 0x0000000000027941 */ /* 0x000fea0003800000 */
.L_x_10741:
        /* <DEDUP_REMOVED lines=17> */
.L_x_10744:
[----:B------:R-:W-:Y:S05]  /*44a0*/  BSYNC B2 ;  /* 0x0000000000027941 */ /* 0x000fea0003800000 */
.L_x_10743:
[----:B------:R-:W2:Y:S04]  /*44b0*/  LDL R202, [R1+0xf4] ;  /* 0x0000f40001ca7983 */ /* 0x000ea80000100800 */
[----:B------:R-:W4:Y:S01]  /*44c0*/  LDL R201, [R1+0xf0] ;  /* 0x0000f00001c97983 */ /* 0x000f220000100800 */
[----:B------:R-:W-:Y:S02]  /*44d0*/  SEL R50, R200, R50, P5 ;  /* 0x00000032c8327207 */ /* 0x000fe40002800000 */
[----:B------:R-:W-:Y:S02]  /*44e0*/  SEL R51, R199, R51, P5 ;  /* 0x00000033c7337207 */ /* 0x000fe40002800000 */
[----:B------:R-:W-:Y:S02]  /*44f0*/  ISETP.NE.U32.AND P5, PT, R196, RZ, PT ;  /* 0x000000ffc400720c */ /* 0x000fe40003fa5070 */
[----:B------:R-:W0:Y:S02]  /*4500*/  @P4 LDC R196, c[0x0][0x29c] ;  /* 0x0000a700ffc44b82 */ /* 0x000e240000000800 */
[----:B------:R-:W-:Y:S01]  /*4510*/  ISETP.NE.AND.EX P5, PT, R197, RZ, PT, P5 ;  /* 0x000000ffc500720c */ /* 0x000fe20003fa5350 */
[----:B------:R-:W-:-:S12]  /*4520*/  @P4 HADD2.F32 R197, -RZ, R183.H1_H1 ;  /* 0x300000b7ffc54230 */ /* 0x000fd80000004100 */
        /* <DEDUP_REMOVED lines=8> */
[----:B------:R-:W-:Y:S02]  /*45b0*/  @P4 HADD2.F32 R195, -RZ, R183.H0_H0 ;  /* 0x200000b7ffc34230 */ /* 0x000fe40000004100 */
[----:B0-----:R-:W-:-:S04]  /*45c0*/  @P4 FMUL.FTZ R194, R200, R194 ;  /* 0x000000c2c8c24220 */ /* 0x001fc80000410000 */
[----:B------:R-:W-:Y:S01]  /*45d0*/  @P4 FFMA.FTZ R98, R194, R195, R98 ;  /* 0x000000c3c2624223 */ /* 0x000fe20000010062 */
[----:B--2---:R-:W-:Y:S01]  /*45e0*/  @P4 FMUL.FTZ R194, R202, R194 ;  /* 0x000000c2cac24220 */ /* 0x004fe20000410000 */
[----:B----4-:R-:W-:-:S04]  /*45f0*/  @P4 FMUL.FTZ R196, R201, R196 ;  /* 0x000000c4c9c44220 */ /* 0x010fc80000410000 */
[----:B------:R-:W-:-:S04]  /*4600*/  @P4 F2FP.F16.F32.PACK_AB R194, RZ, R194 ;  /* 0x000000c2ffc2423e */ /* 0x000fc800000000ff */
[----:B------:R-:W-:Y:S02]  /*4610*/  @P4 PRMT R191, R194, 0x7610, R191 ;  /* 0x00007610c2bf4816 */ /* 0x000fe400000000bf */
[----:B------:R-:W0:Y:S01]  /*4620*/  @P4 LDC.64 R194, c[0x0][0x2f8] ;  /* 0x0000be00ffc24b82 */ /* 0x000e220000000a00 */
[----:B------:R-:W-:-:S04]  /*4630*/  @P4 F2FP.F16.F32.PACK_AB R196, RZ, R196 ;  /* 0x000000c4ffc4423e */ /* 0x000fc800000000ff */
[----:B------:R-:W-:Y:S01]  /*4640*/  @P4 PRMT R191, R191, 0x5410, R196 ;  /* 0x00005410bfbf4816 */ /* 0x000fe200000000c4 */
[C---:B0-----:R-:W-:Y:S01]  /*4650*/  @P4 IMAD.WIDE.U32 R194, R198.reuse, 0x10, R194 ;  /* 0x00000010c6c24825 */ /* 0x041fe200078e00c2 */
[----:B------:R-:W-:-:S04]  /*4660*/  IADD3 R198, R198, 0x20, RZ ;  /* 0x00000020c6c67810 */ /* 0x000fc80007ffe0ff */
[----:B------:R0:W-:Y:S03]  /*4670*/  @P4 STG.E.128 desc[UR4][R194.64], R188 ;  /* 0x000000bcc2004986 */ /* 0x0001e6000c101d04 */
.L_x_10726:
[----:B------:R-:W-:Y:S05]  /*4680*/  BSYNC B1 ;  /* 0x0000000000017941 */ /* 0x000fea0003800000 */
.L_x_10725:
[----:B------:R-:W-:Y:S04]  /*4690*/  BSSY B1, `(.L_x_10745) ;  /* 0x00000d9000017945 */ /* 0x000fe80003800000 */
[----:B------:R-:W-:Y:S05]  /*46a0*/  @!P0 BRA `(.L_x_10746) ;  /* 0x0000000c005c8947 */ /* 0x000fea0003800000 */
[----:B------:R-:W-:Y:S04]  /*46b0*/  BSSY B2, `(.L_x_10747) ;  /* 0x0000005000027945 */ /* 0x000fe80003800000 */
[----:B------:R-:W-:Y:S05]  /*46c0*/  @!P4 BRA `(.L_x_10748) ;  /* 0x00000000000cc947 */ /* 0x000fea0003800000 */
[----:B------:R-:W1:Y:S02]  /*46d0*/  LDC.64 R180, c[0x0][0x220] ;  /* 0x00008800ffb47b82 */ /* 0x000e640000000a00 */
[----:B-1----:R-:W-:-:S06]  /*46e0*/  IMAD.WIDE.U32 R180, R198, 0x10, R180 ;  /* 0x00000010c6b47825 */ /* 0x002fcc00078e00b4 */
[----:B------:R-:W5:Y:S02]  /*46f0*/  LDG.E.128 R180, desc[UR4][R180.64] ;  /* 0x00000004b4b47981 */ /* 0x000f64000c1e1d00 */
.L_x_10748:
[----:B------:R-:W-:Y:S05]  /*4700*/  BSYNC B2 ;  /* 0x0000000000027941 */ /* 0x000fea0003800000 */
.L_x_10747:
        /* <DEDUP_REMOVED lines=18> */
.L_x_10750:
[----:B------:R-:W-:Y:S05]  /*4830*/  BSYNC B2 ;  /* 0x0000000000027941 */ /* 0x000fea0003800000 */
.L_x_10749:
        /* <DEDUP_REMOVED lines=11> */
[-C--:B------:R-:W-:Y:S01]  /*48f0*/  @P4 FFMA.FTZ R100, R199, R200.reuse, R100 ;  /* 0x000000c8c7644223 */ /* 0x080fe20000010064 */
[----:B--2---:R-:W-:-:S05]  /*4900*/  @P4 FMUL.FTZ R199, R202, R200 ;  /* 0x000000c8cac74220 */ /* 0x004fca0000410000 */
[----:B------:R-:W-:-:S04]  /*4910*/  @P4 F2FP.F16.F32.PACK_AB R199, RZ, R199 ;  /* 0x000000c7ffc7423e */ /* 0x000fc800000000ff */
        /* <DEDUP_REMOVED lines=12> */
.L_x_10752:
[----:B------:R-:W-:Y:S05]  /*49e0*/  BSYNC B2 ;  /* 0x0000000000027941 */ /* 0x000fea0003800000 */
.L_x_10751:
        /* <DEDUP_REMOVED lines=23> */
.L_x_10754:
[----:B------:R-:W-:Y:S05]  /*4b60*/  BSYNC B2 ;  /* 0x0000000000027941 */ /* 0x000fea0003800000 */
.L_x_10753:
        /* <DEDUP_REMOVED lines=23> */
.L_x_10756:
[----:B------:R-:W-:Y:S05]  /*4ce0*/  BSYNC B2 ;  /* 0x0000000000027941 */ /* 0x000fea0003800000 */
.L_x_10755:
        /* <DEDUP_REMOVED lines=22> */
.L_x_10758:
[----:B------:R-:W-:Y:S05]  /*4e50*/  BSYNC B2 ;  /* 0x0000000000027941 */ /* 0x000fea0003800000 */
.L_x_10757:
        /* <DEDUP_REMOVED lines=22> */
.L_x_10760:
[----:B------:R-:W-:Y:S05]  /*4fc0*/  BSYNC B2 ;  /* 0x0000000000027941 */ /* 0x000fea0003800000 */
.L_x_10759:
        /* <DEDUP_REMOVED lines=9> */
[----:B--2---:R-:W-:Y:S01]  /*5060*/  @P4 FMUL.FTZ R199, R202, R200 ;  /* 0x000000c8cac74220 */ /* 0x004fe20000410000 */
[----:B------:R-:W-:-:S04]  /*5070*/  @!P3 FSEL R200, R146, RZ, P6 ;  /* 0x000000ff92c8b208 */ /* 0x000fc80003000000 */
[----:B------:R-:W-:-:S04]  /*5080*/  @P4 F2FP.F16.F32.PACK_AB R199, RZ, R199 ;  /* 0x000000c7ffc7423e */ /* 0x000fc800000000ff */
        /* <DEDUP_REMOVED lines=10> */
.L_x_10762:
[----:B------:R-:W-:Y:S05]  /*5130*/  BSYNC B2 ;  /* 0x0000000000027941 */ /* 0x000fea0003800000 */
.L_x_10761:
        /* <DEDUP_REMOVED lines=16> */
.L_x_10764:
[----:B------:R-:W-:Y:S05]  /*5240*/  BSYNC B2 ;  /* 0x0000000000027941 */ /* 0x000fea0003800000 */
.L_x_10763:
        /* <DEDUP_REMOVED lines=18> */
[-C--:B------:R-:W-:Y:S01]  /*5370*/  @P4 FFMA.FTZ R106, R195, R194.reuse, R106 ;  /* 0x000000c2c36a4223 */ /* 0x080fe2000001006a */
        /* <DEDUP_REMOVED lines=10> */
.L_x_10746:
[----:B------:R-:W-:Y:S05]  /*5420*/  BSYNC B1 ;  /* 0x0000000000017941 */ /* 0x000fea0003800000 */
.L_x_10745:
[----:B------:R-:W-:Y:S04]  /*5430*/  BSSY B1, `(.L_x_10765) ;  /* 0x00000d8000017945 */ /* 0x000fe80003800000 */
[----:B------:R-:W-:Y:S05]  /*5440*/  @!P1 BRA `(.L_x_10766) ;  /* 0x0000000c00589947 */ /* 0x000fea0003800000 */
[----:B------:R-:W-:Y:S04]  /*5450*/  BSSY B2, `(.L_x_10767) ;  /* 0x0000005000027945 */ /* 0x000fe80003800000 */
[----:B------:R-:W-:Y:S05]  /*5460*/  @!P4 BRA `(.L_x_10768) ;  /* 0x00000000000cc947 */ /* 0x000fea0003800000 */
[----:B------:R-:W2:Y:S02]  /*5470*/  LDC.64 R180, c[0x0][0x220] ;  /* 0x00008800ffb47b82 */ /* 0x000ea40000000a00 */
[----:B--2---:R-:W-:-:S06]  /*5480*/  IMAD.WIDE.U32 R180, R198, 0x10, R180 ;  /* 0x00000010c6b47825 */ /* 0x004fcc00078e00b4 */
[----:B------:R-:W5:Y:S02]  /*5490*/  LDG.E.128 R180, desc[UR4][R180.64] ;  /* 0x00000004b4b47981 */ /* 0x000f64000c1e1d00 */
.L_x_10768:
[----:B------:R-:W-:Y:S05]  /*54a0*/  BSYNC B2 ;  /* 0x0000000000027941 */ /* 0x000fea0003800000 */
.L_x_10767:
        /* <DEDUP_REMOVED lines=18> */
.L_x_10770:
[----:B------:R-:W-:Y:S05]  /*55d0*/  BSYNC B2 ;  /* 0x0000000000027941 */ /* 0x000fea0003800000 */
.L_x_10769:
        /* <DEDUP_REMOVED lines=26> */
.L_x_10772:
[----:B------:R-:W-:Y:S05]  /*5780*/  BSYNC B2 ;  /* 0x0000000000027941 */ /* 0x000fea0003800000 */
.L_x_10771:
        /* <DEDUP_REMOVED lines=23> */
.L_x_10774:
[----:B------:R-:W-:Y:S05]  /*5900*/  BSYNC B2 ;  /* 0x0000000000027941 */ /* 0x000fea0003800000 */
.L_x_10773:
        /* <DEDUP_REMOVED lines=22> */
.L_x_10776:
[----:B------:R-:W-:Y:S05]  /*5a70*/  BSYNC B2 ;  /* 0x0000000000027941 */ /* 0x000fea0003800000 */
.L_x_10775:
        /* <DEDUP_REMOVED lines=22> */
.L_x_10778:
[----:B------:R-:W-:Y:S05]  /*5be0*/  BSYNC B2 ;  /* 0x0000000000027941 */ /* 0x000fea0003800000 */
.L_x_10777:
        /* <DEDUP_REMOVED lines=22> */
.L_x_10780:
[----:B------:R-:W-:Y:S05]  /*5d50*/  BSYNC B2 ;  /* 0x0000000000027941 */ /* 0x000fea0003800000 */
.L_x_10779:
        /* <DEDUP_REMOVED lines=22> */
.L_x_10782:
[----:B------:R-:W-:Y:S05]  /*5ec0*/  BSYNC B2 ;  /* 0x0000000000027941 */ /* 0x000fea0003800000 */
.L_x_10781:
        /* <DEDUP_REMOVED lines=16> */
.L_x_10784:
[----:B------:R-:W-:Y:S05]  /*5fd0*/  BSYNC B2 ;  /* 0x0000000000027941 */ /* 0x000fea0003800000 */
.L_x_10783:
        /* <DEDUP_REMOVED lines=29> */
.L_x_10766:
[----:B------:R-:W-:Y:S05]  /*61b0*/  BSYNC B1 ;  /* 0x0000000000017941 */ /* 0x000fea0003800000 */
.L_x_10765:
[----:B------:R-:W-:Y:S04]  /*61c0*/  BSSY B1, `(.L_x_10785) ;  /* 0x00000d8000017945 */ /* 0x000fe80003800000 */
[----:B------:R-:W-:Y:S05]  /*61d0*/  @!P2 BRA `(.L_x_10786) ;  /* 0x0000000c0058a947 */ /* 0x000fea0003800000 */
[----:B------:R-:W-:Y:S04]  /*61e0*/  BSSY B2, `(.L_x_10787) ;  /* 0x0000005000027945 */ /* 0x000fe80003800000 */
[----:B------:R-:W-:Y:S05]  /*61f0*/  @!P4 BRA `(.L_x_10788) ;  /* 0x00000000000cc947 */ /* 0x000fea0003800000 */
[----:B------:R-:W4:Y:S02]  /*6200*/  LDC.64 R180, c[0x0][0x220] ;  /* 0x00008800ffb47b82 */ /* 0x000f240000000a00 */
[----:B----4-:R-:W-:-:S06]  /*6210*/  IMAD.WIDE.U32 R180, R198, 0x10, R180 ;  /* 0x00000010c6b47825 */ /* 0x010fcc00078e00b4 */
[----:B------:R-:W5:Y:S02]  /*6220*/  LDG.E.128 R180, desc[UR4][R180.64] ;  /* 0x00000004b4b47981 */ /* 0x000f64000c1e1d00 */
.L_x_10788:
[----:B------:R-:W-:Y:S05]  /*6230*/  BSYNC B2 ;  /* 0x0000000000027941 */ /* 0x000fea0003800000 */
.L_x_10787:
        /* <DEDUP_REMOVED lines=18> */
.L_x_10790:
[----:B------:R-:W-:Y:S05]  /*6360*/  BSYNC B2 ;  /* 0x0000000000027941 */ /* 0x000fea0003800000 */
.L_x_10789:
        /* <DEDUP_REMOVED lines=26> */
.L_x_10792:
[----:B------:R-:W-:Y:S05]  /*6510*/  BSYNC B2 ;  /* 0x0000000000027941 */ /* 0x000fea0003800000 */
.L_x_10791:
        /* <DEDUP_REMOVED lines=23> */
.L_x_10794:
[----:B------:R-:W-:Y:S05]  /*6690*/  BSYNC B2 ;  /* 0x0000000000027941 */ /* 0x000fea0003800000 */
.L_x_10793:
        /* <DEDUP_REMOVED lines=22> */
.L_x_10796:
[----:B------:R-:W-:Y:S05]  /*6800*/  BSYNC B2 ;  /* 0x0000000000027941 */ /* 0x000fea0003800000 */
.L_x_10795:
        /* <DEDUP_REMOVED lines=22> */
.L_x_10798:
[----:B------:R-:W-:Y:S05]  /*6970*/  BSYNC B2 ;  /* 0x0000000000027941 */ /* 0x000fea0003800000 */
.L_x_10797:
        /* <DEDUP_REMOVED lines=22> */
.L_x_10800:
[----:B------:R-:W-:Y:S05]  /*6ae0*/  BSYNC B2 ;  /* 0x0000000000027941 */ /* 0x000fea0003800000 */
.L_x_10799:
        /* <DEDUP_REMOVED lines=22> */
.L_x_10802:
[----:B------:R-:W-:Y:S05]  /*6c50*/  BSYNC B2 ;  /* 0x0000000000027941 */ /* 0x000fea0003800000 */
.L_x_10801:
        /* <DEDUP_REMOVED lines=16> */
.L_x_10804:
[----:B------:R-:W-:Y:S05]  /*6d60*/  BSYNC B2 ;  /* 0x0000000000027941 */ /* 0x000fea0003800000 */
.L_x_10803:
        /* <DEDUP_REMOVED lines=29> */
.L_x_10786:
[----:B------:R-:W-:Y:S05]  /*6f40*/  BSYNC B1 ;  /* 0x0000000000017941 */ /* 0x000fea0003800000 */
.L_x_10785:
        /* <DEDUP_REMOVED lines=8> */
.L_x_10808:
[----:B------:R-:W-:Y:S05]  /*6fd0*/  BSYNC B2 ;  /* 0x0000000000027941 */ /* 0x000fea0003800000 */
.L_x_10807:
        /* <DEDUP_REMOVED lines=18> */
.L_x_10810:
[----:B------:R-:W-:Y:S05]  /*7100*/  BSYNC B2 ;  /* 0x0000000000027941 */ /* 0x000fea0003800000 */
.L_x_10809:
        /* <DEDUP_REMOVED lines=26> */
.L_x_10812:
[----:B------:R-:W-:Y:S05]  /*72b0*/  BSYNC B2 ;  /* 0x0000000000027941 */ /* 0x000fea0003800000 */
.L_x_10811:
        /* <DEDUP_REMOVED lines=23> */
.L_x_10814:
[----:B------:R-:W-:Y:S05]  /*7430*/  BSYNC B2 ;  /* 0x0000000000027941 */ /* 0x000fea0003800000 */
.L_x_10813:
        /* <DEDUP_REMOVED lines=23> */
.L_x_10816:
[----:B------:R-:W-:Y:S05]  /*75b0*/  BSYNC B2 ;  /* 0x0000000000027941 */ /* 0x000fea0003800000 */
.L_x_10815:
        /* <DEDUP_REMOVED lines=22> */
.L_x_10818:
[----:B------:R-:W-:Y:S05]  /*7720*/  BSYNC B2 ;  /* 0x0000000000027941 */ /* 0x000fea0003800000 */
.L_x_10817:
        /* <DEDUP_REMOVED lines=22> */
.L_x_10820:
[----:B------:R-:W-:Y:S05]  /*7890*/  BSYNC B2 ;  /* 0x0000000000027941 */ /* 0x000fea0003800000 */
.L_x_10819:
        /* <DEDUP_REMOVED lines=22> */
.L_x_10822:
[----:B------:R-:W-:Y:S05]  /*7a00*/  BSYNC B2 ;  /* 0x0000000000027941 */ /* 0x000fea0003800000 */
.L_x_10821:
        /* <DEDUP_REMOVED lines=13> */
.L_x_10824:
[----:B------:R-:W-:Y:S05]  /*7ae0*/  BSYNC B2 ;  /* 0x0000000000027941 */ /* 0x000fea0003800000 */
.L_x_10823:
[----:B------:R-:W2:Y:S04]  /*7af0*/  LDL R195, [R1+0x74] ;  /* 0x0000740001c37983 */ /* 0x000ea80000100800 */
[----:B------:R-:W4:Y:S01]  /*7b00*/  LDL R194, [R1+0x70] ;  /* 0x0000700001c27983 */ /* 0x000f220000100800 */
[----:B------:R-:W-:Y:S02]  /*7b10*/  ISETP.NE.U32.AND P3, PT, R196, RZ, PT ;  /* 0x000000ffc400720c */ /* 0x000fe40003f65070 */
[----:B------:R-:W-:Y:S02]  /*7b20*/  SEL R50, R200, R50, P5 ;  /* 0x00000032c8327207 */ /* 0x000fe40002800000 */
[----:B------:R-:W-:Y:S02]  /*7b30*/  ISETP.NE.AND.EX P3, PT, R197, RZ, PT, P3 ;  /* 0x000000ffc500720c */ /* 0x000fe40003f65330 */
[----:B------:R-:W-:-:S11]  /*7b40*/  SEL R51, R199, R51, P5 ;  /* 0x00000033c7337207 */ /* 0x000fd60002800000 */
[----:B------:R-:W0:Y:S02]  /*7b50*/  @P3 LDC.64 R192, c[0x0][0x308] ;  /* 0x0000c200ffc03b82 */ /* 0x000e240000000a00 */
[----:B0-----:R-:W-:-:S06]  /*7b60*/  @P3 IMAD.WIDE.U32 R6, R7, 0x20, R192 ;  /* 0x0000002007063825 */ /* 0x001fcc00078e00c0 */
[----:B------:R-:W0:Y:S01]  /*7b70*/  @P4 LDC R192, c[0x0][0x29c] ;  /* 0x0000a700ffc04b82 */ /* 0x000e220000000800 */
[--C-:B------:R-:W-:Y:S01]  /*7b80*/  @P4 HADD2.F32 R193, -RZ, R183.reuse.H1_H1 ;  /* 0x300000b7ffc14230 */ /* 0x100fe20000004100 */
[----:B------:R-:W-:Y:S04]  /*7b90*/  @P3 STG.E.128 desc[UR4][R6.64], R184 ;  /* 0x000000b806003986 */ /* 0x000fe8000c101d04 */
[----:B------:R1:W-:Y:S01]  /*7ba0*/  @P3 STG.E.128 desc[UR4][R6.64+0x10], R48 ;  /* 0x0000103006003986 */ /* 0x0003e2000c101d04 */
[----:B0-----:R-:W-:Y:S01]  /*7bb0*/  @P4 FMUL.FTZ R199, R199, R192 ;  /* 0x000000c0c7c74220 */ /* 0x001fe20000410000 */
[----:B-1----:R-:W0:Y:S01]  /*7bc0*/  @P4 LDC R6, c[0x0][0x29c] ;  /* 0x0000a700ff064b82 */ /* 0x002e220000000800 */
[----:B------:R-:W-:Y:S02]  /*7bd0*/  @P4 HADD2.F32 R7, -RZ, R183.H0_H0 ;  /* 0x200000b7ff074230 */ /* 0x000fe40000004100 */
[----:B------:R-:W-:Y:S01]  /*7be0*/  @P4 FFMA.FTZ R131, R193, R199, R131 ;  /* 0x000000c7c1834223 */ /* 0x000fe20000010083 */
        /* <DEDUP_REMOVED lines=9> */
[----:B0-----:R-:W-:-:S05]  /*7c80*/  @P4 IMAD.WIDE.U32 R6, R198, 0x10, R6 ;  /* 0x00000010c6064825 */ /* 0x001fca00078e0006 */
[----:B------:R0:W-:Y:S02]  /*7c90*/  @P4 STG.E.128 desc[UR4][R6.64], R188 ;  /* 0x000000bc06004986 */ /* 0x0001e4000c101d04 */
.L_x_10806:
[----:B------:R-:W-:Y:S05]  /*7ca0*/  BSYNC B1 ;  /* 0x0000000000017941 */ /* 0x000fea0003800000 */
.L_x_10805:
[----:B0----5:R-:W0:Y:S02]  /*7cb0*/  LDC.64 R6, c[0x0][0x210] ;  /* 0x00008400ff067b82 */ /* 0x021e240000000a00 */
[----:B0-----:R-:W-:-:S04]  /*7cc0*/  LEA R5, R6, R5, 0x2 ;  /* 0x0000000506057211 */ /* 0x001fc800078e10ff */
[----:B------:R-:W-:-:S13]  /*7cd0*/  ISETP.GE.AND P3, PT, R5, R7, PT ;  /* 0x000000070500720c */ /* 0x000fda0003f66270 */
[----:B------:R-:W-:Y:S05]  /*7ce0*/  @!P3 BRA `(.L_x_10825) ;  /* 0xffffff940054b947 */ /* 0x000fea000383ffff */
.L_x_10700:
[----:B------:R-:W-:Y:S05]  /*7cf0*/  BSYNC B0 ;  /* 0x0000000000007941 */ /* 0x000fea0003800000 */
.L_x_10699:
[----:B------:R-:W0:Y:S01]  /*7d00*/  S2R R192, SR_TID.X ;  /* 0x0000000000c07919 */ /* 0x000e220000002100 */
[----:B------:R-:W-:Y:S01]  /*7d10*/  MOV R0, 0x400 ;  /* 0x0000040000007802 */ /* 0x000fe20000000f00 */
[----:B------:R-:W-:Y:S05]  /*7d20*/  WARPSYNC.ALL ;  /* 0x0000000000007948 */ /* 0x000fea0003800000 */
[----:B------:R-:W1:Y:S01]  /*7d30*/  S2R R5, SR_CgaCtaId ;  /* 0x0000000000057919 */ /* 0x000e620000008800 */
[----:B------:R-:W-:Y:S01]  /*7d40*/  ULDC UR6, c[0x0][0x218] ;  /* 0x0000860000067ab9 */ /* 0x000fe20000000800 */
[----:B------:R-:W-:Y:S01]  /*7d50*/  ULDC.64 UR10, c[0x0][0x2f0] ;  /* 0x0000bc00000a7ab9 */ /* 0x000fe20000000a00 */
[----:B------:R-:W-:Y:S01]  /*7d60*/  BSSY B0, `(.L_x_10826) ;  /* 0x00000cb000007945 */ /* 0x000fe20003800000 */
[----:B-----5:R-:W2:Y:S01]  /*7d70*/  S2R R135, SR_CTAID.X ;  /* 0x0000000000877919 */ /* 0x020ea20000002500 */
        /* <DEDUP_REMOVED lines=31> */
[----:B---3--:R-:W-:-:S03]  /*7f70*/  FADD.FTZ R64, RZ, R64 ;  /* 0x00000040ff407221 */ /* 0x008fc60000010000 */
[----:B------:R-:W-:Y:S01]  /*7f80*/  LDS R63, [R0+0x2000] ;  /* 0x00200000003f7984 */ /* 0x000fe20000000800 */
[----:B----4-:R-:W-:Y:S01]  /*7f90*/  FADD.FTZ R64, R64, R73 ;  /* 0x0000004940407221 */ /* 0x010fe20000010000 */
[----:B------:R-:W-:Y:S02]  /*7fa0*/  IADD3 R73, R2, 0x7f, -R192 ;  /* 0x0000007f02497810 */ /* 0x000fe40007ffe8c0 */
[----:B------:R-:W-:Y:S01]  /*7fb0*/  LDS R70, [R0+0xe00] ;  /* 0x000e000000467984 */ /* 0x000fe20000000800 */
[----:B--2---:R-:W-:Y:S01]  /*7fc0*/  FADD.FTZ R65, RZ, R65 ;  /* 0x00000041ff417221 */ /* 0x004fe20000010000 */
[----:B------:R-:W-:Y:S02]  /*7fd0*/  LOP3.LUT P4, RZ, R73, 0xffffff80, RZ, 0xc0, !PT ;  /* 0xffffff8049ff7812 */ /* 0x000fe4000788c0ff */
[----:B------:R-:W-:Y:S01]  /*7fe0*/  LDS R62, [R0+0x2200] ;  /* 0x00220000003e7984 */ /* 0x000fe20000000800 */
[----:B------:R-:W-:Y:S01]  /*7ff0*/  FADD.FTZ R65, R65, R74 ;  /* 0x0000004a41417221 */ /* 0x000fe20000010000 */
        /* <DEDUP_REMOVED lines=45> */
[----:B0-----:R-:W-:-:S05]  /*82d0*/  IMAD R87, R135, UR6, RZ ;  /* 0x0000000687577c24 */ /* 0x001fca000f8e02ff */
[----:B------:R-:W-:Y:S01]  /*82e0*/  ULDC.64 UR6, c[0x0][0x2d8] ;  /* 0x0000b60000067ab9 */ /* 0x000fe20000000a00 */
[----:B------:R-:W-:Y:S01]  /*82f0*/  IADD3 R87, P0, R87, R192, RZ ;  /* 0x000000c057577210 */ /* 0x000fe20007f1e0ff */
        /* <DEDUP_REMOVED lines=113> */
.L_x_10827:
[----:B------:R-:W-:Y:S05]  /*8a10*/  BSYNC B0 ;  /* 0x0000000000007941 */ /* 0x000fea0003800000 */
.L_x_10826:
        /* <DEDUP_REMOVED lines=18> */
.L_x_10829:
[----:B------:R-:W-:Y:S05]  /*8b40*/  BSYNC B0 ;  /* 0x0000000000007941 */ /* 0x000fea0003800000 */
.L_x_10828:
        /* <DEDUP_REMOVED lines=18> */
.L_x_10831:
[----:B------:R-:W-:Y:S05]  /*8c70*/  BSYNC B0 ;  /* 0x0000000000007941 */ /* 0x000fea0003800000 */
.L_x_10830:
        /* <DEDUP_REMOVED lines=129> */
.L_x_10833:
[----:B------:R-:W-:Y:S05]  /*9490*/  BSYNC B0 ;  /* 0x0000000000007941 */ /* 0x000fea0003800000 */
.L_x_10832:
        /* <DEDUP_REMOVED lines=18> */
.L_x_10835:
[----:B------:R-:W-:Y:S05]  /*95c0*/  BSYNC B0 ;  /* 0x0000000000007941 */ /* 0x000fea0003800000 */
.L_x_10834:
        /* <DEDUP_REMOVED lines=18> */
.L_x_10837:
[----:B------:R-:W-:Y:S05]  /*96f0*/  BSYNC B0 ;  /* 0x0000000000007941 */ /* 0x000fea0003800000 */
.L_x_10836:
        /* <DEDUP_REMOVED lines=18> */
.L_x_10839:
[----:B------:R-:W-:Y:S05]  /*9820*/  BSYNC B0 ;  /* 0x0000000000007941 */ /* 0x000fea0003800000 */
.L_x_10838:
        /* <DEDUP_REMOVED lines=18> */
.L_x_10841:
[----:B------:R-:W-:Y:S05]  /*9950*/  BSYNC B0 ;  /* 0x0000000000007941 */ /* 0x000fea0003800000 */
.L_x_10840:
        /* <DEDUP_REMOVED lines=18> */
.L_x_10843:
[----:B------:R-:W-:Y:S05]  /*9a80*/  BSYNC B0 ;  /* 0x0000000000007941 */ /* 0x000fea0003800000 */
.L_x_10842:
[----:B------:R-:W-:Y:S01]  /*9a90*/  MOV R3, R89 ;  /* 0x0000005900037202 */ /* 0x000fe20000000f00 */
[----:B------:R-:W-:Y:S06]  /*9aa0*/  @!P6 EXIT ;  /* 0x000000000000e94d */ /* 0x000fec0003800000 */
[----:B------:R5:W-:Y:S01]  /*9ab0*/  STG.E desc[UR4][R2.64], R21 ;  /* 0x0000001502007986 */ /* 0x000be2000c101904 */
[----:B01234-:R-:W-:Y:S02]  /*9ac0*/  MOV R4, R44 ;  /* 0x0000002c00047202 */ /* 0x01ffe40000000f00 */
[----:B------:R-:W-:Y:S02]  /*9ad0*/  MOV R5, R79 ;  /* 0x0000004f00057202 */ /* 0x000fe40000000f00 */
[----:B-----5:R-:W-:Y:S02]  /*9ae0*/  MOV R2, R46 ;  /* 0x0000002e00027202 */ /* 0x020fe40000000f00 */
[----:B------:R-:W-:-:S05]  /*9af0*/  MOV R3, R87 ;  /* 0x0000005700037202 */ /* 0x000fca0000000f00 */
[----:B------:R-:W-:Y:S04]  /*9b00*/  STG.E desc[UR4][R2.64], R53 ;  /* 0x0000003502007986 */ /* 0x000fe8000c101904 */
[----:B------:R-:W-:Y:S01]  /*9b10*/  STG.E desc[UR4][R4.64], R73 ;  /* 0x0000004904007986 */ /* 0x000fe2000c101904 */
[----:B------:R-:W-:Y:S05]  /*9b20*/  EXIT ;  /* 0x000000000000794d */ /* 0x000fea0003800000 */
.L_x_10724:
[----:B------:R-:W-:Y:S01]  /*9b30*/  HFMA2.MMA R194, -RZ, RZ, 0, 5.9604644775390625e-08 ;  /* 0x00000001ffc27435 */ /* 0x000fe200000001ff */
[----:B------:R-:W-:Y:S01]  /*9b40*/  BSSY B1, `(.L_x_10844) ;  /* 0x0000007000017945 */ /* 0x000fe20003800000 */
[----:B------:R-:W-:Y:S02]  /*9b50*/  MOV R195, R209 ;  /* 0x000000d100c37202 */ /* 0x000fe40000000f00 */
[----:B-1----:R-:W-:Y:S02]  /*9b60*/  MOV R193, 0x1f ;  /* 0x0000001f00c17802 */ /* 0x002fe40000000f00 */
[----:B------:R-:W-:-:S07]  /*9b70*/  MOV R192, 0xffffffff ;  /* 0xffffffff00c07802 */ /* 0x000fce0000000f00 */
[----:B0----5:R-:W-:Y:S05]  /*9b80*/  WARPSYNC.COLLECTIVE R192, `(.L_x_10845) ;  /* 0x00000000c0087348 */ /* 0x021fea0003c00000 */
[----:B------:R1:W2:Y:S02]  /*9b90*/  SHFL.BFLY P4, R196, R195, R194, R193 ;  /* 0x0c0000c2c3c47389 */ /* 0x0002a400000800c1 */
[----:B012--5:R-:W-:Y:S01]  /*9ba0*/  ENDCOLLECTIVE ;  /* 0x000000000000791b */ /* 0x027fe20003800000 */
.L_x_10845:
[----:B------:R-:W-:Y:S05]  /*9bb0*/  BSYNC B1 ;  /* 0x0000000000017941 */ /* 0x000fea0003800000 */
.L_x_10844:
        /* <DEDUP_REMOVED lines=8> */
.L_x_10846:
[----:B------:R-:W-:Y:S01]  /*9c40*/  HFMA2.MMA R194, -RZ, RZ, 0, 1.1920928955078125e-07 ;  /* 0x00000002ffc27435 */ /* 0x000fe200000001ff */
[----:B------:R-:W-:Y:S01]  /*9c50*/  MOV R195, R209 ;  /* 0x000000d100c37202 */ /* 0x000fe20000000f00 */
[----:B------:R-:W-:-:S09]  /*9c60*/  FADD.FTZ R208, R196, R208 ;  /* 0x000000d0c4d07221 */ /* 0x000fd20000010000 */
[----:B------:R-:W-:Y:S05]  /*9c70*/  WARPSYNC.COLLECTIVE R192, `(.L_x_10847) ;  /* 0x00000000c0087348 */ /* 0x000fea0003c00000 */
[----:B------:R0:W1:Y:S02]  /*9c80*/  SHFL.BFLY P4, R196, R195, R194, R193 ;  /* 0x0c0000c2c3c47389 */ /* 0x00006400000800c1 */
[----:B01----:R-:W-:Y:S01]  /*9c90*/  ENDCOLLECTIVE ;  /* 0x000000000000791b */ /* 0x003fe20003800000 */
.L_x_10847:
[----:B------:R-:W-:Y:S01]  /*9ca0*/  MOV R195, R208 ;  /* 0x000000d000c37202 */ /* 0x000fe20000000f00 */
[----:B------:R-:W-:-:S07]  /*9cb0*/  FADD.FTZ R209, R209, R196 ;  /* 0x000000c4d1d17221 */ /* 0x000fce0000010000 */
[----:B------:R-:W-:Y:S05]  /*9cc0*/  WARPSYNC.COLLECTIVE R192, `(.L_x_10848) ;  /* 0x00000000c0087348 */ /* 0x000fea0003c00000 */
[----:B------:R0:W1:Y:S02]  /*9cd0*/  SHFL.BFLY P4, R196, R195, R194, R193 ;  /* 0x0c0000c2c3c47389 */ /* 0x00006400000800c1 */
[----:B01----:R-:W-:Y:S01]  /*9ce0*/  ENDCOLLECTIVE ;  /* 0x000000000000791b */ /* 0x003fe20003800000 */
.L_x_10848:
[----:B------:R-:W-:Y:S01]  /*9cf0*/  HFMA2.MMA R194, -RZ, RZ, 0, 2.384185791015625e-07 ;  /* 0x00000004ffc27435 */ /* 0x000fe200000001ff */
[----:B------:R-:W-:Y:S01]  /*9d00*/  MOV R195, R209 ;  /* 0x000000d100c37202 */ /* 0x000fe20000000f00 */
[----:B------:R-:W-:-:S09]  /*9d10*/  FADD.FTZ R208, R208, R196 ;  /* 0x000000c4d0d07221 */ /* 0x000fd20000010000 */
[----:B------:R-:W-:Y:S05]  /*9d20*/  WARPSYNC.COLLECTIVE R192, `(.L_x_10849) ;  /* 0x00000000c0087348 */ /* 0x000fea0003c00000 */
[----:B------:R0:W1:Y:S02]  /*9d30*/  SHFL.BFLY P4, R196, R195, R194, R193 ;  /* 0x0c0000c2c3c47389 */ /* 0x00006400000800c1 */
[----:B01----:R-:W-:Y:S01]  /*9d40*/  ENDCOLLECTIVE ;  /* 0x000000000000791b */ /* 0x003fe20003800000 */
.L_x_10849:
[----:B------:R-:W-:Y:S01]  /*9d50*/  MOV R195, R208 ;  /* 0x000000d000c37202 */ /* 0x000fe20000000f00 */
[----:B------:R-:W-:-:S07]  /*9d60*/  FADD.FTZ R209, R209, R196 ;  /* 0x000000c4d1d17221 */ /* 0x000fce0000010000 */
[----:B------:R-:W-:Y:S05]  /*9d70*/  WARPSYNC.COLLECTIVE R192, `(.L_x_10850) ;  /* 0x00000000c0087348 */ /* 0x000fea0003c00000 */
[----:B------:R0:W1:Y:S02]  /*9d80*/  SHFL.BFLY P4, R196, R195, R194, R193 ;  /* 0x0c0000c2c3c47389 */ /* 0x00006400000800c1 */
[----:B01----:R-:W-:Y:S01]  /*9d90*/  ENDCOLLECTIVE ;  /* 0x000000000000791b */ /* 0x003fe20003800000 */
.L_x_10850:
[----:B------:R-:W-:Y:S01]  /*9da0*/  HFMA2.MMA R194, -RZ, RZ, 0, 4.76837158203125e-07 ;  /* 0x00000008ffc27435 */ /* 0x000fe200000001ff */
[----:B------:R-:W-:Y:S01]  /*9db0*/  MOV R195, R209 ;  /* 0x000000d100c37202 */ /* 0x000fe20000000f00 */
[----:B------:R-:W-:-:S09]  /*9dc0*/  FADD.FTZ R208, R208, R196 ;  /* 0x000000c4d0d07221 */ /* 0x000fd20000010000 */
[----:B------:R-:W-:Y:S05]  /*9dd0*/  WARPSYNC.COLLECTIVE R192, `(.L_x_10851) ;  /* 0x00000000c0087348 */ /* 0x000fea0003c00000 */
[----:B------:R0:W1:Y:S02]  /*9de0*/  SHFL.BFLY P4, R196, R195, R194, R193 ;  /* 0x0c0000c2c3c47389 */ /* 0x00006400000800c1 */
[----:B01----:R-:W-:Y:S01]  /*9df0*/  ENDCOLLECTIVE ;  /* 0x000000000000791b */ /* 0x003fe20003800000 */
.L_x_10851:
[----:B------:R-:W-:Y:S01]  /*9e00*/  MOV R195, R208 ;  /* 0x000000d000c37202 */ /* 0x000fe20000000f00 */
[----:B------:R-:W-:-:S07]  /*9e10*/  FADD.FTZ R209, R209, R196 ;  /* 0x000000c4d1d17221 */ /* 0x000fce0000010000 */
[----:B------:R-:W-:Y:S05]  /*9e20*/  WARPSYNC.COLLECTIVE R192, `(.L_x_10852) ;  /* 0x00000000c0087348 */ /* 0x000fea0003c00000 */
[----:B------:R0:W1:Y:S02]  /*9e30*/  SHFL.BFLY P4, R196, R195, R194, R193 ;  /* 0x0c0000c2c3c47389 */ /* 0x00006400000800c1 */
[----:B01----:R-:W-:Y:S01]  /*9e40*/  ENDCOLLECTIVE ;  /* 0x000000000000791b */ /* 0x003fe20003800000 */
.L_x_10852:
[----:B------:R-:W-:Y:S01]  /*9e50*/  HFMA2.MMA R194, -RZ, RZ, 0, 9.5367431640625e-07 ;  /* 0x00000010ffc27435 */ /* 0x000fe200000001ff */
[----:B------:R-:W-:Y:S01]  /*9e60*/  MOV R195, R209 ;  /* 0x000000d100c37202 */ /* 0x000fe20000000f00 */
[----:B------:R-:W-:-:S09]  /*9e70*/  FADD.FTZ R208, R208, R196 ;  /* 0x000000c4d0d07221 */ /* 0x000fd20000010000 */
[----:B------:R-:W-:Y:S05]  /*9e80*/  WARPSYNC.COLLECTIVE R192, `(.L_x_10853) ;  /* 0x00000000c0087348 */ /* 0x000fea0003c00000 */
[----:B------:R0:W1:Y:S02]  /*9e90*/  SHFL.BFLY P4, R196, R195, R194, R193 ;  /* 0x0c0000c2c3c47389 */ /* 0x00006400000800c1 */
[----:B01----:R-:W-:Y:S01]  /*9ea0*/  ENDCOLLECTIVE ;  /* 0x000000000000791b */ /* 0x003fe20003800000 */
.L_x_10853:
[----:B------:R-:W-:Y:S02]  /*9eb0*/  MOV R195, R208 ;  /* 0x000000d000c37202 */ /* 0x000fe40000000f00 */
[----:B------:R-:W-:-:S07]  /*9ec0*/  MOV R197, R196 ;  /* 0x000000c400c57202 */ /* 0x000fce0000000f00 */
[----:B------:R-:W-:Y:S05]  /*9ed0*/  WARPSYNC.COLLECTIVE R192, `(.L_x_10854) ;  /* 0x00000000c0087348 */ /* 0x000fea0003c00000 */
[----:B------:R0:W1:Y:S02]  /*9ee0*/  SHFL.BFLY P4, R196, R195, R194, R193 ;  /* 0x0c0000c2c3c47389 */ /* 0x00006400000800c1 */
[----:B01----:R-:W-:Y:S01]  /*9ef0*/  ENDCOLLECTIVE ;  /* 0x000000000000791b */ /* 0x003fe20003800000 */
.L_x_10854:
[----:B------:R-:W-:Y:S01]  /*9f00*/  MOV R192, R196 ;  /* 0x000000c400c07202 */ /* 0x000fe20000000f00 */
[----:B------:R-:W-:Y:S06]  /*9f10*/  BRA `(.L_x_10855) ;  /* 0xffffff98001c7947 */ /* 0x000fec000383ffff */
.L_x_10856:
        /* <DEDUP_REMOVED lines=14> */
.L_x_16988:


//--------------------- .text._ZN10layer_norm13ln_bwd_kernelINS_13Kernel_traitsI6__halfS2_fS2_fjLj1280ELj1ELj4ELj1ELj16ENS_18Kernel_traits_baseILj1280ES2_S2_fS2_fjLj128EEEEELb0ELb1ELb1ELb1EEEvNS_9BwdParamsE --------------------------
	.section	.text._ZN10layer_norm13ln_bwd_kernelINS_13Kernel_traitsI6__halfS2_fS2_fjLj1280ELj1ELj4ELj1ELj16ENS_18Kernel_traits_baseILj1280ES2_S2_fS2_fjLj128EEEEELb0ELb1ELb1ELb1EEEvNS_9BwdParamsE,"ax",@progbits
	.align	128
        .global         _ZN10layer_norm13ln_bwd_kernelINS_13Kernel_traitsI6__halfS2_fS2_fjLj1280ELj1ELj4ELj1ELj16ENS_18Kernel_traits_baseILj1280ES2_S2_fS2_fjLj128EEEEELb0ELb1ELb1ELb1EEEvNS_9BwdParamsE
        .type           _ZN10layer_norm13ln_bwd_kernelINS_13Kernel_traitsI6__halfS2_fS2_fjLj1280ELj1ELj4ELj1ELj16ENS_18Kernel_traits_baseILj1280ES2_S2_fS2_fjLj128EEEEELb0ELb1ELb1ELb1EEEvNS_9BwdParamsE,@function
        .size           _ZN10layer_norm13ln_bwd_kernelINS_13Kernel_traitsI6__halfS2_fS2_fjLj1280ELj1ELj4ELj1ELj16ENS_18Kernel_traits_baseILj1280ES2_S2_fS2_fjLj128EEEEELb0ELb1ELb1ELb1EEEvNS_9BwdParamsE,(.L_x_16989 - _ZN10layer_norm13ln_bwd_kernelINS_13Kernel_traitsI6__halfS2_fS2_fjLj1280ELj1ELj4ELj1ELj16ENS_18Kernel_traits_baseILj1280ES2_S2_fS2_fjLj128EEEEELb0ELb1ELb1ELb1EEEvNS_9BwdParamsE)
        .other          _ZN10layer_norm13ln_bwd_kernelINS_13Kernel_traitsI6__halfS2_fS2_fjLj1280ELj1ELj4ELj1ELj16ENS_18Kernel_traits_baseILj1280ES2_S2_fS2_fjLj128EEEEELb0ELb1ELb1ELb1EEEvNS_9BwdParamsE,@"STO_CUDA_ENTRY STV_DEFAULT"
_ZN10layer_norm13ln_bwd_kernelINS_13Kernel_traitsI6__halfS2_fS2_fjLj1280ELj1ELj4ELj1ELj16ENS_18Kernel_traits_baseILj1280ES2_S2_fS2_fjLj128EEEEELb0ELb1ELb1ELb1EEEvNS_9BwdParamsE:
.text._ZN10layer_norm13ln_bwd_kernelINS_13Kernel_traitsI6__halfS2_fS2_fjLj1280ELj1ELj4ELj1ELj16ENS_18Kernel_traits_baseILj1280ES2_S2_fS2_fjLj128EEEEELb0ELb1ELb1ELb1EEEvNS_9BwdParamsE:
        /* <DEDUP_REMOVED lines=19> */
[----:B------:R-:W-:Y:S03]  /*0130*/  BSSY B0, `(.L_x_10857) ;  /* 0x00007a3000007945 */ /* 0x000fe60003800000 */
[----:B0-----:R-:W-:-:S02]  /*0140*/  LEA R6, R5, R0, 0x2 ;  /* 0x0000000005067211 */ /* 0x001fc400078e10ff */
[----:B------:R-:W-:Y:S02]  /*0150*/  LOP3.LUT R0, R4, 0x1f, RZ, 0xc0, !PT ;  /* 0x0000001f04007812 */ /* 0x000fe400078ec0ff */
[----:B------:R-:W-:Y:S01]  /*0160*/  ISETP.GE.AND P0, PT, R6, UR6, PT ;  /* 0x0000000606007c0c */ /* 0x000fe2000bf06270 */
[----:B------:R1:W-:-:S12]  /*0170*/  STL [R1+0x20], R6 ;  /* 0x0000200601007387 */ /* 0x0003d80000100800 */
[----:B-1----:R-:W-:Y:S05]  /*0180*/  @!P0 BRA `(.L_x_10858) ;  /* 0x0000000000f48947 */ /* 0x002fea0003800000 */
        /* <DEDUP_REMOVED lines=61> */
.L_x_10858:
        /* <DEDUP_REMOVED lines=146> */
[----:B------:R-:W-:-:S04]  /*0e80*/  CS2R R22, SRZ ;  /* 0x0000000000167805 */ /* 0x000fc8000001ff00 */
[----:B------:R1:W-:Y:S03]  /*0e90*/  STL [R1+0xcc], R0 ;  /* 0x0000cc0001007387 */ /* 0x0003e60000100800 */
.L_x_10944:
        /* <DEDUP_REMOVED lines=29> */
[----:B------:R-:W-:Y:S02]  /*1070*/  MOV R2, UR12 ;  /* 0x0000000c00027c02 */ /* 0x000fe40008000f00 */
[----:B0-----:R-:W-:Y:S02]  /*1080*/  CS2R R208, SRZ ;  /* 0x0000000000d07805 */ /* 0x001fe4000001ff00 */
        /* <DEDUP_REMOVED lines=20> */
.L_x_10861:
        /* <DEDUP_REMOVED lines=13> */
[----:B------:R-:W-:Y:S01]  /*12a0*/  STL [R1+0x214], R125 ;  /* 0x0002147d01007387 */ /* 0x000fe20000100800 */
[----:B-1----:R-:W-:-:S03]  /*12b0*/  IMAD.WIDE R200, R238, 0x4, R200 ;  /* 0x00000004eec87825 */ /* 0x002fc600078e02c8 */
        /* <DEDUP_REMOVED lines=33> */
[----:B--2---:R-:W-:-:S03]  /*14d0*/  IMAD.WIDE.U32 R204, R252, 0x20, R232 ;  /* 0x00000020fccc7825 */ /* 0x004fc600078e00e8 */
[----:B------:R-:W-:Y:S04]  /*14e0*/  STL [R1+0x18c], R79 ;  /* 0x00018c4f01007387 */ /* 0x000fe80000100800 */
[----:B------:R-:W-:Y:S01]  /*14f0*/  STL [R1+0x188], R78 ;  /* 0x0001884e01007387 */ /* 0x000fe20000100800 */
[----:B------:R-:W-:Y:S01]  /*1500*/  LEA.HI.SX32 R0, R0, R237, 0x1d ;  /* 0x000000ed00007211 */ /* 0x000fe200078feaff */
[----:B-1----:R-:W1:Y:S02]  /*1510*/  LDC.U8 R80, c[0x0][0x2a0] ;  /* 0x0000a800ff507b82 */ /* 0x002e640000000000 */
[----:B------:R-:W-:Y:S04]  /*1520*/  STL [R1+0x184], R77 ;  /* 0x0001844d01007387 */ /* 0x000fe80000100800 */
[----:B------:R2:W-:Y:S04]  /*1530*/  STL [R1+0x180], R76 ;  /* 0x0001804c01007387 */ /* 0x0005e80000100800 */
[----:B------:R-:W-:Y:S04]  /*1540*/  STL [R1+0x17c], R75 ;  /* 0x00017c4b01007387 */ /* 0x000fe80000100800 */
[----:B------:R-:W-:Y:S04]  /*1550*/  STL [R1+0x178], R74 ;  /* 0x0001784a01007387 */ /* 0x000fe80000100800 */
[----:B------:R-:W-:Y:S04]  /*1560*/  STL [R1+0x174], R73 ;  /* 0x0001744901007387 */ /* 0x000fe80000100800 */
[----:B------:R4:W-:Y:S04]  /*1570*/  STL [R1+0x170], R72 ;  /* 0x0001704801007387 */ /* 0x0009e80000100800 */
[----:B--2---:R-:W2:Y:S04]  /*1580*/  LDG.E.128 R76, desc[UR4][R204.64] ;  /* 0x00000004cc4c7981 */ /* 0x004ea8000c1e1d00 */
[----:B------:R-:W2:Y:S04]  /*1590*/  LDG.E.128 R88, desc[UR4][R204.64+0x10] ;  /* 0x00001004cc587981 */ /* 0x000ea8000c1e1d00 */
[----:B----4-:R4:W2:Y:S01]  /*15a0*/  LDG.E R72, desc[UR4][R200.64] ;  /* 0x00000004c8487981 */ /* 0x0108a2000c1e1900 */
[----:B------:R-:W-:-:S02]  /*15b0*/  IADD3 R244, R0, 0x60, RZ ;  /* 0x0000006000f47810 */ /* 0x000fc40007ffe0ff */
[----:B------:R-:W-:-:S03]  /*15c0*/  IADD3 R240, R0, 0x40, RZ ;  /* 0x0000004000f07810 */ /* 0x000fc60007ffe0ff */
[----:B---3--:R-:W-:-:S04]  /*15d0*/  IMAD.WIDE.U32 R244, R244, 0x10, R250 ;  /* 0x00000010f4f47825 */ /* 0x008fc800078e00fa */
[----:B------:R-:W-:Y:S02]  /*15e0*/  IMAD.WIDE.U32 R240, R240, 0x10, R250 ;  /* 0x00000010f0f07825 */ /* 0x000fe400078e00fa */
[----:B------:R-:W3:Y:S04]  /*15f0*/  LDG.E.128 R244, desc[UR4][R244.64] ;  /* 0x00000004f4f47981 */ /* 0x000ee8000c1e1d00 */
[----:B------:R-:W3:Y:S01]  /*1600*/  LDG.E.128 R240, desc[UR4][R240.64] ;  /* 0x00000004f0f07981 */ /* 0x000ee2000c1e1d00 */
[C---:B------:R-:W-:Y:S02]  /*1610*/  IADD3 R75, R252.reuse, 0x60, RZ ;  /* 0x00000060fc4b7810 */ /* 0x040fe40007ffe0ff */
[----:B------:R-:W-:Y:S01]  /*1620*/  IADD3 R74, R252, 0x80, RZ ;  /* 0x00000080fc4a7810 */ /* 0x000fe20007ffe0ff */
[----:B0-----:R-:W-:-:S04]  /*1630*/  IMAD.WIDE.U32 R208, R236, 0x20, R232 ;  /* 0x00000020ecd07825 */ /* 0x001fc800078e00e8 */
[----:B----4-:R-:W-:Y:S01]  /*1640*/  IMAD.WIDE.U32 R200, R0, 0x10, R250 ;  /* 0x0000001000c87825 */ /* 0x010fe200078e00fa */
[----:B------:R-:W4:Y:S03]  /*1650*/  LDG.E.128 R204, desc[UR4][R208.64] ;  /* 0x00000004d0cc7981 */ /* 0x000f26000c1e1d00 */
[--C-:B------:R-:W-:Y:S01]  /*1660*/  IMAD.WIDE.U32 R216, R220, 0x20, R232.reuse ;  /* 0x00000020dcd87825 */ /* 0x100fe200078e00e8 */
[----:B------:R-:W-:Y:S01]  /*1670*/  MOV R126, R210 ;  /* 0x000000d2007e7202 */ /* 0x000fe20000000f00 */
[----:B------:R-:W4:Y:S02]  /*1680*/  LDG.E.128 R200, desc[UR4][R200.64] ;  /* 0x00000004c8c87981 */ /* 0x000f24000c1e1d00 */
[--C-:B------:R-:W-:Y:S01]  /*1690*/  IMAD.WIDE.U32 R224, R75, 0x20, R232.reuse ;  /* 0x000000204be07825 */ /* 0x100fe200078e00e8 */
[----:B------:R-:W-:Y:S01]  /*16a0*/  MOV R127, R211 ;  /* 0x000000d3007f7202 */ /* 0x000fe20000000f00 */
[----:B------:R-:W4:Y:S02]  /*16b0*/  LDG.E.128 R212, desc[UR4][R216.64] ;  /* 0x00000004d8d47981 */ /* 0x000f24000c1e1d00 */
[----:B------:R-:W-:-:S02]  /*16c0*/  IMAD.WIDE.U32 R232, R74, 0x20, R232 ;  /* 0x000000204ae87825 */ /* 0x000fc400078e00e8 */
[----:B------:R-:W4:Y:S04]  /*16d0*/  LDG.E.128 R208, desc[UR4][R208.64+0x10] ;  /* 0x00001004d0d07981 */ /* 0x000f28000c1e1d00 */
[----:B------:R-:W4:Y:S01]  /*16e0*/  LDG.E.128 R228, desc[UR4][R232.64] ;  /* 0x00000004e8e47981 */ /* 0x000f22000c1e1d00 */
[----:B------:R-:W-:Y:S02]  /*16f0*/  MOV R130, R218 ;  /* 0x000000da00827202 */ /* 0x000fe40000000f00 */
[----:B------:R-:W-:Y:S02]  /*1700*/  MOV R131, R219 ;  /* 0x000000db00837202 */ /* 0x000fe40000000f00 */
[----:B------:R-:W4:Y:S04]  /*1710*/  LDG.E.128 R216, desc[UR4][R216.64+0x10] ;  /* 0x00001004d8d87981 */ /* 0x000f28000c1e1d00 */
[----:B------:R-:W4:Y:S01]  /*1720*/  LDG.E.128 R232, desc[UR4][R232.64+0x10] ;  /* 0x00001004e8e87981 */ /* 0x000f22000c1e1d00 */
[----:B-1----:R-:W-:-:S02]  /*1730*/  ISETP.NE.AND P1, PT, R80, RZ, PT ;  /* 0x000000ff5000720c */ /* 0x002fc40003f25270 */
[----:B------:R-:W-:Y:S02]  /*1740*/  MOV R128, R222 ;  /* 0x000000de00807202 */ /* 0x000fe40000000f00 */
[----:B------:R-:W-:Y:S02]  /*1750*/  MOV R129, R223 ;  /* 0x000000df00817202 */ /* 0x000fe40000000f00 */
[----:B------:R-:W4:Y:S04]  /*1760*/  LDG.E.128 R220, desc[UR4][R224.64] ;  /* 0x00000004e0dc7981 */ /* 0x000f28000c1e1d00 */
[----:B------:R-:W4:Y:S01]  /*1770*/  LDG.E.128 R224, desc[UR4][R224.64+0x10] ;  /* 0x00001004e0e07981 */ /* 0x000f22000c1e1d00 */
[----:B--2---:R-:W-:Y:S02]  /*1780*/  MOV R84, R76 ;  /* 0x0000004c00547202 */ /* 0x004fe40000000f00 */
[----:B------:R-:W-:-:S02]  /*1790*/  MOV R83, R77 ;  /* 0x0000004d00537202 */ /* 0x000fc40000000f00 */
[----:B------:R-:W-:Y:S02]  /*17a0*/  MOV R82, R78 ;  /* 0x0000004e00527202 */ /* 0x000fe40000000f00 */
[----:B------:R-:W-:Y:S02]  /*17b0*/  FSEL R72, R72, RZ, !P1 ;  /* 0x000000ff48487208 */ /* 0x000fe40004800000 */
[----:B------:R-:W-:Y:S02]  /*17c0*/  MOV R78, R88 ;  /* 0x00000058004e7202 */ /* 0x000fe40000000f00 */
[----:B------:R-:W-:Y:S01]  /*17d0*/  MOV R77, R89 ;  /* 0x00000059004d7202 */ /* 0x000fe20000000f00 */
[C---:B------:R-:W-:Y:S01]  /*17e0*/  FADD.FTZ R95, -R72.reuse, R84 ;  /* 0x00000054485f7221 */ /* 0x040fe20000010100 */
[----:B------:R-:W-:Y:S01]  /*17f0*/  MOV R76, R90 ;  /* 0x0000005a004c7202 */ /* 0x000fe20000000f00 */
[C---:B------:R-:W-:Y:S01]  /*1800*/  FADD.FTZ R93, -R72.reuse, R83 ;  /* 0x00000053485d7221 */ /* 0x040fe20000010100 */
[C---:B------:R-:W-:Y:S01]  /*1810*/  FADD.FTZ R92, -R72.reuse, R82 ;  /* 0x00000052485c7221 */ /* 0x040fe20000010100 */
[C---:B------:R-:W-:Y:S01]  /*1820*/  FADD.FTZ R90, -R72.reuse, R79 ;  /* 0x0000004f485a7221 */ /* 0x040fe20000010100 */
[C---:B------:R-:W-:Y:S01]  /*1830*/  FADD.FTZ R88, -R72.reuse, R78 ;  /* 0x0000004e48587221 */ /* 0x040fe20000010100 */
[C---:B-----5:R-:W-:Y:S01]  /*1840*/  FMUL.FTZ R111, R3.reuse, R95 ;  /* 0x0000005f036f7220 */ /* 0x060fe20000410000 */
[C---:B------:R-:W-:Y:S01]  /*1850*/  FADD.FTZ R87, -R72.reuse, R77 ;  /* 0x0000004d48577221 */ /* 0x040fe20000010100 */
[C---:B------:R-:W-:Y:S01]  /*1860*/  FMUL.FTZ R110, R3.reuse, R93 ;  /* 0x0000005d036e7220 */ /* 0x040fe20000410000 */
[----:B------:R-:W-:Y:S01]  /*1870*/  FADD.FTZ R85, -R72, R76 ;  /* 0x0000004c48557221 */ /* 0x000fe20000010100 */
[C---:B------:R-:W-:Y:S01]  /*1880*/  FMUL.FTZ R109, R3.reuse, R92 ;  /* 0x0000005c036d7220 */ /* 0x040fe20000410000 */
[C---:B------:R-:W-:Y:S01]  /*1890*/  FMUL.FTZ R108, R3.reuse, R90 ;  /* 0x0000005a036c7220 */ /* 0x040fe20000410000 */
[C---:B------:R-:W-:Y:S01]  /*18a0*/  FMUL.FTZ R107, R3.reuse, R88 ;  /* 0x00000058036b7220 */ /* 0x040fe20000410000 */
[----:B------:R0:W-:Y:S01]  /*18b0*/  STL [R1+0x8c], R111 ;  /* 0x00008c6f01007387 */ /* 0x0001e20000100800 */
[C---:B------:R-:W-:Y:S01]  /*18c0*/  FMUL.FTZ R106, R3.reuse, R87 ;  /* 0x00000057036a7220 */ /* 0x040fe20000410000 */
[----:B------:R-:W-:-:S02]  /*18d0*/  FMUL.FTZ R105, R3, R85 ;  /* 0x0000005503697220 */ /* 0x000fc40000410000 */
[----:B------:R1:W-:Y:S01]  /*18e0*/  STL [R1+0xc8], R110 ;  /* 0x0000c86e01007387 */ /* 0x0003e20000100800 */
[----:B------:R-:W-:-:S03]  /*18f0*/  MOV R73, R91 ;  /* 0x0000005b00497202 */ /* 0x000fc60000000f00 */
[----:B------:R2:W-:Y:S01]  /*1900*/  STL [R1+0xc4], R109 ;  /* 0x0000c46d01007387 */ /* 0x0005e20000100800 */
[----:B---3--:R-:W-:-:S03]  /*1910*/  HADD2.F32 R91, -RZ, R244.H0_H0 ;  /* 0x200000f4ff5b7230 */ /* 0x008fc60000004100 */
[----:B------:R-:W-:Y:S01]  /*1920*/  STL [R1+0xc0], R108 ;  /* 0x0000c06c01007387 */ /* 0x000fe20000100800 */
[----:B------:R-:W-:-:S03]  /*1930*/  HADD2.F32 R89, -RZ, R244.H1_H1 ;  /* 0x300000f4ff597230 */ /* 0x000fc60000004100 */
[----:B------:R-:W-:Y:S04]  /*1940*/  STL [R1+0xbc], R107 ;  /* 0x0000bc6b01007387 */ /* 0x000fe80000100800 */
[----:B------:R-:W-:Y:S01]  /*1950*/  STL [R1+0xb8], R106 ;  /* 0x0000b86a01007387 */ /* 0x000fe20000100800 */
[----:B------:R-:W-:-:S03]  /*1960*/  HADD2.F32 R96, -RZ, R243.H0_H0 ;  /* 0x200000f3ff607230 */ /* 0x000fc60000004100 */
[----:B------:R-:W-:Y:S01]  /*1970*/  STL [R1+0xb4], R105 ;  /* 0x0000b46901007387 */ /* 0x000fe20000100800 */
[----:B------:R-:W-:-:S03]  /*1980*/  HADD2.F32 R94, -RZ, R243.H1_H1 ;  /* 0x300000f3ff5e7230 */ /* 0x000fc60000004100 */
[----:B------:R-:W3:Y:S04]  /*1990*/  LDL R244, [R1+0x168] ;  /* 0x0001680001f47983 */ /* 0x000ee80000100800 */
[----:B------:R-:W2:Y:S01]  /*19a0*/  LDL R243, [R1+0x164] ;  /* 0x0001640001f37983 */ /* 0x000ea20000100800 */
[--C-:B------:R-:W-:Y:S02]  /*19b0*/  HADD2.F32 R101, -RZ, R242.reuse.H0_H0 ;  /* 0x200000f2ff657230 */ /* 0x100fe40000004100 */
[----:B------:R-:W-:Y:S02]  /*19c0*/  HADD2.F32 R99, -RZ, R242.H1_H1 ;  /* 0x300000f2ff637230 */ /* 0x000fe40000004100 */
[----:B------:R-:W2:Y:S01]  /*19d0*/  LDL R242, [R1+0x160] ;  /* 0x0001600001f27983 */ /* 0x000ea20000100800 */
[----:B------:R-:W-:-:S02]  /*19e0*/  MOV R2, UR12 ;  /* 0x0000000c00027c02 */ /* 0x000fc40008000f00 */
[C---:B------:R-:W-:Y:S02]  /*19f0*/  IADD3 R236, R0.reuse, 0x20, RZ ;  /* 0x0000002000ec7810 */ /* 0x040fe40007ffe0ff */
[----:B------:R-:W-:Y:S02]  /*1a00*/  IADD3 R248, R0, 0x80, RZ ;  /* 0x0000008000f87810 */ /* 0x000fe40007ffe0ff */
[----:B------:R-:W-:Y:S02]  /*1a10*/  ISETP.NE.U32.AND P0, PT, R2, RZ, PT ;  /* 0x000000ff0200720c */ /* 0x000fe40003f05070 */
[----:B------:R-:W-:-:S04]  /*1a20*/  MOV R0, UR13 ;  /* 0x0000000d00007c02 */ /* 0x000fc80008000f00 */
[----:B------:R-:W-:-:S13]  /*1a30*/  ISETP.NE.AND.EX P0, PT, R0, RZ, PT, P0 ;  /* 0x000000ff0000720c */ /* 0x000fda0003f05300 */
[----:B------:R-:W5:Y:S04]  /*1a40*/  @P0 LDG.E.128 R144, desc[UR4][R128.64] ;  /* 0x0000000480900981 */ /* 0x000f68000c1e1d00 */
[----:B------:R0:W5:Y:S01]  /*1a50*/  @P0 LDG.E.128 R148, desc[UR4][R128.64+0x10] ;  /* 0x0000100480940981 */ /* 0x000162000c1e1d00 */
[C---:B------:R-:W-:Y:S01]  /*1a60*/  FADD.FTZ R83, -R72.reuse, R73 ;  /* 0x0000004948537221 */ /* 0x040fe20000010100 */
[C---:B----4-:R-:W-:Y:S01]  /*1a70*/  FADD.FTZ R82, -R72.reuse, R204 ;  /* 0x000000cc48527221 */ /* 0x050fe20000010100 */
[C---:B------:R-:W-:Y:S01]  /*1a80*/  FADD.FTZ R79, -R72.reuse, R205 ;  /* 0x000000cd484f7221 */ /* 0x040fe20000010100 */
[----:B------:R-:W5:Y:S01]  /*1a90*/  @P0 LDG.E.128 R152, desc[UR4][R126.64] ;  /* 0x000000047e980981 */ /* 0x000f62000c1e1d00 */
[C---:B------:R-:W-:Y:S01]  /*1aa0*/  FADD.FTZ R78, -R72.reuse, R206 ;  /* 0x000000ce484e7221 */ /* 0x040fe20000010100 */
[----:B------:R-:W-:-:S02]  /*1ab0*/  FADD.FTZ R207, -R72, R207 ;  /* 0x000000cf48cf7221 */ /* 0x000fc40000010100 */
[----:B------:R4:W5:Y:S01]  /*1ac0*/  @P0 LDG.E.128 R156, desc[UR4][R126.64+0x10] ;  /* 0x000010047e9c0981 */ /* 0x000962000c1e1d00 */
[----:B0-----:R-:W0:Y:S01]  /*1ad0*/  LDC.64 R128, c[0x0][0x2c8] ;  /* 0x0000b200ff807b82 */ /* 0x001e220000000a00 */
[C---:B------:R-:W-:Y:S02]  /*1ae0*/  FMUL.FTZ R104, R3.reuse, R83 ;  /* 0x0000005303687220 */ /* 0x040fe40000410000 */
[----:B------:R-:W5:Y:S01]  /*1af0*/  @P0 LDG.E.128 R160, desc[UR4][R130.64] ;  /* 0x0000000482a00981 */ /* 0x000f62000c1e1d00 */
[----:B------:R-:W-:Y:S01]  /*1b00*/  FADD.FTZ R208, -R72, R208 ;  /* 0x000000d048d07221 */ /* 0x000fe20000010100 */
[----:B------:R-:W-:Y:S02]  /*1b10*/  FMUL.FTZ R103, R3, R82 ;  /* 0x0000005203677220 */ /* 0x000fe40000410000 */
[----:B------:R1:W5:Y:S01]  /*1b20*/  @P0 LDG.E.128 R164, desc[UR4][R130.64+0x10] ;  /* 0x0000100482a40981 */ /* 0x000362000c1e1d00 */
[--C-:B----4-:R-:W-:Y:S02]  /*1b30*/  HADD2.F32 R127, -RZ, R202.reuse.H0_H0 ;  /* 0x200000caff7f7230 */ /* 0x110fe40000004100 */
[----:B------:R-:W-:-:S02]  /*1b40*/  HADD2.F32 R126, -RZ, R202.H1_H1 ;  /* 0x300000caff7e7230 */ /* 0x000fc40000004100 */
[C---:B------:R-:W-:Y:S01]  /*1b50*/  FADD.FTZ R202, -R72.reuse, R234 ;  /* 0x000000ea48ca7221 */ /* 0x040fe20000010100 */
[C---:B------:R-:W-:Y:S01]  /*1b60*/  FADD.FTZ R209, -R72.reuse, R209 ;  /* 0x000000d148d17221 */ /* 0x040fe20000010100 */
[----:B------:R-:W-:Y:S02]  /*1b70*/  HADD2.F32 R234, -RZ, R240.H1_H1 ;  /* 0x300000f0ffea7230 */ /* 0x000fe40000004100 */
[----:B------:R-:W-:Y:S01]  /*1b80*/  FMUL.FTZ R102, R3, R79 ;  /* 0x0000004f03667220 */ /* 0x000fe20000410000 */
[--C-:B-1----:R-:W-:Y:S02]  /*1b90*/  HADD2.F32 R131, -RZ, R200.reuse.H0_H0 ;  /* 0x200000c8ff837230 */ /* 0x102fe40000004100 */
[----:B------:R-:W-:Y:S02]  /*1ba0*/  HADD2.F32 R130, -RZ, R200.H1_H1 ;  /* 0x300000c8ff827230 */ /* 0x000fe40000004100 */
[----:B------:R-:W-:Y:S01]  /*1bb0*/  FADD.FTZ R200, -R72, R233 ;  /* 0x000000e948c87221 */ /* 0x000fe20000010100 */
[----:B0-----:R-:W-:-:S04]  /*1bc0*/  @P0 IMAD.WIDE.U32 R80, R75, 0x20, R128 ;  /* 0x000000204b500825 */ /* 0x001fc800078e0080 */
[----:B------:R-:W-:-:S04]  /*1bd0*/  @P0 IMAD.WIDE.U32 R74, R74, 0x20, R128 ;  /* 0x000000204a4a0825 */ /* 0x000fc800078e0080 */
[C---:B------:R-:W-:Y:S01]  /*1be0*/  FADD.FTZ R210, -R72.reuse, R210 ;  /* 0x000000d248d27221 */ /* 0x040fe20000010100 */
[C---:B------:R-:W-:Y:S01]  /*1bf0*/  FMUL.FTZ R100, R3.reuse, R78 ;  /* 0x0000004e03647220 */ /* 0x040fe20000410000 */
[C---:B------:R-:W-:Y:S01]  /*1c00*/  FADD.FTZ R211, -R72.reuse, R211 ;  /* 0x000000d348d37221 */ /* 0x040fe20000010100 */
[--C-:B------:R-:W-:Y:S02]  /*1c10*/  HADD2.F32 R129, -RZ, R201.reuse.H0_H0 ;  /* 0x200000c9ff817230 */ /* 0x100fe40000004100 */
[----:B------:R-:W-:Y:S01]  /*1c20*/  FMUL.FTZ R98, R3, R207 ;  /* 0x000000cf03627220 */ /* 0x000fe20000410000 */
[----:B------:R-:W-:Y:S02]  /*1c30*/  HADD2.F32 R128, -RZ, R201.H1_H1 ;  /* 0x300000c9ff807230 */ /* 0x000fe40000004100 */
[C---:B------:R-:W-:Y:S01]  /*1c40*/  FADD.FTZ R201, -R72.reuse, R235 ;  /* 0x000000eb48c97221 */ /* 0x040fe20000010100 */
[----:B------:R-:W-:Y:S02]  /*1c50*/  HADD2.F32 R235, -RZ, R240.H0_H0 ;  /* 0x200000f0ffeb7230 */ /* 0x000fe40000004100 */
[----:B------:R-:W-:Y:S01]  /*1c60*/  FADD.FTZ R212, -R72, R212 ;  /* 0x000000d448d47221 */ /* 0x000fe20000010100 */
[----:B------:R-:W-:-:S02]  /*1c70*/  HADD2.F32 R233, -RZ, R241.H0_H0 ;  /* 0x200000f1ffe97230 */ /* 0x000fc40000004100 */
[C---:B------:R-:W-:Y:S01]  /*1c80*/  FMUL.FTZ R97, R3.reuse, R208 ;  /* 0x000000d003617220 */ /* 0x040fe20000410000 */
[----:B------:R-:W-:Y:S02]  /*1c90*/  HADD2.F32 R240, -RZ, R241.H1_H1 ;  /* 0x300000f1fff07230 */ /* 0x000fe40000004100 */
[C---:B------:R-:W-:Y:S01]  /*1ca0*/  FADD.FTZ R213, -R72.reuse, R213 ;  /* 0x000000d548d57221 */ /* 0x040fe20000010100 */
[----:B------:R-:W4:Y:S01]  /*1cb0*/  LDL R241, [R1+0x15c] ;  /* 0x00015c0001f17983 */ /* 0x000f220000100800 */
[C---:B------:R-:W-:Y:S01]  /*1cc0*/  FMUL.FTZ R95, R3.reuse, R209 ;  /* 0x000000d1035f7220 */ /* 0x040fe20000410000 */
[C---:B------:R-:W-:Y:S02]  /*1cd0*/  FADD.FTZ R214, -R72.reuse, R214 ;  /* 0x000000d648d67221 */ /* 0x040fe40000010100 */
[----:B------:R-:W-:Y:S01]  /*1ce0*/  STL [R1+0xb0], R104 ;  /* 0x0000b06801007387 */ /* 0x000fe20000100800 */
[----:B------:R-:W-:Y:S01]  /*1cf0*/  FMUL.FTZ R93, R3, R210 ;  /* 0x000000d2035d7220 */ /* 0x000fe20000410000 */
[----:B------:R-:W-:-:S02]  /*1d00*/  FADD.FTZ R215, -R72, R215 ;  /* 0x000000d748d77221 */ /* 0x000fc40000010100 */
[----:B------:R-:W-:Y:S01]  /*1d10*/  STL [R1+0xac], R103 ;  /* 0x0000ac6701007387 */ /* 0x000fe20000100800 */
[C---:B------:R-:W-:Y:S01]  /*1d20*/  FMUL.FTZ R92, R3.reuse, R211 ;  /* 0x000000d3035c7220 */ /* 0x040fe20000410000 */
[C---:B------:R-:W-:Y:S02]  /*1d30*/  FADD.FTZ R216, -R72.reuse, R216 ;  /* 0x000000d848d87221 */ /* 0x040fe40000010100 */
[----:B------:R-:W-:Y:S01]  /*1d40*/  STL [R1+0xa8], R102 ;  /* 0x0000a86601007387 */ /* 0x000fe20000100800 */
        /* <DEDUP_REMOVED lines=46> */
[----:B------:R-:W-:Y:S02]  /*2030*/  FADD.FTZ R232, -R72, R232 ;  /* 0x000000e848e87221 */ /* 0x000fe40000010100 */
[----:B------:R-:W-:Y:S01]  /*2040*/  STL [R1+0x64], R212 ;  /* 0x000064d401007387 */ /* 0x000fe20000100800 */
[C---:B------:R-:W-:Y:S01]  /*2050*/  FMUL.FTZ R220, R3.reuse, R228 ;  /* 0x000000e403dc7220 */ /* 0x040fe20000410000 */
[----:B------:R-:W-:-:S02]  /*2060*/  FMUL.FTZ R213, R3, R229 ;  /* 0x000000e503d57220 */ /* 0x000fc40000410000 */
        /* <DEDUP_REMOVED lines=11> */
[----:B------:R-:W-:Y:S01]  /*2120*/  STL [R1+0x44], R213 ;  /* 0x000044d501007387 */ /* 0x000fe20000100800 */
[----:B------:R-:W-:-:S03]  /*2130*/  FFMA.FTZ R4, R111, R131, R4 ;  /* 0x000000836f047223 */ /* 0x000fc60000010004 */
[----:B------:R-:W-:Y:S01]  /*2140*/  STL [R1+0x40], R219 ;  /* 0x000040db01007387 */ /* 0x000fe20000100800 */
[----:B------:R-:W-:-:S03]  /*2150*/  FADD.FTZ R44, R44, R131 ;  /* 0x000000832c2c7221 */ /* 0x000fc60000010000 */
[----:B------:R-:W-:Y:S04]  /*2160*/  STL [R1+0x3c], R218 ;  /* 0x00003cda01007387 */ /* 0x000fe80000100800 */
[----:B------:R-:W-:Y:S01]  /*2170*/  STL [R1+0x30], R216 ;  /* 0x000030d801007387 */ /* 0x000fe20000100800 */
[----:B------:R-:W-:-:S03]  /*2180*/  FFMA.FTZ R5, R110, R130, R5 ;  /* 0x000000826e057223 */ /* 0x000fc60000010005 */
[----:B------:R-:W-:Y:S01]  /*2190*/  STL [R1+0x2c], R211 ;  /* 0x00002cd301007387 */ /* 0x000fe20000100800 */
[----:B------:R-:W-:Y:S01]  /*21a0*/  FADD.FTZ R45, R45, R130 ;  /* 0x000000822d2d7221 */ /* 0x000fe20000010000 */
[----:B------:R-:W-:Y:S01]  /*21b0*/  FFMA.FTZ R6, R109, R129, R6 ;  /* 0x000000816d067223 */ /* 0x000fe20000010006 */
[----:B------:R-:W-:Y:S01]  /*21c0*/  FADD.FTZ R46, R46, R129 ;  /* 0x000000812e2e7221 */ /* 0x000fe20000010000 */
[----:B------:R-:W-:-:S04]  /*21d0*/  IMAD.WIDE.U32 R236, R236, 0x10, R250 ;  /* 0x00000010ecec7825 */ /* 0x000fc800078e00fa */
[----:B------:R-:W-:Y:S01]  /*21e0*/  FFMA.FTZ R7, R108, R128, R7 ;  /* 0x000000806c077223 */ /* 0x000fe20000010007 */
[----:B------:R-:W-:Y:S01]  /*21f0*/  FADD.FTZ R47, R47, R128 ;  /* 0x000000802f2f7221 */ /* 0x000fe20000010000 */
[----:B------:R-:W-:-:S04]  /*2200*/  IMAD.WIDE.U32 R248, R248, 0x10, R250 ;  /* 0x00000010f8f87825 */ /* 0x000fc800078e00fa */
[----:B------:R-:W-:Y:S01]  /*2210*/  FADD.FTZ R48, R48, R127 ;  /* 0x0000007f30307221 */ /* 0x000fe20000010000 */
[----:B------:R-:W4:Y:S01]  /*2220*/  LDG.E.128 R236, desc[UR4][R236.64] ;  /* 0x00000004ecec7981 */ /* 0x000f22000c1e1d00 */
[----:B------:R-:W-:Y:S01]  /*2230*/  FFMA.FTZ R8, R107, R127, R8 ;  /* 0x0000007f6b087223 */ /* 0x000fe20000010008 */
[----:B------:R-:W-:Y:S01]  /*2240*/  FADD.FTZ R49, R49, R126 ;  /* 0x0000007e31317221 */ /* 0x000fe20000010000 */
[----:B------:R-:W-:Y:S01]  /*2250*/  FFMA.FTZ R9, R106, R126, R9 ;  /* 0x0000007e6a097223 */ /* 0x000fe20000010009 */
[----:B------:R-:W4:Y:S01]  /*2260*/  LDG.E.128 R248, desc[UR4][R248.64] ;  /* 0x00000004f8f87981 */ /* 0x000f22000c1e1d00 */
[--C-:B------:R-:W-:Y:S02]  /*2270*/  HADD2.F32 R125, -RZ, R203.reuse.H0_H0 ;  /* 0x200000cbff7d7230 */ /* 0x100fe40000004100 */
[----:B------:R-:W-:Y:S01]  /*2280*/  HADD2.F32 R124, -RZ, R203.H1_H1 ;  /* 0x300000cbff7c7230 */ /* 0x000fe20000004100 */
[----:B------:R-:W5:Y:S04]  /*2290*/  @P0 LDG.E.128 R168, desc[UR4][R80.64] ;  /* 0x0000000450a80981 */ /* 0x000f68000c1e1d00 */
[----:B------:R0:W5:Y:S01]  /*22a0*/  @P0 LDG.E.128 R172, desc[UR4][R80.64+0x10] ;  /* 0x0000100450ac0981 */ /* 0x000162000c1e1d00 */
[----:B------:R-:W-:-:S02]  /*22b0*/  HADD2.F32 R86, -RZ, R245.H0_H0 ;  /* 0x200000f5ff567230 */ /* 0x000fc40000004100 */
[----:B------:R-:W-:Y:S02]  /*22c0*/  HADD2.F32 R84, -RZ, R245.H1_H1 ;  /* 0x300000f5ff547230 */ /* 0x000fe40000004100 */
[----:B------:R-:W-:Y:S01]  /*22d0*/  FADD.FTZ R61, R61, R234 ;  /* 0x000000ea3d3d7221 */ /* 0x000fe20000010000 */
[----:B------:R-:W-:Y:S01]  /*22e0*/  FADD.FTZ R64, R64, R101 ;  /* 0x0000006540407221 */ /* 0x000fe20000010000 */
[----:B------:R-:W-:Y:S01]  /*22f0*/  FADD.FTZ R65, R65, R99 ;  /* 0x0000006341417221 */ /* 0x000fe20000010000 */
[----:B------:R-:W-:Y:S01]  /*2300*/  FADD.FTZ R66, R66, R96 ;  /* 0x0000006042427221 */ /* 0x000fe20000010000 */
[----:B------:R-:W-:Y:S01]  /*2310*/  FADD.FTZ R67, R67, R94 ;  /* 0x0000005e43437221 */ /* 0x000fe20000010000 */
[----:B------:R-:W-:Y:S01]  /*2320*/  FADD.FTZ R68, R68, R91 ;  /* 0x0000005b44447221 */ /* 0x000fe20000010000 */
[----:B------:R-:W-:Y:S01]  /*2330*/  FADD.FTZ R69, R69, R89 ;  /* 0x0000005945457221 */ /* 0x000fe20000010000 */
[----:B------:R-:W-:Y:S01]  /*2340*/  HADD2.F32 R77, -RZ, R247.H0_H0 ;  /* 0x200000f7ff4d7230 */ /* 0x000fe20000004100 */
[----:B------:R-:W5:Y:S04]  /*2350*/  @P0 LDG.E.128 R176, desc[UR4][R74.64] ;  /* 0x000000044ab00981 */ /* 0x000f68000c1e1d00 */
[----:B------:R1:W5:Y:S01]  /*2360*/  @P0 LDG.E.128 R180, desc[UR4][R74.64+0x10] ;  /* 0x000010044ab40981 */ /* 0x000362000c1e1d00 */
[----:B---3--:R-:W-:-:S03]  /*2370*/  FMUL.FTZ R200, R244, R131 ;  /* 0x00000083f4c87220 */ /* 0x008fc60000410000 */
[----:B------:R3:W5:Y:S01]  /*2380*/  LDL.LU R131, [R1+0x22c] ;  /* 0x00022c0001837983 */ /* 0x0007620000300800 */
[----:B--2---:R-:W-:-:S03]  /*2390*/  FMUL.FTZ R228, R243, R130 ;  /* 0x00000082f3e47220 */ /* 0x004fc60000410000 */
[----:B------:R-:W2:Y:S04]  /*23a0*/  LDL R221, [R1+0x158] ;  /* 0x0001580001dd7983 */ /* 0x000ea80000100800 */
[----:B------:R3:W5:Y:S04]  /*23b0*/  LDL.LU R130, [R1+0x228] ;  /* 0x0002280001827983 */ /* 0x0007680000300800 */
[----:B------:R-:W3:Y:S01]  /*23c0*/  LDL R208, [R1+0x154] ;  /* 0x0001540001d07983 */ /* 0x000ee20000100800 */
[----:B------:R-:W-:-:S03]  /*23d0*/  FMUL.FTZ R225, R242, R129 ;  /* 0x00000081f2e17220 */ /* 0x000fc60000410000 */
[----:B------:R0:W5:Y:S04]  /*23e0*/  LDL.LU R129, [R1+0x224] ;  /* 0x0002240001817983 */ /* 0x0001680000300800 */
[----:B------:R-:W3:Y:S04]  /*23f0*/  LDL R209, [R1+0x150] ;  /* 0x0001500001d17983 */ /* 0x000ee80000100800 */
[----:B------:R-:W-:Y:S01]  /*2400*/  STL [R1+0x28], R228 ;  /* 0x000028e401007387 */ /* 0x000fe20000100800 */
[----:B------:R-:W-:Y:S01]  /*2410*/  FADD.FTZ R50, R50, R125 ;  /* 0x0000007d32327221 */ /* 0x000fe20000010000 */
[----:B------:R-:W-:Y:S01]  /*2420*/  FFMA.FTZ R10, R105, R125, R10 ;  /* 0x0000007d690a7223 */ /* 0x000fe2000001000a */
[----:B----4-:R-:W-:-:S02]  /*2430*/  FMUL.FTZ R226, R241, R128 ;  /* 0x00000080f1e27220 */ /* 0x010fc40000410000 */
[----:B------:R4:W5:Y:S04]  /*2440*/  LDL.LU R128, [R1+0x220] ;  /* 0x0002200001807983 */ /* 0x0009680000300800 */
[----:B------:R-:W4:Y:S04]  /*2450*/  LDL R224, [R1+0x14c] ;  /* 0x00014c0001e07983 */ /* 0x000f280000100800 */
        /* <DEDUP_REMOVED lines=8> */
[----:B------:R-:W-:-:S03]  /*24e0*/  FMUL.FTZ R209, R209, R125 ;  /* 0x0000007dd1d17220 */ /* 0x000fc60000410000 */
[----:B------:R1:W-:Y:S04]  /*24f0*/  STL [R1+0x14], R221 ;  /* 0x000014dd01007387 */ /* 0x0003e80000100800 */
[----:B------:R0:W5:Y:S04]  /*2500*/  LDL.LU R125, [R1+0x214] ;  /* 0x00021400017d7983 */ /* 0x0001680000300800 */
[----:B------:R-:W3:Y:S01]  /*2510*/  LDL R232, [R1+0x140] ;  /* 0x0001400001e87983 */ /* 0x000ee20000100800 */
[--C-:B------:R-:W-:Y:S02]  /*2520*/  HADD2.F32 R206, -RZ, R236.reuse.H0_H0 ;  /* 0x200000ecffce7230 */ /* 0x100fe40000004100 */
[----:B------:R-:W-:Y:S01]  /*2530*/  FADD.FTZ R51, R51, R124 ;  /* 0x0000007c33337221 */ /* 0x000fe20000010000 */
[----:B------:R-:W-:Y:S01]  /*2540*/  HADD2.F32 R236, -RZ, R236.H1_H1 ;  /* 0x300000ecffec7230 */ /* 0x000fe20000004100 */
[----:B------:R1:W-:Y:S01]  /*2550*/  STL [R1+0x10], R208 ;  /* 0x000010d001007387 */ /* 0x0003e20000100800 */
[----:B------:R-:W-:Y:S01]  /*2560*/  FFMA.FTZ R11, R104, R124, R11 ;  /* 0x0000007c680b7223 */ /* 0x000fe2000001000b */
[----:B------:R-:W-:-:S02]  /*2570*/  HADD2.F32 R73, -RZ, R251.H0_H0 ;  /* 0x200000fbff497230 */ /* 0x000fc40000004100 */
[----:B------:R-:W-:Y:S02]  /*2580*/  HADD2.F32 R72, -RZ, R251.H1_H1 ;  /* 0x300000fbff487230 */ /* 0x000fe40000004100 */
[--C-:B0-----:R-:W-:Y:S02]  /*2590*/  HADD2.F32 R81, -RZ, R246.reuse.H0_H0 ;  /* 0x200000f6ff517230 */ /* 0x101fe40000004100 */
[----:B------:R-:W-:Y:S02]  /*25a0*/  HADD2.F32 R80, -RZ, R246.H1_H1 ;  /* 0x300000f6ff507230 */ /* 0x000fe40000004100 */
[----:B------:R-:W-:-:S05]  /*25b0*/  HADD2.F32 R205, -RZ, R237.H0_H0 ;  /* 0x200000edffcd7230 */ /* 0x000fca0000004100 */
[----:B------:R-:W-:Y:S01]  /*25c0*/  FFMA.FTZ R14, R100, R205, R14 ;  /* 0x000000cd640e7223 */ /* 0x000fe2000001000e */
[----:B------:R-:W-:Y:S01]  /*25d0*/  FADD.FTZ R54, R54, R205 ;  /* 0x000000cd36367221 */ /* 0x000fe20000010000 */
[----:B----4-:R-:W-:Y:S02]  /*25e0*/  FMUL.FTZ R224, R224, R124 ;  /* 0x0000007ce0e07220 */ /* 0x010fe40000410000 */
[----:B------:R0:W5:Y:S04]  /*25f0*/  LDL.LU R124, [R1+0x210] ;  /* 0x00021000017c7983 */ /* 0x0001680000300800 */
[----:B------:R-:W4:Y:S04]  /*2600*/  LDL R227, [R1+0x13c] ;  /* 0x00013c0001e37983 */ /* 0x000f280000100800 */
[----:B------:R-:W4:Y:S04]  /*2610*/  LDL R231, [R1+0x138] ;  /* 0x0001380001e77983 */ /* 0x000f280000100800 */
[----:B------:R0:W-:Y:S01]  /*2620*/  STL [R1+0x4], R209 ;  /* 0x000004d101007387 */ /* 0x0001e20000100800 */
[----:B--2---:R-:W-:-:S03]  /*2630*/  FMUL.FTZ R251, R230, R206 ;  /* 0x000000cee6fb7220 */ /* 0x004fc60000410000 */
[----:B------:R-:W2:Y:S04]  /*2640*/  LDL R230, [R1+0x134] ;  /* 0x0001340001e67983 */ /* 0x000ea80000100800 */
[----:B------:R2:W-:Y:S01]  /*2650*/  STL [R1], R224 ;  /* 0x000000e001007387 */ /* 0x0005e20000100800 */
[----:B---3--:R-:W-:-:S03]  /*2660*/  FMUL.FTZ R246, R229, R236 ;  /* 0x000000ece5f67220 */ /* 0x008fc60000410000 */
[----:B------:R-:W3:Y:S01]  /*2670*/  LDL R229, [R1+0x130] ;  /* 0x0001300001e57983 */ /* 0x000ee20000100800 */
[----:B------:R-:W-:-:S03]  /*2680*/  FMUL.FTZ R245, R232, R205 ;  /* 0x000000cde8f57220 */ /* 0x000fc60000410000 */
[----:B------:R-:W2:Y:S01]  /*2690*/  LDL R205, [R1+0x124] ;  /* 0x0001240001cd7983 */ /* 0x000ea20000100800 */
[----:B------:R-:W-:Y:S02]  /*26a0*/  HADD2.F32 R203, -RZ, R239.H0_H0 ;  /* 0x200000efffcb7230 */ /* 0x000fe40000004100 */
[----:B------:R-:W-:-:S03]  /*26b0*/  HADD2.F32 R204, -RZ, R238.H0_H0 ;  /* 0x200000eeffcc7230 */ /* 0x000fc60000004100 */
[----:B------:R-:W-:Y:S01]  /*26c0*/  FADD.FTZ R58, R58, R203 ;  /* 0x000000cb3a3a7221 */ /* 0x000fe20000010000 */
[----:B------:R-:W-:Y:S01]  /*26d0*/  FFMA.FTZ R18, R93, R203, R18 ;  /* 0x000000cb5d127223 */ /* 0x000fe20000010012 */
[----:B------:R-:W-:Y:S01]  /*26e0*/  FADD.FTZ R56, R56, R204 ;  /* 0x000000cc38387221 */ /* 0x000fe20000010000 */
[----:B------:R-:W-:Y:S01]  /*26f0*/  FFMA.FTZ R16, R97, R204, R16 ;  /* 0x000000cc61107223 */ /* 0x000fe20000010010 */
[----:B------:R-:W-:Y:S02]  /*2700*/  HADD2.F32 R237, -RZ, R237.H1_H1 ;  /* 0x300000edffed7230 */ /* 0x000fe40000004100 */
[----:B------:R-:W-:Y:S01]  /*2710*/  FFMA.FTZ R12, R103, R206, R12 ;  /* 0x000000ce670c7223 */ /* 0x000fe2000001000c */
[----:B------:R-:W-:Y:S02]  /*2720*/  FADD.FTZ R52, R52, R206 ;  /* 0x000000ce34347221 */ /* 0x000fe40000010000 */
[----:B------:R-:W2:Y:S01]  /*2730*/  LDL R206, [R1+0x128] ;  /* 0x0001280001ce7983 */ /* 0x000ea20000100800 */
[----:B------:R-:W-:Y:S01]  /*2740*/  FFMA.FTZ R21, R88, R234, R21 ;  /* 0x000000ea58157223 */ /* 0x000fe20000010015 */
[----:B----4-:R-:W-:Y:S01]  /*2750*/  FMUL.FTZ R243, R231, R204 ;  /* 0x000000cce7f37220 */ /* 0x010fe20000410000 */
[----:B------:R-:W-:-:S04]  /*2760*/  FADD.FTZ R204, RZ, R200 ;  /* 0x000000c8ffcc7221 */ /* 0x000fc80000010000 */
[----:B------:R-:W-:Y:S01]  /*2770*/  FADD.FTZ R204, R204, R228 ;  /* 0x000000e4cccc7221 */ /* 0x000fe20000010000 */
[----:B------:R-:W-:Y:S02]  /*2780*/  FMUL.FTZ R244, R227, R237 ;  /* 0x000000ede3f47220 */ /* 0x000fe40000410000 */
[----:B------:R-:W4:Y:S01]  /*2790*/  LDL R227, [R1+0x12c] ;  /* 0x00012c0001e37983 */ /* 0x000f220000100800 */
[----:B------:R-:W-:-:S04]  /*27a0*/  FADD.FTZ R204, R204, R225 ;  /* 0x000000e1cccc7221 */ /* 0x000fc80000010000 */
[----:B------:R-:W-:-:S04]  /*27b0*/  FADD.FTZ R204, R204, R226 ;  /* 0x000000e2cccc7221 */ /* 0x000fc80000010000 */
[----:B------:R-:W-:Y:S01]  /*27c0*/  FADD.FTZ R204, R204, R221 ;  /* 0x000000ddcccc7221 */ /* 0x000fe20000010000 */
[----:B---3--:R-:W-:Y:S01]  /*27d0*/  FMUL.FTZ R241, R229, R203 ;  /* 0x000000cbe5f17220 */ /* 0x008fe20000410000 */
[----:B------:R-:W-:Y:S02]  /*27e0*/  FFMA.FTZ R203, R111, R200, RZ ;  /* 0x000000c86fcb7223 */ /* 0x000fe400000100ff */
[----:B------:R3:W5:Y:S02]  /*27f0*/  LDL.LU R111, [R1+0x20c] ;  /* 0x00020c00016f7983 */ /* 0x0007640000300800 */
[----:B------:R-:W-:Y:S02]  /*2800*/  FFMA.FTZ R203, R110, R228, R203 ;  /* 0x000000e46ecb7223 */ /* 0x000fe400000100cb */
[----:B------:R3:W5:Y:S02]  /*2810*/  LDL.LU R110, [R1+0x208] ;  /* 0x00020800016e7983 */ /* 0x0007640000300800 */
[----:B------:R-:W-:-:S02]  /*2820*/  FFMA.FTZ R203, R109, R225, R203 ;  /* 0x000000e16dcb7223 */ /* 0x000fc400000100cb */
[----:B------:R3:W5:Y:S02]  /*2830*/  LDL.LU R109, [R1+0x204] ;  /* 0x00020400016d7983 */ /* 0x0007640000300800 */
[----:B------:R-:W-:Y:S02]  /*2840*/  FFMA.FTZ R203, R108, R226, R203 ;  /* 0x000000e26ccb7223 */ /* 0x000fe400000100cb */
[----:B-1----:R-:W3:Y:S02]  /*2850*/  LDL R225, [R1+0x120] ;  /* 0x0001200001e17983 */ /* 0x002ee40000100800 */
[----:B------:R-:W-:Y:S02]  /*2860*/  FFMA.FTZ R203, R107, R221, R203 ;  /* 0x000000dd6bcb7223 */ /* 0x000fe400000100cb */
[----:B------:R1:W5:Y:S01]  /*2870*/  LDL.LU R108, [R1+0x200] ;  /* 0x00020000016c7983 */ /* 0x0003620000300800 */
[----:B--2---:R-:W-:Y:S01]  /*2880*/  FMUL.FTZ R234, R205, R234 ;  /* 0x000000eacdea7220 */ /* 0x004fe20000410000 */
[----:B------:R-:W-:-:S02]  /*2890*/  FFMA.FTZ R203, R106, R208, R203 ;  /* 0x000000d06acb7223 */ /* 0x000fc400000100cb */
[----:B------:R1:W5:Y:S04]  /*28a0*/  LDL.LU R107, [R1+0x1fc] ;  /* 0x0001fc00016b7983 */ /* 0x0003680000300800 */
[----:B------:R-:W2:Y:S04]  /*28b0*/  LDL R221, [R1+0x11c] ;  /* 0x00011c0001dd7983 */ /* 0x000ea80000100800 */
[----:B------:R1:W5:Y:S04]  /*28c0*/  LDL.LU R106, [R1+0x1f8] ;  /* 0x0001f800016a7983 */ /* 0x0003680000300800 */
[----:B------:R-:W4:Y:S01]  /*28d0*/  LDL R205, [R1+0x118] ;  /* 0x0001180001cd7983 */ /* 0x000f220000100800 */
[----:B------:R-:W-:-:S04]  /*28e0*/  FADD.FTZ R204, R204, R208 ;  /* 0x000000d0cccc7221 */ /* 0x000fc80000010000 */
[----:B------:R-:W-:Y:S01]  /*28f0*/  FADD.FTZ R208, R204, R209 ;  /* 0x000000d1ccd07221 */ /* 0x000fe20000010000 */
[----:B0-----:R-:W-:Y:S01]  /*2900*/  FFMA.FTZ R209, R105, R209, R203 ;  /* 0x000000d169d17223 */ /* 0x001fe200000100cb */
[-C--:B------:R-:W-:Y:S01]  /*2910*/  FFMA.FTZ R20, R90, R235.reuse, R20 ;  /* 0x000000eb5a147223 */ /* 0x080fe20000010014 */
[----:B------:R-:W-:Y:S01]  /*2920*/  FADD.FTZ R60, R60, R235 ;  /* 0x000000eb3c3c7221 */ /* 0x000fe20000010000 */
[----:B------:R1:W5:Y:S01]  /*2930*/  LDL.LU R105, [R1+0x1f4] ;  /* 0x0001f40001697983 */ /* 0x0003620000300800 */
[----:B------:R-:W-:Y:S01]  /*2940*/  FFMA.FTZ R209, R104, R224, R209 ;  /* 0x000000e068d17223 */ /* 0x000fe200000100d1 */
[----:B------:R-:W-:Y:S02]  /*2950*/  FMUL.FTZ R235, R206, R235 ;  /* 0x000000ebceeb7220 */ /* 0x000fe40000410000 */
[----:B------:R-:W3:Y:S01]  /*2960*/  LDL R206, [R1+0x114] ;  /* 0x0001140001ce7983 */ /* 0x000ee20000100800 */
[----:B------:R-:W-:Y:S01]  /*2970*/  FFMA.FTZ R209, R103, R251, R209 ;  /* 0x000000fb67d17223 */ /* 0x000fe200000100d1 */
[----:B------:R-:W-:-:S02]  /*2980*/  FFMA.FTZ R13, R102, R236, R13 ;  /* 0x000000ec660d7223 */ /* 0x000fc4000001000d */
[----:B------:R1:W5:Y:S01]  /*2990*/  LDL.LU R104, [R1+0x1f0] ;  /* 0x0001f00001687983 */ /* 0x0003620000300800 */
[----:B------:R-:W-:Y:S01]  /*29a0*/  FFMA.FTZ R209, R102, R246, R209 ;  /* 0x000000f666d17223 */ /* 0x000fe200000100d1 */
[-C--:B------:R-:W-:Y:S02]  /*29b0*/  FFMA.FTZ R24, R83, R101.reuse, R24 ;  /* 0x0000006553187223 */ /* 0x080fe40000010018 */
[----:B------:R-:W2:Y:S04]  /*29c0*/  LDL R204, [R1+0x110] ;  /* 0x0001100001cc7983 */ /* 0x000ea80000100800 */
[----:B------:R1:W5:Y:S04]  /*29d0*/  LDL.LU R103, [R1+0x1ec] ;  /* 0x0001ec0001677983 */ /* 0x0003680000300800 */
[----:B------:R1:W5:Y:S01]  /*29e0*/  LDL.LU R102, [R1+0x1e8] ;  /* 0x0001e80001667983 */ /* 0x0003620000300800 */
[----:B----4-:R-:W-:-:S03]  /*29f0*/  FMUL.FTZ R231, R205, R101 ;  /* 0x00000065cde77220 */ /* 0x010fc60000410000 */
[----:B------:R1:W5:Y:S04]  /*2a00*/  LDL.LU R101, [R1+0x1e4] ;  /* 0x0001e40001657983 */ /* 0x0003680000300800 */
[----:B------:R-:W4:Y:S01]  /*2a10*/  LDL R205, [R1+0x10c] ;  /* 0x00010c0001cd7983 */ /* 0x000f220000100800 */
[----:B------:R-:W-:Y:S01]  /*2a20*/  FFMA.FTZ R209, R100, R245, R209 ;  /* 0x000000f564d17223 */ /* 0x000fe200000100d1 */
[----:B------:R-:W-:Y:S02]  /*2a30*/  HADD2.F32 R238, -RZ, R238.H1_H1 ;  /* 0x300000eeffee7230 */ /* 0x000fe40000004100 */
[-C--:B------:R-:W-:Y:S01]  /*2a40*/  FFMA.FTZ R25, R82, R99.reuse, R25 ;  /* 0x0000006352197223 */ /* 0x080fe20000010019 */
[----:B------:R1:W5:Y:S01]  /*2a50*/  LDL.LU R100, [R1+0x1e0] ;  /* 0x0001e00001647983 */ /* 0x0003620000300800 */
[----:B------:R-:W-:Y:S01]  /*2a60*/  FFMA.FTZ R209, R98, R244, R209 ;  /* 0x000000f462d17223 */ /* 0x000fe200000100d1 */
[----:B------:R-:W-:Y:S01]  /*2a70*/  FMUL.FTZ R242, R230, R238 ;  /* 0x000000eee6f27220 */ /* 0x000fe20000410000 */
[----:B---3--:R-:W-:-:S02]  /*2a80*/  FMUL.FTZ R230, R206, R99 ;  /* 0x00000063cee67220 */ /* 0x008fc40000410000 */
[----:B------:R-:W-:Y:S01]  /*2a90*/  FFMA.FTZ R209, R97, R243, R209 ;  /* 0x000000f361d17223 */ /* 0x000fe200000100d1 */
[----:B------:R1:W5:Y:S01]  /*2aa0*/  LDL.LU R99, [R1+0x1dc] ;  /* 0x0001dc0001637983 */ /* 0x0003620000300800 */
[----:B------:R-:W-:Y:S01]  /*2ab0*/  FFMA.FTZ R15, R98, R237, R15 ;  /* 0x000000ed620f7223 */ /* 0x000fe2000001000f */
[-C--:B------:R-:W-:Y:S02]  /*2ac0*/  FFMA.FTZ R26, R217, R96.reuse, R26 ;  /* 0x00000060d91a7223 */ /* 0x080fe4000001001a */
[----:B------:R-:W3:Y:S01]  /*2ad0*/  LDL R203, [R1+0x108] ;  /* 0x0001080001cb7983 */ /* 0x000ee20000100800 */
[----:B--2---:R-:W-:Y:S01]  /*2ae0*/  FMUL.FTZ R229, R204, R96 ;  /* 0x00000060cce57220 */ /* 0x004fe20000410000 */
[C---:B------:R-:W-:Y:S02]  /*2af0*/  FFMA.FTZ R209, R95.reuse, R242, R209 ;  /* 0x000000f25fd17223 */ /* 0x040fe400000100d1 */
[----:B------:R1:W5:Y:S01]  /*2b00*/  LDL.LU R98, [R1+0x1d8] ;  /* 0x0001d80001627983 */ /* 0x0003620000300800 */
[----:B------:R-:W-:-:S03]  /*2b10*/  FFMA.FTZ R17, R95, R238, R17 ;  /* 0x000000ee5f117223 */ /* 0x000fc60000010011 */
[----:B------:R1:W5:Y:S01]  /*2b20*/  LDL.LU R97, [R1+0x1d4] ;  /* 0x0001d40001617983 */ /* 0x0003620000300800 */
[----:B------:R-:W-:-:S03]  /*2b30*/  FFMA.FTZ R27, R79, R94, R27 ;  /* 0x0000005e4f1b7223 */ /* 0x000fc6000001001b */
[----:B------:R1:W5:Y:S01]  /*2b40*/  LDL.LU R96, [R1+0x1d0] ;  /* 0x0001d00001607983 */ /* 0x0003620000300800 */
[----:B------:R-:W-:-:S03]  /*2b50*/  FFMA.FTZ R209, R93, R241, R209 ;  /* 0x000000f15dd17223 */ /* 0x000fc600000100d1 */
[----:B------:R-:W2:Y:S04]  /*2b60*/  LDL R204, [R1+0x104] ;  /* 0x0001040001cc7983 */ /* 0x000ea80000100800 */
[----:B------:R1:W5:Y:S01]  /*2b70*/  LDL.LU R95, [R1+0x1cc] ;  /* 0x0001cc00015f7983 */ /* 0x0003620000300800 */
[----:B----4-:R-:W-:-:S03]  /*2b80*/  FMUL.FTZ R228, R205, R94 ;  /* 0x0000005ecde47220 */ /* 0x010fc60000410000 */
[----:B------:R1:W5:Y:S04]  /*2b90*/  LDL.LU R94, [R1+0x1c8] ;  /* 0x0001c800015e7983 */ /* 0x0003680000300800 */
[----:B------:R1:W5:Y:S04]  /*2ba0*/  LDL.LU R93, [R1+0x1c4] ;  /* 0x0001c400015d7983 */ /* 0x0003680000300800 */
[----:B------:R-:W4:Y:S01]  /*2bb0*/  LDL R205, [R1+0x100] ;  /* 0x0001000001cd7983 */ /* 0x000f220000100800 */
[----:B------:R-:W-:-:S05]  /*2bc0*/  HADD2.F32 R239, -RZ, R239.H1_H1 ;  /* 0x300000efffef7230 */ /* 0x000fca0000004100 */
[----:B------:R-:W-:Y:S01]  /*2bd0*/  FADD.FTZ R59, R59, R239 ;  /* 0x000000ef3b3b7221 */ /* 0x000fe20000010000 */
[-C--:B------:R-:W-:Y:S01]  /*2be0*/  FFMA.FTZ R19, R92, R239.reuse, R19 ;  /* 0x000000ef5c137223 */ /* 0x080fe20000010013 */
[----:B------:R-:W-:-:S04]  /*2bf0*/  FMUL.FTZ R239, R227, R239 ;  /* 0x000000efe3ef7220 */ /* 0x000fc80000410000 */
[----:B------:R-:W-:Y:S01]  /*2c00*/  FFMA.FTZ R209, R92, R239, R209 ;  /* 0x000000ef5cd17223 */ /* 0x000fe200000100d1 */
[----:B------:R-:W-:Y:S01]  /*2c10*/  FFMA.FTZ R28, R78, R91, R28 ;  /* 0x0000005b4e1c7223 */ /* 0x000fe2000001001c */
[----:B------:R1:W5:Y:S02]  /*2c20*/  LDL.LU R92, [R1+0x1c0] ;  /* 0x0001c000015c7983 */ /* 0x0003640000300800 */
[----:B------:R-:W-:Y:S01]  /*2c30*/  FFMA.FTZ R209, R90, R235, R209 ;  /* 0x000000eb5ad17223 */ /* 0x000fe200000100d1 */
[----:B---3--:R-:W-:Y:S01]  /*2c40*/  FMUL.FTZ R227, R203, R91 ;  /* 0x0000005bcbe37220 */ /* 0x008fe20000410000 */
[-C--:B------:R-:W-:Y:S01]  /*2c50*/  FFMA.FTZ R22, R87, R233.reuse, R22 ;  /* 0x000000e957167223 */ /* 0x080fe20000010016 */
[----:B------:R-:W-:Y:S01]  /*2c60*/  FADD.FTZ R62, R62, R233 ;  /* 0x000000e93e3e7221 */ /* 0x000fe20000010000 */
[----:B------:R1:W5:Y:S01]  /*2c70*/  LDL.LU R91, [R1+0x1bc] ;  /* 0x0001bc00015b7983 */ /* 0x0003620000300800 */
[----:B------:R-:W-:Y:S01]  /*2c80*/  FMUL.FTZ R233, R225, R233 ;  /* 0x000000e9e1e97220 */ /* 0x000fe20000410000 */
[----:B------:R-:W-:Y:S01]  /*2c90*/  FFMA.FTZ R209, R88, R234, R209 ;  /* 0x000000ea58d17223 */ /* 0x000fe200000100d1 */
[-C--:B------:R-:W-:Y:S01]  /*2ca0*/  FFMA.FTZ R29, R212, R89.reuse, R29 ;  /* 0x00000059d41d7223 */ /* 0x080fe2000001001d */
[----:B------:R-:W3:Y:S01]  /*2cb0*/  LDL R203, [R1+0xfc] ;  /* 0x0000fc0001cb7983 */ /* 0x000ee20000100800 */
[----:B--2---:R-:W-:-:S03]  /*2cc0*/  FMUL.FTZ R226, R204, R89 ;  /* 0x00000059cce27220 */ /* 0x004fc60000410000 */
[----:B------:R1:W5:Y:S01]  /*2cd0*/  LDL.LU R90, [R1+0x1b8] ;  /* 0x0001b800015a7983 */ /* 0x0003620000300800 */
[----:B------:R-:W-:-:S03]  /*2ce0*/  FFMA.FTZ R209, R87, R233, R209 ;  /* 0x000000e957d17223 */ /* 0x000fc600000100d1 */
[----:B------:R1:W5:Y:S01]  /*2cf0*/  LDL.LU R89, [R1+0x1b4] ;  /* 0x0001b40001597983 */ /* 0x0003620000300800 */
[-C--:B------:R-:W-:Y:S01]  /*2d00*/  FFMA.FTZ R30, R207, R86.reuse, R30 ;  /* 0x00000056cf1e7223 */ /* 0x080fe2000001001e */
[----:B------:R-:W-:Y:S02]  /*2d10*/  FADD.FTZ R70, R70, R86 ;  /* 0x0000005646467221 */ /* 0x000fe40000010000 */
[----:B------:R1:W5:Y:S04]  /*2d20*/  LDL.LU R88, [R1+0x1b0] ;  /* 0x0001b00001587983 */ /* 0x0003680000300800 */
[----:B------:R-:W2:Y:S04]  /*2d30*/  LDL R204, [R1+0xf8] ;  /* 0x0000f80001cc7983 */ /* 0x000ea80000100800 */
[----:B------:R1:W5:Y:S01]  /*2d40*/  LDL.LU R87, [R1+0x1ac] ;  /* 0x0001ac0001577983 */ /* 0x0003620000300800 */
[----:B----4-:R-:W-:-:S03]  /*2d50*/  FMUL.FTZ R225, R205, R86 ;  /* 0x00000056cde17220 */ /* 0x010fc60000410000 */
[----:B------:R1:W5:Y:S04]  /*2d60*/  LDL.LU R86, [R1+0x1a8] ;  /* 0x0001a80001567983 */ /* 0x0003680000300800 */
[----:B------:R-:W4:Y:S01]  /*2d70*/  LDL R205, [R1+0xf4] ;  /* 0x0000f40001cd7983 */ /* 0x000f220000100800 */
[----:B------:R-:W-:-:S04]  /*2d80*/  FMUL.FTZ R232, R221, R240 ;  /* 0x000000f0dde87220 */ /* 0x000fc80000410000 */
[----:B------:R-:W-:-:S04]  /*2d90*/  FFMA.FTZ R209, R85, R232, R209 ;  /* 0x000000e855d17223 */ /* 0x000fc800000100d1 */
[----:B------:R-:W-:Y:S01]  /*2da0*/  FFMA.FTZ R209, R83, R231, R209 ;  /* 0x000000e753d17223 */ /* 0x000fe200000100d1 */
[----:B------:R-:W-:Y:S01]  /*2db0*/  FFMA.FTZ R23, R85, R240, R23 ;  /* 0x000000f055177223 */ /* 0x000fe20000010017 */
[----:B------:R-:W-:Y:S01]  /*2dc0*/  FADD.FTZ R208, R208, R224 ;  /* 0x000000e0d0d07221 */ /* 0x000fe20000010000 */
[----:B------:R-:W-:Y:S01]  /*2dd0*/  FFMA.FTZ R31, R223, R84, R31 ;  /* 0x00000054df1f7223 */ /* 0x000fe2000001001f */
[----:B------:R-:W-:Y:S01]  /*2de0*/  FFMA.FTZ R209, R82, R230, R209 ;  /* 0x000000e652d17223 */ /* 0x000fe200000100d1 */
[----:B------:R1:W5:Y:S01]  /*2df0*/  LDL.LU R85, [R1+0x1a4] ;  /* 0x0001a40001557983 */ /* 0x0003620000300800 */
[----:B------:R-:W-:Y:S01]  /*2e00*/  FADD.FTZ R71, R71, R84 ;  /* 0x0000005447477221 */ /* 0x000fe20000010000 */
[----:B---3--:R-:W-:Y:S02]  /*2e10*/  FMUL.FTZ R224, R203, R84 ;  /* 0x00000054cbe07220 */ /* 0x008fe40000410000 */
[----:B------:R1:W5:Y:S01]  /*2e20*/  LDL.LU R84, [R1+0x1a0] ;  /* 0x0001a00001547983 */ /* 0x0003620000300800 */
[----:B------:R-:W-:Y:S01]  /*2e30*/  FFMA.FTZ R209, R217, R229, R209 ;  /* 0x000000e5d9d17223 */ /* 0x000fe200000100d1 */
[----:B------:R-:W-:-:S02]  /*2e40*/  FADD.FTZ R120, R120, R81 ;  /* 0x0000005178787221 */ /* 0x000fc40000010000 */
[----:B------:R1:W5:Y:S01]  /*2e50*/  LDL.LU R83, [R1+0x19c] ;  /* 0x00019c0001537983 */ /* 0x0003620000300800 */
[----:B------:R-:W-:-:S03]  /*2e60*/  FFMA.FTZ R32, R210, R81, R32 ;  /* 0x00000051d2207223 */ /* 0x000fc60000010020 */
[----:B------:R-:W3:Y:S01]  /*2e70*/  LDL R203, [R1+0xf0] ;  /* 0x0000f00001cb7983 */ /* 0x000ee20000100800 */
[----:B------:R-:W-:Y:S01]  /*2e80*/  FADD.FTZ R121, R121, R80 ;  /* 0x0000005079797221 */ /* 0x000fe20000010000 */
[----:B------:R-:W-:Y:S02]  /*2e90*/  FFMA.FTZ R33, R215, R80, R33 ;  /* 0x00000050d7217223 */ /* 0x000fe40000010021 */
[----:B------:R1:W5:Y:S01]  /*2ea0*/  LDL.LU R82, [R1+0x198] ;  /* 0x0001980001527983 */ /* 0x0003620000300800 */
[----:B--2---:R-:W-:-:S03]  /*2eb0*/  FMUL.FTZ R221, R204, R81 ;  /* 0x00000051ccdd7220 */ /* 0x004fc60000410000 */
[----:B------:R1:W5:Y:S01]  /*2ec0*/  LDL.LU R81, [R1+0x194] ;  /* 0x0001940001517983 */ /* 0x0003620000300800 */
[----:B------:R-:W-:-:S03]  /*2ed0*/  FFMA.FTZ R209, R79, R228, R209 ;  /* 0x000000e44fd17223 */ /* 0x000fc600000100d1 */
[----:B------:R-:W2:Y:S01]  /*2ee0*/  LDL R204, [R1+0xec] ;  /* 0x0000ec0001cc7983 */ /* 0x000ea20000100800 */
[----:B----4-:R-:W-:-:S03]  /*2ef0*/  FMUL.FTZ R217, R205, R80 ;  /* 0x00000050cdd97220 */ /* 0x010fc60000410000 */
[----:B------:R1:W5:Y:S04]  /*2f00*/  LDL.LU R80, [R1+0x190] ;  /* 0x0001900001507983 */ /* 0x0003680000300800 */
[----:B------:R1:W5:Y:S04]  /*2f10*/  LDL.LU R79, [R1+0x18c] ;  /* 0x00018c00014f7983 */ /* 0x0003680000300800 */
[----:B------:R-:W4:Y:S01]  /*2f20*/  LDL R205, [R1+0xe8] ;  /* 0x0000e80001cd7983 */ /* 0x000f220000100800 */
[----:B------:R-:W-:Y:S01]  /*2f30*/  FFMA.FTZ R209, R78, R227, R209 ;  /* 0x000000e34ed17223 */ /* 0x000fe200000100d1 */
[----:B------:R-:W-:-:S02]  /*2f40*/  HADD2.F32 R76, -RZ, R248.H0_H0 ;  /* 0x200000f8ff4c7230 */ /* 0x000fc40000004100 */
[----:B------:R-:W-:Y:S01]  /*2f50*/  FADD.FTZ R122, R122, R77 ;  /* 0x0000004d7a7a7221 */ /* 0x000fe20000010000 */
[----:B------:R-:W-:Y:S01]  /*2f60*/  FFMA.FTZ R34, R214, R77, R34 ;  /* 0x0000004dd6227223 */ /* 0x000fe20000010022 */
[----:B------:R-:W-:Y:S01]  /*2f70*/  FFMA.FTZ R209, R212, R226, R209 ;  /* 0x000000e2d4d17223 */ /* 0x000fe200000100d1 */
[----:B------:R1:W5:Y:S03]  /*2f80*/  LDL.LU R78, [R1+0x188] ;  /* 0x00018800014e7983 */ /* 0x0003660000300800 */
[----:B------:R-:W-:Y:S01]  /*2f90*/  FFMA.FTZ R209, R207, R225, R209 ;  /* 0x000000e1cfd17223 */ /* 0x000fe200000100d1 */
[----:B------:R-:W-:-:S03]  /*2fa0*/  FFMA.FTZ R36, R220, R76, R36 ;  /* 0x0000004cdc247223 */ /* 0x000fc60000010024 */
[----:B------:R-:W-:Y:S01]  /*2fb0*/  FFMA.FTZ R209, R223, R224, R209 ;  /* 0x000000e0dfd17223 */ /* 0x000fe200000100d1 */
[----:B---3--:R-:W-:Y:S02]  /*2fc0*/  FMUL.FTZ R203, R203, R77 ;  /* 0x0000004dcbcb7220 */ /* 0x008fe40000410000 */
[----:B------:R1:W5:Y:S01]  /*2fd0*/  LDL.LU R77, [R1+0x184] ;  /* 0x00018400014d7983 */ /* 0x0003620000300800 */
[----:B------:R-:W-:-:S03]  /*2fe0*/  FADD.FTZ R116, R116, R76 ;  /* 0x0000004c74747221 */ /* 0x000fc60000010000 */
[----:B------:R-:W3:Y:S01]  /*2ff0*/  LDL R206, [R1+0xe4] ;  /* 0x0000e40001ce7983 */ /* 0x000ee20000100800 */
[----:B------:R-:W-:-:S03]  /*3000*/  FFMA.FTZ R209, R210, R221, R209 ;  /* 0x000000ddd2d17223 */ /* 0x000fc600000100d1 */
[----:B------:R-:W3:Y:S01]  /*3010*/  LDL R207, [R1+0xe0] ;  /* 0x0000e00001cf7983 */ /* 0x000ee20000100800 */
[----:B----4-:R-:W-:-:S03]  /*3020*/  FMUL.FTZ R205, R205, R76 ;  /* 0x0000004ccdcd7220 */ /* 0x010fc60000410000 */
[----:B------:R1:W5:Y:S04]  /*3030*/  LDL.LU R76, [R1+0x180] ;  /* 0x00018000014c7983 */ /* 0x0003680000300800 */
[----:B------:R-:W4:Y:S01]  /*3040*/  LDL R210, [R1+0xd8] ;  /* 0x0000d80001d27983 */ /* 0x000f220000100800 */
[----:B------:R-:W-:Y:S02]  /*3050*/  HADD2.F32 R247, -RZ, R247.H1_H1 ;  /* 0x300000f7fff77230 */ /* 0x000fe40000004100 */
[----:B------:R-:W-:Y:S01]  /*3060*/  FFMA.FTZ R209, R215, R217, R209 ;  /* 0x000000d9d7d17223 */ /* 0x000fe200000100d1 */
[----:B------:R-:W-:Y:S01]  /*3070*/  HADD2.F32 R248, -RZ, R248.H1_H1 ;  /* 0x300000f8fff87230 */ /* 0x000fe20000004100 */
[----:B------:R-:W4:Y:S01]  /*3080*/  LDL R212, [R1+0xdc] ;  /* 0x0000dc0001d47983 */ /* 0x000f220000100800 */
[----:B--2---:R-:W-:Y:S01]  /*3090*/  FMUL.FTZ R204, R204, R247 ;  /* 0x000000f7cccc7220 */ /* 0x004fe20000410000 */
[----:B------:R-:W-:Y:S01]  /*30a0*/  FFMA.FTZ R209, R214, R203, R209 ;  /* 0x000000cbd6d17223 */ /* 0x000fe200000100d1 */
[----:B------:R-:W-:-:S03]  /*30b0*/  HADD2.F32 R75, -RZ, R249.H0_H0 ;  /* 0x200000f9ff4b7230 */ /* 0x000fc60000004100 */
[----:B------:R-:W-:Y:S01]  /*30c0*/  FFMA.FTZ R209, R222, R204, R209 ;  /* 0x000000ccded17223 */ /* 0x000fe200000100d1 */
[----:B------:R-:W-:-:S03]  /*30d0*/  HADD2.F32 R74, -RZ, R250.H0_H0 ;  /* 0x200000faff4a7230 */ /* 0x000fc60000004100 */
[----:B------:R-:W-:Y:S01]  /*30e0*/  FFMA.FTZ R209, R220, R205, R209 ;  /* 0x000000cddcd17223 */ /* 0x000fe200000100d1 */
[-C--:B---3--:R-:W-:Y:S01]  /*30f0*/  FMUL.FTZ R206, R206, R248.reuse ;  /* 0x000000f8cece7220 */ /* 0x088fe20000410000 */
[-C--:B------:R-:W-:Y:S01]  /*3100*/  FFMA.FTZ R38, R219, R75.reuse, R38 ;  /* 0x0000004bdb267223 */ /* 0x080fe20000010026 */
[----:B------:R-:W-:Y:S01]  /*3110*/  FADD.FTZ R118, R118, R75 ;  /* 0x0000004b76767221 */ /* 0x000fe20000010000 */
[----:B------:R-:W-:Y:S01]  /*3120*/  FFMA.FTZ R37, R213, R248, R37 ;  /* 0x000000f8d5257223 */ /* 0x000fe20000010025 */
[----:B------:R-:W-:Y:S01]  /*3130*/  FMUL.FTZ R207, R207, R75 ;  /* 0x0000004bcfcf7220 */ /* 0x000fe20000410000 */
[----:B------:R-:W-:Y:S01]  /*3140*/  FFMA.FTZ R209, R213, R206, R209 ;  /* 0x000000ced5d17223 */ /* 0x000fe200000100d1 */
[----:B------:R1:W5:Y:S01]  /*3150*/  LDL.LU R75, [R1+0x17c] ;  /* 0x00017c00014b7983 */ /* 0x0003620000300800 */
[----:B------:R-:W-:Y:S01]  /*3160*/  FADD.FTZ R112, R112, R74 ;  /* 0x0000004a70707221 */ /* 0x000fe20000010000 */
[-C--:B------:R-:W-:Y:S02]  /*3170*/  FFMA.FTZ R40, R216, R74.reuse, R40 ;  /* 0x0000004ad8287223 */ /* 0x080fe40000010028 */
[----:B------:R-:W2:Y:S04]  /*3180*/  LDL R214, [R1+0xd4] ;  /* 0x0000d40001d67983 */ /* 0x000ea80000100800 */
[----:B------:R-:W3:Y:S01]  /*3190*/  LDL R215, [R1+0xd0] ;  /* 0x0000d00001d77983 */ /* 0x000ee20000100800 */
[----:B----4-:R-:W-:-:S03]  /*31a0*/  FMUL.FTZ R213, R210, R74 ;  /* 0x0000004ad2d57220 */ /* 0x010fc60000410000 */
[----:B------:R1:W5:Y:S04]  /*31b0*/  LDL.LU R74, [R1+0x178] ;  /* 0x00017800014a7983 */ /* 0x0003680000300800 */
[----:B------:R-:W4:Y:S01]  /*31c0*/  LDL R210, [R1+0xcc] ;  /* 0x0000cc0001d27983 */ /* 0x000f220000100800 */
[----:B------:R-:W-:Y:S02]  /*31d0*/  HADD2.F32 R249, -RZ, R249.H1_H1 ;  /* 0x300000f9fff97230 */ /* 0x000fe40000004100 */
[----:B------:R-:W-:-:S03]  /*31e0*/  FFMA.FTZ R209, R219, R207, R209 ;  /* 0x000000cfdbd17223 */ /* 0x000fc600000100d1 */
[----:B------:R-:W-:Y:S01]  /*31f0*/  FMUL.FTZ R212, R212, R249 ;  /* 0x000000f9d4d47220 */ /* 0x000fe20000410000 */
[C---:B------:R-:W-:Y:S01]  /*3200*/  FMUL.FTZ R202, R3.reuse, R202 ;  /* 0x000000ca03ca7220 */ /* 0x040fe20000410000 */
[----:B------:R-:W-:Y:S02]  /*3210*/  FMUL.FTZ R201, R3, R201 ;  /* 0x000000c903c97220 */ /* 0x000fe40000410000 */
[----:B------:R-:W-:Y:S01]  /*3220*/  FFMA.FTZ R209, R218, R212, R209 ;  /* 0x000000d4dad17223 */ /* 0x000fe200000100d1 */
[----:B------:R-:W-:Y:S01]  /*3230*/  FADD.FTZ R114, R114, R73 ;  /* 0x0000004972727221 */ /* 0x000fe20000010000 */
[----:B------:R-:W-:Y:S01]  /*3240*/  FFMA.FTZ R42, R202, R73, R42 ;  /* 0x00000049ca2a7223 */ /* 0x000fe2000001002a */
[----:B------:R-:W-:Y:S01]  /*3250*/  FADD.FTZ R115, R115, R72 ;  /* 0x0000004873737221 */ /* 0x000fe20000010000 */
[----:B------:R-:W-:Y:S01]  /*3260*/  FFMA.FTZ R209, R216, R213, R209 ;  /* 0x000000d5d8d17223 */ /* 0x000fe200000100d1 */
[----:B------:R-:W-:Y:S01]  /*3270*/  FFMA.FTZ R43, R201, R72, R43 ;  /* 0x00000048c92b7223 */ /* 0x000fe2000001002b */
[----:B---3--:R-:W-:-:S02]  /*3280*/  FMUL.FTZ R215, R215, R73 ;  /* 0x00000049d7d77220 */ /* 0x008fc40000410000 */
[----:B------:R1:W5:Y:S01]  /*3290*/  LDL.LU R73, [R1+0x174] ;  /* 0x0001740001497983 */ /* 0x0003620000300800 */
        /* <DEDUP_REMOVED lines=13> */
[----:B----4-:R-:W-:Y:S02]  /*3370*/  FMUL.FTZ R216, R210, R72 ;  /* 0x00000048d2d87220 */ /* 0x010fe40000410000 */
        /* <DEDUP_REMOVED lines=14> */
[----:B------:R-:W-:-:S03]  /*3460*/  HADD2.F32 R250, -RZ, R250.H1_H1 ;  /* 0x300000fafffa7230 */ /* 0x000fc60000004100 */
[----:B------:R-:W-:-:S04]  /*3470*/  FADD.FTZ R208, R208, R207 ;  /* 0x000000cfd0d07221 */ /* 0x000fc80000010000 */
[----:B------:R-:W-:Y:S01]  /*3480*/  FADD.FTZ R208, R208, R212 ;  /* 0x000000d4d0d07221 */ /* 0x000fe20000010000 */
[----:B--2---:R-:W-:-:S03]  /*3490*/  FMUL.FTZ R214, R214, R250 ;  /* 0x000000fad6d67220 */ /* 0x004fc60000410000 */
[----:B------:R-:W-:Y:S01]  /*34a0*/  FADD.FTZ R208, R208, R213 ;  /* 0x000000d5d0d07221 */ /* 0x000fe20000010000 */
[----:B------:R-:W-:-:S03]  /*34b0*/  FFMA.FTZ R209, R211, R214, R209 ;  /* 0x000000d6d3d17223 */ /* 0x000fc600000100d1 */
[----:B------:R-:W-:Y:S01]  /*34c0*/  FADD.FTZ R208, R208, R214 ;  /* 0x000000d6d0d07221 */ /* 0x000fe20000010000 */
[----:B------:R-:W-:-:S03]  /*34d0*/  FFMA.FTZ R209, R202, R215, R209 ;  /* 0x000000d7cad17223 */ /* 0x000fc600000100d1 */
[----:B------:R-:W-:Y:S01]  /*34e0*/  FADD.FTZ R208, R208, R215 ;  /* 0x000000d7d0d07221 */ /* 0x000fe20000010000 */
[----:B------:R-:W-:Y:S01]  /*34f0*/  FADD.FTZ R53, R53, R236 ;  /* 0x000000ec35357221 */ /* 0x000fe20000010000 */
[----:B------:R-:W-:Y:S01]  /*3500*/  FADD.FTZ R55, R55, R237 ;  /* 0x000000ed37377221 */ /* 0x000fe20000010000 */
[----:B------:R-:W-:Y:S01]  /*3510*/  FADD.FTZ R57, R57, R238 ;  /* 0x000000ee39397221 */ /* 0x000fe20000010000 */
[----:B------:R-:W-:Y:S01]  /*3520*/  FADD.FTZ R63, R63, R240 ;  /* 0x000000f03f3f7221 */ /* 0x000fe20000010000 */
        /* <DEDUP_REMOVED lines=8> */
[----:B-1----:R-:W-:-:S07]  /*35b0*/  FFMA.FTZ R209, R201, R216, R209 ;  /* 0x000000d8c9d17223 */ /* 0x002fce00000100d1 */
.L_x_10862:
[----:B------:R-:W-:Y:S05]  /*35c0*/  BSYNC B1 ;  /* 0x0000000000017941 */ /* 0x000fea0003800000 */
.L_x_10860:
        /* <DEDUP_REMOVED lines=20> */
.L_x_10956:
[----:B------:R-:W2:Y:S01]  /*3710*/  LDL.LU R209, [R1+0x38] ;  /* 0x0000380001d17983 */ /* 0x000ea20000300800 */
[----:B------:R-:W3:Y:S01]  /*3720*/  LDC R208, c[0x0][0x218] ;  /* 0x00008600ffd07b82 */ /* 0x000ee20000000800 */
[----:B------:R-:W4:Y:S07]  /*3730*/  S2R R223, SR_TID.X ;  /* 0x0000000000df7919 */ /* 0x000f2e0000002100 */
[----:B------:R-:W2:Y:S01]  /*3740*/  LDC.U8 R249, c[0x0][0x2a0] ;  /* 0x0000a800fff97b82 */ /* 0x000ea20000000000 */
[----:B----4-:R-:W-:-:S02]  /*3750*/  LOP3.LUT R223, R223, 0x1f, RZ, 0xc0, !PT ;  /* 0x0000001fdfdf7812 */ /* 0x010fc400078ec0ff */
[----:B------:R-:W-:Y:S01]  /*3760*/  @!P5 ISETP.NE.U32.AND P3, PT, R2, RZ, PT ;  /* 0x000000ff0200d20c */ /* 0x000fe20003f65070 */
[----:B------:R-:W-:Y:S01]  /*3770*/  FADD.FTZ R211, R220, R211 ;  /* 0x000000d3dcd37221 */ /* 0x000fe20000010000 */
[----:B0-----:R-:W-:Y:S01]  /*3780*/  FADD.FTZ R210, R219, R210 ;  /* 0x000000d2dbd27221 */ /* 0x001fe20000010000 */
[----:B------:R-:W-:Y:S01]  /*3790*/  BSSY B1, `(.L_x_10864) ;  /* 0x0000021000017945 */ /* 0x000fe20003800000 */
[----:B------:R-:W-:Y:S01]  /*37a0*/  @!P5 ISETP.NE.AND.EX P3, PT, R0, RZ, PT, P3 ;  /* 0x000000ff0000d20c */ /* 0x000fe20003f65330 */
[----:B-1----:R-:W-:Y:S01]  /*37b0*/  FMUL.FTZ R219, R211, UR8 ;  /* 0x00000008d3db7c20 */ /* 0x002fe20008410000 */
[----:B------:R-:W-:Y:S01]  /*37c0*/  @!P5 ISETP.NE.U32.AND P2, PT, R2, RZ, PT ;  /* 0x000000ff0200d20c */ /* 0x000fe20003f45070 */
[----:B------:R-:W-:Y:S01]  /*37d0*/  FMUL.FTZ R220, R210, UR8 ;  /* 0x00000008d2dc7c20 */ /* 0x000fe20008410000 */
[----:B-----5:R-:W-:Y:S02]  /*37e0*/  @!P5 FSEL R236, R144, RZ, P3 ;  /* 0x000000ff90ecd208 */ /* 0x020fe40001800000 */
[----:B--2---:R-:W-:-:S13]  /*37f0*/  ISETP.GE.AND P4, PT, R209, 0x1, PT ;  /* 0x00000001d100780c */ /* 0x004fda0003f86270 */
[----:B------:R-:W-:Y:S01]  /*3800*/  @P4 IADD3 R218, R209, -0x1, RZ ;  /* 0xffffffffd1da4810 */ /* 0x000fe20007ffe0ff */
[----:B------:R-:W0:Y:S04]  /*3810*/  @P4 LDC R247, c[0x0][0x29c] ;  /* 0x0000a700fff74b82 */ /* 0x000e280000000800 */
[----:B---3--:R-:W-:-:S04]  /*3820*/  @P4 IMAD R218, R218, R208, RZ ;  /* 0x000000d0dada4224 */ /* 0x008fc800078e02ff */
[----:B------:R-:W1:Y:S01]  /*3830*/  @P4 LDC.64 R208, c[0x0][0x220] ;  /* 0x00008800ffd04b82 */ /* 0x000e620000000a00 */
[----:B------:R-:W-:-:S04]  /*3840*/  @P4 SHF.R.S32.HI R222, RZ, 0x1f, R218 ;  /* 0x0000001fffde4819 */ /* 0x000fc800000114da */
[----:B------:R-:W-:Y:S01]  /*3850*/  @P4 LEA.HI R222, R222, R218, RZ, 0x3 ;  /* 0x000000dadede4211 */ /* 0x000fe200078f18ff */
[----:B------:R-:W-:-:S06]  /*3860*/  HFMA2.MMA R218, -RZ, RZ, 0, 0 ;  /* 0x00000000ffda7435 */ /* 0x000fcc00000001ff */
[----:B------:R-:W-:-:S05]  /*3870*/  @P4 LEA.HI.SX32 R218, R222, R223, 0x1d ;  /* 0x000000dfdeda4211 */ /* 0x000fca00078feaff */
[----:B-1----:R-:W-:-:S05]  /*3880*/  @P4 IMAD.WIDE.U32 R208, R218, 0x10, R208 ;  /* 0x00000010dad04825 */ /* 0x002fca00078e00d0 */
[----:B------:R1:W5:Y:S02]  /*3890*/  @P4 LDG.E.128 R184, desc[UR4][R208.64] ;  /* 0x00000004d0b84981 */ /* 0x000364000c1e1d00 */
[----:B-1----:R-:W1:Y:S02]  /*38a0*/  LDC.64 R208, c[0x0][0x308] ;  /* 0x0000c200ffd07b82 */ /* 0x002e640000000a00 */
[C---:B-1----:R-:W-:Y:S02]  /*38b0*/  ISETP.NE.U32.AND P1, PT, R208.reuse, RZ, PT ;  /* 0x000000ffd000720c */ /* 0x042fe40003f25070 */
[----:B------:R-:W-:Y:S02]  /*38c0*/  ISETP.NE.U32.AND P0, PT, R208, RZ, PT ;  /* 0x000000ffd000720c */ /* 0x000fe40003f05070 */
[C---:B------:R-:W-:Y:S02]  /*38d0*/  ISETP.NE.AND.EX P1, PT, R209.reuse, RZ, PT, P1 ;  /* 0x000000ffd100720c */ /* 0x040fe40003f25310 */
[----:B------:R-:W-:-:S11]  /*38e0*/  ISETP.NE.AND.EX P0, PT, R209, RZ, PT, P0 ;  /* 0x000000ffd100720c */ /* 0x000fd60003f05300 */
[----:B------:R-:W1:Y:S01]  /*38f0*/  @P1 LDC.64 R222, c[0x0][0x308] ;  /* 0x0000c200ffde1b82 */ /* 0x000e620000000a00 */
[----:B0-----:R-:W-:Y:S05]  /*3900*/  @!P5 BRA `(.L_x_10865) ;  /* 0x000000000024d947 */ /* 0x001fea0003800000 */
        /* <DEDUP_REMOVED lines=9> */
.L_x_10865:
[----:B------:R-:W-:Y:S05]  /*39a0*/  BSYNC B1 ;  /* 0x0000000000017941 */ /* 0x000fea0003800000 */
.L_x_10864:
[----:B------:R-:W-:Y:S01]  /*39b0*/  @!P5 ISETP.NE.AND.EX P2, PT, R0, RZ, PT, P2 ;  /* 0x000000ff0000d20c */ /* 0x000fe20003f45320 */
[----:B------:R-:W-:Y:S01]  /*39c0*/  BSSY B1, `(.L_x_10866) ;  /* 0x000000e000017945 */ /* 0x000fe20003800000 */
[----:B------:R-:W-:Y:S02]  /*39d0*/  @!P5 ISETP.NE.U32.AND P3, PT, R2, RZ, PT ;  /* 0x000000ff0200d20c */ /* 0x000fe40003f65070 */
[----:B------:R-:W-:Y:S01]  /*39e0*/  @!P5 FSEL R237, R145, RZ, P2 ;  /* 0x000000ff91edd208 */ /* 0x000fe20001000000 */
[----:B------:R-:W-:Y:S10]  /*39f0*/  @!P5 BRA `(.L_x_10867) ;  /* 0x000000000028d947 */ /* 0x000ff40003800000 */
        /* <DEDUP_REMOVED lines=10> */
.L_x_10867:
[----:B------:R-:W-:Y:S05]  /*3aa0*/  BSYNC B1 ;  /* 0x0000000000017941 */ /* 0x000fea0003800000 */
.L_x_10866:
[----:B------:R-:W-:Y:S01]  /*3ab0*/  @!P5 ISETP.NE.U32.AND P2, PT, R2, RZ, PT ;  /* 0x000000ff0200d20c */ /* 0x000fe20003f45070 */
[----:B------:R-:W-:Y:S01]  /*3ac0*/  BSSY B1, `(.L_x_10868) ;  /* 0x0000010000017945 */ /* 0x000fe20003800000 */
[----:B------:R-:W-:Y:S01]  /*3ad0*/  @!P5 ISETP.NE.AND.EX P3, PT, R0, RZ, PT, P3 ;  /* 0x000000ff0000d20c */ /* 0x000fe20003f65330 */
[----:B-1----:R-:W-:Y:S01]  /*3ae0*/  @P1 IMAD.WIDE.U32 R222, R252, 0x20, R222 ;  /* 0x00000020fcde1825 */ /* 0x002fe200078e00de */
        /* <DEDUP_REMOVED lines=13> */
.L_x_10869:
[----:B------:R-:W-:Y:S05]  /*3bc0*/  BSYNC B1 ;  /* 0x0000000000017941 */ /* 0x000fea0003800000 */
.L_x_10868:
        /* <DEDUP_REMOVED lines=13> */
.L_x_10871:
[----:B------:R-:W-:Y:S05]  /*3ca0*/  BSYNC B1 ;  /* 0x0000000000017941 */ /* 0x000fea0003800000 */
.L_x_10870:
[C---:B------:R-:W-:Y:S01]  /*3cb0*/  SEL R208, R236.reuse, R188, P0 ;  /* 0x000000bcecd07207 */ /* 0x040fe20000000000 */
[----:B------:R-:W0:Y:S01]  /*3cc0*/  @P4 LDC R248, c[0x0][0x29c] ;  /* 0x0000a700fff84b82 */ /* 0x000e220000000800 */
[C---:B------:R-:W-:Y:S01]  /*3cd0*/  SEL R209, R237.reuse, R189, P0 ;  /* 0x000000bdedd17207 */ /* 0x040fe20000000000 */
[----:B------:R-:W-:Y:S01]  /*3ce0*/  @P4 FMUL.FTZ R247, R236, R247 ;  /* 0x000000f7ecf74220 */ /* 0x000fe20000410000 */
[----:B------:R-:W-:Y:S01]  /*3cf0*/  SEL R210, R238, R190, P0 ;  /* 0x000000beeed27207 */ /* 0x000fe20000000000 */
[----:B------:R-:W-:Y:S01]  /*3d00*/  BSSY B1, `(.L_x_10872) ;  /* 0x000002d000017945 */ /* 0x000fe20003800000 */
[----:B------:R-:W-:Y:S02]  /*3d10*/  SEL R211, R240, R191, P0 ;  /* 0x000000bff0d37207 */ /* 0x000fe40000000000 */
[C---:B------:R-:W-:Y:S01]  /*3d20*/  @!P5 ISETP.NE.U32.AND P3, PT, R2.reuse, RZ, PT ;  /* 0x000000ff0200d20c */ /* 0x040fe20003f65070 */
[----:B------:R-:W1:Y:S01]  /*3d30*/  @P4 LDC R236, c[0x0][0x29c] ;  /* 0x0000a700ffec4b82 */ /* 0x000e620000000800 */
[----:B------:R-:W-:Y:S01]  /*3d40*/  @!P5 ISETP.NE.U32.AND P2, PT, R2, RZ, PT ;  /* 0x000000ff0200d20c */ /* 0x000fe20003f45070 */
[----:B------:R2:W-:Y:S01]  /*3d50*/  @P1 STG.E.128 desc[UR4][R222.64], R208 ;  /* 0x000000d0de001986 */ /* 0x0005e2000c101d04 */
[----:B------:R-:W-:Y:S01]  /*3d60*/  @!P5 ISETP.NE.AND.EX P3, PT, R0, RZ, PT, P3 ;  /* 0x000000ff0000d20c */ /* 0x000fe20003f65330 */
[----:B0-----:R-:W-:-:S04]  /*3d70*/  @P4 FMUL.FTZ R237, R237, R248 ;  /* 0x000000f8eded4220 */ /* 0x001fc80000410000 */
[----:B--2---:R-:W0:Y:S01]  /*3d80*/  @P4 LDC R210, c[0x0][0x29c] ;  /* 0x0000a700ffd24b82 */ /* 0x004e220000000800 */
[----:B-----5:R-:W-:Y:S02]  /*3d90*/  @P4 HADD2.F32 R208, -RZ, R184.H0_H0 ;  /* 0x200000b8ffd04230 */ /* 0x020fe40000004100 */
[----:B------:R-:W-:Y:S02]  /*3da0*/  @P4 HADD2.F32 R209, -RZ, R140.H0_H0 ;  /* 0x2000008cffd14230 */ /* 0x000fe40000004100 */
[----:B-1----:R-:W-:Y:S01]  /*3db0*/  @P4 FMUL.FTZ R236, R238, R236 ;  /* 0x000000eceeec4220 */ /* 0x002fe20000410000 */
[----:B------:R-:W-:Y:S02]  /*3dc0*/  @P4 HADD2.F32 R211, -RZ, R184.H1_H1 ;  /* 0x300000b8ffd34230 */ /* 0x000fe40000004100 */
[C---:B------:R-:W-:Y:S01]  /*3dd0*/  @P4 FFMA.FTZ R108, R247.reuse, R208, R108 ;  /* 0x000000d0f76c4223 */ /* 0x040fe2000001006c */
[----:B------:R-:W-:Y:S02]  /*3de0*/  @P4 HADD2.F32 R208, -RZ, R140.H1_H1 ;  /* 0x3000008cffd04230 */ /* 0x000fe40000004100 */
[----:B------:R-:W-:-:S02]  /*3df0*/  @P4 FMUL.FTZ R209, R247, R209 ;  /* 0x000000d1f7d14220 */ /* 0x000fc40000410000 */
[----:B------:R-:W1:Y:S01]  /*3e00*/  @P4 LDC R247, c[0x0][0x29c] ;  /* 0x0000a700fff74b82 */ /* 0x000e620000000800 */
[C---:B------:R-:W-:Y:S01]  /*3e10*/  @P4 FFMA.FTZ R109, R237.reuse, R211, R109 ;  /* 0x000000d3ed6d4223 */ /* 0x040fe2000001006d */
[----:B------:R-:W-:Y:S01]  /*3e20*/  @P4 FMUL.FTZ R208, R237, R208 ;  /* 0x000000d0edd04220 */ /* 0x000fe20000410000 */
[----:B------:R-:W-:Y:S01]  /*3e30*/  @P4 HADD2.F32 R211, -RZ, R185.H0_H0 ;  /* 0x200000b9ffd34230 */ /* 0x000fe20000004100 */
[----:B------:R-:W-:Y:S01]  /*3e40*/  @P4 F2FP.F16.F32.PACK_AB R209, RZ, R209 ;  /* 0x000000d1ffd1423e */ /* 0x000fe200000000ff */
[----:B------:R-:W-:Y:S02]  /*3e50*/  @P4 HADD2.F32 R237, -RZ, R141.H0_H0 ;  /* 0x2000008dffed4230 */ /* 0x000fe40000004100 */
[----:B------:R-:W-:Y:S01]  /*3e60*/  @P4 F2FP.F16.F32.PACK_AB R208, RZ, R208 ;  /* 0x000000d0ffd0423e */ /* 0x000fe200000000ff */
[C---:B------:R-:W-:Y:S01]  /*3e70*/  @P4 FFMA.FTZ R110, R236.reuse, R211, R110 ;  /* 0x000000d3ec6e4223 */ /* 0x040fe2000001006e */
[----:B------:R-:W-:Y:S02]  /*3e80*/  @P4 HADD2.F32 R211, -RZ, R185.H1_H1 ;  /* 0x300000b9ffd34230 */ /* 0x000fe40000004100 */
[----:B------:R-:W-:Y:S01]  /*3e90*/  @P4 FMUL.FTZ R236, R236, R237 ;  /* 0x000000edecec4220 */ /* 0x000fe20000410000 */
[----:B------:R-:W-:-:S02]  /*3ea0*/  @P4 HADD2.F32 R237, -RZ, R141.H1_H1 ;  /* 0x3000008dffed4230 */ /* 0x000fc40000004100 */
[----:B0-----:R-:W-:Y:S02]  /*3eb0*/  @P4 FMUL.FTZ R240, R240, R210 ;  /* 0x000000d2f0f04220 */ /* 0x001fe40000410000 */
[----:B------:R-:W-:Y:S01]  /*3ec0*/  @P4 F2FP.F16.F32.PACK_AB R236, RZ, R236 ;  /* 0x000000ecffec423e */ /* 0x000fe200000000ff */
[----:B------:R-:W0:Y:S01]  /*3ed0*/  @P4 LDC R210, c[0x0][0x29c] ;  /* 0x0000a700ffd24b82 */ /* 0x000e220000000800 */
[C---:B------:R-:W-:Y:S01]  /*3ee0*/  @P4 FFMA.FTZ R111, R240.reuse, R211, R111 ;  /* 0x000000d3f06f4223 */ /* 0x040fe2000001006f */
[----:B------:R-:W-:Y:S01]  /*3ef0*/  @P4 FMUL.FTZ R211, R240, R237 ;  /* 0x000000edf0d34220 */ /* 0x000fe20000410000 */
[----:B------:R-:W-:-:S04]  /*3f00*/  @!P5 FSEL R237, R148, RZ, P3 ;  /* 0x000000ff94edd208 */ /* 0x000fc80001800000 */
[----:B------:R-:W-:Y:S01]  /*3f10*/  @P4 F2FP.F16.F32.PACK_AB R211, RZ, R211 ;  /* 0x000000d3ffd3423e */ /* 0x000fe200000000ff */
        /* <DEDUP_REMOVED lines=11> */
.L_x_10873:
[----:B------:R-:W-:Y:S05]  /*3fd0*/  BSYNC B1 ;  /* 0x0000000000017941 */ /* 0x000fea0003800000 */
.L_x_10872:
[----:B------:R-:W-:Y:S02]  /*3fe0*/  @P4 HADD2.F32 R240, -RZ, R186.H0_H0 ;  /* 0x200000bafff04230 */ /* 0x000fe40000004100 */
[----:B0-----:R-:W-:Y:S01]  /*3ff0*/  @P4 FMUL.FTZ R210, R237, R210 ;  /* 0x000000d2edd24220 */ /* 0x001fe20000410000 */
[----:B------:R-:W-:Y:S01]  /*4000*/  @P4 HADD2.F32 R238, -RZ, R142.H0_H0 ;  /* 0x2000008effee4230 */ /* 0x000fe20000004100 */
[----:B------:R-:W-:Y:S01]  /*4010*/  @!P5 ISETP.NE.AND.EX P2, PT, R0, RZ, PT, P2 ;  /* 0x000000ff0000d20c */ /* 0x000fe20003f45320 */
[----:B------:R-:W-:Y:S01]  /*4020*/  BSSY B1, `(.L_x_10874) ;  /* 0x000000f000017945 */ /* 0x000fe20003800000 */
[C---:B------:R-:W-:Y:S02]  /*4030*/  @P4 FFMA.FTZ R104, R210.reuse, R240, R104 ;  /* 0x000000f0d2684223 */ /* 0x040fe40000010068 */
[----:B------:R-:W-:Y:S01]  /*4040*/  @P4 FMUL.FTZ R248, R210, R238 ;  /* 0x000000eed2f84220 */ /* 0x000fe20000410000 */
[----:B------:R-:W-:Y:S01]  /*4050*/  @!P5 FSEL R210, R149, RZ, P2 ;  /* 0x000000ff95d2d208 */ /* 0x000fe20001000000 */
[----:B------:R-:W-:Y:S07]  /*4060*/  @!P5 BRA `(.L_x_10875) ;  /* 0x000000000028d947 */ /* 0x000fee0003800000 */
        /* <DEDUP_REMOVED lines=10> */
.L_x_10875:
[----:B------:R-:W-:Y:S05]  /*4110*/  BSYNC B1 ;  /* 0x0000000000017941 */ /* 0x000fea0003800000 */
.L_x_10874:
[----:B------:R-:W-:Y:S02]  /*4120*/  @P4 HADD2.F32 R240, -RZ, R142.H1_H1 ;  /* 0x3000008efff04230 */ /* 0x000fe40000004100 */
[----:B-1----:R-:W-:Y:S01]  /*4130*/  @P4 FMUL.FTZ R238, R210, R247 ;  /* 0x000000f7d2ee4220 */ /* 0x002fe20000410000 */
[----:B------:R-:W-:Y:S01]  /*4140*/  @P4 PRMT R196, R209, 0x7610, R196 ;  /* 0x00007610d1c44816 */ /* 0x000fe200000000c4 */
[----:B------:R-:W-:Y:S01]  /*4150*/  @P4 HADD2.F32 R247, -RZ, R186.H1_H1 ;  /* 0x300000bafff74230 */ /* 0x000fe20000004100 */
[----:B------:R-:W-:Y:S01]  /*4160*/  @P4 PRMT R197, R236, 0x7610, R197 ;  /* 0x00007610ecc54816 */ /* 0x000fe200000000c5 */
[----:B------:R-:W-:Y:S01]  /*4170*/  @P4 FMUL.FTZ R240, R238, R240 ;  /* 0x000000f0eef04220 */ /* 0x000fe20000410000 */
[----:B------:R-:W-:Y:S01]  /*4180*/  @P4 PRMT R196, R196, 0x5410, R208 ;  /* 0x00005410c4c44816 */ /* 0x000fe200000000d0 */
[----:B------:R-:W0:Y:S01]  /*4190*/  @P4 LDC R236, c[0x0][0x29c] ;  /* 0x0000a700ffec4b82 */ /* 0x000e220000000800 */
[----:B------:R-:W-:Y:S01]  /*41a0*/  @P4 F2FP.F16.F32.PACK_AB R248, RZ, R248 ;  /* 0x000000f8fff8423e */ /* 0x000fe200000000ff */
[----:B------:R-:W-:Y:S01]  /*41b0*/  BSSY B1, `(.L_x_10876) ;  /* 0x0000019000017945 */ /* 0x000fe20003800000 */
[----:B------:R-:W-:Y:S01]  /*41c0*/  @P4 F2FP.F16.F32.PACK_AB R208, RZ, R240 ;  /* 0x000000f0ffd0423e */ /* 0x000fe200000000ff */
[----:B------:R-:W-:Y:S01]  /*41d0*/  @P4 FFMA.FTZ R105, R238, R247, R105 ;  /* 0x000000f7ee694223 */ /* 0x000fe20000010069 */
[----:B------:R-:W-:-:S02]  /*41e0*/  @!P5 ISETP.NE.U32.AND P3, PT, R2, RZ, PT ;  /* 0x000000ff0200d20c */ /* 0x000fc40003f65070 */
[----:B------:R-:W-:Y:S01]  /*41f0*/  @P4 PRMT R198, R248, 0x7610, R198 ;  /* 0x00007610f8c64816 */ /* 0x000fe200000000c6 */
[----:B------:R-:W1:Y:S01]  /*4200*/  @P4 LDC R240, c[0x0][0x29c] ;  /* 0x0000a700fff04b82 */ /* 0x000e620000000800 */
[----:B------:R-:W-:Y:S02]  /*4210*/  @!P5 ISETP.NE.U32.AND P2, PT, R2, RZ, PT ;  /* 0x000000ff0200d20c */ /* 0x000fe40003f45070 */
[----:B------:R-:W-:Y:S02]  /*4220*/  @!P5 ISETP.NE.AND.EX P3, PT, R0, RZ, PT, P3 ;  /* 0x000000ff0000d20c */ /* 0x000fe40003f65330 */
[----:B------:R-:W-:Y:S02]  /*4230*/  @P4 PRMT R198, R198, 0x5410, R208 ;  /* 0x00005410c6c64816 */ /* 0x000fe400000000d0 */
[----:B------:R-:W-:Y:S02]  /*4240*/  @P4 PRMT R197, R197, 0x5410, R211 ;  /* 0x00005410c5c54816 */ /* 0x000fe400000000d3 */
[----:B------:R-:W-:-:S02]  /*4250*/  @!P5 ISETP.NE.AND.EX P2, PT, R0, RZ, PT, P2 ;  /* 0x000000ff0000d20c */ /* 0x000fc40003f45320 */
[----:B------:R-:W-:Y:S02]  /*4260*/  SEL R208, R237, R192, P0 ;  /* 0x000000c0edd07207 */ /* 0x000fe40000000000 */
        /* <DEDUP_REMOVED lines=13> */
.L_x_10877:
[----:B------:R-:W-:Y:S05]  /*4340*/  BSYNC B1 ;  /* 0x0000000000017941 */ /* 0x000fea0003800000 */
.L_x_10876:
[----:B------:R-:W-:Y:S01]  /*4350*/  BSSY B1, `(.L_x_10878) ;  /* 0x000000d000017945 */ /* 0x000fe20003800000 */
[----:B------:R-:W-:-:S03]  /*4360*/  @!P5 FSEL R237, R151, RZ, P2 ;  /* 0x000000ff97edd208 */ /* 0x000fc60001000000 */
[----:B------:R-:W-:Y:S05]  /*4370*/  @!P5 BRA `(.L_x_10879) ;  /* 0x000000000028d947 */ /* 0x000fea0003800000 */
        /* <DEDUP_REMOVED lines=10> */
.L_x_10879:
[----:B------:R-:W-:Y:S05]  /*4420*/  BSYNC B1 ;  /* 0x0000000000017941 */ /* 0x000fea0003800000 */
.L_x_10878:
[C---:B------:R-:W-:Y:S01]  /*4430*/  SEL R210, R238.reuse, R194, P0 ;  /* 0x000000c2eed27207 */ /* 0x040fe20000000000 */
[----:B0-----:R-:W-:Y:S01]  /*4440*/  @P4 FMUL.FTZ R236, R238, R236 ;  /* 0x000000eceeec4220 */ /* 0x001fe20000410000 */
[----:B------:R-:W-:-:S05]  /*4450*/  SEL R211, R237, R195, P0 ;  /* 0x000000c3edd37207 */ /* 0x000fca0000000000 */
[----:B------:R0:W-:Y:S02]  /*4460*/  @P1 STG.E.128 desc[UR4][R222.64+0x10], R208 ;  /* 0x000010d0de001986 */ /* 0x0001e4000c101d04 */
[----:B0-----:R-:W0:Y:S01]  /*4470*/  @P4 LDC.64 R210, c[0x0][0x2f8] ;  /* 0x0000be00ffd24b82 */ /* 0x001e220000000a00 */
[----:B-1----:R-:W-:Y:S01]  /*4480*/  @P4 FMUL.FTZ R222, R237, R240 ;  /* 0x000000f0edde4220 */ /* 0x002fe20000410000 */
[--C-:B------:R-:W-:Y:S02]  /*4490*/  @P4 HADD2.F32 R237, -RZ, R143.reuse.H0_H0 ;  /* 0x2000008fffed4230 */ /* 0x100fe40000004100 */
[----:B------:R-:W-:-:S03]  /*44a0*/  @P4 HADD2.F32 R223, -RZ, R143.H1_H1 ;  /* 0x3000008fffdf4230 */ /* 0x000fc60000004100 */
[----:B------:R-:W-:Y:S01]  /*44b0*/  @P4 FMUL.FTZ R237, R236, R237 ;  /* 0x000000edeced4220 */ /* 0x000fe20000410000 */
[----:B------:R-:W1:Y:S01]  /*44c0*/  @P4 LDC.64 R208, c[0x0][0x220] ;  /* 0x00008800ffd04b82 */ /* 0x000e620000000a00 */
[----:B------:R-:W-:-:S03]  /*44d0*/  @P4 FMUL.FTZ R223, R222, R223 ;  /* 0x000000dfdedf4220 */ /* 0x000fc60000410000 */
[----:B------:R-:W-:Y:S02]  /*44e0*/  @P4 F2FP.F16.F32.PACK_AB R237, RZ, R237 ;  /* 0x000000edffed423e */ /* 0x000fe400000000ff */
[----:B------:R-:W-:Y:S02]  /*44f0*/  @P4 F2FP.F16.F32.PACK_AB R223, RZ, R223 ;  /* 0x000000dfffdf423e */ /* 0x000fe400000000ff */
[----:B------:R-:W-:-:S04]  /*4500*/  @P4 PRMT R199, R237, 0x7610, R199 ;  /* 0x00007610edc74816 */ /* 0x000fc800000000c7 */
[----:B------:R-:W-:Y:S01]  /*4510*/  @P4 PRMT R199, R199, 0x5410, R223 ;  /* 0x00005410c7c74816 */ /* 0x000fe200000000df */
[----:B0-----:R-:W-:-:S05]  /*4520*/  @P4 IMAD.WIDE.U32 R210, R218, 0x10, R210 ;  /* 0x00000010dad24825 */ /* 0x001fca00078e00d2 */
[----:B------:R0:W-:Y:S02]  /*4530*/  @P4 STG.E.128 desc[UR4][R210.64], R196 ;  /* 0x000000c4d2004986 */ /* 0x0001e4000c101d04 */
[--C-:B0-----:R-:W-:Y:S02]  /*4540*/  @P4 HADD2.F32 R210, -RZ, R187.reuse.H0_H0 ;  /* 0x200000bbffd24230 */ /* 0x101fe40000004100 */
[----:B------:R-:W-:-:S03]  /*4550*/  @P4 HADD2.F32 R211, -RZ, R187.H1_H1 ;  /* 0x300000bbffd34230 */ /* 0x000fc60000004100 */
[----:B------:R-:W-:Y:S01]  /*4560*/  @P4 FFMA.FTZ R106, R236, R210, R106 ;  /* 0x000000d2ec6a4223 */ /* 0x000fe2000001006a */
[----:B------:R-:W-:Y:S01]  /*4570*/  IADD3 R236, R218, 0x20, RZ ;  /* 0x00000020daec7810 */ /* 0x000fe20007ffe0ff */
[----:B------:R-:W0:Y:S04]  /*4580*/  @P4 LDC R210, c[0x0][0x29c] ;  /* 0x0000a700ffd24b82 */ /* 0x000e280000000800 */
[----:B-1----:R-:W-:-:S05]  /*4590*/  @P4 IMAD.WIDE.U32 R208, R236, 0x10, R208 ;  /* 0x00000010ecd04825 */ /* 0x002fca00078e00d0 */
[----:B------:R1:W5:Y:S01]  /*45a0*/  @P4 LDG.E.128 R184, desc[UR4][R208.64] ;  /* 0x00000004d0b84981 */ /* 0x000362000c1e1d00 */
[----:B------:R-:W-:Y:S01]  /*45b0*/  @!P5 ISETP.NE.U32.AND P3, PT, R2, RZ, PT ;  /* 0x000000ff0200d20c */ /* 0x000fe20003f65070 */
[----:B------:R-:W-:Y:S01]  /*45c0*/  BSSY B1, `(.L_x_10880) ;  /* 0x0000010000017945 */ /* 0x000fe20003800000 */
[----:B------:R-:W-:Y:S01]  /*45d0*/  @P4 FFMA.FTZ R107, R222, R211, R107 ;  /* 0x000000d3de6b4223 */ /* 0x000fe2000001006b */
[----:B------:R-:W-:Y:S02]  /*45e0*/  @!P5 ISETP.NE.U32.AND P2, PT, R2, RZ, PT ;  /* 0x000000ff0200d20c */ /* 0x000fe40003f45070 */
[----:B------:R-:W-:Y:S01]  /*45f0*/  @!P5 ISETP.NE.AND.EX P3, PT, R0, RZ, PT, P3 ;  /* 0x000000ff0000d20c */ /* 0x000fe20003f65330 */
[----:B-1----:R-:W1:Y:S03]  /*4600*/  @P4 LDC R209, c[0x0][0x29c] ;  /* 0x0000a700ffd14b82 */ /* 0x002e660000000800 */
        /* <DEDUP_REMOVED lines=11> */
.L_x_10881:
[----:B------:R-:W-:Y:S05]  /*46c0*/  BSYNC B1 ;  /* 0x0000000000017941 */ /* 0x000fea0003800000 */
.L_x_10880:
[----:B-----5:R-:W-:Y:S02]  /*46d0*/  @P4 HADD2.F32 R211, -RZ, R184.H0_H0 ;  /* 0x200000b8ffd34230 */ /* 0x020fe40000004100 */
[----:B-1----:R-:W-:Y:S01]  /*46e0*/  @P4 FMUL.FTZ R209, R208, R209 ;  /* 0x000000d1d0d14220 */ /* 0x002fe20000410000 */
[----:B------:R-:W-:Y:S01]  /*46f0*/  @P4 HADD2.F32 R223, -RZ, R136.H0_H0 ;  /* 0x20000088ffdf4230 */ /* 0x000fe20000004100 */
[----:B------:R-:W-:Y:S01]  /*4700*/  @!P5 ISETP.NE.AND.EX P2, PT, R0, RZ, PT, P2 ;  /* 0x000000ff0000d20c */ /* 0x000fe20003f45320 */
[----:B------:R-:W-:Y:S01]  /*4710*/  BSSY B1, `(.L_x_10882) ;  /* 0x000000e000017945 */ /* 0x000fe20003800000 */
[----:B------:R-:W-:Y:S02]  /*4720*/  @P4 FFMA.FTZ R100, R211, R209, R100 ;  /* 0x000000d1d3644223 */ /* 0x000fe40000010064 */
[----:B------:R-:W-:Y:S01]  /*4730*/  @P4 FMUL.FTZ R223, R209, R223 ;  /* 0x000000dfd1df4220 */ /* 0x000fe20000410000 */
[----:B------:R-:W-:Y:S01]  /*4740*/  @!P5 FSEL R209, R153, RZ, P2 ;  /* 0x000000ff99d1d208 */ /* 0x000fe20001000000 */
[----:B------:R-:W-:Y:S07]  /*4750*/  @!P5 BRA `(.L_x_10883) ;  /* 0x000000000024d947 */ /* 0x000fee0003800000 */
        /* <DEDUP_REMOVED lines=9> */
.L_x_10883:
[----:B------:R-:W-:Y:S05]  /*47f0*/  BSYNC B1 ;  /* 0x0000000000017941 */ /* 0x000fea0003800000 */
.L_x_10882:
[----:B------:R-:W1:Y:S01]  /*4800*/  @P4 LDC R238, c[0x0][0x29c] ;  /* 0x0000a700ffee4b82 */ /* 0x000e620000000800 */
[----:B------:R-:W-:Y:S02]  /*4810*/  @P4 HADD2.F32 R222, -RZ, R136.H1_H1 ;  /* 0x30000088ffde4230 */ /* 0x000fe40000004100 */
[----:B0-----:R-:W-:Y:S01]  /*4820*/  @P4 FMUL.FTZ R210, R209, R210 ;  /* 0x000000d2d1d24220 */ /* 0x001fe20000410000 */
[----:B------:R-:W-:Y:S01]  /*4830*/  @!P5 ISETP.NE.U32.AND P3, PT, R2, RZ, PT ;  /* 0x000000ff0200d20c */ /* 0x000fe20003f65070 */
[----:B------:R-:W-:Y:S01]  /*4840*/  @P4 HADD2.F32 R211, -RZ, R184.H1_H1 ;  /* 0x300000b8ffd34230 */ /* 0x000fe20000004100 */
[----:B------:R-:W-:Y:S01]  /*4850*/  BSSY B1, `(.L_x_10884) ;  /* 0x0000013000017945 */ /* 0x000fe20003800000 */
[----:B------:R-:W-:Y:S01]  /*4860*/  @P4 FMUL.FTZ R222, R210, R222 ;  /* 0x000000ded2de4220 */ /* 0x000fe20000410000 */
[----:B------:R-:W-:Y:S01]  /*4870*/  @!P5 ISETP.NE.AND.EX P3, PT, R0, RZ, PT, P3 ;  /* 0x000000ff0000d20c */ /* 0x000fe20003f65330 */
[----:B------:R-:W0:Y:S01]  /*4880*/  @P4 LDC R237, c[0x0][0x29c] ;  /* 0x0000a700ffed4b82 */ /* 0x000e220000000800 */
[----:B------:R-:W-:Y:S01]  /*4890*/  @P4 FFMA.FTZ R101, R211, R210, R101 ;  /* 0x000000d2d3654223 */ /* 0x000fe20000010065 */
[----:B------:R-:W-:-:S02]  /*48a0*/  @!P5 ISETP.NE.U32.AND P2, PT, R2, RZ, PT ;  /* 0x000000ff0200d20c */ /* 0x000fc40003f45070 */
[----:B------:R-:W-:Y:S02]  /*48b0*/  @P4 F2FP.F16.F32.PACK_AB R223, RZ, R223 ;  /* 0x000000dfffdf423e */ /* 0x000fe400000000ff */
[----:B------:R-:W-:Y:S02]  /*48c0*/  @P4 F2FP.F16.F32.PACK_AB R222, RZ, R222 ;  /* 0x000000deffde423e */ /* 0x000fe400000000ff */
        /* <DEDUP_REMOVED lines=11> */
.L_x_10885:
[----:B------:R-:W-:Y:S05]  /*4980*/  BSYNC B1 ;  /* 0x0000000000017941 */ /* 0x000fea0003800000 */
.L_x_10884:
[----:B------:R-:W-:Y:S02]  /*4990*/  @P4 HADD2.F32 R211, -RZ, R185.H0_H0 ;  /* 0x200000b9ffd34230 */ /* 0x000fe40000004100 */
[----:B-1----:R-:W-:Y:S01]  /*49a0*/  @P4 FMUL.FTZ R238, R210, R238 ;  /* 0x000000eed2ee4220 */ /* 0x002fe20000410000 */
[----:B------:R-:W-:Y:S01]  /*49b0*/  @!P5 ISETP.NE.AND.EX P2, PT, R0, RZ, PT, P2 ;  /* 0x000000ff0000d20c */ /* 0x000fe20003f45320 */
[----:B------:R-:W-:Y:S02]  /*49c0*/  BSSY B1, `(.L_x_10886) ;  /* 0x000000d000017945 */ /* 0x000fe40003800000 */
[----:B------:R-:W-:Y:S01]  /*49d0*/  @P4 FFMA.FTZ R102, R211, R238, R102 ;  /* 0x000000eed3664223 */ /* 0x000fe20000010066 */
        /* <DEDUP_REMOVED lines=11> */
.L_x_10887:
[----:B------:R-:W-:Y:S05]  /*4a90*/  BSYNC B1 ;  /* 0x0000000000017941 */ /* 0x000fea0003800000 */
.L_x_10886:
[----:B------:R-:W-:Y:S02]  /*4aa0*/  @P4 HADD2.F32 R247, -RZ, R137.H0_H0 ;  /* 0x20000089fff74230 */ /* 0x000fe40000004100 */
[----:B0-----:R-:W-:Y:S01]  /*4ab0*/  @P4 FMUL.FTZ R237, R211, R237 ;  /* 0x000000edd3ed4220 */ /* 0x001fe20000410000 */
[----:B------:R-:W-:Y:S01]  /*4ac0*/  @P4 HADD2.F32 R240, -RZ, R185.H1_H1 ;  /* 0x300000b9fff04230 */ /* 0x000fe20000004100 */
[----:B------:R-:W0:Y:S01]  /*4ad0*/  @P4 LDC R250, c[0x0][0x29c] ;  /* 0x0000a700fffa4b82 */ /* 0x000e220000000800 */
[----:B------:R-:W-:Y:S01]  /*4ae0*/  @!P5 ISETP.NE.U32.AND P3, PT, R2, RZ, PT ;  /* 0x000000ff0200d20c */ /* 0x000fe20003f65070 */
[----:B------:R-:W-:Y:S01]  /*4af0*/  @P4 FMUL.FTZ R247, R238, R247 ;  /* 0x000000f7eef74220 */ /* 0x000fe20000410000 */
[----:B------:R-:W-:Y:S02]  /*4b00*/  @P4 HADD2.F32 R238, -RZ, R137.H1_H1 ;  /* 0x30000089ffee4230 */ /* 0x000fe40000004100 */
[----:B------:R-:W-:Y:S01]  /*4b10*/  @P4 FFMA.FTZ R103, R240, R237, R103 ;  /* 0x000000edf0674223 */ /* 0x000fe20000010067 */
[----:B------:R-:W-:Y:S01]  /*4b20*/  @P4 PRMT R196, R223, 0x7610, R196 ;  /* 0x00007610dfc44816 */ /* 0x000fe200000000c4 */
[----:B------:R-:W-:Y:S01]  /*4b30*/  BSSY B1, `(.L_x_10888) ;  /* 0x0000016000017945 */ /* 0x000fe20003800000 */
[----:B------:R-:W-:Y:S01]  /*4b40*/  @P4 F2FP.F16.F32.PACK_AB R247, RZ, R247 ;  /* 0x000000f7fff7423e */ /* 0x000fe200000000ff */
[----:B------:R-:W1:Y:S01]  /*4b50*/  @P4 LDC R240, c[0x0][0x29c] ;  /* 0x0000a700fff04b82 */ /* 0x000e620000000800 */
[----:B------:R-:W-:Y:S01]  /*4b60*/  @P4 FMUL.FTZ R238, R237, R238 ;  /* 0x000000eeedee4220 */ /* 0x000fe20000410000 */
[----:B------:R-:W-:-:S02]  /*4b70*/  @!P5 ISETP.NE.AND.EX P3, PT, R0, RZ, PT, P3 ;  /* 0x000000ff0000d20c */ /* 0x000fc40003f65330 */
[----:B------:R-:W-:Y:S02]  /*4b80*/  @P4 PRMT R197, R247, 0x7610, R197 ;  /* 0x00007610f7c54816 */ /* 0x000fe400000000c5 */
[----:B------:R-:W-:Y:S02]  /*4b90*/  @P4 F2FP.F16.F32.PACK_AB R238, RZ, R238 ;  /* 0x000000eeffee423e */ /* 0x000fe400000000ff */
[----:B------:R-:W2:Y:S01]  /*4ba0*/  LDC.U8 R247, c[0x0][0x2a0] ;  /* 0x0000a800fff77b82 */ /* 0x000ea20000000000 */
[----:B------:R-:W-:Y:S02]  /*4bb0*/  @P4 PRMT R196, R196, 0x5410, R222 ;  /* 0x00005410c4c44816 */ /* 0x000fe400000000de */
[----:B------:R-:W-:Y:S02]  /*4bc0*/  @!P5 ISETP.NE.U32.AND P2, PT, R2, RZ, PT ;  /* 0x000000ff0200d20c */ /* 0x000fe40003f45070 */
[----:B------:R-:W-:Y:S02]  /*4bd0*/  @P4 PRMT R197, R197, 0x5410, R238 ;  /* 0x00005410c5c54816 */ /* 0x000fe400000000ee */
[----:B------:R-:W-:Y:S01]  /*4be0*/  @!P5 FSEL R249, R156, RZ, P3 ;  /* 0x000000ff9cf9d208 */ /* 0x000fe20001800000 */
[----:B------:R-:W-:Y:S08]  /*4bf0*/  @!P5 BRA `(.L_x_10889) ;  /* 0x000000000024d947 */ /* 0x000ff00003800000 */
[----:B------:R-:W3:Y:S01]  /*4c00*/  LDL R248, [R1+0x9c] ;  /* 0x00009c0001f87983 */ /* 0x000ee20000100800 */
[----:B--2---:R-:W-:Y:S02]  /*4c10*/  ISETP.NE.AND P6, PT, R247, RZ, PT ;  /* 0x000000fff700720c */ /* 0x004fe40003fc5270 */
[----:B------:R-:W-:Y:S02]  /*4c20*/  ISETP.NE.U32.AND P3, PT, R2, RZ, PT ;  /* 0x000000ff0200720c */ /* 0x000fe40003f65070 */
[----:B------:R-:W-:Y:S02]  /*4c30*/  FSEL R222, R219, RZ, !P6 ;  /* 0x000000ffdbde7208 */ /* 0x000fe40007000000 */
[----:B------:R-:W-:-:S03]  /*4c40*/  ISETP.NE.AND.EX P3, PT, R0, RZ, PT, P3 ;  /* 0x000000ff0000720c */ /* 0x000fc60003f65330 */
[----:B---3--:R-:W-:-:S04]  /*4c50*/  FFMA.FTZ R222, R248, R220, R222 ;  /* 0x000000dcf8de7223 */ /* 0x008fc800000100de */
[----:B------:R-:W-:-:S04]  /*4c60*/  FADD.FTZ R222, R243, -R222 ;  /* 0x800000def3de7221 */ /* 0x000fc80000010000 */
[----:B------:R-:W-:-:S04]  /*4c70*/  FMUL.FTZ R249, R3, R222 ;  /* 0x000000de03f97220 */ /* 0x000fc80000410000 */
[----:B------:R-:W-:-:S07]  /*4c80*/  @P3 FADD.FTZ R249, R156, R249 ;  /* 0x000000f99cf93221 */ /* 0x000fce0000010000 */
.L_x_10889:
[----:B------:R-:W-:Y:S05]  /*4c90*/  BSYNC B1 ;  /* 0x0000000000017941 */ /* 0x000fea0003800000 */
.L_x_10888:
[----:B------:R-:W-:Y:S02]  /*4ca0*/  @P4 HADD2.F32 R222, -RZ, R186.H0_H0 ;  /* 0x200000baffde4230 */ /* 0x000fe40000004100 */
[----:B-1----:R-:W-:Y:S01]  /*4cb0*/  @P4 FMUL.FTZ R223, R249, R240 ;  /* 0x000000f0f9df4220 */ /* 0x002fe20000410000 */
[----:B------:R-:W-:Y:S01]  /*4cc0*/  @!P5 ISETP.NE.AND.EX P2, PT, R0, RZ, PT, P2 ;  /* 0x000000ff0000d20c */ /* 0x000fe20003f45320 */
[----:B------:R-:W-:Y:S02]  /*4cd0*/  BSSY B1, `(.L_x_10890) ;  /* 0x000000d000017945 */ /* 0x000fe40003800000 */
[----:B------:R-:W-:Y:S01]  /*4ce0*/  @P4 FFMA.FTZ R96, R222, R223, R96 ;  /* 0x000000dfde604223 */ /* 0x000fe20000010060 */
        /* <DEDUP_REMOVED lines=11> */
.L_x_10891:
[----:B------:R-:W-:Y:S05]  /*4da0*/  BSYNC B1 ;  /* 0x0000000000017941 */ /* 0x000fea0003800000 */
.L_x_10890:
[----:B0-----:R-:W-:Y:S01]  /*4db0*/  @P4 FMUL.FTZ R222, R248, R250 ;  /* 0x000000faf8de4220 */ /* 0x001fe20000410000 */
[----:B------:R-:W0:Y:S01]  /*4dc0*/  @P4 LDC R240, c[0x0][0x29c] ;  /* 0x0000a700fff04b82 */ /* 0x000e220000000800 */
[----:B------:R-:W-:Y:S01]  /*4dd0*/  @P4 HADD2.F32 R238, -RZ, R138.H0_H0 ;  /* 0x2000008affee4230 */ /* 0x000fe20000004100 */
[C---:B------:R-:W-:Y:S01]  /*4de0*/  @!P5 ISETP.NE.U32.AND P3, PT, R2.reuse, RZ, PT ;  /* 0x000000ff0200d20c */ /* 0x040fe20003f65070 */
[----:B------:R-:W-:Y:S01]  /*4df0*/  @P4 HADD2.F32 R237, -RZ, R186.H1_H1 ;  /* 0x300000baffed4230 */ /* 0x000fe20000004100 */
[----:B------:R-:W-:Y:S01]  /*4e00*/  @!P5 ISETP.NE.U32.AND P2, PT, R2, RZ, PT ;  /* 0x000000ff0200d20c */ /* 0x000fe20003f45070 */
[----:B------:R-:W-:Y:S01]  /*4e10*/  BSSY B1, `(.L_x_10892) ;  /* 0x0000016000017945 */ /* 0x000fe20003800000 */
[----:B------:R-:W-:Y:S01]  /*4e20*/  @P4 FMUL.FTZ R238, R223, R238 ;  /* 0x000000eedfee4220 */ /* 0x000fe20000410000 */
[----:B------:R-:W-:Y:S01]  /*4e30*/  @P4 HADD2.F32 R223, -RZ, R138.H1_H1 ;  /* 0x3000008affdf4230 */ /* 0x000fe20000004100 */
[----:B------:R-:W1:Y:S01]  /*4e40*/  @P4 LDC R250, c[0x0][0x29c] ;  /* 0x0000a700fffa4b82 */ /* 0x000e620000000800 */
[----:B------:R-:W-:Y:S01]  /*4e50*/  @P4 FFMA.FTZ R97, R237, R222, R97 ;  /* 0x000000deed614223 */ /* 0x000fe20000010061 */
[----:B------:R-:W-:-:S02]  /*4e60*/  @!P5 ISETP.NE.AND.EX P3, PT, R0, RZ, PT, P3 ;  /* 0x000000ff0000d20c */ /* 0x000fc40003f65330 */
[----:B------:R-:W-:Y:S01]  /*4e70*/  @P4 FMUL.FTZ R222, R222, R223 ;  /* 0x000000dfdede4220 */ /* 0x000fe20000410000 */
[----:B------:R-:W-:Y:S02]  /*4e80*/  @!P5 ISETP.NE.AND.EX P2, PT, R0, RZ, PT, P2 ;  /* 0x000000ff0000d20c */ /* 0x000fe40003f45320 */
[----:B------:R-:W-:Y:S02]  /*4e90*/  @P4 F2FP.F16.F32.PACK_AB R223, RZ, R238 ;  /* 0x000000eeffdf423e */ /* 0x000fe400000000ff */
[----:B------:R-:W-:Y:S02]  /*4ea0*/  @P4 F2FP.F16.F32.PACK_AB R222, RZ, R222 ;  /* 0x000000deffde423e */ /* 0x000fe400000000ff */
[----:B--2---:R-:W-:Y:S01]  /*4eb0*/  @!P5 FSEL R247, R158, RZ, P3 ;  /* 0x000000ff9ef7d208 */ /* 0x004fe20001800000 */
[----:B------:R-:W-:Y:S06]  /*4ec0*/  @!P5 BRA `(.L_x_10893) ;  /* 0x000000000028d947 */ /* 0x000fec0003800000 */
        /* <DEDUP_REMOVED lines=10> */
.L_x_10893:
[----:B------:R-:W-:Y:S05]  /*4f70*/  BSYNC B1 ;  /* 0x0000000000017941 */ /* 0x000fea0003800000 */
.L_x_10892:
        /* <DEDUP_REMOVED lines=14> */
.L_x_10895:
[----:B------:R-:W-:Y:S05]  /*5060*/  BSYNC B1 ;  /* 0x0000000000017941 */ /* 0x000fea0003800000 */
.L_x_10894:
[----:B------:R-:W-:Y:S04]  /*5070*/  STL [R1+0x178], R5 ;  /* 0x0001780501007387 */ /* 0x000fe80000100800 */
[----:B------:R0:W-:Y:S04]  /*5080*/  STL [R1+0x174], R4 ;  /* 0x0001740401007387 */ /* 0x0001e80000100800 */
[----:B0-----:R-:W2:Y:S01]  /*5090*/  LDL.LU R4, [R1+0x24] ;  /* 0x0000240001047983 */ /* 0x001ea20000300800 */
[--C-:B------:R-:W-:Y:S01]  /*50a0*/  @P4 HADD2.F32 R5, -RZ, R139.reuse.H0_H0 ;  /* 0x2000008bff054230 */ /* 0x100fe20000004100 */
[----:B------:R-:W-:Y:S01]  /*50b0*/  @P4 PRMT R198, R223, 0x7610, R198 ;  /* 0x00007610dfc64816 */ /* 0x000fe200000000c6 */
[----:B-1----:R-:W-:Y:S01]  /*50c0*/  @P4 FMUL.FTZ R237, R240, R250 ;  /* 0x000000faf0ed4220 */ /* 0x002fe20000410000 */
[----:B------:R0:W-:Y:S01]  /*50d0*/  STL [R1+0x170], R3 ;  /* 0x0001700301007387 */ /* 0x0001e20000100800 */
[----:B------:R-:W-:Y:S01]  /*50e0*/  SEL R208, R208, R188, P0 ;  /* 0x000000bcd0d07207 */ /* 0x000fe20000000000 */
[----:B------:R-:W-:Y:S01]  /*50f0*/  @P4 FMUL.FTZ R5, R238, R5 ;  /* 0x00000005ee054220 */ /* 0x000fe20000410000 */
[----:B------:R-:W-:Y:S01]  /*5100*/  @P4 PRMT R198, R198, 0x5410, R222 ;  /* 0x00005410c6c64816 */ /* 0x000fe200000000de */
[----:B------:R-:W-:-:S03]  /*5110*/  @P4 HADD2.F32 R250, -RZ, R139.H1_H1 ;  /* 0x3000008bfffa4230 */ /* 0x000fc60000004100 */
[----:B------:R-:W-:Y:S02]  /*5120*/  @P4 F2FP.F16.F32.PACK_AB R223, RZ, R5 ;  /* 0x00000005ffdf423e */ /* 0x000fe400000000ff */
[----:B------:R-:W5:Y:S01]  /*5130*/  LDL.LU R5, [R1+0x178] ;  /* 0x0001780001057983 */ /* 0x000f620000300800 */
[----:B------:R-:W-:Y:S01]  /*5140*/  SEL R209, R209, R189, P0 ;  /* 0x000000bdd1d17207 */ /* 0x000fe20000000000 */
[----:B------:R-:W-:Y:S01]  /*5150*/  @P4 FMUL.FTZ R250, R237, R250 ;  /* 0x000000faedfa4220 */ /* 0x000fe20000410000 */
[----:B0-----:R-:W-:Y:S02]  /*5160*/  PRMT R3, R223, 0x7610, R3 ;  /* 0x00007610df037816 */ /* 0x001fe40000000003 */
[----:B------:R-:W2:Y:S02]  /*5170*/  @P1 LDC.64 R222, c[0x0][0x308] ;  /* 0x0000c200ffde1b82 */ /* 0x000ea40000000a00 */
[----:B------:R-:W-:Y:S02]  /*5180*/  @P4 PRMT R199, R3, 0x7610, R199 ;  /* 0x0000761003c74816 */ /* 0x000fe400000000c7 */
[----:B------:R-:W-:-:S02]  /*5190*/  SEL R210, R210, R190, P0 ;  /* 0x000000bed2d27207 */ /* 0x000fc40000000000 */
[----:B------:R-:W-:Y:S02]  /*51a0*/  SEL R211, R211, R191, P0 ;  /* 0x000000bfd3d37207 */ /* 0x000fe40000000000 */
[----:B------:R-:W-:-:S04]  /*51b0*/  @P4 F2FP.F16.F32.PACK_AB R250, RZ, R250 ;  /* 0x000000fafffa423e */ /* 0x000fc800000000ff */
[----:B------:R-:W-:Y:S01]  /*51c0*/  @P4 PRMT R199, R199, 0x5410, R250 ;  /* 0x00005410c7c74816 */ /* 0x000fe200000000fa */
[----:B--2---:R-:W-:Y:S02]  /*51d0*/  @P1 IMAD.WIDE.U32 R222, R4, 0x20, R222 ;  /* 0x0000002004de1825 */ /* 0x004fe400078e00de */
[----:B------:R-:W5:Y:S04]  /*51e0*/  LDL.LU R4, [R1+0x174] ;  /* 0x0001740001047983 */ /* 0x000f680000300800 */
[----:B------:R-:W5:Y:S04]  /*51f0*/  LDL.LU R3, [R1+0x170] ;  /* 0x0001700001037983 */ /* 0x000f680000300800 */
[----:B------:R0:W-:Y:S02]  /*5200*/  @P1 STG.E.128 desc[UR4][R222.64], R208 ;  /* 0x000000d0de001986 */ /* 0x0001e4000c101d04 */
[----:B0-----:R-:W-:-:S02]  /*5210*/  SEL R208, R249, R192, P0 ;  /* 0x000000c0f9d07207 */ /* 0x001fc40000000000 */
[----:B------:R-:W-:Y:S01]  /*5220*/  SEL R209, R248, R193, P0 ;  /* 0x000000c1f8d17207 */ /* 0x000fe20000000000 */
[----:B------:R-:W0:Y:S01]  /*5230*/  LDC.U8 R249, c[0x0][0x2a0] ;  /* 0x0000a800fff97b82 */ /* 0x000e220000000000 */
[----:B------:R-:W-:Y:S02]  /*5240*/  SEL R210, R247, R194, P0 ;  /* 0x000000c2f7d27207 */ /* 0x000fe40000000000 */
[----:B------:R-:W-:-:S05]  /*5250*/  SEL R211, R240, R195, P0 ;  /* 0x000000c3f0d37207 */ /* 0x000fca0000000000 */
[----:B------:R1:W-:Y:S02]  /*5260*/  @P1 STG.E.128 desc[UR4][R222.64+0x10], R208 ;  /* 0x000010d0de001986 */ /* 0x0003e4000c101d04 */
[----:B-1----:R-:W1:Y:S08]  /*5270*/  @P4 LDC.64 R210, c[0x0][0x2f8] ;  /* 0x0000be00ffd24b82 */ /* 0x002e700000000a00 */
[----:B------:R-:W2:Y:S01]  /*5280*/  @P4 LDC.64 R208, c[0x0][0x220] ;  /* 0x00008800ffd04b82 */ /* 0x000ea20000000a00 */
[----:B-1----:R-:W-:Y:S01]  /*5290*/  @P4 IMAD.WIDE.U32 R210, R236, 0x10, R210 ;  /* 0x00000010ecd24825 */ /* 0x002fe200078e00d2 */
[----:B------:R-:W-:-:S04]  /*52a0*/  IADD3 R236, R218, 0x40, RZ ;  /* 0x00000040daec7810 */ /* 0x000fc80007ffe0ff */
[----:B------:R1:W-:Y:S01]  /*52b0*/  @P4 STG.E.128 desc[UR4][R210.64], R196 ;  /* 0x000000c4d2004986 */ /* 0x0003e2000c101d04 */
[----:B--2---:R-:W-:-:S04]  /*52c0*/  @P4 IMAD.WIDE.U32 R208, R236, 0x10, R208 ;  /* 0x00000010ecd04825 */ /* 0x004fc800078e00d0 */
[--C-:B-1----:R-:W-:Y:S02]  /*52d0*/  @P4 HADD2.F32 R210, -RZ, R187.reuse.H0_H0 ;  /* 0x200000bbffd24230 */ /* 0x102fe40000004100 */
[----:B------:R-:W-:Y:S02]  /*52e0*/  @P4 HADD2.F32 R211, -RZ, R187.H1_H1 ;  /* 0x300000bbffd34230 */ /* 0x000fe40000004100 */
[----:B------:R1:W5:Y:S01]  /*52f0*/  @P4 LDG.E.128 R184, desc[UR4][R208.64] ;  /* 0x00000004d0b84981 */ /* 0x000362000c1e1d00 */
[----:B------:R-:W-:Y:S02]  /*5300*/  @P4 FFMA.FTZ R98, R210, R238, R98 ;  /* 0x000000eed2624223 */ /* 0x000fe40000010062 */
[----:B------:R-:W2:Y:S08]  /*5310*/  @P4 LDC R210, c[0x0][0x29c] ;  /* 0x0000a700ffd24b82 */ /* 0x000eb00000000800 */
[----:B-1----:R-:W1:Y:S01]  /*5320*/  @P4 LDC R209, c[0x0][0x29c] ;  /* 0x0000a700ffd14b82 */ /* 0x002e620000000800 */
[----:B------:R-:W-:Y:S01]  /*5330*/  @!P5 ISETP.NE.U32.AND P3, PT, R2, RZ, PT ;  /* 0x000000ff0200d20c */ /* 0x000fe20003f65070 */
[----:B------:R-:W-:Y:S03]  /*5340*/  BSSY B1, `(.L_x_10896) ;  /* 0x000000f000017945 */ /* 0x000fe60003800000 */
[----:B------:R-:W-:Y:S01]  /*5350*/  @!P5 ISETP.NE.AND.EX P3, PT, R0, RZ, PT, P3 ;  /* 0x000000ff0000d20c */ /* 0x000fe20003f65330 */
[----:B------:R-:W-:Y:S01]  /*5360*/  @P4 FFMA.FTZ R99, R211, R237, R99 ;  /* 0x000000edd3634223 */ /* 0x000fe20000010063 */
[----:B------:R-:W-:-:S02]  /*5370*/  @!P5 ISETP.NE.U32.AND P2, PT, R2, RZ, PT ;  /* 0x000000ff0200d20c */ /* 0x000fc40003f45070 */
[----:B------:R-:W-:Y:S01]  /*5380*/  @!P5 FSEL R208, R160, RZ, P3 ;  /* 0x000000ffa0d0d208 */ /* 0x000fe20001800000 */
[----:B0-----:R-:W-:Y:S10]  /*5390*/  @!P5 BRA `(.L_x_10897) ;  /* 0x000000000024d947 */ /* 0x001ff40003800000 */
[----:B------:R-:W3:Y:S01]  /*53a0*/  LDL R248, [R1+0x88] ;  /* 0x0000880001f87983 */ /* 0x000ee20000100800 */
[----:B------:R-:W-:Y:S02]  /*53b0*/  ISETP.NE.AND P6, PT, R249, RZ, PT ;  /* 0x000000fff900720c */ /* 0x000fe40003fc5270 */
[----:B------:R-:W-:Y:S02]  /*53c0*/  ISETP.NE.U32.AND P3, PT, R2, RZ, PT ;  /* 0x000000ff0200720c */ /* 0x000fe40003f65070 */
[----:B------:R-:W-:Y:S02]  /*53d0*/  FSEL R208, R219, RZ, !P6 ;  /* 0x000000ffdbd07208 */ /* 0x000fe40007000000 */
[----:B------:R-:W-:-:S03]  /*53e0*/  ISETP.NE.AND.EX P3, PT, R0, RZ, PT, P3 ;  /* 0x000000ff0000720c */ /* 0x000fc60003f65330 */
[----:B---3--:R-:W-:-:S04]  /*53f0*/  FFMA.FTZ R208, R248, R220, R208 ;  /* 0x000000dcf8d07223 */ /* 0x008fc800000100d0 */
[----:B------:R-:W-:-:S04]  /*5400*/  FADD.FTZ R208, R235, -R208 ;  /* 0x800000d0ebd07221 */ /* 0x000fc80000010000 */
[----:B-----5:R-:W-:-:S04]  /*5410*/  FMUL.FTZ R208, R3, R208 ;  /* 0x000000d003d07220 */ /* 0x020fc80000410000 */
[----:B------:R-:W-:-:S07]  /*5420*/  @P3 FADD.FTZ R208, R160, R208 ;  /* 0x000000d0a0d03221 */ /* 0x000fce0000010000 */
.L_x_10897:
[----:B------:R-:W-:Y:S05]  /*5430*/  BSYNC B1 ;  /* 0x0000000000017941 */ /* 0x000fea0003800000 */
.L_x_10896:
        /* <DEDUP_REMOVED lines=18> */
.L_x_10899:
[----:B------:R-:W-:Y:S05]  /*5560*/  BSYNC B1 ;  /* 0x0000000000017941 */ /* 0x000fea0003800000 */
.L_x_10898:
[----:B------:R-:W0:Y:S01]  /*5570*/  @P4 LDC R238, c[0x0][0x29c] ;  /* 0x0000a700ffee4b82 */ /* 0x000e220000000800 */
[----:B------:R-:W-:Y:S02]  /*5580*/  @P4 HADD2.F32 R222, -RZ, R132.H1_H1 ;  /* 0x30000084ffde4230 */ /* 0x000fe40000004100 */
[----:B--2---:R-:W-:Y:S01]  /*5590*/  @P4 FMUL.FTZ R210, R209, R210 ;  /* 0x000000d2d1d24220 */ /* 0x004fe20000410000 */
[----:B------:R-:W-:Y:S01]  /*55a0*/  @!P5 ISETP.NE.U32.AND P3, PT, R2, RZ, PT ;  /* 0x000000ff0200d20c */ /* 0x000fe20003f65070 */
[----:B------:R-:W-:Y:S01]  /*55b0*/  @P4 HADD2.F32 R211, -RZ, R184.H1_H1 ;  /* 0x300000b8ffd34230 */ /* 0x000fe20000004100 */
[----:B------:R-:W-:Y:S01]  /*55c0*/  BSSY B1, `(.L_x_10900) ;  /* 0x0000013000017945 */ /* 0x000fe20003800000 */
[----:B------:R-:W-:Y:S01]  /*55d0*/  @P4 FMUL.FTZ R222, R210, R222 ;  /* 0x000000ded2de4220 */ /* 0x000fe20000410000 */
[----:B------:R-:W-:Y:S01]  /*55e0*/  @!P5 ISETP.NE.AND.EX P3, PT, R0, RZ, PT, P3 ;  /* 0x000000ff0000d20c */ /* 0x000fe20003f65330 */
[----:B------:R-:W1:Y:S01]  /*55f0*/  @P4 LDC R237, c[0x0][0x29c] ;  /* 0x0000a700ffed4b82 */ /* 0x000e620000000800 */
        /* <DEDUP_REMOVED lines=15> */
.L_x_10901:
[----:B------:R-:W-:Y:S05]  /*56f0*/  BSYNC B1 ;  /* 0x0000000000017941 */ /* 0x000fea0003800000 */
.L_x_10900:
[----:B------:R-:W-:Y:S02]  /*5700*/  @P4 HADD2.F32 R211, -RZ, R185.H0_H0 ;  /* 0x200000b9ffd34230 */ /* 0x000fe40000004100 */
[----:B0-----:R-:W-:Y:S01]  /*5710*/  @P4 FMUL.FTZ R238, R210, R238 ;  /* 0x000000eed2ee4220 */ /* 0x001fe20000410000 */
        /* <DEDUP_REMOVED lines=14> */
.L_x_10903:
[----:B------:R-:W-:Y:S05]  /*5800*/  BSYNC B1 ;  /* 0x0000000000017941 */ /* 0x000fea0003800000 */
.L_x_10902:
[----:B------:R-:W0:Y:S01]  /*5810*/  @P4 LDC R250, c[0x0][0x29c] ;  /* 0x0000a700fffa4b82 */ /* 0x000e220000000800 */
[----:B------:R-:W-:Y:S02]  /*5820*/  @P4 HADD2.F32 R247, -RZ, R133.H0_H0 ;  /* 0x20000085fff74230 */ /* 0x000fe40000004100 */
[----:B-1----:R-:W-:Y:S01]  /*5830*/  @P4 FMUL.FTZ R237, R211, R237 ;  /* 0x000000edd3ed4220 */ /* 0x002fe20000410000 */
[----:B------:R-:W-:Y:S01]  /*5840*/  @P4 HADD2.F32 R240, -RZ, R185.H1_H1 ;  /* 0x300000b9fff04230 */ /* 0x000fe20000004100 */
[----:B------:R-:W-:Y:S01]  /*5850*/  @!P5 ISETP.NE.U32.AND P3, PT, R2, RZ, PT ;  /* 0x000000ff0200d20c */ /* 0x000fe20003f65070 */
[----:B------:R-:W-:Y:S01]  /*5860*/  BSSY B1, `(.L_x_10904) ;  /* 0x000001e000017945 */ /* 0x000fe20003800000 */
[----:B------:R-:W-:Y:S01]  /*5870*/  @P4 FMUL.FTZ R247, R238, R247 ;  /* 0x000000f7eef74220 */ /* 0x000fe20000410000 */
[----:B------:R-:W-:Y:S01]  /*5880*/  @P4 PRMT R196, R223, 0x7610, R196 ;  /* 0x00007610dfc44816 */ /* 0x000fe200000000c4 */
[----:B------:R-:W1:Y:S01]  /*5890*/  @P4 LDC R249, c[0x0][0x29c] ;  /* 0x0000a700fff94b82 */ /* 0x000e620000000800 */
[----:B------:R-:W-:Y:S01]  /*58a0*/  @P4 FFMA.FTZ R95, R240, R237, R95 ;  /* 0x000000edf05f4223 */ /* 0x000fe2000001005f */
[----:B------:R-:W-:Y:S01]  /*58b0*/  @P4 HADD2.F32 R240, -RZ, R133.H1_H1 ;  /* 0x30000085fff04230 */ /* 0x000fe20000004100 */
[----:B------:R-:W-:-:S02]  /*58c0*/  @P4 F2FP.F16.F32.PACK_AB R247, RZ, R247 ;  /* 0x000000f7fff7423e */ /* 0x000fc400000000ff */
[----:B------:R-:W-:Y:S02]  /*58d0*/  @!P5 ISETP.NE.AND.EX P3, PT, R0, RZ, PT, P3 ;  /* 0x000000ff0000d20c */ /* 0x000fe40003f65330 */
[----:B------:R-:W-:Y:S01]  /*58e0*/  @P4 FMUL.FTZ R240, R237, R240 ;  /* 0x000000f0edf04220 */ /* 0x000fe20000410000 */
[----:B------:R-:W2:Y:S01]  /*58f0*/  @P4 LDC R238, c[0x0][0x29c] ;  /* 0x0000a700ffee4b82 */ /* 0x000ea20000000800 */
[----:B------:R-:W-:Y:S02]  /*5900*/  @P4 PRMT R197, R247, 0x7610, R197 ;  /* 0x00007610f7c54816 */ /* 0x000fe400000000c5 */
[----:B------:R-:W-:Y:S02]  /*5910*/  @P4 PRMT R196, R196, 0x5410, R222 ;  /* 0x00005410c4c44816 */ /* 0x000fe400000000de */
[----:B------:R-:W-:Y:S02]  /*5920*/  @P4 F2FP.F16.F32.PACK_AB R240, RZ, R240 ;  /* 0x000000f0fff0423e */ /* 0x000fe400000000ff */
[----:B------:R-:W-:Y:S01]  /*5930*/  @!P5 ISETP.NE.U32.AND P2, PT, R2, RZ, PT ;  /* 0x000000ff0200d20c */ /* 0x000fe20003f45070 */
[----:B0-----:R0:W-:Y:S01]  /*5940*/  @P4 STL [R1+0x8], R250 ;  /* 0x000008fa01004387 */ /* 0x0011e20000100800 */
[----:B------:R-:W3:Y:S01]  /*5950*/  @P4 LDC R248, c[0x0][0x29c] ;  /* 0x0000a700fff84b82 */ /* 0x000ee20000000800 */
[----:B------:R-:W-:-:S02]  /*5960*/  @P4 PRMT R197, R197, 0x5410, R240 ;  /* 0x00005410c5c54816 */ /* 0x000fc400000000f0 */
[----:B-1----:R1:W-:Y:S01]  /*5970*/  @P4 STL [R1+0xc], R249 ;  /* 0x00000cf901004387 */ /* 0x0023e20000100800 */
[----:B0-----:R-:W-:Y:S01]  /*5980*/  @!P5 FSEL R250, R164, RZ, P3 ;  /* 0x000000ffa4fad208 */ /* 0x001fe20001800000 */
[----:B------:R-:W-:Y:S06]  /*5990*/  @!P5 BRA `(.L_x_10905) ;  /* 0x000000000028d947 */ /* 0x000fec0003800000 */
[----:B-1----:R-:W4:Y:S01]  /*59a0*/  LDL R249, [R1+0x78] ;  /* 0x0000780001f97983 */ /* 0x002f220000100800 */
[----:B------:R-:W0:Y:S01]  /*59b0*/  LDC.U8 R237, c[0x0][0x2a0] ;  /* 0x0000a800ffed7b82 */ /* 0x000e220000000000 */
[----:B------:R-:W-:-:S04]  /*59c0*/  ISETP.NE.U32.AND P3, PT, R2, RZ, PT ;  /* 0x000000ff0200720c */ /* 0x000fc80003f65070 */
[----:B------:R-:W-:Y:S02]  /*59d0*/  ISETP.NE.AND.EX P3, PT, R0, RZ, PT, P3 ;  /* 0x000000ff0000720c */ /* 0x000fe40003f65330 */
[----:B0-----:R-:W-:-:S04]  /*59e0*/  ISETP.NE.AND P6, PT, R237, RZ, PT ;  /* 0x000000ffed00720c */ /* 0x001fc80003fc5270 */
[----:B------:R-:W-:-:S05]  /*59f0*/  FSEL R222, R219, RZ, !P6 ;  /* 0x000000ffdbde7208 */ /* 0x000fca0007000000 */
[----:B----4-:R-:W-:-:S04]  /*5a00*/  FFMA.FTZ R222, R249, R220, R222 ;  /* 0x000000dcf9de7223 */ /* 0x010fc800000100de */
[----:B------:R-:W-:-:S04]  /*5a10*/  FADD.FTZ R222, R231, -R222 ;  /* 0x800000dee7de7221 */ /* 0x000fc80000010000 */
[----:B------:R-:W-:-:S04]  /*5a20*/  FMUL.FTZ R250, R3, R222 ;  /* 0x000000de03fa7220 */ /* 0x000fc80000410000 */
[----:B------:R-:W-:-:S07]  /*5a30*/  @P3 FADD.FTZ R250, R164, R250 ;  /* 0x000000faa4fa3221 */ /* 0x000fce0000010000 */
.L_x_10905:
[----:B------:R-:W-:Y:S05]  /*5a40*/  BSYNC B1 ;  /* 0x0000000000017941 */ /* 0x000fea0003800000 */
.L_x_10904:
[----:B--2---:R-:W-:Y:S01]  /*5a50*/  @P4 FMUL.FTZ R238, R250, R238 ;  /* 0x000000eefaee4220 */ /* 0x004fe20000410000 */
[----:B------:R-:W-:Y:S01]  /*5a60*/  @P4 HADD2.F32 R222, -RZ, R186.H0_H0 ;  /* 0x200000baffde4230 */ /* 0x000fe20000004100 */
[----:B------:R-:W-:Y:S01]  /*5a70*/  @!P5 ISETP.NE.AND.EX P2, PT, R0, RZ, PT, P2 ;  /* 0x000000ff0000d20c */ /* 0x000fe20003f45320 */
[----:B------:R-:W-:Y:S01]  /*5a80*/  @P4 HADD2.F32 R223, -RZ, R134.H0_H0 ;  /* 0x20000086ffdf4230 */ /* 0x000fe20000004100 */
[----:B------:R-:W-:Y:S01]  /*5a90*/  BSSY B1, `(.L_x_10906) ;  /* 0x0000010000017945 */ /* 0x000fe20003800000 */
[----:B------:R-:W-:Y:S01]  /*5aa0*/  @!P5 ISETP.NE.U32.AND P3, PT, R2, RZ, PT ;  /* 0x000000ff0200d20c */ /* 0x000fe20003f65070 */
[----:B------:R-:W-:Y:S01]  /*5ab0*/  @P4 FFMA.FTZ R88, R222, R238, R88 ;  /* 0x000000eede584223 */ /* 0x000fe20000010058 */
[----:B-1----:R-:W-:Y:S01]  /*5ac0*/  @!P5 FSEL R249, R165, RZ, P2 ;  /* 0x000000ffa5f9d208 */ /* 0x002fe20001000000 */
[----:B------:R-:W-:Y:S02]  /*5ad0*/  @P4 FMUL.FTZ R223, R238, R223 ;  /* 0x000000dfeedf4220 */ /* 0x000fe40000410000 */
[----:B------:R-:W0:Y:S01]  /*5ae0*/  LDC.U8 R238, c[0x0][0x2a0] ;  /* 0x0000a800ffee7b82 */ /* 0x000e220000000000 */
[----:B------:R-:W-:Y:S07]  /*5af0*/  @!P5 BRA `(.L_x_10907) ;  /* 0x000000000024d947 */ /* 0x000fee0003800000 */
[----:B------:R-:W2:Y:S01]  /*5b00*/  LDL R237, [R1+0x74] ;  /* 0x0000740001ed7983 */ /* 0x000ea20000100800 */
[----:B0-----:R-:W-:Y:S02]  /*5b10*/  ISETP.NE.AND P6, PT, R238, RZ, PT ;  /* 0x000000ffee00720c */ /* 0x001fe40003fc5270 */
[----:B------:R-:W-:Y:S02]  /*5b20*/  ISETP.NE.U32.AND P2, PT, R2, RZ, PT ;  /* 0x000000ff0200720c */ /* 0x000fe40003f45070 */
[----:B------:R-:W-:Y:S02]  /*5b30*/  FSEL R222, R219, RZ, !P6 ;  /* 0x000000ffdbde7208 */ /* 0x000fe40007000000 */
[----:B------:R-:W-:-:S03]  /*5b40*/  ISETP.NE.AND.EX P2, PT, R0, RZ, PT, P2 ;  /* 0x000000ff0000720c */ /* 0x000fc60003f45320 */
[----:B--2---:R-:W-:-:S04]  /*5b50*/  FFMA.FTZ R222, R237, R220, R222 ;  /* 0x000000dcedde7223 */ /* 0x004fc800000100de */
[----:B------:R-:W-:-:S04]  /*5b60*/  FADD.FTZ R222, R230, -R222 ;  /* 0x800000dee6de7221 */ /* 0x000fc80000010000 */
[----:B------:R-:W-:-:S04]  /*5b70*/  FMUL.FTZ R249, R3, R222 ;  /* 0x000000de03f97220 */ /* 0x000fc80000410000 */
[----:B------:R-:W-:-:S07]  /*5b80*/  @P2 FADD.FTZ R249, R165, R249 ;  /* 0x000000f9a5f92221 */ /* 0x000fce0000010000 */
.L_x_10907:
[----:B------:R-:W-:Y:S05]  /*5b90*/  BSYNC B1 ;  /* 0x0000000000017941 */ /* 0x000fea0003800000 */
.L_x_10906:
[----:B------:R-:W-:Y:S02]  /*5ba0*/  @P4 HADD2.F32 R222, -RZ, R134.H1_H1 ;  /* 0x30000086ffde4230 */ /* 0x000fe40000004100 */
[----:B---3--:R-:W-:Y:S01]  /*5bb0*/  @P4 FMUL.FTZ R240, R249, R248 ;  /* 0x000000f8f9f04220 */ /* 0x008fe20000410000 */
[----:B------:R-:W-:Y:S01]  /*5bc0*/  @!P5 ISETP.NE.U32.AND P2, PT, R2, RZ, PT ;  /* 0x000000ff0200d20c */ /* 0x000fe20003f45070 */
[----:B------:R-:W-:Y:S01]  /*5bd0*/  BSSY B1, `(.L_x_10908) ;  /* 0x0000011000017945 */ /* 0x000fe20003800000 */
[----:B------:R-:W-:Y:S01]  /*5be0*/  @!P5 ISETP.NE.AND.EX P3, PT, R0, RZ, PT, P3 ;  /* 0x000000ff0000d20c */ /* 0x000fe20003f65330 */
[----:B------:R-:W-:Y:S01]  /*5bf0*/  @P4 FMUL.FTZ R222, R240, R222 ;  /* 0x000000def0de4220 */ /* 0x000fe20000410000 */
[----:B------:R-:W-:Y:S02]  /*5c00*/  @!P5 ISETP.NE.AND.EX P2, PT, R0, RZ, PT, P2 ;  /* 0x000000ff0000d20c */ /* 0x000fe40003f45320 */
[----:B------:R-:W-:Y:S02]  /*5c10*/  @P4 F2FP.F16.F32.PACK_AB R223, RZ, R223 ;  /* 0x000000dfffdf423e */ /* 0x000fe400000000ff */
[----:B------:R-:W-:-:S02]  /*5c20*/  @P4 F2FP.F16.F32.PACK_AB R222, RZ, R222 ;  /* 0x000000deffde423e */ /* 0x000fc400000000ff */
[----:B------:R-:W-:Y:S01]  /*5c30*/  @!P5 FSEL R248, R166, RZ, P2 ;  /* 0x000000ffa6f8d208 */ /* 0x000fe20001000000 */
[----:B------:R-:W-:Y:S06]  /*5c40*/  @!P5 BRA `(.L_x_10909) ;  /* 0x000000000024d947 */ /* 0x000fec0003800000 */
        /* <DEDUP_REMOVED lines=9> */
.L_x_10909:
[----:B------:R-:W-:Y:S05]  /*5ce0*/  BSYNC B1 ;  /* 0x0000000000017941 */ /* 0x000fea0003800000 */
.L_x_10908:
[----:B------:R-:W2:Y:S01]  /*5cf0*/  LDL.LU R237, [R1+0x8] ;  /* 0x0000080001ed7983 */ /* 0x000ea20000300800 */
[----:B------:R-:W-:Y:S01]  /*5d00*/  BSSY B1, `(.L_x_10910) ;  /* 0x000000d000017945 */ /* 0x000fe20003800000 */
[----:B------:R-:W-:Y:S01]  /*5d10*/  @!P5 FSEL R247, R167, RZ, P3 ;  /* 0x000000ffa7f7d208 */ /* 0x000fe20001800000 */
[----:B--2---:R-:W-:Y:S02]  /*5d20*/  @P4 FMUL.FTZ R237, R248, R237 ;  /* 0x000000edf8ed4220 */ /* 0x004fe40000410000 */
[----:B------:R-:W-:Y:S05]  /*5d30*/  @!P5 BRA `(.L_x_10911) ;  /* 0x000000000024d947 */ /* 0x000fea0003800000 */
        /* <DEDUP_REMOVED lines=9> */
.L_x_10911:
[----:B------:R-:W-:Y:S05]  /*5dd0*/  BSYNC B1 ;  /* 0x0000000000017941 */ /* 0x000fea0003800000 */
.L_x_10910:
[----:B0-----:R-:W2:Y:S04]  /*5de0*/  LDL.LU R238, [R1+0xc] ;  /* 0x00000c0001ee7983 */ /* 0x001ea80000300800 */
[----:B------:R-:W-:Y:S04]  /*5df0*/  STL [R1+0x180], R7 ;  /* 0x0001800701007387 */ /* 0x000fe80000100800 */
[----:B------:R-:W-:Y:S04]  /*5e00*/  STL [R1+0x17c], R6 ;  /* 0x00017c0601007387 */ /* 0x000fe80000100800 */
[----:B------:R0:W-:Y:S04]  /*5e10*/  STL [R1+0x178], R5 ;  /* 0x0001780501007387 */ /* 0x0001e80000100800 */
[----:B0-----:R-:W3:Y:S01]  /*5e20*/  LDL.LU R5, [R1+0x34] ;  /* 0x0000340001057983 */ /* 0x001ee20000300800 */
[--C-:B------:R-:W-:Y:S01]  /*5e30*/  @P4 HADD2.F32 R7, -RZ, R135.reuse.H0_H0 ;  /* 0x20000087ff074230 */ /* 0x100fe20000004100 */
[----:B------:R-:W-:Y:S01]  /*5e40*/  @P4 PRMT R198, R223, 0x7610, R198 ;  /* 0x00007610dfc64816 */ /* 0x000fe200000000c6 */
[----:B------:R-:W-:Y:S01]  /*5e50*/  @P4 HADD2.F32 R6, -RZ, R135.H1_H1 ;  /* 0x30000087ff064230 */ /* 0x000fe20000004100 */
[----:B------:R0:W-:Y:S02]  /*5e60*/  STL [R1+0x174], R4 ;  /* 0x0001740401007387 */ /* 0x0001e40000100800 */
[----:B------:R-:W-:Y:S01]  /*5e70*/  @P4 FMUL.FTZ R7, R237, R7 ;  /* 0x00000007ed074220 */ /* 0x000fe20000410000 */
[----:B------:R-:W-:Y:S01]  /*5e80*/  @P4 PRMT R198, R198, 0x5410, R222 ;  /* 0x00005410c6c64816 */ /* 0x000fe200000000de */
[----:B------:R1:W-:Y:S03]  /*5e90*/  STL [R1+0x170], R3 ;  /* 0x0001700301007387 */ /* 0x0003e60000100800 */
[----:B------:R-:W-:-:S02]  /*5ea0*/  @P4 F2FP.F16.F32.PACK_AB R223, RZ, R7 ;  /* 0x00000007ffdf423e */ /* 0x000fc400000000ff */
[----:B------:R-:W5:Y:S02]  /*5eb0*/  LDL.LU R7, [R1+0x180] ;  /* 0x0001800001077983 */ /* 0x000f640000300800 */
[----:B0-----:R-:W-:-:S04]  /*5ec0*/  PRMT R4, R223, 0x7610, R4 ;  /* 0x00007610df047816 */ /* 0x001fc80000000004 */
[----:B------:R-:W-:Y:S01]  /*5ed0*/  @P4 PRMT R199, R4, 0x7610, R199 ;  /* 0x0000761004c74816 */ /* 0x000fe200000000c7 */
[----:B--2---:R-:W-:-:S04]  /*5ee0*/  @P4 FMUL.FTZ R238, R247, R238 ;  /* 0x000000eef7ee4220 */ /* 0x004fc80000410000 */
[----:B------:R-:W-:-:S05]  /*5ef0*/  @P4 FMUL.FTZ R6, R238, R6 ;  /* 0x00000006ee064220 */ /* 0x000fca0000410000 */
[----:B------:R-:W-:Y:S02]  /*5f00*/  @P4 F2FP.F16.F32.PACK_AB R222, RZ, R6 ;  /* 0x00000006ffde423e */ /* 0x000fe400000000ff */
[----:B------:R-:W5:Y:S02]  /*5f10*/  LDL.LU R6, [R1+0x17c] ;  /* 0x00017c0001067983 */ /* 0x000f640000300800 */
[----:B-1----:R-:W-:Y:S02]  /*5f20*/  PRMT R3, R222, 0x7610, R3 ;  /* 0x00007610de037816 */ /* 0x002fe40000000003 */
[----:B------:R-:W3:Y:S02]  /*5f30*/  @P1 LDC.64 R222, c[0x0][0x308] ;  /* 0x0000c200ffde1b82 */ /* 0x000ee40000000a00 */
[----:B------:R-:W-:Y:S01]  /*5f40*/  @P4 PRMT R199, R199, 0x5410, R3 ;  /* 0x00005410c7c74816 */ /* 0x000fe20000000003 */
[----:B---3--:R-:W-:Y:S02]  /*5f50*/  @P1 IMAD.WIDE.U32 R222, R5, 0x20, R222 ;  /* 0x0000002005de1825 */ /* 0x008fe400078e00de */
[----:B------:R-:W5:Y:S04]  /*5f60*/  LDL.LU R5, [R1+0x178] ;  /* 0x0001780001057983 */ /* 0x000f680000300800 */
[----:B------:R-:W5:Y:S04]  /*5f70*/  LDL.LU R4, [R1+0x174] ;  /* 0x0001740001047983 */ /* 0x000f680000300800 */
[----:B------:R-:W5:Y:S01]  /*5f80*/  LDL.LU R3, [R1+0x170] ;  /* 0x0001700001037983 */ /* 0x000f620000300800 */
[----:B------:R-:W-:-:S02]  /*5f90*/  SEL R208, R208, R188, P0 ;  /* 0x000000bcd0d07207 */ /* 0x000fc40000000000 */
[----:B------:R-:W-:Y:S02]  /*5fa0*/  SEL R209, R209, R189, P0 ;  /* 0x000000bdd1d17207 */ /* 0x000fe40000000000 */
[----:B------:R-:W-:Y:S02]  /*5fb0*/  SEL R210, R210, R190, P0 ;  /* 0x000000bed2d27207 */ /* 0x000fe40000000000 */
[----:B------:R-:W-:-:S05]  /*5fc0*/  SEL R211, R211, R191, P0 ;  /* 0x000000bfd3d37207 */ /* 0x000fca0000000000 */
[----:B------:R0:W-:Y:S02]  /*5fd0*/  @P1 STG.E.128 desc[UR4][R222.64], R208 ;  /* 0x000000d0de001986 */ /* 0x0001e4000c101d04 */
[----:B0-----:R-:W-:Y:S02]  /*5fe0*/  SEL R208, R250, R192, P0 ;  /* 0x000000c0fad07207 */ /* 0x001fe40000000000 */
[----:B------:R-:W-:Y:S02]  /*5ff0*/  SEL R209, R249, R193, P0 ;  /* 0x000000c1f9d17207 */ /* 0x000fe40000000000 */
[----:B------:R-:W-:Y:S02]  /*6000*/  SEL R210, R248, R194, P0 ;  /* 0x000000c2f8d27207 */ /* 0x000fe40000000000 */
[----:B------:R-:W-:Y:S01]  /*6010*/  SEL R211, R247, R195, P0 ;  /* 0x000000c3f7d37207 */ /* 0x000fe20000000000 */
[----:B------:R-:W0:Y:S04]  /*6020*/  LDC.U8 R248, c[0x0][0x2a0] ;  /* 0x0000a800fff87b82 */ /* 0x000e280000000000 */
[----:B------:R1:W-:Y:S04]  /*6030*/  @P1 STG.E.128 desc[UR4][R222.64+0x10], R208 ;  /* 0x000010d0de001986 */ /* 0x0003e8000c101d04 */
[----:B-1----:R-:W1:Y:S08]  /*6040*/  @P4 LDC.64 R210, c[0x0][0x2f8] ;  /* 0x0000be00ffd24b82 */ /* 0x002e700000000a00 */
[----:B------:R-:W2:Y:S01]  /*6050*/  @P4 LDC.64 R208, c[0x0][0x220] ;  /* 0x00008800ffd04b82 */ /* 0x000ea20000000a00 */
[----:B------:R-:W-:-:S02]  /*6060*/  @P4 HADD2.F32 R222, -RZ, R187.H1_H1 ;  /* 0x300000bbffde4230 */ /* 0x000fc40000004100 */
[----:B-1----:R-:W-:Y:S01]  /*6070*/  @P4 IMAD.WIDE.U32 R210, R236, 0x10, R210 ;  /* 0x00000010ecd24825 */ /* 0x002fe200078e00d2 */
[----:B------:R-:W-:-:S04]  /*6080*/  IADD3 R236, R218, 0x60, RZ ;  /* 0x00000060daec7810 */ /* 0x000fc80007ffe0ff */
[----:B------:R1:W-:Y:S01]  /*6090*/  @P4 STG.E.128 desc[UR4][R210.64], R196 ;  /* 0x000000c4d2004986 */ /* 0x0003e2000c101d04 */
[----:B--2---:R-:W-:-:S04]  /*60a0*/  @P4 IMAD.WIDE.U32 R208, R236, 0x10, R208 ;  /* 0x00000010ecd04825 */ /* 0x004fc800078e00d0 */
[----:B-1----:R-:W-:Y:S01]  /*60b0*/  @P4 HADD2.F32 R210, -RZ, R186.H1_H1 ;  /* 0x300000baffd24230 */ /* 0x002fe20000004100 */
[----:B------:R-:W1:Y:S04]  /*60c0*/  @P4 LDC R211, c[0x0][0x29c] ;  /* 0x0000a700ffd34b82 */ /* 0x000e680000000800 */
[----:B------:R-:W-:Y:S01]  /*60d0*/  @P4 FFMA.FTZ R89, R210, R240, R89 ;  /* 0x000000f0d2594223 */ /* 0x000fe20000010059 */
[----:B------:R-:W-:Y:S02]  /*60e0*/  @P4 HADD2.F32 R210, -RZ, R187.H0_H0 ;  /* 0x200000bbffd24230 */ /* 0x000fe40000004100 */
[----:B------:R2:W5:Y:S02]  /*60f0*/  @P4 LDG.E.128 R184, desc[UR4][R208.64] ;  /* 0x00000004d0b84981 */ /* 0x000564000c1e1d00 */
[----:B--2---:R-:W2:Y:S01]  /*6100*/  @P4 LDC R209, c[0x0][0x29c] ;  /* 0x0000a700ffd14b82 */ /* 0x004ea20000000800 */
[----:B------:R-:W-:Y:S01]  /*6110*/  @!P5 ISETP.NE.U32.AND P3, PT, R2, RZ, PT ;  /* 0x000000ff0200d20c */ /* 0x000fe20003f65070 */
[----:B------:R-:W-:Y:S03]  /*6120*/  BSSY B1, `(.L_x_10912) ;  /* 0x0000010000017945 */ /* 0x000fe60003800000 */
[----:B------:R-:W-:Y:S01]  /*6130*/  @!P5 ISETP.NE.AND.EX P3, PT, R0, RZ, PT, P3 ;  /* 0x000000ff0000d20c */ /* 0x000fe20003f65330 */
[----:B------:R-:W-:Y:S01]  /*6140*/  @P4 FFMA.FTZ R90, R210, R237, R90 ;  /* 0x000000edd25a4223 */ /* 0x000fe2000001005a */
        /* <DEDUP_REMOVED lines=13> */
.L_x_10913:
[----:B------:R-:W-:Y:S05]  /*6220*/  BSYNC B1 ;  /* 0x0000000000017941 */ /* 0x000fea0003800000 */
.L_x_10912:
[----:B-----5:R-:W-:Y:S02]  /*6230*/  @P4 HADD2.F32 R210, -RZ, R184.H0_H0 ;  /* 0x200000b8ffd24230 */ /* 0x020fe40000004100 */
[----:B--2---:R-:W-:Y:S01]  /*6240*/  @P4 FMUL.FTZ R209, R208, R209 ;  /* 0x000000d1d0d14220 */ /* 0x004fe20000410000 */
        /* <DEDUP_REMOVED lines=16> */
.L_x_10915:
[----:B------:R-:W-:Y:S05]  /*6350*/  BSYNC B1 ;  /* 0x0000000000017941 */ /* 0x000fea0003800000 */
.L_x_10914:
[----:B-1----:R-:W-:Y:S01]  /*6360*/  @P4 FMUL.FTZ R237, R209, R211 ;  /* 0x000000d3d1ed4220 */ /* 0x002fe20000410000 */
[----:B------:R-:W0:Y:S01]  /*6370*/  @P4 LDC R222, c[0x0][0x29c] ;  /* 0x0000a700ffde4b82 */ /* 0x000e220000000800 */
[----:B------:R-:W-:Y:S01]  /*6380*/  @P4 HADD2.F32 R238, -RZ, R128.H1_H1 ;  /* 0x30000080ffee4230 */ /* 0x000fe20000004100 */
[----:B------:R-:W-:Y:S01]  /*6390*/  @P4 F2FP.F16.F32.PACK_AB R210, RZ, R210 ;  /* 0x000000d2ffd2423e */ /* 0x000fe200000000ff */
[----:B------:R-:W-:Y:S01]  /*63a0*/  @P4 HADD2.F32 R223, -RZ, R184.H1_H1 ;  /* 0x300000b8ffdf4230 */ /* 0x000fe20000004100 */
[----:B------:R-:W-:Y:S01]  /*63b0*/  @!P5 ISETP.NE.U32.AND P3, PT, R2, RZ, PT ;  /* 0x000000ff0200d20c */ /* 0x000fe20003f65070 */
[----:B------:R-:W-:Y:S01]  /*63c0*/  BSSY B1, `(.L_x_10916) ;  /* 0x0000014000017945 */ /* 0x000fe20003800000 */
[----:B------:R-:W-:Y:S01]  /*63d0*/  @P4 FMUL.FTZ R238, R237, R238 ;  /* 0x000000eeedee4220 */ /* 0x000fe20000410000 */
[----:B------:R-:W-:Y:S01]  /*63e0*/  @P4 PRMT R196, R210, 0x7610, R196 ;  /* 0x00007610d2c44816 */ /* 0x000fe200000000c4 */
[----:B------:R-:W1:Y:S01]  /*63f0*/  @P4 LDC R211, c[0x0][0x29c] ;  /* 0x0000a700ffd34b82 */ /* 0x000e620000000800 */
[----:B------:R-:W-:Y:S01]  /*6400*/  @!P5 ISETP.NE.AND.EX P3, PT, R0, RZ, PT, P3 ;  /* 0x000000ff0000d20c */ /* 0x000fe20003f65330 */
[----:B------:R-:W-:Y:S01]  /*6410*/  @P4 FFMA.FTZ R85, R223, R237, R85 ;  /* 0x000000eddf554223 */ /* 0x000fe20000010055 */
[----:B------:R-:W-:-:S02]  /*6420*/  @P4 F2FP.F16.F32.PACK_AB R238, RZ, R238 ;  /* 0x000000eeffee423e */ /* 0x000fc400000000ff */
[----:B------:R-:W-:Y:S02]  /*6430*/  @!P5 ISETP.NE.U32.AND P2, PT, R2, RZ, PT ;  /* 0x000000ff0200d20c */ /* 0x000fe40003f45070 */
[----:B------:R-:W-:Y:S02]  /*6440*/  @P4 PRMT R196, R196, 0x5410, R238 ;  /* 0x00005410c4c44816 */ /* 0x000fe400000000ee */
        /* <DEDUP_REMOVED lines=11> */
.L_x_10917:
[----:B------:R-:W-:Y:S05]  /*6500*/  BSYNC B1 ;  /* 0x0000000000017941 */ /* 0x000fea0003800000 */
.L_x_10916:
[----:B------:R-:W-:Y:S02]  /*6510*/  @P4 HADD2.F32 R223, -RZ, R185.H0_H0 ;  /* 0x200000b9ffdf4230 */ /* 0x000fe40000004100 */
        /* <DEDUP_REMOVED lines=17> */
.L_x_10919:
[----:B------:R-:W-:Y:S05]  /*6630*/  BSYNC B1 ;  /* 0x0000000000017941 */ /* 0x000fea0003800000 */
.L_x_10918:
[----:B------:R-:W1:Y:S01]  /*6640*/  @P4 LDC R237, c[0x0][0x29c] ;  /* 0x0000a700ffed4b82 */ /* 0x000e620000000800 */
[----:B------:R-:W-:Y:S02]  /*6650*/  @P4 HADD2.F32 R238, -RZ, R185.H1_H1 ;  /* 0x300000b9ffee4230 */ /* 0x000fe40000004100 */
[----:B0-----:R-:W-:Y:S01]  /*6660*/  @P4 FMUL.FTZ R222, R211, R222 ;  /* 0x000000ded3de4220 */ /* 0x001fe20000410000 */
[----:B------:R-:W-:Y:S01]  /*6670*/  @P4 HADD2.F32 R247, -RZ, R129.H1_H1 ;  /* 0x30000081fff74230 */ /* 0x000fe20000004100 */
[----:B------:R-:W-:Y:S01]  /*6680*/  @!P5 ISETP.NE.U32.AND P3, PT, R2, RZ, PT ;  /* 0x000000ff0200d20c */ /* 0x000fe20003f65070 */
[----:B------:R-:W-:Y:S01]  /*6690*/  BSSY B1, `(.L_x_10920) ;  /* 0x0000013000017945 */ /* 0x000fe20003800000 */
[----:B------:R-:W-:Y:S01]  /*66a0*/  @P4 FFMA.FTZ R87, R238, R222, R87 ;  /* 0x000000deee574223 */ /* 0x000fe20000010057 */
[----:B------:R-:W-:Y:S01]  /*66b0*/  @!P5 ISETP.NE.U32.AND P2, PT, R2, RZ, PT ;  /* 0x000000ff0200d20c */ /* 0x000fe20003f45070 */
[----:B------:R-:W0:Y:S01]  /*66c0*/  @P4 LDC R240, c[0x0][0x29c] ;  /* 0x0000a700fff04b82 */ /* 0x000e220000000800 */
[----:B------:R-:W-:Y:S01]  /*66d0*/  @P4 FMUL.FTZ R222, R222, R247 ;  /* 0x000000f7dede4220 */ /* 0x000fe20000410000 */
[----:B------:R-:W-:-:S02]  /*66e0*/  @!P5 ISETP.NE.AND.EX P3, PT, R0, RZ, PT, P3 ;  /* 0x000000ff0000d20c */ /* 0x000fc40003f65330 */
        /* <DEDUP_REMOVED lines=13> */
.L_x_10921:
[----:B------:R-:W-:Y:S05]  /*67c0*/  BSYNC B1 ;  /* 0x0000000000017941 */ /* 0x000fea0003800000 */
.L_x_10920:
        /* <DEDUP_REMOVED lines=16> */
.L_x_10923:
[----:B------:R-:W-:Y:S05]  /*68d0*/  BSYNC B1 ;  /* 0x0000000000017941 */ /* 0x000fea0003800000 */
.L_x_10922:
[----:B------:R1:W-:Y:S01]  /*68e0*/  STL.64 [R1+0x170], R4 ;  /* 0x0001700401007387 */ /* 0x0003e20000100a00 */
[--C-:B------:R-:W-:Y:S02]  /*68f0*/  @P4 HADD2.F32 R238, -RZ, R130.reuse.H0_H0 ;  /* 0x20000082ffee4230 */ /* 0x100fe40000004100 */
[----:B0-----:R-:W-:Y:S01]  /*6900*/  @P4 FMUL.FTZ R240, R249, R240 ;  /* 0x000000f0f9f04220 */ /* 0x001fe20000410000 */
[----:B------:R-:W-:Y:S01]  /*6910*/  @P4 HADD2.F32 R247, -RZ, R130.H1_H1 ;  /* 0x30000082fff74230 */ /* 0x000fe20000004100 */
[----:B------:R-:W-:Y:S01]  /*6920*/  @P4 PRMT R197, R223, 0x7610, R197 ;  /* 0x00007610dfc54816 */ /* 0x000fe200000000c5 */
[----:B------:R-:W-:-:S03]  /*6930*/  @P4 FMUL.FTZ R238, R237, R238 ;  /* 0x000000eeedee4220 */ /* 0x000fc60000410000 */
[----:B------:R-:W-:Y:S01]  /*6940*/  @P4 FMUL.FTZ R237, R240, R247 ;  /* 0x000000f7f0ed4220 */ /* 0x000fe20000410000 */
[----:B------:R-:W-:Y:S02]  /*6950*/  @P4 PRMT R197, R197, 0x5410, R222 ;  /* 0x00005410c5c54816 */ /* 0x000fe400000000de */
[----:B------:R-:W-:Y:S01]  /*6960*/  @P4 F2FP.F16.F32.PACK_AB R222, RZ, R238 ;  /* 0x000000eeffde423e */ /* 0x000fe200000000ff */
[----:B-1----:R-:W0:Y:S01]  /*6970*/  @P1 LDC.64 R4, c[0x0][0x308] ;  /* 0x0000c200ff041b82 */ /* 0x002e220000000a00 */
[----:B------:R-:W-:-:S07]  /*6980*/  @P4 F2FP.F16.F32.PACK_AB R223, RZ, R237 ;  /* 0x000000edffdf423e */ /* 0x000fce00000000ff */
[----:B------:R-:W1:Y:S08]  /*6990*/  @P4 LDC R237, c[0x0][0x29c] ;  /* 0x0000a700ffed4b82 */ /* 0x000e700000000800 */
[----:B------:R-:W2:Y:S01]  /*69a0*/  @P4 LDC R238, c[0x0][0x29c] ;  /* 0x0000a700ffee4b82 */ /* 0x000ea20000000800 */
[----:B0-----:R0:W5:Y:S01]  /*69b0*/  LDL.LU.64 R4, [R1+0x170] ;  /* 0x0001700001047983 */ /* 0x0011620000300a00 */
[C---:B------:R-:W-:Y:S01]  /*69c0*/  @!P5 ISETP.NE.U32.AND P3, PT, R2.reuse, RZ, PT ;  /* 0x000000ff0200d20c */ /* 0x040fe20003f65070 */
[----:B------:R-:W-:Y:S01]  /*69d0*/  BSSY B1, `(.L_x_10924) ;  /* 0x0000012000017945 */ /* 0x000fe20003800000 */
[----:B------:R-:W-:-:S02]  /*69e0*/  @!P5 ISETP.NE.U32.AND P2, PT, R2, RZ, PT ;  /* 0x000000ff0200d20c */ /* 0x000fc40003f45070 */
[----:B------:R-:W-:Y:S02]  /*69f0*/  @!P5 ISETP.NE.AND.EX P3, PT, R0, RZ, PT, P3 ;  /* 0x000000ff0000d20c */ /* 0x000fe40003f65330 */
[----:B------:R-:W-:Y:S02]  /*6a00*/  @P4 PRMT R198, R222, 0x7610, R198 ;  /* 0x00007610dec64816 */ /* 0x000fe400000000c6 */
[----:B------:R-:W-:Y:S02]  /*6a10*/  @!P5 ISETP.NE.AND.EX P2, PT, R0, RZ, PT, P2 ;  /* 0x000000ff0000d20c */ /* 0x000fe40003f45320 */
[----:B------:R-:W-:Y:S02]  /*6a20*/  @P4 PRMT R198, R198, 0x5410, R223 ;  /* 0x00005410c6c64816 */ /* 0x000fe400000000df */
[----:B------:R-:W-:Y:S01]  /*6a30*/  @!P5 FSEL R248, R174, RZ, P3 ;  /* 0x000000ffaef8d208 */ /* 0x000fe20001800000 */
[----:B01----:R-:W-:Y:S08]  /*6a40*/  @!P5 BRA `(.L_x_10925) ;  /* 0x000000000028d947 */ /* 0x003ff00003800000 */
        /* <DEDUP_REMOVED lines=10> */
.L_x_10925:
[----:B------:R-:W-:Y:S05]  /*6af0*/  BSYNC B1 ;  /* 0x0000000000017941 */ /* 0x000fea0003800000 */
.L_x_10924:
[----:B------:R-:W-:Y:S01]  /*6b00*/  BSSY B1, `(.L_x_10926) ;  /* 0x000000e000017945 */ /* 0x000fe20003800000 */
[----:B------:R-:W-:Y:S01]  /*6b10*/  @P4 FMUL.FTZ R237, R248, R237 ;  /* 0x000000edf8ed4220 */ /* 0x000fe20000410000 */
        /* <DEDUP_REMOVED lines=12> */
.L_x_10927:
[----:B------:R-:W-:Y:S05]  /*6be0*/  BSYNC B1 ;  /* 0x0000000000017941 */ /* 0x000fea0003800000 */
.L_x_10926:
[----:B-----5:R0:W-:Y:S01]  /*6bf0*/  STL.64 [R1+0x178], R4 ;  /* 0x0001780401007387 */ /* 0x0201e20000100a00 */
[--C-:B------:R-:W-:Y:S02]  /*6c00*/  @P4 HADD2.F32 R222, -RZ, R131.reuse.H1_H1 ;  /* 0x30000083ffde4230 */ /* 0x100fe40000004100 */
[----:B--2---:R-:W-:Y:S01]  /*6c10*/  @P4 FMUL.FTZ R238, R247, R238 ;  /* 0x000000eef7ee4220 */ /* 0x004fe20000410000 */
[----:B------:R-:W-:Y:S01]  /*6c20*/  @P4 HADD2.F32 R223, -RZ, R131.H0_H0 ;  /* 0x20000083ffdf4230 */ /* 0x000fe20000004100 */
[----:B------:R1:W-:Y:S02]  /*6c30*/  STL [R1+0x170], R3 ;  /* 0x0001700301007387 */ /* 0x0003e40000100800 */
[----:B------:R-:W-:Y:S02]  /*6c40*/  @P4 FMUL.FTZ R222, R238, R222 ;  /* 0x000000deeede4220 */ /* 0x000fe40000410000 */
[----:B------:R-:W-:-:S03]  /*6c50*/  @P4 FMUL.FTZ R223, R237, R223 ;  /* 0x000000dfeddf4220 */ /* 0x000fc60000410000 */
[----:B------:R-:W-:Y:S01]  /*6c60*/  @P4 F2FP.F16.F32.PACK_AB R222, RZ, R222 ;  /* 0x000000deffde423e */ /* 0x000fe200000000ff */
[----:B0-----:R-:W0:Y:S01]  /*6c70*/  @P1 LDC.64 R4, c[0x0][0x308] ;  /* 0x0000c200ff041b82 */ /* 0x001e220000000a00 */
[----:B------:R-:W-:Y:S02]  /*6c80*/  @P4 F2FP.F16.F32.PACK_AB R223, RZ, R223 ;  /* 0x000000dfffdf423e */ /* 0x000fe400000000ff */
[----:B-1----:R-:W-:Y:S02]  /*6c90*/  PRMT R3, R222, 0x7610, R3 ;  /* 0x00007610de037816 */ /* 0x002fe40000000003 */
[----:B------:R-:W-:Y:S01]  /*6ca0*/  @P1 IADD3 R222, R252, 0x60, RZ ;  /* 0x00000060fcde1810 */ /* 0x000fe20007ffe0ff */
[----:B------:R0:W-:Y:S01]  /*6cb0*/  @P4 STL [R1+0xc], R223 ;  /* 0x00000cdf01004387 */ /* 0x0001e20000100800 */
[----:B------:R-:W-:Y:S02]  /*6cc0*/  SEL R208, R208, R188, P0 ;  /* 0x000000bcd0d07207 */ /* 0x000fe40000000000 */
[----:B------:R-:W-:-:S02]  /*6cd0*/  SEL R209, R209, R189, P0 ;  /* 0x000000bdd1d17207 */ /* 0x000fc40000000000 */
[----:B------:R-:W-:Y:S02]  /*6ce0*/  SEL R210, R210, R190, P0 ;  /* 0x000000bed2d27207 */ /* 0x000fe40000000000 */
[----:B------:R-:W-:Y:S01]  /*6cf0*/  SEL R211, R211, R191, P0 ;  /* 0x000000bfd3d37207 */ /* 0x000fe20000000000 */
[----:B0-----:R-:W-:Y:S02]  /*6d00*/  @P1 IMAD.WIDE.U32 R222, R222, 0x20, R4 ;  /* 0x00000020dede1825 */ /* 0x001fe400078e0004 */
[----:B------:R-:W5:Y:S04]  /*6d10*/  LDL.LU.64 R4, [R1+0x178] ;  /* 0x0001780001047983 */ /* 0x000f680000300a00 */
[----:B------:R0:W-:Y:S02]  /*6d20*/  @P1 STG.E.128 desc[UR4][R222.64], R208 ;  /* 0x000000d0de001986 */ /* 0x0001e4000c101d04 */
[----:B0-----:R-:W-:-:S02]  /*6d30*/  SEL R208, R250, R192, P0 ;  /* 0x000000c0fad07207 */ /* 0x001fc40000000000 */
[----:B------:R-:W2:Y:S01]  /*6d40*/  LDL.LU.S16 R250, [R1+0xc] ;  /* 0x00000c0001fa7983 */ /* 0x000ea20000300600 */
[----:B------:R-:W-:Y:S02]  /*6d50*/  SEL R209, R249, R193, P0 ;  /* 0x000000c1f9d17207 */ /* 0x000fe40000000000 */
[----:B------:R-:W-:Y:S02]  /*6d60*/  SEL R210, R248, R194, P0 ;  /* 0x000000c2f8d27207 */ /* 0x000fe40000000000 */
[----:B------:R-:W-:-:S05]  /*6d70*/  SEL R211, R247, R195, P0 ;  /* 0x000000c3f7d37207 */ /* 0x000fca0000000000 */
[----:B------:R0:W-:Y:S02]  /*6d80*/  @P1 STG.E.128 desc[UR4][R222.64+0x10], R208 ;  /* 0x000010d0de001986 */ /* 0x0001e4000c101d04 */
[----:B0-----:R-:W0:Y:S08]  /*6d90*/  @P4 LDC.64 R210, c[0x0][0x2f8] ;  /* 0x0000be00ffd24b82 */ /* 0x001e300000000a00 */
[----:B------:R-:W1:Y:S01]  /*6da0*/  @P4 LDC.64 R208, c[0x0][0x220] ;  /* 0x00008800ffd04b82 */ /* 0x000e620000000a00 */
[----:B--2---:R-:W-:Y:S01]  /*6db0*/  @P4 PRMT R199, R250, 0x7610, R199 ;  /* 0x00007610fac74816 */ /* 0x004fe200000000c7 */
[----:B0-----:R-:W-:Y:S01]  /*6dc0*/  @P4 IMAD.WIDE.U32 R210, R236, 0x10, R210 ;  /* 0x00000010ecd24825 */ /* 0x001fe200078e00d2 */
[----:B------:R-:W-:-:S05]  /*6dd0*/  IADD3 R218, R218, 0x80, RZ ;  /* 0x00000080dada7810 */ /* 0x000fca0007ffe0ff */
[----:B------:R-:W0:Y:S01]  /*6de0*/  LDC.U8 R250, c[0x0][0x2a0] ;  /* 0x0000a800fffa7b82 */ /* 0x000e220000000000 */
[----:B------:R-:W-:Y:S02]  /*6df0*/  @P4 PRMT R199, R199, 0x5410, R3 ;  /* 0x00005410c7c74816 */ /* 0x000fe40000000003 */
[----:B------:R-:W5:Y:S01]  /*6e00*/  LDL.LU R3, [R1+0x170] ;  /* 0x0001700001037983 */ /* 0x000f620000300800 */
[----:B-1----:R-:W-:-:S03]  /*6e10*/  @P4 IMAD.WIDE.U32 R208, R218, 0x10, R208 ;  /* 0x00000010dad04825 */ /* 0x002fc600078e00d0 */
[----:B------:R1:W-:Y:S01]  /*6e20*/  @P4 STG.E.128 desc[UR4][R210.64], R196 ;  /* 0x000000c4d2004986 */ /* 0x0003e2000c101d04 */
[--C-:B------:R-:W-:Y:S02]  /*6e30*/  @P4 HADD2.F32 R222, -RZ, R187.reuse.H0_H0 ;  /* 0x200000bbffde4230 */ /* 0x100fe40000004100 */
[----:B------:R-:W-:Y:S02]  /*6e40*/  @P4 HADD2.F32 R223, -RZ, R187.H1_H1 ;  /* 0x300000bbffdf4230 */ /* 0x000fe40000004100 */
[----:B-1----:R-:W-:Y:S01]  /*6e50*/  @P4 HADD2.F32 R210, -RZ, R186.H1_H1 ;  /* 0x300000baffd24230 */ /* 0x002fe20000004100 */
[----:B------:R-:W1:Y:S01]  /*6e60*/  @P4 LDC R211, c[0x0][0x29c] ;  /* 0x0000a700ffd34b82 */ /* 0x000e620000000800 */
[----:B------:R2:W5:Y:S03]  /*6e70*/  @P4 LDG.E.128 R184, desc[UR4][R208.64] ;  /* 0x00000004d0b84981 */ /* 0x000566000c1e1d00 */
[----:B------:R-:W-:-:S04]  /*6e80*/  @P4 FFMA.FTZ R81, R210, R240, R81 ;  /* 0x000000f0d2514223 */ /* 0x000fc80000010051 */
[----:B------:R-:W3:Y:S08]  /*6e90*/  @P4 LDC R210, c[0x0][0x29c] ;  /* 0x0000a700ffd24b82 */ /* 0x000ef00000000800 */
[----:B--2---:R-:W2:Y:S08]  /*6ea0*/  @P4 LDC R209, c[0x0][0x29c] ;  /* 0x0000a700ffd14b82 */ /* 0x004eb00000000800 */
[----:B------:R-:W4:Y:S01]  /*6eb0*/  @P4 LDC R208, c[0x0][0x29c] ;  /* 0x0000a700ffd04b82 */ /* 0x000f220000000800 */
        /* <DEDUP_REMOVED lines=17> */
.L_x_10929:
[----:B------:R-:W-:Y:S05]  /*6fd0*/  BSYNC B1 ;  /* 0x0000000000017941 */ /* 0x000fea0003800000 */
.L_x_10928:
[----:B-----5:R-:W-:Y:S02]  /*6fe0*/  @P4 HADD2.F32 R223, -RZ, R184.H0_H0 ;  /* 0x200000b8ffdf4230 */ /* 0x020fe40000004100 */
[----:B--2---:R-:W-:Y:S01]  /*6ff0*/  @P4 FMUL.FTZ R209, R222, R209 ;  /* 0x000000d1ded14220 */ /* 0x004fe20000410000 */
[----:B------:R-:W-:Y:S01]  /*7000*/  @P4 HADD2.F32 R236, -RZ, R124.H0_H0 ;  /* 0x2000007cffec4230 */ /* 0x000fe20000004100 */
[----:B------:R-:W-:Y:S01]  /*7010*/  @!P5 ISETP.NE.AND.EX P2, PT, R0, RZ, PT, P2 ;  /* 0x000000ff0000d20c */ /* 0x000fe20003f45320 */
[----:B------:R-:W-:Y:S01]  /*7020*/  BSSY B1, `(.L_x_10930) ;  /* 0x000000f000017945 */ /* 0x000fe20003800000 */
[----:B------:R-:W-:Y:S01]  /*7030*/  @P4 FFMA.FTZ R76, R223, R209, R76 ;  /* 0x000000d1df4c4223 */ /* 0x000fe2000001004c */
[----:B------:R-:W-:Y:S01]  /*7040*/  @!P5 ISETP.NE.U32.AND P3, PT, R2, RZ, PT ;  /* 0x000000ff0200d20c */ /* 0x000fe20003f65070 */
        /* <DEDUP_REMOVED lines=12> */
.L_x_10931:
[----:B------:R-:W-:Y:S05]  /*7110*/  BSYNC B1 ;  /* 0x0000000000017941 */ /* 0x000fea0003800000 */
.L_x_10930:
[----:B------:R-:W-:Y:S02]  /*7120*/  @P4 HADD2.F32 R223, -RZ, R184.H1_H1 ;  /* 0x300000b8ffdf4230 */ /* 0x000fe40000004100 */
[----:B---3--:R-:W-:Y:S01]  /*7130*/  @P4 FMUL.FTZ R210, R237, R210 ;  /* 0x000000d2edd24220 */ /* 0x008fe20000410000 */
[----:B------:R-:W-:Y:S01]  /*7140*/  @P4 HADD2.F32 R236, -RZ, R124.H1_H1 ;  /* 0x3000007cffec4230 */ /* 0x000fe20000004100 */
        /* <DEDUP_REMOVED lines=16> */
.L_x_10933:
[----:B------:R-:W-:Y:S05]  /*7250*/  BSYNC B1 ;  /* 0x0000000000017941 */ /* 0x000fea0003800000 */
.L_x_10932:
        /* <DEDUP_REMOVED lines=18> */
.L_x_10935:
[----:B------:R-:W-:Y:S05]  /*7380*/  BSYNC B1 ;  /* 0x0000000000017941 */ /* 0x000fea0003800000 */
.L_x_10934:
[----:B----4-:R-:W-:Y:S01]  /*7390*/  @P4 FMUL.FTZ R208, R223, R208 ;  /* 0x000000d0dfd04220 */ /* 0x010fe20000410000 */
[----:B------:R-:W-:Y:S01]  /*73a0*/  @P4 HADD2.F32 R238, -RZ, R185.H1_H1 ;  /* 0x300000b9ffee4230 */ /* 0x000fe20000004100 */
[----:B------:R-:W-:Y:S01]  /*73b0*/  @!P5 ISETP.NE.U32.AND P2, PT, R2, RZ, PT ;  /* 0x000000ff0200d20c */ /* 0x000fe20003f45070 */
[----:B------:R-:W-:Y:S01]  /*73c0*/  @P4 HADD2.F32 R240, -RZ, R125.H1_H1 ;  /* 0x3000007dfff04230 */ /* 0x000fe20000004100 */
[----:B------:R-:W-:Y:S01]  /*73d0*/  BSSY B1, `(.L_x_10936) ;  /* 0x0000018000017945 */ /* 0x000fe20003800000 */
[----:B------:R-:W-:Y:S01]  /*73e0*/  SEL R190, R236, R190, P0 ;  /* 0x000000beecbe7207 */ /* 0x000fe20000000000 */
[----:B------:R-:W-:Y:S01]  /*73f0*/  @P4 FFMA.FTZ R79, R238, R208, R79 ;  /* 0x000000d0ee4f4223 */ /* 0x000fe2000001004f */
[----:B------:R-:W-:Y:S01]  /*7400*/  @!P5 ISETP.NE.AND.EX P2, PT, R0, RZ, PT, P2 ;  /* 0x000000ff0000d20c */ /* 0x000fe20003f45320 */
[----:B------:R-:W-:Y:S01]  /*7410*/  @P4 FMUL.FTZ R240, R208, R240 ;  /* 0x000000f0d0f04220 */ /* 0x000fe20000410000 */
[----:B------:R-:W-:Y:S01]  /*7420*/  @P4 F2FP.F16.F32.PACK_AB R209, RZ, R209 ;  /* 0x000000d1ffd1423e */ /* 0x000fe200000000ff */
[----:B------:R-:W0:Y:S01]  /*7430*/  @P4 LDC R208, c[0x0][0x29c] ;  /* 0x0000a700ffd04b82 */ /* 0x000e220000000800 */
[----:B------:R-:W-:-:S02]  /*7440*/  @P4 F2FP.F16.F32.PACK_AB R210, RZ, R210 ;  /* 0x000000d2ffd2423e */ /* 0x000fc400000000ff */
[----:B------:R-:W-:Y:S02]  /*7450*/  @P4 F2FP.F16.F32.PACK_AB R211, RZ, R211 ;  /* 0x000000d3ffd3423e */ /* 0x000fe400000000ff */
[----:B------:R-:W-:Y:S02]  /*7460*/  @P4 F2FP.F16.F32.PACK_AB R240, RZ, R240 ;  /* 0x000000f0fff0423e */ /* 0x000fe400000000ff */
[----:B------:R-:W-:Y:S02]  /*7470*/  SEL R188, R222, R188, P0 ;  /* 0x000000bcdebc7207 */ /* 0x000fe40000000000 */
[----:B------:R-:W-:Y:S02]  /*7480*/  SEL R189, R237, R189, P0 ;  /* 0x000000bdedbd7207 */ /* 0x000fe40000000000 */
[----:B------:R-:W-:Y:S02]  /*7490*/  SEL R191, R223, R191, P0 ;  /* 0x000000bfdfbf7207 */ /* 0x000fe40000000000 */
        /* <DEDUP_REMOVED lines=11> */
.L_x_10937:
[----:B------:R-:W-:Y:S05]  /*7550*/  BSYNC B1 ;  /* 0x0000000000017941 */ /* 0x000fea0003800000 */
.L_x_10936:
[----:B------:R-:W1:Y:S01]  /*7560*/  @P4 LDC R222, c[0x0][0x29c] ;  /* 0x0000a700ffde4b82 */ /* 0x000e620000000800 */
[----:B------:R-:W-:Y:S02]  /*7570*/  @P4 HADD2.F32 R238, -RZ, R126.H0_H0 ;  /* 0x2000007effee4230 */ /* 0x000fe40000004100 */
[----:B0-----:R-:W-:Y:S01]  /*7580*/  @P4 FMUL.FTZ R208, R236, R208 ;  /* 0x000000d0ecd04220 */ /* 0x001fe20000410000 */
[----:B------:R-:W-:Y:S01]  /*7590*/  @!P5 ISETP.NE.U32.AND P2, PT, R2, RZ, PT ;  /* 0x000000ff0200d20c */ /* 0x000fe20003f45070 */
[----:B------:R-:W-:Y:S01]  /*75a0*/  @P4 HADD2.F32 R237, -RZ, R186.H0_H0 ;  /* 0x200000baffed4230 */ /* 0x000fe20000004100 */
[----:B------:R-:W-:Y:S01]  /*75b0*/  BSSY B1, `(.L_x_10938) ;  /* 0x0000013000017945 */ /* 0x000fe20003800000 */
[----:B------:R-:W-:Y:S01]  /*75c0*/  @P4 FMUL.FTZ R238, R208, R238 ;  /* 0x000000eed0ee4220 */ /* 0x000fe20000410000 */
[----:B------:R-:W-:Y:S01]  /*75d0*/  @!P5 ISETP.NE.AND.EX P2, PT, R0, RZ, PT, P2 ;  /* 0x000000ff0000d20c */ /* 0x000fe20003f45320 */
[----:B------:R-:W0:Y:S01]  /*75e0*/  @P4 LDC R223, c[0x0][0x29c] ;  /* 0x0000a700ffdf4b82 */ /* 0x000e220000000800 */
[----:B------:R-:W-:Y:S01]  /*75f0*/  @P4 FFMA.FTZ R72, R237, R208, R72 ;  /* 0x000000d0ed484223 */ /* 0x000fe20000010048 */
[----:B------:R-:W-:-:S02]  /*7600*/  SEL R192, R236, R192, P0 ;  /* 0x000000c0ecc07207 */ /* 0x000fc40000000000 */
[----:B------:R-:W-:Y:S02]  /*7610*/  @P4 F2FP.F16.F32.PACK_AB R238, RZ, R238 ;  /* 0x000000eeffee423e */ /* 0x000fe400000000ff */
        /* <DEDUP_REMOVED lines=12> */
.L_x_10939:
[----:B------:R-:W-:Y:S05]  /*76e0*/  BSYNC B1 ;  /* 0x0000000000017941 */ /* 0x000fea0003800000 */
.L_x_10938:
[----:B------:R-:W-:Y:S01]  /*76f0*/  @!P5 ISETP.NE.U32.AND P2, PT, R2, RZ, PT ;  /* 0x000000ff0200d20c */ /* 0x000fe20003f45070 */
[C---:B-1----:R-:W-:Y:S01]  /*7700*/  @P4 FMUL.FTZ R222, R208.reuse, R222 ;  /* 0x000000ded0de4220 */ /* 0x042fe20000410000 */
[----:B------:R-:W-:Y:S01]  /*7710*/  SEL R193, R208, R193, P0 ;  /* 0x000000c1d0c17207 */ /* 0x000fe20000000000 */
[----:B------:R-:W-:Y:S01]  /*7720*/  @P4 HADD2.F32 R208, -RZ, R186.H1_H1 ;  /* 0x300000baffd04230 */ /* 0x000fe20000004100 */
[----:B------:R-:W-:Y:S01]  /*7730*/  @!P5 ISETP.NE.AND.EX P2, PT, R0, RZ, PT, P2 ;  /* 0x000000ff0000d20c */ /* 0x000fe20003f45320 */
[----:B------:R-:W-:Y:S01]  /*7740*/  @P4 HADD2.F32 R209, -RZ, R126.H1_H1 ;  /* 0x3000007effd14230 */ /* 0x000fe20000004100 */
[----:B------:R-:W-:Y:S02]  /*7750*/  BSSY B1, `(.L_x_10940) ;  /* 0x000000d000017945 */ /* 0x000fe40003800000 */
[----:B------:R-:W-:Y:S01]  /*7760*/  @P4 FFMA.FTZ R73, R208, R222, R73 ;  /* 0x000000ded0494223 */ /* 0x000fe20000010049 */
[----:B------:R-:W-:Y:S01]  /*7770*/  @!P5 FSEL R208, R182, RZ, P2 ;  /* 0x000000ffb6d0d208 */ /* 0x000fe20001000000 */
[----:B------:R-:W-:Y:S01]  /*7780*/  @P4 FMUL.FTZ R209, R222, R209 ;  /* 0x000000d1ded14220 */ /* 0x000fe20000410000 */
        /* <DEDUP_REMOVED lines=9> */
.L_x_10941:
[----:B------:R-:W-:Y:S05]  /*7820*/  BSYNC B1 ;  /* 0x0000000000017941 */ /* 0x000fea0003800000 */
.L_x_10940:
[----:B------:R-:W-:Y:S02]  /*7830*/  @P4 HADD2.F32 R222, -RZ, R127.H0_H0 ;  /* 0x2000007fffde4230 */ /* 0x000fe40000004100 */
[----:B0-----:R-:W-:Y:S01]  /*7840*/  @P4 FMUL.FTZ R223, R208, R223 ;  /* 0x000000dfd0df4220 */ /* 0x001fe20000410000 */
[----:B------:R-:W-:Y:S01]  /*7850*/  @!P5 ISETP.NE.U32.AND P2, PT, R2, RZ, PT ;  /* 0x000000ff0200d20c */ /* 0x000fe20003f45070 */
[----:B------:R-:W-:Y:S01]  /*7860*/  BSSY B1, `(.L_x_10942) ;  /* 0x0000018000017945 */ /* 0x000fe20003800000 */
[----:B------:R-:W-:Y:S01]  /*7870*/  SEL R194, R208, R194, P0 ;  /* 0x000000c2d0c27207 */ /* 0x000fe20000000000 */
[----:B------:R-:W-:Y:S01]  /*7880*/  @P4 FMUL.FTZ R222, R223, R222 ;  /* 0x000000dedfde4220 */ /* 0x000fe20000410000 */
[----:B------:R-:W-:Y:S01]  /*7890*/  @P4 HADD2.F32 R208, -RZ, R187.H0_H0 ;  /* 0x200000bbffd04230 */ /* 0x000fe20000004100 */
[----:B------:R-:W-:Y:S02]  /*78a0*/  @P4 F2FP.F16.F32.PACK_AB R209, RZ, R209 ;  /* 0x000000d1ffd1423e */ /* 0x000fe400000000ff */
[----:B------:R-:W-:-:S02]  /*78b0*/  @P4 PRMT R197, R211, 0x7610, R197 ;  /* 0x00007610d3c54816 */ /* 0x000fc400000000c5 */
[----:B------:R-:W-:Y:S01]  /*78c0*/  @P4 F2FP.F16.F32.PACK_AB R222, RZ, R222 ;  /* 0x000000deffde423e */ /* 0x000fe200000000ff */
[----:B------:R-:W-:Y:S01]  /*78d0*/  @P4 FFMA.FTZ R74, R208, R223, R74 ;  /* 0x000000dfd04a4223 */ /* 0x000fe2000001004a */
[----:B------:R-:W-:Y:S02]  /*78e0*/  @!P5 ISETP.NE.AND.EX P2, PT, R0, RZ, PT, P2 ;  /* 0x000000ff0000d20c */ /* 0x000fe40003f45320 */
[----:B------:R-:W-:Y:S02]  /*78f0*/  @P4 PRMT R198, R238, 0x7610, R198 ;  /* 0x00007610eec64816 */ /* 0x000fe400000000c6 */
[----:B------:R-:W-:Y:S02]  /*7900*/  @P4 PRMT R196, R196, 0x5410, R210 ;  /* 0x00005410c4c44816 */ /* 0x000fe400000000d2 */
[----:B------:R-:W-:Y:S02]  /*7910*/  @P4 PRMT R197, R197, 0x5410, R240 ;  /* 0x00005410c5c54816 */ /* 0x000fe400000000f0 */
[----:B------:R-:W-:-:S02]  /*7920*/  @P4 PRMT R198, R198, 0x5410, R209 ;  /* 0x00005410c6c64816 */ /* 0x000fc400000000d1 */
        /* <DEDUP_REMOVED lines=11> */
.L_x_10943:
[----:B------:R-:W-:Y:S05]  /*79e0*/  BSYNC B1 ;  /* 0x0000000000017941 */ /* 0x000fea0003800000 */
.L_x_10942:
[----:B------:R-:W2:Y:S01]  /*79f0*/  LDL.LU R209, [R1+0x20] ;  /* 0x0000200001d17983 */ /* 0x000ea20000300800 */
[----:B------:R-:W0:Y:S01]  /*7a00*/  @P4 LDC R0, c[0x0][0x29c] ;  /* 0x0000a700ff004b82 */ /* 0x000e220000000800 */
[----:B------:R-:W-:Y:S01]  /*7a10*/  @P4 HADD2.F32 R2, -RZ, R187.H1_H1 ;  /* 0x300000bbff024230 */ /* 0x000fe20000004100 */
[----:B------:R-:W-:Y:S02]  /*7a20*/  @P1 IADD3 R252, R252, 0x80, RZ ;  /* 0x00000080fcfc1810 */ /* 0x000fe40007ffe0ff */
[C---:B------:R-:W-:Y:S01]  /*7a30*/  SEL R195, R208.reuse, R195, P0 ;  /* 0x000000c3d0c37207 */ /* 0x040fe20000000000 */
[----:B0-----:R-:W-:-:S04]  /*7a40*/  @P4 FMUL.FTZ R0, R208, R0 ;  /* 0x00000000d0004220 */ /* 0x001fc80000410000 */
[----:B------:R-:W-:Y:S01]  /*7a50*/  @P4 FFMA.FTZ R75, R2, R0, R75 ;  /* 0x00000000024b4223 */ /* 0x000fe2000001004b */
[----:B------:R-:W-:-:S05]  /*7a60*/  @P4 HADD2.F32 R2, -RZ, R127.H1_H1 ;  /* 0x3000007fff024230 */ /* 0x000fca0000004100 */
[----:B------:R-:W-:Y:S02]  /*7a70*/  @P4 FMUL.FTZ R0, R0, R2 ;  /* 0x0000000200004220 */ /* 0x000fe40000410000 */
[----:B------:R-:W0:Y:S03]  /*7a80*/  @P1 LDC.64 R2, c[0x0][0x308] ;  /* 0x0000c200ff021b82 */ /* 0x000e260000000a00 */
[----:B------:R-:W-:-:S04]  /*7a90*/  @P4 F2FP.F16.F32.PACK_AB R0, RZ, R0 ;  /* 0x00000000ff00423e */ /* 0x000fc800000000ff */
        /* <DEDUP_REMOVED lines=12> */
.L_x_10859:
[----:B------:R-:W-:Y:S05]  /*7b60*/  BSYNC B0 ;  /* 0x0000000000007941 */ /* 0x000fea0003800000 */
.L_x_10857:
        /* <DEDUP_REMOVED lines=333> */
.L_x_10863:
        /* <DEDUP_REMOVED lines=8> */
.L_x_10946:
[----:B------:R-:W-:Y:S05]  /*90c0*/  BSYNC B1 ;  /* 0x0000000000017941 */ /* 0x000fea0003800000 */
.L_x_10945:
        /* <DEDUP_REMOVED lines=8> */
.L_x_10947:
[----:B------:R-:W-:Y:S01]  /*9150*/  HFMA2.MMA R210, -RZ, RZ, 0, 1.1920928955078125e-07 ;  /* 0x00000002ffd27435 */ /* 0x000fe200000001ff */
[----:B------:R-:W-:Y:S01]  /*9160*/  MOV R223, R208 ;  /* 0x000000d000df7202 */ /* 0x000fe20000000f00 */
[----:B------:R-:W-:-:S09]  /*9170*/  FADD.FTZ R209, R236, R209 ;  /* 0x000000d1ecd17221 */ /* 0x000fd20000010000 */
[----:B------:R-:W-:Y:S05]  /*9180*/  WARPSYNC.COLLECTIVE R222, `(.L_x_10948) ;  /* 0x00000000de087348 */ /* 0x000fea0003c00000 */
[----:B------:R0:W1:Y:S02]  /*9190*/  SHFL.BFLY P0, R236, R223, R210, R218 ;  /* 0x0c0000d2dfec7389 */ /* 0x00006400000000da */
[----:B01----:R-:W-:Y:S01]  /*91a0*/  ENDCOLLECTIVE ;  /* 0x000000000000791b */ /* 0x003fe20003800000 */
.L_x_10948:
[----:B------:R-:W-:Y:S01]  /*91b0*/  MOV R223, R209 ;  /* 0x000000d100df7202 */ /* 0x000fe20000000f00 */
[----:B------:R-:W-:-:S07]  /*91c0*/  FADD.FTZ R208, R208, R236 ;  /* 0x000000ecd0d07221 */ /* 0x000fce0000010000 */
[----:B------:R-:W-:Y:S05]  /*91d0*/  WARPSYNC.COLLECTIVE R222, `(.L_x_10949) ;  /* 0x00000000de087348 */ /* 0x000fea0003c00000 */
[----:B------:R0:W1:Y:S02]  /*91e0*/  SHFL.BFLY P0, R236, R223, R210, R218 ;  /* 0x0c0000d2dfec7389 */ /* 0x00006400000000da */
[----:B01----:R-:W-:Y:S01]  /*91f0*/  ENDCOLLECTIVE ;  /* 0x000000000000791b */ /* 0x003fe20003800000 */
.L_x_10949:
[----:B------:R-:W-:Y:S01]  /*9200*/  HFMA2.MMA R210, -RZ, RZ, 0, 2.384185791015625e-07 ;  /* 0x00000004ffd27435 */ /* 0x000fe200000001ff */
[----:B------:R-:W-:Y:S01]  /*9210*/  MOV R223, R208 ;  /* 0x000000d000df7202 */ /* 0x000fe20000000f00 */
[----:B------:R-:W-:-:S09]  /*9220*/  FADD.FTZ R209, R209, R236 ;  /* 0x000000ecd1d17221 */ /* 0x000fd20000010000 */
[----:B------:R-:W-:Y:S05]  /*9230*/  WARPSYNC.COLLECTIVE R222, `(.L_x_10950) ;  /* 0x00000000de087348 */ /* 0x000fea0003c00000 */
[----:B------:R0:W1:Y:S02]  /*9240*/  SHFL.BFLY P0, R236, R223, R210, R218 ;  /* 0x0c0000d2dfec7389 */ /* 0x00006400000000da */
[----:B01----:R-:W-:Y:S01]  /*9250*/  ENDCOLLECTIVE ;  /* 0x000000000000791b */ /* 0x003fe20003800000 */
.L_x_10950:
[----:B------:R-:W-:Y:S01]  /*9260*/  MOV R223, R209 ;  /* 0x000000d100df7202 */ /* 0x000fe20000000f00 */
[----:B------:R-:W-:-:S07]  /*9270*/  FADD.FTZ R208, R208, R236 ;  /* 0x000000ecd0d07221 */ /* 0x000fce0000010000 */
[----:B------:R-:W-:Y:S05]  /*9280*/  WARPSYNC.COLLECTIVE R222, `(.L_x_10951) ;  /* 0x00000000de087348 */ /* 0x000fea0003c00000 */
[----:B------:R0:W1:Y:S02]  /*9290*/  SHFL.BFLY P0, R236, R223, R210, R218 ;  /* 0x0c0000d2dfec7389 */ /* 0x00006400000000da */
[----:B01----:R-:W-:Y:S01]  /*92a0*/  ENDCOLLECTIVE ;  /* 0x000000000000791b */ /* 0x003fe20003800000 */
.L_x_10951:
[----:B------:R-:W-:Y:S01]  /*92b0*/  HFMA2.MMA R210, -RZ, RZ, 0, 4.76837158203125e-07 ;  /* 0x00000008ffd27435 */ /* 0x000fe200000001ff */
[----:B------:R-:W-:Y:S01]  /*92c0*/  MOV R223, R208 ;  /* 0x000000d000df7202 */ /* 0x000fe20000000f00 */
[----:B------:R-:W-:-:S09]  /*92d0*/  FADD.FTZ R209, R209, R236 ;  /* 0x000000ecd1d17221 */ /* 0x000fd20000010000 */
[----:B------:R-:W-:Y:S05]  /*92e0*/  WARPSYNC.COLLECTIVE R222, `(.L_x_10952) ;  /* 0x00000000de087348 */ /* 0x000fea0003c00000 */
[----:B------:R0:W1:Y:S02]  /*92f0*/  SHFL.BFLY P0, R236, R223, R210, R218 ;  /* 0x0c0000d2dfec7389 */ /* 0x00006400000000da */
[----:B01----:R-:W-:Y:S01]  /*9300*/  ENDCOLLECTIVE ;  /* 0x000000000000791b */ /* 0x003fe20003800000 */
.L_x_10952:
[----:B------:R-:W-:Y:S02]  /*9310*/  MOV R223, R209 ;  /* 0x000000d100df7202 */ /* 0x000fe40000000f00 */
[----:B------:R-:W-:-:S07]  /*9320*/  MOV R220, R236 ;  /* 0x000000ec00dc7202 */ /* 0x000fce0000000f00 */
[----:B------:R-:W-:Y:S05]  /*9330*/  WARPSYNC.COLLECTIVE R222, `(.L_x_10953) ;  /* 0x00000000de087348 */ /* 0x000fea0003c00000 */
[----:B------:R0:W1:Y:S02]  /*9340*/  SHFL.BFLY P0, R236, R223, R210, R218 ;  /* 0x0c0000d2dfec7389 */ /* 0x00006400000000da */
[----:B01----:R-:W-:Y:S01]  /*9350*/  ENDCOLLECTIVE ;  /* 0x000000000000791b */ /* 0x003fe20003800000 */
.L_x_10953:
[----:B------:R-:W-:Y:S01]  /*9360*/  FADD.FTZ R220, R208, R220 ;  /* 0x000000dcd0dc7221 */ /* 0x000fe20000010000 */
[----:B------:R-:W-:-:S04]  /*9370*/  HFMA2.MMA R210, -RZ, RZ, 0, 9.5367431640625e-07 ;  /* 0x00000010ffd27435 */ /* 0x000fc800000001ff */
[----:B------:R-:W-:Y:S02]  /*9380*/  MOV R223, R220 ;  /* 0x000000dc00df7202 */ /* 0x000fe40000000f00 */
[----:B------:R-:W-:-:S07]  /*9390*/  MOV R219, R236 ;  /* 0x000000ec00db7202 */ /* 0x000fce0000000f00 */
[----:B------:R-:W-:Y:S05]  /*93a0*/  WARPSYNC.COLLECTIVE R222, `(.L_x_10954) ;  /* 0x00000000de087348 */ /* 0x000fea0003c00000 */
[----:B------:R0:W1:Y:S02]  /*93b0*/  SHFL.BFLY P0, R236, R223, R210, R218 ;  /* 0x0c0000d2dfec7389 */ /* 0x00006400000000da */
[----:B01----:R-:W-:Y:S01]  /*93c0*/  ENDCOLLECTIVE ;  /* 0x000000000000791b */ /* 0x003fe20003800000 */
.L_x_10954:
[----:B------:R-:W-:-:S05]  /*93d0*/  FADD.FTZ R219, R209, R219 ;  /* 0x000000dbd1db7221 */ /* 0x000fca0000010000 */
[----:B------:R-:W-:Y:S02]  /*93e0*/  MOV R223, R219 ;  /* 0x000000db00df7202 */ /* 0x000fe40000000f00 */
[----:B------:R-:W-:-:S07]  /*93f0*/  MOV R211, R236 ;  /* 0x000000ec00d37202 */ /* 0x000fce0000000f00 */
[----:B------:R-:W-:Y:S05]  /*9400*/  WARPSYNC.COLLECTIVE R222, `(.L_x_10955) ;  /* 0x00000000de087348 */ /* 0x000fea0003c00000 */
[----:B------:R0:W1:Y:S02]  /*9410*/  SHFL.BFLY P0, R236, R223, R210, R218 ;  /* 0x0c0000d2dfec7389 */ /* 0x00006400000000da */
[----:B01----:R-:W-:Y:S01]  /*9420*/  ENDCOLLECTIVE ;  /* 0x000000000000791b */ /* 0x003fe20003800000 */
.L_x_10955:
[----:B------:R-:W-:Y:S01]  /*9430*/  MOV R210, R236 ;  /* 0x000000ec00d27202 */ /* 0x000fe20000000f00 */
[----:B------:R-:W-:Y:S06]  /*9440*/  BRA `(.L_x_10956) ;  /* 0xffffffa000b07947 */ /* 0x000fec000383ffff */
.L_x_10957:
        /* <DEDUP_REMOVED lines=11> */
.L_x_16989:


//--------------------- .text._ZN10layer_norm13ln_bwd_kernelINS_13Kernel_traitsI6__halfS2_fS2_fjLj1280ELj1ELj4ELj1ELj16ENS_18Kernel_traits_baseILj1280ES2_S2_fS2_fjLj128EEEEELb1ELb0ELb0ELb0EEEvNS_9BwdParamsE --------------------------
	.section	.text._ZN10layer_norm13ln_bwd_kernelINS_13Kernel_traitsI6__halfS2_fS2_fjLj1280ELj1ELj4ELj1ELj16ENS_18Kernel_traits_baseILj1280ES2_S2_fS2_fjLj128EEEEELb1ELb0ELb0ELb0EEEvNS_9BwdParamsE,"ax",@progbits
	.align	128
        .global         _ZN10layer_norm13ln_bwd_kernelINS_13Kernel_traitsI6__halfS2_fS2_fjLj1280ELj1ELj4ELj1ELj16ENS_18Kernel_traits_baseILj1280ES2_S2_fS2_fjLj128EEEEELb1ELb0ELb0ELb0EEEvNS_9BwdParamsE
        .type           _ZN10layer_norm13ln_bwd_kernelINS_13Kernel_traitsI6__halfS2_fS2_fjLj1280ELj1ELj4ELj1ELj16ENS_18Kernel_traits_baseILj1280ES2_S2_fS2_fjLj128EEEEELb1ELb0ELb0ELb0EEEvNS_9BwdParamsE,@function
        .size           _ZN10layer_norm13ln_bwd_kernelINS_13Kernel_traitsI6__halfS2_fS2_fjLj1280ELj1ELj4ELj1ELj16ENS_18Kernel_traits_baseILj1280ES2_S2_fS2_fjLj128EEEEELb1ELb0ELb0ELb0EEEvNS_9BwdParamsE,(.L_x_16990 - _ZN10layer_norm13ln_bwd_kernelINS_13Kernel_traitsI6__halfS2_fS2_fjLj1280ELj1ELj4ELj1ELj16ENS_18Kernel_traits_baseILj1280ES2_S2_fS2_fjLj128EEEEELb1ELb0ELb0ELb0EEEvNS_9BwdParamsE)
        .other          _ZN10layer_norm13ln_bwd_kernelINS_13Kernel_traitsI6__halfS2_fS2_fjLj1280ELj1ELj4ELj1ELj16ENS_18Kernel_traits_baseILj1280ES2_S2_fS2_fjLj128EEEEELb1ELb0ELb0ELb0EEEvNS_9BwdParamsE,@"STO_CUDA_ENTRY STV_DEFAULT"
_ZN10layer_norm13ln_bwd_kernelINS_13Kernel_traitsI6__halfS2_fS2_fjLj1280ELj1ELj4ELj1ELj16ENS_18Kernel_traits_baseILj1280ES2_S2_fS2_fjLj128EEEEELb1ELb0ELb0ELb0EEEvNS_9BwdParamsE:
.text._ZN10layer_norm13ln_bwd_kernelINS_13Kernel_traitsI6__halfS2_fS2_fjLj1280ELj1ELj4ELj1ELj16ENS_18Kernel_traits_baseILj1280ES2_S2_fS2_fjLj128EEEEELb1ELb0ELb0ELb0EEEvNS_9BwdParamsE:
        /* <DEDUP_REMOVED lines=98> */
[----:B------:R-:W-:Y:S01]  /*0620*/  HFMA2.MMA R113, -RZ, RZ, 0, 0 ;  /* 0x00000000ff717435 */ /* 0x000fe200000001ff */
[--C-:B------:R-:W-:Y:S01]  /*0630*/  HADD2.F32 R252, -RZ, R251.reuse.H0_H0 ;  /* 0x200000fbfffc7230 */ /* 0x100fe20000004100 */
[----:B------:R-:W-:Y:S01]  /*0640*/  ISETP.NE.AND.EX P3, PT, RZ, UR7, PT, P3 ;  /* 0x00000007ff007c0c */ /* 0x000fe2000bf65330 */
[----:B------:R1:W-:Y:S01]  /*0650*/  STL [R1+0x70], R16 ;  /* 0x0000701001007387 */ /* 0x0003e20000100800 */
[----:B------:R-:W-:-:S02]  /*0660*/  HADD2.F32 R251, -RZ, R251.H1_H1 ;  /* 0x300000fbfffb7230 */ /* 0x000fc40000004100 */
[----:B------:R-:W-:Y:S01]  /*0670*/  HADD2.F32 R247, -RZ, R5.H1_H1 ;  /* 0x30000005fff77230 */ /* 0x000fe20000004100 */
[----:B------:R2:W-:Y:S01]  /*0680*/  STL [R1+0x6c], R3 ;  /* 0x00006c0301007387 */ /* 0x0005e20000100800 */
[--C-:B------:R-:W-:Y:S02]  /*0690*/  HADD2.F32 R246, -RZ, R6.reuse.H0_H0 ;  /* 0x20000006fff67230 */ /* 0x100fe40000004100 */
[----:B0-----:R-:W-:Y:S02]  /*06a0*/  HADD2.F32 R2, -RZ, R29.H1_H1 ;  /* 0x3000001dff027230 */ /* 0x001fe40000004100 */
[----:B------:R-:W-:Y:S02]  /*06b0*/  HADD2.F32 R245, -RZ, R6.H1_H1 ;  /* 0x30000006fff57230 */ /* 0x000fe40000004100 */
[----:B-1----:R-:W-:Y:S01]  /*06c0*/  HADD2.F32 R16, -RZ, R30.H0_H0 ;  /* 0x2000001eff107230 */ /* 0x002fe20000004100 */
[----:B------:R0:W-:Y:S01]  /*06d0*/  STL [R1+0x68], R2 ;  /* 0x0000680201007387 */ /* 0x0001e20000100800 */
[----:B------:R-:W-:-:S02]  /*06e0*/  HADD2.F32 R244, -RZ, R7.H0_H0 ;  /* 0x20000007fff47230 */ /* 0x000fc40000004100 */
[----:B--2---:R-:W-:Y:S01]  /*06f0*/  HADD2.F32 R3, -RZ, R30.H1_H1 ;  /* 0x3000001eff037230 */ /* 0x004fe20000004100 */
[----:B------:R1:W-:Y:S01]  /*0700*/  STL [R1+0x64], R16 ;  /* 0x0000641001007387 */ /* 0x0003e20000100800 */
[----:B------:R-:W-:-:S03]  /*0710*/  HADD2.F32 R243, -RZ, R7.H1_H1 ;  /* 0x30000007fff37230 */ /* 0x000fc60000004100 */
[----:B------:R2:W-:Y:S01]  /*0720*/  STL [R1+0x60], R3 ;  /* 0x0000600301007387 */ /* 0x0005e20000100800 */
[--C-:B0-----:R-:W-:Y:S02]  /*0730*/  HADD2.F32 R2, -RZ, R31.reuse.H0_H0 ;  /* 0x2000001fff027230 */ /* 0x101fe40000004100 */
[----:B-1----:R-:W-:-:S03]  /*0740*/  HADD2.F32 R16, -RZ, R31.H1_H1 ;  /* 0x3000001fff107230 */ /* 0x002fc60000004100 */
[----:B------:R0:W-:Y:S01]  /*0750*/  STL [R1+0x5c], R2 ;  /* 0x00005c0201007387 */ /* 0x0001e20000100800 */
[----:B--2---:R-:W-:-:S03]  /*0760*/  HADD2.F32 R3, -RZ, R12.H0_H0 ;  /* 0x2000000cff037230 */ /* 0x004fc60000004100 */
[----:B------:R-:W-:Y:S04]  /*0770*/  STL [R1+0x58], R16 ;  /* 0x0000581001007387 */ /* 0x000fe80000100800 */
        /* <DEDUP_REMOVED lines=17> */
[----:B------:R-:W-:Y:S01]  /*0890*/  STL [R1+0x34], R12 ;  /* 0x0000340c01007387 */ /* 0x000fe20000100800 */
[----:B------:R-:W-:-:S03]  /*08a0*/  HADD2.F32 R8, -RZ, R9.H1_H1 ;  /* 0x30000009ff087230 */ /* 0x000fc60000004100 */
[----:B------:R1:W-:Y:S01]  /*08b0*/  STL [R1+0x30], R3 ;  /* 0x0000300301007387 */ /* 0x0003e20000100800 */
[----:B0-----:R-:W-:-:S05]  /*08c0*/  HADD2.F32 R2, -RZ, R9.H0_H0 ;  /* 0x20000009ff027230 */ /* 0x001fca0000004100 */
        /* <DEDUP_REMOVED lines=13> */
[----:B------:R-:W-:Y:S02]  /*09a0*/  HADD2.F32 R248, -RZ, R5.H0_H0 ;  /* 0x20000005fff87230 */ /* 0x000fe40000004100 */
[--C-:B--2---:R-:W-:Y:S01]  /*09b0*/  HADD2.F32 R3, -RZ, R249.reuse.H0_H0 ;  /* 0x200000f9ff037230 */ /* 0x104fe20000004100 */
[----:B------:R-:W-:Y:S04]  /*09c0*/  STL [R1+0x10], R8 ;  /* 0x0000100801007387 */ /* 0x000fe80000100800 */
[----:B------:R1:W-:Y:S01]  /*09d0*/  STL [R1+0xc], R3 ;  /* 0x00000c0301007387 */ /* 0x0003e20000100800 */
[----:B0-----:R-:W-:Y:S02]  /*09e0*/  HADD2.F32 R2, -RZ, R249.H1_H1 ;  /* 0x300000f9ff027230 */ /* 0x001fe40000004100 */
[----:B------:R-:W-:-:S03]  /*09f0*/  HADD2.F32 R249, -RZ, R4.H1_H1 ;  /* 0x30000004fff97230 */ /* 0x000fc60000004100 */
[----:B------:R0:W-:Y:S01]  /*0a00*/  STL [R1+0x8], R2 ;  /* 0x0000080201007387 */ /* 0x0001e20000100800 */
[----:B-1----:R-:W-:-:S05]  /*0a10*/  HADD2.F32 R3, -RZ, R250.H0_H0 ;  /* 0x200000faff037230 */ /* 0x002fca0000004100 */
[----:B------:R1:W-:Y:S01]  /*0a20*/  STL [R1+0x4], R3 ;  /* 0x0000040301007387 */ /* 0x0003e20000100800 */
[----:B0-----:R-:W-:Y:S02]  /*0a30*/  HADD2.F32 R2, -RZ, R250.H1_H1 ;  /* 0x300000faff027230 */ /* 0x001fe40000004100 */
[----:B------:R-:W-:-:S03]  /*0a40*/  HADD2.F32 R250, -RZ, R4.H0_H0 ;  /* 0x20000004fffa7230 */ /* 0x000fc60000004100 */
[----:B------:R0:W-:Y:S01]  /*0a50*/  STL [R1], R2 ;  /* 0x0000000201007387 */ /* 0x0001e20000100800 */
[----:B-1----:R-:W-:-:S07]  /*0a60*/  MOV R3, R0 ;  /* 0x0000000000037202 */ /* 0x002fce0000000f00 */
.L_x_10981:
[----:B-1----:R-:W1:Y:S01]  /*0a70*/  @P3 LDC.64 R4, c[0x0][0x270] ;  /* 0x00009c00ff043b82 */ /* 0x002e620000000a00 */
[----:B0-----:R-:W-:Y:S02]  /*0a80*/  SHF.R.S32.HI R2, RZ, 0x1f, R3 ;  /* 0x0000001fff027819 */ /* 0x001fe40000011403 */
[----:B------:R-:W-:-:S05]  /*0a90*/  ISETP.NE.AND P5, PT, R242, RZ, PT ;  /* 0x000000fff200720c */ /* 0x000fca0003fa5270 */
[----:B------:R-:W0:Y:S01]  /*0aa0*/  LDC.64 R208, c[0x0][0x250] ;  /* 0x00009400ffd07b82 */ /* 0x000e220000000a00 */
[----:B-1----:R-:W-:-:S04]  /*0ab0*/  @P3 LEA R4, P4, R3, R4, 0x1 ;  /* 0x0000000403043211 */ /* 0x002fc800078808ff */
[----:B------:R-:W-:-:S05]  /*0ac0*/  @P3 LEA.HI.X R5, R3, R5, R2, 0x1, P4 ;  /* 0x0000000503053211 */ /* 0x000fca00020f0c02 */
[----:B--2---:R1:W2:Y:S01]  /*0ad0*/  @P3 LDG.E.U16 R2, desc[UR4][R4.64] ;  /* 0x0000000404023981 */ /* 0x0042a2000c1e1500 */
[----:B------:R-:W-:Y:S01]  /*0ae0*/  MOV R239, UR20 ;  /* 0x0000001400ef7c02 */ /* 0x000fe20008000f00 */
[----:B0-----:R-:W-:Y:S01]  /*0af0*/  IMAD.WIDE R208, R3, 0x4, R208 ;  /* 0x0000000403d07825 */ /* 0x001fe200078e02d0 */
[----:B---34-:R-:W0:Y:S01]  /*0b00*/  S2R R161, SR_TID.X ;  /* 0x0000000000a17919 */ /* 0x018e220000002100 */
[----:B------:R-:W-:Y:S01]  /*0b10*/  BSSY B1, `(.L_x_10960) ;  /* 0x000006c000017945 */ /* 0x000fe20003800000 */
[----:B------:R-:W-:-:S03]  /*0b20*/  MOV R210, RZ ;  /* 0x000000ff00d27202 */ /* 0x000fc60000000f00 */
[----:B------:R-:W5:Y:S01]  /*0b30*/  LDG.E R208, desc[UR4][R208.64] ;  /* 0x00000004d0d07981 */ /* 0x000f62000c1e1900 */
[----:B-1----:R-:W1:Y:S02]  /*0b40*/  LDC.64 R4, c[0x0][0x258] ;  /* 0x00009600ff047b82 */ /* 0x002e640000000a00 */
[----:B-1----:R-:W-:-:S06]  /*0b50*/  IMAD.WIDE R4, R3, 0x4, R4 ;  /* 0x0000000403047825 */ /* 0x002fcc00078e0204 */
[----:B------:R1:W5:Y:S02]  /*0b60*/  LDG.E R5, desc[UR4][R4.64] ;  /* 0x0000000404057981 */ /* 0x000364000c1e1900 */
[----:B-1----:R-:W-:Y:S02]  /*0b70*/  MOV R4, 0x3f800000 ;  /* 0x3f80000000047802 */ /* 0x002fe40000000f00 */
[----:B0-----:R-:W-:Y:S02]  /*0b80*/  LOP3.LUT R240, R161, 0x1f, RZ, 0xc0, !PT ;  /* 0x0000001fa1f07812 */ /* 0x001fe400078ec0ff */
[----:B------:R-:W-:Y:S01]  /*0b90*/  MOV R207, RZ ;  /* 0x000000ff00cf7202 */ /* 0x000fe20000000f00 */
[----:B--2---:R-:W-:Y:S02]  /*0ba0*/  @P3 HADD2.F32 R4, -RZ, R2.H0_H0 ;  /* 0x20000002ff043230 */ /* 0x004fe40000004100 */
[----:B------:R-:W-:-:S05]  /*0bb0*/  IMAD R2, R3, R239, RZ ;  /* 0x000000ef03027224 */ /* 0x000fca00078e02ff */
[----:B------:R-:W-:-:S04]  /*0bc0*/  SHF.R.S32.HI R160, RZ, 0x1f, R2 ;  /* 0x0000001fffa07819 */ /* 0x000fc80000011402 */
[----:B------:R-:W-:-:S04]  /*0bd0*/  LEA.HI R2, R160, R2, RZ, 0x3 ;  /* 0x00000002a0027211 */ /* 0x000fc800078f18ff */
[----:B------:R-:W-:-:S04]  /*0be0*/  LEA.HI.SX32 R2, R2, R240, 0x1d ;  /* 0x000000f002027211 */ /* 0x000fc800078feaff */
[----:B------:R-:W-:Y:S01]  /*0bf0*/  MOV R209, R2 ;  /* 0x0000000200d17202 */ /* 0x000fe20000000f00 */
[----:B------:R-:W-:Y:S06]  /*0c00*/  @!P5 BRA `(.L_x_10961) ;  /* 0x000000040070d947 */ /* 0x000fec0003800000 */
[C---:B------:R-:W-:Y:S01]  /*0c10*/  LEA R168, P4, R2.reuse, UR10, 0x5 ;  /* 0x0000000a02a87c11 */ /* 0x040fe2000f8828ff */
[----:B------:R-:W0:Y:S01]  /*0c20*/  LDC.64 R160, c[0x0][0x2b8] ;  /* 0x0000ae00ffa07b82 */ /* 0x000e220000000a00 */
[----:B------:R-:W2:Y:S02]  /*0c30*/  LDL R190, [R1+0x70] ;  /* 0x0000700001be7983 */ /* 0x000ea40000100800 */
[----:B------:R-:W-:Y:S02]  /*0c40*/  LEA.HI.X R169, R2, UR11, RZ, 0x5, P4 ;  /* 0x0000000b02a97c11 */ /* 0x000fe4000a0f2cff */
[----:B------:R-:W3:Y:S01]  /*0c50*/  LDL R232, [R1+0x74] ;  /* 0x0000740001e87983 */ /* 0x000ee20000100800 */
[----:B------:R-:W-:Y:S02]  /*0c60*/  ISETP.NE.U32.AND P4, PT, RZ, UR8, PT ;  /* 0x00000008ff007c0c */ /* 0x000fe4000bf85070 */
[----:B------:R-:W1:Y:S01]  /*0c70*/  LDC.U8 R186, c[0x0][0x2a0] ;  /* 0x0000a800ffba7b82 */ /* 0x000e620000000000 */
[----:B------:R-:W4:Y:S01]  /*0c80*/  LDG.E.128 R164, desc[UR4][R168.64] ;  /* 0x00000004a8a47981 */ /* 0x000f22000c1e1d00 */
[----:B------:R-:W-:-:S03]  /*0c90*/  ISETP.NE.AND.EX P4, PT, RZ, UR9, PT, P4 ;  /* 0x00000009ff007c0c */ /* 0x000fc6000bf85340 */
[----:B------:R-:W3:Y:S04]  /*0ca0*/  LDL R207, [R1+0x68] ;  /* 0x0000680001cf7983 */ /* 0x000ee80000100800 */
[----:B------:R-:W3:Y:S04]  /*0cb0*/  LDL R189, [R1+0x6c] ;  /* 0x00006c0001bd7983 */ /* 0x000ee80000100800 */
[----:B------:R-:W3:Y:S02]  /*0cc0*/  LDG.E.128 R168, desc[UR4][R168.64+0x10] ;  /* 0x00001004a8a87981 */ /* 0x000ee4000c1e1d00 */
[C---:B------:R-:W-:Y:S01]  /*0cd0*/  @P4 LEA R172, P5, R2.reuse, UR8, 0x5 ;  /* 0x0000000802ac4c11 */ /* 0x040fe2000f8a28ff */
[C---:B0-----:R-:W-:Y:S01]  /*0ce0*/  IMAD.WIDE.U32 R160, R2.reuse, 0x10, R160 ;  /* 0x0000001002a07825 */ /* 0x041fe200078e00a0 */
[----:B------:R-:W3:Y:S02]  /*0cf0*/  LDL R188, [R1+0x64] ;  /* 0x0000640001bc7983 */ /* 0x000ee40000100800 */
[----:B------:R-:W-:-:S02]  /*0d00*/  @P4 LEA.HI.X R173, R2, UR9, RZ, 0x5, P5 ;  /* 0x0000000902ad4c11 */ /* 0x000fc4000a8f2cff */
[----:B------:R-:W3:Y:S04]  /*0d10*/  LDL R187, [R1+0x60] ;  /* 0x0000600001bb7983 */ /* 0x000ee80000100800 */
        /* <DEDUP_REMOVED lines=8> */
[----:B----4-:R-:W-:-:S04]  /*0da0*/  FADD.FTZ R165, -R186, R165 ;  /* 0x000000a5baa57221 */ /* 0x010fc80000010100 */
[----:B------:R-:W-:Y:S02]  /*0db0*/  FMUL.FTZ R193, R5, R165 ;  /* 0x000000a505c17220 */ /* 0x000fe40000410000 */
[----:B------:R-:W4:Y:S01]  /*0dc0*/  LDL R165, [R1+0x5c] ;  /* 0x00005c0001a57983 */ /* 0x000f220000100800 */
[----:B------:R-:W-:-:S03]  /*0dd0*/  FADD.FTZ R0, -R186, R164 ;  /* 0x000000a4ba007221 */ /* 0x000fc60000010100 */
[----:B------:R-:W4:Y:S01]  /*0de0*/  LDL R164, [R1+0x58] ;  /* 0x0000580001a47983 */ /* 0x000f220000100800 */
[C---:B------:R-:W-:Y:S01]  /*0df0*/  FADD.FTZ R167, -R186.reuse, R167 ;  /* 0x000000a7baa77221 */ /* 0x040fe20000010100 */
[----:B------:R-:W-:Y:S01]  /*0e00*/  FMUL.FTZ R0, R5, R0 ;  /* 0x0000000005007220 */ /* 0x000fe20000410000 */
[----:B------:R-:W-:Y:S01]  /*0e10*/  FADD.FTZ R166, -R186, R166 ;  /* 0x000000a6baa67221 */ /* 0x000fe20000010100 */
[--C-:B--2---:R-:W-:Y:S02]  /*0e20*/  HADD2.F32 R192, -RZ, R160.reuse.H0_H0 ;  /* 0x200000a0ffc07230 */ /* 0x104fe40000004100 */
[----:B------:R-:W-:Y:S02]  /*0e30*/  HADD2.F32 R160, -RZ, R160.H1_H1 ;  /* 0x300000a0ffa07230 */ /* 0x000fe40000004100 */
[--C-:B------:R-:W-:Y:S02]  /*0e40*/  HADD2.F32 R237, -RZ, R161.reuse.H0_H0 ;  /* 0x200000a1ffed7230 */ /* 0x100fe40000004100 */
[----:B------:R-:W-:Y:S01]  /*0e50*/  FADD.FTZ R40, R40, R192 ;  /* 0x000000c028287221 */ /* 0x000fe20000010000 */
[----:B------:R-:W-:-:S02]  /*0e60*/  HADD2.F32 R161, -RZ, R161.H1_H1 ;  /* 0x300000a1ffa17230 */ /* 0x000fc40000004100 */
[----:B------:R-:W-:Y:S01]  /*0e70*/  FMUL.FTZ R238, R190, R160 ;  /* 0x000000a0beee7220 */ /* 0x000fe20000410000 */
[-C--:B------:R-:W-:Y:S01]  /*0e80*/  FFMA.FTZ R112, R0, R192.reuse, R112 ;  /* 0x000000c000707223 */ /* 0x080fe20000010070 */
[----:B------:R-:W-:Y:S01]  /*0e90*/  FMUL.FTZ R190, R5, R167 ;  /* 0x000000a705be7220 */ /* 0x000fe20000410000 */
[----:B---3--:R-:W-:Y:S01]  /*0ea0*/  FMUL.FTZ R192, R232, R192 ;  /* 0x000000c0e8c07220 */ /* 0x008fe20000410000 */
[----:B------:R-:W-:Y:S01]  /*0eb0*/  FADD.FTZ R41, R41, R160 ;  /* 0x000000a029297221 */ /* 0x000fe20000010000 */
[----:B------:R-:W-:Y:S01]  /*0ec0*/  FMUL.FTZ R191, R5, R166 ;  /* 0x000000a605bf7220 */ /* 0x000fe20000410000 */
[----:B------:R-:W-:Y:S01]  /*0ed0*/  FFMA.FTZ R113, R193, R160, R113 ;  /* 0x000000a0c1717223 */ /* 0x000fe20000010071 */
        /* <DEDUP_REMOVED lines=25> */
[C---:B------:R-:W-:Y:S01]  /*1070*/  FMUL.FTZ R187, R5.reuse, R170 ;  /* 0x000000aa05bb7220 */ /* 0x040fe20000410000 */
        /* <DEDUP_REMOVED lines=15> */
[----:B----4-:R-:W-:Y:S01]  /*1170*/  FMUL.FTZ R233, R165, R233 ;  /* 0x000000e9a5e97220 */ /* 0x010fe20000410000 */
[----:B------:R-:W-:-:S03]  /*1180*/  FMUL.FTZ R232, R164, R163 ;  /* 0x000000a3a4e87220 */ /* 0x000fc60000410000 */
[----:B------:R-:W-:Y:S01]  /*1190*/  FADD.FTZ R161, R161, R233 ;  /* 0x000000e9a1a17221 */ /* 0x000fe20000010000 */
[----:B------:R-:W-:-:S03]  /*11a0*/  FFMA.FTZ R160, R187, R233, R160 ;  /* 0x000000e9bba07223 */ /* 0x000fc600000100a0 */
[----:B------:R-:W-:Y:S01]  /*11b0*/  FADD.FTZ R210, R161, R232 ;  /* 0x000000e8a1d27221 */ /* 0x000fe20000010000 */
[----:B------:R-:W-:-:S07]  /*11c0*/  FFMA.FTZ R207, R186, R232, R160 ;  /* 0x000000e8bacf7223 */ /* 0x000fce00000100a0 */
.L_x_10961:
[----:B------:R-:W-:Y:S05]  /*11d0*/  BSYNC B1 ;  /* 0x0000000000017941 */ /* 0x000fea0003800000 */
.L_x_10960:
[----:B------:R-:W-:Y:S04]  /*11e0*/  BSSY B1, `(.L_x_10962) ;  /* 0x000005e000017945 */ /* 0x000fe80003800000 */
[----:B------:R-:W-:Y:S05]  /*11f0*/  @!P0 BRA `(.L_x_10963) ;  /* 0x0000000400708947 */ /* 0x000fea0003800000 */
[----:B------:R-:W0:Y:S01]  /*1200*/  LDC.64 R160, c[0x0][0x2b8] ;  /* 0x0000ae00ffa07b82 */ /* 0x000e220000000a00 */
[C---:B------:R-:W-:Y:S01]  /*1210*/  LEA R168, P4, R209.reuse, UR10, 0x5 ;  /* 0x0000000ad1a87c11 */ /* 0x040fe2000f8828ff */
[----:B------:R-:W2:Y:S03]  /*1220*/  LDL R224, [R1+0x50] ;  /* 0x0000500001e07983 */ /* 0x000ea60000100800 */
[C---:B------:R-:W-:Y:S01]  /*1230*/  LEA.HI.X R169, R209.reuse, UR11, RZ, 0x5, P4 ;  /* 0x0000000bd1a97c11 */ /* 0x040fe2000a0f2cff */
[----:B------:R-:W3:Y:S02]  /*1240*/  LDL R226, [R1+0x54] ;  /* 0x0000540001e27983 */ /* 0x000ee40000100800 */
[----:B------:R-:W1:Y:S02]  /*1250*/  LDC.U8 R29, c[0x0][0x2a0] ;  /* 0x0000a800ff1d7b82 */ /* 0x000e640000000000 */
[----:B------:R-:W4:Y:S04]  /*1260*/  LDG.E.128 R164, desc[UR4][R168.64] ;  /* 0x00000004a8a47981 */ /* 0x000f28000c1e1d00 */
[----:B------:R-:W3:Y:S04]  /*1270*/  LDL R182, [R1+0x4c] ;  /* 0x00004c0001b67983 */ /* 0x000ee80000100800 */
[----:B------:R-:W3:Y:S04]  /*1280*/  LDL R181, [R1+0x48] ;  /* 0x0000480001b57983 */ /* 0x000ee80000100800 */
[----:B------:R-:W3:Y:S01]  /*1290*/  LDL R180, [R1+0x44] ;  /* 0x0000440001b47983 */ /* 0x000ee20000100800 */
[----:B0-----:R-:W-:Y:S01]  /*12a0*/  IMAD.WIDE.U32 R160, R209, 0x10, R160 ;  /* 0x00000010d1a07825 */ /* 0x001fe200078e00a0 */
[----:B------:R-:W-:-:S02]  /*12b0*/  ISETP.NE.U32.AND P4, PT, RZ, UR8, PT ;  /* 0x00000008ff007c0c */ /* 0x000fc4000bf85070 */
[----:B------:R-:W3:Y:S04]  /*12c0*/  LDG.E.128 R168, desc[UR4][R168.64+0x10] ;  /* 0x00001004a8a87981 */ /* 0x000ee8000c1e1d00 */
[----:B------:R-:W2:Y:S01]  /*12d0*/  LDG.E.128 R160, desc[UR4][R160.64] ;  /* 0x00000004a0a07981 */ /* 0x000ea2000c1e1d00 */
[----:B------:R-:W-:-:S13]  /*12e0*/  ISETP.NE.AND.EX P4, PT, RZ, UR9, PT, P4 ;  /* 0x00000009ff007c0c */ /* 0x000fda000bf85340 */
[----:B------:R-:W-:-:S04]  /*12f0*/  @P4 LEA R30, P5, R209, UR8, 0x5 ;  /* 0x00000008d11e4c11 */ /* 0x000fc8000f8a28ff */
[----:B------:R-:W-:-:S05]  /*1300*/  @P4 LEA.HI.X R31, R209, UR9, RZ, 0x5, P5 ;  /* 0x00000009d11f4c11 */ /* 0x000fca000a8f2cff */
        /* <DEDUP_REMOVED lines=12> */
[--C-:B--2---:R-:W-:Y:S02]  /*13d0*/  HADD2.F32 R231, -RZ, R160.reuse.H0_H0 ;  /* 0x200000a0ffe77230 */ /* 0x104fe40000004100 */
[----:B------:R-:W-:-:S05]  /*13e0*/  HADD2.F32 R160, -RZ, R160.H1_H1 ;  /* 0x300000a0ffa07230 */ /* 0x000fca0000004100 */
[----:B------:R-:W-:Y:S01]  /*13f0*/  FADD.FTZ R81, R81, R160 ;  /* 0x000000a051517221 */ /* 0x000fe20000010000 */
[-C--:B------:R-:W-:Y:S01]  /*1400*/  FFMA.FTZ R45, R185, R160.reuse, R45 ;  /* 0x000000a0b92d7223 */ /* 0x080fe2000001002d */
[----:B------:R-:W-:Y:S02]  /*1410*/  FMUL.FTZ R230, R224, R160 ;  /* 0x000000a0e0e67220 */ /* 0x000fe40000410000 */
[----:B------:R-:W2:Y:S01]  /*1420*/  LDL R160, [R1+0x38] ;  /* 0x0000380001a07983 */ /* 0x000ea20000100800 */
[----:B------:R-:W-:Y:S01]  /*1430*/  FMUL.FTZ R9, R5, R9 ;  /* 0x0000000905097220 */ /* 0x000fe20000410000 */
[----:B------:R-:W-:Y:S01]  /*1440*/  FADD.FTZ R166, -R29, R166 ;  /* 0x000000a61da67221 */ /* 0x000fe20000010100 */
[----:B------:R-:W-:Y:S02]  /*1450*/  FADD.FTZ R80, R80, R231 ;  /* 0x000000e750507221 */ /* 0x000fe40000010000 */
[-C--:B------:R-:W-:Y:S01]  /*1460*/  FFMA.FTZ R44, R9, R231.reuse, R44 ;  /* 0x000000e7092c7223 */ /* 0x080fe2000001002c */
[----:B---3--:R-:W-:Y:S01]  /*1470*/  FMUL.FTZ R231, R226, R231 ;  /* 0x000000e7e2e77220 */ /* 0x008fe20000410000 */
[----:B------:R-:W-:-:S02]  /*1480*/  HADD2.F32 R229, -RZ, R161.H0_H0 ;  /* 0x200000a1ffe57230 */ /* 0x000fc40000004100 */
[----:B------:R-:W-:Y:S01]  /*1490*/  FMUL.FTZ R184, R5, R166 ;  /* 0x000000a605b87220 */ /* 0x000fe20000410000 */
[----:B------:R-:W-:Y:S01]  /*14a0*/  FADD.FTZ R210, R210, R231 ;  /* 0x000000e7d2d27221 */ /* 0x000fe20000010000 */
[----:B------:R-:W-:Y:S01]  /*14b0*/  FFMA.FTZ R207, R9, R231, R207 ;  /* 0x000000e709cf7223 */ /* 0x000fe200000100cf */
[C---:B------:R-:W-:Y:S01]  /*14c0*/  FADD.FTZ R168, -R29.reuse, R168 ;  /* 0x000000a81da87221 */ /* 0x040fe20000010100 */
        /* <DEDUP_REMOVED lines=24> */
[----:B------:R-:W-:Y:S01]  /*1650*/  FADD.FTZ R210, R210, R227 ;  /* 0x000000e3d2d27221 */ /* 0x000fe20000010000 */
[----:B------:R-:W-:Y:S01]  /*1660*/  FFMA.FTZ R207, R182, R227, R207 ;  /* 0x000000e3b6cf7223 */ /* 0x000fe200000100cf */
[----:B------:R-:W-:Y:S02]  /*1670*/  HADD2.F32 R163, -RZ, R163.H1_H1 ;  /* 0x300000a3ffa37230 */ /* 0x000fe40000004100 */
[----:B------:R-:W-:Y:S01]  /*1680*/  FADD.FTZ R86, R86, R225 ;  /* 0x000000e156567221 */ /* 0x000fe20000010000 */
[----:B------:R-:W-:Y:S01]  /*1690*/  FFMA.FTZ R50, R180, R225, R50 ;  /* 0x000000e1b4327223 */ /* 0x000fe20000010032 */
        /* <DEDUP_REMOVED lines=14> */
[----:B------:R-:W-:Y:S01]  /*1780*/  FFMA.FTZ R207, R180, R225, R207 ;  /* 0x000000e1b4cf7223 */ /* 0x000fe200000100cf */
[----:B--2---:R-:W-:-:S04]  /*1790*/  FMUL.FTZ R224, R160, R163 ;  /* 0x000000a3a0e07220 */ /* 0x004fc80000410000 */
[----:B------:R-:W-:Y:S01]  /*17a0*/  FADD.FTZ R210, R210, R224 ;  /* 0x000000e0d2d27221 */ /* 0x000fe20000010000 */
[----:B------:R-:W-:-:S07]  /*17b0*/  FFMA.FTZ R207, R29, R224, R207 ;  /* 0x000000e01dcf7223 */ /* 0x000fce00000100cf */
.L_x_10963:
[----:B------:R-:W-:Y:S05]  /*17c0*/  BSYNC B1 ;  /* 0x0000000000017941 */ /* 0x000fea0003800000 */
.L_x_10962:
        /* <DEDUP_REMOVED lines=14> */
[----:B------:R-:W3:Y:S01]  /*18b0*/  LDG.E.128 R164, desc[UR4][R164.64+0x10] ;  /* 0x00001004a4a47981 */ /* 0x000ee2000c1e1d00 */
[----:B0-----:R-:W-:-:S02]  /*18c0*/  IMAD.WIDE.U32 R24, R209, 0x10, R24 ;  /* 0x00000010d1187825 */ /* 0x001fc400078e0018 */
[----:B------:R-:W-:-:S04]  /*18d0*/  @P4 LEA.HI.X R23, R209, UR9, RZ, 0x5, P5 ;  /* 0x00000009d1174c11 */ /* 0x000fc8000a8f2cff */
[----:B------:R-:W2:Y:S04]  /*18e0*/  LDG.E.128 R24, desc[UR4][R24.64] ;  /* 0x0000000418187981 */ /* 0x000ea8000c1e1d00 */
[----:B------:R-:W5:Y:S04]  /*18f0*/  @P4 LDG.E.128 R136, desc[UR4][R22.64] ;  /* 0x0000000416884981 */ /* 0x000f68000c1e1d00 */
[----:B------:R0:W5:Y:S01]  /*1900*/  @P4 LDG.E.128 R140, desc[UR4][R22.64+0x10] ;  /* 0x00001004168c4981 */ /* 0x000162000c1e1d00 */
[----:B------:R-:W-:-:S04]  /*1910*/  LEA R174, P4, R209, UR12, 0x3 ;  /* 0x0000000cd1ae7c11 */ /* 0x000fc8000f8818ff */
[----:B------:R-:W-:Y:S02]  /*1920*/  LEA.HI.X R175, R209, UR13, RZ, 0x3, P4 ;  /* 0x0000000dd1af7c11 */ /* 0x000fe4000a0f1cff */
[----:B-1----:R-:W-:Y:S02]  /*1930*/  ISETP.NE.AND P4, PT, R168, RZ, PT ;  /* 0x000000ffa800720c */ /* 0x002fe40003f85270 */
[----:B------:R-:W3:Y:S02]  /*1940*/  LDL R168, [R1+0x20] ;  /* 0x0000200001a87983 */ /* 0x000ee40000100800 */
[----:B0----5:R-:W-:Y:S02]  /*1950*/  FSEL R22, R208, RZ, !P4 ;  /* 0x000000ffd0167208 */ /* 0x021fe40006000000 */
[----:B------:R-:W5:Y:S03]  /*1960*/  LDG.E.64 R174, desc[UR4][R174.64] ;  /* 0x00000004aeae7981 */ /* 0x000f66000c1e1b00 */
[----:B----4-:R-:W-:-:S02]  /*1970*/  FADD.FTZ R8, -R22, R160 ;  /* 0x000000a016087221 */ /* 0x010fc40000010100 */
[----:B------:R-:W4:Y:S01]  /*1980*/  LDL R160, [R1+0x34] ;  /* 0x0000340001a07983 */ /* 0x000f220000100800 */
[----:B------:R-:W-:Y:S01]  /*1990*/  FADD.FTZ R28, -R22, R161 ;  /* 0x000000a1161c7221 */ /* 0x000fe20000010100 */
[----:B------:R-:W-:Y:S02]  /*19a0*/  FMUL.FTZ R8, R5, R8 ;  /* 0x0000000805087220 */ /* 0x000fe40000410000 */
[----:B------:R-:W3:Y:S01]  /*19b0*/  LDL R161, [R1+0x1c] ;  /* 0x00001c0001a17983 */ /* 0x000ee20000100800 */
[----:B--2---:R-:W-:-:S05]  /*19c0*/  HADD2.F32 R223, -RZ, R24.H0_H0 ;  /* 0x20000018ffdf7230 */ /* 0x004fca0000004100 */
[----:B------:R-:W-:Y:S01]  /*19d0*/  FADD.FTZ R88, R88, R223 ;  /* 0x000000df58587221 */ /* 0x000fe20000010000 */
[-C--:B------:R-:W-:Y:S01]  /*19e0*/  FFMA.FTZ R52, R8, R223.reuse, R52 ;  /* 0x000000df08347223 */ /* 0x080fe20000010034 */
[----:B------:R-:W-:Y:S01]  /*19f0*/  FADD.FTZ R162, -R22, R162 ;  /* 0x000000a216a27221 */ /* 0x000fe20000010100 */
[----:B------:R-:W-:Y:S02]  /*1a00*/  HADD2.F32 R24, -RZ, R24.H1_H1 ;  /* 0x30000018ff187230 */ /* 0x000fe40000004100 */
[----:B----4-:R-:W-:Y:S02]  /*1a10*/  FMUL.FTZ R223, R160, R223 ;  /* 0x000000dfa0df7220 */ /* 0x010fe40000410000 */
[----:B------:R-:W2:Y:S01]  /*1a20*/  LDL R160, [R1+0x18] ;  /* 0x0000180001a07983 */ /* 0x000ea20000100800 */
[----:B------:R-:W-:Y:S02]  /*1a30*/  HADD2.F32 R221, -RZ, R25.H0_H0 ;  /* 0x20000019ffdd7230 */ /* 0x000fe40000004100 */
[----:B------:R-:W-:Y:S01]  /*1a40*/  FADD.FTZ R163, -R22, R163 ;  /* 0x000000a316a37221 */ /* 0x000fe20000010100 */
[----:B------:R-:W-:-:S02]  /*1a50*/  HADD2.F32 R206, -RZ, R27.H0_H0 ;  /* 0x2000001bffce7230 */ /* 0x000fc40000004100 */
[----:B------:R-:W-:Y:S02]  /*1a60*/  HADD2.F32 R205, -RZ, R27.H1_H1 ;  /* 0x3000001bffcd7230 */ /* 0x000fe40000004100 */
[C---:B------:R-:W-:Y:S01]  /*1a70*/  FMUL.FTZ R27, R5.reuse, R162 ;  /* 0x000000a2051b7220 */ /* 0x040fe20000410000 */
[----:B------:R-:W-:Y:S01]  /*1a80*/  FMUL.FTZ R28, R5, R28 ;  /* 0x0000001c051c7220 */ /* 0x000fe20000410000 */
[----:B------:R-:W-:Y:S01]  /*1a90*/  FMUL.FTZ R222, R222, R24 ;  /* 0x00000018dede7220 */ /* 0x000fe20000410000 */
[----:B------:R-:W-:Y:S01]  /*1aa0*/  FADD.FTZ R210, R210, R223 ;  /* 0x000000dfd2d27221 */ /* 0x000fe20000010000 */
[----:B------:R-:W-:Y:S01]  /*1ab0*/  FFMA.FTZ R207, R8, R223, R207 ;  /* 0x000000df08cf7223 */ /* 0x000fe200000100cf */
[----:B------:R-:W-:Y:S02]  /*1ac0*/  HADD2.F32 R220, -RZ, R25.H1_H1 ;  /* 0x30000019ffdc7230 */ /* 0x000fe40000004100 */
[----:B---3--:R-:W-:Y:S01]  /*1ad0*/  FADD.FTZ R164, -R22, R164 ;  /* 0x000000a416a47221 */ /* 0x008fe20000010100 */
[----:B------:R-:W-:-:S02]  /*1ae0*/  HADD2.F32 R212, -RZ, R26.H0_H0 ;  /* 0x2000001affd47230 */ /* 0x000fc40000004100 */
[----:B------:R-:W-:Y:S01]  /*1af0*/  FADD.FTZ R90, R90, R221 ;  /* 0x000000dd5a5a7221 */ /* 0x000fe20000010000 */
[----:B------:R-:W-:Y:S02]  /*1b00*/  HADD2.F32 R211, -RZ, R26.H1_H1 ;  /* 0x3000001affd37230 */ /* 0x000fe40000004100 */
[----:B------:R-:W-:Y:S01]  /*1b10*/  FMUL.FTZ R26, R5, R163 ;  /* 0x000000a3051a7220 */ /* 0x000fe20000410000 */
        /* <DEDUP_REMOVED lines=38> */
[----:B--2---:R-:W-:-:S04]  /*1d80*/  FMUL.FTZ R205, R160, R205 ;  /* 0x000000cda0cd7220 */ /* 0x004fc80000410000 */
[----:B------:R-:W-:Y:S01]  /*1d90*/  FADD.FTZ R210, R210, R205 ;  /* 0x000000cdd2d27221 */ /* 0x000fe20000010000 */
[----:B------:R-:W-:-:S07]  /*1da0*/  FFMA.FTZ R207, R22, R205, R207 ;  /* 0x000000cd16cf7223 */ /* 0x000fce00000100cf */
.L_x_10965:
[----:B------:R-:W-:Y:S05]  /*1db0*/  BSYNC B1 ;  /* 0x0000000000017941 */ /* 0x000fea0003800000 */
.L_x_10964:
        /* <DEDUP_REMOVED lines=20> */
[----:B------:R0:W5:Y:S01]  /*1f00*/  @P4 LDG.E.128 R148, desc[UR4][R20.64+0x10] ;  /* 0x0000100414944981 */ /* 0x000162000c1e1d00 */
[----:B------:R-:W-:-:S04]  /*1f10*/  LEA R176, P4, R209, UR12, 0x3 ;  /* 0x0000000cd1b07c11 */ /* 0x000fc8000f8818ff */
[----:B------:R-:W-:Y:S02]  /*1f20*/  LEA.HI.X R177, R209, UR13, RZ, 0x3, P4 ;  /* 0x0000000dd1b17c11 */ /* 0x000fe4000a0f1cff */
[----:B-1----:R-:W-:Y:S02]  /*1f30*/  ISETP.NE.AND P4, PT, R168, RZ, PT ;  /* 0x000000ffa800720c */ /* 0x002fe40003f85270 */
[----:B------:R-:W3:Y:S04]  /*1f40*/  LDL R168, [R1] ;  /* 0x0000000001a87983 */ /* 0x000ee80000100800 */
[----:B------:R-:W5:Y:S02]  /*1f50*/  LDG.E.64 R176, desc[UR4][R176.64] ;  /* 0x00000004b0b07981 */ /* 0x000f64000c1e1b00 */
[----:B-----5:R-:W-:-:S02]  /*1f60*/  FSEL R15, R208, RZ, !P4 ;  /* 0x000000ffd00f7208 */ /* 0x020fc40006000000 */
[----:B------:R-:W-:-:S03]  /*1f70*/  IADD3 R209, R209, 0x20, RZ ;  /* 0x00000020d1d17810 */ /* 0x000fc60007ffe0ff */
[----:B----4-:R-:W-:-:S04]  /*1f80*/  FADD.FTZ R7, -R15, R160 ;  /* 0x000000a00f077221 */ /* 0x010fc80000010100 */
[----:B------:R-:W-:Y:S01]  /*1f90*/  FMUL.FTZ R7, R5, R7 ;  /* 0x0000000705077220 */ /* 0x000fe20000410000 */
[C---:B0-----:R-:W-:Y:S01]  /*1fa0*/  FADD.FTZ R20, -R15.reuse, R162 ;  /* 0x000000a20f147221 */ /* 0x041fe20000010100 */
[----:B------:R-:W-:-:S03]  /*1fb0*/  FADD.FTZ R21, -R15, R161 ;  /* 0x000000a10f157221 */ /* 0x000fc60000010100 */
[C---:B------:R-:W-:Y:S01]  /*1fc0*/  FMUL.FTZ R20, R5.reuse, R20 ;  /* 0x0000001405147220 */ /* 0x040fe20000410000 */
[----:B------:R-:W-:Y:S01]  /*1fd0*/  FMUL.FTZ R21, R5, R21 ;  /* 0x0000001505157220 */ /* 0x000fe20000410000 */
[--C-:B--2---:R-:W-:Y:S02]  /*1fe0*/  HADD2.F32 R218, -RZ, R16.reuse.H0_H0 ;  /* 0x20000010ffda7230 */ /* 0x104fe40000004100 */
[----:B------:R-:W-:-:S03]  /*1ff0*/  HADD2.F32 R16, -RZ, R16.H1_H1 ;  /* 0x30000010ff107230 */ /* 0x000fc60000004100 */
[----:B------:R-:W-:Y:S01]  /*2000*/  FADD.FTZ R96, R96, R218 ;  /* 0x000000da60607221 */ /* 0x000fe20000010000 */
[-C--:B------:R-:W-:Y:S01]  /*2010*/  FFMA.FTZ R60, R7, R218.reuse, R60 ;  /* 0x000000da073c7223 */ /* 0x080fe2000001003c */
[----:B------:R-:W-:Y:S01]  /*2020*/  FMUL.FTZ R218, R216, R218 ;  /* 0x000000dad8da7220 */ /* 0x000fe20000410000 */
[--C-:B------:R-:W-:Y:S02]  /*2030*/  HADD2.F32 R214, -RZ, R17.reuse.H0_H0 ;  /* 0x20000011ffd67230 */ /* 0x100fe40000004100 */
[----:B---3--:R-:W-:Y:S01]  /*2040*/  FMUL.FTZ R216, R213, R16 ;  /* 0x00000010d5d87220 */ /* 0x008fe20000410000 */
[----:B------:R-:W-:Y:S01]  /*2050*/  FADD.FTZ R210, R210, R218 ;  /* 0x000000dad2d27221 */ /* 0x000fe20000010000 */
[----:B------:R-:W-:Y:S01]  /*2060*/  FFMA.FTZ R207, R7, R218, R207 ;  /* 0x000000da07cf7223 */ /* 0x000fe200000100cf */
        /* <DEDUP_REMOVED lines=9> */
[----:B------:R-:W-:Y:S02]  /*2100*/  HADD2.F32 R201, -RZ, R19.H1_H1 ;  /* 0x30000013ffc97230 */ /* 0x000fe40000004100 */
[----:B------:R-:W-:Y:S01]  /*2110*/  FMUL.FTZ R19, R5, R163 ;  /* 0x000000a305137220 */ /* 0x000fe20000410000 */
[----:B------:R-:W-:-:S02]  /*2120*/  HADD2.F32 R204, -RZ, R18.H0_H0 ;  /* 0x20000012ffcc7230 */ /* 0x000fc40000004100 */
[----:B------:R-:W-:Y:S01]  /*2130*/  FADD.FTZ R165, -R15, R165 ;  /* 0x000000a50fa57221 */ /* 0x000fe20000010100 */
[----:B------:R-:W-:Y:S02]  /*2140*/  HADD2.F32 R203, -RZ, R18.H1_H1 ;  /* 0x30000012ffcb7230 */ /* 0x000fe40000004100 */
[----:B------:R-:W-:Y:S01]  /*2150*/  FMUL.FTZ R18, R5, R164 ;  /* 0x000000a405127220 */ /* 0x000fe20000410000 */
[-C--:B------:R-:W-:Y:S01]  /*2160*/  FMUL.FTZ R213, R170, R17.reuse ;  /* 0x00000011aad57220 */ /* 0x080fe20000410000 */
        /* <DEDUP_REMOVED lines=33> */
.L_x_10967:
[----:B------:R-:W-:Y:S05]  /*2380*/  BSYNC B1 ;  /* 0x0000000000017941 */ /* 0x000fea0003800000 */
.L_x_10966:
        /* <DEDUP_REMOVED lines=22> */
[----:B--2---:R-:W-:-:S04]  /*24f0*/  FADD.FTZ R6, -R208, R164 ;  /* 0x000000a4d0067221 */ /* 0x004fc80000010100 */
[----:B------:R-:W-:Y:S01]  /*2500*/  FMUL.FTZ R6, R5, R6 ;  /* 0x0000000605067220 */ /* 0x000fe20000410000 */
[C---:B------:R-:W-:Y:S01]  /*2510*/  FADD.FTZ R13, -R208.reuse, R166 ;  /* 0x000000a6d00d7221 */ /* 0x040fe20000010100 */
[----:B------:R-:W-:Y:S01]  /*2520*/  FADD.FTZ R14, -R208, R165 ;  /* 0x000000a5d00e7221 */ /* 0x000fe20000010100 */
[--C-:B----4-:R-:W-:Y:S02]  /*2530*/  HADD2.F32 R219, -RZ, R160.reuse.H0_H0 ;  /* 0x200000a0ffdb7230 */ /* 0x110fe40000004100 */
[----:B------:R-:W-:-:S03]  /*2540*/  HADD2.F32 R160, -RZ, R160.H1_H1 ;  /* 0x300000a0ffa07230 */ /* 0x000fc60000004100 */
        /* <DEDUP_REMOVED lines=58> */
.L_x_10969:
[----:B------:R-:W-:Y:S05]  /*28f0*/  BSYNC B1 ;  /* 0x0000000000017941 */ /* 0x000fea0003800000 */
.L_x_10968:
        /* <DEDUP_REMOVED lines=20> */
.L_x_10993:
        /* <DEDUP_REMOVED lines=35> */
[----:B------:R-:W-:Y:S01]  /*2c70*/  F2FP.F16.F32.PACK_AB R160, R162, R160 ;  /* 0x000000a0a2a0723e */ /* 0x000fe200000000ff */
        /* <DEDUP_REMOVED lines=34> */
[----:B------:R-:W-:Y:S01]  /*2ea0*/  F2FP.F16.F32.PACK_AB R161, R163, R161 ;  /* 0x000000a1a3a1723e */ /* 0x000fe200000000ff */
        /* <DEDUP_REMOVED lines=10> */
[----:B------:R-:W-:Y:S01]  /*2f50*/  F2FP.F16.F32.PACK_AB R162, R163, R162 ;  /* 0x000000a2a3a2723e */ /* 0x000fe200000000ff */
        /* <DEDUP_REMOVED lines=12> */
[----:B------:R-:W-:Y:S01]  /*3020*/  F2FP.F16.F32.PACK_AB R163, R168, R163 ;  /* 0x000000a3a8a3723e */ /* 0x000fe200000000ff */
[----:B0-----:R-:W0:Y:S02]  /*3030*/  LDC.64 R164, c[0x0][0x2f8] ;  /* 0x0000be00ffa47b82 */ /* 0x001e240000000a00 */
[C---:B0-----:R-:W-:Y:S01]  /*3040*/  IMAD.WIDE.U32 R164, R2.reuse, 0x10, R164 ;  /* 0x0000001002a47825 */ /* 0x041fe200078e00a4 */
[----:B------:R-:W-:-:S04]  /*3050*/  IADD3 R2, R2, 0x20, RZ ;  /* 0x0000002002027810 */ /* 0x000fc80007ffe0ff */
[----:B------:R0:W-:Y:S03]  /*3060*/  STG.E.128 desc[UR4][R164.64], R160 ;  /* 0x000000a0a4007986 */ /* 0x0001e6000c101d04 */
.L_x_10972:
[----:B------:R-:W-:Y:S05]  /*3070*/  BSYNC B1 ;  /* 0x0000000000017941 */ /* 0x000fea0003800000 */
.L_x_10971:
        /* <DEDUP_REMOVED lines=91> */
.L_x_10974:
[----:B------:R-:W-:Y:S05]  /*3630*/  BSYNC B1 ;  /* 0x0000000000017941 */ /* 0x000fea0003800000 */
.L_x_10973:
        /* <DEDUP_REMOVED lines=91> */
.L_x_10976:
[----:B------:R-:W-:Y:S05]  /*3bf0*/  BSYNC B1 ;  /* 0x0000000000017941 */ /* 0x000fea0003800000 */
.L_x_10975:
[----:B------:R-:W-:Y:S04]  /*3c00*/  BSSY B1, `(.L_x_10977) ;  /* 0x000005b000017945 */ /* 0x000fe80003800000 */
[----:B------:R-:W-:Y:S05]  /*3c10*/  @!P2 BRA `(.L_x_10978) ;  /* 0x000000040064a947 */ /* 0x000fea0003800000 */
[----:B------:R-:W-:Y:S01]  /*3c20*/  ISETP.NE.U32.AND P5, PT, RZ, UR8, PT ;  /* 0x00000008ff007c0c */ /* 0x000fe2000bfa5070 */
[-CC-:B0-23--:R-:W-:Y:S01]  /*3c30*/  FFMA.FTZ R160, R7, R166.reuse, R167.reuse ;  /* 0x000000a607a07223 */ /* 0x18dfe200000100a7 */
[----:B------:R-:W-:Y:S01]  /*3c40*/  LOP3.LUT P6, RZ, R176, 0xff0000, RZ, 0xc0, !PT ;  /* 0x00ff0000b0ff7812 */ /* 0x000fe200078cc0ff */
[----:B------:R-:W-:Y:S01]  /*3c50*/  FFMA.FTZ R168, R15, R166, R167 ;  /* 0x000000a60fa87223 */ /* 0x000fe200000100a7 */
[----:B------:R-:W-:Y:S01]  /*3c60*/  ISETP.NE.AND.EX P5, PT, RZ, UR9, PT, P5 ;  /* 0x00000009ff007c0c */ /* 0x000fe2000bfa5350 */
[----:B------:R-:W-:Y:S02]  /*3c70*/  FADD.FTZ R160, R218, -R160 ;  /* 0x800000a0daa07221 */ /* 0x000fe40000010000 */
[----:B------:R-:W-:Y:S02]  /*3c80*/  FADD.FTZ R168, R201, -R168 ;  /* 0x800000a8c9a87221 */ /* 0x000fe40000010000 */
[C---:B-----5:R-:W-:Y:S01]  /*3c90*/  FMUL.FTZ R163, R5.reuse, R160 ;  /* 0x000000a005a37220 */ /* 0x060fe20000410000 */
        /* <DEDUP_REMOVED lines=81> */
.L_x_10978:
[----:B------:R-:W-:Y:S05]  /*41b0*/  BSYNC B1 ;  /* 0x0000000000017941 */ /* 0x000fea0003800000 */
.L_x_10977:
        /* <DEDUP_REMOVED lines=41> */
[----:B------:R-:W-:Y:S01]  /*4450*/  F2FP.F16.F32.PACK_AB R160, R161, R160 ;  /* 0x000000a0a1a0723e */ /* 0x000fe200000000ff */
        /* <DEDUP_REMOVED lines=45> */
[----:B------:R-:W-:Y:S01]  /*4730*/  F2FP.F16.F32.PACK_AB R163, R164, R163 ;  /* 0x000000a3a4a3723e */ /* 0x000fe200000000ff */
[----:B0-----:R-:W0:Y:S02]  /*4740*/  LDC.64 R4, c[0x0][0x2f8] ;  /* 0x0000be00ff047b82 */ /* 0x001e240000000a00 */
[----:B0-----:R-:W-:-:S05]  /*4750*/  IMAD.WIDE.U32 R4, R2, 0x10, R4 ;  /* 0x0000001002047825 */ /* 0x001fca00078e0004 */
[----:B------:R0:W-:Y:S02]  /*4760*/  STG.E.128 desc[UR4][R4.64], R160 ;  /* 0x000000a004007986 */ /* 0x0001e4000c101d04 */
.L_x_10980:
[----:B------:R-:W-:Y:S05]  /*4770*/  BSYNC B1 ;  /* 0x0000000000017941 */ /* 0x000fea0003800000 */
.L_x_10979:
[----:B0----5:R-:W0:Y:S02]  /*4780*/  LDC.64 R4, c[0x0][0x210] ;  /* 0x00008400ff047b82 */ /* 0x021e240000000a00 */
[----:B0-----:R-:W-:-:S04]  /*4790*/  LEA R3, R4, R3, 0x2 ;  /* 0x0000000304037211 */ /* 0x001fc800078e10ff */
[----:B------:R-:W-:-:S13]  /*47a0*/  ISETP.GE.AND P4, PT, R3, R5, PT ;  /* 0x000000050300720c */ /* 0x000fda0003f86270 */
[----:B------:R-:W-:Y:S05]  /*47b0*/  @!P4 BRA `(.L_x_10981) ;  /* 0xffffffc000acc947 */ /* 0x000fea000383ffff */
.L_x_10959:
[----:B------:R-:W-:Y:S05]  /*47c0*/  BSYNC B0 ;  /* 0x0000000000007941 */ /* 0x000fea0003800000 */
.L_x_10958:
        /* <DEDUP_REMOVED lines=120> */
[----:B------:R-:W-:-:S03]  /*4f50*/  ISETP.GE.U32.AND P4, PT, R239, 0x280, PT ;  /* 0x00000280ef00780c */ /* 0x000fc60003f86070 */
        /* <DEDUP_REMOVED lines=192> */
.L_x_10970:
        /* <DEDUP_REMOVED lines=8> */
.L_x_10983:
[----:B------:R-:W-:Y:S05]  /*5be0*/  BSYNC B1 ;  /* 0x0000000000017941 */ /* 0x000fea0003800000 */
.L_x_10982:
        /* <DEDUP_REMOVED lines=8> */
.L_x_10984:
[----:B------:R-:W-:Y:S01]  /*5c70*/  HFMA2.MMA R162, -RZ, RZ, 0, 1.1920928955078125e-07 ;  /* 0x00000002ffa27435 */ /* 0x000fe200000001ff */
[----:B------:R-:W-:Y:S01]  /*5c80*/  MOV R163, R210 ;  /* 0x000000d200a37202 */ /* 0x000fe20000000f00 */
[----:B------:R-:W-:-:S09]  /*5c90*/  FADD.FTZ R207, R164, R207 ;  /* 0x000000cfa4cf7221 */ /* 0x000fd20000010000 */
[----:B------:R-:W-:Y:S05]  /*5ca0*/  WARPSYNC.COLLECTIVE R160, `(.L_x_10985) ;  /* 0x00000000a0087348 */ /* 0x000fea0003c00000 */
[----:B------:R0:W1:Y:S02]  /*5cb0*/  SHFL.BFLY P4, R164, R163, R162, R161 ;  /* 0x0c0000a2a3a47389 */ /* 0x00006400000800a1 */
[----:B01----:R-:W-:Y:S01]  /*5cc0*/  ENDCOLLECTIVE ;  /* 0x000000000000791b */ /* 0x003fe20003800000 */
.L_x_10985:
[----:B------:R-:W-:Y:S01]  /*5cd0*/  MOV R163, R207 ;  /* 0x000000cf00a37202 */ /* 0x000fe20000000f00 */
[----:B------:R-:W-:-:S07]  /*5ce0*/  FADD.FTZ R210, R210, R164 ;  /* 0x000000a4d2d27221 */ /* 0x000fce0000010000 */
[----:B------:R-:W-:Y:S05]  /*5cf0*/  WARPSYNC.COLLECTIVE R160, `(.L_x_10986) ;  /* 0x00000000a0087348 */ /* 0x000fea0003c00000 */
[----:B------:R0:W1:Y:S02]  /*5d00*/  SHFL.BFLY P4, R164, R163, R162, R161 ;  /* 0x0c0000a2a3a47389 */ /* 0x00006400000800a1 */
[----:B01----:R-:W-:Y:S01]  /*5d10*/  ENDCOLLECTIVE ;  /* 0x000000000000791b */ /* 0x003fe20003800000 */
.L_x_10986:
[----:B------:R-:W-:Y:S01]  /*5d20*/  HFMA2.MMA R162, -RZ, RZ, 0, 2.384185791015625e-07 ;  /* 0x00000004ffa27435 */ /* 0x000fe200000001ff */
[----:B------:R-:W-:Y:S01]  /*5d30*/  MOV R163, R210 ;  /* 0x000000d200a37202 */ /* 0x000fe20000000f00 */
[----:B------:R-:W-:-:S09]  /*5d40*/  FADD.FTZ R207, R207, R164 ;  /* 0x000000a4cfcf7221 */ /* 0x000fd20000010000 */
[----:B------:R-:W-:Y:S05]  /*5d50*/  WARPSYNC.COLLECTIVE R160, `(.L_x_10987) ;  /* 0x00000000a0087348 */ /* 0x000fea0003c00000 */
[----:B------:R0:W1:Y:S02]  /*5d60*/  SHFL.BFLY P4, R164, R163, R162, R161 ;  /* 0x0c0000a2a3a47389 */ /* 0x00006400000800a1 */
[----:B01----:R-:W-:Y:S01]  /*5d70*/  ENDCOLLECTIVE ;  /* 0x000000000000791b */ /* 0x003fe20003800000 */
.L_x_10987:
[----:B------:R-:W-:Y:S01]  /*5d80*/  MOV R163, R207 ;  /* 0x000000cf00a37202 */ /* 0x000fe20000000f00 */
[----:B------:R-:W-:-:S07]  /*5d90*/  FADD.FTZ R210, R210, R164 ;  /* 0x000000a4d2d27221 */ /* 0x000fce0000010000 */
[----:B------:R-:W-:Y:S05]  /*5da0*/  WARPSYNC.COLLECTIVE R160, `(.L_x_10988) ;  /* 0x00000000a0087348 */ /* 0x000fea0003c00000 */
[----:B------:R0:W1:Y:S02]  /*5db0*/  SHFL.BFLY P4, R164, R163, R162, R161 ;  /* 0x0c0000a2a3a47389 */ /* 0x00006400000800a1 */
[----:B01----:R-:W-:Y:S01]  /*5dc0*/  ENDCOLLECTIVE ;  /* 0x000000000000791b */ /* 0x003fe20003800000 */
.L_x_10988:
[----:B------:R-:W-:Y:S01]  /*5dd0*/  HFMA2.MMA R162, -RZ, RZ, 0, 4.76837158203125e-07 ;  /* 0x00000008ffa27435 */ /* 0x000fe200000001ff */
[----:B------:R-:W-:Y:S01]  /*5de0*/  MOV R163, R210 ;  /* 0x000000d200a37202 */ /* 0x000fe20000000f00 */
[----:B------:R-:W-:-:S09]  /*5df0*/  FADD.FTZ R207, R207, R164 ;  /* 0x000000a4cfcf7221 */ /* 0x000fd20000010000 */
[----:B------:R-:W-:Y:S05]  /*5e00*/  WARPSYNC.COLLECTIVE R160, `(.L_x_10989) ;  /* 0x00000000a0087348 */ /* 0x000fea0003c00000 */
[----:B------:R0:W1:Y:S02]  /*5e10*/  SHFL.BFLY P4, R164, R163, R162, R161 ;  /* 0x0c0000a2a3a47389 */ /* 0x00006400000800a1 */
[----:B01----:R-:W-:Y:S01]  /*5e20*/  ENDCOLLECTIVE ;  /* 0x000000000000791b */ /* 0x003fe20003800000 */
.L_x_10989:
[----:B------:R-:W-:Y:S01]  /*5e30*/  MOV R163, R207 ;  /* 0x000000cf00a37202 */ /* 0x000fe20000000f00 */
[----:B------:R-:W-:-:S07]  /*5e40*/  FADD.FTZ R210, R210, R164 ;  /* 0x000000a4d2d27221 */ /* 0x000fce0000010000 */
[----:B------:R-:W-:Y:S05]  /*5e50*/  WARPSYNC.COLLECTIVE R160, `(.L_x_10990) ;  /* 0x00000000a0087348 */ /* 0x000fea0003c00000 */
[----:B------:R0:W1:Y:S02]  /*5e60*/  SHFL.BFLY P4, R164, R163, R162, R161 ;  /* 0x0c0000a2a3a47389 */ /* 0x00006400000800a1 */
[----:B01----:R-:W-:Y:S01]  /*5e70*/  ENDCOLLECTIVE ;  /* 0x000000000000791b */ /* 0x003fe20003800000 */
.L_x_10990:
[----:B------:R-:W-:Y:S01]  /*5e80*/  HFMA2.MMA R162, -RZ, RZ, 0, 9.5367431640625e-07 ;  /* 0x00000010ffa27435 */ /* 0x000fe200000001ff */
[----:B------:R-:W-:Y:S01]  /*5e90*/  MOV R163, R210 ;  /* 0x000000d200a37202 */ /* 0x000fe20000000f00 */
[----:B------:R-:W-:-:S09]  /*5ea0*/  FADD.FTZ R207, R207, R164 ;  /* 0x000000a4cfcf7221 */ /* 0x000fd20000010000 */
[----:B------:R-:W-:Y:S05]  /*5eb0*/  WARPSYNC.COLLECTIVE R160, `(.L_x_10991) ;  /* 0x00000000a0087348 */ /* 0x000fea0003c00000 */
[----:B------:R0:W1:Y:S02]  /*5ec0*/  SHFL.BFLY P4, R164, R163, R162, R161 ;  /* 0x0c0000a2a3a47389 */ /* 0x00006400000800a1 */
[----:B01----:R-:W-:Y:S01]  /*5ed0*/  ENDCOLLECTIVE ;  /* 0x000000000000791b */ /* 0x003fe20003800000 */
.L_x_10991:
[----:B------:R-:W-:Y:S02]  /*5ee0*/  MOV R163, R207 ;  /* 0x000000cf00a37202 */ /* 0x000fe40000000f00 */
[----:B------:R-:W-:-:S07]  /*5ef0*/  MOV R165, R164 ;  /* 0x000000a400a57202 */ /* 0x000fce0000000f00 */
[----:B------:R-:W-:Y:S05]  /*5f00*/  WARPSYNC.COLLECTIVE R160, `(.L_x_10992) ;  /* 0x00000000a0087348 */ /* 0x000fea0003c00000 */
[----:B------:R0:W1:Y:S02]  /*5f10*/  SHFL.BFLY P4, R164, R163, R162, R161 ;  /* 0x0c0000a2a3a47389 */ /* 0x00006400000800a1 */
[----:B01----:R-:W-:Y:S01]  /*5f20*/  ENDCOLLECTIVE ;  /* 0x000000000000791b */ /* 0x003fe20003800000 */
.L_x_10992:
[----:B------:R-:W-:Y:S01]  /*5f30*/  MOV R160, R164 ;  /* 0x000000a400a07202 */ /* 0x000fe20000000f00 */
[----:B------:R-:W-:Y:S06]  /*5f40*/  BRA `(.L_x_10993) ;  /* 0xffffffc800bc7947 */ /* 0x000fec000383ffff */
.L_x_10994:
        /* <DEDUP_REMOVED lines=11> */
.L_x_16990:


//--------------------- .text._ZN10layer_norm13ln_bwd_kernelINS_13Kernel_traitsI6__halfS2_fS2_fjLj1280ELj1ELj4ELj1ELj16ENS_18Kernel_traits_baseILj1280ES2_S2_fS2_fjLj128EEEEELb1ELb0ELb0ELb1EEEvNS_9BwdParamsE --------------------------
	.section	.text._ZN10layer_norm13ln_bwd_kernelINS_13Kernel_traitsI6__halfS2_fS2_fjLj1280ELj1ELj4ELj1ELj16ENS_18Kernel_traits_baseILj1280ES2_S2_fS2_fjLj128EEEEELb1ELb0ELb0ELb1EEEvNS_9BwdParamsE,"ax",@progbits
	.align	128
        .global         _ZN10layer_norm13ln_bwd_kernelINS_13Kernel_traitsI6__halfS2_fS2_fjLj1280ELj1ELj4ELj1ELj16ENS_18Kernel_traits_baseILj1280ES2_S2_fS2_fjLj128EEEEELb1ELb0ELb0ELb1EEEvNS_9BwdParamsE
        .type           _ZN10layer_norm13ln_bwd_kernelINS_13Kernel_traitsI6__halfS2_fS2_fjLj1280ELj1ELj4ELj1ELj16ENS_18Kernel_traits_baseILj1280ES2_S2_fS2_fjLj128EEEEELb1ELb0ELb0ELb1EEEvNS_9BwdParamsE,@function
        .size           _ZN10layer_norm13ln_bwd_kernelINS_13Kernel_traitsI6__halfS2_fS2_fjLj1280ELj1ELj4ELj1ELj16ENS_18Kernel_traits_baseILj1280ES2_S2_fS2_fjLj128EEEEELb1ELb0ELb0ELb1EEEvNS_9BwdParamsE,(.L_x_16991 - _ZN10layer_norm13ln_bwd_kernelINS_13Kernel_traitsI6__halfS2_fS2_fjLj1280ELj1ELj4ELj1ELj16ENS_18Kernel_traits_baseILj1280ES2_S2_fS2_fjLj128EEEEELb1ELb0ELb0ELb1EEEvNS_9BwdParamsE)
        .other          _ZN10layer_norm13ln_bwd_kernelINS_13Kernel_traitsI6__halfS2_fS2_fjLj1280ELj1ELj4ELj1ELj16ENS_18Kernel_traits_baseILj1280ES2_S2_fS2_fjLj128EEEEELb1ELb0ELb0ELb1EEEvNS_9BwdParamsE,@"STO_CUDA_ENTRY STV_DEFAULT"
_ZN10layer_norm13ln_bwd_kernelINS_13Kernel_traitsI6__halfS2_fS2_fjLj1280ELj1ELj4ELj1ELj16ENS_18Kernel_traits_baseILj1280ES2_S2_fS2_fjLj128EEEEELb1ELb0ELb0ELb1EEEvNS_9BwdParamsE:
.text._ZN10layer_norm13ln_bwd_kernelINS_13Kernel_traitsI6__halfS2_fS2_fjLj1280ELj1ELj4ELj1ELj16ENS_18Kernel_traits_baseILj1280ES2_S2_fS2_fjLj128EEEEELb1ELb0ELb0ELb1EEEvNS_9BwdParamsE:
        /* <DEDUP_REMOVED lines=56> */
.L_x_10996:
        /* <DEDUP_REMOVED lines=49> */
[----:B------:R-:W-:Y:S01]  /*0690*/  MOV R176, RZ ;  /* 0x000000ff00b07202 */ /* 0x000fe20000000f00 */
[--C-:B--2---:R-:W-:Y:S02]  /*06a0*/  HADD2.F32 R2, -RZ, R4.reuse.H0_H0 ;  /* 0x20000004ff027230 */ /* 0x104fe40000004100 */
[----:B------:R-:W-:-:S02]  /*06b0*/  HADD2.F32 R0, -RZ, R4.H1_H1 ;  /* 0x30000004ff007230 */ /* 0x000fc40000004100 */
[--C-:B------:R-:W-:Y:S01]  /*06c0*/  HADD2.F32 R3, -RZ, R5.reuse.H0_H0 ;  /* 0x20000005ff037230 */ /* 0x100fe20000004100 */
[----:B------:R0:W-:Y:S04]  /*06d0*/  STL [R1+0x58], R2 ;  /* 0x0000580201007387 */ /* 0x0001e80000100800 */
[----:B------:R1:W-:Y:S01]  /*06e0*/  STL [R1+0x54], R0 ;  /* 0x0000540001007387 */ /* 0x0003e20000100800 */
        /* <DEDUP_REMOVED lines=11> */
[--C-:B---3--:R-:W-:Y:S02]  /*07a0*/  HADD2.F32 R3, -RZ, R8.reuse.H0_H0 ;  /* 0x20000008ff037230 */ /* 0x108fe40000004100 */
        /* <DEDUP_REMOVED lines=14> */
[----:B----4-:R-:W-:-:S03]  /*0890*/  HADD2.F32 R0, -RZ, R248.H0_H0 ;  /* 0x200000f8ff007230 */ /* 0x010fc60000004100 */
        /* <DEDUP_REMOVED lines=10> */
[----:B------:R-:W-:Y:S01]  /*0940*/  STL [R1+0x8], R3 ;  /* 0x0000080301007387 */ /* 0x000fe20000100800 */
[----:B--2---:R-:W-:-:S03]  /*0950*/  HADD2.F32 R0, -RZ, R251.H0_H0 ;  /* 0x200000fbff007230 */ /* 0x004fc60000004100 */
[----:B------:R0:W-:Y:S04]  /*0960*/  STL [R1+0x4], R2 ;  /* 0x0000040201007387 */ /* 0x0001e80000100800 */
[----:B------:R1:W-:Y:S01]  /*0970*/  STL [R1], R0 ;  /* 0x0000000001007387 */ /* 0x0003e20000100800 */
[--C-:B-----5:R-:W-:Y:S02]  /*0980*/  HADD2.F32 R238, -RZ, R234.reuse.H0_H0 ;  /* 0x200000eaffee7230 */ /* 0x120fe40000004100 */
[----:B------:R-:W-:Y:S01]  /*0990*/  HADD2.F32 R237, -RZ, R234.H1_H1 ;  /* 0x300000eaffed7230 */ /* 0x000fe20000004100 */
[----:B------:R-:W-:Y:S01]  /*09a0*/  HFMA2.MMA R234, -RZ, RZ, 0, 0 ;  /* 0x00000000ffea7435 */ /* 0x000fe200000001ff */
[--C-:B------:R-:W-:Y:S02]  /*09b0*/  HADD2.F32 R250, -RZ, R240.reuse.H0_H0 ;  /* 0x200000f0fffa7230 */ /* 0x100fe40000004100 */
[----:B------:R-:W-:-:S02]  /*09c0*/  HADD2.F32 R249, -RZ, R240.H1_H1 ;  /* 0x300000f0fff97230 */ /* 0x000fc40000004100 */
[--C-:B------:R-:W-:Y:S02]  /*09d0*/  HADD2.F32 R248, -RZ, R241.reuse.H0_H0 ;  /* 0x200000f1fff87230 */ /* 0x100fe40000004100 */
[----:B------:R-:W-:Y:S02]  /*09e0*/  HADD2.F32 R247, -RZ, R241.H1_H1 ;  /* 0x300000f1fff77230 */ /* 0x000fe40000004100 */
[--C-:B------:R-:W-:Y:S02]  /*09f0*/  HADD2.F32 R246, -RZ, R242.reuse.H0_H0 ;  /* 0x200000f2fff67230 */ /* 0x100fe40000004100 */
[----:B------:R-:W-:Y:S01]  /*0a00*/  HADD2.F32 R245, -RZ, R242.H1_H1 ;  /* 0x300000f2fff57230 */ /* 0x000fe20000004100 */
[----:B------:R-:W-:Y:S01]  /*0a10*/  CS2R R10, SRZ ;  /* 0x00000000000a7805 */ /* 0x000fe2000001ff00 */
[----:B------:R-:W-:Y:S01]  /*0a20*/  HADD2.F32 R244, -RZ, R243.H0_H0 ;  /* 0x200000f3fff47230 */ /* 0x000fe20000004100 */
[----:B------:R-:W-:Y:S01]  /*0a30*/  CS2R R8, SRZ ;  /* 0x0000000000087805 */ /* 0x000fe2000001ff00 */
[--C-:B------:R-:W-:Y:S01]  /*0a40*/  HADD2.F32 R242, -RZ, R232.reuse.H0_H0 ;  /* 0x200000e8fff27230 */ /* 0x100fe20000004100 */
[----:B------:R-:W-:Y:S01]  /*0a50*/  CS2R R6, SRZ ;  /* 0x0000000000067805 */ /* 0x000fe2000001ff00 */
[----:B------:R-:W-:Y:S01]  /*0a60*/  HADD2.F32 R241, -RZ, R232.H1_H1 ;  /* 0x300000e8fff17230 */ /* 0x000fe20000004100 */
[----:B------:R-:W-:Y:S01]  /*0a70*/  CS2R R4, SRZ ;  /* 0x0000000000047805 */ /* 0x000fe2000001ff00 */
[--C-:B------:R-:W-:Y:S01]  /*0a80*/  HADD2.F32 R240, -RZ, R233.reuse.H0_H0 ;  /* 0x200000e9fff07230 */ /* 0x100fe20000004100 */
[----:B0-----:R-:W-:Y:S01]  /*0a90*/  CS2R R2, SRZ ;  /* 0x0000000000027805 */ /* 0x001fe2000001ff00 */
[----:B------:R-:W-:Y:S01]  /*0aa0*/  HADD2.F32 R239, -RZ, R233.H1_H1 ;  /* 0x300000e9ffef7230 */ /* 0x000fe20000004100 */
[----:B------:R-:W-:Y:S01]  /*0ab0*/  CS2R R232, SRZ ;  /* 0x0000000000e87805 */ /* 0x000fe2000001ff00 */
[----:B------:R-:W-:-:S02]  /*0ac0*/  HADD2.F32 R236, -RZ, R235.H0_H0 ;  /* 0x200000ebffec7230 */ /* 0x000fc40000004100 */
[----:B------:R-:W-:Y:S02]  /*0ad0*/  HADD2.F32 R251, -RZ, R251.H1_H1 ;  /* 0x300000fbfffb7230 */ /* 0x000fe40000004100 */
[----:B------:R-:W-:Y:S02]  /*0ae0*/  HADD2.F32 R243, -RZ, R243.H1_H1 ;  /* 0x300000f3fff37230 */ /* 0x000fe40000004100 */
[----:B-1----:R-:W-:-:S07]  /*0af0*/  HADD2.F32 R235, -RZ, R235.H1_H1 ;  /* 0x300000ebffeb7230 */ /* 0x002fce0000004100 */
.L_x_11000:
[----:B-1----:R-:W0:Y:S01]  /*0b00*/  S2R R92, SR_TID.X ;  /* 0x00000000005c7919 */ /* 0x002e220000002100 */
[----:B------:R-:W1:Y:S01]  /*0b10*/  @P0 LDC.64 R88, c[0x0][0x270] ;  /* 0x00009c00ff580b82 */ /* 0x000e620000000a00 */
[----:B------:R-:W-:Y:S01]  /*0b20*/  IMAD R0, R177, UR8, RZ ;  /* 0x00000008b1007c24 */ /* 0x000fe2000f8e02ff */
[----:B------:R-:W2:Y:S04]  /*0b30*/  LDL R218, [R1+0x58] ;  /* 0x0000580001da7983 */ /* 0x000ea80000100800 */
[----:B------:R-:W-:Y:S01]  /*0b40*/  SHF.R.S32.HI R93, RZ, 0x1f, R0 ;  /* 0x0000001fff5d7819 */ /* 0x000fe20000011400 */
[----:B------:R-:W3:Y:S01]  /*0b50*/  LDL R217, [R1+0x4c] ;  /* 0x00004c0001d97983 */ /* 0x000ee20000100800 */
[----:B------:R-:W4:Y:S02]  /*0b60*/  LDC.64 R90, c[0x0][0x250] ;  /* 0x00009400ff5a7b82 */ /* 0x000f240000000a00 */
[----:B------:R-:W-:Y:S01]  /*0b70*/  LEA.HI R93, R93, R0, RZ, 0x3 ;  /* 0x000000005d5d7211 */ /* 0x000fe200078f18ff */
[----:B------:R-:W3:Y:S04]  /*0b80*/  LDL R219, [R1+0x54] ;  /* 0x0000540001db7983 */ /* 0x000ee80000100800 */
[----:B------:R-:W3:Y:S01]  /*0b90*/  LDL R220, [R1+0x50] ;  /* 0x0000500001dc7983 */ /* 0x000ee20000100800 */
[----:B------:R-:W1:Y:S03]  /*0ba0*/  LDC.64 R132, c[0x0][0x238] ;  /* 0x00008e00ff847b82 */ /* 0x000e660000000a00 */
[----:B------:R-:W3:Y:S04]  /*0bb0*/  LDL R252, [R1+0x14] ;  /* 0x0000140001fc7983 */ /* 0x000ee80000100800 */
[----:B------:R-:W3:Y:S01]  /*0bc0*/  LDL R221, [R1+0xc] ;  /* 0x00000c0001dd7983 */ /* 0x000ee20000100800 */
[----:B------:R-:W1:Y:S01]  /*0bd0*/  LDC.64 R144, c[0x0][0x2b8] ;  /* 0x0000ae00ff907b82 */ /* 0x000e620000000a00 */
[----:B0-----:R-:W-:-:S07]  /*0be0*/  LOP3.LUT R0, R92, 0x1f, RZ, 0xc0, !PT ;  /* 0x0000001f5c007812 */ /* 0x001fce00078ec0ff */
[----:B------:R-:W0:Y:S01]  /*0bf0*/  LDC.64 R178, c[0x0][0x258] ;  /* 0x00009600ffb27b82 */ /* 0x000e220000000a00 */
[----:B------:R-:W-:Y:S01]  /*0c00*/  LEA.HI.SX32 R187, R93, R0, 0x1d ;  /* 0x000000005dbb7211 */ /* 0x000fe200078feaff */
[C---:B----4-:R-:W-:Y:S01]  /*0c10*/  IMAD.WIDE R90, R177.reuse, 0x4, R90 ;  /* 0x00000004b15a7825 */ /* 0x050fe200078e025a */
[----:B------:R-:W-:Y:S02]  /*0c20*/  SHF.R.S32.HI R92, RZ, 0x1f, R177 ;  /* 0x0000001fff5c7819 */ /* 0x000fe400000114b1 */
[----:B-1----:R-:W-:-:S03]  /*0c30*/  @P0 LEA R88, P1, R177, R88, 0x1 ;  /* 0x00000058b1580211 */ /* 0x002fc600078208ff */
[----:B------:R-:W1:Y:S01]  /*0c40*/  LDC.64 R212, c[0x0][0x240] ;  /* 0x00009000ffd47b82 */ /* 0x000e620000000a00 */
[C---:B------:R-:W-:Y:S01]  /*0c50*/  IADD3 R185, R187.reuse, 0x20, RZ ;  /* 0x00000020bbb97810 */ /* 0x040fe20007ffe0ff */
[----:B------:R-:W4:Y:S01]  /*0c60*/  LDG.E R0, desc[UR4][R90.64] ;  /* 0x000000045a007981 */ /* 0x000f22000c1e1900 */
[C---:B------:R-:W-:Y:S02]  /*0c70*/  IADD3 R186, R187.reuse, 0x40, RZ ;  /* 0x00000040bbba7810 */ /* 0x040fe40007ffe0ff */
[C---:B------:R-:W-:Y:S02]  /*0c80*/  IADD3 R181, R187.reuse, 0x60, RZ ;  /* 0x00000060bbb57810 */ /* 0x040fe40007ffe0ff */
[C---:B------:R-:W-:Y:S01]  /*0c90*/  IADD3 R184, R187.reuse, 0x80, RZ ;  /* 0x00000080bbb87810 */ /* 0x040fe20007ffe0ff */
[----:B------:R-:W-:Y:S01]  /*0ca0*/  IMAD.WIDE.U32 R96, R187, 0x20, R132 ;  /* 0x00000020bb607825 */ /* 0x000fe200078e0084 */
[----:B------:R-:W-:-:S03]  /*0cb0*/  @P0 LEA.HI.X R89, R177, R89, R92, 0x1, P1 ;  /* 0x00000059b1590211 */ /* 0x000fc600008f0c5c */
[--C-:B------:R-:W-:Y:S02]  /*0cc0*/  IMAD.WIDE.U32 R108, R185, 0x20, R132.reuse ;  /* 0x00000020b96c7825 */ /* 0x100fe400078e0084 */
[----:B------:R-:W3:Y:S02]  /*0cd0*/  @P0 LDG.E.U16 R182, desc[UR4][R88.64] ;  /* 0x0000000458b60981 */ /* 0x000ee4000c1e1500 */
[--C-:B------:R-:W-:Y:S02]  /*0ce0*/  IMAD.WIDE.U32 R116, R186, 0x20, R132.reuse ;  /* 0x00000020ba747825 */ /* 0x100fe400078e0084 */
[----:B------:R-:W2:Y:S02]  /*0cf0*/  LDG.E.128 R100, desc[UR4][R108.64] ;  /* 0x000000046c647981 */ /* 0x000ea4000c1e1d00 */
[----:B------:R-:W-:Y:S02]  /*0d00*/  IMAD.WIDE.U32 R124, R181, 0x20, R132 ;  /* 0x00000020b57c7825 */ /* 0x000fe400078e0084 */
[----:B------:R-:W3:Y:S02]  /*0d10*/  LDG.E.128 R112, desc[UR4][R116.64] ;  /* 0x0000000474707981 */ /* 0x000ee4000c1e1d00 */
[----:B------:R-:W-:-:S02]  /*0d20*/  IMAD.WIDE.U32 R92, R187, 0x10, R144 ;  /* 0x00000010bb5c7825 */ /* 0x000fc400078e0090 */
[----:B------:R-:W3:Y:S02]  /*0d30*/  LDG.E.128 R88, desc[UR4][R96.64] ;  /* 0x0000000460587981 */ /* 0x000ee4000c1e1d00 */
[----:B------:R-:W-:Y:S02]  /*0d40*/  IMAD.WIDE.U32 R132, R184, 0x20, R132 ;  /* 0x00000020b8847825 */ /* 0x000fe400078e0084 */
[----:B------:R-:W3:Y:S02]  /*0d50*/  LDG.E.128 R120, desc[UR4][R124.64] ;  /* 0x000000047c787981 */ /* 0x000ee4000c1e1d00 */
[----:B0-----:R-:W-:Y:S02]  /*0d60*/  IMAD.WIDE R178, R177, 0x4, R178 ;  /* 0x00000004b1b27825 */ /* 0x001fe400078e02b2 */
[----:B------:R-:W3:Y:S04]  /*0d70*/  LDG.E.128 R128, desc[UR4][R132.64] ;  /* 0x0000000484807981 */ /* 0x000ee8000c1e1d00 */
[----:B------:R-:W3:Y:S04]  /*0d80*/  LDG.E.128 R92, desc[UR4][R92.64] ;  /* 0x000000045c5c7981 */ /* 0x000ee8000c1e1d00 */
[----:B------:R-:W3:Y:S04]  /*0d90*/  LDG.E.128 R96, desc[UR4][R96.64+0x10] ;  /* 0x0000100460607981 */ /* 0x000ee8000c1e1d00 */
[----:B------:R-:W3:Y:S04]  /*0da0*/  LDG.E.128 R108, desc[UR4][R108.64+0x10] ;  /* 0x000010046c6c7981 */ /* 0x000ee8000c1e1d00 */
[----:B------:R-:W3:Y:S04]  /*0db0*/  LDG.E.128 R116, desc[UR4][R116.64+0x10] ;  /* 0x0000100474747981 */ /* 0x000ee8000c1e1d00 */
[----:B------:R-:W3:Y:S04]  /*0dc0*/  LDG.E.128 R124, desc[UR4][R124.64+0x10] ;  /* 0x000010047c7c7981 */ /* 0x000ee8000c1e1d00 */
[----:B------:R-:W3:Y:S04]  /*0dd0*/  LDG.E.128 R132, desc[UR4][R132.64+0x10] ;  /* 0x0000100484847981 */ /* 0x000ee8000c1e1d00 */
[----:B------:R0:W3:Y:S01]  /*0de0*/  LDG.E R188, desc[UR4][R178.64] ;  /* 0x00000004b2bc7981 */ /* 0x0000e2000c1e1900 */
[----:B----4-:R-:W-:Y:S01]  /*0df0*/  FSEL R0, R0, RZ, !P4 ;  /* 0x000000ff00007208 */ /* 0x010fe20006000000 */
[----:B------:R-:W-:Y:S01]  /*0e00*/  IMAD.WIDE.U32 R104, R185, 0x10, R144 ;  /* 0x00000010b9687825 */ /* 0x000fe200078e0090 */
[----:B0-----:R-:W0:Y:S05]  /*0e10*/  LDC.64 R178, c[0x0][0x2c8] ;  /* 0x0000b200ffb27b82 */ /* 0x001e2a0000000a00 */
[----:B------:R-:W4:Y:S01]  /*0e20*/  LDG.E.128 R104, desc[UR4][R104.64] ;  /* 0x0000000468687981 */ /* 0x000f22000c1e1d00 */
[C---:B--2---:R-:W-:Y:S01]  /*0e30*/  FADD.FTZ R205, -R0.reuse, R100 ;  /* 0x0000006400cd7221 */ /* 0x044fe20000010100 */
[C---:B------:R-:W-:Y:S01]  /*0e40*/  FADD.FTZ R206, -R0.reuse, R101 ;  /* 0x0000006500ce7221 */ /* 0x040fe20000010100 */
[C---:B------:R-:W-:Y:S01]  /*0e50*/  FADD.FTZ R102, -R0.reuse, R102 ;  /* 0x0000006600667221 */ /* 0x040fe20000010100 */
[C---:B------:R-:W-:Y:S01]  /*0e60*/  FADD.FTZ R103, -R0.reuse, R103 ;  /* 0x0000006700677221 */ /* 0x040fe20000010100 */
[C---:B---3--:R-:W-:Y:S01]  /*0e70*/  FADD.FTZ R112, -R0.reuse, R112 ;  /* 0x0000007000707221 */ /* 0x048fe20000010100 */
        /* <DEDUP_REMOVED lines=38> */
[----:B------:R-:W-:-:S02]  /*10e0*/  HADD2.F32 R197, -RZ, R93.H1_H1 ;  /* 0x3000005dffc57230 */ /* 0x000fc40000004100 */
[----:B------:R-:W-:Y:S01]  /*10f0*/  FMUL.FTZ R193, R188, R193 ;  /* 0x000000c1bcc17220 */ /* 0x000fe20000410000 */
[-C--:B------:R-:W-:Y:S01]  /*1100*/  FFMA.FTZ R176, R0, R192.reuse, R176 ;  /* 0x000000c000b07223 */ /* 0x080fe200000100b0 */
[----:B------:R-:W-:Y:S01]  /*1110*/  FMUL.FTZ R192, R218, R192 ;  /* 0x000000c0dac07220 */ /* 0x000fe20000410000 */
[----:B------:R-:W2:Y:S04]  /*1120*/  LDL R189, [R1+0x40] ;  /* 0x0000400001bd7983 */ /* 0x000ea80000100800 */
[----:B------:R-:W3:Y:S01]  /*1130*/  LDL R218, [R1+0x48] ;  /* 0x0000480001da7983 */ /* 0x000ee20000100800 */
[----:B------:R-:W-:Y:S01]  /*1140*/  FADD.FTZ R169, R197, R169 ;  /* 0x000000a9c5a97221 */ /* 0x000fe20000010000 */
[-C--:B------:R-:W-:Y:S01]  /*1150*/  FFMA.FTZ R170, R193, R197.reuse, R170 ;  /* 0x000000c5c1aa7223 */ /* 0x080fe200000100aa */
[----:B------:R-:W-:-:S02]  /*1160*/  FMUL.FTZ R197, R217, R197 ;  /* 0x000000c5d9c57220 */ /* 0x000fc40000410000 */
[----:B------:R-:W4:Y:S01]  /*1170*/  LDL R217, [R1+0x3c] ;  /* 0x00003c0001d97983 */ /* 0x000f220000100800 */
[----:B------:R-:W-:Y:S02]  /*1180*/  HADD2.F32 R195, -RZ, R92.H1_H1 ;  /* 0x3000005cffc37230 */ /* 0x000fe40000004100 */
[C---:B------:R-:W-:Y:S01]  /*1190*/  FMUL.FTZ R190, R188.reuse, R190 ;  /* 0x000000bebcbe7220 */ /* 0x040fe20000410000 */
[----:B------:R-:W-:Y:S02]  /*11a0*/  HADD2.F32 R196, -RZ, R94.H0_H0 ;  /* 0x2000005effc47230 */ /* 0x000fe40000004100 */
[----:B------:R-:W-:Y:S01]  /*11b0*/  FMUL.FTZ R201, R188, R201 ;  /* 0x000000c9bcc97220 */ /* 0x000fe20000410000 */
[----:B------:R-:W-:Y:S01]  /*11c0*/  FADD.FTZ R173, R195, R173 ;  /* 0x000000adc3ad7221 */ /* 0x000fe20000010000 */
[-C--:B------:R-:W-:Y:S01]  /*11d0*/  FFMA.FTZ R174, R190, R195.reuse, R174 ;  /* 0x000000c3beae7223 */ /* 0x080fe200000100ae */
[----:B------:R-:W-:Y:S01]  /*11e0*/  FMUL.FTZ R195, R219, R195 ;  /* 0x000000c3dbc37220 */ /* 0x000fe20000410000 */
[----:B------:R-:W-:Y:S01]  /*11f0*/  FADD.FTZ R39, R196, R39 ;  /* 0x00000027c4277221 */ /* 0x000fe20000010000 */
[----:B------:R-:W-:Y:S01]  /*1200*/  FFMA.FTZ R3, R201, R196, R3 ;  /* 0x000000c4c9037223 */ /* 0x000fe20000010003 */
[----:B------:R-:W2:Y:S01]  /*1210*/  LDL R219, [R1+0x44] ;  /* 0x0000440001db7983 */ /* 0x000ea20000100800 */
[----:B------:R-:W-:-:S02]  /*1220*/  HADD2.F32 R200, -RZ, R95.H1_H1 ;  /* 0x3000005fffc87230 */ /* 0x000fc40000004100 */
[C---:B------:R-:W-:Y:S01]  /*1230*/  FMUL.FTZ R204, R188.reuse, R204 ;  /* 0x000000ccbccc7220 */ /* 0x040fe20000410000 */
[----:B------:R-:W-:Y:S02]  /*1240*/  HADD2.F32 R198, -RZ, R95.H0_H0 ;  /* 0x2000005fffc67230 */ /* 0x000fe40000004100 */
[----:B------:R-:W-:Y:S01]  /*1250*/  FMUL.FTZ R203, R188, R203 ;  /* 0x000000cbbccb7220 */ /* 0x000fe20000410000 */
[----:B------:R-:W-:Y:S01]  /*1260*/  FADD.FTZ R148, R200, R148 ;  /* 0x00000094c8947221 */ /* 0x000fe20000010000 */
[----:B------:R-:W-:Y:S01]  /*1270*/  FFMA.FTZ R4, R204, R200, R4 ;  /* 0x000000c8cc047223 */ /* 0x000fe20000010004 */
[----:B------:R-:W-:Y:S01]  /*1280*/  FADD.FTZ R149, R198, R149 ;  /* 0x00000095c6957221 */ /* 0x000fe20000010000 */
[----:B------:R-:W-:Y:S01]  /*1290*/  FFMA.FTZ R5, R203, R198, R5 ;  /* 0x000000c6cb057223 */ /* 0x000fe20000010005 */
[----:B---3--:R-:W-:Y:S02]  /*12a0*/  FMUL.FTZ R196, R218, R196 ;  /* 0x000000c4dac47220 */ /* 0x008fe40000410000 */
[----:B------:R-:W3:Y:S01]  /*12b0*/  LDL R218, [R1+0x38] ;  /* 0x0000380001da7983 */ /* 0x000ee20000100800 */
[----:B----4-:R-:W-:-:S03]  /*12c0*/  FMUL.FTZ R200, R217, R200 ;  /* 0x000000c8d9c87220 */ /* 0x010fc60000410000 */
[----:B------:R-:W4:Y:S01]  /*12d0*/  LDL R217, [R1+0x2c] ;  /* 0x00002c0001d97983 */ /* 0x000f220000100800 */
[----:B--2---:R-:W-:-:S03]  /*12e0*/  FMUL.FTZ R198, R189, R198 ;  /* 0x000000c6bdc67220 */ /* 0x004fc60000410000 */
[----:B------:R-:W2:Y:S01]  /*12f0*/  LDL R189, [R1+0x30] ;  /* 0x0000300001bd7983 */ /* 0x000ea20000100800 */
        /* <DEDUP_REMOVED lines=10> */
[----:B------:R-:W-:-:S02]  /*13a0*/  HADD2.F32 R194, -RZ, R93.H0_H0 ;  /* 0x2000005dffc27230 */ /* 0x000fc40000004100 */
[C---:B------:R-:W-:Y:S01]  /*13b0*/  FMUL.FTZ R191, R188.reuse, R191 ;  /* 0x000000bfbcbf7220 */ /* 0x040fe20000410000 */
[--C-:B------:R-:W-:Y:S02]  /*13c0*/  HADD2.F32 R209, -RZ, R105.reuse.H1_H1 ;  /* 0x30000069ffd17230 */ /* 0x100fe40000004100 */
[----:B------:R-:W-:Y:S01]  /*13d0*/  FMUL.FTZ R103, R188, R103 ;  /* 0x00000067bc677220 */ /* 0x000fe20000410000 */
[----:B------:R-:W-:Y:S01]  /*13e0*/  FADD.FTZ R171, R194, R171 ;  /* 0x000000abc2ab7221 */ /* 0x000fe20000010000 */
[-C--:B------:R-:W-:Y:S01]  /*13f0*/  FFMA.FTZ R172, R191, R194.reuse, R172 ;  /* 0x000000c2bfac7223 */ /* 0x080fe200000100ac */
[----:B------:R-:W-:Y:S01]  /*1400*/  FMUL.FTZ R194, R220, R194 ;  /* 0x000000c2dcc27220 */ /* 0x000fe20000410000 */
[----:B------:R-:W-:Y:S01]  /*1410*/  HADD2.F32 R208, -RZ, R104.H1_H1 ;  /* 0x30000068ffd07230 */ /* 0x000fe20000004100 */
[----:B------:R-:W2:Y:S01]  /*1420*/  LDL R220, [R1+0x34] ;  /* 0x0000340001dc7983 */ /* 0x000ea20000100800 */
[----:B------:R-:W-:Y:S02]  /*1430*/  HADD2.F32 R104, -RZ, R105.H0_H0 ;  /* 0x20000069ff687230 */ /* 0x000fe40000004100 */
[----:B------:R-:W-:Y:S01]  /*1440*/  FMUL.FTZ R102, R188, R102 ;  /* 0x00000066bc667220 */ /* 0x000fe20000410000 */
[----:B------:R-:W-:Y:S01]  /*1450*/  FADD.FTZ R152, R209, R152 ;  /* 0x00000098d1987221 */ /* 0x000fe20000010000 */
[----:B------:R-:W-:Y:S01]  /*1460*/  FFMA.FTZ R8, R103, R209, R8 ;  /* 0x000000d167087223 */ /* 0x000fe20000010008 */
[----:B------:R-:W-:Y:S01]  /*1470*/  FADD.FTZ R153, R104, R153 ;  /* 0x0000009968997221 */ /* 0x000fe20000010000 */
[----:B------:R-:W-:Y:S01]  /*1480*/  FFMA.FTZ R9, R102, R104, R9 ;  /* 0x0000006866097223 */ /* 0x000fe20000010009 */
[----:B---3--:R-:W-:-:S02]  /*1490*/  FMUL.FTZ R207, R218, R207 ;  /* 0x000000cfdacf7220 */ /* 0x008fc40000410000 */
[----:B------:R-:W3:Y:S01]  /*14a0*/  LDL R218, [R1+0x24] ;  /* 0x0000240001da7983 */ /* 0x000ee20000100800 */
[----:B----4-:R-:W-:-:S03]  /*14b0*/  FMUL.FTZ R209, R217, R209 ;  /* 0x000000d1d9d17220 */ /* 0x010fc60000410000 */
[----:B------:R-:W4:Y:S01]  /*14c0*/  LDL R217, [R1+0x1c] ;  /* 0x00001c0001d97983 */ /* 0x000f220000100800 */
[----:B--2---:R-:W-:-:S03]  /*14d0*/  FMUL.FTZ R104, R189, R104 ;  /* 0x00000068bd687220 */ /* 0x004fc60000410000 */
[----:B------:R-:W2:Y:S01]  /*14e0*/  LDL R189, [R1+0x20] ;  /* 0x0000200001bd7983 */ /* 0x000ea20000100800 */
[----:B------:R-:W-:-:S04]  /*14f0*/  IMAD.WIDE.U32 R136, R186, 0x10, R144 ;  /* 0x00000010ba887825 */ /* 0x000fc800078e0090 */
[C---:B------:R-:W-:Y:S01]  /*1500*/  FMUL.FTZ R108, R188.reuse, R108 ;  /* 0x0000006cbc6c7220 */ /* 0x040fe20000410000 */
[----:B------:R-:W-:Y:S01]  /*1510*/  FMUL.FTZ R109, R188, R109 ;  /* 0x0000006dbc6d7220 */ /* 0x000fe20000410000 */
[--C-:B------:R-:W-:Y:S02]  /*1520*/  HADD2.F32 R105, -RZ, R106.reuse.H0_H0 ;  /* 0x2000006aff697230 */ /* 0x100fe40000004100 */
[----:B------:R-:W-:Y:S01]  /*1530*/  HADD2.F32 R210, -RZ, R106.H1_H1 ;  /* 0x3000006affd27230 */ /* 0x000fe20000004100 */
[----:B------:R-:W2:Y:S02]  /*1540*/  LDG.E.128 R136, desc[UR4][R136.64] ;  /* 0x0000000488887981 */ /* 0x000ea4000c1e1d00 */
[----:B------:R-:W-:Y:S01]  /*1550*/  FADD.FTZ R155, R105, R155 ;  /* 0x0000009b699b7221 */ /* 0x000fe20000010000 */
[-C--:B------:R-:W-:Y:S01]  /*1560*/  FFMA.FTZ R11, R108, R105.reuse, R11 ;  /* 0x000000696c0b7223 */ /* 0x080fe2000001000b */
[----:B------:R-:W-:Y:S01]  /*1570*/  FMUL.FTZ R105, R219, R105 ;  /* 0x00000069db697220 */ /* 0x000fe20000410000 */
[----:B------:R-:W-:Y:S01]  /*1580*/  FADD.FTZ R154, R210, R154 ;  /* 0x0000009ad29a7221 */ /* 0x000fe20000010000 */
[----:B------:R-:W-:Y:S01]  /*1590*/  FFMA.FTZ R10, R109, R210, R10 ;  /* 0x000000d26d0a7223 */ /* 0x000fe2000001000a */
[----:B------:R-:W2:Y:S01]  /*15a0*/  LDL R219, [R1+0x10] ;  /* 0x0000100001db7983 */ /* 0x000ea20000100800 */
[----:B------:R-:W-:Y:S01]  /*15b0*/  FMUL.FTZ R206, R188, R206 ;  /* 0x000000cebcce7220 */ /* 0x000fe20000410000 */
[----:B------:R-:W-:-:S02]  /*15c0*/  HADD2.F32 R106, -RZ, R107.H0_H0 ;  /* 0x2000006bff6a7230 */ /* 0x000fc40000004100 */
[----:B------:R-:W-:Y:S01]  /*15d0*/  FADD.FTZ R150, R208, R150 ;  /* 0x00000096d0967221 */ /* 0x000fe20000010000 */
[----:B------:R-:W-:Y:S02]  /*15e0*/  HADD2.F32 R107, -RZ, R107.H1_H1 ;  /* 0x3000006bff6b7230 */ /* 0x000fe40000004100 */
[-C--:B------:R-:W-:Y:S01]  /*15f0*/  FFMA.FTZ R6, R206, R208.reuse, R6 ;  /* 0x000000d0ce067223 */ /* 0x080fe20000010006 */
[----:B------:R-:W-:Y:S01]  /*1600*/  FMUL.FTZ R208, R220, R208 ;  /* 0x000000d0dcd07220 */ /* 0x000fe20000410000 */
[C---:B------:R-:W-:Y:S01]  /*1610*/  FMUL.FTZ R111, R188.reuse, R111 ;  /* 0x0000006fbc6f7220 */ /* 0x040fe20000410000 */
[----:B------:R-:W2:Y:S01]  /*1620*/  LDL R220, [R1+0x8] ;  /* 0x0000080001dc7983 */ /* 0x000ea20000100800 */
[----:B------:R-:W-:Y:S01]  /*1630*/  FMUL.FTZ R110, R188, R110 ;  /* 0x0000006ebc6e7220 */ /* 0x000fe20000410000 */
[----:B------:R-:W-:Y:S01]  /*1640*/  FADD.FTZ R156, R107, R156 ;  /* 0x0000009c6b9c7221 */ /* 0x000fe20000010000 */
[----:B------:R-:W-:Y:S01]  /*1650*/  FFMA.FTZ R12, R111, R107, R12 ;  /* 0x0000006b6f0c7223 */ /* 0x000fe2000001000c */
[----:B------:R-:W-:-:S04]  /*1660*/  IMAD.WIDE.U32 R140, R181, 0x10, R144 ;  /* 0x00000010b58c7825 */ /* 0x000fc800078e0090 */
[----:B------:R-:W-:Y:S01]  /*1670*/  FADD.FTZ R157, R106, R157 ;  /* 0x0000009d6a9d7221 */ /* 0x000fe20000010000 */
[----:B------:R-:W-:Y:S01]  /*1680*/  FFMA.FTZ R13, R110, R106, R13 ;  /* 0x0000006a6e0d7223 */ /* 0x000fe2000001000d */
[----:B------:R-:W2:Y:S01]  /*1690*/  LDG.E.128 R140, desc[UR4][R140.64] ;  /* 0x000000048c8c7981 */ /* 0x000ea2000c1e1d00 */
[----:B0-----:R-:W-:Y:S01]  /*16a0*/  ISETP.NE.U32.AND P1, PT, R178, RZ, PT ;  /* 0x000000ffb200720c */ /* 0x001fe20003f25070 */
[----:B------:R-:W-:-:S03]  /*16b0*/  IMAD.WIDE.U32 R144, R184, 0x10, R144 ;  /* 0x00000010b8907825 */ /* 0x000fc600078e0090 */
[----:B------:R-:W-:-:S03]  /*16c0*/  ISETP.NE.AND.EX P1, PT, R179, RZ, PT, P1 ;  /* 0x000000ffb300720c */ /* 0x000fc60003f25310 */
[----:B------:R-:W2:Y:S10]  /*16d0*/  LDG.E.128 R144, desc[UR4][R144.64] ;  /* 0x0000000490907981 */ /* 0x000eb4000c1e1d00 */
[----:B------:R-:W0:Y:S08]  /*16e0*/  @P1 LDC.64 R92, c[0x0][0x2c8] ;  /* 0x0000b200ff5c1b82 */ /* 0x000e300000000a00 */
[----:B------:R-:W0:Y:S01]  /*16f0*/  @P1 LDC.64 R94, c[0x0][0x2c8] ;  /* 0x0000b200ff5e1b82 */ /* 0x000e220000000a00 */
[----:B-1----:R-:W-:-:S04]  /*1700*/  IMAD.WIDE.U32 R96, R185, 0x8, R212 ;  /* 0x00000008b9607825 */ /* 0x002fc800078e00d4 */
[--C-:B------:R-:W-:Y:S02]  /*1710*/  IMAD.WIDE.U32 R98, R186, 0x8, R212.reuse ;  /* 0x00000008ba627825 */ /* 0x100fe400078e00d4 */
[----:B------:R-:W5:Y:S01]  /*1720*/  LDG.E.64 R96, desc[UR4][R96.64] ;  /* 0x0000000460607981 */ /* 0x000f62000c1e1b00 */
[----:B------:R-:W1:Y:S01]  /*1730*/  @P1 LDC.64 R88, c[0x0][0x2c8] ;  /* 0x0000b200ff581b82 */ /* 0x000e620000000a00 */
[C---:B------:R-:W-:Y:S02]  /*1740*/  IMAD.WIDE.U32 R100, R181.reuse, 0x8, R212 ;  /* 0x00000008b5647825 */ /* 0x040fe400078e00d4 */
[----:B------:R-:W5:Y:S04]  /*1750*/  LDG.E.64 R98, desc[UR4][R98.64] ;  /* 0x0000000462627981 */ /* 0x000f68000c1e1b00 */
[----:B------:R-:W5:Y:S01]  /*1760*/  LDG.E.64 R100, desc[UR4][R100.64] ;  /* 0x0000000464647981 */ /* 0x000f62000c1e1b00 */
[----:B0-----:R-:W-:-:S04]  /*1770*/  @P1 IMAD.WIDE.U32 R92, R181, 0x20, R92 ;  /* 0x00000020b55c1825 */ /* 0x001fc800078e005c */
[C---:B------:R-:W-:Y:S01]  /*1780*/  FMUL.FTZ R114, R188.reuse, R114 ;  /* 0x00000072bc727220 */ /* 0x040fe20000410000 */
[----:B------:R-:W-:Y:S01]  /*1790*/  FMUL.FTZ R112, R188, R112 ;  /* 0x00000070bc707220 */ /* 0x000fe20000410000 */
[----:B------:R-:W0:Y:S01]  /*17a0*/  @P1 LDC.64 R90, c[0x0][0x2c8] ;  /* 0x0000b200ff5a1b82 */ /* 0x000e220000000a00 */
[----:B------:R-:W5:Y:S01]  /*17b0*/  @P1 LDG.E.128 R52, desc[UR4][R92.64] ;  /* 0x000000045c341981 */ /* 0x000f62000c1e1d00 */
[----:B------:R-:W-:-:S03]  /*17c0*/  @P1 IMAD.WIDE.U32 R94, R184, 0x20, R94 ;  /* 0x00000020b85e1825 */ /* 0x000fc600078e005e */
[----:B------:R1:W5:Y:S04]  /*17d0*/  @P1 LDG.E.128 R48, desc[UR4][R92.64+0x10] ;  /* 0x000010045c301981 */ /* 0x000368000c1e1d00 */
[----:B------:R-:W5:Y:S04]  /*17e0*/  @P1 LDG.E.128 R44, desc[UR4][R94.64] ;  /* 0x000000045e2c1981 */ /* 0x000f68000c1e1d00 */
[----:B------:R1:W5:Y:S02]  /*17f0*/  @P1 LDG.E.128 R40, desc[UR4][R94.64+0x10] ;  /* 0x000010045e281981 */ /* 0x000364000c1e1d00 */
[----:B-1----:R-:W-:-:S06]  /*1800*/  IMAD.WIDE.U32 R92, R184, 0x8, R212 ;  /* 0x00000008b85c7825 */ /* 0x002fcc00078e00d4 */
[----:B------:R-:W5:Y:S01]  /*1810*/  LDG.E.64 R92, desc[UR4][R92.64] ;  /* 0x000000045c5c7981 */ /* 0x000f62000c1e1b00 */
[----:B------:R-:W-:-:S06]  /*1820*/  IMAD.WIDE.U32 R94, R187, 0x8, R212 ;  /* 0x00000008bb5e7825 */ /* 0x000fcc00078e00d4 */
[----:B------:R-:W5:Y:S01]  /*1830*/  LDG.E.64 R94, desc[UR4][R94.64] ;  /* 0x000000045e5e7981 */ /* 0x000f62000c1e1b00 */
[----:B---3--:R-:W-:-:S03]  /*1840*/  FMUL.FTZ R210, R218, R210 ;  /* 0x000000d2dad27220 */ /* 0x008fc60000410000 */
[----:B------:R-:W3:Y:S01]  /*1850*/  LDL R218, [R1+0x18] ;  /* 0x0000180001da7983 */ /* 0x000ee20000100800 */
[----:B----4-:R-:W-:-:S03]  /*1860*/  FMUL.FTZ R217, R217, R107 ;  /* 0x0000006bd9d97220 */ /* 0x010fc60000410000 */
[----:B------:R-:W4:Y:S01]  /*1870*/  LDL R107, [R1+0x4] ;  /* 0x00000400016b7983 */ /* 0x000f220000100800 */
[----:B--2---:R-:W-:-:S03]  /*1880*/  FMUL.FTZ R189, R189, R106 ;  /* 0x0000006abdbd7220 */ /* 0x004fc60000410000 */
[----:B------:R-:W2:Y:S01]  /*1890*/  LDL R106, [R1] ;  /* 0x00000000016a7983 */ /* 0x000ea20000100800 */
[----:B------:R-:W-:-:S05]  /*18a0*/  @P1 IMAD.WIDE.U32 R88, R185, 0x20, R88 ;  /* 0x00000020b9581825 */ /* 0x000fca00078e0058 */
[----:B------:R-:W5:Y:S04]  /*18b0*/  @P1 LDG.E.128 R68, desc[UR4][R88.64] ;  /* 0x0000000458441981 */ /* 0x000f68000c1e1d00 */
[----:B------:R1:W5:Y:S02]  /*18c0*/  @P1 LDG.E.128 R64, desc[UR4][R88.64+0x10] ;  /* 0x0000100458401981 */ /* 0x000364000c1e1d00 */
[----:B-1----:R-:W-:Y:S02]  /*18d0*/  HADD2.F32 R89, -RZ, R137.H0_H0 ;  /* 0x20000089ff597230 */ /* 0x002fe40000004100 */
[----:B------:R-:W-:-:S03]  /*18e0*/  HADD2.F32 R88, -RZ, R136.H0_H0 ;  /* 0x20000088ff587230 */ /* 0x000fc60000004100 */
[----:B------:R-:W-:Y:S01]  /*18f0*/  FADD.FTZ R222, R89, R222 ;  /* 0x000000de59de7221 */ /* 0x000fe20000010000 */
[-C--:B------:R-:W-:Y:S01]  /*1900*/  FFMA.FTZ R17, R114, R89.reuse, R17 ;  /* 0x0000005972117223 */ /* 0x080fe20000010011 */
[----:B------:R-:W-:Y:S01]  /*1910*/  FMUL.FTZ R219, R219, R89 ;  /* 0x00000059dbdb7220 */ /* 0x000fe20000410000 */
[----:B------:R-:W-:Y:S01]  /*1920*/  FADD.FTZ R159, R88, R159 ;  /* 0x0000009f589f7221 */ /* 0x000fe20000010000 */
[----:B------:R-:W-:Y:S01]  /*1930*/  FFMA.FTZ R15, R112, R88, R15 ;  /* 0x00000058700f7223 */ /* 0x000fe2000001000f */
[----:B------:R-:W-:-:S04]  /*1940*/  FADD.FTZ R89, RZ, R192 ;  /* 0x000000c0ff597221 */ /* 0x000fc80000010000 */
        /* <DEDUP_REMOVED lines=12> */
[----:B------:R-:W-:-:S03]  /*1a10*/  MOV R180, 0x3f800000 ;  /* 0x3f80000000b47802 */ /* 0x000fc60000000f00 */
[----:B------:R-:W-:Y:S01]  /*1a20*/  FADD.FTZ R89, R89, R210 ;  /* 0x000000d259597221 */ /* 0x000fe20000010000 */
[----:B------:R-:W-:Y:S02]  /*1a30*/  @P0 HADD2.F32 R180, -RZ, R182.H0_H0 ;  /* 0x200000b6ffb40230 */ /* 0x000fe40000004100 */
[----:B------:R-:W1:Y:S01]  /*1a40*/  @P1 LDC.64 R182, c[0x0][0x2c8] ;  /* 0x0000b200ffb61b82 */ /* 0x000e620000000a00 */
[----:B------:R-:W-:Y:S01]  /*1a50*/  FADD.FTZ R89, R89, R189 ;  /* 0x000000bd59597221 */ /* 0x000fe20000010000 */
[----:B------:R-:W-:Y:S02]  /*1a60*/  HADD2.F32 R136, -RZ, R136.H1_H1 ;  /* 0x30000088ff887230 */ /* 0x000fe40000004100 */
[----:B------:R-:W-:Y:S01]  /*1a70*/  FMUL.FTZ R113, R188, R113 ;  /* 0x00000071bc717220 */ /* 0x000fe20000410000 */
[----:B------:R-:W-:Y:S02]  /*1a80*/  FADD.FTZ R89, R89, R217 ;  /* 0x000000d959597221 */ /* 0x000fe40000010000 */
[----:B------:R-:W-:Y:S01]  /*1a90*/  FADD.FTZ R158, R136, R158 ;  /* 0x0000009e889e7221 */ /* 0x000fe20000010000 */
[-C--:B------:R-:W-:Y:S01]  /*1aa0*/  FFMA.FTZ R14, R113, R136.reuse, R14 ;  /* 0x00000088710e7223 */ /* 0x080fe2000001000e */
[----:B------:R-:W-:Y:S01]  /*1ab0*/  FMUL.FTZ R136, R252, R136 ;  /* 0x00000088fc887220 */ /* 0x000fe20000410000 */
[----:B0-----:R-:W-:-:S04]  /*1ac0*/  @P1 IMAD.WIDE.U32 R90, R186, 0x20, R90 ;  /* 0x00000020ba5a1825 */ /* 0x001fc800078e005a */
[C---:B------:R-:W-:Y:S01]  /*1ad0*/  FMUL.FTZ R115, R188.reuse, R115 ;  /* 0x00000073bc737220 */ /* 0x040fe20000410000 */
[----:B------:R-:W-:Y:S01]  /*1ae0*/  HADD2.F32 R137, -RZ, R137.H1_H1 ;  /* 0x30000089ff897230 */ /* 0x000fe20000004100 */
[----:B------:R-:W5:Y:S04]  /*1af0*/  @P1 LDG.E.128 R60, desc[UR4][R90.64] ;  /* 0x000000045a3c1981 */ /* 0x000f68000c1e1d00 */
[----:B------:R0:W5:Y:S01]  /*1b00*/  @P1 LDG.E.128 R56, desc[UR4][R90.64+0x10] ;  /* 0x000010045a381981 */ /* 0x000162000c1e1d00 */
[----:B------:R-:W-:Y:S01]  /*1b10*/  FADD.FTZ R160, R137, R160 ;  /* 0x000000a089a07221 */ /* 0x000fe20000010000 */
[-C--:B------:R-:W-:Y:S01]  /*1b20*/  FFMA.FTZ R16, R115, R137.reuse, R16 ;  /* 0x0000008973107223 */ /* 0x080fe20000010010 */
[----:B------:R-:W-:Y:S01]  /*1b30*/  FMUL.FTZ R137, R221, R137 ;  /* 0x00000089dd897220 */ /* 0x000fe20000410000 */
[----:B------:R-:W-:Y:S01]  /*1b40*/  FMUL.FTZ R117, R188, R117 ;  /* 0x00000075bc757220 */ /* 0x000fe20000410000 */
[----:B0-----:R-:W-:-:S02]  /*1b50*/  HADD2.F32 R90, -RZ, R138.H0_H0 ;  /* 0x2000008aff5a7230 */ /* 0x001fc40000004100 */
[----:B------:R-:W-:Y:S02]  /*1b60*/  HADD2.F32 R138, -RZ, R138.H1_H1 ;  /* 0x3000008aff8a7230 */ /* 0x000fe40000004100 */
[----:B------:R-:W-:Y:S01]  /*1b70*/  FMUL.FTZ R116, R188, R116 ;  /* 0x00000074bc747220 */ /* 0x000fe20000410000 */
[----:B------:R-:W-:Y:S01]  /*1b80*/  FMUL.FTZ R220, R220, R90 ;  /* 0x0000005adcdc7220 */ /* 0x000fe20000410000 */
[----:B------:R-:W-:Y:S02]  /*1b90*/  HADD2.F32 R91, -RZ, R139.H0_H0 ;  /* 0x2000008bff5b7230 */ /* 0x000fe40000004100 */
[----:B------:R-:W-:Y:S01]  /*1ba0*/  FADD.FTZ R223, R138, R223 ;  /* 0x000000df8adf7221 */ /* 0x000fe20000010000 */
[----:B------:R-:W-:Y:S01]  /*1bb0*/  FFMA.FTZ R18, R117, R138, R18 ;  /* 0x0000008a75127223 */ /* 0x000fe20000010012 */
[----:B-1----:R-:W-:-:S04]  /*1bc0*/  @P1 IMAD.WIDE.U32 R182, R187, 0x20, R182 ;  /* 0x00000020bbb61825 */ /* 0x002fc800078e00b6 */
[C---:B------:R-:W-:Y:S01]  /*1bd0*/  FMUL.FTZ R119, R188.reuse, R119 ;  /* 0x00000077bc777220 */ /* 0x040fe20000410000 */
[----:B------:R-:W-:Y:S01]  /*1be0*/  HADD2.F32 R139, -RZ, R139.H1_H1 ;  /* 0x3000008bff8b7230 */ /* 0x000fe20000004100 */
[----:B------:R-:W5:Y:S01]  /*1bf0*/  @P1 LDG.E.128 R76, desc[UR4][R182.64] ;  /* 0x00000004b64c1981 */ /* 0x000f62000c1e1d00 */
[C---:B------:R-:W-:Y:S01]  /*1c00*/  FMUL.FTZ R118, R188.reuse, R118 ;  /* 0x00000076bc767220 */ /* 0x040fe20000410000 */
[C---:B------:R-:W-:Y:S02]  /*1c10*/  FMUL.FTZ R120, R188.reuse, R120 ;  /* 0x00000078bc787220 */ /* 0x040fe40000410000 */
[----:B------:R0:W5:Y:S01]  /*1c20*/  @P1 LDG.E.128 R72, desc[UR4][R182.64+0x10] ;  /* 0x00001004b6481981 */ /* 0x000162000c1e1d00 */
[----:B------:R-:W-:Y:S01]  /*1c30*/  FADD.FTZ R225, R139, R225 ;  /* 0x000000e18be17221 */ /* 0x000fe20000010000 */
[-C--:B------:R-:W-:Y:S01]  /*1c40*/  FFMA.FTZ R20, R119, R139.reuse, R20 ;  /* 0x0000008b77147223 */ /* 0x080fe20000010014 */
[----:B------:R-:W-:Y:S01]  /*1c50*/  FMUL.FTZ R139, R251, R139 ;  /* 0x0000008bfb8b7220 */ /* 0x000fe20000410000 */
[----:B------:R-:W-:Y:S01]  /*1c60*/  FMUL.FTZ R121, R188, R121 ;  /* 0x00000079bc797220 */ /* 0x000fe20000410000 */
[----:B0-----:R-:W-:-:S02]  /*1c70*/  HADD2.F32 R182, -RZ, R140.H0_H0 ;  /* 0x2000008cffb67230 */ /* 0x001fc40000004100 */
[----:B------:R-:W-:-:S03]  /*1c80*/  HADD2.F32 R140, -RZ, R140.H1_H1 ;  /* 0x3000008cff8c7230 */ /* 0x000fc60000004100 */
[----:B------:R-:W-:Y:S01]  /*1c90*/  FADD.FTZ R228, R182, R228 ;  /* 0x000000e4b6e47221 */ /* 0x000fe20000010000 */
[-C--:B------:R-:W-:Y:S01]  /*1ca0*/  FFMA.FTZ R23, R120, R182.reuse, R23 ;  /* 0x000000b678177223 */ /* 0x080fe20000010017 */
[----:B------:R-:W-:Y:S01]  /*1cb0*/  FMUL.FTZ R182, R250, R182 ;  /* 0x000000b6fab67220 */ /* 0x000fe20000410000 */
[--C-:B------:R-:W-:Y:S02]  /*1cc0*/  HADD2.F32 R183, -RZ, R141.reuse.H0_H0 ;  /* 0x2000008dffb77230 */ /* 0x100fe40000004100 */
        /* <DEDUP_REMOVED lines=22> */
[----:B------:R-:W-:Y:S01]  /*1e30*/  FMUL.FTZ R126, R188, R126 ;  /* 0x0000007ebc7e7220 */ /* 0x000fe20000410000 */
[----:B------:R-:W-:Y:S01]  /*1e40*/  FMUL.FTZ R142, R245, R142 ;  /* 0x0000008ef58e7220 */ /* 0x000fe20000410000 */
[----:B------:R-:W-:Y:S02]  /*1e50*/  HADD2.F32 R143, -RZ, R143.H1_H1 ;  /* 0x3000008fff8f7230 */ /* 0x000fe40000004100 */
[----:B------:R-:W-:Y:S01]  /*1e60*/  FADD.FTZ R234, R212, R234 ;  /* 0x000000ead4ea7221 */ /* 0x000fe20000010000 */
[----:B---3--:R-:W-:Y:S01]  /*1e70*/  FMUL.FTZ R218, R218, R88 ;  /* 0x00000058dada7220 */ /* 0x008fe20000410000 */
        /* <DEDUP_REMOVED lines=23> */
[----:B----4-:R-:W-:-:S03]  /*1ff0*/  FMUL.FTZ R138, R107, R138 ;  /* 0x0000008a6b8a7220 */ /* 0x010fc60000410000 */
[----:B------:R-:W-:Y:S01]  /*2000*/  FFMA.FTZ R88, R115, R137, R88 ;  /* 0x0000008973587223 */ /* 0x000fe20000010058 */
[----:B------:R-:W-:-:S03]  /*2010*/  FADD.FTZ R89, R89, R220 ;  /* 0x000000dc59597221 */ /* 0x000fc60000010000 */
[----:B------:R-:W-:Y:S01]  /*2020*/  FFMA.FTZ R88, R116, R220, R88 ;  /* 0x000000dc74587223 */ /* 0x000fe20000010058 */
[----:B--2---:R-:W-:Y:S01]  /*2030*/  FMUL.FTZ R221, R106, R91 ;  /* 0x0000005b6add7220 */ /* 0x004fe20000410000 */
        /* <DEDUP_REMOVED lines=15> */
[----:B------:R-:W-:Y:S01]  /*2130*/  FFMA.FTZ R88, R124, R211, R88 ;  /* 0x000000d37c587223 */ /* 0x000fe20000010058 */
[-C--:B------:R-:W-:Y:S01]  /*2140*/  FFMA.FTZ R29, R126, R212.reuse, R29 ;  /* 0x000000d47e1d7223 */ /* 0x080fe2000001001d */
[----:B------:R-:W-:Y:S01]  /*2150*/  FMUL.FTZ R127, R188, R127 ;  /* 0x0000007fbc7f7220 */ /* 0x000fe20000410000 */
[----:B------:R-:W-:Y:S01]  /*2160*/  FMUL.FTZ R212, R244, R212 ;  /* 0x000000d4f4d47220 */ /* 0x000fe20000410000 */
[----:B------:R-:W-:Y:S01]  /*2170*/  FADD.FTZ R89, R89, R142 ;  /* 0x0000008e59597221 */ /* 0x000fe20000010000 */
        /* <DEDUP_REMOVED lines=9> */
[----:B------:R-:W-:Y:S01]  /*2210*/  FMUL.FTZ R129, R188, R129 ;  /* 0x00000081bc817220 */ /* 0x000fe20000410000 */
        /* <DEDUP_REMOVED lines=51> */
[----:B------:R-:W-:Y:S01]  /*2550*/  FMUL.FTZ R147, R235, R147 ;  /* 0x00000093eb937220 */ /* 0x000fe20000410000 */
[----:B------:R-:W-:Y:S01]  /*2560*/  FADD.FTZ R89, R89, R216 ;  /* 0x000000d859597221 */ /* 0x000fe20000010000 */
[----:B------:R-:W-:Y:S01]  /*2570*/  UMOV UR6, 0xffffffff ;  /* 0xffffffff00067882 */ /* 0x000fe20000000000 */
[----:B------:R-:W-:Y:S01]  /*2580*/  FFMA.FTZ R90, R134, R216, R88 ;  /* 0x000000d8865a7223 */ /* 0x000fe20000010058 */
[----:B------:R-:W-:Y:S01]  /*2590*/  FADD.FTZ R226, R91, R226 ;  /* 0x000000e25be27221 */ /* 0x000fe20000010000 */
[----:B------:R-:W-:Y:S01]  /*25a0*/  FADD.FTZ R88, R89, R147 ;  /* 0x0000009359587221 */ /* 0x000fe20000010000 */
[----:B------:R-:W-:Y:S01]  /*25b0*/  FFMA.FTZ R21, R118, R91, R21 ;  /* 0x0000005b76157223 */ /* 0x000fe20000010015 */
        /* <DEDUP_REMOVED lines=20> */
.L_x_11012:
[----:B------:R-:W-:Y:S01]  /*2700*/  ISETP.NE.U32.AND P2, PT, RZ, UR10, PT ;  /* 0x0000000aff007c0c */ /* 0x000fe2000bf45070 */
[----:B------:R-:W-:Y:S01]  /*2710*/  FADD.FTZ R90, R88, R90 ;  /* 0x0000005a585a7221 */ /* 0x000fe20000010000 */
[----:B------:R-:W-:Y:S01]  /*2720*/  ISETP.NE.U32.AND P1, PT, R178, RZ, PT ;  /* 0x000000ffb200720c */ /* 0x000fe20003f25070 */
[----:B0-----:R-:W-:Y:S01]  /*2730*/  FADD.FTZ R91, R89, R91 ;  /* 0x0000005b595b7221 */ /* 0x001fe20000010000 */
[----:B------:R-:W-:Y:S01]  /*2740*/  ISETP.NE.AND.EX P2, PT, RZ, UR11, PT, P2 ;  /* 0x0000000bff007c0c */ /* 0x000fe2000bf45320 */
[----:B------:R-:W-:Y:S01]  /*2750*/  FMUL.FTZ R90, R90, UR9 ;  /* 0x000000095a5a7c20 */ /* 0x000fe20008410000 */
[----:B------:R-:W-:Y:S01]  /*2760*/  ISETP.NE.AND.EX P1, PT, R179, RZ, PT, P1 ;  /* 0x000000ffb300720c */ /* 0x000fe20003f25310 */
[----:B------:R-:W-:Y:S01]  /*2770*/  FMUL.FTZ R178, R91, UR9 ;  /* 0x000000095bb27c20 */ /* 0x000fe20008410000 */
[----:B------:R-:W-:Y:S02]  /*2780*/  ISETP.NE.U32.AND P3, PT, RZ, UR10, PT ;  /* 0x0000000aff007c0c */ /* 0x000fe4000bf65070 */
[----:B------:R-:W-:-:S02]  /*2790*/  FSEL R179, R90, RZ, !P4 ;  /* 0x000000ff5ab37208 */ /* 0x000fc40006000000 */
[----:B------:R-:W-:Y:S02]  /*27a0*/  ISETP.NE.AND.EX P3, PT, RZ, UR11, PT, P3 ;  /* 0x0000000bff007c0c */ /* 0x000fe4000bf65330 */
[----:B-----5:R-:W-:Y:S01]  /*27b0*/  LOP3.LUT P5, RZ, R94, 0xff00, RZ, 0xc0, !PT ;  /* 0x0000ff005eff7812 */ /* 0x020fe200078ac0ff */
[-CC-:B------:R-:W-:Y:S01]  /*27c0*/  FFMA.FTZ R0, R0, R178.reuse, R179.reuse ;  /* 0x000000b200007223 */ /* 0x180fe200000100b3 */
[-CC-:B------:R-:W-:Y:S01]  /*27d0*/  FFMA.FTZ R190, R190, R178.reuse, R179.reuse ;  /* 0x000000b2bebe7223 */ /* 0x180fe200000100b3 */
[----:B-1----:R-:W0:Y:S01]  /*27e0*/  @P2 LDC.64 R88, c[0x0][0x308] ;  /* 0x0000c200ff582b82 */ /* 0x002e220000000a00 */
[-CC-:B------:R-:W-:Y:S01]  /*27f0*/  FFMA.FTZ R193, R193, R178.reuse, R179.reuse ;  /* 0x000000b2c1c17223 */ /* 0x180fe200000100b3 */
[----:B------:R-:W-:Y:S01]  /*2800*/  FADD.FTZ R0, R192, -R0 ;  /* 0x80000000c0007221 */ /* 0x000fe20000010000 */
[----:B------:R-:W-:Y:S01]  /*2810*/  FADD.FTZ R192, R195, -R190 ;  /* 0x800000bec3c07221 */ /* 0x000fe20000010000 */
[----:B------:R-:W-:Y:S01]  /*2820*/  FFMA.FTZ R190, R191, R178, R179 ;  /* 0x000000b2bfbe7223 */ /* 0x000fe200000100b3 */
[----:B------:R-:W-:Y:S01]  /*2830*/  FADD.FTZ R197, R197, -R193 ;  /* 0x800000c1c5c57221 */ /* 0x000fe20000010000 */
[C---:B------:R-:W-:Y:S01]  /*2840*/  FMUL.FTZ R191, R188.reuse, R0 ;  /* 0x00000000bcbf7220 */ /* 0x040fe20000410000 */
[----:B------:R-:W-:Y:S01]  /*2850*/  FMUL.FTZ R192, R188, R192 ;  /* 0x000000c0bcc07220 */ /* 0x000fe20000410000 */
[----:B------:R-:W-:Y:S01]  /*2860*/  FADD.FTZ R190, R194, -R190 ;  /* 0x800000bec2be7221 */ /* 0x000fe20000010000 */
[----:B------:R-:W-:Y:S01]  /*2870*/  FMUL.FTZ R0, R188, R197 ;  /* 0x000000c5bc007220 */ /* 0x000fe20000410000 */
[----:B------:R-:W-:Y:S01]  /*2880*/  @P1 FADD.FTZ R191, R76, R191 ;  /* 0x000000bf4cbf1221 */ /* 0x000fe20000010000 */
[----:B------:R-:W-:Y:S01]  /*2890*/  @P1 FADD.FTZ R192, R77, R192 ;  /* 0x000000c04dc01221 */ /* 0x000fe20000010000 */
[----:B------:R-:W-:Y:S01]  /*28a0*/  FMUL.FTZ R190, R188, R190 ;  /* 0x000000bebcbe7220 */ /* 0x000fe20000410000 */
[----:B------:R-:W-:Y:S01]  /*28b0*/  @P1 FADD.FTZ R0, R79, R0 ;  /* 0x000000004f001221 */ /* 0x000fe20000010000 */
[-CC-:B------:R-:W-:Y:S01]  /*28c0*/  FFMA.FTZ R201, R201, R178.reuse, R179.reuse ;  /* 0x000000b2c9c97223 */ /* 0x180fe200000100b3 */
[-CC-:B------:R-:W-:Y:S01]  /*28d0*/  FFMA.FTZ R202, R202, R178.reuse, R179.reuse ;  /* 0x000000b2caca7223 */ /* 0x180fe200000100b3 */
[----:B------:R-:W-:Y:S01]  /*28e0*/  @P1 FADD.FTZ R190, R78, R190 ;  /* 0x000000be4ebe1221 */ /* 0x000fe20000010000 */
[----:B------:R-:W-:Y:S01]  /*28f0*/  FFMA.FTZ R197, R206, R178, R179 ;  /* 0x000000b2cec57223 */ /* 0x000fe200000100b3 */
[----:B------:R-:W-:Y:S01]  /*2900*/  SEL R91, R0, R83, P3 ;  /* 0x00000053005b7207 */ /* 0x000fe20001800000 */
[----:B------:R-:W-:Y:S01]  /*2910*/  FADD.FTZ R201, R196, -R201 ;  /* 0x800000c9c4c97221 */ /* 0x000fe20000010000 */
[----:B------:R-:W-:Y:S01]  /*2920*/  FADD.FTZ R202, R199, -R202 ;  /* 0x800000cac7ca7221 */ /* 0x000fe20000010000 */
[C---:B------:R-:W-:Y:S01]  /*2930*/  SEL R90, R190.reuse, R82, P3 ;  /* 0x00000052be5a7207 */ /* 0x040fe20001800000 */
[-C--:B------:R-:W-:Y:S01]  /*2940*/  FMUL.FTZ R190, R190, R180.reuse ;  /* 0x000000b4bebe7220 */ /* 0x080fe20000410000 */
[----:B------:R-:W-:Y:S01]  /*2950*/  FMUL.FTZ R0, R0, R180 ;  /* 0x000000b400007220 */ /* 0x000fe20000410000 */
[----:B0-----:R-:W-:Y:S01]  /*2960*/  @P2 IMAD.WIDE.U32 R106, R187, 0x20, R88 ;  /* 0x00000020bb6a2825 */ /* 0x001fe200078e0058 */
[----:B------:R-:W-:-:S03]  /*2970*/  SEL R88, R191, R80, P3 ;  /* 0x00000050bf587207 */ /* 0x000fc60001800000 */
[-C--:B------:R-:W-:Y:S01]  /*2980*/  FMUL.FTZ R191, R191, R180.reuse ;  /* 0x000000b4bfbf7220 */ /* 0x080fe20000410000 */
[C---:B------:R-:W-:Y:S01]  /*2990*/  SEL R89, R192.reuse, R81, P3 ;  /* 0x00000051c0597207 */ /* 0x040fe20001800000 */
[----:B------:R-:W-:Y:S01]  /*29a0*/  FMUL.FTZ R192, R192, R180 ;  /* 0x000000b4c0c07220 */ /* 0x000fe20000410000 */
[-C--:B------:R-:W-:Y:S01]  /*29b0*/  FFMA.FTZ R102, R102, R178.reuse, R179 ;  /* 0x000000b266667223 */ /* 0x080fe200000100b3 */
[----:B------:R-:W-:Y:S01]  /*29c0*/  FMUL.FTZ R191, R191, UR12 ;  /* 0x0000000cbfbf7c20 */ /* 0x000fe20008410000 */
[----:B------:R-:W-:Y:S01]  /*29d0*/  FADD.FTZ R197, R208, -R197 ;  /* 0x800000c5d0c57221 */ /* 0x000fe20000010000 */
[----:B------:R0:W-:Y:S01]  /*29e0*/  @P2 STG.E.128 desc[UR4][R106.64], R88 ;  /* 0x000000586a002986 */ /* 0x0001e2000c101d04 */
[----:B------:R-:W-:Y:S01]  /*29f0*/  FMUL.FTZ R192, R192, UR12 ;  /* 0x0000000cc0c07c20 */ /* 0x000fe20008410000 */
[----:B------:R-:W-:Y:S01]  /*2a00*/  FADD.FTZ R102, R104, -R102 ;  /* 0x8000006668667221 */ /* 0x000fe20000010000 */
[----:B------:R-:W-:Y:S01]  /*2a10*/  FMUL.FTZ R197, R188, R197 ;  /* 0x000000c5bcc57220 */ /* 0x000fe20000410000 */
[-CC-:B------:R-:W-:Y:S01]  /*2a20*/  FFMA.FTZ R103, R103, R178.reuse, R179.reuse ;  /* 0x000000b267677223 */ /* 0x180fe200000100b3 */
[----:B------:R-:W-:Y:S01]  /*2a30*/  FFMA.FTZ R104, R108, R178, R179 ;  /* 0x000000b26c687223 */ /* 0x000fe200000100b3 */
[----:B------:R-:W-:Y:S01]  /*2a40*/  FSEL R192, R192, RZ, P5 ;  /* 0x000000ffc0c07208 */ /* 0x000fe20002800000 */
[----:B------:R-:W-:Y:S01]  /*2a50*/  @P1 FADD.FTZ R197, R69, R197 ;  /* 0x000000c545c51221 */ /* 0x000fe20000010000 */
[----:B------:R-:W-:Y:S01]  /*2a60*/  LOP3.LUT P5, RZ, R94, 0xff000000, RZ, 0xc0, !PT ;  /* 0xff0000005eff7812 */ /* 0x000fe200078ac0ff */
[----:B------:R-:W-:Y:S01]  /*2a70*/  FMUL.FTZ R102, R188, R102 ;  /* 0x00000066bc667220 */ /* 0x000fe20000410000 */
[----:B------:R-:W-:Y:S01]  /*2a80*/  FADD.FTZ R103, R209, -R103 ;  /* 0x80000067d1677221 */ /* 0x000fe20000010000 */
[----:B------:R-:W-:Y:S01]  /*2a90*/  FADD.FTZ R104, R105, -R104 ;  /* 0x8000006869687221 */ /* 0x000fe20000010000 */
[----:B------:R-:W-:Y:S01]  /*2aa0*/  FFMA.FTZ R105, R109, R178, R179 ;  /* 0x000000b26d697223 */ /* 0x000fe200000100b3 */
[----:B------:R-:W-:Y:S01]  /*2ab0*/  FMUL.FTZ R196, R197, R180 ;  /* 0x000000b4c5c47220 */ /* 0x000fe20000410000 */
[----:B------:R-:W-:Y:S01]  /*2ac0*/  @P1 FADD.FTZ R102, R70, R102 ;  /* 0x0000006646661221 */ /* 0x000fe20000010000 */
[----:B------:R-:W-:Y:S01]  /*2ad0*/  FMUL.FTZ R103, R188, R103 ;  /* 0x00000067bc677220 */ /* 0x000fe20000410000 */
[----:B------:R-:W-:Y:S01]  /*2ae0*/  FADD.FTZ R105, R210, -R105 ;  /* 0x80000069d2697221 */ /* 0x000fe20000010000 */
[--C-:B------:R-:W-:Y:S01]  /*2af0*/  FFMA.FTZ R110, R110, R178, R179.reuse ;  /* 0x000000b26e6e7223 */ /* 0x100fe200000100b3 */
[----:B0-----:R-:W-:Y:S01]  /*2b00*/  MOV R88, R94 ;  /* 0x0000005e00587202 */ /* 0x001fe20000000f00 */
[-CC-:B------:R-:W-:Y:S01]  /*2b10*/  FFMA.FTZ R90, R203, R178.reuse, R179.reuse ;  /* 0x000000b2cb5a7223 */ /* 0x180fe200000100b3 */
[--C-:B------:R-:W-:Y:S01]  /*2b20*/  FFMA.FTZ R91, R204, R178, R179.reuse ;  /* 0x000000b2cc5b7223 */ /* 0x100fe200000100b3 */
[----:B------:R-:W-:Y:S01]  /*2b30*/  FMUL.FTZ R89, R188, R202 ;  /* 0x000000cabc597220 */ /* 0x000fe20000410000 */
[----:B------:R-:W-:Y:S01]  /*2b40*/  LOP3.LUT P6, RZ, R88, 0xff, RZ, 0xc0, !PT ;  /* 0x000000ff58ff7812 */ /* 0x000fe200078cc0ff */
[----:B------:R-:W-:Y:S01]  /*2b50*/  FMUL.FTZ R88, R188, R201 ;  /* 0x000000c9bc587220 */ /* 0x000fe20000410000 */
[----:B------:R-:W-:Y:S01]  /*2b60*/  FADD.FTZ R90, R198, -R90 ;  /* 0x8000005ac65a7221 */ /* 0x000fe20000010000 */
[----:B------:R-:W-:Y:S01]  /*2b70*/  FFMA.FTZ R198, R205, R178, R179 ;  /* 0x000000b2cdc67223 */ /* 0x000fe200000100b3 */
[----:B------:R-:W-:Y:S01]  /*2b80*/  FADD.FTZ R91, R200, -R91 ;  /* 0x8000005bc85b7221 */ /* 0x000fe20000010000 */
[----:B------:R-:W-:Y:S01]  /*2b90*/  @P1 FADD.FTZ R88, R72, R88 ;  /* 0x0000005848581221 */ /* 0x000fe20000010000 */
[----:B------:R-:W-:Y:S01]  /*2ba0*/  @P1 FADD.FTZ R89, R73, R89 ;  /* 0x0000005949591221 */ /* 0x000fe20000010000 */
[----:B------:R-:W-:Y:S01]  /*2bb0*/  FSEL R193, R191, RZ, P6 ;  /* 0x000000ffbfc17208 */ /* 0x000fe20003000000 */
[----:B------:R-:W-:Y:S01]  /*2bc0*/  FMUL.FTZ R90, R188, R90 ;  /* 0x0000005abc5a7220 */ /* 0x000fe20000410000 */
[----:B------:R-:W-:Y:S01]  /*2bd0*/  FMUL.FTZ R191, R190, UR12 ;  /* 0x0000000cbebf7c20 */ /* 0x000fe20008410000 */
[----:B------:R-:W-:Y:S01]  /*2be0*/  LOP3.LUT P6, RZ, R94, 0xff0000, RZ, 0xc0, !PT ;  /* 0x00ff00005eff7812 */ /* 0x000fe200078cc0ff */
[----:B------:R-:W-:Y:S01]  /*2bf0*/  FMUL.FTZ R190, R0, UR12 ;  /* 0x0000000c00be7c20 */ /* 0x000fe20008410000 */
[----:B------:R-:W-:Y:S01]  /*2c00*/  FADD.FTZ R198, R207, -R198 ;  /* 0x800000c6cfc67221 */ /* 0x000fe20000010000 */
[----:B------:R-:W-:Y:S01]  /*2c10*/  FMUL.FTZ R91, R188, R91 ;  /* 0x0000005bbc5b7220 */ /* 0x000fe20000410000 */
[-C--:B------:R-:W-:Y:S01]  /*2c20*/  FMUL.FTZ R94, R88, R180.reuse ;  /* 0x000000b4585e7220 */ /* 0x080fe20000410000 */
[----:B------:R-:W-:Y:S01]  /*2c30*/  FMUL.FTZ R0, R89, R180 ;  /* 0x000000b459007220 */ /* 0x000fe20000410000 */
[----:B------:R-:W-:Y:S01]  /*2c40*/  @P1 FADD.FTZ R90, R74, R90 ;  /* 0x0000005a4a5a1221 */ /* 0x000fe20000010000 */
[----:B------:R-:W-:Y:S01]  /*2c50*/  FMUL.FTZ R198, R188, R198 ;  /* 0x000000c6bcc67220 */ /* 0x000fe20000410000 */
[----:B------:R-:W-:Y:S01]  /*2c60*/  @P1 FADD.FTZ R91, R75, R91 ;  /* 0x0000005b4b5b1221 */ /* 0x000fe20000010000 */
[----:B------:R-:W-:Y:S01]  /*2c70*/  FSEL R191, R191, RZ, P6 ;  /* 0x000000ffbfbf7208 */ /* 0x000fe20003000000 */
[----:B------:R-:W-:Y:S01]  /*2c80*/  FMUL.FTZ R94, R94, UR12 ;  /* 0x0000000c5e5e7c20 */ /* 0x000fe20008410000 */
[----:B------:R-:W-:Y:S01]  /*2c90*/  FMUL.FTZ R0, R0, UR12 ;  /* 0x0000000c00007c20 */ /* 0x000fe20008410000 */
[----:B------:R-:W-:Y:S01]  /*2ca0*/  FSEL R190, R190, RZ, P5 ;  /* 0x000000ffbebe7208 */ /* 0x000fe20002800000 */
[-C--:B------:R-:W-:Y:S01]  /*2cb0*/  FMUL.FTZ R207, R90, R180.reuse ;  /* 0x000000b45acf7220 */ /* 0x080fe20000410000 */
[C---:B------:R-:W-:Y:S01]  /*2cc0*/  LOP3.LUT P6, RZ, R95.reuse, 0xff, RZ, 0xc0, !PT ;  /* 0x000000ff5fff7812 */ /* 0x040fe200078cc0ff */
[----:B------:R-:W-:Y:S01]  /*2cd0*/  @P1 FADD.FTZ R198, R68, R198 ;  /* 0x000000c644c61221 */ /* 0x000fe20000010000 */
[----:B------:R-:W-:Y:S01]  /*2ce0*/  LOP3.LUT P5, RZ, R95, 0xff00, RZ, 0xc0, !PT ;  /* 0x0000ff005fff7812 */ /* 0x000fe200078ac0ff */
[-C--:B------:R-:W-:Y:S01]  /*2cf0*/  FMUL.FTZ R208, R91, R180.reuse ;  /* 0x000000b45bd07220 */ /* 0x080fe20000410000 */
[----:B------:R-:W-:Y:S01]  /*2d00*/  FSEL R94, R94, RZ, P6 ;  /* 0x000000ff5e5e7208 */ /* 0x000fe20003000000 */
[----:B------:R-:W-:Y:S01]  /*2d10*/  FMUL.FTZ R207, R207, UR12 ;  /* 0x0000000ccfcf7c20 */ /* 0x000fe20008410000 */
[----:B------:R-:W-:Y:S01]  /*2d20*/  FSEL R0, R0, RZ, P5 ;  /* 0x000000ff00007208 */ /* 0x000fe20002800000 */
[----:B------:R-:W-:Y:S01]  /*2d30*/  FMUL.FTZ R208, R208, UR12 ;  /* 0x0000000cd0d07c20 */ /* 0x000fe20008410000 */
[C---:B------:R-:W-:Y:S01]  /*2d40*/  LOP3.LUT P6, RZ, R95.reuse, 0xff0000, RZ, 0xc0, !PT ;  /* 0x00ff00005fff7812 */ /* 0x040fe200078cc0ff */
[----:B------:R-:W-:Y:S01]  /*2d50*/  FMUL.FTZ R195, R198, R180 ;  /* 0x000000b4c6c37220 */ /* 0x000fe20000410000 */
[----:B------:R-:W-:Y:S01]  /*2d60*/  LOP3.LUT P5, RZ, R95, 0xff000000, RZ, 0xc0, !PT ;  /* 0xff0000005fff7812 */ /* 0x000fe200078ac0ff */
[----:B------:R-:W-:Y:S01]  /*2d70*/  FFMA.FTZ R210, R111, R178, R179 ;  /* 0x000000b26fd27223 */ /* 0x000fe200000100b3 */
[----:B------:R-:W-:Y:S01]  /*2d80*/  MOV R95, R96 ;  /* 0x00000060005f7202 */ /* 0x000fe20000000f00 */
[----:B------:R-:W-:Y:S01]  /*2d90*/  FMUL.FTZ R195, R195, UR12 ;  /* 0x0000000cc3c37c20 */ /* 0x000fe20008410000 */
[----:B------:R-:W-:Y:S01]  /*2da0*/  FSEL R207, R207, RZ, P6 ;  /* 0x000000ffcfcf7208 */ /* 0x000fe20003000000 */
[----:B------:R-:W-:Y:S01]  /*2db0*/  FMUL.FTZ R196, R196, UR12 ;  /* 0x0000000cc4c47c20 */ /* 0x000fe20008410000 */
[----:B------:R-:W-:Y:S01]  /*2dc0*/  LOP3.LUT P6, RZ, R95, 0xff, RZ, 0xc0, !PT ;  /* 0x000000ff5fff7812 */ /* 0x000fe200078cc0ff */
[----:B------:R-:W-:Y:S01]  /*2dd0*/  FMUL.FTZ R95, R102, R180 ;  /* 0x000000b4665f7220 */ /* 0x000fe20000410000 */
[----:B------:R-:W-:Y:S01]  /*2de0*/  FSEL R208, R208, RZ, P5 ;  /* 0x000000ffd0d07208 */ /* 0x000fe20002800000 */
[----:B------:R-:W-:Y:S01]  /*2df0*/  @P1 FADD.FTZ R103, R71, R103 ;  /* 0x0000006747671221 */ /* 0x000fe20000010000 */
[----:B------:R-:W-:Y:S01]  /*2e00*/  LOP3.LUT P5, RZ, R96, 0xff00, RZ, 0xc0, !PT ;  /* 0x0000ff0060ff7812 */ /* 0x000fe200078ac0ff */
[C---:B------:R-:W-:Y:S01]  /*2e10*/  FMUL.FTZ R104, R188.reuse, R104 ;  /* 0x00000068bc687220 */ /* 0x040fe20000410000 */
[----:B------:R-:W-:Y:S01]  /*2e20*/  FMUL.FTZ R105, R188, R105 ;  /* 0x00000069bc697220 */ /* 0x000fe20000410000 */
[----:B------:R-:W-:Y:S01]  /*2e30*/  FADD.FTZ R189, R189, -R110 ;  /* 0x8000006ebdbd7221 */ /* 0x000fe20000010000 */
[----:B------:R-:W-:Y:S01]  /*2e40*/  FADD.FTZ R210, R217, -R210 ;  /* 0x800000d2d9d27221 */ /* 0x000fe20000010000 */
[----:B------:R-:W-:Y:S01]  /*2e50*/  FSEL R195, R195, RZ, P6 ;  /* 0x000000ffc3c37208 */ /* 0x000fe20003000000 */
[----:B------:R-:W-:Y:S01]  /*2e60*/  FMUL.FTZ R95, R95, UR12 ;  /* 0x0000000c5f5f7c20 */ /* 0x000fe20008410000 */
[-CC-:B------:R-:W-:Y:S01]  /*2e70*/  FFMA.FTZ R112, R112, R178.reuse, R179.reuse ;  /* 0x000000b270707223 */ /* 0x180fe200000100b3 */
[----:B------:R-:W-:Y:S01]  /*2e80*/  FFMA.FTZ R113, R113, R178, R179 ;  /* 0x000000b271717223 */ /* 0x000fe200000100b3 */
[----:B------:R-:W-:Y:S01]  /*2e90*/  LOP3.LUT P6, RZ, R96, 0xff0000, RZ, 0xc0, !PT ;  /* 0x00ff000060ff7812 */ /* 0x000fe200078cc0ff */
[----:B------:R-:W-:Y:S01]  /*2ea0*/  FMUL.FTZ R109, R103, R180 ;  /* 0x000000b4676d7220 */ /* 0x000fe20000410000 */
[----:B------:R-:W-:Y:S01]  /*2eb0*/  FSEL R196, R196, RZ, P5 ;  /* 0x000000ffc4c47208 */ /* 0x000fe20002800000 */
[----:B------:R-:W-:Y:S01]  /*2ec0*/  @P1 FADD.FTZ R104, R64, R104 ;  /* 0x0000006840681221 */ /* 0x000fe20000010000 */
[----:B------:R-:W-:Y:S01]  /*2ed0*/  LOP3.LUT P5, RZ, R96, 0xff000000, RZ, 0xc0, !PT ;  /* 0xff00000060ff7812 */ /* 0x000fe200078ac0ff */
[----:B------:R-:W-:Y:S01]  /*2ee0*/  @P1 FADD.FTZ R105, R65, R105 ;  /* 0x0000006941691221 */ /* 0x000fe20000010000 */
[----:B------:R-:W-:Y:S01]  /*2ef0*/  FMUL.FTZ R209, R188, R189 ;  /* 0x000000bdbcd17220 */ /* 0x000fe20000410000 */
[----:B------:R-:W-:Y:S01]  /*2f00*/  FFMA.FTZ R96, R114, R178, R179 ;  /* 0x000000b272607223 */ /* 0x000fe200000100b3 */
[----:B------:R-:W-:Y:S01]  /*2f10*/  FMUL.FTZ R210, R188, R210 ;  /* 0x000000d2bcd27220 */ /* 0x000fe20000410000 */
[----:B------:R-:W-:Y:S01]  /*2f20*/  FADD.FTZ R218, R218, -R112 ;  /* 0x80000070dada7221 */ /* 0x000fe20000010000 */
[----:B------:R-:W-:Y:S01]  /*2f30*/  FADD.FTZ R114, R136, -R113 ;  /* 0x8000007188727221 */ /* 0x000fe20000010000 */
[----:B------:R-:W-:Y:S01]  /*2f40*/  FMUL.FTZ R109, R109, UR12 ;  /* 0x0000000c6d6d7c20 */ /* 0x000fe20008410000 */
[----:B------:R-:W-:Y:S01]  /*2f50*/  FSEL R194, R95, RZ, P6 ;  /* 0x000000ff5fc27208 */ /* 0x000fe20003000000 */
[----:B------:R-:W-:Y:S01]  /*2f60*/  FMUL.FTZ R108, R104, R180 ;  /* 0x000000b4686c7220 */ /* 0x000fe20000410000 */
[----:B------:R-:W-:Y:S01]  /*2f70*/  FFMA.FTZ R112, R115, R178, R179 ;  /* 0x000000b273707223 */ /* 0x000fe200000100b3 */
[----:B------:R-:W-:Y:S01]  /*2f80*/  FMUL.FTZ R95, R105, R180 ;  /* 0x000000b4695f7220 */ /* 0x000fe20000410000 */
[----:B------:R-:W-:Y:S01]  /*2f90*/  @P1 FADD.FTZ R209, R66, R209 ;  /* 0x000000d142d11221 */ /* 0x000fe20000010000 */
[----:B------:R-:W-:Y:S01]  /*2fa0*/  @P1 FADD.FTZ R210, R67, R210 ;  /* 0x000000d243d21221 */ /* 0x000fe20000010000 */
[C---:B------:R-:W-:Y:S01]  /*2fb0*/  FMUL.FTZ R115, R188.reuse, R218 ;  /* 0x000000dabc737220 */ /* 0x040fe20000410000 */
[----:B------:R-:W-:Y:S01]  /*2fc0*/  FMUL.FTZ R114, R188, R114 ;  /* 0x00000072bc727220 */ /* 0x000fe20000410000 */
[----:B------:R-:W-:Y:S01]  /*2fd0*/  FMUL.FTZ R108, R108, UR12 ;  /* 0x0000000c6c6c7c20 */ /* 0x000fe20008410000 */
[----:B------:R-:W-:Y:S01]  /*2fe0*/  FADD.FTZ R113, R219, -R96 ;  /* 0x80000060db717221 */ /* 0x000fe20000010000 */
[----:B------:R-:W-:Y:S01]  /*2ff0*/  FADD.FTZ R112, R137, -R112 ;  /* 0x8000007089707221 */ /* 0x000fe20000010000 */
[----:B------:R-:W-:Y:S01]  /*3000*/  LOP3.LUT P6, RZ, R97, 0xff, RZ, 0xc0, !PT ;  /* 0x000000ff61ff7812 */ /* 0x000fe200078cc0ff */
[----:B------:R-:W-:Y:S01]  /*3010*/  FMUL.FTZ R95, R95, UR12 ;  /* 0x0000000c5f5f7c20 */ /* 0x000fe20008410000 */
[----:B------:R-:W-:Y:S01]  /*3020*/  FSEL R109, R109, RZ, P5 ;  /* 0x000000ff6d6d7208 */ /* 0x000fe20002800000 */
[-CC-:B------:R-:W-:Y:S01]  /*3030*/  FFMA.FTZ R111, R116, R178.reuse, R179.reuse ;  /* 0x000000b2746f7223 */ /* 0x180fe200000100b3 */
[----:B------:R-:W-:Y:S01]  /*3040*/  FFMA.FTZ R110, R117, R178, R179 ;  /* 0x000000b2756e7223 */ /* 0x000fe200000100b3 */
[-C--:B------:R-:W-:Y:S01]  /*3050*/  FMUL.FTZ R205, R209, R180.reuse ;  /* 0x000000b4d1cd7220 */ /* 0x080fe20000410000 */
[----:B------:R-:W-:Y:S01]  /*3060*/  LOP3.LUT P5, RZ, R97, 0xff00, RZ, 0xc0, !PT ;  /* 0x0000ff0061ff7812 */ /* 0x000fe200078ac0ff */
[----:B------:R-:W-:Y:S01]  /*3070*/  FMUL.FTZ R206, R210, R180 ;  /* 0x000000b4d2ce7220 */ /* 0x000fe20000410000 */
[----:B------:R-:W-:Y:S01]  /*3080*/  @P1 FADD.FTZ R115, R60, R115 ;  /* 0x000000733c731221 */ /* 0x000fe20000010000 */
[----:B------:R-:W-:Y:S01]  /*3090*/  @P1 FADD.FTZ R114, R61, R114 ;  /* 0x000000723d721221 */ /* 0x000fe20000010000 */
[C---:B------:R-:W-:Y:S01]  /*30a0*/  FMUL.FTZ R113, R188.reuse, R113 ;  /* 0x00000071bc717220 */ /* 0x040fe20000410000 */
[----:B------:R-:W-:Y:S01]  /*30b0*/  FMUL.FTZ R112, R188, R112 ;  /* 0x00000070bc707220 */ /* 0x000fe20000410000 */
[----:B------:R-:W-:Y:S01]  /*30c0*/  FSEL R108, R108, RZ, P6 ;  /* 0x000000ff6c6c7208 */ /* 0x000fe20003000000 */
[----:B------:R-:W-:Y:S01]  /*30d0*/  FADD.FTZ R111, R220, -R111 ;  /* 0x8000006fdc6f7221 */ /* 0x000fe20000010000 */
[----:B------:R-:W-:Y:S01]  /*30e0*/  FADD.FTZ R110, R138, -R110 ;  /* 0x8000006e8a6e7221 */ /* 0x000fe20000010000 */
[----:B------:R-:W-:Y:S01]  /*30f0*/  FMUL.FTZ R205, R205, UR12 ;  /* 0x0000000ccdcd7c20 */ /* 0x000fe20008410000 */
[----:B------:R-:W-:Y:S01]  /*3100*/  LOP3.LUT P6, RZ, R97, 0xff0000, RZ, 0xc0, !PT ;  /* 0x00ff000061ff7812 */ /* 0x000fe200078cc0ff */
[----:B------:R-:W-:Y:S01]  /*3110*/  FMUL.FTZ R206, R206, UR12 ;  /* 0x0000000ccece7c20 */ /* 0x000fe20008410000 */
[----:B------:R-:W-:Y:S01]  /*3120*/  FSEL R95, R95, RZ, P5 ;  /* 0x000000ff5f5f7208 */ /* 0x000fe20002800000 */
[-C--:B------:R-:W-:Y:S01]  /*3130*/  FMUL.FTZ R204, R115, R180.reuse ;  /* 0x000000b473cc7220 */ /* 0x080fe20000410000 */
[----:B------:R-:W-:Y:S01]  /*3140*/  LOP3.LUT P5, RZ, R97, 0xff000000, RZ, 0xc0, !PT ;  /* 0xff00000061ff7812 */ /* 0x000fe200078ac0ff */
[----:B------:R-:W-:Y:S01]  /*3150*/  FMUL.FTZ R203, R114, R180 ;  /* 0x000000b472cb7220 */ /* 0x000fe20000410000 */
[----:B------:R-:W-:Y:S01]  /*3160*/  MOV R96, R98 ;  /* 0x0000006200607202 */ /* 0x000fe20000000f00 */
[----:B------:R-:W-:Y:S01]  /*3170*/  @P1 FADD.FTZ R113, R62, R113 ;  /* 0x000000713e711221 */ /* 0x000fe20000010000 */
[----:B------:R-:W-:Y:S01]  /*3180*/  @P1 FADD.FTZ R112, R63, R112 ;  /* 0x000000703f701221 */ /* 0x000fe20000010000 */
[C---:B------:R-:W-:Y:S01]  /*3190*/  FMUL.FTZ R111, R188.reuse, R111 ;  /* 0x0000006fbc6f7220 */ /* 0x040fe20000410000 */
[----:B------:R-:W-:Y:S01]  /*31a0*/  FMUL.FTZ R110, R188, R110 ;  /* 0x0000006ebc6e7220 */ /* 0x000fe20000410000 */
[----:B------:R-:W-:Y:S01]  /*31b0*/  FSEL R205, R205, RZ, P6 ;  /* 0x000000ffcdcd7208 */ /* 0x000fe20003000000 */
[----:B------:R-:W-:Y:S01]  /*31c0*/  FMUL.FTZ R204, R204, UR12 ;  /* 0x0000000ccccc7c20 */ /* 0x000fe20008410000 */
[----:B------:R-:W-:Y:S01]  /*31d0*/  LOP3.LUT P6, RZ, R96, 0xff, RZ, 0xc0, !PT ;  /* 0x000000ff60ff7812 */ /* 0x000fe200078cc0ff */
[----:B------:R-:W-:Y:S01]  /*31e0*/  FMUL.FTZ R203, R203, UR12 ;  /* 0x0000000ccbcb7c20 */ /* 0x000fe20008410000 */
[----:B------:R-:W-:Y:S01]  /*31f0*/  FSEL R206, R206, RZ, P5 ;  /* 0x000000ffcece7208 */ /* 0x000fe20002800000 */
[-C--:B------:R-:W-:Y:S01]  /*3200*/  FMUL.FTZ R96, R113, R180.reuse ;  /* 0x000000b471607220 */ /* 0x080fe20000410000 */
[----:B------:R-:W-:Y:S01]  /*3210*/  LOP3.LUT P5, RZ, R98, 0xff00, RZ, 0xc0, !PT ;  /* 0x0000ff0062ff7812 */ /* 0x000fe200078ac0ff */
[-C--:B------:R-:W-:Y:S01]  /*3220*/  FMUL.FTZ R201, R112, R180.reuse ;  /* 0x000000b470c97220 */ /* 0x080fe20000410000 */
[----:B------:R-:W-:Y:S01]  /*3230*/  @P1 FADD.FTZ R111, R56, R111 ;  /* 0x0000006f386f1221 */ /* 0x000fe20000010000 */
[----:B------:R-:W-:Y:S01]  /*3240*/  @P1 FADD.FTZ R110, R57, R110 ;  /* 0x0000006e396e1221 */ /* 0x000fe20000010000 */
[----:B------:R-:W-:Y:S01]  /*3250*/  FSEL R204, R204, RZ, P6 ;  /* 0x000000ffcccc7208 */ /* 0x000fe20003000000 */
[----:B------:R-:W-:Y:S01]  /*3260*/  FMUL.FTZ R96, R96, UR12 ;  /* 0x0000000c60607c20 */ /* 0x000fe20008410000 */
[----:B------:R-:W-:Y:S01]  /*3270*/  FSEL R203, R203, RZ, P5 ;  /* 0x000000ffcbcb7208 */ /* 0x000fe20002800000 */
[----:B------:R-:W-:Y:S01]  /*3280*/  FMUL.FTZ R201, R201, UR12 ;  /* 0x0000000cc9c97c20 */ /* 0x000fe20008410000 */
[C---:B------:R-:W-:Y:S01]  /*3290*/  LOP3.LUT P6, RZ, R98.reuse, 0xff0000, RZ, 0xc0, !PT ;  /* 0x00ff000062ff7812 */ /* 0x040fe200078cc0ff */
[-C--:B------:R-:W-:Y:S01]  /*32a0*/  FMUL.FTZ R199, R111, R180.reuse ;  /* 0x000000b46fc77220 */ /* 0x080fe20000410000 */
[----:B------:R-:W-:Y:S01]  /*32b0*/  LOP3.LUT P5, RZ, R98, 0xff000000, RZ, 0xc0, !PT ;  /* 0xff00000062ff7812 */ /* 0x000fe200078ac0ff */
[----:B------:R-:W-:Y:S01]  /*32c0*/  FMUL.FTZ R200, R110, R180 ;  /* 0x000000b46ec87220 */ /* 0x000fe20000410000 */
[-CC-:B------:R-:W-:Y:S01]  /*32d0*/  FFMA.FTZ R118, R118, R178.reuse, R179.reuse ;  /* 0x000000b276767223 */ /* 0x180fe200000100b3 */
[----:B------:R-:W-:Y:S01]  /*32e0*/  FSEL R202, R96, RZ, P6 ;  /* 0x000000ff60ca7208 */ /* 0x000fe20003000000 */
[----:B------:R-:W-:Y:S01]  /*32f0*/  FMUL.FTZ R199, R199, UR12 ;  /* 0x0000000cc7c77c20 */ /* 0x000fe20008410000 */
[----:B------:R-:W-:Y:S01]  /*3300*/  FMUL.FTZ R200, R200, UR12 ;  /* 0x0000000cc8c87c20 */ /* 0x000fe20008410000 */
[----:B------:R-:W-:Y:S01]  /*3310*/  FSEL R201, R201, RZ, P5 ;  /* 0x000000ffc9c97208 */ /* 0x000fe20002800000 */
[-CC-:B------:R-:W-:Y:S01]  /*3320*/  FFMA.FTZ R96, R120, R178.reuse, R179.reuse ;  /* 0x000000b278607223 */ /* 0x180fe200000100b3 */
[----:B------:R-:W-:Y:S01]  /*3330*/  LOP3.LUT P6, RZ, R99, 0xff, RZ, 0xc0, !PT ;  /* 0x000000ff63ff7812 */ /* 0x000fe200078cc0ff */
[----:B------:R-:W-:Y:S01]  /*3340*/  FADD.FTZ R221, R221, -R118 ;  /* 0x80000076dddd7221 */ /* 0x000fe20000010000 */
[----:B------:R-:W-:Y:S01]  /*3350*/  LOP3.LUT P5, RZ, R99, 0xff00, RZ, 0xc0, !PT ;  /* 0x0000ff0063ff7812 */ /* 0x000fe200078ac0ff */
[----:B------:R-:W-:Y:S01]  /*3360*/  FADD.FTZ R96, R182, -R96 ;  /* 0x80000060b6607221 */ /* 0x000fe20000010000 */
[----:B------:R-:W-:Y:S01]  /*3370*/  FSEL R199, R199, RZ, P6 ;  /* 0x000000ffc7c77208 */ /* 0x000fe20003000000 */
[----:B------:R-:W-:Y:S01]  /*3380*/  FMUL.FTZ R182, R188, R221 ;  /* 0x000000ddbcb67220 */ /* 0x000fe20000410000 */
[----:B------:R-:W-:Y:S01]  /*3390*/  FSEL R200, R200, RZ, P5 ;  /* 0x000000ffc8c87208 */ /* 0x000fe20002800000 */
[-CC-:B------:R-:W-:Y:S01]  /*33a0*/  FFMA.FTZ R97, R122, R178.reuse, R179.reuse ;  /* 0x000000b27a617223 */ /* 0x180fe200000100b3 */
[----:B------:R-:W-:Y:S01]  /*33b0*/  LOP3.LUT P6, RZ, R99, 0xff0000, RZ, 0xc0, !PT ;  /* 0x00ff000063ff7812 */ /* 0x000fe200078cc0ff */
[-CC-:B------:R-:W-:Y:S01]  /*33c0*/  FFMA.FTZ R119, R119, R178.reuse, R179.reuse ;  /* 0x000000b277777223 */ /* 0x180fe200000100b3 */
[----:B------:R-:W-:Y:S01]  /*33d0*/  LOP3.LUT P5, RZ, R99, 0xff000000, RZ, 0xc0, !PT ;  /* 0xff00000063ff7812 */ /* 0x000fe200078ac0ff */
[----:B------:R-:W-:Y:S01]  /*33e0*/  FFMA.FTZ R99, R121, R178, R179 ;  /* 0x000000b279637223 */ /* 0x000fe200000100b3 */
[----:B------:R-:W-:Y:S01]  /*33f0*/  @P1 FADD.FTZ R182, R58, R182 ;  /* 0x000000b63ab61221 */ /* 0x000fe20000010000 */
[----:B------:R-:W-:Y:S01]  /*3400*/  FADD.FTZ R97, R183, -R97 ;  /* 0x80000061b7617221 */ /* 0x000fe20000010000 */
[----:B------:R-:W-:Y:S01]  /*3410*/  FMUL.FTZ R183, R188, R96 ;  /* 0x00000060bcb77220 */ /* 0x000fe20000410000 */
[----:B------:R-:W-:Y:S01]  /*3420*/  FADD.FTZ R99, R140, -R99 ;  /* 0x800000638c637221 */ /* 0x000fe20000010000 */
[-C--:B------:R-:W-:Y:S01]  /*3430*/  FFMA.FTZ R140, R123, R178.reuse, R179 ;  /* 0x000000b27b8c7223 */ /* 0x080fe200000100b3 */
[----:B------:R-:W-:Y:S01]  /*3440*/  FADD.FTZ R139, R139, -R119 ;  /* 0x800000778b8b7221 */ /* 0x000fe20000010000 */
[----:B------:R-:W-:Y:S01]  /*3450*/  FFMA.FTZ R98, R124, R178, R179 ;  /* 0x000000b27c627223 */ /* 0x000fe200000100b3 */
[----:B------:R-:W-:Y:S01]  /*3460*/  FMUL.FTZ R217, R182, R180 ;  /* 0x000000b4b6d97220 */ /* 0x000fe20000410000 */
[----:B------:R-:W-:Y:S01]  /*3470*/  FADD.FTZ R140, R141, -R140 ;  /* 0x8000008c8d8c7221 */ /* 0x000fe20000010000 */
[----:B------:R-:W-:Y:S01]  /*3480*/  @P1 FADD.FTZ R183, R52, R183 ;  /* 0x000000b734b71221 */ /* 0x000fe20000010000 */
[C---:B------:R-:W-:Y:S01]  /*3490*/  FMUL.FTZ R141, R188.reuse, R97 ;  /* 0x00000061bc8d7220 */ /* 0x040fe20000410000 */
[----:B------:R-:W-:Y:S01]  /*34a0*/  FADD.FTZ R98, R211, -R98 ;  /* 0x80000062d3627221 */ /* 0x000fe20000010000 */
[-CC-:B------:R-:W-:Y:S01]  /*34b0*/  FFMA.FTZ R138, R125, R178.reuse, R179.reuse ;  /* 0x000000b27d8a7223 */ /* 0x180fe200000100b3 */
[----:B------:R-:W-:Y:S01]  /*34c0*/  FMUL.FTZ R189, R188, R139 ;  /* 0x0000008bbcbd7220 */ /* 0x000fe20000410000 */
[----:B------:R-:W-:Y:S01]  /*34d0*/  FMUL.FTZ R217, R217, UR12 ;  /* 0x0000000cd9d97c20 */ /* 0x000fe20008410000 */
[----:B------:R-:W-:Y:S01]  /*34e0*/  FFMA.FTZ R126, R126, R178, R179 ;  /* 0x000000b27e7e7223 */ /* 0x000fe200000100b3 */
[----:B------:R-:W-:Y:S01]  /*34f0*/  MOV R96, R100 ;  /* 0x0000006400607202 */ /* 0x000fe20000000f00 */
[----:B------:R-:W-:Y:S01]  /*3500*/  FMUL.FTZ R136, R183, R180 ;  /* 0x000000b4b7887220 */ /* 0x000fe20000410000 */
[----:B------:R-:W-:Y:S01]  /*3510*/  @P1 FADD.FTZ R141, R54, R141 ;  /* 0x0000008d368d1221 */ /* 0x000fe20000010000 */
[----:B------:R-:W-:Y:S01]  /*3520*/  FADD.FTZ R138, R142, -R138 ;  /* 0x8000008a8e8a7221 */ /* 0x000fe20000010000 */
[----:B------:R-:W-:Y:S01]  /*3530*/  @P1 FADD.FTZ R189, R59, R189 ;  /* 0x000000bd3bbd1221 */ /* 0x000fe20000010000 */
[C---:B------:R-:W-:Y:S01]  /*3540*/  FMUL.FTZ R139, R188.reuse, R98 ;  /* 0x00000062bc8b7220 */ /* 0x040fe20000410000 */
[----:B------:R-:W-:Y:S01]  /*3550*/  FFMA.FTZ R127, R127, R178, R179 ;  /* 0x000000b27f7f7223 */ /* 0x000fe200000100b3 */
[----:B------:R-:W-:Y:S01]  /*3560*/  FSEL R217, R217, RZ, P6 ;  /* 0x000000ffd9d97208 */ /* 0x000fe20003000000 */
[----:B------:R-:W-:Y:S01]  /*3570*/  FMUL.FTZ R142, R188, R99 ;  /* 0x00000063bc8e7220 */ /* 0x000fe20000410000 */
[----:B------:R-:W-:Y:S01]  /*3580*/  FADD.FTZ R126, R212, -R126 ;  /* 0x8000007ed47e7221 */ /* 0x000fe20000010000 */
[----:B------:R-:W-:Y:S01]  /*3590*/  LOP3.LUT P6, RZ, R96, 0xff, RZ, 0xc0, !PT ;  /* 0x000000ff60ff7812 */ /* 0x000fe200078cc0ff */
[----:B------:R-:W-:Y:S01]  /*35a0*/  FMUL.FTZ R136, R136, UR12 ;  /* 0x0000000c88887c20 */ /* 0x000fe20008410000 */
[-C--:B------:R-:W-:Y:S01]  /*35b0*/  FMUL.FTZ R96, R141, R180.reuse ;  /* 0x000000b48d607220 */ /* 0x080fe20000410000 */
[----:B------:R-:W-:Y:S01]  /*35c0*/  FMUL.FTZ R211, R189, R180 ;  /* 0x000000b4bdd37220 */ /* 0x000fe20000410000 */
[----:B------:R-:W-:Y:S01]  /*35d0*/  @P1 FADD.FTZ R139, R48, R139 ;  /* 0x0000008b308b1221 */ /* 0x000fe20000010000 */
[----:B------:R-:W-:Y:S01]  /*35e0*/  FADD.FTZ R143, R143, -R127 ;  /* 0x8000007f8f8f7221 */ /* 0x000fe20000010000 */
[----:B------:R-:W-:Y:S01]  /*35f0*/  @P1 FADD.FTZ R142, R53, R142 ;  /* 0x0000008e358e1221 */ /* 0x000fe20000010000 */
[C---:B------:R-:W-:Y:S01]  /*3600*/  FMUL.FTZ R127, R188.reuse, R126 ;  /* 0x0000007ebc7f7220 */ /* 0x040fe20000410000 */
[----:B------:R-:W-:Y:S01]  /*3610*/  FMUL.FTZ R140, R188, R140 ;  /* 0x0000008cbc8c7220 */ /* 0x000fe20000410000 */
[----:B------:R-:W-:Y:S01]  /*3620*/  FSEL R136, R136, RZ, P6 ;  /* 0x000000ff88887208 */ /* 0x000fe20003000000 */
[----:B------:R-:W-:Y:S01]  /*3630*/  FMUL.FTZ R96, R96, UR12 ;  /* 0x0000000c60607c20 */ /* 0x000fe20008410000 */
[----:B------:R-:W-:Y:S01]  /*3640*/  FFMA.FTZ R128, R128, R178, R179 ;  /* 0x000000b280807223 */ /* 0x000fe200000100b3 */
[----:B------:R-:W-:Y:S01]  /*3650*/  FMUL.FTZ R211, R211, UR12 ;  /* 0x0000000cd3d37c20 */ /* 0x000fe20008410000 */
[----:B------:R-:W-:Y:S01]  /*3660*/  LOP3.LUT P6, RZ, R100, 0xff0000, RZ, 0xc0, !PT ;  /* 0x00ff000064ff7812 */ /* 0x000fe200078cc0ff */
[-C--:B------:R-:W-:Y:S01]  /*3670*/  FMUL.FTZ R120, R139, R180.reuse ;  /* 0x000000b48b787220 */ /* 0x080fe20000410000 */
[----:B------:R-:W-:Y:S01]  /*3680*/  FMUL.FTZ R137, R142, R180 ;  /* 0x000000b48e897220 */ /* 0x000fe20000410000 */
[----:B------:R-:W-:Y:S01]  /*3690*/  @P1 FADD.FTZ R127, R50, R127 ;  /* 0x0000007f327f1221 */ /* 0x000fe20000010000 */
[----:B------:R-:W-:Y:S01]  /*36a0*/  @P1 FADD.FTZ R140, R55, R140 ;  /* 0x0000008c378c1221 */ /* 0x000fe20000010000 */
[--C-:B------:R-:W-:Y:S01]  /*36b0*/  FFMA.FTZ R134, R134, R178, R179.reuse ;  /* 0x000000b286867223 */ /* 0x100fe200000100b3 */
[----:B------:R-:W-:Y:S01]  /*36c0*/  FMUL.FTZ R138, R188, R138 ;  /* 0x0000008abc8a7220 */ /* 0x000fe20000410000 */
[----:B------:R-:W-:Y:S01]  /*36d0*/  FADD.FTZ R213, R213, -R128 ;  /* 0x80000080d5d57221 */ /* 0x000fe20000010000 */
[----:B------:R-:W-:Y:S01]  /*36e0*/  FSEL R124, R96, RZ, P6 ;  /* 0x000000ff607c7208 */ /* 0x000fe20003000000 */
[----:B------:R-:W-:Y:S01]  /*36f0*/  FMUL.FTZ R120, R120, UR12 ;  /* 0x0000000c78787c20 */ /* 0x000fe20008410000 */
[----:B------:R-:W-:Y:S01]  /*3700*/  FSEL R211, R211, RZ, P5 ;  /* 0x000000ffd3d37208 */ /* 0x000fe20002800000 */
[----:B------:R-:W-:Y:S01]  /*3710*/  FMUL.FTZ R137, R137, UR12 ;  /* 0x0000000c89897c20 */ /* 0x000fe20008410000 */
[----:B------:R-:W-:Y:S01]  /*3720*/  LOP3.LUT P6, RZ, R101, 0xff, RZ, 0xc0, !PT ;  /* 0x000000ff65ff7812 */ /* 0x000fe200078cc0ff */
[--C-:B------:R-:W-:Y:S01]  /*3730*/  FFMA.FTZ R129, R129, R178, R179.reuse ;  /* 0x000000b281817223 */ /* 0x100fe200000100b3 */
[-C--:B------:R-:W-:Y:S01]  /*3740*/  FMUL.FTZ R96, R127, R180.reuse ;  /* 0x000000b47f607220 */ /* 0x080fe20000410000 */
[----:B------:R-:W-:Y:S01]  /*3750*/  LOP3.LUT P5, RZ, R100, 0xff00, RZ, 0xc0, !PT ;  /* 0x0000ff0064ff7812 */ /* 0x000fe200078ac0ff */
[----:B------:R-:W-:Y:S01]  /*3760*/  FMUL.FTZ R125, R140, R180 ;  /* 0x000000b48c7d7220 */ /* 0x000fe20000410000 */
[----:B------:R-:W-:Y:S01]  /*3770*/  FADD.FTZ R216, R216, -R134 ;  /* 0x80000086d8d87221 */ /* 0x000fe20000010000 */
[----:B------:R-:W-:Y:S01]  /*3780*/  @P1 FADD.FTZ R138, R49, R138 ;  /* 0x0000008a318a1221 */ /* 0x000fe20000010000 */
[C---:B------:R-:W-:Y:S01]  /*3790*/  FMUL.FTZ R134, R188.reuse, R213 ;  /* 0x000000d5bc867220 */ /* 0x040fe20000410000 */
[-C--:B------:R-:W-:Y:S01]  /*37a0*/  FFMA.FTZ R133, R133, R178.reuse, R179 ;  /* 0x000000b285857223 */ /* 0x080fe200000100b3 */
[----:B------:R-:W-:Y:S01]  /*37b0*/  FMUL.FTZ R128, R188, R143 ;  /* 0x0000008fbc807220 */ /* 0x000fe20000410000 */
[----:B------:R-:W-:Y:S01]  /*37c0*/  FSEL R120, R120, RZ, P6 ;  /* 0x000000ff78787208 */ /* 0x000fe20003000000 */
[----:B------:R-:W-:Y:S01]  /*37d0*/  FADD.FTZ R129, R144, -R129 ;  /* 0x8000008190817221 */ /* 0x000fe20000010000 */
[----:B------:R-:W-:Y:S01]  /*37e0*/  FMUL.FTZ R126, R96, UR12 ;  /* 0x0000000c607e7c20 */ /* 0x000fe20008410000 */
[----:B------:R-:W-:Y:S01]  /*37f0*/  FSEL R137, R137, RZ, P5 ;  /* 0x000000ff89897208 */ /* 0x000fe20002800000 */
[----:B------:R-:W-:Y:S01]  /*3800*/  FMUL.FTZ R125, R125, UR12 ;  /* 0x0000000c7d7d7c20 */ /* 0x000fe20008410000 */
[----:B------:R-:W-:Y:S01]  /*3810*/  LOP3.LUT P6, RZ, R101, 0xff0000, RZ, 0xc0, !PT ;  /* 0x00ff000065ff7812 */ /* 0x000fe200078cc0ff */
[-CC-:B------:R-:W-:Y:S01]  /*3820*/  FFMA.FTZ R130, R130, R178.reuse, R179.reuse ;  /* 0x000000b282827223 */ /* 0x180fe200000100b3 */
[--C-:B------:R-:W-:Y:S01]  /*3830*/  FFMA.FTZ R131, R131, R178, R179.reuse ;  /* 0x000000b283837223 */ /* 0x100fe200000100b3 */
[----:B------:R-:W-:Y:S01]  /*3840*/  LOP3.LUT P5, RZ, R100, 0xff000000, RZ, 0xc0, !PT ;  /* 0xff00000064ff7812 */ /* 0x000fe200078ac0ff */
[----:B------:R-:W-:Y:S01]  /*3850*/  FMUL.FTZ R121, R138, R180 ;  /* 0x000000b48a797220 */ /* 0x000fe20000410000 */
[-CC-:B------:R-:W-:Y:S01]  /*3860*/  FFMA.FTZ R132, R132, R178.reuse, R179.reuse ;  /* 0x000000b284847223 */ /* 0x180fe200000100b3 */
[----:B------:R-:W-:Y:S01]  /*3870*/  FFMA.FTZ R135, R135, R178, R179 ;  /* 0x000000b287877223 */ /* 0x000fe200000100b3 */
[----:B------:R-:W-:Y:S01]  /*3880*/  MOV R96, R92 ;  /* 0x0000005c00607202 */ /* 0x000fe20000000f00 */
[----:B------:R-:W-:Y:S01]  /*3890*/  @P1 FADD.FTZ R134, R44, R134 ;  /* 0x000000862c861221 */ /* 0x000fe20000010000 */
[----:B------:R-:W-:Y:S01]  /*38a0*/  FADD.FTZ R146, R146, -R133 ;  /* 0x8000008592927221 */ /* 0x000fe20000010000 */
[----:B------:R-:W-:Y:S01]  /*38b0*/  @P1 FADD.FTZ R128, R51, R128 ;  /* 0x0000008033801221 */ /* 0x000fe20000010000 */
[----:B------:R-:W0:Y:S01]  /*38c0*/  LDC.64 R178, c[0x0][0x2f8] ;  /* 0x0000be00ffb27b82 */ /* 0x000e220000000a00 */
[----:B------:R-:W-:Y:S01]  /*38d0*/  FMUL.FTZ R133, R188, R129 ;  /* 0x00000081bc857220 */ /* 0x000fe20000410000 */
[----:B------:R-:W-:Y:S01]  /*38e0*/  FADD.FTZ R130, R214, -R130 ;  /* 0x80000082d6827221 */ /* 0x000fe20000010000 */
[----:B------:R-:W-:Y:S01]  /*38f0*/  FADD.FTZ R131, R145, -R131 ;  /* 0x8000008391837221 */ /* 0x000fe20000010000 */
[----:B------:R-:W-:Y:S01]  /*3900*/  FSEL R126, R126, RZ, P6 ;  /* 0x000000ff7e7e7208 */ /* 0x000fe20003000000 */
[----:B------:R-:W-:Y:S01]  /*3910*/  FMUL.FTZ R121, R121, UR12 ;  /* 0x0000000c79797c20 */ /* 0x000fe20008410000 */
[----:B------:R-:W-:Y:S01]  /*3920*/  FSEL R125, R125, RZ, P5 ;  /* 0x000000ff7d7d7208 */ /* 0x000fe20002800000 */
[-C--:B------:R-:W-:Y:S01]  /*3930*/  FMUL.FTZ R98, R134, R180.reuse ;  /* 0x000000b486627220 */ /* 0x080fe20000410000 */
[----:B------:R-:W1:Y:S01]  /*3940*/  @P2 LDC.64 R122, c[0x0][0x308] ;  /* 0x0000c200ff7a2b82 */ /* 0x000e620000000a00 */
[----:B------:R-:W-:Y:S01]  /*3950*/  LOP3.LUT P6, RZ, R96, 0xff, RZ, 0xc0, !PT ;  /* 0x000000ff60ff7812 */ /* 0x000fe200078cc0ff */
[----:B------:R-:W-:Y:S01]  /*3960*/  FMUL.FTZ R96, R128, R180 ;  /* 0x000000b480607220 */ /* 0x000fe20000410000 */
[----:B------:R-:W-:Y:S01]  /*3970*/  LOP3.LUT P5, RZ, R101, 0xff00, RZ, 0xc0, !PT ;  /* 0x0000ff0065ff7812 */ /* 0x000fe200078ac0ff */
[----:B------:R-:W-:Y:S01]  /*3980*/  FADD.FTZ R215, R215, -R132 ;  /* 0x80000084d7d77221 */ /* 0x000fe20000010000 */
[----:B------:R-:W-:Y:S01]  /*3990*/  @P1 FADD.FTZ R133, R45, R133 ;  /* 0x000000852d851221 */ /* 0x000fe20000010000 */
[C---:B------:R-:W-:Y:S01]  /*39a0*/  FMUL.FTZ R132, R188.reuse, R130 ;  /* 0x00000082bc847220 */ /* 0x040fe20000410000 */
[C---:B------:R-:W-:Y:S01]  /*39b0*/  FMUL.FTZ R131, R188.reuse, R131 ;  /* 0x00000083bc837220 */ /* 0x040fe20000410000 */
[----:B------:R-:W-:Y:S01]  /*39c0*/  FMUL.FTZ R129, R188, R146 ;  /* 0x00000092bc817220 */ /* 0x000fe20000410000 */
[----:B------:R-:W-:Y:S01]  /*39d0*/  FMUL.FTZ R144, R98, UR12 ;  /* 0x0000000c62907c20 */ /* 0x000fe20008410000 */
[----:B------:R-:W-:Y:S01]  /*39e0*/  FSEL R121, R121, RZ, P5 ;  /* 0x000000ff79797208 */ /* 0x000fe20002800000 */
[----:B------:R-:W-:Y:S01]  /*39f0*/  FMUL.FTZ R146, R96, UR12 ;  /* 0x0000000c60927c20 */ /* 0x000fe20008410000 */
[----:B------:R-:W-:Y:S01]  /*3a00*/  SEL R88, R88, R84, P3 ;  /* 0x0000005458587207 */ /* 0x000fe20001800000 */
[----:B------:R-:W2:Y:S01]  /*3a10*/  @P2 LDC.64 R116, c[0x0][0x308] ;  /* 0x0000c200ff742b82 */ /* 0x000ea20000000a00 */
[----:B------:R-:W-:Y:S01]  /*3a20*/  SEL R89, R89, R85, P3 ;  /* 0x0000005559597207 */ /* 0x000fe20001800000 */
[----:B------:R-:W-:Y:S01]  /*3a30*/  @P1 FADD.FTZ R132, R46, R132 ;  /* 0x000000842e841221 */ /* 0x000fe20000010000 */
[----:B------:R-:W-:Y:S01]  /*3a40*/  SEL R90, R90, R86, P3 ;  /* 0x000000565a5a7207 */ /* 0x000fe20001800000 */
[----:B------:R-:W-:Y:S01]  /*3a50*/  @P1 FADD.FTZ R131, R47, R131 ;  /* 0x000000832f831221 */ /* 0x000fe20000010000 */
[----:B------:R-:W-:Y:S01]  /*3a60*/  SEL R91, R91, R87, P3 ;  /* 0x000000575b5b7207 */ /* 0x000fe20001800000 */
[----:B------:R-:W-:Y:S01]  /*3a70*/  FMUL.FTZ R130, R188, R215 ;  /* 0x000000d7bc827220 */ /* 0x000fe20000410000 */
[----:B------:R-:W-:Y:S01]  /*3a80*/  F2FP.F16.F32.PACK_AB R98, R0, R94 ;  /* 0x0000005e0062723e */ /* 0x000fe200000000ff */
[----:B------:R-:W-:Y:S01]  /*3a90*/  FMUL.FTZ R0, R133, R180 ;  /* 0x000000b485007220 */ /* 0x000fe20000410000 */
[----:B------:R-:W-:Y:S01]  /*3aa0*/  LOP3.LUT P5, RZ, R101, 0xff000000, RZ, 0xc0, !PT ;  /* 0xff00000065ff7812 */ /* 0x000fe200078ac0ff */
[----:B------:R-:W3:Y:S01]  /*3ab0*/  @P2 LDC.64 R118, c[0x0][0x308] ;  /* 0x0000c200ff762b82 */ /* 0x000ee20000000a00 */
[----:B------:R4:W-:Y:S01]  /*3ac0*/  @P2 STG.E.128 desc[UR4][R106.64+0x10], R88 ;  /* 0x000010586a002986 */ /* 0x0009e2000c101d04 */
[----:B------:R-:W-:Y:S01]  /*3ad0*/  FMUL.FTZ R0, R0, UR12 ;  /* 0x0000000c00007c20 */ /* 0x000fe20008410000 */
[----:B------:R-:W-:Y:S01]  /*3ae0*/  FSEL R146, R146, RZ, P5 ;  /* 0x000000ff92927208 */ /* 0x000fe20002800000 */
[----:B------:R-:W-:Y:S01]  /*3af0*/  @P1 FADD.FTZ R130, R40, R130 ;  /* 0x0000008228821221 */ /* 0x000fe20000010000 */
[----:B------:R-:W-:Y:S01]  /*3b00*/  LOP3.LUT P5, RZ, R92, 0xff00, RZ, 0xc0, !PT ;  /* 0x0000ff005cff7812 */ /* 0x000fe200078ac0ff */
[----:B------:R-:W-:Y:S01]  /*3b10*/  FADD.FTZ R147, R147, -R135 ;  /* 0x8000008793937221 */ /* 0x000fe20000010000 */
[----:B------:R-:W-:Y:S01]  /*3b20*/  FSEL R144, R144, RZ, P6 ;  /* 0x000000ff90907208 */ /* 0x000fe20003000000 */
[----:B------:R-:W-:Y:S01]  /*3b30*/  FMUL.FTZ R135, R188, R216 ;  /* 0x000000d8bc877220 */ /* 0x000fe20000410000 */
[----:B------:R-:W-:Y:S01]  /*3b40*/  FSEL R143, R0, RZ, P5 ;  /* 0x000000ff008f7208 */ /* 0x000fe20002800000 */
[----:B------:R-:W-:Y:S01]  /*3b50*/  FMUL.FTZ R188, R188, R147 ;  /* 0x00000093bcbc7220 */ /* 0x000fe20000410000 */
[C---:B------:R-:W-:Y:S01]  /*3b60*/  LOP3.LUT P6, RZ, R92.reuse, 0xff0000, RZ, 0xc0, !PT ;  /* 0x00ff00005cff7812 */ /* 0x040fe200078cc0ff */
[----:B-1----:R-:W-:Y:S01]  /*3b70*/  @P2 IMAD.WIDE.U32 R122, R185, 0x20, R122 ;  /* 0x00000020b97a2825 */ /* 0x002fe200078e007a */
[----:B------:R-:W-:-:S03]  /*3b80*/  LOP3.LUT P5, RZ, R92, 0xff000000, RZ, 0xc0, !PT ;  /* 0xff0000005cff7812 */ /* 0x000fc600078ac0ff */
[----:B------:R-:W-:Y:S01]  /*3b90*/  @P1 FADD.FTZ R129, R41, R129 ;  /* 0x0000008129811221 */ /* 0x000fe20000010000 */
[----:B------:R-:W-:Y:S01]  /*3ba0*/  F2FP.F16.F32.PACK_AB R96, R192, R193 ;  /* 0x000000c1c060723e */ /* 0x000fe200000000ff */
[----:B------:R-:W-:Y:S01]  /*3bb0*/  @P1 FADD.FTZ R135, R42, R135 ;  /* 0x000000872a871221 */ /* 0x000fe20000010000 */
[----:B------:R-:W-:Y:S01]  /*3bc0*/  F2FP.F16.F32.PACK_AB R97, R190, R191 ;  /* 0x000000bfbe61723e */ /* 0x000fe200000000ff */
[----:B------:R-:W-:Y:S01]  /*3bd0*/  @P1 FADD.FTZ R188, R43, R188 ;  /* 0x000000bc2bbc1221 */ /* 0x000fe20000010000 */
[-C--:B----4-:R-:W-:Y:S01]  /*3be0*/  FMUL.FTZ R88, R132, R180.reuse ;  /* 0x000000b484587220 */ /* 0x090fe20000410000 */
[-C--:B------:R-:W-:Y:S01]  /*3bf0*/  FMUL.FTZ R89, R131, R180.reuse ;  /* 0x000000b483597220 */ /* 0x080fe20000410000 */
[----:B------:R-:W-:Y:S01]  /*3c00*/  FMUL.FTZ R90, R130, R180 ;  /* 0x000000b4825a7220 */ /* 0x000fe20000410000 */
[----:B------:R-:W-:Y:S01]  /*3c10*/  F2FP.F16.F32.PACK_AB R99, R208, R207 ;  /* 0x000000cfd063723e */ /* 0x000fe200000000ff */
[----:B------:R-:W-:Y:S01]  /*3c20*/  FMUL.FTZ R88, R88, UR12 ;  /* 0x0000000c58587c20 */ /* 0x000fe20008410000 */
[----:B------:R-:W-:Y:S01]  /*3c30*/  FMUL.FTZ R89, R89, UR12 ;  /* 0x0000000c59597c20 */ /* 0x000fe20008410000 */
[----:B------:R-:W-:Y:S01]  /*3c40*/  FMUL.FTZ R90, R90, UR12 ;  /* 0x0000000c5a5a7c20 */ /* 0x000fe20008410000 */
[----:B------:R-:W-:Y:S01]  /*3c50*/  SEL R100, R198, R80, P3 ;  /* 0x00000050c6647207 */ /* 0x000fe20001800000 */
[----:B--2---:R-:W-:Y:S01]  /*3c60*/  @P2 IMAD.WIDE.U32 R116, R186, 0x20, R116 ;  /* 0x00000020ba742825 */ /* 0x004fe200078e0074 */
[----:B------:R-:W-:-:S02]  /*3c70*/  FSEL R0, R88, RZ, P6 ;  /* 0x000000ff58007208 */ /* 0x000fc40003000000 */
[----:B------:R-:W-:Y:S01]  /*3c80*/  FSEL R147, R89, RZ, P5 ;  /* 0x000000ff59937208 */ /* 0x000fe20002800000 */
[--C-:B0-----:R-:W-:Y:S01]  /*3c90*/  IMAD.WIDE.U32 R88, R187, 0x10, R178.reuse ;  /* 0x00000010bb587825 */ /* 0x101fe200078e00b2 */
[----:B------:R-:W-:Y:S02]  /*3ca0*/  SEL R101, R197, R81, P3 ;  /* 0x00000051c5657207 */ /* 0x000fe40001800000 */
[----:B------:R-:W-:Y:S01]  /*3cb0*/  SEL R102, R102, R82, P3 ;  /* 0x0000005266667207 */ /* 0x000fe20001800000 */
[----:B------:R-:W-:Y:S01]  /*3cc0*/  IMAD.WIDE.U32 R186, R186, 0x10, R178 ;  /* 0x00000010baba7825 */ /* 0x000fe200078e00b2 */
[----:B------:R-:W-:Y:S01]  /*3cd0*/  SEL R103, R103, R83, P3 ;  /* 0x0000005367677207 */ /* 0x000fe20001800000 */
[----:B------:R0:W-:Y:S01]  /*3ce0*/  STG.E.128 desc[UR4][R88.64], R96 ;  /* 0x0000006058007986 */ /* 0x0001e2000c101d04 */
[----:B------:R-:W-:Y:S01]  /*3cf0*/  SEL R104, R104, R84, P3 ;  /* 0x0000005468687207 */ /* 0x000fe20001800000 */
[----:B---3--:R-:W-:Y:S01]  /*3d00*/  @P2 IMAD.WIDE.U32 R118, R181, 0x20, R118 ;  /* 0x00000020b5762825 */ /* 0x008fe200078e0076 */
[----:B------:R-:W-:Y:S01]  /*3d10*/  SEL R105, R105, R85, P3 ;  /* 0x0000005569697207 */ /* 0x000fe20001800000 */
[----:B------:R-:W-:Y:S01]  /*3d20*/  @P2 STG.E.128 desc[UR4][R122.64], R100 ;  /* 0x000000647a002986 */ /* 0x000fe2000c101d04 */
[----:B------:R-:W-:-:S02]  /*3d30*/  SEL R106, R209, R86, P3 ;  /* 0x00000056d16a7207 */ /* 0x000fc40001800000 */
[----:B------:R-:W-:Y:S02]  /*3d40*/  SEL R107, R210, R87, P3 ;  /* 0x00000057d26b7207 */ /* 0x000fe40001800000 */
[----:B------:R-:W-:Y:S02]  /*3d50*/  LOP3.LUT P6, RZ, R93, 0xff, RZ, 0xc0, !PT ;  /* 0x000000ff5dff7812 */ /* 0x000fe400078cc0ff */
[----:B------:R-:W-:Y:S01]  /*3d60*/  F2FP.F16.F32.PACK_AB R91, R206, R205 ;  /* 0x000000cdce5b723e */ /* 0x000fe200000000ff */
[----:B------:R1:W-:Y:S01]  /*3d70*/  @P2 STG.E.128 desc[UR4][R122.64+0x10], R104 ;  /* 0x000010687a002986 */ /* 0x0003e2000c101d04 */
[----:B------:R-:W-:Y:S02]  /*3d80*/  FSEL R145, R90, RZ, P6 ;  /* 0x000000ff5a917208 */ /* 0x000fe40003000000 */
[----:B------:R-:W-:Y:S02]  /*3d90*/  F2FP.F16.F32.PACK_AB R90, R95, R108 ;  /* 0x0000006c5f5a723e */ /* 0x000fe400000000ff */
[----:B------:R-:W-:-:S02]  /*3da0*/  LOP3.LUT P5, RZ, R93, 0xff00, RZ, 0xc0, !PT ;  /* 0x0000ff005dff7812 */ /* 0x000fc400078ac0ff */
[----:B0-----:R-:W-:Y:S02]  /*3db0*/  F2FP.F16.F32.PACK_AB R88, R196, R195 ;  /* 0x000000c3c458723e */ /* 0x001fe400000000ff */
[----:B------:R-:W-:Y:S02]  /*3dc0*/  F2FP.F16.F32.PACK_AB R89, R109, R194 ;  /* 0x000000c26d59723e */ /* 0x000fe400000000ff */
[C---:B------:R-:W-:Y:S01]  /*3dd0*/  LOP3.LUT P6, RZ, R93.reuse, 0xff0000, RZ, 0xc0, !PT ;  /* 0x00ff00005dff7812 */ /* 0x040fe200078cc0ff */
[----:B------:R-:W0:Y:S01]  /*3de0*/  @P2 LDC.64 R108, c[0x0][0x308] ;  /* 0x0000c200ff6c2b82 */ /* 0x000e220000000a00 */
[----:B------:R-:W-:Y:S02]  /*3df0*/  LOP3.LUT P1, RZ, R93, 0xff000000, RZ, 0xc0, !PT ;  /* 0xff0000005dff7812 */ /* 0x000fe4000782c0ff */
[----:B------:R-:W-:Y:S02]  /*3e00*/  SEL R96, R115, R80, P3 ;  /* 0x0000005073607207 */ /* 0x000fe40001800000 */
[----:B------:R-:W-:Y:S01]  /*3e10*/  SEL R97, R114, R81, P3 ;  /* 0x0000005172617207 */ /* 0x000fe20001800000 */
[----:B-1----:R-:W-:Y:S01]  /*3e20*/  IMAD.WIDE.U32 R122, R185, 0x10, R178 ;  /* 0x00000010b97a7825 */ /* 0x002fe200078e00b2 */
[----:B------:R-:W-:-:S02]  /*3e30*/  SEL R98, R113, R82, P3 ;  /* 0x0000005271627207 */ /* 0x000fc40001800000 */
[----:B------:R-:W-:Y:S02]  /*3e40*/  SEL R99, R112, R83, P3 ;  /* 0x0000005370637207 */ /* 0x000fe40001800000 */
[----:B------:R-:W-:Y:S01]  /*3e50*/  SEL R100, R111, R84, P3 ;  /* 0x000000546f647207 */ /* 0x000fe20001800000 */
[----:B------:R1:W-:Y:S01]  /*3e60*/  STG.E.128 desc[UR4][R122.64], R88 ;  /* 0x000000587a007986 */ /* 0x0003e2000c101d04 */
[----:B------:R-:W-:Y:S02]  /*3e70*/  SEL R101, R110, R85, P3 ;  /* 0x000000556e657207 */ /* 0x000fe40001800000 */
[----:B------:R-:W-:Y:S01]  /*3e80*/  SEL R102, R182, R86, P3 ;  /* 0x00000056b6667207 */ /* 0x000fe20001800000 */
[----:B------:R-:W-:Y:S01]  /*3e90*/  @P2 STG.E.128 desc[UR4][R116.64], R96 ;  /* 0x0000006074002986 */ /* 0x000fe2000c101d04 */
[----:B------:R-:W-:Y:S02]  /*3ea0*/  SEL R103, R189, R87, P3 ;  /* 0x00000057bd677207 */ /* 0x000fe40001800000 */
[----:B------:R-:W-:-:S02]  /*3eb0*/  F2FP.F16.F32.PACK_AB R92, R203, R204 ;  /* 0x000000cccb5c723e */ /* 0x000fc400000000ff */
[----:B------:R-:W-:Y:S01]  /*3ec0*/  F2FP.F16.F32.PACK_AB R93, R201, R202 ;  /* 0x000000cac95d723e */ /* 0x000fe200000000ff */
[----:B------:R2:W-:Y:S01]  /*3ed0*/  @P2 STG.E.128 desc[UR4][R116.64+0x10], R100 ;  /* 0x0000106474002986 */ /* 0x0005e2000c101d04 */
[----:B------:R-:W-:Y:S01]  /*3ee0*/  F2FP.F16.F32.PACK_AB R94, R200, R199 ;  /* 0x000000c7c85e723e */ /* 0x000fe200000000ff */
[----:B0-----:R-:W-:Y:S01]  /*3ef0*/  @P2 IMAD.WIDE.U32 R108, R184, 0x20, R108 ;  /* 0x00000020b86c2825 */ /* 0x001fe200078e006c */
[----:B------:R-:W-:Y:S02]  /*3f00*/  F2FP.F16.F32.PACK_AB R95, R211, R217 ;  /* 0x000000d9d35f723e */ /* 0x000fe400000000ff */
[----:B------:R-:W-:Y:S02]  /*3f10*/  SEL R104, R183, R80, P3 ;  /* 0x00000050b7687207 */ /* 0x000fe40001800000 */
[----:B------:R-:W-:Y:S01]  /*3f20*/  SEL R105, R142, R81, P3 ;  /* 0x000000518e697207 */ /* 0x000fe20001800000 */
[----:B------:R-:W-:Y:S01]  /*3f30*/  STG.E.128 desc[UR4][R186.64], R92 ;  /* 0x0000005cba007986 */ /* 0x000fe2000c101d04 */
[----:B------:R-:W-:-:S02]  /*3f40*/  SEL R106, R141, R82, P3 ;  /* 0x000000528d6a7207 */ /* 0x000fc40001800000 */
[----:B------:R-:W-:Y:S02]  /*3f50*/  SEL R107, R140, R83, P3 ;  /* 0x000000538c6b7207 */ /* 0x000fe40001800000 */
[-C--:B-1----:R-:W-:Y:S02]  /*3f60*/  SEL R89, R138, R85.reuse, P3 ;  /* 0x000000558a597207 */ /* 0x082fe40001800000 */
[----:B------:R-:W-:Y:S01]  /*3f70*/  SEL R90, R127, R86, P3 ;  /* 0x000000567f5a7207 */ /* 0x000fe20001800000 */
[----:B------:R0:W-:Y:S01]  /*3f80*/  @P2 STG.E.128 desc[UR4][R118.64], R104 ;  /* 0x0000006876002986 */ /* 0x0001e2000c101d04 */
        /* <DEDUP_REMOVED lines=10> */
[----:B--2---:R-:W-:Y:S01]  /*4030*/  IMAD.WIDE.U32 R100, R181, 0x10, R178 ;  /* 0x00000010b5647825 */ /* 0x004fe200078e00b2 */
[----:B------:R-:W-:-:S02]  /*4040*/  FSEL R98, R129, RZ, P5 ;  /* 0x000000ff81627208 */ /* 0x000fc40002800000 */
[----:B------:R-:W-:Y:S01]  /*4050*/  FSEL R99, R135, RZ, P6 ;  /* 0x000000ff87637208 */ /* 0x000fe20003000000 */
[----:B------:R-:W-:Y:S01]  /*4060*/  IMAD.WIDE.U32 R102, R184, 0x10, R178 ;  /* 0x00000010b8667825 */ /* 0x000fe200078e00b2 */
[----:B------:R-:W-:Y:S01]  /*4070*/  FSEL R180, R180, RZ, P1 ;  /* 0x000000ffb4b47208 */ /* 0x000fe20000800000 */
[----:B------:R1:W-:Y:S01]  /*4080*/  @P2 STG.E.128 desc[UR4][R118.64+0x10], R88 ;  /* 0x0000105876002986 */ /* 0x0003e2000c101d04 */
[----:B0-----:R-:W0:Y:S01]  /*4090*/  LDC.64 R104, c[0x0][0x210] ;  /* 0x00008400ff687b82 */ /* 0x001e220000000a00 */
[----:B------:R-:W-:Y:S02]  /*40a0*/  F2FP.F16.F32.PACK_AB R92, R137, R136 ;  /* 0x00000088895c723e */ /* 0x000fe400000000ff */
[----:B------:R-:W-:Y:S02]  /*40b0*/  F2FP.F16.F32.PACK_AB R93, R125, R124 ;  /* 0x0000007c7d5d723e */ /* 0x000fe400000000ff */
[----:B------:R-:W-:Y:S02]  /*40c0*/  F2FP.F16.F32.PACK_AB R94, R121, R120 ;  /* 0x00000078795e723e */ /* 0x000fe400000000ff */
[----:B------:R-:W-:-:S02]  /*40d0*/  F2FP.F16.F32.PACK_AB R95, R146, R126 ;  /* 0x0000007e925f723e */ /* 0x000fc400000000ff */
[----:B------:R-:W-:Y:S02]  /*40e0*/  SEL R80, R134, R80, P3 ;  /* 0x0000005086507207 */ /* 0x000fe40001800000 */
[----:B------:R-:W-:Y:S01]  /*40f0*/  SEL R81, R133, R81, P3 ;  /* 0x0000005185517207 */ /* 0x000fe20001800000 */
[----:B------:R1:W-:Y:S01]  /*4100*/  STG.E.128 desc[UR4][R100.64], R92 ;  /* 0x0000005c64007986 */ /* 0x0003e2000c101d04 */
[----:B------:R-:W-:Y:S02]  /*4110*/  SEL R82, R132, R82, P3 ;  /* 0x0000005284527207 */ /* 0x000fe40001800000 */
[----:B------:R-:W-:Y:S02]  /*4120*/  SEL R83, R131, R83, P3 ;  /* 0x0000005383537207 */ /* 0x000fe40001800000 */
[----:B------:R-:W-:Y:S02]  /*4130*/  SEL R84, R130, R84, P3 ;  /* 0x0000005482547207 */ /* 0x000fe40001800000 */
[----:B------:R-:W-:Y:S01]  /*4140*/  SEL R87, R188, R87, P3 ;  /* 0x00000057bc577207 */ /* 0x000fe20001800000 */
[----:B------:R1:W-:Y:S01]  /*4150*/  @P2 STG.E.128 desc[UR4][R108.64], R80 ;  /* 0x000000506c002986 */ /* 0x0003e2000c101d04 */
[----:B------:R-:W-:-:S02]  /*4160*/  F2FP.F16.F32.PACK_AB R96, R143, R144 ;  /* 0x000000908f60723e */ /* 0x000fc400000000ff */
        /* <DEDUP_REMOVED lines=9> */
.L_x_10998:
        /* <DEDUP_REMOVED lines=76> */
.L_x_10997:
[----:B------:R-:W-:Y:S05]  /*46c0*/  BSYNC B0 ;  /* 0x0000000000007941 */ /* 0x000fea0003800000 */
.L_x_10995:
[----:B-1----:R-:W0:Y:S01]  /*46d0*/  S2R R80, SR_TID.X ;  /* 0x0000000000507919 */ /* 0x002e220000002100 */
        /* <DEDUP_REMOVED lines=26> */
[----:B------:R-:W5:Y:S01]  /*4880*/  LDS R38, [R36+0x1600] ;  /* 0x0016000024267984 */ /* 0x000f620000000800 */
[----:B0-----:R-:W-:Y:S01]  /*4890*/  IMAD R45, R45, UR6, RZ ;  /* 0x000000062d2d7c24 */ /* 0x001fe2000f8e02ff */
[----:B------:R-:W-:-:S02]  /*48a0*/  ULDC.64 UR6, c[0x0][0x2d8] ;  /* 0x0000b60000067ab9 */ /* 0x000fc40000000a00 */
[----:B------:R-:W0:Y:S02]  /*48b0*/  LDS R44, [R36+0x1800] ;  /* 0x00180000242c7984 */ /* 0x000e240000000800 */
[----:B-1----:R-:W-:Y:S02]  /*48c0*/  IADD3 R79, P0, R45, R80, RZ ;  /* 0x000000502d4f7210 */ /* 0x002fe40007f1e0ff */
        /* <DEDUP_REMOVED lines=9> */
[----:B------:R-:W1:Y:S01]  /*4960*/  LDS R45, [R36+0x1200] ;  /* 0x00120000242d7984 */ /* 0x000e620000000800 */
[----:B-----5:R-:W-:-:S03]  /*4970*/  FADD.FTZ R46, R2, R39 ;  /* 0x00000027022e7221 */ /* 0x020fc60000010000 */
[----:B------:R-:W2:Y:S01]  /*4980*/  LDS R60, [R36+0x2600] ;  /* 0x00260000243c7984 */ /* 0x000ea20000000800 */
[----:B------:R-:W-:-:S03]  /*4990*/  FADD.FTZ R47, R3, R38 ;  /* 0x00000026032f7221 */ /* 0x000fc60000010000 */
        /* <DEDUP_REMOVED lines=25> */
[----:B------:R-:W-:Y:S01]  /*4b30*/  FADD.FTZ R39, RZ, R39 ;  /* 0x00000027ff277221 */ /* 0x000fe20000010000 */
[----:B------:R-:W-:Y:S02]  /*4b40*/  FADD.FTZ R38, R38, R55 ;  /* 0x0000003726267221 */ /* 0x000fe40000010000 */
        /* <DEDUP_REMOVED lines=34> */
[----:B------:R0:W-:Y:S01]  /*4d70*/  STS.128 [R0+0x400], R4 ;  /* 0x0004000400007388 */ /* 0x0001e20000000c00 */
[----:B---3--:R-:W-:-:S03]  /*4d80*/  FADD.FTZ R77, R44, R77 ;  /* 0x0000004d2c4d7221 */ /* 0x008fc60000010000 */
[----:B------:R1:W-:Y:S01]  /*4d90*/  STS.128 [R0+0x410], R8 ;  /* 0x0004100800007388 */ /* 0x0003e20000000c00 */
[----:B----4-:R-:W-:-:S03]  /*4da0*/  FADD.FTZ R45, R45, R80 ;  /* 0x000000502d2d7221 */ /* 0x010fc60000010000 */
[----:B------:R-:W-:Y:S04]  /*4db0*/  STS.128 [R0+0x800], R12 ;  /* 0x0008000c00007388 */ /* 0x000fe80000000c00 */
[----:B------:R2:W-:Y:S04]  /*4dc0*/  STS.128 [R0+0x810], R16 ;  /* 0x0008101000007388 */ /* 0x0005e80000000c00 */
[----:B------:R-:W-:Y:S01]  /*4dd0*/  STS.128 [R0+0xc00], R20 ;  /* 0x000c001400007388 */ /* 0x000fe20000000c00 */
[----:B0-----:R-:W-:-:S03]  /*4de0*/  FADD.FTZ R7, R3, R74 ;  /* 0x0000004a03077221 */ /* 0x001fc60000010000 */
[----:B------:R-:W-:Y:S01]  /*4df0*/  STS.128 [R0+0xc10], R24 ;  /* 0x000c101800007388 */ /* 0x000fe20000000c00 */
[----:B-1----:R-:W-:-:S03]  /*4e00*/  SHF.L.U32 R10, R79, 0x2, RZ ;  /* 0x000000024f0a7819 */ /* 0x002fc600000006ff */
[----:B------:R-:W-:Y:S04]  /*4e10*/  STS.128 [R0+0x1000], R28 ;  /* 0x0010001c00007388 */ /* 0x000fe80000000c00 */
[----:B------:R-:W-:Y:S01]  /*4e20*/  STS.128 [R0+0x1010], R32 ;  /* 0x0010102000007388 */ /* 0x000fe20000000c00 */
[----:B--2---:R-:W-:Y:S01]  /*4e30*/  IADD3.X R16, RZ, RZ, RZ, P0, !PT ;  /* 0x000000ffff107210 */ /* 0x004fe200007fe4ff */
[----:B------:R-:W-:Y:S03]  /*4e40*/  BAR.SYNC.DEFER_BLOCKING 0x0 ;  /* 0x0000000000007b1d */ /* 0x000fe60000010000 */
        /* <DEDUP_REMOVED lines=16> */
[----:B-1----:R-:W-:-:S03]  /*4f50*/  FADD.FTZ R5, R40, R5 ;  /* 0x0000000528057221 */ /* 0x002fc60000010000 */
[----:B------:R-:W0:Y:S01]  /*4f60*/  LDS R25, [R36+0x2c00] ;  /* 0x002c000024197984 */ /* 0x000e220000000800 */
[----:B--2---:R-:W-:-:S03]  /*4f70*/  FADD.FTZ R4, RZ, R4 ;  /* 0x00000004ff047221 */ /* 0x004fc60000010000 */
[----:B------:R-:W-:Y:S01]  /*4f80*/  LDS R19, [R36+0x1c00] ;  /* 0x001c000024137984 */ /* 0x000fe20000000800 */
[----:B---3--:R-:W-:-:S03]  /*4f90*/  FADD.FTZ R5, R5, R6 ;  /* 0x0000000605057221 */ /* 0x008fc60000010000 */
[----:B------:R-:W-:Y:S01]  /*4fa0*/  LDS R27, [R36+0x2e00] ;  /* 0x002e0000241b7984 */ /* 0x000fe20000000800 */
[----:B----4-:R-:W-:-:S03]  /*4fb0*/  FADD.FTZ R4, R4, R9 ;  /* 0x0000000904047221 */ /* 0x010fc60000010000 */
[----:B------:R-:W1:Y:S01]  /*4fc0*/  LDS R6, [R36+0x600] ;  /* 0x0006000024067984 */ /* 0x000e620000000800 */
[----:B-----5:R-:W-:-:S03]  /*4fd0*/  FADD.FTZ R13, R5, R8 ;  /* 0x00000008050d7221 */ /* 0x020fc60000010000 */
[----:B------:R-:W2:Y:S01]  /*4fe0*/  LDS R9, [R36+0xa00] ;  /* 0x000a000024097984 */ /* 0x000ea20000000800 */
[----:B------:R-:W-:-:S03]  /*4ff0*/  FADD.FTZ R11, R4, R11 ;  /* 0x0000000b040b7221 */ /* 0x000fc60000010000 */
[----:B------:R-:W3:Y:S01]  /*5000*/  LDS R8, [R36+0x800] ;  /* 0x0008000024087984 */ /* 0x000ee20000000800 */
[----:B------:R-:W-:Y:S01]  /*5010*/  IADD3 R4, P0, R10, UR6, RZ ;  /* 0x000000060a047c10 */ /* 0x000fe2000ff1e0ff */
[----:B------:R-:W-:Y:S02]  /*5020*/  FADD.FTZ R33, R11, R12 ;  /* 0x0000000c0b217221 */ /* 0x000fe40000010000 */
[----:B------:R-:W4:Y:S01]  /*5030*/  LDS R10, [R36+0xc00] ;  /* 0x000c0000240a7984 */ /* 0x000f220000000800 */
[----:B------:R-:W-:Y:S01]  /*5040*/  IADD3.X R5, R16, UR7, RZ, P0, !PT ;  /* 0x0000000710057c10 */ /* 0x000fe200087fe4ff */
[----:B------:R-:W-:Y:S02]  /*5050*/  FADD.FTZ R0, RZ, R0 ;  /* 0x00000000ff007221 */ /* 0x000fe40000010000 */
[----:B------:R-:W5:Y:S02]  /*5060*/  LDS R14, [R36+0x1e00] ;  /* 0x001e0000240e7984 */ /* 0x000f640000000800 */
[----:B------:R-:W-:-:S02]  /*5070*/  FADD.FTZ R0, R0, R15 ;  /* 0x0000000f00007221 */ /* 0x000fc40000010000 */
[----:B------:R-:W5:Y:S04]  /*5080*/  LDS R11, [R36+0xe00] ;  /* 0x000e0000240b7984 */ /* 0x000f680000000800 */
[----:B------:R-:W5:Y:S04]  /*5090*/  LDS R35, [R36+0x4000] ;  /* 0x0040000024237984 */ /* 0x000f680000000800 */
[----:B------:R-:W5:Y:S01]  /*50a0*/  LDS R29, [R36+0x3000] ;  /* 0x00300000241d7984 */ /* 0x000f620000000800 */
[----:B0-----:R-:W-:-:S03]  /*50b0*/  FADD.FTZ R0, R0, R25 ;  /* 0x0000001900007221 */ /* 0x001fc60000010000 */
[----:B------:R-:W0:Y:S04]  /*50c0*/  LDS R21, [R36+0x2000] ;  /* 0x0020000024157984 */ /* 0x000e280000000800 */
[----:B------:R-:W0:Y:S04]  /*50d0*/  LDS R12, [R36+0x1000] ;  /* 0x00100000240c7984 */ /* 0x000e280000000800 */
[----:B------:R-:W-:Y:S01]  /*50e0*/  STG.E desc[UR4][R2.64], R13 ;  /* 0x0000000d02007986 */ /* 0x000fe2000c101904 */
        /* <DEDUP_REMOVED lines=21> */
[----:B------:R-:W-:-:S03]  /*5240*/  FADD.FTZ R12, RZ, R12 ;  /* 0x0000000cff0c7221 */ /* 0x000fc60000010000 */
[----:B------:R-:W0:Y:S04]  /*5250*/  LDS R18, [R36+0x2600] ;  /* 0x0026000024127984 */ /* 0x000e280000000800 */
[----:B------:R-:W0:Y:S01]  /*5260*/  LDS R49, [R36+0x4800] ;  /* 0x0048000024317984 */ /* 0x000e220000000800 */
[----:B-1----:R-:W-:-:S03]  /*5270*/  FADD.FTZ R41, R6, R41 ;  /* 0x0000002906297221 */ /* 0x002fc60000010000 */
[----:B------:R-:W1:Y:S01]  /*5280*/  LDS R15, [R36+0x3800] ;  /* 0x00380000240f7984 */ /* 0x000e620000000800 */
[----:B--2---:R-:W-:-:S03]  /*5290*/  FADD.FTZ R9, R9, R20 ;  /* 0x0000001409097221 */ /* 0x004fc60000010000 */
[----:B------:R-:W2:Y:S01]  /*52a0*/  LDS R28, [R36+0x4a00] ;  /* 0x004a0000241c7984 */ /* 0x000ea20000000800 */
[----:B---3--:R-:W-:-:S03]  /*52b0*/  FADD.FTZ R11, R11, R16 ;  /* 0x000000100b0b7221 */ /* 0x008fc60000010000 */
[----:B------:R-:W3:Y:S01]  /*52c0*/  LDS R24, [R36+0x3a00] ;  /* 0x003a000024187984 */ /* 0x000ee20000000800 */
[----:B----4-:R-:W-:-:S03]  /*52d0*/  FADD.FTZ R13, RZ, R13 ;  /* 0x0000000dff0d7221 */ /* 0x010fc60000010000 */
[----:B------:R-:W4:Y:S01]  /*52e0*/  LDS R51, [R36+0x4c00] ;  /* 0x004c000024337984 */ /* 0x000f220000000800 */
[----:B-----5:R-:W-:-:S03]  /*52f0*/  FADD.FTZ R43, R8, R43 ;  /* 0x0000002b082b7221 */ /* 0x020fc60000010000 */
        /* <DEDUP_REMOVED lines=32> */
.L_x_10999:
        /* <DEDUP_REMOVED lines=8> */
.L_x_11002:
[----:B------:R-:W-:Y:S05]  /*5580*/  BSYNC B2 ;  /* 0x0000000000027941 */ /* 0x000fea0003800000 */
.L_x_11001:
        /* <DEDUP_REMOVED lines=8> */
.L_x_11003:
[----:B------:R-:W-:Y:S01]  /*5610*/  HFMA2.MMA R107, -RZ, RZ, 0, 1.1920928955078125e-07 ;  /* 0x00000002ff6b7435 */ /* 0x000fe200000001ff */
[----:B------:R-:W-:Y:S01]  /*5620*/  MOV R252, R88 ;  /* 0x0000005800fc7202 */ /* 0x000fe20000000f00 */
[----:B------:R-:W-:Y:S01]  /*5630*/  FADD.FTZ R89, R89, R91 ;  /* 0x0000005b59597221 */ /* 0x000fe20000010000 */
[----:B------:R-:W-:-:S08]  /*5640*/  MOV R91, 0xffffffff ;  /* 0xffffffff005b7802 */ /* 0x000fd00000000f00 */
[----:B------:R-:W-:Y:S05]  /*5650*/  WARPSYNC.COLLECTIVE R91, `(.L_x_11004) ;  /* 0x000000005b087348 */ /* 0x000fea0003c00000 */
[----:B------:R0:W1:Y:S02]  /*5660*/  SHFL.BFLY P1, R91, R252, R107, R106 ;  /* 0x0c00006bfc5b7389 */ /* 0x000064000002006a */
[----:B01----:R-:W-:Y:S01]  /*5670*/  ENDCOLLECTIVE ;  /* 0x000000000000791b */ /* 0x003fe20003800000 */
.L_x_11004:
[----:B------:R-:W-:Y:S01]  /*5680*/  MOV R252, R89 ;  /* 0x0000005900fc7202 */ /* 0x000fe20000000f00 */
[----:B------:R-:W-:Y:S01]  /*5690*/  FADD.FTZ R88, R88, R91 ;  /* 0x0000005b58587221 */ /* 0x000fe20000010000 */
[----:B------:R-:W-:-:S07]  /*56a0*/  MOV R91, 0xffffffff ;  /* 0xffffffff005b7802 */ /* 0x000fce0000000f00 */
[----:B------:R-:W-:Y:S05]  /*56b0*/  WARPSYNC.COLLECTIVE R91, `(.L_x_11005) ;  /* 0x000000005b087348 */ /* 0x000fea0003c00000 */
[----:B------:R0:W1:Y:S02]  /*56c0*/  SHFL.BFLY P1, R91, R252, R107, R106 ;  /* 0x0c00006bfc5b7389 */ /* 0x000064000002006a */
[----:B01----:R-:W-:Y:S01]  /*56d0*/  ENDCOLLECTIVE ;  /* 0x000000000000791b */ /* 0x003fe20003800000 */
.L_x_11005:
[----:B------:R-:W-:Y:S01]  /*56e0*/  HFMA2.MMA R107, -RZ, RZ, 0, 2.384185791015625e-07 ;  /* 0x00000004ff6b7435 */ /* 0x000fe200000001ff */
[----:B------:R-:W-:Y:S01]  /*56f0*/  MOV R252, R88 ;  /* 0x0000005800fc7202 */ /* 0x000fe20000000f00 */
[----:B------:R-:W-:Y:S01]  /*5700*/  FADD.FTZ R89, R89, R91 ;  /* 0x0000005b59597221 */ /* 0x000fe20000010000 */
[----:B------:R-:W-:-:S08]  /*5710*/  MOV R91, 0xffffffff ;  /* 0xffffffff005b7802 */ /* 0x000fd00000000f00 */
[----:B------:R-:W-:Y:S05]  /*5720*/  WARPSYNC.COLLECTIVE R91, `(.L_x_11006) ;  /* 0x000000005b087348 */ /* 0x000fea0003c00000 */
[----:B------:R0:W1:Y:S02]  /*5730*/  SHFL.BFLY P1, R91, R252, R107, R106 ;  /* 0x0c00006bfc5b7389 */ /* 0x000064000002006a */
[----:B01----:R-:W-:Y:S01]  /*5740*/  ENDCOLLECTIVE ;  /* 0x000000000000791b */ /* 0x003fe20003800000 */
.L_x_11006:
[----:B------:R-:W-:Y:S01]  /*5750*/  MOV R252, R89 ;  /* 0x0000005900fc7202 */ /* 0x000fe20000000f00 */
[----:B------:R-:W-:Y:S01]  /*5760*/  FADD.FTZ R88, R88, R91 ;  /* 0x0000005b58587221 */ /* 0x000fe20000010000 */
[----:B------:R-:W-:-:S07]  /*5770*/  MOV R91, 0xffffffff ;  /* 0xffffffff005b7802 */ /* 0x000fce0000000f00 */
[----:B------:R-:W-:Y:S05]  /*5780*/  WARPSYNC.COLLECTIVE R91, `(.L_x_11007) ;  /* 0x000000005b087348 */ /* 0x000fea0003c00000 */
[----:B------:R0:W1:Y:S02]  /*5790*/  SHFL.BFLY P1, R91, R252, R107, R106 ;  /* 0x0c00006bfc5b7389 */ /* 0x000064000002006a */
[----:B01----:R-:W-:Y:S01]  /*57a0*/  ENDCOLLECTIVE ;  /* 0x000000000000791b */ /* 0x003fe20003800000 */
.L_x_11007:
[----:B------:R-:W-:Y:S01]  /*57b0*/  HFMA2.MMA R107, -RZ, RZ, 0, 4.76837158203125e-07 ;  /* 0x00000008ff6b7435 */ /* 0x000fe200000001ff */
[----:B------:R-:W-:Y:S01]  /*57c0*/  MOV R252, R88 ;  /* 0x0000005800fc7202 */ /* 0x000fe20000000f00 */
[----:B------:R-:W-:Y:S01]  /*57d0*/  FADD.FTZ R89, R89, R91 ;  /* 0x0000005b59597221 */ /* 0x000fe20000010000 */
[----:B------:R-:W-:-:S08]  /*57e0*/  MOV R91, 0xffffffff ;  /* 0xffffffff005b7802 */ /* 0x000fd00000000f00 */
[----:B------:R-:W-:Y:S05]  /*57f0*/  WARPSYNC.COLLECTIVE R91, `(.L_x_11008) ;  /* 0x000000005b087348 */ /* 0x000fea0003c00000 */
[----:B------:R0:W1:Y:S02]  /*5800*/  SHFL.BFLY P1, R91, R252, R107, R106 ;  /* 0x0c00006bfc5b7389 */ /* 0x000064000002006a */
[----:B01----:R-:W-:Y:S01]  /*5810*/  ENDCOLLECTIVE ;  /* 0x000000000000791b */ /* 0x003fe20003800000 */
.L_x_11008:
[----:B------:R-:W-:Y:S01]  /*5820*/  MOV R252, R89 ;  /* 0x0000005900fc7202 */ /* 0x000fe20000000f00 */
[----:B------:R-:W-:Y:S01]  /*5830*/  FADD.FTZ R88, R88, R91 ;  /* 0x0000005b58587221 */ /* 0x000fe20000010000 */
[----:B------:R-:W-:-:S07]  /*5840*/  MOV R91, 0xffffffff ;  /* 0xffffffff005b7802 */ /* 0x000fce0000000f00 */
[----:B------:R-:W-:Y:S05]  /*5850*/  WARPSYNC.COLLECTIVE R91, `(.L_x_11009) ;  /* 0x000000005b087348 */ /* 0x000fea0003c00000 */
[----:B------:R0:W1:Y:S02]  /*5860*/  SHFL.BFLY P1, R91, R252, R107, R106 ;  /* 0x0c00006bfc5b7389 */ /* 0x000064000002006a */
[----:B01----:R-:W-:Y:S01]  /*5870*/  ENDCOLLECTIVE ;  /* 0x000000000000791b */ /* 0x003fe20003800000 */
.L_x_11009:
[----:B------:R-:W-:Y:S01]  /*5880*/  HFMA2.MMA R107, -RZ, RZ, 0, 9.5367431640625e-07 ;  /* 0x00000010ff6b7435 */ /* 0x000fe200000001ff */
[----:B------:R-:W-:Y:S01]  /*5890*/  MOV R252, R88 ;  /* 0x0000005800fc7202 */ /* 0x000fe20000000f00 */
[----:B------:R-:W-:Y:S01]  /*58a0*/  FADD.FTZ R89, R89, R91 ;  /* 0x0000005b59597221 */ /* 0x000fe20000010000 */
[----:B------:R-:W-:-:S08]  /*58b0*/  MOV R91, 0xffffffff ;  /* 0xffffffff005b7802 */ /* 0x000fd00000000f00 */
[----:B------:R-:W-:Y:S05]  /*58c0*/  WARPSYNC.COLLECTIVE R91, `(.L_x_11010) ;  /* 0x000000005b087348 */ /* 0x000fea0003c00000 */
[----:B------:R0:W1:Y:S02]  /*58d0*/  SHFL.BFLY P1, R91, R252, R107, R106 ;  /* 0x0c00006bfc5b7389 */ /* 0x000064000002006a */
[----:B01----:R-:W-:Y:S01]  /*58e0*/  ENDCOLLECTIVE ;  /* 0x000000000000791b */ /* 0x003fe20003800000 */
.L_x_11010:
[----:B------:R-:W-:Y:S02]  /*58f0*/  MOV R252, R89 ;  /* 0x0000005900fc7202 */ /* 0x000fe40000000f00 */
[----:B------:R-:W-:Y:S02]  /*5900*/  MOV R90, R91 ;  /* 0x0000005b005a7202 */ /* 0x000fe40000000f00 */
[----:B------:R-:W-:-:S07]  /*5910*/  MOV R91, 0xffffffff ;  /* 0xffffffff005b7802 */ /* 0x000fce0000000f00 */
[----:B------:R-:W-:Y:S05]  /*5920*/  WARPSYNC.COLLECTIVE R91, `(.L_x_11011) ;  /* 0x000000005b087348 */ /* 0x000fea0003c00000 */
[----:B------:R0:W1:Y:S02]  /*5930*/  SHFL.BFLY P1, R91, R252, R107, R106 ;  /* 0x0c00006bfc5b7389 */ /* 0x000064000002006a */
[----:B01----:R-:W-:Y:S01]  /*5940*/  ENDCOLLECTIVE ;  /* 0x000000000000791b */ /* 0x003fe20003800000 */
.L_x_11011:
[----:B------:R-:W-:Y:S05]  /*5950*/  BRA `(.L_x_11012) ;  /* 0xffffffcc00687947 */ /* 0x000fea000383ffff */
.L_x_11013:
        /* <DEDUP_REMOVED lines=10> */
.L_x_16991:


//--------------------- .text._ZN10layer_norm22ln_bwd_finalize_kernelINS_22Kernel_traits_finalizeILj1280E6__halfS2_fS2_fjLb0ELj1024ELj4ENS_18Kernel_traits_baseILj1280ES2_S2_fS2_fjLj1024EEEEELb0ELb0EEEvNS_9BwdParamsE --------------------------
	.section	.text._ZN10layer_norm22ln_bwd_finalize_kernelINS_22Kernel_traits_finalizeILj1280E6__halfS2_fS2_fjLb0ELj1024ELj4ENS_18Kernel_traits_baseILj1280ES2_S2_fS2_fjLj1024EEEEELb0ELb0EEEvNS_9BwdParamsE,"ax",@progbits
	.align	128
        .global         _ZN10layer_norm22ln_bwd_finalize_kernelINS_22Kernel_traits_finalizeILj1280E6__halfS2_fS2_fjLb0ELj1024ELj4ENS_18Kernel_traits_baseILj1280ES2_S2_fS2_fjLj1024EEEEELb0ELb0EEEvNS_9BwdParamsE
        .type           _ZN10layer_norm22ln_bwd_finalize_kernelINS_22Kernel_traits_finalizeILj1280E6__halfS2_fS2_fjLb0ELj1024ELj4ENS_18Kernel_traits_baseILj1280ES2_S2_fS2_fjLj1024EEEEELb0ELb0EEEvNS_9BwdParamsE,@function
        .size           _ZN10layer_norm22ln_bwd_finalize_kernelINS_22Kernel_traits_finalizeILj1280E6__halfS2_fS2_fjLb0ELj1024ELj4ENS_18Kernel_traits_baseILj1280ES2_S2_fS2_fjLj1024EEEEELb0ELb0EEEvNS_9BwdParamsE,(.L_x_16992 - _ZN10layer_norm22ln_bwd_finalize_kernelINS_22Kernel_traits_finalizeILj1280E6__halfS2_fS2_fjLb0ELj1024ELj4ENS_18Kernel_traits_baseILj1280ES2_S2_fS2_fjLj1024EEEEELb0ELb0EEEvNS_9BwdParamsE)
        .other          _ZN10layer_norm22ln_bwd_finalize_kernelINS_22Kernel_traits_finalizeILj1280E6__halfS2_fS2_fjLb0ELj1024ELj4ENS_18Kernel_traits_baseILj1280ES2_S2_fS2_fjLj1024EEEEELb0ELb0EEEvNS_9BwdParamsE,@"STO_CUDA_ENTRY STV_DEFAULT"
_ZN10layer_norm22ln_bwd_finalize_kernelINS_22Kernel_traits_finalizeILj1280E6__halfS2_fS2_fjLb0ELj1024ELj4ENS_18Kernel_traits_baseILj1280ES2_S2_fS2_fjLj1024EEEEELb0ELb0EEEvNS_9BwdParamsE:
.text._ZN10layer_norm22ln_bwd_finalize_kernelINS_22Kernel_traits_finalizeILj1280E6__halfS2_fS2_fjLb0ELj1024ELj4ENS_18Kernel_traits_baseILj1280ES2_S2_fS2_fjLj1024EEEEELb0ELb0EEEvNS_9BwdParamsE:
        /* <DEDUP_REMOVED lines=25> */
.L_x_11026:
        /* <DEDUP_REMOVED lines=30> */
.L_x_11018:
        /* <DEDUP_REMOVED lines=36> */
.L_x_11017:
[----:B------:R-:W-:Y:S05]  /*05b0*/  BSYNC B1 ;  /* 0x0000000000017941 */ /* 0x000fea0003800000 */
.L_x_11016:
        /* <DEDUP_REMOVED lines=24> */
.L_x_11020:
[----:B------:R-:W-:Y:S05]  /*0740*/  BSYNC B1 ;  /* 0x0000000000017941 */ /* 0x000fea0003800000 */
.L_x_11019:
        /* <DEDUP_REMOVED lines=12> */
.L_x_11021:
[----:B------:R-:W-:Y:S05]  /*0810*/  BSYNC B1 ;  /* 0x0000000000017941 */ /* 0x000fea0003800000 */
.L_x_11015:
[----:B------:R-:W-:Y:S05]  /*0820*/  BSYNC B0 ;  /* 0x0000000000007941 */ /* 0x000fea0003800000 */
.L_x_11014:
        /* <DEDUP_REMOVED lines=29> */
.L_x_11037:
[----:B---3--:R-:W-:Y:S01]  /*0a00*/  FADD.FTZ R9, R18, R9 ;  /* 0x0000000912097221 */ /* 0x008fe20000010000 */
[----:B--2---:R-:W-:-:S04]  /*0a10*/  FADD.FTZ R11, R10, R11 ;  /* 0x0000000b0a0b7221 */ /* 0x004fc80000010000 */
[----:B------:R2:W-:Y:S04]  /*0a20*/  @!P1 STS [R6+0x2000], R9 ;  /* 0x0020000906009388 */ /* 0x0005e80000000800 */
[----:B------:R2:W-:Y:S02]  /*0a30*/  @!P1 STS [R6+0x2080], R11 ;  /* 0x0020800b06009388 */ /* 0x0005e40000000800 */
.L_x_11022:
        /* <DEDUP_REMOVED lines=18> */
.L_x_11025:
[----:B------:R-:W-:Y:S05]  /*0b60*/  BSYNC B0 ;  /* 0x0000000000007941 */ /* 0x000fea0003800000 */
.L_x_11024:
[C---:B------:R-:W-:Y:S01]  /*0b70*/  ISETP.GT.U32.AND P1, PT, R3.reuse, -0x501, PT ;  /* 0xfffffaff0300780c */ /* 0x040fe20003f24070 */
[----:B------:R-:W-:Y:S01]  /*0b80*/  VIADD R4, R4, 0x280 ;  /* 0x0000028004047836 */ /* 0x000fe20000000000 */
[----:B------:R-:W-:-:S11]  /*0b90*/  IADD3 R3, R3, 0x500, RZ ;  /* 0x0000050003037810 */ /* 0x000fd60007ffe0ff */
[----:B------:R-:W-:Y:S05]  /*0ba0*/  @P1 BRA `(.L_x_11026) ;  /* 0xfffffff400781947 */ /* 0x000fea000383ffff */
[----:B------:R-:W-:Y:S05]  /*0bb0*/  EXIT ;  /* 0x000000000000794d */ /* 0x000fea0003800000 */
.L_x_11023:
[----:B------:R-:W-:Y:S01]  /*0bc0*/  HFMA2.MMA R21, -RZ, RZ, 0, 5.9604644775390625e-08 ;  /* 0x00000001ff157435 */ /* 0x000fe200000001ff */
[----:B0--3--:R-:W-:Y:S01]  /*0bd0*/  MOV R22, R10 ;  /* 0x0000000a00167202 */ /* 0x009fe20000000f00 */
[----:B------:R-:W-:Y:S01]  /*0be0*/  IMAD.MOV.U32 R19, RZ, RZ, -0x1 ;  /* 0xffffffffff137424 */ /* 0x000fe200078e00ff */
[----:B------:R-:W-:-:S08]  /*0bf0*/  MOV R24, 0x1f ;  /* 0x0000001f00187802 */ /* 0x000fd00000000f00 */
[----:B-12---:R-:W-:Y:S05]  /*0c00*/  WARPSYNC.COLLECTIVE R19, `(.L_x_11027) ;  /* 0x0000000013087348 */ /* 0x006fea0003c00000 */
[----:B------:R0:W3:Y:S02]  /*0c10*/  SHFL.BFLY P2, R20, R22, R21, R24 ;  /* 0x0c00001516147389 */ /* 0x0000e40000040018 */
[----:B0123--:R-:W-:Y:S01]  /*0c20*/  ENDCOLLECTIVE ;  /* 0x000000000000791b */ /* 0x00ffe20003800000 */
.L_x_11027:
[----:B------:R-:W-:Y:S01]  /*0c30*/  HFMA2.MMA R21, -RZ, RZ, 0, 1.1920928955078125e-07 ;  /* 0x00000002ff157435 */ /* 0x000fe200000001ff */
[----:B------:R-:W-:-:S05]  /*0c40*/  MOV R11, R20 ;  /* 0x00000014000b7202 */ /* 0x000fca0000000f00 */
[----:B------:R-:W-:-:S05]  /*0c50*/  FADD.FTZ R11, R10, R11 ;  /* 0x0000000b0a0b7221 */ /* 0x000fca0000010000 */
[----:B------:R-:W-:-:S07]  /*0c60*/  MOV R22, R11 ;  /* 0x0000000b00167202 */ /* 0x000fce0000000f00 */
[----:B------:R-:W-:Y:S05]  /*0c70*/  WARPSYNC.COLLECTIVE R19, `(.L_x_11028) ;  /* 0x0000000013087348 */ /* 0x000fea0003c00000 */
[----:B------:R0:W1:Y:S02]  /*0c80*/  SHFL.BFLY P2, R20, R22, R21, R24 ;  /* 0x0c00001516147389 */ /* 0x0000640000040018 */
[----:B01----:R-:W-:Y:S01]  /*0c90*/  ENDCOLLECTIVE ;  /* 0x000000000000791b */ /* 0x003fe20003800000 */
.L_x_11028:
[----:B------:R-:W-:Y:S01]  /*0ca0*/  HFMA2.MMA R21, -RZ, RZ, 0, 2.384185791015625e-07 ;  /* 0x00000004ff157435 */ /* 0x000fe200000001ff */
[----:B------:R-:W-:-:S04]  /*0cb0*/  IMAD.MOV.U32 R14, RZ, RZ, R20 ;  /* 0x000000ffff0e7224 */ /* 0x000fc800078e0014 */
[----:B------:R-:W-:-:S05]  /*0cc0*/  FADD.FTZ R14, R11, R14 ;  /* 0x0000000e0b0e7221 */ /* 0x000fca0000010000 */
[----:B------:R-:W-:-:S07]  /*0cd0*/  MOV R22, R14 ;  /* 0x0000000e00167202 */ /* 0x000fce0000000f00 */
[----:B------:R-:W-:Y:S05]  /*0ce0*/  WARPSYNC.COLLECTIVE R19, `(.L_x_11029) ;  /* 0x0000000013087348 */ /* 0x000fea0003c00000 */
[----:B------:R0:W1:Y:S02]  /*0cf0*/  SHFL.BFLY P2, R20, R22, R21, R24 ;  /* 0x0c00001516147389 */ /* 0x0000640000040018 */
[----:B01----:R-:W-:Y:S01]  /*0d00*/  ENDCOLLECTIVE ;  /* 0x000000000000791b */ /* 0x003fe20003800000 */
.L_x_11029:
[----:B------:R-:W-:Y:S01]  /*0d10*/  HFMA2.MMA R21, -RZ, RZ, 0, 4.76837158203125e-07 ;  /* 0x00000008ff157435 */ /* 0x000fe200000001ff */
[----:B------:R-:W-:-:S05]  /*0d20*/  MOV R13, R20 ;  /* 0x00000014000d7202 */ /* 0x000fca0000000f00 */
[----:B------:R-:W-:-:S04]  /*0d30*/  FADD.FTZ R13, R14, R13 ;  /* 0x0000000d0e0d7221 */ /* 0x000fc80000010000 */
[----:B------:R-:W-:-:S07]  /*0d40*/  IMAD.MOV.U32 R22, RZ, RZ, R13 ;  /* 0x000000ffff167224 */ /* 0x000fce00078e000d */
[----:B------:R-:W-:Y:S05]  /*0d50*/  WARPSYNC.COLLECTIVE R19, `(.L_x_11030) ;  /* 0x0000000013087348 */ /* 0x000fea0003c00000 */
[----:B------:R0:W1:Y:S02]  /*0d60*/  SHFL.BFLY P2, R20, R22, R21, R24 ;  /* 0x0c00001516147389 */ /* 0x0000640000040018 */
[----:B01----:R-:W-:Y:S01]  /*0d70*/  ENDCOLLECTIVE ;  /* 0x000000000000791b */ /* 0x003fe20003800000 */
.L_x_11030:
[----:B------:R-:W-:Y:S01]  /*0d80*/  IMAD.MOV.U32 R21, RZ, RZ, 0x10 ;  /* 0x00000010ff157424 */ /* 0x000fe200078e00ff */
[----:B------:R-:W-:-:S05]  /*0d90*/  MOV R10, R20 ;  /* 0x00000014000a7202 */ /* 0x000fca0000000f00 */
[----:B------:R-:W-:-:S05]  /*0da0*/  FADD.FTZ R10, R13, R10 ;  /* 0x0000000a0d0a7221 */ /* 0x000fca0000010000 */
[----:B------:R-:W-:-:S07]  /*0db0*/  MOV R22, R10 ;  /* 0x0000000a00167202 */ /* 0x000fce0000000f00 */
[----:B------:R-:W-:Y:S05]  /*0dc0*/  WARPSYNC.COLLECTIVE R19, `(.L_x_11031) ;  /* 0x0000000013087348 */ /* 0x000fea0003c00000 */
[----:B------:R0:W1:Y:S02]  /*0dd0*/  SHFL.BFLY P2, R20, R22, R21, R24 ;  /* 0x0c00001516147389 */ /* 0x0000640000040018 */
[----:B01----:R-:W-:Y:S01]  /*0de0*/  ENDCOLLECTIVE ;  /* 0x000000000000791b */ /* 0x003fe20003800000 */
.L_x_11031:
[----:B------:R-:W-:Y:S01]  /*0df0*/  HFMA2.MMA R21, -RZ, RZ, 0, 5.9604644775390625e-08 ;  /* 0x00000001ff157435 */ /* 0x000fe200000001ff */
[----:B------:R-:W-:Y:S02]  /*0e00*/  MOV R22, R9 ;  /* 0x0000000900167202 */ /* 0x000fe40000000f00 */
[----:B------:R-:W-:-:S08]  /*0e10*/  MOV R11, R20 ;  /* 0x00000014000b7202 */ /* 0x000fd00000000f00 */
[----:B------:R-:W-:Y:S05]  /*0e20*/  WARPSYNC.COLLECTIVE R19, `(.L_x_11032) ;  /* 0x0000000013087348 */ /* 0x000fea0003c00000 */
[----:B------:R0:W1:Y:S02]  /*0e30*/  SHFL.BFLY P2, R20, R22, R21, R24 ;  /* 0x0c00001516147389 */ /* 0x0000640000040018 */
[----:B01----:R-:W-:Y:S01]  /*0e40*/  ENDCOLLECTIVE ;  /* 0x000000000000791b */ /* 0x003fe20003800000 */
.L_x_11032:
[----:B------:R-:W-:Y:S01]  /*0e50*/  HFMA2.MMA R21, -RZ, RZ, 0, 1.1920928955078125e-07 ;  /* 0x00000002ff157435 */ /* 0x000fe200000001ff */
[----:B------:R-:W-:-:S04]  /*0e60*/  IMAD.MOV.U32 R14, RZ, RZ, R20 ;  /* 0x000000ffff0e7224 */ /* 0x000fc800078e0014 */
[----:B------:R-:W-:-:S05]  /*0e70*/  FADD.FTZ R15, R9, R14 ;  /* 0x0000000e090f7221 */ /* 0x000fca0000010000 */
[----:B------:R-:W-:-:S07]  /*0e80*/  MOV R22, R15 ;  /* 0x0000000f00167202 */ /* 0x000fce0000000f00 */
[----:B------:R-:W-:Y:S05]  /*0e90*/  WARPSYNC.COLLECTIVE R19, `(.L_x_11033) ;  /* 0x0000000013087348 */ /* 0x000fea0003c00000 */
[----:B------:R0:W1:Y:S02]  /*0ea0*/  SHFL.BFLY P2, R20, R22, R21, R24 ;  /* 0x0c00001516147389 */ /* 0x0000640000040018 */
[----:B01----:R-:W-:Y:S01]  /*0eb0*/  ENDCOLLECTIVE ;  /* 0x000000000000791b */ /* 0x003fe20003800000 */
.L_x_11033:
[----:B------:R-:W-:Y:S01]  /*0ec0*/  HFMA2.MMA R21, -RZ, RZ, 0, 2.384185791015625e-07 ;  /* 0x00000004ff157435 */ /* 0x000fe200000001ff */
[----:B------:R-:W-:-:S05]  /*0ed0*/  MOV R16, R20 ;  /* 0x0000001400107202 */ /* 0x000fca0000000f00 */
[----:B------:R-:W-:-:S04]  /*0ee0*/  FADD.FTZ R16, R15, R16 ;  /* 0x000000100f107221 */ /* 0x000fc80000010000 */
[----:B------:R-:W-:-:S07]  /*0ef0*/  IMAD.MOV.U32 R22, RZ, RZ, R16 ;  /* 0x000000ffff167224 */ /* 0x000fce00078e0010 */
[----:B------:R-:W-:Y:S05]  /*0f00*/  WARPSYNC.COLLECTIVE R19, `(.L_x_11034) ;  /* 0x0000000013087348 */ /* 0x000fea0003c00000 */
[----:B------:R0:W1:Y:S02]  /*0f10*/  SHFL.BFLY P2, R20, R22, R21, R24 ;  /* 0x0c00001516147389 */ /* 0x0000640000040018 */
[----:B01----:R-:W-:Y:S01]  /*0f20*/  ENDCOLLECTIVE ;  /* 0x000000000000791b */ /* 0x003fe20003800000 */
.L_x_11034:
[----:B------:R-:W-:Y:S01]  /*0f30*/  IMAD.MOV.U32 R21, RZ, RZ, 0x8 ;  /* 0x00000008ff157424 */ /* 0x000fe200078e00ff */
[----:B------:R-:W-:-:S05]  /*0f40*/  MOV R17, R20 ;  /* 0x0000001400117202 */ /* 0x000fca0000000f00 */
[----:B------:R-:W-:-:S05]  /*0f50*/  FADD.FTZ R17, R16, R17 ;  /* 0x0000001110117221 */ /* 0x000fca0000010000 */
[----:B------:R-:W-:-:S07]  /*0f60*/  MOV R22, R17 ;  /* 0x0000001100167202 */ /* 0x000fce0000000f00 */
[----:B------:R-:W-:Y:S05]  /*0f70*/  WARPSYNC.COLLECTIVE R19, `(.L_x_11035) ;  /* 0x0000000013087348 */ /* 0x000fea0003c00000 */
[----:B------:R0:W1:Y:S02]  /*0f80*/  SHFL.BFLY P2, R20, R22, R21, R24 ;  /* 0x0c00001516147389 */ /* 0x0000640000040018 */
[----:B01----:R-:W-:Y:S01]  /*0f90*/  ENDCOLLECTIVE ;  /* 0x000000000000791b */ /* 0x003fe20003800000 */
.L_x_11035:
[----:B------:R-:W-:Y:S01]  /*0fa0*/  HFMA2.MMA R21, -RZ, RZ, 0, 9.5367431640625e-07 ;  /* 0x00000010ff157435 */ /* 0x000fe200000001ff */
[----:B------:R-:W-:-:S05]  /*0fb0*/  MOV R18, R20 ;  /* 0x0000001400127202 */ /* 0x000fca0000000f00 */
[----:B------:R-:W-:-:S05]  /*0fc0*/  FADD.FTZ R18, R17, R18 ;  /* 0x0000001211127221 */ /* 0x000fca0000010000 */
[----:B------:R-:W-:-:S07]  /*0fd0*/  MOV R22, R18 ;  /* 0x0000001200167202 */ /* 0x000fce0000000f00 */
[----:B------:R-:W-:Y:S05]  /*0fe0*/  WARPSYNC.COLLECTIVE R19, `(.L_x_11036) ;  /* 0x0000000013087348 */ /* 0x000fea0003c00000 */
[----:B------:R0:W1:Y:S02]  /*0ff0*/  SHFL.BFLY P2, R20, R22, R21, R24 ;  /* 0x0c00001516147389 */ /* 0x0000640000040018 */
[----:B01----:R-:W-:Y:S01]  /*1000*/  ENDCOLLECTIVE ;  /* 0x000000000000791b */ /* 0x003fe20003800000 */
.L_x_11036:
[----:B------:R-:W-:Y:S01]  /*1010*/  MOV R9, R20 ;  /* 0x0000001400097202 */ /* 0x000fe20000000f00 */
[----:B------:R-:W-:Y:S06]  /*1020*/  BRA `(.L_x_11037) ;  /* 0xfffffff800747947 */ /* 0x000fec000383ffff */
.L_x_11038:
        /* <DEDUP_REMOVED lines=13> */
.L_x_16992:


//--------------------- .text._ZN10layer_norm13ln_bwd_kernelINS_13Kernel_traitsI6__halfS2_fS2_fjLj1280ELj1ELj4ELj1ELj16ENS_18Kernel_traits_baseILj1280ES2_S2_fS2_fjLj128EEEEELb1ELb0ELb1ELb0EEEvNS_9BwdParamsE --------------------------
	.section	.text._ZN10layer_norm13ln_bwd_kernelINS_13Kernel_traitsI6__halfS2_fS2_fjLj1280ELj1ELj4ELj1ELj16ENS_18Kernel_traits_baseILj1280ES2_S2_fS2_fjLj128EEEEELb1ELb0ELb1ELb0EEEvNS_9BwdParamsE,"ax",@progbits
	.align	128
        .global         _ZN10layer_norm13ln_bwd_kernelINS_13Kernel_traitsI6__halfS2_fS2_fjLj1280ELj1ELj4ELj1ELj16ENS_18Kernel_traits_baseILj1280ES2_S2_fS2_fjLj128EEEEELb1ELb0ELb1ELb0EEEvNS_9BwdParamsE
        .type           _ZN10layer_norm13ln_bwd_kernelINS_13Kernel_traitsI6__halfS2_fS2_fjLj1280ELj1ELj4ELj1ELj16ENS_18Kernel_traits_baseILj1280ES2_S2_fS2_fjLj128EEEEELb1ELb0ELb1ELb0EEEvNS_9BwdParamsE,@function
        .size           _ZN10layer_norm13ln_bwd_kernelINS_13Kernel_traitsI6__halfS2_fS2_fjLj1280ELj1ELj4ELj1ELj16ENS_18Kernel_traits_baseILj1280ES2_S2_fS2_fjLj128EEEEELb1ELb0ELb1ELb0EEEvNS_9BwdParamsE,(.L_x_16993 - _ZN10layer_norm13ln_bwd_kernelINS_13Kernel_traitsI6__halfS2_fS2_fjLj1280ELj1ELj4ELj1ELj16ENS_18Kernel_traits_baseILj1280ES2_S2_fS2_fjLj128EEEEELb1ELb0ELb1ELb0EEEvNS_9BwdParamsE)
        .other          _ZN10layer_norm13ln_bwd_kernelINS_13Kernel_traitsI6__halfS2_fS2_fjLj1280ELj1ELj4ELj1ELj16ENS_18Kernel_traits_baseILj1280ES2_S2_fS2_fjLj128EEEEELb1ELb0ELb1ELb0EEEvNS_9BwdParamsE,@"STO_CUDA_ENTRY STV_DEFAULT"
_ZN10layer_norm13ln_bwd_kernelINS_13Kernel_traitsI6__halfS2_fS2_fjLj1280ELj1ELj4ELj1ELj16ENS_18Kernel_traits_baseILj1280ES2_S2_fS2_fjLj128EEEEELb1ELb0ELb1ELb0EEEvNS_9BwdParamsE:
.text._ZN10layer_norm13ln_bwd_kernelINS_13Kernel_traitsI6__halfS2_fS2_fjLj1280ELj1ELj4ELj1ELj16ENS_18Kernel_traits_baseILj1280ES2_S2_fS2_fjLj128EEEEELb1ELb0ELb1ELb0EEEvNS_9BwdParamsE:
        /* <DEDUP_REMOVED lines=32> */
[----:B------:R-:W-:Y:S01]  /*0200*/  @P0 IADD3 R35, R35, 0x20, RZ ;  /* 0x0000002023230810 */ /* 0x000fe20007ffe0ff */
[----:B------:R-:W0:Y:S03]  /*0210*/  @P3 LDC.64 R30, c[0x0][0x260] ;  /* 0x00009800ff1e3b82 */ /* 0x000e260000000a00 */
[----:B------:R-:W5:Y:S01]  /*0220*/  @P0 LDG.E.128 R20, desc[UR4][R24.64] ;  /* 0x0000000418140981 */ /* 0x000f62000c1e1d00 */
[C---:B--2---:R-:W-:Y:S01]  /*0230*/  @P1 IMAD.WIDE.U32 R26, R35.reuse, 0x10, R26 ;  /* 0x00000010231a1825 */ /* 0x044fe200078e001a */
[----:B------:R-:W-:-:S04]  /*0240*/  @P1 IADD3 R35, R35, 0x20, RZ ;  /* 0x0000002023231810 */ /* 0x000fc80007ffe0ff */
[----:B------:R-:W5:Y:S01]  /*0250*/  @P1 LDG.E.128 R16, desc[UR4][R26.64] ;  /* 0x000000041a101981 */ /* 0x000f62000c1e1d00 */
[C---:B---3--:R-:W-:Y:S01]  /*0260*/  @P2 IMAD.WIDE.U32 R32, R35.reuse, 0x10, R28 ;  /* 0x0000001023202825 */ /* 0x048fe200078e001c */
[----:B------:R-:W-:Y:S01]  /*0270*/  @P2 IADD3 R35, R35, 0x20, RZ ;  /* 0x0000002023232810 */ /* 0x000fe20007ffe0ff */
[----:B------:R-:W1:Y:S01]  /*0280*/  S2R R29, SR_CTAID.X ;  /* 0x00000000001d7919 */ /* 0x000e620000002500 */
[----:B------:R-:W-:Y:S02]  /*0290*/  CS2R R36, SRZ ;  /* 0x0000000000247805 */ /* 0x000fe4000001ff00 */
[----:B------:R-:W-:Y:S02]  /*02a0*/  CS2R R38, SRZ ;  /* 0x0000000000267805 */ /* 0x000fe4000001ff00 */
[----:B------:R-:W-:Y:S01]  /*02b0*/  CS2R R40, SRZ ;  /* 0x0000000000287805 */ /* 0x000fe2000001ff00 */
[----:B------:R2:W5:Y:S01]  /*02c0*/  @P2 LDG.E.128 R12, desc[UR4][R32.64] ;  /* 0x00000004200c2981 */ /* 0x000562000c1e1d00 */
[----:B0-----:R-:W-:-:S05]  /*02d0*/  @P3 IMAD.WIDE.U32 R4, R35, 0x10, R30 ;  /* 0x0000001023043825 */ /* 0x001fca00078e001e */
[----:B------:R0:W5:Y:S01]  /*02e0*/  @P3 LDG.E.128 R8, desc[UR4][R4.64] ;  /* 0x0000000404083981 */ /* 0x000162000c1e1d00 */
[----:B-1----:R-:W-:-:S04]  /*02f0*/  LEA R0, R29, R0, 0x2 ;  /* 0x000000001d007211 */ /* 0x002fc800078e10ff */
[----:B------:R-:W-:Y:S01]  /*0300*/  ISETP.GE.AND P3, PT, R0, UR6, PT ;  /* 0x0000000600007c0c */ /* 0x000fe2000bf66270 */
[----:B------:R-:W-:Y:S01]  /*0310*/  ULDC.64 UR6, c[0x0][0x2c8] ;  /* 0x0000b20000067ab9 */ /* 0x000fe20000000a00 */
[----:B------:R-:W-:Y:S02]  /*0320*/  CS2R R28, SRZ ;  /* 0x00000000001c7805 */ /* 0x000fe4000001ff00 */
[----:B------:R-:W-:Y:S02]  /*0330*/  CS2R R30, SRZ ;  /* 0x00000000001e7805 */ /* 0x000fe4000001ff00 */
[----:B--2---:R-:W-:Y:S02]  /*0340*/  CS2R R32, SRZ ;  /* 0x0000000000207805 */ /* 0x004fe4000001ff00 */
        /* <DEDUP_REMOVED lines=36> */
[----:B------:R-:W-:Y:S01]  /*0590*/  HFMA2.MMA R29, -RZ, RZ, 0, 0 ;  /* 0x00000000ff1d7435 */ /* 0x000fe200000001ff */
[----:B------:R-:W-:Y:S01]  /*05a0*/  HADD2.F32 R3, -RZ, R60.H1_H1 ;  /* 0x3000003cff037230 */ /* 0x000fe20000004100 */
[----:B------:R-:W-:Y:S01]  /*05b0*/  MOV R5, R0 ;  /* 0x0000000000057202 */ /* 0x000fe20000000f00 */
        /* <DEDUP_REMOVED lines=73> */
[----:B------:R0:W-:Y:S02]  /*0a50*/  STL [R1], R2 ;  /* 0x0000000201007387 */ /* 0x0001e40000100800 */
.L_x_11151:
[----:B0-----:R-:W0:Y:S08]  /*0a60*/  LDC.64 R2, c[0x0][0x288] ;  /* 0x0000a200ff027b82 */ /* 0x001e300000000a00 */
[----:B-1----:R-:W1:Y:S08]  /*0a70*/  LDC.64 R6, c[0x0][0x258] ;  /* 0x00009600ff067b82 */ /* 0x002e700000000a00 */
[----:B--2---:R-:W2:Y:S01]  /*0a80*/  LDC.64 R164, c[0x0][0x280] ;  /* 0x0000a000ffa47b82 */ /* 0x004ea20000000a00 */
        /* <DEDUP_REMOVED lines=41> */
.L_x_11044:
[----:B------:R-:W-:Y:S05]  /*0d20*/  BSYNC B2 ;  /* 0x0000000000027941 */ /* 0x000fea0003800000 */
.L_x_11043:
        /* <DEDUP_REMOVED lines=10> */
[----:B------:R-:W-:Y:S02]  /*0dd0*/  IADD3 R2, R2, 0x20, RZ ;  /* 0x0000002002027810 */ /* 0x000fe40007ffe0ff */
[----:B------:R-:W-:-:S07]  /*0de0*/  IADD3 R162, R162, 0x20, RZ ;  /* 0x00000020a2a27810 */ /* 0x000fce0007ffe0ff */
.L_x_11046:
[----:B------:R-:W-:Y:S05]  /*0df0*/  BSYNC B2 ;  /* 0x0000000000027941 */ /* 0x000fea0003800000 */
.L_x_11045:
        /* <DEDUP_REMOVED lines=12> */
.L_x_11048:
[----:B------:R-:W-:Y:S05]  /*0ec0*/  BSYNC B2 ;  /* 0x0000000000027941 */ /* 0x000fea0003800000 */
.L_x_11047:
        /* <DEDUP_REMOVED lines=10> */
[----:B------:R-:W-:Y:S02]  /*0f70*/  IADD3 R2, R2, 0x20, RZ ;  /* 0x0000002002027810 */ /* 0x000fe40007ffe0ff */
[----:B------:R-:W-:-:S07]  /*0f80*/  IADD3 R162, R162, 0x20, RZ ;  /* 0x00000020a2a27810 */ /* 0x000fce0007ffe0ff */
.L_x_11050:
[----:B------:R-:W-:Y:S05]  /*0f90*/  BSYNC B2 ;  /* 0x0000000000027941 */ /* 0x000fea0003800000 */
.L_x_11049:
[----:B------:R-:W-:Y:S01]  /*0fa0*/  ISETP.NE.AND P5, PT, R248, RZ, PT ;  /* 0x000000fff800720c */ /* 0x000fe20003fa5270 */
[----:B------:R-:W-:Y:S01]  /*0fb0*/  HFMA2.MMA R208, -RZ, RZ, 0, 0 ;  /* 0x00000000ffd07435 */ /* 0x000fe200000001ff */
[----:B------:R-:W-:-:S11]  /*0fc0*/  MOV R207, RZ ;  /* 0x000000ff00cf7202 */ /* 0x000fd60000000f00 */
        /* <DEDUP_REMOVED lines=11> */
.L_x_11042:
[----:B------:R-:W-:Y:S01]  /*1080*/  IADD3 R206, R162, -0x1, RZ ;  /* 0xffffffffa2ce7810 */ /* 0x000fe20007ffe0ff */
[----:B------:R-:W0:Y:S01]  /*1090*/  LDC.U8 R169, c[0x0][0x2a0] ;  /* 0x0000a800ffa97b82 */ /* 0x000e220000000000 */
        /* <DEDUP_REMOVED lines=13> */
[----:B------:R-:W-:Y:S01]  /*1170*/  @P4 LEA.HI R162, R162, R2, RZ, 0x3 ;  /* 0x00000002a2a24211 */ /* 0x000fe200078f18ff */
[----:B------:R-:W-:-:S06]  /*1180*/  HFMA2.MMA R2, -RZ, RZ, 0, 0 ;  /* 0x00000000ff027435 */ /* 0x000fcc00000001ff */
        /* <DEDUP_REMOVED lines=15> */
[----:B------:R-:W4:Y:S01]  /*1280*/  LDL R168, [R1+0x78] ;  /* 0x0000780001a87983 */ /* 0x000f220000100800 */
[----:B0-----:R-:W0:Y:S02]  /*1290*/  LDC.64 R160, c[0x0][0x238] ;  /* 0x00008e00ffa07b82 */ /* 0x001e240000000a00 */
[----:B0-----:R-:W-:-:S05]  /*12a0*/  IMAD.WIDE.U32 R160, R8, 0x20, R160 ;  /* 0x0000002008a07825 */ /* 0x001fca00078e00a0 */
[----:B------:R-:W2:Y:S04]  /*12b0*/  LDG.E.128 R12, desc[UR4][R160.64] ;  /* 0x00000004a00c7981 */ /* 0x000ea8000c1e1d00 */
[----:B------:R-:W3:Y:S01]  /*12c0*/  LDG.E.128 R160, desc[UR4][R160.64+0x10] ;  /* 0x00001004a0a07981 */ /* 0x000ee2000c1e1d00 */
[----:B------:R-:W-:-:S06]  /*12d0*/  IMAD.WIDE.U32 R164, R206, 0x10, R164 ;  /* 0x00000010cea47825 */ /* 0x000fcc00078e00a4 */
[----:B------:R-:W4:Y:S01]  /*12e0*/  LDG.E.128 R164, desc[UR4][R164.64] ;  /* 0x00000004a4a47981 */ /* 0x000f22000c1e1d00 */
[----:B-1----:R-:W-:-:S06]  /*12f0*/  IMAD.WIDE.U32 R174, R2, 0x8, R174 ;  /* 0x0000000802ae7825 */ /* 0x002fcc00078e00ae */
[----:B------:R-:W5:Y:S01]  /*1300*/  LDG.E.64 R174, desc[UR4][R174.64] ;  /* 0x00000004aeae7981 */ /* 0x000f62000c1e1b00 */
[C---:B--2---:R-:W-:Y:S01]  /*1310*/  FADD.FTZ R11, -R0.reuse, R15 ;  /* 0x0000000f000b7221 */ /* 0x044fe20000010100 */
[C---:B---3--:R-:W-:Y:S02]  /*1320*/  FADD.FTZ R16, -R0.reuse, R163 ;  /* 0x000000a300107221 */ /* 0x048fe40000010100 */
[----:B------:R-:W2:Y:S01]  /*1330*/  LDL R163, [R1+0x74] ;  /* 0x0000740001a37983 */ /* 0x000ea20000100800 */
[----:B------:R-:W-:-:S03]  /*1340*/  FADD.FTZ R15, -R0, R162 ;  /* 0x000000a2000f7221 */ /* 0x000fc60000010100 */
[----:B------:R-:W3:Y:S01]  /*1350*/  LDL R162, [R1+0x70] ;  /* 0x0000700001a27983 */ /* 0x000ee20000100800 */
[C---:B------:R-:W-:Y:S01]  /*1360*/  FADD.FTZ R9, -R0.reuse, R13 ;  /* 0x0000000d00097221 */ /* 0x040fe20000010100 */
[C---:B------:R-:W-:Y:S01]  /*1370*/  FADD.FTZ R13, -R0.reuse, R160 ;  /* 0x000000a0000d7221 */ /* 0x040fe20000010100 */
[C---:B------:R-:W-:Y:S01]  /*1380*/  FADD.FTZ R12, -R0.reuse, R12 ;  /* 0x0000000c000c7221 */ /* 0x040fe20000010100 */
[--C-:B----4-:R-:W-:Y:S02]  /*1390*/  HADD2.F32 R160, -RZ, R164.reuse.H0_H0 ;  /* 0x200000a4ffa07230 */ /* 0x110fe40000004100 */
[C---:B------:R-:W-:Y:S01]  /*13a0*/  FADD.FTZ R10, -R0.reuse, R14 ;  /* 0x0000000e000a7221 */ /* 0x040fe20000010100 */
[----:B------:R-:W-:Y:S01]  /*13b0*/  FADD.FTZ R14, -R0, R161 ;  /* 0x000000a1000e7221 */ /* 0x000fe20000010100 */
[----:B------:R-:W-:Y:S02]  /*13c0*/  HADD2.F32 R164, -RZ, R164.H1_H1 ;  /* 0x300000a4ffa47230 */ /* 0x000fe40000004100 */
[----:B------:R-:W-:Y:S01]  /*13d0*/  FMUL.FTZ R0, R4, R12 ;  /* 0x0000000c04007220 */ /* 0x000fe20000410000 */
[----:B------:R-:W-:Y:S01]  /*13e0*/  FMUL.FTZ R12, R213, R160 ;  /* 0x000000a0d50c7220 */ /* 0x000fe20000410000 */
[----:B------:R-:W-:-:S02]  /*13f0*/  HADD2.F32 R245, -RZ, R165.H0_H0 ;  /* 0x200000a5fff57230 */ /* 0x000fc40000004100 */
[----:B------:R-:W-:Y:S01]  /*1400*/  FMUL.FTZ R10, R4, R10 ;  /* 0x0000000a040a7220 */ /* 0x000fe20000410000 */
[----:B------:R-:W-:Y:S01]  /*1410*/  FADD.FTZ R64, R64, R160 ;  /* 0x000000a040407221 */ /* 0x000fe20000010000 */
[----:B------:R-:W-:Y:S01]  /*1420*/  FFMA.FTZ R28, R0, R160, R28 ;  /* 0x000000a0001c7223 */ /* 0x000fe2000001001c */
        /* <DEDUP_REMOVED lines=45> */
[----:B--2---:R-:W-:Y:S01]  /*1700*/  FMUL.FTZ R241, R163, R241 ;  /* 0x000000f1a3f17220 */ /* 0x004fe20000410000 */
[----:B---3--:R-:W-:-:S03]  /*1710*/  FMUL.FTZ R240, R162, R167 ;  /* 0x000000a7a2f07220 */ /* 0x008fc60000410000 */
[----:B------:R-:W-:Y:S01]  /*1720*/  FADD.FTZ R161, R161, R241 ;  /* 0x000000f1a1a17221 */ /* 0x000fe20000010000 */
[----:B------:R-:W-:-:S03]  /*1730*/  FFMA.FTZ R160, R15, R241, R160 ;  /* 0x000000f10fa07223 */ /* 0x000fc600000100a0 */
[----:B------:R-:W-:Y:S01]  /*1740*/  FADD.FTZ R208, R161, R240 ;  /* 0x000000f0a1d07221 */ /* 0x000fe20000010000 */
[----:B------:R-:W-:-:S07]  /*1750*/  FFMA.FTZ R207, R16, R240, R160 ;  /* 0x000000f010cf7223 */ /* 0x000fce00000100a0 */
.L_x_11053:
[----:B------:R-:W-:Y:S05]  /*1760*/  BSYNC B2 ;  /* 0x0000000000027941 */ /* 0x000fea0003800000 */
.L_x_11052:
[----:B------:R-:W-:Y:S04]  /*1770*/  BSSY B2, `(.L_x_11054) ;  /* 0x000005e000027945 */ /* 0x000fe80003800000 */
[----:B------:R-:W-:Y:S05]  /*1780*/  @!P0 BRA `(.L_x_11055) ;  /* 0x0000000400708947 */ /* 0x000fea0003800000 */
[----:B------:R-:W1:Y:S01]  /*1790*/  LDC.64 R160, c[0x0][0x238] ;  /* 0x00008e00ffa07b82 */ /* 0x000e620000000a00 */
[----:B0-----:R-:W-:Y:S01]  /*17a0*/  ISETP.NE.AND P5, PT, R169, RZ, PT ;  /* 0x000000ffa900720c */ /* 0x001fe20003fa5270 */
[----:B------:R-:W2:Y:S04]  /*17b0*/  LDL R238, [R1+0x68] ;  /* 0x0000680001ee7983 */ /* 0x000ea80000100800 */
[----:B------:R-:W3:Y:S02]  /*17c0*/  LDL R236, [R1+0x64] ;  /* 0x0000640001ec7983 */ /* 0x000ee40000100800 */
[----:B------:R-:W0:Y:S02]  /*17d0*/  LDC.64 R164, c[0x0][0x2b8] ;  /* 0x0000ae00ffa47b82 */ /* 0x000e240000000a00 */
[----:B------:R-:W4:Y:S04]  /*17e0*/  LDL R234, [R1+0x60] ;  /* 0x0000600001ea7983 */ /* 0x000f280000100800 */
[----:B------:R-:W4:Y:S01]  /*17f0*/  LDL R232, [R1+0x5c] ;  /* 0x00005c0001e87983 */ /* 0x000f220000100800 */
[----:B------:R-:W-:Y:S01]  /*1800*/  FSEL R17, R209, RZ, !P5 ;  /* 0x000000ffd1117208 */ /* 0x000fe20006800000 */
[----:B------:R-:W2:Y:S01]  /*1810*/  LDC.64 R176, c[0x0][0x240] ;  /* 0x00009000ffb07b82 */ /* 0x000ea20000000a00 */
[----:B------:R-:W-:-:S04]  /*1820*/  ISETP.NE.U32.AND P5, PT, RZ, UR6, PT ;  /* 0x00000006ff007c0c */ /* 0x000fc8000bfa5070 */
[----:B------:R-:W-:Y:S01]  /*1830*/  ISETP.NE.AND.EX P5, PT, RZ, UR7, PT, P5 ;  /* 0x00000007ff007c0c */ /* 0x000fe2000bfa5350 */
[----:B-1----:R-:W-:-:S05]  /*1840*/  IMAD.WIDE.U32 R160, R213, 0x20, R160 ;  /* 0x00000020d5a07825 */ /* 0x002fca00078e00a0 */
[----:B------:R-:W2:Y:S01]  /*1850*/  LDG.E.128 R20, desc[UR4][R160.64] ;  /* 0x00000004a0147981 */ /* 0x000ea2000c1e1d00 */
[----:B0-----:R-:W-:-:S06]  /*1860*/  IMAD.WIDE.U32 R164, R206, 0x10, R164 ;  /* 0x00000010cea47825 */ /* 0x001fcc00078e00a4 */
[----:B------:R-:W-:Y:S01]  /*1870*/  @P5 IMAD.WIDE.U32 R18, R213, 0x20, R170 ;  /* 0x00000020d5125825 */ /* 0x000fe200078e00aa */
[----:B------:R-:W3:Y:S04]  /*1880*/  LDG.E.128 R164, desc[UR4][R164.64] ;  /* 0x00000004a4a47981 */ /* 0x000ee8000c1e1d00 */
[----:B------:R-:W4:Y:S04]  /*1890*/  LDG.E.128 R160, desc[UR4][R160.64+0x10] ;  /* 0x00001004a0a07981 */ /* 0x000f28000c1e1d00 */
[----:B------:R-:W5:Y:S04]  /*18a0*/  @P5 LDG.E.128 R112, desc[UR4][R18.64] ;  /* 0x0000000412705981 */ /* 0x000f68000c1e1d00 */
[----:B------:R2:W5:Y:S02]  /*18b0*/  @P5 LDG.E.128 R116, desc[UR4][R18.64+0x10] ;  /* 0x0000100412745981 */ /* 0x000564000c1e1d00 */
[C---:B--2---:R-:W-:Y:S01]  /*18c0*/  FADD.FTZ R18, -R17.reuse, R21 ;  /* 0x0000001511127221 */ /* 0x044fe20000010100 */
[----:B----4-:R-:W-:-:S02]  /*18d0*/  FADD.FTZ R21, -R17, R160 ;  /* 0x000000a011157221 */ /* 0x010fc40000010100 */
[----:B------:R-:W2:Y:S01]  /*18e0*/  LDL R160, [R1+0x6c] ;  /* 0x00006c0001a07983 */ /* 0x000ea20000100800 */
[C---:B------:R-:W-:Y:S01]  /*18f0*/  FADD.FTZ R20, -R17.reuse, R20 ;  /* 0x0000001411147221 */ /* 0x040fe20000010100 */
[C---:B------:R-:W-:Y:S01]  /*1900*/  FADD.FTZ R168, -R17.reuse, R23 ;  /* 0x0000001711a87221 */ /* 0x040fe20000010100 */
[C---:B------:R-:W-:Y:S01]  /*1910*/  FADD.FTZ R23, -R17.reuse, R162 ;  /* 0x000000a211177221 */ /* 0x040fe20000010100 */
[C---:B------:R-:W-:Y:S01]  /*1920*/  FADD.FTZ R19, -R17.reuse, R22 ;  /* 0x0000001611137221 */ /* 0x040fe20000010100 */
[----:B------:R-:W4:Y:S01]  /*1930*/  LDL R162, [R1+0x58] ;  /* 0x0000580001a27983 */ /* 0x000f220000100800 */
[C---:B------:R-:W-:Y:S01]  /*1940*/  FADD.FTZ R22, -R17.reuse, R161 ;  /* 0x000000a111167221 */ /* 0x040fe20000010100 */
[----:B------:R-:W-:Y:S01]  /*1950*/  FADD.FTZ R24, -R17, R163 ;  /* 0x000000a311187221 */ /* 0x000fe20000010100 */
[----:B---3--:R-:W-:Y:S02]  /*1960*/  HADD2.F32 R239, -RZ, R164.H0_H0 ;  /* 0x200000a4ffef7230 */ /* 0x008fe40000004100 */
[----:B------:R-:W-:Y:S01]  /*1970*/  FMUL.FTZ R17, R4, R20 ;  /* 0x0000001404117220 */ /* 0x000fe20000410000 */
[----:B------:R-:W3:Y:S02]  /*1980*/  LDL R161, [R1+0x54] ;  /* 0x0000540001a17983 */ /* 0x000ee40000100800 */
[----:B------:R-:W-:Y:S01]  /*1990*/  FADD.FTZ R72, R72, R239 ;  /* 0x000000ef48487221 */ /* 0x000fe20000010000 */
[----:B------:R-:W-:Y:S01]  /*19a0*/  FFMA.FTZ R36, R17, R239, R36 ;  /* 0x000000ef11247223 */ /* 0x000fe20000010024 */
[----:B------:R-:W-:-:S06]  /*19b0*/  IMAD.WIDE.U32 R176, R2, 0x8, R176 ;  /* 0x0000000802b07825 */ /* 0x000fcc00078e00b0 */
[----:B------:R-:W5:Y:S01]  /*19c0*/  LDG.E.64 R176, desc[UR4][R176.64] ;  /* 0x00000004b0b07981 */ /* 0x000f62000c1e1b00 */
[----:B------:R-:W-:Y:S02]  /*19d0*/  HADD2.F32 R164, -RZ, R164.H1_H1 ;  /* 0x300000a4ffa47230 */ /* 0x000fe40000004100 */
[----:B------:R-:W-:Y:S01]  /*19e0*/  FMUL.FTZ R19, R4, R19 ;  /* 0x0000001304137220 */ /* 0x000fe20000410000 */
[--C-:B------:R-:W-:Y:S02]  /*19f0*/  HADD2.F32 R237, -RZ, R165.reuse.H0_H0 ;  /* 0x200000a5ffed7230 */ /* 0x100fe40000004100 */
[----:B--2---:R-:W-:Y:S02]  /*1a00*/  FMUL.FTZ R239, R160, R239 ;  /* 0x000000efa0ef7220 */ /* 0x004fe40000410000 */
[----:B------:R-:W2:Y:S01]  /*1a10*/  LDL R160, [R1+0x50] ;  /* 0x0000500001a07983 */ /* 0x000ea20000100800 */
[----:B------:R-:W-:Y:S01]  /*1a20*/  FMUL.FTZ R18, R4, R18 ;  /* 0x0000001204127220 */ /* 0x000fe20000410000 */
[----:B------:R-:W-:Y:S01]  /*1a30*/  FMUL.FTZ R238, R238, R164 ;  /* 0x000000a4eeee7220 */ /* 0x000fe20000410000 */
[----:B------:R-:W-:Y:S01]  /*1a40*/  FADD.FTZ R208, R208, R239 ;  /* 0x000000efd0d07221 */ /* 0x000fe20000010000 */
[----:B------:R-:W-:Y:S01]  /*1a50*/  FFMA.FTZ R207, R17, R239, R207 ;  /* 0x000000ef11cf7223 */ /* 0x000fe200000100cf */
[----:B------:R-:W-:-:S02]  /*1a60*/  HADD2.F32 R165, -RZ, R165.H1_H1 ;  /* 0x300000a5ffa57230 */ /* 0x000fc40000004100 */
[----:B------:R-:W-:Y:S01]  /*1a70*/  FADD.FTZ R74, R74, R237 ;  /* 0x000000ed4a4a7221 */ /* 0x000fe20000010000 */
[CC--:B------:R-:W-:Y:S01]  /*1a80*/  FFMA.FTZ R38, R19.reuse, R237.reuse, R38 ;  /* 0x000000ed13267223 */ /* 0x0c0fe20000010026 */
        /* <DEDUP_REMOVED lines=27> */
[----:B------:R-:W-:Y:S02]  /*1c40*/  FMUL.FTZ R24, R4, R24 ;  /* 0x0000001804187220 */ /* 0x000fe40000410000 */
[----:B------:R-:W-:Y:S01]  /*1c50*/  FADD.FTZ R208, R208, R233 ;  /* 0x000000e9d0d07221 */ /* 0x000fe20000010000 */
        /* <DEDUP_REMOVED lines=15> */
.L_x_11055:
[----:B------:R-:W-:Y:S05]  /*1d50*/  BSYNC B2 ;  /* 0x0000000000027941 */ /* 0x000fea0003800000 */
.L_x_11054:
        /* <DEDUP_REMOVED lines=13> */
[----:B------:R-:W4:Y:S04]  /*1e30*/  LDL R184, [R1+0x3c] ;  /* 0x00003c0001b87983 */ /* 0x000f280000100800 */
[----:B------:R-:W4:Y:S01]  /*1e40*/  LDL R185, [R1+0x38] ;  /* 0x0000380001b97983 */ /* 0x000f220000100800 */
[----:B-1----:R-:W-:-:S04]  /*1e50*/  IMAD.WIDE.U32 R164, R213, 0x20, R164 ;  /* 0x00000020d5a47825 */ /* 0x002fc800078e00a4 */
        /* <DEDUP_REMOVED lines=10> */
[C---:B0-----:R-:W-:Y:S02]  /*1f00*/  FADD.FTZ R26, -R25.reuse, R161 ;  /* 0x000000a1191a7221 */ /* 0x041fe40000010100 */
[----:B------:R-:W2:Y:S01]  /*1f10*/  LDL R161, [R1+0x34] ;  /* 0x0000340001a17983 */ /* 0x000ea20000100800 */
[C---:B------:R-:W-:Y:S01]  /*1f20*/  FADD.FTZ R27, -R25.reuse, R162 ;  /* 0x000000a2191b7221 */ /* 0x040fe20000010100 */
[C---:B------:R-:W-:Y:S01]  /*1f30*/  FADD.FTZ R163, -R25.reuse, R163 ;  /* 0x000000a319a37221 */ /* 0x040fe20000010100 */
[C---:B---3--:R-:W-:Y:S01]  /*1f40*/  FADD.FTZ R164, -R25.reuse, R164 ;  /* 0x000000a419a47221 */ /* 0x048fe20000010100 */
[C---:B------:R-:W-:Y:S01]  /*1f50*/  FADD.FTZ R165, -R25.reuse, R165 ;  /* 0x000000a519a57221 */ /* 0x040fe20000010100 */
[C---:B------:R-:W-:Y:S01]  /*1f60*/  FADD.FTZ R166, -R25.reuse, R166 ;  /* 0x000000a619a67221 */ /* 0x040fe20000010100 */
[----:B------:R-:W-:Y:S01]  /*1f70*/  FADD.FTZ R167, -R25, R167 ;  /* 0x000000a719a77221 */ /* 0x000fe20000010100 */
[----:B------:R-:W-:-:S02]  /*1f80*/  FMUL.FTZ R25, R4, R160 ;  /* 0x000000a004197220 */ /* 0x000fc40000410000 */
[----:B------:R-:W3:Y:S01]  /*1f90*/  LDL R160, [R1+0x30] ;  /* 0x0000300001a07983 */ /* 0x000ee20000100800 */
[--C-:B----4-:R-:W-:Y:S02]  /*1fa0*/  HADD2.F32 R231, -RZ, R168.reuse.H0_H0 ;  /* 0x200000a8ffe77230 */ /* 0x110fe40000004100 */
[----:B------:R-:W-:-:S03]  /*1fb0*/  HADD2.F32 R168, -RZ, R168.H1_H1 ;  /* 0x300000a8ffa87230 */ /* 0x000fc60000004100 */
[----:B------:R-:W-:Y:S01]  /*1fc0*/  FADD.FTZ R80, R80, R231 ;  /* 0x000000e750507221 */ /* 0x000fe20000010000 */
[CC--:B------:R-:W-:Y:S01]  /*1fd0*/  FFMA.FTZ R44, R25.reuse, R231.reuse, R44 ;  /* 0x000000e7192c7223 */ /* 0x0c0fe2000001002c */
        /* <DEDUP_REMOVED lines=53> */
[----:B------:R-:W-:-:S07]  /*2330*/  FFMA.FTZ R207, R186, R224, R207 ;  /* 0x000000e0bacf7223 */ /* 0x000fce00000100cf */
.L_x_11057:
[----:B------:R-:W-:Y:S05]  /*2340*/  BSYNC B2 ;  /* 0x0000000000027941 */ /* 0x000fea0003800000 */
.L_x_11056:
        /* <DEDUP_REMOVED lines=46> */
[----:B---3--:R-:W-:Y:S01]  /*2630*/  FMUL.FTZ R218, R205, R168 ;  /* 0x000000a8cdda7220 */ /* 0x008fe20000410000 */
        /* <DEDUP_REMOVED lines=45> */
[----:B------:R-:W-:Y:S01]  /*2910*/  FFMA.FTZ R207, R193, R210, R207 ;  /* 0x000000d2c1cf7223 */ /* 0x000fe200000100cf */
[----:B----4-:R-:W-:-:S04]  /*2920*/  FMUL.FTZ R205, R160, R171 ;  /* 0x000000aba0cd7220 */ /* 0x010fc80000410000 */
[----:B------:R-:W-:Y:S01]  /*2930*/  FADD.FTZ R208, R208, R205 ;  /* 0x000000cdd0d07221 */ /* 0x000fe20000010000 */
[----:B------:R-:W-:-:S07]  /*2940*/  FFMA.FTZ R207, R194, R205, R207 ;  /* 0x000000cdc2cf7223 */ /* 0x000fce00000100cf */
.L_x_11059:
[----:B------:R-:W-:Y:S05]  /*2950*/  BSYNC B2 ;  /* 0x0000000000027941 */ /* 0x000fea0003800000 */
.L_x_11058:
        /* <DEDUP_REMOVED lines=24> */
[----:B------:R-:W-:Y:S01]  /*2ae0*/  FSEL R209, R209, RZ, !P5 ;  /* 0x000000ffd1d17208 */ /* 0x000fe20006800000 */
[----:B----4-:R-:W-:-:S04]  /*2af0*/  HADD2.F32 R222, -RZ, R168.H0_H0 ;  /* 0x200000a8ffde7230 */ /* 0x010fc80000004100 */
[----:B--2---:R-:W-:-:S04]  /*2b00*/  FADD.FTZ R160, -R209, R160 ;  /* 0x000000a0d1a07221 */ /* 0x004fc80000010100 */
[----:B------:R-:W-:Y:S01]  /*2b10*/  FMUL.FTZ R195, R4, R160 ;  /* 0x000000a004c37220 */ /* 0x000fe20000410000 */
        /* <DEDUP_REMOVED lines=9> */
[----:B---3--:R-:W-:Y:S01]  /*2bb0*/  FMUL.FTZ R221, R201, R168 ;  /* 0x000000a8c9dd7220 */ /* 0x008fe20000410000 */
        /* <DEDUP_REMOVED lines=51> */
.L_x_11051:
[----:B------:R-:W-:Y:S05]  /*2ef0*/  BSYNC B1 ;  /* 0x0000000000017941 */ /* 0x000fea0003800000 */
.L_x_11041:
        /* <DEDUP_REMOVED lines=20> */
.L_x_11163:
[----:B--234-:R-:W1:Y:S01]  /*3040*/  LDC.U8 R160, c[0x0][0x2a0] ;  /* 0x0000a800ffa07b82 */ /* 0x01ce620000000000 */
[----:B------:R-:W-:Y:S01]  /*3050*/  @P4 IADD3 R3, R3, -0x1, RZ ;  /* 0xffffffff03034810 */ /* 0x000fe20007ffe0ff */
[----:B------:R-:W-:Y:S01]  /*3060*/  FADD.FTZ R164, R208, R164 ;  /* 0x000000a4d0a47221 */ /* 0x000fe20000010000 */
[----:B------:R-:W-:Y:S01]  /*3070*/  ISETP.NE.AND P6, PT, R247, RZ, PT ;  /* 0x000000fff700720c */ /* 0x000fe20003fc5270 */
[----:B0-----:R-:W-:Y:S01]  /*3080*/  FADD.FTZ R167, R207, R2 ;  /* 0x00000002cfa77221 */ /* 0x001fe20000010000 */
[----:B------:R-:W-:Y:S01]  /*3090*/  BSSY B1, `(.L_x_11061) ;  /* 0x00000bc000017945 */ /* 0x000fe20003800000 */
[----:B------:R-:W-:Y:S02]  /*30a0*/  @P4 IMAD R3, R3, R7, RZ ;  /* 0x0000000703034224 */ /* 0x000fe400078e02ff */
[----:B------:R-:W-:Y:S01]  /*30b0*/  FMUL.FTZ R2, R164, UR8 ;  /* 0x00000008a4027c20 */ /* 0x000fe20008410000 */
[----:B------:R-:W-:Y:S01]  /*30c0*/  FMUL.FTZ R167, R167, UR8 ;  /* 0x00000008a7a77c20 */ /* 0x000fe20008410000 */
[----:B-1----:R-:W-:-:S02]  /*30d0*/  ISETP.NE.AND P5, PT, R160, RZ, PT ;  /* 0x000000ffa000720c */ /* 0x002fc40003fa5270 */
[----:B------:R-:W-:Y:S02]  /*30e0*/  @P4 SHF.R.S32.HI R160, RZ, 0x1f, R3 ;  /* 0x0000001fffa04819 */ /* 0x000fe40000011403 */
        /* <DEDUP_REMOVED lines=19> */
.L_x_11064:
[----:B------:R-:W-:Y:S05]  /*3220*/  BSYNC B2 ;  /* 0x0000000000027941 */ /* 0x000fea0003800000 */
.L_x_11063:
        /* <DEDUP_REMOVED lines=10> */
[----:B------:R-:W-:Y:S02]  /*32d0*/  @P4 F2FP.F16.F32.PACK_AB R164, RZ, R164 ;  /* 0x000000a4ffa4423e */ /* 0x000fe400000000ff */
        /* <DEDUP_REMOVED lines=11> */
.L_x_11066:
[----:B------:R-:W-:Y:S05]  /*3390*/  BSYNC B2 ;  /* 0x0000000000027941 */ /* 0x000fea0003800000 */
.L_x_11065:
        /* <DEDUP_REMOVED lines=19> */
.L_x_11068:
[----:B------:R-:W-:Y:S05]  /*34d0*/  BSYNC B2 ;  /* 0x0000000000027941 */ /* 0x000fea0003800000 */
.L_x_11067:
        /* <DEDUP_REMOVED lines=19> */
.L_x_11070:
[----:B------:R-:W-:Y:S05]  /*3610*/  BSYNC B2 ;  /* 0x0000000000027941 */ /* 0x000fea0003800000 */
.L_x_11069:
        /* <DEDUP_REMOVED lines=19> */
.L_x_11072:
[----:B------:R-:W-:Y:S05]  /*3750*/  BSYNC B2 ;  /* 0x0000000000027941 */ /* 0x000fea0003800000 */
.L_x_11071:
        /* <DEDUP_REMOVED lines=19> */
.L_x_11074:
[----:B------:R-:W-:Y:S05]  /*3890*/  BSYNC B2 ;  /* 0x0000000000027941 */ /* 0x000fea0003800000 */
.L_x_11073:
        /* <DEDUP_REMOVED lines=19> */
.L_x_11076:
[----:B------:R-:W-:Y:S05]  /*39d0*/  BSYNC B2 ;  /* 0x0000000000027941 */ /* 0x000fea0003800000 */
.L_x_11075:
        /* <DEDUP_REMOVED lines=17> */
.L_x_11078:
[----:B------:R-:W-:Y:S05]  /*3af0*/  BSYNC B2 ;  /* 0x0000000000027941 */ /* 0x000fea0003800000 */
.L_x_11077:
[----:B------:R-:W-:Y:S02]  /*3b00*/  SEL R63, R165, R63, P5 ;  /* 0x0000003fa53f7207 */ /* 0x000fe40002800000 */
[----:B------:R-:W-:Y:S02]  /*3b10*/  ISETP.NE.U32.AND P5, PT, R162, RZ, PT ;  /* 0x000000ffa200720c */ /* 0x000fe40003fa5070 */
[----:B------:R-:W-:Y:S02]  /*3b20*/  @P4 F2FP.F16.F32.PACK_AB R164, RZ, R164 ;  /* 0x000000a4ffa4423e */ /* 0x000fe400000000ff */
        /* <DEDUP_REMOVED lines=13> */
[----:B------:R-:W-:-:S04]  /*3c00*/  @P4 F2FP.F16.F32.PACK_AB R162, RZ, R162 ;  /* 0x000000a2ffa2423e */ /* 0x000fc800000000ff */
[----:B------:R-:W-:Y:S01]  /*3c10*/  @P4 PRMT R155, R155, 0x5410, R162 ;  /* 0x000054109b9b4816 */ /* 0x000fe200000000a2 */
[C---:B0-----:R-:W-:Y:S01]  /*3c20*/  @P4 IMAD.WIDE.U32 R160, R3.reuse, 0x10, R160 ;  /* 0x0000001003a04825 */ /* 0x041fe200078e00a0 */
[----:B------:R-:W-:-:S04]  /*3c30*/  IADD3 R3, R3, 0x20, RZ ;  /* 0x0000002003037810 */ /* 0x000fc80007ffe0ff */
[----:B------:R0:W-:Y:S03]  /*3c40*/  @P4 STG.E.128 desc[UR4][R160.64], R152 ;  /* 0x00000098a0004986 */ /* 0x0001e6000c101d04 */
.L_x_11062:
[----:B------:R-:W-:Y:S05]  /*3c50*/  BSYNC B1 ;  /* 0x0000000000017941 */ /* 0x000fea0003800000 */
.L_x_11061:
        /* <DEDUP_REMOVED lines=16> */
.L_x_11082:
[----:B------:R-:W-:Y:S05]  /*3d60*/  BSYNC B2 ;  /* 0x0000000000027941 */ /* 0x000fea0003800000 */
.L_x_11081:
        /* <DEDUP_REMOVED lines=22> */
.L_x_11084:
[----:B------:R-:W-:Y:S05]  /*3ed0*/  BSYNC B2 ;  /* 0x0000000000027941 */ /* 0x000fea0003800000 */
.L_x_11083:
        /* <DEDUP_REMOVED lines=19> */
.L_x_11086:
[----:B------:R-:W-:Y:S05]  /*4010*/  BSYNC B2 ;  /* 0x0000000000027941 */ /* 0x000fea0003800000 */
.L_x_11085:
        /* <DEDUP_REMOVED lines=19> */
.L_x_11088:
[----:B------:R-:W-:Y:S05]  /*4150*/  BSYNC B2 ;  /* 0x0000000000027941 */ /* 0x000fea0003800000 */
.L_x_11087:
        /* <DEDUP_REMOVED lines=19> */
.L_x_11090:
[----:B------:R-:W-:Y:S05]  /*4290*/  BSYNC B2 ;  /* 0x0000000000027941 */ /* 0x000fea0003800000 */
.L_x_11089:
        /* <DEDUP_REMOVED lines=19> */
.L_x_11092:
[----:B------:R-:W-:Y:S05]  /*43d0*/  BSYNC B2 ;  /* 0x0000000000027941 */ /* 0x000fea0003800000 */
.L_x_11091:
        /* <DEDUP_REMOVED lines=19> */
.L_x_11094:
[----:B------:R-:W-:Y:S05]  /*4510*/  BSYNC B2 ;  /* 0x0000000000027941 */ /* 0x000fea0003800000 */
.L_x_11093:
        /* <DEDUP_REMOVED lines=17> */
.L_x_11096:
[----:B------:R-:W-:Y:S05]  /*4630*/  BSYNC B2 ;  /* 0x0000000000027941 */ /* 0x000fea0003800000 */
.L_x_11095:
        /* <DEDUP_REMOVED lines=21> */
.L_x_11080:
[----:B------:R-:W-:Y:S05]  /*4790*/  BSYNC B1 ;  /* 0x0000000000017941 */ /* 0x000fea0003800000 */
.L_x_11079:
        /* <DEDUP_REMOVED lines=16> */
.L_x_11100:
[----:B------:R-:W-:Y:S05]  /*48a0*/  BSYNC B2 ;  /* 0x0000000000027941 */ /* 0x000fea0003800000 */
.L_x_11099:
        /* <DEDUP_REMOVED lines=22> */
.L_x_11102:
[----:B------:R-:W-:Y:S05]  /*4a10*/  BSYNC B2 ;  /* 0x0000000000027941 */ /* 0x000fea0003800000 */
.L_x_11101:
        /* <DEDUP_REMOVED lines=19> */
.L_x_11104:
[----:B------:R-:W-:Y:S05]  /*4b50*/  BSYNC B2 ;  /* 0x0000000000027941 */ /* 0x000fea0003800000 */
.L_x_11103:
        /* <DEDUP_REMOVED lines=19> */
.L_x_11106:
[----:B------:R-:W-:Y:S05]  /*4c90*/  BSYNC B2 ;  /* 0x0000000000027941 */ /* 0x000fea0003800000 */
.L_x_11105:
        /* <DEDUP_REMOVED lines=19> */
.L_x_11108:
[----:B------:R-:W-:Y:S05]  /*4dd0*/  BSYNC B2 ;  /* 0x0000000000027941 */ /* 0x000fea0003800000 */
.L_x_11107:
        /* <DEDUP_REMOVED lines=19> */
.L_x_11110:
[----:B------:R-:W-:Y:S05]  /*4f10*/  BSYNC B2 ;  /* 0x0000000000027941 */ /* 0x000fea0003800000 */
.L_x_11109:
        /* <DEDUP_REMOVED lines=19> */
.L_x_11112:
[----:B------:R-:W-:Y:S05]  /*5050*/  BSYNC B2 ;  /* 0x0000000000027941 */ /* 0x000fea0003800000 */
.L_x_11111:
        /* <DEDUP_REMOVED lines=17> */
.L_x_11114:
[----:B------:R-:W-:Y:S05]  /*5170*/  BSYNC B2 ;  /* 0x0000000000027941 */ /* 0x000fea0003800000 */
.L_x_11113:
        /* <DEDUP_REMOVED lines=21> */
.L_x_11098:
[----:B------:R-:W-:Y:S05]  /*52d0*/  BSYNC B1 ;  /* 0x0000000000017941 */ /* 0x000fea0003800000 */
.L_x_11097:
        /* <DEDUP_REMOVED lines=16> */
.L_x_11118:
[----:B------:R-:W-:Y:S05]  /*53e0*/  BSYNC B2 ;  /* 0x0000000000027941 */ /* 0x000fea0003800000 */
.L_x_11117:
        /* <DEDUP_REMOVED lines=22> */
.L_x_11120:
[----:B------:R-:W-:Y:S05]  /*5550*/  BSYNC B2 ;  /* 0x0000000000027941 */ /* 0x000fea0003800000 */
.L_x_11119:
        /* <DEDUP_REMOVED lines=19> */
.L_x_11122:
[----:B------:R-:W-:Y:S05]  /*5690*/  BSYNC B2 ;  /* 0x0000000000027941 */ /* 0x000fea0003800000 */
.L_x_11121:
        /* <DEDUP_REMOVED lines=19> */
.L_x_11124:
[----:B------:R-:W-:Y:S05]  /*57d0*/  BSYNC B2 ;  /* 0x0000000000027941 */ /* 0x000fea0003800000 */
.L_x_11123:
        /* <DEDUP_REMOVED lines=19> */
.L_x_11126:
[----:B------:R-:W-:Y:S05]  /*5910*/  BSYNC B2 ;  /* 0x0000000000027941 */ /* 0x000fea0003800000 */
.L_x_11125:
        /* <DEDUP_REMOVED lines=19> */
.L_x_11128:
[----:B------:R-:W-:Y:S05]  /*5a50*/  BSYNC B2 ;  /* 0x0000000000027941 */ /* 0x000fea0003800000 */
.L_x_11127:
        /* <DEDUP_REMOVED lines=19> */
.L_x_11130:
[----:B------:R-:W-:Y:S05]  /*5b90*/  BSYNC B2 ;  /* 0x0000000000027941 */ /* 0x000fea0003800000 */
.L_x_11129:
        /* <DEDUP_REMOVED lines=17> */
.L_x_11132:
[----:B------:R-:W-:Y:S05]  /*5cb0*/  BSYNC B2 ;  /* 0x0000000000027941 */ /* 0x000fea0003800000 */
.L_x_11131:
        /* <DEDUP_REMOVED lines=21> */
.L_x_11116:
[----:B------:R-:W-:Y:S05]  /*5e10*/  BSYNC B1 ;  /* 0x0000000000017941 */ /* 0x000fea0003800000 */
.L_x_11115:
        /* <DEDUP_REMOVED lines=17> */
.L_x_11136:
[----:B------:R-:W-:Y:S05]  /*5f30*/  BSYNC B2 ;  /* 0x0000000000027941 */ /* 0x000fea0003800000 */
.L_x_11135:
        /* <DEDUP_REMOVED lines=22> */
.L_x_11138:
[----:B------:R-:W-:Y:S05]  /*60a0*/  BSYNC B2 ;  /* 0x0000000000027941 */ /* 0x000fea0003800000 */
.L_x_11137:
        /* <DEDUP_REMOVED lines=19> */
.L_x_11140:
[----:B------:R-:W-:Y:S05]  /*61e0*/  BSYNC B2 ;  /* 0x0000000000027941 */ /* 0x000fea0003800000 */
.L_x_11139:
        /* <DEDUP_REMOVED lines=19> */
.L_x_11142:
[----:B------:R-:W-:Y:S05]  /*6320*/  BSYNC B2 ;  /* 0x0000000000027941 */ /* 0x000fea0003800000 */
.L_x_11141:
        /* <DEDUP_REMOVED lines=19> */
.L_x_11144:
[----:B------:R-:W-:Y:S05]  /*6460*/  BSYNC B2 ;  /* 0x0000000000027941 */ /* 0x000fea0003800000 */
.L_x_11143:
        /* <DEDUP_REMOVED lines=19> */
.L_x_11146:
[----:B------:R-:W-:Y:S05]  /*65a0*/  BSYNC B2 ;  /* 0x0000000000027941 */ /* 0x000fea0003800000 */
.L_x_11145:
        /* <DEDUP_REMOVED lines=19> */
.L_x_11148:
[----:B------:R-:W-:Y:S05]  /*66e0*/  BSYNC B2 ;  /* 0x0000000000027941 */ /* 0x000fea0003800000 */
.L_x_11147:
        /* <DEDUP_REMOVED lines=19> */
.L_x_11150:
[----:B------:R-:W-:Y:S05]  /*6820*/  BSYNC B2 ;  /* 0x0000000000027941 */ /* 0x000fea0003800000 */
.L_x_11149:
        /* <DEDUP_REMOVED lines=8> */
[----:B------:R-:W-:Y:S02]  /*68b0*/  @P4 F2FP.F16.F32.PACK_AB R2, RZ, R2 ;  /* 0x00000002ff02423e */ /* 0x000fe400000000ff */
        /* <DEDUP_REMOVED lines=8> */
.L_x_11134:
[----:B------:R-:W-:Y:S05]  /*6940*/  BSYNC B1 ;  /* 0x0000000000017941 */ /* 0x000fea0003800000 */
.L_x_11133:
[----:B------:R-:W0:Y:S02]  /*6950*/  LDC.64 R2, c[0x0][0x210] ;  /* 0x00008400ff027b82 */ /* 0x000e240000000a00 */
[----:B0-----:R-:W-:-:S04]  /*6960*/  LEA R5, R2, R5, 0x2 ;  /* 0x0000000502057211 */ /* 0x001fc800078e10ff */
[----:B------:R-:W-:-:S13]  /*6970*/  ISETP.GE.AND P3, PT, R5, R3, PT ;  /* 0x000000030500720c */ /* 0x000fda0003f66270 */
[----:B------:R-:W-:Y:S05]  /*6980*/  @!P3 BRA `(.L_x_11151) ;  /* 0xffffffa00034b947 */ /* 0x000fea000383ffff */
.L_x_11040:
[----:B------:R-:W-:Y:S05]  /*6990*/  BSYNC B0 ;  /* 0x0000000000007941 */ /* 0x000fea0003800000 */
.L_x_11039:
        /* <DEDUP_REMOVED lines=117> */
[C---:B------:R-:W-:Y:S02]  /*70f0*/  SHF.L.U32 R24, R7.reuse, 0x2, RZ ;  /* 0x0000000207187819 */ /* 0x040fe400000006ff */
[----:B------:R-:W-:Y:S01]  /*7100*/  LOP3.LUT P0, RZ, R36, 0xffffff80, RZ, 0xc0, !PT ;  /* 0xffffff8024ff7812 */ /* 0x000fe2000780c0ff */
[----:B------:R-:W-:Y:S01]  /*7110*/  STS.128 [R6+0x1010], R100 ;  /* 0x0010106406007388 */ /* 0x000fe20000000c00 */
[----:B------:R-:W-:Y:S01]  /*7120*/  SHF.L.U64.HI R38, R7, 0x2, R38 ;  /* 0x0000000207267819 */ /* 0x000fe20000010226 */
[----:B------:R-:W-:Y:S01]  /*7130*/  FADD.FTZ R7, R3, R64 ;  /* 0x0000004003077221 */ /* 0x000fe20000010000 */
[----:B------:R-:W-:Y:S01]  /*7140*/  BAR.SYNC.DEFER_BLOCKING 0x0 ;  /* 0x0000000000007b1d */ /* 0x000fe20000010000 */
[----:B------:R-:W-:Y:S02]  /*7150*/  IADD3 R37, P1, R24, UR10, RZ ;  /* 0x0000000a18257c10 */ /* 0x000fe4000ff3e0ff */
[----:B------:R-:W-:-:S02]  /*7160*/  ISETP.GE.U32.AND P4, PT, R36, 0x280, PT ;  /* 0x000002802400780c */ /* 0x000fc40003f86070 */
[----:B0-----:R-:W-:-:S04]  /*7170*/  IADD3.X R40, R38, UR11, RZ, P1, !PT ;  /* 0x0000000b26287c10 */ /* 0x001fc80008ffe4ff */
        /* <DEDUP_REMOVED lines=32> */
[----:B-1----:R-:W-:Y:S02]  /*7380*/  @P0 MOV R2, R33 ;  /* 0x0000002100020202 */ /* 0x002fe40000000f00 */
[----:B------:R-:W-:Y:S01]  /*7390*/  LDS R30, [R0+0x4400] ;  /* 0x00440000001e7984 */ /* 0x000fe20000000800 */
[----:B------:R-:W-:Y:S01]  /*73a0*/  @P0 IADD3 R33, P3, R33, 0x200, RZ ;  /* 0x0000020021210810 */ /* 0x000fe20007f7e0ff */
[----:B------:R-:W-:Y:S01]  /*73b0*/  FADD.FTZ R5, R6, R5 ;  /* 0x0000000506057221 */ /* 0x000fe20000010000 */
[-C--:B------:R-:W-:Y:S01]  /*73c0*/  @P0 MOV R3, R38.reuse ;  /* 0x0000002600030202 */ /* 0x080fe20000000f00 */
[----:B------:R-:W1:Y:S01]  /*73d0*/  LDS R6, [R0+0x600] ;  /* 0x0006000000067984 */ /* 0x000e620000000800 */
[----:B------:R-:W-:Y:S01]  /*73e0*/  @P0 IADD3.X R38, RZ, R38, RZ, P3, !PT ;  /* 0x00000026ff260210 */ /* 0x000fe20001ffe4ff */
[----:B------:R-:W-:Y:S01]  /*73f0*/  FADD.FTZ R29, R29, R34 ;  /* 0x000000221d1d7221 */ /* 0x000fe20000010000 */
[----:B------:R-:W-:Y:S01]  /*7400*/  @P1 MOV R4, R33 ;  /* 0x0000002100041202 */ /* 0x000fe20000000f00 */
[----:B------:R2:W-:Y:S01]  /*7410*/  @P0 STG.E desc[UR4][R2.64], R69 ;  /* 0x0000004502000986 */ /* 0x0005e2000c101904 */
[----:B------:R-:W-:Y:S01]  /*7420*/  FADD.FTZ R16, R5, R16 ;  /* 0x0000001005107221 */ /* 0x000fe20000010000 */
[----:B------:R-:W-:-:S02]  /*7430*/  @P1 MOV R5, R38 ;  /* 0x0000002600051202 */ /* 0x000fc40000000f00 */
[----:B------:R-:W-:Y:S01]  /*7440*/  LDS R18, [R0+0x1e00] ;  /* 0x001e000000127984 */ /* 0x000fe20000000800 */
[----:B0-----:R-:W-:Y:S01]  /*7450*/  FADD.FTZ R15, R16, R15 ;  /* 0x0000000f100f7221 */ /* 0x001fe20000010000 */
[----:B------:R-:W-:Y:S02]  /*7460*/  @P1 IADD3 R33, P2, R33, 0x200, RZ ;  /* 0x0000020021211810 */ /* 0x000fe40007f5e0ff */
[----:B------:R-:W-:Y:S01]  /*7470*/  LDS R20, [R0+0x3200] ;  /* 0x0032000000147984 */ /* 0x000fe20000000800 */
[----:B------:R-:W-:Y:S02]  /*7480*/  ISETP.GE.U32.AND P3, PT, R36, 0x300, PT ;  /* 0x000003002400780c */ /* 0x000fe40003f66070 */
[----:B------:R-:W-:Y:S01]  /*7490*/  @P1 IADD3.X R38, RZ, R38, RZ, P2, !PT ;  /* 0x00000026ff261210 */ /* 0x000fe200017fe4ff */
[----:B------:R-:W-:Y:S01]  /*74a0*/  LDS R22, [R0+0x4600] ;  /* 0x0046000000167984 */ /* 0x000fe20000000800 */
[----:B--2---:R-:W-:Y:S02]  /*74b0*/  @P1 MOV R2, R37 ;  /* 0x0000002500021202 */ /* 0x004fe40000000f00 */
[----:B------:R-:W-:Y:S01]  /*74c0*/  @P1 MOV R3, R40 ;  /* 0x0000002800031202 */ /* 0x000fe20000000f00 */
[----:B------:R-:W0:Y:S01]  /*74d0*/  LDS R16, [R0+0xc00] ;  /* 0x000c000000107984 */ /* 0x000e220000000800 */
[----:B------:R-:W-:-:S02]  /*74e0*/  @P1 IADD3 R37, P0, R37, 0x200, RZ ;  /* 0x0000020025251810 */ /* 0x000fc40007f1e0ff */
[C---:B------:R-:W-:Y:S01]  /*74f0*/  ISETP.GE.U32.AND P2, PT, R36.reuse, 0x380, PT ;  /* 0x000003802400780c */ /* 0x040fe20003f46070 */
[----:B------:R2:W-:Y:S01]  /*7500*/  @P1 STG.E desc[UR4][R2.64], R29 ;  /* 0x0000001d02001986 */ /* 0x0005e2000c101904 */
[----:B------:R-:W-:Y:S02]  /*7510*/  @P1 IADD3.X R40, RZ, R40, RZ, P0, !PT ;  /* 0x00000028ff281210 */ /* 0x000fe400007fe4ff */
[----:B------:R-:W-:Y:S01]  /*7520*/  ISETP.GE.U32.AND P0, PT, R36, 0x200, PT ;  /* 0x000002002400780c */ /* 0x000fe20003f06070 */
[----:B------:R-:W-:Y:S04]  /*7530*/  @P1 STG.E desc[UR4][R4.64], R7 ;  /* 0x0000000704001986 */ /* 0x000fe8000c101904 */
[----:B------:R-:W3:Y:S01]  /*7540*/  LDS R7, [R0+0x800] ;  /* 0x0008000000077984 */ /* 0x000ee20000000800 */
[----:B--2---:R-:W-:-:S03]  /*7550*/  @P5 MOV R2, R37 ;  /* 0x0000002500025202 */ /* 0x004fc60000000f00 */
[----:B------:R-:W2:Y:S01]  /*7560*/  LDS R29, [R0+0x4200] ;  /* 0x00420000001d7984 */ /* 0x000ea20000000800 */
        /* <DEDUP_REMOVED lines=8> */
[----:B------:R-:W1:Y:S01]  /*75f0*/  LDS R15, [R0+0xa00] ;  /* 0x000a0000000f7984 */ /* 0x000e620000000800 */
[----:B------:R-:W-:-:S03]  /*7600*/  ISETP.GE.U32.AND P1, PT, R36, 0x400, PT ;  /* 0x000004002400780c */ /* 0x000fc60003f26070 */
[----:B------:R-:W1:Y:S01]  /*7610*/  LDS R21, [R0+0x3400] ;  /* 0x0034000000157984 */ /* 0x000e620000000800 */
[----:B----4-:R-:W-:-:S03]  /*7620*/  @P5 MOV R2, R33 ;  /* 0x0000002100025202 */ /* 0x010fc60000000f00 */
[----:B------:R-:W4:Y:S01]  /*7630*/  LDS R27, [R0+0x4800] ;  /* 0x00480000001b7984 */ /* 0x000f220000000800 */
        /* <DEDUP_REMOVED lines=10> */
[----:B---3--:R-:W-:-:S02]  /*76e0*/  FADD.FTZ R7, RZ, R7 ;  /* 0x00000007ff077221 */ /* 0x008fc40000010000 */
[----:B------:R-:W-:Y:S02]  /*76f0*/  LDS R10, [R0+0x2400] ;  /* 0x00240000000a7984 */ /* 0x000fe40000000800 */
[----:B------:R-:W-:Y:S01]  /*7700*/  FADD.FTZ R7, R7, R24 ;  /* 0x0000001807077221 */ /* 0x000fe20000010000 */
[----:B--2---:R-:W-:Y:S01]  /*7710*/  FADD.FTZ R29, R6, R29 ;  /* 0x0000001d061d7221 */ /* 0x004fe20000010000 */
[----:B0-----:R-:W-:Y:S01]  /*7720*/  @P0 MOV R2, R37 ;  /* 0x0000002500020202 */ /* 0x001fe20000000f00 */
[----:B------:R-:W0:Y:S01]  /*7730*/  LDS R6, [R0+0xe00] ;  /* 0x000e000000067984 */ /* 0x000e220000000800 */
[----:B------:R-:W-:Y:S01]  /*7740*/  FADD.FTZ R7, R7, R28 ;  /* 0x0000001c07077221 */ /* 0x000fe20000010000 */
[----:B------:R-:W-:Y:S01]  /*7750*/  @P0 IADD3 R37, P6, R37, 0x200, RZ ;  /* 0x0000020025250810 */ /* 0x000fe20007fde0ff */
[----:B-1----:R-:W-:Y:S01]  /*7760*/  FADD.FTZ R16, R16, R17 ;  /* 0x0000001110107221 */ /* 0x002fe20000010000 */
[-C--:B------:R-:W-:Y:S01]  /*7770*/  @P0 MOV R3, R40.reuse ;  /* 0x0000002800030202 */ /* 0x080fe20000000f00 */
[----:B------:R-:W-:Y:S01]  /*7780*/  FADD.FTZ R25, R7, R30 ;  /* 0x0000001e07197221 */ /* 0x000fe20000010000 */
[----:B------:R-:W-:Y:S01]  /*7790*/  @P0 IADD3.X R40, RZ, R40, RZ, P6, !PT ;  /* 0x00000028ff280210 */ /* 0x000fe200037fe4ff */
[----:B------:R-:W1:Y:S01]  /*77a0*/  LDS R7, [R0+0x1000] ;  /* 0x0010000000077984 */ /* 0x000e620000000800 */
[----:B------:R-:W-:Y:S01]  /*77b0*/  @P0 IADD3 R33, P6, R33, 0x200, RZ ;  /* 0x0000020021210810 */ /* 0x000fe20007fde0ff */
[----:B------:R-:W-:-:S02]  /*77c0*/  FADD.FTZ R15, RZ, R15 ;  /* 0x0000000fff0f7221 */ /* 0x000fc40000010000 */
        /* <DEDUP_REMOVED lines=15> */
[----:B------:R1:W-:Y:S01]  /*78c0*/  @P4 STG.E desc[UR4][R2.64], R25 ;  /* 0x0000001902004986 */ /* 0x0003e2000c101904 */
[----:B--2---:R-:W-:-:S03]  /*78d0*/  FADD.FTZ R5, R15, R22 ;  /* 0x000000160f057221 */ /* 0x004fc60000010000 */
[----:B------:R-:W-:Y:S01]  /*78e0*/  LDS R14, [R0+0x4c00] ;  /* 0x004c0000000e7984 */ /* 0x000fe20000000800 */
[----:B0-----:R-:W-:-:S03]  /*78f0*/  FADD.FTZ R6, RZ, R6 ;  /* 0x00000006ff067221 */ /* 0x001fc60000010000 */
[----:B------:R-:W0:Y:S01]  /*7900*/  LDS R15, [R0+0x2600] ;  /* 0x00260000000f7984 */ /* 0x000e220000000800 */
[----:B-1----:R-:W-:-:S03]  /*7910*/  @P4 MOV R2, R33 ;  /* 0x0000002100024202 */ /* 0x002fc60000000f00 */
[----:B------:R-:W-:Y:S01]  /*7920*/  LDS R17, [R0+0x4e00] ;  /* 0x004e000000117984 */ /* 0x000fe20000000800 */
[-C--:B------:R-:W-:Y:S01]  /*7930*/  @P4 MOV R3, R38.reuse ;  /* 0x0000002600034202 */ /* 0x080fe20000000f00 */
[----:B------:R-:W-:Y:S01]  /*7940*/  FADD.FTZ R6, R6, R19 ;  /* 0x0000001306067221 */ /* 0x000fe20000010000 */
[----:B------:R-:W-:Y:S01]  /*7950*/  @P4 IADD3 R33, P0, R33, 0x200, RZ ;  /* 0x0000020021214810 */ /* 0x000fe20007f1e0ff */
[----:B------:R-:W-:Y:S02]  /*7960*/  FADD.FTZ R7, RZ, R7 ;  /* 0x00000007ff077221 */ /* 0x000fe40000010000 */
[----:B------:R1:W-:Y:S01]  /*7970*/  @P4 STG.E desc[UR4][R2.64], R9 ;  /* 0x0000000902004986 */ /* 0x0003e2000c101904 */
[----:B------:R-:W-:Y:S01]  /*7980*/  @P4 IADD3.X R38, RZ, R38, RZ, P0, !PT ;  /* 0x00000026ff264210 */ /* 0x000fe200007fe4ff */
[----:B------:R-:W-:Y:S01]  /*7990*/  FADD.FTZ R6, R6, R23 ;  /* 0x0000001706067221 */ /* 0x000fe20000010000 */
[----:B------:R-:W-:Y:S01]  /*79a0*/  FADD.FTZ R7, R7, R10 ;  /* 0x0000000a07077221 */ /* 0x000fe20000010000 */
[----:B------:R-:W2:Y:S02]  /*79b0*/  LDS R9, [R0+0x3a00] ;  /* 0x003a000000097984 */ /* 0x000ea40000000800 */
[----:B---3--:R-:W-:Y:S01]  /*79c0*/  FADD.FTZ R31, R6, R31 ;  /* 0x0000001f061f7221 */ /* 0x008fe20000010000 */
[----:B------:R-:W-:Y:S01]  /*79d0*/  FADD.FTZ R7, R7, R12 ;  /* 0x0000000c07077221 */ /* 0x000fe20000010000 */
[----:B-1----:R-:W-:-:S02]  /*79e0*/  @P3 MOV R2, R37 ;  /* 0x0000002500023202 */ /* 0x002fc40000000f00 */
[-C--:B------:R-:W-:Y:S02]  /*79f0*/  @P3 MOV R3, R40.reuse ;  /* 0x0000002800033202 */ /* 0x080fe40000000f00 */
[----:B------:R-:W-:Y:S01]  /*7a00*/  @P3 IADD3 R37, P0, R37, 0x200, RZ ;  /* 0x0000020025253810 */ /* 0x000fe20007f1e0ff */
[----:B----4-:R-:W-:Y:S02]  /*7a10*/  FADD.FTZ R8, RZ, R8 ;  /* 0x00000008ff087221 */ /* 0x010fe40000010000 */
[----:B------:R1:W-:Y:S01]  /*7a20*/  @P3 STG.E desc[UR4][R2.64], R5 ;  /* 0x0000000502003986 */ /* 0x0003e2000c101904 */
[----:B------:R-:W-:Y:S01]  /*7a30*/  @P3 IADD3.X R40, RZ, R40, RZ, P0, !PT ;  /* 0x00000028ff283210 */ /* 0x000fe200007fe4ff */
[----:B0-----:R-:W-:Y:S01]  /*7a40*/  FADD.FTZ R8, R8, R15 ;  /* 0x0000000f08087221 */ /* 0x001fe20000010000 */
[----:B-1----:R-:W-:Y:S02]  /*7a50*/  @P3 MOV R2, R33 ;  /* 0x0000002100023202 */ /* 0x002fe40000000f00 */
[----:B------:R-:W-:-:S02]  /*7a60*/  @P3 MOV R3, R38 ;  /* 0x0000002600033202 */ /* 0x000fc40000000f00 */
        /* <DEDUP_REMOVED lines=44> */
.L_x_11060:
[----:B-1234-:R-:W-:Y:S01]  /*7d30*/  HFMA2.MMA R161, -RZ, RZ, 0, 5.9604644775390625e-08 ;  /* 0x00000001ffa17435 */ /* 0x01efe200000001ff */
[----:B------:R-:W-:Y:S01]  /*7d40*/  BSSY B1, `(.L_x_11152) ;  /* 0x0000007000017945 */ /* 0x000fe20003800000 */
[----:B------:R-:W-:Y:S02]  /*7d50*/  MOV R162, R208 ;  /* 0x000000d000a27202 */ /* 0x000fe40000000f00 */
[----:B------:R-:W-:Y:S02]  /*7d60*/  MOV R160, 0x1f ;  /* 0x0000001f00a07802 */ /* 0x000fe40000000f00 */
[----:B------:R-:W-:-:S07]  /*7d70*/  MOV R2, 0xffffffff ;  /* 0xffffffff00027802 */ /* 0x000fce0000000f00 */
[----:B0----5:R-:W-:Y:S05]  /*7d80*/  WARPSYNC.COLLECTIVE R2, `(.L_x_11153) ;  /* 0x0000000002087348 */ /* 0x021fea0003c00000 */
[----:B------:R1:W2:Y:S02]  /*7d90*/  SHFL.BFLY P5, R163, R162, R161, R160 ;  /* 0x0c0000a1a2a37389 */ /* 0x0002a400000a00a0 */
[----:B012--5:R-:W-:Y:S01]  /*7da0*/  ENDCOLLECTIVE ;  /* 0x000000000000791b */ /* 0x027fe20003800000 */
.L_x_11153:
[----:B------:R-:W-:Y:S05]  /*7db0*/  BSYNC B1 ;  /* 0x0000000000017941 */ /* 0x000fea0003800000 */
.L_x_11152:
        /* <DEDUP_REMOVED lines=8> */
.L_x_11154:
[----:B------:R-:W-:Y:S01]  /*7e40*/  HFMA2.MMA R161, -RZ, RZ, 0, 1.1920928955078125e-07 ;  /* 0x00000002ffa17435 */ /* 0x000fe200000001ff */
[----:B------:R-:W-:Y:S01]  /*7e50*/  MOV R162, R208 ;  /* 0x000000d000a27202 */ /* 0x000fe20000000f00 */
[----:B------:R-:W-:-:S09]  /*7e60*/  FADD.FTZ R207, R163, R207 ;  /* 0x000000cfa3cf7221 */ /* 0x000fd20000010000 */
[----:B------:R-:W-:Y:S05]  /*7e70*/  WARPSYNC.COLLECTIVE R2, `(.L_x_11155) ;  /* 0x0000000002087348 */ /* 0x000fea0003c00000 */
[----:B------:R0:W1:Y:S02]  /*7e80*/  SHFL.BFLY P5, R163, R162, R161, R160 ;  /* 0x0c0000a1a2a37389 */ /* 0x00006400000a00a0 */
[----:B01----:R-:W-:Y:S01]  /*7e90*/  ENDCOLLECTIVE ;  /* 0x000000000000791b */ /* 0x003fe20003800000 */
.L_x_11155:
[----:B------:R-:W-:Y:S01]  /*7ea0*/  MOV R162, R207 ;  /* 0x000000cf00a27202 */ /* 0x000fe20000000f00 */
[----:B------:R-:W-:-:S07]  /*7eb0*/  FADD.FTZ R208, R208, R163 ;  /* 0x000000a3d0d07221 */ /* 0x000fce0000010000 */
[----:B------:R-:W-:Y:S05]  /*7ec0*/  WARPSYNC.COLLECTIVE R2, `(.L_x_11156) ;  /* 0x0000000002087348 */ /* 0x000fea0003c00000 */
[----:B------:R0:W1:Y:S02]  /*7ed0*/  SHFL.BFLY P5, R163, R162, R161, R160 ;  /* 0x0c0000a1a2a37389 */ /* 0x00006400000a00a0 */
[----:B01----:R-:W-:Y:S01]  /*7ee0*/  ENDCOLLECTIVE ;  /* 0x000000000000791b */ /* 0x003fe20003800000 */
.L_x_11156:
[----:B------:R-:W-:Y:S01]  /*7ef0*/  HFMA2.MMA R161, -RZ, RZ, 0, 2.384185791015625e-07 ;  /* 0x00000004ffa17435 */ /* 0x000fe200000001ff */
[----:B------:R-:W-:Y:S01]  /*7f00*/  MOV R162, R208 ;  /* 0x000000d000a27202 */ /* 0x000fe20000000f00 */
[----:B------:R-:W-:-:S09]  /*7f10*/  FADD.FTZ R207, R207, R163 ;  /* 0x000000a3cfcf7221 */ /* 0x000fd20000010000 */
[----:B------:R-:W-:Y:S05]  /*7f20*/  WARPSYNC.COLLECTIVE R2, `(.L_x_11157) ;  /* 0x0000000002087348 */ /* 0x000fea0003c00000 */
[----:B------:R0:W1:Y:S02]  /*7f30*/  SHFL.BFLY P5, R163, R162, R161, R160 ;  /* 0x0c0000a1a2a37389 */ /* 0x00006400000a00a0 */
[----:B01----:R-:W-:Y:S01]  /*7f40*/  ENDCOLLECTIVE ;  /* 0x000000000000791b */ /* 0x003fe20003800000 */
.L_x_11157:
[----:B------:R-:W-:Y:S01]  /*7f50*/  MOV R162, R207 ;  /* 0x000000cf00a27202 */ /* 0x000fe20000000f00 */
[----:B------:R-:W-:-:S07]  /*7f60*/  FADD.FTZ R208, R208, R163 ;  /* 0x000000a3d0d07221 */ /* 0x000fce0000010000 */
[----:B------:R-:W-:Y:S05]  /*7f70*/  WARPSYNC.COLLECTIVE R2, `(.L_x_11158) ;  /* 0x0000000002087348 */ /* 0x000fea0003c00000 */
[----:B------:R0:W1:Y:S02]  /*7f80*/  SHFL.BFLY P5, R163, R162, R161, R160 ;  /* 0x0c0000a1a2a37389 */ /* 0x00006400000a00a0 */
[----:B01----:R-:W-:Y:S01]  /*7f90*/  ENDCOLLECTIVE ;  /* 0x000000000000791b */ /* 0x003fe20003800000 */
.L_x_11158:
[----:B------:R-:W-:Y:S01]  /*7fa0*/  HFMA2.MMA R161, -RZ, RZ, 0, 4.76837158203125e-07 ;  /* 0x00000008ffa17435 */ /* 0x000fe200000001ff */
[----:B------:R-:W-:Y:S01]  /*7fb0*/  MOV R162, R208 ;  /* 0x000000d000a27202 */ /* 0x000fe20000000f00 */
[----:B------:R-:W-:-:S09]  /*7fc0*/  FADD.FTZ R207, R207, R163 ;  /* 0x000000a3cfcf7221 */ /* 0x000fd20000010000 */
[----:B------:R-:W-:Y:S05]  /*7fd0*/  WARPSYNC.COLLECTIVE R2, `(.L_x_11159) ;  /* 0x0000000002087348 */ /* 0x000fea0003c00000 */
[----:B------:R0:W1:Y:S02]  /*7fe0*/  SHFL.BFLY P5, R163, R162, R161, R160 ;  /* 0x0c0000a1a2a37389 */ /* 0x00006400000a00a0 */
[----:B01----:R-:W-:Y:S01]  /*7ff0*/  ENDCOLLECTIVE ;  /* 0x000000000000791b */ /* 0x003fe20003800000 */
.L_x_11159:
[----:B------:R-:W-:Y:S01]  /*8000*/  MOV R162, R207 ;  /* 0x000000cf00a27202 */ /* 0x000fe20000000f00 */
[----:B------:R-:W-:-:S07]  /*8010*/  FADD.FTZ R208, R208, R163 ;  /* 0x000000a3d0d07221 */ /* 0x000fce0000010000 */
[----:B------:R-:W-:Y:S05]  /*8020*/  WARPSYNC.COLLECTIVE R2, `(.L_x_11160) ;  /* 0x0000000002087348 */ /* 0x000fea0003c00000 */
[----:B------:R0:W1:Y:S02]  /*8030*/  SHFL.BFLY P5, R163, R162, R161, R160 ;  /* 0x0c0000a1a2a37389 */ /* 0x00006400000a00a0 */
[----:B01----:R-:W-:Y:S01]  /*8040*/  ENDCOLLECTIVE ;  /* 0x000000000000791b */ /* 0x003fe20003800000 */
.L_x_11160:
[----:B------:R-:W-:Y:S01]  /*8050*/  HFMA2.MMA R161, -RZ, RZ, 0, 9.5367431640625e-07 ;  /* 0x00000010ffa17435 */ /* 0x000fe200000001ff */
[----:B------:R-:W-:Y:S01]  /*8060*/  MOV R162, R208 ;  /* 0x000000d000a27202 */ /* 0x000fe20000000f00 */
[----:B------:R-:W-:-:S09]  /*8070*/  FADD.FTZ R207, R207, R163 ;  /* 0x000000a3cfcf7221 */ /* 0x000fd20000010000 */
[----:B------:R-:W-:Y:S05]  /*8080*/  WARPSYNC.COLLECTIVE R2, `(.L_x_11161) ;  /* 0x0000000002087348 */ /* 0x000fea0003c00000 */
[----:B------:R0:W1:Y:S02]  /*8090*/  SHFL.BFLY P5, R163, R162, R161, R160 ;  /* 0x0c0000a1a2a37389 */ /* 0x00006400000a00a0 */
[----:B01----:R-:W-:Y:S01]  /*80a0*/  ENDCOLLECTIVE ;  /* 0x000000000000791b */ /* 0x003fe20003800000 */
.L_x_11161:
[----:B------:R-:W-:Y:S02]  /*80b0*/  MOV R162, R207 ;  /* 0x000000cf00a27202 */ /* 0x000fe40000000f00 */
[----:B------:R-:W-:-:S07]  /*80c0*/  MOV R164, R163 ;  /* 0x000000a300a47202 */ /* 0x000fce0000000f00 */
[----:B------:R-:W-:Y:S05]  /*80d0*/  WARPSYNC.COLLECTIVE R2, `(.L_x_11162) ;  /* 0x0000000002087348 */ /* 0x000fea0003c00000 */
[----:B------:R0:W1:Y:S02]  /*80e0*/  SHFL.BFLY P5, R163, R162, R161, R160 ;  /* 0x0c0000a1a2a37389 */ /* 0x00006400000a00a0 */
[----:B01----:R-:W-:Y:S01]  /*80f0*/  ENDCOLLECTIVE ;  /* 0x000000000000791b */ /* 0x003fe20003800000 */
.L_x_11162:
[----:B------:R-:W-:Y:S01]  /*8100*/  MOV R2, R163 ;  /* 0x000000a300027202 */ /* 0x000fe20000000f00 */
[----:B------:R-:W-:Y:S06]  /*8110*/  BRA `(.L_x_11163) ;  /* 0xffffffac00c87947 */ /* 0x000fec000383ffff */
.L_x_11164:
        /* <DEDUP_REMOVED lines=14> */
.L_x_16993:


//--------------------- .text._ZN10layer_norm22ln_bwd_finalize_kernelINS_22Kernel_traits_finalizeILj1280E6__halfS2_fS2_fjLb0ELj1024ELj4ENS_18Kernel_traits_baseILj1280ES2_S2_fS2_fjLj1024EEEEELb0ELb1EEEvNS_9BwdParamsE --------------------------
	.section	.text._ZN10layer_norm22ln_bwd_finalize_kernelINS_22Kernel_traits_finalizeILj1280E6__halfS2_fS2_fjLb0ELj1024ELj4ENS_18Kernel_traits_baseILj1280ES2_S2_fS2_fjLj1024EEEEELb0ELb1EEEvNS_9BwdParamsE,"ax",@progbits
	.align	128
        .global         _ZN10layer_norm22ln_bwd_finalize_kernelINS_22Kernel_traits_finalizeILj1280E6__halfS2_fS2_fjLb0ELj1024ELj4ENS_18Kernel_traits_baseILj1280ES2_S2_fS2_fjLj1024EEEEELb0ELb1EEEvNS_9BwdParamsE
        .type           _ZN10layer_norm22ln_bwd_finalize_kernelINS_22Kernel_traits_finalizeILj1280E6__halfS2_fS2_fjLb0ELj1024ELj4ENS_18Kernel_traits_baseILj1280ES2_S2_fS2_fjLj1024EEEEELb0ELb1EEEvNS_9BwdParamsE,@function
        .size           _ZN10layer_norm22ln_bwd_finalize_kernelINS_22Kernel_traits_finalizeILj1280E6__halfS2_fS2_fjLb0ELj1024ELj4ENS_18Kernel_traits_baseILj1280ES2_S2_fS2_fjLj1024EEEEELb0ELb1EEEvNS_9BwdParamsE,(.L_x_16994 - _ZN10layer_norm22ln_bwd_finalize_kernelINS_22Kernel_traits_finalizeILj1280E6__halfS2_fS2_fjLb0ELj1024ELj4ENS_18Kernel_traits_baseILj1280ES2_S2_fS2_fjLj1024EEEEELb0ELb1EEEvNS_9BwdParamsE)
        .other          _ZN10layer_norm22ln_bwd_finalize_kernelINS_22Kernel_traits_finalizeILj1280E6__halfS2_fS2_fjLb0ELj1024ELj4ENS_18Kernel_traits_baseILj1280ES2_S2_fS2_fjLj1024EEEEELb0ELb1EEEvNS_9BwdParamsE,@"STO_CUDA_ENTRY STV_DEFAULT"
_ZN10layer_norm22ln_bwd_finalize_kernelINS_22Kernel_traits_finalizeILj1280E6__halfS2_fS2_fjLb0ELj1024ELj4ENS_18Kernel_traits_baseILj1280ES2_S2_fS2_fjLj1024EEEEELb0ELb1EEEvNS_9BwdParamsE:
.text._ZN10layer_norm22ln_bwd_finalize_kernelINS_22Kernel_traits_finalizeILj1280E6__halfS2_fS2_fjLb0ELj1024ELj4ENS_18Kernel_traits_baseILj1280ES2_S2_fS2_fjLj1024EEEEELb0ELb1EEEvNS_9BwdParamsE:
        /* <DEDUP_REMOVED lines=26> */
.L_x_11176:
        /* <DEDUP_REMOVED lines=31> */
.L_x_11169:
        /* <DEDUP_REMOVED lines=34> */
.L_x_11168:
[----:B------:R-:W-:Y:S05]  /*05b0*/  BSYNC B1 ;  /* 0x0000000000017941 */ /* 0x000fea0003800000 */
.L_x_11167:
        /* <DEDUP_REMOVED lines=25> */
.L_x_11171:
[----:B------:R-:W-:Y:S05]  /*0750*/  BSYNC B1 ;  /* 0x0000000000017941 */ /* 0x000fea0003800000 */
.L_x_11170:
        /* <DEDUP_REMOVED lines=12> */
.L_x_11166:
[----:B------:R-:W-:Y:S05]  /*0820*/  BSYNC B0 ;  /* 0x0000000000007941 */ /* 0x000fea0003800000 */
.L_x_11165:
        /* <DEDUP_REMOVED lines=29> */
.L_x_11187:
[----:B------:R-:W-:Y:S01]  /*0a00*/  @!P1 SHF.R.U32.HI R12, RZ, 0x3, R0 ;  /* 0x00000003ff0c9819 */ /* 0x000fe20000011600 */
[----:B----4-:R-:W-:Y:S01]  /*0a10*/  FADD.FTZ R14, R9, R14 ;  /* 0x0000000e090e7221 */ /* 0x010fe20000010000 */
[----:B---3--:R-:W-:Y:S02]  /*0a20*/  FADD.FTZ R11, R10, R11 ;  /* 0x0000000b0a0b7221 */ /* 0x008fe40000010000 */
[----:B------:R-:W-:-:S05]  /*0a30*/  @!P1 LOP3.LUT R12, R12, 0x1ffffffc, RZ, 0xc0, !PT ;  /* 0x1ffffffc0c0c9812 */ /* 0x000fca00078ec0ff */
[----:B------:R3:W-:Y:S04]  /*0a40*/  @!P1 STS [R12+UR4+0x2000], R14 ;  /* 0x0020000e0c009988 */ /* 0x0007e80008000804 */
[----:B------:R3:W-:Y:S02]  /*0a50*/  @!P1 STS [R12+UR4+0x2080], R11 ;  /* 0x0020800b0c009988 */ /* 0x0007e40008000804 */
.L_x_11172:
        /* <DEDUP_REMOVED lines=14> */
.L_x_11175:
[----:B------:R-:W-:Y:S05]  /*0b40*/  BSYNC B0 ;  /* 0x0000000000007941 */ /* 0x000fea0003800000 */
.L_x_11174:
[C---:B------:R-:W-:Y:S02]  /*0b50*/  ISETP.GT.U32.AND P1, PT, R3.reuse, -0x501, PT ;  /* 0xfffffaff0300780c */ /* 0x040fe40003f24070 */
[----:B------:R-:W-:Y:S02]  /*0b60*/  IADD3 R3, R3, 0x500, RZ ;  /* 0x0000050003037810 */ /* 0x000fe40007ffe0ff */
[----:B------:R-:W-:-:S09]  /*0b70*/  IADD3 R4, R4, 0x280, RZ ;  /* 0x0000028004047810 */ /* 0x000fd20007ffe0ff */
[----:B------:R-:W-:Y:S05]  /*0b80*/  @P1 BRA `(.L_x_11176) ;  /* 0xfffffff400841947 */ /* 0x000fea000383ffff */
[----:B------:R-:W-:Y:S05]  /*0b90*/  EXIT ;  /* 0x000000000000794d */ /* 0x000fea0003800000 */
.L_x_11173:
[----:B------:R-:W-:Y:S01]  /*0ba0*/  HFMA2.MMA R22, -RZ, RZ, 0, 1.847743988037109375e-06 ;  /* 0x0000001fff167435 */ /* 0x000fe200000001ff */
[----:B0--3--:R-:W-:Y:S01]  /*0bb0*/  MOV R20, R10 ;  /* 0x0000000a00147202 */ /* 0x009fe20000000f00 */
[----:B------:R-:W-:Y:S01]  /*0bc0*/  IMAD.MOV.U32 R19, RZ, RZ, 0x1 ;  /* 0x00000001ff137424 */ /* 0x000fe200078e00ff */
[----:B------:R-:W-:-:S08]  /*0bd0*/  MOV R17, 0xffffffff ;  /* 0xffffffff00117802 */ /* 0x000fd00000000f00 */
[----:B-12---:R-:W-:Y:S05]  /*0be0*/  WARPSYNC.COLLECTIVE R17, `(.L_x_11177) ;  /* 0x0000000011087348 */ /* 0x006fea0003c00000 */
[----:B------:R0:W3:Y:S02]  /*0bf0*/  SHFL.BFLY P2, R18, R20, R19, R22 ;  /* 0x0c00001314127389 */ /* 0x0000e40000040016 */
[----:B0123--:R-:W-:Y:S01]  /*0c00*/  ENDCOLLECTIVE ;  /* 0x000000000000791b */ /* 0x00ffe20003800000 */
.L_x_11177:
[----:B------:R-:W-:Y:S01]  /*0c10*/  HFMA2.MMA R19, -RZ, RZ, 0, 1.1920928955078125e-07 ;  /* 0x00000002ff137435 */ /* 0x000fe200000001ff */
[----:B------:R-:W-:-:S05]  /*0c20*/  MOV R11, R18 ;  /* 0x00000012000b7202 */ /* 0x000fca0000000f00 */
[----:B------:R-:W-:-:S04]  /*0c30*/  FADD.FTZ R11, R10, R11 ;  /* 0x0000000b0a0b7221 */ /* 0x000fc80000010000 */
[----:B------:R-:W-:-:S07]  /*0c40*/  IMAD.MOV.U32 R20, RZ, RZ, R11 ;  /* 0x000000ffff147224 */ /* 0x000fce00078e000b */
[----:B------:R-:W-:Y:S05]  /*0c50*/  WARPSYNC.COLLECTIVE R17, `(.L_x_11178) ;  /* 0x0000000011087348 */ /* 0x000fea0003c00000 */
[----:B------:R0:W1:Y:S02]  /*0c60*/  SHFL.BFLY P2, R18, R20, R19, R22 ;  /* 0x0c00001314127389 */ /* 0x0000640000040016 */
[----:B01----:R-:W-:Y:S01]  /*0c70*/  ENDCOLLECTIVE ;  /* 0x000000000000791b */ /* 0x003fe20003800000 */
.L_x_11178:
[----:B------:R-:W-:Y:S01]  /*0c80*/  IMAD.MOV.U32 R19, RZ, RZ, 0x4 ;  /* 0x00000004ff137424 */ /* 0x000fe200078e00ff */
[----:B------:R-:W-:-:S05]  /*0c90*/  MOV R12, R18 ;  /* 0x00000012000c7202 */ /* 0x000fca0000000f00 */
[----:B------:R-:W-:-:S05]  /*0ca0*/  FADD.FTZ R12, R11, R12 ;  /* 0x0000000c0b0c7221 */ /* 0x000fca0000010000 */
[----:B------:R-:W-:-:S07]  /*0cb0*/  MOV R20, R12 ;  /* 0x0000000c00147202 */ /* 0x000fce0000000f00 */
[----:B------:R-:W-:Y:S05]  /*0cc0*/  WARPSYNC.COLLECTIVE R17, `(.L_x_11179) ;  /* 0x0000000011087348 */ /* 0x000fea0003c00000 */
[----:B------:R0:W1:Y:S02]  /*0cd0*/  SHFL.BFLY P2, R18, R20, R19, R22 ;  /* 0x0c00001314127389 */ /* 0x0000640000040016 */
[----:B01----:R-:W-:Y:S01]  /*0ce0*/  ENDCOLLECTIVE ;  /* 0x000000000000791b */ /* 0x003fe20003800000 */
.L_x_11179:
[----:B------:R-:W-:Y:S01]  /*0cf0*/  HFMA2.MMA R19, -RZ, RZ, 0, 4.76837158203125e-07 ;  /* 0x00000008ff137435 */ /* 0x000fe200000001ff */
[----:B------:R-:W-:-:S05]  /*0d00*/  MOV R13, R18 ;  /* 0x00000012000d7202 */ /* 0x000fca0000000f00 */
[----:B------:R-:W-:-:S05]  /*0d10*/  FADD.FTZ R13, R12, R13 ;  /* 0x0000000d0c0d7221 */ /* 0x000fca0000010000 */
[----:B------:R-:W-:-:S07]  /*0d20*/  MOV R20, R13 ;  /* 0x0000000d00147202 */ /* 0x000fce0000000f00 */
[----:B------:R-:W-:Y:S05]  /*0d30*/  WARPSYNC.COLLECTIVE R17, `(.L_x_11180) ;  /* 0x0000000011087348 */ /* 0x000fea0003c00000 */
[----:B------:R0:W1:Y:S02]  /*0d40*/  SHFL.BFLY P2, R18, R20, R19, R22 ;  /* 0x0c00001314127389 */ /* 0x0000640000040016 */
[----:B01----:R-:W-:Y:S01]  /*0d50*/  ENDCOLLECTIVE ;  /* 0x000000000000791b */ /* 0x003fe20003800000 */
.L_x_11180:
[----:B------:R-:W-:Y:S01]  /*0d60*/  HFMA2.MMA R19, -RZ, RZ, 0, 9.5367431640625e-07 ;  /* 0x00000010ff137435 */ /* 0x000fe200000001ff */
[----:B------:R-:W-:-:S04]  /*0d70*/  IMAD.MOV.U32 R10, RZ, RZ, R18 ;  /* 0x000000ffff0a7224 */ /* 0x000fc800078e0012 */
[----:B------:R-:W-:-:S05]  /*0d80*/  FADD.FTZ R10, R13, R10 ;  /* 0x0000000a0d0a7221 */ /* 0x000fca0000010000 */
[----:B------:R-:W-:-:S07]  /*0d90*/  MOV R20, R10 ;  /* 0x0000000a00147202 */ /* 0x000fce0000000f00 */
[----:B------:R-:W-:Y:S05]  /*0da0*/  WARPSYNC.COLLECTIVE R17, `(.L_x_11181) ;  /* 0x0000000011087348 */ /* 0x000fea0003c00000 */
[----:B------:R0:W1:Y:S02]  /*0db0*/  SHFL.BFLY P2, R18, R20, R19, R22 ;  /* 0x0c00001314127389 */ /* 0x0000640000040016 */
[----:B01----:R-:W-:Y:S01]  /*0dc0*/  ENDCOLLECTIVE ;  /* 0x000000000000791b */ /* 0x003fe20003800000 */
.L_x_11181:
[----:B------:R-:W-:Y:S01]  /*0dd0*/  HFMA2.MMA R19, -RZ, RZ, 0, 5.9604644775390625e-08 ;  /* 0x00000001ff137435 */ /* 0x000fe200000001ff */
[----:B------:R-:W-:Y:S01]  /*0de0*/  IMAD.MOV.U32 R20, RZ, RZ, R9 ;  /* 0x000000ffff147224 */ /* 0x000fe200078e0009 */
[----:B------:R-:W-:-:S09]  /*0df0*/  MOV R11, R18 ;  /* 0x00000012000b7202 */ /* 0x000fd20000000f00 */
[----:B------:R-:W-:Y:S05]  /*0e00*/  WARPSYNC.COLLECTIVE R17, `(.L_x_11182) ;  /* 0x0000000011087348 */ /* 0x000fea0003c00000 */
[----:B------:R0:W1:Y:S02]  /*0e10*/  SHFL.BFLY P2, R18, R20, R19, R22 ;  /* 0x0c00001314127389 */ /* 0x0000640000040016 */
[----:B01----:R-:W-:Y:S01]  /*0e20*/  ENDCOLLECTIVE ;  /* 0x000000000000791b */ /* 0x003fe20003800000 */
.L_x_11182:
[----:B------:R-:W-:Y:S01]  /*0e30*/  HFMA2.MMA R19, -RZ, RZ, 0, 1.1920928955078125e-07 ;  /* 0x00000002ff137435 */ /* 0x000fe200000001ff */
[----:B------:R-:W-:-:S05]  /*0e40*/  MOV R12, R18 ;  /* 0x00000012000c7202 */ /* 0x000fca0000000f00 */
[----:B------:R-:W-:-:S05]  /*0e50*/  FADD.FTZ R14, R9, R12 ;  /* 0x0000000c090e7221 */ /* 0x000fca0000010000 */
[----:B------:R-:W-:-:S07]  /*0e60*/  MOV R20, R14 ;  /* 0x0000000e00147202 */ /* 0x000fce0000000f00 */
[----:B------:R-:W-:Y:S05]  /*0e70*/  WARPSYNC.COLLECTIVE R17, `(.L_x_11183) ;  /* 0x0000000011087348 */ /* 0x000fea0003c00000 */
[----:B------:R0:W1:Y:S02]  /*0e80*/  SHFL.BFLY P2, R18, R20, R19, R22 ;  /* 0x0c00001314127389 */ /* 0x0000640000040016 */
[----:B01----:R-:W-:Y:S01]  /*0e90*/  ENDCOLLECTIVE ;  /* 0x000000000000791b */ /* 0x003fe20003800000 */
.L_x_11183:
[----:B------:R-:W-:Y:S01]  /*0ea0*/  HFMA2.MMA R19, -RZ, RZ, 0, 2.384185791015625e-07 ;  /* 0x00000004ff137435 */ /* 0x000fe200000001ff */
[----:B------:R-:W-:-:S04]  /*0eb0*/  IMAD.MOV.U32 R13, RZ, RZ, R18 ;  /* 0x000000ffff0d7224 */ /* 0x000fc800078e0012 */
[----:B------:R-:W-:-:S05]  /*0ec0*/  FADD.FTZ R15, R14, R13 ;  /* 0x0000000d0e0f7221 */ /* 0x000fca0000010000 */
[----:B------:R-:W-:-:S07]  /*0ed0*/  MOV R20, R15 ;  /* 0x0000000f00147202 */ /* 0x000fce0000000f00 */
[----:B------:R-:W-:Y:S05]  /*0ee0*/  WARPSYNC.COLLECTIVE R17, `(.L_x_11184) ;  /* 0x0000000011087348 */ /* 0x000fea0003c00000 */
[----:B------:R0:W1:Y:S02]  /*0ef0*/  SHFL.BFLY P2, R18, R20, R19, R22 ;  /* 0x0c00001314127389 */ /* 0x0000640000040016 */
[----:B01----:R-:W-:Y:S01]  /*0f00*/  ENDCOLLECTIVE ;  /* 0x000000000000791b */ /* 0x003fe20003800000 */
.L_x_11184:
[----:B------:R-:W-:Y:S01]  /*0f10*/  IMAD.MOV.U32 R19, RZ, RZ, 0x8 ;  /* 0x00000008ff137424 */ /* 0x000fe200078e00ff */
[----:B------:R-:W-:-:S05]  /*0f20*/  MOV R16, R18 ;  /* 0x0000001200107202 */ /* 0x000fca0000000f00 */
[----:B------:R-:W-:-:S05]  /*0f30*/  FADD.FTZ R16, R15, R16 ;  /* 0x000000100f107221 */ /* 0x000fca0000010000 */
[----:B------:R-:W-:-:S07]  /*0f40*/  MOV R20, R16 ;  /* 0x0000001000147202 */ /* 0x000fce0000000f00 */
[----:B------:R-:W-:Y:S05]  /*0f50*/  WARPSYNC.COLLECTIVE R17, `(.L_x_11185) ;  /* 0x0000000011087348 */ /* 0x000fea0003c00000 */
[----:B------:R0:W1:Y:S02]  /*0f60*/  SHFL.BFLY P2, R18, R20, R19, R22 ;  /* 0x0c00001314127389 */ /* 0x0000640000040016 */
[----:B01----:R-:W-:Y:S01]  /*0f70*/  ENDCOLLECTIVE ;  /* 0x000000000000791b */ /* 0x003fe20003800000 */
.L_x_11185:
[----:B------:R-:W-:Y:S01]  /*0f80*/  HFMA2.MMA R19, -RZ, RZ, 0, 9.5367431640625e-07 ;  /* 0x00000010ff137435 */ /* 0x000fe200000001ff */
[----:B------:R-:W-:-:S05]  /*0f90*/  MOV R9, R18 ;  /* 0x0000001200097202 */ /* 0x000fca0000000f00 */
[----:B------:R-:W-:-:S05]  /*0fa0*/  FADD.FTZ R9, R16, R9 ;  /* 0x0000000910097221 */ /* 0x000fca0000010000 */
[----:B------:R-:W-:-:S07]  /*0fb0*/  MOV R20, R9 ;  /* 0x0000000900147202 */ /* 0x000fce0000000f00 */
[----:B------:R-:W-:Y:S05]  /*0fc0*/  WARPSYNC.COLLECTIVE R17, `(.L_x_11186) ;  /* 0x0000000011087348 */ /* 0x000fea0003c00000 */
[----:B------:R0:W1:Y:S02]  /*0fd0*/  SHFL.BFLY P2, R18, R20, R19, R22 ;  /* 0x0c00001314127389 */ /* 0x0000640000040016 */
[----:B01----:R-:W-:Y:S01]  /*0fe0*/  ENDCOLLECTIVE ;  /* 0x000000000000791b */ /* 0x003fe20003800000 */
.L_x_11186:
[----:B------:R-:W-:Y:S01]  /*0ff0*/  MOV R14, R18 ;  /* 0x00000012000e7202 */ /* 0x000fe20000000f00 */
[----:B------:R-:W-:Y:S06]  /*1000*/  BRA `(.L_x_11187) ;  /* 0xfffffff8007c7947 */ /* 0x000fec000383ffff */
.L_x_11188:
        /* <DEDUP_REMOVED lines=15> */
.L_x_16994:


//--------------------- .text._ZN10layer_norm13ln_bwd_kernelINS_13Kernel_traitsI6__halfS2_fS2_fjLj1280ELj1ELj4ELj1ELj16ENS_18Kernel_traits_baseILj1280ES2_S2_fS2_fjLj128EEEEELb1ELb0ELb1ELb1EEEvNS_9BwdParamsE --------------------------
	.section	.text._ZN10layer_norm13ln_bwd_kernelINS_13Kernel_traitsI6__halfS2_fS2_fjLj1280ELj1ELj4ELj1ELj16ENS_18Kernel_traits_baseILj1280ES2_S2_fS2_fjLj128EEEEELb1ELb0ELb1ELb1EEEvNS_9BwdParamsE,"ax",@progbits
	.align	128
        .global         _ZN10layer_norm13ln_bwd_kernelINS_13Kernel_traitsI6__halfS2_fS2_fjLj1280ELj1ELj4ELj1ELj16ENS_18Kernel_traits_baseILj1280ES2_S2_fS2_fjLj128EEEEELb1ELb0ELb1ELb1EEEvNS_9BwdParamsE
        .type           _ZN10layer_norm13ln_bwd_kernelINS_13Kernel_traitsI6__halfS2_fS2_fjLj1280ELj1ELj4ELj1ELj16ENS_18Kernel_traits_baseILj1280ES2_S2_fS2_fjLj128EEEEELb1ELb0ELb1ELb1EEEvNS_9BwdParamsE,@function
        .size           _ZN10layer_norm13ln_bwd_kernelINS_13Kernel_traitsI6__halfS2_fS2_fjLj1280ELj1ELj4ELj1ELj16ENS_18Kernel_traits_baseILj1280ES2_S2_fS2_fjLj128EEEEELb1ELb0ELb1ELb1EEEvNS_9BwdParamsE,(.L_x_16995 - _ZN10layer_norm13ln_bwd_kernelINS_13Kernel_traitsI6__halfS2_fS2_fjLj1280ELj1ELj4ELj1ELj16ENS_18Kernel_traits_baseILj1280ES2_S2_fS2_fjLj128EEEEELb1ELb0ELb1ELb1EEEvNS_9BwdParamsE)
        .other          _ZN10layer_norm13ln_bwd_kernelINS_13Kernel_traitsI6__halfS2_fS2_fjLj1280ELj1ELj4ELj1ELj16ENS_18Kernel_traits_baseILj1280ES2_S2_fS2_fjLj128EEEEELb1ELb0ELb1ELb1EEEvNS_9BwdParamsE,@"STO_CUDA_ENTRY STV_DEFAULT"
_ZN10layer_norm13ln_bwd_kernelINS_13Kernel_traitsI6__halfS2_fS2_fjLj1280ELj1ELj4ELj1ELj16ENS_18Kernel_traits_baseILj1280ES2_S2_fS2_fjLj128EEEEELb1ELb0ELb1ELb1EEEvNS_9BwdParamsE:
.text._ZN10layer_norm13ln_bwd_kernelINS_13Kernel_traitsI6__halfS2_fS2_fjLj1280ELj1ELj4ELj1ELj16ENS_18Kernel_traits_baseILj1280ES2_S2_fS2_fjLj128EEEEELb1ELb0ELb1ELb1EEEvNS_9BwdParamsE:
        /* <DEDUP_REMOVED lines=54> */
.L_x_11190:
        /* <DEDUP_REMOVED lines=129> */
[----:B------:R1:W-:Y:S02]  /*0b70*/  STL [R1], R0 ;  /* 0x0000000001007387 */ /* 0x0003e40000100800 */
.L_x_11276:
        /* <DEDUP_REMOVED lines=29> */
[----:B------:R-:W-:Y:S02]  /*0d50*/  MOV R190, UR10 ;  /* 0x0000000a00be7c02 */ /* 0x000fe40008000f00 */
        /* <DEDUP_REMOVED lines=21> */
[C---:B------:R-:W-:Y:S02]  /*0eb0*/  IADD3 R194, R164.reuse, 0x20, RZ ;  /* 0x00000020a4c27810 */ /* 0x040fe40007ffe0ff */
[C---:B------:R-:W-:Y:S01]  /*0ec0*/  IADD3 R188, R164.reuse, 0x40, RZ ;  /* 0x00000040a4bc7810 */ /* 0x040fe20007ffe0ff */
[----:B------:R-:W5:Y:S01]  /*0ed0*/  @P0 LDG.E.128 R44, desc[UR4][R2.64] ;  /* 0x00000004022c0981 */ /* 0x000f62000c1e1d00 */
[C---:B------:R-:W-:Y:S02]  /*0ee0*/  IADD3 R180, R164.reuse, 0x60, RZ ;  /* 0x00000060a4b47810 */ /* 0x040fe40007ffe0ff */
[C---:B0-----:R-:W-:Y:S01]  /*0ef0*/  IADD3 R178, R164.reuse, 0x80, RZ ;  /* 0x00000080a4b27810 */ /* 0x041fe20007ffe0ff */
[--C-:B-1----:R-:W-:Y:S01]  /*0f00*/  IMAD.WIDE.U32 R164, R164, 0x8, R166.reuse ;  /* 0x00000008a4a47825 */ /* 0x102fe200078e00a6 */
[----:B------:R0:W5:Y:S03]  /*0f10*/  @P0 LDG.E.128 R40, desc[UR4][R2.64+0x10] ;  /* 0x0000100402280981 */ /* 0x000166000c1e1d00 */
[----:B------:R-:W-:-:S02]  /*0f20*/  IMAD.WIDE.U32 R194, R194, 0x8, R166 ;  /* 0x00000008c2c27825 */ /* 0x000fc400078e00a6 */
        /* <DEDUP_REMOVED lines=8> */
[----:B0-----:R-:W-:Y:S01]  /*0fb0*/  CS2R R2, SRZ ;  /* 0x0000000000027805 */ /* 0x001fe2000001ff00 */
[----:B------:R-:W-:Y:S06]  /*0fc0*/  BRA `(.L_x_11194) ;  /* 0x0000001800f47947 */ /* 0x000fec0003800000 */
.L_x_11193:
[----:B------:R-:W0:Y:S01]  /*0fd0*/  LDC.64 R212, c[0x0][0x238] ;  /* 0x00008e00ffd47b82 */ /* 0x000e220000000a00 */
[----:B------:R-:W-:Y:S01]  /*0fe0*/  IADD3 R187, R187, -0x1, RZ ;  /* 0xffffffffbbbb7810 */ /* 0x000fe20007ffe0ff */
[----:B------:R1:W2:Y:S04]  /*0ff0*/  LDG.E R227, desc[UR4][R180.64] ;  /* 0x00000004b4e37981 */ /* 0x0002a8000c1e1900 */
[----:B------:R-:W-:Y:S02]  /*1000*/  IMAD R187, R187, R197, RZ ;  /* 0x000000c5bbbb7224 */ /* 0x000fe400078e02ff */
[----:B------:R-:W3:Y:S03]  /*1010*/  LDC.64 R6, c[0x0][0x2b8] ;  /* 0x0000ae00ff067b82 */ /* 0x000ee60000000a00 */
[----:B------:R-:W-:-:S04]  /*1020*/  SHF.R.S32.HI R0, RZ, 0x1f, R187 ;  /* 0x0000001fff007819 */ /* 0x000fc800000114bb */
[----:B------:R-:W-:Y:S01]  /*1030*/  LEA.HI R0, R0, R187, RZ, 0x3 ;  /* 0x000000bb00007211 */ /* 0x000fe200078f18ff */
[----:B------:R-:W4:Y:S03]  /*1040*/  LDC.64 R184, c[0x0][0x240] ;  /* 0x00009000ffb87b82 */ /* 0x000f260000000a00 */
[----:B------:R-:W-:Y:S01]  /*1050*/  LEA.HI.SX32 R0, R0, R196, 0x1d ;  /* 0x000000c400007211 */ /* 0x000fe200078feaff */
[----:B0-----:R-:W-:-:S03]  /*1060*/  IMAD.WIDE.U32 R28, R203, 0x20, R212 ;  /* 0x00000020cb1c7825 */ /* 0x001fc600078e00d4 */
[C---:B------:R-:W-:Y:S01]  /*1070*/  IADD3 R5, R0.reuse, 0x20, RZ ;  /* 0x0000002000057810 */ /* 0x040fe20007ffe0ff */
[----:B------:R-:W-:Y:S01]  /*1080*/  IMAD.WIDE.U32 R172, R191, 0x20, R212 ;  /* 0x00000020bfac7825 */ /* 0x000fe200078e00d4 */
[----:B------:R-:W2:Y:S03]  /*1090*/  LDG.E.128 R24, desc[UR4][R28.64] ;  /* 0x000000041c187981 */ /* 0x000ea6000c1e1d00 */
[--C-:B---3--:R-:W-:Y:S01]  /*10a0*/  IMAD.WIDE.U32 R220, R0, 0x10, R6.reuse ;  /* 0x0000001000dc7825 */ /* 0x108fe200078e0006 */
[----:B------:R-:W3:Y:S03]  /*10b0*/  LDG.E.128 R228, desc[UR4][R172.64] ;  /* 0x00000004ace47981 */ /* 0x000ee6000c1e1d00 */
[----:B-1----:R-:W-:Y:S02]  /*10c0*/  IMAD.WIDE.U32 R180, R5, 0x10, R6 ;  /* 0x0000001005b47825 */ /* 0x002fe400078e0006 */
[----:B------:R-:W3:Y:S02]  /*10d0*/  LDG.E.128 R220, desc[UR4][R220.64] ;  /* 0x00000004dcdc7981 */ /* 0x000ee4000c1e1d00 */
[----:B------:R-:W-:-:S02]  /*10e0*/  IMAD.WIDE.U32 R20, R198, 0x20, R212 ;  /* 0x00000020c6147825 */ /* 0x000fc400078e00d4 */
[----:B------:R-:W3:Y:S04]  /*10f0*/  LDG.E.128 R28, desc[UR4][R28.64+0x10] ;  /* 0x000010041c1c7981 */ /* 0x000ee8000c1e1d00 */
[----:B------:R-:W3:Y:S04]  /*1100*/  LDG.E.128 R172, desc[UR4][R172.64+0x10] ;  /* 0x00001004acac7981 */ /* 0x000ee8000c1e1d00 */
[----:B------:R-:W3:Y:S04]  /*1110*/  LDG.E.128 R216, desc[UR4][R20.64] ;  /* 0x0000000414d87981 */ /* 0x000ee8000c1e1d00 */
[----:B------:R-:W3:Y:S01]  /*1120*/  LDG.E.128 R180, desc[UR4][R180.64] ;  /* 0x00000004b4b47981 */ /* 0x000ee2000c1e1d00 */
[----:B-----5:R-:W-:-:S02]  /*1130*/  ISETP.GE.AND P3, PT, R4, 0x1, PT ;  /* 0x000000010400780c */ /* 0x020fc40003f66270 */
[C---:B------:R-:W-:Y:S02]  /*1140*/  IADD3 R17, R0.reuse, 0x40, RZ ;  /* 0x0000004000117810 */ /* 0x040fe40007ffe0ff */
[----:B------:R-:W-:Y:S02]  /*1150*/  IADD3 R8, R0, 0x60, RZ ;  /* 0x0000006000087810 */ /* 0x000fe40007ffe0ff */
[----:B------:R-:W-:Y:S01]  /*1160*/  MOV R190, UR10 ;  /* 0x0000000a00be7c02 */ /* 0x000fe20008000f00 */
[----:B------:R-:W-:Y:S01]  /*1170*/  IMAD.WIDE.U32 R204, R202, 0x20, R212 ;  /* 0x00000020cacc7825 */ /* 0x000fe200078e00d4 */
[----:B------:R-:W-:Y:S01]  /*1180*/  IADD3 R12, R0, 0x80, RZ ;  /* 0x00000080000c7810 */ /* 0x000fe20007ffe0ff */
[----:B------:R-:W3:Y:S04]  /*1190*/  LDG.E.128 R20, desc[UR4][R20.64+0x10] ;  /* 0x0000100414147981 */ /* 0x000ee8000c1e1d00 */
[----:B------:R-:W-:Y:S01]  /*11a0*/  @P3 IADD3 R0, R4, -0x1, RZ ;  /* 0xffffffff04003810 */ /* 0x000fe20007ffe0ff */
[----:B------:R-:W3:Y:S04]  /*11b0*/  LDG.E.128 R168, desc[UR4][R204.64] ;  /* 0x00000004cca87981 */ /* 0x000ee8000c1e1d00 */
[----:B------:R-:W-:-:S02]  /*11c0*/  @P3 IMAD R0, R0, R197, RZ ;  /* 0x000000c500003224 */ /* 0x000fc400078e02ff */
[----:B------:R-:W0:Y:S01]  /*11d0*/  LDC.U8 R197, c[0x0][0x2a0] ;  /* 0x0000a800ffc57b82 */ /* 0x000e220000000000 */
[----:B------:R-:W-:Y:S02]  /*11e0*/  MOV R187, UR11 ;  /* 0x0000000b00bb7c02 */ /* 0x000fe40008000f00 */
[----:B------:R-:W-:Y:S02]  /*11f0*/  ISETP.NE.U32.AND P0, PT, R190, RZ, PT ;  /* 0x000000ffbe00720c */ /* 0x000fe40003f05070 */
[----:B------:R-:W-:Y:S02]  /*1200*/  IADD3 R224, R191, 0x80, RZ ;  /* 0x00000080bfe07810 */ /* 0x000fe40007ffe0ff */
[----:B------:R-:W-:Y:S01]  /*1210*/  MOV R200, RZ ;  /* 0x000000ff00c87202 */ /* 0x000fe20000000f00 */
[----:B------:R-:W-:Y:S01]  /*1220*/  IMAD.WIDE.U32 R16, R17, 0x10, R6 ;  /* 0x0000001011107825 */ /* 0x000fe200078e0006 */
[----:B------:R-:W-:Y:S01]  /*1230*/  ISETP.NE.AND.EX P0, PT, R187, RZ, PT, P0 ;  /* 0x000000ffbb00720c */ /* 0x000fe20003f05300 */
[----:B------:R-:W3:Y:S01]  /*1240*/  LDG.E.128 R204, desc[UR4][R204.64+0x10] ;  /* 0x00001004cccc7981 */ /* 0x000ee2000c1e1d00 */
[----:B------:R-:W-:Y:S01]  /*1250*/  @P3 SHF.R.S32.HI R5, RZ, 0x1f, R0 ;  /* 0x0000001fff053819 */ /* 0x000fe20000011400 */
[----:B------:R-:W-:-:S02]  /*1260*/  IMAD.WIDE.U32 R212, R224, 0x20, R212 ;  /* 0x00000020e0d47825 */ /* 0x000fc400078e00d4 */
[----:B------:R-:W3:Y:S01]  /*1270*/  LDG.E.128 R16, desc[UR4][R16.64] ;  /* 0x0000000410107981 */ /* 0x000ee2000c1e1d00 */
[----:B------:R-:W-:Y:S01]  /*1280*/  @P3 LEA.HI R5, R5, R0, RZ, 0x3 ;  /* 0x0000000005053211 */ /* 0x000fe200078f18ff */
[----:B------:R-:W-:Y:S02]  /*1290*/  IMAD.WIDE.U32 R8, R8, 0x10, R6 ;  /* 0x0000001008087825 */ /* 0x000fe400078e0006 */
[----:B------:R-:W3:Y:S01]  /*12a0*/  LDG.E.128 R208, desc[UR4][R212.64] ;  /* 0x00000004d4d07981 */ /* 0x000ee2000c1e1d00 */
[----:B------:R-:W-:Y:S02]  /*12b0*/  @P3 LEA.HI.SX32 R200, R5, R196, 0x1d ;  /* 0x000000c405c83211 */ /* 0x000fe400078feaff */
[----:B0-----:R-:W-:Y:S01]  /*12c0*/  ISETP.NE.AND P1, PT, R197, RZ, PT ;  /* 0x000000ffc500720c */ /* 0x001fe20003f25270 */
[----:B------:R-:W-:Y:S01]  /*12d0*/  @P0 IMAD.WIDE.U32 R224, R224, 0x20, R188 ;  /* 0x00000020e0e00825 */ /* 0x000fe200078e00bc */
[C---:B------:R-:W-:Y:S01]  /*12e0*/  IADD3 R194, R200.reuse, 0x20, RZ ;  /* 0x00000020c8c27810 */ /* 0x040fe20007ffe0ff */
[----:B------:R-:W5:Y:S01]  /*12f0*/  @P0 LDG.E.128 R68, desc[UR4][R166.64] ;  /* 0x00000004a6440981 */ /* 0x000f62000c1e1d00 */
[----:B------:R-:W-:-:S02]  /*1300*/  IADD3 R188, R200, 0x40, RZ ;  /* 0x00000040c8bc7810 */ /* 0x000fc40007ffe0ff */
[C---:B------:R-:W-:Y:S01]  /*1310*/  IADD3 R196, R200.reuse, 0x60, RZ ;  /* 0x00000060c8c47810 */ /* 0x040fe20007ffe0ff */
[----:B------:R0:W5:Y:S01]  /*1320*/  @P0 LDG.E.128 R64, desc[UR4][R166.64+0x10] ;  /* 0x00001004a6400981 */ /* 0x000162000c1e1d00 */
[----:B------:R-:W-:Y:S01]  /*1330*/  IADD3 R0, R200, 0x80, RZ ;  /* 0x00000080c8007810 */ /* 0x000fe20007ffe0ff */
[----:B------:R-:W-:Y:S02]  /*1340*/  IMAD.WIDE.U32 R12, R12, 0x10, R6 ;  /* 0x000000100c0c7825 */ /* 0x000fe400078e0006 */
[----:B------:R-:W5:Y:S02]  /*1350*/  @P0 LDG.E.128 R76, desc[UR4][R178.64] ;  /* 0x00000004b24c0981 */ /* 0x000f64000c1e1d00 */
[--C-:B----4-:R-:W-:Y:S02]  /*1360*/  IMAD.WIDE.U32 R200, R200, 0x8, R184.reuse ;  /* 0x00000008c8c87825 */ /* 0x110fe400078e00b8 */
[----:B------:R-:W5:Y:S02]  /*1370*/  @P0 LDG.E.128 R72, desc[UR4][R178.64+0x10] ;  /* 0x00001004b2480981 */ /* 0x000f64000c1e1d00 */
[----:B------:R-:W-:-:S02]  /*1380*/  IMAD.WIDE.U32 R194, R194, 0x8, R184 ;  /* 0x00000008c2c27825 */ /* 0x000fc400078e00b8 */
[----:B------:R-:W4:Y:S02]  /*1390*/  LDG.E.128 R212, desc[UR4][R212.64+0x10] ;  /* 0x00001004d4d47981 */ /* 0x000f24000c1e1d00 */
[--C-:B------:R-:W-:Y:S02]  /*13a0*/  IMAD.WIDE.U32 R188, R188, 0x8, R184.reuse ;  /* 0x00000008bcbc7825 */ /* 0x100fe400078e00b8 */
[----:B------:R-:W4:Y:S02]  /*13b0*/  LDG.E.128 R8, desc[UR4][R8.64] ;  /* 0x0000000408087981 */ /* 0x000f24000c1e1d00 */
[--C-:B------:R-:W-:Y:S02]  /*13c0*/  IMAD.WIDE.U32 R196, R196, 0x8, R184.reuse ;  /* 0x00000008c4c47825 */ /* 0x100fe400078e00b8 */
[----:B------:R-:W5:Y:S02]  /*13d0*/  @P0 LDG.E.128 R52, desc[UR4][R2.64] ;  /* 0x0000000402340981 */ /* 0x000f64000c1e1d00 */
[----:B------:R-:W-:-:S02]  /*13e0*/  IMAD.WIDE.U32 R184, R0, 0x8, R184 ;  /* 0x0000000800b87825 */ /* 0x000fc400078e00b8 */
[----:B------:R-:W5:Y:S04]  /*13f0*/  @P0 LDG.E.128 R48, desc[UR4][R2.64+0x10] ;  /* 0x0000100402300981 */ /* 0x000f68000c1e1d00 */
[----:B------:R1:W5:Y:S04]  /*1400*/  LDG.E.64 R178, desc[UR4][R184.64] ;  /* 0x00000004b8b27981 */ /* 0x000368000c1e1b00 */
[----:B------:R-:W5:Y:S04]  /*1410*/  @P0 LDG.E.128 R60, desc[UR4][R164.64] ;  /* 0x00000004a43c0981 */ /* 0x000f68000c1e1d00 */
[----:B------:R-:W5:Y:S04]  /*1420*/  @P0 LDG.E.128 R56, desc[UR4][R164.64+0x10] ;  /* 0x00001004a4380981 */ /* 0x000f68000c1e1d00 */
[----:B------:R-:W5:Y:S04]  /*1430*/  @P0 LDG.E.128 R44, desc[UR4][R224.64] ;  /* 0x00000004e02c0981 */ /* 0x000f68000c1e1d00 */
[----:B------:R-:W5:Y:S04]  /*1440*/  @P0 LDG.E.128 R40, desc[UR4][R224.64+0x10] ;  /* 0x00001004e0280981 */ /* 0x000f68000c1e1d00 */
[----:B------:R-:W5:Y:S04]  /*1450*/  LDG.E.64 R164, desc[UR4][R200.64] ;  /* 0x00000004c8a47981 */ /* 0x000f68000c1e1b00 */
[----:B------:R-:W4:Y:S04]  /*1460*/  LDG.E.128 R12, desc[UR4][R12.64] ;  /* 0x000000040c0c7981 */ /* 0x000f28000c1e1d00 */
[----:B------:R-:W5:Y:S04]  /*1470*/  LDG.E.64 R194, desc[UR4][R194.64] ;  /* 0x00000004c2c27981 */ /* 0x000f68000c1e1b00 */
[----:B------:R-:W5:Y:S01]  /*1480*/  LDG.E.64 R188, desc[UR4][R188.64] ;  /* 0x00000004bcbc7981 */ /* 0x000f62000c1e1b00 */
[----:B--2---:R-:W-:-:S05]  /*1490*/  FSEL R227, R227, RZ, !P1 ;  /* 0x000000ffe3e37208 */ /* 0x004fca0004800000 */
[C---:B------:R-:W-:Y:S01]  /*14a0*/  FADD.FTZ R24, -R227.reuse, R24 ;  /* 0x00000018e3187221 */ /* 0x040fe20000010100 */
[C---:B---3--:R-:W-:Y:S01]  /*14b0*/  FADD.FTZ R231, -R227.reuse, R231 ;  /* 0x000000e7e3e77221 */ /* 0x048fe20000010100 */
[----:B------:R-:W-:Y:S02]  /*14c0*/  HADD2.F32 R7, -RZ, R223.H1_H1 ;  /* 0x300000dfff077230 */ /* 0x000fe40000004100 */
[C---:B0-----:R-:W-:Y:S01]  /*14d0*/  FADD.FTZ R166, -R227.reuse, R31 ;  /* 0x0000001fe3a67221 */ /* 0x041fe20000010100 */
[C---:B------:R-:W-:Y:S01]  /*14e0*/  FMUL.FTZ R31, R192.reuse, R24 ;  /* 0x00000018c01f7220 */ /* 0x040fe20000410000 */
[C---:B------:R-:W-:Y:S02]  /*14f0*/  FADD.FTZ R6, -R227.reuse, R172 ;  /* 0x000000ace3067221 */ /* 0x040fe40000010100 */
[----:B------:R-:W-:Y:S01]  /*1500*/  FMUL.FTZ R24, R192, R166 ;  /* 0x000000a6c0187220 */ /* 0x000fe20000410000 */
[C---:B------:R-:W-:Y:S01]  /*1510*/  FADD.FTZ R177, -R227.reuse, R174 ;  /* 0x000000aee3b17221 */ /* 0x040fe20000010100 */
[C---:B------:R-:W-:Y:S01]  /*1520*/  FADD.FTZ R176, -R227.reuse, R175 ;  /* 0x000000afe3b07221 */ /* 0x040fe20000010100 */
[----:B------:R-:W2:Y:S01]  /*1530*/  LDL R166, [R1+0x98] ;  /* 0x0000980001a67983 */ /* 0x000ea20000100800 */
[C---:B------:R-:W-:Y:S01]  /*1540*/  FADD.FTZ R175, -R227.reuse, R216 ;  /* 0x000000d8e3af7221 */ /* 0x040fe20000010100 */
[C---:B------:R-:W-:Y:S01]  /*1550*/  FADD.FTZ R174, -R227.reuse, R217 ;  /* 0x000000d9e3ae7221 */ /* 0x040fe20000010100 */
[----:B------:R-:W-:Y:S01]  /*1560*/  FADD.FTZ R5, -R227, R173 ;  /* 0x000000ade3057221 */ /* 0x000fe20000010100 */
[----:B------:R-:W-:-:S02]  /*1570*/  HADD2.F32 R252, -RZ, R182.H0_H0 ;  /* 0x200000b6fffc7230 */ /* 0x000fc40000004100 */
[----:B------:R-:W-:Y:S01]  /*1580*/  HADD2.F32 R251, -RZ, R182.H1_H1 ;  /* 0x300000b6fffb7230 */ /* 0x000fe20000004100 */
[----:B------:R-:W-:Y:S01]  /*1590*/  MOV R182, R7 ;  /* 0x0000000700b67202 */ /* 0x000fe20000000f00 */
[--C-:B------:R-:W-:Y:S02]  /*15a0*/  HADD2.F32 R217, -RZ, R183.reuse.H0_H0 ;  /* 0x200000b7ffd97230 */ /* 0x100fe40000004100 */
[----:B------:R-:W-:Y:S02]  /*15b0*/  HADD2.F32 R216, -RZ, R183.H1_H1 ;  /* 0x300000b7ffd87230 */ /* 0x000fe40000004100 */
[C---:B------:R-:W-:Y:S01]  /*15c0*/  FMUL.FTZ R183, R192.reuse, R6 ;  /* 0x00000006c0b77220 */ /* 0x040fe20000410000 */
[C---:B-1----:R-:W-:Y:S01]  /*15d0*/  FMUL.FTZ R184, R192.reuse, R231 ;  /* 0x000000e7c0b87220 */ /* 0x042fe20000410000 */
[----:B------:R-:W3:Y:S01]  /*15e0*/  LDL R6, [R1+0x90] ;  /* 0x0000900001067983 */ /* 0x000ee20000100800 */
[----:B------:R-:W-:Y:S01]  /*15f0*/  MOV R231, R182 ;  /* 0x000000b600e77202 */ /* 0x000fe20000000f00 */
[----:B------:R-:W-:-:S02]  /*1600*/  FMUL.FTZ R182, R192, R5 ;  /* 0x00000005c0b67220 */ /* 0x000fc40000410000 */
[----:B------:R-:W4:Y:S01]  /*1610*/  LDL R5, [R1+0x8c] ;  /* 0x00008c0001057983 */ /* 0x000f220000100800 */
[C---:B------:R-:W-:Y:S01]  /*1620*/  FADD.FTZ R0, -R227.reuse, R228 ;  /* 0x000000e4e3007221 */ /* 0x040fe20000010100 */
[C---:B------:R-:W-:Y:S01]  /*1630*/  FADD.FTZ R186, -R227.reuse, R229 ;  /* 0x000000e5e3ba7221 */ /* 0x040fe20000010100 */
[--C-:B------:R-:W-:Y:S02]  /*1640*/  HADD2.F32 R233, -RZ, R180.reuse.H0_H0 ;  /* 0x200000b4ffe97230 */ /* 0x100fe40000004100 */
[----:B------:R-:W-:Y:S02]  /*1650*/  HADD2.F32 R232, -RZ, R180.H1_H1 ;  /* 0x300000b4ffe87230 */ /* 0x000fe40000004100 */
[--C-:B------:R-:W-:Y:S02]  /*1660*/  HADD2.F32 R229, -RZ, R181.reuse.H0_H0 ;  /* 0x200000b5ffe57230 */ /* 0x100fe40000004100 */
[----:B------:R-:W-:Y:S02]  /*1670*/  HADD2.F32 R228, -RZ, R181.H1_H1 ;  /* 0x300000b5ffe47230 */ /* 0x000fe40000004100 */
[C---:B------:R-:W-:Y:S01]  /*1680*/  FADD.FTZ R22, -R227.reuse, R22 ;  /* 0x00000016e3167221 */ /* 0x040fe20000010100 */
[----:B------:R0:W5:Y:S01]  /*1690*/  LDG.E.64 R180, desc[UR4][R196.64] ;  /* 0x00000004c4b47981 */ /* 0x000162000c1e1b00 */
[C---:B------:R-:W-:Y:S01]  /*16a0*/  FADD.FTZ R23, -R227.reuse, R23 ;  /* 0x00000017e3177221 */ /* 0x040fe20000010100 */
[----:B------:R-:W-:Y:S01]  /*16b0*/  FADD.FTZ R167, -R227, R168 ;  /* 0x000000a8e3a77221 */ /* 0x000fe20000010100 */
[----:B------:R-:W-:-:S02]  /*16c0*/  HADD2.F32 R240, -RZ, R220.H1_H1 ;  /* 0x300000dcfff07230 */ /* 0x000fc40000004100 */
[----:B0-----:R-:W-:Y:S01]  /*16d0*/  FADD.FTZ R196, -R227, R169 ;  /* 0x000000a9e3c47221 */ /* 0x001fe20000010100 */
[----:B------:R-:W-:-:S03]  /*16e0*/  FMUL.FTZ R169, R192, R22 ;  /* 0x00000016c0a97220 */ /* 0x000fc60000410000 */
[C---:B------:R-:W-:Y:S02]  /*16f0*/  FMUL.FTZ R22, R192.reuse, R196 ;  /* 0x000000c4c0167220 */ /* 0x040fe40000410000 */
[----:B------:R-:W4:Y:S01]  /*1700*/  LDL R196, [R1+0x94] ;  /* 0x0000940001c47983 */ /* 0x000f220000100800 */
[C---:B------:R-:W-:Y:S01]  /*1710*/  FMUL.FTZ R186, R192.reuse, R186 ;  /* 0x000000bac0ba7220 */ /* 0x040fe20000410000 */
[C---:B------:R-:W-:Y:S01]  /*1720*/  FMUL.FTZ R168, R192.reuse, R23 ;  /* 0x00000017c0a87220 */ /* 0x040fe20000410000 */
[----:B------:R-:W-:Y:S01]  /*1730*/  FMUL.FTZ R23, R192, R167 ;  /* 0x000000a7c0177220 */ /* 0x000fe20000410000 */
[C---:B------:R-:W-:Y:S01]  /*1740*/  FADD.FTZ R25, -R227.reuse, R25 ;  /* 0x00000019e3197221 */ /* 0x040fe20000010100 */
[C---:B------:R-:W-:Y:S01]  /*1750*/  FADD.FTZ R7, -R227.reuse, R30 ;  /* 0x0000001ee3077221 */ /* 0x040fe20000010100 */
[----:B------:R-:W4:Y:S01]  /*1760*/  LDL R167, [R1+0x84] ;  /* 0x0000840001a77983 */ /* 0x000f220000100800 */
[----:B------:R-:W-:Y:S01]  /*1770*/  FADD.FTZ R230, -R227, R230 ;  /* 0x000000e6e3e67221 */ /* 0x000fe20000010100 */
[----:B------:R-:W-:-:S02]  /*1780*/  HADD2.F32 R238, -RZ, R221.H1_H1 ;  /* 0x300000ddffee7230 */ /* 0x000fc40000004100 */
[----:B------:R-:W-:Y:S01]  /*1790*/  FFMA.FTZ R81, R186, R240, R81 ;  /* 0x000000f0ba517223 */ /* 0x000fe20000010051 */
[----:B------:R-:W-:Y:S01]  /*17a0*/  FADD.FTZ R157, R157, R240 ;  /* 0x000000f09d9d7221 */ /* 0x000fe20000010000 */
[C---:B------:R-:W-:Y:S01]  /*17b0*/  FMUL.FTZ R30, R192.reuse, R25 ;  /* 0x00000019c01e7220 */ /* 0x040fe20000410000 */
[----:B------:R-:W-:Y:S02]  /*17c0*/  HADD2.F32 R237, -RZ, R222.H0_H0 ;  /* 0x200000deffed7230 */ /* 0x000fe40000004100 */
[C---:B------:R-:W-:Y:S01]  /*17d0*/  FMUL.FTZ R25, R192.reuse, R7 ;  /* 0x00000007c0197220 */ /* 0x040fe20000410000 */
[----:B------:R-:W-:Y:S01]  /*17e0*/  FMUL.FTZ R185, R192, R230 ;  /* 0x000000e6c0b97220 */ /* 0x000fe20000410000 */
[----:B------:R-:W4:Y:S01]  /*17f0*/  LDL R7, [R1+0x9c] ;  /* 0x00009c0001077983 */ /* 0x000f220000100800 */
[----:B------:R-:W-:Y:S01]  /*1800*/  FFMA.FTZ R83, R184, R238, R83 ;  /* 0x000000eeb8537223 */ /* 0x000fe20000010053 */
[----:B------:R-:W-:Y:S02]  /*1810*/  FADD.FTZ R159, R159, R238 ;  /* 0x000000ee9f9f7221 */ /* 0x000fe40000010000 */
[----:B------:R-:W4:Y:S01]  /*1820*/  LDL R230, [R1+0x80] ;  /* 0x0000800001e67983 */ /* 0x000f220000100800 */
[----:B------:R-:W-:Y:S01]  /*1830*/  FADD.FTZ R152, R152, R237 ;  /* 0x000000ed98987221 */ /* 0x000fe20000010000 */
[----:B------:R-:W-:Y:S01]  /*1840*/  FFMA.FTZ R84, R183, R237, R84 ;  /* 0x000000edb7547223 */ /* 0x000fe20000010054 */
[----:B--2---:R-:W-:-:S02]  /*1850*/  FMUL.FTZ R240, R166, R240 ;  /* 0x000000f0a6f07220 */ /* 0x004fc40000410000 */
[----:B------:R-:W2:Y:S01]  /*1860*/  LDL R166, [R1+0x78] ;  /* 0x0000780001a67983 */ /* 0x000ea20000100800 */
[----:B---3--:R-:W-:-:S03]  /*1870*/  FMUL.FTZ R238, R6, R238 ;  /* 0x000000ee06ee7220 */ /* 0x008fc60000410000 */
[----:B------:R-:W3:Y:S01]  /*1880*/  LDL R6, [R1+0x70] ;  /* 0x0000700001067983 */ /* 0x000ee20000100800 */
[----:B----4-:R-:W-:-:S03]  /*1890*/  FMUL.FTZ R237, R5, R237 ;  /* 0x000000ed05ed7220 */ /* 0x010fc60000410000 */
[----:B------:R-:W4:Y:S01]  /*18a0*/  LDL R5, [R1+0x68] ;  /* 0x0000680001057983 */ /* 0x000f220000100800 */
[C---:B------:R-:W-:Y:S01]  /*18b0*/  FADD.FTZ R21, -R227.reuse, R21 ;  /* 0x00000015e3157221 */ /* 0x040fe20000010100 */
[C---:B------:R-:W-:Y:S01]  /*18c0*/  FADD.FTZ R197, -R227.reuse, R170 ;  /* 0x000000aae3c57221 */ /* 0x040fe20000010100 */
[----:B------:R-:W-:Y:S02]  /*18d0*/  HADD2.F32 R239, -RZ, R221.H0_H0 ;  /* 0x200000ddffef7230 */ /* 0x000fe40000004100 */
[C---:B------:R-:W-:Y:S01]  /*18e0*/  FADD.FTZ R20, -R227.reuse, R20 ;  /* 0x00000014e3147221 */ /* 0x040fe20000010100 */
[----:B------:R-:W-:Y:S01]  /*18f0*/  FADD.FTZ R199, -R227, R171 ;  /* 0x000000abe3c77221 */ /* 0x000fe20000010100 */
[C---:B------:R-:W-:Y:S01]  /*1900*/  FMUL.FTZ R170, R192.reuse, R21 ;  /* 0x00000015c0aa7220 */ /* 0x040fe20000410000 */
[----:B------:R-:W-:Y:S02]  /*1910*/  HADD2.F32 R235, -RZ, R223.H0_H0 ;  /* 0x200000dfffeb7230 */ /* 0x000fe40000004100 */
[C---:B------:R-:W-:Y:S01]  /*1920*/  FMUL.FTZ R171, R192.reuse, R20 ;  /* 0x00000014c0ab7220 */ /* 0x040fe20000410000 */
[C---:B------:R-:W-:Y:S01]  /*1930*/  FMUL.FTZ R21, R192.reuse, R197 ;  /* 0x000000c5c0157220 */ /* 0x040fe20000410000 */
[C---:B------:R-:W-:Y:S01]  /*1940*/  FMUL.FTZ R177, R192.reuse, R177 ;  /* 0x000000b1c0b17220 */ /* 0x040fe20000410000 */
[----:B------:R-:W4:Y:S01]  /*1950*/  LDL R197, [R1+0x88] ;  /* 0x0000880001c57983 */ /* 0x000f220000100800 */
[----:B------:R-:W-:Y:S01]  /*1960*/  FMUL.FTZ R20, R192, R199 ;  /* 0x000000c7c0147220 */ /* 0x000fe20000410000 */
[----:B------:R-:W-:Y:S01]  /*1970*/  FFMA.FTZ R82, R185, R239, R82 ;  /* 0x000000efb9527223 */ /* 0x000fe20000010052 */
[----:B------:R-:W-:Y:S01]  /*1980*/  FADD.FTZ R158, R158, R239 ;  /* 0x000000ef9e9e7221 */ /* 0x000fe20000010000 */
[----:B------:R-:W4:Y:S01]  /*1990*/  LDL R199, [R1+0x74] ;  /* 0x0000740001c77983 */ /* 0x000f220000100800 */
[----:B------:R-:W-:Y:S01]  /*19a0*/  FMUL.FTZ R174, R192, R174 ;  /* 0x000000aec0ae7220 */ /* 0x000fe20000410000 */
[----:B------:R-:W-:Y:S01]  /*19b0*/  FADD.FTZ R154, R154, R235 ;  /* 0x000000eb9a9a7221 */ /* 0x000fe20000010000 */
[----:B------:R-:W-:Y:S01]  /*19c0*/  FFMA.FTZ R86, R177, R235, R86 ;  /* 0x000000ebb1567223 */ /* 0x000fe20000010056 */
[----:B------:R-:W-:-:S02]  /*19d0*/  HADD2.F32 R234, -RZ, R220.H0_H0 ;  /* 0x200000dcffea7230 */ /* 0x000fc40000004100 */
[----:B------:R-:W-:Y:S02]  /*19e0*/  FMUL.FTZ R239, R196, R239 ;  /* 0x000000efc4ef7220 */ /* 0x000fe40000410000 */
[----:B------:R-:W4:Y:S01]  /*19f0*/  LDL R196, [R1+0x6c] ;  /* 0x00006c0001c47983 */ /* 0x000f220000100800 */
[----:B------:R-:W-:Y:S01]  /*1a00*/  FMUL.FTZ R0, R192, R0 ;  /* 0x00000000c0007220 */ /* 0x000fe20000410000 */
[----:B------:R-:W-:Y:S02]  /*1a10*/  FMUL.FTZ R235, R167, R235 ;  /* 0x000000eba7eb7220 */ /* 0x000fe40000410000 */
[----:B------:R-:W4:Y:S01]  /*1a20*/  LDL R167, [R1+0x60] ;  /* 0x0000600001a77983 */ /* 0x000f220000100800 */
[----:B------:R-:W-:Y:S01]  /*1a30*/  FADD.FTZ R172, -R227, R219 ;  /* 0x000000dbe3ac7221 */ /* 0x000fe20000010100 */
[----:B------:R-:W-:Y:S01]  /*1a40*/  FFMA.FTZ R89, R174, R232, R89 ;  /* 0x000000e8ae597223 */ /* 0x000fe20000010059 */
[----:B------:R-:W-:Y:S01]  /*1a50*/  FADD.FTZ R149, R149, R232 ;  /* 0x000000e895957221 */ /* 0x000fe20000010000 */
[----:B------:R-:W-:Y:S01]  /*1a60*/  FFMA.FTZ R80, R0, R234, R80 ;  /* 0x000000ea00507223 */ /* 0x000fe20000010050 */
[----:B------:R-:W-:Y:S01]  /*1a70*/  FADD.FTZ R156, R156, R234 ;  /* 0x000000ea9c9c7221 */ /* 0x000fe20000010000 */
[----:B------:R-:W-:Y:S01]  /*1a80*/  FMUL.FTZ R172, R192, R172 ;  /* 0x000000acc0ac7220 */ /* 0x000fe20000410000 */
[----:B------:R-:W-:Y:S01]  /*1a90*/  FMUL.FTZ R7, R7, R234 ;  /* 0x000000ea07077220 */ /* 0x000fe20000410000 */
[----:B------:R-:W-:-:S02]  /*1aa0*/  FMUL.FTZ R234, R230, R231 ;  /* 0x000000e7e6ea7220 */ /* 0x000fc40000410000 */
[----:B------:R-:W-:Y:S01]  /*1ab0*/  FFMA.FTZ R91, R172, R228, R91 ;  /* 0x000000e4ac5b7223 */ /* 0x000fe2000001005b */
[----:B------:R-:W-:Y:S01]  /*1ac0*/  FADD.FTZ R151, R151, R228 ;  /* 0x000000e497977221 */ /* 0x000fe20000010000 */
[----:B--2---:R-:W-:Y:S02]  /*1ad0*/  FMUL.FTZ R232, R166, R232 ;  /* 0x000000e8a6e87220 */ /* 0x004fe40000410000 */
[----:B------:R-:W2:Y:S01]  /*1ae0*/  LDL R166, [R1+0x5c] ;  /* 0x00005c0001a67983 */ /* 0x000ea20000100800 */
[----:B---3--:R-:W-:-:S03]  /*1af0*/  FMUL.FTZ R230, R6, R228 ;  /* 0x000000e406e67220 */ /* 0x008fc60000410000 */
[----:B------:R-:W3:Y:S01]  /*1b00*/  LDL R6, [R1+0x58] ;  /* 0x0000580001067983 */ /* 0x000ee20000100800 */
[----:B----4-:R-:W-:-:S03]  /*1b10*/  FMUL.FTZ R228, R5, R251 ;  /* 0x000000fb05e47220 */ /* 0x010fc60000410000 */
[----:B------:R-:W4:Y:S01]  /*1b20*/  LDL R5, [R1+0x54] ;  /* 0x0000540001057983 */ /* 0x000f220000100800 */
[----:B------:R-:W-:Y:S02]  /*1b30*/  HADD2.F32 R236, -RZ, R222.H1_H1 ;  /* 0x300000deffec7230 */ /* 0x000fe40000004100 */
[C---:B------:R-:W-:Y:S01]  /*1b40*/  FADD.FTZ R27, -R227.reuse, R27 ;  /* 0x0000001be31b7221 */ /* 0x040fe20000010100 */
[C---:B------:R-:W-:Y:S01]  /*1b50*/  FADD.FTZ R2, -R227.reuse, R28 ;  /* 0x0000001ce3027221 */ /* 0x040fe20000010100 */
[--C-:B------:R-:W-:Y:S02]  /*1b60*/  HADD2.F32 R223, -RZ, R17.reuse.H0_H0 ;  /* 0x20000011ffdf7230 */ /* 0x100fe40000004100 */
[----:B------:R-:W-:Y:S01]  /*1b70*/  FADD.FTZ R173, -R227, R218 ;  /* 0x000000dae3ad7221 */ /* 0x000fe20000010100 */
[----:B------:R-:W-:Y:S01]  /*1b80*/  HADD2.F32 R222, -RZ, R17.H1_H1 ;  /* 0x30000011ffde7230 */ /* 0x000fe20000004100 */
[----:B------:R-:W-:Y:S01]  /*1b90*/  MOV R17, R216 ;  /* 0x000000d800117202 */ /* 0x000fe20000000f00 */
[C---:B------:R-:W-:Y:S01]  /*1ba0*/  FMUL.FTZ R28, R192.reuse, R27 ;  /* 0x0000001bc01c7220 */ /* 0x040fe20000410000 */
[C---:B------:R-:W-:Y:S01]  /*1bb0*/  FMUL.FTZ R176, R192.reuse, R176 ;  /* 0x000000b0c0b07220 */ /* 0x040fe20000410000 */
[C---:B------:R-:W-:Y:S01]  /*1bc0*/  FMUL.FTZ R27, R192.reuse, R2 ;  /* 0x00000002c01b7220 */ /* 0x040fe20000410000 */
[----:B------:R-:W-:Y:S01]  /*1bd0*/  FMUL.FTZ R173, R192, R173 ;  /* 0x000000adc0ad7220 */ /* 0x000fe20000410000 */
[----:B------:R-:W-:Y:S01]  /*1be0*/  MOV R2, R17 ;  /* 0x0000001100027202 */ /* 0x000fe20000000f00 */
[----:B------:R-:W-:Y:S01]  /*1bf0*/  FADD.FTZ R153, R153, R236 ;  /* 0x000000ec99997221 */ /* 0x000fe20000010000 */
[-C--:B------:R-:W-:Y:S01]  /*1c00*/  FFMA.FTZ R85, R182, R236.reuse, R85 ;  /* 0x000000ecb6557223 */ /* 0x080fe20000010055 */
[----:B------:R-:W-:Y:S01]  /*1c10*/  FMUL.FTZ R236, R197, R236 ;  /* 0x000000ecc5ec7220 */ /* 0x000fe20000410000 */
[----:B------:R-:W-:Y:S01]  /*1c20*/  FADD.FTZ R155, R155, R231 ;  /* 0x000000e79b9b7221 */ /* 0x000fe20000010000 */
[----:B------:R-:W-:Y:S01]  /*1c30*/  FFMA.FTZ R87, R176, R231, R87 ;  /* 0x000000e7b0577223 */ /* 0x000fe20000010057 */
[----:B------:R-:W-:Y:S01]  /*1c40*/  FADD.FTZ R226, -R227, R214 ;  /* 0x000000d6e3e27221 */ /* 0x000fe20000010100 */
[----:B------:R-:W-:Y:S01]  /*1c50*/  MOV R197, R2 ;  /* 0x0000000200c57202 */ /* 0x000fe20000000f00 */
        /* <DEDUP_REMOVED lines=15> */
[----:B------:R-:W-:Y:S01]  /*1d50*/  FMUL.FTZ R229, R196, R252 ;  /* 0x000000fcc4e57220 */ /* 0x000fe20000410000 */
[----:B------:R-:W-:Y:S01]  /*1d60*/  FADD.FTZ R227, -R227, R215 ;  /* 0x000000d7e3e37221 */ /* 0x000fe20000010100 */
[----:B------:R-:W4:Y:S01]  /*1d70*/  LDL R196, [R1+0x50] ;  /* 0x0000500001c47983 */ /* 0x000f220000100800 */
[----:B------:R-:W-:-:S02]  /*1d80*/  HADD2.F32 R225, -RZ, R16.H0_H0 ;  /* 0x20000010ffe17230 */ /* 0x000fc40000004100 */
[--C-:B------:R-:W-:Y:S02]  /*1d90*/  HADD2.F32 R215, -RZ, R9.reuse.H0_H0 ;  /* 0x20000009ffd77230 */ /* 0x100fe40000004100 */
[----:B------:R-:W-:Y:S02]  /*1da0*/  HADD2.F32 R224, -RZ, R16.H1_H1 ;  /* 0x30000010ffe07230 */ /* 0x000fe40000004100 */
[----:B------:R-:W-:Y:S02]  /*1db0*/  HADD2.F32 R214, -RZ, R9.H1_H1 ;  /* 0x30000009ffd67230 */ /* 0x000fe40000004100 */
[----:B------:R-:W-:Y:S01]  /*1dc0*/  FMUL.FTZ R9, R192, R226 ;  /* 0x000000e2c0097220 */ /* 0x000fe20000410000 */
[----:B------:R-:W-:Y:S01]  /*1dd0*/  FMUL.FTZ R226, R167, R197 ;  /* 0x000000c5a7e27220 */ /* 0x000fe20000410000 */
[----:B------:R-:W-:Y:S01]  /*1de0*/  FADD.FTZ R142, R142, R223 ;  /* 0x000000df8e8e7221 */ /* 0x000fe20000010000 */
[----:B------:R-:W4:Y:S01]  /*1df0*/  LDL R167, [R1+0x4c] ;  /* 0x00004c0001a77983 */ /* 0x000f220000100800 */
[----:B------:R-:W-:Y:S01]  /*1e00*/  FFMA.FTZ R96, R31, R225, R96 ;  /* 0x000000e11f607223 */ /* 0x000fe20000010060 */
[----:B------:R-:W-:Y:S01]  /*1e10*/  FADD.FTZ R140, R140, R225 ;  /* 0x000000e18c8c7221 */ /* 0x000fe20000010000 */
[----:B------:R-:W-:Y:S01]  /*1e20*/  FMUL.FTZ R29, R192, R26 ;  /* 0x0000001ac01d7220 */ /* 0x000fe20000410000 */
[----:B------:R-:W-:Y:S01]  /*1e30*/  FFMA.FTZ R97, R30, R224, R97 ;  /* 0x000000e01e617223 */ /* 0x000fe20000010061 */
[----:B------:R-:W-:Y:S01]  /*1e40*/  FADD.FTZ R141, R141, R224 ;  /* 0x000000e08d8d7221 */ /* 0x000fe20000010000 */
[----:B------:R-:W-:-:S02]  /*1e50*/  HADD2.F32 R221, -RZ, R18.H0_H0 ;  /* 0x20000012ffdd7230 */ /* 0x000fc40000004100 */
[----:B------:R-:W-:Y:S01]  /*1e60*/  FFMA.FTZ R98, R29, R223, R98 ;  /* 0x000000df1d627223 */ /* 0x000fe20000010062 */
[----:B------:R-:W-:Y:S01]  /*1e70*/  FFMA.FTZ R99, R28, R222, R99 ;  /* 0x000000de1c637223 */ /* 0x000fe20000010063 */
[----:B------:R-:W-:Y:S01]  /*1e80*/  FADD.FTZ R143, R143, R222 ;  /* 0x000000de8f8f7221 */ /* 0x000fe20000010000 */
[----:B------:R-:W-:Y:S01]  /*1e90*/  HADD2.F32 R220, -RZ, R18.H1_H1 ;  /* 0x30000012ffdc7230 */ /* 0x000fe20000004100 */
[----:B------:R-:W4:Y:S01]  /*1ea0*/  LDL R2, [R1+0x64] ;  /* 0x0000640001027983 */ /* 0x000f220000100800 */
[----:B--2---:R-:W-:-:S03]  /*1eb0*/  FMUL.FTZ R225, R166, R225 ;  /* 0x000000e1a6e17220 */ /* 0x004fc60000410000 */
        /* <DEDUP_REMOVED lines=8> */
[--C-:B------:R-:W-:Y:S02]  /*1f40*/  HADD2.F32 R219, -RZ, R19.reuse.H0_H0 ;  /* 0x20000013ffdb7230 */ /* 0x100fe40000004100 */
[----:B------:R-:W-:Y:S01]  /*1f50*/  FADD.FTZ R137, R137, R220 ;  /* 0x000000dc89897221 */ /* 0x000fe20000010000 */
[----:B------:R-:W-:Y:S01]  /*1f60*/  FFMA.FTZ R101, R26, R220, R101 ;  /* 0x000000dc1a657223 */ /* 0x000fe20000010065 */
[----:B------:R-:W-:Y:S02]  /*1f70*/  HADD2.F32 R218, -RZ, R19.H1_H1 ;  /* 0x30000013ffda7230 */ /* 0x000fe40000004100 */
[----:B------:R-:W-:Y:S01]  /*1f80*/  FADD.FTZ R138, R138, R219 ;  /* 0x000000db8a8a7221 */ /* 0x000fe20000010000 */
[----:B------:R-:W-:-:S02]  /*1f90*/  FFMA.FTZ R102, R25, R219, R102 ;  /* 0x000000db19667223 */ /* 0x000fc40000010066 */
[----:B------:R-:W-:Y:S01]  /*1fa0*/  FADD.FTZ R139, R139, R218 ;  /* 0x000000da8b8b7221 */ /* 0x000fe20000010000 */
[----:B------:R-:W-:Y:S01]  /*1fb0*/  FFMA.FTZ R103, R24, R218, R103 ;  /* 0x000000da18677223 */ /* 0x000fe20000010067 */
[----:B------:R-:W-:Y:S02]  /*1fc0*/  FMUL.FTZ R222, R196, R222 ;  /* 0x000000dec4de7220 */ /* 0x000fe40000410000 */
[----:B------:R-:W4:Y:S01]  /*1fd0*/  LDL R196, [R1+0x3c] ;  /* 0x00003c0001c47983 */ /* 0x000f220000100800 */
[----:B------:R-:W-:-:S03]  /*1fe0*/  FMUL.FTZ R221, R167, R221 ;  /* 0x000000dda7dd7220 */ /* 0x000fc60000410000 */
[----:B------:R-:W4:Y:S01]  /*1ff0*/  LDL R167, [R1+0x38] ;  /* 0x0000380001a77983 */ /* 0x000f220000100800 */
[----:B--2---:R-:W-:-:S03]  /*2000*/  FMUL.FTZ R220, R166, R220 ;  /* 0x000000dca6dc7220 */ /* 0x004fc60000410000 */
[----:B------:R-:W2:Y:S01]  /*2010*/  LDL R166, [R1+0x34] ;  /* 0x0000340001a67983 */ /* 0x000ea20000100800 */
[----:B---3--:R-:W-:-:S03]  /*2020*/  FMUL.FTZ R219, R6, R219 ;  /* 0x000000db06db7220 */ /* 0x008fc60000410000 */
[----:B------:R-:W3:Y:S01]  /*2030*/  LDL R6, [R1+0x30] ;  /* 0x0000300001067983 */ /* 0x000ee20000100800 */
[----:B----4-:R-:W-:-:S03]  /*2040*/  FMUL.FTZ R218, R5, R218 ;  /* 0x000000da05da7220 */ /* 0x010fc60000410000 */
[----:B------:R-:W4:Y:S01]  /*2050*/  LDL R5, [R1+0x2c] ;  /* 0x00002c0001057983 */ /* 0x000f220000100800 */
[----:B------:R-:W-:Y:S01]  /*2060*/  MOV R16, R217 ;  /* 0x000000d900107202 */ /* 0x000fe20000000f00 */
[--C-:B------:R-:W-:Y:S02]  /*2070*/  HADD2.F32 R217, -RZ, R8.reuse.H0_H0 ;  /* 0x20000008ffd97230 */ /* 0x100fe40000004100 */
[----:B------:R-:W-:-:S03]  /*2080*/  HADD2.F32 R216, -RZ, R8.H1_H1 ;  /* 0x30000008ffd87230 */ /* 0x000fc60000004100 */
[----:B------:R-:W-:Y:S01]  /*2090*/  FFMA.FTZ R104, R23, R217, R104 ;  /* 0x000000d917687223 */ /* 0x000fe20000010068 */
[----:B------:R-:W-:Y:S01]  /*20a0*/  FADD.FTZ R132, R132, R217 ;  /* 0x000000d984847221 */ /* 0x000fe20000010000 */
[----:B------:R-:W-:Y:S01]  /*20b0*/  FFMA.FTZ R105, R22, R216, R105 ;  /* 0x000000d816697223 */ /* 0x000fe20000010069 */
[----:B------:R-:W-:Y:S01]  /*20c0*/  FADD.FTZ R133, R133, R216 ;  /* 0x000000d885857221 */ /* 0x000fe20000010000 */
[----:B------:R-:W-:Y:S01]  /*20d0*/  FFMA.FTZ R106, R21, R215, R106 ;  /* 0x000000d7156a7223 */ /* 0x000fe2000001006a */
[----:B------:R-:W-:Y:S01]  /*20e0*/  FADD.FTZ R134, R134, R215 ;  /* 0x000000d786867221 */ /* 0x000fe20000010000 */
[----:B------:R-:W-:Y:S02]  /*20f0*/  HADD2.F32 R213, -RZ, R10.H0_H0 ;  /* 0x2000000affd57230 */ /* 0x000fe40000004100 */
[----:B------:R-:W-:Y:S01]  /*2100*/  FMUL.FTZ R19, R192, R204 ;  /* 0x000000ccc0137220 */ /* 0x000fe20000410000 */
[----:B------:R-:W-:Y:S01]  /*2110*/  FFMA.FTZ R107, R20, R214, R107 ;  /* 0x000000d6146b7223 */ /* 0x000fe2000001006b */
[----:B------:R-:W-:Y:S01]  /*2120*/  FADD.FTZ R135, R135, R214 ;  /* 0x000000d687877221 */ /* 0x000fe20000010000 */
[----:B------:R-:W-:Y:S01]  /*2130*/  FADD.FTZ R128, R128, R213 ;  /* 0x000000d580807221 */ /* 0x000fe20000010000 */
[----:B------:R-:W-:Y:S01]  /*2140*/  FFMA.FTZ R108, R19, R213, R108 ;  /* 0x000000d5136c7223 */ /* 0x000fe2000001006c */
[----:B------:R-:W-:-:S02]  /*2150*/  FMUL.FTZ R217, R196, R217 ;  /* 0x000000d9c4d97220 */ /* 0x000fc40000410000 */
[----:B------:R-:W4:Y:S01]  /*2160*/  LDL R196, [R1+0x28] ;  /* 0x0000280001c47983 */ /* 0x000f220000100800 */
[----:B------:R-:W-:-:S03]  /*2170*/  FMUL.FTZ R216, R167, R216 ;  /* 0x000000d8a7d87220 */ /* 0x000fc60000410000 */
[----:B------:R-:W4:Y:S01]  /*2180*/  LDL R167, [R1+0x24] ;  /* 0x0000240001a77983 */ /* 0x000f220000100800 */
[--C-:B------:R-:W-:Y:S02]  /*2190*/  HADD2.F32 R242, -RZ, R11.reuse.H0_H0 ;  /* 0x2000000bfff27230 */ /* 0x100fe40000004100 */
[----:B------:R-:W-:Y:S02]  /*21a0*/  HADD2.F32 R241, -RZ, R11.H1_H1 ;  /* 0x3000000bfff17230 */ /* 0x000fe40000004100 */
[----:B------:R-:W-:Y:S02]  /*21b0*/  FMUL.FTZ R11, R192, R200 ;  /* 0x000000c8c00b7220 */ /* 0x000fe40000410000 */
[----:B------:R-:W4:Y:S01]  /*21c0*/  LDL R200, [R1+0x7c] ;  /* 0x00007c0001c87983 */ /* 0x000f220000100800 */
[----:B--2---:R-:W-:-:S03]  /*21d0*/  FMUL.FTZ R215, R166, R215 ;  /* 0x000000d7a6d77220 */ /* 0x004fc60000410000 */
[----:B------:R-:W2:Y:S01]  /*21e0*/  LDL R166, [R1+0x20] ;  /* 0x0000200001a67983 */ /* 0x000ea20000100800 */
[----:B---3--:R-:W-:-:S03]  /*21f0*/  FMUL.FTZ R214, R6, R214 ;  /* 0x000000d606d67220 */ /* 0x008fc60000410000 */
[----:B------:R-:W3:Y:S01]  /*2200*/  LDL R6, [R1+0x1c] ;  /* 0x00001c0001067983 */ /* 0x000ee20000100800 */
[----:B----4-:R-:W-:-:S03]  /*2210*/  FMUL.FTZ R213, R5, R213 ;  /* 0x000000d505d57220 */ /* 0x010fc60000410000 */
[----:B------:R-:W4:Y:S01]  /*2220*/  LDL R5, [R1+0x18] ;  /* 0x0000180001057983 */ /* 0x000f220000100800 */
[----:B------:R-:W-:Y:S02]  /*2230*/  HADD2.F32 R212, -RZ, R10.H1_H1 ;  /* 0x3000000affd47230 */ /* 0x000fe40000004100 */
[----:B------:R-:W-:Y:S01]  /*2240*/  FMUL.FTZ R18, R192, R205 ;  /* 0x000000cdc0127220 */ /* 0x000fe20000410000 */
[----:B------:R-:W-:Y:S01]  /*2250*/  FADD.FTZ R147, R147, R197 ;  /* 0x000000c593937221 */ /* 0x000fe20000010000 */
[----:B------:R-:W-:Y:S02]  /*2260*/  FFMA.FTZ R95, R168, R197, R95 ;  /* 0x000000c5a85f7223 */ /* 0x000fe4000001005f */
[----:B------:R-:W4:Y:S01]  /*2270*/  LDL R197, [R1+0x14] ;  /* 0x0000140001c57983 */ /* 0x000f220000100800 */
[----:B------:R-:W-:Y:S01]  /*2280*/  FADD.FTZ R129, R129, R212 ;  /* 0x000000d481817221 */ /* 0x000fe20000010000 */
[----:B------:R-:W-:Y:S01]  /*2290*/  FFMA.FTZ R109, R18, R212, R109 ;  /* 0x000000d4126d7223 */ /* 0x000fe2000001006d */
[----:B------:R-:W-:-:S02]  /*22a0*/  HADD2.F32 R244, -RZ, R12.H0_H0 ;  /* 0x2000000cfff47230 */ /* 0x000fc40000004100 */
[----:B------:R-:W-:Y:S02]  /*22b0*/  HADD2.F32 R243, -RZ, R12.H1_H1 ;  /* 0x3000000cfff37230 */ /* 0x000fe40000004100 */
[C---:B------:R-:W-:Y:S01]  /*22c0*/  FMUL.FTZ R12, R192.reuse, R211 ;  /* 0x000000d3c00c7220 */ /* 0x040fe20000410000 */
[--C-:B------:R-:W-:Y:S02]  /*22d0*/  HADD2.F32 R246, -RZ, R13.reuse.H0_H0 ;  /* 0x2000000dfff67230 */ /* 0x100fe40000004100 */
[----:B------:R-:W-:Y:S02]  /*22e0*/  HADD2.F32 R245, -RZ, R13.H1_H1 ;  /* 0x3000000dfff57230 */ /* 0x000fe40000004100 */
[----:B------:R-:W-:Y:S01]  /*22f0*/  FMUL.FTZ R13, R192, R210 ;  /* 0x000000d2c00d7220 */ /* 0x000fe20000410000 */
[--C-:B------:R-:W-:Y:S02]  /*2300*/  HADD2.F32 R248, -RZ, R14.reuse.H0_H0 ;  /* 0x2000000efff87230 */ /* 0x100fe40000004100 */
[----:B------:R-:W-:-:S02]  /*2310*/  HADD2.F32 R247, -RZ, R14.H1_H1 ;  /* 0x3000000efff77230 */ /* 0x000fc40000004100 */
[----:B------:R-:W-:Y:S01]  /*2320*/  FMUL.FTZ R14, R192, R209 ;  /* 0x000000d1c00e7220 */ /* 0x000fe20000410000 */
[----:B------:R-:W-:Y:S02]  /*2330*/  HADD2.F32 R250, -RZ, R15.H0_H0 ;  /* 0x2000000ffffa7230 */ /* 0x000fe40000004100 */
[----:B------:R-:W-:Y:S02]  /*2340*/  FMUL.FTZ R212, R196, R212 ;  /* 0x000000d4c4d47220 */ /* 0x000fe40000410000 */
[----:B------:R-:W4:Y:S01]  /*2350*/  LDL R196, [R1+0x10] ;  /* 0x0000100001c47983 */ /* 0x000f220000100800 */
[----:B------:R-:W-:-:S03]  /*2360*/  FMUL.FTZ R211, R167, R242 ;  /* 0x000000f2a7d37220 */ /* 0x000fc60000410000 */
[----:B------:R-:W4:Y:S01]  /*2370*/  LDL R167, [R1+0xc] ;  /* 0x00000c0001a77983 */ /* 0x000f220000100800 */
[----:B------:R-:W-:Y:S02]  /*2380*/  HADD2.F32 R249, -RZ, R15.H1_H1 ;  /* 0x3000000ffff97230 */ /* 0x000fe40000004100 */
[C---:B------:R-:W-:Y:S01]  /*2390*/  FMUL.FTZ R15, R192.reuse, R208 ;  /* 0x000000d0c00f7220 */ /* 0x040fe20000410000 */
[----:B------:R-:W-:Y:S01]  /*23a0*/  MOV R3, R16 ;  /* 0x0000001000037202 */ /* 0x000fe20000000f00 */
[----:B------:R-:W-:-:S04]  /*23b0*/  FMUL.FTZ R8, R192, R227 ;  /* 0x000000e3c0087220 */ /* 0x000fc80000410000 */
        /* <DEDUP_REMOVED lines=25> */
[----:B--2---:R-:W-:Y:S02]  /*2550*/  FMUL.FTZ R210, R166, R241 ;  /* 0x000000f1a6d27220 */ /* 0x004fe40000410000 */
[----:B------:R-:W2:Y:S01]  /*2560*/  LDL R166, [R1+0x8] ;  /* 0x0000080001a67983 */ /* 0x000ea20000100800 */
[----:B---3--:R-:W-:-:S03]  /*2570*/  FMUL.FTZ R209, R6, R244 ;  /* 0x000000f406d17220 */ /* 0x008fc60000410000 */
[----:B------:R-:W3:Y:S01]  /*2580*/  LDL R6, [R1+0x4] ;  /* 0x0000040001067983 */ /* 0x000ee20000100800 */
[----:B----4-:R-:W-:-:S03]  /*2590*/  FMUL.FTZ R208, R5, R243 ;  /* 0x000000f305d07220 */ /* 0x010fc60000410000 */
[----:B------:R-:W4:Y:S01]  /*25a0*/  LDL R5, [R1] ;  /* 0x0000000001057983 */ /* 0x000f220000100800 */
        /* <DEDUP_REMOVED lines=89> */
[----:B---3--:R-:W-:Y:S01]  /*2b40*/  FMUL.FTZ R6, R6, R250 ;  /* 0x000000fa06067220 */ /* 0x008fe20000410000 */
[----:B----4-:R-:W-:-:S03]  /*2b50*/  FMUL.FTZ R5, R5, R249 ;  /* 0x000000f905057220 */ /* 0x010fc60000410000 */
[----:B------:R-:W-:Y:S01]  /*2b60*/  FADD.FTZ R3, R3, R6 ;  /* 0x0000000603037221 */ /* 0x000fe20000010000 */
[----:B------:R-:W-:-:S03]  /*2b70*/  FFMA.FTZ R166, R9, R6, R2 ;  /* 0x0000000609a67223 */ /* 0x000fc60000010002 */
[----:B------:R-:W-:Y:S01]  /*2b80*/  FADD.FTZ R2, R3, R5 ;  /* 0x0000000503027221 */ /* 0x000fe20000010000 */
[----:B------:R-:W-:-:S07]  /*2b90*/  FFMA.FTZ R3, R8, R5, R166 ;  /* 0x0000000508037223 */ /* 0x000fce00000100a6 */
.L_x_11194:
[----:B------:R-:W-:Y:S05]  /*2ba0*/  BSYNC B1 ;  /* 0x0000000000017941 */ /* 0x000fea0003800000 */
.L_x_11192:
        /* <DEDUP_REMOVED lines=30> */
.L_x_11288:
        /* <DEDUP_REMOVED lines=28> */
.L_x_11197:
[----:B------:R-:W-:Y:S05]  /*2f50*/  BSYNC B1 ;  /* 0x0000000000017941 */ /* 0x000fea0003800000 */
.L_x_11196:
        /* <DEDUP_REMOVED lines=9> */
[----:B------:R-:W-:Y:S02]  /*2ff0*/  @P3 F2FP.F16.F32.PACK_AB R200, RZ, R200 ;  /* 0x000000c8ffc8323e */ /* 0x000fe400000000ff */
        /* <DEDUP_REMOVED lines=11> */
.L_x_11199:
[----:B------:R-:W-:Y:S05]  /*30b0*/  BSYNC B1 ;  /* 0x0000000000017941 */ /* 0x000fea0003800000 */
.L_x_11198:
        /* <DEDUP_REMOVED lines=10> */
.L_x_11201:
[----:B------:R-:W-:Y:S05]  /*3160*/  BSYNC B1 ;  /* 0x0000000000017941 */ /* 0x000fea0003800000 */
.L_x_11200:
        /* <DEDUP_REMOVED lines=10> */
[----:B------:R-:W-:Y:S02]  /*3210*/  @P3 F2FP.F16.F32.PACK_AB R241, RZ, R241 ;  /* 0x000000f1fff1323e */ /* 0x000fe400000000ff */
[----:B------:R-:W-:Y:S02]  /*3220*/  @P3 F2FP.F16.F32.PACK_AB R242, RZ, R242 ;  /* 0x000000f2fff2323e */ /* 0x000fe400000000ff */
        /* <DEDUP_REMOVED lines=13> */
.L_x_11203:
[----:B------:R-:W-:Y:S05]  /*3300*/  BSYNC B1 ;  /* 0x0000000000017941 */ /* 0x000fea0003800000 */
.L_x_11202:
        /* <DEDUP_REMOVED lines=12> */
.L_x_11205:
[----:B------:R-:W-:Y:S05]  /*33d0*/  BSYNC B1 ;  /* 0x0000000000017941 */ /* 0x000fea0003800000 */
.L_x_11204:
        /* <DEDUP_REMOVED lines=8> */
[----:B------:R-:W-:-:S02]  /*3460*/  @P3 F2FP.F16.F32.PACK_AB R196, RZ, R166 ;  /* 0x000000a6ffc4323e */ /* 0x000fc400000000ff */
[----:B------:R-:W0:Y:S01]  /*3470*/  @P3 LDC.64 R166, c[0x0][0x298] ;  /* 0x0000a600ffa63b82 */ /* 0x000e220000000a00 */
[----:B------:R-:W-:Y:S02]  /*3480*/  @P3 F2FP.F16.F32.PACK_AB R197, RZ, R197 ;  /* 0x000000c5ffc5323e */ /* 0x000fe400000000ff */
        /* <DEDUP_REMOVED lines=11> */
.L_x_11207:
[----:B------:R-:W-:Y:S05]  /*3540*/  BSYNC B1 ;  /* 0x0000000000017941 */ /* 0x000fea0003800000 */
.L_x_11206:
[----:B0-----:R-:W-:Y:S01]  /*3550*/  @P3 FMUL.FTZ R167, R243, R167 ;  /* 0x000000a7f3a73220 */ /* 0x001fe20000410000 */
[----:B------:R-:W-:Y:S01]  /*3560*/  @P3 LOP3.LUT P0, RZ, R165, 0xff00, RZ, 0xc0, !PT ;  /* 0x0000ff00a5ff3812 */ /* 0x000fe2000780c0ff */
[----:B------:R-:W-:Y:S02]  /*3570*/  BSSY B1, `(.L_x_11208) ;  /* 0x000000f000017945 */ /* 0x000fe40003800000 */
        /* <DEDUP_REMOVED lines=14> */
.L_x_11209:
[----:B------:R-:W-:Y:S05]  /*3660*/  BSYNC B1 ;  /* 0x0000000000017941 */ /* 0x000fea0003800000 */
.L_x_11208:
        /* <DEDUP_REMOVED lines=20> */
[----:B------:R-:W-:Y:S02]  /*37b0*/  @P3 F2FP.F16.F32.PACK_AB R164, RZ, R164 ;  /* 0x000000a4ffa4323e */ /* 0x000fe400000000ff */
        /* <DEDUP_REMOVED lines=13> */
.L_x_11211:
[----:B------:R-:W-:Y:S05]  /*3890*/  BSYNC B1 ;  /* 0x0000000000017941 */ /* 0x000fea0003800000 */
.L_x_11210:
        /* <DEDUP_REMOVED lines=13> */
[----:B------:R-:W-:Y:S02]  /*3970*/  @P3 F2FP.F16.F32.PACK_AB R164, RZ, R164 ;  /* 0x000000a4ffa4323e */ /* 0x000fe400000000ff */
        /* <DEDUP_REMOVED lines=13> */
.L_x_11213:
[----:B------:R-:W-:Y:S05]  /*3a50*/  BSYNC B1 ;  /* 0x0000000000017941 */ /* 0x000fea0003800000 */
.L_x_11212:
        /* <DEDUP_REMOVED lines=14> */
.L_x_11215:
[----:B------:R-:W-:Y:S05]  /*3b40*/  BSYNC B1 ;  /* 0x0000000000017941 */ /* 0x000fea0003800000 */
.L_x_11214:
        /* <DEDUP_REMOVED lines=10> */
.L_x_11217:
[----:B------:R-:W-:Y:S05]  /*3bf0*/  BSYNC B1 ;  /* 0x0000000000017941 */ /* 0x000fea0003800000 */
.L_x_11216:
        /* <DEDUP_REMOVED lines=20> */
.L_x_11219:
[----:B------:R-:W-:Y:S05]  /*3d40*/  BSYNC B1 ;  /* 0x0000000000017941 */ /* 0x000fea0003800000 */
.L_x_11218:
        /* <DEDUP_REMOVED lines=10> */
[----:B------:R-:W-:Y:S02]  /*3df0*/  @P3 F2FP.F16.F32.PACK_AB R241, RZ, R241 ;  /* 0x000000f1fff1323e */ /* 0x000fe400000000ff */
[----:B------:R-:W-:Y:S02]  /*3e00*/  @!P4 ISETP.NE.U32.AND P6, PT, R190, RZ, PT ;  /* 0x000000ffbe00c20c */ /* 0x000fe40003fc5070 */
[----:B------:R-:W-:Y:S01]  /*3e10*/  @P3 F2FP.F16.F32.PACK_AB R242, RZ, R242 ;  /* 0x000000f2fff2323e */ /* 0x000fe200000000ff */
        /* <DEDUP_REMOVED lines=15> */
.L_x_11221:
[----:B------:R-:W-:Y:S05]  /*3f10*/  BSYNC B1 ;  /* 0x0000000000017941 */ /* 0x000fea0003800000 */
.L_x_11220:
        /* <DEDUP_REMOVED lines=13> */
.L_x_11223:
[----:B------:R-:W-:Y:S05]  /*3ff0*/  BSYNC B1 ;  /* 0x0000000000017941 */ /* 0x000fea0003800000 */
.L_x_11222:
        /* <DEDUP_REMOVED lines=15> */
.L_x_11225:
[----:B------:R-:W-:Y:S05]  /*40f0*/  BSYNC B1 ;  /* 0x0000000000017941 */ /* 0x000fea0003800000 */
.L_x_11224:
        /* <DEDUP_REMOVED lines=13> */
.L_x_11227:
[----:B------:R-:W-:Y:S05]  /*41d0*/  BSYNC B1 ;  /* 0x0000000000017941 */ /* 0x000fea0003800000 */
.L_x_11226:
        /* <DEDUP_REMOVED lines=8> */
[----:B------:R-:W-:-:S04]  /*4260*/  @P3 F2FP.F16.F32.PACK_AB R248, RZ, R248 ;  /* 0x000000f8fff8323e */ /* 0x000fc800000000ff */
        /* <DEDUP_REMOVED lines=15> */
[----:B------:R-:W-:Y:S02]  /*4360*/  @P3 F2FP.F16.F32.PACK_AB R167, RZ, R167 ;  /* 0x000000a7ffa7323e */ /* 0x000fe400000000ff */
[----:B------:R-:W-:Y:S01]  /*4370*/  @P3 F2FP.F16.F32.PACK_AB R194, RZ, R194 ;  /* 0x000000c2ffc2323e */ /* 0x000fe200000000ff */
[----:B------:R-:W3:Y:S01]  /*4380*/  @P3 LDC.64 R196, c[0x0][0x298] ;  /* 0x0000a600ffc43b82 */ /* 0x000ee20000000a00 */
[----:B------:R-:W-:-:S02]  /*4390*/  @P3 IADD3 R195, R4, 0x20, RZ ;  /* 0x0000002004c33810 */ /* 0x000fc40007ffe0ff */
[----:B------:R-:W-:Y:S02]  /*43a0*/  @P3 PRMT R39, R167, 0x7610, R39 ;  /* 0x00007610a7273816 */ /* 0x000fe40000000027 */
[----:B------:R-:W-:Y:S02]  /*43b0*/  @P3 FSEL R166, R247, RZ, P6 ;  /* 0x000000fff7a63208 */ /* 0x000fe40003000000 */
[----:B------:R-:W-:Y:S02]  /*43c0*/  @P3 PRMT R39, R39, 0x5410, R194 ;  /* 0x0000541027273816 */ /* 0x000fe400000000c2 */
[----:B------:R-:W-:Y:S02]  /*43d0*/  @P3 F2FP.F16.F32.PACK_AB R166, RZ, R166 ;  /* 0x000000a6ffa6323e */ /* 0x000fe400000000ff */
        /* <DEDUP_REMOVED lines=16> */
.L_x_11229:
[----:B------:R-:W-:Y:S05]  /*44e0*/  BSYNC B1 ;  /* 0x0000000000017941 */ /* 0x000fea0003800000 */
.L_x_11228:
        /* <DEDUP_REMOVED lines=11> */
.L_x_11231:
[----:B------:R-:W-:Y:S05]  /*45a0*/  BSYNC B1 ;  /* 0x0000000000017941 */ /* 0x000fea0003800000 */
.L_x_11230:
        /* <DEDUP_REMOVED lines=15> */
.L_x_11233:
[----:B------:R-:W-:Y:S05]  /*46a0*/  BSYNC B1 ;  /* 0x0000000000017941 */ /* 0x000fea0003800000 */
.L_x_11232:
        /* <DEDUP_REMOVED lines=9> */
.L_x_11235:
[----:B------:R-:W-:Y:S05]  /*4740*/  BSYNC B1 ;  /* 0x0000000000017941 */ /* 0x000fea0003800000 */
.L_x_11234:
        /* <DEDUP_REMOVED lines=31> */
.L_x_11237:
[----:B------:R-:W-:Y:S05]  /*4940*/  BSYNC B1 ;  /* 0x0000000000017941 */ /* 0x000fea0003800000 */
.L_x_11236:
        /* <DEDUP_REMOVED lines=15> */
.L_x_11239:
[----:B------:R-:W-:Y:S05]  /*4a40*/  BSYNC B1 ;  /* 0x0000000000017941 */ /* 0x000fea0003800000 */
.L_x_11238:
        /* <DEDUP_REMOVED lines=13> */
.L_x_11241:
[----:B------:R-:W-:Y:S05]  /*4b20*/  BSYNC B1 ;  /* 0x0000000000017941 */ /* 0x000fea0003800000 */
.L_x_11240:
        /* <DEDUP_REMOVED lines=11> */
.L_x_11243:
[----:B------:R-:W-:Y:S05]  /*4be0*/  BSYNC B1 ;  /* 0x0000000000017941 */ /* 0x000fea0003800000 */
.L_x_11242:
[----:B------:R-:W-:Y:S01]  /*4bf0*/  @P3 LOP3.LUT P5, RZ, R189, 0xff000000, RZ, 0xc0, !PT ;  /* 0xff000000bdff3812 */ /* 0x000fe200078ac0ff */
[----:B------:R-:W-:Y:S01]  /*4c00*/  BSSY B1, `(.L_x_11244) ;  /* 0x0000034000017945 */ /* 0x000fe20003800000 */
[----:B------:R-:W0:Y:S01]  /*4c10*/  @P3 LDC.64 R188, c[0x0][0x298] ;  /* 0x0000a600ffbc3b82 */ /* 0x000e220000000a00 */
[----:B------:R-:W-:Y:S02]  /*4c20*/  @P3 F2FP.F16.F32.PACK_AB R196, RZ, R196 ;  /* 0x000000c4ffc4323e */ /* 0x000fe400000000ff */
[----:B------:R-:W-:Y:S02]  /*4c30*/  @P3 F2FP.F16.F32.PACK_AB R198, RZ, R198 ;  /* 0x000000c6ffc6323e */ /* 0x000fe400000000ff */
[----:B------:R-:W-:Y:S02]  /*4c40*/  @P3 PRMT R36, R196, 0x7610, R36 ;  /* 0x00007610c4243816 */ /* 0x000fe40000000024 */
[----:B------:R-:W-:Y:S01]  /*4c50*/  @P3 F2FP.F16.F32.PACK_AB R242, RZ, R165 ;  /* 0x000000a5fff2323e */ /* 0x000fe200000000ff */
[----:B------:R-:W1:Y:S01]  /*4c60*/  @P3 LDC.64 R196, c[0x0][0x298] ;  /* 0x0000a600ffc43b82 */ /* 0x000e620000000a00 */
[----:B------:R-:W-:-:S02]  /*4c70*/  @P3 PRMT R36, R36, 0x5410, R198 ;  /* 0x0000541024243816 */ /* 0x000fc400000000c6 */
[----:B------:R-:W-:Y:S02]  /*4c80*/  SEL R165, R166, R161, P1 ;  /* 0x000000a1a6a57207 */ /* 0x000fe40000800000 */
[----:B------:R-:W-:Y:S02]  /*4c90*/  SEL R164, R164, R160, P1 ;  /* 0x000000a0a4a47207 */ /* 0x000fe40000800000 */
[----:B------:R-:W-:Y:S01]  /*4ca0*/  SEL R167, R201, R163, P1 ;  /* 0x000000a3c9a77207 */ /* 0x000fe20000800000 */
[----:B------:R-:W2:Y:S01]  /*4cb0*/  @P3 LDC.64 R198, c[0x0][0x298] ;  /* 0x0000a600ffc63b82 */ /* 0x000ea20000000a00 */
[----:B------:R-:W-:Y:S02]  /*4cc0*/  @P3 F2FP.F16.F32.PACK_AB R241, RZ, R241 ;  /* 0x000000f1fff1323e */ /* 0x000fe400000000ff */
[----:B------:R-:W-:Y:S02]  /*4cd0*/  @P3 F2FP.F16.F32.PACK_AB R200, RZ, R200 ;  /* 0x000000c8ffc8323e */ /* 0x000fe400000000ff */
        /* <DEDUP_REMOVED lines=16> */
[----:B------:R-:W-:Y:S02]  /*4de0*/  @P3 F2FP.F16.F32.PACK_AB R167, RZ, R167 ;  /* 0x000000a7ffa7323e */ /* 0x000fe400000000ff */
[----:B------:R-:W-:-:S02]  /*4df0*/  @P3 F2FP.F16.F32.PACK_AB R166, RZ, R166 ;  /* 0x000000a6ffa6323e */ /* 0x000fc400000000ff */
[----:B------:R-:W-:Y:S02]  /*4e00*/  @P3 F2FP.F16.F32.PACK_AB R188, RZ, R188 ;  /* 0x000000bcffbc323e */ /* 0x000fe400000000ff */
        /* <DEDUP_REMOVED lines=19> */
.L_x_11245:
[----:B------:R-:W-:Y:S05]  /*4f40*/  BSYNC B1 ;  /* 0x0000000000017941 */ /* 0x000fea0003800000 */
.L_x_11244:
        /* <DEDUP_REMOVED lines=14> */
.L_x_11247:
[----:B------:R-:W-:Y:S05]  /*5030*/  BSYNC B1 ;  /* 0x0000000000017941 */ /* 0x000fea0003800000 */
.L_x_11246:
        /* <DEDUP_REMOVED lines=9> */
.L_x_11249:
[----:B------:R-:W-:Y:S05]  /*50d0*/  BSYNC B1 ;  /* 0x0000000000017941 */ /* 0x000fea0003800000 */
.L_x_11248:
        /* <DEDUP_REMOVED lines=9> */
.L_x_11251:
[----:B------:R-:W-:Y:S05]  /*5170*/  BSYNC B1 ;  /* 0x0000000000017941 */ /* 0x000fea0003800000 */
.L_x_11250:
        /* <DEDUP_REMOVED lines=26> */
.L_x_11253:
[----:B------:R-:W-:Y:S05]  /*5320*/  BSYNC B1 ;  /* 0x0000000000017941 */ /* 0x000fea0003800000 */
.L_x_11252:
        /* <DEDUP_REMOVED lines=13> */
.L_x_11255:
[----:B------:R-:W-:Y:S05]  /*5400*/  BSYNC B1 ;  /* 0x0000000000017941 */ /* 0x000fea0003800000 */
.L_x_11254:
        /* <DEDUP_REMOVED lines=15> */
.L_x_11257:
[----:B------:R-:W-:Y:S05]  /*5500*/  BSYNC B1 ;  /* 0x0000000000017941 */ /* 0x000fea0003800000 */
.L_x_11256:
        /* <DEDUP_REMOVED lines=9> */
.L_x_11259:
[----:B------:R-:W-:Y:S05]  /*55a0*/  BSYNC B1 ;  /* 0x0000000000017941 */ /* 0x000fea0003800000 */
.L_x_11258:
        /* <DEDUP_REMOVED lines=20> */
[----:B------:R-:W-:Y:S02]  /*56f0*/  @P3 F2FP.F16.F32.PACK_AB R188, RZ, R188 ;  /* 0x000000bcffbc323e */ /* 0x000fe400000000ff */
[----:B------:R-:W-:Y:S02]  /*5700*/  @P3 F2FP.F16.F32.PACK_AB R199, RZ, R199 ;  /* 0x000000c7ffc7323e */ /* 0x000fe400000000ff */
[----:B------:R-:W-:Y:S01]  /*5710*/  @P3 PRMT R36, R188, 0x7610, R36 ;  /* 0x00007610bc243816 */ /* 0x000fe20000000024 */
[----:B------:R-:W1:Y:S01]  /*5720*/  @P3 LDC.64 R166, c[0x0][0x298] ;  /* 0x0000a600ffa63b82 */ /* 0x000e620000000a00 */
[----:B------:R-:W-:-:S02]  /*5730*/  @P3 F2FP.F16.F32.PACK_AB R194, RZ, R194 ;  /* 0x000000c2ffc2323e */ /* 0x000fc400000000ff */
[----:B------:R-:W-:Y:S02]  /*5740*/  @P3 F2FP.F16.F32.PACK_AB R198, RZ, R198 ;  /* 0x000000c6ffc6323e */ /* 0x000fe400000000ff */
[----:B------:R-:W-:Y:S02]  /*5750*/  @P3 F2FP.F16.F32.PACK_AB R196, RZ, R196 ;  /* 0x000000c4ffc4323e */ /* 0x000fe400000000ff */
        /* <DEDUP_REMOVED lines=16> */
[----:B------:R-:W-:Y:S01]  /*5860*/  @P3 F2FP.F16.F32.PACK_AB R167, RZ, R167 ;  /* 0x000000a7ffa7323e */ /* 0x000fe200000000ff */
[----:B------:R-:W-:Y:S01]  /*5870*/  @P3 FMUL.FTZ R180, R181, R180 ;  /* 0x000000b4b5b43220 */ /* 0x000fe20000410000 */
[----:B------:R-:W-:-:S02]  /*5880*/  @P3 F2FP.F16.F32.PACK_AB R166, RZ, R166 ;  /* 0x000000a6ffa6323e */ /* 0x000fc400000000ff */
[----:B------:R-:W-:Y:S02]  /*5890*/  @P3 IADD3 R181, R4, 0x60, RZ ;  /* 0x0000006004b53810 */ /* 0x000fe40007ffe0ff */
[----:B------:R-:W-:Y:S01]  /*58a0*/  @P3 FSEL R180, R180, RZ, P5 ;  /* 0x000000ffb4b43208 */ /* 0x000fe20002800000 */
[----:B------:R-:W3:Y:S01]  /*58b0*/  @P3 LDC.64 R194, c[0x0][0x298] ;  /* 0x0000a600ffc23b82 */ /* 0x000ee20000000a00 */
[----:B------:R-:W-:Y:S02]  /*58c0*/  @P3 PRMT R39, R166, 0x7610, R39 ;  /* 0x00007610a6273816 */ /* 0x000fe40000000027 */
[----:B------:R-:W-:Y:S02]  /*58d0*/  @P3 F2FP.F16.F32.PACK_AB R180, RZ, R180 ;  /* 0x000000b4ffb4323e */ /* 0x000fe400000000ff */
[----:B------:R-:W-:Y:S01]  /*58e0*/  @P3 PRMT R38, R38, 0x5410, R167 ;  /* 0x0000541026263816 */ /* 0x000fe200000000a7 */
[----:B-1----:R-:W-:Y:S01]  /*58f0*/  @P3 IMAD.WIDE.U32 R164, R181, 0x10, R164 ;  /* 0x00000010b5a43825 */ /* 0x002fe200078e00a4 */
[----:B------:R-:W-:Y:S01]  /*5900*/  @P3 PRMT R39, R39, 0x5410, R180 ;  /* 0x0000541027273816 */ /* 0x000fe200000000b4 */
[----:B------:R-:W1:Y:S01]  /*5910*/  @P3 LDC.64 R166, c[0x0][0x298] ;  /* 0x0000a600ffa63b82 */ /* 0x000e620000000a00 */
[----:B------:R-:W-:-:S02]  /*5920*/  @!P4 ISETP.NE.AND.EX P2, PT, R187, RZ, PT, P2 ;  /* 0x000000ffbb00c20c */ /* 0x000fc40003f45320 */
[----:B------:R-:W-:Y:S01]  /*5930*/  @P3 LOP3.LUT P6, RZ, R251, 0xff, RZ, 0xc0, !PT ;  /* 0x000000fffbff3812 */ /* 0x000fe200078cc0ff */
[----:B------:R4:W-:Y:S01]  /*5940*/  @P3 STG.E.128 desc[UR4][R164.64], R36 ;  /* 0x00000024a4003986 */ /* 0x0009e2000c101d04 */
[----:B------:R-:W-:Y:S02]  /*5950*/  @!P4 ISETP.NE.U32.AND P5, PT, R190, RZ, PT ;  /* 0x000000ffbe00c20c */ /* 0x000fe40003fa5070 */
[----:B------:R-:W-:Y:S01]  /*5960*/  @!P4 FSEL R200, R44, RZ, P2 ;  /* 0x000000ff2cc8c208 */ /* 0x000fe20001000000 */
        /* <DEDUP_REMOVED lines=10> */
.L_x_11261:
[----:B------:R-:W-:Y:S05]  /*5a10*/  BSYNC B1 ;  /* 0x0000000000017941 */ /* 0x000fea0003800000 */
.L_x_11260:
        /* <DEDUP_REMOVED lines=13> */
.L_x_11263:
[----:B------:R-:W-:Y:S05]  /*5af0*/  BSYNC B1 ;  /* 0x0000000000017941 */ /* 0x000fea0003800000 */
.L_x_11262:
        /* <DEDUP_REMOVED lines=13> */
.L_x_11265:
[----:B------:R-:W-:Y:S05]  /*5bd0*/  BSYNC B1 ;  /* 0x0000000000017941 */ /* 0x000fea0003800000 */
.L_x_11264:
        /* <DEDUP_REMOVED lines=13> */
.L_x_11267:
[----:B------:R-:W-:Y:S05]  /*5cb0*/  BSYNC B1 ;  /* 0x0000000000017941 */ /* 0x000fea0003800000 */
.L_x_11266:
        /* <DEDUP_REMOVED lines=13> */
.L_x_11269:
[----:B------:R-:W-:Y:S05]  /*5d90*/  BSYNC B1 ;  /* 0x0000000000017941 */ /* 0x000fea0003800000 */
.L_x_11268:
        /* <DEDUP_REMOVED lines=14> */
.L_x_11271:
[----:B------:R-:W-:Y:S05]  /*5e80*/  BSYNC B1 ;  /* 0x0000000000017941 */ /* 0x000fea0003800000 */
.L_x_11270:
        /* <DEDUP_REMOVED lines=10> */
.L_x_11273:
[----:B------:R-:W-:Y:S05]  /*5f30*/  BSYNC B1 ;  /* 0x0000000000017941 */ /* 0x000fea0003800000 */
.L_x_11272:
        /* <DEDUP_REMOVED lines=16> */
[----:B------:R-:W-:Y:S02]  /*6040*/  @P3 F2FP.F16.F32.PACK_AB R165, RZ, R165 ;  /* 0x000000a5ffa5323e */ /* 0x000fe400000000ff */
[----:B------:R-:W-:Y:S02]  /*6050*/  @P3 F2FP.F16.F32.PACK_AB R181, RZ, R181 ;  /* 0x000000b5ffb5323e */ /* 0x000fe400000000ff */
[----:B------:R-:W-:Y:S02]  /*6060*/  @P3 FSEL R196, R196, RZ, P5 ;  /* 0x000000ffc4c43208 */ /* 0x000fe40002800000 */
[----:B------:R-:W-:Y:S02]  /*6070*/  @P3 F2FP.F16.F32.PACK_AB R195, RZ, R195 ;  /* 0x000000c3ffc3323e */ /* 0x000fe400000000ff */
[----:B------:R-:W-:Y:S02]  /*6080*/  @!P4 ISETP.NE.U32.AND P2, PT, R190, RZ, PT ;  /* 0x000000ffbe00c20c */ /* 0x000fe40003f45070 */
[----:B------:R-:W-:-:S02]  /*6090*/  @P3 F2FP.F16.F32.PACK_AB R167, RZ, R167 ;  /* 0x000000a7ffa7323e */ /* 0x000fc400000000ff */
[----:B------:R-:W-:Y:S02]  /*60a0*/  @P3 F2FP.F16.F32.PACK_AB R189, RZ, R189 ;  /* 0x000000bdffbd323e */ /* 0x000fe400000000ff */
[----:B------:R-:W-:Y:S02]  /*60b0*/  @P3 F2FP.F16.F32.PACK_AB R196, RZ, R196 ;  /* 0x000000c4ffc4323e */ /* 0x000fe400000000ff */
[----:B------:R-:W-:Y:S02]  /*60c0*/  @P3 F2FP.F16.F32.PACK_AB R198, RZ, R198 ;  /* 0x000000c6ffc6323e */ /* 0x000fe400000000ff */
        /* <DEDUP_REMOVED lines=23> */
.L_x_11275:
[----:B------:R-:W-:Y:S05]  /*6240*/  BSYNC B1 ;  /* 0x0000000000017941 */ /* 0x000fea0003800000 */
.L_x_11274:
        /* <DEDUP_REMOVED lines=21> */
.L_x_11191:
[----:B------:R-:W-:Y:S05]  /*63a0*/  BSYNC B0 ;  /* 0x0000000000007941 */ /* 0x000fea0003800000 */
.L_x_11189:
        /* <DEDUP_REMOVED lines=227> */
.L_x_11195:
        /* <DEDUP_REMOVED lines=8> */
.L_x_11278:
[----:B------:R-:W-:Y:S05]  /*7260*/  BSYNC B1 ;  /* 0x0000000000017941 */ /* 0x000fea0003800000 */
.L_x_11277:
        /* <DEDUP_REMOVED lines=8> */
.L_x_11279:
[----:B------:R-:W-:Y:S01]  /*72f0*/  HFMA2.MMA R199, -RZ, RZ, 0, 1.1920928955078125e-07 ;  /* 0x00000002ffc77435 */ /* 0x000fe200000001ff */
[----:B------:R-:W-:Y:S01]  /*7300*/  MOV R200, R2 ;  /* 0x0000000200c87202 */ /* 0x000fe20000000f00 */
[----:B------:R-:W-:-:S09]  /*7310*/  FADD.FTZ R3, R201, R3 ;  /* 0x00000003c9037221 */ /* 0x000fd20000010000 */
[----:B------:R-:W-:Y:S05]  /*7320*/  WARPSYNC.COLLECTIVE R166, `(.L_x_11280) ;  /* 0x00000000a6087348 */ /* 0x000fea0003c00000 */
[----:B------:R0:W1:Y:S02]  /*7330*/  SHFL.BFLY P0, R201, R200, R199, R167 ;  /* 0x0c0000c7c8c97389 */ /* 0x00006400000000a7 */
[----:B01----:R-:W-:Y:S01]  /*7340*/  ENDCOLLECTIVE ;  /* 0x000000000000791b */ /* 0x003fe20003800000 */
.L_x_11280:
[----:B------:R-:W-:Y:S01]  /*7350*/  MOV R200, R3 ;  /* 0x0000000300c87202 */ /* 0x000fe20000000f00 */
[----:B------:R-:W-:-:S07]  /*7360*/  FADD.FTZ R2, R2, R201 ;  /* 0x000000c902027221 */ /* 0x000fce0000010000 */
[----:B------:R-:W-:Y:S05]  /*7370*/  WARPSYNC.COLLECTIVE R166, `(.L_x_11281) ;  /* 0x00000000a6087348 */ /* 0x000fea0003c00000 */
[----:B------:R0:W1:Y:S02]  /*7380*/  SHFL.BFLY P0, R201, R200, R199, R167 ;  /* 0x0c0000c7c8c97389 */ /* 0x00006400000000a7 */
[----:B01----:R-:W-:Y:S01]  /*7390*/  ENDCOLLECTIVE ;  /* 0x000000000000791b */ /* 0x003fe20003800000 */
.L_x_11281:
[----:B------:R-:W-:Y:S01]  /*73a0*/  HFMA2.MMA R199, -RZ, RZ, 0, 2.384185791015625e-07 ;  /* 0x00000004ffc77435 */ /* 0x000fe200000001ff */
[----:B------:R-:W-:Y:S01]  /*73b0*/  MOV R200, R2 ;  /* 0x0000000200c87202 */ /* 0x000fe20000000f00 */
[----:B------:R-:W-:-:S09]  /*73c0*/  FADD.FTZ R3, R3, R201 ;  /* 0x000000c903037221 */ /* 0x000fd20000010000 */
[----:B------:R-:W-:Y:S05]  /*73d0*/  WARPSYNC.COLLECTIVE R166, `(.L_x_11282) ;  /* 0x00000000a6087348 */ /* 0x000fea0003c00000 */
[----:B------:R0:W1:Y:S02]  /*73e0*/  SHFL.BFLY P0, R201, R200, R199, R167 ;  /* 0x0c0000c7c8c97389 */ /* 0x00006400000000a7 */
[----:B01----:R-:W-:Y:S01]  /*73f0*/  ENDCOLLECTIVE ;  /* 0x000000000000791b */ /* 0x003fe20003800000 */
.L_x_11282:
[----:B------:R-:W-:Y:S01]  /*7400*/  MOV R200, R3 ;  /* 0x0000000300c87202 */ /* 0x000fe20000000f00 */
[----:B------:R-:W-:-:S07]  /*7410*/  FADD.FTZ R2, R2, R201 ;  /* 0x000000c902027221 */ /* 0x000fce0000010000 */
[----:B------:R-:W-:Y:S05]  /*7420*/  WARPSYNC.COLLECTIVE R166, `(.L_x_11283) ;  /* 0x00000000a6087348 */ /* 0x000fea0003c00000 */
[----:B------:R0:W1:Y:S02]  /*7430*/  SHFL.BFLY P0, R201, R200, R199, R167 ;  /* 0x0c0000c7c8c97389 */ /* 0x00006400000000a7 */
[----:B01----:R-:W-:Y:S01]  /*7440*/  ENDCOLLECTIVE ;  /* 0x000000000000791b */ /* 0x003fe20003800000 */
.L_x_11283:
[----:B------:R-:W-:Y:S01]  /*7450*/  HFMA2.MMA R199, -RZ, RZ, 0, 4.76837158203125e-07 ;  /* 0x00000008ffc77435 */ /* 0x000fe200000001ff */
[----:B------:R-:W-:Y:S01]  /*7460*/  MOV R200, R2 ;  /* 0x0000000200c87202 */ /* 0x000fe20000000f00 */
[----:B------:R-:W-:-:S09]  /*7470*/  FADD.FTZ R3, R3, R201 ;  /* 0x000000c903037221 */ /* 0x000fd20000010000 */
[----:B------:R-:W-:Y:S05]  /*7480*/  WARPSYNC.COLLECTIVE R166, `(.L_x_11284) ;  /* 0x00000000a6087348 */ /* 0x000fea0003c00000 */
[----:B------:R0:W1:Y:S02]  /*7490*/  SHFL.BFLY P0, R201, R200, R199, R167 ;  /* 0x0c0000c7c8c97389 */ /* 0x00006400000000a7 */
[----:B01----:R-:W-:Y:S01]  /*74a0*/  ENDCOLLECTIVE ;  /* 0x000000000000791b */ /* 0x003fe20003800000 */
.L_x_11284:
[----:B------:R-:W-:Y:S01]  /*74b0*/  MOV R200, R3 ;  /* 0x0000000300c87202 */ /* 0x000fe20000000f00 */
[----:B------:R-:W-:-:S07]  /*74c0*/  FADD.FTZ R2, R2, R201 ;  /* 0x000000c902027221 */ /* 0x000fce0000010000 */
[----:B------:R-:W-:Y:S05]  /*74d0*/  WARPSYNC.COLLECTIVE R166, `(.L_x_11285) ;  /* 0x00000000a6087348 */ /* 0x000fea0003c00000 */
[----:B------:R0:W1:Y:S02]  /*74e0*/  SHFL.BFLY P0, R201, R200, R199, R167 ;  /* 0x0c0000c7c8c97389 */ /* 0x00006400000000a7 */
[----:B01----:R-:W-:Y:S01]  /*74f0*/  ENDCOLLECTIVE ;  /* 0x000000000000791b */ /* 0x003fe20003800000 */
.L_x_11285:
[----:B------:R-:W-:Y:S01]  /*7500*/  HFMA2.MMA R199, -RZ, RZ, 0, 9.5367431640625e-07 ;  /* 0x00000010ffc77435 */ /* 0x000fe200000001ff */
[----:B------:R-:W-:Y:S01]  /*7510*/  MOV R200, R2 ;  /* 0x0000000200c87202 */ /* 0x000fe20000000f00 */
[----:B------:R-:W-:-:S09]  /*7520*/  FADD.FTZ R3, R3, R201 ;  /* 0x000000c903037221 */ /* 0x000fd20000010000 */
[----:B------:R-:W-:Y:S05]  /*7530*/  WARPSYNC.COLLECTIVE R166, `(.L_x_11286) ;  /* 0x00000000a6087348 */ /* 0x000fea0003c00000 */
[----:B------:R0:W1:Y:S02]  /*7540*/  SHFL.BFLY P0, R201, R200, R199, R167 ;  /* 0x0c0000c7c8c97389 */ /* 0x00006400000000a7 */
[----:B01----:R-:W-:Y:S01]  /*7550*/  ENDCOLLECTIVE ;  /* 0x000000000000791b */ /* 0x003fe20003800000 */
.L_x_11286:
[----:B------:R-:W-:Y:S02]  /*7560*/  MOV R200, R3 ;  /* 0x0000000300c87202 */ /* 0x000fe40000000f00 */
[----:B------:R-:W-:-:S07]  /*7570*/  MOV R197, R201 ;  /* 0x000000c900c57202 */ /* 0x000fce0000000f00 */
[----:B------:R-:W-:Y:S05]  /*7580*/  WARPSYNC.COLLECTIVE R166, `(.L_x_11287) ;  /* 0x00000000a6087348 */ /* 0x000fea0003c00000 */
[----:B------:R0:W1:Y:S02]  /*7590*/  SHFL.BFLY P0, R201, R200, R199, R167 ;  /* 0x0c0000c7c8c97389 */ /* 0x00006400000000a7 */
[----:B01----:R-:W-:Y:S01]  /*75a0*/  ENDCOLLECTIVE ;  /* 0x000000000000791b */ /* 0x003fe20003800000 */
.L_x_11287:
[----:B------:R-:W-:Y:S01]  /*75b0*/  MOV R199, R201 ;  /* 0x000000c900c77202 */ /* 0x000fe20000000f00 */
[----:B------:R-:W-:Y:S06]  /*75c0*/  BRA `(.L_x_11288) ;  /* 0xffffffb400f07947 */ /* 0x000fec000383ffff */
.L_x_11289:
        /* <DEDUP_REMOVED lines=11> */
.L_x_16995:


//--------------------- .text._ZN10layer_norm13ln_bwd_kernelINS_13Kernel_traitsI6__halfS2_fS2_fjLj1280ELj1ELj4ELj1ELj16ENS_18Kernel_traits_baseILj1280ES2_S2_fS2_fjLj128EEEEELb1ELb1ELb0ELb0EEEvNS_9BwdParamsE --------------------------
	.section	.text._ZN10layer_norm13ln_bwd_kernelINS_13Kernel_traitsI6__halfS2_fS2_fjLj1280ELj1ELj4ELj1ELj16ENS_18Kernel_traits_baseILj1280ES2_S2_fS2_fjLj128EEEEELb1ELb1ELb0ELb0EEEvNS_9BwdParamsE,"ax",@progbits
	.align	128
        .global         _ZN10layer_norm13ln_bwd_kernelINS_13Kernel_traitsI6__halfS2_fS2_fjLj1280ELj1ELj4ELj1ELj16ENS_18Kernel_traits_baseILj1280ES2_S2_fS2_fjLj128EEEEELb1ELb1ELb0ELb0EEEvNS_9BwdParamsE
        .type           _ZN10layer_norm13ln_bwd_kernelINS_13Kernel_traitsI6__halfS2_fS2_fjLj1280ELj1ELj4ELj1ELj16ENS_18Kernel_traits_baseILj1280ES2_S2_fS2_fjLj128EEEEELb1ELb1ELb0ELb0EEEvNS_9BwdParamsE,@function
        .size           _ZN10layer_norm13ln_bwd_kernelINS_13Kernel_traitsI6__halfS2_fS2_fjLj1280ELj1ELj4ELj1ELj16ENS_18Kernel_traits_baseILj1280ES2_S2_fS2_fjLj128EEEEELb1ELb1ELb0ELb0EEEvNS_9BwdParamsE,(.L_x_16996 - _ZN10layer_norm13ln_bwd_kernelINS_13Kernel_traitsI6__halfS2_fS2_fjLj1280ELj1ELj4ELj1ELj16ENS_18Kernel_traits_baseILj1280ES2_S2_fS2_fjLj128EEEEELb1ELb1ELb0ELb0EEEvNS_9BwdParamsE)
        .other          _ZN10layer_norm13ln_bwd_kernelINS_13Kernel_traitsI6__halfS2_fS2_fjLj1280ELj1ELj4ELj1ELj16ENS_18Kernel_traits_baseILj1280ES2_S2_fS2_fjLj128EEEEELb1ELb1ELb0ELb0EEEvNS_9BwdParamsE,@"STO_CUDA_ENTRY STV_DEFAULT"
_ZN10layer_norm13ln_bwd_kernelINS_13Kernel_traitsI6__halfS2_fS2_fjLj1280ELj1ELj4ELj1ELj16ENS_18Kernel_traits_baseILj1280ES2_S2_fS2_fjLj128EEEEELb1ELb1ELb0ELb0EEEvNS_9BwdParamsE:
.text._ZN10layer_norm13ln_bwd_kernelINS_13Kernel_traitsI6__halfS2_fS2_fjLj1280ELj1ELj4ELj1ELj16ENS_18Kernel_traits_baseILj1280ES2_S2_fS2_fjLj128EEEEELb1ELb1ELb0ELb0EEEvNS_9BwdParamsE:
        /* <DEDUP_REMOVED lines=41> */
[----:B------:R-:W5:Y:S01]  /*0290*/  @P4 LDG.E.128 R20, desc[UR4][R44.64] ;  /* 0x000000042c144981 */ /* 0x000f62000c1e1d00 */
[C---:B-1----:R-:W-:Y:S01]  /*02a0*/  @P0 IMAD.WIDE.U32 R50, R67.reuse, 0x10, R46 ;  /* 0x0000001043320825 */ /* 0x042fe200078e002e */
[----:B------:R-:W1:Y:S04]  /*02b0*/  @P1 LDC.64 R56, c[0x0][0x278] ;  /* 0x00009e00ff381b82 */ /* 0x000e680000000a00 */
[----:B------:R-:W5:Y:S01]  /*02c0*/  @P0 LDG.E.128 R36, desc[UR4][R50.64] ;  /* 0x0000000432240981 */ /* 0x000f62000c1e1d00 */
[C---:B----4-:R-:W-:Y:S01]  /*02d0*/  @P0 IMAD.WIDE.U32 R52, R67.reuse, 0x10, R48 ;  /* 0x0000001043340825 */ /* 0x050fe200078e0030 */
[----:B------:R-:W-:Y:S02]  /*02e0*/  @P0 IADD3 R67, R67, 0x20, RZ ;  /* 0x0000002043430810 */ /* 0x000fe40007ffe0ff */
[----:B------:R-:W3:Y:S02]  /*02f0*/  @P2 LDC.64 R58, c[0x0][0x260] ;  /* 0x00009800ff3a2b82 */ /* 0x000ee40000000a00 */
[----:B------:R-:W5:Y:S01]  /*0300*/  @P0 LDG.E.128 R16, desc[UR4][R52.64] ;  /* 0x0000000434100981 */ /* 0x000f62000c1e1d00 */
[----:B--2---:R-:W-:-:S05]  /*0310*/  @P1 IMAD.WIDE.U32 R54, R67, 0x10, R54 ;  /* 0x0000001043361825 */ /* 0x004fca00078e0036 */
[----:B------:R-:W2:Y:S01]  /*0320*/  @P2 LDC.64 R60, c[0x0][0x278] ;  /* 0x00009e00ff3c2b82 */ /* 0x000ea20000000a00 */
[----:B------:R-:W5:Y:S01]  /*0330*/  @P1 LDG.E.128 R32, desc[UR4][R54.64] ;  /* 0x0000000436201981 */ /* 0x000f62000c1e1d00 */
[----:B0-----:R-:W0:Y:S06]  /*0340*/  S2R R3, SR_CTAID.X ;  /* 0x0000000000037919 */ /* 0x001e2c0000002500 */
[----:B------:R-:W4:Y:S01]  /*0350*/  @P3 LDC.64 R62, c[0x0][0x260] ;  /* 0x00009800ff3e3b82 */ /* 0x000f220000000a00 */
[C---:B-1----:R-:W-:Y:S01]  /*0360*/  @P1 IMAD.WIDE.U32 R56, R67.reuse, 0x10, R56 ;  /* 0x0000001043381825 */ /* 0x042fe200078e0038 */
[----:B------:R-:W-:-:S06]  /*0370*/  @P1 IADD3 R67, R67, 0x20, RZ ;  /* 0x0000002043431810 */ /* 0x000fcc0007ffe0ff */
[----:B------:R-:W1:Y:S01]  /*0380*/  @P3 LDC.64 R64, c[0x0][0x278] ;  /* 0x00009e00ff403b82 */ /* 0x000e620000000a00 */
[C---:B---3--:R-:W-:Y:S01]  /*0390*/  @P2 IMAD.WIDE.U32 R58, R67.reuse, 0x10, R58 ;  /* 0x00000010433a2825 */ /* 0x048fe200078e003a */
[----:B------:R-:W-:Y:S01]  /*03a0*/  SHF.R.U32.HI R0, RZ, 0x5, R66 ;  /* 0x00000005ff007819 */ /* 0x000fe20000011642 */
[----:B------:R-:W-:Y:S01]  /*03b0*/  BSSY B0, `(.L_x_11290) ;  /* 0x0000624000007945 */ /* 0x000fe20003800000 */
[----:B------:R-:W5:Y:S01]  /*03c0*/  @P1 LDG.E.128 R12, desc[UR4][R56.64] ;  /* 0x00000004380c1981 */ /* 0x000f62000c1e1d00 */
[C---:B--2---:R-:W-:Y:S01]  /*03d0*/  @P2 IMAD.WIDE.U32 R60, R67.reuse, 0x10, R60 ;  /* 0x00000010433c2825 */ /* 0x044fe200078e003c */
[----:B------:R-:W-:Y:S02]  /*03e0*/  @P2 IADD3 R67, R67, 0x20, RZ ;  /* 0x0000002043432810 */ /* 0x000fe40007ffe0ff */
[----:B------:R-:W5:Y:S01]  /*03f0*/  @P2 LDG.E.128 R28, desc[UR4][R58.64] ;  /* 0x000000043a1c2981 */ /* 0x000f62000c1e1d00 */
[----:B------:R-:W-:Y:S02]  /*0400*/  CS2R R172, SRZ ;  /* 0x0000000000ac7805 */ /* 0x000fe4000001ff00 */
[----:B------:R-:W-:-:S02]  /*0410*/  CS2R R174, SRZ ;  /* 0x0000000000ae7805 */ /* 0x000fc4000001ff00 */
[----:B------:R-:W-:Y:S01]  /*0420*/  CS2R R168, SRZ ;  /* 0x0000000000a87805 */ /* 0x000fe2000001ff00 */
[----:B------:R2:W5:Y:S01]  /*0430*/  @P2 LDG.E.128 R8, desc[UR4][R60.64] ;  /* 0x000000043c082981 */ /* 0x000562000c1e1d00 */
[----:B----4-:R-:W-:-:S05]  /*0440*/  @P3 IMAD.WIDE.U32 R46, R67, 0x10, R62 ;  /* 0x00000010432e3825 */ /* 0x010fca00078e003e */
[----:B------:R3:W5:Y:S01]  /*0450*/  @P3 LDG.E.128 R24, desc[UR4][R46.64] ;  /* 0x000000042e183981 */ /* 0x000762000c1e1d00 */
[----:B-1----:R-:W-:Y:S01]  /*0460*/  @P3 IMAD.WIDE.U32 R48, R67, 0x10, R64 ;  /* 0x0000001043303825 */ /* 0x002fe200078e0040 */
[----:B0-----:R-:W-:-:S04]  /*0470*/  LEA R2, R3, R0, 0x2 ;  /* 0x0000000003027211 */ /* 0x001fc800078e10ff */
[----:B------:R3:W5:Y:S01]  /*0480*/  @P3 LDG.E.128 R4, desc[UR4][R48.64] ;  /* 0x0000000430043981 */ /* 0x000762000c1e1d00 */
        /* <DEDUP_REMOVED lines=54> */
[----:B--2---:R-:W-:Y:S02]  /*07f0*/  CS2R R60, SRZ ;  /* 0x00000000003c7805 */ /* 0x004fe4000001ff00 */
[----:B------:R-:W-:Y:S02]  /*0800*/  CS2R R62, SRZ ;  /* 0x00000000003e7805 */ /* 0x000fe4000001ff00 */
[----:B------:R-:W-:Y:S02]  /*0810*/  CS2R R56, SRZ ;  /* 0x0000000000387805 */ /* 0x000fe4000001ff00 */
[----:B------:R-:W-:Y:S01]  /*0820*/  CS2R R58, SRZ ;  /* 0x00000000003a7805 */ /* 0x000fe2000001ff00 */
[----:B---3--:R-:W-:Y:S06]  /*0830*/  @P3 BRA `(.L_x_11291) ;  /* 0x0000005c006c3947 */ /* 0x008fec0003800000 */
[--C-:B-----5:R-:W-:Y:S01]  /*0840*/  HADD2.F32 R0, -RZ, R40.reuse.H0_H0 ;  /* 0x20000028ff007230 */ /* 0x120fe20000004100 */
[----:B------:R-:W-:Y:S01]  /*0850*/  ULDC.64 UR6, c[0x0][0x270] ;  /* 0x00009c0000067ab9 */ /* 0x000fe20000000a00 */
[----:B------:R-:W-:Y:S01]  /*0860*/  HADD2.F32 R3, -RZ, R40.H1_H1 ;  /* 0x30000028ff037230 */ /* 0x000fe20000004100 */
[----:B------:R-:W-:Y:S01]  /*0870*/  ISETP.NE.U32.AND P3, PT, RZ, UR6, PT ;  /* 0x00000006ff007c0c */ /* 0x000fe2000bf65070 */
[--C-:B------:R-:W-:Y:S01]  /*0880*/  HADD2.F32 R40, -RZ, R41.reuse.H0_H0 ;  /* 0x20000029ff287230 */ /* 0x100fe20000004100 */
[----:B------:R0:W-:Y:S01]  /*0890*/  STL [R1+0x1b4], R0 ;  /* 0x0001b40001007387 */ /* 0x0001e20000100800 */
[----:B------:R-:W-:Y:S01]  /*08a0*/  HFMA2.MMA R173, -RZ, RZ, 0, 0 ;  /* 0x00000000ffad7435 */ /* 0x000fe200000001ff */
        /* <DEDUP_REMOVED lines=157> */
.L_x_11313:
[----:B-1----:R-:W2:Y:S01]  /*1280*/  LDL R3, [R1+0x70] ;  /* 0x0000700001037983 */ /* 0x002ea20000100800 */
        /* <DEDUP_REMOVED lines=19> */
[----:B------:R-:W-:Y:S01]  /*13c0*/  CS2R R214, SRZ ;  /* 0x0000000000d67805 */ /* 0x000fe2000001ff00 */
[----:B--2---:R-:W-:Y:S02]  /*13d0*/  @P3 HADD2.F32 R4, -RZ, R12.H0_H0 ;  /* 0x2000000cff043230 */ /* 0x004fe40000004100 */
        /* <DEDUP_REMOVED lines=10> */
[----:B------:R1:W-:Y:S01]  /*1480*/  STL [R1+0x1b8], R2 ;  /* 0x0001b80201007387 */ /* 0x0003e20000100800 */
[----:B------:R-:W-:Y:S01]  /*1490*/  ISETP.NE.U32.AND P4, PT, RZ, UR8, PT ;  /* 0x00000008ff007c0c */ /* 0x000fe2000bf85070 */
[----:B------:R-:W3:Y:S02]  /*14a0*/  LDC.U8 R222, c[0x0][0x2a0] ;  /* 0x0000a800ffde7b82 */ /* 0x000ee40000000000 */
[----:B------:R-:W4:Y:S01]  /*14b0*/  LDG.E.128 R196, desc[UR4][R200.64] ;  /* 0x00000004c8c47981 */ /* 0x000f22000c1e1d00 */
[----:B------:R-:W-:-:S03]  /*14c0*/  ISETP.NE.AND.EX P4, PT, RZ, UR9, PT, P4 ;  /* 0x00000009ff007c0c */ /* 0x000fc6000bf85340 */
[----:B------:R-:W2:Y:S04]  /*14d0*/  LDL R215, [R1+0x1a8] ;  /* 0x0001a80001d77983 */ /* 0x000ea80000100800 */
[----:B-1----:R-:W2:Y:S04]  /*14e0*/  LDL R2, [R1+0x1b0] ;  /* 0x0001b00001027983 */ /* 0x002ea80000100800 */
[----:B------:R-:W2:Y:S01]  /*14f0*/  LDG.E.128 R200, desc[UR4][R200.64+0x10] ;  /* 0x00001004c8c87981 */ /* 0x000ea2000c1e1d00 */
[C---:B0-----:R-:W-:Y:S01]  /*1500*/  IMAD.WIDE.U32 R192, R12.reuse, 0x10, R192 ;  /* 0x000000100cc07825 */ /* 0x041fe200078e00c0 */
[----:B------:R-:W-:-:S04]  /*1510*/  @P4 LEA R16, P5, R12, UR8, 0x5 ;  /* 0x000000080c104c11 */ /* 0x000fc8000f8a28ff */
[C---:B------:R-:W-:Y:S01]  /*1520*/  @P4 LEA.HI.X R17, R12.reuse, UR9, RZ, 0x5, P5 ;  /* 0x000000090c114c11 */ /* 0x040fe2000a8f2cff */
[----:B------:R-:W2:Y:S04]  /*1530*/  LDG.E.128 R192, desc[UR4][R192.64] ;  /* 0x00000004c0c07981 */ /* 0x000ea8000c1e1d00 */
[----:B------:R-:W5:Y:S04]  /*1540*/  @P4 LDG.E.128 R52, desc[UR4][R16.64] ;  /* 0x0000000410344981 */ /* 0x000f68000c1e1d00 */
[----:B------:R0:W5:Y:S02]  /*1550*/  @P4 LDG.E.128 R48, desc[UR4][R16.64+0x10] ;  /* 0x0000100410304981 */ /* 0x000164000c1e1d00 */
[----:B0-----:R-:W-:-:S04]  /*1560*/  LEA R16, P4, R12, UR12, 0x3 ;  /* 0x0000000c0c107c11 */ /* 0x001fc8000f8818ff */
[----:B------:R-:W-:Y:S02]  /*1570*/  LEA.HI.X R17, R12, UR13, RZ, 0x3, P4 ;  /* 0x0000000d0c117c11 */ /* 0x000fe4000a0f1cff */
[----:B---3--:R-:W-:Y:S02]  /*1580*/  ISETP.NE.AND P4, PT, R222, RZ, PT ;  /* 0x000000ffde00720c */ /* 0x008fe40003f85270 */
[----:B------:R-:W3:Y:S02]  /*1590*/  LDL R222, [R1+0x1ac] ;  /* 0x0001ac0001de7983 */ /* 0x000ee40000100800 */
[----:B-----5:R-:W-:Y:S02]  /*15a0*/  FSEL R14, R216, RZ, !P4 ;  /* 0x000000ffd80e7208 */ /* 0x020fe40006000000 */
[----:B------:R-:W5:Y:S03]  /*15b0*/  LDG.E.64 R16, desc[UR4][R16.64] ;  /* 0x0000000410107981 */ /* 0x000f66000c1e1b00 */
[C---:B----4-:R-:W-:Y:S01]  /*15c0*/  FADD.FTZ R0, -R14.reuse, R196 ;  /* 0x000000c40e007221 */ /* 0x050fe20000010100 */
[C---:B------:R-:W-:Y:S01]  /*15d0*/  FADD.FTZ R197, -R14.reuse, R197 ;  /* 0x000000c50ec57221 */ /* 0x040fe20000010100 */
[C---:B------:R-:W-:Y:S01]  /*15e0*/  FADD.FTZ R198, -R14.reuse, R198 ;  /* 0x000000c60ec67221 */ /* 0x040fe20000010100 */
[C---:B------:R-:W-:Y:S01]  /*15f0*/  FADD.FTZ R199, -R14.reuse, R199 ;  /* 0x000000c70ec77221 */ /* 0x040fe20000010100 */
[----:B------:R-:W-:Y:S01]  /*1600*/  FMUL.FTZ R0, R3, R0 ;  /* 0x0000000003007220 */ /* 0x000fe20000410000 */
[C---:B--2---:R-:W-:Y:S01]  /*1610*/  FADD.FTZ R200, -R14.reuse, R200 ;  /* 0x000000c80ec87221 */ /* 0x044fe20000010100 */
[C---:B------:R-:W-:Y:S01]  /*1620*/  FADD.FTZ R201, -R14.reuse, R201 ;  /* 0x000000c90ec97221 */ /* 0x040fe20000010100 */
[C---:B------:R-:W-:Y:S01]  /*1630*/  FADD.FTZ R202, -R14.reuse, R202 ;  /* 0x000000ca0eca7221 */ /* 0x040fe20000010100 */
[----:B------:R-:W-:Y:S01]  /*1640*/  FADD.FTZ R203, -R14, R203 ;  /* 0x000000cb0ecb7221 */ /* 0x000fe20000010100 */
[----:B------:R-:W-:-:S02]  /*1650*/  HADD2.F32 R14, -RZ, R192.H0_H0 ;  /* 0x200000c0ff0e7230 */ /* 0x000fc40000004100 */
[----:B------:R-:W-:-:S03]  /*1660*/  HADD2.F32 R214, -RZ, R192.H1_H1 ;  /* 0x300000c0ffd67230 */ /* 0x000fc60000004100 */
[----:B------:R-:W-:Y:S01]  /*1670*/  FADD.FTZ R132, R132, R14 ;  /* 0x0000000e84847221 */ /* 0x000fe20000010000 */
[-C--:B------:R-:W-:Y:S01]  /*1680*/  FFMA.FTZ R172, R0, R14.reuse, R172 ;  /* 0x0000000e00ac7223 */ /* 0x080fe200000100ac */
[----:B------:R-:W-:Y:S01]  /*1690*/  FMUL.FTZ R14, R221, R14 ;  /* 0x0000000edd0e7220 */ /* 0x000fe20000410000 */
[----:B------:R-:W-:Y:S01]  /*16a0*/  FMUL.FTZ R2, R2, R214 ;  /* 0x000000d602027220 */ /* 0x000fe20000410000 */
[----:B------:R-:W2:Y:S01]  /*16b0*/  LDL R221, [R1+0x1a4] ;  /* 0x0001a40001dd7983 */ /* 0x000ea20000100800 */
[----:B------:R-:W-:-:S03]  /*16c0*/  FMUL.FTZ R223, R3, R199 ;  /* 0x000000c703df7220 */ /* 0x000fc60000410000 */
[----:B------:R0:W-:Y:S04]  /*16d0*/  STL [R1+0x54], R2 ;  /* 0x0000540201007387 */ /* 0x0001e80000100800 */
[----:B------:R-:W4:Y:S01]  /*16e0*/  LDL R199, [R1+0x1a0] ;  /* 0x0001a00001c77983 */ /* 0x000f220000100800 */
[--C-:B------:R-:W-:Y:S02]  /*16f0*/  HADD2.F32 R196, -RZ, R193.reuse.H0_H0 ;  /* 0x200000c1ffc47230 */ /* 0x100fe40000004100 */
[----:B------:R-:W-:Y:S02]  /*1700*/  HADD2.F32 R193, -RZ, R193.H1_H1 ;  /* 0x300000c1ffc17230 */ /* 0x000fe40000004100 */
[----:B------:R-:W-:Y:S01]  /*1710*/  FMUL.FTZ R230, R3, R197 ;  /* 0x000000c503e67220 */ /* 0x000fe20000410000 */
[----:B------:R-:W-:-:S02]  /*1720*/  HADD2.F32 R213, -RZ, R194.H0_H0 ;  /* 0x200000c2ffd57230 */ /* 0x000fc40000004100 */
[----:B------:R-:W-:Y:S01]  /*1730*/  FMUL.FTZ R228, R3, R198 ;  /* 0x000000c603e47220 */ /* 0x000fe20000410000 */
[----:B------:R-:W-:Y:S01]  /*1740*/  FADD.FTZ R133, R133, R214 ;  /* 0x000000d685857221 */ /* 0x000fe20000010000 */
[-C--:B------:R-:W-:Y:S01]  /*1750*/  FMUL.FTZ R215, R215, R193.reuse ;  /* 0x000000c1d7d77220 */ /* 0x080fe20000410000 */
[----:B---3--:R-:W-:Y:S01]  /*1760*/  FMUL.FTZ R197, R222, R196 ;  /* 0x000000c4dec57220 */ /* 0x008fe20000410000 */
[----:B------:R-:W-:Y:S01]  /*1770*/  FFMA.FTZ R173, R230, R214, R173 ;  /* 0x000000d6e6ad7223 */ /* 0x000fe200000100ad */
[----:B------:R-:W-:Y:S01]  /*1780*/  FADD.FTZ R134, R134, R196 ;  /* 0x000000c486867221 */ /* 0x000fe20000010000 */
[----:B------:R-:W-:Y:S01]  /*1790*/  FFMA.FTZ R174, R228, R196, R174 ;  /* 0x000000c4e4ae7223 */ /* 0x000fe200000100ae */
[----:B------:R-:W-:Y:S01]  /*17a0*/  FADD.FTZ R135, R135, R193 ;  /* 0x000000c187877221 */ /* 0x000fe20000010000 */
[----:B------:R-:W-:Y:S01]  /*17b0*/  FFMA.FTZ R175, R223, R193, R175 ;  /* 0x000000c1dfaf7223 */ /* 0x000fe200000100af */
[----:B------:R-:W-:Y:S02]  /*17c0*/  HADD2.F32 R194, -RZ, R194.H1_H1 ;  /* 0x300000c2ffc27230 */ /* 0x000fe40000004100 */
[----:B------:R-:W-:Y:S01]  /*17d0*/  FADD.FTZ R196, RZ, R14 ;  /* 0x0000000effc47221 */ /* 0x000fe20000010000 */
[----:B------:R-:W-:Y:S01]  /*17e0*/  FFMA.FTZ R193, R0, R14, RZ ;  /* 0x0000000e00c17223 */ /* 0x000fe200000100ff */
[----:B------:R1:W-:Y:S01]  /*17f0*/  STL [R1+0x40], R197 ;  /* 0x000040c501007387 */ /* 0x0003e20000100800 */
[----:B------:R-:W-:Y:S01]  /*1800*/  FMUL.FTZ R222, R3, R200 ;  /* 0x000000c803de7220 */ /* 0x000fe20000410000 */
[----:B------:R-:W-:-:S02]  /*1810*/  FADD.FTZ R196, R196, R2 ;  /* 0x00000002c4c47221 */ /* 0x000fc40000010000 */
[----:B------:R3:W-:Y:S01]  /*1820*/  STL [R1+0x2c], R215 ;  /* 0x00002cd701007387 */ /* 0x0007e20000100800 */
[----:B------:R-:W-:-:S03]  /*1830*/  FFMA.FTZ R193, R230, R2, R193 ;  /* 0x00000002e6c17223 */ /* 0x000fc600000100c1 */
[----:B------:R-:W3:Y:S01]  /*1840*/  LDL R198, [R1+0x19c] ;  /* 0x00019c0001c67983 */ /* 0x000ee20000100800 */
[----:B--2---:R-:W-:-:S05]  /*1850*/  FMUL.FTZ R214, R221, R213 ;  /* 0x000000d5ddd67220 */ /* 0x004fca0000410000 */
[----:B------:R2:W-:Y:S01]  /*1860*/  STL [R1+0x1c], R214 ;  /* 0x00001cd601007387 */ /* 0x0005e20000100800 */
[----:B----4-:R-:W-:-:S03]  /*1870*/  FMUL.FTZ R200, R199, R194 ;  /* 0x000000c2c7c87220 */ /* 0x010fc60000410000 */
[----:B0-----:R0:W5:Y:S04]  /*1880*/  LDL.LU R2, [R1+0x1b8] ;  /* 0x0001b80001027983 */ /* 0x0011680000300800 */
[----:B------:R-:W4:Y:S01]  /*1890*/  LDL R199, [R1+0x198] ;  /* 0x0001980001c77983 */ /* 0x000f220000100800 */
[----:B------:R-:W-:Y:S01]  /*18a0*/  FMUL.FTZ R221, R3, R201 ;  /* 0x000000c903dd7220 */ /* 0x000fe20000410000 */
[----:B------:R-:W-:Y:S01]  /*18b0*/  FADD.FTZ R129, R129, R194 ;  /* 0x000000c281817221 */ /* 0x000fe20000010000 */
[--C-:B------:R-:W-:Y:S02]  /*18c0*/  HADD2.F32 R192, -RZ, R195.reuse.H0_H0 ;  /* 0x200000c3ffc07230 */ /* 0x100fe40000004100 */
[----:B------:R-:W-:Y:S01]  /*18d0*/  FFMA.FTZ R193, R228, R197, R193 ;  /* 0x000000c5e4c17223 */ /* 0x000fe200000100c1 */
[----:B------:R-:W-:Y:S01]  /*18e0*/  FFMA.FTZ R169, R221, R194, R169 ;  /* 0x000000c2dda97223 */ /* 0x000fe200000100a9 */
[----:B------:R-:W-:Y:S01]  /*18f0*/  FADD.FTZ R194, R196, R197 ;  /* 0x000000c5c4c27221 */ /* 0x000fe20000010000 */
[----:B-1----:R-:W-:Y:S01]  /*1900*/  FMUL.FTZ R197, R3, R202 ;  /* 0x000000ca03c57220 */ /* 0x002fe20000410000 */
[----:B------:R-:W-:-:S02]  /*1910*/  HADD2.F32 R195, -RZ, R195.H1_H1 ;  /* 0x300000c3ffc37230 */ /* 0x000fc40000004100 */
[----:B------:R-:W-:Y:S01]  /*1920*/  FADD.FTZ R130, R130, R192 ;  /* 0x000000c082827221 */ /* 0x000fe20000010000 */
[-C--:B------:R-:W-:Y:S01]  /*1930*/  FFMA.FTZ R170, R197, R192.reuse, R170 ;  /* 0x000000c0c5aa7223 */ /* 0x080fe200000100aa */
[----:B------:R0:W-:Y:S04]  /*1940*/  STL [R1+0x10], R200 ;  /* 0x000010c801007387 */ /* 0x0001e80000100800 */
[----:B------:R0:W-:Y:S01]  /*1950*/  STL [R1+0xc], R197 ;  /* 0x00000cc501007387 */ /* 0x0001e20000100800 */
[----:B---3--:R-:W-:Y:S01]  /*1960*/  FMUL.FTZ R198, R198, R192 ;  /* 0x000000c0c6c67220 */ /* 0x008fe20000410000 */
[----:B------:R-:W-:-:S04]  /*1970*/  FMUL.FTZ R192, R3, R203 ;  /* 0x000000cb03c07220 */ /* 0x000fc80000410000 */
[----:B------:R0:W-:Y:S04]  /*1980*/  STL [R1+0x8], R198 ;  /* 0x000008c601007387 */ /* 0x0001e80000100800 */
[----:B------:R0:W-:Y:S01]  /*1990*/  STL [R1+0x4], R192 ;  /* 0x000004c001007387 */ /* 0x0001e20000100800 */
        /* <DEDUP_REMOVED lines=10> */
[----:B------:R-:W-:Y:S01]  /*1a40*/  FADD.FTZ R131, R131, R195 ;  /* 0x000000c383837221 */ /* 0x000fe20000010000 */
[-C--:B------:R-:W-:Y:S01]  /*1a50*/  FFMA.FTZ R171, R192, R195.reuse, R171 ;  /* 0x000000c3c0ab7223 */ /* 0x080fe200000100ab */
[----:B------:R-:W-:Y:S01]  /*1a60*/  IADD3 R213, R12, 0x20, RZ ;  /* 0x000000200cd57810 */ /* 0x000fe20007ffe0ff */
[----:B----4-:R-:W-:-:S05]  /*1a70*/  FMUL.FTZ R196, R199, R195 ;  /* 0x000000c3c7c47220 */ /* 0x010fca0000410000 */
[----:B------:R0:W-:Y:S01]  /*1a80*/  STL [R1], R196 ;  /* 0x000000c401007387 */ /* 0x0001e20000100800 */
[----:B------:R-:W-:Y:S01]  /*1a90*/  FADD.FTZ R215, R194, R196 ;  /* 0x000000c4c2d77221 */ /* 0x000fe20000010000 */
[----:B--2---:R-:W-:-:S07]  /*1aa0*/  FFMA.FTZ R214, R192, R196, R193 ;  /* 0x000000c4c0d67223 */ /* 0x004fce00000100c1 */
.L_x_11293:
[----:B------:R-:W-:Y:S05]  /*1ab0*/  BSYNC B1 ;  /* 0x0000000000017941 */ /* 0x000fea0003800000 */
.L_x_11292:
[----:B------:R-:W-:Y:S04]  /*1ac0*/  BSSY B1, `(.L_x_11294) ;  /* 0x0000065000017945 */ /* 0x000fe80003800000 */
[----:B------:R-:W-:Y:S05]  /*1ad0*/  @!P0 BRA `(.L_x_11295) ;  /* 0x00000004008c8947 */ /* 0x000fea0003800000 */
[C---:B0-----:R-:W-:Y:S01]  /*1ae0*/  LEA R196, P4, R213.reuse, UR10, 0x5 ;  /* 0x0000000ad5c47c11 */ /* 0x041fe2000f8828ff */
        /* <DEDUP_REMOVED lines=8> */
[----:B------:R2:W-:Y:S04]  /*1b70*/  STL [R1+0x1b8], R0 ;  /* 0x0001b80001007387 */ /* 0x0005e80000100800 */
[----:B------:R-:W3:Y:S04]  /*1b80*/  LDL R249, [R1+0x18c] ;  /* 0x00018c0001f97983 */ /* 0x000ee80000100800 */
[----:B------:R-:W2:Y:S02]  /*1b90*/  LDG.E.128 R196, desc[UR4][R196.64+0x10] ;  /* 0x00001004c4c47981 */ /* 0x000ea4000c1e1d00 */
[C---:B------:R-:W-:Y:S01]  /*1ba0*/  @P4 LEA R18, P5, R213.reuse, UR8, 0x5 ;  /* 0x00000008d5124c11 */ /* 0x040fe2000f8a28ff */
[----:B0-----:R-:W-:-:S03]  /*1bb0*/  IMAD.WIDE.U32 R200, R213, 0x10, R200 ;  /* 0x00000010d5c87825 */ /* 0x001fc600078e00c8 */
[----:B------:R-:W-:-:S03]  /*1bc0*/  @P4 LEA.HI.X R19, R213, UR9, RZ, 0x5, P5 ;  /* 0x00000009d5134c11 */ /* 0x000fc6000a8f2cff */
        /* <DEDUP_REMOVED lines=11> */
[----:B------:R-:W-:-:S04]  /*1c80*/  FADD.FTZ R192, -R212, R192 ;  /* 0x000000c0d4c07221 */ /* 0x000fc80000010100 */
[----:B------:R-:W-:Y:S02]  /*1c90*/  FMUL.FTZ R226, R3, R192 ;  /* 0x000000c003e27220 */ /* 0x000fe40000410000 */
[----:B------:R-:W4:Y:S01]  /*1ca0*/  LDL R192, [R1+0x184] ;  /* 0x0001840001c07983 */ /* 0x000f220000100800 */
[C---:B------:R-:W-:Y:S01]  /*1cb0*/  FADD.FTZ R194, -R212.reuse, R194 ;  /* 0x000000c2d4c27221 */ /* 0x040fe20000010100 */
[C---:B------:R-:W-:Y:S01]  /*1cc0*/  FADD.FTZ R195, -R212.reuse, R195 ;  /* 0x000000c3d4c37221 */ /* 0x040fe20000010100 */
[C---:B--2---:R-:W-:Y:S01]  /*1cd0*/  FADD.FTZ R196, -R212.reuse, R196 ;  /* 0x000000c4d4c47221 */ /* 0x044fe20000010100 */
[C---:B------:R-:W-:Y:S01]  /*1ce0*/  FADD.FTZ R197, -R212.reuse, R197 ;  /* 0x000000c5d4c57221 */ /* 0x040fe20000010100 */
[C---:B------:R-:W-:Y:S01]  /*1cf0*/  FADD.FTZ R198, -R212.reuse, R198 ;  /* 0x000000c6d4c67221 */ /* 0x040fe20000010100 */
[----:B------:R-:W-:Y:S01]  /*1d00*/  FADD.FTZ R199, -R212, R199 ;  /* 0x000000c7d4c77221 */ /* 0x000fe20000010100 */
[--C-:B---3--:R-:W-:Y:S02]  /*1d10*/  HADD2.F32 R217, -RZ, R200.reuse.H0_H0 ;  /* 0x200000c8ffd97230 */ /* 0x108fe40000004100 */
[----:B------:R-:W-:-:S02]  /*1d20*/  HADD2.F32 R212, -RZ, R200.H1_H1 ;  /* 0x300000c8ffd47230 */ /* 0x000fc40000004100 */
[--C-:B------:R-:W-:Y:S02]  /*1d30*/  HADD2.F32 R248, -RZ, R201.reuse.H0_H0 ;  /* 0x200000c9fff87230 */ /* 0x100fe40000004100 */
[----:B------:R-:W-:Y:S01]  /*1d40*/  FMUL.FTZ R0, R252, R217 ;  /* 0x000000d9fc007220 */ /* 0x000fe20000410000 */
[----:B------:R-:W-:Y:S02]  /*1d50*/  HADD2.F32 R201, -RZ, R201.H1_H1 ;  /* 0x300000c9ffc97230 */ /* 0x000fe40000004100 */
[----:B------:R-:W-:Y:S01]  /*1d60*/  FMUL.FTZ R252, R251, R212 ;  /* 0x000000d4fbfc7220 */ /* 0x000fe20000410000 */
[----:B------:R-:W-:Y:S01]  /*1d70*/  FMUL.FTZ R218, R3, R195 ;  /* 0x000000c303da7220 */ /* 0x000fe20000410000 */
[----:B------:R-:W-:Y:S01]  /*1d80*/  FMUL.FTZ R249, R249, R248 ;  /* 0x000000f8f9f97220 */ /* 0x000fe20000410000 */
[----:B------:R0:W-:Y:S04]  /*1d90*/  STL [R1+0x64], R0 ;  /* 0x0000640001007387 */ /* 0x0001e80000100800 */
[----:B------:R1:W-:Y:S04]  /*1da0*/  STL [R1+0x50], R252 ;  /* 0x000050fc01007387 */ /* 0x0003e80000100800 */
[----:B------:R-:W1:Y:S01]  /*1db0*/  LDL R251, [R1+0x180] ;  /* 0x0001800001fb7983 */ /* 0x000e620000100800 */
[----:B------:R-:W-:-:S02]  /*1dc0*/  HADD2.F32 R200, -RZ, R202.H0_H0 ;  /* 0x200000caffc87230 */ /* 0x000fc40000004100 */
[----:B------:R-:W-:Y:S01]  /*1dd0*/  FMUL.FTZ R219, R3, R194 ;  /* 0x000000c203db7220 */ /* 0x000fe20000410000 */
[----:B------:R2:W-:Y:S01]  /*1de0*/  STL [R1+0x3c], R249 ;  /* 0x00003cf901007387 */ /* 0x0005e20000100800 */
[----:B----4-:R-:W-:-:S05]  /*1df0*/  FMUL.FTZ R195, R193, R201 ;  /* 0x000000c9c1c37220 */ /* 0x010fca0000410000 */
[----:B------:R3:W-:Y:S04]  /*1e00*/  STL [R1+0x28], R195 ;  /* 0x000028c301007387 */ /* 0x0007e80000100800 */
[----:B------:R-:W4:Y:S01]  /*1e10*/  LDL R194, [R1+0x17c] ;  /* 0x00017c0001c27983 */ /* 0x000f220000100800 */
[----:B------:R-:W-:-:S03]  /*1e20*/  FMUL.FTZ R193, R192, R200 ;  /* 0x000000c8c0c17220 */ /* 0x000fc60000410000 */
[----:B------:R-:W3:Y:S01]  /*1e30*/  LDL R192, [R1+0x178] ;  /* 0x0001780001c07983 */ /* 0x000ee20000100800 */
[----:B------:R-:W-:Y:S01]  /*1e40*/  FADD.FTZ R215, R215, R0 ;  /* 0x00000000d7d77221 */ /* 0x000fe20000010000 */
[----:B------:R-:W-:Y:S02]  /*1e50*/  FFMA.FTZ R214, R226, R0, R214 ;  /* 0x00000000e2d67223 */ /* 0x000fe400000100d6 */
[----:B0-----:R0:W5:Y:S01]  /*1e60*/  LDL.LU R0, [R1+0x1b8] ;  /* 0x0001b80001007983 */ /* 0x0011620000300800 */
[----:B------:R-:W-:Y:S01]  /*1e70*/  FADD.FTZ R215, R215, R252 ;  /* 0x000000fcd7d77221 */ /* 0x000fe20000010000 */
[----:B------:R-:W-:Y:S01]  /*1e80*/  FFMA.FTZ R214, R220, R252, R214 ;  /* 0x000000fcdcd67223 */ /* 0x000fe200000100d6 */
[----:B------:R-:W-:Y:S01]  /*1e90*/  HADD2.F32 R202, -RZ, R202.H1_H1 ;  /* 0x300000caffca7230 */ /* 0x000fe20000004100 */
[----:B------:R0:W-:Y:S01]  /*1ea0*/  STL [R1+0x14], R193 ;  /* 0x000014c101007387 */ /* 0x0001e20000100800 */
[----:B------:R-:W-:Y:S01]  /*1eb0*/  FADD.FTZ R215, R215, R249 ;  /* 0x000000f9d7d77221 */ /* 0x000fe20000010000 */
[----:B------:R-:W-:Y:S01]  /*1ec0*/  FFMA.FTZ R214, R219, R249, R214 ;  /* 0x000000f9dbd67223 */ /* 0x000fe200000100d6 */
        /* <DEDUP_REMOVED lines=8> */
[----:B-1----:R-:W-:Y:S01]  /*1f50*/  FMUL.FTZ R252, R251, R202 ;  /* 0x000000cafbfc7220 */ /* 0x002fe20000410000 */
        /* <DEDUP_REMOVED lines=9> */
[----:B------:R-:W-:Y:S01]  /*1ff0*/  FADD.FTZ R126, R126, R248 ;  /* 0x000000f87e7e7221 */ /* 0x000fe20000010000 */
[----:B------:R-:W-:Y:S01]  /*2000*/  FFMA.FTZ R166, R219, R248, R166 ;  /* 0x000000f8dba67223 */ /* 0x000fe200000100a6 */
[----:B--2---:R-:W-:Y:S01]  /*2010*/  FMUL.FTZ R249, R3, R199 ;  /* 0x000000c703f97220 */ /* 0x004fe20000410000 */
        /* <DEDUP_REMOVED lines=9> */
[----:B----4-:R-:W-:Y:S01]  /*20b0*/  FMUL.FTZ R250, R194, R250 ;  /* 0x000000fac2fa7220 */ /* 0x010fe20000410000 */
[----:B---3--:R-:W-:-:S03]  /*20c0*/  FMUL.FTZ R248, R192, R203 ;  /* 0x000000cbc0f87220 */ /* 0x008fc60000410000 */
[----:B------:R-:W-:Y:S01]  /*20d0*/  FADD.FTZ R215, R215, R250 ;  /* 0x000000fad7d77221 */ /* 0x000fe20000010000 */
[----:B------:R-:W-:-:S03]  /*20e0*/  FFMA.FTZ R214, R251, R250, R214 ;  /* 0x000000fafbd67223 */ /* 0x000fc600000100d6 */
[----:B------:R-:W-:Y:S01]  /*20f0*/  FADD.FTZ R215, R215, R248 ;  /* 0x000000f8d7d77221 */ /* 0x000fe20000010000 */
[----:B0-----:R-:W-:-:S07]  /*2100*/  FFMA.FTZ R214, R249, R248, R214 ;  /* 0x000000f8f9d67223 */ /* 0x001fce00000100d6 */
.L_x_11295:
[----:B------:R-:W-:Y:S05]  /*2110*/  BSYNC B1 ;  /* 0x0000000000017941 */ /* 0x000fea0003800000 */
.L_x_11294:
        /* <DEDUP_REMOVED lines=11> */
[----:B------:R-:W2:Y:S10]  /*21d0*/  LDG.E.128 R196, desc[UR4][R196.64+0x10] ;  /* 0x00001004c4c47981 */ /* 0x000eb4000c1e1d00 */
        /* <DEDUP_REMOVED lines=8> */
[----:B-1----:R-:W-:Y:S02]  /*2260*/  ISETP.NE.AND P4, PT, R242, RZ, PT ;  /* 0x000000fff200720c */ /* 0x002fe40003f85270 */
[----:B------:R-:W3:Y:S02]  /*2270*/  LDL R242, [R1+0x16c] ;  /* 0x00016c0001f27983 */ /* 0x000ee40000100800 */
[----:B-----5:R-:W-:Y:S02]  /*2280*/  FSEL R208, R216, RZ, !P4 ;  /* 0x000000ffd8d07208 */ /* 0x020fe40006000000 */
[----:B------:R-:W5:Y:S03]  /*2290*/  LDG.E.64 R20, desc[UR4][R20.64] ;  /* 0x0000000414147981 */ /* 0x000f66000c1e1b00 */
[----:B----4-:R-:W-:-:S04]  /*22a0*/  FADD.FTZ R192, -R208, R192 ;  /* 0x000000c0d0c07221 */ /* 0x010fc80000010100 */
[----:B------:R-:W-:Y:S02]  /*22b0*/  FMUL.FTZ R225, R3, R192 ;  /* 0x000000c003e17220 */ /* 0x000fe40000410000 */
[----:B------:R-:W4:Y:S01]  /*22c0*/  LDL R192, [R1+0x168] ;  /* 0x0001680001c07983 */ /* 0x000f220000100800 */
[C---:B------:R-:W-:Y:S01]  /*22d0*/  FADD.FTZ R193, -R208.reuse, R193 ;  /* 0x000000c1d0c17221 */ /* 0x040fe20000010100 */
[C---:B------:R-:W-:Y:S01]  /*22e0*/  FADD.FTZ R194, -R208.reuse, R194 ;  /* 0x000000c2d0c27221 */ /* 0x040fe20000010100 */
[C---:B------:R-:W-:Y:S01]  /*22f0*/  FADD.FTZ R195, -R208.reuse, R195 ;  /* 0x000000c3d0c37221 */ /* 0x040fe20000010100 */
[C---:B--2---:R-:W-:Y:S01]  /*2300*/  FADD.FTZ R196, -R208.reuse, R196 ;  /* 0x000000c4d0c47221 */ /* 0x044fe20000010100 */
[C---:B------:R-:W-:Y:S01]  /*2310*/  FADD.FTZ R13, -R208.reuse, R197 ;  /* 0x000000c5d00d7221 */ /* 0x040fe20000010100 */
[C---:B------:R-:W-:Y:S01]  /*2320*/  FADD.FTZ R198, -R208.reuse, R198 ;  /* 0x000000c6d0c67221 */ /* 0x040fe20000010100 */
[----:B------:R-:W-:Y:S01]  /*2330*/  FADD.FTZ R199, -R208, R199 ;  /* 0x000000c7d0c77221 */ /* 0x000fe20000010100 */
[----:B---3--:R-:W-:-:S02]  /*2340*/  HADD2.F32 R208, -RZ, R200.H0_H0 ;  /* 0x200000c8ffd07230 */ /* 0x008fc40000004100 */
[----:B------:R-:W-:-:S03]  /*2350*/  HADD2.F32 R200, -RZ, R200.H1_H1 ;  /* 0x300000c8ffc87230 */ /* 0x000fc60000004100 */
[----:B------:R-:W-:Y:S02]  /*2360*/  FMUL.FTZ R245, R245, R208 ;  /* 0x000000d0f5f57220 */ /* 0x000fe40000410000 */
[----:B------:R-:W-:Y:S01]  /*2370*/  FMUL.FTZ R243, R243, R200 ;  /* 0x000000c8f3f37220 */ /* 0x000fe20000410000 */
[----:B------:R-:W-:Y:S02]  /*2380*/  HADD2.F32 R197, -RZ, R201.H0_H0 ;  /* 0x200000c9ffc57230 */ /* 0x000fe40000004100 */
[----:B------:R0:W-:Y:S01]  /*2390*/  STL [R1+0x60], R245 ;  /* 0x000060f501007387 */ /* 0x0001e20000100800 */
[----:B------:R-:W-:-:S03]  /*23a0*/  FMUL.FTZ R209, R3, R195 ;  /* 0x000000c303d17220 */ /* 0x000fc60000410000 */
[----:B------:R-:W2:Y:S01]  /*23b0*/  LDL R246, [R1+0x164] ;  /* 0x0001640001f67983 */ /* 0x000ea20000100800 */
[----:B------:R-:W-:-:S03]  /*23c0*/  HADD2.F32 R201, -RZ, R201.H1_H1 ;  /* 0x300000c9ffc97230 */ /* 0x000fc60000004100 */
[----:B------:R1:W-:Y:S01]  /*23d0*/  STL [R1+0x4c], R243 ;  /* 0x00004cf301007387 */ /* 0x0003e20000100800 */
[----:B------:R-:W-:-:S03]  /*23e0*/  FMUL.FTZ R211, R3, R193 ;  /* 0x000000c103d37220 */ /* 0x000fc60000410000 */
[----:B------:R-:W3:Y:S01]  /*23f0*/  LDL R195, [R1+0x160] ;  /* 0x0001600001c37983 */ /* 0x000ee20000100800 */
[----:B------:R-:W-:-:S03]  /*2400*/  FMUL.FTZ R242, R242, R197 ;  /* 0x000000c5f2f27220 */ /* 0x000fc60000410000 */
[----:B------:R-:W3:Y:S01]  /*2410*/  LDL R193, [R1+0x15c] ;  /* 0x00015c0001c17983 */ /* 0x000ee20000100800 */
[----:B------:R-:W-:-:S03]  /*2420*/  FMUL.FTZ R210, R3, R194 ;  /* 0x000000c203d27220 */ /* 0x000fc60000410000 */
[----:B------:R1:W-:Y:S01]  /*2430*/  STL [R1+0x38], R242 ;  /* 0x000038f201007387 */ /* 0x0003e20000100800 */
[----:B----4-:R-:W-:-:S03]  /*2440*/  FMUL.FTZ R194, R192, R201 ;  /* 0x000000c9c0c27220 */ /* 0x010fc60000410000 */
[----:B------:R-:W4:Y:S01]  /*2450*/  LDL R192, [R1+0x158] ;  /* 0x0001580001c07983 */ /* 0x000f220000100800 */
[----:B------:R-:W-:Y:S01]  /*2460*/  FADD.FTZ R215, R215, R245 ;  /* 0x000000f5d7d77221 */ /* 0x000fe20000010000 */
[----:B------:R-:W-:Y:S01]  /*2470*/  FFMA.FTZ R214, R225, R245, R214 ;  /* 0x000000f5e1d67223 */ /* 0x000fe200000100d6 */
[--C-:B------:R-:W-:Y:S02]  /*2480*/  HADD2.F32 R247, -RZ, R202.reuse.H0_H0 ;  /* 0x200000cafff77230 */ /* 0x100fe40000004100 */
[----:B------:R-:W-:Y:S01]  /*2490*/  FADD.FTZ R215, R215, R243 ;  /* 0x000000f3d7d77221 */ /* 0x000fe20000010000 */
[----:B------:R-:W-:Y:S01]  /*24a0*/  FFMA.FTZ R214, R211, R243, R214 ;  /* 0x000000f3d3d67223 */ /* 0x000fe200000100d6 */
[----:B------:R-:W-:Y:S01]  /*24b0*/  FADD.FTZ R116, R116, R208 ;  /* 0x000000d074747221 */ /* 0x000fe20000010000 */
[----:B------:R-:W-:Y:S01]  /*24c0*/  FFMA.FTZ R156, R225, R208, R156 ;  /* 0x000000d0e19c7223 */ /* 0x000fe2000001009c */
[----:B------:R-:W-:Y:S01]  /*24d0*/  FMUL.FTZ R208, R3, R196 ;  /* 0x000000c403d07220 */ /* 0x000fe20000410000 */
[----:B------:R0:W-:Y:S01]  /*24e0*/  STL [R1+0x24], R194 ;  /* 0x000024c201007387 */ /* 0x0001e20000100800 */
        /* <DEDUP_REMOVED lines=8> */
[C---:B0-----:R-:W-:Y:S01]  /*2570*/  FMUL.FTZ R245, R3.reuse, R198 ;  /* 0x000000c603f57220 */ /* 0x041fe20000410000 */
[----:B------:R-:W-:Y:S01]  /*2580*/  FMUL.FTZ R13, R3, R13 ;  /* 0x0000000d030d7220 */ /* 0x000fe20000410000 */
[----:B--2---:R-:W-:Y:S01]  /*2590*/  FMUL.FTZ R247, R246, R247 ;  /* 0x000000f7f6f77220 */ /* 0x004fe20000410000 */
[----:B------:R-:W-:-:S03]  /*25a0*/  HADD2.F32 R203, -RZ, R203.H1_H1 ;  /* 0x300000cbffcb7230 */ /* 0x000fc60000004100 */
[----:B------:R-:W-:Y:S01]  /*25b0*/  FADD.FTZ R215, R215, R247 ;  /* 0x000000f7d7d77221 */ /* 0x000fe20000010000 */
[----:B------:R-:W-:Y:S01]  /*25c0*/  FFMA.FTZ R214, R208, R247, R214 ;  /* 0x000000f7d0d67223 */ /* 0x000fe200000100d6 */
[----:B---3--:R-:W-:Y:S01]  /*25d0*/  FMUL.FTZ R246, R195, R202 ;  /* 0x000000cac3f67220 */ /* 0x008fe20000410000 */
[----:B------:R-:W-:Y:S01]  /*25e0*/  FADD.FTZ R114, R114, R244 ;  /* 0x000000f472727221 */ /* 0x000fe20000010000 */
[-C--:B------:R-:W-:Y:S02]  /*25f0*/  FFMA.FTZ R154, R245, R244.reuse, R154 ;  /* 0x000000f4f59a7223 */ /* 0x080fe4000001009a */
[----:B------:R-:W-:Y:S01]  /*2600*/  FADD.FTZ R215, R215, R246 ;  /* 0x000000f6d7d77221 */ /* 0x000fe20000010000 */
[----:B------:R-:W-:Y:S01]  /*2610*/  FMUL.FTZ R244, R193, R244 ;  /* 0x000000f4c1f47220 */ /* 0x000fe20000410000 */
[----:B------:R-:W-:Y:S01]  /*2620*/  FFMA.FTZ R214, R13, R246, R214 ;  /* 0x000000f60dd67223 */ /* 0x000fe200000100d6 */
[----:B-1----:R-:W-:Y:S02]  /*2630*/  FMUL.FTZ R243, R3, R199 ;  /* 0x000000c703f37220 */ /* 0x002fe40000410000 */
        /* <DEDUP_REMOVED lines=13> */
[----:B----4-:R-:W-:-:S04]  /*2710*/  FMUL.FTZ R242, R192, R203 ;  /* 0x000000cbc0f27220 */ /* 0x010fc80000410000 */
[----:B------:R-:W-:Y:S01]  /*2720*/  FADD.FTZ R215, R215, R242 ;  /* 0x000000f2d7d77221 */ /* 0x000fe20000010000 */
[----:B------:R-:W-:-:S07]  /*2730*/  FFMA.FTZ R214, R243, R242, R214 ;  /* 0x000000f2f3d67223 */ /* 0x000fce00000100d6 */
.L_x_11297:
[----:B------:R-:W-:Y:S05]  /*2740*/  BSYNC B1 ;  /* 0x0000000000017941 */ /* 0x000fea0003800000 */
.L_x_11296:
[----:B------:R-:W-:Y:S04]  /*2750*/  BSSY B1, `(.L_x_11298) ;  /* 0x0000062000017945 */ /* 0x000fe80003800000 */
[----:B------:R-:W-:Y:S05]  /*2760*/  @!P2 BRA `(.L_x_11299) ;  /* 0x000000040080a947 */ /* 0x000fea0003800000 */
[C---:B0-----:R-:W-:Y:S01]  /*2770*/  LEA R196, P4, R213.reuse, UR10, 0x5 ;  /* 0x0000000ad5c47c11 */ /* 0x041fe2000f8828ff */
        /* <DEDUP_REMOVED lines=8> */
[----:B------:R-:W2:Y:S08]  /*2800*/  LDG.E.128 R196, desc[UR4][R196.64+0x10] ;  /* 0x00001004c4c47981 */ /* 0x000eb0000c1e1d00 */
        /* <DEDUP_REMOVED lines=15> */
[----:B--2---:R-:W-:Y:S01]  /*2900*/  FADD.FTZ R5, -R206, R196 ;  /* 0x000000c4ce057221 */ /* 0x004fe20000010100 */
[--C-:B---3--:R-:W-:Y:S02]  /*2910*/  HADD2.F32 R196, -RZ, R200.reuse.H0_H0 ;  /* 0x200000c8ffc47230 */ /* 0x108fe40000004100 */
[----:B------:R-:W-:-:S03]  /*2920*/  HADD2.F32 R200, -RZ, R200.H1_H1 ;  /* 0x300000c8ffc87230 */ /* 0x000fc60000004100 */
[----:B------:R-:W-:Y:S01]  /*2930*/  FMUL.FTZ R237, R237, R196 ;  /* 0x000000c4eded7220 */ /* 0x000fe20000410000 */
[----:B------:R-:W-:Y:S01]  /*2940*/  FADD.FTZ R15, -R206, R195 ;  /* 0x000000c3ce0f7221 */ /* 0x000fe20000010100 */
[----:B------:R-:W-:-:S03]  /*2950*/  HADD2.F32 R195, -RZ, R201.H0_H0 ;  /* 0x200000c9ffc37230 */ /* 0x000fc60000004100 */
[----:B------:R0:W-:Y:S01]  /*2960*/  STL [R1+0x5c], R237 ;  /* 0x00005ced01007387 */ /* 0x0001e20000100800 */
[----:B------:R-:W-:-:S03]  /*2970*/  FADD.FTZ R193, -R206, R193 ;  /* 0x000000c1cec17221 */ /* 0x000fc60000010100 */
[----:B------:R-:W2:Y:S01]  /*2980*/  LDL R239, [R1+0x144] ;  /* 0x0001440001ef7983 */ /* 0x000ea20000100800 */
[----:B------:R-:W-:Y:S01]  /*2990*/  FADD.FTZ R6, -R206, R197 ;  /* 0x000000c5ce067221 */ /* 0x000fe20000010100 */
[----:B------:R-:W-:Y:S01]  /*29a0*/  FADD.FTZ R108, R108, R196 ;  /* 0x000000c46c6c7221 */ /* 0x000fe20000010000 */
[----:B------:R-:W-:Y:S01]  /*29b0*/  FFMA.FTZ R148, R224, R196, R148 ;  /* 0x000000c4e0947223 */ /* 0x000fe20000010094 */
[----:B------:R-:W3:Y:S01]  /*29c0*/  LDL R197, [R1+0x140] ;  /* 0x0001400001c57983 */ /* 0x000ee20000100800 */
[----:B------:R-:W-:Y:S01]  /*29d0*/  FADD.FTZ R194, -R206, R194 ;  /* 0x000000c2cec27221 */ /* 0x000fe20000010100 */
[----:B------:R-:W-:Y:S02]  /*29e0*/  HADD2.F32 R201, -RZ, R201.H1_H1 ;  /* 0x300000c9ffc97230 */ /* 0x000fe40000004100 */
[----:B------:R-:W-:Y:S01]  /*29f0*/  FMUL.FTZ R196, R240, R195 ;  /* 0x000000c3f0c47220 */ /* 0x000fe20000410000 */
[----:B------:R-:W-:Y:S01]  /*2a00*/  FMUL.FTZ R236, R236, R200 ;  /* 0x000000c8ecec7220 */ /* 0x000fe20000410000 */
[----:B------:R-:W-:Y:S01]  /*2a10*/  FMUL.FTZ R207, R3, R193 ;  /* 0x000000c103cf7220 */ /* 0x000fe20000410000 */
[C---:B------:R-:W-:Y:S01]  /*2a20*/  FADD.FTZ R198, -R206.reuse, R198 ;  /* 0x000000c6cec67221 */ /* 0x040fe20000010100 */
[----:B------:R-:W-:-:S02]  /*2a30*/  FADD.FTZ R199, -R206, R199 ;  /* 0x000000c7cec77221 */ /* 0x000fc40000010100 */
[----:B------:R1:W-:Y:S01]  /*2a40*/  STL [R1+0x48], R236 ;  /* 0x000048ec01007387 */ /* 0x0003e20000100800 */
[----:B------:R-:W-:-:S03]  /*2a50*/  FMUL.FTZ R206, R3, R194 ;  /* 0x000000c203ce7220 */ /* 0x000fc60000410000 */
[----:B------:R-:W3:Y:S04]  /*2a60*/  LDL R193, [R1+0x13c] ;  /* 0x00013c0001c17983 */ /* 0x000ee80000100800 */
[----:B------:R0:W-:Y:S01]  /*2a70*/  STL [R1+0x34], R196 ;  /* 0x000034c401007387 */ /* 0x0001e20000100800 */
[----:B----4-:R-:W-:-:S03]  /*2a80*/  FMUL.FTZ R194, R192, R201 ;  /* 0x000000c9c0c27220 */ /* 0x010fc60000410000 */
[----:B------:R-:W1:Y:S01]  /*2a90*/  LDL R192, [R1+0x138] ;  /* 0x0001380001c07983 */ /* 0x000e620000100800 */
[----:B------:R-:W-:Y:S01]  /*2aa0*/  FADD.FTZ R215, R215, R237 ;  /* 0x000000edd7d77221 */ /* 0x000fe20000010000 */
[----:B------:R-:W-:Y:S01]  /*2ab0*/  FFMA.FTZ R214, R224, R237, R214 ;  /* 0x000000ede0d67223 */ /* 0x000fe200000100d6 */
[--C-:B------:R-:W-:Y:S02]  /*2ac0*/  HADD2.F32 R241, -RZ, R202.reuse.H0_H0 ;  /* 0x200000cafff17230 */ /* 0x100fe40000004100 */
[----:B------:R-:W-:Y:S01]  /*2ad0*/  FADD.FTZ R215, R215, R236 ;  /* 0x000000ecd7d77221 */ /* 0x000fe20000010000 */
[----:B------:R-:W-:Y:S01]  /*2ae0*/  FFMA.FTZ R214, R207, R236, R214 ;  /* 0x000000eccfd67223 */ /* 0x000fe200000100d6 */
[C---:B------:R-:W-:Y:S01]  /*2af0*/  FMUL.FTZ R5, R3.reuse, R5 ;  /* 0x0000000503057220 */ /* 0x040fe20000410000 */
[----:B------:R-:W-:Y:S01]  /*2b00*/  FMUL.FTZ R15, R3, R15 ;  /* 0x0000000f030f7220 */ /* 0x000fe20000410000 */
[----:B------:R4:W-:Y:S01]  /*2b10*/  STL [R1+0x20], R194 ;  /* 0x000020c201007387 */ /* 0x0009e20000100800 */
[----:B------:R-:W-:Y:S01]  /*2b20*/  FADD.FTZ R215, R215, R196 ;  /* 0x000000c4d7d77221 */ /* 0x000fe20000010000 */
[----:B------:R-:W-:Y:S01]  /*2b30*/  FFMA.FTZ R214, R206, R196, R214 ;  /* 0x000000c4ced67223 */ /* 0x000fe200000100d6 */
[----:B------:R-:W-:-:S02]  /*2b40*/  HADD2.F32 R202, -RZ, R202.H1_H1 ;  /* 0x300000caffca7230 */ /* 0x000fc40000004100 */
[----:B------:R-:W-:Y:S01]  /*2b50*/  FADD.FTZ R104, R104, R241 ;  /* 0x000000f168687221 */ /* 0x000fe20000010000 */
[-C--:B------:R-:W-:Y:S01]  /*2b60*/  FFMA.FTZ R144, R5, R241.reuse, R144 ;  /* 0x000000f105907223 */ /* 0x080fe20000010090 */
[----:B------:R-:W-:Y:S01]  /*2b70*/  FADD.FTZ R215, R215, R194 ;  /* 0x000000c2d7d77221 */ /* 0x000fe20000010000 */
[----:B------:R-:W-:Y:S01]  /*2b80*/  FFMA.FTZ R214, R15, R194, R214 ;  /* 0x000000c20fd67223 */ /* 0x000fe200000100d6 */
[--C-:B------:R-:W-:Y:S02]  /*2b90*/  HADD2.F32 R238, -RZ, R203.reuse.H0_H0 ;  /* 0x200000cbffee7230 */ /* 0x100fe40000004100 */
[----:B------:R-:W-:Y:S01]  /*2ba0*/  FMUL.FTZ R6, R3, R6 ;  /* 0x0000000603067220 */ /* 0x000fe20000410000 */
[----:B------:R-:W-:Y:S02]  /*2bb0*/  HADD2.F32 R203, -RZ, R203.H1_H1 ;  /* 0x300000cbffcb7230 */ /* 0x000fe40000004100 */
[----:B--2---:R-:W-:Y:S01]  /*2bc0*/  FMUL.FTZ R241, R239, R241 ;  /* 0x000000f1eff17220 */ /* 0x004fe20000410000 */
[----:B------:R-:W-:Y:S01]  /*2bd0*/  FMUL.FTZ R239, R3, R198 ;  /* 0x000000c603ef7220 */ /* 0x000fe20000410000 */
[----:B---3--:R-:W-:-:S02]  /*2be0*/  FMUL.FTZ R240, R197, R202 ;  /* 0x000000cac5f07220 */ /* 0x008fc40000410000 */
[----:B------:R-:W-:Y:S01]  /*2bf0*/  FADD.FTZ R215, R215, R241 ;  /* 0x000000f1d7d77221 */ /* 0x000fe20000010000 */
[----:B------:R-:W-:Y:S01]  /*2c00*/  FFMA.FTZ R214, R5, R241, R214 ;  /* 0x000000f105d67223 */ /* 0x000fe200000100d6 */
[----:B------:R-:W-:Y:S01]  /*2c10*/  FADD.FTZ R106, R106, R238 ;  /* 0x000000ee6a6a7221 */ /* 0x000fe20000010000 */
[----:B------:R-:W-:Y:S01]  /*2c20*/  FFMA.FTZ R146, R239, R238, R146 ;  /* 0x000000eeef927223 */ /* 0x000fe20000010092 */
[----:B------:R-:W-:Y:S01]  /*2c30*/  FADD.FTZ R215, R215, R240 ;  /* 0x000000f0d7d77221 */ /* 0x000fe20000010000 */
[----:B------:R-:W-:Y:S01]  /*2c40*/  FFMA.FTZ R214, R6, R240, R214 ;  /* 0x000000f006d67223 */ /* 0x000fe200000100d6 */
[----:B0-----:R-:W-:Y:S01]  /*2c50*/  FMUL.FTZ R237, R3, R199 ;  /* 0x000000c703ed7220 */ /* 0x001fe20000410000 */
[----:B------:R-:W-:Y:S01]  /*2c60*/  FADD.FTZ R109, R109, R200 ;  /* 0x000000c86d6d7221 */ /* 0x000fe20000010000 */
[----:B------:R-:W-:Y:S01]  /*2c70*/  FFMA.FTZ R149, R207, R200, R149 ;  /* 0x000000c8cf957223 */ /* 0x000fe20000010095 */
        /* <DEDUP_REMOVED lines=12> */
[----:B-1----:R-:W-:-:S04]  /*2d40*/  FMUL.FTZ R236, R192, R203 ;  /* 0x000000cbc0ec7220 */ /* 0x002fc80000410000 */
[----:B------:R-:W-:Y:S01]  /*2d50*/  FADD.FTZ R215, R215, R236 ;  /* 0x000000ecd7d77221 */ /* 0x000fe20000010000 */
[----:B----4-:R-:W-:-:S07]  /*2d60*/  FFMA.FTZ R214, R237, R236, R214 ;  /* 0x000000ecedd67223 */ /* 0x010fce00000100d6 */
.L_x_11299:
[----:B------:R-:W-:Y:S05]  /*2d70*/  BSYNC B1 ;  /* 0x0000000000017941 */ /* 0x000fea0003800000 */
.L_x_11298:
[----:B0-----:R-:W2:Y:S01]  /*2d80*/  LDL R192, [R1+0x74] ;  /* 0x0000740001c07983 */ /* 0x001ea20000100800 */
        /* <DEDUP_REMOVED lines=28> */
[C---:B---3--:R-:W-:Y:S01]  /*2f50*/  FADD.FTZ R7, -R216.reuse, R9 ;  /* 0x00000009d8077221 */ /* 0x048fe20000010100 */
[C---:B------:R-:W-:Y:S01]  /*2f60*/  FADD.FTZ R9, -R216.reuse, R11 ;  /* 0x0000000bd8097221 */ /* 0x040fe20000010100 */
[C---:B------:R-:W-:Y:S01]  /*2f70*/  FADD.FTZ R227, -R216.reuse, R8 ;  /* 0x00000008d8e37221 */ /* 0x040fe20000010100 */
[----:B----4-:R-:W-:Y:S01]  /*2f80*/  FADD.FTZ R11, -R216, R193 ;  /* 0x000000c1d80b7221 */ /* 0x010fe20000010100 */
[--C-:B--2---:R-:W-:Y:S02]  /*2f90*/  HADD2.F32 R193, -RZ, R196.reuse.H0_H0 ;  /* 0x200000c4ffc17230 */ /* 0x104fe40000004100 */
[----:B------:R-:W-:-:S03]  /*2fa0*/  HADD2.F32 R196, -RZ, R196.H1_H1 ;  /* 0x300000c4ffc47230 */ /* 0x000fc60000004100 */
[----:B------:R-:W-:Y:S01]  /*2fb0*/  FMUL.FTZ R229, R229, R193 ;  /* 0x000000c1e5e57220 */ /* 0x000fe20000410000 */
[----:B------:R-:W-:Y:S01]  /*2fc0*/  FMUL.FTZ R227, R3, R227 ;  /* 0x000000e303e37220 */ /* 0x000fe20000410000 */
[----:B------:R-:W-:-:S03]  /*2fd0*/  FMUL.FTZ R203, R203, R196 ;  /* 0x000000c4cbcb7220 */ /* 0x000fc60000410000 */
[----:B------:R1:W-:Y:S01]  /*2fe0*/  STL [R1+0x58], R229 ;  /* 0x000058e501007387 */ /* 0x0003e20000100800 */
[----:B------:R-:W-:-:S03]  /*2ff0*/  FADD.FTZ R100, R100, R193 ;  /* 0x000000c164647221 */ /* 0x000fc60000010000 */
[----:B------:R-:W2:Y:S01]  /*3000*/  LDL R200, [R1+0x11c] ;  /* 0x00011c0001c87983 */ /* 0x000ea20000100800 */
[----:B------:R-:W-:-:S03]  /*3010*/  FFMA.FTZ R140, R227, R193, R140 ;  /* 0x000000c1e38c7223 */ /* 0x000fc6000001008c */
[----:B------:R3:W-:Y:S04]  /*3020*/  STL [R1+0x44], R203 ;  /* 0x000044cb01007387 */ /* 0x0007e80000100800 */
[----:B------:R-:W1:Y:S01]  /*3030*/  LDL R193, [R1+0x118] ;  /* 0x0001180001c17983 */ /* 0x000e620000100800 */
[C---:B------:R-:W-:Y:S01]  /*3040*/  FADD.FTZ R8, -R216.reuse, R10 ;  /* 0x0000000ad8087221 */ /* 0x040fe20000010100 */
[----:B------:R-:W-:Y:S01]  /*3050*/  FADD.FTZ R10, -R216, R192 ;  /* 0x000000c0d80a7221 */ /* 0x000fe20000010100 */
[--C-:B------:R-:W-:Y:S02]  /*3060*/  HADD2.F32 R192, -RZ, R197.reuse.H0_H0 ;  /* 0x200000c5ffc07230 */ /* 0x100fe40000004100 */
[----:B------:R-:W-:Y:S01]  /*3070*/  FMUL.FTZ R7, R3, R7 ;  /* 0x0000000703077220 */ /* 0x000fe20000410000 */
[----:B------:R-:W-:-:S02]  /*3080*/  HADD2.F32 R197, -RZ, R197.H1_H1 ;  /* 0x300000c5ffc57230 */ /* 0x000fc40000004100 */
[----:B------:R-:W-:Y:S01]  /*3090*/  FADD.FTZ R215, R215, R229 ;  /* 0x000000e5d7d77221 */ /* 0x000fe20000010000 */
[----:B------:R-:W-:Y:S01]  /*30a0*/  FFMA.FTZ R214, R227, R229, R214 ;  /* 0x000000e5e3d67223 */ /* 0x000fe200000100d6 */
[----:B------:R-:W-:Y:S01]  /*30b0*/  FADD.FTZ R101, R101, R196 ;  /* 0x000000c465657221 */ /* 0x000fe20000010000 */
[----:B------:R-:W-:Y:S01]  /*30c0*/  FFMA.FTZ R141, R7, R196, R141 ;  /* 0x000000c4078d7223 */ /* 0x000fe2000001008d */
[----:B0-----:R-:W-:Y:S01]  /*30d0*/  FMUL.FTZ R201, R234, R192 ;  /* 0x000000c0eac97220 */ /* 0x001fe20000410000 */
[----:B------:R-:W-:Y:S01]  /*30e0*/  FMUL.FTZ R196, R233, R197 ;  /* 0x000000c5e9c47220 */ /* 0x000fe20000410000 */
[----:B------:R-:W-:Y:S01]  /*30f0*/  FMUL.FTZ R8, R3, R8 ;  /* 0x0000000803087220 */ /* 0x000fe20000410000 */
[----:B------:R-:W-:Y:S01]  /*3100*/  FADD.FTZ R215, R215, R203 ;  /* 0x000000cbd7d77221 */ /* 0x000fe20000010000 */
[----:B------:R-:W-:Y:S01]  /*3110*/  FFMA.FTZ R214, R7, R203, R214 ;  /* 0x000000cb07d67223 */ /* 0x000fe200000100d6 */
[--C-:B------:R-:W-:Y:S02]  /*3120*/  HADD2.F32 R235, -RZ, R198.reuse.H0_H0 ;  /* 0x200000c6ffeb7230 */ /* 0x100fe40000004100 */
[C---:B------:R-:W-:Y:S01]  /*3130*/  FMUL.FTZ R10, R3.reuse, R10 ;  /* 0x0000000a030a7220 */ /* 0x040fe20000410000 */
[----:B------:R3:W-:Y:S01]  /*3140*/  STL [R1+0x30], R201 ;  /* 0x000030c901007387 */ /* 0x0007e20000100800 */
[----:B------:R-:W-:Y:S01]  /*3150*/  FMUL.FTZ R9, R3, R9 ;  /* 0x0000000903097220 */ /* 0x000fe20000410000 */
[----:B------:R-:W-:Y:S01]  /*3160*/  FADD.FTZ R215, R215, R201 ;  /* 0x000000c9d7d77221 */ /* 0x000fe20000010000 */
[----:B------:R-:W-:Y:S01]  /*3170*/  FFMA.FTZ R214, R8, R201, R214 ;  /* 0x000000c908d67223 */ /* 0x000fe200000100d6 */
[----:B------:R3:W-:Y:S01]  /*3180*/  STL [R1+0x18], R196 ;  /* 0x000018c401007387 */ /* 0x0007e20000100800 */
        /* <DEDUP_REMOVED lines=31> */
[----:B-1----:R-:W-:-:S04]  /*3380*/  FMUL.FTZ R229, R193, R199 ;  /* 0x000000c7c1e57220 */ /* 0x002fc80000410000 */
[----:B------:R-:W-:Y:S01]  /*3390*/  FADD.FTZ R215, R215, R229 ;  /* 0x000000e5d7d77221 */ /* 0x000fe20000010000 */
[----:B---3--:R-:W-:-:S07]  /*33a0*/  FFMA.FTZ R214, R231, R229, R214 ;  /* 0x000000e5e7d67223 */ /* 0x008fce00000100d6 */
.L_x_11301:
[----:B------:R-:W-:Y:S05]  /*33b0*/  BSYNC B1 ;  /* 0x0000000000017941 */ /* 0x000fea0003800000 */
.L_x_11300:
        /* <DEDUP_REMOVED lines=20> */
.L_x_11343:
        /* <DEDUP_REMOVED lines=13> */
[----:B------:R-:W4:Y:S04]  /*35d0*/  LDL R214, [R1+0x40] ;  /* 0x0000400001d67983 */ /* 0x000f280000100800 */
[----:B------:R1:W-:Y:S04]  /*35e0*/  STL [R1+0x1bc], R5 ;  /* 0x0001bc0501007387 */ /* 0x0003e80000100800 */
[----:B------:R1:W-:Y:S01]  /*35f0*/  STL [R1+0x1b8], R2 ;  /* 0x0001b80201007387 */ /* 0x0003e20000100800 */
[----:B0-----:R-:W-:-:S03]  /*3600*/  IMAD.WIDE.U32 R192, R12, 0x10, R192 ;  /* 0x000000100cc07825 */ /* 0x001fc600078e00c0 */
[----:B-1----:R-:W4:Y:S04]  /*3610*/  LDL R5, [R1+0x10c] ;  /* 0x00010c0001057983 */ /* 0x002f280000100800 */
[----:B------:R-:W2:Y:S01]  /*3620*/  LDG.E.128 R192, desc[UR4][R192.64] ;  /* 0x00000004c0c07981 */ /* 0x000ea2000c1e1d00 */
[----:B------:R-:W-:Y:S01]  /*3630*/  ISETP.NE.AND P4, PT, R216, RZ, PT ;  /* 0x000000ffd800720c */ /* 0x000fe20003f85270 */
[----:B------:R-:W-:Y:S01]  /*3640*/  HFMA2.MMA R199, -RZ, RZ, 0, 0 ;  /* 0x00000000ffc77435 */ /* 0x000fe200000001ff */
[----:B------:R-:W-:Y:S01]  /*3650*/  ISETP.NE.U32.AND P5, PT, RZ, UR8, PT ;  /* 0x00000008ff007c0c */ /* 0x000fe2000bfa5070 */
[----:B------:R-:W4:Y:S01]  /*3660*/  LDL R2, [R1+0x108] ;  /* 0x0001080001027983 */ /* 0x000f220000100800 */
[----:B------:R-:W-:Y:S02]  /*3670*/  FSEL R200, R196, RZ, !P4 ;  /* 0x000000ffc4c87208 */ /* 0x000fe40006000000 */
[----:B------:R-:W-:-:S03]  /*3680*/  ISETP.NE.AND.EX P5, PT, RZ, UR9, PT, P5 ;  /* 0x00000009ff007c0c */ /* 0x000fc6000bfa5350 */
[----:B------:R-:W-:-:S04]  /*3690*/  FFMA.FTZ R198, R0, R197, R200 ;  /* 0x000000c500c67223 */ /* 0x000fc800000100c8 */
[----:B------:R-:W-:-:S04]  /*36a0*/  FADD.FTZ R198, R14, -R198 ;  /* 0x800000c60ec67221 */ /* 0x000fc80000010000 */
[----:B------:R-:W-:Y:S01]  /*36b0*/  FMUL.FTZ R202, R3, R198 ;  /* 0x000000c603ca7220 */ /* 0x000fe20000410000 */
[----:B------:R-:W-:-:S03]  /*36c0*/  MOV R198, R16 ;  /* 0x0000001000c67202 */ /* 0x000fc60000000f00 */
[----:B------:R-:W-:Y:S01]  /*36d0*/  @P5 FADD.FTZ R202, R52, R202 ;  /* 0x000000ca34ca5221 */ /* 0x000fe20000010000 */
[----:B------:R-:W-:-:S03]  /*36e0*/  LOP3.LUT P4, RZ, R198, 0xff, RZ, 0xc0, !PT ;  /* 0x000000ffc6ff7812 */ /* 0x000fc6000788c0ff */
[----:B------:R-:W-:-:S04]  /*36f0*/  FMUL.FTZ R201, R202, R4 ;  /* 0x00000004cac97220 */ /* 0x000fc80000410000 */
[----:B------:R-:W-:Y:S01]  /*3700*/  FMUL.FTZ R201, R201, UR15 ;  /* 0x0000000fc9c97c20 */ /* 0x000fe20008410000 */
[----:B------:R-:W-:-:S05]  /*3710*/  LOP3.LUT P6, RZ, R16, 0xff00, RZ, 0xc0, !PT ;  /* 0x0000ff0010ff7812 */ /* 0x000fca00078cc0ff */
[----:B--2---:R-:W-:-:S05]  /*3720*/  @P4 HADD2.F32 R198, -RZ, R192.H0_H0 ;  /* 0x200000c0ffc64230 */ /* 0x004fca0000004100 */
        /* <DEDUP_REMOVED lines=10> */
[----:B------:R-:W-:Y:S01]  /*37d0*/  SEL R184, R202, R184, P4 ;  /* 0x000000b8cab87207 */ /* 0x000fe20002000000 */
[----:B------:R-:W-:Y:S02]  /*37e0*/  HFMA2.MMA R202, -RZ, RZ, 0, 0 ;  /* 0x00000000ffca7435 */ /* 0x000fe400000001ff */
[----:B------:R-:W-:Y:S01]  /*37f0*/  FMUL.FTZ R203, R201, R4 ;  /* 0x00000004c9cb7220 */ /* 0x000fe20000410000 */
[----:B------:R-:W-:-:S03]  /*3800*/  @P6 HADD2.F32 R192, -RZ, R192.H1_H1 ;  /* 0x300000c0ffc06230 */ /* 0x000fc60000004100 */
[----:B------:R-:W-:Y:S01]  /*3810*/  FMUL.FTZ R203, R203, UR15 ;  /* 0x0000000fcbcb7c20 */ /* 0x000fe20008410000 */
[----:B------:R-:W-:-:S03]  /*3820*/  SEL R185, R201, R185, P4 ;  /* 0x000000b9c9b97207 */ /* 0x000fc60002000000 */
[----:B------:R-:W-:Y:S01]  /*3830*/  @P6 FMUL.FTZ R202, R203, R192 ;  /* 0x000000c0cbca6220 */ /* 0x000fe20000410000 */
[----:B------:R-:W-:Y:S01]  /*3840*/  MOV R192, RZ ;  /* 0x000000ff00c07202 */ /* 0x000fe20000000f00 */
[----:B----4-:R-:W-:Y:S01]  /*3850*/  @P6 FMUL.FTZ R192, R213, R203 ;  /* 0x000000cbd5c06220 */ /* 0x010fe20000410000 */
[----:B------:R-:W-:Y:S01]  /*3860*/  FFMA.FTZ R201, R228, R197, R200 ;  /* 0x000000c5e4c97223 */ /* 0x000fe200000100c8 */
[----:B------:R-:W3:Y:S01]  /*3870*/  LDL R213, [R1+0x1c] ;  /* 0x00001c0001d57983 */ /* 0x000ee20000100800 */
[----:B------:R-:W-:Y:S02]  /*3880*/  LOP3.LUT P6, RZ, R16, 0xff0000, RZ, 0xc0, !PT ;  /* 0x00ff000010ff7812 */ /* 0x000fe400078cc0ff */
[----:B------:R-:W-:Y:S01]  /*3890*/  FADD.FTZ R201, R214, -R201 ;  /* 0x800000c9d6c97221 */ /* 0x000fe20000010000 */
[----:B------:R-:W-:Y:S01]  /*38a0*/  FADD.FTZ R93, R93, R202 ;  /* 0x000000ca5d5d7221 */ /* 0x000fe20000010000 */
[----:B------:R-:W-:Y:S01]  /*38b0*/  FADD.FTZ R92, R92, R199 ;  /* 0x000000c75c5c7221 */ /* 0x000fe20000010000 */
[----:B------:R-:W4:Y:S01]  /*38c0*/  LDL R214, [R1+0x4] ;  /* 0x0000040001d67983 */ /* 0x000f220000100800 */
[----:B------:R-:W-:-:S04]  /*38d0*/  FMUL.FTZ R201, R3, R201 ;  /* 0x000000c903c97220 */ /* 0x000fc80000410000 */
[----:B------:R-:W-:Y:S01]  /*38e0*/  @P5 FADD.FTZ R201, R54, R201 ;  /* 0x000000c936c95221 */ /* 0x000fe20000010000 */
[----:B------:R-:W-:-:S03]  /*38f0*/  HFMA2.MMA R202, -RZ, RZ, 0, 0 ;  /* 0x00000000ffca7435 */ /* 0x000fc600000001ff */
[----:B------:R-:W-:Y:S01]  /*3900*/  FMUL.FTZ R203, R201, R4 ;  /* 0x00000004c9cb7220 */ /* 0x000fe20000410000 */
[----:B------:R-:W-:-:S03]  /*3910*/  @P6 HADD2.F32 R199, -RZ, R193.H0_H0 ;  /* 0x200000c1ffc76230 */ /* 0x000fc60000004100 */
        /* <DEDUP_REMOVED lines=10> */
[----:B------:R-:W-:Y:S02]  /*39c0*/  @P6 HADD2.F32 R193, -RZ, R193.H1_H1 ;  /* 0x300000c1ffc16230 */ /* 0x000fe40000004100 */
        /* <DEDUP_REMOVED lines=9> */
[----:B------:R-:W-:Y:S01]  /*3a60*/  MOV R193, RZ ;  /* 0x000000ff00c17202 */ /* 0x000fe20000000f00 */
[----:B---3--:R-:W-:Y:S01]  /*3a70*/  FADD.FTZ R201, R213, -R201 ;  /* 0x800000c9d5c97221 */ /* 0x008fe20000010000 */
[----:B------:R-:W-:Y:S01]  /*3a80*/  @P6 FMUL.FTZ R193, R2, R202 ;  /* 0x000000ca02c16220 */ /* 0x000fe20000410000 */
[----:B------:R-:W-:Y:S01]  /*3a90*/  FADD.FTZ R95, R95, R203 ;  /* 0x000000cb5f5f7221 */ /* 0x000fe20000010000 */
[----:B------:R-:W3:Y:S01]  /*3aa0*/  LDL R213, [R1] ;  /* 0x0000000001d57983 */ /* 0x000ee20000100800 */
[----:B------:R-:W-:Y:S01]  /*3ab0*/  FMUL.FTZ R201, R3, R201 ;  /* 0x000000c903c97220 */ /* 0x000fe20000410000 */
[----:B------:R-:W-:Y:S02]  /*3ac0*/  LOP3.LUT P6, RZ, R17, 0xff, RZ, 0xc0, !PT ;  /* 0x000000ff11ff7812 */ /* 0x000fe400078cc0ff */
[----:B------:R-:W2:Y:S01]  /*3ad0*/  LDL R2, [R1+0x100] ;  /* 0x0001000001027983 */ /* 0x000ea20000100800 */
[----:B------:R-:W-:-:S05]  /*3ae0*/  @P5 FADD.FTZ R201, R48, R201 ;  /* 0x000000c930c95221 */ /* 0x000fca0000010000 */
[C---:B------:R-:W-:Y:S01]  /*3af0*/  SEL R188, R201.reuse, R188, P4 ;  /* 0x000000bcc9bc7207 */ /* 0x040fe20002000000 */
[----:B------:R-:W-:-:S04]  /*3b00*/  FMUL.FTZ R201, R201, R4 ;  /* 0x00000004c9c97220 */ /* 0x000fc80000410000 */
[----:B------:R-:W-:Y:S01]  /*3b10*/  FMUL.FTZ R203, R201, UR15 ;  /* 0x0000000fc9cb7c20 */ /* 0x000fe20008410000 */
[----:B------:R-:W-:Y:S01]  /*3b20*/  HFMA2.MMA R201, -RZ, RZ, 0, 0 ;  /* 0x00000000ffc97435 */ /* 0x000fe200000001ff */
[----:B------:R-:W-:-:S05]  /*3b30*/  @P6 HADD2.F32 R202, -RZ, R194.H0_H0 ;  /* 0x200000c2ffca6230 */ /* 0x000fca0000004100 */
        /* <DEDUP_REMOVED lines=8> */
[----:B------:R-:W-:Y:S02]  /*3bc0*/  @P6 HADD2.F32 R194, -RZ, R194.H1_H1 ;  /* 0x300000c2ffc26230 */ /* 0x000fe40000004100 */
        /* <DEDUP_REMOVED lines=9> */
[----:B--2---:R-:W-:Y:S02]  /*3c60*/  @P6 FMUL.FTZ R194, R2, R203 ;  /* 0x000000cb02c26220 */ /* 0x004fe40000410000 */
[----:B------:R0:W5:Y:S04]  /*3c70*/  LDL.LU R2, [R1+0x1b8] ;  /* 0x0001b80001027983 */ /* 0x0001680000300800 */
[----:B------:R-:W2:Y:S01]  /*3c80*/  LDL R203, [R1+0xc] ;  /* 0x00000c0001cb7983 */ /* 0x000ea20000100800 */
[----:B------:R-:W-:Y:S01]  /*3c90*/  FADD.FTZ R89, R89, R201 ;  /* 0x000000c959597221 */ /* 0x000fe20000010000 */
[----:B--2---:R-:W-:-:S04]  /*3ca0*/  FFMA.FTZ R201, R203, R197, R200 ;  /* 0x000000c5cbc97223 */ /* 0x004fc800000100c8 */
[----:B------:R-:W-:Y:S02]  /*3cb0*/  FADD.FTZ R201, R215, -R201 ;  /* 0x800000c9d7c97221 */ /* 0x000fe40000010000 */
[----:B------:R-:W2:Y:S01]  /*3cc0*/  LDL R215, [R1+0xfc] ;  /* 0x0000fc0001d77983 */ /* 0x000ea20000100800 */
[----:B------:R-:W-:-:S03]  /*3cd0*/  FFMA.FTZ R200, R214, R197, R200 ;  /* 0x000000c5d6c87223 */ /* 0x000fc600000100c8 */
[----:B------:R-:W4:Y:S01]  /*3ce0*/  LDL R214, [R1+0xf8] ;  /* 0x0000f80001d67983 */ /* 0x000f220000100800 */
[----:B---3--:R-:W-:Y:S01]  /*3cf0*/  FADD.FTZ R200, R213, -R200 ;  /* 0x800000c8d5c87221 */ /* 0x008fe20000010000 */
[----:B------:R-:W-:-:S03]  /*3d00*/  FMUL.FTZ R201, R3, R201 ;  /* 0x000000c903c97220 */ /* 0x000fc60000410000 */
[----:B------:R-:W-:Y:S01]  /*3d10*/  FMUL.FTZ R200, R3, R200 ;  /* 0x000000c803c87220 */ /* 0x000fe20000410000 */
[----:B------:R-:W-:-:S03]  /*3d20*/  @P5 FADD.FTZ R201, R50, R201 ;  /* 0x000000c932c95221 */ /* 0x000fc60000010000 */
[----:B------:R-:W-:Y:S02]  /*3d30*/  @P5 FADD.FTZ R200, R51, R200 ;  /* 0x000000c833c85221 */ /* 0x000fe40000010000 */
[----:B------:R-:W-:-:S03]  /*3d40*/  SEL R190, R201, R190, P4 ;  /* 0x000000bec9be7207 */ /* 0x000fc60002000000 */
[----:B------:R-:W-:Y:S02]  /*3d50*/  SEL R191, R200, R191, P4 ;  /* 0x000000bfc8bf7207 */ /* 0x000fe40002000000 */
[----:B------:R-:W-:Y:S01]  /*3d60*/  LOP3.LUT P4, RZ, R17, 0xff0000, RZ, 0xc0, !PT ;  /* 0x00ff000011ff7812 */ /* 0x000fe2000788c0ff */
[----:B------:R-:W-:Y:S01]  /*3d70*/  FMUL.FTZ R213, R201, R4 ;  /* 0x00000004c9d57220 */ /* 0x000fe20000410000 */
[----:B------:R-:W-:-:S03]  /*3d80*/  HFMA2.MMA R201, -RZ, RZ, 0, 0 ;  /* 0x00000000ffc97435 */ /* 0x000fc600000001ff */
[----:B------:R-:W-:-:S08]  /*3d90*/  FMUL.FTZ R213, R213, UR15 ;  /* 0x0000000fd5d57c20 */ /* 0x000fd00008410000 */
[----:B------:R-:W-:-:S05]  /*3da0*/  @P4 HADD2.F32 R203, -RZ, R195.H0_H0 ;  /* 0x200000c3ffcb4230 */ /* 0x000fca0000004100 */
[----:B------:R-:W-:Y:S01]  /*3db0*/  @P4 FMUL.FTZ R201, R213, R203 ;  /* 0x000000cbd5c94220 */ /* 0x000fe20000410000 */
[----:B------:R-:W-:Y:S01]  /*3dc0*/  MOV R203, RZ ;  /* 0x000000ff00cb7202 */ /* 0x000fe20000000f00 */
[----:B------:R-:W-:Y:S02]  /*3dd0*/  FMUL.FTZ R200, R200, R4 ;  /* 0x00000004c8c87220 */ /* 0x000fe40000410000 */
[----:B------:R-:W-:Y:S02]  /*3de0*/  FADD.FTZ R90, R90, R201 ;  /* 0x000000c95a5a7221 */ /* 0x000fe40000010000 */
[----:B------:R-:W-:Y:S01]  /*3df0*/  FMUL.FTZ R201, R200, UR15 ;  /* 0x0000000fc8c97c20 */ /* 0x000fe20008410000 */
[----:B------:R-:W-:Y:S01]  /*3e00*/  HFMA2.MMA R200, -RZ, RZ, 0, 0 ;  /* 0x00000000ffc87435 */ /* 0x000fe200000001ff */
[----:B------:R-:W-:Y:S02]  /*3e10*/  F2FP.F16.F32.PACK_AB R193, R193, R199 ;  /* 0x000000c7c1c1723e */ /* 0x000fe400000000ff */
[----:B------:R-:W-:-:S02]  /*3e20*/  F2FP.F16.F32.PACK_AB R192, R192, R198 ;  /* 0x000000c6c0c0723e */ /* 0x000fc400000000ff */
[----:B------:R-:W-:Y:S01]  /*3e30*/  F2FP.F16.F32.PACK_AB R194, R194, R202 ;  /* 0x000000cac2c2723e */ /* 0x000fe200000000ff */
[----:B--2---:R-:W-:Y:S01]  /*3e40*/  @P4 FMUL.FTZ R203, R215, R213 ;  /* 0x000000d5d7cb4220 */ /* 0x004fe20000410000 */
[----:B------:R-:W-:-:S13]  /*3e50*/  LOP3.LUT P4, RZ, R17, 0xff000000, RZ, 0xc0, !PT ;  /* 0xff00000011ff7812 */ /* 0x000fda000788c0ff */
[----:B------:R-:W-:-:S05]  /*3e60*/  @P4 HADD2.F32 R195, -RZ, R195.H1_H1 ;  /* 0x300000c3ffc34230 */ /* 0x000fca0000004100 */
[----:B------:R-:W-:Y:S01]  /*3e70*/  @P4 FMUL.FTZ R200, R201, R195 ;  /* 0x000000c3c9c84220 */ /* 0x000fe20000410000 */
[----:B------:R-:W-:Y:S01]  /*3e80*/  MOV R195, RZ ;  /* 0x000000ff00c37202 */ /* 0x000fe20000000f00 */
[----:B----4-:R-:W-:Y:S01]  /*3e90*/  @P4 FMUL.FTZ R195, R214, R201 ;  /* 0x000000c9d6c34220 */ /* 0x010fe20000410000 */
        /* <DEDUP_REMOVED lines=8> */
[----:B------:R-:W-:Y:S01]  /*3f20*/  F2FP.F16.F32.PACK_AB R195, R195, R203 ;  /* 0x000000cbc3c3723e */ /* 0x000fe200000000ff */
[----:B-1----:R-:W-:-:S05]  /*3f30*/  IMAD.WIDE.U32 R198, R12, 0x10, R200 ;  /* 0x000000100cc67825 */ /* 0x002fca00078e00c8 */
[----:B------:R0:W-:Y:S01]  /*3f40*/  STG.E.128 desc[UR4][R198.64], R192 ;  /* 0x000000c0c6007986 */ /* 0x0001e2000c101d04 */
[----:B------:R-:W-:-:S07]  /*3f50*/  IADD3 R12, R12, 0x20, RZ ;  /* 0x000000200c0c7810 */ /* 0x000fce0007ffe0ff */
.L_x_11304:
[----:B------:R-:W-:Y:S05]  /*3f60*/  BSYNC B1 ;  /* 0x0000000000017941 */ /* 0x000fea0003800000 */
.L_x_11303:
[----:B------:R-:W-:Y:S04]  /*3f70*/  BSSY B1, `(.L_x_11305) ;  /* 0x0000099000017945 */ /* 0x000fe80003800000 */
[----:B------:R-:W-:Y:S05]  /*3f80*/  @!P0 BRA `(.L_x_11306) ;  /* 0x00000008005c8947 */ /* 0x000fea0003800000 */
[----:B0-----:R-:W0:Y:S01]  /*3f90*/  LDC.64 R192, c[0x0][0x220] ;  /* 0x00008800ffc07b82 */ /* 0x001e220000000a00 */
[----:B------:R-:W2:Y:S04]  /*3fa0*/  LDL R199, [R1+0x64] ;  /* 0x0000640001c77983 */ /* 0x000ea80000100800 */
[----:B-1----:R-:W3:Y:S04]  /*3fb0*/  LDL R214, [R1+0xf4] ;  /* 0x0000f40001d67983 */ /* 0x002ee80000100800 */
[----:B------:R-:W4:Y:S04]  /*3fc0*/  LDL R203, [R1+0x50] ;  /* 0x0000500001cb7983 */ /* 0x000f280000100800 */
[----:B------:R1:W-:Y:S01]  /*3fd0*/  STL [R1+0x1b8], R0 ;  /* 0x0001b80001007387 */ /* 0x0003e20000100800 */
[----:B------:R-:W-:-:S02]  /*3fe0*/  ISETP.NE.AND P4, PT, R216, RZ, PT ;  /* 0x000000ffd800720c */ /* 0x000fc40003f85270 */
[----:B------:R-:W-:Y:S01]  /*3ff0*/  ISETP.NE.U32.AND P5, PT, RZ, UR8, PT ;  /* 0x00000008ff007c0c */ /* 0x000fe2000bfa5070 */
[----:B------:R-:W4:Y:S01]  /*4000*/  LDL R213, [R1+0x3c] ;  /* 0x00003c0001d57983 */ /* 0x000f220000100800 */
[----:B------:R-:W-:-:S03]  /*4010*/  LOP3.LUT P6, RZ, R18, 0xff00, RZ, 0xc0, !PT ;  /* 0x0000ff0012ff7812 */ /* 0x000fc600078cc0ff */
[----:B------:R-:W4:Y:S01]  /*4020*/  LDL R215, [R1+0x14] ;  /* 0x0000140001d77983 */ /* 0x000f220000100800 */
[----:B0-----:R-:W-:-:S03]  /*4030*/  IMAD.WIDE.U32 R192, R12, 0x10, R192 ;  /* 0x000000100cc07825 */ /* 0x001fc600078e00c0 */
[----:B-1----:R-:W4:Y:S04]  /*4040*/  LDL R0, [R1+0xf0] ;  /* 0x0000f00001007983 */ /* 0x002f280000100800 */
        /* <DEDUP_REMOVED lines=12> */
[----:B---3--:R-:W-:-:S05]  /*4110*/  @P4 HADD2.F32 R198, -RZ, R192.H0_H0 ;  /* 0x200000c0ffc64230 */ /* 0x008fca0000004100 */
[----:B------:R-:W-:Y:S01]  /*4120*/  @P4 FMUL.FTZ R199, R201, R198 ;  /* 0x000000c6c9c74220 */ /* 0x000fe20000410000 */
[----:B------:R-:W-:Y:S01]  /*4130*/  MOV R198, RZ ;  /* 0x000000ff00c67202 */ /* 0x000fe20000000f00 */
[----:B------:R-:W-:Y:S01]  /*4140*/  @P4 FMUL.FTZ R198, R214, R201 ;  /* 0x000000c9d6c64220 */ /* 0x000fe20000410000 */
[----:B------:R-:W-:Y:S01]  /*4150*/  FFMA.FTZ R201, R220, R197, R200 ;  /* 0x000000c5dcc97223 */ /* 0x000fe200000100c8 */
[----:B------:R-:W-:Y:S01]  /*4160*/  @P6 HADD2.F32 R192, -RZ, R192.H1_H1 ;  /* 0x300000c0ffc06230 */ /* 0x000fe20000004100 */
[----:B------:R-:W2:Y:S02]  /*4170*/  LDL R214, [R1+0x28] ;  /* 0x0000280001d67983 */ /* 0x000ea40000100800 */
[----:B----4-:R-:W-:Y:S01]  /*4180*/  FADD.FTZ R201, R203, -R201 ;  /* 0x800000c9cbc97221 */ /* 0x010fe20000010000 */
[----:B------:R-:W-:-:S03]  /*4190*/  ISETP.NE.U32.AND P4, PT, RZ, UR16, PT ;  /* 0x00000010ff007c0c */ /* 0x000fc6000bf85070 */
[----:B------:R-:W-:Y:S01]  /*41a0*/  FMUL.FTZ R201, R3, R201 ;  /* 0x000000c903c97220 */ /* 0x000fe20000410000 */
[----:B------:R-:W-:-:S03]  /*41b0*/  ISETP.NE.AND.EX P4, PT, RZ, UR17, PT, P4 ;  /* 0x00000011ff007c0c */ /* 0x000fc6000bf85340 */
[----:B------:R-:W-:Y:S01]  /*41c0*/  @P5 FADD.FTZ R201, R45, R201 ;  /* 0x000000c92dc95221 */ /* 0x000fe20000010000 */
[----:B------:R-:W-:Y:S01]  /*41d0*/  SEL R184, R202, R184, P4 ;  /* 0x000000b8cab87207 */ /* 0x000fe20002000000 */
[----:B------:R-:W-:Y:S02]  /*41e0*/  HFMA2.MMA R202, -RZ, RZ, 0, 0 ;  /* 0x00000000ffca7435 */ /* 0x000fe400000001ff */
[----:B------:R-:W-:-:S04]  /*41f0*/  FMUL.FTZ R203, R201, R4 ;  /* 0x00000004c9cb7220 */ /* 0x000fc80000410000 */
        /* <DEDUP_REMOVED lines=16> */
[----:B------:R-:W-:Y:S02]  /*4300*/  @P6 HADD2.F32 R199, -RZ, R193.H0_H0 ;  /* 0x200000c1ffc76230 */ /* 0x000fe40000004100 */
[----:B------:R-:W-:Y:S01]  /*4310*/  FMUL.FTZ R203, R203, UR15 ;  /* 0x0000000fcbcb7c20 */ /* 0x000fe20008410000 */
[----:B------:R-:W-:Y:S01]  /*4320*/  SEL R186, R201, R186, P4 ;  /* 0x000000bac9ba7207 */ /* 0x000fe20002000000 */
[----:B------:R-:W-:Y:S02]  /*4330*/  FFMA.FTZ R201, R218, R197, R200 ;  /* 0x000000c5dac97223 */ /* 0x000fe400000100c8 */
[----:B------:R-:W-:Y:S01]  /*4340*/  @P6 FMUL.FTZ R202, R203, R199 ;  /* 0x000000c7cbca6220 */ /* 0x000fe20000410000 */
[----:B------:R-:W-:Y:S01]  /*4350*/  MOV R199, RZ ;  /* 0x000000ff00c77202 */ /* 0x000fe20000000f00 */
[----:B--2---:R-:W-:Y:S01]  /*4360*/  FADD.FTZ R201, R214, -R201 ;  /* 0x800000c9d6c97221 */ /* 0x004fe20000010000 */
[----:B---3--:R-:W-:Y:S02]  /*4370*/  @P6 FMUL.FTZ R199, R0, R203 ;  /* 0x000000cb00c76220 */ /* 0x008fe40000410000 */
[----:B------:R2:W5:Y:S04]  /*4380*/  LDL.LU R0, [R1+0x1b8] ;  /* 0x0001b80001007983 */ /* 0x0005680000300800 */
[----:B------:R-:W3:Y:S01]  /*4390*/  LDL R214, [R1+0xe4] ;  /* 0x0000e40001d67983 */ /* 0x000ee20000100800 */
[----:B------:R-:W-:Y:S01]  /*43a0*/  LOP3.LUT P6, RZ, R18, 0xff000000, RZ, 0xc0, !PT ;  /* 0xff00000012ff7812 */ /* 0x000fe200078cc0ff */
[----:B------:R-:W-:Y:S01]  /*43b0*/  FMUL.FTZ R201, R3, R201 ;  /* 0x000000c903c97220 */ /* 0x000fe20000410000 */
[----:B------:R-:W-:-:S03]  /*43c0*/  FADD.FTZ R86, R86, R202 ;  /* 0x000000ca56567221 */ /* 0x000fc60000010000 */
[----:B------:R-:W-:Y:S01]  /*43d0*/  @P5 FADD.FTZ R201, R47, R201 ;  /* 0x000000c92fc95221 */ /* 0x000fe20000010000 */
[----:B------:R-:W-:-:S03]  /*43e0*/  HFMA2.MMA R203, -RZ, RZ, 0, 0 ;  /* 0x00000000ffcb7435 */ /* 0x000fc600000001ff */
[----:B------:R-:W-:-:S04]  /*43f0*/  FMUL.FTZ R202, R201, R4 ;  /* 0x00000004c9ca7220 */ /* 0x000fc80000410000 */
[----:B------:R-:W-:Y:S02]  /*4400*/  @P6 HADD2.F32 R193, -RZ, R193.H1_H1 ;  /* 0x300000c1ffc16230 */ /* 0x000fe40000004100 */
[----:B------:R-:W-:Y:S01]  /*4410*/  FMUL.FTZ R202, R202, UR15 ;  /* 0x0000000fcaca7c20 */ /* 0x000fe20008410000 */
[----:B------:R-:W-:-:S03]  /*4420*/  SEL R187, R201, R187, P4 ;  /* 0x000000bbc9bb7207 */ /* 0x000fc60002000000 */
[----:B------:R-:W-:Y:S01]  /*4430*/  @P6 FMUL.FTZ R203, R202, R193 ;  /* 0x000000c1cacb6220 */ /* 0x000fe20000410000 */
[----:B------:R-:W-:Y:S01]  /*4440*/  MOV R193, RZ ;  /* 0x000000ff00c17202 */ /* 0x000fe20000000f00 */
[----:B----4-:R-:W-:Y:S01]  /*4450*/  @P6 FMUL.FTZ R193, R213, R202 ;  /* 0x000000cad5c16220 */ /* 0x010fe20000410000 */
[----:B------:R-:W-:Y:S01]  /*4460*/  FFMA.FTZ R201, R217, R197, R200 ;  /* 0x000000c5d9c97223 */ /* 0x000fe200000100c8 */
[----:B------:R-:W4:Y:S03]  /*4470*/  LDL R213, [R1+0xe0] ;  /* 0x0000e00001d57983 */ /* 0x000f260000100800 */
[----:B------:R-:W-:Y:S01]  /*4480*/  FADD.FTZ R201, R215, -R201 ;  /* 0x800000c9d7c97221 */ /* 0x000fe20000010000 */
[----:B------:R-:W-:Y:S01]  /*4490*/  LOP3.LUT P6, RZ, R19, 0xff, RZ, 0xc0, !PT ;  /* 0x000000ff13ff7812 */ /* 0x000fe200078cc0ff */
[----:B------:R-:W2:Y:S02]  /*44a0*/  LDL R215, [R1+0xdc] ;  /* 0x0000dc0001d77983 */ /* 0x000ea40000100800 */
[----:B------:R-:W-:-:S04]  /*44b0*/  FMUL.FTZ R201, R3, R201 ;  /* 0x000000c903c97220 */ /* 0x000fc80000410000 */
[----:B------:R-:W-:Y:S01]  /*44c0*/  @P5 FADD.FTZ R201, R40, R201 ;  /* 0x000000c928c95221 */ /* 0x000fe20000010000 */
[----:B------:R-:W-:-:S04]  /*44d0*/  FADD.FTZ R87, R87, R203 ;  /* 0x000000cb57577221 */ /* 0x000fc80000010000 */
[C---:B------:R-:W-:Y:S01]  /*44e0*/  SEL R188, R201.reuse, R188, P4 ;  /* 0x000000bcc9bc7207 */ /* 0x040fe20002000000 */
[----:B------:R-:W-:Y:S01]  /*44f0*/  FMUL.FTZ R201, R201, R4 ;  /* 0x00000004c9c97220 */ /* 0x000fe20000410000 */
[----:B------:R-:W-:-:S03]  /*4500*/  @P6 HADD2.F32 R202, -RZ, R194.H0_H0 ;  /* 0x200000c2ffca6230 */ /* 0x000fc60000004100 */
[----:B------:R-:W-:Y:S01]  /*4510*/  FMUL.FTZ R203, R201, UR15 ;  /* 0x0000000fc9cb7c20 */ /* 0x000fe20008410000 */
[----:B------:R-:W-:-:S06]  /*4520*/  HFMA2.MMA R201, -RZ, RZ, 0, 0 ;  /* 0x00000000ffc97435 */ /* 0x000fcc00000001ff */
        /* <DEDUP_REMOVED lines=9> */
[----:B---3--:R-:W-:Y:S02]  /*45c0*/  @P6 FMUL.FTZ R202, R214, R203 ;  /* 0x000000cbd6ca6220 */ /* 0x008fe40000410000 */
[----:B------:R-:W3:Y:S01]  /*45d0*/  LDL R214, [R1+0xd8] ;  /* 0x0000d80001d67983 */ /* 0x000ee20000100800 */
[----:B------:R-:W-:Y:S01]  /*45e0*/  LOP3.LUT P6, RZ, R19, 0xff00, RZ, 0xc0, !PT ;  /* 0x0000ff0013ff7812 */ /* 0x000fe200078cc0ff */
[----:B------:R-:W-:Y:S01]  /*45f0*/  FMUL.FTZ R203, R201, UR15 ;  /* 0x0000000fc9cb7c20 */ /* 0x000fe20008410000 */
[----:B------:R-:W-:-:S11]  /*4600*/  HFMA2.MMA R201, -RZ, RZ, 0, 0 ;  /* 0x00000000ffc97435 */ /* 0x000fd600000001ff */
[----:B------:R-:W-:-:S05]  /*4610*/  @P6 HADD2.F32 R194, -RZ, R194.H1_H1 ;  /* 0x300000c2ffc26230 */ /* 0x000fca0000004100 */
        /* <DEDUP_REMOVED lines=12> */
[----:B------:R-:W-:Y:S02]  /*46e0*/  LOP3.LUT P4, RZ, R19, 0xff0000, RZ, 0xc0, !PT ;  /* 0x00ff000013ff7812 */ /* 0x000fe4000788c0ff */
[----:B------:R-:W-:Y:S01]  /*46f0*/  MOV R194, RZ ;  /* 0x000000ff00c27202 */ /* 0x000fe20000000f00 */
[----:B----4-:R-:W-:Y:S01]  /*4700*/  @P6 FMUL.FTZ R194, R213, R203 ;  /* 0x000000cbd5c26220 */ /* 0x010fe20000410000 */
[----:B------:R-:W-:Y:S01]  /*4710*/  FMUL.FTZ R213, R201, R4 ;  /* 0x00000004c9d57220 */ /* 0x000fe20000410000 */
[----:B------:R-:W-:-:S03]  /*4720*/  HFMA2.MMA R201, -RZ, RZ, 0, 0 ;  /* 0x00000000ffc97435 */ /* 0x000fc600000001ff */
[----:B------:R-:W-:-:S05]  /*4730*/  FMUL.FTZ R213, R213, UR15 ;  /* 0x0000000fd5d57c20 */ /* 0x000fca0008410000 */
[----:B------:R-:W-:-:S05]  /*4740*/  @P4 HADD2.F32 R203, -RZ, R195.H0_H0 ;  /* 0x200000c3ffcb4230 */ /* 0x000fca0000004100 */
[----:B------:R-:W-:Y:S01]  /*4750*/  @P4 FMUL.FTZ R201, R213, R203 ;  /* 0x000000cbd5c94220 */ /* 0x000fe20000410000 */
[----:B------:R-:W-:Y:S01]  /*4760*/  MOV R203, RZ ;  /* 0x000000ff00cb7202 */ /* 0x000fe20000000f00 */
[----:B--2---:R-:W-:Y:S01]  /*4770*/  @P4 FMUL.FTZ R203, R215, R213 ;  /* 0x000000d5d7cb4220 */ /* 0x004fe20000410000 */
[----:B------:R-:W-:Y:S01]  /*4780*/  LOP3.LUT P4, RZ, R19, 0xff000000, RZ, 0xc0, !PT ;  /* 0xff00000013ff7812 */ /* 0x000fe2000788c0ff */
[----:B------:R-:W-:Y:S01]  /*4790*/  FMUL.FTZ R200, R200, R4 ;  /* 0x00000004c8c87220 */ /* 0x000fe20000410000 */
[----:B------:R-:W-:-:S03]  /*47a0*/  FADD.FTZ R82, R82, R201 ;  /* 0x000000c952527221 */ /* 0x000fc60000010000 */
[----:B------:R-:W-:Y:S01]  /*47b0*/  FMUL.FTZ R201, R200, UR15 ;  /* 0x0000000fc8c97c20 */ /* 0x000fe20008410000 */
[----:B------:R-:W-:-:S07]  /*47c0*/  HFMA2.MMA R200, -RZ, RZ, 0, 0 ;  /* 0x00000000ffc87435 */ /* 0x000fce00000001ff */
[----:B------:R-:W-:-:S05]  /*47d0*/  @P4 HADD2.F32 R195, -RZ, R195.H1_H1 ;  /* 0x300000c3ffc34230 */ /* 0x000fca0000004100 */
[----:B------:R-:W-:Y:S01]  /*47e0*/  @P4 FMUL.FTZ R200, R201, R195 ;  /* 0x000000c3c9c84220 */ /* 0x000fe20000410000 */
[----:B------:R-:W-:-:S03]  /*47f0*/  MOV R195, RZ ;  /* 0x000000ff00c37202 */ /* 0x000fc60000000f00 */
[----:B------:R-:W-:Y:S01]  /*4800*/  FADD.FTZ R83, R83, R200 ;  /* 0x000000c853537221 */ /* 0x000fe20000010000 */
[----:B------:R-:W-:Y:S02]  /*4810*/  F2FP.F16.F32.PACK_AB R192, R192, R198 ;  /* 0x000000c6c0c0723e */ /* 0x000fe400000000ff */
[----:B------:R-:W-:Y:S02]  /*4820*/  F2FP.F16.F32.PACK_AB R193, R193, R199 ;  /* 0x000000c7c1c1723e */ /* 0x000fe400000000ff */
[----:B------:R-:W-:Y:S01]  /*4830*/  F2FP.F16.F32.PACK_AB R194, R194, R202 ;  /* 0x000000cac2c2723e */ /* 0x000fe200000000ff */
[----:B---3--:R-:W-:Y:S01]  /*4840*/  @P4 FMUL.FTZ R195, R214, R201 ;  /* 0x000000c9d6c34220 */ /* 0x008fe20000410000 */
[----:B------:R-:W-:-:S04]  /*4850*/  ISETP.NE.U32.AND P4, PT, RZ, UR16, PT ;  /* 0x00000010ff007c0c */ /* 0x000fc8000bf85070 */
[----:B------:R-:W-:-:S13]  /*4860*/  ISETP.NE.AND.EX P4, PT, RZ, UR17, PT, P4 ;  /* 0x00000011ff007c0c */ /* 0x000fda000bf85340 */
[----:B------:R-:W-:-:S04]  /*4870*/  @P4 LEA R200, P5, R12, UR16, 0x5 ;  /* 0x000000100cc84c11 */ /* 0x000fc8000f8a28ff */
[----:B------:R-:W-:-:S05]  /*4880*/  @P4 LEA.HI.X R201, R12, UR17, RZ, 0x5, P5 ;  /* 0x000000110cc94c11 */ /* 0x000fca000a8f2cff */
[----:B------:R2:W-:Y:S04]  /*4890*/  @P4 STG.E.128 desc[UR4][R200.64], R184 ;  /* 0x000000b8c8004986 */ /* 0x0005e8000c101d04 */
[----:B------:R2:W-:Y:S01]  /*48a0*/  @P4 STG.E.128 desc[UR4][R200.64+0x10], R188 ;  /* 0x000010bcc8004986 */ /* 0x0005e2000c101d04 */
[C---:B------:R-:W-:Y:S02]  /*48b0*/  LEA R198, P4, R12.reuse, UR18, 0x4 ;  /* 0x000000120cc67c11 */ /* 0x040fe4000f8820ff */
[----:B------:R-:W-:Y:S02]  /*48c0*/  F2FP.F16.F32.PACK_AB R195, R195, R203 ;  /* 0x000000cbc3c3723e */ /* 0x000fe400000000ff */
[----:B------:R-:W-:-:S05]  /*48d0*/  LEA.HI.X R199, R12, UR19, RZ, 0x4, P4 ;  /* 0x000000130cc77c11 */ /* 0x000fca000a0f24ff */
[----:B------:R2:W-:Y:S01]  /*48e0*/  STG.E.128 desc[UR4][R198.64], R192 ;  /* 0x000000c0c6007986 */ /* 0x0005e2000c101d04 */
[----:B------:R-:W-:-:S07]  /*48f0*/  IADD3 R12, R12, 0x20, RZ ;  /* 0x000000200c0c7810 */ /* 0x000fce0007ffe0ff */
.L_x_11306:
[----:B------:R-:W-:Y:S05]  /*4900*/  BSYNC B1 ;  /* 0x0000000000017941 */ /* 0x000fea0003800000 */
.L_x_11305:
[----:B------:R-:W-:Y:S04]  /*4910*/  BSSY B1, `(.L_x_11307) ;  /* 0x0000098000017945 */ /* 0x000fe80003800000 */
[----:B------:R-:W-:Y:S05]  /*4920*/  @!P1 BRA `(.L_x_11308) ;  /* 0x0000000800589947 */ /* 0x000fea0003800000 */
[----:B0-2---:R-:W0:Y:S01]  /*4930*/  LDC.64 R192, c[0x0][0x220] ;  /* 0x00008800ffc07b82 */ /* 0x005e220000000a00 */
[----:B------:R-:W2:Y:S04]  /*4940*/  LDL R199, [R1+0x60] ;  /* 0x0000600001c77983 */ /* 0x000ea80000100800 */
[----:B------:R-:W3:Y:S04]  /*4950*/  LDL R213, [R1+0xd4] ;  /* 0x0000d40001d57983 */ /* 0x000ee80000100800 */
[----:B------:R-:W4:Y:S04]  /*4960*/  LDL R203, [R1+0x4c] ;  /* 0x00004c0001cb7983 */ /* 0x000f280000100800 */
[----:B-----5:R0:W-:Y:S04]  /*4970*/  STL [R1+0x1b8], R0 ;  /* 0x0001b80001007387 */ /* 0x0201e80000100800 */
[----:B-1----:R-:W4:Y:S04]  /*4980*/  LDL R215, [R1+0x38] ;  /* 0x0000380001d77983 */ /* 0x002f280000100800 */
[----:B------:R-:W4:Y:S01]  /*4990*/  LDL R214, [R1+0xcc] ;  /* 0x0000cc0001d67983 */ /* 0x000f220000100800 */
[----:B0-----:R-:W-:-:S03]  /*49a0*/  IMAD.WIDE.U32 R192, R12, 0x10, R192 ;  /* 0x000000100cc07825 */ /* 0x001fc600078e00c0 */
[----:B------:R-:W4:Y:S04]  /*49b0*/  LDL R0, [R1+0xd0] ;  /* 0x0000d00001007983 */ /* 0x000f280000100800 */
[----:B------:R-:W3:Y:S01]  /*49c0*/  LDG.E.128 R192, desc[UR4][R192.64] ;  /* 0x00000004c0c07981 */ /* 0x000ee2000c1e1d00 */
[----:B------:R-:W-:Y:S02]  /*49d0*/  ISETP.NE.AND P4, PT, R216, RZ, PT ;  /* 0x000000ffd800720c */ /* 0x000fe40003f85270 */
[----:B------:R-:W-:Y:S02]  /*49e0*/  ISETP.NE.U32.AND P5, PT, RZ, UR8, PT ;  /* 0x00000008ff007c0c */ /* 0x000fe4000bfa5070 */
        /* <DEDUP_REMOVED lines=23> */
[----:B------:R-:W-:Y:S01]  /*4b60*/  SEL R184, R202, R184, P4 ;  /* 0x000000b8cab87207 */ /* 0x000fe20002000000 */
[----:B------:R-:W-:Y:S02]  /*4b70*/  HFMA2.MMA R202, -RZ, RZ, 0, 0 ;  /* 0x00000000ffca7435 */ /* 0x000fe400000001ff */
[C---:B------:R-:W-:Y:S01]  /*4b80*/  FMUL.FTZ R203, R201.reuse, R4 ;  /* 0x00000004c9cb7220 */ /* 0x040fe20000410000 */
[----:B------:R-:W-:Y:S01]  /*4b90*/  @P6 HADD2.F32 R192, -RZ, R192.H1_H1 ;  /* 0x300000c0ffc06230 */ /* 0x000fe20000004100 */
[----:B------:R-:W-:Y:S02]  /*4ba0*/  SEL R185, R201, R185, P4 ;  /* 0x000000b9c9b97207 */ /* 0x000fe40002000000 */
[----:B------:R-:W-:Y:S01]  /*4bb0*/  FMUL.FTZ R203, R203, UR15 ;  /* 0x0000000fcbcb7c20 */ /* 0x000fe20008410000 */
[----:B------:R-:W-:-:S03]  /*4bc0*/  FFMA.FTZ R201, R210, R197, R200 ;  /* 0x000000c5d2c97223 */ /* 0x000fc600000100c8 */
[----:B------:R-:W-:Y:S01]  /*4bd0*/  @P6 FMUL.FTZ R202, R203, R192 ;  /* 0x000000c0cbca6220 */ /* 0x000fe20000410000 */
[----:B------:R-:W-:Y:S01]  /*4be0*/  MOV R192, RZ ;  /* 0x000000ff00c07202 */ /* 0x000fe20000000f00 */
[----:B------:R-:W-:Y:S01]  /*4bf0*/  @P6 FMUL.FTZ R192, R0, R203 ;  /* 0x000000cb00c06220 */ /* 0x000fe20000410000 */
[----:B------:R-:W-:Y:S01]  /*4c00*/  FADD.FTZ R201, R215, -R201 ;  /* 0x800000c9d7c97221 */ /* 0x000fe20000010000 */
[----:B------:R3:W5:Y:S01]  /*4c10*/  LDL.LU R0, [R1+0x1b8] ;  /* 0x0001b80001007983 */ /* 0x0007620000300800 */
[----:B------:R-:W-:-:S03]  /*4c20*/  LOP3.LUT P6, RZ, R20, 0xff0000, RZ, 0xc0, !PT ;  /* 0x00ff000014ff7812 */ /* 0x000fc600078cc0ff */
[----:B------:R-:W4:Y:S01]  /*4c30*/  LDL R215, [R1+0xc8] ;  /* 0x0000c80001d77983 */ /* 0x000f220000100800 */
[----:B------:R-:W-:-:S04]  /*4c40*/  FMUL.FTZ R201, R3, R201 ;  /* 0x000000c903c97220 */ /* 0x000fc80000410000 */
[----:B------:R-:W-:Y:S01]  /*4c50*/  @P5 FADD.FTZ R201, R38, R201 ;  /* 0x000000c926c95221 */ /* 0x000fe20000010000 */
[----:B------:R-:W-:Y:S01]  /*4c60*/  FADD.FTZ R77, R77, R202 ;  /* 0x000000ca4d4d7221 */ /* 0x000fe20000010000 */
[----:B------:R-:W-:Y:S02]  /*4c70*/  FADD.FTZ R76, R76, R199 ;  /* 0x000000c74c4c7221 */ /* 0x000fe40000010000 */
[----:B------:R-:W-:Y:S01]  /*4c80*/  FMUL.FTZ R203, R201, R4 ;  /* 0x00000004c9cb7220 */ /* 0x000fe20000410000 */
[----:B------:R-:W-:Y:S01]  /*4c90*/  HFMA2.MMA R202, -RZ, RZ, 0, 0 ;  /* 0x00000000ffca7435 */ /* 0x000fe200000001ff */
[----:B------:R-:W-:Y:S02]  /*4ca0*/  @P6 HADD2.F32 R199, -RZ, R193.H0_H0 ;  /* 0x200000c1ffc76230 */ /* 0x000fe40000004100 */
[----:B------:R-:W-:-:S04]  /*4cb0*/  FMUL.FTZ R203, R203, UR15 ;  /* 0x0000000fcbcb7c20 */ /* 0x000fc80008410000 */
[----:B------:R-:W-:Y:S01]  /*4cc0*/  @P6 FMUL.FTZ R202, R203, R199 ;  /* 0x000000c7cbca6220 */ /* 0x000fe20000410000 */
[----:B------:R-:W-:Y:S01]  /*4cd0*/  MOV R199, RZ ;  /* 0x000000ff00c77202 */ /* 0x000fe20000000f00 */
[----:B------:R-:W-:Y:S02]  /*4ce0*/  @P6 FMUL.FTZ R199, R214, R203 ;  /* 0x000000cbd6c76220 */ /* 0x000fe40000410000 */
[----:B------:R-:W3:Y:S01]  /*4cf0*/  LDL R214, [R1+0xc4] ;  /* 0x0000c40001d67983 */ /* 0x000ee20000100800 */
        /* <DEDUP_REMOVED lines=13> */
[----:B------:R-:W-:Y:S02]  /*4dd0*/  FMUL.FTZ R202, R202, UR15 ;  /* 0x0000000fcaca7c20 */ /* 0x000fe40008410000 */
[----:B------:R-:W-:Y:S02]  /*4de0*/  FADD.FTZ R201, R247, -R201 ;  /* 0x800000c9f7c97221 */ /* 0x000fe40000010000 */
[----:B------:R-:W-:Y:S01]  /*4df0*/  @P6 FMUL.FTZ R203, R202, R193 ;  /* 0x000000c1cacb6220 */ /* 0x000fe20000410000 */
[----:B------:R-:W-:Y:S01]  /*4e00*/  MOV R193, RZ ;  /* 0x000000ff00c17202 */ /* 0x000fe20000000f00 */
[----:B------:R-:W-:-:S04]  /*4e10*/  FMUL.FTZ R201, R3, R201 ;  /* 0x000000c903c97220 */ /* 0x000fc80000410000 */
[----:B------:R-:W-:Y:S01]  /*4e20*/  @P5 FADD.FTZ R201, R32, R201 ;  /* 0x000000c920c95221 */ /* 0x000fe20000010000 */
[----:B----4-:R-:W-:Y:S01]  /*4e30*/  @P6 FMUL.FTZ R193, R215, R202 ;  /* 0x000000cad7c16220 */ /* 0x010fe20000410000 */
[----:B------:R-:W-:Y:S01]  /*4e40*/  LOP3.LUT P6, RZ, R21, 0xff, RZ, 0xc0, !PT ;  /* 0x000000ff15ff7812 */ /* 0x000fe200078cc0ff */
[----:B------:R-:W4:Y:S02]  /*4e50*/  LDL R215, [R1+0xbc] ;  /* 0x0000bc0001d77983 */ /* 0x000f240000100800 */
[C---:B------:R-:W-:Y:S01]  /*4e60*/  SEL R188, R201.reuse, R188, P4 ;  /* 0x000000bcc9bc7207 */ /* 0x040fe20002000000 */
[----:B------:R-:W-:Y:S01]  /*4e70*/  FMUL.FTZ R201, R201, R4 ;  /* 0x00000004c9c97220 */ /* 0x000fe20000410000 */
[----:B------:R-:W-:-:S03]  /*4e80*/  FADD.FTZ R79, R79, R203 ;  /* 0x000000cb4f4f7221 */ /* 0x000fc60000010000 */
[----:B------:R-:W-:Y:S01]  /*4e90*/  FMUL.FTZ R203, R201, UR15 ;  /* 0x0000000fc9cb7c20 */ /* 0x000fe20008410000 */
[----:B------:R-:W-:-:S04]  /*4ea0*/  HFMA2.MMA R201, -RZ, RZ, 0, 0 ;  /* 0x00000000ffc97435 */ /* 0x000fc800000001ff */
[----:B------:R-:W-:-:S05]  /*4eb0*/  @P6 HADD2.F32 R202, -RZ, R194.H0_H0 ;  /* 0x200000c2ffca6230 */ /* 0x000fca0000004100 */
[----:B------:R-:W-:Y:S01]  /*4ec0*/  @P6 FMUL.FTZ R201, R203, R202 ;  /* 0x000000cacbc96220 */ /* 0x000fe20000410000 */
[----:B------:R-:W-:Y:S01]  /*4ed0*/  MOV R202, RZ ;  /* 0x000000ff00ca7202 */ /* 0x000fe20000000f00 */
[----:B---3--:R-:W-:Y:S02]  /*4ee0*/  @P6 FMUL.FTZ R202, R214, R203 ;  /* 0x000000cbd6ca6220 */ /* 0x008fe40000410000 */
[----:B------:R-:W3:Y:S01]  /*4ef0*/  LDL R214, [R1+0xb8] ;  /* 0x0000b80001d67983 */ /* 0x000ee20000100800 */
[----:B------:R-:W-:Y:S01]  /*4f00*/  FADD.FTZ R72, R72, R201 ;  /* 0x000000c948487221 */ /* 0x000fe20000010000 */
[----:B------:R-:W-:-:S04]  /*4f10*/  FFMA.FTZ R201, R13, R197, R200 ;  /* 0x000000c50dc97223 */ /* 0x000fc800000100c8 */
[----:B------:R-:W-:Y:S01]  /*4f20*/  FADD.FTZ R201, R246, -R201 ;  /* 0x800000c9f6c97221 */ /* 0x000fe20000010000 */
[----:B------:R-:W-:-:S03]  /*4f30*/  LOP3.LUT P6, RZ, R21, 0xff00, RZ, 0xc0, !PT ;  /* 0x0000ff0015ff7812 */ /* 0x000fc600078cc0ff */
[----:B------:R-:W-:-:S04]  /*4f40*/  FMUL.FTZ R201, R3, R201 ;  /* 0x000000c903c97220 */ /* 0x000fc80000410000 */
[----:B------:R-:W-:-:S05]  /*4f50*/  @P5 FADD.FTZ R201, R33, R201 ;  /* 0x000000c921c95221 */ /* 0x000fca0000010000 */
[C---:B------:R-:W-:Y:S01]  /*4f60*/  SEL R189, R201.reuse, R189, P4 ;  /* 0x000000bdc9bd7207 */ /* 0x040fe20002000000 */
[----:B------:R-:W-:Y:S01]  /*4f70*/  FMUL.FTZ R201, R201, R4 ;  /* 0x00000004c9c97220 */ /* 0x000fe20000410000 */
[----:B------:R-:W-:-:S03]  /*4f80*/  @P6 HADD2.F32 R194, -RZ, R194.H1_H1 ;  /* 0x300000c2ffc26230 */ /* 0x000fc60000004100 */
[----:B------:R-:W-:Y:S01]  /*4f90*/  FMUL.FTZ R203, R201, UR15 ;  /* 0x0000000fc9cb7c20 */ /* 0x000fe20008410000 */
[----:B------:R-:W-:-:S06]  /*4fa0*/  HFMA2.MMA R201, -RZ, RZ, 0, 0 ;  /* 0x00000000ffc97435 */ /* 0x000fcc00000001ff */
        /* <DEDUP_REMOVED lines=11> */
[C---:B------:R-:W-:Y:S02]  /*5060*/  SEL R191, R200.reuse, R191, P4 ;  /* 0x000000bfc8bf7207 */ /* 0x040fe40002000000 */
[----:B------:R-:W-:Y:S02]  /*5070*/  LOP3.LUT P4, RZ, R21, 0xff0000, RZ, 0xc0, !PT ;  /* 0x00ff000015ff7812 */ /* 0x000fe4000788c0ff */
[----:B------:R-:W-:Y:S01]  /*5080*/  MOV R194, RZ ;  /* 0x000000ff00c27202 */ /* 0x000fe20000000f00 */
[----:B------:R-:W-:Y:S01]  /*5090*/  FMUL.FTZ R200, R200, R4 ;  /* 0x00000004c8c87220 */ /* 0x000fe20000410000 */
[----:B------:R-:W-:Y:S02]  /*50a0*/  F2FP.F16.F32.PACK_AB R192, R192, R198 ;  /* 0x000000c6c0c0723e */ /* 0x000fe400000000ff */
[----:B------:R-:W-:Y:S01]  /*50b0*/  F2FP.F16.F32.PACK_AB R193, R193, R199 ;  /* 0x000000c7c1c1723e */ /* 0x000fe200000000ff */
[----:B--2---:R-:W-:Y:S01]  /*50c0*/  @P6 FMUL.FTZ R194, R213, R203 ;  /* 0x000000cbd5c26220 */ /* 0x004fe20000410000 */
[----:B------:R-:W-:Y:S01]  /*50d0*/  FMUL.FTZ R213, R201, R4 ;  /* 0x00000004c9d57220 */ /* 0x000fe20000410000 */
[----:B------:R-:W-:-:S04]  /*50e0*/  HFMA2.MMA R201, -RZ, RZ, 0, 0 ;  /* 0x00000000ffc97435 */ /* 0x000fc800000001ff */
[----:B------:R-:W-:Y:S02]  /*50f0*/  @P4 HADD2.F32 R203, -RZ, R195.H0_H0 ;  /* 0x200000c3ffcb4230 */ /* 0x000fe40000004100 */
[----:B------:R-:W-:-:S04]  /*5100*/  FMUL.FTZ R213, R213, UR15 ;  /* 0x0000000fd5d57c20 */ /* 0x000fc80008410000 */
[----:B------:R-:W-:Y:S01]  /*5110*/  @P4 FMUL.FTZ R201, R213, R203 ;  /* 0x000000cbd5c94220 */ /* 0x000fe20000410000 */
[----:B------:R-:W-:-:S03]  /*5120*/  MOV R203, RZ ;  /* 0x000000ff00cb7202 */ /* 0x000fc60000000f00 */
[----:B------:R-:W-:Y:S01]  /*5130*/  FADD.FTZ R74, R74, R201 ;  /* 0x000000c94a4a7221 */ /* 0x000fe20000010000 */
[----:B------:R-:W-:Y:S01]  /*5140*/  FMUL.FTZ R201, R200, UR15 ;  /* 0x0000000fc8c97c20 */ /* 0x000fe20008410000 */
[----:B------:R-:W-:Y:S01]  /*5150*/  HFMA2.MMA R200, -RZ, RZ, 0, 0 ;  /* 0x00000000ffc87435 */ /* 0x000fe200000001ff */
[----:B----4-:R-:W-:Y:S01]  /*5160*/  @P4 FMUL.FTZ R203, R215, R213 ;  /* 0x000000d5d7cb4220 */ /* 0x010fe20000410000 */
[----:B------:R-:W-:-:S13]  /*5170*/  LOP3.LUT P4, RZ, R21, 0xff000000, RZ, 0xc0, !PT ;  /* 0xff00000015ff7812 */ /* 0x000fda000788c0ff */
[----:B------:R-:W-:-:S05]  /*5180*/  @P4 HADD2.F32 R195, -RZ, R195.H1_H1 ;  /* 0x300000c3ffc34230 */ /* 0x000fca0000004100 */
[----:B------:R-:W-:Y:S01]  /*5190*/  @P4 FMUL.FTZ R200, R201, R195 ;  /* 0x000000c3c9c84220 */ /* 0x000fe20000410000 */
[----:B------:R-:W-:Y:S01]  /*51a0*/  MOV R195, RZ ;  /* 0x000000ff00c37202 */ /* 0x000fe20000000f00 */
[----:B---3--:R-:W-:Y:S01]  /*51b0*/  @P4 FMUL.FTZ R195, R214, R201 ;  /* 0x000000c9d6c34220 */ /* 0x008fe20000410000 */
[----:B------:R-:W-:-:S04]  /*51c0*/  ISETP.NE.U32.AND P4, PT, RZ, UR16, PT ;  /* 0x00000010ff007c0c */ /* 0x000fc8000bf85070 */
[----:B------:R-:W-:Y:S01]  /*51d0*/  ISETP.NE.AND.EX P4, PT, RZ, UR17, PT, P4 ;  /* 0x00000011ff007c0c */ /* 0x000fe2000bf85340 */
[----:B------:R-:W-:-:S12]  /*51e0*/  FADD.FTZ R75, R75, R200 ;  /* 0x000000c84b4b7221 */ /* 0x000fd80000010000 */
[----:B------:R-:W-:-:S04]  /*51f0*/  @P4 LEA R200, P5, R12, UR16, 0x5 ;  /* 0x000000100cc84c11 */ /* 0x000fc8000f8a28ff */
[----:B------:R-:W-:-:S05]  /*5200*/  @P4 LEA.HI.X R201, R12, UR17, RZ, 0x5, P5 ;  /* 0x000000110cc94c11 */ /* 0x000fca000a8f2cff */
[----:B------:R3:W-:Y:S04]  /*5210*/  @P4 STG.E.128 desc[UR4][R200.64], R184 ;  /* 0x000000b8c8004986 */ /* 0x0007e8000c101d04 */
[----:B------:R3:W-:Y:S01]  /*5220*/  @P4 STG.E.128 desc[UR4][R200.64+0x10], R188 ;  /* 0x000010bcc8004986 */ /* 0x0007e2000c101d04 */
[----:B------:R-:W-:Y:S02]  /*5230*/  LEA R198, P4, R12, UR18, 0x4 ;  /* 0x000000120cc67c11 */ /* 0x000fe4000f8820ff */
[----:B------:R-:W-:Y:S02]  /*5240*/  F2FP.F16.F32.PACK_AB R195, R195, R203 ;  /* 0x000000cbc3c3723e */ /* 0x000fe400000000ff */
[----:B------:R-:W-:Y:S02]  /*5250*/  F2FP.F16.F32.PACK_AB R194, R194, R202 ;  /* 0x000000cac2c2723e */ /* 0x000fe400000000ff */
[----:B------:R-:W-:-:S05]  /*5260*/  LEA.HI.X R199, R12, UR19, RZ, 0x4, P4 ;  /* 0x000000130cc77c11 */ /* 0x000fca000a0f24ff */
[----:B------:R3:W-:Y:S01]  /*5270*/  STG.E.128 desc[UR4][R198.64], R192 ;  /* 0x000000c0c6007986 */ /* 0x0007e2000c101d04 */
[----:B------:R-:W-:-:S07]  /*5280*/  IADD3 R12, R12, 0x20, RZ ;  /* 0x000000200c0c7810 */ /* 0x000fce0007ffe0ff */
.L_x_11308:
[----:B------:R-:W-:Y:S05]  /*5290*/  BSYNC B1 ;  /* 0x0000000000017941 */ /* 0x000fea0003800000 */
.L_x_11307:
[----:B------:R-:W-:Y:S04]  /*52a0*/  BSSY B1, `(.L_x_11309) ;  /* 0x0000098000017945 */ /* 0x000fe80003800000 */
[----:B------:R-:W-:Y:S05]  /*52b0*/  @!P2 BRA `(.L_x_11310) ;  /* 0x000000080058a947 */ /* 0x000fea0003800000 */
[----:B0-23--:R-:W0:Y:S01]  /*52c0*/  LDC.64 R192, c[0x0][0x220] ;  /* 0x00008800ffc07b82 */ /* 0x00de220000000a00 */
        /* <DEDUP_REMOVED lines=47> */
[----:B------:R-:W3:Y:S01]  /*55c0*/  LDL R215, [R1+0xa8] ;  /* 0x0000a80001d77983 */ /* 0x000ee20000100800 */
        /* <DEDUP_REMOVED lines=31> */
[----:B---3--:R-:W-:Y:S01]  /*57c0*/  @P6 FMUL.FTZ R193, R215, R202 ;  /* 0x000000cad7c16220 */ /* 0x008fe20000410000 */
[----:B------:R-:W-:Y:S01]  /*57d0*/  LOP3.LUT P6, RZ, R23, 0xff, RZ, 0xc0, !PT ;  /* 0x000000ff17ff7812 */ /* 0x000fe200078cc0ff */
[----:B------:R-:W3:Y:S02]  /*57e0*/  LDL R215, [R1+0x9c] ;  /* 0x00009c0001d77983 */ /* 0x000ee40000100800 */
        /* <DEDUP_REMOVED lines=8> */
[----:B----4-:R-:W-:Y:S02]  /*5870*/  @P6 FMUL.FTZ R202, R214, R203 ;  /* 0x000000cbd6ca6220 */ /* 0x010fe40000410000 */
[----:B------:R-:W4:Y:S01]  /*5880*/  LDL R214, [R1+0x98] ;  /* 0x0000980001d67983 */ /* 0x000f220000100800 */
        /* <DEDUP_REMOVED lines=38> */
[----:B---3--:R-:W-:Y:S01]  /*5af0*/  @P4 FMUL.FTZ R203, R215, R213 ;  /* 0x000000d5d7cb4220 */ /* 0x008fe20000410000 */
        /* <DEDUP_REMOVED lines=18> */
.L_x_11310:
[----:B------:R-:W-:Y:S05]  /*5c20*/  BSYNC B1 ;  /* 0x0000000000017941 */ /* 0x000fea0003800000 */
.L_x_11309:
[----:B0-234-:R-:W2:Y:S01]  /*5c30*/  LDL R192, [R1+0x74] ;  /* 0x0000740001c07983 */ /* 0x01dea20000100800 */
[----:B------:R-:W-:Y:S01]  /*5c40*/  BSSY B1, `(.L_x_11311) ;  /* 0x0000096000017945 */ /* 0x000fe20003800000 */
[----:B--2---:R-:W-:-:S13]  /*5c50*/  ISETP.NE.AND P4, PT, R192, RZ, PT ;  /* 0x000000ffc000720c */ /* 0x004fda0003f85270 */
[----:B------:R-:W-:Y:S05]  /*5c60*/  @!P4 BRA `(.L_x_11312) ;  /* 0x00000008004cc947 */ /* 0x000fea0003800000 */
[----:B------:R-:W0:Y:S01]  /*5c70*/  LDC.64 R192, c[0x0][0x220] ;  /* 0x00008800ffc07b82 */ /* 0x000e220000000a00 */
[----:B------:R-:W2:Y:S04]  /*5c80*/  LDL R199, [R1+0x58] ;  /* 0x0000580001c77983 */ /* 0x000ea80000100800 */
[----:B-1----:R-:W3:Y:S04]  /*5c90*/  LDL R214, [R1+0x94] ;  /* 0x0000940001d67983 */ /* 0x002ee80000100800 */
[----:B------:R-:W4:Y:S04]  /*5ca0*/  LDL R213, [R1+0x44] ;  /* 0x0000440001d57983 */ /* 0x000f280000100800 */
[----:B------:R-:W4:Y:S04]  /*5cb0*/  LDL R202, [R1+0x90] ;  /* 0x0000900001ca7983 */ /* 0x000f280000100800 */
[----:B------:R-:W4:Y:S01]  /*5cc0*/  LDL R203, [R1+0x30] ;  /* 0x0000300001cb7983 */ /* 0x000f220000100800 */
[----:B0-----:R-:W-:-:S06]  /*5cd0*/  IMAD.WIDE.U32 R192, R12, 0x10, R192 ;  /* 0x000000100cc07825 */ /* 0x001fcc00078e00c0 */
[----:B------:R-:W3:Y:S01]  /*5ce0*/  LDG.E.128 R192, desc[UR4][R192.64] ;  /* 0x00000004c0c07981 */ /* 0x000ee2000c1e1d00 */
[----:B------:R-:W-:Y:S02]  /*5cf0*/  ISETP.NE.AND P4, PT, R216, RZ, PT ;  /* 0x000000ffd800720c */ /* 0x000fe40003f85270 */
[----:B------:R-:W-:Y:S02]  /*5d00*/  ISETP.NE.U32.AND P5, PT, RZ, UR8, PT ;  /* 0x00000008ff007c0c */ /* 0x000fe4000bfa5070 */
[----:B------:R-:W-:Y:S02]  /*5d10*/  FSEL R198, R196, RZ, !P4 ;  /* 0x000000ffc4c67208 */ /* 0x000fe40006000000 */
[----:B------:R-:W-:-:S03]  /*5d20*/  ISETP.NE.AND.EX P5, PT, RZ, UR9, PT, P5 ;  /* 0x00000009ff007c0c */ /* 0x000fc6000bfa5350 */
[----:B------:R-:W-:Y:S01]  /*5d30*/  FFMA.FTZ R196, R227, R197, R198 ;  /* 0x000000c5e3c47223 */ /* 0x000fe200000100c6 */
[----:B------:R-:W-:Y:S01]  /*5d40*/  HFMA2.MMA R200, -RZ, RZ, 0, 0 ;  /* 0x00000000ffc87435 */ /* 0x000fe200000001ff */
[----:B------:R-:W-:Y:S02]  /*5d50*/  LOP3.LUT P6, RZ, R204, 0xff00, RZ, 0xc0, !PT ;  /* 0x0000ff00ccff7812 */ /* 0x000fe400078cc0ff */
[----:B--2---:R-:W-:-:S04]  /*5d60*/  FADD.FTZ R196, R199, -R196 ;  /* 0x800000c4c7c47221 */ /* 0x004fc80000010000 */
[----:B------:R-:W-:Y:S01]  /*5d70*/  FMUL.FTZ R201, R3, R196 ;  /* 0x000000c403c97220 */ /* 0x000fe20000410000 */
[----:B------:R-:W-:-:S04]  /*5d80*/  MOV R196, R204 ;  /* 0x000000cc00c47202 */ /* 0x000fc80000000f00 */
[----:B------:R-:W-:Y:S01]  /*5d90*/  LOP3.LUT P4, RZ, R196, 0xff, RZ, 0xc0, !PT ;  /* 0x000000ffc4ff7812 */ /* 0x000fe2000788c0ff */
[----:B------:R-:W-:-:S04]  /*5da0*/  @P5 FADD.FTZ R201, R176, R201 ;  /* 0x000000c9b0c95221 */ /* 0x000fc80000010000 */
        /* <DEDUP_REMOVED lines=8> */
[----:B----4-:R-:W-:Y:S02]  /*5e30*/  FADD.FTZ R199, R213, -R199 ;  /* 0x800000c7d5c77221 */ /* 0x010fe40000010000 */
[----:B------:R-:W3:Y:S01]  /*5e40*/  LDL R213, [R1+0x18] ;  /* 0x0000180001d57983 */ /* 0x000ee20000100800 */
[----:B------:R-:W-:Y:S01]  /*5e50*/  ISETP.NE.U32.AND P4, PT, RZ, UR16, PT ;  /* 0x00000010ff007c0c */ /* 0x000fe2000bf85070 */
[----:B------:R-:W-:Y:S01]  /*5e60*/  FMUL.FTZ R199, R3, R199 ;  /* 0x000000c703c77220 */ /* 0x000fe20000410000 */
[----:B------:R-:W-:-:S02]  /*5e70*/  FADD.FTZ R60, R60, R200 ;  /* 0x000000c83c3c7221 */ /* 0x000fc40000010000 */
[----:B------:R-:W-:Y:S01]  /*5e80*/  ISETP.NE.AND.EX P4, PT, RZ, UR17, PT, P4 ;  /* 0x00000011ff007c0c */ /* 0x000fe2000bf85340 */
[----:B------:R-:W-:Y:S01]  /*5e90*/  @P5 FADD.FTZ R199, R177, R199 ;  /* 0x000000c7b1c75221 */ /* 0x000fe20000010000 */
[----:B------:R-:W-:Y:S02]  /*5ea0*/  @P6 HADD2.F32 R192, -RZ, R192.H1_H1 ;  /* 0x300000c0ffc06230 */ /* 0x000fe40000004100 */
[----:B------:R-:W-:Y:S01]  /*5eb0*/  SEL R184, R201, R184, P4 ;  /* 0x000000b8c9b87207 */ /* 0x000fe20002000000 */
[----:B------:R-:W-:Y:S01]  /*5ec0*/  FMUL.FTZ R200, R199, R4 ;  /* 0x00000004c7c87220 */ /* 0x000fe20000410000 */
[----:B------:R-:W-:-:S03]  /*5ed0*/  HFMA2.MMA R201, -RZ, RZ, 0, 0 ;  /* 0x00000000ffc97435 */ /* 0x000fc600000001ff */
[----:B------:R-:W-:-:S04]  /*5ee0*/  FMUL.FTZ R200, R200, UR15 ;  /* 0x0000000fc8c87c20 */ /* 0x000fc80008410000 */
[----:B------:R-:W-:Y:S01]  /*5ef0*/  @P6 FMUL.FTZ R201, R200, R192 ;  /* 0x000000c0c8c96220 */ /* 0x000fe20000410000 */
[----:B------:R-:W-:Y:S01]  /*5f00*/  MOV R192, RZ ;  /* 0x000000ff00c07202 */ /* 0x000fe20000000f00 */
[----:B------:R-:W-:Y:S02]  /*5f10*/  @P6 FMUL.FTZ R192, R202, R200 ;  /* 0x000000c8cac06220 */ /* 0x000fe40000410000 */
[----:B------:R-:W4:Y:S01]  /*5f20*/  LDL R202, [R1+0x88] ;  /* 0x0000880001ca7983 */ /* 0x000f220000100800 */
        /* <DEDUP_REMOVED lines=8> */
[----:B------:R-:W-:-:S03]  /*5fb0*/  HFMA2.MMA R201, -RZ, RZ, 0, 0 ;  /* 0x00000000ffc97435 */ /* 0x000fc600000001ff */
[C---:B------:R-:W-:Y:S01]  /*5fc0*/  SEL R186, R199.reuse, R186, P4 ;  /* 0x000000bac7ba7207 */ /* 0x040fe20002000000 */
[----:B------:R-:W-:Y:S02]  /*5fd0*/  FMUL.FTZ R199, R199, R4 ;  /* 0x00000004c7c77220 */ /* 0x000fe40000410000 */
[----:B------:R-:W-:Y:S02]  /*5fe0*/  @P6 HADD2.F32 R200, -RZ, R193.H0_H0 ;  /* 0x200000c1ffc86230 */ /* 0x000fe40000004100 */
[----:B------:R-:W-:-:S04]  /*5ff0*/  FMUL.FTZ R199, R199, UR15 ;  /* 0x0000000fc7c77c20 */ /* 0x000fc80008410000 */
[----:B------:R-:W-:Y:S01]  /*6000*/  @P6 FMUL.FTZ R201, R199, R200 ;  /* 0x000000c8c7c96220 */ /* 0x000fe20000410000 */
[----:B------:R-:W-:-:S03]  /*6010*/  MOV R200, RZ ;  /* 0x000000ff00c87202 */ /* 0x000fc60000000f00 */
[----:B------:R-:W-:Y:S01]  /*6020*/  FADD.FTZ R62, R62, R201 ;  /* 0x000000c93e3e7221 */ /* 0x000fe20000010000 */
[----:B------:R-:W-:Y:S01]  /*6030*/  HFMA2.MMA R201, -RZ, RZ, 0, 0 ;  /* 0x00000000ffc97435 */ /* 0x000fe200000001ff */
[----:B--2---:R-:W-:Y:S01]  /*6040*/  @P6 FMUL.FTZ R200, R214, R199 ;  /* 0x000000c7d6c86220 */ /* 0x004fe20000410000 */
[----:B------:R-:W-:Y:S01]  /*6050*/  FFMA.FTZ R199, R9, R197, R198 ;  /* 0x000000c509c77223 */ /* 0x000fe200000100c6 */
[----:B------:R-:W2:Y:S03]  /*6060*/  LDL R214, [R1+0x80] ;  /* 0x0000800001d67983 */ /* 0x000ea60000100800 */
[----:B---3--:R-:W-:Y:S01]  /*6070*/  FADD.FTZ R199, R213, -R199 ;  /* 0x800000c7d5c77221 */ /* 0x008fe20000010000 */
[----:B------:R-:W-:Y:S01]  /*6080*/  LOP3.LUT P6, RZ, R204, 0xff000000, RZ, 0xc0, !PT ;  /* 0xff000000ccff7812 */ /* 0x000fe200078cc0ff */
[----:B------:R-:W3:Y:S02]  /*6090*/  LDL R213, [R1+0x7c] ;  /* 0x00007c0001d57983 */ /* 0x000ee40000100800 */
[----:B------:R-:W-:-:S04]  /*60a0*/  FMUL.FTZ R199, R3, R199 ;  /* 0x000000c703c77220 */ /* 0x000fc80000410000 */
[----:B------:R-:W-:-:S05]  /*60b0*/  @P5 FADD.FTZ R199, R179, R199 ;  /* 0x000000c7b3c75221 */ /* 0x000fca0000010000 */
[C---:B------:R-:W-:Y:S01]  /*60c0*/  SEL R187, R199.reuse, R187, P4 ;  /* 0x000000bbc7bb7207 */ /* 0x040fe20002000000 */
[----:B------:R-:W-:Y:S01]  /*60d0*/  FMUL.FTZ R199, R199, R4 ;  /* 0x00000004c7c77220 */ /* 0x000fe20000410000 */
[----:B------:R-:W-:-:S03]  /*60e0*/  @P6 HADD2.F32 R193, -RZ, R193.H1_H1 ;  /* 0x300000c1ffc16230 */ /* 0x000fc60000004100 */
[----:B------:R-:W-:-:S04]  /*60f0*/  FMUL.FTZ R199, R199, UR15 ;  /* 0x0000000fc7c77c20 */ /* 0x000fc80008410000 */
[----:B------:R-:W-:Y:S01]  /*6100*/  @P6 FMUL.FTZ R201, R199, R193 ;  /* 0x000000c1c7c96220 */ /* 0x000fe20000410000 */
[----:B------:R-:W-:Y:S01]  /*6110*/  MOV R193, RZ ;  /* 0x000000ff00c17202 */ /* 0x000fe20000000f00 */
[----:B----4-:R-:W-:Y:S01]  /*6120*/  @P6 FMUL.FTZ R193, R202, R199 ;  /* 0x000000c7cac16220 */ /* 0x010fe20000410000 */
[----:B------:R-:W-:-:S04]  /*6130*/  FFMA.FTZ R199, R10, R197, R198 ;  /* 0x000000c50ac77223 */ /* 0x000fc800000100c6 */
[----:B------:R-:W-:Y:S01]  /*6140*/  FADD.FTZ R199, R235, -R199 ;  /* 0x800000c7ebc77221 */ /* 0x000fe20000010000 */
[----:B------:R-:W-:-:S03]  /*6150*/  LOP3.LUT P6, RZ, R205, 0xff, RZ, 0xc0, !PT ;  /* 0x000000ffcdff7812 */ /* 0x000fc600078cc0ff */
[----:B------:R-:W-:-:S04]  /*6160*/  FMUL.FTZ R199, R3, R199 ;  /* 0x000000c703c77220 */ /* 0x000fc80000410000 */
[----:B------:R-:W-:Y:S01]  /*6170*/  @P5 FADD.FTZ R199, R180, R199 ;  /* 0x000000c7b4c75221 */ /* 0x000fe20000010000 */
[----:B------:R-:W-:Y:S01]  /*6180*/  FADD.FTZ R63, R63, R201 ;  /* 0x000000c93f3f7221 */ /* 0x000fe20000010000 */
[----:B------:R-:W-:-:S03]  /*6190*/  HFMA2.MMA R201, -RZ, RZ, 0, 0 ;  /* 0x00000000ffc97435 */ /* 0x000fc600000001ff */
[C---:B------:R-:W-:Y:S01]  /*61a0*/  SEL R188, R199.reuse, R188, P4 ;  /* 0x000000bcc7bc7207 */ /* 0x040fe20002000000 */
[----:B------:R-:W-:Y:S01]  /*61b0*/  FMUL.FTZ R199, R199, R4 ;  /* 0x00000004c7c77220 */ /* 0x000fe20000410000 */
[----:B------:R-:W-:-:S03]  /*61c0*/  @P6 HADD2.F32 R202, -RZ, R194.H0_H0 ;  /* 0x200000c2ffca6230 */ /* 0x000fc60000004100 */
[----:B------:R-:W-:-:S04]  /*61d0*/  FMUL.FTZ R199, R199, UR15 ;  /* 0x0000000fc7c77c20 */ /* 0x000fc80008410000 */
[----:B------:R-:W-:-:S04]  /*61e0*/  @P6 FMUL.FTZ R201, R199, R202 ;  /* 0x000000cac7c96220 */ /* 0x000fc80000410000 */
[----:B------:R-:W-:Y:S01]  /*61f0*/  FADD.FTZ R56, R56, R201 ;  /* 0x000000c938387221 */ /* 0x000fe20000010000 */
[----:B------:R-:W-:Y:S01]  /*6200*/  MOV R201, RZ ;  /* 0x000000ff00c97202 */ /* 0x000fe20000000f00 */
[----:B------:R-:W-:Y:S02]  /*6210*/  @P6 FMUL.FTZ R201, R203, R199 ;  /* 0x000000c7cbc96220 */ /* 0x000fe40000410000 */
[----:B------:R-:W4:Y:S01]  /*6220*/  LDL R203, [R1+0x78] ;  /* 0x0000780001cb7983 */ /* 0x000f220000100800 */
[----:B------:R-:W-:-:S04]  /*6230*/  FFMA.FTZ R199, R11, R197, R198 ;  /* 0x000000c50bc77223 */ /* 0x000fc800000100c6 */
[----:B------:R-:W-:Y:S01]  /*6240*/  FADD.FTZ R199, R234, -R199 ;  /* 0x800000c7eac77221 */ /* 0x000fe20000010000 */
[----:B------:R-:W-:-:S03]  /*6250*/  LOP3.LUT P6, RZ, R205, 0xff00, RZ, 0xc0, !PT ;  /* 0x0000ff00cdff7812 */ /* 0x000fc600078cc0ff */
[----:B------:R-:W-:-:S04]  /*6260*/  FMUL.FTZ R199, R3, R199 ;  /* 0x000000c703c77220 */ /* 0x000fc80000410000 */
[----:B------:R-:W-:Y:S01]  /*6270*/  @P5 FADD.FTZ R199, R181, R199 ;  /* 0x000000c7b5c75221 */ /* 0x000fe20000010000 */
[----:B------:R-:W-:-:S04]  /*6280*/  HFMA2.MMA R202, -RZ, RZ, 0, 0 ;  /* 0x00000000ffca7435 */ /* 0x000fc800000001ff */
[C---:B------:R-:W-:Y:S01]  /*6290*/  SEL R189, R199.reuse, R189, P4 ;  /* 0x000000bdc7bd7207 */ /* 0x040fe20002000000 */
[----:B------:R-:W-:Y:S01]  /*62a0*/  FMUL.FTZ R199, R199, R4 ;  /* 0x00000004c7c77220 */ /* 0x000fe20000410000 */
[----:B------:R-:W-:-:S03]  /*62b0*/  @P6 HADD2.F32 R194, -RZ, R194.H1_H1 ;  /* 0x300000c2ffc26230 */ /* 0x000fc60000004100 */
[----:B------:R-:W-:-:S04]  /*62c0*/  FMUL.FTZ R199, R199, UR15 ;  /* 0x0000000fc7c77c20 */ /* 0x000fc80008410000 */
[----:B------:R-:W-:Y:S01]  /*62d0*/  @P6 FMUL.FTZ R202, R199, R194 ;  /* 0x000000c2c7ca6220 */ /* 0x000fe20000410000 */
[----:B------:R-:W-:Y:S02]  /*62e0*/  MOV R194, RZ ;  /* 0x000000ff00c27202 */ /* 0x000fe40000000f00 */
[----:B------:R-:W-:Y:S02]  /*62f0*/  F2FP.F16.F32.PACK_AB R192, R192, R196 ;  /* 0x000000c4c0c0723e */ /* 0x000fe400000000ff */
[----:B------:R-:W-:Y:S01]  /*6300*/  F2FP.F16.F32.PACK_AB R193, R193, R200 ;  /* 0x000000c8c1c1723e */ /* 0x000fe200000000ff */
[----:B------:R-:W-:Y:S01]  /*6310*/  FADD.FTZ R57, R57, R202 ;  /* 0x000000ca39397221 */ /* 0x000fe20000010000 */
[----:B--2---:R-:W-:Y:S01]  /*6320*/  @P6 FMUL.FTZ R194, R214, R199 ;  /* 0x000000c7d6c26220 */ /* 0x004fe20000410000 */
        /* <DEDUP_REMOVED lines=11> */
[-C--:B------:R-:W-:Y:S01]  /*63e0*/  FMUL.FTZ R199, R199, R4.reuse ;  /* 0x00000004c7c77220 */ /* 0x080fe20000410000 */
[----:B------:R-:W-:Y:S01]  /*63f0*/  FMUL.FTZ R198, R3, R4 ;  /* 0x0000000403c67220 */ /* 0x000fe20000410000 */
[----:B------:R-:W-:Y:S02]  /*6400*/  HFMA2.MMA R3, -RZ, RZ, 0, 0 ;  /* 0x00000000ff037435 */ /* 0x000fe400000001ff */
[----:B------:R-:W-:-:S08]  /*6410*/  FMUL.FTZ R4, R199, UR15 ;  /* 0x0000000fc7047c20 */ /* 0x000fd00008410000 */
[----:B------:R-:W-:-:S05]  /*6420*/  @P4 HADD2.F32 R197, -RZ, R195.H0_H0 ;  /* 0x200000c3ffc54230 */ /* 0x000fca0000004100 */
[----:B------:R-:W-:Y:S01]  /*6430*/  @P4 FMUL.FTZ R3, R4, R197 ;  /* 0x000000c504034220 */ /* 0x000fe20000410000 */
[----:B------:R-:W-:Y:S01]  /*6440*/  MOV R197, RZ ;  /* 0x000000ff00c57202 */ /* 0x000fe20000000f00 */
[----:B---3--:R-:W-:Y:S01]  /*6450*/  @P4 FMUL.FTZ R197, R213, R4 ;  /* 0x00000004d5c54220 */ /* 0x008fe20000410000 */
[----:B------:R-:W-:Y:S01]  /*6460*/  LOP3.LUT P4, RZ, R205, 0xff000000, RZ, 0xc0, !PT ;  /* 0xff000000cdff7812 */ /* 0x000fe2000788c0ff */
[----:B------:R-:W-:Y:S01]  /*6470*/  HFMA2.MMA R4, -RZ, RZ, 0, 0 ;  /* 0x00000000ff047435 */ /* 0x000fe200000001ff */
[----:B------:R-:W-:-:S11]  /*6480*/  FMUL.FTZ R198, R198, UR15 ;  /* 0x0000000fc6c67c20 */ /* 0x000fd60008410000 */
[----:B------:R-:W-:-:S05]  /*6490*/  @P4 HADD2.F32 R195, -RZ, R195.H1_H1 ;  /* 0x300000c3ffc34230 */ /* 0x000fca0000004100 */
[----:B------:R-:W-:Y:S01]  /*64a0*/  @P4 FMUL.FTZ R4, R198, R195 ;  /* 0x000000c3c6044220 */ /* 0x000fe20000410000 */
[----:B------:R-:W-:Y:S01]  /*64b0*/  MOV R195, RZ ;  /* 0x000000ff00c37202 */ /* 0x000fe20000000f00 */
[----:B----4-:R-:W-:Y:S01]  /*64c0*/  @P4 FMUL.FTZ R195, R203, R198 ;  /* 0x000000c6cbc34220 */ /* 0x010fe20000410000 */
[----:B------:R-:W-:-:S04]  /*64d0*/  ISETP.NE.U32.AND P4, PT, RZ, UR16, PT ;  /* 0x00000010ff007c0c */ /* 0x000fc8000bf85070 */
[----:B------:R-:W-:-:S13]  /*64e0*/  ISETP.NE.AND.EX P4, PT, RZ, UR17, PT, P4 ;  /* 0x00000011ff007c0c */ /* 0x000fda000bf85340 */
        /* <DEDUP_REMOVED lines=9> */
[----:B------:R-:W-:Y:S01]  /*6580*/  FADD.FTZ R58, R58, R3 ;  /* 0x000000033a3a7221 */ /* 0x000fe20000010000 */
[----:B------:R-:W-:-:S07]  /*6590*/  FADD.FTZ R59, R59, R4 ;  /* 0x000000043b3b7221 */ /* 0x000fce0000010000 */
.L_x_11312:
[----:B------:R-:W-:Y:S05]  /*65a0*/  BSYNC B1 ;  /* 0x0000000000017941 */ /* 0x000fea0003800000 */
.L_x_11311:
[----:B0-----:R-:W0:Y:S02]  /*65b0*/  LDC.64 R192, c[0x0][0x210] ;  /* 0x00008400ffc07b82 */ /* 0x001e240000000a00 */
[----:B0----5:R-:W-:-:S04]  /*65c0*/  LEA R2, R192, R2, 0x2 ;  /* 0x00000002c0027211 */ /* 0x021fc800078e10ff */
[----:B------:R-:W-:-:S13]  /*65d0*/  ISETP.GE.AND P4, PT, R2, R193, PT ;  /* 0x000000c10200720c */ /* 0x000fda0003f86270 */
[----:B------:R-:W-:Y:S05]  /*65e0*/  @!P4 BRA `(.L_x_11313) ;  /* 0xffffffac0024c947 */ /* 0x000fea000383ffff */
.L_x_11291:
[----:B------:R-:W-:Y:S05]  /*65f0*/  BSYNC B0 ;  /* 0x0000000000007941 */ /* 0x000fea0003800000 */
.L_x_11290:
        /* <DEDUP_REMOVED lines=211> */
.L_x_11315:
[----:B------:R-:W-:Y:S05]  /*7330*/  BSYNC B0 ;  /* 0x0000000000007941 */ /* 0x000fea0003800000 */
.L_x_11314:
        /* <DEDUP_REMOVED lines=18> */
.L_x_11317:
[----:B------:R-:W-:Y:S05]  /*7460*/  BSYNC B0 ;  /* 0x0000000000007941 */ /* 0x000fea0003800000 */
.L_x_11316:
        /* <DEDUP_REMOVED lines=18> */
.L_x_11319:
[----:B------:R-:W-:Y:S05]  /*7590*/  BSYNC B0 ;  /* 0x0000000000007941 */ /* 0x000fea0003800000 */
.L_x_11318:
        /* <DEDUP_REMOVED lines=129> */
.L_x_11321:
[----:B------:R-:W-:Y:S05]  /*7db0*/  BSYNC B0 ;  /* 0x0000000000007941 */ /* 0x000fea0003800000 */
.L_x_11320:
        /* <DEDUP_REMOVED lines=18> */
.L_x_11323:
[----:B------:R-:W-:Y:S05]  /*7ee0*/  BSYNC B0 ;  /* 0x0000000000007941 */ /* 0x000fea0003800000 */
.L_x_11322:
        /* <DEDUP_REMOVED lines=18> */
.L_x_11325:
[----:B------:R-:W-:Y:S05]  /*8010*/  BSYNC B0 ;  /* 0x0000000000007941 */ /* 0x000fea0003800000 */
.L_x_11324:
        /* <DEDUP_REMOVED lines=18> */
.L_x_11327:
[----:B------:R-:W-:Y:S05]  /*8140*/  BSYNC B0 ;  /* 0x0000000000007941 */ /* 0x000fea0003800000 */
.L_x_11326:
        /* <DEDUP_REMOVED lines=18> */
.L_x_11329:
[----:B------:R-:W-:Y:S05]  /*8270*/  BSYNC B0 ;  /* 0x0000000000007941 */ /* 0x000fea0003800000 */
.L_x_11328:
        /* <DEDUP_REMOVED lines=18> */
.L_x_11331:
[----:B------:R-:W-:Y:S05]  /*83a0*/  BSYNC B0 ;  /* 0x0000000000007941 */ /* 0x000fea0003800000 */
.L_x_11330:
        /* <DEDUP_REMOVED lines=11> */
.L_x_11302:
        /* <DEDUP_REMOVED lines=8> */
.L_x_11333:
[----:B------:R-:W-:Y:S05]  /*84e0*/  BSYNC B1 ;  /* 0x0000000000017941 */ /* 0x000fea0003800000 */
.L_x_11332:
        /* <DEDUP_REMOVED lines=8> */
.L_x_11334:
[----:B------:R-:W-:Y:S01]  /*8570*/  HFMA2.MMA R194, -RZ, RZ, 0, 1.1920928955078125e-07 ;  /* 0x00000002ffc27435 */ /* 0x000fe200000001ff */
[----:B------:R-:W-:Y:S01]  /*8580*/  MOV R195, R215 ;  /* 0x000000d700c37202 */ /* 0x000fe20000000f00 */
[----:B------:R-:W-:-:S09]  /*8590*/  FADD.FTZ R214, R196, R214 ;  /* 0x000000d6c4d67221 */ /* 0x000fd20000010000 */
[----:B------:R-:W-:Y:S05]  /*85a0*/  WARPSYNC.COLLECTIVE R192, `(.L_x_11335) ;  /* 0x00000000c0087348 */ /* 0x000fea0003c00000 */
[----:B------:R0:W1:Y:S02]  /*85b0*/  SHFL.BFLY P4, R196, R195, R194, R193 ;  /* 0x0c0000c2c3c47389 */ /* 0x00006400000800c1 */
[----:B01----:R-:W-:Y:S01]  /*85c0*/  ENDCOLLECTIVE ;  /* 0x000000000000791b */ /* 0x003fe20003800000 */
.L_x_11335:
[----:B------:R-:W-:Y:S01]  /*85d0*/  MOV R195, R214 ;  /* 0x000000d600c37202 */ /* 0x000fe20000000f00 */
[----:B------:R-:W-:-:S07]  /*85e0*/  FADD.FTZ R215, R215, R196 ;  /* 0x000000c4d7d77221 */ /* 0x000fce0000010000 */
[----:B------:R-:W-:Y:S05]  /*85f0*/  WARPSYNC.COLLECTIVE R192, `(.L_x_11336) ;  /* 0x00000000c0087348 */ /* 0x000fea0003c00000 */
[----:B------:R0:W1:Y:S02]  /*8600*/  SHFL.BFLY P4, R196, R195, R194, R193 ;  /* 0x0c0000c2c3c47389 */ /* 0x00006400000800c1 */
[----:B01----:R-:W-:Y:S01]  /*8610*/  ENDCOLLECTIVE ;  /* 0x000000000000791b */ /* 0x003fe20003800000 */
.L_x_11336:
[----:B------:R-:W-:Y:S01]  /*8620*/  HFMA2.MMA R194, -RZ, RZ, 0, 2.384185791015625e-07 ;  /* 0x00000004ffc27435 */ /* 0x000fe200000001ff */
[----:B------:R-:W-:Y:S01]  /*8630*/  MOV R195, R215 ;  /* 0x000000d700c37202 */ /* 0x000fe20000000f00 */
[----:B------:R-:W-:-:S09]  /*8640*/  FADD.FTZ R214, R214, R196 ;  /* 0x000000c4d6d67221 */ /* 0x000fd20000010000 */
[----:B------:R-:W-:Y:S05]  /*8650*/  WARPSYNC.COLLECTIVE R192, `(.L_x_11337) ;  /* 0x00000000c0087348 */ /* 0x000fea0003c00000 */
[----:B------:R0:W1:Y:S02]  /*8660*/  SHFL.BFLY P4, R196, R195, R194, R193 ;  /* 0x0c0000c2c3c47389 */ /* 0x00006400000800c1 */
[----:B01----:R-:W-:Y:S01]  /*8670*/  ENDCOLLECTIVE ;  /* 0x000000000000791b */ /* 0x003fe20003800000 */
.L_x_11337:
[----:B------:R-:W-:Y:S01]  /*8680*/  MOV R195, R214 ;  /* 0x000000d600c37202 */ /* 0x000fe20000000f00 */
[----:B------:R-:W-:-:S07]  /*8690*/  FADD.FTZ R215, R215, R196 ;  /* 0x000000c4d7d77221 */ /* 0x000fce0000010000 */
[----:B------:R-:W-:Y:S05]  /*86a0*/  WARPSYNC.COLLECTIVE R192, `(.L_x_11338) ;  /* 0x00000000c0087348 */ /* 0x000fea0003c00000 */
[----:B------:R0:W1:Y:S02]  /*86b0*/  SHFL.BFLY P4, R196, R195, R194, R193 ;  /* 0x0c0000c2c3c47389 */ /* 0x00006400000800c1 */
[----:B01----:R-:W-:Y:S01]  /*86c0*/  ENDCOLLECTIVE ;  /* 0x000000000000791b */ /* 0x003fe20003800000 */
.L_x_11338:
[----:B------:R-:W-:Y:S01]  /*86d0*/  HFMA2.MMA R194, -RZ, RZ, 0, 4.76837158203125e-07 ;  /* 0x00000008ffc27435 */ /* 0x000fe200000001ff */
[----:B------:R-:W-:Y:S01]  /*86e0*/  MOV R195, R215 ;  /* 0x000000d700c37202 */ /* 0x000fe20000000f00 */
[----:B------:R-:W-:-:S09]  /*86f0*/  FADD.FTZ R214, R214, R196 ;  /* 0x000000c4d6d67221 */ /* 0x000fd20000010000 */
[----:B------:R-:W-:Y:S05]  /*8700*/  WARPSYNC.COLLECTIVE R192, `(.L_x_11339) ;  /* 0x00000000c0087348 */ /* 0x000fea0003c00000 */
[----:B------:R0:W1:Y:S02]  /*8710*/  SHFL.BFLY P4, R196, R195, R194, R193 ;  /* 0x0c0000c2c3c47389 */ /* 0x00006400000800c1 */
[----:B01----:R-:W-:Y:S01]  /*8720*/  ENDCOLLECTIVE ;  /* 0x000000000000791b */ /* 0x003fe20003800000 */
.L_x_11339:
[----:B------:R-:W-:Y:S01]  /*8730*/  MOV R195, R214 ;  /* 0x000000d600c37202 */ /* 0x000fe20000000f00 */
[----:B------:R-:W-:-:S07]  /*8740*/  FADD.FTZ R215, R215, R196 ;  /* 0x000000c4d7d77221 */ /* 0x000fce0000010000 */
[----:B------:R-:W-:Y:S05]  /*8750*/  WARPSYNC.COLLECTIVE R192, `(.L_x_11340) ;  /* 0x00000000c0087348 */ /* 0x000fea0003c00000 */
[----:B------:R0:W1:Y:S02]  /*8760*/  SHFL.BFLY P4, R196, R195, R194, R193 ;  /* 0x0c0000c2c3c47389 */ /* 0x00006400000800c1 */
[----:B01----:R-:W-:Y:S01]  /*8770*/  ENDCOLLECTIVE ;  /* 0x000000000000791b */ /* 0x003fe20003800000 */
.L_x_11340:
[----:B------:R-:W-:Y:S01]  /*8780*/  HFMA2.MMA R194, -RZ, RZ, 0, 9.5367431640625e-07 ;  /* 0x00000010ffc27435 */ /* 0x000fe200000001ff */
[----:B------:R-:W-:Y:S01]  /*8790*/  MOV R195, R215 ;  /* 0x000000d700c37202 */ /* 0x000fe20000000f00 */
[----:B------:R-:W-:-:S09]  /*87a0*/  FADD.FTZ R214, R214, R196 ;  /* 0x000000c4d6d67221 */ /* 0x000fd20000010000 */
[----:B------:R-:W-:Y:S05]  /*87b0*/  WARPSYNC.COLLECTIVE R192, `(.L_x_11341) ;  /* 0x00000000c0087348 */ /* 0x000fea0003c00000 */
[----:B------:R0:W1:Y:S02]  /*87c0*/  SHFL.BFLY P4, R196, R195, R194, R193 ;  /* 0x0c0000c2c3c47389 */ /* 0x00006400000800c1 */
[----:B01----:R-:W-:Y:S01]  /*87d0*/  ENDCOLLECTIVE ;  /* 0x000000000000791b */ /* 0x003fe20003800000 */
.L_x_11341:
[----:B------:R-:W-:Y:S02]  /*87e0*/  MOV R195, R214 ;  /* 0x000000d600c37202 */ /* 0x000fe40000000f00 */
[----:B------:R-:W-:-:S07]  /*87f0*/  MOV R197, R196 ;  /* 0x000000c400c57202 */ /* 0x000fce0000000f00 */
[----:B------:R-:W-:Y:S05]  /*8800*/  WARPSYNC.COLLECTIVE R192, `(.L_x_11342) ;  /* 0x00000000c0087348 */ /* 0x000fea0003c00000 */
[----:B------:R0:W1:Y:S02]  /*8810*/  SHFL.BFLY P4, R196, R195, R194, R193 ;  /* 0x0c0000c2c3c47389 */ /* 0x00006400000800c1 */
[----:B01----:R-:W-:Y:S01]  /*8820*/  ENDCOLLECTIVE ;  /* 0x000000000000791b */ /* 0x003fe20003800000 */
.L_x_11342:
[----:B------:R-:W-:Y:S01]  /*8830*/  MOV R192, R196 ;  /* 0x000000c400c07202 */ /* 0x000fe20000000f00 */
[----:B------:R-:W-:Y:S06]  /*8840*/  BRA `(.L_x_11343) ;  /* 0xffffffac002c7947 */ /* 0x000fec000383ffff */
.L_x_11344:
        /* <DEDUP_REMOVED lines=11> */
.L_x_16996:


//--------------------- .text._ZN10layer_norm13ln_bwd_kernelINS_13Kernel_traitsI6__halfS2_fS2_fjLj1280ELj1ELj4ELj1ELj16ENS_18Kernel_traits_baseILj1280ES2_S2_fS2_fjLj128EEEEELb1ELb1ELb0ELb1EEEvNS_9BwdParamsE --------------------------
	.section	.text._ZN10layer_norm13ln_bwd_kernelINS_13Kernel_traitsI6__halfS2_fS2_fjLj1280ELj1ELj4ELj1ELj16ENS_18Kernel_traits_baseILj1280ES2_S2_fS2_fjLj128EEEEELb1ELb1ELb0ELb1EEEvNS_9BwdParamsE,"ax",@progbits
	.align	128
        .global         _ZN10layer_norm13ln_bwd_kernelINS_13Kernel_traitsI6__halfS2_fS2_fjLj1280ELj1ELj4ELj1ELj16ENS_18Kernel_traits_baseILj1280ES2_S2_fS2_fjLj128EEEEELb1ELb1ELb0ELb1EEEvNS_9BwdParamsE
        .type           _ZN10layer_norm13ln_bwd_kernelINS_13Kernel_traitsI6__halfS2_fS2_fjLj1280ELj1ELj4ELj1ELj16ENS_18Kernel_traits_baseILj1280ES2_S2_fS2_fjLj128EEEEELb1ELb1ELb0ELb1EEEvNS_9BwdParamsE,@function
        .size           _ZN10layer_norm13ln_bwd_kernelINS_13Kernel_traitsI6__halfS2_fS2_fjLj1280ELj1ELj4ELj1ELj16ENS_18Kernel_traits_baseILj1280ES2_S2_fS2_fjLj128EEEEELb1ELb1ELb0ELb1EEEvNS_9BwdParamsE,(.L_x_16997 - _ZN10layer_norm13ln_bwd_kernelINS_13Kernel_traitsI6__halfS2_fS2_fjLj1280ELj1ELj4ELj1ELj16ENS_18Kernel_traits_baseILj1280ES2_S2_fS2_fjLj128EEEEELb1ELb1ELb0ELb1EEEvNS_9BwdParamsE)
        .other          _ZN10layer_norm13ln_bwd_kernelINS_13Kernel_traitsI6__halfS2_fS2_fjLj1280ELj1ELj4ELj1ELj16ENS_18Kernel_traits_baseILj1280ES2_S2_fS2_fjLj128EEEEELb1ELb1ELb0ELb1EEEvNS_9BwdParamsE,@"STO_CUDA_ENTRY STV_DEFAULT"
_ZN10layer_norm13ln_bwd_kernelINS_13Kernel_traitsI6__halfS2_fS2_fjLj1280ELj1ELj4ELj1ELj16ENS_18Kernel_traits_baseILj1280ES2_S2_fS2_fjLj128EEEEELb1ELb1ELb0ELb1EEEvNS_9BwdParamsE:
.text._ZN10layer_norm13ln_bwd_kernelINS_13Kernel_traitsI6__halfS2_fS2_fjLj1280ELj1ELj4ELj1ELj16ENS_18Kernel_traits_baseILj1280ES2_S2_fS2_fjLj128EEEEELb1ELb1ELb0ELb1EEEvNS_9BwdParamsE:
        /* <DEDUP_REMOVED lines=88> */
.L_x_11346:
        /* <DEDUP_REMOVED lines=16> */
[----:B------:R-:W-:-:S02]  /*0680*/  CS2R R166, SRZ ;  /* 0x0000000000a67805 */ /* 0x000fc4000001ff00 */
[----:B------:R-:W-:Y:S02]  /*0690*/  CS2R R164, SRZ ;  /* 0x0000000000a47805 */ /* 0x000fe4000001ff00 */
[----:B------:R-:W-:Y:S02]  /*06a0*/  CS2R R162, SRZ ;  /* 0x0000000000a27805 */ /* 0x000fe4000001ff00 */
[----:B------:R-:W-:Y:S02]  /*06b0*/  CS2R R160, SRZ ;  /* 0x0000000000a07805 */ /* 0x000fe4000001ff00 */
[----:B------:R-:W-:Y:S02]  /*06c0*/  MOV R252, RZ ;  /* 0x000000ff00fc7202 */ /* 0x000fe40000000f00 */
        /* <DEDUP_REMOVED lines=16> */
[----:B------:R-:W-:Y:S01]  /*07d0*/  ISETP.NE.AND P4, PT, RZ, UR6, PT ;  /* 0x00000006ff007c0c */ /* 0x000fe2000bf85270 */
[--C-:B--2---:R-:W-:Y:S02]  /*07e0*/  HADD2.F32 R3, -RZ, R4.reuse.H0_H0 ;  /* 0x20000004ff037230 */ /* 0x104fe40000004100 */
[----:B------:R-:W-:Y:S02]  /*07f0*/  HADD2.F32 R2, -RZ, R4.H1_H1 ;  /* 0x30000004ff027230 */ /* 0x000fe40000004100 */
[--C-:B------:R-:W-:Y:S01]  /*0800*/  HADD2.F32 R0, -RZ, R5.reuse.H0_H0 ;  /* 0x20000005ff007230 */ /* 0x100fe20000004100 */
[----:B------:R0:W-:Y:S04]  /*0810*/  STL [R1+0x184], R3 ;  /* 0x0001840301007387 */ /* 0x0001e80000100800 */
[----:B------:R1:W-:Y:S04]  /*0820*/  STL [R1+0x180], R2 ;  /* 0x0001800201007387 */ /* 0x0003e80000100800 */
[----:B------:R2:W-:Y:S01]  /*0830*/  STL [R1+0x17c], R0 ;  /* 0x00017c0001007387 */ /* 0x0005e20000100800 */
[----:B0-----:R-:W-:Y:S01]  /*0840*/  HADD2.F32 R3, -RZ, R5.H1_H1 ;  /* 0x30000005ff037230 */ /* 0x001fe20000004100 */
[----:B------:R-:W-:Y:S01]  /*0850*/  MOV R5, RZ ;  /* 0x000000ff00057202 */ /* 0x000fe20000000f00 */
        /* <DEDUP_REMOVED lines=80> */
[----:B------:R-:W-:-:S03]  /*0d60*/  CS2R R22, SRZ ;  /* 0x0000000000167805 */ /* 0x000fc6000001ff00 */
[----:B------:R2:W-:Y:S04]  /*0d70*/  STL [R1+0xe8], R0 ;  /* 0x0000e80001007387 */ /* 0x0005e80000100800 */
        /* <DEDUP_REMOVED lines=58> */
.L_x_11350:
[----:B--2---:R-:W0:Y:S01]  /*1120*/  @P0 LDC.64 R2, c[0x0][0x270] ;  /* 0x00009c00ff020b82 */ /* 0x004e220000000a00 */
[----:B------:R-:W1:Y:S01]  /*1130*/  S2R R4, SR_TID.X ;  /* 0x0000000000047919 */ /* 0x000e620000002100 */
[----:B------:R-:W-:Y:S01]  /*1140*/  IMAD R0, R169, UR8, RZ ;  /* 0x00000008a9007c24 */ /* 0x000fe2000f8e02ff */
[----:B------:R-:W2:Y:S04]  /*1150*/  LDL R212, [R1+0x184] ;  /* 0x0001840001d47983 */ /* 0x000ea80000100800 */
[----:B------:R-:W-:Y:S01]  /*1160*/  SHF.R.S32.HI R103, RZ, 0x1f, R0 ;  /* 0x0000001fff677819 */ /* 0x000fe20000011400 */
[----:B------:R-:W3:Y:S01]  /*1170*/  LDC.64 R100, c[0x0][0x250] ;  /* 0x00009400ff647b82 */ /* 0x000ee20000000a00 */
[----:B------:R-:W4:Y:S02]  /*1180*/  LDL R214, [R1+0x17c] ;  /* 0x00017c0001d67983 */ /* 0x000f240000100800 */
[----:B------:R-:W-:-:S02]  /*1190*/  LEA.HI R103, R103, R0, RZ, 0x3 ;  /* 0x0000000067677211 */ /* 0x000fc400078f18ff */
[----:B------:R-:W-:Y:S01]  /*11a0*/  SHF.R.S32.HI R0, RZ, 0x1f, R169 ;  /* 0x0000001fff007819 */ /* 0x000fe200000114a9 */
[----:B------:R-:W4:Y:S02]  /*11b0*/  LDL R207, [R1+0x174] ;  /* 0x0001740001cf7983 */ /* 0x000f240000100800 */
[----:B------:R-:W1:Y:S02]  /*11c0*/  LDC.64 R140, c[0x0][0x238] ;  /* 0x00008e00ff8c7b82 */ /* 0x000e640000000a00 */
[----:B------:R-:W4:Y:S04]  /*11d0*/  LDL R210, [R1+0x168] ;  /* 0x0001680001d27983 */ /* 0x000f280000100800 */
[----:B------:R-:W4:Y:S01]  /*11e0*/  LDL R208, [R1+0x16c] ;  /* 0x00016c0001d07983 */ /* 0x000f220000100800 */
[C---:B0-----:R-:W-:Y:S01]  /*11f0*/  @P0 LEA R2, P1, R169.reuse, R2, 0x1 ;  /* 0x00000002a9020211 */ /* 0x041fe200078208ff */
[----:B------:R-:W0:Y:S02]  /*1200*/  LDC.64 R156, c[0x0][0x2b8] ;  /* 0x0000ae00ff9c7b82 */ /* 0x000e240000000a00 */
[----:B------:R-:W4:Y:S01]  /*1210*/  LDL R211, [R1+0x180] ;  /* 0x0001800001d37983 */ /* 0x000f220000100800 */
[----:B------:R-:W-:-:S03]  /*1220*/  @P0 LEA.HI.X R3, R169, R3, R0, 0x1, P1 ;  /* 0x00000003a9030211 */ /* 0x000fc600008f0c00 */
[----:B------:R-:W4:Y:S01]  /*1230*/  LDL R213, [R1+0x178] ;  /* 0x0001780001d57983 */ /* 0x000f220000100800 */
[----:B---3--:R-:W-:Y:S01]  /*1240*/  IMAD.WIDE R100, R169, 0x4, R100 ;  /* 0x00000004a9647825 */ /* 0x008fe200078e0264 */
[----:B-1----:R-:W-:Y:S02]  /*1250*/  LOP3.LUT R4, R4, 0x1f, RZ, 0xc0, !PT ;  /* 0x0000001f04047812 */ /* 0x002fe400078ec0ff */
[----:B------:R1:W3:Y:S01]  /*1260*/  @P0 LDG.E.U16 R176, desc[UR4][R2.64] ;  /* 0x0000000402b00981 */ /* 0x0002e2000c1e1500 */
[----:B------:R-:W0:Y:S01]  /*1270*/  LDC.64 R174, c[0x0][0x2c8] ;  /* 0x0000b200ffae7b82 */ /* 0x000e220000000a00 */
[----:B------:R-:W-:Y:S02]  /*1280*/  LEA.HI.SX32 R173, R103, R4, 0x1d ;  /* 0x0000000467ad7211 */ /* 0x000fe400078feaff */
[----:B------:R-:W2:Y:S04]  /*1290*/  LDG.E R0, desc[UR4][R100.64] ;  /* 0x0000000464007981 */ /* 0x000ea8000c1e1900 */
[----:B------:R-:W4:Y:S01]  /*12a0*/  LDL R206, [R1+0x170] ;  /* 0x0001700001ce7983 */ /* 0x000f220000100800 */
[----:B-1----:R-:W1:Y:S01]  /*12b0*/  LDC.64 R2, c[0x0][0x258] ;  /* 0x00009600ff027b82 */ /* 0x002e620000000a00 */
[----:B------:R-:W-:-:S02]  /*12c0*/  IADD3 R171, R173, 0x40, RZ ;  /* 0x00000040adab7810 */ /* 0x000fc40007ffe0ff */
[C---:B------:R-:W-:Y:S02]  /*12d0*/  IADD3 R172, R173.reuse, 0x20, RZ ;  /* 0x00000020adac7810 */ /* 0x040fe40007ffe0ff */
[C---:B------:R-:W-:Y:S02]  /*12e0*/  IADD3 R170, R173.reuse, 0x60, RZ ;  /* 0x00000060adaa7810 */ /* 0x040fe40007ffe0ff */
[C---:B------:R-:W-:Y:S01]  /*12f0*/  IADD3 R4, R173.reuse, 0x80, RZ ;  /* 0x00000080ad047810 */ /* 0x040fe20007ffe0ff */
[----:B------:R-:W-:-:S04]  /*1300*/  IMAD.WIDE.U32 R108, R173, 0x20, R140 ;  /* 0x00000020ad6c7825 */ /* 0x000fc800078e008c */
[--C-:B------:R-:W-:Y:S01]  /*1310*/  IMAD.WIDE.U32 R124, R171, 0x20, R140.reuse ;  /* 0x00000020ab7c7825 */ /* 0x100fe200078e008c */
[----:B------:R-:W4:Y:S03]  /*1320*/  LDG.E.128 R100, desc[UR4][R108.64] ;  /* 0x000000046c647981 */ /* 0x000f26000c1e1d00 */
[--C-:B------:R-:W-:Y:S01]  /*1330*/  IMAD.WIDE.U32 R116, R172, 0x20, R140.reuse ;  /* 0x00000020ac747825 */ /* 0x100fe200078e008c */
[----:B------:R-:W4:Y:S03]  /*1340*/  LDG.E.128 R120, desc[UR4][R124.64] ;  /* 0x000000047c787981 */ /* 0x000f26000c1e1d00 */
[--C-:B------:R-:W-:Y:S01]  /*1350*/  IMAD.WIDE.U32 R132, R170, 0x20, R140.reuse ;  /* 0x00000020aa847825 */ /* 0x100fe200078e008c */
[----:B------:R-:W4:Y:S03]  /*1360*/  LDG.E.128 R112, desc[UR4][R116.64] ;  /* 0x0000000474707981 */ /* 0x000f26000c1e1d00 */
[----:B------:R-:W-:Y:S01]  /*1370*/  IMAD.WIDE.U32 R140, R4, 0x20, R140 ;  /* 0x00000020048c7825 */ /* 0x000fe200078e008c */
[----:B------:R-:W4:Y:S03]  /*1380*/  LDG.E.128 R128, desc[UR4][R132.64] ;  /* 0x0000000484807981 */ /* 0x000f26000c1e1d00 */
[----:B-1----:R-:W-:Y:S01]  /*1390*/  IMAD.WIDE R2, R169, 0x4, R2 ;  /* 0x00000004a9027825 */ /* 0x002fe200078e0202 */
[----:B------:R-:W4:Y:S04]  /*13a0*/  LDG.E.128 R124, desc[UR4][R124.64+0x10] ;  /* 0x000010047c7c7981 */ /* 0x000f28000c1e1d00 */
[----:B------:R-:W4:Y:S04]  /*13b0*/  LDG.E.128 R136, desc[UR4][R140.64] ;  /* 0x000000048c887981 */ /* 0x000f28000c1e1d00 */
[----:B------:R-:W4:Y:S04]  /*13c0*/  LDG.E.128 R132, desc[UR4][R132.64+0x10] ;  /* 0x0000100484847981 */ /* 0x000f28000c1e1d00 */
[----:B------:R-:W4:Y:S04]  /*13d0*/  LDG.E.128 R108, desc[UR4][R108.64+0x10] ;  /* 0x000010046c6c7981 */ /* 0x000f28000c1e1d00 */
[----:B------:R-:W4:Y:S04]  /*13e0*/  LDG.E.128 R116, desc[UR4][R116.64+0x10] ;  /* 0x0000100474747981 */ /* 0x000f28000c1e1d00 */
[----:B------:R-:W4:Y:S04]  /*13f0*/  LDG.E.128 R140, desc[UR4][R140.64+0x10] ;  /* 0x000010048c8c7981 */ /* 0x000f28000c1e1d00 */
[----:B------:R1:W4:Y:S01]  /*1400*/  LDG.E R3, desc[UR4][R2.64] ;  /* 0x0000000402037981 */ /* 0x000322000c1e1900 */
[----:B0-----:R-:W-:-:S04]  /*1410*/  IMAD.WIDE.U32 R104, R173, 0x10, R156 ;  /* 0x00000010ad687825 */ /* 0x001fc800078e009c */
[--C-:B------:R-:W-:Y:S02]  /*1420*/  IMAD.WIDE.U32 R144, R172, 0x10, R156.reuse ;  /* 0x00000010ac907825 */ /* 0x100fe400078e009c */
[----:B------:R-:W4:Y:S02]  /*1430*/  LDG.E.128 R104, desc[UR4][R104.64] ;  /* 0x0000000468687981 */ /* 0x000f24000c1e1d00 */
[--C-:B------:R-:W-:Y:S01]  /*1440*/  IMAD.WIDE.U32 R148, R171, 0x10, R156.reuse ;  /* 0x00000010ab947825 */ /* 0x100fe200078e009c */
[----:B------:R-:W-:Y:S01]  /*1450*/  ISETP.NE.U32.AND P1, PT, R174, RZ, PT ;  /* 0x000000ffae00720c */ /* 0x000fe20003f25070 */
[----:B------:R-:W4:Y:S02]  /*1460*/  LDG.E.128 R144, desc[UR4][R144.64] ;  /* 0x0000000490907981 */ /* 0x000f24000c1e1d00 */
[--C-:B------:R-:W-:Y:S02]  /*1470*/  IMAD.WIDE.U32 R152, R170, 0x10, R156.reuse ;  /* 0x00000010aa987825 */ /* 0x100fe400078e009c */
[----:B------:R-:W4:Y:S02]  /*1480*/  LDG.E.128 R148, desc[UR4][R148.64] ;  /* 0x0000000494947981 */ /* 0x000f24000c1e1d00 */
[----:B------:R-:W-:-:S02]  /*1490*/  IMAD.WIDE.U32 R156, R4, 0x10, R156 ;  /* 0x00000010049c7825 */ /* 0x000fc400078e009c */
[----:B------:R-:W4:Y:S04]  /*14a0*/  LDG.E.128 R152, desc[UR4][R152.64] ;  /* 0x0000000498987981 */ /* 0x000f28000c1e1d00 */
[----:B------:R-:W4:Y:S01]  /*14b0*/  LDG.E.128 R156, desc[UR4][R156.64] ;  /* 0x000000049c9c7981 */ /* 0x000f22000c1e1d00 */
[----:B------:R-:W-:-:S13]  /*14c0*/  ISETP.NE.AND.EX P1, PT, R175, RZ, PT, P1 ;  /* 0x000000ffaf00720c */ /* 0x000fda0003f25310 */
[----:B------:R-:W0:Y:S08]  /*14d0*/  @P1 LDC.64 R184, c[0x0][0x2c8] ;  /* 0x0000b200ffb81b82 */ /* 0x000e300000000a00 */
[----:B------:R-:W0:Y:S01]  /*14e0*/  @P1 LDC.64 R186, c[0x0][0x2c8] ;  /* 0x0000b200ffba1b82 */ /* 0x000e220000000a00 */
[----:B-1----:R-:W-:-:S07]  /*14f0*/  MOV R2, 0x3f800000 ;  /* 0x3f80000000027802 */ /* 0x002fce0000000f00 */
[----:B------:R-:W1:Y:S01]  /*1500*/  @P1 LDC.64 R188, c[0x0][0x2c8] ;  /* 0x0000b200ffbc1b82 */ /* 0x000e620000000a00 */
[----:B0-----:R-:W-:-:S07]  /*1510*/  @P1 IMAD.WIDE.U32 R184, R170, 0x20, R184 ;  /* 0x00000020aab81825 */ /* 0x001fce00078e00b8 */
[----:B------:R-:W0:Y:S01]  /*1520*/  @P1 LDC.64 R182, c[0x0][0x2c8] ;  /* 0x0000b200ffb61b82 */ /* 0x000e220000000a00 */
[----:B-----5:R-:W5:Y:S01]  /*1530*/  @P1 LDG.E.128 R44, desc[UR4][R184.64] ;  /* 0x00000004b82c1981 */ /* 0x020f62000c1e1d00 */
[----:B------:R-:W-:-:S03]  /*1540*/  @P1 IMAD.WIDE.U32 R186, R4, 0x20, R186 ;  /* 0x0000002004ba1825 */ /* 0x000fc600078e00ba */
[----:B------:R-:W5:Y:S03]  /*1550*/  @P1 LDG.E.128 R40, desc[UR4][R184.64+0x10] ;  /* 0x00001004b8281981 */ /* 0x000f66000c1e1d00 */
[----:B------:R-:W4:Y:S01]  /*1560*/  @P1 LDC.64 R180, c[0x0][0x2c8] ;  /* 0x0000b200ffb41b82 */ /* 0x000f220000000a00 */
[----:B------:R-:W5:Y:S04]  /*1570*/  @P1 LDG.E.128 R36, desc[UR4][R186.64] ;  /* 0x00000004ba241981 */ /* 0x000f68000c1e1d00 */
[----:B------:R4:W5:Y:S01]  /*1580*/  @P1 LDG.E.128 R32, desc[UR4][R186.64+0x10] ;  /* 0x00001004ba201981 */ /* 0x000962000c1e1d00 */
[----:B-1----:R-:W-:-:S05]  /*1590*/  @P1 IMAD.WIDE.U32 R188, R173, 0x20, R188 ;  /* 0x00000020adbc1825 */ /* 0x002fca00078e00bc */
[----:B------:R-:W5:Y:S01]  /*15a0*/  @P1 LDG.E.128 R68, desc[UR4][R188.64] ;  /* 0x00000004bc441981 */ /* 0x000f62000c1e1d00 */
[----:B0-----:R-:W-:-:S03]  /*15b0*/  @P1 IMAD.WIDE.U32 R182, R171, 0x20, R182 ;  /* 0x00000020abb61825 */ /* 0x001fc600078e00b6 */
[----:B------:R0:W5:Y:S04]  /*15c0*/  @P1 LDG.E.128 R64, desc[UR4][R188.64+0x10] ;  /* 0x00001004bc401981 */ /* 0x000168000c1e1d00 */
[----:B------:R-:W5:Y:S04]  /*15d0*/  @P1 LDG.E.128 R52, desc[UR4][R182.64] ;  /* 0x00000004b6341981 */ /* 0x000f68000c1e1d00 */
[----:B------:R1:W5:Y:S01]  /*15e0*/  @P1 LDG.E.128 R48, desc[UR4][R182.64+0x10] ;  /* 0x00001004b6301981 */ /* 0x000362000c1e1d00 */
[----:B--2---:R-:W-:Y:S01]  /*15f0*/  FSEL R0, R0, RZ, !P4 ;  /* 0x000000ff00007208 */ /* 0x004fe20006000000 */
[----:B---3--:R-:W-:-:S04]  /*1600*/  @P0 HADD2.F32 R2, -RZ, R176.H0_H0 ;  /* 0x200000b0ff020230 */ /* 0x008fc80000004100 */
[C---:B----4-:R-:W-:Y:S01]  /*1610*/  FADD.FTZ R100, -R0.reuse, R100 ;  /* 0x0000006400647221 */ /* 0x050fe20000010100 */
        /* <DEDUP_REMOVED lines=41> */
[----:B------:R-:W-:Y:S01]  /*18b0*/  HADD2.F32 R222, -RZ, R157.H1_H1 ;  /* 0x3000009dffde7230 */ /* 0x000fe20000004100 */
[----:B------:R-:W2:Y:S01]  /*18c0*/  LDL R100, [R1+0x164] ;  /* 0x0001640001647983 */ /* 0x000ea20000100800 */
[----:B------:R-:W-:-:S02]  /*18d0*/  HADD2.F32 R103, -RZ, R104.H0_H0 ;  /* 0x20000068ff677230 */ /* 0x000fc40000004100 */
[--C-:B------:R-:W-:Y:S01]  /*18e0*/  HADD2.F32 R223, -RZ, R156.reuse.H0_H0 ;  /* 0x2000009cffdf7230 */ /* 0x100fe20000004100 */
[----:B------:R-:W3:Y:S01]  /*18f0*/  LDL R157, [R1+0x160] ;  /* 0x00016000019d7983 */ /* 0x000ee20000100800 */
[----:B------:R-:W-:Y:S02]  /*1900*/  HADD2.F32 R224, -RZ, R156.H1_H1 ;  /* 0x3000009cffe07230 */ /* 0x000fe40000004100 */
[----:B------:R-:W-:Y:S01]  /*1910*/  FADD.FTZ R240, R103, R240 ;  /* 0x000000f067f07221 */ /* 0x000fe20000010000 */
[--C-:B------:R-:W-:Y:S01]  /*1920*/  HADD2.F32 R230, -RZ, R155.reuse.H0_H0 ;  /* 0x2000009bffe67230 */ /* 0x100fe20000004100 */
[----:B------:R-:W4:Y:S01]  /*1930*/  LDL R156, [R1+0x15c] ;  /* 0x00015c00019c7983 */ /* 0x000f220000100800 */
[----:B------:R-:W-:Y:S02]  /*1940*/  HADD2.F32 R229, -RZ, R155.H1_H1 ;  /* 0x3000009bffe57230 */ /* 0x000fe40000004100 */
[-C--:B------:R-:W-:Y:S01]  /*1950*/  FFMA.FTZ R6, R0, R103.reuse, R6 ;  /* 0x0000006700067223 */ /* 0x080fe20000010006 */
[----:B------:R-:W-:Y:S01]  /*1960*/  FMUL.FTZ R212, R212, R103 ;  /* 0x00000067d4d47220 */ /* 0x000fe20000410000 */
[----:B------:R-:W4:Y:S01]  /*1970*/  LDL R155, [R1+0x158] ;  /* 0x00015800019b7983 */ /* 0x000f220000100800 */
[----:B0-----:R-:W-:-:S02]  /*1980*/  HADD2.F32 R188, -RZ, R149.H0_H0 ;  /* 0x20000095ffbc7230 */ /* 0x001fc40000004100 */
[----:B------:R-:W-:Y:S01]  /*1990*/  HADD2.F32 R186, -RZ, R149.H1_H1 ;  /* 0x30000095ffba7230 */ /* 0x000fe20000004100 */
[----:B------:R-:W4:Y:S01]  /*19a0*/  LDL R103, [R1+0x150] ;  /* 0x0001500001677983 */ /* 0x000f220000100800 */
[--C-:B------:R-:W-:Y:S02]  /*19b0*/  HADD2.F32 R185, -RZ, R150.reuse.H0_H0 ;  /* 0x20000096ffb97230 */ /* 0x100fe40000004100 */
[----:B-1----:R-:W-:Y:S02]  /*19c0*/  HADD2.F32 R183, -RZ, R150.H1_H1 ;  /* 0x30000096ffb77230 */ /* 0x002fe40000004100 */
[----:B------:R-:W-:Y:S01]  /*19d0*/  FMUL.FTZ R209, R3, R102 ;  /* 0x0000006603d17220 */ /* 0x000fe20000410000 */
[----:B------:R-:W-:Y:S02]  /*19e0*/  HADD2.F32 R149, -RZ, R153.H0_H0 ;  /* 0x20000099ff957230 */ /* 0x000fe40000004100 */
[----:B------:R-:W-:Y:S02]  /*19f0*/  HADD2.F32 R177, -RZ, R104.H1_H1 ;  /* 0x30000068ffb17230 */ /* 0x000fe40000004100 */
[----:B------:R-:W-:-:S02]  /*1a00*/  HADD2.F32 R178, -RZ, R105.H1_H1 ;  /* 0x30000069ffb27230 */ /* 0x000fc40000004100 */
[--C-:B------:R-:W-:Y:S02]  /*1a10*/  HADD2.F32 R218, -RZ, R159.reuse.H0_H0 ;  /* 0x2000009fffda7230 */ /* 0x100fe40000004100 */
[----:B------:R-:W-:Y:S02]  /*1a20*/  HADD2.F32 R216, -RZ, R159.H1_H1 ;  /* 0x3000009fffd87230 */ /* 0x000fe40000004100 */
[----:B------:R-:W-:Y:S02]  /*1a30*/  HADD2.F32 R203, -RZ, R144.H0_H0 ;  /* 0x20000090ffcb7230 */ /* 0x000fe40000004100 */
[----:B------:R-:W-:Y:S02]  /*1a40*/  HADD2.F32 R179, -RZ, R106.H1_H1 ;  /* 0x3000006affb37230 */ /* 0x000fe40000004100 */
[--C-:B------:R-:W-:Y:S02]  /*1a50*/  HADD2.F32 R220, -RZ, R158.reuse.H0_H0 ;  /* 0x2000009effdc7230 */ /* 0x100fe40000004100 */
[----:B------:R-:W-:-:S02]  /*1a60*/  HADD2.F32 R219, -RZ, R158.H1_H1 ;  /* 0x3000009effdb7230 */ /* 0x000fc40000004100 */
[----:B------:R-:W-:Y:S02]  /*1a70*/  HADD2.F32 R202, -RZ, R144.H1_H1 ;  /* 0x30000090ffca7230 */ /* 0x000fe40000004100 */
[--C-:B------:R-:W-:Y:S02]  /*1a80*/  HADD2.F32 R201, -RZ, R145.reuse.H0_H0 ;  /* 0x20000091ffc97230 */ /* 0x100fe40000004100 */
[----:B------:R-:W-:Y:S02]  /*1a90*/  HADD2.F32 R205, -RZ, R145.H1_H1 ;  /* 0x30000091ffcd7230 */ /* 0x000fe40000004100 */
[--C-:B------:R-:W-:Y:S02]  /*1aa0*/  HADD2.F32 R198, -RZ, R147.reuse.H0_H0 ;  /* 0x20000093ffc67230 */ /* 0x100fe40000004100 */
[----:B------:R-:W-:Y:S02]  /*1ab0*/  HADD2.F32 R199, -RZ, R147.H1_H1 ;  /* 0x30000093ffc77230 */ /* 0x000fe40000004100 */
[----:B------:R-:W-:-:S02]  /*1ac0*/  HADD2.F32 R189, -RZ, R148.H1_H1 ;  /* 0x30000094ffbd7230 */ /* 0x000fc40000004100 */
[C---:B------:R-:W-:Y:S01]  /*1ad0*/  FMUL.FTZ R182, R3.reuse, R122 ;  /* 0x0000007a03b67220 */ /* 0x040fe20000410000 */
[----:B------:R-:W-:Y:S01]  /*1ae0*/  HADD2.F32 R150, -RZ, R153.H1_H1 ;  /* 0x30000099ff967230 */ /* 0x000fe20000004100 */
[----:B------:R-:W0:Y:S01]  /*1af0*/  LDC.64 R112, c[0x0][0x240] ;  /* 0x00009000ff707b82 */ /* 0x000e220000000a00 */
[----:B------:R-:W4:Y:S04]  /*1b00*/  LDL R153, [R1+0x154] ;  /* 0x0001540001997983 */ /* 0x000f280000100800 */
[----:B------:R-:W4:Y:S01]  /*1b10*/  LDL.LU R102, [R1+0x4] ;  /* 0x0000040001667983 */ /* 0x000f220000300800 */
[----:B------:R-:W-:Y:S02]  /*1b20*/  HADD2.F32 R104, -RZ, R105.H0_H0 ;  /* 0x20000069ff687230 */ /* 0x000fe40000004100 */
[----:B------:R-:W-:Y:S01]  /*1b30*/  FMUL.FTZ R159, R3, R110 ;  /* 0x0000006e039f7220 */ /* 0x000fe20000410000 */
[----:B------:R-:W-:-:S02]  /*1b40*/  HADD2.F32 R105, -RZ, R106.H0_H0 ;  /* 0x2000006aff697230 */ /* 0x000fc40000004100 */
[----:B------:R-:W-:Y:S01]  /*1b50*/  FMUL.FTZ R110, R3, R193 ;  /* 0x000000c1036e7220 */ /* 0x000fe20000410000 */
[----:B------:R-:W-:Y:S01]  /*1b60*/  FADD.FTZ R242, R104, R242 ;  /* 0x000000f268f27221 */ /* 0x000fe20000010000 */
[-C--:B------:R-:W-:Y:S01]  /*1b70*/  FFMA.FTZ R8, R209, R104.reuse, R8 ;  /* 0x00000068d1087223 */ /* 0x080fe20000010008 */
[----:B------:R-:W-:Y:S01]  /*1b80*/  FMUL.FTZ R214, R214, R104 ;  /* 0x00000068d6d67220 */ /* 0x000fe20000410000 */
[----:B------:R-:W-:Y:S01]  /*1b90*/  FMUL.FTZ R104, R3, R190 ;  /* 0x000000be03687220 */ /* 0x000fe20000410000 */
[--C-:B------:R-:W-:Y:S02]  /*1ba0*/  HADD2.F32 R106, -RZ, R107.reuse.H0_H0 ;  /* 0x2000006bff6a7230 */ /* 0x100fe40000004100 */
[----:B------:R-:W-:Y:S01]  /*1bb0*/  FADD.FTZ R244, R105, R244 ;  /* 0x000000f469f47221 */ /* 0x000fe20000010000 */
[----:B------:R-:W-:Y:S02]  /*1bc0*/  HADD2.F32 R107, -RZ, R107.H1_H1 ;  /* 0x3000006bff6b7230 */ /* 0x000fe40000004100 */
[----:B------:R-:W-:Y:S01]  /*1bd0*/  FFMA.FTZ R10, R104, R105, R10 ;  /* 0x00000069680a7223 */ /* 0x000fe2000001000a */
[----:B------:R-:W-:Y:S01]  /*1be0*/  FMUL.FTZ R141, R3, R101 ;  /* 0x00000065038d7220 */ /* 0x000fe20000410000 */
[----:B------:R-:W-:Y:S01]  /*1bf0*/  FMUL.FTZ R105, R207, R105 ;  /* 0x00000069cf697220 */ /* 0x000fe20000410000 */
[----:B------:R-:W-:Y:S01]  /*1c00*/  FADD.FTZ R248, R203, R248 ;  /* 0x000000f8cbf87221 */ /* 0x000fe20000010000 */
[----:B------:R-:W-:Y:S01]  /*1c10*/  FFMA.FTZ R14, R110, R203, R14 ;  /* 0x000000cb6e0e7223 */ /* 0x000fe2000001000e */
[----:B------:R-:W-:Y:S01]  /*1c20*/  FMUL.FTZ R207, R3, R111 ;  /* 0x0000006f03cf7220 */ /* 0x000fe20000410000 */
[----:B------:R-:W4:Y:S01]  /*1c30*/  LDL R101, [R1+0x14c] ;  /* 0x00014c0001657983 */ /* 0x000f220000100800 */
[----:B------:R-:W-:Y:S01]  /*1c40*/  FADD.FTZ R245, R107, R245 ;  /* 0x000000f56bf57221 */ /* 0x000fe20000010000 */
[-C--:B------:R-:W-:Y:S01]  /*1c50*/  FMUL.FTZ R210, R210, R107.reuse ;  /* 0x0000006bd2d27220 */ /* 0x080fe20000410000 */
[----:B------:R-:W-:Y:S01]  /*1c60*/  FFMA.FTZ R11, R207, R107, R11 ;  /* 0x0000006bcf0b7223 */ /* 0x000fe2000001000b */
[C---:B------:R-:W-:Y:S01]  /*1c70*/  FMUL.FTZ R111, R3.reuse, R196 ;  /* 0x000000c4036f7220 */ /* 0x040fe20000410000 */
[----:B------:R-:W-:Y:S01]  /*1c80*/  FADD.FTZ R247, R202, R247 ;  /* 0x000000f7caf77221 */ /* 0x000fe20000010000 */
[----:B------:R-:W-:-:S02]  /*1c90*/  FMUL.FTZ R200, R3, R200 ;  /* 0x000000c803c87220 */ /* 0x000fc40000410000 */
[----:B------:R-:W-:Y:S01]  /*1ca0*/  FFMA.FTZ R13, R111, R202, R13 ;  /* 0x000000ca6f0d7223 */ /* 0x000fe2000001000d */
[--C-:B------:R-:W-:Y:S02]  /*1cb0*/  HADD2.F32 R145, -RZ, R146.reuse.H0_H0 ;  /* 0x20000092ff917230 */ /* 0x100fe40000004100 */
[----:B------:R-:W-:Y:S01]  /*1cc0*/  FADD.FTZ R246, R106, R246 ;  /* 0x000000f66af67221 */ /* 0x000fe20000010000 */
[-C--:B------:R-:W-:Y:S01]  /*1cd0*/  FFMA.FTZ R12, R159, R106.reuse, R12 ;  /* 0x0000006a9f0c7223 */ /* 0x080fe2000001000c */
[----:B------:R-:W-:Y:S01]  /*1ce0*/  FMUL.FTZ R208, R208, R106 ;  /* 0x0000006ad0d07220 */ /* 0x000fe20000410000 */
[----:B------:R-:W-:Y:S01]  /*1cf0*/  FMUL.FTZ R204, R3, R204 ;  /* 0x000000cc03cc7220 */ /* 0x000fe20000410000 */
[----:B------:R-:W-:Y:S02]  /*1d00*/  HADD2.F32 R146, -RZ, R146.H1_H1 ;  /* 0x30000092ff927230 */ /* 0x000fe40000004100 */
[----:B------:R-:W-:Y:S01]  /*1d10*/  FADD.FTZ R250, R201, R250 ;  /* 0x000000fac9fa7221 */ /* 0x000fe20000010000 */
[----:B------:R-:W-:Y:S01]  /*1d20*/  FFMA.FTZ R16, R200, R201, R16 ;  /* 0x000000c9c8107223 */ /* 0x000fe20000010010 */
[----:B------:R-:W-:Y:S01]  /*1d30*/  FADD.FTZ R249, R205, R249 ;  /* 0x000000f9cdf97221 */ /* 0x000fe20000010000 */
[----:B------:R-:W-:Y:S01]  /*1d40*/  FFMA.FTZ R15, R204, R205, R15 ;  /* 0x000000cdcc0f7223 */ /* 0x000fe2000001000f */
[----:B--2---:R-:W-:-:S02]  /*1d50*/  FMUL.FTZ R203, R100, R203 ;  /* 0x000000cb64cb7220 */ /* 0x004fc40000410000 */
[----:B------:R-:W2:Y:S04]  /*1d60*/  LDL.LU R100, [R1] ;  /* 0x0000000001647983 */ /* 0x000ea80000300800 */
[----:B------:R-:W2:Y:S04]  /*1d70*/  LDL R158, [R1+0x148] ;  /* 0x00014800019e7983 */ /* 0x000ea80000100800 */
[----:B------:R-:W2:Y:S01]  /*1d80*/  LDL.LU R107, [R1+0xc] ;  /* 0x00000c00016b7983 */ /* 0x000ea20000300800 */
[----:B---3--:R-:W-:-:S03]  /*1d90*/  FMUL.FTZ R202, R157, R202 ;  /* 0x000000ca9dca7220 */ /* 0x008fc60000410000 */
[----:B------:R-:W3:Y:S01]  /*1da0*/  LDL R157, [R1+0x144] ;  /* 0x00014400019d7983 */ /* 0x000ee20000100800 */
[----:B----4-:R-:W-:-:S03]  /*1db0*/  FMUL.FTZ R201, R156, R201 ;  /* 0x000000c99cc97220 */ /* 0x010fc60000410000 */
[----:B------:R-:W4:Y:S01]  /*1dc0*/  LDL.LU R106, [R1+0x8] ;  /* 0x00000800016a7983 */ /* 0x000f220000300800 */
[----:B------:R-:W-:Y:S01]  /*1dd0*/  FMUL.FTZ R205, R155, R205 ;  /* 0x000000cd9bcd7220 */ /* 0x000fe20000410000 */
[----:B------:R-:W-:Y:S02]  /*1de0*/  FMUL.FTZ R196, R103, R146 ;  /* 0x0000009267c47220 */ /* 0x000fe40000410000 */
[----:B------:R-:W3:Y:S04]  /*1df0*/  LDL R156, [R1+0x140] ;  /* 0x00014000019c7983 */ /* 0x000ee80000100800 */
[----:B------:R-:W3:Y:S04]  /*1e00*/  LDL.LU R155, [R1+0x14] ;  /* 0x00001400019b7983 */ /* 0x000ee80000300800 */
[----:B------:R-:W3:Y:S01]  /*1e10*/  LDL R103, [R1+0x13c] ;  /* 0x00013c0001677983 */ /* 0x000ee20000100800 */
[----:B------:R-:W-:Y:S01]  /*1e20*/  FADD.FTZ R102, R198, R102 ;  /* 0x00000066c6667221 */ /* 0x000fe20000010000 */
[----:B------:R-:W-:-:S04]  /*1e30*/  FMUL.FTZ R193, R153, R145 ;  /* 0x0000009199c17220 */ /* 0x000fc80000410000 */
[----:B------:R1:W-:Y:S04]  /*1e40*/  STL [R1+0x4], R102 ;  /* 0x0000046601007387 */ /* 0x0003e80000100800 */
[----:B------:R-:W3:Y:S04]  /*1e50*/  LDL.LU R153, [R1+0x10] ;  /* 0x0000100001997983 */ /* 0x000ee80000300800 */
[----:B-1----:R-:W3:Y:S01]  /*1e60*/  LDL R102, [R1+0x138] ;  /* 0x0001380001667983 */ /* 0x002ee20000100800 */
[----:B------:R-:W-:Y:S01]  /*1e70*/  FMUL.FTZ R195, R3, R195 ;  /* 0x000000c303c37220 */ /* 0x000fe20000410000 */
[----:B------:R-:W-:-:S02]  /*1e80*/  HADD2.F32 R144, -RZ, R148.H0_H0 ;  /* 0x20000094ff907230 */ /* 0x000fc40000004100 */
[C---:B------:R-:W-:Y:S01]  /*1e90*/  FMUL.FTZ R194, R3.reuse, R194 ;  /* 0x000000c203c27220 */ /* 0x040fe20000410000 */
[----:B------:R-:W-:Y:S01]  /*1ea0*/  FMUL.FTZ R192, R3, R192 ;  /* 0x000000c003c07220 */ /* 0x000fe20000410000 */
[-C--:B------:R-:W-:Y:S01]  /*1eb0*/  FFMA.FTZ R20, R195, R198.reuse, R20 ;  /* 0x000000c6c3147223 */ /* 0x080fe20000010014 */
[----:B------:R-:W-:Y:S02]  /*1ec0*/  FMUL.FTZ R198, R101, R198 ;  /* 0x000000c665c67220 */ /* 0x000fe40000410000 */
[----:B------:R-:W3:Y:S01]  /*1ed0*/  LDL.LU R101, [R1+0x1c] ;  /* 0x00001c0001657983 */ /* 0x000ee20000300800 */
[----:B------:R-:W-:Y:S01]  /*1ee0*/  FADD.FTZ R251, R146, R251 ;  /* 0x000000fb92fb7221 */ /* 0x000fe20000010000 */
[----:B------:R-:W-:Y:S01]  /*1ef0*/  FFMA.FTZ R17, R194, R146, R17 ;  /* 0x00000092c2117223 */ /* 0x000fe20000010011 */
[----:B------:R-:W-:Y:S01]  /*1f00*/  FADD.FTZ R252, R145, R252 ;  /* 0x000000fc91fc7221 */ /* 0x000fe20000010000 */
[----:B------:R-:W-:Y:S01]  /*1f10*/  FFMA.FTZ R18, R192, R145, R18 ;  /* 0x00000091c0127223 */ /* 0x000fe20000010012 */
[----:B------:R-:W-:Y:S01]  /*1f20*/  FFMA.FTZ R24, R182, R188, R24 ;  /* 0x000000bcb6187223 */ /* 0x000fe20000010018 */
[C---:B------:R-:W-:Y:S01]  /*1f30*/  FMUL.FTZ R142, R3.reuse, R191 ;  /* 0x000000bf038e7220 */ /* 0x040fe20000410000 */
[----:B------:R-:W-:-:S04]  /*1f40*/  FMUL.FTZ R191, R3, R123 ;  /* 0x0000007b03bf7220 */ /* 0x000fc80000410000 */
[----:B------:R-:W-:Y:S01]  /*1f50*/  FFMA.FTZ R23, R191, R186, R23 ;  /* 0x000000babf177223 */ /* 0x000fe20000010017 */
[----:B--2---:R-:W-:-:S05]  /*1f60*/  FADD.FTZ R100, R199, R100 ;  /* 0x00000064c7647221 */ /* 0x004fca0000010000 */
[----:B------:R1:W-:Y:S01]  /*1f70*/  STL [R1], R100 ;  /* 0x0000006401007387 */ /* 0x0003e20000100800 */
[----:B------:R-:W-:-:S03]  /*1f80*/  FADD.FTZ R107, R144, R107 ;  /* 0x0000006b906b7221 */ /* 0x000fc60000010000 */
[----:B-1----:R-:W2:Y:S04]  /*1f90*/  LDL R100, [R1+0x134] ;  /* 0x0001340001647983 */ /* 0x002ea80000100800 */
[----:B------:R-:W2:Y:S04]  /*1fa0*/  LDL.LU R146, [R1+0x18] ;  /* 0x0000180001927983 */ /* 0x000ea80000300800 */
[----:B------:R-:W2:Y:S01]  /*1fb0*/  LDL R145, [R1+0x130] ;  /* 0x0001300001917983 */ /* 0x000ea20000100800 */
[----:B----4-:R-:W-:-:S03]  /*1fc0*/  FADD.FTZ R106, R189, R106 ;  /* 0x0000006abd6a7221 */ /* 0x010fc60000010000 */
[----:B------:R1:W-:Y:S01]  /*1fd0*/  STL [R1+0xc], R107 ;  /* 0x00000c6b01007387 */ /* 0x0003e20000100800 */
[----:B---3--:R-:W-:Y:S01]  /*1fe0*/  FADD.FTZ R155, R188, R155 ;  /* 0x0000009bbc9b7221 */ /* 0x008fe20000010000 */
[----:B------:R-:W-:Y:S02]  /*1ff0*/  FMUL.FTZ R188, R103, R188 ;  /* 0x000000bc67bc7220 */ /* 0x000fe40000410000 */
[----:B-1----:R-:W3:Y:S04]  /*2000*/  LDL.LU R107, [R1+0x24] ;  /* 0x00002400016b7983 */ /* 0x002ee80000300800 */
[----:B------:R1:W-:Y:S04]  /*2010*/  STL [R1+0x8], R106 ;  /* 0x0000086a01007387 */ /* 0x0003e80000100800 */
[----:B-1----:R-:W4:Y:S04]  /*2020*/  LDL R106, [R1+0x12c] ;  /* 0x00012c00016a7983 */ /* 0x002f280000100800 */
[----:B------:R-:W4:Y:S04]  /*2030*/  LDL.LU R103, [R1+0x20] ;  /* 0x0000200001677983 */ /* 0x000f280000300800 */
[----:B------:R-:W-:Y:S01]  /*2040*/  STL [R1+0x14], R155 ;  /* 0x0000149b01007387 */ /* 0x000fe20000100800 */
[----:B------:R-:W-:-:S05]  /*2050*/  FADD.FTZ R153, R186, R153 ;  /* 0x00000099ba997221 */ /* 0x000fca0000010000 */
[----:B------:R-:W-:Y:S01]  /*2060*/  STL [R1+0x10], R153 ;  /* 0x0000109901007387 */ /* 0x000fe20000100800 */
[----:B------:R-:W-:-:S03]  /*2070*/  FMUL.FTZ R186, R102, R186 ;  /* 0x000000ba66ba7220 */ /* 0x000fc60000410000 */
[----:B------:R-:W4:Y:S01]  /*2080*/  LDL R102, [R1+0x128] ;  /* 0x0001280001667983 */ /* 0x000f220000100800 */
[----:B------:R-:W-:Y:S02]  /*2090*/  HADD2.F32 R143, -RZ, R151.H0_H0 ;  /* 0x20000097ff8f7230 */ /* 0x000fe40000004100 */
[----:B------:R-:W-:Y:S01]  /*20a0*/  FADD.FTZ R101, R185, R101 ;  /* 0x00000065b9657221 */ /* 0x000fe20000010000 */
[----:B------:R-:W-:-:S04]  /*20b0*/  @P1 IMAD.WIDE.U32 R180, R172, 0x20, R180 ;  /* 0x00000020acb41825 */ /* 0x000fc800078e00b4 */
[----:B------:R-:W-:Y:S01]  /*20c0*/  STL [R1+0x1c], R101 ;  /* 0x00001c6501007387 */ /* 0x000fe20000100800 */
[----:B------:R-:W-:-:S03]  /*20d0*/  HADD2.F32 R151, -RZ, R151.H1_H1 ;  /* 0x30000097ff977230 */ /* 0x000fc60000004100 */
[----:B------:R-:W5:Y:S01]  /*20e0*/  @P1 LDG.E.128 R60, desc[UR4][R180.64] ;  /* 0x00000004b43c1981 */ /* 0x000f62000c1e1d00 */
[----:B------:R-:W-:-:S03]  /*20f0*/  FADD.FTZ R239, R177, R239 ;  /* 0x000000efb1ef7221 */ /* 0x000fc60000010000 */
[----:B------:R1:W5:Y:S01]  /*2100*/  @P1 LDG.E.128 R56, desc[UR4][R180.64+0x10] ;  /* 0x00001004b4381981 */ /* 0x000362000c1e1d00 */
[-C--:B------:R-:W-:Y:S01]  /*2110*/  FFMA.FTZ R5, R141, R177.reuse, R5 ;  /* 0x000000b18d057223 */ /* 0x080fe20000010005 */
[----:B------:R-:W-:Y:S01]  /*2120*/  FMUL.FTZ R211, R211, R177 ;  /* 0x000000b1d3d37220 */ /* 0x000fe20000410000 */
[C---:B-1----:R-:W-:Y:S01]  /*2130*/  FMUL.FTZ R181, R3.reuse, R121 ;  /* 0x0000007903b57220 */ /* 0x042fe20000410000 */
[----:B------:R-:W-:Y:S01]  /*2140*/  FMUL.FTZ R180, R3, R120 ;  /* 0x0000007803b47220 */ /* 0x000fe20000410000 */
[----:B------:R-:W-:Y:S01]  /*2150*/  FADD.FTZ R243, R179, R243 ;  /* 0x000000f3b3f37221 */ /* 0x000fe20000010000 */
[-C--:B------:R-:W-:Y:S01]  /*2160*/  FFMA.FTZ R9, R142, R179.reuse, R9 ;  /* 0x000000b38e097223 */ /* 0x080fe20000010009 */
[----:B------:R-:W-:Y:S01]  /*2170*/  FMUL.FTZ R206, R206, R179 ;  /* 0x000000b3cece7220 */ /* 0x000fe20000410000 */
[----:B--2---:R-:W-:-:S05]  /*2180*/  FADD.FTZ R146, R183, R146 ;  /* 0x00000092b7927221 */ /* 0x004fca0000010000 */
[----:B------:R-:W-:Y:S04]  /*2190*/  STL [R1+0x18], R146 ;  /* 0x0000189201007387 */ /* 0x000fe80000100800 */
[----:B------:R-:W2:Y:S04]  /*21a0*/  LDL.LU R123, [R1+0x2c] ;  /* 0x00002c00017b7983 */ /* 0x000ea80000300800 */
[----:B------:R-:W2:Y:S01]  /*21b0*/  LDL R122, [R1+0x124] ;  /* 0x00012400017a7983 */ /* 0x000ea20000100800 */
[----:B---3--:R-:W-:-:S05]  /*21c0*/  FADD.FTZ R107, R143, R107 ;  /* 0x0000006b8f6b7221 */ /* 0x008fca0000010000 */
[----:B------:R1:W-:Y:S04]  /*21d0*/  STL [R1+0x24], R107 ;  /* 0x0000246b01007387 */ /* 0x0003e80000100800 */
[----:B------:R-:W3:Y:S04]  /*21e0*/  LDL.LU R121, [R1+0x28] ;  /* 0x0000280001797983 */ /* 0x000ee80000300800 */
[----:B------:R-:W3:Y:S01]  /*21f0*/  LDL R120, [R1+0x120] ;  /* 0x0001200001787983 */ /* 0x000ee20000100800 */
[----:B----4-:R-:W-:-:S03]  /*2200*/  FMUL.FTZ R177, R106, R143 ;  /* 0x0000008f6ab17220 */ /* 0x010fc60000410000 */
[----:B------:R-:W4:Y:S01]  /*2210*/  LDL.LU R106, [R1+0x34] ;  /* 0x00003400016a7983 */ /* 0x000f220000300800 */
[----:B------:R-:W-:-:S05]  /*2220*/  FADD.FTZ R103, R151, R103 ;  /* 0x0000006797677221 */ /* 0x000fca0000010000 */
[----:B------:R0:W-:Y:S04]  /*2230*/  STL [R1+0x20], R103 ;  /* 0x0000206701007387 */ /* 0x0001e80000100800 */
[----:B-1----:R-:W4:Y:S04]  /*2240*/  LDL R107, [R1+0x11c] ;  /* 0x00011c00016b7983 */ /* 0x002f280000100800 */
[----:B0-----:R-:W4:Y:S01]  /*2250*/  LDL.LU R103, [R1+0x30] ;  /* 0x0000300001677983 */ /* 0x001f220000300800 */
[----:B------:R-:W-:-:S03]  /*2260*/  FMUL.FTZ R179, R102, R151 ;  /* 0x0000009766b37220 */ /* 0x000fc60000410000 */
[----:B------:R-:W4:Y:S01]  /*2270*/  LDL R102, [R1+0x118] ;  /* 0x0001180001667983 */ /* 0x000f220000100800 */
[--C-:B------:R-:W-:Y:S02]  /*2280*/  HADD2.F32 R147, -RZ, R152.reuse.H0_H0 ;  /* 0x20000098ff937230 */ /* 0x100fe40000004100 */
[C---:B------:R-:W-:Y:S01]  /*2290*/  FMUL.FTZ R140, R3.reuse, R176 ;  /* 0x000000b0038c7220 */ /* 0x040fe20000410000 */
[----:B------:R-:W-:Y:S01]  /*22a0*/  FMUL.FTZ R176, R3, R217 ;  /* 0x000000d903b07220 */ /* 0x000fe20000410000 */
[----:B------:R-:W-:-:S03]  /*22b0*/  HADD2.F32 R148, -RZ, R152.H1_H1 ;  /* 0x30000098ff947230 */ /* 0x000fc60000004100 */
[----:B------:R-:W-:Y:S01]  /*22c0*/  FFMA.FTZ R228, R176, R143, R228 ;  /* 0x0000008fb0e47223 */ /* 0x000fe200000100e4 */
[----:B------:R-:W-:Y:S01]  /*22d0*/  FMUL.FTZ R143, R3, R126 ;  /* 0x0000007e038f7220 */ /* 0x000fe20000410000 */
[-C--:B------:R-:W-:Y:S01]  /*22e0*/  FFMA.FTZ R22, R180, R144.reuse, R22 ;  /* 0x00000090b4167223 */ /* 0x080fe20000010016 */
[----:B------:R-:W-:Y:S01]  /*22f0*/  FMUL.FTZ R190, R157, R144 ;  /* 0x000000909dbe7220 */ /* 0x000fe20000410000 */
[----:B------:R-:W-:Y:S01]  /*2300*/  FMUL.FTZ R144, R3, R129 ;  /* 0x0000008103907220 */ /* 0x000fe20000410000 */
[----:B------:R-:W-:Y:S01]  /*2310*/  FFMA.FTZ R232, R143, R147, R232 ;  /* 0x000000938fe87223 */ /* 0x000fe200000100e8 */
[----:B------:R-:W-:Y:S02]  /*2320*/  FMUL.FTZ R184, R3, R184 ;  /* 0x000000b803b87220 */ /* 0x000fe40000410000 */
[----:B------:R-:W-:Y:S02]  /*2330*/  FFMA.FTZ R231, R144, R148, R231 ;  /* 0x0000009490e77223 */ /* 0x000fe400000100e7 */
[-C--:B------:R-:W-:Y:S01]  /*2340*/  FFMA.FTZ R225, R184, R183.reuse, R225 ;  /* 0x000000b7b8e17223 */ /* 0x080fe200000100e1 */
[----:B------:R-:W-:Y:S01]  /*2350*/  FMUL.FTZ R183, R145, R183 ;  /* 0x000000b791b77220 */ /* 0x000fe20000410000 */
[C---:B------:R-:W-:Y:S01]  /*2360*/  FMUL.FTZ R145, R3.reuse, R127 ;  /* 0x0000007f03917220 */ /* 0x040fe20000410000 */
[----:B------:R-:W-:-:S03]  /*2370*/  FMUL.FTZ R146, R3, R131 ;  /* 0x0000008303927220 */ /* 0x000fc60000410000 */
[----:B------:R-:W-:Y:S01]  /*2380*/  FFMA.FTZ R234, R145, R149, R234 ;  /* 0x0000009591ea7223 */ /* 0x000fe200000100ea */
[----:B------:R-:W-:Y:S01]  /*2390*/  FFMA.FTZ R233, R146, R150, R233 ;  /* 0x0000009692e97223 */ /* 0x000fe200000100e9 */
[----:B--2---:R-:W-:Y:S01]  /*23a0*/  FADD.FTZ R123, R147, R123 ;  /* 0x0000007b937b7221 */ /* 0x004fe20000010000 */
[----:B------:R-:W-:-:S04]  /*23b0*/  FMUL.FTZ R147, R122, R147 ;  /* 0x000000937a937220 */ /* 0x000fc80000410000 */
[----:B------:R0:W-:Y:S04]  /*23c0*/  STL [R1+0x2c], R123 ;  /* 0x00002c7b01007387 */ /* 0x0001e80000100800 */
[----:B0-----:R-:W2:Y:S01]  /*23d0*/  LDL.LU R123, [R1+0x3c] ;  /* 0x00003c00017b7983 */ /* 0x001ea20000300800 */
[----:B---3--:R-:W-:-:S03]  /*23e0*/  FADD.FTZ R121, R148, R121 ;  /* 0x0000007994797221 */ /* 0x008fc60000010000 */
[----:B------:R-:W3:Y:S01]  /*23f0*/  LDL R122, [R1+0x114] ;  /* 0x00011400017a7983 */ /* 0x000ee20000100800 */
[----:B------:R-:W-:-:S03]  /*2400*/  FMUL.FTZ R148, R120, R148 ;  /* 0x0000009478947220 */ /* 0x000fc60000410000 */
[----:B------:R0:W-:Y:S01]  /*2410*/  STL [R1+0x28], R121 ;  /* 0x0000287901007387 */ /* 0x0001e20000100800 */
[----:B----4-:R-:W-:-:S03]  /*2420*/  FADD.FTZ R106, R149, R106 ;  /* 0x0000006a956a7221 */ /* 0x010fc60000010000 */
[----:B0-----:R-:W4:Y:S04]  /*2430*/  LDL.LU R121, [R1+0x38] ;  /* 0x0000380001797983 */ /* 0x001f280000300800 */
[----:B------:R-:W3:Y:S04]  /*2440*/  LDL R120, [R1+0x110] ;  /* 0x0001100001787983 */ /* 0x000ee80000100800 */
[----:B------:R0:W-:Y:S01]  /*2450*/  STL [R1+0x34], R106 ;  /* 0x0000346a01007387 */ /* 0x0001e20000100800 */
[----:B------:R-:W-:Y:S01]  /*2460*/  FADD.FTZ R103, R150, R103 ;  /* 0x0000006796677221 */ /* 0x000fe20000010000 */
[----:B------:R-:W-:-:S02]  /*2470*/  FMUL.FTZ R149, R107, R149 ;  /* 0x000000956b957220 */ /* 0x000fc40000410000 */
[----:B0-----:R-:W3:Y:S04]  /*2480*/  LDL.LU R106, [R1+0x44] ;  /* 0x00004400016a7983 */ /* 0x001ee80000300800 */
[----:B------:R0:W-:Y:S01]  /*2490*/  STL [R1+0x30], R103 ;  /* 0x0000306701007387 */ /* 0x0001e20000100800 */
[----:B------:R-:W-:-:S03]  /*24a0*/  FMUL.FTZ R150, R102, R150 ;  /* 0x0000009666967220 */ /* 0x000fc60000410000 */
[----:B0-----:R-:W3:Y:S04]  /*24b0*/  LDL R103, [R1+0x10c] ;  /* 0x00010c0001677983 */ /* 0x001ee80000100800 */
[----:B------:R-:W3:Y:S04]  /*24c0*/  LDL.LU R107, [R1+0x40] ;  /* 0x00004000016b7983 */ /* 0x000ee80000300800 */
[----:B------:R-:W3:Y:S01]  /*24d0*/  LDL R102, [R1+0x108] ;  /* 0x0001080001667983 */ /* 0x000ee20000100800 */
[--C-:B------:R-:W-:Y:S02]  /*24e0*/  HADD2.F32 R152, -RZ, R154.reuse.H0_H0 ;  /* 0x2000009aff987230 */ /* 0x100fe40000004100 */
[----:B------:R-:W-:-:S02]  /*24f0*/  HADD2.F32 R154, -RZ, R154.H1_H1 ;  /* 0x3000009aff9a7230 */ /* 0x000fc40000004100 */
[----:B------:R-:W-:Y:S01]  /*2500*/  FMUL.FTZ R197, R3, R197 ;  /* 0x000000c503c57220 */ /* 0x000fe20000410000 */
[-C--:B------:R-:W-:Y:S01]  /*2510*/  FFMA.FTZ R21, R181, R189.reuse, R21 ;  /* 0x000000bdb5157223 */ /* 0x080fe20000010015 */
[----:B------:R-:W-:Y:S02]  /*2520*/  FMUL.FTZ R189, R156, R189 ;  /* 0x000000bd9cbd7220 */ /* 0x000fe40000410000 */
[-C--:B------:R-:W-:Y:S01]  /*2530*/  FFMA.FTZ R19, R197, R199.reuse, R19 ;  /* 0x000000c7c5137223 */ /* 0x080fe20000010013 */
[----:B------:R-:W-:Y:S01]  /*2540*/  FMUL.FTZ R199, R158, R199 ;  /* 0x000000c79ec77220 */ /* 0x000fe20000410000 */
[----:B--2---:R-:W-:-:S05]  /*2550*/  FADD.FTZ R123, R152, R123 ;  /* 0x0000007b987b7221 */ /* 0x004fca0000010000 */
[----:B------:R-:W-:Y:S01]  /*2560*/  STL [R1+0x3c], R123 ;  /* 0x00003c7b01007387 */ /* 0x000fe20000100800 */
[----:B----4-:R-:W-:-:S05]  /*2570*/  FADD.FTZ R121, R154, R121 ;  /* 0x000000799a797221 */ /* 0x010fca0000010000 */
[----:B------:R-:W-:Y:S01]  /*2580*/  STL [R1+0x38], R121 ;  /* 0x0000387901007387 */ /* 0x000fe20000100800 */
[----:B---3--:R-:W-:-:S05]  /*2590*/  FADD.FTZ R106, R230, R106 ;  /* 0x0000006ae66a7221 */ /* 0x008fca0000010000 */
[----:B------:R0:W-:Y:S04]  /*25a0*/  STL [R1+0x44], R106 ;  /* 0x0000446a01007387 */ /* 0x0001e80000100800 */
[----:B0-----:R-:W2:Y:S01]  /*25b0*/  LDL R106, [R1+0x104] ;  /* 0x00010400016a7983 */ /* 0x001ea20000100800 */
[----:B------:R-:W-:Y:S01]  /*25c0*/  FMUL.FTZ R156, R103, R230 ;  /* 0x000000e6679c7220 */ /* 0x000fe20000410000 */
[----:B------:R-:W-:Y:S02]  /*25d0*/  FADD.FTZ R107, R229, R107 ;  /* 0x0000006be56b7221 */ /* 0x000fe40000010000 */
[----:B------:R-:W3:Y:S01]  /*25e0*/  LDL R103, [R1+0x100] ;  /* 0x0001000001677983 */ /* 0x000ee20000100800 */
[----:B------:R-:W-:-:S03]  /*25f0*/  FMUL.FTZ R158, R102, R229 ;  /* 0x000000e5669e7220 */ /* 0x000fc60000410000 */
[----:B------:R0:W-:Y:S04]  /*2600*/  STL [R1+0x40], R107 ;  /* 0x0000406b01007387 */ /* 0x0001e80000100800 */
[----:B------:R-:W4:Y:S04]  /*2610*/  LDL R102, [R1+0xf8] ;  /* 0x0000f80001667983 */ /* 0x000f280000100800 */
[----:B------:R-:W4:Y:S01]  /*2620*/  LDL R126, [R1+0xfc] ;  /* 0x0000fc00017e7983 */ /* 0x000f220000100800 */
[----:B------:R-:W-:Y:S01]  /*2630*/  FADD.FTZ R241, R178, R241 ;  /* 0x000000f1b2f17221 */ /* 0x000fe20000010000 */
[-C--:B------:R-:W-:Y:S01]  /*2640*/  FFMA.FTZ R7, R140, R178.reuse, R7 ;  /* 0x000000b28c077223 */ /* 0x080fe20000010007 */
[----:B------:R-:W-:Y:S01]  /*2650*/  FMUL.FTZ R213, R213, R178 ;  /* 0x000000b2d5d57220 */ /* 0x000fe20000410000 */
[----:B0-----:R-:W4:Y:S01]  /*2660*/  LDL R107, [R1+0xf4] ;  /* 0x0000f400016b7983 */ /* 0x001f220000100800 */
[C---:B------:R-:W-:Y:S01]  /*2670*/  FMUL.FTZ R178, R3.reuse, R215 ;  /* 0x000000d703b27220 */ /* 0x040fe20000410000 */
[----:B------:R-:W-:-:S03]  /*2680*/  FMUL.FTZ R155, R3, R124 ;  /* 0x0000007c039b7220 */ /* 0x000fc60000410000 */
[----:B------:R-:W-:Y:S01]  /*2690*/  FFMA.FTZ R227, R178, R151, R227 ;  /* 0x00000097b2e37223 */ /* 0x000fe200000100e3 */
[----:B------:R-:W-:Y:S01]  /*26a0*/  FMUL.FTZ R151, R3, R125 ;  /* 0x0000007d03977220 */ /* 0x000fe20000410000 */
        /* <DEDUP_REMOVED lines=10> */
[----:B------:R-:W-:Y:S01]  /*2750*/  FMUL.FTZ R187, R3, R187 ;  /* 0x000000bb03bb7220 */ /* 0x000fe20000410000 */
[----:B------:R-:W-:-:S03]  /*2760*/  FADD.FTZ R101, RZ, R212 ;  /* 0x000000d4ff657221 */ /* 0x000fc60000010000 */
[-C--:B------:R-:W-:Y:S01]  /*2770*/  FFMA.FTZ R226, R187, R185.reuse, R226 ;  /* 0x000000b9bbe27223 */ /* 0x080fe200000100e2 */
        /* <DEDUP_REMOVED lines=94> */
[C---:B------:R-:W-:Y:S01]  /*2d60*/  FMUL.FTZ R132, R3.reuse, R132 ;  /* 0x0000008403847220 */ /* 0x040fe20000410000 */
[----:B------:R-:W-:Y:S01]  /*2d70*/  UMOV UR6, 0xffffffff ;  /* 0xffffffff00067882 */ /* 0x000fe20000000000 */
[----:B------:R-:W-:Y:S01]  /*2d80*/  FMUL.FTZ R134, R3, R134 ;  /* 0x0000008603867220 */ /* 0x000fe20000410000 */
        /* <DEDUP_REMOVED lines=16> */
[----:B------:R-:W-:Y:S01]  /*2e90*/  FADD.FTZ R167, R216, R167 ;  /* 0x000000a7d8a77221 */ /* 0x000fe20000010000 */
[----:B------:R-:W-:Y:S01]  /*2ea0*/  FFMA.FTZ R31, R134, R216, R31 ;  /* 0x000000d8861f7223 */ /* 0x000fe2000001001f */
[----:B--2---:R-:W-:Y:S01]  /*2eb0*/  FMUL.FTZ R131, R106, R219 ;  /* 0x000000db6a837220 */ /* 0x004fe20000410000 */
[----:B---3--:R-:W-:-:S03]  /*2ec0*/  FMUL.FTZ R133, R103, R218 ;  /* 0x000000da67857220 */ /* 0x008fc60000410000 */
[----:B------:R-:W-:Y:S01]  /*2ed0*/  FADD.FTZ R101, R101, R131 ;  /* 0x0000008365657221 */ /* 0x000fe20000010000 */
[----:B------:R-:W-:-:S03]  /*2ee0*/  FFMA.FTZ R100, R130, R131, R100 ;  /* 0x0000008382647223 */ /* 0x000fc60000010064 */
[----:B------:R-:W-:Y:S01]  /*2ef0*/  FADD.FTZ R101, R101, R133 ;  /* 0x0000008565657221 */ /* 0x000fe20000010000 */
[----:B------:R-:W-:Y:S01]  /*2f00*/  FFMA.FTZ R106, R132, R133, R100 ;  /* 0x00000085846a7223 */ /* 0x000fe20000010064 */
[----:B----4-:R-:W-:-:S04]  /*2f10*/  FMUL.FTZ R135, R102, R216 ;  /* 0x000000d866877220 */ /* 0x010fc80000410000 */
        /* <DEDUP_REMOVED lines=21> */
.L_x_11362:
[----:B------:R-:W1:Y:S01]  /*3070*/  LDC.64 R216, c[0x0][0x220] ;  /* 0x00008800ffd87b82 */ /* 0x000e620000000a00 */
[----:B------:R-:W-:Y:S01]  /*3080*/  FADD.FTZ R136, R100, R101 ;  /* 0x0000006564887221 */ /* 0x000fe20000010000 */
[----:B------:R-:W2:Y:S01]  /*3090*/  LDL.LU R230, [R1+0xc0] ;  /* 0x0000c00001e67983 */ /* 0x000ea20000300800 */
[----:B-1----:R-:W-:-:S04]  /*30a0*/  IMAD.WIDE.U32 R100, R173, 0x10, R216 ;  /* 0x00000010ad647825 */ /* 0x002fc800078e00d8 */
[----:B------:R-:W-:Y:S01]  /*30b0*/  FMUL.FTZ R136, R136, UR9 ;  /* 0x0000000988887c20 */ /* 0x000fe20008410000 */
[----:B0-----:R-:W-:Y:S01]  /*30c0*/  FADD.FTZ R107, R106, R107 ;  /* 0x0000006b6a6b7221 */ /* 0x001fe20000010000 */
[----:B------:R-:W-:Y:S01]  /*30d0*/  ISETP.NE.U32.AND P1, PT, R174, RZ, PT ;  /* 0x000000ffae00720c */ /* 0x000fe20003f25070 */
[----:B------:R-:W3:Y:S04]  /*30e0*/  LDL.LU R229, [R1+0xcc] ;  /* 0x0000cc0001e57983 */ /* 0x000ee80000300800 */
[----:B------:R-:W4:Y:S01]  /*30f0*/  LDG.E.128 R100, desc[UR4][R100.64] ;  /* 0x0000000464647981 */ /* 0x000f22000c1e1d00 */
[----:B------:R-:W-:Y:S01]  /*3100*/  FSEL R137, R136, RZ, !P4 ;  /* 0x000000ff88897208 */ /* 0x000fe20006000000 */
[----:B------:R-:W-:Y:S01]  /*3110*/  FMUL.FTZ R136, R107, UR9 ;  /* 0x000000096b887c20 */ /* 0x000fe20008410000 */
[----:B------:R-:W-:Y:S01]  /*3120*/  ISETP.NE.AND.EX P1, PT, R175, RZ, PT, P1 ;  /* 0x000000ffaf00720c */ /* 0x000fe20003f25310 */
[----:B------:R-:W3:Y:S02]  /*3130*/  LDL.LU R223, [R1+0xc8] ;  /* 0x0000c80001df7983 */ /* 0x000ee40000300800 */
[--C-:B------:R-:W-:Y:S01]  /*3140*/  FFMA.FTZ R0, R0, R136, R137.reuse ;  /* 0x0000008800007223 */ /* 0x100fe20000010089 */
[----:B-----5:R-:W-:Y:S01]  /*3150*/  MOV R106, R108 ;  /* 0x0000006c006a7202 */ /* 0x020fe20000000f00 */
[-CC-:B------:R-:W-:Y:S01]  /*3160*/  FFMA.FTZ R141, R141, R136.reuse, R137.reuse ;  /* 0x000000888d8d7223 */ /* 0x180fe20000010089 */
[----:B------:R-:W-:Y:S01]  /*3170*/  CS2R R174, SRZ ;  /* 0x0000000000ae7805 */ /* 0x000fe2000001ff00 */
[----:B------:R-:W-:Y:S01]  /*3180*/  FADD.FTZ R0, R212, -R0 ;  /* 0x80000000d4007221 */ /* 0x000fe20000010000 */
[----:B------:R-:W-:Y:S01]  /*3190*/  LOP3.LUT P2, RZ, R106, 0xff, RZ, 0xc0, !PT ;  /* 0x000000ff6aff7812 */ /* 0x000fe2000784c0ff */
[-CC-:B------:R-:W-:Y:S01]  /*31a0*/  FFMA.FTZ R140, R140, R136.reuse, R137.reuse ;  /* 0x000000888c8c7223 */ /* 0x180fe20000010089 */
[--C-:B------:R-:W-:Y:S01]  /*31b0*/  FFMA.FTZ R104, R104, R136, R137.reuse ;  /* 0x0000008868687223 */ /* 0x100fe20000010089 */
[----:B------:R-:W-:Y:S01]  /*31c0*/  FMUL.FTZ R106, R3, R0 ;  /* 0x00000000036a7220 */ /* 0x000fe20000410000 */
[----:B------:R-:W-:Y:S01]  /*31d0*/  ISETP.NE.U32.AND P3, PT, RZ, UR10, PT ;  /* 0x0000000aff007c0c */ /* 0x000fe2000bf65070 */
[-CC-:B------:R-:W-:Y:S01]  /*31e0*/  FFMA.FTZ R142, R142, R136.reuse, R137.reuse ;  /* 0x000000888e8e7223 */ /* 0x180fe20000010089 */
[----:B------:R-:W-:Y:S01]  /*31f0*/  LOP3.LUT P5, RZ, R109, 0xff00, RZ, 0xc0, !PT ;  /* 0x0000ff006dff7812 */ /* 0x000fe200078ac0ff */
[----:B------:R-:W-:Y:S01]  /*3200*/  @P1 FADD.FTZ R106, R68, R106 ;  /* 0x0000006a446a1221 */ /* 0x000fe20000010000 */
[----:B------:R-:W-:Y:S01]  /*3210*/  HFMA2.MMA R0, -RZ, RZ, 0, 0 ;  /* 0x00000000ff007435 */ /* 0x000fe200000001ff */
[-CC-:B------:R-:W-:Y:S01]  /*3220*/  FFMA.FTZ R159, R159, R136.reuse, R137.reuse ;  /* 0x000000889f9f7223 */ /* 0x180fe20000010089 */
[--C-:B------:R-:W-:Y:S01]  /*3230*/  FFMA.FTZ R207, R207, R136, R137.reuse ;  /* 0x00000088cfcf7223 */ /* 0x100fe20000010089 */
[----:B------:R-:W-:Y:S01]  /*3240*/  FMUL.FTZ R107, R106, R2 ;  /* 0x000000026a6b7220 */ /* 0x000fe20000410000 */
[----:B------:R-:W-:Y:S01]  /*3250*/  LOP3.LUT P6, RZ, R109, 0xff0000, RZ, 0xc0, !PT ;  /* 0x00ff00006dff7812 */ /* 0x000fe200078cc0ff */
[-CC-:B------:R-:W-:Y:S01]  /*3260*/  FFMA.FTZ R110, R110, R136.reuse, R137.reuse ;  /* 0x000000886e6e7223 */ /* 0x180fe20000010089 */
[-C--:B------:R-:W-:Y:S01]  /*3270*/  FFMA.FTZ R111, R111, R136.reuse, R137 ;  /* 0x000000886f6f7223 */ /* 0x080fe20000010089 */
[----:B------:R-:W-:Y:S01]  /*3280*/  FMUL.FTZ R107, R107, UR12 ;  /* 0x0000000c6b6b7c20 */ /* 0x000fe20008410000 */
[----:B------:R-:W-:Y:S01]  /*3290*/  FADD.FTZ R141, R211, -R141 ;  /* 0x8000008dd38d7221 */ /* 0x000fe20000010000 */
[-CC-:B------:R-:W-:Y:S01]  /*32a0*/  FFMA.FTZ R212, R209, R136.reuse, R137.reuse ;  /* 0x00000088d1d47223 */ /* 0x180fe20000010089 */
[----:B------:R-:W-:Y:S01]  /*32b0*/  HFMA2.MMA R209, -RZ, RZ, 0, 0 ;  /* 0x00000000ffd17435 */ /* 0x000fe200000001ff */
[-CC-:B------:R-:W-:Y:S01]  /*32c0*/  FFMA.FTZ R204, R204, R136.reuse, R137.reuse ;  /* 0x00000088cccc7223 */ /* 0x180fe20000010089 */
[-CC-:B------:R-:W-:Y:S01]  /*32d0*/  FFMA.FTZ R194, R194, R136.reuse, R137.reuse ;  /* 0x00000088c2c27223 */ /* 0x180fe20000010089 */
[----:B------:R-:W-:Y:S01]  /*32e0*/  FADD.FTZ R212, R214, -R212 ;  /* 0x800000d4d6d47221 */ /* 0x000fe20000010000 */
[-CC-:B------:R-:W-:Y:S01]  /*32f0*/  FFMA.FTZ R192, R192, R136.reuse, R137.reuse ;  /* 0x00000088c0c07223 */ /* 0x180fe20000010089 */
[-CC-:B------:R-:W-:Y:S01]  /*3300*/  FFMA.FTZ R197, R197, R136.reuse, R137.reuse ;  /* 0x00000088c5c57223 */ /* 0x180fe20000010089 */
[--C-:B------:R-:W-:Y:S01]  /*3310*/  FFMA.FTZ R180, R180, R136, R137.reuse ;  /* 0x00000088b4b47223 */ /* 0x100fe20000010089 */
[----:B------:R-:W-:Y:S01]  /*3320*/  FMUL.FTZ R212, R3, R212 ;  /* 0x000000d403d47220 */ /* 0x000fe20000410000 */
[-CC-:B------:R-:W-:Y:S01]  /*3330*/  FFMA.FTZ R182, R182, R136.reuse, R137.reuse ;  /* 0x00000088b6b67223 */ /* 0x180fe20000010089 */
[-CC-:B------:R-:W-:Y:S01]  /*3340*/  FFMA.FTZ R191, R191, R136.reuse, R137.reuse ;  /* 0x00000088bfbf7223 */ /* 0x180fe20000010089 */
[-CC-:B------:R-:W-:Y:S01]  /*3350*/  FFMA.FTZ R184, R184, R136.reuse, R137.reuse ;  /* 0x00000088b8b87223 */ /* 0x180fe20000010089 */
[----:B------:R-:W-:Y:S01]  /*3360*/  @P1 FADD.FTZ R212, R70, R212 ;  /* 0x000000d446d41221 */ /* 0x000fe20000010000 */
[----:B------:R-:W-:Y:S01]  /*3370*/  FADD.FTZ R140, R213, -R140 ;  /* 0x8000008cd58c7221 */ /* 0x000fe20000010000 */
[-CC-:B------:R-:W-:Y:S01]  /*3380*/  FFMA.FTZ R176, R176, R136.reuse, R137.reuse ;  /* 0x00000088b0b07223 */ /* 0x180fe20000010089 */
[-CC-:B------:R-:W-:Y:S01]  /*3390*/  FFMA.FTZ R178, R178, R136.reuse, R137.reuse ;  /* 0x00000088b2b27223 */ /* 0x180fe20000010089 */
[--C-:B------:R-:W-:Y:S01]  /*33a0*/  FFMA.FTZ R143, R143, R136, R137.reuse ;  /* 0x000000888f8f7223 */ /* 0x100fe20000010089 */
[----:B------:R-:W-:Y:S01]  /*33b0*/  FMUL.FTZ R213, R3, R140 ;  /* 0x0000008c03d57220 */ /* 0x000fe20000410000 */
[-CC-:B------:R-:W-:Y:S01]  /*33c0*/  FFMA.FTZ R153, R153, R136.reuse, R137.reuse ;  /* 0x0000008899997223 */ /* 0x180fe20000010089 */
[----:B------:R-:W-:Y:S01]  /*33d0*/  FFMA.FTZ R157, R157, R136, R137 ;  /* 0x000000889d9d7223 */ /* 0x000fe20000010089 */
[----:B------:R-:W3:Y:S01]  /*33e0*/  LDL.LU R222, [R1+0xd4] ;  /* 0x0000d40001de7983 */ /* 0x000ee20000300800 */
[----:B------:R-:W-:Y:S01]  /*33f0*/  @P1 FADD.FTZ R213, R71, R213 ;  /* 0x000000d547d51221 */ /* 0x000fe20000010000 */
[----:B------:R-:W-:Y:S01]  /*3400*/  HFMA2.MMA R211, -RZ, RZ, 0, 0 ;  /* 0x00000000ffd37435 */ /* 0x000fe200000001ff */
[----:B------:R-:W-:Y:S01]  /*3410*/  FADD.FTZ R105, R105, -R104 ;  /* 0x8000006869697221 */ /* 0x000fe20000010000 */
[----:B------:R-:W-:Y:S01]  /*3420*/  ISETP.NE.AND.EX P3, PT, RZ, UR11, PT, P3 ;  /* 0x0000000bff007c0c */ /* 0x000fe2000bf65330 */
[----:B------:R-:W-:Y:S01]  /*3430*/  FADD.FTZ R142, R206, -R142 ;  /* 0x8000008ece8e7221 */ /* 0x000fe20000010000 */
[----:B------:R-:W-:Y:S01]  /*3440*/  FADD.FTZ R159, R208, -R159 ;  /* 0x8000009fd09f7221 */ /* 0x000fe20000010000 */
[----:B------:R-:W-:Y:S01]  /*3450*/  FMUL.FTZ R214, R3, R105 ;  /* 0x0000006903d67220 */ /* 0x000fe20000410000 */
[----:B------:R-:W-:Y:S01]  /*3460*/  FADD.FTZ R210, R210, -R207 ;  /* 0x800000cfd2d27221 */ /* 0x000fe20000010000 */
[----:B----4-:R-:W-:-:S02]  /*3470*/  @P2 HADD2.F32 R138, -RZ, R100.H0_H0 ;  /* 0x20000064ff8a2230 */ /* 0x010fc40000004100 */
[----:B------:R-:W-:Y:S01]  /*3480*/  FADD.FTZ R110, R203, -R110 ;  /* 0x8000006ecb6e7221 */ /* 0x000fe20000010000 */
[----:B------:R-:W-:Y:S01]  /*3490*/  FADD.FTZ R111, R202, -R111 ;  /* 0x8000006fca6f7221 */ /* 0x000fe20000010000 */
[----:B------:R-:W-:Y:S01]  /*34a0*/  FADD.FTZ R204, R205, -R204 ;  /* 0x800000cccdcc7221 */ /* 0x000fe20000010000 */
[----:B------:R-:W-:Y:S01]  /*34b0*/  FADD.FTZ R194, R196, -R194 ;  /* 0x800000c2c4c27221 */ /* 0x000fe20000010000 */
[----:B------:R-:W-:Y:S01]  /*34c0*/  @P2 FMUL.FTZ R0, R107, R138 ;  /* 0x0000008a6b002220 */ /* 0x000fe20000410000 */
[----:B------:R-:W-:Y:S02]  /*34d0*/  @P2 HADD2.F32 R138, -RZ, R72.H0_H0 ;  /* 0x20000048ff8a2230 */ /* 0x000fe40000004100 */
[----:B------:R-:W-:Y:S01]  /*34e0*/  FADD.FTZ R192, R193, -R192 ;  /* 0x800000c0c1c07221 */ /* 0x000fe20000010000 */
[----:B------:R-:W-:Y:S01]  /*34f0*/  FADD.FTZ R197, R199, -R197 ;  /* 0x800000c5c7c57221 */ /* 0x000fe20000010000 */
[----:B------:R-:W-:Y:S01]  /*3500*/  FADD.FTZ R188, R188, -R182 ;  /* 0x800000b6bcbc7221 */ /* 0x000fe20000010000 */
[----:B------:R-:W-:Y:S01]  /*3510*/  FADD.FTZ R191, R186, -R191 ;  /* 0x800000bfbabf7221 */ /* 0x000fe20000010000 */
[----:B------:R-:W-:Y:S01]  /*3520*/  @P2 FMUL.FTZ R174, R107, R138 ;  /* 0x0000008a6bae2220 */ /* 0x000fe20000410000 */
[----:B------:R-:W-:Y:S01]  /*3530*/  LOP3.LUT P2, RZ, R108, 0xff00, RZ, 0xc0, !PT ;  /* 0x0000ff006cff7812 */ /* 0x000fe2000784c0ff */
[----:B------:R-:W-:Y:S01]  /*3540*/  FMUL.FTZ R107, R3, R141 ;  /* 0x0000008d036b7220 */ /* 0x000fe20000410000 */
[----:B------:R-:W-:Y:S01]  /*3550*/  FADD.FTZ R184, R183, -R184 ;  /* 0x800000b8b7b87221 */ /* 0x000fe20000010000 */
[----:B------:R-:W-:Y:S01]  /*3560*/  FADD.FTZ R176, R177, -R176 ;  /* 0x800000b0b1b07221 */ /* 0x000fe20000010000 */
[----:B------:R-:W-:Y:S01]  /*3570*/  FADD.FTZ R178, R179, -R178 ;  /* 0x800000b2b3b27221 */ /* 0x000fe20000010000 */
[----:B------:R-:W-:Y:S01]  /*3580*/  @P1 FADD.FTZ R107, R69, R107 ;  /* 0x0000006b456b1221 */ /* 0x000fe20000010000 */
[----:B------:R-:W-:Y:S01]  /*3590*/  FADD.FTZ R153, R154, -R153 ;  /* 0x800000999a997221 */ /* 0x000fe20000010000 */
[----:B------:R-:W4:Y:S02]  /*35a0*/  LDL.LU R221, [R1+0xd0] ;  /* 0x0000d00001dd7983 */ /* 0x000f240000300800 */
[----:B------:R-:W-:-:S04]  /*35b0*/  FMUL.FTZ R138, R107, R2 ;  /* 0x000000026b8a7220 */ /* 0x000fc80000410000 */
[----:B------:R-:W-:Y:S02]  /*35c0*/  @P2 HADD2.F32 R139, -RZ, R100.H1_H1 ;  /* 0x30000064ff8b2230 */ /* 0x000fe40000004100 */
[----:B------:R-:W-:Y:S01]  /*35d0*/  FMUL.FTZ R100, R138, UR12 ;  /* 0x0000000c8a647c20 */ /* 0x000fe20008410000 */
[----:B------:R-:W-:Y:S01]  /*35e0*/  MOV R138, RZ ;  /* 0x000000ff008a7202 */ /* 0x000fe20000000f00 */
[----:B------:R-:W-:Y:S01]  /*35f0*/  @P1 FADD.FTZ R214, R64, R214 ;  /* 0x000000d640d61221 */ /* 0x000fe20000010000 */
[----:B------:R-:W-:Y:S01]  /*3600*/  SEL R104, R106, R92, P3 ;  /* 0x0000005c6a687207 */ /* 0x000fe20001800000 */
[C---:B------:R-:W-:Y:S01]  /*3610*/  @P2 FMUL.FTZ R138, R100.reuse, R139 ;  /* 0x0000008b648a2220 */ /* 0x040fe20000410000 */
[----:B------:R-:W-:Y:S01]  /*3620*/  @P2 HADD2.F32 R139, -RZ, R72.H1_H1 ;  /* 0x30000048ff8b2230 */ /* 0x000fe20000004100 */
[----:B------:R-:W-:Y:S02]  /*3630*/  SEL R105, R107, R93, P3 ;  /* 0x0000005d6b697207 */ /* 0x000fe40001800000 */
[----:B------:R-:W-:Y:S01]  /*3640*/  MOV R206, RZ ;  /* 0x000000ff00ce7202 */ /* 0x000fe20000000f00 */
[----:B------:R-:W-:Y:S01]  /*3650*/  FMUL.FTZ R159, R3, R159 ;  /* 0x0000009f039f7220 */ /* 0x000fe20000410000 */
[----:B------:R-:W-:Y:S01]  /*3660*/  @P2 FMUL.FTZ R209, R100, R139 ;  /* 0x0000008b64d12220 */ /* 0x000fe20000410000 */
[----:B------:R-:W-:Y:S01]  /*3670*/  LOP3.LUT P2, RZ, R108, 0xff0000, RZ, 0xc0, !PT ;  /* 0x00ff00006cff7812 */ /* 0x000fe2000784c0ff */
[----:B------:R-:W-:Y:S01]  /*3680*/  FMUL.FTZ R100, R212, R2 ;  /* 0x00000002d4647220 */ /* 0x000fe20000410000 */
[----:B------:R-:W-:Y:S01]  /*3690*/  MOV R139, RZ ;  /* 0x000000ff008b7202 */ /* 0x000fe20000000f00 */
[----:B------:R-:W-:Y:S01]  /*36a0*/  FFMA.FTZ R196, R195, R136, R137 ;  /* 0x00000088c3c47223 */ /* 0x000fe20000010089 */
[C---:B------:R-:W-:Y:S01]  /*36b0*/  FMUL.FTZ R193, R3.reuse, R192 ;  /* 0x000000c003c17220 */ /* 0x040fe20000410000 */
[----:B------:R-:W-:Y:S01]  /*36c0*/  FMUL.FTZ R100, R100, UR12 ;  /* 0x0000000c64647c20 */ /* 0x000fe20008410000 */
[C---:B------:R-:W-:Y:S01]  /*36d0*/  FMUL.FTZ R197, R3.reuse, R197 ;  /* 0x000000c503c57220 */ /* 0x040fe20000410000 */
[----:B------:R-:W-:Y:S01]  /*36e0*/  FMUL.FTZ R188, R3, R188 ;  /* 0x000000bc03bc7220 */ /* 0x000fe20000410000 */
[----:B------:R-:W-:-:S02]  /*36f0*/  MOV R182, RZ ;  /* 0x000000ff00b67202 */ /* 0x000fc40000000f00 */
[----:B------:R-:W-:Y:S02]  /*3700*/  MOV R186, RZ ;  /* 0x000000ff00ba7202 */ /* 0x000fe40000000f00 */
[----:B------:R-:W-:Y:S01]  /*3710*/  MOV R183, RZ ;  /* 0x000000ff00b77202 */ /* 0x000fe20000000f00 */
[----:B------:R-:W-:Y:S02]  /*3720*/  @P2 HADD2.F32 R141, -RZ, R101.H0_H0 ;  /* 0x20000065ff8d2230 */ /* 0x000fe40000004100 */
[C---:B------:R-:W-:Y:S01]  /*3730*/  FMUL.FTZ R176, R3.reuse, R176 ;  /* 0x000000b003b07220 */ /* 0x040fe20000410000 */
[----:B------:R-:W-:Y:S01]  /*3740*/  FMUL.FTZ R178, R3, R178 ;  /* 0x000000b203b27220 */ /* 0x000fe20000410000 */
[----:B------:R-:W-:Y:S01]  /*3750*/  MOV R179, RZ ;  /* 0x000000ff00b37202 */ /* 0x000fe20000000f00 */
[----:B------:R-:W-:Y:S01]  /*3760*/  FFMA.FTZ R154, R155, R136, R137 ;  /* 0x000000889b9a7223 */ /* 0x000fe20000010089 */
[C---:B------:R-:W-:Y:S01]  /*3770*/  @P2 FMUL.FTZ R139, R100.reuse, R141 ;  /* 0x0000008d648b2220 */ /* 0x040fe20000410000 */
[----:B------:R-:W-:Y:S01]  /*3780*/  @P2 HADD2.F32 R141, -RZ, R73.H0_H0 ;  /* 0x20000049ff8d2230 */ /* 0x000fe20000004100 */
[----:B------:R-:W4:Y:S04]  /*3790*/  LDL.LU R220, [R1+0xdc] ;  /* 0x0000dc0001dc7983 */ /* 0x000f280000300800 */
[----:B------:R-:W-:Y:S01]  /*37a0*/  @P2 FMUL.FTZ R175, R100, R141 ;  /* 0x0000008d64af2220 */ /* 0x000fe20000410000 */
[----:B------:R-:W-:Y:S01]  /*37b0*/  LOP3.LUT P2, RZ, R108, 0xff000000, RZ, 0xc0, !PT ;  /* 0xff0000006cff7812 */ /* 0x000fe2000784c0ff */
[----:B------:R-:W-:Y:S01]  /*37c0*/  FMUL.FTZ R100, R213, R2 ;  /* 0x00000002d5647220 */ /* 0x000fe20000410000 */
[----:B------:R-:W-:-:S02]  /*37d0*/  CS2R R140, SRZ ;  /* 0x00000000008c7805 */ /* 0x000fc4000001ff00 */
[----:B------:R-:W-:Y:S02]  /*37e0*/  SEL R106, R212, R94, P3 ;  /* 0x0000005ed46a7207 */ /* 0x000fe40001800000 */
[----:B------:R-:W-:Y:S01]  /*37f0*/  SEL R107, R213, R95, P3 ;  /* 0x0000005fd56b7207 */ /* 0x000fe20001800000 */
[----:B------:R-:W-:Y:S01]  /*3800*/  FMUL.FTZ R100, R100, UR12 ;  /* 0x0000000c64647c20 */ /* 0x000fe20008410000 */
[----:B------:R-:W-:Y:S01]  /*3810*/  MOV R108, RZ ;  /* 0x000000ff006c7202 */ /* 0x000fe20000000f00 */
[----:B------:R-:W-:Y:S01]  /*3820*/  @P1 FADD.FTZ R159, R66, R159 ;  /* 0x0000009f429f1221 */ /* 0x000fe20000010000 */
[----:B------:R-:W0:Y:S01]  /*3830*/  LDC.64 R212, c[0x0][0x2f8] ;  /* 0x0000be00ffd47b82 */ /* 0x000e220000000a00 */
[----:B------:R-:W-:Y:S01]  /*3840*/  FADD.FTZ R196, R198, -R196 ;  /* 0x800000c4c6c47221 */ /* 0x000fe20000010000 */
[----:B------:R-:W-:Y:S01]  /*3850*/  FMUL.FTZ R195, R3, R194 ;  /* 0x000000c203c37220 */ /* 0x000fe20000410000 */
[----:B------:R-:W-:Y:S01]  /*3860*/  @P1 FADD.FTZ R193, R56, R193 ;  /* 0x000000c138c11221 */ /* 0x000fe20000010000 */
[----:B------:R-:W-:-:S02]  /*3870*/  @P2 HADD2.F32 R101, -RZ, R101.H1_H1 ;  /* 0x30000065ff652230 */ /* 0x000fc40000004100 */
[----:B------:R-:W-:Y:S01]  /*3880*/  @P1 FADD.FTZ R197, R59, R197 ;  /* 0x000000c53bc51221 */ /* 0x000fe20000010000 */
[----:B------:R-:W-:Y:S01]  /*3890*/  MOV R192, RZ ;  /* 0x000000ff00c07202 */ /* 0x000fe20000000f00 */
[----:B------:R-:W-:Y:S01]  /*38a0*/  @P1 FADD.FTZ R188, R54, R188 ;  /* 0x000000bc36bc1221 */ /* 0x000fe20000010000 */
[----:B------:R-:W-:Y:S01]  /*38b0*/  @P1 FADD.FTZ R176, R50, R176 ;  /* 0x000000b032b01221 */ /* 0x000fe20000010000 */
[----:B------:R-:W-:Y:S01]  /*38c0*/  @P2 FMUL.FTZ R140, R100, R101 ;  /* 0x00000065648c2220 */ /* 0x000fe20000410000 */
[----:B------:R-:W-:Y:S02]  /*38d0*/  @P2 HADD2.F32 R101, -RZ, R73.H1_H1 ;  /* 0x30000049ff652230 */ /* 0x000fe40000004100 */
[----:B------:R-:W-:Y:S01]  /*38e0*/  @P1 FADD.FTZ R178, R51, R178 ;  /* 0x000000b233b21221 */ /* 0x000fe20000010000 */
[----:B------:R-:W-:Y:S01]  /*38f0*/  FADD.FTZ R154, R156, -R154 ;  /* 0x8000009a9c9a7221 */ /* 0x000fe20000010000 */
[----:B------:R-:W4:Y:S01]  /*3900*/  LDL.LU R219, [R1+0xd8] ;  /* 0x0000d80001db7983 */ /* 0x000f220000300800 */
[----:B------:R-:W-:Y:S01]  /*3910*/  @P2 FMUL.FTZ R211, R100, R101 ;  /* 0x0000006564d32220 */ /* 0x000fe20000410000 */
[----:B------:R-:W-:Y:S01]  /*3920*/  LOP3.LUT P2, RZ, R109, 0xff, RZ, 0xc0, !PT ;  /* 0x000000ff6dff7812 */ /* 0x000fe2000784c0ff */
[----:B------:R-:W-:Y:S01]  /*3930*/  FMUL.FTZ R100, R214, R2 ;  /* 0x00000002d6647220 */ /* 0x000fe20000410000 */
[----:B------:R-:W-:Y:S01]  /*3940*/  FMUL.FTZ R196, R3, R196 ;  /* 0x000000c403c47220 */ /* 0x000fe20000410000 */
[----:B------:R-:W-:Y:S01]  /*3950*/  @P1 FADD.FTZ R195, R57, R195 ;  /* 0x000000c339c31221 */ /* 0x000fe20000010000 */
[----:B------:R-:W-:Y:S01]  /*3960*/  MOV R194, RZ ;  /* 0x000000ff00c27202 */ /* 0x000fe20000000f00 */
[----:B------:R-:W-:Y:S01]  /*3970*/  FMUL.FTZ R100, R100, UR12 ;  /* 0x0000000c64647c20 */ /* 0x000fe20008410000 */
[----:B------:R-:W-:Y:S01]  /*3980*/  FMUL.FTZ R177, R176, R2 ;  /* 0x00000002b0b17220 */ /* 0x000fe20000410000 */
[----:B------:R-:W-:Y:S01]  /*3990*/  FMUL.FTZ R154, R3, R154 ;  /* 0x0000009a039a7220 */ /* 0x000fe20000410000 */
[----:B------:R-:W4:Y:S05]  /*39a0*/  LDL.LU R218, [R1+0xe4] ;  /* 0x0000e40001da7983 */ /* 0x000f2a0000300800 */
[----:B------:R-:W-:-:S02]  /*39b0*/  @P2 HADD2.F32 R101, -RZ, R102.H0_H0 ;  /* 0x20000066ff652230 */ /* 0x000fc40000004100 */
[----:B------:R-:W-:Y:S01]  /*39c0*/  @P1 FADD.FTZ R196, R58, R196 ;  /* 0x000000c43ac41221 */ /* 0x000fe20000010000 */
[----:B------:R-:W-:Y:S01]  /*39d0*/  FMUL.FTZ R177, R177, UR12 ;  /* 0x0000000cb1b17c20 */ /* 0x000fe20008410000 */
[----:B------:R-:W-:Y:S01]  /*39e0*/  @P1 FADD.FTZ R154, R42, R154 ;  /* 0x0000009a2a9a1221 */ /* 0x000fe20000010000 */
[----:B------:R-:W4:Y:S01]  /*39f0*/  LDL.LU R215, [R1+0xe0] ;  /* 0x0000e00001d77983 */ /* 0x000f220000300800 */
[C---:B------:R-:W-:Y:S01]  /*3a00*/  @P2 FMUL.FTZ R141, R100.reuse, R101 ;  /* 0x00000065648d2220 */ /* 0x040fe20000410000 */
[----:B------:R-:W-:Y:S02]  /*3a10*/  @P2 HADD2.F32 R101, -RZ, R74.H0_H0 ;  /* 0x2000004aff652230 */ /* 0x000fe40000004100 */
[----:B------:R-:W3:Y:S03]  /*3a20*/  LDL.LU R208, [R1+0xc4] ;  /* 0x0000c40001d07983 */ /* 0x000ee60000300800 */
[----:B------:R-:W-:Y:S01]  /*3a30*/  @P2 FMUL.FTZ R108, R100, R101 ;  /* 0x00000065646c2220 */ /* 0x000fe20000410000 */
[----:B------:R-:W-:Y:S01]  /*3a40*/  ISETP.NE.U32.AND P2, PT, RZ, UR10, PT ;  /* 0x0000000aff007c0c */ /* 0x000fe2000bf45070 */
[----:B------:R-:W4:Y:S03]  /*3a50*/  LDL.LU R207, [R1+0xb8] ;  /* 0x0000b80001cf7983 */ /* 0x000f260000300800 */
[----:B------:R-:W-:-:S13]  /*3a60*/  ISETP.NE.AND.EX P2, PT, RZ, UR11, PT, P2 ;  /* 0x0000000bff007c0c */ /* 0x000fda000bf45320 */
[----:B------:R-:W1:Y:S02]  /*3a70*/  @P2 LDC.64 R100, c[0x0][0x308] ;  /* 0x0000c200ff642b82 */ /* 0x000e640000000a00 */
[----:B-1----:R-:W-:-:S05]  /*3a80*/  @P2 IMAD.WIDE.U32 R100, R173, 0x20, R100 ;  /* 0x00000020ad642825 */ /* 0x002fca00078e0064 */
[----:B------:R1:W-:Y:S02]  /*3a90*/  @P2 STG.E.128 desc[UR4][R100.64], R104 ;  /* 0x0000006864002986 */ /* 0x0003e4000c101d04 */
[----:B-1----:R-:W-:-:S04]  /*3aa0*/  FMUL.FTZ R105, R3, R142 ;  /* 0x0000008e03697220 */ /* 0x002fc80000410000 */
[----:B------:R-:W-:Y:S01]  /*3ab0*/  @P1 FADD.FTZ R105, R65, R105 ;  /* 0x0000006941691221 */ /* 0x000fe20000010000 */
[----:B------:R-:W-:-:S03]  /*3ac0*/  HFMA2.MMA R142, -RZ, RZ, 0, 0 ;  /* 0x00000000ff8e7435 */ /* 0x000fc600000001ff */
[----:B------:R-:W-:Y:S01]  /*3ad0*/  FMUL.FTZ R106, R105, R2 ;  /* 0x00000002696a7220 */ /* 0x000fe20000410000 */
[----:B------:R-:W-:-:S03]  /*3ae0*/  @P5 HADD2.F32 R104, -RZ, R102.H1_H1 ;  /* 0x30000066ff685230 */ /* 0x000fc60000004100 */
[----:B------:R-:W-:-:S04]  /*3af0*/  FMUL.FTZ R102, R106, UR12 ;  /* 0x0000000c6a667c20 */ /* 0x000fc80008410000 */
[----:B------:R-:W-:Y:S01]  /*3b00*/  @P5 FMUL.FTZ R142, R102, R104 ;  /* 0x00000068668e5220 */ /* 0x000fe20000410000 */
[----:B------:R-:W-:-:S05]  /*3b10*/  @P5 HADD2.F32 R104, -RZ, R74.H1_H1 ;  /* 0x3000004aff685230 */ /* 0x000fca0000004100 */
[----:B------:R-:W-:Y:S01]  /*3b20*/  @P5 FMUL.FTZ R206, R102, R104 ;  /* 0x0000006866ce5220 */ /* 0x000fe20000410000 */
[----:B------:R-:W-:Y:S01]  /*3b30*/  FMUL.FTZ R102, R3, R210 ;  /* 0x000000d203667220 */ /* 0x000fe20000410000 */
[----:B------:R-:W-:Y:S01]  /*3b40*/  SEL R104, R214, R96, P3 ;  /* 0x00000060d6687207 */ /* 0x000fe20001800000 */
[----:B------:R-:W4:Y:S02]  /*3b50*/  LDL.LU R210, [R1+0xbc] ;  /* 0x0000bc0001d27983 */ /* 0x000f240000300800 */
[----:B------:R-:W-:Y:S01]  /*3b60*/  @P1 FADD.FTZ R102, R67, R102 ;  /* 0x0000006643661221 */ /* 0x000fe20000010000 */
[----:B------:R-:W-:Y:S01]  /*3b70*/  SEL R105, R105, R97, P3 ;  /* 0x0000006169697207 */ /* 0x000fe20001800000 */
[----:B------:R-:W4:Y:S01]  /*3b80*/  LDL.LU R214, [R1+0xb0] ;  /* 0x0000b00001d67983 */ /* 0x000f220000300800 */
[----:B------:R-:W-:Y:S02]  /*3b90*/  SEL R106, R159, R98, P3 ;  /* 0x000000629f6a7207 */ /* 0x000fe40001800000 */
[----:B------:R-:W-:-:S05]  /*3ba0*/  SEL R107, R102, R99, P3 ;  /* 0x00000063666b7207 */ /* 0x000fca0001800000 */
[----:B------:R1:W-:Y:S01]  /*3bb0*/  @P2 STG.E.128 desc[UR4][R100.64+0x10], R104 ;  /* 0x0000106864002986 */ /* 0x0003e2000c101d04 */
[----:B------:R-:W-:Y:S01]  /*3bc0*/  LOP3.LUT P5, RZ, R109, 0xff000000, RZ, 0xc0, !PT ;  /* 0xff0000006dff7812 */ /* 0x000fe200078ac0ff */
[-C--:B------:R-:W-:Y:S01]  /*3bd0*/  FMUL.FTZ R102, R102, R2.reuse ;  /* 0x0000000266667220 */ /* 0x080fe20000410000 */
[----:B-1----:R-:W-:Y:S01]  /*3be0*/  FMUL.FTZ R100, R159, R2 ;  /* 0x000000029f647220 */ /* 0x002fe20000410000 */
[----:B------:R-:W-:Y:S01]  /*3bf0*/  HFMA2.MMA R159, -RZ, RZ, 0, 0 ;  /* 0x00000000ff9f7435 */ /* 0x000fe200000001ff */
[----:B------:R-:W-:Y:S02]  /*3c00*/  @P6 HADD2.F32 R101, -RZ, R103.H0_H0 ;  /* 0x20000067ff656230 */ /* 0x000fe40000004100 */
[----:B------:R-:W-:-:S04]  /*3c10*/  FMUL.FTZ R100, R100, UR12 ;  /* 0x0000000c64647c20 */ /* 0x000fc80008410000 */
[----:B------:R-:W-:Y:S01]  /*3c20*/  @P6 FMUL.FTZ R159, R100, R101 ;  /* 0x00000065649f6220 */ /* 0x000fe20000410000 */
[----:B------:R-:W-:Y:S01]  /*3c30*/  @P6 HADD2.F32 R101, -RZ, R75.H0_H0 ;  /* 0x2000004bff656230 */ /* 0x000fe20000004100 */
[----:B------:R-:W-:Y:S01]  /*3c40*/  MOV R107, RZ ;  /* 0x000000ff006b7202 */ /* 0x000fe20000000f00 */
[----:B------:R-:W-:-:S03]  /*3c50*/  FMUL.FTZ R102, R102, UR12 ;  /* 0x0000000c66667c20 */ /* 0x000fc60008410000 */
[----:B------:R-:W-:Y:S01]  /*3c60*/  @P6 FMUL.FTZ R107, R100, R101 ;  /* 0x00000065646b6220 */ /* 0x000fe20000410000 */
[----:B------:R-:W-:Y:S01]  /*3c70*/  HFMA2.MMA R100, -RZ, RZ, 0, 0 ;  /* 0x00000000ff647435 */ /* 0x000fe200000001ff */
[----:B------:R-:W-:-:S05]  /*3c80*/  @P5 HADD2.F32 R101, -RZ, R75.H1_H1 ;  /* 0x3000004bff655230 */ /* 0x000fca0000004100 */
[----:B------:R-:W-:Y:S01]  /*3c90*/  @P5 FMUL.FTZ R100, R102, R101 ;  /* 0x0000006566645220 */ /* 0x000fe20000410000 */
[----:B------:R-:W-:Y:S02]  /*3ca0*/  F2FP.F16.F32.PACK_AB R104, R209, R174 ;  /* 0x000000aed168723e */ /* 0x000fe400000000ff */
[----:B------:R-:W-:Y:S02]  /*3cb0*/  F2FP.F16.F32.PACK_AB R105, R211, R175 ;  /* 0x000000afd369723e */ /* 0x000fe400000000ff */
[----:B------:R-:W-:Y:S01]  /*3cc0*/  F2FP.F16.F32.PACK_AB R107, R100, R107 ;  /* 0x0000006b646b723e */ /* 0x000fe200000000ff */
[----:B0-----:R-:W-:Y:S01]  /*3cd0*/  IMAD.WIDE.U32 R100, R173, 0x10, R212 ;  /* 0x00000010ad647825 */ /* 0x001fe200078e00d4 */
[----:B------:R-:W-:Y:S01]  /*3ce0*/  F2FP.F16.F32.PACK_AB R106, R206, R108 ;  /* 0x0000006cce6a723e */ /* 0x000fe200000000ff */
[----:B------:R-:W-:Y:S01]  /*3cf0*/  HFMA2.MMA R174, -RZ, RZ, 0, 0 ;  /* 0x00000000ffae7435 */ /* 0x000fe200000001ff */
[----:B------:R-:W4:Y:S04]  /*3d00*/  LDL.LU R209, [R1+0xb4] ;  /* 0x0000b40001d17983 */ /* 0x000f280000300800 */
[----:B------:R0:W-:Y:S01]  /*3d10*/  STG.E.128 desc[UR4][R100.64], R104 ;  /* 0x0000006864007986 */ /* 0x0001e2000c101d04 */
[----:B------:R-:W-:Y:S01]  /*3d20*/  FFMA.FTZ R175, R200, R136, R137 ;  /* 0x00000088c8af7223 */ /* 0x000fe20000010089 */
[----:B------:R-:W-:Y:S01]  /*3d30*/  FMUL.FTZ R173, R3, R110 ;  /* 0x0000006e03ad7220 */ /* 0x000fe20000410000 */
[----:B------:R-:W-:Y:S01]  /*3d40*/  @P5 HADD2.F32 R103, -RZ, R103.H1_H1 ;  /* 0x30000067ff675230 */ /* 0x000fe20000004100 */
[----:B------:R-:W3:Y:S01]  /*3d50*/  LDL.LU R211, [R1+0xa8] ;  /* 0x0000a80001d37983 */ /* 0x000ee20000300800 */
[----:B0-----:R-:W-:Y:S01]  /*3d60*/  IMAD.WIDE.U32 R104, R172, 0x10, R216 ;  /* 0x00000010ac687825 */ /* 0x001fe200078e00d8 */
[----:B------:R-:W0:Y:S03]  /*3d70*/  @P2 LDC.64 R100, c[0x0][0x308] ;  /* 0x0000c200ff642b82 */ /* 0x000e260000000a00 */
[----:B------:R-:W-:Y:S01]  /*3d80*/  FADD.FTZ R175, R201, -R175 ;  /* 0x800000afc9af7221 */ /* 0x000fe20000010000 */
[C---:B------:R-:W-:Y:S01]  /*3d90*/  FMUL.FTZ R200, R3.reuse, R204 ;  /* 0x000000cc03c87220 */ /* 0x040fe20000410000 */
[----:B------:R-:W-:Y:S01]  /*3da0*/  @P1 FADD.FTZ R173, R60, R173 ;  /* 0x000000ad3cad1221 */ /* 0x000fe20000010000 */
[----:B------:R-:W-:Y:S01]  /*3db0*/  @P5 FMUL.FTZ R174, R102, R103 ;  /* 0x0000006766ae5220 */ /* 0x000fe20000410000 */
[----:B------:R-:W2:Y:S01]  /*3dc0*/  LDG.E.128 R104, desc[UR4][R104.64] ;  /* 0x0000000468687981 */ /* 0x000ea2000c1e1d00 */
[C---:B------:R-:W-:Y:S01]  /*3dd0*/  FMUL.FTZ R201, R3.reuse, R111 ;  /* 0x0000006f03c97220 */ /* 0x040fe20000410000 */
[----:B------:R-:W-:Y:S01]  /*3de0*/  FMUL.FTZ R175, R3, R175 ;  /* 0x000000af03af7220 */ /* 0x000fe20000410000 */
[----:B------:R-:W-:Y:S01]  /*3df0*/  @P1 FADD.FTZ R200, R63, R200 ;  /* 0x000000c83fc81221 */ /* 0x000fe20000010000 */
[----:B------:R-:W4:Y:S01]  /*3e00*/  LDL.LU R206, [R1+0xac] ;  /* 0x0000ac0001ce7983 */ /* 0x000f220000300800 */
[----:B------:R-:W-:Y:S01]  /*3e10*/  @P1 FADD.FTZ R201, R61, R201 ;  /* 0x000000c93dc91221 */ /* 0x000fe20000010000 */
[----:B------:R-:W-:Y:S01]  /*3e20*/  @P1 FADD.FTZ R175, R62, R175 ;  /* 0x000000af3eaf1221 */ /* 0x000fe20000010000 */
[----:B------:R-:W-:Y:S01]  /*3e30*/  SEL R108, R173, R92, P3 ;  /* 0x0000005cad6c7207 */ /* 0x000fe20001800000 */
[----:B------:R-:W3:Y:S01]  /*3e40*/  LDL.LU R212, [R1+0xa4] ;  /* 0x0000a40001d47983 */ /* 0x000ee20000300800 */
[----:B------:R-:W-:-:S02]  /*3e50*/  SEL R111, R200, R95, P3 ;  /* 0x0000005fc86f7207 */ /* 0x000fc40001800000 */
[----:B------:R-:W-:Y:S01]  /*3e60*/  SEL R109, R201, R93, P3 ;  /* 0x0000005dc96d7207 */ /* 0x000fe20001800000 */
[----:B------:R-:W4:Y:S01]  /*3e70*/  LDL.LU R213, [R1+0xa0] ;  /* 0x0000a00001d57983 */ /* 0x000f220000300800 */
[----:B------:R-:W-:Y:S01]  /*3e80*/  SEL R110, R175, R94, P3 ;  /* 0x0000005eaf6e7207 */ /* 0x000fe20001800000 */
[----:B0-----:R-:W-:Y:S01]  /*3e90*/  @P2 IMAD.WIDE.U32 R100, R172, 0x20, R100 ;  /* 0x00000020ac642825 */ /* 0x001fe200078e0064 */
[----:B------:R-:W-:Y:S01]  /*3ea0*/  LOP3.LUT P5, RZ, R118, 0xff00, RZ, 0xc0, !PT ;  /* 0x0000ff0076ff7812 */ /* 0x000fe200078ac0ff */
[----:B------:R-:W3:Y:S04]  /*3eb0*/  LDL.LU R203, [R1+0x98] ;  /* 0x0000980001cb7983 */ /* 0x000ee80000300800 */
[----:B------:R0:W-:Y:S04]  /*3ec0*/  @P2 STG.E.128 desc[UR4][R100.64], R108 ;  /* 0x0000006c64002986 */ /* 0x0001e8000c101d04 */
[----:B------:R-:W4:Y:S04]  /*3ed0*/  LDL.LU R202, [R1+0x9c] ;  /* 0x00009c0001ca7983 */ /* 0x000f280000300800 */
[----:B------:R-:W3:Y:S04]  /*3ee0*/  LDL.LU R205, [R1+0x90] ;  /* 0x0000900001cd7983 */ /* 0x000ee80000300800 */
[----:B------:R-:W4:Y:S04]  /*3ef0*/  LDL.LU R204, [R1+0x94] ;  /* 0x0000940001cc7983 */ /* 0x000f280000300800 */
[----:B------:R-:W3:Y:S01]  /*3f00*/  LDL.LU R198, [R1+0x88] ;  /* 0x0000880001c67983 */ /* 0x000ee20000300800 */
[----:B0-----:R-:W-:-:S02]  /*3f10*/  SEL R108, R193, R96, P3 ;  /* 0x00000060c16c7207 */ /* 0x001fc40001800000 */
[----:B------:R-:W-:Y:S01]  /*3f20*/  SEL R109, R195, R97, P3 ;  /* 0x00000061c36d7207 */ /* 0x000fe20001800000 */
[----:B------:R-:W4:Y:S01]  /*3f30*/  LDL.LU R199, [R1+0x8c] ;  /* 0x00008c0001c77983 */ /* 0x000f220000300800 */
[----:B------:R-:W-:Y:S02]  /*3f40*/  SEL R110, R196, R98, P3 ;  /* 0x00000062c46e7207 */ /* 0x000fe40001800000 */
[----:B------:R-:W-:-:S05]  /*3f50*/  SEL R111, R197, R99, P3 ;  /* 0x00000063c56f7207 */ /* 0x000fca0001800000 */
[----:B------:R0:W-:Y:S02]  /*3f60*/  @P2 STG.E.128 desc[UR4][R100.64+0x10], R108 ;  /* 0x0000106c64002986 */ /* 0x0001e4000c101d04 */
[----:B0-----:R-:W-:-:S04]  /*3f70*/  MOV R100, R118 ;  /* 0x0000007600647202 */ /* 0x001fc80000000f00 */
[----:B------:R-:W-:Y:S01]  /*3f80*/  LOP3.LUT P6, RZ, R100, 0xff, RZ, 0xc0, !PT ;  /* 0x000000ff64ff7812 */ /* 0x000fe200078cc0ff */
[----:B------:R-:W-:Y:S01]  /*3f90*/  FMUL.FTZ R101, R173, R2 ;  /* 0x00000002ad657220 */ /* 0x000fe20000410000 */
[----:B------:R-:W-:-:S03]  /*3fa0*/  HFMA2.MMA R100, -RZ, RZ, 0, 0 ;  /* 0x00000000ff647435 */ /* 0x000fc600000001ff */
[----:B------:R-:W-:Y:S01]  /*3fb0*/  FMUL.FTZ R101, R101, UR12 ;  /* 0x0000000c65657c20 */ /* 0x000fe20008410000 */
[----:B------:R-:W-:-:S07]  /*3fc0*/  MOV R173, RZ ;  /* 0x000000ff00ad7202 */ /* 0x000fce0000000f00 */
[----:B------:R-:W-:-:S05]  /*3fd0*/  @P6 HADD2.F32 R103, -RZ, R76.H0_H0 ;  /* 0x2000004cff676230 */ /* 0x000fca0000004100 */
[----:B------:R-:W-:Y:S01]  /*3fe0*/  @P6 FMUL.FTZ R100, R101, R103 ;  /* 0x0000006765646220 */ /* 0x000fe20000410000 */
[----:B------:R-:W-:Y:S02]  /*3ff0*/  @P5 HADD2.F32 R103, -RZ, R76.H1_H1 ;  /* 0x3000004cff675230 */ /* 0x000fe40000004100 */
[----:B------:R-:W-:Y:S01]  /*4000*/  FMUL.FTZ R110, R197, R2 ;  /* 0x00000002c56e7220 */ /* 0x000fe20000410000 */
[----:B------:R-:W-:-:S03]  /*4010*/  MOV R111, RZ ;  /* 0x000000ff006f7202 */ /* 0x000fc60000000f00 */
[----:B------:R-:W-:Y:S01]  /*4020*/  FMUL.FTZ R110, R110, UR12 ;  /* 0x0000000c6e6e7c20 */ /* 0x000fe20008410000 */
[----:B--2---:R-:W-:-:S05]  /*4030*/  @P6 HADD2.F32 R102, -RZ, R104.H0_H0 ;  /* 0x20000068ff666230 */ /* 0x004fca0000004100 */
[----:B------:R-:W-:Y:S01]  /*4040*/  @P6 FMUL.FTZ R173, R101, R102 ;  /* 0x0000006665ad6220 */ /* 0x000fe20000410000 */
[----:B------:R-:W-:Y:S01]  /*4050*/  FMUL.FTZ R101, R201, R2 ;  /* 0x00000002c9657220 */ /* 0x000fe20000410000 */
[C---:B------:R-:W-:Y:S01]  /*4060*/  LOP3.LUT P6, RZ, R118.reuse, 0xff0000, RZ, 0xc0, !PT ;  /* 0x00ff000076ff7812 */ /* 0x040fe200078cc0ff */
[----:B------:R-:W-:Y:S01]  /*4070*/  HFMA2.MMA R102, -RZ, RZ, 0, 0 ;  /* 0x00000000ff667435 */ /* 0x000fe200000001ff */
[----:B------:R-:W-:Y:S02]  /*4080*/  @P5 HADD2.F32 R104, -RZ, R104.H1_H1 ;  /* 0x30000068ff685230 */ /* 0x000fe40000004100 */
[----:B------:R-:W-:Y:S01]  /*4090*/  FMUL.FTZ R101, R101, UR12 ;  /* 0x0000000c65657c20 */ /* 0x000fe20008410000 */
[----:B------:R-:W2:Y:S03]  /*40a0*/  LDL.LU R201, [R1+0x80] ;  /* 0x0000800001c97983 */ /* 0x000ea60000300800 */
[C---:B------:R-:W-:Y:S01]  /*40b0*/  @P5 FMUL.FTZ R192, R101.reuse, R104 ;  /* 0x0000006865c05220 */ /* 0x040fe20000410000 */
[----:B------:R-:W-:Y:S01]  /*40c0*/  @P5 FMUL.FTZ R102, R101, R103 ;  /* 0x0000006765665220 */ /* 0x000fe20000410000 */
[----:B------:R-:W-:Y:S01]  /*40d0*/  LOP3.LUT P5, RZ, R118, 0xff000000, RZ, 0xc0, !PT ;  /* 0xff00000076ff7812 */ /* 0x000fe200078ac0ff */
[----:B------:R-:W-:-:S02]  /*40e0*/  FMUL.FTZ R103, R175, R2 ;  /* 0x00000002af677220 */ /* 0x000fc40000410000 */
[----:B------:R-:W-:Y:S02]  /*40f0*/  @P6 HADD2.F32 R104, -RZ, R105.H0_H0 ;  /* 0x20000069ff686230 */ /* 0x000fe40000004100 */
[----:B------:R-:W-:Y:S01]  /*4100*/  FMUL.FTZ R103, R103, UR12 ;  /* 0x0000000c67677c20 */ /* 0x000fe20008410000 */
[----:B------:R-:W-:Y:S01]  /*4110*/  MOV R175, RZ ;  /* 0x000000ff00af7202 */ /* 0x000fe20000000f00 */
[----:B------:R-:W-:Y:S01]  /*4120*/  HFMA2.MMA R101, -RZ, RZ, 0, 0 ;  /* 0x00000000ff657435 */ /* 0x000fe200000001ff */
[----:B------:R-:W-:Y:S02]  /*4130*/  @P6 HADD2.F32 R108, -RZ, R77.H0_H0 ;  /* 0x2000004dff6c6230 */ /* 0x000fe40000004100 */
[----:B------:R-:W-:Y:S01]  /*4140*/  @P6 FMUL.FTZ R175, R103, R104 ;  /* 0x0000006867af6220 */ /* 0x000fe20000410000 */
[----:B------:R-:W-:Y:S01]  /*4150*/  FMUL.FTZ R104, R200, R2 ;  /* 0x00000002c8687220 */ /* 0x000fe20000410000 */
[----:B------:R-:W-:Y:S01]  /*4160*/  HFMA2.MMA R118, -RZ, RZ, 0, 0 ;  /* 0x00000000ff767435 */ /* 0x000fe200000001ff */
[----:B------:R-:W-:Y:S01]  /*4170*/  F2FP.F16.F32.PACK_AB R100, R102, R100 ;  /* 0x000000646664723e */ /* 0x000fe200000000ff */
[----:B------:R-:W-:-:S02]  /*4180*/  @P5 HADD2.F32 R105, -RZ, R105.H1_H1 ;  /* 0x30000069ff695230 */ /* 0x000fc40000004100 */
[----:B------:R-:W-:Y:S01]  /*4190*/  FMUL.FTZ R104, R104, UR12 ;  /* 0x0000000c68687c20 */ /* 0x000fe20008410000 */
[----:B------:R-:W-:Y:S01]  /*41a0*/  @P6 FMUL.FTZ R101, R103, R108 ;  /* 0x0000006c67656220 */ /* 0x000fe20000410000 */
[C---:B------:R-:W-:Y:S01]  /*41b0*/  LOP3.LUT P6, RZ, R119.reuse, 0xff, RZ, 0xc0, !PT ;  /* 0x000000ff77ff7812 */ /* 0x040fe200078cc0ff */
[----:B------:R-:W-:Y:S01]  /*41c0*/  HFMA2.MMA R103, -RZ, RZ, 0, 0 ;  /* 0x00000000ff677435 */ /* 0x000fe200000001ff */
[C---:B------:R-:W-:Y:S01]  /*41d0*/  @P5 FMUL.FTZ R194, R104.reuse, R105 ;  /* 0x0000006968c25220 */ /* 0x040fe20000410000 */
[----:B------:R-:W-:Y:S01]  /*41e0*/  @P5 HADD2.F32 R105, -RZ, R77.H1_H1 ;  /* 0x3000004dff695230 */ /* 0x000fe20000004100 */
[----:B------:R-:W-:Y:S01]  /*41f0*/  HFMA2.MMA R108, -RZ, RZ, 0, 0 ;  /* 0x00000000ff6c7435 */ /* 0x000fe200000001ff */
[----:B------:R-:W3:Y:S03]  /*4200*/  LDL.LU R200, [R1+0x84] ;  /* 0x0000840001c87983 */ /* 0x000ee60000300800 */
[----:B------:R-:W-:Y:S01]  /*4210*/  @P5 FMUL.FTZ R103, R104, R105 ;  /* 0x0000006968675220 */ /* 0x000fe20000410000 */
[----:B------:R-:W-:Y:S01]  /*4220*/  LOP3.LUT P5, RZ, R119, 0xff00, RZ, 0xc0, !PT ;  /* 0x0000ff0077ff7812 */ /* 0x000fe200078ac0ff */
[----:B------:R-:W-:-:S03]  /*4230*/  FMUL.FTZ R104, R193, R2 ;  /* 0x00000002c1687220 */ /* 0x000fc60000410000 */
[----:B------:R-:W-:Y:S02]  /*4240*/  @P6 HADD2.F32 R105, -RZ, R106.H0_H0 ;  /* 0x2000006aff696230 */ /* 0x000fe40000004100 */
[----:B------:R-:W-:Y:S01]  /*4250*/  FMUL.FTZ R104, R104, UR12 ;  /* 0x0000000c68687c20 */ /* 0x000fe20008410000 */
[----:B------:R-:W-:Y:S01]  /*4260*/  @P6 HADD2.F32 R109, -RZ, R78.H0_H0 ;  /* 0x2000004eff6d6230 */ /* 0x000fe20000004100 */
[----:B------:R-:W-:Y:S02]  /*4270*/  MOV R193, RZ ;  /* 0x000000ff00c17202 */ /* 0x000fe40000000f00 */
[C---:B------:R-:W-:Y:S02]  /*4280*/  @P6 FMUL.FTZ R193, R104.reuse, R105 ;  /* 0x0000006968c16220 */ /* 0x040fe40000410000 */
[----:B------:R-:W-:Y:S01]  /*4290*/  @P6 FMUL.FTZ R108, R104, R109 ;  /* 0x0000006d686c6220 */ /* 0x000fe20000410000 */
[----:B------:R-:W-:Y:S01]  /*42a0*/  FMUL.FTZ R104, R195, R2 ;  /* 0x00000002c3687220 */ /* 0x000fe20000410000 */
[----:B------:R-:W-:Y:S01]  /*42b0*/  HFMA2.MMA R195, -RZ, RZ, 0, 0 ;  /* 0x00000000ffc37435 */ /* 0x000fe200000001ff */
[----:B------:R-:W-:-:S02]  /*42c0*/  @P5 HADD2.F32 R106, -RZ, R106.H1_H1 ;  /* 0x3000006aff6a5230 */ /* 0x000fc40000004100 */
[----:B------:R-:W-:Y:S02]  /*42d0*/  @P5 HADD2.F32 R105, -RZ, R78.H1_H1 ;  /* 0x3000004eff695230 */ /* 0x000fe40000004100 */
[----:B------:R-:W-:Y:S01]  /*42e0*/  FMUL.FTZ R104, R104, UR12 ;  /* 0x0000000c68687c20 */ /* 0x000fe20008410000 */
[----:B------:R-:W-:-:S03]  /*42f0*/  MOV R109, RZ ;  /* 0x000000ff006d7202 */ /* 0x000fc60000000f00 */
[C---:B------:R-:W-:Y:S01]  /*4300*/  @P5 FMUL.FTZ R109, R104.reuse, R105 ;  /* 0x00000069686d5220 */ /* 0x040fe20000410000 */
[----:B------:R-:W-:Y:S01]  /*4310*/  @P5 FMUL.FTZ R195, R104, R106 ;  /* 0x0000006a68c35220 */ /* 0x000fe20000410000 */
[C---:B------:R-:W-:Y:S02]  /*4320*/  LEA R104, P5, R172.reuse, UR14, 0x4 ;  /* 0x0000000eac687c11 */ /* 0x040fe4000f8a20ff */
[C---:B------:R-:W-:Y:S02]  /*4330*/  LOP3.LUT P6, RZ, R119.reuse, 0xff0000, RZ, 0xc0, !PT ;  /* 0x00ff000077ff7812 */ /* 0x040fe400078cc0ff */
[----:B------:R-:W-:Y:S02]  /*4340*/  LEA.HI.X R105, R172, UR15, RZ, 0x4, P5 ;  /* 0x0000000fac697c11 */ /* 0x000fe4000a8f24ff */
[----:B------:R-:W-:Y:S01]  /*4350*/  LOP3.LUT P5, RZ, R119, 0xff000000, RZ, 0xc0, !PT ;  /* 0xff00000077ff7812 */ /* 0x000fe200078ac0ff */
[----:B------:R-:W-:Y:S01]  /*4360*/  FMUL.FTZ R106, R196, R2 ;  /* 0x00000002c46a7220 */ /* 0x000fe20000410000 */
[----:B------:R-:W-:Y:S01]  /*4370*/  F2FP.F16.F32.PACK_AB R101, R103, R101 ;  /* 0x000000656765723e */ /* 0x000fe200000000ff */
[----:B------:R-:W4:Y:S02]  /*4380*/  LDL.LU R196, [R1+0x78] ;  /* 0x0000780001c47983 */ /* 0x000f240000300800 */
[----:B------:R-:W-:Y:S01]  /*4390*/  FMUL.FTZ R106, R106, UR12 ;  /* 0x0000000c6a6a7c20 */ /* 0x000fe20008410000 */
[----:B------:R-:W-:-:S03]  /*43a0*/  F2FP.F16.F32.PACK_AB R102, R109, R108 ;  /* 0x0000006c6d66723e */ /* 0x000fc600000000ff */
[--C-:B------:R-:W-:Y:S01]  /*43b0*/  @P6 HADD2.F32 R119, -RZ, R79.reuse.H0_H0 ;  /* 0x2000004fff776230 */ /* 0x100fe20000004100 */
[----:B------:R-:W2:Y:S03]  /*43c0*/  LDL.LU R197, [R1+0x7c] ;  /* 0x00007c0001c57983 */ /* 0x000ea60000300800 */
[----:B------:R-:W-:Y:S02]  /*43d0*/  @P5 HADD2.F32 R172, -RZ, R79.H1_H1 ;  /* 0x3000004fffac5230 */ /* 0x000fe40000004100 */
[----:B------:R-:W-:-:S03]  /*43e0*/  @P6 FMUL.FTZ R111, R106, R119 ;  /* 0x000000776a6f6220 */ /* 0x000fc60000410000 */
[----:B------:R-:W-:Y:S01]  /*43f0*/  @P5 FMUL.FTZ R118, R110, R172 ;  /* 0x000000ac6e765220 */ /* 0x000fe20000410000 */
[----:B------:R-:W-:-:S04]  /*4400*/  IMAD.WIDE.U32 R108, R171, 0x10, R216 ;  /* 0x00000010ab6c7825 */ /* 0x000fc800078e00d8 */
[----:B------:R-:W-:-:S05]  /*4410*/  F2FP.F16.F32.PACK_AB R103, R118, R111 ;  /* 0x0000006f7667723e */ /* 0x000fca00000000ff */
[----:B------:R0:W-:Y:S04]  /*4420*/  STG.E.128 desc[UR4][R104.64], R100 ;  /* 0x0000006468007986 */ /* 0x0001e8000c101d04 */
[----:B0-----:R0:W3:Y:S01]  /*4430*/  LDG.E.128 R100, desc[UR4][R108.64] ;  /* 0x000000046c647981 */ /* 0x0010e2000c1e1d00 */
[--C-:B------:R-:W-:Y:S01]  /*4440*/  @P6 HADD2.F32 R105, -RZ, R107.reuse.H0_H0 ;  /* 0x2000006bff696230 */ /* 0x100fe20000004100 */
[----:B------:R-:W-:Y:S02]  /*4450*/  MOV R172, RZ ;  /* 0x000000ff00ac7202 */ /* 0x000fe40000000f00 */
[----:B------:R-:W-:Y:S02]  /*4460*/  MOV R104, R116 ;  /* 0x0000007400687202 */ /* 0x000fe40000000f00 */
[----:B------:R-:W-:Y:S01]  /*4470*/  @P6 FMUL.FTZ R172, R106, R105 ;  /* 0x000000696aac6220 */ /* 0x000fe20000410000 */
[----:B------:R-:W-:Y:S01]  /*4480*/  FADD.FTZ R106, R190, -R180 ;  /* 0x800000b4be6a7221 */ /* 0x000fe20000010000 */
[----:B------:R-:W-:Y:S01]  /*4490*/  LOP3.LUT P6, RZ, R104, 0xff, RZ, 0xc0, !PT ;  /* 0x000000ff68ff7812 */ /* 0x000fe200078cc0ff */
[----:B------:R-:W-:Y:S01]  /*44a0*/  @P5 HADD2.F32 R104, -RZ, R107.H1_H1 ;  /* 0x3000006bff685230 */ /* 0x000fe20000004100 */
[----:B------:R-:W-:Y:S01]  /*44b0*/  HFMA2.MMA R180, -RZ, RZ, 0, 0 ;  /* 0x00000000ffb47435 */ /* 0x000fe200000001ff */
[----:B------:R-:W-:Y:S01]  /*44c0*/  FMUL.FTZ R106, R3, R106 ;  /* 0x0000006a036a7220 */ /* 0x000fe20000410000 */
[----:B------:R-:W-:Y:S01]  /*44d0*/  FFMA.FTZ R107, R181, R136, R137 ;  /* 0x00000088b56b7223 */ /* 0x000fe20000010089 */
[----:B0-----:R-:W-:Y:S01]  /*44e0*/  HFMA2.MMA R108, -RZ, RZ, 0, 0 ;  /* 0x00000000ff6c7435 */ /* 0x001fe200000001ff */
[----:B------:R-:W4:Y:S01]  /*44f0*/  LDL.LU R190, [R1+0x70] ;  /* 0x0000700001be7983 */ /* 0x000f220000300800 */
[----:B------:R-:W-:Y:S01]  /*4500*/  @P1 FADD.FTZ R106, R52, R106 ;  /* 0x0000006a346a1221 */ /* 0x000fe20000010000 */
[----:B------:R-:W-:Y:S01]  /*4510*/  FADD.FTZ R107, R189, -R107 ;  /* 0x8000006bbd6b7221 */ /* 0x000fe20000010000 */
[----:B------:R-:W-:Y:S01]  /*4520*/  @P5 FMUL.FTZ R180, R110, R104 ;  /* 0x000000686eb45220 */ /* 0x000fe20000410000 */
[----:B------:R-:W-:Y:S01]  /*4530*/  LOP3.LUT P5, RZ, R116, 0xff00, RZ, 0xc0, !PT ;  /* 0x0000ff0074ff7812 */ /* 0x000fe200078ac0ff */
[----:B------:R-:W-:Y:S01]  /*4540*/  FMUL.FTZ R109, R106, R2 ;  /* 0x000000026a6d7220 */ /* 0x000fe20000410000 */
[----:B------:R-:W-:Y:S01]  /*4550*/  FMUL.FTZ R107, R3, R107 ;  /* 0x0000006b036b7220 */ /* 0x000fe20000410000 */
[----:B------:R-:W-:-:S02]  /*4560*/  @P6 HADD2.F32 R104, -RZ, R80.H0_H0 ;  /* 0x20000050ff686230 */ /* 0x000fc40000004100 */
[----:B------:R-:W-:Y:S01]  /*4570*/  FMUL.FTZ R109, R109, UR12 ;  /* 0x0000000c6d6d7c20 */ /* 0x000fe20008410000 */
[----:B------:R-:W-:Y:S01]  /*4580*/  @P1 FADD.FTZ R107, R53, R107 ;  /* 0x0000006b356b1221 */ /* 0x000fe20000010000 */
[----:B------:R-:W-:Y:S02]  /*4590*/  MOV R181, RZ ;  /* 0x000000ff00b57202 */ /* 0x000fe40000000f00 */
[----:B------:R-:W-:-:S04]  /*45a0*/  @P6 FMUL.FTZ R108, R109, R104 ;  /* 0x000000686d6c6220 */ /* 0x000fc80000410000 */
[----:B------:R-:W-:Y:S01]  /*45b0*/  @P5 HADD2.F32 R104, -RZ, R80.H1_H1 ;  /* 0x30000050ff685230 */ /* 0x000fe20000004100 */
[----:B------:R-:W-:Y:S02]  /*45c0*/  HFMA2.MMA R110, -RZ, RZ, 0, 0 ;  /* 0x00000000ff6e7435 */ /* 0x000fe400000001ff */
[----:B------:R-:W-:Y:S01]  /*45d0*/  HFMA2.MMA R118, -RZ, RZ, 0, 0 ;  /* 0x00000000ff767435 */ /* 0x000fe200000001ff */
[----:B------:R-:W-:-:S04]  /*45e0*/  FMUL.FTZ R189, R3, R184 ;  /* 0x000000b803bd7220 */ /* 0x000fc80000410000 */
[----:B------:R-:W-:Y:S01]  /*45f0*/  @P1 FADD.FTZ R189, R49, R189 ;  /* 0x000000bd31bd1221 */ /* 0x000fe20000010000 */
[----:B------:R-:W-:Y:S01]  /*4600*/  HFMA2.MMA R184, -RZ, RZ, 0, 0 ;  /* 0x00000000ffb87435 */ /* 0x000fe200000001ff */
[----:B---3--:R-:W-:-:S05]  /*4610*/  @P6 HADD2.F32 R105, -RZ, R100.H0_H0 ;  /* 0x20000064ff696230 */ /* 0x008fca0000004100 */
[----:B------:R-:W-:Y:S01]  /*4620*/  @P6 FMUL.FTZ R181, R109, R105 ;  /* 0x000000696db56220 */ /* 0x000fe20000410000 */
[----:B------:R-:W-:Y:S01]  /*4630*/  LOP3.LUT P6, RZ, R116, 0xff0000, RZ, 0xc0, !PT ;  /* 0x00ff000074ff7812 */ /* 0x000fe200078cc0ff */
[----:B------:R-:W-:Y:S01]  /*4640*/  FMUL.FTZ R105, R107, R2 ;  /* 0x000000026b697220 */ /* 0x000fe20000410000 */
[----:B------:R-:W-:Y:S01]  /*4650*/  HFMA2.MMA R109, -RZ, RZ, 0, 0 ;  /* 0x00000000ff6d7435 */ /* 0x000fe200000001ff */
[----:B------:R-:W-:Y:S02]  /*4660*/  @P5 HADD2.F32 R100, -RZ, R100.H1_H1 ;  /* 0x30000064ff645230 */ /* 0x000fe40000004100 */
[----:B------:R-:W-:-:S04]  /*4670*/  FMUL.FTZ R105, R105, UR12 ;  /* 0x0000000c69697c20 */ /* 0x000fc80008410000 */
[C---:B------:R-:W-:Y:S01]  /*4680*/  @P5 FMUL.FTZ R182, R105.reuse, R100 ;  /* 0x0000006469b65220 */ /* 0x040fe20000410000 */
[----:B------:R-:W-:Y:S01]  /*4690*/  @P5 FMUL.FTZ R109, R105, R104 ;  /* 0x00000068696d5220 */ /* 0x000fe20000410000 */
[----:B------:R-:W-:Y:S01]  /*46a0*/  LOP3.LUT P5, RZ, R116, 0xff000000, RZ, 0xc0, !PT ;  /* 0xff00000074ff7812 */ /* 0x000fe200078ac0ff */
[----:B------:R-:W-:Y:S01]  /*46b0*/  FMUL.FTZ R100, R188, R2 ;  /* 0x00000002bc647220 */ /* 0x000fe20000410000 */
[----:B------:R-:W-:Y:S01]  /*46c0*/  FFMA.FTZ R104, R187, R136, R137 ;  /* 0x00000088bb687223 */ /* 0x000fe20000010089 */
[----:B------:R-:W-:Y:S01]  /*46d0*/  FMUL.FTZ R187, R3, R191 ;  /* 0x000000bf03bb7220 */ /* 0x000fe20000410000 */
[----:B------:R-:W-:Y:S02]  /*46e0*/  @P6 HADD2.F32 R105, -RZ, R101.H0_H0 ;  /* 0x20000065ff696230 */ /* 0x000fe40000004100 */
[----:B------:R-:W-:Y:S01]  /*46f0*/  FMUL.FTZ R100, R100, UR12 ;  /* 0x0000000c64647c20 */ /* 0x000fe20008410000 */
[----:B------:R-:W-:Y:S02]  /*4700*/  @P6 HADD2.F32 R111, -RZ, R81.H0_H0 ;  /* 0x20000051ff6f6230 */ /* 0x000fe40000004100 */
[----:B------:R-:W-:Y:S01]  /*4710*/  @P1 FADD.FTZ R187, R55, R187 ;  /* 0x000000bb37bb1221 */ /* 0x000fe20000010000 */
[----:B------:R-:W-:Y:S01]  /*4720*/  FADD.FTZ R104, R185, -R104 ;  /* 0x80000068b9687221 */ /* 0x000fe20000010000 */
[C---:B------:R-:W-:Y:S01]  /*4730*/  @P6 FMUL.FTZ R186, R100.reuse, R105 ;  /* 0x0000006964ba6220 */ /* 0x040fe20000410000 */
[----:B------:R-:W-:Y:S01]  /*4740*/  F2FP.F16.F32.PACK_AB R108, R109, R108 ;  /* 0x0000006c6d6c723e */ /* 0x000fe200000000ff */
[----:B------:R-:W-:Y:S01]  /*4750*/  @P6 FMUL.FTZ R110, R100, R111 ;  /* 0x0000006f646e6220 */ /* 0x000fe20000410000 */
[----:B------:R-:W-:Y:S01]  /*4760*/  LOP3.LUT P6, RZ, R117, 0xff, RZ, 0xc0, !PT ;  /* 0x000000ff75ff7812 */ /* 0x000fe200078cc0ff */
[----:B------:R-:W-:Y:S01]  /*4770*/  FMUL.FTZ R100, R187, R2 ;  /* 0x00000002bb647220 */ /* 0x000fe20000410000 */
[----:B------:R-:W-:Y:S01]  /*4780*/  FMUL.FTZ R119, R3, R104 ;  /* 0x0000006803777220 */ /* 0x000fe20000410000 */
[----:B------:R-:W-:Y:S01]  /*4790*/  @P5 HADD2.F32 R101, -RZ, R101.H1_H1 ;  /* 0x30000065ff655230 */ /* 0x000fe20000004100 */
[----:B------:R-:W3:Y:S01]  /*47a0*/  LDL.LU R191, [R1+0x74] ;  /* 0x0000740001bf7983 */ /* 0x000ee20000300800 */
[----:B------:R-:W-:-:S02]  /*47b0*/  @P5 HADD2.F32 R104, -RZ, R81.H1_H1 ;  /* 0x30000051ff685230 */ /* 0x000fc40000004100 */
[----:B------:R-:W-:Y:S01]  /*47c0*/  FMUL.FTZ R100, R100, UR12 ;  /* 0x0000000c64647c20 */ /* 0x000fe20008410000 */
[----:B------:R-:W-:Y:S01]  /*47d0*/  @P1 FADD.FTZ R119, R48, R119 ;  /* 0x0000007730771221 */ /* 0x000fe20000010000 */
[----:B------:R-:W-:Y:S02]  /*47e0*/  MOV R185, RZ ;  /* 0x000000ff00b97202 */ /* 0x000fe40000000f00 */
[C---:B------:R-:W-:Y:S01]  /*47f0*/  @P5 FMUL.FTZ R185, R100.reuse, R101 ;  /* 0x0000006564b95220 */ /* 0x040fe20000410000 */
[----:B------:R-:W-:Y:S01]  /*4800*/  @P5 FMUL.FTZ R118, R100, R104 ;  /* 0x0000006864765220 */ /* 0x000fe20000410000 */
[----:B------:R-:W-:Y:S01]  /*4810*/  LOP3.LUT P5, RZ, R117, 0xff00, RZ, 0xc0, !PT ;  /* 0x0000ff0075ff7812 */ /* 0x000fe200078ac0ff */
[----:B------:R-:W-:Y:S01]  /*4820*/  FMUL.FTZ R100, R119, R2 ;  /* 0x0000000277647220 */ /* 0x000fe20000410000 */
[----:B------:R-:W-:Y:S01]  /*4830*/  HFMA2.MMA R111, -RZ, RZ, 0, 0 ;  /* 0x00000000ff6f7435 */ /* 0x000fe200000001ff */
[----:B------:R-:W-:Y:S02]  /*4840*/  @P6 HADD2.F32 R101, -RZ, R102.H0_H0 ;  /* 0x20000066ff656230 */ /* 0x000fe40000004100 */
[----:B------:R-:W-:-:S02]  /*4850*/  @P6 HADD2.F32 R104, -RZ, R82.H0_H0 ;  /* 0x20000052ff686230 */ /* 0x000fc40000004100 */
[----:B------:R-:W-:-:S04]  /*4860*/  FMUL.FTZ R100, R100, UR12 ;  /* 0x0000000c64647c20 */ /* 0x000fc80008410000 */
[C---:B------:R-:W-:Y:S01]  /*4870*/  @P6 FMUL.FTZ R183, R100.reuse, R101 ;  /* 0x0000006564b76220 */ /* 0x040fe20000410000 */
[----:B------:R-:W-:Y:S01]  /*4880*/  @P6 FMUL.FTZ R111, R100, R104 ;  /* 0x00000068646f6220 */ /* 0x000fe20000410000 */
[----:B------:R-:W-:Y:S01]  /*4890*/  FMUL.FTZ R100, R189, R2 ;  /* 0x00000002bd647220 */ /* 0x000fe20000410000 */
[----:B------:R-:W-:-:S03]  /*48a0*/  @P5 HADD2.F32 R104, -RZ, R82.H1_H1 ;  /* 0x30000052ff685230 */ /* 0x000fc60000004100 */
[----:B------:R-:W-:Y:S01]  /*48b0*/  FMUL.FTZ R100, R100, UR12 ;  /* 0x0000000c64647c20 */ /* 0x000fe20008410000 */
[----:B------:R-:W-:Y:S01]  /*48c0*/  @P5 HADD2.F32 R101, -RZ, R102.H1_H1 ;  /* 0x30000066ff655230 */ /* 0x000fe20000004100 */
[----:B------:R-:W-:Y:S02]  /*48d0*/  MOV R102, RZ ;  /* 0x000000ff00667202 */ /* 0x000fe40000000f00 */
[C---:B------:R-:W-:Y:S02]  /*48e0*/  @P5 FMUL.FTZ R102, R100.reuse, R104 ;  /* 0x0000006864665220 */ /* 0x040fe40000410000 */
[----:B------:R-:W0:Y:S01]  /*48f0*/  @P2 LDC.64 R104, c[0x0][0x308] ;  /* 0x0000c200ff682b82 */ /* 0x000e220000000a00 */
[----:B------:R-:W-:Y:S01]  /*4900*/  @P5 FMUL.FTZ R184, R100, R101 ;  /* 0x0000006564b85220 */ /* 0x000fe20000410000 */
[----:B------:R-:W-:Y:S02]  /*4910*/  LEA R100, P5, R171, UR14, 0x4 ;  /* 0x0000000eab647c11 */ /* 0x000fe4000f8a20ff */
[----:B------:R-:W-:-:S02]  /*4920*/  LOP3.LUT P6, RZ, R117, 0xff0000, RZ, 0xc0, !PT ;  /* 0x00ff000075ff7812 */ /* 0x000fc400078cc0ff */
[----:B------:R-:W-:Y:S02]  /*4930*/  LEA.HI.X R101, R171, UR15, RZ, 0x4, P5 ;  /* 0x0000000fab657c11 */ /* 0x000fe4000a8f24ff */
[----:B------:R-:W-:Y:S01]  /*4940*/  LOP3.LUT P5, RZ, R117, 0xff000000, RZ, 0xc0, !PT ;  /* 0xff00000075ff7812 */ /* 0x000fe200078ac0ff */
[----:B0-----:R-:W-:Y:S01]  /*4950*/  @P2 IMAD.WIDE.U32 R116, R171, 0x20, R104 ;  /* 0x00000020ab742825 */ /* 0x001fe200078e0068 */
[----:B------:R-:W-:Y:S02]  /*4960*/  SEL R104, R106, R92, P3 ;  /* 0x0000005c6a687207 */ /* 0x000fe40001800000 */
[----:B------:R-:W-:Y:S02]  /*4970*/  SEL R105, R107, R93, P3 ;  /* 0x0000005d6b697207 */ /* 0x000fe40001800000 */
[----:B------:R-:W-:Y:S02]  /*4980*/  SEL R106, R188, R94, P3 ;  /* 0x0000005ebc6a7207 */ /* 0x000fe40001800000 */
[----:B------:R-:W-:Y:S01]  /*4990*/  SEL R107, R187, R95, P3 ;  /* 0x0000005fbb6b7207 */ /* 0x000fe20001800000 */
[----:B------:R-:W-:Y:S01]  /*49a0*/  FMUL.FTZ R171, R178, R2 ;  /* 0x00000002b2ab7220 */ /* 0x000fe20000410000 */
[----:B------:R-:W-:Y:S01]  /*49b0*/  HFMA2.MMA R187, -RZ, RZ, 0, 0 ;  /* 0x00000000ffbb7435 */ /* 0x000fe200000001ff */
[----:B------:R-:W-:Y:S01]  /*49c0*/  F2FP.F16.F32.PACK_AB R109, R118, R110 ;  /* 0x0000006e766d723e */ /* 0x000fe200000000ff */
[----:B------:R-:W2:Y:S01]  /*49d0*/  LDL.LU R188, [R1+0x68] ;  /* 0x0000680001bc7983 */ /* 0x000ea20000300800 */
[----:B------:R-:W-:-:S03]  /*49e0*/  FMUL.FTZ R171, R171, UR12 ;  /* 0x0000000cabab7c20 */ /* 0x000fc60008410000 */
[----:B------:R0:W-:Y:S01]  /*49f0*/  @P2 STG.E.128 desc[UR4][R116.64], R104 ;  /* 0x0000006874002986 */ /* 0x0001e2000c101d04 */
[----:B------:R-:W-:Y:S01]  /*4a00*/  F2FP.F16.F32.PACK_AB R110, R102, R111 ;  /* 0x0000006f666e723e */ /* 0x000fe200000000ff */
[--C-:B0-----:R-:W-:Y:S02]  /*4a10*/  @P6 HADD2.F32 R104, -RZ, R83.reuse.H0_H0 ;  /* 0x20000053ff686230 */ /* 0x101fe40000004100 */
[----:B------:R-:W-:-:S03]  /*4a20*/  @P5 HADD2.F32 R105, -RZ, R83.H1_H1 ;  /* 0x30000053ff695230 */ /* 0x000fc60000004100 */
[----:B------:R-:W-:Y:S02]  /*4a30*/  @P6 FMUL.FTZ R179, R177, R104 ;  /* 0x00000068b1b36220 */ /* 0x000fe40000410000 */
[----:B------:R-:W-:Y:S01]  /*4a40*/  @P5 FMUL.FTZ R187, R171, R105 ;  /* 0x00000069abbb5220 */ /* 0x000fe20000410000 */
[----:B------:R-:W-:Y:S02]  /*4a50*/  SEL R104, R119, R96, P3 ;  /* 0x0000006077687207 */ /* 0x000fe40001800000 */
[----:B------:R-:W-:Y:S02]  /*4a60*/  SEL R105, R189, R97, P3 ;  /* 0x00000061bd697207 */ /* 0x000fe40001800000 */
[----:B------:R-:W-:Y:S02]  /*4a70*/  SEL R106, R176, R98, P3 ;  /* 0x00000062b06a7207 */ /* 0x000fe40001800000 */
[----:B------:R-:W-:Y:S01]  /*4a80*/  SEL R107, R178, R99, P3 ;  /* 0x00000063b26b7207 */ /* 0x000fe20001800000 */
[----:B------:R-:W-:Y:S01]  /*4a90*/  IMAD.WIDE.U32 R118, R170, 0x10, R216 ;  /* 0x00000010aa767825 */ /* 0x000fe200078e00d8 */
[----:B------:R-:W-:-:S03]  /*4aa0*/  F2FP.F16.F32.PACK_AB R111, R187, R179 ;  /* 0x000000b3bb6f723e */ /* 0x000fc600000000ff */
[----:B------:R-:W-:Y:S01]  /*4ab0*/  FADD.FTZ R102, R147, -R143 ;  /* 0x8000008f93667221 */ /* 0x000fe20000010000 */
[----:B------:R-:W4:Y:S04]  /*4ac0*/  LDL.LU R189, [R1+0x6c] ;  /* 0x00006c0001bd7983 */ /* 0x000f280000300800 */
[----:B------:R0:W-:Y:S04]  /*4ad0*/  @P2 STG.E.128 desc[UR4][R116.64+0x10], R104 ;  /* 0x0000106874002986 */ /* 0x0001e8000c101d04 */
[----:B------:R1:W-:Y:S01]  /*4ae0*/  STG.E.128 desc[UR4][R100.64], R108 ;  /* 0x0000006c64007986 */ /* 0x0003e2000c101d04 */
[----:B------:R-:W-:Y:S01]  /*4af0*/  MOV R176, RZ ;  /* 0x000000ff00b07202 */ /* 0x000fe20000000f00 */
[----:B------:R-:W-:Y:S01]  /*4b00*/  HFMA2.MMA R143, -RZ, RZ, 0, 0 ;  /* 0x00000000ff8f7435 */ /* 0x000fe200000001ff */
[----:B------:R-:W-:Y:S01]  /*4b10*/  FMUL.FTZ R102, R3, R102 ;  /* 0x0000006603667220 */ /* 0x000fe20000410000 */
[----:B------:R-:W3:Y:S04]  /*4b20*/  LDL.LU R178, [R1+0x60] ;  /* 0x0000600001b27983 */ /* 0x000ee80000300800 */
[----:B0-----:R0:W2:Y:S01]  /*4b30*/  LDG.E.128 R104, desc[UR4][R118.64] ;  /* 0x0000000476687981 */ /* 0x0010a2000c1e1d00 */
[--C-:B-1----:R-:W-:Y:S01]  /*4b40*/  @P6 HADD2.F32 R101, -RZ, R103.reuse.H0_H0 ;  /* 0x20000067ff656230 */ /* 0x102fe20000004100 */
[----:B------:R-:W-:Y:S01]  /*4b50*/  MOV R100, R114 ;  /* 0x0000007200647202 */ /* 0x000fe20000000f00 */
[----:B------:R-:W-:Y:S01]  /*4b60*/  @P1 FADD.FTZ R102, R44, R102 ;  /* 0x000000662c661221 */ /* 0x000fe20000010000 */
[----:B------:R-:W-:Y:S01]  /*4b70*/  FFMA.FTZ R108, R145, R136, R137 ;  /* 0x00000088916c7223 */ /* 0x000fe20000010089 */
[----:B------:R-:W-:Y:S01]  /*4b80*/  CS2R R116, SRZ ;  /* 0x0000000000747805 */ /* 0x000fe2000001ff00 */
[----:B------:R-:W-:Y:S01]  /*4b90*/  @P6 FMUL.FTZ R176, R177, R101 ;  /* 0x00000065b1b06220 */ /* 0x000fe20000410000 */
[----:B------:R-:W-:Y:S01]  /*4ba0*/  LOP3.LUT P6, RZ, R100, 0xff, RZ, 0xc0, !PT ;  /* 0x000000ff64ff7812 */ /* 0x000fe200078cc0ff */
[----:B------:R-:W-:-:S02]  /*4bb0*/  @P5 HADD2.F32 R100, -RZ, R103.H1_H1 ;  /* 0x30000067ff645230 */ /* 0x000fc40000004100 */
[--C-:B------:R-:W-:Y:S01]  /*4bc0*/  FFMA.FTZ R103, R144, R136, R137.reuse ;  /* 0x0000008890677223 */ /* 0x100fe20000010089 */
[----:B------:R-:W-:Y:S01]  /*4bd0*/  FMUL.FTZ R109, R102, R2 ;  /* 0x00000002666d7220 */ /* 0x000fe20000410000 */
[----:B------:R-:W-:Y:S01]  /*4be0*/  MOV R110, RZ ;  /* 0x000000ff006e7202 */ /* 0x000fe20000000f00 */
[----:B------:R-:W-:Y:S01]  /*4bf0*/  FFMA.FTZ R111, R151, R136, R137 ;  /* 0x00000088976f7223 */ /* 0x000fe20000010089 */
[----:B------:R-:W-:Y:S01]  /*4c00*/  FADD.FTZ R103, R148, -R103 ;  /* 0x8000006794677221 */ /* 0x000fe20000010000 */
[----:B------:R-:W-:Y:S01]  /*4c10*/  @P5 FMUL.FTZ R143, R171, R100 ;  /* 0x00000064ab8f5220 */ /* 0x000fe20000410000 */
[----:B------:R-:W-:Y:S01]  /*4c20*/  LOP3.LUT P5, RZ, R114, 0xff00, RZ, 0xc0, !PT ;  /* 0x0000ff0072ff7812 */ /* 0x000fe200078ac0ff */
[----:B------:R-:W4:Y:S01]  /*4c30*/  LDL.LU R179, [R1+0x58] ;  /* 0x0000580001b37983 */ /* 0x000f220000300800 */
[----:B------:R-:W-:Y:S01]  /*4c40*/  FMUL.FTZ R103, R3, R103 ;  /* 0x0000006703677220 */ /* 0x000fe20000410000 */
[----:B------:R-:W-:Y:S01]  /*4c50*/  FMUL.FTZ R109, R109, UR12 ;  /* 0x0000000c6d6d7c20 */ /* 0x000fe20008410000 */
[----:B------:R-:W-:-:S02]  /*4c60*/  @P6 HADD2.F32 R100, -RZ, R84.H0_H0 ;  /* 0x20000054ff646230 */ /* 0x000fc40000004100 */
[----:B------:R-:W-:Y:S01]  /*4c70*/  @P1 FADD.FTZ R103, R45, R103 ;  /* 0x000000672d671221 */ /* 0x000fe20000010000 */
[----:B------:R-:W-:Y:S01]  /*4c80*/  MOV R144, RZ ;  /* 0x000000ff00907202 */ /* 0x000fe20000000f00 */
[----:B------:R-:W-:Y:S01]  /*4c90*/  FADD.FTZ R108, R149, -R108 ;  /* 0x8000006c956c7221 */ /* 0x000fe20000010000 */
[----:B------:R-:W-:Y:S01]  /*4ca0*/  HFMA2.MMA R145, -RZ, RZ, 0, 0 ;  /* 0x00000000ff917435 */ /* 0x000fe200000001ff */
[----:B------:R-:W-:Y:S01]  /*4cb0*/  @P6 FMUL.FTZ R116, R109, R100 ;  /* 0x000000646d746220 */ /* 0x000fe20000410000 */
[----:B------:R-:W-:Y:S01]  /*4cc0*/  FADD.FTZ R111, R152, -R111 ;  /* 0x8000006f986f7221 */ /* 0x000fe20000010000 */
[C---:B------:R-:W-:Y:S01]  /*4cd0*/  FMUL.FTZ R108, R3.reuse, R108 ;  /* 0x0000006c036c7220 */ /* 0x040fe20000410000 */
[----:B------:R-:W-:Y:S01]  /*4ce0*/  @P5 HADD2.F32 R100, -RZ, R84.H1_H1 ;  /* 0x30000054ff645230 */ /* 0x000fe20000004100 */
[----:B------:R-:W-:Y:S01]  /*4cf0*/  HFMA2.MMA R151, -RZ, RZ, 0, 0 ;  /* 0x00000000ff977435 */ /* 0x000fe200000001ff */
[----:B0-----:R-:W-:Y:S01]  /*4d00*/  CS2R R118, SRZ ;  /* 0x0000000000767805 */ /* 0x001fe2000001ff00 */
[----:B------:R-:W-:Y:S01]  /*4d10*/  @P1 FADD.FTZ R108, R46, R108 ;  /* 0x0000006c2e6c1221 */ /* 0x000fe20000010000 */
[----:B------:R-:W-:Y:S01]  /*4d20*/  FMUL.FTZ R111, R3, R111 ;  /* 0x0000006f036f7220 */ /* 0x000fe20000410000 */
[----:B------:R-:W3:Y:S03]  /*4d30*/  LDL.LU R187, [R1+0x64] ;  /* 0x0000640001bb7983 */ /* 0x000ee60000300800 */
[----:B------:R-:W-:Y:S01]  /*4d40*/  @P1 FADD.FTZ R111, R40, R111 ;  /* 0x0000006f286f1221 */ /* 0x000fe20000010000 */
[----:B------:R-:W-:Y:S01]  /*4d50*/  CS2R R148, SRZ ;  /* 0x0000000000947805 */ /* 0x000fe2000001ff00 */
[----:B------:R-:W-:Y:S01]  /*4d60*/  HFMA2.MMA R152, -RZ, RZ, 0, 0 ;  /* 0x00000000ff987435 */ /* 0x000fe200000001ff */
[----:B------:R-:W4:Y:S01]  /*4d70*/  LDL.LU R177, [R1+0x5c] ;  /* 0x00005c0001b17983 */ /* 0x000f220000300800 */
[----:B--2---:R-:W-:-:S05]  /*4d80*/  @P6 HADD2.F32 R101, -RZ, R104.H0_H0 ;  /* 0x20000068ff656230 */ /* 0x004fca0000004100 */
[----:B------:R-:W-:Y:S01]  /*4d90*/  @P6 FMUL.FTZ R144, R109, R101 ;  /* 0x000000656d906220 */ /* 0x000fe20000410000 */
[----:B------:R-:W-:Y:S01]  /*4da0*/  LOP3.LUT P6, RZ, R114, 0xff0000, RZ, 0xc0, !PT ;  /* 0x00ff000072ff7812 */ /* 0x000fe200078cc0ff */
[----:B------:R-:W-:Y:S01]  /*4db0*/  FMUL.FTZ R101, R103, R2 ;  /* 0x0000000267657220 */ /* 0x000fe20000410000 */
[----:B------:R-:W-:Y:S01]  /*4dc0*/  FFMA.FTZ R109, R146, R136, R137 ;  /* 0x00000088926d7223 */ /* 0x000fe20000010089 */
[----:B------:R-:W-:Y:S02]  /*4dd0*/  @P5 HADD2.F32 R104, -RZ, R104.H1_H1 ;  /* 0x30000068ff685230 */ /* 0x000fe40000004100 */
[----:B------:R-:W-:Y:S01]  /*4de0*/  FMUL.FTZ R101, R101, UR12 ;  /* 0x0000000c65657c20 */ /* 0x000fe20008410000 */
[----:B------:R-:W-:-:S03]  /*4df0*/  FADD.FTZ R109, R150, -R109 ;  /* 0x8000006d966d7221 */ /* 0x000fc60000010000 */
[C---:B------:R-:W-:Y:S01]  /*4e00*/  @P5 FMUL.FTZ R145, R101.reuse, R104 ;  /* 0x0000006865915220 */ /* 0x040fe20000410000 */
[----:B------:R-:W-:Y:S01]  /*4e10*/  @P5 FMUL.FTZ R110, R101, R100 ;  /* 0x00000064656e5220 */ /* 0x000fe20000410000 */
[----:B------:R-:W-:Y:S01]  /*4e20*/  LOP3.LUT P5, RZ, R114, 0xff000000, RZ, 0xc0, !PT ;  /* 0xff00000072ff7812 */ /* 0x000fe200078ac0ff */
[----:B------:R-:W-:Y:S01]  /*4e30*/  FMUL.FTZ R104, R108, R2 ;  /* 0x000000026c687220 */ /* 0x000fe20000410000 */
[----:B------:R-:W-:Y:S01]  /*4e40*/  FMUL.FTZ R109, R3, R109 ;  /* 0x0000006d036d7220 */ /* 0x000fe20000410000 */
[----:B------:R-:W-:Y:S02]  /*4e50*/  @P6 HADD2.F32 R101, -RZ, R105.H0_H0 ;  /* 0x20000069ff656230 */ /* 0x000fe40000004100 */
[----:B------:R-:W-:Y:S01]  /*4e60*/  FMUL.FTZ R104, R104, UR12 ;  /* 0x0000000c68687c20 */ /* 0x000fe20008410000 */
[----:B------:R-:W-:Y:S02]  /*4e70*/  @P6 HADD2.F32 R100, -RZ, R85.H0_H0 ;  /* 0x20000055ff646230 */ /* 0x000fe40000004100 */
[----:B------:R-:W-:Y:S01]  /*4e80*/  @P1 FADD.FTZ R109, R47, R109 ;  /* 0x0000006d2f6d1221 */ /* 0x000fe20000010000 */
[----:B------:R-:W-:-:S02]  /*4e90*/  CS2R R146, SRZ ;  /* 0x0000000000927805 */ /* 0x000fc4000001ff00 */
[C---:B------:R-:W-:Y:S01]  /*4ea0*/  @P6 FMUL.FTZ R146, R104.reuse, R101 ;  /* 0x0000006568926220 */ /* 0x040fe20000410000 */
[----:B------:R-:W-:Y:S01]  /*4eb0*/  FMUL.FTZ R101, R109, R2 ;  /* 0x000000026d657220 */ /* 0x000fe20000410000 */
[----:B------:R-:W-:Y:S01]  /*4ec0*/  @P6 FMUL.FTZ R117, R104, R100 ;  /* 0x0000006468756220 */ /* 0x000fe20000410000 */
[----:B------:R-:W-:Y:S01]  /*4ed0*/  LOP3.LUT P6, RZ, R115, 0xff, RZ, 0xc0, !PT ;  /* 0x000000ff73ff7812 */ /* 0x000fe200078cc0ff */
[----:B------:R-:W-:Y:S02]  /*4ee0*/  @P5 HADD2.F32 R100, -RZ, R85.H1_H1 ;  /* 0x30000055ff645230 */ /* 0x000fe40000004100 */
[----:B------:R-:W-:Y:S01]  /*4ef0*/  FMUL.FTZ R101, R101, UR12 ;  /* 0x0000000c65657c20 */ /* 0x000fe20008410000 */
[----:B------:R-:W-:-:S03]  /*4f00*/  @P5 HADD2.F32 R105, -RZ, R105.H1_H1 ;  /* 0x30000069ff695230 */ /* 0x000fc60000004100 */
[C---:B------:R-:W-:Y:S02]  /*4f10*/  @P5 FMUL.FTZ R151, R101.reuse, R100 ;  /* 0x0000006465975220 */ /* 0x040fe40000410000 */
[----:B------:R-:W-:Y:S01]  /*4f20*/  @P5 FMUL.FTZ R147, R101, R105 ;  /* 0x0000006965935220 */ /* 0x000fe20000410000 */
[----:B------:R-:W-:Y:S01]  /*4f30*/  LOP3.LUT P5, RZ, R115, 0xff00, RZ, 0xc0, !PT ;  /* 0x0000ff0073ff7812 */ /* 0x000fe200078ac0ff */
[----:B------:R-:W-:Y:S01]  /*4f40*/  FMUL.FTZ R114, R3, R153 ;  /* 0x0000009903727220 */ /* 0x000fe20000410000 */
[----:B------:R-:W-:Y:S01]  /*4f50*/  FMUL.FTZ R100, R111, R2 ;  /* 0x000000026f647220 */ /* 0x000fe20000410000 */
[----:B------:R-:W-:Y:S02]  /*4f60*/  @P6 HADD2.F32 R101, -RZ, R106.H0_H0 ;  /* 0x2000006aff656230 */ /* 0x000fe40000004100 */
[----:B------:R-:W-:Y:S01]  /*4f70*/  @P1 FADD.FTZ R114, R41, R114 ;  /* 0x0000007229721221 */ /* 0x000fe20000010000 */
[----:B------:R-:W-:-:S03]  /*4f80*/  FMUL.FTZ R100, R100, UR12 ;  /* 0x0000000c64647c20 */ /* 0x000fc60008410000 */
[----:B------:R-:W-:Y:S01]  /*4f90*/  FMUL.FTZ R105, R114, R2 ;  /* 0x0000000272697220 */ /* 0x000fe20000410000 */
[C---:B------:R-:W-:Y:S01]  /*4fa0*/  @P6 FMUL.FTZ R148, R100.reuse, R101 ;  /* 0x0000006564946220 */ /* 0x040fe20000410000 */
[----:B------:R-:W-:Y:S02]  /*4fb0*/  @P6 HADD2.F32 R101, -RZ, R86.H0_H0 ;  /* 0x20000056ff656230 */ /* 0x000fe40000004100 */
[----:B------:R-:W-:Y:S02]  /*4fc0*/  @P5 HADD2.F32 R104, -RZ, R106.H1_H1 ;  /* 0x3000006aff685230 */ /* 0x000fe40000004100 */
[----:B------:R-:W-:Y:S01]  /*4fd0*/  FMUL.FTZ R105, R105, UR12 ;  /* 0x0000000c69697c20 */ /* 0x000fe20008410000 */
[----:B------:R-:W-:Y:S02]  /*4fe0*/  @P5 HADD2.F32 R106, -RZ, R86.H1_H1 ;  /* 0x30000056ff6a5230 */ /* 0x000fe40000004100 */
[----:B------:R-:W-:Y:S01]  /*4ff0*/  @P6 FMUL.FTZ R118, R100, R101 ;  /* 0x0000006564766220 */ /* 0x000fe20000410000 */
[C---:B------:R-:W-:Y:S01]  /*5000*/  @P5 FMUL.FTZ R149, R105.reuse, R104 ;  /* 0x0000006869955220 */ /* 0x040fe20000410000 */
[----:B------:R-:W0:Y:S01]  /*5010*/  @P2 LDC.64 R100, c[0x0][0x308] ;  /* 0x0000c200ff642b82 */ /* 0x000e220000000a00 */
[----:B------:R-:W-:Y:S01]  /*5020*/  LEA R104, P6, R170, UR14, 0x4 ;  /* 0x0000000eaa687c11 */ /* 0x000fe2000f8c20ff */
[----:B------:R-:W-:Y:S01]  /*5030*/  FADD.FTZ R153, R158, -R157 ;  /* 0x8000009d9e997221 */ /* 0x000fe20000010000 */
[----:B------:R-:W-:Y:S01]  /*5040*/  @P5 FMUL.FTZ R119, R105, R106 ;  /* 0x0000006a69775220 */ /* 0x000fe20000410000 */
[----:B------:R-:W-:Y:S01]  /*5050*/  LOP3.LUT P5, RZ, R115, 0xff0000, RZ, 0xc0, !PT ;  /* 0x00ff000073ff7812 */ /* 0x000fe200078ac0ff */
[----:B------:R-:W2:Y:S01]  /*5060*/  LDL.LU R158, [R1+0x54] ;  /* 0x00005400019e7983 */ /* 0x000ea20000300800 */
[----:B------:R-:W-:-:S02]  /*5070*/  LEA.HI.X R105, R170, UR15, RZ, 0x4, P6 ;  /* 0x0000000faa697c11 */ /* 0x000fc4000b0f24ff */
[----:B------:R-:W-:Y:S01]  /*5080*/  LOP3.LUT P6, RZ, R115, 0xff000000, RZ, 0xc0, !PT ;  /* 0xff00000073ff7812 */ /* 0x000fe200078cc0ff */
[----:B------:R-:W-:Y:S01]  /*5090*/  FMUL.FTZ R153, R3, R153 ;  /* 0x0000009903997220 */ /* 0x000fe20000410000 */
[----:B------:R-:W-:Y:S01]  /*50a0*/  FMUL.FTZ R106, R154, R2 ;  /* 0x000000029a6a7220 */ /* 0x000fe20000410000 */
[----:B------:R-:W-:Y:S01]  /*50b0*/  F2FP.F16.F32.PACK_AB R116, R110, R116 ;  /* 0x000000746e74723e */ /* 0x000fe200000000ff */
[----:B------:R-:W2:Y:S01]  /*50c0*/  LDL.LU R157, [R1+0x50] ;  /* 0x00005000019d7983 */ /* 0x000ea20000300800 */
[----:B------:R-:W-:-:S04]  /*50d0*/  @P1 FADD.FTZ R153, R43, R153 ;  /* 0x000000992b991221 */ /* 0x000fc80000010000 */
[----:B------:R-:W-:Y:S01]  /*50e0*/  FMUL.FTZ R150, R153, R2 ;  /* 0x0000000299967220 */ /* 0x000fe20000410000 */
[--C-:B------:R-:W-:Y:S02]  /*50f0*/  @P5 HADD2.F32 R155, -RZ, R87.reuse.H0_H0 ;  /* 0x20000057ff9b5230 */ /* 0x100fe40000004100 */
[----:B------:R-:W-:Y:S01]  /*5100*/  FMUL.FTZ R106, R106, UR12 ;  /* 0x0000000c6a6a7c20 */ /* 0x000fe20008410000 */
[----:B------:R-:W-:Y:S02]  /*5110*/  @P6 HADD2.F32 R156, -RZ, R87.H1_H1 ;  /* 0x30000057ff9c6230 */ /* 0x000fe40000004100 */
[----:B------:R-:W-:Y:S01]  /*5120*/  FMUL.FTZ R150, R150, UR12 ;  /* 0x0000000c96967c20 */ /* 0x000fe20008410000 */
[----:B------:R-:W-:Y:S01]  /*5130*/  MOV R115, RZ ;  /* 0x000000ff00737202 */ /* 0x000fe20000000f00 */
[----:B------:R-:W-:Y:S01]  /*5140*/  @P5 FMUL.FTZ R115, R106, R155 ;  /* 0x0000009b6a735220 */ /* 0x000fe20000410000 */
[----:B0-----:R-:W-:-:S04]  /*5150*/  @P2 IMAD.WIDE.U32 R170, R170, 0x20, R100 ;  /* 0x00000020aaaa2825 */ /* 0x001fc800078e0064 */
[----:B------:R-:W-:Y:S01]  /*5160*/  @P6 FMUL.FTZ R152, R150, R156 ;  /* 0x0000009c96986220 */ /* 0x000fe20000410000 */
[----:B------:R-:W-:Y:S01]  /*5170*/  SEL R100, R102, R92, P3 ;  /* 0x0000005c66647207 */ /* 0x000fe20001800000 */
[----:B------:R-:W2:Y:S01]  /*5180*/  LDL.LU R155, [R1+0x48] ;  /* 0x00004800019b7983 */ /* 0x000ea20000300800 */
[----:B------:R-:W-:Y:S02]  /*5190*/  SEL R101, R103, R93, P3 ;  /* 0x0000005d67657207 */ /* 0x000fe40001800000 */
[----:B------:R-:W-:Y:S01]  /*51a0*/  SEL R102, R108, R94, P3 ;  /* 0x0000005e6c667207 */ /* 0x000fe20001800000 */
[----:B------:R-:W2:Y:S01]  /*51b0*/  LDL.LU R156, [R1+0x4c] ;  /* 0x00004c00019c7983 */ /* 0x000ea20000300800 */
[----:B------:R-:W-:Y:S02]  /*51c0*/  SEL R103, R109, R95, P3 ;  /* 0x0000005f6d677207 */ /* 0x000fe40001800000 */
[----:B------:R-:W-:Y:S02]  /*51d0*/  SEL R108, R111, R96, P3 ;  /* 0x000000606f6c7207 */ /* 0x000fe40001800000 */
[----:B------:R-:W-:-:S02]  /*51e0*/  SEL R109, R114, R97, P3 ;  /* 0x00000061726d7207 */ /* 0x000fc40001800000 */
[----:B------:R-:W-:Y:S02]  /*51f0*/  SEL R110, R154, R98, P3 ;  /* 0x000000629a6e7207 */ /* 0x000fe40001800000 */
[----:B------:R-:W-:Y:S02]  /*5200*/  SEL R111, R153, R99, P3 ;  /* 0x00000063996f7207 */ /* 0x000fe40001800000 */
[----:B------:R-:W-:Y:S02]  /*5210*/  F2FP.F16.F32.PACK_AB R118, R119, R118 ;  /* 0x000000767776723e */ /* 0x000fe400000000ff */
[----:B------:R-:W-:Y:S02]  /*5220*/  F2FP.F16.F32.PACK_AB R117, R151, R117 ;  /* 0x000000759775723e */ /* 0x000fe400000000ff */
[----:B------:R-:W-:Y:S01]  /*5230*/  F2FP.F16.F32.PACK_AB R119, R152, R115 ;  /* 0x000000739877723e */ /* 0x000fe200000000ff */
[----:B------:R-:W-:Y:S01]  /*5240*/  IMAD.WIDE.U32 R114, R4, 0x10, R216 ;  /* 0x0000001004727825 */ /* 0x000fe200078e00d8 */
[----:B------:R0:W-:Y:S04]  /*5250*/  @P2 STG.E.128 desc[UR4][R170.64], R100 ;  /* 0x00000064aa002986 */ /* 0x0001e8000c101d04 */
[----:B------:R1:W-:Y:S04]  /*5260*/  @P2 STG.E.128 desc[UR4][R170.64+0x10], R108 ;  /* 0x0000106caa002986 */ /* 0x0003e8000c101d04 */
[----:B------:R3:W-:Y:S04]  /*5270*/  STG.E.128 desc[UR4][R104.64], R116 ;  /* 0x0000007468007986 */ /* 0x0007e8000c101d04 */
[----:B0-----:R0:W2:Y:S01]  /*5280*/  LDG.E.128 R100, desc[UR4][R114.64] ;  /* 0x0000000472647981 */ /* 0x0010a2000c1e1d00 */
[----:B------:R-:W-:Y:S01]  /*5290*/  FFMA.FTZ R120, R120, R136, R137 ;  /* 0x0000008878787223 */ /* 0x000fe20000010089 */
[----:B-1----:R-:W-:Y:S01]  /*52a0*/  CS2R R110, SRZ ;  /* 0x00000000006e7805 */ /* 0x002fe2000001ff00 */
[----:B---3--:R-:W-:Y:S01]  /*52b0*/  @P5 HADD2.F32 R105, -RZ, R107.H0_H0 ;  /* 0x2000006bff695230 */ /* 0x008fe20000004100 */
[----:B------:R-:W-:Y:S01]  /*52c0*/  MOV R104, R112 ;  /* 0x0000007000687202 */ /* 0x000fe20000000f00 */
[----:B------:R-:W-:-:S03]  /*52d0*/  FADD.FTZ R124, R124, -R120 ;  /* 0x800000787c7c7221 */ /* 0x000fc60000010000 */
[----:B------:R-:W-:Y:S01]  /*52e0*/  @P5 FMUL.FTZ R110, R106, R105 ;  /* 0x000000696a6e5220 */ /* 0x000fe20000410000 */
[----:B------:R-:W-:Y:S01]  /*52f0*/  LOP3.LUT P5, RZ, R104, 0xff, RZ, 0xc0, !PT ;  /* 0x000000ff68ff7812 */ /* 0x000fe200078ac0ff */
[----:B------:R-:W-:-:S04]  /*5300*/  FMUL.FTZ R124, R3, R124 ;  /* 0x0000007c037c7220 */ /* 0x000fc80000410000 */
[----:B------:R-:W-:Y:S01]  /*5310*/  @P1 FADD.FTZ R124, R36, R124 ;  /* 0x0000007c247c1221 */ /* 0x000fe20000010000 */
[----:B------:R-:W-:-:S03]  /*5320*/  FFMA.FTZ R122, R122, R136, R137 ;  /* 0x000000887a7a7223 */ /* 0x000fc60000010089 */
[----:B------:R-:W-:Y:S01]  /*5330*/  FMUL.FTZ R108, R124, R2 ;  /* 0x000000027c6c7220 */ /* 0x000fe20000410000 */
[----:B------:R-:W-:Y:S01]  /*5340*/  HFMA2.MMA R106, -RZ, RZ, 0, 0 ;  /* 0x00000000ff6a7435 */ /* 0x000fe200000001ff */
[----:B------:R-:W-:Y:S01]  /*5350*/  FFMA.FTZ R121, R121, R136, R137 ;  /* 0x0000008879797223 */ /* 0x000fe20000010089 */
[----:B------:R-:W-:Y:S02]  /*5360*/  @P6 HADD2.F32 R107, -RZ, R107.H1_H1 ;  /* 0x3000006bff6b6230 */ /* 0x000fe40000004100 */
[----:B------:R-:W-:Y:S01]  /*5370*/  FMUL.FTZ R108, R108, UR12 ;  /* 0x0000000c6c6c7c20 */ /* 0x000fe20008410000 */
[--C-:B------:R-:W-:Y:S02]  /*5380*/  @P5 HADD2.F32 R104, -RZ, R88.reuse.H0_H0 ;  /* 0x20000058ff685230 */ /* 0x100fe40000004100 */
[----:B------:R-:W-:Y:S01]  /*5390*/  FADD.FTZ R122, R126, -R122 ;  /* 0x8000007a7e7a7221 */ /* 0x000fe20000010000 */
[----:B0-----:R-:W-:Y:S01]  /*53a0*/  MOV R114, RZ ;  /* 0x000000ff00727202 */ /* 0x001fe20000000f00 */
[----:B------:R-:W-:Y:S01]  /*53b0*/  FADD.FTZ R121, R125, -R121 ;  /* 0x800000797d797221 */ /* 0x000fe20000010000 */
[----:B------:R-:W-:Y:S01]  /*53c0*/  @P6 FMUL.FTZ R106, R150, R107 ;  /* 0x0000006b966a6220 */ /* 0x000fe20000410000 */
[----:B------:R-:W-:Y:S01]  /*53d0*/  @P5 FMUL.FTZ R114, R108, R104 ;  /* 0x000000686c725220 */ /* 0x000fe20000410000 */
[----:B------:R-:W-:Y:S01]  /*53e0*/  LOP3.LUT P6, RZ, R112, 0xff00, RZ, 0xc0, !PT ;  /* 0x0000ff0070ff7812 */ /* 0x000fe200078cc0ff */
[C---:B------:R-:W-:Y:S01]  /*53f0*/  FMUL.FTZ R122, R3.reuse, R122 ;  /* 0x0000007a037a7220 */ /* 0x040fe20000410000 */
[----:B------:R-:W-:Y:S01]  /*5400*/  FMUL.FTZ R121, R3, R121 ;  /* 0x0000007903797220 */ /* 0x000fe20000410000 */
[-CC-:B------:R-:W-:Y:S01]  /*5410*/  FFMA.FTZ R123, R123, R136.reuse, R137.reuse ;  /* 0x000000887b7b7223 */ /* 0x180fe20000010089 */
[-CC-:B------:R-:W-:Y:S01]  /*5420*/  FFMA.FTZ R128, R128, R136.reuse, R137.reuse ;  /* 0x0000008880807223 */ /* 0x180fe20000010089 */
[----:B------:R-:W-:Y:S01]  /*5430*/  @P1 FADD.FTZ R122, R38, R122 ;  /* 0x0000007a267a1221 */ /* 0x000fe20000010000 */
[-CC-:B------:R-:W-:Y:S01]  /*5440*/  FFMA.FTZ R130, R130, R136.reuse, R137.reuse ;  /* 0x0000008882827223 */ /* 0x180fe20000010089 */
[-C--:B------:R-:W-:Y:S01]  /*5450*/  FFMA.FTZ R132, R132, R136.reuse, R137 ;  /* 0x0000008884847223 */ /* 0x080fe20000010089 */
[----:B------:R-:W-:Y:S01]  /*5460*/  @P1 FADD.FTZ R121, R37, R121 ;  /* 0x0000007925791221 */ /* 0x000fe20000010000 */
[----:B------:R-:W-:Y:S01]  /*5470*/  FFMA.FTZ R134, R134, R136, R137 ;  /* 0x0000008886867223 */ /* 0x000fe20000010089 */
[----:B------:R-:W-:Y:S01]  /*5480*/  FADD.FTZ R123, R127, -R123 ;  /* 0x8000007b7f7b7221 */ /* 0x000fe20000010000 */
[----:B------:R-:W-:Y:S01]  /*5490*/  FADD.FTZ R128, R129, -R128 ;  /* 0x8000008081807221 */ /* 0x000fe20000010000 */
[----:B------:R-:W-:Y:S01]  /*54a0*/  FADD.FTZ R130, R131, -R130 ;  /* 0x8000008283827221 */ /* 0x000fe20000010000 */
[----:B------:R-:W-:Y:S01]  /*54b0*/  FADD.FTZ R132, R133, -R132 ;  /* 0x8000008485847221 */ /* 0x000fe20000010000 */
[----:B------:R-:W-:Y:S01]  /*54c0*/  FMUL.FTZ R107, R121, R2 ;  /* 0x00000002796b7220 */ /* 0x000fe20000410000 */
[----:B------:R-:W-:Y:S01]  /*54d0*/  FADD.FTZ R134, R135, -R134 ;  /* 0x8000008687867221 */ /* 0x000fe20000010000 */
[----:B------:R-:W-:Y:S01]  /*54e0*/  HFMA2.MMA R115, -RZ, RZ, 0, 0 ;  /* 0x00000000ff737435 */ /* 0x000fe200000001ff */
[----:B------:R-:W-:-:S02]  /*54f0*/  @P6 HADD2.F32 R109, -RZ, R88.H1_H1 ;  /* 0x30000058ff6d6230 */ /* 0x000fc40000004100 */
[C---:B------:R-:W-:Y:S01]  /*5500*/  FMUL.FTZ R123, R3.reuse, R123 ;  /* 0x0000007b037b7220 */ /* 0x040fe20000410000 */
[C---:B------:R-:W-:Y:S01]  /*5510*/  FMUL.FTZ R128, R3.reuse, R128 ;  /* 0x0000008003807220 */ /* 0x040fe20000410000 */
[----:B------:R-:W-:Y:S01]  /*5520*/  FMUL.FTZ R130, R3, R130 ;  /* 0x0000008203827220 */ /* 0x000fe20000410000 */
[----:B------:R-:W-:Y:S01]  /*5530*/  FMUL.FTZ R107, R107, UR12 ;  /* 0x0000000c6b6b7c20 */ /* 0x000fe20008410000 */
[C---:B------:R-:W-:Y:S01]  /*5540*/  FMUL.FTZ R132, R3.reuse, R132 ;  /* 0x0000008403847220 */ /* 0x040fe20000410000 */
[----:B------:R-:W-:Y:S01]  /*5550*/  FMUL.FTZ R3, R3, R134 ;  /* 0x0000008603037220 */ /* 0x000fe20000410000 */
[----:B------:R-:W-:Y:S01]  /*5560*/  MOV R116, RZ ;  /* 0x000000ff00747202 */ /* 0x000fe20000000f00 */
[----:B------:R-:W-:Y:S01]  /*5570*/  @P6 FMUL.FTZ R115, R107, R109 ;  /* 0x0000006d6b736220 */ /* 0x000fe20000410000 */
[----:B------:R-:W-:Y:S01]  /*5580*/  @P1 FADD.FTZ R123, R39, R123 ;  /* 0x0000007b277b1221 */ /* 0x000fe20000010000 */
[----:B------:R-:W-:Y:S01]  /*5590*/  @P1 FADD.FTZ R128, R32, R128 ;  /* 0x0000008020801221 */ /* 0x000fe20000010000 */
[----:B------:R-:W-:Y:S01]  /*55a0*/  @P1 FADD.FTZ R130, R33, R130 ;  /* 0x0000008221821221 */ /* 0x000fe20000010000 */
[----:B------:R-:W-:Y:S01]  /*55b0*/  @P1 FADD.FTZ R132, R34, R132 ;  /* 0x0000008422841221 */ /* 0x000fe20000010000 */
[----:B------:R-:W-:Y:S01]  /*55c0*/  @P1 FADD.FTZ R3, R35, R3 ;  /* 0x0000000323031221 */ /* 0x000fe20000010000 */
[----:B------:R-:W-:-:S02]  /*55d0*/  MOV R118, RZ ;  /* 0x000000ff00767202 */ /* 0x000fc40000000f00 */
[----:B------:R-:W-:Y:S02]  /*55e0*/  SEL R92, R124, R92, P3 ;  /* 0x0000005c7c5c7207 */ /* 0x000fe40001800000 */
[----:B------:R-:W-:Y:S02]  /*55f0*/  SEL R93, R121, R93, P3 ;  /* 0x0000005d795d7207 */ /* 0x000fe40001800000 */
[----:B------:R-:W-:Y:S02]  /*5600*/  SEL R94, R122, R94, P3 ;  /* 0x0000005e7a5e7207 */ /* 0x000fe40001800000 */
[----:B------:R-:W-:Y:S02]  /*5610*/  SEL R95, R123, R95, P3 ;  /* 0x0000005f7b5f7207 */ /* 0x000fe40001800000 */
[----:B------:R-:W-:Y:S02]  /*5620*/  SEL R96, R128, R96, P3 ;  /* 0x0000006080607207 */ /* 0x000fe40001800000 */
[----:B------:R-:W-:-:S02]  /*5630*/  SEL R97, R130, R97, P3 ;  /* 0x0000006182617207 */ /* 0x000fc40001800000 */
[----:B------:R-:W-:Y:S02]  /*5640*/  SEL R98, R132, R98, P3 ;  /* 0x0000006284627207 */ /* 0x000fe40001800000 */
[----:B------:R-:W-:Y:S02]  /*5650*/  SEL R99, R3, R99, P3 ;  /* 0x0000006303637207 */ /* 0x000fe40001800000 */
[----:B------:R-:W-:Y:S02]  /*5660*/  LOP3.LUT P1, RZ, R112, 0xff000000, RZ, 0xc0, !PT ;  /* 0xff00000070ff7812 */ /* 0x000fe4000782c0ff */
[----:B------:R-:W-:Y:S01]  /*5670*/  LOP3.LUT P3, RZ, R113, 0xff00, RZ, 0xc0, !PT ;  /* 0x0000ff0071ff7812 */ /* 0x000fe2000786c0ff */
[----:B----4-:R-:W-:Y:S01]  /*5680*/  FADD.FTZ R177, R141, R177 ;  /* 0x000000b18db17221 */ /* 0x010fe20000010000 */
        /* <DEDUP_REMOVED lines=8> */
[----:B------:R-:W-:Y:S01]  /*5710*/  FMUL.FTZ R119, R3, R2 ;  /* 0x0000000203777220 */ /* 0x000fe20000410000 */
[----:B------:R-:W-:Y:S01]  /*5720*/  FADD.FTZ R196, R195, R196 ;  /* 0x000000c4c3c47221 */ /* 0x000fe20000010000 */
[----:B------:R-:W-:Y:S01]  /*5730*/  FADD.FTZ R200, R172, R200 ;  /* 0x000000c8acc87221 */ /* 0x000fe20000010000 */
[----:B------:R-:W-:-:S02]  /*5740*/  @P3 HADD2.F32 R3, -RZ, R90.H1_H1 ;  /* 0x3000005aff033230 */ /* 0x000fc40000004100 */
[----:B------:R-:W-:Y:S01]  /*5750*/  FADD.FTZ R201, R180, R201 ;  /* 0x000000c9b4c97221 */ /* 0x000fe20000010000 */
[----:B------:R-:W-:Y:S01]  /*5760*/  FADD.FTZ R199, R181, R199 ;  /* 0x000000c7b5c77221 */ /* 0x000fe20000010000 */
[----:B------:R-:W-:Y:S01]  /*5770*/  CS2R R120, SRZ ;  /* 0x0000000000787805 */ /* 0x000fe2000001ff00 */
[----:B------:R-:W-:Y:S01]  /*5780*/  FMUL.FTZ R119, R119, UR12 ;  /* 0x0000000c77777c20 */ /* 0x000fe20008410000 */
        /* <DEDUP_REMOVED lines=12> */
[----:B------:R-:W-:Y:S01]  /*5850*/  HFMA2.MMA R110, -RZ, RZ, 0, 0 ;  /* 0x00000000ff6e7435 */ /* 0x000fe200000001ff */
[----:B------:R-:W-:Y:S01]  /*5860*/  FADD.FTZ R214, R147, R214 ;  /* 0x000000d693d67221 */ /* 0x000fe20000010000 */
[----:B------:R-:W-:Y:S01]  /*5870*/  FADD.FTZ R210, R148, R210 ;  /* 0x000000d294d27221 */ /* 0x000fe20000010000 */
[----:B------:R-:W-:Y:S01]  /*5880*/  FADD.FTZ R207, R149, R207 ;  /* 0x000000cf95cf7221 */ /* 0x000fe20000010000 */
[----:B--2---:R-:W-:Y:S01]  /*5890*/  FADD.FTZ R158, R139, R158 ;  /* 0x0000009e8b9e7221 */ /* 0x004fe20000010000 */
[----:B------:R-:W-:Y:S01]  /*58a0*/  FADD.FTZ R157, R140, R157 ;  /* 0x0000009d8c9d7221 */ /* 0x000fe20000010000 */
[----:B------:R-:W-:Y:S01]  /*58b0*/  FADD.FTZ R155, R138, R155 ;  /* 0x0000009b8a9b7221 */ /* 0x000fe20000010000 */
[----:B------:R-:W-:Y:S01]  /*58c0*/  FADD.FTZ R156, R0, R156 ;  /* 0x0000009c009c7221 */ /* 0x000fe20000010000 */
[----:B------:R-:W-:-:S05]  /*58d0*/  @P5 HADD2.F32 R105, -RZ, R100.H0_H0 ;  /* 0x20000064ff695230 */ /* 0x000fca0000004100 */
[----:B------:R-:W-:Y:S01]  /*58e0*/  @P5 FMUL.FTZ R111, R108, R105 ;  /* 0x000000696c6f5220 */ /* 0x000fe20000410000 */
[----:B------:R-:W-:Y:S01]  /*58f0*/  LOP3.LUT P5, RZ, R112, 0xff0000, RZ, 0xc0, !PT ;  /* 0x00ff000070ff7812 */ /* 0x000fe200078ac0ff */
[----:B------:R-:W0:Y:S01]  /*5900*/  @P2 LDC.64 R104, c[0x0][0x308] ;  /* 0x0000c200ff682b82 */ /* 0x000e220000000a00 */
[----:B------:R-:W-:-:S04]  /*5910*/  FMUL.FTZ R108, R122, R2 ;  /* 0x000000027a6c7220 */ /* 0x000fc80000410000 */
[----:B------:R-:W-:-:S07]  /*5920*/  FMUL.FTZ R108, R108, UR12 ;  /* 0x0000000c6c6c7c20 */ /* 0x000fce0008410000 */
[----:B------:R-:W-:Y:S02]  /*5930*/  @P5 HADD2.F32 R117, -RZ, R89.H0_H0 ;  /* 0x20000059ff755230 */ /* 0x000fe40000004100 */
[----:B------:R-:W-:-:S03]  /*5940*/  @P6 HADD2.F32 R100, -RZ, R100.H1_H1 ;  /* 0x30000064ff646230 */ /* 0x000fc60000004100 */
[----:B------:R-:W-:Y:S01]  /*5950*/  @P5 FMUL.FTZ R116, R108, R117 ;  /* 0x000000756c745220 */ /* 0x000fe20000410000 */
[----:B------:R-:W-:Y:S01]  /*5960*/  HFMA2.MMA R117, -RZ, RZ, 0, 0 ;  /* 0x00000000ff757435 */ /* 0x000fe200000001ff */
[----:B------:R-:W-:Y:S02]  /*5970*/  @P5 HADD2.F32 R109, -RZ, R101.H0_H0 ;  /* 0x20000065ff6d5230 */ /* 0x000fe40000004100 */
[----:B0-----:R-:W-:-:S04]  /*5980*/  @P2 IMAD.WIDE.U32 R104, R4, 0x20, R104 ;  /* 0x0000002004682825 */ /* 0x001fc800078e0068 */
[----:B------:R-:W-:Y:S01]  /*5990*/  @P6 FMUL.FTZ R117, R107, R100 ;  /* 0x000000646b756220 */ /* 0x000fe20000410000 */
[----:B------:R-:W-:Y:S01]  /*59a0*/  @P5 FMUL.FTZ R118, R108, R109 ;  /* 0x0000006d6c765220 */ /* 0x000fe20000410000 */
[C---:B------:R-:W-:Y:S02]  /*59b0*/  LEA R108, P6, R4.reuse, UR14, 0x4 ;  /* 0x0000000e046c7c11 */ /* 0x040fe4000f8c20ff */
[C---:B------:R-:W-:Y:S01]  /*59c0*/  LOP3.LUT P5, RZ, R113.reuse, 0xff, RZ, 0xc0, !PT ;  /* 0x000000ff71ff7812 */ /* 0x040fe200078ac0ff */
[----:B------:R-:W-:Y:S01]  /*59d0*/  @P2 STG.E.128 desc[UR4][R104.64], R92 ;  /* 0x0000005c68002986 */ /* 0x000fe2000c101d04 */
[----:B------:R-:W-:Y:S02]  /*59e0*/  LEA.HI.X R109, R4, UR15, RZ, 0x4, P6 ;  /* 0x0000000f046d7c11 */ /* 0x000fe4000b0f24ff */
[C---:B------:R-:W-:Y:S01]  /*59f0*/  LOP3.LUT P6, RZ, R113.reuse, 0xff000000, RZ, 0xc0, !PT ;  /* 0xff00000071ff7812 */ /* 0x040fe200078cc0ff */
[----:B------:R0:W-:Y:S01]  /*5a00*/  @P2 STG.E.128 desc[UR4][R104.64+0x10], R96 ;  /* 0x0000106068002986 */ /* 0x0001e2000c101d04 */
[----:B------:R-:W-:-:S03]  /*5a10*/  LOP3.LUT P2, RZ, R113, 0xff0000, RZ, 0xc0, !PT ;  /* 0x00ff000071ff7812 */ /* 0x000fc6000784c0ff */
[----:B------:R1:W-:Y:S01]  /*5a20*/  STL [R1+0x4c], R156 ;  /* 0x00004c9c01007387 */ /* 0x0003e20000100800 */
[----:B------:R-:W-:-:S03]  /*5a30*/  FMUL.FTZ R4, R123, R2 ;  /* 0x000000027b047220 */ /* 0x000fc60000410000 */
[----:B------:R1:W-:Y:S04]  /*5a40*/  STL [R1+0x48], R155 ;  /* 0x0000489b01007387 */ /* 0x0003e80000100800 */
[----:B------:R1:W-:Y:S01]  /*5a50*/  STL [R1+0x54], R158 ;  /* 0x0000549e01007387 */ /* 0x0003e20000100800 */
[----:B------:R-:W-:-:S03]  /*5a60*/  FMUL.FTZ R100, R128, R2 ;  /* 0x0000000280647220 */ /* 0x000fc60000410000 */
[----:B------:R1:W-:Y:S01]  /*5a70*/  STL [R1+0x50], R157 ;  /* 0x0000509d01007387 */ /* 0x0003e20000100800 */
[----:B------:R-:W-:Y:S01]  /*5a80*/  FMUL.FTZ R112, R130, R2 ;  /* 0x0000000282707220 */ /* 0x000fe20000410000 */
[----:B0-----:R-:W-:Y:S02]  /*5a90*/  HFMA2.MMA R105, -RZ, RZ, 0, 0 ;  /* 0x00000000ff697435 */ /* 0x001fe400000001ff */
[----:B------:R1:W-:Y:S01]  /*5aa0*/  STL [R1+0x5c], R177 ;  /* 0x00005cb101007387 */ /* 0x0003e20000100800 */
[----:B------:R-:W-:-:S03]  /*5ab0*/  @P1 HADD2.F32 R104, -RZ, R89.H1_H1 ;  /* 0x30000059ff681230 */ /* 0x000fc60000004100 */
[----:B------:R1:W-:Y:S01]  /*5ac0*/  STL [R1+0x58], R179 ;  /* 0x000058b301007387 */ /* 0x0003e20000100800 */
[----:B------:R-:W-:Y:S01]  /*5ad0*/  FMUL.FTZ R4, R4, UR12 ;  /* 0x0000000c04047c20 */ /* 0x000fe20008410000 */
[----:B------:R-:W-:Y:S02]  /*5ae0*/  FMUL.FTZ R113, R132, R2 ;  /* 0x0000000284717220 */ /* 0x000fe40000410000 */
[----:B------:R1:W-:Y:S01]  /*5af0*/  STL [R1+0x64], R187 ;  /* 0x000064bb01007387 */ /* 0x0003e20000100800 */
[----:B------:R-:W-:-:S03]  /*5b00*/  @P5 HADD2.F32 R2, -RZ, R90.H0_H0 ;  /* 0x2000005aff025230 */ /* 0x000fc60000004100 */
[----:B------:R1:W-:Y:S01]  /*5b10*/  STL [R1+0x60], R178 ;  /* 0x000060b201007387 */ /* 0x0003e20000100800 */
[----:B------:R-:W-:Y:S01]  /*5b20*/  HFMA2.MMA R107, -RZ, RZ, 0, 0 ;  /* 0x00000000ff6b7435 */ /* 0x000fe200000001ff */
[----:B------:R-:W-:Y:S02]  /*5b30*/  FMUL.FTZ R100, R100, UR12 ;  /* 0x0000000c64647c20 */ /* 0x000fe40008410000 */
[----:B------:R1:W-:Y:S01]  /*5b40*/  STL [R1+0x6c], R189 ;  /* 0x00006cbd01007387 */ /* 0x0003e20000100800 */
[----:B------:R-:W-:Y:S01]  /*5b50*/  FMUL.FTZ R112, R112, UR12 ;  /* 0x0000000c70707c20 */ /* 0x000fe20008410000 */
[--C-:B------:R-:W-:Y:S02]  /*5b60*/  @P2 HADD2.F32 R122, -RZ, R91.reuse.H0_H0 ;  /* 0x2000005bff7a2230 */ /* 0x100fe40000004100 */
[----:B------:R1:W-:Y:S01]  /*5b70*/  STL [R1+0x68], R188 ;  /* 0x000068bc01007387 */ /* 0x0003e20000100800 */
[----:B------:R-:W-:Y:S02]  /*5b80*/  @P6 HADD2.F32 R123, -RZ, R91.H1_H1 ;  /* 0x3000005bff7b6230 */ /* 0x000fe40000004100 */
[----:B------:R-:W-:Y:S01]  /*5b90*/  @P1 FMUL.FTZ R105, R4, R104 ;  /* 0x0000006804691220 */ /* 0x000fe20000410000 */
[----:B------:R1:W-:Y:S01]  /*5ba0*/  STL [R1+0x74], R191 ;  /* 0x000074bf01007387 */ /* 0x0003e20000100800 */
[----:B------:R-:W-:Y:S01]  /*5bb0*/  FMUL.FTZ R113, R113, UR12 ;  /* 0x0000000c71717c20 */ /* 0x000fe20008410000 */
[----:B------:R-:W-:-:S02]  /*5bc0*/  MOV R104, RZ ;  /* 0x000000ff00687202 */ /* 0x000fc40000000f00 */
[----:B------:R1:W-:Y:S01]  /*5bd0*/  STL [R1+0x70], R190 ;  /* 0x000070be01007387 */ /* 0x0003e20000100800 */
[----:B------:R-:W-:Y:S01]  /*5be0*/  @P5 FMUL.FTZ R104, R100, R2 ;  /* 0x0000000264685220 */ /* 0x000fe20000410000 */
[----:B------:R-:W-:Y:S02]  /*5bf0*/  @P3 FMUL.FTZ R120, R112, R3 ;  /* 0x0000000370783220 */ /* 0x000fe40000410000 */
[----:B------:R1:W-:Y:S01]  /*5c00*/  STL [R1+0x7c], R197 ;  /* 0x00007cc501007387 */ /* 0x0003e20000100800 */
[----:B------:R-:W-:Y:S01]  /*5c10*/  @P2 FMUL.FTZ R121, R113, R122 ;  /* 0x0000007a71792220 */ /* 0x000fe20000410000 */
[----:B------:R-:W-:Y:S01]  /*5c20*/  @P6 FMUL.FTZ R107, R119, R123 ;  /* 0x0000007b776b6220 */ /* 0x000fe20000410000 */
[----:B------:R-:W0:Y:S01]  /*5c30*/  LDC.64 R2, c[0x0][0x210] ;  /* 0x00008400ff027b82 */ /* 0x000e220000000a00 */
[----:B------:R1:W-:Y:S04]  /*5c40*/  STL [R1+0x78], R196 ;  /* 0x000078c401007387 */ /* 0x0003e80000100800 */
[----:B------:R1:W-:Y:S04]  /*5c50*/  STL [R1+0x84], R200 ;  /* 0x000084c801007387 */ /* 0x0003e80000100800 */
[----:B------:R1:W-:Y:S01]  /*5c60*/  STL [R1+0x80], R201 ;  /* 0x000080c901007387 */ /* 0x0003e20000100800 */
[----:B------:R-:W-:-:S03]  /*5c70*/  F2FP.F16.F32.PACK_AB R106, R120, R104 ;  /* 0x00000068786a723e */ /* 0x000fc600000000ff */
[----:B------:R1:W-:Y:S01]  /*5c80*/  STL [R1+0x8c], R199 ;  /* 0x00008cc701007387 */ /* 0x0003e20000100800 */
[----:B------:R-:W-:-:S03]  /*5c90*/  F2FP.F16.F32.PACK_AB R104, R115, R114 ;  /* 0x000000727368723e */ /* 0x000fc600000000ff */
[----:B------:R1:W-:Y:S01]  /*5ca0*/  STL [R1+0x88], R198 ;  /* 0x000088c601007387 */ /* 0x0003e20000100800 */
[----:B------:R-:W-:-:S03]  /*5cb0*/  F2FP.F16.F32.PACK_AB R107, R107, R121 ;  /* 0x000000796b6b723e */ /* 0x000fc600000000ff */
[----:B------:R1:W-:Y:S01]  /*5cc0*/  STL [R1+0x94], R204 ;  /* 0x000094cc01007387 */ /* 0x0003e20000100800 */
[----:B------:R-:W-:-:S03]  /*5cd0*/  @P1 HADD2.F32 R115, -RZ, R101.H1_H1 ;  /* 0x30000065ff731230 */ /* 0x000fc60000004100 */
[----:B------:R1:W-:Y:S01]  /*5ce0*/  STL [R1+0x90], R205 ;  /* 0x000090cd01007387 */ /* 0x0003e20000100800 */
[----:B------:R-:W-:-:S03]  /*5cf0*/  @P5 HADD2.F32 R101, -RZ, R102.H0_H0 ;  /* 0x20000066ff655230 */ /* 0x000fc60000004100 */
[----:B------:R1:W-:Y:S01]  /*5d00*/  STL [R1+0x9c], R202 ;  /* 0x00009cca01007387 */ /* 0x0003e20000100800 */
[----:B------:R-:W-:Y:S01]  /*5d10*/  @P3 HADD2.F32 R121, -RZ, R102.H1_H1 ;  /* 0x30000066ff793230 */ /* 0x000fe20000004100 */
[----:B------:R-:W-:Y:S02]  /*5d20*/  F2FP.F16.F32.PACK_AB R105, R105, R116 ;  /* 0x000000746969723e */ /* 0x000fe400000000ff */
[----:B------:R1:W-:Y:S01]  /*5d30*/  STL [R1+0x98], R203 ;  /* 0x000098cb01007387 */ /* 0x0003e20000100800 */
[--C-:B------:R-:W-:Y:S01]  /*5d40*/  @P6 HADD2.F32 R102, -RZ, R103.reuse.H1_H1 ;  /* 0x30000067ff666230 */ /* 0x100fe20000004100 */
[----:B------:R-:W-:Y:S02]  /*5d50*/  HFMA2.MMA R116, -RZ, RZ, 0, 0 ;  /* 0x00000000ff747435 */ /* 0x000fe400000001ff */
[----:B------:R1:W-:Y:S01]  /*5d60*/  STL [R1+0xa4], R212 ;  /* 0x0000a4d401007387 */ /* 0x0003e20000100800 */
[----:B------:R-:W-:Y:S01]  /*5d70*/  @P2 HADD2.F32 R0, -RZ, R103.H0_H0 ;  /* 0x20000067ff002230 */ /* 0x000fe20000004100 */
[----:B------:R-:W-:-:S02]  /*5d80*/  MOV R103, RZ ;  /* 0x000000ff00677202 */ /* 0x000fc40000000f00 */
[----:B------:R1:W-:Y:S01]  /*5d90*/  STL [R1+0xa0], R213 ;  /* 0x0000a0d501007387 */ /* 0x0003e20000100800 */
[----:B------:R-:W-:-:S03]  /*5da0*/  @P1 FMUL.FTZ R103, R4, R115 ;  /* 0x0000007304671220 */ /* 0x000fc60000410000 */
[----:B------:R1:W-:Y:S01]  /*5db0*/  STL [R1+0xac], R206 ;  /* 0x0000acce01007387 */ /* 0x0003e20000100800 */
[----:B------:R-:W-:Y:S01]  /*5dc0*/  MOV R4, RZ ;  /* 0x000000ff00047202 */ /* 0x000fe20000000f00 */
[----:B------:R-:W-:Y:S02]  /*5dd0*/  @P5 FMUL.FTZ R110, R100, R101 ;  /* 0x00000065646e5220 */ /* 0x000fe40000410000 */
[----:B------:R1:W-:Y:S01]  /*5de0*/  STL [R1+0xa8], R211 ;  /* 0x0000a8d301007387 */ /* 0x0003e20000100800 */
[----:B------:R-:W-:Y:S01]  /*5df0*/  FADD.FTZ R229, R111, R229 ;  /* 0x000000e56fe57221 */ /* 0x000fe20000010000 */
[----:B------:R-:W-:Y:S02]  /*5e00*/  MOV R114, RZ ;  /* 0x000000ff00727202 */ /* 0x000fe40000000f00 */
[----:B------:R1:W-:Y:S01]  /*5e10*/  STL [R1+0xb4], R209 ;  /* 0x0000b4d101007387 */ /* 0x0003e20000100800 */
[----:B------:R-:W-:Y:S01]  /*5e20*/  @P6 FMUL.FTZ R4, R119, R102 ;  /* 0x0000006677046220 */ /* 0x000fe20000410000 */
[----:B------:R-:W-:-:S02]  /*5e30*/  FADD.FTZ R223, R117, R223 ;  /* 0x000000df75df7221 */ /* 0x000fc40000010000 */
        /* <DEDUP_REMOVED lines=21> */
[----:B------:R1:W-:Y:S04]  /*5f90*/  STG.E.128 desc[UR4][R108.64], R104 ;  /* 0x000000686c007986 */ /* 0x0003e8000c101d04 */
[----:B------:R1:W-:Y:S01]  /*5fa0*/  STL [R1+0xe4], R218 ;  /* 0x0000e4da01007387 */ /* 0x0003e20000100800 */
[----:B------:R-:W-:-:S13]  /*5fb0*/  ISETP.GE.AND P1, PT, R169, R3, PT ;  /* 0x00000003a900720c */ /* 0x000fda0003f26270 */
[----:B-1----:R-:W-:Y:S05]  /*5fc0*/  @!P1 BRA `(.L_x_11350) ;  /* 0xffffffb000549947 */ /* 0x002fea000383ffff */
[----:B------:R-:W-:Y:S05]  /*5fd0*/  BSYNC B1 ;  /* 0x0000000000017941 */ /* 0x000fea0003800000 */
.L_x_11348:
        /* <DEDUP_REMOVED lines=102> */
.L_x_11347:
[----:B------:R-:W-:Y:S05]  /*6640*/  BSYNC B0 ;  /* 0x0000000000007941 */ /* 0x000fea0003800000 */
.L_x_11345:
        /* <DEDUP_REMOVED lines=16> */
[----:B-----5:R-:W-:Y:S04]  /*6750*/  STS.128 [R2+0x410], R44 ;  /* 0x0004102c02007388 */ /* 0x020fe80000000c00 */
        /* <DEDUP_REMOVED lines=316> */
.L_x_11349:
        /* <DEDUP_REMOVED lines=8> */
.L_x_11352:
[----:B------:R-:W-:Y:S05]  /*7ba0*/  BSYNC B2 ;  /* 0x0000000000027941 */ /* 0x000fea0003800000 */
.L_x_11351:
        /* <DEDUP_REMOVED lines=8> */
.L_x_11353:
[----:B------:R-:W-:Y:S01]  /*7c30*/  HFMA2.MMA R107, -RZ, RZ, 0, 1.1920928955078125e-07 ;  /* 0x00000002ff6b7435 */ /* 0x000fe200000001ff */
[----:B------:R-:W-:Y:S01]  /*7c40*/  MOV R136, R100 ;  /* 0x0000006400887202 */ /* 0x000fe20000000f00 */
[----:B------:R-:W-:-:S09]  /*7c50*/  FADD.FTZ R106, R106, R137 ;  /* 0x000000896a6a7221 */ /* 0x000fd20000010000 */
[----:B------:R-:W-:Y:S05]  /*7c60*/  WARPSYNC.COLLECTIVE R102, `(.L_x_11354) ;  /* 0x0000000066087348 */ /* 0x000fea0003c00000 */
[----:B------:R0:W1:Y:S02]  /*7c70*/  SHFL.BFLY P1, R137, R136, R107, R103 ;  /* 0x0c00006b88897389 */ /* 0x0000640000020067 */
[----:B01----:R-:W-:Y:S01]  /*7c80*/  ENDCOLLECTIVE ;  /* 0x000000000000791b */ /* 0x003fe20003800000 */
.L_x_11354:
[----:B------:R-:W-:Y:S01]  /*7c90*/  MOV R136, R106 ;  /* 0x0000006a00887202 */ /* 0x000fe20000000f00 */
[----:B------:R-:W-:-:S07]  /*7ca0*/  FADD.FTZ R100, R100, R137 ;  /* 0x0000008964647221 */ /* 0x000fce0000010000 */
[----:B------:R-:W-:Y:S05]  /*7cb0*/  WARPSYNC.COLLECTIVE R102, `(.L_x_11355) ;  /* 0x0000000066087348 */ /* 0x000fea0003c00000 */
[----:B------:R0:W1:Y:S02]  /*7cc0*/  SHFL.BFLY P1, R137, R136, R107, R103 ;  /* 0x0c00006b88897389 */ /* 0x0000640000020067 */
[----:B01----:R-:W-:Y:S01]  /*7cd0*/  ENDCOLLECTIVE ;  /* 0x000000000000791b */ /* 0x003fe20003800000 */
.L_x_11355:
[----:B------:R-:W-:Y:S01]  /*7ce0*/  HFMA2.MMA R107, -RZ, RZ, 0, 2.384185791015625e-07 ;  /* 0x00000004ff6b7435 */ /* 0x000fe200000001ff */
[----:B------:R-:W-:Y:S01]  /*7cf0*/  MOV R136, R100 ;  /* 0x0000006400887202 */ /* 0x000fe20000000f00 */
[----:B------:R-:W-:-:S09]  /*7d00*/  FADD.FTZ R106, R106, R137 ;  /* 0x000000896a6a7221 */ /* 0x000fd20000010000 */
[----:B------:R-:W-:Y:S05]  /*7d10*/  WARPSYNC.COLLECTIVE R102, `(.L_x_11356) ;  /* 0x0000000066087348 */ /* 0x000fea0003c00000 */
[----:B------:R0:W1:Y:S02]  /*7d20*/  SHFL.BFLY P1, R137, R136, R107, R103 ;  /* 0x0c00006b88897389 */ /* 0x0000640000020067 */
[----:B01----:R-:W-:Y:S01]  /*7d30*/  ENDCOLLECTIVE ;  /* 0x000000000000791b */ /* 0x003fe20003800000 */
.L_x_11356:
[----:B------:R-:W-:Y:S01]  /*7d40*/  MOV R136, R106 ;  /* 0x0000006a00887202 */ /* 0x000fe20000000f00 */
[----:B------:R-:W-:-:S07]  /*7d50*/  FADD.FTZ R100, R100, R137 ;  /* 0x0000008964647221 */ /* 0x000fce0000010000 */
[----:B------:R-:W-:Y:S05]  /*7d60*/  WARPSYNC.COLLECTIVE R102, `(.L_x_11357) ;  /* 0x0000000066087348 */ /* 0x000fea0003c00000 */
[----:B------:R0:W1:Y:S02]  /*7d70*/  SHFL.BFLY P1, R137, R136, R107, R103 ;  /* 0x0c00006b88897389 */ /* 0x0000640000020067 */
[----:B01----:R-:W-:Y:S01]  /*7d80*/  ENDCOLLECTIVE ;  /* 0x000000000000791b */ /* 0x003fe20003800000 */
.L_x_11357:
[----:B------:R-:W-:Y:S01]  /*7d90*/  HFMA2.MMA R107, -RZ, RZ, 0, 4.76837158203125e-07 ;  /* 0x00000008ff6b7435 */ /* 0x000fe200000001ff */
[----:B------:R-:W-:Y:S01]  /*7da0*/  MOV R136, R100 ;  /* 0x0000006400887202 */ /* 0x000fe20000000f00 */
[----:B------:R-:W-:-:S09]  /*7db0*/  FADD.FTZ R106, R106, R137 ;  /* 0x000000896a6a7221 */ /* 0x000fd20000010000 */
[----:B------:R-:W-:Y:S05]  /*7dc0*/  WARPSYNC.COLLECTIVE R102, `(.L_x_11358) ;  /* 0x0000000066087348 */ /* 0x000fea0003c00000 */
[----:B------:R0:W1:Y:S02]  /*7dd0*/  SHFL.BFLY P1, R137, R136, R107, R103 ;  /* 0x0c00006b88897389 */ /* 0x0000640000020067 */
[----:B01----:R-:W-:Y:S01]  /*7de0*/  ENDCOLLECTIVE ;  /* 0x000000000000791b */ /* 0x003fe20003800000 */
.L_x_11358:
[----:B------:R-:W-:Y:S01]  /*7df0*/  MOV R136, R106 ;  /* 0x0000006a00887202 */ /* 0x000fe20000000f00 */
[----:B------:R-:W-:-:S07]  /*7e00*/  FADD.FTZ R100, R100, R137 ;  /* 0x0000008964647221 */ /* 0x000fce0000010000 */
[----:B------:R-:W-:Y:S05]  /*7e10*/  WARPSYNC.COLLECTIVE R102, `(.L_x_11359) ;  /* 0x0000000066087348 */ /* 0x000fea0003c00000 */
[----:B------:R0:W1:Y:S02]  /*7e20*/  SHFL.BFLY P1, R137, R136, R107, R103 ;  /* 0x0c00006b88897389 */ /* 0x0000640000020067 */
[----:B01----:R-:W-:Y:S01]  /*7e30*/  ENDCOLLECTIVE ;  /* 0x000000000000791b */ /* 0x003fe20003800000 */
.L_x_11359:
[----:B------:R-:W-:Y:S01]  /*7e40*/  HFMA2.MMA R107, -RZ, RZ, 0, 9.5367431640625e-07 ;  /* 0x00000010ff6b7435 */ /* 0x000fe200000001ff */
[----:B------:R-:W-:Y:S01]  /*7e50*/  MOV R136, R100 ;  /* 0x0000006400887202 */ /* 0x000fe20000000f00 */
[----:B------:R-:W-:-:S09]  /*7e60*/  FADD.FTZ R106, R106, R137 ;  /* 0x000000896a6a7221 */ /* 0x000fd20000010000 */
[----:B------:R-:W-:Y:S05]  /*7e70*/  WARPSYNC.COLLECTIVE R102, `(.L_x_11360) ;  /* 0x0000000066087348 */ /* 0x000fea0003c00000 */
[----:B------:R0:W1:Y:S02]  /*7e80*/  SHFL.BFLY P1, R137, R136, R107, R103 ;  /* 0x0c00006b88897389 */ /* 0x0000640000020067 */
[----:B01----:R-:W-:Y:S01]  /*7e90*/  ENDCOLLECTIVE ;  /* 0x000000000000791b */ /* 0x003fe20003800000 */
.L_x_11360:
[----:B------:R-:W-:Y:S02]  /*7ea0*/  MOV R136, R106 ;  /* 0x0000006a00887202 */ /* 0x000fe40000000f00 */
[----:B------:R-:W-:-:S07]  /*7eb0*/  MOV R101, R137 ;  /* 0x0000008900657202 */ /* 0x000fce0000000f00 */
[----:B------:R-:W-:Y:S05]  /*7ec0*/  WARPSYNC.COLLECTIVE R102, `(.L_x_11361) ;  /* 0x0000000066087348 */ /* 0x000fea0003c00000 */
[----:B------:R0:W1:Y:S02]  /*7ed0*/  SHFL.BFLY P1, R137, R136, R107, R103 ;  /* 0x0c00006b88897389 */ /* 0x0000640000020067 */
[----:B01----:R-:W-:Y:S01]  /*7ee0*/  ENDCOLLECTIVE ;  /* 0x000000000000791b */ /* 0x003fe20003800000 */
.L_x_11361:
[----:B------:R-:W-:Y:S01]  /*7ef0*/  MOV R107, R137 ;  /* 0x00000089006b7202 */ /* 0x000fe20000000f00 */
[----:B------:R-:W-:Y:S06]  /*7f00*/  BRA `(.L_x_11362) ;  /* 0xffffffb000587947 */ /* 0x000fec000383ffff */
.L_x_11363:
        /* <DEDUP_REMOVED lines=15> */
.L_x_16997:


//--------------------- .text._ZN10layer_norm22ln_bwd_finalize_kernelINS_22Kernel_traits_finalizeILj1280E6__halfS2_fS2_fjLb1ELj1024ELj4ENS_18Kernel_traits_baseILj1280ES2_S2_fS2_fjLj1024EEEEELb1ELb0EEEvNS_9BwdParamsE --------------------------
	.section	.text._ZN10layer_norm22ln_bwd_finalize_kernelINS_22Kernel_traits_finalizeILj1280E6__halfS2_fS2_fjLb1ELj1024ELj4ENS_18Kernel_traits_baseILj1280ES2_S2_fS2_fjLj1024EEEEELb1ELb0EEEvNS_9BwdParamsE,"ax",@progbits
	.align	128
        .global         _ZN10layer_norm22ln_bwd_finalize_kernelINS_22Kernel_traits_finalizeILj1280E6__halfS2_fS2_fjLb1ELj1024ELj4ENS_18Kernel_traits_baseILj1280ES2_S2_fS2_fjLj1024EEEEELb1ELb0EEEvNS_9BwdParamsE
        .type           _ZN10layer_norm22ln_bwd_finalize_kernelINS_22Kernel_traits_finalizeILj1280E6__halfS2_fS2_fjLb1ELj1024ELj4ENS_18Kernel_traits_baseILj1280ES2_S2_fS2_fjLj1024EEEEELb1ELb0EEEvNS_9BwdParamsE,@function
        .size           _ZN10layer_norm22ln_bwd_finalize_kernelINS_22Kernel_traits_finalizeILj1280E6__halfS2_fS2_fjLb1ELj1024ELj4ENS_18Kernel_traits_baseILj1280ES2_S2_fS2_fjLj1024EEEEELb1ELb0EEEvNS_9BwdParamsE,(.L_x_16998 - _ZN10layer_norm22ln_bwd_finalize_kernelINS_22Kernel_traits_finalizeILj1280E6__halfS2_fS2_fjLb1ELj1024ELj4ENS_18Kernel_traits_baseILj1280ES2_S2_fS2_fjLj1024EEEEELb1ELb0EEEvNS_9BwdParamsE)
        .other          _ZN10layer_norm22ln_bwd_finalize_kernelINS_22Kernel_traits_finalizeILj1280E6__halfS2_fS2_fjLb1ELj1024ELj4ENS_18Kernel_traits_baseILj1280ES2_S2_fS2_fjLj1024EEEEELb1ELb0EEEvNS_9BwdParamsE,@"STO_CUDA_ENTRY STV_DEFAULT"
_ZN10layer_norm22ln_bwd_finalize_kernelINS_22Kernel_traits_finalizeILj1280E6__halfS2_fS2_fjLb1ELj1024ELj4ENS_18Kernel_traits_baseILj1280ES2_S2_fS2_fjLj1024EEEEELb1ELb0EEEvNS_9BwdParamsE:
.text._ZN10layer_norm22ln_bwd_finalize_kernelINS_22Kernel_traits_finalizeILj1280E6__halfS2_fS2_fjLb1ELj1024ELj4ENS_18Kernel_traits_baseILj1280ES2_S2_fS2_fjLj1024EEEEELb1ELb0EEEvNS_9BwdParamsE:
        /* <DEDUP_REMOVED lines=24> */
.L_x_11376:
        /* <DEDUP_REMOVED lines=36> */
.L_x_11368:
        /* <DEDUP_REMOVED lines=49> */
.L_x_11367:
[----:B------:R-:W-:Y:S05]  /*06d0*/  BSYNC B1 ;  /* 0x0000000000017941 */ /* 0x000fea0003800000 */
.L_x_11366:
        /* <DEDUP_REMOVED lines=31> */
.L_x_11370:
[----:B------:R-:W-:Y:S05]  /*08d0*/  BSYNC B1 ;  /* 0x0000000000017941 */ /* 0x000fea0003800000 */
.L_x_11369:
        /* <DEDUP_REMOVED lines=16> */
.L_x_11371:
[----:B------:R-:W-:Y:S05]  /*09e0*/  BSYNC B1 ;  /* 0x0000000000017941 */ /* 0x000fea0003800000 */
.L_x_11365:
[----:B------:R-:W-:Y:S05]  /*09f0*/  BSYNC B0 ;  /* 0x0000000000007941 */ /* 0x000fea0003800000 */
.L_x_11364:
        /* <DEDUP_REMOVED lines=40> */
.L_x_11392:
        /* <DEDUP_REMOVED lines=8> */
.L_x_11372:
        /* <DEDUP_REMOVED lines=23> */
.L_x_11375:
[----:B------:R-:W-:Y:S05]  /*0e70*/  BSYNC B0 ;  /* 0x0000000000007941 */ /* 0x000fea0003800000 */
.L_x_11374:
[C---:B------:R-:W-:Y:S01]  /*0e80*/  ISETP.GT.U32.AND P1, PT, R4.reuse, -0x501, PT ;  /* 0xfffffaff0400780c */ /* 0x040fe20003f24070 */
[----:B------:R-:W-:Y:S01]  /*0e90*/  VIADD R4, R4, 0x500 ;  /* 0x0000050004047836 */ /* 0x000fe20000000000 */
[----:B------:R-:W-:-:S11]  /*0ea0*/  IADD3 R5, R5, 0x280, RZ ;  /* 0x0000028005057810 */ /* 0x000fd60007ffe0ff */
[----:B------:R-:W-:Y:S05]  /*0eb0*/  @P1 BRA `(.L_x_11376) ;  /* 0xfffffff000b01947 */ /* 0x000fea000383ffff */
[----:B------:R-:W-:Y:S05]  /*0ec0*/  EXIT ;  /* 0x000000000000794d */ /* 0x000fea0003800000 */
.L_x_11373:
[----:B0-----:R-:W-:Y:S01]  /*0ed0*/  HFMA2.MMA R24, -RZ, RZ, 0, 5.9604644775390625e-08 ;  /* 0x00000001ff187435 */ /* 0x001fe200000001ff */
[----:B----4-:R-:W-:Y:S02]  /*0ee0*/  MOV R23, R10 ;  /* 0x0000000a00177202 */ /* 0x010fe40000000f00 */
[----:B------:R-:W-:Y:S02]  /*0ef0*/  MOV R25, 0x1f ;  /* 0x0000001f00197802 */ /* 0x000fe40000000f00 */
[----:B------:R-:W-:-:S07]  /*0f00*/  MOV R20, 0xffffffff ;  /* 0xffffffff00147802 */ /* 0x000fce0000000f00 */
[----:B-123--:R-:W-:Y:S05]  /*0f10*/  WARPSYNC.COLLECTIVE R20, `(.L_x_11377) ;  /* 0x0000000014087348 */ /* 0x00efea0003c00000 */
[----:B------:R0:W4:Y:S02]  /*0f20*/  SHFL.BFLY P2, R22, R23, R24, R25 ;  /* 0x0c00001817167389 */ /* 0x0001240000040019 */
[----:B01234-:R-:W-:Y:S01]  /*0f30*/  ENDCOLLECTIVE ;  /* 0x000000000000791b */ /* 0x01ffe20003800000 */
.L_x_11377:
[----:B------:R-:W-:Y:S01]  /*0f40*/  HFMA2.MMA R24, -RZ, RZ, 0, 1.1920928955078125e-07 ;  /* 0x00000002ff187435 */ /* 0x000fe200000001ff */
[----:B------:R-:W-:-:S05]  /*0f50*/  MOV R11, R22 ;  /* 0x00000016000b7202 */ /* 0x000fca0000000f00 */
[----:B------:R-:W-:-:S04]  /*0f60*/  FADD.FTZ R11, R10, R11 ;  /* 0x0000000b0a0b7221 */ /* 0x000fc80000010000 */
[----:B------:R-:W-:-:S07]  /*0f70*/  IMAD.MOV.U32 R23, RZ, RZ, R11 ;  /* 0x000000ffff177224 */ /* 0x000fce00078e000b */
[----:B------:R-:W-:Y:S05]  /*0f80*/  WARPSYNC.COLLECTIVE R20, `(.L_x_11378) ;  /* 0x0000000014087348 */ /* 0x000fea0003c00000 */
[----:B------:R0:W1:Y:S02]  /*0f90*/  SHFL.BFLY P2, R22, R23, R24, R25 ;  /* 0x0c00001817167389 */ /* 0x0000640000040019 */
[----:B01----:R-:W-:Y:S01]  /*0fa0*/  ENDCOLLECTIVE ;  /* 0x000000000000791b */ /* 0x003fe20003800000 */
.L_x_11378:
[----:B------:R-:W-:Y:S01]  /*0fb0*/  HFMA2.MMA R24, -RZ, RZ, 0, 2.384185791015625e-07 ;  /* 0x00000004ff187435 */ /* 0x000fe200000001ff */
[----:B------:R-:W-:-:S05]  /*0fc0*/  MOV R14, R22 ;  /* 0x00000016000e7202 */ /* 0x000fca0000000f00 */
[----:B------:R-:W-:-:S05]  /*0fd0*/  FADD.FTZ R14, R11, R14 ;  /* 0x0000000e0b0e7221 */ /* 0x000fca0000010000 */
[----:B------:R-:W-:-:S07]  /*0fe0*/  MOV R23, R14 ;  /* 0x0000000e00177202 */ /* 0x000fce0000000f00 */
[----:B------:R-:W-:Y:S05]  /*0ff0*/  WARPSYNC.COLLECTIVE R20, `(.L_x_11379) ;  /* 0x0000000014087348 */ /* 0x000fea0003c00000 */
[----:B------:R0:W1:Y:S02]  /*1000*/  SHFL.BFLY P2, R22, R23, R24, R25 ;  /* 0x0c00001817167389 */ /* 0x0000640000040019 */
[----:B01----:R-:W-:Y:S01]  /*1010*/  ENDCOLLECTIVE ;  /* 0x000000000000791b */ /* 0x003fe20003800000 */
.L_x_11379:
[----:B------:R-:W-:Y:S01]  /*1020*/  IMAD.MOV.U32 R24, RZ, RZ, 0x8 ;  /* 0x00000008ff187424 */ /* 0x000fe200078e00ff */
[----:B------:R-:W-:-:S05]  /*1030*/  MOV R13, R22 ;  /* 0x00000016000d7202 */ /* 0x000fca0000000f00 */
[----:B------:R-:W-:-:S05]  /*1040*/  FADD.FTZ R13, R14, R13 ;  /* 0x0000000d0e0d7221 */ /* 0x000fca0000010000 */
[----:B------:R-:W-:-:S07]  /*1050*/  MOV R23, R13 ;  /* 0x0000000d00177202 */ /* 0x000fce0000000f00 */
[----:B------:R-:W-:Y:S05]  /*1060*/  WARPSYNC.COLLECTIVE R20, `(.L_x_11380) ;  /* 0x0000000014087348 */ /* 0x000fea0003c00000 */
[----:B------:R0:W1:Y:S02]  /*1070*/  SHFL.BFLY P2, R22, R23, R24, R25 ;  /* 0x0c00001817167389 */ /* 0x0000640000040019 */
[----:B01----:R-:W-:Y:S01]  /*1080*/  ENDCOLLECTIVE ;  /* 0x000000000000791b */ /* 0x003fe20003800000 */
.L_x_11380:
[----:B------:R-:W-:Y:S01]  /*1090*/  HFMA2.MMA R24, -RZ, RZ, 0, 9.5367431640625e-07 ;  /* 0x00000010ff187435 */ /* 0x000fe200000001ff */
[----:B------:R-:W-:-:S05]  /*10a0*/  MOV R10, R22 ;  /* 0x00000016000a7202 */ /* 0x000fca0000000f00 */
[----:B------:R-:W-:-:S05]  /*10b0*/  FADD.FTZ R11, R13, R10 ;  /* 0x0000000a0d0b7221 */ /* 0x000fca0000010000 */
[----:B------:R-:W-:-:S07]  /*10c0*/  MOV R23, R11 ;  /* 0x0000000b00177202 */ /* 0x000fce0000000f00 */
[----:B------:R-:W-:Y:S05]  /*10d0*/  WARPSYNC.COLLECTIVE R20, `(.L_x_11381) ;  /* 0x0000000014087348 */ /* 0x000fea0003c00000 */
[----:B------:R0:W1:Y:S02]  /*10e0*/  SHFL.BFLY P2, R22, R23, R24, R25 ;  /* 0x0c00001817167389 */ /* 0x0000640000040019 */
[----:B01----:R-:W-:Y:S01]  /*10f0*/  ENDCOLLECTIVE ;  /* 0x000000000000791b */ /* 0x003fe20003800000 */
.L_x_11381:
[----:B------:R-:W-:Y:S01]  /*1100*/  HFMA2.MMA R24, -RZ, RZ, 0, 5.9604644775390625e-08 ;  /* 0x00000001ff187435 */ /* 0x000fe200000001ff */
[----:B------:R-:W-:Y:S02]  /*1110*/  MOV R23, R12 ;  /* 0x0000000c00177202 */ /* 0x000fe40000000f00 */
[----:B------:R-:W-:-:S08]  /*1120*/  MOV R10, R22 ;  /* 0x00000016000a7202 */ /* 0x000fd00000000f00 */
[----:B------:R-:W-:Y:S05]  /*1130*/  WARPSYNC.COLLECTIVE R20, `(.L_x_11382) ;  /* 0x0000000014087348 */ /* 0x000fea0003c00000 */
[----:B------:R0:W1:Y:S02]  /*1140*/  SHFL.BFLY P2, R22, R23, R24, R25 ;  /* 0x0c00001817167389 */ /* 0x0000640000040019 */
[----:B01----:R-:W-:Y:S01]  /*1150*/  ENDCOLLECTIVE ;  /* 0x000000000000791b */ /* 0x003fe20003800000 */
.L_x_11382:
[----:B------:R-:W-:Y:S01]  /*1160*/  HFMA2.MMA R24, -RZ, RZ, 0, 1.1920928955078125e-07 ;  /* 0x00000002ff187435 */ /* 0x000fe200000001ff */
[----:B------:R-:W-:-:S04]  /*1170*/  IMAD.MOV.U32 R13, RZ, RZ, R22 ;  /* 0x000000ffff0d7224 */ /* 0x000fc800078e0016 */
[----:B------:R-:W-:-:S05]  /*1180*/  FADD.FTZ R15, R12, R13 ;  /* 0x0000000d0c0f7221 */ /* 0x000fca0000010000 */
[----:B------:R-:W-:-:S07]  /*1190*/  MOV R23, R15 ;  /* 0x0000000f00177202 */ /* 0x000fce0000000f00 */
[----:B------:R-:W-:Y:S05]  /*11a0*/  WARPSYNC.COLLECTIVE R20, `(.L_x_11383) ;  /* 0x0000000014087348 */ /* 0x000fea0003c00000 */
[----:B------:R0:W1:Y:S02]  /*11b0*/  SHFL.BFLY P2, R22, R23, R24, R25 ;  /* 0x0c00001817167389 */ /* 0x0000640000040019 */
[----:B01----:R-:W-:Y:S01]  /*11c0*/  ENDCOLLECTIVE ;  /* 0x000000000000791b */ /* 0x003fe20003800000 */
.L_x_11383:
[----:B------:R-:W-:Y:S01]  /*11d0*/  HFMA2.MMA R24, -RZ, RZ, 0, 2.384185791015625e-07 ;  /* 0x00000004ff187435 */ /* 0x000fe200000001ff */
[----:B------:R-:W-:-:S05]  /*11e0*/  MOV R16, R22 ;  /* 0x0000001600107202 */ /* 0x000fca0000000f00 */
[----:B------:R-:W-:-:S05]  /*11f0*/  FADD.FTZ R16, R15, R16 ;  /* 0x000000100f107221 */ /* 0x000fca0000010000 */
[----:B------:R-:W-:-:S07]  /*1200*/  MOV R23, R16 ;  /* 0x0000001000177202 */ /* 0x000fce0000000f00 */
[----:B------:R-:W-:Y:S05]  /*1210*/  WARPSYNC.COLLECTIVE R20, `(.L_x_11384) ;  /* 0x0000000014087348 */ /* 0x000fea0003c00000 */
[----:B------:R0:W1:Y:S02]  /*1220*/  SHFL.BFLY P2, R22, R23, R24, R25 ;  /* 0x0c00001817167389 */ /* 0x0000640000040019 */
[----:B01----:R-:W-:Y:S01]  /*1230*/  ENDCOLLECTIVE ;  /* 0x000000000000791b */ /* 0x003fe20003800000 */
.L_x_11384:
[----:B------:R-:W-:Y:S01]  /*1240*/  HFMA2.MMA R24, -RZ, RZ, 0, 4.76837158203125e-07 ;  /* 0x00000008ff187435 */ /* 0x000fe200000001ff */
[----:B------:R-:W-:-:S05]  /*1250*/  MOV R17, R22 ;  /* 0x0000001600117202 */ /* 0x000fca0000000f00 */
[----:B------:R-:W-:-:S04]  /*1260*/  FADD.FTZ R17, R16, R17 ;  /* 0x0000001110117221 */ /* 0x000fc80000010000 */
[----:B------:R-:W-:-:S07]  /*1270*/  IMAD.MOV.U32 R23, RZ, RZ, R17 ;  /* 0x000000ffff177224 */ /* 0x000fce00078e0011 */
[----:B------:R-:W-:Y:S05]  /*1280*/  WARPSYNC.COLLECTIVE R20, `(.L_x_11385) ;  /* 0x0000000014087348 */ /* 0x000fea0003c00000 */
[----:B------:R0:W1:Y:S02]  /*1290*/  SHFL.BFLY P2, R22, R23, R24, R25 ;  /* 0x0c00001817167389 */ /* 0x0000640000040019 */
[----:B01----:R-:W-:Y:S01]  /*12a0*/  ENDCOLLECTIVE ;  /* 0x000000000000791b */ /* 0x003fe20003800000 */
.L_x_11385:
[----:B------:R-:W-:Y:S01]  /*12b0*/  HFMA2.MMA R24, -RZ, RZ, 0, 9.5367431640625e-07 ;  /* 0x00000010ff187435 */ /* 0x000fe200000001ff */
[----:B------:R-:W-:-:S05]  /*12c0*/  MOV R12, R22 ;  /* 0x00000016000c7202 */ /* 0x000fca0000000f00 */
[----:B------:R-:W-:-:S05]  /*12d0*/  FADD.FTZ R12, R17, R12 ;  /* 0x0000000c110c7221 */ /* 0x000fca0000010000 */
[----:B------:R-:W-:-:S07]  /*12e0*/  MOV R23, R12 ;  /* 0x0000000c00177202 */ /* 0x000fce0000000f00 */
[----:B------:R-:W-:Y:S05]  /*12f0*/  WARPSYNC.COLLECTIVE R20, `(.L_x_11386) ;  /* 0x0000000014087348 */ /* 0x000fea0003c00000 */
[----:B------:R0:W1:Y:S02]  /*1300*/  SHFL.BFLY P2, R22, R23, R24, R25 ;  /* 0x0c00001817167389 */ /* 0x0000640000040019 */
[----:B01----:R-:W-:Y:S01]  /*1310*/  ENDCOLLECTIVE ;  /* 0x000000000000791b */ /* 0x003fe20003800000 */
.L_x_11386:
[----:B------:R-:W-:Y:S01]  /*1320*/  MOV R23, R8 ;  /* 0x0000000800177202 */ /* 0x000fe20000000f00 */
[----:B------:R-:W-:Y:S01]  /*1330*/  IMAD.MOV.U32 R24, RZ, RZ, 0x1 ;  /* 0x00000001ff187424 */ /* 0x000fe200078e00ff */
[----:B------:R-:W-:-:S07]  /*1340*/  MOV R15, R22 ;  /* 0x00000016000f7202 */ /* 0x000fce0000000f00 */
[----:B------:R-:W-:Y:S05]  /*1350*/  WARPSYNC.COLLECTIVE R20, `(.L_x_11387) ;  /* 0x0000000014087348 */ /* 0x000fea0003c00000 */
[----:B------:R0:W1:Y:S02]  /*1360*/  SHFL.BFLY P2, R22, R23, R24, R25 ;  /* 0x0c00001817167389 */ /* 0x0000640000040019 */
[----:B01----:R-:W-:Y:S01]  /*1370*/  ENDCOLLECTIVE ;  /* 0x000000000000791b */ /* 0x003fe20003800000 */
.L_x_11387:
[----:B------:R-:W-:Y:S01]  /*1380*/  HFMA2.MMA R24, -RZ, RZ, 0, 1.1920928955078125e-07 ;  /* 0x00000002ff187435 */ /* 0x000fe200000001ff */
[----:B------:R-:W-:-:S05]  /*1390*/  MOV R17, R22 ;  /* 0x0000001600117202 */ /* 0x000fca0000000f00 */
[----:B------:R-:W-:-:S05]  /*13a0*/  FADD.FTZ R18, R8, R17 ;  /* 0x0000001108127221 */ /* 0x000fca0000010000 */
[----:B------:R-:W-:-:S07]  /*13b0*/  MOV R23, R18 ;  /* 0x0000001200177202 */ /* 0x000fce0000000f00 */
[----:B------:R-:W-:Y:S05]  /*13c0*/  WARPSYNC.COLLECTIVE R20, `(.L_x_11388) ;  /* 0x0000000014087348 */ /* 0x000fea0003c00000 */
[----:B------:R0:W1:Y:S02]  /*13d0*/  SHFL.BFLY P2, R22, R23, R24, R25 ;  /* 0x0c00001817167389 */ /* 0x0000640000040019 */
[----:B01----:R-:W-:Y:S01]  /*13e0*/  ENDCOLLECTIVE ;  /* 0x000000000000791b */ /* 0x003fe20003800000 */
.L_x_11388:
[----:B------:R-:W-:Y:S01]  /*13f0*/  HFMA2.MMA R24, -RZ, RZ, 0, 2.384185791015625e-07 ;  /* 0x00000004ff187435 */ /* 0x000fe200000001ff */
[----:B------:R-:W-:-:S05]  /*1400*/  MOV R13, R22 ;  /* 0x00000016000d7202 */ /* 0x000fca0000000f00 */
[----:B------:R-:W-:-:S05]  /*1410*/  FADD.FTZ R19, R18, R13 ;  /* 0x0000000d12137221 */ /* 0x000fca0000010000 */
[----:B------:R-:W-:-:S07]  /*1420*/  MOV R23, R19 ;  /* 0x0000001300177202 */ /* 0x000fce0000000f00 */
[----:B------:R-:W-:Y:S05]  /*1430*/  WARPSYNC.COLLECTIVE R20, `(.L_x_11389) ;  /* 0x0000000014087348 */ /* 0x000fea0003c00000 */
[----:B------:R0:W1:Y:S02]  /*1440*/  SHFL.BFLY P2, R22, R23, R24, R25 ;  /* 0x0c00001817167389 */ /* 0x0000640000040019 */
[----:B01----:R-:W-:Y:S01]  /*1450*/  ENDCOLLECTIVE ;  /* 0x000000000000791b */ /* 0x003fe20003800000 */
.L_x_11389:
[----:B------:R-:W-:Y:S01]  /*1460*/  HFMA2.MMA R24, -RZ, RZ, 0, 4.76837158203125e-07 ;  /* 0x00000008ff187435 */ /* 0x000fe200000001ff */
[----:B------:R-:W-:-:S04]  /*1470*/  IMAD.MOV.U32 R8, RZ, RZ, R22 ;  /* 0x000000ffff087224 */ /* 0x000fc800078e0016 */
[----:B------:R-:W-:-:S05]  /*1480*/  FADD.FTZ R8, R19, R8 ;  /* 0x0000000813087221 */ /* 0x000fca0000010000 */
[----:B------:R-:W-:-:S07]  /*1490*/  MOV R23, R8 ;  /* 0x0000000800177202 */ /* 0x000fce0000000f00 */
[----:B------:R-:W-:Y:S05]  /*14a0*/  WARPSYNC.COLLECTIVE R20, `(.L_x_11390) ;  /* 0x0000000014087348 */ /* 0x000fea0003c00000 */
[----:B------:R0:W1:Y:S02]  /*14b0*/  SHFL.BFLY P2, R22, R23, R24, R25 ;  /* 0x0c00001817167389 */ /* 0x0000640000040019 */
[----:B01----:R-:W-:Y:S01]  /*14c0*/  ENDCOLLECTIVE ;  /* 0x000000000000791b */ /* 0x003fe20003800000 */
.L_x_11390:
[----:B------:R-:W-:Y:S01]  /*14d0*/  HFMA2.MMA R24, -RZ, RZ, 0, 9.5367431640625e-07 ;  /* 0x00000010ff187435 */ /* 0x000fe200000001ff */
[----:B------:R-:W-:-:S05]  /*14e0*/  MOV R21, R22 ;  /* 0x0000001600157202 */ /* 0x000fca0000000f00 */
[----:B------:R-:W-:-:S05]  /*14f0*/  FADD.FTZ R21, R8, R21 ;  /* 0x0000001508157221 */ /* 0x000fca0000010000 */
[----:B------:R-:W-:-:S07]  /*1500*/  MOV R23, R21 ;  /* 0x0000001500177202 */ /* 0x000fce0000000f00 */
[----:B------:R-:W-:Y:S05]  /*1510*/  WARPSYNC.COLLECTIVE R20, `(.L_x_11391) ;  /* 0x0000000014087348 */ /* 0x000fea0003c00000 */
[----:B------:R0:W1:Y:S02]  /*1520*/  SHFL.BFLY P2, R22, R23, R24, R25 ;  /* 0x0c00001817167389 */ /* 0x0000640000040019 */
[----:B01----:R-:W-:Y:S01]  /*1530*/  ENDCOLLECTIVE ;  /* 0x000000000000791b */ /* 0x003fe20003800000 */
.L_x_11391:
[----:B------:R-:W-:Y:S01]  /*1540*/  MOV R14, R22 ;  /* 0x00000016000e7202 */ /* 0x000fe20000000f00 */
[----:B------:R-:W-:Y:S06]  /*1550*/  BRA `(.L_x_11392) ;  /* 0xfffffff400c87947 */ /* 0x000fec000383ffff */
.L_x_11393:
        /* <DEDUP_REMOVED lines=10> */
.L_x_16998:


//--------------------- .text._ZN10layer_norm13ln_bwd_kernelINS_13Kernel_traitsI6__halfS2_fS2_fjLj1280ELj1ELj4ELj1ELj16ENS_18Kernel_traits_baseILj1280ES2_S2_fS2_fjLj128EEEEELb1ELb1ELb1ELb0EEEvNS_9BwdParamsE --------------------------
	.section	.text._ZN10layer_norm13ln_bwd_kernelINS_13Kernel_traitsI6__halfS2_fS2_fjLj1280ELj1ELj4ELj1ELj16ENS_18Kernel_traits_baseILj1280ES2_S2_fS2_fjLj128EEEEELb1ELb1ELb1ELb0EEEvNS_9BwdParamsE,"ax",@progbits
	.align	128
        .global         _ZN10layer_norm13ln_bwd_kernelINS_13Kernel_traitsI6__halfS2_fS2_fjLj1280ELj1ELj4ELj1ELj16ENS_18Kernel_traits_baseILj1280ES2_S2_fS2_fjLj128EEEEELb1ELb1ELb1ELb0EEEvNS_9BwdParamsE
        .type           _ZN10layer_norm13ln_bwd_kernelINS_13Kernel_traitsI6__halfS2_fS2_fjLj1280ELj1ELj4ELj1ELj16ENS_18Kernel_traits_baseILj1280ES2_S2_fS2_fjLj128EEEEELb1ELb1ELb1ELb0EEEvNS_9BwdParamsE,@function
        .size           _ZN10layer_norm13ln_bwd_kernelINS_13Kernel_traitsI6__halfS2_fS2_fjLj1280ELj1ELj4ELj1ELj16ENS_18Kernel_traits_baseILj1280ES2_S2_fS2_fjLj128EEEEELb1ELb1ELb1ELb0EEEvNS_9BwdParamsE,(.L_x_16999 - _ZN10layer_norm13ln_bwd_kernelINS_13Kernel_traitsI6__halfS2_fS2_fjLj1280ELj1ELj4ELj1ELj16ENS_18Kernel_traits_baseILj1280ES2_S2_fS2_fjLj128EEEEELb1ELb1ELb1ELb0EEEvNS_9BwdParamsE)
        .other          _ZN10layer_norm13ln_bwd_kernelINS_13Kernel_traitsI6__halfS2_fS2_fjLj1280ELj1ELj4ELj1ELj16ENS_18Kernel_traits_baseILj1280ES2_S2_fS2_fjLj128EEEEELb1ELb1ELb1ELb0EEEvNS_9BwdParamsE,@"STO_CUDA_ENTRY STV_DEFAULT"
_ZN10layer_norm13ln_bwd_kernelINS_13Kernel_traitsI6__halfS2_fS2_fjLj1280ELj1ELj4ELj1ELj16ENS_18Kernel_traits_baseILj1280ES2_S2_fS2_fjLj128EEEEELb1ELb1ELb1ELb0EEEvNS_9BwdParamsE:
.text._ZN10layer_norm13ln_bwd_kernelINS_13Kernel_traitsI6__halfS2_fS2_fjLj1280ELj1ELj4ELj1ELj16ENS_18Kernel_traits_baseILj1280ES2_S2_fS2_fjLj128EEEEELb1ELb1ELb1ELb0EEEvNS_9BwdParamsE:
        /* <DEDUP_REMOVED lines=39> */
[----:B0-----:R-:W-:Y:S01]  /*0270*/  @P1 IMAD.WIDE.U32 R34, R51, 0x10, R30 ;  /* 0x0000001033221825 */ /* 0x001fe200078e001e */
[----:B------:R-:W-:Y:S01]  /*0280*/  SHF.R.U32.HI R0, RZ, 0x5, R6 ;  /* 0x00000005ff007819 */ /* 0x000fe20000011606 */
[----:B------:R-:W-:Y:S01]  /*0290*/  BSSY B0, `(.L_x_11394) ;  /* 0x0000925000007945 */ /* 0x000fe20003800000 */
[----:B------:R-:W-:Y:S01]  /*02a0*/  LOP3.LUT R7, R7, 0xfffffffb, RZ, 0xc0, !PT ;  /* 0xfffffffb07077812 */ /* 0x000fe200078ec0ff */
[----:B------:R0:W5:Y:S03]  /*02b0*/  @P4 LDG.E.128 R40, desc[UR4][R24.64] ;  /* 0x0000000418284981 */ /* 0x000166000c1e1d00 */
[----:B------:R-:W0:Y:S01]  /*02c0*/  @P3 LDC.64 R46, c[0x0][0x260] ;  /* 0x00009800ff2e3b82 */ /* 0x000e220000000a00 */
[C---:B-1----:R-:W-:Y:S01]  /*02d0*/  @P1 IMAD.WIDE.U32 R36, R51.reuse, 0x10, R36 ;  /* 0x0000001033241825 */ /* 0x042fe200078e0024 */
[----:B------:R-:W-:Y:S01]  /*02e0*/  @P1 IADD3 R51, R51, 0x20, RZ ;  /* 0x0000002033331810 */ /* 0x000fe20007ffe0ff */
[----:B------:R1:W5:Y:S01]  /*02f0*/  @P0 LDG.E.128 R152, desc[UR4][R26.64] ;  /* 0x000000041a980981 */ /* 0x000362000c1e1d00 */
[----:B------:R-:W-:-:S02]  /*0300*/  @P3 LOP3.LUT R7, R7, 0x4, RZ, 0xfc, !PT ;  /* 0x0000000407073812 */ /* 0x000fc400078efcff */
        /* <DEDUP_REMOVED lines=15> */
[----:B------:R-:W5:Y:S04]  /*0400*/  @P2 LDG.E.128 R12, desc[UR4][R44.64] ;  /* 0x000000042c0c2981 */ /* 0x000f68000c1e1d00 */
[----:B------:R1:W5:Y:S01]  /*0410*/  @P3 LDG.E.128 R8, desc[UR4][R30.64] ;  /* 0x000000041e083981 */ /* 0x000362000c1e1d00 */
[----:B------:R-:W-:Y:S01]  /*0420*/  ISETP.GE.AND P3, PT, R4, UR6, PT ;  /* 0x0000000604007c0c */ /* 0x000fe2000bf66270 */
[----:B------:R-:W-:Y:S01]  /*0430*/  ULDC.64 UR6, c[0x0][0x2c8] ;  /* 0x0000b20000067ab9 */ /* 0x000fe20000000a00 */
[----:B------:R-:W-:Y:S02]  /*0440*/  CS2R R24, SRZ ;  /* 0x0000000000187805 */ /* 0x000fe4000001ff00 */
[----:B------:R-:W-:Y:S02]  /*0450*/  CS2R R26, SRZ ;  /* 0x00000000001a7805 */ /* 0x000fe4000001ff00 */
[----:B0-----:R-:W-:-:S02]  /*0460*/  CS2R R28, SRZ ;  /* 0x00000000001c7805 */ /* 0x001fc4000001ff00 */
        /* <DEDUP_REMOVED lines=56> */
[----:B------:R-:W-:Y:S01]  /*07f0*/  HFMA2.MMA R25, -RZ, RZ, 0, 0 ;  /* 0x00000000ff197435 */ /* 0x000fe200000001ff */
        /* <DEDUP_REMOVED lines=159> */
.L_x_11596:
[----:B0-2---:R-:W0:Y:S08]  /*11f0*/  LDC.64 R2, c[0x0][0x288] ;  /* 0x0000a200ff027b82 */ /* 0x005e300000000a00 */
[----:B-1-3--:R-:W1:Y:S08]  /*1200*/  LDC.64 R22, c[0x0][0x250] ;  /* 0x00009400ff167b82 */ /* 0x00ae700000000a00 */
        /* <DEDUP_REMOVED lines=42> */
.L_x_11399:
[----:B------:R-:W-:Y:S05]  /*14b0*/  BSYNC B2 ;  /* 0x0000000000027941 */ /* 0x000fea0003800000 */
.L_x_11398:
        /* <DEDUP_REMOVED lines=12> */
.L_x_11401:
[----:B------:R-:W-:Y:S05]  /*1580*/  BSYNC B2 ;  /* 0x0000000000027941 */ /* 0x000fea0003800000 */
.L_x_11400:
        /* <DEDUP_REMOVED lines=12> */
.L_x_11403:
[----:B------:R-:W-:Y:S05]  /*1650*/  BSYNC B2 ;  /* 0x0000000000027941 */ /* 0x000fea0003800000 */
.L_x_11402:
        /* <DEDUP_REMOVED lines=12> */
.L_x_11405:
[----:B------:R-:W-:Y:S05]  /*1720*/  BSYNC B2 ;  /* 0x0000000000027941 */ /* 0x000fea0003800000 */
.L_x_11404:
[----:B------:R-:W-:Y:S01]  /*1730*/  LOP3.LUT P5, RZ, R7, 0x4, RZ, 0xc0, !PT ;  /* 0x0000000407ff7812 */ /* 0x000fe200078ac0ff */
[----:B------:R-:W-:Y:S01]  /*1740*/  HFMA2.MMA R22, -RZ, RZ, 0, 0 ;  /* 0x00000000ff167435 */ /* 0x000fe200000001ff */
[----:B------:R-:W-:-:S11]  /*1750*/  MOV R11, RZ ;  /* 0x000000ff000b7202 */ /* 0x000fd60000000f00 */
        /* <DEDUP_REMOVED lines=11> */
.L_x_11397:
[----:B-----5:R-:W-:Y:S01]  /*1810*/  ISETP.GE.AND P4, PT, R6, 0x1, PT ;  /* 0x000000010600780c */ /* 0x020fe20003f86270 */
[----:B------:R-:W-:Y:S01]  /*1820*/  BSSY B2, `(.L_x_11407) ;  /* 0x0000081000027945 */ /* 0x000fe20003800000 */
[----:B------:R-:W-:Y:S02]  /*1830*/  IADD3 R23, R11, -0x1, RZ ;  /* 0xffffffff0b177810 */ /* 0x000fe40007ffe0ff */
[----:B------:R-:W-:Y:S02]  /*1840*/  LOP3.LUT P5, RZ, R7, 0x2, RZ, 0xc0, !PT ;  /* 0x0000000207ff7812 */ /* 0x000fe400078ac0ff */
[----:B------:R-:W-:Y:S01]  /*1850*/  MOV R22, RZ ;  /* 0x000000ff00167202 */ /* 0x000fe20000000f00 */
[----:B------:R-:W-:Y:S01]  /*1860*/  IMAD R23, R23, R2, RZ ;  /* 0x0000000217177224 */ /* 0x000fe200078e02ff */
[----:B------:R-:W-:-:S04]  /*1870*/  MOV R225, R9 ;  /* 0x0000000900e17202 */ /* 0x000fc80000000f00 */
[----:B------:R-:W-:Y:S02]  /*1880*/  SHF.R.S32.HI R11, RZ, 0x1f, R23 ;  /* 0x0000001fff0b7819 */ /* 0x000fe40000011417 */
[----:B------:R-:W-:Y:S02]  /*1890*/  @P4 IADD3 R8, R6, -0x1, RZ ;  /* 0xffffffff06084810 */ /* 0x000fe40007ffe0ff */
[----:B------:R-:W-:-:S03]  /*18a0*/  LEA.HI R23, R11, R23, RZ, 0x3 ;  /* 0x000000170b177211 */ /* 0x000fc600078f18ff */
[----:B------:R-:W-:Y:S01]  /*18b0*/  @P4 IMAD R8, R8, R2, RZ ;  /* 0x0000000208084224 */ /* 0x000fe200078e02ff */
[----:B------:R-:W-:-:S04]  /*18c0*/  LEA.HI.SX32 R23, R23, R3, 0x1d ;  /* 0x0000000317177211 */ /* 0x000fc800078feaff */
[----:B------:R-:W-:-:S04]  /*18d0*/  @P4 SHF.R.S32.HI R11, RZ, 0x1f, R8 ;  /* 0x0000001fff0b4819 */ /* 0x000fc80000011408 */
[----:B------:R-:W-:Y:S01]  /*18e0*/  @P4 LEA.HI R11, R11, R8, RZ, 0x3 ;  /* 0x000000080b0b4211 */ /* 0x000fe200078f18ff */
[----:B------:R-:W-:-:S06]  /*18f0*/  HFMA2.MMA R8, -RZ, RZ, 0, 0 ;  /* 0x00000000ff087435 */ /* 0x000fcc00000001ff */
[----:B------:R-:W-:Y:S01]  /*1900*/  @P4 LEA.HI.SX32 R8, R11, R3, 0x1d ;  /* 0x000000030b084211 */ /* 0x000fe200078feaff */
[----:B------:R-:W-:Y:S01]  /*1910*/  HFMA2.MMA R11, -RZ, RZ, 0, 0 ;  /* 0x00000000ff0b7435 */ /* 0x000fe200000001ff */
[----:B------:R-:W-:Y:S10]  /*1920*/  @!P5 BRA `(.L_x_11408) ;  /* 0x0000000400c0d947 */ /* 0x000ff40003800000 */
[----:B------:R-:W0:Y:S01]  /*1930*/  LDC.64 R204, c[0x0][0x238] ;  /* 0x00008e00ffcc7b82 */ /* 0x000e220000000a00 */
[----:B------:R-:W-:Y:S01]  /*1940*/  ISETP.NE.U32.AND P5, PT, RZ, UR6, PT ;  /* 0x00000006ff007c0c */ /* 0x000fe2000bfa5070 */
[----:B------:R1:W-:Y:S03]  /*1950*/  STL [R1+0x1e4], R4 ;  /* 0x0001e40401007387 */ /* 0x0003e60000100800 */
[----:B------:R-:W-:Y:S01]  /*1960*/  ISETP.NE.AND.EX P5, PT, RZ, UR7, PT, P5 ;  /* 0x00000007ff007c0c */ /* 0x000fe2000bfa5350 */
[----:B------:R2:W-:Y:S02]  /*1970*/  STL [R1+0x1e0], R3 ;  /* 0x0001e00301007387 */ /* 0x0005e40000100800 */
[----:B------:R-:W3:Y:S02]  /*1980*/  LDC.U8 R202, c[0x0][0x2a0] ;  /* 0x0000a800ffca7b82 */ /* 0x000ee40000000000 */
[----:B------:R4:W-:Y:S04]  /*1990*/  STL [R1+0x1dc], R2 ;  /* 0x0001dc0201007387 */ /* 0x0009e80000100800 */
[----:B-1----:R-:W4:Y:S02]  /*19a0*/  LDL R4, [R1+0x1d4] ;  /* 0x0001d40001047983 */ /* 0x002f240000100800 */
[----:B------:R-:W1:Y:S02]  /*19b0*/  LDC.64 R208, c[0x0][0x2b8] ;  /* 0x0000ae00ffd07b82 */ /* 0x000e640000000a00 */
[----:B------:R-:W5:Y:S04]  /*19c0*/  @P5 LDG.E.128 R140, desc[UR4][R200.64] ;  /* 0x00000004c88c5981 */ /* 0x000f68000c1e1d00 */
[----:B------:R2:W5:Y:S01]  /*19d0*/  @P5 LDG.E.128 R144, desc[UR4][R200.64+0x10] ;  /* 0x00001004c8905981 */ /* 0x000562000c1e1d00 */
[----:B0-----:R-:W-:Y:S01]  /*19e0*/  IMAD.WIDE.U32 R204, R9, 0x20, R204 ;  /* 0x0000002009cc7825 */ /* 0x001fe200078e00cc */
[----:B------:R-:W0:Y:S01]  /*19f0*/  LDC.64 R14, c[0x0][0x240] ;  /* 0x00009000ff0e7b82 */ /* 0x000e220000000a00 */
[----:B---3--:R-:W-:-:S03]  /*1a00*/  ISETP.NE.AND P5, PT, R202, RZ, PT ;  /* 0x000000ffca00720c */ /* 0x008fc60003fa5270 */
[----:B------:R-:W2:Y:S01]  /*1a10*/  LDG.E.128 R200, desc[UR4][R204.64] ;  /* 0x00000004ccc87981 */ /* 0x000ea2000c1e1d00 */
[----:B-1----:R-:W-:-:S03]  /*1a20*/  IMAD.WIDE.U32 R208, R23, 0x10, R208 ;  /* 0x0000001017d07825 */ /* 0x002fc600078e00d0 */
[----:B------:R-:W3:Y:S04]  /*1a30*/  LDG.E.128 R204, desc[UR4][R204.64+0x10] ;  /* 0x00001004cccc7981 */ /* 0x000ee8000c1e1d00 */
[----:B------:R-:W3:Y:S01]  /*1a40*/  LDG.E.128 R208, desc[UR4][R208.64] ;  /* 0x00000004d0d07981 */ /* 0x000ee2000c1e1d00 */
[----:B------:R-:W-:-:S05]  /*1a50*/  FSEL R0, R212, RZ, !P5 ;  /* 0x000000ffd4007208 */ /* 0x000fca0006800000 */
[C---:B--2---:R-:W-:Y:S01]  /*1a60*/  FADD.FTZ R201, -R0.reuse, R201 ;  /* 0x000000c900c97221 */ /* 0x044fe20000010100 */
[C---:B------:R-:W-:Y:S01]  /*1a70*/  FADD.FTZ R202, -R0.reuse, R202 ;  /* 0x000000ca00ca7221 */ /* 0x040fe20000010100 */
[C---:B------:R-:W-:Y:S01]  /*1a80*/  FADD.FTZ R200, -R0.reuse, R200 ;  /* 0x000000c800c87221 */ /* 0x040fe20000010100 */
[C---:B------:R-:W-:Y:S01]  /*1a90*/  FADD.FTZ R203, -R0.reuse, R203 ;  /* 0x000000cb00cb7221 */ /* 0x040fe20000010100 */
[C---:B------:R-:W-:Y:S01]  /*1aa0*/  FMUL.FTZ R3, R5.reuse, R201 ;  /* 0x000000c905037220 */ /* 0x040fe20000410000 */
[C---:B------:R-:W-:Y:S01]  /*1ab0*/  FMUL.FTZ R202, R5.reuse, R202 ;  /* 0x000000ca05ca7220 */ /* 0x040fe20000410000 */
[----:B------:R-:W2:Y:S01]  /*1ac0*/  LDL R201, [R1+0x1d8] ;  /* 0x0001d80001c97983 */ /* 0x000ea20000100800 */
[----:B----4-:R-:W-:Y:S01]  /*1ad0*/  FMUL.FTZ R2, R5, R203 ;  /* 0x000000cb05027220 */ /* 0x010fe20000410000 */
[C---:B---3--:R-:W-:Y:S01]  /*1ae0*/  FADD.FTZ R204, -R0.reuse, R204 ;  /* 0x000000cc00cc7221 */ /* 0x048fe20000010100 */
[C---:B------:R-:W-:Y:S01]  /*1af0*/  FADD.FTZ R205, -R0.reuse, R205 ;  /* 0x000000cd00cd7221 */ /* 0x040fe20000010100 */
[C---:B------:R-:W-:Y:S01]  /*1b00*/  FADD.FTZ R206, -R0.reuse, R206 ;  /* 0x000000ce00ce7221 */ /* 0x040fe20000010100 */
[----:B------:R-:W-:Y:S01]  /*1b10*/  FADD.FTZ R207, -R0, R207 ;  /* 0x000000cf00cf7221 */ /* 0x000fe20000010100 */
[----:B------:R-:W-:-:S02]  /*1b20*/  HADD2.F32 R10, -RZ, R208.H0_H0 ;  /* 0x200000d0ff0a7230 */ /* 0x000fc40000004100 */
[----:B------:R-:W-:Y:S01]  /*1b30*/  FMUL.FTZ R0, R5, R200 ;  /* 0x000000c805007220 */ /* 0x000fe20000410000 */
[----:B------:R-:W-:Y:S01]  /*1b40*/  HADD2.F32 R208, -RZ, R208.H1_H1 ;  /* 0x300000d0ffd07230 */ /* 0x000fe20000004100 */
[----:B------:R-:W3:Y:S04]  /*1b50*/  LDL R200, [R1+0x1d0] ;  /* 0x0001d00001c87983 */ /* 0x000ee80000100800 */
[----:B------:R-:W-:Y:S01]  /*1b60*/  STL [R1+0x98], R3 ;  /* 0x0000980301007387 */ /* 0x000fe20000100800 */
[----:B------:R-:W-:Y:S01]  /*1b70*/  FADD.FTZ R61, R61, R208 ;  /* 0x000000d03d3d7221 */ /* 0x000fe20000010000 */
[-C--:B------:R-:W-:Y:S02]  /*1b80*/  FFMA.FTZ R25, R3, R208.reuse, R25 ;  /* 0x000000d003197223 */ /* 0x080fe40000010019 */
[----:B------:R-:W-:Y:S01]  /*1b90*/  STL [R1+0x94], R202 ;  /* 0x000094ca01007387 */ /* 0x000fe20000100800 */
[----:B------:R-:W-:-:S03]  /*1ba0*/  FMUL.FTZ R4, R4, R208 ;  /* 0x000000d004047220 */ /* 0x000fc60000410000 */
[----:B------:R-:W4:Y:S04]  /*1bb0*/  LDL R203, [R1+0x1c8] ;  /* 0x0001c80001cb7983 */ /* 0x000f280000100800 */
[----:B------:R-:W-:Y:S04]  /*1bc0*/  STL [R1+0x80], R2 ;  /* 0x0000800201007387 */ /* 0x000fe80000100800 */
[----:B------:R-:W4:Y:S01]  /*1bd0*/  LDL R208, [R1+0x1cc] ;  /* 0x0001cc0001d07983 */ /* 0x000f220000100800 */
[--C-:B------:R-:W-:Y:S02]  /*1be0*/  HADD2.F32 R22, -RZ, R209.reuse.H0_H0 ;  /* 0x200000d1ff167230 */ /* 0x100fe40000004100 */
[----:B------:R-:W-:Y:S01]  /*1bf0*/  FADD.FTZ R60, R60, R10 ;  /* 0x0000000a3c3c7221 */ /* 0x000fe20000010000 */
[----:B------:R-:W-:-:S02]  /*1c00*/  HADD2.F32 R209, -RZ, R209.H1_H1 ;  /* 0x300000d1ffd17230 */ /* 0x000fc40000004100 */
[----:B------:R-:W-:Y:S01]  /*1c10*/  FFMA.FTZ R24, R0, R10, R24 ;  /* 0x0000000a00187223 */ /* 0x000fe20000010018 */
[----:B------:R-:W-:Y:S02]  /*1c20*/  HADD2.F32 R11, -RZ, R210.H0_H0 ;  /* 0x200000d2ff0b7230 */ /* 0x000fe40000004100 */
[----:B------:R-:W-:Y:S01]  /*1c30*/  FADD.FTZ R62, R62, R22 ;  /* 0x000000163e3e7221 */ /* 0x000fe20000010000 */
[----:B------:R-:W-:Y:S01]  /*1c40*/  FADD.FTZ R63, R63, R209 ;  /* 0x000000d13f3f7221 */ /* 0x000fe20000010000 */
[----:B------:R-:W-:Y:S01]  /*1c50*/  FFMA.FTZ R27, R2, R209, R27 ;  /* 0x000000d1021b7223 */ /* 0x000fe2000001001b */
[----:B------:R-:W-:Y:S01]  /*1c60*/  FFMA.FTZ R26, R202, R22, R26 ;  /* 0x00000016ca1a7223 */ /* 0x000fe2000001001a */
[----:B------:R-:W-:Y:S01]  /*1c70*/  FADD.FTZ R64, R64, R11 ;  /* 0x0000000b40407221 */ /* 0x000fe20000010000 */
[----:B------:R1:W-:Y:S01]  /*1c80*/  STL [R1+0x5c], R4 ;  /* 0x00005c0401007387 */ /* 0x0003e20000100800 */
[----:B0-----:R-:W-:-:S06]  /*1c90*/  IMAD.WIDE.U32 R14, R8, 0x8, R14 ;  /* 0x00000008080e7825 */ /* 0x001fcc00078e000e */
[----:B------:R-:W5:Y:S01]  /*1ca0*/  LDG.E.64 R14, desc[UR4][R14.64] ;  /* 0x000000040e0e7981 */ /* 0x000f62000c1e1b00 */
[----:B--2---:R-:W-:Y:S01]  /*1cb0*/  FMUL.FTZ R10, R201, R10 ;  /* 0x0000000ac90a7220 */ /* 0x004fe20000410000 */
[----:B---3--:R-:W-:Y:S01]  /*1cc0*/  FMUL.FTZ R201, R200, R22 ;  /* 0x00000016c8c97220 */ /* 0x008fe20000410000 */
[C---:B------:R-:W-:Y:S02]  /*1cd0*/  FMUL.FTZ R200, R5.reuse, R204 ;  /* 0x000000cc05c87220 */ /* 0x040fe40000410000 */
[----:B------:R-:W-:Y:S01]  /*1ce0*/  FADD.FTZ R22, RZ, R10 ;  /* 0x0000000aff167221 */ /* 0x000fe20000010000 */
[----:B------:R-:W-:Y:S01]  /*1cf0*/  FMUL.FTZ R204, R5, R205 ;  /* 0x000000cd05cc7220 */ /* 0x000fe20000410000 */
[----:B------:R-:W-:Y:S01]  /*1d00*/  FFMA.FTZ R28, R200, R11, R28 ;  /* 0x0000000bc81c7223 */ /* 0x000fe2000001001c */
[----:B------:R0:W-:Y:S01]  /*1d10*/  STL [R1+0x48], R201 ;  /* 0x000048c901007387 */ /* 0x0001e20000100800 */
[----:B------:R-:W-:-:S03]  /*1d20*/  FADD.FTZ R22, R22, R4 ;  /* 0x0000000416167221 */ /* 0x000fc60000010000 */
[----:B------:R2:W-:Y:S01]  /*1d30*/  STL [R1+0x34], R200 ;  /* 0x000034c801007387 */ /* 0x0005e20000100800 */
[----:B----4-:R-:W-:Y:S01]  /*1d40*/  FMUL.FTZ R209, R208, R209 ;  /* 0x000000d1d0d17220 */ /* 0x010fe20000410000 */
[----:B------:R-:W-:Y:S01]  /*1d50*/  FMUL.FTZ R208, R203, R11 ;  /* 0x0000000bcbd07220 */ /* 0x000fe20000410000 */
[----:B------:R-:W-:-:S03]  /*1d60*/  FFMA.FTZ R11, R0, R10, RZ ;  /* 0x0000000a000b7223 */ /* 0x000fc600000100ff */
[----:B------:R3:W-:Y:S01]  /*1d70*/  STL [R1+0x24], R209 ;  /* 0x000024d101007387 */ /* 0x0007e20000100800 */
[----:B------:R-:W-:-:S03]  /*1d80*/  FFMA.FTZ R11, R3, R4, R11 ;  /* 0x00000004030b7223 */ /* 0x000fc6000001000b */
[----:B------:R-:W4:Y:S04]  /*1d90*/  LDL R203, [R1+0x1c0] ;  /* 0x0001c00001cb7983 */ /* 0x000f280000100800 */
[----:B------:R-:W3:Y:S01]  /*1da0*/  LDL R205, [R1+0x1c4] ;  /* 0x0001c40001cd7983 */ /* 0x000ee20000100800 */
[----:B------:R-:W-:-:S03]  /*1db0*/  FADD.FTZ R22, R22, R201 ;  /* 0x000000c916167221 */ /* 0x000fc60000010000 */
[----:B------:R0:W-:Y:S01]  /*1dc0*/  STL [R1+0x20], R208 ;  /* 0x000020d001007387 */ /* 0x0001e20000100800 */
[----:B------:R-:W-:-:S03]  /*1dd0*/  FFMA.FTZ R11, R202, R201, R11 ;  /* 0x000000c9ca0b7223 */ /* 0x000fc6000001000b */
[----:B------:R0:W-:Y:S04]  /*1de0*/  STL [R1+0x1c], R204 ;  /* 0x00001ccc01007387 */ /* 0x0001e80000100800 */
[----:B-1----:R1:W5:Y:S04]  /*1df0*/  LDL.LU R4, [R1+0x1e4] ;  /* 0x0001e40001047983 */ /* 0x0023680000300800 */
[----:B------:R1:W5:Y:S04]  /*1e00*/  LDL.LU R3, [R1+0x1e0] ;  /* 0x0001e00001037983 */ /* 0x0003680000300800 */
[----:B0-----:R-:W3:Y:S01]  /*1e10*/  LDL R201, [R1+0x1bc] ;  /* 0x0001bc0001c97983 */ /* 0x001ee20000100800 */
[----:B------:R-:W-:-:S02]  /*1e20*/  HADD2.F32 R210, -RZ, R210.H1_H1 ;  /* 0x300000d2ffd27230 */ /* 0x000fc40000004100 */
[----:B------:R-:W-:Y:S01]  /*1e30*/  FFMA.FTZ R11, R2, R209, R11 ;  /* 0x000000d1020b7223 */ /* 0x000fe2000001000b */
[--C-:B------:R-:W-:Y:S02]  /*1e40*/  HADD2.F32 R225, -RZ, R211.reuse.H0_H0 ;  /* 0x200000d3ffe17230 */ /* 0x100fe40000004100 */
[----:B------:R-:W-:Y:S02]  /*1e50*/  HADD2.F32 R211, -RZ, R211.H1_H1 ;  /* 0x300000d3ffd37230 */ /* 0x000fe40000004100 */
[C---:B------:R-:W-:Y:S01]  /*1e60*/  FMUL.FTZ R202, R5.reuse, R206 ;  /* 0x000000ce05ca7220 */ /* 0x040fe20000410000 */
[----:B------:R-:W-:Y:S01]  /*1e70*/  FFMA.FTZ R11, R200, R208, R11 ;  /* 0x000000d0c80b7223 */ /* 0x000fe2000001000b */
[----:B--2---:R-:W-:Y:S01]  /*1e80*/  FMUL.FTZ R200, R5, R207 ;  /* 0x000000cf05c87220 */ /* 0x004fe20000410000 */
[----:B------:R-:W-:-:S04]  /*1e90*/  FADD.FTZ R22, R22, R209 ;  /* 0x000000d116167221 */ /* 0x000fc80000010000 */
[----:B------:R-:W-:Y:S01]  /*1ea0*/  FADD.FTZ R22, R22, R208 ;  /* 0x000000d016167221 */ /* 0x000fe20000010000 */
[----:B------:R-:W-:Y:S01]  /*1eb0*/  FADD.FTZ R66, R66, R225 ;  /* 0x000000e142427221 */ /* 0x000fe20000010000 */
[----:B------:R-:W-:Y:S01]  /*1ec0*/  FFMA.FTZ R30, R202, R225, R30 ;  /* 0x000000e1ca1e7223 */ /* 0x000fe2000001001e */
[----:B------:R-:W-:Y:S01]  /*1ed0*/  FADD.FTZ R65, R65, R210 ;  /* 0x000000d241417221 */ /* 0x000fe20000010000 */
[-C--:B------:R-:W-:Y:S01]  /*1ee0*/  FFMA.FTZ R29, R204, R210.reuse, R29 ;  /* 0x000000d2cc1d7223 */ /* 0x080fe2000001001d */
[----:B------:R-:W-:Y:S01]  /*1ef0*/  FADD.FTZ R67, R67, R211 ;  /* 0x000000d343437221 */ /* 0x000fe20000010000 */
[----:B------:R-:W-:Y:S01]  /*1f00*/  FFMA.FTZ R31, R200, R211, R31 ;  /* 0x000000d3c81f7223 */ /* 0x000fe2000001001f */
[----:B------:R-:W-:Y:S02]  /*1f10*/  IADD3 R23, R23, 0x20, RZ ;  /* 0x0000002017177810 */ /* 0x000fe40007ffe0ff */
[----:B------:R-:W-:Y:S01]  /*1f20*/  IADD3 R8, R8, 0x20, RZ ;  /* 0x0000002008087810 */ /* 0x000fe20007ffe0ff */
[----:B----4-:R-:W-:Y:S01]  /*1f30*/  FMUL.FTZ R203, R203, R225 ;  /* 0x000000e1cbcb7220 */ /* 0x010fe20000410000 */
[----:B---3--:R-:W-:-:S05]  /*1f40*/  FMUL.FTZ R205, R205, R210 ;  /* 0x000000d2cdcd7220 */ /* 0x008fca0000410000 */
[----:B------:R1:W-:Y:S04]  /*1f50*/  STL [R1+0x18], R205 ;  /* 0x000018cd01007387 */ /* 0x0003e80000100800 */
[----:B------:R1:W5:Y:S04]  /*1f60*/  LDL.LU R2, [R1+0x1dc] ;  /* 0x0001dc0001027983 */ /* 0x0003680000300800 */
[----:B------:R1:W-:Y:S04]  /*1f70*/  STL [R1+0x14], R202 ;  /* 0x000014ca01007387 */ /* 0x0003e80000100800 */
[----:B------:R1:W-:Y:S01]  /*1f80*/  STL [R1+0x10], R203 ;  /* 0x000010cb01007387 */ /* 0x0003e20000100800 */
[----:B------:R-:W-:-:S03]  /*1f90*/  FMUL.FTZ R201, R201, R211 ;  /* 0x000000d3c9c97220 */ /* 0x000fc60000410000 */
[----:B------:R1:W-:Y:S04]  /*1fa0*/  STL [R1+0xc], R200 ;  /* 0x00000cc801007387 */ /* 0x0003e80000100800 */
[----:B------:R1:W-:Y:S01]  /*1fb0*/  STL [R1+0x8], R201 ;  /* 0x000008c901007387 */ /* 0x0003e20000100800 */
[----:B------:R-:W-:Y:S01]  /*1fc0*/  FADD.FTZ R22, R22, R205 ;  /* 0x000000cd16167221 */ /* 0x000fe20000010000 */
[----:B------:R-:W-:-:S03]  /*1fd0*/  FFMA.FTZ R11, R204, R205, R11 ;  /* 0x000000cdcc0b7223 */ /* 0x000fc6000001000b */
[----:B------:R-:W-:Y:S01]  /*1fe0*/  FADD.FTZ R22, R22, R203 ;  /* 0x000000cb16167221 */ /* 0x000fe20000010000 */
[----:B------:R-:W-:Y:S01]  /*1ff0*/  FFMA.FTZ R11, R202, R203, R11 ;  /* 0x000000cbca0b7223 */ /* 0x000fe2000001000b */
[----:B------:R-:W-:Y:S02]  /*2000*/  IADD3 R225, R9, 0x20, RZ ;  /* 0x0000002009e17810 */ /* 0x000fe40007ffe0ff */
[----:B------:R-:W-:Y:S01]  /*2010*/  FADD.FTZ R22, R22, R201 ;  /* 0x000000c916167221 */ /* 0x000fe20000010000 */
[----:B-1----:R-:W-:-:S07]  /*2020*/  FFMA.FTZ R11, R200, R201, R11 ;  /* 0x000000c9c80b7223 */ /* 0x002fce000001000b */
.L_x_11408:
[----:B------:R-:W-:Y:S05]  /*2030*/  BSYNC B2 ;  /* 0x0000000000027941 */ /* 0x000fea0003800000 */
.L_x_11407:
        /* <DEDUP_REMOVED lines=8> */
[----:B0-----:R-:W-:-:S06]  /*20c0*/  @P5 IMAD.WIDE.U32 R16, R225, 0x20, R202 ;  /* 0x00000020e1105825 */ /* 0x001fcc00078e00ca */
[----:B------:R-:W0:Y:S01]  /*20d0*/  LDC.64 R208, c[0x0][0x2b8] ;  /* 0x0000ae00ffd07b82 */ /* 0x000e220000000a00 */
[----:B------:R-:W5:Y:S01]  /*20e0*/  @P5 LDG.E.128 R148, desc[UR4][R16.64] ;  /* 0x0000000410945981 */ /* 0x000f62000c1e1d00 */
[----:B-1----:R-:W-:-:S03]  /*20f0*/  IMAD.WIDE.U32 R204, R225, 0x20, R204 ;  /* 0x00000020e1cc7825 */ /* 0x002fc600078e00cc */
[----:B------:R1:W5:Y:S01]  /*2100*/  @P5 LDG.E.128 R152, desc[UR4][R16.64+0x10] ;  /* 0x0000100410985981 */ /* 0x000362000c1e1d00 */
[----:B---3--:R-:W-:-:S03]  /*2110*/  ISETP.NE.AND P5, PT, R200, RZ, PT ;  /* 0x000000ffc800720c */ /* 0x008fc60003fa5270 */
[----:B------:R-:W3:Y:S01]  /*2120*/  LDG.E.128 R200, desc[UR4][R204.64] ;  /* 0x00000004ccc87981 */ /* 0x000ee2000c1e1d00 */
[----:B-1----:R-:W1:Y:S01]  /*2130*/  LDC.64 R16, c[0x0][0x240] ;  /* 0x00009000ff107b82 */ /* 0x002e620000000a00 */
[----:B------:R-:W-:Y:S01]  /*2140*/  FSEL R245, R212, RZ, !P5 ;  /* 0x000000ffd4f57208 */ /* 0x000fe20006800000 */
[----:B0-----:R-:W-:Y:S01]  /*2150*/  IMAD.WIDE.U32 R208, R23, 0x10, R208 ;  /* 0x0000001017d07825 */ /* 0x001fe200078e00d0 */
[----:B------:R-:W4:Y:S05]  /*2160*/  LDG.E.128 R204, desc[UR4][R204.64+0x10] ;  /* 0x00001004cccc7981 */ /* 0x000f2a000c1e1d00 */
[----:B------:R-:W2:Y:S01]  /*2170*/  LDG.E.128 R208, desc[UR4][R208.64] ;  /* 0x00000004d0d07981 */ /* 0x000ea2000c1e1d00 */
[----:B---3--:R-:W-:-:S04]  /*2180*/  FADD.FTZ R246, -R245, R201 ;  /* 0x000000c9f5f67221 */ /* 0x008fc80000010100 */
[----:B------:R-:W-:Y:S02]  /*2190*/  FMUL.FTZ R249, R5, R246 ;  /* 0x000000f605f97220 */ /* 0x000fe40000410000 */
[----:B------:R-:W3:Y:S01]  /*21a0*/  LDL R246, [R1+0x1b8] ;  /* 0x0001b80001f67983 */ /* 0x000ee20000100800 */
[C---:B------:R-:W-:Y:S01]  /*21b0*/  FADD.FTZ R248, -R245.reuse, R200 ;  /* 0x000000c8f5f87221 */ /* 0x040fe20000010100 */
[C---:B------:R-:W-:Y:S01]  /*21c0*/  FADD.FTZ R202, -R245.reuse, R202 ;  /* 0x000000caf5ca7221 */ /* 0x040fe20000010100 */
[----:B------:R-:W-:Y:S02]  /*21d0*/  FADD.FTZ R203, -R245, R203 ;  /* 0x000000cbf5cb7221 */ /* 0x000fe40000010100 */
[----:B------:R-:W-:Y:S01]  /*21e0*/  FMUL.FTZ R250, R5, R248 ;  /* 0x000000f805fa7220 */ /* 0x000fe20000410000 */
[C---:B----4-:R-:W-:Y:S01]  /*21f0*/  FADD.FTZ R204, -R245.reuse, R204 ;  /* 0x000000ccf5cc7221 */ /* 0x050fe20000010100 */
[----:B------:R-:W-:Y:S01]  /*2200*/  FADD.FTZ R205, -R245, R205 ;  /* 0x000000cdf5cd7221 */ /* 0x000fe20000010100 */
[----:B--2---:R-:W-:-:S02]  /*2210*/  HADD2.F32 R200, -RZ, R208.H0_H0 ;  /* 0x200000d0ffc87230 */ /* 0x004fc40000004100 */
[C---:B------:R-:W-:Y:S01]  /*2220*/  FADD.FTZ R206, -R245.reuse, R206 ;  /* 0x000000cef5ce7221 */ /* 0x040fe20000010100 */
[----:B------:R-:W-:Y:S01]  /*2230*/  FADD.FTZ R207, -R245, R207 ;  /* 0x000000cff5cf7221 */ /* 0x000fe20000010100 */
[----:B------:R-:W2:Y:S01]  /*2240*/  LDL R248, [R1+0x1b4] ;  /* 0x0001b40001f87983 */ /* 0x000ea20000100800 */
[C---:B------:R-:W-:Y:S01]  /*2250*/  FMUL.FTZ R245, R5.reuse, R202 ;  /* 0x000000ca05f57220 */ /* 0x040fe20000410000 */
[----:B------:R-:W-:Y:S01]  /*2260*/  FMUL.FTZ R203, R5, R203 ;  /* 0x000000cb05cb7220 */ /* 0x000fe20000410000 */
[----:B------:R-:W-:Y:S01]  /*2270*/  FADD.FTZ R68, R68, R200 ;  /* 0x000000c844447221 */ /* 0x000fe20000010000 */
[----:B------:R-:W-:Y:S01]  /*2280*/  FFMA.FTZ R32, R250, R200, R32 ;  /* 0x000000c8fa207223 */ /* 0x000fe20000010020 */
[----:B------:R-:W-:Y:S01]  /*2290*/  HADD2.F32 R201, -RZ, R209.H0_H0 ;  /* 0x200000d1ffc97230 */ /* 0x000fe20000004100 */
[----:B------:R-:W4:Y:S04]  /*22a0*/  LDL R202, [R1+0x1ac] ;  /* 0x0001ac0001ca7983 */ /* 0x000f280000100800 */
[----:B------:R-:W-:Y:S01]  /*22b0*/  STL [R1+0x90], R250 ;  /* 0x000090fa01007387 */ /* 0x000fe20000100800 */
[----:B------:R-:W-:-:S03]  /*22c0*/  FADD.FTZ R70, R70, R201 ;  /* 0x000000c946467221 */ /* 0x000fc60000010000 */
[----:B------:R-:W-:Y:S01]  /*22d0*/  STL [R1+0x7c], R249 ;  /* 0x00007cf901007387 */ /* 0x000fe20000100800 */
[----:B------:R-:W-:-:S03]  /*22e0*/  FFMA.FTZ R34, R245, R201, R34 ;  /* 0x000000c9f5227223 */ /* 0x000fc60000010022 */
[----:B------:R-:W-:Y:S04]  /*22f0*/  STL [R1+0x6c], R245 ;  /* 0x00006cf501007387 */ /* 0x000fe80000100800 */
[----:B------:R-:W-:Y:S01]  /*2300*/  STL [R1+0x58], R203 ;  /* 0x000058cb01007387 */ /* 0x000fe20000100800 */
[----:B---3--:R-:W-:Y:S01]  /*2310*/  FMUL.FTZ R200, R246, R200 ;  /* 0x000000c8f6c87220 */ /* 0x008fe20000410000 */
[----:B------:R-:W-:-:S04]  /*2320*/  FMUL.FTZ R246, R252, R201 ;  /* 0x000000c9fcf67220 */ /* 0x000fc80000410000 */
[----:B------:R0:W-:Y:S04]  /*2330*/  STL [R1+0x44], R200 ;  /* 0x000044c801007387 */ /* 0x0001e80000100800 */
[----:B------:R-:W3:Y:S01]  /*2340*/  LDL R201, [R1+0x1a8] ;  /* 0x0001a80001c97983 */ /* 0x000ee20000100800 */
[----:B------:R-:W-:Y:S02]  /*2350*/  HADD2.F32 R208, -RZ, R208.H1_H1 ;  /* 0x300000d0ffd07230 */ /* 0x000fe40000004100 */
[----:B------:R-:W-:-:S03]  /*2360*/  HADD2.F32 R209, -RZ, R209.H1_H1 ;  /* 0x300000d1ffd17230 */ /* 0x000fc60000004100 */
[----:B--2---:R-:W-:Y:S01]  /*2370*/  FMUL.FTZ R248, R248, R208 ;  /* 0x000000d0f8f87220 */ /* 0x004fe20000410000 */
[----:B------:R-:W-:Y:S02]  /*2380*/  HADD2.F32 R251, -RZ, R210.H0_H0 ;  /* 0x200000d2fffb7230 */ /* 0x000fe40000004100 */
[----:B------:R-:W-:Y:S01]  /*2390*/  FMUL.FTZ R252, R5, R204 ;  /* 0x000000cc05fc7220 */ /* 0x000fe20000410000 */
[----:B----4-:R-:W-:Y:S01]  /*23a0*/  FMUL.FTZ R202, R202, R209 ;  /* 0x000000d1caca7220 */ /* 0x010fe20000410000 */
[----:B------:R-:W-:Y:S01]  /*23b0*/  FADD.FTZ R69, R69, R208 ;  /* 0x000000d045457221 */ /* 0x000fe20000010000 */
[----:B------:R-:W-:Y:S01]  /*23c0*/  FFMA.FTZ R33, R249, R208, R33 ;  /* 0x000000d0f9217223 */ /* 0x000fe20000010021 */
[----:B------:R2:W-:Y:S01]  /*23d0*/  STL [R1+0x30], R248 ;  /* 0x000030f801007387 */ /* 0x0005e20000100800 */
[----:B------:R-:W-:Y:S01]  /*23e0*/  FADD.FTZ R72, R72, R251 ;  /* 0x000000fb48487221 */ /* 0x000fe20000010000 */
[----:B------:R-:W-:Y:S02]  /*23f0*/  FFMA.FTZ R36, R252, R251, R36 ;  /* 0x000000fbfc247223 */ /* 0x000fe40000010024 */
[----:B------:R-:W4:Y:S04]  /*2400*/  LDL R208, [R1+0x1a4] ;  /* 0x0001a40001d07983 */ /* 0x000f280000100800 */
[----:B------:R4:W-:Y:S04]  /*2410*/  STL [R1+0x4], R246 ;  /* 0x000004f601007387 */ /* 0x0009e80000100800 */
[----:B------:R2:W-:Y:S01]  /*2420*/  STL [R1], R202 ;  /* 0x000000ca01007387 */ /* 0x0005e20000100800 */
[----:B------:R-:W-:Y:S01]  /*2430*/  FADD.FTZ R22, R22, R200 ;  /* 0x000000c816167221 */ /* 0x000fe20000010000 */
[----:B------:R-:W-:-:S02]  /*2440*/  FFMA.FTZ R11, R250, R200, R11 ;  /* 0x000000c8fa0b7223 */ /* 0x000fc4000001000b */
[----:B0-----:R-:W4:Y:S01]  /*2450*/  LDL R200, [R1+0x19c] ;  /* 0x00019c0001c87983 */ /* 0x001f220000100800 */
[----:B-1----:R-:W-:-:S06]  /*2460*/  IMAD.WIDE.U32 R16, R8, 0x8, R16 ;  /* 0x0000000808107825 */ /* 0x002fcc00078e0010 */
[----:B------:R-:W5:Y:S01]  /*2470*/  LDG.E.64 R16, desc[UR4][R16.64] ;  /* 0x0000000410107981 */ /* 0x000f62000c1e1b00 */
[----:B---3--:R-:W-:-:S03]  /*2480*/  FMUL.FTZ R251, R201, R251 ;  /* 0x000000fbc9fb7220 */ /* 0x008fc60000410000 */
[----:B------:R-:W3:Y:S01]  /*2490*/  LDL R201, [R1+0x1a0] ;  /* 0x0001a00001c97983 */ /* 0x000ee20000100800 */
[----:B------:R-:W-:Y:S01]  /*24a0*/  FADD.FTZ R22, R22, R248 ;  /* 0x000000f816167221 */ /* 0x000fe20000010000 */
[----:B------:R-:W-:-:S03]  /*24b0*/  FFMA.FTZ R11, R249, R248, R11 ;  /* 0x000000f8f90b7223 */ /* 0x000fc6000001000b */
[----:B------:R-:W-:Y:S01]  /*24c0*/  FADD.FTZ R22, R22, R246 ;  /* 0x000000f616167221 */ /* 0x000fe20000010000 */
[----:B------:R-:W-:Y:S01]  /*24d0*/  FFMA.FTZ R11, R245, R246, R11 ;  /* 0x000000f6f50b7223 */ /* 0x000fe2000001000b */
[----:B------:R-:W-:Y:S02]  /*24e0*/  HADD2.F32 R210, -RZ, R210.H1_H1 ;  /* 0x300000d2ffd27230 */ /* 0x000fe40000004100 */
[----:B------:R-:W-:Y:S01]  /*24f0*/  FADD.FTZ R22, R22, R202 ;  /* 0x000000ca16167221 */ /* 0x000fe20000010000 */
[----:B------:R-:W-:Y:S01]  /*2500*/  FFMA.FTZ R11, R203, R202, R11 ;  /* 0x000000cacb0b7223 */ /* 0x000fe2000001000b */
[--C-:B------:R-:W-:Y:S02]  /*2510*/  HADD2.F32 R247, -RZ, R211.reuse.H0_H0 ;  /* 0x200000d3fff77230 */ /* 0x100fe40000004100 */
[C---:B--2---:R-:W-:Y:S01]  /*2520*/  FMUL.FTZ R248, R5.reuse, R206 ;  /* 0x000000ce05f87220 */ /* 0x044fe20000410000 */
[----:B------:R-:W-:Y:S01]  /*2530*/  FMUL.FTZ R250, R5, R205 ;  /* 0x000000cd05fa7220 */ /* 0x000fe20000410000 */
[----:B----4-:R-:W-:Y:S01]  /*2540*/  FMUL.FTZ R249, R208, R210 ;  /* 0x000000d2d0f97220 */ /* 0x010fe20000410000 */
        /* <DEDUP_REMOVED lines=20> */
[----:B------:R-:W-:-:S03]  /*2690*/  FFMA.FTZ R11, R248, R247, R11 ;  /* 0x000000f7f80b7223 */ /* 0x000fc6000001000b */
[----:B------:R-:W-:Y:S01]  /*26a0*/  FADD.FTZ R22, R22, R245 ;  /* 0x000000f516167221 */ /* 0x000fe20000010000 */
[----:B------:R-:W-:-:S07]  /*26b0*/  FFMA.FTZ R11, R246, R245, R11 ;  /* 0x000000f5f60b7223 */ /* 0x000fce000001000b */
.L_x_11410:
[----:B------:R-:W-:Y:S05]  /*26c0*/  BSYNC B2 ;  /* 0x0000000000027941 */ /* 0x000fea0003800000 */
.L_x_11409:
        /* <DEDUP_REMOVED lines=8> */
[----:B------:R-:W4:Y:S02]  /*2750*/  LDC.U8 R200, c[0x0][0x2a0] ;  /* 0x0000a800ffc87b82 */ /* 0x000f240000000000 */
[----:B0-----:R-:W-:-:S06]  /*2760*/  @P5 IMAD.WIDE.U32 R18, R225, 0x20, R202 ;  /* 0x00000020e1125825 */ /* 0x001fcc00078e00ca */
[----:B------:R-:W0:Y:S01]  /*2770*/  LDC.64 R208, c[0x0][0x2b8] ;  /* 0x0000ae00ffd07b82 */ /* 0x000e220000000a00 */
[----:B------:R-:W5:Y:S01]  /*2780*/  @P5 LDG.E.128 R156, desc[UR4][R18.64] ;  /* 0x00000004129c5981 */ /* 0x000f62000c1e1d00 */
[----:B-1----:R-:W-:-:S03]  /*2790*/  IMAD.WIDE.U32 R204, R225, 0x20, R204 ;  /* 0x00000020e1cc7825 */ /* 0x002fc600078e00cc */
[----:B------:R1:W5:Y:S01]  /*27a0*/  @P5 LDG.E.128 R160, desc[UR4][R18.64+0x10] ;  /* 0x0000100412a05981 */ /* 0x000362000c1e1d00 */
[----:B----4-:R-:W-:-:S03]  /*27b0*/  ISETP.NE.AND P5, PT, R200, RZ, PT ;  /* 0x000000ffc800720c */ /* 0x010fc60003fa5270 */
[----:B------:R-:W4:Y:S01]  /*27c0*/  LDG.E.128 R200, desc[UR4][R204.64] ;  /* 0x00000004ccc87981 */ /* 0x000f22000c1e1d00 */
[----:B-1----:R-:W1:Y:S03]  /*27d0*/  LDC.64 R18, c[0x0][0x240] ;  /* 0x00009000ff127b82 */ /* 0x002e660000000a00 */
[----:B------:R-:W2:Y:S01]  /*27e0*/  LDG.E.128 R204, desc[UR4][R204.64+0x10] ;  /* 0x00001004cccc7981 */ /* 0x000ea2000c1e1d00 */
[----:B------:R-:W-:Y:S01]  /*27f0*/  FSEL R217, R212, RZ, !P5 ;  /* 0x000000ffd4d97208 */ /* 0x000fe20006800000 */
[----:B0-----:R-:W-:-:S06]  /*2800*/  IMAD.WIDE.U32 R208, R23, 0x10, R208 ;  /* 0x0000001017d07825 */ /* 0x001fcc00078e00d0 */
[----:B------:R-:W3:Y:S01]  /*2810*/  LDG.E.128 R208, desc[UR4][R208.64] ;  /* 0x00000004d0d07981 */ /* 0x000ee2000c1e1d00 */
[C---:B----4-:R-:W-:Y:S01]  /*2820*/  FADD.FTZ R218, -R217.reuse, R200 ;  /* 0x000000c8d9da7221 */ /* 0x050fe20000010100 */
[C---:B------:R-:W-:Y:S01]  /*2830*/  FADD.FTZ R201, -R217.reuse, R201 ;  /* 0x000000c9d9c97221 */ /* 0x040fe20000010100 */
[C---:B------:R-:W-:Y:S01]  /*2840*/  FADD.FTZ R202, -R217.reuse, R202 ;  /* 0x000000cad9ca7221 */ /* 0x040fe20000010100 */
[----:B------:R-:W-:Y:S01]  /*2850*/  FADD.FTZ R203, -R217, R203 ;  /* 0x000000cbd9cb7221 */ /* 0x000fe20000010100 */
[----:B------:R-:W-:Y:S02]  /*2860*/  FMUL.FTZ R219, R5, R218 ;  /* 0x000000da05db7220 */ /* 0x000fe40000410000 */
[----:B------:R-:W4:Y:S01]  /*2870*/  LDL R218, [R1+0x198] ;  /* 0x0001980001da7983 */ /* 0x000f220000100800 */
[C---:B--2---:R-:W-:Y:S01]  /*2880*/  FADD.FTZ R204, -R217.reuse, R204 ;  /* 0x000000ccd9cc7221 */ /* 0x044fe20000010100 */
[C---:B------:R-:W-:Y:S01]  /*2890*/  FADD.FTZ R205, -R217.reuse, R205 ;  /* 0x000000cdd9cd7221 */ /* 0x040fe20000010100 */
[C---:B------:R-:W-:Y:S01]  /*28a0*/  FADD.FTZ R206, -R217.reuse, R206 ;  /* 0x000000ced9ce7221 */ /* 0x040fe20000010100 */
[----:B------:R-:W-:-:S02]  /*28b0*/  FADD.FTZ R217, -R217, R207 ;  /* 0x000000cfd9d97221 */ /* 0x000fc40000010100 */
[----:B------:R-:W2:Y:S01]  /*28c0*/  LDL R207, [R1+0x194] ;  /* 0x0001940001cf7983 */ /* 0x000ea20000100800 */
[C---:B------:R-:W-:Y:S01]  /*28d0*/  FMUL.FTZ R241, R5.reuse, R201 ;  /* 0x000000c905f17220 */ /* 0x040fe20000410000 */
[----:B------:R-:W-:Y:S02]  /*28e0*/  FMUL.FTZ R202, R5, R202 ;  /* 0x000000ca05ca7220 */ /* 0x000fe40000410000 */
[----:B------:R-:W-:Y:S04]  /*28f0*/  STL [R1+0x88], R219 ;  /* 0x000088db01007387 */ /* 0x000fe80000100800 */
[----:B------:R-:W-:Y:S04]  /*2900*/  STL [R1+0x74], R241 ;  /* 0x000074f101007387 */ /* 0x000fe80000100800 */
[----:B------:R-:W-:Y:S04]  /*2910*/  STL [R1+0x64], R202 ;  /* 0x000064ca01007387 */ /* 0x000fe80000100800 */
[----:B------:R-:W2:Y:S01]  /*2920*/  LDL R201, [R1+0x188] ;  /* 0x0001880001c97983 */ /* 0x000ea20000100800 */
[----:B---3--:R-:W-:-:S02]  /*2930*/  HADD2.F32 R200, -RZ, R208.H0_H0 ;  /* 0x200000d0ffc87230 */ /* 0x008fc40000004100 */
[----:B------:R-:W-:Y:S02]  /*2940*/  HADD2.F32 R208, -RZ, R208.H1_H1 ;  /* 0x300000d0ffd07230 */ /* 0x000fe40000004100 */
[C---:B------:R-:W-:Y:S01]  /*2950*/  FMUL.FTZ R228, R5.reuse, R203 ;  /* 0x000000cb05e47220 */ /* 0x040fe20000410000 */
[----:B------:R-:W-:Y:S02]  /*2960*/  HADD2.F32 R244, -RZ, R209.H0_H0 ;  /* 0x200000d1fff47230 */ /* 0x000fe40000004100 */
[----:B------:R-:W-:Y:S02]  /*2970*/  HADD2.F32 R242, -RZ, R210.H0_H0 ;  /* 0x200000d2fff27230 */ /* 0x000fe40000004100 */
[----:B------:R-:W-:Y:S01]  /*2980*/  STL [R1+0x50], R228 ;  /* 0x000050e401007387 */ /* 0x000fe20000100800 */
[----:B------:R-:W-:Y:S01]  /*2990*/  FADD.FTZ R182, R182, R244 ;  /* 0x000000f4b6b67221 */ /* 0x000fe20000010000 */
[-C--:B------:R-:W-:Y:S01]  /*29a0*/  FFMA.FTZ R78, R202, R244.reuse, R78 ;  /* 0x000000f4ca4e7223 */ /* 0x080fe2000001004e */
[----:B------:R-:W-:Y:S01]  /*29b0*/  FMUL.FTZ R244, R220, R244 ;  /* 0x000000f4dcf47220 */ /* 0x000fe20000410000 */
[----:B------:R-:W-:Y:S01]  /*29c0*/  FMUL.FTZ R220, R5, R204 ;  /* 0x000000cc05dc7220 */ /* 0x000fe20000410000 */
[----:B------:R-:W-:-:S03]  /*29d0*/  FADD.FTZ R184, R184, R242 ;  /* 0x000000f2b8b87221 */ /* 0x000fc60000010000 */
[----:B------:R-:W-:Y:S01]  /*29e0*/  FFMA.FTZ R80, R220, R242, R80 ;  /* 0x000000f2dc507223 */ /* 0x000fe20000010050 */
[----:B------:R-:W-:Y:S01]  /*29f0*/  FADD.FTZ R180, R180, R200 ;  /* 0x000000c8b4b47221 */ /* 0x000fe20000010000 */
[----:B------:R-:W-:Y:S01]  /*2a00*/  FFMA.FTZ R76, R219, R200, R76 ;  /* 0x000000c8db4c7223 */ /* 0x000fe2000001004c */
[----:B-1----:R-:W-:-:S06]  /*2a10*/  IMAD.WIDE.U32 R18, R8, 0x8, R18 ;  /* 0x0000000808127825 */ /* 0x002fcc00078e0012 */
[----:B------:R-:W5:Y:S01]  /*2a20*/  LDG.E.64 R18, desc[UR4][R18.64] ;  /* 0x0000000412127981 */ /* 0x000f62000c1e1b00 */
[----:B----4-:R-:W-:-:S05]  /*2a30*/  FMUL.FTZ R218, R218, R200 ;  /* 0x000000c8dada7220 */ /* 0x010fca0000410000 */
[----:B------:R0:W-:Y:S01]  /*2a40*/  STL [R1+0x40], R218 ;  /* 0x000040da01007387 */ /* 0x0001e20000100800 */
[----:B--2---:R-:W-:-:S05]  /*2a50*/  FMUL.FTZ R207, R207, R208 ;  /* 0x000000d0cfcf7220 */ /* 0x004fca0000410000 */
[----:B------:R1:W-:Y:S04]  /*2a60*/  STL [R1+0x2c], R207 ;  /* 0x00002ccf01007387 */ /* 0x0003e80000100800 */
[----:B------:R-:W2:Y:S04]  /*2a70*/  LDL R203, [R1+0x184] ;  /* 0x0001840001cb7983 */ /* 0x000ea80000100800 */
[----:B------:R-:W3:Y:S01]  /*2a80*/  LDL R200, [R1+0x17c] ;  /* 0x00017c0001c87983 */ /* 0x000ee20000100800 */
[----:B------:R-:W-:-:S03]  /*2a90*/  FMUL.FTZ R242, R201, R242 ;  /* 0x000000f2c9f27220 */ /* 0x000fc60000410000 */
[----:B------:R-:W4:Y:S01]  /*2aa0*/  LDL R201, [R1+0x180] ;  /* 0x0001800001c97983 */ /* 0x000f220000100800 */
[----:B------:R-:W-:Y:S01]  /*2ab0*/  FADD.FTZ R22, R22, R218 ;  /* 0x000000da16167221 */ /* 0x000fe20000010000 */
[----:B------:R-:W-:Y:S01]  /*2ac0*/  FFMA.FTZ R11, R219, R218, R11 ;  /* 0x000000dadb0b7223 */ /* 0x000fe2000001000b */
[----:B------:R-:W-:Y:S02]  /*2ad0*/  HADD2.F32 R209, -RZ, R209.H1_H1 ;  /* 0x300000d1ffd17230 */ /* 0x000fe40000004100 */
[----:B------:R-:W-:Y:S01]  /*2ae0*/  FADD.FTZ R22, R22, R207 ;  /* 0x000000cf16167221 */ /* 0x000fe20000010000 */
[----:B------:R-:W-:Y:S02]  /*2af0*/  FFMA.FTZ R11, R241, R207, R11 ;  /* 0x000000cff10b7223 */ /* 0x000fe4000001000b */
[----:B------:R-:W-:Y:S01]  /*2b00*/  FMUL.FTZ R243, R243, R209 ;  /* 0x000000d1f3f37220 */ /* 0x000fe20000410000 */
[----:B------:R-:W-:Y:S01]  /*2b10*/  FADD.FTZ R22, R22, R244 ;  /* 0x000000f416167221 */ /* 0x000fe20000010000 */
[----:B------:R-:W-:Y:S01]  /*2b20*/  FFMA.FTZ R11, R202, R244, R11 ;  /* 0x000000f4ca0b7223 */ /* 0x000fe2000001000b */
[----:B------:R-:W-:-:S02]  /*2b30*/  HADD2.F32 R210, -RZ, R210.H1_H1 ;  /* 0x300000d2ffd27230 */ /* 0x000fc40000004100 */
[----:B------:R-:W-:Y:S01]  /*2b40*/  FADD.FTZ R22, R22, R243 ;  /* 0x000000f316167221 */ /* 0x000fe20000010000 */
[----:B------:R-:W-:Y:S01]  /*2b50*/  FFMA.FTZ R11, R228, R243, R11 ;  /* 0x000000f3e40b7223 */ /* 0x000fe2000001000b */
[--C-:B------:R-:W-:Y:S02]  /*2b60*/  HADD2.F32 R229, -RZ, R211.reuse.H0_H0 ;  /* 0x200000d3ffe57230 */ /* 0x100fe40000004100 */
[----:B------:R-:W-:Y:S01]  /*2b70*/  FFMA.FTZ R77, R241, R208, R77 ;  /* 0x000000d0f14d7223 */ /* 0x000fe2000001004d */
[C---:B0-----:R-:W-:Y:S01]  /*2b80*/  FMUL.FTZ R218, R5.reuse, R206 ;  /* 0x000000ce05da7220 */ /* 0x041fe20000410000 */
[C---:B------:R-:W-:Y:S01]  /*2b90*/  FMUL.FTZ R219, R5.reuse, R205 ;  /* 0x000000cd05db7220 */ /* 0x040fe20000410000 */
[----:B------:R-:W-:Y:S01]  /*2ba0*/  FADD.FTZ R22, R22, R242 ;  /* 0x000000f216167221 */ /* 0x000fe20000010000 */
[----:B------:R-:W-:Y:S01]  /*2bb0*/  FFMA.FTZ R11, R220, R242, R11 ;  /* 0x000000f2dc0b7223 */ /* 0x000fe2000001000b */
[----:B------:R-:W-:Y:S02]  /*2bc0*/  HADD2.F32 R211, -RZ, R211.H1_H1 ;  /* 0x300000d3ffd37230 */ /* 0x000fe40000004100 */
[----:B------:R-:W-:Y:S01]  /*2bd0*/  FADD.FTZ R186, R186, R229 ;  /* 0x000000e5baba7221 */ /* 0x000fe20000010000 */
[----:B------:R-:W-:Y:S01]  /*2be0*/  FFMA.FTZ R82, R218, R229, R82 ;  /* 0x000000e5da527223 */ /* 0x000fe20000010052 */
[----:B------:R-:W-:Y:S01]  /*2bf0*/  FFMA.FTZ R79, R228, R209, R79 ;  /* 0x000000d1e44f7223 */ /* 0x000fe2000001004f */
[----:B------:R-:W-:Y:S01]  /*2c00*/  FMUL.FTZ R217, R5, R217 ;  /* 0x000000d905d97220 */ /* 0x000fe20000410000 */
[----:B------:R-:W-:Y:S01]  /*2c10*/  IADD3 R23, R23, 0x20, RZ ;  /* 0x0000002017177810 */ /* 0x000fe20007ffe0ff */
[----:B------:R-:W-:Y:S01]  /*2c20*/  FADD.FTZ R181, R181, R208 ;  /* 0x000000d0b5b57221 */ /* 0x000fe20000010000 */
        /* <DEDUP_REMOVED lines=10> */
[----:B----4-:R-:W-:Y:S01]  /*2cd0*/  FMUL.FTZ R229, R201, R229 ;  /* 0x000000e5c9e57220 */ /* 0x010fe20000410000 */
[----:B---3--:R-:W-:-:S03]  /*2ce0*/  FMUL.FTZ R228, R200, R211 ;  /* 0x000000d3c8e47220 */ /* 0x008fc60000410000 */
[----:B------:R-:W-:Y:S01]  /*2cf0*/  FADD.FTZ R22, R22, R229 ;  /* 0x000000e516167221 */ /* 0x000fe20000010000 */
[----:B------:R-:W-:-:S03]  /*2d00*/  FFMA.FTZ R11, R218, R229, R11 ;  /* 0x000000e5da0b7223 */ /* 0x000fc6000001000b */
[----:B------:R-:W-:Y:S01]  /*2d10*/  FADD.FTZ R22, R22, R228 ;  /* 0x000000e416167221 */ /* 0x000fe20000010000 */
[----:B-1----:R-:W-:-:S07]  /*2d20*/  FFMA.FTZ R11, R217, R228, R11 ;  /* 0x000000e4d90b7223 */ /* 0x002fce000001000b */
.L_x_11412:
[----:B------:R-:W-:Y:S05]  /*2d30*/  BSYNC B2 ;  /* 0x0000000000027941 */ /* 0x000fea0003800000 */
.L_x_11411:
        /* <DEDUP_REMOVED lines=18> */
[----:B0-----:R-:W-:Y:S01]  /*2e60*/  IMAD.WIDE.U32 R208, R23, 0x10, R208 ;  /* 0x0000001017d07825 */ /* 0x001fe200078e00d0 */
[----:B------:R-:W-:-:S05]  /*2e70*/  FSEL R213, R212, RZ, !P5 ;  /* 0x000000ffd4d57208 */ /* 0x000fca0006800000 */
[----:B------:R-:W3:Y:S01]  /*2e80*/  LDG.E.128 R208, desc[UR4][R208.64] ;  /* 0x00000004d0d07981 */ /* 0x000ee2000c1e1d00 */
[C---:B----4-:R-:W-:Y:S01]  /*2e90*/  FADD.FTZ R202, -R213.reuse, R202 ;  /* 0x000000cad5ca7221 */ /* 0x050fe20000010100 */
[C---:B------:R-:W-:Y:S01]  /*2ea0*/  FADD.FTZ R214, -R213.reuse, R200 ;  /* 0x000000c8d5d67221 */ /* 0x040fe20000010100 */
[C---:B------:R-:W-:Y:S01]  /*2eb0*/  FADD.FTZ R201, -R213.reuse, R201 ;  /* 0x000000c9d5c97221 */ /* 0x040fe20000010100 */
[----:B------:R-:W-:Y:S01]  /*2ec0*/  FADD.FTZ R203, -R213, R203 ;  /* 0x000000cbd5cb7221 */ /* 0x000fe20000010100 */
[C---:B------:R-:W-:Y:S01]  /*2ed0*/  FMUL.FTZ R226, R5.reuse, R202 ;  /* 0x000000ca05e27220 */ /* 0x040fe20000410000 */
[----:B------:R-:W-:Y:S01]  /*2ee0*/  FMUL.FTZ R214, R5, R214 ;  /* 0x000000d605d67220 */ /* 0x000fe20000410000 */
[----:B------:R-:W4:Y:S01]  /*2ef0*/  LDL R202, [R1+0x174] ;  /* 0x0001740001ca7983 */ /* 0x000f220000100800 */
[C---:B--2---:R-:W-:Y:S01]  /*2f00*/  FADD.FTZ R204, -R213.reuse, R204 ;  /* 0x000000ccd5cc7221 */ /* 0x044fe20000010100 */
[C---:B------:R-:W-:Y:S01]  /*2f10*/  FADD.FTZ R205, -R213.reuse, R205 ;  /* 0x000000cdd5cd7221 */ /* 0x040fe20000010100 */
[C---:B------:R-:W-:Y:S01]  /*2f20*/  FADD.FTZ R206, -R213.reuse, R206 ;  /* 0x000000ced5ce7221 */ /* 0x040fe20000010100 */
[----:B------:R-:W-:-:S02]  /*2f30*/  FADD.FTZ R207, -R213, R207 ;  /* 0x000000cfd5cf7221 */ /* 0x000fc40000010100 */
[----:B------:R-:W2:Y:S01]  /*2f40*/  LDL R213, [R1+0x178] ;  /* 0x0001780001d57983 */ /* 0x000ea20000100800 */
[----:B------:R-:W-:-:S03]  /*2f50*/  FMUL.FTZ R230, R5, R201 ;  /* 0x000000c905e67220 */ /* 0x000fc60000410000 */
[----:B------:R0:W-:Y:S04]  /*2f60*/  STL [R1+0x84], R214 ;  /* 0x000084d601007387 */ /* 0x0001e80000100800 */
        /* <DEDUP_REMOVED lines=19> */
[----:B----4-:R-:W-:Y:S01]  /*30a0*/  FMUL.FTZ R203, R202, R208 ;  /* 0x000000d0cacb7220 */ /* 0x010fe20000410000 */
[----:B--2---:R-:W-:-:S05]  /*30b0*/  FMUL.FTZ R213, R213, R200 ;  /* 0x000000c8d5d57220 */ /* 0x004fca0000410000 */
[----:B------:R1:W-:Y:S04]  /*30c0*/  STL [R1+0x3c], R213 ;  /* 0x00003cd501007387 */ /* 0x0003e80000100800 */
[----:B------:R2:W-:Y:S04]  /*30d0*/  STL [R1+0x28], R203 ;  /* 0x000028cb01007387 */ /* 0x0005e80000100800 */
[----:B------:R-:W3:Y:S01]  /*30e0*/  LDL R202, [R1+0x164] ;  /* 0x0001640001ca7983 */ /* 0x000ee20000100800 */
[----:B------:R-:W-:-:S03]  /*30f0*/  FMUL.FTZ R231, R201, R231 ;  /* 0x000000e7c9e77220 */ /* 0x000fc60000410000 */
[----:B------:R-:W4:Y:S04]  /*3100*/  LDL R200, [R1+0x15c] ;  /* 0x00015c0001c87983 */ /* 0x000f280000100800 */
[----:B------:R-:W2:Y:S01]  /*3110*/  LDL R201, [R1+0x160] ;  /* 0x0001600001c97983 */ /* 0x000ea20000100800 */
[----:B------:R-:W-:Y:S01]  /*3120*/  FADD.FTZ R22, R22, R213 ;  /* 0x000000d516167221 */ /* 0x000fe20000010000 */
[----:B------:R-:W-:Y:S01]  /*3130*/  FFMA.FTZ R11, R214, R213, R11 ;  /* 0x000000d5d60b7223 */ /* 0x000fe2000001000b */
[----:B------:R-:W-:Y:S02]  /*3140*/  HADD2.F32 R209, -RZ, R209.H1_H1 ;  /* 0x300000d1ffd17230 */ /* 0x000fe40000004100 */
[----:B------:R-:W-:Y:S01]  /*3150*/  FADD.FTZ R22, R22, R203 ;  /* 0x000000cb16167221 */ /* 0x000fe20000010000 */
[----:B------:R-:W-:-:S02]  /*3160*/  FFMA.FTZ R11, R230, R203, R11 ;  /* 0x000000cbe60b7223 */ /* 0x000fc4000001000b */
[----:B------:R-:W-:Y:S01]  /*3170*/  FMUL.FTZ R234, R234, R209 ;  /* 0x000000d1eaea7220 */ /* 0x000fe20000410000 */
[----:B------:R-:W-:Y:S01]  /*3180*/  FADD.FTZ R22, R22, R239 ;  /* 0x000000ef16167221 */ /* 0x000fe20000010000 */
[----:B------:R-:W-:Y:S01]  /*3190*/  FFMA.FTZ R11, R226, R239, R11 ;  /* 0x000000efe20b7223 */ /* 0x000fe2000001000b */
[----:B------:R-:W-:Y:S02]  /*31a0*/  HADD2.F32 R210, -RZ, R210.H1_H1 ;  /* 0x300000d2ffd27230 */ /* 0x000fe40000004100 */
[----:B------:R-:W-:Y:S01]  /*31b0*/  FADD.FTZ R22, R22, R234 ;  /* 0x000000ea16167221 */ /* 0x000fe20000010000 */
[----:B------:R-:W-:Y:S01]  /*31c0*/  FFMA.FTZ R11, R215, R234, R11 ;  /* 0x000000ead70b7223 */ /* 0x000fe2000001000b */
[--C-:B------:R-:W-:Y:S02]  /*31d0*/  HADD2.F32 R227, -RZ, R211.reuse.H0_H0 ;  /* 0x200000d3ffe37230 */ /* 0x100fe40000004100 */
[----:B------:R-:W-:Y:S01]  /*31e0*/  FFMA.FTZ R45, R230, R208, R45 ;  /* 0x000000d0e62d7223 */ /* 0x000fe2000001002d */
[C---:B0-----:R-:W-:Y:S01]  /*31f0*/  FMUL.FTZ R214, R5.reuse, R206 ;  /* 0x000000ce05d67220 */ /* 0x041fe20000410000 */
[----:B-1----:R-:W-:Y:S01]  /*3200*/  FMUL.FTZ R213, R5, R205 ;  /* 0x000000cd05d57220 */ /* 0x002fe20000410000 */
[----:B------:R-:W-:Y:S01]  /*3210*/  FADD.FTZ R22, R22, R231 ;  /* 0x000000e716167221 */ /* 0x000fe20000010000 */
[----:B------:R-:W-:Y:S01]  /*3220*/  FFMA.FTZ R11, R216, R231, R11 ;  /* 0x000000e7d80b7223 */ /* 0x000fe2000001000b */
[----:B------:R-:W-:-:S02]  /*3230*/  HADD2.F32 R211, -RZ, R211.H1_H1 ;  /* 0x300000d3ffd37230 */ /* 0x000fc40000004100 */
        /* <DEDUP_REMOVED lines=15> */
[----:B------:R-:W-:Y:S01]  /*3330*/  FFMA.FTZ R11, R213, R230, R11 ;  /* 0x000000e6d50b7223 */ /* 0x000fe2000001000b */
[----:B--2---:R-:W-:Y:S01]  /*3340*/  FMUL.FTZ R227, R201, R227 ;  /* 0x000000e3c9e37220 */ /* 0x004fe20000410000 */
[----:B----4-:R-:W-:-:S03]  /*3350*/  FMUL.FTZ R226, R200, R211 ;  /* 0x000000d3c8e27220 */ /* 0x010fc60000410000 */
[----:B------:R-:W-:Y:S01]  /*3360*/  FADD.FTZ R22, R22, R227 ;  /* 0x000000e316167221 */ /* 0x000fe20000010000 */
[----:B------:R-:W-:-:S03]  /*3370*/  FFMA.FTZ R11, R214, R227, R11 ;  /* 0x000000e3d60b7223 */ /* 0x000fc6000001000b */
[----:B------:R-:W-:Y:S01]  /*3380*/  FADD.FTZ R22, R22, R226 ;  /* 0x000000e216167221 */ /* 0x000fe20000010000 */
[----:B------:R-:W-:-:S07]  /*3390*/  FFMA.FTZ R11, R215, R226, R11 ;  /* 0x000000e2d70b7223 */ /* 0x000fce000001000b */
.L_x_11414:
[----:B------:R-:W-:Y:S05]  /*33a0*/  BSYNC B2 ;  /* 0x0000000000027941 */ /* 0x000fea0003800000 */
.L_x_11413:
        /* <DEDUP_REMOVED lines=10> */
[----:B------:R-:W1:Y:S08]  /*3450*/  LDC.U8 R200, c[0x0][0x2a0] ;  /* 0x0000a800ffc87b82 */ /* 0x000e700000000000 */
[----:B------:R-:W1:Y:S01]  /*3460*/  LDC.64 R208, c[0x0][0x2b8] ;  /* 0x0000ae00ffd07b82 */ /* 0x000e620000000a00 */
[----:B0-----:R-:W-:-:S05]  /*3470*/  @P5 IMAD.WIDE.U32 R12, R225, 0x20, R202 ;  /* 0x00000020e10c5825 */ /* 0x001fca00078e00ca */
[----:B------:R-:W5:Y:S01]  /*3480*/  @P5 LDG.E.128 R172, desc[UR4][R12.64] ;  /* 0x000000040cac5981 */ /* 0x000f62000c1e1d00 */
[----:B-1----:R-:W-:-:S03]  /*3490*/  IMAD.WIDE.U32 R204, R225, 0x20, R204 ;  /* 0x00000020e1cc7825 */ /* 0x002fc600078e00cc */
[----:B------:R0:W5:Y:S04]  /*34a0*/  @P5 LDG.E.128 R176, desc[UR4][R12.64+0x10] ;  /* 0x000010040cb05981 */ /* 0x000168000c1e1d00 */
[----:B------:R-:W4:Y:S01]  /*34b0*/  LDL R225, [R1+0x148] ;  /* 0x0001480001e17983 */ /* 0x000f220000100800 */
[----:B------:R-:W-:-:S03]  /*34c0*/  ISETP.NE.AND P5, PT, R200, RZ, PT ;  /* 0x000000ffc800720c */ /* 0x000fc60003fa5270 */
[----:B------:R-:W2:Y:S01]  /*34d0*/  LDG.E.128 R200, desc[UR4][R204.64] ;  /* 0x00000004ccc87981 */ /* 0x000ea2000c1e1d00 */
[----:B0-----:R-:W0:Y:S01]  /*34e0*/  LDC.64 R12, c[0x0][0x240] ;  /* 0x00009000ff0c7b82 */ /* 0x001e220000000a00 */
[----:B------:R-:W-:Y:S01]  /*34f0*/  IMAD.WIDE.U32 R208, R23, 0x10, R208 ;  /* 0x0000001017d07825 */ /* 0x000fe200078e00d0 */
[----:B------:R-:W-:Y:S01]  /*3500*/  FSEL R212, R212, RZ, !P5 ;  /* 0x000000ffd4d47208 */ /* 0x000fe20006800000 */
[----:B------:R-:W4:Y:S04]  /*3510*/  LDG.E.128 R204, desc[UR4][R204.64+0x10] ;  /* 0x00001004cccc7981 */ /* 0x000f28000c1e1d00 */
[----:B------:R-:W3:Y:S01]  /*3520*/  LDG.E.128 R208, desc[UR4][R208.64] ;  /* 0x00000004d0d07981 */ /* 0x000ee2000c1e1d00 */
        /* <DEDUP_REMOVED lines=10> */
[----:B------:R-:W-:Y:S01]  /*35d0*/  STL [R1+0x8c], R232 ;  /* 0x00008ce801007387 */ /* 0x000fe20000100800 */
[----:B---3--:R-:W-:-:S03]  /*35e0*/  HADD2.F32 R8, -RZ, R208.H0_H0 ;  /* 0x200000d0ff087230 */ /* 0x008fc60000004100 */
[----:B------:R0:W-:Y:S02]  /*35f0*/  STL [R1+0x78], R224 ;  /* 0x000078e001007387 */ /* 0x0001e40000100800 */
[----:B------:R-:W-:Y:S02]  /*3600*/  FMUL.FTZ R233, R233, R8 ;  /* 0x00000008e9e97220 */ /* 0x000fe40000410000 */
[----:B------:R-:W-:Y:S04]  /*3610*/  STL [R1+0x68], R222 ;  /* 0x000068de01007387 */ /* 0x000fe80000100800 */
[----:B------:R-:W2:Y:S04]  /*3620*/  LDL R200, [R1+0x144] ;  /* 0x0001440001c87983 */ /* 0x000ea80000100800 */
[----:B------:R-:W-:Y:S04]  /*3630*/  STL [R1+0x54], R221 ;  /* 0x000054dd01007387 */ /* 0x000fe80000100800 */
[----:B------:R1:W-:Y:S01]  /*3640*/  STL [R1+0x38], R233 ;  /* 0x000038e901007387 */ /* 0x0003e20000100800 */
[----:B------:R-:W-:-:S03]  /*3650*/  FADD.FTZ R92, R92, R8 ;  /* 0x000000085c5c7221 */ /* 0x000fc60000010000 */
[----:B------:R-:W3:Y:S01]  /*3660*/  LDL R23, [R1+0x140] ;  /* 0x0001400001177983 */ /* 0x000ee20000100800 */
[----:B------:R-:W-:-:S03]  /*3670*/  FFMA.FTZ R52, R232, R8, R52 ;  /* 0x00000008e8347223 */ /* 0x000fc60000010034 */
[----:B------:R-:W3:Y:S01]  /*3680*/  LDL R8, [R1+0x13c] ;  /* 0x00013c0001087983 */ /* 0x000ee20000100800 */
[----:B------:R-:W-:Y:S02]  /*3690*/  HADD2.F32 R208, -RZ, R208.H1_H1 ;  /* 0x300000d0ffd07230 */ /* 0x000fe40000004100 */
[--C-:B------:R-:W-:Y:S02]  /*36a0*/  HADD2.F32 R238, -RZ, R209.reuse.H0_H0 ;  /* 0x200000d1ffee7230 */ /* 0x100fe40000004100 */
[----:B------:R-:W-:Y:S01]  /*36b0*/  FADD.FTZ R22, R22, R233 ;  /* 0x000000e916167221 */ /* 0x000fe20000010000 */
[----:B------:R-:W-:Y:S01]  /*36c0*/  FFMA.FTZ R11, R232, R233, R11 ;  /* 0x000000e9e80b7223 */ /* 0x000fe2000001000b */
[----:B------:R-:W-:Y:S01]  /*36d0*/  FMUL.FTZ R240, R240, R208 ;  /* 0x000000d0f0f07220 */ /* 0x000fe20000410000 */
[----:B----4-:R-:W-:Y:S01]  /*36e0*/  FADD.FTZ R204, -R212, R204 ;  /* 0x000000ccd4cc7221 */ /* 0x010fe20000010100 */
        /* <DEDUP_REMOVED lines=22> */
[----:B-1----:R-:W-:Y:S01]  /*3850*/  FMUL.FTZ R233, R5, R205 ;  /* 0x000000cd05e97220 */ /* 0x002fe20000410000 */
[----:B------:R-:W-:Y:S01]  /*3860*/  FADD.FTZ R22, R22, R235 ;  /* 0x000000eb16167221 */ /* 0x000fe20000010000 */
[----:B------:R-:W-:Y:S01]  /*3870*/  FFMA.FTZ R11, R236, R235, R11 ;  /* 0x000000ebec0b7223 */ /* 0x000fe2000001000b */
[----:B------:R-:W-:Y:S02]  /*3880*/  HADD2.F32 R211, -RZ, R211.H1_H1 ;  /* 0x300000d3ffd37230 */ /* 0x000fe40000004100 */
[----:B------:R-:W-:Y:S01]  /*3890*/  FADD.FTZ R98, R98, R223 ;  /* 0x000000df62627221 */ /* 0x000fe20000010000 */
[----:B------:R-:W-:Y:S01]  /*38a0*/  FFMA.FTZ R58, R224, R223, R58 ;  /* 0x000000dfe03a7223 */ /* 0x000fe2000001003a */
[----:B------:R-:W-:Y:S01]  /*38b0*/  FADD.FTZ R207, -R212, R207 ;  /* 0x000000cfd4cf7221 */ /* 0x000fe20000010100 */
[----:B------:R-:W-:-:S03]  /*38c0*/  FFMA.FTZ R55, R221, R209, R55 ;  /* 0x000000d1dd377223 */ /* 0x000fc60000010037 */
[----:B------:R-:W-:Y:S01]  /*38d0*/  FMUL.FTZ R222, R5, R207 ;  /* 0x000000cf05de7220 */ /* 0x000fe20000410000 */
[----:B------:R-:W-:Y:S01]  /*38e0*/  FADD.FTZ R93, R93, R208 ;  /* 0x000000d05d5d7221 */ /* 0x000fe20000010000 */
[----:B------:R-:W-:Y:S01]  /*38f0*/  FADD.FTZ R95, R95, R209 ;  /* 0x000000d15f5f7221 */ /* 0x000fe20000010000 */
[----:B------:R-:W-:Y:S01]  /*3900*/  FADD.FTZ R97, R97, R210 ;  /* 0x000000d261617221 */ /* 0x000fe20000010000 */
[-C--:B------:R-:W-:Y:S01]  /*3910*/  FFMA.FTZ R57, R233, R210.reuse, R57 ;  /* 0x000000d2e9397223 */ /* 0x080fe20000010039 */
[----:B------:R-:W-:Y:S01]  /*3920*/  FADD.FTZ R99, R99, R211 ;  /* 0x000000d363637221 */ /* 0x000fe20000010000 */
[----:B------:R-:W-:Y:S01]  /*3930*/  FFMA.FTZ R59, R222, R211, R59 ;  /* 0x000000d3de3b7223 */ /* 0x000fe2000001003b */
[----:B--2---:R-:W-:-:S04]  /*3940*/  FMUL.FTZ R232, R200, R210 ;  /* 0x000000d2c8e87220 */ /* 0x004fc80000410000 */
        /* <DEDUP_REMOVED lines=8> */
.L_x_11406:
[----:B------:R-:W-:Y:S05]  /*39d0*/  BSYNC B1 ;  /* 0x0000000000017941 */ /* 0x000fea0003800000 */
.L_x_11396:
        /* <DEDUP_REMOVED lines=20> */
.L_x_11626:
[----:B------:R-:W-:Y:S01]  /*3b20*/  @P4 IADD3 R6, R6, -0x1, RZ ;  /* 0xffffffff06064810 */ /* 0x000fe20007ffe0ff */
[----:B01----:R-:W-:Y:S01]  /*3b30*/  FADD.FTZ R11, R11, R8 ;  /* 0x000000080b0b7221 */ /* 0x003fe20000010000 */
[----:B------:R-:W-:Y:S01]  /*3b40*/  LOP3.LUT P5, RZ, R7, 0x2, RZ, 0xc0, !PT ;  /* 0x0000000207ff7812 */ /* 0x000fe200078ac0ff */
        /* <DEDUP_REMOVED lines=15> */
.L_x_11419:
[----:B------:R-:W-:Y:S05]  /*3c40*/  BSYNC B2 ;  /* 0x0000000000027941 */ /* 0x000fea0003800000 */
.L_x_11418:
[----:B------:R-:W0:Y:S01]  /*3c50*/  @!P3 LDC.64 R22, c[0x0][0x2c8] ;  /* 0x0000b200ff16bb82 */ /* 0x000e220000000a00 */
        /* <DEDUP_REMOVED lines=16> */
.L_x_11421:
[----:B------:R-:W-:Y:S05]  /*3d60*/  BSYNC B2 ;  /* 0x0000000000027941 */ /* 0x000fea0003800000 */
.L_x_11420:
        /* <DEDUP_REMOVED lines=14> */
[----:B------:R-:W-:-:S06]  /*3e50*/  HFMA2.MMA R202, -RZ, RZ, 0, 0 ;  /* 0x00000000ffca7435 */ /* 0x000fcc00000001ff */
[----:B--2---:R-:W-:-:S05]  /*3e60*/  @P6 FMUL.FTZ R202, R205, R204 ;  /* 0x000000cccdca6220 */ /* 0x004fca0000410000 */
[----:B------:R-:W-:-:S04]  /*3e70*/  F2FP.F16.F32.PACK_AB R202, RZ, R202 ;  /* 0x000000caffca723e */ /* 0x000fc800000000ff */
[----:B------:R-:W-:-:S07]  /*3e80*/  PRMT R188, R202, 0x7610, R188 ;  /* 0x00007610cabc7816 */ /* 0x000fce00000000bc */
.L_x_11423:
[----:B------:R-:W-:Y:S05]  /*3e90*/  BSYNC B2 ;  /* 0x0000000000027941 */ /* 0x000fea0003800000 */
.L_x_11422:
        /* <DEDUP_REMOVED lines=17> */
.L_x_11425:
[----:B------:R-:W-:Y:S05]  /*3fb0*/  BSYNC B2 ;  /* 0x0000000000027941 */ /* 0x000fea0003800000 */
.L_x_11424:
        /* <DEDUP_REMOVED lines=11> */
[----:B------:R-:W-:Y:S01]  /*4070*/  MOV R202, RZ ;  /* 0x000000ff00ca7202 */ /* 0x000fe20000000f00 */
[----:B--2---:R-:W-:-:S05]  /*4080*/  @P6 FMUL.FTZ R202, R205, R204 ;  /* 0x000000cccdca6220 */ /* 0x004fca0000410000 */
[----:B------:R-:W-:-:S04]  /*4090*/  F2FP.F16.F32.PACK_AB R202, RZ, R202 ;  /* 0x000000caffca723e */ /* 0x000fc800000000ff */
[----:B------:R-:W-:-:S07]  /*40a0*/  PRMT R188, R188, 0x5410, R202 ;  /* 0x00005410bcbc7816 */ /* 0x000fce00000000ca */
.L_x_11427:
[----:B------:R-:W-:Y:S05]  /*40b0*/  BSYNC B2 ;  /* 0x0000000000027941 */ /* 0x000fea0003800000 */
.L_x_11426:
        /* <DEDUP_REMOVED lines=16> */
.L_x_11429:
[----:B------:R-:W-:Y:S05]  /*41c0*/  BSYNC B2 ;  /* 0x0000000000027941 */ /* 0x000fea0003800000 */
.L_x_11428:
        /* <DEDUP_REMOVED lines=15> */
.L_x_11431:
[----:B------:R-:W-:Y:S05]  /*42c0*/  BSYNC B2 ;  /* 0x0000000000027941 */ /* 0x000fea0003800000 */
.L_x_11430:
        /* <DEDUP_REMOVED lines=16> */
.L_x_11433:
[----:B------:R-:W-:Y:S05]  /*43d0*/  BSYNC B2 ;  /* 0x0000000000027941 */ /* 0x000fea0003800000 */
.L_x_11432:
        /* <DEDUP_REMOVED lines=15> */
.L_x_11435:
[----:B------:R-:W-:Y:S05]  /*44d0*/  BSYNC B2 ;  /* 0x0000000000027941 */ /* 0x000fea0003800000 */
.L_x_11434:
        /* <DEDUP_REMOVED lines=16> */
.L_x_11437:
[----:B------:R-:W-:Y:S05]  /*45e0*/  BSYNC B2 ;  /* 0x0000000000027941 */ /* 0x000fea0003800000 */
.L_x_11436:
        /* <DEDUP_REMOVED lines=15> */
.L_x_11439:
[----:B------:R-:W-:Y:S05]  /*46e0*/  BSYNC B2 ;  /* 0x0000000000027941 */ /* 0x000fea0003800000 */
.L_x_11438:
        /* <DEDUP_REMOVED lines=16> */
.L_x_11441:
[----:B------:R-:W-:Y:S05]  /*47f0*/  BSYNC B2 ;  /* 0x0000000000027941 */ /* 0x000fea0003800000 */
.L_x_11440:
        /* <DEDUP_REMOVED lines=15> */
.L_x_11443:
[----:B------:R-:W-:Y:S05]  /*48f0*/  BSYNC B2 ;  /* 0x0000000000027941 */ /* 0x000fea0003800000 */
.L_x_11442:
        /* <DEDUP_REMOVED lines=16> */
.L_x_11445:
[----:B------:R-:W-:Y:S05]  /*4a00*/  BSYNC B2 ;  /* 0x0000000000027941 */ /* 0x000fea0003800000 */
.L_x_11444:
        /* <DEDUP_REMOVED lines=15> */
.L_x_11447:
[----:B------:R-:W-:Y:S05]  /*4b00*/  BSYNC B2 ;  /* 0x0000000000027941 */ /* 0x000fea0003800000 */
.L_x_11446:
        /* <DEDUP_REMOVED lines=19> */
.L_x_11449:
[----:B------:R-:W-:Y:S05]  /*4c40*/  BSYNC B2 ;  /* 0x0000000000027941 */ /* 0x000fea0003800000 */
.L_x_11448:
        /* <DEDUP_REMOVED lines=23> */
.L_x_11451:
[----:B------:R-:W-:Y:S05]  /*4dc0*/  BSYNC B2 ;  /* 0x0000000000027941 */ /* 0x000fea0003800000 */
.L_x_11450:
[----:B------:R0:W-:Y:S01]  /*4dd0*/  @P4 STG.E.128 desc[UR4][R22.64], R188 ;  /* 0x000000bc16004986 */ /* 0x0001e2000c101d04 */
[----:B------:R-:W-:Y:S02]  /*4de0*/  IADD3 R9, R9, 0x20, RZ ;  /* 0x0000002009097810 */ /* 0x000fe40007ffe0ff */
[----:B------:R-:W-:-:S07]  /*4df0*/  IADD3 R6, R6, 0x20, RZ ;  /* 0x0000002006067810 */ /* 0x000fce0007ffe0ff */
.L_x_11417:
[----:B------:R-:W-:Y:S05]  /*4e00*/  BSYNC B1 ;  /* 0x0000000000017941 */ /* 0x000fea0003800000 */
.L_x_11416:
[----:B------:R-:W-:Y:S04]  /*4e10*/  BSSY B1, `(.L_x_11452) ;  /* 0x000011c000017945 */ /* 0x000fe80003800000 */
[----:B------:R-:W-:Y:S05]  /*4e20*/  @!P0 BRA `(.L_x_11453) ;  /* 0x0000001000688947 */ /* 0x000fea0003800000 */
[----:B------:R-:W-:Y:S04]  /*4e30*/  BSSY B2, `(.L_x_11454) ;  /* 0x0000005000027945 */ /* 0x000fe80003800000 */
[----:B------:R-:W-:Y:S05]  /*4e40*/  @!P4 BRA `(.L_x_11455) ;  /* 0x00000000000cc947 */ /* 0x000fea0003800000 */
[----:B-----5:R-:W1:Y:S02]  /*4e50*/  LDC.64 R196, c[0x0][0x220] ;  /* 0x00008800ffc47b82 */ /* 0x020e640000000a00 */
[----:B-1----:R-:W-:-:S06]  /*4e60*/  IMAD.WIDE.U32 R196, R6, 0x10, R196 ;  /* 0x0000001006c47825 */ /* 0x002fcc00078e00c4 */
[----:B------:R-:W5:Y:S02]  /*4e70*/  LDG.E.128 R196, desc[UR4][R196.64] ;  /* 0x00000004c4c47981 */ /* 0x000f64000c1e1d00 */
.L_x_11455:
[----:B------:R-:W-:Y:S05]  /*4e80*/  BSYNC B2 ;  /* 0x0000000000027941 */ /* 0x000fea0003800000 */
.L_x_11454:
        /* <DEDUP_REMOVED lines=19> */
.L_x_11457:
[----:B------:R-:W-:Y:S05]  /*4fc0*/  BSYNC B2 ;  /* 0x0000000000027941 */ /* 0x000fea0003800000 */
.L_x_11456:
        /* <DEDUP_REMOVED lines=18> */
.L_x_11459:
[----:B------:R-:W-:Y:S05]  /*50f0*/  BSYNC B2 ;  /* 0x0000000000027941 */ /* 0x000fea0003800000 */
.L_x_11458:
        /* <DEDUP_REMOVED lines=16> */
.L_x_11461:
[----:B------:R-:W-:Y:S05]  /*5200*/  BSYNC B2 ;  /* 0x0000000000027941 */ /* 0x000fea0003800000 */
.L_x_11460:
        /* <DEDUP_REMOVED lines=15> */
.L_x_11463:
[----:B------:R-:W-:Y:S05]  /*5300*/  BSYNC B2 ;  /* 0x0000000000027941 */ /* 0x000fea0003800000 */
.L_x_11462:
        /* <DEDUP_REMOVED lines=16> */
.L_x_11465:
[----:B------:R-:W-:Y:S05]  /*5410*/  BSYNC B2 ;  /* 0x0000000000027941 */ /* 0x000fea0003800000 */
.L_x_11464:
        /* <DEDUP_REMOVED lines=15> */
.L_x_11467:
[----:B------:R-:W-:Y:S05]  /*5510*/  BSYNC B2 ;  /* 0x0000000000027941 */ /* 0x000fea0003800000 */
.L_x_11466:
        /* <DEDUP_REMOVED lines=16> */
.L_x_11469:
[----:B------:R-:W-:Y:S05]  /*5620*/  BSYNC B2 ;  /* 0x0000000000027941 */ /* 0x000fea0003800000 */
.L_x_11468:
        /* <DEDUP_REMOVED lines=15> */
.L_x_11471:
[----:B------:R-:W-:Y:S05]  /*5720*/  BSYNC B2 ;  /* 0x0000000000027941 */ /* 0x000fea0003800000 */
.L_x_11470:
        /* <DEDUP_REMOVED lines=14> */
.L_x_11473:
[----:B------:R-:W-:Y:S05]  /*5810*/  BSYNC B2 ;  /* 0x0000000000027941 */ /* 0x000fea0003800000 */
.L_x_11472:
        /* <DEDUP_REMOVED lines=15> */
.L_x_11475:
[----:B------:R-:W-:Y:S05]  /*5910*/  BSYNC B2 ;  /* 0x0000000000027941 */ /* 0x000fea0003800000 */
.L_x_11474:
        /* <DEDUP_REMOVED lines=14> */
.L_x_11477:
[----:B------:R-:W-:Y:S05]  /*5a00*/  BSYNC B2 ;  /* 0x0000000000027941 */ /* 0x000fea0003800000 */
.L_x_11476:
        /* <DEDUP_REMOVED lines=15> */
.L_x_11479:
[----:B------:R-:W-:Y:S05]  /*5b00*/  BSYNC B2 ;  /* 0x0000000000027941 */ /* 0x000fea0003800000 */
.L_x_11478:
        /* <DEDUP_REMOVED lines=14> */
.L_x_11481:
[----:B------:R-:W-:Y:S05]  /*5bf0*/  BSYNC B2 ;  /* 0x0000000000027941 */ /* 0x000fea0003800000 */
.L_x_11480:
        /* <DEDUP_REMOVED lines=15> */
.L_x_11483:
[----:B------:R-:W-:Y:S05]  /*5cf0*/  BSYNC B2 ;  /* 0x0000000000027941 */ /* 0x000fea0003800000 */
.L_x_11482:
        /* <DEDUP_REMOVED lines=17> */
.L_x_11485:
[----:B------:R-:W-:Y:S05]  /*5e10*/  BSYNC B2 ;  /* 0x0000000000027941 */ /* 0x000fea0003800000 */
.L_x_11484:
        /* <DEDUP_REMOVED lines=23> */
.L_x_11487:
[----:B------:R-:W-:Y:S05]  /*5f90*/  BSYNC B2 ;  /* 0x0000000000027941 */ /* 0x000fea0003800000 */
.L_x_11486:
[----:B------:R1:W-:Y:S01]  /*5fa0*/  @P4 STG.E.128 desc[UR4][R22.64], R188 ;  /* 0x000000bc16004986 */ /* 0x0003e2000c101d04 */
[----:B------:R-:W-:Y:S02]  /*5fb0*/  IADD3 R6, R6, 0x20, RZ ;  /* 0x0000002006067810 */ /* 0x000fe40007ffe0ff */
[----:B------:R-:W-:-:S07]  /*5fc0*/  IADD3 R9, R9, 0x20, RZ ;  /* 0x0000002009097810 */ /* 0x000fce0007ffe0ff */
.L_x_11453:
[----:B------:R-:W-:Y:S05]  /*5fd0*/  BSYNC B1 ;  /* 0x0000000000017941 */ /* 0x000fea0003800000 */
.L_x_11452:
[----:B------:R-:W-:Y:S04]  /*5fe0*/  BSSY B1, `(.L_x_11488) ;  /* 0x000011a000017945 */ /* 0x000fe80003800000 */
[----:B------:R-:W-:Y:S05]  /*5ff0*/  @!P1 BRA `(.L_x_11489) ;  /* 0x0000001000609947 */ /* 0x000fea0003800000 */
[----:B------:R-:W-:Y:S04]  /*6000*/  BSSY B2, `(.L_x_11490) ;  /* 0x0000005000027945 */ /* 0x000fe80003800000 */
[----:B------:R-:W-:Y:S05]  /*6010*/  @!P4 BRA `(.L_x_11491) ;  /* 0x00000000000cc947 */ /* 0x000fea0003800000 */
[----:B-----5:R-:W2:Y:S02]  /*6020*/  LDC.64 R196, c[0x0][0x220] ;  /* 0x00008800ffc47b82 */ /* 0x020ea40000000a00 */
[----:B--2---:R-:W-:-:S06]  /*6030*/  IMAD.WIDE.U32 R196, R6, 0x10, R196 ;  /* 0x0000001006c47825 */ /* 0x004fcc00078e00c4 */
[----:B------:R-:W5:Y:S02]  /*6040*/  LDG.E.128 R196, desc[UR4][R196.64] ;  /* 0x00000004c4c47981 */ /* 0x000f64000c1e1d00 */
.L_x_11491:
[----:B------:R-:W-:Y:S05]  /*6050*/  BSYNC B2 ;  /* 0x0000000000027941 */ /* 0x000fea0003800000 */
.L_x_11490:
        /* <DEDUP_REMOVED lines=19> */
.L_x_11493:
[----:B------:R-:W-:Y:S05]  /*6190*/  BSYNC B2 ;  /* 0x0000000000027941 */ /* 0x000fea0003800000 */
.L_x_11492:
        /* <DEDUP_REMOVED lines=18> */
.L_x_11495:
[----:B------:R-:W-:Y:S05]  /*62c0*/  BSYNC B2 ;  /* 0x0000000000027941 */ /* 0x000fea0003800000 */
.L_x_11494:
        /* <DEDUP_REMOVED lines=16> */
.L_x_11497:
[----:B------:R-:W-:Y:S05]  /*63d0*/  BSYNC B2 ;  /* 0x0000000000027941 */ /* 0x000fea0003800000 */
.L_x_11496:
        /* <DEDUP_REMOVED lines=15> */
.L_x_11499:
[----:B------:R-:W-:Y:S05]  /*64d0*/  BSYNC B2 ;  /* 0x0000000000027941 */ /* 0x000fea0003800000 */
.L_x_11498:
        /* <DEDUP_REMOVED lines=15> */
.L_x_11501:
[----:B------:R-:W-:Y:S05]  /*65d0*/  BSYNC B2 ;  /* 0x0000000000027941 */ /* 0x000fea0003800000 */
.L_x_11500:
        /* <DEDUP_REMOVED lines=15> */
.L_x_11503:
[----:B------:R-:W-:Y:S05]  /*66d0*/  BSYNC B2 ;  /* 0x0000000000027941 */ /* 0x000fea0003800000 */
.L_x_11502:
        /* <DEDUP_REMOVED lines=15> */
.L_x_11505:
[----:B------:R-:W-:Y:S05]  /*67d0*/  BSYNC B2 ;  /* 0x0000000000027941 */ /* 0x000fea0003800000 */
.L_x_11504:
        /* <DEDUP_REMOVED lines=15> */
.L_x_11507:
[----:B------:R-:W-:Y:S05]  /*68d0*/  BSYNC B2 ;  /* 0x0000000000027941 */ /* 0x000fea0003800000 */
.L_x_11506:
        /* <DEDUP_REMOVED lines=14> */
.L_x_11509:
[----:B------:R-:W-:Y:S05]  /*69c0*/  BSYNC B2 ;  /* 0x0000000000027941 */ /* 0x000fea0003800000 */
.L_x_11508:
        /* <DEDUP_REMOVED lines=15> */
.L_x_11511:
[----:B------:R-:W-:Y:S05]  /*6ac0*/  BSYNC B2 ;  /* 0x0000000000027941 */ /* 0x000fea0003800000 */
.L_x_11510:
        /* <DEDUP_REMOVED lines=14> */
.L_x_11513:
[----:B------:R-:W-:Y:S05]  /*6bb0*/  BSYNC B2 ;  /* 0x0000000000027941 */ /* 0x000fea0003800000 */
.L_x_11512:
        /* <DEDUP_REMOVED lines=15> */
.L_x_11515:
[----:B------:R-:W-:Y:S05]  /*6cb0*/  BSYNC B2 ;  /* 0x0000000000027941 */ /* 0x000fea0003800000 */
.L_x_11514:
        /* <DEDUP_REMOVED lines=14> */
.L_x_11517:
[----:B------:R-:W-:Y:S05]  /*6da0*/  BSYNC B2 ;  /* 0x0000000000027941 */ /* 0x000fea0003800000 */
.L_x_11516:
        /* <DEDUP_REMOVED lines=15> */
.L_x_11519:
[----:B------:R-:W-:Y:S05]  /*6ea0*/  BSYNC B2 ;  /* 0x0000000000027941 */ /* 0x000fea0003800000 */
.L_x_11518:
        /* <DEDUP_REMOVED lines=17> */
.L_x_11521:
[----:B------:R-:W-:Y:S05]  /*6fc0*/  BSYNC B2 ;  /* 0x0000000000027941 */ /* 0x000fea0003800000 */
.L_x_11520:
        /* <DEDUP_REMOVED lines=23> */
.L_x_11523:
[----:B------:R-:W-:Y:S05]  /*7140*/  BSYNC B2 ;  /* 0x0000000000027941 */ /* 0x000fea0003800000 */
.L_x_11522:
[----:B------:R2:W-:Y:S01]  /*7150*/  @P4 STG.E.128 desc[UR4][R22.64], R188 ;  /* 0x000000bc16004986 */ /* 0x0005e2000c101d04 */
[----:B------:R-:W-:Y:S02]  /*7160*/  IADD3 R6, R6, 0x20, RZ ;  /* 0x0000002006067810 */ /* 0x000fe40007ffe0ff */
[----:B------:R-:W-:-:S07]  /*7170*/  IADD3 R9, R9, 0x20, RZ ;  /* 0x0000002009097810 */ /* 0x000fce0007ffe0ff */
.L_x_11489:
[----:B------:R-:W-:Y:S05]  /*7180*/  BSYNC B1 ;  /* 0x0000000000017941 */ /* 0x000fea0003800000 */
.L_x_11488:
[----:B------:R-:W-:Y:S04]  /*7190*/  BSSY B1, `(.L_x_11524) ;  /* 0x000011a000017945 */ /* 0x000fe80003800000 */
[----:B------:R-:W-:Y:S05]  /*71a0*/  @!P2 BRA `(.L_x_11525) ;  /* 0x000000100060a947 */ /* 0x000fea0003800000 */
[----:B------:R-:W-:Y:S04]  /*71b0*/  BSSY B2, `(.L_x_11526) ;  /* 0x0000005000027945 */ /* 0x000fe80003800000 */
[----:B------:R-:W-:Y:S05]  /*71c0*/  @!P4 BRA `(.L_x_11527) ;  /* 0x00000000000cc947 */ /* 0x000fea0003800000 */
[----:B-----5:R-:W3:Y:S02]  /*71d0*/  LDC.64 R196, c[0x0][0x220] ;  /* 0x00008800ffc47b82 */ /* 0x020ee40000000a00 */
[----:B---3--:R-:W-:-:S06]  /*71e0*/  IMAD.WIDE.U32 R196, R6, 0x10, R196 ;  /* 0x0000001006c47825 */ /* 0x008fcc00078e00c4 */
[----:B------:R-:W5:Y:S02]  /*71f0*/  LDG.E.128 R196, desc[UR4][R196.64] ;  /* 0x00000004c4c47981 */ /* 0x000f64000c1e1d00 */
.L_x_11527:
[----:B------:R-:W-:Y:S05]  /*7200*/  BSYNC B2 ;  /* 0x0000000000027941 */ /* 0x000fea0003800000 */
.L_x_11526:
        /* <DEDUP_REMOVED lines=19> */
.L_x_11529:
[----:B------:R-:W-:Y:S05]  /*7340*/  BSYNC B2 ;  /* 0x0000000000027941 */ /* 0x000fea0003800000 */
.L_x_11528:
        /* <DEDUP_REMOVED lines=18> */
.L_x_11531:
[----:B------:R-:W-:Y:S05]  /*7470*/  BSYNC B2 ;  /* 0x0000000000027941 */ /* 0x000fea0003800000 */
.L_x_11530:
        /* <DEDUP_REMOVED lines=16> */
.L_x_11533:
[----:B------:R-:W-:Y:S05]  /*7580*/  BSYNC B2 ;  /* 0x0000000000027941 */ /* 0x000fea0003800000 */
.L_x_11532:
        /* <DEDUP_REMOVED lines=15> */
.L_x_11535:
[----:B------:R-:W-:Y:S05]  /*7680*/  BSYNC B2 ;  /* 0x0000000000027941 */ /* 0x000fea0003800000 */
.L_x_11534:
        /* <DEDUP_REMOVED lines=15> */
.L_x_11537:
[----:B------:R-:W-:Y:S05]  /*7780*/  BSYNC B2 ;  /* 0x0000000000027941 */ /* 0x000fea0003800000 */
.L_x_11536:
        /* <DEDUP_REMOVED lines=15> */
.L_x_11539:
[----:B------:R-:W-:Y:S05]  /*7880*/  BSYNC B2 ;  /* 0x0000000000027941 */ /* 0x000fea0003800000 */
.L_x_11538:
        /* <DEDUP_REMOVED lines=15> */
.L_x_11541:
[----:B------:R-:W-:Y:S05]  /*7980*/  BSYNC B2 ;  /* 0x0000000000027941 */ /* 0x000fea0003800000 */
.L_x_11540:
        /* <DEDUP_REMOVED lines=15> */
.L_x_11543:
[----:B------:R-:W-:Y:S05]  /*7a80*/  BSYNC B2 ;  /* 0x0000000000027941 */ /* 0x000fea0003800000 */
.L_x_11542:
        /* <DEDUP_REMOVED lines=14> */
.L_x_11545:
[----:B------:R-:W-:Y:S05]  /*7b70*/  BSYNC B2 ;  /* 0x0000000000027941 */ /* 0x000fea0003800000 */
.L_x_11544:
        /* <DEDUP_REMOVED lines=15> */
.L_x_11547:
[----:B------:R-:W-:Y:S05]  /*7c70*/  BSYNC B2 ;  /* 0x0000000000027941 */ /* 0x000fea0003800000 */
.L_x_11546:
        /* <DEDUP_REMOVED lines=14> */
.L_x_11549:
[----:B------:R-:W-:Y:S05]  /*7d60*/  BSYNC B2 ;  /* 0x0000000000027941 */ /* 0x000fea0003800000 */
.L_x_11548:
        /* <DEDUP_REMOVED lines=15> */
.L_x_11551:
[----:B------:R-:W-:Y:S05]  /*7e60*/  BSYNC B2 ;  /* 0x0000000000027941 */ /* 0x000fea0003800000 */
.L_x_11550:
        /* <DEDUP_REMOVED lines=14> */
.L_x_11553:
[----:B------:R-:W-:Y:S05]  /*7f50*/  BSYNC B2 ;  /* 0x0000000000027941 */ /* 0x000fea0003800000 */
.L_x_11552:
        /* <DEDUP_REMOVED lines=15> */
.L_x_11555:
[----:B------:R-:W-:Y:S05]  /*8050*/  BSYNC B2 ;  /* 0x0000000000027941 */ /* 0x000fea0003800000 */
.L_x_11554:
        /* <DEDUP_REMOVED lines=17> */
.L_x_11557:
[----:B------:R-:W-:Y:S05]  /*8170*/  BSYNC B2 ;  /* 0x0000000000027941 */ /* 0x000fea0003800000 */
.L_x_11556:
        /* <DEDUP_REMOVED lines=23> */
.L_x_11559:
[----:B------:R-:W-:Y:S05]  /*82f0*/  BSYNC B2 ;  /* 0x0000000000027941 */ /* 0x000fea0003800000 */
.L_x_11558:
[----:B------:R3:W-:Y:S01]  /*8300*/  @P4 STG.E.128 desc[UR4][R22.64], R188 ;  /* 0x000000bc16004986 */ /* 0x0007e2000c101d04 */
[----:B------:R-:W-:Y:S02]  /*8310*/  IADD3 R6, R6, 0x20, RZ ;  /* 0x0000002006067810 */ /* 0x000fe40007ffe0ff */
[----:B------:R-:W-:-:S07]  /*8320*/  IADD3 R9, R9, 0x20, RZ ;  /* 0x0000002009097810 */ /* 0x000fce0007ffe0ff */
.L_x_11525:
[----:B------:R-:W-:Y:S05]  /*8330*/  BSYNC B1 ;  /* 0x0000000000017941 */ /* 0x000fea0003800000 */
.L_x_11524:
        /* <DEDUP_REMOVED lines=8> */
.L_x_11563:
[----:B------:R-:W-:Y:S05]  /*83c0*/  BSYNC B2 ;  /* 0x0000000000027941 */ /* 0x000fea0003800000 */
.L_x_11562:
        /* <DEDUP_REMOVED lines=19> */
.L_x_11565:
[----:B------:R-:W-:Y:S05]  /*8500*/  BSYNC B2 ;  /* 0x0000000000027941 */ /* 0x000fea0003800000 */
.L_x_11564:
        /* <DEDUP_REMOVED lines=18> */
.L_x_11567:
[----:B------:R-:W-:Y:S05]  /*8630*/  BSYNC B2 ;  /* 0x0000000000027941 */ /* 0x000fea0003800000 */
.L_x_11566:
        /* <DEDUP_REMOVED lines=15> */
.L_x_11569:
[----:B------:R-:W-:Y:S05]  /*8730*/  BSYNC B2 ;  /* 0x0000000000027941 */ /* 0x000fea0003800000 */
.L_x_11568:
        /* <DEDUP_REMOVED lines=15> */
.L_x_11571:
[----:B------:R-:W-:Y:S05]  /*8830*/  BSYNC B2 ;  /* 0x0000000000027941 */ /* 0x000fea0003800000 */
.L_x_11570:
        /* <DEDUP_REMOVED lines=15> */
.L_x_11573:
[----:B------:R-:W-:Y:S05]  /*8930*/  BSYNC B2 ;  /* 0x0000000000027941 */ /* 0x000fea0003800000 */
.L_x_11572:
        /* <DEDUP_REMOVED lines=15> */
.L_x_11575:
[----:B------:R-:W-:Y:S05]  /*8a30*/  BSYNC B2 ;  /* 0x0000000000027941 */ /* 0x000fea0003800000 */
.L_x_11574:
        /* <DEDUP_REMOVED lines=15> */
.L_x_11577:
[----:B------:R-:W-:Y:S05]  /*8b30*/  BSYNC B2 ;  /* 0x0000000000027941 */ /* 0x000fea0003800000 */
.L_x_11576:
        /* <DEDUP_REMOVED lines=15> */
.L_x_11579:
[----:B------:R-:W-:Y:S05]  /*8c30*/  BSYNC B2 ;  /* 0x0000000000027941 */ /* 0x000fea0003800000 */
.L_x_11578:
        /* <DEDUP_REMOVED lines=14> */
.L_x_11581:
[----:B------:R-:W-:Y:S05]  /*8d20*/  BSYNC B2 ;  /* 0x0000000000027941 */ /* 0x000fea0003800000 */
.L_x_11580:
        /* <DEDUP_REMOVED lines=15> */
.L_x_11583:
[----:B------:R-:W-:Y:S05]  /*8e20*/  BSYNC B2 ;  /* 0x0000000000027941 */ /* 0x000fea0003800000 */
.L_x_11582:
        /* <DEDUP_REMOVED lines=14> */
.L_x_11585:
[----:B------:R-:W-:Y:S05]  /*8f10*/  BSYNC B2 ;  /* 0x0000000000027941 */ /* 0x000fea0003800000 */
.L_x_11584:
        /* <DEDUP_REMOVED lines=15> */
.L_x_11587:
[----:B------:R-:W-:Y:S05]  /*9010*/  BSYNC B2 ;  /* 0x0000000000027941 */ /* 0x000fea0003800000 */
.L_x_11586:
        /* <DEDUP_REMOVED lines=14> */
.L_x_11589:
[----:B------:R-:W-:Y:S05]  /*9100*/  BSYNC B2 ;  /* 0x0000000000027941 */ /* 0x000fea0003800000 */
.L_x_11588:
        /* <DEDUP_REMOVED lines=15> */
.L_x_11591:
[----:B------:R-:W-:Y:S05]  /*9200*/  BSYNC B2 ;  /* 0x0000000000027941 */ /* 0x000fea0003800000 */
.L_x_11590:
        /* <DEDUP_REMOVED lines=14> */
.L_x_11593:
[----:B------:R-:W-:Y:S05]  /*92f0*/  BSYNC B2 ;  /* 0x0000000000027941 */ /* 0x000fea0003800000 */
.L_x_11592:
        /* <DEDUP_REMOVED lines=23> */
.L_x_11595:
[----:B------:R-:W-:Y:S05]  /*9470*/  BSYNC B2 ;  /* 0x0000000000027941 */ /* 0x000fea0003800000 */
.L_x_11594:
[----:B------:R4:W-:Y:S02]  /*9480*/  @P4 STG.E.128 desc[UR4][R8.64], R188 ;  /* 0x000000bc08004986 */ /* 0x0009e4000c101d04 */
.L_x_11561:
[----:B------:R-:W-:Y:S05]  /*9490*/  BSYNC B1 ;  /* 0x0000000000017941 */ /* 0x000fea0003800000 */
.L_x_11560:
[----:B----4-:R-:W4:Y:S02]  /*94a0*/  LDC.64 R8, c[0x0][0x210] ;  /* 0x00008400ff087b82 */ /* 0x010f240000000a00 */
[----:B----4-:R-:W-:-:S04]  /*94b0*/  LEA R4, R8, R4, 0x2 ;  /* 0x0000000408047211 */ /* 0x010fc800078e10ff */
[----:B------:R-:W-:-:S13]  /*94c0*/  ISETP.GE.AND P3, PT, R4, R9, PT ;  /* 0x000000090400720c */ /* 0x000fda0003f66270 */
[----:B------:R-:W-:Y:S05]  /*94d0*/  @!P3 BRA `(.L_x_11596) ;  /* 0xffffff7c0044b947 */ /* 0x000fea000383ffff */
.L_x_11395:
[----:B------:R-:W-:Y:S05]  /*94e0*/  BSYNC B0 ;  /* 0x0000000000007941 */ /* 0x000fea0003800000 */
.L_x_11394:
        /* <DEDUP_REMOVED lines=29> */
[----:B------:R-:W4:Y:S04]  /*96c0*/  LDS R65, [R0] ;  /* 0x0000000000417984 */ /* 0x000f280000000800 */
[----:B------:R-:W1:Y:S04]  /*96d0*/  LDS R142, [R0+0x1400] ;  /* 0x00140000008e7984 */ /* 0x000e680000000800 */
[----:B------:R-:W2:Y:S04]  /*96e0*/  LDS R66, [R0+0x200] ;  /* 0x0002000000427984 */ /* 0x000ea80000000800 */
[----:B------:R-:W3:Y:S04]  /*96f0*/  LDS R75, [R0+0x1600] ;  /* 0x00160000004b7984 */ /* 0x000ee80000000800 */
[----:B------:R-:W0:Y:S04]  /*9700*/  LDS R67, [R0+0x400] ;  /* 0x0004000000437984 */ /* 0x000e280000000800 */
[----:B------:R-:W0:Y:S04]  /*9710*/  LDS R84, [R0+0x1800] ;  /* 0x0018000000547984 */ /* 0x000e280000000800 */
[----:B------:R-:W-:Y:S04]  /*9720*/  LDS R68, [R0+0x600] ;  /* 0x0006000000447984 */ /* 0x000fe80000000800 */
[----:B------:R-:W-:Y:S04]  /*9730*/  LDS R85, [R0+0x1a00] ;  /* 0x001a000000557984 */ /* 0x000fe80000000800 */
[----:B------:R-:W-:Y:S04]  /*9740*/  LDS R69, [R0+0x800] ;  /* 0x0008000000457984 */ /* 0x000fe80000000800 */
[----:B------:R-:W-:Y:S04]  /*9750*/  LDS R86, [R0+0x1c00] ;  /* 0x001c000000567984 */ /* 0x000fe80000000800 */
[----:B------:R-:W-:Y:S01]  /*9760*/  LDS R70, [R0+0xa00] ;  /* 0x000a000000467984 */ /* 0x000fe20000000800 */
[----:B----4-:R-:W-:-:S03]  /*9770*/  FADD.FTZ R65, RZ, R65 ;  /* 0x00000041ff417221 */ /* 0x010fc60000010000 */
[----:B------:R-:W-:Y:S01]  /*9780*/  LDS R87, [R0+0x1e00] ;  /* 0x001e000000577984 */ /* 0x000fe20000000800 */
[----:B-1----:R-:W-:-:S03]  /*9790*/  FADD.FTZ R65, R65, R142 ;  /* 0x0000008e41417221 */ /* 0x002fc60000010000 */
[----:B------:R-:W-:Y:S01]  /*97a0*/  LDS R71, [R0+0xc00] ;  /* 0x000c000000477984 */ /* 0x000fe20000000800 */
[----:B--2---:R-:W-:-:S03]  /*97b0*/  FADD.FTZ R66, RZ, R66 ;  /* 0x00000042ff427221 */ /* 0x004fc60000010000 */
[----:B------:R-:W-:Y:S01]  /*97c0*/  LDS R64, [R0+0x2000] ;  /* 0x0020000000407984 */ /* 0x000fe20000000800 */
[----:B---3--:R-:W-:-:S03]  /*97d0*/  FADD.FTZ R66, R66, R75 ;  /* 0x0000004b42427221 */ /* 0x008fc60000010000 */
        /* <DEDUP_REMOVED lines=44> */
[----:B0-----:R-:W-:-:S03]  /*9aa0*/  IMAD R76, R93, UR9, RZ ;  /* 0x000000095d4c7c24 */ /* 0x001fc6000f8e02ff */
[----:B------:R-:W-:Y:S01]  /*9ab0*/  STS.128 [R140+0x1010], R56 ;  /* 0x001010388c007388 */ /* 0x000fe20000000c00 */
[----:B------:R-:W-:Y:S01]  /*9ac0*/  BAR.SYNC.DEFER_BLOCKING 0x0 ;  /* 0x0000000000007b1d */ /* 0x000fe20000010000 */
[----:B------:R-:W-:-:S05]  /*9ad0*/  IADD3 R76, P0, R76, R200, RZ ;  /* 0x000000c84c4c7210 */ /* 0x000fca0007f1e0ff */
        /* <DEDUP_REMOVED lines=85> */
[----:B----4-:R-:W-:Y:S01]  /*a030*/  FADD.FTZ R54, RZ, R54 ;  /* 0x00000036ff367221 */ /* 0x010fe20000010000 */
[----:B------:R-:W-:Y:S02]  /*a040*/  FADD.FTZ R56, R56, R83 ;  /* 0x0000005338387221 */ /* 0x000fe40000010000 */
[----:B------:R-:W-:Y:S01]  /*a050*/  IADD3.X R83, R79, UR13, RZ, P0, !PT ;  /* 0x0000000d4f537c10 */ /* 0x000fe200087fe4ff */
[----:B------:R-:W-:Y:S01]  /*a060*/  ULDC.64 UR12, c[0x0][0x2f0] ;  /* 0x0000bc00000c7ab9 */ /* 0x000fe20000000a00 */
[----:B------:R-:W-:Y:S01]  /*a070*/  ISETP.GE.U32.AND P0, PT, R2, 0x200, PT ;  /* 0x000002000200780c */ /* 0x000fe20003f06070 */
[----:B------:R-:W-:Y:S01]  /*a080*/  FADD.FTZ R54, R54, R59 ;  /* 0x0000003b36367221 */ /* 0x000fe20000010000 */
[----:B------:R-:W-:-:S03]  /*a090*/  IADD3 R48, P5, R48, UR12, RZ ;  /* 0x0000000c30307c10 */ /* 0x000fc6000ffbe0ff */
[----:B------:R-:W-:Y:S01]  /*a0a0*/  FADD.FTZ R54, R54, R81 ;  /* 0x0000005136367221 */ /* 0x000fe20000010000 */
[C---:B------:R-:W-:Y:S02]  /*a0b0*/  IADD3.X R81, R79.reuse, UR15, RZ, P1, !PT ;  /* 0x0000000f4f517c10 */ /* 0x040fe40008ffe4ff */
[----:B------:R-:W-:Y:S01]  /*a0c0*/  IADD3.X R79, R79, UR13, RZ, P5, !PT ;  /* 0x0000000d4f4f7c10 */ /* 0x000fe2000affe4ff */
[----:B------:R-:W-:Y:S01]  /*a0d0*/  FADD.FTZ R58, R58, R75 ;  /* 0x0000004b3a3a7221 */ /* 0x000fe20000010000 */
[----:B------:R-:W-:Y:S01]  /*a0e0*/  ISETP.GE.U32.AND P1, PT, R2, 0x280, PT ;  /* 0x000002800200780c */ /* 0x000fe20003f26070 */
[----:B------:R-:W-:Y:S01]  /*a0f0*/  FADD.FTZ R93, R54, R93 ;  /* 0x0000005d365d7221 */ /* 0x000fe20000010000 */
[----:B------:R-:W-:Y:S11]  /*a100*/  @!P4 BRA `(.L_x_11598) ;  /* 0x00000000003cc947 */ /* 0x000ff60003800000 */
        /* <DEDUP_REMOVED lines=15> */
.L_x_11598:
[----:B------:R-:W-:Y:S05]  /*a200*/  BSYNC B0 ;  /* 0x0000000000007941 */ /* 0x000fea0003800000 */
.L_x_11597:
        /* <DEDUP_REMOVED lines=18> */
.L_x_11600:
[----:B------:R-:W-:Y:S05]  /*a330*/  BSYNC B0 ;  /* 0x0000000000007941 */ /* 0x000fea0003800000 */
.L_x_11599:
        /* <DEDUP_REMOVED lines=18> */
.L_x_11602:
[----:B------:R-:W-:Y:S05]  /*a460*/  BSYNC B0 ;  /* 0x0000000000007941 */ /* 0x000fea0003800000 */
.L_x_11601:
        /* <DEDUP_REMOVED lines=21> */
[----:B------:R-:W-:Y:S01]  /*a5c0*/  FADD.FTZ R43, R43, R20 ;  /* 0x000000142b2b7221 */ /* 0x000fe20000010000 */
[----:B------:R-:W4:Y:S01]  /*a5d0*/  LDS R2, [R0+0x600] ;  /* 0x0006000000027984 */ /* 0x000f220000000800 */
[----:B------:R-:W-:Y:S01]  /*a5e0*/  FADD.FTZ R41, R41, R18 ;  /* 0x0000001229297221 */ /* 0x000fe20000010000 */
[----:B------:R-:W-:Y:S01]  /*a5f0*/  FADD.FTZ R13, R22, R13 ;  /* 0x0000000d160d7221 */ /* 0x000fe20000010000 */
[----:B------:R-:W-:Y:S01]  /*a600*/  FADD.FTZ R30, R30, R37 ;  /* 0x000000251e1e7221 */ /* 0x000fe20000010000 */
        /* <DEDUP_REMOVED lines=33> */
[----:B---3--:R-:W-:Y:S01]  /*a820*/  FADD.FTZ R14, RZ, R23 ;  /* 0x00000017ff0e7221 */ /* 0x008fe20000010000 */
[----:B------:R-:W-:Y:S01]  /*a830*/  FADD.FTZ R11, R46, R11 ;  /* 0x0000000b2e0b7221 */ /* 0x000fe20000010000 */
[----:B------:R-:W-:Y:S01]  /*a840*/  FADD.FTZ R10, R47, R10 ;  /* 0x0000000a2f0a7221 */ /* 0x000fe20000010000 */
[----:B------:R-:W3:Y:S01]  /*a850*/  LDS R37, [R0+0x1e00] ;  /* 0x001e000000257984 */ /* 0x000ee20000000800 */
[----:B----4-:R-:W-:Y:S01]  /*a860*/  FADD.FTZ R2, RZ, R2 ;  /* 0x00000002ff027221 */ /* 0x010fe20000010000 */
[----:B------:R-:W-:Y:S01]  /*a870*/  BSSY B0, `(.L_x_11603) ;  /* 0x0000041000007945 */ /* 0x000fe20003800000 */
        /* <DEDUP_REMOVED lines=18> */
[----:B------:R-:W-:Y:S01]  /*a9a0*/  FADD.FTZ R22, RZ, R22 ;  /* 0x00000016ff167221 */ /* 0x000fe20000010000 */
[----:B------:R-:W-:-:S02]  /*a9b0*/  FADD.FTZ R11, R11, R4 ;  /* 0x000000040b0b7221 */ /* 0x000fc40000010000 */
        /* <DEDUP_REMOVED lines=10> */
[----:B---3--:R-:W-:-:S03]  /*aa60*/  FADD.FTZ R20, R20, R37 ;  /* 0x0000002514147221 */ /* 0x008fc60000010000 */
[----:B------:R-:W3:Y:S01]  /*aa70*/  LDS R67, [R0+0x4200] ;  /* 0x0042000000437984 */ /* 0x000ee20000000800 */
[----:B----4-:R-:W-:-:S03]  /*aa80*/  FADD.FTZ R22, R22, R49 ;  /* 0x0000003116167221 */ /* 0x010fc60000010000 */
        /* <DEDUP_REMOVED lines=13> */
[----:B------:R-:W-:Y:S01]  /*ab60*/  FADD.FTZ R26, R26, R65 ;  /* 0x000000411a1a7221 */ /* 0x000fe20000010000 */
[----:B---3--:R-:W-:Y:S01]  /*ab70*/  FADD.FTZ R67, R2, R67 ;  /* 0x0000004302437221 */ /* 0x008fe20000010000 */
        /* <DEDUP_REMOVED lines=16> */
.L_x_11604:
[----:B------:R-:W-:Y:S05]  /*ac80*/  BSYNC B0 ;  /* 0x0000000000007941 */ /* 0x000fea0003800000 */
.L_x_11603:
[----:B------:R-:W-:Y:S01]  /*ac90*/  BSSY B0, `(.L_x_11605) ;  /* 0x0000012000007945 */ /* 0x000fe20003800000 */
[----:B----4-:R-:W-:-:S03]  /*aca0*/  FADD.FTZ R39, R18, R39 ;  /* 0x0000002712277221 */ /* 0x010fc60000010000 */
        /* <DEDUP_REMOVED lines=16> */
.L_x_11606:
[----:B------:R-:W-:Y:S05]  /*adb0*/  BSYNC B0 ;  /* 0x0000000000007941 */ /* 0x000fea0003800000 */
.L_x_11605:
        /* <DEDUP_REMOVED lines=18> */
.L_x_11608:
[----:B------:R-:W-:Y:S05]  /*aee0*/  BSYNC B0 ;  /* 0x0000000000007941 */ /* 0x000fea0003800000 */
.L_x_11607:
        /* <DEDUP_REMOVED lines=18> */
.L_x_11610:
[----:B------:R-:W-:Y:S05]  /*b010*/  BSYNC B0 ;  /* 0x0000000000007941 */ /* 0x000fea0003800000 */
.L_x_11609:
        /* <DEDUP_REMOVED lines=18> */
.L_x_11612:
[----:B------:R-:W-:Y:S05]  /*b140*/  BSYNC B0 ;  /* 0x0000000000007941 */ /* 0x000fea0003800000 */
.L_x_11611:
        /* <DEDUP_REMOVED lines=18> */
.L_x_11614:
[----:B------:R-:W-:Y:S05]  /*b270*/  BSYNC B0 ;  /* 0x0000000000007941 */ /* 0x000fea0003800000 */
.L_x_11613:
        /* <DEDUP_REMOVED lines=11> */
.L_x_11415:
[----:B------:R-:W-:Y:S01]  /*b330*/  HFMA2.MMA R200, -RZ, RZ, 0, 5.9604644775390625e-08 ;  /* 0x00000001ffc87435 */ /* 0x000fe200000001ff */
[----:B------:R-:W-:Y:S01]  /*b340*/  BSSY B1, `(.L_x_11615) ;  /* 0x0000006000017945 */ /* 0x000fe20003800000 */
[----:B------:R-:W-:Y:S02]  /*b350*/  MOV R23, 0x1f ;  /* 0x0000001f00177802 */ /* 0x000fe40000000f00 */
[----:B------:R-:W-:-:S07]  /*b360*/  MOV R8, 0xffffffff ;  /* 0xffffffff00087802 */ /* 0x000fce0000000f00 */
[----:B-----5:R-:W-:Y:S05]  /*b370*/  WARPSYNC.COLLECTIVE R8, `(.L_x_11616) ;  /* 0x0000000008087348 */ /* 0x020fea0003c00000 */
[----:B------:R0:W1:Y:S02]  /*b380*/  SHFL.BFLY P5, R202, R22, R200, R23 ;  /* 0x0c0000c816ca7389 */ /* 0x00006400000a0017 */
[----:B01---5:R-:W-:Y:S01]  /*b390*/  ENDCOLLECTIVE ;  /* 0x000000000000791b */ /* 0x023fe20003800000 */
.L_x_11616:
[----:B------:R-:W-:Y:S05]  /*b3a0*/  BSYNC B1 ;  /* 0x0000000000017941 */ /* 0x000fea0003800000 */
.L_x_11615:
        /* <DEDUP_REMOVED lines=9> */
.L_x_11617:
[----:B------:R-:W-:Y:S01]  /*b440*/  HFMA2.MMA R200, -RZ, RZ, 0, 1.1920928955078125e-07 ;  /* 0x00000002ffc87435 */ /* 0x000fe200000001ff */
[----:B------:R-:W-:Y:S01]  /*b450*/  MOV R22, R201 ;  /* 0x000000c900167202 */ /* 0x000fe20000000f00 */
[----:B------:R-:W-:-:S09]  /*b460*/  FADD.FTZ R11, R202, R11 ;  /* 0x0000000bca0b7221 */ /* 0x000fd20000010000 */
[----:B------:R-:W-:Y:S05]  /*b470*/  WARPSYNC.COLLECTIVE R8, `(.L_x_11618) ;  /* 0x0000000008087348 */ /* 0x000fea0003c00000 */
[----:B------:R0:W1:Y:S02]  /*b480*/  SHFL.BFLY P5, R202, R22, R200, R23 ;  /* 0x0c0000c816ca7389 */ /* 0x00006400000a0017 */
[----:B01----:R-:W-:Y:S01]  /*b490*/  ENDCOLLECTIVE ;  /* 0x000000000000791b */ /* 0x003fe20003800000 */
.L_x_11618:
[----:B------:R-:W-:Y:S01]  /*b4a0*/  MOV R22, R11 ;  /* 0x0000000b00167202 */ /* 0x000fe20000000f00 */
[----:B------:R-:W-:-:S07]  /*b4b0*/  FADD.FTZ R201, R201, R202 ;  /* 0x000000cac9c97221 */ /* 0x000fce0000010000 */
[----:B------:R-:W-:Y:S05]  /*b4c0*/  WARPSYNC.COLLECTIVE R8, `(.L_x_11619) ;  /* 0x0000000008087348 */ /* 0x000fea0003c00000 */
[----:B------:R0:W1:Y:S02]  /*b4d0*/  SHFL.BFLY P5, R202, R22, R200, R23 ;  /* 0x0c0000c816ca7389 */ /* 0x00006400000a0017 */
[----:B01----:R-:W-:Y:S01]  /*b4e0*/  ENDCOLLECTIVE ;  /* 0x000000000000791b */ /* 0x003fe20003800000 */
.L_x_11619:
[----:B------:R-:W-:Y:S01]  /*b4f0*/  HFMA2.MMA R200, -RZ, RZ, 0, 2.384185791015625e-07 ;  /* 0x00000004ffc87435 */ /* 0x000fe200000001ff */
[----:B------:R-:W-:Y:S01]  /*b500*/  MOV R22, R201 ;  /* 0x000000c900167202 */ /* 0x000fe20000000f00 */
[----:B------:R-:W-:-:S09]  /*b510*/  FADD.FTZ R11, R11, R202 ;  /* 0x000000ca0b0b7221 */ /* 0x000fd20000010000 */
[----:B------:R-:W-:Y:S05]  /*b520*/  WARPSYNC.COLLECTIVE R8, `(.L_x_11620) ;  /* 0x0000000008087348 */ /* 0x000fea0003c00000 */
[----:B------:R0:W1:Y:S02]  /*b530*/  SHFL.BFLY P5, R202, R22, R200, R23 ;  /* 0x0c0000c816ca7389 */ /* 0x00006400000a0017 */
[----:B01----:R-:W-:Y:S01]  /*b540*/  ENDCOLLECTIVE ;  /* 0x000000000000791b */ /* 0x003fe20003800000 */
.L_x_11620:
[----:B------:R-:W-:Y:S01]  /*b550*/  MOV R22, R11 ;  /* 0x0000000b00167202 */ /* 0x000fe20000000f00 */
[----:B------:R-:W-:-:S07]  /*b560*/  FADD.FTZ R201, R201, R202 ;  /* 0x000000cac9c97221 */ /* 0x000fce0000010000 */
[----:B------:R-:W-:Y:S05]  /*b570*/  WARPSYNC.COLLECTIVE R8, `(.L_x_11621) ;  /* 0x0000000008087348 */ /* 0x000fea0003c00000 */
[----:B------:R0:W1:Y:S02]  /*b580*/  SHFL.BFLY P5, R202, R22, R200, R23 ;  /* 0x0c0000c816ca7389 */ /* 0x00006400000a0017 */
[----:B01----:R-:W-:Y:S01]  /*b590*/  ENDCOLLECTIVE ;  /* 0x000000000000791b */ /* 0x003fe20003800000 */
.L_x_11621:
[----:B------:R-:W-:Y:S01]  /*b5a0*/  HFMA2.MMA R200, -RZ, RZ, 0, 4.76837158203125e-07 ;  /* 0x00000008ffc87435 */ /* 0x000fe200000001ff */
[----:B------:R-:W-:Y:S01]  /*b5b0*/  MOV R22, R201 ;  /* 0x000000c900167202 */ /* 0x000fe20000000f00 */
[----:B------:R-:W-:-:S09]  /*b5c0*/  FADD.FTZ R11, R11, R202 ;  /* 0x000000ca0b0b7221 */ /* 0x000fd20000010000 */
[----:B------:R-:W-:Y:S05]  /*b5d0*/  WARPSYNC.COLLECTIVE R8, `(.L_x_11622) ;  /* 0x0000000008087348 */ /* 0x000fea0003c00000 */
[----:B------:R0:W1:Y:S02]  /*b5e0*/  SHFL.BFLY P5, R202, R22, R200, R23 ;  /* 0x0c0000c816ca7389 */ /* 0x00006400000a0017 */
[----:B01----:R-:W-:Y:S01]  /*b5f0*/  ENDCOLLECTIVE ;  /* 0x000000000000791b */ /* 0x003fe20003800000 */
.L_x_11622:
[----:B------:R-:W-:Y:S01]  /*b600*/  MOV R22, R11 ;  /* 0x0000000b00167202 */ /* 0x000fe20000000f00 */
[----:B------:R-:W-:-:S07]  /*b610*/  FADD.FTZ R201, R201, R202 ;  /* 0x000000cac9c97221 */ /* 0x000fce0000010000 */
[----:B------:R-:W-:Y:S05]  /*b620*/  WARPSYNC.COLLECTIVE R8, `(.L_x_11623) ;  /* 0x0000000008087348 */ /* 0x000fea0003c00000 */
[----:B------:R0:W1:Y:S02]  /*b630*/  SHFL.BFLY P5, R202, R22, R200, R23 ;  /* 0x0c0000c816ca7389 */ /* 0x00006400000a0017 */
[----:B01----:R-:W-:Y:S01]  /*b640*/  ENDCOLLECTIVE ;  /* 0x000000000000791b */ /* 0x003fe20003800000 */
.L_x_11623:
[----:B------:R-:W-:Y:S01]  /*b650*/  HFMA2.MMA R200, -RZ, RZ, 0, 9.5367431640625e-07 ;  /* 0x00000010ffc87435 */ /* 0x000fe200000001ff */
[----:B------:R-:W-:Y:S01]  /*b660*/  MOV R22, R201 ;  /* 0x000000c900167202 */ /* 0x000fe20000000f00 */
[----:B------:R-:W-:-:S09]  /*b670*/  FADD.FTZ R11, R11, R202 ;  /* 0x000000ca0b0b7221 */ /* 0x000fd20000010000 */
[----:B------:R-:W-:Y:S05]  /*b680*/  WARPSYNC.COLLECTIVE R8, `(.L_x_11624) ;  /* 0x0000000008087348 */ /* 0x000fea0003c00000 */
[----:B------:R0:W1:Y:S02]  /*b690*/  SHFL.BFLY P5, R202, R22, R200, R23 ;  /* 0x0c0000c816ca7389 */ /* 0x00006400000a0017 */
[----:B01----:R-:W-:Y:S01]  /*b6a0*/  ENDCOLLECTIVE ;  /* 0x000000000000791b */ /* 0x003fe20003800000 */
.L_x_11624:
[----:B------:R-:W-:Y:S02]  /*b6b0*/  MOV R22, R11 ;  /* 0x0000000b00167202 */ /* 0x000fe40000000f00 */
[----:B------:R-:W-:-:S07]  /*b6c0*/  MOV R203, R202 ;  /* 0x000000ca00cb7202 */ /* 0x000fce0000000f00 */
[----:B------:R-:W-:Y:S05]  /*b6d0*/  WARPSYNC.COLLECTIVE R8, `(.L_x_11625) ;  /* 0x0000000008087348 */ /* 0x000fea0003c00000 */
[----:B------:R0:W1:Y:S02]  /*b6e0*/  SHFL.BFLY P5, R202, R22, R200, R23 ;  /* 0x0c0000c816ca7389 */ /* 0x00006400000a0017 */
[----:B01----:R-:W-:Y:S01]  /*b6f0*/  ENDCOLLECTIVE ;  /* 0x000000000000791b */ /* 0x003fe20003800000 */
.L_x_11625:
[----:B------:R-:W-:Y:S01]  /*b700*/  MOV R8, R202 ;  /* 0x000000ca00087202 */ /* 0x000fe20000000f00 */
[----:B------:R-:W-:Y:S06]  /*b710*/  BRA `(.L_x_11626) ;  /* 0xffffff8400007947 */ /* 0x000fec000383ffff */
.L_x_11627:
        /* <DEDUP_REMOVED lines=14> */
.L_x_16999:


//--------------------- .text._ZN10layer_norm22ln_bwd_finalize_kernelINS_22Kernel_traits_finalizeILj1280E6__halfS2_fS2_fjLb1ELj1024ELj4ENS_18Kernel_traits_baseILj1280ES2_S2_fS2_fjLj1024EEEEELb1ELb1EEEvNS_9BwdParamsE --------------------------
	.section	.text._ZN10layer_norm22ln_bwd_finalize_kernelINS_22Kernel_traits_finalizeILj1280E6__halfS2_fS2_fjLb1ELj1024ELj4ENS_18Kernel_traits_baseILj1280ES2_S2_fS2_fjLj1024EEEEELb1ELb1EEEvNS_9BwdParamsE,"ax",@progbits
	.align	128
        .global         _ZN10layer_norm22ln_bwd_finalize_kernelINS_22Kernel_traits_finalizeILj1280E6__halfS2_fS2_fjLb1ELj1024ELj4ENS_18Kernel_traits_baseILj1280ES2_S2_fS2_fjLj1024EEEEELb1ELb1EEEvNS_9BwdParamsE
        .type           _ZN10layer_norm22ln_bwd_finalize_kernelINS_22Kernel_traits_finalizeILj1280E6__halfS2_fS2_fjLb1ELj1024ELj4ENS_18Kernel_traits_baseILj1280ES2_S2_fS2_fjLj1024EEEEELb1ELb1EEEvNS_9BwdParamsE,@function
        .size           _ZN10layer_norm22ln_bwd_finalize_kernelINS_22Kernel_traits_finalizeILj1280E6__halfS2_fS2_fjLb1ELj1024ELj4ENS_18Kernel_traits_baseILj1280ES2_S2_fS2_fjLj1024EEEEELb1ELb1EEEvNS_9BwdParamsE,(.L_x_17000 - _ZN10layer_norm22ln_bwd_finalize_kernelINS_22Kernel_traits_finalizeILj1280E6__halfS2_fS2_fjLb1ELj1024ELj4ENS_18Kernel_traits_baseILj1280ES2_S2_fS2_fjLj1024EEEEELb1ELb1EEEvNS_9BwdParamsE)
        .other          _ZN10layer_norm22ln_bwd_finalize_kernelINS_22Kernel_traits_finalizeILj1280E6__halfS2_fS2_fjLb1ELj1024ELj4ENS_18Kernel_traits_baseILj1280ES2_S2_fS2_fjLj1024EEEEELb1ELb1EEEvNS_9BwdParamsE,@"STO_CUDA_ENTRY STV_DEFAULT"
_ZN10layer_norm22ln_bwd_finalize_kernelINS_22Kernel_traits_finalizeILj1280E6__halfS2_fS2_fjLb1ELj1024ELj4ENS_18Kernel_traits_baseILj1280ES2_S2_fS2_fjLj1024EEEEELb1ELb1EEEvNS_9BwdParamsE:
.text._ZN10layer_norm22ln_bwd_finalize_kernelINS_22Kernel_traits_finalizeILj1280E6__halfS2_fS2_fjLb1ELj1024ELj4ENS_18Kernel_traits_baseILj1280ES2_S2_fS2_fjLj1024EEEEELb1ELb1EEEvNS_9BwdParamsE:
        /* <DEDUP_REMOVED lines=25> */
.L_x_11639:
        /* <DEDUP_REMOVED lines=33> */
.L_x_11632:
        /* <DEDUP_REMOVED lines=49> */
.L_x_11631:
[----:B------:R-:W-:Y:S05]  /*06b0*/  BSYNC B1 ;  /* 0x0000000000017941 */ /* 0x000fea0003800000 */
.L_x_11630:
        /* <DEDUP_REMOVED lines=32> */
.L_x_11634:
[----:B------:R-:W-:Y:S05]  /*08c0*/  BSYNC B1 ;  /* 0x0000000000017941 */ /* 0x000fea0003800000 */
.L_x_11633:
        /* <DEDUP_REMOVED lines=16> */
.L_x_11629:
[----:B------:R-:W-:Y:S05]  /*09d0*/  BSYNC B0 ;  /* 0x0000000000007941 */ /* 0x000fea0003800000 */
.L_x_11628:
        /* <DEDUP_REMOVED lines=40> */
.L_x_11655:
        /* <DEDUP_REMOVED lines=8> */
.L_x_11635:
        /* <DEDUP_REMOVED lines=21> */
.L_x_11638:
[----:B------:R-:W-:Y:S05]  /*0e30*/  BSYNC B0 ;  /* 0x0000000000007941 */ /* 0x000fea0003800000 */
.L_x_11637:
[C---:B------:R-:W-:Y:S02]  /*0e40*/  ISETP.GT.U32.AND P1, PT, R4.reuse, -0x501, PT ;  /* 0xfffffaff0400780c */ /* 0x040fe40003f24070 */
[----:B------:R-:W-:Y:S02]  /*0e50*/  IADD3 R4, R4, 0x500, RZ ;  /* 0x0000050004047810 */ /* 0x000fe40007ffe0ff */
[----:B------:R-:W-:-:S09]  /*0e60*/  IADD3 R5, R5, 0x280, RZ ;  /* 0x0000028005057810 */ /* 0x000fd20007ffe0ff */
[----:B------:R-:W-:Y:S05]  /*0e70*/  @P1 BRA `(.L_x_11639) ;  /* 0xfffffff000c41947 */ /* 0x000fea000383ffff */
[----:B------:R-:W-:Y:S05]  /*0e80*/  EXIT ;  /* 0x000000000000794d */ /* 0x000fea0003800000 */
.L_x_11636:
[----:B------:R-:W-:Y:S01]  /*0e90*/  HFMA2.MMA R22, -RZ, RZ, 0, 5.9604644775390625e-08 ;  /* 0x00000001ff167435 */ /* 0x000fe200000001ff */
[----:B---3--:R-:W-:Y:S01]  /*0ea0*/  MOV R23, R8 ;  /* 0x0000000800177202 */ /* 0x008fe20000000f00 */
[----:B------:R-:W-:Y:S01]  /*0eb0*/  IMAD.MOV.U32 R20, RZ, RZ, -0x1 ;  /* 0xffffffffff147424 */ /* 0x000fe200078e00ff */
[----:B------:R-:W-:-:S08]  /*0ec0*/  MOV R25, 0x1f ;  /* 0x0000001f00197802 */ /* 0x000fd00000000f00 */
[----:B012---:R-:W-:Y:S05]  /*0ed0*/  WARPSYNC.COLLECTIVE R20, `(.L_x_11640) ;  /* 0x0000000014087348 */ /* 0x007fea0003c00000 */
[----:B------:R3:W4:Y:S02]  /*0ee0*/  SHFL.BFLY P2, R21, R23, R22, R25 ;  /* 0x0c00001617157389 */ /* 0x0007240000040019 */
[----:B01234-:R-:W-:Y:S01]  /*0ef0*/  ENDCOLLECTIVE ;  /* 0x000000000000791b */ /* 0x01ffe20003800000 */
.L_x_11640:
[----:B------:R-:W-:Y:S01]  /*0f00*/  HFMA2.MMA R22, -RZ, RZ, 0, 1.1920928955078125e-07 ;  /* 0x00000002ff167435 */ /* 0x000fe200000001ff */
[----:B------:R-:W-:-:S05]  /*0f10*/  MOV R9, R21 ;  /* 0x0000001500097202 */ /* 0x000fca0000000f00 */
[----:B------:R-:W-:-:S05]  /*0f20*/  FADD.FTZ R9, R8, R9 ;  /* 0x0000000908097221 */ /* 0x000fca0000010000 */
[----:B------:R-:W-:-:S07]  /*0f30*/  MOV R23, R9 ;  /* 0x0000000900177202 */ /* 0x000fce0000000f00 */
[----:B------:R-:W-:Y:S05]  /*0f40*/  WARPSYNC.COLLECTIVE R20, `(.L_x_11641) ;  /* 0x0000000014087348 */ /* 0x000fea0003c00000 */
[----:B------:R0:W1:Y:S02]  /*0f50*/  SHFL.BFLY P2, R21, R23, R22, R25 ;  /* 0x0c00001617157389 */ /* 0x0000640000040019 */
[----:B01----:R-:W-:Y:S01]  /*0f60*/  ENDCOLLECTIVE ;  /* 0x000000000000791b */ /* 0x003fe20003800000 */
.L_x_11641:
[----:B------:R-:W-:Y:S01]  /*0f70*/  HFMA2.MMA R22, -RZ, RZ, 0, 2.384185791015625e-07 ;  /* 0x00000004ff167435 */ /* 0x000fe200000001ff */
[----:B------:R-:W-:-:S05]  /*0f80*/  MOV R12, R21 ;  /* 0x00000015000c7202 */ /* 0x000fca0000000f00 */
[----:B------:R-:W-:-:S05]  /*0f90*/  FADD.FTZ R12, R9, R12 ;  /* 0x0000000c090c7221 */ /* 0x000fca0000010000 */
[----:B------:R-:W-:-:S07]  /*0fa0*/  MOV R23, R12 ;  /* 0x0000000c00177202 */ /* 0x000fce0000000f00 */
[----:B------:R-:W-:Y:S05]  /*0fb0*/  WARPSYNC.COLLECTIVE R20, `(.L_x_11642) ;  /* 0x0000000014087348 */ /* 0x000fea0003c00000 */
[----:B------:R0:W1:Y:S02]  /*0fc0*/  SHFL.BFLY P2, R21, R23, R22, R25 ;  /* 0x0c00001617157389 */ /* 0x0000640000040019 */
[----:B01----:R-:W-:Y:S01]  /*0fd0*/  ENDCOLLECTIVE ;  /* 0x000000000000791b */ /* 0x003fe20003800000 */
.L_x_11642:
[----:B------:R-:W-:Y:S01]  /*0fe0*/  HFMA2.MMA R22, -RZ, RZ, 0, 4.76837158203125e-07 ;  /* 0x00000008ff167435 */ /* 0x000fe200000001ff */
[----:B------:R-:W-:-:S05]  /*0ff0*/  MOV R13, R21 ;  /* 0x00000015000d7202 */ /* 0x000fca0000000f00 */
[----:B------:R-:W-:-:S04]  /*1000*/  FADD.FTZ R13, R12, R13 ;  /* 0x0000000d0c0d7221 */ /* 0x000fc80000010000 */
[----:B------:R-:W-:-:S07]  /*1010*/  IMAD.MOV.U32 R23, RZ, RZ, R13 ;  /* 0x000000ffff177224 */ /* 0x000fce00078e000d */
[----:B------:R-:W-:Y:S05]  /*1020*/  WARPSYNC.COLLECTIVE R20, `(.L_x_11643) ;  /* 0x0000000014087348 */ /* 0x000fea0003c00000 */
[----:B------:R0:W1:Y:S02]  /*1030*/  SHFL.BFLY P2, R21, R23, R22, R25 ;  /* 0x0c00001617157389 */ /* 0x0000640000040019 */
[----:B01----:R-:W-:Y:S01]  /*1040*/  ENDCOLLECTIVE ;  /* 0x000000000000791b */ /* 0x003fe20003800000 */
.L_x_11643:
[----:B------:R-:W-:Y:S01]  /*1050*/  HFMA2.MMA R22, -RZ, RZ, 0, 9.5367431640625e-07 ;  /* 0x00000010ff167435 */ /* 0x000fe200000001ff */
[----:B------:R-:W-:-:S05]  /*1060*/  MOV R8, R21 ;  /* 0x0000001500087202 */ /* 0x000fca0000000f00 */
[----:B------:R-:W-:-:S05]  /*1070*/  FADD.FTZ R9, R13, R8 ;  /* 0x000000080d097221 */ /* 0x000fca0000010000 */
[----:B------:R-:W-:-:S07]  /*1080*/  MOV R23, R9 ;  /* 0x0000000900177202 */ /* 0x000fce0000000f00 */
[----:B------:R-:W-:Y:S05]  /*1090*/  WARPSYNC.COLLECTIVE R20, `(.L_x_11644) ;  /* 0x0000000014087348 */ /* 0x000fea0003c00000 */
[----:B------:R0:W1:Y:S02]  /*10a0*/  SHFL.BFLY P2, R21, R23, R22, R25 ;  /* 0x0c00001617157389 */ /* 0x0000640000040019 */
[----:B01----:R-:W-:Y:S01]  /*10b0*/  ENDCOLLECTIVE ;  /* 0x000000000000791b */ /* 0x003fe20003800000 */
.L_x_11644:
[----:B------:R-:W-:Y:S01]  /*10c0*/  HFMA2.MMA R22, -RZ, RZ, 0, 5.9604644775390625e-08 ;  /* 0x00000001ff167435 */ /* 0x000fe200000001ff */
[----:B------:R-:W-:Y:S02]  /*10d0*/  MOV R23, R11 ;  /* 0x0000000b00177202 */ /* 0x000fe40000000f00 */
[----:B------:R-:W-:-:S08]  /*10e0*/  MOV R8, R21 ;  /* 0x0000001500087202 */ /* 0x000fd00000000f00 */
[----:B------:R-:W-:Y:S05]  /*10f0*/  WARPSYNC.COLLECTIVE R20, `(.L_x_11645) ;  /* 0x0000000014087348 */ /* 0x000fea0003c00000 */
[----:B------:R0:W1:Y:S02]  /*1100*/  SHFL.BFLY P2, R21, R23, R22, R25 ;  /* 0x0c00001617157389 */ /* 0x0000640000040019 */
[----:B01----:R-:W-:Y:S01]  /*1110*/  ENDCOLLECTIVE ;  /* 0x000000000000791b */ /* 0x003fe20003800000 */
.L_x_11645:
[----:B------:R-:W-:Y:S01]  /*1120*/  HFMA2.MMA R22, -RZ, RZ, 0, 1.1920928955078125e-07 ;  /* 0x00000002ff167435 */ /* 0x000fe200000001ff */
[----:B------:R-:W-:-:S05]  /*1130*/  MOV R12, R21 ;  /* 0x00000015000c7202 */ /* 0x000fca0000000f00 */
[----:B------:R-:W-:-:S04]  /*1140*/  FADD.FTZ R14, R11, R12 ;  /* 0x0000000c0b0e7221 */ /* 0x000fc80000010000 */
[----:B------:R-:W-:-:S07]  /*1150*/  IMAD.MOV.U32 R23, RZ, RZ, R14 ;  /* 0x000000ffff177224 */ /* 0x000fce00078e000e */
[----:B------:R-:W-:Y:S05]  /*1160*/  WARPSYNC.COLLECTIVE R20, `(.L_x_11646) ;  /* 0x0000000014087348 */ /* 0x000fea0003c00000 */
[----:B------:R0:W1:Y:S02]  /*1170*/  SHFL.BFLY P2, R21, R23, R22, R25 ;  /* 0x0c00001617157389 */ /* 0x0000640000040019 */
[----:B01----:R-:W-:Y:S01]  /*1180*/  ENDCOLLECTIVE ;  /* 0x000000000000791b */ /* 0x003fe20003800000 */
.L_x_11646:
[----:B------:R-:W-:Y:S01]  /*1190*/  HFMA2.MMA R22, -RZ, RZ, 0, 2.384185791015625e-07 ;  /* 0x00000004ff167435 */ /* 0x000fe200000001ff */
[----:B------:R-:W-:-:S05]  /*11a0*/  MOV R13, R21 ;  /* 0x00000015000d7202 */ /* 0x000fca0000000f00 */
[----:B------:R-:W-:-:S05]  /*11b0*/  FADD.FTZ R15, R14, R13 ;  /* 0x0000000d0e0f7221 */ /* 0x000fca0000010000 */
[----:B------:R-:W-:-:S07]  /*11c0*/  MOV R23, R15 ;  /* 0x0000000f00177202 */ /* 0x000fce0000000f00 */
[----:B------:R-:W-:Y:S05]  /*11d0*/  WARPSYNC.COLLECTIVE R20, `(.L_x_11647) ;  /* 0x0000000014087348 */ /* 0x000fea0003c00000 */
[----:B------:R0:W1:Y:S02]  /*11e0*/  SHFL.BFLY P2, R21, R23, R22, R25 ;  /* 0x0c00001617157389 */ /* 0x0000640000040019 */
[----:B01----:R-:W-:Y:S01]  /*11f0*/  ENDCOLLECTIVE ;  /* 0x000000000000791b */ /* 0x003fe20003800000 */
.L_x_11647:
[----:B------:R-:W-:Y:S01]  /*1200*/  HFMA2.MMA R22, -RZ, RZ, 0, 4.76837158203125e-07 ;  /* 0x00000008ff167435 */ /* 0x000fe200000001ff */
[----:B------:R-:W-:-:S05]  /*1210*/  MOV R16, R21 ;  /* 0x0000001500107202 */ /* 0x000fca0000000f00 */
[----:B------:R-:W-:-:S05]  /*1220*/  FADD.FTZ R16, R15, R16 ;  /* 0x000000100f107221 */ /* 0x000fca0000010000 */
[----:B------:R-:W-:-:S07]  /*1230*/  MOV R23, R16 ;  /* 0x0000001000177202 */ /* 0x000fce0000000f00 */
[----:B------:R-:W-:Y:S05]  /*1240*/  WARPSYNC.COLLECTIVE R20, `(.L_x_11648) ;  /* 0x0000000014087348 */ /* 0x000fea0003c00000 */
[----:B------:R0:W1:Y:S02]  /*1250*/  SHFL.BFLY P2, R21, R23, R22, R25 ;  /* 0x0c00001617157389 */ /* 0x0000640000040019 */
[----:B01----:R-:W-:Y:S01]  /*1260*/  ENDCOLLECTIVE ;  /* 0x000000000000791b */ /* 0x003fe20003800000 */
.L_x_11648:
[----:B------:R-:W-:Y:S01]  /*1270*/  HFMA2.MMA R22, -RZ, RZ, 0, 9.5367431640625e-07 ;  /* 0x00000010ff167435 */ /* 0x000fe200000001ff */
[----:B------:R-:W-:-:S05]  /*1280*/  MOV R11, R21 ;  /* 0x00000015000b7202 */ /* 0x000fca0000000f00 */
[----:B------:R-:W-:-:S04]  /*1290*/  FADD.FTZ R11, R16, R11 ;  /* 0x0000000b100b7221 */ /* 0x000fc80000010000 */
[----:B------:R-:W-:-:S07]  /*12a0*/  IMAD.MOV.U32 R23, RZ, RZ, R11 ;  /* 0x000000ffff177224 */ /* 0x000fce00078e000b */
[----:B------:R-:W-:Y:S05]  /*12b0*/  WARPSYNC.COLLECTIVE R20, `(.L_x_11649) ;  /* 0x0000000014087348 */ /* 0x000fea0003c00000 */
[----:B------:R0:W1:Y:S02]  /*12c0*/  SHFL.BFLY P2, R21, R23, R22, R25 ;  /* 0x0c00001617157389 */ /* 0x0000640000040019 */
[----:B01----:R-:W-:Y:S01]  /*12d0*/  ENDCOLLECTIVE ;  /* 0x000000000000791b */ /* 0x003fe20003800000 */
.L_x_11649:
[----:B------:R-:W-:Y:S01]  /*12e0*/  HFMA2.MMA R22, -RZ, RZ, 0, 5.9604644775390625e-08 ;  /* 0x00000001ff167435 */ /* 0x000fe200000001ff */
[----:B------:R-:W-:Y:S02]  /*12f0*/  MOV R23, R10 ;  /* 0x0000000a00177202 */ /* 0x000fe40000000f00 */
[----:B------:R-:W-:-:S08]  /*1300*/  MOV R12, R21 ;  /* 0x00000015000c7202 */ /* 0x000fd00000000f00 */
[----:B------:R-:W-:Y:S05]  /*1310*/  WARPSYNC.COLLECTIVE R20, `(.L_x_11650) ;  /* 0x0000000014087348 */ /* 0x000fea0003c00000 */
[----:B------:R0:W1:Y:S02]  /*1320*/  SHFL.BFLY P2, R21, R23, R22, R25 ;  /* 0x0c00001617157389 */ /* 0x0000640000040019 */
[----:B01----:R-:W-:Y:S01]  /*1330*/  ENDCOLLECTIVE ;  /* 0x000000000000791b */ /* 0x003fe20003800000 */
.L_x_11650:
[----:B------:R-:W-:Y:S01]  /*1340*/  HFMA2.MMA R22, -RZ, RZ, 0, 1.1920928955078125e-07 ;  /* 0x00000002ff167435 */ /* 0x000fe200000001ff */
[----:B------:R-:W-:-:S05]  /*1350*/  MOV R13, R21 ;  /* 0x00000015000d7202 */ /* 0x000fca0000000f00 */
[----:B------:R-:W-:-:S05]  /*1360*/  FADD.FTZ R17, R10, R13 ;  /* 0x0000000d0a117221 */ /* 0x000fca0000010000 */
[----:B------:R-:W-:-:S07]  /*1370*/  MOV R23, R17 ;  /* 0x0000001100177202 */ /* 0x000fce0000000f00 */
[----:B------:R-:W-:Y:S05]  /*1380*/  WARPSYNC.COLLECTIVE R20, `(.L_x_11651) ;  /* 0x0000000014087348 */ /* 0x000fea0003c00000 */
[----:B------:R0:W1:Y:S02]  /*1390*/  SHFL.BFLY P2, R21, R23, R22, R25 ;  /* 0x0c00001617157389 */ /* 0x0000640000040019 */
[----:B01----:R-:W-:Y:S01]  /*13a0*/  ENDCOLLECTIVE ;  /* 0x000000000000791b */ /* 0x003fe20003800000 */
.L_x_11651:
[----:B------:R-:W-:Y:S01]  /*13b0*/  HFMA2.MMA R22, -RZ, RZ, 0, 2.384185791015625e-07 ;  /* 0x00000004ff167435 */ /* 0x000fe200000001ff */
[----:B------:R-:W-:-:S05]  /*13c0*/  MOV R16, R21 ;  /* 0x0000001500107202 */ /* 0x000fca0000000f00 */
[----:B------:R-:W-:-:S04]  /*13d0*/  FADD.FTZ R18, R17, R16 ;  /* 0x0000001011127221 */ /* 0x000fc80000010000 */
[----:B------:R-:W-:-:S07]  /*13e0*/  IMAD.MOV.U32 R23, RZ, RZ, R18 ;  /* 0x000000ffff177224 */ /* 0x000fce00078e0012 */
[----:B------:R-:W-:Y:S05]  /*13f0*/  WARPSYNC.COLLECTIVE R20, `(.L_x_11652) ;  /* 0x0000000014087348 */ /* 0x000fea0003c00000 */
[----:B------:R0:W1:Y:S02]  /*1400*/  SHFL.BFLY P2, R21, R23, R22, R25 ;  /* 0x0c00001617157389 */ /* 0x0000640000040019 */
[----:B01----:R-:W-:Y:S01]  /*1410*/  ENDCOLLECTIVE ;  /* 0x000000000000791b */ /* 0x003fe20003800000 */
.L_x_11652:
[----:B------:R-:W-:Y:S01]  /*1420*/  HFMA2.MMA R22, -RZ, RZ, 0, 4.76837158203125e-07 ;  /* 0x00000008ff167435 */ /* 0x000fe200000001ff */
[----:B------:R-:W-:-:S05]  /*1430*/  MOV R19, R21 ;  /* 0x0000001500137202 */ /* 0x000fca0000000f00 */
[----:B------:R-:W-:-:S05]  /*1440*/  FADD.FTZ R19, R18, R19 ;  /* 0x0000001312137221 */ /* 0x000fca0000010000 */
[----:B------:R-:W-:-:S07]  /*1450*/  MOV R23, R19 ;  /* 0x0000001300177202 */ /* 0x000fce0000000f00 */
[----:B------:R-:W-:Y:S05]  /*1460*/  WARPSYNC.COLLECTIVE R20, `(.L_x_11653) ;  /* 0x0000000014087348 */ /* 0x000fea0003c00000 */
[----:B------:R0:W1:Y:S02]  /*1470*/  SHFL.BFLY P2, R21, R23, R22, R25 ;  /* 0x0c00001617157389 */ /* 0x0000640000040019 */
[----:B01----:R-:W-:Y:S01]  /*1480*/  ENDCOLLECTIVE ;  /* 0x000000000000791b */ /* 0x003fe20003800000 */
.L_x_11653:
[----:B------:R-:W-:Y:S01]  /*1490*/  HFMA2.MMA R22, -RZ, RZ, 0, 9.5367431640625e-07 ;  /* 0x00000010ff167435 */ /* 0x000fe200000001ff */
[----:B------:R-:W-:-:S05]  /*14a0*/  MOV R10, R21 ;  /* 0x00000015000a7202 */ /* 0x000fca0000000f00 */
[----:B------:R-:W-:-:S05]  /*14b0*/  FADD.FTZ R10, R19, R10 ;  /* 0x0000000a130a7221 */ /* 0x000fca0000010000 */
[----:B------:R-:W-:-:S07]  /*14c0*/  MOV R23, R10 ;  /* 0x0000000a00177202 */ /* 0x000fce0000000f00 */
[----:B------:R-:W-:Y:S05]  /*14d0*/  WARPSYNC.COLLECTIVE R20, `(.L_x_11654) ;  /* 0x0000000014087348 */ /* 0x000fea0003c00000 */
[----:B------:R0:W1:Y:S02]  /*14e0*/  SHFL.BFLY P2, R21, R23, R22, R25 ;  /* 0x0c00001617157389 */ /* 0x0000640000040019 */
[----:B01----:R-:W-:Y:S01]  /*14f0*/  ENDCOLLECTIVE ;  /* 0x000000000000791b */ /* 0x003fe20003800000 */
.L_x_11654:
[----:B------:R-:W-:Y:S01]  /*1500*/  MOV R15, R21 ;  /* 0x00000015000f7202 */ /* 0x000fe20000000f00 */
[----:B------:R-:W-:Y:S06]  /*1510*/  BRA `(.L_x_11655) ;  /* 0xfffffff400d07947 */ /* 0x000fec000383ffff */
.L_x_11656:
        /* <DEDUP_REMOVED lines=14> */
.L_x_17000:


//--------------------- .text._ZN10layer_norm13ln_bwd_kernelINS_13Kernel_traitsI6__halfS2_fS2_fjLj1280ELj1ELj4ELj1ELj16ENS_18Kernel_traits_baseILj1280ES2_S2_fS2_fjLj128EEEEELb1ELb1ELb1ELb1EEEvNS_9BwdParamsE --------------------------
	.section	.text._ZN10layer_norm13ln_bwd_kernelINS_13Kernel_traitsI6__halfS2_fS2_fjLj1280ELj1ELj4ELj1ELj16ENS_18Kernel_traits_baseILj1280ES2_S2_fS2_fjLj128EEEEELb1ELb1ELb1ELb1EEEvNS_9BwdParamsE,"ax",@progbits
	.align	128
        .global         _ZN10layer_norm13ln_bwd_kernelINS_13Kernel_traitsI6__halfS2_fS2_fjLj1280ELj1ELj4ELj1ELj16ENS_18Kernel_traits_baseILj1280ES2_S2_fS2_fjLj128EEEEELb1ELb1ELb1ELb1EEEvNS_9BwdParamsE
        .type           _ZN10layer_norm13ln_bwd_kernelINS_13Kernel_traitsI6__halfS2_fS2_fjLj1280ELj1ELj4ELj1ELj16ENS_18Kernel_traits_baseILj1280ES2_S2_fS2_fjLj128EEEEELb1ELb1ELb1ELb1EEEvNS_9BwdParamsE,@function
        .size           _ZN10layer_norm13ln_bwd_kernelINS_13Kernel_traitsI6__halfS2_fS2_fjLj1280ELj1ELj4ELj1ELj16ENS_18Kernel_traits_baseILj1280ES2_S2_fS2_fjLj128EEEEELb1ELb1ELb1ELb1EEEvNS_9BwdParamsE,(.L_x_17001 - _ZN10layer_norm13ln_bwd_kernelINS_13Kernel_traitsI6__halfS2_fS2_fjLj1280ELj1ELj4ELj1ELj16ENS_18Kernel_traits_baseILj1280ES2_S2_fS2_fjLj128EEEEELb1ELb1ELb1ELb1EEEvNS_9BwdParamsE)
        .other          _ZN10layer_norm13ln_bwd_kernelINS_13Kernel_traitsI6__halfS2_fS2_fjLj1280ELj1ELj4ELj1ELj16ENS_18Kernel_traits_baseILj1280ES2_S2_fS2_fjLj128EEEEELb1ELb1ELb1ELb1EEEvNS_9BwdParamsE,@"STO_CUDA_ENTRY STV_DEFAULT"
_ZN10layer_norm13ln_bwd_kernelINS_13Kernel_traitsI6__halfS2_fS2_fjLj1280ELj1ELj4ELj1ELj16ENS_18Kernel_traits_baseILj1280ES2_S2_fS2_fjLj128EEEEELb1ELb1ELb1ELb1EEEvNS_9BwdParamsE:
.text._ZN10layer_norm13ln_bwd_kernelINS_13Kernel_traitsI6__halfS2_fS2_fjLj1280ELj1ELj4ELj1ELj16ENS_18Kernel_traits_baseILj1280ES2_S2_fS2_fjLj128EEEEELb1ELb1ELb1ELb1EEEvNS_9BwdParamsE:
        /* <DEDUP_REMOVED lines=87> */
.L_x_11658:
        /* <DEDUP_REMOVED lines=148> */
.L_x_11832:
        /* <DEDUP_REMOVED lines=10> */
[----:B-1----:R-:W-:Y:S02]  /*0f50*/  IMAD.WIDE R200, R208, 0x4, R202 ;  /* 0x00000004d0c87825 */ /* 0x002fe400078e02ca */
[----:B-----5:R4:W5:Y:S01]  /*0f60*/  LDG.E R3, desc[UR4][R2.64] ;  /* 0x0000000402037981 */ /* 0x020962000c1e1900 */
[----:B------:R-:W0:Y:S03]  /*0f70*/  LDC.64 R202, c[0x0][0x250] ;  /* 0x00009400ffca7b82 */ /* 0x000e260000000a00 */
[----:B------:R1:W2:Y:S01]  /*0f80*/  LDG.E R248, desc[UR4][R200.64] ;  /* 0x00000004c8f87981 */ /* 0x0002a2000c1e1900 */
[----:B---3--:R-:W-:Y:S01]  /*0f90*/  LOP3.LUT R204, R204, 0x1f, RZ, 0xc0, !PT ;  /* 0x0000001fcccc7812 */ /* 0x008fe200078ec0ff */
        /* <DEDUP_REMOVED lines=9> */
[C---:B------:R-:W-:Y:S01]  /*1030*/  IMAD.WIDE.U32 R228, R220.reuse, 0x20, R206 ;  /* 0x00000020dce47825 */ /* 0x040fe200078e00ce */
[----:B------:R-:W-:-:S03]  /*1040*/  IADD3 R245, R220, 0x60, RZ ;  /* 0x00000060dcf57810 */ /* 0x000fc60007ffe0ff */
[--C-:B------:R-:W-:Y:S01]  /*1050*/  IMAD.WIDE.U32 R216, R219, 0x20, R206.reuse ;  /* 0x00000020dbd87825 */ /* 0x100fe200078e00ce */
[----:B------:R0:W-:Y:S03]  /*1060*/  STL [R1+0x58], R250 ;  /* 0x000058fa01007387 */ /* 0x0001e60000100800 */
[--C-:B------:R-:W-:Y:S01]  /*1070*/  IMAD.WIDE.U32 R208, R245, 0x20, R206.reuse ;  /* 0x00000020f5d07825 */ /* 0x100fe200078e00ce */
[----:B------:R0:W-:Y:S03]  /*1080*/  STL [R1+0x5c], R219 ;  /* 0x00005cdb01007387 */ /* 0x0001e60000100800 */
[----:B------:R-:W-:Y:S01]  /*1090*/  IMAD.WIDE.U32 R246, R250, 0x20, R206 ;  /* 0x00000020faf67825 */ /* 0x000fe200078e00ce */
[----:B------:R0:W-:Y:S04]  /*10a0*/  STL [R1+0x78], R245 ;  /* 0x000078f501007387 */ /* 0x0001e80000100800 */
[----:B------:R0:W-:Y:S01]  /*10b0*/  STL.64 [R1+0x40], R216 ;  /* 0x000040d801007387 */ /* 0x0001e20000100a00 */
[----:B--2---:R-:W-:-:S03]  /*10c0*/  ISETP.GT.AND P5, PT, R0, RZ, PT ;  /* 0x000000ff0000720c */ /* 0x004fc60003fa4270 */
[----:B------:R0:W-:Y:S04]  /*10d0*/  STL [R1+0x4c], R248 ;  /* 0x00004cf801007387 */ /* 0x0001e80000100800 */
[----:B------:R0:W-:Y:S06]  /*10e0*/  STL.64 [R1+0x38], R208 ;  /* 0x000038d001007387 */ /* 0x0001ec0000100a00 */
[----:B------:R-:W-:Y:S05]  /*10f0*/  @P5 BRA `(.L_x_11661) ;  /* 0x0000000000a45947 */ /* 0x000fea0003800000 */
[----:B------:R-:W-:Y:S02]  /*1100*/  MOV R2, UR14 ;  /* 0x0000000e00027c02 */ /* 0x000fe40008000f00 */
[----:B------:R-:W-:Y:S02]  /*1110*/  MOV R0, UR15 ;  /* 0x0000000f00007c02 */ /* 0x000fe40008000f00 */
[----:B------:R-:W-:Y:S02]  /*1120*/  ISETP.NE.U32.AND P0, PT, R2, RZ, PT ;  /* 0x000000ff0200720c */ /* 0x000fe40003f05070 */
[----:B------:R-:W-:Y:S02]  /*1130*/  ISETP.GE.AND P4, PT, R248, 0x1, PT ;  /* 0x00000001f800780c */ /* 0x000fe40003f86270 */
[----:B------:R-:W-:-:S11]  /*1140*/  ISETP.NE.AND.EX P0, PT, R0, RZ, PT, P0 ;  /* 0x000000ff0000720c */ /* 0x000fd60003f05300 */
[----:B------:R-:W-:Y:S02]  /*1150*/  @P4 IADD3 R202, R248, -0x1, RZ ;  /* 0xfffffffff8ca4810 */ /* 0x000fe40007ffe0ff */
[----:B------:R-:W5:Y:S03]  /*1160*/  @P0 LDG.E.128 R160, desc[UR4][R216.64] ;  /* 0x00000004d8a00981 */ /* 0x000f66000c1e1d00 */
[----:B------:R-:W-:Y:S01]  /*1170*/  @P4 IMAD R202, R202, R205, RZ ;  /* 0x000000cdcaca4224 */ /* 0x000fe200078e02ff */
[----:B------:R0:W5:Y:S04]  /*1180*/  @P0 LDG.E.128 R164, desc[UR4][R216.64+0x10] ;  /* 0x00001004d8a40981 */ /* 0x000168000c1e1d00 */
[----:B------:R-:W-:Y:S01]  /*1190*/  @P4 SHF.R.S32.HI R203, RZ, 0x1f, R202 ;  /* 0x0000001fffcb4819 */ /* 0x000fe200000114ca */
[----:B------:R-:W5:Y:S01]  /*11a0*/  @P0 LDG.E.128 R168, desc[UR4][R208.64] ;  /* 0x00000004d0a80981 */ /* 0x000f62000c1e1d00 */
[----:B------:R-:W-:-:S03]  /*11b0*/  @P0 IADD3 R200, R220, 0x80, RZ ;  /* 0x00000080dcc80810 */ /* 0x000fc60007ffe0ff */
[----:B------:R1:W5:Y:S01]  /*11c0*/  @P0 LDG.E.128 R172, desc[UR4][R208.64+0x10] ;  /* 0x00001004d0ac0981 */ /* 0x000362000c1e1d00 */
[----:B0-----:R-:W0:Y:S01]  /*11d0*/  LDC.64 R216, c[0x0][0x240] ;  /* 0x00009000ffd87b82 */ /* 0x001e220000000a00 */
[----:B------:R-:W-:Y:S01]  /*11e0*/  @P4 LEA.HI R203, R203, R202, RZ, 0x3 ;  /* 0x000000cacbcb4211 */ /* 0x000fe200078f18ff */
[----:B------:R-:W-:Y:S01]  /*11f0*/  HFMA2.MMA R202, -RZ, RZ, 0, 0 ;  /* 0x00000000ffca7435 */ /* 0x000fe200000001ff */
[----:B------:R-:W-:Y:S01]  /*1200*/  @P0 IMAD.WIDE.U32 R200, R200, 0x20, R206 ;  /* 0x00000020c8c80825 */ /* 0x000fe200078e00ce */
[----:B------:R-:W5:Y:S04]  /*1210*/  @P0 LDG.E.128 R144, desc[UR4][R228.64] ;  /* 0x00000004e4900981 */ /* 0x000f68000c1e1d00 */
[----:B------:R-:W-:Y:S01]  /*1220*/  @P4 LEA.HI.SX32 R202, R203, R204, 0x1d ;  /* 0x000000cccbca4211 */ /* 0x000fe200078feaff */
[----:B------:R-:W5:Y:S03]  /*1230*/  @P0 LDG.E.128 R176, desc[UR4][R200.64] ;  /* 0x00000004c8b00981 */ /* 0x000f66000c1e1d00 */
[C---:B------:R-:W-:Y:S01]  /*1240*/  IADD3 R203, R202.reuse, 0x20, RZ ;  /* 0x00000020cacb7810 */ /* 0x040fe20007ffe0ff */
[----:B------:R0:W5:Y:S01]  /*1250*/  @P0 LDG.E.128 R180, desc[UR4][R200.64+0x10] ;  /* 0x00001004c8b40981 */ /* 0x000162000c1e1d00 */
[----:B------:R-:W-:-:S02]  /*1260*/  IADD3 R204, R202, 0x40, RZ ;  /* 0x00000040cacc7810 */ /* 0x000fc40007ffe0ff */
[C---:B------:R-:W-:Y:S01]  /*1270*/  IADD3 R206, R202.reuse, 0x60, RZ ;  /* 0x00000060cace7810 */ /* 0x040fe20007ffe0ff */
[----:B------:R2:W5:Y:S01]  /*1280*/  @P0 LDG.E.128 R148, desc[UR4][R228.64+0x10] ;  /* 0x00001004e4940981 */ /* 0x000562000c1e1d00 */
[----:B-1----:R-:W-:-:S03]  /*1290*/  IADD3 R208, R202, 0x80, RZ ;  /* 0x00000080cad07810 */ /* 0x002fc60007ffe0ff */
[----:B------:R2:W5:Y:S01]  /*12a0*/  @P0 LDG.E.128 R152, desc[UR4][R246.64] ;  /* 0x00000004f6980981 */ /* 0x000562000c1e1d00 */
[----:B0-----:R-:W-:-:S03]  /*12b0*/  IMAD.WIDE.U32 R200, R202, 0x8, R216 ;  /* 0x00000008cac87825 */ /* 0x001fc600078e00d8 */
[----:B------:R2:W5:Y:S01]  /*12c0*/  @P0 LDG.E.128 R156, desc[UR4][R246.64+0x10] ;  /* 0x00001004f69c0981 */ /* 0x000562000c1e1d00 */
[----:B------:R-:W-:-:S03]  /*12d0*/  IMAD.WIDE.U32 R202, R203, 0x8, R216 ;  /* 0x00000008cbca7825 */ /* 0x000fc600078e00d8 */
[----:B------:R-:W5:Y:S01]  /*12e0*/  LDG.E.64 R200, desc[UR4][R200.64] ;  /* 0x00000004c8c87981 */ /* 0x000f62000c1e1b00 */
[----:B------:R-:W-:-:S03]  /*12f0*/  IMAD.WIDE.U32 R204, R204, 0x8, R216 ;  /* 0x00000008cccc7825 */ /* 0x000fc600078e00d8 */
[----:B------:R-:W5:Y:S01]  /*1300*/  LDG.E.64 R202, desc[UR4][R202.64] ;  /* 0x00000004caca7981 */ /* 0x000f62000c1e1b00 */
[----:B------:R-:W-:-:S03]  /*1310*/  IMAD.WIDE.U32 R206, R206, 0x8, R216 ;  /* 0x00000008cece7825 */ /* 0x000fc600078e00d8 */
[----:B------:R-:W5:Y:S01]  /*1320*/  LDG.E.64 R204, desc[UR4][R204.64] ;  /* 0x00000004cccc7981 */ /* 0x000f62000c1e1b00 */
[----:B------:R-:W-:-:S03]  /*1330*/  IMAD.WIDE.U32 R208, R208, 0x8, R216 ;  /* 0x00000008d0d07825 */ /* 0x000fc600078e00d8 */
[----:B------:R-:W5:Y:S04]  /*1340*/  LDG.E.64 R206, desc[UR4][R206.64] ;  /* 0x00000004cece7981 */ /* 0x000f68000c1e1b00 */
[----:B------:R-:W5:Y:S01]  /*1350*/  LDG.E.64 R208, desc[UR4][R208.64] ;  /* 0x00000004d0d07981 */ /* 0x000f62000c1e1b00 */
[----:B------:R-:W-:Y:S01]  /*1360*/  HFMA2.MMA R218, -RZ, RZ, 0, 0 ;  /* 0x00000000ffda7435 */ /* 0x000fe200000001ff */
[----:B------:R-:W-:Y:S01]  /*1370*/  MOV R221, RZ ;  /* 0x000000ff00dd7202 */ /* 0x000fe20000000f00 */
[----:B--2---:R-:W-:Y:S09]  /*1380*/  BRA `(.L_x_11662) ;  /* 0x0000002400ac7947 */ /* 0x004ff20003800000 */
.L_x_11661:
[----:B------:R-:W2:Y:S01]  /*1390*/  LDL.LU.64 R222, [R1+0x40] ;  /* 0x0000400001de7983 */ /* 0x000ea20000300a00 */
[----:B------:R-:W1:Y:S03]  /*13a0*/  LDC.64 R232, c[0x0][0x238] ;  /* 0x00008e00ffe87b82 */ /* 0x000e660000000a00 */
[----:B------:R-:W3:Y:S01]  /*13b0*/  LDL.LU.64 R226, [R1+0x38] ;  /* 0x0000380001e27983 */ /* 0x000ee20000300a00 */
[----:B------:R-:W-:Y:S02]  /*13c0*/  IADD3 R0, R0, -0x1, RZ ;  /* 0xffffffff00007810 */ /* 0x000fe40007ffe0ff */
[----:B0-----:R-:W-:Y:S01]  /*13d0*/  MOV R216, R250 ;  /* 0x000000fa00d87202 */ /* 0x001fe20000000f00 */
        /* <DEDUP_REMOVED lines=18> */
[----:B------:R-:W-:Y:S01]  /*1500*/  MOV R252, R248 ;  /* 0x000000f800fc7202 */ /* 0x000fe20000000f00 */
[----:B------:R-:W-:-:S02]  /*1510*/  IMAD.WIDE.U32 R224, R245, 0x20, R232 ;  /* 0x00000020f5e07825 */ /* 0x000fc400078e00e8 */
[----:B------:R4:W2:Y:S01]  /*1520*/  LDG.E R136, desc[UR4][R200.64] ;  /* 0x00000004c8887981 */ /* 0x0008a2000c1e1900 */
[----:B------:R-:W-:Y:S01]  /*1530*/  MOV R128, R228 ;  /* 0x000000e400807202 */ /* 0x000fe20000000f00 */
[----:B0-----:R-:W0:Y:S02]  /*1540*/  LDC.64 R124, c[0x0][0x2c8] ;  /* 0x0000b200ff7c7b82 */ /* 0x001e240000000a00 */
[----:B------:R-:W-:Y:S04]  /*1550*/  STL [R1+0x23c], R109 ;  /* 0x00023c6d01007387 */ /* 0x000fe80000100800 */
[----:B------:R-:W-:Y:S04]  /*1560*/  STL [R1+0x238], R108 ;  /* 0x0002386c01007387 */ /* 0x000fe80000100800 */
[----:B------:R-:W-:Y:S01]  /*1570*/  STL [R1+0x234], R107 ;  /* 0x0002346b01007387 */ /* 0x000fe20000100800 */
[----:B-1----:R-:W-:-:S03]  /*1580*/  IMAD R0, R0, R126, RZ ;  /* 0x0000007e00007224 */ /* 0x002fc600078e02ff */
        /* <DEDUP_REMOVED lines=21> */
[----:B------:R-:W3:Y:S01]  /*16e0*/  LDG.E.128 R208, desc[UR4][R204.64] ;  /* 0x00000004ccd07981 */ /* 0x000ee2000c1e1d00 */
[----:B------:R-:W4:Y:S01]  /*16f0*/  S2R R127, SR_TID.X ;  /* 0x00000000007f7919 */ /* 0x000f220000002100 */
[----:B------:R-:W-:Y:S01]  /*1700*/  SHF.R.S32.HI R2, RZ, 0x1f, R0 ;  /* 0x0000001fff027819 */ /* 0x000fe20000011400 */
[----:B-1----:R-:W1:Y:S01]  /*1710*/  LDC.64 R88, c[0x0][0x240] ;  /* 0x00009000ff587b82 */ /* 0x002e620000000a00 */
        /* <DEDUP_REMOVED lines=14> */
[----:B0-----:R-:W2:Y:S01]  /*1800*/  LDG.E.128 R72, desc[UR4][R204.64+0x10] ;  /* 0x00001004cc487981 */ /* 0x001ea2000c1e1d00 */
[----:B----4-:R-:W-:-:S02]  /*1810*/  LOP3.LUT R127, R127, 0x1f, RZ, 0xc0, !PT ;  /* 0x0000001f7f7f7812 */ /* 0x010fc400078ec0ff */
[----:B------:R-:W-:-:S04]  /*1820*/  LEA.HI R0, R2, R0, RZ, 0x3 ;  /* 0x0000000002007211 */ /* 0x000fc800078f18ff */
[----:B------:R-:W-:-:S04]  /*1830*/  LEA.HI.SX32 R0, R0, R127, 0x1d ;  /* 0x0000007f00007211 */ /* 0x000fc800078feaff */
[C---:B------:R-:W-:Y:S02]  /*1840*/  IADD3 R248, R0.reuse, 0x80, RZ ;  /* 0x0000008000f87810 */ /* 0x040fe40007ffe0ff */
[C---:B------:R-:W-:Y:S02]  /*1850*/  IADD3 R244, R0.reuse, 0x60, RZ ;  /* 0x0000006000f47810 */ /* 0x040fe40007ffe0ff */
[----:B------:R-:W-:Y:S01]  /*1860*/  IADD3 R240, R0, 0x40, RZ ;  /* 0x0000004000f07810 */ /* 0x000fe20007ffe0ff */
[----:B------:R-:W-:Y:S01]  /*1870*/  IMAD.WIDE.U32 R248, R248, 0x10, R250 ;  /* 0x00000010f8f87825 */ /* 0x000fe200078e00fa */
[----:B------:R-:W-:-:S03]  /*1880*/  IADD3 R236, R0, 0x20, RZ ;  /* 0x0000002000ec7810 */ /* 0x000fc60007ffe0ff */
[----:B------:R-:W-:Y:S01]  /*1890*/  IMAD.WIDE.U32 R244, R244, 0x10, R250 ;  /* 0x00000010f4f47825 */ /* 0x000fe200078e00fa */
[----:B------:R-:W-:-:S03]  /*18a0*/  MOV R129, R229 ;  /* 0x000000e500817202 */ /* 0x000fc60000000f00 */
[----:B------:R-:W-:-:S04]  /*18b0*/  IMAD.WIDE.U32 R200, R0, 0x10, R250 ;  /* 0x0000001000c87825 */ /* 0x000fc800078e00fa */
[--C-:B------:R-:W-:Y:S01]  /*18c0*/  IMAD.WIDE.U32 R240, R240, 0x10, R250.reuse ;  /* 0x00000010f0f07825 */ /* 0x100fe200078e00fa */
[----:B------:R-:W-:Y:S01]  /*18d0*/  MOV R130, R246 ;  /* 0x000000f600827202 */ /* 0x000fe20000000f00 */
[----:B------:R-:W4:Y:S02]  /*18e0*/  LDG.E.128 R200, desc[UR4][R200.64] ;  /* 0x00000004c8c87981 */ /* 0x000f24000c1e1d00 */
[----:B------:R-:W-:Y:S01]  /*18f0*/  IMAD.WIDE.U32 R236, R236, 0x10, R250 ;  /* 0x00000010ecec7825 */ /* 0x000fe200078e00fa */
[----:B------:R-:W-:Y:S01]  /*1900*/  MOV R131, R247 ;  /* 0x000000f700837202 */ /* 0x000fe20000000f00 */
[----:B------:R-:W4:Y:S04]  /*1910*/  LDG.E.128 R248, desc[UR4][R248.64] ;  /* 0x00000004f8f87981 */ /* 0x000f28000c1e1d00 */
[----:B------:R-:W4:Y:S04]  /*1920*/  LDG.E.128 R244, desc[UR4][R244.64] ;  /* 0x00000004f4f47981 */ /* 0x000f28000c1e1d00 */
[----:B------:R-:W4:Y:S01]  /*1930*/  LDG.E.128 R240, desc[UR4][R240.64] ;  /* 0x00000004f0f07981 */ /* 0x000f22000c1e1d00 */
[----:B---3--:R-:W-:-:S02]  /*1940*/  MOV R87, R208 ;  /* 0x000000d000577202 */ /* 0x008fc40000000f00 */
[----:B------:R-:W-:Y:S01]  /*1950*/  MOV R86, R209 ;  /* 0x000000d100567202 */ /* 0x000fe20000000f00 */
[--C-:B------:R-:W-:Y:S01]  /*1960*/  IMAD.WIDE.U32 R208, R216, 0x20, R232.reuse ;  /* 0x00000020d8d07825 */ /* 0x100fe200078e00e8 */
[----:B------:R-:W-:Y:S02]  /*1970*/  MOV R85, R210 ;  /* 0x000000d200557202 */ /* 0x000fe40000000f00 */
[----:B------:R-:W-:Y:S01]  /*1980*/  MOV R84, R211 ;  /* 0x000000d300547202 */ /* 0x000fe20000000f00 */
[----:B------:R-:W-:Y:S01]  /*1990*/  IMAD.WIDE.U32 R216, R219, 0x20, R232 ;  /* 0x00000020dbd87825 */ /* 0x000fe200078e00e8 */
[----:B------:R-:W3:Y:S04]  /*19a0*/  LDG.E.128 R204, desc[UR4][R208.64] ;  /* 0x00000004d0cc7981 */ /* 0x000ee8000c1e1d00 */
[----:B------:R-:W3:Y:S01]  /*19b0*/  LDG.E.128 R212, desc[UR4][R216.64] ;  /* 0x00000004d8d47981 */ /* 0x000ee2000c1e1d00 */
[----:B--2---:R-:W-:-:S03]  /*19c0*/  MOV R82, R73 ;  /* 0x0000004900527202 */ /* 0x004fc60000000f00 */
[----:B------:R-:W2:Y:S01]  /*19d0*/  LDG.E.128 R216, desc[UR4][R216.64+0x10] ;  /* 0x00001004d8d87981 */ /* 0x000ea2000c1e1d00 */
[----:B------:R-:W-:-:S03]  /*19e0*/  IADD3 R73, R220, 0x80, RZ ;  /* 0x00000080dc497810 */ /* 0x000fc60007ffe0ff */
[----:B------:R-:W2:Y:S02]  /*19f0*/  LDG.E.128 R208, desc[UR4][R208.64+0x10] ;  /* 0x00001004d0d07981 */ /* 0x000ea4000c1e1d00 */
[----:B------:R-:W-:Y:S01]  /*1a00*/  IMAD.WIDE.U32 R232, R73, 0x20, R232 ;  /* 0x0000002049e87825 */ /* 0x000fe200078e00e8 */
[C---:B------:R-:W-:Y:S01]  /*1a10*/  ISETP.GE.AND P4, PT, R252.reuse, 0x1, PT ;  /* 0x00000001fc00780c */ /* 0x040fe20003f86270 */
[----:B------:R-:W-:Y:S01]  /*1a20*/  HFMA2.MMA R78, -RZ, RZ, 0, 0 ;  /* 0x00000000ff4e7435 */ /* 0x000fe200000001ff */
[----:B------:R-:W-:Y:S01]  /*1a30*/  MOV R83, R72 ;  /* 0x0000004800537202 */ /* 0x000fe20000000f00 */
[----:B------:R-:W2:Y:S04]  /*1a40*/  LDG.E.128 R236, desc[UR4][R236.64] ;  /* 0x00000004ecec7981 */ /* 0x000ea8000c1e1d00 */
[----:B------:R-:W2:Y:S04]  /*1a50*/  LDG.E.128 R228, desc[UR4][R232.64] ;  /* 0x00000004e8e47981 */ /* 0x000ea8000c1e1d00 */
[----:B------:R-:W2:Y:S02]  /*1a60*/  LDG.E.128 R232, desc[UR4][R232.64+0x10] ;  /* 0x00001004e8e87981 */ /* 0x000ea4000c1e1d00 */
[----:B------:R-:W-:-:S05]  /*1a70*/  @P4 IADD3 R252, R252, -0x1, RZ ;  /* 0xfffffffffcfc4810 */ /* 0x000fca0007ffe0ff */
[----:B------:R-:W-:-:S05]  /*1a80*/  @P4 IMAD R252, R252, R126, RZ ;  /* 0x0000007efcfc4224 */ /* 0x000fca00078e02ff */
[----:B------:R-:W-:-:S04]  /*1a90*/  @P4 SHF.R.S32.HI R72, RZ, 0x1f, R252 ;  /* 0x0000001fff484819 */ /* 0x000fc800000114fc */
[----:B------:R-:W-:Y:S02]  /*1aa0*/  @P4 LEA.HI R252, R72, R252, RZ, 0x3 ;  /* 0x000000fc48fc4211 */ /* 0x000fe400078f18ff */
[----:B------:R-:W0:Y:S01]  /*1ab0*/  LDC.U8 R72, c[0x0][0x2a0] ;  /* 0x0000a800ff487b82 */ /* 0x000e220000000000 */
[----:B------:R-:W-:Y:S02]  /*1ac0*/  MOV R2, UR14 ;  /* 0x0000000e00027c02 */ /* 0x000fe40008000f00 */
[----:B------:R-:W-:Y:S02]  /*1ad0*/  MOV R0, UR15 ;  /* 0x0000000f00007c02 */ /* 0x000fe40008000f00 */
[----:B------:R-:W-:-:S04]  /*1ae0*/  ISETP.NE.U32.AND P0, PT, R2, RZ, PT ;  /* 0x000000ff0200720c */ /* 0x000fc80003f05070 */
[----:B------:R-:W-:Y:S02]  /*1af0*/  ISETP.NE.AND.EX P0, PT, R0, RZ, PT, P0 ;  /* 0x000000ff0000720c */ /* 0x000fe40003f05300 */
[----:B------:R-:W-:Y:S02]  /*1b00*/  @P4 LEA.HI.SX32 R78, R252, R127, 0x1d ;  /* 0x0000007ffc4e4211 */ /* 0x000fe400078feaff */
[----:B------:R-:W-:Y:S02]  /*1b10*/  MOV R81, R74 ;  /* 0x0000004a00517202 */ /* 0x000fe40000000f00 */
[C---:B------:R-:W-:Y:S02]  /*1b20*/  IADD3 R74, R78.reuse, 0x40, RZ ;  /* 0x000000404e4a7810 */ /* 0x040fe40007ffe0ff */
[----:B------:R-:W-:Y:S01]  /*1b30*/  MOV R80, R75 ;  /* 0x0000004b00507202 */ /* 0x000fe20000000f00 */
[C---:B-1----:R-:W-:Y:S01]  /*1b40*/  IMAD.WIDE.U32 R110, R78.reuse, 0x8, R88 ;  /* 0x000000084e6e7825 */ /* 0x042fe200078e0058 */
[----:B------:R-:W-:-:S02]  /*1b50*/  IADD3 R75, R78, 0x20, RZ ;  /* 0x000000204e4b7810 */ /* 0x000fc40007ffe0ff */
[----:B0-----:R-:W-:Y:S01]  /*1b60*/  ISETP.NE.AND P1, PT, R72, RZ, PT ;  /* 0x000000ff4800720c */ /* 0x001fe20003f25270 */
[----:B------:R-:W-:Y:S01]  /*1b70*/  @P0 IMAD.WIDE.U32 R76, R73, 0x20, R124 ;  /* 0x00000020494c0825 */ /* 0x000fe200078e007c */
[----:B------:R-:W-:Y:S01]  /*1b80*/  IADD3 R73, R78, 0x60, RZ ;  /* 0x000000604e497810 */ /* 0x000fe20007ffe0ff */
[----:B------:R-:W5:Y:S01]  /*1b90*/  @P0 LDG.E.128 R144, desc[UR4][R128.64] ;  /* 0x0000000480900981 */ /* 0x000f62000c1e1d00 */
[----:B------:R-:W-:Y:S02]  /*1ba0*/  FSEL R252, R136, RZ, !P1 ;  /* 0x000000ff88fc7208 */ /* 0x000fe40004800000 */
[----:B------:R-:W-:Y:S01]  /*1bb0*/  IADD3 R72, R78, 0x80, RZ ;  /* 0x000000804e487810 */ /* 0x000fe20007ffe0ff */
[----:B------:R-:W-:Y:S01]  /*1bc0*/  IMAD.WIDE.U32 R78, R74, 0x8, R88 ;  /* 0x000000084a4e7825 */ /* 0x000fe200078e0058 */
[----:B------:R-:W-:-:S03]  /*1bd0*/  MOV R134, R226 ;  /* 0x000000e200867202 */ /* 0x000fc60000000f00 */
[----:B------:R-:W-:Y:S01]  /*1be0*/  FADD.FTZ R106, -R252, R87 ;  /* 0x00000057fc6a7221 */ /* 0x000fe20000010100 */
[----:B------:R-:W-:Y:S01]  /*1bf0*/  MOV R135, R227 ;  /* 0x000000e300877202 */ /* 0x000fe20000000f00 */
[----:B------:R-:W-:Y:S01]  /*1c00*/  IMAD.WIDE.U32 R108, R75, 0x8, R88 ;  /* 0x000000084b6c7825 */ /* 0x000fe200078e0058 */
[----:B------:R-:W-:-:S03]  /*1c10*/  MOV R132, R222 ;  /* 0x000000de00847202 */ /* 0x000fc60000000f00 */
[----:B------:R-:W-:Y:S01]  /*1c20*/  FADD.FTZ R105, -R252, R86 ;  /* 0x00000056fc697221 */ /* 0x000fe20000010100 */
[----:B------:R-:W-:Y:S01]  /*1c30*/  MOV R133, R223 ;  /* 0x000000df00857202 */ /* 0x000fe20000000f00 */
[----:B------:R-:W-:-:S04]  /*1c40*/  IMAD.WIDE.U32 R74, R73, 0x8, R88 ;  /* 0x00000008494a7825 */ /* 0x000fc800078e0058 */
[C---:B------:R-:W-:Y:S01]  /*1c50*/  FADD.FTZ R104, -R252.reuse, R85 ;  /* 0x00000055fc687221 */ /* 0x040fe20000010100 */
[----:B------:R0:W5:Y:S01]  /*1c60*/  @P0 LDG.E.128 R148, desc[UR4][R128.64+0x10] ;  /* 0x0000100480940981 */ /* 0x000162000c1e1d00 */
[C---:B------:R-:W-:Y:S01]  /*1c70*/  FADD.FTZ R103, -R252.reuse, R84 ;  /* 0x00000054fc677221 */ /* 0x040fe20000010100 */
[C---:B------:R-:W-:Y:S01]  /*1c80*/  FADD.FTZ R101, -R252.reuse, R83 ;  /* 0x00000053fc657221 */ /* 0x040fe20000010100 */
[C---:B------:R-:W-:Y:S01]  /*1c90*/  FADD.FTZ R98, -R252.reuse, R81 ;  /* 0x00000051fc627221 */ /* 0x040fe20000010100 */
[----:B------:R-:W2:Y:S01]  /*1ca0*/  LDG.E.128 R220, desc[UR4][R224.64] ;  /* 0x00000004e0dc7981 */ /* 0x000ea2000c1e1d00 */
[----:B------:R-:W-:Y:S01]  /*1cb0*/  FADD.FTZ R100, -R252, R82 ;  /* 0x00000052fc647221 */ /* 0x000fe20000010100 */
[--C-:B----4-:R-:W-:Y:S02]  /*1cc0*/  HADD2.F32 R99, -RZ, R244.reuse.H0_H0 ;  /* 0x200000f4ff637230 */ /* 0x110fe40000004100 */
[C---:B-----5:R-:W-:Y:S01]  /*1cd0*/  FMUL.FTZ R125, R3.reuse, R104 ;  /* 0x00000068037d7220 */ /* 0x060fe20000410000 */
[----:B------:R-:W5:Y:S01]  /*1ce0*/  @P0 LDG.E.128 R160, desc[UR4][R132.64] ;  /* 0x0000000484a00981 */ /* 0x000f62000c1e1d00 */
[----:B0-----:R-:W-:Y:S01]  /*1cf0*/  FMUL.FTZ R128, R3, R106 ;  /* 0x0000006a03807220 */ /* 0x001fe20000410000 */
[----:B------:R-:W-:-:S02]  /*1d00*/  HADD2.F32 R97, -RZ, R244.H1_H1 ;  /* 0x300000f4ff617230 */ /* 0x000fc40000004100 */
[----:B------:R0:W5:Y:S01]  /*1d10*/  @P0 LDG.E.128 R164, desc[UR4][R132.64+0x10] ;  /* 0x0000100484a40981 */ /* 0x000162000c1e1d00 */
[----:B------:R-:W-:Y:S02]  /*1d20*/  HADD2.F32 R136, -RZ, R200.H0_H0 ;  /* 0x200000c8ff887230 */ /* 0x000fe40000004100 */
[----:B------:R-:W-:Y:S01]  /*1d30*/  FADD.FTZ R96, -R252, R80 ;  /* 0x00000050fc607221 */ /* 0x000fe20000010100 */
[----:B------:R-:W-:Y:S01]  /*1d40*/  HADD2.F32 R102, -RZ, R243.H1_H1 ;  /* 0x300000f3ff667230 */ /* 0x000fe20000004100 */
[----:B------:R-:W5:Y:S01]  /*1d50*/  @P0 LDG.E.128 R168, desc[UR4][R134.64] ;  /* 0x0000000486a80981 */ /* 0x000f62000c1e1d00 */
[----:B------:R-:W-:-:S03]  /*1d60*/  FMUL.FTZ R244, R3, R103 ;  /* 0x0000006703f47220 */ /* 0x000fc60000410000 */
[----:B------:R1:W5:Y:S01]  /*1d70*/  @P0 LDG.E.128 R172, desc[UR4][R134.64+0x10] ;  /* 0x0000100486ac0981 */ /* 0x000362000c1e1d00 */
[----:B0-----:R-:W-:-:S03]  /*1d80*/  HADD2.F32 R133, -RZ, R201.H1_H1 ;  /* 0x300000c9ff857230 */ /* 0x001fc60000004100 */
[----:B------:R-:W5:Y:S01]  /*1d90*/  @P0 LDG.E.128 R152, desc[UR4][R130.64] ;  /* 0x0000000482980981 */ /* 0x000f62000c1e1d00 */
[----:B------:R-:W-:Y:S02]  /*1da0*/  HADD2.F32 R132, -RZ, R202.H0_H0 ;  /* 0x200000caff847230 */ /* 0x000fe40000004100 */
[----:B------:R-:W-:Y:S01]  /*1db0*/  HADD2.F32 R129, -RZ, R203.H1_H1 ;  /* 0x300000cbff817230 */ /* 0x000fe20000004100 */
[----:B------:R0:W5:Y:S01]  /*1dc0*/  @P0 LDG.E.128 R156, desc[UR4][R130.64+0x10] ;  /* 0x00001004829c0981 */ /* 0x000162000c1e1d00 */
[----:B-1----:R-:W-:Y:S02]  /*1dd0*/  HADD2.F32 R135, -RZ, R200.H1_H1 ;  /* 0x300000c8ff877230 */ /* 0x002fe40000004100 */
[----:B------:R-:W-:Y:S01]  /*1de0*/  HADD2.F32 R134, -RZ, R201.H0_H0 ;  /* 0x200000c9ff867230 */ /* 0x000fe20000004100 */
[----:B------:R-:W4:Y:S01]  /*1df0*/  LDG.E.128 R224, desc[UR4][R224.64+0x10] ;  /* 0x00001004e0e07981 */ /* 0x000f22000c1e1d00 */
[----:B------:R-:W-:-:S03]  /*1e00*/  IMAD.WIDE.U32 R72, R72, 0x8, R88 ;  /* 0x0000000848487825 */ /* 0x000fc600078e0058 */
[----:B------:R1:W5:Y:S01]  /*1e10*/  LDG.E.64 R200, desc[UR4][R110.64] ;  /* 0x000000046ec87981 */ /* 0x000362000c1e1b00 */
[----:B0-----:R-:W-:Y:S02]  /*1e20*/  HADD2.F32 R131, -RZ, R202.H1_H1 ;  /* 0x300000caff837230 */ /* 0x001fe40000004100 */
[----:B------:R-:W-:Y:S01]  /*1e30*/  HADD2.F32 R130, -RZ, R203.H0_H0 ;  /* 0x200000cbff827230 */ /* 0x000fe20000004100 */
[----:B------:R0:W-:Y:S04]  /*1e40*/  STL [R1+0xc0], R128 ;  /* 0x0000c08001007387 */ /* 0x0001e80000100800 */
[----:B------:R0:W5:Y:S01]  /*1e50*/  LDG.E.64 R202, desc[UR4][R108.64] ;  /* 0x000000046cca7981 */ /* 0x000162000c1e1b00 */
[----:B-1----:R-:W-:-:S03]  /*1e60*/  FMUL.FTZ R110, R3, R100 ;  /* 0x00000064036e7220 */ /* 0x002fc60000410000 */
[----:B------:R-:W5:Y:S04]  /*1e70*/  @P0 LDG.E.128 R176, desc[UR4][R76.64] ;  /* 0x000000044cb00981 */ /* 0x000f68000c1e1d00 */
[----:B------:R-:W5:Y:S01]  /*1e80*/  @P0 LDG.E.128 R180, desc[UR4][R76.64+0x10] ;  /* 0x000010044cb40981 */ /* 0x000f62000c1e1d00 */
[----:B0-----:R-:W-:Y:S01]  /*1e90*/  FMUL.FTZ R109, R3, R96 ;  /* 0x00000060036d7220 */ /* 0x001fe20000410000 */
[C---:B---3--:R-:W-:Y:S01]  /*1ea0*/  FADD.FTZ R95, -R252.reuse, R204 ;  /* 0x000000ccfc5f7221 */ /* 0x048fe20000010100 */
[C---:B------:R-:W-:Y:S02]  /*1eb0*/  FADD.FTZ R93, -R252.reuse, R205 ;  /* 0x000000cdfc5d7221 */ /* 0x040fe40000010100 */
[----:B------:R0:W5:Y:S01]  /*1ec0*/  LDG.E.64 R204, desc[UR4][R78.64] ;  /* 0x000000044ecc7981 */ /* 0x000162000c1e1b00 */
[C---:B------:R-:W-:Y:S01]  /*1ed0*/  FADD.FTZ R81, -R252.reuse, R214 ;  /* 0x000000d6fc517221 */ /* 0x040fe20000010100 */
[C---:B------:R-:W-:Y:S01]  /*1ee0*/  FADD.FTZ R92, -R252.reuse, R206 ;  /* 0x000000cefc5c7221 */ /* 0x040fe20000010100 */
[C---:B------:R-:W-:Y:S01]  /*1ef0*/  FADD.FTZ R91, -R252.reuse, R207 ;  /* 0x000000cffc5b7221 */ /* 0x040fe20000010100 */
[----:B------:R-:W-:Y:S01]  /*1f00*/  FADD.FTZ R83, -R252, R213 ;  /* 0x000000d5fc537221 */ /* 0x000fe20000010100 */
[----:B------:R2:W5:Y:S01]  /*1f10*/  LDG.E.64 R206, desc[UR4][R74.64] ;  /* 0x000000044ace7981 */ /* 0x000562000c1e1b00 */
[----:B0-----:R-:W-:-:S02]  /*1f20*/  HADD2.F32 R79, -RZ, R249.H0_H0 ;  /* 0x200000f9ff4f7230 */ /* 0x001fc40000004100 */
[----:B------:R-:W-:Y:S02]  /*1f30*/  HADD2.F32 R78, -RZ, R249.H1_H1 ;  /* 0x300000f9ff4e7230 */ /* 0x000fe40000004100 */
[C---:B------:R-:W-:Y:S01]  /*1f40*/  FMUL.FTZ R249, R3.reuse, R105 ;  /* 0x0000006903f97220 */ /* 0x040fe20000410000 */
[C---:B------:R-:W-:Y:S01]  /*1f50*/  FMUL.FTZ R108, R3.reuse, R95 ;  /* 0x0000005f036c7220 */ /* 0x040fe20000410000 */
[----:B------:R-:W-:-:S03]  /*1f60*/  FMUL.FTZ R107, R3, R93 ;  /* 0x0000005d036b7220 */ /* 0x000fc60000410000 */
[----:B------:R-:W-:Y:S01]  /*1f70*/  STL [R1+0x104], R249 ;  /* 0x000104f901007387 */ /* 0x000fe20000100800 */
[----:B------:R-:W-:-:S03]  /*1f80*/  FMUL.FTZ R106, R3, R92 ;  /* 0x0000005c036a7220 */ /* 0x000fc60000410000 */
[----:B------:R-:W-:Y:S01]  /*1f90*/  STL [R1+0x100], R125 ;  /* 0x0001007d01007387 */ /* 0x000fe20000100800 */
[----:B------:R-:W-:-:S03]  /*1fa0*/  FMUL.FTZ R105, R3, R91 ;  /* 0x0000005b03697220 */ /* 0x000fc60000410000 */
[----:B------:R-:W-:Y:S01]  /*1fb0*/  STL [R1+0xfc], R244 ;  /* 0x0000fcf401007387 */ /* 0x000fe20000100800 */
[C---:B------:R-:W-:Y:S01]  /*1fc0*/  FADD.FTZ R84, -R252.reuse, R212 ;  /* 0x000000d4fc547221 */ /* 0x040fe20000010100 */
[C---:B------:R-:W-:Y:S01]  /*1fd0*/  FMUL.FTZ R96, R3.reuse, R83 ;  /* 0x0000005303607220 */ /* 0x040fe20000410000 */
[C---:B------:R-:W-:Y:S01]  /*1fe0*/  FMUL.FTZ R95, R3.reuse, R81 ;  /* 0x00000051035f7220 */ /* 0x040fe20000410000 */
[C---:B--2---:R-:W-:Y:S01]  /*1ff0*/  FADD.FTZ R74, -R252.reuse, R218 ;  /* 0x000000dafc4a7221 */ /* 0x044fe20000010100 */
[C---:B------:R-:W-:Y:S01]  /*2000*/  FADD.FTZ R213, -R252.reuse, R219 ;  /* 0x000000dbfcd57221 */ /* 0x040fe20000010100 */
[--C-:B------:R-:W-:Y:S02]  /*2010*/  HADD2.F32 R219, -RZ, R242.reuse.H0_H0 ;  /* 0x200000f2ffdb7230 */ /* 0x100fe40000004100 */
[----:B------:R-:W-:Y:S02]  /*2020*/  HADD2.F32 R218, -RZ, R242.H1_H1 ;  /* 0x300000f2ffda7230 */ /* 0x000fe40000004100 */
[C---:B------:R-:W-:Y:S01]  /*2030*/  FMUL.FTZ R242, R3.reuse, R98 ;  /* 0x0000006203f27220 */ /* 0x040fe20000410000 */
[C---:B------:R-:W-:Y:S01]  /*2040*/  FADD.FTZ R89, -R252.reuse, R208 ;  /* 0x000000d0fc597221 */ /* 0x040fe20000010100 */
[C---:B------:R-:W-:Y:S01]  /*2050*/  FADD.FTZ R88, -R252.reuse, R209 ;  /* 0x000000d1fc587221 */ /* 0x040fe20000010100 */
[C---:B------:R-:W-:Y:S01]  /*2060*/  FADD.FTZ R87, -R252.reuse, R210 ;  /* 0x000000d2fc577221 */ /* 0x040fe20000010100 */
[C---:B------:R-:W-:Y:S01]  /*2070*/  FADD.FTZ R85, -R252.reuse, R211 ;  /* 0x000000d3fc557221 */ /* 0x040fe20000010100 */
[C---:B------:R-:W-:Y:S01]  /*2080*/  FMUL.FTZ R104, R3.reuse, R89 ;  /* 0x0000005903687220 */ /* 0x040fe20000410000 */
[----:B------:R-:W-:Y:S01]  /*2090*/  FMUL.FTZ R103, R3, R88 ;  /* 0x0000005803677220 */ /* 0x000fe20000410000 */
[----:B------:R-:W-:Y:S01]  /*20a0*/  FADD.FTZ R214, -R252, R235 ;  /* 0x000000ebfcd67221 */ /* 0x000fe20000010100 */
[----:B------:R-:W-:-:S02]  /*20b0*/  HADD2.F32 R235, -RZ, R243.H0_H0 ;  /* 0x200000f3ffeb7230 */ /* 0x000fc40000004100 */
[C---:B------:R-:W-:Y:S01]  /*20c0*/  FMUL.FTZ R243, R3.reuse, R101 ;  /* 0x0000006503f37220 */ /* 0x040fe20000410000 */
[C---:B------:R-:W-:Y:S01]  /*20d0*/  FMUL.FTZ R98, R3.reuse, R84 ;  /* 0x0000005403627220 */ /* 0x040fe20000410000 */
[C---:B------:R-:W-:Y:S01]  /*20e0*/  FADD.FTZ R80, -R252.reuse, R215 ;  /* 0x000000d7fc507221 */ /* 0x040fe20000010100 */
[C---:B------:R-:W-:Y:S01]  /*20f0*/  FADD.FTZ R77, -R252.reuse, R216 ;  /* 0x000000d8fc4d7221 */ /* 0x040fe20000010100 */
[----:B------:R-:W-:Y:S01]  /*2100*/  FADD.FTZ R76, -R252, R217 ;  /* 0x000000d9fc4c7221 */ /* 0x000fe20000010100 */
[----:B------:R-:W-:Y:S04]  /*2110*/  STL [R1+0xf8], R243 ;  /* 0x0000f8f301007387 */ /* 0x000fe80000100800 */
        /* <DEDUP_REMOVED lines=16> */
[----:B------:R-:W2:Y:S04]  /*2220*/  LDL R111, [R1+0x1a4] ;  /* 0x0001a400016f7983 */ /* 0x000ea80000100800 */
[----:B------:R-:W3:Y:S04]  /*2230*/  LDL R127, [R1+0x1a0] ;  /* 0x0001a000017f7983 */ /* 0x000ee80000100800 */
[----:B------:R-:W3:Y:S04]  /*2240*/  LDL R126, [R1+0x19c] ;  /* 0x00019c00017e7983 */ /* 0x000ee80000100800 */
        /* <DEDUP_REMOVED lines=10> */
[----:B------:R-:W-:Y:S01]  /*22f0*/  STL [R1+0xb8], R93 ;  /* 0x0000b85d01007387 */ /* 0x000fe20000100800 */
[C---:B------:R-:W-:Y:S01]  /*2300*/  FMUL.FTZ R87, R3.reuse, R220 ;  /* 0x000000dc03577220 */ /* 0x040fe20000410000 */
[C---:B----4-:R-:W-:Y:S01]  /*2310*/  FADD.FTZ R224, -R252.reuse, R224 ;  /* 0x000000e0fce07221 */ /* 0x050fe20000010100 */
[C---:B------:R-:W-:Y:S01]  /*2320*/  FADD.FTZ R225, -R252.reuse, R225 ;  /* 0x000000e1fce17221 */ /* 0x040fe20000010100 */
[----:B------:R-:W-:Y:S01]  /*2330*/  STL [R1+0xb4], R92 ;  /* 0x0000b45c01007387 */ /* 0x000fe20000100800 */
[C---:B------:R-:W-:Y:S01]  /*2340*/  FMUL.FTZ R85, R3.reuse, R221 ;  /* 0x000000dd03557220 */ /* 0x040fe20000410000 */
[C---:B------:R-:W-:Y:S01]  /*2350*/  FADD.FTZ R226, -R252.reuse, R226 ;  /* 0x000000e2fce27221 */ /* 0x040fe20000010100 */
[C---:B------:R-:W-:Y:S01]  /*2360*/  FMUL.FTZ R84, R3.reuse, R222 ;  /* 0x000000de03547220 */ /* 0x040fe20000410000 */
[----:B------:R-:W-:Y:S01]  /*2370*/  STL [R1+0xb0], R91 ;  /* 0x0000b05b01007387 */ /* 0x000fe20000100800 */
[C---:B------:R-:W-:Y:S01]  /*2380*/  FADD.FTZ R227, -R252.reuse, R227 ;  /* 0x000000e3fce37221 */ /* 0x040fe20000010100 */
[C---:B------:R-:W-:Y:S01]  /*2390*/  FMUL.FTZ R83, R3.reuse, R223 ;  /* 0x000000df03537220 */ /* 0x040fe20000410000 */
[C---:B------:R-:W-:Y:S01]  /*23a0*/  FADD.FTZ R228, -R252.reuse, R228 ;  /* 0x000000e4fce47221 */ /* 0x040fe20000010100 */
[----:B------:R-:W-:Y:S01]  /*23b0*/  STL [R1+0xac], R89 ;  /* 0x0000ac5901007387 */ /* 0x000fe20000100800 */
[C---:B------:R-:W-:Y:S01]  /*23c0*/  FMUL.FTZ R81, R3.reuse, R224 ;  /* 0x000000e003517220 */ /* 0x040fe20000410000 */
[C---:B------:R-:W-:Y:S01]  /*23d0*/  FADD.FTZ R229, -R252.reuse, R229 ;  /* 0x000000e5fce57221 */ /* 0x040fe20000010100 */
[C---:B------:R-:W-:Y:S01]  /*23e0*/  FMUL.FTZ R80, R3.reuse, R225 ;  /* 0x000000e103507220 */ /* 0x040fe20000410000 */
        /* <DEDUP_REMOVED lines=16> */
[C---:B------:R-:W-:Y:S01]  /*24f0*/  FMUL.FTZ R229, R3.reuse, R231 ;  /* 0x000000e703e57220 */ /* 0x040fe20000410000 */
[C---:B------:R-:W-:Y:S02]  /*2500*/  FMUL.FTZ R228, R3.reuse, R232 ;  /* 0x000000e803e47220 */ /* 0x040fe40000410000 */
        /* <DEDUP_REMOVED lines=12> */
[----:B------:R-:W-:Y:S04]  /*25d0*/  STL [R1+0x6c], R222 ;  /* 0x00006cde01007387 */ /* 0x000fe80000100800 */
[----:B------:R-:W-:Y:S01]  /*25e0*/  STL [R1+0x68], R220 ;  /* 0x000068dc01007387 */ /* 0x000fe20000100800 */
[----:B------:R-:W-:Y:S01]  /*25f0*/  FFMA.FTZ R5, R249, R135, R5 ;  /* 0x00000087f9057223 */ /* 0x000fe20000010005 */
[----:B------:R-:W-:Y:S01]  /*2600*/  FADD.FTZ R45, R45, R135 ;  /* 0x000000872d2d7221 */ /* 0x000fe20000010000 */
[----:B------:R-:W-:Y:S01]  /*2610*/  FFMA.FTZ R6, R125, R134, R6 ;  /* 0x000000867d067223 */ /* 0x000fe20000010006 */
        /* <DEDUP_REMOVED lines=10> */
[----:B------:R0:W5:Y:S01]  /*26c0*/  LDG.E.64 R208, desc[UR4][R72.64] ;  /* 0x0000000448d07981 */ /* 0x000162000c1e1b00 */
[----:B--2---:R-:W-:-:S03]  /*26d0*/  FMUL.FTZ R213, R111, R136 ;  /* 0x000000886fd57220 */ /* 0x004fc60000410000 */
[----:B------:R1:W5:Y:S04]  /*26e0*/  LDL.LU R136, [R1+0x278] ;  /* 0x0002780001887983 */ /* 0x0003680000300800 */
[----:B------:R-:W2:Y:S01]  /*26f0*/  LDL R111, [R1+0x194] ;  /* 0x00019400016f7983 */ /* 0x000ea20000100800 */
[----:B---3--:R-:W-:Y:S01]  /*2700*/  FMUL.FTZ R127, R127, R135 ;  /* 0x000000877f7f7220 */ /* 0x008fe20000410000 */
[----:B------:R-:W-:Y:S02]  /*2710*/  FMUL.FTZ R126, R126, R134 ;  /* 0x000000867e7e7220 */ /* 0x000fe40000410000 */
[----:B------:R1:W5:Y:S04]  /*2720*/  LDL.LU R135, [R1+0x274] ;  /* 0x0002740001877983 */ /* 0x0003680000300800 */
[----:B------:R-:W3:Y:S04]  /*2730*/  LDL R227, [R1+0x190] ;  /* 0x0001900001e37983 */ /* 0x000ee80000100800 */
[----:B------:R1:W5:Y:S04]  /*2740*/  LDL.LU R134, [R1+0x270] ;  /* 0x0002700001867983 */ /* 0x0003680000300800 */
[----:B------:R-:W4:Y:S01]  /*2750*/  LDL R226, [R1+0x18c] ;  /* 0x00018c0001e27983 */ /* 0x000f220000100800 */
[----:B------:R-:W-:-:S03]  /*2760*/  FMUL.FTZ R124, R124, R133 ;  /* 0x000000857c7c7220 */ /* 0x000fc60000410000 */
[----:B------:R1:W-:Y:S04]  /*2770*/  STL [R1+0x64], R127 ;  /* 0x0000647f01007387 */ /* 0x0003e80000100800 */
[----:B------:R0:W5:Y:S04]  /*2780*/  LDL.LU R133, [R1+0x26c] ;  /* 0x00026c0001857983 */ /* 0x0001680000300800 */
[----:B------:R-:W4:Y:S01]  /*2790*/  LDL R221, [R1+0x188] ;  /* 0x0001880001dd7983 */ /* 0x000f220000100800 */
[----:B------:R-:W-:-:S03]  /*27a0*/  FFMA.FTZ R8, R243, R132, R8 ;  /* 0x00000084f3087223 */ /* 0x000fc60000010008 */
[----:B------:R1:W-:Y:S01]  /*27b0*/  STL [R1+0x60], R126 ;  /* 0x0000607e01007387 */ /* 0x0003e20000100800 */
[----:B--2---:R-:W-:-:S03]  /*27c0*/  FMUL.FTZ R111, R111, R132 ;  /* 0x000000846f6f7220 */ /* 0x004fc60000410000 */
[----:B------:R2:W5:Y:S04]  /*27d0*/  LDL.LU R132, [R1+0x268] ;  /* 0x0002680001847983 */ /* 0x0005680000300800 */
[----:B------:R-:W2:Y:S01]  /*27e0*/  LDL R225, [R1+0x184] ;  /* 0x0001840001e17983 */ /* 0x000ea20000100800 */
[----:B---3--:R-:W-:-:S03]  /*27f0*/  FMUL.FTZ R230, R227, R131 ;  /* 0x00000083e3e67220 */ /* 0x008fc60000410000 */
[----:B------:R3:W-:Y:S04]  /*2800*/  STL [R1+0x54], R124 ;  /* 0x0000547c01007387 */ /* 0x0007e80000100800 */
[----:B------:R0:W5:Y:S01]  /*2810*/  LDL.LU R131, [R1+0x264] ;  /* 0x0002640001837983 */ /* 0x0001620000300800 */
[----:B----4-:R-:W-:-:S03]  /*2820*/  FMUL.FTZ R226, R226, R130 ;  /* 0x00000082e2e27220 */ /* 0x010fc60000410000 */
[----:B------:R-:W4:Y:S04]  /*2830*/  LDL R231, [R1+0x180] ;  /* 0x0001800001e77983 */ /* 0x000f280000100800 */
[----:B------:R3:W-:Y:S04]  /*2840*/  STL [R1+0x50], R111 ;  /* 0x0000506f01007387 */ /* 0x0007e80000100800 */
[----:B------:R0:W5:Y:S04]  /*2850*/  LDL.LU R130, [R1+0x260] ;  /* 0x0002600001827983 */ /* 0x0001680000300800 */
[----:B------:R-:W3:Y:S01]  /*2860*/  LDL R227, [R1+0x17c] ;  /* 0x00017c0001e37983 */ /* 0x000ee20000100800 */
[----:B------:R-:W-:-:S03]  /*2870*/  FMUL.FTZ R233, R221, R129 ;  /* 0x00000081dde97220 */ /* 0x000fc60000410000 */
[----:B------:R-:W-:Y:S04]  /*2880*/  STL [R1+0x48], R230 ;  /* 0x000048e601007387 */ /* 0x000fe80000100800 */
[----:B------:R0:W5:Y:S04]  /*2890*/  LDL.LU R129, [R1+0x25c] ;  /* 0x00025c0001817983 */ /* 0x0001680000300800 */
[----:B------:R-:W3:Y:S01]  /*28a0*/  LDL R221, [R1+0x178] ;  /* 0x0001780001dd7983 */ /* 0x000ee20000100800 */
[----:B------:R-:W-:-:S03]  /*28b0*/  HADD2.F32 R217, -RZ, R236.H0_H0 ;  /* 0x200000ecffd97230 */ /* 0x000fc60000004100 */
[----:B------:R1:W-:Y:S01]  /*28c0*/  STL [R1+0x18], R226 ;  /* 0x000018e201007387 */ /* 0x0003e20000100800 */
[--C-:B0-----:R-:W-:Y:S02]  /*28d0*/  HADD2.F32 R73, -RZ, R251.reuse.H0_H0 ;  /* 0x200000fbff497230 */ /* 0x101fe40000004100 */
[----:B------:R-:W-:Y:S02]  /*28e0*/  HADD2.F32 R72, -RZ, R251.H1_H1 ;  /* 0x300000fbff487230 */ /* 0x000fe40000004100 */
[----:B------:R-:W-:Y:S02]  /*28f0*/  HADD2.F32 R236, -RZ, R236.H1_H1 ;  /* 0x300000ecffec7230 */ /* 0x000fe40000004100 */
[--C-:B------:R-:W-:Y:S02]  /*2900*/  HADD2.F32 R216, -RZ, R237.reuse.H0_H0 ;  /* 0x200000edffd87230 */ /* 0x100fe40000004100 */
[----:B------:R-:W-:Y:S01]  /*2910*/  FFMA.FTZ R12, R108, R217, R12 ;  /* 0x000000d96c0c7223 */ /* 0x000fe2000001000c */
[----:B------:R-:W-:Y:S01]  /*2920*/  FADD.FTZ R52, R52, R217 ;  /* 0x000000d934347221 */ /* 0x000fe20000010000 */
[----:B------:R-:W-:-:S02]  /*2930*/  HADD2.F32 R237, -RZ, R237.H1_H1 ;  /* 0x300000edffed7230 */ /* 0x000fc40000004100 */
[----:B------:R-:W-:Y:S01]  /*2940*/  FFMA.FTZ R14, R106, R216, R14 ;  /* 0x000000d86a0e7223 */ /* 0x000fe2000001000e */
[----:B------:R-:W-:Y:S01]  /*2950*/  FADD.FTZ R54, R54, R216 ;  /* 0x000000d836367221 */ /* 0x000fe20000010000 */
[----:B--2---:R-:W-:Y:S02]  /*2960*/  FMUL.FTZ R232, R225, R217 ;  /* 0x000000d9e1e87220 */ /* 0x004fe40000410000 */
[----:B------:R-:W2:Y:S04]  /*2970*/  LDL R225, [R1+0x174] ;  /* 0x0001740001e17983 */ /* 0x000ea80000100800 */
[----:B------:R-:W-:Y:S04]  /*2980*/  STL [R1+0x14], R233 ;  /* 0x000014e901007387 */ /* 0x000fe80000100800 */
[----:B------:R-:W2:Y:S04]  /*2990*/  LDL R251, [R1+0x170] ;  /* 0x0001700001fb7983 */ /* 0x000ea80000100800 */
[----:B------:R-:W-:Y:S04]  /*29a0*/  STL [R1+0x10], R232 ;  /* 0x000010e801007387 */ /* 0x000fe80000100800 */
[----:B------:R-:W2:Y:S01]  /*29b0*/  LDL R234, [R1+0x16c] ;  /* 0x00016c0001ea7983 */ /* 0x000ea20000100800 */
[----:B----4-:R-:W-:Y:S01]  /*29c0*/  FMUL.FTZ R231, R231, R236 ;  /* 0x000000ece7e77220 */ /* 0x010fe20000410000 */
[----:B---3--:R-:W-:-:S04]  /*29d0*/  FMUL.FTZ R227, R227, R216 ;  /* 0x000000d8e3e37220 */ /* 0x008fc80000410000 */
[----:B------:R-:W-:Y:S04]  /*29e0*/  STL [R1+0xc], R231 ;  /* 0x00000ce701007387 */ /* 0x000fe80000100800 */
[----:B------:R-:W-:Y:S04]  /*29f0*/  STL [R1+0x8], R227 ;  /* 0x000008e301007387 */ /* 0x000fe80000100800 */
[----:B------:R-:W3:Y:S01]  /*2a00*/  LDL R217, [R1+0x168] ;  /* 0x0001680001d97983 */ /* 0x000ee20000100800 */
[----:B------:R-:W-:-:S05]  /*2a10*/  FMUL.FTZ R221, R221, R237 ;  /* 0x000000eddddd7220 */ /* 0x000fca0000410000 */
[----:B------:R0:W-:Y:S04]  /*2a20*/  STL [R1+0x4], R221 ;  /* 0x000004dd01007387 */ /* 0x0001e80000100800 */
[----:B------:R-:W4:Y:S01]  /*2a30*/  LDL R216, [R1+0x164] ;  /* 0x0001640001d87983 */ /* 0x000f220000100800 */
[--C-:B------:R-:W-:Y:S02]  /*2a40*/  HADD2.F32 R215, -RZ, R238.reuse.H0_H0 ;  /* 0x200000eeffd77230 */ /* 0x100fe40000004100 */
[----:B------:R-:W-:Y:S02]  /*2a50*/  HADD2.F32 R238, -RZ, R238.H1_H1 ;  /* 0x300000eeffee7230 */ /* 0x000fe40000004100 */
[----:B------:R-:W-:Y:S02]  /*2a60*/  HADD2.F32 R212, -RZ, R239.H0_H0 ;  /* 0x200000efffd47230 */ /* 0x000fe40000004100 */
[----:B------:R-:W-:Y:S01]  /*2a70*/  FADD.FTZ R56, R56, R215 ;  /* 0x000000d738387221 */ /* 0x000fe20000010000 */
[----:B------:R-:W-:-:S02]  /*2a80*/  FFMA.FTZ R16, R104, R215, R16 ;  /* 0x000000d768107223 */ /* 0x000fc40000010010 */
[----:B------:R-:W-:Y:S01]  /*2a90*/  FADD.FTZ R58, R58, R212 ;  /* 0x000000d43a3a7221 */ /* 0x000fe20000010000 */
[----:B------:R-:W-:Y:S01]  /*2aa0*/  FFMA.FTZ R18, R101, R212, R18 ;  /* 0x000000d465127223 */ /* 0x000fe20000010012 */
[----:B------:R-:W-:Y:S02]  /*2ab0*/  HADD2.F32 R239, -RZ, R239.H1_H1 ;  /* 0x300000efffef7230 */ /* 0x000fe40000004100 */
[----:B------:R-:W-:Y:S02]  /*2ac0*/  HADD2.F32 R211, -RZ, R240.H0_H0 ;  /* 0x200000f0ffd37230 */ /* 0x000fe40000004100 */
[----:B--2---:R-:W-:Y:S01]  /*2ad0*/  FMUL.FTZ R225, R225, R215 ;  /* 0x000000d7e1e17220 */ /* 0x004fe20000410000 */
[----:B------:R-:W-:Y:S01]  /*2ae0*/  FADD.FTZ R215, RZ, R213 ;  /* 0x000000d5ffd77221 */ /* 0x000fe20000010000 */
[----:B------:R-:W-:-:S03]  /*2af0*/  FMUL.FTZ R252, R251, R238 ;  /* 0x000000eefbfc7220 */ /* 0x000fc60000410000 */
[----:B------:R-:W-:Y:S01]  /*2b00*/  FADD.FTZ R215, R215, R127 ;  /* 0x0000007fd7d77221 */ /* 0x000fe20000010000 */
[----:B------:R2:W-:Y:S01]  /*2b10*/  STL [R1], R225 ;  /* 0x000000e101007387 */ /* 0x0005e20000100800 */
[----:B------:R-:W-:Y:S01]  /*2b20*/  FMUL.FTZ R251, R234, R212 ;  /* 0x000000d4eafb7220 */ /* 0x000fe20000410000 */
[----:B------:R-:W-:Y:S02]  /*2b30*/  FFMA.FTZ R212, R128, R213, RZ ;  /* 0x000000d580d47223 */ /* 0x000fe400000100ff */
[----:B------:R0:W5:Y:S02]  /*2b40*/  LDL.LU R128, [R1+0x258] ;  /* 0x0002580001807983 */ /* 0x0001640000300800 */
[----:B------:R-:W-:Y:S01]  /*2b50*/  FFMA.FTZ R212, R249, R127, R212 ;  /* 0x0000007ff9d47223 */ /* 0x000fe200000100d4 */
[----:B------:R-:W-:Y:S01]  /*2b60*/  FADD.FTZ R215, R215, R126 ;  /* 0x0000007ed7d77221 */ /* 0x000fe20000010000 */
[----:B------:R-:W2:Y:S02]  /*2b70*/  LDL R234, [R1+0x160] ;  /* 0x0001600001ea7983 */ /* 0x000ea40000100800 */
[----:B------:R-:W-:-:S02]  /*2b80*/  FFMA.FTZ R212, R125, R126, R212 ;  /* 0x0000007e7dd47223 */ /* 0x000fc400000100d4 */
[----:B-1----:R1:W5:Y:S04]  /*2b90*/  LDL.LU R127, [R1+0x254] ;  /* 0x00025400017f7983 */ /* 0x0023680000300800 */
[----:B------:R1:W5:Y:S01]  /*2ba0*/  LDL.LU R126, [R1+0x250] ;  /* 0x00025000017e7983 */ /* 0x0003620000300800 */
[----:B---3--:R-:W-:-:S03]  /*2bb0*/  FMUL.FTZ R249, R217, R239 ;  /* 0x000000efd9f97220 */ /* 0x008fc60000410000 */
[----:B------:R1:W5:Y:S04]  /*2bc0*/  LDL.LU R125, [R1+0x24c] ;  /* 0x00024c00017d7983 */ /* 0x0003680000300800 */
[----:B------:R-:W3:Y:S01]  /*2bd0*/  LDL R217, [R1+0x15c] ;  /* 0x00015c0001d97983 */ /* 0x000ee20000100800 */
[----:B------:R-:W-:Y:S01]  /*2be0*/  FADD.FTZ R215, R215, R124 ;  /* 0x0000007cd7d77221 */ /* 0x000fe20000010000 */
[----:B------:R-:W-:Y:S02]  /*2bf0*/  FFMA.FTZ R212, R244, R124, R212 ;  /* 0x0000007cf4d47223 */ /* 0x000fe400000100d4 */
[----:B------:R1:W5:Y:S01]  /*2c00*/  LDL.LU R124, [R1+0x248] ;  /* 0x00024800017c7983 */ /* 0x0003620000300800 */
[----:B----4-:R-:W-:-:S03]  /*2c10*/  FMUL.FTZ R244, R216, R211 ;  /* 0x000000d3d8f47220 */ /* 0x010fc60000410000 */
[----:B------:R-:W4:Y:S01]  /*2c20*/  LDL R216, [R1+0x158] ;  /* 0x0001580001d87983 */ /* 0x000f220000100800 */
[----:B------:R-:W-:Y:S01]  /*2c30*/  FFMA.FTZ R20, R98, R211, R20 ;  /* 0x000000d362147223 */ /* 0x000fe20000010014 */
[----:B------:R-:W-:Y:S01]  /*2c40*/  FADD.FTZ R60, R60, R211 ;  /* 0x000000d33c3c7221 */ /* 0x000fe20000010000 */
[----:B------:R-:W-:Y:S01]  /*2c50*/  FADD.FTZ R211, R215, R111 ;  /* 0x0000006fd7d37221 */ /* 0x000fe20000010000 */
[----:B------:R-:W-:Y:S01]  /*2c60*/  FFMA.FTZ R212, R243, R111, R212 ;  /* 0x0000006ff3d47223 */ /* 0x000fe200000100d4 */
[----:B------:R-:W-:Y:S01]  /*2c70*/  HADD2.F32 R210, -RZ, R241.H0_H0 ;  /* 0x200000f1ffd27230 */ /* 0x000fe20000004100 */
[----:B------:R1:W5:Y:S01]  /*2c80*/  LDL.LU R111, [R1+0x244] ;  /* 0x00024400016f7983 */ /* 0x0003620000300800 */
[----:B------:R-:W-:Y:S01]  /*2c90*/  FADD.FTZ R211, R211, R230 ;  /* 0x000000e6d3d37221 */ /* 0x000fe20000010000 */
[----:B------:R-:W-:Y:S02]  /*2ca0*/  FFMA.FTZ R215, R110, R230, R212 ;  /* 0x000000e66ed77223 */ /* 0x000fe400000100d4 */
[----:B------:R-:W-:Y:S01]  /*2cb0*/  FFMA.FTZ R22, R95, R210, R22 ;  /* 0x000000d25f167223 */ /* 0x000fe20000010016 */
[----:B------:R-:W-:Y:S01]  /*2cc0*/  FADD.FTZ R212, R211, R226 ;  /* 0x000000e2d3d47221 */ /* 0x000fe20000010000 */
[----:B------:R-:W-:Y:S01]  /*2cd0*/  FFMA.FTZ R211, R242, R226, R215 ;  /* 0x000000e2f2d37223 */ /* 0x000fe200000100d7 */
[----:B------:R-:W-:Y:S01]  /*2ce0*/  FADD.FTZ R62, R62, R210 ;  /* 0x000000d23e3e7221 */ /* 0x000fe20000010000 */
[----:B------:R1:W5:Y:S02]  /*2cf0*/  LDL.LU R110, [R1+0x240] ;  /* 0x00024000016e7983 */ /* 0x0003640000300800 */
[----:B------:R-:W-:-:S02]  /*2d00*/  FFMA.FTZ R211, R109, R233, R211 ;  /* 0x000000e96dd37223 */ /* 0x000fc400000100d3 */
[----:B------:R-:W2:Y:S01]  /*2d10*/  LDL R226, [R1+0x150] ;  /* 0x0001500001e27983 */ /* 0x000ea20000100800 */
[----:B------:R-:W-:-:S03]  /*2d20*/  HADD2.F32 R241, -RZ, R241.H1_H1 ;  /* 0x300000f1fff17230 */ /* 0x000fc60000004100 */
[----:B------:R-:W2:Y:S01]  /*2d30*/  LDL R230, [R1+0x154] ;  /* 0x0001540001e67983 */ /* 0x000ea20000100800 */
[----:B------:R-:W-:Y:S01]  /*2d40*/  FFMA.FTZ R13, R107, R236, R13 ;  /* 0x000000ec6b0d7223 */ /* 0x000fe2000001000d */
[----:B------:R-:W-:Y:S02]  /*2d50*/  FFMA.FTZ R23, R93, R241, R23 ;  /* 0x000000f15d177223 */ /* 0x000fe40000010017 */
[----:B------:R1:W5:Y:S01]  /*2d60*/  LDL.LU R109, [R1+0x23c] ;  /* 0x00023c00016d7983 */ /* 0x0003620000300800 */
[----:B------:R-:W-:Y:S01]  /*2d70*/  FADD.FTZ R63, R63, R241 ;  /* 0x000000f13f3f7221 */ /* 0x000fe20000010000 */
[----:B------:R-:W-:Y:S01]  /*2d80*/  FFMA.FTZ R15, R105, R237, R15 ;  /* 0x000000ed690f7223 */ /* 0x000fe2000001000f */
[----:B---3--:R-:W-:Y:S01]  /*2d90*/  FMUL.FTZ R242, R217, R210 ;  /* 0x000000d2d9f27220 */ /* 0x008fe20000410000 */
[----:B------:R-:W-:Y:S01]  /*2da0*/  FADD.FTZ R210, R212, R233 ;  /* 0x000000e9d4d27221 */ /* 0x000fe20000010000 */
[----:B------:R-:W-:Y:S02]  /*2db0*/  FFMA.FTZ R212, R108, R232, R211 ;  /* 0x000000e86cd47223 */ /* 0x000fe400000100d3 */
[----:B------:R1:W5:Y:S01]  /*2dc0*/  LDL.LU R108, [R1+0x238] ;  /* 0x00023800016c7983 */ /* 0x0003620000300800 */
[----:B------:R-:W-:-:S03]  /*2dd0*/  FADD.FTZ R210, R210, R232 ;  /* 0x000000e8d2d27221 */ /* 0x000fc60000010000 */
[----:B------:R-:W3:Y:S01]  /*2de0*/  LDL R217, [R1+0x14c] ;  /* 0x00014c0001d97983 */ /* 0x000ee20000100800 */
[----:B------:R-:W-:Y:S01]  /*2df0*/  FADD.FTZ R211, R210, R231 ;  /* 0x000000e7d2d37221 */ /* 0x000fe20000010000 */
[----:B------:R-:W-:Y:S01]  /*2e00*/  FFMA.FTZ R210, R107, R231, R212 ;  /* 0x000000e76bd27223 */ /* 0x000fe200000100d4 */
[----:B----4-:R-:W-:Y:S01]  /*2e10*/  FMUL.FTZ R241, R216, R241 ;  /* 0x000000f1d8f17220 */ /* 0x010fe20000410000 */
[----:B------:R1:W5:Y:S02]  /*2e20*/  LDL.LU R107, [R1+0x234] ;  /* 0x00023400016b7983 */ /* 0x0003640000300800 */
[----:B------:R-:W-:Y:S02]  /*2e30*/  FFMA.FTZ R210, R106, R227, R210 ;  /* 0x000000e36ad27223 */ /* 0x000fe400000100d2 */
[----:B------:R-:W4:Y:S02]  /*2e40*/  LDL R216, [R1+0x148] ;  /* 0x0001480001d87983 */ /* 0x000f240000100800 */
[----:B------:R-:W-:-:S02]  /*2e50*/  FFMA.FTZ R210, R105, R221, R210 ;  /* 0x000000dd69d27223 */ /* 0x000fc400000100d2 */
[----:B------:R1:W5:Y:S04]  /*2e60*/  LDL.LU R106, [R1+0x230] ;  /* 0x00023000016a7983 */ /* 0x0003680000300800 */
[----:B------:R1:W5:Y:S04]  /*2e70*/  LDL.LU R105, [R1+0x22c] ;  /* 0x00022c0001697983 */ /* 0x0003680000300800 */
[----:B------:R-:W3:Y:S01]  /*2e80*/  LDL R215, [R1+0x144] ;  /* 0x0001440001d77983 */ /* 0x000ee20000100800 */
[----:B------:R-:W-:Y:S01]  /*2e90*/  FADD.FTZ R59, R59, R239 ;  /* 0x000000ef3b3b7221 */ /* 0x000fe20000010000 */
[----:B------:R-:W-:Y:S01]  /*2ea0*/  FFMA.FTZ R19, R100, R239, R19 ;  /* 0x000000ef64137223 */ /* 0x000fe20000010013 */
[----:B------:R-:W-:Y:S01]  /*2eb0*/  FADD.FTZ R65, R65, R218 ;  /* 0x000000da41417221 */ /* 0x000fe20000010000 */
[-C--:B------:R-:W-:Y:S01]  /*2ec0*/  FFMA.FTZ R25, R91, R218.reuse, R25 ;  /* 0x000000da5b197223 */ /* 0x080fe20000010019 */
[----:B--2---:R-:W-:Y:S01]  /*2ed0*/  FMUL.FTZ R239, R226, R218 ;  /* 0x000000dae2ef7220 */ /* 0x004fe20000410000 */
[----:B------:R-:W-:Y:S01]  /*2ee0*/  FADD.FTZ R211, R211, R227 ;  /* 0x000000e3d3d37221 */ /* 0x000fe20000010000 */
[----:B------:R-:W-:-:S02]  /*2ef0*/  FFMA.FTZ R218, R104, R225, R210 ;  /* 0x000000e168da7223 */ /* 0x000fc400000100d2 */
[----:B------:R1:W5:Y:S01]  /*2f00*/  LDL.LU R104, [R1+0x228] ;  /* 0x0002280001687983 */ /* 0x0003620000300800 */
[----:B------:R-:W-:Y:S01]  /*2f10*/  FADD.FTZ R211, R211, R221 ;  /* 0x000000ddd3d37221 */ /* 0x000fe20000010000 */
[----:B------:R-:W-:Y:S01]  /*2f20*/  FFMA.FTZ R218, R103, R252, R218 ;  /* 0x000000fc67da7223 */ /* 0x000fe200000100da */
[----:B------:R-:W-:Y:S01]  /*2f30*/  FADD.FTZ R55, R55, R237 ;  /* 0x000000ed37377221 */ /* 0x000fe20000010000 */
[----:B------:R-:W2:Y:S01]  /*2f40*/  LDL R212, [R1+0x140] ;  /* 0x0001400001d47983 */ /* 0x000ea20000100800 */
[----:B------:R-:W-:Y:S01]  /*2f50*/  FFMA.FTZ R17, R103, R238, R17 ;  /* 0x000000ee67117223 */ /* 0x000fe20000010011 */
[----:B------:R-:W-:Y:S01]  /*2f60*/  FADD.FTZ R67, R67, R102 ;  /* 0x0000006643437221 */ /* 0x000fe20000010000 */
[-C--:B------:R-:W-:Y:S01]  /*2f70*/  FFMA.FTZ R27, R88, R102.reuse, R27 ;  /* 0x00000066581b7223 */ /* 0x080fe2000001001b */
[----:B------:R1:W5:Y:S01]  /*2f80*/  LDL.LU R103, [R1+0x224] ;  /* 0x0002240001677983 */ /* 0x0003620000300800 */
[----:B------:R-:W-:Y:S01]  /*2f90*/  FFMA.FTZ R218, R101, R251, R218 ;  /* 0x000000fb65da7223 */ /* 0x000fe200000100da */
[----:B0-----:R-:W-:Y:S01]  /*2fa0*/  FADD.FTZ R221, R211, R225 ;  /* 0x000000e1d3dd7221 */ /* 0x001fe20000010000 */
[----:B------:R-:W-:Y:S01]  /*2fb0*/  FADD.FTZ R53, R53, R236 ;  /* 0x000000ec35357221 */ /* 0x000fe20000010000 */
[----:B------:R-:W-:Y:S01]  /*2fc0*/  FFMA.FTZ R28, R87, R99, R28 ;  /* 0x00000063571c7223 */ /* 0x000fe2000001001c */
[----:B------:R-:W-:Y:S01]  /*2fd0*/  FFMA.FTZ R218, R100, R249, R218 ;  /* 0x000000f964da7223 */ /* 0x000fe200000100da */
[----:B------:R-:W-:Y:S01]  /*2fe0*/  FADD.FTZ R68, R68, R99 ;  /* 0x0000006344447221 */ /* 0x000fe20000010000 */
[----:B----4-:R-:W-:-:S02]  /*2ff0*/  FMUL.FTZ R237, R216, R102 ;  /* 0x00000066d8ed7220 */ /* 0x010fc40000410000 */
[----:B------:R1:W5:Y:S04]  /*3000*/  LDL.LU R102, [R1+0x220] ;  /* 0x0002200001667983 */ /* 0x0003680000300800 */
[----:B------:R-:W4:Y:S04]  /*3010*/  LDL R211, [R1+0x13c] ;  /* 0x00013c0001d37983 */ /* 0x000f280000100800 */
[----:B------:R1:W5:Y:S01]  /*3020*/  LDL.LU R101, [R1+0x21c] ;  /* 0x00021c0001657983 */ /* 0x0003620000300800 */
[----:B---3--:R-:W-:-:S03]  /*3030*/  FMUL.FTZ R236, R215, R99 ;  /* 0x00000063d7ec7220 */ /* 0x008fc60000410000 */
[----:B------:R1:W5:Y:S04]  /*3040*/  LDL.LU R100, [R1+0x218] ;  /* 0x0002180001647983 */ /* 0x0003680000300800 */
[----:B------:R1:W5:Y:S04]  /*3050*/  LDL.LU R99, [R1+0x214] ;  /* 0x0002140001637983 */ /* 0x0003680000300800 */
[----:B------:R-:W3:Y:S01]  /*3060*/  LDL R210, [R1+0x138] ;  /* 0x0001380001d27983 */ /* 0x000ee20000100800 */
[----:B------:R-:W-:Y:S02]  /*3070*/  HADD2.F32 R240, -RZ, R240.H1_H1 ;  /* 0x300000f0fff07230 */ /* 0x000fe40000004100 */
[----:B------:R-:W-:Y:S01]  /*3080*/  FFMA.FTZ R218, R98, R244, R218 ;  /* 0x000000f462da7223 */ /* 0x000fe200000100da */
[----:B------:R-:W-:-:S02]  /*3090*/  FADD.FTZ R57, R57, R238 ;  /* 0x000000ee39397221 */ /* 0x000fc40000010000 */
[-C--:B------:R-:W-:Y:S01]  /*30a0*/  FMUL.FTZ R243, R234, R240.reuse ;  /* 0x000000f0eaf37220 */ /* 0x080fe20000410000 */
[--C-:B------:R-:W-:Y:S02]  /*30b0*/  HADD2.F32 R94, -RZ, R245.reuse.H0_H0 ;  /* 0x200000f5ff5e7230 */ /* 0x100fe40000004100 */
[----:B------:R-:W-:Y:S01]  /*30c0*/  FADD.FTZ R66, R66, R235 ;  /* 0x000000eb42427221 */ /* 0x000fe20000010000 */
[-C--:B------:R-:W-:Y:S01]  /*30d0*/  FFMA.FTZ R26, R89, R235.reuse, R26 ;  /* 0x000000eb591a7223 */ /* 0x080fe2000001001a */
[----:B------:R-:W-:Y:S01]  /*30e0*/  FMUL.FTZ R238, R217, R235 ;  /* 0x000000ebd9ee7220 */ /* 0x000fe20000410000 */
[----:B------:R-:W-:Y:S01]  /*30f0*/  FFMA.FTZ R218, R96, R243, R218 ;  /* 0x000000f360da7223 */ /* 0x000fe200000100da */
[-C--:B------:R-:W-:Y:S01]  /*3100*/  FFMA.FTZ R29, R85, R97.reuse, R29 ;  /* 0x00000061551d7223 */ /* 0x080fe2000001001d */
[----:B------:R1:W5:Y:S01]  /*3110*/  LDL.LU R98, [R1+0x210] ;  /* 0x0002100001627983 */ /* 0x0003620000300800 */
[----:B------:R-:W-:Y:S01]  /*3120*/  FADD.FTZ R69, R69, R97 ;  /* 0x0000006145457221 */ /* 0x000fe20000010000 */
[----:B--2---:R-:W-:Y:S01]  /*3130*/  FMUL.FTZ R235, R212, R97 ;  /* 0x00000061d4eb7220 */ /* 0x004fe20000410000 */
[----:B------:R-:W-:Y:S01]  /*3140*/  FFMA.FTZ R21, R96, R240, R21 ;  /* 0x000000f060157223 */ /* 0x000fe20000010015 */
[----:B------:R1:W5:Y:S01]  /*3150*/  LDL.LU R97, [R1+0x20c] ;  /* 0x00020c0001617983 */ /* 0x0003620000300800 */
[----:B------:R-:W-:Y:S01]  /*3160*/  FFMA.FTZ R218, R95, R242, R218 ;  /* 0x000000f25fda7223 */ /* 0x000fe200000100da */
[----:B------:R-:W-:-:S02]  /*3170*/  HADD2.F32 R245, -RZ, R245.H1_H1 ;  /* 0x300000f5fff57230 */ /* 0x000fc40000004100 */
[----:B------:R-:W2:Y:S01]  /*3180*/  LDL R212, [R1+0x134] ;  /* 0x0001340001d47983 */ /* 0x000ea20000100800 */
[-C--:B------:R-:W-:Y:S01]  /*3190*/  FFMA.FTZ R30, R84, R94.reuse, R30 ;  /* 0x0000005e541e7223 */ /* 0x080fe2000001001e */
[----:B------:R-:W-:Y:S02]  /*31a0*/  FADD.FTZ R70, R70, R94 ;  /* 0x0000005e46467221 */ /* 0x000fe40000010000 */
[----:B------:R1:W5:Y:S04]  /*31b0*/  LDL.LU R96, [R1+0x208] ;  /* 0x0002080001607983 */ /* 0x0003680000300800 */
[----:B------:R1:W5:Y:S01]  /*31c0*/  LDL.LU R95, [R1+0x204] ;  /* 0x00020400015f7983 */ /* 0x0003620000300800 */
[----:B------:R-:W-:Y:S01]  /*31d0*/  FFMA.FTZ R218, R93, R241, R218 ;  /* 0x000000f15dda7223 */ /* 0x000fe200000100da */
[----:B----4-:R-:W-:-:S02]  /*31e0*/  FMUL.FTZ R234, R211, R94 ;  /* 0x0000005ed3ea7220 */ /* 0x010fc40000410000 */
[----:B------:R1:W5:Y:S04]  /*31f0*/  LDL.LU R94, [R1+0x200] ;  /* 0x00020000015e7983 */ /* 0x0003680000300800 */
[----:B------:R-:W4:Y:S04]  /*3200*/  LDL R211, [R1+0x130] ;  /* 0x0001300001d37983 */ /* 0x000f280000100800 */
[----:B------:R1:W5:Y:S01]  /*3210*/  LDL.LU R93, [R1+0x1fc] ;  /* 0x0001fc00015d7983 */ /* 0x0003620000300800 */
[----:B---3--:R-:W-:-:S03]  /*3220*/  FMUL.FTZ R233, R210, R245 ;  /* 0x000000f5d2e97220 */ /* 0x008fc60000410000 */
[----:B------:R-:W3:Y:S01]  /*3230*/  LDL R210, [R1+0x12c] ;  /* 0x00012c0001d27983 */ /* 0x000ee20000100800 */
[----:B------:R-:W-:Y:S01]  /*3240*/  FADD.FTZ R61, R61, R240 ;  /* 0x000000f03d3d7221 */ /* 0x000fe20000010000 */
[----:B------:R-:W-:-:S04]  /*3250*/  FMUL.FTZ R240, R230, R219 ;  /* 0x000000dbe6f07220 */ /* 0x000fc80000410000 */
[----:B------:R-:W-:Y:S01]  /*3260*/  FFMA.FTZ R218, R92, R240, R218 ;  /* 0x000000f05cda7223 */ /* 0x000fe200000100da */
[----:B------:R-:W-:-:S03]  /*3270*/  HADD2.F32 R90, -RZ, R246.H0_H0 ;  /* 0x200000f6ff5a7230 */ /* 0x000fc60000004100 */
[----:B------:R-:W-:Y:S01]  /*3280*/  FFMA.FTZ R218, R91, R239, R218 ;  /* 0x000000ef5bda7223 */ /* 0x000fe200000100da */
[----:B------:R-:W-:Y:S01]  /*3290*/  FFMA.FTZ R24, R92, R219, R24 ;  /* 0x000000db5c187223 */ /* 0x000fe20000010018 */
[----:B------:R-:W-:Y:S01]  /*32a0*/  HADD2.F32 R246, -RZ, R246.H1_H1 ;  /* 0x300000f6fff67230 */ /* 0x000fe20000004100 */
[----:B------:R1:W5:Y:S01]  /*32b0*/  LDL.LU R92, [R1+0x1f8] ;  /* 0x0001f800015c7983 */ /* 0x0003620000300800 */
[----:B------:R-:W-:Y:S01]  /*32c0*/  FFMA.FTZ R218, R89, R238, R218 ;  /* 0x000000ee59da7223 */ /* 0x000fe200000100da */
[----:B------:R-:W-:Y:S01]  /*32d0*/  FADD.FTZ R120, R120, R90 ;  /* 0x0000005a78787221 */ /* 0x000fe20000010000 */
[-C--:B------:R-:W-:Y:S01]  /*32e0*/  FFMA.FTZ R32, R81, R90.reuse, R32 ;  /* 0x0000005a51207223 */ /* 0x080fe20000010020 */
[----:B------:R1:W5:Y:S01]  /*32f0*/  LDL.LU R91, [R1+0x1f4] ;  /* 0x0001f400015b7983 */ /* 0x0003620000300800 */
[----:B--2---:R-:W-:-:S03]  /*3300*/  FMUL.FTZ R232, R212, R90 ;  /* 0x0000005ad4e87220 */ /* 0x004fc60000410000 */
[----:B------:R1:W5:Y:S01]  /*3310*/  LDL.LU R90, [R1+0x1f0] ;  /* 0x0001f000015a7983 */ /* 0x0003620000300800 */
[----:B------:R-:W-:Y:S02]  /*3320*/  HADD2.F32 R86, -RZ, R247.H0_H0 ;  /* 0x200000f7ff567230 */ /* 0x000fe40000004100 */
[----:B------:R-:W-:Y:S01]  /*3330*/  FFMA.FTZ R218, R88, R237, R218 ;  /* 0x000000ed58da7223 */ /* 0x000fe200000100da */
[----:B------:R-:W2:Y:S04]  /*3340*/  LDL R212, [R1+0x128] ;  /* 0x0001280001d47983 */ /* 0x000ea80000100800 */
[----:B------:R1:W5:Y:S01]  /*3350*/  LDL.LU R89, [R1+0x1ec] ;  /* 0x0001ec0001597983 */ /* 0x0003620000300800 */
[----:B------:R-:W-:-:S03]  /*3360*/  FFMA.FTZ R218, R87, R236, R218 ;  /* 0x000000ec57da7223 */ /* 0x000fc600000100da */
[----:B------:R1:W5:Y:S01]  /*3370*/  LDL.LU R88, [R1+0x1e8] ;  /* 0x0001e80001587983 */ /* 0x0003620000300800 */
[----:B------:R-:W-:Y:S01]  /*3380*/  FADD.FTZ R122, R122, R86 ;  /* 0x000000567a7a7221 */ /* 0x000fe20000010000 */
[----:B------:R-:W-:Y:S01]  /*3390*/  FFMA.FTZ R34, R224, R86, R34 ;  /* 0x00000056e0227223 */ /* 0x000fe20000010022 */
[----:B----4-:R-:W-:Y:S02]  /*33a0*/  FMUL.FTZ R231, R211, R246 ;  /* 0x000000f6d3e77220 */ /* 0x010fe40000410000 */
[----:B------:R-:W4:Y:S04]  /*33b0*/  LDL R211, [R1+0x124] ;  /* 0x0001240001d37983 */ /* 0x000f280000100800 */
[----:B------:R1:W5:Y:S01]  /*33c0*/  LDL.LU R87, [R1+0x1e4] ;  /* 0x0001e40001577983 */ /* 0x0003620000300800 */
[----:B---3--:R-:W-:-:S03]  /*33d0*/  FMUL.FTZ R230, R210, R86 ;  /* 0x00000056d2e67220 */ /* 0x008fc60000410000 */
[----:B------:R1:W5:Y:S04]  /*33e0*/  LDL.LU R86, [R1+0x1e0] ;  /* 0x0001e00001567983 */ /* 0x0003680000300800 */
[----:B------:R-:W3:Y:S01]  /*33f0*/  LDL R210, [R1+0x120] ;  /* 0x0001200001d27983 */ /* 0x000ee20000100800 */
[----:B------:R-:W-:Y:S01]  /*3400*/  FFMA.FTZ R218, R85, R235, R218 ;  /* 0x000000eb55da7223 */ /* 0x000fe200000100da */
[----:B------:R-:W-:Y:S02]  /*3410*/  HADD2.F32 R247, -RZ, R247.H1_H1 ;  /* 0x300000f7fff77230 */ /* 0x000fe40000004100 */
[--C-:B------:R-:W-:Y:S02]  /*3420*/  HADD2.F32 R82, -RZ, R248.reuse.H0_H0 ;  /* 0x200000f8ff527230 */ /* 0x100fe40000004100 */
[----:B------:R-:W-:Y:S01]  /*3430*/  FFMA.FTZ R218, R84, R234, R218 ;  /* 0x000000ea54da7223 */ /* 0x000fe200000100da */
[----:B------:R1:W5:Y:S03]  /*3440*/  LDL.LU R85, [R1+0x1dc] ;  /* 0x0001dc0001557983 */ /* 0x0003660000300800 */
[C---:B------:R-:W-:Y:S01]  /*3450*/  FFMA.FTZ R218, R83.reuse, R233, R218 ;  /* 0x000000e953da7223 */ /* 0x040fe200000100da */
[----:B------:R1:W5:Y:S01]  /*3460*/  LDL.LU R84, [R1+0x1d8] ;  /* 0x0001d80001547983 */ /* 0x0003620000300800 */
[----:B------:R-:W-:Y:S01]  /*3470*/  FFMA.FTZ R31, R83, R245, R31 ;  /* 0x000000f5531f7223 */ /* 0x000fe2000001001f */
[----:B------:R-:W-:-:S02]  /*3480*/  HADD2.F32 R248, -RZ, R248.H1_H1 ;  /* 0x300000f8fff87230 */ /* 0x000fc40000004100 */
[----:B------:R-:W-:Y:S01]  /*3490*/  FFMA.FTZ R36, R77, R82, R36 ;  /* 0x000000524d247223 */ /* 0x000fe20000010024 */
[----:B------:R-:W-:Y:S01]  /*34a0*/  FADD.FTZ R116, R116, R82 ;  /* 0x0000005274747221 */ /* 0x000fe20000010000 */
[----:B------:R-:W-:Y:S01]  /*34b0*/  FFMA.FTZ R218, R81, R232, R218 ;  /* 0x000000e851da7223 */ /* 0x000fe200000100da */
[----:B--2---:R-:W-:Y:S02]  /*34c0*/  FMUL.FTZ R227, R212, R247 ;  /* 0x000000f7d4e37220 */ /* 0x004fe40000410000 */
[----:B------:R-:W2:Y:S04]  /*34d0*/  LDL R212, [R1+0x11c] ;  /* 0x00011c0001d47983 */ /* 0x000ea80000100800 */
[----:B------:R1:W5:Y:S01]  /*34e0*/  LDL.LU R83, [R1+0x1d4] ;  /* 0x0001d40001537983 */ /* 0x0003620000300800 */
[C---:B------:R-:W-:Y:S01]  /*34f0*/  FFMA.FTZ R33, R80.reuse, R246, R33 ;  /* 0x000000f650217223 */ /* 0x040fe20000010021 */
[----:B------:R-:W-:Y:S01]  /*3500*/  FFMA.FTZ R218, R80, R231, R218 ;  /* 0x000000e750da7223 */ /* 0x000fe200000100da */
[----:B----4-:R-:W-:-:S02]  /*3510*/  FMUL.FTZ R226, R211, R82 ;  /* 0x00000052d3e27220 */ /* 0x010fc40000410000 */
[----:B------:R1:W5:Y:S04]  /*3520*/  LDL.LU R82, [R1+0x1d0] ;  /* 0x0001d00001527983 */ /* 0x0003680000300800 */
[----:B------:R-:W4:Y:S04]  /*3530*/  LDL R211, [R1+0x118] ;  /* 0x0001180001d37983 */ /* 0x000f280000100800 */
[----:B------:R1:W5:Y:S04]  /*3540*/  LDL.LU R81, [R1+0x1cc] ;  /* 0x0001cc0001517983 */ /* 0x0003680000300800 */
[----:B------:R1:W5:Y:S01]  /*3550*/  LDL.LU R80, [R1+0x1c8] ;  /* 0x0001c80001507983 */ /* 0x0003620000300800 */
[----:B---3--:R-:W-:-:S03]  /*3560*/  FMUL.FTZ R225, R210, R248 ;  /* 0x000000f8d2e17220 */ /* 0x008fc60000410000 */
[----:B------:R-:W3:Y:S01]  /*3570*/  LDL R210, [R1+0x114] ;  /* 0x0001140001d27983 */ /* 0x000ee20000100800 */
[----:B------:R-:W-:Y:S01]  /*3580*/  FFMA.FTZ R218, R224, R230, R218 ;  /* 0x000000e6e0da7223 */ /* 0x000fe200000100da */
[----:B------:R-:W-:-:S03]  /*3590*/  FFMA.FTZ R38, R74, R79, R38 ;  /* 0x0000004f4a267223 */ /* 0x000fc60000010026 */
[C---:B------:R-:W-:Y:S01]  /*35a0*/  FFMA.FTZ R218, R223.reuse, R227, R218 ;  /* 0x000000e3dfda7223 */ /* 0x040fe200000100da */
[----:B------:R-:W-:Y:S01]  /*35b0*/  FADD.FTZ R118, R118, R79 ;  /* 0x0000004f76767221 */ /* 0x000fe20000010000 */
[----:B------:R-:W-:Y:S02]  /*35c0*/  HADD2.F32 R75, -RZ, R250.H0_H0 ;  /* 0x200000faff4b7230 */ /* 0x000fe40000004100 */
[----:B------:R-:W-:Y:S01]  /*35d0*/  FFMA.FTZ R35, R223, R247, R35 ;  /* 0x000000f7df237223 */ /* 0x000fe20000010023 */
[----:B------:R-:W-:Y:S01]  /*35e0*/  FFMA.FTZ R218, R77, R226, R218 ;  /* 0x000000e24dda7223 */ /* 0x000fe200000100da */
[----:B------:R-:W-:Y:S01]  /*35f0*/  FFMA.FTZ R39, R229, R78, R39 ;  /* 0x0000004ee5277223 */ /* 0x000fe20000010027 */
[----:B------:R-:W-:Y:S01]  /*3600*/  FADD.FTZ R119, R119, R78 ;  /* 0x0000004e77777221 */ /* 0x000fe20000010000 */
[C---:B------:R-:W-:Y:S01]  /*3610*/  FFMA.FTZ R37, R76.reuse, R248, R37 ;  /* 0x000000f84c257223 */ /* 0x040fe20000010025 */
[----:B------:R-:W-:Y:S01]  /*3620*/  FFMA.FTZ R218, R76, R225, R218 ;  /* 0x000000e14cda7223 */ /* 0x000fe200000100da */
[----:B--2---:R-:W-:-:S02]  /*3630*/  FMUL.FTZ R224, R212, R79 ;  /* 0x0000004fd4e07220 */ /* 0x004fc40000410000 */
[----:B------:R1:W5:Y:S04]  /*3640*/  LDL.LU R79, [R1+0x1c4] ;  /* 0x0001c400014f7983 */ /* 0x0003680000300800 */
[----:B------:R-:W2:Y:S01]  /*3650*/  LDL R212, [R1+0x110] ;  /* 0x0001100001d47983 */ /* 0x000ea20000100800 */
[----:B------:R-:W-:Y:S01]  /*3660*/  FADD.FTZ R112, R112, R75 ;  /* 0x0000004b70707221 */ /* 0x000fe20000010000 */
[-C--:B------:R-:W-:Y:S01]  /*3670*/  FFMA.FTZ R40, R228, R75.reuse, R40 ;  /* 0x0000004be4287223 */ /* 0x080fe20000010028 */
[----:B----4-:R-:W-:Y:S02]  /*3680*/  FMUL.FTZ R223, R211, R78 ;  /* 0x0000004ed3df7220 */ /* 0x010fe40000410000 */
[----:B------:R1:W5:Y:S04]  /*3690*/  LDL.LU R78, [R1+0x1c0] ;  /* 0x0001c000014e7983 */ /* 0x0003680000300800 */
[----:B------:R-:W4:Y:S04]  /*36a0*/  LDL R211, [R1+0x10c] ;  /* 0x00010c0001d37983 */ /* 0x000f280000100800 */
[----:B------:R1:W5:Y:S01]  /*36b0*/  LDL.LU R77, [R1+0x1bc] ;  /* 0x0001bc00014d7983 */ /* 0x0003620000300800 */
[----:B---3--:R-:W-:-:S03]  /*36c0*/  FMUL.FTZ R215, R210, R75 ;  /* 0x0000004bd2d77220 */ /* 0x008fc60000410000 */
[----:B------:R1:W5:Y:S04]  /*36d0*/  LDL.LU R76, [R1+0x1b8] ;  /* 0x0001b800014c7983 */ /* 0x0003680000300800 */
[----:B------:R1:W5:Y:S04]  /*36e0*/  LDL.LU R75, [R1+0x1b4] ;  /* 0x0001b400014b7983 */ /* 0x0003680000300800 */
[----:B------:R-:W3:Y:S01]  /*36f0*/  LDL R210, [R1+0x108] ;  /* 0x0001080001d27983 */ /* 0x000ee20000100800 */
[----:B------:R-:W-:Y:S01]  /*3700*/  FMUL.FTZ R214, R3, R214 ;  /* 0x000000d603d67220 */ /* 0x000fe20000410000 */
[----:B------:R-:W-:Y:S01]  /*3710*/  FFMA.FTZ R218, R74, R224, R218 ;  /* 0x000000e04ada7223 */ /* 0x000fe200000100da */
[----:B------:R-:W-:Y:S01]  /*3720*/  FADD.FTZ R114, R114, R73 ;  /* 0x0000004972727221 */ /* 0x000fe20000010000 */
[----:B------:R1:W5:Y:S01]  /*3730*/  LDL.LU R74, [R1+0x1b0] ;  /* 0x0001b000014a7983 */ /* 0x0003620000300800 */
[----:B------:R-:W-:Y:S01]  /*3740*/  FFMA.FTZ R42, R220, R73, R42 ;  /* 0x00000049dc2a7223 */ /* 0x000fe2000001002a */
[----:B------:R-:W-:Y:S01]  /*3750*/  FADD.FTZ R115, R115, R72 ;  /* 0x0000004873737221 */ /* 0x000fe20000010000 */
[----:B------:R-:W-:Y:S01]  /*3760*/  FFMA.FTZ R43, R214, R72, R43 ;  /* 0x00000048d62b7223 */ /* 0x000fe2000001002b */
        /* <DEDUP_REMOVED lines=13> */
[----:B---3--:R-:W-:-:S03]  /*3840*/  FMUL.FTZ R210, R210, R72 ;  /* 0x00000048d2d27220 */ /* 0x008fc60000410000 */
        /* <DEDUP_REMOVED lines=12> */
[----:B------:R-:W-:Y:S01]  /*3910*/  FADD.FTZ R221, R221, R224 ;  /* 0x000000e0dddd7221 */ /* 0x000fe20000010000 */
[----:B------:R-:W-:-:S03]  /*3920*/  FFMA.FTZ R218, R229, R223, R218 ;  /* 0x000000dfe5da7223 */ /* 0x000fc600000100da */
[----:B------:R-:W-:Y:S01]  /*3930*/  FADD.FTZ R221, R221, R223 ;  /* 0x000000dfdddd7221 */ /* 0x000fe20000010000 */
[----:B--2---:R-:W-:Y:S01]  /*3940*/  FMUL.FTZ R212, R212, R250 ;  /* 0x000000fad4d47220 */ /* 0x004fe20000410000 */
[----:B------:R-:W-:Y:S02]  /*3950*/  FFMA.FTZ R218, R228, R215, R218 ;  /* 0x000000d7e4da7223 */ /* 0x000fe400000100da */
[----:B------:R-:W-:Y:S02]  /*3960*/  FADD.FTZ R221, R221, R215 ;  /* 0x000000d7dddd7221 */ /* 0x000fe40000010000 */
[----:B------:R-:W-:Y:S02]  /*3970*/  FFMA.FTZ R218, R222, R212, R218 ;  /* 0x000000d4deda7223 */ /* 0x000fe400000100da */
[----:B------:R-:W-:Y:S02]  /*3980*/  FADD.FTZ R221, R221, R212 ;  /* 0x000000d4dddd7221 */ /* 0x000fe40000010000 */
[----:B------:R-:W-:-:S02]  /*3990*/  FFMA.FTZ R218, R220, R211, R218 ;  /* 0x000000d3dcda7223 */ /* 0x000fc400000100da */
[----:B------:R-:W-:Y:S01]  /*39a0*/  FADD.FTZ R221, R221, R211 ;  /* 0x000000d3dddd7221 */ /* 0x000fe20000010000 */
        /* <DEDUP_REMOVED lines=8> */
[----:B-1----:R-:W-:-:S07]  /*3a30*/  FFMA.FTZ R218, R214, R210, R218 ;  /* 0x000000d2d6da7223 */ /* 0x002fce00000100da */
.L_x_11662:
[----:B------:R-:W-:Y:S05]  /*3a40*/  BSYNC B1 ;  /* 0x0000000000017941 */ /* 0x000fea0003800000 */
.L_x_11660:
[----:B-----5:R-:W-:Y:S01]  /*3a50*/  MOV R216, R202 ;  /* 0x000000ca00d87202 */ /* 0x020fe20000000f00 */
[----:B------:R-:W-:Y:S01]  /*3a60*/  UMOV UR6, 0xffffffff ;  /* 0xffffffff00067882 */ /* 0x000fe20000000000 */
[----:B------:R-:W-:Y:S02]  /*3a70*/  MOV R217, R200 ;  /* 0x000000c800d97202 */ /* 0x000fe40000000f00 */
[----:B------:R-:W-:Y:S02]  /*3a80*/  PRMT R219, R216, 0x7610, R219 ;  /* 0x00007610d8db7816 */ /* 0x000fe400000000db */
[----:B------:R-:W-:Y:S02]  /*3a90*/  MOV R216, R204 ;  /* 0x000000cc00d87202 */ /* 0x000fe40000000f00 */
[----:B------:R-:W-:Y:S01]  /*3aa0*/  PRMT R229, R217, 0x7610, R229 ;  /* 0x00007610d9e57816 */ /* 0x000fe200000000e5 */
[----:B------:R0:W-:Y:S01]  /*3ab0*/  STL.S16 [R1+0x24], R219 ;  /* 0x000024db01007387 */ /* 0x0001e20000100600 */
[----:B------:R-:W-:-:S02]  /*3ac0*/  PRMT R220, R216, 0x7610, R220 ;  /* 0x00007610d8dc7816 */ /* 0x000fc400000000dc */
[----:B------:R-:W-:-:S03]  /*3ad0*/  MOV R217, R206 ;  /* 0x000000ce00d97202 */ /* 0x000fc60000000f00 */
        /* <DEDUP_REMOVED lines=24> */
.L_x_11844:
[----:B-1----:R-:W3:Y:S01]  /*3c60*/  LDL.LU R217, [R1+0x4c] ;  /* 0x00004c0001d97983 */ /* 0x002ee20000300800 */
[----:B------:R-:W1:Y:S01]  /*3c70*/  LDC R216, c[0x0][0x218] ;  /* 0x00008600ffd87b82 */ /* 0x000e620000000800 */
[----:B------:R-:W4:Y:S01]  /*3c80*/  S2R R245, SR_TID.X ;  /* 0x0000000000f57919 */ /* 0x000f220000002100 */
[----:B------:R-:W-:Y:S02]  /*3c90*/  @!P5 ISETP.NE.U32.AND P3, PT, R2, RZ, PT ;  /* 0x000000ff0200d20c */ /* 0x000fe40003f65070 */
[----:B----4-:R-:W-:Y:S01]  /*3ca0*/  LOP3.LUT R245, R245, 0x1f, RZ, 0xc0, !PT ;  /* 0x0000001ff5f57812 */ /* 0x010fe200078ec0ff */
[----:B--2---:R-:W-:Y:S01]  /*3cb0*/  FADD.FTZ R221, R221, R222 ;  /* 0x000000dedddd7221 */ /* 0x004fe20000010000 */
[----:B0-----:R-:W-:Y:S01]  /*3cc0*/  FADD.FTZ R219, R218, R219 ;  /* 0x000000dbdadb7221 */ /* 0x001fe20000010000 */
[----:B------:R-:W-:Y:S01]  /*3cd0*/  @!P5 ISETP.NE.AND.EX P3, PT, R0, RZ, PT, P3 ;  /* 0x000000ff0000d20c */ /* 0x000fe20003f65330 */
[----:B------:R-:W-:Y:S01]  /*3ce0*/  BSSY B1, `(.L_x_11664) ;  /* 0x000001c000017945 */ /* 0x000fe20003800000 */
[C---:B------:R-:W-:Y:S01]  /*3cf0*/  @!P5 ISETP.NE.U32.AND P1, PT, R2.reuse, RZ, PT ;  /* 0x000000ff0200d20c */ /* 0x040fe20003f25070 */
[----:B------:R-:W-:Y:S01]  /*3d00*/  FMUL.FTZ R221, R221, UR8 ;  /* 0x00000008dddd7c20 */ /* 0x000fe20008410000 */
[C---:B------:R-:W-:Y:S01]  /*3d10*/  @!P5 ISETP.NE.U32.AND P0, PT, R2.reuse, RZ, PT ;  /* 0x000000ff0200d20c */ /* 0x040fe20003f05070 */
        /* <DEDUP_REMOVED lines=8> */
[----:B------:R-:W-:-:S06]  /*3da0*/  HFMA2.MMA R220, -RZ, RZ, 0, 0 ;  /* 0x00000000ffdc7435 */ /* 0x000fcc00000001ff */
        /* <DEDUP_REMOVED lines=15> */
.L_x_11665:
[----:B------:R-:W-:Y:S05]  /*3ea0*/  BSYNC B1 ;  /* 0x0000000000017941 */ /* 0x000fea0003800000 */
.L_x_11664:
        /* <DEDUP_REMOVED lines=16> */
.L_x_11667:
[----:B------:R-:W-:Y:S05]  /*3fb0*/  BSYNC B1 ;  /* 0x0000000000017941 */ /* 0x000fea0003800000 */
.L_x_11666:
        /* <DEDUP_REMOVED lines=14> */
.L_x_11669:
[----:B------:R-:W-:Y:S05]  /*40a0*/  BSYNC B1 ;  /* 0x0000000000017941 */ /* 0x000fea0003800000 */
.L_x_11668:
        /* <DEDUP_REMOVED lines=8> */
[----:B-----5:R-:W-:-:S05]  /*4130*/  @P6 HADD2.F32 R228, -RZ, R184.H1_H1 ;  /* 0x300000b8ffe46230 */ /* 0x020fca0000004100 */
[----:B------:R-:W-:Y:S01]  /*4140*/  @P6 FMUL.FTZ R219, R218, R228 ;  /* 0x000000e4dadb6220 */ /* 0x000fe20000410000 */
[----:B------:R-:W-:-:S03]  /*4150*/  @P6 HADD2.F32 R228, -RZ, R140.H1_H1 ;  /* 0x3000008cffe46230 */ /* 0x000fc60000004100 */
[----:B------:R-:W-:Y:S01]  /*4160*/  FADD.FTZ R109, R109, R219 ;  /* 0x000000db6d6d7221 */ /* 0x000fe20000010000 */
[----:B------:R-:W-:-:S06]  /*4170*/  HFMA2.MMA R219, -RZ, RZ, 0, 0 ;  /* 0x00000000ffdb7435 */ /* 0x000fcc00000001ff */
[----:B------:R-:W-:-:S05]  /*4180*/  @P6 FMUL.FTZ R219, R218, R228 ;  /* 0x000000e4dadb6220 */ /* 0x000fca0000410000 */
[----:B------:R-:W-:-:S04]  /*4190*/  F2FP.F16.F32.PACK_AB R219, RZ, R219 ;  /* 0x000000dbffdb723e */ /* 0x000fc800000000ff */
[----:B------:R-:W-:-:S07]  /*41a0*/  PRMT R188, R188, 0x5410, R219 ;  /* 0x00005410bcbc7816 */ /* 0x000fce00000000db */
.L_x_11671:
[----:B------:R-:W-:Y:S05]  /*41b0*/  BSYNC B1 ;  /* 0x0000000000017941 */ /* 0x000fea0003800000 */
.L_x_11670:
        /* <DEDUP_REMOVED lines=14> */
.L_x_11673:
[----:B------:R-:W-:Y:S05]  /*42a0*/  BSYNC B1 ;  /* 0x0000000000017941 */ /* 0x000fea0003800000 */
.L_x_11672:
        /* <DEDUP_REMOVED lines=16> */
.L_x_11675:
[----:B------:R-:W-:Y:S05]  /*43b0*/  BSYNC B1 ;  /* 0x0000000000017941 */ /* 0x000fea0003800000 */
.L_x_11674:
        /* <DEDUP_REMOVED lines=14> */
.L_x_11677:
[----:B------:R-:W-:Y:S05]  /*44a0*/  BSYNC B1 ;  /* 0x0000000000017941 */ /* 0x000fea0003800000 */
.L_x_11676:
        /* <DEDUP_REMOVED lines=19> */
.L_x_11679:
[----:B------:R-:W-:Y:S05]  /*45e0*/  BSYNC B1 ;  /* 0x0000000000017941 */ /* 0x000fea0003800000 */
.L_x_11678:
        /* <DEDUP_REMOVED lines=14> */
.L_x_11681:
[----:B------:R-:W-:Y:S05]  /*46d0*/  BSYNC B1 ;  /* 0x0000000000017941 */ /* 0x000fea0003800000 */
.L_x_11680:
[----:B------:R-:W-:Y:S04]  /*46e0*/  BSSY B1, `(.L_x_11682) ;  /* 0x000000e000017945 */ /* 0x000fe80003800000 */
[----:B------:R-:W-:Y:S05]  /*46f0*/  @!P4 BRA `(.L_x_11683) ;  /* 0x000000000030c947 */ /* 0x000fea0003800000 */
        /* <DEDUP_REMOVED lines=12> */
.L_x_11683:
[----:B------:R-:W-:Y:S05]  /*47c0*/  BSYNC B1 ;  /* 0x0000000000017941 */ /* 0x000fea0003800000 */
.L_x_11682:
        /* <DEDUP_REMOVED lines=14> */
.L_x_11685:
[----:B------:R-:W-:Y:S05]  /*48b0*/  BSYNC B1 ;  /* 0x0000000000017941 */ /* 0x000fea0003800000 */
.L_x_11684:
[----:B------:R-:W-:Y:S04]  /*48c0*/  BSSY B1, `(.L_x_11686) ;  /* 0x000000e000017945 */ /* 0x000fe80003800000 */
[----:B------:R-:W-:Y:S05]  /*48d0*/  @!P4 BRA `(.L_x_11687) ;  /* 0x000000000030c947 */ /* 0x000fea0003800000 */
        /* <DEDUP_REMOVED lines=12> */
.L_x_11687:
[----:B------:R-:W-:Y:S05]  /*49a0*/  BSYNC B1 ;  /* 0x0000000000017941 */ /* 0x000fea0003800000 */
.L_x_11686:
        /* <DEDUP_REMOVED lines=14> */
.L_x_11689:
[----:B------:R-:W-:Y:S05]  /*4a90*/  BSYNC B1 ;  /* 0x0000000000017941 */ /* 0x000fea0003800000 */
.L_x_11688:
[----:B------:R-:W-:Y:S04]  /*4aa0*/  BSSY B1, `(.L_x_11690) ;  /* 0x0000010000017945 */ /* 0x000fe80003800000 */
[----:B------:R-:W-:Y:S05]  /*4ab0*/  @!P4 BRA `(.L_x_11691) ;  /* 0x000000000038c947 */ /* 0x000fea0003800000 */
[----:B------:R-:W-:Y:S01]  /*4ac0*/  LOP3.LUT P0, RZ, R201, 0xff0000, RZ, 0xc0, !PT ;  /* 0x00ff0000c9ff7812 */ /* 0x000fe2000780c0ff */
[----:B------:R-:W-:Y:S01]  /*4ad0*/  FMUL.FTZ R228, R229, UR11 ;  /* 0x0000000be5e47c20 */ /* 0x000fe20008410000 */
[----:B------:R1:W-:Y:S01]  /*4ae0*/  STL [R1+0x1a8], R0 ;  /* 0x0001a80001007387 */ /* 0x0003e20000100800 */
[----:B------:R-:W-:Y:S02]  /*4af0*/  MOV R250, RZ ;  /* 0x000000ff00fa7202 */ /* 0x000fe40000000f00 */
[----:B------:R-:W-:-:S08]  /*4b00*/  FMUL.FTZ R228, R228, UR10 ;  /* 0x0000000ae4e47c20 */ /* 0x000fd00008410000 */
[----:B-1---5:R-:W-:-:S05]  /*4b10*/  @P0 HADD2.F32 R0, -RZ, R187.H0_H0 ;  /* 0x200000bbff000230 */ /* 0x022fca0000004100 */
[----:B------:R-:W-:Y:S01]  /*4b20*/  @P0 FMUL.FTZ R250, R228, R0 ;  /* 0x00000000e4fa0220 */ /* 0x000fe20000410000 */
[----:B------:R-:W-:-:S03]  /*4b30*/  @P0 HADD2.F32 R0, -RZ, R143.H0_H0 ;  /* 0x2000008fff000230 */ /* 0x000fc60000004100 */
[----:B------:R-:W-:Y:S01]  /*4b40*/  FADD.FTZ R106, R106, R250 ;  /* 0x000000fa6a6a7221 */ /* 0x000fe20000010000 */
[----:B------:R-:W-:-:S06]  /*4b50*/  HFMA2.MMA R250, -RZ, RZ, 0, 0 ;  /* 0x00000000fffa7435 */ /* 0x000fcc00000001ff */
[----:B------:R-:W-:Y:S02]  /*4b60*/  @P0 FMUL.FTZ R250, R228, R0 ;  /* 0x00000000e4fa0220 */ /* 0x000fe40000410000 */
[----:B------:R1:W5:Y:S03]  /*4b70*/  LDL.LU R0, [R1+0x1a8] ;  /* 0x0001a80001007983 */ /* 0x0003660000300800 */
[----:B------:R-:W-:-:S04]  /*4b80*/  F2FP.F16.F32.PACK_AB R250, RZ, R250 ;  /* 0x000000fafffa723e */ /* 0x000fc800000000ff */
[----:B------:R-:W-:-:S07]  /*4b90*/  PRMT R191, R250, 0x7610, R191 ;  /* 0x00007610fabf7816 */ /* 0x000fce00000000bf */
.L_x_11691:
[----:B------:R-:W-:Y:S05]  /*4ba0*/  BSYNC B1 ;  /* 0x0000000000017941 */ /* 0x000fea0003800000 */
.L_x_11690:
[----:B------:R-:W-:Y:S01]  /*4bb0*/  BSSY B1, `(.L_x_11692) ;  /* 0x0000010000017945 */ /* 0x000fe20003800000 */
[----:B------:R-:W-:-:S03]  /*4bc0*/  @!P5 FSEL R228, R151, RZ, P2 ;  /* 0x000000ff97e4d208 */ /* 0x000fc60001000000 */
[----:B------:R-:W-:Y:S05]  /*4bd0*/  @!P5 BRA `(.L_x_11693) ;  /* 0x000000000034d947 */ /* 0x000fea0003800000 */
[----:B------:R2:W-:Y:S01]  /*4be0*/  STL [R1+0x1a8], R4 ;  /* 0x0001a80401007387 */ /* 0x0005e20000100800 */
[----:B------:R-:W3:Y:S03]  /*4bf0*/  LDC.U8 R228, c[0x0][0x2a0] ;  /* 0x0000a800ffe47b82 */ /* 0x000ee60000000000 */
[----:B------:R-:W4:Y:S04]  /*4c00*/  LDL R250, [R1+0x14] ;  /* 0x0000140001fa7983 */ /* 0x000f280000100800 */
[----:B--2---:R-:W2:Y:S01]  /*4c10*/  LDL R4, [R1+0xec] ;  /* 0x0000ec0001047983 */ /* 0x004ea20000100800 */
[----:B---3--:R-:W-:-:S04]  /*4c20*/  ISETP.NE.AND P1, PT, R228, RZ, PT ;  /* 0x000000ffe400720c */ /* 0x008fc80003f25270 */
[----:B------:R-:W-:-:S05]  /*4c30*/  FSEL R228, R221, RZ, !P1 ;  /* 0x000000ffdde47208 */ /* 0x000fca0004800000 */
[----:B--2---:R-:W-:Y:S02]  /*4c40*/  FFMA.FTZ R228, R4, R222, R228 ;  /* 0x000000de04e47223 */ /* 0x004fe400000100e4 */
[----:B------:R2:W5:Y:S01]  /*4c50*/  LDL.LU R4, [R1+0x1a8] ;  /* 0x0001a80001047983 */ /* 0x0005620000300800 */
[----:B------:R-:W-:-:S04]  /*4c60*/  ISETP.NE.U32.AND P0, PT, R2, RZ, PT ;  /* 0x000000ff0200720c */ /* 0x000fc80003f05070 */
[----:B-----5:R-:W-:Y:S01]  /*4c70*/  ISETP.NE.AND.EX P0, PT, R0, RZ, PT, P0 ;  /* 0x000000ff0000720c */ /* 0x020fe20003f05300 */
[----:B----4-:R-:W-:-:S04]  /*4c80*/  FADD.FTZ R228, R250, -R228 ;  /* 0x800000e4fae47221 */ /* 0x010fc80000010000 */
[----:B------:R-:W-:-:S08]  /*4c90*/  FMUL.FTZ R228, R3, R228 ;  /* 0x000000e403e47220 */ /* 0x000fd00000410000 */
[----:B--2---:R-:W-:-:S07]  /*4ca0*/  @P0 FADD.FTZ R228, R151, R228 ;  /* 0x000000e497e40221 */ /* 0x004fce0000010000 */
.L_x_11693:
[----:B------:R-:W-:Y:S05]  /*4cb0*/  BSYNC B1 ;  /* 0x0000000000017941 */ /* 0x000fea0003800000 */
.L_x_11692:
        /* <DEDUP_REMOVED lines=14> */
.L_x_11695:
[----:B------:R-:W-:Y:S05]  /*4da0*/  BSYNC B1 ;  /* 0x0000000000017941 */ /* 0x000fea0003800000 */
.L_x_11694:
        /* <DEDUP_REMOVED lines=10> */
[----:B------:R-:W-:Y:S01]  /*4e50*/  SEL R219, R219, R195, P1 ;  /* 0x000000c3dbdb7207 */ /* 0x000fe20000800000 */
[----:B------:R-:W2:Y:S01]  /*4e60*/  @P0 LDC.64 R200, c[0x0][0x308] ;  /* 0x0000c200ffc80b82 */ /* 0x000ea20000000a00 */
[----:B------:R-:W-:Y:S02]  /*4e70*/  @!P5 ISETP.NE.U32.AND P2, PT, R2, RZ, PT ;  /* 0x000000ff0200d20c */ /* 0x000fe40003f45070 */
[----:B-----5:R-:W-:Y:S01]  /*4e80*/  @!P5 ISETP.NE.AND.EX P3, PT, R0, RZ, PT, P3 ;  /* 0x000000ff0000d20c */ /* 0x020fe20003f65330 */
[----:B--2---:R-:W-:-:S05]  /*4e90*/  @P0 IMAD.WIDE.U32 R200, R250, 0x20, R200 ;  /* 0x00000020fac80825 */ /* 0x004fca00078e00c8 */
[----:B------:R0:W-:Y:S02]  /*4ea0*/  @P0 STG.E.128 desc[UR4][R200.64], R216 ;  /* 0x000000d8c8000986 */ /* 0x0001e4000c101d04 */
[----:B0-----:R-:W-:Y:S02]  /*4eb0*/  SEL R216, R246, R196, P1 ;  /* 0x000000c4f6d87207 */ /* 0x001fe40000800000 */
[----:B------:R-:W-:Y:S02]  /*4ec0*/  SEL R217, R245, R197, P1 ;  /* 0x000000c5f5d97207 */ /* 0x000fe40000800000 */
[----:B------:R-:W-:Y:S02]  /*4ed0*/  SEL R218, R229, R198, P1 ;  /* 0x000000c6e5da7207 */ /* 0x000fe40000800000 */
[----:B------:R-:W-:Y:S02]  /*4ee0*/  SEL R219, R228, R199, P1 ;  /* 0x000000c7e4db7207 */ /* 0x000fe40000800000 */
[----:B------:R-:W0:Y:S03]  /*4ef0*/  @P0 LDC.64 R228, c[0x0][0x308] ;  /* 0x0000c200ffe40b82 */ /* 0x000e260000000a00 */
[----:B------:R2:W-:Y:S05]  /*4f00*/  @P0 STG.E.128 desc[UR4][R200.64+0x10], R216 ;  /* 0x000010d8c8000986 */ /* 0x0005ea000c101d04 */
[----:B--2---:R-:W2:Y:S02]  /*4f10*/  @P4 LDC.64 R200, c[0x0][0x2f8] ;  /* 0x0000be00ffc84b82 */ /* 0x004ea40000000a00 */
[----:B--2---:R-:W-:-:S05]  /*4f20*/  @P4 IMAD.WIDE.U32 R200, R220, 0x10, R200 ;  /* 0x00000010dcc84825 */ /* 0x004fca00078e00c8 */
[----:B------:R2:W-:Y:S01]  /*4f30*/  @P4 STG.E.128 desc[UR4][R200.64], R188 ;  /* 0x000000bcc8004986 */ /* 0x0005e2000c101d04 */
[----:B0-----:R-:W-:Y:S05]  /*4f40*/  @!P4 BRA `(.L_x_11697) ;  /* 0x000000000010c947 */ /* 0x001fea0003800000 */
[----:B------:R-:W0:Y:S01]  /*4f50*/  LDC.64 R186, c[0x0][0x220] ;  /* 0x00008800ffba7b82 */ /* 0x000e220000000a00 */
[----:B------:R-:W-:-:S05]  /*4f60*/  IADD3 R184, R220, 0x20, RZ ;  /* 0x00000020dcb87810 */ /* 0x000fca0007ffe0ff */
[----:B0-----:R-:W-:-:S06]  /*4f70*/  IMAD.WIDE.U32 R184, R184, 0x10, R186 ;  /* 0x00000010b8b87825 */ /* 0x001fcc00078e00ba */
[----:B------:R-:W5:Y:S02]  /*4f80*/  LDG.E.128 R184, desc[UR4][R184.64] ;  /* 0x00000004b8b87981 */ /* 0x000f64000c1e1d00 */
.L_x_11697:
[----:B------:R-:W-:Y:S05]  /*4f90*/  BSYNC B1 ;  /* 0x0000000000017941 */ /* 0x000fea0003800000 */
.L_x_11696:
[----:B------:R-:W-:Y:S01]  /*4fa0*/  BSSY B1, `(.L_x_11698) ;  /* 0x000000e000017945 */ /* 0x000fe20003800000 */
[----:B------:R-:W-:-:S03]  /*4fb0*/  @!P5 FSEL R216, R152, RZ, P3 ;  /* 0x000000ff98d8d208 */ /* 0x000fc60001800000 */
[----:B------:R-:W-:Y:S05]  /*4fc0*/  @!P5 BRA `(.L_x_11699) ;  /* 0x00000000002cd947 */ /* 0x000fea0003800000 */
[----:B------:R-:W3:Y:S01]  /*4fd0*/  LDL R217, [R1+0xe8] ;  /* 0x0000e80001d97983 */ /* 0x000ee20000100800 */
[----:B--2---:R-:W0:Y:S03]  /*4fe0*/  LDC.U8 R200, c[0x0][0x2a0] ;  /* 0x0000a800ffc87b82 */ /* 0x004e260000000000 */
[----:B------:R-:W2:Y:S01]  /*4ff0*/  LDL R201, [R1+0x10] ;  /* 0x0000100001c97983 */ /* 0x000ea20000100800 */
[----:B------:R-:W-:-:S04]  /*5000*/  ISETP.NE.U32.AND P3, PT, R2, RZ, PT ;  /* 0x000000ff0200720c */ /* 0x000fc80003f65070 */
[----:B------:R-:W-:Y:S02]  /*5010*/  ISETP.NE.AND.EX P3, PT, R0, RZ, PT, P3 ;  /* 0x000000ff0000720c */ /* 0x000fe40003f65330 */
[----:B0-----:R-:W-:-:S04]  /*5020*/  ISETP.NE.AND P6, PT, R200, RZ, PT ;  /* 0x000000ffc800720c */ /* 0x001fc80003fc5270 */
[----:B------:R-:W-:-:S05]  /*5030*/  FSEL R200, R221, RZ, !P6 ;  /* 0x000000ffddc87208 */ /* 0x000fca0007000000 */
[----:B---3--:R-:W-:-:S04]  /*5040*/  FFMA.FTZ R200, R217, R222, R200 ;  /* 0x000000ded9c87223 */ /* 0x008fc800000100c8 */
[----:B--2---:R-:W-:-:S04]  /*5050*/  FADD.FTZ R200, R201, -R200 ;  /* 0x800000c8c9c87221 */ /* 0x004fc80000010000 */
[----:B------:R-:W-:-:S04]  /*5060*/  FMUL.FTZ R216, R3, R200 ;  /* 0x000000c803d87220 */ /* 0x000fc80000410000 */
[----:B------:R-:W-:-:S07]  /*5070*/  @P3 FADD.FTZ R216, R152, R216 ;  /* 0x000000d898d83221 */ /* 0x000fce0000010000 */
.L_x_11699:
[----:B------:R-:W-:Y:S05]  /*5080*/  BSYNC B1 ;  /* 0x0000000000017941 */ /* 0x000fea0003800000 */
.L_x_11698:
[----:B------:R-:W-:Y:S01]  /*5090*/  BSSY B1, `(.L_x_11700) ;  /* 0x0000011000017945 */ /* 0x000fe20003800000 */
[----:B------:R-:W-:Y:S02]  /*50a0*/  @!P5 ISETP.NE.U32.AND P3, PT, R2, RZ, PT ;  /* 0x000000ff0200d20c */ /* 0x000fe40003f65070 */
[----:B------:R-:W-:Y:S01]  /*50b0*/  @!P5 ISETP.NE.AND.EX P2, PT, R0, RZ, PT, P2 ;  /* 0x000000ff0000d20c */ /* 0x000fe20003f45320 */
[----:B------:R-:W-:-:S12]  /*50c0*/  @!P4 BRA `(.L_x_11701) ;  /* 0x000000000034c947 */ /* 0x000fd80003800000 */
[----:B--2---:R-:W2:Y:S01]  /*50d0*/  LDL.LU R200, [R1+0x24] ;  /* 0x0000240001c87983 */ /* 0x004ea20000300800 */
        /* <DEDUP_REMOVED lines=12> */
.L_x_11701:
[----:B------:R-:W-:Y:S05]  /*51a0*/  BSYNC B1 ;  /* 0x0000000000017941 */ /* 0x000fea0003800000 */
.L_x_11700:
        /* <DEDUP_REMOVED lines=14> */
.L_x_11703:
[----:B------:R-:W-:Y:S05]  /*5290*/  BSYNC B1 ;  /* 0x0000000000017941 */ /* 0x000fea0003800000 */
.L_x_11702:
[----:B--2---:R-:W2:Y:S01]  /*52a0*/  LDL.LU R200, [R1+0x58] ;  /* 0x0000580001c87983 */ /* 0x004ea20000300800 */
        /* <DEDUP_REMOVED lines=19> */
.L_x_11705:
[----:B------:R-:W-:Y:S05]  /*53e0*/  BSYNC B1 ;  /* 0x0000000000017941 */ /* 0x000fea0003800000 */
.L_x_11704:
        /* <DEDUP_REMOVED lines=15> */
.L_x_11707:
[----:B------:R-:W-:Y:S05]  /*54e0*/  BSYNC B1 ;  /* 0x0000000000017941 */ /* 0x000fea0003800000 */
.L_x_11706:
        /* <DEDUP_REMOVED lines=14> */
.L_x_11709:
[----:B------:R-:W-:Y:S05]  /*55d0*/  BSYNC B1 ;  /* 0x0000000000017941 */ /* 0x000fea0003800000 */
.L_x_11708:
        /* <DEDUP_REMOVED lines=15> */
.L_x_11711:
[----:B------:R-:W-:Y:S05]  /*56d0*/  BSYNC B1 ;  /* 0x0000000000017941 */ /* 0x000fea0003800000 */
.L_x_11710:
        /* <DEDUP_REMOVED lines=14> */
.L_x_11713:
[----:B------:R-:W-:Y:S05]  /*57c0*/  BSYNC B1 ;  /* 0x0000000000017941 */ /* 0x000fea0003800000 */
.L_x_11712:
[----:B------:R-:W-:Y:S01]  /*57d0*/  SEL R219, R219, R195, P1 ;  /* 0x000000c3dbdb7207 */ /* 0x000fe20000800000 */
[----:B------:R-:W-:Y:S01]  /*57e0*/  BSSY B1, `(.L_x_11714) ;  /* 0x0000012000017945 */ /* 0x000fe20003800000 */
[C---:B------:R-:W-:Y:S02]  /*57f0*/  @!P5 ISETP.NE.U32.AND P3, PT, R2.reuse, RZ, PT ;  /* 0x000000ff0200d20c */ /* 0x040fe40003f65070 */
[----:B------:R-:W-:Y:S01]  /*5800*/  @!P5 ISETP.NE.U32.AND P2, PT, R2, RZ, PT ;  /* 0x000000ff0200d20c */ /* 0x000fe20003f45070 */
[----:B------:R0:W-:Y:S01]  /*5810*/  @P0 STG.E.128 desc[UR4][R228.64], R216 ;  /* 0x000000d8e4000986 */ /* 0x0001e2000c101d04 */
[----:B------:R-:W-:-:S04]  /*5820*/  @!P5 ISETP.NE.AND.EX P3, PT, R0, RZ, PT, P3 ;  /* 0x000000ff0000d20c */ /* 0x000fc80003f65330 */
[----:B------:R-:W-:Y:S01]  /*5830*/  @!P5 FSEL R200, R156, RZ, P3 ;  /* 0x000000ff9cc8d208 */ /* 0x000fe20001800000 */
[----:B------:R-:W-:Y:S08]  /*5840*/  @!P5 BRA `(.L_x_11715) ;  /* 0x00000000002cd947 */ /* 0x000ff00003800000 */
[----:B------:R-:W2:Y:S01]  /*5850*/  LDL R245, [R1+0xd8] ;  /* 0x0000d80001f57983 */ /* 0x000ea20000100800 */
[----:B------:R-:W3:Y:S03]  /*5860*/  LDC.U8 R246, c[0x0][0x2a0] ;  /* 0x0000a800fff67b82 */ /* 0x000ee60000000000 */
[----:B------:R-:W4:Y:S01]  /*5870*/  LDL R201, [R1] ;  /* 0x0000000001c97983 */ /* 0x000f220000100800 */
[----:B------:R-:W-:-:S04]  /*5880*/  ISETP.NE.U32.AND P3, PT, R2, RZ, PT ;  /* 0x000000ff0200720c */ /* 0x000fc80003f65070 */
[----:B------:R-:W-:Y:S02]  /*5890*/  ISETP.NE.AND.EX P3, PT, R0, RZ, PT, P3 ;  /* 0x000000ff0000720c */ /* 0x000fe40003f65330 */
[----:B---3--:R-:W-:-:S04]  /*58a0*/  ISETP.NE.AND P6, PT, R246, RZ, PT ;  /* 0x000000fff600720c */ /* 0x008fc80003fc5270 */
[----:B------:R-:W-:-:S05]  /*58b0*/  FSEL R200, R221, RZ, !P6 ;  /* 0x000000ffddc87208 */ /* 0x000fca0007000000 */
[----:B--2---:R-:W-:-:S04]  /*58c0*/  FFMA.FTZ R200, R245, R222, R200 ;  /* 0x000000def5c87223 */ /* 0x004fc800000100c8 */
[----:B----4-:R-:W-:-:S04]  /*58d0*/  FADD.FTZ R200, R201, -R200 ;  /* 0x800000c8c9c87221 */ /* 0x010fc80000010000 */
[----:B------:R-:W-:-:S04]  /*58e0*/  FMUL.FTZ R200, R3, R200 ;  /* 0x000000c803c87220 */ /* 0x000fc80000410000 */
[----:B------:R-:W-:-:S07]  /*58f0*/  @P3 FADD.FTZ R200, R156, R200 ;  /* 0x000000c89cc83221 */ /* 0x000fce0000010000 */
.L_x_11715:
[----:B------:R-:W-:Y:S05]  /*5900*/  BSYNC B1 ;  /* 0x0000000000017941 */ /* 0x000fea0003800000 */
.L_x_11714:
[----:B------:R-:W-:Y:S01]  /*5910*/  BSSY B1, `(.L_x_11716) ;  /* 0x0000010000017945 */ /* 0x000fe20003800000 */
[----:B------:R-:W-:Y:S02]  /*5920*/  @!P5 ISETP.NE.U32.AND P3, PT, R2, RZ, PT ;  /* 0x000000ff0200d20c */ /* 0x000fe40003f65070 */
[----:B------:R-:W-:Y:S01]  /*5930*/  @!P5 ISETP.NE.AND.EX P2, PT, R0, RZ, PT, P2 ;  /* 0x000000ff0000d20c */ /* 0x000fe20003f45320 */
[----:B------:R-:W-:-:S12]  /*5940*/  @!P4 BRA `(.L_x_11717) ;  /* 0x000000000030c947 */ /* 0x000fd80003800000 */
[----:B------:R-:W-:Y:S01]  /*5950*/  LOP3.LUT P6, RZ, R203, 0xff, RZ, 0xc0, !PT ;  /* 0x000000ffcbff7812 */ /* 0x000fe200078cc0ff */
[----:B------:R-:W-:Y:S01]  /*5960*/  FMUL.FTZ R201, R200, UR11 ;  /* 0x0000000bc8c97c20 */ /* 0x000fe20008410000 */
[----:B0-----:R-:W-:-:S03]  /*5970*/  MOV R216, RZ ;  /* 0x000000ff00d87202 */ /* 0x001fc60000000f00 */
        /* <DEDUP_REMOVED lines=9> */
.L_x_11717:
[----:B------:R-:W-:Y:S05]  /*5a10*/  BSYNC B1 ;  /* 0x0000000000017941 */ /* 0x000fea0003800000 */
.L_x_11716:
        /* <DEDUP_REMOVED lines=13> */
.L_x_11719:
[----:B------:R-:W-:Y:S05]  /*5af0*/  BSYNC B1 ;  /* 0x0000000000017941 */ /* 0x000fea0003800000 */
.L_x_11718:
[----:B------:R-:W-:Y:S01]  /*5b00*/  @!P5 ISETP.NE.U32.AND P2, PT, R2, RZ, PT ;  /* 0x000000ff0200d20c */ /* 0x000fe20003f45070 */
[----:B------:R-:W-:Y:S01]  /*5b10*/  BSSY B1, `(.L_x_11720) ;  /* 0x0000010000017945 */ /* 0x000fe20003800000 */
[C---:B------:R-:W-:Y:S02]  /*5b20*/  @!P5 ISETP.NE.AND.EX P3, PT, R0.reuse, RZ, PT, P3 ;  /* 0x000000ff0000d20c */ /* 0x040fe40003f65330 */
[----:B------:R-:W-:Y:S01]  /*5b30*/  @!P5 ISETP.NE.AND.EX P2, PT, R0, RZ, PT, P2 ;  /* 0x000000ff0000d20c */ /* 0x000fe20003f45320 */
[----:B------:R-:W-:-:S12]  /*5b40*/  @!P4 BRA `(.L_x_11721) ;  /* 0x000000000030c947 */ /* 0x000fd80003800000 */
[----:B------:R-:W-:Y:S01]  /*5b50*/  LOP3.LUT P6, RZ, R203, 0xff00, RZ, 0xc0, !PT ;  /* 0x0000ff00cbff7812 */ /* 0x000fe200078cc0ff */
[----:B0-----:R-:W-:Y:S01]  /*5b60*/  FMUL.FTZ R216, R201, UR11 ;  /* 0x0000000bc9d87c20 */ /* 0x001fe20008410000 */
        /* <DEDUP_REMOVED lines=10> */
.L_x_11721:
[----:B------:R-:W-:Y:S05]  /*5c10*/  BSYNC B1 ;  /* 0x0000000000017941 */ /* 0x000fea0003800000 */
.L_x_11720:
        /* <DEDUP_REMOVED lines=13> */
.L_x_11723:
[----:B------:R-:W-:Y:S05]  /*5cf0*/  BSYNC B1 ;  /* 0x0000000000017941 */ /* 0x000fea0003800000 */
.L_x_11722:
        /* <DEDUP_REMOVED lines=14> */
.L_x_11725:
[----:B------:R-:W-:Y:S05]  /*5de0*/  BSYNC B1 ;  /* 0x0000000000017941 */ /* 0x000fea0003800000 */
.L_x_11724:
        /* <DEDUP_REMOVED lines=13> */
.L_x_11727:
[----:B------:R-:W-:Y:S05]  /*5ec0*/  BSYNC B1 ;  /* 0x0000000000017941 */ /* 0x000fea0003800000 */
.L_x_11726:
        /* <DEDUP_REMOVED lines=14> */
.L_x_11729:
[----:B------:R-:W-:Y:S05]  /*5fb0*/  BSYNC B1 ;  /* 0x0000000000017941 */ /* 0x000fea0003800000 */
.L_x_11728:
[----:B------:R-:W-:Y:S01]  /*5fc0*/  SEL R200, R200, R196, P1 ;  /* 0x000000c4c8c87207 */ /* 0x000fe20000800000 */
[----:B------:R-:W-:Y:S01]  /*5fd0*/  BSSY B1, `(.L_x_11730) ;  /* 0x0000012000017945 */ /* 0x000fe20003800000 */
[----:B------:R-:W-:Y:S02]  /*5fe0*/  SEL R201, R201, R197, P1 ;  /* 0x000000c5c9c97207 */ /* 0x000fe40000800000 */
[----:B------:R-:W-:Y:S02]  /*5ff0*/  SEL R202, R217, R198, P1 ;  /* 0x000000c6d9ca7207 */ /* 0x000fe40000800000 */
[----:B------:R-:W-:Y:S02]  /*6000*/  SEL R203, R216, R199, P1 ;  /* 0x000000c7d8cb7207 */ /* 0x000fe40000800000 */
[----:B------:R-:W0:Y:S01]  /*6010*/  @P0 LDC.64 R216, c[0x0][0x308] ;  /* 0x0000c200ffd80b82 */ /* 0x000e220000000a00 */
[C---:B------:R-:W-:Y:S02]  /*6020*/  @!P5 ISETP.NE.U32.AND P3, PT, R2.reuse, RZ, PT ;  /* 0x000000ff0200d20c */ /* 0x040fe40003f65070 */
[----:B------:R2:W-:Y:S01]  /*6030*/  @P0 STG.E.128 desc[UR4][R228.64+0x10], R200 ;  /* 0x000010c8e4000986 */ /* 0x0005e2000c101d04 */
[----:B------:R-:W-:-:S02]  /*6040*/  @!P5 ISETP.NE.U32.AND P2, PT, R2, RZ, PT ;  /* 0x000000ff0200d20c */ /* 0x000fc40003f45070 */
[----:B------:R-:W-:Y:S02]  /*6050*/  @!P5 ISETP.NE.AND.EX P3, PT, R0, RZ, PT, P3 ;  /* 0x000000ff0000d20c */ /* 0x000fe40003f65330 */
[C---:B------:R-:W-:Y:S01]  /*6060*/  IADD3 R218, R220.reuse, 0x40, RZ ;  /* 0x00000040dcda7810 */ /* 0x040fe20007ffe0ff */
[----:B--2---:R-:W2:Y:S01]  /*6070*/  @P4 LDC.64 R200, c[0x0][0x2f8] ;  /* 0x0000be00ffc84b82 */ /* 0x004ea20000000a00 */
[----:B------:R-:W-:-:S05]  /*6080*/  @P4 IADD3 R202, R220, 0x20, RZ ;  /* 0x00000020dcca4810 */ /* 0x000fca0007ffe0ff */
[----:B--2---:R-:W-:-:S05]  /*6090*/  @P4 IMAD.WIDE.U32 R200, R202, 0x10, R200 ;  /* 0x00000010cac84825 */ /* 0x004fca00078e00c8 */
[----:B------:R2:W-:Y:S01]  /*60a0*/  @P4 STG.E.128 desc[UR4][R200.64], R188 ;  /* 0x000000bcc8004986 */ /* 0x0005e2000c101d04 */
[----:B0-----:R-:W-:Y:S05]  /*60b0*/  @!P4 BRA `(.L_x_11731) ;  /* 0x00000000000cc947 */ /* 0x001fea0003800000 */
[----:B-----5:R-:W0:Y:S02]  /*60c0*/  LDC.64 R184, c[0x0][0x220] ;  /* 0x00008800ffb87b82 */ /* 0x020e240000000a00 */
[----:B0-----:R-:W-:-:S06]  /*60d0*/  IMAD.WIDE.U32 R184, R218, 0x10, R184 ;  /* 0x00000010dab87825 */ /* 0x001fcc00078e00b8 */
[----:B------:R-:W5:Y:S02]  /*60e0*/  LDG.E.128 R184, desc[UR4][R184.64] ;  /* 0x00000004b8b87981 */ /* 0x000f64000c1e1d00 */
.L_x_11731:
[----:B------:R-:W-:Y:S05]  /*60f0*/  BSYNC B1 ;  /* 0x0000000000017941 */ /* 0x000fea0003800000 */
.L_x_11730:
[----:B------:R-:W-:Y:S01]  /*6100*/  BSSY B1, `(.L_x_11732) ;  /* 0x000000d000017945 */ /* 0x000fe20003800000 */
[----:B--2---:R-:W-:-:S03]  /*6110*/  @!P5 FSEL R200, R160, RZ, P3 ;  /* 0x000000ffa0c8d208 */ /* 0x004fc60001800000 */
        /* <DEDUP_REMOVED lines=11> */
.L_x_11733:
[----:B------:R-:W-:Y:S05]  /*61d0*/  BSYNC B1 ;  /* 0x0000000000017941 */ /* 0x000fea0003800000 */
.L_x_11732:
[----:B------:R-:W-:Y:S01]  /*61e0*/  BSSY B1, `(.L_x_11734) ;  /* 0x0000011000017945 */ /* 0x000fe20003800000 */
[----:B------:R-:W-:Y:S02]  /*61f0*/  @!P5 ISETP.NE.U32.AND P3, PT, R2, RZ, PT ;  /* 0x000000ff0200d20c */ /* 0x000fe40003f65070 */
[----:B------:R-:W-:Y:S01]  /*6200*/  @!P5 ISETP.NE.AND.EX P2, PT, R0, RZ, PT, P2 ;  /* 0x000000ff0000d20c */ /* 0x000fe20003f45320 */
[----:B------:R-:W-:-:S12]  /*6210*/  @!P4 BRA `(.L_x_11735) ;  /* 0x000000000034c947 */ /* 0x000fd80003800000 */
        /* <DEDUP_REMOVED lines=13> */
.L_x_11735:
[----:B------:R-:W-:Y:S05]  /*62f0*/  BSYNC B1 ;  /* 0x0000000000017941 */ /* 0x000fea0003800000 */
.L_x_11734:
        /* <DEDUP_REMOVED lines=13> */
.L_x_11737:
[----:B------:R-:W-:Y:S05]  /*63d0*/  BSYNC B1 ;  /* 0x0000000000017941 */ /* 0x000fea0003800000 */
.L_x_11736:
        /* <DEDUP_REMOVED lines=20> */
.L_x_11739:
[----:B------:R-:W-:Y:S05]  /*6520*/  BSYNC B1 ;  /* 0x0000000000017941 */ /* 0x000fea0003800000 */
.L_x_11738:
        /* <DEDUP_REMOVED lines=14> */
.L_x_11741:
[----:B------:R-:W-:Y:S05]  /*6610*/  BSYNC B1 ;  /* 0x0000000000017941 */ /* 0x000fea0003800000 */
.L_x_11740:
        /* <DEDUP_REMOVED lines=14> */
.L_x_11743:
[----:B------:R-:W-:Y:S05]  /*6700*/  BSYNC B1 ;  /* 0x0000000000017941 */ /* 0x000fea0003800000 */
.L_x_11742:
        /* <DEDUP_REMOVED lines=14> */
.L_x_11745:
[----:B------:R-:W-:Y:S05]  /*67f0*/  BSYNC B1 ;  /* 0x0000000000017941 */ /* 0x000fea0003800000 */
.L_x_11744:
        /* <DEDUP_REMOVED lines=14> */
.L_x_11747:
[----:B------:R-:W-:Y:S05]  /*68e0*/  BSYNC B1 ;  /* 0x0000000000017941 */ /* 0x000fea0003800000 */
.L_x_11746:
        /* <DEDUP_REMOVED lines=18> */
.L_x_11749:
[----:B------:R-:W-:Y:S05]  /*6a10*/  BSYNC B1 ;  /* 0x0000000000017941 */ /* 0x000fea0003800000 */
.L_x_11748:
        /* <DEDUP_REMOVED lines=16> */
.L_x_11751:
[----:B------:R-:W-:Y:S05]  /*6b20*/  BSYNC B1 ;  /* 0x0000000000017941 */ /* 0x000fea0003800000 */
.L_x_11750:
        /* <DEDUP_REMOVED lines=13> */
.L_x_11753:
[----:B------:R-:W-:Y:S05]  /*6c00*/  BSYNC B1 ;  /* 0x0000000000017941 */ /* 0x000fea0003800000 */
.L_x_11752:
        /* <DEDUP_REMOVED lines=17> */
.L_x_11755:
[----:B------:R-:W-:Y:S05]  /*6d20*/  BSYNC B1 ;  /* 0x0000000000017941 */ /* 0x000fea0003800000 */
.L_x_11754:
        /* <DEDUP_REMOVED lines=13> */
.L_x_11757:
[----:B------:R-:W-:Y:S05]  /*6e00*/  BSYNC B1 ;  /* 0x0000000000017941 */ /* 0x000fea0003800000 */
.L_x_11756:
        /* <DEDUP_REMOVED lines=14> */
.L_x_11759:
[----:B------:R-:W-:Y:S05]  /*6ef0*/  BSYNC B1 ;  /* 0x0000000000017941 */ /* 0x000fea0003800000 */
.L_x_11758:
        /* <DEDUP_REMOVED lines=13> */
.L_x_11761:
[----:B------:R-:W-:Y:S05]  /*6fd0*/  BSYNC B1 ;  /* 0x0000000000017941 */ /* 0x000fea0003800000 */
.L_x_11760:
        /* <DEDUP_REMOVED lines=14> */
.L_x_11763:
[----:B------:R-:W-:Y:S05]  /*70c0*/  BSYNC B1 ;  /* 0x0000000000017941 */ /* 0x000fea0003800000 */
.L_x_11762:
        /* <DEDUP_REMOVED lines=10> */
[----:B--2---:R-:W2:Y:S02]  /*7170*/  @P4 LDC.64 R200, c[0x0][0x2f8] ;  /* 0x0000be00ffc84b82 */ /* 0x004ea40000000a00 */
[----:B--2---:R-:W-:Y:S01]  /*7180*/  @P4 IMAD.WIDE.U32 R200, R218, 0x10, R200 ;  /* 0x00000010dac84825 */ /* 0x004fe200078e00c8 */
[----:B------:R-:W-:-:S04]  /*7190*/  IADD3 R218, R220, 0x60, RZ ;  /* 0x00000060dcda7810 */ /* 0x000fc80007ffe0ff */
[----:B------:R2:W-:Y:S01]  /*71a0*/  @P4 STG.E.128 desc[UR4][R200.64], R188 ;  /* 0x000000bcc8004986 */ /* 0x0005e2000c101d04 */
[----:B0-----:R-:W-:Y:S05]  /*71b0*/  @!P4 BRA `(.L_x_11765) ;  /* 0x00000000000cc947 */ /* 0x001fea0003800000 */
[----:B-----5:R-:W0:Y:S02]  /*71c0*/  LDC.64 R184, c[0x0][0x220] ;  /* 0x00008800ffb87b82 */ /* 0x020e240000000a00 */
[----:B0-----:R-:W-:-:S06]  /*71d0*/  IMAD.WIDE.U32 R184, R218, 0x10, R184 ;  /* 0x00000010dab87825 */ /* 0x001fcc00078e00b8 */
[----:B------:R-:W5:Y:S02]  /*71e0*/  LDG.E.128 R184, desc[UR4][R184.64] ;  /* 0x00000004b8b87981 */ /* 0x000f64000c1e1d00 */
.L_x_11765:
[----:B------:R-:W-:Y:S05]  /*71f0*/  BSYNC B1 ;  /* 0x0000000000017941 */ /* 0x000fea0003800000 */
.L_x_11764:
        /* <DEDUP_REMOVED lines=13> */
.L_x_11767:
[----:B------:R-:W-:Y:S05]  /*72d0*/  BSYNC B1 ;  /* 0x0000000000017941 */ /* 0x000fea0003800000 */
.L_x_11766:
        /* <DEDUP_REMOVED lines=17> */
.L_x_11769:
[----:B------:R-:W-:Y:S05]  /*73f0*/  BSYNC B1 ;  /* 0x0000000000017941 */ /* 0x000fea0003800000 */
.L_x_11768:
        /* <DEDUP_REMOVED lines=13> */
.L_x_11771:
[----:B------:R-:W-:Y:S05]  /*74d0*/  BSYNC B1 ;  /* 0x0000000000017941 */ /* 0x000fea0003800000 */
.L_x_11770:
        /* <DEDUP_REMOVED lines=20> */
.L_x_11773:
[----:B------:R-:W-:Y:S05]  /*7620*/  BSYNC B1 ;  /* 0x0000000000017941 */ /* 0x000fea0003800000 */
.L_x_11772:
        /* <DEDUP_REMOVED lines=14> */
.L_x_11775:
[----:B------:R-:W-:Y:S05]  /*7710*/  BSYNC B1 ;  /* 0x0000000000017941 */ /* 0x000fea0003800000 */
.L_x_11774:
        /* <DEDUP_REMOVED lines=14> */
.L_x_11777:
[----:B------:R-:W-:Y:S05]  /*7800*/  BSYNC B1 ;  /* 0x0000000000017941 */ /* 0x000fea0003800000 */
.L_x_11776:
        /* <DEDUP_REMOVED lines=14> */
.L_x_11779:
[----:B------:R-:W-:Y:S05]  /*78f0*/  BSYNC B1 ;  /* 0x0000000000017941 */ /* 0x000fea0003800000 */
.L_x_11778:
        /* <DEDUP_REMOVED lines=14> */
.L_x_11781:
[----:B------:R-:W-:Y:S05]  /*79e0*/  BSYNC B1 ;  /* 0x0000000000017941 */ /* 0x000fea0003800000 */
.L_x_11780:
[----:B------:R-:W0:Y:S01]  /*79f0*/  @P4 LDC.64 R216, c[0x0][0x2f8] ;  /* 0x0000be00ffd84b82 */ /* 0x000e220000000a00 */
[----:B------:R-:W-:Y:S01]  /*7a00*/  @!P5 ISETP.NE.U32.AND P3, PT, R2, RZ, PT ;  /* 0x000000ff0200d20c */ /* 0x000fe20003f65070 */
[----:B------:R-:W-:Y:S01]  /*7a10*/  BSSY B1, `(.L_x_11782) ;  /* 0x0000011000017945 */ /* 0x000fe20003800000 */
[----:B------:R-:W-:Y:S02]  /*7a20*/  SEL R203, R203, R195, P1 ;  /* 0x000000c3cbcb7207 */ /* 0x000fe40000800000 */
[----:B------:R-:W-:Y:S02]  /*7a30*/  @!P5 ISETP.NE.AND.EX P3, PT, R0, RZ, PT, P3 ;  /* 0x000000ff0000d20c */ /* 0x000fe40003f65330 */
[----:B------:R-:W-:Y:S01]  /*7a40*/  @!P5 ISETP.NE.U32.AND P2, PT, R2, RZ, PT ;  /* 0x000000ff0200d20c */ /* 0x000fe20003f45070 */
[----:B------:R2:W-:Y:S02]  /*7a50*/  @P0 STG.E.128 desc[UR4][R204.64], R200 ;  /* 0x000000c8cc000986 */ /* 0x0005e4000c101d04 */
[----:B--2---:R-:W-:Y:S01]  /*7a60*/  @!P5 FSEL R200, R172, RZ, P3 ;  /* 0x000000ffacc8d208 */ /* 0x004fe20001800000 */
[----:B------:R-:W-:Y:S09]  /*7a70*/  @!P5 BRA `(.L_x_11783) ;  /* 0x000000000028d947 */ /* 0x000ff20003800000 */
        /* <DEDUP_REMOVED lines=10> */
.L_x_11783:
[----:B------:R-:W-:Y:S05]  /*7b20*/  BSYNC B1 ;  /* 0x0000000000017941 */ /* 0x000fea0003800000 */
.L_x_11782:
        /* <DEDUP_REMOVED lines=16> */
.L_x_11785:
[----:B------:R-:W-:Y:S05]  /*7c30*/  BSYNC B1 ;  /* 0x0000000000017941 */ /* 0x000fea0003800000 */
.L_x_11784:
[----:B------:R-:W-:Y:S01]  /*7c40*/  BSSY B1, `(.L_x_11786) ;  /* 0x000000d000017945 */ /* 0x000fe20003800000 */
[----:B------:R-:W-:-:S03]  /*7c50*/  @!P5 FSEL R201, R173, RZ, P2 ;  /* 0x000000ffadc9d208 */ /* 0x000fc60001000000 */
[----:B------:R-:W-:Y:S05]  /*7c60*/  @!P5 BRA `(.L_x_11787) ;  /* 0x000000000028d947 */ /* 0x000fea0003800000 */
        /* <DEDUP_REMOVED lines=10> */
.L_x_11787:
[----:B------:R-:W-:Y:S05]  /*7d10*/  BSYNC B1 ;  /* 0x0000000000017941 */ /* 0x000fea0003800000 */
.L_x_11786:
        /* <DEDUP_REMOVED lines=17> */
.L_x_11789:
[----:B------:R-:W-:Y:S05]  /*7e30*/  BSYNC B1 ;  /* 0x0000000000017941 */ /* 0x000fea0003800000 */
.L_x_11788:
        /* <DEDUP_REMOVED lines=13> */
.L_x_11791:
[----:B------:R-:W-:Y:S05]  /*7f10*/  BSYNC B1 ;  /* 0x0000000000017941 */ /* 0x000fea0003800000 */
.L_x_11790:
        /* <DEDUP_REMOVED lines=14> */
.L_x_11793:
[----:B------:R-:W-:Y:S05]  /*8000*/  BSYNC B1 ;  /* 0x0000000000017941 */ /* 0x000fea0003800000 */
.L_x_11792:
        /* <DEDUP_REMOVED lines=13> */
.L_x_11795:
[----:B------:R-:W-:Y:S05]  /*80e0*/  BSYNC B1 ;  /* 0x0000000000017941 */ /* 0x000fea0003800000 */
.L_x_11794:
        /* <DEDUP_REMOVED lines=14> */
.L_x_11797:
[----:B------:R-:W-:Y:S05]  /*81d0*/  BSYNC B1 ;  /* 0x0000000000017941 */ /* 0x000fea0003800000 */
.L_x_11796:
        /* <DEDUP_REMOVED lines=13> */
[----:B-----5:R-:W2:Y:S02]  /*82b0*/  LDC.64 R184, c[0x0][0x220] ;  /* 0x00008800ffb87b82 */ /* 0x020ea40000000a00 */
[----:B--2---:R-:W-:-:S06]  /*82c0*/  IMAD.WIDE.U32 R184, R220, 0x10, R184 ;  /* 0x00000010dcb87825 */ /* 0x004fcc00078e00b8 */
[----:B------:R-:W5:Y:S02]  /*82d0*/  LDG.E.128 R184, desc[UR4][R184.64] ;  /* 0x00000004b8b87981 */ /* 0x000f64000c1e1d00 */
.L_x_11799:
[----:B------:R-:W-:Y:S05]  /*82e0*/  BSYNC B1 ;  /* 0x0000000000017941 */ /* 0x000fea0003800000 */
.L_x_11798:
        /* <DEDUP_REMOVED lines=13> */
.L_x_11801:
[----:B------:R-:W-:Y:S05]  /*83c0*/  BSYNC B1 ;  /* 0x0000000000017941 */ /* 0x000fea0003800000 */
.L_x_11800:
        /* <DEDUP_REMOVED lines=17> */
.L_x_11803:
[----:B------:R-:W-:Y:S05]  /*84e0*/  BSYNC B1 ;  /* 0x0000000000017941 */ /* 0x000fea0003800000 */
.L_x_11802:
        /* <DEDUP_REMOVED lines=13> */
.L_x_11805:
[----:B------:R-:W-:Y:S05]  /*85c0*/  BSYNC B1 ;  /* 0x0000000000017941 */ /* 0x000fea0003800000 */
.L_x_11804:
        /* <DEDUP_REMOVED lines=16> */
.L_x_11807:
[----:B------:R-:W-:Y:S05]  /*86d0*/  BSYNC B1 ;  /* 0x0000000000017941 */ /* 0x000fea0003800000 */
.L_x_11806:
        /* <DEDUP_REMOVED lines=13> */
.L_x_11809:
[----:B------:R-:W-:Y:S05]  /*87b0*/  BSYNC B1 ;  /* 0x0000000000017941 */ /* 0x000fea0003800000 */
.L_x_11808:
        /* <DEDUP_REMOVED lines=16> */
.L_x_11811:
[----:B------:R-:W-:Y:S05]  /*88c0*/  BSYNC B1 ;  /* 0x0000000000017941 */ /* 0x000fea0003800000 */
.L_x_11810:
        /* <DEDUP_REMOVED lines=13> */
.L_x_11813:
[----:B------:R-:W-:Y:S05]  /*89a0*/  BSYNC B1 ;  /* 0x0000000000017941 */ /* 0x000fea0003800000 */
.L_x_11812:
        /* <DEDUP_REMOVED lines=16> */
.L_x_11815:
[----:B------:R-:W-:Y:S05]  /*8ab0*/  BSYNC B1 ;  /* 0x0000000000017941 */ /* 0x000fea0003800000 */
.L_x_11814:
        /* <DEDUP_REMOVED lines=13> */
.L_x_11817:
[----:B------:R-:W-:Y:S05]  /*8b90*/  BSYNC B1 ;  /* 0x0000000000017941 */ /* 0x000fea0003800000 */
.L_x_11816:
        /* <DEDUP_REMOVED lines=16> */
.L_x_11819:
[----:B------:R-:W-:Y:S05]  /*8ca0*/  BSYNC B1 ;  /* 0x0000000000017941 */ /* 0x000fea0003800000 */
.L_x_11818:
        /* <DEDUP_REMOVED lines=13> */
.L_x_11821:
[----:B------:R-:W-:Y:S05]  /*8d80*/  BSYNC B1 ;  /* 0x0000000000017941 */ /* 0x000fea0003800000 */
.L_x_11820:
        /* <DEDUP_REMOVED lines=17> */
.L_x_11823:
[----:B------:R-:W-:Y:S05]  /*8ea0*/  BSYNC B1 ;  /* 0x0000000000017941 */ /* 0x000fea0003800000 */
.L_x_11822:
        /* <DEDUP_REMOVED lines=13> */
.L_x_11825:
[----:B------:R-:W-:Y:S05]  /*8f80*/  BSYNC B1 ;  /* 0x0000000000017941 */ /* 0x000fea0003800000 */
.L_x_11824:
        /* <DEDUP_REMOVED lines=14> */
.L_x_11827:
[----:B------:R-:W-:Y:S05]  /*9070*/  BSYNC B1 ;  /* 0x0000000000017941 */ /* 0x000fea0003800000 */
.L_x_11826:
        /* <DEDUP_REMOVED lines=12> */
.L_x_11829:
[----:B------:R-:W-:Y:S05]  /*9140*/  BSYNC B1 ;  /* 0x0000000000017941 */ /* 0x000fea0003800000 */
.L_x_11828:
        /* <DEDUP_REMOVED lines=22> */
.L_x_11831:
[----:B------:R-:W-:Y:S05]  /*92b0*/  BSYNC B1 ;  /* 0x0000000000017941 */ /* 0x000fea0003800000 */
.L_x_11830:
[----:B------:R-:W2:Y:S01]  /*92c0*/  LDL.LU R200, [R1+0x20] ;  /* 0x0000200001c87983 */ /* 0x000ea20000300800 */
        /* <DEDUP_REMOVED lines=13> */
.L_x_11659:
[----:B------:R-:W-:Y:S05]  /*93a0*/  BSYNC B0 ;  /* 0x0000000000007941 */ /* 0x000fea0003800000 */
.L_x_11657:
        /* <DEDUP_REMOVED lines=333> */
.L_x_11663:
[----:B------:R-:W-:Y:S01]  /*a880*/  HFMA2.MMA R219, -RZ, RZ, 0, 5.9604644775390625e-08 ;  /* 0x00000001ffdb7435 */ /* 0x000fe200000001ff */
[----:B------:R-:W-:Y:S01]  /*a890*/  BSSY B1, `(.L_x_11833) ;  /* 0x0000007000017945 */ /* 0x000fe20003800000 */
[----:B-1----:R-:W-:Y:S02]  /*a8a0*/  MOV R220, R221 ;  /* 0x000000dd00dc7202 */ /* 0x002fe40000000f00 */
[----:B------:R-:W-:Y:S02]  /*a8b0*/  MOV R217, 0x1f ;  /* 0x0000001f00d97802 */ /* 0x000fe40000000f00 */
[----:B------:R-:W-:-:S07]  /*a8c0*/  MOV R216, 0xffffffff ;  /* 0xffffffff00d87802 */ /* 0x000fce0000000f00 */
[----:B------:R-:W-:Y:S05]  /*a8d0*/  WARPSYNC.COLLECTIVE R216, `(.L_x_11834) ;  /* 0x00000000d8087348 */ /* 0x000fea0003c00000 */
[----:B------:R0:W1:Y:S02]  /*a8e0*/  SHFL.BFLY P0, R228, R220, R219, R217 ;  /* 0x0c0000dbdce47389 */ /* 0x00006400000000d9 */
[----:B01----:R-:W-:Y:S01]  /*a8f0*/  ENDCOLLECTIVE ;  /* 0x000000000000791b */ /* 0x003fe20003800000 */
.L_x_11834:
[----:B------:R-:W-:Y:S05]  /*a900*/  BSYNC B1 ;  /* 0x0000000000017941 */ /* 0x000fea0003800000 */
.L_x_11833:
        /* <DEDUP_REMOVED lines=8> */
.L_x_11835:
[----:B------:R-:W-:Y:S01]  /*a990*/  HFMA2.MMA R219, -RZ, RZ, 0, 1.1920928955078125e-07 ;  /* 0x00000002ffdb7435 */ /* 0x000fe200000001ff */
[----:B------:R-:W-:Y:S01]  /*a9a0*/  MOV R220, R221 ;  /* 0x000000dd00dc7202 */ /* 0x000fe20000000f00 */
[----:B------:R-:W-:-:S09]  /*a9b0*/  FADD.FTZ R218, R228, R218 ;  /* 0x000000dae4da7221 */ /* 0x000fd20000010000 */
[----:B------:R-:W-:Y:S05]  /*a9c0*/  WARPSYNC.COLLECTIVE R216, `(.L_x_11836) ;  /* 0x00000000d8087348 */ /* 0x000fea0003c00000 */
[----:B------:R0:W1:Y:S02]  /*a9d0*/  SHFL.BFLY P0, R228, R220, R219, R217 ;  /* 0x0c0000dbdce47389 */ /* 0x00006400000000d9 */
[----:B01----:R-:W-:Y:S01]  /*a9e0*/  ENDCOLLECTIVE ;  /* 0x000000000000791b */ /* 0x003fe20003800000 */
.L_x_11836:
[----:B------:R-:W-:Y:S01]  /*a9f0*/  MOV R220, R218 ;  /* 0x000000da00dc7202 */ /* 0x000fe20000000f00 */
[----:B------:R-:W-:-:S07]  /*aa00*/  FADD.FTZ R221, R221, R228 ;  /* 0x000000e4dddd7221 */ /* 0x000fce0000010000 */
[----:B------:R-:W-:Y:S05]  /*aa10*/  WARPSYNC.COLLECTIVE R216, `(.L_x_11837) ;  /* 0x00000000d8087348 */ /* 0x000fea0003c00000 */
[----:B------:R0:W1:Y:S02]  /*aa20*/  SHFL.BFLY P0, R228, R220, R219, R217 ;  /* 0x0c0000dbdce47389 */ /* 0x00006400000000d9 */
[----:B01----:R-:W-:Y:S01]  /*aa30*/  ENDCOLLECTIVE ;  /* 0x000000000000791b */ /* 0x003fe20003800000 */
.L_x_11837:
[----:B------:R-:W-:Y:S01]  /*aa40*/  HFMA2.MMA R219, -RZ, RZ, 0, 2.384185791015625e-07 ;  /* 0x00000004ffdb7435 */ /* 0x000fe200000001ff */
[----:B------:R-:W-:Y:S01]  /*aa50*/  MOV R220, R221 ;  /* 0x000000dd00dc7202 */ /* 0x000fe20000000f00 */
[----:B------:R-:W-:-:S09]  /*aa60*/  FADD.FTZ R218, R218, R228 ;  /* 0x000000e4dada7221 */ /* 0x000fd20000010000 */
[----:B------:R-:W-:Y:S05]  /*aa70*/  WARPSYNC.COLLECTIVE R216, `(.L_x_11838) ;  /* 0x00000000d8087348 */ /* 0x000fea0003c00000 */
[----:B------:R0:W1:Y:S02]  /*aa80*/  SHFL.BFLY P0, R228, R220, R219, R217 ;  /* 0x0c0000dbdce47389 */ /* 0x00006400000000d9 */
[----:B01----:R-:W-:Y:S01]  /*aa90*/  ENDCOLLECTIVE ;  /* 0x000000000000791b */ /* 0x003fe20003800000 */
.L_x_11838:
[----:B------:R-:W-:Y:S01]  /*aaa0*/  MOV R220, R218 ;  /* 0x000000da00dc7202 */ /* 0x000fe20000000f00 */
[----:B------:R-:W-:-:S07]  /*aab0*/  FADD.FTZ R221, R221, R228 ;  /* 0x000000e4dddd7221 */ /* 0x000fce0000010000 */
[----:B------:R-:W-:Y:S05]  /*aac0*/  WARPSYNC.COLLECTIVE R216, `(.L_x_11839) ;  /* 0x00000000d8087348 */ /* 0x000fea0003c00000 */
[----:B------:R0:W1:Y:S02]  /*aad0*/  SHFL.BFLY P0, R228, R220, R219, R217 ;  /* 0x0c0000dbdce47389 */ /* 0x00006400000000d9 */
[----:B01----:R-:W-:Y:S01]  /*aae0*/  ENDCOLLECTIVE ;  /* 0x000000000000791b */ /* 0x003fe20003800000 */
.L_x_11839:
[----:B------:R-:W-:Y:S01]  /*aaf0*/  HFMA2.MMA R219, -RZ, RZ, 0, 4.76837158203125e-07 ;  /* 0x00000008ffdb7435 */ /* 0x000fe200000001ff */
[----:B------:R-:W-:Y:S01]  /*ab00*/  MOV R220, R221 ;  /* 0x000000dd00dc7202 */ /* 0x000fe20000000f00 */
[----:B------:R-:W-:-:S09]  /*ab10*/  FADD.FTZ R218, R218, R228 ;  /* 0x000000e4dada7221 */ /* 0x000fd20000010000 */
[----:B------:R-:W-:Y:S05]  /*ab20*/  WARPSYNC.COLLECTIVE R216, `(.L_x_11840) ;  /* 0x00000000d8087348 */ /* 0x000fea0003c00000 */
[----:B------:R0:W1:Y:S02]  /*ab30*/  SHFL.BFLY P0, R228, R220, R219, R217 ;  /* 0x0c0000dbdce47389 */ /* 0x00006400000000d9 */
[----:B01----:R-:W-:Y:S01]  /*ab40*/  ENDCOLLECTIVE ;  /* 0x000000000000791b */ /* 0x003fe20003800000 */
.L_x_11840:
[----:B------:R-:W-:Y:S01]  /*ab50*/  MOV R220, R218 ;  /* 0x000000da00dc7202 */ /* 0x000fe20000000f00 */
[----:B------:R-:W-:-:S07]  /*ab60*/  FADD.FTZ R221, R221, R228 ;  /* 0x000000e4dddd7221 */ /* 0x000fce0000010000 */
[----:B------:R-:W-:Y:S05]  /*ab70*/  WARPSYNC.COLLECTIVE R216, `(.L_x_11841) ;  /* 0x00000000d8087348 */ /* 0x000fea0003c00000 */
[----:B------:R0:W1:Y:S02]  /*ab80*/  SHFL.BFLY P0, R228, R220, R219, R217 ;  /* 0x0c0000dbdce47389 */ /* 0x00006400000000d9 */
[----:B01----:R-:W-:Y:S01]  /*ab90*/  ENDCOLLECTIVE ;  /* 0x000000000000791b */ /* 0x003fe20003800000 */
.L_x_11841:
[----:B------:R-:W-:Y:S01]  /*aba0*/  HFMA2.MMA R219, -RZ, RZ, 0, 9.5367431640625e-07 ;  /* 0x00000010ffdb7435 */ /* 0x000fe200000001ff */
[----:B------:R-:W-:Y:S01]  /*abb0*/  MOV R220, R221 ;  /* 0x000000dd00dc7202 */ /* 0x000fe20000000f00 */
[----:B------:R-:W-:-:S09]  /*abc0*/  FADD.FTZ R218, R218, R228 ;  /* 0x000000e4dada7221 */ /* 0x000fd20000010000 */
[----:B------:R-:W-:Y:S05]  /*abd0*/  WARPSYNC.COLLECTIVE R216, `(.L_x_11842) ;  /* 0x00000000d8087348 */ /* 0x000fea0003c00000 */
[----:B------:R0:W1:Y:S02]  /*abe0*/  SHFL.BFLY P0, R228, R220, R219, R217 ;  /* 0x0c0000dbdce47389 */ /* 0x00006400000000d9 */
[----:B01----:R-:W-:Y:S01]  /*abf0*/  ENDCOLLECTIVE ;  /* 0x000000000000791b */ /* 0x003fe20003800000 */
.L_x_11842:
[----:B------:R-:W-:Y:S02]  /*ac00*/  MOV R220, R218 ;  /* 0x000000da00dc7202 */ /* 0x000fe40000000f00 */
[----:B------:R-:W-:-:S07]  /*ac10*/  MOV R222, R228 ;  /* 0x000000e400de7202 */ /* 0x000fce0000000f00 */
[----:B------:R-:W-:Y:S05]  /*ac20*/  WARPSYNC.COLLECTIVE R216, `(.L_x_11843) ;  /* 0x00000000d8087348 */ /* 0x000fea0003c00000 */
[----:B------:R0:W1:Y:S02]  /*ac30*/  SHFL.BFLY P0, R228, R220, R219, R217 ;  /* 0x0c0000dbdce47389 */ /* 0x00006400000000d9 */
[----:B01----:R-:W-:Y:S01]  /*ac40*/  ENDCOLLECTIVE ;  /* 0x000000000000791b */ /* 0x003fe20003800000 */
.L_x_11843:
[----:B------:R-:W-:Y:S01]  /*ac50*/  MOV R219, R228 ;  /* 0x000000e400db7202 */ /* 0x000fe20000000f00 */
[----:B------:R-:W-:Y:S06]  /*ac60*/  BRA `(.L_x_11844) ;  /* 0xffffff8c00fc7947 */ /* 0x000fec000383ffff */
.L_x_11845:
        /* <DEDUP_REMOVED lines=9> */
.L_x_17001:


//--------------------- .text._ZN10layer_norm13ln_bwd_kernelINS_13Kernel_traitsIf6__halffS2_fjLj1280ELj1ELj4ELj1ELj16ENS_18Kernel_traits_baseILj1280EfS2_fS2_fjLj128EEEEELb0ELb0ELb0ELb0EEEvNS_9BwdParamsE --------------------------
	.section	.text._ZN10layer_norm13ln_bwd_kernelINS_13Kernel_traitsIf6__halffS2_fjLj1280ELj1ELj4ELj1ELj16ENS_18Kernel_traits_baseILj1280EfS2_fS2_fjLj128EEEEELb0ELb0ELb0ELb0EEEvNS_9BwdParamsE,"ax",@progbits
	.align	128
        .global         _ZN10layer_norm13ln_bwd_kernelINS_13Kernel_traitsIf6__halffS2_fjLj1280ELj1ELj4ELj1ELj16ENS_18Kernel_traits_baseILj1280EfS2_fS2_fjLj128EEEEELb0ELb0ELb0ELb0EEEvNS_9BwdParamsE
        .type           _ZN10layer_norm13ln_bwd_kernelINS_13Kernel_traitsIf6__halffS2_fjLj1280ELj1ELj4ELj1ELj16ENS_18Kernel_traits_baseILj1280EfS2_fS2_fjLj128EEEEELb0ELb0ELb0ELb0EEEvNS_9BwdParamsE,@function
        .size           _ZN10layer_norm13ln_bwd_kernelINS_13Kernel_traitsIf6__halffS2_fjLj1280ELj1ELj4ELj1ELj16ENS_18Kernel_traits_baseILj1280EfS2_fS2_fjLj128EEEEELb0ELb0ELb0ELb0EEEvNS_9BwdParamsE,(.L_x_17002 - _ZN10layer_norm13ln_bwd_kernelINS_13Kernel_traitsIf6__halffS2_fjLj1280ELj1ELj4ELj1ELj16ENS_18Kernel_traits_baseILj1280EfS2_fS2_fjLj128EEEEELb0ELb0ELb0ELb0EEEvNS_9BwdParamsE)
        .other          _ZN10layer_norm13ln_bwd_kernelINS_13Kernel_traitsIf6__halffS2_fjLj1280ELj1ELj4ELj1ELj16ENS_18Kernel_traits_baseILj1280EfS2_fS2_fjLj128EEEEELb0ELb0ELb0ELb0EEEvNS_9BwdParamsE,@"STO_CUDA_ENTRY STV_DEFAULT"
_ZN10layer_norm13ln_bwd_kernelINS_13Kernel_traitsIf6__halffS2_fjLj1280ELj1ELj4ELj1ELj16ENS_18Kernel_traits_baseILj1280EfS2_fS2_fjLj128EEEEELb0ELb0ELb0ELb0EEEvNS_9BwdParamsE:
.text._ZN10layer_norm13ln_bwd_kernelINS_13Kernel_traitsIf6__halffS2_fjLj1280ELj1ELj4ELj1ELj16ENS_18Kernel_traits_baseILj1280EfS2_fS2_fjLj128EEEEELb0ELb0ELb0ELb0EEEvNS_9BwdParamsE:
        /* <DEDUP_REMOVED lines=113> */
.L_x_11869:
        /* <DEDUP_REMOVED lines=22> */
[----:B--2---:R-:W-:Y:S02]  /*0870*/  @P4 HADD2.F32 R12, -RZ, R3.H0_H0 ;  /* 0x20000003ff0c4230 */ /* 0x004fe40000004100 */
        /* <DEDUP_REMOVED lines=12> */
[----:B------:R-:W3:Y:S04]  /*0940*/  LDL R208, [R1+0x30] ;  /* 0x0000300001d07983 */ /* 0x000ee80000100800 */
[C---:B------:R-:W-:Y:S01]  /*0950*/  @P5 LEA R182, P6, R3.reuse, UR8, 0x5 ;  /* 0x0000000803b65c11 */ /* 0x040fe2000f8c28ff */
[----:B------:R-:W3:Y:S03]  /*0960*/  LDL R221, [R1+0x34] ;  /* 0x0000340001dd7983 */ /* 0x000ee60000100800 */
[----:B------:R-:W-:-:S05]  /*0970*/  @P5 LEA.HI.X R183, R3, UR9, RZ, 0x5, P6 ;  /* 0x0000000903b75c11 */ /* 0x000fca000b0f2cff */
[----:B------:R-:W5:Y:S04]  /*0980*/  @P5 LDG.E.128 R132, desc[UR4][R182.64] ;  /* 0x00000004b6845981 */ /* 0x000f68000c1e1d00 */
[----:B------:R0:W5:Y:S02]  /*0990*/  @P5 LDG.E.128 R136, desc[UR4][R182.64+0x10] ;  /* 0x00001004b6885981 */ /* 0x000164000c1e1d00 */
[----:B0-----:R-:W0:Y:S01]  /*09a0*/  LDC.64 R182, c[0x0][0x2b8] ;  /* 0x0000ae00ffb67b82 */ /* 0x001e220000000a00 */
[----:B------:R-:W-:-:S04]  /*09b0*/  LEA R180, P6, R3, UR10, 0x5 ;  /* 0x0000000a03b47c11 */ /* 0x000fc8000f8c28ff */
[----:B------:R-:W-:-:S05]  /*09c0*/  LEA.HI.X R181, R3, UR11, RZ, 0x5, P6 ;  /* 0x0000000b03b57c11 */ /* 0x000fca000b0f2cff */
[----:B------:R-:W1:Y:S01]  /*09d0*/  LDG.E.128 R184, desc[UR4][R180.64] ;  /* 0x00000004b4b87981 */ /* 0x000e62000c1e1d00 */
[----:B0-----:R-:W-:-:S05]  /*09e0*/  IMAD.WIDE.U32 R182, R3, 0x10, R182 ;  /* 0x0000001003b67825 */ /* 0x001fca00078e00b6 */
[----:B------:R-:W2:Y:S04]  /*09f0*/  LDG.E.128 R188, desc[UR4][R182.64] ;  /* 0x00000004b6bc7981 */ /* 0x000ea8000c1e1d00 */
[----:B------:R-:W3:Y:S01]  /*0a00*/  LDG.E.128 R180, desc[UR4][R180.64+0x10] ;  /* 0x00001004b4b47981 */ /* 0x000ee2000c1e1d00 */
[C---:B-1----:R-:W-:Y:S01]  /*0a10*/  FADD.FTZ R0, -R204.reuse, R184 ;  /* 0x000000b8cc007221 */ /* 0x042fe20000010100 */
[C---:B------:R-:W-:Y:S01]  /*0a20*/  FADD.FTZ R206, -R204.reuse, R186 ;  /* 0x000000baccce7221 */ /* 0x040fe20000010100 */
[----:B------:R-:W-:Y:S02]  /*0a30*/  FADD.FTZ R13, -R204, R185 ;  /* 0x000000b9cc0d7221 */ /* 0x000fe40000010100 */
[C---:B-----5:R-:W-:Y:S02]  /*0a40*/  FMUL.FTZ R0, R11.reuse, R0 ;  /* 0x000000000b007220 */ /* 0x060fe40000410000 */
[----:B------:R-:W-:Y:S01]  /*0a50*/  FMUL.FTZ R212, R11, R13 ;  /* 0x0000000d0bd47220 */ /* 0x000fe20000410000 */
[----:B--2---:R-:W-:-:S02]  /*0a60*/  HADD2.F32 R207, -RZ, R188.H0_H0 ;  /* 0x200000bcffcf7230 */ /* 0x004fc40000004100 */
[----:B------:R-:W-:Y:S02]  /*0a70*/  HADD2.F32 R188, -RZ, R188.H1_H1 ;  /* 0x300000bcffbc7230 */ /* 0x000fe40000004100 */
[----:B------:R-:W-:Y:S02]  /*0a80*/  HADD2.F32 R186, -RZ, R189.H0_H0 ;  /* 0x200000bdffba7230 */ /* 0x000fe40000004100 */
[-C--:B----4-:R-:W-:Y:S01]  /*0a90*/  FMUL.FTZ R13, R211, R207.reuse ;  /* 0x000000cfd30d7220 */ /* 0x090fe20000410000 */
[----:B------:R-:W-:Y:S02]  /*0aa0*/  FMUL.FTZ R216, R210, R188 ;  /* 0x000000bcd2d87220 */ /* 0x000fe40000410000 */
[----:B---3--:R-:W-:Y:S01]  /*0ab0*/  FMUL.FTZ R215, R209, R186 ;  /* 0x000000bad1d77220 */ /* 0x008fe20000410000 */
[----:B------:R-:W-:Y:S01]  /*0ac0*/  FADD.FTZ R92, R92, R207 ;  /* 0x000000cf5c5c7221 */ /* 0x000fe20000010000 */
[----:B------:R-:W-:Y:S01]  /*0ad0*/  FFMA.FTZ R52, R0, R207, R52 ;  /* 0x000000cf00347223 */ /* 0x000fe20000010034 */
[----:B------:R-:W-:Y:S01]  /*0ae0*/  FMUL.FTZ R211, R11, R206 ;  /* 0x000000ce0bd37220 */ /* 0x000fe20000410000 */
[----:B------:R-:W2:Y:S01]  /*0af0*/  LDL R207, [R1+0x4c] ;  /* 0x00004c0001cf7983 */ /* 0x000ea20000100800 */
[----:B------:R-:W-:Y:S01]  /*0b00*/  FADD.FTZ R93, R93, R188 ;  /* 0x000000bc5d5d7221 */ /* 0x000fe20000010000 */
[----:B------:R-:W-:-:S02]  /*0b10*/  FFMA.FTZ R53, R212, R188, R53 ;  /* 0x000000bcd4357223 */ /* 0x000fc40000010035 */
[----:B------:R-:W-:Y:S01]  /*0b20*/  STL [R1+0x1c], R216 ;  /* 0x00001cd801007387 */ /* 0x000fe20000100800 */
[----:B------:R-:W-:Y:S01]  /*0b30*/  FADD.FTZ R94, R94, R186 ;  /* 0x000000ba5e5e7221 */ /* 0x000fe20000010000 */
[----:B------:R-:W-:Y:S02]  /*0b40*/  FFMA.FTZ R54, R211, R186, R54 ;  /* 0x000000bad3367223 */ /* 0x000fe40000010036 */
[----:B------:R-:W-:Y:S04]  /*0b50*/  STL [R1+0x18], R215 ;  /* 0x000018d701007387 */ /* 0x000fe80000100800 */
[----:B------:R-:W3:Y:S04]  /*0b60*/  LDL R188, [R1+0x38] ;  /* 0x0000380001bc7983 */ /* 0x000ee80000100800 */
[----:B------:R-:W4:Y:S01]  /*0b70*/  LDL R186, [R1+0x3c] ;  /* 0x00003c0001ba7983 */ /* 0x000f220000100800 */
[----:B------:R-:W-:Y:S01]  /*0b80*/  FADD.FTZ R187, -R204, R187 ;  /* 0x000000bbccbb7221 */ /* 0x000fe20000010100 */
[----:B------:R-:W-:-:S02]  /*0b90*/  HADD2.F32 R184, -RZ, R190.H0_H0 ;  /* 0x200000beffb87230 */ /* 0x000fc40000004100 */
[C---:B------:R-:W-:Y:S01]  /*0ba0*/  FADD.FTZ R180, -R204.reuse, R180 ;  /* 0x000000b4ccb47221 */ /* 0x040fe20000010100 */
[----:B------:R-:W-:Y:S02]  /*0bb0*/  HADD2.F32 R185, -RZ, R189.H1_H1 ;  /* 0x300000bdffb97230 */ /* 0x000fe40000004100 */
[----:B------:R-:W-:Y:S01]  /*0bc0*/  FADD.FTZ R181, -R204, R181 ;  /* 0x000000b5ccb57221 */ /* 0x000fe20000010100 */
[----:B------:R-:W-:Y:S02]  /*0bd0*/  HADD2.F32 R190, -RZ, R190.H1_H1 ;  /* 0x300000beffbe7230 */ /* 0x000fe40000004100 */
[C---:B------:R-:W-:Y:S01]  /*0be0*/  FMUL.FTZ R210, R11.reuse, R187 ;  /* 0x000000bb0bd27220 */ /* 0x040fe20000410000 */
[--C-:B------:R-:W-:Y:S02]  /*0bf0*/  HADD2.F32 R189, -RZ, R191.reuse.H0_H0 ;  /* 0x200000bfffbd7230 */ /* 0x100fe40000004100 */
[----:B------:R-:W-:Y:S01]  /*0c00*/  FMUL.FTZ R209, R11, R180 ;  /* 0x000000b40bd17220 */ /* 0x000fe20000410000 */
[----:B------:R-:W-:-:S02]  /*0c10*/  HADD2.F32 R191, -RZ, R191.H1_H1 ;  /* 0x300000bfffbf7230 */ /* 0x000fc40000004100 */
[----:B------:R-:W-:Y:S01]  /*0c20*/  FADD.FTZ R182, -R204, R182 ;  /* 0x000000b6ccb67221 */ /* 0x000fe20000010100 */
[-C--:B------:R-:W-:Y:S01]  /*0c30*/  FMUL.FTZ R187, R208, R184.reuse ;  /* 0x000000b8d0bb7220 */ /* 0x080fe20000410000 */
[----:B------:R-:W-:Y:S01]  /*0c40*/  FMUL.FTZ R208, R11, R181 ;  /* 0x000000b50bd07220 */ /* 0x000fe20000410000 */
[----:B------:R-:W-:Y:S01]  /*0c50*/  FADD.FTZ R95, R95, R185 ;  /* 0x000000b95f5f7221 */ /* 0x000fe20000010000 */
[----:B------:R-:W-:Y:S01]  /*0c60*/  FFMA.FTZ R55, R210, R185, R55 ;  /* 0x000000b9d2377223 */ /* 0x000fe20000010037 */
[----:B------:R-:W-:Y:S01]  /*0c70*/  FADD.FTZ R181, RZ, R13 ;  /* 0x0000000dffb57221 */ /* 0x000fe20000010000 */
[----:B------:R-:W-:Y:S01]  /*0c80*/  FFMA.FTZ R180, R0, R13, RZ ;  /* 0x0000000d00b47223 */ /* 0x000fe200000100ff */
[----:B------:R-:W-:Y:S01]  /*0c90*/  FADD.FTZ R96, R96, R184 ;  /* 0x000000b860607221 */ /* 0x000fe20000010000 */
[----:B------:R-:W-:Y:S01]  /*0ca0*/  FFMA.FTZ R56, R209, R184, R56 ;  /* 0x000000b8d1387223 */ /* 0x000fe20000010038 */
[----:B------:R-:W-:Y:S01]  /*0cb0*/  FADD.FTZ R181, R181, R216 ;  /* 0x000000d8b5b57221 */ /* 0x000fe20000010000 */
[----:B------:R-:W-:-:S03]  /*0cc0*/  FFMA.FTZ R180, R212, R216, R180 ;  /* 0x000000d8d4b47223 */ /* 0x000fc600000100b4 */
[----:B------:R-:W-:Y:S01]  /*0cd0*/  FADD.FTZ R181, R181, R215 ;  /* 0x000000d7b5b57221 */ /* 0x000fe20000010000 */
[----:B------:R-:W-:Y:S01]  /*0ce0*/  FFMA.FTZ R180, R211, R215, R180 ;  /* 0x000000d7d3b47223 */ /* 0x000fe200000100b4 */
[----:B------:R-:W-:Y:S01]  /*0cf0*/  FADD.FTZ R183, -R204, R183 ;  /* 0x000000b7ccb77221 */ /* 0x000fe20000010100 */
[----:B------:R-:W-:Y:S01]  /*0d00*/  FADD.FTZ R97, R97, R190 ;  /* 0x000000be61617221 */ /* 0x000fe20000010000 */
[-C--:B------:R-:W-:Y:S01]  /*0d10*/  FFMA.FTZ R57, R208, R190.reuse, R57 ;  /* 0x000000bed0397223 */ /* 0x080fe20000010039 */
[----:B------:R-:W-:Y:S01]  /*0d20*/  FADD.FTZ R98, R98, R189 ;  /* 0x000000bd62627221 */ /* 0x000fe20000010000 */
[----:B------:R-:W-:Y:S01]  /*0d30*/  FADD.FTZ R99, R99, R191 ;  /* 0x000000bf63637221 */ /* 0x000fe20000010000 */
[----:B--2---:R-:W-:Y:S01]  /*0d40*/  FMUL.FTZ R206, R207, R185 ;  /* 0x000000b9cfce7220 */ /* 0x004fe20000410000 */
[----:B------:R-:W-:Y:S01]  /*0d50*/  FMUL.FTZ R185, R221, R190 ;  /* 0x000000beddb97220 */ /* 0x000fe20000410000 */
[----:B------:R-:W-:-:S03]  /*0d60*/  FMUL.FTZ R207, R11, R182 ;  /* 0x000000b60bcf7220 */ /* 0x000fc60000410000 */
[----:B------:R0:W-:Y:S04]  /*0d70*/  STL [R1+0x14], R206 ;  /* 0x000014ce01007387 */ /* 0x0001e80000100800 */
[----:B------:R2:W-:Y:S01]  /*0d80*/  STL [R1+0x10], R187 ;  /* 0x000010bb01007387 */ /* 0x0005e20000100800 */
[----:B---3--:R-:W-:-:S03]  /*0d90*/  FMUL.FTZ R184, R188, R189 ;  /* 0x000000bdbcb87220 */ /* 0x008fc60000410000 */
[----:B------:R2:W-:Y:S01]  /*0da0*/  STL [R1+0xc], R185 ;  /* 0x00000cb901007387 */ /* 0x0005e20000100800 */
[----:B----4-:R-:W-:-:S03]  /*0db0*/  FMUL.FTZ R182, R186, R191 ;  /* 0x000000bfbab67220 */ /* 0x010fc60000410000 */
[----:B------:R2:W-:Y:S04]  /*0dc0*/  STL [R1+0x8], R184 ;  /* 0x000008b801007387 */ /* 0x0005e80000100800 */
[----:B------:R2:W-:Y:S01]  /*0dd0*/  STL [R1+0x4], R182 ;  /* 0x000004b601007387 */ /* 0x0005e20000100800 */
[----:B------:R-:W-:Y:S01]  /*0de0*/  FADD.FTZ R181, R181, R206 ;  /* 0x000000ceb5b57221 */ /* 0x000fe20000010000 */
[----:B------:R-:W-:-:S03]  /*0df0*/  FFMA.FTZ R180, R210, R206, R180 ;  /* 0x000000ced2b47223 */ /* 0x000fc600000100b4 */
[----:B------:R-:W-:Y:S01]  /*0e00*/  FADD.FTZ R181, R181, R187 ;  /* 0x000000bbb5b57221 */ /* 0x000fe20000010000 */
[----:B------:R-:W-:-:S03]  /*0e10*/  FFMA.FTZ R180, R209, R187, R180 ;  /* 0x000000bbd1b47223 */ /* 0x000fc600000100b4 */
[----:B------:R-:W-:Y:S01]  /*0e20*/  FADD.FTZ R181, R181, R185 ;  /* 0x000000b9b5b57221 */ /* 0x000fe20000010000 */
[----:B------:R-:W-:Y:S01]  /*0e30*/  FFMA.FTZ R180, R208, R185, R180 ;  /* 0x000000b9d0b47223 */ /* 0x000fe200000100b4 */
[----:B0-----:R-:W-:Y:S02]  /*0e40*/  FMUL.FTZ R206, R11, R183 ;  /* 0x000000b70bce7220 */ /* 0x001fe40000410000 */
[----:B------:R-:W-:Y:S01]  /*0e50*/  FADD.FTZ R181, R181, R184 ;  /* 0x000000b8b5b57221 */ /* 0x000fe20000010000 */
[C---:B------:R-:W-:Y:S01]  /*0e60*/  FFMA.FTZ R180, R207.reuse, R184, R180 ;  /* 0x000000b8cfb47223 */ /* 0x040fe200000100b4 */
[----:B------:R-:W-:Y:S01]  /*0e70*/  FFMA.FTZ R58, R207, R189, R58 ;  /* 0x000000bdcf3a7223 */ /* 0x000fe2000001003a */
[C---:B------:R-:W-:Y:S01]  /*0e80*/  FFMA.FTZ R59, R206.reuse, R191, R59 ;  /* 0x000000bfce3b7223 */ /* 0x040fe2000001003b */
[----:B------:R-:W-:Y:S01]  /*0e90*/  FADD.FTZ R216, R181, R182 ;  /* 0x000000b6b5d87221 */ /* 0x000fe20000010000 */
[----:B------:R-:W-:Y:S01]  /*0ea0*/  FFMA.FTZ R215, R206, R182, R180 ;  /* 0x000000b6ced77223 */ /* 0x000fe200000100b4 */
[----:B--2---:R-:W-:-:S07]  /*0eb0*/  IADD3 R221, R3, 0x20, RZ ;  /* 0x0000002003dd7810 */ /* 0x004fce0007ffe0ff */
.L_x_11849:
[----:B------:R-:W-:Y:S05]  /*0ec0*/  BSYNC B1 ;  /* 0x0000000000017941 */ /* 0x000fea0003800000 */
.L_x_11848:
[----:B------:R-:W-:Y:S04]  /*0ed0*/  BSSY B1, `(.L_x_11850) ;  /* 0x0000052000017945 */ /* 0x000fe80003800000 */
        /* <DEDUP_REMOVED lines=14> */
[----:B------:R-:W-:Y:S01]  /*0fc0*/  IADD3 R221, R221, 0x20, RZ ;  /* 0x00000020dddd7810 */ /* 0x000fe20007ffe0ff */
[--C-:B--2---:R-:W-:Y:S02]  /*0fd0*/  HADD2.F32 R200, -RZ, R184.reuse.H0_H0 ;  /* 0x200000b8ffc87230 */ /* 0x104fe40000004100 */
[----:B------:R-:W-:Y:S02]  /*0fe0*/  HADD2.F32 R202, -RZ, R187.H0_H0 ;  /* 0x200000bbffca7230 */ /* 0x000fe40000004100 */
[C---:B0-----:R-:W-:Y:S01]  /*0ff0*/  FADD.FTZ R180, -R204.reuse, R180 ;  /* 0x000000b4ccb47221 */ /* 0x041fe20000010100 */
[C---:B------:R-:W-:Y:S01]  /*1000*/  FADD.FTZ R182, -R204.reuse, R182 ;  /* 0x000000b6ccb67221 */ /* 0x040fe20000010100 */
[----:B------:R-:W-:Y:S01]  /*1010*/  FADD.FTZ R183, -R204, R183 ;  /* 0x000000b7ccb77221 */ /* 0x000fe20000010100 */
[----:B------:R-:W-:-:S02]  /*1020*/  HADD2.F32 R193, -RZ, R184.H1_H1 ;  /* 0x300000b8ffc17230 */ /* 0x000fc40000004100 */
[----:B------:R-:W-:Y:S01]  /*1030*/  FADD.FTZ R199, -R204, R181 ;  /* 0x000000b5ccc77221 */ /* 0x000fe20000010100 */
[--C-:B------:R-:W-:Y:S02]  /*1040*/  HADD2.F32 R201, -RZ, R185.reuse.H0_H0 ;  /* 0x200000b9ffc97230 */ /* 0x100fe40000004100 */
[C---:B-----5:R-:W-:Y:S01]  /*1050*/  FMUL.FTZ R218, R11.reuse, R180 ;  /* 0x000000b40bda7220 */ /* 0x060fe20000410000 */
[----:B------:R-:W-:Y:S02]  /*1060*/  HADD2.F32 R246, -RZ, R185.H1_H1 ;  /* 0x300000b9fff67230 */ /* 0x000fe40000004100 */
[----:B------:R-:W-:Y:S01]  /*1070*/  FMUL.FTZ R248, R20, R200 ;  /* 0x000000c814f87220 */ /* 0x000fe20000410000 */
[----:B---3--:R-:W-:Y:S01]  /*1080*/  FADD.FTZ R185, -R204, R188 ;  /* 0x000000bcccb97221 */ /* 0x008fe20000010100 */
[----:B------:R-:W-:Y:S01]  /*1090*/  MOV R188, R202 ;  /* 0x000000ca00bc7202 */ /* 0x000fe20000000f00 */
[C---:B------:R-:W-:Y:S01]  /*10a0*/  FMUL.FTZ R203, R11.reuse, R182 ;  /* 0x000000b60bcb7220 */ /* 0x040fe20000410000 */
        /* <DEDUP_REMOVED lines=8> */
[--C-:B------:R-:W-:Y:S02]  /*1130*/  HADD2.F32 R247, -RZ, R186.reuse.H0_H0 ;  /* 0x200000bafff77230 */ /* 0x100fe40000004100 */
[----:B------:R-:W-:Y:S01]  /*1140*/  FMUL.FTZ R250, R23, R246 ;  /* 0x000000f617fa7220 */ /* 0x000fe20000410000 */
[----:B------:R-:W-:Y:S01]  /*1150*/  FADD.FTZ R182, R182, R251 ;  /* 0x000000fbb6b67221 */ /* 0x000fe20000010000 */
[C---:B------:R-:W-:Y:S01]  /*1160*/  FFMA.FTZ R183, R203.reuse, R251, R183 ;  /* 0x000000fbcbb77223 */ /* 0x040fe200000100b7 */
[----:B------:R-:W-:Y:S02]  /*1170*/  HADD2.F32 R186, -RZ, R186.H1_H1 ;  /* 0x300000baffba7230 */ /* 0x000fe40000004100 */
[----:B------:R-:W-:Y:S01]  /*1180*/  FADD.FTZ R102, R102, R201 ;  /* 0x000000c966667221 */ /* 0x000fe20000010000 */
[----:B------:R-:W-:Y:S01]  /*1190*/  FFMA.FTZ R62, R203, R201, R62 ;  /* 0x000000c9cb3e7223 */ /* 0x000fe2000001003e */
[----:B------:R-:W-:Y:S01]  /*11a0*/  FADD.FTZ R184, -R204, R189 ;  /* 0x000000bdccb87221 */ /* 0x000fe20000010100 */
[C---:B------:R-:W-:Y:S01]  /*11b0*/  FMUL.FTZ R201, R11.reuse, R185 ;  /* 0x000000b90bc97220 */ /* 0x040fe20000410000 */
[----:B------:R-:W-:Y:S01]  /*11c0*/  FMUL.FTZ R249, R24, R247 ;  /* 0x000000f718f97220 */ /* 0x000fe20000410000 */
[----:B------:R-:W-:Y:S01]  /*11d0*/  FADD.FTZ R182, R182, R250 ;  /* 0x000000fab6b67221 */ /* 0x000fe20000010000 */
[----:B------:R-:W-:Y:S01]  /*11e0*/  FFMA.FTZ R183, R202, R250, R183 ;  /* 0x000000facab77223 */ /* 0x000fe200000100b7 */
[----:B------:R-:W-:Y:S01]  /*11f0*/  FADD.FTZ R100, R100, R200 ;  /* 0x000000c864647221 */ /* 0x000fe20000010000 */
[----:B------:R-:W-:Y:S01]  /*1200*/  FFMA.FTZ R60, R218, R200, R60 ;  /* 0x000000c8da3c7223 */ /* 0x000fe2000001003c */
[----:B------:R0:W-:Y:S01]  /*1210*/  STL [R1], R248 ;  /* 0x000000f801007387 */ /* 0x0001e20000100800 */
[----:B------:R-:W-:Y:S01]  /*1220*/  FADD.FTZ R181, -R204, R190 ;  /* 0x000000beccb57221 */ /* 0x000fe20000010100 */
[----:B------:R-:W-:Y:S01]  /*1230*/  FMUL.FTZ R200, R11, R184 ;  /* 0x000000b80bc87220 */ /* 0x000fe20000410000 */
[----:B------:R-:W-:Y:S01]  /*1240*/  FADD.FTZ R182, R182, R249 ;  /* 0x000000f9b6b67221 */ /* 0x000fe20000010000 */
[----:B------:R-:W-:Y:S01]  /*1250*/  FFMA.FTZ R183, R201, R249, R183 ;  /* 0x000000f9c9b77223 */ /* 0x000fe200000100b7 */
[----:B------:R-:W-:-:S02]  /*1260*/  HADD2.F32 R187, -RZ, R187.H1_H1 ;  /* 0x300000bbffbb7230 */ /* 0x000fc40000004100 */
[----:B------:R-:W-:Y:S01]  /*1270*/  FADD.FTZ R104, R104, R247 ;  /* 0x000000f768687221 */ /* 0x000fe20000010000 */
[----:B------:R-:W-:Y:S01]  /*1280*/  FFMA.FTZ R64, R201, R247, R64 ;  /* 0x000000f7c9407223 */ /* 0x000fe20000010040 */
[----:B0-----:R-:W-:Y:S01]  /*1290*/  FMUL.FTZ R248, R25, R186 ;  /* 0x000000ba19f87220 */ /* 0x001fe20000410000 */
[----:B------:R-:W-:Y:S01]  /*12a0*/  FADD.FTZ R180, -R204, R191 ;  /* 0x000000bfccb47221 */ /* 0x000fe20000010100 */
        /* <DEDUP_REMOVED lines=20> */
.L_x_11851:
[----:B------:R-:W-:Y:S05]  /*13f0*/  BSYNC B1 ;  /* 0x0000000000017941 */ /* 0x000fea0003800000 */
.L_x_11850:
        /* <DEDUP_REMOVED lines=10> */
[----:B------:R-:W3:Y:S01]  /*14a0*/  LDG.E.128 R180, desc[UR4][R180.64] ;  /* 0x00000004b4b47981 */ /* 0x000ee2000c1e1d00 */
[----:B--2---:R-:W-:-:S04]  /*14b0*/  LEA R14, P5, R221, UR10, 0x5 ;  /* 0x0000000add0e7c11 */ /* 0x004fc8000f8a28ff */
[----:B------:R-:W-:-:S05]  /*14c0*/  LEA.HI.X R15, R221, UR11, RZ, 0x5, P5 ;  /* 0x0000000bdd0f7c11 */ /* 0x000fca000a8f2cff */
[----:B------:R-:W2:Y:S04]  /*14d0*/  LDG.E.128 R16, desc[UR4][R14.64] ;  /* 0x000000040e107981 */ /* 0x000ea8000c1e1d00 */
[----:B------:R2:W4:Y:S01]  /*14e0*/  LDG.E.128 R184, desc[UR4][R14.64+0x10] ;  /* 0x000010040eb87981 */ /* 0x000522000c1e1d00 */
[----:B------:R-:W-:Y:S01]  /*14f0*/  IADD3 R221, R221, 0x20, RZ ;  /* 0x00000020dddd7810 */ /* 0x000fe20007ffe0ff */
[----:B---3--:R-:W-:Y:S02]  /*1500*/  HADD2.F32 R188, -RZ, R180.H0_H0 ;  /* 0x200000b4ffbc7230 */ /* 0x008fe40000004100 */
[--C-:B------:R-:W-:Y:S02]  /*1510*/  HADD2.F32 R190, -RZ, R181.reuse.H0_H0 ;  /* 0x200000b5ffbe7230 */ /* 0x100fe40000004100 */
[----:B------:R-:W-:-:S02]  /*1520*/  HADD2.F32 R191, -RZ, R181.H1_H1 ;  /* 0x300000b5ffbf7230 */ /* 0x000fc40000004100 */
[----:B------:R-:W-:Y:S01]  /*1530*/  FMUL.FTZ R245, R28, R188 ;  /* 0x000000bc1cf57220 */ /* 0x000fe20000410000 */
[C---:B--2---:R-:W-:Y:S01]  /*1540*/  FADD.FTZ R14, -R204.reuse, R17 ;  /* 0x00000011cc0e7221 */ /* 0x044fe20000010100 */
[C---:B------:R-:W-:Y:S01]  /*1550*/  FADD.FTZ R189, -R204.reuse, R16 ;  /* 0x00000010ccbd7221 */ /* 0x040fe20000010100 */
[----:B------:R-:W-:Y:S02]  /*1560*/  HADD2.F32 R17, -RZ, R180.H1_H1 ;  /* 0x300000b4ff117230 */ /* 0x000fe40000004100 */
[C---:B-----5:R-:W-:Y:S01]  /*1570*/  FMUL.FTZ R14, R11.reuse, R14 ;  /* 0x0000000e0b0e7220 */ /* 0x060fe20000410000 */
[C---:B----4-:R-:W-:Y:S01]  /*1580*/  FADD.FTZ R181, -R204.reuse, R184 ;  /* 0x000000b8ccb57221 */ /* 0x050fe20000010100 */
[----:B------:R-:W-:Y:S01]  /*1590*/  FMUL.FTZ R217, R11, R189 ;  /* 0x000000bd0bd97220 */ /* 0x000fe20000410000 */
[----:B------:R-:W-:Y:S01]  /*15a0*/  FADD.FTZ R15, -R204, R18 ;  /* 0x00000012cc0f7221 */ /* 0x000fe20000010100 */
[----:B------:R-:W-:Y:S01]  /*15b0*/  FADD.FTZ R109, R109, R17 ;  /* 0x000000116d6d7221 */ /* 0x000fe20000010000 */
[-C--:B------:R-:W-:Y:S01]  /*15c0*/  FFMA.FTZ R69, R14, R17.reuse, R69 ;  /* 0x000000110e457223 */ /* 0x080fe20000010045 */
[----:B------:R-:W-:Y:S01]  /*15d0*/  FMUL.FTZ R244, R29, R17 ;  /* 0x000000111df47220 */ /* 0x000fe20000410000 */
[----:B------:R-:W-:Y:S01]  /*15e0*/  FADD.FTZ R18, -R204, R185 ;  /* 0x000000b9cc127221 */ /* 0x000fe20000010100 */
[----:B------:R-:W-:Y:S01]  /*15f0*/  FMUL.FTZ R17, R11, R181 ;  /* 0x000000b50b117220 */ /* 0x000fe20000410000 */
[----:B------:R-:W-:Y:S01]  /*1600*/  FADD.FTZ R181, R216, R245 ;  /* 0x000000f5d8b57221 */ /* 0x000fe20000010000 */
[----:B------:R-:W-:Y:S01]  /*1610*/  FFMA.FTZ R184, R217, R245, R215 ;  /* 0x000000f5d9b87223 */ /* 0x000fe200000100d7 */
[----:B------:R-:W-:-:S02]  /*1620*/  HADD2.F32 R192, -RZ, R182.H0_H0 ;  /* 0x200000b6ffc07230 */ /* 0x000fc40000004100 */
[C---:B------:R-:W-:Y:S01]  /*1630*/  FMUL.FTZ R18, R11.reuse, R18 ;  /* 0x000000120b127220 */ /* 0x040fe20000410000 */
[----:B------:R-:W-:Y:S02]  /*1640*/  HADD2.F32 R182, -RZ, R182.H1_H1 ;  /* 0x300000b6ffb67230 */ /* 0x000fe40000004100 */
[----:B------:R-:W-:Y:S01]  /*1650*/  FADD.FTZ R16, -R204, R19 ;  /* 0x00000013cc107221 */ /* 0x000fe20000010100 */
        /* <DEDUP_REMOVED lines=11> */
[----:B------:R-:W-:Y:S01]  /*1710*/  FADD.FTZ R19, -R204, R186 ;  /* 0x000000bacc137221 */ /* 0x000fe20000010100 */
        /* <DEDUP_REMOVED lines=30> */
.L_x_11853:
[----:B------:R-:W-:Y:S05]  /*1900*/  BSYNC B1 ;  /* 0x0000000000017941 */ /* 0x000fea0003800000 */
.L_x_11852:
        /* <DEDUP_REMOVED lines=15> */
[----:B------:R-:W-:Y:S01]  /*1a00*/  IADD3 R221, R221, 0x20, RZ ;  /* 0x00000020dddd7810 */ /* 0x000fe20007ffe0ff */
[----:B---3--:R-:W-:-:S02]  /*1a10*/  HADD2.F32 R188, -RZ, R180.H0_H0 ;  /* 0x200000b4ffbc7230 */ /* 0x008fc40000004100 */
[C---:B----4-:R-:W-:Y:S01]  /*1a20*/  FADD.FTZ R10, -R204.reuse, R4 ;  /* 0x00000004cc0a7221 */ /* 0x050fe20000010100 */
[C---:B--2---:R-:W-:Y:S01]  /*1a30*/  FADD.FTZ R4, -R204.reuse, R5 ;  /* 0x00000005cc047221 */ /* 0x044fe20000010100 */
[C---:B------:R-:W-:Y:S01]  /*1a40*/  FADD.FTZ R5, -R204.reuse, R6 ;  /* 0x00000006cc057221 */ /* 0x040fe20000010100 */
[C---:B------:R-:W-:Y:S01]  /*1a50*/  FADD.FTZ R6, -R204.reuse, R7 ;  /* 0x00000007cc067221 */ /* 0x040fe20000010100 */
[----:B------:R-:W-:Y:S02]  /*1a60*/  HADD2.F32 R7, -RZ, R180.H1_H1 ;  /* 0x300000b4ff077230 */ /* 0x000fe40000004100 */
[----:B-----5:R-:W-:Y:S01]  /*1a70*/  FMUL.FTZ R4, R11, R4 ;  /* 0x000000040b047220 */ /* 0x020fe20000410000 */
[--C-:B------:R-:W-:Y:S02]  /*1a80*/  HADD2.F32 R189, -RZ, R181.reuse.H0_H0 ;  /* 0x200000b5ffbd7230 */ /* 0x100fe40000004100 */
[----:B------:R-:W-:Y:S01]  /*1a90*/  FADD.FTZ R180, -R204, R184 ;  /* 0x000000b8ccb47221 */ /* 0x000fe20000010100 */
[----:B------:R-:W-:-:S02]  /*1aa0*/  HADD2.F32 R181, -RZ, R181.H1_H1 ;  /* 0x300000b5ffb57230 */ /* 0x000fc40000004100 */
[C---:B------:R-:W-:Y:S01]  /*1ab0*/  FMUL.FTZ R6, R11.reuse, R6 ;  /* 0x000000060b067220 */ /* 0x040fe20000410000 */
[----:B------:R-:W-:Y:S01]  /*1ac0*/  FMUL.FTZ R214, R11, R10 ;  /* 0x0000000a0bd67220 */ /* 0x000fe20000410000 */
[----:B------:R-:W-:Y:S01]  /*1ad0*/  FMUL.FTZ R237, R36, R188 ;  /* 0x000000bc24ed7220 */ /* 0x000fe20000410000 */
        /* <DEDUP_REMOVED lines=16> */
[----:B------:R-:W-:Y:S02]  /*1be0*/  HADD2.F32 R182, -RZ, R182.H1_H1 ;  /* 0x300000b6ffb67230 */ /* 0x000fe40000004100 */
[----:B------:R-:W-:Y:S01]  /*1bf0*/  FADD.FTZ R8, -R204, R185 ;  /* 0x000000b9cc087221 */ /* 0x000fe20000010100 */
[----:B------:R-:W-:Y:S01]  /*1c00*/  FMUL.FTZ R233, R40, R190 ;  /* 0x000000be28e97220 */ /* 0x000fe20000410000 */
[----:B------:R-:W-:Y:S01]  /*1c10*/  FADD.FTZ R180, R180, R234 ;  /* 0x000000eab4b47221 */ /* 0x000fe20000010000 */
[----:B------:R-:W-:Y:S01]  /*1c20*/  FFMA.FTZ R181, R6, R234, R181 ;  /* 0x000000ea06b57223 */ /* 0x000fe200000100b5 */
[--C-:B------:R-:W-:Y:S02]  /*1c30*/  HADD2.F32 R191, -RZ, R183.reuse.H0_H0 ;  /* 0x200000b7ffbf7230 */ /* 0x100fe40000004100 */
[----:B------:R-:W-:Y:S01]  /*1c40*/  FADD.FTZ R9, -R204, R186 ;  /* 0x000000bacc097221 */ /* 0x000fe20000010100 */
[----:B------:R-:W-:Y:S01]  /*1c50*/  FMUL.FTZ R8, R11, R8 ;  /* 0x000000080b087220 */ /* 0x000fe20000410000 */
[----:B------:R-:W-:Y:S01]  /*1c60*/  FMUL.FTZ R227, R41, R182 ;  /* 0x000000b629e37220 */ /* 0x000fe20000410000 */
[----:B------:R-:W-:Y:S01]  /*1c70*/  FADD.FTZ R180, R180, R233 ;  /* 0x000000e9b4b47221 */ /* 0x000fe20000010000 */
[----:B------:R-:W-:Y:S01]  /*1c80*/  FFMA.FTZ R181, R7, R233, R181 ;  /* 0x000000e907b57223 */ /* 0x000fe200000100b5 */
[----:B------:R-:W-:-:S02]  /*1c90*/  HADD2.F32 R183, -RZ, R183.H1_H1 ;  /* 0x300000b7ffb77230 */ /* 0x000fc40000004100 */
[----:B------:R-:W-:Y:S01]  /*1ca0*/  FADD.FTZ R10, -R204, R187 ;  /* 0x000000bbcc0a7221 */ /* 0x000fe20000010100 */
        /* <DEDUP_REMOVED lines=22> */
.L_x_11855:
[----:B------:R-:W-:Y:S05]  /*1e10*/  BSYNC B1 ;  /* 0x0000000000017941 */ /* 0x000fea0003800000 */
.L_x_11854:
        /* <DEDUP_REMOVED lines=17> */
[C---:B----4-:R-:W-:Y:S01]  /*1f30*/  FADD.FTZ R197, -R204.reuse, R180 ;  /* 0x000000b4ccc57221 */ /* 0x050fe20000010100 */
[C---:B------:R-:W-:Y:S01]  /*1f40*/  FADD.FTZ R194, -R204.reuse, R181 ;  /* 0x000000b5ccc27221 */ /* 0x040fe20000010100 */
[C---:B------:R-:W-:Y:S01]  /*1f50*/  FADD.FTZ R195, -R204.reuse, R182 ;  /* 0x000000b6ccc37221 */ /* 0x040fe20000010100 */
[----:B------:R-:W-:Y:S01]  /*1f60*/  FADD.FTZ R196, -R204, R183 ;  /* 0x000000b7ccc47221 */ /* 0x000fe20000010100 */
[----:B-----5:R-:W-:Y:S01]  /*1f70*/  FMUL.FTZ R213, R11, R197 ;  /* 0x000000c50bd57220 */ /* 0x020fe20000410000 */
[----:B---3--:R-:W-:-:S02]  /*1f80*/  HADD2.F32 R198, -RZ, R188.H1_H1 ;  /* 0x300000bcffc67230 */ /* 0x008fc40000004100 */
[C---:B--2---:R-:W-:Y:S01]  /*1f90*/  FADD.FTZ R183, -R204.reuse, R184 ;  /* 0x000000b8ccb77221 */ /* 0x044fe20000010100 */
[C---:B------:R-:W-:Y:S01]  /*1fa0*/  FADD.FTZ R182, -R204.reuse, R185 ;  /* 0x000000b9ccb67221 */ /* 0x040fe20000010100 */
[C---:B------:R-:W-:Y:S01]  /*1fb0*/  FADD.FTZ R180, -R204.reuse, R186 ;  /* 0x000000baccb47221 */ /* 0x040fe20000010100 */
[----:B------:R-:W-:Y:S01]  /*1fc0*/  FADD.FTZ R181, -R204, R187 ;  /* 0x000000bbccb57221 */ /* 0x000fe20000010100 */
[----:B------:R-:W-:Y:S02]  /*1fd0*/  HADD2.F32 R204, -RZ, R188.H0_H0 ;  /* 0x200000bcffcc7230 */ /* 0x000fe40000004100 */
[C---:B------:R-:W-:Y:S01]  /*1fe0*/  FMUL.FTZ R197, R11.reuse, R183 ;  /* 0x000000b70bc57220 */ /* 0x040fe20000410000 */
[----:B------:R-:W-:Y:S02]  /*1ff0*/  HADD2.F32 R186, -RZ, R190.H0_H0 ;  /* 0x200000beffba7230 */ /* 0x000fe40000004100 */
[----:B------:R-:W-:Y:S01]  /*2000*/  FMUL.FTZ R194, R11, R194 ;  /* 0x000000c20bc27220 */ /* 0x000fe20000410000 */
[----:B------:R-:W-:Y:S01]  /*2010*/  FMUL.FTZ R232, R44, R204 ;  /* 0x000000cc2ce87220 */ /* 0x000fe20000410000 */
[----:B------:R-:W-:-:S02]  /*2020*/  HADD2.F32 R188, -RZ, R189.H0_H0 ;  /* 0x200000bdffbc7230 */ /* 0x000fc40000004100 */
        /* <DEDUP_REMOVED lines=48> */
.L_x_11857:
[----:B------:R-:W-:Y:S05]  /*2330*/  BSYNC B1 ;  /* 0x0000000000017941 */ /* 0x000fea0003800000 */
.L_x_11856:
        /* <DEDUP_REMOVED lines=20> */
.L_x_11881:
[----:B------:R-:W3:Y:S01]  /*2480*/  LDL R181, [R1+0x2c] ;  /* 0x00002c0001b57983 */ /* 0x000ee20000100800 */
[----:B0-----:R-:W-:Y:S01]  /*2490*/  FADD.FTZ R180, R185, R180 ;  /* 0x000000b4b9b47221 */ /* 0x001fe20000010000 */
[----:B------:R-:W-:Y:S03]  /*24a0*/  BSSY B1, `(.L_x_11859) ;  /* 0x000004e000017945 */ /* 0x000fe60003800000 */
[----:B------:R-:W-:Y:S01]  /*24b0*/  FMUL.FTZ R186, R180, UR12 ;  /* 0x0000000cb4ba7c20 */ /* 0x000fe20008410000 */
[----:B---3--:R-:W-:Y:S01]  /*24c0*/  ISETP.NE.AND P5, PT, R181, RZ, PT ;  /* 0x000000ffb500720c */ /* 0x008fe20003fa5270 */
        /* <DEDUP_REMOVED lines=28> */
[----:B------:R-:W-:Y:S01]  /*2690*/  F2FP.F16.F32.PACK_AB R180, R182, R181 ;  /* 0x000000b5b6b4723e */ /* 0x000fe200000000ff */
        /* <DEDUP_REMOVED lines=13> */
[----:B------:R-:W-:Y:S01]  /*2770*/  F2FP.F16.F32.PACK_AB R181, R181, R182 ;  /* 0x000000b6b5b5723e */ /* 0x000fe200000000ff */
        /* <DEDUP_REMOVED lines=32> */
.L_x_11860:
[----:B------:R-:W-:Y:S05]  /*2980*/  BSYNC B1 ;  /* 0x0000000000017941 */ /* 0x000fea0003800000 */
.L_x_11859:
        /* <DEDUP_REMOVED lines=67> */
.L_x_11862:
[----:B------:R-:W-:Y:S05]  /*2dc0*/  BSYNC B1 ;  /* 0x0000000000017941 */ /* 0x000fea0003800000 */
.L_x_11861:
        /* <DEDUP_REMOVED lines=66> */
.L_x_11864:
[----:B------:R-:W-:Y:S05]  /*31f0*/  BSYNC B1 ;  /* 0x0000000000017941 */ /* 0x000fea0003800000 */
.L_x_11863:
        /* <DEDUP_REMOVED lines=66> */
.L_x_11866:
[----:B------:R-:W-:Y:S05]  /*3620*/  BSYNC B1 ;  /* 0x0000000000017941 */ /* 0x000fea0003800000 */
.L_x_11865:
        /* <DEDUP_REMOVED lines=62> */
[----:B------:R-:W-:Y:S01]  /*3a10*/  F2FP.F16.F32.PACK_AB R183, R12, R11 ;  /* 0x0000000b0cb7723e */ /* 0x000fe200000000ff */
[----:B------:R0:W-:Y:S02]  /*3a20*/  @P6 STG.E.128 desc[UR4][R184.64+0x10], R84 ;  /* 0x00001054b8006986 */ /* 0x0001e4000c101d04 */
[----:B0-----:R-:W0:Y:S02]  /*3a30*/  LDC.64 R184, c[0x0][0x2f8] ;  /* 0x0000be00ffb87b82 */ /* 0x001e240000000a00 */
[----:B0-----:R-:W-:-:S05]  /*3a40*/  IMAD.WIDE.U32 R184, R3, 0x10, R184 ;  /* 0x0000001003b87825 */ /* 0x001fca00078e00b8 */
[----:B------:R0:W-:Y:S02]  /*3a50*/  STG.E.128 desc[UR4][R184.64], R180 ;  /* 0x000000b4b8007986 */ /* 0x0001e4000c101d04 */
.L_x_11868:
[----:B------:R-:W-:Y:S05]  /*3a60*/  BSYNC B1 ;  /* 0x0000000000017941 */ /* 0x000fea0003800000 */
.L_x_11867:
[----:B0-----:R-:W0:Y:S02]  /*3a70*/  LDC.64 R180, c[0x0][0x210] ;  /* 0x00008400ffb47b82 */ /* 0x001e240000000a00 */
[----:B0-----:R-:W-:-:S04]  /*3a80*/  LEA R2, R180, R2, 0x2 ;  /* 0x00000002b4027211 */ /* 0x001fc800078e10ff */
[----:B------:R-:W-:-:S13]  /*3a90*/  ISETP.GE.AND P5, PT, R2, R181, PT ;  /* 0x000000b50200720c */ /* 0x000fda0003fa6270 */
[----:B------:R-:W-:Y:S05]  /*3aa0*/  @!P5 BRA `(.L_x_11869) ;  /* 0xffffffcc0018d947 */ /* 0x000fea000383ffff */
.L_x_11847:
[----:B------:R-:W-:Y:S05]  /*3ab0*/  BSYNC B0 ;  /* 0x0000000000007941 */ /* 0x000fea0003800000 */
.L_x_11846:
        /* <DEDUP_REMOVED lines=316> */
.L_x_11858:
        /* <DEDUP_REMOVED lines=8> */
.L_x_11871:
[----:B------:R-:W-:Y:S05]  /*4f00*/  BSYNC B1 ;  /* 0x0000000000017941 */ /* 0x000fea0003800000 */
.L_x_11870:
        /* <DEDUP_REMOVED lines=9> */
.L_x_11872:
        /* <DEDUP_REMOVED lines=8> */
.L_x_11873:
[----:B------:R-:W-:Y:S02]  /*5020*/  MOV R183, R185 ;  /* 0x000000b900b77202 */ /* 0x000fe40000000f00 */
[----:B------:R-:W-:-:S05]  /*5030*/  MOV R180, R186 ;  /* 0x000000ba00b47202 */ /* 0x000fca0000000f00 */
[----:B------:R-:W-:Y:S01]  /*5040*/  FADD.FTZ R184, R184, R180 ;  /* 0x000000b4b8b87221 */ /* 0x000fe20000010000 */
[----:B------:R-:W-:-:S07]  /*5050*/  MOV R180, 0xffffffff ;  /* 0xffffffff00b47802 */ /* 0x000fce0000000f00 */
[----:B------:R-:W-:Y:S05]  /*5060*/  WARPSYNC.COLLECTIVE R180, `(.L_x_11874) ;  /* 0x00000000b4087348 */ /* 0x000fea0003c00000 */
[----:B------:R0:W1:Y:S02]  /*5070*/  SHFL.BFLY P5, R186, R183, R182, R181 ;  /* 0x0c0000b6b7ba7389 */ /* 0x00006400000a00b5 */
[----:B01----:R-:W-:Y:S01]  /*5080*/  ENDCOLLECTIVE ;  /* 0x000000000000791b */ /* 0x003fe20003800000 */
.L_x_11874:
        /* <DEDUP_REMOVED lines=8> */
.L_x_11875:
[----:B------:R-:W-:Y:S02]  /*5110*/  MOV R183, R185 ;  /* 0x000000b900b77202 */ /* 0x000fe40000000f00 */
[----:B------:R-:W-:-:S05]  /*5120*/  MOV R180, R186 ;  /* 0x000000ba00b47202 */ /* 0x000fca0000000f00 */
[----:B------:R-:W-:Y:S01]  /*5130*/  FADD.FTZ R184, R184, R180 ;  /* 0x000000b4b8b87221 */ /* 0x000fe20000010000 */
[----:B------:R-:W-:-:S07]  /*5140*/  MOV R180, 0xffffffff ;  /* 0xffffffff00b47802 */ /* 0x000fce0000000f00 */
[----:B------:R-:W-:Y:S05]  /*5150*/  WARPSYNC.COLLECTIVE R180, `(.L_x_11876) ;  /* 0x00000000b4087348 */ /* 0x000fea0003c00000 */
[----:B------:R0:W1:Y:S02]  /*5160*/  SHFL.BFLY P5, R186, R183, R182, R181 ;  /* 0x0c0000b6b7ba7389 */ /* 0x00006400000a00b5 */
[----:B01----:R-:W-:Y:S01]  /*5170*/  ENDCOLLECTIVE ;  /* 0x000000000000791b */ /* 0x003fe20003800000 */
.L_x_11876:
        /* <DEDUP_REMOVED lines=8> */
.L_x_11877:
[----:B------:R-:W-:Y:S02]  /*5200*/  MOV R183, R185 ;  /* 0x000000b900b77202 */ /* 0x000fe40000000f00 */
[----:B------:R-:W-:-:S05]  /*5210*/  MOV R180, R186 ;  /* 0x000000ba00b47202 */ /* 0x000fca0000000f00 */
[----:B------:R-:W-:Y:S01]  /*5220*/  FADD.FTZ R184, R184, R180 ;  /* 0x000000b4b8b87221 */ /* 0x000fe20000010000 */
[----:B------:R-:W-:-:S07]  /*5230*/  MOV R180, 0xffffffff ;  /* 0xffffffff00b47802 */ /* 0x000fce0000000f00 */
[----:B------:R-:W-:Y:S05]  /*5240*/  WARPSYNC.COLLECTIVE R180, `(.L_x_11878) ;  /* 0x00000000b4087348 */ /* 0x000fea0003c00000 */
[----:B------:R0:W1:Y:S02]  /*5250*/  SHFL.BFLY P5, R186, R183, R182, R181 ;  /* 0x0c0000b6b7ba7389 */ /* 0x00006400000a00b5 */
[----:B01----:R-:W-:Y:S01]  /*5260*/  ENDCOLLECTIVE ;  /* 0x000000000000791b */ /* 0x003fe20003800000 */
.L_x_11878:
        /* <DEDUP_REMOVED lines=8> */
.L_x_11879:
[----:B------:R-:W-:Y:S02]  /*52f0*/  MOV R183, R185 ;  /* 0x000000b900b77202 */ /* 0x000fe40000000f00 */
[----:B------:R-:W-:-:S07]  /*5300*/  MOV R187, R186 ;  /* 0x000000ba00bb7202 */ /* 0x000fce0000000f00 */
[----:B------:R-:W-:Y:S05]  /*5310*/  WARPSYNC.COLLECTIVE R180, `(.L_x_11880) ;  /* 0x00000000b4087348 */ /* 0x000fea0003c00000 */
[----:B------:R0:W1:Y:S02]  /*5320*/  SHFL.BFLY P5, R186, R183, R182, R181 ;  /* 0x0c0000b6b7ba7389 */ /* 0x00006400000a00b5 */
[----:B01----:R-:W-:Y:S01]  /*5330*/  ENDCOLLECTIVE ;  /* 0x000000000000791b */ /* 0x003fe20003800000 */
.L_x_11880:
[----:B------:R-:W-:Y:S01]  /*5340*/  MOV R180, R186 ;  /* 0x000000ba00b47202 */ /* 0x000fe20000000f00 */
[----:B------:R-:W-:Y:S06]  /*5350*/  BRA `(.L_x_11881) ;  /* 0xffffffd000487947 */ /* 0x000fec000383ffff */
.L_x_11882:
        /* <DEDUP_REMOVED lines=10> */
.L_x_17002:


//--------------------- .text._ZN10layer_norm13ln_bwd_kernelINS_13Kernel_traitsIf6__halffS2_fjLj1280ELj1ELj4ELj1ELj16ENS_18Kernel_traits_baseILj1280EfS2_fS2_fjLj128EEEEELb0ELb0ELb0ELb1EEEvNS_9BwdParamsE --------------------------
	.section	.text._ZN10layer_norm13ln_bwd_kernelINS_13Kernel_traitsIf6__halffS2_fjLj1280ELj1ELj4ELj1ELj16ENS_18Kernel_traits_baseILj1280EfS2_fS2_fjLj128EEEEELb0ELb0ELb0ELb1EEEvNS_9BwdParamsE,"ax",@progbits
	.align	128
        .global         _ZN10layer_norm13ln_bwd_kernelINS_13Kernel_traitsIf6__halffS2_fjLj1280ELj1ELj4ELj1ELj16ENS_18Kernel_traits_baseILj1280EfS2_fS2_fjLj128EEEEELb0ELb0ELb0ELb1EEEvNS_9BwdParamsE
        .type           _ZN10layer_norm13ln_bwd_kernelINS_13Kernel_traitsIf6__halffS2_fjLj1280ELj1ELj4ELj1ELj16ENS_18Kernel_traits_baseILj1280EfS2_fS2_fjLj128EEEEELb0ELb0ELb0ELb1EEEvNS_9BwdParamsE,@function
        .size           _ZN10layer_norm13ln_bwd_kernelINS_13Kernel_traitsIf6__halffS2_fjLj1280ELj1ELj4ELj1ELj16ENS_18Kernel_traits_baseILj1280EfS2_fS2_fjLj128EEEEELb0ELb0ELb0ELb1EEEvNS_9BwdParamsE,(.L_x_17003 - _ZN10layer_norm13ln_bwd_kernelINS_13Kernel_traitsIf6__halffS2_fjLj1280ELj1ELj4ELj1ELj16ENS_18Kernel_traits_baseILj1280EfS2_fS2_fjLj128EEEEELb0ELb0ELb0ELb1EEEvNS_9BwdParamsE)
        .other          _ZN10layer_norm13ln_bwd_kernelINS_13Kernel_traitsIf6__halffS2_fjLj1280ELj1ELj4ELj1ELj16ENS_18Kernel_traits_baseILj1280EfS2_fS2_fjLj128EEEEELb0ELb0ELb0ELb1EEEvNS_9BwdParamsE,@"STO_CUDA_ENTRY STV_DEFAULT"
_ZN10layer_norm13ln_bwd_kernelINS_13Kernel_traitsIf6__halffS2_fjLj1280ELj1ELj4ELj1ELj16ENS_18Kernel_traits_baseILj1280EfS2_fS2_fjLj128EEEEELb0ELb0ELb0ELb1EEEvNS_9BwdParamsE:
.text._ZN10layer_norm13ln_bwd_kernelINS_13Kernel_traitsIf6__halffS2_fjLj1280ELj1ELj4ELj1ELj16ENS_18Kernel_traits_baseILj1280EfS2_fS2_fjLj128EEEEELb0ELb0ELb0ELb1EEEvNS_9BwdParamsE:
        /* <DEDUP_REMOVED lines=55> */
.L_x_11884:
        /* <DEDUP_REMOVED lines=42> */
[----:B------:R-:W-:Y:S02]  /*0610*/  MOV R216, RZ ;  /* 0x000000ff00d87202 */ /* 0x000fe40000000f00 */
        /* <DEDUP_REMOVED lines=26> */
.L_x_11888:
[----:B0-----:R-:W0:Y:S01]  /*07c0*/  S2R R121, SR_TID.X ;  /* 0x0000000000797919 */ /* 0x001e220000002100 */
[----:B------:R-:W1:Y:S01]  /*07d0*/  LDC.64 R116, c[0x0][0x250] ;  /* 0x00009400ff747b82 */ /* 0x000e620000000a00 */
[C---:B------:R-:W-:Y:S01]  /*07e0*/  IMAD R118, R0.reuse, UR8, RZ ;  /* 0x0000000800767c24 */ /* 0x040fe2000f8e02ff */
[----:B------:R-:W-:Y:S01]  /*07f0*/  SHF.R.S32.HI R120, RZ, 0x1f, R0 ;  /* 0x0000001fff787819 */ /* 0x000fe20000011400 */
[----:B------:R-:W2:Y:S03]  /*0800*/  LDL.LU R252, [R1] ;  /* 0x0000000001fc7983 */ /* 0x000ea60000300800 */
[----:B------:R-:W-:Y:S01]  /*0810*/  SHF.R.S32.HI R119, RZ, 0x1f, R118 ;  /* 0x0000001fff777819 */ /* 0x000fe20000011476 */
[----:B------:R-:W3:Y:S01]  /*0820*/  LDL.LU R251, [R1+0x8] ;  /* 0x0000080001fb7983 */ /* 0x000ee20000300800 */
[----:B------:R-:W4:Y:S02]  /*0830*/  LDC.64 R160, c[0x0][0x238] ;  /* 0x00008e00ffa07b82 */ /* 0x000f240000000a00 */
[----:B------:R-:W-:Y:S01]  /*0840*/  LEA.HI R119, R119, R118, RZ, 0x3 ;  /* 0x0000007677777211 */ /* 0x000fe200078f18ff */
[----:B------:R-:W3:Y:S05]  /*0850*/  LDL.LU R250, [R1+0x4] ;  /* 0x0000040001fa7983 */ /* 0x000eea0000300800 */
[----:B------:R-:W4:Y:S01]  /*0860*/  LDC.64 R172, c[0x0][0x2b8] ;  /* 0x0000ae00ffac7b82 */ /* 0x000f220000000a00 */
[----:B-1----:R-:W-:-:S07]  /*0870*/  IMAD.WIDE R116, R0, 0x4, R116 ;  /* 0x0000000400747825 */ /* 0x002fce00078e0274 */
[----:B------:R-:W1:Y:S01]  /*0880*/  @P0 LDC.64 R218, c[0x0][0x270] ;  /* 0x00009c00ffda0b82 */ /* 0x000e620000000a00 */
[----:B------:R-:W2:Y:S01]  /*0890*/  LDG.E R223, desc[UR4][R116.64] ;  /* 0x0000000474df7981 */ /* 0x000ea2000c1e1900 */
[----:B0-----:R-:W-:-:S06]  /*08a0*/  LOP3.LUT R118, R121, 0x1f, RZ, 0xc0, !PT ;  /* 0x0000001f79767812 */ /* 0x001fcc00078ec0ff */
[----:B------:R-:W0:Y:S01]  /*08b0*/  LDC.64 R198, c[0x0][0x258] ;  /* 0x00009600ffc67b82 */ /* 0x000e220000000a00 */
[----:B------:R-:W-:-:S05]  /*08c0*/  LEA.HI.SX32 R217, R119, R118, 0x1d ;  /* 0x0000007677d97211 */ /* 0x000fca00078feaff */
[----:B----4-:R-:W-:-:S05]  /*08d0*/  IMAD.WIDE.U32 R124, R217, 0x20, R160 ;  /* 0x00000020d97c7825 */ /* 0x010fca00078e00a0 */
[----:B------:R-:W4:Y:S01]  /*08e0*/  LDG.E.128 R116, desc[UR4][R124.64] ;  /* 0x000000047c747981 */ /* 0x000f22000c1e1d00 */
[C---:B------:R-:W-:Y:S02]  /*08f0*/  IADD3 R208, R217.reuse, 0x20, RZ ;  /* 0x00000020d9d07810 */ /* 0x040fe40007ffe0ff */
[C---:B------:R-:W-:Y:S02]  /*0900*/  IADD3 R209, R217.reuse, 0x40, RZ ;  /* 0x00000040d9d17810 */ /* 0x040fe40007ffe0ff */
[C---:B------:R-:W-:Y:S02]  /*0910*/  IADD3 R205, R217.reuse, 0x60, RZ ;  /* 0x00000060d9cd7810 */ /* 0x040fe40007ffe0ff */
[----:B------:R-:W-:Y:S01]  /*0920*/  IADD3 R206, R217, 0x80, RZ ;  /* 0x00000080d9ce7810 */ /* 0x000fe20007ffe0ff */
[--C-:B------:R-:W-:Y:S01]  /*0930*/  IMAD.WIDE.U32 R136, R208, 0x20, R160.reuse ;  /* 0x00000020d0887825 */ /* 0x100fe200078e00a0 */
[----:B-1----:R-:W-:Y:S01]  /*0940*/  @P0 LEA R218, P1, R0, R218, 0x1 ;  /* 0x000000da00da0211 */ /* 0x002fe200078208ff */
[----:B------:R-:W3:Y:S02]  /*0950*/  LDG.E.128 R124, desc[UR4][R124.64+0x10] ;  /* 0x000010047c7c7981 */ /* 0x000ee4000c1e1d00 */
[----:B------:R-:W-:-:S04]  /*0960*/  IMAD.WIDE.U32 R144, R209, 0x20, R160 ;  /* 0x00000020d1907825 */ /* 0x000fc800078e00a0 */
[----:B------:R-:W-:-:S04]  /*0970*/  IMAD.WIDE.U32 R152, R205, 0x20, R160 ;  /* 0x00000020cd987825 */ /* 0x000fc800078e00a0 */
[----:B------:R-:W-:Y:S01]  /*0980*/  IMAD.WIDE.U32 R164, R209, 0x10, R172 ;  /* 0x00000010d1a47825 */ /* 0x000fe200078e00ac */
[----:B------:R-:W-:Y:S01]  /*0990*/  @P0 LEA.HI.X R219, R0, R219, R120, 0x1, P1 ;  /* 0x000000db00db0211 */ /* 0x000fe200008f0c78 */
[----:B------:R-:W3:Y:S02]  /*09a0*/  LDG.E.128 R128, desc[UR4][R136.64] ;  /* 0x0000000488807981 */ /* 0x000ee4000c1e1d00 */
[----:B------:R-:W-:Y:S02]  /*09b0*/  IMAD.WIDE.U32 R160, R206, 0x20, R160 ;  /* 0x00000020cea07825 */ /* 0x000fe400078e00a0 */
[----:B------:R-:W3:Y:S04]  /*09c0*/  LDG.E.128 R164, desc[UR4][R164.64] ;  /* 0x00000004a4a47981 */ /* 0x000ee8000c1e1d00 */
[----:B------:R-:W3:Y:S01]  /*09d0*/  LDG.E.128 R156, desc[UR4][R160.64] ;  /* 0x00000004a09c7981 */ /* 0x000ee2000c1e1d00 */
[----:B------:R-:W-:-:S03]  /*09e0*/  IMAD.WIDE.U32 R120, R217, 0x10, R172 ;  /* 0x00000010d9787825 */ /* 0x000fc600078e00ac */
[----:B------:R-:W3:Y:S01]  /*09f0*/  @P0 LDG.E.U16 R218, desc[UR4][R218.64] ;  /* 0x00000004dada0981 */ /* 0x000ee2000c1e1500 */
[----:B0-----:R-:W-:-:S03]  /*0a00*/  IMAD.WIDE R198, R0, 0x4, R198 ;  /* 0x0000000400c67825 */ /* 0x001fc600078e02c6 */
[----:B------:R-:W3:Y:S04]  /*0a10*/  LDG.E.128 R120, desc[UR4][R120.64] ;  /* 0x0000000478787981 */ /* 0x000ee8000c1e1d00 */
[----:B------:R0:W3:Y:S01]  /*0a20*/  LDG.E R222, desc[UR4][R198.64] ;  /* 0x00000004c6de7981 */ /* 0x0000e2000c1e1900 */
[----:B--2---:R-:W-:Y:S01]  /*0a30*/  FSEL R223, R223, RZ, !P4 ;  /* 0x000000ffdfdf7208 */ /* 0x004fe20006000000 */
[----:B0-----:R-:W0:Y:S01]  /*0a40*/  LDC.64 R198, c[0x0][0x2c8] ;  /* 0x0000b200ffc67b82 */ /* 0x001e220000000a00 */
[--C-:B------:R-:W-:Y:S01]  /*0a50*/  IMAD.WIDE.U32 R132, R208, 0x10, R172.reuse ;  /* 0x00000010d0847825 */ /* 0x100fe200078e00ac */
[----:B------:R-:W2:Y:S03]  /*0a60*/  LDG.E.128 R140, desc[UR4][R144.64] ;  /* 0x00000004908c7981 */ /* 0x000ea6000c1e1d00 */
[----:B------:R-:W-:Y:S01]  /*0a70*/  IMAD.WIDE.U32 R168, R205, 0x10, R172 ;  /* 0x00000010cda87825 */ /* 0x000fe200078e00ac */
[----:B------:R-:W2:Y:S04]  /*0a80*/  LDG.E.128 R148, desc[UR4][R152.64] ;  /* 0x0000000498947981 */ /* 0x000ea8000c1e1d00 */
[----:B------:R-:W2:Y:S04]  /*0a90*/  LDG.E.128 R136, desc[UR4][R136.64+0x10] ;  /* 0x0000100488887981 */ /* 0x000ea8000c1e1d00 */
[----:B------:R-:W2:Y:S01]  /*0aa0*/  LDG.E.128 R160, desc[UR4][R160.64+0x10] ;  /* 0x00001004a0a07981 */ /* 0x000ea2000c1e1d00 */
[----:B0-----:R-:W-:Y:S01]  /*0ab0*/  ISETP.NE.U32.AND P1, PT, R198, RZ, PT ;  /* 0x000000ffc600720c */ /* 0x001fe20003f25070 */
[C---:B----4-:R-:W-:Y:S01]  /*0ac0*/  FADD.FTZ R224, -R223.reuse, R116 ;  /* 0x00000074dfe07221 */ /* 0x050fe20000010100 */
[C---:B------:R-:W-:Y:S01]  /*0ad0*/  FADD.FTZ R225, -R223.reuse, R117 ;  /* 0x00000075dfe17221 */ /* 0x040fe20000010100 */
[----:B---3--:R-:W-:Y:S01]  /*0ae0*/  FADD.FTZ R231, -R223, R156 ;  /* 0x0000009cdfe77221 */ /* 0x008fe20000010100 */
[----:B------:R-:W-:Y:S01]  /*0af0*/  ISETP.NE.AND.EX P1, PT, R199, RZ, PT, P1 ;  /* 0x000000ffc700720c */ /* 0x000fe20003f25310 */
[----:B------:R-:W-:Y:S01]  /*0b00*/  HADD2.F32 R228, -RZ, R121.H1_H1 ;  /* 0x30000079ffe47230 */ /* 0x000fe20000004100 */
[----:B------:R-:W3:Y:S01]  /*0b10*/  LDG.E.128 R144, desc[UR4][R144.64+0x10] ;  /* 0x0000100490907981 */ /* 0x000ee2000c1e1d00 */
[----:B------:R-:W-:-:S03]  /*0b20*/  IMAD.WIDE.U32 R172, R206, 0x10, R172 ;  /* 0x00000010ceac7825 */ /* 0x000fc600078e00ac */
[----:B------:R-:W4:Y:S07]  /*0b30*/  LDG.E.128 R152, desc[UR4][R152.64+0x10] ;  /* 0x0000100498987981 */ /* 0x000f2e000c1e1d00 */
[----:B------:R-:W0:Y:S01]  /*0b40*/  @P1 LDC.64 R116, c[0x0][0x2c8] ;  /* 0x0000b200ff741b82 */ /* 0x000e220000000a00 */
[----:B------:R-:W-:Y:S01]  /*0b50*/  HADD2.F32 R156, -RZ, R165.H0_H0 ;  /* 0x200000a5ff9c7230 */ /* 0x000fe20000004100 */
[----:B------:R-:W2:Y:S01]  /*0b60*/  LDG.E.128 R172, desc[UR4][R172.64] ;  /* 0x00000004acac7981 */ /* 0x000ea2000c1e1d00 */
[----:B------:R-:W-:-:S03]  /*0b70*/  FADD.FTZ R230, -R223, R157 ;  /* 0x0000009ddfe67221 */ /* 0x000fc60000010100 */
[----:B------:R-:W4:Y:S02]  /*0b80*/  LDG.E.128 R132, desc[UR4][R132.64] ;  /* 0x0000000484847981 */ /* 0x000f24000c1e1d00 */
[----:B------:R-:W1:Y:S02]  /*0b90*/  @P1 LDC.64 R200, c[0x0][0x2c8] ;  /* 0x0000b200ffc81b82 */ /* 0x000e640000000a00 */
[----:B------:R-:W4:Y:S06]  /*0ba0*/  LDG.E.128 R168, desc[UR4][R168.64] ;  /* 0x00000004a8a87981 */ /* 0x000f2c000c1e1d00 */
[----:B------:R-:W1:Y:S08]  /*0bb0*/  @P1 LDC.64 R202, c[0x0][0x2c8] ;  /* 0x0000b200ffca1b82 */ /* 0x000e700000000a00 */
[----:B------:R-:W1:Y:S01]  /*0bc0*/  @P1 LDC.64 R220, c[0x0][0x2c8] ;  /* 0x0000b200ffdc1b82 */ /* 0x000e620000000a00 */
[----:B0-----:R-:W-:-:S04]  /*0bd0*/  @P1 IMAD.WIDE.U32 R116, R206, 0x20, R116 ;  /* 0x00000020ce741825 */ /* 0x001fc800078e0074 */
[----:B------:R-:W-:Y:S01]  /*0be0*/  FADD.FTZ R252, R156, R252 ;  /* 0x000000fc9cfc7221 */ /* 0x000fe20000010000 */
[----:B-----5:R-:W5:Y:S01]  /*0bf0*/  @P1 LDG.E.128 R100, desc[UR4][R116.64] ;  /* 0x0000000474641981 */ /* 0x020f62000c1e1d00 */
[----:B-1----:R-:W-:-:S03]  /*0c00*/  @P1 IMAD.WIDE.U32 R200, R217, 0x20, R200 ;  /* 0x00000020d9c81825 */ /* 0x002fc600078e00c8 */
[----:B------:R0:W5:Y:S04]  /*0c10*/  @P1 LDG.E.128 R104, desc[UR4][R116.64+0x10] ;  /* 0x0000100474681981 */ /* 0x000168000c1e1d00 */
[----:B------:R-:W5:Y:S01]  /*0c20*/  @P1 LDG.E.128 R68, desc[UR4][R200.64] ;  /* 0x00000004c8441981 */ /* 0x000f62000c1e1d00 */
[----:B------:R-:W-:-:S03]  /*0c30*/  @P1 IMAD.WIDE.U32 R202, R208, 0x20, R202 ;  /* 0x00000020d0ca1825 */ /* 0x000fc600078e00ca */
[----:B------:R1:W5:Y:S01]  /*0c40*/  @P1 LDG.E.128 R72, desc[UR4][R200.64+0x10] ;  /* 0x00001004c8481981 */ /* 0x000362000c1e1d00 */
[----:B0-----:R-:W-:-:S03]  /*0c50*/  FMUL.FTZ R116, R222, R224 ;  /* 0x000000e0de747220 */ /* 0x001fc60000410000 */
[----:B------:R-:W5:Y:S04]  /*0c60*/  @P1 LDG.E.128 R76, desc[UR4][R202.64] ;  /* 0x00000004ca4c1981 */ /* 0x000f68000c1e1d00 */
[----:B------:R0:W5:Y:S01]  /*0c70*/  @P1 LDG.E.128 R80, desc[UR4][R202.64+0x10] ;  /* 0x00001004ca501981 */ /* 0x000162000c1e1d00 */
[--C-:B-1----:R-:W-:Y:S02]  /*0c80*/  HADD2.F32 R200, -RZ, R120.reuse.H0_H0 ;  /* 0x20000078ffc87230 */ /* 0x102fe40000004100 */
[----:B------:R-:W-:Y:S01]  /*0c90*/  HADD2.F32 R201, -RZ, R121.H0_H0 ;  /* 0x20000079ffc97230 */ /* 0x000fe20000004100 */
[----:B------:R-:W3:Y:S04]  /*0ca0*/  LDL.LU R224, [R1+0x10] ;  /* 0x0000100001e07983 */ /* 0x000ee80000300800 */
[----:B------:R-:W-:Y:S01]  /*0cb0*/  STL [R1], R252 ;  /* 0x000000fc01007387 */ /* 0x000fe20000100800 */
[----:B0-----:R-:W-:-:S02]  /*0cc0*/  HADD2.F32 R202, -RZ, R120.H1_H1 ;  /* 0x30000078ffca7230 */ /* 0x001fc40000004100 */
[----:B------:R-:W-:Y:S02]  /*0cd0*/  @P1 IMAD.WIDE.U32 R120, R205, 0x20, R220 ;  /* 0x00000020cd781825 */ /* 0x000fe400078e00dc */
[----:B------:R-:W2:Y:S02]  /*0ce0*/  LDL.LU R220, [R1+0xc] ;  /* 0x00000c0001dc7983 */ /* 0x000ea40000300800 */
[--C-:B------:R-:W-:Y:S02]  /*0cf0*/  HADD2.F32 R157, -RZ, R166.reuse.H0_H0 ;  /* 0x200000a6ff9d7230 */ /* 0x100fe40000004100 */
[----:B------:R-:W-:Y:S01]  /*0d00*/  FADD.FTZ R221, -R223, R158 ;  /* 0x0000009edfdd7221 */ /* 0x000fe20000010100 */
[----:B------:R-:W-:Y:S01]  /*0d10*/  HADD2.F32 R166, -RZ, R166.H1_H1 ;  /* 0x300000a6ffa67230 */ /* 0x000fe20000004100 */
[----:B------:R-:W-:Y:S01]  /*0d20*/  MOV R204, 0x3f800000 ;  /* 0x3f80000000cc7802 */ /* 0x000fe20000000f00 */
[--C-:B------:R-:W-:Y:S02]  /*0d30*/  HADD2.F32 R158, -RZ, R167.reuse.H0_H0 ;  /* 0x200000a7ff9e7230 */ /* 0x100fe40000004100 */
[----:B------:R-:W-:Y:S01]  /*0d40*/  FADD.FTZ R251, R157, R251 ;  /* 0x000000fb9dfb7221 */ /* 0x000fe20000010000 */
[----:B------:R-:W-:-:S02]  /*0d50*/  HADD2.F32 R167, -RZ, R167.H1_H1 ;  /* 0x300000a7ffa77230 */ /* 0x000fc40000004100 */
[----:B------:R-:W-:Y:S01]  /*0d60*/  FADD.FTZ R250, R166, R250 ;  /* 0x000000faa6fa7221 */ /* 0x000fe20000010000 */
[C---:B------:R-:W-:Y:S01]  /*0d70*/  FADD.FTZ R226, -R223.reuse, R118 ;  /* 0x00000076dfe27221 */ /* 0x040fe20000010100 */
[----:B------:R-:W-:Y:S01]  /*0d80*/  FMUL.FTZ R225, R222, R225 ;  /* 0x000000e1dee17220 */ /* 0x000fe20000410000 */
[----:B------:R-:W-:Y:S04]  /*0d90*/  STL [R1+0x8], R251 ;  /* 0x000008fb01007387 */ /* 0x000fe80000100800 */
[----:B------:R0:W-:Y:S01]  /*0da0*/  STL [R1+0x4], R250 ;  /* 0x000004fa01007387 */ /* 0x0001e20000100800 */
[----:B------:R-:W-:Y:S01]  /*0db0*/  FADD.FTZ R210, R200, R210 ;  /* 0x000000d2c8d27221 */ /* 0x000fe20000010000 */
[----:B------:R-:W-:Y:S01]  /*0dc0*/  FFMA.FTZ R19, R116, R200, R19 ;  /* 0x000000c874137223 */ /* 0x000fe20000010013 */
[C---:B------:R-:W-:Y:S01]  /*0dd0*/  FADD.FTZ R227, -R223.reuse, R119 ;  /* 0x00000077dfe37221 */ /* 0x040fe20000010100 */
[----:B------:R-:W-:Y:S01]  /*0de0*/  FADD.FTZ R207, R202, R207 ;  /* 0x000000cfcacf7221 */ /* 0x000fe20000010000 */
[C---:B------:R-:W-:Y:S01]  /*0df0*/  FADD.FTZ R124, -R223.reuse, R124 ;  /* 0x0000007cdf7c7221 */ /* 0x040fe20000010100 */
[C---:B------:R-:W-:Y:S01]  /*0e00*/  FADD.FTZ R125, -R223.reuse, R125 ;  /* 0x0000007ddf7d7221 */ /* 0x040fe20000010100 */
[C---:B------:R-:W-:Y:S01]  /*0e10*/  FADD.FTZ R126, -R223.reuse, R126 ;  /* 0x0000007edf7e7221 */ /* 0x040fe20000010100 */
[C---:B------:R-:W-:Y:S01]  /*0e20*/  FADD.FTZ R127, -R223.reuse, R127 ;  /* 0x0000007fdf7f7221 */ /* 0x040fe20000010100 */
[----:B------:R-:W-:Y:S01]  /*0e30*/  FADD.FTZ R128, -R223, R128 ;  /* 0x00000080df807221 */ /* 0x000fe20000010100 */
[----:B0-----:R-:W4:Y:S01]  /*0e40*/  LDL.LU R250, [R1+0x18] ;  /* 0x0000180001fa7983 */ /* 0x001f220000300800 */
[----:B------:R-:W-:-:S02]  /*0e50*/  @P0 HADD2.F32 R204, -RZ, R218.H0_H0 ;  /* 0x200000daffcc0230 */ /* 0x000fc40000004100 */
[----:B------:R-:W0:Y:S01]  /*0e60*/  @P1 LDC.64 R218, c[0x0][0x2c8] ;  /* 0x0000b200ffda1b82 */ /* 0x000e220000000a00 */
[C---:B------:R-:W-:Y:S01]  /*0e70*/  FADD.FTZ R129, -R223.reuse, R129 ;  /* 0x00000081df817221 */ /* 0x040fe20000010100 */
[C---:B------:R-:W-:Y:S01]  /*0e80*/  FADD.FTZ R130, -R223.reuse, R130 ;  /* 0x00000082df827221 */ /* 0x040fe20000010100 */
[C---:B------:R-:W-:Y:S01]  /*0e90*/  FADD.FTZ R131, -R223.reuse, R131 ;  /* 0x00000083df837221 */ /* 0x040fe20000010100 */
[----:B------:R-:W-:Y:S01]  /*0ea0*/  FADD.FTZ R159, -R223, R159 ;  /* 0x0000009fdf9f7221 */ /* 0x000fe20000010100 */
[----:B------:R-:W-:Y:S01]  /*0eb0*/  FADD.FTZ R212, R201, R212 ;  /* 0x000000d4c9d47221 */ /* 0x000fe20000010000 */
[--C-:B------:R-:W-:Y:S02]  /*0ec0*/  HADD2.F32 R203, -RZ, R122.reuse.H0_H0 ;  /* 0x2000007affcb7230 */ /* 0x100fe40000004100 */
[----:B------:R-:W-:Y:S01]  /*0ed0*/  FADD.FTZ R211, R228, R211 ;  /* 0x000000d3e4d37221 */ /* 0x000fe20000010000 */
[----:B------:R-:W-:Y:S01]  /*0ee0*/  HADD2.F32 R229, -RZ, R122.H1_H1 ;  /* 0x3000007affe57230 */ /* 0x000fe20000004100 */
[----:B------:R-:W5:Y:S04]  /*0ef0*/  @P1 LDG.E.128 R92, desc[UR4][R120.64] ;  /* 0x00000004785c1981 */ /* 0x000f68000c1e1d00 */
[----:B------:R-:W5:Y:S01]  /*0f00*/  @P1 LDG.E.128 R96, desc[UR4][R120.64+0x10] ;  /* 0x0000100478601981 */ /* 0x000f62000c1e1d00 */
[----:B---3--:R-:W-:-:S05]  /*0f10*/  FADD.FTZ R224, R158, R224 ;  /* 0x000000e09ee07221 */ /* 0x008fca0000010000 */
[----:B------:R1:W-:Y:S01]  /*0f20*/  STL [R1+0x10], R224 ;  /* 0x000010e001007387 */ /* 0x0003e20000100800 */
[----:B--2---:R-:W-:-:S03]  /*0f30*/  FADD.FTZ R220, R167, R220 ;  /* 0x000000dca7dc7221 */ /* 0x004fc60000010000 */
[----:B-1----:R-:W2:Y:S04]  /*0f40*/  LDL.LU R224, [R1+0x14] ;  /* 0x0000140001e07983 */ /* 0x002ea80000300800 */
[----:B------:R1:W-:Y:S04]  /*0f50*/  STL [R1+0xc], R220 ;  /* 0x00000cdc01007387 */ /* 0x0003e80000100800 */
[----:B-1----:R-:W3:Y:S01]  /*0f60*/  LDL.LU R220, [R1+0x20] ;  /* 0x0000200001dc7983 */ /* 0x002ee20000300800 */
[----:B------:R-:W-:Y:S01]  /*0f70*/  FMUL.FTZ R200, R64, R200 ;  /* 0x000000c840c87220 */ /* 0x000fe20000410000 */
[----:B------:R-:W-:-:S02]  /*0f80*/  HADD2.F32 R233, -RZ, R175.H0_H0 ;  /* 0x200000afffe97230 */ /* 0x000fc40000004100 */
[----:B------:R-:W-:Y:S01]  /*0f90*/  FMUL.FTZ R226, R222, R226 ;  /* 0x000000e2dee27220 */ /* 0x000fe20000410000 */
[----:B------:R-:W-:Y:S02]  /*0fa0*/  HADD2.F32 R234, -RZ, R175.H1_H1 ;  /* 0x300000afffea7230 */ /* 0x000fe40000004100 */
[-C--:B------:R-:W-:Y:S01]  /*0fb0*/  FFMA.FTZ R20, R225, R202.reuse, R20 ;  /* 0x000000cae1147223 */ /* 0x080fe20000010014 */
[----:B------:R-:W-:Y:S01]  /*0fc0*/  FMUL.FTZ R202, R65, R202 ;  /* 0x000000ca41ca7220 */ /* 0x000fe20000410000 */
[----:B------:R-:W-:Y:S01]  /*0fd0*/  FADD.FTZ R175, RZ, R200 ;  /* 0x000000c8ffaf7221 */ /* 0x000fe20000010000 */
        /* <DEDUP_REMOVED lines=16> */
[C---:B----4-:R-:W-:Y:S01]  /*10e0*/  FADD.FTZ R152, -R223.reuse, R152 ;  /* 0x00000098df987221 */ /* 0x050fe20000010100 */
        /* <DEDUP_REMOVED lines=10> */
[-C--:B------:R-:W-:Y:S01]  /*1190*/  FFMA.FTZ R18, R226, R201.reuse, R18 ;  /* 0x000000c9e2127223 */ /* 0x080fe20000010012 */
[----:B------:R-:W-:Y:S01]  /*11a0*/  FMUL.FTZ R201, R66, R201 ;  /* 0x000000c942c97220 */ /* 0x000fe20000410000 */
[----:B------:R-:W-:Y:S01]  /*11b0*/  FFMA.FTZ R174, R116, R200, RZ ;  /* 0x000000c874ae7223 */ /* 0x000fe200000100ff */
[----:B------:R-:W-:Y:S01]  /*11c0*/  FADD.FTZ R175, R175, R202 ;  /* 0x000000caafaf7221 */ /* 0x000fe20000010000 */
[C---:B------:R-:W-:Y:S01]  /*11d0*/  FMUL.FTZ R124, R222.reuse, R124 ;  /* 0x0000007cde7c7220 */ /* 0x040fe20000410000 */
[-C--:B------:R-:W-:Y:S01]  /*11e0*/  FFMA.FTZ R27, R227, R228.reuse, R27 ;  /* 0x000000e4e31b7223 */ /* 0x080fe2000001001b */
[----:B------:R-:W-:Y:S01]  /*11f0*/  FMUL.FTZ R228, R67, R228 ;  /* 0x000000e443e47220 */ /* 0x000fe20000410000 */
[----:B------:R-:W-:Y:S01]  /*1200*/  FFMA.FTZ R174, R225, R202, R174 ;  /* 0x000000cae1ae7223 */ /* 0x000fe200000100ae */
[----:B------:R-:W-:Y:S01]  /*1210*/  FADD.FTZ R175, R175, R201 ;  /* 0x000000c9afaf7221 */ /* 0x000fe20000010000 */
[----:B------:R-:W-:Y:S01]  /*1220*/  FADD.FTZ R214, R203, R214 ;  /* 0x000000d6cbd67221 */ /* 0x000fe20000010000 */
[----:B------:R-:W-:Y:S01]  /*1230*/  FMUL.FTZ R125, R222, R125 ;  /* 0x0000007dde7d7220 */ /* 0x000fe20000410000 */
[-C--:B------:R-:W-:Y:S01]  /*1240*/  FFMA.FTZ R176, R124, R203.reuse, R176 ;  /* 0x000000cb7cb07223 */ /* 0x080fe200000100b0 */
[----:B------:R-:W-:Y:S01]  /*1250*/  FMUL.FTZ R203, R60, R203 ;  /* 0x000000cb3ccb7220 */ /* 0x000fe20000410000 */
[----:B------:R-:W-:Y:S01]  /*1260*/  FFMA.FTZ R174, R226, R201, R174 ;  /* 0x000000c9e2ae7223 */ /* 0x000fe200000100ae */
[----:B------:R-:W-:Y:S01]  /*1270*/  FADD.FTZ R175, R175, R228 ;  /* 0x000000e4afaf7221 */ /* 0x000fe20000010000 */
[----:B------:R-:W-:-:S02]  /*1280*/  HADD2.F32 R122, -RZ, R123.H0_H0 ;  /* 0x2000007bff7a7230 */ /* 0x000fc40000004100 */
[----:B------:R-:W-:Y:S01]  /*1290*/  FADD.FTZ R213, R229, R213 ;  /* 0x000000d5e5d57221 */ /* 0x000fe20000010000 */
[----:B------:R-:W-:Y:S01]  /*12a0*/  FMUL.FTZ R126, R222, R126 ;  /* 0x0000007ede7e7220 */ /* 0x000fe20000410000 */
[----:B------:R-:W-:Y:S01]  /*12b0*/  FFMA.FTZ R177, R125, R229, R177 ;  /* 0x000000e57db17223 */ /* 0x000fe200000100b1 */
[----:B0-----:R-:W-:-:S04]  /*12c0*/  @P1 IMAD.WIDE.U32 R118, R209, 0x20, R218 ;  /* 0x00000020d1761825 */ /* 0x001fc800078e00da */
[----:B------:R-:W-:Y:S01]  /*12d0*/  FMUL.FTZ R229, R61, R229 ;  /* 0x000000e53de57220 */ /* 0x000fe20000410000 */
[----:B------:R-:W-:Y:S01]  /*12e0*/  FFMA.FTZ R174, R227, R228, R174 ;  /* 0x000000e4e3ae7223 */ /* 0x000fe200000100ae */
[----:B------:R-:W-:Y:S01]  /*12f0*/  FADD.FTZ R175, R175, R203 ;  /* 0x000000cbafaf7221 */ /* 0x000fe20000010000 */
[----:B------:R-:W-:Y:S02]  /*1300*/  HADD2.F32 R123, -RZ, R123.H1_H1 ;  /* 0x3000007bff7b7230 */ /* 0x000fe40000004100 */
[----:B------:R-:W-:Y:S01]  /*1310*/  FADD.FTZ R216, R122, R216 ;  /* 0x000000d87ad87221 */ /* 0x000fe20000010000 */
[----:B------:R-:W-:Y:S01]  /*1320*/  FMUL.FTZ R127, R222, R127 ;  /* 0x0000007fde7f7220 */ /* 0x000fe20000410000 */
[-C--:B------:R-:W-:Y:S01]  /*1330*/  FFMA.FTZ R178, R126, R122.reuse, R178 ;  /* 0x0000007a7eb27223 */ /* 0x080fe200000100b2 */
[----:B------:R-:W-:Y:S01]  /*1340*/  FMUL.FTZ R122, R62, R122 ;  /* 0x0000007a3e7a7220 */ /* 0x000fe20000410000 */
[----:B------:R-:W-:Y:S01]  /*1350*/  FFMA.FTZ R174, R124, R203, R174 ;  /* 0x000000cb7cae7223 */ /* 0x000fe200000100ae */
[----:B------:R-:W-:Y:S01]  /*1360*/  FADD.FTZ R175, R175, R229 ;  /* 0x000000e5afaf7221 */ /* 0x000fe20000010000 */
[----:B------:R-:W5:Y:S01]  /*1370*/  @P1 LDG.E.128 R84, desc[UR4][R118.64] ;  /* 0x0000000476541981 */ /* 0x000f62000c1e1d00 */
[----:B------:R-:W-:Y:S01]  /*1380*/  FADD.FTZ R215, R123, R215 ;  /* 0x000000d77bd77221 */ /* 0x000fe20000010000 */
[----:B------:R-:W-:-:S02]  /*1390*/  FFMA.FTZ R17, R127, R123, R17 ;  /* 0x0000007b7f117223 */ /* 0x000fc40000010011 */
[----:B------:R0:W5:Y:S01]  /*13a0*/  @P1 LDG.E.128 R88, desc[UR4][R118.64+0x10] ;  /* 0x0000100476581981 */ /* 0x000162000c1e1d00 */
[C---:B------:R-:W-:Y:S01]  /*13b0*/  FMUL.FTZ R128, R222.reuse, R128 ;  /* 0x00000080de807220 */ /* 0x040fe20000410000 */
[----:B------:R-:W-:Y:S01]  /*13c0*/  FMUL.FTZ R123, R63, R123 ;  /* 0x0000007b3f7b7220 */ /* 0x000fe20000410000 */
[----:B------:R-:W-:Y:S01]  /*13d0*/  FFMA.FTZ R174, R125, R229, R174 ;  /* 0x000000e57dae7223 */ /* 0x000fe200000100ae */
[----:B------:R-:W-:Y:S01]  /*13e0*/  FADD.FTZ R175, R175, R122 ;  /* 0x0000007aafaf7221 */ /* 0x000fe20000010000 */
[C---:B------:R-:W-:Y:S01]  /*13f0*/  FMUL.FTZ R129, R222.reuse, R129 ;  /* 0x00000081de817220 */ /* 0x040fe20000410000 */
[C---:B------:R-:W-:Y:S01]  /*1400*/  FMUL.FTZ R130, R222.reuse, R130 ;  /* 0x00000082de827220 */ /* 0x040fe20000410000 */
[----:B------:R-:W-:Y:S01]  /*1410*/  FMUL.FTZ R131, R222, R131 ;  /* 0x00000083de837220 */ /* 0x000fe20000410000 */
[----:B------:R-:W4:Y:S01]  /*1420*/  LDL.LU R252, [R1+0x1c] ;  /* 0x00001c0001fc7983 */ /* 0x000f220000300800 */
[--C-:B0-----:R-:W-:Y:S02]  /*1430*/  HADD2.F32 R118, -RZ, R132.reuse.H0_H0 ;  /* 0x20000084ff767230 */ /* 0x101fe40000004100 */
[----:B------:R-:W-:-:S02]  /*1440*/  HADD2.F32 R132, -RZ, R132.H1_H1 ;  /* 0x30000084ff847230 */ /* 0x000fc40000004100 */
[----:B------:R-:W-:Y:S01]  /*1450*/  FFMA.FTZ R174, R126, R122, R174 ;  /* 0x0000007a7eae7223 */ /* 0x000fe200000100ae */
[----:B------:R-:W-:Y:S01]  /*1460*/  FADD.FTZ R175, R175, R123 ;  /* 0x0000007bafaf7221 */ /* 0x000fe20000010000 */
[----:B------:R-:W-:Y:S01]  /*1470*/  FADD.FTZ R240, R118, R240 ;  /* 0x000000f076f07221 */ /* 0x000fe20000010000 */
[-C--:B------:R-:W-:Y:S01]  /*1480*/  FFMA.FTZ R15, R128, R118.reuse, R15 ;  /* 0x00000076800f7223 */ /* 0x080fe2000001000f */
[----:B------:R-:W-:Y:S01]  /*1490*/  FMUL.FTZ R118, R56, R118 ;  /* 0x0000007638767220 */ /* 0x000fe20000410000 */
[--C-:B------:R-:W-:Y:S02]  /*14a0*/  HADD2.F32 R160, -RZ, R168.reuse.H0_H0 ;  /* 0x200000a8ffa07230 */ /* 0x100fe40000004100 */
[----:B------:R-:W-:Y:S01]  /*14b0*/  FADD.FTZ R239, R132, R239 ;  /* 0x000000ef84ef7221 */ /* 0x000fe20000010000 */
[----:B------:R-:W-:Y:S02]  /*14c0*/  HADD2.F32 R119, -RZ, R133.H0_H0 ;  /* 0x20000085ff777230 */ /* 0x000fe40000004100 */
[----:B------:R-:W-:Y:S01]  /*14d0*/  FFMA.FTZ R16, R129, R132, R16 ;  /* 0x0000008481107223 */ /* 0x000fe20000010010 */
[----:B------:R-:W-:-:S02]  /*14e0*/  HADD2.F32 R168, -RZ, R168.H1_H1 ;  /* 0x300000a8ffa87230 */ /* 0x000fc40000004100 */
[----:B------:R-:W-:Y:S01]  /*14f0*/  FMUL.FTZ R132, R57, R132 ;  /* 0x0000008439847220 */ /* 0x000fe20000410000 */
[----:B------:R-:W-:Y:S01]  /*1500*/  FFMA.FTZ R174, R127, R123, R174 ;  /* 0x0000007b7fae7223 */ /* 0x000fe200000100ae */
[----:B------:R-:W-:Y:S01]  /*1510*/  FADD.FTZ R175, R175, R118 ;  /* 0x00000076afaf7221 */ /* 0x000fe20000010000 */
[----:B------:R-:W-:Y:S02]  /*1520*/  HADD2.F32 R161, -RZ, R169.H0_H0 ;  /* 0x200000a9ffa17230 */ /* 0x000fe40000004100 */
[----:B------:R-:W-:Y:S01]  /*1530*/  FADD.FTZ R250, R160, R250 ;  /* 0x000000faa0fa7221 */ /* 0x000fe20000010000 */
[----:B------:R-:W-:Y:S02]  /*1540*/  HADD2.F32 R133, -RZ, R133.H1_H1 ;  /* 0x30000085ff857230 */ /* 0x000fe40000004100 */
[----:B------:R-:W-:Y:S01]  /*1550*/  FADD.FTZ R242, R119, R242 ;  /* 0x000000f277f27221 */ /* 0x000fe20000010000 */
[-C--:B------:R-:W-:Y:S01]  /*1560*/  FFMA.FTZ R14, R130, R119.reuse, R14 ;  /* 0x00000077820e7223 */ /* 0x080fe2000001000e */
[----:B------:R-:W-:Y:S01]  /*1570*/  FMUL.FTZ R119, R58, R119 ;  /* 0x000000773a777220 */ /* 0x000fe20000410000 */
[----:B------:R-:W-:Y:S01]  /*1580*/  FFMA.FTZ R174, R128, R118, R174 ;  /* 0x0000007680ae7223 */ /* 0x000fe200000100ae */
[----:B------:R-:W-:Y:S01]  /*1590*/  FADD.FTZ R175, R175, R132 ;  /* 0x00000084afaf7221 */ /* 0x000fe20000010000 */
[----:B------:R-:W-:-:S02]  /*15a0*/  HADD2.F32 R120, -RZ, R134.H0_H0 ;  /* 0x20000086ff787230 */ /* 0x000fc40000004100 */
[----:B------:R-:W-:Y:S01]  /*15b0*/  FADD.FTZ R241, R133, R241 ;  /* 0x000000f185f17221 */ /* 0x000fe20000010000 */
[-C--:B------:R-:W-:Y:S01]  /*15c0*/  FFMA.FTZ R179, R131, R133.reuse, R179 ;  /* 0x0000008583b37223 */ /* 0x080fe200000100b3 */
[----:B------:R0:W-:Y:S01]  /*15d0*/  STL [R1+0x18], R250 ;  /* 0x000018fa01007387 */ /* 0x0001e20000100800 */
[----:B------:R-:W-:Y:S01]  /*15e0*/  FMUL.FTZ R136, R222, R136 ;  /* 0x00000088de887220 */ /* 0x000fe20000410000 */
[----:B------:R-:W-:Y:S01]  /*15f0*/  FMUL.FTZ R133, R59, R133 ;  /* 0x000000853b857220 */ /* 0x000fe20000410000 */
[----:B------:R-:W-:Y:S01]  /*1600*/  FFMA.FTZ R174, R129, R132, R174 ;  /* 0x0000008481ae7223 */ /* 0x000fe200000100ae */
[----:B------:R-:W4:Y:S01]  /*1610*/  LDL.LU R251, [R1+0x28] ;  /* 0x0000280001fb7983 */ /* 0x000f220000300800 */
[----:B------:R-:W-:Y:S01]  /*1620*/  FADD.FTZ R175, R175, R119 ;  /* 0x00000077afaf7221 */ /* 0x000fe20000010000 */
[----:B------:R-:W-:Y:S01]  /*1630*/  FADD.FTZ R244, R120, R244 ;  /* 0x000000f478f47221 */ /* 0x000fe20000010000 */
[-C--:B------:R-:W-:Y:S01]  /*1640*/  FFMA.FTZ R180, R136, R120.reuse, R180 ;  /* 0x0000007888b47223 */ /* 0x080fe200000100b4 */
[----:B------:R-:W-:Y:S01]  /*1650*/  FFMA.FTZ R174, R130, R119, R174 ;  /* 0x0000007782ae7223 */ /* 0x000fe200000100ae */
[----:B------:R-:W-:Y:S01]  /*1660*/  FADD.FTZ R175, R175, R133 ;  /* 0x00000085afaf7221 */ /* 0x000fe20000010000 */
[----:B------:R-:W-:Y:S01]  /*1670*/  FMUL.FTZ R120, R52, R120 ;  /* 0x0000007834787220 */ /* 0x000fe20000410000 */
[----:B--2---:R-:W-:-:S05]  /*1680*/  FADD.FTZ R224, R168, R224 ;  /* 0x000000e0a8e07221 */ /* 0x004fca0000010000 */
[----:B------:R1:W-:Y:S04]  /*1690*/  STL [R1+0x14], R224 ;  /* 0x000014e001007387 */ /* 0x0003e80000100800 */
[----:B0-----:R-:W2:Y:S01]  /*16a0*/  LDL.LU R250, [R1+0x24] ;  /* 0x0000240001fa7983 */ /* 0x001ea20000300800 */
[----:B---3--:R-:W-:-:S05]  /*16b0*/  FADD.FTZ R220, R161, R220 ;  /* 0x000000dca1dc7221 */ /* 0x008fca0000010000 */
[----:B------:R0:W-:Y:S01]  /*16c0*/  STL [R1+0x20], R220 ;  /* 0x000020dc01007387 */ /* 0x0001e20000100800 */
[----:B-1----:R-:W-:Y:S01]  /*16d0*/  FFMA.FTZ R224, R131, R133, R174 ;  /* 0x0000008583e07223 */ /* 0x002fe200000100ae */
[----:B------:R-:W-:Y:S02]  /*16e0*/  FADD.FTZ R174, R175, R120 ;  /* 0x00000078afae7221 */ /* 0x000fe40000010000 */
[----:B0-----:R-:W3:Y:S04]  /*16f0*/  LDL.LU R220, [R1+0x30] ;  /* 0x0000300001dc7983 */ /* 0x001ee80000300800 */
[----:B------:R-:W3:Y:S01]  /*1700*/  LDL.LU R175, [R1+0x2c] ;  /* 0x00002c0001af7983 */ /* 0x000ee20000300800 */
[----:B------:R-:W-:Y:S02]  /*1710*/  HADD2.F32 R134, -RZ, R134.H1_H1 ;  /* 0x30000086ff867230 */ /* 0x000fe40000004100 */
[----:B------:R-:W-:Y:S01]  /*1720*/  FMUL.FTZ R137, R222, R137 ;  /* 0x00000089de897220 */ /* 0x000fe20000410000 */
[----:B------:R-:W-:-:S02]  /*1730*/  HADD2.F32 R121, -RZ, R135.H0_H0 ;  /* 0x20000087ff797230 */ /* 0x000fc40000004100 */
[----:B------:R-:W-:Y:S01]  /*1740*/  FMUL.FTZ R138, R222, R138 ;  /* 0x0000008ade8a7220 */ /* 0x000fe20000410000 */
[----:B------:R-:W-:Y:S01]  /*1750*/  FFMA.FTZ R224, R136, R120, R224 ;  /* 0x0000007888e07223 */ /* 0x000fe200000100e0 */
[----:B------:R-:W-:Y:S01]  /*1760*/  FADD.FTZ R243, R134, R243 ;  /* 0x000000f386f37221 */ /* 0x000fe20000010000 */
[-C--:B------:R-:W-:Y:S01]  /*1770*/  FFMA.FTZ R181, R137, R134.reuse, R181 ;  /* 0x0000008689b57223 */ /* 0x080fe200000100b5 */
[----:B------:R-:W-:Y:S01]  /*1780*/  FMUL.FTZ R134, R53, R134 ;  /* 0x0000008635867220 */ /* 0x000fe20000410000 */
        /* <DEDUP_REMOVED lines=29> */
[-C--:B------:R-:W-:Y:S01]  /*1960*/  FFMA.FTZ R10, R142, R156.reuse, R10 ;  /* 0x0000009c8e0a7223 */ /* 0x080fe2000001000a */
        /* <DEDUP_REMOVED lines=9> */
[----:B------:R-:W-:-:S02]  /*1a00*/  HADD2.F32 R169, -RZ, R169.H1_H1 ;  /* 0x300000a9ffa97230 */ /* 0x000fc40000004100 */
[----:B------:R-:W-:Y:S01]  /*1a10*/  FFMA.FTZ R9, R144, R157, R9 ;  /* 0x0000009d90097223 */ /* 0x000fe20000010009 */
[--C-:B------:R-:W-:Y:S02]  /*1a20*/  HADD2.F32 R162, -RZ, R170.reuse.H0_H0 ;  /* 0x200000aaffa27230 */ /* 0x100fe40000004100 */
[----:B------:R-:W-:Y:S01]  /*1a30*/  FMUL.FTZ R145, R222, R145 ;  /* 0x00000091de917220 */ /* 0x000fe20000410000 */
[----:B------:R-:W-:Y:S02]  /*1a40*/  HADD2.F32 R170, -RZ, R170.H1_H1 ;  /* 0x300000aaffaa7230 */ /* 0x000fe40000004100 */
[----:B------:R-:W-:Y:S01]  /*1a50*/  FMUL.FTZ R157, R44, R157 ;  /* 0x0000009d2c9d7220 */ /* 0x000fe20000410000 */
[--C-:B------:R-:W-:Y:S02]  /*1a60*/  HADD2.F32 R163, -RZ, R171.reuse.H0_H0 ;  /* 0x200000abffa37230 */ /* 0x100fe40000004100 */
[----:B------:R-:W-:Y:S01]  /*1a70*/  FADD.FTZ R174, R174, R165 ;  /* 0x000000a5aeae7221 */ /* 0x000fe20000010000 */
[----:B------:R-:W-:Y:S01]  /*1a80*/  FFMA.FTZ R224, R143, R165, R224 ;  /* 0x000000a58fe07223 */ /* 0x000fe200000100e0 */
[----:B------:R-:W-:Y:S01]  /*1a90*/  FFMA.FTZ R7, R145, R166, R7 ;  /* 0x000000a691077223 */ /* 0x000fe20000010007 */
[----:B----4-:R-:W-:Y:S01]  /*1aa0*/  FADD.FTZ R252, R169, R252 ;  /* 0x000000fca9fc7221 */ /* 0x010fe20000010000 */
[----:B------:R-:W-:Y:S01]  /*1ab0*/  FMUL.FTZ R146, R222, R146 ;  /* 0x00000092de927220 */ /* 0x000fe20000410000 */
[----:B------:R-:W-:Y:S01]  /*1ac0*/  FMUL.FTZ R166, R45, R166 ;  /* 0x000000a62da67220 */ /* 0x000fe20000410000 */
[----:B------:R-:W-:Y:S01]  /*1ad0*/  FADD.FTZ R174, R174, R157 ;  /* 0x0000009daeae7221 */ /* 0x000fe20000010000 */
[----:B------:R-:W-:Y:S01]  /*1ae0*/  FFMA.FTZ R224, R144, R157, R224 ;  /* 0x0000009d90e07223 */ /* 0x000fe200000100e0 */
[----:B------:R-:W-:-:S02]  /*1af0*/  HADD2.F32 R171, -RZ, R171.H1_H1 ;  /* 0x300000abffab7230 */ /* 0x000fc40000004100 */
[-C--:B------:R-:W-:Y:S01]  /*1b00*/  FFMA.FTZ R8, R146, R158.reuse, R8 ;  /* 0x0000009e92087223 */ /* 0x080fe20000010008 */
[C---:B------:R-:W-:Y:S01]  /*1b10*/  FMUL.FTZ R147, R222.reuse, R147 ;  /* 0x00000093de937220 */ /* 0x040fe20000410000 */
[----:B------:R-:W-:Y:S01]  /*1b20*/  STL [R1+0x1c], R252 ;  /* 0x00001cfc01007387 */ /* 0x000fe20000100800 */
[----:B------:R-:W-:Y:S01]  /*1b30*/  FMUL.FTZ R155, R222, R155 ;  /* 0x0000009bde9b7220 */ /* 0x000fe20000410000 */
[----:B------:R-:W-:Y:S01]  /*1b40*/  FMUL.FTZ R158, R46, R158 ;  /* 0x0000009e2e9e7220 */ /* 0x000fe20000410000 */
[----:B------:R-:W-:Y:S01]  /*1b50*/  FADD.FTZ R174, R174, R166 ;  /* 0x000000a6aeae7221 */ /* 0x000fe20000010000 */
[----:B------:R-:W-:Y:S01]  /*1b60*/  FFMA.FTZ R224, R145, R166, R224 ;  /* 0x000000a691e07223 */ /* 0x000fe200000100e0 */
[----:B------:R-:W-:Y:S01]  /*1b70*/  FFMA.FTZ R184, R147, R167, R184 ;  /* 0x000000a793b87223 */ /* 0x000fe200000100b8 */
[----:B------:R-:W-:Y:S01]  /*1b80*/  FMUL.FTZ R148, R222, R148 ;  /* 0x00000094de947220 */ /* 0x000fe20000410000 */
[----:B------:R-:W-:Y:S01]  /*1b90*/  FFMA.FTZ R185, R155, R171, R185 ;  /* 0x000000ab9bb97223 */ /* 0x000fe200000100b9 */
[----:B------:R-:W-:Y:S01]  /*1ba0*/  FMUL.FTZ R167, R47, R167 ;  /* 0x000000a72fa77220 */ /* 0x000fe20000410000 */
[----:B------:R-:W-:Y:S01]  /*1bb0*/  FFMA.FTZ R224, R146, R158, R224 ;  /* 0x0000009e92e07223 */ /* 0x000fe200000100e0 */
[----:B------:R-:W-:Y:S01]  /*1bc0*/  FMUL.FTZ R149, R222, R149 ;  /* 0x00000095de957220 */ /* 0x000fe20000410000 */
[-C--:B------:R-:W-:Y:S01]  /*1bd0*/  FFMA.FTZ R6, R148, R160.reuse, R6 ;  /* 0x000000a094067223 */ /* 0x080fe20000010006 */
[----:B------:R-:W-:Y:S01]  /*1be0*/  FMUL.FTZ R160, R40, R160 ;  /* 0x000000a028a07220 */ /* 0x000fe20000410000 */
[----:B------:R-:W-:-:S05]  /*1bf0*/  FADD.FTZ R251, R162, R251 ;  /* 0x000000fba2fb7221 */ /* 0x000fca0000010000 */
[----:B------:R-:W-:Y:S01]  /*1c00*/  STL [R1+0x28], R251 ;  /* 0x000028fb01007387 */ /* 0x000fe20000100800 */
[----:B------:R-:W-:Y:S01]  /*1c10*/  FFMA.FTZ R224, R147, R167, R224 ;  /* 0x000000a793e07223 */ /* 0x000fe200000100e0 */
[----:B------:R-:W-:Y:S01]  /*1c20*/  FMUL.FTZ R150, R222, R150 ;  /* 0x00000096de967220 */ /* 0x000fe20000410000 */
[-C--:B------:R-:W-:Y:S01]  /*1c30*/  FFMA.FTZ R21, R149, R168.reuse, R21 ;  /* 0x000000a895157223 */ /* 0x080fe20000010015 */
[----:B------:R-:W-:Y:S01]  /*1c40*/  FMUL.FTZ R168, R41, R168 ;  /* 0x000000a829a87220 */ /* 0x000fe20000410000 */
[----:B------:R-:W-:Y:S01]  /*1c50*/  FFMA.FTZ R224, R148, R160, R224 ;  /* 0x000000a094e07223 */ /* 0x000fe200000100e0 */
[----:B------:R-:W-:Y:S01]  /*1c60*/  FMUL.FTZ R151, R222, R151 ;  /* 0x00000097de977220 */ /* 0x000fe20000410000 */
[-C--:B------:R-:W-:Y:S01]  /*1c70*/  FFMA.FTZ R5, R150, R161.reuse, R5 ;  /* 0x000000a196057223 */ /* 0x080fe20000010005 */
[----:B------:R-:W-:Y:S01]  /*1c80*/  FMUL.FTZ R161, R42, R161 ;  /* 0x000000a12aa17220 */ /* 0x000fe20000410000 */
[----:B------:R-:W-:Y:S01]  /*1c90*/  FFMA.FTZ R224, R149, R168, R224 ;  /* 0x000000a895e07223 */ /* 0x000fe200000100e0 */
[-C--:B------:R-:W-:Y:S01]  /*1ca0*/  FFMA.FTZ R3, R151, R169.reuse, R3 ;  /* 0x000000a997037223 */ /* 0x080fe20000010003 */
[----:B------:R-:W-:Y:S01]  /*1cb0*/  FMUL.FTZ R152, R222, R152 ;  /* 0x00000098de987220 */ /* 0x000fe20000410000 */
[----:B------:R-:W-:Y:S01]  /*1cc0*/  FMUL.FTZ R169, R43, R169 ;  /* 0x000000a92ba97220 */ /* 0x000fe20000410000 */
[----:B------:R-:W-:Y:S01]  /*1cd0*/  FFMA.FTZ R224, R150, R161, R224 ;  /* 0x000000a196e07223 */ /* 0x000fe200000100e0 */
[----:B------:R-:W-:Y:S01]  /*1ce0*/  FMUL.FTZ R153, R222, R153 ;  /* 0x00000099de997220 */ /* 0x000fe20000410000 */
[-C--:B------:R-:W-:Y:S01]  /*1cf0*/  FFMA.FTZ R4, R152, R162.reuse, R4 ;  /* 0x000000a298047223 */ /* 0x080fe20000010004 */
[----:B------:R-:W-:Y:S01]  /*1d00*/  FMUL.FTZ R162, R36, R162 ;  /* 0x000000a224a27220 */ /* 0x000fe20000410000 */
[----:B------:R-:W-:Y:S01]  /*1d10*/  FFMA.FTZ R224, R151, R169, R224 ;  /* 0x000000a997e07223 */ /* 0x000fe200000100e0 */
[----:B------:R-:W-:Y:S01]  /*1d20*/  FFMA.FTZ R2, R153, R170, R2 ;  /* 0x000000aa99027223 */ /* 0x000fe20000010002 */
[----:B------:R-:W-:Y:S01]  /*1d30*/  FMUL.FTZ R154, R222, R154 ;  /* 0x0000009ade9a7220 */ /* 0x000fe20000410000 */
[----:B------:R-:W-:-:S02]  /*1d40*/  HADD2.F32 R219, -RZ, R173.H0_H0 ;  /* 0x200000adffdb7230 */ /* 0x000fc40000004100 */
[----:B------:R-:W-:Y:S01]  /*1d50*/  FFMA.FTZ R224, R152, R162, R224 ;  /* 0x000000a298e07223 */ /* 0x000fe200000100e0 */
[----:B------:R-:W-:Y:S02]  /*1d60*/  HADD2.F32 R173, -RZ, R173.H1_H1 ;  /* 0x300000adffad7230 */ /* 0x000fe40000004100 */
[----:B------:R-:W-:Y:S01]  /*1d70*/  FFMA.FTZ R197, R154, R163, R197 ;  /* 0x000000a39ac57223 */ /* 0x000fe200000100c5 */
[----:B------:R-:W-:Y:S01]  /*1d80*/  FMUL.FTZ R159, R222, R159 ;  /* 0x0000009fde9f7220 */ /* 0x000fe20000410000 */
[--C-:B------:R-:W-:Y:S02]  /*1d90*/  HADD2.F32 R218, -RZ, R172.reuse.H0_H0 ;  /* 0x200000acffda7230 */ /* 0x100fe40000004100 */
[----:B------:R-:W-:Y:S01]  /*1da0*/  FADD.FTZ R191, R173, R191 ;  /* 0x000000bfadbf7221 */ /* 0x000fe20000010000 */
[----:B------:R-:W-:Y:S01]  /*1db0*/  FFMA.FTZ R194, R159, R173, R194 ;  /* 0x000000ad9fc27223 */ /* 0x000fe200000100c2 */
[----:B------:R-:W-:Y:S02]  /*1dc0*/  HADD2.F32 R172, -RZ, R172.H1_H1 ;  /* 0x300000acffac7230 */ /* 0x000fe40000004100 */
[----:B------:R-:W-:Y:S01]  /*1dd0*/  FADD.FTZ R188, R218, R188 ;  /* 0x000000bcdabc7221 */ /* 0x000fe20000010000 */
[----:B------:R-:W-:-:S02]  /*1de0*/  FADD.FTZ R193, R223, R193 ;  /* 0x000000c1dfc17221 */ /* 0x000fc40000010000 */
[----:B------:R-:W-:Y:S01]  /*1df0*/  FADD.FTZ R187, R172, R187 ;  /* 0x000000bbacbb7221 */ /* 0x000fe20000010000 */
[----:B------:R-:W-:Y:S01]  /*1e00*/  FADD.FTZ R192, R219, R192 ;  /* 0x000000c0dbc07221 */ /* 0x000fe20000010000 */
[----:B------:R-:W-:Y:S01]  /*1e10*/  FADD.FTZ R195, R232, R195 ;  /* 0x000000c3e8c37221 */ /* 0x000fe20000010000 */
[----:B------:R-:W-:Y:S01]  /*1e20*/  FADD.FTZ R26, R233, R26 ;  /* 0x0000001ae91a7221 */ /* 0x000fe20000010000 */
[----:B------:R-:W-:Y:S01]  /*1e30*/  FADD.FTZ R24, R234, R24 ;  /* 0x00000018ea187221 */ /* 0x000fe20000010000 */
[----:B------:R-:W-:Y:S01]  /*1e40*/  UMOV UR6, 0xffffffff ;  /* 0xffffffff00067882 */ /* 0x000fe20000000000 */
[----:B--2---:R-:W-:-:S05]  /*1e50*/  FADD.FTZ R250, R170, R250 ;  /* 0x000000faaafa7221 */ /* 0x004fca0000010000 */
[----:B------:R-:W-:Y:S01]  /*1e60*/  STL [R1+0x24], R250 ;  /* 0x000024fa01007387 */ /* 0x000fe20000100800 */
[----:B---3--:R-:W-:Y:S01]  /*1e70*/  FADD.FTZ R220, R163, R220 ;  /* 0x000000dca3dc7221 */ /* 0x008fe20000010000 */
[----:B------:R-:W-:-:S04]  /*1e80*/  FADD.FTZ R175, R171, R175 ;  /* 0x000000afabaf7221 */ /* 0x000fc80000010000 */
[----:B------:R0:W-:Y:S02]  /*1e90*/  STL [R1+0x30], R220 ;  /* 0x000030dc01007387 */ /* 0x0001e40000100800 */
[----:B0-----:R-:W-:Y:S01]  /*1ea0*/  FMUL.FTZ R220, R39, R171 ;  /* 0x000000ab27dc7220 */ /* 0x001fe20000410000 */
[----:B------:R-:W-:Y:S01]  /*1eb0*/  FADD.FTZ R171, R174, R158 ;  /* 0x0000009eaeab7221 */ /* 0x000fe20000010000 */
[----:B------:R-:W-:-:S03]  /*1ec0*/  FMUL.FTZ R174, R222, R230 ;  /* 0x000000e6deae7220 */ /* 0x000fc60000410000 */
[----:B------:R-:W-:Y:S01]  /*1ed0*/  FADD.FTZ R230, R171, R167 ;  /* 0x000000a7abe67221 */ /* 0x000fe20000010000 */
[----:B------:R-:W-:-:S03]  /*1ee0*/  FMUL.FTZ R171, R222, R221 ;  /* 0x000000dddeab7220 */ /* 0x000fc60000410000 */
[----:B------:R-:W-:-:S04]  /*1ef0*/  FADD.FTZ R221, R230, R160 ;  /* 0x000000a0e6dd7221 */ /* 0x000fc80000010000 */
[----:B------:R-:W-:-:S04]  /*1f00*/  FADD.FTZ R221, R221, R168 ;  /* 0x000000a8dddd7221 */ /* 0x000fc80000010000 */
[----:B------:R-:W-:-:S04]  /*1f10*/  FADD.FTZ R221, R221, R161 ;  /* 0x000000a1dddd7221 */ /* 0x000fc80000010000 */
[----:B------:R-:W-:Y:S01]  /*1f20*/  FADD.FTZ R221, R221, R169 ;  /* 0x000000a9dddd7221 */ /* 0x000fe20000010000 */
[----:B------:R-:W-:-:S03]  /*1f30*/  FMUL.FTZ R170, R37, R170 ;  /* 0x000000aa25aa7220 */ /* 0x000fc60000410000 */
[----:B------:R-:W-:Y:S01]  /*1f40*/  FADD.FTZ R221, R221, R162 ;  /* 0x000000a2dddd7221 */ /* 0x000fe20000010000 */
[----:B------:R-:W-:Y:S01]  /*1f50*/  FMUL.FTZ R163, R38, R163 ;  /* 0x000000a326a37220 */ /* 0x000fe20000410000 */
[----:B------:R-:W-:Y:S01]  /*1f60*/  FFMA.FTZ R224, R153, R170, R224 ;  /* 0x000000aa99e07223 */ /* 0x000fe200000100e0 */
[----:B------:R0:W-:Y:S01]  /*1f70*/  STL [R1+0x2c], R175 ;  /* 0x00002caf01007387 */ /* 0x0001e20000100800 */
[----:B------:R-:W-:Y:S01]  /*1f80*/  FADD.FTZ R221, R221, R170 ;  /* 0x000000aadddd7221 */ /* 0x000fe20000010000 */
[----:B------:R-:W-:-:S03]  /*1f90*/  FMUL.FTZ R230, R222, R235 ;  /* 0x000000ebdee67220 */ /* 0x000fc60000410000 */
[----:B------:R-:W-:Y:S01]  /*1fa0*/  FADD.FTZ R221, R221, R163 ;  /* 0x000000a3dddd7221 */ /* 0x000fe20000010000 */
[----:B0-----:R-:W-:Y:S01]  /*1fb0*/  FMUL.FTZ R175, R222, R231 ;  /* 0x000000e7deaf7220 */ /* 0x001fe20000410000 */
[----:B------:R-:W-:Y:S01]  /*1fc0*/  FMUL.FTZ R231, R35, R173 ;  /* 0x000000ad23e77220 */ /* 0x000fe20000410000 */
[----:B------:R-:W-:Y:S01]  /*1fd0*/  FFMA.FTZ R173, R154, R163, R224 ;  /* 0x000000a39aad7223 */ /* 0x000fe200000100e0 */
[----:B------:R-:W-:Y:S01]  /*1fe0*/  FADD.FTZ R235, R221, R220 ;  /* 0x000000dcddeb7221 */ /* 0x000fe20000010000 */
[-C--:B------:R-:W-:Y:S01]  /*1ff0*/  FFMA.FTZ R186, R175, R218.reuse, R186 ;  /* 0x000000daafba7223 */ /* 0x080fe200000100ba */
[----:B------:R-:W-:Y:S01]  /*2000*/  FMUL.FTZ R218, R32, R218 ;  /* 0x000000da20da7220 */ /* 0x000fe20000410000 */
[----:B------:R-:W-:Y:S01]  /*2010*/  FFMA.FTZ R173, R155, R220, R173 ;  /* 0x000000dc9bad7223 */ /* 0x000fe200000100ad */
[-C--:B------:R-:W-:Y:S01]  /*2020*/  FFMA.FTZ R190, R174, R172.reuse, R190 ;  /* 0x000000acaebe7223 */ /* 0x080fe200000100be */
[----:B------:R-:W-:Y:S01]  /*2030*/  FMUL.FTZ R172, R33, R172 ;  /* 0x000000ac21ac7220 */ /* 0x000fe20000410000 */
[----:B------:R-:W-:Y:S01]  /*2040*/  FADD.FTZ R235, R235, R218 ;  /* 0x000000daebeb7221 */ /* 0x000fe20000010000 */
[----:B------:R-:W-:Y:S01]  /*2050*/  FFMA.FTZ R173, R175, R218, R173 ;  /* 0x000000daafad7223 */ /* 0x000fe200000100ad */
[-C--:B------:R-:W-:Y:S01]  /*2060*/  FFMA.FTZ R196, R230, R223.reuse, R196 ;  /* 0x000000dfe6c47223 */ /* 0x080fe200000100c4 */
[----:B------:R-:W-:Y:S01]  /*2070*/  FMUL.FTZ R224, R28, R223 ;  /* 0x000000df1ce07220 */ /* 0x000fe20000410000 */
[-C--:B------:R-:W-:Y:S01]  /*2080*/  FFMA.FTZ R189, R171, R219.reuse, R189 ;  /* 0x000000dbabbd7223 */ /* 0x080fe200000100bd */
        /* <DEDUP_REMOVED lines=9> */
[-C--:B------:R-:W-:Y:S01]  /*2120*/  FMUL.FTZ R221, R29, R232.reuse ;  /* 0x000000e81ddd7220 */ /* 0x080fe20000410000 */
[----:B------:R-:W-:Y:S01]  /*2130*/  FFMA.FTZ R25, R223, R232, R25 ;  /* 0x000000e8df197223 */ /* 0x000fe20000010019 */
[----:B------:R-:W-:Y:S01]  /*2140*/  FADD.FTZ R235, R235, R224 ;  /* 0x000000e0ebeb7221 */ /* 0x000fe20000010000 */
[----:B------:R-:W-:Y:S01]  /*2150*/  FFMA.FTZ R236, R230, R224, R236 ;  /* 0x000000e0e6ec7223 */ /* 0x000fe200000100ec */
[-C--:B------:R-:W-:Y:S01]  /*2160*/  FFMA.FTZ R23, R173, R233.reuse, R23 ;  /* 0x000000e9ad177223 */ /* 0x080fe20000010017 */
[----:B------:R-:W-:Y:S01]  /*2170*/  FMUL.FTZ R232, R30, R233 ;  /* 0x000000e91ee87220 */ /* 0x000fe20000410000 */
[----:B------:R-:W-:Y:S01]  /*2180*/  FMUL.FTZ R233, R222, R238 ;  /* 0x000000eedee97220 */ /* 0x000fe20000410000 */
[----:B------:R-:W-:Y:S01]  /*2190*/  FADD.FTZ R235, R235, R221 ;  /* 0x000000ddebeb7221 */ /* 0x000fe20000010000 */
[----:B------:R-:W-:-:S02]  /*21a0*/  FFMA.FTZ R236, R223, R221, R236 ;  /* 0x000000dddfec7223 */ /* 0x000fc400000100ec */
        /* <DEDUP_REMOVED lines=25> */
.L_x_11900:
[----:B------:R-:W-:Y:S01]  /*2340*/  FADD.FTZ R237, R235, R237 ;  /* 0x000000edebed7221 */ /* 0x000fe20000010000 */
[----:B0-----:R-:W-:Y:S01]  /*2350*/  FADD.FTZ R238, R236, R238 ;  /* 0x000000eeecee7221 */ /* 0x001fe20000010000 */
[----:B------:R-:W-:Y:S02]  /*2360*/  ISETP.NE.U32.AND P2, PT, RZ, UR10, PT ;  /* 0x0000000aff007c0c */ /* 0x000fe4000bf45070 */
[----:B-1----:R-:W-:Y:S01]  /*2370*/  FMUL.FTZ R236, R237, UR9 ;  /* 0x00000009edec7c20 */ /* 0x002fe20008410000 */
[----:B------:R-:W-:Y:S01]  /*2380*/  FMUL.FTZ R235, R238, UR9 ;  /* 0x00000009eeeb7c20 */ /* 0x000fe20008410000 */
[----:B------:R-:W-:Y:S02]  /*2390*/  ISETP.NE.AND.EX P2, PT, RZ, UR11, PT, P2 ;  /* 0x0000000bff007c0c */ /* 0x000fe4000bf45320 */
[----:B------:R-:W-:Y:S02]  /*23a0*/  ISETP.NE.U32.AND P1, PT, R198, RZ, PT ;  /* 0x000000ffc600720c */ /* 0x000fe40003f25070 */
[----:B------:R-:W-:-:S02]  /*23b0*/  FSEL R236, R236, RZ, !P4 ;  /* 0x000000ffecec7208 */ /* 0x000fc40006000000 */
[----:B------:R-:W-:Y:S02]  /*23c0*/  ISETP.NE.AND.EX P1, PT, R199, RZ, PT, P1 ;  /* 0x000000ffc700720c */ /* 0x000fe40003f25310 */
[----:B------:R-:W-:Y:S01]  /*23d0*/  ISETP.NE.U32.AND P3, PT, RZ, UR10, PT ;  /* 0x0000000aff007c0c */ /* 0x000fe2000bf65070 */
[-CC-:B------:R-:W-:Y:S01]  /*23e0*/  FFMA.FTZ R124, R124, R235.reuse, R236.reuse ;  /* 0x000000eb7c7c7223 */ /* 0x180fe200000100ec */
[-CC-:B------:R-:W-:Y:S01]  /*23f0*/  FFMA.FTZ R125, R125, R235.reuse, R236.reuse ;  /* 0x000000eb7d7d7223 */ /* 0x180fe200000100ec */
[-CC-:B------:R-:W-:Y:S01]  /*2400*/  FFMA.FTZ R145, R145, R235.reuse, R236.reuse ;  /* 0x000000eb91917223 */ /* 0x180fe200000100ec */
[-C--:B------:R-:W-:Y:S01]  /*2410*/  FFMA.FTZ R147, R147, R235.reuse, R236 ;  /* 0x000000eb93937223 */ /* 0x080fe200000100ec */
[----:B------:R-:W-:Y:S01]  /*2420*/  FADD.FTZ R203, R203, -R124 ;  /* 0x8000007ccbcb7221 */ /* 0x000fe20000010000 */
[----:B------:R-:W-:Y:S01]  /*2430*/  FADD.FTZ R229, R229, -R125 ;  /* 0x8000007de5e57221 */ /* 0x000fe20000010000 */
[-CC-:B------:R-:W-:Y:S01]  /*2440*/  FFMA.FTZ R226, R226, R235.reuse, R236.reuse ;  /* 0x000000ebe2e27223 */ /* 0x180fe200000100ec */
[----:B------:R-:W0:Y:S01]  /*2450*/  @P2 LDC.64 R124, c[0x0][0x308] ;  /* 0x0000c200ff7c2b82 */ /* 0x000e220000000a00 */
[----:B------:R-:W-:Y:S01]  /*2460*/  FADD.FTZ R145, R166, -R145 ;  /* 0x80000091a6917221 */ /* 0x000fe20000010000 */
[----:B------:R-:W-:Y:S01]  /*2470*/  FADD.FTZ R147, R167, -R147 ;  /* 0x80000093a7937221 */ /* 0x000fe20000010000 */
        /* <DEDUP_REMOVED lines=18> */
[----:B------:R-:W-:Y:S01]  /*25a0*/  FFMA.FTZ R143, R143, R235, R236 ;  /* 0x000000eb8f8f7223 */ /* 0x000fe200000100ec */
[----:B------:R-:W-:Y:S01]  /*25b0*/  FADD.FTZ R127, R123, -R127 ;  /* 0x8000007f7b7f7221 */ /* 0x000fe20000010000 */
[----:B------:R-:W2:Y:S01]  /*25c0*/  @P2 LDC.64 R168, c[0x0][0x308] ;  /* 0x0000c200ffa82b82 */ /* 0x000ea20000000a00 */
        /* <DEDUP_REMOVED lines=14> */
[----:B-----5:R-:W-:Y:S01]  /*26b0*/  @P1 FADD.FTZ R123, R70, R123 ;  /* 0x0000007b467b1221 */ /* 0x020fe20000010000 */
[-CC-:B------:R-:W-:Y:S01]  /*26c0*/  FFMA.FTZ R136, R136, R235.reuse, R236.reuse ;  /* 0x000000eb88887223 */ /* 0x180fe200000100ec */
[-C--:B------:R-:W-:Y:S01]  /*26d0*/  FFMA.FTZ R138, R138, R235.reuse, R236 ;  /* 0x000000eb8a8a7223 */ /* 0x080fe200000100ec */
[----:B------:R-:W-:Y:S01]  /*26e0*/  ISETP.NE.AND.EX P3, PT, RZ, UR11, PT, P3 ;  /* 0x0000000bff007c0c */ /* 0x000fe2000bf65330 */
[----:B------:R-:W-:Y:S01]  /*26f0*/  @P1 FADD.FTZ R117, R68, R117 ;  /* 0x0000007544751221 */ /* 0x000fe20000010000 */
[----:B------:R-:W-:Y:S01]  /*2700*/  @P1 FADD.FTZ R118, R69, R118 ;  /* 0x0000007645761221 */ /* 0x000fe20000010000 */
[----:B------:R-:W-:Y:S01]  /*2710*/  @P1 FADD.FTZ R132, R71, R132 ;  /* 0x0000008447841221 */ /* 0x000fe20000010000 */
[-CC-:B------:R-:W-:Y:S01]  /*2720*/  FFMA.FTZ R130, R130, R235.reuse, R236.reuse ;  /* 0x000000eb82827223 */ /* 0x180fe200000100ec */
[-CC-:B------:R-:W-:Y:S01]  /*2730*/  FFMA.FTZ R131, R131, R235.reuse, R236.reuse ;  /* 0x000000eb83837223 */ /* 0x180fe200000100ec */
        /* <DEDUP_REMOVED lines=12> */
[C---:B------:R-:W-:Y:S01]  /*2800*/  FMUL.FTZ R126, R123.reuse, R204 ;  /* 0x000000cc7b7e7220 */ /* 0x040fe20000410000 */
[----:B------:R-:W-:Y:S01]  /*2810*/  SEL R122, R123, R110, P3 ;  /* 0x0000006e7b7a7207 */ /* 0x000fe20001800000 */
[----:B------:R-:W-:Y:S01]  /*2820*/  FADD.FTZ R130, R119, -R130 ;  /* 0x8000008277827221 */ /* 0x000fe20000010000 */
[----:B------:R-:W-:Y:S01]  /*2830*/  FADD.FTZ R131, R133, -R131 ;  /* 0x8000008385837221 */ /* 0x000fe20000010000 */
[----:B0-----:R-:W-:Y:S01]  /*2840*/  @P2 IMAD.WIDE.U32 R124, R217, 0x20, R124 ;  /* 0x00000020d97c2825 */ /* 0x001fe200078e007c */
[----:B------:R-:W-:-:S03]  /*2850*/  SEL R120, R117, R108, P3 ;  /* 0x0000006c75787207 */ /* 0x000fc60001800000 */
[----:B------:R-:W-:Y:S01]  /*2860*/  FADD.FTZ R139, R135, -R139 ;  /* 0x8000008b878b7221 */ /* 0x000fe20000010000 */
[----:B------:R-:W-:Y:S01]  /*2870*/  SEL R121, R118, R109, P3 ;  /* 0x0000006d76797207 */ /* 0x000fe20001800000 */
[-C--:B------:R-:W-:Y:S01]  /*2880*/  FMUL.FTZ R116, R117, R204.reuse ;  /* 0x000000cc75747220 */ /* 0x080fe20000410000 */
[----:B------:R-:W-:Y:S01]  /*2890*/  SEL R123, R132, R111, P3 ;  /* 0x0000006f847b7207 */ /* 0x000fe20001800000 */
        /* <DEDUP_REMOVED lines=15> */
[----:B------:R0:W-:Y:S01]  /*2990*/  @P2 STG.E.128 desc[UR4][R124.64], R120 ;  /* 0x000000787c002986 */ /* 0x0001e2000c101d04 */
[----:B------:R-:W-:Y:S01]  /*29a0*/  F2FP.F16.F32.PACK_AB R116, R119, R116 ;  /* 0x000000747774723e */ /* 0x000fe200000000ff */
[----:B------:R-:W-:Y:S01]  /*29b0*/  FMUL.FTZ R136, R222, R136 ;  /* 0x00000088de887220 */ /* 0x000fe20000410000 */
[----:B------:R-:W-:Y:S01]  /*29c0*/  F2FP.F16.F32.PACK_AB R117, R127, R126 ;  /* 0x0000007e7f75723e */ /* 0x000fe200000000ff */
[----:B-1----:R-:W-:Y:S01]  /*29d0*/  IMAD.WIDE.U32 R126, R217, 0x10, R166 ;  /* 0x00000010d97e7825 */ /* 0x002fe200078e00a6 */
[----:B------:R-:W-:-:S03]  /*29e0*/  F2FP.F16.F32.PACK_AB R118, R133, R118 ;  /* 0x000000768576723e */ /* 0x000fc600000000ff */
[----:B------:R-:W-:Y:S01]  /*29f0*/  FMUL.FTZ R137, R222, R137 ;  /* 0x00000089de897220 */ /* 0x000fe20000410000 */
[----:B------:R-:W-:Y:S01]  /*2a00*/  F2FP.F16.F32.PACK_AB R119, R135, R132 ;  /* 0x000000848777723e */ /* 0x000fe200000000ff */
        /* <DEDUP_REMOVED lines=13> */
[----:B------:R-:W-:Y:S01]  /*2ae0*/  FMUL.FTZ R138, R222, R138 ;  /* 0x0000008ade8a7220 */ /* 0x000fe20000410000 */
        /* <DEDUP_REMOVED lines=37> */
[----:B------:R-:W-:Y:S01]  /*2d40*/  @P1 FADD.FTZ R135, R91, R135 ;  /* 0x000000875b871221 */ /* 0x000fe20000010000 */
[----:B------:R-:W-:Y:S01]  /*2d50*/  SEL R122, R138, R114, P3 ;  /* 0x000000728a7a7207 */ /* 0x000fe20001800000 */
[--C-:B------:R-:W-:Y:S01]  /*2d60*/  FFMA.FTZ R153, R153, R235, R236.reuse ;  /* 0x000000eb99997223 */ /* 0x100fe200000100ec */
[----:B------:R-:W-:Y:S01]  /*2d70*/  SEL R123, R139, R115, P3 ;  /* 0x000000738b7b7207 */ /* 0x000fe20001800000 */
[----:B------:R0:W-:Y:S01]  /*2d80*/  @P2 STG.E.128 desc[UR4][R124.64], R116 ;  /* 0x000000747c002986 */ /* 0x0001e2000c101d04 */
[----:B------:R-:W-:Y:S01]  /*2d90*/  FADD.FTZ R220, R220, -R155 ;  /* 0x8000009bdcdc7221 */ /* 0x000fe20000010000 */
[----:B------:R-:W-:Y:S01]  /*2da0*/  FADD.FTZ R153, R170, -R153 ;  /* 0x80000099aa997221 */ /* 0x000fe20000010000 */
[C---:B------:R-:W-:Y:S01]  /*2db0*/  FMUL.FTZ R155, R222.reuse, R148 ;  /* 0x00000094de9b7220 */ /* 0x040fe20000410000 */
[----:B------:R1:W-:Y:S01]  /*2dc0*/  @P2 STG.E.128 desc[UR4][R124.64+0x10], R120 ;  /* 0x000010787c002986 */ /* 0x0003e2000c101d04 */
[C---:B------:R-:W-:Y:S01]  /*2dd0*/  FMUL.FTZ R156, R222.reuse, R149 ;  /* 0x00000095de9c7220 */ /* 0x040fe20000410000 */
[C---:B------:R-:W-:Y:S01]  /*2de0*/  FMUL.FTZ R157, R222.reuse, R150 ;  /* 0x00000096de9d7220 */ /* 0x040fe20000410000 */
[----:B------:R-:W-:Y:S01]  /*2df0*/  FMUL.FTZ R158, R222, R151 ;  /* 0x00000097de9e7220 */ /* 0x000fe20000410000 */
[-CC-:B------:R-:W-:Y:S01]  /*2e00*/  FFMA.FTZ R175, R175, R235.reuse, R236.reuse ;  /* 0x000000ebafaf7223 */ /* 0x180fe200000100ec */
[----:B------:R-:W-:Y:S01]  /*2e10*/  FFMA.FTZ R174, R174, R235, R236 ;  /* 0x000000ebaeae7223 */ /* 0x000fe200000100ec */
[C---:B------:R-:W-:Y:S01]  /*2e20*/  FMUL.FTZ R150, R222.reuse, R152 ;  /* 0x00000098de967220 */ /* 0x040fe20000410000 */
[----:B------:R-:W-:Y:S01]  /*2e30*/  FMUL.FTZ R148, R222, R153 ;  /* 0x00000099de947220 */ /* 0x000fe20000410000 */
[----:B------:R-:W-:Y:S01]  /*2e40*/  @P1 FADD.FTZ R155, R92, R155 ;  /* 0x0000009b5c9b1221 */ /* 0x000fe20000010000 */
[----:B------:R-:W-:Y:S01]  /*2e50*/  @P1 FADD.FTZ R156, R93, R156 ;  /* 0x0000009c5d9c1221 */ /* 0x000fe20000010000 */
[----:B------:R-:W-:Y:S01]  /*2e60*/  @P1 FADD.FTZ R157, R94, R157 ;  /* 0x0000009d5e9d1221 */ /* 0x000fe20000010000 */
[----:B------:R-:W-:Y:S01]  /*2e70*/  @P1 FADD.FTZ R158, R95, R158 ;  /* 0x0000009e5f9e1221 */ /* 0x000fe20000010000 */
[C---:B------:R-:W-:Y:S01]  /*2e80*/  FMUL.FTZ R146, R222.reuse, R154 ;  /* 0x0000009ade927220 */ /* 0x040fe20000410000 */
[----:B------:R-:W-:Y:S01]  /*2e90*/  FMUL.FTZ R145, R222, R220 ;  /* 0x000000dcde917220 */ /* 0x000fe20000410000 */
[----:B0-----:R-:W-:Y:S01]  /*2ea0*/  F2FP.F16.F32.PACK_AB R116, R127, R140 ;  /* 0x0000008c7f74723e */ /* 0x001fe200000000ff */
[----:B------:R-:W-:Y:S01]  /*2eb0*/  FMUL.FTZ R119, R138, R204 ;  /* 0x000000cc8a777220 */ /* 0x000fe20000410000 */
[----:B------:R-:W-:Y:S01]  /*2ec0*/  F2FP.F16.F32.PACK_AB R117, R141, R126 ;  /* 0x0000007e8d75723e */ /* 0x000fe200000000ff */
[----:B------:R-:W-:Y:S01]  /*2ed0*/  FMUL.FTZ R126, R139, R204 ;  /* 0x000000cc8b7e7220 */ /* 0x000fe20000410000 */
[----:B------:R-:W0:Y:S01]  /*2ee0*/  @P2 LDC.64 R140, c[0x0][0x308] ;  /* 0x0000c200ff8c2b82 */ /* 0x000e220000000a00 */
[----:B------:R-:W-:Y:S01]  /*2ef0*/  F2FP.F16.F32.PACK_AB R118, R137, R136 ;  /* 0x000000888976723e */ /* 0x000fe200000000ff */
[-C--:B-1----:R-:W-:Y:S01]  /*2f00*/  FMUL.FTZ R120, R128, R204.reuse ;  /* 0x000000cc80787220 */ /* 0x082fe20000410000 */
[-C--:B------:R-:W-:Y:S01]  /*2f10*/  FMUL.FTZ R121, R129, R204.reuse ;  /* 0x000000cc81797220 */ /* 0x080fe20000410000 */
[-C--:B------:R-:W-:Y:S01]  /*2f20*/  FMUL.FTZ R122, R130, R204.reuse ;  /* 0x000000cc827a7220 */ /* 0x080fe20000410000 */
[-C--:B------:R-:W-:Y:S01]  /*2f30*/  FMUL.FTZ R123, R131, R204.reuse ;  /* 0x000000cc837b7220 */ /* 0x080fe20000410000 */
[-C--:B------:R-:W-:Y:S01]  /*2f40*/  FMUL.FTZ R124, R132, R204.reuse ;  /* 0x000000cc847c7220 */ /* 0x080fe20000410000 */
[-C--:B------:R-:W-:Y:S01]  /*2f50*/  FMUL.FTZ R125, R133, R204.reuse ;  /* 0x000000cc857d7220 */ /* 0x080fe20000410000 */
[----:B------:R-:W1:Y:S01]  /*2f60*/  @P2 LDC.64 R136, c[0x0][0x308] ;  /* 0x0000c200ff882b82 */ /* 0x000e620000000a00 */
[-C--:B------:R-:W-:Y:S01]  /*2f70*/  FMUL.FTZ R127, R134, R204.reuse ;  /* 0x000000cc867f7220 */ /* 0x080fe20000410000 */
[----:B------:R-:W-:Y:S01]  /*2f80*/  FMUL.FTZ R138, R135, R204 ;  /* 0x000000cc878a7220 */ /* 0x000fe20000410000 */
[----:B------:R-:W-:Y:S01]  /*2f90*/  F2FP.F16.F32.PACK_AB R120, R121, R120 ;  /* 0x000000787978723e */ /* 0x000fe200000000ff */
[----:B------:R-:W-:Y:S01]  /*2fa0*/  FADD.FTZ R175, R218, -R175 ;  /* 0x800000afdaaf7221 */ /* 0x000fe20000010000 */
[----:B------:R-:W-:Y:S01]  /*2fb0*/  F2FP.F16.F32.PACK_AB R121, R123, R122 ;  /* 0x0000007a7b79723e */ /* 0x000fe200000000ff */
[----:B------:R-:W-:Y:S01]  /*2fc0*/  FADD.FTZ R174, R172, -R174 ;  /* 0x800000aeacae7221 */ /* 0x000fe20000010000 */
[----:B------:R-:W-:Y:S01]  /*2fd0*/  F2FP.F16.F32.PACK_AB R119, R126, R119 ;  /* 0x000000777e77723e */ /* 0x000fe200000000ff */
[----:B------:R-:W-:Y:S01]  /*2fe0*/  IMAD.WIDE.U32 R142, R209, 0x10, R166 ;  /* 0x00000010d18e7825 */ /* 0x000fe200078e00a6 */
[----:B------:R-:W-:-:S03]  /*2ff0*/  F2FP.F16.F32.PACK_AB R122, R125, R124 ;  /* 0x0000007c7d7a723e */ /* 0x000fc600000000ff */
[----:B------:R-:W-:Y:S01]  /*3000*/  FFMA.FTZ R171, R171, R235, R236 ;  /* 0x000000ebabab7223 */ /* 0x000fe200000100ec */
[----:B------:R-:W-:Y:S01]  /*3010*/  F2FP.F16.F32.PACK_AB R123, R138, R127 ;  /* 0x0000007f8a7b723e */ /* 0x000fe200000000ff */
        /* <DEDUP_REMOVED lines=22> */
[--C-:B------:R-:W-:Y:S01]  /*3180*/  FFMA.FTZ R230, R230, R235, R236.reuse ;  /* 0x000000ebe6e67223 */ /* 0x100fe200000100ec */
[----:B------:R-:W-:Y:S01]  /*3190*/  SEL R135, R158, R111, P3 ;  /* 0x0000006f9e877207 */ /* 0x000fe20001800000 */
[--C-:B------:R-:W-:Y:S01]  /*31a0*/  FFMA.FTZ R173, R173, R235, R236.reuse ;  /* 0x000000ebadad7223 */ /* 0x100fe200000100ec */
        /* <DEDUP_REMOVED lines=9> */
[----:B------:R-:W-:Y:S01]  /*3240*/  FADD.FTZ R173, R232, -R173 ;  /* 0x800000ade8ad7221 */ /* 0x000fe20000010000 */
[----:B------:R3:W-:Y:S01]  /*3250*/  STG.E.128 desc[UR4][R142.64], R120 ;  /* 0x000000788e007986 */ /* 0x0007e2000c101d04 */
[----:B------:R-:W-:Y:S01]  /*3260*/  @P1 FADD.FTZ R153, R100, R153 ;  /* 0x0000009964991221 */ /* 0x000fe20000010000 */
[----:B------:R-:W-:Y:S01]  /*3270*/  @P1 FADD.FTZ R154, R101, R154 ;  /* 0x0000009a659a1221 */ /* 0x000fe20000010000 */
[-C--:B-1----:R-:W-:Y:S01]  /*3280*/  FMUL.FTZ R118, R150, R204.reuse ;  /* 0x000000cc96767220 */ /* 0x082fe20000410000 */
[----:B------:R-:W-:Y:S01]  /*3290*/  FMUL.FTZ R119, R148, R204 ;  /* 0x000000cc94777220 */ /* 0x000fe20000410000 */
[----:B------:R1:W-:Y:S01]  /*32a0*/  @P2 STG.E.128 desc[UR4][R136.64], R132 ;  /* 0x0000008488002986 */ /* 0x0003e2000c101d04 */
[----:B------:R-:W-:Y:S01]  /*32b0*/  FADD.FTZ R233, R234, -R233 ;  /* 0x800000e9eae97221 */ /* 0x000fe20000010000 */
[C---:B------:R-:W-:Y:S01]  /*32c0*/  FMUL.FTZ R151, R222.reuse, R171 ;  /* 0x000000abde977220 */ /* 0x040fe20000410000 */
[C---:B------:R-:W-:Y:S01]  /*32d0*/  FMUL.FTZ R152, R222.reuse, R159 ;  /* 0x0000009fde987220 */ /* 0x040fe20000410000 */
[C---:B------:R-:W-:Y:S01]  /*32e0*/  FMUL.FTZ R147, R222.reuse, R223 ;  /* 0x000000dfde937220 */ /* 0x040fe20000410000 */
[----:B------:R-:W-:Y:S01]  /*32f0*/  F2FP.F16.F32.PACK_AB R118, R119, R118 ;  /* 0x000000767776723e */ /* 0x000fe200000000ff */
[C---:B------:R-:W-:Y:S01]  /*3300*/  FMUL.FTZ R149, R222.reuse, R230 ;  /* 0x000000e6de957220 */ /* 0x040fe20000410000 */
[C---:B------:R-:W-:Y:S01]  /*3310*/  FMUL.FTZ R144, R222.reuse, R173 ;  /* 0x000000adde907220 */ /* 0x040fe20000410000 */
[-C--:B--2---:R-:W-:Y:S01]  /*3320*/  FMUL.FTZ R124, R153, R204.reuse ;  /* 0x000000cc997c7220 */ /* 0x084fe20000410000 */
[----:B------:R-:W-:Y:S01]  /*3330*/  FMUL.FTZ R222, R222, R233 ;  /* 0x000000e9dede7220 */ /* 0x000fe20000410000 */
[----:B------:R-:W-:Y:S01]  /*3340*/  @P1 FADD.FTZ R151, R102, R151 ;  /* 0x0000009766971221 */ /* 0x000fe20000010000 */
[----:B------:R-:W-:Y:S01]  /*3350*/  @P1 FADD.FTZ R152, R103, R152 ;  /* 0x0000009867981221 */ /* 0x000fe20000010000 */
[----:B------:R-:W-:Y:S01]  /*3360*/  @P1 FADD.FTZ R147, R105, R147 ;  /* 0x0000009369931221 */ /* 0x000fe20000010000 */
[-C--:B---3--:R-:W-:Y:S01]  /*3370*/  FMUL.FTZ R120, R146, R204.reuse ;  /* 0x000000cc92787220 */ /* 0x088fe20000410000 */
[-C--:B------:R-:W-:Y:S01]  /*3380*/  FMUL.FTZ R121, R145, R204.reuse ;  /* 0x000000cc91797220 */ /* 0x080fe20000410000 */
[----:B------:R-:W-:Y:S01]  /*3390*/  @P1 FADD.FTZ R149, R104, R149 ;  /* 0x0000009568951221 */ /* 0x000fe20000010000 */
[----:B------:R-:W-:Y:S01]  /*33a0*/  @P1 FADD.FTZ R144, R106, R144 ;  /* 0x000000906a901221 */ /* 0x000fe20000010000 */
[----:B------:R-:W-:Y:S01]  /*33b0*/  FMUL.FTZ R125, R151, R204 ;  /* 0x000000cc977d7220 */ /* 0x000fe20000410000 */
[----:B-1----:R-:W1:Y:S01]  /*33c0*/  LDC.64 R134, c[0x0][0x210] ;  /* 0x00008400ff867b82 */ /* 0x002e620000000a00 */
[----:B------:R-:W-:Y:S01]  /*33d0*/  F2FP.F16.F32.PACK_AB R119, R121, R120 ;  /* 0x000000787977723e */ /* 0x000fe200000000ff */
[-C--:B------:R-:W-:Y:S01]  /*33e0*/  FMUL.FTZ R121, R154, R204.reuse ;  /* 0x000000cc9a797220 */ /* 0x080fe20000410000 */
[-C--:B------:R-:W-:Y:S01]  /*33f0*/  FMUL.FTZ R120, R152, R204.reuse ;  /* 0x000000cc98787220 */ /* 0x080fe20000410000 */
[----:B------:R-:W-:Y:S01]  /*3400*/  @P1 FADD.FTZ R222, R107, R222 ;  /* 0x000000de6bde1221 */ /* 0x000fe20000010000 */
[-C--:B------:R-:W-:Y:S01]  /*3410*/  FMUL.FTZ R116, R155, R204.reuse ;  /* 0x000000cc9b747220 */ /* 0x080fe20000410000 */
[----:B------:R-:W-:Y:S01]  /*3420*/  FMUL.FTZ R117, R156, R204 ;  /* 0x000000cc9c757220 */ /* 0x000fe20000410000 */
[----:B------:R-:W-:Y:S01]  /*3430*/  F2FP.F16.F32.PACK_AB R124, R121, R124 ;  /* 0x0000007c797c723e */ /* 0x000fe200000000ff */
[-C--:B------:R-:W-:Y:S01]  /*3440*/  FMUL.FTZ R157, R157, R204.reuse ;  /* 0x000000cc9d9d7220 */ /* 0x080fe20000410000 */
[-C--:B------:R-:W-:Y:S01]  /*3450*/  SEL R121, R148, R113.reuse, P3 ;  /* 0x0000007194797207 */ /* 0x080fe20001800000 */
[-C--:B------:R-:W-:Y:S01]  /*3460*/  FMUL.FTZ R158, R158, R204.reuse ;  /* 0x000000cc9e9e7220 */ /* 0x080fe20000410000 */
[----:B------:R-:W-:Y:S01]  /*3470*/  SEL R113, R147, R113, P3 ;  /* 0x0000007193717207 */ /* 0x000fe20001800000 */
[-C--:B------:R-:W-:Y:S01]  /*3480*/  FMUL.FTZ R126, R149, R204.reuse ;  /* 0x000000cc957e7220 */ /* 0x080fe20000410000 */
[-C--:B------:R-:W-:Y:S01]  /*3490*/  FMUL.FTZ R147, R147, R204.reuse ;  /* 0x000000cc93937220 */ /* 0x080fe20000410000 */
[-C--:B------:R-:W-:Y:S01]  /*34a0*/  FMUL.FTZ R127, R144, R204.reuse ;  /* 0x000000cc907f7220 */ /* 0x080fe20000410000 */
[----:B------:R-:W-:Y:S01]  /*34b0*/  FMUL.FTZ R204, R222, R204 ;  /* 0x000000ccdecc7220 */ /* 0x000fe20000410000 */
[----:B------:R-:W-:Y:S01]  /*34c0*/  F2FP.F16.F32.PACK_AB R125, R120, R125 ;  /* 0x0000007d787d723e */ /* 0x000fe200000000ff */
[----:B------:R-:W-:Y:S01]  /*34d0*/  IMAD.WIDE.U32 R130, R205, 0x10, R166 ;  /* 0x00000010cd827825 */ /* 0x000fe200078e00a6 */
[----:B------:R-:W-:-:S02]  /*34e0*/  F2FP.F16.F32.PACK_AB R116, R117, R116 ;  /* 0x000000747574723e */ /* 0x000fc400000000ff */
[----:B------:R-:W-:Y:S01]  /*34f0*/  SEL R120, R150, R112, P3 ;  /* 0x0000007096787207 */ /* 0x000fe20001800000 */
[----:B0-----:R-:W-:Y:S01]  /*3500*/  @P2 IMAD.WIDE.U32 R132, R206, 0x20, R160 ;  /* 0x00000020ce842825 */ /* 0x001fe200078e00a0 */
[----:B------:R-:W-:Y:S02]  /*3510*/  SEL R122, R146, R114, P3 ;  /* 0x00000072927a7207 */ /* 0x000fe40001800000 */
[----:B------:R-:W-:Y:S01]  /*3520*/  SEL R123, R145, R115, P3 ;  /* 0x00000073917b7207 */ /* 0x000fe20001800000 */
[----:B------:R-:W-:Y:S01]  /*3530*/  IMAD.WIDE.U32 R128, R206, 0x10, R166 ;  /* 0x00000010ce807825 */ /* 0x000fe200078e00a6 */
[----:B------:R-:W-:Y:S02]  /*3540*/  F2FP.F16.F32.PACK_AB R117, R158, R157 ;  /* 0x0000009d9e75723e */ /* 0x000fe400000000ff */
        /* <DEDUP_REMOVED lines=10> */
[----:B------:R-:W-:-:S02]  /*35f0*/  F2FP.F16.F32.PACK_AB R126, R147, R126 ;  /* 0x0000007e937e723e */ /* 0x000fc400000000ff */
[----:B------:R-:W-:Y:S01]  /*3600*/  F2FP.F16.F32.PACK_AB R127, R204, R127 ;  /* 0x0000007fcc7f723e */ /* 0x000fe200000000ff */
[----:B------:R0:W-:Y:S01]  /*3610*/  @P2 STG.E.128 desc[UR4][R132.64+0x10], R112 ;  /* 0x0000107084002986 */ /* 0x0001e2000c101d04 */
[----:B-1----:R-:W-:-:S03]  /*3620*/  LEA R0, R134, R0, 0x2 ;  /* 0x0000000086007211 */ /* 0x002fc600078e10ff */
[----:B------:R0:W-:Y:S01]  /*3630*/  STG.E.128 desc[UR4][R128.64], R124 ;  /* 0x0000007c80007986 */ /* 0x0001e2000c101d04 */
[----:B------:R-:W-:-:S13]  /*3640*/  ISETP.GE.AND P1, PT, R0, R135, PT ;  /* 0x000000870000720c */ /* 0x000fda0003f26270 */
[----:B------:R-:W-:Y:S05]  /*3650*/  @!P1 BRA `(.L_x_11888) ;  /* 0xffffffd000589947 */ /* 0x000fea000383ffff */
[----:B------:R-:W-:Y:S05]  /*3660*/  BSYNC B1 ;  /* 0x0000000000017941 */ /* 0x000fea0003800000 */
.L_x_11886:
        /* <DEDUP_REMOVED lines=72> */
[----:B-1----:R-:W-:-:S07]  /*3af0*/  MOV R71, R24 ;  /* 0x0000001800477202 */ /* 0x002fce0000000f00 */
.L_x_11885:
[----:B------:R-:W-:Y:S05]  /*3b00*/  BSYNC B0 ;  /* 0x0000000000007941 */ /* 0x000fea0003800000 */
.L_x_11883:
[----:B------:R-:W1:Y:S01]  /*3b10*/  S2R R26, SR_TID.X ;  /* 0x00000000001a7919 */ /* 0x000e620000002100 */
[----:B------:R-:W-:Y:S01]  /*3b20*/  MOV R2, 0x400 ;  /* 0x0000040000027802 */ /* 0x000fe20000000f00 */
[----:B------:R-:W-:Y:S05]  /*3b30*/  WARPSYNC.ALL ;  /* 0x0000000000007948 */ /* 0x000fea0003800000 */
[----:B------:R-:W2:Y:S01]  /*3b40*/  S2R R3, SR_CgaCtaId ;  /* 0x0000000000037919 */ /* 0x000ea20000008800 */
[----:B------:R-:W-:Y:S01]  /*3b50*/  ULDC UR6, c[0x0][0x218] ;  /* 0x0000860000067ab9 */ /* 0x000fe20000000800 */
        /* <DEDUP_REMOVED lines=9> */
[----:B------:R-:W-:Y:S04]  /*3bf0*/  STS.128 [R0], R208 ;  /* 0x000000d000007388 */ /* 0x000fe80000000c00 */
[----:B------:R-:W-:Y:S04]  /*3c00*/  STS.128 [R0+0x10], R212 ;  /* 0x000010d400007388 */ /* 0x000fe80000000c00 */
[----:B------:R-:W-:Y:S04]  /*3c10*/  STS.128 [R0+0x400], R36 ;  /* 0x0004002400007388 */ /* 0x000fe80000000c00 */
[----:B------:R-:W-:Y:S04]  /*3c20*/  STS.128 [R0+0x410], R40 ;  /* 0x0004102800007388 */ /* 0x000fe80000000c00 */
[----:B-----5:R-:W-:Y:S04]  /*3c30*/  STS.128 [R0+0x800], R44 ;  /* 0x0008002c00007388 */ /* 0x020fe80000000c00 */
[----:B------:R-:W-:Y:S04]  /*3c40*/  STS.128 [R0+0x810], R48 ;  /* 0x0008103000007388 */ /* 0x000fe80000000c00 */
[----:B------:R-:W-:Y:S04]  /*3c50*/  STS.128 [R0+0xc00], R56 ;  /* 0x000c003800007388 */ /* 0x000fe80000000c00 */
[----:B------:R-:W-:Y:S04]  /*3c60*/  STS.128 [R0+0xc10], R60 ;  /* 0x000c103c00007388 */ /* 0x000fe80000000c00 */
[----:B------:R1:W-:Y:S04]  /*3c70*/  STS.128 [R0+0x1000], R64 ;  /* 0x0010004000007388 */ /* 0x0003e80000000c00 */
[----:B------:R-:W-:Y:S01]  /*3c80*/  STS.128 [R0+0x1010], R68 ;  /* 0x0010104400007388 */ /* 0x000fe20000000c00 */
[----:B------:R-:W-:Y:S01]  /*3c90*/  BAR.SYNC.DEFER_BLOCKING 0x0 ;  /* 0x0000000000007b1d */ /* 0x000fe20000010000 */
[----:B-1----:R-:W-:-:S05]  /*3ca0*/  IADD3 R67, P0, R25, R26, RZ ;  /* 0x0000001a19437210 */ /* 0x002fca0007f1e0ff */
[----:B------:R-:W1:Y:S04]  /*3cb0*/  LDS R2, [R20] ;  /* 0x0000000014027984 */ /* 0x000e680000000800 */
[----:B------:R-:W2:Y:S04]  /*3cc0*/  LDS R3, [R20+0x200] ;  /* 0x0002000014037984 */ /* 0x000ea80000000800 */
[----:B------:R-:W3:Y:S04]  /*3cd0*/  LDS R21, [R20+0x400] ;  /* 0x0004000014157984 */ /* 0x000ee80000000800 */
[----:B------:R-:W4:Y:S04]  /*3ce0*/  LDS R23, [R20+0x1400] ;  /* 0x0014000014177984 */ /* 0x000f280000000800 */
[----:B------:R-:W0:Y:S04]  /*3cf0*/  LDS R22, [R20+0x1600] ;  /* 0x0016000014167984 */ /* 0x000e280000000800 */
[----:B------:R-:W0:Y:S04]  /*3d00*/  LDS R24, [R20+0x1800] ;  /* 0x0018000014187984 */ /* 0x000e280000000800 */
        /* <DEDUP_REMOVED lines=12> */
[----:B0-----:R-:W-:-:S03]  /*3dd0*/  FADD.FTZ R27, R3, R22 ;  /* 0x00000016031b7221 */ /* 0x001fc60000010000 */
[----:B------:R-:W0:Y:S01]  /*3de0*/  LDS R2, [R20+0x600] ;  /* 0x0006000014027984 */ /* 0x000e220000000800 */
        /* <DEDUP_REMOVED lines=9> */
[----:B-1----:R-:W-:-:S03]  /*3e80*/  FADD.FTZ R25, RZ, R25 ;  /* 0x00000019ff197221 */ /* 0x002fc60000010000 */
[----:B------:R-:W1:Y:S01]  /*3e90*/  LDS R47, [R20+0x2e00] ;  /* 0x002e0000142f7984 */ /* 0x000e620000000800 */
[----:B--2---:R-:W-:-:S03]  /*3ea0*/  FADD.FTZ R25, R25, R44 ;  /* 0x0000002c19197221 */ /* 0x004fc60000010000 */
[----:B------:R-:W2:Y:S01]  /*3eb0*/  LDS R48, [R20+0x3000] ;  /* 0x0030000014307984 */ /* 0x000ea20000000800 */
[----:B0-----:R-:W-:-:S03]  /*3ec0*/  FADD.FTZ R2, RZ, R2 ;  /* 0x00000002ff027221 */ /* 0x001fc60000010000 */
[----:B------:R-:W0:Y:S01]  /*3ed0*/  LDS R50, [R20+0x3200] ;  /* 0x0032000014327984 */ /* 0x000e220000000800 */
[----:B---3--:R-:W-:Y:S01]  /*3ee0*/  FADD.FTZ R3, RZ, R3 ;  /* 0x00000003ff037221 */ /* 0x008fe20000010000 */
[----:B------:R-:W-:Y:S02]  /*3ef0*/  FADD.FTZ R2, R2, R37 ;  /* 0x0000002502027221 */ /* 0x000fe40000010000 */
[----:B------:R-:W3:Y:S01]  /*3f00*/  LDS R49, [R20+0x3400] ;  /* 0x0034000014317984 */ /* 0x000ee20000000800 */
[----:B------:R-:W-:Y:S01]  /*3f10*/  FADD.FTZ R3, R3, R38 ;  /* 0x0000002603037221 */ /* 0x000fe20000010000 */
[----:B----4-:R-:W-:Y:S02]  /*3f20*/  FADD.FTZ R21, RZ, R21 ;  /* 0x00000015ff157221 */ /* 0x010fe40000010000 */
[----:B------:R-:W4:Y:S01]  /*3f30*/  LDS R56, [R20+0x3600] ;  /* 0x0036000014387984 */ /* 0x000f220000000800 */
[----:B------:R-:W-:Y:S01]  /*3f40*/  FADD.FTZ R22, RZ, R22 ;  /* 0x00000016ff167221 */ /* 0x000fe20000010000 */
[----:B------:R-:W-:-:S02]  /*3f50*/  FADD.FTZ R21, R21, R40 ;  /* 0x0000002815157221 */ /* 0x000fc40000010000 */
[----:B------:R-:W4:Y:S01]  /*3f60*/  LDS R51, [R20+0x3800] ;  /* 0x0038000014337984 */ /* 0x000f220000000800 */
[----:B------:R-:W-:Y:S01]  /*3f70*/  FADD.FTZ R22, R22, R39 ;  /* 0x0000002716167221 */ /* 0x000fe20000010000 */
[----:B------:R-:W-:Y:S02]  /*3f80*/  FADD.FTZ R23, RZ, R23 ;  /* 0x00000017ff177221 */ /* 0x000fe40000010000 */
        /* <DEDUP_REMOVED lines=11> */
[----:B-1----:R-:W-:-:S03]  /*4040*/  FADD.FTZ R2, R2, R47 ;  /* 0x0000002f02027221 */ /* 0x002fc60000010000 */
[----:B------:R-:W-:Y:S01]  /*4050*/  LDS R62, [R20+0x4400] ;  /* 0x00440000143e7984 */ /* 0x000fe20000000800 */
[----:B--2---:R-:W-:-:S03]  /*4060*/  FADD.FTZ R3, R3, R48 ;  /* 0x0000003003037221 */ /* 0x004fc60000010000 */
[----:B------:R-:W1:Y:S01]  /*4070*/  LDS R64, [R20+0x4600] ;  /* 0x0046000014407984 */ /* 0x000e620000000800 */
[----:B0-----:R-:W-:-:S03]  /*4080*/  FADD.FTZ R21, R21, R50 ;  /* 0x0000003215157221 */ /* 0x001fc60000010000 */
[----:B------:R-:W0:Y:S01]  /*4090*/  LDS R63, [R20+0x4800] ;  /* 0x00480000143f7984 */ /* 0x000e220000000800 */
        /* <DEDUP_REMOVED lines=14> */
[----:B0-----:R-:W-:-:S03]  /*4180*/  FADD.FTZ R63, R22, R63 ;  /* 0x0000003f163f7221 */ /* 0x001fc60000010000 */
[----:B------:R-:W-:Y:S01]  /*4190*/  STS.128 [R0+0x10], R32 ;  /* 0x0000102000007388 */ /* 0x000fe20000000c00 */
[----:B--2---:R-:W-:-:S03]  /*41a0*/  FADD.FTZ R23, R23, R66 ;  /* 0x0000004217177221 */ /* 0x004fc60000010000 */
[----:B------:R-:W-:Y:S01]  /*41b0*/  STS.128 [R0+0x400], R176 ;  /* 0x000400b000007388 */ /* 0x000fe20000000c00 */
[----:B---3--:R-:W-:-:S03]  /*41c0*/  FADD.FTZ R65, R24, R65 ;  /* 0x0000004118417221 */ /* 0x008fc60000010000 */
[----:B------:R0:W-:Y:S01]  /*41d0*/  STS.128 [R0+0x410], R16 ;  /* 0x0004101000007388 */ /* 0x0001e20000000c00 */
[----:B----4-:R-:W-:-:S03]  /*41e0*/  FADD.FTZ R25, R25, R68 ;  /* 0x0000004419197221 */ /* 0x010fc60000010000 */
[----:B------:R-:W-:Y:S04]  /*41f0*/  STS.128 [R0+0x800], R180 ;  /* 0x000800b400007388 */ /* 0x000fe80000000c00 */
[----:B------:R-:W-:Y:S04]  /*4200*/  STS.128 [R0+0x810], R12 ;  /* 0x0008100c00007388 */ /* 0x000fe80000000c00 */
[----:B------:R1:W-:Y:S04]  /*4210*/  STS.128 [R0+0xc00], R8 ;  /* 0x000c000800007388 */ /* 0x0003e80000000c00 */
[----:B------:R2:W-:Y:S01]  /*4220*/  STS.128 [R0+0xc10], R4 ;  /* 0x000c100400007388 */ /* 0x0005e20000000c00 */
[----:B0-----:R-:W-:-:S03]  /*4230*/  IADD3.X R16, RZ, RZ, RZ, P0, !PT ;  /* 0x000000ffff107210 */ /* 0x001fc600007fe4ff */
[----:B------:R-:W-:Y:S01]  /*4240*/  STS.128 [R0+0x1000], R52 ;  /* 0x0010003400007388 */ /* 0x000fe20000000c00 */
[----:B------:R-:W-:-:S03]  /*4250*/  SHF.L.U64.HI R16, R67, 0x2, R16 ;  /* 0x0000000243107819 */ /* 0x000fc60000010210 */
[----:B------:R-:W-:Y:S01]  /*4260*/  STS.128 [R0+0x1010], R196 ;  /* 0x001010c400007388 */ /* 0x000fe20000000c00 */
[----:B------:R-:W-:Y:S01]  /*4270*/  BAR.SYNC.DEFER_BLOCKING 0x0 ;  /* 0x0000000000007b1d */ /* 0x000fe20000010000 */
[----:B-1----:R-:W-:Y:S01]  /*4280*/  SHF.L.U32 R10, R67, 0x2, RZ ;  /* 0x00000002430a7819 */ /* 0x002fe200000006ff */
[----:B--2---:R-:W-:-:S03]  /*4290*/  FADD.FTZ R7, R3, R62 ;  /* 0x0000003e03077221 */ /* 0x004fc60000010000 */
        /* <DEDUP_REMOVED lines=18> */
[----:B------:R-:W-:Y:S01]  /*43c0*/  LDS R19, [R20+0x1c00] ;  /* 0x001c000014137984 */ /* 0x000fe20000000800 */
[----:B---3--:R-:W-:-:S03]  /*43d0*/  FADD.FTZ R8, R29, R8 ;  /* 0x000000081d087221 */ /* 0x008fc60000010000 */
[----:B------:R-:W-:Y:S01]  /*43e0*/  LDS R35, [R20+0x2e00] ;  /* 0x002e000014237984 */ /* 0x000fe20000000800 */
[----:B----4-:R-:W-:-:S03]  /*43f0*/  FADD.FTZ R4, R17, R4 ;  /* 0x0000000411047221 */ /* 0x010fc60000010000 */
[----:B------:R-:W-:Y:S01]  /*4400*/  LDS R14, [R20+0x1e00] ;  /* 0x001e0000140e7984 */ /* 0x000fe20000000800 */
[----:B------:R-:W-:-:S03]  /*4410*/  FADD.FTZ R11, R8, R5 ;  /* 0x00000005080b7221 */ /* 0x000fc60000010000 */
        /* <DEDUP_REMOVED lines=15> */
[----:B------:R-:W1:Y:S04]  /*4510*/  LDS R29, [R20+0x2000] ;  /* 0x00200000141d7984 */ /* 0x000e680000000800 */
[----:B------:R-:W1:Y:S04]  /*4520*/  LDS R12, [R20+0x1000] ;  /* 0x00100000140c7984 */ /* 0x000e680000000800 */
[----:B------:R-:W-:Y:S04]  /*4530*/  STG.E desc[UR4][R2.64], R13 ;  /* 0x0000000d02007986 */ /* 0x000fe8000c101904 */
[----:B------:R-:W1:Y:S01]  /*4540*/  LDS R45, [R20+0x4200] ;  /* 0x00420000142d7984 */ /* 0x000e620000000800 */
[----:B--2---:R-:W-:-:S03]  /*4550*/  FADD.FTZ R6, R6, R17 ;  /* 0x0000001106067221 */ /* 0x004fc60000010000 */
[----:B------:R-:W2:Y:S01]  /*4560*/  LDS R22, [R20+0x3200] ;  /* 0x0032000014167984 */ /* 0x000ea20000000800 */
[----:B---3--:R-:W-:Y:S01]  /*4570*/  FADD.FTZ R8, RZ, R8 ;  /* 0x00000008ff087221 */ /* 0x008fe20000010000 */
[----:B------:R-:W-:Y:S02]  /*4580*/  FADD.FTZ R6, R6, R35 ;  /* 0x0000002306067221 */ /* 0x000fe40000010000 */
[----:B------:R-:W3:Y:S01]  /*4590*/  LDS R16, [R20+0x2200] ;  /* 0x0022000014107984 */ /* 0x000ee20000000800 */
[----:B----4-:R-:W-:Y:S01]  /*45a0*/  FADD.FTZ R9, RZ, R9 ;  /* 0x00000009ff097221 */ /* 0x010fe20000010000 */
[----:B------:R-:W-:Y:S02]  /*45b0*/  FADD.FTZ R8, R8, R19 ;  /* 0x0000001308087221 */ /* 0x000fe40000010000 */
[----:B------:R-:W4:Y:S01]  /*45c0*/  LDS R13, [R20+0x1200] ;  /* 0x00120000140d7984 */ /* 0x000f220000000800 */
[----:B------:R-:W-:Y:S01]  /*45d0*/  FADD.FTZ R10, RZ, R10 ;  /* 0x0000000aff0a7221 */ /* 0x000fe20000010000 */
[----:B------:R-:W-:-:S02]  /*45e0*/  FADD.FTZ R9, R9, R14 ;  /* 0x0000000e09097221 */ /* 0x000fc40000010000 */
        /* <DEDUP_REMOVED lines=12> */
[----:B------:R-:W-:-:S03]  /*46b0*/  FADD.FTZ R45, R6, R45 ;  /* 0x0000002d062d7221 */ /* 0x000fc60000010000 */
[----:B------:R-:W1:Y:S01]  /*46c0*/  LDS R15, [R20+0x3800] ;  /* 0x00380000140f7984 */ /* 0x000e620000000800 */
[----:B--2---:R-:W-:-:S03]  /*46d0*/  FADD.FTZ R9, R9, R22 ;  /* 0x0000001609097221 */ /* 0x004fc60000010000 */
[----:B------:R-:W2:Y:S01]  /*46e0*/  LDS R30, [R20+0x4a00] ;  /* 0x004a0000141e7984 */ /* 0x000ea20000000800 */
[----:B---3--:R-:W-:-:S03]  /*46f0*/  FADD.FTZ R11, R11, R16 ;  /* 0x000000100b0b7221 */ /* 0x008fc60000010000 */
[----:B------:R-:W3:Y:S01]  /*4700*/  LDS R26, [R20+0x3a00] ;  /* 0x003a0000141a7984 */ /* 0x000ee20000000800 */
[----:B----4-:R-:W-:-:S03]  /*4710*/  FADD.FTZ R13, RZ, R13 ;  /* 0x0000000dff0d7221 */ /* 0x010fc60000010000 */
[----:B------:R-:W4:Y:S01]  /*4720*/  LDS R51, [R20+0x4c00] ;  /* 0x004c000014337984 */ /* 0x000f220000000800 */
[----:B------:R-:W-:-:S03]  /*4730*/  FADD.FTZ R47, R8, R47 ;  /* 0x0000002f082f7221 */ /* 0x000fc60000010000 */
[----:B------:R-:W4:Y:S01]  /*4740*/  LDS R32, [R20+0x4e00] ;  /* 0x004e000014207984 */ /* 0x000f220000000800 */
        /* <DEDUP_REMOVED lines=31> */
.L_x_11887:
        /* <DEDUP_REMOVED lines=8> */
.L_x_11890:
[----:B------:R-:W-:Y:S05]  /*49c0*/  BSYNC B2 ;  /* 0x0000000000027941 */ /* 0x000fea0003800000 */
.L_x_11889:
        /* <DEDUP_REMOVED lines=8> */
.L_x_11891:
[----:B------:R-:W-:Y:S01]  /*4a50*/  HFMA2.MMA R251, -RZ, RZ, 0, 1.1920928955078125e-07 ;  /* 0x00000002fffb7435 */ /* 0x000fe200000001ff */
[----:B------:R-:W-:Y:S01]  /*4a60*/  MOV R252, R235 ;  /* 0x000000eb00fc7202 */ /* 0x000fe20000000f00 */
[----:B------:R-:W-:Y:S01]  /*4a70*/  FADD.FTZ R236, R236, R238 ;  /* 0x000000eeecec7221 */ /* 0x000fe20000010000 */
[----:B------:R-:W-:-:S08]  /*4a80*/  MOV R238, 0xffffffff ;  /* 0xffffffff00ee7802 */ /* 0x000fd00000000f00 */
[----:B------:R-:W-:Y:S05]  /*4a90*/  WARPSYNC.COLLECTIVE R238, `(.L_x_11892) ;  /* 0x00000000ee087348 */ /* 0x000fea0003c00000 */
[----:B------:R0:W1:Y:S02]  /*4aa0*/  SHFL.BFLY P1, R238, R252, R251, R250 ;  /* 0x0c0000fbfcee7389 */ /* 0x00006400000200fa */
[----:B01----:R-:W-:Y:S01]  /*4ab0*/  ENDCOLLECTIVE ;  /* 0x000000000000791b */ /* 0x003fe20003800000 */
.L_x_11892:
[----:B------:R-:W-:Y:S01]  /*4ac0*/  MOV R252, R236 ;  /* 0x000000ec00fc7202 */ /* 0x000fe20000000f00 */
[----:B------:R-:W-:Y:S01]  /*4ad0*/  FADD.FTZ R235, R235, R238 ;  /* 0x000000eeebeb7221 */ /* 0x000fe20000010000 */
[----:B------:R-:W-:-:S07]  /*4ae0*/  MOV R238, 0xffffffff ;  /* 0xffffffff00ee7802 */ /* 0x000fce0000000f00 */
[----:B------:R-:W-:Y:S05]  /*4af0*/  WARPSYNC.COLLECTIVE R238, `(.L_x_11893) ;  /* 0x00000000ee087348 */ /* 0x000fea0003c00000 */
[----:B------:R0:W1:Y:S02]  /*4b00*/  SHFL.BFLY P1, R238, R252, R251, R250 ;  /* 0x0c0000fbfcee7389 */ /* 0x00006400000200fa */
[----:B01----:R-:W-:Y:S01]  /*4b10*/  ENDCOLLECTIVE ;  /* 0x000000000000791b */ /* 0x003fe20003800000 */
.L_x_11893:
[----:B------:R-:W-:Y:S01]  /*4b20*/  HFMA2.MMA R251, -RZ, RZ, 0, 2.384185791015625e-07 ;  /* 0x00000004fffb7435 */ /* 0x000fe200000001ff */
[----:B------:R-:W-:Y:S01]  /*4b30*/  MOV R252, R235 ;  /* 0x000000eb00fc7202 */ /* 0x000fe20000000f00 */
[----:B------:R-:W-:Y:S01]  /*4b40*/  FADD.FTZ R236, R236, R238 ;  /* 0x000000eeecec7221 */ /* 0x000fe20000010000 */
[----:B------:R-:W-:-:S08]  /*4b50*/  MOV R238, 0xffffffff ;  /* 0xffffffff00ee7802 */ /* 0x000fd00000000f00 */
[----:B------:R-:W-:Y:S05]  /*4b60*/  WARPSYNC.COLLECTIVE R238, `(.L_x_11894) ;  /* 0x00000000ee087348 */ /* 0x000fea0003c00000 */
[----:B------:R0:W1:Y:S02]  /*4b70*/  SHFL.BFLY P1, R238, R252, R251, R250 ;  /* 0x0c0000fbfcee7389 */ /* 0x00006400000200fa */
[----:B01----:R-:W-:Y:S01]  /*4b80*/  ENDCOLLECTIVE ;  /* 0x000000000000791b */ /* 0x003fe20003800000 */
.L_x_11894:
[----:B------:R-:W-:Y:S01]  /*4b90*/  MOV R252, R236 ;  /* 0x000000ec00fc7202 */ /* 0x000fe20000000f00 */
[----:B------:R-:W-:Y:S01]  /*4ba0*/  FADD.FTZ R235, R235, R238 ;  /* 0x000000eeebeb7221 */ /* 0x000fe20000010000 */
[----:B------:R-:W-:-:S07]  /*4bb0*/  MOV R238, 0xffffffff ;  /* 0xffffffff00ee7802 */ /* 0x000fce0000000f00 */
[----:B------:R-:W-:Y:S05]  /*4bc0*/  WARPSYNC.COLLECTIVE R238, `(.L_x_11895) ;  /* 0x00000000ee087348 */ /* 0x000fea0003c00000 */
[----:B------:R0:W1:Y:S02]  /*4bd0*/  SHFL.BFLY P1, R238, R252, R251, R250 ;  /* 0x0c0000fbfcee7389 */ /* 0x00006400000200fa */
[----:B01----:R-:W-:Y:S01]  /*4be0*/  ENDCOLLECTIVE ;  /* 0x000000000000791b */ /* 0x003fe20003800000 */
.L_x_11895:
[----:B------:R-:W-:Y:S01]  /*4bf0*/  HFMA2.MMA R251, -RZ, RZ, 0, 4.76837158203125e-07 ;  /* 0x00000008fffb7435 */ /* 0x000fe200000001ff */
[----:B------:R-:W-:Y:S01]  /*4c00*/  MOV R252, R235 ;  /* 0x000000eb00fc7202 */ /* 0x000fe20000000f00 */
[----:B------:R-:W-:Y:S01]  /*4c10*/  FADD.FTZ R236, R236, R238 ;  /* 0x000000eeecec7221 */ /* 0x000fe20000010000 */
[----:B------:R-:W-:-:S08]  /*4c20*/  MOV R238, 0xffffffff ;  /* 0xffffffff00ee7802 */ /* 0x000fd00000000f00 */
[----:B------:R-:W-:Y:S05]  /*4c30*/  WARPSYNC.COLLECTIVE R238, `(.L_x_11896) ;  /* 0x00000000ee087348 */ /* 0x000fea0003c00000 */
[----:B------:R0:W1:Y:S02]  /*4c40*/  SHFL.BFLY P1, R238, R252, R251, R250 ;  /* 0x0c0000fbfcee7389 */ /* 0x00006400000200fa */
[----:B01----:R-:W-:Y:S01]  /*4c50*/  ENDCOLLECTIVE ;  /* 0x000000000000791b */ /* 0x003fe20003800000 */
.L_x_11896:
[----:B------:R-:W-:Y:S01]  /*4c60*/  MOV R252, R236 ;  /* 0x000000ec00fc7202 */ /* 0x000fe20000000f00 */
[----:B------:R-:W-:Y:S01]  /*4c70*/  FADD.FTZ R235, R235, R238 ;  /* 0x000000eeebeb7221 */ /* 0x000fe20000010000 */
[----:B------:R-:W-:-:S07]  /*4c80*/  MOV R238, 0xffffffff ;  /* 0xffffffff00ee7802 */ /* 0x000fce0000000f00 */
[----:B------:R-:W-:Y:S05]  /*4c90*/  WARPSYNC.COLLECTIVE R238, `(.L_x_11897) ;  /* 0x00000000ee087348 */ /* 0x000fea0003c00000 */
[----:B------:R0:W1:Y:S02]  /*4ca0*/  SHFL.BFLY P1, R238, R252, R251, R250 ;  /* 0x0c0000fbfcee7389 */ /* 0x00006400000200fa */
[----:B01----:R-:W-:Y:S01]  /*4cb0*/  ENDCOLLECTIVE ;  /* 0x000000000000791b */ /* 0x003fe20003800000 */
.L_x_11897:
[----:B------:R-:W-:Y:S01]  /*4cc0*/  HFMA2.MMA R251, -RZ, RZ, 0, 9.5367431640625e-07 ;  /* 0x00000010fffb7435 */ /* 0x000fe200000001ff */
[----:B------:R-:W-:Y:S01]  /*4cd0*/  MOV R252, R235 ;  /* 0x000000eb00fc7202 */ /* 0x000fe20000000f00 */
[----:B------:R-:W-:Y:S01]  /*4ce0*/  FADD.FTZ R236, R236, R238 ;  /* 0x000000eeecec7221 */ /* 0x000fe20000010000 */
[----:B------:R-:W-:-:S08]  /*4cf0*/  MOV R238, 0xffffffff ;  /* 0xffffffff00ee7802 */ /* 0x000fd00000000f00 */
[----:B------:R-:W-:Y:S05]  /*4d00*/  WARPSYNC.COLLECTIVE R238, `(.L_x_11898) ;  /* 0x00000000ee087348 */ /* 0x000fea0003c00000 */
[----:B------:R0:W1:Y:S02]  /*4d10*/  SHFL.BFLY P1, R238, R252, R251, R250 ;  /* 0x0c0000fbfcee7389 */ /* 0x00006400000200fa */
[----:B01----:R-:W-:Y:S01]  /*4d20*/  ENDCOLLECTIVE ;  /* 0x000000000000791b */ /* 0x003fe20003800000 */
.L_x_11898:
[----:B------:R-:W-:Y:S02]  /*4d30*/  MOV R252, R236 ;  /* 0x000000ec00fc7202 */ /* 0x000fe40000000f00 */
[----:B------:R-:W-:Y:S02]  /*4d40*/  MOV R237, R238 ;  /* 0x000000ee00ed7202 */ /* 0x000fe40000000f00 */
[----:B------:R-:W-:-:S07]  /*4d50*/  MOV R238, 0xffffffff ;  /* 0xffffffff00ee7802 */ /* 0x000fce0000000f00 */
[----:B------:R-:W-:Y:S05]  /*4d60*/  WARPSYNC.COLLECTIVE R238, `(.L_x_11899) ;  /* 0x00000000ee087348 */ /* 0x000fea0003c00000 */
[----:B------:R0:W1:Y:S02]  /*4d70*/  SHFL.BFLY P1, R238, R252, R251, R250 ;  /* 0x0c0000fbfcee7389 */ /* 0x00006400000200fa */
[----:B01----:R-:W-:Y:S01]  /*4d80*/  ENDCOLLECTIVE ;  /* 0x000000000000791b */ /* 0x003fe20003800000 */
.L_x_11899:
[----:B------:R-:W-:Y:S05]  /*4d90*/  BRA `(.L_x_11900) ;  /* 0xffffffd400687947 */ /* 0x000fea000383ffff */
.L_x_11901:
        /* <DEDUP_REMOVED lines=14> */
.L_x_17003:


//--------------------- .text._ZN10layer_norm13ln_bwd_kernelINS_13Kernel_traitsIf6__halffS2_fjLj1280ELj1ELj4ELj1ELj16ENS_18Kernel_traits_baseILj1280EfS2_fS2_fjLj128EEEEELb0ELb0ELb1ELb0EEEvNS_9BwdParamsE --------------------------
	.section	.text._ZN10layer_norm13ln_bwd_kernelINS_13Kernel_traitsIf6__halffS2_fjLj1280ELj1ELj4ELj1ELj16ENS_18Kernel_traits_baseILj1280EfS2_fS2_fjLj128EEEEELb0ELb0ELb1ELb0EEEvNS_9BwdParamsE,"ax",@progbits
	.align	128
        .global         _ZN10layer_norm13ln_bwd_kernelINS_13Kernel_traitsIf6__halffS2_fjLj1280ELj1ELj4ELj1ELj16ENS_18Kernel_traits_baseILj1280EfS2_fS2_fjLj128EEEEELb0ELb0ELb1ELb0EEEvNS_9BwdParamsE
        .type           _ZN10layer_norm13ln_bwd_kernelINS_13Kernel_traitsIf6__halffS2_fjLj1280ELj1ELj4ELj1ELj16ENS_18Kernel_traits_baseILj1280EfS2_fS2_fjLj128EEEEELb0ELb0ELb1ELb0EEEvNS_9BwdParamsE,@function
        .size           _ZN10layer_norm13ln_bwd_kernelINS_13Kernel_traitsIf6__halffS2_fjLj1280ELj1ELj4ELj1ELj16ENS_18Kernel_traits_baseILj1280EfS2_fS2_fjLj128EEEEELb0ELb0ELb1ELb0EEEvNS_9BwdParamsE,(.L_x_17004 - _ZN10layer_norm13ln_bwd_kernelINS_13Kernel_traitsIf6__halffS2_fjLj1280ELj1ELj4ELj1ELj16ENS_18Kernel_traits_baseILj1280EfS2_fS2_fjLj128EEEEELb0ELb0ELb1ELb0EEEvNS_9BwdParamsE)
        .other          _ZN10layer_norm13ln_bwd_kernelINS_13Kernel_traitsIf6__halffS2_fjLj1280ELj1ELj4ELj1ELj16ENS_18Kernel_traits_baseILj1280EfS2_fS2_fjLj128EEEEELb0ELb0ELb1ELb0EEEvNS_9BwdParamsE,@"STO_CUDA_ENTRY STV_DEFAULT"
_ZN10layer_norm13ln_bwd_kernelINS_13Kernel_traitsIf6__halffS2_fjLj1280ELj1ELj4ELj1ELj16ENS_18Kernel_traits_baseILj1280EfS2_fS2_fjLj128EEEEELb0ELb0ELb1ELb0EEEvNS_9BwdParamsE:
.text._ZN10layer_norm13ln_bwd_kernelINS_13Kernel_traitsIf6__halffS2_fjLj1280ELj1ELj4ELj1ELj16ENS_18Kernel_traits_baseILj1280EfS2_fS2_fjLj128EEEEELb0ELb0ELb1ELb0EEEvNS_9BwdParamsE:
        /* <DEDUP_REMOVED lines=53> */
[----:B------:R-:W-:-:S05]  /*0350*/  @P2 IADD3 R17, R17, 0x20, RZ ;  /* 0x0000002011112810 */ /* 0x000fca0007ffe0ff */
        /* <DEDUP_REMOVED lines=64> */
.L_x_12018:
        /* <DEDUP_REMOVED lines=32> */
.L_x_11908:
[----:B------:R-:W-:-:S07]  /*0960*/  IADD3 R2, R6, 0x20, RZ ;  /* 0x0000002006027810 */ /* 0x000fce0007ffe0ff */
.L_x_11907:
[----:B------:R-:W-:Y:S05]  /*0970*/  BSYNC B2 ;  /* 0x0000000000027941 */ /* 0x000fea0003800000 */
.L_x_11906:
        /* <DEDUP_REMOVED lines=8> */
.L_x_11911:
[----:B------:R-:W-:-:S07]  /*0a00*/  IADD3 R2, R2, 0x20, RZ ;  /* 0x0000002002027810 */ /* 0x000fce0007ffe0ff */
.L_x_11910:
[----:B------:R-:W-:Y:S05]  /*0a10*/  BSYNC B2 ;  /* 0x0000000000027941 */ /* 0x000fea0003800000 */
.L_x_11909:
        /* <DEDUP_REMOVED lines=8> */
.L_x_11914:
[----:B------:R-:W-:-:S07]  /*0aa0*/  IADD3 R2, R2, 0x20, RZ ;  /* 0x0000002002027810 */ /* 0x000fce0007ffe0ff */
.L_x_11913:
[----:B------:R-:W-:Y:S05]  /*0ab0*/  BSYNC B2 ;  /* 0x0000000000027941 */ /* 0x000fea0003800000 */
.L_x_11912:
        /* <DEDUP_REMOVED lines=8> */
.L_x_11917:
[----:B------:R-:W-:-:S07]  /*0b40*/  IADD3 R2, R2, 0x20, RZ ;  /* 0x0000002002027810 */ /* 0x000fce0007ffe0ff */
.L_x_11916:
[----:B------:R-:W-:Y:S05]  /*0b50*/  BSYNC B2 ;  /* 0x0000000000027941 */ /* 0x000fea0003800000 */
.L_x_11915:
[----:B0-----:R-:W2:Y:S01]  /*0b60*/  LDL R7, [R1+0x64] ;  /* 0x0000640001077983 */ /* 0x001ea20000100800 */
[----:B------:R-:W-:Y:S01]  /*0b70*/  HFMA2.MMA R8, -RZ, RZ, 0, 0 ;  /* 0x00000000ff087435 */ /* 0x000fe200000001ff */
[----:B--2---:R-:W-:Y:S02]  /*0b80*/  ISETP.NE.AND P4, PT, R7, RZ, PT ;  /* 0x000000ff0700720c */ /* 0x004fe40003f85270 */
[----:B------:R-:W-:-:S11]  /*0b90*/  MOV R7, RZ ;  /* 0x000000ff00077202 */ /* 0x000fd60000000f00 */
[----:B------:R-:W-:Y:S05]  /*0ba0*/  @P4 BRA `(.L_x_11918) ;  /* 0x0000001c00004947 */ /* 0x000fea0003800000 */
[----:B------:R-:W-:-:S05]  /*0bb0*/  IMAD.WIDE.U32 R160, R2, 0x20, R182 ;  /* 0x0000002002a07825 */ /* 0x000fca00078e00b6 */
[----:B------:R0:W5:Y:S04]  /*0bc0*/  LDG.E.128 R156, desc[UR4][R160.64] ;  /* 0x00000004a09c7981 */ /* 0x000168000c1e1d00 */
[----:B------:R-:W5:Y:S01]  /*0bd0*/  LDG.E.128 R160, desc[UR4][R160.64+0x10] ;  /* 0x00001004a0a07981 */ /* 0x000f62000c1e1d00 */
[----:B0-----:R-:W-:Y:S05]  /*0be0*/  BRA `(.L_x_11918) ;  /* 0x0000001800f07947 */ /* 0x001fea0003800000 */
.L_x_11905:
        /* <DEDUP_REMOVED lines=12> */
[----:B------:R-:W-:Y:S01]  /*0cb0*/  LEA.HI R7, R8, R7, RZ, 0x3 ;  /* 0x0000000708077211 */ /* 0x000fe200078f18ff */
[----:B------:R-:W-:-:S03]  /*0cc0*/  HFMA2.MMA R8, -RZ, RZ, 0, 0 ;  /* 0x00000000ff087435 */ /* 0x000fc600000001ff */
[----:B------:R-:W-:Y:S02]  /*0cd0*/  LEA.HI.SX32 R22, R7, R216, 0x1d ;  /* 0x000000d807167211 */ /* 0x000fe400078feaff */
[----:B------:R-:W-:Y:S02]  /*0ce0*/  MOV R7, RZ ;  /* 0x000000ff00077202 */ /* 0x000fe40000000f00 */
[----:B--2---:R-:W-:Y:S01]  /*0cf0*/  FSEL R2, R2, RZ, !P4 ;  /* 0x000000ff02027208 */ /* 0x004fe20006000000 */
[----:B------:R-:W-:Y:S06]  /*0d00*/  @!P5 BRA `(.L_x_11920) ;  /* 0x00000004006cd947 */ /* 0x000fec0003800000 */
        /* <DEDUP_REMOVED lines=13> */
[C---:B----4-:R-:W-:Y:S01]  /*0de0*/  FADD.FTZ R189, -R2.reuse, R10 ;  /* 0x0000000a02bd7221 */ /* 0x050fe20000010100 */
[C---:B------:R-:W-:Y:S01]  /*0df0*/  FADD.FTZ R188, -R2.reuse, R9 ;  /* 0x0000000902bc7221 */ /* 0x040fe20000010100 */
[C---:B------:R-:W-:Y:S02]  /*0e00*/  FADD.FTZ R0, -R2.reuse, R8 ;  /* 0x0000000802007221 */ /* 0x040fe40000010100 */
[C---:B-----5:R-:W-:Y:S01]  /*0e10*/  FMUL.FTZ R215, R3.reuse, R189 ;  /* 0x000000bd03d77220 */ /* 0x060fe20000410000 */
[C---:B--2---:R-:W-:Y:S01]  /*0e20*/  FADD.FTZ R8, -R2.reuse, R187 ;  /* 0x000000bb02087221 */ /* 0x044fe20000010100 */
[----:B------:R-:W2:Y:S01]  /*0e30*/  LDL R189, [R1+0x50] ;  /* 0x0000500001bd7983 */ /* 0x000ea20000100800 */
[----:B------:R-:W-:Y:S01]  /*0e40*/  FMUL.FTZ R217, R3, R188 ;  /* 0x000000bc03d97220 */ /* 0x000fe20000410000 */
[C---:B------:R-:W-:Y:S02]  /*0e50*/  FADD.FTZ R12, -R2.reuse, R186 ;  /* 0x000000ba020c7221 */ /* 0x040fe40000010100 */
[----:B------:R-:W4:Y:S01]  /*0e60*/  LDL R187, [R1+0x58] ;  /* 0x0000580001bb7983 */ /* 0x000f220000100800 */
[C---:B------:R-:W-:Y:S01]  /*0e70*/  FADD.FTZ R190, -R2.reuse, R11 ;  /* 0x0000000b02be7221 */ /* 0x040fe20000010100 */
[----:B------:R-:W-:-:S02]  /*0e80*/  FADD.FTZ R13, -R2, R185 ;  /* 0x000000b9020d7221 */ /* 0x000fc40000010100 */
[----:B------:R-:W4:Y:S04]  /*0e90*/  LDL R188, [R1+0x54] ;  /* 0x0000540001bc7983 */ /* 0x000f280000100800 */
[----:B------:R-:W4:Y:S04]  /*0ea0*/  LDL R186, [R1+0x5c] ;  /* 0x00005c0001ba7983 */ /* 0x000f280000100800 */
[----:B------:R-:W4:Y:S01]  /*0eb0*/  LDL R185, [R1+0x40] ;  /* 0x0000400001b97983 */ /* 0x000f220000100800 */
[--C-:B---3--:R-:W-:Y:S02]  /*0ec0*/  HADD2.F32 R9, -RZ, R180.reuse.H0_H0 ;  /* 0x200000b4ff097230 */ /* 0x108fe40000004100 */
[----:B------:R-:W-:-:S02]  /*0ed0*/  HADD2.F32 R11, -RZ, R180.H1_H1 ;  /* 0x300000b4ff0b7230 */ /* 0x000fc40000004100 */
[----:B------:R-:W-:Y:S02]  /*0ee0*/  FADD.FTZ R180, -R2, R184 ;  /* 0x000000b802b47221 */ /* 0x000fe40000010100 */
[----:B------:R-:W3:Y:S01]  /*0ef0*/  LDL R184, [R1+0x44] ;  /* 0x0000440001b87983 */ /* 0x000ee20000100800 */
[C---:B------:R-:W-:Y:S01]  /*0f00*/  FMUL.FTZ R0, R3.reuse, R0 ;  /* 0x0000000003007220 */ /* 0x040fe20000410000 */
[--C-:B------:R-:W-:Y:S02]  /*0f10*/  HADD2.F32 R10, -RZ, R181.reuse.H0_H0 ;  /* 0x200000b5ff0a7230 */ /* 0x100fe40000004100 */
[----:B------:R-:W-:Y:S01]  /*0f20*/  FMUL.FTZ R214, R3, R190 ;  /* 0x000000be03d67220 */ /* 0x000fe20000410000 */
[----:B------:R-:W-:Y:S02]  /*0f30*/  HADD2.F32 R7, -RZ, R181.H1_H1 ;  /* 0x300000b5ff077230 */ /* 0x000fe40000004100 */
[----:B------:R-:W-:Y:S01]  /*0f40*/  FADD.FTZ R84, R84, R9 ;  /* 0x0000000954547221 */ /* 0x000fe20000010000 */
[----:B------:R-:W-:Y:S01]  /*0f50*/  FFMA.FTZ R48, R0, R9, R48 ;  /* 0x0000000900307223 */ /* 0x000fe20000010030 */
[----:B------:R-:W-:-:S02]  /*0f60*/  HADD2.F32 R181, -RZ, R182.H0_H0 ;  /* 0x200000b6ffb57230 */ /* 0x000fc40000004100 */
[----:B------:R-:W-:Y:S01]  /*0f70*/  FADD.FTZ R86, R86, R10 ;  /* 0x0000000a56567221 */ /* 0x000fe20000010000 */
[----:B------:R-:W-:Y:S02]  /*0f80*/  HADD2.F32 R182, -RZ, R182.H1_H1 ;  /* 0x300000b6ffb67230 */ /* 0x000fe40000004100 */
[----:B------:R-:W-:Y:S01]  /*0f90*/  FFMA.FTZ R50, R215, R10, R50 ;  /* 0x0000000ad7327223 */ /* 0x000fe20000010032 */
[--C-:B------:R-:W-:Y:S02]  /*0fa0*/  HADD2.F32 R191, -RZ, R183.reuse.H0_H0 ;  /* 0x200000b7ffbf7230 */ /* 0x100fe40000004100 */
[----:B------:R-:W-:Y:S01]  /*0fb0*/  FADD.FTZ R85, R85, R11 ;  /* 0x0000000b55557221 */ /* 0x000fe20000010000 */
[----:B------:R-:W-:Y:S01]  /*0fc0*/  FFMA.FTZ R49, R217, R11, R49 ;  /* 0x0000000bd9317223 */ /* 0x000fe20000010031 */
[----:B------:R-:W-:Y:S01]  /*0fd0*/  FADD.FTZ R87, R87, R7 ;  /* 0x0000000757577221 */ /* 0x000fe20000010000 */
[----:B------:R-:W-:Y:S01]  /*0fe0*/  FFMA.FTZ R51, R214, R7, R51 ;  /* 0x00000007d6337223 */ /* 0x000fe20000010033 */
[----:B------:R-:W-:Y:S01]  /*0ff0*/  FADD.FTZ R88, R88, R181 ;  /* 0x000000b558587221 */ /* 0x000fe20000010000 */
[----:B------:R-:W-:-:S02]  /*1000*/  HADD2.F32 R183, -RZ, R183.H1_H1 ;  /* 0x300000b7ffb77230 */ /* 0x000fc40000004100 */
[----:B------:R-:W-:-:S03]  /*1010*/  FMUL.FTZ R12, R3, R12 ;  /* 0x0000000c030c7220 */ /* 0x000fc60000410000 */
[----:B------:R-:W-:Y:S01]  /*1020*/  FMUL.FTZ R252, R252, R183 ;  /* 0x000000b7fcfc7220 */ /* 0x000fe20000410000 */
[----:B------:R-:W-:Y:S01]  /*1030*/  FADD.FTZ R89, R89, R182 ;  /* 0x000000b659597221 */ /* 0x000fe20000010000 */
[----:B------:R-:W-:Y:S01]  /*1040*/  FADD.FTZ R90, R90, R191 ;  /* 0x000000bf5a5a7221 */ /* 0x000fe20000010000 */
[----:B------:R-:W-:Y:S01]  /*1050*/  FFMA.FTZ R54, R12, R191, R54 ;  /* 0x000000bf0c367223 */ /* 0x000fe20000010036 */
[----:B------:R-:W-:Y:S01]  /*1060*/  FADD.FTZ R91, R91, R183 ;  /* 0x000000b75b5b7221 */ /* 0x000fe20000010000 */
[----:B------:R-:W-:Y:S01]  /*1070*/  IADD3 R22, R22, 0x20, RZ ;  /* 0x0000002016167810 */ /* 0x000fe20007ffe0ff */
[----:B--2---:R-:W-:Y:S01]  /*1080*/  FMUL.FTZ R9, R189, R9 ;  /* 0x00000009bd097220 */ /* 0x004fe20000410000 */
[----:B----4-:R-:W-:Y:S01]  /*1090*/  FMUL.FTZ R187, R187, R10 ;  /* 0x0000000abbbb7220 */ /* 0x010fe20000410000 */
[C---:B------:R-:W-:Y:S01]  /*10a0*/  FMUL.FTZ R10, R3.reuse, R180 ;  /* 0x000000b4030a7220 */ /* 0x040fe20000410000 */
[----:B------:R-:W-:Y:S01]  /*10b0*/  FMUL.FTZ R188, R188, R11 ;  /* 0x0000000bbcbc7220 */ /* 0x000fe20000410000 */
[----:B------:R-:W-:Y:S01]  /*10c0*/  FMUL.FTZ R11, R3, R13 ;  /* 0x0000000d030b7220 */ /* 0x000fe20000410000 */
[----:B------:R-:W-:Y:S01]  /*10d0*/  FADD.FTZ R13, RZ, R9 ;  /* 0x00000009ff0d7221 */ /* 0x000fe20000010000 */
[----:B------:R-:W-:Y:S01]  /*10e0*/  FMUL.FTZ R186, R186, R7 ;  /* 0x00000007baba7220 */ /* 0x000fe20000410000 */
[----:B------:R-:W-:Y:S01]  /*10f0*/  FFMA.FTZ R7, R0, R9, RZ ;  /* 0x0000000900077223 */ /* 0x000fe200000100ff */
[-C--:B------:R-:W-:Y:S01]  /*1100*/  FFMA.FTZ R52, R10, R181.reuse, R52 ;  /* 0x000000b50a347223 */ /* 0x080fe20000010034 */
[----:B------:R-:W-:Y:S01]  /*1110*/  FMUL.FTZ R185, R185, R181 ;  /* 0x000000b5b9b97220 */ /* 0x000fe20000410000 */
[----:B------:R0:W-:Y:S01]  /*1120*/  STL [R1+0x14], R188 ;  /* 0x000014bc01007387 */ /* 0x0001e20000100800 */
[----:B------:R-:W-:Y:S01]  /*1130*/  FMUL.FTZ R181, R218, R191 ;  /* 0x000000bfdab57220 */ /* 0x000fe20000410000 */
[----:B------:R-:W-:Y:S01]  /*1140*/  FADD.FTZ R13, R13, R188 ;  /* 0x000000bc0d0d7221 */ /* 0x000fe20000010000 */
[----:B------:R-:W-:Y:S01]  /*1150*/  FFMA.FTZ R7, R217, R188, R7 ;  /* 0x000000bcd9077223 */ /* 0x000fe20000010007 */
[----:B------:R0:W-:Y:S04]  /*1160*/  STL [R1+0x10], R187 ;  /* 0x000010bb01007387 */ /* 0x0001e80000100800 */
[----:B------:R0:W-:Y:S01]  /*1170*/  STL [R1+0xc], R186 ;  /* 0x00000cba01007387 */ /* 0x0001e20000100800 */
[----:B---3--:R-:W-:-:S03]  /*1180*/  FMUL.FTZ R184, R184, R182 ;  /* 0x000000b6b8b87220 */ /* 0x008fc60000410000 */
[----:B------:R0:W-:Y:S01]  /*1190*/  STL [R1+0x8], R185 ;  /* 0x000008b901007387 */ /* 0x0001e20000100800 */
[----:B------:R-:W-:Y:S01]  /*11a0*/  FADD.FTZ R13, R13, R187 ;  /* 0x000000bb0d0d7221 */ /* 0x000fe20000010000 */
[----:B------:R-:W-:Y:S02]  /*11b0*/  FFMA.FTZ R7, R215, R187, R7 ;  /* 0x000000bbd7077223 */ /* 0x000fe40000010007 */
[----:B------:R0:W-:Y:S04]  /*11c0*/  STL [R1+0x4], R184 ;  /* 0x000004b801007387 */ /* 0x0001e80000100800 */
[----:B------:R0:W-:Y:S01]  /*11d0*/  STL [R1], R181 ;  /* 0x000000b501007387 */ /* 0x0001e20000100800 */
        /* <DEDUP_REMOVED lines=14> */
.L_x_11920:
[----:B------:R-:W-:Y:S05]  /*12c0*/  BSYNC B2 ;  /* 0x0000000000027941 */ /* 0x000fea0003800000 */
.L_x_11919:
        /* <DEDUP_REMOVED lines=9> */
[----:B------:R-:W3:Y:S04]  /*1360*/  LDL R248, [R1+0x3c] ;  /* 0x00003c0001f87983 */ /* 0x000ee80000100800 */
[----:B------:R-:W3:Y:S04]  /*1370*/  LDL R247, [R1+0x20] ;  /* 0x0000200001f77983 */ /* 0x000ee80000100800 */
[----:B------:R-:W3:Y:S01]  /*1380*/  LDL R246, [R1+0x24] ;  /* 0x0000240001f67983 */ /* 0x000ee20000100800 */
[----:B0-----:R-:W-:-:S03]  /*1390*/  @P4 IMAD.WIDE.U32 R14, R218, 0x20, R180 ;  /* 0x00000020da0e4825 */ /* 0x001fc600078e00b4 */
[----:B------:R-:W3:Y:S04]  /*13a0*/  LDL R245, [R1+0x28] ;  /* 0x0000280001f57983 */ /* 0x000ee80000100800 */
[----:B------:R-:W5:Y:S04]  /*13b0*/  @P4 LDG.E.128 R132, desc[UR4][R14.64] ;  /* 0x000000040e844981 */ /* 0x000f68000c1e1d00 */
[----:B------:R0:W5:Y:S04]  /*13c0*/  @P4 LDG.E.128 R136, desc[UR4][R14.64+0x10] ;  /* 0x000010040e884981 */ /* 0x000168000c1e1d00 */
[----:B------:R-:W3:Y:S01]  /*13d0*/  LDL R244, [R1+0x2c] ;  /* 0x00002c0001f47983 */ /* 0x000ee20000100800 */
[----:B0-----:R-:W0:Y:S01]  /*13e0*/  LDC.64 R14, c[0x0][0x238] ;  /* 0x00008e00ff0e7b82 */ /* 0x001e220000000a00 */
[----:B-1----:R-:W-:-:S05]  /*13f0*/  IMAD.WIDE.U32 R20, R22, 0x10, R20 ;  /* 0x0000001016147825 */ /* 0x002fca00078e0014 */
[----:B------:R-:W2:Y:S01]  /*1400*/  LDG.E.128 R180, desc[UR4][R20.64] ;  /* 0x0000000414b47981 */ /* 0x000ea2000c1e1d00 */
[----:B0-----:R-:W-:-:S05]  /*1410*/  IMAD.WIDE.U32 R14, R218, 0x20, R14 ;  /* 0x00000020da0e7825 */ /* 0x001fca00078e000e */
[----:B------:R-:W3:Y:S04]  /*1420*/  LDG.E.128 R16, desc[UR4][R14.64] ;  /* 0x000000040e107981 */ /* 0x000ee8000c1e1d00 */
[----:B------:R3:W3:Y:S01]  /*1430*/  LDG.E.128 R184, desc[UR4][R14.64+0x10] ;  /* 0x000010040eb87981 */ /* 0x0006e2000c1e1d00 */
[----:B------:R-:W-:Y:S02]  /*1440*/  IADD3 R22, R22, 0x20, RZ ;  /* 0x0000002016167810 */ /* 0x000fe40007ffe0ff */
[----:B------:R-:W-:Y:S01]  /*1450*/  IADD3 R218, R218, 0x20, RZ ;  /* 0x00000020dada7810 */ /* 0x000fe20007ffe0ff */
[----:B--2---:R-:W-:Y:S02]  /*1460*/  HADD2.F32 R188, -RZ, R180.H0_H0 ;  /* 0x200000b4ffbc7230 */ /* 0x004fe40000004100 */
[----:B------:R-:W-:-:S03]  /*1470*/  HADD2.F32 R189, -RZ, R181.H0_H0 ;  /* 0x200000b5ffbd7230 */ /* 0x000fc60000004100 */
[----:B------:R-:W-:Y:S01]  /*1480*/  FMUL.FTZ R251, R251, R188 ;  /* 0x000000bcfbfb7220 */ /* 0x000fe20000410000 */
[----:B------:R-:W-:-:S03]  /*1490*/  HADD2.F32 R181, -RZ, R181.H1_H1 ;  /* 0x300000b5ffb57230 */ /* 0x000fc60000004100 */
[----:B------:R-:W-:Y:S01]  /*14a0*/  FADD.FTZ R8, R8, R251 ;  /* 0x000000fb08087221 */ /* 0x000fe20000010000 */
[----:B----4-:R-:W-:Y:S01]  /*14b0*/  FMUL.FTZ R249, R249, R189 ;  /* 0x000000bdf9f97220 */ /* 0x010fe20000410000 */
[C---:B---3--:R-:W-:Y:S01]  /*14c0*/  FADD.FTZ R14, -R2.reuse, R16 ;  /* 0x00000010020e7221 */ /* 0x048fe20000010100 */
[C---:B------:R-:W-:Y:S01]  /*14d0*/  FADD.FTZ R16, -R2.reuse, R18 ;  /* 0x0000001202107221 */ /* 0x040fe20000010100 */
[----:B------:R-:W-:Y:S02]  /*14e0*/  HADD2.F32 R18, -RZ, R180.H1_H1 ;  /* 0x300000b4ff127230 */ /* 0x000fe40000004100 */
[----:B------:R-:W-:Y:S01]  /*14f0*/  FADD.FTZ R15, -R2, R17 ;  /* 0x00000011020f7221 */ /* 0x000fe20000010100 */
[----:B-----5:R-:W-:-:S03]  /*1500*/  FMUL.FTZ R14, R3, R14 ;  /* 0x0000000e030e7220 */ /* 0x020fc60000410000 */
[C---:B------:R-:W-:Y:S01]  /*1510*/  FMUL.FTZ R15, R3.reuse, R15 ;  /* 0x0000000f030f7220 */ /* 0x040fe20000410000 */
[----:B------:R-:W-:Y:S01]  /*1520*/  FMUL.FTZ R250, R250, R18 ;  /* 0x00000012fafa7220 */ /* 0x000fe20000410000 */
[----:B------:R-:W-:Y:S01]  /*1530*/  FFMA.FTZ R7, R14, R251, R7 ;  /* 0x000000fb0e077223 */ /* 0x000fe20000010007 */
        /* <DEDUP_REMOVED lines=14> */
[----:B------:R-:W-:Y:S01]  /*1620*/  FMUL.FTZ R18, R3, R180 ;  /* 0x000000b403127220 */ /* 0x000fe20000410000 */
        /* <DEDUP_REMOVED lines=35> */
.L_x_11922:
[----:B------:R-:W-:Y:S05]  /*1860*/  BSYNC B2 ;  /* 0x0000000000027941 */ /* 0x000fea0003800000 */
.L_x_11921:
[----:B------:R-:W-:Y:S04]  /*1870*/  BSSY B2, `(.L_x_11923) ;  /* 0x0000051000027945 */ /* 0x000fe80003800000 */
[----:B------:R-:W-:Y:S05]  /*1880*/  @!P1 BRA `(.L_x_11924) ;  /* 0x00000004003c9947 */ /* 0x000fea0003800000 */
[----:B------:R-:W0:Y:S01]  /*1890*/  LDC.64 R184, c[0x0][0x2b8] ;  /* 0x0000ae00ffb87b82 */ /* 0x000e220000000a00 */
[----:B------:R-:W-:-:S04]  /*18a0*/  ISETP.NE.U32.AND P4, PT, RZ, UR12, PT ;  /* 0x0000000cff007c0c */ /* 0x000fc8000bf85070 */
[----:B------:R-:W-:-:S03]  /*18b0*/  ISETP.NE.AND.EX P4, PT, RZ, UR13, PT, P4 ;  /* 0x0000000dff007c0c */ /* 0x000fc6000bf85340 */
[----:B------:R-:W1:Y:S08]  /*18c0*/  LDC.64 R180, c[0x0][0x2c8] ;  /* 0x0000b200ffb47b82 */ /* 0x000e700000000a00 */
[----:B------:R-:W2:Y:S01]  /*18d0*/  LDC.64 R188, c[0x0][0x238] ;  /* 0x00008e00ffbc7b82 */ /* 0x000ea20000000a00 */
[----:B0-----:R-:W-:-:S06]  /*18e0*/  IMAD.WIDE.U32 R184, R22, 0x10, R184 ;  /* 0x0000001016b87825 */ /* 0x001fcc00078e00b8 */
[----:B------:R-:W3:Y:S01]  /*18f0*/  LDG.E.128 R184, desc[UR4][R184.64] ;  /* 0x00000004b8b87981 */ /* 0x000ee2000c1e1d00 */
[----:B-1----:R-:W-:-:S05]  /*1900*/  @P4 IMAD.WIDE.U32 R180, R218, 0x20, R180 ;  /* 0x00000020dab44825 */ /* 0x002fca00078e00b4 */
[----:B------:R-:W5:Y:S01]  /*1910*/  @P4 LDG.E.128 R140, desc[UR4][R180.64] ;  /* 0x00000004b48c4981 */ /* 0x000f62000c1e1d00 */
[----:B--2---:R-:W-:-:S03]  /*1920*/  IMAD.WIDE.U32 R188, R218, 0x20, R188 ;  /* 0x00000020dabc7825 */ /* 0x004fc600078e00bc */
[----:B------:R0:W5:Y:S04]  /*1930*/  @P4 LDG.E.128 R144, desc[UR4][R180.64+0x10] ;  /* 0x00001004b4904981 */ /* 0x000168000c1e1d00 */
[----:B------:R-:W2:Y:S04]  /*1940*/  LDG.E.128 R180, desc[UR4][R188.64] ;  /* 0x00000004bcb47981 */ /* 0x000ea8000c1e1d00 */
[----:B------:R-:W4:Y:S01]  /*1950*/  LDG.E.128 R188, desc[UR4][R188.64+0x10] ;  /* 0x00001004bcbc7981 */ /* 0x000f22000c1e1d00 */
[----:B------:R-:W-:Y:S02]  /*1960*/  IADD3 R22, R22, 0x20, RZ ;  /* 0x0000002016167810 */ /* 0x000fe40007ffe0ff */
[----:B------:R-:W-:Y:S01]  /*1970*/  IADD3 R218, R218, 0x20, RZ ;  /* 0x00000020dada7810 */ /* 0x000fe20007ffe0ff */
[----:B---3--:R-:W-:-:S02]  /*1980*/  HADD2.F32 R195, -RZ, R184.H0_H0 ;  /* 0x200000b8ffc37230 */ /* 0x008fc40000004100 */
[----:B------:R-:W-:-:S03]  /*1990*/  HADD2.F32 R196, -RZ, R185.H0_H0 ;  /* 0x200000b9ffc47230 */ /* 0x000fc60000004100 */
[----:B------:R-:W-:Y:S01]  /*19a0*/  FMUL.FTZ R243, R24, R195 ;  /* 0x000000c318f37220 */ /* 0x000fe20000410000 */
[----:B------:R-:W-:-:S03]  /*19b0*/  HADD2.F32 R185, -RZ, R185.H1_H1 ;  /* 0x300000b9ffb97230 */ /* 0x000fc60000004100 */
[----:B------:R-:W-:Y:S01]  /*19c0*/  FADD.FTZ R8, R8, R243 ;  /* 0x000000f308087221 */ /* 0x000fe20000010000 */
[C---:B--2---:R-:W-:Y:S01]  /*19d0*/  FADD.FTZ R23, -R2.reuse, R180 ;  /* 0x000000b402177221 */ /* 0x044fe20000010100 */
[C---:B------:R-:W-:Y:S01]  /*19e0*/  FADD.FTZ R193, -R2.reuse, R182 ;  /* 0x000000b602c17221 */ /* 0x040fe20000010100 */
[----:B------:R-:W-:Y:S02]  /*19f0*/  HADD2.F32 R182, -RZ, R184.H1_H1 ;  /* 0x300000b8ffb67230 */ /* 0x000fe40000004100 */
[----:B------:R-:W-:Y:S01]  /*1a00*/  FADD.FTZ R192, -R2, R181 ;  /* 0x000000b502c07221 */ /* 0x000fe20000010100 */
[----:B-----5:R-:W-:-:S03]  /*1a10*/  FMUL.FTZ R23, R3, R23 ;  /* 0x0000001703177220 */ /* 0x020fc60000410000 */
[----:B------:R-:W-:Y:S01]  /*1a20*/  FMUL.FTZ R192, R3, R192 ;  /* 0x000000c003c07220 */ /* 0x000fe20000410000 */
[----:B------:R-:W-:Y:S01]  /*1a30*/  FMUL.FTZ R242, R25, R182 ;  /* 0x000000b619f27220 */ /* 0x000fe20000410000 */
[----:B------:R-:W-:Y:S01]  /*1a40*/  FFMA.FTZ R7, R23, R243, R7 ;  /* 0x000000f317077223 */ /* 0x000fe20000010007 */
[----:B------:R-:W-:Y:S01]  /*1a50*/  FADD.FTZ R194, -R2, R183 ;  /* 0x000000b702c27221 */ /* 0x000fe20000010100 */
[C---:B------:R-:W-:Y:S01]  /*1a60*/  FMUL.FTZ R193, R3.reuse, R193 ;  /* 0x000000c103c17220 */ /* 0x040fe20000410000 */
[----:B------:R-:W-:Y:S01]  /*1a70*/  FMUL.FTZ R241, R26, R196 ;  /* 0x000000c41af17220 */ /* 0x000fe20000410000 */
[----:B------:R-:W-:Y:S01]  /*1a80*/  FADD.FTZ R8, R8, R242 ;  /* 0x000000f208087221 */ /* 0x000fe20000010000 */
[----:B------:R-:W-:Y:S01]  /*1a90*/  FFMA.FTZ R7, R192, R242, R7 ;  /* 0x000000f2c0077223 */ /* 0x000fe20000010007 */
[--C-:B------:R-:W-:Y:S02]  /*1aa0*/  HADD2.F32 R197, -RZ, R186.reuse.H0_H0 ;  /* 0x200000baffc57230 */ /* 0x100fe40000004100 */
[----:B----4-:R-:W-:Y:S01]  /*1ab0*/  FADD.FTZ R184, -R2, R188 ;  /* 0x000000bc02b87221 */ /* 0x010fe20000010100 */
        /* <DEDUP_REMOVED lines=13> */
[----:B0-----:R-:W-:Y:S01]  /*1b90*/  FADD.FTZ R181, -R2, R190 ;  /* 0x000000be02b57221 */ /* 0x001fe20000010100 */
        /* <DEDUP_REMOVED lines=8> */
[----:B------:R-:W-:-:S02]  /*1c20*/  HADD2.F32 R187, -RZ, R187.H1_H1 ;  /* 0x300000bbffbb7230 */ /* 0x000fc40000004100 */
        /* <DEDUP_REMOVED lines=21> */
.L_x_11924:
[----:B------:R-:W-:Y:S05]  /*1d80*/  BSYNC B2 ;  /* 0x0000000000027941 */ /* 0x000fea0003800000 */
.L_x_11923:
        /* <DEDUP_REMOVED lines=81> */
.L_x_11926:
[----:B------:R-:W-:Y:S05]  /*22a0*/  BSYNC B2 ;  /* 0x0000000000027941 */ /* 0x000fea0003800000 */
.L_x_11925:
[----:B------:R-:W2:Y:S02]  /*22b0*/  LDL R180, [R1+0x60] ;  /* 0x0000600001b47983 */ /* 0x000ea40000100800 */
[----:B--2---:R-:W-:-:S13]  /*22c0*/  ISETP.NE.AND P4, PT, R180, RZ, PT ;  /* 0x000000ffb400720c */ /* 0x004fda0003f85270 */
        /* <DEDUP_REMOVED lines=13> */
[----:B------:R-:W0:Y:S01]  /*23a0*/  LDG.E.128 R184, desc[UR4][R184.64+0x10] ;  /* 0x00001004b8b87981 */ /* 0x000e22000c1e1d00 */
[--C-:B---3--:R-:W-:Y:S02]  /*23b0*/  HADD2.F32 R211, -RZ, R188.reuse.H0_H0 ;  /* 0x200000bcffd37230 */ /* 0x108fe40000004100 */
[----:B------:R-:W-:-:S03]  /*23c0*/  HADD2.F32 R188, -RZ, R188.H1_H1 ;  /* 0x300000bcffbc7230 */ /* 0x000fc60000004100 */
[----:B------:R-:W-:Y:S02]  /*23d0*/  FMUL.FTZ R229, R40, R211 ;  /* 0x000000d328e57220 */ /* 0x000fe40000410000 */
[----:B------:R-:W-:Y:S02]  /*23e0*/  FMUL.FTZ R228, R41, R188 ;  /* 0x000000bc29e47220 */ /* 0x000fe40000410000 */
[----:B------:R-:W-:Y:S01]  /*23f0*/  FADD.FTZ R8, R8, R229 ;  /* 0x000000e508087221 */ /* 0x000fe20000010000 */
[C---:B--2---:R-:W-:Y:S01]  /*2400*/  FADD.FTZ R207, -R2.reuse, R180 ;  /* 0x000000b402cf7221 */ /* 0x044fe20000010100 */
[C---:B------:R-:W-:Y:S01]  /*2410*/  FADD.FTZ R208, -R2.reuse, R181 ;  /* 0x000000b502d07221 */ /* 0x040fe20000010100 */
[C---:B------:R-:W-:Y:S01]  /*2420*/  FADD.FTZ R182, -R2.reuse, R182 ;  /* 0x000000b602b67221 */ /* 0x040fe20000010100 */
[C---:B------:R-:W-:Y:S01]  /*2430*/  FADD.FTZ R183, -R2.reuse, R183 ;  /* 0x000000b702b77221 */ /* 0x040fe20000010100 */
[C---:B-----5:R-:W-:Y:S01]  /*2440*/  FMUL.FTZ R207, R3.reuse, R207 ;  /* 0x000000cf03cf7220 */ /* 0x060fe20000410000 */
[----:B------:R-:W-:Y:S01]  /*2450*/  FMUL.FTZ R208, R3, R208 ;  /* 0x000000d003d07220 */ /* 0x000fe20000410000 */
[C---:B0-----:R-:W-:Y:S01]  /*2460*/  FADD.FTZ R181, -R2.reuse, R184 ;  /* 0x000000b802b57221 */ /* 0x041fe20000010100 */
[C---:B------:R-:W-:Y:S01]  /*2470*/  FADD.FTZ R180, -R2.reuse, R185 ;  /* 0x000000b902b47221 */ /* 0x040fe20000010100 */
[C---:B------:R-:W-:Y:S01]  /*2480*/  FADD.FTZ R22, -R2.reuse, R186 ;  /* 0x000000ba02167221 */ /* 0x040fe20000010100 */
[----:B------:R-:W-:Y:S01]  /*2490*/  FADD.FTZ R2, -R2, R187 ;  /* 0x000000bb02027221 */ /* 0x000fe20000010100 */
[----:B------:R-:W-:-:S02]  /*24a0*/  HADD2.F32 R187, -RZ, R189.H0_H0 ;  /* 0x200000bdffbb7230 */ /* 0x000fc40000004100 */
[----:B------:R-:W-:Y:S01]  /*24b0*/  FFMA.FTZ R7, R207, R229, R7 ;  /* 0x000000e5cf077223 */ /* 0x000fe20000010007 */
[----:B------:R-:W-:Y:S02]  /*24c0*/  HADD2.F32 R186, -RZ, R189.H1_H1 ;  /* 0x300000bdffba7230 */ /* 0x000fe40000004100 */
[C---:B------:R-:W-:Y:S01]  /*24d0*/  FMUL.FTZ R209, R3.reuse, R182 ;  /* 0x000000b603d17220 */ /* 0x040fe20000410000 */
[----:B------:R-:W-:Y:S01]  /*24e0*/  FADD.FTZ R8, R8, R228 ;  /* 0x000000e408087221 */ /* 0x000fe20000010000 */
[----:B------:R-:W-:Y:S01]  /*24f0*/  FMUL.FTZ R227, R42, R187 ;  /* 0x000000bb2ae37220 */ /* 0x000fe20000410000 */
[----:B------:R-:W-:Y:S01]  /*2500*/  FFMA.FTZ R7, R208, R228, R7 ;  /* 0x000000e4d0077223 */ /* 0x000fe20000010007 */
[--C-:B------:R-:W-:Y:S02]  /*2510*/  HADD2.F32 R185, -RZ, R190.reuse.H0_H0 ;  /* 0x200000beffb97230 */ /* 0x100fe40000004100 */
[----:B------:R-:W-:Y:S01]  /*2520*/  FMUL.FTZ R210, R3, R183 ;  /* 0x000000b703d27220 */ /* 0x000fe20000410000 */
[----:B------:R-:W-:Y:S01]  /*2530*/  FMUL.FTZ R226, R43, R186 ;  /* 0x000000ba2be27220 */ /* 0x000fe20000410000 */
[----:B------:R-:W-:Y:S01]  /*2540*/  FADD.FTZ R8, R8, R227 ;  /* 0x000000e308087221 */ /* 0x000fe20000010000 */
[----:B------:R-:W-:Y:S01]  /*2550*/  FFMA.FTZ R7, R209, R227, R7 ;  /* 0x000000e3d1077223 */ /* 0x000fe20000010007 */
[----:B------:R-:W-:-:S02]  /*2560*/  HADD2.F32 R184, -RZ, R190.H1_H1 ;  /* 0x300000beffb87230 */ /* 0x000fc40000004100 */
[----:B------:R-:W-:Y:S01]  /*2570*/  FADD.FTZ R116, R116, R211 ;  /* 0x000000d374747221 */ /* 0x000fe20000010000 */
[----:B------:R-:W-:Y:S01]  /*2580*/  FFMA.FTZ R76, R207, R211, R76 ;  /* 0x000000d3cf4c7223 */ /* 0x000fe2000001004c */
[C---:B------:R-:W-:Y:S01]  /*2590*/  FMUL.FTZ R211, R3.reuse, R181 ;  /* 0x000000b503d37220 */ /* 0x040fe20000410000 */
[----:B------:R-:W-:Y:S01]  /*25a0*/  FMUL.FTZ R225, R44, R185 ;  /* 0x000000b92ce17220 */ /* 0x000fe20000410000 */
[----:B------:R-:W-:Y:S01]  /*25b0*/  FADD.FTZ R8, R8, R226 ;  /* 0x000000e208087221 */ /* 0x000fe20000010000 */
[----:B------:R-:W-:Y:S01]  /*25c0*/  FFMA.FTZ R7, R210, R226, R7 ;  /* 0x000000e2d2077223 */ /* 0x000fe20000010007 */
[--C-:B------:R-:W-:Y:S02]  /*25d0*/  HADD2.F32 R189, -RZ, R191.reuse.H0_H0 ;  /* 0x200000bfffbd7230 */ /* 0x100fe40000004100 */
        /* <DEDUP_REMOVED lines=29> */
.L_x_11918:
[----:B------:R-:W-:Y:S05]  /*27b0*/  BSYNC B1 ;  /* 0x0000000000017941 */ /* 0x000fea0003800000 */
.L_x_11904:
        /* <DEDUP_REMOVED lines=20> */
.L_x_12030:
[----:B------:R-:W2:Y:S01]  /*2900*/  LDL.LU R22, [R1+0x18] ;  /* 0x0000180001167983 */ /* 0x000ea20000300800 */
[----:B------:R-:W3:Y:S03]  /*2910*/  LDC.U8 R182, c[0x0][0x2a0] ;  /* 0x0000a800ffb67b82 */ /* 0x000ee60000000000 */
[----:B------:R-:W4:Y:S01]  /*2920*/  LDL R8, [R1+0x1c] ;  /* 0x00001c0001087983 */ /* 0x000f220000100800 */
[----:B------:R-:W-:Y:S01]  /*2930*/  BSSY B1, `(.L_x_11928) ;  /* 0x00000b0000017945 */ /* 0x000fe20003800000 */
[----:B---3--:R-:W-:Y:S02]  /*2940*/  ISETP.NE.AND P4, PT, R182, RZ, PT ;  /* 0x000000ffb600720c */ /* 0x008fe40003f85270 */
[----:B--2---:R-:W-:Y:S01]  /*2950*/  MOV R180, R22 ;  /* 0x0000001600b47202 */ /* 0x004fe20000000f00 */
        /* <DEDUP_REMOVED lines=28> */
.L_x_11931:
[----:B------:R-:W-:Y:S05]  /*2b20*/  BSYNC B2 ;  /* 0x0000000000027941 */ /* 0x000fea0003800000 */
.L_x_11930:
        /* <DEDUP_REMOVED lines=9> */
[----:B------:R-:W-:-:S04]  /*2bc0*/  @P4 F2FP.F16.F32.PACK_AB R22, RZ, R22 ;  /* 0x00000016ff16423e */ /* 0x000fc800000000ff */
        /* <DEDUP_REMOVED lines=10> */
.L_x_11933:
[----:B------:R-:W-:Y:S05]  /*2c70*/  BSYNC B2 ;  /* 0x0000000000027941 */ /* 0x000fea0003800000 */
.L_x_11932:
        /* <DEDUP_REMOVED lines=17> */
.L_x_11935:
[----:B------:R-:W-:Y:S05]  /*2d90*/  BSYNC B2 ;  /* 0x0000000000027941 */ /* 0x000fea0003800000 */
.L_x_11934:
        /* <DEDUP_REMOVED lines=17> */
.L_x_11937:
[----:B------:R-:W-:Y:S05]  /*2eb0*/  BSYNC B2 ;  /* 0x0000000000027941 */ /* 0x000fea0003800000 */
.L_x_11936:
        /* <DEDUP_REMOVED lines=17> */
.L_x_11939:
[----:B------:R-:W-:Y:S05]  /*2fd0*/  BSYNC B2 ;  /* 0x0000000000027941 */ /* 0x000fea0003800000 */
.L_x_11938:
        /* <DEDUP_REMOVED lines=17> */
.L_x_11941:
[----:B------:R-:W-:Y:S05]  /*30f0*/  BSYNC B2 ;  /* 0x0000000000027941 */ /* 0x000fea0003800000 */
.L_x_11940:
        /* <DEDUP_REMOVED lines=17> */
.L_x_11943:
[----:B------:R-:W-:Y:S05]  /*3210*/  BSYNC B2 ;  /* 0x0000000000027941 */ /* 0x000fea0003800000 */
.L_x_11942:
        /* <DEDUP_REMOVED lines=16> */
.L_x_11945:
[----:B------:R-:W-:Y:S05]  /*3320*/  BSYNC B2 ;  /* 0x0000000000027941 */ /* 0x000fea0003800000 */
.L_x_11944:
        /* <DEDUP_REMOVED lines=11> */
[----:B------:R-:W-:-:S04]  /*33e0*/  @P4 F2FP.F16.F32.PACK_AB R22, RZ, R22 ;  /* 0x00000016ff16423e */ /* 0x000fc800000000ff */
[----:B------:R-:W-:Y:S01]  /*33f0*/  @P4 PRMT R75, R75, 0x5410, R22 ;  /* 0x000054104b4b4816 */ /* 0x000fe20000000016 */
[C---:B0-----:R-:W-:Y:S01]  /*3400*/  @P4 IMAD.WIDE.U32 R180, R2.reuse, 0x10, R180 ;  /* 0x0000001002b44825 */ /* 0x041fe200078e00b4 */
[----:B------:R-:W-:-:S04]  /*3410*/  IADD3 R2, R2, 0x20, RZ ;  /* 0x0000002002027810 */ /* 0x000fc80007ffe0ff */
[----:B------:R0:W-:Y:S03]  /*3420*/  @P4 STG.E.128 desc[UR4][R180.64], R72 ;  /* 0x00000048b4004986 */ /* 0x0001e6000c101d04 */
.L_x_11929:
[----:B------:R-:W-:Y:S05]  /*3430*/  BSYNC B1 ;  /* 0x0000000000017941 */ /* 0x000fea0003800000 */
.L_x_11928:
        /* <DEDUP_REMOVED lines=16> */
.L_x_11949:
[----:B------:R-:W-:Y:S05]  /*3540*/  BSYNC B2 ;  /* 0x0000000000027941 */ /* 0x000fea0003800000 */
.L_x_11948:
        /* <DEDUP_REMOVED lines=19> */
.L_x_11951:
[----:B------:R-:W-:Y:S05]  /*3680*/  BSYNC B2 ;  /* 0x0000000000027941 */ /* 0x000fea0003800000 */
.L_x_11950:
        /* <DEDUP_REMOVED lines=16> */
.L_x_11953:
[----:B------:R-:W-:Y:S05]  /*3790*/  BSYNC B2 ;  /* 0x0000000000027941 */ /* 0x000fea0003800000 */
.L_x_11952:
        /* <DEDUP_REMOVED lines=16> */
.L_x_11955:
[----:B------:R-:W-:Y:S05]  /*38a0*/  BSYNC B2 ;  /* 0x0000000000027941 */ /* 0x000fea0003800000 */
.L_x_11954:
        /* <DEDUP_REMOVED lines=16> */
.L_x_11957:
[----:B------:R-:W-:Y:S05]  /*39b0*/  BSYNC B2 ;  /* 0x0000000000027941 */ /* 0x000fea0003800000 */
.L_x_11956:
        /* <DEDUP_REMOVED lines=16> */
.L_x_11959:
[----:B------:R-:W-:Y:S05]  /*3ac0*/  BSYNC B2 ;  /* 0x0000000000027941 */ /* 0x000fea0003800000 */
.L_x_11958:
        /* <DEDUP_REMOVED lines=16> */
.L_x_11961:
[----:B------:R-:W-:Y:S05]  /*3bd0*/  BSYNC B2 ;  /* 0x0000000000027941 */ /* 0x000fea0003800000 */
.L_x_11960:
        /* <DEDUP_REMOVED lines=16> */
.L_x_11963:
[----:B------:R-:W-:Y:S05]  /*3ce0*/  BSYNC B2 ;  /* 0x0000000000027941 */ /* 0x000fea0003800000 */
.L_x_11962:
        /* <DEDUP_REMOVED lines=16> */
.L_x_11947:
[----:B------:R-:W-:Y:S05]  /*3df0*/  BSYNC B1 ;  /* 0x0000000000017941 */ /* 0x000fea0003800000 */
.L_x_11946:
        /* <DEDUP_REMOVED lines=16> */
.L_x_11967:
[----:B------:R-:W-:Y:S05]  /*3f00*/  BSYNC B2 ;  /* 0x0000000000027941 */ /* 0x000fea0003800000 */
.L_x_11966:
        /* <DEDUP_REMOVED lines=19> */
.L_x_11969:
[----:B------:R-:W-:Y:S05]  /*4040*/  BSYNC B2 ;  /* 0x0000000000027941 */ /* 0x000fea0003800000 */
.L_x_11968:
        /* <DEDUP_REMOVED lines=16> */
.L_x_11971:
[----:B------:R-:W-:Y:S05]  /*4150*/  BSYNC B2 ;  /* 0x0000000000027941 */ /* 0x000fea0003800000 */
.L_x_11970:
        /* <DEDUP_REMOVED lines=16> */
.L_x_11973:
[----:B------:R-:W-:Y:S05]  /*4260*/  BSYNC B2 ;  /* 0x0000000000027941 */ /* 0x000fea0003800000 */
.L_x_11972:
        /* <DEDUP_REMOVED lines=16> */
.L_x_11975:
[----:B------:R-:W-:Y:S05]  /*4370*/  BSYNC B2 ;  /* 0x0000000000027941 */ /* 0x000fea0003800000 */
.L_x_11974:
        /* <DEDUP_REMOVED lines=16> */
.L_x_11977:
[----:B------:R-:W-:Y:S05]  /*4480*/  BSYNC B2 ;  /* 0x0000000000027941 */ /* 0x000fea0003800000 */
.L_x_11976:
        /* <DEDUP_REMOVED lines=16> */
.L_x_11979:
[----:B------:R-:W-:Y:S05]  /*4590*/  BSYNC B2 ;  /* 0x0000000000027941 */ /* 0x000fea0003800000 */
.L_x_11978:
        /* <DEDUP_REMOVED lines=16> */
.L_x_11981:
[----:B------:R-:W-:Y:S05]  /*46a0*/  BSYNC B2 ;  /* 0x0000000000027941 */ /* 0x000fea0003800000 */
.L_x_11980:
        /* <DEDUP_REMOVED lines=16> */
.L_x_11965:
[----:B------:R-:W-:Y:S05]  /*47b0*/  BSYNC B1 ;  /* 0x0000000000017941 */ /* 0x000fea0003800000 */
.L_x_11964:
        /* <DEDUP_REMOVED lines=16> */
.L_x_11985:
[----:B------:R-:W-:Y:S05]  /*48c0*/  BSYNC B2 ;  /* 0x0000000000027941 */ /* 0x000fea0003800000 */
.L_x_11984:
        /* <DEDUP_REMOVED lines=19> */
.L_x_11987:
[----:B------:R-:W-:Y:S05]  /*4a00*/  BSYNC B2 ;  /* 0x0000000000027941 */ /* 0x000fea0003800000 */
.L_x_11986:
        /* <DEDUP_REMOVED lines=16> */
.L_x_11989:
[----:B------:R-:W-:Y:S05]  /*4b10*/  BSYNC B2 ;  /* 0x0000000000027941 */ /* 0x000fea0003800000 */
.L_x_11988:
        /* <DEDUP_REMOVED lines=16> */
.L_x_11991:
[----:B------:R-:W-:Y:S05]  /*4c20*/  BSYNC B2 ;  /* 0x0000000000027941 */ /* 0x000fea0003800000 */
.L_x_11990:
        /* <DEDUP_REMOVED lines=16> */
.L_x_11993:
[----:B------:R-:W-:Y:S05]  /*4d30*/  BSYNC B2 ;  /* 0x0000000000027941 */ /* 0x000fea0003800000 */
.L_x_11992:
        /* <DEDUP_REMOVED lines=16> */
.L_x_11995:
[----:B------:R-:W-:Y:S05]  /*4e40*/  BSYNC B2 ;  /* 0x0000000000027941 */ /* 0x000fea0003800000 */
.L_x_11994:
        /* <DEDUP_REMOVED lines=16> */
.L_x_11997:
[----:B------:R-:W-:Y:S05]  /*4f50*/  BSYNC B2 ;  /* 0x0000000000027941 */ /* 0x000fea0003800000 */
.L_x_11996:
        /* <DEDUP_REMOVED lines=16> */
.L_x_11999:
[----:B------:R-:W-:Y:S05]  /*5060*/  BSYNC B2 ;  /* 0x0000000000027941 */ /* 0x000fea0003800000 */
.L_x_11998:
        /* <DEDUP_REMOVED lines=16> */
.L_x_11983:
[----:B------:R-:W-:Y:S05]  /*5170*/  BSYNC B1 ;  /* 0x0000000000017941 */ /* 0x000fea0003800000 */
.L_x_11982:
        /* <DEDUP_REMOVED lines=18> */
.L_x_12003:
[----:B------:R-:W-:Y:S05]  /*52a0*/  BSYNC B2 ;  /* 0x0000000000027941 */ /* 0x000fea0003800000 */
.L_x_12002:
        /* <DEDUP_REMOVED lines=19> */
.L_x_12005:
[----:B------:R-:W-:Y:S05]  /*53e0*/  BSYNC B2 ;  /* 0x0000000000027941 */ /* 0x000fea0003800000 */
.L_x_12004:
        /* <DEDUP_REMOVED lines=16> */
.L_x_12007:
[----:B------:R-:W-:Y:S05]  /*54f0*/  BSYNC B2 ;  /* 0x0000000000027941 */ /* 0x000fea0003800000 */
.L_x_12006:
        /* <DEDUP_REMOVED lines=16> */
.L_x_12009:
[----:B------:R-:W-:Y:S05]  /*5600*/  BSYNC B2 ;  /* 0x0000000000027941 */ /* 0x000fea0003800000 */
.L_x_12008:
        /* <DEDUP_REMOVED lines=16> */
.L_x_12011:
[----:B------:R-:W-:Y:S05]  /*5710*/  BSYNC B2 ;  /* 0x0000000000027941 */ /* 0x000fea0003800000 */
.L_x_12010:
        /* <DEDUP_REMOVED lines=16> */
.L_x_12013:
[----:B------:R-:W-:Y:S05]  /*5820*/  BSYNC B2 ;  /* 0x0000000000027941 */ /* 0x000fea0003800000 */
.L_x_12012:
        /* <DEDUP_REMOVED lines=16> */
.L_x_12015:
[----:B------:R-:W-:Y:S05]  /*5930*/  BSYNC B2 ;  /* 0x0000000000027941 */ /* 0x000fea0003800000 */
.L_x_12014:
        /* <DEDUP_REMOVED lines=16> */
.L_x_12017:
[----:B------:R-:W-:Y:S05]  /*5a40*/  BSYNC B2 ;  /* 0x0000000000027941 */ /* 0x000fea0003800000 */
.L_x_12016:
[----:B------:R-:W-:Y:S01]  /*5a50*/  ISETP.NE.U32.AND P3, PT, R182, RZ, PT ;  /* 0x000000ffb600720c */ /* 0x000fe20003f65070 */
[----:B------:R-:W0:Y:S01]  /*5a60*/  @P4 LDC R3, c[0x0][0x29c] ;  /* 0x0000a700ff034b82 */ /* 0x000e220000000800 */
[----:B------:R-:W-:Y:S02]  /*5a70*/  SEL R171, R22, R171, P5 ;  /* 0x000000ab16ab7207 */ /* 0x000fe40002800000 */
[----:B------:R-:W-:-:S13]  /*5a80*/  ISETP.NE.AND.EX P3, PT, R183, RZ, PT, P3 ;  /* 0x000000ffb700720c */ /* 0x000fda0003f65330 */
[----:B------:R-:W1:Y:S01]  /*5a90*/  @P3 LDC.64 R180, c[0x0][0x308] ;  /* 0x0000c200ffb43b82 */ /* 0x000e620000000a00 */
[----:B0-----:R-:W-:-:S05]  /*5aa0*/  @P4 FMUL.FTZ R3, R22, R3 ;  /* 0x0000000316034220 */ /* 0x001fca0000410000 */
[----:B------:R-:W-:-:S04]  /*5ab0*/  @P4 F2FP.F16.F32.PACK_AB R8, RZ, R3 ;  /* 0x00000003ff08423e */ /* 0x000fc800000000ff */
[----:B------:R-:W-:Y:S01]  /*5ac0*/  @P4 PRMT R75, R75, 0x5410, R8 ;  /* 0x000054104b4b4816 */ /* 0x000fe20000000008 */
[----:B-1----:R-:W-:-:S05]  /*5ad0*/  @P3 IMAD.WIDE.U32 R6, R6, 0x20, R180 ;  /* 0x0000002006063825 */ /* 0x002fca00078e00b4 */
[----:B------:R-:W-:Y:S04]  /*5ae0*/  @P3 STG.E.128 desc[UR4][R6.64], R176 ;  /* 0x000000b006003986 */ /* 0x000fe8000c101d04 */
[----:B------:R0:W-:Y:S02]  /*5af0*/  @P3 STG.E.128 desc[UR4][R6.64+0x10], R168 ;  /* 0x000010a806003986 */ /* 0x0001e4000c101d04 */
[----:B0-----:R-:W0:Y:S02]  /*5b00*/  @P4 LDC.64 R6, c[0x0][0x2f8] ;  /* 0x0000be00ff064b82 */ /* 0x001e240000000a00 */
[----:B0-----:R-:W-:-:S05]  /*5b10*/  @P4 IMAD.WIDE.U32 R2, R2, 0x10, R6 ;  /* 0x0000001002024825 */ /* 0x001fca00078e0006 */
[----:B------:R4:W-:Y:S02]  /*5b20*/  @P4 STG.E.128 desc[UR4][R2.64], R72 ;  /* 0x0000004802004986 */ /* 0x0009e4000c101d04 */
.L_x_12001:
[----:B------:R-:W-:Y:S05]  /*5b30*/  BSYNC B1 ;  /* 0x0000000000017941 */ /* 0x000fea0003800000 */
.L_x_12000:
[----:B----45:R-:W4:Y:S02]  /*5b40*/  LDC.64 R2, c[0x0][0x210] ;  /* 0x00008400ff027b82 */ /* 0x030f240000000a00 */
[----:B----4-:R-:W-:-:S04]  /*5b50*/  LEA R4, R2, R4, 0x2 ;  /* 0x0000000402047211 */ /* 0x010fc800078e10ff */
[----:B------:R-:W-:-:S13]  /*5b60*/  ISETP.GE.AND P3, PT, R4, R3, PT ;  /* 0x000000030400720c */ /* 0x000fda0003f66270 */
[----:B------:R-:W-:Y:S05]  /*5b70*/  @!P3 BRA `(.L_x_12018) ;  /* 0xffffffa800f8b947 */ /* 0x000fea000383ffff */
.L_x_11903:
[----:B------:R-:W-:Y:S05]  /*5b80*/  BSYNC B0 ;  /* 0x0000000000007941 */ /* 0x000fea0003800000 */
.L_x_11902:
        /* <DEDUP_REMOVED lines=42> */
[----:B------:R-:W-:Y:S02]  /*5e30*/  IADD3.X R13, RZ, RZ, RZ, P0, !PT ;  /* 0x000000ffff0d7210 */ /* 0x000fe400007fe4ff */
[----:B------:R-:W1:Y:S01]  /*5e40*/  LDS R9, [R0+0xc00] ;  /* 0x000c000000097984 */ /* 0x000e620000000800 */
[----:B--2---:R-:W-:Y:S01]  /*5e50*/  FADD.FTZ R3, RZ, R3 ;  /* 0x00000003ff037221 */ /* 0x004fe20000010000 */
[----:B------:R-:W-:Y:S02]  /*5e60*/  LOP3.LUT P0, RZ, R44, 0xffffff80, RZ, 0xc0, !PT ;  /* 0xffffff802cff7812 */ /* 0x000fe4000780c0ff */
        /* <DEDUP_REMOVED lines=113> */
[----:B------:R-:W-:Y:S02]  /*6580*/  @P0 IADD3.X R55, RZ, R55, RZ, P2, !PT ;  /* 0x00000037ff370210 */ /* 0x000fe400017fe4ff */
        /* <DEDUP_REMOVED lines=23> */
[-C--:B------:R-:W-:Y:S01]  /*6700*/  @P1 MOV R3, R55.reuse ;  /* 0x0000003700031202 */ /* 0x080fe20000000f00 */
[----:B--2---:R-:W-:Y:S01]  /*6710*/  FADD.FTZ R14, R14, R25 ;  /* 0x000000190e0e7221 */ /* 0x004fe20000010000 */
[----:B------:R-:W-:Y:S01]  /*6720*/  @P1 IADD3 R48, P0, R48, 0x200, RZ ;  /* 0x0000020030301810 */ /* 0x000fe20007f1e0ff */
[----:B------:R-:W2:Y:S03]  /*6730*/  LDS R21, [R0+0x3400] ;  /* 0x0034000000157984 */ /* 0x000ea60000000800 */
[----:B------:R-:W-:Y:S01]  /*6740*/  @P1 IADD3.X R55, RZ, R55, RZ, P0, !PT ;  /* 0x00000037ff371210 */ /* 0x000fe200007fe4ff */
[----:B------:R3:W-:Y:S01]  /*6750*/  @P1 STG.E desc[UR4][R2.64], R61 ;  /* 0x0000003d02001986 */ /* 0x0007e2000c101904 */
[----:B------:R-:W-:Y:S01]  /*6760*/  ISETP.GE.U32.AND P0, PT, R44, 0x200, PT ;  /* 0x000002002c00780c */ /* 0x000fe20003f06070 */
[----:B----4-:R-:W-:-:S02]  /*6770*/  FADD.FTZ R14, R14, R27 ;  /* 0x0000001b0e0e7221 */ /* 0x010fc40000010000 */
[----:B------:R-:W-:Y:S04]  /*6780*/  @P1 STG.E desc[UR4][R4.64], R13 ;  /* 0x0000000d04001986 */ /* 0x000fe8000c101904 */
[----:B------:R-:W4:Y:S01]  /*6790*/  LDS R13, [R0+0x600] ;  /* 0x00060000000d7984 */ /* 0x000f220000000800 */
[----:B---3--:R-:W-:-:S03]  /*67a0*/  @P5 MOV R2, R48 ;  /* 0x0000003000025202 */ /* 0x008fc60000000f00 */
[----:B------:R-:W3:Y:S01]  /*67b0*/  LDS R29, [R0+0x4800] ;  /* 0x00480000001d7984 */ /* 0x000ee20000000800 */
[-C--:B------:R-:W-:Y:S02]  /*67c0*/  @P5 MOV R3, R55.reuse ;  /* 0x0000003700035202 */ /* 0x080fe40000000f00 */
[----:B------:R-:W-:Y:S01]  /*67d0*/  @P5 IADD3 R48, P1, R48, 0x200, RZ ;  /* 0x0000020030305810 */ /* 0x000fe20007f3e0ff */
[----:B------:R-:W3:Y:S03]  /*67e0*/  LDS R6, [R0+0xe00] ;  /* 0x000e000000067984 */ /* 0x000ee60000000800 */
[----:B------:R-:W-:Y:S01]  /*67f0*/  @P5 IADD3.X R55, RZ, R55, RZ, P1, !PT ;  /* 0x00000037ff375210 */ /* 0x000fe20000ffe4ff */
[----:B------:R2:W-:Y:S01]  /*6800*/  @P5 STG.E desc[UR4][R2.64], R15 ;  /* 0x0000000f02005986 */ /* 0x0005e2000c101904 */
[----:B------:R-:W-:Y:S01]  /*6810*/  ISETP.GE.U32.AND P1, PT, R44, 0x400, PT ;  /* 0x000004002c00780c */ /* 0x000fe20003f26070 */
[----:B------:R-:W-:-:S02]  /*6820*/  FADD.FTZ R37, R14, R37 ;  /* 0x000000250e257221 */ /* 0x000fc40000010000 */
[----:B------:R-:W3:Y:S01]  /*6830*/  LDS R15, [R0+0xa00] ;  /* 0x000a0000000f7984 */ /* 0x000ee20000000800 */
[----:B-1----:R-:W-:-:S03]  /*6840*/  FADD.FTZ R16, RZ, R16 ;  /* 0x00000010ff107221 */ /* 0x002fc60000010000 */
[----:B------:R-:W1:Y:S01]  /*6850*/  LDS R8, [R0+0x1000] ;  /* 0x0010000000087984 */ /* 0x000e620000000800 */
[----:B0-----:R-:W-:Y:S01]  /*6860*/  FADD.FTZ R16, R16, R17 ;  /* 0x0000001110107221 */ /* 0x001fe20000010000 */
[----:B--2---:R-:W-:Y:S02]  /*6870*/  @P5 MOV R2, R46 ;  /* 0x0000002e00025202 */ /* 0x004fe40000000f00 */
[----:B------:R-:W-:Y:S01]  /*6880*/  LDS R23, [R0+0x3600] ;  /* 0x0036000000177984 */ /* 0x000fe20000000800 */
        /* <DEDUP_REMOVED lines=14> */
[----:B0-----:R-:W-:Y:S01]  /*6970*/  @P0 MOV R2, R48 ;  /* 0x0000003000020202 */ /* 0x001fe20000000f00 */
[----:B------:R-:W-:Y:S01]  /*6980*/  LDS R31, [R0+0x4c00] ;  /* 0x004c0000001f7984 */ /* 0x000fe20000000800 */
[----:B------:R-:W-:Y:S01]  /*6990*/  FADD.FTZ R13, R13, R30 ;  /* 0x0000001e0d0d7221 */ /* 0x000fe20000010000 */
[-C--:B------:R-:W-:Y:S01]  /*69a0*/  @P0 MOV R3, R55.reuse ;  /* 0x0000003700030202 */ /* 0x080fe20000000f00 */
[----:B------:R-:W-:Y:S01]  /*69b0*/  FADD.FTZ R6, RZ, R6 ;  /* 0x00000006ff067221 */ /* 0x000fe20000010000 */
[----:B------:R-:W-:Y:S01]  /*69c0*/  @P0 IADD3 R48, P6, R48, 0x200, RZ ;  /* 0x0000020030300810 */ /* 0x000fe20007fde0ff */
[----:B------:R-:W-:Y:S01]  /*69d0*/  FADD.FTZ R19, R13, R38 ;  /* 0x000000260d137221 */ /* 0x000fe20000010000 */
[----:B------:R-:W-:Y:S02]  /*69e0*/  LDS R17, [R0+0x3a00] ;  /* 0x003a000000117984 */ /* 0x000fe40000000800 */
[----:B------:R-:W-:-:S02]  /*69f0*/  @P0 IADD3.X R55, RZ, R55, RZ, P6, !PT ;  /* 0x00000037ff370210 */ /* 0x000fc400037fe4ff */
[----:B------:R-:W0:Y:S01]  /*6a00*/  LDS R13, [R0+0x2200] ;  /* 0x00220000000d7984 */ /* 0x000e220000000800 */
[----:B------:R-:W-:Y:S01]  /*6a10*/  FADD.FTZ R15, RZ, R15 ;  /* 0x0000000fff0f7221 */ /* 0x000fe20000010000 */
[----:B------:R-:W-:Y:S02]  /*6a20*/  @P0 IADD3 R46, P6, R46, 0x200, RZ ;  /* 0x000002002e2e0810 */ /* 0x000fe40007fde0ff */
[----:B------:R3:W-:Y:S01]  /*6a30*/  @P0 STG.E desc[UR4][R2.64], R19 ;  /* 0x0000001302000986 */ /* 0x0007e2000c101904 */
[----:B------:R-:W-:Y:S01]  /*6a40*/  FADD.FTZ R15, R15, R18 ;  /* 0x000000120f0f7221 */ /* 0x000fe20000010000 */
[----:B------:R-:W-:Y:S01]  /*6a50*/  @P0 IADD3.X R49, RZ, R49, RZ, P6, !PT ;  /* 0x00000031ff310210 */ /* 0x000fe200037fe4ff */
[----:B-1----:R-:W-:Y:S01]  /*6a60*/  FADD.FTZ R8, RZ, R8 ;  /* 0x00000008ff087221 */ /* 0x002fe20000010000 */
[----:B------:R-:W1:Y:S01]  /*6a70*/  LDS R19, [R0+0x2400] ;  /* 0x0024000000137984 */ /* 0x000e620000000800 */
[----:B------:R-:W-:Y:S01]  /*6a80*/  FADD.FTZ R15, R15, R20 ;  /* 0x000000140f0f7221 */ /* 0x000fe20000010000 */
[----:B------:R-:W-:-:S02]  /*6a90*/  ISETP.GE.U32.AND P6, PT, R44, 0x500, PT ;  /* 0x000005002c00780c */ /* 0x000fc40003fc6070 */
[----:B------:R4:W-:Y:S01]  /*6aa0*/  @P0 STG.E desc[UR4][R4.64], R41 ;  /* 0x0000002904000986 */ /* 0x0009e2000c101904 */
[----:B---3--:R-:W-:-:S03]  /*6ab0*/  @P4 MOV R2, R48 ;  /* 0x0000003000024202 */ /* 0x008fc60000000f00 */
[----:B------:R-:W-:Y:S01]  /*6ac0*/  LDS R21, [R0+0x4e00] ;  /* 0x004e000000157984 */ /* 0x000fe20000000800 */
[----:B------:R-:W-:Y:S02]  /*6ad0*/  @P4 MOV R3, R55 ;  /* 0x0000003700034202 */ /* 0x000fe40000000f00 */
[----:B------:R-:W-:-:S03]  /*6ae0*/  @P4 IADD3 R48, P0, R48, 0x200, RZ ;  /* 0x0000020030304810 */ /* 0x000fc60007f1e0ff */
[----:B------:R3:W-:Y:S01]  /*6af0*/  @P4 STG.E desc[UR4][R2.64], R37 ;  /* 0x0000002502004986 */ /* 0x0007e2000c101904 */
[----:B----4-:R-:W-:Y:S01]  /*6b00*/  FADD.FTZ R5, R15, R24 ;  /* 0x000000180f057221 */ /* 0x010fe20000010000 */
[----:B------:R-:W-:Y:S01]  /*6b10*/  @P4 IADD3.X R55, RZ, R55, RZ, P0, !PT ;  /* 0x00000037ff374210 */ /* 0x000fe200007fe4ff */
[----:B--2---:R-:W-:Y:S01]  /*6b20*/  FADD.FTZ R10, RZ, R10 ;  /* 0x0000000aff0a7221 */ /* 0x004fe20000010000 */
[----:B------:R-:W2:Y:S01]  /*6b30*/  LDS R15, [R0+0x2600] ;  /* 0x00260000000f7984 */ /* 0x000ea20000000800 */
[----:B---3--:R-:W-:Y:S02]  /*6b40*/  @P4 MOV R2, R46 ;  /* 0x0000002e00024202 */ /* 0x008fe40000000f00 */
[----:B------:R-:W-:Y:S02]  /*6b50*/  @P4 MOV R3, R49 ;  /* 0x0000003100034202 */ /* 0x000fe40000000f00 */
[----:B------:R-:W-:Y:S01]  /*6b60*/  @P4 IADD3 R46, P0, R46, 0x200, RZ ;  /* 0x000002002e2e4810 */ /* 0x000fe20007f1e0ff */
[----:B0-----:R-:W-:-:S02]  /*6b70*/  FADD.FTZ R6, R6, R13 ;  /* 0x0000000d06067221 */ /* 0x001fc40000010000 */
[----:B------:R0:W-:Y:S01]  /*6b80*/  @P4 STG.E desc[UR4][R2.64], R7 ;  /* 0x0000000702004986 */ /* 0x0001e2000c101904 */
[----:B------:R-:W-:Y:S01]  /*6b90*/  @P4 IADD3.X R49, RZ, R49, RZ, P0, !PT ;  /* 0x00000031ff314210 */ /* 0x000fe200007fe4ff */
[----:B------:R-:W-:Y:S01]  /*6ba0*/  FADD.FTZ R6, R6, R23 ;  /* 0x0000001706067221 */ /* 0x000fe20000010000 */
[----:B-1----:R-:W-:-:S03]  /*6bb0*/  FADD.FTZ R8, R8, R19 ;  /* 0x0000001308087221 */ /* 0x002fc60000010000 */
[----:B------:R-:W-:Y:S01]  /*6bc0*/  FADD.FTZ R27, R6, R27 ;  /* 0x0000001b061b7221 */ /* 0x000fe20000010000 */
[----:B------:R-:W-:Y:S01]  /*6bd0*/  FADD.FTZ R8, R8, R25 ;  /* 0x0000001908087221 */ /* 0x000fe20000010000 */
        /* <DEDUP_REMOVED lines=52> */
.L_x_11927:
[----:B-1----:R-:W-:Y:S01]  /*6f20*/  HFMA2.MMA R180, -RZ, RZ, 0, 5.9604644775390625e-08 ;  /* 0x00000001ffb47435 */ /* 0x002fe200000001ff */
[----:B------:R-:W-:Y:S01]  /*6f30*/  BSSY B1, `(.L_x_12019) ;  /* 0x0000006000017945 */ /* 0x000fe20003800000 */
[----:B------:R-:W-:Y:S02]  /*6f40*/  MOV R22, 0x1f ;  /* 0x0000001f00167802 */ /* 0x000fe40000000f00 */
[----:B------:R-:W-:-:S07]  /*6f50*/  MOV R2, 0xffffffff ;  /* 0xffffffff00027802 */ /* 0x000fce0000000f00 */
[----:B-----5:R-:W-:Y:S05]  /*6f60*/  WARPSYNC.COLLECTIVE R2, `(.L_x_12020) ;  /* 0x0000000002087348 */ /* 0x020fea0003c00000 */
[----:B------:R0:W1:Y:S02]  /*6f70*/  SHFL.BFLY P4, R182, R8, R180, R22 ;  /* 0x0c0000b408b67389 */ /* 0x0000640000080016 */
[----:B01---5:R-:W-:Y:S01]  /*6f80*/  ENDCOLLECTIVE ;  /* 0x000000000000791b */ /* 0x023fe20003800000 */
.L_x_12020:
[----:B------:R-:W-:Y:S05]  /*6f90*/  BSYNC B1 ;  /* 0x0000000000017941 */ /* 0x000fea0003800000 */
.L_x_12019:
[----:B------:R-:W-:Y:S01]  /*6fa0*/  MOV R2, R182 ;  /* 0x000000b600027202 */ /* 0x000fe20000000f00 */
[----:B------:R-:W-:Y:S01]  /*6fb0*/  HFMA2.MMA R180, -RZ, RZ, 0, 5.9604644775390625e-08 ;  /* 0x00000001ffb47435 */ /* 0x000fe200000001ff */
[----:B------:R-:W-:-:S03]  /*6fc0*/  MOV R22, 0x1f ;  /* 0x0000001f00167802 */ /* 0x000fc60000000f00 */
[----:B------:R-:W-:Y:S01]  /*6fd0*/  FADD.FTZ R181, R2, R8 ;  /* 0x0000000802b57221 */ /* 0x000fe20000010000 */
[----:B------:R-:W-:Y:S02]  /*6fe0*/  MOV R8, R7 ;  /* 0x0000000700087202 */ /* 0x000fe40000000f00 */
[----:B------:R-:W-:-:S07]  /*6ff0*/  MOV R2, 0xffffffff ;  /* 0xffffffff00027802 */ /* 0x000fce0000000f00 */
[----:B------:R-:W-:Y:S05]  /*7000*/  WARPSYNC.COLLECTIVE R2, `(.L_x_12021) ;  /* 0x0000000002087348 */ /* 0x000fea0003c00000 */
[----:B------:R0:W1:Y:S02]  /*7010*/  SHFL.BFLY P4, R182, R8, R180, R22 ;  /* 0x0c0000b408b67389 */ /* 0x0000640000080016 */
[----:B01----:R-:W-:Y:S01]  /*7020*/  ENDCOLLECTIVE ;  /* 0x000000000000791b */ /* 0x003fe20003800000 */
.L_x_12021:
        /* <DEDUP_REMOVED lines=8> */
.L_x_12022:
[----:B------:R-:W-:Y:S02]  /*70b0*/  MOV R8, R7 ;  /* 0x0000000700087202 */ /* 0x000fe40000000f00 */
[----:B------:R-:W-:-:S05]  /*70c0*/  MOV R2, R182 ;  /* 0x000000b600027202 */ /* 0x000fca0000000f00 */
[----:B------:R-:W-:Y:S01]  /*70d0*/  FADD.FTZ R181, R181, R2 ;  /* 0x00000002b5b57221 */ /* 0x000fe20000010000 */
[----:B------:R-:W-:-:S07]  /*70e0*/  MOV R2, 0xffffffff ;  /* 0xffffffff00027802 */ /* 0x000fce0000000f00 */
[----:B------:R-:W-:Y:S05]  /*70f0*/  WARPSYNC.COLLECTIVE R2, `(.L_x_12023) ;  /* 0x0000000002087348 */ /* 0x000fea0003c00000 */
[----:B------:R0:W1:Y:S02]  /*7100*/  SHFL.BFLY P4, R182, R8, R180, R22 ;  /* 0x0c0000b408b67389 */ /* 0x0000640000080016 */
[----:B01----:R-:W-:Y:S01]  /*7110*/  ENDCOLLECTIVE ;  /* 0x000000000000791b */ /* 0x003fe20003800000 */
.L_x_12023:
        /* <DEDUP_REMOVED lines=8> */
.L_x_12024:
[----:B------:R-:W-:Y:S02]  /*71a0*/  MOV R8, R7 ;  /* 0x0000000700087202 */ /* 0x000fe40000000f00 */
[----:B------:R-:W-:-:S05]  /*71b0*/  MOV R2, R182 ;  /* 0x000000b600027202 */ /* 0x000fca0000000f00 */
[----:B------:R-:W-:Y:S01]  /*71c0*/  FADD.FTZ R181, R181, R2 ;  /* 0x00000002b5b57221 */ /* 0x000fe20000010000 */
[----:B------:R-:W-:-:S07]  /*71d0*/  MOV R2, 0xffffffff ;  /* 0xffffffff00027802 */ /* 0x000fce0000000f00 */
[----:B------:R-:W-:Y:S05]  /*71e0*/  WARPSYNC.COLLECTIVE R2, `(.L_x_12025) ;  /* 0x0000000002087348 */ /* 0x000fea0003c00000 */
[----:B------:R0:W1:Y:S02]  /*71f0*/  SHFL.BFLY P4, R182, R8, R180, R22 ;  /* 0x0c0000b408b67389 */ /* 0x0000640000080016 */
[----:B01----:R-:W-:Y:S01]  /*7200*/  ENDCOLLECTIVE ;  /* 0x000000000000791b */ /* 0x003fe20003800000 */
.L_x_12025:
        /* <DEDUP_REMOVED lines=8> */
.L_x_12026:
[----:B------:R-:W-:Y:S02]  /*7290*/  MOV R8, R7 ;  /* 0x0000000700087202 */ /* 0x000fe40000000f00 */
[----:B------:R-:W-:-:S05]  /*72a0*/  MOV R2, R182 ;  /* 0x000000b600027202 */ /* 0x000fca0000000f00 */
[----:B------:R-:W-:Y:S01]  /*72b0*/  FADD.FTZ R181, R181, R2 ;  /* 0x00000002b5b57221 */ /* 0x000fe20000010000 */
[----:B------:R-:W-:-:S07]  /*72c0*/  MOV R2, 0xffffffff ;  /* 0xffffffff00027802 */ /* 0x000fce0000000f00 */
[----:B------:R-:W-:Y:S05]  /*72d0*/  WARPSYNC.COLLECTIVE R2, `(.L_x_12027) ;  /* 0x0000000002087348 */ /* 0x000fea0003c00000 */
[----:B------:R0:W1:Y:S02]  /*72e0*/  SHFL.BFLY P4, R182, R8, R180, R22 ;  /* 0x0c0000b408b67389 */ /* 0x0000640000080016 */
[----:B01----:R-:W-:Y:S01]  /*72f0*/  ENDCOLLECTIVE ;  /* 0x000000000000791b */ /* 0x003fe20003800000 */
.L_x_12027:
        /* <DEDUP_REMOVED lines=8> */
.L_x_12028:
[----:B------:R-:W-:Y:S02]  /*7380*/  MOV R8, R7 ;  /* 0x0000000700087202 */ /* 0x000fe40000000f00 */
[----:B------:R-:W-:-:S07]  /*7390*/  MOV R183, R182 ;  /* 0x000000b600b77202 */ /* 0x000fce0000000f00 */
[----:B------:R-:W-:Y:S05]  /*73a0*/  WARPSYNC.COLLECTIVE R2, `(.L_x_12029) ;  /* 0x0000000002087348 */ /* 0x000fea0003c00000 */
[----:B------:R0:W1:Y:S02]  /*73b0*/  SHFL.BFLY P4, R182, R8, R180, R22 ;  /* 0x0c0000b408b67389 */ /* 0x0000640000080016 */
[----:B01----:R-:W-:Y:S01]  /*73c0*/  ENDCOLLECTIVE ;  /* 0x000000000000791b */ /* 0x003fe20003800000 */
.L_x_12029:
[----:B------:R-:W-:Y:S01]  /*73d0*/  MOV R2, R182 ;  /* 0x000000b600027202 */ /* 0x000fe20000000f00 */
[----:B------:R-:W-:Y:S06]  /*73e0*/  BRA `(.L_x_12030) ;  /* 0xffffffb400447947 */ /* 0x000fec000383ffff */
.L_x_12031:
        /* <DEDUP_REMOVED lines=9> */
.L_x_17004:


//--------------------- .text._ZN10layer_norm13ln_bwd_kernelINS_13Kernel_traitsIf6__halffS2_fjLj1280ELj1ELj4ELj1ELj16ENS_18Kernel_traits_baseILj1280EfS2_fS2_fjLj128EEEEELb0ELb0ELb1ELb1EEEvNS_9BwdParamsE --------------------------
	.section	.text._ZN10layer_norm13ln_bwd_kernelINS_13Kernel_traitsIf6__halffS2_fjLj1280ELj1ELj4ELj1ELj16ENS_18Kernel_traits_baseILj1280EfS2_fS2_fjLj128EEEEELb0ELb0ELb1ELb1EEEvNS_9BwdParamsE,"ax",@progbits
	.align	128
        .global         _ZN10layer_norm13ln_bwd_kernelINS_13Kernel_traitsIf6__halffS2_fjLj1280ELj1ELj4ELj1ELj16ENS_18Kernel_traits_baseILj1280EfS2_fS2_fjLj128EEEEELb0ELb0ELb1ELb1EEEvNS_9BwdParamsE
        .type           _ZN10layer_norm13ln_bwd_kernelINS_13Kernel_traitsIf6__halffS2_fjLj1280ELj1ELj4ELj1ELj16ENS_18Kernel_traits_baseILj1280EfS2_fS2_fjLj128EEEEELb0ELb0ELb1ELb1EEEvNS_9BwdParamsE,@function
        .size           _ZN10layer_norm13ln_bwd_kernelINS_13Kernel_traitsIf6__halffS2_fjLj1280ELj1ELj4ELj1ELj16ENS_18Kernel_traits_baseILj1280EfS2_fS2_fjLj128EEEEELb0ELb0ELb1ELb1EEEvNS_9BwdParamsE,(.L_x_17005 - _ZN10layer_norm13ln_bwd_kernelINS_13Kernel_traitsIf6__halffS2_fjLj1280ELj1ELj4ELj1ELj16ENS_18Kernel_traits_baseILj1280EfS2_fS2_fjLj128EEEEELb0ELb0ELb1ELb1EEEvNS_9BwdParamsE)
        .other          _ZN10layer_norm13ln_bwd_kernelINS_13Kernel_traitsIf6__halffS2_fjLj1280ELj1ELj4ELj1ELj16ENS_18Kernel_traits_baseILj1280EfS2_fS2_fjLj128EEEEELb0ELb0ELb1ELb1EEEvNS_9BwdParamsE,@"STO_CUDA_ENTRY STV_DEFAULT"
_ZN10layer_norm13ln_bwd_kernelINS_13Kernel_traitsIf6__halffS2_fjLj1280ELj1ELj4ELj1ELj16ENS_18Kernel_traits_baseILj1280EfS2_fS2_fjLj128EEEEELb0ELb0ELb1ELb1EEEvNS_9BwdParamsE:
.text._ZN10layer_norm13ln_bwd_kernelINS_13Kernel_traitsIf6__halffS2_fjLj1280ELj1ELj4ELj1ELj16ENS_18Kernel_traits_baseILj1280EfS2_fS2_fjLj128EEEEELb0ELb0ELb1ELb1EEEvNS_9BwdParamsE:
        /* <DEDUP_REMOVED lines=54> */
.L_x_12033:
        /* <DEDUP_REMOVED lines=67> */
.L_x_12119:
        /* <DEDUP_REMOVED lines=47> */
.L_x_12036:
[----:B------:R-:W-:Y:S01]  /*0a80*/  IADD3 R194, R194, -0x1, RZ ;  /* 0xffffffffc2c27810 */ /* 0x000fe20007ffe0ff */
[----:B------:R-:W0:Y:S01]  /*0a90*/  LDC.64 R20, c[0x0][0x250] ;  /* 0x00009400ff147b82 */ /* 0x000e220000000a00 */
[----:B------:R-:W-:Y:S03]  /*0aa0*/  STL [R1+0x80], R172 ;  /* 0x000080ac01007387 */ /* 0x000fe60000100800 */
[----:B------:R-:W-:-:S04]  /*0ab0*/  IMAD R194, R194, R248, RZ ;  /* 0x000000f8c2c27224 */ /* 0x000fc800078e02ff */
[----:B------:R-:W1:Y:S01]  /*0ac0*/  LDC.64 R228, c[0x0][0x2b8] ;  /* 0x0000ae00ffe47b82 */ /* 0x000e620000000a00 */
[----:B------:R-:W-:Y:S01]  /*0ad0*/  SHF.R.S32.HI R3, RZ, 0x1f, R194 ;  /* 0x0000001fff037819 */ /* 0x000fe200000114c2 */
[----:B------:R-:W-:Y:S03]  /*0ae0*/  STL [R1+0x7c], R35 ;  /* 0x00007c2301007387 */ /* 0x000fe60000100800 */
[----:B------:R-:W-:Y:S01]  /*0af0*/  LEA.HI R2, R3, R194, RZ, 0x3 ;  /* 0x000000c203027211 */ /* 0x000fe200078f18ff */
[----:B------:R-:W-:Y:S02]  /*0b00*/  STL [R1+0x78], R34 ;  /* 0x0000782201007387 */ /* 0x000fe40000100800 */
[----:B------:R-:W2:Y:S01]  /*0b10*/  LDC.64 R212, c[0x0][0x238] ;  /* 0x00008e00ffd47b82 */ /* 0x000ea20000000a00 */
[----:B------:R-:W-:Y:S01]  /*0b20*/  LEA.HI.SX32 R2, R2, R216, 0x1d ;  /* 0x000000d802027211 */ /* 0x000fe200078feaff */
[----:B------:R-:W-:Y:S03]  /*0b30*/  STL [R1+0x74], R33 ;  /* 0x0000742101007387 */ /* 0x000fe60000100800 */
[----:B------:R-:W-:Y:S01]  /*0b40*/  IADD3 R23, R2, 0x20, RZ ;  /* 0x0000002002177810 */ /* 0x000fe20007ffe0ff */
[----:B------:R-:W-:Y:S01]  /*0b50*/  STL [R1+0x70], R32 ;  /* 0x0000702001007387 */ /* 0x000fe20000100800 */
[----:B------:R-:W-:Y:S01]  /*0b60*/  IADD3 R202, R196, 0x60, RZ ;  /* 0x00000060c4ca7810 */ /* 0x000fe20007ffe0ff */
[----:B0-----:R-:W-:Y:S01]  /*0b70*/  IMAD.WIDE R20, R198, 0x4, R20 ;  /* 0x00000004c6147825 */ /* 0x001fe200078e0214 */
[----:B------:R-:W-:Y:S01]  /*0b80*/  IADD3 R192, R196, 0x80, RZ ;  /* 0x00000080c4c07810 */ /* 0x000fe20007ffe0ff */
[----:B------:R-:W-:Y:S04]  /*0b90*/  STL [R1+0x6c], R31 ;  /* 0x00006c1f01007387 */ /* 0x000fe80000100800 */
[----:B------:R-:W3:Y:S01]  /*0ba0*/  LDG.E R0, desc[UR4][R20.64] ;  /* 0x0000000414007981 */ /* 0x000ee2000c1e1900 */
[----:B-1----:R-:W-:-:S04]  /*0bb0*/  IMAD.WIDE.U32 R8, R2, 0x10, R228 ;  /* 0x0000001002087825 */ /* 0x002fc800078e00e4 */
[----:B--2---:R-:W-:Y:S02]  /*0bc0*/  IMAD.WIDE.U32 R188, R196, 0x20, R212 ;  /* 0x00000020c4bc7825 */ /* 0x004fe400078e00d4 */
[----:B------:R-:W2:Y:S02]  /*0bd0*/  LDG.E.128 R8, desc[UR4][R8.64] ;  /* 0x0000000408087981 */ /* 0x000ea4000c1e1d00 */
[----:B------:R-:W-:Y:S02]  /*0be0*/  IMAD.WIDE.U32 R22, R23, 0x10, R228 ;  /* 0x0000001017167825 */ /* 0x000fe400078e00e4 */
[----:B------:R-:W4:Y:S02]  /*0bf0*/  LDG.E.128 R4, desc[UR4][R188.64] ;  /* 0x00000004bc047981 */ /* 0x000f24000c1e1d00 */
[--C-:B------:R-:W-:Y:S02]  /*0c00*/  IMAD.WIDE.U32 R204, R202, 0x20, R212.reuse ;  /* 0x00000020cacc7825 */ /* 0x100fe400078e00d4 */
[----:B------:R-:W4:Y:S02]  /*0c10*/  LDG.E.128 R12, desc[UR4][R188.64+0x10] ;  /* 0x00001004bc0c7981 */ /* 0x000f24000c1e1d00 */
[----:B------:R-:W-:-:S02]  /*0c20*/  IMAD.WIDE.U32 R194, R236, 0x20, R212 ;  /* 0x00000020ecc27825 */ /* 0x000fc400078e00d4 */
[----:B------:R-:W4:Y:S02]  /*0c30*/  LDG.E.128 R20, desc[UR4][R22.64] ;  /* 0x0000000416147981 */ /* 0x000f24000c1e1d00 */
[--C-:B------:R-:W-:Y:S02]  /*0c40*/  IMAD.WIDE.U32 R220, R226, 0x20, R212.reuse ;  /* 0x00000020e2dc7825 */ /* 0x100fe400078e00d4 */
[----:B------:R-:W4:Y:S02]  /*0c50*/  LDG.E.128 R16, desc[UR4][R194.64] ;  /* 0x00000004c2107981 */ /* 0x000f24000c1e1d00 */
[----:B------:R-:W-:Y:S02]  /*0c60*/  IMAD.WIDE.U32 R212, R192, 0x20, R212 ;  /* 0x00000020c0d47825 */ /* 0x000fe400078e00d4 */
[----:B------:R-:W4:Y:S04]  /*0c70*/  LDG.E.128 R188, desc[UR4][R204.64] ;  /* 0x00000004ccbc7981 */ /* 0x000f28000c1e1d00 */
[----:B------:R-:W4:Y:S04]  /*0c80*/  LDG.E.128 R208, desc[UR4][R212.64] ;  /* 0x00000004d4d07981 */ /* 0x000f28000c1e1d00 */
[----:B------:R-:W4:Y:S04]  /*0c90*/  LDG.E.128 R24, desc[UR4][R194.64+0x10] ;  /* 0x00001004c2187981 */ /* 0x000f28000c1e1d00 */
[----:B------:R-:W4:Y:S04]  /*0ca0*/  LDG.E.128 R204, desc[UR4][R204.64+0x10] ;  /* 0x00001004cccc7981 */ /* 0x000f28000c1e1d00 */
[----:B------:R-:W4:Y:S04]  /*0cb0*/  LDG.E.128 R180, desc[UR4][R220.64] ;  /* 0x00000004dcb47981 */ /* 0x000f28000c1e1d00 */
[----:B------:R0:W4:Y:S04]  /*0cc0*/  LDG.E.128 R184, desc[UR4][R220.64+0x10] ;  /* 0x00001004dcb87981 */ /* 0x000128000c1e1d00 */
[----:B------:R-:W4:Y:S01]  /*0cd0*/  LDG.E.128 R212, desc[UR4][R212.64+0x10] ;  /* 0x00001004d4d47981 */ /* 0x000f22000c1e1d00 */
[----:B------:R-:W-:-:S02]  /*0ce0*/  IADD3 R3, R2, 0x60, RZ ;  /* 0x0000006002037810 */ /* 0x000fc40007ffe0ff */
[C---:B------:R-:W-:Y:S01]  /*0cf0*/  IADD3 R217, R2.reuse, 0x40, RZ ;  /* 0x0000004002d97810 */ /* 0x040fe20007ffe0ff */
[----:B------:R-:W-:Y:S01]  /*0d00*/  STL [R1+0x68], R30 ;  /* 0x0000681e01007387 */ /* 0x000fe20000100800 */
[----:B------:R-:W-:Y:S01]  /*0d10*/  IADD3 R2, R2, 0x80, RZ ;  /* 0x0000008002027810 */ /* 0x000fe20007ffe0ff */
[--C-:B0-----:R-:W-:Y:S02]  /*0d20*/  IMAD.WIDE.U32 R220, R3, 0x10, R228.reuse ;  /* 0x0000001003dc7825 */ /* 0x101fe400078e00e4 */
[----:B------:R-:W-:Y:S02]  /*0d30*/  STL [R1+0x64], R29 ;  /* 0x0000641d01007387 */ /* 0x000fe40000100800 */
[--C-:B------:R-:W-:Y:S02]  /*0d40*/  IMAD.WIDE.U32 R216, R217, 0x10, R228.reuse ;  /* 0x00000010d9d87825 */ /* 0x100fe400078e00e4 */
[----:B------:R-:W4:Y:S02]  /*0d50*/  LDG.E.128 R220, desc[UR4][R220.64] ;  /* 0x00000004dcdc7981 */ /* 0x000f24000c1e1d00 */
[----:B------:R-:W-:-:S02]  /*0d60*/  IMAD.WIDE.U32 R228, R2, 0x10, R228 ;  /* 0x0000001002e47825 */ /* 0x000fc400078e00e4 */
[----:B------:R0:W-:Y:S04]  /*0d70*/  STL [R1+0x60], R28 ;  /* 0x0000601c01007387 */ /* 0x0001e80000100800 */
[----:B------:R-:W4:Y:S01]  /*0d80*/  LDG.E.128 R228, desc[UR4][R228.64] ;  /* 0x00000004e4e47981 */ /* 0x000f22000c1e1d00 */
[----:B------:R-:W-:Y:S02]  /*0d90*/  MOV R195, UR10 ;  /* 0x0000000a00c37c02 */ /* 0x000fe40008000f00 */
[----:B------:R-:W-:Y:S01]  /*0da0*/  MOV R194, UR11 ;  /* 0x0000000b00c27c02 */ /* 0x000fe20008000f00 */
[----:B------:R-:W4:Y:S01]  /*0db0*/  LDG.E.128 R216, desc[UR4][R216.64] ;  /* 0x00000004d8d87981 */ /* 0x000f22000c1e1d00 */
[----:B0-----:R-:W0:Y:S01]  /*0dc0*/  LDC.U8 R28, c[0x0][0x2a0] ;  /* 0x0000a800ff1c7b82 */ /* 0x001e220000000000 */
[----:B------:R-:W-:-:S04]  /*0dd0*/  ISETP.NE.U32.AND P0, PT, R195, RZ, PT ;  /* 0x000000ffc300720c */ /* 0x000fc80003f05070 */
[----:B------:R-:W-:-:S13]  /*0de0*/  ISETP.NE.AND.EX P0, PT, R194, RZ, PT, P0 ;  /* 0x000000ffc200720c */ /* 0x000fda0003f05300 */
[--C-:B------:R-:W-:Y:S01]  /*0df0*/  @P0 IMAD.WIDE.U32 R202, R202, 0x20, R246.reuse ;  /* 0x00000020caca0825 */ /* 0x100fe200078e00f6 */
[----:B------:R-:W5:Y:S01]  /*0e00*/  @P0 LDG.E.128 R72, desc[UR4][R200.64] ;  /* 0x00000004c8480981 */ /* 0x000f62000c1e1d00 */
[----:B0-----:R-:W-:Y:S02]  /*0e10*/  ISETP.NE.AND P1, PT, R28, RZ, PT ;  /* 0x000000ff1c00720c */ /* 0x001fe40003f25270 */
[----:B------:R-:W-:Y:S01]  /*0e20*/  @P0 IMAD.WIDE.U32 R192, R192, 0x20, R246 ;  /* 0x00000020c0c00825 */ /* 0x000fe200078e00f6 */
        /* <DEDUP_REMOVED lines=8> */
[----:B------:R1:W5:Y:S01]  /*0eb0*/  @P0 LDG.E.128 R52, desc[UR4][R176.64+0x10] ;  /* 0x00001004b0340981 */ /* 0x000362000c1e1d00 */
[----:B---3--:R-:W-:Y:S01]  /*0ec0*/  FSEL R0, R0, RZ, !P1 ;  /* 0x000000ff00007208 */ /* 0x008fe20004800000 */
[----:B--2---:R-:W-:-:S02]  /*0ed0*/  HADD2.F32 R241, -RZ, R10.H0_H0 ;  /* 0x2000000afff17230 */ /* 0x004fc40000004100 */
[----:B------:R-:W-:Y:S02]  /*0ee0*/  HADD2.F32 R240, -RZ, R10.H1_H1 ;  /* 0x3000000afff07230 */ /* 0x000fe40000004100 */
[--C-:B------:R-:W-:Y:S02]  /*0ef0*/  HADD2.F32 R28, -RZ, R11.reuse.H1_H1 ;  /* 0x3000000bff1c7230 */ /* 0x100fe40000004100 */
[----:B------:R-:W-:Y:S02]  /*0f00*/  HADD2.F32 R29, -RZ, R11.H0_H0 ;  /* 0x2000000bff1d7230 */ /* 0x000fe40000004100 */
[C---:B----4-:R-:W-:Y:S01]  /*0f10*/  FADD.FTZ R232, -R0.reuse, R4 ;  /* 0x0000000400e87221 */ /* 0x050fe20000010100 */
[C---:B------:R-:W-:Y:S01]  /*0f20*/  FADD.FTZ R227, -R0.reuse, R5 ;  /* 0x0000000500e37221 */ /* 0x040fe20000010100 */
[----:B------:R-:W-:Y:S02]  /*0f30*/  HADD2.F32 R10, -RZ, R23.H1_H1 ;  /* 0x30000017ff0a7230 */ /* 0x000fe40000004100 */
[C---:B------:R-:W-:Y:S01]  /*0f40*/  FADD.FTZ R225, -R0.reuse, R6 ;  /* 0x0000000600e17221 */ /* 0x040fe20000010100 */
[----:B------:R-:W-:Y:S01]  /*0f50*/  FADD.FTZ R224, -R0, R7 ;  /* 0x0000000700e07221 */ /* 0x000fe20000010100 */
[--C-:B------:R-:W-:Y:S01]  /*0f60*/  HADD2.F32 R238, -RZ, R8.reuse.H0_H0 ;  /* 0x20000008ffee7230 */ /* 0x100fe20000004100 */
[----:B0-----:R-:W-:Y:S01]  /*0f70*/  MOV R192, R28 ;  /* 0x0000001c00c07202 */ /* 0x001fe20000000f00 */
[----:B------:R-:W-:-:S02]  /*0f80*/  HADD2.F32 R237, -RZ, R8.H1_H1 ;  /* 0x30000008ffed7230 */ /* 0x000fc40000004100 */
[C---:B------:R-:W-:Y:S01]  /*0f90*/  FADD.FTZ R2, -R0.reuse, R12 ;  /* 0x0000000c00027221 */ /* 0x040fe20000010100 */
        /* <DEDUP_REMOVED lines=8> */
[----:B------:R-:W-:Y:S01]  /*1020*/  FADD.FTZ R9, -R0, R19 ;  /* 0x0000001300097221 */ /* 0x000fe20000010100 */
[--C-:B------:R-:W-:Y:S01]  /*1030*/  HADD2.F32 R233, -RZ, R20.reuse.H0_H0 ;  /* 0x20000014ffe97230 */ /* 0x100fe20000004100 */
[----:B------:R-:W-:Y:S01]  /*1040*/  MOV R193, R10 ;  /* 0x0000000a00c17202 */ /* 0x000fe20000000f00 */
[----:B------:R-:W-:-:S02]  /*1050*/  HADD2.F32 R235, -RZ, R20.H1_H1 ;  /* 0x30000014ffeb7230 */ /* 0x000fc40000004100 */
[C---:B------:R-:W-:Y:S01]  /*1060*/  FADD.FTZ R201, -R0.reuse, R204 ;  /* 0x000000cc00c97221 */ /* 0x040fe20000010100 */
[C---:B------:R-:W-:Y:S01]  /*1070*/  FADD.FTZ R202, -R0.reuse, R205 ;  /* 0x000000cd00ca7221 */ /* 0x040fe20000010100 */
[C---:B------:R-:W-:Y:S01]  /*1080*/  FADD.FTZ R203, -R0.reuse, R206 ;  /* 0x000000ce00cb7221 */ /* 0x040fe20000010100 */
[----:B------:R-:W-:Y:S02]  /*1090*/  HADD2.F32 R242, -RZ, R23.H0_H0 ;  /* 0x20000017fff27230 */ /* 0x000fe40000004100 */
[C---:B------:R-:W-:Y:S01]  /*10a0*/  FADD.FTZ R204, -R0.reuse, R208 ;  /* 0x000000d000cc7221 */ /* 0x040fe20000010100 */
[C---:B------:R-:W-:Y:S01]  /*10b0*/  FADD.FTZ R205, -R0.reuse, R209 ;  /* 0x000000d100cd7221 */ /* 0x040fe20000010100 */
        /* <DEDUP_REMOVED lines=24> */
[C---:B-----5:R-:W-:Y:S01]  /*1240*/  FMUL.FTZ R0, R197.reuse, R232 ;  /* 0x000000e8c5007220 */ /* 0x060fe20000410000 */
[----:B------:R-:W-:Y:S01]  /*1250*/  MOV R232, R192 ;  /* 0x000000c000e87202 */ /* 0x000fe20000000f00 */
[C---:B------:R-:W-:Y:S01]  /*1260*/  FMUL.FTZ R192, R197.reuse, R225 ;  /* 0x000000e1c5c07220 */ /* 0x040fe20000410000 */
[----:B------:R-:W-:Y:S01]  /*1270*/  MOV R225, R23 ;  /* 0x0000001700e17202 */ /* 0x000fe20000000f00 */
[C---:B------:R-:W-:Y:S01]  /*1280*/  FMUL.FTZ R23, R197.reuse, R17 ;  /* 0x00000011c5177220 */ /* 0x040fe20000410000 */
[----:B------:R-:W-:-:S02]  /*1290*/  FMUL.FTZ R17, R197, R179 ;  /* 0x000000b3c5117220 */ /* 0x000fc40000410000 */
[----:B------:R-:W2:Y:S01]  /*12a0*/  LDL R179, [R1+0x40] ;  /* 0x0000400001b37983 */ /* 0x000ea20000100800 */
[--C-:B------:R-:W-:Y:S02]  /*12b0*/  HADD2.F32 R234, -RZ, R21.reuse.H0_H0 ;  /* 0x20000015ffea7230 */ /* 0x100fe40000004100 */
[----:B------:R-:W-:Y:S02]  /*12c0*/  HADD2.F32 R244, -RZ, R21.H1_H1 ;  /* 0x30000015fff47230 */ /* 0x000fe40000004100 */
[----:B------:R-:W-:Y:S02]  /*12d0*/  HADD2.F32 R21, -RZ, R22.H1_H1 ;  /* 0x30000016ff157230 */ /* 0x000fe40000004100 */
[--C-:B------:R-:W-:Y:S02]  /*12e0*/  HADD2.F32 R251, -RZ, R222.reuse.H0_H0 ;  /* 0x200000defffb7230 */ /* 0x100fe40000004100 */
[----:B------:R-:W-:Y:S01]  /*12f0*/  HADD2.F32 R250, -RZ, R222.H1_H1 ;  /* 0x300000defffa7230 */ /* 0x000fe20000004100 */
[----:B------:R-:W-:Y:S01]  /*1300*/  MOV R222, R21 ;  /* 0x0000001500de7202 */ /* 0x000fe20000000f00 */
[C---:B------:R-:W-:Y:S01]  /*1310*/  FMUL.FTZ R190, R197.reuse, R2 ;  /* 0x00000002c5be7220 */ /* 0x040fe20000410000 */
[----:B------:R-:W-:Y:S01]  /*1320*/  FMUL.FTZ R21, R197, R19 ;  /* 0x00000013c5157220 */ /* 0x000fe20000410000 */
[--C-:B------:R-:W-:Y:S01]  /*1330*/  HADD2.F32 R29, -RZ, R231.reuse.H0_H0 ;  /* 0x200000e7ff1d7230 */ /* 0x100fe20000004100 */
[----:B------:R-:W3:Y:S01]  /*1340*/  LDL R2, [R1+0x50] ;  /* 0x0000500001027983 */ /* 0x000ee20000100800 */
[----:B------:R-:W-:-:S02]  /*1350*/  HADD2.F32 R28, -RZ, R231.H1_H1 ;  /* 0x300000e7ff1c7230 */ /* 0x000fc40000004100 */
[C---:B------:R-:W-:Y:S01]  /*1360*/  FMUL.FTZ R24, R197.reuse, R16 ;  /* 0x00000010c5187220 */ /* 0x040fe20000410000 */
[C---:B------:R-:W-:Y:S01]  /*1370*/  FMUL.FTZ R19, R197.reuse, R177 ;  /* 0x000000b1c5137220 */ /* 0x040fe20000410000 */
[----:B------:R-:W4:Y:S01]  /*1380*/  LDL R231, [R1+0x4c] ;  /* 0x00004c0001e77983 */ /* 0x000f220000100800 */
[----:B------:R-:W-:-:S03]  /*1390*/  FMUL.FTZ R16, R197, R199 ;  /* 0x000000c7c5107220 */ /* 0x000fc60000410000 */
[----:B------:R-:W4:Y:S04]  /*13a0*/  LDL R177, [R1+0x58] ;  /* 0x0000580001b17983 */ /* 0x000f280000100800 */
[----:B------:R-:W4:Y:S01]  /*13b0*/  LDL R199, [R1+0x20] ;  /* 0x0000200001c77983 */ /* 0x000f220000100800 */
[----:B------:R-:W-:Y:S02]  /*13c0*/  HADD2.F32 R30, -RZ, R22.H0_H0 ;  /* 0x20000016ff1e7230 */ /* 0x000fe40000004100 */
[C---:B------:R-:W-:Y:S01]  /*13d0*/  FMUL.FTZ R26, R197.reuse, R14 ;  /* 0x0000000ec51a7220 */ /* 0x040fe20000410000 */
[C---:B------:R-:W-:Y:S01]  /*13e0*/  FMUL.FTZ R14, R197.reuse, R201 ;  /* 0x000000c9c50e7220 */ /* 0x040fe20000410000 */
[--C-:B------:R-:W-:Y:S01]  /*13f0*/  HADD2.F32 R35, -RZ, R228.reuse.H0_H0 ;  /* 0x200000e4ff237230 */ /* 0x100fe20000004100 */
[----:B------:R-:W4:Y:S01]  /*1400*/  LDL R201, [R1+0x38] ;  /* 0x0000380001c97983 */ /* 0x000f220000100800 */
[----:B------:R-:W-:Y:S01]  /*1410*/  HADD2.F32 R34, -RZ, R228.H1_H1 ;  /* 0x300000e4ff227230 */ /* 0x000fe20000004100 */
[----:B------:R-:W-:Y:S01]  /*1420*/  MOV R22, R30 ;  /* 0x0000001e00167202 */ /* 0x000fe20000000f00 */
[--C-:B------:R-:W-:Y:S01]  /*1430*/  HADD2.F32 R31, -RZ, R230.reuse.H0_H0 ;  /* 0x200000e6ff1f7230 */ /* 0x100fe20000004100 */
[----:B------:R-:W-:Y:S01]  /*1440*/  MOV R228, R244 ;  /* 0x000000f400e47202 */ /* 0x000fe20000000f00 */
[----:B------:R-:W-:Y:S01]  /*1450*/  HADD2.F32 R30, -RZ, R230.H1_H1 ;  /* 0x300000e6ff1e7230 */ /* 0x000fe20000004100 */
[----:B------:R-:W4:Y:S01]  /*1460*/  LDL R244, [R1+0x54] ;  /* 0x0000540001f47983 */ /* 0x000f220000100800 */
[C---:B------:R-:W-:Y:S01]  /*1470*/  FMUL.FTZ R25, R197.reuse, R15 ;  /* 0x0000000fc5197220 */ /* 0x040fe20000410000 */
[----:B------:R-:W-:-:S02]  /*1480*/  FMUL.FTZ R15, R197, R200 ;  /* 0x000000c8c50f7220 */ /* 0x000fc40000410000 */
[----:B------:R-:W4:Y:S04]  /*1490*/  LDL R230, [R1+0x30] ;  /* 0x0000300001e67983 */ /* 0x000f280000100800 */
[----:B------:R-:W4:Y:S01]  /*14a0*/  LDL R200, [R1+0x3c] ;  /* 0x00003c0001c87983 */ /* 0x000f220000100800 */
[--C-:B------:R-:W-:Y:S02]  /*14b0*/  HADD2.F32 R33, -RZ, R229.reuse.H0_H0 ;  /* 0x200000e5ff217230 */ /* 0x100fe40000004100 */
[----:B------:R-:W-:Y:S01]  /*14c0*/  FADD.FTZ R136, R136, R241 ;  /* 0x000000f188887221 */ /* 0x000fe20000010000 */
[----:B------:R-:W-:Y:S02]  /*14d0*/  HADD2.F32 R32, -RZ, R229.H1_H1 ;  /* 0x300000e5ff207230 */ /* 0x000fe40000004100 */
[----:B------:R-:W-:Y:S01]  /*14e0*/  FFMA.FTZ R96, R190, R241, R96 ;  /* 0x000000f1be607223 */ /* 0x000fe20000010060 */
[----:B------:R-:W4:Y:S01]  /*14f0*/  LDL R229, [R1+0x34] ;  /* 0x0000340001e57983 */ /* 0x000f220000100800 */
[----:B------:R-:W-:-:S02]  /*1500*/  HADD2.F32 R172, -RZ, R223.H0_H0 ;  /* 0x200000dfffac7230 */ /* 0x000fc40000004100 */
[----:B------:R-:W-:Y:S01]  /*1510*/  FMUL.FTZ R187, R197, R5 ;  /* 0x00000005c5bb7220 */ /* 0x000fe20000410000 */
[----:B------:R-:W-:Y:S01]  /*1520*/  HADD2.F32 R252, -RZ, R223.H1_H1 ;  /* 0x300000dffffc7230 */ /* 0x000fe20000004100 */
[----:B------:R-:W-:Y:S01]  /*1530*/  MOV R223, R22 ;  /* 0x0000001600df7202 */ /* 0x000fe20000000f00 */
[----:B------:R-:W-:Y:S01]  /*1540*/  FFMA.FTZ R92, R0, R238, R92 ;  /* 0x000000ee005c7223 */ /* 0x000fe2000001005c */
[----:B------:R-:W-:Y:S01]  /*1550*/  FADD.FTZ R132, R132, R238 ;  /* 0x000000ee84847221 */ /* 0x000fe20000010000 */
[----:B------:R-:W-:Y:S01]  /*1560*/  FFMA.FTZ R94, R192, R243, R94 ;  /* 0x000000f3c05e7223 */ /* 0x000fe2000001005e */
[----:B------:R-:W-:Y:S01]  /*1570*/  FADD.FTZ R134, R134, R243 ;  /* 0x000000f386867221 */ /* 0x000fe20000010000 */
[--C-:B------:R-:W-:Y:S02]  /*1580*/  HADD2.F32 R247, -RZ, R220.reuse.H0_H0 ;  /* 0x200000dcfff77230 */ /* 0x100fe40000004100 */
[----:B------:R-:W-:Y:S01]  /*1590*/  FADD.FTZ R139, R139, R232 ;  /* 0x000000e88b8b7221 */ /* 0x000fe20000010000 */
[----:B------:R-:W-:-:S02]  /*15a0*/  HADD2.F32 R246, -RZ, R220.H1_H1 ;  /* 0x300000dcfff67230 */ /* 0x000fc40000004100 */
[----:B------:R-:W-:Y:S01]  /*15b0*/  FFMA.FTZ R99, R187, R232, R99 ;  /* 0x000000e8bb637223 */ /* 0x000fe20000010063 */
[--C-:B------:R-:W-:Y:S01]  /*15c0*/  HADD2.F32 R249, -RZ, R221.reuse.H0_H0 ;  /* 0x200000ddfff97230 */ /* 0x100fe20000004100 */
[----:B------:R-:W-:Y:S01]  /*15d0*/  MOV R220, R193 ;  /* 0x000000c100dc7202 */ /* 0x000fe20000000f00 */
[----:B------:R-:W-:Y:S01]  /*15e0*/  HADD2.F32 R248, -RZ, R221.H1_H1 ;  /* 0x300000ddfff87230 */ /* 0x000fe20000004100 */
[----:B------:R-:W-:Y:S01]  /*15f0*/  MOV R221, R242 ;  /* 0x000000f200dd7202 */ /* 0x000fe20000000f00 */
[C---:B------:R-:W-:Y:S01]  /*1600*/  FMUL.FTZ R191, R197.reuse, R224 ;  /* 0x000000e0c5bf7220 */ /* 0x040fe20000410000 */
[C---:B------:R-:W-:Y:S01]  /*1610*/  FMUL.FTZ R27, R197.reuse, R13 ;  /* 0x0000000dc51b7220 */ /* 0x040fe20000410000 */
[C---:B------:R-:W-:Y:S01]  /*1620*/  FMUL.FTZ R193, R197.reuse, R227 ;  /* 0x000000e3c5c17220 */ /* 0x040fe20000410000 */
[----:B------:R-:W4:Y:S01]  /*1630*/  LDL R242, [R1+0x5c] ;  /* 0x00005c0001f27983 */ /* 0x000f220000100800 */
        /* <DEDUP_REMOVED lines=8> */
[----:B------:R-:W-:-:S03]  /*16c0*/  FMUL.FTZ R9, R197, R205 ;  /* 0x000000cdc5097220 */ /* 0x000fc60000410000 */
[----:B------:R-:W4:Y:S04]  /*16d0*/  LDL R202, [R1+0x1c] ;  /* 0x00001c0001ca7983 */ /* 0x000f280000100800 */
[----:B------:R-:W4:Y:S04]  /*16e0*/  LDL R203, [R1+0x18] ;  /* 0x0000180001cb7983 */ /* 0x000f280000100800 */
[----:B------:R-:W4:Y:S04]  /*16f0*/  LDL R204, [R1+0x14] ;  /* 0x0000140001cc7983 */ /* 0x000f280000100800 */
[----:B------:R-:W4:Y:S01]  /*1700*/  LDL R205, [R1+0x10] ;  /* 0x0000100001cd7983 */ /* 0x000f220000100800 */
[----:B--2---:R-:W-:-:S03]  /*1710*/  FMUL.FTZ R241, R179, R241 ;  /* 0x000000f1b3f17220 */ /* 0x004fc60000410000 */
[----:B------:R-:W2:Y:S01]  /*1720*/  LDL R179, [R1+0x2c] ;  /* 0x00002c0001b37983 */ /* 0x000ea20000100800 */
[----:B---3--:R-:W-:Y:S01]  /*1730*/  FMUL.FTZ R2, R2, R238 ;  /* 0x000000ee02027220 */ /* 0x008fe20000410000 */
[----:B----4-:R-:W-:Y:S01]  /*1740*/  FMUL.FTZ R238, R231, R232 ;  /* 0x000000e8e7ee7220 */ /* 0x010fe20000410000 */
[----:B------:R-:W-:Y:S02]  /*1750*/  FMUL.FTZ R243, R177, R243 ;  /* 0x000000f3b1f37220 */ /* 0x000fe40000410000 */
[----:B------:R-:W3:Y:S01]  /*1760*/  LDL R177, [R1+0x28] ;  /* 0x0000280001b17983 */ /* 0x000ee20000100800 */
[----:B------:R-:W-:-:S03]  /*1770*/  FMUL.FTZ R232, R199, R223 ;  /* 0x000000dfc7e87220 */ /* 0x000fc60000410000 */
[----:B------:R-:W4:Y:S01]  /*1780*/  LDL R199, [R1+0x8] ;  /* 0x0000080001c77983 */ /* 0x000f220000100800 */
[C---:B------:R-:W-:Y:S01]  /*1790*/  FMUL.FTZ R22, R197.reuse, R18 ;  /* 0x00000012c5167220 */ /* 0x040fe20000410000 */
[C---:B------:R-:W-:Y:S02]  /*17a0*/  FMUL.FTZ R18, R197.reuse, R178 ;  /* 0x000000b2c5127220 */ /* 0x040fe40000410000 */
[----:B------:R-:W4:Y:S01]  /*17b0*/  LDL R178, [R1+0x24] ;  /* 0x0000240001b27983 */ /* 0x000f220000100800 */
[C---:B------:R-:W-:Y:S01]  /*17c0*/  FMUL.FTZ R184, R197.reuse, R8 ;  /* 0x00000008c5b87220 */ /* 0x040fe20000410000 */
[----:B------:R-:W-:Y:S01]  /*17d0*/  FMUL.FTZ R186, R197, R6 ;  /* 0x00000006c5ba7220 */ /* 0x000fe20000410000 */
[----:B------:R-:W-:Y:S02]  /*17e0*/  FADD.FTZ R142, R142, R234 ;  /* 0x000000ea8e8e7221 */ /* 0x000fe40000010000 */
[-C--:B------:R-:W-:Y:S01]  /*17f0*/  FFMA.FTZ R102, R184, R234.reuse, R102 ;  /* 0x000000eab8667223 */ /* 0x080fe20000010066 */
[----:B------:R-:W-:Y:S01]  /*1800*/  FMUL.FTZ R234, R201, R234 ;  /* 0x000000eac9ea7220 */ /* 0x000fe20000410000 */
[-C--:B------:R-:W-:Y:S01]  /*1810*/  FFMA.FTZ R93, R193, R237.reuse, R93 ;  /* 0x000000edc15d7223 */ /* 0x080fe2000001005d */
[----:B------:R-:W4:Y:S01]  /*1820*/  LDL R201, [R1] ;  /* 0x0000000001c97983 */ /* 0x000f220000100800 */
[----:B------:R-:W-:Y:S01]  /*1830*/  FADD.FTZ R133, R133, R237 ;  /* 0x000000ed85857221 */ /* 0x000fe20000010000 */
[----:B------:R-:W-:Y:S01]  /*1840*/  FMUL.FTZ R244, R244, R237 ;  /* 0x000000edf4f47220 */ /* 0x000fe20000410000 */
[-C--:B------:R-:W-:Y:S01]  /*1850*/  FFMA.FTZ R100, R186, R233.reuse, R100 ;  /* 0x000000e9ba647223 */ /* 0x080fe20000010064 */
[----:B------:R-:W-:Y:S01]  /*1860*/  FADD.FTZ R140, R140, R233 ;  /* 0x000000e98c8c7221 */ /* 0x000fe20000010000 */
[----:B------:R-:W-:Y:S01]  /*1870*/  FMUL.FTZ R237, R230, R233 ;  /* 0x000000e9e6ed7220 */ /* 0x000fe20000410000 */
[----:B------:R-:W-:Y:S01]  /*1880*/  FMUL.FTZ R233, R200, R228 ;  /* 0x000000e4c8e97220 */ /* 0x000fe20000410000 */
[----:B------:R-:W-:Y:S01]  /*1890*/  FMUL.FTZ R185, R197, R7 ;  /* 0x00000007c5b97220 */ /* 0x000fe20000410000 */
[----:B------:R-:W4:Y:S01]  /*18a0*/  LDL R200, [R1+0x4] ;  /* 0x0000040001c87983 */ /* 0x000f220000100800 */
[----:B------:R-:W-:-:S02]  /*18b0*/  FADD.FTZ R141, R141, R235 ;  /* 0x000000eb8d8d7221 */ /* 0x000fc40000010000 */
[-C--:B------:R-:W-:Y:S01]  /*18c0*/  FFMA.FTZ R101, R185, R235.reuse, R101 ;  /* 0x000000ebb9657223 */ /* 0x080fe20000010065 */
[----:B------:R-:W-:Y:S01]  /*18d0*/  FMUL.FTZ R235, R229, R235 ;  /* 0x000000ebe5eb7220 */ /* 0x000fe20000410000 */
[--C-:B------:R-:W-:Y:S02]  /*18e0*/  HADD2.F32 R214, -RZ, R217.reuse.H0_H0 ;  /* 0x200000d9ffd67230 */ /* 0x100fe40000004100 */
[C---:B------:R-:W-:Y:S01]  /*18f0*/  FMUL.FTZ R189, R197.reuse, R3 ;  /* 0x00000003c5bd7220 */ /* 0x040fe20000410000 */
[----:B------:R-:W-:Y:S02]  /*1900*/  HADD2.F32 R213, -RZ, R217.H1_H1 ;  /* 0x300000d9ffd57230 */ /* 0x000fe40000004100 */
[C---:B------:R-:W-:Y:S01]  /*1910*/  FMUL.FTZ R188, R197.reuse, R4 ;  /* 0x00000004c5bc7220 */ /* 0x040fe20000410000 */
[----:B------:R-:W-:Y:S02]  /*1920*/  HADD2.F32 R217, -RZ, R219.H0_H0 ;  /* 0x200000dbffd97230 */ /* 0x000fe40000004100 */
[C---:B------:R-:W-:Y:S01]  /*1930*/  FMUL.FTZ R8, R197.reuse, R206 ;  /* 0x000000cec5087220 */ /* 0x040fe20000410000 */
[----:B------:R-:W-:Y:S01]  /*1940*/  FMUL.FTZ R4, R197, R210 ;  /* 0x000000d2c5047220 */ /* 0x000fe20000410000 */
[----:B------:R-:W-:-:S02]  /*1950*/  HADD2.F32 R176, -RZ, R216.H1_H1 ;  /* 0x300000d8ffb07230 */ /* 0x000fc40000004100 */
[C---:B------:R-:W-:Y:S01]  /*1960*/  FMUL.FTZ R181, R197.reuse, R11 ;  /* 0x0000000bc5b57220 */ /* 0x040fe20000410000 */
[C---:B------:R-:W-:Y:S01]  /*1970*/  FMUL.FTZ R7, R197.reuse, R211 ;  /* 0x000000d3c5077220 */ /* 0x040fe20000410000 */
[C---:B------:R-:W-:Y:S01]  /*1980*/  FMUL.FTZ R6, R197.reuse, R208 ;  /* 0x000000d0c5067220 */ /* 0x040fe20000410000 */
[----:B------:R-:W-:Y:S01]  /*1990*/  FADD.FTZ R162, R162, R172 ;  /* 0x000000aca2a27221 */ /* 0x000fe20000010000 */
[-C--:B------:R-:W-:Y:S01]  /*19a0*/  FFMA.FTZ R122, R12, R172.reuse, R122 ;  /* 0x000000ac0c7a7223 */ /* 0x080fe2000001007a */
[----:B------:R-:W-:Y:S01]  /*19b0*/  FMUL.FTZ R210, R86, R172 ;  /* 0x000000ac56d27220 */ /* 0x000fe20000410000 */
[----:B------:R-:W-:Y:S02]  /*19c0*/  HADD2.F32 R212, -RZ, R216.H0_H0 ;  /* 0x200000d8ffd47230 */ /* 0x000fe40000004100 */
[----:B------:R-:W-:Y:S01]  /*19d0*/  FMUL.FTZ R11, R197, R207 ;  /* 0x000000cfc50b7220 */ /* 0x000fe20000410000 */
[----:B------:R-:W-:Y:S01]  /*19e0*/  FADD.FTZ R137, R137, R240 ;  /* 0x000000f089897221 */ /* 0x000fe20000010000 */
[-C--:B------:R-:W-:Y:S01]  /*19f0*/  FFMA.FTZ R97, R189, R240.reuse, R97 ;  /* 0x000000f0bd617223 */ /* 0x080fe20000010061 */
[----:B------:R-:W-:Y:S01]  /*1a00*/  FADD.FTZ R146, R146, R221 ;  /* 0x000000dd92927221 */ /* 0x000fe20000010000 */
[----:B------:R-:W-:Y:S01]  /*1a10*/  FFMA.FTZ R106, R180, R221, R106 ;  /* 0x000000ddb46a7223 */ /* 0x000fe2000001006a */
        /* <DEDUP_REMOVED lines=11> */
[----:B------:R-:W-:Y:S01]  /*1ad0*/  FADD.FTZ R138, R138, R225 ;  /* 0x000000e18a8a7221 */ /* 0x000fe20000010000 */
[-C--:B------:R-:W-:Y:S01]  /*1ae0*/  FFMA.FTZ R98, R188, R225.reuse, R98 ;  /* 0x000000e1bc627223 */ /* 0x080fe20000010062 */
[----:B------:R-:W-:Y:S01]  /*1af0*/  FMUL.FTZ R239, R227, R225 ;  /* 0x000000e1e3ef7220 */ /* 0x000fe20000410000 */
[----:B------:R-:W-:Y:S01]  /*1b00*/  FMUL.FTZ R224, R202, R213 ;  /* 0x000000d5cae07220 */ /* 0x000fe20000410000 */
[----:B------:R-:W-:Y:S01]  /*1b10*/  FFMA.FTZ R126, R8, R33, R126 ;  /* 0x00000021087e7223 */ /* 0x000fe2000001007e */
[----:B------:R-:W-:Y:S01]  /*1b20*/  FADD.FTZ R158, R158, R33 ;  /* 0x000000219e9e7221 */ /* 0x000fe20000010000 */
[----:B------:R-:W-:Y:S01]  /*1b30*/  FMUL.FTZ R3, R197, R215 ;  /* 0x000000d7c5037220 */ /* 0x000fe20000410000 */
[----:B------:R-:W-:Y:S01]  /*1b40*/  FMUL.FTZ R225, R203, R214 ;  /* 0x000000d6cbe17220 */ /* 0x000fe20000410000 */
[-C--:B------:R-:W-:Y:S01]  /*1b50*/  FFMA.FTZ R127, R7, R32.reuse, R127 ;  /* 0x00000020077f7223 */ /* 0x080fe2000001007f */
[----:B------:R-:W-:Y:S01]  /*1b60*/  FADD.FTZ R159, R159, R32 ;  /* 0x000000209f9f7221 */ /* 0x000fe20000010000 */
[----:B------:R-:W-:Y:S01]  /*1b70*/  FMUL.FTZ R202, R83, R32 ;  /* 0x0000002053ca7220 */ /* 0x000fe20000410000 */
[----:B------:R-:W-:Y:S01]  /*1b80*/  FFMA.FTZ R103, R183, R228, R103 ;  /* 0x000000e4b7677223 */ /* 0x000fe20000010067 */
[----:B------:R-:W-:Y:S01]  /*1b90*/  FADD.FTZ R143, R143, R228 ;  /* 0x000000e48f8f7221 */ /* 0x000fe20000010000 */
        /* <DEDUP_REMOVED lines=14> */
[----:B--2---:R-:W-:-:S02]  /*1c80*/  FMUL.FTZ R229, R179, R220 ;  /* 0x000000dcb3e57220 */ /* 0x004fc40000410000 */
[----:B------:R-:W2:Y:S04]  /*1c90*/  LDL R179, [R1+0xc] ;  /* 0x00000c0001b37983 */ /* 0x000ea80000100800 */
[----:B------:R0:W5:Y:S04]  /*1ca0*/  LDL.LU R172, [R1+0x80] ;  /* 0x0000800001ac7983 */ /* 0x0001680000300800 */
[----:B------:R0:W5:Y:S04]  /*1cb0*/  LDL.LU R35, [R1+0x7c] ;  /* 0x00007c0001237983 */ /* 0x0001680000300800 */
[----:B------:R0:W5:Y:S01]  /*1cc0*/  LDL.LU R34, [R1+0x78] ;  /* 0x0000780001227983 */ /* 0x0001620000300800 */
[----:B---3--:R-:W-:Y:S01]  /*1cd0*/  FMUL.FTZ R230, R177, R221 ;  /* 0x000000ddb1e67220 */ /* 0x008fe20000410000 */
[----:B----4-:R-:W-:Y:S01]  /*1ce0*/  FMUL.FTZ R221, R199, R217 ;  /* 0x000000d9c7dd7220 */ /* 0x010fe20000410000 */
[----:B------:R-:W-:-:S02]  /*1cf0*/  FMUL.FTZ R199, R82, R33 ;  /* 0x0000002152c77220 */ /* 0x000fc40000410000 */
[----:B------:R0:W5:Y:S04]  /*1d00*/  LDL.LU R33, [R1+0x74] ;  /* 0x0000740001217983 */ /* 0x0001680000300800 */
[----:B------:R0:W5:Y:S04]  /*1d10*/  LDL.LU R32, [R1+0x70] ;  /* 0x0000700001207983 */ /* 0x0001680000300800 */
[----:B------:R0:W5:Y:S04]  /*1d20*/  LDL.LU R31, [R1+0x6c] ;  /* 0x00006c00011f7983 */ /* 0x0001680000300800 */
[----:B------:R0:W5:Y:S04]  /*1d30*/  LDL.LU R30, [R1+0x68] ;  /* 0x00006800011e7983 */ /* 0x0001680000300800 */
[----:B------:R0:W5:Y:S04]  /*1d40*/  LDL.LU R29, [R1+0x64] ;  /* 0x00006400011d7983 */ /* 0x0001680000300800 */
[----:B------:R0:W5:Y:S01]  /*1d50*/  LDL.LU R28, [R1+0x60] ;  /* 0x00006000011c7983 */ /* 0x0001620000300800 */
        /* <DEDUP_REMOVED lines=12> */
[----:B------:R-:W-:Y:S01]  /*1e20*/  FADD.FTZ R149, R149, R176 ;  /* 0x000000b095957221 */ /* 0x000fe20000010000 */
        /* <DEDUP_REMOVED lines=56> */
[----:B------:R-:W-:Y:S01]  /*21b0*/  FFMA.FTZ R111, R23, R213, R111 ;  /* 0x000000d5176f7223 */ /* 0x000fe2000001006f */
[----:B------:R-:W-:Y:S01]  /*21c0*/  FADD.FTZ R151, R151, R213 ;  /* 0x000000d597977221 */ /* 0x000fe20000010000 */
[----:B------:R-:W-:Y:S01]  /*21d0*/  FMUL.FTZ R213, R91, R248 ;  /* 0x000000f85bd57220 */ /* 0x000fe20000410000 */
[----:B------:R-:W-:Y:S01]  /*21e0*/  FFMA.FTZ R108, R26, R212, R108 ;  /* 0x000000d41a6c7223 */ /* 0x000fe2000001006c */
[----:B------:R-:W-:Y:S01]  /*21f0*/  FADD.FTZ R148, R148, R212 ;  /* 0x000000d494947221 */ /* 0x000fe20000010000 */
[----:B------:R-:W-:Y:S01]  /*2200*/  FMUL.FTZ R212, R84, R251 ;  /* 0x000000fb54d47220 */ /* 0x000fe20000410000 */
[----:B------:R-:W-:Y:S01]  /*2210*/  FMUL.FTZ R211, R85, R250 ;  /* 0x000000fa55d37220 */ /* 0x000fe20000410000 */
        /* <DEDUP_REMOVED lines=55> */
.L_x_12037:
[----:B------:R-:W-:Y:S05]  /*2590*/  BSYNC B1 ;  /* 0x0000000000017941 */ /* 0x000fea0003800000 */
.L_x_12035:
        /* <DEDUP_REMOVED lines=20> */
.L_x_12131:
        /* <DEDUP_REMOVED lines=37> */
.L_x_12040:
[----:B------:R-:W-:Y:S05]  /*2930*/  BSYNC B1 ;  /* 0x0000000000017941 */ /* 0x000fea0003800000 */
.L_x_12039:
        /* <DEDUP_REMOVED lines=10> */
.L_x_12042:
[----:B------:R-:W-:Y:S05]  /*29e0*/  BSYNC B1 ;  /* 0x0000000000017941 */ /* 0x000fea0003800000 */
.L_x_12041:
[----:B--2---:R-:W-:Y:S01]  /*29f0*/  @P5 FMUL.FTZ R177, R248, R177 ;  /* 0x000000b1f8b15220 */ /* 0x004fe20000410000 */
        /* <DEDUP_REMOVED lines=12> */
.L_x_12044:
[----:B------:R-:W-:Y:S05]  /*2ac0*/  BSYNC B1 ;  /* 0x0000000000017941 */ /* 0x000fea0003800000 */
.L_x_12043:
        /* <DEDUP_REMOVED lines=10> */
.L_x_12046:
[----:B------:R-:W-:Y:S05]  /*2b70*/  BSYNC B1 ;  /* 0x0000000000017941 */ /* 0x000fea0003800000 */
.L_x_12045:
[----:B------:R-:W-:Y:S01]  /*2b80*/  @P5 PRMT R32, R176, 0x7610, R32 ;  /* 0x00007610b0205816 */ /* 0x000fe20000000020 */
[----:B------:R-:W-:Y:S01]  /*2b90*/  @P5 FMUL.FTZ R201, R179, R201 ;  /* 0x000000c9b3c95220 */ /* 0x000fe20000410000 */
        /* <DEDUP_REMOVED lines=18> */
.L_x_12048:
[----:B------:R-:W-:Y:S05]  /*2cc0*/  BSYNC B1 ;  /* 0x0000000000017941 */ /* 0x000fea0003800000 */
.L_x_12047:
        /* <DEDUP_REMOVED lines=14> */
.L_x_12050:
[----:B------:R-:W-:Y:S05]  /*2db0*/  BSYNC B1 ;  /* 0x0000000000017941 */ /* 0x000fea0003800000 */
.L_x_12049:
        /* <DEDUP_REMOVED lines=14> */
.L_x_12052:
[----:B------:R-:W-:Y:S05]  /*2ea0*/  BSYNC B1 ;  /* 0x0000000000017941 */ /* 0x000fea0003800000 */
.L_x_12051:
        /* <DEDUP_REMOVED lines=12> */
[----:B------:R-:W-:-:S03]  /*2f70*/  @P5 F2FP.F16.F32.PACK_AB R200, RZ, R200 ;  /* 0x000000c8ffc8523e */ /* 0x000fc600000000ff */
        /* <DEDUP_REMOVED lines=18> */
.L_x_12054:
[----:B------:R-:W-:Y:S05]  /*30a0*/  BSYNC B1 ;  /* 0x0000000000017941 */ /* 0x000fea0003800000 */
.L_x_12053:
        /* <DEDUP_REMOVED lines=8> */
[----:B------:R-:W-:-:S04]  /*3130*/  @P5 F2FP.F16.F32.PACK_AB R178, RZ, R245 ;  /* 0x000000f5ffb2523e */ /* 0x000fc800000000ff */
        /* <DEDUP_REMOVED lines=14> */
.L_x_12056:
[----:B------:R-:W-:Y:S05]  /*3220*/  BSYNC B1 ;  /* 0x0000000000017941 */ /* 0x000fea0003800000 */
.L_x_12055:
        /* <DEDUP_REMOVED lines=15> */
.L_x_12058:
[----:B------:R-:W-:Y:S05]  /*3320*/  BSYNC B1 ;  /* 0x0000000000017941 */ /* 0x000fea0003800000 */
.L_x_12057:
        /* <DEDUP_REMOVED lines=10> */
.L_x_12060:
[----:B------:R-:W-:Y:S05]  /*33d0*/  BSYNC B1 ;  /* 0x0000000000017941 */ /* 0x000fea0003800000 */
.L_x_12059:
[----:B------:R-:W-:Y:S01]  /*33e0*/  @P5 FMUL.FTZ R245, R178, R200 ;  /* 0x000000c8b2f55220 */ /* 0x000fe20000410000 */
[----:B------:R-:W0:Y:S01]  /*33f0*/  @P5 LDC R201, c[0x0][0x29c] ;  /* 0x0000a700ffc95b82 */ /* 0x000e220000000800 */
[C---:B------:R-:W-:Y:S01]  /*3400*/  @!P6 ISETP.NE.U32.AND P3, PT, R195.reuse, RZ, PT ;  /* 0x000000ffc300e20c */ /* 0x040fe20003f65070 */
[----:B------:R-:W-:Y:S01]  /*3410*/  BSSY B1, `(.L_x_12061) ;  /* 0x0000011000017945 */ /* 0x000fe20003800000 */
[----:B------:R-:W-:Y:S02]  /*3420*/  @P5 F2FP.F16.F32.PACK_AB R179, RZ, R179 ;  /* 0x000000b3ffb3523e */ /* 0x000fe400000000ff */
[----:B------:R-:W-:Y:S02]  /*3430*/  @P5 F2FP.F16.F32.PACK_AB R245, RZ, R245 ;  /* 0x000000f5fff5523e */ /* 0x000fe400000000ff */
        /* <DEDUP_REMOVED lines=14> */
.L_x_12062:
[----:B------:R-:W-:Y:S05]  /*3520*/  BSYNC B1 ;  /* 0x0000000000017941 */ /* 0x000fea0003800000 */
.L_x_12061:
        /* <DEDUP_REMOVED lines=10> */
.L_x_12064:
[----:B------:R-:W-:Y:S05]  /*35d0*/  BSYNC B1 ;  /* 0x0000000000017941 */ /* 0x000fea0003800000 */
.L_x_12063:
[----:B-1----:R-:W-:Y:S01]  /*35e0*/  @P5 FMUL.FTZ R200, R247, R200 ;  /* 0x000000c8f7c85220 */ /* 0x002fe20000410000 */
[----:B------:R-:W-:Y:S01]  /*35f0*/  @!P6 ISETP.NE.U32.AND P2, PT, R195, RZ, PT ;  /* 0x000000ffc300e20c */ /* 0x000fe20003f45070 */
[----:B------:R-:W-:Y:S01]  /*3600*/  BSSY B1, `(.L_x_12065) ;  /* 0x000000f000017945 */ /* 0x000fe20003800000 */
[----:B------:R-:W-:Y:S02]  /*3610*/  @P5 F2FP.F16.F32.PACK_AB R201, RZ, R201 ;  /* 0x000000c9ffc9523e */ /* 0x000fe400000000ff */
[----:B------:R-:W-:Y:S02]  /*3620*/  @P5 F2FP.F16.F32.PACK_AB R245, RZ, R200 ;  /* 0x000000c8fff5523e */ /* 0x000fe400000000ff */
        /* <DEDUP_REMOVED lines=12> */
.L_x_12066:
[----:B------:R-:W-:Y:S05]  /*36f0*/  BSYNC B1 ;  /* 0x0000000000017941 */ /* 0x000fea0003800000 */
.L_x_12065:
        /* <DEDUP_REMOVED lines=14> */
.L_x_12068:
[----:B------:R-:W-:Y:S05]  /*37e0*/  BSYNC B1 ;  /* 0x0000000000017941 */ /* 0x000fea0003800000 */
.L_x_12067:
        /* <DEDUP_REMOVED lines=25> */
.L_x_12070:
[----:B------:R-:W-:Y:S05]  /*3980*/  BSYNC B1 ;  /* 0x0000000000017941 */ /* 0x000fea0003800000 */
.L_x_12069:
        /* <DEDUP_REMOVED lines=25> */
.L_x_12072:
[----:B------:R-:W-:Y:S05]  /*3b20*/  BSYNC B1 ;  /* 0x0000000000017941 */ /* 0x000fea0003800000 */
.L_x_12071:
        /* <DEDUP_REMOVED lines=10> */
.L_x_12074:
[----:B------:R-:W-:Y:S05]  /*3bd0*/  BSYNC B1 ;  /* 0x0000000000017941 */ /* 0x000fea0003800000 */
.L_x_12073:
[----:B0-----:R-:W-:Y:S01]  /*3be0*/  @P5 FMUL.FTZ R201, R177, R179 ;  /* 0x000000b3b1c95220 */ /* 0x001fe20000410000 */
[----:B------:R-:W0:Y:S01]  /*3bf0*/  @P5 LDC R200, c[0x0][0x29c] ;  /* 0x0000a700ffc85b82 */ /* 0x000e220000000800 */
[----:B------:R-:W-:Y:S01]  /*3c00*/  @P5 F2FP.F16.F32.PACK_AB R178, RZ, R178 ;  /* 0x000000b2ffb2523e */ /* 0x000fe200000000ff */
[----:B------:R-:W-:Y:S01]  /*3c10*/  BSSY B1, `(.L_x_12075) ;  /* 0x0000011000017945 */ /* 0x000fe20003800000 */
[C---:B------:R-:W-:Y:S02]  /*3c20*/  @!P6 ISETP.NE.U32.AND P3, PT, R195.reuse, RZ, PT ;  /* 0x000000ffc300e20c */ /* 0x040fe40003f65070 */
        /* <DEDUP_REMOVED lines=15> */
.L_x_12076:
[----:B------:R-:W-:Y:S05]  /*3d20*/  BSYNC B1 ;  /* 0x0000000000017941 */ /* 0x000fea0003800000 */
.L_x_12075:
        /* <DEDUP_REMOVED lines=10> */
.L_x_12078:
[----:B------:R-:W-:Y:S05]  /*3dd0*/  BSYNC B1 ;  /* 0x0000000000017941 */ /* 0x000fea0003800000 */
.L_x_12077:
        /* <DEDUP_REMOVED lines=20> */
.L_x_12080:
[----:B------:R-:W-:Y:S05]  /*3f20*/  BSYNC B1 ;  /* 0x0000000000017941 */ /* 0x000fea0003800000 */
.L_x_12079:
        /* <DEDUP_REMOVED lines=10> */
.L_x_12082:
[----:B------:R-:W-:Y:S05]  /*3fd0*/  BSYNC B1 ;  /* 0x0000000000017941 */ /* 0x000fea0003800000 */
.L_x_12081:
[----:B-1----:R-:W-:Y:S01]  /*3fe0*/  @P5 FMUL.FTZ R200, R245, R200 ;  /* 0x000000c8f5c85220 */ /* 0x002fe20000410000 */
[----:B------:R-:W-:Y:S01]  /*3ff0*/  @P5 F2FP.F16.F32.PACK_AB R201, RZ, R201 ;  /* 0x000000c9ffc9523e */ /* 0x000fe200000000ff */
[----:B------:R-:W-:Y:S01]  /*4000*/  BSSY B1, `(.L_x_12083) ;  /* 0x000000f000017945 */ /* 0x000fe20003800000 */
[----:B------:R-:W-:Y:S02]  /*4010*/  @!P6 ISETP.NE.U32.AND P2, PT, R195, RZ, PT ;  /* 0x000000ffc300e20c */ /* 0x000fe40003f45070 */
[----:B------:R-:W-:Y:S02]  /*4020*/  @P5 F2FP.F16.F32.PACK_AB R236, RZ, R200 ;  /* 0x000000c8ffec523e */ /* 0x000fe400000000ff */
        /* <DEDUP_REMOVED lines=12> */
.L_x_12084:
[----:B------:R-:W-:Y:S05]  /*40f0*/  BSYNC B1 ;  /* 0x0000000000017941 */ /* 0x000fea0003800000 */
.L_x_12083:
[----:B0-----:R-:W-:Y:S01]  /*4100*/  @P5 FMUL.FTZ R200, R236, R200 ;  /* 0x000000c8ecc85220 */ /* 0x001fe20000410000 */
        /* <DEDUP_REMOVED lines=23> */
.L_x_12086:
[----:B------:R-:W-:Y:S05]  /*4280*/  BSYNC B1 ;  /* 0x0000000000017941 */ /* 0x000fea0003800000 */
.L_x_12085:
        /* <DEDUP_REMOVED lines=25> */
.L_x_12088:
[----:B------:R-:W-:Y:S05]  /*4420*/  BSYNC B1 ;  /* 0x0000000000017941 */ /* 0x000fea0003800000 */
.L_x_12087:
        /* <DEDUP_REMOVED lines=10> */
.L_x_12090:
[----:B------:R-:W-:Y:S05]  /*44d0*/  BSYNC B1 ;  /* 0x0000000000017941 */ /* 0x000fea0003800000 */
.L_x_12089:
        /* <DEDUP_REMOVED lines=20> */
.L_x_12092:
[----:B------:R-:W-:Y:S05]  /*4620*/  BSYNC B1 ;  /* 0x0000000000017941 */ /* 0x000fea0003800000 */
.L_x_12091:
        /* <DEDUP_REMOVED lines=10> */
.L_x_12094:
[----:B------:R-:W-:Y:S05]  /*46d0*/  BSYNC B1 ;  /* 0x0000000000017941 */ /* 0x000fea0003800000 */
.L_x_12093:
        /* <DEDUP_REMOVED lines=22> */
.L_x_12096:
[----:B------:R-:W-:Y:S05]  /*4840*/  BSYNC B1 ;  /* 0x0000000000017941 */ /* 0x000fea0003800000 */
.L_x_12095:
        /* <DEDUP_REMOVED lines=10> */
.L_x_12098:
[----:B------:R-:W-:Y:S05]  /*48f0*/  BSYNC B1 ;  /* 0x0000000000017941 */ /* 0x000fea0003800000 */
.L_x_12097:
        /* <DEDUP_REMOVED lines=13> */
.L_x_12100:
[----:B------:R-:W-:Y:S05]  /*49d0*/  BSYNC B1 ;  /* 0x0000000000017941 */ /* 0x000fea0003800000 */
.L_x_12099:
[----:B--2---:R-:W-:Y:S01]  /*49e0*/  @P5 FMUL.FTZ R246, R226, R246 ;  /* 0x000000f6e2f65220 */ /* 0x004fe20000410000 */
[----:B------:R-:W-:Y:S01]  /*49f0*/  @P5 PRMT R34, R200, 0x7610, R34 ;  /* 0x00007610c8225816 */ /* 0x000fe20000000022 */
[----:B------:R-:W-:Y:S01]  /*4a00*/  BSSY B1, `(.L_x_12101) ;  /* 0x0000019000017945 */ /* 0x000fe20003800000 */
[----:B------:R-:W-:Y:S02]  /*4a10*/  @P0 IADD3 R200, R196, 0x60, RZ ;  /* 0x00000060c4c80810 */ /* 0x000fe40007ffe0ff */
[----:B------:R-:W-:Y:S02]  /*4a20*/  @P5 F2FP.F16.F32.PACK_AB R246, RZ, R246 ;  /* 0x000000f6fff6523e */ /* 0x000fe400000000ff */
        /* <DEDUP_REMOVED lines=22> */
.L_x_12102:
[----:B------:R-:W-:Y:S05]  /*4b90*/  BSYNC B1 ;  /* 0x0000000000017941 */ /* 0x000fea0003800000 */
.L_x_12101:
        /* <DEDUP_REMOVED lines=27> */
.L_x_12104:
[----:B------:R-:W-:Y:S05]  /*4d50*/  BSYNC B1 ;  /* 0x0000000000017941 */ /* 0x000fea0003800000 */
.L_x_12103:
        /* <DEDUP_REMOVED lines=14> */
.L_x_12106:
[----:B------:R-:W-:Y:S05]  /*4e40*/  BSYNC B1 ;  /* 0x0000000000017941 */ /* 0x000fea0003800000 */
.L_x_12105:
        /* <DEDUP_REMOVED lines=10> */
.L_x_12108:
[----:B------:R-:W-:Y:S05]  /*4ef0*/  BSYNC B1 ;  /* 0x0000000000017941 */ /* 0x000fea0003800000 */
.L_x_12107:
        /* <DEDUP_REMOVED lines=10> */
.L_x_12110:
[----:B------:R-:W-:Y:S05]  /*4fa0*/  BSYNC B1 ;  /* 0x0000000000017941 */ /* 0x000fea0003800000 */
.L_x_12109:
[----:B------:R-:W1:Y:S01]  /*4fb0*/  @P5 LDC R245, c[0x0][0x29c] ;  /* 0x0000a700fff55b82 */ /* 0x000e620000000800 */
[----:B------:R-:W-:Y:S01]  /*4fc0*/  @!P6 ISETP.NE.U32.AND P3, PT, R195, RZ, PT ;  /* 0x000000ffc300e20c */ /* 0x000fe20003f65070 */
[----:B0-----:R-:W-:Y:S01]  /*4fd0*/  @P5 FMUL.FTZ R179, R236, R179 ;  /* 0x000000b3ecb35220 */ /* 0x001fe20000410000 */
[----:B------:R-:W-:Y:S01]  /*4fe0*/  BSSY B1, `(.L_x_12111) ;  /* 0x0000015000017945 */ /* 0x000fe20003800000 */
[----:B------:R-:W-:Y:S02]  /*4ff0*/  SEL R28, R200, R28, P1 ;  /* 0x0000001cc81c7207 */ /* 0x000fe40000800000 */
[----:B------:R-:W-:Y:S02]  /*5000*/  @!P6 ISETP.NE.AND.EX P3, PT, R194, RZ, PT, P3 ;  /* 0x000000ffc200e20c */ /* 0x000fe40003f65330 */
[----:B------:R-:W0:Y:S01]  /*5010*/  @P5 LDC R246, c[0x0][0x29c] ;  /* 0x0000a700fff65b82 */ /* 0x000e220000000800 */
        /* <DEDUP_REMOVED lines=17> */
.L_x_12112:
[----:B------:R-:W-:Y:S05]  /*5130*/  BSYNC B1 ;  /* 0x0000000000017941 */ /* 0x000fea0003800000 */
.L_x_12111:
[----:B------:R-:W-:Y:S01]  /*5140*/  @!P6 ISETP.NE.U32.AND P3, PT, R195, RZ, PT ;  /* 0x000000ffc300e20c */ /* 0x000fe20003f65070 */
[----:B------:R-:W-:Y:S01]  /*5150*/  BSSY B1, `(.L_x_12113) ;  /* 0x000000f000017945 */ /* 0x000fe20003800000 */
[C---:B------:R-:W-:Y:S01]  /*5160*/  SEL R172, R200.reuse, R172, P1 ;  /* 0x000000acc8ac7207 */ /* 0x040fe20000800000 */
[----:B-1----:R-:W-:Y:S01]  /*5170*/  @P5 FMUL.FTZ R200, R200, R245 ;  /* 0x000000f5c8c85220 */ /* 0x002fe20000410000 */
        /* <DEDUP_REMOVED lines=12> */
.L_x_12114:
[----:B------:R-:W-:Y:S05]  /*5240*/  BSYNC B1 ;  /* 0x0000000000017941 */ /* 0x000fea0003800000 */
.L_x_12113:
        /* <DEDUP_REMOVED lines=11> */
.L_x_12116:
[----:B------:R-:W-:Y:S05]  /*5300*/  BSYNC B1 ;  /* 0x0000000000017941 */ /* 0x000fea0003800000 */
.L_x_12115:
[C---:B------:R-:W-:Y:S01]  /*5310*/  SEL R174, R201.reuse, R174, P1 ;  /* 0x000000aec9ae7207 */ /* 0x040fe20000800000 */
[----:B--2---:R-:W-:Y:S01]  /*5320*/  @P5 FMUL.FTZ R201, R201, R247 ;  /* 0x000000f7c9c95220 */ /* 0x004fe20000410000 */
[----:B------:R-:W-:Y:S01]  /*5330*/  @!P6 ISETP.NE.U32.AND P2, PT, R195, RZ, PT ;  /* 0x000000ffc300e20c */ /* 0x000fe20003f45070 */
[----:B------:R-:W-:Y:S01]  /*5340*/  BSSY B1, `(.L_x_12117) ;  /* 0x0000012000017945 */ /* 0x000fe20003800000 */
[----:B------:R-:W-:Y:S02]  /*5350*/  @P5 F2FP.F16.F32.PACK_AB R176, RZ, R176 ;  /* 0x000000b0ffb0523e */ /* 0x000fe400000000ff */
[----:B------:R-:W-:Y:S02]  /*5360*/  @P5 PRMT R32, R32, 0x5410, R177 ;  /* 0x0000541020205816 */ /* 0x000fe400000000b1 */
[----:B------:R-:W-:Y:S02]  /*5370*/  @P5 PRMT R34, R200, 0x7610, R34 ;  /* 0x00007610c8225816 */ /* 0x000fe40000000022 */
[----:B------:R-:W-:-:S02]  /*5380*/  @P5 F2FP.F16.F32.PACK_AB R177, RZ, R201 ;  /* 0x000000c9ffb1523e */ /* 0x000fc400000000ff */
        /* <DEDUP_REMOVED lines=13> */
.L_x_12118:
[----:B------:R-:W-:Y:S05]  /*5460*/  BSYNC B1 ;  /* 0x0000000000017941 */ /* 0x000fea0003800000 */
.L_x_12117:
[----:B------:R-:W0:Y:S01]  /*5470*/  @P5 LDC R177, c[0x0][0x29c] ;  /* 0x0000a700ffb15b82 */ /* 0x000e220000000800 */
[----:B------:R-:W-:Y:S02]  /*5480*/  SEL R175, R176, R175, P1 ;  /* 0x000000afb0af7207 */ /* 0x000fe40000800000 */
[----:B------:R-:W-:Y:S01]  /*5490*/  @P0 IADD3 R178, R196, 0x80, RZ ;  /* 0x00000080c4b20810 */ /* 0x000fe20007ffe0ff */
[----:B0-----:R-:W-:-:S05]  /*54a0*/  @P5 FMUL.FTZ R176, R176, R177 ;  /* 0x000000b1b0b05220 */ /* 0x001fca0000410000 */
[----:B------:R-:W-:-:S04]  /*54b0*/  @P5 F2FP.F16.F32.PACK_AB R176, RZ, R176 ;  /* 0x000000b0ffb0523e */ /* 0x000fc800000000ff */
        /* <DEDUP_REMOVED lines=13> */
.L_x_12034:
[----:B------:R-:W-:Y:S05]  /*5590*/  BSYNC B0 ;  /* 0x0000000000007941 */ /* 0x000fea0003800000 */
.L_x_12032:
        /* <DEDUP_REMOVED lines=227> */
.L_x_12038:
        /* <DEDUP_REMOVED lines=8> */
.L_x_12121:
[----:B------:R-:W-:Y:S05]  /*6450*/  BSYNC B1 ;  /* 0x0000000000017941 */ /* 0x000fea0003800000 */
.L_x_12120:
        /* <DEDUP_REMOVED lines=8> */
.L_x_12122:
        /* <DEDUP_REMOVED lines=8> */
.L_x_12123:
[----:B------:R-:W-:Y:S02]  /*6560*/  MOV R200, R201 ;  /* 0x000000c900c87202 */ /* 0x000fe40000000f00 */
[----:B------:R-:W-:-:S05]  /*6570*/  MOV R176, R216 ;  /* 0x000000d800b07202 */ /* 0x000fca0000000f00 */
[----:B------:R-:W-:Y:S01]  /*6580*/  FADD.FTZ R178, R178, R176 ;  /* 0x000000b0b2b27221 */ /* 0x000fe20000010000 */
[----:B------:R-:W-:-:S11]  /*6590*/  HFMA2.MMA R176, -RZ, RZ, 0, 1.1920928955078125e-07 ;  /* 0x00000002ffb07435 */ /* 0x000fd600000001ff */
[----:B------:R-:W-:Y:S05]  /*65a0*/  WARPSYNC.COLLECTIVE R179, `(.L_x_12124) ;  /* 0x00000000b3087348 */ /* 0x000fea0003c00000 */
[----:B------:R0:W1:Y:S02]  /*65b0*/  SHFL.BFLY P0, R216, R200, R176, R177 ;  /* 0x0c0000b0c8d87389 */ /* 0x00006400000000b1 */
[----:B01----:R-:W-:Y:S01]  /*65c0*/  ENDCOLLECTIVE ;  /* 0x000000000000791b */ /* 0x003fe20003800000 */
.L_x_12124:
[----:B------:R-:W-:Y:S02]  /*65d0*/  MOV R200, R178 ;  /* 0x000000b200c87202 */ /* 0x000fe40000000f00 */
[----:B------:R-:W-:-:S05]  /*65e0*/  MOV R176, R216 ;  /* 0x000000d800b07202 */ /* 0x000fca0000000f00 */
[----:B------:R-:W-:Y:S01]  /*65f0*/  FADD.FTZ R201, R201, R176 ;  /* 0x000000b0c9c97221 */ /* 0x000fe20000010000 */
[----:B------:R-:W-:-:S11]  /*6600*/  HFMA2.MMA R176, -RZ, RZ, 0, 2.384185791015625e-07 ;  /* 0x00000004ffb07435 */ /* 0x000fd600000001ff */
[----:B------:R-:W-:Y:S05]  /*6610*/  WARPSYNC.COLLECTIVE R179, `(.L_x_12125) ;  /* 0x00000000b3087348 */ /* 0x000fea0003c00000 */
[----:B------:R0:W1:Y:S02]  /*6620*/  SHFL.BFLY P0, R216, R200, R176, R177 ;  /* 0x0c0000b0c8d87389 */ /* 0x00006400000000b1 */
[----:B01----:R-:W-:Y:S01]  /*6630*/  ENDCOLLECTIVE ;  /* 0x000000000000791b */ /* 0x003fe20003800000 */
.L_x_12125:
[----:B------:R-:W-:Y:S02]  /*6640*/  MOV R200, R201 ;  /* 0x000000c900c87202 */ /* 0x000fe40000000f00 */
[----:B------:R-:W-:-:S05]  /*6650*/  MOV R176, R216 ;  /* 0x000000d800b07202 */ /* 0x000fca0000000f00 */
[----:B------:R-:W-:Y:S01]  /*6660*/  FADD.FTZ R178, R178, R176 ;  /* 0x000000b0b2b27221 */ /* 0x000fe20000010000 */
[----:B------:R-:W-:-:S11]  /*6670*/  HFMA2.MMA R176, -RZ, RZ, 0, 2.384185791015625e-07 ;  /* 0x00000004ffb07435 */ /* 0x000fd600000001ff */
[----:B------:R-:W-:Y:S05]  /*6680*/  WARPSYNC.COLLECTIVE R179, `(.L_x_12126) ;  /* 0x00000000b3087348 */ /* 0x000fea0003c00000 */
[----:B------:R0:W1:Y:S02]  /*6690*/  SHFL.BFLY P0, R216, R200, R176, R177 ;  /* 0x0c0000b0c8d87389 */ /* 0x00006400000000b1 */
[----:B01----:R-:W-:Y:S01]  /*66a0*/  ENDCOLLECTIVE ;  /* 0x000000000000791b */ /* 0x003fe20003800000 */
.L_x_12126:
[----:B------:R-:W-:Y:S02]  /*66b0*/  MOV R200, R178 ;  /* 0x000000b200c87202 */ /* 0x000fe40000000f00 */
[----:B------:R-:W-:-:S05]  /*66c0*/  MOV R176, R216 ;  /* 0x000000d800b07202 */ /* 0x000fca0000000f00 */
[----:B------:R-:W-:Y:S01]  /*66d0*/  FADD.FTZ R214, R201, R176 ;  /* 0x000000b0c9d67221 */ /* 0x000fe20000010000 */
[----:B------:R-:W-:-:S11]  /*66e0*/  HFMA2.MMA R176, -RZ, RZ, 0, 4.76837158203125e-07 ;  /* 0x00000008ffb07435 */ /* 0x000fd600000001ff */
[----:B------:R-:W-:Y:S05]  /*66f0*/  WARPSYNC.COLLECTIVE R179, `(.L_x_12127) ;  /* 0x00000000b3087348 */ /* 0x000fea0003c00000 */
[----:B------:R0:W1:Y:S02]  /*6700*/  SHFL.BFLY P0, R216, R200, R176, R177 ;  /* 0x0c0000b0c8d87389 */ /* 0x00006400000000b1 */
[----:B01----:R-:W-:Y:S01]  /*6710*/  ENDCOLLECTIVE ;  /* 0x000000000000791b */ /* 0x003fe20003800000 */
.L_x_12127:
[----:B------:R-:W-:Y:S02]  /*6720*/  MOV R200, R214 ;  /* 0x000000d600c87202 */ /* 0x000fe40000000f00 */
[----:B------:R-:W-:-:S05]  /*6730*/  MOV R176, R216 ;  /* 0x000000d800b07202 */ /* 0x000fca0000000f00 */
[----:B------:R-:W-:Y:S01]  /*6740*/  FADD.FTZ R201, R178, R176 ;  /* 0x000000b0b2c97221 */ /* 0x000fe20000010000 */
[----:B------:R-:W-:-:S11]  /*6750*/  HFMA2.MMA R176, -RZ, RZ, 0, 4.76837158203125e-07 ;  /* 0x00000008ffb07435 */ /* 0x000fd600000001ff */
[----:B------:R-:W-:Y:S05]  /*6760*/  WARPSYNC.COLLECTIVE R179, `(.L_x_12128) ;  /* 0x00000000b3087348 */ /* 0x000fea0003c00000 */
[----:B------:R0:W1:Y:S02]  /*6770*/  SHFL.BFLY P0, R216, R200, R176, R177 ;  /* 0x0c0000b0c8d87389 */ /* 0x00006400000000b1 */
[----:B01----:R-:W-:Y:S01]  /*6780*/  ENDCOLLECTIVE ;  /* 0x000000000000791b */ /* 0x003fe20003800000 */
.L_x_12128:
[----:B------:R-:W-:Y:S01]  /*6790*/  HFMA2.MMA R176, -RZ, RZ, 0, 9.5367431640625e-07 ;  /* 0x00000010ffb07435 */ /* 0x000fe200000001ff */
[----:B------:R-:W-:Y:S02]  /*67a0*/  MOV R200, R201 ;  /* 0x000000c900c87202 */ /* 0x000fe40000000f00 */
[----:B------:R-:W-:-:S08]  /*67b0*/  MOV R178, R216 ;  /* 0x000000d800b27202 */ /* 0x000fd00000000f00 */
[----:B------:R-:W-:Y:S05]  /*67c0*/  WARPSYNC.COLLECTIVE R179, `(.L_x_12129) ;  /* 0x00000000b3087348 */ /* 0x000fea0003c00000 */
[----:B------:R0:W1:Y:S02]  /*67d0*/  SHFL.BFLY P0, R216, R200, R176, R177 ;  /* 0x0c0000b0c8d87389 */ /* 0x00006400000000b1 */
[----:B01----:R-:W-:Y:S01]  /*67e0*/  ENDCOLLECTIVE ;  /* 0x000000000000791b */ /* 0x003fe20003800000 */
.L_x_12129:
[----:B------:R-:W-:-:S05]  /*67f0*/  FADD.FTZ R178, R214, R178 ;  /* 0x000000b2d6b27221 */ /* 0x000fca0000010000 */
[----:B------:R-:W-:Y:S02]  /*6800*/  MOV R200, R178 ;  /* 0x000000b200c87202 */ /* 0x000fe40000000f00 */
[----:B------:R-:W-:-:S07]  /*6810*/  MOV R215, R216 ;  /* 0x000000d800d77202 */ /* 0x000fce0000000f00 */
[----:B------:R-:W-:Y:S05]  /*6820*/  WARPSYNC.COLLECTIVE R179, `(.L_x_12130) ;  /* 0x00000000b3087348 */ /* 0x000fea0003c00000 */
[----:B------:R0:W1:Y:S02]  /*6830*/  SHFL.BFLY P0, R216, R200, R176, R177 ;  /* 0x0c0000b0c8d87389 */ /* 0x00006400000000b1 */
[----:B01----:R-:W-:Y:S01]  /*6840*/  ENDCOLLECTIVE ;  /* 0x000000000000791b */ /* 0x003fe20003800000 */
.L_x_12130:
[----:B------:R-:W-:Y:S01]  /*6850*/  MOV R200, R216 ;  /* 0x000000d800c87202 */ /* 0x000fe20000000f00 */
[----:B------:R-:W-:Y:S06]  /*6860*/  BRA `(.L_x_12131) ;  /* 0xffffffbc009c7947 */ /* 0x000fec000383ffff */
.L_x_12132:
        /* <DEDUP_REMOVED lines=9> */
.L_x_17005:


//--------------------- .text._ZN10layer_norm13ln_bwd_kernelINS_13Kernel_traitsIf6__halffS2_fjLj1280ELj1ELj4ELj1ELj16ENS_18Kernel_traits_baseILj1280EfS2_fS2_fjLj128EEEEELb0ELb1ELb0ELb0EEEvNS_9BwdParamsE --------------------------
	.section	.text._ZN10layer_norm13ln_bwd_kernelINS_13Kernel_traitsIf6__halffS2_fjLj1280ELj1ELj4ELj1ELj16ENS_18Kernel_traits_baseILj1280EfS2_fS2_fjLj128EEEEELb0ELb1ELb0ELb0EEEvNS_9BwdParamsE,"ax",@progbits
	.align	128
        .global         _ZN10layer_norm13ln_bwd_kernelINS_13Kernel_traitsIf6__halffS2_fjLj1280ELj1ELj4ELj1ELj16ENS_18Kernel_traits_baseILj1280EfS2_fS2_fjLj128EEEEELb0ELb1ELb0ELb0EEEvNS_9BwdParamsE
        .type           _ZN10layer_norm13ln_bwd_kernelINS_13Kernel_traitsIf6__halffS2_fjLj1280ELj1ELj4ELj1ELj16ENS_18Kernel_traits_baseILj1280EfS2_fS2_fjLj128EEEEELb0ELb1ELb0ELb0EEEvNS_9BwdParamsE,@function
        .size           _ZN10layer_norm13ln_bwd_kernelINS_13Kernel_traitsIf6__halffS2_fjLj1280ELj1ELj4ELj1ELj16ENS_18Kernel_traits_baseILj1280EfS2_fS2_fjLj128EEEEELb0ELb1ELb0ELb0EEEvNS_9BwdParamsE,(.L_x_17006 - _ZN10layer_norm13ln_bwd_kernelINS_13Kernel_traitsIf6__halffS2_fjLj1280ELj1ELj4ELj1ELj16ENS_18Kernel_traits_baseILj1280EfS2_fS2_fjLj128EEEEELb0ELb1ELb0ELb0EEEvNS_9BwdParamsE)
        .other          _ZN10layer_norm13ln_bwd_kernelINS_13Kernel_traitsIf6__halffS2_fjLj1280ELj1ELj4ELj1ELj16ENS_18Kernel_traits_baseILj1280EfS2_fS2_fjLj128EEEEELb0ELb1ELb0ELb0EEEvNS_9BwdParamsE,@"STO_CUDA_ENTRY STV_DEFAULT"
_ZN10layer_norm13ln_bwd_kernelINS_13Kernel_traitsIf6__halffS2_fjLj1280ELj1ELj4ELj1ELj16ENS_18Kernel_traits_baseILj1280EfS2_fS2_fjLj128EEEEELb0ELb1ELb0ELb0EEEvNS_9BwdParamsE:
.text._ZN10layer_norm13ln_bwd_kernelINS_13Kernel_traitsIf6__halffS2_fjLj1280ELj1ELj4ELj1ELj16ENS_18Kernel_traits_baseILj1280EfS2_fS2_fjLj128EEEEELb0ELb1ELb0ELb0EEEvNS_9BwdParamsE:
        /* <DEDUP_REMOVED lines=226> */
.L_x_12156:
        /* <DEDUP_REMOVED lines=21> */
[----:B-1----:R-:W-:Y:S01]  /*0f70*/  MOV R19, 0x3f800000 ;  /* 0x3f80000000137802 */ /* 0x002fe20000000f00 */
[----:B--2---:R-:W-:Y:S02]  /*0f80*/  @P4 HADD2.F32 R19, -RZ, R188.H0_H0 ;  /* 0x200000bcff134230 */ /* 0x004fe40000004100 */
        /* <DEDUP_REMOVED lines=17> */
[----:B------:R-:W5:Y:S04]  /*10a0*/  @P5 LDG.E.128 R140, desc[UR4][R188.64] ;  /* 0x00000004bc8c5981 */ /* 0x000f68000c1e1d00 */
[----:B------:R0:W5:Y:S01]  /*10b0*/  @P5 LDG.E.128 R144, desc[UR4][R188.64+0x10] ;  /* 0x00001004bc905981 */ /* 0x000162000c1e1d00 */
[----:B-1----:R-:W-:-:S05]  /*10c0*/  IMAD.WIDE.U32 R190, R200, 0x10, R190 ;  /* 0x00000010c8be7825 */ /* 0x002fca00078e00be */
[----:B------:R-:W2:Y:S01]  /*10d0*/  LDG.E.128 R196, desc[UR4][R190.64] ;  /* 0x00000004bec47981 */ /* 0x000ea2000c1e1d00 */
[----:B0-----:R-:W-:-:S04]  /*10e0*/  LEA R188, P5, R200, UR10, 0x5 ;  /* 0x0000000ac8bc7c11 */ /* 0x001fc8000f8a28ff */
[----:B------:R-:W-:-:S05]  /*10f0*/  LEA.HI.X R189, R200, UR11, RZ, 0x5, P5 ;  /* 0x0000000bc8bd7c11 */ /* 0x000fca000a8f2cff */
[----:B------:R-:W3:Y:S04]  /*1100*/  LDG.E.128 R192, desc[UR4][R188.64] ;  /* 0x00000004bcc07981 */ /* 0x000ee8000c1e1d00 */
[----:B------:R-:W4:Y:S01]  /*1110*/  LDG.E.128 R188, desc[UR4][R188.64+0x10] ;  /* 0x00001004bcbc7981 */ /* 0x000f22000c1e1d00 */
[----:B---3--:R-:W-:-:S04]  /*1120*/  FADD.FTZ R193, -R204, R193 ;  /* 0x000000c1ccc17221 */ /* 0x008fc80000010100 */
[----:B-----5:R-:W-:Y:S02]  /*1130*/  FMUL.FTZ R228, R18, R193 ;  /* 0x000000c112e47220 */ /* 0x020fe40000410000 */
[----:B------:R-:W3:Y:S01]  /*1140*/  LDL R193, [R1+0x18c] ;  /* 0x00018c0001c17983 */ /* 0x000ee20000100800 */
[C---:B------:R-:W-:Y:S01]  /*1150*/  FADD.FTZ R0, -R204.reuse, R192 ;  /* 0x000000c0cc007221 */ /* 0x040fe20000010100 */
[--C-:B--2---:R-:W-:Y:S02]  /*1160*/  HADD2.F32 R192, -RZ, R196.reuse.H0_H0 ;  /* 0x200000c4ffc07230 */ /* 0x104fe40000004100 */
[----:B------:R-:W-:Y:S01]  /*1170*/  FADD.FTZ R194, -R204, R194 ;  /* 0x000000c2ccc27221 */ /* 0x000fe20000010100 */
[----:B------:R-:W-:Y:S02]  /*1180*/  HADD2.F32 R196, -RZ, R196.H1_H1 ;  /* 0x300000c4ffc47230 */ /* 0x000fe40000004100 */
[--C-:B------:R-:W-:Y:S02]  /*1190*/  HADD2.F32 R213, -RZ, R197.reuse.H0_H0 ;  /* 0x200000c5ffd57230 */ /* 0x100fe40000004100 */
[----:B------:R-:W-:Y:S01]  /*11a0*/  FMUL.FTZ R201, R225, R192 ;  /* 0x000000c0e1c97220 */ /* 0x000fe20000410000 */
[----:B------:R-:W-:Y:S01]  /*11b0*/  FMUL.FTZ R225, R18, R194 ;  /* 0x000000c212e17220 */ /* 0x000fe20000410000 */
[----:B------:R-:W-:Y:S01]  /*11c0*/  FMUL.FTZ R194, R219, R196 ;  /* 0x000000c4dbc27220 */ /* 0x000fe20000410000 */
[----:B------:R-:W-:-:S02]  /*11d0*/  HADD2.F32 R197, -RZ, R197.H1_H1 ;  /* 0x300000c5ffc57230 */ /* 0x000fc40000004100 */
[----:B----4-:R-:W-:Y:S01]  /*11e0*/  FMUL.FTZ R216, R218, R213 ;  /* 0x000000d5dad87220 */ /* 0x010fe20000410000 */
[----:B------:R-:W-:Y:S01]  /*11f0*/  FMUL.FTZ R0, R18, R0 ;  /* 0x0000000012007220 */ /* 0x000fe20000410000 */
[----:B------:R-:W-:Y:S01]  /*1200*/  FADD.FTZ R96, R96, R192 ;  /* 0x000000c060607221 */ /* 0x000fe20000010000 */
[----:B------:R0:W-:Y:S01]  /*1210*/  STL [R1+0x30], R194 ;  /* 0x000030c201007387 */ /* 0x0001e20000100800 */
[----:B------:R-:W-:Y:S01]  /*1220*/  FADD.FTZ R97, R97, R196 ;  /* 0x000000c461617221 */ /* 0x000fe20000010000 */
[----:B------:R-:W-:Y:S01]  /*1230*/  FFMA.FTZ R136, R0, R192, R136 ;  /* 0x000000c000887223 */ /* 0x000fe20000010088 */
[----:B------:R-:W-:Y:S01]  /*1240*/  FFMA.FTZ R137, R228, R196, R137 ;  /* 0x000000c4e4897223 */ /* 0x000fe20000010089 */
[----:B------:R1:W-:Y:S04]  /*1250*/  STL [R1+0x2c], R216 ;  /* 0x00002cd801007387 */ /* 0x0003e80000100800 */
[----:B------:R-:W2:Y:S01]  /*1260*/  LDL R192, [R1+0x178] ;  /* 0x0001780001c07983 */ /* 0x000ea20000100800 */
[----:B---3--:R-:W-:-:S03]  /*1270*/  FMUL.FTZ R196, R193, R197 ;  /* 0x000000c5c1c47220 */ /* 0x008fc60000410000 */
[----:B------:R-:W3:Y:S01]  /*1280*/  LDL R193, [R1+0x17c] ;  /* 0x00017c0001c17983 */ /* 0x000ee20000100800 */
[C---:B------:R-:W-:Y:S01]  /*1290*/  FADD.FTZ R195, -R204.reuse, R195 ;  /* 0x000000c3ccc37221 */ /* 0x040fe20000010100 */
[--C-:B------:R-:W-:Y:S02]  /*12a0*/  HADD2.F32 R214, -RZ, R198.reuse.H0_H0 ;  /* 0x200000c6ffd67230 */ /* 0x100fe40000004100 */
[C---:B------:R-:W-:Y:S01]  /*12b0*/  FADD.FTZ R188, -R204.reuse, R188 ;  /* 0x000000bcccbc7221 */ /* 0x040fe20000010100 */
[----:B------:R-:W-:Y:S01]  /*12c0*/  FADD.FTZ R189, -R204, R189 ;  /* 0x000000bdccbd7221 */ /* 0x000fe20000010100 */
[C---:B------:R-:W-:Y:S01]  /*12d0*/  FMUL.FTZ R219, R18.reuse, R195 ;  /* 0x000000c312db7220 */ /* 0x040fe20000410000 */
[----:B------:R-:W-:Y:S01]  /*12e0*/  FMUL.FTZ R195, R217, R214 ;  /* 0x000000d6d9c37220 */ /* 0x000fe20000410000 */
[C---:B------:R-:W-:Y:S01]  /*12f0*/  FMUL.FTZ R218, R18.reuse, R188 ;  /* 0x000000bc12da7220 */ /* 0x040fe20000410000 */
[----:B------:R-:W-:Y:S01]  /*1300*/  FMUL.FTZ R217, R18, R189 ;  /* 0x000000bd12d97220 */ /* 0x000fe20000410000 */
[----:B------:R-:W-:-:S02]  /*1310*/  HADD2.F32 R198, -RZ, R198.H1_H1 ;  /* 0x300000c6ffc67230 */ /* 0x000fc40000004100 */
[----:B------:R-:W-:Y:S01]  /*1320*/  FADD.FTZ R189, RZ, R201 ;  /* 0x000000c9ffbd7221 */ /* 0x000fe20000010000 */
[----:B------:R-:W-:Y:S01]  /*1330*/  FFMA.FTZ R188, R0, R201, RZ ;  /* 0x000000c900bc7223 */ /* 0x000fe200000100ff */
[--C-:B------:R-:W-:Y:S02]  /*1340*/  HADD2.F32 R215, -RZ, R199.reuse.H0_H0 ;  /* 0x200000c7ffd77230 */ /* 0x100fe40000004100 */
[----:B------:R-:W-:Y:S01]  /*1350*/  FADD.FTZ R190, -R204, R190 ;  /* 0x000000beccbe7221 */ /* 0x000fe20000010100 */
[----:B------:R-:W-:Y:S02]  /*1360*/  HADD2.F32 R199, -RZ, R199.H1_H1 ;  /* 0x300000c7ffc77230 */ /* 0x000fe40000004100 */
[----:B------:R-:W-:Y:S01]  /*1370*/  FADD.FTZ R189, R189, R194 ;  /* 0x000000c2bdbd7221 */ /* 0x000fe20000010000 */
[----:B------:R-:W-:Y:S01]  /*1380*/  FFMA.FTZ R188, R228, R194, R188 ;  /* 0x000000c2e4bc7223 */ /* 0x000fe200000100bc */
[----:B------:R-:W-:Y:S01]  /*1390*/  FADD.FTZ R92, R92, R214 ;  /* 0x000000d65c5c7221 */ /* 0x000fe20000010000 */
[----:B------:R-:W-:Y:S01]  /*13a0*/  FFMA.FTZ R132, R218, R214, R132 ;  /* 0x000000d6da847223 */ /* 0x000fe20000010084 */
[----:B0-----:R-:W-:Y:S01]  /*13b0*/  FMUL.FTZ R194, R224, R198 ;  /* 0x000000c6e0c27220 */ /* 0x001fe20000410000 */
[----:B------:R-:W-:Y:S01]  /*13c0*/  FMUL.FTZ R214, R18, R190 ;  /* 0x000000be12d67220 */ /* 0x000fe20000410000 */
[----:B--2---:R-:W-:Y:S01]  /*13d0*/  FMUL.FTZ R192, R192, R215 ;  /* 0x000000d7c0c07220 */ /* 0x004fe20000410000 */
[----:B------:R2:W-:Y:S01]  /*13e0*/  STL [R1+0x28], R196 ;  /* 0x000028c401007387 */ /* 0x0005e20000100800 */
[----:B------:R-:W-:-:S03]  /*13f0*/  FADD.FTZ R189, R189, R216 ;  /* 0x000000d8bdbd7221 */ /* 0x000fc60000010000 */
[----:B------:R2:W-:Y:S01]  /*1400*/  STL [R1+0x24], R195 ;  /* 0x000024c301007387 */ /* 0x0005e20000100800 */
[----:B------:R-:W-:-:S03]  /*1410*/  FFMA.FTZ R188, R225, R216, R188 ;  /* 0x000000d8e1bc7223 */ /* 0x000fc600000100bc */
[----:B------:R2:W-:Y:S04]  /*1420*/  STL [R1+0x20], R194 ;  /* 0x000020c201007387 */ /* 0x0005e80000100800 */
[----:B------:R2:W-:Y:S01]  /*1430*/  STL [R1+0x1c], R192 ;  /* 0x00001cc001007387 */ /* 0x0005e20000100800 */
[----:B------:R-:W-:Y:S01]  /*1440*/  FADD.FTZ R189, R189, R196 ;  /* 0x000000c4bdbd7221 */ /* 0x000fe20000010000 */
[----:B------:R-:W-:-:S03]  /*1450*/  FFMA.FTZ R188, R219, R196, R188 ;  /* 0x000000c4dbbc7223 */ /* 0x000fc600000100bc */
[----:B------:R-:W-:Y:S01]  /*1460*/  FADD.FTZ R189, R189, R195 ;  /* 0x000000c3bdbd7221 */ /* 0x000fe20000010000 */
[----:B------:R-:W-:Y:S01]  /*1470*/  FFMA.FTZ R188, R218, R195, R188 ;  /* 0x000000c3dabc7223 */ /* 0x000fe200000100bc */
[----:B------:R-:W-:Y:S02]  /*1480*/  FADD.FTZ R191, -R204, R191 ;  /* 0x000000bfccbf7221 */ /* 0x000fe40000010100 */
        /* <DEDUP_REMOVED lines=16> */
[----:B---3--:R-:W-:-:S05]  /*1590*/  FMUL.FTZ R190, R193, R199 ;  /* 0x000000c7c1be7220 */ /* 0x008fca0000410000 */
[----:B------:R2:W-:Y:S01]  /*15a0*/  STL [R1+0x18], R190 ;  /* 0x000018be01007387 */ /* 0x0005e20000100800 */
[----:B-1----:R-:W-:Y:S01]  /*15b0*/  FADD.FTZ R216, R189, R190 ;  /* 0x000000bebdd87221 */ /* 0x002fe20000010000 */
[----:B------:R-:W-:-:S07]  /*15c0*/  FFMA.FTZ R215, R213, R190, R188 ;  /* 0x000000bed5d77223 */ /* 0x000fce00000100bc */
.L_x_12136:
[----:B------:R-:W-:Y:S05]  /*15d0*/  BSYNC B1 ;  /* 0x0000000000017941 */ /* 0x000fea0003800000 */
.L_x_12135:
[----:B------:R-:W-:Y:S04]  /*15e0*/  BSSY B1, `(.L_x_12137) ;  /* 0x0000063000017945 */ /* 0x000fe80003800000 */
[----:B------:R-:W-:Y:S05]  /*15f0*/  @!P1 BRA `(.L_x_12138) ;  /* 0x0000000400849947 */ /* 0x000fea0003800000 */
[----:B------:R-:W-:Y:S01]  /*1600*/  ISETP.NE.U32.AND P5, PT, RZ, UR8, PT ;  /* 0x00000008ff007c0c */ /* 0x000fe2000bfa5070 */
[----:B--2---:R-:W1:Y:S01]  /*1610*/  LDC.64 R192, c[0x0][0x2b8] ;  /* 0x0000ae00ffc07b82 */ /* 0x004e620000000a00 */
[----:B------:R0:W-:Y:S02]  /*1620*/  STL [R1+0x194], R0 ;  /* 0x0001940001007387 */ /* 0x0001e40000100800 */
[----:B------:R-:W-:Y:S02]  /*1630*/  ISETP.NE.AND.EX P5, PT, RZ, UR9, PT, P5 ;  /* 0x00000009ff007c0c */ /* 0x000fe4000bfa5350 */
[----:B------:R-:W2:Y:S04]  /*1640*/  LDL R211, [R1+0x120] ;  /* 0x0001200001d37983 */ /* 0x000ea80000100800 */
[----:B------:R-:W3:Y:S07]  /*1650*/  LDL R210, [R1+0x124] ;  /* 0x0001240001d27983 */ /* 0x000eee0000100800 */
[----:B------:R-:W-:-:S04]  /*1660*/  @P5 LEA R188, P6, R224, UR8, 0x5 ;  /* 0x00000008e0bc5c11 */ /* 0x000fc8000f8c28ff */
[----:B------:R-:W-:-:S05]  /*1670*/  @P5 LEA.HI.X R189, R224, UR9, RZ, 0x5, P6 ;  /* 0x00000009e0bd5c11 */ /* 0x000fca000b0f2cff */
[----:B------:R-:W5:Y:S04]  /*1680*/  @P5 LDG.E.128 R148, desc[UR4][R188.64] ;  /* 0x00000004bc945981 */ /* 0x000f68000c1e1d00 */
[----:B------:R4:W5:Y:S01]  /*1690*/  @P5 LDG.E.128 R152, desc[UR4][R188.64+0x10] ;  /* 0x00001004bc985981 */ /* 0x000962000c1e1d00 */
[C---:B------:R-:W-:Y:S01]  /*16a0*/  LEA R196, P5, R224.reuse, UR10, 0x5 ;  /* 0x0000000ae0c47c11 */ /* 0x040fe2000f8a28ff */
[----:B-1----:R-:W-:-:S03]  /*16b0*/  IMAD.WIDE.U32 R192, R224, 0x10, R192 ;  /* 0x00000010e0c07825 */ /* 0x002fc600078e00c0 */
[----:B------:R-:W-:-:S03]  /*16c0*/  LEA.HI.X R197, R224, UR11, RZ, 0x5, P5 ;  /* 0x0000000be0c57c11 */ /* 0x000fc6000a8f2cff */
[----:B------:R-:W0:Y:S04]  /*16d0*/  LDG.E.128 R192, desc[UR4][R192.64] ;  /* 0x00000004c0c07981 */ /* 0x000e28000c1e1d00 */
[----:B------:R-:W4:Y:S04]  /*16e0*/  LDG.E.128 R188, desc[UR4][R196.64] ;  /* 0x00000004c4bc7981 */ /* 0x000f28000c1e1d00 */
[----:B------:R-:W2:Y:S01]  /*16f0*/  LDG.E.128 R196, desc[UR4][R196.64+0x10] ;  /* 0x00001004c4c47981 */ /* 0x000ea2000c1e1d00 */
[----:B0-----:R-:W-:Y:S02]  /*1700*/  HADD2.F32 R0, -RZ, R194.H0_H0 ;  /* 0x200000c2ff007230 */ /* 0x001fe40000004100 */
[C---:B----4-:R-:W-:Y:S01]  /*1710*/  FADD.FTZ R206, -R204.reuse, R189 ;  /* 0x000000bdccce7221 */ /* 0x050fe20000010100 */
[----:B------:R-:W-:-:S02]  /*1720*/  FADD.FTZ R188, -R204, R188 ;  /* 0x000000bcccbc7221 */ /* 0x000fc40000010100 */
[----:B------:R-:W-:Y:S01]  /*1730*/  STL [R1], R0 ;  /* 0x0000000001007387 */ /* 0x000fe20000100800 */
[C---:B-----5:R-:W-:Y:S01]  /*1740*/  FMUL.FTZ R212, R18.reuse, R206 ;  /* 0x000000ce12d47220 */ /* 0x060fe20000410000 */
[----:B------:R-:W-:Y:S02]  /*1750*/  FMUL.FTZ R223, R18, R188 ;  /* 0x000000bc12df7220 */ /* 0x000fe40000410000 */
[----:B------:R-:W4:Y:S01]  /*1760*/  LDL R206, [R1+0x128] ;  /* 0x0001280001ce7983 */ /* 0x000f220000100800 */
[----:B--2---:R-:W-:-:S03]  /*1770*/  FADD.FTZ R188, -R204, R199 ;  /* 0x000000c7ccbc7221 */ /* 0x004fc60000010100 */
[----:B------:R-:W2:Y:S01]  /*1780*/  LDL R199, [R1+0x12c] ;  /* 0x00012c0001c77983 */ /* 0x000ea20000100800 */
[--C-:B------:R-:W-:Y:S02]  /*1790*/  HADD2.F32 R208, -RZ, R192.reuse.H0_H0 ;  /* 0x200000c0ffd07230 */ /* 0x100fe40000004100 */
[----:B------:R-:W-:Y:S02]  /*17a0*/  HADD2.F32 R207, -RZ, R192.H1_H1 ;  /* 0x300000c0ffcf7230 */ /* 0x000fe40000004100 */
[--C-:B------:R-:W-:Y:S02]  /*17b0*/  HADD2.F32 R209, -RZ, R193.reuse.H0_H0 ;  /* 0x200000c1ffd17230 */ /* 0x100fe40000004100 */
[C---:B------:R-:W-:Y:S01]  /*17c0*/  FADD.FTZ R192, -R204.reuse, R197 ;  /* 0x000000c5ccc07221 */ /* 0x040fe20000010100 */
[----:B------:R-:W-:Y:S02]  /*17d0*/  HADD2.F32 R252, -RZ, R193.H1_H1 ;  /* 0x300000c1fffc7230 */ /* 0x000fe40000004100 */
[C---:B------:R-:W-:Y:S01]  /*17e0*/  FADD.FTZ R193, -R204.reuse, R196 ;  /* 0x000000c4ccc17221 */ /* 0x040fe20000010100 */
[----:B------:R-:W-:Y:S01]  /*17f0*/  FADD.FTZ R189, -R204, R198 ;  /* 0x000000c6ccbd7221 */ /* 0x000fe20000010100 */
[----:B------:R-:W2:Y:S01]  /*1800*/  LDL R196, [R1+0x114] ;  /* 0x0001140001c47983 */ /* 0x000ea20000100800 */
[----:B------:R-:W-:Y:S01]  /*1810*/  FADD.FTZ R88, R88, R208 ;  /* 0x000000d058587221 */ /* 0x000fe20000010000 */
[-C--:B------:R-:W-:Y:S01]  /*1820*/  FFMA.FTZ R128, R223, R208.reuse, R128 ;  /* 0x000000d0df807223 */ /* 0x080fe20000010080 */
[----:B------:R-:W-:Y:S01]  /*1830*/  FMUL.FTZ R198, R211, R208 ;  /* 0x000000d0d3c67220 */ /* 0x000fe20000410000 */
[----:B------:R-:W2:Y:S01]  /*1840*/  LDL R197, [R1+0x110] ;  /* 0x0001100001c57983 */ /* 0x000ea20000100800 */
[----:B------:R-:W-:Y:S01]  /*1850*/  FADD.FTZ R89, R89, R207 ;  /* 0x000000cf59597221 */ /* 0x000fe20000010000 */
[-C--:B------:R-:W-:Y:S01]  /*1860*/  FFMA.FTZ R129, R212, R207.reuse, R129 ;  /* 0x000000cfd4817223 */ /* 0x080fe20000010081 */
[----:B---3--:R-:W-:Y:S01]  /*1870*/  FMUL.FTZ R207, R210, R207 ;  /* 0x000000cfd2cf7220 */ /* 0x008fe20000410000 */
[----:B------:R-:W3:Y:S01]  /*1880*/  LDL.LU R208, [R1] ;  /* 0x0000000001d07983 */ /* 0x000ee20000300800 */
[C---:B------:R-:W-:Y:S01]  /*1890*/  FADD.FTZ R190, -R204.reuse, R190 ;  /* 0x000000beccbe7221 */ /* 0x040fe20000010100 */
[----:B------:R-:W-:-:S02]  /*18a0*/  FADD.FTZ R191, -R204, R191 ;  /* 0x000000bfccbf7221 */ /* 0x000fc40000010100 */
[----:B------:R0:W-:Y:S01]  /*18b0*/  STL [R1+0x3c], R198 ;  /* 0x00003cc601007387 */ /* 0x0001e20000100800 */
[C---:B------:R-:W-:Y:S01]  /*18c0*/  FMUL.FTZ R211, R18.reuse, R190 ;  /* 0x000000be12d37220 */ /* 0x040fe20000410000 */
[----:B------:R-:W-:Y:S02]  /*18d0*/  FMUL.FTZ R210, R18, R191 ;  /* 0x000000bf12d27220 */ /* 0x000fe40000410000 */
[----:B------:R1:W-:Y:S01]  /*18e0*/  STL [R1+0x14], R207 ;  /* 0x000014cf01007387 */ /* 0x0003e20000100800 */
[----:B------:R-:W-:Y:S01]  /*18f0*/  FADD.FTZ R190, R216, R198 ;  /* 0x000000c6d8be7221 */ /* 0x000fe20000010000 */
[----:B------:R-:W-:Y:S01]  /*1900*/  FFMA.FTZ R191, R223, R198, R215 ;  /* 0x000000c6dfbf7223 */ /* 0x000fe200000100d7 */
[----:B------:R-:W-:Y:S01]  /*1910*/  FADD.FTZ R90, R90, R209 ;  /* 0x000000d15a5a7221 */ /* 0x000fe20000010000 */
[-C--:B------:R-:W-:Y:S01]  /*1920*/  FFMA.FTZ R130, R211, R209.reuse, R130 ;  /* 0x000000d1d3827223 */ /* 0x080fe20000010082 */
[----:B----4-:R-:W-:Y:S01]  /*1930*/  FMUL.FTZ R206, R206, R209 ;  /* 0x000000d1cece7220 */ /* 0x010fe20000410000 */
[----:B--2---:R-:W-:-:S04]  /*1940*/  FMUL.FTZ R199, R199, R252 ;  /* 0x000000fcc7c77220 */ /* 0x004fc80000410000 */
[----:B------:R2:W-:Y:S04]  /*1950*/  STL [R1+0x10], R206 ;  /* 0x000010ce01007387 */ /* 0x0005e80000100800 */
[----:B------:R4:W-:Y:S04]  /*1960*/  STL [R1+0xc], R199 ;  /* 0x00000cc701007387 */ /* 0x0009e80000100800 */
[----:B0-----:R-:W4:Y:S01]  /*1970*/  LDL R198, [R1+0x118] ;  /* 0x0001180001c67983 */ /* 0x001f220000100800 */
[----:B------:R-:W-:-:S03]  /*1980*/  FMUL.FTZ R209, R18, R193 ;  /* 0x000000c112d17220 */ /* 0x000fc60000410000 */
[----:B------:R-:W4:Y:S01]  /*1990*/  LDL R193, [R1+0x11c] ;  /* 0x00011c0001c17983 */ /* 0x000f220000100800 */
[----:B------:R-:W-:Y:S01]  /*19a0*/  FADD.FTZ R190, R190, R207 ;  /* 0x000000cfbebe7221 */ /* 0x000fe20000010000 */
[----:B------:R-:W-:Y:S02]  /*19b0*/  HADD2.F32 R194, -RZ, R194.H1_H1 ;  /* 0x300000c2ffc27230 */ /* 0x000fe40000004100 */
[----:B---3--:R-:W-:Y:S01]  /*19c0*/  FADD.FTZ R84, R84, R208 ;  /* 0x000000d054547221 */ /* 0x008fe20000010000 */
[-C--:B------:R-:W-:Y:S01]  /*19d0*/  FFMA.FTZ R124, R209, R208.reuse, R124 ;  /* 0x000000d0d17c7223 */ /* 0x080fe2000001007c */
[----:B------:R-:W-:Y:S01]  /*19e0*/  FMUL.FTZ R197, R197, R208 ;  /* 0x000000d0c5c57220 */ /* 0x000fe20000410000 */
[----:B------:R-:W-:Y:S01]  /*19f0*/  FMUL.FTZ R208, R18, R192 ;  /* 0x000000c012d07220 */ /* 0x000fe20000410000 */
[----:B------:R-:W-:Y:S01]  /*1a00*/  FFMA.FTZ R192, R212, R207, R191 ;  /* 0x000000cfd4c07223 */ /* 0x000fe200000100bf */
[----:B------:R-:W-:Y:S02]  /*1a10*/  HADD2.F32 R0, -RZ, R195.H0_H0 ;  /* 0x200000c3ff007230 */ /* 0x000fe40000004100 */
[----:B------:R-:W-:Y:S01]  /*1a20*/  FADD.FTZ R191, R190, R206 ;  /* 0x000000cebebf7221 */ /* 0x000fe20000010000 */
[----:B------:R-:W-:Y:S01]  /*1a30*/  FMUL.FTZ R196, R196, R194 ;  /* 0x000000c2c4c47220 */ /* 0x000fe20000410000 */
[----:B-1----:R-:W-:-:S02]  /*1a40*/  FMUL.FTZ R207, R18, R189 ;  /* 0x000000bd12cf7220 */ /* 0x002fc40000410000 */
[----:B------:R-:W-:Y:S01]  /*1a50*/  FADD.FTZ R189, R191, R199 ;  /* 0x000000c7bfbd7221 */ /* 0x000fe20000010000 */
[----:B------:R1:W-:Y:S01]  /*1a60*/  STL [R1+0x8], R197 ;  /* 0x000008c501007387 */ /* 0x0003e20000100800 */
[----:B------:R-:W-:Y:S01]  /*1a70*/  FADD.FTZ R86, R86, R0 ;  /* 0x0000000056567221 */ /* 0x000fe20000010000 */
[----:B------:R-:W-:Y:S02]  /*1a80*/  FFMA.FTZ R126, R207, R0, R126 ;  /* 0x00000000cf7e7223 */ /* 0x000fe4000001007e */
[----:B------:R1:W-:Y:S01]  /*1a90*/  STL [R1+0x4], R196 ;  /* 0x000004c401007387 */ /* 0x0003e20000100800 */
[----:B------:R-:W-:-:S04]  /*1aa0*/  FFMA.FTZ R190, R211, R206, R192 ;  /* 0x000000ced3be7223 */ /* 0x000fc800000100c0 */
[----:B------:R-:W-:Y:S01]  /*1ab0*/  FFMA.FTZ R190, R210, R199, R190 ;  /* 0x000000c7d2be7223 */ /* 0x000fe200000100be */
[----:B------:R-:W-:-:S03]  /*1ac0*/  FADD.FTZ R189, R189, R197 ;  /* 0x000000c5bdbd7221 */ /* 0x000fc60000010000 */
[----:B------:R-:W-:Y:S01]  /*1ad0*/  FFMA.FTZ R190, R209, R197, R190 ;  /* 0x000000c5d1be7223 */ /* 0x000fe200000100be */
[----:B------:R-:W-:Y:S02]  /*1ae0*/  HADD2.F32 R195, -RZ, R195.H1_H1 ;  /* 0x300000c3ffc37230 */ /* 0x000fe40000004100 */
        /* <DEDUP_REMOVED lines=10> */
[----:B----4-:R-:W-:-:S02]  /*1b90*/  FMUL.FTZ R191, R198, R0 ;  /* 0x00000000c6bf7220 */ /* 0x010fc40000410000 */
[----:B------:R1:W5:Y:S04]  /*1ba0*/  LDL.LU R0, [R1+0x194] ;  /* 0x0001940001007983 */ /* 0x0003680000300800 */
[----:B------:R1:W-:Y:S01]  /*1bb0*/  STL [R1], R191 ;  /* 0x000000bf01007387 */ /* 0x0003e20000100800 */
[----:B------:R-:W-:Y:S01]  /*1bc0*/  FMUL.FTZ R252, R193, R195 ;  /* 0x000000c3c1fc7220 */ /* 0x000fe20000410000 */
[----:B------:R-:W-:Y:S01]  /*1bd0*/  FADD.FTZ R189, R189, R191 ;  /* 0x000000bfbdbd7221 */ /* 0x000fe20000010000 */
[----:B------:R-:W-:-:S03]  /*1be0*/  FFMA.FTZ R188, R207, R191, R188 ;  /* 0x000000bfcfbc7223 */ /* 0x000fc600000100bc */
[----:B------:R-:W-:Y:S01]  /*1bf0*/  FADD.FTZ R216, R189, R252 ;  /* 0x000000fcbdd87221 */ /* 0x000fe20000010000 */
[----:B------:R-:W-:-:S07]  /*1c00*/  FFMA.FTZ R215, R206, R252, R188 ;  /* 0x000000fcced77223 */ /* 0x000fce00000100bc */
.L_x_12138:
[----:B------:R-:W-:Y:S05]  /*1c10*/  BSYNC B1 ;  /* 0x0000000000017941 */ /* 0x000fea0003800000 */
.L_x_12137:
[----:B------:R-:W-:Y:S04]  /*1c20*/  BSSY B1, `(.L_x_12139) ;  /* 0x0000059000017945 */ /* 0x000fe80003800000 */
[----:B------:R-:W-:Y:S05]  /*1c30*/  @!P2 BRA `(.L_x_12140) ;  /* 0x00000004005ca947 */ /* 0x000fea0003800000 */
[----:B------:R-:W-:Y:S01]  /*1c40*/  ISETP.NE.U32.AND P5, PT, RZ, UR8, PT ;  /* 0x00000008ff007c0c */ /* 0x000fe2000bfa5070 */
[----:B--2---:R-:W2:Y:S01]  /*1c50*/  LDC.64 R192, c[0x0][0x2b8] ;  /* 0x0000ae00ffc07b82 */ /* 0x004ea20000000a00 */
        /* <DEDUP_REMOVED lines=11> */
[----:B--2---:R-:W-:-:S06]  /*1d10*/  IMAD.WIDE.U32 R192, R224, 0x10, R192 ;  /* 0x00000010e0c07825 */ /* 0x004fcc00078e00c0 */
[----:B------:R-:W2:Y:S01]  /*1d20*/  LDG.E.128 R192, desc[UR4][R192.64] ;  /* 0x00000004c0c07981 */ /* 0x000ea2000c1e1d00 */
[----:B0-----:R-:W-:-:S04]  /*1d30*/  LEA R4, P5, R224, UR10, 0x5 ;  /* 0x0000000ae0047c11 */ /* 0x001fc8000f8a28ff */
[----:B------:R-:W-:-:S05]  /*1d40*/  LEA.HI.X R5, R224, UR11, RZ, 0x5, P5 ;  /* 0x0000000be0057c11 */ /* 0x000fca000a8f2cff */
[----:B-1----:R-:W3:Y:S04]  /*1d50*/  LDG.E.128 R188, desc[UR4][R4.64] ;  /* 0x0000000404bc7981 */ /* 0x002ee8000c1e1d00 */
[----:B------:R0:W4:Y:S01]  /*1d60*/  LDG.E.128 R196, desc[UR4][R4.64+0x10] ;  /* 0x0000100404c47981 */ /* 0x000122000c1e1d00 */
[C---:B---3--:R-:W-:Y:S01]  /*1d70*/  FADD.FTZ R6, -R204.reuse, R188 ;  /* 0x000000bccc067221 */ /* 0x048fe20000010100 */
[C---:B0-----:R-:W-:Y:S01]  /*1d80*/  FADD.FTZ R4, -R204.reuse, R189 ;  /* 0x000000bdcc047221 */ /* 0x041fe20000010100 */
[C---:B----4-:R-:W-:Y:S02]  /*1d90*/  FADD.FTZ R188, -R204.reuse, R197 ;  /* 0x000000c5ccbc7221 */ /* 0x050fe40000010100 */
[----:B------:R-:W3:Y:S01]  /*1da0*/  LDL R197, [R1+0xd8] ;  /* 0x0000d80001c57983 */ /* 0x000ee20000100800 */
[----:B------:R-:W-:-:S03]  /*1db0*/  FADD.FTZ R189, -R204, R196 ;  /* 0x000000c4ccbd7221 */ /* 0x000fc60000010100 */
[----:B------:R-:W4:Y:S01]  /*1dc0*/  LDL R196, [R1+0xdc] ;  /* 0x0000dc0001c47983 */ /* 0x000f220000100800 */
[--C-:B--2---:R-:W-:Y:S02]  /*1dd0*/  HADD2.F32 R202, -RZ, R192.reuse.H0_H0 ;  /* 0x200000c0ffca7230 */ /* 0x104fe40000004100 */
[----:B-----5:R-:W-:Y:S01]  /*1de0*/  FMUL.FTZ R222, R18, R6 ;  /* 0x0000000612de7220 */ /* 0x020fe20000410000 */
[C---:B------:R-:W-:Y:S01]  /*1df0*/  FADD.FTZ R3, -R204.reuse, R191 ;  /* 0x000000bfcc037221 */ /* 0x040fe20000010100 */
[C---:B------:R-:W-:Y:S01]  /*1e00*/  FADD.FTZ R190, -R204.reuse, R190 ;  /* 0x000000beccbe7221 */ /* 0x040fe20000010100 */
[----:B------:R-:W-:Y:S02]  /*1e10*/  HADD2.F32 R191, -RZ, R192.H1_H1 ;  /* 0x300000c0ffbf7230 */ /* 0x000fe40000004100 */
[----:B------:R-:W-:Y:S01]  /*1e20*/  FADD.FTZ R5, -R204, R198 ;  /* 0x000000c6cc057221 */ /* 0x000fe20000010100 */
[-C--:B------:R-:W-:Y:S01]  /*1e30*/  FMUL.FTZ R198, R203, R202.reuse ;  /* 0x000000cacbc67220 */ /* 0x080fe20000410000 */
[----:B------:R-:W-:Y:S01]  /*1e40*/  FADD.FTZ R80, R80, R202 ;  /* 0x000000ca50507221 */ /* 0x000fe20000010000 */
[----:B------:R-:W-:Y:S01]  /*1e50*/  FFMA.FTZ R120, R222, R202, R120 ;  /* 0x000000cade787223 */ /* 0x000fe20000010078 */
[----:B------:R-:W-:Y:S01]  /*1e60*/  FMUL.FTZ R202, R18, R3 ;  /* 0x0000000312ca7220 */ /* 0x000fe20000410000 */
[----:B------:R-:W-:-:S02]  /*1e70*/  HADD2.F32 R192, -RZ, R193.H0_H0 ;  /* 0x200000c1ffc07230 */ /* 0x000fc40000004100 */
[C---:B------:R-:W-:Y:S01]  /*1e80*/  FMUL.FTZ R203, R18.reuse, R190 ;  /* 0x000000be12cb7220 */ /* 0x040fe20000410000 */
[C---:B------:R-:W-:Y:S01]  /*1e90*/  FMUL.FTZ R3, R18.reuse, R189 ;  /* 0x000000bd12037220 */ /* 0x040fe20000410000 */
        /* <DEDUP_REMOVED lines=9> */
[--C-:B------:R-:W-:Y:S01]  /*1f30*/  HADD2.F32 R245, -RZ, R194.reuse.H0_H0 ;  /* 0x200000c2fff57230 */ /* 0x100fe20000004100 */
[----:B------:R0:W-:Y:S01]  /*1f40*/  STL [R1+0x38], R198 ;  /* 0x000038c601007387 */ /* 0x0001e20000100800 */
[----:B------:R-:W-:Y:S01]  /*1f50*/  FMUL.FTZ R249, R249, R193 ;  /* 0x000000c1f9f97220 */ /* 0x000fe20000410000 */
[----:B------:R-:W-:Y:S01]  /*1f60*/  FADD.FTZ R189, R189, R250 ;  /* 0x000000fabdbd7221 */ /* 0x000fe20000010000 */
[----:B------:R-:W-:Y:S01]  /*1f70*/  FFMA.FTZ R188, R203, R250, R188 ;  /* 0x000000facbbc7223 */ /* 0x000fe200000100bc */
[----:B------:R-:W-:-:S02]  /*1f80*/  HADD2.F32 R194, -RZ, R194.H1_H1 ;  /* 0x300000c2ffc27230 */ /* 0x000fc40000004100 */
        /* <DEDUP_REMOVED lines=29> */
[----:B----4-:R-:W-:-:S03]  /*2160*/  FMUL.FTZ R245, R196, R195 ;  /* 0x000000c3c4f57220 */ /* 0x010fc60000410000 */
[----:B------:R-:W-:Y:S01]  /*2170*/  FADD.FTZ R189, R189, R246 ;  /* 0x000000f6bdbd7221 */ /* 0x000fe20000010000 */
[----:B------:R-:W-:-:S03]  /*2180*/  FFMA.FTZ R188, R5, R246, R188 ;  /* 0x000000f605bc7223 */ /* 0x000fc600000100bc */
[----:B------:R-:W-:Y:S01]  /*2190*/  FADD.FTZ R216, R189, R245 ;  /* 0x000000f5bdd87221 */ /* 0x000fe20000010000 */
[----:B0-----:R-:W-:-:S07]  /*21a0*/  FFMA.FTZ R215, R6, R245, R188 ;  /* 0x000000f506d77223 */ /* 0x001fce00000100bc */
.L_x_12140:
[----:B------:R-:W-:Y:S05]  /*21b0*/  BSYNC B1 ;  /* 0x0000000000017941 */ /* 0x000fea0003800000 */
.L_x_12139:
[----:B------:R-:W-:Y:S04]  /*21c0*/  BSSY B1, `(.L_x_12141) ;  /* 0x0000059000017945 */ /* 0x000fe80003800000 */
[----:B------:R-:W-:Y:S05]  /*21d0*/  @!P3 BRA `(.L_x_12142) ;  /* 0x00000004005cb947 */ /* 0x000fea0003800000 */
[----:B------:R-:W3:Y:S01]  /*21e0*/  LDC.64 R188, c[0x0][0x2b8] ;  /* 0x0000ae00ffbc7b82 */ /* 0x000ee20000000a00 */
[----:B------:R-:W-:Y:S01]  /*21f0*/  ISETP.NE.U32.AND P5, PT, RZ, UR8, PT ;  /* 0x00000008ff007c0c */ /* 0x000fe2000bfa5070 */
[----:B------:R-:W4:Y:S03]  /*2200*/  LDL R244, [R1+0xa4] ;  /* 0x0000a40001f47983 */ /* 0x000f260000100800 */
[----:B------:R-:W-:Y:S01]  /*2210*/  ISETP.NE.AND.EX P5, PT, RZ, UR9, PT, P5 ;  /* 0x00000009ff007c0c */ /* 0x000fe2000bfa5350 */
[----:B------:R-:W4:Y:S04]  /*2220*/  LDL R242, [R1+0xac] ;  /* 0x0000ac0001f27983 */ /* 0x000f280000100800 */
[----:B------:R-:W4:Y:S04]  /*2230*/  LDL R243, [R1+0xa8] ;  /* 0x0000a80001f37983 */ /* 0x000f280000100800 */
[----:B------:R-:W4:Y:S04]  /*2240*/  LDL R241, [R1+0x90] ;  /* 0x0000900001f17983 */ /* 0x000f280000100800 */
[----:B------:R-:W4:Y:S04]  /*2250*/  LDL R240, [R1+0x94] ;  /* 0x0000940001f07983 */ /* 0x000f280000100800 */
[----:B------:R-:W4:Y:S01]  /*2260*/  LDL R238, [R1+0x9c] ;  /* 0x00009c0001ee7983 */ /* 0x000f220000100800 */
[C---:B---3--:R-:W-:Y:S01]  /*2270*/  IMAD.WIDE.U32 R188, R224.reuse, 0x10, R188 ;  /* 0x00000010e0bc7825 */ /* 0x048fe200078e00bc */
[----:B------:R-:W-:-:S05]  /*2280*/  @P5 LEA R8, P6, R224, UR8, 0x5 ;  /* 0x00000008e0085c11 */ /* 0x000fca000f8c28ff */
[----:B-12---:R-:W2:Y:S01]  /*2290*/  LDG.E.128 R188, desc[UR4][R188.64] ;  /* 0x00000004bcbc7981 */ /* 0x006ea2000c1e1d00 */
[----:B------:R-:W-:-:S05]  /*22a0*/  @P5 LEA.HI.X R9, R224, UR9, RZ, 0x5, P6 ;  /* 0x00000009e0095c11 */ /* 0x000fca000b0f2cff */
[----:B------:R-:W5:Y:S04]  /*22b0*/  @P5 LDG.E.128 R164, desc[UR4][R8.64] ;  /* 0x0000000408a45981 */ /* 0x000f68000c1e1d00 */
[----:B------:R-:W5:Y:S01]  /*22c0*/  @P5 LDG.E.128 R168, desc[UR4][R8.64+0x10] ;  /* 0x0000100408a85981 */ /* 0x000f62000c1e1d00 */
[----:B------:R-:W-:-:S04]  /*22d0*/  LEA R12, P5, R224, UR10, 0x5 ;  /* 0x0000000ae00c7c11 */ /* 0x000fc8000f8a28ff */
[----:B------:R-:W-:-:S05]  /*22e0*/  LEA.HI.X R13, R224, UR11, RZ, 0x5, P5 ;  /* 0x0000000be00d7c11 */ /* 0x000fca000a8f2cff */
[----:B------:R-:W3:Y:S04]  /*22f0*/  LDG.E.128 R8, desc[UR4][R12.64] ;  /* 0x000000040c087981 */ /* 0x000ee8000c1e1d00 */
[----:B------:R3:W4:Y:S01]  /*2300*/  LDG.E.128 R192, desc[UR4][R12.64+0x10] ;  /* 0x000010040cc07981 */ /* 0x000722000c1e1d00 */
[--C-:B--2---:R-:W-:Y:S02]  /*2310*/  HADD2.F32 R198, -RZ, R190.reuse.H0_H0 ;  /* 0x200000beffc67230 */ /* 0x104fe40000004100 */
[----:B------:R-:W-:Y:S02]  /*2320*/  HADD2.F32 R199, -RZ, R190.H1_H1 ;  /* 0x300000beffc77230 */ /* 0x000fe40000004100 */
[----:B------:R-:W2:Y:S01]  /*2330*/  LDL R190, [R1+0xa0] ;  /* 0x0000a00001be7983 */ /* 0x000ea20000100800 */
[C---:B---3--:R-:W-:Y:S01]  /*2340*/  FADD.FTZ R13, -R204.reuse, R8 ;  /* 0x00000008cc0d7221 */ /* 0x048fe20000010100 */
[C---:B------:R-:W-:Y:S01]  /*2350*/  FADD.FTZ R8, -R204.reuse, R10 ;  /* 0x0000000acc087221 */ /* 0x040fe20000010100 */
[----:B----4-:R-:W-:-:S02]  /*2360*/  FADD.FTZ R10, -R204, R192 ;  /* 0x000000c0cc0a7221 */ /* 0x010fc40000010100 */
[----:B------:R-:W3:Y:S01]  /*2370*/  LDL R192, [R1+0x98] ;  /* 0x0000980001c07983 */ /* 0x000ee20000100800 */
[C---:B------:R-:W-:Y:S01]  /*2380*/  FADD.FTZ R7, -R204.reuse, R9 ;  /* 0x00000009cc077221 */ /* 0x040fe20000010100 */
[--C-:B------:R-:W-:Y:S02]  /*2390*/  HADD2.F32 R196, -RZ, R188.reuse.H0_H0 ;  /* 0x200000bcffc47230 */ /* 0x100fe40000004100 */
[----:B------:R-:W-:Y:S01]  /*23a0*/  FADD.FTZ R9, -R204, R11 ;  /* 0x0000000bcc097221 */ /* 0x000fe20000010100 */
[----:B------:R-:W-:Y:S02]  /*23b0*/  HADD2.F32 R188, -RZ, R188.H1_H1 ;  /* 0x300000bcffbc7230 */ /* 0x000fe40000004100 */
[C---:B-----5:R-:W-:Y:S01]  /*23c0*/  FMUL.FTZ R7, R18.reuse, R7 ;  /* 0x0000000712077220 */ /* 0x060fe20000410000 */
        /* <DEDUP_REMOVED lines=12> */
[C---:B------:R-:W-:Y:S01]  /*2490*/  FADD.FTZ R12, -R204.reuse, R194 ;  /* 0x000000c2cc0c7221 */ /* 0x040fe20000010100 */
[----:B------:R-:W-:Y:S01]  /*24a0*/  FADD.FTZ R11, -R204, R193 ;  /* 0x000000c1cc0b7221 */ /* 0x000fe20000010100 */
[----:B------:R-:W-:Y:S01]  /*24b0*/  FMUL.FTZ R10, R18, R10 ;  /* 0x0000000a120a7220 */ /* 0x000fe20000410000 */
        /* <DEDUP_REMOVED lines=8> */
[----:B------:R-:W-:Y:S01]  /*2540*/  FADD.FTZ R13, -R204, R195 ;  /* 0x000000c3cc0d7221 */ /* 0x000fe20000010100 */
[----:B------:R-:W-:-:S03]  /*2550*/  FMUL.FTZ R238, R238, R191 ;  /* 0x000000bfeeee7220 */ /* 0x000fc60000410000 */
        /* <DEDUP_REMOVED lines=15> */
[----:B------:R1:W-:Y:S02]  /*2650*/  STL [R1+0x34], R190 ;  /* 0x000034be01007387 */ /* 0x0003e40000100800 */
[----:B------:R-:W-:Y:S01]  /*2660*/  FADD.FTZ R188, R188, R244 ;  /* 0x000000f4bcbc7221 */ /* 0x000fe20000010000 */
[----:B-1----:R-:W-:-:S03]  /*2670*/  FFMA.FTZ R190, R7, R244, R189 ;  /* 0x000000f407be7223 */ /* 0x002fc600000100bd */
        /* <DEDUP_REMOVED lines=12> */
[----:B------:R-:W-:-:S07]  /*2740*/  FFMA.FTZ R215, R13, R238, R188 ;  /* 0x000000ee0dd77223 */ /* 0x000fce00000100bc */
.L_x_12142:
[----:B------:R-:W-:Y:S05]  /*2750*/  BSYNC B1 ;  /* 0x0000000000017941 */ /* 0x000fea0003800000 */
.L_x_12141:
[----:B------:R-:W3:Y:S01]  /*2760*/  LDL R188, [R1+0x190] ;  /* 0x0001900001bc7983 */ /* 0x000ee20000100800 */
[----:B------:R-:W-:Y:S01]  /*2770*/  BSSY B1, `(.L_x_12143) ;  /* 0x0000058000017945 */ /* 0x000fe20003800000 */
[----:B---3--:R-:W-:-:S13]  /*2780*/  ISETP.NE.AND P5, PT, R188, RZ, PT ;  /* 0x000000ffbc00720c */ /* 0x008fda0003fa5270 */
[----:B------:R-:W-:Y:S05]  /*2790*/  @!P5 BRA `(.L_x_12144) ;  /* 0x000000040054d947 */ /* 0x000fea0003800000 */
[----:B------:R-:W-:Y:S01]  /*27a0*/  ISETP.NE.U32.AND P5, PT, RZ, UR8, PT ;  /* 0x00000008ff007c0c */ /* 0x000fe2000bfa5070 */
[----:B------:R-:W3:Y:S03]  /*27b0*/  LDL R234, [R1+0x60] ;  /* 0x0000600001ea7983 */ /* 0x000ee60000100800 */
[----:B------:R-:W-:Y:S01]  /*27c0*/  ISETP.NE.AND.EX P5, PT, RZ, UR9, PT, P5 ;  /* 0x00000009ff007c0c */ /* 0x000fe2000bfa5350 */
[----:B------:R-:W4:Y:S04]  /*27d0*/  LDL R233, [R1+0x64] ;  /* 0x0000640001e97983 */ /* 0x000f280000100800 */
        /* <DEDUP_REMOVED lines=13> */
[----:B-12---:R-:W2:Y:S04]  /*28b0*/  LDG.E.128 R188, desc[UR4][R16.64] ;  /* 0x0000000410bc7981 */ /* 0x006ea8000c1e1d00 */
[----:B------:R-:W3:Y:S01]  /*28c0*/  LDG.E.128 R192, desc[UR4][R16.64+0x10] ;  /* 0x0000100410c07981 */ /* 0x000ee2000c1e1d00 */
[----:B0-----:R-:W-:-:S05]  /*28d0*/  IMAD.WIDE.U32 R14, R224, 0x10, R14 ;  /* 0x00000010e00e7825 */ /* 0x001fca00078e000e */
[----:B------:R2:W4:Y:S02]  /*28e0*/  LDG.E.128 R196, desc[UR4][R14.64] ;  /* 0x000000040ec47981 */ /* 0x000524000c1e1d00 */
[C---:B--2---:R-:W-:Y:S01]  /*28f0*/  FADD.FTZ R14, -R204.reuse, R188 ;  /* 0x000000bccc0e7221 */ /* 0x044fe20000010100 */
[C---:B------:R-:W-:Y:S01]  /*2900*/  FADD.FTZ R224, -R204.reuse, R189 ;  /* 0x000000bdcce07221 */ /* 0x040fe20000010100 */
[C---:B---3--:R-:W-:Y:S01]  /*2910*/  FADD.FTZ R17, -R204.reuse, R192 ;  /* 0x000000c0cc117221 */ /* 0x048fe20000010100 */
[----:B------:R-:W-:Y:S01]  /*2920*/  FADD.FTZ R16, -R204, R191 ;  /* 0x000000bfcc107221 */ /* 0x000fe20000010100 */
[----:B-----5:R-:W-:Y:S01]  /*2930*/  FMUL.FTZ R220, R18, R14 ;  /* 0x0000000e12dc7220 */ /* 0x020fe20000410000 */
[----:B------:R-:W-:Y:S01]  /*2940*/  FADD.FTZ R15, -R204, R190 ;  /* 0x000000becc0f7221 */ /* 0x000fe20000010100 */
[----:B------:R-:W-:Y:S01]  /*2950*/  FMUL.FTZ R14, R18, R224 ;  /* 0x000000e0120e7220 */ /* 0x000fe20000410000 */
[----:B------:R-:W-:Y:S01]  /*2960*/  FADD.FTZ R190, -R204, R193 ;  /* 0x000000c1ccbe7221 */ /* 0x000fe20000010100 */
[----:B----4-:R-:W-:-:S02]  /*2970*/  HADD2.F32 R192, -RZ, R196.H0_H0 ;  /* 0x200000c4ffc07230 */ /* 0x010fc40000004100 */
[----:B------:R-:W-:Y:S02]  /*2980*/  HADD2.F32 R191, -RZ, R196.H1_H1 ;  /* 0x300000c4ffbf7230 */ /* 0x000fe40000004100 */
[--C-:B------:R-:W-:Y:S02]  /*2990*/  HADD2.F32 R193, -RZ, R197.reuse.H0_H0 ;  /* 0x200000c5ffc17230 */ /* 0x100fe40000004100 */
        /* <DEDUP_REMOVED lines=8> */
[----:B------:R-:W-:Y:S01]  /*2a20*/  FADD.FTZ R188, -R204, R194 ;  /* 0x000000c2ccbc7221 */ /* 0x000fe20000010100 */
[----:B------:R-:W-:Y:S01]  /*2a30*/  FMUL.FTZ R235, R232, R193 ;  /* 0x000000c1e8eb7220 */ /* 0x000fe20000410000 */
[----:B------:R-:W-:-:S02]  /*2a40*/  HADD2.F32 R194, -RZ, R197.H1_H1 ;  /* 0x300000c5ffc27230 */ /* 0x000fc40000004100 */
[----:B------:R-:W-:Y:S01]  /*2a50*/  FMUL.FTZ R232, R18, R190 ;  /* 0x000000be12e87220 */ /* 0x000fe20000410000 */
[----:B------:R-:W-:Y:S01]  /*2a60*/  FADD.FTZ R189, -R204, R195 ;  /* 0x000000c3ccbd7221 */ /* 0x000fe20000010100 */
        /* <DEDUP_REMOVED lines=8> */
[----:B------:R-:W-:Y:S01]  /*2af0*/  FMUL.FTZ R233, R230, R195 ;  /* 0x000000c3e6e97220 */ /* 0x000fe20000410000 */
[----:B------:R-:W-:-:S02]  /*2b00*/  HADD2.F32 R198, -RZ, R198.H1_H1 ;  /* 0x300000c6ffc67230 */ /* 0x000fc40000004100 */
[C---:B------:R-:W-:Y:S01]  /*2b10*/  FMUL.FTZ R230, R18.reuse, R188 ;  /* 0x000000bc12e67220 */ /* 0x040fe20000410000 */
[----:B------:R-:W-:Y:S01]  /*2b20*/  FMUL.FTZ R17, R18, R17 ;  /* 0x0000001112117220 */ /* 0x000fe20000410000 */
        /* <DEDUP_REMOVED lines=28> */
.L_x_12144:
[----:B------:R-:W-:Y:S05]  /*2cf0*/  BSYNC B1 ;  /* 0x0000000000017941 */ /* 0x000fea0003800000 */
.L_x_12143:
        /* <DEDUP_REMOVED lines=20> */
.L_x_12186:
[----:B------:R-:W4:Y:S01]  /*2e40*/  LDL R189, [R1+0x4c] ;  /* 0x00004c0001bd7983 */ /* 0x000f220000100800 */
[----:B--2---:R-:W-:Y:S01]  /*2e50*/  FADD.FTZ R188, R193, R188 ;  /* 0x000000bcc1bc7221 */ /* 0x004fe20000010000 */
[----:B------:R-:W-:Y:S03]  /*2e60*/  BSSY B1, `(.L_x_12146) ;  /* 0x0000073000017945 */ /* 0x000fe60003800000 */
[----:B------:R-:W-:Y:S01]  /*2e70*/  FMUL.FTZ R194, R188, UR12 ;  /* 0x0000000cbcc27c20 */ /* 0x000fe20008410000 */
[----:B----4-:R-:W-:Y:S01]  /*2e80*/  ISETP.NE.AND P5, PT, R189, RZ, PT ;  /* 0x000000ffbd00720c */ /* 0x010fe20003fa5270 */
[----:B------:R-:W-:-:S04]  /*2e90*/  FADD.FTZ R189, R192, R195 ;  /* 0x000000c3c0bd7221 */ /* 0x000fc80000010000 */
[----:B------:R-:W-:-:S05]  /*2ea0*/  FMUL.FTZ R189, R189, UR12 ;  /* 0x0000000cbdbd7c20 */ /* 0x000fca0008410000 */
[----:B------:R-:W-:Y:S01]  /*2eb0*/  FSEL R195, R189, RZ, !P5 ;  /* 0x000000ffbdc37208 */ /* 0x000fe20006800000 */
[----:B------:R-:W-:Y:S06]  /*2ec0*/  @!P0 BRA `(.L_x_12147) ;  /* 0x0000000400b08947 */ /* 0x000fec0003800000 */
[----:B------:R-:W2:Y:S01]  /*2ed0*/  LDC.64 R188, c[0x0][0x220] ;  /* 0x00008800ffbc7b82 */ /* 0x000ea20000000a00 */
[----:B-1----:R-:W4:Y:S04]  /*2ee0*/  LDL R196, [R1+0x30] ;  /* 0x0000300001c47983 */ /* 0x002f280000100800 */
[----:B------:R-:W4:Y:S04]  /*2ef0*/  LDL R216, [R1+0x160] ;  /* 0x0001600001d87983 */ /* 0x000f280000100800 */
[----:B------:R-:W4:Y:S01]  /*2f00*/  LDL R215, [R1+0x164] ;  /* 0x0001640001d77983 */ /* 0x000f220000100800 */
[----:B------:R-:W-:Y:S01]  /*2f10*/  ISETP.NE.U32.AND P5, PT, RZ, UR8, PT ;  /* 0x00000008ff007c0c */ /* 0x000fe2000bfa5070 */
[----:B---3-5:R-:W-:-:S02]  /*2f20*/  FFMA.FTZ R192, R0, R194, R195 ;  /* 0x000000c200c07223 */ /* 0x028fc400000100c3 */
[----:B------:R-:W3:Y:S01]  /*2f30*/  LDL R204, [R1+0x2c] ;  /* 0x00002c0001cc7983 */ /* 0x000ee20000100800 */
[----:B------:R-:W-:-:S03]  /*2f40*/  FFMA.FTZ R193, R228, R194, R195 ;  /* 0x000000c2e4c17223 */ /* 0x000fc600000100c3 */
[----:B------:R-:W3:Y:S04]  /*2f50*/  LDL R199, [R1+0x28] ;  /* 0x0000280001c77983 */ /* 0x000ee80000100800 */
[----:B------:R-:W3:Y:S01]  /*2f60*/  LDL R198, [R1+0x24] ;  /* 0x0000240001c67983 */ /* 0x000ee20000100800 */
[----:B--2---:R-:W-:-:S03]  /*2f70*/  IMAD.WIDE.U32 R188, R200, 0x10, R188 ;  /* 0x00000010c8bc7825 */ /* 0x004fc600078e00bc */
[----:B------:R-:W2:Y:S04]  /*2f80*/  LDL R197, [R1+0x20] ;  /* 0x0000200001c57983 */ /* 0x000ea80000100800 */
[----:B------:R-:W3:Y:S01]  /*2f90*/  LDG.E.128 R188, desc[UR4][R188.64] ;  /* 0x00000004bcbc7981 */ /* 0x000ee2000c1e1d00 */
[----:B------:R-:W-:Y:S01]  /*2fa0*/  ISETP.NE.AND.EX P5, PT, RZ, UR9, PT, P5 ;  /* 0x00000009ff007c0c */ /* 0x000fe2000bfa5350 */
[----:B------:R-:W-:Y:S01]  /*2fb0*/  FADD.FTZ R192, R201, -R192 ;  /* 0x800000c0c9c07221 */ /* 0x000fe20000010000 */
[----:B------:R-:W-:-:S03]  /*2fc0*/  ISETP.NE.U32.AND P6, PT, RZ, UR14, PT ;  /* 0x0000000eff007c0c */ /* 0x000fc6000bfc5070 */
[----:B------:R-:W-:Y:S01]  /*2fd0*/  FMUL.FTZ R192, R18, R192 ;  /* 0x000000c012c07220 */ /* 0x000fe20000410000 */
[----:B------:R-:W-:-:S07]  /*2fe0*/  ISETP.NE.AND.EX P6, PT, RZ, UR15, PT, P6 ;  /* 0x0000000fff007c0c */ /* 0x000fce000bfc5360 */
[----:B------:R-:W-:-:S05]  /*2ff0*/  @P5 FADD.FTZ R192, R140, R192 ;  /* 0x000000c08cc05221 */ /* 0x000fca0000010000 */
[C---:B------:R-:W-:Y:S01]  /*3000*/  SEL R180, R192.reuse, R180, P6 ;  /* 0x000000b4c0b47207 */ /* 0x040fe20003000000 */
[----:B------:R-:W-:Y:S01]  /*3010*/  FMUL.FTZ R192, R192, R19 ;  /* 0x00000013c0c07220 */ /* 0x000fe20000410000 */
[----:B----4-:R-:W-:-:S04]  /*3020*/  FADD.FTZ R193, R196, -R193 ;  /* 0x800000c1c4c17221 */ /* 0x010fc80000010000 */
[----:B------:R-:W-:-:S04]  /*3030*/  FMUL.FTZ R193, R18, R193 ;  /* 0x000000c112c17220 */ /* 0x000fc80000410000 */
[----:B------:R-:W-:Y:S01]  /*3040*/  @P5 FADD.FTZ R193, R141, R193 ;  /* 0x000000c18dc15221 */ /* 0x000fe20000010000 */
[----:B---3--:R-:W-:-:S05]  /*3050*/  HADD2.F32 R196, -RZ, R188.H0_H0 ;  /* 0x200000bcffc47230 */ /* 0x008fca0000004100 */
[----:B------:R-:W-:Y:S01]  /*3060*/  FFMA.FTZ R56, R192, R196, R56 ;  /* 0x000000c4c0387223 */ /* 0x000fe20000010038 */
[----:B------:R-:W-:Y:S02]  /*3070*/  HADD2.F32 R196, -RZ, R188.H1_H1 ;  /* 0x300000bcffc47230 */ /* 0x000fe40000004100 */
[----:B------:R-:W-:Y:S01]  /*3080*/  FMUL.FTZ R188, R193, R19 ;  /* 0x00000013c1bc7220 */ /* 0x000fe20000410000 */
[----:B------:R-:W-:Y:S02]  /*3090*/  FMUL.FTZ R192, R216, R192 ;  /* 0x000000c0d8c07220 */ /* 0x000fe40000410000 */
[----:B------:R-:W3:Y:S01]  /*30a0*/  LDL R216, [R1+0x168] ;  /* 0x0001680001d87983 */ /* 0x000ee20000100800 */
[----:B------:R-:W-:Y:S01]  /*30b0*/  FFMA.FTZ R57, R188, R196, R57 ;  /* 0x000000c4bc397223 */ /* 0x000fe20000010039 */
[----:B------:R-:W-:Y:S02]  /*30c0*/  FMUL.FTZ R188, R215, R188 ;  /* 0x000000bcd7bc7220 */ /* 0x000fe40000410000 */
[----:B------:R-:W4:Y:S03]  /*30d0*/  LDL R215, [R1+0x16c] ;  /* 0x00016c0001d77983 */ /* 0x000f260000100800 */
[----:B------:R-:W-:Y:S01]  /*30e0*/  F2FP.F16.F32.PACK_AB R188, R188, R192 ;  /* 0x000000c0bcbc723e */ /* 0x000fe200000000ff */
[----:B------:R-:W-:Y:S01]  /*30f0*/  FFMA.FTZ R192, R225, R194, R195 ;  /* 0x000000c2e1c07223 */ /* 0x000fe200000100c3 */
[----:B------:R-:W-:-:S03]  /*3100*/  SEL R181, R193, R181, P6 ;  /* 0x000000b5c1b57207 */ /* 0x000fc60003000000 */
[----:B------:R-:W-:Y:S01]  /*3110*/  FADD.FTZ R192, R204, -R192 ;  /* 0x800000c0ccc07221 */ /* 0x000fe20000010000 */
[----:B------:R-:W-:Y:S01]  /*3120*/  FFMA.FTZ R193, R219, R194, R195 ;  /* 0x000000c2dbc17223 */ /* 0x000fe200000100c3 */
[----:B------:R-:W-:Y:S01]  /*3130*/  HADD2.F32 R196, -RZ, R189.H0_H0 ;  /* 0x200000bdffc47230 */ /* 0x000fe20000004100 */
[----:B------:R-:W4:Y:S01]  /*3140*/  LDL R204, [R1+0x1c] ;  /* 0x00001c0001cc7983 */ /* 0x000f220000100800 */
[----:B------:R-:W-:Y:S01]  /*3150*/  FMUL.FTZ R192, R18, R192 ;  /* 0x000000c012c07220 */ /* 0x000fe20000410000 */
[----:B------:R-:W-:Y:S02]  /*3160*/  FADD.FTZ R193, R199, -R193 ;  /* 0x800000c1c7c17221 */ /* 0x000fe40000010000 */
[----:B------:R-:W4:Y:S01]  /*3170*/  LDL R199, [R1+0x18] ;  /* 0x0000180001c77983 */ /* 0x000f220000100800 */
[----:B------:R-:W-:Y:S01]  /*3180*/  @P5 FADD.FTZ R192, R142, R192 ;  /* 0x000000c08ec05221 */ /* 0x000fe20000010000 */
[----:B------:R-:W-:-:S04]  /*3190*/  FMUL.FTZ R193, R18, R193 ;  /* 0x000000c112c17220 */ /* 0x000fc80000410000 */
[C---:B------:R-:W-:Y:S01]  /*31a0*/  SEL R182, R192.reuse, R182, P6 ;  /* 0x000000b6c0b67207 */ /* 0x040fe20003000000 */
[----:B------:R-:W-:Y:S01]  /*31b0*/  FMUL.FTZ R192, R192, R19 ;  /* 0x00000013c0c07220 */ /* 0x000fe20000410000 */
[----:B------:R-:W-:-:S03]  /*31c0*/  @P5 FADD.FTZ R193, R143, R193 ;  /* 0x000000c18fc15221 */ /* 0x000fc60000010000 */
[----:B------:R-:W-:Y:S01]  /*31d0*/  FFMA.FTZ R58, R192, R196, R58 ;  /* 0x000000c4c03a7223 */ /* 0x000fe2000001003a */
[----:B------:R-:W-:Y:S02]  /*31e0*/  HADD2.F32 R196, -RZ, R189.H1_H1 ;  /* 0x300000bdffc47230 */ /* 0x000fe40000004100 */
[----:B------:R-:W-:-:S04]  /*31f0*/  FMUL.FTZ R189, R193, R19 ;  /* 0x00000013c1bd7220 */ /* 0x000fc80000410000 */
[----:B------:R-:W-:Y:S01]  /*3200*/  FFMA.FTZ R59, R189, R196, R59 ;  /* 0x000000c4bd3b7223 */ /* 0x000fe2000001003b */
[----:B------:R-:W-:Y:S01]  /*3210*/  SEL R183, R193, R183, P6 ;  /* 0x000000b7c1b77207 */ /* 0x000fe20003000000 */
[----:B------:R-:W-:-:S04]  /*3220*/  FFMA.FTZ R193, R217, R194, R195 ;  /* 0x000000c2d9c17223 */ /* 0x000fc800000100c3 */
[----:B--2---:R-:W-:Y:S02]  /*3230*/  FADD.FTZ R193, R197, -R193 ;  /* 0x800000c1c5c17221 */ /* 0x004fe40000010000 */
[----:B------:R-:W2:Y:S01]  /*3240*/  LDL R197, [R1+0x15c] ;  /* 0x00015c0001c57983 */ /* 0x000ea20000100800 */
[----:B---3--:R-:W-:-:S03]  /*3250*/  FMUL.FTZ R192, R216, R192 ;  /* 0x000000c0d8c07220 */ /* 0x008fc60000410000 */
[----:B------:R-:W3:Y:S01]  /*3260*/  LDL R216, [R1+0x150] ;  /* 0x0001500001d87983 */ /* 0x000ee20000100800 */
[----:B----4-:R-:W-:-:S03]  /*3270*/  FMUL.FTZ R189, R215, R189 ;  /* 0x000000bdd7bd7220 */ /* 0x010fc60000410000 */
[----:B------:R-:W4:Y:S02]  /*3280*/  LDL R215, [R1+0x154] ;  /* 0x0001540001d77983 */ /* 0x000f240000100800 */
[----:B------:R-:W-:Y:S01]  /*3290*/  F2FP.F16.F32.PACK_AB R189, R189, R192 ;  /* 0x000000c0bdbd723e */ /* 0x000fe200000000ff */
[----:B------:R-:W-:-:S04]  /*32a0*/  FFMA.FTZ R192, R218, R194, R195 ;  /* 0x000000c2dac07223 */ /* 0x000fc800000100c3 */
[----:B------:R-:W-:Y:S02]  /*32b0*/  FADD.FTZ R192, R198, -R192 ;  /* 0x800000c0c6c07221 */ /* 0x000fe40000010000 */
[----:B------:R-:W2:Y:S02]  /*32c0*/  LDL R198, [R1+0x158] ;  /* 0x0001580001c67983 */ /* 0x000ea40000100800 */
[----:B------:R-:W-:-:S04]  /*32d0*/  FMUL.FTZ R192, R18, R192 ;  /* 0x000000c012c07220 */ /* 0x000fc80000410000 */
[----:B------:R-:W-:Y:S01]  /*32e0*/  @P5 FADD.FTZ R192, R144, R192 ;  /* 0x000000c090c05221 */ /* 0x000fe20000010000 */
[----:B------:R-:W-:Y:S01]  /*32f0*/  FMUL.FTZ R193, R18, R193 ;  /* 0x000000c112c17220 */ /* 0x000fe20000410000 */
[----:B------:R-:W-:-:S03]  /*3300*/  HADD2.F32 R196, -RZ, R190.H0_H0 ;  /* 0x200000beffc47230 */ /* 0x000fc60000004100 */
        /* <DEDUP_REMOVED lines=9> */
[----:B------:R-:W-:-:S04]  /*33a0*/  FADD.FTZ R193, R204, -R193 ;  /* 0x800000c1ccc17221 */ /* 0x000fc80000010000 */
[----:B------:R-:W-:-:S04]  /*33b0*/  FMUL.FTZ R193, R18, R193 ;  /* 0x000000c112c17220 */ /* 0x000fc80000410000 */
[----:B------:R-:W-:-:S04]  /*33c0*/  @P5 FADD.FTZ R193, R146, R193 ;  /* 0x000000c192c15221 */ /* 0x000fc80000010000 */
[C---:B------:R-:W-:Y:S01]  /*33d0*/  FMUL.FTZ R196, R193.reuse, R19 ;  /* 0x00000013c1c47220 */ /* 0x040fe20000410000 */
[----:B------:R-:W-:Y:S01]  /*33e0*/  SEL R186, R193, R186, P6 ;  /* 0x000000bac1ba7207 */ /* 0x000fe20003000000 */
[----:B------:R-:W-:-:S05]  /*33f0*/  HADD2.F32 R193, -RZ, R191.H0_H0 ;  /* 0x200000bfffc17230 */ /* 0x000fca0000004100 */
[----:B------:R-:W-:Y:S01]  /*3400*/  FFMA.FTZ R54, R196, R193, R54 ;  /* 0x000000c1c4367223 */ /* 0x000fe20000010036 */
[----:B------:R-:W-:Y:S02]  /*3410*/  HADD2.F32 R193, -RZ, R191.H1_H1 ;  /* 0x300000bfffc17230 */ /* 0x000fe40000004100 */
[----:B---3--:R-:W-:Y:S01]  /*3420*/  FMUL.FTZ R192, R216, R192 ;  /* 0x000000c0d8c07220 */ /* 0x008fe20000410000 */
[----:B----4-:R-:W-:-:S05]  /*3430*/  FMUL.FTZ R190, R215, R190 ;  /* 0x000000bed7be7220 */ /* 0x010fca0000410000 */
[----:B------:R-:W-:Y:S01]  /*3440*/  F2FP.F16.F32.PACK_AB R190, R190, R192 ;  /* 0x000000c0bebe723e */ /* 0x000fe200000000ff */
        /* <DEDUP_REMOVED lines=10> */
[----:B--2---:R-:W-:Y:S01]  /*34f0*/  FMUL.FTZ R191, R197, R191 ;  /* 0x000000bfc5bf7220 */ /* 0x004fe20000410000 */
[----:B-1----:R-:W-:-:S05]  /*3500*/  @P5 IMAD.WIDE.U32 R192, R200, 0x20, R192 ;  /* 0x00000020c8c05825 */ /* 0x002fca00078e00c0 */
[----:B------:R-:W-:Y:S04]  /*3510*/  @P5 STG.E.128 desc[UR4][R192.64], R180 ;  /* 0x000000b4c0005986 */ /* 0x000fe8000c101d04 */
[----:B------:R1:W-:Y:S02]  /*3520*/  @P5 STG.E.128 desc[UR4][R192.64+0x10], R184 ;  /* 0x000010b8c0005986 */ /* 0x0003e4000c101d04 */
[----:B-1----:R-:W-:-:S05]  /*3530*/  FMUL.FTZ R192, R198, R196 ;  /* 0x000000c4c6c07220 */ /* 0x002fca0000410000 */
[----:B------:R-:W-:Y:S02]  /*3540*/  F2FP.F16.F32.PACK_AB R191, R191, R192 ;  /* 0x000000c0bfbf723e */ /* 0x000fe400000000ff */
[----:B------:R-:W1:Y:S02]  /*3550*/  LDC.64 R192, c[0x0][0x2f8] ;  /* 0x0000be00ffc07b82 */ /* 0x000e640000000a00 */
[----:B-1----:R-:W-:-:S05]  /*3560*/  IMAD.WIDE.U32 R192, R200, 0x10, R192 ;  /* 0x00000010c8c07825 */ /* 0x002fca00078e00c0 */
[----:B------:R2:W-:Y:S01]  /*3570*/  STG.E.128 desc[UR4][R192.64], R188 ;  /* 0x000000bcc0007986 */ /* 0x0005e2000c101d04 */
[----:B------:R-:W-:-:S07]  /*3580*/  IADD3 R200, R200, 0x20, RZ ;  /* 0x00000020c8c87810 */ /* 0x000fce0007ffe0ff */
.L_x_12147:
[----:B------:R-:W-:Y:S05]  /*3590*/  BSYNC B1 ;  /* 0x0000000000017941 */ /* 0x000fea0003800000 */
.L_x_12146:
[----:B------:R-:W-:Y:S04]  /*35a0*/  BSSY B1, `(.L_x_12148) ;  /* 0x000006e000017945 */ /* 0x000fe80003800000 */
[----:B------:R-:W-:Y:S05]  /*35b0*/  @!P1 BRA `(.L_x_12149) ;  /* 0x0000000400b09947 */ /* 0x000fea0003800000 */
[----:B--2---:R-:W2:Y:S01]  /*35c0*/  LDC.64 R188, c[0x0][0x220] ;  /* 0x00008800ffbc7b82 */ /* 0x004ea20000000a00 */
[----:B---3--:R-:W3:Y:S04]  /*35d0*/  LDL R193, [R1+0x3c] ;  /* 0x00003c0001c17983 */ /* 0x008ee80000100800 */
[----:B-1----:R-:W4:Y:S04]  /*35e0*/  LDL R196, [R1+0x14] ;  /* 0x0000140001c47983 */ /* 0x002f280000100800 */
[----:B------:R-:W4:Y:S01]  /*35f0*/  LDL R215, [R1+0x144] ;  /* 0x0001440001d77983 */ /* 0x000f220000100800 */
[----:B------:R-:W-:-:S03]  /*3600*/  ISETP.NE.U32.AND P5, PT, RZ, UR8, PT ;  /* 0x00000008ff007c0c */ /* 0x000fc6000bfa5070 */
[----:B------:R-:W4:Y:S01]  /*3610*/  LDL R224, [R1+0x140] ;  /* 0x0001400001e07983 */ /* 0x000f220000100800 */
[----:B------:R-:W-:-:S03]  /*3620*/  FFMA.FTZ R192, R223, R194, R195 ;  /* 0x000000c2dfc07223 */ /* 0x000fc600000100c3 */
[----:B------:R-:W4:Y:S04]  /*3630*/  LDL R216, [R1+0x10] ;  /* 0x0000100001d87983 */ /* 0x000f280000100800 */
[----:B------:R-:W4:Y:S01]  /*3640*/  LDL R199, [R1+0xc] ;  /* 0x00000c0001c77983 */ /* 0x000f220000100800 */
[----:B--2---:R-:W-:-:S03]  /*3650*/  IMAD.WIDE.U32 R188, R200, 0x10, R188 ;  /* 0x00000010c8bc7825 */ /* 0x004fc600078e00bc */
[----:B------:R-:W2:Y:S04]  /*3660*/  LDL R204, [R1+0x14c] ;  /* 0x00014c0001cc7983 */ /* 0x000ea80000100800 */
[----:B------:R-:W2:Y:S04]  /*3670*/  LDL R198, [R1+0x8] ;  /* 0x0000080001c67983 */ /* 0x000ea80000100800 */
[----:B------:R-:W2:Y:S01]  /*3680*/  LDG.E.128 R188, desc[UR4][R188.64] ;  /* 0x00000004bcbc7981 */ /* 0x000ea2000c1e1d00 */
[----:B------:R-:W-:Y:S02]  /*3690*/  ISETP.NE.AND.EX P5, PT, RZ, UR9, PT, P5 ;  /* 0x00000009ff007c0c */ /* 0x000fe4000bfa5350 */
[----:B------:R-:W-:Y:S01]  /*36a0*/  ISETP.NE.U32.AND P6, PT, RZ, UR14, PT ;  /* 0x0000000eff007c0c */ /* 0x000fe2000bfc5070 */
[----:B------:R-:W2:Y:S03]  /*36b0*/  LDL R197, [R1+0x4] ;  /* 0x0000040001c57983 */ /* 0x000ea60000100800 */
[----:B------:R-:W-:Y:S01]  /*36c0*/  ISETP.NE.AND.EX P6, PT, RZ, UR15, PT, P6 ;  /* 0x0000000fff007c0c */ /* 0x000fe2000bfc5360 */
[----:B---3--:R-:W-:Y:S01]  /*36d0*/  FADD.FTZ R192, R193, -R192 ;  /* 0x800000c0c1c07221 */ /* 0x008fe20000010000 */
[----:B------:R-:W-:-:S03]  /*36e0*/  FFMA.FTZ R193, R212, R194, R195 ;  /* 0x000000c2d4c17223 */ /* 0x000fc600000100c3 */
[----:B-----5:R-:W-:Y:S01]  /*36f0*/  FMUL.FTZ R192, R18, R192 ;  /* 0x000000c012c07220 */ /* 0x020fe20000410000 */
[----:B----4-:R-:W-:-:S03]  /*3700*/  FADD.FTZ R193, R196, -R193 ;  /* 0x800000c1c4c17221 */ /* 0x010fc60000010000 */
[----:B------:R-:W-:Y:S01]  /*3710*/  @P5 FADD.FTZ R192, R148, R192 ;  /* 0x000000c094c05221 */ /* 0x000fe20000010000 */
[----:B------:R-:W-:-:S04]  /*3720*/  FMUL.FTZ R193, R18, R193 ;  /* 0x000000c112c17220 */ /* 0x000fc80000410000 */
[C---:B------:R-:W-:Y:S01]  /*3730*/  SEL R180, R192.reuse, R180, P6 ;  /* 0x000000b4c0b47207 */ /* 0x040fe20003000000 */
[----:B------:R-:W-:Y:S01]  /*3740*/  FMUL.FTZ R192, R192, R19 ;  /* 0x00000013c0c07220 */ /* 0x000fe20000410000 */
[----:B------:R-:W-:Y:S01]  /*3750*/  @P5 FADD.FTZ R193, R149, R193 ;  /* 0x000000c195c15221 */ /* 0x000fe20000010000 */
[----:B--2---:R-:W-:-:S05]  /*3760*/  HADD2.F32 R196, -RZ, R188.H0_H0 ;  /* 0x200000bcffc47230 */ /* 0x004fca0000004100 */
[----:B------:R-:W-:Y:S01]  /*3770*/  FFMA.FTZ R48, R192, R196, R48 ;  /* 0x000000c4c0307223 */ /* 0x000fe20000010030 */
[----:B------:R-:W-:Y:S02]  /*3780*/  HADD2.F32 R196, -RZ, R188.H1_H1 ;  /* 0x300000bcffc47230 */ /* 0x000fe40000004100 */
[----:B------:R-:W-:-:S04]  /*3790*/  FMUL.FTZ R188, R193, R19 ;  /* 0x00000013c1bc7220 */ /* 0x000fc80000410000 */
[----:B------:R-:W-:Y:S01]  /*37a0*/  FFMA.FTZ R49, R188, R196, R49 ;  /* 0x000000c4bc317223 */ /* 0x000fe20000010031 */
[----:B------:R-:W-:Y:S02]  /*37b0*/  FMUL.FTZ R188, R215, R188 ;  /* 0x000000bcd7bc7220 */ /* 0x000fe40000410000 */
[----:B------:R-:W2:Y:S01]  /*37c0*/  LDL R215, [R1+0x148] ;  /* 0x0001480001d77983 */ /* 0x000ea20000100800 */
[----:B------:R-:W-:-:S05]  /*37d0*/  FMUL.FTZ R192, R224, R192 ;  /* 0x000000c0e0c07220 */ /* 0x000fca0000410000 */
[----:B------:R-:W-:Y:S01]  /*37e0*/  F2FP.F16.F32.PACK_AB R188, R188, R192 ;  /* 0x000000c0bcbc723e */ /* 0x000fe200000000ff */
[----:B------:R-:W-:Y:S01]  /*37f0*/  FFMA.FTZ R192, R211, R194, R195 ;  /* 0x000000c2d3c07223 */ /* 0x000fe200000100c3 */
[----:B------:R-:W-:-:S03]  /*3800*/  SEL R181, R193, R181, P6 ;  /* 0x000000b5c1b57207 */ /* 0x000fc60003000000 */
[----:B------:R-:W-:Y:S01]  /*3810*/  FADD.FTZ R192, R216, -R192 ;  /* 0x800000c0d8c07221 */ /* 0x000fe20000010000 */
[----:B------:R-:W-:-:S03]  /*3820*/  FFMA.FTZ R193, R210, R194, R195 ;  /* 0x000000c2d2c17223 */ /* 0x000fc600000100c3 */
[----:B------:R-:W-:Y:S01]  /*3830*/  FMUL.FTZ R192, R18, R192 ;  /* 0x000000c012c07220 */ /* 0x000fe20000410000 */
[----:B------:R-:W-:Y:S01]  /*3840*/  FADD.FTZ R193, R199, -R193 ;  /* 0x800000c1c7c17221 */ /* 0x000fe20000010000 */
[----:B------:R-:W-:Y:S01]  /*3850*/  HADD2.F32 R196, -RZ, R189.H0_H0 ;  /* 0x200000bdffc47230 */ /* 0x000fe20000004100 */
[----:B------:R-:W3:Y:S01]  /*3860*/  LDL R199, [R1] ;  /* 0x0000000001c77983 */ /* 0x000ee20000100800 */
        /* <DEDUP_REMOVED lines=9> */
[----:B------:R-:W-:Y:S02]  /*3900*/  FMUL.FTZ R189, R204, R189 ;  /* 0x000000bdccbd7220 */ /* 0x000fe40000410000 */
[----:B------:R-:W4:Y:S01]  /*3910*/  LDL R204, [R1+0x134] ;  /* 0x0001340001cc7983 */ /* 0x000f220000100800 */
[----:B------:R-:W-:Y:S01]  /*3920*/  SEL R183, R193, R183, P6 ;  /* 0x000000b7c1b77207 */ /* 0x000fe20003000000 */
[----:B------:R-:W-:Y:S02]  /*3930*/  HADD2.F32 R193, -RZ, R190.H0_H0 ;  /* 0x200000beffc17230 */ /* 0x000fe40000004100 */
[----:B--2---:R-:W-:Y:S02]  /*3940*/  FMUL.FTZ R192, R215, R192 ;  /* 0x000000c0d7c07220 */ /* 0x004fe40000410000 */
[----:B------:R-:W2:Y:S03]  /*3950*/  LDL R215, [R1+0x130] ;  /* 0x0001300001d77983 */ /* 0x000ea60000100800 */
[----:B------:R-:W-:Y:S01]  /*3960*/  F2FP.F16.F32.PACK_AB R189, R189, R192 ;  /* 0x000000c0bdbd723e */ /* 0x000fe200000000ff */
[----:B------:R-:W-:-:S04]  /*3970*/  FFMA.FTZ R192, R209, R194, R195 ;  /* 0x000000c2d1c07223 */ /* 0x000fc800000100c3 */
[----:B------:R-:W-:Y:S02]  /*3980*/  FADD.FTZ R192, R198, -R192 ;  /* 0x800000c0c6c07221 */ /* 0x000fe40000010000 */
[----:B------:R-:W2:Y:S02]  /*3990*/  LDL R198, [R1+0x138] ;  /* 0x0001380001c67983 */ /* 0x000ea40000100800 */
        /* <DEDUP_REMOVED lines=9> */
[----:B------:R-:W-:-:S03]  /*3a30*/  HADD2.F32 R196, -RZ, R190.H1_H1 ;  /* 0x300000beffc47230 */ /* 0x000fc60000004100 */
[----:B------:R-:W-:-:S04]  /*3a40*/  @P5 FADD.FTZ R193, R153, R193 ;  /* 0x000000c199c15221 */ /* 0x000fc80000010000 */
[----:B------:R-:W-:-:S04]  /*3a50*/  FMUL.FTZ R190, R193, R19 ;  /* 0x00000013c1be7220 */ /* 0x000fc80000410000 */
[----:B------:R-:W-:Y:S01]  /*3a60*/  FFMA.FTZ R45, R190, R196, R45 ;  /* 0x000000c4be2d7223 */ /* 0x000fe2000001002d */
[----:B----4-:R-:W-:Y:S01]  /*3a70*/  FMUL.FTZ R190, R204, R190 ;  /* 0x000000beccbe7220 */ /* 0x010fe20000410000 */
[----:B------:R-:W-:Y:S01]  /*3a80*/  SEL R185, R193, R185, P6 ;  /* 0x000000b9c1b97207 */ /* 0x000fe20003000000 */
[----:B------:R-:W-:-:S04]  /*3a90*/  FFMA.FTZ R193, R207, R194, R195 ;  /* 0x000000c2cfc17223 */ /* 0x000fc800000100c3 */
[----:B---3--:R-:W-:-:S04]  /*3aa0*/  FADD.FTZ R193, R199, -R193 ;  /* 0x800000c1c7c17221 */ /* 0x008fc80000010000 */
[----:B------:R-:W-:-:S04]  /*3ab0*/  FMUL.FTZ R193, R18, R193 ;  /* 0x000000c112c17220 */ /* 0x000fc80000410000 */
[----:B------:R-:W-:-:S04]  /*3ac0*/  @P5 FADD.FTZ R193, R154, R193 ;  /* 0x000000c19ac15221 */ /* 0x000fc80000010000 */
[C---:B------:R-:W-:Y:S01]  /*3ad0*/  FMUL.FTZ R196, R193.reuse, R19 ;  /* 0x00000013c1c47220 */ /* 0x040fe20000410000 */
[----:B------:R-:W-:Y:S01]  /*3ae0*/  SEL R186, R193, R186, P6 ;  /* 0x000000bac1ba7207 */ /* 0x000fe20003000000 */
[----:B------:R-:W-:-:S05]  /*3af0*/  HADD2.F32 R193, -RZ, R191.H0_H0 ;  /* 0x200000bfffc17230 */ /* 0x000fca0000004100 */
[----:B------:R-:W-:Y:S01]  /*3b00*/  FFMA.FTZ R46, R196, R193, R46 ;  /* 0x000000c1c42e7223 */ /* 0x000fe2000001002e */
[----:B------:R-:W-:Y:S02]  /*3b10*/  HADD2.F32 R193, -RZ, R191.H1_H1 ;  /* 0x300000bfffc17230 */ /* 0x000fe40000004100 */
[----:B--2---:R-:W-:-:S05]  /*3b20*/  FMUL.FTZ R192, R215, R192 ;  /* 0x000000c0d7c07220 */ /* 0x004fca0000410000 */
        /* <DEDUP_REMOVED lines=10> */
[----:B------:R-:W-:-:S04]  /*3bd0*/  @P5 LEA R192, P6, R200, UR14, 0x5 ;  /* 0x0000000ec8c05c11 */ /* 0x000fc8000f8c28ff */
[----:B------:R-:W-:Y:S01]  /*3be0*/  @P5 LEA.HI.X R193, R200, UR15, RZ, 0x5, P6 ;  /* 0x0000000fc8c15c11 */ /* 0x000fe2000b0f2cff */
[----:B------:R-:W-:-:S04]  /*3bf0*/  FMUL.FTZ R191, R197, R191 ;  /* 0x000000bfc5bf7220 */ /* 0x000fc80000410000 */
[----:B------:R-:W-:Y:S04]  /*3c00*/  @P5 STG.E.128 desc[UR4][R192.64], R180 ;  /* 0x000000b4c0005986 */ /* 0x000fe8000c101d04 */
[----:B------:R1:W-:Y:S02]  /*3c10*/  @P5 STG.E.128 desc[UR4][R192.64+0x10], R184 ;  /* 0x000010b8c0005986 */ /* 0x0003e4000c101d04 */
[----:B-1----:R-:W-:-:S05]  /*3c20*/  FMUL.FTZ R192, R198, R196 ;  /* 0x000000c4c6c07220 */ /* 0x002fca0000410000 */
[----:B------:R-:W-:Y:S02]  /*3c30*/  F2FP.F16.F32.PACK_AB R191, R191, R192 ;  /* 0x000000c0bfbf723e */ /* 0x000fe400000000ff */
[----:B------:R-:W-:-:S04]  /*3c40*/  LEA R192, P5, R200, UR16, 0x4 ;  /* 0x00000010c8c07c11 */ /* 0x000fc8000f8a20ff */
[----:B------:R-:W-:-:S05]  /*3c50*/  LEA.HI.X R193, R200, UR17, RZ, 0x4, P5 ;  /* 0x00000011c8c17c11 */ /* 0x000fca000a8f24ff */
[----:B------:R4:W-:Y:S01]  /*3c60*/  STG.E.128 desc[UR4][R192.64], R188 ;  /* 0x000000bcc0007986 */ /* 0x0009e2000c101d04 */
[----:B------:R-:W-:-:S07]  /*3c70*/  IADD3 R200, R200, 0x20, RZ ;  /* 0x00000020c8c87810 */ /* 0x000fce0007ffe0ff */
.L_x_12149:
[----:B------:R-:W-:Y:S05]  /*3c80*/  BSYNC B1 ;  /* 0x0000000000017941 */ /* 0x000fea0003800000 */
.L_x_12148:
[----:B------:R-:W-:Y:S04]  /*3c90*/  BSSY B1, `(.L_x_12150) ;  /* 0x0000068000017945 */ /* 0x000fe80003800000 */
[----:B------:R-:W-:Y:S05]  /*3ca0*/  @!P2 BRA `(.L_x_12151) ;  /* 0x000000040098a947 */ /* 0x000fea0003800000 */
[----:B--2-4-:R-:W2:Y:S01]  /*3cb0*/  LDC.64 R188, c[0x0][0x220] ;  /* 0x00008800ffbc7b82 */ /* 0x014ea20000000a00 */
[----:B---3--:R-:W3:Y:S04]  /*3cc0*/  LDL R193, [R1+0x38] ;  /* 0x0000380001c17983 */ /* 0x008ee80000100800 */
[----:B------:R-:W4:Y:S04]  /*3cd0*/  LDL R216, [R1+0x100] ;  /* 0x0001000001d87983 */ /* 0x000f280000100800 */
[----:B------:R-:W4:Y:S04]  /*3ce0*/  LDL R215, [R1+0x104] ;  /* 0x0001040001d77983 */ /* 0x000f280000100800 */
[----:B------:R-:W4:Y:S04]  /*3cf0*/  LDL R198, [R1+0x108] ;  /* 0x0001080001c67983 */ /* 0x000f280000100800 */
[----:B-1----:R-:W4:Y:S01]  /*3d00*/  LDL R197, [R1+0x10c] ;  /* 0x00010c0001c57983 */ /* 0x002f220000100800 */
[----:B------:R-:W-:Y:S01]  /*3d10*/  ISETP.NE.U32.AND P5, PT, RZ, UR8, PT ;  /* 0x00000008ff007c0c */ /* 0x000fe2000bfa5070 */
[----:B------:R-:W-:-:S02]  /*3d20*/  FFMA.FTZ R192, R222, R194, R195 ;  /* 0x000000c2dec07223 */ /* 0x000fc400000100c3 */
[----:B------:R-:W4:Y:S01]  /*3d30*/  LDL R204, [R1+0xf0] ;  /* 0x0000f00001cc7983 */ /* 0x000f220000100800 */
[----:B--2---:R-:W-:-:S03]  /*3d40*/  IMAD.WIDE.U32 R188, R200, 0x10, R188 ;  /* 0x00000010c8bc7825 */ /* 0x004fc600078e00bc */
[----:B------:R-:W2:Y:S04]  /*3d50*/  LDL R199, [R1+0xf4] ;  /* 0x0000f40001c77983 */ /* 0x000ea80000100800 */
[----:B------:R-:W4:Y:S01]  /*3d60*/  LDG.E.128 R188, desc[UR4][R188.64] ;  /* 0x00000004bcbc7981 */ /* 0x000f22000c1e1d00 */
[----:B------:R-:W-:Y:S02]  /*3d70*/  ISETP.NE.AND.EX P5, PT, RZ, UR9, PT, P5 ;  /* 0x00000009ff007c0c */ /* 0x000fe4000bfa5350 */
[----:B------:R-:W-:-:S04]  /*3d80*/  ISETP.NE.U32.AND P6, PT, RZ, UR14, PT ;  /* 0x0000000eff007c0c */ /* 0x000fc8000bfc5070 */
[----:B------:R-:W-:Y:S01]  /*3d90*/  ISETP.NE.AND.EX P6, PT, RZ, UR15, PT, P6 ;  /* 0x0000000fff007c0c */ /* 0x000fe2000bfc5360 */
[----:B---3--:R-:W-:Y:S01]  /*3da0*/  FADD.FTZ R192, R193, -R192 ;  /* 0x800000c0c1c07221 */ /* 0x008fe20000010000 */
[----:B------:R-:W-:-:S03]  /*3db0*/  FFMA.FTZ R193, R205, R194, R195 ;  /* 0x000000c2cdc17223 */ /* 0x000fc600000100c3 */
[----:B-----5:R-:W-:Y:S01]  /*3dc0*/  FMUL.FTZ R192, R18, R192 ;  /* 0x000000c012c07220 */ /* 0x020fe20000410000 */
[----:B------:R-:W-:-:S03]  /*3dd0*/  FADD.FTZ R193, R251, -R193 ;  /* 0x800000c1fbc17221 */ /* 0x000fc60000010000 */
[----:B------:R-:W-:Y:S01]  /*3de0*/  @P5 FADD.FTZ R192, R156, R192 ;  /* 0x000000c09cc05221 */ /* 0x000fe20000010000 */
[----:B------:R-:W-:-:S04]  /*3df0*/  FMUL.FTZ R193, R18, R193 ;  /* 0x000000c112c17220 */ /* 0x000fc80000410000 */
[C---:B------:R-:W-:Y:S01]  /*3e00*/  SEL R180, R192.reuse, R180, P6 ;  /* 0x000000b4c0b47207 */ /* 0x040fe20003000000 */
[----:B------:R-:W-:Y:S01]  /*3e10*/  FMUL.FTZ R192, R192, R19 ;  /* 0x00000013c0c07220 */ /* 0x000fe20000410000 */
[----:B------:R-:W-:Y:S01]  /*3e20*/  @P5 FADD.FTZ R193, R157, R193 ;  /* 0x000000c19dc15221 */ /* 0x000fe20000010000 */
[----:B----4-:R-:W-:-:S05]  /*3e30*/  HADD2.F32 R196, -RZ, R188.H0_H0 ;  /* 0x200000bcffc47230 */ /* 0x010fca0000004100 */
[----:B------:R-:W-:Y:S01]  /*3e40*/  FFMA.FTZ R40, R192, R196, R40 ;  /* 0x000000c4c0287223 */ /* 0x000fe20000010028 */
[----:B------:R-:W-:Y:S02]  /*3e50*/  HADD2.F32 R196, -RZ, R188.H1_H1 ;  /* 0x300000bcffc47230 */ /* 0x000fe40000004100 */
[----:B------:R-:W-:Y:S01]  /*3e60*/  FMUL.FTZ R188, R193, R19 ;  /* 0x00000013c1bc7220 */ /* 0x000fe20000410000 */
[----:B------:R-:W-:-:S03]  /*3e70*/  FMUL.FTZ R192, R216, R192 ;  /* 0x000000c0d8c07220 */ /* 0x000fc60000410000 */
[----:B------:R-:W-:Y:S01]  /*3e80*/  FFMA.FTZ R41, R188, R196, R41 ;  /* 0x000000c4bc297223 */ /* 0x000fe20000010029 */
[----:B------:R-:W-:-:S05]  /*3e90*/  FMUL.FTZ R188, R215, R188 ;  /* 0x000000bcd7bc7220 */ /* 0x000fca0000410000 */
[----:B------:R-:W-:Y:S01]  /*3ea0*/  F2FP.F16.F32.PACK_AB R188, R188, R192 ;  /* 0x000000c0bcbc723e */ /* 0x000fe200000000ff */
[----:B------:R-:W-:Y:S01]  /*3eb0*/  FFMA.FTZ R192, R203, R194, R195 ;  /* 0x000000c2cbc07223 */ /* 0x000fe200000100c3 */
[----:B------:R-:W-:-:S03]  /*3ec0*/  SEL R181, R193, R181, P6 ;  /* 0x000000b5c1b57207 */ /* 0x000fc60003000000 */
[----:B------:R-:W-:Y:S01]  /*3ed0*/  FADD.FTZ R192, R250, -R192 ;  /* 0x800000c0fac07221 */ /* 0x000fe20000010000 */
[----:B------:R-:W-:-:S03]  /*3ee0*/  FFMA.FTZ R193, R202, R194, R195 ;  /* 0x000000c2cac17223 */ /* 0x000fc600000100c3 */
[----:B------:R-:W-:Y:S01]  /*3ef0*/  FMUL.FTZ R192, R18, R192 ;  /* 0x000000c012c07220 */ /* 0x000fe20000410000 */
[----:B------:R-:W-:-:S03]  /*3f00*/  FADD.FTZ R193, R249, -R193 ;  /* 0x800000c1f9c17221 */ /* 0x000fc60000010000 */
        /* <DEDUP_REMOVED lines=15> */
[----:B------:R-:W-:-:S04]  /*4000*/  FFMA.FTZ R192, R3, R194, R195 ;  /* 0x000000c203c07223 */ /* 0x000fc800000100c3 */
[----:B------:R-:W-:-:S04]  /*4010*/  FADD.FTZ R192, R248, -R192 ;  /* 0x800000c0f8c07221 */ /* 0x000fc80000010000 */
[----:B------:R-:W-:-:S04]  /*4020*/  FMUL.FTZ R192, R18, R192 ;  /* 0x000000c012c07220 */ /* 0x000fc80000410000 */
[----:B------:R-:W-:Y:S01]  /*4030*/  @P5 FADD.FTZ R192, R160, R192 ;  /* 0x000000c0a0c05221 */ /* 0x000fe20000010000 */
[----:B------:R-:W-:Y:S01]  /*4040*/  SEL R183, R193, R183, P6 ;  /* 0x000000b7c1b77207 */ /* 0x000fe20003000000 */
[----:B------:R-:W-:-:S03]  /*4050*/  HADD2.F32 R193, -RZ, R190.H0_H0 ;  /* 0x200000beffc17230 */ /* 0x000fc60000004100 */
[C---:B------:R-:W-:Y:S01]  /*4060*/  SEL R184, R192.reuse, R184, P6 ;  /* 0x000000b8c0b87207 */ /* 0x040fe20003000000 */
[----:B------:R-:W-:-:S04]  /*4070*/  FMUL.FTZ R192, R192, R19 ;  /* 0x00000013c0c07220 */ /* 0x000fc80000410000 */
[----:B------:R-:W-:Y:S01]  /*4080*/  FFMA.FTZ R36, R192, R193, R36 ;  /* 0x000000c1c0247223 */ /* 0x000fe20000010024 */
[----:B------:R-:W-:-:S04]  /*4090*/  FFMA.FTZ R193, R4, R194, R195 ;  /* 0x000000c204c17223 */ /* 0x000fc800000100c3 */
[----:B------:R-:W-:-:S04]  /*40a0*/  FADD.FTZ R193, R247, -R193 ;  /* 0x800000c1f7c17221 */ /* 0x000fc80000010000 */
[----:B------:R-:W-:Y:S01]  /*40b0*/  FMUL.FTZ R193, R18, R193 ;  /* 0x000000c112c17220 */ /* 0x000fe20000410000 */
[----:B------:R-:W-:-:S03]  /*40c0*/  HADD2.F32 R196, -RZ, R190.H1_H1 ;  /* 0x300000beffc47230 */ /* 0x000fc60000004100 */
[----:B------:R-:W-:-:S04]  /*40d0*/  @P5 FADD.FTZ R193, R161, R193 ;  /* 0x000000c1a1c15221 */ /* 0x000fc80000010000 */
[----:B------:R-:W-:Y:S01]  /*40e0*/  FMUL.FTZ R190, R193, R19 ;  /* 0x00000013c1be7220 */ /* 0x000fe20000410000 */
[----:B------:R-:W-:-:S03]  /*40f0*/  FMUL.FTZ R192, R204, R192 ;  /* 0x000000c0ccc07220 */ /* 0x000fc60000410000 */
[----:B------:R-:W-:Y:S01]  /*4100*/  FFMA.FTZ R37, R190, R196, R37 ;  /* 0x000000c4be257223 */ /* 0x000fe20000010025 */
[----:B--2---:R-:W-:Y:S01]  /*4110*/  FMUL.FTZ R190, R199, R190 ;  /* 0x000000bec7be7220 */ /* 0x004fe20000410000 */
[----:B------:R-:W-:Y:S01]  /*4120*/  SEL R185, R193, R185, P6 ;  /* 0x000000b9c1b97207 */ /* 0x000fe20003000000 */
[----:B------:R-:W-:-:S03]  /*4130*/  FFMA.FTZ R193, R5, R194, R195 ;  /* 0x000000c205c17223 */ /* 0x000fc600000100c3 */
        /* <DEDUP_REMOVED lines=11> */
[----:B------:R-:W-:Y:S01]  /*41f0*/  SEL R186, R193, R186, P6 ;  /* 0x000000bac1ba7207 */ /* 0x000fe20003000000 */
[----:B------:R-:W-:Y:S01]  /*4200*/  HADD2.F32 R193, -RZ, R191.H0_H0 ;  /* 0x200000bfffc17230 */ /* 0x000fe20000004100 */
[----:B------:R-:W-:-:S04]  /*4210*/  SEL R187, R192, R187, P6 ;  /* 0x000000bbc0bb7207 */ /* 0x000fc80003000000 */
[----:B------:R-:W-:Y:S01]  /*4220*/  FFMA.FTZ R38, R196, R193, R38 ;  /* 0x000000c1c4267223 */ /* 0x000fe20000010026 */
[----:B------:R-:W-:Y:S02]  /*4230*/  HADD2.F32 R193, -RZ, R191.H1_H1 ;  /* 0x300000bfffc17230 */ /* 0x000fe40000004100 */
[----:B------:R-:W-:Y:S02]  /*4240*/  FMUL.FTZ R191, R192, R19 ;  /* 0x00000013c0bf7220 */ /* 0x000fe40000410000 */
[C---:B------:R-:W-:Y:S02]  /*4250*/  @P5 LEA R192, P6, R200.reuse, UR14, 0x5 ;  /* 0x0000000ec8c05c11 */ /* 0x040fe4000f8c28ff */
[----:B------:R-:W-:Y:S02]  /*4260*/  FFMA.FTZ R39, R191, R193, R39 ;  /* 0x000000c1bf277223 */ /* 0x000fe40000010027 */
[----:B------:R-:W-:-:S05]  /*4270*/  @P5 LEA.HI.X R193, R200, UR15, RZ, 0x5, P6 ;  /* 0x0000000fc8c15c11 */ /* 0x000fca000b0f2cff */
[----:B------:R-:W-:Y:S04]  /*4280*/  @P5 STG.E.128 desc[UR4][R192.64], R180 ;  /* 0x000000b4c0005986 */ /* 0x000fe8000c101d04 */
[----:B------:R3:W-:Y:S02]  /*4290*/  @P5 STG.E.128 desc[UR4][R192.64+0x10], R184 ;  /* 0x000010b8c0005986 */ /* 0x0007e4000c101d04 */
[----:B---3--:R-:W-:Y:S01]  /*42a0*/  FMUL.FTZ R192, R198, R196 ;  /* 0x000000c4c6c07220 */ /* 0x008fe20000410000 */
[----:B----4-:R-:W-:-:S05]  /*42b0*/  FMUL.FTZ R191, R197, R191 ;  /* 0x000000bfc5bf7220 */ /* 0x010fca0000410000 */
[----:B------:R-:W-:Y:S02]  /*42c0*/  F2FP.F16.F32.PACK_AB R191, R191, R192 ;  /* 0x000000c0bfbf723e */ /* 0x000fe400000000ff */
[----:B------:R-:W-:-:S04]  /*42d0*/  LEA R192, P5, R200, UR16, 0x4 ;  /* 0x00000010c8c07c11 */ /* 0x000fc8000f8a20ff */
[----:B------:R-:W-:-:S05]  /*42e0*/  LEA.HI.X R193, R200, UR17, RZ, 0x4, P5 ;  /* 0x00000011c8c17c11 */ /* 0x000fca000a8f24ff */
[----:B------:R1:W-:Y:S01]  /*42f0*/  STG.E.128 desc[UR4][R192.64], R188 ;  /* 0x000000bcc0007986 */ /* 0x0003e2000c101d04 */
[----:B------:R-:W-:-:S07]  /*4300*/  IADD3 R200, R200, 0x20, RZ ;  /* 0x00000020c8c87810 */ /* 0x000fce0007ffe0ff */
.L_x_12151:
[----:B------:R-:W-:Y:S05]  /*4310*/  BSYNC B1 ;  /* 0x0000000000017941 */ /* 0x000fea0003800000 */
.L_x_12150:
        /* <DEDUP_REMOVED lines=26> */
[----:B---3--:R-:W-:-:S05]  /*44c0*/  HADD2.F32 R196, -RZ, R188.H0_H0 ;  /* 0x200000bcffc47230 */ /* 0x008fca0000004100 */
[----:B------:R-:W-:Y:S01]  /*44d0*/  FFMA.FTZ R32, R192, R196, R32 ;  /* 0x000000c4c0207223 */ /* 0x000fe20000010020 */
[----:B------:R-:W-:Y:S02]  /*44e0*/  HADD2.F32 R196, -RZ, R188.H1_H1 ;  /* 0x300000bcffc47230 */ /* 0x000fe40000004100 */
[----:B------:R-:W-:Y:S01]  /*44f0*/  FMUL.FTZ R188, R193, R19 ;  /* 0x00000013c1bc7220 */ /* 0x000fe20000410000 */
[----:B------:R-:W-:-:S03]  /*4500*/  FMUL.FTZ R192, R216, R192 ;  /* 0x000000c0d8c07220 */ /* 0x000fc60000410000 */
[----:B------:R-:W-:Y:S01]  /*4510*/  FFMA.FTZ R33, R188, R196, R33 ;  /* 0x000000c4bc217223 */ /* 0x000fe20000010021 */
[----:B----4-:R-:W-:-:S05]  /*4520*/  FMUL.FTZ R188, R215, R188 ;  /* 0x000000bcd7bc7220 */ /* 0x010fca0000410000 */
        /* <DEDUP_REMOVED lines=17> */
[----:B------:R-:W2:Y:S01]  /*4640*/  LDL R198, [R1+0xb8] ;  /* 0x0000b80001c67983 */ /* 0x000ea20000100800 */
[----:B------:R-:W-:Y:S01]  /*4650*/  FFMA.FTZ R35, R189, R196, R35 ;  /* 0x000000c4bd237223 */ /* 0x000fe20000010023 */
[----:B------:R-:W-:Y:S02]  /*4660*/  FMUL.FTZ R189, R197, R189 ;  /* 0x000000bdc5bd7220 */ /* 0x000fe40000410000 */
[----:B------:R-:W3:Y:S03]  /*4670*/  LDL R197, [R1+0xbc] ;  /* 0x0000bc0001c57983 */ /* 0x000ee60000100800 */
        /* <DEDUP_REMOVED lines=18> */
[----:B------:R-:W-:Y:S01]  /*47a0*/  FMUL.FTZ R190, R199, R190 ;  /* 0x000000bec7be7220 */ /* 0x000fe20000410000 */
        /* <DEDUP_REMOVED lines=24> */
[----:B--2---:R-:W-:Y:S01]  /*4930*/  FMUL.FTZ R192, R198, R196 ;  /* 0x000000c4c6c07220 */ /* 0x004fe20000410000 */
[----:B---3--:R-:W-:-:S05]  /*4940*/  FMUL.FTZ R191, R197, R191 ;  /* 0x000000bfc5bf7220 */ /* 0x008fca0000410000 */
[----:B------:R-:W-:Y:S02]  /*4950*/  F2FP.F16.F32.PACK_AB R191, R191, R192 ;  /* 0x000000c0bfbf723e */ /* 0x000fe400000000ff */
[----:B------:R-:W-:-:S04]  /*4960*/  LEA R192, P5, R200, UR16, 0x4 ;  /* 0x00000010c8c07c11 */ /* 0x000fc8000f8a20ff */
[----:B------:R-:W-:-:S05]  /*4970*/  LEA.HI.X R193, R200, UR17, RZ, 0x4, P5 ;  /* 0x00000011c8c17c11 */ /* 0x000fca000a8f24ff */
[----:B------:R1:W-:Y:S01]  /*4980*/  STG.E.128 desc[UR4][R192.64], R188 ;  /* 0x000000bcc0007986 */ /* 0x0003e2000c101d04 */
[----:B------:R-:W-:-:S07]  /*4990*/  IADD3 R200, R200, 0x20, RZ ;  /* 0x00000020c8c87810 */ /* 0x000fce0007ffe0ff */
.L_x_12153:
[----:B------:R-:W-:Y:S05]  /*49a0*/  BSYNC B1 ;  /* 0x0000000000017941 */ /* 0x000fea0003800000 */
.L_x_12152:
[----:B-12-4-:R-:W2:Y:S01]  /*49b0*/  LDL R188, [R1+0x190] ;  /* 0x0001900001bc7983 */ /* 0x016ea20000100800 */
[----:B------:R-:W-:Y:S01]  /*49c0*/  BSSY B1, `(.L_x_12154) ;  /* 0x0000069000017945 */ /* 0x000fe20003800000 */
[----:B--2---:R-:W-:-:S13]  /*49d0*/  ISETP.NE.AND P5, PT, R188, RZ, PT ;  /* 0x000000ffbc00720c */ /* 0x004fda0003fa5270 */
[----:B------:R-:W-:Y:S05]  /*49e0*/  @!P5 BRA `(.L_x_12155) ;  /* 0x000000040098d947 */ /* 0x000fea0003800000 */
[----:B------:R-:W1:Y:S01]  /*49f0*/  LDC.64 R188, c[0x0][0x220] ;  /* 0x00008800ffbc7b82 */ /* 0x000e620000000a00 */
[----:B------:R-:W2:Y:S04]  /*4a00*/  LDL R215, [R1+0x80] ;  /* 0x0000800001d77983 */ /* 0x000ea80000100800 */
[----:B------:R-:W4:Y:S04]  /*4a10*/  LDL R204, [R1+0x84] ;  /* 0x0000840001cc7983 */ /* 0x000f280000100800 */
[----:B------:R-:W4:Y:S04]  /*4a20*/  LDL R199, [R1+0x88] ;  /* 0x0000880001c77983 */ /* 0x000f280000100800 */
[----:B------:R-:W4:Y:S01]  /*4a30*/  LDL R197, [R1+0x8c] ;  /* 0x00008c0001c57983 */ /* 0x000f220000100800 */
[----:B------:R-:W-:Y:S01]  /*4a40*/  ISETP.NE.U32.AND P5, PT, RZ, UR8, PT ;  /* 0x00000008ff007c0c */ /* 0x000fe2000bfa5070 */
[-CC-:B---3--:R-:W-:Y:S01]  /*4a50*/  FFMA.FTZ R192, R220, R194.reuse, R195.reuse ;  /* 0x000000c2dcc07223 */ /* 0x188fe200000100c3 */
[----:B------:R-:W-:Y:S01]  /*4a60*/  FFMA.FTZ R193, R14, R194, R195 ;  /* 0x000000c20ec17223 */ /* 0x000fe200000100c3 */
[----:B------:R-:W-:Y:S01]  /*4a70*/  ISETP.NE.U32.AND P6, PT, RZ, UR14, PT ;  /* 0x0000000eff007c0c */ /* 0x000fe2000bfc5070 */
[----:B------:R-:W3:Y:S01]  /*4a80*/  LDL R216, [R1+0x70] ;  /* 0x0000700001d87983 */ /* 0x000ee20000100800 */
[----:B------:R-:W-:Y:S01]  /*4a90*/  P2R R198, PR, RZ, 0x1 ;  /* 0x00000001ffc67803 */ /* 0x000fe20000000000 */
[----:B-1----:R-:W-:-:S06]  /*4aa0*/  IMAD.WIDE.U32 R188, R200, 0x10, R188 ;  /* 0x00000010c8bc7825 */ /* 0x002fcc00078e00bc */
[----:B------:R-:W2:Y:S01]  /*4ab0*/  LDG.E.128 R188, desc[UR4][R188.64] ;  /* 0x00000004bcbc7981 */ /* 0x000ea2000c1e1d00 */
        /* <DEDUP_REMOVED lines=10> */
[----:B------:R-:W-:Y:S01]  /*4b60*/  SEL R181, R193, R181, P6 ;  /* 0x000000b5c1b57207 */ /* 0x000fe20003000000 */
[----:B--2---:R-:W-:-:S05]  /*4b70*/  HADD2.F32 R196, -RZ, R188.H0_H0 ;  /* 0x200000bcffc47230 */ /* 0x004fca0000004100 */
[----:B------:R-:W-:Y:S01]  /*4b80*/  FFMA.FTZ R24, R192, R196, R24 ;  /* 0x000000c4c0187223 */ /* 0x000fe20000010018 */
[----:B------:R-:W-:Y:S02]  /*4b90*/  HADD2.F32 R196, -RZ, R188.H1_H1 ;  /* 0x300000bcffc47230 */ /* 0x000fe40000004100 */
[----:B------:R-:W-:Y:S01]  /*4ba0*/  FMUL.FTZ R188, R193, R19 ;  /* 0x00000013c1bc7220 */ /* 0x000fe20000410000 */
[----:B------:R-:W-:Y:S01]  /*4bb0*/  FMUL.FTZ R192, R215, R192 ;  /* 0x000000c0d7c07220 */ /* 0x000fe20000410000 */
[----:B------:R-:W-:Y:S01]  /*4bc0*/  FFMA.FTZ R193, R16, R194, R195 ;  /* 0x000000c210c17223 */ /* 0x000fe200000100c3 */
[----:B------:R-:W2:Y:S01]  /*4bd0*/  LDL R215, [R1+0x74] ;  /* 0x0000740001d77983 */ /* 0x000ea20000100800 */
[----:B------:R-:W-:Y:S01]  /*4be0*/  FFMA.FTZ R25, R188, R196, R25 ;  /* 0x000000c4bc197223 */ /* 0x000fe20000010019 */
[----:B----4-:R-:W-:Y:S01]  /*4bf0*/  FMUL.FTZ R188, R204, R188 ;  /* 0x000000bcccbc7220 */ /* 0x010fe20000410000 */
[----:B------:R-:W-:Y:S01]  /*4c00*/  HADD2.F32 R196, -RZ, R189.H0_H0 ;  /* 0x200000bdffc47230 */ /* 0x000fe20000004100 */
[----:B------:R-:W4:Y:S01]  /*4c10*/  LDL R204, [R1+0x78] ;  /* 0x0000780001cc7983 */ /* 0x000f220000100800 */
[----:B------:R-:W-:-:S02]  /*4c20*/  FADD.FTZ R193, R234, -R193 ;  /* 0x800000c1eac17221 */ /* 0x000fc40000010000 */
[----:B------:R-:W-:Y:S01]  /*4c30*/  F2FP.F16.F32.PACK_AB R192, R188, R192 ;  /* 0x000000c0bcc0723e */ /* 0x000fe200000000ff */
[----:B------:R-:W-:Y:S01]  /*4c40*/  FFMA.FTZ R188, R15, R194, R195 ;  /* 0x000000c20fbc7223 */ /* 0x000fe200000100c3 */
[----:B------:R-:W-:-:S03]  /*4c50*/  FMUL.FTZ R193, R18, R193 ;  /* 0x000000c112c17220 */ /* 0x000fc60000410000 */
[----:B------:R-:W-:Y:S01]  /*4c60*/  FADD.FTZ R188, R235, -R188 ;  /* 0x800000bcebbc7221 */ /* 0x000fe20000010000 */
[----:B------:R-:W-:-:S03]  /*4c70*/  @P5 FADD.FTZ R193, R175, R193 ;  /* 0x000000c1afc15221 */ /* 0x000fc60000010000 */
[----:B------:R-:W-:Y:S02]  /*4c80*/  FMUL.FTZ R188, R18, R188 ;  /* 0x000000bc12bc7220 */ /* 0x000fe40000410000 */
[----:B------:R-:W-:Y:S02]  /*4c90*/  SEL R183, R193, R183, P6 ;  /* 0x000000b7c1b77207 */ /* 0x000fe40003000000 */
[----:B------:R-:W-:-:S05]  /*4ca0*/  @P5 FADD.FTZ R188, R174, R188 ;  /* 0x000000bcaebc5221 */ /* 0x000fca0000010000 */
[C---:B------:R-:W-:Y:S01]  /*4cb0*/  SEL R182, R188.reuse, R182, P6 ;  /* 0x000000b6bcb67207 */ /* 0x040fe20003000000 */
[----:B------:R-:W-:-:S04]  /*4cc0*/  FMUL.FTZ R188, R188, R19 ;  /* 0x00000013bcbc7220 */ /* 0x000fc80000410000 */
[----:B------:R-:W-:Y:S01]  /*4cd0*/  FFMA.FTZ R26, R188, R196, R26 ;  /* 0x000000c4bc1a7223 */ /* 0x000fe2000001001a */
[----:B------:R-:W-:Y:S01]  /*4ce0*/  FMUL.FTZ R188, R199, R188 ;  /* 0x000000bcc7bc7220 */ /* 0x000fe20000410000 */
[----:B------:R-:W-:Y:S01]  /*4cf0*/  HADD2.F32 R196, -RZ, R189.H1_H1 ;  /* 0x300000bdffc47230 */ /* 0x000fe20000004100 */
[----:B------:R-:W4:Y:S01]  /*4d00*/  LDL R199, [R1+0x7c] ;  /* 0x00007c0001c77983 */ /* 0x000f220000100800 */
[----:B------:R-:W-:-:S04]  /*4d10*/  FMUL.FTZ R189, R193, R19 ;  /* 0x00000013c1bd7220 */ /* 0x000fc80000410000 */
[----:B------:R-:W-:Y:S01]  /*4d20*/  FFMA.FTZ R27, R189, R196, R27 ;  /* 0x000000c4bd1b7223 */ /* 0x000fe2000001001b */
[----:B------:R-:W-:-:S05]  /*4d30*/  FMUL.FTZ R189, R197, R189 ;  /* 0x000000bdc5bd7220 */ /* 0x000fca0000410000 */
        /* <DEDUP_REMOVED lines=31> */
[----:B-1----:R-:W-:Y:S02]  /*4f30*/  HADD2.F32 R188, -RZ, R190.H1_H1 ;  /* 0x300000beffbc7230 */ /* 0x002fe40000004100 */
[----:B------:R-:W-:Y:S01]  /*4f40*/  FMUL.FTZ R190, R195, R19 ;  /* 0x00000013c3be7220 */ /* 0x000fe20000410000 */
[----:B---3--:R-:W-:-:S03]  /*4f50*/  FMUL.FTZ R195, R216, R196 ;  /* 0x000000c4d8c37220 */ /* 0x008fc60000410000 */
[----:B------:R-:W-:Y:S01]  /*4f60*/  FFMA.FTZ R21, R190, R188, R21 ;  /* 0x000000bcbe157223 */ /* 0x000fe20000010015 */
[----:B------:R-:W-:-:S04]  /*4f70*/  LEA R188, P5, R200, UR16, 0x4 ;  /* 0x00000010c8bc7c11 */ /* 0x000fc8000f8a20ff */
[----:B------:R-:W-:Y:S02]  /*4f80*/  LEA.HI.X R189, R200, UR17, RZ, 0x4, P5 ;  /* 0x00000011c8bd7c11 */ /* 0x000fe4000a8f24ff */
[----:B------:R-:W-:Y:S01]  /*4f90*/  ISETP.NE.AND P0, PT, R198, RZ, PT ;  /* 0x000000ffc600720c */ /* 0x000fe20003f05270 */
[----:B--2---:R-:W-:Y:S01]  /*4fa0*/  FMUL.FTZ R196, R215, R190 ;  /* 0x000000bed7c47220 */ /* 0x004fe20000410000 */
[----:B------:R-:W-:Y:S01]  /*4fb0*/  FMUL.FTZ R190, R194, R19 ;  /* 0x00000013c2be7220 */ /* 0x000fe20000410000 */
[----:B------:R-:W-:-:S05]  /*4fc0*/  HADD2.F32 R19, -RZ, R191.H0_H0 ;  /* 0x200000bfff137230 */ /* 0x000fca0000004100 */
[----:B------:R-:W-:Y:S01]  /*4fd0*/  FFMA.FTZ R22, R190, R19, R22 ;  /* 0x00000013be167223 */ /* 0x000fe20000010016 */
[----:B----4-:R-:W-:Y:S01]  /*4fe0*/  FMUL.FTZ R19, R204, R190 ;  /* 0x000000becc137220 */ /* 0x010fe20000410000 */
[----:B------:R-:W-:Y:S01]  /*4ff0*/  F2FP.F16.F32.PACK_AB R194, R196, R195 ;  /* 0x000000c3c4c2723e */ /* 0x000fe200000000ff */
[----:B------:R-:W-:-:S05]  /*5000*/  FMUL.FTZ R190, R199, R18 ;  /* 0x00000012c7be7220 */ /* 0x000fca0000410000 */
[----:B------:R-:W-:-:S05]  /*5010*/  F2FP.F16.F32.PACK_AB R195, R190, R19 ;  /* 0x00000013bec3723e */ /* 0x000fca00000000ff */
[----:B------:R1:W-:Y:S01]  /*5020*/  STG.E.128 desc[UR4][R188.64], R192 ;  /* 0x000000c0bc007986 */ /* 0x0003e2000c101d04 */
[----:B------:R-:W-:-:S05]  /*5030*/  HADD2.F32 R191, -RZ, R191.H1_H1 ;  /* 0x300000bfffbf7230 */ /* 0x000fca0000004100 */
[----:B------:R-:W-:-:S07]  /*5040*/  FFMA.FTZ R23, R18, R191, R23 ;  /* 0x000000bf12177223 */ /* 0x000fce0000010017 */
.L_x_12155:
[----:B------:R-:W-:Y:S05]  /*5050*/  BSYNC B1 ;  /* 0x0000000000017941 */ /* 0x000fea0003800000 */
.L_x_12154:
[----:B-----5:R-:W2:Y:S02]  /*5060*/  LDC.64 R18, c[0x0][0x210] ;  /* 0x00008400ff127b82 */ /* 0x020ea40000000a00 */
[----:B--2---:R-:W-:-:S04]  /*5070*/  LEA R2, R18, R2, 0x2 ;  /* 0x0000000212027211 */ /* 0x004fc800078e10ff */
[----:B------:R-:W-:-:S13]  /*5080*/  ISETP.GE.AND P5, PT, R2, R19, PT ;  /* 0x000000130200720c */ /* 0x000fda0003fa6270 */
[----:B------:R-:W-:Y:S05]  /*5090*/  @!P5 BRA `(.L_x_12156) ;  /* 0xffffffbc0060d947 */ /* 0x000fea000383ffff */
.L_x_12134:
[----:B------:R-:W-:Y:S05]  /*50a0*/  BSYNC B0 ;  /* 0x0000000000007941 */ /* 0x000fea0003800000 */
.L_x_12133:
        /* <DEDUP_REMOVED lines=211> */
.L_x_12158:
[----:B------:R-:W-:Y:S05]  /*5de0*/  BSYNC B0 ;  /* 0x0000000000007941 */ /* 0x000fea0003800000 */
.L_x_12157:
        /* <DEDUP_REMOVED lines=18> */
.L_x_12160:
[----:B------:R-:W-:Y:S05]  /*5f10*/  BSYNC B0 ;  /* 0x0000000000007941 */ /* 0x000fea0003800000 */
.L_x_12159:
        /* <DEDUP_REMOVED lines=18> */
.L_x_12162:
[----:B------:R-:W-:Y:S05]  /*6040*/  BSYNC B0 ;  /* 0x0000000000007941 */ /* 0x000fea0003800000 */
.L_x_12161:
        /* <DEDUP_REMOVED lines=129> */
.L_x_12164:
[----:B------:R-:W-:Y:S05]  /*6860*/  BSYNC B0 ;  /* 0x0000000000007941 */ /* 0x000fea0003800000 */
.L_x_12163:
        /* <DEDUP_REMOVED lines=18> */
.L_x_12166:
[----:B------:R-:W-:Y:S05]  /*6990*/  BSYNC B0 ;  /* 0x0000000000007941 */ /* 0x000fea0003800000 */
.L_x_12165:
        /* <DEDUP_REMOVED lines=18> */
.L_x_12168:
[----:B------:R-:W-:Y:S05]  /*6ac0*/  BSYNC B0 ;  /* 0x0000000000007941 */ /* 0x000fea0003800000 */
.L_x_12167:
        /* <DEDUP_REMOVED lines=18> */
.L_x_12170:
[----:B------:R-:W-:Y:S05]  /*6bf0*/  BSYNC B0 ;  /* 0x0000000000007941 */ /* 0x000fea0003800000 */
.L_x_12169:
        /* <DEDUP_REMOVED lines=18> */
.L_x_12172:
[----:B------:R-:W-:Y:S05]  /*6d20*/  BSYNC B0 ;  /* 0x0000000000007941 */ /* 0x000fea0003800000 */
.L_x_12171:
        /* <DEDUP_REMOVED lines=18> */
.L_x_12174:
[----:B------:R-:W-:Y:S05]  /*6e50*/  BSYNC B0 ;  /* 0x0000000000007941 */ /* 0x000fea0003800000 */
.L_x_12173:
        /* <DEDUP_REMOVED lines=11> */
.L_x_12145:
[----:B--2---:R-:W-:Y:S01]  /*6f10*/  HFMA2.MMA R190, -RZ, RZ, 0, 5.9604644775390625e-08 ;  /* 0x00000001ffbe7435 */ /* 0x004fe200000001ff */
[----:B------:R-:W-:Y:S01]  /*6f20*/  BSSY B1, `(.L_x_12175) ;  /* 0x0000007000017945 */ /* 0x000fe20003800000 */
[----:B-1----:R-:W-:Y:S02]  /*6f30*/  MOV R191, R216 ;  /* 0x000000d800bf7202 */ /* 0x002fe40000000f00 */
[----:B------:R-:W-:Y:S02]  /*6f40*/  MOV R189, 0x1f ;  /* 0x0000001f00bd7802 */ /* 0x000fe40000000f00 */
[----:B------:R-:W-:-:S07]  /*6f50*/  MOV R188, 0xffffffff ;  /* 0xffffffff00bc7802 */ /* 0x000fce0000000f00 */
[----:B0----5:R-:W-:Y:S05]  /*6f60*/  WARPSYNC.COLLECTIVE R188, `(.L_x_12176) ;  /* 0x00000000bc087348 */ /* 0x021fea0003c00000 */
[----:B------:R1:W2:Y:S02]  /*6f70*/  SHFL.BFLY P5, R194, R191, R190, R189 ;  /* 0x0c0000bebfc27389 */ /* 0x0002a400000a00bd */
[----:B012--5:R-:W-:Y:S01]  /*6f80*/  ENDCOLLECTIVE ;  /* 0x000000000000791b */ /* 0x027fe20003800000 */
.L_x_12176:
[----:B------:R-:W-:Y:S05]  /*6f90*/  BSYNC B1 ;  /* 0x0000000000017941 */ /* 0x000fea0003800000 */
.L_x_12175:
        /* <DEDUP_REMOVED lines=9> */
.L_x_12177:
        /* <DEDUP_REMOVED lines=8> */
.L_x_12178:
[----:B------:R-:W-:Y:S02]  /*70b0*/  MOV R191, R193 ;  /* 0x000000c100bf7202 */ /* 0x000fe40000000f00 */
[----:B------:R-:W-:-:S05]  /*70c0*/  MOV R188, R194 ;  /* 0x000000c200bc7202 */ /* 0x000fca0000000f00 */
[----:B------:R-:W-:Y:S01]  /*70d0*/  FADD.FTZ R192, R192, R188 ;  /* 0x000000bcc0c07221 */ /* 0x000fe20000010000 */
[----:B------:R-:W-:-:S07]  /*70e0*/  MOV R188, 0xffffffff ;  /* 0xffffffff00bc7802 */ /* 0x000fce0000000f00 */
[----:B------:R-:W-:Y:S05]  /*70f0*/  WARPSYNC.COLLECTIVE R188, `(.L_x_12179) ;  /* 0x00000000bc087348 */ /* 0x000fea0003c00000 */
[----:B------:R0:W1:Y:S02]  /*7100*/  SHFL.BFLY P5, R194, R191, R190, R189 ;  /* 0x0c0000bebfc27389 */ /* 0x00006400000a00bd */
[----:B01----:R-:W-:Y:S01]  /*7110*/  ENDCOLLECTIVE ;  /* 0x000000000000791b */ /* 0x003fe20003800000 */
.L_x_12179:
        /* <DEDUP_REMOVED lines=8> */
.L_x_12180:
[----:B------:R-:W-:Y:S02]  /*71a0*/  MOV R191, R193 ;  /* 0x000000c100bf7202 */ /* 0x000fe40000000f00 */
[----:B------:R-:W-:-:S05]  /*71b0*/  MOV R188, R194 ;  /* 0x000000c200bc7202 */ /* 0x000fca0000000f00 */
[----:B------:R-:W-:Y:S01]  /*71c0*/  FADD.FTZ R192, R192, R188 ;  /* 0x000000bcc0c07221 */ /* 0x000fe20000010000 */
[----:B------:R-:W-:-:S07]  /*71d0*/  MOV R188, 0xffffffff ;  /* 0xffffffff00bc7802 */ /* 0x000fce0000000f00 */
[----:B------:R-:W-:Y:S05]  /*71e0*/  WARPSYNC.COLLECTIVE R188, `(.L_x_12181) ;  /* 0x00000000bc087348 */ /* 0x000fea0003c00000 */
[----:B------:R0:W1:Y:S02]  /*71f0*/  SHFL.BFLY P5, R194, R191, R190, R189 ;  /* 0x0c0000bebfc27389 */ /* 0x00006400000a00bd */
[----:B01----:R-:W-:Y:S01]  /*7200*/  ENDCOLLECTIVE ;  /* 0x000000000000791b */ /* 0x003fe20003800000 */
.L_x_12181:
        /* <DEDUP_REMOVED lines=8> */
.L_x_12182:
[----:B------:R-:W-:Y:S02]  /*7290*/  MOV R191, R193 ;  /* 0x000000c100bf7202 */ /* 0x000fe40000000f00 */
[----:B------:R-:W-:-:S05]  /*72a0*/  MOV R188, R194 ;  /* 0x000000c200bc7202 */ /* 0x000fca0000000f00 */
[----:B------:R-:W-:Y:S01]  /*72b0*/  FADD.FTZ R192, R192, R188 ;  /* 0x000000bcc0c07221 */ /* 0x000fe20000010000 */
[----:B------:R-:W-:-:S07]  /*72c0*/  MOV R188, 0xffffffff ;  /* 0xffffffff00bc7802 */ /* 0x000fce0000000f00 */
[----:B------:R-:W-:Y:S05]  /*72d0*/  WARPSYNC.COLLECTIVE R188, `(.L_x_12183) ;  /* 0x00000000bc087348 */ /* 0x000fea0003c00000 */
[----:B------:R0:W1:Y:S02]  /*72e0*/  SHFL.BFLY P5, R194, R191, R190, R189 ;  /* 0x0c0000bebfc27389 */ /* 0x00006400000a00bd */
[----:B01----:R-:W-:Y:S01]  /*72f0*/  ENDCOLLECTIVE ;  /* 0x000000000000791b */ /* 0x003fe20003800000 */
.L_x_12183:
        /* <DEDUP_REMOVED lines=8> */
.L_x_12184:
[----:B------:R-:W-:Y:S02]  /*7380*/  MOV R191, R193 ;  /* 0x000000c100bf7202 */ /* 0x000fe40000000f00 */
[----:B------:R-:W-:-:S07]  /*7390*/  MOV R195, R194 ;  /* 0x000000c200c37202 */ /* 0x000fce0000000f00 */
[----:B------:R-:W-:Y:S05]  /*73a0*/  WARPSYNC.COLLECTIVE R188, `(.L_x_12185) ;  /* 0x00000000bc087348 */ /* 0x000fea0003c00000 */
[----:B------:R0:W1:Y:S02]  /*73b0*/  SHFL.BFLY P5, R194, R191, R190, R189 ;  /* 0x0c0000bebfc27389 */ /* 0x00006400000a00bd */
[----:B01----:R-:W-:Y:S01]  /*73c0*/  ENDCOLLECTIVE ;  /* 0x000000000000791b */ /* 0x003fe20003800000 */
.L_x_12185:
[----:B------:R-:W-:Y:S01]  /*73d0*/  MOV R188, R194 ;  /* 0x000000c200bc7202 */ /* 0x000fe20000000f00 */
[----:B------:R-:W-:Y:S06]  /*73e0*/  BRA `(.L_x_12186) ;  /* 0xffffffb800947947 */ /* 0x000fec000383ffff */
.L_x_12187:
        /* <DEDUP_REMOVED lines=9> */
.L_x_17006:


//--------------------- .text._ZN10layer_norm13ln_bwd_kernelINS_13Kernel_traitsIf6__halffS2_fjLj1280ELj1ELj4ELj1ELj16ENS_18Kernel_traits_baseILj1280EfS2_fS2_fjLj128EEEEELb0ELb1ELb0ELb1EEEvNS_9BwdParamsE --------------------------
	.section	.text._ZN10layer_norm13ln_bwd_kernelINS_13Kernel_traitsIf6__halffS2_fjLj1280ELj1ELj4ELj1ELj16ENS_18Kernel_traits_baseILj1280EfS2_fS2_fjLj128EEEEELb0ELb1ELb0ELb1EEEvNS_9BwdParamsE,"ax",@progbits
	.align	128
        .global         _ZN10layer_norm13ln_bwd_kernelINS_13Kernel_traitsIf6__halffS2_fjLj1280ELj1ELj4ELj1ELj16ENS_18Kernel_traits_baseILj1280EfS2_fS2_fjLj128EEEEELb0ELb1ELb0ELb1EEEvNS_9BwdParamsE
        .type           _ZN10layer_norm13ln_bwd_kernelINS_13Kernel_traitsIf6__halffS2_fjLj1280ELj1ELj4ELj1ELj16ENS_18Kernel_traits_baseILj1280EfS2_fS2_fjLj128EEEEELb0ELb1ELb0ELb1EEEvNS_9BwdParamsE,@function
        .size           _ZN10layer_norm13ln_bwd_kernelINS_13Kernel_traitsIf6__halffS2_fjLj1280ELj1ELj4ELj1ELj16ENS_18Kernel_traits_baseILj1280EfS2_fS2_fjLj128EEEEELb0ELb1ELb0ELb1EEEvNS_9BwdParamsE,(.L_x_17007 - _ZN10layer_norm13ln_bwd_kernelINS_13Kernel_traitsIf6__halffS2_fjLj1280ELj1ELj4ELj1ELj16ENS_18Kernel_traits_baseILj1280EfS2_fS2_fjLj128EEEEELb0ELb1ELb0ELb1EEEvNS_9BwdParamsE)
        .other          _ZN10layer_norm13ln_bwd_kernelINS_13Kernel_traitsIf6__halffS2_fjLj1280ELj1ELj4ELj1ELj16ENS_18Kernel_traits_baseILj1280EfS2_fS2_fjLj128EEEEELb0ELb1ELb0ELb1EEEvNS_9BwdParamsE,@"STO_CUDA_ENTRY STV_DEFAULT"
_ZN10layer_norm13ln_bwd_kernelINS_13Kernel_traitsIf6__halffS2_fjLj1280ELj1ELj4ELj1ELj16ENS_18Kernel_traits_baseILj1280EfS2_fS2_fjLj128EEEEELb0ELb1ELb0ELb1EEEvNS_9BwdParamsE:
.text._ZN10layer_norm13ln_bwd_kernelINS_13Kernel_traitsIf6__halffS2_fjLj1280ELj1ELj4ELj1ELj16ENS_18Kernel_traits_baseILj1280EfS2_fS2_fjLj128EEEEELb0ELb1ELb0ELb1EEEvNS_9BwdParamsE:
        /* <DEDUP_REMOVED lines=76> */
.L_x_12189:
        /* <DEDUP_REMOVED lines=126> */
[----:B------:R-:W-:Y:S01]  /*0ca0*/  ISETP.NE.AND P4, PT, RZ, UR6, PT ;  /* 0x00000006ff007c0c */ /* 0x000fe2000bf85270 */
[----:B------:R-:W5:Y:S04]  /*0cb0*/  LDG.E.128 R44, desc[UR4][R2.64+0x410] ;  /* 0x00041004022c7981 */ /* 0x000f68000c1e1d00 */
[----:B------:R-:W5:Y:S04]  /*0cc0*/  LDG.E.128 R48, desc[UR4][R2.64+0x800] ;  /* 0x0008000402307981 */ /* 0x000f68000c1e1d00 */
        /* <DEDUP_REMOVED lines=17> */
.L_x_12193:
[----:B------:R-:W0:Y:S01]  /*0de0*/  S2R R10, SR_TID.X ;  /* 0x00000000000a7919 */ /* 0x000e220000002100 */
[----:B------:R-:W1:Y:S01]  /*0df0*/  LDC.64 R8, c[0x0][0x250] ;  /* 0x00009400ff087b82 */ /* 0x000e620000000a00 */
[----:B------:R-:W-:Y:S01]  /*0e00*/  IMAD R167, R18, UR10, RZ ;  /* 0x0000000a12a77c24 */ /* 0x000fe2000f8e02ff */
[----:B------:R-:W2:Y:S04]  /*0e10*/  LDL.LU R236, [R1+0x88] ;  /* 0x0000880001ec7983 */ /* 0x000ea80000300800 */
[----:B------:R-:W-:Y:S02]  /*0e20*/  SHF.R.S32.HI R0, RZ, 0x1f, R167 ;  /* 0x0000001fff007819 */ /* 0x000fe400000114a7 */
[----:B------:R-:W3:Y:S02]  /*0e30*/  @P0 LDC.64 R16, c[0x0][0x270] ;  /* 0x00009c00ff100b82 */ /* 0x000ee40000000a00 */
[----:B------:R-:W-:-:S06]  /*0e40*/  LEA.HI R167, R0, R167, RZ, 0x3 ;  /* 0x000000a700a77211 */ /* 0x000fcc00078f18ff */
[----:B------:R-:W4:Y:S08]  /*0e50*/  LDC.64 R204, c[0x0][0x238] ;  /* 0x00008e00ffcc7b82 */ /* 0x000f300000000a00 */
[----:B------:R-:W4:Y:S01]  /*0e60*/  LDC.64 R220, c[0x0][0x2b8] ;  /* 0x0000ae00ffdc7b82 */ /* 0x000f220000000a00 */
[----:B-1----:R-:W-:Y:S01]  /*0e70*/  IMAD.WIDE R8, R18, 0x4, R8 ;  /* 0x0000000412087825 */ /* 0x002fe200078e0208 */
[----:B0-----:R-:W-:-:S04]  /*0e80*/  LOP3.LUT R10, R10, 0x1f, RZ, 0xc0, !PT ;  /* 0x0000001f0a0a7812 */ /* 0x001fc800078ec0ff */
[----:B------:R-:W2:Y:S02]  /*0e90*/  LDG.E R19, desc[UR4][R8.64] ;  /* 0x0000000408137981 */ /* 0x000ea4000c1e1900 */
[----:B------:R-:W0:Y:S01]  /*0ea0*/  LDC.64 R28, c[0x0][0x2c8] ;  /* 0x0000b200ff1c7b82 */ /* 0x000e220000000a00 */
[----:B------:R-:W-:Y:S02]  /*0eb0*/  LEA.HI.SX32 R167, R167, R10, 0x1d ;  /* 0x0000000aa7a77211 */ /* 0x000fe400078feaff */
[----:B------:R-:W-:Y:S02]  /*0ec0*/  SHF.R.S32.HI R0, RZ, 0x1f, R18 ;  /* 0x0000001fff007819 */ /* 0x000fe40000011412 */
[C---:B---3--:R-:W-:Y:S01]  /*0ed0*/  @P0 LEA R16, P1, R18.reuse, R16, 0x1 ;  /* 0x0000001012100211 */ /* 0x048fe200078208ff */
[C---:B----4-:R-:W-:Y:S01]  /*0ee0*/  IMAD.WIDE.U32 R160, R167.reuse, 0x20, R204 ;  /* 0x00000020a7a07825 */ /* 0x050fe200078e00cc */
[----:B------:R-:W-:Y:S01]  /*0ef0*/  IADD3 R166, R167, 0x20, RZ ;  /* 0x00000020a7a67810 */ /* 0x000fe20007ffe0ff */
[----:B------:R-:W1:Y:S01]  /*0f00*/  LDC.64 R20, c[0x0][0x258] ;  /* 0x00009600ff147b82 */ /* 0x000e620000000a00 */
[----:B------:R-:W-:-:S02]  /*0f10*/  @P0 LEA.HI.X R17, R18, R17, R0, 0x1, P1 ;  /* 0x0000001112110211 */ /* 0x000fc400008f0c00 */
[C---:B------:R-:W-:Y:S01]  /*0f20*/  IADD3 R197, R167.reuse, 0x40, RZ ;  /* 0x00000040a7c57810 */ /* 0x040fe20007ffe0ff */
[----:B------:R-:W3:Y:S01]  /*0f30*/  LDG.E.128 R8, desc[UR4][R160.64] ;  /* 0x00000004a0087981 */ /* 0x000ee2000c1e1d00 */
[C---:B------:R-:W-:Y:S02]  /*0f40*/  IADD3 R177, R167.reuse, 0x60, RZ ;  /* 0x00000060a7b17810 */ /* 0x040fe40007ffe0ff */
[----:B------:R-:W-:Y:S01]  /*0f50*/  IADD3 R0, R167, 0x80, RZ ;  /* 0x00000080a7007810 */ /* 0x000fe20007ffe0ff */
[--C-:B------:R-:W-:Y:S01]  /*0f60*/  IMAD.WIDE.U32 R172, R166, 0x20, R204.reuse ;  /* 0x00000020a6ac7825 */ /* 0x100fe200078e00cc */
[----:B------:R-:W4:Y:S03]  /*0f70*/  @P0 LDG.E.U16 R16, desc[UR4][R16.64] ;  /* 0x0000000410100981 */ /* 0x000f26000c1e1500 */
[--C-:B------:R-:W-:Y:S01]  /*0f80*/  IMAD.WIDE.U32 R184, R197, 0x20, R204.reuse ;  /* 0x00000020c5b87825 */ /* 0x100fe200078e00cc */
[----:B------:R-:W4:Y:S03]  /*0f90*/  LDG.E.128 R168, desc[UR4][R172.64] ;  /* 0x00000004aca87981 */ /* 0x000f26000c1e1d00 */
[--C-:B------:R-:W-:Y:S01]  /*0fa0*/  IMAD.WIDE.U32 R192, R177, 0x20, R204.reuse ;  /* 0x00000020b1c07825 */ /* 0x100fe200078e00cc */
[----:B------:R-:W4:Y:S03]  /*0fb0*/  LDG.E.128 R160, desc[UR4][R160.64+0x10] ;  /* 0x00001004a0a07981 */ /* 0x000f26000c1e1d00 */
[----:B------:R-:W-:Y:S01]  /*0fc0*/  IMAD.WIDE.U32 R204, R0, 0x20, R204 ;  /* 0x0000002000cc7825 */ /* 0x000fe200078e00cc */
[----:B------:R-:W4:Y:S03]  /*0fd0*/  LDG.E.128 R188, desc[UR4][R192.64] ;  /* 0x00000004c0bc7981 */ /* 0x000f26000c1e1d00 */
[--C-:B------:R-:W-:Y:S01]  /*0fe0*/  IMAD.WIDE.U32 R208, R166, 0x10, R220.reuse ;  /* 0x00000010a6d07825 */ /* 0x100fe200078e00dc */
[----:B------:R-:W4:Y:S03]  /*0ff0*/  LDG.E.128 R172, desc[UR4][R172.64+0x10] ;  /* 0x00001004acac7981 */ /* 0x000f26000c1e1d00 */
[----:B------:R-:W-:Y:S01]  /*1000*/  IMAD.WIDE.U32 R212, R197, 0x10, R220 ;  /* 0x00000010c5d47825 */ /* 0x000fe200078e00dc */
[----:B------:R-:W4:Y:S04]  /*1010*/  LDG.E.128 R180, desc[UR4][R184.64] ;  /* 0x00000004b8b47981 */ /* 0x000f28000c1e1d00 */
[----:B------:R-:W4:Y:S04]  /*1020*/  LDG.E.128 R192, desc[UR4][R192.64+0x10] ;  /* 0x00001004c0c07981 */ /* 0x000f28000c1e1d00 */
[----:B------:R-:W4:Y:S04]  /*1030*/  LDG.E.128 R200, desc[UR4][R204.64] ;  /* 0x00000004ccc87981 */ /* 0x000f28000c1e1d00 */
[----:B------:R-:W4:Y:S04]  /*1040*/  LDG.E.128 R184, desc[UR4][R184.64+0x10] ;  /* 0x00001004b8b87981 */ /* 0x000f28000c1e1d00 */
[----:B------:R-:W4:Y:S04]  /*1050*/  LDG.E.128 R208, desc[UR4][R208.64] ;  /* 0x00000004d0d07981 */ /* 0x000f28000c1e1d00 */
[----:B------:R-:W4:Y:S04]  /*1060*/  LDG.E.128 R204, desc[UR4][R204.64+0x10] ;  /* 0x00001004cccc7981 */ /* 0x000f28000c1e1d00 */
[----:B------:R-:W4:Y:S01]  /*1070*/  LDG.E.128 R212, desc[UR4][R212.64] ;  /* 0x00000004d4d47981 */ /* 0x000f22000c1e1d00 */
[----:B0-----:R-:W-:-:S04]  /*1080*/  ISETP.NE.U32.AND P1, PT, R28, RZ, PT ;  /* 0x000000ff1c00720c */ /* 0x001fc80003f25070 */
[----:B------:R-:W-:-:S13]  /*1090*/  ISETP.NE.AND.EX P1, PT, R29, RZ, PT, P1 ;  /* 0x000000ff1d00720c */ /* 0x000fda0003f25310 */
[----:B------:R-:W0:Y:S08]  /*10a0*/  @P1 LDC.64 R12, c[0x0][0x2c8] ;  /* 0x0000b200ff0c1b82 */ /* 0x000e300000000a00 */
[----:B------:R-:W3:Y:S08]  /*10b0*/  @P1 LDC.64 R14, c[0x0][0x2c8] ;  /* 0x0000b200ff0e1b82 */ /* 0x000ef00000000a00 */
[----:B------:R-:W0:Y:S01]  /*10c0*/  @P1 LDC.64 R22, c[0x0][0x2c8] ;  /* 0x0000b200ff161b82 */ /* 0x000e220000000a00 */
[----:B-1----:R-:W-:-:S06]  /*10d0*/  IMAD.WIDE R20, R18, 0x4, R20 ;  /* 0x0000000412147825 */ /* 0x002fcc00078e0214 */
[----:B------:R-:W4:Y:S01]  /*10e0*/  LDG.E R20, desc[UR4][R20.64] ;  /* 0x0000000414147981 */ /* 0x000f22000c1e1900 */
[C---:B0-----:R-:W-:Y:S01]  /*10f0*/  @P1 IMAD.WIDE.U32 R12, R167.reuse, 0x20, R12 ;  /* 0x00000020a70c1825 */ /* 0x041fe200078e000c */
[----:B------:R-:W0:Y:S04]  /*1100*/  @P1 LDC.64 R30, c[0x0][0x2c8] ;  /* 0x0000b200ff1e1b82 */ /* 0x000e280000000a00 */
[----:B-----5:R-:W5:Y:S01]  /*1110*/  @P1 LDG.E.128 R116, desc[UR4][R12.64] ;  /* 0x000000040c741981 */ /* 0x020f62000c1e1d00 */
[----:B------:R-:W-:-:S03]  /*1120*/  IMAD.WIDE.U32 R24, R167, 0x10, R220 ;  /* 0x00000010a7187825 */ /* 0x000fc600078e00dc */
[----:B------:R1:W5:Y:S01]  /*1130*/  @P1 LDG.E.128 R120, desc[UR4][R12.64+0x10] ;  /* 0x000010040c781981 */ /* 0x000362000c1e1d00 */
[----:B------:R-:W-:-:S03]  /*1140*/  IMAD.WIDE.U32 R216, R177, 0x10, R220 ;  /* 0x00000010b1d87825 */ /* 0x000fc600078e00dc */
[----:B------:R-:W4:Y:S01]  /*1150*/  LDG.E.128 R24, desc[UR4][R24.64] ;  /* 0x0000000418187981 */ /* 0x000f22000c1e1d00 */
[----:B------:R-:W-:-:S03]  /*1160*/  @P1 IMAD.WIDE.U32 R22, R197, 0x20, R22 ;  /* 0x00000020c5161825 */ /* 0x000fc600078e0016 */
[----:B------:R-:W4:Y:S01]  /*1170*/  LDG.E.128 R216, desc[UR4][R216.64] ;  /* 0x00000004d8d87981 */ /* 0x000f22000c1e1d00 */
[----:B-1----:R-:W-:-:S03]  /*1180*/  HFMA2.MMA R13, -RZ, RZ, 1.875, 0 ;  /* 0x3f800000ff0d7435 */ /* 0x002fc600000001ff */
[----:B------:R-:W5:Y:S04]  /*1190*/  @P1 LDG.E.128 R132, desc[UR4][R22.64] ;  /* 0x0000000416841981 */ /* 0x000f68000c1e1d00 */
[----:B------:R-:W5:Y:S01]  /*11a0*/  @P1 LDG.E.128 R136, desc[UR4][R22.64+0x10] ;  /* 0x0000100416881981 */ /* 0x000f62000c1e1d00 */
[----:B--2---:R-:W-:-:S05]  /*11b0*/  FSEL R19, R19, RZ, !P4 ;  /* 0x000000ff13137208 */ /* 0x004fca0006000000 */
[C---:B---3--:R-:W-:Y:S01]  /*11c0*/  FADD.FTZ R21, -R19.reuse, R8 ;  /* 0x0000000813157221 */ /* 0x048fe20000010100 */
[----:B------:R-:W-:Y:S01]  /*11d0*/  FADD.FTZ R165, -R19, R9 ;  /* 0x0000000913a57221 */ /* 0x000fe20000010100 */
[----:B------:R-:W-:-:S04]  /*11e0*/  @P1 IMAD.WIDE.U32 R8, R177, 0x20, R14 ;  /* 0x00000020b1081825 */ /* 0x000fc800078e000e */
[C---:B------:R-:W-:Y:S01]  /*11f0*/  FADD.FTZ R164, -R19.reuse, R10 ;  /* 0x0000000a13a47221 */ /* 0x040fe20000010100 */
[----:B----4-:R-:W-:Y:S01]  /*1200*/  @P0 HADD2.F32 R13, -RZ, R16.H0_H0 ;  /* 0x20000010ff0d0230 */ /* 0x010fe20000004100 */
[----:B------:R-:W5:Y:S01]  /*1210*/  @P1 LDG.E.128 R140, desc[UR4][R8.64] ;  /* 0x00000004088c1981 */ /* 0x000f62000c1e1d00 */
[C---:B------:R-:W-:Y:S01]  /*1220*/  FADD.FTZ R17, -R19.reuse, R11 ;  /* 0x0000000b13117221 */ /* 0x040fe20000010100 */
[C---:B------:R-:W-:Y:S01]  /*1230*/  FADD.FTZ R168, -R19.reuse, R168 ;  /* 0x000000a813a87221 */ /* 0x040fe20000010100 */
[C---:B------:R-:W-:Y:S01]  /*1240*/  FADD.FTZ R169, -R19.reuse, R169 ;  /* 0x000000a913a97221 */ /* 0x040fe20000010100 */
[----:B------:R1:W5:Y:S01]  /*1250*/  @P1 LDG.E.128 R144, desc[UR4][R8.64+0x10] ;  /* 0x0000100408901981 */ /* 0x000362000c1e1d00 */
[C---:B------:R-:W-:Y:S01]  /*1260*/  FADD.FTZ R170, -R19.reuse, R170 ;  /* 0x000000aa13aa7221 */ /* 0x040fe20000010100 */
[C---:B------:R-:W-:Y:S01]  /*1270*/  FADD.FTZ R235, -R19.reuse, R161 ;  /* 0x000000a113eb7221 */ /* 0x040fe20000010100 */
[C---:B------:R-:W-:Y:S01]  /*1280*/  FADD.FTZ R16, -R19.reuse, R162 ;  /* 0x000000a213107221 */ /* 0x040fe20000010100 */
[----:B------:R-:W2:Y:S01]  /*1290*/  LDL.LU R161, [R1+0xc] ;  /* 0x00000c0001a17983 */ /* 0x000ea20000300800 */
[C---:B------:R-:W-:Y:S01]  /*12a0*/  FADD.FTZ R160, -R19.reuse, R160 ;  /* 0x000000a013a07221 */ /* 0x040fe20000010100 */
[C---:B------:R-:W-:Y:S01]  /*12b0*/  FADD.FTZ R12, -R19.reuse, R163 ;  /* 0x000000a3130c7221 */ /* 0x040fe20000010100 */
[C---:B------:R-:W-:Y:S01]  /*12c0*/  FADD.FTZ R171, -R19.reuse, R171 ;  /* 0x000000ab13ab7221 */ /* 0x040fe20000010100 */
[----:B------:R-:W3:Y:S01]  /*12d0*/  LDL.LU R162, [R1] ;  /* 0x0000000001a27983 */ /* 0x000ee20000300800 */
        /* <DEDUP_REMOVED lines=8> */
[----:B------:R-:W4:Y:S01]  /*1360*/  LDL.LU R181, [R1+0x80] ;  /* 0x0000800001b57983 */ /* 0x000f220000300800 */
        /* <DEDUP_REMOVED lines=20> */
[--C-:B------:R-:W-:Y:S01]  /*14b0*/  HADD2.F32 R198, -RZ, R211.reuse.H0_H0 ;  /* 0x200000d3ffc67230 */ /* 0x100fe20000004100 */
[----:B------:R-:W1:Y:S01]  /*14c0*/  @P1 LDC.64 R14, c[0x0][0x2c8] ;  /* 0x0000b200ff0e1b82 */ /* 0x000e620000000a00 */
[----:B------:R-:W-:-:S02]  /*14d0*/  HADD2.F32 R199, -RZ, R211.H1_H1 ;  /* 0x300000d3ffc77230 */ /* 0x000fc40000004100 */
[--C-:B------:R-:W-:Y:S01]  /*14e0*/  HADD2.F32 R191, -RZ, R208.reuse.H0_H0 ;  /* 0x200000d0ffbf7230 */ /* 0x100fe20000004100 */
[----:B------:R-:W2:Y:S01]  /*14f0*/  LDL.LU R211, [R1+0x4] ;  /* 0x0000040001d37983 */ /* 0x000ea20000300800 */
[----:B------:R-:W-:Y:S02]  /*1500*/  HADD2.F32 R193, -RZ, R208.H1_H1 ;  /* 0x300000d0ffc17230 */ /* 0x000fe40000004100 */
[--C-:B------:R-:W-:Y:S02]  /*1510*/  HADD2.F32 R23, -RZ, R213.reuse.H0_H0 ;  /* 0x200000d5ff177230 */ /* 0x100fe40000004100 */
[----:B------:R-:W-:Y:S02]  /*1520*/  HADD2.F32 R19, -RZ, R213.H1_H1 ;  /* 0x300000d5ff137230 */ /* 0x000fe40000004100 */
[--C-:B------:R-:W-:Y:S01]  /*1530*/  HADD2.F32 R192, -RZ, R210.reuse.H0_H0 ;  /* 0x200000d2ffc07230 */ /* 0x100fe20000004100 */
[----:B------:R-:W2:Y:S01]  /*1540*/  LDL.LU R213, [R1+0x8] ;  /* 0x0000080001d57983 */ /* 0x000ea20000300800 */
[----:B------:R-:W-:-:S02]  /*1550*/  HADD2.F32 R194, -RZ, R210.H1_H1 ;  /* 0x300000d2ffc27230 */ /* 0x000fc40000004100 */
[--C-:B------:R-:W-:Y:S02]  /*1560*/  HADD2.F32 R186, -RZ, R212.reuse.H0_H0 ;  /* 0x200000d4ffba7230 */ /* 0x100fe40000004100 */
[----:B------:R-:W-:Y:S02]  /*1570*/  HADD2.F32 R188, -RZ, R212.H1_H1 ;  /* 0x300000d4ffbc7230 */ /* 0x000fe40000004100 */
[--C-:B------:R-:W-:Y:S02]  /*1580*/  HADD2.F32 R206, -RZ, R214.reuse.H0_H0 ;  /* 0x200000d6ffce7230 */ /* 0x100fe40000004100 */
[----:B------:R-:W-:Y:S02]  /*1590*/  HADD2.F32 R208, -RZ, R214.H1_H1 ;  /* 0x300000d6ffd07230 */ /* 0x000fe40000004100 */
[----:B------:R-:W2:Y:S01]  /*15a0*/  LDL.LU R214, [R1+0x8c] ;  /* 0x00008c0001d67983 */ /* 0x000ea20000300800 */
[--C-:B------:R-:W-:Y:S02]  /*15b0*/  HADD2.F32 R210, -RZ, R215.reuse.H0_H0 ;  /* 0x200000d7ffd27230 */ /* 0x100fe40000004100 */
[----:B------:R-:W-:-:S02]  /*15c0*/  HADD2.F32 R212, -RZ, R215.H1_H1 ;  /* 0x300000d7ffd47230 */ /* 0x000fc40000004100 */
[----:B------:R-:W2:Y:S01]  /*15d0*/  LDL.LU R215, [R1+0x84] ;  /* 0x0000840001d77983 */ /* 0x000ea20000300800 */
[----:B0-----:R-:W-:-:S05]  /*15e0*/  @P1 IMAD.WIDE.U32 R30, R166, 0x20, R30 ;  /* 0x00000020a61e1825 */ /* 0x001fca00078e001e */
[----:B------:R-:W5:Y:S04]  /*15f0*/  @P1 LDG.E.128 R124, desc[UR4][R30.64] ;  /* 0x000000041e7c1981 */ /* 0x000f68000c1e1d00 */
[----:B------:R0:W5:Y:S01]  /*1600*/  @P1 LDG.E.128 R128, desc[UR4][R30.64+0x10] ;  /* 0x000010041e801981 */ /* 0x000162000c1e1d00 */
[C---:B------:R-:W-:Y:S01]  /*1610*/  FMUL.FTZ R165, R20.reuse, R165 ;  /* 0x000000a514a57220 */ /* 0x040fe20000410000 */
[----:B0-----:R-:W-:Y:S01]  /*1620*/  FMUL.FTZ R30, R20, R21 ;  /* 0x00000015141e7220 */ /* 0x001fe20000410000 */
[--C-:B------:R-:W-:Y:S02]  /*1630*/  HADD2.F32 R31, -RZ, R24.reuse.H0_H0 ;  /* 0x20000018ff1f7230 */ /* 0x100fe40000004100 */
[----:B------:R-:W-:Y:S02]  /*1640*/  HADD2.F32 R24, -RZ, R24.H1_H1 ;  /* 0x30000018ff187230 */ /* 0x000fe40000004100 */
[----:B------:R-:W-:-:S02]  /*1650*/  HADD2.F32 R202, -RZ, R217.H0_H0 ;  /* 0x200000d9ffca7230 */ /* 0x000fc40000004100 */
[----:B------:R-:W-:Y:S02]  /*1660*/  HADD2.F32 R201, -RZ, R217.H1_H1 ;  /* 0x300000d9ffc97230 */ /* 0x000fe40000004100 */
[--C-:B------:R-:W-:Y:S01]  /*1670*/  HADD2.F32 R204, -RZ, R216.reuse.H0_H0 ;  /* 0x200000d8ffcc7230 */ /* 0x100fe20000004100 */
[----:B------:R-:W2:Y:S01]  /*1680*/  LDL.LU R217, [R1+0x94] ;  /* 0x0000940001d97983 */ /* 0x000ea20000300800 */
[----:B------:R-:W-:Y:S02]  /*1690*/  HADD2.F32 R203, -RZ, R216.H1_H1 ;  /* 0x300000d8ffcb7230 */ /* 0x000fe40000004100 */
[----:B------:R-:W-:Y:S01]  /*16a0*/  IMAD.WIDE.U32 R220, R0, 0x10, R220 ;  /* 0x0000001000dc7825 */ /* 0x000fe200078e00dc */
[----:B------:R-:W2:Y:S05]  /*16b0*/  LDL.LU R216, [R1+0x14] ;  /* 0x0000140001d87983 */ /* 0x000eaa0000300800 */
[----:B------:R-:W2:Y:S01]  /*16c0*/  LDG.E.128 R220, desc[UR4][R220.64] ;  /* 0x00000004dcdc7981 */ /* 0x000ea2000c1e1d00 */
[----:B---3--:R-:W-:Y:S01]  /*16d0*/  FFMA.FTZ R162, R165, R24, R162 ;  /* 0x00000018a5a27223 */ /* 0x008fe200000100a2 */
[----:B----4-:R-:W-:Y:S01]  /*16e0*/  FADD.FTZ R181, R24, R181 ;  /* 0x000000b518b57221 */ /* 0x010fe20000010000 */
[----:B--2---:R-:W-:Y:S01]  /*16f0*/  FFMA.FTZ R211, R30, R31, R211 ;  /* 0x0000001f1ed37223 */ /* 0x004fe200000100d3 */
[----:B------:R-:W-:-:S05]  /*1700*/  FADD.FTZ R215, R31, R215 ;  /* 0x000000d71fd77221 */ /* 0x000fca0000010000 */
[----:B------:R-:W-:Y:S04]  /*1710*/  STL [R1+0x84], R215 ;  /* 0x000084d701007387 */ /* 0x000fe80000100800 */
[----:B------:R0:W-:Y:S04]  /*1720*/  STL [R1+0x4], R211 ;  /* 0x000004d301007387 */ /* 0x0001e80000100800 */
[----:B0-----:R-:W2:Y:S04]  /*1730*/  LDL.LU R211, [R1+0x90] ;  /* 0x0000900001d37983 */ /* 0x001ea80000300800 */
[----:B------:R0:W-:Y:S04]  /*1740*/  STL [R1+0x80], R181 ;  /* 0x000080b501007387 */ /* 0x0001e80000100800 */
[----:B0-----:R-:W3:Y:S04]  /*1750*/  LDL.LU R181, [R1+0x10] ;  /* 0x0000100001b57983 */ /* 0x001ee80000300800 */
[----:B------:R-:W-:Y:S04]  /*1760*/  STL [R1], R162 ;  /* 0x000000a201007387 */ /* 0x000fe80000100800 */
[----:B------:R-:W4:Y:S01]  /*1770*/  LDL.LU R21, [R1+0x9c] ;  /* 0x00009c0001157983 */ /* 0x000f220000300800 */
[----:B------:R-:W-:-:S02]  /*1780*/  HADD2.F32 R11, -RZ, R25.H0_H0 ;  /* 0x20000019ff0b7230 */ /* 0x000fc40000004100 */
[C---:B------:R-:W-:Y:S01]  /*1790*/  FMUL.FTZ R164, R20.reuse, R164 ;  /* 0x000000a414a47220 */ /* 0x040fe20000410000 */
[----:B------:R-:W-:Y:S02]  /*17a0*/  HADD2.F32 R25, -RZ, R25.H1_H1 ;  /* 0x30000019ff197230 */ /* 0x000fe40000004100 */
[----:B------:R-:W-:Y:S01]  /*17b0*/  FMUL.FTZ R163, R20, R17 ;  /* 0x0000001114a37220 */ /* 0x000fe20000410000 */
[----:B------:R-:W-:Y:S01]  /*17c0*/  FFMA.FTZ R161, R164, R11, R161 ;  /* 0x0000000ba4a17223 */ /* 0x000fe200000100a1 */
[----:B------:R-:W-:Y:S01]  /*17d0*/  FADD.FTZ R214, R11, R214 ;  /* 0x000000d60bd67221 */ /* 0x000fe20000010000 */
[----:B------:R-:W-:Y:S01]  /*17e0*/  FADD.FTZ R236, R25, R236 ;  /* 0x000000ec19ec7221 */ /* 0x000fe20000010000 */
[----:B------:R-:W-:Y:S02]  /*17f0*/  FFMA.FTZ R213, R163, R25, R213 ;  /* 0x00000019a3d57223 */ /* 0x000fe400000100d5 */
[----:B------:R0:W-:Y:S01]  /*1800*/  STL [R1+0xc], R161 ;  /* 0x00000ca101007387 */ /* 0x0001e20000100800 */
[----:B------:R-:W-:-:S03]  /*1810*/  HADD2.F32 R234, -RZ, R26.H0_H0 ;  /* 0x2000001affea7230 */ /* 0x000fc60000004100 */
[----:B------:R1:W-:Y:S04]  /*1820*/  STL [R1+0x8c], R214 ;  /* 0x00008cd601007387 */ /* 0x0003e80000100800 */
[----:B------:R-:W4:Y:S01]  /*1830*/  LDL.LU R215, [R1+0x1c] ;  /* 0x00001c0001d77983 */ /* 0x000f220000300800 */
[----:B------:R-:W-:-:S03]  /*1840*/  HADD2.F32 R10, -RZ, R26.H1_H1 ;  /* 0x3000001aff0a7230 */ /* 0x000fc60000004100 */
[----:B------:R-:W4:Y:S01]  /*1850*/  LDL.LU R17, [R1+0x98] ;  /* 0x0000980001117983 */ /* 0x000f220000300800 */
[----:B0-----:R-:W-:-:S03]  /*1860*/  FMUL.FTZ R161, R34, R11 ;  /* 0x0000000b22a17220 */ /* 0x001fc60000410000 */
[----:B------:R0:W-:Y:S01]  /*1870*/  STL [R1+0x88], R236 ;  /* 0x000088ec01007387 */ /* 0x0001e20000100800 */
[----:B------:R-:W-:-:S03]  /*1880*/  FADD.FTZ R217, R234, R217 ;  /* 0x000000d9ead97221 */ /* 0x000fc60000010000 */
[----:B-1----:R-:W4:Y:S01]  /*1890*/  LDL.LU R214, [R1+0x18] ;  /* 0x0000180001d67983 */ /* 0x002f220000300800 */
[----:B------:R-:W-:Y:S02]  /*18a0*/  HADD2.F32 R179, -RZ, R27.H0_H0 ;  /* 0x2000001bffb37230 */ /* 0x000fe40000004100 */
[C---:B------:R-:W-:Y:S01]  /*18b0*/  FMUL.FTZ R235, R20.reuse, R235 ;  /* 0x000000eb14eb7220 */ /* 0x040fe20000410000 */
[----:B------:R1:W-:Y:S01]  /*18c0*/  STL [R1+0x8], R213 ;  /* 0x000008d501007387 */ /* 0x0003e20000100800 */
[----:B0-----:R-:W-:Y:S01]  /*18d0*/  FMUL.FTZ R236, R20, R160 ;  /* 0x000000a014ec7220 */ /* 0x001fe20000410000 */
[----:B------:R-:W-:-:S03]  /*18e0*/  FMUL.FTZ R160, R35, R25 ;  /* 0x0000001923a07220 */ /* 0x000fc60000410000 */
[----:B------:R-:W-:Y:S01]  /*18f0*/  FFMA.FTZ R216, R236, R234, R216 ;  /* 0x000000eaecd87223 */ /* 0x000fe200000100d8 */
[----:B-1----:R-:W4:Y:S04]  /*1900*/  LDL.LU R213, [R1+0xa4] ;  /* 0x0000a40001d57983 */ /* 0x002f280000300800 */
[----:B------:R-:W4:Y:S01]  /*1910*/  LDL.LU R11, [R1+0x24] ;  /* 0x00002400010b7983 */ /* 0x000f220000300800 */
[----:B------:R-:W-:Y:S01]  /*1920*/  FMUL.FTZ R162, R33, R24 ;  /* 0x0000001821a27220 */ /* 0x000fe20000410000 */
[--C-:B------:R-:W-:Y:S02]  /*1930*/  HADD2.F32 R238, -RZ, R223.reuse.H0_H0 ;  /* 0x200000dfffee7230 */ /* 0x100fe40000004100 */
[----:B------:R-:W4:Y:S01]  /*1940*/  LDL.LU R25, [R1+0xa0] ;  /* 0x0000a00001197983 */ /* 0x000f220000300800 */
[----:B------:R-:W-:-:S02]  /*1950*/  HADD2.F32 R207, -RZ, R223.H1_H1 ;  /* 0x300000dfffcf7230 */ /* 0x000fc40000004100 */
[----:B------:R-:W-:Y:S01]  /*1960*/  FMUL.FTZ R223, R20, R16 ;  /* 0x0000001014df7220 */ /* 0x000fe20000410000 */
[----:B------:R-:W-:Y:S04]  /*1970*/  STL [R1+0x94], R217 ;  /* 0x000094d901007387 */ /* 0x000fe80000100800 */
[----:B------:R-:W4:Y:S04]  /*1980*/  LDL.LU R24, [R1+0x20] ;  /* 0x0000200001187983 */ /* 0x000f280000300800 */
[----:B------:R-:W-:Y:S04]  /*1990*/  STL [R1+0x14], R216 ;  /* 0x000014d801007387 */ /* 0x000fe80000100800 */
[----:B------:R-:W4:Y:S01]  /*19a0*/  LDL.LU R16, [R1+0xac] ;  /* 0x0000ac0001107983 */ /* 0x000f220000300800 */
[----:B--2---:R-:W-:-:S05]  /*19b0*/  FADD.FTZ R211, R10, R211 ;  /* 0x000000d30ad37221 */ /* 0x004fca0000010000 */
[----:B------:R0:W-:Y:S01]  /*19c0*/  STL [R1+0x90], R211 ;  /* 0x000090d301007387 */ /* 0x0001e20000100800 */
[----:B---3--:R-:W-:Y:S01]  /*19d0*/  FFMA.FTZ R181, R235, R10, R181 ;  /* 0x0000000aebb57223 */ /* 0x008fe200000100b5 */
[----:B0-----:R-:W-:Y:S01]  /*19e0*/  MOV R211, R180 ;  /* 0x000000b400d37202 */ /* 0x001fe20000000f00 */
[----:B------:R-:W-:Y:S01]  /*19f0*/  FMUL.FTZ R180, R20, R12 ;  /* 0x0000000c14b47220 */ /* 0x000fe20000410000 */
[----:B----4-:R-:W-:Y:S02]  /*1a00*/  FADD.FTZ R21, R179, R21 ;  /* 0x00000015b3157221 */ /* 0x010fe40000010000 */
[----:B------:R-:W-:Y:S04]  /*1a10*/  STL [R1+0x10], R181 ;  /* 0x000010b501007387 */ /* 0x000fe80000100800 */
[----:B------:R0:W-:Y:S04]  /*1a20*/  STL [R1+0x9c], R21 ;  /* 0x00009c1501007387 */ /* 0x0001e80000100800 */
[----:B0-----:R-:W2:Y:S04]  /*1a30*/  LDL.LU R21, [R1+0x2c] ;  /* 0x00002c0001157983 */ /* 0x001ea80000300800 */
[----:B------:R-:W3:Y:S01]  /*1a40*/  LDL.LU R12, [R1+0xa8] ;  /* 0x0000a800010c7983 */ /* 0x000ee20000300800 */
[----:B------:R-:W-:-:S02]  /*1a50*/  HADD2.F32 R178, -RZ, R27.H1_H1 ;  /* 0x3000001bffb27230 */ /* 0x000fc40000004100 */
[----:B------:R-:W-:Y:S01]  /*1a60*/  FFMA.FTZ R215, R223, R179, R215 ;  /* 0x000000b3dfd77223 */ /* 0x000fe200000100d7 */
[----:B------:R-:W-:Y:S02]  /*1a70*/  FMUL.FTZ R168, R20, R168 ;  /* 0x000000a814a87220 */ /* 0x000fe40000410000 */
[----:B------:R-:W-:Y:S02]  /*1a80*/  FADD.FTZ R17, R178, R17 ;  /* 0x00000011b2117221 */ /* 0x000fe40000010000 */
[----:B------:R-:W-:Y:S01]  /*1a90*/  STL [R1+0x1c], R215 ;  /* 0x00001cd701007387 */ /* 0x000fe20000100800 */
[----:B------:R-:W-:-:S03]  /*1aa0*/  FFMA.FTZ R214, R180, R178, R214 ;  /* 0x000000b2b4d67223 */ /* 0x000fc600000100d6 */
[----:B------:R0:W-:Y:S01]  /*1ab0*/  STL [R1+0x98], R17 ;  /* 0x0000981101007387 */ /* 0x0001e20000100800 */
[----:B------:R-:W-:Y:S01]  /*1ac0*/  FMUL.FTZ R169, R20, R169 ;  /* 0x000000a914a97220 */ /* 0x000fe20000410000 */
[--C-:B------:R-:W-:Y:S02]  /*1ad0*/  HADD2.F32 R190, -RZ, R209.reuse.H0_H0 ;  /* 0x200000d1ffbe7230 */ /* 0x100fe40000004100 */
[----:B------:R-:W-:Y:S01]  /*1ae0*/  FMUL.FTZ R181, R37, R10 ;  /* 0x0000000a25b57220 */ /* 0x000fe20000410000 */
[----:B------:R-:W-:Y:S01]  /*1af0*/  HADD2.F32 R209, -RZ, R209.H1_H1 ;  /* 0x300000d1ffd17230 */ /* 0x000fe20000004100 */
[----:B0-----:R-:W4:Y:S01]  /*1b00*/  LDL.LU R17, [R1+0x28] ;  /* 0x0000280001117983 */ /* 0x001f220000300800 */
[----:B------:R-:W-:Y:S01]  /*1b10*/  FADD.FTZ R213, R191, R213 ;  /* 0x000000d5bfd57221 */ /* 0x000fe20000010000 */
[----:B------:R-:W-:Y:S02]  /*1b20*/  FFMA.FTZ R11, R168, R191, R11 ;  /* 0x000000bfa80b7223 */ /* 0x000fe4000001000b */
[----:B------:R-:W-:Y:S01]  /*1b30*/  STL [R1+0x18], R214 ;  /* 0x000018d601007387 */ /* 0x000fe20000100800 */
[----:B------:R-:W-:-:S03]  /*1b40*/  FADD.FTZ R25, R193, R25 ;  /* 0x00000019c1197221 */ /* 0x000fc60000010000 */
[----:B------:R0:W-:Y:S01]  /*1b50*/  STL [R1+0x24], R11 ;  /* 0x0000240b01007387 */ /* 0x0001e20000100800 */
[----:B------:R-:W-:Y:S01]  /*1b60*/  FMUL.FTZ R170, R20, R170 ;  /* 0x000000aa14aa7220 */ /* 0x000fe20000410000 */
[----:B------:R-:W-:Y:S02]  /*1b70*/  FFMA.FTZ R24, R169, R193, R24 ;  /* 0x000000c1a9187223 */ /* 0x000fe40000010018 */
[----:B0-----:R-:W4:Y:S04]  /*1b80*/  LDL.LU R11, [R1+0xb4] ;  /* 0x0000b400010b7983 */ /* 0x001f280000300800 */
[----:B------:R-:W-:Y:S01]  /*1b90*/  STL [R1+0xa4], R213 ;  /* 0x0000a4d501007387 */ /* 0x000fe20000100800 */
[----:B------:R-:W-:-:S03]  /*1ba0*/  FADD.FTZ R16, R190, R16 ;  /* 0x00000010be107221 */ /* 0x000fc60000010000 */
[----:B------:R-:W4:Y:S04]  /*1bb0*/  LDL.LU R10, [R1+0x34] ;  /* 0x00003400010a7983 */ /* 0x000f280000300800 */
[----:B------:R0:W-:Y:S04]  /*1bc0*/  STL [R1+0xa0], R25 ;  /* 0x0000a01901007387 */ /* 0x0001e80000100800 */
[----:B0-----:R-:W4:Y:S04]  /*1bd0*/  LDL.LU R25, [R1+0xb0] ;  /* 0x0000b00001197983 */ /* 0x001f280000300800 */
[----:B------:R0:W-:Y:S04]  /*1be0*/  STL [R1+0x20], R24 ;  /* 0x0000201801007387 */ /* 0x0001e80000100800 */
[----:B0-----:R-:W4:Y:S04]  /*1bf0*/  LDL.LU R24, [R1+0x30] ;  /* 0x0000300001187983 */ /* 0x001f280000300800 */
[----:B------:R0:W-:Y:S04]  /*1c00*/  STL [R1+0xac], R16 ;  /* 0x0000ac1001007387 */ /* 0x0001e80000100800 */
[----:B0-----:R-:W4:Y:S01]  /*1c10*/  LDL.LU R16, [R1+0xbc] ;  /* 0x0000bc0001107983 */ /* 0x001f220000300800 */
[----:B--2---:R-:W-:Y:S01]  /*1c20*/  FFMA.FTZ R21, R170, R190, R21 ;  /* 0x000000beaa157223 */ /* 0x004fe20000010015 */
[----:B---3--:R-:W-:-:S05]  /*1c30*/  FADD.FTZ R12, R209, R12 ;  /* 0x0000000cd10c7221 */ /* 0x008fca0000010000 */
[----:B------:R0:W-:Y:S04]  /*1c40*/  STL [R1+0xa8], R12 ;  /* 0x0000a80c01007387 */ /* 0x0001e80000100800 */
[----:B------:R1:W-:Y:S04]  /*1c50*/  STL [R1+0x2c], R21 ;  /* 0x00002c1501007387 */ /* 0x0003e80000100800 */
[----:B0-----:R-:W2:Y:S01]  /*1c60*/  LDL.LU R12, [R1+0x3c] ;  /* 0x00003c00010c7983 */ /* 0x001ea20000300800 */
[----:B------:R-:W-:Y:S01]  /*1c70*/  FMUL.FTZ R171, R20, R171 ;  /* 0x000000ab14ab7220 */ /* 0x000fe20000410000 */
[----:B------:R-:W-:-:S02]  /*1c80*/  HADD2.F32 R27, -RZ, R221.H0_H0 ;  /* 0x200000ddff1b7230 */ /* 0x000fc40000004100 */
[----:B------:R-:W-:Y:S02]  /*1c90*/  HADD2.F32 R26, -RZ, R221.H1_H1 ;  /* 0x300000ddff1a7230 */ /* 0x000fe40000004100 */
[----:B------:R-:W-:Y:S01]  /*1ca0*/  FMUL.FTZ R221, R42, R190 ;  /* 0x000000be2add7220 */ /* 0x000fe20000410000 */
[----:B------:R-:W-:Y:S01]  /*1cb0*/  FMUL.FTZ R190, R20, R9 ;  /* 0x0000000914be7220 */ /* 0x000fe20000410000 */
[----:B------:R-:W-:-:S04]  /*1cc0*/  @P1 IMAD.WIDE.U32 R14, R0, 0x20, R14 ;  /* 0x00000020000e1825 */ /* 0x000fc800078e000e */
[----:B----4-:R-:W-:Y:S01]  /*1cd0*/  FFMA.FTZ R17, R171, R209, R17 ;  /* 0x000000d1ab117223 */ /* 0x010fe20000010011 */
[----:B-1----:R-:W3:Y:S01]  /*1ce0*/  LDL.LU R21, [R1+0xb8] ;  /* 0x0000b80001157983 */ /* 0x002ee20000300800 */
[----:B------:R-:W-:-:S03]  /*1cf0*/  HADD2.F32 R187, -RZ, R219.H0_H0 ;  /* 0x200000dbffbb7230 */ /* 0x000fc60000004100 */
[----:B------:R0:W-:Y:S01]  /*1d00*/  STL [R1+0x28], R17 ;  /* 0x0000281101007387 */ /* 0x0001e20000100800 */
[----:B------:R-:W-:Y:S02]  /*1d10*/  HADD2.F32 R189, -RZ, R219.H1_H1 ;  /* 0x300000dbffbd7230 */ /* 0x000fe40000004100 */
[----:B------:R-:W-:Y:S01]  /*1d20*/  FMUL.FTZ R219, R40, R191 ;  /* 0x000000bf28db7220 */ /* 0x000fe20000410000 */
[----:B------:R-:W-:Y:S01]  /*1d30*/  FMUL.FTZ R191, R20, R8 ;  /* 0x0000000814bf7220 */ /* 0x000fe20000410000 */
[----:B------:R-:W5:Y:S01]  /*1d40*/  @P1 LDG.E.128 R148, desc[UR4][R14.64] ;  /* 0x000000040e941981 */ /* 0x000f62000c1e1d00 */
[----:B------:R-:W-:-:S03]  /*1d50*/  HADD2.F32 R176, -RZ, R220.H1_H1 ;  /* 0x300000dcffb07230 */ /* 0x000fc60000004100 */
[----:B------:R1:W5:Y:S04]  /*1d60*/  @P1 LDG.E.128 R152, desc[UR4][R14.64+0x10] ;  /* 0x000010040e981981 */ /* 0x000368000c1e1d00 */
[----:B0-----:R-:W4:Y:S01]  /*1d70*/  LDL.LU R17, [R1+0x38] ;  /* 0x0000380001117983 */ /* 0x001f220000300800 */
[----:B------:R-:W-:Y:S01]  /*1d80*/  FADD.FTZ R11, R192, R11 ;  /* 0x0000000bc00b7221 */ /* 0x000fe20000010000 */
[----:B-1----:R-:W-:Y:S02]  /*1d90*/  HADD2.F32 R14, -RZ, R220.H0_H0 ;  /* 0x200000dcff0e7230 */ /* 0x002fe40000004100 */
[----:B------:R-:W-:Y:S02]  /*1da0*/  FMUL.FTZ R220, R41, R193 ;  /* 0x000000c129dc7220 */ /* 0x000fe40000410000 */
[----:B------:R0:W-:Y:S01]  /*1db0*/  STL [R1+0xb4], R11 ;  /* 0x0000b40b01007387 */ /* 0x0001e20000100800 */
[----:B------:R-:W-:Y:S01]  /*1dc0*/  FFMA.FTZ R10, R190, R192, R10 ;  /* 0x000000c0be0a7223 */ /* 0x000fe2000001000a */
[----:B------:R-:W-:-:S02]  /*1dd0*/  FMUL.FTZ R193, R20, R174 ;  /* 0x000000ae14c17220 */ /* 0x000fc40000410000 */
[----:B0-----:R-:W4:Y:S04]  /*1de0*/  LDL.LU R11, [R1+0xc4] ;  /* 0x0000c400010b7983 */ /* 0x001f280000300800 */
[----:B------:R0:W-:Y:S01]  /*1df0*/  STL [R1+0x34], R10 ;  /* 0x0000340a01007387 */ /* 0x0001e20000100800 */
[----:B------:R-:W-:-:S03]  /*1e00*/  FADD.FTZ R25, R194, R25 ;  /* 0x00000019c2197221 */ /* 0x000fc60000010000 */
[----:B0-----:R-:W4:Y:S04]  /*1e10*/  LDL.LU R10, [R1+0x44] ;  /* 0x00004400010a7983 */ /* 0x001f280000300800 */
[----:B------:R-:W4:Y:S01]  /*1e20*/  LDL.LU R9, [R1+0xc0] ;  /* 0x0000c00001097983 */ /* 0x000f220000300800 */
[----:B------:R-:W-:-:S03]  /*1e30*/  FFMA.FTZ R24, R191, R194, R24 ;  /* 0x000000c2bf187223 */ /* 0x000fc60000010018 */
[----:B------:R-:W4:Y:S04]  /*1e40*/  LDL.LU R8, [R1+0x40] ;  /* 0x0000400001087983 */ /* 0x000f280000300800 */
[----:B------:R-:W-:Y:S04]  /*1e50*/  STL [R1+0xb0], R25 ;  /* 0x0000b01901007387 */ /* 0x000fe80000100800 */
[----:B------:R-:W-:Y:S01]  /*1e60*/  STL [R1+0x30], R24 ;  /* 0x0000301801007387 */ /* 0x000fe20000100800 */
[----:B------:R-:W-:-:S05]  /*1e70*/  FADD.FTZ R16, R198, R16 ;  /* 0x00000010c6107221 */ /* 0x000fca0000010000 */
[----:B------:R0:W-:Y:S04]  /*1e80*/  STL [R1+0xbc], R16 ;  /* 0x0000bc1001007387 */ /* 0x0001e80000100800 */
[----:B0-----:R-:W4:Y:S01]  /*1e90*/  LDL.LU R16, [R1+0xcc] ;  /* 0x0000cc0001107983 */ /* 0x001f220000300800 */
[----:B--2---:R-:W-:-:S05]  /*1ea0*/  FFMA.FTZ R12, R193, R198, R12 ;  /* 0x000000c6c10c7223 */ /* 0x004fca000001000c */
[----:B------:R0:W-:Y:S04]  /*1eb0*/  STL [R1+0x3c], R12 ;  /* 0x00003c0c01007387 */ /* 0x0001e80000100800 */
[----:B0-----:R-:W2:Y:S01]  /*1ec0*/  LDL.LU R12, [R1+0x4c] ;  /* 0x00004c00010c7983 */ /* 0x001ea20000300800 */
[--C-:B------:R-:W-:Y:S02]  /*1ed0*/  HADD2.F32 R15, -RZ, R218.reuse.H0_H0 ;  /* 0x200000daff0f7230 */ /* 0x100fe40000004100 */
[----:B------:R-:W-:Y:S01]  /*1ee0*/  HADD2.F32 R185, -RZ, R218.H1_H1 ;  /* 0x300000daffb97230 */ /* 0x000fe20000004100 */
[----:B------:R-:W-:Y:S01]  /*1ef0*/  MOV R218, R195 ;  /* 0x000000c300da7202 */ /* 0x000fe20000000f00 */
[C---:B------:R-:W-:Y:S01]  /*1f00*/  FMUL.FTZ R195, R20.reuse, R175 ;  /* 0x000000af14c37220 */ /* 0x040fe20000410000 */
[----:B---3--:R-:W-:Y:S01]  /*1f10*/  FADD.FTZ R21, R199, R21 ;  /* 0x00000015c7157221 */ /* 0x008fe20000010000 */
[----:B------:R-:W-:-:S02]  /*1f20*/  FMUL.FTZ R172, R20, R172 ;  /* 0x000000ac14ac7220 */ /* 0x000fc40000410000 */
[----:B----4-:R-:W-:Y:S02]  /*1f30*/  FFMA.FTZ R17, R195, R199, R17 ;  /* 0x000000c7c3117223 */ /* 0x010fe40000010011 */
[----:B------:R-:W-:Y:S01]  /*1f40*/  STL [R1+0xb8], R21 ;  /* 0x0000b81501007387 */ /* 0x000fe20000100800 */
[----:B------:R-:W-:-:S03]  /*1f50*/  FMUL.FTZ R173, R20, R173 ;  /* 0x000000ad14ad7220 */ /* 0x000fc60000410000 */
[----:B------:R-:W-:Y:S01]  /*1f60*/  STL [R1+0x38], R17 ;  /* 0x0000381101007387 */ /* 0x000fe20000100800 */
[----:B------:R-:W-:Y:S01]  /*1f70*/  FMUL.FTZ R213, R20, R182 ;  /* 0x000000b614d57220 */ /* 0x000fe20000410000 */
[----:B------:R-:W-:-:S05]  /*1f80*/  FADD.FTZ R11, R186, R11 ;  /* 0x0000000bba0b7221 */ /* 0x000fca0000010000 */
[----:B------:R0:W-:Y:S01]  /*1f90*/  STL [R1+0xc4], R11 ;  /* 0x0000c40b01007387 */ /* 0x0001e20000100800 */
[----:B------:R-:W-:-:S03]  /*1fa0*/  FFMA.FTZ R10, R172, R186, R10 ;  /* 0x000000baac0a7223 */ /* 0x000fc6000001000a */
[----:B0-----:R-:W3:Y:S01]  /*1fb0*/  LDL.LU R11, [R1+0xc8] ;  /* 0x0000c800010b7983 */ /* 0x001ee20000300800 */
[----:B------:R-:W-:-:S03]  /*1fc0*/  FADD.FTZ R9, R188, R9 ;  /* 0x00000009bc097221 */ /* 0x000fc60000010000 */
[----:B------:R0:W-:Y:S01]  /*1fd0*/  STL [R1+0x44], R10 ;  /* 0x0000440a01007387 */ /* 0x0001e20000100800 */
[----:B------:R-:W-:-:S03]  /*1fe0*/  FFMA.FTZ R8, R173, R188, R8 ;  /* 0x000000bcad087223 */ /* 0x000fc60000010008 */
[----:B0-----:R-:W4:Y:S04]  /*1ff0*/  LDL.LU R10, [R1+0x48] ;  /* 0x00004800010a7983 */ /* 0x001f280000300800 */
[----:B------:R0:W-:Y:S04]  /*2000*/  STL [R1+0xc0], R9 ;  /* 0x0000c00901007387 */ /* 0x0001e80000100800 */
[----:B0-----:R-:W4:Y:S04]  /*2010*/  LDL.LU R9, [R1+0xd4] ;  /* 0x0000d40001097983 */ /* 0x001f280000300800 */
[----:B------:R0:W-:Y:S01]  /*2020*/  STL [R1+0x40], R8 ;  /* 0x0000400801007387 */ /* 0x0001e20000100800 */
[----:B------:R-:W-:-:S03]  /*2030*/  FADD.FTZ R16, R23, R16 ;  /* 0x0000001017107221 */ /* 0x000fc60000010000 */
[----:B0-----:R-:W4:Y:S04]  /*2040*/  LDL.LU R8, [R1+0x54] ;  /* 0x0000540001087983 */ /* 0x001f280000300800 */
[----:B------:R-:W4:Y:S04]  /*2050*/  LDL.LU R174, [R1+0xd0] ;  /* 0x0000d00001ae7983 */ /* 0x000f280000300800 */
[----:B------:R-:W4:Y:S04]  /*2060*/  LDL.LU R25, [R1+0x50] ;  /* 0x0000500001197983 */ /* 0x000f280000300800 */
[----:B------:R0:W-:Y:S04]  /*2070*/  STL [R1+0xcc], R16 ;  /* 0x0000cc1001007387 */ /* 0x0001e80000100800 */
[----:B------:R-:W4:Y:S01]  /*2080*/  LDL.LU R24, [R1+0xdc] ;  /* 0x0000dc0001187983 */ /* 0x000f220000300800 */
[----:B--2---:R-:W-:-:S05]  /*2090*/  FFMA.FTZ R12, R213, R23, R12 ;  /* 0x00000017d50c7223 */ /* 0x004fca000001000c */
[----:B------:R1:W-:Y:S04]  /*20a0*/  STL [R1+0x4c], R12 ;  /* 0x00004c0c01007387 */ /* 0x0003e80000100800 */
[----:B0-----:R-:W2:Y:S04]  /*20b0*/  LDL.LU R16, [R1+0x5c] ;  /* 0x00005c0001107983 */ /* 0x001ea80000300800 */
[----:B-1----:R-:W2:Y:S01]  /*20c0*/  LDL.LU R12, [R1+0xd8] ;  /* 0x0000d800010c7983 */ /* 0x002ea20000300800 */
[C---:B------:R-:W-:Y:S01]  /*20d0*/  FMUL.FTZ R214, R20.reuse, R183 ;  /* 0x000000b714d67220 */ /* 0x040fe20000410000 */
[----:B------:R-:W-:Y:S01]  /*20e0*/  MOV R21, R205 ;  /* 0x000000cd00157202 */ /* 0x000fe20000000f00 */
[----:B------:R-:W-:Y:S01]  /*20f0*/  FMUL.FTZ R205, R20, R184 ;  /* 0x000000b814cd7220 */ /* 0x000fe20000410000 */
[----:B------:R-:W-:-:S02]  /*2100*/  HADD2.F32 R22, -RZ, R222.H0_H0 ;  /* 0x200000deff167230 */ /* 0x000fc40000004100 */
[----:B------:R-:W-:Y:S02]  /*2110*/  HADD2.F32 R237, -RZ, R222.H1_H1 ;  /* 0x300000deffed7230 */ /* 0x000fe40000004100 */
[----:B------:R-:W-:Y:S01]  /*2120*/  FMUL.FTZ R222, R43, R209 ;  /* 0x000000d12bde7220 */ /* 0x000fe20000410000 */
[----:B------:R-:W-:Y:S01]  /*2130*/  FMUL.FTZ R209, R20, R239 ;  /* 0x000000ef14d17220 */ /* 0x000fe20000410000 */
[----:B---3--:R-:W-:-:S05]  /*2140*/  FADD.FTZ R11, R19, R11 ;  /* 0x0000000b130b7221 */ /* 0x008fca0000010000 */
[----:B------:R0:W-:Y:S01]  /*2150*/  STL [R1+0xc8], R11 ;  /* 0x0000c80b01007387 */ /* 0x0001e20000100800 */
[----:B----4-:R-:W-:Y:S01]  /*2160*/  FFMA.FTZ R10, R214, R19, R10 ;  /* 0x00000013d60a7223 */ /* 0x010fe2000001000a */
[----:B0-----:R-:W-:Y:S01]  /*2170*/  MOV R11, R207 ;  /* 0x000000cf000b7202 */ /* 0x001fe20000000f00 */
[----:B------:R-:W-:-:S03]  /*2180*/  FMUL.FTZ R207, R20, R196 ;  /* 0x000000c414cf7220 */ /* 0x000fc60000410000 */
[----:B------:R0:W-:Y:S01]  /*2190*/  STL [R1+0x48], R10 ;  /* 0x0000480a01007387 */ /* 0x0001e20000100800 */
[----:B------:R-:W-:-:S03]  /*21a0*/  FADD.FTZ R9, R206, R9 ;  /* 0x00000009ce097221 */ /* 0x000fc60000010000 */
[----:B0-----:R-:W3:Y:S04]  /*21b0*/  LDL.LU R10, [R1+0x58] ;  /* 0x00005800010a7983 */ /* 0x001ee80000300800 */
[----:B------:R-:W-:Y:S01]  /*21c0*/  STL [R1+0xd4], R9 ;  /* 0x0000d40901007387 */ /* 0x000fe20000100800 */
[----:B------:R-:W-:Y:S01]  /*21d0*/  FFMA.FTZ R8, R205, R206, R8 ;  /* 0x000000cecd087223 */ /* 0x000fe20000010008 */
[----:B------:R-:W-:-:S04]  /*21e0*/  FADD.FTZ R174, R208, R174 ;  /* 0x000000aed0ae7221 */ /* 0x000fc80000010000 */
[----:B------:R-:W-:Y:S01]  /*21f0*/  STL [R1+0x54], R8 ;  /* 0x0000540801007387 */ /* 0x000fe20000100800 */
[----:B------:R-:W-:-:S03]  /*2200*/  FFMA.FTZ R25, R207, R208, R25 ;  /* 0x000000d0cf197223 */ /* 0x000fc60000010019 */
[----:B------:R-:W-:Y:S01]  /*2210*/  STL [R1+0xd0], R174 ;  /* 0x0000d0ae01007387 */ /* 0x000fe20000100800 */
[----:B------:R-:W-:-:S03]  /*2220*/  FADD.FTZ R24, R210, R24 ;  /* 0x00000018d2187221 */ /* 0x000fc60000010000 */
[----:B------:R-:W-:Y:S04]  /*2230*/  STL [R1+0x50], R25 ;  /* 0x0000501901007387 */ /* 0x000fe80000100800 */
[----:B------:R-:W-:Y:S01]  /*2240*/  STL [R1+0xdc], R24 ;  /* 0x0000dc1801007387 */ /* 0x000fe20000100800 */
[----:B--2---:R-:W-:Y:S01]  /*2250*/  FFMA.FTZ R16, R209, R210, R16 ;  /* 0x000000d2d1107223 */ /* 0x004fe20000010010 */
[----:B------:R-:W-:-:S04]  /*2260*/  FADD.FTZ R12, R212, R12 ;  /* 0x0000000cd40c7221 */ /* 0x000fc80000010000 */
[----:B------:R-:W-:Y:S04]  /*2270*/  STL [R1+0x5c], R16 ;  /* 0x00005c1001007387 */ /* 0x000fe80000100800 */
[----:B------:R-:W2:Y:S04]  /*2280*/  LDL.LU R184, [R1+0xe4] ;  /* 0x0000e40001b87983 */ /* 0x000ea80000300800 */
[----:B------:R-:W4:Y:S04]  /*2290*/  LDL.LU R183, [R1+0x64] ;  /* 0x0000640001b77983 */ /* 0x000f280000300800 */
[----:B------:R0:W-:Y:S04]  /*22a0*/  STL [R1+0xd8], R12 ;  /* 0x0000d80c01007387 */ /* 0x0001e80000100800 */
[----:B0-----:R-:W4:Y:S01]  /*22b0*/  LDL.LU R12, [R1+0xe0] ;  /* 0x0000e000010c7983 */ /* 0x001f220000300800 */
[----:B------:R-:W-:Y:S01]  /*22c0*/  MOV R24, R211 ;  /* 0x000000d300187202 */ /* 0x000fe20000000f00 */
[----:B------:R-:W-:Y:S01]  /*22d0*/  FMUL.FTZ R211, R20, R240 ;  /* 0x000000f014d37220 */ /* 0x000fe20000410000 */
[----:B------:R-:W-:Y:S01]  /*22e0*/  FMUL.FTZ R217, R50, R23 ;  /* 0x0000001732d97220 */ /* 0x000fe20000410000 */
[----:B------:R-:W4:Y:S01]  /*22f0*/  LDL.LU R182, [R1+0x60] ;  /* 0x0000600001b67983 */ /* 0x000f220000300800 */
[----:B------:R-:W-:-:S03]  /*2300*/  MOV R17, R218 ;  /* 0x000000da00117202 */ /* 0x000fc60000000f00 */
[----:B------:R-:W4:Y:S01]  /*2310*/  LDL.LU R23, [R1+0xec] ;  /* 0x0000ec0001177983 */ /* 0x000f220000300800 */
[----:B------:R-:W-:Y:S01]  /*2320*/  FMUL.FTZ R218, R51, R19 ;  /* 0x0000001333da7220 */ /* 0x000fe20000410000 */
[----:B------:R-:W-:Y:S01]  /*2330*/  FMUL.FTZ R196, R20, R244 ;  /* 0x000000f414c47220 */ /* 0x000fe20000410000 */
[----:B---3--:R-:W-:-:S05]  /*2340*/  FFMA.FTZ R10, R211, R212, R10 ;  /* 0x000000d4d30a7223 */ /* 0x008fca000001000a */
[----:B------:R0:W-:Y:S04]  /*2350*/  STL [R1+0x58], R10 ;  /* 0x0000580a01007387 */ /* 0x0001e80000100800 */
[----:B0-----:R-:W3:Y:S04]  /*2360*/  LDL.LU R10, [R1+0x6c] ;  /* 0x00006c00010a7983 */ /* 0x001ee80000300800 */
[----:B------:R-:W3:Y:S04]  /*2370*/  LDL.LU R19, [R1+0xe8] ;  /* 0x0000e80001137983 */ /* 0x000ee80000300800 */
[----:B------:R-:W3:Y:S01]  /*2380*/  LDL.LU R16, [R1+0x68] ;  /* 0x0000680001107983 */ /* 0x000ee20000300800 */
[----:B--2---:R-:W-:Y:S01]  /*2390*/  FADD.FTZ R184, R204, R184 ;  /* 0x000000b8ccb87221 */ /* 0x004fe20000010000 */
[----:B----4-:R-:W-:-:S04]  /*23a0*/  FFMA.FTZ R183, R196, R204, R183 ;  /* 0x000000ccc4b77223 */ /* 0x010fc800000100b7 */
[----:B------:R-:W-:Y:S04]  /*23b0*/  STL [R1+0xe4], R184 ;  /* 0x0000e4b801007387 */ /* 0x000fe80000100800 */
[----:B------:R-:W-:Y:S01]  /*23c0*/  STL [R1+0x64], R183 ;  /* 0x000064b701007387 */ /* 0x000fe20000100800 */
[----:B------:R-:W-:-:S05]  /*23d0*/  FADD.FTZ R12, R203, R12 ;  /* 0x0000000ccb0c7221 */ /* 0x000fca0000010000 */
[----:B------:R0:W-:Y:S04]  /*23e0*/  STL [R1+0xe0], R12 ;  /* 0x0000e00c01007387 */ /* 0x0001e80000100800 */
[----:B0-----:R-:W2:Y:S01]  /*23f0*/  LDL.LU R12, [R1+0xf4] ;  /* 0x0000f400010c7983 */ /* 0x001ea20000300800 */
[----:B------:R-:W-:-:S04]  /*2400*/  FMUL.FTZ R31, R32, R31 ;  /* 0x0000001f201f7220 */ /* 0x000fc80000410000 */
[----:B------:R-:W-:Y:S01]  /*2410*/  FADD.FTZ R9, RZ, R31 ;  /* 0x0000001fff097221 */ /* 0x000fe20000010000 */
[----:B------:R-:W-:-:S03]  /*2420*/  FFMA.FTZ R8, R30, R31, RZ ;  /* 0x0000001f1e087223 */ /* 0x000fc600000100ff */
        /* <DEDUP_REMOVED lines=12> */
[C---:B------:R-:W-:Y:S01]  /*24f0*/  FMUL.FTZ R174, R20.reuse, R243 ;  /* 0x000000f314ae7220 */ /* 0x040fe20000410000 */
[----:B------:R-:W-:Y:S01]  /*2500*/  FMUL.FTZ R178, R39, R178 ;  /* 0x000000b227b27220 */ /* 0x000fe20000410000 */
[----:B------:R-:W-:Y:S01]  /*2510*/  FADD.FTZ R9, R9, R179 ;  /* 0x000000b309097221 */ /* 0x000fe20000010000 */
[----:B------:R-:W-:Y:S01]  /*2520*/  FFMA.FTZ R8, R223, R179, R8 ;  /* 0x000000b3df087223 */ /* 0x000fe20000010008 */
[----:B------:R-:W-:Y:S01]  /*2530*/  FMUL.FTZ R175, R20, R242 ;  /* 0x000000f214af7220 */ /* 0x000fe20000410000 */
[----:B------:R-:W-:Y:S01]  /*2540*/  FFMA.FTZ R182, R174, R203, R182 ;  /* 0x000000cbaeb67223 */ /* 0x000fe200000100b6 */
[----:B------:R-:W-:Y:S01]  /*2550*/  FADD.FTZ R9, R9, R178 ;  /* 0x000000b209097221 */ /* 0x000fe20000010000 */
[----:B------:R-:W-:Y:S01]  /*2560*/  FFMA.FTZ R8, R180, R178, R8 ;  /* 0x000000b2b4087223 */ /* 0x000fe20000010008 */
[----:B------:R-:W-:Y:S01]  /*2570*/  FADD.FTZ R23, R202, R23 ;  /* 0x00000017ca177221 */ /* 0x000fe20000010000 */
[----:B---3--:R-:W-:Y:S01]  /*2580*/  FFMA.FTZ R10, R175, R202, R10 ;  /* 0x000000caaf0a7223 */ /* 0x008fe2000001000a */
[----:B------:R-:W-:Y:S01]  /*2590*/  STL [R1+0x60], R182 ;  /* 0x000060b601007387 */ /* 0x000fe20000100800 */
[----:B------:R-:W-:Y:S01]  /*25a0*/  FADD.FTZ R9, R9, R219 ;  /* 0x000000db09097221 */ /* 0x000fe20000010000 */
[----:B------:R-:W-:Y:S01]  /*25b0*/  FADD.FTZ R19, R201, R19 ;  /* 0x00000013c9137221 */ /* 0x000fe20000010000 */
[----:B------:R-:W-:Y:S01]  /*25c0*/  FFMA.FTZ R8, R168, R219, R8 ;  /* 0x000000dba8087223 */ /* 0x000fe20000010008 */
[----:B------:R-:W3:Y:S01]  /*25d0*/  LDL.LU R183, [R1+0x74] ;  /* 0x0000740001b77983 */ /* 0x000ee20000300800 */
[----:B------:R-:W-:Y:S01]  /*25e0*/  MOV R25, R11 ;  /* 0x0000000b00197202 */ /* 0x000fe20000000f00 */
[----:B------:R-:W-:Y:S01]  /*25f0*/  FMUL.FTZ R215, R48, R186 ;  /* 0x000000ba30d77220 */ /* 0x000fe20000410000 */
[----:B------:R-:W-:Y:S01]  /*2600*/  MOV R11, R17 ;  /* 0x00000011000b7202 */ /* 0x000fe20000000f00 */
[----:B------:R-:W-:Y:S01]  /*2610*/  STL [R1+0x6c], R10 ;  /* 0x00006c0a01007387 */ /* 0x000fe20000100800 */
[----:B------:R-:W-:Y:S01]  /*2620*/  MOV R17, R200 ;  /* 0x000000c800117202 */ /* 0x000fe20000000f00 */
[----:B------:R-:W-:-:S02]  /*2630*/  FMUL.FTZ R200, R20, R241 ;  /* 0x000000f114c87220 */ /* 0x000fc40000410000 */
[----:B------:R0:W-:Y:S01]  /*2640*/  STL [R1+0xec], R23 ;  /* 0x0000ec1701007387 */ /* 0x0001e20000100800 */
[----:B------:R-:W-:Y:S01]  /*2650*/  FADD.FTZ R9, R9, R220 ;  /* 0x000000dc09097221 */ /* 0x000fe20000010000 */
[----:B------:R-:W-:Y:S02]  /*2660*/  FFMA.FTZ R8, R169, R220, R8 ;  /* 0x000000dca9087223 */ /* 0x000fe40000010008 */
[----:B------:R1:W-:Y:S04]  /*2670*/  STL [R1+0xe8], R19 ;  /* 0x0000e81301007387 */ /* 0x0003e80000100800 */
[----:B------:R-:W4:Y:S01]  /*2680*/  LDL.LU R186, [R1+0xf0] ;  /* 0x0000f00001ba7983 */ /* 0x000f220000300800 */
[----:B------:R-:W-:Y:S01]  /*2690*/  FADD.FTZ R9, R9, R221 ;  /* 0x000000dd09097221 */ /* 0x000fe20000010000 */
[----:B------:R-:W-:Y:S01]  /*26a0*/  FFMA.FTZ R8, R170, R221, R8 ;  /* 0x000000ddaa087223 */ /* 0x000fe20000010008 */
[----:B------:R-:W-:Y:S01]  /*26b0*/  FFMA.FTZ R16, R200, R201, R16 ;  /* 0x000000c9c8107223 */ /* 0x000fe20000010010 */
[----:B0-----:R-:W4:Y:S01]  /*26c0*/  LDL.LU R23, [R1+0x70] ;  /* 0x0000700001177983 */ /* 0x001f220000300800 */
[----:B------:R-:W-:Y:S01]  /*26d0*/  FMUL.FTZ R192, R44, R192 ;  /* 0x000000c02cc07220 */ /* 0x000fe20000410000 */
[----:B------:R-:W-:Y:S01]  /*26e0*/  FADD.FTZ R9, R9, R222 ;  /* 0x000000de09097221 */ /* 0x000fe20000010000 */
[----:B------:R-:W-:Y:S01]  /*26f0*/  FFMA.FTZ R8, R171, R222, R8 ;  /* 0x000000deab087223 */ /* 0x000fe20000010008 */
[----:B-1----:R-:W4:Y:S04]  /*2700*/  LDL.LU R19, [R1+0xfc] ;  /* 0x0000fc0001137983 */ /* 0x002f280000300800 */
[----:B------:R0:W-:Y:S01]  /*2710*/  STL [R1+0x68], R16 ;  /* 0x0000681001007387 */ /* 0x0001e20000100800 */
[----:B------:R-:W-:Y:S01]  /*2720*/  FADD.FTZ R10, R9, R192 ;  /* 0x000000c0090a7221 */ /* 0x000fe20000010000 */
[----:B------:R-:W-:-:S02]  /*2730*/  FFMA.FTZ R9, R190, R192, R8 ;  /* 0x000000c0be097223 */ /* 0x000fc40000010008 */
[----:B0-----:R-:W4:Y:S01]  /*2740*/  LDL.LU R16, [R1+0x7c] ;  /* 0x00007c0001107983 */ /* 0x001f220000300800 */
[----:B--2---:R-:W-:-:S05]  /*2750*/  FADD.FTZ R12, R15, R12 ;  /* 0x0000000c0f0c7221 */ /* 0x004fca0000010000 */
[----:B------:R0:W-:Y:S04]  /*2760*/  STL [R1+0xf4], R12 ;  /* 0x0000f40c01007387 */ /* 0x0001e80000100800 */
[----:B0-----:R-:W2:Y:S04]  /*2770*/  LDL.LU R12, [R1+0xf8] ;  /* 0x0000f800010c7983 */ /* 0x001ea80000300800 */
[----:B------:R-:W2:Y:S01]  /*2780*/  LDL.LU R8, [R1+0x78] ;  /* 0x0000780001087983 */ /* 0x000ea20000300800 */
[----:B------:R-:W-:Y:S01]  /*2790*/  FMUL.FTZ R194, R45, R194 ;  /* 0x000000c22dc27220 */ /* 0x000fe20000410000 */
[----:B------:R-:W-:-:S03]  /*27a0*/  FMUL.FTZ R198, R46, R198 ;  /* 0x000000c62ec67220 */ /* 0x000fc60000410000 */
        /* <DEDUP_REMOVED lines=36> */
[----:B---3--:R-:W-:Y:S01]  /*29f0*/  FFMA.FTZ R183, R182, R15, R183 ;  /* 0x0000000fb6b77223 */ /* 0x008fe200000100b7 */
[----:B------:R-:W-:Y:S01]  /*2a00*/  FMUL.FTZ R201, R59, R201 ;  /* 0x000000c93bc97220 */ /* 0x000fe20000410000 */
[----:B------:R-:W-:Y:S01]  /*2a10*/  FADD.FTZ R10, R10, R202 ;  /* 0x000000ca0a0a7221 */ /* 0x000fe20000010000 */
[----:B----4-:R-:W-:Y:S01]  /*2a20*/  FADD.FTZ R186, R185, R186 ;  /* 0x000000bab9ba7221 */ /* 0x010fe20000010000 */
[----:B------:R-:W-:Y:S01]  /*2a30*/  FFMA.FTZ R9, R175, R202, R9 ;  /* 0x000000caaf097223 */ /* 0x000fe20000010009 */
[----:B------:R0:W-:Y:S01]  /*2a40*/  STL [R1+0x74], R183 ;  /* 0x000074b701007387 */ /* 0x0001e20000100800 */
[----:B------:R-:W-:Y:S01]  /*2a50*/  FMUL.FTZ R184, R20, R246 ;  /* 0x000000f614b87220 */ /* 0x000fe20000410000 */
[----:B------:R-:W-:Y:S01]  /*2a60*/  FADD.FTZ R10, R10, R201 ;  /* 0x000000c90a0a7221 */ /* 0x000fe20000010000 */
[----:B------:R-:W-:Y:S01]  /*2a70*/  FFMA.FTZ R9, R200, R201, R9 ;  /* 0x000000c9c8097223 */ /* 0x000fe20000010009 */
[----:B------:R1:W-:Y:S01]  /*2a80*/  STL [R1+0xf0], R186 ;  /* 0x0000f0ba01007387 */ /* 0x0003e20000100800 */
[-C--:B------:R-:W-:Y:S01]  /*2a90*/  FFMA.FTZ R23, R184, R185.reuse, R23 ;  /* 0x000000b9b8177223 */ /* 0x080fe20000010017 */
[----:B------:R-:W-:Y:S01]  /*2aa0*/  FMUL.FTZ R185, R61, R185 ;  /* 0x000000b93db97220 */ /* 0x000fe20000410000 */
[----:B0-----:R-:W-:Y:S01]  /*2ab0*/  FMUL.FTZ R183, R60, R15 ;  /* 0x0000000f3cb77220 */ /* 0x001fe20000410000 */
[----:B-1----:R-:W-:-:S03]  /*2ac0*/  FMUL.FTZ R186, R20, R247 ;  /* 0x000000f714ba7220 */ /* 0x002fc60000410000 */
        /* <DEDUP_REMOVED lines=8> */
[----:B------:R-:W-:Y:S01]  /*2b50*/  STL [R1+0x70], R23 ;  /* 0x0000701701007387 */ /* 0x000fe20000100800 */
[----:B------:R-:W-:Y:S01]  /*2b60*/  FMUL.FTZ R15, R20, R252 ;  /* 0x000000fc140f7220 */ /* 0x000fe20000410000 */
[----:B------:R-:W-:Y:S01]  /*2b70*/  MOV R240, R11 ;  /* 0x0000000b00f07202 */ /* 0x000fe20000000f00 */
[----:B------:R-:W-:Y:S01]  /*2b80*/  FADD.FTZ R10, R10, R187 ;  /* 0x000000bb0a0a7221 */ /* 0x000fe20000010000 */
[----:B------:R0:W-:Y:S01]  /*2b90*/  STL [R1+0xfc], R19 ;  /* 0x0000fc1301007387 */ /* 0x0001e20000100800 */
[----:B------:R-:W-:Y:S01]  /*2ba0*/  FFMA.FTZ R11, R186, R187, R9 ;  /* 0x000000bbba0b7223 */ /* 0x000fe20000010009 */
[----:B------:R-:W-:-:S02]  /*2bb0*/  FADD.FTZ R227, R14, R227 ;  /* 0x000000e30ee37221 */ /* 0x000fc40000010000 */
[----:B------:R-:W-:Y:S01]  /*2bc0*/  STL [R1+0x7c], R16 ;  /* 0x00007c1001007387 */ /* 0x000fe20000100800 */
[-C--:B------:R-:W-:Y:S01]  /*2bd0*/  FFMA.FTZ R6, R15, R14.reuse, R6 ;  /* 0x0000000e0f067223 */ /* 0x080fe20000010006 */
[----:B------:R-:W-:Y:S01]  /*2be0*/  FMUL.FTZ R14, R64, R14 ;  /* 0x0000000e400e7220 */ /* 0x000fe20000410000 */
[----:B------:R-:W-:Y:S01]  /*2bf0*/  FADD.FTZ R226, R176, R226 ;  /* 0x000000e2b0e27221 */ /* 0x000fe20000010000 */
[----:B0-----:R-:W-:Y:S01]  /*2c00*/  FMUL.FTZ R19, R20, R250 ;  /* 0x000000fa14137220 */ /* 0x001fe20000410000 */
[----:B------:R-:W-:-:S03]  /*2c10*/  FADD.FTZ R229, R27, R229 ;  /* 0x000000e51be57221 */ /* 0x000fc60000010000 */
[-C--:B------:R-:W-:Y:S01]  /*2c20*/  FFMA.FTZ R4, R19, R27.reuse, R4 ;  /* 0x0000001b13047223 */ /* 0x080fe20000010004 */
[----:B------:R-:W-:Y:S01]  /*2c30*/  FMUL.FTZ R27, R66, R27 ;  /* 0x0000001b421b7220 */ /* 0x000fe20000410000 */
[----:B------:R-:W-:Y:S01]  /*2c40*/  FADD.FTZ R228, R26, R228 ;  /* 0x000000e41ae47221 */ /* 0x000fe20000010000 */
[----:B------:R-:W-:Y:S01]  /*2c50*/  MOV R239, R25 ;  /* 0x0000001900ef7202 */ /* 0x000fe20000000f00 */
[----:B------:R-:W-:Y:S01]  /*2c60*/  FMUL.FTZ R25, R68, R22 ;  /* 0x0000001644197220 */ /* 0x000fe20000410000 */
[C---:B------:R-:W-:Y:S01]  /*2c70*/  FMUL.FTZ R9, R20.reuse, R24 ;  /* 0x0000001814097220 */ /* 0x040fe20000410000 */
[----:B------:R-:W-:Y:S01]  /*2c80*/  FMUL.FTZ R24, R69, R237 ;  /* 0x000000ed45187220 */ /* 0x000fe20000410000 */
[----:B------:R-:W-:Y:S01]  /*2c90*/  FMUL.FTZ R21, R20, R21 ;  /* 0x0000001514157220 */ /* 0x000fe20000410000 */
[----:B------:R-:W-:Y:S01]  /*2ca0*/  FMUL.FTZ R23, R70, R238 ;  /* 0x000000ee46177220 */ /* 0x000fe20000410000 */
[----:B------:R-:W-:Y:S01]  /*2cb0*/  FADD.FTZ R231, R22, R231 ;  /* 0x000000e716e77221 */ /* 0x000fe20000010000 */
[----:B------:R-:W-:Y:S01]  /*2cc0*/  FFMA.FTZ R2, R9, R22, R2 ;  /* 0x0000001609027223 */ /* 0x000fe20000010002 */
[----:B------:R-:W-:Y:S01]  /*2cd0*/  FADD.FTZ R230, R237, R230 ;  /* 0x000000e6ede67221 */ /* 0x000fe20000010000 */
[----:B------:R-:W-:Y:S01]  /*2ce0*/  FFMA.FTZ R3, R21, R237, R3 ;  /* 0x000000ed15037223 */ /* 0x000fe20000010003 */
[----:B------:R-:W-:Y:S01]  /*2cf0*/  FMUL.FTZ R22, R71, R239 ;  /* 0x000000ef47167220 */ /* 0x000fe20000410000 */
[----:B------:R-:W-:Y:S01]  /*2d00*/  UMOV UR6, 0xffffffff ;  /* 0xffffffff00067882 */ /* 0x000fe20000000000 */
[----:B------:R-:W-:Y:S01]  /*2d10*/  FADD.FTZ R233, R238, R233 ;  /* 0x000000e9eee97221 */ /* 0x000fe20000010000 */
[----:B------:R-:W-:Y:S01]  /*2d20*/  FADD.FTZ R232, R239, R232 ;  /* 0x000000e8efe87221 */ /* 0x000fe20000010000 */
[----:B--2---:R-:W-:Y:S01]  /*2d30*/  FADD.FTZ R12, R189, R12 ;  /* 0x0000000cbd0c7221 */ /* 0x004fe20000010000 */
[-C--:B------:R-:W-:Y:S01]  /*2d40*/  FFMA.FTZ R8, R188, R189.reuse, R8 ;  /* 0x000000bdbc087223 */ /* 0x080fe20000010008 */
[----:B------:R-:W-:-:S03]  /*2d50*/  FMUL.FTZ R189, R63, R189 ;  /* 0x000000bd3fbd7220 */ /* 0x000fc60000410000 */
[----:B------:R0:W-:Y:S01]  /*2d60*/  STL [R1+0xf8], R12 ;  /* 0x0000f80c01007387 */ /* 0x0001e20000100800 */
[----:B------:R-:W-:Y:S01]  /*2d70*/  FADD.FTZ R10, R10, R189 ;  /* 0x000000bd0a0a7221 */ /* 0x000fe20000010000 */
[----:B------:R-:W-:Y:S01]  /*2d80*/  FFMA.FTZ R11, R188, R189, R11 ;  /* 0x000000bdbc0b7223 */ /* 0x000fe2000001000b */
[----:B0-----:R-:W-:Y:S02]  /*2d90*/  FMUL.FTZ R12, R20, R251 ;  /* 0x000000fb140c7220 */ /* 0x001fe40000410000 */
[----:B------:R-:W-:Y:S01]  /*2da0*/  FADD.FTZ R10, R10, R14 ;  /* 0x0000000e0a0a7221 */ /* 0x000fe20000010000 */
[----:B------:R-:W-:Y:S01]  /*2db0*/  FFMA.FTZ R11, R15, R14, R11 ;  /* 0x0000000e0f0b7223 */ /* 0x000fe2000001000b */
[-C--:B------:R-:W-:Y:S01]  /*2dc0*/  FFMA.FTZ R7, R12, R176.reuse, R7 ;  /* 0x000000b00c077223 */ /* 0x080fe20000010007 */
[----:B------:R-:W-:Y:S01]  /*2dd0*/  FMUL.FTZ R176, R65, R176 ;  /* 0x000000b041b07220 */ /* 0x000fe20000410000 */
[----:B------:R0:W-:Y:S03]  /*2de0*/  STL [R1+0x78], R8 ;  /* 0x0000780801007387 */ /* 0x0001e60000100800 */
[----:B------:R-:W-:Y:S01]  /*2df0*/  FADD.FTZ R10, R10, R176 ;  /* 0x000000b00a0a7221 */ /* 0x000fe20000010000 */
[----:B------:R-:W-:Y:S01]  /*2e00*/  FFMA.FTZ R11, R12, R176, R11 ;  /* 0x000000b00c0b7223 */ /* 0x000fe2000001000b */
[----:B0-----:R-:W-:-:S02]  /*2e10*/  FMUL.FTZ R8, R20, R249 ;  /* 0x000000f914087220 */ /* 0x001fc40000410000 */
[----:B------:R-:W-:Y:S01]  /*2e20*/  FADD.FTZ R16, R10, R27 ;  /* 0x0000001b0a107221 */ /* 0x000fe20000010000 */
[----:B------:R-:W-:Y:S01]  /*2e30*/  FFMA.FTZ R11, R19, R27, R11 ;  /* 0x0000001b130b7223 */ /* 0x000fe2000001000b */
[-C--:B------:R-:W-:Y:S01]  /*2e40*/  FFMA.FTZ R5, R8, R26.reuse, R5 ;  /* 0x0000001a08057223 */ /* 0x080fe20000010005 */
[----:B------:R-:W-:Y:S01]  /*2e50*/  FMUL.FTZ R26, R67, R26 ;  /* 0x0000001a431a7220 */ /* 0x000fe20000410000 */
[----:B------:R-:W-:-:S03]  /*2e60*/  FMUL.FTZ R10, R20, R17 ;  /* 0x00000011140a7220 */ /* 0x000fc60000410000 */
        /* <DEDUP_REMOVED lines=8> */
[C---:B------:R-:W-:Y:S01]  /*2ef0*/  FFMA.FTZ R237, R10.reuse, R23, R11 ;  /* 0x000000170aed7223 */ /* 0x040fe2000001000b */
[----:B------:R-:W-:Y:S01]  /*2f00*/  FFMA.FTZ R225, R10, R238, R225 ;  /* 0x000000ee0ae17223 */ /* 0x000fe200000100e1 */
[C---:B------:R-:W-:Y:S01]  /*2f10*/  FFMA.FTZ R224, R16.reuse, R239, R224 ;  /* 0x000000ef10e07223 */ /* 0x040fe200000100e0 */
        /* <DEDUP_REMOVED lines=21> */
.L_x_12205:
[----:B------:R-:W-:Y:S01]  /*3070*/  ISETP.NE.U32.AND P2, PT, RZ, UR12, PT ;  /* 0x0000000cff007c0c */ /* 0x000fe2000bf45070 */
[----:B------:R-:W-:Y:S01]  /*3080*/  FADD.FTZ R237, R11, R237 ;  /* 0x000000ed0bed7221 */ /* 0x000fe20000010000 */
[----:B------:R-:W2:Y:S01]  /*3090*/  LDC.64 R244, c[0x0][0x220] ;  /* 0x00008800fff47b82 */ /* 0x000ea20000000a00 */
[----:B------:R-:W3:Y:S01]  /*30a0*/  LDL.LU R252, [R1+0x184] ;  /* 0x0001840001fc7983 */ /* 0x000ee20000300800 */
[----:B------:R-:W-:Y:S01]  /*30b0*/  ISETP.NE.AND.EX P2, PT, RZ, UR13, PT, P2 ;  /* 0x0000000dff007c0c */ /* 0x000fe2000bf45320 */
[----:B-1----:R-:W-:Y:S01]  /*30c0*/  FMUL.FTZ R11, R237, UR11 ;  /* 0x0000000bed0b7c20 */ /* 0x002fe20008410000 */
[----:B0-----:R-:W-:Y:S01]  /*30d0*/  FADD.FTZ R17, R17, R238 ;  /* 0x000000ee11117221 */ /* 0x001fe20000010000 */
[----:B------:R-:W-:Y:S01]  /*30e0*/  ISETP.NE.U32.AND P1, PT, R28, RZ, PT ;  /* 0x000000ff1c00720c */ /* 0x000fe20003f25070 */
[----:B------:R-:W4:Y:S02]  /*30f0*/  LDL.LU R251, [R1+0x180] ;  /* 0x0001800001fb7983 */ /* 0x000f240000300800 */
[----:B------:R-:W-:Y:S01]  /*3100*/  FSEL R11, R11, RZ, !P4 ;  /* 0x000000ff0b0b7208 */ /* 0x000fe20006000000 */
[----:B------:R-:W-:-:S06]  /*3110*/  FMUL.FTZ R17, R17, UR11 ;  /* 0x0000000b11117c20 */ /* 0x000fcc0008410000 */
[----:B------:R-:W0:Y:S01]  /*3120*/  @P2 LDC.64 R242, c[0x0][0x308] ;  /* 0x0000c200fff22b82 */ /* 0x000e220000000a00 */
[----:B------:R-:W-:Y:S01]  /*3130*/  ISETP.NE.AND.EX P1, PT, R29, RZ, PT, P1 ;  /* 0x000000ff1d00720c */ /* 0x000fe20003f25310 */
        /* <DEDUP_REMOVED lines=17> */
[----:B------:R-:W-:Y:S01]  /*3250*/  ISETP.NE.AND.EX P3, PT, RZ, UR13, PT, P3 ;  /* 0x0000000dff007c0c */ /* 0x000fe2000bf65330 */
[----:B--2---:R-:W-:Y:S01]  /*3260*/  IMAD.WIDE.U32 R28, R167, 0x10, R244 ;  /* 0x00000010a71c7825 */ /* 0x004fe200078e00f4 */
[----:B------:R-:W2:Y:S02]  /*3270*/  LDL.LU R250, [R1+0x18c] ;  /* 0x00018c0001fa7983 */ /* 0x000ea40000300800 */
[----:B------:R-:W-:Y:S01]  /*3280*/  SEL R160, R239, R112, P3 ;  /* 0x00000070efa07207 */ /* 0x000fe20001800000 */
[----:B0-----:R-:W-:Y:S01]  /*3290*/  @P2 IMAD.WIDE.U32 R164, R167, 0x20, R242 ;  /* 0x00000020a7a42825 */ /* 0x001fe200078e00f2 */
[----:B------:R-:W-:Y:S01]  /*32a0*/  SEL R161, R240, R113, P3 ;  /* 0x00000071f0a17207 */ /* 0x000fe20001800000 */
[----:B------:R-:W3:Y:S01]  /*32b0*/  LDG.E.128 R28, desc[UR4][R28.64] ;  /* 0x000000041c1c7981 */ /* 0x000ee2000c1e1d00 */
[----:B------:R-:W-:-:S02]  /*32c0*/  SEL R162, R237, R114, P3 ;  /* 0x00000072eda27207 */ /* 0x000fc40001800000 */
[----:B------:R-:W-:Y:S01]  /*32d0*/  SEL R163, R238, R115, P3 ;  /* 0x00000073eea37207 */ /* 0x000fe20001800000 */
[-CC-:B------:R-:W-:Y:S01]  /*32e0*/  FFMA.FTZ R236, R236, R17.reuse, R11.reuse ;  /* 0x00000011ecec7223 */ /* 0x180fe2000001000b */
[-CC-:B------:R-:W-:Y:S01]  /*32f0*/  FFMA.FTZ R235, R235, R17.reuse, R11.reuse ;  /* 0x00000011ebeb7223 */ /* 0x180fe2000001000b */
[----:B------:R-:W-:Y:S01]  /*3300*/  FFMA.FTZ R223, R223, R17, R11 ;  /* 0x00000011dfdf7223 */ /* 0x000fe2000001000b */
[----:B------:R-:W2:Y:S04]  /*3310*/  LDL.LU R249, [R1+0x188] ;  /* 0x0001880001f97983 */ /* 0x000ea80000300800 */
[----:B------:R0:W-:Y:S01]  /*3320*/  @P2 STG.E.128 desc[UR4][R164.64], R160 ;  /* 0x000000a0a4002986 */ /* 0x0001e2000c101d04 */
[----:B------:R-:W-:Y:S01]  /*3330*/  FADD.FTZ R236, R234, -R236 ;  /* 0x800000eceaec7221 */ /* 0x000fe20000010000 */
[----:B------:R-:W-:-:S02]  /*3340*/  FADD.FTZ R235, R181, -R235 ;  /* 0x800000ebb5eb7221 */ /* 0x000fc40000010000 */
[----:B------:R-:W2:Y:S04]  /*3350*/  LDL.LU R248, [R1+0x194] ;  /* 0x0001940001f87983 */ /* 0x000ea80000300800 */
[----:B------:R-:W2:Y:S04]  /*3360*/  LDL.LU R247, [R1+0x190] ;  /* 0x0001900001f77983 */ /* 0x000ea80000300800 */
[----:B------:R-:W2:Y:S04]  /*3370*/  LDL.LU R246, [R1+0x19c] ;  /* 0x00019c0001f67983 */ /* 0x000ea80000300800 */
[----:B------:R-:W2:Y:S01]  /*3380*/  LDL.LU R241, [R1+0x198] ;  /* 0x0001980001f17983 */ /* 0x000ea20000300800 */
[----:B0-----:R-:W-:Y:S01]  /*3390*/  FFMA.FTZ R160, R180, R17, R11 ;  /* 0x00000011b4a07223 */ /* 0x001fe2000001000b */
[----:B------:R-:W-:-:S02]  /*33a0*/  FADD.FTZ R180, R179, -R223 ;  /* 0x800000dfb3b47221 */ /* 0x000fc40000010000 */
[----:B------:R-:W4:Y:S01]  /*33b0*/  LDL.LU R242, [R1+0x17c] ;  /* 0x00017c0001f27983 */ /* 0x000f220000300800 */
        /* <DEDUP_REMOVED lines=9> */
[----:B------:R-:W2:Y:S01]  /*3450*/  LDL.LU R243, [R1+0x178] ;  /* 0x0001780001f37983 */ /* 0x000ea20000300800 */
[----:B------:R-:W-:-:S02]  /*3460*/  SEL R160, R178, R156, P3 ;  /* 0x0000009cb2a07207 */ /* 0x000fc40001800000 */
[----:B------:R-:W-:Y:S01]  /*3470*/  SEL R161, R179, R157, P3 ;  /* 0x0000009db3a17207 */ /* 0x000fe20001800000 */
[----:B------:R-:W2:Y:S01]  /*3480*/  LDL.LU R234, [R1+0x170] ;  /* 0x0001700001ea7983 */ /* 0x000ea20000300800 */
[----:B------:R-:W-:Y:S02]  /*3490*/  SEL R162, R180, R158, P3 ;  /* 0x0000009eb4a27207 */ /* 0x000fe40001800000 */
[----:B------:R-:W-:Y:S01]  /*34a0*/  SEL R163, R181, R159, P3 ;  /* 0x0000009fb5a37207 */ /* 0x000fe20001800000 */
[----:B------:R-:W4:Y:S04]  /*34b0*/  LDL.LU R223, [R1+0x10c] ;  /* 0x00010c0001df7983 */ /* 0x000f280000300800 */
[----:B------:R-:W2:Y:S04]  /*34c0*/  LDL.LU R236, [R1+0x174] ;  /* 0x0001740001ec7983 */ /* 0x000ea80000300800 */
[----:B------:R-:W2:Y:S04]  /*34d0*/  LDL.LU R235, [R1+0x168] ;  /* 0x0001680001eb7983 */ /* 0x000ea80000300800 */
[----:B------:R0:W-:Y:S04]  /*34e0*/  @P2 STG.E.128 desc[UR4][R164.64+0x10], R160 ;  /* 0x000010a0a4002986 */ /* 0x0001e8000c101d04 */
[----:B0-----:R-:W2:Y:S04]  /*34f0*/  LDL.LU R164, [R1+0x104] ;  /* 0x0001040001a47983 */ /* 0x001ea80000300800 */
[----:B------:R-:W2:Y:S01]  /*3500*/  LDL.LU R165, [R1+0x100] ;  /* 0x0001000001a57983 */ /* 0x000ea20000300800 */
[-C--:B------:R-:W-:Y:S01]  /*3510*/  FMUL.FTZ R240, R240, R13.reuse ;  /* 0x0000000df0f07220 */ /* 0x080fe20000410000 */
[-C--:B------:R-:W-:Y:S01]  /*3520*/  FMUL.FTZ R239, R239, R13.reuse ;  /* 0x0000000defef7220 */ /* 0x080fe20000410000 */
[-C--:B------:R-:W-:Y:S01]  /*3530*/  FMUL.FTZ R161, R237, R13.reuse ;  /* 0x0000000deda17220 */ /* 0x080fe20000410000 */
[-C--:B------:R-:W-:Y:S01]  /*3540*/  FMUL.FTZ R178, R178, R13.reuse ;  /* 0x0000000db2b27220 */ /* 0x080fe20000410000 */
[-C--:B------:R-:W-:Y:S01]  /*3550*/  FMUL.FTZ R179, R179, R13.reuse ;  /* 0x0000000db3b37220 */ /* 0x080fe20000410000 */
[-C--:B------:R-:W-:Y:S01]  /*3560*/  FMUL.FTZ R180, R180, R13.reuse ;  /* 0x0000000db4b47220 */ /* 0x080fe20000410000 */
[----:B------:R-:W-:-:S03]  /*3570*/  FMUL.FTZ R181, R181, R13 ;  /* 0x0000000db5b57220 */ /* 0x000fc60000410000 */
[----:B------:R-:W-:Y:S01]  /*3580*/  FMUL.FTZ R163, R78, R180 ;  /* 0x000000b44ea37220 */ /* 0x000fe20000410000 */
[-CC-:B------:R-:W-:Y:S01]  /*3590*/  FFMA.FTZ R168, R168, R17.reuse, R11.reuse ;  /* 0x00000011a8a87223 */ /* 0x180fe2000001000b */
[-CC-:B------:R-:W-:Y:S01]  /*35a0*/  FFMA.FTZ R169, R169, R17.reuse, R11.reuse ;  /* 0x00000011a9a97223 */ /* 0x180fe2000001000b */
[-CC-:B------:R-:W-:Y:S02]  /*35b0*/  FFMA.FTZ R171, R171, R17.reuse, R11.reuse ;  /* 0x00000011abab7223 */ /* 0x180fe4000001000b */
[----:B------:R-:W-:Y:S01]  /*35c0*/  FADD.FTZ R168, R219, -R168 ;  /* 0x800000a8dba87221 */ /* 0x000fe20000010000 */
[-C--:B------:R-:W-:Y:S01]  /*35d0*/  FFMA.FTZ R219, R170, R17.reuse, R11 ;  /* 0x00000011aadb7223 */ /* 0x080fe2000001000b */
[----:B------:R-:W-:Y:S01]  /*35e0*/  FADD.FTZ R169, R220, -R169 ;  /* 0x800000a9dca97221 */ /* 0x000fe20000010000 */
[----:B------:R-:W-:Y:S02]  /*35f0*/  FADD.FTZ R171, R222, -R171 ;  /* 0x800000abdeab7221 */ /* 0x000fe40000010000 */
[----:B------:R-:W-:Y:S01]  /*3600*/  FADD.FTZ R219, R221, -R219 ;  /* 0x800000dbdddb7221 */ /* 0x000fe20000010000 */
[-CC-:B------:R-:W-:Y:S01]  /*3610*/  FFMA.FTZ R190, R190, R17.reuse, R11.reuse ;  /* 0x00000011bebe7223 */ /* 0x180fe2000001000b */
[-CC-:B------:R-:W-:Y:S01]  /*3620*/  FFMA.FTZ R191, R191, R17.reuse, R11.reuse ;  /* 0x00000011bfbf7223 */ /* 0x180fe2000001000b */
[-CC-:B------:R-:W-:Y:S01]  /*3630*/  FFMA.FTZ R193, R193, R17.reuse, R11.reuse ;  /* 0x00000011c1c17223 */ /* 0x180fe2000001000b */
[----:B------:R-:W-:Y:S01]  /*3640*/  FFMA.FTZ R195, R195, R17, R11 ;  /* 0x00000011c3c37223 */ /* 0x000fe2000001000b */
        /* <DEDUP_REMOVED lines=10> */
[C---:B------:R-:W-:Y:S01]  /*36f0*/  FMUL.FTZ R194, R20.reuse, R190 ;  /* 0x000000be14c27220 */ /* 0x040fe20000410000 */
[C---:B------:R-:W-:Y:S01]  /*3700*/  FMUL.FTZ R195, R20.reuse, R191 ;  /* 0x000000bf14c37220 */ /* 0x040fe20000410000 */
[C---:B------:R-:W-:Y:S01]  /*3710*/  FMUL.FTZ R198, R20.reuse, R198 ;  /* 0x000000c614c67220 */ /* 0x040fe20000410000 */
[----:B------:R-:W-:Y:S01]  /*3720*/  FMUL.FTZ R199, R20, R199 ;  /* 0x000000c714c77220 */ /* 0x000fe20000410000 */
[----:B------:R-:W-:-:S04]  /*3730*/  IMAD.WIDE.U32 R168, R166, 0x10, R244 ;  /* 0x00000010a6a87825 */ /* 0x000fc800078e00f4 */
[----:B------:R-:W-:Y:S01]  /*3740*/  @P1 FADD.FTZ R194, R128, R194 ;  /* 0x000000c280c21221 */ /* 0x000fe20000010000 */
[----:B------:R-:W-:Y:S01]  /*3750*/  @P1 FADD.FTZ R195, R129, R195 ;  /* 0x000000c381c31221 */ /* 0x000fe20000010000 */
[----:B------:R-:W-:Y:S01]  /*3760*/  @P1 FADD.FTZ R198, R130, R198 ;  /* 0x000000c682c61221 */ /* 0x000fe20000010000 */
[----:B------:R-:W-:Y:S01]  /*3770*/  @P1 FADD.FTZ R199, R131, R199 ;  /* 0x000000c783c71221 */ /* 0x000fe20000010000 */
[-C--:B------:R-:W-:Y:S01]  /*3780*/  FMUL.FTZ R190, R221, R13.reuse ;  /* 0x0000000dddbe7220 */ /* 0x080fe20000410000 */
[-C--:B------:R-:W-:Y:S01]  /*3790*/  FMUL.FTZ R191, R220, R13.reuse ;  /* 0x0000000ddcbf7220 */ /* 0x080fe20000410000 */
[----:B------:R-:W-:Y:S01]  /*37a0*/  FMUL.FTZ R192, R219, R13 ;  /* 0x0000000ddbc07220 */ /* 0x000fe20000410000 */
[-CC-:B------:R-:W-:Y:S01]  /*37b0*/  FFMA.FTZ R172, R172, R17.reuse, R11.reuse ;  /* 0x00000011acac7223 */ /* 0x180fe2000001000b */
[-CC-:B------:R-:W-:Y:S01]  /*37c0*/  FFMA.FTZ R173, R173, R17.reuse, R11.reuse ;  /* 0x00000011adad7223 */ /* 0x180fe2000001000b */
[----:B------:R-:W-:Y:S02]  /*37d0*/  FFMA.FTZ R213, R213, R17, R11 ;  /* 0x00000011d5d57223 */ /* 0x000fe4000001000b */
[----:B------:R-:W-:Y:S01]  /*37e0*/  FADD.FTZ R172, R215, -R172 ;  /* 0x800000acd7ac7221 */ /* 0x000fe20000010000 */
[----:B------:R-:W-:-:S03]  /*37f0*/  FADD.FTZ R173, R216, -R173 ;  /* 0x800000add8ad7221 */ /* 0x000fc60000010000 */
[C---:B------:R-:W-:Y:S01]  /*3800*/  FMUL.FTZ R216, R20.reuse, R172 ;  /* 0x000000ac14d87220 */ /* 0x040fe20000410000 */
[----:B------:R-:W-:-:S03]  /*3810*/  FMUL.FTZ R215, R20, R173 ;  /* 0x000000ad14d77220 */ /* 0x000fc60000410000 */
[----:B------:R-:W-:Y:S01]  /*3820*/  @P1 FADD.FTZ R216, R132, R216 ;  /* 0x000000d884d81221 */ /* 0x000fe20000010000 */
[----:B------:R-:W-:Y:S01]  /*3830*/  @P1 FADD.FTZ R215, R133, R215 ;  /* 0x000000d785d71221 */ /* 0x000fe20000010000 */
[-CC-:B------:R-:W-:Y:S01]  /*3840*/  FFMA.FTZ R205, R205, R17.reuse, R11.reuse ;  /* 0x00000011cdcd7223 */ /* 0x180fe2000001000b */
[-CC-:B------:R-:W-:Y:S01]  /*3850*/  FFMA.FTZ R207, R207, R17.reuse, R11.reuse ;  /* 0x00000011cfcf7223 */ /* 0x180fe2000001000b */
[----:B------:R-:W-:Y:S02]  /*3860*/  FFMA.FTZ R209, R209, R17, R11 ;  /* 0x00000011d1d17223 */ /* 0x000fe4000001000b */
[----:B------:R-:W-:Y:S01]  /*3870*/  FADD.FTZ R205, R206, -R205 ;  /* 0x800000cdcecd7221 */ /* 0x000fe20000010000 */
[----:B------:R-:W-:Y:S01]  /*3880*/  FADD.FTZ R207, R208, -R207 ;  /* 0x800000cfd0cf7221 */ /* 0x000fe20000010000 */
[--C-:B---3--:R-:W-:Y:S02]  /*3890*/  HADD2.F32 R160, -RZ, R28.reuse.H0_H0 ;  /* 0x2000001cffa07230 */ /* 0x108fe40000004100 */
[----:B------:R-:W-:-:S02]  /*38a0*/  HADD2.F32 R28, -RZ, R28.H1_H1 ;  /* 0x3000001cff1c7230 */ /* 0x000fc40000004100 */
[----:B------:R-:W-:-:S05]  /*38b0*/  HADD2.F32 R162, -RZ, R29.H0_H0 ;  /* 0x2000001dffa27230 */ /* 0x000fca0000004100 */
[----:B----4-:R-:W-:Y:S01]  /*38c0*/  FFMA.FTZ R223, R161, R162, R223 ;  /* 0x000000a2a1df7223 */ /* 0x010fe200000100df */
[----:B------:R-:W-:Y:S01]  /*38d0*/  FMUL.FTZ R161, R74, R161 ;  /* 0x000000a14aa17220 */ /* 0x000fe20000410000 */
[----:B--2---:R-:W-:Y:S01]  /*38e0*/  FFMA.FTZ R164, R239, R160, R164 ;  /* 0x000000a0efa47223 */ /* 0x004fe200000100a4 */
[----:B------:R-:W-:-:S05]  /*38f0*/  FFMA.FTZ R165, R240, R28, R165 ;  /* 0x0000001cf0a57223 */ /* 0x000fca00000100a5 */
[----:B------:R-:W-:Y:S04]  /*3900*/  STL [R1+0x100], R165 ;  /* 0x000100a501007387 */ /* 0x000fe80000100800 */
[----:B------:R0:W-:Y:S02]  /*3910*/  STL [R1+0x104], R164 ;  /* 0x000104a401007387 */ /* 0x0001e40000100800 */
[----:B0-----:R-:W0:Y:S01]  /*3920*/  LDC.64 R164, c[0x0][0x2f8] ;  /* 0x0000be00ffa47b82 */ /* 0x001e220000000a00 */
[----:B------:R-:W-:Y:S01]  /*3930*/  FMUL.FTZ R160, R72, R239 ;  /* 0x000000ef48a07220 */ /* 0x000fe20000410000 */
[----:B------:R-:W-:Y:S01]  /*3940*/  FMUL.FTZ R240, R73, R240 ;  /* 0x000000f049f07220 */ /* 0x000fe20000410000 */
[----:B------:R-:W-:Y:S01]  /*3950*/  FMUL.FTZ R28, R238, R13 ;  /* 0x0000000dee1c7220 */ /* 0x000fe20000410000 */
[----:B------:R-:W2:Y:S03]  /*3960*/  LDL.LU R239, [R1+0x16c] ;  /* 0x00016c0001ef7983 */ /* 0x000ea60000300800 */
[----:B------:R-:W-:Y:S01]  /*3970*/  FMUL.FTZ R162, R75, R28 ;  /* 0x0000001c4ba27220 */ /* 0x000fe20000410000 */
[----:B------:R-:W-:-:S02]  /*3980*/  F2FP.F16.F32.PACK_AB R160, R240, R160 ;  /* 0x000000a0f0a0723e */ /* 0x000fc400000000ff */
[----:B------:R-:W3:Y:S02]  /*3990*/  LDL.LU R240, [R1+0x160] ;  /* 0x0001600001f07983 */ /* 0x000ee40000300800 */
[----:B------:R-:W-:Y:S02]  /*39a0*/  F2FP.F16.F32.PACK_AB R161, R162, R161 ;  /* 0x000000a1a2a1723e */ /* 0x000fe400000000ff */
[----:B------:R-:W4:Y:S01]  /*39b0*/  LDL.LU R237, [R1+0x164] ;  /* 0x0001640001ed7983 */ /* 0x000f220000300800 */
[----:B------:R-:W-:-:S03]  /*39c0*/  FMUL.FTZ R162, R76, R178 ;  /* 0x000000b24ca27220 */ /* 0x000fc60000410000 */
[----:B------:R-:W2:Y:S04]  /*39d0*/  LDL.LU R238, [R1+0x158] ;  /* 0x0001580001ee7983 */ /* 0x000ea80000300800 */
[----:B------:R1:W-:Y:S01]  /*39e0*/  STL [R1+0x10c], R223 ;  /* 0x00010cdf01007387 */ /* 0x0003e20000100800 */
[----:B0-----:R-:W-:-:S04]  /*39f0*/  IMAD.WIDE.U32 R164, R167, 0x10, R164 ;  /* 0x00000010a7a47825 */ /* 0x001fc800078e00a4 */
[----:B------:R-:W-:Y:S01]  /*3a00*/  FMUL.FTZ R167, R79, R181 ;  /* 0x000000b54fa77220 */ /* 0x000fe20000410000 */
[----:B-1----:R-:W-:-:S04]  /*3a10*/  FMUL.FTZ R223, R77, R179 ;  /* 0x000000b34ddf7220 */ /* 0x002fc80000410000 */
[----:B------:R-:W-:Y:S02]  /*3a20*/  F2FP.F16.F32.PACK_AB R163, R167, R163 ;  /* 0x000000a3a7a3723e */ /* 0x000fe400000000ff */
[----:B------:R-:W-:Y:S01]  /*3a30*/  F2FP.F16.F32.PACK_AB R162, R223, R162 ;  /* 0x000000a2dfa2723e */ /* 0x000fe200000000ff */
[----:B------:R-:W-:Y:S01]  /*3a40*/  FMUL.FTZ R167, R20, R171 ;  /* 0x000000ab14a77220 */ /* 0x000fe20000410000 */
[----:B------:R-:W-:Y:S01]  /*3a50*/  FMUL.FTZ R206, R215, R13 ;  /* 0x0000000dd7ce7220 */ /* 0x000fe20000410000 */
[-CC-:B------:R-:W-:Y:S01]  /*3a60*/  FFMA.FTZ R196, R196, R17.reuse, R11.reuse ;  /* 0x00000011c4c47223 */ /* 0x180fe2000001000b */
[----:B------:R-:W-:Y:S01]  /*3a70*/  FFMA.FTZ R174, R174, R17, R11 ;  /* 0x00000011aeae7223 */ /* 0x000fe2000001000b */
[----:B------:R0:W-:Y:S01]  /*3a80*/  STG.E.128 desc[UR4][R164.64], R160 ;  /* 0x000000a0a4007986 */ /* 0x0001e2000c101d04 */
[----:B------:R-:W-:-:S03]  /*3a90*/  @P1 FADD.FTZ R167, R127, R167 ;  /* 0x000000a77fa71221 */ /* 0x000fc60000010000 */
[----:B------:R-:W3:Y:S01]  /*3aa0*/  LDG.E.128 R168, desc[UR4][R168.64] ;  /* 0x00000004a8a87981 */ /* 0x000ee2000c1e1d00 */
[-CC-:B------:R-:W-:Y:S01]  /*3ab0*/  FFMA.FTZ R175, R175, R17.reuse, R11.reuse ;  /* 0x00000011afaf7223 */ /* 0x180fe2000001000b */
[-CC-:B------:R-:W-:Y:S01]  /*3ac0*/  FFMA.FTZ R200, R200, R17.reuse, R11.reuse ;  /* 0x00000011c8c87223 */ /* 0x180fe2000001000b */
[-CC-:B------:R-:W-:Y:S01]  /*3ad0*/  FFMA.FTZ R186, R186, R17.reuse, R11.reuse ;  /* 0x00000011baba7223 */ /* 0x180fe2000001000b */
[-CC-:B------:R-:W-:Y:S01]  /*3ae0*/  FFMA.FTZ R182, R182, R17.reuse, R11.reuse ;  /* 0x00000011b6b67223 */ /* 0x180fe2000001000b */
[-CC-:B------:R-:W-:Y:S01]  /*3af0*/  FFMA.FTZ R184, R184, R17.reuse, R11.reuse ;  /* 0x00000011b8b87223 */ /* 0x180fe2000001000b */
[----:B------:R-:W-:Y:S01]  /*3b00*/  FFMA.FTZ R188, R188, R17, R11 ;  /* 0x00000011bcbc7223 */ /* 0x000fe2000001000b */
[----:B------:R-:W4:Y:S01]  /*3b10*/  LDL.LU R223, [R1+0x15c] ;  /* 0x00015c0001df7983 */ /* 0x000f220000300800 */
[----:B0-----:R-:W0:Y:S01]  /*3b20*/  @P2 LDC.64 R164, c[0x0][0x308] ;  /* 0x0000c200ffa42b82 */ /* 0x001e220000000a00 */
[----:B------:R-:W-:Y:S02]  /*3b30*/  SEL R160, R221, R112, P3 ;  /* 0x00000070dda07207 */ /* 0x000fe40001800000 */
[----:B------:R-:W-:-:S02]  /*3b40*/  SEL R161, R220, R113, P3 ;  /* 0x00000071dca17207 */ /* 0x000fc40001800000 */
[----:B------:R-:W-:Y:S02]  /*3b50*/  SEL R162, R219, R114, P3 ;  /* 0x00000072dba27207 */ /* 0x000fe40001800000 */
[C---:B------:R-:W-:Y:S01]  /*3b60*/  SEL R163, R167.reuse, R115, P3 ;  /* 0x00000073a7a37207 */ /* 0x040fe20001800000 */
[----:B------:R-:W-:Y:S01]  /*3b70*/  FMUL.FTZ R193, R167, R13 ;  /* 0x0000000da7c17220 */ /* 0x000fe20000410000 */
[----:B------:R-:W-:Y:S01]  /*3b80*/  FADD.FTZ R196, R204, -R196 ;  /* 0x800000c4ccc47221 */ /* 0x000fe20000010000 */
[----:B------:R-:W-:Y:S01]  /*3b90*/  FADD.FTZ R174, R203, -R174 ;  /* 0x800000aecbae7221 */ /* 0x000fe20000010000 */
[----:B------:R-:W-:Y:S01]  /*3ba0*/  FADD.FTZ R175, R202, -R175 ;  /* 0x800000afcaaf7221 */ /* 0x000fe20000010000 */
[----:B------:R-:W-:Y:S01]  /*3bb0*/  FADD.FTZ R201, R201, -R200 ;  /* 0x800000c8c9c97221 */ /* 0x000fe20000010000 */
[----:B------:R-:W-:Y:S01]  /*3bc0*/  FADD.FTZ R186, R187, -R186 ;  /* 0x800000babbba7221 */ /* 0x000fe20000010000 */
[----:B------:R-:W-:Y:S01]  /*3bd0*/  FADD.FTZ R182, R183, -R182 ;  /* 0x800000b6b7b67221 */ /* 0x000fe20000010000 */
[----:B------:R-:W-:Y:S01]  /*3be0*/  FADD.FTZ R184, R185, -R184 ;  /* 0x800000b8b9b87221 */ /* 0x000fe20000010000 */
[----:B------:R-:W2:Y:S01]  /*3bf0*/  LDL.LU R222, [R1+0x150] ;  /* 0x0001500001de7983 */ /* 0x000ea20000300800 */
[----:B0-----:R-:W-:-:S04]  /*3c00*/  @P2 IMAD.WIDE.U32 R164, R166, 0x20, R164 ;  /* 0x00000020a6a42825 */ /* 0x001fc800078e00a4 */
[C---:B------:R-:W-:Y:S01]  /*3c10*/  FMUL.FTZ R202, R20.reuse, R196 ;  /* 0x000000c414ca7220 */ /* 0x040fe20000410000 */
[C---:B------:R-:W-:Y:S01]  /*3c20*/  FMUL.FTZ R203, R20.reuse, R174 ;  /* 0x000000ae14cb7220 */ /* 0x040fe20000410000 */
[C---:B------:R-:W-:Y:S01]  /*3c30*/  FMUL.FTZ R200, R20.reuse, R175 ;  /* 0x000000af14c87220 */ /* 0x040fe20000410000 */
[C---:B------:R-:W-:Y:S01]  /*3c40*/  FMUL.FTZ R201, R20.reuse, R201 ;  /* 0x000000c914c97220 */ /* 0x040fe20000410000 */
[----:B------:R0:W-:Y:S01]  /*3c50*/  @P2 STG.E.128 desc[UR4][R164.64], R160 ;  /* 0x000000a0a4002986 */ /* 0x0001e2000c101d04 */
[----:B------:R-:W-:-:S03]  /*3c60*/  FMUL.FTZ R187, R20, R182 ;  /* 0x000000b614bb7220 */ /* 0x000fc60000410000 */
[----:B------:R-:W2:Y:S01]  /*3c70*/  LDL.LU R221, [R1+0x154] ;  /* 0x0001540001dd7983 */ /* 0x000ea20000300800 */
[----:B0-----:R-:W-:Y:S02]  /*3c80*/  SEL R160, R194, R156, P3 ;  /* 0x0000009cc2a07207 */ /* 0x001fe40001800000 */
[----:B------:R-:W-:Y:S02]  /*3c90*/  SEL R161, R195, R157, P3 ;  /* 0x0000009dc3a17207 */ /* 0x000fe40001800000 */
[C---:B------:R-:W-:Y:S02]  /*3ca0*/  SEL R162, R198.reuse, R158, P3 ;  /* 0x0000009ec6a27207 */ /* 0x040fe40001800000 */
[C---:B------:R-:W-:Y:S01]  /*3cb0*/  SEL R163, R199.reuse, R159, P3 ;  /* 0x0000009fc7a37207 */ /* 0x040fe20001800000 */
[-C--:B------:R-:W-:Y:S01]  /*3cc0*/  FMUL.FTZ R198, R198, R13.reuse ;  /* 0x0000000dc6c67220 */ /* 0x080fe20000410000 */
[-C--:B------:R-:W-:Y:S01]  /*3cd0*/  FMUL.FTZ R199, R199, R13.reuse ;  /* 0x0000000dc7c77220 */ /* 0x080fe20000410000 */
[----:B------:R-:W-:Y:S01]  /*3ce0*/  @P1 FADD.FTZ R202, R140, R202 ;  /* 0x000000ca8cca1221 */ /* 0x000fe20000010000 */
[----:B------:R-:W-:Y:S01]  /*3cf0*/  @P1 FADD.FTZ R203, R141, R203 ;  /* 0x000000cb8dcb1221 */ /* 0x000fe20000010000 */
[----:B------:R0:W-:Y:S01]  /*3d00*/  @P2 STG.E.128 desc[UR4][R164.64+0x10], R160 ;  /* 0x000010a0a4002986 */ /* 0x0001e2000c101d04 */
[-C--:B------:R-:W-:Y:S01]  /*3d10*/  FMUL.FTZ R194, R194, R13.reuse ;  /* 0x0000000dc2c27220 */ /* 0x080fe20000410000 */
[----:B------:R-:W-:Y:S01]  /*3d20*/  FMUL.FTZ R195, R195, R13 ;  /* 0x0000000dc3c37220 */ /* 0x000fe20000410000 */
[----:B------:R-:W-:Y:S01]  /*3d30*/  @P1 FADD.FTZ R200, R142, R200 ;  /* 0x000000c88ec81221 */ /* 0x000fe20000010000 */
[----:B------:R-:W-:Y:S01]  /*3d40*/  @P1 FADD.FTZ R201, R143, R201 ;  /* 0x000000c98fc91221 */ /* 0x000fe20000010000 */
[----:B------:R-:W-:Y:S01]  /*3d50*/  @P1 FADD.FTZ R187, R144, R187 ;  /* 0x000000bb90bb1221 */ /* 0x000fe20000010000 */
[----:B------:R-:W2:Y:S01]  /*3d60*/  LDL.LU R220, [R1+0x148] ;  /* 0x0001480001dc7983 */ /* 0x000ea20000300800 */
[----:B0-----:R-:W-:Y:S01]  /*3d70*/  FMUL.FTZ R160, R80, R190 ;  /* 0x000000be50a07220 */ /* 0x001fe20000410000 */
[----:B------:R-:W-:Y:S01]  /*3d80*/  FMUL.FTZ R163, R81, R191 ;  /* 0x000000bf51a37220 */ /* 0x000fe20000410000 */
[----:B------:R-:W-:Y:S01]  /*3d90*/  FMUL.FTZ R161, R82, R192 ;  /* 0x000000c052a17220 */ /* 0x000fe20000410000 */
[----:B------:R-:W-:Y:S01]  /*3da0*/  FMUL.FTZ R162, R83, R193 ;  /* 0x000000c153a27220 */ /* 0x000fe20000410000 */
[----:B------:R-:W-:Y:S01]  /*3db0*/  FMUL.FTZ R164, R87, R199 ;  /* 0x000000c757a47220 */ /* 0x000fe20000410000 */
[----:B------:R-:W-:Y:S01]  /*3dc0*/  FMUL.FTZ R165, R85, R195 ;  /* 0x000000c355a57220 */ /* 0x000fe20000410000 */
[----:B------:R-:W-:Y:S01]  /*3dd0*/  F2FP.F16.F32.PACK_AB R160, R163, R160 ;  /* 0x000000a0a3a0723e */ /* 0x000fe200000000ff */
[----:B------:R-:W-:Y:S01]  /*3de0*/  FMUL.FTZ R163, R86, R198 ;  /* 0x000000c656a37220 */ /* 0x000fe20000410000 */
[----:B------:R-:W-:Y:S01]  /*3df0*/  F2FP.F16.F32.PACK_AB R161, R162, R161 ;  /* 0x000000a1a2a1723e */ /* 0x000fe200000000ff */
[----:B------:R-:W-:Y:S01]  /*3e00*/  FMUL.FTZ R162, R84, R194 ;  /* 0x000000c254a27220 */ /* 0x000fe20000410000 */
[----:B------:R-:W-:Y:S01]  /*3e10*/  SEL R174, R200, R114, P3 ;  /* 0x00000072c8ae7207 */ /* 0x000fe20001800000 */
[----:B------:R-:W2:Y:S01]  /*3e20*/  LDL.LU R219, [R1+0x14c] ;  /* 0x00014c0001db7983 */ /* 0x000ea20000300800 */
[----:B------:R-:W-:-:S02]  /*3e30*/  F2FP.F16.F32.PACK_AB R163, R164, R163 ;  /* 0x000000a3a4a3723e */ /* 0x000fc400000000ff */
[C---:B------:R-:W-:Y:S02]  /*3e40*/  LEA R164, P5, R166.reuse, UR14, 0x4 ;  /* 0x0000000ea6a47c11 */ /* 0x040fe4000f8a20ff */
[----:B------:R-:W-:Y:S02]  /*3e50*/  F2FP.F16.F32.PACK_AB R162, R165, R162 ;  /* 0x000000a2a5a2723e */ /* 0x000fe400000000ff */
[----:B------:R-:W-:-:S05]  /*3e60*/  LEA.HI.X R165, R166, UR15, RZ, 0x4, P5 ;  /* 0x0000000fa6a57c11 */ /* 0x000fca000a8f24ff */
[----:B------:R0:W-:Y:S02]  /*3e70*/  STG.E.128 desc[UR4][R164.64], R160 ;  /* 0x000000a0a4007986 */ /* 0x0001e4000c101d04 */
[----:B0-----:R-:W0:Y:S01]  /*3e80*/  @P2 LDC.64 R162, c[0x0][0x308] ;  /* 0x0000c200ffa22b82 */ /* 0x001e220000000a00 */
[----:B------:R-:W-:Y:S01]  /*3e90*/  FFMA.FTZ R160, R214, R17, R11 ;  /* 0x00000011d6a07223 */ /* 0x000fe2000001000b */
[----:B------:R-:W-:Y:S01]  /*3ea0*/  FADD.FTZ R214, R217, -R213 ;  /* 0x800000d5d9d67221 */ /* 0x000fe20000010000 */
[----:B------:R-:W-:Y:S01]  /*3eb0*/  IMAD.WIDE.U32 R164, R197, 0x10, R244 ;  /* 0x00000010c5a47825 */ /* 0x000fe200078e00f4 */
[----:B------:R-:W-:-:S03]  /*3ec0*/  SEL R161, R215, R113, P3 ;  /* 0x00000071d7a17207 */ /* 0x000fc60001800000 */
[----:B------:R-:W-:Y:S01]  /*3ed0*/  FADD.FTZ R160, R218, -R160 ;  /* 0x800000a0daa07221 */ /* 0x000fe20000010000 */
[----:B------:R-:W-:Y:S01]  /*3ee0*/  FMUL.FTZ R214, R20, R214 ;  /* 0x000000d614d67220 */ /* 0x000fe20000410000 */
[----:B------:R-:W-:Y:S01]  /*3ef0*/  SEL R175, R201, R115, P3 ;  /* 0x00000073c9af7207 */ /* 0x000fe20001800000 */
[----:B------:R-:W-:Y:S01]  /*3f00*/  FMUL.FTZ R200, R200, R13 ;  /* 0x0000000dc8c87220 */ /* 0x000fe20000410000 */
[----:B------:R-:W-:Y:S01]  /*3f10*/  FMUL.FTZ R213, R20, R160 ;  /* 0x000000a014d57220 */ /* 0x000fe20000410000 */
[----:B------:R-:W-:Y:S01]  /*3f20*/  @P1 FADD.FTZ R214, R134, R214 ;  /* 0x000000d686d61221 */ /* 0x000fe20000010000 */
[----:B------:R-:W4:Y:S02]  /*3f30*/  LDG.E.128 R164, desc[UR4][R164.64] ;  /* 0x00000004a4a47981 */ /* 0x000f24000c1e1d00 */
[----:B------:R-:W-:Y:S01]  /*3f40*/  @P1 FADD.FTZ R213, R135, R213 ;  /* 0x000000d587d51221 */ /* 0x000fe20000010000 */
[----:B------:R-:W-:Y:S01]  /*3f50*/  SEL R160, R216, R112, P3 ;  /* 0x00000070d8a07207 */ /* 0x000fe20001800000 */
[----:B------:R-:W2:Y:S01]  /*3f60*/  LDL.LU R217, [R1+0x140] ;  /* 0x0001400001d97983 */ /* 0x000ea20000300800 */
[----:B0-----:R-:W-:Y:S01]  /*3f70*/  @P2 IMAD.WIDE.U32 R172, R197, 0x20, R162 ;  /* 0x00000020c5ac2825 */ /* 0x001fe200078e00a2 */
[----:B------:R-:W-:-:S03]  /*3f80*/  SEL R162, R214, R114, P3 ;  /* 0x00000072d6a27207 */ /* 0x000fc60001800000 */
[C---:B------:R-:W-:Y:S01]  /*3f90*/  FMUL.FTZ R208, R213.reuse, R13 ;  /* 0x0000000dd5d07220 */ /* 0x040fe20000410000 */
[----:B------:R-:W-:Y:S01]  /*3fa0*/  SEL R163, R213, R115, P3 ;  /* 0x00000073d5a37207 */ /* 0x000fe20001800000 */
[----:B------:R-:W-:Y:S01]  /*3fb0*/  FMUL.FTZ R201, R201, R13 ;  /* 0x0000000dc9c97220 */ /* 0x000fe20000410000 */
[----:B------:R-:W2:Y:S04]  /*3fc0*/  LDL.LU R218, [R1+0x144] ;  /* 0x0001440001da7983 */ /* 0x000ea80000300800 */
        /* <DEDUP_REMOVED lines=14> */
[C---:B------:R-:W-:Y:S02]  /*40b0*/  SEL R162, R211.reuse, R158, P3 ;  /* 0x0000009ed3a27207 */ /* 0x040fe40001800000 */
[----:B------:R-:W-:Y:S01]  /*40c0*/  SEL R163, R212, R159, P3 ;  /* 0x0000009fd4a37207 */ /* 0x000fe20001800000 */
[-C--:B------:R-:W-:Y:S01]  /*40d0*/  FMUL.FTZ R205, R216, R13.reuse ;  /* 0x0000000dd8cd7220 */ /* 0x080fe20000410000 */
[-C--:B------:R-:W-:Y:S01]  /*40e0*/  FMUL.FTZ R207, R214, R13.reuse ;  /* 0x0000000dd6cf7220 */ /* 0x080fe20000410000 */
[-C--:B------:R-:W-:Y:S01]  /*40f0*/  FMUL.FTZ R211, R211, R13.reuse ;  /* 0x0000000dd3d37220 */ /* 0x080fe20000410000 */
[-C--:B------:R-:W-:Y:S01]  /*4100*/  FMUL.FTZ R212, R212, R13.reuse ;  /* 0x0000000dd4d47220 */ /* 0x080fe20000410000 */
[----:B------:R0:W-:Y:S01]  /*4110*/  @P2 STG.E.128 desc[UR4][R172.64+0x10], R160 ;  /* 0x000010a0ac002986 */ /* 0x0001e2000c101d04 */
[-C--:B------:R-:W-:Y:S01]  /*4120*/  FMUL.FTZ R209, R209, R13.reuse ;  /* 0x0000000dd1d17220 */ /* 0x080fe20000410000 */
[----:B------:R-:W-:Y:S01]  /*4130*/  FMUL.FTZ R210, R210, R13 ;  /* 0x0000000dd2d27220 */ /* 0x000fe20000410000 */
[----:B------:R-:W-:Y:S01]  /*4140*/  FMUL.FTZ R182, R99, R201 ;  /* 0x000000c963b67220 */ /* 0x000fe20000410000 */
[----:B------:R-:W2:Y:S04]  /*4150*/  LDL.LU R216, [R1+0x138] ;  /* 0x0001380001d87983 */ /* 0x000ea80000300800 */
[----:B------:R-:W4:Y:S04]  /*4160*/  LDL.LU R215, [R1+0x13c] ;  /* 0x00013c0001d77983 */ /* 0x000f280000300800 */
[----:B------:R-:W2:Y:S04]  /*4170*/  LDL.LU R214, [R1+0x130] ;  /* 0x0001300001d67983 */ /* 0x000ea80000300800 */
        /* <DEDUP_REMOVED lines=11> */
[----:B------:R-:W2:Y:S02]  /*4230*/  LDL.LU R204, [R1+0x128] ;  /* 0x0001280001cc7983 */ /* 0x000ea40000300800 */
[----:B------:R-:W-:-:S02]  /*4240*/  F2FP.F16.F32.PACK_AB R163, R172, R163 ;  /* 0x000000a3aca3723e */ /* 0x000fc400000000ff */
[----:B------:R-:W-:Y:S02]  /*4250*/  LEA R172, P5, R197, UR14, 0x4 ;  /* 0x0000000ec5ac7c11 */ /* 0x000fe4000f8a20ff */
[----:B------:R-:W-:Y:S02]  /*4260*/  F2FP.F16.F32.PACK_AB R162, R173, R162 ;  /* 0x000000a2ada2723e */ /* 0x000fe400000000ff */
[----:B------:R-:W-:-:S05]  /*4270*/  LEA.HI.X R173, R197, UR15, RZ, 0x4, P5 ;  /* 0x0000000fc5ad7c11 */ /* 0x000fca000a8f24ff */
[----:B------:R0:W-:Y:S02]  /*4280*/  STG.E.128 desc[UR4][R172.64], R160 ;  /* 0x000000a0ac007986 */ /* 0x0001e4000c101d04 */
[----:B0-----:R-:W0:Y:S01]  /*4290*/  @P2 LDC.64 R160, c[0x0][0x308] ;  /* 0x0000c200ffa02b82 */ /* 0x001e220000000a00 */
[----:B------:R-:W-:Y:S02]  /*42a0*/  SEL R172, R202, R112, P3 ;  /* 0x00000070caac7207 */ /* 0x000fe40001800000 */
[----:B------:R-:W-:Y:S01]  /*42b0*/  SEL R173, R203, R113, P3 ;  /* 0x00000071cbad7207 */ /* 0x000fe20001800000 */
[----:B0-----:R-:W-:-:S04]  /*42c0*/  @P2 IMAD.WIDE.U32 R196, R177, 0x20, R160 ;  /* 0x00000020b1c42825 */ /* 0x001fc800078e00a0 */
[----:B------:R-:W-:-:S06]  /*42d0*/  IMAD.WIDE.U32 R160, R177, 0x10, R244 ;  /* 0x00000010b1a07825 */ /* 0x000fcc00078e00f4 */
[----:B------:R-:W2:Y:S04]  /*42e0*/  LDG.E.128 R160, desc[UR4][R160.64] ;  /* 0x00000004a0a07981 */ /* 0x000ea8000c1e1d00 */
[----:B------:R0:W-:Y:S01]  /*42f0*/  @P2 STG.E.128 desc[UR4][R196.64], R172 ;  /* 0x000000acc4002986 */ /* 0x0001e2000c101d04 */
[-C--:B------:R-:W-:Y:S01]  /*4300*/  FMUL.FTZ R202, R202, R13.reuse ;  /* 0x0000000dcaca7220 */ /* 0x080fe20000410000 */
[----:B------:R-:W-:Y:S01]  /*4310*/  FMUL.FTZ R203, R203, R13 ;  /* 0x0000000dcbcb7220 */ /* 0x000fe20000410000 */
[----:B0-----:R-:W-:Y:S01]  /*4320*/  FADD.FTZ R172, R189, -R188 ;  /* 0x800000bcbdac7221 */ /* 0x001fe20000010000 */
[C---:B------:R-:W-:Y:S01]  /*4330*/  FMUL.FTZ R189, R20.reuse, R186 ;  /* 0x000000ba14bd7220 */ /* 0x040fe20000410000 */
[C---:B------:R-:W-:Y:S02]  /*4340*/  FMUL.FTZ R188, R20.reuse, R184 ;  /* 0x000000b814bc7220 */ /* 0x040fe40000410000 */
[----:B------:R-:W-:Y:S01]  /*4350*/  FMUL.FTZ R186, R20, R172 ;  /* 0x000000ac14ba7220 */ /* 0x000fe20000410000 */
[----:B------:R-:W-:Y:S01]  /*4360*/  @P1 FADD.FTZ R189, R146, R189 ;  /* 0x000000bd92bd1221 */ /* 0x000fe20000010000 */
[----:B------:R-:W-:-:S02]  /*4370*/  @P1 FADD.FTZ R188, R145, R188 ;  /* 0x000000bc91bc1221 */ /* 0x000fc40000010000 */
[----:B------:R-:W-:Y:S01]  /*4380*/  @P1 FADD.FTZ R186, R147, R186 ;  /* 0x000000ba93ba1221 */ /* 0x000fe20000010000 */
[----:B------:R-:W-:Y:S02]  /*4390*/  SEL R172, R187, R156, P3 ;  /* 0x0000009cbbac7207 */ /* 0x000fe40001800000 */
[----:B------:R-:W-:Y:S02]  /*43a0*/  SEL R173, R188, R157, P3 ;  /* 0x0000009dbcad7207 */ /* 0x000fe40001800000 */
[----:B------:R-:W-:Y:S02]  /*43b0*/  SEL R174, R189, R158, P3 ;  /* 0x0000009ebdae7207 */ /* 0x000fe40001800000 */
[----:B------:R-:W-:Y:S01]  /*43c0*/  SEL R175, R186, R159, P3 ;  /* 0x0000009fbaaf7207 */ /* 0x000fe20001800000 */
[-C--:B------:R-:W-:Y:S01]  /*43d0*/  FMUL.FTZ R187, R187, R13.reuse ;  /* 0x0000000dbbbb7220 */ /* 0x080fe20000410000 */
[----:B------:R-:W-:-:S03]  /*43e0*/  FMUL.FTZ R188, R188, R13 ;  /* 0x0000000dbcbc7220 */ /* 0x000fc60000410000 */
[----:B------:R0:W-:Y:S01]  /*43f0*/  @P2 STG.E.128 desc[UR4][R196.64+0x10], R172 ;  /* 0x000010acc4002986 */ /* 0x0001e2000c101d04 */
[-C--:B------:R-:W-:Y:S01]  /*4400*/  FMUL.FTZ R189, R189, R13.reuse ;  /* 0x0000000dbdbd7220 */ /* 0x080fe20000410000 */
[----:B------:R-:W-:-:S04]  /*4410*/  FMUL.FTZ R186, R186, R13 ;  /* 0x0000000dbaba7220 */ /* 0x000fc80000410000 */
[----:B------:R-:W-:Y:S01]  /*4420*/  FMUL.FTZ R183, R103, R186 ;  /* 0x000000ba67b77220 */ /* 0x000fe20000410000 */
[----:B0-----:R-:W-:Y:S01]  /*4430*/  FMUL.FTZ R172, R96, R202 ;  /* 0x000000ca60ac7220 */ /* 0x001fe20000410000 */
[----:B------:R-:W-:Y:S01]  /*4440*/  FMUL.FTZ R173, R97, R203 ;  /* 0x000000cb61ad7220 */ /* 0x000fe20000410000 */
[----:B------:R-:W-:Y:S01]  /*4450*/  FMUL.FTZ R174, R100, R187 ;  /* 0x000000bb64ae7220 */ /* 0x000fe20000410000 */
[----:B------:R-:W-:Y:S01]  /*4460*/  FMUL.FTZ R175, R101, R188 ;  /* 0x000000bc65af7220 */ /* 0x000fe20000410000 */
[----:B------:R-:W2:Y:S02]  /*4470*/  LDL.LU R196, [R1+0x120] ;  /* 0x0001200001c47983 */ /* 0x000ea40000300800 */
        /* <DEDUP_REMOVED lines=8> */
[----:B------:R-:W-:Y:S01]  /*4500*/  LEA.HI.X R183, R177, UR15, RZ, 0x4, P5 ;  /* 0x0000000fb1b77c11 */ /* 0x000fe2000a8f24ff */
[----:B------:R-:W-:Y:S01]  /*4510*/  IMAD.WIDE.U32 R184, R0, 0x10, R244 ;  /* 0x0000001000b87825 */ /* 0x000fe200078e00f4 */
[----:B------:R-:W2:Y:S04]  /*4520*/  LDL.LU R177, [R1+0x124] ;  /* 0x0001240001b17983 */ /* 0x000ea80000300800 */
[----:B------:R-:W2:Y:S04]  /*4530*/  LDL.LU R244, [R1+0x11c] ;  /* 0x00011c0001f47983 */ /* 0x000ea80000300800 */
[----:B------:R-:W2:Y:S04]  /*4540*/  LDL.LU R245, [R1+0x118] ;  /* 0x0001180001f57983 */ /* 0x000ea80000300800 */
[----:B------:R0:W-:Y:S04]  /*4550*/  STG.E.128 desc[UR4][R182.64], R172 ;  /* 0x000000acb6007986 */ /* 0x0001e8000c101d04 */
[----:B0-----:R-:W2:Y:S04]  /*4560*/  LDL.LU R182, [R1+0x114] ;  /* 0x0001140001b67983 */ /* 0x001ea80000300800 */
[----:B------:R-:W2:Y:S04]  /*4570*/  LDL.LU R183, [R1+0x110] ;  /* 0x0001100001b77983 */ /* 0x000ea80000300800 */
[----:B------:R0:W2:Y:S04]  /*4580*/  LDG.E.128 R172, desc[UR4][R184.64] ;  /* 0x00000004b8ac7981 */ /* 0x0000a8000c1e1d00 */
[----:B------:R-:W0:Y:S01]  /*4590*/  LDL.LU R185, [R1+0x108] ;  /* 0x0001080001b97983 */ /* 0x000e220000300800 */
        /* <DEDUP_REMOVED lines=24> */
[----:B---3--:R-:W-:-:S02]  /*4720*/  HADD2.F32 R20, -RZ, R171.H0_H0 ;  /* 0x200000abff147230 */ /* 0x008fc40000004100 */
[----:B------:R-:W-:Y:S02]  /*4730*/  HADD2.F32 R29, -RZ, R29.H1_H1 ;  /* 0x3000001dff1d7230 */ /* 0x000fe40000004100 */
[--C-:B------:R-:W-:Y:S02]  /*4740*/  HADD2.F32 R16, -RZ, R31.reuse.H0_H0 ;  /* 0x2000001fff107230 */ /* 0x100fe40000004100 */
[--C-:B------:R-:W-:Y:S02]  /*4750*/  HADD2.F32 R14, -RZ, R30.reuse.H0_H0 ;  /* 0x2000001eff0e7230 */ /* 0x100fe40000004100 */
[----:B------:R-:W-:Y:S02]  /*4760*/  HADD2.F32 R30, -RZ, R30.H1_H1 ;  /* 0x3000001eff1e7230 */ /* 0x000fe40000004100 */
[----:B------:R-:W-:Y:S01]  /*4770*/  @P1 FADD.FTZ R17, R148, R17 ;  /* 0x0000001194111221 */ /* 0x000fe20000010000 */
[----:B------:R-:W-:Y:S02]  /*4780*/  HADD2.F32 R31, -RZ, R31.H1_H1 ;  /* 0x3000001fff1f7230 */ /* 0x000fe40000004100 */
[----:B------:R-:W-:Y:S01]  /*4790*/  @P1 FADD.FTZ R12, R149, R12 ;  /* 0x0000000c950c1221 */ /* 0x000fe20000010000 */
[----:B------:R-:W-:-:S02]  /*47a0*/  HADD2.F32 R15, -RZ, R169.H0_H0 ;  /* 0x200000a9ff0f7230 */ /* 0x000fc40000004100 */
[----:B------:R-:W-:Y:S01]  /*47b0*/  @P1 FADD.FTZ R8, R151, R8 ;  /* 0x0000000897081221 */ /* 0x000fe20000010000 */
[----:B------:R-:W-:Y:S01]  /*47c0*/  @P1 FADD.FTZ R9, R152, R9 ;  /* 0x0000000998091221 */ /* 0x000fe20000010000 */
[----:B------:R-:W-:Y:S02]  /*47d0*/  HADD2.F32 R169, -RZ, R169.H1_H1 ;  /* 0x300000a9ffa97230 */ /* 0x000fe40000004100 */
[----:B------:R-:W-:Y:S01]  /*47e0*/  @P1 FADD.FTZ R19, R150, R19 ;  /* 0x0000001396131221 */ /* 0x000fe20000010000 */
[----:B------:R-:W-:Y:S01]  /*47f0*/  FMUL.FTZ R22, R12, R13 ;  /* 0x0000000d0c167220 */ /* 0x000fe20000410000 */
[----:B------:R-:W-:Y:S01]  /*4800*/  @P1 FADD.FTZ R21, R153, R21 ;  /* 0x0000001599151221 */ /* 0x000fe20000010000 */
[C---:B------:R-:W-:Y:S01]  /*4810*/  SEL R115, R8.reuse, R115, P3 ;  /* 0x0000007308737207 */ /* 0x040fe20001800000 */
[-C--:B------:R-:W-:Y:S01]  /*4820*/  FMUL.FTZ R23, R8, R13.reuse ;  /* 0x0000000d08177220 */ /* 0x080fe20000410000 */
[C---:B------:R-:W-:Y:S01]  /*4830*/  SEL R156, R9.reuse, R156, P3 ;  /* 0x0000009c099c7207 */ /* 0x040fe20001800000 */
[----:B------:R-:W-:Y:S01]  /*4840*/  FMUL.FTZ R24, R9, R13 ;  /* 0x0000000d09187220 */ /* 0x000fe20000410000 */
[----:B------:R-:W-:-:S02]  /*4850*/  HADD2.F32 R171, -RZ, R171.H1_H1 ;  /* 0x300000abffab7230 */ /* 0x000fc40000004100 */
[----:B------:R-:W-:Y:S01]  /*4860*/  @P1 FADD.FTZ R10, R154, R10 ;  /* 0x0000000a9a0a1221 */ /* 0x000fe20000010000 */
[----:B------:R-:W-:Y:S01]  /*4870*/  @P1 FADD.FTZ R11, R155, R11 ;  /* 0x0000000b9b0b1221 */ /* 0x000fe20000010000 */
[----:B------:R-:W-:Y:S01]  /*4880*/  FMUL.FTZ R9, R105, R22 ;  /* 0x0000001669097220 */ /* 0x000fe20000410000 */
[C---:B------:R-:W-:Y:S01]  /*4890*/  SEL R114, R19.reuse, R114, P3 ;  /* 0x0000007213727207 */ /* 0x040fe20001800000 */
[----:B------:R-:W-:Y:S01]  /*48a0*/  FMUL.FTZ R19, R19, R13 ;  /* 0x0000000d13137220 */ /* 0x000fe20000410000 */
[C---:B------:R-:W-:Y:S01]  /*48b0*/  SEL R157, R21.reuse, R157, P3 ;  /* 0x0000009d159d7207 */ /* 0x040fe20001800000 */
[-C--:B------:R-:W-:Y:S01]  /*48c0*/  FMUL.FTZ R21, R21, R13.reuse ;  /* 0x0000000d15157220 */ /* 0x080fe20000410000 */
[CC--:B------:R-:W-:Y:S01]  /*48d0*/  FMUL.FTZ R25, R10.reuse, R13.reuse ;  /* 0x0000000d0a197220 */ /* 0x0c0fe20000410000 */
[C---:B------:R-:W-:Y:S01]  /*48e0*/  FMUL.FTZ R26, R11.reuse, R13 ;  /* 0x0000000d0b1a7220 */ /* 0x040fe20000410000 */
[----:B------:R-:W-:Y:S01]  /*48f0*/  SEL R158, R10, R158, P3 ;  /* 0x0000009e0a9e7207 */ /* 0x000fe20001800000 */
[----:B------:R-:W-:Y:S01]  /*4900*/  FMUL.FTZ R10, R108, R24 ;  /* 0x000000186c0a7220 */ /* 0x000fe20000410000 */
[----:B------:R-:W-:Y:S01]  /*4910*/  SEL R159, R11, R159, P3 ;  /* 0x0000009f0b9f7207 */ /* 0x000fe20001800000 */
[----:B------:R-:W-:Y:S01]  /*4920*/  FMUL.FTZ R11, R110, R25 ;  /* 0x000000196e0b7220 */ /* 0x000fe20000410000 */
[----:B------:R-:W-:Y:S01]  /*4930*/  SEL R113, R12, R113, P3 ;  /* 0x000000710c717207 */ /* 0x000fe20001800000 */
[----:B----4-:R-:W-:Y:S01]  /*4940*/  FFMA.FTZ R215, R198, R20, R215 ;  /* 0x00000014c6d77223 */ /* 0x010fe200000100d7 */
[----:B------:R-:W-:-:S05]  /*4950*/  HADD2.F32 R20, -RZ, R167.H0_H0 ;  /* 0x200000a7ff147230 */ /* 0x000fca0000004100 */
[----:B------:R-:W-:Y:S01]  /*4960*/  FFMA.FTZ R223, R211, R20, R223 ;  /* 0x00000014d3df7223 */ /* 0x000fe200000100df */
[----:B--2---:R-:W-:Y:S01]  /*4970*/  FFMA.FTZ R216, R199, R171, R216 ;  /* 0x000000abc7d87223 */ /* 0x004fe200000100d8 */
[----:B------:R-:W-:Y:S02]  /*4980*/  HADD2.F32 R167, -RZ, R167.H1_H1 ;  /* 0x300000a7ffa77230 */ /* 0x000fe40000004100 */
[----:B------:R-:W-:Y:S01]  /*4990*/  FMUL.FTZ R27, R111, R26 ;  /* 0x0000001a6f1b7220 */ /* 0x000fe20000410000 */
[----:B------:R-:W-:Y:S01]  /*49a0*/  LEA R12, P1, R0, UR14, 0x4 ;  /* 0x0000000e000c7c11 */ /* 0x000fe2000f8220ff */
[----:B------:R-:W-:Y:S01]  /*49b0*/  FFMA.FTZ R204, R193, R169, R204 ;  /* 0x000000a9c1cc7223 */ /* 0x000fe200000100cc */
[----:B------:R-:W-:Y:S01]  /*49c0*/  SEL R112, R17, R112, P3 ;  /* 0x0000007011707207 */ /* 0x000fe20001800000 */
[----:B------:R-:W-:Y:S01]  /*49d0*/  FFMA.FTZ R238, R212, R167, R238 ;  /* 0x000000a7d4ee7223 */ /* 0x000fe200000100ee */
[----:B------:R-:W-:Y:S01]  /*49e0*/  F2FP.F16.F32.PACK_AB R11, R27, R11 ;  /* 0x0000000b1b0b723e */ /* 0x000fe200000000ff */
[----:B------:R-:W-:-:S05]  /*49f0*/  HADD2.F32 R20, -RZ, R163.H0_H0 ;  /* 0x200000a3ff147230 */ /* 0x000fca0000004100 */
[----:B------:R-:W-:Y:S01]  /*4a00*/  FFMA.FTZ R242, R189, R20, R242 ;  /* 0x00000014bdf27223 */ /* 0x000fe200000100f2 */
[----:B------:R-:W-:-:S04]  /*4a10*/  FMUL.FTZ R20, R17, R13 ;  /* 0x0000000d11147220 */ /* 0x000fc80000410000 */
[----:B------:R-:W-:Y:S01]  /*4a20*/  FMUL.FTZ R8, R104, R20 ;  /* 0x0000001468087220 */ /* 0x000fe20000410000 */
[----:B------:R-:W-:-:S04]  /*4a30*/  FMUL.FTZ R13, R109, R21 ;  /* 0x000000156d0d7220 */ /* 0x000fc80000410000 */
[----:B------:R-:W-:Y:S01]  /*4a40*/  F2FP.F16.F32.PACK_AB R8, R9, R8 ;  /* 0x000000080908723e */ /* 0x000fe200000000ff */
[----:B------:R-:W-:Y:S01]  /*4a50*/  FMUL.FTZ R9, R106, R19 ;  /* 0x000000136a097220 */ /* 0x000fe20000410000 */
[----:B------:R-:W-:Y:S02]  /*4a60*/  F2FP.F16.F32.PACK_AB R10, R13, R10 ;  /* 0x0000000a0d0a723e */ /* 0x000fe400000000ff */
[----:B------:R-:W-:Y:S01]  /*4a70*/  LEA.HI.X R13, R0, UR15, RZ, 0x4, P1 ;  /* 0x0000000f000d7c11 */ /* 0x000fe200088f24ff */
[----:B------:R-:W-:-:S05]  /*4a80*/  HADD2.F32 R163, -RZ, R163.H1_H1 ;  /* 0x300000a3ffa37230 */ /* 0x000fca0000004100 */
[----:B------:R-:W-:Y:S01]  /*4a90*/  FFMA.FTZ R243, R186, R163, R243 ;  /* 0x000000a3baf37223 */ /* 0x000fe200000100f3 */
[----:B------:R-:W-:Y:S01]  /*4aa0*/  FFMA.FTZ R197, R192, R15, R197 ;  /* 0x0000000fc0c57223 */ /* 0x000fe200000100c5 */
[----:B------:R-:W-:Y:S02]  /*4ab0*/  HADD2.F32 R15, -RZ, R165.H0_H0 ;  /* 0x200000a5ff0f7230 */ /* 0x000fe40000004100 */
[----:B------:R-:W-:Y:S01]  /*4ac0*/  FFMA.FTZ R244, R180, R16, R244 ;  /* 0x00000010b4f47223 */ /* 0x000fe200000100f4 */
[----:B------:R-:W-:-:S05]  /*4ad0*/  HADD2.F32 R16, -RZ, R170.H0_H0 ;  /* 0x200000aaff107230 */ /* 0x000fca0000004100 */
[----:B------:R-:W-:Y:S01]  /*4ae0*/  FFMA.FTZ R213, R194, R16, R213 ;  /* 0x00000010c2d57223 */ /* 0x000fe200000100d5 */
[----:B------:R-:W-:Y:S02]  /*4af0*/  HADD2.F32 R16, -RZ, R166.H0_H0 ;  /* 0x200000a6ff107230 */ /* 0x000fe40000004100 */
[----:B------:R-:W-:Y:S01]  /*4b00*/  FFMA.FTZ R245, R181, R31, R245 ;  /* 0x0000001fb5f57223 */ /* 0x000fe200000100f5 */
[----:B------:R-:W-:Y:S02]  /*4b10*/  HADD2.F32 R170, -RZ, R170.H1_H1 ;  /* 0x300000aaffaa7230 */ /* 0x000fe40000004100 */
[----:B------:R-:W-:Y:S01]  /*4b20*/  FFMA.FTZ R221, R209, R16, R221 ;  /* 0x00000010d1dd7223 */ /* 0x000fe200000100dd */
[----:B------:R-:W-:Y:S02]  /*4b30*/  HADD2.F32 R16, -RZ, R162.H0_H0 ;  /* 0x200000a2ff107230 */ /* 0x000fe40000004100 */
[----:B------:R-:W-:Y:S01]  /*4b40*/  FFMA.FTZ R214, R195, R170, R214 ;  /* 0x000000aac3d67223 */ /* 0x000fe200000100d6 */
[----:B------:R-:W-:Y:S01]  /*4b50*/  FFMA.FTZ R182, R178, R14, R182 ;  /* 0x0000000eb2b67223 */ /* 0x000fe200000100b6 */
[----:B------:R-:W-:-:S02]  /*4b60*/  HADD2.F32 R14, -RZ, R168.H0_H0 ;  /* 0x200000a8ff0e7230 */ /* 0x000fc40000004100 */
[----:B------:R-:W-:Y:S02]  /*4b70*/  HADD2.F32 R168, -RZ, R168.H1_H1 ;  /* 0x300000a8ffa87230 */ /* 0x000fe40000004100 */
[----:B------:R-:W-:Y:S01]  /*4b80*/  FFMA.FTZ R183, R179, R30, R183 ;  /* 0x0000001eb3b77223 */ /* 0x000fe200000100b7 */
[----:B------:R-:W-:Y:S01]  /*4b90*/  FFMA.FTZ R177, R190, R14, R177 ;  /* 0x0000000ebeb17223 */ /* 0x000fe200000100b1 */
[----:B0-----:R-:W-:Y:S02]  /*4ba0*/  FFMA.FTZ R185, R28, R29, R185 ;  /* 0x0000001d1cb97223 */ /* 0x001fe400000100b9 */
[----:B------:R-:W0:Y:S01]  /*4bb0*/  @P2 LDC.64 R28, c[0x0][0x308] ;  /* 0x0000c200ff1c2b82 */ /* 0x000e220000000a00 */
[----:B------:R-:W-:Y:S01]  /*4bc0*/  FFMA.FTZ R196, R191, R168, R196 ;  /* 0x000000a8bfc47223 */ /* 0x000fe200000100c4 */
[--C-:B------:R-:W-:Y:S01]  /*4bd0*/  HADD2.F32 R14, -RZ, R164.reuse.H0_H0 ;  /* 0x200000a4ff0e7230 */ /* 0x100fe20000004100 */
[----:B------:R-:W-:Y:S01]  /*4be0*/  STL [R1+0x108], R185 ;  /* 0x000108b901007387 */ /* 0x000fe20000100800 */
[----:B------:R-:W-:-:S03]  /*4bf0*/  HADD2.F32 R164, -RZ, R164.H1_H1 ;  /* 0x300000a4ffa47230 */ /* 0x000fc60000004100 */
[----:B------:R-:W-:Y:S04]  /*4c00*/  STL [R1+0x114], R182 ;  /* 0x000114b601007387 */ /* 0x000fe80000100800 */
[----:B------:R-:W-:Y:S01]  /*4c10*/  STL [R1+0x110], R183 ;  /* 0x000110b701007387 */ /* 0x000fe20000100800 */
[----:B------:R-:W-:-:S03]  /*4c20*/  HADD2.F32 R165, -RZ, R165.H1_H1 ;  /* 0x300000a5ffa57230 */ /* 0x000fc60000004100 */
[----:B------:R-:W-:Y:S01]  /*4c30*/  STL [R1+0x11c], R244 ;  /* 0x00011cf401007387 */ /* 0x000fe20000100800 */
[----:B------:R-:W-:Y:S01]  /*4c40*/  FFMA.FTZ R218, R205, R14, R218 ;  /* 0x0000000ecdda7223 */ /* 0x000fe200000100da */
[----:B------:R-:W-:Y:S02]  /*4c50*/  FFMA.FTZ R219, R207, R15, R219 ;  /* 0x0000000fcfdb7223 */ /* 0x000fe400000100db */
[----:B------:R-:W-:Y:S01]  /*4c60*/  STL [R1+0x118], R245 ;  /* 0x000118f501007387 */ /* 0x000fe20000100800 */
[----:B------:R-:W-:Y:S02]  /*4c70*/  HADD2.F32 R14, -RZ, R160.H0_H0 ;  /* 0x200000a0ff0e7230 */ /* 0x000fe40000004100 */
[----:B------:R-:W-:Y:S01]  /*4c80*/  FFMA.FTZ R236, R187, R16, R236 ;  /* 0x00000010bbec7223 */ /* 0x000fe200000100ec */
[----:B------:R-:W-:Y:S01]  /*4c90*/  STL [R1+0x124], R177 ;  /* 0x000124b101007387 */ /* 0x000fe20000100800 */
[----:B------:R-:W-:Y:S02]  /*4ca0*/  HADD2.F32 R15, -RZ, R161.H0_H0 ;  /* 0x200000a1ff0f7230 */ /* 0x000fe40000004100 */
[----:B------:R-:W-:Y:S01]  /*4cb0*/  FMUL.FTZ R16, R107, R23 ;  /* 0x000000176b107220 */ /* 0x000fe20000410000 */
[----:B------:R-:W-:Y:S01]  /*4cc0*/  STL [R1+0x120], R196 ;  /* 0x000120c401007387 */ /* 0x000fe20000100800 */
[----:B------:R-:W-:-:S02]  /*4cd0*/  HADD2.F32 R166, -RZ, R166.H1_H1 ;  /* 0x300000a6ffa67230 */ /* 0x000fc40000004100 */
[----:B------:R-:W-:Y:S01]  /*4ce0*/  FFMA.FTZ R217, R206, R164, R217 ;  /* 0x000000a4ced97223 */ /* 0x000fe200000100d9 */
[----:B------:R-:W-:Y:S01]  /*4cf0*/  STL [R1+0x12c], R197 ;  /* 0x00012cc501007387 */ /* 0x000fe20000100800 */
[----:B------:R-:W-:-:S03]  /*4d00*/  FFMA.FTZ R220, R208, R165, R220 ;  /* 0x000000a5d0dc7223 */ /* 0x000fc600000100dc */
[----:B------:R-:W-:Y:S01]  /*4d10*/  STL [R1+0x128], R204 ;  /* 0x000128cc01007387 */ /* 0x000fe20000100800 */
[----:B------:R-:W-:-:S03]  /*4d20*/  HADD2.F32 R160, -RZ, R160.H1_H1 ;  /* 0x300000a0ffa07230 */ /* 0x000fc60000004100 */
[----:B------:R-:W-:Y:S01]  /*4d30*/  STL [R1+0x134], R213 ;  /* 0x000134d501007387 */ /* 0x000fe20000100800 */
[----:B------:R-:W-:Y:S01]  /*4d40*/  FFMA.FTZ R237, R202, R14, R237 ;  /* 0x0000000ecaed7223 */ /* 0x000fe200000100ed */
[----:B------:R-:W-:Y:S02]  /*4d50*/  FFMA.FTZ R239, R200, R15, R239 ;  /* 0x0000000fc8ef7223 */ /* 0x000fe400000100ef */
[----:B------:R-:W-:Y:S01]  /*4d60*/  STL [R1+0x130], R214 ;  /* 0x000130d601007387 */ /* 0x000fe20000100800 */
[----:B------:R-:W-:Y:S01]  /*4d70*/  FFMA.FTZ R222, R210, R166, R222 ;  /* 0x000000a6d2de7223 */ /* 0x000fe200000100de */
[----:B------:R-:W1:Y:S02]  /*4d80*/  LDC.64 R14, c[0x0][0x210] ;  /* 0x00008400ff0e7b82 */ /* 0x000e640000000a00 */
[----:B------:R-:W-:Y:S01]  /*4d90*/  STL [R1+0x13c], R215 ;  /* 0x00013cd701007387 */ /* 0x000fe20000100800 */
[----:B------:R-:W-:Y:S01]  /*4da0*/  F2FP.F16.F32.PACK_AB R9, R16, R9 ;  /* 0x000000091009723e */ /* 0x000fe200000000ff */
[----:B------:R-:W-:-:S02]  /*4db0*/  HADD2.F32 R161, -RZ, R161.H1_H1 ;  /* 0x300000a1ffa17230 */ /* 0x000fc40000004100 */
[----:B------:R-:W-:Y:S01]  /*4dc0*/  STL [R1+0x138], R216 ;  /* 0x000138d801007387 */ /* 0x000fe20000100800 */
[----:B0-----:R-:W-:-:S03]  /*4dd0*/  @P2 IMAD.WIDE.U32 R16, R0, 0x20, R28 ;  /* 0x0000002000102825 */ /* 0x001fc600078e001c */
[----:B------:R-:W-:Y:S01]  /*4de0*/  STL [R1+0x144], R218 ;  /* 0x000144da01007387 */ /* 0x000fe20000100800 */
[----:B------:R-:W-:-:S03]  /*4df0*/  HADD2.F32 R162, -RZ, R162.H1_H1 ;  /* 0x300000a2ffa27230 */ /* 0x000fc60000004100 */
[----:B------:R-:W-:Y:S01]  /*4e00*/  STL [R1+0x140], R217 ;  /* 0x000140d901007387 */ /* 0x000fe20000100800 */
[----:B------:R-:W-:-:S03]  /*4e10*/  FFMA.FTZ R240, R203, R160, R240 ;  /* 0x000000a0cbf07223 */ /* 0x000fc600000100f0 */
[----:B------:R-:W-:Y:S01]  /*4e20*/  STL [R1+0x14c], R219 ;  /* 0x00014cdb01007387 */ /* 0x000fe20000100800 */
[----:B------:R-:W-:-:S03]  /*4e30*/  FFMA.FTZ R235, R201, R161, R235 ;  /* 0x000000a1c9eb7223 */ /* 0x000fc600000100eb */
[----:B------:R-:W-:Y:S01]  /*4e40*/  STL [R1+0x148], R220 ;  /* 0x000148dc01007387 */ /* 0x000fe20000100800 */
[----:B------:R-:W-:-:S03]  /*4e50*/  HADD2.F32 R0, -RZ, R172.H0_H0 ;  /* 0x200000acff007230 */ /* 0x000fc60000004100 */
[----:B------:R-:W-:Y:S01]  /*4e60*/  STL [R1+0x154], R221 ;  /* 0x000154dd01007387 */ /* 0x000fe20000100800 */
[----:B------:R-:W-:-:S03]  /*4e70*/  HADD2.F32 R172, -RZ, R172.H1_H1 ;  /* 0x300000acffac7230 */ /* 0x000fc60000004100 */
[----:B------:R-:W-:Y:S01]  /*4e80*/  STL [R1+0x150], R222 ;  /* 0x000150de01007387 */ /* 0x000fe20000100800 */
[----:B------:R-:W-:-:S03]  /*4e90*/  FFMA.FTZ R234, R188, R162, R234 ;  /* 0x000000a2bcea7223 */ /* 0x000fc600000100ea */
[----:B------:R-:W-:Y:S04]  /*4ea0*/  STL [R1+0x15c], R223 ;  /* 0x00015cdf01007387 */ /* 0x000fe80000100800 */
[----:B------:R-:W-:Y:S04]  /*4eb0*/  @P2 STG.E.128 desc[UR4][R16.64], R112 ;  /* 0x0000007010002986 */ /* 0x000fe8000c101d04 */
[----:B------:R-:W-:Y:S04]  /*4ec0*/  @P2 STG.E.128 desc[UR4][R16.64+0x10], R156 ;  /* 0x0000109c10002986 */ /* 0x000fe8000c101d04 */
[----:B------:R-:W-:Y:S04]  /*4ed0*/  STL [R1+0x158], R238 ;  /* 0x000158ee01007387 */ /* 0x000fe80000100800 */
[----:B------:R0:W-:Y:S01]  /*4ee0*/  STG.E.128 desc[UR4][R12.64], R8 ;  /* 0x000000080c007986 */ /* 0x0001e2000c101d04 */
[----:B------:R-:W-:-:S03]  /*4ef0*/  FFMA.FTZ R252, R20, R0, R252 ;  /* 0x0000000014fc7223 */ /* 0x000fc600000100fc */
[----:B------:R2:W-:Y:S01]  /*4f00*/  STL [R1+0x164], R237 ;  /* 0x000164ed01007387 */ /* 0x0005e20000100800 */
[----:B------:R-:W-:-:S03]  /*4f10*/  FFMA.FTZ R251, R22, R172, R251 ;  /* 0x000000ac16fb7223 */ /* 0x000fc600000100fb */
[----:B------:R2:W-:Y:S04]  /*4f20*/  STL [R1+0x160], R240 ;  /* 0x000160f001007387 */ /* 0x0005e80000100800 */
[----:B------:R2:W-:Y:S01]  /*4f30*/  STL [R1+0x16c], R239 ;  /* 0x00016cef01007387 */ /* 0x0005e20000100800 */
[--C-:B0-----:R-:W-:Y:S02]  /*4f40*/  HADD2.F32 R8, -RZ, R173.reuse.H0_H0 ;  /* 0x200000adff087230 */ /* 0x101fe40000004100 */
[----:B------:R-:W-:Y:S01]  /*4f50*/  HADD2.F32 R173, -RZ, R173.H1_H1 ;  /* 0x300000adffad7230 */ /* 0x000fe20000004100 */
[----:B------:R2:W-:Y:S01]  /*4f60*/  STL [R1+0x168], R235 ;  /* 0x000168eb01007387 */ /* 0x0005e20000100800 */
[----:B------:R-:W-:Y:S02]  /*4f70*/  HADD2.F32 R9, -RZ, R174.H0_H0 ;  /* 0x200000aeff097230 */ /* 0x000fe40000004100 */
[--C-:B------:R-:W-:Y:S01]  /*4f80*/  HADD2.F32 R10, -RZ, R175.reuse.H0_H0 ;  /* 0x200000afff0a7230 */ /* 0x100fe20000004100 */
[----:B------:R2:W-:Y:S01]  /*4f90*/  STL [R1+0x174], R236 ;  /* 0x000174ec01007387 */ /* 0x0005e20000100800 */
[----:B------:R-:W-:-:S02]  /*4fa0*/  HADD2.F32 R175, -RZ, R175.H1_H1 ;  /* 0x300000afffaf7230 */ /* 0x000fc40000004100 */
[----:B------:R-:W-:Y:S01]  /*4fb0*/  FFMA.FTZ R250, R19, R8, R250 ;  /* 0x0000000813fa7223 */ /* 0x000fe200000100fa */
[----:B------:R-:W-:Y:S01]  /*4fc0*/  HADD2.F32 R174, -RZ, R174.H1_H1 ;  /* 0x300000aeffae7230 */ /* 0x000fe20000004100 */
[----:B------:R2:W-:Y:S01]  /*4fd0*/  STL [R1+0x170], R234 ;  /* 0x000170ea01007387 */ /* 0x0005e20000100800 */
[----:B------:R-:W-:Y:S01]  /*4fe0*/  FFMA.FTZ R249, R23, R173, R249 ;  /* 0x000000ad17f97223 */ /* 0x000fe200000100f9 */
        /* <DEDUP_REMOVED lines=16> */
[----:B--2---:R-:W-:Y:S05]  /*50f0*/  @!P1 BRA `(.L_x_12193) ;  /* 0xffffffbc00389947 */ /* 0x004fea000383ffff */
[----:B------:R-:W-:Y:S05]  /*5100*/  BSYNC B1 ;  /* 0x0000000000017941 */ /* 0x000fea0003800000 */
.L_x_12191:
        /* <DEDUP_REMOVED lines=120> */
.L_x_12190:
[----:B------:R-:W-:Y:S05]  /*5890*/  BSYNC B0 ;  /* 0x0000000000007941 */ /* 0x000fea0003800000 */
.L_x_12188:
        /* <DEDUP_REMOVED lines=103> */
[----:B------:R0:W-:Y:S01]  /*5f10*/  STS.128 [R2], R8 ;  /* 0x0000000802007388 */ /* 0x0001e20000000c00 */
[----:B------:R-:W-:-:S03]  /*5f20*/  FADD.FTZ R15, R15, R78 ;  /* 0x0000004e0f0f7221 */ /* 0x000fc60000010000 */
[----:B------:R-:W-:Y:S01]  /*5f30*/  STS.128 [R2+0x10], R16 ;  /* 0x0000101002007388 */ /* 0x000fe20000000c00 */
[----:B------:R-:W-:-:S03]  /*5f40*/  FADD.FTZ R77, R20, R77 ;  /* 0x0000004d144d7221 */ /* 0x000fc60000010000 */
[----:B------:R-:W-:Y:S01]  /*5f50*/  STS.128 [R2+0x400], R24 ;  /* 0x0004001802007388 */ /* 0x000fe20000000c00 */
[----:B------:R-:W-:-:S03]  /*5f60*/  FADD.FTZ R21, R21, R80 ;  /* 0x0000005015157221 */ /* 0x000fc60000010000 */
[----:B------:R-:W-:Y:S01]  /*5f70*/  STS.128 [R2+0x410], R32 ;  /* 0x0004102002007388 */ /* 0x000fe20000000c00 */
[----:B------:R-:W-:-:S03]  /*5f80*/  FADD.FTZ R79, R22, R79 ;  /* 0x0000004f164f7221 */ /* 0x000fc60000010000 */
        /* <DEDUP_REMOVED lines=28> */
[----:B------:R-:W-:-:S03]  /*6150*/  FADD.FTZ R10, R10, R5 ;  /* 0x000000050a0a7221 */ /* 0x000fc60000010000 */
[----:B------:R-:W2:Y:S01]  /*6160*/  LDS R8, [R0+0x1200] ;  /* 0x0012000000087984 */ /* 0x000ea20000000800 */
        /* <DEDUP_REMOVED lines=147> */
[----:B------:R-:W4:Y:S01]  /*6aa0*/  LDS R20, [R0+0x2600] ;  /* 0x0026000000147984 */ /* 0x000f220000000800 */
        /* <DEDUP_REMOVED lines=9> */
[----:B------:R-:W-:Y:S01]  /*6b40*/  STG.E desc[UR4][R4.64+0x400], R9 ;  /* 0x0004000904007986 */ /* 0x000fe2000c101904 */
[----:B---3--:R-:W-:-:S03]  /*6b50*/  FADD.FTZ R11, RZ, R11 ;  /* 0x0000000bff0b7221 */ /* 0x008fc60000010000 */
[----:B------:R-:W-:Y:S01]  /*6b60*/  STG.E desc[UR4][R6.64+0x400], R55 ;  /* 0x0004003706007986 */ /* 0x000fe2000c101904 */
[----:B------:R-:W-:-:S03]  /*6b70*/  FADD.FTZ R17, R17, R18 ;  /* 0x0000001211117221 */ /* 0x000fc60000010000 */
[----:B------:R-:W-:Y:S01]  /*6b80*/  STG.E desc[UR4][R2.64+0x600], R41 ;  /* 0x0006002902007986 */ /* 0x000fe2000c101904 */
[----:B----4-:R-:W-:-:S03]  /*6b90*/  FADD.FTZ R8, R8, R53 ;  /* 0x0000003508087221 */ /* 0x010fc60000010000 */
        /* <DEDUP_REMOVED lines=28> */
.L_x_12192:
        /* <DEDUP_REMOVED lines=8> */
.L_x_12195:
[----:B------:R-:W-:Y:S05]  /*6de0*/  BSYNC B2 ;  /* 0x0000000000027941 */ /* 0x000fea0003800000 */
.L_x_12194:
        /* <DEDUP_REMOVED lines=8> */
.L_x_12196:
[----:B------:R-:W-:Y:S01]  /*6e70*/  HFMA2.MMA R240, -RZ, RZ, 0, 1.1920928955078125e-07 ;  /* 0x00000002fff07435 */ /* 0x000fe200000001ff */
[----:B------:R-:W-:Y:S01]  /*6e80*/  MOV R241, R11 ;  /* 0x0000000b00f17202 */ /* 0x000fe20000000f00 */
[----:B------:R-:W-:-:S09]  /*6e90*/  FADD.FTZ R17, R17, R242 ;  /* 0x000000f211117221 */ /* 0x000fd20000010000 */
[----:B------:R-:W-:Y:S05]  /*6ea0*/  WARPSYNC.COLLECTIVE R238, `(.L_x_12197) ;  /* 0x00000000ee087348 */ /* 0x000fea0003c00000 */
[----:B------:R0:W1:Y:S02]  /*6eb0*/  SHFL.BFLY P1, R242, R241, R240, R239 ;  /* 0x0c0000f0f1f27389 */ /* 0x00006400000200ef */
[----:B01----:R-:W-:Y:S01]  /*6ec0*/  ENDCOLLECTIVE ;  /* 0x000000000000791b */ /* 0x003fe20003800000 */
.L_x_12197:
[----:B------:R-:W-:Y:S01]  /*6ed0*/  MOV R241, R17 ;  /* 0x0000001100f17202 */ /* 0x000fe20000000f00 */
[----:B------:R-:W-:-:S07]  /*6ee0*/  FADD.FTZ R11, R11, R242 ;  /* 0x000000f20b0b7221 */ /* 0x000fce0000010000 */
[----:B------:R-:W-:Y:S05]  /*6ef0*/  WARPSYNC.COLLECTIVE R238, `(.L_x_12198) ;  /* 0x00000000ee087348 */ /* 0x000fea0003c00000 */
[----:B------:R0:W1:Y:S02]  /*6f00*/  SHFL.BFLY P1, R242, R241, R240, R239 ;  /* 0x0c0000f0f1f27389 */ /* 0x00006400000200ef */
[----:B01----:R-:W-:Y:S01]  /*6f10*/  ENDCOLLECTIVE ;  /* 0x000000000000791b */ /* 0x003fe20003800000 */
.L_x_12198:
[----:B------:R-:W-:Y:S01]  /*6f20*/  HFMA2.MMA R240, -RZ, RZ, 0, 2.384185791015625e-07 ;  /* 0x00000004fff07435 */ /* 0x000fe200000001ff */
[----:B------:R-:W-:Y:S01]  /*6f30*/  MOV R241, R11 ;  /* 0x0000000b00f17202 */ /* 0x000fe20000000f00 */
[----:B------:R-:W-:-:S09]  /*6f40*/  FADD.FTZ R17, R17, R242 ;  /* 0x000000f211117221 */ /* 0x000fd20000010000 */
[----:B------:R-:W-:Y:S05]  /*6f50*/  WARPSYNC.COLLECTIVE R238, `(.L_x_12199) ;  /* 0x00000000ee087348 */ /* 0x000fea0003c00000 */
[----:B------:R0:W1:Y:S02]  /*6f60*/  SHFL.BFLY P1, R242, R241, R240, R239 ;  /* 0x0c0000f0f1f27389 */ /* 0x00006400000200ef */
[----:B01----:R-:W-:Y:S01]  /*6f70*/  ENDCOLLECTIVE ;  /* 0x000000000000791b */ /* 0x003fe20003800000 */
.L_x_12199:
[----:B------:R-:W-:Y:S01]  /*6f80*/  MOV R241, R17 ;  /* 0x0000001100f17202 */ /* 0x000fe20000000f00 */
[----:B------:R-:W-:-:S07]  /*6f90*/  FADD.FTZ R11, R11, R242 ;  /* 0x000000f20b0b7221 */ /* 0x000fce0000010000 */
[----:B------:R-:W-:Y:S05]  /*6fa0*/  WARPSYNC.COLLECTIVE R238, `(.L_x_12200) ;  /* 0x00000000ee087348 */ /* 0x000fea0003c00000 */
[----:B------:R0:W1:Y:S02]  /*6fb0*/  SHFL.BFLY P1, R242, R241, R240, R239 ;  /* 0x0c0000f0f1f27389 */ /* 0x00006400000200ef */
[----:B01----:R-:W-:Y:S01]  /*6fc0*/  ENDCOLLECTIVE ;  /* 0x000000000000791b */ /* 0x003fe20003800000 */
.L_x_12200:
[----:B------:R-:W-:Y:S01]  /*6fd0*/  HFMA2.MMA R240, -RZ, RZ, 0, 4.76837158203125e-07 ;  /* 0x00000008fff07435 */ /* 0x000fe200000001ff */
[----:B------:R-:W-:Y:S01]  /*6fe0*/  MOV R241, R11 ;  /* 0x0000000b00f17202 */ /* 0x000fe20000000f00 */
[----:B------:R-:W-:-:S09]  /*6ff0*/  FADD.FTZ R17, R17, R242 ;  /* 0x000000f211117221 */ /* 0x000fd20000010000 */
[----:B------:R-:W-:Y:S05]  /*7000*/  WARPSYNC.COLLECTIVE R238, `(.L_x_12201) ;  /* 0x00000000ee087348 */ /* 0x000fea0003c00000 */
[----:B------:R0:W1:Y:S02]  /*7010*/  SHFL.BFLY P1, R242, R241, R240, R239 ;  /* 0x0c0000f0f1f27389 */ /* 0x00006400000200ef */
[----:B01----:R-:W-:Y:S01]  /*7020*/  ENDCOLLECTIVE ;  /* 0x000000000000791b */ /* 0x003fe20003800000 */
.L_x_12201:
[----:B------:R-:W-:Y:S01]  /*7030*/  MOV R241, R17 ;  /* 0x0000001100f17202 */ /* 0x000fe20000000f00 */
[----:B------:R-:W-:-:S07]  /*7040*/  FADD.FTZ R11, R11, R242 ;  /* 0x000000f20b0b7221 */ /* 0x000fce0000010000 */
[----:B------:R-:W-:Y:S05]  /*7050*/  WARPSYNC.COLLECTIVE R238, `(.L_x_12202) ;  /* 0x00000000ee087348 */ /* 0x000fea0003c00000 */
[----:B------:R0:W1:Y:S02]  /*7060*/  SHFL.BFLY P1, R242, R241, R240, R239 ;  /* 0x0c0000f0f1f27389 */ /* 0x00006400000200ef */
[----:B01----:R-:W-:Y:S01]  /*7070*/  ENDCOLLECTIVE ;  /* 0x000000000000791b */ /* 0x003fe20003800000 */
.L_x_12202:
[----:B------:R-:W-:Y:S01]  /*7080*/  HFMA2.MMA R240, -RZ, RZ, 0, 9.5367431640625e-07 ;  /* 0x00000010fff07435 */ /* 0x000fe200000001ff */
[----:B------:R-:W-:Y:S01]  /*7090*/  MOV R241, R11 ;  /* 0x0000000b00f17202 */ /* 0x000fe20000000f00 */
[----:B------:R-:W-:-:S09]  /*70a0*/  FADD.FTZ R17, R17, R242 ;  /* 0x000000f211117221 */ /* 0x000fd20000010000 */
[----:B------:R-:W-:Y:S05]  /*70b0*/  WARPSYNC.COLLECTIVE R238, `(.L_x_12203) ;  /* 0x00000000ee087348 */ /* 0x000fea0003c00000 */
[----:B------:R0:W1:Y:S02]  /*70c0*/  SHFL.BFLY P1, R242, R241, R240, R239 ;  /* 0x0c0000f0f1f27389 */ /* 0x00006400000200ef */
[----:B01----:R-:W-:Y:S01]  /*70d0*/  ENDCOLLECTIVE ;  /* 0x000000000000791b */ /* 0x003fe20003800000 */
.L_x_12203:
[----:B------:R-:W-:Y:S02]  /*70e0*/  MOV R241, R17 ;  /* 0x0000001100f17202 */ /* 0x000fe40000000f00 */
[----:B------:R-:W-:-:S07]  /*70f0*/  MOV R237, R242 ;  /* 0x000000f200ed7202 */ /* 0x000fce0000000f00 */
[----:B------:R-:W-:Y:S05]  /*7100*/  WARPSYNC.COLLECTIVE R238, `(.L_x_12204) ;  /* 0x00000000ee087348 */ /* 0x000fea0003c00000 */
[----:B------:R0:W1:Y:S02]  /*7110*/  SHFL.BFLY P1, R242, R241, R240, R239 ;  /* 0x0c0000f0f1f27389 */ /* 0x00006400000200ef */
[----:B01----:R-:W-:Y:S01]  /*7120*/  ENDCOLLECTIVE ;  /* 0x000000000000791b */ /* 0x003fe20003800000 */
.L_x_12204:
[----:B------:R-:W-:Y:S01]  /*7130*/  MOV R238, R242 ;  /* 0x000000f200ee7202 */ /* 0x000fe20000000f00 */
[----:B------:R-:W-:Y:S06]  /*7140*/  BRA `(.L_x_12205) ;  /* 0xffffffbc00c87947 */ /* 0x000fec000383ffff */
.L_x_12206:
        /* <DEDUP_REMOVED lines=11> */
.L_x_17007:


//--------------------- .text._ZN10layer_norm13ln_bwd_kernelINS_13Kernel_traitsIf6__halffS2_fjLj1280ELj1ELj4ELj1ELj16ENS_18Kernel_traits_baseILj1280EfS2_fS2_fjLj128EEEEELb0ELb1ELb1ELb0EEEvNS_9BwdParamsE --------------------------
	.section	.text._ZN10layer_norm13ln_bwd_kernelINS_13Kernel_traitsIf6__halffS2_fjLj1280ELj1ELj4ELj1ELj16ENS_18Kernel_traits_baseILj1280EfS2_fS2_fjLj128EEEEELb0ELb1ELb1ELb0EEEvNS_9BwdParamsE,"ax",@progbits
	.align	128
        .global         _ZN10layer_norm13ln_bwd_kernelINS_13Kernel_traitsIf6__halffS2_fjLj1280ELj1ELj4ELj1ELj16ENS_18Kernel_traits_baseILj1280EfS2_fS2_fjLj128EEEEELb0ELb1ELb1ELb0EEEvNS_9BwdParamsE
        .type           _ZN10layer_norm13ln_bwd_kernelINS_13Kernel_traitsIf6__halffS2_fjLj1280ELj1ELj4ELj1ELj16ENS_18Kernel_traits_baseILj1280EfS2_fS2_fjLj128EEEEELb0ELb1ELb1ELb0EEEvNS_9BwdParamsE,@function
        .size           _ZN10layer_norm13ln_bwd_kernelINS_13Kernel_traitsIf6__halffS2_fjLj1280ELj1ELj4ELj1ELj16ENS_18Kernel_traits_baseILj1280EfS2_fS2_fjLj128EEEEELb0ELb1ELb1ELb0EEEvNS_9BwdParamsE,(.L_x_17008 - _ZN10layer_norm13ln_bwd_kernelINS_13Kernel_traitsIf6__halffS2_fjLj1280ELj1ELj4ELj1ELj16ENS_18Kernel_traits_baseILj1280EfS2_fS2_fjLj128EEEEELb0ELb1ELb1ELb0EEEvNS_9BwdParamsE)
        .other          _ZN10layer_norm13ln_bwd_kernelINS_13Kernel_traitsIf6__halffS2_fjLj1280ELj1ELj4ELj1ELj16ENS_18Kernel_traits_baseILj1280EfS2_fS2_fjLj128EEEEELb0ELb1ELb1ELb0EEEvNS_9BwdParamsE,@"STO_CUDA_ENTRY STV_DEFAULT"
_ZN10layer_norm13ln_bwd_kernelINS_13Kernel_traitsIf6__halffS2_fjLj1280ELj1ELj4ELj1ELj16ENS_18Kernel_traits_baseILj1280EfS2_fS2_fjLj128EEEEELb0ELb1ELb1ELb0EEEvNS_9BwdParamsE:
.text._ZN10layer_norm13ln_bwd_kernelINS_13Kernel_traitsIf6__halffS2_fjLj1280ELj1ELj4ELj1ELj16ENS_18Kernel_traits_baseILj1280EfS2_fS2_fjLj128EEEEELb0ELb1ELb1ELb0EEEvNS_9BwdParamsE:
        /* <DEDUP_REMOVED lines=66> */
[----:B------:R-:W2:Y:S01]  /*0420*/  @P1 LDC.64 R20, c[0x0][0x278] ;  /* 0x00009e00ff141b82 */ /* 0x000ea20000000a00 */
[----:B0-----:R-:W-:-:S07]  /*0430*/  @P4 IMAD.WIDE.U32 R6, R31, 0x20, R6 ;  /* 0x000000201f064825 */ /* 0x001fce00078e0006 */
[----:B------:R-:W0:Y:S01]  /*0440*/  @P2 LDC.64 R22, c[0x0][0x260] ;  /* 0x00009800ff162b82 */ /* 0x000e220000000a00 */
[----:B-1----:R-:W-:-:S07]  /*0450*/  @P4 IMAD.WIDE.U32 R8, R31, 0x20, R8 ;  /* 0x000000201f084825 */ /* 0x002fce00078e0008 */
[----:B------:R-:W1:Y:S01]  /*0460*/  @P2 LDC.64 R24, c[0x0][0x278] ;  /* 0x00009e00ff182b82 */ /* 0x000e620000000a00 */
[----:B------:R-:W-:-:S07]  /*0470*/  @P4 LOP3.LUT R31, R31, 0x20, RZ, 0xfc, !PT ;  /* 0x000000201f1f4812 */ /* 0x000fce00078efcff */
[----:B------:R-:W3:Y:S01]  /*0480*/  @P3 LDC.64 R28, c[0x0][0x278] ;  /* 0x00009e00ff1c3b82 */ /* 0x000ee20000000a00 */
[----:B------:R-:W-:Y:S01]  /*0490*/  @P0 IMAD.WIDE.U32 R14, R31, 0x20, R10 ;  /* 0x000000201f0e0825 */ /* 0x000fe200078e000a */
[----:B------:R-:W-:-:S03]  /*04a0*/  ULDC.64 UR4, c[0x0][0x208] ;  /* 0x0000820000047ab9 */ /* 0x000fc60000000a00 */
[C---:B------:R-:W-:Y:S01]  /*04b0*/  @P0 IMAD.WIDE.U32 R16, R31.reuse, 0x20, R12 ;  /* 0x000000201f100825 */ /* 0x040fe200078e000c */
[----:B------:R-:W-:Y:S02]  /*04c0*/  @P0 IADD3 R31, R31, 0x20, RZ ;  /* 0x000000201f1f0810 */ /* 0x000fe40007ffe0ff */
[----:B------:R-:W5:Y:S03]  /*04d0*/  @P3 LDC.64 R26, c[0x0][0x260] ;  /* 0x00009800ff1a3b82 */ /* 0x000f660000000a00 */
[----:B------:R-:W-:-:S04]  /*04e0*/  @P1 IMAD.WIDE.U32 R18, R31, 0x20, R18 ;  /* 0x000000201f121825 */ /* 0x000fc800078e0012 */
[C---:B--2---:R-:W-:Y:S01]  /*04f0*/  @P1 IMAD.WIDE.U32 R20, R31.reuse, 0x20, R20 ;  /* 0x000000201f141825 */ /* 0x044fe200078e0014 */
[----:B------:R-:W-:-:S05]  /*0500*/  @P1 IADD3 R31, R31, 0x20, RZ ;  /* 0x000000201f1f1810 */ /* 0x000fca0007ffe0ff */
[----:B0-----:R-:W-:-:S04]  /*0510*/  @P2 IMAD.WIDE.U32 R22, R31, 0x20, R22 ;  /* 0x000000201f162825 */ /* 0x001fc800078e0016 */
[C---:B-1----:R-:W-:Y:S01]  /*0520*/  @P2 IMAD.WIDE.U32 R24, R31.reuse, 0x20, R24 ;  /* 0x000000201f182825 */ /* 0x042fe200078e0018 */
[----:B------:R-:W-:-:S05]  /*0530*/  @P2 IADD3 R31, R31, 0x20, RZ ;  /* 0x000000201f1f2810 */ /* 0x000fca0007ffe0ff */
[C---:B---3--:R-:W-:Y:S01]  /*0540*/  @P3 IMAD.WIDE.U32 R12, R31.reuse, 0x20, R28 ;  /* 0x000000201f0c3825 */ /* 0x048fe200078e001c */
[----:B------:R-:W2:Y:S04]  /*0550*/  @P4 LDG.E.128 R108, desc[UR4][R6.64] ;  /* 0x00000004066c4981 */ /* 0x000ea8000c1e1d00 */
[----:B------:R0:W3:Y:S04]  /*0560*/  @P4 LDG.E.128 R104, desc[UR4][R6.64+0x10] ;  /* 0x0000100406684981 */ /* 0x0000e8000c1e1d00 */
        /* <DEDUP_REMOVED lines=9> */
[----:B------:R-:W5:Y:S01]  /*0600*/  @P1 LDG.E.128 R68, desc[UR4][R20.64+0x10] ;  /* 0x0000100414441981 */ /* 0x000f62000c1e1d00 */
[----:B------:R-:W-:-:S03]  /*0610*/  @P3 IMAD.WIDE.U32 R10, R31, 0x20, R26 ;  /* 0x000000201f0a3825 */ /* 0x000fc600078e001a */
[----:B------:R1:W5:Y:S04]  /*0620*/  @P1 LDG.E.128 R64, desc[UR4][R20.64] ;  /* 0x0000000414401981 */ /* 0x000368000c1e1d00 */
[----:B------:R-:W5:Y:S04]  /*0630*/  @P2 LDG.E.128 R60, desc[UR4][R22.64] ;  /* 0x00000004163c2981 */ /* 0x000f68000c1e1d00 */
[----:B------:R1:W5:Y:S04]  /*0640*/  @P2 LDG.E.128 R56, desc[UR4][R22.64+0x10] ;  /* 0x0000100416382981 */ /* 0x000368000c1e1d00 */
[----:B------:R-:W5:Y:S04]  /*0650*/  @P2 LDG.E.128 R52, desc[UR4][R24.64+0x10] ;  /* 0x0000100418342981 */ /* 0x000f68000c1e1d00 */
[----:B------:R1:W5:Y:S04]  /*0660*/  @P2 LDG.E.128 R48, desc[UR4][R24.64] ;  /* 0x0000000418302981 */ /* 0x000368000c1e1d00 */
[----:B------:R-:W5:Y:S04]  /*0670*/  @P3 LDG.E.128 R36, desc[UR4][R12.64+0x10] ;  /* 0x000010040c243981 */ /* 0x000f68000c1e1d00 */
        /* <DEDUP_REMOVED lines=118> */
.L_x_12333:
        /* <DEDUP_REMOVED lines=11> */
[----:B--2---:R-:W-:-:S05]  /*0e90*/  MOV R2, UR9 ;  /* 0x0000000900027c02 */ /* 0x004fca0008000f00 */
        /* <DEDUP_REMOVED lines=19> */
.L_x_12213:
[----:B------:R-:W-:-:S07]  /*0fd0*/  IADD3 R7, R8, 0x20, RZ ;  /* 0x0000002008077810 */ /* 0x000fce0007ffe0ff */
.L_x_12212:
[----:B------:R-:W-:Y:S05]  /*0fe0*/  BSYNC B2 ;  /* 0x0000000000027941 */ /* 0x000fea0003800000 */
.L_x_12211:
        /* <DEDUP_REMOVED lines=8> */
.L_x_12216:
[----:B------:R-:W-:-:S07]  /*1070*/  IADD3 R7, R7, 0x20, RZ ;  /* 0x0000002007077810 */ /* 0x000fce0007ffe0ff */
.L_x_12215:
[----:B------:R-:W-:Y:S05]  /*1080*/  BSYNC B2 ;  /* 0x0000000000027941 */ /* 0x000fea0003800000 */
.L_x_12214:
        /* <DEDUP_REMOVED lines=8> */
.L_x_12219:
[----:B------:R-:W-:-:S07]  /*1110*/  IADD3 R7, R7, 0x20, RZ ;  /* 0x0000002007077810 */ /* 0x000fce0007ffe0ff */
.L_x_12218:
[----:B------:R-:W-:Y:S05]  /*1120*/  BSYNC B2 ;  /* 0x0000000000027941 */ /* 0x000fea0003800000 */
.L_x_12217:
        /* <DEDUP_REMOVED lines=8> */
.L_x_12222:
[----:B------:R-:W-:-:S07]  /*11b0*/  IADD3 R7, R7, 0x20, RZ ;  /* 0x0000002007077810 */ /* 0x000fce0007ffe0ff */
.L_x_12221:
[----:B------:R-:W-:Y:S05]  /*11c0*/  BSYNC B2 ;  /* 0x0000000000027941 */ /* 0x000fea0003800000 */
.L_x_12220:
[----:B------:R-:W-:Y:S01]  /*11d0*/  LOP3.LUT P4, RZ, R5, 0x8, RZ, 0xc0, !PT ;  /* 0x0000000805ff7812 */ /* 0x000fe2000788c0ff */
[----:B------:R-:W-:Y:S01]  /*11e0*/  HFMA2.MMA R210, -RZ, RZ, 0, 0 ;  /* 0x00000000ffd27435 */ /* 0x000fe200000001ff */
[----:B------:R-:W-:-:S11]  /*11f0*/  MOV R209, RZ ;  /* 0x000000ff00d17202 */ /* 0x000fd60000000f00 */
[----:B------:R-:W-:Y:S05]  /*1200*/  @P4 BRA `(.L_x_12223) ;  /* 0x0000001c00f44947 */ /* 0x000fea0003800000 */
[----:B------:R-:W-:-:S05]  /*1210*/  IMAD.WIDE.U32 R168, R7, 0x20, R194 ;  /* 0x0000002007a87825 */ /* 0x000fca00078e00c2 */
[----:B------:R2:W5:Y:S04]  /*1220*/  LDG.E.128 R164, desc[UR4][R168.64] ;  /* 0x00000004a8a47981 */ /* 0x000568000c1e1d00 */
[----:B------:R-:W5:Y:S01]  /*1230*/  LDG.E.128 R168, desc[UR4][R168.64+0x10] ;  /* 0x00001004a8a87981 */ /* 0x000f62000c1e1d00 */
[----:B--2---:R-:W-:Y:S05]  /*1240*/  BRA `(.L_x_12223) ;  /* 0x0000001c00e47947 */ /* 0x004fea0003800000 */
.L_x_12210:
[----:B------:R-:W1:Y:S01]  /*1250*/  LDC.64 R194, c[0x0][0x250] ;  /* 0x00009400ffc27b82 */ /* 0x000e620000000a00 */
[----:B------:R-:W-:-:S07]  /*1260*/  LOP3.LUT P5, RZ, R5, 0x2, RZ, 0xc0, !PT ;  /* 0x0000000205ff7812 */ /* 0x000fce00078ac0ff */
[----:B0-----:R-:W0:Y:S01]  /*1270*/  LDC.U8 R197, c[0x0][0x2a0] ;  /* 0x0000a800ffc57b82 */ /* 0x001e220000000000 */
[----:B-1----:R-:W-:-:S05]  /*1280*/  IMAD.WIDE R194, R4, 0x4, R194 ;  /* 0x0000000404c27825 */ /* 0x002fca00078e02c2 */
[----:B------:R1:W2:Y:S01]  /*1290*/  LDG.E R7, desc[UR4][R194.64] ;  /* 0x00000004c2077981 */ /* 0x0002a2000c1e1900 */
[----:B------:R-:W-:Y:S01]  /*12a0*/  BSSY B2, `(.L_x_12224) ;  /* 0x000007a000027945 */ /* 0x000fe20003800000 */
[----:B------:R-:W-:Y:S01]  /*12b0*/  HFMA2.MMA R210, -RZ, RZ, 0, 0 ;  /* 0x00000000ffd27435 */ /* 0x000fe200000001ff */
        /* <DEDUP_REMOVED lines=12> */
[----:B------:R1:W-:Y:S03]  /*1380*/  STL [R1+0x1c0], R9 ;  /* 0x0001c00901007387 */ /* 0x0003e60000100800 */
[----:B------:R-:W-:Y:S01]  /*1390*/  ISETP.NE.AND.EX P4, PT, RZ, UR13, PT, P4 ;  /* 0x0000000dff007c0c */ /* 0x000fe2000bf85340 */
[----:B------:R-:W-:Y:S02]  /*13a0*/  STL [R1+0x1bc], R5 ;  /* 0x0001bc0501007387 */ /* 0x000fe40000100800 */
[----:B------:R-:W2:Y:S02]  /*13b0*/  LDC.64 R200, c[0x0][0x238] ;  /* 0x00008e00ffc87b82 */ /* 0x000ea40000000a00 */
[----:B------:R-:W-:Y:S04]  /*13c0*/  STL [R1+0x1b8], R4 ;  /* 0x0001b80401007387 */ /* 0x000fe80000100800 */
[----:B------:R3:W-:Y:S04]  /*13d0*/  STL [R1+0x1b4], R3 ;  /* 0x0001b40301007387 */ /* 0x0007e80000100800 */
[----:B------:R-:W5:Y:S04]  /*13e0*/  @P4 LDG.E.128 R132, desc[UR4][R192.64] ;  /* 0x00000004c0844981 */ /* 0x000f68000c1e1d00 */
[----:B------:R4:W5:Y:S01]  /*13f0*/  @P4 LDG.E.128 R136, desc[UR4][R192.64+0x10] ;  /* 0x00001004c0884981 */ /* 0x000962000c1e1d00 */
[----:B0-----:R-:W-:-:S03]  /*1400*/  IMAD.WIDE.U32 R196, R208, 0x10, R196 ;  /* 0x00000010d0c47825 */ /* 0x001fc600078e00c4 */
[----:B------:R-:W-:Y:S04]  /*1410*/  STL [R1+0x1b0], R2 ;  /* 0x0001b00201007387 */ /* 0x000fe80000100800 */
[----:B------:R-:W3:Y:S01]  /*1420*/  LDG.E.128 R196, desc[UR4][R196.64] ;  /* 0x00000004c4c47981 */ /* 0x000ee2000c1e1d00 */
[----:B--2---:R-:W-:-:S03]  /*1430*/  IMAD.WIDE.U32 R200, R8, 0x20, R200 ;  /* 0x0000002008c87825 */ /* 0x004fc600078e00c8 */
[----:B-1----:R-:W2:Y:S04]  /*1440*/  LDL R9, [R1+0x184] ;  /* 0x0001840001097983 */ /* 0x002ea80000100800 */
[----:B------:R-:W4:Y:S04]  /*1450*/  LDG.E.128 R192, desc[UR4][R200.64] ;  /* 0x00000004c8c07981 */ /* 0x000f28000c1e1d00 */
[----:B------:R-:W2:Y:S01]  /*1460*/  LDG.E.128 R200, desc[UR4][R200.64+0x10] ;  /* 0x00001004c8c87981 */ /* 0x000ea2000c1e1d00 */
[----:B---3--:R-:W-:Y:S02]  /*1470*/  HADD2.F32 R3, -RZ, R198.H1_H1 ;  /* 0x300000c6ff037230 */ /* 0x008fe40000004100 */
[----:B------:R-:W-:-:S02]  /*1480*/  HADD2.F32 R223, -RZ, R197.H1_H1 ;  /* 0x300000c5ffdf7230 */ /* 0x000fc40000004100 */
[C---:B----4-:R-:W-:Y:S01]  /*1490*/  FADD.FTZ R193, -R7.reuse, R193 ;  /* 0x000000c107c17221 */ /* 0x050fe20000010100 */
[----:B------:R-:W-:Y:S01]  /*14a0*/  FADD.FTZ R207, -R7, R195 ;  /* 0x000000c307cf7221 */ /* 0x000fe20000010100 */
[----:B------:R-:W-:Y:S01]  /*14b0*/  HADD2.F32 R195, -RZ, R197.H0_H0 ;  /* 0x200000c5ffc37230 */ /* 0x000fe20000004100 */
[----:B------:R0:W-:Y:S01]  /*14c0*/  STL [R1], R3 ;  /* 0x0000000301007387 */ /* 0x0001e20000100800 */
[----:B-----5:R-:W-:-:S03]  /*14d0*/  FMUL.FTZ R5, R6, R193 ;  /* 0x000000c106057220 */ /* 0x020fc60000410000 */
[----:B------:R-:W3:Y:S01]  /*14e0*/  LDL R193, [R1+0x180] ;  /* 0x0001800001c17983 */ /* 0x000ee20000100800 */
[----:B--2---:R-:W-:-:S03]  /*14f0*/  FADD.FTZ R197, -R7, R201 ;  /* 0x000000c907c57221 */ /* 0x004fc60000010100 */
[----:B------:R-:W2:Y:S01]  /*1500*/  LDL R201, [R1+0x188] ;  /* 0x0001880001c97983 */ /* 0x000ea20000100800 */
[C---:B------:R-:W-:Y:S01]  /*1510*/  FADD.FTZ R0, -R7.reuse, R192 ;  /* 0x000000c007007221 */ /* 0x040fe20000010100 */
[C---:B------:R-:W-:Y:S02]  /*1520*/  FADD.FTZ R192, -R7.reuse, R203 ;  /* 0x000000cb07c07221 */ /* 0x040fe40000010100 */
[----:B------:R-:W4:Y:S01]  /*1530*/  LDL R203, [R1+0x18c] ;  /* 0x00018c0001cb7983 */ /* 0x000f220000100800 */
[--C-:B------:R-:W-:Y:S02]  /*1540*/  HADD2.F32 R210, -RZ, R196.reuse.H0_H0 ;  /* 0x200000c4ffd27230 */ /* 0x100fe40000004100 */
[----:B------:R-:W-:Y:S02]  /*1550*/  HADD2.F32 R209, -RZ, R196.H1_H1 ;  /* 0x300000c4ffd17230 */ /* 0x000fe40000004100 */
[C---:B------:R-:W-:Y:S02]  /*1560*/  FADD.FTZ R196, -R7.reuse, R202 ;  /* 0x000000ca07c47221 */ /* 0x040fe40000010100 */
[----:B------:R-:W4:Y:S01]  /*1570*/  LDL R202, [R1+0x170] ;  /* 0x0001700001ca7983 */ /* 0x000f220000100800 */
[----:B------:R-:W-:Y:S01]  /*1580*/  FADD.FTZ R194, -R7, R194 ;  /* 0x000000c207c27221 */ /* 0x000fe20000010100 */
[----:B------:R-:W-:-:S02]  /*1590*/  HADD2.F32 R252, -RZ, R198.H0_H0 ;  /* 0x200000c6fffc7230 */ /* 0x000fc40000004100 */
[C---:B------:R-:W-:Y:S01]  /*15a0*/  FMUL.FTZ R0, R6.reuse, R0 ;  /* 0x0000000006007220 */ /* 0x040fe20000410000 */
[C---:B0-----:R-:W-:Y:S01]  /*15b0*/  FMUL.FTZ R3, R6.reuse, R207 ;  /* 0x000000cf06037220 */ /* 0x041fe20000410000 */
[----:B------:R-:W-:Y:S01]  /*15c0*/  FMUL.FTZ R4, R6, R194 ;  /* 0x000000c206047220 */ /* 0x000fe20000410000 */
[----:B------:R-:W-:Y:S01]  /*15d0*/  FADD.FTZ R198, -R7, R200 ;  /* 0x000000c807c67221 */ /* 0x000fe20000010100 */
[----:B------:R-:W-:Y:S01]  /*15e0*/  FMUL.FTZ R9, R9, R209 ;  /* 0x000000d109097220 */ /* 0x000fe20000410000 */
[----:B------:R-:W4:Y:S01]  /*15f0*/  LDL R200, [R1+0x174] ;  /* 0x0001740001c87983 */ /* 0x000f220000100800 */
[----:B------:R-:W-:Y:S01]  /*1600*/  FADD.FTZ R52, R52, R210 ;  /* 0x000000d234347221 */ /* 0x000fe20000010000 */
[----:B------:R-:W-:Y:S02]  /*1610*/  FFMA.FTZ R16, R0, R210, R16 ;  /* 0x000000d200107223 */ /* 0x000fe40000010010 */
[----:B------:R-:W-:Y:S01]  /*1620*/  STL [R1+0x6c], R5 ;  /* 0x00006c0501007387 */ /* 0x000fe20000100800 */
[----:B------:R-:W-:Y:S01]  /*1630*/  FADD.FTZ R54, R54, R195 ;  /* 0x000000c336367221 */ /* 0x000fe20000010000 */
[----:B------:R-:W-:-:S02]  /*1640*/  FFMA.FTZ R18, R4, R195, R18 ;  /* 0x000000c304127223 */ /* 0x000fc40000010012 */
[----:B------:R-:W-:Y:S04]  /*1650*/  STL [R1+0x68], R4 ;  /* 0x0000680401007387 */ /* 0x000fe80000100800 */
[----:B------:R-:W-:Y:S01]  /*1660*/  STL [R1+0x54], R3 ;  /* 0x0000540301007387 */ /* 0x000fe20000100800 */
[----:B------:R-:W-:-:S03]  /*1670*/  FADD.FTZ R53, R53, R209 ;  /* 0x000000d135357221 */ /* 0x000fc60000010000 */
[----:B------:R0:W-:Y:S01]  /*1680*/  STL [R1+0x30], R9 ;  /* 0x0000300901007387 */ /* 0x0001e20000100800 */
[----:B------:R-:W-:Y:S01]  /*1690*/  FFMA.FTZ R17, R5, R209, R17 ;  /* 0x000000d105117223 */ /* 0x000fe20000010011 */
[----:B---3--:R-:W-:Y:S01]  /*16a0*/  FMUL.FTZ R207, R193, R210 ;  /* 0x000000d2c1cf7220 */ /* 0x008fe20000410000 */
[----:B--2---:R-:W-:Y:S02]  /*16b0*/  FMUL.FTZ R210, R201, R195 ;  /* 0x000000c3c9d27220 */ /* 0x004fe40000410000 */
[----:B------:R-:W2:Y:S01]  /*16c0*/  LDL.LU R195, [R1] ;  /* 0x0000000001c37983 */ /* 0x000ea20000300800 */
[----:B----4-:R-:W-:-:S03]  /*16d0*/  FMUL.FTZ R209, R203, R223 ;  /* 0x000000dfcbd17220 */ /* 0x010fc60000410000 */
[----:B------:R1:W-:Y:S04]  /*16e0*/  STL [R1+0x24], R210 ;  /* 0x000024d201007387 */ /* 0x0003e80000100800 */
[----:B------:R-:W3:Y:S01]  /*16f0*/  LDL R203, [R1+0x178] ;  /* 0x0001780001cb7983 */ /* 0x000ee20000100800 */
[----:B------:R-:W-:Y:S01]  /*1700*/  FMUL.FTZ R201, R6, R198 ;  /* 0x000000c606c97220 */ /* 0x000fe20000410000 */
[----:B------:R-:W-:Y:S01]  /*1710*/  FMUL.FTZ R202, R202, R252 ;  /* 0x000000fccaca7220 */ /* 0x000fe20000410000 */
[----:B------:R-:W-:Y:S01]  /*1720*/  FFMA.FTZ R193, R0, R207, RZ ;  /* 0x000000cf00c17223 */ /* 0x000fe200000100ff */
[----:B------:R-:W-:Y:S01]  /*1730*/  FMUL.FTZ R198, R6, R197 ;  /* 0x000000c506c67220 */ /* 0x000fe20000410000 */
[----:B------:R-:W-:Y:S01]  /*1740*/  FADD.FTZ R194, RZ, R207 ;  /* 0x000000cfffc27221 */ /* 0x000fe20000010000 */
[----:B------:R-:W-:Y:S01]  /*1750*/  STL [R1+0x18], R201 ;  /* 0x000018c901007387 */ /* 0x000fe20000100800 */
[----:B------:R-:W-:-:S03]  /*1760*/  FFMA.FTZ R193, R5, R9, R193 ;  /* 0x0000000905c17223 */ /* 0x000fc600000100c1 */
[----:B------:R4:W-:Y:S01]  /*1770*/  STL [R1+0x1c], R209 ;  /* 0x00001cd101007387 */ /* 0x0009e20000100800 */
[----:B------:R-:W-:-:S03]  /*1780*/  FADD.FTZ R194, R194, R9 ;  /* 0x00000009c2c27221 */ /* 0x000fc60000010000 */
[----:B------:R1:W-:Y:S01]  /*1790*/  STL [R1+0x14], R202 ;  /* 0x000014ca01007387 */ /* 0x0003e20000100800 */
[----:B------:R-:W-:-:S03]  /*17a0*/  FFMA.FTZ R193, R4, R210, R193 ;  /* 0x000000d204c17223 */ /* 0x000fc600000100c1 */
[----:B------:R1:W-:Y:S04]  /*17b0*/  STL [R1+0x10], R198 ;  /* 0x000010c601007387 */ /* 0x0003e80000100800 */
[----:B0-----:R0:W5:Y:S04]  /*17c0*/  LDL.LU R9, [R1+0x1c0] ;  /* 0x0001c00001097983 */ /* 0x0011680000300800 */
[----:B------:R0:W5:Y:S04]  /*17d0*/  LDL.LU R5, [R1+0x1bc] ;  /* 0x0001bc0001057983 */ /* 0x0001680000300800 */
[----:B------:R0:W5:Y:S04]  /*17e0*/  LDL.LU R4, [R1+0x1b8] ;  /* 0x0001b80001047983 */ /* 0x0001680000300800 */
[----:B------:R-:W4:Y:S01]  /*17f0*/  LDL R197, [R1+0x17c] ;  /* 0x00017c0001c57983 */ /* 0x000f220000100800 */
[----:B------:R-:W-:-:S02]  /*1800*/  HADD2.F32 R2, -RZ, R199.H0_H0 ;  /* 0x200000c7ff027230 */ /* 0x000fc40000004100 */
[C---:B------:R-:W-:Y:S01]  /*1810*/  FFMA.FTZ R19, R3.reuse, R223, R19 ;  /* 0x000000df03137223 */ /* 0x040fe20000010013 */
[----:B------:R-:W-:Y:S01]  /*1820*/  FFMA.FTZ R193, R3, R209, R193 ;  /* 0x000000d103c17223 */ /* 0x000fe200000100c1 */
[----:B------:R-:W-:Y:S01]  /*1830*/  FMUL.FTZ R192, R6, R192 ;  /* 0x000000c006c07220 */ /* 0x000fe20000410000 */
[----:B------:R-:W-:Y:S01]  /*1840*/  FADD.FTZ R58, R58, R2 ;  /* 0x000000023a3a7221 */ /* 0x000fe20000010000 */
[----:B------:R-:W-:-:S04]  /*1850*/  FADD.FTZ R194, R194, R210 ;  /* 0x000000d2c2c27221 */ /* 0x000fc80000010000 */
[----:B------:R-:W-:Y:S01]  /*1860*/  FADD.FTZ R194, R194, R209 ;  /* 0x000000d1c2c27221 */ /* 0x000fe20000010000 */
[----:B------:R-:W-:-:S03]  /*1870*/  FFMA.FTZ R193, R201, R202, R193 ;  /* 0x000000cac9c17223 */ /* 0x000fc600000100c1 */
[----:B------:R-:W-:Y:S01]  /*1880*/  FADD.FTZ R194, R194, R202 ;  /* 0x000000cac2c27221 */ /* 0x000fe20000010000 */
[----:B------:R-:W-:Y:S02]  /*1890*/  HADD2.F32 R199, -RZ, R199.H1_H1 ;  /* 0x300000c7ffc77230 */ /* 0x000fe40000004100 */
[----:B------:R-:W-:Y:S01]  /*18a0*/  FADD.FTZ R56, R56, R252 ;  /* 0x000000fc38387221 */ /* 0x000fe20000010000 */
[----:B------:R-:W-:Y:S01]  /*18b0*/  FFMA.FTZ R20, R201, R252, R20 ;  /* 0x000000fcc9147223 */ /* 0x000fe20000010014 */
[----:B------:R-:W-:Y:S01]  /*18c0*/  FADD.FTZ R55, R55, R223 ;  /* 0x000000df37377221 */ /* 0x000fe20000010000 */
[----:B------:R-:W-:Y:S01]  /*18d0*/  IADD3 R208, R208, 0x20, RZ ;  /* 0x00000020d0d07810 */ /* 0x000fe20007ffe0ff */
[----:B------:R-:W-:Y:S01]  /*18e0*/  FADD.FTZ R59, R59, R199 ;  /* 0x000000c73b3b7221 */ /* 0x000fe20000010000 */
[----:B------:R-:W-:Y:S01]  /*18f0*/  FFMA.FTZ R23, R192, R199, R23 ;  /* 0x000000c7c0177223 */ /* 0x000fe20000010017 */
[----:B------:R-:W-:Y:S01]  /*1900*/  IADD3 R223, R8, 0x20, RZ ;  /* 0x0000002008df7810 */ /* 0x000fe20007ffe0ff */
[-C--:B--2---:R-:W-:Y:S01]  /*1910*/  FMUL.FTZ R200, R200, R195.reuse ;  /* 0x000000c3c8c87220 */ /* 0x084fe20000410000 */
[----:B------:R-:W-:Y:S01]  /*1920*/  FADD.FTZ R57, R57, R195 ;  /* 0x000000c339397221 */ /* 0x000fe20000010000 */
[----:B------:R-:W-:Y:S01]  /*1930*/  FFMA.FTZ R21, R198, R195, R21 ;  /* 0x000000c3c6157223 */ /* 0x000fe20000010015 */
[----:B------:R-:W-:-:S02]  /*1940*/  FMUL.FTZ R195, R6, R196 ;  /* 0x000000c406c37220 */ /* 0x000fc40000410000 */
[----:B------:R0:W-:Y:S01]  /*1950*/  STL [R1+0xc], R200 ;  /* 0x00000cc801007387 */ /* 0x0001e20000100800 */
[----:B---3--:R-:W-:-:S03]  /*1960*/  FMUL.FTZ R196, R203, R2 ;  /* 0x00000002cbc47220 */ /* 0x008fc60000410000 */
[----:B------:R0:W5:Y:S01]  /*1970*/  LDL.LU R3, [R1+0x1b4] ;  /* 0x0001b40001037983 */ /* 0x0001620000300800 */
[----:B------:R-:W-:-:S03]  /*1980*/  FFMA.FTZ R22, R195, R2, R22 ;  /* 0x00000002c3167223 */ /* 0x000fc60000010016 */
[----:B------:R0:W-:Y:S04]  /*1990*/  STL [R1+0x8], R195 ;  /* 0x000008c301007387 */ /* 0x0001e80000100800 */
[----:B------:R0:W5:Y:S04]  /*19a0*/  LDL.LU R2, [R1+0x1b0] ;  /* 0x0001b00001027983 */ /* 0x0001680000300800 */
[----:B------:R0:W-:Y:S04]  /*19b0*/  STL [R1+0x4], R196 ;  /* 0x000004c401007387 */ /* 0x0001e80000100800 */
[----:B------:R0:W-:Y:S01]  /*19c0*/  STL [R1], R192 ;  /* 0x000000c001007387 */ /* 0x0001e20000100800 */
[----:B------:R-:W-:Y:S01]  /*19d0*/  FADD.FTZ R194, R194, R200 ;  /* 0x000000c8c2c27221 */ /* 0x000fe20000010000 */
[----:B------:R-:W-:-:S03]  /*19e0*/  FFMA.FTZ R193, R198, R200, R193 ;  /* 0x000000c8c6c17223 */ /* 0x000fc600000100c1 */
[----:B------:R-:W-:Y:S01]  /*19f0*/  FADD.FTZ R194, R194, R196 ;  /* 0x000000c4c2c27221 */ /* 0x000fe20000010000 */
[----:B------:R-:W-:Y:S01]  /*1a00*/  FFMA.FTZ R193, R195, R196, R193 ;  /* 0x000000c4c3c17223 */ /* 0x000fe200000100c1 */
[----:B----4-:R-:W-:-:S04]  /*1a10*/  FMUL.FTZ R252, R197, R199 ;  /* 0x000000c7c5fc7220 */ /* 0x010fc80000410000 */
[----:B-1----:R-:W-:Y:S01]  /*1a20*/  FADD.FTZ R210, R194, R252 ;  /* 0x000000fcc2d27221 */ /* 0x002fe20000010000 */
[----:B0-----:R-:W-:-:S07]  /*1a30*/  FFMA.FTZ R209, R192, R252, R193 ;  /* 0x000000fcc0d17223 */ /* 0x001fce00000100c1 */
.L_x_12225:
[----:B------:R-:W-:Y:S05]  /*1a40*/  BSYNC B2 ;  /* 0x0000000000027941 */ /* 0x000fea0003800000 */
.L_x_12224:
[----:B------:R-:W-:Y:S04]  /*1a50*/  BSSY B2, `(.L_x_12226) ;  /* 0x0000060000027945 */ /* 0x000fe80003800000 */
[----:B------:R-:W-:Y:S05]  /*1a60*/  @!P0 BRA `(.L_x_12227) ;  /* 0x0000000400788947 */ /* 0x000fea0003800000 */
[----:B------:R-:W0:Y:S01]  /*1a70*/  LDC.64 R192, c[0x0][0x2c8] ;  /* 0x0000b200ffc07b82 */ /* 0x000e220000000a00 */
[----:B------:R-:W-:Y:S01]  /*1a80*/  ISETP.NE.U32.AND P4, PT, RZ, UR12, PT ;  /* 0x0000000cff007c0c */ /* 0x000fe2000bf85070 */
[----:B------:R1:W-:Y:S03]  /*1a90*/  STL [R1+0x1b0], R0 ;  /* 0x0001b00001007387 */ /* 0x0003e60000100800 */
[----:B------:R-:W-:Y:S01]  /*1aa0*/  ISETP.NE.AND.EX P4, PT, RZ, UR13, PT, P4 ;  /* 0x0000000dff007c0c */ /* 0x000fe2000bf85340 */
[----:B------:R-:W2:Y:S02]  /*1ab0*/  LDL R248, [R1+0x144] ;  /* 0x0001440001f87983 */ /* 0x000ea40000100800 */
[----:B------:R-:W3:Y:S02]  /*1ac0*/  LDC.64 R196, c[0x0][0x2b8] ;  /* 0x0000ae00ffc47b82 */ /* 0x000ee40000000a00 */
[----:B------:R-:W4:Y:S04]  /*1ad0*/  LDL R249, [R1+0x140] ;  /* 0x0001400001f97983 */ /* 0x000f280000100800 */
[----:B------:R-:W4:Y:S02]  /*1ae0*/  LDL R247, [R1+0x148] ;  /* 0x0001480001f77983 */ /* 0x000f240000100800 */
[----:B------:R-:W1:Y:S02]  /*1af0*/  LDC.64 R200, c[0x0][0x238] ;  /* 0x00008e00ffc87b82 */ /* 0x000e640000000a00 */
[----:B0-----:R-:W-:-:S05]  /*1b00*/  @P4 IMAD.WIDE.U32 R192, R223, 0x20, R192 ;  /* 0x00000020dfc04825 */ /* 0x001fca00078e00c0 */
[----:B------:R-:W5:Y:S01]  /*1b10*/  @P4 LDG.E.128 R140, desc[UR4][R192.64] ;  /* 0x00000004c08c4981 */ /* 0x000f62000c1e1d00 */
[----:B---3--:R-:W-:-:S03]  /*1b20*/  IMAD.WIDE.U32 R196, R208, 0x10, R196 ;  /* 0x00000010d0c47825 */ /* 0x008fc600078e00c4 */
[----:B------:R0:W5:Y:S04]  /*1b30*/  @P4 LDG.E.128 R144, desc[UR4][R192.64+0x10] ;  /* 0x00001004c0904981 */ /* 0x000168000c1e1d00 */
[----:B------:R-:W3:Y:S01]  /*1b40*/  LDG.E.128 R196, desc[UR4][R196.64] ;  /* 0x00000004c4c47981 */ /* 0x000ee2000c1e1d00 */
[----:B-1----:R-:W-:-:S05]  /*1b50*/  IMAD.WIDE.U32 R200, R223, 0x20, R200 ;  /* 0x00000020dfc87825 */ /* 0x002fca00078e00c8 */
[----:B------:R-:W2:Y:S04]  /*1b60*/  LDG.E.128 R192, desc[UR4][R200.64] ;  /* 0x00000004c8c07981 */ /* 0x000ea8000c1e1d00 */
[----:B------:R-:W4:Y:S01]  /*1b70*/  LDG.E.128 R200, desc[UR4][R200.64+0x10] ;  /* 0x00001004c8c87981 */ /* 0x000f22000c1e1d00 */
[--C-:B---3--:R-:W-:Y:S02]  /*1b80*/  HADD2.F32 R244, -RZ, R197.reuse.H0_H0 ;  /* 0x200000c5fff47230 */ /* 0x108fe40000004100 */
[----:B------:R-:W-:Y:S02]  /*1b90*/  HADD2.F32 R245, -RZ, R197.H1_H1 ;  /* 0x300000c5fff57230 */ /* 0x000fe40000004100 */
[----:B----4-:R-:W-:Y:S02]  /*1ba0*/  FADD.FTZ R197, -R7, R200 ;  /* 0x000000c807c57221 */ /* 0x010fe40000010100 */
[----:B------:R-:W3:Y:S01]  /*1bb0*/  LDL R200, [R1+0x14c] ;  /* 0x00014c0001c87983 */ /* 0x000ee20000100800 */
[----:B------:R-:W-:-:S02]  /*1bc0*/  HADD2.F32 R0, -RZ, R199.H0_H0 ;  /* 0x200000c7ff007230 */ /* 0x000fc40000004100 */
[C---:B--2---:R-:W-:Y:S01]  /*1bd0*/  FADD.FTZ R241, -R7.reuse, R192 ;  /* 0x000000c007f17221 */ /* 0x044fe20000010100 */
[C---:B0-----:R-:W-:Y:S01]  /*1be0*/  FADD.FTZ R193, -R7.reuse, R193 ;  /* 0x000000c107c17221 */ /* 0x041fe20000010100 */
[--C-:B------:R-:W-:Y:S02]  /*1bf0*/  HADD2.F32 R243, -RZ, R196.reuse.H0_H0 ;  /* 0x200000c4fff37230 */ /* 0x100fe40000004100 */
[----:B------:R-:W-:Y:S02]  /*1c00*/  HADD2.F32 R242, -RZ, R196.H1_H1 ;  /* 0x300000c4fff27230 */ /* 0x000fe40000004100 */
[C---:B------:R-:W-:Y:S01]  /*1c10*/  FADD.FTZ R196, -R7.reuse, R201 ;  /* 0x000000c907c47221 */ /* 0x040fe20000010100 */
[----:B------:R-:W-:Y:S01]  /*1c20*/  MOV R201, R0 ;  /* 0x0000000000c97202 */ /* 0x000fe20000000f00 */
[C---:B-----5:R-:W-:Y:S01]  /*1c30*/  FMUL.FTZ R0, R6.reuse, R241 ;  /* 0x000000f106007220 */ /* 0x060fe20000410000 */
[C---:B------:R-:W-:Y:S02]  /*1c40*/  FMUL.FTZ R241, R6.reuse, R193 ;  /* 0x000000c106f17220 */ /* 0x040fe40000410000 */
[----:B------:R-:W2:Y:S01]  /*1c50*/  LDL R193, [R1+0x130] ;  /* 0x0001300001c17983 */ /* 0x000ea20000100800 */
[C---:B------:R-:W-:Y:S01]  /*1c60*/  FADD.FTZ R194, -R7.reuse, R194 ;  /* 0x000000c207c27221 */ /* 0x040fe20000010100 */
[C---:B------:R-:W-:Y:S01]  /*1c70*/  FADD.FTZ R240, -R7.reuse, R195 ;  /* 0x000000c307f07221 */ /* 0x040fe20000010100 */
[C---:B------:R-:W-:Y:S01]  /*1c80*/  FADD.FTZ R195, -R7.reuse, R202 ;  /* 0x000000ca07c37221 */ /* 0x040fe20000010100 */
[----:B------:R-:W-:Y:S01]  /*1c90*/  FADD.FTZ R192, -R7, R203 ;  /* 0x000000cb07c07221 */ /* 0x000fe20000010100 */
[C---:B------:R-:W-:Y:S01]  /*1ca0*/  FMUL.FTZ R202, R6.reuse, R194 ;  /* 0x000000c206ca7220 */ /* 0x040fe20000410000 */
[----:B------:R-:W-:Y:S01]  /*1cb0*/  FMUL.FTZ R240, R6, R240 ;  /* 0x000000f006f07220 */ /* 0x000fe20000410000 */
[----:B------:R-:W4:Y:S01]  /*1cc0*/  LDL R203, [R1+0x134] ;  /* 0x0001340001cb7983 */ /* 0x000f220000100800 */
[----:B------:R-:W-:-:S03]  /*1cd0*/  FMUL.FTZ R250, R248, R242 ;  /* 0x000000f2f8fa7220 */ /* 0x000fc60000410000 */
[----:B------:R0:W-:Y:S04]  /*1ce0*/  STL [R1+0x64], R0 ;  /* 0x0000640001007387 */ /* 0x0001e80000100800 */
[----:B------:R1:W-:Y:S01]  /*1cf0*/  STL [R1+0x50], R241 ;  /* 0x000050f101007387 */ /* 0x0003e20000100800 */
[----:B------:R-:W-:-:S03]  /*1d00*/  FMUL.FTZ R251, R249, R243 ;  /* 0x000000f3f9fb7220 */ /* 0x000fc60000410000 */
[----:B------:R-:W-:Y:S01]  /*1d10*/  STL [R1+0x40], R202 ;  /* 0x000040ca01007387 */ /* 0x000fe20000100800 */
[----:B------:R-:W-:-:S03]  /*1d20*/  FMUL.FTZ R249, R247, R244 ;  /* 0x000000f4f7f97220 */ /* 0x000fc60000410000 */
[----:B------:R1:W-:Y:S01]  /*1d30*/  STL [R1+0x2c], R240 ;  /* 0x00002cf001007387 */ /* 0x0003e20000100800 */
[----:B------:R-:W-:-:S03]  /*1d40*/  FMUL.FTZ R247, R6, R197 ;  /* 0x000000c506f77220 */ /* 0x000fc60000410000 */
[----:B------:R-:W4:Y:S01]  /*1d50*/  LDL R197, [R1+0x13c] ;  /* 0x00013c0001c57983 */ /* 0x000f220000100800 */
[C---:B------:R-:W-:Y:S01]  /*1d60*/  FFMA.FTZ R24, R0.reuse, R243, R24 ;  /* 0x000000f300187223 */ /* 0x040fe20000010018 */
[----:B------:R-:W-:Y:S01]  /*1d70*/  FFMA.FTZ R194, R0, R251, R209 ;  /* 0x000000fb00c27223 */ /* 0x000fe200000100d1 */
[----:B---3--:R-:W-:Y:S02]  /*1d80*/  FMUL.FTZ R248, R200, R245 ;  /* 0x000000f5c8f87220 */ /* 0x008fe40000410000 */
[----:B------:R-:W3:Y:S04]  /*1d90*/  LDL R200, [R1+0x138] ;  /* 0x0001380001c87983 */ /* 0x000ee80000100800 */
[----:B0-----:R0:W5:Y:S01]  /*1da0*/  LDL.LU R0, [R1+0x1b0] ;  /* 0x0001b00001007983 */ /* 0x0011620000300800 */
[----:B------:R-:W-:-:S05]  /*1db0*/  HADD2.F32 R246, -RZ, R198.H0_H0 ;  /* 0x200000c6fff67230 */ /* 0x000fca0000004100 */
[----:B------:R-:W-:Y:S01]  /*1dc0*/  FADD.FTZ R64, R64, R246 ;  /* 0x000000f640407221 */ /* 0x000fe20000010000 */
[-C--:B------:R-:W-:Y:S01]  /*1dd0*/  FFMA.FTZ R28, R247, R246.reuse, R28 ;  /* 0x000000f6f71c7223 */ /* 0x080fe2000001001c */
[----:B--2---:R-:W-:Y:S01]  /*1de0*/  FMUL.FTZ R246, R193, R246 ;  /* 0x000000f6c1f67220 */ /* 0x004fe20000410000 */
[----:B------:R-:W-:Y:S01]  /*1df0*/  FADD.FTZ R193, R210, R251 ;  /* 0x000000fbd2c17221 */ /* 0x000fe20000010000 */
[----:B------:R-:W-:-:S03]  /*1e00*/  FFMA.FTZ R194, R241, R250, R194 ;  /* 0x000000faf1c27223 */ /* 0x000fc600000100c2 */
[----:B------:R-:W-:Y:S01]  /*1e10*/  FADD.FTZ R193, R193, R250 ;  /* 0x000000fac1c17221 */ /* 0x000fe20000010000 */
[----:B------:R-:W-:-:S03]  /*1e20*/  FFMA.FTZ R194, R202, R249, R194 ;  /* 0x000000f9cac27223 */ /* 0x000fc600000100c2 */
[----:B------:R-:W-:Y:S01]  /*1e30*/  FADD.FTZ R193, R193, R249 ;  /* 0x000000f9c1c17221 */ /* 0x000fe20000010000 */
[----:B------:R-:W-:Y:S02]  /*1e40*/  HADD2.F32 R198, -RZ, R198.H1_H1 ;  /* 0x300000c6ffc67230 */ /* 0x000fe40000004100 */
[----:B------:R-:W-:Y:S01]  /*1e50*/  FFMA.FTZ R194, R240, R248, R194 ;  /* 0x000000f8f0c27223 */ /* 0x000fe200000100c2 */
[----:B------:R-:W-:Y:S01]  /*1e60*/  FADD.FTZ R193, R193, R248 ;  /* 0x000000f8c1c17221 */ /* 0x000fe20000010000 */
[----:B------:R-:W-:Y:S01]  /*1e70*/  FADD.FTZ R62, R62, R244 ;  /* 0x000000f43e3e7221 */ /* 0x000fe20000010000 */
[----:B------:R-:W-:Y:S01]  /*1e80*/  FFMA.FTZ R26, R202, R244, R26 ;  /* 0x000000f4ca1a7223 */ /* 0x000fe2000001001a */
[----:B------:R-:W-:Y:S01]  /*1e90*/  FADD.FTZ R63, R63, R245 ;  /* 0x000000f53f3f7221 */ /* 0x000fe20000010000 */
[----:B------:R-:W-:Y:S01]  /*1ea0*/  FFMA.FTZ R27, R240, R245, R27 ;  /* 0x000000f5f01b7223 */ /* 0x000fe2000001001b */
[----:B------:R-:W-:Y:S01]  /*1eb0*/  FMUL.FTZ R245, R6, R196 ;  /* 0x000000c406f57220 */ /* 0x000fe20000410000 */
[----:B----4-:R-:W-:Y:S01]  /*1ec0*/  FMUL.FTZ R244, R203, R198 ;  /* 0x000000c6cbf47220 */ /* 0x010fe20000410000 */
[----:B------:R-:W-:Y:S01]  /*1ed0*/  FADD.FTZ R193, R193, R246 ;  /* 0x000000f6c1c17221 */ /* 0x000fe20000010000 */
[----:B------:R-:W-:Y:S01]  /*1ee0*/  FFMA.FTZ R194, R247, R246, R194 ;  /* 0x000000f6f7c27223 */ /* 0x000fe200000100c2 */
[----:B------:R-:W-:-:S02]  /*1ef0*/  HADD2.F32 R199, -RZ, R199.H1_H1 ;  /* 0x300000c7ffc77230 */ /* 0x000fc40000004100 */
[----:B------:R-:W-:Y:S01]  /*1f00*/  FADD.FTZ R60, R60, R243 ;  /* 0x000000f33c3c7221 */ /* 0x000fe20000010000 */
[----:B------:R-:W-:Y:S01]  /*1f10*/  FADD.FTZ R61, R61, R242 ;  /* 0x000000f23d3d7221 */ /* 0x000fe20000010000 */
[----:B------:R-:W-:Y:S01]  /*1f20*/  FFMA.FTZ R25, R241, R242, R25 ;  /* 0x000000f2f1197223 */ /* 0x000fe20000010019 */
[C---:B------:R-:W-:Y:S01]  /*1f30*/  FMUL.FTZ R243, R6.reuse, R195 ;  /* 0x000000c306f37220 */ /* 0x040fe20000410000 */
[----:B------:R-:W-:Y:S01]  /*1f40*/  FADD.FTZ R193, R193, R244 ;  /* 0x000000f4c1c17221 */ /* 0x000fe20000010000 */
[----:B------:R-:W-:Y:S01]  /*1f50*/  FFMA.FTZ R194, R245, R244, R194 ;  /* 0x000000f4f5c27223 */ /* 0x000fe200000100c2 */
[----:B-1----:R-:W-:Y:S01]  /*1f60*/  FMUL.FTZ R241, R6, R192 ;  /* 0x000000c006f17220 */ /* 0x002fe20000410000 */
        /* <DEDUP_REMOVED lines=13> */
[----:B0-----:R-:W-:-:S07]  /*2040*/  FFMA.FTZ R209, R241, R240, R194 ;  /* 0x000000f0f1d17223 */ /* 0x001fce00000100c2 */
.L_x_12227:
[----:B------:R-:W-:Y:S05]  /*2050*/  BSYNC B2 ;  /* 0x0000000000027941 */ /* 0x000fea0003800000 */
.L_x_12226:
        /* <DEDUP_REMOVED lines=10> */
[----:B0-----:R-:W-:-:S05]  /*2100*/  @P4 IMAD.WIDE.U32 R14, R223, 0x20, R192 ;  /* 0x00000020df0e4825 */ /* 0x001fca00078e00c0 */
[----:B------:R-:W5:Y:S04]  /*2110*/  @P4 LDG.E.128 R148, desc[UR4][R14.64] ;  /* 0x000000040e944981 */ /* 0x000f68000c1e1d00 */
[----:B------:R0:W5:Y:S02]  /*2120*/  @P4 LDG.E.128 R152, desc[UR4][R14.64+0x10] ;  /* 0x000010040e984981 */ /* 0x000164000c1e1d00 */
[----:B0-----:R-:W0:Y:S01]  /*2130*/  LDC.64 R14, c[0x0][0x238] ;  /* 0x00008e00ff0e7b82 */ /* 0x001e220000000a00 */
[----:B-1----:R-:W-:-:S06]  /*2140*/  IMAD.WIDE.U32 R196, R208, 0x10, R196 ;  /* 0x00000010d0c47825 */ /* 0x002fcc00078e00c4 */
[----:B------:R-:W2:Y:S01]  /*2150*/  LDG.E.128 R196, desc[UR4][R196.64] ;  /* 0x00000004c4c47981 */ /* 0x000ea2000c1e1d00 */
[----:B0-----:R-:W-:-:S05]  /*2160*/  IMAD.WIDE.U32 R14, R223, 0x20, R14 ;  /* 0x00000020df0e7825 */ /* 0x001fca00078e000e */
[----:B------:R-:W3:Y:S04]  /*2170*/  LDG.E.128 R200, desc[UR4][R14.64+0x10] ;  /* 0x000010040ec87981 */ /* 0x000ee8000c1e1d00 */
[----:B------:R-:W4:Y:S01]  /*2180*/  LDG.E.128 R192, desc[UR4][R14.64] ;  /* 0x000000040ec07981 */ /* 0x000f22000c1e1d00 */
[--C-:B--2---:R-:W-:Y:S02]  /*2190*/  HADD2.F32 R205, -RZ, R196.reuse.H0_H0 ;  /* 0x200000c4ffcd7230 */ /* 0x104fe40000004100 */
[----:B------:R-:W-:Y:S02]  /*21a0*/  HADD2.F32 R204, -RZ, R196.H1_H1 ;  /* 0x300000c4ffcc7230 */ /* 0x000fe40000004100 */
[C---:B---3--:R-:W-:Y:S02]  /*21b0*/  FADD.FTZ R196, -R7.reuse, R200 ;  /* 0x000000c807c47221 */ /* 0x048fe40000010100 */
[----:B------:R-:W2:Y:S01]  /*21c0*/  LDL R200, [R1+0x10c] ;  /* 0x00010c0001c87983 */ /* 0x000ea20000100800 */
[C---:B----4-:R-:W-:Y:S01]  /*21d0*/  FADD.FTZ R14, -R7.reuse, R192 ;  /* 0x000000c0070e7221 */ /* 0x050fe20000010100 */
[C---:B------:R-:W-:Y:S01]  /*21e0*/  FADD.FTZ R15, -R7.reuse, R193 ;  /* 0x000000c1070f7221 */ /* 0x040fe20000010100 */
[----:B------:R-:W-:Y:S01]  /*21f0*/  FADD.FTZ R194, -R7, R194 ;  /* 0x000000c207c27221 */ /* 0x000fe20000010100 */
[----:B------:R-:W-:-:S02]  /*2200*/  HADD2.F32 R227, -RZ, R199.H0_H0 ;  /* 0x200000c7ffe37230 */ /* 0x000fc40000004100 */
[C---:B------:R-:W-:Y:S01]  /*2210*/  FADD.FTZ R192, -R7.reuse, R203 ;  /* 0x000000cb07c07221 */ /* 0x040fe20000010100 */
[C---:B------:R-:W-:Y:S01]  /*2220*/  FADD.FTZ R193, -R7.reuse, R202 ;  /* 0x000000ca07c17221 */ /* 0x040fe20000010100 */
[C---:B-----5:R-:W-:Y:S01]  /*2230*/  FMUL.FTZ R203, R6.reuse, R14 ;  /* 0x0000000e06cb7220 */ /* 0x060fe20000410000 */
[C---:B------:R-:W-:Y:S01]  /*2240*/  FADD.FTZ R206, -R7.reuse, R195 ;  /* 0x000000c307ce7221 */ /* 0x040fe20000010100 */
[--C-:B------:R-:W-:Y:S02]  /*2250*/  HADD2.F32 R225, -RZ, R197.reuse.H0_H0 ;  /* 0x200000c5ffe17230 */ /* 0x100fe40000004100 */
[C---:B------:R-:W-:Y:S01]  /*2260*/  FMUL.FTZ R202, R6.reuse, R15 ;  /* 0x0000000f06ca7220 */ /* 0x040fe20000410000 */
[----:B------:R-:W-:Y:S02]  /*2270*/  HADD2.F32 R197, -RZ, R197.H1_H1 ;  /* 0x300000c5ffc57230 */ /* 0x000fe40000004100 */
[----:B------:R-:W-:Y:S01]  /*2280*/  FADD.FTZ R195, -R7, R201 ;  /* 0x000000c907c37221 */ /* 0x000fe20000010100 */
[----:B------:R-:W-:Y:S01]  /*2290*/  FMUL.FTZ R194, R6, R194 ;  /* 0x000000c206c27220 */ /* 0x000fe20000410000 */
[----:B------:R-:W-:Y:S01]  /*22a0*/  MOV R201, R227 ;  /* 0x000000e300c97202 */ /* 0x000fe20000000f00 */
[----:B------:R-:W-:Y:S01]  /*22b0*/  FMUL.FTZ R239, R238, R205 ;  /* 0x000000cdeeef7220 */ /* 0x000fe20000410000 */
[----:B------:R-:W3:Y:S01]  /*22c0*/  LDL R227, [R1+0xf4] ;  /* 0x0000f40001e37983 */ /* 0x000ee20000100800 */
[----:B------:R-:W-:Y:S01]  /*22d0*/  FMUL.FTZ R238, R237, R204 ;  /* 0x000000ccedee7220 */ /* 0x000fe20000410000 */
[----:B------:R-:W-:-:S02]  /*22e0*/  FMUL.FTZ R237, R229, R225 ;  /* 0x000000e1e5ed7220 */ /* 0x000fc40000410000 */
[----:B------:R-:W-:Y:S04]  /*22f0*/  STL [R1+0x5c], R203 ;  /* 0x00005ccb01007387 */ /* 0x000fe80000100800 */
[----:B------:R-:W-:Y:S01]  /*2300*/  STL [R1+0x48], R202 ;  /* 0x000048ca01007387 */ /* 0x000fe20000100800 */
[----:B------:R-:W-:-:S03]  /*2310*/  FADD.FTZ R68, R68, R205 ;  /* 0x000000cd44447221 */ /* 0x000fc60000010000 */
[----:B------:R0:W-:Y:S01]  /*2320*/  STL [R1+0x38], R194 ;  /* 0x000038c201007387 */ /* 0x0001e20000100800 */
[----:B------:R-:W-:Y:S01]  /*2330*/  FFMA.FTZ R32, R203, R205, R32 ;  /* 0x000000cdcb207223 */ /* 0x000fe20000010020 */
[----:B------:R-:W-:Y:S02]  /*2340*/  FMUL.FTZ R205, R6, R196 ;  /* 0x000000c406cd7220 */ /* 0x000fe40000410000 */
[----:B------:R-:W4:Y:S01]  /*2350*/  LDL R196, [R1+0xfc] ;  /* 0x0000fc0001c47983 */ /* 0x000f220000100800 */
[----:B--2---:R-:W-:-:S03]  /*2360*/  FMUL.FTZ R229, R200, R197 ;  /* 0x000000c5c8e57220 */ /* 0x004fc60000410000 */
[----:B------:R-:W2:Y:S01]  /*2370*/  LDL R200, [R1+0xf8] ;  /* 0x0000f80001c87983 */ /* 0x000ea20000100800 */
[----:B------:R-:W-:Y:S01]  /*2380*/  FADD.FTZ R14, R210, R239 ;  /* 0x000000efd20e7221 */ /* 0x000fe20000010000 */
[----:B------:R-:W-:-:S03]  /*2390*/  FFMA.FTZ R15, R203, R239, R209 ;  /* 0x000000efcb0f7223 */ /* 0x000fc600000100d1 */
[----:B------:R-:W-:Y:S01]  /*23a0*/  FADD.FTZ R14, R14, R238 ;  /* 0x000000ee0e0e7221 */ /* 0x000fe20000010000 */
[----:B------:R-:W-:Y:S01]  /*23b0*/  FFMA.FTZ R15, R202, R238, R15 ;  /* 0x000000eeca0f7223 */ /* 0x000fe2000001000f */
[--C-:B------:R-:W-:Y:S02]  /*23c0*/  HADD2.F32 R226, -RZ, R198.reuse.H0_H0 ;  /* 0x200000c6ffe27230 */ /* 0x100fe40000004100 */
[----:B------:R-:W-:Y:S01]  /*23d0*/  FFMA.FTZ R34, R194, R225, R34 ;  /* 0x000000e1c2227223 */ /* 0x000fe20000010022 */
[----:B------:R-:W-:Y:S01]  /*23e0*/  FMUL.FTZ R206, R6, R206 ;  /* 0x000000ce06ce7220 */ /* 0x000fe20000410000 */
[----:B------:R-:W-:Y:S01]  /*23f0*/  FADD.FTZ R14, R14, R237 ;  /* 0x000000ed0e0e7221 */ /* 0x000fe20000010000 */
[----:B0-----:R-:W-:Y:S01]  /*2400*/  FFMA.FTZ R194, R194, R237, R15 ;  /* 0x000000edc2c27223 */ /* 0x001fe2000001000f */
[----:B------:R-:W-:Y:S02]  /*2410*/  HADD2.F32 R198, -RZ, R198.H1_H1 ;  /* 0x300000c6ffc67230 */ /* 0x000fe40000004100 */
[----:B------:R-:W-:Y:S01]  /*2420*/  FMUL.FTZ R228, R228, R226 ;  /* 0x000000e2e4e47220 */ /* 0x000fe20000410000 */
[----:B------:R-:W-:Y:S01]  /*2430*/  FADD.FTZ R14, R14, R229 ;  /* 0x000000e50e0e7221 */ /* 0x000fe20000010000 */
[----:B------:R-:W-:Y:S01]  /*2440*/  FFMA.FTZ R194, R206, R229, R194 ;  /* 0x000000e5cec27223 */ /* 0x000fe200000100c2 */
[----:B------:R-:W-:Y:S01]  /*2450*/  FADD.FTZ R69, R69, R204 ;  /* 0x000000cc45457221 */ /* 0x000fe20000010000 */
[----:B------:R-:W-:Y:S01]  /*2460*/  FFMA.FTZ R33, R202, R204, R33 ;  /* 0x000000ccca217223 */ /* 0x000fe20000010021 */
[C---:B------:R-:W-:Y:S01]  /*2470*/  FMUL.FTZ R15, R6.reuse, R193 ;  /* 0x000000c1060f7220 */ /* 0x040fe20000410000 */
[----:B------:R-:W-:Y:S01]  /*2480*/  FMUL.FTZ R204, R6, R195 ;  /* 0x000000c306cc7220 */ /* 0x000fe20000410000 */
[----:B---3--:R-:W-:Y:S01]  /*2490*/  FMUL.FTZ R227, R227, R198 ;  /* 0x000000c6e3e37220 */ /* 0x008fe20000410000 */
        /* <DEDUP_REMOVED lines=8> */
[----:B------:R-:W-:Y:S01]  /*2520*/  FMUL.FTZ R14, R6, R192 ;  /* 0x000000c0060e7220 */ /* 0x000fe20000410000 */
[----:B----4-:R-:W-:Y:S01]  /*2530*/  FMUL.FTZ R225, R196, R199 ;  /* 0x000000c7c4e17220 */ /* 0x010fe20000410000 */
        /* <DEDUP_REMOVED lines=14> */
[----:B------:R-:W-:-:S07]  /*2620*/  FFMA.FTZ R209, R14, R225, R194 ;  /* 0x000000e10ed17223 */ /* 0x000fce00000100c2 */
.L_x_12229:
[----:B------:R-:W-:Y:S05]  /*2630*/  BSYNC B2 ;  /* 0x0000000000027941 */ /* 0x000fea0003800000 */
.L_x_12228:
[----:B------:R-:W-:Y:S04]  /*2640*/  BSSY B2, `(.L_x_12230) ;  /* 0x000005e000027945 */ /* 0x000fe80003800000 */
[----:B------:R-:W-:Y:S05]  /*2650*/  @!P2 BRA `(.L_x_12231) ;  /* 0x000000040070a947 */ /* 0x000fea0003800000 */
[----:B------:R-:W0:Y:S01]  /*2660*/  LDC.64 R192, c[0x0][0x2c8] ;  /* 0x0000b200ffc07b82 */ /* 0x000e220000000a00 */
[----:B------:R-:W-:Y:S01]  /*2670*/  ISETP.NE.U32.AND P4, PT, RZ, UR12, PT ;  /* 0x0000000cff007c0c */ /* 0x000fe2000bf85070 */
[----:B-----5:R1:W-:Y:S03]  /*2680*/  STL [R1+0x1b0], R0 ;  /* 0x0001b00001007387 */ /* 0x0203e60000100800 */
[----:B------:R-:W-:Y:S01]  /*2690*/  ISETP.NE.AND.EX P4, PT, RZ, UR13, PT, P4 ;  /* 0x0000000dff007c0c */ /* 0x000fe2000bf85340 */
[----:B------:R-:W2:Y:S02]  /*26a0*/  LDL R236, [R1+0xc0] ;  /* 0x0000c00001ec7983 */ /* 0x000ea40000100800 */
[----:B------:R-:W3:Y:S02]  /*26b0*/  LDC.64 R12, c[0x0][0x2b8] ;  /* 0x0000ae00ff0c7b82 */ /* 0x000ee40000000a00 */
[----:B------:R-:W4:Y:S04]  /*26c0*/  LDL R235, [R1+0xc4] ;  /* 0x0000c40001eb7983 */ /* 0x000f280000100800 */
[----:B------:R-:W4:Y:S04]  /*26d0*/  LDL R234, [R1+0xc8] ;  /* 0x0000c80001ea7983 */ /* 0x000f280000100800 */
[----:B------:R-:W4:Y:S04]  /*26e0*/  LDL R224, [R1+0xcc] ;  /* 0x0000cc0001e07983 */ /* 0x000f280000100800 */
[----:B------:R-:W4:Y:S01]  /*26f0*/  LDL R221, [R1+0xb4] ;  /* 0x0000b40001dd7983 */ /* 0x000f220000100800 */
[----:B0-----:R-:W-:-:S05]  /*2700*/  @P4 IMAD.WIDE.U32 R10, R223, 0x20, R192 ;  /* 0x00000020df0a4825 */ /* 0x001fca00078e00c0 */
[----:B------:R-:W5:Y:S04]  /*2710*/  @P4 LDG.E.128 R156, desc[UR4][R10.64] ;  /* 0x000000040a9c4981 */ /* 0x000f68000c1e1d00 */
[----:B------:R0:W5:Y:S02]  /*2720*/  @P4 LDG.E.128 R160, desc[UR4][R10.64+0x10] ;  /* 0x000010040aa04981 */ /* 0x000164000c1e1d00 */
[----:B0-----:R-:W0:Y:S02]  /*2730*/  LDC.64 R10, c[0x0][0x238] ;  /* 0x00008e00ff0a7b82 */ /* 0x001e240000000a00 */
[----:B0-----:R-:W-:-:S05]  /*2740*/  IMAD.WIDE.U32 R10, R223, 0x20, R10 ;  /* 0x00000020df0a7825 */ /* 0x001fca00078e000a */
[----:B------:R-:W2:Y:S01]  /*2750*/  LDG.E.128 R192, desc[UR4][R10.64] ;  /* 0x000000040ac07981 */ /* 0x000ea2000c1e1d00 */
[----:B---3--:R-:W-:-:S03]  /*2760*/  IMAD.WIDE.U32 R12, R208, 0x10, R12 ;  /* 0x00000010d00c7825 */ /* 0x008fc600078e000c */
[----:B------:R0:W3:Y:S04]  /*2770*/  LDG.E.128 R200, desc[UR4][R10.64+0x10] ;  /* 0x000010040ac87981 */ /* 0x0000e8000c1e1d00 */
[----:B------:R-:W4:Y:S01]  /*2780*/  LDG.E.128 R196, desc[UR4][R12.64] ;  /* 0x000000040cc47981 */ /* 0x000f22000c1e1d00 */
[----:B--2---:R-:W-:-:S04]  /*2790*/  FADD.FTZ R9, -R7, R192 ;  /* 0x000000c007097221 */ /* 0x004fc80000010100 */
[C---:B-1----:R-:W-:Y:S02]  /*27a0*/  FMUL.FTZ R0, R6.reuse, R9 ;  /* 0x0000000906007220 */ /* 0x042fe40000410000 */
[----:B------:R-:W2:Y:S01]  /*27b0*/  LDL R9, [R1+0xb0] ;  /* 0x0000b00001097983 */ /* 0x000ea20000100800 */
[C---:B0-----:R-:W-:Y:S01]  /*27c0*/  FADD.FTZ R11, -R7.reuse, R194 ;  /* 0x000000c2070b7221 */ /* 0x041fe20000010100 */
[C---:B---3--:R-:W-:Y:S01]  /*27d0*/  FADD.FTZ R194, -R7.reuse, R201 ;  /* 0x000000c907c27221 */ /* 0x048fe20000010100 */
[C---:B------:R-:W-:Y:S01]  /*27e0*/  FADD.FTZ R10, -R7.reuse, R193 ;  /* 0x000000c1070a7221 */ /* 0x040fe20000010100 */
[----:B------:R-:W3:Y:S01]  /*27f0*/  LDL R201, [R1+0xb8] ;  /* 0x0000b80001c97983 */ /* 0x000ee20000100800 */
[----:B----4-:R-:W-:Y:S02]  /*2800*/  HADD2.F32 R219, -RZ, R196.H0_H0 ;  /* 0x200000c4ffdb7230 */ /* 0x010fe40000004100 */
[C---:B------:R-:W-:Y:S01]  /*2810*/  FADD.FTZ R12, -R7.reuse, R200 ;  /* 0x000000c8070c7221 */ /* 0x040fe20000010100 */
[C---:B------:R-:W-:Y:S01]  /*2820*/  FADD.FTZ R192, -R7.reuse, R203 ;  /* 0x000000cb07c07221 */ /* 0x040fe20000010100 */
[----:B------:R-:W4:Y:S01]  /*2830*/  LDL R200, [R1+0xbc] ;  /* 0x0000bc0001c87983 */ /* 0x000f220000100800 */
[----:B------:R-:W-:Y:S01]  /*2840*/  FADD.FTZ R193, -R7, R202 ;  /* 0x000000ca07c17221 */ /* 0x000fe20000010100 */
[C---:B------:R-:W-:Y:S01]  /*2850*/  FMUL.FTZ R203, R6.reuse, R10 ;  /* 0x0000000a06cb7220 */ /* 0x040fe20000410000 */
[----:B------:R-:W-:Y:S01]  /*2860*/  FMUL.FTZ R202, R6, R11 ;  /* 0x0000000b06ca7220 */ /* 0x000fe20000410000 */
[-C--:B------:R-:W-:Y:S01]  /*2870*/  FMUL.FTZ R236, R236, R219.reuse ;  /* 0x000000dbecec7220 */ /* 0x080fe20000410000 */
[----:B------:R0:W-:Y:S01]  /*2880*/  STL [R1+0x58], R0 ;  /* 0x0000580001007387 */ /* 0x0001e20000100800 */
[----:B------:R-:W-:-:S02]  /*2890*/  FFMA.FTZ R40, R0, R219, R40 ;  /* 0x000000db00287223 */ /* 0x000fc40000010028 */
[----:B------:R-:W-:Y:S01]  /*28a0*/  FFMA.FTZ R10, R0, R236, R209 ;  /* 0x000000ec000a7223 */ /* 0x000fe200000100d1 */
[----:B------:R1:W-:Y:S04]  /*28b0*/  STL [R1+0x44], R203 ;  /* 0x000044cb01007387 */ /* 0x0003e80000100800 */
[----:B------:R1:W-:Y:S04]  /*28c0*/  STL [R1+0x34], R202 ;  /* 0x000034ca01007387 */ /* 0x0003e80000100800 */
[----:B0-----:R1:W5:Y:S01]  /*28d0*/  LDL.LU R0, [R1+0x1b0] ;  /* 0x0001b00001007983 */ /* 0x0013620000300800 */
[----:B------:R-:W-:-:S02]  /*28e0*/  HADD2.F32 R222, -RZ, R198.H0_H0 ;  /* 0x200000c6ffde7230 */ /* 0x000fc40000004100 */
[----:B------:R-:W-:Y:S01]  /*28f0*/  FADD.FTZ R13, -R7, R195 ;  /* 0x000000c3070d7221 */ /* 0x000fe20000010100 */
[----:B------:R-:W-:Y:S01]  /*2900*/  FMUL.FTZ R12, R6, R12 ;  /* 0x0000000c060c7220 */ /* 0x000fe20000410000 */
[----:B------:R-:W-:Y:S02]  /*2910*/  HADD2.F32 R195, -RZ, R196.H1_H1 ;  /* 0x300000c4ffc37230 */ /* 0x000fe40000004100 */
[----:B------:R-:W-:Y:S01]  /*2920*/  FADD.FTZ R80, R80, R222 ;  /* 0x000000de50507221 */ /* 0x000fe20000010000 */
[----:B------:R-:W-:Y:S01]  /*2930*/  FFMA.FTZ R44, R12, R222, R44 ;  /* 0x000000de0c2c7223 */ /* 0x000fe2000001002c */
[--C-:B------:R-:W-:Y:S02]  /*2940*/  HADD2.F32 R196, -RZ, R197.reuse.H0_H0 ;  /* 0x200000c5ffc47230 */ /* 0x100fe40000004100 */
[----:B------:R-:W-:Y:S01]  /*2950*/  FMUL.FTZ R235, R235, R195 ;  /* 0x000000c3ebeb7220 */ /* 0x000fe20000410000 */
[----:B------:R-:W-:Y:S02]  /*2960*/  HADD2.F32 R197, -RZ, R197.H1_H1 ;  /* 0x300000c5ffc57230 */ /* 0x000fe40000004100 */
[----:B------:R-:W-:Y:S01]  /*2970*/  FMUL.FTZ R234, R234, R196 ;  /* 0x000000c4eaea7220 */ /* 0x000fe20000410000 */
[----:B------:R-:W-:Y:S01]  /*2980*/  FFMA.FTZ R10, R203, R235, R10 ;  /* 0x000000ebcb0a7223 */ /* 0x000fe2000001000a */
[C---:B------:R-:W-:Y:S01]  /*2990*/  FMUL.FTZ R11, R6.reuse, R194 ;  /* 0x000000c2060b7220 */ /* 0x040fe20000410000 */
[----:B------:R-:W-:Y:S01]  /*29a0*/  FMUL.FTZ R13, R6, R13 ;  /* 0x0000000d060d7220 */ /* 0x000fe20000410000 */
[----:B------:R-:W-:Y:S01]  /*29b0*/  FMUL.FTZ R224, R224, R197 ;  /* 0x000000c5e0e07220 */ /* 0x000fe20000410000 */
[----:B------:R-:W-:Y:S01]  /*29c0*/  FFMA.FTZ R194, R202, R234, R10 ;  /* 0x000000eacac27223 */ /* 0x000fe2000001000a */
[----:B------:R-:W-:-:S03]  /*29d0*/  HADD2.F32 R198, -RZ, R198.H1_H1 ;  /* 0x300000c6ffc67230 */ /* 0x000fc60000004100 */
[----:B------:R-:W-:Y:S01]  /*29e0*/  FFMA.FTZ R194, R13, R224, R194 ;  /* 0x000000e00dc27223 */ /* 0x000fe200000100c2 */
[--C-:B------:R-:W-:Y:S02]  /*29f0*/  HADD2.F32 R220, -RZ, R199.reuse.H0_H0 ;  /* 0x200000c7ffdc7230 */ /* 0x100fe40000004100 */
[----:B------:R-:W-:Y:S01]  /*2a00*/  FMUL.FTZ R10, R6, R193 ;  /* 0x000000c1060a7220 */ /* 0x000fe20000410000 */
[----:B------:R-:W-:Y:S01]  /*2a10*/  FMUL.FTZ R221, R221, R198 ;  /* 0x000000c6dddd7220 */ /* 0x000fe20000410000 */
[----:B------:R-:W-:Y:S02]  /*2a20*/  HADD2.F32 R199, -RZ, R199.H1_H1 ;  /* 0x300000c7ffc77230 */ /* 0x000fe40000004100 */
        /* <DEDUP_REMOVED lines=12> */
[----:B------:R-:W-:-:S02]  /*2af0*/  IADD3 R208, R208, 0x20, RZ ;  /* 0x00000020d0d07810 */ /* 0x000fc40007ffe0ff */
[----:B------:R-:W-:Y:S01]  /*2b00*/  IADD3 R223, R223, 0x20, RZ ;  /* 0x00000020dfdf7810 */ /* 0x000fe20007ffe0ff */
[----:B--2---:R-:W-:Y:S01]  /*2b10*/  FMUL.FTZ R222, R9, R222 ;  /* 0x000000de09de7220 */ /* 0x004fe20000410000 */
[----:B------:R-:W-:-:S04]  /*2b20*/  FADD.FTZ R9, R210, R236 ;  /* 0x000000ecd2097221 */ /* 0x000fc80000010000 */
[----:B------:R-:W-:-:S04]  /*2b30*/  FADD.FTZ R9, R9, R235 ;  /* 0x000000eb09097221 */ /* 0x000fc80000010000 */
[----:B------:R-:W-:-:S04]  /*2b40*/  FADD.FTZ R9, R9, R234 ;  /* 0x000000ea09097221 */ /* 0x000fc80000010000 */
[----:B------:R-:W-:Y:S01]  /*2b50*/  FADD.FTZ R9, R9, R224 ;  /* 0x000000e009097221 */ /* 0x000fe20000010000 */
[----:B------:R-:W-:-:S03]  /*2b60*/  FFMA.FTZ R194, R12, R222, R194 ;  /* 0x000000de0cc27223 */ /* 0x000fc600000100c2 */
[----:B------:R-:W-:Y:S01]  /*2b70*/  FADD.FTZ R193, R9, R222 ;  /* 0x000000de09c17221 */ /* 0x000fe20000010000 */
[----:B---3--:R-:W-:Y:S01]  /*2b80*/  FMUL.FTZ R220, R201, R220 ;  /* 0x000000dcc9dc7220 */ /* 0x008fe20000410000 */
[----:B------:R-:W-:Y:S02]  /*2b90*/  FFMA.FTZ R194, R11, R221, R194 ;  /* 0x000000dd0bc27223 */ /* 0x000fe400000100c2 */
[----:B------:R-:W-:Y:S01]  /*2ba0*/  FADD.FTZ R193, R193, R221 ;  /* 0x000000ddc1c17221 */ /* 0x000fe20000010000 */
[----:B------:R-:W-:Y:S01]  /*2bb0*/  FMUL.FTZ R9, R6, R192 ;  /* 0x000000c006097220 */ /* 0x000fe20000410000 */
[-C--:B----4-:R-:W-:Y:S01]  /*2bc0*/  FMUL.FTZ R219, R200, R199.reuse ;  /* 0x000000c7c8db7220 */ /* 0x090fe20000410000 */
[----:B------:R-:W-:Y:S01]  /*2bd0*/  FFMA.FTZ R194, R10, R220, R194 ;  /* 0x000000dc0ac27223 */ /* 0x000fe200000100c2 */
[----:B------:R-:W-:Y:S01]  /*2be0*/  FADD.FTZ R193, R193, R220 ;  /* 0x000000dcc1c17221 */ /* 0x000fe20000010000 */
[C---:B------:R-:W-:Y:S02]  /*2bf0*/  FFMA.FTZ R47, R9.reuse, R199, R47 ;  /* 0x000000c7092f7223 */ /* 0x040fe4000001002f */
[----:B------:R-:W-:Y:S01]  /*2c00*/  FFMA.FTZ R209, R9, R219, R194 ;  /* 0x000000db09d17223 */ /* 0x000fe200000100c2 */
[----:B-1----:R-:W-:-:S07]  /*2c10*/  FADD.FTZ R210, R193, R219 ;  /* 0x000000dbc1d27221 */ /* 0x002fce0000010000 */
.L_x_12231:
[----:B------:R-:W-:Y:S05]  /*2c20*/  BSYNC B2 ;  /* 0x0000000000027941 */ /* 0x000fea0003800000 */
.L_x_12230:
[----:B-----5:R-:W-:-:S13]  /*2c30*/  LOP3.LUT P4, RZ, R5, 0x4, RZ, 0xc0, !PT ;  /* 0x0000000405ff7812 */ /* 0x020fda000788c0ff */
        /* <DEDUP_REMOVED lines=12> */
[----:B0-----:R-:W-:-:S05]  /*2d00*/  @P4 IMAD.WIDE.U32 R192, R223, 0x20, R192 ;  /* 0x00000020dfc04825 */ /* 0x001fca00078e00c0 */
[----:B------:R-:W5:Y:S01]  /*2d10*/  @P4 LDG.E.128 R164, desc[UR4][R192.64] ;  /* 0x00000004c0a44981 */ /* 0x000f62000c1e1d00 */
[----:B-1----:R-:W-:-:S03]  /*2d20*/  IMAD.WIDE.U32 R196, R223, 0x20, R196 ;  /* 0x00000020dfc47825 */ /* 0x002fc600078e00c4 */
[----:B------:R0:W5:Y:S04]  /*2d30*/  @P4 LDG.E.128 R168, desc[UR4][R192.64+0x10] ;  /* 0x00001004c0a84981 */ /* 0x000168000c1e1d00 */
[----:B------:R-:W4:Y:S01]  /*2d40*/  LDL R223, [R1+0x74] ;  /* 0x0000740001df7983 */ /* 0x000f220000100800 */
[----:B------:R-:W-:-:S03]  /*2d50*/  IMAD.WIDE.U32 R200, R208, 0x10, R200 ;  /* 0x00000010d0c87825 */ /* 0x000fc600078e00c8 */
[----:B------:R-:W2:Y:S04]  /*2d60*/  LDG.E.128 R192, desc[UR4][R196.64] ;  /* 0x00000004c4c07981 */ /* 0x000ea8000c1e1d00 */
[----:B------:R-:W3:Y:S04]  /*2d70*/  LDG.E.128 R200, desc[UR4][R200.64] ;  /* 0x00000004c8c87981 */ /* 0x000ee8000c1e1d00 */
[----:B------:R-:W4:Y:S01]  /*2d80*/  LDG.E.128 R196, desc[UR4][R196.64+0x10] ;  /* 0x00001004c4c47981 */ /* 0x000f22000c1e1d00 */
[C---:B--2---:R-:W-:Y:S01]  /*2d90*/  FADD.FTZ R208, -R7.reuse, R192 ;  /* 0x000000c007d07221 */ /* 0x044fe20000010100 */
[C---:B------:R-:W-:Y:S01]  /*2da0*/  FADD.FTZ R211, -R7.reuse, R193 ;  /* 0x000000c107d37221 */ /* 0x040fe20000010100 */
[C---:B------:R-:W-:Y:S01]  /*2db0*/  FADD.FTZ R212, -R7.reuse, R194 ;  /* 0x000000c207d47221 */ /* 0x040fe20000010100 */
[C---:B------:R-:W-:Y:S01]  /*2dc0*/  FADD.FTZ R195, -R7.reuse, R195 ;  /* 0x000000c307c37221 */ /* 0x040fe20000010100 */
[C---:B------:R-:W-:Y:S01]  /*2dd0*/  FMUL.FTZ R216, R6.reuse, R208 ;  /* 0x000000d006d87220 */ /* 0x040fe20000410000 */
[C---:B------:R-:W-:Y:S01]  /*2de0*/  FMUL.FTZ R211, R6.reuse, R211 ;  /* 0x000000d306d37220 */ /* 0x040fe20000410000 */
[----:B------:R-:W-:Y:S01]  /*2df0*/  FMUL.FTZ R215, R6, R212 ;  /* 0x000000d406d77220 */ /* 0x000fe20000410000 */
[C---:B----4-:R-:W-:Y:S01]  /*2e00*/  FADD.FTZ R194, -R7.reuse, R196 ;  /* 0x000000c407c27221 */ /* 0x050fe20000010100 */
[C---:B0-----:R-:W-:Y:S01]  /*2e10*/  FADD.FTZ R193, -R7.reuse, R197 ;  /* 0x000000c507c17221 */ /* 0x041fe20000010100 */
[C---:B------:R-:W-:Y:S01]  /*2e20*/  FADD.FTZ R192, -R7.reuse, R198 ;  /* 0x000000c607c07221 */ /* 0x040fe20000010100 */
[----:B------:R-:W-:Y:S01]  /*2e30*/  FADD.FTZ R7, -R7, R199 ;  /* 0x000000c707077221 */ /* 0x000fe20000010100 */
[----:B---3--:R-:W-:-:S02]  /*2e40*/  HADD2.F32 R199, -RZ, R200.H0_H0 ;  /* 0x200000c8ffc77230 */ /* 0x008fc40000004100 */
[----:B------:R-:W-:Y:S01]  /*2e50*/  FMUL.FTZ R214, R6, R195 ;  /* 0x000000c306d67220 */ /* 0x000fe20000410000 */
[----:B------:R-:W-:Y:S02]  /*2e60*/  HADD2.F32 R198, -RZ, R200.H1_H1 ;  /* 0x300000c8ffc67230 */ /* 0x000fe40000004100 */
[--C-:B------:R-:W-:Y:S01]  /*2e70*/  HADD2.F32 R197, -RZ, R201.reuse.H0_H0 ;  /* 0x200000c9ffc57230 */ /* 0x100fe20000004100 */
[----:B------:R0:W-:Y:S01]  /*2e80*/  STL [R1+0x60], R216 ;  /* 0x000060d801007387 */ /* 0x0001e20000100800 */
[----:B------:R-:W-:Y:S01]  /*2e90*/  FMUL.FTZ R233, R232, R199 ;  /* 0x000000c7e8e97220 */ /* 0x000fe20000410000 */
[----:B------:R-:W-:Y:S02]  /*2ea0*/  FMUL.FTZ R232, R231, R198 ;  /* 0x000000c6e7e87220 */ /* 0x000fe40000410000 */
[----:B------:R1:W-:Y:S01]  /*2eb0*/  STL [R1+0x4c], R211 ;  /* 0x00004cd301007387 */ /* 0x0003e20000100800 */
[----:B------:R-:W-:Y:S01]  /*2ec0*/  FADD.FTZ R174, R174, R197 ;  /* 0x000000c5aeae7221 */ /* 0x000fe20000010000 */
[-C--:B------:R-:W-:Y:S01]  /*2ed0*/  FFMA.FTZ R86, R215, R197.reuse, R86 ;  /* 0x000000c5d7567223 */ /* 0x080fe20000010056 */
[----:B------:R-:W-:Y:S01]  /*2ee0*/  FMUL.FTZ R231, R218, R197 ;  /* 0x000000c5dae77220 */ /* 0x000fe20000410000 */
[----:B------:R-:W-:Y:S04]  /*2ef0*/  STL [R1+0x3c], R215 ;  /* 0x00003cd701007387 */ /* 0x000fe80000100800 */
[----:B------:R2:W-:Y:S04]  /*2f00*/  STL [R1+0x28], R214 ;  /* 0x000028d601007387 */ /* 0x0005e80000100800 */
[----:B------:R-:W3:Y:S01]  /*2f10*/  LDL R197, [R1+0x7c] ;  /* 0x00007c0001c57983 */ /* 0x000ee20000100800 */
        /* <DEDUP_REMOVED lines=12> */
[----:B------:R-:W-:Y:S01]  /*2fe0*/  FADD.FTZ R194, R194, R230 ;  /* 0x000000e6c2c27221 */ /* 0x000fe20000010000 */
[----:B------:R-:W-:Y:S01]  /*2ff0*/  FFMA.FTZ R195, R214, R230, R195 ;  /* 0x000000e6d6c37223 */ /* 0x000fe200000100c3 */
[----:B------:R-:W-:-:S02]  /*3000*/  HADD2.F32 R201, -RZ, R203.H0_H0 ;  /* 0x200000cbffc97230 */ /* 0x000fc40000004100 */
[----:B------:R-:W-:Y:S01]  /*3010*/  FFMA.FTZ R84, R216, R199, R84 ;  /* 0x000000c7d8547223 */ /* 0x000fe20000010054 */
[----:B------:R-:W-:Y:S01]  /*3020*/  FFMA.FTZ R85, R211, R198, R85 ;  /* 0x000000c6d3557223 */ /* 0x000fe20000010055 */
[----:B0-----:R-:W-:Y:S01]  /*3030*/  FMUL.FTZ R216, R6, R193 ;  /* 0x000000c106d87220 */ /* 0x001fe20000410000 */
[----:B-1----:R-:W-:Y:S01]  /*3040*/  FMUL.FTZ R211, R223, R202 ;  /* 0x000000cadfd37220 */ /* 0x002fe20000410000 */
[----:B------:R-:W-:Y:S01]  /*3050*/  FADD.FTZ R194, R194, R217 ;  /* 0x000000d9c2c27221 */ /* 0x000fe20000010000 */
[----:B------:R-:W-:Y:S01]  /*3060*/  FFMA.FTZ R195, R218, R217, R195 ;  /* 0x000000d9dac37223 */ /* 0x000fe200000100c3 */
[----:B------:R-:W-:Y:S01]  /*3070*/  FFMA.FTZ R87, R214, R196, R87 ;  /* 0x000000c4d6577223 */ /* 0x000fe20000010057 */
[----:B------:R-:W-:Y:S02]  /*3080*/  HADD2.F32 R203, -RZ, R203.H1_H1 ;  /* 0x300000cbffcb7230 */ /* 0x000fe40000004100 */
[C---:B--2---:R-:W-:Y:S01]  /*3090*/  FMUL.FTZ R214, R6.reuse, R7 ;  /* 0x0000000706d67220 */ /* 0x044fe20000410000 */
[----:B------:R-:W-:Y:S01]  /*30a0*/  FMUL.FTZ R212, R6, R192 ;  /* 0x000000c006d47220 */ /* 0x000fe20000410000 */
[----:B------:R-:W-:Y:S01]  /*30b0*/  FMUL.FTZ R213, R213, R201 ;  /* 0x000000c9d5d57220 */ /* 0x000fe20000410000 */
[----:B------:R-:W-:Y:S01]  /*30c0*/  FADD.FTZ R7, R194, R211 ;  /* 0x000000d3c2077221 */ /* 0x000fe20000010000 */
[----:B------:R-:W-:-:S03]  /*30d0*/  FFMA.FTZ R195, R216, R211, R195 ;  /* 0x000000d3d8c37223 */ /* 0x000fc600000100c3 */
        /* <DEDUP_REMOVED lines=13> */
[----:B---3--:R-:W-:-:S04]  /*31b0*/  FMUL.FTZ R215, R197, R203 ;  /* 0x000000cbc5d77220 */ /* 0x008fc80000410000 */
[----:B------:R-:W-:Y:S01]  /*31c0*/  FADD.FTZ R210, R7, R215 ;  /* 0x000000d707d27221 */ /* 0x000fe20000010000 */
[----:B------:R-:W-:-:S07]  /*31d0*/  FFMA.FTZ R209, R214, R215, R195 ;  /* 0x000000d7d6d17223 */ /* 0x000fce00000100c3 */
.L_x_12223:
[----:B------:R-:W-:Y:S05]  /*31e0*/  BSYNC B1 ;  /* 0x0000000000017941 */ /* 0x000fea0003800000 */
.L_x_12209:
        /* <DEDUP_REMOVED lines=20> */
.L_x_12363:
        /* <DEDUP_REMOVED lines=8> */
[----:B------:R-:W-:-:S05]  /*33b0*/  @P4 IADD3 R7, R193, -0x1, RZ ;  /* 0xffffffffc1074810 */ /* 0x000fca0007ffe0ff */
[----:B------:R-:W-:-:S05]  /*33c0*/  @P4 IMAD R7, R7, R2, RZ ;  /* 0x0000000207074224 */ /* 0x000fca00078e02ff */
        /* <DEDUP_REMOVED lines=10> */
.L_x_12236:
[----:B------:R-:W-:Y:S05]  /*3470*/  BSYNC B2 ;  /* 0x0000000000027941 */ /* 0x000fea0003800000 */
.L_x_12235:
        /* <DEDUP_REMOVED lines=17> */
.L_x_12238:
[----:B------:R-:W-:Y:S05]  /*3590*/  BSYNC B2 ;  /* 0x0000000000027941 */ /* 0x000fea0003800000 */
.L_x_12237:
        /* <DEDUP_REMOVED lines=27> */
.L_x_12240:
[----:B------:R-:W-:Y:S05]  /*3750*/  BSYNC B2 ;  /* 0x0000000000027941 */ /* 0x000fea0003800000 */
.L_x_12239:
        /* <DEDUP_REMOVED lines=24> */
.L_x_12242:
[----:B------:R-:W-:Y:S05]  /*38e0*/  BSYNC B2 ;  /* 0x0000000000027941 */ /* 0x000fea0003800000 */
.L_x_12241:
        /* <DEDUP_REMOVED lines=24> */
.L_x_12244:
[----:B------:R-:W-:Y:S05]  /*3a70*/  BSYNC B2 ;  /* 0x0000000000027941 */ /* 0x000fea0003800000 */
.L_x_12243:
        /* <DEDUP_REMOVED lines=24> */
.L_x_12246:
[----:B------:R-:W-:Y:S05]  /*3c00*/  BSYNC B2 ;  /* 0x0000000000027941 */ /* 0x000fea0003800000 */
.L_x_12245:
        /* <DEDUP_REMOVED lines=24> */
.L_x_12248:
[----:B------:R-:W-:Y:S05]  /*3d90*/  BSYNC B2 ;  /* 0x0000000000027941 */ /* 0x000fea0003800000 */
.L_x_12247:
        /* <DEDUP_REMOVED lines=24> */
.L_x_12250:
[----:B------:R-:W-:Y:S05]  /*3f20*/  BSYNC B2 ;  /* 0x0000000000027941 */ /* 0x000fea0003800000 */
.L_x_12249:
        /* <DEDUP_REMOVED lines=17> */
.L_x_12252:
[----:B------:R-:W-:Y:S05]  /*4040*/  BSYNC B2 ;  /* 0x0000000000027941 */ /* 0x000fea0003800000 */
.L_x_12251:
[----:B------:R-:W2:Y:S04]  /*4050*/  LDL R201, [R1+0x1a8] ;  /* 0x0001a80001c97983 */ /* 0x000ea80000100800 */
[----:B------:R-:W3:Y:S01]  /*4060*/  LDL R200, [R1+0x1ac] ;  /* 0x0001ac0001c87983 */ /* 0x000ee20000100800 */
        /* <DEDUP_REMOVED lines=18> */
[----:B---3--:R-:W-:-:S04]  /*4190*/  @P4 FMUL.FTZ R194, R200, R194 ;  /* 0x000000c2c8c24220 */ /* 0x008fc80000410000 */
        /* <DEDUP_REMOVED lines=8> */
.L_x_12234:
[----:B------:R-:W-:Y:S05]  /*4220*/  BSYNC B1 ;  /* 0x0000000000017941 */ /* 0x000fea0003800000 */
.L_x_12233:
[----:B------:R-:W-:Y:S04]  /*4230*/  BSSY B1, `(.L_x_12253) ;  /* 0x00000d9000017945 */ /* 0x000fe80003800000 */
[----:B------:R-:W-:Y:S05]  /*4240*/  @!P0 BRA `(.L_x_12254) ;  /* 0x0000000c005c8947 */ /* 0x000fea0003800000 */
[----:B------:R-:W-:Y:S04]  /*4250*/  BSSY B2, `(.L_x_12255) ;  /* 0x0000005000027945 */ /* 0x000fe80003800000 */
[----:B------:R-:W-:Y:S05]  /*4260*/  @!P4 BRA `(.L_x_12256) ;  /* 0x00000000000cc947 */ /* 0x000fea0003800000 */
[----:B------:R-:W1:Y:S02]  /*4270*/  LDC.64 R180, c[0x0][0x220] ;  /* 0x00008800ffb47b82 */ /* 0x000e640000000a00 */
[----:B-1----:R-:W-:-:S06]  /*4280*/  IMAD.WIDE.U32 R180, R197, 0x10, R180 ;  /* 0x00000010c5b47825 */ /* 0x002fcc00078e00b4 */
[----:B------:R-:W5:Y:S02]  /*4290*/  LDG.E.128 R180, desc[UR4][R180.64] ;  /* 0x00000004b4b47981 */ /* 0x000f64000c1e1d00 */
.L_x_12256:
[----:B------:R-:W-:Y:S05]  /*42a0*/  BSYNC B2 ;  /* 0x0000000000027941 */ /* 0x000fea0003800000 */
.L_x_12255:
        /* <DEDUP_REMOVED lines=18> */
.L_x_12258:
[----:B------:R-:W-:Y:S05]  /*43d0*/  BSYNC B2 ;  /* 0x0000000000027941 */ /* 0x000fea0003800000 */
.L_x_12257:
        /* <DEDUP_REMOVED lines=26> */
.L_x_12260:
[----:B------:R-:W-:Y:S05]  /*4580*/  BSYNC B2 ;  /* 0x0000000000027941 */ /* 0x000fea0003800000 */
.L_x_12259:
        /* <DEDUP_REMOVED lines=23> */
.L_x_12262:
[----:B------:R-:W-:Y:S05]  /*4700*/  BSYNC B2 ;  /* 0x0000000000027941 */ /* 0x000fea0003800000 */
.L_x_12261:
        /* <DEDUP_REMOVED lines=23> */
.L_x_12264:
[----:B------:R-:W-:Y:S05]  /*4880*/  BSYNC B2 ;  /* 0x0000000000027941 */ /* 0x000fea0003800000 */
.L_x_12263:
        /* <DEDUP_REMOVED lines=22> */
.L_x_12266:
[----:B------:R-:W-:Y:S05]  /*49f0*/  BSYNC B2 ;  /* 0x0000000000027941 */ /* 0x000fea0003800000 */
.L_x_12265:
        /* <DEDUP_REMOVED lines=22> */
.L_x_12268:
[----:B------:R-:W-:Y:S05]  /*4b60*/  BSYNC B2 ;  /* 0x0000000000027941 */ /* 0x000fea0003800000 */
.L_x_12267:
        /* <DEDUP_REMOVED lines=22> */
.L_x_12270:
[----:B------:R-:W-:Y:S05]  /*4cd0*/  BSYNC B2 ;  /* 0x0000000000027941 */ /* 0x000fea0003800000 */
.L_x_12269:
        /* <DEDUP_REMOVED lines=16> */
.L_x_12272:
[----:B------:R-:W-:Y:S05]  /*4de0*/  BSYNC B2 ;  /* 0x0000000000027941 */ /* 0x000fea0003800000 */
.L_x_12271:
        /* <DEDUP_REMOVED lines=29> */
.L_x_12254:
[----:B------:R-:W-:Y:S05]  /*4fc0*/  BSYNC B1 ;  /* 0x0000000000017941 */ /* 0x000fea0003800000 */
.L_x_12253:
[----:B------:R-:W-:Y:S04]  /*4fd0*/  BSSY B1, `(.L_x_12273) ;  /* 0x00000d8000017945 */ /* 0x000fe80003800000 */
[----:B------:R-:W-:Y:S05]  /*4fe0*/  @!P1 BRA `(.L_x_12274) ;  /* 0x0000000c00589947 */ /* 0x000fea0003800000 */
[----:B------:R-:W-:Y:S04]  /*4ff0*/  BSSY B2, `(.L_x_12275) ;  /* 0x0000005000027945 */ /* 0x000fe80003800000 */
[----:B------:R-:W-:Y:S05]  /*5000*/  @!P4 BRA `(.L_x_12276) ;  /* 0x00000000000cc947 */ /* 0x000fea0003800000 */
[----:B------:R-:W2:Y:S02]  /*5010*/  LDC.64 R180, c[0x0][0x220] ;  /* 0x00008800ffb47b82 */ /* 0x000ea40000000a00 */
[----:B--2---:R-:W-:-:S06]  /*5020*/  IMAD.WIDE.U32 R180, R197, 0x10, R180 ;  /* 0x00000010c5b47825 */ /* 0x004fcc00078e00b4 */
[----:B------:R-:W5:Y:S02]  /*5030*/  LDG.E.128 R180, desc[UR4][R180.64] ;  /* 0x00000004b4b47981 */ /* 0x000f64000c1e1d00 */
.L_x_12276:
[----:B------:R-:W-:Y:S05]  /*5040*/  BSYNC B2 ;  /* 0x0000000000027941 */ /* 0x000fea0003800000 */
.L_x_12275:
        /* <DEDUP_REMOVED lines=18> */
.L_x_12278:
[----:B------:R-:W-:Y:S05]  /*5170*/  BSYNC B2 ;  /* 0x0000000000027941 */ /* 0x000fea0003800000 */
.L_x_12277:
        /* <DEDUP_REMOVED lines=26> */
.L_x_12280:
[----:B------:R-:W-:Y:S05]  /*5320*/  BSYNC B2 ;  /* 0x0000000000027941 */ /* 0x000fea0003800000 */
.L_x_12279:
        /* <DEDUP_REMOVED lines=23> */
.L_x_12282:
[----:B------:R-:W-:Y:S05]  /*54a0*/  BSYNC B2 ;  /* 0x0000000000027941 */ /* 0x000fea0003800000 */
.L_x_12281:
        /* <DEDUP_REMOVED lines=22> */
.L_x_12284:
[----:B------:R-:W-:Y:S05]  /*5610*/  BSYNC B2 ;  /* 0x0000000000027941 */ /* 0x000fea0003800000 */
.L_x_12283:
        /* <DEDUP_REMOVED lines=22> */
.L_x_12286:
[----:B------:R-:W-:Y:S05]  /*5780*/  BSYNC B2 ;  /* 0x0000000000027941 */ /* 0x000fea0003800000 */
.L_x_12285:
        /* <DEDUP_REMOVED lines=22> */
.L_x_12288:
[----:B------:R-:W-:Y:S05]  /*58f0*/  BSYNC B2 ;  /* 0x0000000000027941 */ /* 0x000fea0003800000 */
.L_x_12287:
        /* <DEDUP_REMOVED lines=22> */
.L_x_12290:
[----:B------:R-:W-:Y:S05]  /*5a60*/  BSYNC B2 ;  /* 0x0000000000027941 */ /* 0x000fea0003800000 */
.L_x_12289:
        /* <DEDUP_REMOVED lines=16> */
.L_x_12292:
[----:B------:R-:W-:Y:S05]  /*5b70*/  BSYNC B2 ;  /* 0x0000000000027941 */ /* 0x000fea0003800000 */
.L_x_12291:
        /* <DEDUP_REMOVED lines=29> */
.L_x_12274:
[----:B------:R-:W-:Y:S05]  /*5d50*/  BSYNC B1 ;  /* 0x0000000000017941 */ /* 0x000fea0003800000 */
.L_x_12273:
[----:B------:R-:W-:Y:S04]  /*5d60*/  BSSY B1, `(.L_x_12293) ;  /* 0x00000d8000017945 */ /* 0x000fe80003800000 */
[----:B------:R-:W-:Y:S05]  /*5d70*/  @!P2 BRA `(.L_x_12294) ;  /* 0x0000000c0058a947 */ /* 0x000fea0003800000 */
[----:B------:R-:W-:Y:S04]  /*5d80*/  BSSY B2, `(.L_x_12295) ;  /* 0x0000005000027945 */ /* 0x000fe80003800000 */
[----:B------:R-:W-:Y:S05]  /*5d90*/  @!P4 BRA `(.L_x_12296) ;  /* 0x00000000000cc947 */ /* 0x000fea0003800000 */
[----:B------:R-:W3:Y:S02]  /*5da0*/  LDC.64 R180, c[0x0][0x220] ;  /* 0x00008800ffb47b82 */ /* 0x000ee40000000a00 */
[----:B---3--:R-:W-:-:S06]  /*5db0*/  IMAD.WIDE.U32 R180, R197, 0x10, R180 ;  /* 0x00000010c5b47825 */ /* 0x008fcc00078e00b4 */
[----:B------:R-:W5:Y:S02]  /*5dc0*/  LDG.E.128 R180, desc[UR4][R180.64] ;  /* 0x00000004b4b47981 */ /* 0x000f64000c1e1d00 */
.L_x_12296:
[----:B------:R-:W-:Y:S05]  /*5dd0*/  BSYNC B2 ;  /* 0x0000000000027941 */ /* 0x000fea0003800000 */
.L_x_12295:
        /* <DEDUP_REMOVED lines=18> */
.L_x_12298:
[----:B------:R-:W-:Y:S05]  /*5f00*/  BSYNC B2 ;  /* 0x0000000000027941 */ /* 0x000fea0003800000 */
.L_x_12297:
        /* <DEDUP_REMOVED lines=26> */
.L_x_12300:
[----:B------:R-:W-:Y:S05]  /*60b0*/  BSYNC B2 ;  /* 0x0000000000027941 */ /* 0x000fea0003800000 */
.L_x_12299:
        /* <DEDUP_REMOVED lines=23> */
.L_x_12302:
[----:B------:R-:W-:Y:S05]  /*6230*/  BSYNC B2 ;  /* 0x0000000000027941 */ /* 0x000fea0003800000 */
.L_x_12301:
        /* <DEDUP_REMOVED lines=22> */
.L_x_12304:
[----:B------:R-:W-:Y:S05]  /*63a0*/  BSYNC B2 ;  /* 0x0000000000027941 */ /* 0x000fea0003800000 */
.L_x_12303:
        /* <DEDUP_REMOVED lines=22> */
.L_x_12306:
[----:B------:R-:W-:Y:S05]  /*6510*/  BSYNC B2 ;  /* 0x0000000000027941 */ /* 0x000fea0003800000 */
.L_x_12305:
        /* <DEDUP_REMOVED lines=22> */
.L_x_12308:
[----:B------:R-:W-:Y:S05]  /*6680*/  BSYNC B2 ;  /* 0x0000000000027941 */ /* 0x000fea0003800000 */
.L_x_12307:
        /* <DEDUP_REMOVED lines=22> */
.L_x_12310:
[----:B------:R-:W-:Y:S05]  /*67f0*/  BSYNC B2 ;  /* 0x0000000000027941 */ /* 0x000fea0003800000 */
.L_x_12309:
        /* <DEDUP_REMOVED lines=16> */
.L_x_12312:
[----:B------:R-:W-:Y:S05]  /*6900*/  BSYNC B2 ;  /* 0x0000000000027941 */ /* 0x000fea0003800000 */
.L_x_12311:
        /* <DEDUP_REMOVED lines=29> */
.L_x_12294:
[----:B------:R-:W-:Y:S05]  /*6ae0*/  BSYNC B1 ;  /* 0x0000000000017941 */ /* 0x000fea0003800000 */
.L_x_12293:
        /* <DEDUP_REMOVED lines=8> */
.L_x_12316:
[----:B------:R-:W-:Y:S05]  /*6b70*/  BSYNC B2 ;  /* 0x0000000000027941 */ /* 0x000fea0003800000 */
.L_x_12315:
[----:B0123--:R-:W0:Y:S01]  /*6b80*/  @!P3 LDC.64 R192, c[0x0][0x2c8] ;  /* 0x0000b200ffc0bb82 */ /* 0x00fe220000000a00 */
        /* <DEDUP_REMOVED lines=17> */
.L_x_12318:
[----:B------:R-:W-:Y:S05]  /*6ca0*/  BSYNC B2 ;  /* 0x0000000000027941 */ /* 0x000fea0003800000 */
.L_x_12317:
        /* <DEDUP_REMOVED lines=26> */
.L_x_12320:
[----:B------:R-:W-:Y:S05]  /*6e50*/  BSYNC B2 ;  /* 0x0000000000027941 */ /* 0x000fea0003800000 */
.L_x_12319:
        /* <DEDUP_REMOVED lines=23> */
.L_x_12322:
[----:B------:R-:W-:Y:S05]  /*6fd0*/  BSYNC B2 ;  /* 0x0000000000027941 */ /* 0x000fea0003800000 */
.L_x_12321:
        /* <DEDUP_REMOVED lines=23> */
.L_x_12324:
[----:B------:R-:W-:Y:S05]  /*7150*/  BSYNC B2 ;  /* 0x0000000000027941 */ /* 0x000fea0003800000 */
.L_x_12323:
        /* <DEDUP_REMOVED lines=22> */
.L_x_12326:
[----:B------:R-:W-:Y:S05]  /*72c0*/  BSYNC B2 ;  /* 0x0000000000027941 */ /* 0x000fea0003800000 */
.L_x_12325:
        /* <DEDUP_REMOVED lines=22> */
.L_x_12328:
[----:B------:R-:W-:Y:S05]  /*7430*/  BSYNC B2 ;  /* 0x0000000000027941 */ /* 0x000fea0003800000 */
.L_x_12327:
        /* <DEDUP_REMOVED lines=22> */
.L_x_12330:
[----:B------:R-:W-:Y:S05]  /*75a0*/  BSYNC B2 ;  /* 0x0000000000027941 */ /* 0x000fea0003800000 */
.L_x_12329:
        /* <DEDUP_REMOVED lines=13> */
.L_x_12332:
[----:B------:R-:W-:Y:S05]  /*7680*/  BSYNC B2 ;  /* 0x0000000000027941 */ /* 0x000fea0003800000 */
.L_x_12331:
[----:B------:R-:W2:Y:S04]  /*7690*/  LDL R193, [R1+0xa8] ;  /* 0x0000a80001c17983 */ /* 0x000ea80000100800 */
[----:B------:R-:W3:Y:S01]  /*76a0*/  LDL R192, [R1+0xac] ;  /* 0x0000ac0001c07983 */ /* 0x000ee20000100800 */
[----:B------:R-:W-:Y:S02]  /*76b0*/  ISETP.NE.U32.AND P3, PT, R194, RZ, PT ;  /* 0x000000ffc200720c */ /* 0x000fe40003f65070 */
[----:B------:R-:W-:Y:S02]  /*76c0*/  SEL R50, R199, R50, P5 ;  /* 0x00000032c7327207 */ /* 0x000fe40002800000 */
[----:B------:R-:W-:Y:S02]  /*76d0*/  ISETP.NE.AND.EX P3, PT, R195, RZ, PT, P3 ;  /* 0x000000ffc300720c */ /* 0x000fe40003f65330 */
[----:B------:R-:W-:-:S11]  /*76e0*/  SEL R51, R198, R51, P5 ;  /* 0x00000033c6337207 */ /* 0x000fd60002800000 */
[----:B------:R-:W0:Y:S02]  /*76f0*/  @P3 LDC.64 R6, c[0x0][0x308] ;  /* 0x0000c200ff063b82 */ /* 0x000e240000000a00 */
[----:B0-----:R-:W-:-:S06]  /*7700*/  @P3 IMAD.WIDE.U32 R6, R8, 0x20, R6 ;  /* 0x0000002008063825 */ /* 0x001fcc00078e0006 */
[----:B------:R-:W0:Y:S01]  /*7710*/  @P4 LDC R8, c[0x0][0x29c] ;  /* 0x0000a700ff084b82 */ /* 0x000e220000000800 */
[----:B------:R-:W-:Y:S04]  /*7720*/  @P3 STG.E.128 desc[UR4][R6.64], R184 ;  /* 0x000000b806003986 */ /* 0x000fe8000c101d04 */
[----:B------:R1:W-:Y:S01]  /*7730*/  @P3 STG.E.128 desc[UR4][R6.64+0x10], R48 ;  /* 0x0000103006003986 */ /* 0x0003e2000c101d04 */
[----:B0-----:R-:W-:Y:S02]  /*7740*/  @P4 FMUL.FTZ R8, R198, R8 ;  /* 0x00000008c6084220 */ /* 0x001fe40000410000 */
[----:B-1----:R-:W0:Y:S01]  /*7750*/  @P4 LDC R6, c[0x0][0x29c] ;  /* 0x0000a700ff064b82 */ /* 0x002e220000000800 */
[----:B------:R-:W-:Y:S02]  /*7760*/  @P4 HADD2.F32 R7, -RZ, R183.H0_H0 ;  /* 0x200000b7ff074230 */ /* 0x000fe40000004100 */
[----:B0-----:R-:W-:-:S04]  /*7770*/  @P4 FMUL.FTZ R6, R199, R6 ;  /* 0x00000006c7064220 */ /* 0x001fc80000410000 */
[-C--:B------:R-:W-:Y:S01]  /*7780*/  @P4 FFMA.FTZ R130, R7, R6.reuse, R130 ;  /* 0x0000000607824223 */ /* 0x080fe20000010082 */
[----:B--2---:R-:W-:Y:S01]  /*7790*/  @P4 FMUL.FTZ R6, R193, R6 ;  /* 0x00000006c1064220 */ /* 0x004fe20000410000 */
[----:B------:R-:W-:Y:S02]  /*77a0*/  @P4 HADD2.F32 R193, -RZ, R183.H1_H1 ;  /* 0x300000b7ffc14230 */ /* 0x000fe40000004100 */
[----:B---3--:R-:W-:Y:S02]  /*77b0*/  @P4 FMUL.FTZ R192, R192, R8 ;  /* 0x00000008c0c04220 */ /* 0x008fe40000410000 */
[----:B------:R-:W-:Y:S01]  /*77c0*/  @P4 F2FP.F16.F32.PACK_AB R6, RZ, R6 ;  /* 0x00000006ff06423e */ /* 0x000fe200000000ff */
[----:B------:R-:W-:-:S03]  /*77d0*/  @P4 FFMA.FTZ R131, R193, R8, R131 ;  /* 0x00000008c1834223 */ /* 0x000fc60000010083 */
[----:B------:R-:W-:Y:S02]  /*77e0*/  @P4 PRMT R191, R6, 0x7610, R191 ;  /* 0x0000761006bf4816 */ /* 0x000fe400000000bf */
[----:B------:R-:W0:Y:S01]  /*77f0*/  @P4 LDC.64 R6, c[0x0][0x2f8] ;  /* 0x0000be00ff064b82 */ /* 0x000e220000000a00 */
[----:B------:R-:W-:-:S04]  /*7800*/  @P4 F2FP.F16.F32.PACK_AB R192, RZ, R192 ;  /* 0x000000c0ffc0423e */ /* 0x000fc800000000ff */
[----:B------:R-:W-:Y:S01]  /*7810*/  @P4 PRMT R191, R191, 0x5410, R192 ;  /* 0x00005410bfbf4816 */ /* 0x000fe200000000c0 */
[----:B0-----:R-:W-:-:S05]  /*7820*/  @P4 IMAD.WIDE.U32 R6, R197, 0x10, R6 ;  /* 0x00000010c5064825 */ /* 0x001fca00078e0006 */
[----:B------:R4:W-:Y:S02]  /*7830*/  @P4 STG.E.128 desc[UR4][R6.64], R188 ;  /* 0x000000bc06004986 */ /* 0x0009e4000c101d04 */
.L_x_12314:
[----:B------:R-:W-:Y:S05]  /*7840*/  BSYNC B1 ;  /* 0x0000000000017941 */ /* 0x000fea0003800000 */
.L_x_12313:
[----:B----45:R-:W4:Y:S02]  /*7850*/  LDC.64 R6, c[0x0][0x210] ;  /* 0x00008400ff067b82 */ /* 0x030f240000000a00 */
[----:B----4-:R-:W-:-:S04]  /*7860*/  LEA R4, R6, R4, 0x2 ;  /* 0x0000000406047211 */ /* 0x010fc800078e10ff */
[----:B------:R-:W-:-:S13]  /*7870*/  ISETP.GE.AND P3, PT, R4, R7, PT ;  /* 0x000000070400720c */ /* 0x000fda0003f66270 */
[----:B------:R-:W-:Y:S05]  /*7880*/  @!P3 BRA `(.L_x_12333) ;  /* 0xffffff940054b947 */ /* 0x000fea000383ffff */
.L_x_12208:
[----:B------:R-:W-:Y:S05]  /*7890*/  BSYNC B0 ;  /* 0x0000000000007941 */ /* 0x000fea0003800000 */
.L_x_12207:
[----:B0123--:R-:W0:Y:S01]  /*78a0*/  S2R R192, SR_TID.X ;  /* 0x0000000000c07919 */ /* 0x00fe220000002100 */
[----:B------:R-:W-:Y:S01]  /*78b0*/  MOV R0, 0x400 ;  /* 0x0000040000007802 */ /* 0x000fe20000000f00 */
[----:B------:R-:W-:Y:S05]  /*78c0*/  WARPSYNC.ALL ;  /* 0x0000000000007948 */ /* 0x000fea0003800000 */
[----:B------:R-:W1:Y:S01]  /*78d0*/  S2R R5, SR_CgaCtaId ;  /* 0x0000000000057919 */ /* 0x000e620000008800 */
[----:B------:R-:W-:Y:S01]  /*78e0*/  ULDC UR6, c[0x0][0x218] ;  /* 0x0000860000067ab9 */ /* 0x000fe20000000800 */
[----:B------:R-:W-:Y:S01]  /*78f0*/  ULDC.64 UR10, c[0x0][0x2f0] ;  /* 0x0000bc00000a7ab9 */ /* 0x000fe20000000a00 */
[----:B------:R-:W-:Y:S01]  /*7900*/  BSSY B0, `(.L_x_12334) ;  /* 0x00000cb000007945 */ /* 0x000fe20003800000 */
[----:B------:R-:W2:Y:S01]  /*7910*/  S2R R135, SR_CTAID.X ;  /* 0x0000000000877919 */ /* 0x000ea20000002500 */
        /* <DEDUP_REMOVED lines=36> */
[----:B-----5:R-:W-:Y:S01]  /*7b60*/  FADD.FTZ R65, RZ, R65 ;  /* 0x00000041ff417221 */ /* 0x020fe20000010000 */
[----:B------:R-:W-:Y:S02]  /*7b70*/  LOP3.LUT P4, RZ, R73, 0xffffff80, RZ, 0xc0, !PT ;  /* 0xffffff8049ff7812 */ /* 0x000fe4000788c0ff */
[----:B------:R-:W-:Y:S01]  /*7b80*/  LDS R62, [R0+0x2200] ;  /* 0x00220000003e7984 */ /* 0x000fe20000000800 */
[----:B--2---:R-:W-:Y:S01]  /*7b90*/  FADD.FTZ R65, R65, R74 ;  /* 0x0000004a41417221 */ /* 0x004fe20000010000 */
        /* <DEDUP_REMOVED lines=161> */
.L_x_12335:
[----:B------:R-:W-:Y:S05]  /*85b0*/  BSYNC B0 ;  /* 0x0000000000007941 */ /* 0x000fea0003800000 */
.L_x_12334:
        /* <DEDUP_REMOVED lines=18> */
.L_x_12337:
[----:B------:R-:W-:Y:S05]  /*86e0*/  BSYNC B0 ;  /* 0x0000000000007941 */ /* 0x000fea0003800000 */
.L_x_12336:
        /* <DEDUP_REMOVED lines=18> */
.L_x_12339:
[----:B------:R-:W-:Y:S05]  /*8810*/  BSYNC B0 ;  /* 0x0000000000007941 */ /* 0x000fea0003800000 */
.L_x_12338:
        /* <DEDUP_REMOVED lines=129> */
.L_x_12341:
[----:B------:R-:W-:Y:S05]  /*9030*/  BSYNC B0 ;  /* 0x0000000000007941 */ /* 0x000fea0003800000 */
.L_x_12340:
        /* <DEDUP_REMOVED lines=18> */
.L_x_12343:
[----:B------:R-:W-:Y:S05]  /*9160*/  BSYNC B0 ;  /* 0x0000000000007941 */ /* 0x000fea0003800000 */
.L_x_12342:
        /* <DEDUP_REMOVED lines=18> */
.L_x_12345:
[----:B------:R-:W-:Y:S05]  /*9290*/  BSYNC B0 ;  /* 0x0000000000007941 */ /* 0x000fea0003800000 */
.L_x_12344:
        /* <DEDUP_REMOVED lines=18> */
.L_x_12347:
[----:B------:R-:W-:Y:S05]  /*93c0*/  BSYNC B0 ;  /* 0x0000000000007941 */ /* 0x000fea0003800000 */
.L_x_12346:
        /* <DEDUP_REMOVED lines=18> */
.L_x_12349:
[----:B------:R-:W-:Y:S05]  /*94f0*/  BSYNC B0 ;  /* 0x0000000000007941 */ /* 0x000fea0003800000 */
.L_x_12348:
        /* <DEDUP_REMOVED lines=18> */
.L_x_12351:
[----:B------:R-:W-:Y:S05]  /*9620*/  BSYNC B0 ;  /* 0x0000000000007941 */ /* 0x000fea0003800000 */
.L_x_12350:
        /* <DEDUP_REMOVED lines=10> */
.L_x_12232:
        /* <DEDUP_REMOVED lines=8> */
.L_x_12353:
[----:B------:R-:W-:Y:S05]  /*9750*/  BSYNC B1 ;  /* 0x0000000000017941 */ /* 0x000fea0003800000 */
.L_x_12352:
        /* <DEDUP_REMOVED lines=9> */
.L_x_12354:
        /* <DEDUP_REMOVED lines=8> */
.L_x_12355:
[----:B------:R-:W-:Y:S02]  /*9870*/  MOV R194, R196 ;  /* 0x000000c400c27202 */ /* 0x000fe40000000f00 */
[----:B------:R-:W-:-:S05]  /*9880*/  MOV R7, R197 ;  /* 0x000000c500077202 */ /* 0x000fca0000000f00 */
[----:B------:R-:W-:Y:S01]  /*9890*/  FADD.FTZ R195, R195, R7 ;  /* 0x00000007c3c37221 */ /* 0x000fe20000010000 */
[----:B------:R-:W-:-:S07]  /*98a0*/  MOV R7, 0xffffffff ;  /* 0xffffffff00077802 */ /* 0x000fce0000000f00 */
[----:B------:R-:W-:Y:S05]  /*98b0*/  WARPSYNC.COLLECTIVE R7, `(.L_x_12356) ;  /* 0x0000000007087348 */ /* 0x000fea0003c00000 */
[----:B------:R0:W1:Y:S02]  /*98c0*/  SHFL.BFLY P4, R197, R194, R193, R192 ;  /* 0x0c0000c1c2c57389 */ /* 0x00006400000800c0 */
[----:B01----:R-:W-:Y:S01]  /*98d0*/  ENDCOLLECTIVE ;  /* 0x000000000000791b */ /* 0x003fe20003800000 */
.L_x_12356:
        /* <DEDUP_REMOVED lines=8> */
.L_x_12357:
[----:B------:R-:W-:Y:S02]  /*9960*/  MOV R194, R196 ;  /* 0x000000c400c27202 */ /* 0x000fe40000000f00 */
[----:B------:R-:W-:-:S05]  /*9970*/  MOV R7, R197 ;  /* 0x000000c500077202 */ /* 0x000fca0000000f00 */
[----:B------:R-:W-:Y:S01]  /*9980*/  FADD.FTZ R195, R195, R7 ;  /* 0x00000007c3c37221 */ /* 0x000fe20000010000 */
[----:B------:R-:W-:-:S07]  /*9990*/  MOV R7, 0xffffffff ;  /* 0xffffffff00077802 */ /* 0x000fce0000000f00 */
[----:B------:R-:W-:Y:S05]  /*99a0*/  WARPSYNC.COLLECTIVE R7, `(.L_x_12358) ;  /* 0x0000000007087348 */ /* 0x000fea0003c00000 */
[----:B------:R0:W1:Y:S02]  /*99b0*/  SHFL.BFLY P4, R197, R194, R193, R192 ;  /* 0x0c0000c1c2c57389 */ /* 0x00006400000800c0 */
[----:B01----:R-:W-:Y:S01]  /*99c0*/  ENDCOLLECTIVE ;  /* 0x000000000000791b */ /* 0x003fe20003800000 */
.L_x_12358:
        /* <DEDUP_REMOVED lines=8> */
.L_x_12359:
[----:B------:R-:W-:Y:S02]  /*9a50*/  MOV R194, R196 ;  /* 0x000000c400c27202 */ /* 0x000fe40000000f00 */
[----:B------:R-:W-:-:S05]  /*9a60*/  MOV R7, R197 ;  /* 0x000000c500077202 */ /* 0x000fca0000000f00 */
[----:B------:R-:W-:Y:S01]  /*9a70*/  FADD.FTZ R195, R195, R7 ;  /* 0x00000007c3c37221 */ /* 0x000fe20000010000 */
[----:B------:R-:W-:-:S07]  /*9a80*/  MOV R7, 0xffffffff ;  /* 0xffffffff00077802 */ /* 0x000fce0000000f00 */
[----:B------:R-:W-:Y:S05]  /*9a90*/  WARPSYNC.COLLECTIVE R7, `(.L_x_12360) ;  /* 0x0000000007087348 */ /* 0x000fea0003c00000 */
[----:B------:R0:W1:Y:S02]  /*9aa0*/  SHFL.BFLY P4, R197, R194, R193, R192 ;  /* 0x0c0000c1c2c57389 */ /* 0x00006400000800c0 */
[----:B01----:R-:W-:Y:S01]  /*9ab0*/  ENDCOLLECTIVE ;  /* 0x000000000000791b */ /* 0x003fe20003800000 */
.L_x_12360:
        /* <DEDUP_REMOVED lines=8> */
.L_x_12361:
[----:B------:R-:W-:Y:S02]  /*9b40*/  MOV R194, R196 ;  /* 0x000000c400c27202 */ /* 0x000fe40000000f00 */
[----:B------:R-:W-:-:S07]  /*9b50*/  MOV R198, R197 ;  /* 0x000000c500c67202 */ /* 0x000fce0000000f00 */
[----:B------:R-:W-:Y:S05]  /*9b60*/  WARPSYNC.COLLECTIVE R7, `(.L_x_12362) ;  /* 0x0000000007087348 */ /* 0x000fea0003c00000 */
[----:B------:R0:W1:Y:S02]  /*9b70*/  SHFL.BFLY P4, R197, R194, R193, R192 ;  /* 0x0c0000c1c2c57389 */ /* 0x00006400000800c0 */
[----:B01----:R-:W-:Y:S01]  /*9b80*/  ENDCOLLECTIVE ;  /* 0x000000000000791b */ /* 0x003fe20003800000 */
.L_x_12362:
[----:B------:R-:W-:Y:S01]  /*9b90*/  MOV R7, R197 ;  /* 0x000000c500077202 */ /* 0x000fe20000000f00 */
[----:B------:R-:W-:Y:S06]  /*9ba0*/  BRA `(.L_x_12363) ;  /* 0xffffff9400e07947 */ /* 0x000fec000383ffff */
.L_x_12364:
        /* <DEDUP_REMOVED lines=13> */
.L_x_17008:


//--------------------- .text._ZN10layer_norm13ln_bwd_kernelINS_13Kernel_traitsIf6__halffS2_fjLj1280ELj1ELj4ELj1ELj16ENS_18Kernel_traits_baseILj1280EfS2_fS2_fjLj128EEEEELb0ELb1ELb1ELb1EEEvNS_9BwdParamsE --------------------------
	.section	.text._ZN10layer_norm13ln_bwd_kernelINS_13Kernel_traitsIf6__halffS2_fjLj1280ELj1ELj4ELj1ELj16ENS_18Kernel_traits_baseILj1280EfS2_fS2_fjLj128EEEEELb0ELb1ELb1ELb1EEEvNS_9BwdParamsE,"ax",@progbits
	.align	128
        .global         _ZN10layer_norm13ln_bwd_kernelINS_13Kernel_traitsIf6__halffS2_fjLj1280ELj1ELj4ELj1ELj16ENS_18Kernel_traits_baseILj1280EfS2_fS2_fjLj128EEEEELb0ELb1ELb1ELb1EEEvNS_9BwdParamsE
        .type           _ZN10layer_norm13ln_bwd_kernelINS_13Kernel_traitsIf6__halffS2_fjLj1280ELj1ELj4ELj1ELj16ENS_18Kernel_traits_baseILj1280EfS2_fS2_fjLj128EEEEELb0ELb1ELb1ELb1EEEvNS_9BwdParamsE,@function
        .size           _ZN10layer_norm13ln_bwd_kernelINS_13Kernel_traitsIf6__halffS2_fjLj1280ELj1ELj4ELj1ELj16ENS_18Kernel_traits_baseILj1280EfS2_fS2_fjLj128EEEEELb0ELb1ELb1ELb1EEEvNS_9BwdParamsE,(.L_x_17009 - _ZN10layer_norm13ln_bwd_kernelINS_13Kernel_traitsIf6__halffS2_fjLj1280ELj1ELj4ELj1ELj16ENS_18Kernel_traits_baseILj1280EfS2_fS2_fjLj128EEEEELb0ELb1ELb1ELb1EEEvNS_9BwdParamsE)
        .other          _ZN10layer_norm13ln_bwd_kernelINS_13Kernel_traitsIf6__halffS2_fjLj1280ELj1ELj4ELj1ELj16ENS_18Kernel_traits_baseILj1280EfS2_fS2_fjLj128EEEEELb0ELb1ELb1ELb1EEEvNS_9BwdParamsE,@"STO_CUDA_ENTRY STV_DEFAULT"
_ZN10layer_norm13ln_bwd_kernelINS_13Kernel_traitsIf6__halffS2_fjLj1280ELj1ELj4ELj1ELj16ENS_18Kernel_traits_baseILj1280EfS2_fS2_fjLj128EEEEELb0ELb1ELb1ELb1EEEvNS_9BwdParamsE:
.text._ZN10layer_norm13ln_bwd_kernelINS_13Kernel_traitsIf6__halffS2_fjLj1280ELj1ELj4ELj1ELj16ENS_18Kernel_traits_baseILj1280EfS2_fS2_fjLj128EEEEELb0ELb1ELb1ELb1EEEvNS_9BwdParamsE:
        /* <DEDUP_REMOVED lines=74> */
.L_x_12366:
        /* <DEDUP_REMOVED lines=128> */
.L_x_12452:
        /* <DEDUP_REMOVED lines=49> */
.L_x_12369:
[----:B------:R-:W1:Y:S01]  /*0fb0*/  LDC.64 R2, c[0x0][0x250] ;  /* 0x00009400ff027b82 */ /* 0x000e620000000a00 */
[----:B------:R-:W-:Y:S01]  /*0fc0*/  IADD3 R0, R196, -0x1, RZ ;  /* 0xffffffffc4007810 */ /* 0x000fe20007ffe0ff */
[----:B------:R-:W-:Y:S04]  /*0fd0*/  STL [R1+0x238], R80 ;  /* 0x0002385001007387 */ /* 0x000fe80000100800 */
[----:B------:R-:W-:Y:S02]  /*0fe0*/  IMAD R0, R0, R199, RZ ;  /* 0x000000c700007224 */ /* 0x000fe400078e02ff */
[----:B------:R-:W2:Y:S08]  /*0ff0*/  LDC.64 R238, c[0x0][0x2b8] ;  /* 0x0000ae00ffee7b82 */ /* 0x000eb00000000a00 */
[----:B------:R-:W3:Y:S01]  /*1000*/  LDC.64 R224, c[0x0][0x238] ;  /* 0x00008e00ffe07b82 */ /* 0x000ee20000000a00 */
[----:B------:R-:W-:Y:S01]  /*1010*/  SHF.R.S32.HI R184, RZ, 0x1f, R0 ;  /* 0x0000001fffb87819 */ /* 0x000fe20000011400 */
[----:B------:R-:W-:Y:S03]  /*1020*/  STL [R1+0x234], R79 ;  /* 0x0002344f01007387 */ /* 0x000fe60000100800 */
[----:B------:R-:W-:Y:S01]  /*1030*/  LEA.HI R0, R184, R0, RZ, 0x3 ;  /* 0x00000000b8007211 */ /* 0x000fe200078f18ff */
[----:B------:R4:W-:Y:S01]  /*1040*/  STL [R1+0x230], R78 ;  /* 0x0002304e01007387 */ /* 0x0009e20000100800 */
[----:B-1----:R-:W-:-:S02]  /*1050*/  IMAD.WIDE R2, R248, 0x4, R2 ;  /* 0x00000004f8027825 */ /* 0x002fc400078e0202 */
[----:B------:R-:W-:Y:S01]  /*1060*/  LEA.HI.SX32 R236, R0, R198, 0x1d ;  /* 0x000000c600ec7211 */ /* 0x000fe200078feaff */
[----:B------:R-:W-:Y:S04]  /*1070*/  STL [R1+0x22c], R77 ;  /* 0x00022c4d01007387 */ /* 0x000fe80000100800 */
[----:B------:R2:W2:Y:S01]  /*1080*/  LDG.E R251, desc[UR4][R2.64] ;  /* 0x0000000402fb7981 */ /* 0x0004a2000c1e1900 */
[----:B------:R-:W-:Y:S01]  /*1090*/  IADD3 R250, R4, 0x60, RZ ;  /* 0x0000006004fa7810 */ /* 0x000fe20007ffe0ff */
[----:B----4-:R-:W1:Y:S01]  /*10a0*/  LDC.64 R78, c[0x0][0x2c8] ;  /* 0x0000b200ff4e7b82 */ /* 0x010e620000000a00 */
[----:B---3--:R-:W-:Y:S01]  /*10b0*/  IMAD.WIDE.U32 R208, R214, 0x20, R224 ;  /* 0x00000020d6d07825 */ /* 0x008fe200078e00e0 */
[C---:B------:R-:W-:Y:S01]  /*10c0*/  IADD3 R232, R236.reuse, 0x40, RZ ;  /* 0x00000040ece87810 */ /* 0x040fe20007ffe0ff */
[----:B------:R-:W-:Y:S02]  /*10d0*/  STL [R1+0x228], R76 ;  /* 0x0002284c01007387 */ /* 0x000fe40000100800 */
[C---:B--2---:R-:W-:Y:S01]  /*10e0*/  IMAD.WIDE.U32 R2, R236.reuse, 0x10, R238 ;  /* 0x00000010ec027825 */ /* 0x044fe200078e00ee */
[----:B------:R-:W-:Y:S01]  /*10f0*/  IADD3 R237, R236, 0x60, RZ ;  /* 0x00000060eced7810 */ /* 0x000fe20007ffe0ff */
[----:B------:R-:W2:Y:S04]  /*1100*/  LDG.E.128 R204, desc[UR4][R208.64] ;  /* 0x00000004d0cc7981 */ /* 0x000ea8000c1e1d00 */
[----:B------:R3:W4:Y:S01]  /*1110*/  LDG.E.128 R188, desc[UR4][R2.64] ;  /* 0x0000000402bc7981 */ /* 0x000722000c1e1d00 */
[C---:B------:R-:W-:Y:S01]  /*1120*/  IMAD.WIDE.U32 R192, R4.reuse, 0x20, R224 ;  /* 0x0000002004c07825 */ /* 0x040fe200078e00e0 */
[----:B------:R-:W-:-:S02]  /*1130*/  IADD3 R0, R4, 0x80, RZ ;  /* 0x0000008004007810 */ /* 0x000fc40007ffe0ff */
[----:B------:R-:W-:Y:S04]  /*1140*/  STL [R1+0x224], R75 ;  /* 0x0002244b01007387 */ /* 0x000fe80000100800 */
[----:B------:R-:W2:Y:S01]  /*1150*/  LDG.E.128 R184, desc[UR4][R192.64] ;  /* 0x00000004c0b87981 */ /* 0x000ea2000c1e1d00 */
[----:B---3--:R-:W-:-:S03]  /*1160*/  IMAD.WIDE.U32 R2, R249, 0x20, R224 ;  /* 0x00000020f9027825 */ /* 0x008fc600078e00e0 */
[----:B------:R-:W3:Y:S04]  /*1170*/  LDG.E.128 R208, desc[UR4][R208.64+0x10] ;  /* 0x00001004d0d07981 */ /* 0x000ee8000c1e1d00 */
[----:B------:R-:W3:Y:S04]  /*1180*/  LDG.E.128 R196, desc[UR4][R2.64] ;  /* 0x0000000402c47981 */ /* 0x000ee8000c1e1d00 */
[----:B------:R0:W3:Y:S04]  /*1190*/  LDG.E.128 R200, desc[UR4][R2.64+0x10] ;  /* 0x0000100402c87981 */ /* 0x0000e8000c1e1d00 */
[----:B------:R-:W3:Y:S04]  /*11a0*/  LDG.E.128 R192, desc[UR4][R192.64+0x10] ;  /* 0x00001004c0c07981 */ /* 0x000ee8000c1e1d00 */
[----:B------:R-:W-:Y:S01]  /*11b0*/  STL [R1+0x220], R74 ;  /* 0x0002204a01007387 */ /* 0x000fe20000100800 */
[----:B0-----:R-:W-:-:S03]  /*11c0*/  IMAD.WIDE.U32 R2, R250, 0x20, R224 ;  /* 0x00000020fa027825 */ /* 0x001fc600078e00e0 */
[----:B------:R-:W-:Y:S04]  /*11d0*/  STL [R1+0x21c], R73 ;  /* 0x00021c4901007387 */ /* 0x000fe80000100800 */
[----:B------:R-:W3:Y:S04]  /*11e0*/  LDG.E.128 R212, desc[UR4][R2.64] ;  /* 0x0000000402d47981 */ /* 0x000ee8000c1e1d00 */
[----:B------:R0:W3:Y:S01]  /*11f0*/  LDG.E.128 R216, desc[UR4][R2.64+0x10] ;  /* 0x0000100402d87981 */ /* 0x0000e2000c1e1d00 */
[----:B------:R-:W-:-:S03]  /*1200*/  IMAD.WIDE.U32 R224, R0, 0x20, R224 ;  /* 0x0000002000e07825 */ /* 0x000fc600078e00e0 */
[----:B------:R-:W-:Y:S04]  /*1210*/  STL [R1+0x218], R72 ;  /* 0x0002184801007387 */ /* 0x000fe80000100800 */
[----:B------:R-:W3:Y:S01]  /*1220*/  LDG.E.128 R220, desc[UR4][R224.64] ;  /* 0x00000004e0dc7981 */ /* 0x000ee2000c1e1d00 */
[----:B0-----:R-:W-:-:S03]  /*1230*/  IADD3 R2, R236, 0x20, RZ ;  /* 0x00000020ec027810 */ /* 0x001fc60007ffe0ff */
[----:B------:R-:W-:Y:S02]  /*1240*/  STL [R1+0x214], R71 ;  /* 0x0002144701007387 */ /* 0x000fe40000100800 */
[--C-:B------:R-:W-:Y:S02]  /*1250*/  IMAD.WIDE.U32 R2, R2, 0x10, R238.reuse ;  /* 0x0000001002027825 */ /* 0x100fe400078e00ee */
[----:B------:R-:W-:Y:S04]  /*1260*/  STL [R1+0x210], R70 ;  /* 0x0002104601007387 */ /* 0x000fe80000100800 */
[----:B------:R0:W3:Y:S04]  /*1270*/  LDG.E.128 R228, desc[UR4][R2.64] ;  /* 0x0000000402e47981 */ /* 0x0000e8000c1e1d00 */
[----:B------:R-:W3:Y:S04]  /*1280*/  LDG.E.128 R224, desc[UR4][R224.64+0x10] ;  /* 0x00001004e0e07981 */ /* 0x000ee8000c1e1d00 */
        /* <DEDUP_REMOVED lines=11> */
[----:B------:R0:W3:Y:S04]  /*1340*/  LDG.E.128 R240, desc[UR4][R2.64] ;  /* 0x0000000402f07981 */ /* 0x0000e8000c1e1d00 */
[----:B------:R-:W3:Y:S04]  /*1350*/  LDG.E.128 R236, desc[UR4][R236.64] ;  /* 0x00000004ecec7981 */ /* 0x000ee8000c1e1d00 */
        /* <DEDUP_REMOVED lines=15> */
[----:B------:R1:W-:Y:S02]  /*1450*/  STL [R1+0x1b8], R48 ;  /* 0x0001b83001007387 */ /* 0x0003e40000100800 */
[----:B-1----:R-:W1:Y:S01]  /*1460*/  LDC.U8 R48, c[0x0][0x2a0] ;  /* 0x0000a800ff307b82 */ /* 0x002e620000000000 */
[----:B0-----:R-:W-:-:S02]  /*1470*/  MOV R3, UR12 ;  /* 0x0000000c00037c02 */ /* 0x001fc40008000f00 */
[----:B------:R-:W-:Y:S02]  /*1480*/  MOV R2, UR13 ;  /* 0x0000000d00027c02 */ /* 0x000fe40008000f00 */
[----:B------:R-:W-:-:S04]  /*1490*/  ISETP.NE.U32.AND P0, PT, R3, RZ, PT ;  /* 0x000000ff0300720c */ /* 0x000fc80003f05070 */
[----:B------:R-:W-:-:S13]  /*14a0*/  ISETP.NE.AND.EX P0, PT, R2, RZ, PT, P0 ;  /* 0x000000ff0200720c */ /* 0x000fda0003f05300 */
[----:B------:R-:W5:Y:S01]  /*14b0*/  @P0 LDG.E.128 R36, desc[UR4][R244.64] ;  /* 0x00000004f4240981 */ /* 0x000f62000c1e1d00 */
[----:B-1----:R-:W-:-:S03]  /*14c0*/  ISETP.NE.AND P1, PT, R48, RZ, PT ;  /* 0x000000ff3000720c */ /* 0x002fc60003f25270 */
[----:B------:R0:W5:Y:S04]  /*14d0*/  @P0 LDG.E.128 R32, desc[UR4][R244.64+0x10] ;  /* 0x00001004f4200981 */ /* 0x000168000c1e1d00 */
[----:B------:R-:W5:Y:S04]  /*14e0*/  @P0 LDG.E.128 R44, desc[UR4][R6.64] ;  /* 0x00000004062c0981 */ /* 0x000f68000c1e1d00 */
[----:B------:R1:W5:Y:S01]  /*14f0*/  @P0 LDG.E.128 R40, desc[UR4][R6.64+0x10] ;  /* 0x0000100406280981 */ /* 0x000362000c1e1d00 */
[----:B0-----:R-:W-:-:S03]  /*1500*/  @P0 IMAD.WIDE.U32 R244, R0, 0x20, R78 ;  /* 0x0000002000f40825 */ /* 0x001fc600078e004e */
[----:B------:R-:W5:Y:S04]  /*1510*/  @P0 LDG.E.128 R28, desc[UR4][R246.64] ;  /* 0x00000004f61c0981 */ /* 0x000f68000c1e1d00 */
[----:B------:R-:W5:Y:S01]  /*1520*/  @P0 LDG.E.128 R24, desc[UR4][R246.64+0x10] ;  /* 0x00001004f6180981 */ /* 0x000f62000c1e1d00 */
[----:B-1----:R-:W-:-:S03]  /*1530*/  @P0 IMAD.WIDE.U32 R6, R250, 0x20, R78 ;  /* 0x00000020fa060825 */ /* 0x002fc600078e004e */
[----:B------:R-:W5:Y:S04]  /*1540*/  @P0 LDG.E.128 R12, desc[UR4][R244.64] ;  /* 0x00000004f40c0981 */ /* 0x000f68000c1e1d00 */
[----:B------:R3:W5:Y:S04]  /*1550*/  @P0 LDG.E.128 R8, desc[UR4][R244.64+0x10] ;  /* 0x00001004f4080981 */ /* 0x000768000c1e1d00 */
[----:B------:R-:W5:Y:S04]  /*1560*/  @P0 LDG.E.128 R20, desc[UR4][R6.64] ;  /* 0x0000000406140981 */ /* 0x000f68000c1e1d00 */
[----:B------:R0:W5:Y:S01]  /*1570*/  @P0 LDG.E.128 R16, desc[UR4][R6.64+0x10] ;  /* 0x0000100406100981 */ /* 0x000162000c1e1d00 */
[----:B------:R-:W-:Y:S01]  /*1580*/  FSEL R251, R251, RZ, !P1 ;  /* 0x000000fffbfb7208 */ /* 0x000fe20004800000 */
[----:B----4-:R-:W-:-:S02]  /*1590*/  HADD2.F32 R80, -RZ, R188.H0_H0 ;  /* 0x200000bcff507230 */ /* 0x010fc40000004100 */
[----:B------:R-:W-:Y:S02]  /*15a0*/  HADD2.F32 R79, -RZ, R188.H1_H1 ;  /* 0x300000bcff4f7230 */ /* 0x000fe40000004100 */
[C---:B--2---:R-:W-:Y:S01]  /*15b0*/  FADD.FTZ R64, -R251.reuse, R185 ;  /* 0x000000b9fb407221 */ /* 0x044fe20000010100 */
[C---:B------:R-:W-:Y:S01]  /*15c0*/  FADD.FTZ R62, -R251.reuse, R186 ;  /* 0x000000bafb3e7221 */ /* 0x040fe20000010100 */
[C---:B------:R-:W-:Y:S01]  /*15d0*/  FADD.FTZ R60, -R251.reuse, R187 ;  /* 0x000000bbfb3c7221 */ /* 0x040fe20000010100 */
[C---:B------:R-:W-:Y:S01]  /*15e0*/  FADD.FTZ R0, -R251.reuse, R184 ;  /* 0x000000b8fb007221 */ /* 0x040fe20000010100 */
[--C-:B------:R-:W-:Y:S02]  /*15f0*/  HADD2.F32 R78, -RZ, R189.reuse.H0_H0 ;  /* 0x200000bdff4e7230 */ /* 0x100fe40000004100 */
[C---:B------:R-:W-:Y:S01]  /*1600*/  FADD.FTZ R188, -R251.reuse, R204 ;  /* 0x000000ccfbbc7221 */ /* 0x040fe20000010100 */
[----:B------:R-:W-:Y:S02]  /*1610*/  HADD2.F32 R77, -RZ, R189.H1_H1 ;  /* 0x300000bdff4d7230 */ /* 0x000fe40000004100 */
[----:B------:R-:W-:Y:S01]  /*1620*/  FADD.FTZ R189, -R251, R205 ;  /* 0x000000cdfbbd7221 */ /* 0x000fe20000010100 */
[----:B------:R-:W-:-:S02]  /*1630*/  HADD2.F32 R76, -RZ, R190.H0_H0 ;  /* 0x200000beff4c7230 */ /* 0x000fc40000004100 */
[C---:B---3--:R-:W-:Y:S01]  /*1640*/  FADD.FTZ R244, -R251.reuse, R197 ;  /* 0x000000c5fbf47221 */ /* 0x048fe20000010100 */
[----:B------:R-:W-:Y:S02]  /*1650*/  HADD2.F32 R75, -RZ, R190.H1_H1 ;  /* 0x300000beff4b7230 */ /* 0x000fe40000004100 */
[C---:B0-----:R-:W-:Y:S01]  /*1660*/  FADD.FTZ R6, -R251.reuse, R198 ;  /* 0x000000c6fb067221 */ /* 0x041fe20000010100 */
[--C-:B------:R-:W-:Y:S02]  /*1670*/  HADD2.F32 R74, -RZ, R191.reuse.H0_H0 ;  /* 0x200000bfff4a7230 */ /* 0x100fe40000004100 */
[C---:B------:R-:W-:Y:S01]  /*1680*/  FADD.FTZ R252, -R251.reuse, R192 ;  /* 0x000000c0fbfc7221 */ /* 0x040fe20000010100 */
        /* <DEDUP_REMOVED lines=16> */
[----:B-----5:R-:W-:Y:S01]  /*1790*/  FMUL.FTZ R72, R5, R62 ;  /* 0x0000003e05487220 */ /* 0x020fe20000410000 */
        /* <DEDUP_REMOVED lines=14> */
[C---:B------:R-:W-:Y:S01]  /*1880*/  FADD.FTZ R209, -R251.reuse, R224 ;  /* 0x000000e0fbd17221 */ /* 0x040fe20000010100 */
[C---:B------:R-:W-:Y:S01]  /*1890*/  FADD.FTZ R210, -R251.reuse, R225 ;  /* 0x000000e1fbd27221 */ /* 0x040fe20000010100 */
[C---:B------:R-:W-:Y:S01]  /*18a0*/  FADD.FTZ R211, -R251.reuse, R226 ;  /* 0x000000e2fbd37221 */ /* 0x040fe20000010100 */
[----:B------:R-:W-:-:S02]  /*18b0*/  FADD.FTZ R212, -R251, R227 ;  /* 0x000000e3fbd47221 */ /* 0x000fc40000010100 */
[----:B------:R-:W2:Y:S01]  /*18c0*/  LDL R251, [R1+0x198] ;  /* 0x0001980001fb7983 */ /* 0x000ea20000100800 */
[--C-:B------:R-:W-:Y:S02]  /*18d0*/  HADD2.F32 R63, -RZ, R235.reuse.H0_H0 ;  /* 0x200000ebff3f7230 */ /* 0x100fe40000004100 */
[----:B------:R-:W-:Y:S02]  /*18e0*/  HADD2.F32 R61, -RZ, R235.H1_H1 ;  /* 0x300000ebff3d7230 */ /* 0x000fe40000004100 */
[C---:B------:R-:W-:Y:S01]  /*18f0*/  FMUL.FTZ R235, R5.reuse, R252 ;  /* 0x000000fc05eb7220 */ /* 0x040fe20000410000 */
[--C-:B------:R-:W-:Y:S01]  /*1900*/  HADD2.F32 R68, -RZ, R234.reuse.H0_H0 ;  /* 0x200000eaff447230 */ /* 0x100fe20000004100 */
[----:B------:R-:W3:Y:S01]  /*1910*/  LDL R252, [R1+0x1b4] ;  /* 0x0001b40001fc7983 */ /* 0x000ee20000100800 */
[----:B------:R-:W-:Y:S02]  /*1920*/  HADD2.F32 R66, -RZ, R234.H1_H1 ;  /* 0x300000eaff427230 */ /* 0x000fe40000004100 */
[----:B------:R-:W-:Y:S01]  /*1930*/  FMUL.FTZ R234, R5, R247 ;  /* 0x000000f705ea7220 */ /* 0x000fe20000410000 */
        /* <DEDUP_REMOVED lines=9> */
[--C-:B------:R-:W-:Y:S02]  /*19d0*/  HADD2.F32 R51, -RZ, R242.reuse.H0_H0 ;  /* 0x200000f2ff337230 */ /* 0x100fe40000004100 */
[----:B------:R-:W-:Y:S02]  /*19e0*/  HADD2.F32 R50, -RZ, R242.H1_H1 ;  /* 0x300000f2ff327230 */ /* 0x000fe40000004100 */
[--C-:B------:R-:W-:Y:S01]  /*19f0*/  HADD2.F32 R49, -RZ, R243.reuse.H0_H0 ;  /* 0x200000f3ff317230 */ /* 0x100fe20000004100 */
[----:B------:R-:W4:Y:S01]  /*1a00*/  LDL R242, [R1+0x1a0] ;  /* 0x0001a00001f27983 */ /* 0x000f220000100800 */
[----:B------:R-:W-:-:S03]  /*1a10*/  HADD2.F32 R48, -RZ, R243.H1_H1 ;  /* 0x300000f3ff307230 */ /* 0x000fc60000004100 */
[----:B------:R-:W4:Y:S04]  /*1a20*/  LDL R243, [R1+0x19c] ;  /* 0x00019c0001f37983 */ /* 0x000f280000100800 */
[----:B------:R-:W-:Y:S04]  /*1a30*/  STL [R1+0x70], R240 ;  /* 0x000070f001007387 */ /* 0x000fe80000100800 */
[----:B------:R-:W2:Y:S04]  /*1a40*/  LDL R250, [R1+0x1b0] ;  /* 0x0001b00001fa7983 */ /* 0x000ea80000100800 */
[----:B------:R0:W-:Y:S04]  /*1a50*/  STL [R1+0x6c], R72 ;  /* 0x00006c4801007387 */ /* 0x0001e80000100800 */
[----:B------:R-:W-:Y:S04]  /*1a60*/  STL [R1+0x68], R236 ;  /* 0x000068ec01007387 */ /* 0x000fe80000100800 */
[----:B------:R-:W-:Y:S01]  /*1a70*/  STL [R1+0x64], R235 ;  /* 0x000064eb01007387 */ /* 0x000fe20000100800 */
[----:B------:R-:W-:-:S03]  /*1a80*/  FMUL.FTZ R65, R5, R7 ;  /* 0x0000000705417220 */ /* 0x000fc60000410000 */
[----:B------:R-:W-:Y:S04]  /*1a90*/  STL [R1+0x60], R71 ;  /* 0x0000604701007387 */ /* 0x000fe80000100800 */
[----:B------:R-:W-:Y:S04]  /*1aa0*/  STL [R1+0x5c], R234 ;  /* 0x00005cea01007387 */ /* 0x000fe80000100800 */
[----:B------:R-:W4:Y:S04]  /*1ab0*/  LDL R6, [R1+0x1ac] ;  /* 0x0001ac0001067983 */ /* 0x000f280000100800 */
[----:B------:R-:W-:Y:S04]  /*1ac0*/  STL [R1+0x58], R232 ;  /* 0x000058e801007387 */ /* 0x000fe80000100800 */
[----:B------:R-:W4:Y:S01]  /*1ad0*/  LDL R7, [R1+0x1a8] ;  /* 0x0001a80001077983 */ /* 0x000f220000100800 */
[C---:B------:R-:W-:Y:S01]  /*1ae0*/  FMUL.FTZ R70, R5.reuse, R245 ;  /* 0x000000f505467220 */ /* 0x040fe20000410000 */
[C---:B------:R-:W-:Y:S01]  /*1af0*/  FMUL.FTZ R69, R5.reuse, R244 ;  /* 0x000000f405457220 */ /* 0x040fe20000410000 */
[C---:B------:R-:W-:Y:S01]  /*1b00*/  FMUL.FTZ R64, R5.reuse, R184 ;  /* 0x000000b805407220 */ /* 0x040fe20000410000 */
[C---:B------:R-:W-:Y:S01]  /*1b10*/  FMUL.FTZ R62, R5.reuse, R185 ;  /* 0x000000b9053e7220 */ /* 0x040fe20000410000 */
[C---:B------:R-:W-:Y:S01]  /*1b20*/  FMUL.FTZ R60, R5.reuse, R186 ;  /* 0x000000ba053c7220 */ /* 0x040fe20000410000 */
        /* <DEDUP_REMOVED lines=8> */
[--C-:B------:R-:W-:Y:S02]  /*1bb0*/  HADD2.F32 R222, -RZ, R231.reuse.H0_H0 ;  /* 0x200000e7ffde7230 */ /* 0x100fe40000004100 */
[C---:B------:R-:W-:Y:S01]  /*1bc0*/  FMUL.FTZ R0, R5.reuse, R0 ;  /* 0x0000000005007220 */ /* 0x040fe20000410000 */
[----:B------:R-:W-:Y:S01]  /*1bd0*/  STL [R1+0x44], R64 ;  /* 0x0000444001007387 */ /* 0x000fe20000100800 */
[----:B------:R-:W-:Y:S02]  /*1be0*/  HADD2.F32 R220, -RZ, R231.H1_H1 ;  /* 0x300000e7ffdc7230 */ /* 0x000fe40000004100 */
[C---:B------:R-:W-:Y:S01]  /*1bf0*/  FMUL.FTZ R231, R5.reuse, R192 ;  /* 0x000000c005e77220 */ /* 0x040fe20000410000 */
[----:B------:R-:W-:Y:S01]  /*1c00*/  STL [R1+0x40], R62 ;  /* 0x0000403e01007387 */ /* 0x000fe20000100800 */
[----:B------:R-:W-:-:S03]  /*1c10*/  FMUL.FTZ R192, R5, R209 ;  /* 0x000000d105c07220 */ /* 0x000fc60000410000 */
[----:B------:R-:W-:Y:S01]  /*1c20*/  STL [R1+0x3c], R60 ;  /* 0x00003c3c01007387 */ /* 0x000fe20000100800 */
[----:B------:R-:W-:-:S03]  /*1c30*/  FMUL.FTZ R217, R5, R200 ;  /* 0x000000c805d97220 */ /* 0x000fc60000410000 */
[----:B------:R-:W-:Y:S01]  /*1c40*/  STL [R1+0x38], R244 ;  /* 0x000038f401007387 */ /* 0x000fe20000100800 */
[----:B------:R-:W-:Y:S01]  /*1c50*/  FFMA.FTZ R168, R0, R80, R168 ;  /* 0x0000005000a87223 */ /* 0x000fe200000100a8 */
[----:B------:R-:W-:Y:S02]  /*1c60*/  FADD.FTZ R164, R164, R80 ;  /* 0x00000050a4a47221 */ /* 0x000fe40000010000 */
[----:B------:R-:W-:Y:S01]  /*1c70*/  STL [R1+0x34], R245 ;  /* 0x000034f501007387 */ /* 0x000fe20000100800 */
[----:B------:R-:W-:Y:S01]  /*1c80*/  FMUL.FTZ R185, R5, R202 ;  /* 0x000000ca05b97220 */ /* 0x000fe20000410000 */
[----:B------:R-:W-:Y:S02]  /*1c90*/  FFMA.FTZ R169, R240, R79, R169 ;  /* 0x0000004ff0a97223 */ /* 0x000fe400000100a9 */
[----:B------:R-:W-:Y:S01]  /*1ca0*/  STL [R1+0x30], R246 ;  /* 0x000030f601007387 */ /* 0x000fe20000100800 */
[----:B------:R-:W-:Y:S01]  /*1cb0*/  FADD.FTZ R165, R165, R79 ;  /* 0x0000004fa5a57221 */ /* 0x000fe20000010000 */
[----:B------:R-:W-:-:S02]  /*1cc0*/  FFMA.FTZ R170, R72, R78, R170 ;  /* 0x0000004e48aa7223 */ /* 0x000fc400000100aa */
[----:B------:R-:W-:Y:S01]  /*1cd0*/  STL [R1+0x2c], R247 ;  /* 0x00002cf701007387 */ /* 0x000fe20000100800 */
[----:B------:R-:W-:Y:S01]  /*1ce0*/  FADD.FTZ R166, R166, R78 ;  /* 0x0000004ea6a67221 */ /* 0x000fe20000010000 */
[----:B------:R-:W-:Y:S01]  /*1cf0*/  FMUL.FTZ R190, R5, R207 ;  /* 0x000000cf05be7220 */ /* 0x000fe20000410000 */
[-C--:B------:R-:W-:Y:S01]  /*1d00*/  FFMA.FTZ R171, R236, R77.reuse, R171 ;  /* 0x0000004decab7223 */ /* 0x080fe200000100ab */
[----:B------:R-:W-:Y:S01]  /*1d10*/  FADD.FTZ R167, R167, R77 ;  /* 0x0000004da7a77221 */ /* 0x000fe20000010000 */
[----:B---3--:R-:W-:Y:S01]  /*1d20*/  FMUL.FTZ R207, R252, R77 ;  /* 0x0000004dfccf7220 */ /* 0x008fe20000410000 */
[----:B--2---:R-:W-:Y:S01]  /*1d30*/  FMUL.FTZ R202, R250, R78 ;  /* 0x0000004efaca7220 */ /* 0x004fe20000410000 */
[----:B----4-:R-:W-:Y:S01]  /*1d40*/  FMUL.FTZ R209, R6, R79 ;  /* 0x0000004f06d17220 */ /* 0x010fe20000410000 */
[----:B------:R-:W-:Y:S02]  /*1d50*/  FMUL.FTZ R200, R7, R80 ;  /* 0x0000005007c87220 */ /* 0x000fe40000410000 */
[----:B------:R1:W5:Y:S04]  /*1d60*/  LDL.LU R80, [R1+0x238] ;  /* 0x0002380001507983 */ /* 0x0003680000300800 */
[----:B------:R1:W5:Y:S04]  /*1d70*/  LDL.LU R79, [R1+0x234] ;  /* 0x00023400014f7983 */ /* 0x0003680000300800 */
[----:B------:R1:W5:Y:S04]  /*1d80*/  LDL.LU R78, [R1+0x230] ;  /* 0x00023000014e7983 */ /* 0x0003680000300800 */
[----:B------:R-:W-:Y:S04]  /*1d90*/  STL [R1+0x28], R209 ;  /* 0x000028d101007387 */ /* 0x000fe80000100800 */
[----:B------:R1:W5:Y:S04]  /*1da0*/  LDL.LU R77, [R1+0x22c] ;  /* 0x00022c00014d7983 */ /* 0x0003680000300800 */
[----:B------:R-:W2:Y:S01]  /*1db0*/  LDL R6, [R1+0x1a4] ;  /* 0x0001a40001067983 */ /* 0x000ea20000100800 */
[C---:B------:R-:W-:Y:S01]  /*1dc0*/  FMUL.FTZ R223, R5.reuse, R197 ;  /* 0x000000c505df7220 */ /* 0x040fe20000410000 */
[----:B------:R-:W-:Y:S01]  /*1dd0*/  FMUL.FTZ R188, R5, R205 ;  /* 0x000000cd05bc7220 */ /* 0x000fe20000410000 */
[----:B------:R-:W-:Y:S01]  /*1de0*/  FADD.FTZ R172, R172, R76 ;  /* 0x0000004cacac7221 */ /* 0x000fe20000010000 */
[----:B------:R-:W3:Y:S01]  /*1df0*/  LDL R197, [R1+0x188] ;  /* 0x0001880001c57983 */ /* 0x000ee20000100800 */
[-C--:B------:R-:W-:Y:S01]  /*1e00*/  FFMA.FTZ R120, R235, R76.reuse, R120 ;  /* 0x0000004ceb787223 */ /* 0x080fe20000010078 */
[----:B------:R-:W-:Y:S01]  /*1e10*/  FMUL.FTZ R205, R251, R76 ;  /* 0x0000004cfbcd7220 */ /* 0x000fe20000410000 */
[C---:B------:R-:W-:Y:S01]  /*1e20*/  FMUL.FTZ R219, R5.reuse, R199 ;  /* 0x000000c705db7220 */ /* 0x040fe20000410000 */
[----:B------:R4:W-:Y:S01]  /*1e30*/  STL [R1+0x24], R202 ;  /* 0x000024ca01007387 */ /* 0x0009e20000100800 */
[----:B------:R-:W-:Y:S01]  /*1e40*/  FMUL.FTZ R184, R5, R201 ;  /* 0x000000c905b87220 */ /* 0x000fe20000410000 */
[----:B------:R-:W-:-:S02]  /*1e50*/  FMUL.FTZ R199, R243, R75 ;  /* 0x0000004bf3c77220 */ /* 0x000fc40000410000 */
[----:B------:R1:W5:Y:S01]  /*1e60*/  LDL.LU R76, [R1+0x228] ;  /* 0x00022800014c7983 */ /* 0x0003620000300800 */
[----:B------:R-:W-:Y:S01]  /*1e70*/  FADD.FTZ R173, R173, R75 ;  /* 0x0000004badad7221 */ /* 0x000fe20000010000 */
[----:B------:R-:W-:Y:S02]  /*1e80*/  FFMA.FTZ R121, R71, R75, R121 ;  /* 0x0000004b47797223 */ /* 0x000fe40000010079 */
[----:B------:R-:W4:Y:S01]  /*1e90*/  LDL R201, [R1+0x18c] ;  /* 0x00018c0001c97983 */ /* 0x000f220000100800 */
[----:B------:R-:W-:Y:S01]  /*1ea0*/  FMUL.FTZ R186, R5, R203 ;  /* 0x000000cb05ba7220 */ /* 0x000fe20000410000 */
[----:B------:R-:W-:Y:S02]  /*1eb0*/  FADD.FTZ R174, R174, R74 ;  /* 0x0000004aaeae7221 */ /* 0x000fe40000010000 */
[----:B------:R-:W-:Y:S01]  /*1ec0*/  STL [R1+0x20], R207 ;  /* 0x000020cf01007387 */ /* 0x000fe20000100800 */
[-C--:B------:R-:W-:Y:S01]  /*1ed0*/  FFMA.FTZ R122, R234, R74.reuse, R122 ;  /* 0x0000004aea7a7223 */ /* 0x080fe2000001007a */
[----:B------:R-:W-:-:S02]  /*1ee0*/  FMUL.FTZ R203, R242, R74 ;  /* 0x0000004af2cb7220 */ /* 0x000fc40000410000 */
[----:B------:R1:W5:Y:S01]  /*1ef0*/  LDL.LU R75, [R1+0x224] ;  /* 0x00022400014b7983 */ /* 0x0003620000300800 */
[----:B------:R-:W-:Y:S01]  /*1f00*/  FMUL.FTZ R221, R5, R198 ;  /* 0x000000c605dd7220 */ /* 0x000fe20000410000 */
[----:B------:R-:W-:Y:S02]  /*1f10*/  FADD.FTZ R175, R175, R73 ;  /* 0x00000049afaf7221 */ /* 0x000fe40000010000 */
[----:B------:R-:W-:Y:S01]  /*1f20*/  STL [R1+0x1c], R205 ;  /* 0x00001ccd01007387 */ /* 0x000fe20000100800 */
[----:B------:R-:W-:-:S03]  /*1f30*/  FFMA.FTZ R123, R232, R73, R123 ;  /* 0x00000049e87b7223 */ /* 0x000fc6000001007b */
[----:B------:R1:W5:Y:S04]  /*1f40*/  LDL.LU R74, [R1+0x220] ;  /* 0x00022000014a7983 */ /* 0x0003680000300800 */
[----:B------:R1:W-:Y:S01]  /*1f50*/  STL [R1+0x14], R199 ;  /* 0x000014c701007387 */ /* 0x0003e20000100800 */
[----:B--2---:R-:W-:-:S03]  /*1f60*/  FMUL.FTZ R198, R6, R73 ;  /* 0x0000004906c67220 */ /* 0x004fc60000410000 */
[----:B------:R2:W5:Y:S04]  /*1f70*/  LDL.LU R73, [R1+0x21c] ;  /* 0x00021c0001497983 */ /* 0x0005680000300800 */
[----:B------:R-:W2:Y:S04]  /*1f80*/  LDL R6, [R1+0x180] ;  /* 0x0001800001067983 */ /* 0x000ea80000100800 */
[----:B------:R-:W2:Y:S01]  /*1f90*/  LDL R7, [R1+0x17c] ;  /* 0x00017c0001077983 */ /* 0x000ea20000100800 */
[--C-:B------:R-:W-:Y:S02]  /*1fa0*/  HADD2.F32 R213, -RZ, R228.reuse.H0_H0 ;  /* 0x200000e4ffd57230 */ /* 0x100fe40000004100 */
[----:B------:R-:W-:-:S02]  /*1fb0*/  HADD2.F32 R196, -RZ, R228.H1_H1 ;  /* 0x300000e4ffc47230 */ /* 0x000fc40000004100 */
[--C-:B------:R-:W-:Y:S02]  /*1fc0*/  HADD2.F32 R218, -RZ, R230.reuse.H0_H0 ;  /* 0x200000e6ffda7230 */ /* 0x100fe40000004100 */
[----:B------:R-:W-:Y:S02]  /*1fd0*/  HADD2.F32 R216, -RZ, R230.H1_H1 ;  /* 0x300000e6ffd87230 */ /* 0x000fe40000004100 */
[C---:B------:R-:W-:Y:S01]  /*1fe0*/  FMUL.FTZ R227, R5.reuse, R194 ;  /* 0x000000c205e37220 */ /* 0x040fe20000410000 */
[--C-:B------:R-:W-:Y:S02]  /*1ff0*/  HADD2.F32 R215, -RZ, R229.reuse.H0_H0 ;  /* 0x200000e5ffd77230 */ /* 0x100fe40000004100 */
[C---:B------:R-:W-:Y:S01]  /*2000*/  FMUL.FTZ R225, R5.reuse, R195 ;  /* 0x000000c305e17220 */ /* 0x040fe20000410000 */
[----:B------:R-:W-:Y:S02]  /*2010*/  HADD2.F32 R214, -RZ, R229.H1_H1 ;  /* 0x300000e5ffd67230 */ /* 0x000fe40000004100 */
[----:B------:R-:W-:Y:S01]  /*2020*/  FMUL.FTZ R229, R5, R193 ;  /* 0x000000c105e57220 */ /* 0x000fe20000410000 */
[----:B------:R-:W-:-:S02]  /*2030*/  HADD2.F32 R230, -RZ, R233.H0_H0 ;  /* 0x200000e9ffe67230 */ /* 0x000fc40000004100 */
[----:B---3--:R-:W-:Y:S01]  /*2040*/  FMUL.FTZ R197, R197, R213 ;  /* 0x000000d5c5c57220 */ /* 0x008fe20000410000 */
[----:B------:R-:W-:Y:S02]  /*2050*/  HADD2.F32 R228, -RZ, R233.H1_H1 ;  /* 0x300000e9ffe47230 */ /* 0x000fe40000004100 */
[C---:B------:R-:W-:Y:S01]  /*2060*/  FMUL.FTZ R233, R5.reuse, R191 ;  /* 0x000000bf05e97220 */ /* 0x040fe20000410000 */
[C---:B------:R-:W-:Y:S01]  /*2070*/  FMUL.FTZ R187, R5.reuse, R204 ;  /* 0x000000cc05bb7220 */ /* 0x040fe20000410000 */
[C---:B------:R-:W-:Y:S01]  /*2080*/  FMUL.FTZ R189, R5.reuse, R206 ;  /* 0x000000ce05bd7220 */ /* 0x040fe20000410000 */
[C---:B------:R-:W-:Y:S01]  /*2090*/  FMUL.FTZ R191, R5.reuse, R208 ;  /* 0x000000d005bf7220 */ /* 0x040fe20000410000 */
[C---:B------:R-:W-:Y:S01]  /*20a0*/  FMUL.FTZ R193, R5.reuse, R210 ;  /* 0x000000d205c17220 */ /* 0x040fe20000410000 */
[C---:B------:R-:W-:Y:S01]  /*20b0*/  FMUL.FTZ R194, R5.reuse, R211 ;  /* 0x000000d305c27220 */ /* 0x040fe20000410000 */
[----:B------:R-:W-:Y:S01]  /*20c0*/  FMUL.FTZ R195, R5, R212 ;  /* 0x000000d405c37220 */ /* 0x000fe20000410000 */
[-C--:B----4-:R-:W-:Y:S01]  /*20d0*/  FMUL.FTZ R201, R201, R196.reuse ;  /* 0x000000c4c9c97220 */ /* 0x090fe20000410000 */
[----:B------:R-:W3:Y:S04]  /*20e0*/  LDL R212, [R1+0x190] ;  /* 0x0001900001d47983 */ /* 0x000ee80000100800 */
[----:B------:R-:W4:Y:S04]  /*20f0*/  LDL R211, [R1+0x194] ;  /* 0x0001940001d37983 */ /* 0x000f280000100800 */
[----:B------:R-:W4:Y:S04]  /*2100*/  LDL R210, [R1+0x178] ;  /* 0x0001780001d27983 */ /* 0x000f280000100800 */
[----:B------:R-:W4:Y:S04]  /*2110*/  LDL R208, [R1+0x184] ;  /* 0x0001840001d07983 */ /* 0x000f280000100800 */
[----:B------:R-:W4:Y:S04]  /*2120*/  LDL R206, [R1+0x168] ;  /* 0x0001680001ce7983 */ /* 0x000f280000100800 */
[----:B------:R-:W4:Y:S04]  /*2130*/  LDL R204, [R1+0x16c] ;  /* 0x00016c0001cc7983 */ /* 0x000f280000100800 */
[----:B------:R-:W-:Y:S01]  /*2140*/  STL [R1+0x10], R203 ;  /* 0x000010cb01007387 */ /* 0x000fe20000100800 */
[----:B------:R-:W-:-:S03]  /*2150*/  FFMA.FTZ R177, R69, R196, R177 ;  /* 0x000000c445b17223 */ /* 0x000fc600000100b1 */
[----:B------:R1:W-:Y:S01]  /*2160*/  STL [R1+0xc], R198 ;  /* 0x00000cc601007387 */ /* 0x0003e20000100800 */
[----:B------:R-:W-:-:S03]  /*2170*/  FADD.FTZ R161, R161, R196 ;  /* 0x000000c4a1a17221 */ /* 0x000fc60000010000 */
[----:B------:R1:W-:Y:S04]  /*2180*/  STL [R1+0x8], R197 ;  /* 0x000008c501007387 */ /* 0x0003e80000100800 */
[----:B------:R4:W-:Y:S01]  /*2190*/  STL [R1], R201 ;  /* 0x000000c901007387 */ /* 0x0009e20000100800 */
[----:B--2---:R-:W-:Y:S01]  /*21a0*/  FMUL.FTZ R242, R6, R222 ;  /* 0x000000de06f27220 */ /* 0x004fe20000410000 */
[----:B------:R-:W-:-:S04]  /*21b0*/  FFMA.FTZ R6, R0, R200, RZ ;  /* 0x000000c800067223 */ /* 0x000fc800000100ff */
[----:B------:R-:W-:-:S04]  /*21c0*/  FFMA.FTZ R6, R240, R209, R6 ;  /* 0x000000d1f0067223 */ /* 0x000fc80000010006 */
[----:B------:R-:W-:Y:S02]  /*21d0*/  FFMA.FTZ R6, R72, R202, R6 ;  /* 0x000000ca48067223 */ /* 0x000fe40000010006 */
[----:B0-----:R0:W5:Y:S04]  /*21e0*/  LDL.LU R72, [R1+0x218] ;  /* 0x0002180001487983 */ /* 0x0011680000300800 */
[----:B------:R-:W2:Y:S01]  /*21f0*/  LDL R196, [R1+0x174] ;  /* 0x0001740001c47983 */ /* 0x000ea20000100800 */
[----:B------:R-:W-:Y:S01]  /*2200*/  FMUL.FTZ R243, R7, R216 ;  /* 0x000000d807f37220 */ /* 0x000fe20000410000 */
[----:B------:R-:W-:-:S04]  /*2210*/  FADD.FTZ R7, RZ, R200 ;  /* 0x000000c8ff077221 */ /* 0x000fc80000010000 */
[----:B------:R-:W-:Y:S01]  /*2220*/  FADD.FTZ R7, R7, R209 ;  /* 0x000000d107077221 */ /* 0x000fe20000010000 */
[----:B------:R-:W-:-:S03]  /*2230*/  FFMA.FTZ R6, R236, R207, R6 ;  /* 0x000000cfec067223 */ /* 0x000fc60000010006 */
[----:B------:R-:W-:Y:S01]  /*2240*/  FADD.FTZ R7, R7, R202 ;  /* 0x000000ca07077221 */ /* 0x000fe20000010000 */
[----:B------:R-:W-:Y:S01]  /*2250*/  FFMA.FTZ R6, R235, R205, R6 ;  /* 0x000000cdeb067223 */ /* 0x000fe20000010006 */
[----:B------:R-:W4:Y:S02]  /*2260*/  LDL R202, [R1+0x170] ;  /* 0x0001700001ca7983 */ /* 0x000f240000100800 */
[----:B------:R-:W-:Y:S01]  /*2270*/  FADD.FTZ R7, R7, R207 ;  /* 0x000000cf07077221 */ /* 0x000fe20000010000 */
[----:B------:R-:W-:Y:S02]  /*2280*/  FFMA.FTZ R6, R71, R199, R6 ;  /* 0x000000c747067223 */ /* 0x000fe40000010006 */
[----:B------:R0:W5:Y:S01]  /*2290*/  LDL.LU R71, [R1+0x214] ;  /* 0x0002140001477983 */ /* 0x0001620000300800 */
[----:B------:R-:W-:Y:S01]  /*22a0*/  FADD.FTZ R7, R7, R205 ;  /* 0x000000cd07077221 */ /* 0x000fe20000010000 */
[----:B------:R-:W-:-:S03]  /*22b0*/  FFMA.FTZ R6, R234, R203, R6 ;  /* 0x000000cbea067223 */ /* 0x000fc60000010006 */
[----:B------:R-:W-:Y:S01]  /*22c0*/  FADD.FTZ R7, R7, R199 ;  /* 0x000000c707077221 */ /* 0x000fe20000010000 */
[----:B------:R-:W-:Y:S01]  /*22d0*/  FFMA.FTZ R6, R232, R198, R6 ;  /* 0x000000c6e8067223 */ /* 0x000fe20000010006 */
[----:B-1----:R-:W4:Y:S02]  /*22e0*/  LDL R199, [R1+0x158] ;  /* 0x0001580001c77983 */ /* 0x002f240000100800 */
[----:B------:R-:W-:Y:S01]  /*22f0*/  FADD.FTZ R7, R7, R203 ;  /* 0x000000cb07077221 */ /* 0x000fe20000010000 */
[----:B------:R-:W-:-:S03]  /*2300*/  FFMA.FTZ R6, R70, R197, R6 ;  /* 0x000000c546067223 */ /* 0x000fc60000010006 */
[----:B------:R-:W-:Y:S01]  /*2310*/  FADD.FTZ R7, R7, R198 ;  /* 0x000000c607077221 */ /* 0x000fe20000010000 */
[----:B------:R-:W-:Y:S01]  /*2320*/  FFMA.FTZ R176, R70, R213, R176 ;  /* 0x000000d546b07223 */ /* 0x000fe200000100b0 */
[----:B------:R-:W4:Y:S01]  /*2330*/  LDL R198, [R1+0x15c] ;  /* 0x00015c0001c67983 */ /* 0x000f220000100800 */
[----:B------:R-:W-:Y:S01]  /*2340*/  FFMA.FTZ R6, R69, R201, R6 ;  /* 0x000000c945067223 */ /* 0x000fe20000010006 */
[----:B------:R-:W-:Y:S02]  /*2350*/  FADD.FTZ R7, R7, R197 ;  /* 0x000000c507077221 */ /* 0x000fe40000010000 */
[----:B------:R0:W5:Y:S04]  /*2360*/  LDL.LU R70, [R1+0x210] ;  /* 0x0002100001467983 */ /* 0x0001680000300800 */
[----:B------:R-:W4:Y:S04]  /*2370*/  LDL R197, [R1+0x160] ;  /* 0x0001600001c57983 */ /* 0x000f280000100800 */
[----:B------:R0:W5:Y:S01]  /*2380*/  LDL.LU R69, [R1+0x20c] ;  /* 0x00020c0001457983 */ /* 0x0001620000300800 */
[----:B--2---:R-:W-:-:S03]  /*2390*/  FMUL.FTZ R232, R196, R228 ;  /* 0x000000e4c4e87220 */ /* 0x004fc60000410000 */
[----:B------:R-:W2:Y:S01]  /*23a0*/  LDL R196, [R1+0x164] ;  /* 0x0001640001c47983 */ /* 0x000ea20000100800 */
[----:B---3--:R-:W-:Y:S01]  /*23b0*/  FMUL.FTZ R252, R212, R215 ;  /* 0x000000d7d4fc7220 */ /* 0x008fe20000410000 */
[----:B----4-:R-:W-:-:S03]  /*23c0*/  FMUL.FTZ R251, R211, R214 ;  /* 0x000000d6d3fb7220 */ /* 0x010fc60000410000 */
[----:B------:R-:W-:Y:S01]  /*23d0*/  FFMA.FTZ R6, R67, R252, R6 ;  /* 0x000000fc43067223 */ /* 0x000fe20000010006 */
[----:B------:R-:W-:Y:S01]  /*23e0*/  FMUL.FTZ R250, R210, R218 ;  /* 0x000000dad2fa7220 */ /* 0x000fe20000410000 */
[-C--:B------:R-:W-:Y:S01]  /*23f0*/  FFMA.FTZ R154, R247, R230.reuse, R154 ;  /* 0x000000e6f79a7223 */ /* 0x080fe2000001009a */
[----:B------:R-:W-:Y:S01]  /*2400*/  FADD.FTZ R150, R150, R230 ;  /* 0x000000e696967221 */ /* 0x000fe20000010000 */
[----:B------:R-:W-:Y:S01]  /*2410*/  FFMA.FTZ R6, R65, R251, R6 ;  /* 0x000000fb41067223 */ /* 0x000fe20000010006 */
[----:B------:R-:W-:Y:S01]  /*2420*/  FMUL.FTZ R234, R202, R230 ;  /* 0x000000e6caea7220 */ /* 0x000fe20000410000 */
[----:B------:R-:W-:Y:S01]  /*2430*/  FADD.FTZ R7, R7, R201 ;  /* 0x000000c907077221 */ /* 0x000fe20000010000 */
[----:B------:R-:W-:Y:S01]  /*2440*/  FADD.FTZ R112, R112, R68 ;  /* 0x0000004470707221 */ /* 0x000fe20000010000 */
[----:B------:R-:W-:Y:S01]  /*2450*/  FFMA.FTZ R108, R231, R68, R108 ;  /* 0x00000044e76c7223 */ /* 0x000fe2000001006c */
[----:B------:R-:W3:Y:S01]  /*2460*/  LDL R201, [R1+0x148] ;  /* 0x0001480001c97983 */ /* 0x000ee20000100800 */
[----:B------:R-:W-:Y:S01]  /*2470*/  FFMA.FTZ R178, R67, R215, R178 ;  /* 0x000000d743b27223 */ /* 0x000fe200000100b2 */
[----:B------:R-:W-:Y:S01]  /*2480*/  FFMA.FTZ R155, R233, R228, R155 ;  /* 0x000000e4e99b7223 */ /* 0x000fe2000001009b */
[----:B------:R-:W-:Y:S01]  /*2490*/  FADD.FTZ R151, R151, R228 ;  /* 0x000000e497977221 */ /* 0x000fe20000010000 */
[----:B------:R-:W-:Y:S01]  /*24a0*/  FFMA.FTZ R6, R64, R250, R6 ;  /* 0x000000fa40067223 */ /* 0x000fe20000010006 */
[----:B------:R-:W-:Y:S01]  /*24b0*/  FADD.FTZ R113, R113, R66 ;  /* 0x0000004271717221 */ /* 0x000fe20000010000 */
[----:B------:R-:W-:-:S02]  /*24c0*/  FMUL.FTZ R230, R199, R68 ;  /* 0x00000044c7e67220 */ /* 0x000fc40000410000 */
[----:B------:R0:W5:Y:S01]  /*24d0*/  LDL.LU R68, [R1+0x208] ;  /* 0x0002080001447983 */ /* 0x0001620000300800 */
[----:B------:R-:W-:Y:S01]  /*24e0*/  FFMA.FTZ R109, R229, R66, R109 ;  /* 0x00000042e56d7223 */ /* 0x000fe2000001006d */
[----:B------:R-:W-:Y:S02]  /*24f0*/  FFMA.FTZ R179, R65, R214, R179 ;  /* 0x000000d641b37223 */ /* 0x000fe400000100b3 */
[----:B------:R-:W4:Y:S01]  /*2500*/  LDL R199, [R1+0x14c] ;  /* 0x00014c0001c77983 */ /* 0x000f220000100800 */
[----:B------:R-:W-:-:S03]  /*2510*/  FMUL.FTZ R228, R198, R66 ;  /* 0x00000042c6e47220 */ /* 0x000fc60000410000 */
[----:B------:R0:W5:Y:S01]  /*2520*/  LDL.LU R67, [R1+0x204] ;  /* 0x0002040001437983 */ /* 0x0001620000300800 */
[----:B------:R-:W-:Y:S01]  /*2530*/  FFMA.FTZ R116, R64, R218, R116 ;  /* 0x000000da40747223 */ /* 0x000fe20000010074 */
[-C--:B------:R-:W-:Y:S01]  /*2540*/  FFMA.FTZ R152, R245, R226.reuse, R152 ;  /* 0x000000e2f5987223 */ /* 0x080fe20000010098 */
[----:B------:R-:W-:Y:S01]  /*2550*/  FADD.FTZ R148, R148, R226 ;  /* 0x000000e294947221 */ /* 0x000fe20000010000 */
[----:B------:R0:W5:Y:S01]  /*2560*/  LDL.LU R66, [R1+0x200] ;  /* 0x0002000001427983 */ /* 0x0001620000300800 */
[----:B------:R-:W-:Y:S01]  /*2570*/  FMUL.FTZ R236, R206, R226 ;  /* 0x000000e2ceec7220 */ /* 0x000fe20000410000 */
[----:B------:R-:W-:Y:S01]  /*2580*/  FADD.FTZ R114, R114, R63 ;  /* 0x0000003f72727221 */ /* 0x000fe20000010000 */
[-C--:B------:R-:W-:Y:S01]  /*2590*/  FFMA.FTZ R110, R227, R63.reuse, R110 ;  /* 0x0000003fe36e7223 */ /* 0x080fe2000001006e */
[----:B------:R0:W5:Y:S01]  /*25a0*/  LDL.LU R65, [R1+0x1fc] ;  /* 0x0001fc0001417983 */ /* 0x0001620000300800 */
[----:B------:R-:W-:Y:S01]  /*25b0*/  FMUL.FTZ R226, R197, R63 ;  /* 0x0000003fc5e27220 */ /* 0x000fe20000410000 */
[C---:B------:R-:W-:Y:S01]  /*25c0*/  FFMA.FTZ R6, R62.reuse, R243, R6 ;  /* 0x000000f33e067223 */ /* 0x040fe20000010006 */
[----:B------:R-:W-:Y:S01]  /*25d0*/  FFMA.FTZ R117, R62, R216, R117 ;  /* 0x000000d83e757223 */ /* 0x000fe20000010075 */
[----:B------:R0:W5:Y:S01]  /*25e0*/  LDL.LU R64, [R1+0x1f8] ;  /* 0x0001f80001407983 */ /* 0x0001620000300800 */
[-C--:B------:R-:W-:Y:S01]  /*25f0*/  FFMA.FTZ R153, R246, R224.reuse, R153 ;  /* 0x000000e0f6997223 */ /* 0x080fe20000010099 */
[----:B------:R-:W-:Y:S01]  /*2600*/  FADD.FTZ R149, R149, R224 ;  /* 0x000000e095957221 */ /* 0x000fe20000010000 */
[----:B------:R-:W-:Y:S01]  /*2610*/  FMUL.FTZ R235, R204, R224 ;  /* 0x000000e0cceb7220 */ /* 0x000fe20000410000 */
[----:B------:R0:W5:Y:S01]  /*2620*/  LDL.LU R63, [R1+0x1f4] ;  /* 0x0001f400013f7983 */ /* 0x0001620000300800 */
[----:B------:R-:W-:Y:S01]  /*2630*/  FADD.FTZ R115, R115, R61 ;  /* 0x0000003d73737221 */ /* 0x000fe20000010000 */
[----:B------:R-:W-:-:S02]  /*2640*/  FFMA.FTZ R111, R225, R61, R111 ;  /* 0x0000003de16f7223 */ /* 0x000fc4000001006f */
[----:B------:R0:W5:Y:S01]  /*2650*/  LDL.LU R62, [R1+0x1f0] ;  /* 0x0001f000013e7983 */ /* 0x0001620000300800 */
[C---:B------:R-:W-:Y:S01]  /*2660*/  FFMA.FTZ R118, R60.reuse, R222, R118 ;  /* 0x000000de3c767223 */ /* 0x040fe20000010076 */
[----:B------:R-:W-:Y:S01]  /*2670*/  FFMA.FTZ R6, R60, R242, R6 ;  /* 0x000000f23c067223 */ /* 0x000fe20000010006 */
[----:B--2---:R-:W-:Y:S02]  /*2680*/  FMUL.FTZ R224, R196, R61 ;  /* 0x0000003dc4e07220 */ /* 0x004fe40000410000 */
[----:B------:R0:W5:Y:S04]  /*2690*/  LDL.LU R61, [R1+0x1ec] ;  /* 0x0001ec00013d7983 */ /* 0x0001680000300800 */
[----:B------:R-:W2:Y:S04]  /*26a0*/  LDL R198, [R1+0x150] ;  /* 0x0001500001c67983 */ /* 0x000ea80000100800 */
[----:B------:R-:W2:Y:S04]  /*26b0*/  LDL R197, [R1+0x154] ;  /* 0x0001540001c57983 */ /* 0x000ea80000100800 */
[----:B------:R0:W5:Y:S04]  /*26c0*/  LDL.LU R60, [R1+0x1e8] ;  /* 0x0001e800013c7983 */ /* 0x0001680000300800 */
[----:B------:R-:W2:Y:S01]  /*26d0*/  LDL R196, [R1+0x138] ;  /* 0x0001380001c47983 */ /* 0x000ea20000100800 */
[----:B------:R-:W-:-:S02]  /*26e0*/  HADD2.F32 R57, -RZ, R237.H0_H0 ;  /* 0x200000edff397230 */ /* 0x000fc40000004100 */
[----:B------:R-:W-:Y:S01]  /*26f0*/  FADD.FTZ R182, R182, R222 ;  /* 0x000000deb6b67221 */ /* 0x000fe20000010000 */
[----:B------:R-:W-:Y:S02]  /*2700*/  HADD2.F32 R237, -RZ, R237.H1_H1 ;  /* 0x300000edffed7230 */ /* 0x000fe40000004100 */
[-C--:B------:R-:W-:Y:S01]  /*2710*/  FFMA.FTZ R140, R223, R59.reuse, R140 ;  /* 0x0000003bdf8c7223 */ /* 0x080fe2000001008c */
[----:B------:R-:W-:Y:S01]  /*2720*/  FADD.FTZ R136, R136, R59 ;  /* 0x0000003b88887221 */ /* 0x000fe20000010000 */
[----:B---3--:R-:W-:Y:S01]  /*2730*/  FMUL.FTZ R222, R201, R59 ;  /* 0x0000003bc9de7220 */ /* 0x008fe20000410000 */
[----:B------:R-:W-:Y:S02]  /*2740*/  HADD2.F32 R56, -RZ, R238.H0_H0 ;  /* 0x200000eeff387230 */ /* 0x000fe40000004100 */
[----:B------:R-:W-:Y:S01]  /*2750*/  FADD.FTZ R183, R183, R220 ;  /* 0x000000dcb7b77221 */ /* 0x000fe20000010000 */
[-C--:B------:R-:W-:Y:S01]  /*2760*/  FFMA.FTZ R119, R244, R220.reuse, R119 ;  /* 0x000000dcf4777223 */ /* 0x080fe20000010077 */
[----:B------:R-:W-:Y:S01]  /*2770*/  FMUL.FTZ R240, R208, R220 ;  /* 0x000000dcd0f07220 */ /* 0x000fe20000410000 */
[----:B------:R0:W5:Y:S01]  /*2780*/  LDL.LU R59, [R1+0x1e4] ;  /* 0x0001e400013b7983 */ /* 0x0001620000300800 */
[-C--:B------:R-:W-:Y:S01]  /*2790*/  FFMA.FTZ R141, R221, R58.reuse, R141 ;  /* 0x0000003add8d7223 */ /* 0x080fe2000001008d */
[----:B------:R-:W-:Y:S01]  /*27a0*/  FADD.FTZ R137, R137, R58 ;  /* 0x0000003a89897221 */ /* 0x000fe20000010000 */
[----:B----4-:R-:W-:Y:S01]  /*27b0*/  FMUL.FTZ R220, R199, R58 ;  /* 0x0000003ac7dc7220 */ /* 0x010fe20000410000 */
[----:B------:R-:W3:Y:S01]  /*27c0*/  LDL R203, [R1+0x13c] ;  /* 0x00013c0001cb7983 */ /* 0x000ee20000100800 */
[----:B------:R-:W-:Y:S01]  /*27d0*/  FADD.FTZ R180, R180, R218 ;  /* 0x000000dab4b47221 */ /* 0x000fe20000010000 */
[----:B------:R-:W-:Y:S01]  /*27e0*/  FFMA.FTZ R142, R219, R57, R142 ;  /* 0x00000039db8e7223 */ /* 0x000fe2000001008e */
[----:B------:R-:W-:Y:S01]  /*27f0*/  FADD.FTZ R138, R138, R57 ;  /* 0x000000398a8a7221 */ /* 0x000fe20000010000 */
[----:B------:R0:W5:Y:S01]  /*2800*/  LDL.LU R58, [R1+0x1e0] ;  /* 0x0001e000013a7983 */ /* 0x0001620000300800 */
[----:B------:R-:W-:Y:S01]  /*2810*/  FADD.FTZ R104, R104, R56 ;  /* 0x0000003868687221 */ /* 0x000fe20000010000 */
[----:B------:R-:W-:-:S02]  /*2820*/  FFMA.FTZ R100, R184, R56, R100 ;  /* 0x00000038b8647223 */ /* 0x000fc40000010064 */
[----:B------:R-:W4:Y:S01]  /*2830*/  LDL R199, [R1+0x140] ;  /* 0x0001400001c77983 */ /* 0x000f220000100800 */
[----:B--2---:R-:W-:-:S03]  /*2840*/  FMUL.FTZ R218, R198, R57 ;  /* 0x00000039c6da7220 */ /* 0x004fc60000410000 */
[----:B------:R0:W5:Y:S01]  /*2850*/  LDL.LU R57, [R1+0x1dc] ;  /* 0x0001dc0001397983 */ /* 0x0001620000300800 */
[----:B------:R-:W-:-:S03]  /*2860*/  FMUL.FTZ R201, R197, R237 ;  /* 0x000000edc5c97220 */ /* 0x000fc60000410000 */
[----:B------:R-:W2:Y:S04]  /*2870*/  LDL R198, [R1+0x144] ;  /* 0x0001440001c67983 */ /* 0x000ea80000100800 */
[----:B------:R-:W3:Y:S01]  /*2880*/  LDL R197, [R1+0x128] ;  /* 0x0001280001c57983 */ /* 0x000ee20000100800 */
[----:B------:R-:W-:-:S03]  /*2890*/  FMUL.FTZ R202, R196, R56 ;  /* 0x00000038c4ca7220 */ /* 0x000fc60000410000 */
[----:B------:R0:W5:Y:S04]  /*28a0*/  LDL.LU R56, [R1+0x1d8] ;  /* 0x0001d80001387983 */ /* 0x0001680000300800 */
[----:B------:R-:W3:Y:S01]  /*28b0*/  LDL R196, [R1+0x12c] ;  /* 0x00012c0001c47983 */ /* 0x000ee20000100800 */
[--C-:B------:R-:W-:Y:S02]  /*28c0*/  HADD2.F32 R55, -RZ, R239.reuse.H0_H0 ;  /* 0x200000efff377230 */ /* 0x100fe40000004100 */
[----:B------:R-:W-:Y:S01]  /*28d0*/  HADD2.F32 R239, -RZ, R239.H1_H1 ;  /* 0x300000efffef7230 */ /* 0x000fe20000004100 */
[----:B------:R-:W3:Y:S02]  /*28e0*/  LDL R208, [R1+0x130] ;  /* 0x0001300001d07983 */ /* 0x000ee40000100800 */
[----:B------:R-:W-:Y:S01]  /*28f0*/  FADD.FTZ R106, R106, R55 ;  /* 0x000000376a6a7221 */ /* 0x000fe20000010000 */
[----:B------:R-:W-:Y:S01]  /*2900*/  FFMA.FTZ R102, R186, R55, R102 ;  /* 0x00000037ba667223 */ /* 0x000fe20000010066 */
[----:B------:R-:W-:Y:S01]  /*2910*/  FFMA.FTZ R128, R188, R54, R128 ;  /* 0x00000036bc807223 */ /* 0x000fe20000010080 */
[----:B------:R-:W-:Y:S01]  /*2920*/  FADD.FTZ R124, R124, R54 ;  /* 0x000000367c7c7221 */ /* 0x000fe20000010000 */
[----:B------:R-:W-:Y:S01]  /*2930*/  FFMA.FTZ R129, R189, R53, R129 ;  /* 0x00000035bd817223 */ /* 0x000fe20000010081 */
[----:B------:R-:W-:Y:S01]  /*2940*/  FADD.FTZ R125, R125, R53 ;  /* 0x000000357d7d7221 */ /* 0x000fe20000010000 */
[----:B----4-:R-:W-:-:S02]  /*2950*/  FMUL.FTZ R204, R199, R55 ;  /* 0x00000037c7cc7220 */ /* 0x010fc40000410000 */
[----:B------:R0:W5:Y:S04]  /*2960*/  LDL.LU R55, [R1+0x1d4] ;  /* 0x0001d40001377983 */ /* 0x0001680000300800 */
[----:B------:R-:W4:Y:S04]  /*2970*/  LDL R209, [R1+0x134] ;  /* 0x0001340001d17983 */ /* 0x000f280000100800 */
[----:B------:R-:W4:Y:S01]  /*2980*/  LDL R199, [R1+0x118] ;  /* 0x0001180001c77983 */ /* 0x000f220000100800 */
[----:B--2---:R-:W-:Y:S01]  /*2990*/  FMUL.FTZ R205, R198, R239 ;  /* 0x000000efc6cd7220 */ /* 0x004fe20000410000 */
[----:B---3--:R-:W-:-:S02]  /*29a0*/  FMUL.FTZ R206, R197, R54 ;  /* 0x00000036c5ce7220 */ /* 0x008fc40000410000 */
[----:B------:R0:W5:Y:S04]  /*29b0*/  LDL.LU R54, [R1+0x1d0] ;  /* 0x0001d00001367983 */ /* 0x0001680000300800 */
[----:B------:R-:W2:Y:S01]  /*29c0*/  LDL R198, [R1+0x11c] ;  /* 0x00011c0001c67983 */ /* 0x000ea20000100800 */
[----:B------:R-:W-:-:S03]  /*29d0*/  FMUL.FTZ R207, R196, R53 ;  /* 0x00000035c4cf7220 */ /* 0x000fc60000410000 */
[----:B------:R0:W5:Y:S04]  /*29e0*/  LDL.LU R53, [R1+0x1cc] ;  /* 0x0001cc0001357983 */ /* 0x0001680000300800 */
[----:B------:R-:W3:Y:S04]  /*29f0*/  LDL R197, [R1+0x120] ;  /* 0x0001200001c57983 */ /* 0x000ee80000100800 */
[----:B------:R-:W3:Y:S01]  /*2a00*/  LDL R196, [R1+0x124] ;  /* 0x0001240001c47983 */ /* 0x000ee20000100800 */
[----:B------:R-:W-:Y:S02]  /*2a10*/  HADD2.F32 R52, -RZ, R241.H0_H0 ;  /* 0x200000f1ff347230 */ /* 0x000fe40000004100 */
[----:B------:R-:W-:Y:S01]  /*2a20*/  FADD.FTZ R92, R92, R51 ;  /* 0x000000335c5c7221 */ /* 0x000fe20000010000 */
[----:B------:R-:W-:Y:S01]  /*2a30*/  FFMA.FTZ R88, R192, R51, R88 ;  /* 0x00000033c0587223 */ /* 0x000fe20000010058 */
[----:B------:R-:W-:Y:S01]  /*2a40*/  FADD.FTZ R93, R93, R50 ;  /* 0x000000325d5d7221 */ /* 0x000fe20000010000 */
[-C--:B------:R-:W-:Y:S01]  /*2a50*/  FFMA.FTZ R130, R190, R52.reuse, R130 ;  /* 0x00000034be827223 */ /* 0x080fe20000010082 */
[----:B------:R-:W-:Y:S01]  /*2a60*/  FADD.FTZ R126, R126, R52 ;  /* 0x000000347e7e7221 */ /* 0x000fe20000010000 */
[----:B------:R-:W-:Y:S01]  /*2a70*/  FMUL.FTZ R208, R208, R52 ;  /* 0x00000034d0d07220 */ /* 0x000fe20000410000 */
[----:B------:R-:W-:Y:S01]  /*2a80*/  FFMA.FTZ R89, R193, R50, R89 ;  /* 0x00000032c1597223 */ /* 0x000fe20000010059 */
[----:B------:R0:W5:Y:S01]  /*2a90*/  LDL.LU R52, [R1+0x1c8] ;  /* 0x0001c80001347983 */ /* 0x0001620000300800 */
[----:B------:R-:W-:Y:S01]  /*2aa0*/  FADD.FTZ R160, R160, R213 ;  /* 0x000000d5a0a07221 */ /* 0x000fe20000010000 */
[----:B------:R-:W-:Y:S01]  /*2ab0*/  FADD.FTZ R94, R94, R49 ;  /* 0x000000315e5e7221 */ /* 0x000fe20000010000 */
[----:B------:R-:W-:Y:S01]  /*2ac0*/  FFMA.FTZ R90, R194, R49, R90 ;  /* 0x00000031c25a7223 */ /* 0x000fe2000001005a */
[----:B------:R-:W-:Y:S01]  /*2ad0*/  FADD.FTZ R95, R95, R48 ;  /* 0x000000305f5f7221 */ /* 0x000fe20000010000 */
[----:B----4-:R-:W-:-:S02]  /*2ae0*/  FMUL.FTZ R210, R199, R51 ;  /* 0x00000033c7d27220 */ /* 0x010fc40000410000 */
[----:B------:R0:W5:Y:S01]  /*2af0*/  LDL.LU R51, [R1+0x1c4] ;  /* 0x0001c40001337983 */ /* 0x0001620000300800 */
[----:B------:R-:W-:Y:S01]  /*2b00*/  FFMA.FTZ R91, R195, R48, R91 ;  /* 0x00000030c35b7223 */ /* 0x000fe2000001005b */
        /* <DEDUP_REMOVED lines=17> */
[----:B--2---:R-:W-:Y:S02]  /*2c20*/  FMUL.FTZ R211, R198, R50 ;  /* 0x00000032c6d37220 */ /* 0x004fe40000410000 */
[----:B------:R0:W5:Y:S01]  /*2c30*/  LDL.LU R50, [R1+0x1c0] ;  /* 0x0001c00001327983 */ /* 0x0001620000300800 */
[----:B---3--:R-:W-:-:S03]  /*2c40*/  FMUL.FTZ R212, R197, R49 ;  /* 0x00000031c5d47220 */ /* 0x008fc60000410000 */
[----:B------:R0:W5:Y:S01]  /*2c50*/  LDL.LU R49, [R1+0x1bc] ;  /* 0x0001bc0001317983 */ /* 0x0001620000300800 */
[----:B------:R-:W-:-:S03]  /*2c60*/  FMUL.FTZ R213, R196, R48 ;  /* 0x00000030c4d57220 */ /* 0x000fc60000410000 */
        /* <DEDUP_REMOVED lines=13> */
[----:B------:R-:W-:Y:S02]  /*2d40*/  HADD2.F32 R238, -RZ, R238.H1_H1 ;  /* 0x300000eeffee7230 */ /* 0x000fe40000004100 */
[----:B------:R-:W-:Y:S01]  /*2d50*/  FADD.FTZ R7, R7, R201 ;  /* 0x000000c907077221 */ /* 0x000fe20000010000 */
[----:B------:R-:W-:Y:S02]  /*2d60*/  FFMA.FTZ R6, R217, R201, R6 ;  /* 0x000000c9d9067223 */ /* 0x000fe40000010006 */
        /* <DEDUP_REMOVED lines=37> */
[----:B0-----:R-:W-:-:S07]  /*2fc0*/  FFMA.FTZ R197, R195, R213, R6 ;  /* 0x000000d5c3c57223 */ /* 0x001fce0000010006 */
.L_x_12370:
[----:B------:R-:W-:Y:S05]  /*2fd0*/  BSYNC B1 ;  /* 0x0000000000017941 */ /* 0x000fea0003800000 */
.L_x_12368:
[----:B------:R-:W-:-:S03]  /*2fe0*/  UMOV UR6, 0xffffffff ;  /* 0xffffffff00067882 */ /* 0x000fc60000000000 */
[----:B------:R-:W-:Y:S05]  /*2ff0*/  BRA.DIV UR6, `(.L_x_12371) ;  /* 0x0000005606e47947 */ /* 0x000fea000b800000 */
[----:B-1----:R-:W1:Y:S02]  /*3000*/  SHFL.BFLY PT, R6, R196, 0x1, 0x1f ;  /* 0x0c201f00c4067f89 */ /* 0x002e6400000e0000 */
        /* <DEDUP_REMOVED lines=17> */
.L_x_12464:
[----:B------:R-:W3:Y:S01]  /*3120*/  LDL.LU R6, [R1+0x18] ;  /* 0x0000180001067983 */ /* 0x000ee20000300800 */
[----:B------:R-:W4:Y:S01]  /*3130*/  LDC R7, c[0x0][0x218] ;  /* 0x00008600ff077b82 */ /* 0x000f220000000800 */
[----:B0-----:R-:W0:Y:S07]  /*3140*/  S2R R215, SR_TID.X ;  /* 0x0000000000d77919 */ /* 0x001e2e0000002100 */
[----:B------:R-:W2:Y:S01]  /*3150*/  LDC.U8 R239, c[0x0][0x2a0] ;  /* 0x0000a800ffef7b82 */ /* 0x000ea20000000000 */
[----:B0-----:R-:W-:-:S02]  /*3160*/  LOP3.LUT R216, R215, 0x1f, RZ, 0xc0, !PT ;  /* 0x0000001fd7d87812 */ /* 0x001fc400078ec0ff */
[----:B------:R-:W-:Y:S01]  /*3170*/  @!P5 ISETP.NE.U32.AND P3, PT, R3, RZ, PT ;  /* 0x000000ff0300d20c */ /* 0x000fe20003f65070 */
[----:B-1----:R-:W-:Y:S01]  /*3180*/  FADD.FTZ R199, R197, R199 ;  /* 0x000000c7c5c77221 */ /* 0x002fe20000010000 */
[----:B------:R-:W-:Y:S02]  /*3190*/  BSSY B1, `(.L_x_12372) ;  /* 0x0000022000017945 */ /* 0x000fe40003800000 */
[----:B------:R-:W-:Y:S02]  /*31a0*/  @!P5 ISETP.NE.AND.EX P3, PT, R2, RZ, PT, P3 ;  /* 0x000000ff0200d20c */ /* 0x000fe40003f65330 */
[----:B------:R-:W-:Y:S02]  /*31b0*/  @!P5 ISETP.NE.U32.AND P2, PT, R3, RZ, PT ;  /* 0x000000ff0300d20c */ /* 0x000fe40003f45070 */
[----:B-----5:R-:W-:Y:S02]  /*31c0*/  @!P5 FSEL R237, R44, RZ, P3 ;  /* 0x000000ff2cedd208 */ /* 0x020fe40001800000 */
[----:B---3--:R-:W-:-:S13]  /*31d0*/  ISETP.GE.AND P4, PT, R6, 0x1, PT ;  /* 0x000000010600780c */ /* 0x008fda0003f86270 */
[----:B------:R-:W-:Y:S01]  /*31e0*/  @P4 IADD3 R6, R6, -0x1, RZ ;  /* 0xffffffff06064810 */ /* 0x000fe20007ffe0ff */
[----:B------:R-:W0:Y:S04]  /*31f0*/  @P4 LDC R244, c[0x0][0x29c] ;  /* 0x0000a700fff44b82 */ /* 0x000e280000000800 */
[----:B----4-:R-:W-:-:S04]  /*3200*/  @P4 IMAD R214, R6, R7, RZ ;  /* 0x0000000706d64224 */ /* 0x010fc800078e02ff */
[----:B------:R-:W1:Y:S01]  /*3210*/  @P4 LDC.64 R6, c[0x0][0x220] ;  /* 0x00008800ff064b82 */ /* 0x000e620000000a00 */
[----:B------:R-:W-:-:S04]  /*3220*/  @P4 SHF.R.S32.HI R215, RZ, 0x1f, R214 ;  /* 0x0000001fffd74819 */ /* 0x000fc800000114d6 */
[----:B------:R-:W-:Y:S01]  /*3230*/  @P4 LEA.HI R215, R215, R214, RZ, 0x3 ;  /* 0x000000d6d7d74211 */ /* 0x000fe200078f18ff */
[----:B------:R-:W-:Y:S02]  /*3240*/  HFMA2.MMA R214, -RZ, RZ, 0, 0 ;  /* 0x00000000ffd67435 */ /* 0x000fe400000001ff */
[----:B------:R-:W3:Y:S04]  /*3250*/  @P4 LDC R245, c[0x0][0x29c] ;  /* 0x0000a700fff54b82 */ /* 0x000ee80000000800 */
[----:B------:R-:W-:-:S05]  /*3260*/  @P4 LEA.HI.SX32 R214, R215, R216, 0x1d ;  /* 0x000000d8d7d64211 */ /* 0x000fca00078feaff */
[----:B-1----:R-:W-:-:S05]  /*3270*/  @P4 IMAD.WIDE.U32 R6, R214, 0x10, R6 ;  /* 0x00000010d6064825 */ /* 0x002fca00078e0006 */
[----:B------:R1:W5:Y:S01]  /*3280*/  @P4 LDG.E.128 R156, desc[UR4][R6.64] ;  /* 0x00000004069c4981 */ /* 0x000362000c1e1d00 */
[----:B------:R-:W-:Y:S01]  /*3290*/  FMUL.FTZ R216, R199, UR10 ;  /* 0x0000000ac7d87c20 */ /* 0x000fe20008410000 */
[----:B-1----:R-:W1:Y:S02]  /*32a0*/  LDC.64 R6, c[0x0][0x308] ;  /* 0x0000c200ff067b82 */ /* 0x002e640000000a00 */
[C---:B-1----:R-:W-:Y:S02]  /*32b0*/  ISETP.NE.U32.AND P1, PT, R6.reuse, RZ, PT ;  /* 0x000000ff0600720c */ /* 0x042fe40003f25070 */
[----:B------:R-:W-:Y:S01]  /*32c0*/  ISETP.NE.U32.AND P0, PT, R6, RZ, PT ;  /* 0x000000ff0600720c */ /* 0x000fe20003f05070 */
[----:B------:R-:W-:Y:S01]  /*32d0*/  FADD.FTZ R6, R196, R198 ;  /* 0x000000c6c4067221 */ /* 0x000fe20000010000 */
[C---:B------:R-:W-:Y:S02]  /*32e0*/  ISETP.NE.AND.EX P1, PT, R7.reuse, RZ, PT, P1 ;  /* 0x000000ff0700720c */ /* 0x040fe40003f25310 */
[----:B------:R-:W-:Y:S01]  /*32f0*/  ISETP.NE.AND.EX P0, PT, R7, RZ, PT, P0 ;  /* 0x000000ff0700720c */ /* 0x000fe20003f05300 */
[----:B------:R-:W-:-:S10]  /*3300*/  FMUL.FTZ R215, R6, UR10 ;  /* 0x0000000a06d77c20 */ /* 0x000fd40008410000 */
[----:B------:R-:W1:Y:S01]  /*3310*/  @P1 LDC.64 R246, c[0x0][0x308] ;  /* 0x0000c200fff61b82 */ /* 0x000e620000000a00 */
        /* <DEDUP_REMOVED lines=9> */
.L_x_12373:
[----:B------:R-:W-:Y:S05]  /*33b0*/  BSYNC B1 ;  /* 0x0000000000017941 */ /* 0x000fea0003800000 */
.L_x_12372:
        /* <DEDUP_REMOVED lines=15> */
.L_x_12375:
[----:B------:R-:W-:Y:S05]  /*34b0*/  BSYNC B1 ;  /* 0x0000000000017941 */ /* 0x000fea0003800000 */
.L_x_12374:
[----:B-1----:R-:W-:Y:S01]  /*34c0*/  @P1 IMAD.WIDE.U32 R6, R4, 0x20, R246 ;  /* 0x0000002004061825 */ /* 0x002fe200078e00f6 */
[----:B------:R-:W-:Y:S01]  /*34d0*/  @!P5 ISETP.NE.U32.AND P2, PT, R3, RZ, PT ;  /* 0x000000ff0300d20c */ /* 0x000fe20003f45070 */
[----:B------:R-:W0:Y:S01]  /*34e0*/  LDC.U8 R247, c[0x0][0x2a0] ;  /* 0x0000a800fff77b82 */ /* 0x000e220000000000 */
[----:B------:R-:W-:Y:S01]  /*34f0*/  BSSY B1, `(.L_x_12376) ;  /* 0x000000f000017945 */ /* 0x000fe20003800000 */
[C---:B------:R-:W-:Y:S02]  /*3500*/  @!P5 ISETP.NE.AND.EX P3, PT, R2.reuse, RZ, PT, P3 ;  /* 0x000000ff0200d20c */ /* 0x040fe40003f65330 */
[----:B------:R-:W-:-:S04]  /*3510*/  @!P5 ISETP.NE.AND.EX P2, PT, R2, RZ, PT, P2 ;  /* 0x000000ff0200d20c */ /* 0x000fc80003f45320 */
[----:B------:R-:W-:Y:S01]  /*3520*/  @!P5 FSEL R239, R46, RZ, P2 ;  /* 0x000000ff2eefd208 */ /* 0x000fe20001000000 */
[----:B------:R-:W-:Y:S08]  /*3530*/  @!P5 BRA `(.L_x_12377) ;  /* 0x000000000028d947 */ /* 0x000ff00003800000 */
[----:B------:R-:W2:Y:S04]  /*3540*/  LDL R198, [R1+0x6c] ;  /* 0x00006c0001c67983 */ /* 0x000ea80000100800 */
[----:B------:R-:W3:Y:S01]  /*3550*/  LDL R197, [R1+0x24] ;  /* 0x0000240001c57983 */ /* 0x000ee20000100800 */
[----:B0-----:R-:W-:Y:S02]  /*3560*/  ISETP.NE.AND P6, PT, R247, RZ, PT ;  /* 0x000000fff700720c */ /* 0x001fe40003fc5270 */
[----:B------:R-:W-:Y:S02]  /*3570*/  ISETP.NE.U32.AND P2, PT, R3, RZ, PT ;  /* 0x000000ff0300720c */ /* 0x000fe40003f45070 */
[----:B------:R-:W-:Y:S02]  /*3580*/  FSEL R196, R215, RZ, !P6 ;  /* 0x000000ffd7c47208 */ /* 0x000fe40007000000 */
[----:B------:R-:W-:-:S03]  /*3590*/  ISETP.NE.AND.EX P2, PT, R2, RZ, PT, P2 ;  /* 0x000000ff0200720c */ /* 0x000fc60003f45320 */
[----:B--2---:R-:W-:-:S04]  /*35a0*/  FFMA.FTZ R196, R198, R216, R196 ;  /* 0x000000d8c6c47223 */ /* 0x004fc800000100c4 */
[----:B---3--:R-:W-:-:S04]  /*35b0*/  FADD.FTZ R196, R197, -R196 ;  /* 0x800000c4c5c47221 */ /* 0x008fc80000010000 */
[----:B------:R-:W-:-:S04]  /*35c0*/  FMUL.FTZ R239, R5, R196 ;  /* 0x000000c405ef7220 */ /* 0x000fc80000410000 */
[----:B------:R-:W-:-:S07]  /*35d0*/  @P2 FADD.FTZ R239, R46, R239 ;  /* 0x000000ef2eef2221 */ /* 0x000fce0000010000 */
.L_x_12377:
[----:B------:R-:W-:Y:S05]  /*35e0*/  BSYNC B1 ;  /* 0x0000000000017941 */ /* 0x000fea0003800000 */
.L_x_12376:
[----:B------:R-:W-:Y:S01]  /*35f0*/  BSSY B1, `(.L_x_12378) ;  /* 0x000000d000017945 */ /* 0x000fe20003800000 */
[----:B------:R-:W-:-:S03]  /*3600*/  @!P5 FSEL R241, R47, RZ, P3 ;  /* 0x000000ff2ff1d208 */ /* 0x000fc60001800000 */
[----:B------:R-:W-:Y:S05]  /*3610*/  @!P5 BRA `(.L_x_12379) ;  /* 0x000000000028d947 */ /* 0x000fea0003800000 */
        /* <DEDUP_REMOVED lines=10> */
.L_x_12379:
[----:B------:R-:W-:Y:S05]  /*36c0*/  BSYNC B1 ;  /* 0x0000000000017941 */ /* 0x000fea0003800000 */
.L_x_12378:
[----:B------:R-:W-:Y:S01]  /*36d0*/  SEL R196, R237, R144, P0 ;  /* 0x00000090edc47207 */ /* 0x000fe20000000000 */
[----:B------:R-:W2:Y:S01]  /*36e0*/  LDL R246, [R1+0xc4] ;  /* 0x0000c40001f67983 */ /* 0x000ea20000100800 */
[----:B------:R-:W-:Y:S02]  /*36f0*/  SEL R197, R238, R145, P0 ;  /* 0x00000091eec57207 */ /* 0x000fe40000000000 */
[----:B------:R-:W-:Y:S02]  /*3700*/  SEL R198, R239, R146, P0 ;  /* 0x00000092efc67207 */ /* 0x000fe40000000000 */
[----:B------:R-:W-:-:S05]  /*3710*/  SEL R199, R241, R147, P0 ;  /* 0x00000093f1c77207 */ /* 0x000fca0000000000 */
[----:B------:R1:W-:Y:S02]  /*3720*/  @P1 STG.E.128 desc[UR4][R6.64], R196 ;  /* 0x000000c406001986 */ /* 0x0003e4000c101d04 */
[----:B-1----:R-:W-:Y:S01]  /*3730*/  @P4 FMUL.FTZ R199, R238, R245 ;  /* 0x000000f5eec74220 */ /* 0x002fe20000410000 */
[----:B------:R-:W-:Y:S01]  /*3740*/  @P4 FMUL.FTZ R196, R237, R244 ;  /* 0x000000f4edc44220 */ /* 0x000fe20000410000 */
[----:B------:R-:W3:Y:S01]  /*3750*/  LDL R245, [R1+0xb8] ;  /* 0x0000b80001f57983 */ /* 0x000ee20000100800 */
[----:B------:R-:W1:Y:S03]  /*3760*/  @P4 LDC R238, c[0x0][0x29c] ;  /* 0x0000a700ffee4b82 */ /* 0x000e660000000800 */
[----:B------:R-:W4:Y:S04]  /*3770*/  LDL R237, [R1+0xbc] ;  /* 0x0000bc0001ed7983 */ /* 0x000f280000100800 */
[----:B------:R-:W2:Y:S01]  /*3780*/  LDL R244, [R1+0xc0] ;  /* 0x0000c00001f47983 */ /* 0x000ea20000100800 */
[----:B------:R-:W0:Y:S01]  /*3790*/  @P4 LDC R198, c[0x0][0x29c] ;  /* 0x0000a700ffc64b82 */ /* 0x000e220000000800 */
[----:B-----5:R-:W-:-:S05]  /*37a0*/  @P4 HADD2.F32 R197, -RZ, R156.H0_H0 ;  /* 0x2000009cffc54230 */ /* 0x020fca0000004100 */
[----:B------:R-:W-:Y:S01]  /*37b0*/  @P4 FFMA.FTZ R84, R196, R197, R84 ;  /* 0x000000c5c4544223 */ /* 0x000fe20000010054 */
[----:B0-----:R-:W-:Y:S01]  /*37c0*/  @P4 FMUL.FTZ R198, R241, R198 ;  /* 0x000000c6f1c64220 */ /* 0x001fe20000410000 */
[C---:B------:R-:W-:Y:S01]  /*37d0*/  @!P5 ISETP.NE.U32.AND P3, PT, R3.reuse, RZ, PT ;  /* 0x000000ff0300d20c */ /* 0x040fe20003f65070 */
[----:B------:R-:W-:Y:S01]  /*37e0*/  BSSY B1, `(.L_x_12380) ;  /* 0x0000025000017945 */ /* 0x000fe20003800000 */
[----:B------:R-:W-:Y:S02]  /*37f0*/  @!P5 ISETP.NE.U32.AND P2, PT, R3, RZ, PT ;  /* 0x000000ff0300d20c */ /* 0x000fe40003f45070 */
[C---:B------:R-:W-:Y:S02]  /*3800*/  @!P5 ISETP.NE.AND.EX P3, PT, R2.reuse, RZ, PT, P3 ;  /* 0x000000ff0200d20c */ /* 0x040fe40003f65330 */
[----:B------:R-:W-:Y:S01]  /*3810*/  @!P5 ISETP.NE.AND.EX P2, PT, R2, RZ, PT, P2 ;  /* 0x000000ff0200d20c */ /* 0x000fe20003f45320 */
[----:B---3--:R-:W-:Y:S01]  /*3820*/  @P4 FMUL.FTZ R196, R245, R196 ;  /* 0x000000c4f5c44220 */ /* 0x008fe20000410000 */
[----:B----4-:R-:W-:-:S04]  /*3830*/  @P4 FMUL.FTZ R197, R237, R199 ;  /* 0x000000c7edc54220 */ /* 0x010fc80000410000 */
[----:B------:R-:W-:Y:S01]  /*3840*/  @P4 F2FP.F16.F32.PACK_AB R196, RZ, R196 ;  /* 0x000000c4ffc4423e */ /* 0x000fe200000000ff */
[----:B------:R-:W-:Y:S01]  /*3850*/  @P4 HADD2.F32 R237, -RZ, R156.H1_H1 ;  /* 0x3000009cffed4230 */ /* 0x000fe20000004100 */
[----:B------:R-:W-:Y:S02]  /*3860*/  @P4 F2FP.F16.F32.PACK_AB R197, RZ, R197 ;  /* 0x000000c5ffc5423e */ /* 0x000fe400000000ff */
[----:B------:R-:W-:Y:S02]  /*3870*/  @P4 PRMT R132, R196, 0x7610, R132 ;  /* 0x00007610c4844816 */ /* 0x000fe40000000084 */
[----:B------:R-:W-:Y:S01]  /*3880*/  @P4 FFMA.FTZ R85, R199, R237, R85 ;  /* 0x000000edc7554223 */ /* 0x000fe20000010055 */
[----:B-1----:R-:W-:Y:S01]  /*3890*/  @P4 FMUL.FTZ R196, R239, R238 ;  /* 0x000000eeefc44220 */ /* 0x002fe20000410000 */
[----:B------:R-:W-:Y:S01]  /*38a0*/  @P4 PRMT R132, R132, 0x5410, R197 ;  /* 0x0000541084844816 */ /* 0x000fe200000000c5 */
[--C-:B------:R-:W-:Y:S02]  /*38b0*/  @P4 HADD2.F32 R197, -RZ, R157.reuse.H0_H0 ;  /* 0x2000009dffc54230 */ /* 0x100fe40000004100 */
[----:B------:R-:W-:-:S03]  /*38c0*/  @P4 HADD2.F32 R199, -RZ, R157.H1_H1 ;  /* 0x3000009dffc74230 */ /* 0x000fc60000004100 */
[----:B------:R-:W-:Y:S01]  /*38d0*/  @P4 FFMA.FTZ R86, R196, R197, R86 ;  /* 0x000000c5c4564223 */ /* 0x000fe20000010056 */
[----:B--2---:R-:W-:Y:S01]  /*38e0*/  @P4 FMUL.FTZ R197, R246, R198 ;  /* 0x000000c6f6c54220 */ /* 0x004fe20000410000 */
[----:B------:R-:W-:Y:S02]  /*38f0*/  @P4 FFMA.FTZ R87, R198, R199, R87 ;  /* 0x000000c7c6574223 */ /* 0x000fe40000010057 */
[----:B------:R-:W0:Y:S01]  /*3900*/  @P4 LDC R199, c[0x0][0x29c] ;  /* 0x0000a700ffc74b82 */ /* 0x000e220000000800 */
[----:B------:R-:W-:-:S07]  /*3910*/  @P4 FMUL.FTZ R196, R244, R196 ;  /* 0x000000c4f4c44220 */ /* 0x000fce0000410000 */
[----:B------:R-:W1:Y:S01]  /*3920*/  @P4 LDC R198, c[0x0][0x29c] ;  /* 0x0000a700ffc64b82 */ /* 0x000e620000000800 */
[----:B------:R-:W-:Y:S02]  /*3930*/  @P4 F2FP.F16.F32.PACK_AB R196, RZ, R196 ;  /* 0x000000c4ffc4423e */ /* 0x000fe400000000ff */
[----:B------:R-:W-:Y:S02]  /*3940*/  @P4 F2FP.F16.F32.PACK_AB R197, RZ, R197 ;  /* 0x000000c5ffc5423e */ /* 0x000fe400000000ff */
[----:B------:R-:W-:Y:S02]  /*3950*/  @P4 PRMT R133, R196, 0x7610, R133 ;  /* 0x00007610c4854816 */ /* 0x000fe40000000085 */
[----:B------:R-:W-:Y:S02]  /*3960*/  @!P5 FSEL R196, R40, RZ, P3 ;  /* 0x000000ff28c4d208 */ /* 0x000fe40001800000 */
[----:B------:R-:W-:Y:S01]  /*3970*/  @P4 PRMT R133, R133, 0x5410, R197 ;  /* 0x0000541085854816 */ /* 0x000fe200000000c5 */
        /* <DEDUP_REMOVED lines=11> */
.L_x_12381:
[----:B------:R-:W-:Y:S05]  /*3a30*/  BSYNC B1 ;  /* 0x0000000000017941 */ /* 0x000fea0003800000 */
.L_x_12380:
[----:B------:R-:W-:Y:S01]  /*3a40*/  BSSY B1, `(.L_x_12382) ;  /* 0x000000e000017945 */ /* 0x000fe20003800000 */
[----:B0-----:R-:W-:Y:S01]  /*3a50*/  @P4 FMUL.FTZ R199, R196, R199 ;  /* 0x000000c7c4c74220 */ /* 0x001fe20000410000 */
[----:B------:R-:W-:Y:S02]  /*3a60*/  @!P5 FSEL R197, R41, RZ, P2 ;  /* 0x000000ff29c5d208 */ /* 0x000fe40001000000 */
        /* <DEDUP_REMOVED lines=11> */
.L_x_12383:
[----:B------:R-:W-:Y:S05]  /*3b20*/  BSYNC B1 ;  /* 0x0000000000017941 */ /* 0x000fea0003800000 */
.L_x_12382:
[----:B------:R-:W2:Y:S04]  /*3b30*/  LDL R244, [R1+0xac] ;  /* 0x0000ac0001f47983 */ /* 0x000ea80000100800 */
[----:B------:R-:W3:Y:S01]  /*3b40*/  LDL R245, [R1+0xa8] ;  /* 0x0000a80001f57983 */ /* 0x000ee20000100800 */
[----:B------:R-:W-:Y:S02]  /*3b50*/  @P4 HADD2.F32 R238, -RZ, R158.H1_H1 ;  /* 0x3000009effee4230 */ /* 0x000fe40000004100 */
[----:B-1----:R-:W-:-:S04]  /*3b60*/  @P4 FMUL.FTZ R198, R197, R198 ;  /* 0x000000c6c5c64220 */ /* 0x002fc80000410000 */
[----:B------:R-:W-:Y:S01]  /*3b70*/  @P4 FFMA.FTZ R81, R198, R238, R81 ;  /* 0x000000eec6514223 */ /* 0x000fe20000010051 */
[----:B------:R-:W-:Y:S01]  /*3b80*/  @P4 HADD2.F32 R237, -RZ, R158.H0_H0 ;  /* 0x2000009effed4230 */ /* 0x000fe20000004100 */
[C---:B------:R-:W-:Y:S01]  /*3b90*/  @!P5 ISETP.NE.U32.AND P3, PT, R3.reuse, RZ, PT ;  /* 0x000000ff0300d20c */ /* 0x040fe20003f65070 */
[----:B------:R-:W-:Y:S01]  /*3ba0*/  BSSY B1, `(.L_x_12384) ;  /* 0x0000018000017945 */ /* 0x000fe20003800000 */
[----:B------:R-:W-:Y:S02]  /*3bb0*/  @!P5 ISETP.NE.U32.AND P2, PT, R3, RZ, PT ;  /* 0x000000ff0300d20c */ /* 0x000fe40003f45070 */
[----:B------:R-:W-:Y:S01]  /*3bc0*/  @P4 FFMA.FTZ R80, R199, R237, R80 ;  /* 0x000000edc7504223 */ /* 0x000fe20000010050 */
[C---:B------:R-:W-:Y:S02]  /*3bd0*/  @!P5 ISETP.NE.AND.EX P3, PT, R2.reuse, RZ, PT, P3 ;  /* 0x000000ff0200d20c */ /* 0x040fe40003f65330 */
[----:B------:R-:W-:Y:S02]  /*3be0*/  @!P5 ISETP.NE.AND.EX P2, PT, R2, RZ, PT, P2 ;  /* 0x000000ff0200d20c */ /* 0x000fe40003f45320 */
[----:B------:R-:W-:-:S02]  /*3bf0*/  SEL R196, R196, R96, P0 ;  /* 0x00000060c4c47207 */ /* 0x000fc40000000000 */
[----:B------:R-:W-:Y:S02]  /*3c00*/  SEL R197, R197, R97, P0 ;  /* 0x00000061c5c57207 */ /* 0x000fe40000000000 */
[----:B------:R-:W-:Y:S01]  /*3c10*/  @!P5 FSEL R238, R42, RZ, P3 ;  /* 0x000000ff2aeed208 */ /* 0x000fe20001800000 */
[----:B--2---:R-:W-:Y:S02]  /*3c20*/  @P4 FMUL.FTZ R198, R244, R198 ;  /* 0x000000c6f4c64220 */ /* 0x004fe40000410000 */
[----:B------:R-:W0:Y:S01]  /*3c30*/  @P4 LDC R244, c[0x0][0x29c] ;  /* 0x0000a700fff44b82 */ /* 0x000e220000000800 */
[----:B---3--:R-:W-:Y:S02]  /*3c40*/  @P4 FMUL.FTZ R199, R245, R199 ;  /* 0x000000c7f5c74220 */ /* 0x008fe40000410000 */
[----:B------:R-:W-:-:S03]  /*3c50*/  @P4 F2FP.F16.F32.PACK_AB R239, RZ, R198 ;  /* 0x000000c6ffef423e */ /* 0x000fc600000000ff */
        /* <DEDUP_REMOVED lines=12> */
.L_x_12385:
[----:B------:R-:W-:Y:S05]  /*3d20*/  BSYNC B1 ;  /* 0x0000000000017941 */ /* 0x000fea0003800000 */
.L_x_12384:
        /* <DEDUP_REMOVED lines=13> */
.L_x_12387:
[----:B------:R-:W-:Y:S05]  /*3e00*/  BSYNC B1 ;  /* 0x0000000000017941 */ /* 0x000fea0003800000 */
.L_x_12386:
        /* <DEDUP_REMOVED lines=20> */
[----:B------:R-:W-:Y:S02]  /*3f50*/  @P4 F2FP.F16.F32.PACK_AB R238, RZ, R238 ;  /* 0x000000eeffee423e */ /* 0x000fe400000000ff */
[----:B------:R-:W-:Y:S02]  /*3f60*/  @P4 F2FP.F16.F32.PACK_AB R237, RZ, R237 ;  /* 0x000000edffed423e */ /* 0x000fe400000000ff */
[----:B------:R-:W-:-:S04]  /*3f70*/  @P4 PRMT R135, R238, 0x7610, R135 ;  /* 0x00007610ee874816 */ /* 0x000fc80000000087 */
[----:B------:R-:W-:Y:S02]  /*3f80*/  @P4 PRMT R135, R135, 0x5410, R237 ;  /* 0x0000541087874816 */ /* 0x000fe400000000ed */
[----:B------:R-:W-:-:S03]  /*3f90*/  IADD3 R237, R214, 0x20, RZ ;  /* 0x00000020d6ed7810 */ /* 0x000fc60007ffe0ff */
[----:B------:R0:W-:Y:S02]  /*3fa0*/  @P4 STG.E.128 desc[UR4][R196.64], R132 ;  /* 0x00000084c4004986 */ /* 0x0001e4000c101d04 */
[----:B-1----:R-:W-:-:S04]  /*3fb0*/  @P4 IMAD.WIDE.U32 R6, R237, 0x10, R6 ;  /* 0x00000010ed064825 */ /* 0x002fc800078e0006 */
[----:B0-----:R-:W-:-:S05]  /*3fc0*/  @P4 HADD2.F32 R196, -RZ, R159.H0_H0 ;  /* 0x2000009fffc44230 */ /* 0x001fca0000004100 */
[----:B------:R-:W-:Y:S01]  /*3fd0*/  @P4 FFMA.FTZ R82, R199, R196, R82 ;  /* 0x000000c4c7524223 */ /* 0x000fe20000010052 */
[----:B------:R-:W-:Y:S02]  /*3fe0*/  @P4 HADD2.F32 R196, -RZ, R159.H1_H1 ;  /* 0x3000009fffc44230 */ /* 0x000fe40000004100 */
[----:B------:R0:W5:Y:S03]  /*3ff0*/  @P4 LDG.E.128 R156, desc[UR4][R6.64] ;  /* 0x00000004069c4981 */ /* 0x000166000c1e1d00 */
[----:B------:R-:W-:Y:S01]  /*4000*/  @P4 FFMA.FTZ R83, R198, R196, R83 ;  /* 0x000000c4c6534223 */ /* 0x000fe20000010053 */
[----:B------:R-:W-:Y:S01]  /*4010*/  @!P5 FSEL R196, R36, RZ, P3 ;  /* 0x000000ff24c4d208 */ /* 0x000fe20001800000 */
[----:B0-----:R-:W0:Y:S08]  /*4020*/  @P4 LDC R7, c[0x0][0x29c] ;  /* 0x0000a700ff074b82 */ /* 0x001e300000000800 */
[----:B------:R-:W1:Y:S01]  /*4030*/  @P4 LDC R6, c[0x0][0x29c] ;  /* 0x0000a700ff064b82 */ /* 0x000e620000000800 */
        /* <DEDUP_REMOVED lines=11> */
.L_x_12389:
[----:B------:R-:W-:Y:S05]  /*40f0*/  BSYNC B1 ;  /* 0x0000000000017941 */ /* 0x000fea0003800000 */
.L_x_12388:
[----:B------:R-:W-:Y:S01]  /*4100*/  BSSY B1, `(.L_x_12390) ;  /* 0x000000e000017945 */ /* 0x000fe20003800000 */
[----:B0-----:R-:W-:Y:S01]  /*4110*/  @P4 FMUL.FTZ R7, R196, R7 ;  /* 0x00000007c4074220 */ /* 0x001fe20000410000 */
[----:B------:R-:W-:Y:S02]  /*4120*/  @!P5 FSEL R197, R37, RZ, P2 ;  /* 0x000000ff25c5d208 */ /* 0x000fe40001000000 */
        /* <DEDUP_REMOVED lines=11> */
.L_x_12391:
[----:B------:R-:W-:Y:S05]  /*41e0*/  BSYNC B1 ;  /* 0x0000000000017941 */ /* 0x000fea0003800000 */
.L_x_12390:
[----:B------:R-:W2:Y:S04]  /*41f0*/  LDL R239, [R1+0x108] ;  /* 0x0001080001ef7983 */ /* 0x000ea80000100800 */
[----:B------:R-:W3:Y:S01]  /*4200*/  LDL R238, [R1+0x10c] ;  /* 0x00010c0001ee7983 */ /* 0x000ee20000100800 */
[--C-:B-----5:R-:W-:Y:S02]  /*4210*/  @P4 HADD2.F32 R198, -RZ, R156.reuse.H0_H0 ;  /* 0x2000009cffc64230 */ /* 0x120fe40000004100 */
[----:B-1----:R-:W-:Y:S01]  /*4220*/  @P4 FMUL.FTZ R6, R197, R6 ;  /* 0x00000006c5064220 */ /* 0x002fe20000410000 */
[----:B------:R-:W-:Y:S01]  /*4230*/  @P4 HADD2.F32 R199, -RZ, R156.H1_H1 ;  /* 0x3000009cffc74230 */ /* 0x000fe20000004100 */
[C---:B------:R-:W-:Y:S01]  /*4240*/  @!P5 ISETP.NE.U32.AND P3, PT, R3.reuse, RZ, PT ;  /* 0x000000ff0300d20c */ /* 0x040fe20003f65070 */
[----:B------:R-:W-:Y:S01]  /*4250*/  BSSY B1, `(.L_x_12392) ;  /* 0x0000019000017945 */ /* 0x000fe20003800000 */
[----:B------:R-:W-:Y:S01]  /*4260*/  @P4 FFMA.FTZ R76, R198, R7, R76 ;  /* 0x00000007c64c4223 */ /* 0x000fe2000001004c */
[----:B------:R-:W-:Y:S01]  /*4270*/  @!P5 ISETP.NE.U32.AND P2, PT, R3, RZ, PT ;  /* 0x000000ff0300d20c */ /* 0x000fe20003f45070 */
[----:B------:R-:W-:Y:S01]  /*4280*/  @P4 FFMA.FTZ R77, R199, R6, R77 ;  /* 0x00000006c74d4223 */ /* 0x000fe2000001004d */
[----:B------:R-:W-:-:S02]  /*4290*/  @!P5 ISETP.NE.AND.EX P3, PT, R2, RZ, PT, P3 ;  /* 0x000000ff0200d20c */ /* 0x000fc40003f65330 */
[----:B------:R-:W-:Y:S01]  /*42a0*/  @!P5 ISETP.NE.AND.EX P2, PT, R2, RZ, PT, P2 ;  /* 0x000000ff0200d20c */ /* 0x000fe20003f45320 */
[----:B--2---:R-:W-:Y:S02]  /*42b0*/  @P4 FMUL.FTZ R198, R239, R7 ;  /* 0x00000007efc64220 */ /* 0x004fe40000410000 */
[----:B------:R-:W0:Y:S01]  /*42c0*/  @P4 LDC R7, c[0x0][0x29c] ;  /* 0x0000a700ff074b82 */ /* 0x000e220000000800 */
[----:B---3--:R-:W-:Y:S02]  /*42d0*/  @P4 FMUL.FTZ R199, R238, R6 ;  /* 0x00000006eec74220 */ /* 0x008fe40000410000 */
[----:B------:R-:W-:-:S03]  /*42e0*/  @P4 F2FP.F16.F32.PACK_AB R198, RZ, R198 ;  /* 0x000000c6ffc6423e */ /* 0x000fc600000000ff */
[----:B------:R-:W-:Y:S02]  /*42f0*/  @P4 F2FP.F16.F32.PACK_AB R199, RZ, R199 ;  /* 0x000000c7ffc7423e */ /* 0x000fe400000000ff */
[----:B------:R-:W1:Y:S01]  /*4300*/  @P4 LDC R6, c[0x0][0x29c] ;  /* 0x0000a700ff064b82 */ /* 0x000e620000000800 */
[----:B------:R-:W-:Y:S02]  /*4310*/  @P4 PRMT R132, R198, 0x7610, R132 ;  /* 0x00007610c6844816 */ /* 0x000fe40000000084 */
[----:B------:R-:W-:Y:S02]  /*4320*/  @!P5 FSEL R198, R38, RZ, P3 ;  /* 0x000000ff26c6d208 */ /* 0x000fe40001800000 */
        /* <DEDUP_REMOVED lines=11> */
.L_x_12393:
[----:B------:R-:W-:Y:S05]  /*43e0*/  BSYNC B1 ;  /* 0x0000000000017941 */ /* 0x000fea0003800000 */
.L_x_12392:
        /* <DEDUP_REMOVED lines=13> */
.L_x_12395:
[----:B------:R-:W-:Y:S05]  /*44c0*/  BSYNC B1 ;  /* 0x0000000000017941 */ /* 0x000fea0003800000 */
.L_x_12394:
[----:B------:R-:W2:Y:S04]  /*44d0*/  LDL R244, [R1+0x110] ;  /* 0x0001100001f47983 */ /* 0x000ea80000100800 */
[----:B------:R-:W3:Y:S01]  /*44e0*/  LDL R241, [R1+0x114] ;  /* 0x0001140001f17983 */ /* 0x000ee20000100800 */
[--C-:B------:R-:W-:Y:S02]  /*44f0*/  @P4 HADD2.F32 R239, -RZ, R157.reuse.H0_H0 ;  /* 0x2000009dffef4230 */ /* 0x100fe40000004100 */
[----:B-1----:R-:W-:Y:S01]  /*4500*/  @P4 FMUL.FTZ R6, R199, R6 ;  /* 0x00000006c7064220 */ /* 0x002fe20000410000 */
[----:B------:R-:W-:Y:S01]  /*4510*/  @P4 HADD2.F32 R238, -RZ, R157.H1_H1 ;  /* 0x3000009dffee4230 */ /* 0x000fe20000004100 */
[----:B------:R-:W-:Y:S01]  /*4520*/  @!P5 ISETP.NE.U32.AND P3, PT, R3, RZ, PT ;  /* 0x000000ff0300d20c */ /* 0x000fe20003f65070 */
[----:B------:R-:W-:Y:S01]  /*4530*/  BSSY B1, `(.L_x_12396) ;  /* 0x0000019000017945 */ /* 0x000fe20003800000 */
[----:B------:R-:W-:Y:S01]  /*4540*/  @P4 FFMA.FTZ R78, R239, R7, R78 ;  /* 0x00000007ef4e4223 */ /* 0x000fe2000001004e */
[----:B------:R-:W-:Y:S01]  /*4550*/  @!P5 ISETP.NE.U32.AND P2, PT, R3, RZ, PT ;  /* 0x000000ff0300d20c */ /* 0x000fe20003f45070 */
[----:B------:R-:W-:Y:S01]  /*4560*/  @P4 FFMA.FTZ R79, R238, R6, R79 ;  /* 0x00000006ee4f4223 */ /* 0x000fe2000001004f */
[----:B------:R-:W0:Y:S01]  /*4570*/  @P4 LDC R239, c[0x0][0x29c] ;  /* 0x0000a700ffef4b82 */ /* 0x000e220000000800 */
[----:B------:R-:W-:-:S02]  /*4580*/  @!P5 ISETP.NE.AND.EX P3, PT, R2, RZ, PT, P3 ;  /* 0x000000ff0200d20c */ /* 0x000fc40003f65330 */
[----:B------:R-:W-:Y:S02]  /*4590*/  @!P5 ISETP.NE.AND.EX P2, PT, R2, RZ, PT, P2 ;  /* 0x000000ff0200d20c */ /* 0x000fe40003f45320 */
[----:B------:R-:W-:-:S03]  /*45a0*/  @!P5 FSEL R246, R32, RZ, P3 ;  /* 0x000000ff20f6d208 */ /* 0x000fc60001800000 */
[----:B------:R-:W1:Y:S01]  /*45b0*/  @P4 LDC R238, c[0x0][0x29c] ;  /* 0x0000a700ffee4b82 */ /* 0x000e620000000800 */
[----:B--2---:R-:W-:Y:S01]  /*45c0*/  @P4 FMUL.FTZ R7, R244, R7 ;  /* 0x00000007f4074220 */ /* 0x004fe20000410000 */
[----:B---3--:R-:W-:-:S04]  /*45d0*/  @P4 FMUL.FTZ R6, R241, R6 ;  /* 0x00000006f1064220 */ /* 0x008fc80000410000 */
[----:B------:R-:W-:Y:S02]  /*45e0*/  @P4 F2FP.F16.F32.PACK_AB R7, RZ, R7 ;  /* 0x00000007ff07423e */ /* 0x000fe400000000ff */
[----:B------:R-:W-:Y:S02]  /*45f0*/  @P4 F2FP.F16.F32.PACK_AB R6, RZ, R6 ;  /* 0x00000006ff06423e */ /* 0x000fe400000000ff */
[----:B------:R-:W-:-:S04]  /*4600*/  @P4 PRMT R133, R7, 0x7610, R133 ;  /* 0x0000761007854816 */ /* 0x000fc80000000085 */
[----:B------:R-:W-:Y:S01]  /*4610*/  @P4 PRMT R133, R133, 0x5410, R6 ;  /* 0x0000541085854816 */ /* 0x000fe20000000006 */
        /* <DEDUP_REMOVED lines=10> */
.L_x_12397:
[----:B------:R-:W-:Y:S05]  /*46c0*/  BSYNC B1 ;  /* 0x0000000000017941 */ /* 0x000fea0003800000 */
.L_x_12396:
        /* <DEDUP_REMOVED lines=13> */
.L_x_12399:
[----:B------:R-:W-:Y:S05]  /*47a0*/  BSYNC B1 ;  /* 0x0000000000017941 */ /* 0x000fea0003800000 */
.L_x_12398:
[----:B------:R-:W2:Y:S04]  /*47b0*/  LDL R244, [R1+0x98] ;  /* 0x0000980001f47983 */ /* 0x000ea80000100800 */
[----:B------:R-:W3:Y:S01]  /*47c0*/  LDL R241, [R1+0x9c] ;  /* 0x00009c0001f17983 */ /* 0x000ee20000100800 */
[--C-:B------:R-:W-:Y:S02]  /*47d0*/  @P4 HADD2.F32 R238, -RZ, R158.reuse.H1_H1 ;  /* 0x3000009effee4230 */ /* 0x100fe40000004100 */
[----:B------:R-:W-:Y:S01]  /*47e0*/  @P4 FMUL.FTZ R7, R245, R239 ;  /* 0x000000eff5074220 */ /* 0x000fe20000410000 */
[----:B------:R-:W-:Y:S01]  /*47f0*/  @P4 HADD2.F32 R239, -RZ, R158.H0_H0 ;  /* 0x2000009effef4230 */ /* 0x000fe20000004100 */
[----:B------:R-:W0:Y:S01]  /*4800*/  @P4 LDC R247, c[0x0][0x29c] ;  /* 0x0000a700fff74b82 */ /* 0x000e220000000800 */
[C---:B------:R-:W-:Y:S01]  /*4810*/  @!P5 ISETP.NE.U32.AND P3, PT, R3.reuse, RZ, PT ;  /* 0x000000ff0300d20c */ /* 0x040fe20003f65070 */
[-C--:B------:R-:W-:Y:S01]  /*4820*/  @P4 FFMA.FTZ R73, R238, R7.reuse, R73 ;  /* 0x00000007ee494223 */ /* 0x080fe20000010049 */
[----:B------:R-:W-:Y:S01]  /*4830*/  @!P5 ISETP.NE.U32.AND P2, PT, R3, RZ, PT ;  /* 0x000000ff0300d20c */ /* 0x000fe20003f45070 */
[-C--:B------:R-:W-:Y:S01]  /*4840*/  @P4 FFMA.FTZ R72, R239, R6.reuse, R72 ;  /* 0x00000006ef484223 */ /* 0x080fe20000010048 */
[C---:B------:R-:W-:Y:S01]  /*4850*/  @!P5 ISETP.NE.AND.EX P3, PT, R2.reuse, RZ, PT, P3 ;  /* 0x000000ff0200d20c */ /* 0x040fe20003f65330 */
[----:B------:R-:W-:Y:S01]  /*4860*/  BSSY B1, `(.L_x_12400) ;  /* 0x0000015000017945 */ /* 0x000fe20003800000 */
[----:B------:R-:W-:Y:S01]  /*4870*/  @!P5 ISETP.NE.AND.EX P2, PT, R2, RZ, PT, P2 ;  /* 0x000000ff0200d20c */ /* 0x000fe20003f45320 */
[----:B------:R-:W1:Y:S01]  /*4880*/  @P4 LDC R239, c[0x0][0x29c] ;  /* 0x0000a700ffef4b82 */ /* 0x000e620000000800 */
[----:B--2---:R-:W-:Y:S01]  /*4890*/  @P4 FMUL.FTZ R238, R244, R6 ;  /* 0x00000006f4ee4220 */ /* 0x004fe20000410000 */
[----:B------:R-:W-:Y:S01]  /*48a0*/  @!P5 FSEL R244, R34, RZ, P3 ;  /* 0x000000ff22f4d208 */ /* 0x000fe20001800000 */
[----:B---3--:R-:W-:-:S03]  /*48b0*/  @P4 FMUL.FTZ R6, R241, R7 ;  /* 0x00000007f1064220 */ /* 0x008fc60000410000 */
[----:B------:R-:W-:Y:S02]  /*48c0*/  @P4 F2FP.F16.F32.PACK_AB R7, RZ, R238 ;  /* 0x000000eeff07423e */ /* 0x000fe400000000ff */
[----:B------:R-:W2:Y:S01]  /*48d0*/  LDC.U8 R238, c[0x0][0x2a0] ;  /* 0x0000a800ffee7b82 */ /* 0x000ea20000000000 */
[----:B------:R-:W-:Y:S02]  /*48e0*/  @P4 F2FP.F16.F32.PACK_AB R6, RZ, R6 ;  /* 0x00000006ff06423e */ /* 0x000fe400000000ff */
[----:B------:R-:W-:-:S04]  /*48f0*/  @P4 PRMT R134, R7, 0x7610, R134 ;  /* 0x0000761007864816 */ /* 0x000fc80000000086 */
[----:B------:R-:W-:Y:S01]  /*4900*/  @P4 PRMT R134, R134, 0x5410, R6 ;  /* 0x0000541086864816 */ /* 0x000fe20000000006 */
[----:B01----:R-:W-:Y:S06]  /*4910*/  @!P5 BRA `(.L_x_12401) ;  /* 0x000000000024d947 */ /* 0x003fec0003800000 */
        /* <DEDUP_REMOVED lines=9> */
.L_x_12401:
[----:B------:R-:W-:Y:S05]  /*49b0*/  BSYNC B1 ;  /* 0x0000000000017941 */ /* 0x000fea0003800000 */
.L_x_12400:
[----:B------:R-:W-:Y:S01]  /*49c0*/  BSSY B1, `(.L_x_12402) ;  /* 0x000000d000017945 */ /* 0x000fe20003800000 */
[----:B------:R-:W-:Y:S01]  /*49d0*/  @P4 FMUL.FTZ R239, R244, R239 ;  /* 0x000000eff4ef4220 */ /* 0x000fe20000410000 */
[----:B------:R-:W-:Y:S02]  /*49e0*/  @!P5 FSEL R241, R35, RZ, P2 ;  /* 0x000000ff23f1d208 */ /* 0x000fe40001000000 */
[----:B------:R-:W-:Y:S05]  /*49f0*/  @!P5 BRA `(.L_x_12403) ;  /* 0x000000000024d947 */ /* 0x000fea0003800000 */
        /* <DEDUP_REMOVED lines=9> */
.L_x_12403:
[----:B------:R-:W-:Y:S05]  /*4a90*/  BSYNC B1 ;  /* 0x0000000000017941 */ /* 0x000fea0003800000 */
.L_x_12402:
[----:B------:R-:W3:Y:S04]  /*4aa0*/  LDL R6, [R1+0xa0] ;  /* 0x0000a00001067983 */ /* 0x000ee80000100800 */
[----:B------:R-:W4:Y:S01]  /*4ab0*/  LDL R7, [R1+0xa4] ;  /* 0x0000a40001077983 */ /* 0x000f220000100800 */
[----:B--2---:R-:W-:Y:S01]  /*4ac0*/  @P4 FMUL.FTZ R238, R241, R247 ;  /* 0x000000f7f1ee4220 */ /* 0x004fe20000410000 */
[----:B------:R-:W-:Y:S02]  /*4ad0*/  SEL R196, R196, R144, P0 ;  /* 0x00000090c4c47207 */ /* 0x000fe40000000000 */
[----:B------:R0:W-:Y:S01]  /*4ae0*/  STL [R1+0x1b8], R0 ;  /* 0x0001b80001007387 */ /* 0x0001e20000100800 */
[----:B------:R-:W-:Y:S02]  /*4af0*/  SEL R197, R197, R145, P0 ;  /* 0x00000091c5c57207 */ /* 0x000fe40000000000 */
[----:B------:R-:W-:-:S02]  /*4b00*/  SEL R198, R198, R146, P0 ;  /* 0x00000092c6c67207 */ /* 0x000fc40000000000 */
[----:B------:R-:W-:Y:S01]  /*4b10*/  SEL R199, R199, R147, P0 ;  /* 0x00000093c7c77207 */ /* 0x000fe20000000000 */
[----:B---3--:R-:W-:Y:S01]  /*4b20*/  @P4 FMUL.FTZ R6, R6, R239 ;  /* 0x000000ef06064220 */ /* 0x008fe20000410000 */
[----:B----4-:R-:W-:-:S04]  /*4b30*/  @P4 FMUL.FTZ R7, R7, R238 ;  /* 0x000000ee07074220 */ /* 0x010fc80000410000 */
[----:B------:R-:W-:-:S04]  /*4b40*/  @P4 F2FP.F16.F32.PACK_AB R6, RZ, R6 ;  /* 0x00000006ff06423e */ /* 0x000fc800000000ff */
[----:B0-----:R-:W-:Y:S02]  /*4b50*/  PRMT R0, R6, 0x7610, R0 ;  /* 0x0000761006007816 */ /* 0x001fe40000000000 */
[----:B------:R-:W-:Y:S02]  /*4b60*/  @P4 F2FP.F16.F32.PACK_AB R247, RZ, R7 ;  /* 0x00000007fff7423e */ /* 0x000fe400000000ff */
[----:B------:R-:W-:Y:S01]  /*4b70*/  @P4 PRMT R135, R0, 0x7610, R135 ;  /* 0x0000761000874816 */ /* 0x000fe20000000087 */
[----:B------:R-:W0:Y:S01]  /*4b80*/  @P1 LDC.64 R6, c[0x0][0x308] ;  /* 0x0000c200ff061b82 */ /* 0x000e220000000a00 */
[----:B------:R-:W5:Y:S01]  /*4b90*/  LDL.LU R0, [R1+0x1b8] ;  /* 0x0001b80001007983 */ /* 0x000f620000300800 */
[----:B0-----:R-:W-:Y:S01]  /*4ba0*/  @P1 IMAD.WIDE.U32 R6, R249, 0x20, R6 ;  /* 0x00000020f9061825 */ /* 0x001fe200078e0006 */
[----:B------:R-:W-:-:S05]  /*4bb0*/  @P4 PRMT R135, R135, 0x5410, R247 ;  /* 0x0000541087874816 */ /* 0x000fca00000000f7 */
[----:B------:R-:W0:Y:S01]  /*4bc0*/  LDC.U8 R249, c[0x0][0x2a0] ;  /* 0x0000a800fff97b82 */ /* 0x000e220000000000 */
[----:B------:R1:W-:Y:S02]  /*4bd0*/  @P1 STG.E.128 desc[UR4][R6.64], R196 ;  /* 0x000000c406001986 */ /* 0x0003e4000c101d04 */
[----:B-1----:R-:W-:Y:S02]  /*4be0*/  SEL R196, R246, R96, P0 ;  /* 0x00000060f6c47207 */ /* 0x002fe40000000000 */
[----:B------:R-:W-:Y:S02]  /*4bf0*/  SEL R197, R245, R97, P0 ;  /* 0x00000061f5c57207 */ /* 0x000fe40000000000 */
        /* <DEDUP_REMOVED lines=9> */
[----:B-1----:R-:W-:-:S05]  /*4c90*/  @P4 HADD2.F32 R196, -RZ, R159.H0_H0 ;  /* 0x2000009fffc44230 */ /* 0x002fca0000004100 */
[----:B------:R-:W-:Y:S01]  /*4ca0*/  @P4 FFMA.FTZ R74, R196, R239, R74 ;  /* 0x000000efc44a4223 */ /* 0x000fe2000001004a */
[----:B------:R-:W-:Y:S02]  /*4cb0*/  @P4 HADD2.F32 R196, -RZ, R159.H1_H1 ;  /* 0x3000009fffc44230 */ /* 0x000fe40000004100 */
[----:B------:R1:W5:Y:S02]  /*4cc0*/  @P4 LDG.E.128 R156, desc[UR4][R6.64] ;  /* 0x00000004069c4981 */ /* 0x000364000c1e1d00 */
[----:B-1----:R-:W1:Y:S08]  /*4cd0*/  @P4 LDC R7, c[0x0][0x29c] ;  /* 0x0000a700ff074b82 */ /* 0x002e700000000800 */
[----:B------:R-:W2:Y:S01]  /*4ce0*/  @P4 LDC R6, c[0x0][0x29c] ;  /* 0x0000a700ff064b82 */ /* 0x000ea20000000800 */
[C---:B------:R-:W-:Y:S01]  /*4cf0*/  @!P5 ISETP.NE.U32.AND P3, PT, R3.reuse, RZ, PT ;  /* 0x000000ff0300d20c */ /* 0x040fe20003f65070 */
        /* <DEDUP_REMOVED lines=15> */
.L_x_12405:
[----:B------:R-:W-:Y:S05]  /*4df0*/  BSYNC B1 ;  /* 0x0000000000017941 */ /* 0x000fea0003800000 */
.L_x_12404:
[----:B-----5:R-:W-:Y:S02]  /*4e00*/  @P4 HADD2.F32 R197, -RZ, R156.H0_H0 ;  /* 0x2000009cffc54230 */ /* 0x020fe40000004100 */
[----:B-1----:R-:W-:Y:S01]  /*4e10*/  @P4 FMUL.FTZ R7, R196, R7 ;  /* 0x00000007c4074220 */ /* 0x002fe20000410000 */
[----:B------:R-:W-:Y:S01]  /*4e20*/  @!P5 ISETP.NE.AND.EX P2, PT, R2, RZ, PT, P2 ;  /* 0x000000ff0200d20c */ /* 0x000fe20003f45320 */
[----:B------:R-:W-:Y:S02]  /*4e30*/  BSSY B1, `(.L_x_12406) ;  /* 0x000000d000017945 */ /* 0x000fe40003800000 */
[----:B------:R-:W-:Y:S01]  /*4e40*/  @P4 FFMA.FTZ R68, R197, R7, R68 ;  /* 0x00000007c5444223 */ /* 0x000fe20000010044 */
[----:B------:R-:W-:Y:S01]  /*4e50*/  @!P5 FSEL R197, R29, RZ, P2 ;  /* 0x000000ff1dc5d208 */ /* 0x000fe20001000000 */
[----:B------:R-:W-:Y:S08]  /*4e60*/  @!P5 BRA `(.L_x_12407) ;  /* 0x000000000024d947 */ /* 0x000ff00003800000 */
        /* <DEDUP_REMOVED lines=9> */
.L_x_12407:
[----:B------:R-:W-:Y:S05]  /*4f00*/  BSYNC B1 ;  /* 0x0000000000017941 */ /* 0x000fea0003800000 */
.L_x_12406:
[----:B------:R-:W3:Y:S01]  /*4f10*/  LDL R241, [R1+0xf8] ;  /* 0x0000f80001f17983 */ /* 0x000ee20000100800 */
[----:B------:R-:W0:Y:S03]  /*4f20*/  @P4 LDC R199, c[0x0][0x29c] ;  /* 0x0000a700ffc74b82 */ /* 0x000e260000000800 */
[----:B------:R-:W4:Y:S01]  /*4f30*/  LDL R238, [R1+0xfc] ;  /* 0x0000fc0001ee7983 */ /* 0x000f220000100800 */
[----:B------:R-:W-:Y:S02]  /*4f40*/  @P4 HADD2.F32 R198, -RZ, R156.H1_H1 ;  /* 0x3000009cffc64230 */ /* 0x000fe40000004100 */
[----:B--2---:R-:W-:Y:S01]  /*4f50*/  @P4 FMUL.FTZ R6, R197, R6 ;  /* 0x00000006c5064220 */ /* 0x004fe20000410000 */
[C---:B------:R-:W-:Y:S01]  /*4f60*/  @!P5 ISETP.NE.U32.AND P3, PT, R3.reuse, RZ, PT ;  /* 0x000000ff0300d20c */ /* 0x040fe20003f65070 */
[----:B------:R-:W-:Y:S01]  /*4f70*/  BSSY B1, `(.L_x_12408) ;  /* 0x0000015000017945 */ /* 0x000fe20003800000 */
[----:B------:R-:W1:Y:S01]  /*4f80*/  @P4 LDC R239, c[0x0][0x29c] ;  /* 0x0000a700ffef4b82 */ /* 0x000e620000000800 */
[----:B------:R-:W-:Y:S01]  /*4f90*/  @P4 FFMA.FTZ R69, R198, R6, R69 ;  /* 0x00000006c6454223 */ /* 0x000fe20000010045 */
[----:B------:R-:W-:-:S02]  /*4fa0*/  @!P5 ISETP.NE.U32.AND P2, PT, R3, RZ, PT ;  /* 0x000000ff0300d20c */ /* 0x000fc40003f45070 */
[C---:B------:R-:W-:Y:S02]  /*4fb0*/  @!P5 ISETP.NE.AND.EX P3, PT, R2.reuse, RZ, PT, P3 ;  /* 0x000000ff0200d20c */ /* 0x040fe40003f65330 */
[----:B------:R-:W-:Y:S02]  /*4fc0*/  @!P5 ISETP.NE.AND.EX P2, PT, R2, RZ, PT, P2 ;  /* 0x000000ff0200d20c */ /* 0x000fe40003f45320 */
[----:B------:R-:W-:Y:S01]  /*4fd0*/  @!P5 FSEL R198, R30, RZ, P3 ;  /* 0x000000ff1ec6d208 */ /* 0x000fe20001800000 */
[----:B---3--:R-:W-:Y:S01]  /*4fe0*/  @P4 FMUL.FTZ R7, R241, R7 ;  /* 0x00000007f1074220 */ /* 0x008fe20000410000 */
[----:B----4-:R-:W-:-:S04]  /*4ff0*/  @P4 FMUL.FTZ R6, R238, R6 ;  /* 0x00000006ee064220 */ /* 0x010fc80000410000 */
[----:B------:R-:W-:Y:S02]  /*5000*/  @P4 F2FP.F16.F32.PACK_AB R7, RZ, R7 ;  /* 0x00000007ff07423e */ /* 0x000fe400000000ff */
[----:B------:R-:W-:Y:S01]  /*5010*/  @P4 F2FP.F16.F32.PACK_AB R6, RZ, R6 ;  /* 0x00000006ff06423e */ /* 0x000fe200000000ff */
        /* <DEDUP_REMOVED lines=10> */
.L_x_12409:
[----:B------:R-:W-:Y:S05]  /*50c0*/  BSYNC B1 ;  /* 0x0000000000017941 */ /* 0x000fea0003800000 */
.L_x_12408:
        /* <DEDUP_REMOVED lines=12> */
.L_x_12411:
[----:B------:R-:W-:Y:S05]  /*5190*/  BSYNC B1 ;  /* 0x0000000000017941 */ /* 0x000fea0003800000 */
.L_x_12410:
[----:B------:R-:W2:Y:S04]  /*51a0*/  LDL R246, [R1+0x100] ;  /* 0x0001000001f67983 */ /* 0x000ea80000100800 */
[----:B------:R-:W3:Y:S01]  /*51b0*/  LDL R245, [R1+0x104] ;  /* 0x0001040001f57983 */ /* 0x000ee20000100800 */
[--C-:B------:R-:W-:Y:S02]  /*51c0*/  @P4 HADD2.F32 R244, -RZ, R157.reuse.H0_H0 ;  /* 0x2000009dfff44230 */ /* 0x100fe40000004100 */
[----:B------:R-:W-:Y:S01]  /*51d0*/  @P4 FMUL.FTZ R239, R199, R239 ;  /* 0x000000efc7ef4220 */ /* 0x000fe20000410000 */
[----:B------:R-:W-:Y:S01]  /*51e0*/  @P4 HADD2.F32 R241, -RZ, R157.H1_H1 ;  /* 0x3000009dfff14230 */ /* 0x000fe20000004100 */
[----:B------:R-:W-:Y:S01]  /*51f0*/  @P4 PRMT R132, R7, 0x7610, R132 ;  /* 0x0000761007844816 */ /* 0x000fe20000000084 */
[----:B------:R-:W-:Y:S01]  /*5200*/  BSSY B1, `(.L_x_12412) ;  /* 0x0000019000017945 */ /* 0x000fe20003800000 */
[----:B------:R-:W-:Y:S01]  /*5210*/  @P4 FFMA.FTZ R70, R244, R238, R70 ;  /* 0x000000eef4464223 */ /* 0x000fe20000010046 */
[----:B------:R-:W-:Y:S01]  /*5220*/  @!P5 ISETP.NE.U32.AND P3, PT, R3, RZ, PT ;  /* 0x000000ff0300d20c */ /* 0x000fe20003f65070 */
[----:B------:R-:W-:Y:S01]  /*5230*/  @P4 FFMA.FTZ R71, R241, R239, R71 ;  /* 0x000000eff1474223 */ /* 0x000fe20000010047 */
[----:B------:R-:W0:Y:S01]  /*5240*/  @P4 LDC R244, c[0x0][0x29c] ;  /* 0x0000a700fff44b82 */ /* 0x000e220000000800 */
[----:B------:R-:W-:-:S02]  /*5250*/  @P4 PRMT R132, R132, 0x5410, R6 ;  /* 0x0000541084844816 */ /* 0x000fc40000000006 */
[----:B------:R-:W-:Y:S02]  /*5260*/  @!P5 ISETP.NE.AND.EX P3, PT, R2, RZ, PT, P3 ;  /* 0x000000ff0200d20c */ /* 0x000fe40003f65330 */
[----:B------:R-:W-:Y:S02]  /*5270*/  @!P5 ISETP.NE.U32.AND P2, PT, R3, RZ, PT ;  /* 0x000000ff0300d20c */ /* 0x000fe40003f45070 */
[----:B------:R-:W-:Y:S01]  /*5280*/  @!P5 FSEL R247, R24, RZ, P3 ;  /* 0x000000ff18f7d208 */ /* 0x000fe20001800000 */
        /* <DEDUP_REMOVED lines=16> */
.L_x_12413:
[----:B------:R-:W-:Y:S05]  /*5390*/  BSYNC B1 ;  /* 0x0000000000017941 */ /* 0x000fea0003800000 */
.L_x_12412:
[----:B------:R-:W-:Y:S02]  /*53a0*/  @P4 HADD2.F32 R6, -RZ, R158.H0_H0 ;  /* 0x2000009eff064230 */ /* 0x000fe40000004100 */
        /* <DEDUP_REMOVED lines=14> */
.L_x_12415:
[----:B------:R-:W-:Y:S05]  /*5490*/  BSYNC B1 ;  /* 0x0000000000017941 */ /* 0x000fea0003800000 */
.L_x_12414:
        /* <DEDUP_REMOVED lines=9> */
[----:B------:R-:W-:Y:S01]  /*5530*/  @!P5 ISETP.NE.AND.EX P2, PT, R2, RZ, PT, P2 ;  /* 0x000000ff0200d20c */ /* 0x000fe20003f45320 */
[----:B--2---:R-:W-:Y:S01]  /*5540*/  @P4 FMUL.FTZ R7, R245, R7 ;  /* 0x00000007f5074220 */ /* 0x004fe20000410000 */
[----:B------:R-:W-:Y:S01]  /*5550*/  @!P5 FSEL R245, R26, RZ, P3 ;  /* 0x000000ff1af5d208 */ /* 0x000fe20001800000 */
[----:B---3--:R-:W-:-:S03]  /*5560*/  @P4 FMUL.FTZ R6, R6, R241 ;  /* 0x000000f106064220 */ /* 0x008fc60000410000 */
        /* <DEDUP_REMOVED lines=13> */
.L_x_12417:
[----:B------:R-:W-:Y:S05]  /*5640*/  BSYNC B1 ;  /* 0x0000000000017941 */ /* 0x000fea0003800000 */
.L_x_12416:
        /* <DEDUP_REMOVED lines=12> */
.L_x_12419:
[----:B------:R-:W-:Y:S05]  /*5710*/  BSYNC B1 ;  /* 0x0000000000017941 */ /* 0x000fea0003800000 */
.L_x_12418:
[----:B------:R-:W2:Y:S04]  /*5720*/  LDL R6, [R1+0x90] ;  /* 0x0000900001067983 */ /* 0x000ea80000100800 */
[----:B------:R-:W3:Y:S04]  /*5730*/  LDL R7, [R1+0x94] ;  /* 0x0000940001077983 */ /* 0x000ee80000100800 */
[----:B------:R0:W-:Y:S04]  /*5740*/  STL [R1+0x1bc], R4 ;  /* 0x0001bc0401007387 */ /* 0x0001e80000100800 */
[----:B0-----:R-:W4:Y:S01]  /*5750*/  LDL.LU R4, [R1+0x4] ;  /* 0x0000040001047983 */ /* 0x001f220000300800 */
[----:B------:R-:W-:-:S03]  /*5760*/  @P4 FMUL.FTZ R239, R244, R239 ;  /* 0x000000eff4ef4220 */ /* 0x000fc60000410000 */
[----:B------:R0:W-:Y:S01]  /*5770*/  STL [R1+0x1b8], R0 ;  /* 0x0001b80001007387 */ /* 0x0001e20000100800 */
[----:B------:R-:W-:Y:S02]  /*5780*/  SEL R196, R196, R144, P0 ;  /* 0x00000090c4c47207 */ /* 0x000fe40000000000 */
[----:B------:R-:W-:Y:S02]  /*5790*/  SEL R197, R197, R145, P0 ;  /* 0x00000091c5c57207 */ /* 0x000fe40000000000 */
[----:B------:R-:W-:Y:S02]  /*57a0*/  SEL R198, R198, R146, P0 ;  /* 0x00000092c6c67207 */ /* 0x000fe40000000000 */
[----:B------:R-:W-:Y:S01]  /*57b0*/  SEL R199, R199, R147, P0 ;  /* 0x00000093c7c77207 */ /* 0x000fe20000000000 */
[----:B--2---:R-:W-:Y:S01]  /*57c0*/  @P4 FMUL.FTZ R6, R6, R238 ;  /* 0x000000ee06064220 */ /* 0x004fe20000410000 */
[----:B---3--:R-:W-:-:S04]  /*57d0*/  @P4 FMUL.FTZ R7, R7, R239 ;  /* 0x000000ef07074220 */ /* 0x008fc80000410000 */
[----:B------:R-:W-:-:S04]  /*57e0*/  @P4 F2FP.F16.F32.PACK_AB R6, RZ, R6 ;  /* 0x00000006ff06423e */ /* 0x000fc800000000ff */
[----:B0-----:R-:W-:Y:S02]  /*57f0*/  PRMT R0, R6, 0x7610, R0 ;  /* 0x0000761006007816 */ /* 0x001fe40000000000 */
[----:B------:R-:W-:Y:S02]  /*5800*/  @P4 F2FP.F16.F32.PACK_AB R249, RZ, R7 ;  /* 0x00000007fff9423e */ /* 0x000fe400000000ff */
[----:B------:R-:W4:Y:S01]  /*5810*/  @P1 LDC.64 R6, c[0x0][0x308] ;  /* 0x0000c200ff061b82 */ /* 0x000f220000000a00 */
[----:B------:R-:W-:Y:S01]  /*5820*/  @P4 PRMT R135, R0, 0x7610, R135 ;  /* 0x0000761000874816 */ /* 0x000fe20000000087 */
[----:B----4-:R-:W-:Y:S02]  /*5830*/  @P1 IMAD.WIDE.U32 R6, R4, 0x20, R6 ;  /* 0x0000002004061825 */ /* 0x010fe400078e0006 */
[----:B------:R-:W5:Y:S04]  /*5840*/  LDL.LU R4, [R1+0x1bc] ;  /* 0x0001bc0001047983 */ /* 0x000f680000300800 */
[----:B------:R-:W5:Y:S04]  /*5850*/  LDL.LU R0, [R1+0x1b8] ;  /* 0x0001b80001007983 */ /* 0x000f680000300800 */
[----:B------:R0:W-:Y:S02]  /*5860*/  @P1 STG.E.128 desc[UR4][R6.64], R196 ;  /* 0x000000c406001986 */ /* 0x0001e4000c101d04 */
[----:B0-----:R-:W-:-:S02]  /*5870*/  SEL R196, R247, R96, P0 ;  /* 0x00000060f7c47207 */ /* 0x001fc40000000000 */
[----:B------:R-:W-:Y:S02]  /*5880*/  SEL R197, R246, R97, P0 ;  /* 0x00000061f6c57207 */ /* 0x000fe40000000000 */
[----:B------:R-:W-:Y:S02]  /*5890*/  SEL R198, R245, R98, P0 ;  /* 0x00000062f5c67207 */ /* 0x000fe40000000000 */
[----:B------:R-:W-:-:S05]  /*58a0*/  SEL R199, R244, R99, P0 ;  /* 0x00000063f4c77207 */ /* 0x000fca0000000000 */
[----:B------:R0:W-:Y:S02]  /*58b0*/  @P1 STG.E.128 desc[UR4][R6.64+0x10], R196 ;  /* 0x000010c406001986 */ /* 0x0001e4000c101d04 */
[----:B0-----:R-:W0:Y:S08]  /*58c0*/  @P4 LDC.64 R196, c[0x0][0x2f8] ;  /* 0x0000be00ffc44b82 */ /* 0x001e300000000a00 */
[----:B------:R-:W1:Y:S01]  /*58d0*/  @P4 LDC.64 R6, c[0x0][0x220] ;  /* 0x00008800ff064b82 */ /* 0x000e620000000a00 */
[----:B------:R-:W-:-:S07]  /*58e0*/  @P4 PRMT R135, R135, 0x5410, R249 ;  /* 0x0000541087874816 */ /* 0x000fce00000000f9 */
[----:B------:R-:W2:Y:S01]  /*58f0*/  LDC.U8 R249, c[0x0][0x2a0] ;  /* 0x0000a800fff97b82 */ /* 0x000ea20000000000 */
[----:B0-----:R-:W-:Y:S01]  /*5900*/  @P4 IMAD.WIDE.U32 R196, R237, 0x10, R196 ;  /* 0x00000010edc44825 */ /* 0x001fe200078e00c4 */
[----:B------:R-:W-:-:S04]  /*5910*/  IADD3 R237, R214, 0x60, RZ ;  /* 0x00000060d6ed7810 */ /* 0x000fc80007ffe0ff */
[----:B------:R0:W-:Y:S01]  /*5920*/  @P4 STG.E.128 desc[UR4][R196.64], R132 ;  /* 0x00000084c4004986 */ /* 0x0001e2000c101d04 */
[----:B-1----:R-:W-:-:S04]  /*5930*/  @P4 IMAD.WIDE.U32 R6, R237, 0x10, R6 ;  /* 0x00000010ed064825 */ /* 0x002fc800078e0006 */
[----:B0-----:R-:W-:Y:S02]  /*5940*/  @P4 HADD2.F32 R196, -RZ, R158.H1_H1 ;  /* 0x3000009effc44230 */ /* 0x001fe40000004100 */
[----:B------:R-:W-:-:S03]  /*5950*/  @P4 HADD2.F32 R197, -RZ, R159.H1_H1 ;  /* 0x3000009fffc54230 */ /* 0x000fc60000004100 */
[----:B------:R-:W-:Y:S01]  /*5960*/  @P4 FFMA.FTZ R65, R196, R241, R65 ;  /* 0x000000f1c4414223 */ /* 0x000fe20000010041 */
[----:B------:R-:W-:Y:S02]  /*5970*/  @P4 HADD2.F32 R196, -RZ, R159.H0_H0 ;  /* 0x2000009fffc44230 */ /* 0x000fe40000004100 */
[----:B------:R0:W5:Y:S02]  /*5980*/  @P4 LDG.E.128 R156, desc[UR4][R6.64] ;  /* 0x00000004069c4981 */ /* 0x000164000c1e1d00 */
[----:B0-----:R-:W0:Y:S08]  /*5990*/  @P4 LDC R6, c[0x0][0x29c] ;  /* 0x0000a700ff064b82 */ /* 0x001e300000000800 */
[----:B------:R-:W1:Y:S01]  /*59a0*/  @P4 LDC R7, c[0x0][0x29c] ;  /* 0x0000a700ff074b82 */ /* 0x000e620000000800 */
[----:B------:R-:W-:Y:S01]  /*59b0*/  @!P5 ISETP.NE.U32.AND P3, PT, R3, RZ, PT ;  /* 0x000000ff0300d20c */ /* 0x000fe20003f65070 */
[----:B------:R-:W-:Y:S03]  /*59c0*/  BSSY B1, `(.L_x_12420) ;  /* 0x000000f000017945 */ /* 0x000fe60003800000 */
[----:B------:R-:W-:Y:S01]  /*59d0*/  @!P5 ISETP.NE.AND.EX P3, PT, R2, RZ, PT, P3 ;  /* 0x000000ff0200d20c */ /* 0x000fe20003f65330 */
[----:B------:R-:W-:Y:S01]  /*59e0*/  @P4 FFMA.FTZ R66, R196, R238, R66 ;  /* 0x000000eec4424223 */ /* 0x000fe20000010042 */
[----:B------:R-:W-:Y:S01]  /*59f0*/  @P4 FFMA.FTZ R67, R197, R239, R67 ;  /* 0x000000efc5434223 */ /* 0x000fe20000010043 */
[----:B------:R-:W-:-:S02]  /*5a00*/  @!P5 ISETP.NE.U32.AND P2, PT, R3, RZ, PT ;  /* 0x000000ff0300d20c */ /* 0x000fc40003f45070 */
[----:B------:R-:W-:Y:S01]  /*5a10*/  @!P5 FSEL R196, R20, RZ, P3 ;  /* 0x000000ff14c4d208 */ /* 0x000fe20001800000 */
[----:B--2---:R-:W-:Y:S10]  /*5a20*/  @!P5 BRA `(.L_x_12421) ;  /* 0x000000000020d947 */ /* 0x004ff40003800000 */
        /* <DEDUP_REMOVED lines=8> */
.L_x_12421:
[----:B------:R-:W-:Y:S05]  /*5ab0*/  BSYNC B1 ;  /* 0x0000000000017941 */ /* 0x000fea0003800000 */
.L_x_12420:
[----:B0-----:R-:W-:Y:S01]  /*5ac0*/  @P4 FMUL.FTZ R198, R196, R6 ;  /* 0x00000006c4c64220 */ /* 0x001fe20000410000 */
[----:B-----5:R-:W-:Y:S01]  /*5ad0*/  @P4 HADD2.F32 R6, -RZ, R156.H0_H0 ;  /* 0x2000009cff064230 */ /* 0x020fe20000004100 */
[----:B------:R-:W-:Y:S01]  /*5ae0*/  @!P5 ISETP.NE.AND.EX P2, PT, R2, RZ, PT, P2 ;  /* 0x000000ff0200d20c */ /* 0x000fe20003f45320 */
[----:B------:R-:W-:Y:S03]  /*5af0*/  BSSY B1, `(.L_x_12422) ;  /* 0x000000c000017945 */ /* 0x000fe60003800000 */
[----:B------:R-:W-:Y:S01]  /*5b00*/  @P4 FFMA.FTZ R60, R6, R198, R60 ;  /* 0x000000c6063c4223 */ /* 0x000fe2000001003c */
[----:B------:R-:W-:Y:S01]  /*5b10*/  @!P5 FSEL R197, R21, RZ, P2 ;  /* 0x000000ff15c5d208 */ /* 0x000fe20001000000 */
[----:B------:R-:W-:Y:S07]  /*5b20*/  @!P5 BRA `(.L_x_12423) ;  /* 0x000000000020d947 */ /* 0x000fee0003800000 */
        /* <DEDUP_REMOVED lines=8> */
.L_x_12423:
[----:B------:R-:W-:Y:S05]  /*5bb0*/  BSYNC B1 ;  /* 0x0000000000017941 */ /* 0x000fea0003800000 */
.L_x_12422:
[----:B------:R-:W2:Y:S01]  /*5bc0*/  LDL R241, [R1+0xe8] ;  /* 0x0000e80001f17983 */ /* 0x000ea20000100800 */
[----:B------:R-:W0:Y:S03]  /*5bd0*/  @P4 LDC R199, c[0x0][0x29c] ;  /* 0x0000a700ffc74b82 */ /* 0x000e260000000800 */
[----:B------:R-:W3:Y:S01]  /*5be0*/  LDL R239, [R1+0xec] ;  /* 0x0000ec0001ef7983 */ /* 0x000ee20000100800 */
[----:B------:R-:W-:Y:S02]  /*5bf0*/  @P4 HADD2.F32 R238, -RZ, R156.H1_H1 ;  /* 0x3000009cffee4230 */ /* 0x000fe40000004100 */
[----:B-1----:R-:W-:Y:S01]  /*5c00*/  @P4 FMUL.FTZ R7, R197, R7 ;  /* 0x00000007c5074220 */ /* 0x002fe20000410000 */
[C---:B------:R-:W-:Y:S01]  /*5c10*/  @!P5 ISETP.NE.U32.AND P3, PT, R3.reuse, RZ, PT ;  /* 0x000000ff0300d20c */ /* 0x040fe20003f65070 */
[----:B------:R-:W-:Y:S01]  /*5c20*/  BSSY B1, `(.L_x_12424) ;  /* 0x0000014000017945 */ /* 0x000fe20003800000 */
[----:B------:R-:W1:Y:S01]  /*5c30*/  @P4 LDC R6, c[0x0][0x29c] ;  /* 0x0000a700ff064b82 */ /* 0x000e620000000800 */
[----:B------:R-:W-:Y:S01]  /*5c40*/  @P4 FFMA.FTZ R61, R238, R7, R61 ;  /* 0x00000007ee3d4223 */ /* 0x000fe2000001003d */
[----:B------:R-:W-:-:S02]  /*5c50*/  @!P5 ISETP.NE.U32.AND P2, PT, R3, RZ, PT ;  /* 0x000000ff0300d20c */ /* 0x000fc40003f45070 */
[C---:B------:R-:W-:Y:S02]  /*5c60*/  @!P5 ISETP.NE.AND.EX P3, PT, R2.reuse, RZ, PT, P3 ;  /* 0x000000ff0200d20c */ /* 0x040fe40003f65330 */
[----:B------:R-:W-:Y:S01]  /*5c70*/  @!P5 ISETP.NE.AND.EX P2, PT, R2, RZ, PT, P2 ;  /* 0x000000ff0200d20c */ /* 0x000fe20003f45320 */
[----:B--2---:R-:W-:Y:S01]  /*5c80*/  @P4 FMUL.FTZ R198, R241, R198 ;  /* 0x000000c6f1c64220 */ /* 0x004fe20000410000 */
[----:B---3--:R-:W-:-:S04]  /*5c90*/  @P4 FMUL.FTZ R7, R239, R7 ;  /* 0x00000007ef074220 */ /* 0x008fc80000410000 */
[----:B------:R-:W-:Y:S02]  /*5ca0*/  @P4 F2FP.F16.F32.PACK_AB R238, RZ, R198 ;  /* 0x000000c6ffee423e */ /* 0x000fe400000000ff */
[----:B------:R-:W-:Y:S02]  /*5cb0*/  @!P5 FSEL R198, R22, RZ, P3 ;  /* 0x000000ff16c6d208 */ /* 0x000fe40001800000 */
[----:B------:R-:W-:Y:S01]  /*5cc0*/  @P4 F2FP.F16.F32.PACK_AB R7, RZ, R7 ;  /* 0x00000007ff07423e */ /* 0x000fe200000000ff */
        /* <DEDUP_REMOVED lines=9> */
.L_x_12425:
[----:B------:R-:W-:Y:S05]  /*5d60*/  BSYNC B1 ;  /* 0x0000000000017941 */ /* 0x000fea0003800000 */
.L_x_12424:
        /* <DEDUP_REMOVED lines=12> */
.L_x_12427:
[----:B------:R-:W-:Y:S05]  /*5e30*/  BSYNC B1 ;  /* 0x0000000000017941 */ /* 0x000fea0003800000 */
.L_x_12426:
[----:B------:R-:W2:Y:S04]  /*5e40*/  LDL R246, [R1+0xf0] ;  /* 0x0000f00001f67983 */ /* 0x000ea80000100800 */
[----:B------:R-:W3:Y:S01]  /*5e50*/  LDL R245, [R1+0xf4] ;  /* 0x0000f40001f57983 */ /* 0x000ee20000100800 */
[----:B------:R-:W-:Y:S01]  /*5e60*/  @P4 FMUL.FTZ R241, R199, R6 ;  /* 0x00000006c7f14220 */ /* 0x000fe20000410000 */
[--C-:B------:R-:W-:Y:S01]  /*5e70*/  @P4 HADD2.F32 R244, -RZ, R157.reuse.H0_H0 ;  /* 0x2000009dfff44230 */ /* 0x100fe20000004100 */
[----:B------:R-:W-:Y:S01]  /*5e80*/  @P4 PRMT R132, R238, 0x7610, R132 ;  /* 0x00007610ee844816 */ /* 0x000fe20000000084 */
[----:B------:R-:W-:Y:S01]  /*5e90*/  @P4 HADD2.F32 R6, -RZ, R157.H1_H1 ;  /* 0x3000009dff064230 */ /* 0x000fe20000004100 */
[----:B------:R-:W-:Y:S01]  /*5ea0*/  @!P5 ISETP.NE.U32.AND P3, PT, R3, RZ, PT ;  /* 0x000000ff0300d20c */ /* 0x000fe20003f65070 */
[----:B------:R-:W-:Y:S01]  /*5eb0*/  BSSY B1, `(.L_x_12428) ;  /* 0x0000018000017945 */ /* 0x000fe20003800000 */
[----:B------:R-:W-:Y:S01]  /*5ec0*/  @P4 FFMA.FTZ R62, R244, R239, R62 ;  /* 0x000000eff43e4223 */ /* 0x000fe2000001003e */
[----:B------:R-:W-:Y:S01]  /*5ed0*/  @P4 PRMT R132, R132, 0x5410, R7 ;  /* 0x0000541084844816 */ /* 0x000fe20000000007 */
[----:B------:R-:W-:Y:S01]  /*5ee0*/  @P4 FFMA.FTZ R63, R6, R241, R63 ;  /* 0x000000f1063f4223 */ /* 0x000fe2000001003f */
[----:B------:R-:W0:Y:S01]  /*5ef0*/  @P4 LDC R244, c[0x0][0x29c] ;  /* 0x0000a700fff44b82 */ /* 0x000e220000000800 */
[----:B------:R-:W-:-:S02]  /*5f00*/  @!P5 ISETP.NE.AND.EX P3, PT, R2, RZ, PT, P3 ;  /* 0x000000ff0200d20c */ /* 0x000fc40003f65330 */
[----:B------:R-:W-:Y:S02]  /*5f10*/  @!P5 ISETP.NE.U32.AND P2, PT, R3, RZ, PT ;  /* 0x000000ff0300d20c */ /* 0x000fe40003f45070 */
        /* <DEDUP_REMOVED lines=17> */
.L_x_12429:
[----:B------:R-:W-:Y:S05]  /*6030*/  BSYNC B1 ;  /* 0x0000000000017941 */ /* 0x000fea0003800000 */
.L_x_12428:
        /* <DEDUP_REMOVED lines=15> */
.L_x_12431:
[----:B------:R-:W-:Y:S05]  /*6130*/  BSYNC B1 ;  /* 0x0000000000017941 */ /* 0x000fea0003800000 */
.L_x_12430:
[----:B------:R-:W2:Y:S01]  /*6140*/  LDL R7, [R1+0x78] ;  /* 0x0000780001077983 */ /* 0x000ea20000100800 */
[----:B------:R-:W0:Y:S03]  /*6150*/  @P4 LDC R238, c[0x0][0x29c] ;  /* 0x0000a700ffee4b82 */ /* 0x000e260000000800 */
[----:B------:R1:W-:Y:S04]  /*6160*/  STL.64 [R1+0x1b8], R4 ;  /* 0x0001b80401007387 */ /* 0x0003e80000100a00 */
[----:B------:R-:W3:Y:S01]  /*6170*/  LDL R245, [R1+0x7c] ;  /* 0x00007c0001f57983 */ /* 0x000ee20000100800 */
[----:B------:R-:W4:Y:S01]  /*6180*/  @P4 LDC R239, c[0x0][0x29c] ;  /* 0x0000a700ffef4b82 */ /* 0x000f220000000800 */
[----:B------:R-:W-:-:S07]  /*6190*/  @P4 FMUL.FTZ R241, R246, R244 ;  /* 0x000000f4f6f14220 */ /* 0x000fce0000410000 */
[----:B-1----:R-:W1:Y:S02]  /*61a0*/  @P1 LDC.64 R4, c[0x0][0x308] ;  /* 0x0000c200ff041b82 */ /* 0x002e640000000a00 */
[----:B-1----:R1:W5:Y:S01]  /*61b0*/  LDL.LU.64 R4, [R1+0x1b8] ;  /* 0x0001b80001047983 */ /* 0x0023620000300a00 */
[C---:B------:R-:W-:Y:S01]  /*61c0*/  @!P5 ISETP.NE.U32.AND P3, PT, R3.reuse, RZ, PT ;  /* 0x000000ff0300d20c */ /* 0x040fe20003f65070 */
[----:B------:R-:W-:Y:S01]  /*61d0*/  BSSY B1, `(.L_x_12432) ;  /* 0x0000014000017945 */ /* 0x000fe20003800000 */
[----:B------:R-:W-:Y:S02]  /*61e0*/  @!P5 ISETP.NE.U32.AND P2, PT, R3, RZ, PT ;  /* 0x000000ff0300d20c */ /* 0x000fe40003f45070 */
[C---:B------:R-:W-:Y:S02]  /*61f0*/  @!P5 ISETP.NE.AND.EX P3, PT, R2.reuse, RZ, PT, P3 ;  /* 0x000000ff0200d20c */ /* 0x040fe40003f65330 */
[----:B------:R-:W-:Y:S01]  /*6200*/  @!P5 ISETP.NE.AND.EX P2, PT, R2, RZ, PT, P2 ;  /* 0x000000ff0200d20c */ /* 0x000fe20003f45320 */
[----:B--2---:R-:W-:-:S05]  /*6210*/  @P4 FMUL.FTZ R7, R7, R6 ;  /* 0x0000000607074220 */ /* 0x004fca0000410000 */
[----:B------:R-:W-:Y:S01]  /*6220*/  @P4 F2FP.F16.F32.PACK_AB R7, RZ, R7 ;  /* 0x00000007ff07423e */ /* 0x000fe200000000ff */
[----:B---3--:R-:W-:-:S03]  /*6230*/  @P4 FMUL.FTZ R6, R245, R241 ;  /* 0x000000f1f5064220 */ /* 0x008fc60000410000 */
[----:B------:R-:W-:Y:S02]  /*6240*/  @P4 PRMT R134, R7, 0x7610, R134 ;  /* 0x0000761007864816 */ /* 0x000fe40000000086 */
[----:B------:R-:W-:Y:S02]  /*6250*/  @P4 F2FP.F16.F32.PACK_AB R6, RZ, R6 ;  /* 0x00000006ff06423e */ /* 0x000fe400000000ff */
[----:B------:R-:W-:Y:S02]  /*6260*/  @!P5 FSEL R245, R18, RZ, P3 ;  /* 0x000000ff12f5d208 */ /* 0x000fe40001800000 */
[----:B------:R-:W-:Y:S01]  /*6270*/  @P4 PRMT R134, R134, 0x5410, R6 ;  /* 0x0000541086864816 */ /* 0x000fe20000000006 */
[----:B01--4-:R-:W-:Y:S06]  /*6280*/  @!P5 BRA `(.L_x_12433) ;  /* 0x000000000020d947 */ /* 0x013fec0003800000 */
[----:B------:R-:W-:Y:S02]  /*6290*/  ISETP.NE.AND P6, PT, R249, RZ, PT ;  /* 0x000000fff900720c */ /* 0x000fe40003fc5270 */
[----:B------:R-:W-:Y:S02]  /*62a0*/  ISETP.NE.U32.AND P3, PT, R3, RZ, PT ;  /* 0x000000ff0300720c */ /* 0x000fe40003f65070 */
[----:B------:R-:W-:Y:S02]  /*62b0*/  FSEL R6, R215, RZ, !P6 ;  /* 0x000000ffd7067208 */ /* 0x000fe40007000000 */
[----:B------:R-:W-:-:S03]  /*62c0*/  ISETP.NE.AND.EX P3, PT, R2, RZ, PT, P3 ;  /* 0x000000ff0200720c */ /* 0x000fc60003f65330 */
[----:B------:R-:W-:-:S04]  /*62d0*/  FFMA.FTZ R6, R186, R216, R6 ;  /* 0x000000d8ba067223 */ /* 0x000fc80000010006 */
[----:B------:R-:W-:-:S04]  /*62e0*/  FADD.FTZ R6, R204, -R6 ;  /* 0x80000006cc067221 */ /* 0x000fc80000010000 */
[----:B-----5:R-:W-:-:S04]  /*62f0*/  FMUL.FTZ R245, R5, R6 ;  /* 0x0000000605f57220 */ /* 0x020fc80000410000 */
[----:B------:R-:W-:-:S07]  /*6300*/  @P3 FADD.FTZ R245, R18, R245 ;  /* 0x000000f512f53221 */ /* 0x000fce0000010000 */
.L_x_12433:
[----:B------:R-:W-:Y:S05]  /*6310*/  BSYNC B1 ;  /* 0x0000000000017941 */ /* 0x000fea0003800000 */
.L_x_12432:
        /* <DEDUP_REMOVED lines=12> */
.L_x_12435:
[----:B------:R-:W-:Y:S05]  /*63e0*/  BSYNC B1 ;  /* 0x0000000000017941 */ /* 0x000fea0003800000 */
.L_x_12434:
[----:B------:R-:W2:Y:S04]  /*63f0*/  LDL R6, [R1+0x80] ;  /* 0x0000800001067983 */ /* 0x000ea80000100800 */
[----:B------:R-:W3:Y:S01]  /*6400*/  LDL R7, [R1+0x84] ;  /* 0x0000840001077983 */ /* 0x000ee20000100800 */
[----:B------:R-:W-:-:S03]  /*6410*/  @P4 FMUL.FTZ R239, R244, R239 ;  /* 0x000000eff4ef4220 */ /* 0x000fc60000410000 */
[----:B------:R0:W-:Y:S04]  /*6420*/  STL.64 [R1+0x1c0], R8 ;  /* 0x0001c00801007387 */ /* 0x0001e80000100a00 */
[----:B------:R1:W-:Y:S01]  /*6430*/  STL [R1+0x1b8], R0 ;  /* 0x0001b80001007387 */ /* 0x0003e20000100800 */
[----:B0-----:R-:W0:Y:S01]  /*6440*/  @P1 LDC.64 R8, c[0x0][0x308] ;  /* 0x0000c200ff081b82 */ /* 0x001e220000000a00 */
[----:B------:R-:W-:Y:S02]  /*6450*/  SEL R196, R196, R144, P0 ;  /* 0x00000090c4c47207 */ /* 0x000fe40000000000 */
[----:B------:R-:W-:Y:S02]  /*6460*/  SEL R197, R197, R145, P0 ;  /* 0x00000091c5c57207 */ /* 0x000fe40000000000 */
[----:B------:R-:W-:-:S02]  /*6470*/  SEL R198, R198, R146, P0 ;  /* 0x00000092c6c67207 */ /* 0x000fc40000000000 */
[----:B------:R-:W-:Y:S01]  /*6480*/  SEL R199, R199, R147, P0 ;  /* 0x00000093c7c77207 */ /* 0x000fe20000000000 */
[----:B--2---:R-:W-:Y:S01]  /*6490*/  @P4 FMUL.FTZ R6, R6, R238 ;  /* 0x000000ee06064220 */ /* 0x004fe20000410000 */
[----:B---3--:R-:W-:-:S04]  /*64a0*/  @P4 FMUL.FTZ R7, R7, R239 ;  /* 0x000000ef07074220 */ /* 0x008fc80000410000 */
[----:B------:R-:W-:-:S04]  /*64b0*/  @P4 F2FP.F16.F32.PACK_AB R6, RZ, R6 ;  /* 0x00000006ff06423e */ /* 0x000fc800000000ff */
[----:B-1----:R-:W-:Y:S02]  /*64c0*/  PRMT R0, R6, 0x7610, R0 ;  /* 0x0000761006007816 */ /* 0x002fe40000000000 */
[----:B-----5:R-:W-:Y:S02]  /*64d0*/  @P1 IADD3 R6, R4, 0x60, RZ ;  /* 0x0000006004061810 */ /* 0x020fe40007ffe0ff */
[----:B------:R-:W-:Y:S02]  /*64e0*/  @P4 F2FP.F16.F32.PACK_AB R249, RZ, R7 ;  /* 0x00000007fff9423e */ /* 0x000fe400000000ff */
[----:B------:R-:W-:Y:S01]  /*64f0*/  @P4 PRMT R135, R0, 0x7610, R135 ;  /* 0x0000761000874816 */ /* 0x000fe20000000087 */
[----:B0-----:R-:W-:Y:S02]  /*6500*/  @P1 IMAD.WIDE.U32 R6, R6, 0x20, R8 ;  /* 0x0000002006061825 */ /* 0x001fe400078e0008 */
[----:B------:R-:W5:Y:S04]  /*6510*/  LDL.LU.64 R8, [R1+0x1c0] ;  /* 0x0001c00001087983 */ /* 0x000f680000300a00 */
        /* <DEDUP_REMOVED lines=8> */
[----:B-1----:R-:W1:Y:S01]  /*65a0*/  @P4 LDC.64 R196, c[0x0][0x2f8] ;  /* 0x0000be00ffc44b82 */ /* 0x002e620000000a00 */
[----:B------:R-:W-:-:S07]  /*65b0*/  @P4 PRMT R135, R135, 0x5410, R249 ;  /* 0x0000541087874816 */ /* 0x000fce00000000f9 */
[----:B------:R-:W2:Y:S01]  /*65c0*/  @P4 LDC.64 R6, c[0x0][0x220] ;  /* 0x00008800ff064b82 */ /* 0x000ea20000000a00 */
[----:B------:R-:W-:-:S07]  /*65d0*/  @P4 HADD2.F32 R198, -RZ, R159.H1_H1 ;  /* 0x3000009fffc64230 */ /* 0x000fce0000004100 */
[----:B------:R-:W3:Y:S01]  /*65e0*/  @P4 LDC R199, c[0x0][0x29c] ;  /* 0x0000a700ffc74b82 */ /* 0x000ee20000000800 */
[----:B-1----:R-:W-:-:S05]  /*65f0*/  @P4 IMAD.WIDE.U32 R196, R237, 0x10, R196 ;  /* 0x00000010edc44825 */ /* 0x002fca00078e00c4 */
[----:B------:R1:W-:Y:S02]  /*6600*/  @P4 STG.E.128 desc[UR4][R196.64], R132 ;  /* 0x00000084c4004986 */ /* 0x0003e4000c101d04 */
[----:B-1----:R-:W-:-:S05]  /*6610*/  @P4 HADD2.F32 R196, -RZ, R158.H1_H1 ;  /* 0x3000009effc44230 */ /* 0x002fca0000004100 */
[----:B------:R-:W-:Y:S01]  /*6620*/  @P4 FFMA.FTZ R57, R196, R241, R57 ;  /* 0x000000f1c4394223 */ /* 0x000fe20000010039 */
[----:B------:R-:W-:Y:S01]  /*6630*/  IADD3 R196, R214, 0x80, RZ ;  /* 0x00000080d6c47810 */ /* 0x000fe20007ffe0ff */
[----:B------:R-:W-:Y:S01]  /*6640*/  @P4 HADD2.F32 R197, -RZ, R159.H0_H0 ;  /* 0x2000009fffc54230 */ /* 0x000fe20000004100 */
[----:B------:R-:W1:Y:S03]  /*6650*/  @P4 LDC R214, c[0x0][0x29c] ;  /* 0x0000a700ffd64b82 */ /* 0x000e660000000800 */
[----:B--2---:R-:W-:-:S05]  /*6660*/  @P4 IMAD.WIDE.U32 R6, R196, 0x10, R6 ;  /* 0x00000010c4064825 */ /* 0x004fca00078e0006 */
[----:B------:R2:W5:Y:S02]  /*6670*/  @P4 LDG.E.128 R156, desc[UR4][R6.64] ;  /* 0x00000004069c4981 */ /* 0x000564000c1e1d00 */
        /* <DEDUP_REMOVED lines=9> */
[----:B0--3--:R-:W-:Y:S10]  /*6710*/  @!P5 BRA `(.L_x_12437) ;  /* 0x000000000020d947 */ /* 0x009ff40003800000 */
        /* <DEDUP_REMOVED lines=8> */
.L_x_12437:
[----:B------:R-:W-:Y:S05]  /*67a0*/  BSYNC B1 ;  /* 0x0000000000017941 */ /* 0x000fea0003800000 */
.L_x_12436:
        /* <DEDUP_REMOVED lines=13> */
.L_x_12439:
[----:B------:R-:W-:Y:S05]  /*6880*/  BSYNC B1 ;  /* 0x0000000000017941 */ /* 0x000fea0003800000 */
.L_x_12438:
[----:B------:R-:W-:Y:S01]  /*6890*/  @!P5 ISETP.NE.U32.AND P2, PT, R3, RZ, PT ;  /* 0x000000ff0300d20c */ /* 0x000fe20003f45070 */
[--C-:B-----5:R-:W-:Y:S02]  /*68a0*/  @P4 HADD2.F32 R237, -RZ, R156.reuse.H0_H0 ;  /* 0x2000009cffed4230 */ /* 0x120fe40000004100 */
[----:B-1----:R-:W-:Y:S01]  /*68b0*/  @P4 FMUL.FTZ R214, R198, R214 ;  /* 0x000000d6c6d64220 */ /* 0x002fe20000410000 */
[----:B------:R-:W-:Y:S02]  /*68c0*/  @P4 HADD2.F32 R238, -RZ, R156.H1_H1 ;  /* 0x3000009cffee4230 */ /* 0x000fe40000004100 */
[----:B------:R-:W-:Y:S01]  /*68d0*/  @P4 FMUL.FTZ R199, R197, R199 ;  /* 0x000000c7c5c74220 */ /* 0x000fe20000410000 */
[C---:B------:R-:W-:Y:S01]  /*68e0*/  @!P5 ISETP.NE.AND.EX P2, PT, R2.reuse, RZ, PT, P2 ;  /* 0x000000ff0200d20c */ /* 0x040fe20003f45320 */
[----:B------:R-:W-:Y:S01]  /*68f0*/  BSSY B1, `(.L_x_12440) ;  /* 0x000000e000017945 */ /* 0x000fe20003800000 */
[----:B------:R-:W-:Y:S01]  /*6900*/  @P4 FFMA.FTZ R48, R237, R214, R48 ;  /* 0x000000d6ed304223 */ /* 0x000fe20000010030 */
[----:B------:R-:W-:Y:S01]  /*6910*/  @!P5 ISETP.NE.AND.EX P3, PT, R2, RZ, PT, P3 ;  /* 0x000000ff0200d20c */ /* 0x000fe20003f65330 */
[----:B------:R-:W-:Y:S01]  /*6920*/  @P4 FFMA.FTZ R49, R238, R199, R49 ;  /* 0x000000c7ee314223 */ /* 0x000fe20000010031 */
        /* <DEDUP_REMOVED lines=10> */
.L_x_12441:
[----:B------:R-:W-:Y:S05]  /*69d0*/  BSYNC B1 ;  /* 0x0000000000017941 */ /* 0x000fea0003800000 */
.L_x_12440:
[----:B------:R-:W-:Y:S01]  /*69e0*/  BSSY B1, `(.L_x_12442) ;  /* 0x000000c000017945 */ /* 0x000fe20003800000 */
[----:B--2---:R-:W-:Y:S01]  /*69f0*/  @P4 FMUL.FTZ R7, R237, R7 ;  /* 0x00000007ed074220 */ /* 0x004fe20000410000 */
        /* <DEDUP_REMOVED lines=10> */
.L_x_12443:
[----:B------:R-:W-:Y:S05]  /*6aa0*/  BSYNC B1 ;  /* 0x0000000000017941 */ /* 0x000fea0003800000 */
.L_x_12442:
[----:B------:R-:W2:Y:S04]  /*6ab0*/  LDL R245, [R1+0xe0] ;  /* 0x0000e00001f57983 */ /* 0x000ea80000100800 */
[----:B------:R-:W3:Y:S04]  /*6ac0*/  LDL R249, [R1+0xd8] ;  /* 0x0000d80001f97983 */ /* 0x000ee80000100800 */
[----:B------:R-:W5:Y:S04]  /*6ad0*/  LDL R246, [R1+0xdc] ;  /* 0x0000dc0001f67983 */ /* 0x000f680000100800 */
[----:B------:R-:W5:Y:S01]  /*6ae0*/  LDL R244, [R1+0xe4] ;  /* 0x0000e40001f47983 */ /* 0x000f620000100800 */
[----:B------:R-:W-:-:S05]  /*6af0*/  @P4 HADD2.F32 R239, -RZ, R157.H0_H0 ;  /* 0x2000009dffef4230 */ /* 0x000fca0000004100 */
[----:B------:R-:W-:Y:S01]  /*6b00*/  @P4 FFMA.FTZ R50, R239, R7, R50 ;  /* 0x00000007ef324223 */ /* 0x000fe20000010032 */
[----:B------:R-:W-:Y:S02]  /*6b10*/  @P4 HADD2.F32 R241, -RZ, R157.H1_H1 ;  /* 0x3000009dfff14230 */ /* 0x000fe40000004100 */
[----:B----4-:R-:W-:Y:S01]  /*6b20*/  @P4 FMUL.FTZ R6, R238, R6 ;  /* 0x00000006ee064220 */ /* 0x010fe20000410000 */
[----:B------:R-:W-:-:S03]  /*6b30*/  @!P5 ISETP.NE.U32.AND P2, PT, R3, RZ, PT ;  /* 0x000000ff0300d20c */ /* 0x000fc60003f45070 */
[----:B------:R-:W-:Y:S01]  /*6b40*/  @P4 FFMA.FTZ R51, R241, R6, R51 ;  /* 0x00000006f1334223 */ /* 0x000fe20000010033 */
[----:B------:R-:W-:Y:S01]  /*6b50*/  @!P5 ISETP.NE.AND.EX P2, PT, R2, RZ, PT, P2 ;  /* 0x000000ff0200d20c */ /* 0x000fe20003f45320 */
[----:B------:R-:W-:Y:S01]  /*6b60*/  BSSY B1, `(.L_x_12444) ;  /* 0x0000018000017945 */ /* 0x000fe20003800000 */
[----:B------:R-:W-:Y:S02]  /*6b70*/  SEL R145, R197, R145, P0 ;  /* 0x00000091c5917207 */ /* 0x000fe40000000000 */
[----:B------:R-:W-:Y:S02]  /*6b80*/  SEL R144, R198, R144, P0 ;  /* 0x00000090c6907207 */ /* 0x000fe40000000000 */
[----:B------:R-:W-:Y:S02]  /*6b90*/  SEL R146, R237, R146, P0 ;  /* 0x00000092ed927207 */ /* 0x000fe40000000000 */
[----:B------:R-:W-:Y:S02]  /*6ba0*/  SEL R147, R238, R147, P0 ;  /* 0x00000093ee937207 */ /* 0x000fe40000000000 */
[----:B------:R-:W-:Y:S01]  /*6bb0*/  @!P5 FSEL R197, R8, RZ, P2 ;  /* 0x000000ff08c5d208 */ /* 0x000fe20001000000 */
[----:B--2---:R-:W-:-:S02]  /*6bc0*/  @P4 FMUL.FTZ R239, R245, R7 ;  /* 0x00000007f5ef4220 */ /* 0x004fc40000410000 */
[----:B------:R-:W0:Y:S01]  /*6bd0*/  @P4 LDC R7, c[0x0][0x29c] ;  /* 0x0000a700ff074b82 */ /* 0x000e220000000800 */
[----:B---3--:R-:W-:Y:S01]  /*6be0*/  @P4 FMUL.FTZ R214, R249, R214 ;  /* 0x000000d6f9d64220 */ /* 0x008fe20000410000 */
[----:B-----5:R-:W-:Y:S01]  /*6bf0*/  @P4 FMUL.FTZ R199, R246, R199 ;  /* 0x000000c7f6c74220 */ /* 0x020fe20000410000 */
[----:B------:R-:W-:-:S03]  /*6c00*/  @P4 FMUL.FTZ R6, R244, R6 ;  /* 0x00000006f4064220 */ /* 0x000fc60000410000 */
[----:B------:R-:W-:Y:S02]  /*6c10*/  @P4 F2FP.F16.F32.PACK_AB R214, RZ, R214 ;  /* 0x000000d6ffd6423e */ /* 0x000fe400000000ff */
[----:B------:R-:W-:Y:S02]  /*6c20*/  @P4 F2FP.F16.F32.PACK_AB R199, RZ, R199 ;  /* 0x000000c7ffc7423e */ /* 0x000fe400000000ff */
[----:B------:R-:W-:Y:S02]  /*6c30*/  @P4 F2FP.F16.F32.PACK_AB R239, RZ, R239 ;  /* 0x000000efffef423e */ /* 0x000fe400000000ff */
[----:B------:R-:W-:Y:S01]  /*6c40*/  @P4 F2FP.F16.F32.PACK_AB R6, RZ, R6 ;  /* 0x00000006ff06423e */ /* 0x000fe200000000ff */
        /* <DEDUP_REMOVED lines=9> */
.L_x_12445:
[----:B------:R-:W-:Y:S05]  /*6ce0*/  BSYNC B1 ;  /* 0x0000000000017941 */ /* 0x000fea0003800000 */
.L_x_12444:
[----:B------:R-:W2:Y:S01]  /*6cf0*/  LDL R237, [R1+0xc8] ;  /* 0x0000c80001ed7983 */ /* 0x000ea20000100800 */
[C---:B------:R-:W-:Y:S01]  /*6d00*/  SEL R96, R197.reuse, R96, P0 ;  /* 0x00000060c5607207 */ /* 0x040fe20000000000 */
[----:B0-----:R-:W-:Y:S01]  /*6d10*/  @P4 FMUL.FTZ R197, R197, R7 ;  /* 0x00000007c5c54220 */ /* 0x001fe20000410000 */
[----:B------:R-:W-:Y:S01]  /*6d20*/  @P4 HADD2.F32 R198, -RZ, R158.H0_H0 ;  /* 0x2000009effc64230 */ /* 0x000fe20000004100 */
[----:B------:R-:W0:Y:S01]  /*6d30*/  @P4 LDC R7, c[0x0][0x29c] ;  /* 0x0000a700ff074b82 */ /* 0x000e220000000800 */
[----:B------:R-:W-:Y:S01]  /*6d40*/  @!P5 ISETP.NE.U32.AND P2, PT, R3, RZ, PT ;  /* 0x000000ff0300d20c */ /* 0x000fe20003f45070 */
[----:B------:R-:W-:Y:S01]  /*6d50*/  BSSY B1, `(.L_x_12446) ;  /* 0x0000010000017945 */ /* 0x000fe20003800000 */
[----:B------:R-:W-:Y:S01]  /*6d60*/  @P4 PRMT R132, R214, 0x7610, R132 ;  /* 0x00007610d6844816 */ /* 0x000fe20000000084 */
[----:B------:R-:W-:Y:S01]  /*6d70*/  @P4 FFMA.FTZ R52, R198, R197, R52 ;  /* 0x000000c5c6344223 */ /* 0x000fe20000010034 */
[----:B------:R-:W-:-:S04]  /*6d80*/  @!P5 ISETP.NE.AND.EX P2, PT, R2, RZ, PT, P2 ;  /* 0x000000ff0200d20c */ /* 0x000fc80003f45320 */
[----:B------:R-:W-:Y:S01]  /*6d90*/  @!P5 FSEL R198, R9, RZ, P2 ;  /* 0x000000ff09c6d208 */ /* 0x000fe20001000000 */
[----:B--2---:R-:W-:-:S05]  /*6da0*/  @P4 FMUL.FTZ R197, R237, R197 ;  /* 0x000000c5edc54220 */ /* 0x004fca0000410000 */
[----:B------:R-:W-:Y:S01]  /*6db0*/  @P4 F2FP.F16.F32.PACK_AB R197, RZ, R197 ;  /* 0x000000c5ffc5423e */ /* 0x000fe200000000ff */
        /* <DEDUP_REMOVED lines=9> */
.L_x_12447:
[----:B------:R-:W-:Y:S05]  /*6e50*/  BSYNC B1 ;  /* 0x0000000000017941 */ /* 0x000fea0003800000 */
.L_x_12446:
[----:B------:R-:W2:Y:S01]  /*6e60*/  LDL R237, [R1+0xcc] ;  /* 0x0000cc0001ed7983 */ /* 0x000ea20000100800 */
[C---:B------:R-:W-:Y:S01]  /*6e70*/  SEL R97, R198.reuse, R97, P0 ;  /* 0x00000061c6617207 */ /* 0x040fe20000000000 */
[----:B------:R-:W-:Y:S01]  /*6e80*/  @P4 FMUL.FTZ R198, R198, R7 ;  /* 0x00000007c6c64220 */ /* 0x000fe20000410000 */
[----:B------:R-:W-:Y:S01]  /*6e90*/  @P4 HADD2.F32 R214, -RZ, R158.H1_H1 ;  /* 0x3000009effd64230 */ /* 0x000fe20000004100 */
        /* <DEDUP_REMOVED lines=18> */
.L_x_12449:
[----:B------:R-:W-:Y:S05]  /*6fc0*/  BSYNC B1 ;  /* 0x0000000000017941 */ /* 0x000fea0003800000 */
.L_x_12448:
[----:B------:R-:W2:Y:S01]  /*6fd0*/  LDL R214, [R1+0xd0] ;  /* 0x0000d00001d67983 */ /* 0x000ea20000100800 */
[C---:B------:R-:W-:Y:S01]  /*6fe0*/  SEL R98, R199.reuse, R98, P0 ;  /* 0x00000062c7627207 */ /* 0x040fe20000000000 */
[----:B------:R-:W-:Y:S01]  /*6ff0*/  @P4 FMUL.FTZ R7, R199, R7 ;  /* 0x00000007c7074220 */ /* 0x000fe20000410000 */
[----:B------:R-:W-:Y:S01]  /*7000*/  @P4 HADD2.F32 R199, -RZ, R159.H0_H0 ;  /* 0x2000009fffc74230 */ /* 0x000fe20000004100 */
[----:B------:R-:W-:Y:S01]  /*7010*/  @!P5 ISETP.NE.U32.AND P2, PT, R3, RZ, PT ;  /* 0x000000ff0300d20c */ /* 0x000fe20003f45070 */
[----:B------:R-:W-:Y:S01]  /*7020*/  BSSY B1, `(.L_x_12450) ;  /* 0x0000014000017945 */ /* 0x000fe20003800000 */
[----:B------:R-:W-:Y:S02]  /*7030*/  @P4 PRMT R133, R239, 0x7610, R133 ;  /* 0x00007610ef854816 */ /* 0x000fe40000000085 */
[----:B------:R-:W-:Y:S01]  /*7040*/  @P4 FFMA.FTZ R54, R199, R7, R54 ;  /* 0x00000007c7364223 */ /* 0x000fe20000010036 */
[----:B------:R-:W-:Y:S02]  /*7050*/  @!P5 ISETP.NE.AND.EX P2, PT, R2, RZ, PT, P2 ;  /* 0x000000ff0200d20c */ /* 0x000fe40003f45320 */
[----:B------:R-:W-:-:S02]  /*7060*/  @P4 PRMT R134, R197, 0x7610, R134 ;  /* 0x00007610c5864816 */ /* 0x000fc40000000086 */
[----:B------:R-:W-:Y:S02]  /*7070*/  @P4 PRMT R133, R133, 0x5410, R6 ;  /* 0x0000541085854816 */ /* 0x000fe40000000006 */
[----:B------:R-:W-:Y:S02]  /*7080*/  @P4 PRMT R134, R134, 0x5410, R198 ;  /* 0x0000541086864816 */ /* 0x000fe400000000c6 */
[----:B------:R-:W-:Y:S01]  /*7090*/  @!P5 FSEL R6, R11, RZ, P2 ;  /* 0x000000ff0b06d208 */ /* 0x000fe20001000000 */
[----:B--2---:R-:W-:-:S05]  /*70a0*/  @P4 FMUL.FTZ R7, R214, R7 ;  /* 0x00000007d6074220 */ /* 0x004fca0000410000 */
        /* <DEDUP_REMOVED lines=11> */
.L_x_12451:
[----:B------:R-:W-:Y:S05]  /*7160*/  BSYNC B1 ;  /* 0x0000000000017941 */ /* 0x000fea0003800000 */
.L_x_12450:
[----:B------:R-:W2:Y:S01]  /*7170*/  LDL R5, [R1+0xd4] ;  /* 0x0000d40001057983 */ /* 0x000ea20000100800 */
[----:B------:R-:W0:Y:S01]  /*7180*/  @P4 LDC R2, c[0x0][0x29c] ;  /* 0x0000a700ff024b82 */ /* 0x000e220000000800 */
[----:B------:R-:W-:Y:S01]  /*7190*/  @P4 HADD2.F32 R3, -RZ, R159.H1_H1 ;  /* 0x3000009fff034230 */ /* 0x000fe20000004100 */
[----:B------:R-:W-:Y:S02]  /*71a0*/  @P1 IADD3 R4, R4, 0x80, RZ ;  /* 0x0000008004041810 */ /* 0x000fe40007ffe0ff */
[C---:B------:R-:W-:Y:S01]  /*71b0*/  SEL R99, R6.reuse, R99, P0 ;  /* 0x0000006306637207 */ /* 0x040fe20000000000 */
[----:B0-----:R-:W-:-:S04]  /*71c0*/  @P4 FMUL.FTZ R2, R6, R2 ;  /* 0x0000000206024220 */ /* 0x001fc80000410000 */
[-C--:B------:R-:W-:Y:S01]  /*71d0*/  @P4 FFMA.FTZ R55, R3, R2.reuse, R55 ;  /* 0x0000000203374223 */ /* 0x080fe20000010037 */
[----:B--2---:R-:W-:-:S05]  /*71e0*/  @P4 FMUL.FTZ R2, R5, R2 ;  /* 0x0000000205024220 */ /* 0x004fca0000410000 */
        /* <DEDUP_REMOVED lines=13> */
.L_x_12367:
[----:B------:R-:W-:Y:S05]  /*72c0*/  BSYNC B0 ;  /* 0x0000000000007941 */ /* 0x000fea0003800000 */
.L_x_12365:
        /* <DEDUP_REMOVED lines=26> */
[----:B0-----:R-:W-:-:S05]  /*7470*/  IADD3 R92, P0, R7, R196, RZ ;  /* 0x000000c4075c7210 */ /* 0x001fca0007f1e0ff */
        /* <DEDUP_REMOVED lines=305> */
.L_x_12371:
[----:B-1----:R-:W-:Y:S01]  /*8790*/  HFMA2.MMA R6, -RZ, RZ, 0, 5.9604644775390625e-08 ;  /* 0x00000001ff067435 */ /* 0x002fe200000001ff */
[----:B------:R-:W-:Y:S01]  /*87a0*/  BSSY B1, `(.L_x_12453) ;  /* 0x0000007000017945 */ /* 0x000fe20003800000 */
[----:B0-----:R-:W-:Y:S02]  /*87b0*/  MOV R214, R196 ;  /* 0x000000c400d67202 */ /* 0x001fe40000000f00 */
[----:B------:R-:W-:Y:S02]  /*87c0*/  MOV R7, 0x1f ;  /* 0x0000001f00077802 */ /* 0x000fe40000000f00 */
[----:B------:R-:W-:-:S07]  /*87d0*/  MOV R199, 0xffffffff ;  /* 0xffffffff00c77802 */ /* 0x000fce0000000f00 */
[----:B-----5:R-:W-:Y:S05]  /*87e0*/  WARPSYNC.COLLECTIVE R199, `(.L_x_12454) ;  /* 0x00000000c7087348 */ /* 0x020fea0003c00000 */
[----:B------:R0:W1:Y:S02]  /*87f0*/  SHFL.BFLY P0, R215, R214, R6, R7 ;  /* 0x0c000006d6d77389 */ /* 0x0000640000000007 */
[----:B01---5:R-:W-:Y:S01]  /*8800*/  ENDCOLLECTIVE ;  /* 0x000000000000791b */ /* 0x023fe20003800000 */
.L_x_12454:
[----:B------:R-:W-:Y:S05]  /*8810*/  BSYNC B1 ;  /* 0x0000000000017941 */ /* 0x000fea0003800000 */
.L_x_12453:
        /* <DEDUP_REMOVED lines=9> */
.L_x_12455:
[----:B------:R-:W-:Y:S02]  /*88b0*/  MOV R214, R196 ;  /* 0x000000c400d67202 */ /* 0x000fe40000000f00 */
[----:B------:R-:W-:-:S05]  /*88c0*/  MOV R6, R215 ;  /* 0x000000d700067202 */ /* 0x000fca0000000f00 */
[----:B------:R-:W-:Y:S01]  /*88d0*/  FADD.FTZ R197, R6, R197 ;  /* 0x000000c506c57221 */ /* 0x000fe20000010000 */
[----:B------:R-:W-:-:S11]  /*88e0*/  HFMA2.MMA R6, -RZ, RZ, 0, 1.1920928955078125e-07 ;  /* 0x00000002ff067435 */ /* 0x000fd600000001ff */
[----:B------:R-:W-:Y:S05]  /*88f0*/  WARPSYNC.COLLECTIVE R199, `(.L_x_12456) ;  /* 0x00000000c7087348 */ /* 0x000fea0003c00000 */
[----:B------:R0:W1:Y:S02]  /*8900*/  SHFL.BFLY P0, R215, R214, R6, R7 ;  /* 0x0c000006d6d77389 */ /* 0x0000640000000007 */
[----:B01----:R-:W-:Y:S01]  /*8910*/  ENDCOLLECTIVE ;  /* 0x000000000000791b */ /* 0x003fe20003800000 */
.L_x_12456:
[----:B------:R-:W-:Y:S02]  /*8920*/  MOV R214, R197 ;  /* 0x000000c500d67202 */ /* 0x000fe40000000f00 */
[----:B------:R-:W-:-:S05]  /*8930*/  MOV R6, R215 ;  /* 0x000000d700067202 */ /* 0x000fca0000000f00 */
[----:B------:R-:W-:Y:S01]  /*8940*/  FADD.FTZ R196, R196, R6 ;  /* 0x00000006c4c47221 */ /* 0x000fe20000010000 */
[----:B------:R-:W-:-:S11]  /*8950*/  HFMA2.MMA R6, -RZ, RZ, 0, 1.1920928955078125e-07 ;  /* 0x00000002ff067435 */ /* 0x000fd600000001ff */
[----:B------:R-:W-:Y:S05]  /*8960*/  WARPSYNC.COLLECTIVE R199, `(.L_x_12457) ;  /* 0x00000000c7087348 */ /* 0x000fea0003c00000 */
[----:B------:R0:W1:Y:S02]  /*8970*/  SHFL.BFLY P0, R215, R214, R6, R7 ;  /* 0x0c000006d6d77389 */ /* 0x0000640000000007 */
[----:B01----:R-:W-:Y:S01]  /*8980*/  ENDCOLLECTIVE ;  /* 0x000000000000791b */ /* 0x003fe20003800000 */
.L_x_12457:
[----:B------:R-:W-:Y:S02]  /*8990*/  MOV R214, R196 ;  /* 0x000000c400d67202 */ /* 0x000fe40000000f00 */
[----:B------:R-:W-:-:S05]  /*89a0*/  MOV R6, R215 ;  /* 0x000000d700067202 */ /* 0x000fca0000000f00 */
[----:B------:R-:W-:Y:S01]  /*89b0*/  FADD.FTZ R197, R197, R6 ;  /* 0x00000006c5c57221 */ /* 0x000fe20000010000 */
[----:B------:R-:W-:-:S11]  /*89c0*/  HFMA2.MMA R6, -RZ, RZ, 0, 2.384185791015625e-07 ;  /* 0x00000004ff067435 */ /* 0x000fd600000001ff */
[----:B------:R-:W-:Y:S05]  /*89d0*/  WARPSYNC.COLLECTIVE R199, `(.L_x_12458) ;  /* 0x00000000c7087348 */ /* 0x000fea0003c00000 */
[----:B------:R0:W1:Y:S02]  /*89e0*/  SHFL.BFLY P0, R215, R214, R6, R7 ;  /* 0x0c000006d6d77389 */ /* 0x0000640000000007 */
[----:B01----:R-:W-:Y:S01]  /*89f0*/  ENDCOLLECTIVE ;  /* 0x000000000000791b */ /* 0x003fe20003800000 */
.L_x_12458:
[----:B------:R-:W-:Y:S02]  /*8a00*/  MOV R214, R197 ;  /* 0x000000c500d67202 */ /* 0x000fe40000000f00 */
[----:B------:R-:W-:-:S05]  /*8a10*/  MOV R6, R215 ;  /* 0x000000d700067202 */ /* 0x000fca0000000f00 */
[----:B------:R-:W-:Y:S01]  /*8a20*/  FADD.FTZ R196, R196, R6 ;  /* 0x00000006c4c47221 */ /* 0x000fe20000010000 */
[----:B------:R-:W-:-:S11]  /*8a30*/  HFMA2.MMA R6, -RZ, RZ, 0, 2.384185791015625e-07 ;  /* 0x00000004ff067435 */ /* 0x000fd600000001ff */
[----:B------:R-:W-:Y:S05]  /*8a40*/  WARPSYNC.COLLECTIVE R199, `(.L_x_12459) ;  /* 0x00000000c7087348 */ /* 0x000fea0003c00000 */
[----:B------:R0:W1:Y:S02]  /*8a50*/  SHFL.BFLY P0, R215, R214, R6, R7 ;  /* 0x0c000006d6d77389 */ /* 0x0000640000000007 */
[----:B01----:R-:W-:Y:S01]  /*8a60*/  ENDCOLLECTIVE ;  /* 0x000000000000791b */ /* 0x003fe20003800000 */
.L_x_12459:
[----:B------:R-:W-:Y:S02]  /*8a70*/  MOV R214, R196 ;  /* 0x000000c400d67202 */ /* 0x000fe40000000f00 */
[----:B------:R-:W-:-:S05]  /*8a80*/  MOV R6, R215 ;  /* 0x000000d700067202 */ /* 0x000fca0000000f00 */
[----:B------:R-:W-:Y:S01]  /*8a90*/  FADD.FTZ R197, R197, R6 ;  /* 0x00000006c5c57221 */ /* 0x000fe20000010000 */
[----:B------:R-:W-:-:S11]  /*8aa0*/  HFMA2.MMA R6, -RZ, RZ, 0, 4.76837158203125e-07 ;  /* 0x00000008ff067435 */ /* 0x000fd600000001ff */
[----:B------:R-:W-:Y:S05]  /*8ab0*/  WARPSYNC.COLLECTIVE R199, `(.L_x_12460) ;  /* 0x00000000c7087348 */ /* 0x000fea0003c00000 */
[----:B------:R0:W1:Y:S02]  /*8ac0*/  SHFL.BFLY P0, R215, R214, R6, R7 ;  /* 0x0c000006d6d77389 */ /* 0x0000640000000007 */
[----:B01----:R-:W-:Y:S01]  /*8ad0*/  ENDCOLLECTIVE ;  /* 0x000000000000791b */ /* 0x003fe20003800000 */
.L_x_12460:
[----:B------:R-:W-:Y:S02]  /*8ae0*/  MOV R214, R197 ;  /* 0x000000c500d67202 */ /* 0x000fe40000000f00 */
[----:B------:R-:W-:-:S05]  /*8af0*/  MOV R6, R215 ;  /* 0x000000d700067202 */ /* 0x000fca0000000f00 */
[----:B------:R-:W-:Y:S01]  /*8b00*/  FADD.FTZ R196, R196, R6 ;  /* 0x00000006c4c47221 */ /* 0x000fe20000010000 */
[----:B------:R-:W-:-:S11]  /*8b10*/  HFMA2.MMA R6, -RZ, RZ, 0, 4.76837158203125e-07 ;  /* 0x00000008ff067435 */ /* 0x000fd600000001ff */
[----:B------:R-:W-:Y:S05]  /*8b20*/  WARPSYNC.COLLECTIVE R199, `(.L_x_12461) ;  /* 0x00000000c7087348 */ /* 0x000fea0003c00000 */
[----:B------:R0:W1:Y:S02]  /*8b30*/  SHFL.BFLY P0, R215, R214, R6, R7 ;  /* 0x0c000006d6d77389 */ /* 0x0000640000000007 */
[----:B01----:R-:W-:Y:S01]  /*8b40*/  ENDCOLLECTIVE ;  /* 0x000000000000791b */ /* 0x003fe20003800000 */
.L_x_12461:
[----:B------:R-:W-:Y:S02]  /*8b50*/  MOV R214, R196 ;  /* 0x000000c400d67202 */ /* 0x000fe40000000f00 */
[----:B------:R-:W-:-:S05]  /*8b60*/  MOV R6, R215 ;  /* 0x000000d700067202 */ /* 0x000fca0000000f00 */
[----:B------:R-:W-:Y:S01]  /*8b70*/  FADD.FTZ R197, R197, R6 ;  /* 0x00000006c5c57221 */ /* 0x000fe20000010000 */
[----:B------:R-:W-:-:S11]  /*8b80*/  HFMA2.MMA R6, -RZ, RZ, 0, 9.5367431640625e-07 ;  /* 0x00000010ff067435 */ /* 0x000fd600000001ff */
[----:B------:R-:W-:Y:S05]  /*8b90*/  WARPSYNC.COLLECTIVE R199, `(.L_x_12462) ;  /* 0x00000000c7087348 */ /* 0x000fea0003c00000 */
[----:B------:R0:W1:Y:S02]  /*8ba0*/  SHFL.BFLY P0, R215, R214, R6, R7 ;  /* 0x0c000006d6d77389 */ /* 0x0000640000000007 */
[----:B01----:R-:W-:Y:S01]  /*8bb0*/  ENDCOLLECTIVE ;  /* 0x000000000000791b */ /* 0x003fe20003800000 */
.L_x_12462:
[----:B------:R-:W-:Y:S02]  /*8bc0*/  MOV R214, R197 ;  /* 0x000000c500d67202 */ /* 0x000fe40000000f00 */
[----:B------:R-:W-:-:S07]  /*8bd0*/  MOV R198, R215 ;  /* 0x000000d700c67202 */ /* 0x000fce0000000f00 */
[----:B------:R-:W-:Y:S05]  /*8be0*/  WARPSYNC.COLLECTIVE R199, `(.L_x_12463) ;  /* 0x00000000c7087348 */ /* 0x000fea0003c00000 */
[----:B------:R0:W1:Y:S02]  /*8bf0*/  SHFL.BFLY P0, R215, R214, R6, R7 ;  /* 0x0c000006d6d77389 */ /* 0x0000640000000007 */
[----:B01----:R-:W-:Y:S01]  /*8c00*/  ENDCOLLECTIVE ;  /* 0x000000000000791b */ /* 0x003fe20003800000 */
.L_x_12463:
[----:B------:R-:W-:Y:S01]  /*8c10*/  MOV R199, R215 ;  /* 0x000000d700c77202 */ /* 0x000fe20000000f00 */
[----:B------:R-:W-:Y:S06]  /*8c20*/  BRA `(.L_x_12464) ;  /* 0xffffffa4003c7947 */ /* 0x000fec000383ffff */
.L_x_12465:
        /* <DEDUP_REMOVED lines=13> */
.L_x_17009:


//--------------------- .text._ZN10layer_norm13ln_bwd_kernelINS_13Kernel_traitsIf6__halffS2_fjLj1280ELj1ELj4ELj1ELj16ENS_18Kernel_traits_baseILj1280EfS2_fS2_fjLj128EEEEELb1ELb0ELb0ELb0EEEvNS_9BwdParamsE --------------------------
	.section	.text._ZN10layer_norm13ln_bwd_kernelINS_13Kernel_traitsIf6__halffS2_fjLj1280ELj1ELj4ELj1ELj16ENS_18Kernel_traits_baseILj1280EfS2_fS2_fjLj128EEEEELb1ELb0ELb0ELb0EEEvNS_9BwdParamsE,"ax",@progbits
	.align	128
        .global         _ZN10layer_norm13ln_bwd_kernelINS_13Kernel_traitsIf6__halffS2_fjLj1280ELj1ELj4ELj1ELj16ENS_18Kernel_traits_baseILj1280EfS2_fS2_fjLj128EEEEELb1ELb0ELb0ELb0EEEvNS_9BwdParamsE
        .type           _ZN10layer_norm13ln_bwd_kernelINS_13Kernel_traitsIf6__halffS2_fjLj1280ELj1ELj4ELj1ELj16ENS_18Kernel_traits_baseILj1280EfS2_fS2_fjLj128EEEEELb1ELb0ELb0ELb0EEEvNS_9BwdParamsE,@function
        .size           _ZN10layer_norm13ln_bwd_kernelINS_13Kernel_traitsIf6__halffS2_fjLj1280ELj1ELj4ELj1ELj16ENS_18Kernel_traits_baseILj1280EfS2_fS2_fjLj128EEEEELb1ELb0ELb0ELb0EEEvNS_9BwdParamsE,(.L_x_17010 - _ZN10layer_norm13ln_bwd_kernelINS_13Kernel_traitsIf6__halffS2_fjLj1280ELj1ELj4ELj1ELj16ENS_18Kernel_traits_baseILj1280EfS2_fS2_fjLj128EEEEELb1ELb0ELb0ELb0EEEvNS_9BwdParamsE)
        .other          _ZN10layer_norm13ln_bwd_kernelINS_13Kernel_traitsIf6__halffS2_fjLj1280ELj1ELj4ELj1ELj16ENS_18Kernel_traits_baseILj1280EfS2_fS2_fjLj128EEEEELb1ELb0ELb0ELb0EEEvNS_9BwdParamsE,@"STO_CUDA_ENTRY STV_DEFAULT"
_ZN10layer_norm13ln_bwd_kernelINS_13Kernel_traitsIf6__halffS2_fjLj1280ELj1ELj4ELj1ELj16ENS_18Kernel_traits_baseILj1280EfS2_fS2_fjLj128EEEEELb1ELb0ELb0ELb0EEEvNS_9BwdParamsE:
.text._ZN10layer_norm13ln_bwd_kernelINS_13Kernel_traitsIf6__halffS2_fjLj1280ELj1ELj4ELj1ELj16ENS_18Kernel_traits_baseILj1280EfS2_fS2_fjLj128EEEEELb1ELb0ELb0ELb0EEEvNS_9BwdParamsE:
        /* <DEDUP_REMOVED lines=122> */
.L_x_12489:
        /* <DEDUP_REMOVED lines=55> */
[C---:B--2---:R-:W-:Y:S01]  /*0b10*/  FADD.FTZ R184, -R209.reuse, R191 ;  /* 0x000000bfd1b87221 */ /* 0x044fe20000010100 */
[C---:B------:R-:W-:Y:S01]  /*0b20*/  FADD.FTZ R185, -R209.reuse, R190 ;  /* 0x000000bed1b97221 */ /* 0x040fe20000010100 */
[----:B------:R-:W-:Y:S01]  /*0b30*/  FADD.FTZ R187, -R209, R188 ;  /* 0x000000bcd1bb7221 */ /* 0x000fe20000010100 */
[----:B------:R-:W-:Y:S01]  /*0b40*/  FMUL.FTZ R0, R11, R0 ;  /* 0x000000000b007220 */ /* 0x000fe20000410000 */
[----:B------:R-:W-:Y:S01]  /*0b50*/  FADD.FTZ R208, -R209, R186 ;  /* 0x000000bad1d07221 */ /* 0x000fe20000010100 */
[----:B------:R-:W-:Y:S01]  /*0b60*/  FMUL.FTZ R224, R11, R13 ;  /* 0x0000000d0be07220 */ /* 0x000fe20000410000 */
[----:B------:R-:W-:-:S02]  /*0b70*/  FADD.FTZ R186, -R209, R189 ;  /* 0x000000bdd1ba7221 */ /* 0x000fc40000010100 */
[----:B------:R-:W2:Y:S01]  /*0b80*/  LDL R209, [R1+0x50] ;  /* 0x0000500001d17983 */ /* 0x000ea20000100800 */
[--C-:B---3--:R-:W-:Y:S02]  /*0b90*/  HADD2.F32 R191, -RZ, R180.reuse.H0_H0 ;  /* 0x200000b4ffbf7230 */ /* 0x108fe40000004100 */
[----:B------:R-:W-:Y:S02]  /*0ba0*/  HADD2.F32 R190, -RZ, R180.H1_H1 ;  /* 0x300000b4ffbe7230 */ /* 0x000fe40000004100 */
[----:B------:R-:W-:Y:S02]  /*0bb0*/  HADD2.F32 R188, -RZ, R181.H0_H0 ;  /* 0x200000b5ffbc7230 */ /* 0x000fe40000004100 */
[----:B------:R-:W-:Y:S01]  /*0bc0*/  FADD.FTZ R100, R100, R191 ;  /* 0x000000bf64647221 */ /* 0x000fe20000010000 */
[-C--:B------:R-:W-:Y:S01]  /*0bd0*/  FFMA.FTZ R60, R0, R191.reuse, R60 ;  /* 0x000000bf003c7223 */ /* 0x080fe2000001003c */
[----:B------:R-:W-:Y:S01]  /*0be0*/  FMUL.FTZ R13, R212, R191 ;  /* 0x000000bfd40d7220 */ /* 0x000fe20000410000 */
[----:B------:R-:W-:Y:S01]  /*0bf0*/  FMUL.FTZ R191, R211, R190 ;  /* 0x000000bed3bf7220 */ /* 0x000fe20000410000 */
[----:B------:R-:W-:Y:S01]  /*0c00*/  FMUL.FTZ R214, R210, R188 ;  /* 0x000000bcd2d67220 */ /* 0x000fe20000410000 */
[----:B------:R-:W-:-:S02]  /*0c10*/  FMUL.FTZ R212, R11, R208 ;  /* 0x000000d00bd47220 */ /* 0x000fc40000410000 */
[----:B------:R-:W3:Y:S01]  /*0c20*/  LDL R208, [R1+0x6c] ;  /* 0x00006c0001d07983 */ /* 0x000ee20000100800 */
[----:B------:R-:W-:-:S03]  /*0c30*/  FMUL.FTZ R210, R11, R187 ;  /* 0x000000bb0bd27220 */ /* 0x000fc60000410000 */
[----:B------:R-:W-:Y:S04]  /*0c40*/  STL [R1+0x24], R191 ;  /* 0x000024bf01007387 */ /* 0x000fe80000100800 */
[----:B------:R0:W-:Y:S04]  /*0c50*/  STL [R1+0x20], R214 ;  /* 0x000020d601007387 */ /* 0x0001e80000100800 */
[----:B------:R-:W4:Y:S01]  /*0c60*/  LDL R187, [R1+0x5c] ;  /* 0x00005c0001bb7983 */ /* 0x000f220000100800 */
[----:B------:R-:W-:Y:S02]  /*0c70*/  HADD2.F32 R180, -RZ, R182.H0_H0 ;  /* 0x200000b6ffb47230 */ /* 0x000fe40000004100 */
[----:B------:R-:W-:Y:S01]  /*0c80*/  FMUL.FTZ R211, R11, R207 ;  /* 0x000000cf0bd37220 */ /* 0x000fe20000410000 */
[----:B------:R-:W-:-:S02]  /*0c90*/  HADD2.F32 R181, -RZ, R181.H1_H1 ;  /* 0x300000b5ffb57230 */ /* 0x000fc40000004100 */
[----:B------:R-:W-:Y:S01]  /*0ca0*/  FADD.FTZ R102, R102, R188 ;  /* 0x000000bc66667221 */ /* 0x000fe20000010000 */
[----:B------:R-:W-:Y:S02]  /*0cb0*/  HADD2.F32 R182, -RZ, R182.H1_H1 ;  /* 0x300000b6ffb67230 */ /* 0x000fe40000004100 */
[----:B------:R-:W-:Y:S01]  /*0cc0*/  FFMA.FTZ R62, R212, R188, R62 ;  /* 0x000000bcd43e7223 */ /* 0x000fe2000001003e */
[--C-:B------:R-:W-:Y:S02]  /*0cd0*/  HADD2.F32 R189, -RZ, R183.reuse.H0_H0 ;  /* 0x200000b7ffbd7230 */ /* 0x100fe40000004100 */
[----:B------:R-:W-:Y:S01]  /*0ce0*/  FADD.FTZ R101, R101, R190 ;  /* 0x000000be65657221 */ /* 0x000fe20000010000 */
[----:B------:R-:W-:Y:S02]  /*0cf0*/  HADD2.F32 R183, -RZ, R183.H1_H1 ;  /* 0x300000b7ffb77230 */ /* 0x000fe40000004100 */
[----:B------:R-:W-:Y:S01]  /*0d00*/  FFMA.FTZ R61, R224, R190, R61 ;  /* 0x000000bee03d7223 */ /* 0x000fe2000001003d */
[----:B------:R-:W-:Y:S01]  /*0d10*/  FADD.FTZ R103, R103, R181 ;  /* 0x000000b567677221 */ /* 0x000fe20000010000 */
[----:B------:R-:W-:Y:S01]  /*0d20*/  FFMA.FTZ R63, R211, R181, R63 ;  /* 0x000000b5d33f7223 */ /* 0x000fe2000001003f */
[----:B------:R-:W-:Y:S01]  /*0d30*/  FADD.FTZ R104, R104, R180 ;  /* 0x000000b468687221 */ /* 0x000fe20000010000 */
[----:B------:R-:W-:Y:S01]  /*0d40*/  FFMA.FTZ R64, R210, R180, R64 ;  /* 0x000000b4d2407223 */ /* 0x000fe20000010040 */
[----:B------:R-:W-:Y:S01]  /*0d50*/  FADD.FTZ R105, R105, R182 ;  /* 0x000000b669697221 */ /* 0x000fe20000010000 */
[----:B------:R-:W-:Y:S01]  /*0d60*/  FMUL.FTZ R207, R11, R184 ;  /* 0x000000b80bcf7220 */ /* 0x000fe20000410000 */
[----:B------:R-:W-:Y:S01]  /*0d70*/  FADD.FTZ R106, R106, R189 ;  /* 0x000000bd6a6a7221 */ /* 0x000fe20000010000 */
[----:B------:R-:W-:-:S02]  /*0d80*/  FADD.FTZ R107, R107, R183 ;  /* 0x000000b76b6b7221 */ /* 0x000fc40000010000 */
[----:B------:R-:W-:Y:S01]  /*0d90*/  FFMA.FTZ R67, R207, R183, R67 ;  /* 0x000000b7cf437223 */ /* 0x000fe20000010043 */
[----:B--2---:R-:W-:Y:S01]  /*0da0*/  FMUL.FTZ R188, R209, R180 ;  /* 0x000000b4d1bc7220 */ /* 0x004fe20000410000 */
[----:B------:R-:W-:Y:S01]  /*0db0*/  FMUL.FTZ R209, R11, R186 ;  /* 0x000000ba0bd17220 */ /* 0x000fe20000410000 */
[----:B------:R-:W-:Y:S01]  /*0dc0*/  FADD.FTZ R180, RZ, R13 ;  /* 0x0000000dffb47221 */ /* 0x000fe20000010000 */
[-C--:B------:R-:W-:Y:S02]  /*0dd0*/  FMUL.FTZ R186, R215, R182.reuse ;  /* 0x000000b6d7ba7220 */ /* 0x080fe40000410000 */
[----:B------:R-:W-:Y:S01]  /*0de0*/  FFMA.FTZ R65, R209, R182, R65 ;  /* 0x000000b6d1417223 */ /* 0x000fe20000010041 */
[----:B------:R-:W-:-:S04]  /*0df0*/  FADD.FTZ R180, R180, R191 ;  /* 0x000000bfb4b47221 */ /* 0x000fc80000010000 */
[----:B------:R-:W-:Y:S01]  /*0e00*/  FADD.FTZ R180, R180, R214 ;  /* 0x000000d6b4b47221 */ /* 0x000fe20000010000 */
[----:B---3--:R-:W-:Y:S01]  /*0e10*/  FMUL.FTZ R190, R208, R181 ;  /* 0x000000b5d0be7220 */ /* 0x008fe20000410000 */
[----:B------:R-:W-:Y:S01]  /*0e20*/  FFMA.FTZ R181, R0, R13, RZ ;  /* 0x0000000d00b57223 */ /* 0x000fe200000100ff */
[----:B------:R-:W-:Y:S01]  /*0e30*/  FMUL.FTZ R208, R11, R185 ;  /* 0x000000b90bd07220 */ /* 0x000fe20000410000 */
[----:B------:R-:W-:Y:S02]  /*0e40*/  FMUL.FTZ R185, R213, R189 ;  /* 0x000000bdd5b97220 */ /* 0x000fe40000410000 */
[----:B------:R1:W-:Y:S01]  /*0e50*/  STL [R1+0x1c], R190 ;  /* 0x00001cbe01007387 */ /* 0x0003e20000100800 */
[----:B------:R-:W-:-:S03]  /*0e60*/  FFMA.FTZ R181, R224, R191, R181 ;  /* 0x000000bfe0b57223 */ /* 0x000fc600000100b5 */
[----:B------:R1:W-:Y:S01]  /*0e70*/  STL [R1+0x18], R188 ;  /* 0x000018bc01007387 */ /* 0x0003e20000100800 */
[----:B----4-:R-:W-:-:S03]  /*0e80*/  FMUL.FTZ R182, R187, R183 ;  /* 0x000000b7bbb67220 */ /* 0x010fc60000410000 */
[----:B------:R1:W-:Y:S01]  /*0e90*/  STL [R1+0x14], R186 ;  /* 0x000014ba01007387 */ /* 0x0003e20000100800 */
[----:B------:R-:W-:-:S03]  /*0ea0*/  FFMA.FTZ R181, R212, R214, R181 ;  /* 0x000000d6d4b57223 */ /* 0x000fc600000100b5 */
        /* <DEDUP_REMOVED lines=9> */
[C---:B------:R-:W-:Y:S01]  /*0f40*/  FFMA.FTZ R181, R208.reuse, R185, R181 ;  /* 0x000000b9d0b57223 */ /* 0x040fe200000100b5 */
[----:B------:R-:W-:Y:S01]  /*0f50*/  FFMA.FTZ R66, R208, R189, R66 ;  /* 0x000000bdd0427223 */ /* 0x000fe20000010042 */
[----:B------:R-:W-:Y:S01]  /*0f60*/  IADD3 R213, R9, 0x20, RZ ;  /* 0x0000002009d57810 */ /* 0x000fe20007ffe0ff */
[----:B------:R-:W-:Y:S01]  /*0f70*/  FADD.FTZ R215, R180, R182 ;  /* 0x000000b6b4d77221 */ /* 0x000fe20000010000 */
[----:B01----:R-:W-:-:S07]  /*0f80*/  FFMA.FTZ R214, R207, R182, R181 ;  /* 0x000000b6cfd67223 */ /* 0x003fce00000100b5 */
.L_x_12469:
[----:B------:R-:W-:Y:S05]  /*0f90*/  BSYNC B1 ;  /* 0x0000000000017941 */ /* 0x000fea0003800000 */
.L_x_12468:
        /* <DEDUP_REMOVED lines=20> */
[----:B------:R0:W5:Y:S04]  /*10e0*/  @P4 LDG.E.128 R148, desc[UR4][R22.64+0x10] ;  /* 0x0000100416944981 */ /* 0x000168000c1e1d00 */
[----:B------:R-:W3:Y:S01]  /*10f0*/  LDL R250, [R1+0x34] ;  /* 0x0000340001fa7983 */ /* 0x000ee20000100800 */
        /* <DEDUP_REMOVED lines=8> */
[C---:B------:R-:W-:Y:S01]  /*1180*/  FADD.FTZ R183, -R200.reuse, R183 ;  /* 0x000000b7c8b77221 */ /* 0x040fe20000010100 */
[C---:B------:R-:W-:Y:S01]  /*1190*/  FMUL.FTZ R220, R11.reuse, R201 ;  /* 0x000000c90bdc7220 */ /* 0x040fe20000410000 */
[----:B------:R-:W-:Y:S01]  /*11a0*/  FMUL.FTZ R206, R11, R202 ;  /* 0x000000ca0bce7220 */ /* 0x000fe20000410000 */
[C---:B--2---:R-:W-:Y:S01]  /*11b0*/  FADD.FTZ R181, -R200.reuse, R184 ;  /* 0x000000b8c8b57221 */ /* 0x044fe20000010100 */
[C---:B------:R-:W-:Y:S01]  /*11c0*/  FADD.FTZ R180, -R200.reuse, R185 ;  /* 0x000000b9c8b47221 */ /* 0x040fe20000010100 */
[C---:B------:R-:W-:Y:S01]  /*11d0*/  FADD.FTZ R186, -R200.reuse, R186 ;  /* 0x000000bac8ba7221 */ /* 0x040fe20000010100 */
[----:B------:R-:W-:Y:S01]  /*11e0*/  FADD.FTZ R187, -R200, R187 ;  /* 0x000000bbc8bb7221 */ /* 0x000fe20000010100 */
[----:B---3--:R-:W-:-:S02]  /*11f0*/  HADD2.F32 R200, -RZ, R188.H0_H0 ;  /* 0x200000bcffc87230 */ /* 0x008fc40000004100 */
[----:B------:R-:W-:Y:S02]  /*1200*/  HADD2.F32 R188, -RZ, R188.H1_H1 ;  /* 0x300000bcffbc7230 */ /* 0x000fe40000004100 */
[----:B------:R-:W-:Y:S02]  /*1210*/  HADD2.F32 R184, -RZ, R189.H0_H0 ;  /* 0x200000bdffb87230 */ /* 0x000fe40000004100 */
[----:B------:R-:W-:Y:S01]  /*1220*/  FMUL.FTZ R202, R248, R200 ;  /* 0x000000c8f8ca7220 */ /* 0x000fe20000410000 */
[----:B------:R-:W-:Y:S01]  /*1230*/  FMUL.FTZ R201, R204, R188 ;  /* 0x000000bcccc97220 */ /* 0x000fe20000410000 */
[----:B------:R-:W-:Y:S01]  /*1240*/  FMUL.FTZ R205, R11, R182 ;  /* 0x000000b60bcd7220 */ /* 0x000fe20000410000 */
[-C--:B------:R-:W-:Y:S02]  /*1250*/  FMUL.FTZ R248, R203, R184.reuse ;  /* 0x000000b8cbf87220 */ /* 0x080fe40000410000 */
[----:B------:R-:W-:Y:S01]  /*1260*/  STL [R1+0x8], R202 ;  /* 0x000008ca01007387 */ /* 0x000fe20000100800 */
[----:B------:R-:W-:Y:S01]  /*1270*/  FADD.FTZ R110, R110, R184 ;  /* 0x000000b86e6e7221 */ /* 0x000fe20000010000 */
[----:B------:R-:W-:-:S02]  /*1280*/  FFMA.FTZ R70, R205, R184, R70 ;  /* 0x000000b8cd467223 */ /* 0x000fc40000010046 */
[----:B------:R0:W-:Y:S04]  /*1290*/  STL [R1+0x4], R201 ;  /* 0x000004c901007387 */ /* 0x0001e80000100800 */
[----:B------:R1:W-:Y:S01]  /*12a0*/  STL [R1], R248 ;  /* 0x000000f801007387 */ /* 0x0003e20000100800 */
[----:B------:R-:W-:-:S03]  /*12b0*/  FMUL.FTZ R204, R11, R183 ;  /* 0x000000b70bcc7220 */ /* 0x000fc60000410000 */
[----:B------:R-:W2:Y:S04]  /*12c0*/  LDL R184, [R1+0x38] ;  /* 0x0000380001b87983 */ /* 0x000ea80000100800 */
[----:B------:R-:W1:Y:S01]  /*12d0*/  LDL R183, [R1+0x3c] ;  /* 0x00003c0001b77983 */ /* 0x000e620000100800 */
[----:B------:R-:W-:Y:S01]  /*12e0*/  FMUL.FTZ R203, R11, R181 ;  /* 0x000000b50bcb7220 */ /* 0x000fe20000410000 */
[----:B------:R-:W-:Y:S01]  /*12f0*/  FADD.FTZ R181, R215, R202 ;  /* 0x000000cad7b57221 */ /* 0x000fe20000010000 */
[----:B------:R-:W-:Y:S01]  /*1300*/  FFMA.FTZ R182, R220, R202, R214 ;  /* 0x000000cadcb67223 */ /* 0x000fe200000100d6 */
[----:B------:R-:W-:Y:S02]  /*1310*/  HADD2.F32 R185, -RZ, R189.H1_H1 ;  /* 0x300000bdffb97230 */ /* 0x000fe40000004100 */
        /* <DEDUP_REMOVED lines=8> */
[----:B------:R-:W-:Y:S01]  /*13a0*/  FADD.FTZ R181, R181, R252 ;  /* 0x000000fcb5b57221 */ /* 0x000fe20000010000 */
[----:B------:R-:W-:Y:S01]  /*13b0*/  FFMA.FTZ R182, R204, R252, R182 ;  /* 0x000000fcccb67223 */ /* 0x000fe200000100b6 */
[--C-:B------:R-:W-:Y:S02]  /*13c0*/  HADD2.F32 R249, -RZ, R191.reuse.H0_H0 ;  /* 0x200000bffff97230 */ /* 0x100fe40000004100 */
[C---:B0-----:R-:W-:Y:S01]  /*13d0*/  FMUL.FTZ R201, R11.reuse, R186 ;  /* 0x000000ba0bc97220 */ /* 0x041fe20000410000 */
        /* <DEDUP_REMOVED lines=24> */
[----:B-1----:R-:W-:-:S03]  /*1560*/  FMUL.FTZ R248, R183, R191 ;  /* 0x000000bfb7f87220 */ /* 0x002fc60000410000 */
[----:B------:R-:W-:Y:S01]  /*1570*/  FADD.FTZ R181, R181, R249 ;  /* 0x000000f9b5b57221 */ /* 0x000fe20000010000 */
[----:B------:R-:W-:-:S03]  /*1580*/  FFMA.FTZ R182, R201, R249, R182 ;  /* 0x000000f9c9b67223 */ /* 0x000fc600000100b6 */
[----:B------:R-:W-:Y:S01]  /*1590*/  FADD.FTZ R215, R181, R248 ;  /* 0x000000f8b5d77221 */ /* 0x000fe20000010000 */
[----:B------:R-:W-:-:S07]  /*15a0*/  FFMA.FTZ R214, R200, R248, R182 ;  /* 0x000000f8c8d67223 */ /* 0x000fce00000100b6 */
.L_x_12471:
[----:B------:R-:W-:Y:S05]  /*15b0*/  BSYNC B1 ;  /* 0x0000000000017941 */ /* 0x000fea0003800000 */
.L_x_12470:
[----:B------:R-:W-:Y:S04]  /*15c0*/  BSSY B1, `(.L_x_12472) ;  /* 0x0000056000017945 */ /* 0x000fe80003800000 */
[----:B------:R-:W-:Y:S05]  /*15d0*/  @!P1 BRA `(.L_x_12473) ;  /* 0x0000000400509947 */ /* 0x000fea0003800000 */
[----:B------:R-:W0:Y:S01]  /*15e0*/  LDC.64 R16, c[0x0][0x2b8] ;  /* 0x0000ae00ff107b82 */ /* 0x000e220000000a00 */
[----:B------:R-:W-:-:S04]  /*15f0*/  LEA R24, P4, R213, UR10, 0x5 ;  /* 0x0000000ad5187c11 */ /* 0x000fc8000f8828ff */
[----:B------:R-:W-:Y:S02]  /*1600*/  LEA.HI.X R25, R213, UR11, RZ, 0x5, P4 ;  /* 0x0000000bd5197c11 */ /* 0x000fe4000a0f2cff */
        /* <DEDUP_REMOVED lines=20> */
[C---:B---3--:R-:W-:Y:S01]  /*1750*/  FADD.FTZ R183, -R17.reuse, R186 ;  /* 0x000000ba11b77221 */ /* 0x048fe20000010100 */
[C---:B------:R-:W-:Y:S01]  /*1760*/  FADD.FTZ R181, -R17.reuse, R181 ;  /* 0x000000b511b57221 */ /* 0x040fe20000010100 */
[C---:B------:R-:W-:Y:S01]  /*1770*/  FADD.FTZ R15, -R17.reuse, R184 ;  /* 0x000000b8110f7221 */ /* 0x040fe20000010100 */
[C---:B------:R-:W-:Y:S01]  /*1780*/  FADD.FTZ R16, -R17.reuse, R185 ;  /* 0x000000b911107221 */ /* 0x040fe20000010100 */
[----:B------:R-:W-:Y:S01]  /*1790*/  FADD.FTZ R182, -R17, R187 ;  /* 0x000000bb11b67221 */ /* 0x000fe20000010100 */
[C---:B------:R-:W-:Y:S01]  /*17a0*/  FMUL.FTZ R198, R11.reuse, R18 ;  /* 0x000000120bc67220 */ /* 0x040fe20000410000 */
[----:B------:R-:W-:Y:S01]  /*17b0*/  FMUL.FTZ R219, R11, R180 ;  /* 0x000000b40bdb7220 */ /* 0x000fe20000410000 */
[----:B----4-:R-:W-:-:S02]  /*17c0*/  HADD2.F32 R186, -RZ, R188.H0_H0 ;  /* 0x200000bcffba7230 */ /* 0x010fc40000004100 */
[--C-:B------:R-:W-:Y:S02]  /*17d0*/  HADD2.F32 R17, -RZ, R189.reuse.H0_H0 ;  /* 0x200000bdff117230 */ /* 0x100fe40000004100 */
[----:B------:R-:W-:Y:S02]  /*17e0*/  HADD2.F32 R185, -RZ, R188.H1_H1 ;  /* 0x300000bcffb97230 */ /* 0x000fe40000004100 */
[----:B------:R-:W-:Y:S01]  /*17f0*/  FMUL.FTZ R247, R36, R186 ;  /* 0x000000ba24f77220 */ /* 0x000fe20000410000 */
        /* <DEDUP_REMOVED lines=12> */
[----:B------:R-:W-:Y:S01]  /*18c0*/  FMUL.FTZ R244, R39, R184 ;  /* 0x000000b827f47220 */ /* 0x000fe20000410000 */
[----:B------:R-:W-:Y:S01]  /*18d0*/  FADD.FTZ R181, R17, R245 ;  /* 0x000000f511b57221 */ /* 0x000fe20000010000 */
[----:B------:R-:W-:Y:S01]  /*18e0*/  FFMA.FTZ R18, R198, R245, R18 ;  /* 0x000000f5c6127223 */ /* 0x000fe20000010012 */
[----:B------:R-:W-:Y:S02]  /*18f0*/  HADD2.F32 R180, -RZ, R191.H0_H0 ;  /* 0x200000bfffb47230 */ /* 0x000fe40000004100 */
[----:B------:R-:W-:Y:S01]  /*1900*/  FMUL.FTZ R17, R11, R183 ;  /* 0x000000b70b117220 */ /* 0x000fe20000410000 */
        /* <DEDUP_REMOVED lines=33> */
.L_x_12473:
[----:B------:R-:W-:Y:S05]  /*1b20*/  BSYNC B1 ;  /* 0x0000000000017941 */ /* 0x000fea0003800000 */
.L_x_12472:
        /* <DEDUP_REMOVED lines=24> */
[C---:B------:R-:W-:Y:S02]  /*1cb0*/  FADD.FTZ R6, -R8.reuse, R7 ;  /* 0x0000000708067221 */ /* 0x040fe40000010100 */
[----:B------:R-:W-:Y:S01]  /*1cc0*/  FMUL.FTZ R218, R11, R188 ;  /* 0x000000bc0bda7220 */ /* 0x000fe20000410000 */
[C---:B------:R-:W-:Y:S01]  /*1cd0*/  FADD.FTZ R5, -R8.reuse, R5 ;  /* 0x0000000508057221 */ /* 0x040fe20000010100 */
[C---:B---3--:R-:W-:Y:S01]  /*1ce0*/  FADD.FTZ R3, -R8.reuse, R180 ;  /* 0x000000b408037221 */ /* 0x048fe20000010100 */
[----:B------:R-:W-:Y:S01]  /*1cf0*/  FADD.FTZ R2, -R8, R181 ;  /* 0x000000b508027221 */ /* 0x000fe20000010100 */
[----:B----4-:R-:W-:Y:S02]  /*1d00*/  HADD2.F32 R7, -RZ, R184.H0_H0 ;  /* 0x200000b8ff077230 */ /* 0x010fe40000004100 */
[----:B------:R-:W-:-:S02]  /*1d10*/  HADD2.F32 R180, -RZ, R185.H0_H0 ;  /* 0x200000b9ffb47230 */ /* 0x000fc40000004100 */
[----:B------:R-:W-:Y:S02]  /*1d20*/  HADD2.F32 R184, -RZ, R184.H1_H1 ;  /* 0x300000b8ffb87230 */ /* 0x000fe40000004100 */
[----:B------:R-:W-:Y:S01]  /*1d30*/  FADD.FTZ R124, R124, R7 ;  /* 0x000000077c7c7221 */ /* 0x000fe20000010000 */
[-C--:B------:R-:W-:Y:S01]  /*1d40*/  FFMA.FTZ R84, R218, R7.reuse, R84 ;  /* 0x00000007da547223 */ /* 0x080fe20000010054 */
[----:B------:R-:W-:Y:S01]  /*1d50*/  FMUL.FTZ R239, R44, R7 ;  /* 0x000000072cef7220 */ /* 0x000fe20000410000 */
[C---:B------:R-:W-:Y:S01]  /*1d60*/  FMUL.FTZ R7, R11.reuse, R4 ;  /* 0x000000040b077220 */ /* 0x040fe20000410000 */
[C---:B------:R-:W-:Y:S01]  /*1d70*/  FADD.FTZ R182, -R8.reuse, R182 ;  /* 0x000000b608b67221 */ /* 0x040fe20000010100 */
[----:B------:R-:W-:Y:S01]  /*1d80*/  FADD.FTZ R183, -R8, R183 ;  /* 0x000000b708b77221 */ /* 0x000fe20000010100 */
        /* <DEDUP_REMOVED lines=22> */
[----:B------:R-:W-:Y:S01]  /*1ef0*/  FADD.FTZ R127, R127, R181 ;  /* 0x000000b57f7f7221 */ /* 0x000fe20000010000 */
[----:B------:R-:W-:Y:S01]  /*1f00*/  FFMA.FTZ R87, R6, R181, R87 ;  /* 0x000000b506577223 */ /* 0x000fe20000010057 */
[----:B------:R-:W-:Y:S01]  /*1f10*/  FMUL.FTZ R234, R49, R186 ;  /* 0x000000ba31ea7220 */ /* 0x000fe20000410000 */
[----:B------:R-:W-:Y:S01]  /*1f20*/  FADD.FTZ R180, R180, R235 ;  /* 0x000000ebb4b47221 */ /* 0x000fe20000010000 */
[----:B------:R-:W-:Y:S01]  /*1f30*/  FFMA.FTZ R181, R5, R235, R2 ;  /* 0x000000eb05b57223 */ /* 0x000fe20000010002 */
[----:B------:R-:W-:Y:S02]  /*1f40*/  HADD2.F32 R187, -RZ, R187.H1_H1 ;  /* 0x300000bbffbb7230 */ /* 0x000fe40000004100 */
        /* <DEDUP_REMOVED lines=20> */
.L_x_12475:
[----:B------:R-:W-:Y:S05]  /*2090*/  BSYNC B1 ;  /* 0x0000000000017941 */ /* 0x000fea0003800000 */
.L_x_12474:
[----:B------:R-:W2:Y:S01]  /*20a0*/  LDL R180, [R1+0x70] ;  /* 0x0000700001b47983 */ /* 0x000ea20000100800 */
[----:B------:R-:W-:Y:S01]  /*20b0*/  BSSY B1, `(.L_x_12476) ;  /* 0x0000056000017945 */ /* 0x000fe20003800000 */
[----:B--2---:R-:W-:-:S13]  /*20c0*/  ISETP.NE.AND P4, PT, R180, RZ, PT ;  /* 0x000000ffb400720c */ /* 0x004fda0003f85270 */
[----:B------:R-:W-:Y:S05]  /*20d0*/  @!P4 BRA `(.L_x_12477) ;  /* 0x00000004004cc947 */ /* 0x000fea0003800000 */
[----:B------:R-:W0:Y:S08]  /*20e0*/  LDC.U8 R180, c[0x0][0x2a0] ;  /* 0x0000a800ffb47b82 */ /* 0x000e300000000000 */
[----:B------:R-:W1:Y:S01]  /*20f0*/  LDC.64 R188, c[0x0][0x2b8] ;  /* 0x0000ae00ffbc7b82 */ /* 0x000e620000000a00 */
        /* <DEDUP_REMOVED lines=17> */
[--C-:B--2---:R-:W-:Y:S02]  /*2210*/  HADD2.F32 R213, -RZ, R188.reuse.H0_H0 ;  /* 0x200000bcffd57230 */ /* 0x104fe40000004100 */
[C---:B---3--:R-:W-:Y:S01]  /*2220*/  FADD.FTZ R196, -R19.reuse, R180 ;  /* 0x000000b413c47221 */ /* 0x048fe20000010100 */
[----:B------:R-:W-:Y:S01]  /*2230*/  FADD.FTZ R195, -R19, R183 ;  /* 0x000000b713c37221 */ /* 0x000fe20000010100 */
[----:B------:R-:W-:Y:S02]  /*2240*/  HADD2.F32 R188, -RZ, R188.H1_H1 ;  /* 0x300000bcffbc7230 */ /* 0x000fe40000004100 */
[----:B------:R-:W-:Y:S01]  /*2250*/  FMUL.FTZ R217, R11, R196 ;  /* 0x000000c40bd97220 */ /* 0x000fe20000410000 */
[C---:B------:R-:W-:Y:S01]  /*2260*/  FADD.FTZ R197, -R19.reuse, R181 ;  /* 0x000000b513c57221 */ /* 0x040fe20000010100 */
[----:B----4-:R-:W-:Y:S01]  /*2270*/  FADD.FTZ R183, -R19, R184 ;  /* 0x000000b813b77221 */ /* 0x010fe20000010100 */
[----:B------:R-:W-:-:S02]  /*2280*/  HADD2.F32 R184, -RZ, R190.H0_H0 ;  /* 0x200000beffb87230 */ /* 0x000fc40000004100 */
[----:B------:R-:W-:Y:S01]  /*2290*/  FMUL.FTZ R231, R52, R213 ;  /* 0x000000d534e77220 */ /* 0x000fe20000410000 */
[----:B------:R-:W-:Y:S01]  /*22a0*/  FMUL.FTZ R196, R11, R183 ;  /* 0x000000b70bc47220 */ /* 0x000fe20000410000 */
[C---:B------:R-:W-:Y:S01]  /*22b0*/  FADD.FTZ R194, -R19.reuse, R182 ;  /* 0x000000b613c27221 */ /* 0x040fe20000010100 */
[C---:B------:R-:W-:Y:S01]  /*22c0*/  FADD.FTZ R180, -R19.reuse, R186 ;  /* 0x000000ba13b47221 */ /* 0x040fe20000010100 */
[C---:B------:R-:W-:Y:S01]  /*22d0*/  FADD.FTZ R182, -R19.reuse, R185 ;  /* 0x000000b913b67221 */ /* 0x040fe20000010100 */
[----:B------:R-:W-:Y:S01]  /*22e0*/  FADD.FTZ R181, -R19, R187 ;  /* 0x000000bb13b57221 */ /* 0x000fe20000010100 */
[--C-:B------:R-:W-:Y:S02]  /*22f0*/  HADD2.F32 R186, -RZ, R189.reuse.H0_H0 ;  /* 0x200000bdffba7230 */ /* 0x100fe40000004100 */
        /* <DEDUP_REMOVED lines=49> */
.L_x_12477:
[----:B------:R-:W-:Y:S05]  /*2610*/  BSYNC B1 ;  /* 0x0000000000017941 */ /* 0x000fea0003800000 */
.L_x_12476:
        /* <DEDUP_REMOVED lines=20> */
.L_x_12501:
        /* <DEDUP_REMOVED lines=59> */
[----:B------:R-:W-:Y:S01]  /*2b10*/  F2FP.F16.F32.PACK_AB R180, R182, R180 ;  /* 0x000000b4b6b4723e */ /* 0x000fe200000000ff */
[----:B------:R-:W-:-:S03]  /*2b20*/  FFMA.FTZ R182, R210, R186, R187 ;  /* 0x000000bad2b67223 */ /* 0x000fc600000100bb */
[----:B------:R-:W-:Y:S01]  /*2b30*/  FSEL R183, R183, RZ, P6 ;  /* 0x000000ffb7b77208 */ /* 0x000fe20003000000 */
[----:B------:R-:W-:-:S03]  /*2b40*/  FADD.FTZ R182, R191, -R182 ;  /* 0x800000b6bfb67221 */ /* 0x000fc60000010000 */
[----:B------:R-:W-:Y:S01]  /*2b50*/  F2FP.F16.F32.PACK_AB R181, R183, R181 ;  /* 0x000000b5b7b5723e */ /* 0x000fe200000000ff */
        /* <DEDUP_REMOVED lines=17> */
[----:B------:R-:W-:Y:S01]  /*2c70*/  F2FP.F16.F32.PACK_AB R182, R183, R182 ;  /* 0x000000b6b7b6723e */ /* 0x000fe200000000ff */
        /* <DEDUP_REMOVED lines=21> */
[----:B------:R-:W-:Y:S02]  /*2dd0*/  F2FP.F16.F32.PACK_AB R183, R183, R184 ;  /* 0x000000b8b7b7723e */ /* 0x000fe400000000ff */
[----:B------:R-:W0:Y:S02]  /*2de0*/  LDC.64 R184, c[0x0][0x2f8] ;  /* 0x0000be00ffb87b82 */ /* 0x000e240000000a00 */
[----:B0-----:R-:W-:-:S05]  /*2df0*/  IMAD.WIDE.U32 R184, R9, 0x10, R184 ;  /* 0x0000001009b87825 */ /* 0x001fca00078e00b8 */
[----:B------:R0:W-:Y:S01]  /*2e00*/  STG.E.128 desc[UR4][R184.64], R180 ;  /* 0x000000b4b8007986 */ /* 0x0001e2000c101d04 */
[----:B------:R-:W-:-:S07]  /*2e10*/  IADD3 R9, R9, 0x20, RZ ;  /* 0x0000002009097810 */ /* 0x000fce0007ffe0ff */
.L_x_12480:
[----:B------:R-:W-:Y:S05]  /*2e20*/  BSYNC B1 ;  /* 0x0000000000017941 */ /* 0x000fea0003800000 */
.L_x_12479:
        /* <DEDUP_REMOVED lines=57> */
[----:B------:R-:W-:Y:S01]  /*31c0*/  F2FP.F16.F32.PACK_AB R181, R183, R181 ;  /* 0x000000b5b7b5723e */ /* 0x000fe200000000ff */
        /* <DEDUP_REMOVED lines=33> */
[C---:B0-----:R-:W-:Y:S01]  /*33e0*/  IMAD.WIDE.U32 R184, R9.reuse, 0x10, R184 ;  /* 0x0000001009b87825 */ /* 0x041fe200078e00b8 */
[----:B------:R-:W-:-:S04]  /*33f0*/  IADD3 R9, R9, 0x20, RZ ;  /* 0x0000002009097810 */ /* 0x000fc80007ffe0ff */
[----:B------:R2:W-:Y:S03]  /*3400*/  STG.E.128 desc[UR4][R184.64], R180 ;  /* 0x000000b4b8007986 */ /* 0x0005e6000c101d04 */
.L_x_12482:
[----:B------:R-:W-:Y:S05]  /*3410*/  BSYNC B1 ;  /* 0x0000000000017941 */ /* 0x000fea0003800000 */
.L_x_12481:
        /* <DEDUP_REMOVED lines=91> */
.L_x_12484:
[----:B------:R-:W-:Y:S05]  /*39d0*/  BSYNC B1 ;  /* 0x0000000000017941 */ /* 0x000fea0003800000 */
.L_x_12483:
        /* <DEDUP_REMOVED lines=91> */
.L_x_12486:
[----:B------:R-:W-:Y:S05]  /*3f90*/  BSYNC B1 ;  /* 0x0000000000017941 */ /* 0x000fea0003800000 */
.L_x_12485:
        /* <DEDUP_REMOVED lines=92> */
.L_x_12488:
[----:B------:R-:W-:Y:S05]  /*4560*/  BSYNC B1 ;  /* 0x0000000000017941 */ /* 0x000fea0003800000 */
.L_x_12487:
[----:B0-----:R-:W0:Y:S02]  /*4570*/  LDC.64 R180, c[0x0][0x210] ;  /* 0x00008400ffb47b82 */ /* 0x001e240000000a00 */
[----:B0-----:R-:W-:-:S04]  /*4580*/  LEA R10, R180, R10, 0x2 ;  /* 0x0000000ab40a7211 */ /* 0x001fc800078e10ff */
[----:B------:R-:W-:-:S13]  /*4590*/  ISETP.GE.AND P4, PT, R10, R181, PT ;  /* 0x000000b50a00720c */ /* 0x000fda0003f86270 */
[----:B------:R-:W-:Y:S05]  /*45a0*/  @!P4 BRA `(.L_x_12489) ;  /* 0xffffffc0007cc947 */ /* 0x000fea000383ffff */
.L_x_12467:
[----:B------:R-:W-:Y:S05]  /*45b0*/  BSYNC B0 ;  /* 0x0000000000007941 */ /* 0x000fea0003800000 */
.L_x_12466:
        /* <DEDUP_REMOVED lines=316> */
.L_x_12478:
        /* <DEDUP_REMOVED lines=8> */
.L_x_12491:
[----:B------:R-:W-:Y:S05]  /*5a00*/  BSYNC B1 ;  /* 0x0000000000017941 */ /* 0x000fea0003800000 */
.L_x_12490:
        /* <DEDUP_REMOVED lines=9> */
.L_x_12492:
        /* <DEDUP_REMOVED lines=8> */
.L_x_12493:
[----:B------:R-:W-:Y:S02]  /*5b20*/  MOV R183, R185 ;  /* 0x000000b900b77202 */ /* 0x000fe40000000f00 */
[----:B------:R-:W-:-:S05]  /*5b30*/  MOV R180, R186 ;  /* 0x000000ba00b47202 */ /* 0x000fca0000000f00 */
[----:B------:R-:W-:Y:S01]  /*5b40*/  FADD.FTZ R184, R184, R180 ;  /* 0x000000b4b8b87221 */ /* 0x000fe20000010000 */
[----:B------:R-:W-:-:S07]  /*5b50*/  MOV R180, 0xffffffff ;  /* 0xffffffff00b47802 */ /* 0x000fce0000000f00 */
[----:B------:R-:W-:Y:S05]  /*5b60*/  WARPSYNC.COLLECTIVE R180, `(.L_x_12494) ;  /* 0x00000000b4087348 */ /* 0x000fea0003c00000 */
[----:B------:R0:W1:Y:S02]  /*5b70*/  SHFL.BFLY P4, R186, R183, R182, R181 ;  /* 0x0c0000b6b7ba7389 */ /* 0x00006400000800b5 */
[----:B01----:R-:W-:Y:S01]  /*5b80*/  ENDCOLLECTIVE ;  /* 0x000000000000791b */ /* 0x003fe20003800000 */
.L_x_12494:
        /* <DEDUP_REMOVED lines=8> */
.L_x_12495:
[----:B------:R-:W-:Y:S02]  /*5c10*/  MOV R183, R185 ;  /* 0x000000b900b77202 */ /* 0x000fe40000000f00 */
[----:B------:R-:W-:-:S05]  /*5c20*/  MOV R180, R186 ;  /* 0x000000ba00b47202 */ /* 0x000fca0000000f00 */
[----:B------:R-:W-:Y:S01]  /*5c30*/  FADD.FTZ R184, R184, R180 ;  /* 0x000000b4b8b87221 */ /* 0x000fe20000010000 */
[----:B------:R-:W-:-:S07]  /*5c40*/  MOV R180, 0xffffffff ;  /* 0xffffffff00b47802 */ /* 0x000fce0000000f00 */
[----:B------:R-:W-:Y:S05]  /*5c50*/  WARPSYNC.COLLECTIVE R180, `(.L_x_12496) ;  /* 0x00000000b4087348 */ /* 0x000fea0003c00000 */
[----:B------:R0:W1:Y:S02]  /*5c60*/  SHFL.BFLY P4, R186, R183, R182, R181 ;  /* 0x0c0000b6b7ba7389 */ /* 0x00006400000800b5 */
[----:B01----:R-:W-:Y:S01]  /*5c70*/  ENDCOLLECTIVE ;  /* 0x000000000000791b */ /* 0x003fe20003800000 */
.L_x_12496:
        /* <DEDUP_REMOVED lines=8> */
.L_x_12497:
[----:B------:R-:W-:Y:S02]  /*5d00*/  MOV R183, R185 ;  /* 0x000000b900b77202 */ /* 0x000fe40000000f00 */
[----:B------:R-:W-:-:S05]  /*5d10*/  MOV R180, R186 ;  /* 0x000000ba00b47202 */ /* 0x000fca0000000f00 */
[----:B------:R-:W-:Y:S01]  /*5d20*/  FADD.FTZ R184, R184, R180 ;  /* 0x000000b4b8b87221 */ /* 0x000fe20000010000 */
[----:B------:R-:W-:-:S07]  /*5d30*/  MOV R180, 0xffffffff ;  /* 0xffffffff00b47802 */ /* 0x000fce0000000f00 */
[----:B------:R-:W-:Y:S05]  /*5d40*/  WARPSYNC.COLLECTIVE R180, `(.L_x_12498) ;  /* 0x00000000b4087348 */ /* 0x000fea0003c00000 */
[----:B------:R0:W1:Y:S02]  /*5d50*/  SHFL.BFLY P4, R186, R183, R182, R181 ;  /* 0x0c0000b6b7ba7389 */ /* 0x00006400000800b5 */
[----:B01----:R-:W-:Y:S01]  /*5d60*/  ENDCOLLECTIVE ;  /* 0x000000000000791b */ /* 0x003fe20003800000 */
.L_x_12498:
        /* <DEDUP_REMOVED lines=8> */
.L_x_12499:
[----:B------:R-:W-:Y:S02]  /*5df0*/  MOV R183, R185 ;  /* 0x000000b900b77202 */ /* 0x000fe40000000f00 */
[----:B------:R-:W-:-:S07]  /*5e00*/  MOV R187, R186 ;  /* 0x000000ba00bb7202 */ /* 0x000fce0000000f00 */
[----:B------:R-:W-:Y:S05]  /*5e10*/  WARPSYNC.COLLECTIVE R180, `(.L_x_12500) ;  /* 0x00000000b4087348 */ /* 0x000fea0003c00000 */
[----:B------:R0:W1:Y:S02]  /*5e20*/  SHFL.BFLY P4, R186, R183, R182, R181 ;  /* 0x0c0000b6b7ba7389 */ /* 0x00006400000800b5 */
[----:B01----:R-:W-:Y:S01]  /*5e30*/  ENDCOLLECTIVE ;  /* 0x000000000000791b */ /* 0x003fe20003800000 */
.L_x_12500:
[----:B------:R-:W-:Y:S01]  /*5e40*/  MOV R180, R186 ;  /* 0x000000ba00b47202 */ /* 0x000fe20000000f00 */
[----:B------:R-:W-:Y:S06]  /*5e50*/  BRA `(.L_x_12501) ;  /* 0xffffffc800407947 */ /* 0x000fec000383ffff */
.L_x_12502:
        /* <DEDUP_REMOVED lines=10> */
.L_x_17010:


//--------------------- .text._ZN10layer_norm13ln_bwd_kernelINS_13Kernel_traitsIf6__halffS2_fjLj1280ELj1ELj4ELj1ELj16ENS_18Kernel_traits_baseILj1280EfS2_fS2_fjLj128EEEEELb1ELb0ELb0ELb1EEEvNS_9BwdParamsE --------------------------
	.section	.text._ZN10layer_norm13ln_bwd_kernelINS_13Kernel_traitsIf6__halffS2_fjLj1280ELj1ELj4ELj1ELj16ENS_18Kernel_traits_baseILj1280EfS2_fS2_fjLj128EEEEELb1ELb0ELb0ELb1EEEvNS_9BwdParamsE,"ax",@progbits
	.align	128
        .global         _ZN10layer_norm13ln_bwd_kernelINS_13Kernel_traitsIf6__halffS2_fjLj1280ELj1ELj4ELj1ELj16ENS_18Kernel_traits_baseILj1280EfS2_fS2_fjLj128EEEEELb1ELb0ELb0ELb1EEEvNS_9BwdParamsE
        .type           _ZN10layer_norm13ln_bwd_kernelINS_13Kernel_traitsIf6__halffS2_fjLj1280ELj1ELj4ELj1ELj16ENS_18Kernel_traits_baseILj1280EfS2_fS2_fjLj128EEEEELb1ELb0ELb0ELb1EEEvNS_9BwdParamsE,@function
        .size           _ZN10layer_norm13ln_bwd_kernelINS_13Kernel_traitsIf6__halffS2_fjLj1280ELj1ELj4ELj1ELj16ENS_18Kernel_traits_baseILj1280EfS2_fS2_fjLj128EEEEELb1ELb0ELb0ELb1EEEvNS_9BwdParamsE,(.L_x_17011 - _ZN10layer_norm13ln_bwd_kernelINS_13Kernel_traitsIf6__halffS2_fjLj1280ELj1ELj4ELj1ELj16ENS_18Kernel_traits_baseILj1280EfS2_fS2_fjLj128EEEEELb1ELb0ELb0ELb1EEEvNS_9BwdParamsE)
        .other          _ZN10layer_norm13ln_bwd_kernelINS_13Kernel_traitsIf6__halffS2_fjLj1280ELj1ELj4ELj1ELj16ENS_18Kernel_traits_baseILj1280EfS2_fS2_fjLj128EEEEELb1ELb0ELb0ELb1EEEvNS_9BwdParamsE,@"STO_CUDA_ENTRY STV_DEFAULT"
_ZN10layer_norm13ln_bwd_kernelINS_13Kernel_traitsIf6__halffS2_fjLj1280ELj1ELj4ELj1ELj16ENS_18Kernel_traits_baseILj1280EfS2_fS2_fjLj128EEEEELb1ELb0ELb0ELb1EEEvNS_9BwdParamsE:
.text._ZN10layer_norm13ln_bwd_kernelINS_13Kernel_traitsIf6__halffS2_fjLj1280ELj1ELj4ELj1ELj16ENS_18Kernel_traits_baseILj1280EfS2_fS2_fjLj128EEEEELb1ELb0ELb0ELb1EEEvNS_9BwdParamsE:
        /* <DEDUP_REMOVED lines=56> */
.L_x_12504:
        /* <DEDUP_REMOVED lines=55> */
[----:B------:R-:W-:Y:S02]  /*06f0*/  MOV R236, RZ ;  /* 0x000000ff00ec7202 */ /* 0x000fe40000000f00 */
        /* <DEDUP_REMOVED lines=13> */
[----:B------:R-:W-:Y:S01]  /*07d0*/  ISETP.NE.AND P4, PT, RZ, UR6, PT ;  /* 0x00000006ff007c0c */ /* 0x000fe2000bf85270 */
[----:B------:R1:W5:Y:S01]  /*07e0*/  LDG.E.128 R104, desc[UR4][R4.64+0x1010] ;  /* 0x0010100404687981 */ /* 0x000362000c1e1d00 */
[----:B------:R-:W-:Y:S02]  /*07f0*/  CS2R R20, SRZ ;  /* 0x0000000000147805 */ /* 0x000fe4000001ff00 */
[----:B------:R-:W-:Y:S02]  /*0800*/  CS2R R8, SRZ ;  /* 0x0000000000087805 */ /* 0x000fe4000001ff00 */
[----:B01----:R-:W-:-:S07]  /*0810*/  CS2R R4, SRZ ;  /* 0x0000000000047805 */ /* 0x003fce000001ff00 */
.L_x_12508:
[----:B------:R-:W0:Y:S01]  /*0820*/  S2R R16, SR_TID.X ;  /* 0x0000000000107919 */ /* 0x000e220000002100 */
[----:B-1----:R-:W1:Y:S01]  /*0830*/  @P0 LDC.64 R190, c[0x0][0x270] ;  /* 0x00009c00ffbe0b82 */ /* 0x002e620000000a00 */
[----:B------:R-:W-:Y:S01]  /*0840*/  IMAD R0, R2, UR8, RZ ;  /* 0x0000000802007c24 */ /* 0x000fe2000f8e02ff */
[----:B------:R-:W2:Y:S04]  /*0850*/  LDL.LU R251, [R1] ;  /* 0x0000000001fb7983 */ /* 0x000ea80000300800 */
[----:B------:R-:W-:Y:S01]  /*0860*/  SHF.R.S32.HI R13, RZ, 0x1f, R0 ;  /* 0x0000001fff0d7819 */ /* 0x000fe20000011400 */
[----:B------:R-:W3:Y:S01]  /*0870*/  LDL.LU R221, [R1+0x8] ;  /* 0x0000080001dd7983 */ /* 0x000ee20000300800 */
[----:B------:R-:W4:Y:S02]  /*0880*/  LDC.64 R14, c[0x0][0x250] ;  /* 0x00009400ff0e7b82 */ /* 0x000f240000000a00 */
[----:B------:R-:W-:Y:S01]  /*0890*/  LEA.HI R13, R13, R0, RZ, 0x3 ;  /* 0x000000000d0d7211 */ /* 0x000fe200078f18ff */
[----:B------:R-:W3:Y:S05]  /*08a0*/  LDL.LU R250, [R1+0x4] ;  /* 0x0000040001fa7983 */ /* 0x000eea0000300800 */
[----:B------:R-:W1:Y:S08]  /*08b0*/  LDC.64 R172, c[0x0][0x2b8] ;  /* 0x0000ae00ffac7b82 */ /* 0x000e700000000a00 */
[----:B------:R-:W1:Y:S01]  /*08c0*/  LDC.64 R160, c[0x0][0x238] ;  /* 0x00008e00ffa07b82 */ /* 0x000e620000000a00 */
[----:B0-----:R-:W-:-:S07]  /*08d0*/  LOP3.LUT R186, R16, 0x1f, RZ, 0xc0, !PT ;  /* 0x0000001f10ba7812 */ /* 0x001fce00078ec0ff */
[----:B------:R-:W0:Y:S01]  /*08e0*/  LDC.64 R188, c[0x0][0x258] ;  /* 0x00009600ffbc7b82 */ /* 0x000e220000000a00 */
[----:B------:R-:W-:Y:S01]  /*08f0*/  SHF.R.S32.HI R0, RZ, 0x1f, R2 ;  /* 0x0000001fff007819 */ /* 0x000fe20000011402 */
[----:B----4-:R-:W-:Y:S01]  /*0900*/  IMAD.WIDE R14, R2, 0x4, R14 ;  /* 0x00000004020e7825 */ /* 0x010fe200078e020e */
[----:B------:R-:W-:Y:S01]  /*0910*/  LEA.HI.SX32 R186, R13, R186, 0x1d ;  /* 0x000000ba0dba7211 */ /* 0x000fe200078feaff */
[----:B------:R-:W4:Y:S03]  /*0920*/  LDL.LU R237, [R1+0x10] ;  /* 0x0000100001ed7983 */ /* 0x000f260000300800 */
[----:B------:R-:W-:Y:S01]  /*0930*/  IADD3 R13, R186, 0x20, RZ ;  /* 0x00000020ba0d7810 */ /* 0x000fe20007ffe0ff */
[----:B------:R-:W4:Y:S01]  /*0940*/  LDL.LU R220, [R1+0xc] ;  /* 0x00000c0001dc7983 */ /* 0x000f220000300800 */
[C---:B-1----:R-:W-:Y:S01]  /*0950*/  @P0 LEA R190, P1, R2.reuse, R190, 0x1 ;  /* 0x000000be02be0211 */ /* 0x042fe200078208ff */
[----:B------:R-:W1:Y:S02]  /*0960*/  LDC.64 R192, c[0x0][0x2c8] ;  /* 0x0000b200ffc07b82 */ /* 0x000e640000000a00 */
[----:B------:R-:W-:Y:S01]  /*0970*/  IMAD.WIDE.U32 R132, R13, 0x10, R172 ;  /* 0x000000100d847825 */ /* 0x000fe200078e00ac */
[----:B------:R-:W-:-:S02]  /*0980*/  @P0 LEA.HI.X R191, R2, R191, R0, 0x1, P1 ;  /* 0x000000bf02bf0211 */ /* 0x000fc400008f0c00 */
[----:B------:R0:W2:Y:S01]  /*0990*/  LDG.E R0, desc[UR4][R14.64] ;  /* 0x000000040e007981 */ /* 0x0000a2000c1e1900 */
[----:B------:R-:W-:-:S03]  /*09a0*/  IADD3 R16, R186, 0x80, RZ ;  /* 0x00000080ba107810 */ /* 0x000fc60007ffe0ff */
[----:B------:R-:W3:Y:S01]  /*09b0*/  LDG.E.128 R132, desc[UR4][R132.64] ;  /* 0x0000000484847981 */ /* 0x000ee2000c1e1d00 */
[----:B------:R-:W-:-:S03]  /*09c0*/  IMAD.WIDE.U32 R124, R186, 0x20, R160 ;  /* 0x00000020ba7c7825 */ /* 0x000fc600078e00a0 */
[----:B------:R-:W4:Y:S01]  /*09d0*/  @P0 LDG.E.U16 R190, desc[UR4][R190.64] ;  /* 0x00000004bebe0981 */ /* 0x000f22000c1e1500 */
[C---:B0-----:R-:W-:Y:S02]  /*09e0*/  IADD3 R14, R186.reuse, 0x40, RZ ;  /* 0x00000040ba0e7810 */ /* 0x041fe40007ffe0ff */
[----:B------:R-:W-:Y:S01]  /*09f0*/  IADD3 R15, R186, 0x60, RZ ;  /* 0x00000060ba0f7810 */ /* 0x000fe20007ffe0ff */
        /* <DEDUP_REMOVED lines=8> */
[----:B------:R-:W-:Y:S01]  /*0a80*/  IMAD.WIDE R188, R2, 0x4, R188 ;  /* 0x0000000402bc7825 */ /* 0x000fe200078e02bc */
[----:B------:R-:W4:Y:S04]  /*0a90*/  LDG.E.128 R156, desc[UR4][R160.64] ;  /* 0x00000004a09c7981 */ /* 0x000f28000c1e1d00 */
[----:B------:R-:W4:Y:S04]  /*0aa0*/  LDG.E.128 R124, desc[UR4][R124.64+0x10] ;  /* 0x000010047c7c7981 */ /* 0x000f28000c1e1d00 */
[----:B------:R-:W4:Y:S04]  /*0ab0*/  LDG.E.128 R136, desc[UR4][R136.64+0x10] ;  /* 0x0000100488887981 */ /* 0x000f28000c1e1d00 */
[----:B------:R-:W4:Y:S04]  /*0ac0*/  LDG.E.128 R144, desc[UR4][R144.64+0x10] ;  /* 0x0000100490907981 */ /* 0x000f28000c1e1d00 */
[----:B------:R-:W4:Y:S04]  /*0ad0*/  LDG.E.128 R152, desc[UR4][R152.64+0x10] ;  /* 0x0000100498987981 */ /* 0x000f28000c1e1d00 */
[----:B------:R-:W4:Y:S04]  /*0ae0*/  LDG.E.128 R160, desc[UR4][R160.64+0x10] ;  /* 0x00001004a0a07981 */ /* 0x000f28000c1e1d00 */
[----:B------:R0:W4:Y:S01]  /*0af0*/  LDG.E R187, desc[UR4][R188.64] ;  /* 0x00000004bcbb7981 */ /* 0x000122000c1e1900 */
[----:B--2---:R-:W-:Y:S01]  /*0b00*/  FSEL R0, R0, RZ, !P4 ;  /* 0x000000ff00007208 */ /* 0x004fe20006000000 */
[----:B---3--:R-:W-:-:S02]  /*0b10*/  HADD2.F32 R210, -RZ, R132.H0_H0 ;  /* 0x20000084ffd27230 */ /* 0x008fc40000004100 */
[----:B------:R-:W-:-:S03]  /*0b20*/  HADD2.F32 R211, -RZ, R133.H0_H0 ;  /* 0x20000085ffd37230 */ /* 0x000fc60000004100 */
[----:B------:R-:W-:Y:S02]  /*0b30*/  FADD.FTZ R251, R210, R251 ;  /* 0x000000fbd2fb7221 */ /* 0x000fe40000010000 */
[----:B------:R-:W-:Y:S01]  /*0b40*/  FADD.FTZ R221, R211, R221 ;  /* 0x000000ddd3dd7221 */ /* 0x000fe20000010000 */
[C---:B----4-:R-:W-:Y:S02]  /*0b50*/  FADD.FTZ R116, -R0.reuse, R116 ;  /* 0x0000007400747221 */ /* 0x050fe40000010100 */
[----:B------:R-:W-:Y:S01]  /*0b60*/  STL [R1], R251 ;  /* 0x000000fb01007387 */ /* 0x000fe20000100800 */
[C---:B------:R-:W-:Y:S01]  /*0b70*/  FADD.FTZ R117, -R0.reuse, R117 ;  /* 0x0000007500757221 */ /* 0x040fe20000010100 */
[C---:B------:R-:W-:Y:S01]  /*0b80*/  FADD.FTZ R118, -R0.reuse, R118 ;  /* 0x0000007600767221 */ /* 0x040fe20000010100 */
[C---:B0-----:R-:W-:Y:S01]  /*0b90*/  FADD.FTZ R188, -R0.reuse, R119 ;  /* 0x0000007700bc7221 */ /* 0x041fe20000010100 */
[----:B------:R0:W-:Y:S01]  /*0ba0*/  STL [R1+0x8], R221 ;  /* 0x000008dd01007387 */ /* 0x0001e20000100800 */
        /* <DEDUP_REMOVED lines=36> */
[----:B0-----:R-:W2:Y:S01]  /*0df0*/  LDL.LU R221, [R1+0x18] ;  /* 0x0000180001dd7983 */ /* 0x001ea20000300800 */
[----:B------:R-:W-:Y:S01]  /*0e00*/  FMUL.FTZ R0, R187, R116 ;  /* 0x00000074bb007220 */ /* 0x000fe20000410000 */
[----:B------:R-:W-:-:S02]  /*0e10*/  HADD2.F32 R214, -RZ, R133.H1_H1 ;  /* 0x30000085ffd67230 */ /* 0x000fc40000004100 */
[----:B------:R-:W-:Y:S01]  /*0e20*/  HADD2.F32 R213, -RZ, R134.H0_H0 ;  /* 0x20000086ffd57230 */ /* 0x000fe20000004100 */
[----:B------:R-:W3:Y:S01]  /*0e30*/  LDL.LU R116, [R1+0x14] ;  /* 0x0000140001747983 */ /* 0x000ee20000300800 */
[----:B------:R-:W-:-:S04]  /*0e40*/  IMAD.WIDE.U32 R164, R14, 0x10, R172 ;  /* 0x000000100ea47825 */ /* 0x000fc800078e00ac */
[----:B------:R-:W-:Y:S01]  /*0e50*/  FADD.FTZ R250, R214, R250 ;  /* 0x000000fad6fa7221 */ /* 0x000fe20000010000 */
[----:B------:R-:W-:Y:S02]  /*0e60*/  HADD2.F32 R216, -RZ, R134.H1_H1 ;  /* 0x30000086ffd87230 */ /* 0x000fe40000004100 */
[----:B------:R-:W-:Y:S01]  /*0e70*/  FADD.FTZ R237, R213, R237 ;  /* 0x000000edd5ed7221 */ /* 0x000fe20000010000 */
[----:B------:R-:W4:Y:S01]  /*0e80*/  LDG.E.128 R164, desc[UR4][R164.64] ;  /* 0x00000004a4a47981 */ /* 0x000f22000c1e1d00 */
[--C-:B------:R-:W-:Y:S02]  /*0e90*/  HADD2.F32 R215, -RZ, R135.reuse.H0_H0 ;  /* 0x20000087ffd77230 */ /* 0x100fe40000004100 */
[----:B------:R-:W-:Y:S02]  /*0ea0*/  HADD2.F32 R217, -RZ, R135.H1_H1 ;  /* 0x30000087ffd97230 */ /* 0x000fe40000004100 */
[----:B------:R-:W-:Y:S01]  /*0eb0*/  FADD.FTZ R220, R216, R220 ;  /* 0x000000dcd8dc7221 */ /* 0x000fe20000010000 */
[----:B------:R0:W-:Y:S01]  /*0ec0*/  STL [R1+0x4], R250 ;  /* 0x000004fa01007387 */ /* 0x0001e20000100800 */
[----:B-1----:R-:W-:Y:S01]  /*0ed0*/  ISETP.NE.U32.AND P1, PT, R192, RZ, PT ;  /* 0x000000ffc000720c */ /* 0x002fe20003f25070 */
[----:B------:R-:W-:-:S04]  /*0ee0*/  IMAD.WIDE.U32 R120, R186, 0x10, R172 ;  /* 0x00000010ba787825 */ /* 0x000fc800078e00ac */
[----:B------:R-:W-:Y:S01]  /*0ef0*/  IMAD.WIDE.U32 R168, R15, 0x10, R172 ;  /* 0x000000100fa87825 */ /* 0x000fe200078e00ac */
[----:B------:R-:W-:Y:S03]  /*0f00*/  STL [R1+0x10], R237 ;  /* 0x000010ed01007387 */ /* 0x000fe60000100800 */
[C---:B------:R-:W-:Y:S01]  /*0f10*/  FMUL.FTZ R117, R187.reuse, R117 ;  /* 0x00000075bb757220 */ /* 0x040fe20000410000 */
[C---:B------:R-:W-:Y:S01]  /*0f20*/  FMUL.FTZ R118, R187.reuse, R118 ;  /* 0x00000076bb767220 */ /* 0x040fe20000410000 */
[----:B------:R-:W-:Y:S01]  /*0f30*/  MOV R17, 0x3f800000 ;  /* 0x3f80000000117802 */ /* 0x000fe20000000f00 */
[----:B0-----:R-:W4:Y:S01]  /*0f40*/  LDL.LU R250, [R1+0x20] ;  /* 0x0000200001fa7983 */ /* 0x001f220000300800 */
[----:B------:R-:W-:Y:S01]  /*0f50*/  FMUL.FTZ R188, R187, R188 ;  /* 0x000000bcbbbc7220 */ /* 0x000fe20000410000 */
[----:B------:R-:W0:Y:S02]  /*0f60*/  LDC.64 R128, c[0x0][0x240] ;  /* 0x00009000ff807b82 */ /* 0x000e240000000a00 */
[----:B------:R1:W-:Y:S01]  /*0f70*/  STL [R1+0xc], R220 ;  /* 0x00000cdc01007387 */ /* 0x0003e20000100800 */
[----:B------:R-:W-:-:S03]  /*0f80*/  ISETP.NE.AND.EX P1, PT, R193, RZ, PT, P1 ;  /* 0x000000ffc100720c */ /* 0x000fc60003f25310 */
[----:B------:R-:W4:Y:S04]  /*0f90*/  LDG.E.128 R120, desc[UR4][R120.64] ;  /* 0x0000000478787981 */ /* 0x000f28000c1e1d00 */
[----:B------:R-:W4:Y:S04]  /*0fa0*/  LDG.E.128 R168, desc[UR4][R168.64] ;  /* 0x00000004a8a87981 */ /* 0x000f28000c1e1d00 */
[----:B-1----:R-:W4:Y:S02]  /*0fb0*/  LDL.LU R220, [R1+0x1c] ;  /* 0x00001c0001dc7983 */ /* 0x002f240000300800 */
[----:B------:R-:W1:Y:S02]  /*0fc0*/  @P1 LDC.64 R194, c[0x0][0x2c8] ;  /* 0x0000b200ffc21b82 */ /* 0x000e640000000a00 */
[----:B------:R-:W4:Y:S06]  /*0fd0*/  LDL.LU R237, [R1+0x28] ;  /* 0x0000280001ed7983 */ /* 0x000f2c0000300800 */
[----:B------:R-:W0:Y:S01]  /*0fe0*/  @P1 LDC.64 R196, c[0x0][0x2c8] ;  /* 0x0000b200ffc41b82 */ /* 0x000e220000000a00 */
[----:B--2---:R-:W-:Y:S01]  /*0ff0*/  FADD.FTZ R221, R215, R221 ;  /* 0x000000ddd7dd7221 */ /* 0x004fe20000010000 */
[----:B---3--:R-:W-:-:S04]  /*1000*/  FADD.FTZ R116, R217, R116 ;  /* 0x00000074d9747221 */ /* 0x008fc80000010000 */
[----:B------:R2:W-:Y:S01]  /*1010*/  STL [R1+0x18], R221 ;  /* 0x000018dd01007387 */ /* 0x0005e20000100800 */
[----:B------:R-:W-:Y:S01]  /*1020*/  @P0 HADD2.F32 R17, -RZ, R190.H0_H0 ;  /* 0x200000beff110230 */ /* 0x000fe20000004100 */
[----:B------:R-:W3:Y:S02]  /*1030*/  @P1 LDC.64 R198, c[0x0][0x2c8] ;  /* 0x0000b200ffc61b82 */ /* 0x000ee40000000a00 */
[----:B--2---:R-:W2:Y:S01]  /*1040*/  LDL.LU R221, [R1+0x24] ;  /* 0x0000240001dd7983 */ /* 0x004ea20000300800 */
[----:B------:R-:W-:-:S04]  /*1050*/  IMAD.WIDE.U32 R172, R16, 0x10, R172 ;  /* 0x0000001010ac7825 */ /* 0x000fc800078e00ac */
[----:B------:R-:W-:Y:S01]  /*1060*/  HADD2.F32 R212, -RZ, R132.H1_H1 ;  /* 0x30000084ffd47230 */ /* 0x000fe20000004100 */
[----:B------:R0:W-:Y:S01]  /*1070*/  STL [R1+0x14], R116 ;  /* 0x0000147401007387 */ /* 0x0001e20000100800 */
[----:B-1----:R-:W-:-:S04]  /*1080*/  @P1 IMAD.WIDE.U32 R194, R186, 0x20, R194 ;  /* 0x00000020bac21825 */ /* 0x002fc800078e00c2 */
[C---:B------:R-:W-:Y:S01]  /*1090*/  FMUL.FTZ R124, R187.reuse, R124 ;  /* 0x0000007cbb7c7220 */ /* 0x040fe20000410000 */
[----:B------:R-:W-:Y:S01]  /*10a0*/  FMUL.FTZ R125, R187, R125 ;  /* 0x0000007dbb7d7220 */ /* 0x000fe20000410000 */
[----:B------:R-:W2:Y:S01]  /*10b0*/  LDG.E.128 R172, desc[UR4][R172.64] ;  /* 0x00000004acac7981 */ /* 0x000ea2000c1e1d00 */
[----:B0-----:R-:W-:-:S04]  /*10c0*/  IMAD.WIDE.U32 R134, R186, 0x8, R128 ;  /* 0x00000008ba867825 */ /* 0x001fc800078e0080 */
[C---:B------:R-:W-:Y:S01]  /*10d0*/  FMUL.FTZ R204, R187.reuse, R204 ;  /* 0x000000ccbbcc7220 */ /* 0x040fe20000410000 */
[----:B------:R-:W-:Y:S01]  /*10e0*/  FMUL.FTZ R205, R187, R205 ;  /* 0x000000cdbbcd7220 */ /* 0x000fe20000410000 */
[----:B-----5:R-:W5:Y:S01]  /*10f0*/  @P1 LDG.E.128 R64, desc[UR4][R194.64] ;  /* 0x00000004c2401981 */ /* 0x020f62000c1e1d00 */
[----:B------:R-:W-:-:S04]  /*1100*/  IMAD.WIDE.U32 R130, R14, 0x8, R128 ;  /* 0x000000080e827825 */ /* 0x000fc800078e0080 */
[C---:B------:R-:W-:Y:S01]  /*1110*/  FMUL.FTZ R206, R187.reuse, R206 ;  /* 0x000000cebbce7220 */ /* 0x040fe20000410000 */
[----:B------:R-:W-:Y:S01]  /*1120*/  FMUL.FTZ R207, R187, R207 ;  /* 0x000000cfbbcf7220 */ /* 0x000fe20000410000 */
[----:B------:R-:W2:Y:S01]  /*1130*/  LDL.LU R116, [R1+0x30] ;  /* 0x0000300001747983 */ /* 0x000ea20000300800 */
[----:B------:R-:W-:-:S04]  /*1140*/  IMAD.WIDE.U32 R126, R15, 0x8, R128 ;  /* 0x000000080f7e7825 */ /* 0x000fc800078e0080 */
[C---:B------:R-:W-:Y:S01]  /*1150*/  FMUL.FTZ R208, R187.reuse, R208 ;  /* 0x000000d0bbd07220 */ /* 0x040fe20000410000 */
[----:B------:R-:W-:Y:S01]  /*1160*/  FMUL.FTZ R209, R187, R209 ;  /* 0x000000d1bbd17220 */ /* 0x000fe20000410000 */
[----:B------:R4:W5:Y:S01]  /*1170*/  @P1 LDG.E.128 R60, desc[UR4][R194.64+0x10] ;  /* 0x00001004c23c1981 */ /* 0x000962000c1e1d00 */
[----:B------:R-:W-:-:S04]  /*1180*/  @P1 IMAD.WIDE.U32 R196, R13, 0x20, R196 ;  /* 0x000000200dc41825 */ /* 0x000fc800078e00c4 */
[C---:B------:R-:W-:Y:S01]  /*1190*/  FMUL.FTZ R136, R187.reuse, R136 ;  /* 0x00000088bb887220 */ /* 0x040fe20000410000 */
[C---:B------:R-:W-:Y:S01]  /*11a0*/  FMUL.FTZ R137, R187.reuse, R137 ;  /* 0x00000089bb897220 */ /* 0x040fe20000410000 */
[----:B------:R-:W5:Y:S01]  /*11b0*/  LDG.E.64 R134, desc[UR4][R134.64] ;  /* 0x0000000486867981 */ /* 0x000f62000c1e1b00 */
[C---:B------:R-:W-:Y:S01]  /*11c0*/  FMUL.FTZ R138, R187.reuse, R138 ;  /* 0x0000008abb8a7220 */ /* 0x040fe20000410000 */
[C---:B------:R-:W-:Y:S01]  /*11d0*/  FMUL.FTZ R139, R187.reuse, R139 ;  /* 0x0000008bbb8b7220 */ /* 0x040fe20000410000 */
[C---:B------:R-:W-:Y:S01]  /*11e0*/  FMUL.FTZ R140, R187.reuse, R140 ;  /* 0x0000008cbb8c7220 */ /* 0x040fe20000410000 */
[----:B------:R-:W5:Y:S01]  /*11f0*/  @P1 LDG.E.128 R56, desc[UR4][R196.64] ;  /* 0x00000004c4381981 */ /* 0x000f62000c1e1d00 */
[C---:B------:R-:W-:Y:S01]  /*1200*/  FMUL.FTZ R141, R187.reuse, R141 ;  /* 0x0000008dbb8d7220 */ /* 0x040fe20000410000 */
[--C-:B----4-:R-:W-:Y:S02]  /*1210*/  HADD2.F32 R194, -RZ, R164.reuse.H0_H0 ;  /* 0x200000a4ffc27230 */ /* 0x110fe40000004100 */
[----:B------:R-:W-:Y:S01]  /*1220*/  FMUL.FTZ R142, R187, R142 ;  /* 0x0000008ebb8e7220 */ /* 0x000fe20000410000 */
[----:B------:R-:W-:Y:S01]  /*1230*/  HADD2.F32 R164, -RZ, R164.H1_H1 ;  /* 0x300000a4ffa47230 */ /* 0x000fe20000004100 */
[----:B------:R0:W5:Y:S01]  /*1240*/  @P1 LDG.E.128 R52, desc[UR4][R196.64+0x10] ;  /* 0x00001004c4341981 */ /* 0x000162000c1e1d00 */
[----:B------:R-:W-:-:S02]  /*1250*/  HADD2.F32 R195, -RZ, R165.H0_H0 ;  /* 0x200000a5ffc37230 */ /* 0x000fc40000004100 */
[----:B------:R-:W-:Y:S01]  /*1260*/  FADD.FTZ R250, R194, R250 ;  /* 0x000000fac2fa7221 */ /* 0x000fe20000010000 */
[----:B------:R-:W-:Y:S01]  /*1270*/  FMUL.FTZ R143, R187, R143 ;  /* 0x0000008fbb8f7220 */ /* 0x000fe20000410000 */
[----:B------:R-:W-:Y:S01]  /*1280*/  FADD.FTZ R220, R164, R220 ;  /* 0x000000dca4dc7221 */ /* 0x000fe20000010000 */
[----:B------:R-:W-:Y:S02]  /*1290*/  HADD2.F32 R165, -RZ, R165.H1_H1 ;  /* 0x300000a5ffa57230 */ /* 0x000fe40000004100 */
[----:B------:R-:W-:Y:S01]  /*12a0*/  FADD.FTZ R237, R195, R237 ;  /* 0x000000edc3ed7221 */ /* 0x000fe20000010000 */
[----:B------:R-:W-:Y:S01]  /*12b0*/  STL [R1+0x20], R250 ;  /* 0x000020fa01007387 */ /* 0x000fe20000100800 */
[----:B------:R-:W-:Y:S01]  /*12c0*/  FMUL.FTZ R144, R187, R144 ;  /* 0x00000090bb907220 */ /* 0x000fe20000410000 */
[----:B------:R-:W1:Y:S01]  /*12d0*/  @P1 LDC.64 R200, c[0x0][0x2c8] ;  /* 0x0000b200ffc81b82 */ /* 0x000e620000000a00 */
[----:B0-----:R-:W-:Y:S01]  /*12e0*/  HADD2.F32 R196, -RZ, R166.H0_H0 ;  /* 0x200000a6ffc47230 */ /* 0x001fe20000004100 */
[----:B------:R0:W-:Y:S01]  /*12f0*/  STL [R1+0x1c], R220 ;  /* 0x00001cdc01007387 */ /* 0x0001e20000100800 */
[----:B------:R-:W-:-:S02]  /*1300*/  HADD2.F32 R119, -RZ, R120.H0_H0 ;  /* 0x20000078ff777230 */ /* 0x000fc40000004100 */
[----:B------:R-:W-:Y:S01]  /*1310*/  HADD2.F32 R189, -RZ, R120.H1_H1 ;  /* 0x30000078ffbd7230 */ /* 0x000fe20000004100 */
[----:B------:R-:W5:Y:S01]  /*1320*/  LDG.E.64 R130, desc[UR4][R130.64] ;  /* 0x0000000482827981 */ /* 0x000f62000c1e1b00 */
[----:B------:R-:W-:Y:S02]  /*1330*/  HADD2.F32 R190, -RZ, R121.H1_H1 ;  /* 0x30000079ffbe7230 */ /* 0x000fe40000004100 */
[C---:B------:R-:W-:Y:S01]  /*1340*/  FMUL.FTZ R145, R187.reuse, R145 ;  /* 0x00000091bb917220 */ /* 0x040fe20000410000 */
[----:B---3--:R-:W-:Y:S01]  /*1350*/  @P1 IMAD.WIDE.U32 R198, R14, 0x20, R198 ;  /* 0x000000200ec61825 */ /* 0x008fe200078e00c6 */
[----:B------:R-:W5:Y:S03]  /*1360*/  LDG.E.64 R126, desc[UR4][R126.64] ;  /* 0x000000047e7e7981 */ /* 0x000f66000c1e1b00 */
[----:B------:R-:W-:Y:S01]  /*1370*/  FMUL.FTZ R148, R187, R148 ;  /* 0x00000094bb947220 */ /* 0x000fe20000410000 */
[----:B------:R-:W3:Y:S01]  /*1380*/  @P1 LDC.64 R202, c[0x0][0x2c8] ;  /* 0x0000b200ffca1b82 */ /* 0x000ee20000000a00 */
[----:B0-----:R-:W4:Y:S04]  /*1390*/  LDL.LU R220, [R1+0x2c] ;  /* 0x00002c0001dc7983 */ /* 0x001f280000300800 */
[----:B------:R0:W-:Y:S04]  /*13a0*/  STL [R1+0x28], R237 ;  /* 0x000028ed01007387 */ /* 0x0001e80000100800 */
[----:B------:R-:W3:Y:S01]  /*13b0*/  LDL.LU R250, [R1+0x38] ;  /* 0x0000380001fa7983 */ /* 0x000ee20000300800 */
[----:B--2---:R-:W-:Y:S01]  /*13c0*/  FADD.FTZ R221, R165, R221 ;  /* 0x000000dda5dd7221 */ /* 0x004fe20000010000 */
[----:B------:R-:W-:-:S04]  /*13d0*/  FADD.FTZ R116, R196, R116 ;  /* 0x00000074c4747221 */ /* 0x000fc80000010000 */
[----:B------:R2:W-:Y:S04]  /*13e0*/  STL [R1+0x24], R221 ;  /* 0x000024dd01007387 */ /* 0x0005e80000100800 */
[----:B------:R-:W-:Y:S04]  /*13f0*/  STL [R1+0x30], R116 ;  /* 0x0000307401007387 */ /* 0x000fe80000100800 */
[----:B0-----:R-:W3:Y:S01]  /*1400*/  LDL.LU R237, [R1+0x34] ;  /* 0x0000340001ed7983 */ /* 0x001ee20000300800 */
[----:B------:R-:W-:Y:S02]  /*1410*/  HADD2.F32 R166, -RZ, R166.H1_H1 ;  /* 0x300000a6ffa67230 */ /* 0x000fe40000004100 */
[----:B------:R-:W-:Y:S01]  /*1420*/  FADD.FTZ R242, R119, R242 ;  /* 0x000000f277f27221 */ /* 0x000fe20000010000 */
[----:B------:R-:W-:-:S02]  /*1430*/  HADD2.F32 R197, -RZ, R167.H0_H0 ;  /* 0x200000a7ffc57230 */ /* 0x000fc40000004100 */
[-C--:B------:R-:W-:Y:S01]  /*1440*/  FFMA.FTZ R8, R0, R119.reuse, R8 ;  /* 0x0000007700087223 */ /* 0x080fe20000010008 */
[----:B------:R-:W-:Y:S01]  /*1450*/  FMUL.FTZ R119, R68, R119 ;  /* 0x0000007744777220 */ /* 0x000fe20000410000 */
[----:B------:R-:W-:Y:S02]  /*1460*/  HADD2.F32 R120, -RZ, R121.H0_H0 ;  /* 0x20000079ff787230 */ /* 0x000fe40000004100 */
[----:B------:R-:W-:Y:S01]  /*1470*/  FADD.FTZ R241, R189, R241 ;  /* 0x000000f1bdf17221 */ /* 0x000fe20000010000 */
[----:B------:R-:W-:Y:S02]  /*1480*/  HADD2.F32 R167, -RZ, R167.H1_H1 ;  /* 0x300000a7ffa77230 */ /* 0x000fe40000004100 */
[-C--:B------:R-:W-:Y:S01]  /*1490*/  FFMA.FTZ R9, R117, R189.reuse, R9 ;  /* 0x000000bd75097223 */ /* 0x080fe20000010009 */
[----:B------:R-:W-:Y:S01]  /*14a0*/  FMUL.FTZ R189, R69, R189 ;  /* 0x000000bd45bd7220 */ /* 0x000fe20000410000 */
[----:B--2---:R-:W-:Y:S01]  /*14b0*/  FADD.FTZ R221, RZ, R119 ;  /* 0x00000077ffdd7221 */ /* 0x004fe20000010000 */
        /* <DEDUP_REMOVED lines=8> */
[----:B------:R-:W5:Y:S04]  /*1540*/  @P1 LDG.E.128 R48, desc[UR4][R198.64] ;  /* 0x00000004c6301981 */ /* 0x000f68000c1e1d00 */
[----:B------:R0:W5:Y:S01]  /*1550*/  @P1 LDG.E.128 R44, desc[UR4][R198.64+0x10] ;  /* 0x00001004c62c1981 */ /* 0x000162000c1e1d00 */
[----:B----4-:R-:W-:-:S05]  /*1560*/  FADD.FTZ R220, R166, R220 ;  /* 0x000000dca6dc7221 */ /* 0x010fca0000010000 */
[----:B------:R2:W-:Y:S01]  /*1570*/  STL [R1+0x2c], R220 ;  /* 0x00002cdc01007387 */ /* 0x0005e20000100800 */
[----:B---3--:R-:W-:-:S03]  /*1580*/  FADD.FTZ R250, R197, R250 ;  /* 0x000000fac5fa7221 */ /* 0x008fc60000010000 */
[----:B------:R-:W3:Y:S04]  /*1590*/  LDL.LU R251, [R1+0x40] ;  /* 0x0000400001fb7983 */ /* 0x000ee80000300800 */
[----:B------:R4:W-:Y:S01]  /*15a0*/  STL [R1+0x38], R250 ;  /* 0x000038fa01007387 */ /* 0x0009e20000100800 */
[----:B--2---:R-:W-:Y:S01]  /*15b0*/  FMUL.FTZ R220, R187, R146 ;  /* 0x00000092bbdc7220 */ /* 0x004fe20000410000 */
[----:B------:R-:W-:Y:S02]  /*15c0*/  FADD.FTZ R146, R221, R190 ;  /* 0x000000bedd927221 */ /* 0x000fe40000010000 */
[----:B----4-:R-:W2:Y:S01]  /*15d0*/  LDL.LU R250, [R1+0x3c] ;  /* 0x00003c0001fa7983 */ /* 0x010ea20000300800 */
[----:B------:R-:W-:Y:S01]  /*15e0*/  FMUL.FTZ R221, R187, R147 ;  /* 0x00000093bbdd7220 */ /* 0x000fe20000410000 */
[----:B------:R-:W-:-:S05]  /*15f0*/  FADD.FTZ R237, R167, R237 ;  /* 0x000000eda7ed7221 */ /* 0x000fca0000010000 */
[----:B------:R4:W-:Y:S04]  /*1600*/  STL [R1+0x34], R237 ;  /* 0x000034ed01007387 */ /* 0x0009e80000100800 */
[----:B----4-:R-:W4:Y:S04]  /*1610*/  LDL.LU R237, [R1+0x48] ;  /* 0x0000480001ed7983 */ /* 0x010f280000300800 */
[----:B------:R-:W4:Y:S01]  /*1620*/  LDL.LU R147, [R1+0x44] ;  /* 0x0000440001937983 */ /* 0x000f220000300800 */
[--C-:B0-----:R-:W-:Y:S02]  /*1630*/  HADD2.F32 R198, -RZ, R168.reuse.H0_H0 ;  /* 0x200000a8ffc67230 */ /* 0x101fe40000004100 */
[----:B------:R-:W-:-:S02]  /*1640*/  HADD2.F32 R168, -RZ, R168.H1_H1 ;  /* 0x300000a8ffa87230 */ /* 0x000fc40000004100 */
[--C-:B------:R-:W-:Y:S02]  /*1650*/  HADD2.F32 R199, -RZ, R169.reuse.H0_H0 ;  /* 0x200000a9ffc77230 */ /* 0x100fe40000004100 */
[----:B------:R-:W-:Y:S02]  /*1660*/  HADD2.F32 R169, -RZ, R169.H1_H1 ;  /* 0x300000a9ffa97230 */ /* 0x000fe40000004100 */
[----:B---3--:R-:W-:-:S05]  /*1670*/  FADD.FTZ R251, R198, R251 ;  /* 0x000000fbc6fb7221 */ /* 0x008fca0000010000 */
[----:B------:R0:W-:Y:S01]  /*1680*/  STL [R1+0x40], R251 ;  /* 0x000040fb01007387 */ /* 0x0001e20000100800 */
[----:B--2---:R-:W-:-:S03]  /*1690*/  FADD.FTZ R250, R168, R250 ;  /* 0x000000faa8fa7221 */ /* 0x004fc60000010000 */
[----:B0-----:R-:W2:Y:S04]  /*16a0*/  LDL.LU R251, [R1+0x50] ;  /* 0x0000500001fb7983 */ /* 0x001ea80000300800 */
[----:B------:R0:W-:Y:S04]  /*16b0*/  STL [R1+0x3c], R250 ;  /* 0x00003cfa01007387 */ /* 0x0001e80000100800 */
[----:B0-----:R-:W3:Y:S01]  /*16c0*/  LDL.LU R250, [R1+0x4c] ;  /* 0x00004c0001fa7983 */ /* 0x001ee20000300800 */
[----:B------:R-:W-:-:S04]  /*16d0*/  IMAD.WIDE.U32 R132, R13, 0x8, R128 ;  /* 0x000000080d847825 */ /* 0x000fc800078e0080 */
[----:B------:R-:W-:Y:S02]  /*16e0*/  IMAD.WIDE.U32 R128, R16, 0x8, R128 ;  /* 0x0000000810807825 */ /* 0x000fe400078e0080 */
[----:B------:R-:W5:Y:S04]  /*16f0*/  LDG.E.64 R132, desc[UR4][R132.64] ;  /* 0x0000000484847981 */ /* 0x000f68000c1e1b00 */
[----:B------:R-:W5:Y:S01]  /*1700*/  LDG.E.64 R128, desc[UR4][R128.64] ;  /* 0x0000000480807981 */ /* 0x000f62000c1e1b00 */
[----:B------:R-:W-:Y:S01]  /*1710*/  FFMA.FTZ R116, R0, R119, RZ ;  /* 0x0000007700747223 */ /* 0x000fe200000100ff */
[----:B------:R-:W-:-:S03]  /*1720*/  HADD2.F32 R121, -RZ, R122.H0_H0 ;  /* 0x2000007aff797230 */ /* 0x000fc60000004100 */
[----:B------:R-:W-:Y:S01]  /*1730*/  FFMA.FTZ R116, R117, R189, R116 ;  /* 0x000000bd75747223 */ /* 0x000fe20000010074 */
[----:B------:R-:W-:Y:S02]  /*1740*/  HADD2.F32 R191, -RZ, R122.H1_H1 ;  /* 0x3000007affbf7230 */ /* 0x000fe40000004100 */
[----:B------:R-:W-:Y:S01]  /*1750*/  FADD.FTZ R246, R121, R246 ;  /* 0x000000f679f67221 */ /* 0x000fe20000010000 */
[----:B------:R-:W-:Y:S01]  /*1760*/  FFMA.FTZ R116, R118, R120, R116 ;  /* 0x0000007876747223 */ /* 0x000fe20000010074 */
[-C--:B------:R-:W-:Y:S01]  /*1770*/  FFMA.FTZ R20, R124, R121.reuse, R20 ;  /* 0x000000797c147223 */ /* 0x080fe20000010014 */
[----:B------:R-:W-:Y:S01]  /*1780*/  FMUL.FTZ R121, R72, R121 ;  /* 0x0000007948797220 */ /* 0x000fe20000410000 */
[--C-:B------:R-:W-:Y:S02]  /*1790*/  HADD2.F32 R122, -RZ, R123.reuse.H0_H0 ;  /* 0x2000007bff7a7230 */ /* 0x100fe40000004100 */
        /* <DEDUP_REMOVED lines=11> */
[----:B----4-:R-:W-:Y:S01]  /*1850*/  FADD.FTZ R237, R199, R237 ;  /* 0x000000edc7ed7221 */ /* 0x010fe20000010000 */
[----:B------:R-:W-:-:S04]  /*1860*/  FADD.FTZ R147, R169, R147 ;  /* 0x00000093a9937221 */ /* 0x000fc80000010000 */
[----:B------:R0:W-:Y:S04]  /*1870*/  STL [R1+0x48], R237 ;  /* 0x000048ed01007387 */ /* 0x0001e80000100800 */
[----:B0-----:R-:W4:Y:S04]  /*1880*/  LDL.LU R237, [R1+0x58] ;  /* 0x0000580001ed7983 */ /* 0x001f280000300800 */
[----:B------:R0:W-:Y:S04]  /*1890*/  STL [R1+0x44], R147 ;  /* 0x0000449301007387 */ /* 0x0001e80000100800 */
[----:B0-----:R-:W4:Y:S01]  /*18a0*/  LDL.LU R147, [R1+0x54] ;  /* 0x0000540001937983 */ /* 0x001f220000300800 */
[----:B------:R-:W-:Y:S01]  /*18b0*/  FFMA.FTZ R116, R125, R191, R116 ;  /* 0x000000bf7d747223 */ /* 0x000fe20000010074 */
[----:B------:R-:W-:Y:S01]  /*18c0*/  FADD.FTZ R247, R123, R247 ;  /* 0x000000f77bf77221 */ /* 0x000fe20000010000 */
[-C--:B------:R-:W-:Y:S01]  /*18d0*/  FFMA.FTZ R6, R205, R123.reuse, R6 ;  /* 0x0000007bcd067223 */ /* 0x080fe20000010006 */
[----:B------:R-:W-:Y:S01]  /*18e0*/  FMUL.FTZ R123, R75, R123 ;  /* 0x0000007b4b7b7220 */ /* 0x000fe20000410000 */
[----:B------:R-:W-:Y:S01]  /*18f0*/  FADD.FTZ R146, R146, R122 ;  /* 0x0000007a92927221 */ /* 0x000fe20000010000 */
[----:B------:R-:W-:Y:S01]  /*1900*/  FFMA.FTZ R116, R204, R122, R116 ;  /* 0x0000007acc747223 */ /* 0x000fe20000010074 */
        /* <DEDUP_REMOVED lines=72> */
[----:B-1----:R-:W-:-:S04]  /*1d90*/  @P1 IMAD.WIDE.U32 R200, R15, 0x20, R200 ;  /* 0x000000200fc81825 */ /* 0x002fc800078e00c8 */
[----:B------:R-:W-:Y:S01]  /*1da0*/  FMUL.FTZ R168, R93, R168 ;  /* 0x000000a85da87220 */ /* 0x000fe20000410000 */
[----:B------:R-:W-:Y:S01]  /*1db0*/  FADD.FTZ R146, R146, R198 ;  /* 0x000000c692927221 */ /* 0x000fe20000010000 */
[----:B------:R-:W-:Y:S01]  /*1dc0*/  FFMA.FTZ R116, R148, R198, R116 ;  /* 0x000000c694747223 */ /* 0x000fe20000010074 */
[----:B------:R-:W-:Y:S01]  /*1dd0*/  FMUL.FTZ R151, R187, R151 ;  /* 0x00000097bb977220 */ /* 0x000fe20000410000 */
[-C--:B------:R-:W-:Y:S01]  /*1de0*/  FFMA.FTZ R235, R150, R199.reuse, R235 ;  /* 0x000000c796eb7223 */ /* 0x080fe200000100eb */
[----:B------:R-:W-:Y:S01]  /*1df0*/  FMUL.FTZ R199, R94, R199 ;  /* 0x000000c75ec77220 */ /* 0x000fe20000410000 */
[----:B------:R-:W-:Y:S01]  /*1e00*/  FADD.FTZ R146, R146, R168 ;  /* 0x000000a892927221 */ /* 0x000fe20000010000 */
[----:B------:R-:W5:Y:S01]  /*1e10*/  @P1 LDG.E.128 R40, desc[UR4][R200.64] ;  /* 0x00000004c8281981 */ /* 0x000f62000c1e1d00 */
[----:B------:R-:W-:Y:S01]  /*1e20*/  FFMA.FTZ R116, R149, R168, R116 ;  /* 0x000000a895747223 */ /* 0x000fe20000010074 */
[-C--:B------:R-:W-:Y:S02]  /*1e30*/  FFMA.FTZ R234, R151, R169.reuse, R234 ;  /* 0x000000a997ea7223 */ /* 0x080fe400000100ea */
[----:B------:R0:W5:Y:S01]  /*1e40*/  @P1 LDG.E.128 R36, desc[UR4][R200.64+0x10] ;  /* 0x00001004c8241981 */ /* 0x000162000c1e1d00 */
[----:B------:R-:W-:Y:S01]  /*1e50*/  FMUL.FTZ R152, R187, R152 ;  /* 0x00000098bb987220 */ /* 0x000fe20000410000 */
[----:B------:R-:W-:Y:S01]  /*1e60*/  FMUL.FTZ R169, R95, R169 ;  /* 0x000000a95fa97220 */ /* 0x000fe20000410000 */
[----:B------:R-:W-:Y:S01]  /*1e70*/  FADD.FTZ R146, R146, R199 ;  /* 0x000000c792927221 */ /* 0x000fe20000010000 */
[----:B------:R-:W-:Y:S01]  /*1e80*/  FFMA.FTZ R116, R150, R199, R116 ;  /* 0x000000c796747223 */ /* 0x000fe20000010074 */
[----:B------:R-:W-:Y:S01]  /*1e90*/  FMUL.FTZ R153, R187, R153 ;  /* 0x00000099bb997220 */ /* 0x000fe20000410000 */
[----:B0-----:R-:W-:-:S02]  /*1ea0*/  HADD2.F32 R200, -RZ, R170.H0_H0 ;  /* 0x200000aaffc87230 */ /* 0x001fc40000004100 */
[----:B------:R-:W-:Y:S02]  /*1eb0*/  HADD2.F32 R170, -RZ, R170.H1_H1 ;  /* 0x300000aaffaa7230 */ /* 0x000fe40000004100 */
[----:B------:R-:W-:Y:S01]  /*1ec0*/  FADD.FTZ R146, R146, R169 ;  /* 0x000000a992927221 */ /* 0x000fe20000010000 */
[----:B--2---:R-:W-:Y:S01]  /*1ed0*/  FADD.FTZ R251, R200, R251 ;  /* 0x000000fbc8fb7221 */ /* 0x004fe20000010000 */
[-C--:B------:R-:W-:Y:S01]  /*1ee0*/  FFMA.FTZ R238, R152, R200.reuse, R238 ;  /* 0x000000c898ee7223 */ /* 0x080fe200000100ee */
[----:B------:R-:W-:Y:S01]  /*1ef0*/  FMUL.FTZ R200, R96, R200 ;  /* 0x000000c860c87220 */ /* 0x000fe20000410000 */
[----:B------:R-:W-:Y:S01]  /*1f00*/  FFMA.FTZ R116, R151, R169, R116 ;  /* 0x000000a997747223 */ /* 0x000fe20000010074 */
[----:B------:R-:W-:Y:S02]  /*1f10*/  HADD2.F32 R201, -RZ, R171.H0_H0 ;  /* 0x200000abffc97230 */ /* 0x000fe40000004100 */
[----:B---3--:R-:W-:Y:S01]  /*1f20*/  FADD.FTZ R250, R170, R250 ;  /* 0x000000faaafa7221 */ /* 0x008fe20000010000 */
[----:B------:R-:W-:Y:S01]  /*1f30*/  FFMA.FTZ R236, R153, R170, R236 ;  /* 0x000000aa99ec7223 */ /* 0x000fe200000100ec */
[----:B------:R-:W-:Y:S01]  /*1f40*/  FMUL.FTZ R154, R187, R154 ;  /* 0x0000009abb9a7220 */ /* 0x000fe20000410000 */
[----:B------:R-:W-:-:S04]  /*1f50*/  @P1 IMAD.WIDE.U32 R202, R16, 0x20, R202 ;  /* 0x0000002010ca1825 */ /* 0x000fc800078e00ca */
[----:B------:R-:W-:Y:S01]  /*1f60*/  FMUL.FTZ R170, R97, R170 ;  /* 0x000000aa61aa7220 */ /* 0x000fe20000410000 */
[----:B------:R-:W-:Y:S01]  /*1f70*/  FADD.FTZ R146, R146, R200 ;  /* 0x000000c892927221 */ /* 0x000fe20000010000 */
[----:B------:R-:W-:Y:S01]  /*1f80*/  FFMA.FTZ R116, R152, R200, R116 ;  /* 0x000000c898747223 */ /* 0x000fe20000010074 */
[----:B------:R-:W-:Y:S02]  /*1f90*/  HADD2.F32 R171, -RZ, R171.H1_H1 ;  /* 0x300000abffab7230 */ /* 0x000fe40000004100 */
[----:B------:R-:W-:Y:S01]  /*1fa0*/  FFMA.FTZ R240, R154, R201, R240 ;  /* 0x000000c99af07223 */ /* 0x000fe200000100f0 */
[----:B------:R-:W-:Y:S01]  /*1fb0*/  FMUL.FTZ R155, R187, R155 ;  /* 0x0000009bbb9b7220 */ /* 0x000fe20000410000 */
[----:B------:R-:W-:Y:S01]  /*1fc0*/  FADD.FTZ R146, R146, R170 ;  /* 0x000000aa92927221 */ /* 0x000fe20000010000 */
[----:B------:R-:W5:Y:S01]  /*1fd0*/  @P1 LDG.E.128 R32, desc[UR4][R202.64] ;  /* 0x00000004ca201981 */ /* 0x000f62000c1e1d00 */
[----:B------:R-:W-:Y:S01]  /*1fe0*/  FFMA.FTZ R116, R153, R170, R116 ;  /* 0x000000aa99747223 */ /* 0x000fe20000010074 */
[----:B------:R-:W-:-:S02]  /*1ff0*/  FFMA.FTZ R239, R155, R171, R239 ;  /* 0x000000ab9bef7223 */ /* 0x000fc400000100ef */
[----:B------:R0:W5:Y:S01]  /*2000*/  @P1 LDG.E.128 R28, desc[UR4][R202.64+0x10] ;  /* 0x00001004ca1c1981 */ /* 0x000162000c1e1d00 */
[C---:B------:R-:W-:Y:S01]  /*2010*/  FMUL.FTZ R156, R187.reuse, R156 ;  /* 0x0000009cbb9c7220 */ /* 0x040fe20000410000 */
[----:B------:R-:W-:Y:S01]  /*2020*/  FMUL.FTZ R157, R187, R157 ;  /* 0x0000009dbb9d7220 */ /* 0x000fe20000410000 */
[--C-:B0-----:R-:W-:Y:S02]  /*2030*/  HADD2.F32 R202, -RZ, R172.reuse.H0_H0 ;  /* 0x200000acffca7230 */ /* 0x101fe40000004100 */
        /* <DEDUP_REMOVED lines=21> */
[-C--:B------:R-:W-:Y:S01]  /*2190*/  FFMA.FTZ R184, R160, R218.reuse, R184 ;  /* 0x000000daa0b87223 */ /* 0x080fe200000100b8 */
        /* <DEDUP_REMOVED lines=9> */
[----:B------:R-:W-:Y:S01]  /*2230*/  FFMA.FTZ R11, R162, R219, R11 ;  /* 0x000000dba20b7223 */ /* 0x000fe2000001000b */
[----:B------:R-:W-:Y:S01]  /*2240*/  FMUL.FTZ R163, R187, R163 ;  /* 0x000000a3bba37220 */ /* 0x000fe20000410000 */
[----:B------:R-:W-:Y:S01]  /*2250*/  FMUL.FTZ R219, R106, R219 ;  /* 0x000000db6adb7220 */ /* 0x000fe20000410000 */
[----:B------:R-:W-:Y:S01]  /*2260*/  STL [R1+0x50], R251 ;  /* 0x000050fb01007387 */ /* 0x000fe20000100800 */
[----:B------:R-:W-:Y:S01]  /*2270*/  FADD.FTZ R12, R175, R12 ;  /* 0x0000000caf0c7221 */ /* 0x000fe20000010000 */
[----:B------:R-:W-:-:S02]  /*2280*/  FFMA.FTZ R10, R163, R175, R10 ;  /* 0x000000afa30a7223 */ /* 0x000fc4000001000a */
[----:B------:R-:W-:Y:S01]  /*2290*/  STL [R1+0x4c], R250 ;  /* 0x00004cfa01007387 */ /* 0x000fe20000100800 */
[----:B------:R-:W-:Y:S01]  /*22a0*/  FMUL.FTZ R175, R107, R175 ;  /* 0x000000af6baf7220 */ /* 0x000fe20000410000 */
[----:B------:R-:W-:Y:S01]  /*22b0*/  UMOV UR6, 0xffffffff ;  /* 0xffffffff00067882 */ /* 0x000fe20000000000 */
[----:B----4-:R-:W-:Y:S01]  /*22c0*/  FADD.FTZ R237, R201, R237 ;  /* 0x000000edc9ed7221 */ /* 0x010fe20000010000 */
[----:B------:R-:W-:-:S04]  /*22d0*/  FMUL.FTZ R201, R98, R201 ;  /* 0x000000c962c97220 */ /* 0x000fc80000410000 */
[----:B------:R-:W-:Y:S01]  /*22e0*/  FADD.FTZ R146, R146, R201 ;  /* 0x000000c992927221 */ /* 0x000fe20000010000 */
[----:B------:R-:W-:Y:S01]  /*22f0*/  FFMA.FTZ R116, R154, R201, R116 ;  /* 0x000000c99a747223 */ /* 0x000fe20000010074 */
[----:B------:R-:W-:Y:S01]  /*2300*/  FADD.FTZ R147, R171, R147 ;  /* 0x00000093ab937221 */ /* 0x000fe20000010000 */
        /* <DEDUP_REMOVED lines=15> */
[----:B------:R-:W-:Y:S02]  /*2400*/  STL [R1+0x58], R237 ;  /* 0x000058ed01007387 */ /* 0x000fe40000100800 */
[----:B------:R-:W-:Y:S02]  /*2410*/  FADD.FTZ R146, R146, R219 ;  /* 0x000000db92927221 */ /* 0x000fe40000010000 */
[----:B------:R0:W-:Y:S02]  /*2420*/  STL [R1+0x54], R147 ;  /* 0x0000549301007387 */ /* 0x0001e40000100800 */
[----:B0-----:R-:W-:Y:S01]  /*2430*/  FFMA.FTZ R147, R162, R219, R116 ;  /* 0x000000dba2937223 */ /* 0x001fe20000010074 */
[----:B------:R-:W-:-:S03]  /*2440*/  FADD.FTZ R116, R146, R175 ;  /* 0x000000af92747221 */ /* 0x000fc60000010000 */
        /* <DEDUP_REMOVED lines=20> */
.L_x_12520:
        /* <DEDUP_REMOVED lines=13> */
[-C--:B------:R-:W-:Y:S01]  /*2660*/  FFMA.FTZ R118, R118, R192.reuse, R193 ;  /* 0x000000c076767223 */ /* 0x080fe200000100c1 */
[----:B------:R-:W-:Y:S01]  /*2670*/  ISETP.NE.AND.EX P3, PT, RZ, UR11, PT, P3 ;  /* 0x0000000bff007c0c */ /* 0x000fe2000bf65330 */
[----:B------:R-:W-:Y:S01]  /*2680*/  FADD.FTZ R189, R189, -R117 ;  /* 0x80000075bdbd7221 */ /* 0x000fe20000010000 */
[----:B------:R-:W-:Y:S01]  /*2690*/  FADD.FTZ R119, R119, -R0 ;  /* 0x8000000077777221 */ /* 0x000fe20000010000 */
[----:B-1----:R-:W0:Y:S01]  /*26a0*/  @P2 LDC.64 R116, c[0x0][0x308] ;  /* 0x0000c200ff742b82 */ /* 0x002e220000000a00 */
[----:B------:R-:W-:Y:S01]  /*26b0*/  FFMA.FTZ R0, R188, R192, R193 ;  /* 0x000000c0bc007223 */ /* 0x000fe200000100c1 */
[----:B------:R-:W-:Y:S01]  /*26c0*/  FADD.FTZ R120, R120, -R118 ;  /* 0x8000007678787221 */ /* 0x000fe20000010000 */
[C---:B------:R-:W-:Y:S01]  /*26d0*/  FMUL.FTZ R188, R187.reuse, R119 ;  /* 0x00000077bbbc7220 */ /* 0x040fe20000410000 */
[C---:B------:R-:W-:Y:S01]  /*26e0*/  FMUL.FTZ R189, R187.reuse, R189 ;  /* 0x000000bdbbbd7220 */ /* 0x040fe20000410000 */
        /* <DEDUP_REMOVED lines=13> */
[----:B------:R-:W-:Y:S01]  /*27c0*/  SEL R119, R0, R111, P3 ;  /* 0x0000006f00777207 */ /* 0x000fe20001800000 */
[-C--:B------:R-:W-:Y:S01]  /*27d0*/  FMUL.FTZ R120, R120, R17.reuse ;  /* 0x0000001178787220 */ /* 0x080fe20000410000 */
[----:B------:R-:W-:Y:S01]  /*27e0*/  FMUL.FTZ R121, R0, R17 ;  /* 0x0000001100797220 */ /* 0x000fe20000410000 */
[----:B------:R-:W-:Y:S01]  /*27f0*/  FFMA.FTZ R191, R136, R192, R193 ;  /* 0x000000c088bf7223 */ /* 0x000fe200000100c1 */
[----:B------:R-:W-:Y:S01]  /*2800*/  FADD.FTZ R190, R216, -R190 ;  /* 0x800000bed8be7221 */ /* 0x000fe20000010000 */
[----:B------:R-:W-:Y:S01]  /*2810*/  FMUL.FTZ R120, R120, UR12 ;  /* 0x0000000c78787c20 */ /* 0x000fe20008410000 */
[----:B0-----:R-:W-:Y:S01]  /*2820*/  @P2 IMAD.WIDE.U32 R146, R186, 0x20, R116 ;  /* 0x00000020ba922825 */ /* 0x001fe200078e0074 */
[----:B------:R-:W-:-:S03]  /*2830*/  SEL R116, R188, R108, P3 ;  /* 0x0000006cbc747207 */ /* 0x000fc60001800000 */
[----:B------:R-:W-:Y:S01]  /*2840*/  FMUL.FTZ R188, R188, R17 ;  /* 0x00000011bcbc7220 */ /* 0x000fe20000410000 */
[----:B------:R-:W-:Y:S01]  /*2850*/  SEL R117, R189, R109, P3 ;  /* 0x0000006dbd757207 */ /* 0x000fe20001800000 */
[----:B------:R-:W-:Y:S01]  /*2860*/  FMUL.FTZ R121, R121, UR12 ;  /* 0x0000000c79797c20 */ /* 0x000fe20008410000 */
[----:B------:R-:W-:Y:S01]  /*2870*/  FADD.FTZ R191, R213, -R191 ;  /* 0x800000bfd5bf7221 */ /* 0x000fe20000010000 */
[----:B------:R-:W-:Y:S01]  /*2880*/  FMUL.FTZ R188, R188, UR12 ;  /* 0x0000000cbcbc7c20 */ /* 0x000fe20008410000 */
[C---:B------:R-:W-:Y:S01]  /*2890*/  FMUL.FTZ R190, R187.reuse, R190 ;  /* 0x000000bebbbe7220 */ /* 0x040fe20000410000 */
[----:B------:R0:W-:Y:S01]  /*28a0*/  @P2 STG.E.128 desc[UR4][R146.64], R116 ;  /* 0x0000007492002986 */ /* 0x0001e2000c101d04 */
[----:B------:R-:W-:Y:S01]  /*28b0*/  FMUL.FTZ R191, R187, R191 ;  /* 0x000000bfbbbf7220 */ /* 0x000fe20000410000 */
[-CC-:B------:R-:W-:Y:S01]  /*28c0*/  FFMA.FTZ R138, R138, R192.reuse, R193.reuse ;  /* 0x000000c08a8a7223 */ /* 0x180fe200000100c1 */
[----:B------:R-:W-:Y:S01]  /*28d0*/  @P1 FADD.FTZ R190, R53, R190 ;  /* 0x000000be35be1221 */ /* 0x000fe20000010000 */
[-C--:B------:R-:W-:Y:S01]  /*28e0*/  FFMA.FTZ R140, R140, R192.reuse, R193 ;  /* 0x000000c08c8c7223 */ /* 0x080fe200000100c1 */
[----:B------:R-:W-:Y:S01]  /*28f0*/  @P1 FADD.FTZ R191, R52, R191 ;  /* 0x000000bf34bf1221 */ /* 0x000fe20000010000 */
[----:B------:R-:W-:Y:S01]  /*2900*/  FADD.FTZ R215, R215, -R138 ;  /* 0x8000008ad7d77221 */ /* 0x000fe20000010000 */
[-CC-:B------:R-:W-:Y:S01]  /*2910*/  FFMA.FTZ R138, R141, R192.reuse, R193.reuse ;  /* 0x000000c08d8a7223 */ /* 0x180fe200000100c1 */
[----:B------:R-:W-:Y:S01]  /*2920*/  FADD.FTZ R194, R194, -R140 ;  /* 0x8000008cc2c27221 */ /* 0x000fe20000010000 */
[-CC-:B------:R-:W-:Y:S01]  /*2930*/  FFMA.FTZ R141, R145, R192.reuse, R193.reuse ;  /* 0x000000c0918d7223 */ /* 0x180fe200000100c1 */
[----:B------:R-:W-:Y:S01]  /*2940*/  FFMA.FTZ R143, R143, R192, R193 ;  /* 0x000000c08f8f7223 */ /* 0x000fe200000100c1 */
[----:B------:R-:W-:Y:S01]  /*2950*/  FADD.FTZ R138, R164, -R138 ;  /* 0x8000008aa48a7221 */ /* 0x000fe20000010000 */
[----:B------:R-:W-:Y:S01]  /*2960*/  FMUL.FTZ R164, R187, R194 ;  /* 0x000000c2bba47220 */ /* 0x000fe20000410000 */
[----:B------:R-:W-:Y:S01]  /*2970*/  MOV R140, R130 ;  /* 0x00000082008c7202 */ /* 0x000fe20000000f00 */
[----:B------:R-:W-:Y:S01]  /*2980*/  FADD.FTZ R165, R165, -R143 ;  /* 0x8000008fa5a57221 */ /* 0x000fe20000010000 */
[----:B------:R-:W-:Y:S01]  /*2990*/  FMUL.FTZ R145, R187, R138 ;  /* 0x0000008abb917220 */ /* 0x000fe20000410000 */
[----:B------:R-:W-:Y:S01]  /*29a0*/  @P1 FADD.FTZ R164, R48, R164 ;  /* 0x000000a430a41221 */ /* 0x000fe20000010000 */
[----:B------:R-:W-:Y:S01]  /*29b0*/  FADD.FTZ R141, R166, -R141 ;  /* 0x8000008da68d7221 */ /* 0x000fe20000010000 */
[----:B0-----:R-:W-:Y:S01]  /*29c0*/  FMUL.FTZ R118, R189, R17 ;  /* 0x00000011bd767220 */ /* 0x001fe20000410000 */
[----:B------:R-:W-:Y:S01]  /*29d0*/  MOV R116, R134 ;  /* 0x0000008600747202 */ /* 0x000fe20000000f00 */
[----:B------:R-:W-:Y:S01]  /*29e0*/  FMUL.FTZ R117, R187, R125 ;  /* 0x0000007dbb757220 */ /* 0x000fe20000410000 */
[----:B------:R-:W-:Y:S01]  /*29f0*/  FFMA.FTZ R119, R205, R192, R193 ;  /* 0x000000c0cd777223 */ /* 0x000fe200000100c1 */
[----:B------:R-:W-:Y:S01]  /*2a00*/  FMUL.FTZ R118, R118, UR12 ;  /* 0x0000000c76767c20 */ /* 0x000fe20008410000 */
[----:B------:R-:W-:Y:S01]  /*2a10*/  LOP3.LUT P6, RZ, R116, 0xff, RZ, 0xc0, !PT ;  /* 0x000000ff74ff7812 */ /* 0x000fe200078cc0ff */
[----:B------:R-:W-:Y:S01]  /*2a20*/  FMUL.FTZ R116, R187, R124 ;  /* 0x0000007cbb747220 */ /* 0x000fe20000410000 */
[----:B------:R-:W-:Y:S01]  /*2a30*/  FADD.FTZ R119, R123, -R119 ;  /* 0x800000777b777221 */ /* 0x000fe20000010000 */
[-CC-:B------:R-:W-:Y:S01]  /*2a40*/  FFMA.FTZ R205, R206, R192.reuse, R193.reuse ;  /* 0x000000c0cecd7223 */ /* 0x180fe200000100c1 */
[----:B------:R-:W-:Y:S01]  /*2a50*/  FSEL R125, R118, RZ, P5 ;  /* 0x000000ff767d7208 */ /* 0x000fe20002800000 */
[-CC-:B------:R-:W-:Y:S01]  /*2a60*/  FFMA.FTZ R118, R204, R192.reuse, R193.reuse ;  /* 0x000000c0cc767223 */ /* 0x180fe200000100c1 */
[----:B------:R-:W-:Y:S01]  /*2a70*/  FSEL R188, R188, RZ, P6 ;  /* 0x000000ffbcbc7208 */ /* 0x000fe20003000000 */
[----:B------:R-:W-:Y:S01]  /*2a80*/  FFMA.FTZ R204, R207, R192, R193 ;  /* 0x000000c0cfcc7223 */ /* 0x000fe200000100c1 */
[----:B------:R-:W-:Y:S01]  /*2a90*/  LOP3.LUT P6, RZ, R134, 0xff0000, RZ, 0xc0, !PT ;  /* 0x00ff000086ff7812 */ /* 0x000fe200078cc0ff */
[----:B------:R-:W-:Y:S01]  /*2aa0*/  FADD.FTZ R118, R122, -R118 ;  /* 0x800000767a767221 */ /* 0x000fe20000010000 */
[----:B------:R-:W-:Y:S01]  /*2ab0*/  @P1 FADD.FTZ R116, R60, R116 ;  /* 0x000000743c741221 */ /* 0x000fe20000010000 */
[----:B------:R-:W-:Y:S01]  /*2ac0*/  @P1 FADD.FTZ R117, R61, R117 ;  /* 0x000000753d751221 */ /* 0x000fe20000010000 */
[C---:B------:R-:W-:Y:S01]  /*2ad0*/  FMUL.FTZ R119, R187.reuse, R119 ;  /* 0x00000077bb777220 */ /* 0x040fe20000410000 */
[----:B------:R-:W-:Y:S01]  /*2ae0*/  FMUL.FTZ R118, R187, R118 ;  /* 0x00000076bb767220 */ /* 0x000fe20000410000 */
[----:B------:R-:W-:Y:S01]  /*2af0*/  FADD.FTZ R205, R210, -R205 ;  /* 0x800000cdd2cd7221 */ /* 0x000fe20000010000 */
[----:B------:R-:W-:Y:S01]  /*2b00*/  FADD.FTZ R204, R212, -R204 ;  /* 0x800000ccd4cc7221 */ /* 0x000fe20000010000 */
[----:B------:R-:W-:Y:S01]  /*2b10*/  FSEL R124, R120, RZ, P6 ;  /* 0x000000ff787c7208 */ /* 0x000fe20003000000 */
[-C--:B------:R-:W-:Y:S01]  /*2b20*/  FMUL.FTZ R120, R116, R17.reuse ;  /* 0x0000001174787220 */ /* 0x080fe20000410000 */
[----:B------:R-:W-:Y:S01]  /*2b30*/  LOP3.LUT P5, RZ, R134, 0xff000000, RZ, 0xc0, !PT ;  /* 0xff00000086ff7812 */ /* 0x000fe200078ac0ff */
[----:B------:R-:W-:Y:S01]  /*2b40*/  FMUL.FTZ R0, R117, R17 ;  /* 0x0000001175007220 */ /* 0x000fe20000410000 */
[----:B------:R-:W-:Y:S01]  /*2b50*/  @P1 FADD.FTZ R118, R62, R118 ;  /* 0x000000763e761221 */ /* 0x000fe20000010000 */
[----:B------:R-:W-:Y:S01]  /*2b60*/  @P1 FADD.FTZ R119, R63, R119 ;  /* 0x000000773f771221 */ /* 0x000fe20000010000 */
[C---:B------:R-:W-:Y:S01]  /*2b70*/  FMUL.FTZ R205, R187.reuse, R205 ;  /* 0x000000cdbbcd7220 */ /* 0x040fe20000410000 */
[----:B------:R-:W-:Y:S01]  /*2b80*/  FMUL.FTZ R204, R187, R204 ;  /* 0x000000ccbbcc7220 */ /* 0x000fe20000410000 */
[----:B------:R-:W-:Y:S01]  /*2b90*/  FMUL.FTZ R120, R120, UR12 ;  /* 0x0000000c78787c20 */ /* 0x000fe20008410000 */
[----:B------:R-:W-:Y:S01]  /*2ba0*/  FMUL.FTZ R0, R0, UR12 ;  /* 0x0000000c00007c20 */ /* 0x000fe20008410000 */
[----:B------:R-:W-:Y:S01]  /*2bb0*/  FSEL R121, R121, RZ, P5 ;  /* 0x000000ff79797208 */ /* 0x000fe20002800000 */
[-C--:B------:R-:W-:Y:S01]  /*2bc0*/  FFMA.FTZ R122, R208, R192.reuse, R193 ;  /* 0x000000c0d07a7223 */ /* 0x080fe200000100c1 */
[C---:B------:R-:W-:Y:S01]  /*2bd0*/  LOP3.LUT P6, RZ, R135.reuse, 0xff, RZ, 0xc0, !PT ;  /* 0x000000ff87ff7812 */ /* 0x040fe200078cc0ff */
[-C--:B------:R-:W-:Y:S01]  /*2be0*/  FMUL.FTZ R206, R118, R17.reuse ;  /* 0x0000001176ce7220 */ /* 0x080fe20000410000 */
[----:B------:R-:W-:Y:S01]  /*2bf0*/  LOP3.LUT P5, RZ, R135, 0xff00, RZ, 0xc0, !PT ;  /* 0x0000ff0087ff7812 */ /* 0x000fe200078ac0ff */
[-C--:B------:R-:W-:Y:S01]  /*2c00*/  FMUL.FTZ R207, R119, R17.reuse ;  /* 0x0000001177cf7220 */ /* 0x080fe20000410000 */
[----:B------:R-:W-:Y:S01]  /*2c10*/  @P1 FADD.FTZ R205, R56, R205 ;  /* 0x000000cd38cd1221 */ /* 0x000fe20000010000 */
[----:B------:R-:W-:Y:S01]  /*2c20*/  @P1 FADD.FTZ R204, R57, R204 ;  /* 0x000000cc39cc1221 */ /* 0x000fe20000010000 */
[----:B------:R-:W-:Y:S01]  /*2c30*/  FSEL R120, R120, RZ, P6 ;  /* 0x000000ff78787208 */ /* 0x000fe20003000000 */
[----:B------:R-:W-:Y:S01]  /*2c40*/  FADD.FTZ R122, R211, -R122 ;  /* 0x8000007ad37a7221 */ /* 0x000fe20000010000 */
[----:B------:R-:W-:Y:S01]  /*2c50*/  FSEL R0, R0, RZ, P5 ;  /* 0x000000ff00007208 */ /* 0x000fe20002800000 */
[----:B------:R-:W-:Y:S01]  /*2c60*/  FMUL.FTZ R206, R206, UR12 ;  /* 0x0000000ccece7c20 */ /* 0x000fe20008410000 */
[----:B------:R-:W-:Y:S01]  /*2c70*/  FMUL.FTZ R207, R207, UR12 ;  /* 0x0000000ccfcf7c20 */ /* 0x000fe20008410000 */
[----:B------:R-:W-:Y:S01]  /*2c80*/  LOP3.LUT P6, RZ, R135, 0xff0000, RZ, 0xc0, !PT ;  /* 0x00ff000087ff7812 */ /* 0x000fe200078cc0ff */
[----:B------:R-:W-:Y:S01]  /*2c90*/  FFMA.FTZ R123, R209, R192, R193 ;  /* 0x000000c0d17b7223 */ /* 0x000fe200000100c1 */
[----:B------:R-:W-:Y:S01]  /*2ca0*/  LOP3.LUT P5, RZ, R135, 0xff000000, RZ, 0xc0, !PT ;  /* 0xff00000087ff7812 */ /* 0x000fe200078ac0ff */
[-C--:B------:R-:W-:Y:S01]  /*2cb0*/  FMUL.FTZ R137, R205, R17.reuse ;  /* 0x00000011cd897220 */ /* 0x080fe20000410000 */
[----:B------:R-:W-:Y:S01]  /*2cc0*/  FMUL.FTZ R189, R204, R17 ;  /* 0x00000011ccbd7220 */ /* 0x000fe20000410000 */
[----:B------:R-:W-:Y:S01]  /*2cd0*/  MOV R134, R132 ;  /* 0x0000008400867202 */ /* 0x000fe20000000f00 */
        /* <DEDUP_REMOVED lines=8> */
[C---:B------:R-:W-:Y:S01]  /*2d60*/  LOP3.LUT P5, RZ, R132.reuse, 0xff00, RZ, 0xc0, !PT ;  /* 0x0000ff0084ff7812 */ /* 0x040fe200078ac0ff */
[----:B------:R-:W-:Y:S01]  /*2d70*/  FMUL.FTZ R123, R187, R123 ;  /* 0x0000007bbb7b7220 */ /* 0x000fe20000410000 */
[----:B------:R-:W-:Y:S01]  /*2d80*/  FSEL R137, R137, RZ, P6 ;  /* 0x000000ff89897208 */ /* 0x000fe20003000000 */
[-C--:B------:R-:W-:Y:S01]  /*2d90*/  FMUL.FTZ R134, R191, R17.reuse ;  /* 0x00000011bf867220 */ /* 0x080fe20000410000 */
[----:B------:R-:W-:Y:S01]  /*2da0*/  FSEL R189, R189, RZ, P5 ;  /* 0x000000ffbdbd7208 */ /* 0x000fe20002800000 */
[----:B------:R-:W-:Y:S01]  /*2db0*/  @P1 FADD.FTZ R123, R59, R123 ;  /* 0x0000007b3b7b1221 */ /* 0x000fe20000010000 */
[C---:B------:R-:W-:Y:S01]  /*2dc0*/  LOP3.LUT P6, RZ, R132.reuse, 0xff0000, RZ, 0xc0, !PT ;  /* 0x00ff000084ff7812 */ /* 0x040fe200078cc0ff */
[-CC-:B------:R-:W-:Y:S01]  /*2dd0*/  FFMA.FTZ R208, R139, R192.reuse, R193.reuse ;  /* 0x000000c08bd07223 */ /* 0x180fe200000100c1 */
[----:B------:R-:W-:Y:S01]  /*2de0*/  LOP3.LUT P5, RZ, R132, 0xff000000, RZ, 0xc0, !PT ;  /* 0xff00000084ff7812 */ /* 0x000fe200078ac0ff */
        /* <DEDUP_REMOVED lines=8> */
[----:B------:R-:W-:Y:S01]  /*2e70*/  FADD.FTZ R208, R217, -R208 ;  /* 0x800000d0d9d07221 */ /* 0x000fe20000010000 */
[----:B------:R-:W-:Y:S01]  /*2e80*/  FSEL R136, R132, RZ, P6 ;  /* 0x000000ff84887208 */ /* 0x000fe20003000000 */
[-C--:B------:R-:W-:Y:S01]  /*2e90*/  FMUL.FTZ R132, R190, R17.reuse ;  /* 0x00000011be847220 */ /* 0x080fe20000410000 */
[----:B------:R-:W-:Y:S01]  /*2ea0*/  FSEL R135, R135, RZ, P5 ;  /* 0x000000ff87877208 */ /* 0x000fe20002800000 */
[----:B------:R-:W-:Y:S01]  /*2eb0*/  @P1 FADD.FTZ R196, R54, R196 ;  /* 0x000000c436c41221 */ /* 0x000fe20000010000 */
[C---:B------:R-:W-:Y:S01]  /*2ec0*/  LOP3.LUT P6, RZ, R133.reuse, 0xff, RZ, 0xc0, !PT ;  /* 0x000000ff85ff7812 */ /* 0x040fe200078cc0ff */
[----:B------:R-:W-:Y:S01]  /*2ed0*/  FMUL.FTZ R132, R132, UR12 ;  /* 0x0000000c84847c20 */ /* 0x000fe20008410000 */
[----:B------:R-:W-:Y:S01]  /*2ee0*/  LOP3.LUT P5, RZ, R133, 0xff00, RZ, 0xc0, !PT ;  /* 0x0000ff0085ff7812 */ /* 0x000fe200078ac0ff */
[----:B------:R-:W-:Y:S01]  /*2ef0*/  FMUL.FTZ R208, R187, R208 ;  /* 0x000000d0bbd07220 */ /* 0x000fe20000410000 */
[----:B------:R-:W-:Y:S01]  /*2f00*/  FSEL R134, R134, RZ, P6 ;  /* 0x000000ff86867208 */ /* 0x000fe20003000000 */
[----:B------:R-:W-:Y:S01]  /*2f10*/  @P1 FADD.FTZ R145, R49, R145 ;  /* 0x0000009131911221 */ /* 0x000fe20000010000 */
[----:B------:R-:W-:Y:S01]  /*2f20*/  FSEL R132, R132, RZ, P5 ;  /* 0x000000ff84847208 */ /* 0x000fe20002800000 */
[----:B------:R-:W-:Y:S01]  /*2f30*/  @P1 FADD.FTZ R208, R55, R208 ;  /* 0x000000d037d01221 */ /* 0x000fe20000010000 */
[C---:B------:R-:W-:Y:S01]  /*2f40*/  LOP3.LUT P6, RZ, R133.reuse, 0xff0000, RZ, 0xc0, !PT ;  /* 0x00ff000085ff7812 */ /* 0x040fe200078cc0ff */
[-C--:B------:R-:W-:Y:S01]  /*2f50*/  FMUL.FTZ R166, R164, R17.reuse ;  /* 0x00000011a4a67220 */ /* 0x080fe20000410000 */
[----:B------:R-:W-:Y:S01]  /*2f60*/  LOP3.LUT P5, RZ, R133, 0xff000000, RZ, 0xc0, !PT ;  /* 0xff00000085ff7812 */ /* 0x000fe200078ac0ff */
[-C--:B------:R-:W-:Y:S01]  /*2f70*/  FFMA.FTZ R133, R142, R192.reuse, R193 ;  /* 0x000000c08e857223 */ /* 0x080fe200000100c1 */
[----:B------:R-:W-:Y:S01]  /*2f80*/  FMUL.FTZ R194, R208, R17 ;  /* 0x00000011d0c27220 */ /* 0x000fe20000410000 */
[----:B------:R-:W-:Y:S01]  /*2f90*/  FMUL.FTZ R138, R187, R165 ;  /* 0x000000a5bb8a7220 */ /* 0x000fe20000410000 */
[----:B------:R-:W-:Y:S01]  /*2fa0*/  FMUL.FTZ R166, R166, UR12 ;  /* 0x0000000ca6a67c20 */ /* 0x000fe20008410000 */
[----:B------:R-:W-:Y:S01]  /*2fb0*/  FADD.FTZ R133, R195, -R133 ;  /* 0x80000085c3857221 */ /* 0x000fe20000010000 */
[----:B------:R-:W-:Y:S01]  /*2fc0*/  FMUL.FTZ R195, R196, R17 ;  /* 0x00000011c4c37220 */ /* 0x000fe20000410000 */
[----:B------:R-:W-:Y:S01]  /*2fd0*/  FMUL.FTZ R194, R194, UR12 ;  /* 0x0000000cc2c27c20 */ /* 0x000fe20008410000 */
[----:B------:R-:W-:Y:S01]  /*2fe0*/  @P1 FADD.FTZ R138, R51, R138 ;  /* 0x0000008a338a1221 */ /* 0x000fe20000010000 */
[----:B------:R-:W-:Y:S01]  /*2ff0*/  FMUL.FTZ R144, R187, R133 ;  /* 0x00000085bb907220 */ /* 0x000fe20000410000 */
[----:B------:R-:W-:Y:S01]  /*3000*/  FMUL.FTZ R195, R195, UR12 ;  /* 0x0000000cc3c37c20 */ /* 0x000fe20008410000 */
[C---:B------:R-:W-:Y:S01]  /*3010*/  FMUL.FTZ R139, R187.reuse, R139 ;  /* 0x0000008bbb8b7220 */ /* 0x040fe20000410000 */
[----:B------:R-:W-:Y:S01]  /*3020*/  FSEL R194, R194, RZ, P5 ;  /* 0x000000ffc2c27208 */ /* 0x000fe20002800000 */
[----:B------:R-:W-:Y:S01]  /*3030*/  @P1 FADD.FTZ R144, R50, R144 ;  /* 0x0000009032901221 */ /* 0x000fe20000010000 */
[----:B------:R-:W-:Y:S01]  /*3040*/  LOP3.LUT P5, RZ, R130, 0xff00, RZ, 0xc0, !PT ;  /* 0x0000ff0082ff7812 */ /* 0x000fe200078ac0ff */
[----:B------:R-:W-:Y:S01]  /*3050*/  FMUL.FTZ R133, R187, R141 ;  /* 0x0000008dbb857220 */ /* 0x000fe20000410000 */
        /* <DEDUP_REMOVED lines=8> */
[----:B------:R-:W-:Y:S01]  /*30e0*/  LOP3.LUT P6, RZ, R130, 0xff0000, RZ, 0xc0, !PT ;  /* 0x00ff000082ff7812 */ /* 0x000fe200078cc0ff */
[----:B------:R-:W-:Y:S01]  /*30f0*/  FMUL.FTZ R141, R141, UR12 ;  /* 0x0000000c8d8d7c20 */ /* 0x000fe20008410000 */
[-C--:B------:R-:W-:Y:S01]  /*3100*/  FMUL.FTZ R143, R139, R17.reuse ;  /* 0x000000118b8f7220 */ /* 0x080fe20000410000 */
[-C--:B------:R-:W-:Y:S01]  /*3110*/  FMUL.FTZ R142, R133, R17.reuse ;  /* 0x00000011858e7220 */ /* 0x080fe20000410000 */
[----:B------:R-:W-:Y:S01]  /*3120*/  FSEL R140, R140, RZ, P5 ;  /* 0x000000ff8c8c7208 */ /* 0x000fe20002800000 */
[-CC-:B------:R-:W-:Y:S01]  /*3130*/  FFMA.FTZ R220, R220, R192.reuse, R193.reuse ;  /* 0x000000c0dcdc7223 */ /* 0x180fe200000100c1 */
[----:B------:R-:W-:Y:S01]  /*3140*/  LOP3.LUT P5, RZ, R130, 0xff000000, RZ, 0xc0, !PT ;  /* 0xff00000082ff7812 */ /* 0x000fe200078ac0ff */
[----:B------:R-:W-:Y:S01]  /*3150*/  FMUL.FTZ R130, R144, R17 ;  /* 0x0000001190827220 */ /* 0x000fe20000410000 */
[----:B------:R-:W-:Y:S01]  /*3160*/  FMUL.FTZ R143, R143, UR12 ;  /* 0x0000000c8f8f7c20 */ /* 0x000fe20008410000 */
[----:B------:R-:W-:Y:S01]  /*3170*/  FMUL.FTZ R142, R142, UR12 ;  /* 0x0000000c8e8e7c20 */ /* 0x000fe20008410000 */
[----:B------:R-:W-:Y:S01]  /*3180*/  FSEL R141, R141, RZ, P5 ;  /* 0x000000ff8d8d7208 */ /* 0x000fe20002800000 */
[----:B------:R-:W-:Y:S01]  /*3190*/  FMUL.FTZ R130, R130, UR12 ;  /* 0x0000000c82827c20 */ /* 0x000fe20008410000 */
[----:B------:R-:W-:Y:S01]  /*31a0*/  LOP3.LUT P5, RZ, R131, 0xff00, RZ, 0xc0, !PT ;  /* 0x0000ff0083ff7812 */ /* 0x000fe200078ac0ff */
[-CC-:B------:R-:W-:Y:S01]  /*31b0*/  FFMA.FTZ R221, R221, R192.reuse, R193.reuse ;  /* 0x000000c0dddd7223 */ /* 0x180fe200000100c1 */
[----:B------:R-:W-:Y:S01]  /*31c0*/  FADD.FTZ R197, R197, -R220 ;  /* 0x800000dcc5c57221 */ /* 0x000fe20000010000 */
[-CC-:B------:R-:W-:Y:S01]  /*31d0*/  FFMA.FTZ R149, R149, R192.reuse, R193.reuse ;  /* 0x000000c095957223 */ /* 0x180fe200000100c1 */
[----:B------:R-:W-:Y:S01]  /*31e0*/  FSEL R165, R130, RZ, P6 ;  /* 0x000000ff82a57208 */ /* 0x000fe20003000000 */
[-C--:B------:R-:W-:Y:S01]  /*31f0*/  FFMA.FTZ R130, R148, R192.reuse, R193 ;  /* 0x000000c094827223 */ /* 0x080fe200000100c1 */
[----:B------:R-:W-:Y:S01]  /*3200*/  LOP3.LUT P6, RZ, R131, 0xff, RZ, 0xc0, !PT ;  /* 0x000000ff83ff7812 */ /* 0x000fe200078cc0ff */
[----:B------:R-:W-:Y:S01]  /*3210*/  FADD.FTZ R167, R167, -R221 ;  /* 0x800000dda7a77221 */ /* 0x000fe20000010000 */
[----:B------:R-:W-:Y:S01]  /*3220*/  FSEL R142, R142, RZ, P5 ;  /* 0x000000ff8e8e7208 */ /* 0x000fe20002800000 */
[----:B------:R-:W-:Y:S01]  /*3230*/  FADD.FTZ R130, R198, -R130 ;  /* 0x80000082c6827221 */ /* 0x000fe20000010000 */
[----:B------:R-:W-:Y:S01]  /*3240*/  FSEL R143, R143, RZ, P6 ;  /* 0x000000ff8f8f7208 */ /* 0x000fe20003000000 */
[----:B------:R-:W-:Y:S01]  /*3250*/  FMUL.FTZ R198, R187, R197 ;  /* 0x000000c5bbc67220 */ /* 0x000fe20000410000 */
[C---:B------:R-:W-:Y:S01]  /*3260*/  LOP3.LUT P6, RZ, R131.reuse, 0xff0000, RZ, 0xc0, !PT ;  /* 0x00ff000083ff7812 */ /* 0x040fe200078cc0ff */
[----:B------:R-:W-:Y:S01]  /*3270*/  FADD.FTZ R168, R168, -R149 ;  /* 0x80000095a8a87221 */ /* 0x000fe20000010000 */
[----:B------:R-:W-:Y:S01]  /*3280*/  LOP3.LUT P5, RZ, R131, 0xff000000, RZ, 0xc0, !PT ;  /* 0xff00000083ff7812 */ /* 0x000fe200078ac0ff */
[-CC-:B------:R-:W-:Y:S01]  /*3290*/  FFMA.FTZ R131, R150, R192.reuse, R193.reuse ;  /* 0x000000c096837223 */ /* 0x180fe200000100c1 */
[----:B------:R-:W-:Y:S01]  /*32a0*/  FFMA.FTZ R150, R152, R192, R193 ;  /* 0x000000c098967223 */ /* 0x000fe200000100c1 */
[----:B------:R-:W-:Y:S01]  /*32b0*/  @P1 FADD.FTZ R198, R46, R198 ;  /* 0x000000c62ec61221 */ /* 0x000fe20000010000 */
[----:B------:R-:W-:Y:S01]  /*32c0*/  FMUL.FTZ R197, R187, R168 ;  /* 0x000000a8bbc57220 */ /* 0x000fe20000410000 */
[----:B------:R-:W-:Y:S01]  /*32d0*/  FADD.FTZ R131, R199, -R131 ;  /* 0x80000083c7837221 */ /* 0x000fe20000010000 */
[----:B------:R-:W-:Y:S01]  /*32e0*/  FADD.FTZ R150, R200, -R150 ;  /* 0x80000096c8967221 */ /* 0x000fe20000010000 */
[C---:B------:R-:W-:Y:S01]  /*32f0*/  FMUL.FTZ R200, R187.reuse, R167 ;  /* 0x000000a7bbc87220 */ /* 0x040fe20000410000 */
[----:B------:R-:W-:Y:S01]  /*3300*/  FMUL.FTZ R199, R187, R130 ;  /* 0x00000082bbc77220 */ /* 0x000fe20000410000 */
[-C--:B------:R-:W-:Y:S01]  /*3310*/  FFMA.FTZ R151, R151, R192.reuse, R193 ;  /* 0x000000c097977223 */ /* 0x080fe200000100c1 */
[-C--:B------:R-:W-:Y:S01]  /*3320*/  FMUL.FTZ R210, R198, R17.reuse ;  /* 0x00000011c6d27220 */ /* 0x080fe20000410000 */
[----:B------:R-:W-:Y:S01]  /*3330*/  @P1 FADD.FTZ R200, R47, R200 ;  /* 0x000000c82fc81221 */ /* 0x000fe20000010000 */
[----:B------:R-:W-:Y:S01]  /*3340*/  @P1 FADD.FTZ R199, R40, R199 ;  /* 0x000000c728c71221 */ /* 0x000fe20000010000 */
[----:B------:R-:W-:Y:S01]  /*3350*/  @P1 FADD.FTZ R197, R41, R197 ;  /* 0x000000c529c51221 */ /* 0x000fe20000010000 */
[----:B------:R-:W-:Y:S01]  /*3360*/  FADD.FTZ R169, R169, -R151 ;  /* 0x80000097a9a97221 */ /* 0x000fe20000010000 */
[-C--:B------:R-:W-:Y:S01]  /*3370*/  FMUL.FTZ R209, R200, R17.reuse ;  /* 0x00000011c8d17220 */ /* 0x080fe20000410000 */
[----:B------:R-:W-:Y:S01]  /*3380*/  FFMA.FTZ R151, R153, R192, R193 ;  /* 0x000000c099977223 */ /* 0x000fe200000100c1 */
[----:B------:R-:W-:Y:S01]  /*3390*/  FMUL.FTZ R210, R210, UR12 ;  /* 0x0000000cd2d27c20 */ /* 0x000fe20008410000 */
[-C--:B------:R-:W-:Y:S01]  /*33a0*/  FMUL.FTZ R148, R199, R17.reuse ;  /* 0x00000011c7947220 */ /* 0x080fe20000410000 */
[----:B------:R-:W-:Y:S01]  /*33b0*/  FMUL.FTZ R209, R209, UR12 ;  /* 0x0000000cd1d17c20 */ /* 0x000fe20008410000 */
[----:B------:R-:W-:Y:S01]  /*33c0*/  FMUL.FTZ R149, R197, R17 ;  /* 0x00000011c5957220 */ /* 0x000fe20000410000 */
[----:B------:R-:W-:Y:S01]  /*33d0*/  MOV R130, R126 ;  /* 0x0000007e00827202 */ /* 0x000fe20000000f00 */
[----:B------:R-:W-:Y:S01]  /*33e0*/  FADD.FTZ R151, R170, -R151 ;  /* 0x80000097aa977221 */ /* 0x000fe20000010000 */
[C---:B------:R-:W-:Y:S01]  /*33f0*/  FMUL.FTZ R170, R187.reuse, R131 ;  /* 0x00000083bbaa7220 */ /* 0x040fe20000410000 */
[----:B------:R-:W-:Y:S01]  /*3400*/  FMUL.FTZ R169, R187, R169 ;  /* 0x000000a9bba97220 */ /* 0x000fe20000410000 */
        /* <DEDUP_REMOVED lines=23> */
[-CC-:B------:R-:W-:Y:S01]  /*3580*/  FFMA.FTZ R156, R156, R192.reuse, R193.reuse ;  /* 0x000000c09c9c7223 */ /* 0x180fe200000100c1 */
[-CC-:B------:R-:W-:Y:S01]  /*3590*/  FFMA.FTZ R157, R157, R192.reuse, R193.reuse ;  /* 0x000000c09d9d7223 */ /* 0x180fe200000100c1 */
[----:B------:R-:W-:Y:S01]  /*35a0*/  FMUL.FTZ R167, R167, UR12 ;  /* 0x0000000ca7a77c20 */ /* 0x000fe20008410000 */
[----:B------:R-:W-:Y:S01]  /*35b0*/  FSEL R152, R126, RZ, P6 ;  /* 0x000000ff7e987208 */ /* 0x000fe20003000000 */
[----:B------:R-:W-:Y:S01]  /*35c0*/  FMUL.FTZ R168, R168, UR12 ;  /* 0x0000000ca8a87c20 */ /* 0x000fe20008410000 */
[----:B------:R-:W-:Y:S01]  /*35d0*/  FSEL R153, R153, RZ, P5 ;  /* 0x000000ff99997208 */ /* 0x000fe20002800000 */
[-CC-:B------:R-:W-:Y:S01]  /*35e0*/  FFMA.FTZ R155, R155, R192.reuse, R193.reuse ;  /* 0x000000c09b9b7223 */ /* 0x180fe200000100c1 */
[----:B------:R-:W-:Y:S01]  /*35f0*/  FADD.FTZ R154, R201, -R154 ;  /* 0x8000009ac99a7221 */ /* 0x000fe20000010000 */
[C---:B------:R-:W-:Y:S01]  /*3600*/  LOP3.LUT P6, RZ, R127.reuse, 0xff, RZ, 0xc0, !PT ;  /* 0x000000ff7fff7812 */ /* 0x040fe200078cc0ff */
[-CC-:B------:R-:W-:Y:S01]  /*3610*/  FFMA.FTZ R126, R158, R192.reuse, R193.reuse ;  /* 0x000000c09e7e7223 */ /* 0x180fe200000100c1 */
[----:B------:R-:W-:Y:S01]  /*3620*/  LOP3.LUT P5, RZ, R127, 0xff00, RZ, 0xc0, !PT ;  /* 0x0000ff007fff7812 */ /* 0x000fe200078ac0ff */
[-CC-:B------:R-:W-:Y:S01]  /*3630*/  FFMA.FTZ R159, R159, R192.reuse, R193.reuse ;  /* 0x000000c09f9f7223 */ /* 0x180fe200000100c1 */
[----:B------:R-:W-:Y:S01]  /*3640*/  FFMA.FTZ R160, R160, R192, R193 ;  /* 0x000000c0a0a07223 */ /* 0x000fe200000100c1 */
[----:B------:R-:W-:Y:S01]  /*3650*/  FADD.FTZ R156, R202, -R156 ;  /* 0x8000009cca9c7221 */ /* 0x000fe20000010000 */
[----:B------:R-:W-:Y:S01]  /*3660*/  FADD.FTZ R157, R172, -R157 ;  /* 0x8000009dac9d7221 */ /* 0x000fe20000010000 */
[----:B------:R-:W-:Y:S01]  /*3670*/  FADD.FTZ R155, R171, -R155 ;  /* 0x8000009bab9b7221 */ /* 0x000fe20000010000 */
[----:B------:R-:W-:Y:S01]  /*3680*/  FMUL.FTZ R158, R187, R154 ;  /* 0x0000009abb9e7220 */ /* 0x000fe20000410000 */
[----:B------:R-:W-:Y:S01]  /*3690*/  FSEL R167, R167, RZ, P6 ;  /* 0x000000ffa7a77208 */ /* 0x000fe20003000000 */
[----:B------:R-:W-:Y:S01]  /*36a0*/  FADD.FTZ R218, R218, -R160 ;  /* 0x800000a0dada7221 */ /* 0x000fe20000010000 */
[----:B------:R-:W-:Y:S01]  /*36b0*/  FSEL R168, R168, RZ, P5 ;  /* 0x000000ffa8a87208 */ /* 0x000fe20002800000 */
[----:B------:R-:W-:Y:S01]  /*36c0*/  @P1 FADD.FTZ R158, R38, R158 ;  /* 0x0000009e269e1221 */ /* 0x000fe20000010000 */
[----:B------:R-:W-:Y:S01]  /*36d0*/  LOP3.LUT P6, RZ, R127, 0xff0000, RZ, 0xc0, !PT ;  /* 0x00ff00007fff7812 */ /* 0x000fe200078cc0ff */
[----:B------:R-:W-:Y:S01]  /*36e0*/  FMUL.FTZ R160, R187, R155 ;  /* 0x0000009bbba07220 */ /* 0x000fe20000410000 */
[----:B------:R-:W-:Y:S01]  /*36f0*/  LOP3.LUT P5, RZ, R127, 0xff000000, RZ, 0xc0, !PT ;  /* 0xff0000007fff7812 */ /* 0x000fe200078ac0ff */
[----:B------:R-:W-:Y:S01]  /*3700*/  FADD.FTZ R127, R173, -R159 ;  /* 0x8000009fad7f7221 */ /* 0x000fe20000010000 */
[C---:B------:R-:W-:Y:S01]  /*3710*/  FMUL.FTZ R173, R187.reuse, R156 ;  /* 0x0000009cbbad7220 */ /* 0x040fe20000410000 */
[----:B------:R-:W-:Y:S01]  /*3720*/  FMUL.FTZ R172, R187, R157 ;  /* 0x0000009dbbac7220 */ /* 0x000fe20000410000 */
[----:B------:R-:W0:Y:S01]  /*3730*/  LDC.64 R212, c[0x0][0x2f8] ;  /* 0x0000be00ffd47b82 */ /* 0x000e220000000a00 */
[----:B------:R-:W-:Y:S01]  /*3740*/  FADD.FTZ R126, R203, -R126 ;  /* 0x8000007ecb7e7221 */ /* 0x000fe20000010000 */
[----:B------:R-:W-:Y:S01]  /*3750*/  FFMA.FTZ R163, R163, R192, R193 ;  /* 0x000000c0a3a37223 */ /* 0x000fe200000100c1 */
[----:B------:R-:W-:Y:S01]  /*3760*/  FMUL.FTZ R130, R158, R17 ;  /* 0x000000119e827220 */ /* 0x000fe20000410000 */
[----:B------:R-:W-:Y:S01]  /*3770*/  @P1 FADD.FTZ R160, R39, R160 ;  /* 0x000000a027a01221 */ /* 0x000fe20000010000 */
[----:B------:R-:W-:Y:S01]  /*3780*/  @P1 FADD.FTZ R173, R32, R173 ;  /* 0x000000ad20ad1221 */ /* 0x000fe20000010000 */
[----:B------:R-:W-:Y:S01]  /*3790*/  FMUL.FTZ R171, R187, R126 ;  /* 0x0000007ebbab7220 */ /* 0x000fe20000410000 */
[----:B------:R-:W-:Y:S01]  /*37a0*/  SEL R116, R116, R112, P3 ;  /* 0x0000007074747207 */ /* 0x000fe20001800000 */
[----:B------:R-:W1:Y:S01]  /*37b0*/  @P2 LDC.64 R156, c[0x0][0x308] ;  /* 0x0000c200ff9c2b82 */ /* 0x000e620000000a00 */
[----:B------:R-:W-:Y:S01]  /*37c0*/  SEL R117, R117, R113, P3 ;  /* 0x0000007175757207 */ /* 0x000fe20001800000 */
[----:B------:R-:W-:Y:S01]  /*37d0*/  FADD.FTZ R175, R175, -R163 ;  /* 0x800000a3afaf7221 */ /* 0x000fe20000010000 */
[----:B------:R-:W-:Y:S01]  /*37e0*/  SEL R118, R118, R114, P3 ;  /* 0x0000007276767207 */ /* 0x000fe20001800000 */
[----:B------:R-:W-:Y:S01]  /*37f0*/  FMUL.FTZ R159, R130, UR12 ;  /* 0x0000000c829f7c20 */ /* 0x000fe20008410000 */
[----:B------:R-:W-:Y:S01]  /*3800*/  SEL R119, R119, R115, P3 ;  /* 0x0000007377777207 */ /* 0x000fe20001800000 */
[----:B------:R-:W-:Y:S01]  /*3810*/  FMUL.FTZ R163, R187, R127 ;  /* 0x0000007fbba37220 */ /* 0x000fe20000410000 */
[-C--:B------:R-:W-:Y:S01]  /*3820*/  FMUL.FTZ R126, R160, R17.reuse ;  /* 0x00000011a07e7220 */ /* 0x080fe20000410000 */
[----:B------:R-:W-:Y:S01]  /*3830*/  FMUL.FTZ R127, R173, R17 ;  /* 0x00000011ad7f7220 */ /* 0x000fe20000410000 */
[----:B------:R-:W-:Y:S01]  /*3840*/  @P1 FADD.FTZ R172, R33, R172 ;  /* 0x000000ac21ac1221 */ /* 0x000fe20000010000 */
[----:B------:R-:W-:Y:S01]  /*3850*/  MOV R130, R128 ;  /* 0x0000008000827202 */ /* 0x000fe20000000f00 */
[----:B------:R-:W-:Y:S01]  /*3860*/  @P1 FADD.FTZ R171, R34, R171 ;  /* 0x000000ab22ab1221 */ /* 0x000fe20000010000 */
[----:B------:R2:W-:Y:S01]  /*3870*/  @P2 STG.E.128 desc[UR4][R146.64+0x10], R116 ;  /* 0x0000107492002986 */ /* 0x0005e2000c101d04 */
[----:B------:R-:W-:Y:S01]  /*3880*/  FMUL.FTZ R126, R126, UR12 ;  /* 0x0000000c7e7e7c20 */ /* 0x000fe20008410000 */
[----:B------:R-:W-:Y:S01]  /*3890*/  FSEL R159, R159, RZ, P6 ;  /* 0x000000ff9f9f7208 */ /* 0x000fe20003000000 */
[----:B------:R-:W-:Y:S01]  /*38a0*/  FMUL.FTZ R127, R127, UR12 ;  /* 0x0000000c7f7f7c20 */ /* 0x000fe20008410000 */
[-CC-:B------:R-:W-:Y:S01]  /*38b0*/  FFMA.FTZ R161, R161, R192.reuse, R193.reuse ;  /* 0x000000c0a1a17223 */ /* 0x180fe200000100c1 */
[----:B------:R-:W-:Y:S01]  /*38c0*/  LOP3.LUT P6, RZ, R130, 0xff, RZ, 0xc0, !PT ;  /* 0x000000ff82ff7812 */ /* 0x000fe200078cc0ff */
[----:B------:R-:W-:Y:S01]  /*38d0*/  FFMA.FTZ R162, R162, R192, R193 ;  /* 0x000000c0a2a27223 */ /* 0x000fe200000100c1 */
[----:B------:R-:W-:Y:S01]  /*38e0*/  FSEL R193, R126, RZ, P5 ;  /* 0x000000ff7ec17208 */ /* 0x000fe20002800000 */
[----:B------:R-:W-:Y:S01]  /*38f0*/  FADD.FTZ R161, R174, -R161 ;  /* 0x800000a1aea17221 */ /* 0x000fe20000010000 */
[C---:B------:R-:W-:Y:S01]  /*3900*/  LOP3.LUT P5, RZ, R128.reuse, 0xff00, RZ, 0xc0, !PT ;  /* 0x0000ff0080ff7812 */ /* 0x040fe200078ac0ff */
[----:B------:R-:W-:Y:S01]  /*3910*/  FADD.FTZ R174, R219, -R162 ;  /* 0x800000a2dbae7221 */ /* 0x000fe20000010000 */
[----:B------:R-:W-:Y:S01]  /*3920*/  FSEL R192, R127, RZ, P6 ;  /* 0x000000ff7fc07208 */ /* 0x000fe20003000000 */
[C---:B------:R-:W-:Y:S01]  /*3930*/  FMUL.FTZ R162, R187.reuse, R218 ;  /* 0x000000dabba27220 */ /* 0x040fe20000410000 */
[----:B------:R-:W-:Y:S01]  /*3940*/  LOP3.LUT P6, RZ, R128, 0xff0000, RZ, 0xc0, !PT ;  /* 0x00ff000080ff7812 */ /* 0x000fe200078cc0ff */
[C---:B------:R-:W-:Y:S01]  /*3950*/  FMUL.FTZ R161, R187.reuse, R161 ;  /* 0x000000a1bba17220 */ /* 0x040fe20000410000 */
[C---:B------:R-:W-:Y:S01]  /*3960*/  FMUL.FTZ R174, R187.reuse, R174 ;  /* 0x000000aebbae7220 */ /* 0x040fe20000410000 */
[----:B------:R-:W-:Y:S01]  /*3970*/  FMUL.FTZ R175, R187, R175 ;  /* 0x000000afbbaf7220 */ /* 0x000fe20000410000 */
[----:B0-----:R-:W-:Y:S01]  /*3980*/  IMAD.WIDE.U32 R186, R186, 0x10, R212 ;  /* 0x00000010baba7825 */ /* 0x001fe200078e00d4 */
[----:B--2---:R-:W-:-:S03]  /*3990*/  F2FP.F16.F32.PACK_AB R118, R0, R120 ;  /* 0x000000780076723e */ /* 0x004fc600000000ff */
[-C--:B------:R-:W-:Y:S01]  /*39a0*/  FMUL.FTZ R0, R172, R17.reuse ;  /* 0x00000011ac007220 */ /* 0x080fe20000410000 */
[----:B------:R-:W-:Y:S01]  /*39b0*/  FMUL.FTZ R119, R171, R17 ;  /* 0x00000011ab777220 */ /* 0x000fe20000410000 */
[----:B------:R-:W-:Y:S01]  /*39c0*/  F2FP.F16.F32.PACK_AB R116, R125, R188 ;  /* 0x000000bc7d74723e */ /* 0x000fe200000000ff */
[----:B------:R-:W0:Y:S01]  /*39d0*/  @P2 LDC.64 R146, c[0x0][0x308] ;  /* 0x0000c200ff922b82 */ /* 0x000e220000000a00 */
[----:B------:R-:W-:Y:S01]  /*39e0*/  FMUL.FTZ R0, R0, UR12 ;  /* 0x0000000c00007c20 */ /* 0x000fe20008410000 */
[----:B------:R-:W-:Y:S01]  /*39f0*/  FMUL.FTZ R119, R119, UR12 ;  /* 0x0000000c77777c20 */ /* 0x000fe20008410000 */
[----:B------:R-:W-:Y:S01]  /*3a00*/  F2FP.F16.F32.PACK_AB R117, R121, R124 ;  /* 0x0000007c7975723e */ /* 0x000fe200000000ff */
[----:B-1----:R-:W-:Y:S01]  /*3a10*/  @P2 IMAD.WIDE.U32 R156, R13, 0x20, R156 ;  /* 0x000000200d9c2825 */ /* 0x002fe200078e009c */
[----:B------:R-:W-:-:S03]  /*3a20*/  SEL R124, R191, R112, P3 ;  /* 0x00000070bf7c7207 */ /* 0x000fc60001800000 */
[----:B------:R-:W-:Y:S01]  /*3a30*/  @P1 FADD.FTZ R163, R35, R163 ;  /* 0x000000a323a31221 */ /* 0x000fe20000010000 */
[----:B------:R-:W-:Y:S01]  /*3a40*/  FSEL R188, R0, RZ, P5 ;  /* 0x000000ff00bc7208 */ /* 0x000fe20002800000 */
[----:B------:R-:W1:Y:S01]  /*3a50*/  @P2 LDC.64 R154, c[0x0][0x308] ;  /* 0x0000c200ff9a2b82 */ /* 0x000e620000000a00 */
[----:B------:R-:W-:Y:S01]  /*3a60*/  FSEL R0, R119, RZ, P6 ;  /* 0x000000ff77007208 */ /* 0x000fe20003000000 */
[----:B------:R-:W-:Y:S01]  /*3a70*/  @P1 FADD.FTZ R162, R28, R162 ;  /* 0x000000a21ca21221 */ /* 0x000fe20000010000 */
[----:B------:R-:W-:Y:S01]  /*3a80*/  F2FP.F16.F32.PACK_AB R119, R207, R206 ;  /* 0x000000cecf77723e */ /* 0x000fe200000000ff */
[----:B------:R-:W-:Y:S01]  /*3a90*/  FMUL.FTZ R120, R163, R17 ;  /* 0x00000011a3787220 */ /* 0x000fe20000410000 */
[----:B------:R-:W-:Y:S01]  /*3aa0*/  SEL R125, R190, R113, P3 ;  /* 0x00000071be7d7207 */ /* 0x000fe20001800000 */
[----:B------:R-:W-:Y:S01]  /*3ab0*/  FMUL.FTZ R121, R162, R17 ;  /* 0x00000011a2797220 */ /* 0x000fe20000410000 */
[----:B------:R-:W-:Y:S01]  /*3ac0*/  SEL R126, R196, R114, P3 ;  /* 0x00000072c47e7207 */ /* 0x000fe20001800000 */
[----:B------:R-:W-:Y:S01]  /*3ad0*/  STG.E.128 desc[UR4][R186.64], R116 ;  /* 0x00000074ba007986 */ /* 0x000fe2000c101d04 */
[----:B------:R-:W-:Y:S01]  /*3ae0*/  SEL R127, R208, R115, P3 ;  /* 0x00000073d07f7207 */ /* 0x000fe20001800000 */
[----:B------:R-:W-:Y:S01]  /*3af0*/  FMUL.FTZ R120, R120, UR12 ;  /* 0x0000000c78787c20 */ /* 0x000fe20008410000 */
[----:B------:R-:W-:Y:S01]  /*3b00*/  FMUL.FTZ R121, R121, UR12 ;  /* 0x0000000c79797c20 */ /* 0x000fe20008410000 */
[----:B------:R-:W-:Y:S01]  /*3b10*/  LOP3.LUT P5, RZ, R128, 0xff000000, RZ, 0xc0, !PT ;  /* 0xff00000080ff7812 */ /* 0x000fe200078ac0ff */
[----:B------:R-:W-:Y:S01]  /*3b20*/  @P1 FADD.FTZ R161, R29, R161 ;  /* 0x000000a11da11221 */ /* 0x000fe20000010000 */
[----:B------:R2:W-:Y:S01]  /*3b30*/  @P2 STG.E.128 desc[UR4][R156.64+0x10], R124 ;  /* 0x0000107c9c002986 */ /* 0x0005e2000c101d04 */
[----:B------:R-:W-:Y:S01]  /*3b40*/  LOP3.LUT P6, RZ, R129, 0xff, RZ, 0xc0, !PT ;  /* 0x000000ff81ff7812 */ /* 0x000fe200078cc0ff */
[----:B------:R-:W-:Y:S01]  /*3b50*/  @P1 FADD.FTZ R174, R30, R174 ;  /* 0x000000ae1eae1221 */ /* 0x000fe20000010000 */
[----:B------:R-:W-:Y:S01]  /*3b60*/  FSEL R202, R120, RZ, P5 ;  /* 0x000000ff78ca7208 */ /* 0x000fe20002800000 */
[----:B------:R-:W-:Y:S01]  /*3b70*/  @P1 FADD.FTZ R175, R31, R175 ;  /* 0x000000af1faf1221 */ /* 0x000fe20000010000 */
[----:B------:R-:W-:Y:S01]  /*3b80*/  FSEL R201, R121, RZ, P6 ;  /* 0x000000ff79c97208 */ /* 0x000fe20003000000 */
[----:B0-----:R-:W-:Y:S01]  /*3b90*/  @P2 IMAD.WIDE.U32 R146, R14, 0x20, R146 ;  /* 0x000000200e922825 */ /* 0x001fe200078e0092 */
[----:B------:R-:W-:-:S02]  /*3ba0*/  SEL R120, R205, R108, P3 ;  /* 0x0000006ccd787207 */ /* 0x000fc40001800000 */
[----:B------:R-:W-:Y:S01]  /*3bb0*/  SEL R121, R204, R109, P3 ;  /* 0x0000006dcc797207 */ /* 0x000fe20001800000 */
[----:B-1----:R-:W-:Y:S01]  /*3bc0*/  @P2 IMAD.WIDE.U32 R154, R15, 0x20, R154 ;  /* 0x000000200f9a2825 */ /* 0x002fe200078e009a */
[----:B------:R-:W-:Y:S02]  /*3bd0*/  SEL R122, R122, R110, P3 ;  /* 0x0000006e7a7a7207 */ /* 0x000fe40001800000 */
[----:B------:R-:W-:Y:S02]  /*3be0*/  SEL R123, R123, R111, P3 ;  /* 0x0000006f7b7b7207 */ /* 0x000fe40001800000 */
[C---:B------:R-:W-:Y:S02]  /*3bf0*/  LOP3.LUT P5, RZ, R129.reuse, 0xff00, RZ, 0xc0, !PT ;  /* 0x0000ff0081ff7812 */ /* 0x040fe400078ac0ff */
[C---:B------:R-:W-:Y:S01]  /*3c00*/  LOP3.LUT P6, RZ, R129.reuse, 0xff0000, RZ, 0xc0, !PT ;  /* 0x00ff000081ff7812 */ /* 0x040fe200078cc0ff */
[----:B--2---:R-:W0:Y:S01]  /*3c10*/  @P2 LDC.64 R124, c[0x0][0x308] ;  /* 0x0000c200ff7c2b82 */ /* 0x004e220000000a00 */
[----:B------:R-:W-:Y:S01]  /*3c20*/  LOP3.LUT P1, RZ, R129, 0xff000000, RZ, 0xc0, !PT ;  /* 0xff00000081ff7812 */ /* 0x000fe2000782c0ff */
[--C-:B------:R-:W-:Y:S01]  /*3c30*/  IMAD.WIDE.U32 R126, R13, 0x10, R212.reuse ;  /* 0x000000100d7e7825 */ /* 0x100fe200078e00d4 */
[----:B------:R-:W-:Y:S01]  /*3c40*/  F2FP.F16.F32.PACK_AB R128, R189, R137 ;  /* 0x00000089bd80723e */ /* 0x000fe200000000ff */
[----:B------:R1:W-:Y:S01]  /*3c50*/  @P2 STG.E.128 desc[UR4][R156.64], R120 ;  /* 0x000000789c002986 */ /* 0x0003e2000c101d04 */
[----:B------:R-:W-:Y:S01]  /*3c60*/  F2FP.F16.F32.PACK_AB R129, R135, R136 ;  /* 0x000000888781723e */ /* 0x000fe200000000ff */
[----:B------:R-:W-:Y:S01]  /*3c70*/  IMAD.WIDE.U32 R136, R14, 0x10, R212 ;  /* 0x000000100e887825 */ /* 0x000fe200078e00d4 */
[----:B------:R-:W-:-:S03]  /*3c80*/  F2FP.F16.F32.PACK_AB R130, R132, R134 ;  /* 0x000000868482723e */ /* 0x000fc600000000ff */
[----:B------:R-:W-:Y:S01]  /*3c90*/  FMUL.FTZ R13, R175, R17 ;  /* 0x00000011af0d7220 */ /* 0x000fe20000410000 */
[----:B------:R-:W-:Y:S01]  /*3ca0*/  F2FP.F16.F32.PACK_AB R131, R194, R195 ;  /* 0x000000c3c283723e */ /* 0x000fe200000000ff */
[----:B------:R-:W-:Y:S01]  /*3cb0*/  IMAD.WIDE.U32 R14, R15, 0x10, R212 ;  /* 0x000000100f0e7825 */ /* 0x000fe200078e00d4 */
[----:B------:R-:W-:-:S03]  /*3cc0*/  F2FP.F16.F32.PACK_AB R142, R142, R143 ;  /* 0x0000008f8e8e723e */ /* 0x000fc600000000ff */
[----:B------:R-:W-:Y:S01]  /*3cd0*/  FMUL.FTZ R13, R13, UR12 ;  /* 0x0000000c0d0d7c20 */ /* 0x000fe20008410000 */
[----:B------:R-:W-:Y:S01]  /*3ce0*/  SEL R116, R164, R108, P3 ;  /* 0x0000006ca4747207 */ /* 0x000fe20001800000 */
[----:B------:R-:W-:Y:S01]  /*3cf0*/  STG.E.128 desc[UR4][R126.64], R128 ;  /* 0x000000807e007986 */ /* 0x000fe2000c101d04 */
[----:B------:R-:W-:Y:S02]  /*3d00*/  SEL R117, R145, R109, P3 ;  /* 0x0000006d91757207 */ /* 0x000fe40001800000 */
[----:B------:R-:W-:Y:S02]  /*3d10*/  SEL R118, R144, R110, P3 ;  /* 0x0000006e90767207 */ /* 0x000fe40001800000 */
[----:B------:R-:W-:Y:S02]  /*3d20*/  SEL R119, R138, R111, P3 ;  /* 0x0000006f8a777207 */ /* 0x000fe40001800000 */
[----:B------:R-:W-:Y:S02]  /*3d30*/  SEL R132, R139, R112, P3 ;  /* 0x000000708b847207 */ /* 0x000fe40001800000 */
[----:B------:R-:W-:Y:S01]  /*3d40*/  SEL R133, R133, R113, P3 ;  /* 0x0000007185857207 */ /* 0x000fe20001800000 */
[----:B------:R2:W-:Y:S01]  /*3d50*/  @P2 STG.E.128 desc[UR4][R146.64], R116 ;  /* 0x0000007492002986 */ /* 0x0005e2000c101d04 */
[----:B------:R-:W-:Y:S01]  /*3d60*/  SEL R134, R198, R114, P3 ;  /* 0x00000072c6867207 */ /* 0x000fe20001800000 */
[----:B0-----:R-:W-:Y:S01]  /*3d70*/  @P2 IMAD.WIDE.U32 R124, R16, 0x20, R124 ;  /* 0x00000020107c2825 */ /* 0x001fe200078e007c */
[----:B------:R-:W-:-:S02]  /*3d80*/  SEL R135, R200, R115, P3 ;  /* 0x00000073c8877207 */ /* 0x000fc40001800000 */
[----:B------:R-:W-:Y:S02]  /*3d90*/  F2FP.F16.F32.PACK_AB R140, R140, R166 ;  /* 0x000000a68c8c723e */ /* 0x000fe400000000ff */
[----:B------:R-:W-:Y:S01]  /*3da0*/  F2FP.F16.F32.PACK_AB R141, R141, R165 ;  /* 0x000000a58d8d723e */ /* 0x000fe200000000ff */
[----:B------:R-:W-:Y:S01]  /*3db0*/  @P2 STG.E.128 desc[UR4][R146.64+0x10], R132 ;  /* 0x0000108492002986 */ /* 0x000fe2000c101d04 */
[----:B------:R-:W-:Y:S02]  /*3dc0*/  F2FP.F16.F32.PACK_AB R143, R209, R210 ;  /* 0x000000d2d18f723e */ /* 0x000fe400000000ff */
[----:B-1----:R-:W-:Y:S02]  /*3dd0*/  SEL R120, R199, R108, P3 ;  /* 0x0000006cc7787207 */ /* 0x002fe40001800000 */
[----:B------:R-:W-:Y:S01]  /*3de0*/  SEL R121, R197, R109, P3 ;  /* 0x0000006dc5797207 */ /* 0x000fe20001800000 */
[----:B------:R-:W-:Y:S01]  /*3df0*/  STG.E.128 desc[UR4][R136.64], R140 ;  /* 0x0000008c88007986 */ /* 0x000fe2000c101d04 */
[----:B------:R-:W-:-:S02]  /*3e00*/  SEL R122, R170, R110, P3 ;  /* 0x0000006eaa7a7207 */ /* 0x000fc40001800000 */
[----:B------:R-:W-:Y:S02]  /*3e10*/  SEL R123, R169, R111, P3 ;  /* 0x0000006fa97b7207 */ /* 0x000fe40001800000 */
[-C--:B--2---:R-:W-:Y:S02]  /*3e20*/  SEL R117, R151, R113.reuse, P3 ;  /* 0x0000007197757207 */ /* 0x084fe40001800000 */
[-C--:B------:R-:W-:Y:S01]  /*3e30*/  SEL R118, R158, R114.reuse, P3 ;  /* 0x000000729e767207 */ /* 0x080fe20001800000 */
[----:B------:R0:W-:Y:S01]  /*3e40*/  @P2 STG.E.128 desc[UR4][R154.64], R120 ;  /* 0x000000789a002986 */ /* 0x0001e2000c101d04 */
[C---:B------:R-:W-:Y:S01]  /*3e50*/  SEL R113, R161.reuse, R113, P3 ;  /* 0x00000071a1717207 */ /* 0x040fe20001800000 */
[-C--:B------:R-:W-:Y:S01]  /*3e60*/  FMUL.FTZ R161, R161, R17.reuse ;  /* 0x00000011a1a17220 */ /* 0x080fe20000410000 */
[C---:B------:R-:W-:Y:S01]  /*3e70*/  SEL R114, R174.reuse, R114, P3 ;  /* 0x00000072ae727207 */ /* 0x040fe20001800000 */
[----:B------:R-:W-:Y:S01]  /*3e80*/  FMUL.FTZ R174, R174, R17 ;  /* 0x00000011aeae7220 */ /* 0x000fe20000410000 */
[----:B------:R-:W-:Y:S01]  /*3e90*/  FSEL R13, R13, RZ, P1 ;  /* 0x000000ff0d0d7208 */ /* 0x000fe20000800000 */
[----:B------:R-:W-:Y:S01]  /*3ea0*/  FMUL.FTZ R161, R161, UR12 ;  /* 0x0000000ca1a17c20 */ /* 0x000fe20008410000 */
[----:B------:R-:W-:Y:S01]  /*3eb0*/  SEL R116, R150, R112, P3 ;  /* 0x0000007096747207 */ /* 0x000fe20001800000 */
[----:B------:R-:W-:Y:S01]  /*3ec0*/  FMUL.FTZ R174, R174, UR12 ;  /* 0x0000000caeae7c20 */ /* 0x000fe20008410000 */
[----:B------:R-:W-:-:S02]  /*3ed0*/  SEL R119, R160, R115, P3 ;  /* 0x00000073a0777207 */ /* 0x000fc40001800000 */
[----:B------:R-:W-:Y:S02]  /*3ee0*/  FSEL R190, R161, RZ, P5 ;  /* 0x000000ffa1be7208 */ /* 0x000fe40002800000 */
[----:B------:R-:W-:Y:S01]  /*3ef0*/  FSEL R174, R174, RZ, P6 ;  /* 0x000000ffaeae7208 */ /* 0x000fe20003000000 */
[----:B------:R1:W-:Y:S01]  /*3f00*/  @P2 STG.E.128 desc[UR4][R154.64+0x10], R116 ;  /* 0x000010749a002986 */ /* 0x0003e2000c101d04 */
[----:B------:R-:W-:Y:S02]  /*3f10*/  F2FP.F16.F32.PACK_AB R148, R149, R148 ;  /* 0x000000949594723e */ /* 0x000fe400000000ff */
[----:B------:R-:W-:Y:S01]  /*3f20*/  F2FP.F16.F32.PACK_AB R149, R153, R152 ;  /* 0x000000989995723e */ /* 0x000fe200000000ff */
[----:B0-----:R-:W-:Y:S01]  /*3f30*/  IMAD.WIDE.U32 R120, R16, 0x10, R212 ;  /* 0x0000001010787825 */ /* 0x001fe200078e00d4 */
[----:B------:R-:W-:Y:S01]  /*3f40*/  F2FP.F16.F32.PACK_AB R150, R168, R167 ;  /* 0x000000a7a896723e */ /* 0x000fe200000000ff */
[----:B------:R-:W0:Y:S01]  /*3f50*/  LDC.64 R16, c[0x0][0x210] ;  /* 0x00008400ff107b82 */ /* 0x000e220000000a00 */
        /* <DEDUP_REMOVED lines=19> */
.L_x_12506:
[----:B------:R-:W-:Y:S02]  /*4090*/  MOV R34, R244 ;  /* 0x000000f400227202 */ /* 0x000fe40000000f00 */
[----:B------:R-:W-:Y:S02]  /*40a0*/  MOV R244, R246 ;  /* 0x000000f600f47202 */ /* 0x000fe40000000f00 */
[----:B------:R-:W-:Y:S02]  /*40b0*/  MOV R246, R248 ;  /* 0x000000f800f67202 */ /* 0x000fe40000000f00 */
[----:B------:R0:W5:Y:S01]  /*40c0*/  LDL.LU R248, [R1] ;  /* 0x0000000001f87983 */ /* 0x0001620000300800 */
        /* <DEDUP_REMOVED lines=71> */
.L_x_12505:
[----:B------:R-:W-:Y:S05]  /*4540*/  BSYNC B0 ;  /* 0x0000000000007941 */ /* 0x000fea0003800000 */
.L_x_12503:
[----:B-1----:R-:W0:Y:S01]  /*4550*/  S2R R14, SR_TID.X ;  /* 0x00000000000e7919 */ /* 0x002e220000002100 */
        /* <DEDUP_REMOVED lines=15> */
[----:B-----5:R-:W-:Y:S04]  /*4650*/  STS.128 [R0+0x400], R248 ;  /* 0x000400f800007388 */ /* 0x020fe80000000c00 */
        /* <DEDUP_REMOVED lines=44> */
[----:B------:R-:W-:Y:S01]  /*4920*/  FADD.FTZ R2, R2, R33 ;  /* 0x0000002102027221 */ /* 0x000fe20000010000 */
[----:B---3--:R-:W-:Y:S02]  /*4930*/  FADD.FTZ R3, RZ, R3 ;  /* 0x00000003ff037221 */ /* 0x008fe40000010000 */
[----:B------:R-:W3:Y:S01]  /*4940*/  LDS R57, [R8+0x3400] ;  /* 0x0034000008397984 */ /* 0x000ee20000000800 */
[----:B----4-:R-:W-:Y:S01]  /*4950*/  FADD.FTZ R9, RZ, R9 ;  /* 0x00000009ff097221 */ /* 0x010fe20000010000 */
[----:B------:R-:W-:Y:S02]  /*4960*/  FADD.FTZ R3, R3, R34 ;  /* 0x0000002203037221 */ /* 0x000fe40000010000 */
        /* <DEDUP_REMOVED lines=43> */
[----:B------:R1:W-:Y:S01]  /*4c20*/  STS.128 [R0+0x410], R20 ;  /* 0x0004101400007388 */ /* 0x0003e20000000c00 */
[----:B----4-:R-:W-:-:S03]  /*4c30*/  FADD.FTZ R13, R13, R80 ;  /* 0x000000500d0d7221 */ /* 0x010fc60000010000 */
[----:B------:R-:W-:Y:S04]  /*4c40*/  STS.128 [R0+0x800], R44 ;  /* 0x0008002c00007388 */ /* 0x000fe80000000c00 */
[----:B------:R-:W-:Y:S04]  /*4c50*/  STS.128 [R0+0x810], R52 ;  /* 0x0008103400007388 */ /* 0x000fe80000000c00 */
[----:B------:R-:W-:Y:S01]  /*4c60*/  STS.128 [R0+0xc00], R60 ;  /* 0x000c003c00007388 */ /* 0x000fe20000000c00 */
[----:B0-----:R-:W-:-:S03]  /*4c70*/  FADD.FTZ R7, R3, R74 ;  /* 0x0000004a03077221 */ /* 0x001fc60000010000 */
[----:B------:R-:W-:Y:S01]  /*4c80*/  STS.128 [R0+0xc10], R64 ;  /* 0x000c104000007388 */ /* 0x000fe20000000c00 */
[----:B-1----:R-:W-:Y:S02]  /*4c90*/  IADD3.X R20, RZ, RZ, RZ, P0, !PT ;  /* 0x000000ffff147210 */ /* 0x002fe400007fe4ff */
[----:B------:R-:W-:Y:S01]  /*4ca0*/  IADD3 R2, P0, R14, UR6, RZ ;  /* 0x000000060e027c10 */ /* 0x000fe2000ff1e0ff */
[----:B------:R-:W-:Y:S01]  /*4cb0*/  STS.128 [R0+0x1000], R24 ;  /* 0x0010001800007388 */ /* 0x000fe20000000c00 */
[----:B------:R-:W-:-:S03]  /*4cc0*/  SHF.L.U64.HI R20, R79, 0x2, R20 ;  /* 0x000000024f147819 */ /* 0x000fc60000010214 */
[----:B------:R-:W-:Y:S01]  /*4cd0*/  STS.128 [R0+0x1010], R16 ;  /* 0x0010101000007388 */ /* 0x000fe20000000c00 */
[----:B------:R-:W-:Y:S01]  /*4ce0*/  IADD3.X R3, R20, UR7, RZ, P0, !PT ;  /* 0x0000000714037c10 */ /* 0x000fe200087fe4ff */
[----:B------:R-:W-:Y:S01]  /*4cf0*/  ULDC.64 UR6, c[0x0][0x2d0] ;  /* 0x0000b40000067ab9 */ /* 0x000fe20000000a00 */
        /* <DEDUP_REMOVED lines=23> */
[----:B------:R-:W-:Y:S01]  /*4e70*/  IADD3 R4, P0, R14, UR6, RZ ;  /* 0x000000060e047c10 */ /* 0x000fe2000ff1e0ff */
[----:B------:R-:W-:Y:S02]  /*4e80*/  FADD.FTZ R31, R5, R16 ;  /* 0x00000010051f7221 */ /* 0x000fe40000010000 */
[----:B------:R-:W4:Y:S01]  /*4e90*/  LDS R14, [R8+0xc00] ;  /* 0x000c0000080e7984 */ /* 0x000f220000000800 */
[----:B------:R-:W-:Y:S01]  /*4ea0*/  IADD3.X R5, R20, UR7, RZ, P0, !PT ;  /* 0x0000000714057c10 */ /* 0x000fe200087fe4ff */
[----:B------:R-:W-:Y:S02]  /*4eb0*/  FADD.FTZ R45, R17, R18 ;  /* 0x00000012112d7221 */ /* 0x000fe40000010000 */
[----:B------:R-:W4:Y:S01]  /*4ec0*/  LDS R35, [R8+0x2e00] ;  /* 0x002e000008237984 */ /* 0x000f220000000800 */
[----:B------:R-:W-:-:S03]  /*4ed0*/  FADD.FTZ R0, RZ, R0 ;  /* 0x00000000ff007221 */ /* 0x000fc60000010000 */
[----:B------:R-:W4:Y:S01]  /*4ee0*/  LDS R25, [R8+0x1e00] ;  /* 0x001e000008197984 */ /* 0x000f220000000800 */
[----:B------:R-:W-:-:S03]  /*4ef0*/  FADD.FTZ R0, R0, R19 ;  /* 0x0000001300007221 */ /* 0x000fc60000010000 */
[----:B------:R-:W4:Y:S01]  /*4f00*/  LDS R16, [R8+0xe00] ;  /* 0x000e000008107984 */ /* 0x000f220000000800 */
[----:B------:R-:W-:-:S03]  /*4f10*/  FADD.FTZ R0, R0, R33 ;  /* 0x0000002100007221 */ /* 0x000fc60000010000 */
[----:B------:R-:W4:Y:S01]  /*4f20*/  LDS R47, [R8+0x4000] ;  /* 0x00400000082f7984 */ /* 0x000f220000000800 */
[----:B0-----:R-:W-:-:S03]  /*4f30*/  FADD.FTZ R10, RZ, R10 ;  /* 0x0000000aff0a7221 */ /* 0x001fc60000010000 */
        /* <DEDUP_REMOVED lines=68> */
.L_x_12507:
        /* <DEDUP_REMOVED lines=8> */
.L_x_12510:
[----:B------:R-:W-:Y:S05]  /*5400*/  BSYNC B2 ;  /* 0x0000000000027941 */ /* 0x000fea0003800000 */
.L_x_12509:
        /* <DEDUP_REMOVED lines=8> */
.L_x_12511:
[----:B------:R-:W-:Y:S01]  /*5490*/  HFMA2.MMA R251, -RZ, RZ, 0, 1.1920928955078125e-07 ;  /* 0x00000002fffb7435 */ /* 0x000fe200000001ff */
[----:B------:R-:W-:Y:S01]  /*54a0*/  MOV R252, R116 ;  /* 0x0000007400fc7202 */ /* 0x000fe20000000f00 */
[----:B------:R-:W-:Y:S01]  /*54b0*/  FADD.FTZ R146, R146, R237 ;  /* 0x000000ed92927221 */ /* 0x000fe20000010000 */
[----:B------:R-:W-:-:S08]  /*54c0*/  MOV R237, 0xffffffff ;  /* 0xffffffff00ed7802 */ /* 0x000fd00000000f00 */
[----:B------:R-:W-:Y:S05]  /*54d0*/  WARPSYNC.COLLECTIVE R237, `(.L_x_12512) ;  /* 0x00000000ed087348 */ /* 0x000fea0003c00000 */
[----:B------:R0:W1:Y:S02]  /*54e0*/  SHFL.BFLY P1, R237, R252, R251, R250 ;  /* 0x0c0000fbfced7389 */ /* 0x00006400000200fa */
[----:B01----:R-:W-:Y:S01]  /*54f0*/  ENDCOLLECTIVE ;  /* 0x000000000000791b */ /* 0x003fe20003800000 */
.L_x_12512:
[----:B------:R-:W-:Y:S01]  /*5500*/  MOV R252, R146 ;  /* 0x0000009200fc7202 */ /* 0x000fe20000000f00 */
[----:B------:R-:W-:Y:S01]  /*5510*/  FADD.FTZ R116, R116, R237 ;  /* 0x000000ed74747221 */ /* 0x000fe20000010000 */
[----:B------:R-:W-:-:S07]  /*5520*/  MOV R237, 0xffffffff ;  /* 0xffffffff00ed7802 */ /* 0x000fce0000000f00 */
[----:B------:R-:W-:Y:S05]  /*5530*/  WARPSYNC.COLLECTIVE R237, `(.L_x_12513) ;  /* 0x00000000ed087348 */ /* 0x000fea0003c00000 */
[----:B------:R0:W1:Y:S02]  /*5540*/  SHFL.BFLY P1, R237, R252, R251, R250 ;  /* 0x0c0000fbfced7389 */ /* 0x00006400000200fa */
[----:B01----:R-:W-:Y:S01]  /*5550*/  ENDCOLLECTIVE ;  /* 0x000000000000791b */ /* 0x003fe20003800000 */
.L_x_12513:
[----:B------:R-:W-:Y:S01]  /*5560*/  HFMA2.MMA R251, -RZ, RZ, 0, 2.384185791015625e-07 ;  /* 0x00000004fffb7435 */ /* 0x000fe200000001ff */
[----:B------:R-:W-:Y:S01]  /*5570*/  MOV R252, R116 ;  /* 0x0000007400fc7202 */ /* 0x000fe20000000f00 */
[----:B------:R-:W-:Y:S01]  /*5580*/  FADD.FTZ R146, R146, R237 ;  /* 0x000000ed92927221 */ /* 0x000fe20000010000 */
[----:B------:R-:W-:-:S08]  /*5590*/  MOV R237, 0xffffffff ;  /* 0xffffffff00ed7802 */ /* 0x000fd00000000f00 */
[----:B------:R-:W-:Y:S05]  /*55a0*/  WARPSYNC.COLLECTIVE R237, `(.L_x_12514) ;  /* 0x00000000ed087348 */ /* 0x000fea0003c00000 */
[----:B------:R0:W1:Y:S02]  /*55b0*/  SHFL.BFLY P1, R237, R252, R251, R250 ;  /* 0x0c0000fbfced7389 */ /* 0x00006400000200fa */
[----:B01----:R-:W-:Y:S01]  /*55c0*/  ENDCOLLECTIVE ;  /* 0x000000000000791b */ /* 0x003fe20003800000 */
.L_x_12514:
[----:B------:R-:W-:Y:S01]  /*55d0*/  MOV R252, R146 ;  /* 0x0000009200fc7202 */ /* 0x000fe20000000f00 */
[----:B------:R-:W-:Y:S01]  /*55e0*/  FADD.FTZ R116, R116, R237 ;  /* 0x000000ed74747221 */ /* 0x000fe20000010000 */
[----:B------:R-:W-:-:S07]  /*55f0*/  MOV R237, 0xffffffff ;  /* 0xffffffff00ed7802 */ /* 0x000fce0000000f00 */
[----:B------:R-:W-:Y:S05]  /*5600*/  WARPSYNC.COLLECTIVE R237, `(.L_x_12515) ;  /* 0x00000000ed087348 */ /* 0x000fea0003c00000 */
[----:B------:R0:W1:Y:S02]  /*5610*/  SHFL.BFLY P1, R237, R252, R251, R250 ;  /* 0x0c0000fbfced7389 */ /* 0x00006400000200fa */
[----:B01----:R-:W-:Y:S01]  /*5620*/  ENDCOLLECTIVE ;  /* 0x000000000000791b */ /* 0x003fe20003800000 */
.L_x_12515:
[----:B------:R-:W-:Y:S01]  /*5630*/  HFMA2.MMA R251, -RZ, RZ, 0, 4.76837158203125e-07 ;  /* 0x00000008fffb7435 */ /* 0x000fe200000001ff */
[----:B------:R-:W-:Y:S01]  /*5640*/  MOV R252, R116 ;  /* 0x0000007400fc7202 */ /* 0x000fe20000000f00 */
[----:B------:R-:W-:Y:S01]  /*5650*/  FADD.FTZ R146, R146, R237 ;  /* 0x000000ed92927221 */ /* 0x000fe20000010000 */
[----:B------:R-:W-:-:S08]  /*5660*/  MOV R237, 0xffffffff ;  /* 0xffffffff00ed7802 */ /* 0x000fd00000000f00 */
[----:B------:R-:W-:Y:S05]  /*5670*/  WARPSYNC.COLLECTIVE R237, `(.L_x_12516) ;  /* 0x00000000ed087348 */ /* 0x000fea0003c00000 */
[----:B------:R0:W1:Y:S02]  /*5680*/  SHFL.BFLY P1, R237, R252, R251, R250 ;  /* 0x0c0000fbfced7389 */ /* 0x00006400000200fa */
[----:B01----:R-:W-:Y:S01]  /*5690*/  ENDCOLLECTIVE ;  /* 0x000000000000791b */ /* 0x003fe20003800000 */
.L_x_12516:
[----:B------:R-:W-:Y:S01]  /*56a0*/  MOV R252, R146 ;  /* 0x0000009200fc7202 */ /* 0x000fe20000000f00 */
[----:B------:R-:W-:Y:S01]  /*56b0*/  FADD.FTZ R116, R116, R237 ;  /* 0x000000ed74747221 */ /* 0x000fe20000010000 */
[----:B------:R-:W-:-:S07]  /*56c0*/  MOV R237, 0xffffffff ;  /* 0xffffffff00ed7802 */ /* 0x000fce0000000f00 */
[----:B------:R-:W-:Y:S05]  /*56d0*/  WARPSYNC.COLLECTIVE R237, `(.L_x_12517) ;  /* 0x00000000ed087348 */ /* 0x000fea0003c00000 */
[----:B------:R0:W1:Y:S02]  /*56e0*/  SHFL.BFLY P1, R237, R252, R251, R250 ;  /* 0x0c0000fbfced7389 */ /* 0x00006400000200fa */
[----:B01----:R-:W-:Y:S01]  /*56f0*/  ENDCOLLECTIVE ;  /* 0x000000000000791b */ /* 0x003fe20003800000 */
.L_x_12517:
[----:B------:R-:W-:Y:S01]  /*5700*/  HFMA2.MMA R251, -RZ, RZ, 0, 9.5367431640625e-07 ;  /* 0x00000010fffb7435 */ /* 0x000fe200000001ff */
[----:B------:R-:W-:Y:S01]  /*5710*/  MOV R252, R116 ;  /* 0x0000007400fc7202 */ /* 0x000fe20000000f00 */
[----:B------:R-:W-:Y:S01]  /*5720*/  FADD.FTZ R146, R146, R237 ;  /* 0x000000ed92927221 */ /* 0x000fe20000010000 */
[----:B------:R-:W-:-:S08]  /*5730*/  MOV R237, 0xffffffff ;  /* 0xffffffff00ed7802 */ /* 0x000fd00000000f00 */
[----:B------:R-:W-:Y:S05]  /*5740*/  WARPSYNC.COLLECTIVE R237, `(.L_x_12518) ;  /* 0x00000000ed087348 */ /* 0x000fea0003c00000 */
[----:B------:R0:W1:Y:S02]  /*5750*/  SHFL.BFLY P1, R237, R252, R251, R250 ;  /* 0x0c0000fbfced7389 */ /* 0x00006400000200fa */
[----:B01----:R-:W-:Y:S01]  /*5760*/  ENDCOLLECTIVE ;  /* 0x000000000000791b */ /* 0x003fe20003800000 */
.L_x_12518:
[----:B------:R-:W-:Y:S02]  /*5770*/  MOV R252, R146 ;  /* 0x0000009200fc7202 */ /* 0x000fe40000000f00 */
[----:B------:R-:W-:Y:S02]  /*5780*/  MOV R147, R237 ;  /* 0x000000ed00937202 */ /* 0x000fe40000000f00 */
[----:B------:R-:W-:-:S07]  /*5790*/  MOV R237, 0xffffffff ;  /* 0xffffffff00ed7802 */ /* 0x000fce0000000f00 */
[----:B------:R-:W-:Y:S05]  /*57a0*/  WARPSYNC.COLLECTIVE R237, `(.L_x_12519) ;  /* 0x00000000ed087348 */ /* 0x000fea0003c00000 */
[----:B------:R0:W1:Y:S02]  /*57b0*/  SHFL.BFLY P1, R237, R252, R251, R250 ;  /* 0x0c0000fbfced7389 */ /* 0x00006400000200fa */
[----:B01----:R-:W-:Y:S01]  /*57c0*/  ENDCOLLECTIVE ;  /* 0x000000000000791b */ /* 0x003fe20003800000 */
.L_x_12519:
[----:B------:R-:W-:Y:S05]  /*57d0*/  BRA `(.L_x_12520) ;  /* 0xffffffcc006c7947 */ /* 0x000fea000383ffff */
.L_x_12521:
        /* <DEDUP_REMOVED lines=10> */
.L_x_17011:


//--------------------- .text._ZN10layer_norm22ln_bwd_finalize_kernelINS_22Kernel_traits_finalizeILj1280Ef6__halffS2_fjLb0ELj1024ELj4ENS_18Kernel_traits_baseILj1280EfS2_fS2_fjLj1024EEEEELb0ELb0EEEvNS_9BwdParamsE --------------------------
	.section	.text._ZN10layer_norm22ln_bwd_finalize_kernelINS_22Kernel_traits_finalizeILj1280Ef6__halffS2_fjLb0ELj1024ELj4ENS_18Kernel_traits_baseILj1280EfS2_fS2_fjLj1024EEEEELb0ELb0EEEvNS_9BwdParamsE,"ax",@progbits
	.align	128
        .global         _ZN10layer_norm22ln_bwd_finalize_kernelINS_22Kernel_traits_finalizeILj1280Ef6__halffS2_fjLb0ELj1024ELj4ENS_18Kernel_traits_baseILj1280EfS2_fS2_fjLj1024EEEEELb0ELb0EEEvNS_9BwdParamsE
        .type           _ZN10layer_norm22ln_bwd_finalize_kernelINS_22Kernel_traits_finalizeILj1280Ef6__halffS2_fjLb0ELj1024ELj4ENS_18Kernel_traits_baseILj1280EfS2_fS2_fjLj1024EEEEELb0ELb0EEEvNS_9BwdParamsE,@function
        .size           _ZN10layer_norm22ln_bwd_finalize_kernelINS_22Kernel_traits_finalizeILj1280Ef6__halffS2_fjLb0ELj1024ELj4ENS_18Kernel_traits_baseILj1280EfS2_fS2_fjLj1024EEEEELb0ELb0EEEvNS_9BwdParamsE,(.L_x_17012 - _ZN10layer_norm22ln_bwd_finalize_kernelINS_22Kernel_traits_finalizeILj1280Ef6__halffS2_fjLb0ELj1024ELj4ENS_18Kernel_traits_baseILj1280EfS2_fS2_fjLj1024EEEEELb0ELb0EEEvNS_9BwdParamsE)
        .other          _ZN10layer_norm22ln_bwd_finalize_kernelINS_22Kernel_traits_finalizeILj1280Ef6__halffS2_fjLb0ELj1024ELj4ENS_18Kernel_traits_baseILj1280EfS2_fS2_fjLj1024EEEEELb0ELb0EEEvNS_9BwdParamsE,@"STO_CUDA_ENTRY STV_DEFAULT"
_ZN10layer_norm22ln_bwd_finalize_kernelINS_22Kernel_traits_finalizeILj1280Ef6__halffS2_fjLb0ELj1024ELj4ENS_18Kernel_traits_baseILj1280EfS2_fS2_fjLj1024EEEEELb0ELb0EEEvNS_9BwdParamsE:
.text._ZN10layer_norm22ln_bwd_finalize_kernelINS_22Kernel_traits_finalizeILj1280Ef6__halffS2_fjLb0ELj1024ELj4ENS_18Kernel_traits_baseILj1280EfS2_fS2_fjLj1024EEEEELb0ELb0EEEvNS_9BwdParamsE:
        /* <DEDUP_REMOVED lines=25> */
.L_x_12534:
        /* <DEDUP_REMOVED lines=30> */
.L_x_12526:
        /* <DEDUP_REMOVED lines=36> */
.L_x_12525:
[----:B------:R-:W-:Y:S05]  /*05b0*/  BSYNC B1 ;  /* 0x0000000000017941 */ /* 0x000fea0003800000 */
.L_x_12524:
        /* <DEDUP_REMOVED lines=24> */
.L_x_12528:
[----:B------:R-:W-:Y:S05]  /*0740*/  BSYNC B1 ;  /* 0x0000000000017941 */ /* 0x000fea0003800000 */
.L_x_12527:
        /* <DEDUP_REMOVED lines=12> */
.L_x_12529:
[----:B------:R-:W-:Y:S05]  /*0810*/  BSYNC B1 ;  /* 0x0000000000017941 */ /* 0x000fea0003800000 */
.L_x_12523:
[----:B------:R-:W-:Y:S05]  /*0820*/  BSYNC B0 ;  /* 0x0000000000007941 */ /* 0x000fea0003800000 */
.L_x_12522:
        /* <DEDUP_REMOVED lines=29> */
.L_x_12545:
[----:B---3--:R-:W-:Y:S01]  /*0a00*/  FADD.FTZ R9, R18, R9 ;  /* 0x0000000912097221 */ /* 0x008fe20000010000 */
[----:B--2---:R-:W-:-:S04]  /*0a10*/  FADD.FTZ R11, R10, R11 ;  /* 0x0000000b0a0b7221 */ /* 0x004fc80000010000 */
[----:B------:R2:W-:Y:S04]  /*0a20*/  @!P1 STS [R6+0x2000], R9 ;  /* 0x0020000906009388 */ /* 0x0005e80000000800 */
[----:B------:R2:W-:Y:S02]  /*0a30*/  @!P1 STS [R6+0x2080], R11 ;  /* 0x0020800b06009388 */ /* 0x0005e40000000800 */
.L_x_12530:
        /* <DEDUP_REMOVED lines=16> */
.L_x_12533:
[----:B------:R-:W-:Y:S05]  /*0b40*/  BSYNC B0 ;  /* 0x0000000000007941 */ /* 0x000fea0003800000 */
.L_x_12532:
[C---:B------:R-:W-:Y:S01]  /*0b50*/  ISETP.GT.U32.AND P1, PT, R3.reuse, -0x501, PT ;  /* 0xfffffaff0300780c */ /* 0x040fe20003f24070 */
[----:B------:R-:W-:Y:S01]  /*0b60*/  VIADD R4, R4, 0x280 ;  /* 0x0000028004047836 */ /* 0x000fe20000000000 */
[----:B------:R-:W-:-:S11]  /*0b70*/  IADD3 R3, R3, 0x500, RZ ;  /* 0x0000050003037810 */ /* 0x000fd60007ffe0ff */
[----:B------:R-:W-:Y:S05]  /*0b80*/  @P1 BRA `(.L_x_12534) ;  /* 0xfffffff400801947 */ /* 0x000fea000383ffff */
[----:B------:R-:W-:Y:S05]  /*0b90*/  EXIT ;  /* 0x000000000000794d */ /* 0x000fea0003800000 */
.L_x_12531:
[----:B------:R-:W-:Y:S01]  /*0ba0*/  HFMA2.MMA R21, -RZ, RZ, 0, 5.9604644775390625e-08 ;  /* 0x00000001ff157435 */ /* 0x000fe200000001ff */
[----:B0--3--:R-:W-:Y:S01]  /*0bb0*/  MOV R22, R10 ;  /* 0x0000000a00167202 */ /* 0x009fe20000000f00 */
[----:B------:R-:W-:Y:S01]  /*0bc0*/  IMAD.MOV.U32 R19, RZ, RZ, -0x1 ;  /* 0xffffffffff137424 */ /* 0x000fe200078e00ff */
[----:B------:R-:W-:-:S08]  /*0bd0*/  MOV R24, 0x1f ;  /* 0x0000001f00187802 */ /* 0x000fd00000000f00 */
[----:B-12---:R-:W-:Y:S05]  /*0be0*/  WARPSYNC.COLLECTIVE R19, `(.L_x_12535) ;  /* 0x0000000013087348 */ /* 0x006fea0003c00000 */
[----:B------:R0:W3:Y:S02]  /*0bf0*/  SHFL.BFLY P2, R20, R22, R21, R24 ;  /* 0x0c00001516147389 */ /* 0x0000e40000040018 */
[----:B0123--:R-:W-:Y:S01]  /*0c00*/  ENDCOLLECTIVE ;  /* 0x000000000000791b */ /* 0x00ffe20003800000 */
.L_x_12535:
[----:B------:R-:W-:Y:S01]  /*0c10*/  HFMA2.MMA R21, -RZ, RZ, 0, 1.1920928955078125e-07 ;  /* 0x00000002ff157435 */ /* 0x000fe200000001ff */
[----:B------:R-:W-:-:S05]  /*0c20*/  MOV R11, R20 ;  /* 0x00000014000b7202 */ /* 0x000fca0000000f00 */
[----:B------:R-:W-:-:S05]  /*0c30*/  FADD.FTZ R11, R10, R11 ;  /* 0x0000000b0a0b7221 */ /* 0x000fca0000010000 */
[----:B------:R-:W-:-:S07]  /*0c40*/  MOV R22, R11 ;  /* 0x0000000b00167202 */ /* 0x000fce0000000f00 */
[----:B------:R-:W-:Y:S05]  /*0c50*/  WARPSYNC.COLLECTIVE R19, `(.L_x_12536) ;  /* 0x0000000013087348 */ /* 0x000fea0003c00000 */
[----:B------:R0:W1:Y:S02]  /*0c60*/  SHFL.BFLY P2, R20, R22, R21, R24 ;  /* 0x0c00001516147389 */ /* 0x0000640000040018 */
[----:B01----:R-:W-:Y:S01]  /*0c70*/  ENDCOLLECTIVE ;  /* 0x000000000000791b */ /* 0x003fe20003800000 */
.L_x_12536:
[----:B------:R-:W-:Y:S01]  /*0c80*/  HFMA2.MMA R21, -RZ, RZ, 0, 2.384185791015625e-07 ;  /* 0x00000004ff157435 */ /* 0x000fe200000001ff */
[----:B------:R-:W-:-:S04]  /*0c90*/  IMAD.MOV.U32 R14, RZ, RZ, R20 ;  /* 0x000000ffff0e7224 */ /* 0x000fc800078e0014 */
[----:B------:R-:W-:-:S05]  /*0ca0*/  FADD.FTZ R14, R11, R14 ;  /* 0x0000000e0b0e7221 */ /* 0x000fca0000010000 */
[----:B------:R-:W-:-:S07]  /*0cb0*/  MOV R22, R14 ;  /* 0x0000000e00167202 */ /* 0x000fce0000000f00 */
[----:B------:R-:W-:Y:S05]  /*0cc0*/  WARPSYNC.COLLECTIVE R19, `(.L_x_12537) ;  /* 0x0000000013087348 */ /* 0x000fea0003c00000 */
[----:B------:R0:W1:Y:S02]  /*0cd0*/  SHFL.BFLY P2, R20, R22, R21, R24 ;  /* 0x0c00001516147389 */ /* 0x0000640000040018 */
[----:B01----:R-:W-:Y:S01]  /*0ce0*/  ENDCOLLECTIVE ;  /* 0x000000000000791b */ /* 0x003fe20003800000 */
.L_x_12537:
[----:B------:R-:W-:Y:S01]  /*0cf0*/  IMAD.MOV.U32 R21, RZ, RZ, 0x8 ;  /* 0x00000008ff157424 */ /* 0x000fe200078e00ff */
[----:B------:R-:W-:-:S05]  /*0d00*/  MOV R13, R20 ;  /* 0x00000014000d7202 */ /* 0x000fca0000000f00 */
[----:B------:R-:W-:-:S05]  /*0d10*/  FADD.FTZ R13, R14, R13 ;  /* 0x0000000d0e0d7221 */ /* 0x000fca0000010000 */
[----:B------:R-:W-:-:S07]  /*0d20*/  MOV R22, R13 ;  /* 0x0000000d00167202 */ /* 0x000fce0000000f00 */
[----:B------:R-:W-:Y:S05]  /*0d30*/  WARPSYNC.COLLECTIVE R19, `(.L_x_12538) ;  /* 0x0000000013087348 */ /* 0x000fea0003c00000 */
[----:B------:R0:W1:Y:S02]  /*0d40*/  SHFL.BFLY P2, R20, R22, R21, R24 ;  /* 0x0c00001516147389 */ /* 0x0000640000040018 */
[----:B01----:R-:W-:Y:S01]  /*0d50*/  ENDCOLLECTIVE ;  /* 0x000000000000791b */ /* 0x003fe20003800000 */
.L_x_12538:
[----:B------:R-:W-:Y:S01]  /*0d60*/  HFMA2.MMA R21, -RZ, RZ, 0, 9.5367431640625e-07 ;  /* 0x00000010ff157435 */ /* 0x000fe200000001ff */
[----:B------:R-:W-:-:S05]  /*0d70*/  MOV R10, R20 ;  /* 0x00000014000a7202 */ /* 0x000fca0000000f00 */
[----:B------:R-:W-:-:S05]  /*0d80*/  FADD.FTZ R10, R13, R10 ;  /* 0x0000000a0d0a7221 */ /* 0x000fca0000010000 */
[----:B------:R-:W-:-:S07]  /*0d90*/  MOV R22, R10 ;  /* 0x0000000a00167202 */ /* 0x000fce0000000f00 */
[----:B------:R-:W-:Y:S05]  /*0da0*/  WARPSYNC.COLLECTIVE R19, `(.L_x_12539) ;  /* 0x0000000013087348 */ /* 0x000fea0003c00000 */
[----:B------:R0:W1:Y:S02]  /*0db0*/  SHFL.BFLY P2, R20, R22, R21, R24 ;  /* 0x0c00001516147389 */ /* 0x0000640000040018 */
[----:B01----:R-:W-:Y:S01]  /*0dc0*/  ENDCOLLECTIVE ;  /* 0x000000000000791b */ /* 0x003fe20003800000 */
.L_x_12539:
[----:B------:R-:W-:Y:S01]  /*0dd0*/  HFMA2.MMA R21, -RZ, RZ, 0, 5.9604644775390625e-08 ;  /* 0x00000001ff157435 */ /* 0x000fe200000001ff */
[----:B------:R-:W-:Y:S01]  /*0de0*/  IMAD.MOV.U32 R22, RZ, RZ, R9 ;  /* 0x000000ffff167224 */ /* 0x000fe200078e0009 */
[----:B------:R-:W-:-:S09]  /*0df0*/  MOV R11, R20 ;  /* 0x00000014000b7202 */ /* 0x000fd20000000f00 */
[----:B------:R-:W-:Y:S05]  /*0e00*/  WARPSYNC.COLLECTIVE R19, `(.L_x_12540) ;  /* 0x0000000013087348 */ /* 0x000fea0003c00000 */
[----:B------:R0:W1:Y:S02]  /*0e10*/  SHFL.BFLY P2, R20, R22, R21, R24 ;  /* 0x0c00001516147389 */ /* 0x0000640000040018 */
[----:B01----:R-:W-:Y:S01]  /*0e20*/  ENDCOLLECTIVE ;  /* 0x000000000000791b */ /* 0x003fe20003800000 */
.L_x_12540:
[----:B------:R-:W-:Y:S01]  /*0e30*/  HFMA2.MMA R21, -RZ, RZ, 0, 1.1920928955078125e-07 ;  /* 0x00000002ff157435 */ /* 0x000fe200000001ff */
[----:B------:R-:W-:-:S05]  /*0e40*/  MOV R14, R20 ;  /* 0x00000014000e7202 */ /* 0x000fca0000000f00 */
[----:B------:R-:W-:-:S05]  /*0e50*/  FADD.FTZ R15, R9, R14 ;  /* 0x0000000e090f7221 */ /* 0x000fca0000010000 */
[----:B------:R-:W-:-:S07]  /*0e60*/  MOV R22, R15 ;  /* 0x0000000f00167202 */ /* 0x000fce0000000f00 */
[----:B------:R-:W-:Y:S05]  /*0e70*/  WARPSYNC.COLLECTIVE R19, `(.L_x_12541) ;  /* 0x0000000013087348 */ /* 0x000fea0003c00000 */
[----:B------:R0:W1:Y:S02]  /*0e80*/  SHFL.BFLY P2, R20, R22, R21, R24 ;  /* 0x0c00001516147389 */ /* 0x0000640000040018 */
[----:B01----:R-:W-:Y:S01]  /*0e90*/  ENDCOLLECTIVE ;  /* 0x000000000000791b */ /* 0x003fe20003800000 */
.L_x_12541:
[----:B------:R-:W-:Y:S01]  /*0ea0*/  HFMA2.MMA R21, -RZ, RZ, 0, 2.384185791015625e-07 ;  /* 0x00000004ff157435 */ /* 0x000fe200000001ff */
[----:B------:R-:W-:-:S04]  /*0eb0*/  IMAD.MOV.U32 R16, RZ, RZ, R20 ;  /* 0x000000ffff107224 */ /* 0x000fc800078e0014 */
[----:B------:R-:W-:-:S05]  /*0ec0*/  FADD.FTZ R16, R15, R16 ;  /* 0x000000100f107221 */ /* 0x000fca0000010000 */
[----:B------:R-:W-:-:S07]  /*0ed0*/  MOV R22, R16 ;  /* 0x0000001000167202 */ /* 0x000fce0000000f00 */
[----:B------:R-:W-:Y:S05]  /*0ee0*/  WARPSYNC.COLLECTIVE R19, `(.L_x_12542) ;  /* 0x0000000013087348 */ /* 0x000fea0003c00000 */
[----:B------:R0:W1:Y:S02]  /*0ef0*/  SHFL.BFLY P2, R20, R22, R21, R24 ;  /* 0x0c00001516147389 */ /* 0x0000640000040018 */
[----:B01----:R-:W-:Y:S01]  /*0f00*/  ENDCOLLECTIVE ;  /* 0x000000000000791b */ /* 0x003fe20003800000 */
.L_x_12542:
[----:B------:R-:W-:Y:S01]  /*0f10*/  IMAD.MOV.U32 R21, RZ, RZ, 0x8 ;  /* 0x00000008ff157424 */ /* 0x000fe200078e00ff */
[----:B------:R-:W-:-:S05]  /*0f20*/  MOV R17, R20 ;  /* 0x0000001400117202 */ /* 0x000fca0000000f00 */
[----:B------:R-:W-:-:S05]  /*0f30*/  FADD.FTZ R17, R16, R17 ;  /* 0x0000001110117221 */ /* 0x000fca0000010000 */
[----:B------:R-:W-:-:S07]  /*0f40*/  MOV R22, R17 ;  /* 0x0000001100167202 */ /* 0x000fce0000000f00 */
[----:B------:R-:W-:Y:S05]  /*0f50*/  WARPSYNC.COLLECTIVE R19, `(.L_x_12543) ;  /* 0x0000000013087348 */ /* 0x000fea0003c00000 */
[----:B------:R0:W1:Y:S02]  /*0f60*/  SHFL.BFLY P2, R20, R22, R21, R24 ;  /* 0x0c00001516147389 */ /* 0x0000640000040018 */
[----:B01----:R-:W-:Y:S01]  /*0f70*/  ENDCOLLECTIVE ;  /* 0x000000000000791b */ /* 0x003fe20003800000 */
.L_x_12543:
[----:B------:R-:W-:Y:S01]  /*0f80*/  HFMA2.MMA R21, -RZ, RZ, 0, 9.5367431640625e-07 ;  /* 0x00000010ff157435 */ /* 0x000fe200000001ff */
[----:B------:R-:W-:-:S05]  /*0f90*/  MOV R18, R20 ;  /* 0x0000001400127202 */ /* 0x000fca0000000f00 */
[----:B------:R-:W-:-:S05]  /*0fa0*/  FADD.FTZ R18, R17, R18 ;  /* 0x0000001211127221 */ /* 0x000fca0000010000 */
[----:B------:R-:W-:-:S07]  /*0fb0*/  MOV R22, R18 ;  /* 0x0000001200167202 */ /* 0x000fce0000000f00 */
[----:B------:R-:W-:Y:S05]  /*0fc0*/  WARPSYNC.COLLECTIVE R19, `(.L_x_12544) ;  /* 0x0000000013087348 */ /* 0x000fea0003c00000 */
[----:B------:R0:W1:Y:S02]  /*0fd0*/  SHFL.BFLY P2, R20, R22, R21, R24 ;  /* 0x0c00001516147389 */ /* 0x0000640000040018 */
[----:B01----:R-:W-:Y:S01]  /*0fe0*/  ENDCOLLECTIVE ;  /* 0x000000000000791b */ /* 0x003fe20003800000 */
.L_x_12544:
[----:B------:R-:W-:Y:S01]  /*0ff0*/  MOV R9, R20 ;  /* 0x0000001400097202 */ /* 0x000fe20000000f00 */
[----:B------:R-:W-:Y:S06]  /*1000*/  BRA `(.L_x_12545) ;  /* 0xfffffff8007c7947 */ /* 0x000fec000383ffff */
.L_x_12546:
        /* <DEDUP_REMOVED lines=15> */
.L_x_17012:


//--------------------- .text._ZN10layer_norm13ln_bwd_kernelINS_13Kernel_traitsIf6__halffS2_fjLj1280ELj1ELj4ELj1ELj16ENS_18Kernel_traits_baseILj1280EfS2_fS2_fjLj128EEEEELb1ELb0ELb1ELb0EEEvNS_9BwdParamsE --------------------------
	.section	.text._ZN10layer_norm13ln_bwd_kernelINS_13Kernel_traitsIf6__halffS2_fjLj1280ELj1ELj4ELj1ELj16ENS_18Kernel_traits_baseILj1280EfS2_fS2_fjLj128EEEEELb1ELb0ELb1ELb0EEEvNS_9BwdParamsE,"ax",@progbits
	.align	128
        .global         _ZN10layer_norm13ln_bwd_kernelINS_13Kernel_traitsIf6__halffS2_fjLj1280ELj1ELj4ELj1ELj16ENS_18Kernel_traits_baseILj1280EfS2_fS2_fjLj128EEEEELb1ELb0ELb1ELb0EEEvNS_9BwdParamsE
        .type           _ZN10layer_norm13ln_bwd_kernelINS_13Kernel_traitsIf6__halffS2_fjLj1280ELj1ELj4ELj1ELj16ENS_18Kernel_traits_baseILj1280EfS2_fS2_fjLj128EEEEELb1ELb0ELb1ELb0EEEvNS_9BwdParamsE,@function
        .size           _ZN10layer_norm13ln_bwd_kernelINS_13Kernel_traitsIf6__halffS2_fjLj1280ELj1ELj4ELj1ELj16ENS_18Kernel_traits_baseILj1280EfS2_fS2_fjLj128EEEEELb1ELb0ELb1ELb0EEEvNS_9BwdParamsE,(.L_x_17013 - _ZN10layer_norm13ln_bwd_kernelINS_13Kernel_traitsIf6__halffS2_fjLj1280ELj1ELj4ELj1ELj16ENS_18Kernel_traits_baseILj1280EfS2_fS2_fjLj128EEEEELb1ELb0ELb1ELb0EEEvNS_9BwdParamsE)
        .other          _ZN10layer_norm13ln_bwd_kernelINS_13Kernel_traitsIf6__halffS2_fjLj1280ELj1ELj4ELj1ELj16ENS_18Kernel_traits_baseILj1280EfS2_fS2_fjLj128EEEEELb1ELb0ELb1ELb0EEEvNS_9BwdParamsE,@"STO_CUDA_ENTRY STV_DEFAULT"
_ZN10layer_norm13ln_bwd_kernelINS_13Kernel_traitsIf6__halffS2_fjLj1280ELj1ELj4ELj1ELj16ENS_18Kernel_traits_baseILj1280EfS2_fS2_fjLj128EEEEELb1ELb0ELb1ELb0EEEvNS_9BwdParamsE:
.text._ZN10layer_norm13ln_bwd_kernelINS_13Kernel_traitsIf6__halffS2_fjLj1280ELj1ELj4ELj1ELj16ENS_18Kernel_traits_baseILj1280EfS2_fS2_fjLj128EEEEELb1ELb0ELb1ELb0EEEvNS_9BwdParamsE:
        /* <DEDUP_REMOVED lines=36> */
[----:B------:R-:W-:-:S07]  /*0240*/  MOV R17, R6 ;  /* 0x0000000600117202 */ /* 0x000fce0000000f00 */
        /* <DEDUP_REMOVED lines=19> */
[----:B------:R-:W-:Y:S02]  /*0380*/  @P2 IADD3 R17, R17, 0x20, RZ ;  /* 0x0000002011112810 */ /* 0x000fe40007ffe0ff */
        /* <DEDUP_REMOVED lines=66> */
[----:B------:R-:W-:Y:S01]  /*07b0*/  HFMA2.MMA R37, -RZ, RZ, 0, 0 ;  /* 0x00000000ff257435 */ /* 0x000fe200000001ff */
[----:B------:R-:W-:-:S10]  /*07c0*/  MOV R5, R0 ;  /* 0x0000000000057202 */ /* 0x000fd40000000f00 */
.L_x_12659:
        /* <DEDUP_REMOVED lines=31> */
[----:B------:R-:W-:Y:S02]  /*09c0*/  @P4 LEA.HI R10, R10, R2, RZ, 0x3 ;  /* 0x000000020a0a4211 */ /* 0x000fe400078f18ff */
[----:B------:R-:W-:Y:S02]  /*09d0*/  MOV R2, RZ ;  /* 0x000000ff00027202 */ /* 0x000fe40000000f00 */
        /* <DEDUP_REMOVED lines=10> */
[----:B------:R-:W-:Y:S02]  /*0a80*/  IADD3 R2, R2, 0x20, RZ ;  /* 0x0000002002027810 */ /* 0x000fe40007ffe0ff */
[----:B------:R-:W-:-:S07]  /*0a90*/  IADD3 R13, R8, 0x20, RZ ;  /* 0x00000020080d7810 */ /* 0x000fce0007ffe0ff */
.L_x_12552:
[----:B------:R-:W-:Y:S05]  /*0aa0*/  BSYNC B2 ;  /* 0x0000000000027941 */ /* 0x000fea0003800000 */
.L_x_12551:
        /* <DEDUP_REMOVED lines=12> */
.L_x_12554:
[----:B------:R-:W-:Y:S05]  /*0b70*/  BSYNC B2 ;  /* 0x0000000000027941 */ /* 0x000fea0003800000 */
.L_x_12553:
        /* <DEDUP_REMOVED lines=10> */
[----:B------:R-:W-:Y:S02]  /*0c20*/  IADD3 R2, R2, 0x20, RZ ;  /* 0x0000002002027810 */ /* 0x000fe40007ffe0ff */
[----:B------:R-:W-:-:S07]  /*0c30*/  IADD3 R13, R13, 0x20, RZ ;  /* 0x000000200d0d7810 */ /* 0x000fce0007ffe0ff */
.L_x_12556:
[----:B------:R-:W-:Y:S05]  /*0c40*/  BSYNC B2 ;  /* 0x0000000000027941 */ /* 0x000fea0003800000 */
.L_x_12555:
        /* <DEDUP_REMOVED lines=10> */
[----:B------:R-:W-:Y:S01]  /*0cf0*/  VIADD R2, R2, 0x20 ;  /* 0x0000002002027836 */ /* 0x000fe20000000000 */
[----:B------:R-:W-:-:S07]  /*0d00*/  IADD3 R13, R13, 0x20, RZ ;  /* 0x000000200d0d7810 */ /* 0x000fce0007ffe0ff */
.L_x_12558:
[----:B------:R-:W-:Y:S05]  /*0d10*/  BSYNC B2 ;  /* 0x0000000000027941 */ /* 0x000fea0003800000 */
.L_x_12557:
        /* <DEDUP_REMOVED lines=13> */
[----:B0-----:R-:W-:Y:S01]  /*0df0*/  MOV R11, RZ ;  /* 0x000000ff000b7202 */ /* 0x001fe20000000f00 */
[----:B------:R-:W-:Y:S06]  /*0e00*/  BRA `(.L_x_12559) ;  /* 0x0000001c00ac7947 */ /* 0x000fec0003800000 */
.L_x_12550:
[----:B------:R-:W2:Y:S01]  /*0e10*/  LDL R2, [R1+0x18] ;  /* 0x0000180001027983 */ /* 0x000ea20000100800 */
[----:B-----5:R-:W-:Y:S01]  /*0e20*/  ISETP.GE.AND P4, PT, R3, 0x1, PT ;  /* 0x000000010300780c */ /* 0x020fe20003f86270 */
[----:B------:R-:W-:Y:S01]  /*0e30*/  BSSY B2, `(.L_x_12560) ;  /* 0x0000073000027945 */ /* 0x000fe20003800000 */
[----:B------:R-:W-:Y:S02]  /*0e40*/  MOV R217, R8 ;  /* 0x0000000800d97202 */ /* 0x000fe40000000f00 */
[----:B--2---:R-:W-:Y:S02]  /*0e50*/  ISETP.NE.AND P5, PT, R2, RZ, PT ;  /* 0x000000ff0200720c */ /* 0x004fe40003fa5270 */
[----:B------:R-:W-:Y:S02]  /*0e60*/  IADD3 R2, R12, -0x1, RZ ;  /* 0xffffffff0c027810 */ /* 0x000fe40007ffe0ff */
[----:B------:R-:W-:-:S03]  /*0e70*/  MOV R12, RZ ;  /* 0x000000ff000c7202 */ /* 0x000fc60000000f00 */
        /* <DEDUP_REMOVED lines=10> */
[----:B------:R-:W-:Y:S01]  /*0f20*/  HFMA2.MMA R11, -RZ, RZ, 0, 0 ;  /* 0x00000000ff0b7435 */ /* 0x000fe200000001ff */
[----:B------:R-:W-:Y:S10]  /*0f30*/  @!P5 BRA `(.L_x_12561) ;  /* 0x000000040088d947 */ /* 0x000ff40003800000 */
[----:B------:R-:W0:Y:S01]  /*0f40*/  LDC.U8 R170, c[0x0][0x2a0] ;  /* 0x0000a800ffaa7b82 */ /* 0x000e220000000000 */
[----:B------:R-:W2:Y:S04]  /*0f50*/  LDL R252, [R1+0x88] ;  /* 0x0000880001fc7983 */ /* 0x000ea80000100800 */
[----:B------:R-:W3:Y:S03]  /*0f60*/  LDL R217, [R1+0x7c] ;  /* 0x00007c0001d97983 */ /* 0x000ee60000100800 */
[----:B------:R-:W1:Y:S08]  /*0f70*/  LDC.64 R172, c[0x0][0x238] ;  /* 0x00008e00ffac7b82 */ /* 0x000e700000000a00 */
[----:B------:R-:W4:Y:S01]  /*0f80*/  LDC.64 R14, c[0x0][0x2b8] ;  /* 0x0000ae00ff0e7b82 */ /* 0x000f220000000a00 */
[----:B0-----:R-:W-:-:S04]  /*0f90*/  ISETP.NE.AND P5, PT, R170, RZ, PT ;  /* 0x000000ffaa00720c */ /* 0x001fc80003fa5270 */
[----:B------:R-:W-:Y:S02]  /*0fa0*/  FSEL R0, R13, RZ, !P5 ;  /* 0x000000ff0d007208 */ /* 0x000fe40006800000 */
[----:B------:R-:W-:-:S04]  /*0fb0*/  ISETP.NE.U32.AND P5, PT, RZ, UR6, PT ;  /* 0x00000006ff007c0c */ /* 0x000fc8000bfa5070 */
[----:B------:R-:W-:Y:S01]  /*0fc0*/  ISETP.NE.AND.EX P5, PT, RZ, UR7, PT, P5 ;  /* 0x00000007ff007c0c */ /* 0x000fe2000bfa5350 */
[----:B-1----:R-:W-:-:S04]  /*0fd0*/  IMAD.WIDE.U32 R172, R8, 0x20, R172 ;  /* 0x0000002008ac7825 */ /* 0x002fc800078e00ac */
[----:B----4-:R-:W-:-:S05]  /*0fe0*/  IMAD.WIDE.U32 R14, R10, 0x10, R14 ;  /* 0x000000100a0e7825 */ /* 0x010fca00078e000e */
[----:B------:R0:W4:Y:S04]  /*0ff0*/  LDG.E.128 R176, desc[UR4][R14.64] ;  /* 0x000000040eb07981 */ /* 0x000128000c1e1d00 */
[----:B------:R-:W5:Y:S04]  /*1000*/  @P5 LDG.E.128 R112, desc[UR4][R168.64] ;  /* 0x00000004a8705981 */ /* 0x000f68000c1e1d00 */
[----:B------:R1:W5:Y:S01]  /*1010*/  @P5 LDG.E.128 R116, desc[UR4][R168.64+0x10] ;  /* 0x00001004a8745981 */ /* 0x000362000c1e1d00 */
[----:B0-----:R-:W0:Y:S03]  /*1020*/  LDC.64 R14, c[0x0][0x240] ;  /* 0x00009000ff0e7b82 */ /* 0x001e260000000a00 */
[----:B------:R-:W2:Y:S04]  /*1030*/  LDG.E.128 R168, desc[UR4][R172.64] ;  /* 0x00000004aca87981 */ /* 0x000ea8000c1e1d00 */
[----:B------:R-:W3:Y:S01]  /*1040*/  LDG.E.128 R172, desc[UR4][R172.64+0x10] ;  /* 0x00001004acac7981 */ /* 0x000ee2000c1e1d00 */
[----:B----4-:R-:W-:-:S02]  /*1050*/  HADD2.F32 R16, -RZ, R179.H0_H0 ;  /* 0x200000b3ff107230 */ /* 0x010fc40000004100 */
[----:B--2---:R-:W-:Y:S01]  /*1060*/  FADD.FTZ R9, -R0, R168 ;  /* 0x000000a800097221 */ /* 0x004fe20000010100 */
[----:B-1----:R-:W-:Y:S02]  /*1070*/  HADD2.F32 R168, -RZ, R179.H1_H1 ;  /* 0x300000b3ffa87230 */ /* 0x002fe40000004100 */
[----:B------:R-:W2:Y:S01]  /*1080*/  LDL R179, [R1+0x84] ;  /* 0x0000840001b37983 */ /* 0x000ea20000100800 */
[----:B0-----:R-:W-:-:S04]  /*1090*/  IMAD.WIDE.U32 R14, R2, 0x8, R14 ;  /* 0x00000008020e7825 */ /* 0x001fc800078e000e */
[C---:B------:R-:W-:Y:S01]  /*10a0*/  FADD.FTZ R169, -R0.reuse, R169 ;  /* 0x000000a900a97221 */ /* 0x040fe20000010100 */
[C---:B------:R-:W-:Y:S01]  /*10b0*/  FADD.FTZ R170, -R0.reuse, R170 ;  /* 0x000000aa00aa7221 */ /* 0x040fe20000010100 */
[C---:B------:R-:W-:Y:S01]  /*10c0*/  FADD.FTZ R171, -R0.reuse, R171 ;  /* 0x000000ab00ab7221 */ /* 0x040fe20000010100 */
[----:B------:R0:W5:Y:S01]  /*10d0*/  LDG.E.64 R182, desc[UR4][R14.64] ;  /* 0x000000040eb67981 */ /* 0x000162000c1e1b00 */
[C---:B---3--:R-:W-:Y:S01]  /*10e0*/  FADD.FTZ R11, -R0.reuse, R174 ;  /* 0x000000ae000b7221 */ /* 0x048fe20000010100 */
[----:B------:R-:W-:Y:S01]  /*10f0*/  FADD.FTZ R12, -R0, R175 ;  /* 0x000000af000c7221 */ /* 0x000fe20000010100 */
[----:B------:R-:W-:Y:S01]  /*1100*/  FMUL.FTZ R218, R4, R169 ;  /* 0x000000a904da7220 */ /* 0x000fe20000410000 */
[----:B------:R-:W-:Y:S01]  /*1110*/  HADD2.F32 R214, -RZ, R176.H0_H0 ;  /* 0x200000b0ffd67230 */ /* 0x000fe20000004100 */
[----:B------:R-:W3:Y:S01]  /*1120*/  LDL R169, [R1+0x70] ;  /* 0x0000700001a97983 */ /* 0x000ee20000100800 */
[C---:B0-----:R-:W-:Y:S01]  /*1130*/  FADD.FTZ R15, -R0.reuse, R172 ;  /* 0x000000ac000f7221 */ /* 0x041fe20000010100 */
[----:B------:R-:W-:Y:S01]  /*1140*/  FADD.FTZ R14, -R0, R173 ;  /* 0x000000ad000e7221 */ /* 0x000fe20000010100 */
[----:B------:R-:W-:-:S02]  /*1150*/  FMUL.FTZ R0, R4, R9 ;  /* 0x0000000904007220 */ /* 0x000fc40000410000 */
[----:B------:R-:W4:Y:S01]  /*1160*/  LDL R9, [R1+0x80] ;  /* 0x0000800001097983 */ /* 0x000f220000100800 */
[----:B------:R-:W-:Y:S02]  /*1170*/  HADD2.F32 R176, -RZ, R176.H1_H1 ;  /* 0x300000b0ffb07230 */ /* 0x000fe40000004100 */
[--C-:B------:R-:W-:Y:S02]  /*1180*/  HADD2.F32 R175, -RZ, R177.reuse.H0_H0 ;  /* 0x200000b1ffaf7230 */ /* 0x100fe40000004100 */
[----:B------:R-:W-:Y:S02]  /*1190*/  HADD2.F32 R174, -RZ, R177.H1_H1 ;  /* 0x300000b1ffae7230 */ /* 0x000fe40000004100 */
[----:B------:R-:W3:Y:S01]  /*11a0*/  LDL R177, [R1+0x8c] ;  /* 0x00008c0001b17983 */ /* 0x000ee20000100800 */
[----:B------:R-:W-:Y:S01]  /*11b0*/  FMUL.FTZ R252, R252, R175 ;  /* 0x000000affcfc7220 */ /* 0x000fe20000410000 */
[--C-:B------:R-:W-:Y:S02]  /*11c0*/  HADD2.F32 R173, -RZ, R178.reuse.H0_H0 ;  /* 0x200000b2ffad7230 */ /* 0x100fe40000004100 */
[----:B------:R-:W-:-:S02]  /*11d0*/  HADD2.F32 R172, -RZ, R178.H1_H1 ;  /* 0x300000b2ffac7230 */ /* 0x000fc40000004100 */
[----:B------:R-:W3:Y:S01]  /*11e0*/  LDL R178, [R1+0x74] ;  /* 0x0000740001b27983 */ /* 0x000ee20000100800 */
[----:B------:R-:W-:Y:S01]  /*11f0*/  FADD.FTZ R73, R73, R176 ;  /* 0x000000b049497221 */ /* 0x000fe20000010000 */
[-C--:B------:R-:W-:Y:S01]  /*1200*/  FFMA.FTZ R37, R218, R176.reuse, R37 ;  /* 0x000000b0da257223 */ /* 0x080fe20000010025 */
[----:B--2---:R-:W-:-:S05]  /*1210*/  FMUL.FTZ R179, R179, R176 ;  /* 0x000000b0b3b37220 */ /* 0x004fca0000410000 */
[----:B------:R-:W-:Y:S04]  /*1220*/  STL [R1+0x14], R179 ;  /* 0x000014b301007387 */ /* 0x000fe80000100800 */
[----:B------:R0:W-:Y:S04]  /*1230*/  STL [R1+0x10], R252 ;  /* 0x000010fc01007387 */ /* 0x0001e80000100800 */
[----:B------:R-:W2:Y:S01]  /*1240*/  LDL R176, [R1+0x78] ;  /* 0x0000780001b07983 */ /* 0x000ea20000100800 */
[----:B------:R-:W-:Y:S01]  /*1250*/  FMUL.FTZ R216, R4, R170 ;  /* 0x000000aa04d87220 */ /* 0x000fe20000410000 */
[----:B------:R-:W-:Y:S01]  /*1260*/  FADD.FTZ R74, R74, R175 ;  /* 0x000000af4a4a7221 */ /* 0x000fe20000010000 */
[----:B------:R-:W-:-:S02]  /*1270*/  FADD.FTZ R72, R72, R214 ;  /* 0x000000d648487221 */ /* 0x000fc40000010000 */
[----:B------:R-:W-:Y:S01]  /*1280*/  FFMA.FTZ R38, R216, R175, R38 ;  /* 0x000000afd8267223 */ /* 0x000fe20000010026 */
[-C--:B----4-:R-:W-:Y:S01]  /*1290*/  FMUL.FTZ R9, R9, R214.reuse ;  /* 0x000000d609097220 */ /* 0x090fe20000410000 */
[----:B---3--:R-:W-:Y:S01]  /*12a0*/  FMUL.FTZ R175, R169, R173 ;  /* 0x000000ada9af7220 */ /* 0x008fe20000410000 */
[----:B------:R-:W-:Y:S01]  /*12b0*/  FFMA.FTZ R36, R0, R214, R36 ;  /* 0x000000d600247223 */ /* 0x000fe20000010024 */
[----:B------:R-:W-:Y:S01]  /*12c0*/  FMUL.FTZ R214, R4, R15 ;  /* 0x0000000f04d67220 */ /* 0x000fe20000410000 */
[----:B------:R-:W-:Y:S01]  /*12d0*/  FADD.FTZ R169, RZ, R9 ;  /* 0x00000009ffa97221 */ /* 0x000fe20000010000 */
[----:B------:R-:W-:-:S03]  /*12e0*/  FFMA.FTZ R15, R0, R9, RZ ;  /* 0x00000009000f7223 */ /* 0x000fc600000100ff */
[----:B------:R-:W-:Y:S01]  /*12f0*/  FADD.FTZ R169, R169, R179 ;  /* 0x000000b3a9a97221 */ /* 0x000fe20000010000 */
[----:B------:R-:W-:Y:S01]  /*1300*/  FFMA.FTZ R15, R218, R179, R15 ;  /* 0x000000b3da0f7223 */ /* 0x000fe2000001000f */
[----:B------:R-:W-:Y:S02]  /*1310*/  FMUL.FTZ R177, R177, R174 ;  /* 0x000000aeb1b17220 */ /* 0x000fe40000410000 */
[----:B------:R-:W-:Y:S01]  /*1320*/  FADD.FTZ R169, R169, R252 ;  /* 0x000000fca9a97221 */ /* 0x000fe20000010000 */
[----:B------:R-:W-:Y:S01]  /*1330*/  FFMA.FTZ R170, R216, R252, R15 ;  /* 0x000000fcd8aa7223 */ /* 0x000fe2000001000f */
[C---:B------:R-:W-:Y:S01]  /*1340*/  FMUL.FTZ R215, R4.reuse, R171 ;  /* 0x000000ab04d77220 */ /* 0x040fe20000410000 */
[----:B------:R-:W-:Y:S01]  /*1350*/  FMUL.FTZ R15, R4, R11 ;  /* 0x0000000b040f7220 */ /* 0x000fe20000410000 */
[----:B------:R-:W-:Y:S01]  /*1360*/  FMUL.FTZ R171, R178, R172 ;  /* 0x000000acb2ab7220 */ /* 0x000fe20000410000 */
[----:B------:R-:W-:Y:S01]  /*1370*/  FADD.FTZ R11, R169, R177 ;  /* 0x000000b1a90b7221 */ /* 0x000fe20000010000 */
[----:B------:R1:W-:Y:S04]  /*1380*/  STL [R1+0xc], R177 ;  /* 0x00000cb101007387 */ /* 0x0003e80000100800 */
[----:B------:R1:W-:Y:S04]  /*1390*/  STL [R1+0x8], R175 ;  /* 0x000008af01007387 */ /* 0x0003e80000100800 */
[----:B------:R1:W-:Y:S01]  /*13a0*/  STL [R1+0x4], R171 ;  /* 0x000004ab01007387 */ /* 0x0003e20000100800 */
[----:B------:R-:W-:Y:S01]  /*13b0*/  FFMA.FTZ R170, R215, R177, R170 ;  /* 0x000000b1d7aa7223 */ /* 0x000fe200000100aa */
[----:B------:R-:W-:Y:S01]  /*13c0*/  FADD.FTZ R11, R11, R175 ;  /* 0x000000af0b0b7221 */ /* 0x000fe20000010000 */
[----:B------:R-:W-:-:S02]  /*13d0*/  FMUL.FTZ R14, R4, R14 ;  /* 0x0000000e040e7220 */ /* 0x000fc40000410000 */
[----:B------:R-:W-:Y:S01]  /*13e0*/  FFMA.FTZ R170, R214, R175, R170 ;  /* 0x000000afd6aa7223 */ /* 0x000fe200000100aa */
[----:B------:R-:W-:Y:S01]  /*13f0*/  FADD.FTZ R78, R78, R16 ;  /* 0x000000104e4e7221 */ /* 0x000fe20000010000 */
[----:B------:R-:W-:Y:S01]  /*1400*/  FFMA.FTZ R42, R15, R16, R42 ;  /* 0x000000100f2a7223 */ /* 0x000fe2000001002a */
[----:B------:R-:W-:Y:S01]  /*1410*/  FADD.FTZ R11, R11, R171 ;  /* 0x000000ab0b0b7221 */ /* 0x000fe20000010000 */
[----:B------:R-:W-:Y:S01]  /*1420*/  FADD.FTZ R79, R79, R168 ;  /* 0x000000a84f4f7221 */ /* 0x000fe20000010000 */
[----:B0-----:R-:W-:Y:S01]  /*1430*/  FMUL.FTZ R252, R217, R168 ;  /* 0x000000a8d9fc7220 */ /* 0x001fe20000410000 */
        /* <DEDUP_REMOVED lines=9> */
[----:B--2---:R-:W-:-:S05]  /*14d0*/  FMUL.FTZ R169, R176, R16 ;  /* 0x00000010b0a97220 */ /* 0x004fca0000410000 */
[----:B------:R1:W-:Y:S01]  /*14e0*/  STL [R1], R169 ;  /* 0x000000a901007387 */ /* 0x0003e20000100800 */
[----:B------:R-:W-:Y:S01]  /*14f0*/  FMUL.FTZ R16, R4, R12 ;  /* 0x0000000c04107220 */ /* 0x000fe20000410000 */
[----:B------:R-:W-:Y:S01]  /*1500*/  FFMA.FTZ R12, R14, R171, R170 ;  /* 0x000000ab0e0c7223 */ /* 0x000fe200000100aa */
[----:B------:R-:W-:Y:S02]  /*1510*/  FADD.FTZ R11, R11, R169 ;  /* 0x000000a90b0b7221 */ /* 0x000fe40000010000 */
[----:B------:R-:W-:Y:S01]  /*1520*/  FFMA.FTZ R43, R16, R168, R43 ;  /* 0x000000a8102b7223 */ /* 0x000fe2000001002b */
[----:B------:R-:W-:Y:S01]  /*1530*/  FFMA.FTZ R168, R15, R169, R12 ;  /* 0x000000a90fa87223 */ /* 0x000fe2000001000c */
[----:B------:R-:W-:-:S03]  /*1540*/  FADD.FTZ R12, R11, R252 ;  /* 0x000000fc0b0c7221 */ /* 0x000fc60000010000 */
[----:B-1----:R-:W-:-:S07]  /*1550*/  FFMA.FTZ R11, R16, R252, R168 ;  /* 0x000000fc100b7223 */ /* 0x002fce00000100a8 */
.L_x_12561:
[----:B------:R-:W-:Y:S05]  /*1560*/  BSYNC B2 ;  /* 0x0000000000027941 */ /* 0x000fea0003800000 */
.L_x_12560:
        /* <DEDUP_REMOVED lines=29> */
[----:B------:R-:W-:Y:S02]  /*1740*/  IADD3 R10, R10, 0x20, RZ ;  /* 0x000000200a0a7810 */ /* 0x000fe40007ffe0ff */
[----:B------:R-:W-:Y:S02]  /*1750*/  IADD3 R2, R2, 0x20, RZ ;  /* 0x0000002002027810 */ /* 0x000fe40007ffe0ff */
        /* <DEDUP_REMOVED lines=9> */
[----:B----4-:R-:W-:-:S02]  /*17f0*/  HADD2.F32 R176, -RZ, R172.H0_H0 ;  /* 0x200000acffb07230 */ /* 0x010fc40000004100 */
[C---:B------:R-:W-:Y:S01]  /*1800*/  FMUL.FTZ R17, R4.reuse, R18 ;  /* 0x0000001204117220 */ /* 0x040fe20000410000 */
[----:B------:R-:W-:Y:S02]  /*1810*/  HADD2.F32 R177, -RZ, R172.H1_H1 ;  /* 0x300000acffb17230 */ /* 0x000fe40000004100 */
[----:B------:R-:W-:Y:S01]  /*1820*/  FMUL.FTZ R251, R251, R176 ;  /* 0x000000b0fbfb7220 */ /* 0x000fe20000410000 */
[--C-:B------:R-:W-:Y:S02]  /*1830*/  HADD2.F32 R172, -RZ, R173.reuse.H0_H0 ;  /* 0x200000adffac7230 */ /* 0x100fe40000004100 */
[----:B------:R-:W-:Y:S01]  /*1840*/  FMUL.FTZ R18, R4, R19 ;  /* 0x0000001304127220 */ /* 0x000fe20000410000 */
        /* <DEDUP_REMOVED lines=50> */
.L_x_12563:
[----:B------:R-:W-:Y:S05]  /*1b70*/  BSYNC B2 ;  /* 0x0000000000027941 */ /* 0x000fea0003800000 */
.L_x_12562:
        /* <DEDUP_REMOVED lines=20> */
[C---:B------:R-:W-:Y:S02]  /*1cc0*/  IMAD.WIDE.U32 R172, R217.reuse, 0x20, R172 ;  /* 0x00000020d9ac7825 */ /* 0x040fe400078e00ac */
[----:B------:R-:W2:Y:S06]  /*1cd0*/  LDG.E.128 R176, desc[UR4][R176.64] ;  /* 0x00000004b0b07981 */ /* 0x000eac000c1e1d00 */
[----:B0-----:R-:W-:-:S05]  /*1ce0*/  @P5 IMAD.WIDE.U32 R168, R217, 0x20, R168 ;  /* 0x00000020d9a85825 */ /* 0x001fca00078e00a8 */
[----:B------:R-:W5:Y:S04]  /*1cf0*/  @P5 LDG.E.128 R128, desc[UR4][R168.64] ;  /* 0x00000004a8805981 */ /* 0x000f68000c1e1d00 */
[----:B------:R0:W5:Y:S04]  /*1d00*/  @P5 LDG.E.128 R132, desc[UR4][R168.64+0x10] ;  /* 0x00001004a8845981 */ /* 0x000168000c1e1d00 */
[----:B------:R-:W4:Y:S04]  /*1d10*/  LDG.E.128 R168, desc[UR4][R172.64] ;  /* 0x00000004aca87981 */ /* 0x000f28000c1e1d00 */
[----:B------:R-:W0:Y:S01]  /*1d20*/  LDG.E.128 R172, desc[UR4][R172.64+0x10] ;  /* 0x00001004acac7981 */ /* 0x000e22000c1e1d00 */
[----:B------:R-:W-:-:S06]  /*1d30*/  IMAD.WIDE.U32 R186, R2, 0x8, R186 ;  /* 0x0000000802ba7825 */ /* 0x000fcc00078e00ba */
[----:B------:R-:W5:Y:S01]  /*1d40*/  LDG.E.64 R186, desc[UR4][R186.64] ;  /* 0x00000004baba7981 */ /* 0x000f62000c1e1b00 */
[----:B------:R-:W-:Y:S01]  /*1d50*/  VIADD R10, R10, 0x20 ;  /* 0x000000200a0a7836 */ /* 0x000fe20000000000 */
[----:B------:R-:W-:Y:S02]  /*1d60*/  IADD3 R2, R2, 0x20, RZ ;  /* 0x0000002002027810 */ /* 0x000fe40007ffe0ff */
[----:B------:R-:W-:Y:S01]  /*1d70*/  IADD3 R217, R217, 0x20, RZ ;  /* 0x00000020d9d97810 */ /* 0x000fe20007ffe0ff */
[--C-:B--2---:R-:W-:Y:S02]  /*1d80*/  HADD2.F32 R195, -RZ, R176.reuse.H0_H0 ;  /* 0x200000b0ffc37230 */ /* 0x104fe40000004100 */
[----:B------:R-:W-:-:S03]  /*1d90*/  HADD2.F32 R176, -RZ, R176.H1_H1 ;  /* 0x300000b0ffb07230 */ /* 0x000fc60000004100 */
[----:B------:R-:W-:Y:S02]  /*1da0*/  FMUL.FTZ R243, R243, R195 ;  /* 0x000000c3f3f37220 */ /* 0x000fe40000410000 */
[----:B---3--:R-:W-:Y:S02]  /*1db0*/  FMUL.FTZ R242, R242, R176 ;  /* 0x000000b0f2f27220 */ /* 0x008fe40000410000 */
[----:B------:R-:W-:-:S04]  /*1dc0*/  FADD.FTZ R12, R12, R243 ;  /* 0x000000f30c0c7221 */ /* 0x000fc80000010000 */
[----:B------:R-:W-:Y:S01]  /*1dd0*/  FADD.FTZ R12, R12, R242 ;  /* 0x000000f20c0c7221 */ /* 0x000fe20000010000 */
[----:B------:R-:W-:Y:S01]  /*1de0*/  FADD.FTZ R88, R88, R195 ;  /* 0x000000c358587221 */ /* 0x000fe20000010000 */
[C---:B----4-:R-:W-:Y:S01]  /*1df0*/  FADD.FTZ R192, -R181.reuse, R168 ;  /* 0x000000a8b5c07221 */ /* 0x050fe20000010100 */
[C---:B------:R-:W-:Y:S01]  /*1e00*/  FADD.FTZ R193, -R181.reuse, R169 ;  /* 0x000000a9b5c17221 */ /* 0x040fe20000010100 */
[C---:B------:R-:W-:Y:S01]  /*1e10*/  FADD.FTZ R194, -R181.reuse, R170 ;  /* 0x000000aab5c27221 */ /* 0x040fe20000010100 */
[C---:B------:R-:W-:Y:S01]  /*1e20*/  FADD.FTZ R171, -R181.reuse, R171 ;  /* 0x000000abb5ab7221 */ /* 0x040fe20000010100 */
[C---:B0-----:R-:W-:Y:S01]  /*1e30*/  FADD.FTZ R168, -R181.reuse, R172 ;  /* 0x000000acb5a87221 */ /* 0x041fe20000010100 */
[C---:B------:R-:W-:Y:S01]  /*1e40*/  FADD.FTZ R196, -R181.reuse, R173 ;  /* 0x000000adb5c47221 */ /* 0x040fe20000010100 */
[C---:B------:R-:W-:Y:S01]  /*1e50*/  FADD.FTZ R197, -R181.reuse, R174 ;  /* 0x000000aeb5c57221 */ /* 0x040fe20000010100 */
[----:B------:R-:W-:Y:S01]  /*1e60*/  FADD.FTZ R198, -R181, R175 ;  /* 0x000000afb5c67221 */ /* 0x000fe20000010100 */
[----:B------:R-:W-:Y:S01]  /*1e70*/  FMUL.FTZ R181, R4, R192 ;  /* 0x000000c004b57220 */ /* 0x000fe20000410000 */
[----:B------:R-:W-:-:S02]  /*1e80*/  HADD2.F32 R175, -RZ, R177.H0_H0 ;  /* 0x200000b1ffaf7230 */ /* 0x000fc40000004100 */
[C---:B------:R-:W-:Y:S01]  /*1e90*/  FMUL.FTZ R192, R4.reuse, R193 ;  /* 0x000000c104c07220 */ /* 0x040fe20000410000 */
[----:B------:R-:W-:Y:S01]  /*1ea0*/  FFMA.FTZ R11, R181, R243, R11 ;  /* 0x000000f3b50b7223 */ /* 0x000fe2000001000b */
[----:B------:R-:W-:Y:S02]  /*1eb0*/  HADD2.F32 R174, -RZ, R177.H1_H1 ;  /* 0x300000b1ffae7230 */ /* 0x000fe40000004100 */
[----:B------:R-:W-:Y:S01]  /*1ec0*/  FMUL.FTZ R193, R4, R194 ;  /* 0x000000c204c17220 */ /* 0x000fe20000410000 */
        /* <DEDUP_REMOVED lines=8> */
[----:B------:R-:W-:Y:S01]  /*1f50*/  FFMA.FTZ R52, R181, R195, R52 ;  /* 0x000000c3b5347223 */ /* 0x000fe20000010034 */
        /* <DEDUP_REMOVED lines=34> */
.L_x_12565:
[----:B------:R-:W-:Y:S05]  /*2180*/  BSYNC B2 ;  /* 0x0000000000027941 */ /* 0x000fea0003800000 */
.L_x_12564:
        /* <DEDUP_REMOVED lines=25> */
[----:B------:R-:W-:Y:S02]  /*2320*/  IADD3 R10, R10, 0x20, RZ ;  /* 0x000000200a0a7810 */ /* 0x000fe40007ffe0ff */
        /* <DEDUP_REMOVED lines=66> */
.L_x_12567:
[----:B------:R-:W-:Y:S05]  /*2750*/  BSYNC B2 ;  /* 0x0000000000027941 */ /* 0x000fea0003800000 */
.L_x_12566:
        /* <DEDUP_REMOVED lines=13> */
[----:B------:R1:W5:Y:S04]  /*2830*/  @P5 LDG.E.128 R148, desc[UR4][R168.64+0x10] ;  /* 0x00001004a8945981 */ /* 0x000368000c1e1d00 */
[----:B------:R-:W4:Y:S01]  /*2840*/  LDG.E.128 R176, desc[UR4][R176.64] ;  /* 0x00000004b0b07981 */ /* 0x000f22000c1e1d00 */
[----:B--2---:R-:W-:Y:S01]  /*2850*/  IMAD.WIDE.U32 R172, R217, 0x20, R172 ;  /* 0x00000020d9ac7825 */ /* 0x004fe200078e00ac */
[----:B---3--:R-:W-:-:S04]  /*2860*/  ISETP.NE.AND P5, PT, R170, RZ, PT ;  /* 0x000000ffaa00720c */ /* 0x008fc80003fa5270 */
[----:B------:R-:W2:Y:S01]  /*2870*/  LDG.E.128 R168, desc[UR4][R172.64] ;  /* 0x00000004aca87981 */ /* 0x000ea2000c1e1d00 */
[----:B------:R-:W-:-:S03]  /*2880*/  FSEL R13, R13, RZ, !P5 ;  /* 0x000000ff0d0d7208 */ /* 0x000fc60006800000 */
[----:B------:R-:W3:Y:S01]  /*2890*/  LDG.E.128 R172, desc[UR4][R172.64+0x10] ;  /* 0x00001004acac7981 */ /* 0x000ee2000c1e1d00 */
[----:B0-----:R-:W-:-:S06]  /*28a0*/  IMAD.WIDE.U32 R190, R2, 0x8, R190 ;  /* 0x0000000802be7825 */ /* 0x001fcc00078e00be */
[----:B------:R-:W5:Y:S01]  /*28b0*/  LDG.E.64 R190, desc[UR4][R190.64] ;  /* 0x00000004bebe7981 */ /* 0x000f62000c1e1b00 */
[--C-:B----4-:R-:W-:Y:S02]  /*28c0*/  HADD2.F32 R211, -RZ, R176.reuse.H0_H0 ;  /* 0x200000b0ffd37230 */ /* 0x110fe40000004100 */
[----:B------:R-:W-:-:S03]  /*28d0*/  HADD2.F32 R176, -RZ, R176.H1_H1 ;  /* 0x300000b0ffb07230 */ /* 0x000fc60000004100 */
[----:B------:R-:W-:Y:S01]  /*28e0*/  FMUL.FTZ R229, R28, R211 ;  /* 0x000000d31ce57220 */ /* 0x000fe20000410000 */
[C---:B--2---:R-:W-:Y:S01]  /*28f0*/  FADD.FTZ R207, -R13.reuse, R168 ;  /* 0x000000a80dcf7221 */ /* 0x044fe20000010100 */
[----:B------:R-:W-:-:S03]  /*2900*/  FADD.FTZ R208, -R13, R169 ;  /* 0x000000a90dd07221 */ /* 0x000fc60000010100 */
[C---:B------:R-:W-:Y:S01]  /*2910*/  FMUL.FTZ R207, R4.reuse, R207 ;  /* 0x000000cf04cf7220 */ /* 0x040fe20000410000 */
[----:B------:R-:W-:Y:S01]  /*2920*/  FADD.FTZ R209, -R13, R170 ;  /* 0x000000aa0dd17221 */ /* 0x000fe20000010100 */
[----:B------:R-:W-:Y:S01]  /*2930*/  FMUL.FTZ R208, R4, R208 ;  /* 0x000000d004d07220 */ /* 0x000fe20000410000 */
[----:B------:R-:W-:Y:S01]  /*2940*/  FMUL.FTZ R228, R29, R176 ;  /* 0x000000b01de47220 */ /* 0x000fe20000410000 */
[----:B------:R-:W-:Y:S01]  /*2950*/  FADD.FTZ R12, R12, R229 ;  /* 0x000000e50c0c7221 */ /* 0x000fe20000010000 */
[----:B---3--:R-:W-:Y:S01]  /*2960*/  FADD.FTZ R10, -R13, R175 ;  /* 0x000000af0d0a7221 */ /* 0x008fe20000010100 */
[--C-:B------:R-:W-:Y:S02]  /*2970*/  HADD2.F32 R175, -RZ, R177.reuse.H0_H0 ;  /* 0x200000b1ffaf7230 */ /* 0x100fe40000004100 */
[----:B------:R-:W-:Y:S01]  /*2980*/  FFMA.FTZ R11, R207, R229, R11 ;  /* 0x000000e5cf0b7223 */ /* 0x000fe2000001000b */
[----:B------:R-:W-:Y:S01]  /*2990*/  FADD.FTZ R2, -R13, R174 ;  /* 0x000000ae0d027221 */ /* 0x000fe20000010100 */
[----:B------:R-:W-:-:S02]  /*29a0*/  HADD2.F32 R174, -RZ, R177.H1_H1 ;  /* 0x300000b1ffae7230 */ /* 0x000fc40000004100 */
[C---:B------:R-:W-:Y:S01]  /*29b0*/  FADD.FTZ R171, -R13.reuse, R171 ;  /* 0x000000ab0dab7221 */ /* 0x040fe20000010100 */
[----:B------:R-:W-:Y:S01]  /*29c0*/  FMUL.FTZ R209, R4, R209 ;  /* 0x000000d104d17220 */ /* 0x000fe20000410000 */
[----:B------:R-:W-:Y:S01]  /*29d0*/  FMUL.FTZ R227, R30, R175 ;  /* 0x000000af1ee37220 */ /* 0x000fe20000410000 */
[----:B------:R-:W-:Y:S01]  /*29e0*/  FADD.FTZ R12, R12, R228 ;  /* 0x000000e40c0c7221 */ /* 0x000fe20000010000 */
[----:B------:R-:W-:Y:S01]  /*29f0*/  FFMA.FTZ R11, R208, R228, R11 ;  /* 0x000000e4d00b7223 */ /* 0x000fe2000001000b */
[C---:B-1----:R-:W-:Y:S01]  /*2a00*/  FADD.FTZ R168, -R13.reuse, R173 ;  /* 0x000000ad0da87221 */ /* 0x042fe20000010100 */
        /* <DEDUP_REMOVED lines=43> */
.L_x_12559:
[----:B------:R-:W-:Y:S05]  /*2cc0*/  BSYNC B1 ;  /* 0x0000000000017941 */ /* 0x000fea0003800000 */
.L_x_12549:
        /* <DEDUP_REMOVED lines=20> */
.L_x_12671:
        /* <DEDUP_REMOVED lines=31> */
.L_x_12572:
[----:B------:R-:W-:Y:S05]  /*3000*/  BSYNC B2 ;  /* 0x0000000000027941 */ /* 0x000fea0003800000 */
.L_x_12571:
        /* <DEDUP_REMOVED lines=23> */
.L_x_12574:
[----:B------:R-:W-:Y:S05]  /*3180*/  BSYNC B2 ;  /* 0x0000000000027941 */ /* 0x000fea0003800000 */
.L_x_12573:
        /* <DEDUP_REMOVED lines=20> */
.L_x_12576:
[----:B------:R-:W-:Y:S05]  /*32d0*/  BSYNC B2 ;  /* 0x0000000000027941 */ /* 0x000fea0003800000 */
.L_x_12575:
        /* <DEDUP_REMOVED lines=20> */
.L_x_12578:
[----:B------:R-:W-:Y:S05]  /*3420*/  BSYNC B2 ;  /* 0x0000000000027941 */ /* 0x000fea0003800000 */
.L_x_12577:
        /* <DEDUP_REMOVED lines=20> */
.L_x_12580:
[----:B------:R-:W-:Y:S05]  /*3570*/  BSYNC B2 ;  /* 0x0000000000027941 */ /* 0x000fea0003800000 */
.L_x_12579:
        /* <DEDUP_REMOVED lines=20> */
.L_x_12582:
[----:B------:R-:W-:Y:S05]  /*36c0*/  BSYNC B2 ;  /* 0x0000000000027941 */ /* 0x000fea0003800000 */
.L_x_12581:
        /* <DEDUP_REMOVED lines=20> */
.L_x_12584:
[----:B------:R-:W-:Y:S05]  /*3810*/  BSYNC B2 ;  /* 0x0000000000027941 */ /* 0x000fea0003800000 */
.L_x_12583:
        /* <DEDUP_REMOVED lines=17> */
.L_x_12586:
[----:B------:R-:W-:Y:S05]  /*3930*/  BSYNC B2 ;  /* 0x0000000000027941 */ /* 0x000fea0003800000 */
.L_x_12585:
[----:B------:R-:W-:Y:S02]  /*3940*/  SEL R63, R3, R63, P5 ;  /* 0x0000003f033f7207 */ /* 0x000fe40002800000 */
[----:B------:R-:W-:-:S04]  /*3950*/  ISETP.NE.U32.AND P5, PT, R168, RZ, PT ;  /* 0x000000ffa800720c */ /* 0x000fc80003fa5070 */
[----:B------:R-:W-:-:S13]  /*3960*/  ISETP.NE.AND.EX P5, PT, R169, RZ, PT, P5 ;  /* 0x000000ffa900720c */ /* 0x000fda0003fa5350 */
        /* <DEDUP_REMOVED lines=8> */
[----:B------:R-:W-:Y:S01]  /*39f0*/  @P4 FMUL.FTZ R3, R3, R12 ;  /* 0x0000000c03034220 */ /* 0x000fe20000410000 */
[----:B------:R-:W-:-:S04]  /*3a00*/  @P4 F2FP.F16.F32.PACK_AB R12, RZ, R170 ;  /* 0x000000aaff0c423e */ /* 0x000fc800000000ff */
[----:B------:R-:W-:Y:S02]  /*3a10*/  @P4 PRMT R163, R12, 0x7610, R163 ;  /* 0x000076100ca34816 */ /* 0x000fe400000000a3 */
[----:B------:R-:W0:Y:S01]  /*3a20*/  @P4 LDC.64 R12, c[0x0][0x2f8] ;  /* 0x0000be00ff0c4b82 */ /* 0x000e220000000a00 */
[----:B------:R-:W-:-:S04]  /*3a30*/  @P4 FSEL R3, R3, RZ, P5 ;  /* 0x000000ff03034208 */ /* 0x000fc80002800000 */
[----:B------:R-:W-:-:S04]  /*3a40*/  @P4 F2FP.F16.F32.PACK_AB R3, RZ, R3 ;  /* 0x00000003ff03423e */ /* 0x000fc800000000ff */
[----:B------:R-:W-:Y:S01]  /*3a50*/  @P4 PRMT R163, R163, 0x5410, R3 ;  /* 0x00005410a3a34816 */ /* 0x000fe20000000003 */
[C---:B0-----:R-:W-:Y:S01]  /*3a60*/  @P4 IMAD.WIDE.U32 R12, R2.reuse, 0x10, R12 ;  /* 0x00000010020c4825 */ /* 0x041fe200078e000c */
[----:B------:R-:W-:-:S04]  /*3a70*/  IADD3 R2, R2, 0x20, RZ ;  /* 0x0000002002027810 */ /* 0x000fc80007ffe0ff */
[----:B------:R0:W-:Y:S03]  /*3a80*/  @P4 STG.E.128 desc[UR4][R12.64], R160 ;  /* 0x000000a00c004986 */ /* 0x0001e6000c101d04 */
.L_x_12570:
[----:B------:R-:W-:Y:S05]  /*3a90*/  BSYNC B1 ;  /* 0x0000000000017941 */ /* 0x000fea0003800000 */
.L_x_12569:
        /* <DEDUP_REMOVED lines=16> */
.L_x_12590:
[----:B------:R-:W-:Y:S05]  /*3ba0*/  BSYNC B2 ;  /* 0x0000000000027941 */ /* 0x000fea0003800000 */
.L_x_12589:
        /* <DEDUP_REMOVED lines=22> */
.L_x_12592:
[----:B------:R-:W-:Y:S05]  /*3d10*/  BSYNC B2 ;  /* 0x0000000000027941 */ /* 0x000fea0003800000 */
.L_x_12591:
        /* <DEDUP_REMOVED lines=19> */
.L_x_12594:
[----:B------:R-:W-:Y:S05]  /*3e50*/  BSYNC B2 ;  /* 0x0000000000027941 */ /* 0x000fea0003800000 */
.L_x_12593:
        /* <DEDUP_REMOVED lines=19> */
.L_x_12596:
[----:B------:R-:W-:Y:S05]  /*3f90*/  BSYNC B2 ;  /* 0x0000000000027941 */ /* 0x000fea0003800000 */
.L_x_12595:
        /* <DEDUP_REMOVED lines=19> */
.L_x_12598:
[----:B------:R-:W-:Y:S05]  /*40d0*/  BSYNC B2 ;  /* 0x0000000000027941 */ /* 0x000fea0003800000 */
.L_x_12597:
        /* <DEDUP_REMOVED lines=19> */
.L_x_12600:
[----:B------:R-:W-:Y:S05]  /*4210*/  BSYNC B2 ;  /* 0x0000000000027941 */ /* 0x000fea0003800000 */
.L_x_12599:
        /* <DEDUP_REMOVED lines=19> */
.L_x_12602:
[----:B------:R-:W-:Y:S05]  /*4350*/  BSYNC B2 ;  /* 0x0000000000027941 */ /* 0x000fea0003800000 */
.L_x_12601:
        /* <DEDUP_REMOVED lines=17> */
.L_x_12604:
[----:B------:R-:W-:Y:S05]  /*4470*/  BSYNC B2 ;  /* 0x0000000000027941 */ /* 0x000fea0003800000 */
.L_x_12603:
        /* <DEDUP_REMOVED lines=21> */
.L_x_12588:
[----:B------:R-:W-:Y:S05]  /*45d0*/  BSYNC B1 ;  /* 0x0000000000017941 */ /* 0x000fea0003800000 */
.L_x_12587:
        /* <DEDUP_REMOVED lines=16> */
.L_x_12608:
[----:B------:R-:W-:Y:S05]  /*46e0*/  BSYNC B2 ;  /* 0x0000000000027941 */ /* 0x000fea0003800000 */
.L_x_12607:
        /* <DEDUP_REMOVED lines=22> */
.L_x_12610:
[----:B------:R-:W-:Y:S05]  /*4850*/  BSYNC B2 ;  /* 0x0000000000027941 */ /* 0x000fea0003800000 */
.L_x_12609:
        /* <DEDUP_REMOVED lines=19> */
.L_x_12612:
[----:B------:R-:W-:Y:S05]  /*4990*/  BSYNC B2 ;  /* 0x0000000000027941 */ /* 0x000fea0003800000 */
.L_x_12611:
        /* <DEDUP_REMOVED lines=19> */
.L_x_12614:
[----:B------:R-:W-:Y:S05]  /*4ad0*/  BSYNC B2 ;  /* 0x0000000000027941 */ /* 0x000fea0003800000 */
.L_x_12613:
        /* <DEDUP_REMOVED lines=19> */
.L_x_12616:
[----:B------:R-:W-:Y:S05]  /*4c10*/  BSYNC B2 ;  /* 0x0000000000027941 */ /* 0x000fea0003800000 */
.L_x_12615:
        /* <DEDUP_REMOVED lines=19> */
.L_x_12618:
[----:B------:R-:W-:Y:S05]  /*4d50*/  BSYNC B2 ;  /* 0x0000000000027941 */ /* 0x000fea0003800000 */
.L_x_12617:
        /* <DEDUP_REMOVED lines=19> */
.L_x_12620:
[----:B------:R-:W-:Y:S05]  /*4e90*/  BSYNC B2 ;  /* 0x0000000000027941 */ /* 0x000fea0003800000 */
.L_x_12619:
        /* <DEDUP_REMOVED lines=17> */
.L_x_12622:
[----:B------:R-:W-:Y:S05]  /*4fb0*/  BSYNC B2 ;  /* 0x0000000000027941 */ /* 0x000fea0003800000 */
.L_x_12621:
        /* <DEDUP_REMOVED lines=21> */
.L_x_12606:
[----:B------:R-:W-:Y:S05]  /*5110*/  BSYNC B1 ;  /* 0x0000000000017941 */ /* 0x000fea0003800000 */
.L_x_12605:
        /* <DEDUP_REMOVED lines=16> */
.L_x_12626:
[----:B------:R-:W-:Y:S05]  /*5220*/  BSYNC B2 ;  /* 0x0000000000027941 */ /* 0x000fea0003800000 */
.L_x_12625:
        /* <DEDUP_REMOVED lines=22> */
.L_x_12628:
[----:B------:R-:W-:Y:S05]  /*5390*/  BSYNC B2 ;  /* 0x0000000000027941 */ /* 0x000fea0003800000 */
.L_x_12627:
        /* <DEDUP_REMOVED lines=19> */
.L_x_12630:
[----:B------:R-:W-:Y:S05]  /*54d0*/  BSYNC B2 ;  /* 0x0000000000027941 */ /* 0x000fea0003800000 */
.L_x_12629:
        /* <DEDUP_REMOVED lines=19> */
.L_x_12632:
[----:B------:R-:W-:Y:S05]  /*5610*/  BSYNC B2 ;  /* 0x0000000000027941 */ /* 0x000fea0003800000 */
.L_x_12631:
        /* <DEDUP_REMOVED lines=19> */
.L_x_12634:
[----:B------:R-:W-:Y:S05]  /*5750*/  BSYNC B2 ;  /* 0x0000000000027941 */ /* 0x000fea0003800000 */
.L_x_12633:
        /* <DEDUP_REMOVED lines=19> */
.L_x_12636:
[----:B------:R-:W-:Y:S05]  /*5890*/  BSYNC B2 ;  /* 0x0000000000027941 */ /* 0x000fea0003800000 */
.L_x_12635:
        /* <DEDUP_REMOVED lines=19> */
.L_x_12638:
[----:B------:R-:W-:Y:S05]  /*59d0*/  BSYNC B2 ;  /* 0x0000000000027941 */ /* 0x000fea0003800000 */
.L_x_12637:
        /* <DEDUP_REMOVED lines=17> */
.L_x_12640:
[----:B------:R-:W-:Y:S05]  /*5af0*/  BSYNC B2 ;  /* 0x0000000000027941 */ /* 0x000fea0003800000 */
.L_x_12639:
        /* <DEDUP_REMOVED lines=21> */
.L_x_12624:
[----:B------:R-:W-:Y:S05]  /*5c50*/  BSYNC B1 ;  /* 0x0000000000017941 */ /* 0x000fea0003800000 */
.L_x_12623:
        /* <DEDUP_REMOVED lines=18> */
.L_x_12644:
[----:B------:R-:W-:Y:S05]  /*5d80*/  BSYNC B2 ;  /* 0x0000000000027941 */ /* 0x000fea0003800000 */
.L_x_12643:
        /* <DEDUP_REMOVED lines=22> */
.L_x_12646:
[----:B------:R-:W-:Y:S05]  /*5ef0*/  BSYNC B2 ;  /* 0x0000000000027941 */ /* 0x000fea0003800000 */
.L_x_12645:
        /* <DEDUP_REMOVED lines=19> */
.L_x_12648:
[----:B------:R-:W-:Y:S05]  /*6030*/  BSYNC B2 ;  /* 0x0000000000027941 */ /* 0x000fea0003800000 */
.L_x_12647:
        /* <DEDUP_REMOVED lines=19> */
.L_x_12650:
[----:B------:R-:W-:Y:S05]  /*6170*/  BSYNC B2 ;  /* 0x0000000000027941 */ /* 0x000fea0003800000 */
.L_x_12649:
        /* <DEDUP_REMOVED lines=19> */
.L_x_12652:
[----:B------:R-:W-:Y:S05]  /*62b0*/  BSYNC B2 ;  /* 0x0000000000027941 */ /* 0x000fea0003800000 */
.L_x_12651:
        /* <DEDUP_REMOVED lines=19> */
.L_x_12654:
[----:B------:R-:W-:Y:S05]  /*63f0*/  BSYNC B2 ;  /* 0x0000000000027941 */ /* 0x000fea0003800000 */
.L_x_12653:
        /* <DEDUP_REMOVED lines=19> */
.L_x_12656:
[----:B------:R-:W-:Y:S05]  /*6530*/  BSYNC B2 ;  /* 0x0000000000027941 */ /* 0x000fea0003800000 */
.L_x_12655:
        /* <DEDUP_REMOVED lines=19> */
.L_x_12658:
[----:B------:R-:W-:Y:S05]  /*6670*/  BSYNC B2 ;  /* 0x0000000000027941 */ /* 0x000fea0003800000 */
.L_x_12657:
        /* <DEDUP_REMOVED lines=17> */
.L_x_12642:
[----:B------:R-:W-:Y:S05]  /*6790*/  BSYNC B1 ;  /* 0x0000000000017941 */ /* 0x000fea0003800000 */
.L_x_12641:
[----:B----4-:R-:W4:Y:S02]  /*67a0*/  LDC.64 R2, c[0x0][0x210] ;  /* 0x00008400ff027b82 */ /* 0x010f240000000a00 */
[----:B----4-:R-:W-:-:S04]  /*67b0*/  LEA R5, R2, R5, 0x2 ;  /* 0x0000000502057211 */ /* 0x010fc800078e10ff */
[----:B------:R-:W-:-:S13]  /*67c0*/  ISETP.GE.AND P3, PT, R5, R3, PT ;  /* 0x000000030500720c */ /* 0x000fda0003f66270 */
[----:B------:R-:W-:Y:S05]  /*67d0*/  @!P3 BRA `(.L_x_12659) ;  /* 0xffffff9c00fcb947 */ /* 0x000fea000383ffff */
.L_x_12548:
[----:B------:R-:W-:Y:S05]  /*67e0*/  BSYNC B0 ;  /* 0x0000000000007941 */ /* 0x000fea0003800000 */
.L_x_12547:
[----:B------:R-:W4:Y:S01]  /*67f0*/  S2R R168, SR_TID.X ;  /* 0x0000000000a87919 */ /* 0x000f220000002100 */
[----:B------:R-:W-:Y:S01]  /*6800*/  MOV R0, 0x400 ;  /* 0x0000040000007802 */ /* 0x000fe20000000f00 */
[----:B------:R-:W-:Y:S05]  /*6810*/  WARPSYNC.ALL ;  /* 0x0000000000007948 */ /* 0x000fea0003800000 */
[----:B------:R-:W0:Y:S01]  /*6820*/  S2R R3, SR_CgaCtaId ;  /* 0x0000000000037919 */ /* 0x000e220000008800 */
[----:B------:R-:W-:Y:S01]  /*6830*/  ULDC.64 UR10, c[0x0][0x2d8] ;  /* 0x0000b600000a7ab9 */ /* 0x000fe20000000a00 */
[----:B------:R-:W-:Y:S01]  /*6840*/  ULDC.64 UR12, c[0x0][0x2d0] ;  /* 0x0000b400000c7ab9 */ /* 0x000fe20000000a00 */
[----:B----4-:R-:W-:-:S05]  /*6850*/  SHF.R.U32.HI R5, RZ, 0x5, R168 ;  /* 0x00000005ff057819 */ /* 0x010fca00000116a8 */
[----:B------:R-:W-:Y:S01]  /*6860*/  IMAD R6, R5, 0xa0, R6 ;  /* 0x000000a005067824 */ /* 0x000fe200078e0206 */
        /* <DEDUP_REMOVED lines=19> */
[----:B------:R-:W3:Y:S01]  /*69a0*/  LDS R4, [R0+0x400] ;  /* 0x0004000000047984 */ /* 0x000ee20000000800 */
[----:B0-----:R-:W-:-:S03]  /*69b0*/  IMAD R72, R72, R7, RZ ;  /* 0x0000000748487224 */ /* 0x001fc600078e02ff */
[----:B------:R-:W0:Y:S04]  /*69c0*/  LDS R15, [R0+0x1800] ;  /* 0x00180000000f7984 */ /* 0x000e280000000800 */
[----:B------:R-:W0:Y:S04]  /*69d0*/  LDS R8, [R0+0x600] ;  /* 0x0006000000087984 */ /* 0x000e280000000800 */
[----:B------:R-:W0:Y:S04]  /*69e0*/  LDS R17, [R0+0x1a00] ;  /* 0x001a000000117984 */ /* 0x000e280000000800 */
[----:B------:R-:W0:Y:S04]  /*69f0*/  LDS R9, [R0+0x800] ;  /* 0x0008000000097984 */ /* 0x000e280000000800 */
[----:B------:R-:W0:Y:S04]  /*6a00*/  LDS R18, [R0+0x1c00] ;  /* 0x001c000000127984 */ /* 0x000e280000000800 */
[----:B------:R-:W0:Y:S01]  /*6a10*/  LDS R10, [R0+0xa00] ;  /* 0x000a0000000a7984 */ /* 0x000e220000000800 */
[----:B----4-:R-:W-:-:S03]  /*6a20*/  FADD.FTZ R2, RZ, R2 ;  /* 0x00000002ff027221 */ /* 0x010fc60000010000 */
[----:B------:R-:W4:Y:S01]  /*6a30*/  LDS R19, [R0+0x1e00] ;  /* 0x001e000000137984 */ /* 0x000f220000000800 */
[----:B-1----:R-:W-:-:S03]  /*6a40*/  FADD.FTZ R2, R2, R5 ;  /* 0x0000000502027221 */ /* 0x002fc60000010000 */
[----:B------:R-:W1:Y:S01]  /*6a50*/  LDS R11, [R0+0xc00] ;  /* 0x000c0000000b7984 */ /* 0x000e620000000800 */
[----:B--2---:R-:W-:-:S03]  /*6a60*/  FADD.FTZ R3, RZ, R3 ;  /* 0x00000003ff037221 */ /* 0x004fc60000010000 */
[----:B------:R-:W2:Y:S01]  /*6a70*/  LDS R20, [R0+0x2000] ;  /* 0x0020000000147984 */ /* 0x000ea20000000800 */
[----:B---3--:R-:W-:-:S03]  /*6a80*/  FADD.FTZ R3, R3, R16 ;  /* 0x0000001003037221 */ /* 0x008fc60000010000 */
[----:B------:R-:W3:Y:S01]  /*6a90*/  LDS R12, [R0+0xe00] ;  /* 0x000e0000000c7984 */ /* 0x000ee20000000800 */
[----:B------:R-:W-:-:S03]  /*6aa0*/  FADD.FTZ R4, RZ, R4 ;  /* 0x00000004ff047221 */ /* 0x000fc60000010000 */
[----:B------:R-:W3:Y:S01]  /*6ab0*/  LDS R21, [R0+0x2200] ;  /* 0x0022000000157984 */ /* 0x000ee20000000800 */
        /* <DEDUP_REMOVED lines=9> */
[----:B-----5:R-:W0:Y:S01]  /*6b50*/  LDS R25, [R0+0x2800] ;  /* 0x0028000000197984 */ /* 0x020e220000000800 */
[----:B------:R-:W-:-:S03]  /*6b60*/  FADD.FTZ R10, RZ, R10 ;  /* 0x0000000aff0a7221 */ /* 0x000fc60000010000 */
[----:B------:R-:W0:Y:S01]  /*6b70*/  LDS R24, [R0+0x2a00] ;  /* 0x002a000000187984 */ /* 0x000e220000000800 */
[----:B----4-:R-:W-:-:S03]  /*6b80*/  FADD.FTZ R10, R10, R19 ;  /* 0x000000130a0a7221 */ /* 0x010fc60000010000 */
[----:B------:R-:W4:Y:S01]  /*6b90*/  LDS R27, [R0+0x2c00] ;  /* 0x002c0000001b7984 */ /* 0x000f220000000800 */
[----:B-1----:R-:W-:-:S03]  /*6ba0*/  FADD.FTZ R11, RZ, R11 ;  /* 0x0000000bff0b7221 */ /* 0x002fc60000010000 */
[----:B------:R-:W1:Y:S01]  /*6bb0*/  LDS R29, [R0+0x2e00] ;  /* 0x002e0000001d7984 */ /* 0x000e620000000800 */
[----:B--2---:R-:W-:-:S03]  /*6bc0*/  FADD.FTZ R11, R11, R20 ;  /* 0x000000140b0b7221 */ /* 0x004fc60000010000 */
[----:B------:R-:W2:Y:S01]  /*6bd0*/  LDS R26, [R0+0x3000] ;  /* 0x00300000001a7984 */ /* 0x000ea20000000800 */
[----:B---3--:R-:W-:-:S03]  /*6be0*/  FADD.FTZ R12, RZ, R12 ;  /* 0x0000000cff0c7221 */ /* 0x008fc60000010000 */
[----:B------:R-:W3:Y:S01]  /*6bf0*/  LDS R31, [R0+0x3200] ;  /* 0x00320000001f7984 */ /* 0x000ee20000000800 */
[----:B------:R-:W-:-:S03]  /*6c00*/  FADD.FTZ R12, R12, R21 ;  /* 0x000000150c0c7221 */ /* 0x000fc60000010000 */
[----:B------:R-:W3:Y:S01]  /*6c10*/  LDS R28, [R0+0x3400] ;  /* 0x00340000001c7984 */ /* 0x000ee20000000800 */
        /* <DEDUP_REMOVED lines=12> */
[----:B----4-:R-:W-:-:S03]  /*6ce0*/  FADD.FTZ R4, R4, R27 ;  /* 0x0000001b04047221 */ /* 0x010fc60000010000 */
[----:B------:R-:W4:Y:S01]  /*6cf0*/  LDS R73, [R0+0x4200] ;  /* 0x0042000000497984 */ /* 0x000f220000000800 */
        /* <DEDUP_REMOVED lines=16> */
[----:B----4-:R-:W-:Y:S01]  /*6e00*/  FADD.FTZ R73, R8, R73 ;  /* 0x0000004908497221 */ /* 0x010fe20000010000 */
[----:B-1----:R-:W-:Y:S01]  /*6e10*/  FADD.FTZ R9, R9, R34 ;  /* 0x0000002209097221 */ /* 0x002fe20000010000 */
[----:B--2---:R-:W-:Y:S01]  /*6e20*/  FADD.FTZ R75, R10, R75 ;  /* 0x0000004b0a4b7221 */ /* 0x004fe20000010000 */
[----:B------:R-:W-:Y:S01]  /*6e30*/  STS.128 [R6], R36 ;  /* 0x0000002406007388 */ /* 0x000fe20000000c00 */
[----:B---3--:R-:W-:-:S03]  /*6e40*/  FADD.FTZ R11, R11, R60 ;  /* 0x0000003c0b0b7221 */ /* 0x008fc60000010000 */
[----:B------:R-:W-:Y:S01]  /*6e50*/  STS.128 [R6+0x10], R40 ;  /* 0x0000102806007388 */ /* 0x000fe20000000c00 */
[----:B------:R-:W-:-:S03]  /*6e60*/  FADD.FTZ R77, R12, R77 ;  /* 0x0000004d0c4d7221 */ /* 0x000fc60000010000 */
[----:B------:R1:W-:Y:S01]  /*6e70*/  STS.128 [R6+0x400], R44 ;  /* 0x0004002c06007388 */ /* 0x0003e20000000c00 */
[----:B0-----:R-:W-:-:S03]  /*6e80*/  FADD.FTZ R13, R13, R62 ;  /* 0x0000003e0d0d7221 */ /* 0x001fc60000010000 */
[----:B------:R-:W-:Y:S01]  /*6e90*/  STS.128 [R6+0x410], R48 ;  /* 0x0004103006007388 */ /* 0x000fe20000000c00 */
        /* <DEDUP_REMOVED lines=10> */
[C---:B------:R-:W-:Y:S02]  /*6f40*/  LOP3.LUT P0, RZ, R44.reuse, 0xffffff80, RZ, 0xc0, !PT ;  /* 0xffffff802cff7812 */ /* 0x040fe4000780c0ff */
[----:B------:R-:W-:Y:S01]  /*6f50*/  SHF.L.U64.HI R46, R7, 0x2, R46 ;  /* 0x00000002072e7819 */ /* 0x000fe2000001022e */
[----:B------:R-:W-:Y:S01]  /*6f60*/  STS.128 [R6+0x1010], R68 ;  /* 0x0010104406007388 */ /* 0x000fe20000000c00 */
        /* <DEDUP_REMOVED lines=36> */
[----:B------:R-:W-:-:S03]  /*71b0*/  FADD.FTZ R37, R37, R40 ;  /* 0x0000002825257221 */ /* 0x000fc60000010000 */
[----:B------:R-:W-:Y:S02]  /*71c0*/  @P0 IMAD.X R48, RZ, RZ, R48, P2 ;  /* 0x000000ffff300224 */ /* 0x000fe400010e0630 */
[----:B------:R-:W-:Y:S01]  /*71d0*/  FADD.FTZ R5, R6, R5 ;  /* 0x0000000506057221 */ /* 0x000fe20000010000 */
[----:B------:R-:W-:Y:S01]  /*71e0*/  LDS R36, [R0+0x4400] ;  /* 0x0044000000247984 */ /* 0x000fe20000000800 */
[----:B------:R-:W-:-:S03]  /*71f0*/  FADD.FTZ R37, R37, R42 ;  /* 0x0000002a25257221 */ /* 0x000fc60000010000 */
[----:B------:R-:W2:Y:S01]  /*7200*/  LDS R6, [R0+0x600] ;  /* 0x0006000000067984 */ /* 0x000ea20000000800 */
[----:B-1----:R-:W-:Y:S01]  /*7210*/  @P0 MOV R2, R39 ;  /* 0x0000002700020202 */ /* 0x002fe20000000f00 */
[----:B------:R-:W-:Y:S01]  /*7220*/  FADD.FTZ R16, R5, R16 ;  /* 0x0000001005107221 */ /* 0x000fe20000010000 */
[----:B------:R-:W-:Y:S01]  /*7230*/  @P0 IADD3 R39, P3, R39, 0x200, RZ ;  /* 0x0000020027270810 */ /* 0x000fe20007f7e0ff */
[----:B------:R-:W-:Y:S01]  /*7240*/  LDS R18, [R0+0x1e00] ;  /* 0x001e000000127984 */ /* 0x000fe20000000800 */
[-C--:B------:R-:W-:Y:S01]  /*7250*/  @P0 MOV R3, R46.reuse ;  /* 0x0000002e00030202 */ /* 0x080fe20000000f00 */
[----:B0-----:R-:W-:Y:S01]  /*7260*/  FADD.FTZ R15, R16, R15 ;  /* 0x0000000f100f7221 */ /* 0x001fe20000010000 */
        /* <DEDUP_REMOVED lines=10> */
[----:B------:R-:W1:Y:S01]  /*7310*/  LDS R16, [R0+0xc00] ;  /* 0x000c000000107984 */ /* 0x000e620000000800 */
[----:B0-----:R-:W-:-:S03]  /*7320*/  @P1 MOV R2, R45 ;  /* 0x0000002d00021202 */ /* 0x001fc60000000f00 */
[----:B------:R-:W0:Y:S01]  /*7330*/  LDS R17, [R0+0x2000] ;  /* 0x0020000000117984 */ /* 0x000e220000000800 */
[-C--:B------:R-:W-:Y:S02]  /*7340*/  @P1 MOV R3, R48.reuse ;  /* 0x0000003000031202 */ /* 0x080fe40000000f00 */
[----:B------:R-:W-:Y:S01]  /*7350*/  @P1 IADD3 R45, P0, R45, 0x200, RZ ;  /* 0x000002002d2d1810 */ /* 0x000fe20007f1e0ff */
[----:B------:R-:W3:Y:S03]  /*7360*/  LDS R21, [R0+0x3400] ;  /* 0x0034000000157984 */ /* 0x000ee60000000800 */
[----:B------:R-:W-:Y:S01]  /*7370*/  @P1 IADD3.X R48, RZ, R48, RZ, P0, !PT ;  /* 0x00000030ff301210 */ /* 0x000fe200007fe4ff */
[----:B------:R4:W-:Y:S01]  /*7380*/  @P1 STG.E desc[UR4][R2.64], R37 ;  /* 0x0000002502001986 */ /* 0x0009e2000c101904 */
[----:B------:R-:W-:-:S03]  /*7390*/  ISETP.GE.U32.AND P0, PT, R44, 0x200, PT ;  /* 0x000002002c00780c */ /* 0x000fc60003f06070 */
[----:B------:R-:W-:Y:S01]  /*73a0*/  @P1 STG.E desc[UR4][R4.64], R7 ;  /* 0x0000000704001986 */ /* 0x000fe2000c101904 */
[----:B--2---:R-:W-:-:S03]  /*73b0*/  FADD.FTZ R6, RZ, R6 ;  /* 0x00000006ff067221 */ /* 0x004fc60000010000 */
[----:B------:R-:W2:Y:S01]  /*73c0*/  LDS R7, [R0+0x800] ;  /* 0x0008000000077984 */ /* 0x000ea20000000800 */
[----:B------:R-:W-:Y:S01]  /*73d0*/  FADD.FTZ R6, R6, R25 ;  /* 0x0000001906067221 */ /* 0x000fe20000010000 */
[----:B----4-:R-:W-:Y:S02]  /*73e0*/  @P5 MOV R2, R45 ;  /* 0x0000002d00025202 */ /* 0x010fe40000000f00 */
[----:B------:R-:W4:Y:S01]  /*73f0*/  LDS R37, [R0+0x4200] ;  /* 0x0042000000257984 */ /* 0x000f220000000800 */
[-C--:B------:R-:W-:Y:S01]  /*7400*/  @P5 MOV R3, R48.reuse ;  /* 0x0000003000035202 */ /* 0x080fe20000000f00 */
[----:B------:R-:W-:Y:S01]  /*7410*/  FADD.FTZ R6, R6, R27 ;  /* 0x0000001b06067221 */ /* 0x000fe20000010000 */
[----:B------:R-:W-:Y:S01]  /*7420*/  @P5 IADD3 R45, P1, R45, 0x200, RZ ;  /* 0x000002002d2d5810 */ /* 0x000fe20007f3e0ff */
[----:B------:R-:W4:Y:S03]  /*7430*/  LDS R27, [R0+0x4800] ;  /* 0x00480000001b7984 */ /* 0x000f260000000800 */
[----:B------:R-:W-:Y:S01]  /*7440*/  @P5 IADD3.X R48, RZ, R48, RZ, P1, !PT ;  /* 0x00000030ff305210 */ /* 0x000fe20000ffe4ff */
[----:B------:R0:W-:Y:S01]  /*7450*/  @P5 STG.E desc[UR4][R2.64], R15 ;  /* 0x0000000f02005986 */ /* 0x0001e2000c101904 */
[----:B------:R-:W-:-:S03]  /*7460*/  ISETP.GE.U32.AND P1, PT, R44, 0x400, PT ;  /* 0x000004002c00780c */ /* 0x000fc60003f26070 */
[----:B------:R-:W4:Y:S01]  /*7470*/  LDS R15, [R0+0xa00] ;  /* 0x000a0000000f7984 */ /* 0x000f220000000800 */
[----:B-1----:R-:W-:-:S03]  /*7480*/  FADD.FTZ R16, RZ, R16 ;  /* 0x00000010ff107221 */ /* 0x002fc60000010000 */
[----:B------:R-:W-:Y:S01]  /*7490*/  LDS R19, [R0+0x2200] ;  /* 0x0022000000137984 */ /* 0x000fe20000000800 */
[----:B0-----:R-:W-:Y:S01]  /*74a0*/  FADD.FTZ R16, R16, R17 ;  /* 0x0000001110107221 */ /* 0x001fe20000010000 */
[----:B------:R-:W-:Y:S02]  /*74b0*/  @P5 MOV R2, R39 ;  /* 0x0000002700025202 */ /* 0x000fe40000000f00 */
[----:B------:R-:W-:Y:S01]  /*74c0*/  LDS R23, [R0+0x3600] ;  /* 0x0036000000177984 */ /* 0x000fe20000000800 */
[-C--:B------:R-:W-:Y:S01]  /*74d0*/  @P5 MOV R3, R46.reuse ;  /* 0x0000002e00035202 */ /* 0x080fe20000000f00 */
[----:B---3--:R-:W-:Y:S01]  /*74e0*/  FADD.FTZ R16, R16, R21 ;  /* 0x0000001510107221 */ /* 0x008fe20000010000 */
        /* <DEDUP_REMOVED lines=8> */
[----:B--2---:R-:W-:Y:S02]  /*7570*/  FADD.FTZ R7, RZ, R7 ;  /* 0x00000007ff077221 */ /* 0x004fe40000010000 */
[----:B------:R-:W-:Y:S02]  /*7580*/  LDS R12, [R0+0x3800] ;  /* 0x00380000000c7984 */ /* 0x000fe40000000800 */
[----:B------:R-:W-:Y:S01]  /*7590*/  FADD.FTZ R7, R7, R24 ;  /* 0x0000001807077221 */ /* 0x000fe20000010000 */
[----:B----4-:R-:W-:Y:S01]  /*75a0*/  FADD.FTZ R37, R6, R37 ;  /* 0x0000002506257221 */ /* 0x010fe20000010000 */
[----:B0-----:R-:W-:Y:S01]  /*75b0*/  @P0 MOV R2, R45 ;  /* 0x0000002d00020202 */ /* 0x001fe20000000f00 */
[----:B------:R-:W0:Y:S01]  /*75c0*/  LDS R6, [R0+0xe00] ;  /* 0x000e000000067984 */ /* 0x000e220000000800 */
[----:B------:R-:W-:Y:S01]  /*75d0*/  FADD.FTZ R7, R7, R32 ;  /* 0x0000002007077221 */ /* 0x000fe20000010000 */
[----:B------:R-:W-:Y:S01]  /*75e0*/  @P0 IADD3 R45, P6, R45, 0x200, RZ ;  /* 0x000002002d2d0810 */ /* 0x000fe20007fde0ff */
[----:B------:R-:W-:Y:S01]  /*75f0*/  FADD.FTZ R27, R16, R27 ;  /* 0x0000001b101b7221 */ /* 0x000fe20000010000 */
[----:B------:R-:W-:Y:S01]  /*7600*/  @P0 MOV R3, R48 ;  /* 0x0000003000030202 */ /* 0x000fe20000000f00 */
[----:B------:R-:W-:Y:S01]  /*7610*/  FADD.FTZ R25, R7, R36 ;  /* 0x0000002407197221 */ /* 0x000fe20000010000 */
[----:B------:R-:W1:Y:S01]  /*7620*/  LDS R8, [R0+0x1200] ;  /* 0x0012000000087984 */ /* 0x000e620000000800 */
[----:B------:R-:W-:Y:S01]  /*7630*/  @P0 IMAD.X R48, RZ, RZ, R48, P6 ;  /* 0x000000ffff300224 */ /* 0x000fe200030e0630 */
[----:B------:R-:W-:Y:S01]  /*7640*/  @P0 IADD3 R39, P6, R39, 0x200, RZ ;  /* 0x0000020027270810 */ /* 0x000fe20007fde0ff */
[----:B------:R-:W-:Y:S01]  /*7650*/  FADD.FTZ R15, RZ, R15 ;  /* 0x0000000fff0f7221 */ /* 0x000fe20000010000 */
[----:B------:R-:W2:Y:S02]  /*7660*/  LDS R7, [R0+0x1000] ;  /* 0x0010000000077984 */ /* 0x000ea40000000800 */
[----:B------:R-:W-:Y:S01]  /*7670*/  @P0 IADD3.X R46, RZ, R46, RZ, P6, !PT ;  /* 0x0000002eff2e0210 */ /* 0x000fe200037fe4ff */
[----:B------:R-:W-:Y:S01]  /*7680*/  FADD.FTZ R15, R15, R18 ;  /* 0x000000120f0f7221 */ /* 0x000fe20000010000 */
[----:B------:R3:W-:Y:S01]  /*7690*/  @P0 STG.E desc[UR4][R2.64], R37 ;  /* 0x0000002502000986 */ /* 0x0007e2000c101904 */
[----:B------:R-:W-:-:S02]  /*76a0*/  ISETP.GE.U32.AND P6, PT, R44, 0x500, PT ;  /* 0x000005002c00780c */ /* 0x000fc40003fc6070 */
[----:B------:R-:W-:Y:S01]  /*76b0*/  FADD.FTZ R15, R15, R20 ;  /* 0x000000140f0f7221 */ /* 0x000fe20000010000 */
[----:B------:R4:W-:Y:S04]  /*76c0*/  @P0 STG.E desc[UR4][R4.64], R73 ;  /* 0x0000004904000986 */ /* 0x0009e8000c101904 */
[----:B------:R-:W-:Y:S01]  /*76d0*/  LDS R14, [R0+0x4c00] ;  /* 0x004c0000000e7984 */ /* 0x000fe20000000800 */
[----:B---3--:R-:W-:-:S03]  /*76e0*/  @P4 MOV R2, R45 ;  /* 0x0000002d00024202 */ /* 0x008fc60000000f00 */
[----:B------:R-:W-:Y:S01]  /*76f0*/  LDS R17, [R0+0x4e00] ;  /* 0x004e000000117984 */ /* 0x000fe20000000800 */
[-C--:B------:R-:W-:Y:S02]  /*7700*/  @P4 MOV R3, R48.reuse ;  /* 0x0000003000034202 */ /* 0x080fe40000000f00 */
[----:B------:R-:W-:Y:S01]  /*7710*/  @P4 IADD3 R45, P0, R45, 0x200, RZ ;  /* 0x000002002d2d4810 */ /* 0x000fe20007f1e0ff */
[----:B----4-:R-:W-:Y:S02]  /*7720*/  FADD.FTZ R5, R15, R22 ;  /* 0x000000160f057221 */ /* 0x010fe40000010000 */
[----:B------:R3:W-:Y:S01]  /*7730*/  @P4 STG.E desc[UR4][R2.64], R25 ;  /* 0x0000001902004986 */ /* 0x0007e2000c101904 */
[----:B------:R-:W-:-:S03]  /*7740*/  @P4 IADD3.X R48, RZ, R48, RZ, P0, !PT ;  /* 0x00000030ff304210 */ /* 0x000fc600007fe4ff */
[----:B------:R-:W4:Y:S01]  /*7750*/  LDS R15, [R0+0x2600] ;  /* 0x00260000000f7984 */ /* 0x000f220000000800 */
[----:B0-----:R-:W-:-:S04]  /*7760*/  FADD.FTZ R6, RZ, R6 ;  /* 0x00000006ff067221 */ /* 0x001fc80000010000 */
[----:B------:R-:W-:Y:S01]  /*7770*/  FADD.FTZ R6, R6, R19 ;  /* 0x0000001306067221 */ /* 0x000fe20000010000 */
[----:B---3--:R-:W-:Y:S01]  /*7780*/  @P4 MOV R2, R39 ;  /* 0x0000002700024202 */ /* 0x008fe20000000f00 */
[----:B-1----:R-:W-:Y:S01]  /*7790*/  FADD.FTZ R8, RZ, R8 ;  /* 0x00000008ff087221 */ /* 0x002fe20000010000 */
[-C--:B------:R-:W-:Y:S01]  /*77a0*/  @P4 MOV R3, R46.reuse ;  /* 0x0000002e00034202 */ /* 0x080fe20000000f00 */
[----:B------:R-:W-:Y:S01]  /*77b0*/  FADD.FTZ R6, R6, R23 ;  /* 0x0000001706067221 */ /* 0x000fe20000010000 */
[----:B------:R-:W-:Y:S01]  /*77c0*/  @P4 IADD3 R39, P0, R39, 0x200, RZ ;  /* 0x0000020027274810 */ /* 0x000fe20007f1e0ff */
[----:B--2---:R-:W-:Y:S02]  /*77d0*/  FADD.FTZ R7, RZ, R7 ;  /* 0x00000007ff077221 */ /* 0x004fe40000010000 */
[----:B------:R0:W-:Y:S01]  /*77e0*/  @P4 STG.E desc[UR4][R2.64], R9 ;  /* 0x0000000902004986 */ /* 0x0001e2000c101904 */
[----:B------:R-:W-:Y:S01]  /*77f0*/  @P4 IADD3.X R46, RZ, R46, RZ, P0, !PT ;  /* 0x0000002eff2e4210 */ /* 0x000fe200007fe4ff */
[----:B------:R-:W-:Y:S01]  /*7800*/  FADD.FTZ R7, R7, R10 ;  /* 0x0000000a07077221 */ /* 0x000fe20000010000 */
[----:B------:R-:W-:Y:S01]  /*7810*/  FADD.FTZ R29, R6, R29 ;  /* 0x0000001d061d7221 */ /* 0x000fe20000010000 */
[----:B------:R-:W1:Y:S02]  /*7820*/  LDS R9, [R0+0x3a00] ;  /* 0x003a000000097984 */ /* 0x000e640000000800 */
[----:B------:R-:W-:Y:S01]  /*7830*/  FADD.FTZ R7, R7, R12 ;  /* 0x0000000c07077221 */ /* 0x000fe20000010000 */
[----:B0-----:R-:W-:-:S02]  /*7840*/  @P3 MOV R2, R45 ;  /* 0x0000002d00023202 */ /* 0x001fc40000000f00 */
[----:B------:R-:W-:Y:S02]  /*7850*/  @P3 MOV R3, R48 ;  /* 0x0000003000033202 */ /* 0x000fe40000000f00 */
[----:B------:R-:W-:-:S03]  /*7860*/  @P3 IADD3 R45, P0, R45, 0x200, RZ ;  /* 0x000002002d2d3810 */ /* 0x000fc60007f1e0ff */
[----:B------:R0:W-:Y:S01]  /*7870*/  @P3 STG.E desc[UR4][R2.64], R5 ;  /* 0x0000000502003986 */ /* 0x0001e2000c101904 */
[----:B------:R-:W-:Y:S01]  /*7880*/  @P3 IADD3.X R48, RZ, R48, RZ, P0, !PT ;  /* 0x00000030ff303210 */ /* 0x000fe200007fe4ff */
[----:B----4-:R-:W-:Y:S01]  /*7890*/  FADD.FTZ R8, R8, R15 ;  /* 0x0000000f08087221 */ /* 0x010fe20000010000 */
[----:B0-----:R-:W-:Y:S02]  /*78a0*/  @P3 MOV R2, R39 ;  /* 0x0000002700023202 */ /* 0x001fe40000000f00 */
[----:B------:R-:W-:Y:S02]  /*78b0*/  @P3 MOV R3, R46 ;  /* 0x0000002e00033202 */ /* 0x000fe40000000f00 */
[----:B------:R-:W-:-:S03]  /*78c0*/  @P3 IADD3 R39, P4, R39, 0x200, RZ ;  /* 0x0000020027273810 */ /* 0x000fc60007f9e0ff */
[----:B------:R0:W-:Y:S01]  /*78d0*/  @P3 STG.E desc[UR4][R2.64], R75 ;  /* 0x0000004b02003986 */ /* 0x0001e2000c101904 */
[----:B------:R-:W-:Y:S01]  /*78e0*/  @P3 IADD3.X R46, RZ, R46, RZ, P4, !PT ;  /* 0x0000002eff2e3210 */ /* 0x000fe200027fe4ff */
[----:B-1----:R-:W-:-:S04]  /*78f0*/  FADD.FTZ R8, R8, R9 ;  /* 0x0000000908087221 */ /* 0x002fc80000010000 */
[----:B------:R-:W-:Y:S01]  /*7900*/  FADD.FTZ R17, R8, R17 ;  /* 0x0000001108117221 */ /* 0x000fe20000010000 */
        /* <DEDUP_REMOVED lines=39> */
.L_x_12568:
[----:B------:R-:W-:Y:S01]  /*7b80*/  HFMA2.MMA R10, -RZ, RZ, 0, 1.847743988037109375e-06 ;  /* 0x0000001fff0a7435 */ /* 0x000fe200000001ff */
[----:B------:R-:W-:Y:S01]  /*7b90*/  BSSY B1, `(.L_x_12660) ;  /* 0x0000006000017945 */ /* 0x000fe20003800000 */
[----:B------:R-:W-:Y:S01]  /*7ba0*/  IMAD.MOV.U32 R13, RZ, RZ, 0x1 ;  /* 0x00000001ff0d7424 */ /* 0x000fe200078e00ff */
[----:B------:R-:W-:-:S08]  /*7bb0*/  MOV R2, 0xffffffff ;  /* 0xffffffff00027802 */ /* 0x000fd00000000f00 */
[----:B-----5:R-:W-:Y:S05]  /*7bc0*/  WARPSYNC.COLLECTIVE R2, `(.L_x_12661) ;  /* 0x0000000002087348 */ /* 0x020fea0003c00000 */
[----:B------:R0:W1:Y:S02]  /*7bd0*/  SHFL.BFLY P5, R169, R12, R13, R10 ;  /* 0x0c00000d0ca97389 */ /* 0x00006400000a000a */
[----:B01---5:R-:W-:Y:S01]  /*7be0*/  ENDCOLLECTIVE ;  /* 0x000000000000791b */ /* 0x023fe20003800000 */
.L_x_12661:
[----:B------:R-:W-:Y:S05]  /*7bf0*/  BSYNC B1 ;  /* 0x0000000000017941 */ /* 0x000fea0003800000 */
.L_x_12660:
        /* <DEDUP_REMOVED lines=9> */
.L_x_12662:
        /* <DEDUP_REMOVED lines=8> */
.L_x_12663:
[----:B------:R-:W-:Y:S02]  /*7d10*/  MOV R12, R11 ;  /* 0x0000000b000c7202 */ /* 0x000fe40000000f00 */
[----:B------:R-:W-:-:S05]  /*7d20*/  MOV R2, R169 ;  /* 0x000000a900027202 */ /* 0x000fca0000000f00 */
[----:B------:R-:W-:Y:S01]  /*7d30*/  FADD.FTZ R168, R168, R2 ;  /* 0x00000002a8a87221 */ /* 0x000fe20000010000 */
[----:B------:R-:W-:-:S07]  /*7d40*/  MOV R2, 0xffffffff ;  /* 0xffffffff00027802 */ /* 0x000fce0000000f00 */
[----:B------:R-:W-:Y:S05]  /*7d50*/  WARPSYNC.COLLECTIVE R2, `(.L_x_12664) ;  /* 0x0000000002087348 */ /* 0x000fea0003c00000 */
[----:B------:R0:W1:Y:S02]  /*7d60*/  SHFL.BFLY P5, R169, R12, R13, R10 ;  /* 0x0c00000d0ca97389 */ /* 0x00006400000a000a */
[----:B01----:R-:W-:Y:S01]  /*7d70*/  ENDCOLLECTIVE ;  /* 0x000000000000791b */ /* 0x003fe20003800000 */
.L_x_12664:
        /* <DEDUP_REMOVED lines=8> */
.L_x_12665:
[----:B------:R-:W-:Y:S02]  /*7e00*/  MOV R12, R11 ;  /* 0x0000000b000c7202 */ /* 0x000fe40000000f00 */
[----:B------:R-:W-:-:S05]  /*7e10*/  MOV R2, R169 ;  /* 0x000000a900027202 */ /* 0x000fca0000000f00 */
[----:B------:R-:W-:Y:S01]  /*7e20*/  FADD.FTZ R168, R168, R2 ;  /* 0x00000002a8a87221 */ /* 0x000fe20000010000 */
[----:B------:R-:W-:-:S07]  /*7e30*/  MOV R2, 0xffffffff ;  /* 0xffffffff00027802 */ /* 0x000fce0000000f00 */
[----:B------:R-:W-:Y:S05]  /*7e40*/  WARPSYNC.COLLECTIVE R2, `(.L_x_12666) ;  /* 0x0000000002087348 */ /* 0x000fea0003c00000 */
[----:B------:R0:W1:Y:S02]  /*7e50*/  SHFL.BFLY P5, R169, R12, R13, R10 ;  /* 0x0c00000d0ca97389 */ /* 0x00006400000a000a */
[----:B01----:R-:W-:Y:S01]  /*7e60*/  ENDCOLLECTIVE ;  /* 0x000000000000791b */ /* 0x003fe20003800000 */
.L_x_12666:
        /* <DEDUP_REMOVED lines=8> */
.L_x_12667:
[----:B------:R-:W-:Y:S02]  /*7ef0*/  MOV R12, R11 ;  /* 0x0000000b000c7202 */ /* 0x000fe40000000f00 */
[----:B------:R-:W-:-:S05]  /*7f00*/  MOV R2, R169 ;  /* 0x000000a900027202 */ /* 0x000fca0000000f00 */
[----:B------:R-:W-:Y:S01]  /*7f10*/  FADD.FTZ R168, R168, R2 ;  /* 0x00000002a8a87221 */ /* 0x000fe20000010000 */
[----:B------:R-:W-:-:S07]  /*7f20*/  MOV R2, 0xffffffff ;  /* 0xffffffff00027802 */ /* 0x000fce0000000f00 */
[----:B------:R-:W-:Y:S05]  /*7f30*/  WARPSYNC.COLLECTIVE R2, `(.L_x_12668) ;  /* 0x0000000002087348 */ /* 0x000fea0003c00000 */
[----:B------:R0:W1:Y:S02]  /*7f40*/  SHFL.BFLY P5, R169, R12, R13, R10 ;  /* 0x0c00000d0ca97389 */ /* 0x00006400000a000a */
[----:B01----:R-:W-:Y:S01]  /*7f50*/  ENDCOLLECTIVE ;  /* 0x000000000000791b */ /* 0x003fe20003800000 */
.L_x_12668:
        /* <DEDUP_REMOVED lines=8> */
.L_x_12669:
[----:B------:R-:W-:Y:S02]  /*7fe0*/  MOV R12, R11 ;  /* 0x0000000b000c7202 */ /* 0x000fe40000000f00 */
[----:B------:R-:W-:-:S07]  /*7ff0*/  MOV R170, R169 ;  /* 0x000000a900aa7202 */ /* 0x000fce0000000f00 */
[----:B------:R-:W-:Y:S05]  /*8000*/  WARPSYNC.COLLECTIVE R2, `(.L_x_12670) ;  /* 0x0000000002087348 */ /* 0x000fea0003c00000 */
[----:B------:R0:W1:Y:S02]  /*8010*/  SHFL.BFLY P5, R169, R12, R13, R10 ;  /* 0x0c00000d0ca97389 */ /* 0x00006400000a000a */
[----:B01----:R-:W-:Y:S01]  /*8020*/  ENDCOLLECTIVE ;  /* 0x000000000000791b */ /* 0x003fe20003800000 */
.L_x_12670:
[----:B------:R-:W-:Y:S01]  /*8030*/  MOV R2, R169 ;  /* 0x000000a900027202 */ /* 0x000fe20000000f00 */
[----:B------:R-:W-:Y:S06]  /*8040*/  BRA `(.L_x_12671) ;  /* 0xffffffac00707947 */ /* 0x000fec000383ffff */
.L_x_12672:
        /* <DEDUP_REMOVED lines=11> */
.L_x_17013:


//--------------------- .text._ZN10layer_norm22ln_bwd_finalize_kernelINS_22Kernel_traits_finalizeILj1280Ef6__halffS2_fjLb0ELj1024ELj4ENS_18Kernel_traits_baseILj1280EfS2_fS2_fjLj1024EEEEELb0ELb1EEEvNS_9BwdParamsE --------------------------
	.section	.text._ZN10layer_norm22ln_bwd_finalize_kernelINS_22Kernel_traits_finalizeILj1280Ef6__halffS2_fjLb0ELj1024ELj4ENS_18Kernel_traits_baseILj1280EfS2_fS2_fjLj1024EEEEELb0ELb1EEEvNS_9BwdParamsE,"ax",@progbits
	.align	128
        .global         _ZN10layer_norm22ln_bwd_finalize_kernelINS_22Kernel_traits_finalizeILj1280Ef6__halffS2_fjLb0ELj1024ELj4ENS_18Kernel_traits_baseILj1280EfS2_fS2_fjLj1024EEEEELb0ELb1EEEvNS_9BwdParamsE
        .type           _ZN10layer_norm22ln_bwd_finalize_kernelINS_22Kernel_traits_finalizeILj1280Ef6__halffS2_fjLb0ELj1024ELj4ENS_18Kernel_traits_baseILj1280EfS2_fS2_fjLj1024EEEEELb0ELb1EEEvNS_9BwdParamsE,@function
        .size           _ZN10layer_norm22ln_bwd_finalize_kernelINS_22Kernel_traits_finalizeILj1280Ef6__halffS2_fjLb0ELj1024ELj4ENS_18Kernel_traits_baseILj1280EfS2_fS2_fjLj1024EEEEELb0ELb1EEEvNS_9BwdParamsE,(.L_x_17014 - _ZN10layer_norm22ln_bwd_finalize_kernelINS_22Kernel_traits_finalizeILj1280Ef6__halffS2_fjLb0ELj1024ELj4ENS_18Kernel_traits_baseILj1280EfS2_fS2_fjLj1024EEEEELb0ELb1EEEvNS_9BwdParamsE)
        .other          _ZN10layer_norm22ln_bwd_finalize_kernelINS_22Kernel_traits_finalizeILj1280Ef6__halffS2_fjLb0ELj1024ELj4ENS_18Kernel_traits_baseILj1280EfS2_fS2_fjLj1024EEEEELb0ELb1EEEvNS_9BwdParamsE,@"STO_CUDA_ENTRY STV_DEFAULT"
_ZN10layer_norm22ln_bwd_finalize_kernelINS_22Kernel_traits_finalizeILj1280Ef6__halffS2_fjLb0ELj1024ELj4ENS_18Kernel_traits_baseILj1280EfS2_fS2_fjLj1024EEEEELb0ELb1EEEvNS_9BwdParamsE:
.text._ZN10layer_norm22ln_bwd_finalize_kernelINS_22Kernel_traits_finalizeILj1280Ef6__halffS2_fjLb0ELj1024ELj4ENS_18Kernel_traits_baseILj1280EfS2_fS2_fjLj1024EEEEELb0ELb1EEEvNS_9BwdParamsE:
        /* <DEDUP_REMOVED lines=26> */
.L_x_12682:
        /* <DEDUP_REMOVED lines=31> */
.L_x_12677:
        /* <DEDUP_REMOVED lines=34> */
.L_x_12676:
[----:B------:R-:W-:Y:S05]  /*05b0*/  BSYNC B1 ;  /* 0x0000000000017941 */ /* 0x000fea0003800000 */
.L_x_12675:
        /* <DEDUP_REMOVED lines=25> */
.L_x_12679:
[----:B------:R-:W-:Y:S05]  /*0750*/  BSYNC B1 ;  /* 0x0000000000017941 */ /* 0x000fea0003800000 */
.L_x_12678:
        /* <DEDUP_REMOVED lines=12> */
.L_x_12674:
[----:B------:R-:W-:Y:S05]  /*0820*/  BSYNC B0 ;  /* 0x0000000000007941 */ /* 0x000fea0003800000 */
.L_x_12673:
        /* <DEDUP_REMOVED lines=29> */
.L_x_12693:
[----:B------:R-:W-:Y:S01]  /*0a00*/  @!P1 SHF.R.U32.HI R12, RZ, 0x3, R0 ;  /* 0x00000003ff0c9819 */ /* 0x000fe20000011600 */
[----:B----4-:R-:W-:Y:S01]  /*0a10*/  FADD.FTZ R14, R9, R14 ;  /* 0x0000000e090e7221 */ /* 0x010fe20000010000 */
[----:B---3--:R-:W-:Y:S02]  /*0a20*/  FADD.FTZ R11, R10, R11 ;  /* 0x0000000b0a0b7221 */ /* 0x008fe40000010000 */
[----:B------:R-:W-:-:S05]  /*0a30*/  @!P1 LOP3.LUT R12, R12, 0x1ffffffc, RZ, 0xc0, !PT ;  /* 0x1ffffffc0c0c9812 */ /* 0x000fca00078ec0ff */
[----:B------:R3:W-:Y:S04]  /*0a40*/  @!P1 STS [R12+UR4+0x2000], R14 ;  /* 0x0020000e0c009988 */ /* 0x0007e80008000804 */
[----:B------:R3:W-:Y:S02]  /*0a50*/  @!P1 STS [R12+UR4+0x2080], R11 ;  /* 0x0020800b0c009988 */ /* 0x0007e40008000804 */
.L_x_12680:
        /* <DEDUP_REMOVED lines=15> */
.L_x_12681:
[----:B------:R-:W-:Y:S01]  /*0b50*/  HFMA2.MMA R19, -RZ, RZ, 0, 5.9604644775390625e-08 ;  /* 0x00000001ff137435 */ /* 0x000fe200000001ff */
[----:B0--3--:R-:W-:Y:S01]  /*0b60*/  MOV R20, R10 ;  /* 0x0000000a00147202 */ /* 0x009fe20000000f00 */
[----:B------:R-:W-:Y:S01]  /*0b70*/  IMAD.MOV.U32 R22, RZ, RZ, 0x1f ;  /* 0x0000001fff167424 */ /* 0x000fe200078e00ff */
[----:B------:R-:W-:-:S08]  /*0b80*/  MOV R17, 0xffffffff ;  /* 0xffffffff00117802 */ /* 0x000fd00000000f00 */
[----:B-12---:R-:W-:Y:S05]  /*0b90*/  WARPSYNC.COLLECTIVE R17, `(.L_x_12683) ;  /* 0x0000000011087348 */ /* 0x006fea0003c00000 */
[----:B------:R0:W3:Y:S02]  /*0ba0*/  SHFL.BFLY P2, R18, R20, R19, R22 ;  /* 0x0c00001314127389 */ /* 0x0000e40000040016 */
[----:B0123--:R-:W-:Y:S01]  /*0bb0*/  ENDCOLLECTIVE ;  /* 0x000000000000791b */ /* 0x00ffe20003800000 */
.L_x_12683:
[----:B------:R-:W-:Y:S01]  /*0bc0*/  HFMA2.MMA R19, -RZ, RZ, 0, 1.1920928955078125e-07 ;  /* 0x00000002ff137435 */ /* 0x000fe200000001ff */
[----:B------:R-:W-:-:S05]  /*0bd0*/  MOV R11, R18 ;  /* 0x00000012000b7202 */ /* 0x000fca0000000f00 */
[----:B------:R-:W-:-:S05]  /*0be0*/  FADD.FTZ R11, R10, R11 ;  /* 0x0000000b0a0b7221 */ /* 0x000fca0000010000 */
[----:B------:R-:W-:-:S07]  /*0bf0*/  MOV R20, R11 ;  /* 0x0000000b00147202 */ /* 0x000fce0000000f00 */
[----:B------:R-:W-:Y:S05]  /*0c00*/  WARPSYNC.COLLECTIVE R17, `(.L_x_12684) ;  /* 0x0000000011087348 */ /* 0x000fea0003c00000 */
[----:B------:R0:W1:Y:S02]  /*0c10*/  SHFL.BFLY P2, R18, R20, R19, R22 ;  /* 0x0c00001314127389 */ /* 0x0000640000040016 */
[----:B01----:R-:W-:Y:S01]  /*0c20*/  ENDCOLLECTIVE ;  /* 0x000000000000791b */ /* 0x003fe20003800000 */
.L_x_12684:
[----:B------:R-:W-:Y:S01]  /*0c30*/  HFMA2.MMA R19, -RZ, RZ, 0, 2.384185791015625e-07 ;  /* 0x00000004ff137435 */ /* 0x000fe200000001ff */
[----:B------:R-:W-:-:S04]  /*0c40*/  IMAD.MOV.U32 R12, RZ, RZ, R18 ;  /* 0x000000ffff0c7224 */ /* 0x000fc800078e0012 */
[----:B------:R-:W-:-:S05]  /*0c50*/  FADD.FTZ R12, R11, R12 ;  /* 0x0000000c0b0c7221 */ /* 0x000fca0000010000 */
[----:B------:R-:W-:-:S07]  /*0c60*/  MOV R20, R12 ;  /* 0x0000000c00147202 */ /* 0x000fce0000000f00 */
[----:B------:R-:W-:Y:S05]  /*0c70*/  WARPSYNC.COLLECTIVE R17, `(.L_x_12685) ;  /* 0x0000000011087348 */ /* 0x000fea0003c00000 */
[----:B------:R0:W1:Y:S02]  /*0c80*/  SHFL.BFLY P2, R18, R20, R19, R22 ;  /* 0x0c00001314127389 */ /* 0x0000640000040016 */
[----:B01----:R-:W-:Y:S01]  /*0c90*/  ENDCOLLECTIVE ;  /* 0x000000000000791b */ /* 0x003fe20003800000 */
.L_x_12685:
[----:B------:R-:W-:Y:S01]  /*0ca0*/  IMAD.MOV.U32 R19, RZ, RZ, 0x8 ;  /* 0x00000008ff137424 */ /* 0x000fe200078e00ff */
[----:B------:R-:W-:-:S05]  /*0cb0*/  MOV R13, R18 ;  /* 0x00000012000d7202 */ /* 0x000fca0000000f00 */
[----:B------:R-:W-:-:S05]  /*0cc0*/  FADD.FTZ R13, R12, R13 ;  /* 0x0000000d0c0d7221 */ /* 0x000fca0000010000 */
[----:B------:R-:W-:-:S07]  /*0cd0*/  MOV R20, R13 ;  /* 0x0000000d00147202 */ /* 0x000fce0000000f00 */
[----:B------:R-:W-:Y:S05]  /*0ce0*/  WARPSYNC.COLLECTIVE R17, `(.L_x_12686) ;  /* 0x0000000011087348 */ /* 0x000fea0003c00000 */
[----:B------:R0:W1:Y:S02]  /*0cf0*/  SHFL.BFLY P2, R18, R20, R19, R22 ;  /* 0x0c00001314127389 */ /* 0x0000640000040016 */
[----:B01----:R-:W-:Y:S01]  /*0d00*/  ENDCOLLECTIVE ;  /* 0x000000000000791b */ /* 0x003fe20003800000 */
.L_x_12686:
[----:B------:R-:W-:Y:S01]  /*0d10*/  HFMA2.MMA R19, -RZ, RZ, 0, 9.5367431640625e-07 ;  /* 0x00000010ff137435 */ /* 0x000fe200000001ff */
[----:B------:R-:W-:-:S05]  /*0d20*/  MOV R10, R18 ;  /* 0x00000012000a7202 */ /* 0x000fca0000000f00 */
[----:B------:R-:W-:-:S05]  /*0d30*/  FADD.FTZ R10, R13, R10 ;  /* 0x0000000a0d0a7221 */ /* 0x000fca0000010000 */
[----:B------:R-:W-:-:S07]  /*0d40*/  MOV R20, R10 ;  /* 0x0000000a00147202 */ /* 0x000fce0000000f00 */
[----:B------:R-:W-:Y:S05]  /*0d50*/  WARPSYNC.COLLECTIVE R17, `(.L_x_12687) ;  /* 0x0000000011087348 */ /* 0x000fea0003c00000 */
[----:B------:R0:W1:Y:S02]  /*0d60*/  SHFL.BFLY P2, R18, R20, R19, R22 ;  /* 0x0c00001314127389 */ /* 0x0000640000040016 */
[----:B01----:R-:W-:Y:S01]  /*0d70*/  ENDCOLLECTIVE ;  /* 0x000000000000791b */ /* 0x003fe20003800000 */
.L_x_12687:
[----:B------:R-:W-:Y:S01]  /*0d80*/  HFMA2.MMA R19, -RZ, RZ, 0, 5.9604644775390625e-08 ;  /* 0x00000001ff137435 */ /* 0x000fe200000001ff */
[----:B------:R-:W-:Y:S01]  /*0d90*/  IMAD.MOV.U32 R20, RZ, RZ, R9 ;  /* 0x000000ffff147224 */ /* 0x000fe200078e0009 */
[----:B------:R-:W-:-:S09]  /*0da0*/  MOV R11, R18 ;  /* 0x00000012000b7202 */ /* 0x000fd20000000f00 */
[----:B------:R-:W-:Y:S05]  /*0db0*/  WARPSYNC.COLLECTIVE R17, `(.L_x_12688) ;  /* 0x0000000011087348 */ /* 0x000fea0003c00000 */
[----:B------:R0:W1:Y:S02]  /*0dc0*/  SHFL.BFLY P2, R18, R20, R19, R22 ;  /* 0x0c00001314127389 */ /* 0x0000640000040016 */
[----:B01----:R-:W-:Y:S01]  /*0dd0*/  ENDCOLLECTIVE ;  /* 0x000000000000791b */ /* 0x003fe20003800000 */
.L_x_12688:
[----:B------:R-:W-:Y:S01]  /*0de0*/  HFMA2.MMA R19, -RZ, RZ, 0, 1.1920928955078125e-07 ;  /* 0x00000002ff137435 */ /* 0x000fe200000001ff */
[----:B------:R-:W-:-:S05]  /*0df0*/  MOV R12, R18 ;  /* 0x00000012000c7202 */ /* 0x000fca0000000f00 */
[----:B------:R-:W-:-:S05]  /*0e00*/  FADD.FTZ R14, R9, R12 ;  /* 0x0000000c090e7221 */ /* 0x000fca0000010000 */
[----:B------:R-:W-:-:S07]  /*0e10*/  MOV R20, R14 ;  /* 0x0000000e00147202 */ /* 0x000fce0000000f00 */
[----:B------:R-:W-:Y:S05]  /*0e20*/  WARPSYNC.COLLECTIVE R17, `(.L_x_12689) ;  /* 0x0000000011087348 */ /* 0x000fea0003c00000 */
[----:B------:R0:W1:Y:S02]  /*0e30*/  SHFL.BFLY P2, R18, R20, R19, R22 ;  /* 0x0c00001314127389 */ /* 0x0000640000040016 */
[----:B01----:R-:W-:Y:S01]  /*0e40*/  ENDCOLLECTIVE ;  /* 0x000000000000791b */ /* 0x003fe20003800000 */
.L_x_12689:
[----:B------:R-:W-:Y:S01]  /*0e50*/  HFMA2.MMA R19, -RZ, RZ, 0, 2.384185791015625e-07 ;  /* 0x00000004ff137435 */ /* 0x000fe200000001ff */
[----:B------:R-:W-:-:S04]  /*0e60*/  IMAD.MOV.U32 R13, RZ, RZ, R18 ;  /* 0x000000ffff0d7224 */ /* 0x000fc800078e0012 */
[----:B------:R-:W-:-:S05]  /*0e70*/  FADD.FTZ R15, R14, R13 ;  /* 0x0000000d0e0f7221 */ /* 0x000fca0000010000 */
[----:B------:R-:W-:-:S07]  /*0e80*/  MOV R20, R15 ;  /* 0x0000000f00147202 */ /* 0x000fce0000000f00 */
[----:B------:R-:W-:Y:S05]  /*0e90*/  WARPSYNC.COLLECTIVE R17, `(.L_x_12690) ;  /* 0x0000000011087348 */ /* 0x000fea0003c00000 */
[----:B------:R0:W1:Y:S02]  /*0ea0*/  SHFL.BFLY P2, R18, R20, R19, R22 ;  /* 0x0c00001314127389 */ /* 0x0000640000040016 */
[----:B01----:R-:W-:Y:S01]  /*0eb0*/  ENDCOLLECTIVE ;  /* 0x000000000000791b */ /* 0x003fe20003800000 */
.L_x_12690:
[----:B------:R-:W-:Y:S01]  /*0ec0*/  IMAD.MOV.U32 R19, RZ, RZ, 0x8 ;  /* 0x00000008ff137424 */ /* 0x000fe200078e00ff */
[----:B------:R-:W-:-:S05]  /*0ed0*/  MOV R16, R18 ;  /* 0x0000001200107202 */ /* 0x000fca0000000f00 */
[----:B------:R-:W-:-:S05]  /*0ee0*/  FADD.FTZ R16, R15, R16 ;  /* 0x000000100f107221 */ /* 0x000fca0000010000 */
[----:B------:R-:W-:-:S07]  /*0ef0*/  MOV R20, R16 ;  /* 0x0000001000147202 */ /* 0x000fce0000000f00 */
[----:B------:R-:W-:Y:S05]  /*0f00*/  WARPSYNC.COLLECTIVE R17, `(.L_x_12691) ;  /* 0x0000000011087348 */ /* 0x000fea0003c00000 */
[----:B------:R0:W1:Y:S02]  /*0f10*/  SHFL.BFLY P2, R18, R20, R19, R22 ;  /* 0x0c00001314127389 */ /* 0x0000640000040016 */
[----:B01----:R-:W-:Y:S01]  /*0f20*/  ENDCOLLECTIVE ;  /* 0x000000000000791b */ /* 0x003fe20003800000 */
.L_x_12691:
[----:B------:R-:W-:Y:S01]  /*0f30*/  HFMA2.MMA R19, -RZ, RZ, 0, 9.5367431640625e-07 ;  /* 0x00000010ff137435 */ /* 0x000fe200000001ff */
[----:B------:R-:W-:-:S05]  /*0f40*/  MOV R9, R18 ;  /* 0x0000001200097202 */ /* 0x000fca0000000f00 */
[----:B------:R-:W-:-:S05]  /*0f50*/  FADD.FTZ R9, R16, R9 ;  /* 0x0000000910097221 */ /* 0x000fca0000010000 */
[----:B------:R-:W-:-:S07]  /*0f60*/  MOV R20, R9 ;  /* 0x0000000900147202 */ /* 0x000fce0000000f00 */
[----:B------:R-:W-:Y:S05]  /*0f70*/  WARPSYNC.COLLECTIVE R17, `(.L_x_12692) ;  /* 0x0000000011087348 */ /* 0x000fea0003c00000 */
[----:B------:R0:W1:Y:S02]  /*0f80*/  SHFL.BFLY P2, R18, R20, R19, R22 ;  /* 0x0c00001314127389 */ /* 0x0000640000040016 */
[----:B01----:R-:W-:Y:S01]  /*0f90*/  ENDCOLLECTIVE ;  /* 0x000000000000791b */ /* 0x003fe20003800000 */
.L_x_12692:
[----:B------:R-:W-:Y:S01]  /*0fa0*/  MOV R14, R18 ;  /* 0x00000012000e7202 */ /* 0x000fe20000000f00 */
[----:B------:R-:W-:Y:S06]  /*0fb0*/  BRA `(.L_x_12693) ;  /* 0xfffffff800907947 */ /* 0x000fec000383ffff */
.L_x_12694:
        /* <DEDUP_REMOVED lines=12> */
.L_x_17014:


//--------------------- .text._ZN10layer_norm13ln_bwd_kernelINS_13Kernel_traitsIf6__halffS2_fjLj1280ELj1ELj4ELj1ELj16ENS_18Kernel_traits_baseILj1280EfS2_fS2_fjLj128EEEEELb1ELb0ELb1ELb1EEEvNS_9BwdParamsE --------------------------
	.section	.text._ZN10layer_norm13ln_bwd_kernelINS_13Kernel_traitsIf6__halffS2_fjLj1280ELj1ELj4ELj1ELj16ENS_18Kernel_traits_baseILj1280EfS2_fS2_fjLj128EEEEELb1ELb0ELb1ELb1EEEvNS_9BwdParamsE,"ax",@progbits
	.align	128
        .global         _ZN10layer_norm13ln_bwd_kernelINS_13Kernel_traitsIf6__halffS2_fjLj1280ELj1ELj4ELj1ELj16ENS_18Kernel_traits_baseILj1280EfS2_fS2_fjLj128EEEEELb1ELb0ELb1ELb1EEEvNS_9BwdParamsE
        .type           _ZN10layer_norm13ln_bwd_kernelINS_13Kernel_traitsIf6__halffS2_fjLj1280ELj1ELj4ELj1ELj16ENS_18Kernel_traits_baseILj1280EfS2_fS2_fjLj128EEEEELb1ELb0ELb1ELb1EEEvNS_9BwdParamsE,@function
        .size           _ZN10layer_norm13ln_bwd_kernelINS_13Kernel_traitsIf6__halffS2_fjLj1280ELj1ELj4ELj1ELj16ENS_18Kernel_traits_baseILj1280EfS2_fS2_fjLj128EEEEELb1ELb0ELb1ELb1EEEvNS_9BwdParamsE,(.L_x_17015 - _ZN10layer_norm13ln_bwd_kernelINS_13Kernel_traitsIf6__halffS2_fjLj1280ELj1ELj4ELj1ELj16ENS_18Kernel_traits_baseILj1280EfS2_fS2_fjLj128EEEEELb1ELb0ELb1ELb1EEEvNS_9BwdParamsE)
        .other          _ZN10layer_norm13ln_bwd_kernelINS_13Kernel_traitsIf6__halffS2_fjLj1280ELj1ELj4ELj1ELj16ENS_18Kernel_traits_baseILj1280EfS2_fS2_fjLj128EEEEELb1ELb0ELb1ELb1EEEvNS_9BwdParamsE,@"STO_CUDA_ENTRY STV_DEFAULT"
_ZN10layer_norm13ln_bwd_kernelINS_13Kernel_traitsIf6__halffS2_fjLj1280ELj1ELj4ELj1ELj16ENS_18Kernel_traits_baseILj1280EfS2_fS2_fjLj128EEEEELb1ELb0ELb1ELb1EEEvNS_9BwdParamsE:
.text._ZN10layer_norm13ln_bwd_kernelINS_13Kernel_traitsIf6__halffS2_fjLj1280ELj1ELj4ELj1ELj16ENS_18Kernel_traits_baseILj1280EfS2_fS2_fjLj128EEEEELb1ELb0ELb1ELb1EEEvNS_9BwdParamsE:
        /* <DEDUP_REMOVED lines=54> */
.L_x_12696:
        /* <DEDUP_REMOVED lines=73> */
.L_x_12782:
        /* <DEDUP_REMOVED lines=52> */
[C---:B--2---:R-:W-:Y:S01]  /*0b30*/  IADD3 R180, R166.reuse, 0x40, RZ ;  /* 0x00000040a6b47810 */ /* 0x044fe20007ffe0ff */
[----:B------:R-:W5:Y:S01]  /*0b40*/  @P0 LDG.E.128 R40, desc[UR4][R2.64] ;  /* 0x0000000402280981 */ /* 0x000f62000c1e1d00 */
[C---:B------:R-:W-:Y:S02]  /*0b50*/  IADD3 R165, R166.reuse, 0x60, RZ ;  /* 0x00000060a6a57810 */ /* 0x040fe40007ffe0ff */
[----:B------:R-:W-:Y:S01]  /*0b60*/  IADD3 R164, R166, 0x80, RZ ;  /* 0x00000080a6a47810 */ /* 0x000fe20007ffe0ff */
[----:B------:R1:W5:Y:S01]  /*0b70*/  @P0 LDG.E.128 R36, desc[UR4][R2.64+0x10] ;  /* 0x0000100402240981 */ /* 0x000362000c1e1d00 */
[----:B0-----:R-:W-:-:S04]  /*0b80*/  IMAD.WIDE.U32 R180, R180, 0x8, R198 ;  /* 0x00000008b4b47825 */ /* 0x001fc800078e00c6 */
[--C-:B------:R-:W-:Y:S01]  /*0b90*/  IMAD.WIDE.U32 R182, R165, 0x8, R198.reuse ;  /* 0x00000008a5b67825 */ /* 0x100fe200078e00c6 */
[----:B------:R-:W5:Y:S03]  /*0ba0*/  LDG.E.64 R190, desc[UR4][R180.64] ;  /* 0x00000004b4be7981 */ /* 0x000f66000c1e1b00 */
[--C-:B-1----:R-:W-:Y:S02]  /*0bb0*/  IMAD.WIDE.U32 R2, R166, 0x8, R198.reuse ;  /* 0x00000008a6027825 */ /* 0x102fe400078e00c6 */
[----:B------:R-:W5:Y:S02]  /*0bc0*/  LDG.E.64 R182, desc[UR4][R182.64] ;  /* 0x00000004b6b67981 */ /* 0x000f64000c1e1b00 */
[----:B------:R-:W-:-:S04]  /*0bd0*/  IMAD.WIDE.U32 R166, R167, 0x8, R198 ;  /* 0x00000008a7a67825 */ /* 0x000fc800078e00c6 */
[----:B------:R-:W-:Y:S01]  /*0be0*/  IMAD.WIDE.U32 R198, R164, 0x8, R198 ;  /* 0x00000008a4c67825 */ /* 0x000fe200078e00c6 */
[----:B------:R-:W5:Y:S04]  /*0bf0*/  LDG.E.64 R196, desc[UR4][R166.64] ;  /* 0x00000004a6c47981 */ /* 0x000f68000c1e1b00 */
[----:B------:R-:W5:Y:S04]  /*0c00*/  LDG.E.64 R180, desc[UR4][R198.64] ;  /* 0x00000004c6b47981 */ /* 0x000f68000c1e1b00 */
[----:B------:R0:W5:Y:S02]  /*0c10*/  LDG.E.64 R164, desc[UR4][R2.64] ;  /* 0x0000000402a47981 */ /* 0x000164000c1e1b00 */
[----:B0-----:R-:W-:Y:S01]  /*0c20*/  CS2R R2, SRZ ;  /* 0x0000000000027805 */ /* 0x001fe2000001ff00 */
[----:B------:R-:W-:Y:S06]  /*0c30*/  BRA `(.L_x_12700) ;  /* 0x0000001c00287947 */ /* 0x000fec0003800000 */
.L_x_12699:
[----:B------:R-:W0:Y:S01]  /*0c40*/  LDC.64 R172, c[0x0][0x238] ;  /* 0x00008e00ffac7b82 */ /* 0x000e220000000a00 */
[----:B------:R-:W-:Y:S01]  /*0c50*/  IADD3 R189, R189, -0x1, RZ ;  /* 0xffffffffbdbd7810 */ /* 0x000fe20007ffe0ff */
[----:B------:R1:W2:Y:S04]  /*0c60*/  LDG.E R0, desc[UR4][R182.64] ;  /* 0x00000004b6007981 */ /* 0x0002a8000c1e1900 */
[----:B------:R-:W-:Y:S01]  /*0c70*/  IMAD R189, R189, R241, RZ ;  /* 0x000000f1bdbd7224 */ /* 0x000fe200078e02ff */
[----:B------:R-:W-:Y:S01]  /*0c80*/  STL [R1+0xb4], R33 ;  /* 0x0000b42101007387 */ /* 0x000fe20000100800 */
[----:B------:R-:W3:Y:S03]  /*0c90*/  LDC.64 R190, c[0x0][0x2b8] ;  /* 0x0000ae00ffbe7b82 */ /* 0x000ee60000000a00 */
[----:B------:R-:W-:Y:S01]  /*0ca0*/  SHF.R.S32.HI R6, RZ, 0x1f, R189 ;  /* 0x0000001fff067819 */ /* 0x000fe200000114bd */
[----:B------:R-:W-:Y:S03]  /*0cb0*/  STL [R1+0xb0], R32 ;  /* 0x0000b02001007387 */ /* 0x000fe60000100800 */
[----:B------:R-:W-:Y:S01]  /*0cc0*/  LEA.HI R189, R6, R189, RZ, 0x3 ;  /* 0x000000bd06bd7211 */ /* 0x000fe200078f18ff */
[----:B------:R-:W4:Y:S01]  /*0cd0*/  LDC.64 R202, c[0x0][0x240] ;  /* 0x00009000ffca7b82 */ /* 0x000f220000000a00 */
[----:B0-----:R-:W-:-:S02]  /*0ce0*/  IMAD.WIDE.U32 R184, R205, 0x20, R172 ;  /* 0x00000020cdb87825 */ /* 0x001fc400078e00ac */
[----:B-1----:R-:W-:Y:S01]  /*0cf0*/  LEA.HI.SX32 R182, R189, R201, 0x1d ;  /* 0x000000c9bdb67211 */ /* 0x002fe200078feaff */
[----:B------:R0:W-:Y:S01]  /*0d00*/  STL [R1+0xac], R31 ;  /* 0x0000ac1f01007387 */ /* 0x0001e20000100800 */
[----:B------:R-:W-:Y:S02]  /*0d10*/  IMAD.WIDE.U32 R6, R193, 0x20, R172 ;  /* 0x00000020c1067825 */ /* 0x000fe400078e00ac */
[C---:B------:R-:W-:Y:S01]  /*0d20*/  IADD3 R225, R182.reuse, 0x20, RZ ;  /* 0x00000020b6e17810 */ /* 0x040fe20007ffe0ff */
[----:B------:R-:W2:Y:S04]  /*0d30*/  LDG.E.128 R12, desc[UR4][R184.64] ;  /* 0x00000004b80c7981 */ /* 0x000ea8000c1e1d00 */
[----:B------:R-:W2:Y:S04]  /*0d40*/  LDG.E.128 R196, desc[UR4][R6.64] ;  /* 0x0000000406c47981 */ /* 0x000ea8000c1e1d00 */
[----:B------:R1:W2:Y:S01]  /*0d50*/  LDG.E.128 R216, desc[UR4][R6.64+0x10] ;  /* 0x0000100406d87981 */ /* 0x0002a2000c1e1d00 */
[C---:B---3--:R-:W-:Y:S01]  /*0d60*/  IMAD.WIDE.U32 R212, R182.reuse, 0x10, R190 ;  /* 0x00000010b6d47825 */ /* 0x048fe200078e00be */
[----:B------:R-:W-:-:S02]  /*0d70*/  IADD3 R177, R182, 0x40, RZ ;  /* 0x00000040b6b17810 */ /* 0x000fc40007ffe0ff */
[----:B------:R-:W3:Y:S01]  /*0d80*/  LDG.E.128 R16, desc[UR4][R184.64+0x10] ;  /* 0x00001004b8107981 */ /* 0x000ee2000c1e1d00 */
[----:B------:R-:W-:-:S03]  /*0d90*/  IMAD.WIDE.U32 R24, R204, 0x20, R172 ;  /* 0x00000020cc187825 */ /* 0x000fc600078e00ac */
[----:B------:R-:W0:Y:S01]  /*0da0*/  LDG.E.128 R212, desc[UR4][R212.64] ;  /* 0x00000004d4d47981 */ /* 0x000e22000c1e1d00 */
[C---:B-1----:R-:W-:Y:S02]  /*0db0*/  IADD3 R6, R182.reuse, 0x60, RZ ;  /* 0x00000060b6067810 */ /* 0x042fe40007ffe0ff */
[----:B------:R-:W-:Y:S01]  /*0dc0*/  IADD3 R182, R182, 0x80, RZ ;  /* 0x00000080b6b67810 */ /* 0x000fe20007ffe0ff */
[----:B------:R-:W3:Y:S02]  /*0dd0*/  LDG.E.128 R20, desc[UR4][R24.64] ;  /* 0x0000000418147981 */ /* 0x000ee4000c1e1d00 */
[----:B------:R-:W-:Y:S01]  /*0de0*/  IMAD.WIDE.U32 R6, R6, 0x10, R190 ;  /* 0x0000001006067825 */ /* 0x000fe200078e00be */
[----:B-----5:R-:W-:Y:S01]  /*0df0*/  ISETP.GE.AND P3, PT, R4, 0x1, PT ;  /* 0x000000010400780c */ /* 0x020fe20003f66270 */
[----:B------:R1:W-:Y:S04]  /*0e00*/  STL [R1+0xa8], R30 ;  /* 0x0000a81e01007387 */ /* 0x0003e80000100800 */
[----:B------:R4:W3:Y:S01]  /*0e10*/  LDG.E.128 R184, desc[UR4][R6.64] ;  /* 0x0000000406b87981 */ /* 0x0008e2000c1e1d00 */
[----:B------:R-:W-:Y:S01]  /*0e20*/  IADD3 R5, R193, 0x80, RZ ;  /* 0x00000080c1057810 */ /* 0x000fe20007ffe0ff */
[----:B------:R-:W-:Y:S01]  /*0e30*/  IMAD.WIDE.U32 R174, R200, 0x20, R172 ;  /* 0x00000020c8ae7825 */ /* 0x000fe200078e00ac */
[----:B------:R-:W-:Y:S01]  /*0e40*/  MOV R192, UR10 ;  /* 0x0000000a00c07c02 */ /* 0x000fe20008000f00 */
[----:B------:R3:W-:Y:S02]  /*0e50*/  STL [R1+0xa4], R29 ;  /* 0x0000a41d01007387 */ /* 0x0007e40000100800 */
[----:B------:R-:W-:-:S02]  /*0e60*/  IMAD.WIDE.U32 R176, R177, 0x10, R190 ;  /* 0x00000010b1b07825 */ /* 0x000fc400078e00be */
[----:B------:R-:W3:Y:S02]  /*0e70*/  LDG.E.128 R220, desc[UR4][R174.64] ;  /* 0x00000004aedc7981 */ /* 0x000ee4000c1e1d00 */
[----:B----4-:R-:W-:Y:S01]  /*0e80*/  IMAD.WIDE.U32 R6, R182, 0x10, R190 ;  /* 0x00000010b6067825 */ /* 0x010fe200078e00be */
[----:B------:R-:W-:Y:S01]  /*0e90*/  MOV R189, UR11 ;  /* 0x0000000b00bd7c02 */ /* 0x000fe20008000f00 */
[----:B------:R-:W4:Y:S04]  /*0ea0*/  LDG.E.128 R8, desc[UR4][R174.64+0x10] ;  /* 0x00001004ae087981 */ /* 0x000f28000c1e1d00 */
[----:B------:R1:W4:Y:S01]  /*0eb0*/  LDG.E.128 R208, desc[UR4][R6.64] ;  /* 0x0000000406d07981 */ /* 0x000322000c1e1d00 */
[----:B------:R-:W-:Y:S01]  /*0ec0*/  IMAD.WIDE.U32 R172, R5, 0x20, R172 ;  /* 0x0000002005ac7825 */ /* 0x000fe200078e00ac */
[----:B------:R-:W-:-:S02]  /*0ed0*/  ISETP.NE.U32.AND P0, PT, R192, RZ, PT ;  /* 0x000000ffc000720c */ /* 0x000fc40003f05070 */
[----:B------:R-:W4:Y:S04]  /*0ee0*/  LDG.E.128 R176, desc[UR4][R176.64] ;  /* 0x00000004b0b07981 */ /* 0x000f28000c1e1d00 */
[----:B------:R-:W4:Y:S01]  /*0ef0*/  LDG.E.128 R168, desc[UR4][R172.64] ;  /* 0x00000004aca87981 */ /* 0x000f22000c1e1d00 */
[----:B-1----:R-:W-:Y:S02]  /*0f00*/  @P3 IADD3 R6, R4, -0x1, RZ ;  /* 0xffffffff04063810 */ /* 0x002fe40007ffe0ff */
[----:B------:R-:W-:Y:S01]  /*0f10*/  MOV R183, RZ ;  /* 0x000000ff00b77202 */ /* 0x000fe20000000f00 */
[----:B------:R-:W-:Y:S01]  /*0f20*/  IMAD.WIDE.U32 R224, R225, 0x10, R190 ;  /* 0x00000010e1e07825 */ /* 0x000fe200078e00be */
[----:B------:R-:W4:Y:S03]  /*0f30*/  LDG.E.128 R24, desc[UR4][R24.64+0x10] ;  /* 0x0000100418187981 */ /* 0x000f26000c1e1d00 */
[----:B------:R-:W-:Y:S01]  /*0f40*/  @P3 IMAD R6, R6, R241, RZ ;  /* 0x000000f106063224 */ /* 0x000fe200078e02ff */
[----:B------:R-:W4:Y:S01]  /*0f50*/  LDG.E.128 R172, desc[UR4][R172.64+0x10] ;  /* 0x00001004acac7981 */ /* 0x000f22000c1e1d00 */
[----:B------:R-:W1:Y:S01]  /*0f60*/  LDC.U8 R241, c[0x0][0x2a0] ;  /* 0x0000a800fff17b82 */ /* 0x000e620000000000 */
[----:B------:R-:W-:-:S02]  /*0f70*/  ISETP.NE.AND.EX P0, PT, R189, RZ, PT, P0 ;  /* 0x000000ffbd00720c */ /* 0x000fc40003f05300 */
[----:B------:R-:W-:Y:S01]  /*0f80*/  @P3 SHF.R.S32.HI R7, RZ, 0x1f, R6 ;  /* 0x0000001fff073819 */ /* 0x000fe20000011406 */
[----:B------:R4:W-:Y:S03]  /*0f90*/  STL [R1+0xa0], R28 ;  /* 0x0000a01c01007387 */ /* 0x0009e60000100800 */
[----:B------:R-:W-:Y:S01]  /*0fa0*/  @P3 LEA.HI R7, R7, R6, RZ, 0x3 ;  /* 0x0000000607073211 */ /* 0x000fe200078f18ff */
[----:B------:R-:W4:Y:S03]  /*0fb0*/  LDG.E.128 R224, desc[UR4][R224.64] ;  /* 0x00000004e0e07981 */ /* 0x000f26000c1e1d00 */
[----:B------:R-:W-:-:S03]  /*0fc0*/  @P3 LEA.HI.SX32 R183, R7, R201, 0x1d ;  /* 0x000000c907b73211 */ /* 0x000fc600078feaff */
[----:B------:R-:W-:Y:S01]  /*0fd0*/  @P0 IMAD.WIDE.U32 R230, R5, 0x20, R242 ;  /* 0x0000002005e60825 */ /* 0x000fe200078e00f2 */
[C---:B------:R-:W-:Y:S01]  /*0fe0*/  IADD3 R182, R183.reuse, 0x20, RZ ;  /* 0x00000020b7b67810 */ /* 0x040fe20007ffe0ff */
[----:B------:R-:W5:Y:S01]  /*0ff0*/  @P0 LDG.E.128 R72, desc[UR4][R180.64] ;  /* 0x00000004b4480981 */ /* 0x000f62000c1e1d00 */
[C---:B------:R-:W-:Y:S02]  /*1000*/  IADD3 R7, R183.reuse, 0x40, RZ ;  /* 0x00000040b7077810 */ /* 0x040fe40007ffe0ff */
[C---:B------:R-:W-:Y:S01]  /*1010*/  IADD3 R6, R183.reuse, 0x60, RZ ;  /* 0x00000060b7067810 */ /* 0x040fe20007ffe0ff */
[----:B------:R-:W5:Y:S01]  /*1020*/  @P0 LDG.E.128 R68, desc[UR4][R180.64+0x10] ;  /* 0x00001004b4440981 */ /* 0x000f62000c1e1d00 */
[C---:B------:R-:W-:Y:S01]  /*1030*/  IADD3 R5, R183.reuse, 0x80, RZ ;  /* 0x00000080b7057810 */ /* 0x040fe20007ffe0ff */
[--C-:B------:R-:W-:Y:S01]  /*1040*/  IMAD.WIDE.U32 R228, R183, 0x8, R202.reuse ;  /* 0x00000008b7e47825 */ /* 0x100fe200078e00ca */
[----:B-1----:R-:W-:Y:S01]  /*1050*/  ISETP.NE.AND P1, PT, R241, RZ, PT ;  /* 0x000000fff100720c */ /* 0x002fe20003f25270 */
[----:B------:R-:W5:Y:S02]  /*1060*/  @P0 LDG.E.128 R48, desc[UR4][R2.64] ;  /* 0x0000000402300981 */ /* 0x000f64000c1e1d00 */
[----:B------:R-:W-:-:S02]  /*1070*/  IMAD.WIDE.U32 R206, R182, 0x8, R202 ;  /* 0x00000008b6ce7825 */ /* 0x000fc400078e00ca */
[----:B------:R-:W5:Y:S02]  /*1080*/  @P0 LDG.E.128 R44, desc[UR4][R2.64+0x10] ;  /* 0x00001004022c0981 */ /* 0x000f64000c1e1d00 */
[--C-:B------:R-:W-:Y:S02]  /*1090*/  IMAD.WIDE.U32 R190, R7, 0x8, R202.reuse ;  /* 0x0000000807be7825 */ /* 0x100fe400078e00ca */
[----:B------:R-:W5:Y:S02]  /*10a0*/  @P0 LDG.E.128 R64, desc[UR4][R166.64] ;  /* 0x00000004a6400981 */ /* 0x000f64000c1e1d00 */
        /* <DEDUP_REMOVED lines=8> */
[----:B------:R-:W5:Y:S04]  /*1130*/  LDG.E.64 R164, desc[UR4][R228.64] ;  /* 0x00000004e4a47981 */ /* 0x000f68000c1e1b00 */
[----:B------:R-:W5:Y:S04]  /*1140*/  LDG.E.64 R190, desc[UR4][R190.64] ;  /* 0x00000004bebe7981 */ /* 0x000f68000c1e1b00 */
[----:B------:R-:W5:Y:S04]  /*1150*/  LDG.E.64 R182, desc[UR4][R182.64] ;  /* 0x00000004b6b67981 */ /* 0x000f68000c1e1b00 */
[----:B------:R-:W4:Y:S01]  /*1160*/  LDL R229, [R1+0x78] ;  /* 0x0000780001e57983 */ /* 0x000f220000100800 */
[----:B--2---:R-:W-:Y:S01]  /*1170*/  FSEL R0, R0, RZ, !P1 ;  /* 0x000000ff00007208 */ /* 0x004fe20004800000 */
[----:B0-----:R-:W-:-:S02]  /*1180*/  HADD2.F32 R31, -RZ, R214.H1_H1 ;  /* 0x300000d6ff1f7230 */ /* 0x001fc40000004100 */
[----:B------:R-:W-:Y:S02]  /*1190*/  HADD2.F32 R30, -RZ, R215.H0_H0 ;  /* 0x200000d7ff1e7230 */ /* 0x000fe40000004100 */
[C---:B---3--:R-:W-:Y:S01]  /*11a0*/  FADD.FTZ R202, -R0.reuse, R21 ;  /* 0x0000001500ca7221 */ /* 0x048fe20000010100 */
[C---:B------:R-:W-:Y:S01]  /*11b0*/  FADD.FTZ R203, -R0.reuse, R22 ;  /* 0x0000001600cb7221 */ /* 0x040fe20000010100 */
[----:B------:R-:W-:Y:S02]  /*11c0*/  MOV R21, R31 ;  /* 0x0000001f00157202 */ /* 0x000fe40000000f00 */
[----:B------:R-:W-:Y:S01]  /*11d0*/  MOV R22, R30 ;  /* 0x0000001e00167202 */ /* 0x000fe20000000f00 */
[--C-:B----4-:R-:W-:Y:S02]  /*11e0*/  HADD2.F32 R31, -RZ, R210.reuse.H0_H0 ;  /* 0x200000d2ff1f7230 */ /* 0x110fe40000004100 */
[----:B------:R-:W-:Y:S02]  /*11f0*/  HADD2.F32 R30, -RZ, R210.H1_H1 ;  /* 0x300000d2ff1e7230 */ /* 0x000fe40000004100 */
[----:B------:R-:W2:Y:S01]  /*1200*/  LDL R210, [R1+0x9c] ;  /* 0x00009c0001d27983 */ /* 0x000ea20000100800 */
[C---:B------:R-:W-:Y:S01]  /*1210*/  FADD.FTZ R6, -R0.reuse, R221 ;  /* 0x000000dd00067221 */ /* 0x040fe20000010100 */
[C---:B------:R-:W-:Y:S01]  /*1220*/  FADD.FTZ R201, -R0.reuse, R223 ;  /* 0x000000df00c97221 */ /* 0x040fe20000010100 */
[C---:B------:R-:W-:Y:S01]  /*1230*/  FADD.FTZ R238, -R0.reuse, R198 ;  /* 0x000000c600ee7221 */ /* 0x040fe20000010100 */
[----:B------:R-:W-:Y:S01]  /*1240*/  FADD.FTZ R237, -R0, R199 ;  /* 0x000000c700ed7221 */ /* 0x000fe20000010100 */
[----:B------:R-:W-:-:S02]  /*1250*/  HADD2.F32 R198, -RZ, R176.H0_H0 ;  /* 0x200000b0ffc67230 */ /* 0x000fc40000004100 */
[----:B------:R-:W-:Y:S02]  /*1260*/  HADD2.F32 R199, -RZ, R176.H1_H1 ;  /* 0x300000b0ffc77230 */ /* 0x000fe40000004100 */
[----:B------:R-:W-:Y:S02]  /*1270*/  FMUL.FTZ R176, R194, R6 ;  /* 0x00000006c2b07220 */ /* 0x000fe40000410000 */
[----:B------:R-:W3:Y:S01]  /*1280*/  LDL R6, [R1+0x90] ;  /* 0x0000900001067983 */ /* 0x000ee20000100800 */
[----:B------:R-:W-:Y:S01]  /*1290*/  FADD.FTZ R221, -R0, R174 ;  /* 0x000000ae00dd7221 */ /* 0x000fe20000010100 */
[----:B------:R-:W-:Y:S02]  /*12a0*/  FMUL.FTZ R174, R194, R201 ;  /* 0x000000c9c2ae7220 */ /* 0x000fe40000410000 */
[----:B------:R-:W4:Y:S01]  /*12b0*/  LDL R201, [R1+0x80] ;  /* 0x0000800001c97983 */ /* 0x000f220000100800 */
[C---:B------:R-:W-:Y:S01]  /*12c0*/  FADD.FTZ R234, -R0.reuse, R218 ;  /* 0x000000da00ea7221 */ /* 0x040fe20000010100 */
[----:B------:R-:W-:Y:S01]  /*12d0*/  FADD.FTZ R239, -R0, R196 ;  /* 0x000000c400ef7221 */ /* 0x000fe20000010100 */
[----:B------:R-:W-:-:S02]  /*12e0*/  HADD2.F32 R247, -RZ, R213.H1_H1 ;  /* 0x300000d5fff77230 */ /* 0x000fc40000004100 */
[----:B------:R-:W-:Y:S01]  /*12f0*/  FADD.FTZ R19, -R0, R19 ;  /* 0x0000001300137221 */ /* 0x000fe20000010100 */
[--C-:B------:R-:W-:Y:S02]  /*1300*/  HADD2.F32 R250, -RZ, R186.reuse.H0_H0 ;  /* 0x200000bafffa7230 */ /* 0x100fe40000004100 */
[----:B------:R-:W-:Y:S02]  /*1310*/  HADD2.F32 R246, -RZ, R186.H1_H1 ;  /* 0x300000bafff67230 */ /* 0x000fe40000004100 */
[----:B------:R-:W-:Y:S01]  /*1320*/  FMUL.FTZ R186, R194, R237 ;  /* 0x000000edc2ba7220 */ /* 0x000fe20000410000 */
[--C-:B------:R-:W-:Y:S02]  /*1330*/  HADD2.F32 R223, -RZ, R179.reuse.H0_H0 ;  /* 0x200000b3ffdf7230 */ /* 0x100fe40000004100 */
[----:B------:R-:W-:Y:S01]  /*1340*/  FADD.FTZ R188, -R0, R197 ;  /* 0x000000c500bc7221 */ /* 0x000fe20000010100 */
[----:B------:R-:W-:Y:S02]  /*1350*/  HADD2.F32 R2, -RZ, R179.H1_H1 ;  /* 0x300000b3ff027230 */ /* 0x000fe40000004100 */
[----:B------:R-:W-:Y:S01]  /*1360*/  FMUL.FTZ R179, R194, R234 ;  /* 0x000000eac2b37220 */ /* 0x000fe20000410000 */
[----:B------:R-:W-:-:S02]  /*1370*/  HADD2.F32 R245, -RZ, R212.H0_H0 ;  /* 0x200000d4fff57230 */ /* 0x000fc40000004100 */
[C---:B------:R-:W-:Y:S01]  /*1380*/  FADD.FTZ R236, -R0.reuse, R216 ;  /* 0x000000d800ec7221 */ /* 0x040fe20000010100 */
[----:B------:R-:W-:Y:S02]  /*1390*/  HADD2.F32 R240, -RZ, R212.H1_H1 ;  /* 0x300000d4fff07230 */ /* 0x000fe40000004100 */
[C---:B------:R-:W-:Y:S01]  /*13a0*/  FADD.FTZ R235, -R0.reuse, R217 ;  /* 0x000000d900eb7221 */ /* 0x040fe20000010100 */
[----:B------:R-:W-:Y:S02]  /*13b0*/  HADD2.F32 R248, -RZ, R213.H0_H0 ;  /* 0x200000d5fff87230 */ /* 0x000fe40000004100 */
[C---:B------:R-:W-:Y:S01]  /*13c0*/  FADD.FTZ R233, -R0.reuse, R219 ;  /* 0x000000db00e97221 */ /* 0x040fe20000010100 */
[----:B------:R-:W-:Y:S02]  /*13d0*/  HADD2.F32 R249, -RZ, R214.H0_H0 ;  /* 0x200000d6fff97230 */ /* 0x000fe40000004100 */
[----:B------:R-:W-:Y:S01]  /*13e0*/  FADD.FTZ R232, -R0, R220 ;  /* 0x000000dc00e87221 */ /* 0x000fe20000010100 */
[----:B------:R-:W-:-:S02]  /*13f0*/  HADD2.F32 R29, -RZ, R215.H1_H1 ;  /* 0x300000d7ff1d7230 */ /* 0x000fc40000004100 */
[C---:B------:R-:W-:Y:S01]  /*1400*/  FADD.FTZ R7, -R0.reuse, R222 ;  /* 0x000000de00077221 */ /* 0x040fe20000010100 */
[----:B------:R0:W5:Y:S01]  /*1410*/  LDG.E.64 R196, desc[UR4][R206.64] ;  /* 0x00000004cec47981 */ /* 0x000162000c1e1b00 */
        /* <DEDUP_REMOVED lines=28> */
[----:B------:R-:W-:Y:S01]  /*15e0*/  FFMA.FTZ R83, R186, R247, R83 ;  /* 0x000000f7ba537223 */ /* 0x000fe20000010053 */
[----:B------:R-:W-:Y:S01]  /*15f0*/  FADD.FTZ R123, R123, R247 ;  /* 0x000000f77b7b7221 */ /* 0x000fe20000010000 */
[----:B------:R-:W4:Y:S04]  /*1600*/  LDL R239, [R1+0x88] ;  /* 0x0000880001ef7983 */ /* 0x000f280000100800 */
[----:B------:R-:W4:Y:S01]  /*1610*/  LDL R203, [R1+0x98] ;  /* 0x0000980001cb7983 */ /* 0x000f220000100800 */
[----:B------:R-:W-:-:S02]  /*1620*/  HADD2.F32 R28, -RZ, R224.H0_H0 ;  /* 0x200000e0ff1c7230 */ /* 0x000fc40000004100 */
[----:B------:R-:W-:Y:S01]  /*1630*/  HADD2.F32 R166, -RZ, R177.H0_H0 ;  /* 0x200000b1ffa67230 */ /* 0x000fe20000004100 */
[----:B------:R-:W4:Y:S01]  /*1640*/  LDL R237, [R1+0x70] ;  /* 0x0000700001ed7983 */ /* 0x000f220000100800 */
[----:B--2---:R-:W-:-:S03]  /*1650*/  FMUL.FTZ R247, R210, R247 ;  /* 0x000000f7d2f77220 */ /* 0x004fc60000410000 */
[----:B------:R-:W2:Y:S01]  /*1660*/  LDL R210, [R1+0x7c] ;  /* 0x00007c0001d27983 */ /* 0x000ea20000100800 */
[----:B------:R-:W-:Y:S02]  /*1670*/  HADD2.F32 R167, -RZ, R177.H1_H1 ;  /* 0x300000b1ffa77230 */ /* 0x000fe40000004100 */
[C---:B------:R-:W-:Y:S01]  /*1680*/  FMUL.FTZ R177, R194.reuse, R232 ;  /* 0x000000e8c2b17220 */ /* 0x040fe20000410000 */
[----:B------:R-:W-:Y:S01]  /*1690*/  MOV R23, R29 ;  /* 0x0000001d00177202 */ /* 0x000fe20000000f00 */
[--C-:B------:R-:W-:Y:S01]  /*16a0*/  HADD2.F32 R29, -RZ, R211.reuse.H0_H0 ;  /* 0x200000d3ff1d7230 */ /* 0x100fe20000004100 */
[----:B------:R-:W-:Y:S01]  /*16b0*/  MOV R24, R28 ;  /* 0x0000001c00187202 */ /* 0x000fe20000000f00 */
[----:B------:R-:W-:Y:S01]  /*16c0*/  HADD2.F32 R28, -RZ, R211.H1_H1 ;  /* 0x300000d3ff1c7230 */ /* 0x000fe20000004100 */
[----:B------:R-:W-:Y:S01]  /*16d0*/  MOV R232, R21 ;  /* 0x0000001500e87202 */ /* 0x000fe20000000f00 */
[C---:B------:R-:W-:Y:S01]  /*16e0*/  FMUL.FTZ R21, R194.reuse, R20 ;  /* 0x00000014c2157220 */ /* 0x040fe20000410000 */
[----:B------:R-:W2:Y:S01]  /*16f0*/  LDL R211, [R1+0x74] ;  /* 0x0000740001d37983 */ /* 0x000ea20000100800 */
[----:B------:R-:W-:Y:S01]  /*1700*/  FMUL.FTZ R20, R194, R202 ;  /* 0x000000cac2147220 */ /* 0x000fe20000410000 */
[----:B------:R-:W-:Y:S01]  /*1710*/  MOV R202, R249 ;  /* 0x000000f900ca7202 */ /* 0x000fe20000000f00 */
[-C--:B------:R-:W-:Y:S01]  /*1720*/  FFMA.FTZ R80, R0, R245.reuse, R80 ;  /* 0x000000f500507223 */ /* 0x080fe20000010050 */
[----:B------:R-:W-:Y:S01]  /*1730*/  FADD.FTZ R120, R120, R245 ;  /* 0x000000f578787221 */ /* 0x000fe20000010000 */
[----:B---3--:R-:W-:Y:S01]  /*1740*/  FMUL.FTZ R6, R6, R245 ;  /* 0x000000f506067220 */ /* 0x008fe20000410000 */
[----:B------:R-:W-:-:S02]  /*1750*/  HADD2.F32 R244, -RZ, R185.H0_H0 ;  /* 0x200000b9fff47230 */ /* 0x000fc40000004100 */
[----:B----4-:R-:W-:Y:S01]  /*1760*/  FMUL.FTZ R245, R201, R202 ;  /* 0x000000cac9f57220 */ /* 0x010fe20000410000 */
[----:B------:R-:W-:Y:S01]  /*1770*/  HADD2.F32 R243, -RZ, R185.H1_H1 ;  /* 0x300000b9fff37230 */ /* 0x000fe20000004100 */
[----:B------:R-:W3:Y:S01]  /*1780*/  LDL R201, [R1+0x68] ;  /* 0x0000680001c97983 */ /* 0x000ee20000100800 */
[C---:B------:R-:W-:Y:S01]  /*1790*/  FMUL.FTZ R185, R194.reuse, R236 ;  /* 0x000000ecc2b97220 */ /* 0x040fe20000410000 */
[--C-:B------:R-:W-:Y:S01]  /*17a0*/  HADD2.F32 R3, -RZ, R178.reuse.H0_H0 ;  /* 0x200000b2ff037230 */ /* 0x100fe20000004100 */
[----:B------:R-:W-:Y:S01]  /*17b0*/  MOV R236, R24 ;  /* 0x0000001800ec7202 */ /* 0x000fe20000000f00 */
[----:B------:R-:W4:Y:S01]  /*17c0*/  LDL R249, [R1+0x94] ;  /* 0x0000940001f97983 */ /* 0x000f220000100800 */
[----:B------:R-:W-:Y:S02]  /*17d0*/  HADD2.F32 R5, -RZ, R178.H1_H1 ;  /* 0x300000b2ff057230 */ /* 0x000fe40000004100 */
[C---:B------:R-:W-:Y:S01]  /*17e0*/  FMUL.FTZ R178, R194.reuse, R233 ;  /* 0x000000e9c2b27220 */ /* 0x040fe20000410000 */
[C---:B------:R-:W-:Y:S01]  /*17f0*/  FMUL.FTZ R24, R194.reuse, R17 ;  /* 0x00000011c2187220 */ /* 0x040fe20000410000 */
[----:B------:R-:W4:Y:S01]  /*1800*/  LDL R233, [R1+0x84] ;  /* 0x0000840001e97983 */ /* 0x000f220000100800 */
[----:B------:R-:W-:-:S03]  /*1810*/  FMUL.FTZ R17, R194, R207 ;  /* 0x000000cfc2117220 */ /* 0x000fc60000410000 */
[----:B------:R-:W4:Y:S01]  /*1820*/  LDL R207, [R1+0x60] ;  /* 0x0000600001cf7983 */ /* 0x000f220000100800 */
[--C-:B------:R-:W-:Y:S02]  /*1830*/  HADD2.F32 R252, -RZ, R187.reuse.H0_H0 ;  /* 0x200000bbfffc7230 */ /* 0x100fe40000004100 */
        /* <DEDUP_REMOVED lines=8> */
[----:B------:R-:W-:Y:S01]  /*18c0*/  FFMA.FTZ R82, R187, R248, R82 ;  /* 0x000000f8bb527223 */ /* 0x000fe20000010052 */
[----:B------:R-:W-:Y:S01]  /*18d0*/  FADD.FTZ R122, R122, R248 ;  /* 0x000000f87a7a7221 */ /* 0x000fe20000010000 */
[----:B------:R-:W-:Y:S01]  /*18e0*/  FADD.FTZ R126, R126, R234 ;  /* 0x000000ea7e7e7221 */ /* 0x000fe20000010000 */
[-C--:B------:R-:W-:Y:S01]  /*18f0*/  FFMA.FTZ R86, R179, R234.reuse, R86 ;  /* 0x000000eab3567223 */ /* 0x080fe20000010056 */
[----:B------:R-:W-:Y:S01]  /*1900*/  FMUL.FTZ R239, R239, R234 ;  /* 0x000000eaefef7220 */ /* 0x000fe20000410000 */
[----:B------:R-:W-:-:S02]  /*1910*/  FMUL.FTZ R248, R203, R248 ;  /* 0x000000f8cbf87220 */ /* 0x000fc40000410000 */
[----:B------:R-:W4:Y:S01]  /*1920*/  LDL R203, [R1+0x6c] ;  /* 0x00006c0001cb7983 */ /* 0x000f220000100800 */
[----:B--2---:R-:W-:-:S03]  /*1930*/  FMUL.FTZ R234, R210, R225 ;  /* 0x000000e1d2ea7220 */ /* 0x004fc60000410000 */
[----:B------:R-:W2:Y:S01]  /*1940*/  LDL R210, [R1+0x58] ;  /* 0x0000580001d27983 */ /* 0x000ea20000100800 */
[----:B------:R-:W-:Y:S01]  /*1950*/  FADD.FTZ R124, R124, R202 ;  /* 0x000000ca7c7c7221 */ /* 0x000fe20000010000 */
[----:B------:R-:W-:Y:S02]  /*1960*/  FFMA.FTZ R84, R185, R202, R84 ;  /* 0x000000cab9547223 */ /* 0x000fe40000010054 */
[----:B------:R-:W2:Y:S01]  /*1970*/  LDL R202, [R1+0x64] ;  /* 0x0000640001ca7983 */ /* 0x000ea20000100800 */
[----:B------:R-:W-:Y:S02]  /*1980*/  HADD2.F32 R224, -RZ, R224.H1_H1 ;  /* 0x300000e0ffe07230 */ /* 0x000fe40000004100 */
[----:B------:R-:W-:Y:S02]  /*1990*/  HADD2.F32 R32, -RZ, R227.H0_H0 ;  /* 0x200000e3ff207230 */ /* 0x000fe40000004100 */
[-C--:B------:R-:W-:Y:S01]  /*19a0*/  FFMA.FTZ R88, R177, R236.reuse, R88 ;  /* 0x000000ecb1587223 */ /* 0x080fe20000010058 */
[----:B------:R-:W-:Y:S01]  /*19b0*/  FADD.FTZ R128, R128, R236 ;  /* 0x000000ec80807221 */ /* 0x000fe20000010000 */
[----:B------:R-:W-:Y:S01]  /*19c0*/  FMUL.FTZ R237, R237, R236 ;  /* 0x000000eceded7220 */ /* 0x000fe20000410000 */
[----:B------:R-:W-:Y:S01]  /*19d0*/  FMUL.FTZ R236, R211, R224 ;  /* 0x000000e0d3ec7220 */ /* 0x000fe20000410000 */
[----:B------:R-:W-:Y:S01]  /*19e0*/  MOV R231, R32 ;  /* 0x0000002000e77202 */ /* 0x000fe20000000f00 */
[----:B------:R-:W2:Y:S01]  /*19f0*/  LDL R211, [R1+0x54] ;  /* 0x0000540001d37983 */ /* 0x000ea20000100800 */
[----:B------:R-:W-:-:S02]  /*1a00*/  HADD2.F32 R33, -RZ, R226.H0_H0 ;  /* 0x200000e2ff217230 */ /* 0x000fc40000004100 */
[C---:B------:R-:W-:Y:S01]  /*1a10*/  FMUL.FTZ R171, R194.reuse, R10 ;  /* 0x0000000ac2ab7220 */ /* 0x040fe20000410000 */
[----:B------:R-:W-:Y:S01]  /*1a20*/  FMUL.FTZ R188, R194, R188 ;  /* 0x000000bcc2bc7220 */ /* 0x000fe20000410000 */
[----:B------:R-:W-:Y:S02]  /*1a30*/  FADD.FTZ R134, R134, R231 ;  /* 0x000000e786867221 */ /* 0x000fe40000010000 */
[----:B------:R-:W-:Y:S01]  /*1a40*/  FFMA.FTZ R94, R171, R231, R94 ;  /* 0x000000e7ab5e7223 */ /* 0x000fe2000001005e */
[----:B------:R-:W-:Y:S01]  /*1a50*/  MOV R230, R33 ;  /* 0x0000002100e67202 */ /* 0x000fe20000000f00 */
[----:B---3--:R-:W-:Y:S01]  /*1a60*/  FMUL.FTZ R231, R201, R231 ;  /* 0x000000e7c9e77220 */ /* 0x008fe20000410000 */
[-C--:B----4-:R-:W-:Y:S01]  /*1a70*/  FMUL.FTZ R249, R249, R240.reuse ;  /* 0x000000f0f9f97220 */ /* 0x090fe20000410000 */
[----:B------:R-:W-:Y:S01]  /*1a80*/  FADD.FTZ R201, RZ, R6 ;  /* 0x00000006ffc97221 */ /* 0x000fe20000010000 */
[----:B------:R-:W-:Y:S01]  /*1a90*/  FFMA.FTZ R81, R188, R240, R81 ;  /* 0x000000f0bc517223 */ /* 0x000fe20000010051 */
[----:B------:R-:W-:Y:S01]  /*1aa0*/  FADD.FTZ R121, R121, R240 ;  /* 0x000000f079797221 */ /* 0x000fe20000010000 */
[----:B------:R-:W-:Y:S01]  /*1ab0*/  FMUL.FTZ R240, R233, R232 ;  /* 0x000000e8e9f07220 */ /* 0x000fe20000410000 */
[----:B------:R-:W-:Y:S01]  /*1ac0*/  FADD.FTZ R201, R201, R249 ;  /* 0x000000f9c9c97221 */ /* 0x000fe20000010000 */
[----:B------:R-:W-:Y:S01]  /*1ad0*/  FMUL.FTZ R233, R207, R230 ;  /* 0x000000e6cfe97220 */ /* 0x000fe20000410000 */
[----:B------:R-:W-:Y:S01]  /*1ae0*/  MOV R228, R241 ;  /* 0x000000f100e47202 */ /* 0x000fe20000000f00 */
[----:B------:R-:W3:Y:S01]  /*1af0*/  LDL R207, [R1+0x5c] ;  /* 0x00005c0001cf7983 */ /* 0x000ee20000100800 */
[----:B------:R-:W-:-:S02]  /*1b00*/  HADD2.F32 R242, -RZ, R184.H0_H0 ;  /* 0x200000b8fff27230 */ /* 0x000fc40000004100 */
[----:B------:R-:W-:Y:S02]  /*1b10*/  HADD2.F32 R241, -RZ, R184.H1_H1 ;  /* 0x300000b8fff17230 */ /* 0x000fe40000004100 */
[C---:B------:R-:W-:Y:S01]  /*1b20*/  FMUL.FTZ R184, R194.reuse, R235 ;  /* 0x000000ebc2b87220 */ /* 0x040fe20000410000 */
[----:B------:R-:W-:Y:S01]  /*1b30*/  MOV R235, R23 ;  /* 0x0000001700eb7202 */ /* 0x000fe20000000f00 */
[----:B------:R-:W-:Y:S01]  /*1b40*/  FADD.FTZ R201, R201, R248 ;  /* 0x000000f8c9c97221 */ /* 0x000fe20000010000 */
[C---:B------:R-:W-:Y:S01]  /*1b50*/  FMUL.FTZ R169, R194.reuse, R12 ;  /* 0x0000000cc2a97220 */ /* 0x040fe20000410000 */
[C---:B------:R-:W-:Y:S01]  /*1b60*/  FMUL.FTZ R27, R194.reuse, R14 ;  /* 0x0000000ec21b7220 */ /* 0x040fe20000410000 */
[----:B------:R-:W-:Y:S01]  /*1b70*/  FMUL.FTZ R14, R194, R214 ;  /* 0x000000d6c20e7220 */ /* 0x000fe20000410000 */
[----:B------:R-:W-:Y:S01]  /*1b80*/  FADD.FTZ R201, R201, R247 ;  /* 0x000000f7c9c97221 */ /* 0x000fe20000010000 */
[----:B------:R-:W-:Y:S01]  /*1b90*/  FADD.FTZ R127, R127, R235 ;  /* 0x000000eb7f7f7221 */ /* 0x000fe20000010000 */
[-C--:B------:R-:W-:Y:S01]  /*1ba0*/  FFMA.FTZ R87, R178, R235.reuse, R87 ;  /* 0x000000ebb2577223 */ /* 0x080fe20000010057 */
[----:B------:R-:W-:Y:S01]  /*1bb0*/  FMUL.FTZ R238, R238, R235 ;  /* 0x000000ebeeee7220 */ /* 0x000fe20000410000 */
[----:B------:R-:W4:Y:S01]  /*1bc0*/  LDL R214, [R1+0x40] ;  /* 0x0000400001d67983 */ /* 0x000f220000100800 */
[----:B------:R-:W-:Y:S01]  /*1bd0*/  FMUL.FTZ R235, R229, R228 ;  /* 0x000000e4e5eb7220 */ /* 0x000fe20000410000 */
[----:B------:R-:W-:Y:S01]  /*1be0*/  FMUL.FTZ R26, R194, R15 ;  /* 0x0000000fc21a7220 */ /* 0x000fe20000410000 */
[-C--:B------:R-:W-:Y:S01]  /*1bf0*/  FFMA.FTZ R96, R169, R198.reuse, R96 ;  /* 0x000000c6a9607223 */ /* 0x080fe20000010060 */
[----:B------:R-:W-:Y:S01]  /*1c00*/  FADD.FTZ R136, R136, R198 ;  /* 0x000000c688887221 */ /* 0x000fe20000010000 */
[----:B------:R-:W-:Y:S01]  /*1c10*/  FMUL.FTZ R229, R215, R198 ;  /* 0x000000c6d7e57220 */ /* 0x000fe20000410000 */
[----:B------:R-:W-:Y:S01]  /*1c20*/  FMUL.FTZ R15, R194, R213 ;  /* 0x000000d5c20f7220 */ /* 0x000fe20000410000 */
[----:B------:R-:W-:Y:S01]  /*1c30*/  FADD.FTZ R198, R201, R245 ;  /* 0x000000f5c9c67221 */ /* 0x000fe20000010000 */
[----:B------:R-:W4:Y:S01]  /*1c40*/  LDL R213, [R1+0x44] ;  /* 0x0000440001d57983 */ /* 0x000f220000100800 */
[----:B------:R-:W-:-:S02]  /*1c50*/  HADD2.F32 R227, -RZ, R227.H1_H1 ;  /* 0x300000e3ffe37230 */ /* 0x000fc40000004100 */
[----:B------:R-:W-:Y:S01]  /*1c60*/  FADD.FTZ R198, R198, R240 ;  /* 0x000000f0c6c67221 */ /* 0x000fe20000010000 */
[C---:B------:R-:W-:Y:S01]  /*1c70*/  FMUL.FTZ R173, R194.reuse, R8 ;  /* 0x00000008c2ad7220 */ /* 0x040fe20000410000 */
        /* <DEDUP_REMOVED lines=8> */
[----:B------:R-:W-:-:S02]  /*1d00*/  HADD2.F32 R226, -RZ, R226.H1_H1 ;  /* 0x300000e2ffe27230 */ /* 0x000fc40000004100 */
[----:B------:R-:W-:Y:S01]  /*1d10*/  FADD.FTZ R125, R125, R232 ;  /* 0x000000e87d7d7221 */ /* 0x000fe20000010000 */
[----:B------:R-:W-:Y:S01]  /*1d20*/  FFMA.FTZ R85, R184, R232, R85 ;  /* 0x000000e8b8557223 */ /* 0x000fe20000010055 */
[----:B------:R-:W-:Y:S01]  /*1d30*/  FMUL.FTZ R175, R194, R7 ;  /* 0x00000007c2af7220 */ /* 0x000fe20000410000 */
[----:B------:R-:W-:Y:S01]  /*1d40*/  FADD.FTZ R130, R130, R228 ;  /* 0x000000e482827221 */ /* 0x000fe20000010000 */
[----:B------:R-:W-:Y:S01]  /*1d50*/  FFMA.FTZ R97, R168, R199, R97 ;  /* 0x000000c7a8617223 */ /* 0x000fe20000010061 */
[----:B------:R-:W-:Y:S01]  /*1d60*/  FADD.FTZ R137, R137, R199 ;  /* 0x000000c789897221 */ /* 0x000fe20000010000 */
[----:B------:R-:W-:Y:S01]  /*1d70*/  FMUL.FTZ R172, R194, R9 ;  /* 0x00000009c2ac7220 */ /* 0x000fe20000410000 */
[----:B------:R-:W-:Y:S01]  /*1d80*/  FMUL.FTZ R230, R203, R227 ;  /* 0x000000e3cbe67220 */ /* 0x000fe20000410000 */
[----:B------:R-:W-:Y:S01]  /*1d90*/  FFMA.FTZ R99, R26, R167, R99 ;  /* 0x000000a71a637223 */ /* 0x000fe20000010063 */
[----:B------:R-:W4:Y:S01]  /*1da0*/  LDL R203, [R1+0x4c] ;  /* 0x00004c0001cb7983 */ /* 0x000f220000100800 */
[----:B------:R-:W-:Y:S01]  /*1db0*/  FADD.FTZ R139, R139, R167 ;  /* 0x000000a78b8b7221 */ /* 0x000fe20000010000 */
[----:B------:R-:W-:Y:S01]  /*1dc0*/  FMUL.FTZ R25, R194, R16 ;  /* 0x00000010c2197220 */ /* 0x000fe20000410000 */
[----:B------:R-:W-:Y:S01]  /*1dd0*/  FFMA.FTZ R91, R174, R225, R91 ;  /* 0x000000e1ae5b7223 */ /* 0x000fe2000001005b */
[----:B------:R-:W-:Y:S01]  /*1de0*/  FADD.FTZ R131, R131, R225 ;  /* 0x000000e183837221 */ /* 0x000fe20000010000 */
        /* <DEDUP_REMOVED lines=8> */
[----:B------:R-:W-:Y:S01]  /*1e70*/  FFMA.FTZ R103, R22, R2, R103 ;  /* 0x0000000216677223 */ /* 0x000fe20000010067 */
[----:B------:R-:W4:Y:S01]  /*1e80*/  LDL R201, [R1+0x18] ;  /* 0x0000180001c97983 */ /* 0x000f220000100800 */
[----:B--2---:R-:W-:Y:S01]  /*1e90*/  FMUL.FTZ R227, R210, R166 ;  /* 0x000000a6d2e37220 */ /* 0x004fe20000410000 */
[----:B------:R-:W-:Y:S01]  /*1ea0*/  FADD.FTZ R166, R198, R238 ;  /* 0x000000eec6a67221 */ /* 0x000fe20000010000 */
[----:B------:R-:W-:Y:S01]  /*1eb0*/  FMUL.FTZ R232, R202, R226 ;  /* 0x000000e2cae87220 */ /* 0x000fe20000410000 */
[----:B------:R-:W2:Y:S01]  /*1ec0*/  LDL R198, [R1+0x3c] ;  /* 0x00003c0001c67983 */ /* 0x000ea20000100800 */
[----:B------:R-:W-:Y:S01]  /*1ed0*/  FFMA.FTZ R202, R0, R6, RZ ;  /* 0x0000000600ca7223 */ /* 0x000fe200000100ff */
[----:B------:R-:W-:Y:S01]  /*1ee0*/  FFMA.FTZ R90, R175, R228, R90 ;  /* 0x000000e4af5a7223 */ /* 0x000fe2000001005a */
[----:B------:R-:W-:Y:S01]  /*1ef0*/  FADD.FTZ R133, R133, R226 ;  /* 0x000000e285857221 */ /* 0x000fe20000010000 */
[----:B------:R-:W-:Y:S01]  /*1f00*/  FFMA.FTZ R93, R172, R226, R93 ;  /* 0x000000e2ac5d7223 */ /* 0x000fe2000001005d */
[----:B------:R-:W-:Y:S01]  /*1f10*/  FFMA.FTZ R202, R188, R249, R202 ;  /* 0x000000f9bcca7223 */ /* 0x000fe200000100ca */
[----:B------:R-:W-:Y:S01]  /*1f20*/  FFMA.FTZ R100, R25, R3, R100 ;  /* 0x0000000319647223 */ /* 0x000fe20000010064 */
[C---:B------:R-:W-:Y:S01]  /*1f30*/  FMUL.FTZ R18, R194.reuse, R206 ;  /* 0x000000cec2127220 */ /* 0x040fe20000410000 */
[----:B------:R-:W-:Y:S01]  /*1f40*/  FMUL.FTZ R16, R194, R212 ;  /* 0x000000d4c2107220 */ /* 0x000fe20000410000 */
[----:B------:R-:W-:Y:S01]  /*1f50*/  FFMA.FTZ R202, R187, R248, R202 ;  /* 0x000000f8bbca7223 */ /* 0x000fe200000100ca */
[----:B------:R-:W-:Y:S01]  /*1f60*/  FMUL.FTZ R228, R211, R199 ;  /* 0x000000c7d3e47220 */ /* 0x000fe20000410000 */
[----:B------:R-:W-:Y:S01]  /*1f70*/  FADD.FTZ R166, R166, R237 ;  /* 0x000000eda6a67221 */ /* 0x000fe20000010000 */
[----:B------:R-:W2:Y:S01]  /*1f80*/  LDL R210, [R1+0x34] ;  /* 0x0000340001d27983 */ /* 0x000ea20000100800 */
[----:B------:R-:W-:Y:S01]  /*1f90*/  FFMA.FTZ R202, R186, R247, R202 ;  /* 0x000000f7baca7223 */ /* 0x000fe200000100ca */
[----:B---3--:R-:W-:-:S03]  /*1fa0*/  FMUL.FTZ R226, R207, R167 ;  /* 0x000000a7cfe27220 */ /* 0x008fc60000410000 */
[----:B------:R-:W-:Y:S01]  /*1fb0*/  FFMA.FTZ R202, R185, R245, R202 ;  /* 0x000000f5b9ca7223 */ /* 0x000fe200000100ca */
[----:B------:R-:W-:Y:S01]  /*1fc0*/  FADD.FTZ R166, R166, R236 ;  /* 0x000000eca6a67221 */ /* 0x000fe20000010000 */
[----:B----4-:R-:W-:Y:S02]  /*1fd0*/  FMUL.FTZ R225, R214, R3 ;  /* 0x00000003d6e17220 */ /* 0x010fe40000410000 */
[----:B------:R-:W-:Y:S01]  /*1fe0*/  FFMA.FTZ R199, R184, R240, R202 ;  /* 0x000000f0b8c77223 */ /* 0x000fe200000100ca */
[----:B------:R-:W-:Y:S01]  /*1ff0*/  FADD.FTZ R3, R166, R235 ;  /* 0x000000eba6037221 */ /* 0x000fe20000010000 */
[----:B------:R-:W-:Y:S02]  /*2000*/  FMUL.FTZ R224, R213, R5 ;  /* 0x00000005d5e07220 */ /* 0x000fe40000410000 */
[----:B------:R-:W-:Y:S01]  /*2010*/  FFMA.FTZ R199, R179, R239, R199 ;  /* 0x000000efb3c77223 */ /* 0x000fe200000100c7 */
[----:B------:R-:W-:Y:S01]  /*2020*/  FMUL.FTZ R206, R194, R222 ;  /* 0x000000dec2ce7220 */ /* 0x000fe20000410000 */
[----:B------:R-:W3:Y:S02]  /*2030*/  LDL R211, [R1+0x30] ;  /* 0x0000300001d37983 */ /* 0x000ee40000100800 */
[----:B------:R-:W-:-:S02]  /*2040*/  FFMA.FTZ R199, R178, R238, R199 ;  /* 0x000000eeb2c77223 */ /* 0x000fc400000100c7 */
[----:B------:R-:W4:Y:S02]  /*2050*/  LDL R212, [R1+0x48] ;  /* 0x0000480001d47983 */ /* 0x000f240000100800 */
[----:B------:R-:W-:Y:S01]  /*2060*/  FFMA.FTZ R167, R177, R237, R199 ;  /* 0x000000edb1a77223 */ /* 0x000fe200000100c7 */
[----:B------:R-:W-:Y:S01]  /*2070*/  FADD.FTZ R3, R3, R234 ;  /* 0x000000ea03037221 */ /* 0x000fe20000010000 */
[----:B------:R-:W4:Y:S02]  /*2080*/  LDL R166, [R1+0x8] ;  /* 0x0000080001a67983 */ /* 0x000f240000100800 */
[----:B------:R-:W-:Y:S02]  /*2090*/  FFMA.FTZ R167, R176, R236, R167 ;  /* 0x000000ecb0a77223 */ /* 0x000fe400000100a7 */
[----:B------:R-:W4:Y:S02]  /*20a0*/  LDL R207, [R1+0x38] ;  /* 0x0000380001cf7983 */ /* 0x000f240000100800 */
[----:B------:R-:W-:-:S02]  /*20b0*/  FFMA.FTZ R167, R175, R235, R167 ;  /* 0x000000ebafa77223 */ /* 0x000fc400000100a7 */
[----:B------:R-:W4:Y:S02]  /*20c0*/  LDL R202, [R1+0x14] ;  /* 0x0000140001ca7983 */ /* 0x000f240000100800 */
[----:B------:R-:W-:Y:S01]  /*20d0*/  FFMA.FTZ R5, R174, R234, R167 ;  /* 0x000000eaae057223 */ /* 0x000fe200000100a7 */
[----:B------:R-:W-:Y:S01]  /*20e0*/  FADD.FTZ R3, R3, R233 ;  /* 0x000000e903037221 */ /* 0x000fe20000010000 */
[----:B------:R-:W-:Y:S01]  /*20f0*/  FMUL.FTZ R222, R203, R2 ;  /* 0x00000002cbde7220 */ /* 0x000fe20000410000 */
[----:B------:R-:W4:Y:S01]  /*2100*/  LDL R167, [R1+0x4] ;  /* 0x0000040001a77983 */ /* 0x000f220000100800 */
[----:B------:R-:W-:Y:S01]  /*2110*/  FFMA.FTZ R5, R173, R233, R5 ;  /* 0x000000e9ad057223 */ /* 0x000fe20000010005 */
[----:B------:R-:W-:Y:S02]  /*2120*/  FADD.FTZ R3, R3, R232 ;  /* 0x000000e803037221 */ /* 0x000fe40000010000 */
[----:B------:R-:W4:Y:S01]  /*2130*/  LDL R203, [R1+0x10] ;  /* 0x0000100001cb7983 */ /* 0x000f220000100800 */
[----:B------:R-:W-:Y:S01]  /*2140*/  FFMA.FTZ R5, R172, R232, R5 ;  /* 0x000000e8ac057223 */ /* 0x000fe20000010005 */
[----:B------:R-:W-:-:S02]  /*2150*/  FADD.FTZ R2, R3, R231 ;  /* 0x000000e703027221 */ /* 0x000fc40000010000 */
[----:B------:R-:W4:Y:S01]  /*2160*/  LDL R199, [R1+0x1c] ;  /* 0x00001c0001c77983 */ /* 0x000f220000100800 */
[----:B------:R-:W-:-:S03]  /*2170*/  FFMA.FTZ R3, R171, R231, R5 ;  /* 0x000000e7ab037223 */ /* 0x000fc60000010005 */
[----:B------:R-:W4:Y:S01]  /*2180*/  LDL R5, [R1+0xc] ;  /* 0x00000c0001057983 */ /* 0x000f220000100800 */
[----:B--2---:R-:W-:-:S03]  /*2190*/  FMUL.FTZ R218, R198, R243 ;  /* 0x000000f3c6da7220 */ /* 0x004fc60000410000 */
[----:B------:R-:W2:Y:S01]  /*21a0*/  LDL R198, [R1] ;  /* 0x0000000001c67983 */ /* 0x000ea20000100800 */
[--C-:B------:R-:W-:Y:S02]  /*21b0*/  HADD2.F32 R33, -RZ, R208.reuse.H0_H0 ;  /* 0x200000d0ff217230 */ /* 0x100fe40000004100 */
[--C-:B------:R-:W-:Y:S02]  /*21c0*/  HADD2.F32 R32, -RZ, R209.reuse.H0_H0 ;  /* 0x200000d1ff207230 */ /* 0x100fe40000004100 */
[C---:B------:R-:W-:Y:S01]  /*21d0*/  FMUL.FTZ R11, R194.reuse, R217 ;  /* 0x000000d9c20b7220 */ /* 0x040fe20000410000 */
[----:B------:R-:W-:Y:S02]  /*21e0*/  HADD2.F32 R209, -RZ, R209.H1_H1 ;  /* 0x300000d1ffd17230 */ /* 0x000fe40000004100 */
[C---:B------:R-:W-:Y:S01]  /*21f0*/  FMUL.FTZ R12, R194.reuse, R216 ;  /* 0x000000d8c20c7220 */ /* 0x040fe20000410000 */
[----:B------:R-:W-:Y:S02]  /*2200*/  HADD2.F32 R208, -RZ, R208.H1_H1 ;  /* 0x300000d0ffd07230 */ /* 0x000fe40000004100 */
[C---:B------:R-:W-:Y:S01]  /*2210*/  FMUL.FTZ R9, R194.reuse, R219 ;  /* 0x000000dbc2097220 */ /* 0x040fe20000410000 */
        /* <DEDUP_REMOVED lines=22> */
[----:B----4-:R-:W-:Y:S01]  /*2380*/  FMUL.FTZ R223, R212, R223 ;  /* 0x000000dfd4df7220 */ /* 0x010fe20000410000 */
[----:B------:R-:W-:Y:S01]  /*2390*/  FMUL.FTZ R211, R166, R32 ;  /* 0x00000020a6d37220 */ /* 0x000fe20000410000 */
[----:B------:R-:W-:Y:S01]  /*23a0*/  FMUL.FTZ R219, R207, R244 ;  /* 0x000000f4cfdb7220 */ /* 0x000fe20000410000 */
[----:B------:R-:W-:Y:S01]  /*23b0*/  FMUL.FTZ R207, R78, R29 ;  /* 0x0000001d4ecf7220 */ /* 0x000fe20000410000 */
[----:B------:R-:W-:Y:S01]  /*23c0*/  FMUL.FTZ R212, R167, R208 ;  /* 0x000000d0a7d47220 */ /* 0x000fe20000410000 */
[----:B------:R-:W-:Y:S01]  /*23d0*/  FMUL.FTZ R208, R77, R30 ;  /* 0x0000001e4dd07220 */ /* 0x000fe20000410000 */
[----:B------:R-:W-:Y:S01]  /*23e0*/  FMUL.FTZ R210, R5, R209 ;  /* 0x000000d105d27220 */ /* 0x000fe20000410000 */
[----:B------:R-:W-:Y:S01]  /*23f0*/  FMUL.FTZ R209, R76, R31 ;  /* 0x0000001f4cd17220 */ /* 0x000fe20000410000 */
[----:B------:R-:W-:Y:S01]  /*2400*/  FMUL.FTZ R5, R79, R28 ;  /* 0x0000001c4f057220 */ /* 0x000fe20000410000 */
[----:B------:R-:W-:Y:S01]  /*2410*/  FADD.FTZ R2, R2, R230 ;  /* 0x000000e602027221 */ /* 0x000fe20000010000 */
[----:B------:R-:W-:-:S03]  /*2420*/  FFMA.FTZ R3, R170, R230, R3 ;  /* 0x000000e6aa037223 */ /* 0x000fc60000010003 */
[----:B------:R-:W-:Y:S01]  /*2430*/  FADD.FTZ R2, R2, R229 ;  /* 0x000000e502027221 */ /* 0x000fe20000010000 */
[----:B------:R-:W-:Y:S01]  /*2440*/  FFMA.FTZ R3, R169, R229, R3 ;  /* 0x000000e5a9037223 */ /* 0x000fe20000010003 */
[----:B--2---:R-:W-:Y:S02]  /*2450*/  FMUL.FTZ R213, R198, R33 ;  /* 0x00000021c6d57220 */ /* 0x004fe40000410000 */
[----:B------:R0:W5:Y:S04]  /*2460*/  LDL.LU R33, [R1+0xb4] ;  /* 0x0000b40001217983 */ /* 0x0001680000300800 */
[----:B------:R0:W5:Y:S04]  /*2470*/  LDL.LU R32, [R1+0xb0] ;  /* 0x0000b00001207983 */ /* 0x0001680000300800 */
[----:B------:R0:W5:Y:S04]  /*2480*/  LDL.LU R31, [R1+0xac] ;  /* 0x0000ac00011f7983 */ /* 0x0001680000300800 */
[----:B------:R0:W5:Y:S04]  /*2490*/  LDL.LU R30, [R1+0xa8] ;  /* 0x0000a800011e7983 */ /* 0x0001680000300800 */
[----:B------:R0:W5:Y:S04]  /*24a0*/  LDL.LU R29, [R1+0xa4] ;  /* 0x0000a400011d7983 */ /* 0x0001680000300800 */
        /* <DEDUP_REMOVED lines=67> */
.L_x_12700:
[----:B------:R-:W-:Y:S05]  /*28e0*/  BSYNC B1 ;  /* 0x0000000000017941 */ /* 0x000fea0003800000 */
.L_x_12698:
[----:B-----5:R-:W-:Y:S01]  /*28f0*/  MOV R166, R196 ;  /* 0x000000c400a67202 */ /* 0x020fe20000000f00 */
[----:B------:R-:W-:Y:S01]  /*2900*/  UMOV UR6, 0xffffffff ;  /* 0xffffffff00067882 */ /* 0x000fe20000000000 */
[----:B------:R-:W-:Y:S02]  /*2910*/  MOV R167, R164 ;  /* 0x000000a400a77202 */ /* 0x000fe40000000f00 */
[----:B------:R-:W-:Y:S02]  /*2920*/  PRMT R250, R166, 0x7610, R250 ;  /* 0x00007610a6fa7816 */ /* 0x000fe400000000fa */
[----:B------:R-:W-:Y:S02]  /*2930*/  MOV R199, R190 ;  /* 0x000000be00c77202 */ /* 0x000fe40000000f00 */
[----:B------:R-:W-:Y:S02]  /*2940*/  PRMT R198, R167, 0x7610, R198 ;  /* 0x00007610a7c67816 */ /* 0x000fe400000000c6 */
[----:B------:R-:W-:-:S02]  /*2950*/  MOV R166, R182 ;  /* 0x000000b600a67202 */ /* 0x000fc40000000f00 */
[----:B------:R-:W-:Y:S02]  /*2960*/  MOV R167, R180 ;  /* 0x000000b400a77202 */ /* 0x000fe40000000f00 */
        /* <DEDUP_REMOVED lines=25> */
.L_x_12794:
        /* <DEDUP_REMOVED lines=28> */
.L_x_12703:
[----:B------:R-:W-:Y:S05]  /*2cc0*/  BSYNC B1 ;  /* 0x0000000000017941 */ /* 0x000fea0003800000 */
.L_x_12702:
        /* <DEDUP_REMOVED lines=21> */
.L_x_12705:
[----:B------:R-:W-:Y:S05]  /*2e20*/  BSYNC B1 ;  /* 0x0000000000017941 */ /* 0x000fea0003800000 */
.L_x_12704:
        /* <DEDUP_REMOVED lines=10> */
.L_x_12707:
[----:B------:R-:W-:Y:S05]  /*2ed0*/  BSYNC B1 ;  /* 0x0000000000017941 */ /* 0x000fea0003800000 */
.L_x_12706:
        /* <DEDUP_REMOVED lines=9> */
[----:B------:R-:W-:-:S02]  /*2f70*/  @P3 F2FP.F16.F32.PACK_AB R241, RZ, R166 ;  /* 0x000000a6fff1323e */ /* 0x000fc400000000ff */
[----:B------:R-:W-:Y:S02]  /*2f80*/  @P3 F2FP.F16.F32.PACK_AB R242, RZ, R167 ;  /* 0x000000a7fff2323e */ /* 0x000fe400000000ff */
        /* <DEDUP_REMOVED lines=14> */
.L_x_12709:
[----:B------:R-:W-:Y:S05]  /*3070*/  BSYNC B1 ;  /* 0x0000000000017941 */ /* 0x000fea0003800000 */
.L_x_12708:
        /* <DEDUP_REMOVED lines=12> */
.L_x_12711:
[----:B------:R-:W-:Y:S05]  /*3140*/  BSYNC B1 ;  /* 0x0000000000017941 */ /* 0x000fea0003800000 */
.L_x_12710:
        /* <DEDUP_REMOVED lines=9> */
[----:B------:R-:W-:Y:S02]  /*31e0*/  @P3 F2FP.F16.F32.PACK_AB R199, RZ, R167 ;  /* 0x000000a7ffc7323e */ /* 0x000fe400000000ff */
        /* <DEDUP_REMOVED lines=12> */
.L_x_12713:
[----:B------:R-:W-:Y:S05]  /*32b0*/  BSYNC B1 ;  /* 0x0000000000017941 */ /* 0x000fea0003800000 */
.L_x_12712:
        /* <DEDUP_REMOVED lines=17> */
.L_x_12715:
[----:B------:R-:W-:Y:S05]  /*33d0*/  BSYNC B1 ;  /* 0x0000000000017941 */ /* 0x000fea0003800000 */
.L_x_12714:
        /* <DEDUP_REMOVED lines=34> */
.L_x_12717:
[----:B------:R-:W-:Y:S05]  /*3600*/  BSYNC B1 ;  /* 0x0000000000017941 */ /* 0x000fea0003800000 */
.L_x_12716:
        /* <DEDUP_REMOVED lines=27> */
.L_x_12719:
[----:B------:R-:W-:Y:S05]  /*37c0*/  BSYNC B1 ;  /* 0x0000000000017941 */ /* 0x000fea0003800000 */
.L_x_12718:
        /* <DEDUP_REMOVED lines=14> */
.L_x_12721:
[----:B------:R-:W-:Y:S05]  /*38b0*/  BSYNC B1 ;  /* 0x0000000000017941 */ /* 0x000fea0003800000 */
.L_x_12720:
        /* <DEDUP_REMOVED lines=10> */
.L_x_12723:
[----:B------:R-:W-:Y:S05]  /*3960*/  BSYNC B1 ;  /* 0x0000000000017941 */ /* 0x000fea0003800000 */
.L_x_12722:
        /* <DEDUP_REMOVED lines=20> */
.L_x_12725:
[----:B------:R-:W-:Y:S05]  /*3ab0*/  BSYNC B1 ;  /* 0x0000000000017941 */ /* 0x000fea0003800000 */
.L_x_12724:
        /* <DEDUP_REMOVED lines=10> */
[----:B------:R-:W-:Y:S02]  /*3b60*/  @P3 F2FP.F16.F32.PACK_AB R241, RZ, R164 ;  /* 0x000000a4fff1323e */ /* 0x000fe400000000ff */
[----:B------:R-:W-:Y:S01]  /*3b70*/  @P3 F2FP.F16.F32.PACK_AB R242, RZ, R167 ;  /* 0x000000a7fff2323e */ /* 0x000fe200000000ff */
        /* <DEDUP_REMOVED lines=16> */
.L_x_12727:
[----:B------:R-:W-:Y:S05]  /*3c80*/  BSYNC B1 ;  /* 0x0000000000017941 */ /* 0x000fea0003800000 */
.L_x_12726:
        /* <DEDUP_REMOVED lines=13> */
.L_x_12729:
[----:B------:R-:W-:Y:S05]  /*3d60*/  BSYNC B1 ;  /* 0x0000000000017941 */ /* 0x000fea0003800000 */
.L_x_12728:
        /* <DEDUP_REMOVED lines=15> */
.L_x_12731:
[----:B------:R-:W-:Y:S05]  /*3e60*/  BSYNC B1 ;  /* 0x0000000000017941 */ /* 0x000fea0003800000 */
.L_x_12730:
        /* <DEDUP_REMOVED lines=13> */
.L_x_12733:
[----:B------:R-:W-:Y:S05]  /*3f40*/  BSYNC B1 ;  /* 0x0000000000017941 */ /* 0x000fea0003800000 */
.L_x_12732:
        /* <DEDUP_REMOVED lines=20> */
[----:B------:R-:W-:Y:S02]  /*4090*/  @P3 F2FP.F16.F32.PACK_AB R167, RZ, R167 ;  /* 0x000000a7ffa7323e */ /* 0x000fe400000000ff */
[----:B------:R-:W-:Y:S02]  /*40a0*/  @P3 F2FP.F16.F32.PACK_AB R196, RZ, R196 ;  /* 0x000000c4ffc4323e */ /* 0x000fe400000000ff */
        /* <DEDUP_REMOVED lines=8> */
[----:B------:R-:W-:-:S04]  /*4130*/  @P3 F2FP.F16.F32.PACK_AB R166, RZ, R252 ;  /* 0x000000fcffa6323e */ /* 0x000fc800000000ff */
[----:B------:R-:W-:Y:S02]  /*4140*/  @P3 FSEL R197, R198, RZ, P5 ;  /* 0x000000ffc6c53208 */ /* 0x000fe40002800000 */
[----:B------:R-:W-:Y:S02]  /*4150*/  @P3 IADD3 R198, R4, 0x20, RZ ;  /* 0x0000002004c63810 */ /* 0x000fe40007ffe0ff */
[----:B------:R-:W-:Y:S02]  /*4160*/  @P3 PRMT R34, R166, 0x7610, R34 ;  /* 0x00007610a6223816 */ /* 0x000fe40000000022 */
[----:B------:R-:W-:Y:S01]  /*4170*/  @P3 F2FP.F16.F32.PACK_AB R197, RZ, R197 ;  /* 0x000000c5ffc5323e */ /* 0x000fe200000000ff */
        /* <DEDUP_REMOVED lines=15> */
.L_x_12735:
[----:B------:R-:W-:Y:S05]  /*4270*/  BSYNC B1 ;  /* 0x0000000000017941 */ /* 0x000fea0003800000 */
.L_x_12734:
        /* <DEDUP_REMOVED lines=11> */
.L_x_12737:
[----:B------:R-:W-:Y:S05]  /*4330*/  BSYNC B1 ;  /* 0x0000000000017941 */ /* 0x000fea0003800000 */
.L_x_12736:
        /* <DEDUP_REMOVED lines=15> */
.L_x_12739:
[----:B------:R-:W-:Y:S05]  /*4430*/  BSYNC B1 ;  /* 0x0000000000017941 */ /* 0x000fea0003800000 */
.L_x_12738:
        /* <DEDUP_REMOVED lines=9> */
.L_x_12741:
[----:B------:R-:W-:Y:S05]  /*44d0*/  BSYNC B1 ;  /* 0x0000000000017941 */ /* 0x000fea0003800000 */
.L_x_12740:
        /* <DEDUP_REMOVED lines=31> */
.L_x_12743:
[----:B------:R-:W-:Y:S05]  /*46d0*/  BSYNC B1 ;  /* 0x0000000000017941 */ /* 0x000fea0003800000 */
.L_x_12742:
        /* <DEDUP_REMOVED lines=15> */
.L_x_12745:
[----:B------:R-:W-:Y:S05]  /*47d0*/  BSYNC B1 ;  /* 0x0000000000017941 */ /* 0x000fea0003800000 */
.L_x_12744:
        /* <DEDUP_REMOVED lines=13> */
.L_x_12747:
[----:B------:R-:W-:Y:S05]  /*48b0*/  BSYNC B1 ;  /* 0x0000000000017941 */ /* 0x000fea0003800000 */
.L_x_12746:
        /* <DEDUP_REMOVED lines=11> */
.L_x_12749:
[----:B------:R-:W-:Y:S05]  /*4970*/  BSYNC B1 ;  /* 0x0000000000017941 */ /* 0x000fea0003800000 */
.L_x_12748:
[----:B------:R-:W-:Y:S01]  /*4980*/  @P3 F2FP.F16.F32.PACK_AB R167, RZ, R198 ;  /* 0x000000c6ffa7323e */ /* 0x000fe200000000ff */
[----:B------:R-:W-:Y:S01]  /*4990*/  BSSY B1, `(.L_x_12750) ;  /* 0x0000034000017945 */ /* 0x000fe20003800000 */
[----:B------:R-:W-:Y:S02]  /*49a0*/  @P3 LOP3.LUT P5, RZ, R191, 0xff000000, RZ, 0xc0, !PT ;  /* 0xff000000bfff3812 */ /* 0x000fe400078ac0ff */
[----:B------:R-:W0:Y:S01]  /*49b0*/  @P3 LDC.64 R190, c[0x0][0x298] ;  /* 0x0000a600ffbe3b82 */ /* 0x000e220000000a00 */
[----:B------:R-:W-:Y:S02]  /*49c0*/  @P3 F2FP.F16.F32.PACK_AB R198, RZ, R200 ;  /* 0x000000c8ffc6323e */ /* 0x000fe400000000ff */
[----:B------:R-:W-:Y:S02]  /*49d0*/  @P3 PRMT R32, R167, 0x7610, R32 ;  /* 0x00007610a7203816 */ /* 0x000fe40000000020 */
[----:B------:R-:W-:Y:S02]  /*49e0*/  @P3 F2FP.F16.F32.PACK_AB R241, RZ, R165 ;  /* 0x000000a5fff1323e */ /* 0x000fe400000000ff */
[----:B------:R-:W-:Y:S01]  /*49f0*/  @P3 PRMT R32, R32, 0x5410, R198 ;  /* 0x0000541020203816 */ /* 0x000fe200000000c6 */
[----:B------:R-:W1:Y:S01]  /*4a00*/  @P3 LDC.64 R200, c[0x0][0x298] ;  /* 0x0000a600ffc83b82 */ /* 0x000e620000000a00 */
[----:B------:R-:W-:-:S02]  /*4a10*/  SEL R165, R166, R161, P1 ;  /* 0x000000a1a6a57207 */ /* 0x000fc40000800000 */
[----:B------:R-:W-:Y:S02]  /*4a20*/  SEL R164, R164, R160, P1 ;  /* 0x000000a0a4a47207 */ /* 0x000fe40000800000 */
[----:B------:R-:W-:Y:S02]  /*4a30*/  SEL R167, R202, R163, P1 ;  /* 0x000000a3caa77207 */ /* 0x000fe40000800000 */
[----:B------:R-:W-:Y:S01]  /*4a40*/  @P3 F2FP.F16.F32.PACK_AB R205, RZ, R205 ;  /* 0x000000cdffcd323e */ /* 0x000fe200000000ff */
        /* <DEDUP_REMOVED lines=15> */
[----:B------:R-:W-:Y:S02]  /*4b40*/  @P3 F2FP.F16.F32.PACK_AB R166, RZ, R242 ;  /* 0x000000f2ffa6323e */ /* 0x000fe400000000ff */
[----:B------:R-:W-:Y:S02]  /*4b50*/  @P3 FSEL R191, R191, RZ, P5 ;  /* 0x000000ffbfbf3208 */ /* 0x000fe40002800000 */
[----:B------:R-:W-:Y:S02]  /*4b60*/  @P3 F2FP.F16.F32.PACK_AB R167, RZ, R167 ;  /* 0x000000a7ffa7323e */ /* 0x000fe400000000ff */
[----:B------:R-:W-:Y:S02]  /*4b70*/  @P3 F2FP.F16.F32.PACK_AB R190, RZ, R190 ;  /* 0x000000beffbe323e */ /* 0x000fe400000000ff */
[----:B------:R-:W-:-:S02]  /*4b80*/  @P3 F2FP.F16.F32.PACK_AB R191, RZ, R191 ;  /* 0x000000bfffbf323e */ /* 0x000fc400000000ff */
        /* <DEDUP_REMOVED lines=20> */
.L_x_12751:
[----:B------:R-:W-:Y:S05]  /*4cd0*/  BSYNC B1 ;  /* 0x0000000000017941 */ /* 0x000fea0003800000 */
.L_x_12750:
        /* <DEDUP_REMOVED lines=14> */
.L_x_12753:
[----:B------:R-:W-:Y:S05]  /*4dc0*/  BSYNC B1 ;  /* 0x0000000000017941 */ /* 0x000fea0003800000 */
.L_x_12752:
        /* <DEDUP_REMOVED lines=9> */
.L_x_12755:
[----:B------:R-:W-:Y:S05]  /*4e60*/  BSYNC B1 ;  /* 0x0000000000017941 */ /* 0x000fea0003800000 */
.L_x_12754:
        /* <DEDUP_REMOVED lines=9> */
.L_x_12757:
[----:B------:R-:W-:Y:S05]  /*4f00*/  BSYNC B1 ;  /* 0x0000000000017941 */ /* 0x000fea0003800000 */
.L_x_12756:
        /* <DEDUP_REMOVED lines=27> */
.L_x_12759:
[----:B------:R-:W-:Y:S05]  /*50c0*/  BSYNC B1 ;  /* 0x0000000000017941 */ /* 0x000fea0003800000 */
.L_x_12758:
        /* <DEDUP_REMOVED lines=13> */
.L_x_12761:
[----:B------:R-:W-:Y:S05]  /*51a0*/  BSYNC B1 ;  /* 0x0000000000017941 */ /* 0x000fea0003800000 */
.L_x_12760:
        /* <DEDUP_REMOVED lines=15> */
.L_x_12763:
[----:B------:R-:W-:Y:S05]  /*52a0*/  BSYNC B1 ;  /* 0x0000000000017941 */ /* 0x000fea0003800000 */
.L_x_12762:
        /* <DEDUP_REMOVED lines=9> */
.L_x_12765:
[----:B------:R-:W-:Y:S05]  /*5340*/  BSYNC B1 ;  /* 0x0000000000017941 */ /* 0x000fea0003800000 */
.L_x_12764:
        /* <DEDUP_REMOVED lines=23> */
[----:B------:R-:W-:Y:S02]  /*54c0*/  @P3 F2FP.F16.F32.PACK_AB R191, RZ, R191 ;  /* 0x000000bfffbf323e */ /* 0x000fe400000000ff */
[----:B------:R-:W-:Y:S02]  /*54d0*/  @P3 F2FP.F16.F32.PACK_AB R197, RZ, R197 ;  /* 0x000000c5ffc5323e */ /* 0x000fe400000000ff */
[----:B------:R-:W-:Y:S01]  /*54e0*/  @P3 PRMT R32, R191, 0x7610, R32 ;  /* 0x00007610bf203816 */ /* 0x000fe20000000020 */
[----:B0-----:R-:W-:Y:S01]  /*54f0*/  @P3 FMUL.FTZ R167, R199, R167 ;  /* 0x000000a7c7a73220 */ /* 0x001fe20000410000 */
[----:B------:R-:W-:Y:S02]  /*5500*/  @P3 F2FP.F16.F32.PACK_AB R191, RZ, R198 ;  /* 0x000000c6ffbf323e */ /* 0x000fe400000000ff */
[----:B------:R-:W-:Y:S01]  /*5510*/  @P3 F2FP.F16.F32.PACK_AB R198, RZ, R200 ;  /* 0x000000c8ffc6323e */ /* 0x000fe200000000ff */
        /* <DEDUP_REMOVED lines=8> */
[----:B------:R-:W-:Y:S01]  /*55a0*/  @P3 F2FP.F16.F32.PACK_AB R166, RZ, R166 ;  /* 0x000000a6ffa6323e */ /* 0x000fe200000000ff */
[----:B---3--:R-:W-:-:S04]  /*55b0*/  @P3 FMUL.FTZ R167, R201, R183 ;  /* 0x000000b7c9a73220 */ /* 0x008fc80000410000 */
[----:B------:R-:W1:Y:S01]  /*55c0*/  @P3 LDC.64 R164, c[0x0][0x2f8] ;  /* 0x0000be00ffa43b82 */ /* 0x000e620000000a00 */
[----:B------:R-:W-:Y:S01]  /*55d0*/  @P3 PRMT R35, R166, 0x7610, R35 ;  /* 0x00007610a6233816 */ /* 0x000fe20000000023 */
[----:B------:R-:W-:Y:S01]  /*55e0*/  @P3 FMUL.FTZ R183, R167, R182 ;  /* 0x000000b6a7b73220 */ /* 0x000fe20000410000 */
[----:B------:R-:W-:Y:S02]  /*55f0*/  @P3 FSEL R182, R191, RZ, P2 ;  /* 0x000000ffbfb63208 */ /* 0x000fe40001000000 */
[----:B------:R-:W-:Y:S02]  /*5600*/  @P3 F2FP.F16.F32.PACK_AB R167, RZ, R190 ;  /* 0x000000beffa7323e */ /* 0x000fe400000000ff */
[----:B------:R-:W-:Y:S01]  /*5610*/  @P3 FSEL R183, R183, RZ, P5 ;  /* 0x000000ffb7b73208 */ /* 0x000fe20002800000 */
[----:B------:R-:W3:Y:S01]  /*5620*/  @P3 LDC.64 R198, c[0x0][0x298] ;  /* 0x0000a600ffc63b82 */ /* 0x000ee20000000a00 */
[----:B------:R-:W-:Y:S02]  /*5630*/  @P3 IADD3 R190, R4, 0x60, RZ ;  /* 0x0000006004be3810 */ /* 0x000fe40007ffe0ff */
[----:B------:R-:W-:-:S02]  /*5640*/  @P3 F2FP.F16.F32.PACK_AB R182, RZ, R182 ;  /* 0x000000b6ffb6323e */ /* 0x000fc400000000ff */
[----:B------:R-:W-:Y:S02]  /*5650*/  @P3 F2FP.F16.F32.PACK_AB R183, RZ, R183 ;  /* 0x000000b7ffb7323e */ /* 0x000fe400000000ff */
        /* <DEDUP_REMOVED lines=22> */
.L_x_12767:
[----:B------:R-:W-:Y:S05]  /*57c0*/  BSYNC B1 ;  /* 0x0000000000017941 */ /* 0x000fea0003800000 */
.L_x_12766:
        /* <DEDUP_REMOVED lines=13> */
.L_x_12769:
[----:B------:R-:W-:Y:S05]  /*58a0*/  BSYNC B1 ;  /* 0x0000000000017941 */ /* 0x000fea0003800000 */
.L_x_12768:
        /* <DEDUP_REMOVED lines=13> */
.L_x_12771:
[----:B------:R-:W-:Y:S05]  /*5980*/  BSYNC B1 ;  /* 0x0000000000017941 */ /* 0x000fea0003800000 */
.L_x_12770:
        /* <DEDUP_REMOVED lines=13> */
.L_x_12773:
[----:B------:R-:W-:Y:S05]  /*5a60*/  BSYNC B1 ;  /* 0x0000000000017941 */ /* 0x000fea0003800000 */
.L_x_12772:
        /* <DEDUP_REMOVED lines=13> */
.L_x_12775:
[----:B------:R-:W-:Y:S05]  /*5b40*/  BSYNC B1 ;  /* 0x0000000000017941 */ /* 0x000fea0003800000 */
.L_x_12774:
        /* <DEDUP_REMOVED lines=14> */
.L_x_12777:
[----:B------:R-:W-:Y:S05]  /*5c30*/  BSYNC B1 ;  /* 0x0000000000017941 */ /* 0x000fea0003800000 */
.L_x_12776:
        /* <DEDUP_REMOVED lines=10> */
.L_x_12779:
[----:B------:R-:W-:Y:S05]  /*5ce0*/  BSYNC B1 ;  /* 0x0000000000017941 */ /* 0x000fea0003800000 */
.L_x_12778:
        /* <DEDUP_REMOVED lines=17> */
[----:B------:R-:W-:Y:S02]  /*5e00*/  @P3 F2FP.F16.F32.PACK_AB R165, RZ, R165 ;  /* 0x000000a5ffa5323e */ /* 0x000fe400000000ff */
[----:B------:R-:W-:Y:S02]  /*5e10*/  @P3 F2FP.F16.F32.PACK_AB R183, RZ, R183 ;  /* 0x000000b7ffb7323e */ /* 0x000fe400000000ff */
[----:B------:R-:W-:Y:S02]  /*5e20*/  @P3 FSEL R198, R198, RZ, P5 ;  /* 0x000000ffc6c63208 */ /* 0x000fe40002800000 */
[----:B------:R-:W-:Y:S02]  /*5e30*/  @P3 F2FP.F16.F32.PACK_AB R196, RZ, R196 ;  /* 0x000000c4ffc4323e */ /* 0x000fe400000000ff */
[----:B------:R-:W-:-:S02]  /*5e40*/  @!P4 ISETP.NE.U32.AND P2, PT, R192, RZ, PT ;  /* 0x000000ffc000c20c */ /* 0x000fc40003f45070 */
[----:B------:R-:W-:Y:S02]  /*5e50*/  @P3 F2FP.F16.F32.PACK_AB R167, RZ, R167 ;  /* 0x000000a7ffa7323e */ /* 0x000fe400000000ff */
[----:B------:R-:W-:Y:S02]  /*5e60*/  @P3 F2FP.F16.F32.PACK_AB R191, RZ, R191 ;  /* 0x000000bfffbf323e */ /* 0x000fe400000000ff */
[----:B------:R-:W-:Y:S02]  /*5e70*/  @P3 F2FP.F16.F32.PACK_AB R198, RZ, R198 ;  /* 0x000000c6ffc6323e */ /* 0x000fe400000000ff */
[----:B------:R-:W-:Y:S02]  /*5e80*/  @P3 F2FP.F16.F32.PACK_AB R164, RZ, R164 ;  /* 0x000000a4ffa4323e */ /* 0x000fe400000000ff */
        /* <DEDUP_REMOVED lines=22> */
.L_x_12781:
[----:B------:R-:W-:Y:S05]  /*5ff0*/  BSYNC B1 ;  /* 0x0000000000017941 */ /* 0x000fea0003800000 */
.L_x_12780:
        /* <DEDUP_REMOVED lines=21> */
.L_x_12697:
[----:B------:R-:W-:Y:S05]  /*6150*/  BSYNC B0 ;  /* 0x0000000000007941 */ /* 0x000fea0003800000 */
.L_x_12695:
        /* <DEDUP_REMOVED lines=227> */
.L_x_12701:
        /* <DEDUP_REMOVED lines=8> */
.L_x_12784:
[----:B------:R-:W-:Y:S05]  /*7010*/  BSYNC B1 ;  /* 0x0000000000017941 */ /* 0x000fea0003800000 */
.L_x_12783:
        /* <DEDUP_REMOVED lines=9> */
.L_x_12785:
        /* <DEDUP_REMOVED lines=8> */
.L_x_12786:
[----:B------:R-:W-:Y:S02]  /*7130*/  MOV R202, R3 ;  /* 0x0000000300ca7202 */ /* 0x000fe40000000f00 */
[----:B------:R-:W-:-:S05]  /*7140*/  MOV R166, R203 ;  /* 0x000000cb00a67202 */ /* 0x000fca0000000f00 */
[----:B------:R-:W-:Y:S01]  /*7150*/  FADD.FTZ R2, R2, R166 ;  /* 0x000000a602027221 */ /* 0x000fe20000010000 */
[----:B------:R-:W-:-:S07]  /*7160*/  MOV R166, 0xffffffff ;  /* 0xffffffff00a67802 */ /* 0x000fce0000000f00 */
[----:B------:R-:W-:Y:S05]  /*7170*/  WARPSYNC.COLLECTIVE R166, `(.L_x_12787) ;  /* 0x00000000a6087348 */ /* 0x000fea0003c00000 */
[----:B------:R0:W1:Y:S02]  /*7180*/  SHFL.BFLY P0, R203, R202, R201, R167 ;  /* 0x0c0000c9cacb7389 */ /* 0x00006400000000a7 */
[----:B01----:R-:W-:Y:S01]  /*7190*/  ENDCOLLECTIVE ;  /* 0x000000000000791b */ /* 0x003fe20003800000 */
.L_x_12787:
        /* <DEDUP_REMOVED lines=8> */
.L_x_12788:
[----:B------:R-:W-:Y:S02]  /*7220*/  MOV R202, R3 ;  /* 0x0000000300ca7202 */ /* 0x000fe40000000f00 */
[----:B------:R-:W-:-:S05]  /*7230*/  MOV R166, R203 ;  /* 0x000000cb00a67202 */ /* 0x000fca0000000f00 */
[----:B------:R-:W-:Y:S01]  /*7240*/  FADD.FTZ R2, R2, R166 ;  /* 0x000000a602027221 */ /* 0x000fe20000010000 */
[----:B------:R-:W-:-:S07]  /*7250*/  MOV R166, 0xffffffff ;  /* 0xffffffff00a67802 */ /* 0x000fce0000000f00 */
[----:B------:R-:W-:Y:S05]  /*7260*/  WARPSYNC.COLLECTIVE R166, `(.L_x_12789) ;  /* 0x00000000a6087348 */ /* 0x000fea0003c00000 */
[----:B------:R0:W1:Y:S02]  /*7270*/  SHFL.BFLY P0, R203, R202, R201, R167 ;  /* 0x0c0000c9cacb7389 */ /* 0x00006400000000a7 */
[----:B01----:R-:W-:Y:S01]  /*7280*/  ENDCOLLECTIVE ;  /* 0x000000000000791b */ /* 0x003fe20003800000 */
.L_x_12789:
        /* <DEDUP_REMOVED lines=8> */
.L_x_12790:
[----:B------:R-:W-:Y:S02]  /*7310*/  MOV R202, R3 ;  /* 0x0000000300ca7202 */ /* 0x000fe40000000f00 */
[----:B------:R-:W-:-:S05]  /*7320*/  MOV R166, R203 ;  /* 0x000000cb00a67202 */ /* 0x000fca0000000f00 */
[----:B------:R-:W-:Y:S01]  /*7330*/  FADD.FTZ R2, R2, R166 ;  /* 0x000000a602027221 */ /* 0x000fe20000010000 */
[----:B------:R-:W-:-:S07]  /*7340*/  MOV R166, 0xffffffff ;  /* 0xffffffff00a67802 */ /* 0x000fce0000000f00 */
[----:B------:R-:W-:Y:S05]  /*7350*/  WARPSYNC.COLLECTIVE R166, `(.L_x_12791) ;  /* 0x00000000a6087348 */ /* 0x000fea0003c00000 */
[----:B------:R0:W1:Y:S02]  /*7360*/  SHFL.BFLY P0, R203, R202, R201, R167 ;  /* 0x0c0000c9cacb7389 */ /* 0x00006400000000a7 */
[----:B01----:R-:W-:Y:S01]  /*7370*/  ENDCOLLECTIVE ;  /* 0x000000000000791b */ /* 0x003fe20003800000 */
.L_x_12791:
        /* <DEDUP_REMOVED lines=8> */
.L_x_12792:
[----:B------:R-:W-:Y:S02]  /*7400*/  MOV R202, R3 ;  /* 0x0000000300ca7202 */ /* 0x000fe40000000f00 */
[----:B------:R-:W-:-:S07]  /*7410*/  MOV R199, R203 ;  /* 0x000000cb00c77202 */ /* 0x000fce0000000f00 */
[----:B------:R-:W-:Y:S05]  /*7420*/  WARPSYNC.COLLECTIVE R166, `(.L_x_12793) ;  /* 0x00000000a6087348 */ /* 0x000fea0003c00000 */
[----:B------:R0:W1:Y:S02]  /*7430*/  SHFL.BFLY P0, R203, R202, R201, R167 ;  /* 0x0c0000c9cacb7389 */ /* 0x00006400000000a7 */
[----:B01----:R-:W-:Y:S01]  /*7440*/  ENDCOLLECTIVE ;  /* 0x000000000000791b */ /* 0x003fe20003800000 */
.L_x_12793:
[----:B------:R-:W-:Y:S01]  /*7450*/  MOV R201, R203 ;  /* 0x000000cb00c97202 */ /* 0x000fe20000000f00 */
[----:B------:R-:W-:Y:S06]  /*7460*/  BRA `(.L_x_12794) ;  /* 0xffffffb400a47947 */ /* 0x000fec000383ffff */
.L_x_12795:
        /* <DEDUP_REMOVED lines=9> */
.L_x_17015:


//--------------------- .text._ZN10layer_norm13ln_bwd_kernelINS_13Kernel_traitsIf6__halffS2_fjLj1280ELj1ELj4ELj1ELj16ENS_18Kernel_traits_baseILj1280EfS2_fS2_fjLj128EEEEELb1ELb1ELb0ELb0EEEvNS_9BwdParamsE --------------------------
	.section	.text._ZN10layer_norm13ln_bwd_kernelINS_13Kernel_traitsIf6__halffS2_fjLj1280ELj1ELj4ELj1ELj16ENS_18Kernel_traits_baseILj1280EfS2_fS2_fjLj128EEEEELb1ELb1ELb0ELb0EEEvNS_9BwdParamsE,"ax",@progbits
	.align	128
        .global         _ZN10layer_norm13ln_bwd_kernelINS_13Kernel_traitsIf6__halffS2_fjLj1280ELj1ELj4ELj1ELj16ENS_18Kernel_traits_baseILj1280EfS2_fS2_fjLj128EEEEELb1ELb1ELb0ELb0EEEvNS_9BwdParamsE
        .type           _ZN10layer_norm13ln_bwd_kernelINS_13Kernel_traitsIf6__halffS2_fjLj1280ELj1ELj4ELj1ELj16ENS_18Kernel_traits_baseILj1280EfS2_fS2_fjLj128EEEEELb1ELb1ELb0ELb0EEEvNS_9BwdParamsE,@function
        .size           _ZN10layer_norm13ln_bwd_kernelINS_13Kernel_traitsIf6__halffS2_fjLj1280ELj1ELj4ELj1ELj16ENS_18Kernel_traits_baseILj1280EfS2_fS2_fjLj128EEEEELb1ELb1ELb0ELb0EEEvNS_9BwdParamsE,(.L_x_17016 - _ZN10layer_norm13ln_bwd_kernelINS_13Kernel_traitsIf6__halffS2_fjLj1280ELj1ELj4ELj1ELj16ENS_18Kernel_traits_baseILj1280EfS2_fS2_fjLj128EEEEELb1ELb1ELb0ELb0EEEvNS_9BwdParamsE)
        .other          _ZN10layer_norm13ln_bwd_kernelINS_13Kernel_traitsIf6__halffS2_fjLj1280ELj1ELj4ELj1ELj16ENS_18Kernel_traits_baseILj1280EfS2_fS2_fjLj128EEEEELb1ELb1ELb0ELb0EEEvNS_9BwdParamsE,@"STO_CUDA_ENTRY STV_DEFAULT"
_ZN10layer_norm13ln_bwd_kernelINS_13Kernel_traitsIf6__halffS2_fjLj1280ELj1ELj4ELj1ELj16ENS_18Kernel_traits_baseILj1280EfS2_fS2_fjLj128EEEEELb1ELb1ELb0ELb0EEEvNS_9BwdParamsE:
.text._ZN10layer_norm13ln_bwd_kernelINS_13Kernel_traitsIf6__halffS2_fjLj1280ELj1ELj4ELj1ELj16ENS_18Kernel_traits_baseILj1280EfS2_fS2_fjLj128EEEEELb1ELb1ELb0ELb0EEEvNS_9BwdParamsE:
        /* <DEDUP_REMOVED lines=196> */
[----:B-----5:R-:W-:Y:S02]  /*0c40*/  CS2R R58, SRZ ;  /* 0x00000000003a7805 */ /* 0x020fe4000001ff00 */
        /* <DEDUP_REMOVED lines=26> */
[----:B------:R-:W-:Y:S01]  /*0df0*/  HFMA2.MMA R37, -RZ, RZ, 0, 0 ;  /* 0x00000000ff257435 */ /* 0x000fe200000001ff */
[----:B------:R-:W-:-:S04]  /*0e00*/  ISETP.NE.U32.AND P3, PT, RZ, UR6, PT ;  /* 0x00000006ff007c0c */ /* 0x000fc8000bf65070 */
[----:B------:R-:W-:-:S13]  /*0e10*/  ISETP.NE.AND.EX P3, PT, RZ, UR7, PT, P3 ;  /* 0x00000007ff007c0c */ /* 0x000fda000bf65330 */
.L_x_12819:
        /* <DEDUP_REMOVED lines=37> */
[----:B------:R-:W2:Y:S04]  /*1070*/  LDG.E.128 R204, desc[UR4][R198.64+0x10] ;  /* 0x00001004c6cc7981 */ /* 0x000ea8000c1e1d00 */
[----:B-1----:R-:W2:Y:S04]  /*1080*/  LDL R2, [R1+0x1a4] ;  /* 0x0001a40001027983 */ /* 0x002ea80000100800 */
[----:B------:R-:W2:Y:S01]  /*1090*/  LDL R252, [R1+0x194] ;  /* 0x0001940001fc7983 */ /* 0x000ea20000100800 */
        /* <DEDUP_REMOVED lines=14> */
[----:B--2---:R-:W-:-:S02]  /*1180*/  FADD.FTZ R201, -R213, R206 ;  /* 0x000000ced5c97221 */ /* 0x004fc40000010100 */
[----:B------:R-:W-:Y:S01]  /*1190*/  FMUL.FTZ R26, R3, R26 ;  /* 0x0000001a031a7220 */ /* 0x000fe20000410000 */
[C---:B------:R-:W-:Y:S01]  /*11a0*/  FADD.FTZ R15, -R213.reuse, R202 ;  /* 0x000000cad50f7221 */ /* 0x040fe20000010100 */
[C---:B------:R-:W-:Y:S01]  /*11b0*/  FADD.FTZ R203, -R213.reuse, R203 ;  /* 0x000000cbd5cb7221 */ /* 0x040fe20000010100 */
[C---:B------:R-:W-:Y:S01]  /*11c0*/  FADD.FTZ R202, -R213.reuse, R204 ;  /* 0x000000ccd5ca7221 */ /* 0x040fe20000010100 */
[C---:B------:R-:W-:Y:S01]  /*11d0*/  FADD.FTZ R6, -R213.reuse, R205 ;  /* 0x000000cdd5067221 */ /* 0x040fe20000010100 */
[----:B------:R-:W-:Y:S01]  /*11e0*/  FADD.FTZ R200, -R213, R207 ;  /* 0x000000cfd5c87221 */ /* 0x000fe20000010100 */
[----:B------:R-:W-:Y:S01]  /*11f0*/  FMUL.FTZ R213, R3, R5 ;  /* 0x0000000503d57220 */ /* 0x000fe20000410000 */
[----:B------:R-:W-:-:S05]  /*1200*/  HADD2.F32 R206, -RZ, R196.H0_H0 ;  /* 0x200000c4ffce7230 */ /* 0x000fca0000004100 */
[----:B------:R-:W-:Y:S01]  /*1210*/  FADD.FTZ R80, R80, R206 ;  /* 0x000000ce50507221 */ /* 0x000fe20000010000 */
[-C--:B------:R-:W-:Y:S01]  /*1220*/  FFMA.FTZ R36, R26, R206.reuse, R36 ;  /* 0x000000ce1a247223 */ /* 0x080fe20000010024 */
[----:B------:R-:W-:Y:S02]  /*1230*/  FMUL.FTZ R5, R214, R206 ;  /* 0x000000ced6057220 */ /* 0x000fe40000410000 */
[----:B------:R-:W2:Y:S01]  /*1240*/  LDL R206, [R1+0x1ac] ;  /* 0x0001ac0001ce7983 */ /* 0x000ea20000100800 */
[C---:B------:R-:W-:Y:S01]  /*1250*/  FMUL.FTZ R215, R3.reuse, R15 ;  /* 0x0000000f03d77220 */ /* 0x040fe20000410000 */
[----:B------:R-:W-:Y:S02]  /*1260*/  FMUL.FTZ R214, R3, R203 ;  /* 0x000000cb03d67220 */ /* 0x000fe40000410000 */
[----:B------:R-:W-:Y:S04]  /*1270*/  STL [R1+0x54], R213 ;  /* 0x000054d501007387 */ /* 0x000fe80000100800 */
[----:B------:R-:W-:Y:S04]  /*1280*/  STL [R1+0x30], R215 ;  /* 0x000030d701007387 */ /* 0x000fe80000100800 */
[----:B------:R-:W4:Y:S01]  /*1290*/  LDL R203, [R1+0x190] ;  /* 0x0001900001cb7983 */ /* 0x000f220000100800 */
[----:B------:R-:W-:-:S02]  /*12a0*/  HADD2.F32 R207, -RZ, R196.H1_H1 ;  /* 0x300000c4ffcf7230 */ /* 0x000fc40000004100 */
[----:B------:R-:W-:-:S03]  /*12b0*/  HADD2.F32 R205, -RZ, R197.H0_H0 ;  /* 0x200000c5ffcd7230 */ /* 0x000fc60000004100 */
[----:B------:R-:W-:Y:S01]  /*12c0*/  FMUL.FTZ R2, R2, R207 ;  /* 0x000000cf02027220 */ /* 0x000fe20000410000 */
[----:B------:R-:W-:Y:S02]  /*12d0*/  HADD2.F32 R204, -RZ, R197.H1_H1 ;  /* 0x300000c5ffcc7230 */ /* 0x000fe40000004100 */
[----:B---3--:R-:W-:Y:S01]  /*12e0*/  FMUL.FTZ R251, R251, R205 ;  /* 0x000000cdfbfb7220 */ /* 0x008fe20000410000 */
[----:B------:R-:W-:Y:S01]  /*12f0*/  FADD.FTZ R81, R81, R207 ;  /* 0x000000cf51517221 */ /* 0x000fe20000010000 */
[----:B------:R-:W-:Y:S01]  /*1300*/  FFMA.FTZ R37, R213, R207, R37 ;  /* 0x000000cfd5257223 */ /* 0x000fe20000010025 */
[----:B------:R0:W-:Y:S04]  /*1310*/  STL [R1+0x20], R2 ;  /* 0x0000200201007387 */ /* 0x0001e80000100800 */
[----:B------:R-:W-:Y:S04]  /*1320*/  STL [R1+0x14], R214 ;  /* 0x000014d601007387 */ /* 0x000fe80000100800 */
[----:B------:R1:W-:Y:S01]  /*1330*/  STL [R1+0x18], R251 ;  /* 0x000018fb01007387 */ /* 0x0003e20000100800 */
[----:B------:R-:W-:-:S02]  /*1340*/  HADD2.F32 R197, -RZ, R198.H0_H0 ;  /* 0x200000c6ffc57230 */ /* 0x000fc40000004100 */
[----:B------:R-:W-:Y:S01]  /*1350*/  FMUL.FTZ R15, R3, R202 ;  /* 0x000000ca030f7220 */ /* 0x000fe20000410000 */
[----:B------:R-:W-:Y:S01]  /*1360*/  FADD.FTZ R82, R82, R205 ;  /* 0x000000cd52527221 */ /* 0x000fe20000010000 */
[----:B------:R-:W-:Y:S01]  /*1370*/  FFMA.FTZ R38, R215, R205, R38 ;  /* 0x000000cdd7267223 */ /* 0x000fe20000010026 */
[----:B------:R-:W-:Y:S01]  /*1380*/  FADD.FTZ R202, RZ, R5 ;  /* 0x00000005ffca7221 */ /* 0x000fe20000010000 */
[----:B------:R-:W-:Y:S01]  /*1390*/  FADD.FTZ R84, R84, R197 ;  /* 0x000000c554547221 */ /* 0x000fe20000010000 */
[-C--:B------:R-:W-:Y:S02]  /*13a0*/  FFMA.FTZ R40, R15, R197.reuse, R40 ;  /* 0x000000c50f287223 */ /* 0x080fe40000010028 */
[----:B------:R-:W-:Y:S01]  /*13b0*/  FADD.FTZ R202, R202, R2 ;  /* 0x00000002caca7221 */ /* 0x000fe20000010000 */
[----:B--2---:R-:W-:Y:S02]  /*13c0*/  FMUL.FTZ R207, R206, R204 ;  /* 0x000000cccecf7220 */ /* 0x004fe40000410000 */
[----:B------:R-:W2:Y:S04]  /*13d0*/  LDL R206, [R1+0x198] ;  /* 0x0001980001ce7983 */ /* 0x000ea80000100800 */
[----:B------:R3:W-:Y:S01]  /*13e0*/  STL [R1+0x10], R207 ;  /* 0x000010cf01007387 */ /* 0x0007e20000100800 */
[----:B----4-:R-:W-:Y:S01]  /*13f0*/  FMUL.FTZ R205, R203, R197 ;  /* 0x000000c5cbcd7220 */ /* 0x010fe20000410000 */
[----:B------:R-:W-:-:S04]  /*1400*/  FFMA.FTZ R197, R26, R5, RZ ;  /* 0x000000051ac57223 */ /* 0x000fc800000100ff */
[----:B------:R3:W-:Y:S01]  /*1410*/  STL [R1+0xc], R205 ;  /* 0x00000ccd01007387 */ /* 0x0007e20000100800 */
[----:B------:R-:W-:-:S03]  /*1420*/  FFMA.FTZ R197, R213, R2, R197 ;  /* 0x00000002d5c57223 */ /* 0x000fc600000100c5 */
[----:B0-----:R3:W5:Y:S04]  /*1430*/  LDL.LU R2, [R1+0x1b8] ;  /* 0x0001b80001027983 */ /* 0x0017680000300800 */
[----:B------:R-:W1:Y:S01]  /*1440*/  LDL R203, [R1+0x19c] ;  /* 0x00019c0001cb7983 */ /* 0x000e620000100800 */
        /* <DEDUP_REMOVED lines=8> */
[----:B------:R-:W-:Y:S01]  /*14d0*/  FADD.FTZ R198, R202, R251 ;  /* 0x000000fbcac67221 */ /* 0x000fe20000010000 */
[----:B------:R-:W-:Y:S01]  /*14e0*/  FMUL.FTZ R201, R3, R201 ;  /* 0x000000c903c97220 */ /* 0x000fe20000410000 */
[----:B------:R-:W-:-:S02]  /*14f0*/  FFMA.FTZ R197, R215, R251, R197 ;  /* 0x000000fbd7c57223 */ /* 0x000fc400000100c5 */
[----:B------:R3:W-:Y:S04]  /*1500*/  STL [R1+0x8], R204 ;  /* 0x000008cc01007387 */ /* 0x0007e80000100800 */
[----:B------:R3:W-:Y:S01]  /*1510*/  STL [R1+0x4], R201 ;  /* 0x000004c901007387 */ /* 0x0007e20000100800 */
[----:B------:R-:W-:Y:S01]  /*1520*/  FADD.FTZ R198, R198, R207 ;  /* 0x000000cfc6c67221 */ /* 0x000fe20000010000 */
[----:B------:R-:W-:-:S03]  /*1530*/  FFMA.FTZ R197, R214, R207, R197 ;  /* 0x000000cfd6c57223 */ /* 0x000fc600000100c5 */
[----:B------:R-:W-:Y:S01]  /*1540*/  FADD.FTZ R198, R198, R205 ;  /* 0x000000cdc6c67221 */ /* 0x000fe20000010000 */
[----:B------:R-:W-:Y:S01]  /*1550*/  FFMA.FTZ R197, R15, R205, R197 ;  /* 0x000000cd0fc57223 */ /* 0x000fe200000100c5 */
[----:B------:R-:W-:Y:S02]  /*1560*/  HADD2.F32 R199, -RZ, R199.H1_H1 ;  /* 0x300000c7ffc77230 */ /* 0x000fe40000004100 */
[----:B------:R-:W-:Y:S01]  /*1570*/  FADD.FTZ R198, R198, R204 ;  /* 0x000000ccc6c67221 */ /* 0x000fe20000010000 */
[----:B------:R-:W-:Y:S01]  /*1580*/  FFMA.FTZ R197, R6, R204, R197 ;  /* 0x000000cc06c57223 */ /* 0x000fe200000100c5 */
[----:B------:R-:W-:Y:S01]  /*1590*/  FMUL.FTZ R252, R3, R200 ;  /* 0x000000c803fc7220 */ /* 0x000fe20000410000 */
[----:B------:R-:W-:Y:S01]  /*15a0*/  FADD.FTZ R86, R86, R196 ;  /* 0x000000c456567221 */ /* 0x000fe20000010000 */
[-C--:B------:R-:W-:Y:S01]  /*15b0*/  FFMA.FTZ R42, R201, R196.reuse, R42 ;  /* 0x000000c4c92a7223 */ /* 0x080fe2000001002a */
[----:B------:R-:W-:Y:S01]  /*15c0*/  FADD.FTZ R87, R87, R199 ;  /* 0x000000c757577221 */ /* 0x000fe20000010000 */
[----:B------:R-:W-:Y:S01]  /*15d0*/  FFMA.FTZ R43, R252, R199, R43 ;  /* 0x000000c7fc2b7223 */ /* 0x000fe2000001002b */
[----:B------:R-:W-:Y:S01]  /*15e0*/  IADD3 R213, R0, 0x20, RZ ;  /* 0x0000002000d57810 */ /* 0x000fe20007ffe0ff */
[----:B--2---:R-:W-:-:S05]  /*15f0*/  FMUL.FTZ R202, R206, R196 ;  /* 0x000000c4ceca7220 */ /* 0x004fca0000410000 */
[----:B------:R3:W-:Y:S01]  /*1600*/  STL [R1], R202 ;  /* 0x000000ca01007387 */ /* 0x0007e20000100800 */
[----:B------:R-:W-:Y:S01]  /*1610*/  FADD.FTZ R198, R198, R202 ;  /* 0x000000cac6c67221 */ /* 0x000fe20000010000 */
[----:B------:R-:W-:Y:S01]  /*1620*/  FFMA.FTZ R197, R201, R202, R197 ;  /* 0x000000cac9c57223 */ /* 0x000fe200000100c5 */
[----:B-1----:R-:W-:-:S04]  /*1630*/  FMUL.FTZ R251, R203, R199 ;  /* 0x000000c7cbfb7220 */ /* 0x002fc80000410000 */
[----:B------:R-:W-:Y:S01]  /*1640*/  FADD.FTZ R215, R198, R251 ;  /* 0x000000fbc6d77221 */ /* 0x000fe20000010000 */
[----:B---3--:R-:W-:-:S07]  /*1650*/  FFMA.FTZ R214, R252, R251, R197 ;  /* 0x000000fbfcd67223 */ /* 0x008fce00000100c5 */
.L_x_12799:
[----:B------:R-:W-:Y:S05]  /*1660*/  BSYNC B1 ;  /* 0x0000000000017941 */ /* 0x000fea0003800000 */
.L_x_12798:
        /* <DEDUP_REMOVED lines=30> */
[----:B------:R-:W-:Y:S02]  /*1850*/  FADD.FTZ R199, -R241, R199 ;  /* 0x000000c7f1c77221 */ /* 0x000fe40000010100 */
[----:B------:R-:W-:Y:S01]  /*1860*/  FMUL.FTZ R242, R3, R242 ;  /* 0x000000f203f27220 */ /* 0x000fe20000410000 */
[C---:B--2---:R-:W-:Y:S01]  /*1870*/  FADD.FTZ R198, -R241.reuse, R200 ;  /* 0x000000c8f1c67221 */ /* 0x044fe20000010100 */
[C---:B------:R-:W-:Y:S01]  /*1880*/  FADD.FTZ R8, -R241.reuse, R201 ;  /* 0x000000c9f1087221 */ /* 0x040fe20000010100 */
[C---:B------:R-:W-:Y:S01]  /*1890*/  FADD.FTZ R197, -R241.reuse, R202 ;  /* 0x000000caf1c57221 */ /* 0x040fe20000010100 */
[----:B------:R-:W-:Y:S01]  /*18a0*/  FADD.FTZ R196, -R241, R203 ;  /* 0x000000cbf1c47221 */ /* 0x000fe20000010100 */
[----:B---3--:R-:W-:-:S02]  /*18b0*/  HADD2.F32 R241, -RZ, R204.H0_H0 ;  /* 0x200000ccfff17230 */ /* 0x008fc40000004100 */
[--C-:B------:R-:W-:Y:S02]  /*18c0*/  HADD2.F32 R203, -RZ, R206.reuse.H0_H0 ;  /* 0x200000ceffcb7230 */ /* 0x100fe40000004100 */
[----:B------:R-:W-:Y:S02]  /*18d0*/  HADD2.F32 R202, -RZ, R206.H1_H1 ;  /* 0x300000ceffca7230 */ /* 0x000fe40000004100 */
[----:B------:R-:W-:Y:S01]  /*18e0*/  FMUL.FTZ R206, R3, R7 ;  /* 0x0000000703ce7220 */ /* 0x000fe20000410000 */
[--C-:B------:R-:W-:Y:S02]  /*18f0*/  HADD2.F32 R201, -RZ, R207.reuse.H0_H0 ;  /* 0x200000cfffc97230 */ /* 0x100fe40000004100 */
[----:B------:R-:W-:Y:S02]  /*1900*/  HADD2.F32 R200, -RZ, R207.H1_H1 ;  /* 0x300000cfffc87230 */ /* 0x000fe40000004100 */
[----:B------:R-:W-:Y:S01]  /*1910*/  FMUL.FTZ R207, R250, R241 ;  /* 0x000000f1facf7220 */ /* 0x000fe20000410000 */
[----:B------:R-:W-:-:S02]  /*1920*/  HADD2.F32 R244, -RZ, R204.H1_H1 ;  /* 0x300000ccfff47230 */ /* 0x000fc40000004100 */
[C---:B------:R-:W-:Y:S01]  /*1930*/  FMUL.FTZ R243, R3.reuse, R243 ;  /* 0x000000f303f37220 */ /* 0x040fe20000410000 */
[----:B------:R-:W-:Y:S01]  /*1940*/  HADD2.F32 R204, -RZ, R205.H0_H0 ;  /* 0x200000cdffcc7230 */ /* 0x000fe20000004100 */
[----:B------:R-:W-:Y:S01]  /*1950*/  STL [R1+0x64], R206 ;  /* 0x000064ce01007387 */ /* 0x000fe20000100800 */
[----:B------:R-:W-:-:S03]  /*1960*/  FMUL.FTZ R7, R3, R198 ;  /* 0x000000c603077220 */ /* 0x000fc60000410000 */
[----:B------:R0:W-:Y:S01]  /*1970*/  STL [R1+0x50], R242 ;  /* 0x000050f201007387 */ /* 0x0001e20000100800 */
[----:B------:R-:W-:Y:S01]  /*1980*/  FADD.FTZ R50, R50, R204 ;  /* 0x000000cc32327221 */ /* 0x000fe20000010000 */
[-C--:B------:R-:W-:Y:S01]  /*1990*/  FFMA.FTZ R166, R243, R204.reuse, R166 ;  /* 0x000000ccf3a67223 */ /* 0x080fe200000100a6 */
[----:B------:R-:W-:Y:S01]  /*19a0*/  FMUL.FTZ R249, R249, R204 ;  /* 0x000000ccf9f97220 */ /* 0x000fe20000410000 */
[----:B------:R-:W-:Y:S04]  /*19b0*/  STL [R1+0x40], R207 ;  /* 0x000040cf01007387 */ /* 0x000fe80000100800 */
[----:B------:R1:W-:Y:S01]  /*19c0*/  STL [R1+0x2c], R243 ;  /* 0x00002cf301007387 */ /* 0x0003e20000100800 */
[----:B------:R-:W-:-:S03]  /*19d0*/  FADD.FTZ R168, R168, R203 ;  /* 0x000000cba8a87221 */ /* 0x000fc60000010000 */
[----:B------:R-:W1:Y:S01]  /*19e0*/  LDL R204, [R1+0x138] ;  /* 0x0001380001cc7983 */ /* 0x000e620000100800 */
[-C--:B------:R-:W-:Y:S01]  /*19f0*/  FFMA.FTZ R88, R7, R203.reuse, R88 ;  /* 0x000000cb07587223 */ /* 0x080fe20000010058 */
[----:B------:R-:W-:Y:S02]  /*1a00*/  FMUL.FTZ R246, R246, R203 ;  /* 0x000000cbf6f67220 */ /* 0x000fe40000410000 */
[----:B------:R-:W2:Y:S01]  /*1a10*/  LDL R203, [R1+0x13c] ;  /* 0x00013c0001cb7983 */ /* 0x000ea20000100800 */
[----:B------:R-:W-:Y:S01]  /*1a20*/  FMUL.FTZ R250, R248, R244 ;  /* 0x000000f4f8fa7220 */ /* 0x000fe20000410000 */
[----:B------:R-:W-:Y:S01]  /*1a30*/  FMUL.FTZ R248, R3, R199 ;  /* 0x000000c703f87220 */ /* 0x000fe20000410000 */
[----:B------:R-:W-:Y:S01]  /*1a40*/  FADD.FTZ R198, R215, R207 ;  /* 0x000000cfd7c67221 */ /* 0x000fe20000010000 */
[----:B------:R-:W-:Y:S01]  /*1a50*/  FFMA.FTZ R199, R206, R207, R214 ;  /* 0x000000cfcec77223 */ /* 0x000fe200000100d6 */
[----:B------:R-:W-:Y:S02]  /*1a60*/  HADD2.F32 R205, -RZ, R205.H1_H1 ;  /* 0x300000cdffcd7230 */ /* 0x000fe40000004100 */
[----:B------:R-:W-:Y:S01]  /*1a70*/  FADD.FTZ R198, R198, R250 ;  /* 0x000000fac6c67221 */ /* 0x000fe20000010000 */
[----:B------:R-:W-:-:S02]  /*1a80*/  FFMA.FTZ R199, R242, R250, R199 ;  /* 0x000000faf2c77223 */ /* 0x000fc400000100c7 */
        /* <DEDUP_REMOVED lines=11> */
[C---:B------:R-:W-:Y:S01]  /*1b40*/  FMUL.FTZ R244, R3.reuse, R197 ;  /* 0x000000c503f47220 */ /* 0x040fe20000410000 */
[----:B------:R-:W-:Y:S01]  /*1b50*/  FADD.FTZ R198, R198, R245 ;  /* 0x000000f5c6c67221 */ /* 0x000fe20000010000 */
[----:B------:R-:W-:Y:S01]  /*1b60*/  FFMA.FTZ R199, R8, R245, R199 ;  /* 0x000000f508c77223 */ /* 0x000fe200000100c7 */
[----:B------:R-:W-:Y:S01]  /*1b70*/  FADD.FTZ R48, R48, R241 ;  /* 0x000000f130307221 */ /* 0x000fe20000010000 */
[----:B------:R-:W-:Y:S01]  /*1b80*/  FFMA.FTZ R164, R206, R241, R164 ;  /* 0x000000f1cea47223 */ /* 0x000fe200000100a4 */
[----:B0-----:R-:W-:Y:S01]  /*1b90*/  FMUL.FTZ R242, R3, R196 ;  /* 0x000000c403f27220 */ /* 0x001fe20000410000 */
        /* <DEDUP_REMOVED lines=9> */
[----:B-1----:R-:W-:Y:S01]  /*1c30*/  FMUL.FTZ R243, R204, R201 ;  /* 0x000000c9ccf37220 */ /* 0x002fe20000410000 */
[----:B--2---:R-:W-:-:S03]  /*1c40*/  FMUL.FTZ R241, R203, R200 ;  /* 0x000000c8cbf17220 */ /* 0x004fc60000410000 */
[----:B------:R-:W-:Y:S01]  /*1c50*/  FADD.FTZ R198, R198, R243 ;  /* 0x000000f3c6c67221 */ /* 0x000fe20000010000 */
[----:B------:R-:W-:-:S03]  /*1c60*/  FFMA.FTZ R199, R244, R243, R199 ;  /* 0x000000f3f4c77223 */ /* 0x000fc600000100c7 */
[----:B------:R-:W-:Y:S01]  /*1c70*/  FADD.FTZ R215, R198, R241 ;  /* 0x000000f1c6d77221 */ /* 0x000fe20000010000 */
[----:B------:R-:W-:-:S07]  /*1c80*/  FFMA.FTZ R214, R242, R241, R199 ;  /* 0x000000f1f2d67223 */ /* 0x000fce00000100c7 */
.L_x_12801:
[----:B------:R-:W-:Y:S05]  /*1c90*/  BSYNC B1 ;  /* 0x0000000000017941 */ /* 0x000fea0003800000 */
.L_x_12800:
        /* <DEDUP_REMOVED lines=98> */
.L_x_12803:
[----:B------:R-:W-:Y:S05]  /*22c0*/  BSYNC B1 ;  /* 0x0000000000017941 */ /* 0x000fea0003800000 */
.L_x_12802:
        /* <DEDUP_REMOVED lines=30> */
[C---:B------:R-:W-:Y:S02]  /*24b0*/  FADD.FTZ R199, -R218.reuse, R199 ;  /* 0x000000c7dac77221 */ /* 0x040fe40000010100 */
        /* <DEDUP_REMOVED lines=67> */
.L_x_12805:
[----:B------:R-:W-:Y:S05]  /*28f0*/  BSYNC B1 ;  /* 0x0000000000017941 */ /* 0x000fea0003800000 */
.L_x_12804:
        /* <DEDUP_REMOVED lines=29> */
[--C-:B--2---:R-:W-:Y:S02]  /*2ad0*/  HADD2.F32 R209, -RZ, R204.reuse.H0_H0 ;  /* 0x200000ccffd17230 */ /* 0x104fe40000004100 */
[C---:B---3--:R-:W-:Y:S01]  /*2ae0*/  FADD.FTZ R196, -R13.reuse, R196 ;  /* 0x000000c40dc47221 */ /* 0x048fe20000010100 */
[C---:B------:R-:W-:Y:S01]  /*2af0*/  FADD.FTZ R197, -R13.reuse, R197 ;  /* 0x000000c50dc57221 */ /* 0x040fe20000010100 */
[C---:B------:R-:W-:Y:S01]  /*2b00*/  FADD.FTZ R208, -R13.reuse, R198 ;  /* 0x000000c60dd07221 */ /* 0x040fe20000010100 */
[----:B------:R-:W-:Y:S01]  /*2b10*/  FADD.FTZ R199, -R13, R199 ;  /* 0x000000c70dc77221 */ /* 0x000fe20000010100 */
[----:B------:R-:W-:-:S02]  /*2b20*/  HADD2.F32 R210, -RZ, R204.H1_H1 ;  /* 0x300000ccffd27230 */ /* 0x000fc40000004100 */
[--C-:B------:R-:W-:Y:S02]  /*2b30*/  HADD2.F32 R204, -RZ, R205.reuse.H0_H0 ;  /* 0x200000cdffcc7230 */ /* 0x100fe40000004100 */
[C---:B----4-:R-:W-:Y:S01]  /*2b40*/  FADD.FTZ R198, -R13.reuse, R200 ;  /* 0x000000c80dc67221 */ /* 0x050fe20000010100 */
[C---:B------:R-:W-:Y:S01]  /*2b50*/  FADD.FTZ R27, -R13.reuse, R201 ;  /* 0x000000c90d1b7221 */ /* 0x040fe20000010100 */
[C---:B------:R-:W-:Y:S01]  /*2b60*/  FADD.FTZ R14, -R13.reuse, R202 ;  /* 0x000000ca0d0e7221 */ /* 0x040fe20000010100 */
[----:B------:R-:W-:Y:S01]  /*2b70*/  FADD.FTZ R13, -R13, R203 ;  /* 0x000000cb0d0d7221 */ /* 0x000fe20000010100 */
[--C-:B------:R-:W-:Y:S02]  /*2b80*/  HADD2.F32 R202, -RZ, R206.reuse.H0_H0 ;  /* 0x200000ceffca7230 */ /* 0x100fe40000004100 */
[----:B------:R-:W-:Y:S02]  /*2b90*/  HADD2.F32 R201, -RZ, R206.H1_H1 ;  /* 0x300000ceffc97230 */ /* 0x000fe40000004100 */
[----:B------:R-:W-:Y:S01]  /*2ba0*/  FMUL.FTZ R206, R3, R196 ;  /* 0x000000c403ce7220 */ /* 0x000fe20000410000 */
[----:B------:R-:W-:-:S02]  /*2bb0*/  HADD2.F32 R203, -RZ, R205.H1_H1 ;  /* 0x300000cdffcb7230 */ /* 0x000fc40000004100 */
[----:B------:R-:W-:Y:S01]  /*2bc0*/  FMUL.FTZ R205, R3, R197 ;  /* 0x000000c503cd7220 */ /* 0x000fe20000410000 */
[--C-:B------:R-:W-:Y:S02]  /*2bd0*/  HADD2.F32 R200, -RZ, R207.reuse.H0_H0 ;  /* 0x200000cfffc87230 */ /* 0x100fe40000004100 */
[----:B------:R-:W-:Y:S02]  /*2be0*/  HADD2.F32 R196, -RZ, R207.H1_H1 ;  /* 0x300000cfffc47230 */ /* 0x000fe40000004100 */
[----:B------:R-:W-:Y:S01]  /*2bf0*/  FMUL.FTZ R207, R233, R209 ;  /* 0x000000d1e9cf7220 */ /* 0x000fe20000410000 */
[----:B------:R-:W-:Y:S01]  /*2c00*/  FMUL.FTZ R216, R3, R208 ;  /* 0x000000d003d87220 */ /* 0x000fe20000410000 */
[----:B------:R0:W-:Y:S01]  /*2c10*/  STL [R1+0x58], R206 ;  /* 0x000058ce01007387 */ /* 0x0001e20000100800 */
[----:B------:R-:W-:Y:S01]  /*2c20*/  FADD.FTZ R110, R110, R204 ;  /* 0x000000cc6e6e7221 */ /* 0x000fe20000010000 */
[-C--:B------:R-:W-:Y:S02]  /*2c30*/  FMUL.FTZ R233, R212, R204.reuse ;  /* 0x000000ccd4e97220 */ /* 0x080fe40000410000 */
[----:B------:R0:W-:Y:S01]  /*2c40*/  STL [R1+0x44], R205 ;  /* 0x000044cd01007387 */ /* 0x0001e20000100800 */
[----:B------:R-:W-:-:S03]  /*2c50*/  FFMA.FTZ R74, R216, R204, R74 ;  /* 0x000000ccd84a7223 */ /* 0x000fc6000001004a */
[----:B------:R0:W-:Y:S01]  /*2c60*/  STL [R1+0x34], R207 ;  /* 0x000034cf01007387 */ /* 0x0001e20000100800 */
[----:B------:R-:W-:-:S03]  /*2c70*/  FMUL.FTZ R235, R231, R210 ;  /* 0x000000d2e7eb7220 */ /* 0x000fc60000410000 */
[----:B------:R0:W-:Y:S01]  /*2c80*/  STL [R1+0x1c], R216 ;  /* 0x00001cd801007387 */ /* 0x0001e20000100800 */
[----:B------:R-:W-:-:S03]  /*2c90*/  FMUL.FTZ R231, R3, R199 ;  /* 0x000000c703e77220 */ /* 0x000fc60000410000 */
[----:B------:R-:W2:Y:S04]  /*2ca0*/  LDL R204, [R1+0x78] ;  /* 0x0000780001cc7983 */ /* 0x000ea80000100800 */
[----:B------:R-:W3:Y:S01]  /*2cb0*/  LDL R199, [R1+0x7c] ;  /* 0x00007c0001c77983 */ /* 0x000ee20000100800 */
        /* <DEDUP_REMOVED lines=19> */
[----:B------:R-:W-:-:S03]  /*2df0*/  FFMA.FTZ R198, R212, R211, R198 ;  /* 0x000000d3d4c67223 */ /* 0x000fc600000100c6 */
        /* <DEDUP_REMOVED lines=18> */
[----:B0-----:R-:W-:-:S07]  /*2f20*/  FFMA.FTZ R214, R13, R14, R198 ;  /* 0x0000000e0dd67223 */ /* 0x001fce00000100c6 */
.L_x_12807:
[----:B------:R-:W-:Y:S05]  /*2f30*/  BSYNC B1 ;  /* 0x0000000000017941 */ /* 0x000fea0003800000 */
.L_x_12806:
        /* <DEDUP_REMOVED lines=20> */
.L_x_12849:
[----:B------:R-:W2:Y:S01]  /*3080*/  LDL R197, [R1+0x1b0] ;  /* 0x0001b00001c57983 */ /* 0x000ea20000100800 */
[----:B-----5:R-:W3:Y:S01]  /*3090*/  LDC.U8 R216, c[0x0][0x2a0] ;  /* 0x0000a800ffd87b82 */ /* 0x020ee20000000000 */
[----:B0-----:R-:W-:Y:S01]  /*30a0*/  FADD.FTZ R196, R201, R196 ;  /* 0x000000c4c9c47221 */ /* 0x001fe20000010000 */
[----:B------:R-:W-:Y:S03]  /*30b0*/  BSSY B1, `(.L_x_12809) ;  /* 0x00000a4000017945 */ /* 0x000fe60003800000 */
[----:B-1----:R-:W-:Y:S01]  /*30c0*/  FMUL.FTZ R201, R196, UR14 ;  /* 0x0000000ec4c97c20 */ /* 0x002fe20008410000 */
[----:B--2---:R-:W-:Y:S01]  /*30d0*/  ISETP.NE.AND P4, PT, R197, RZ, PT ;  /* 0x000000ffc500720c */ /* 0x004fe20003f85270 */
[----:B------:R-:W-:-:S04]  /*30e0*/  FADD.FTZ R197, R200, R203 ;  /* 0x000000cbc8c57221 */ /* 0x000fc80000010000 */
[----:B------:R-:W-:-:S08]  /*30f0*/  FMUL.FTZ R200, R197, UR14 ;  /* 0x0000000ec5c87c20 */ /* 0x000fd00008410000 */
[----:B---3--:R-:W-:Y:S05]  /*3100*/  @!P4 BRA `(.L_x_12810) ;  /* 0x000000080078c947 */ /* 0x008fea0003800000 */
[----:B------:R-:W0:Y:S01]  /*3110*/  LDC.64 R196, c[0x0][0x220] ;  /* 0x00008800ffc47b82 */ /* 0x000e220000000a00 */
[----:B------:R-:W2:Y:S04]  /*3120*/  LDL R205, [R1+0xc] ;  /* 0x00000c0001cd7983 */ /* 0x000ea80000100800 */
[----:B------:R-:W3:Y:S04]  /*3130*/  LDL R214, [R1+0x170] ;  /* 0x0001700001d67983 */ /* 0x000ee80000100800 */
[----:B------:R-:W4:Y:S04]  /*3140*/  LDL R207, [R1+0x8] ;  /* 0x0000080001cf7983 */ /* 0x000f280000100800 */
[----:B------:R1:W-:Y:S04]  /*3150*/  STL [R1+0x1bc], R7 ;  /* 0x0001bc0701007387 */ /* 0x0003e80000100800 */
[----:B------:R1:W-:Y:S04]  /*3160*/  STL [R1+0x1b8], R2 ;  /* 0x0001b80201007387 */ /* 0x0003e80000100800 */
[----:B------:R-:W4:Y:S01]  /*3170*/  LDL R213, [R1+0x174] ;  /* 0x0001740001d57983 */ /* 0x000f220000100800 */
[----:B0-----:R-:W-:Y:S01]  /*3180*/  IMAD.WIDE.U32 R196, R0, 0x10, R196 ;  /* 0x0000001000c47825 */ /* 0x001fe200078e00c4 */
[----:B------:R-:W-:-:S02]  /*3190*/  ISETP.NE.AND P4, PT, R216, RZ, PT ;  /* 0x000000ffd800720c */ /* 0x000fc40003f85270 */
[----:B-1----:R-:W4:Y:S04]  /*31a0*/  LDL R7, [R1+0x20] ;  /* 0x0000200001077983 */ /* 0x002f280000100800 */
[----:B------:R-:W3:Y:S01]  /*31b0*/  LDG.E.128 R196, desc[UR4][R196.64] ;  /* 0x00000004c4c47981 */ /* 0x000ee2000c1e1d00 */
[----:B------:R-:W-:Y:S02]  /*31c0*/  FSEL R204, R200, RZ, !P4 ;  /* 0x000000ffc8cc7208 */ /* 0x000fe40006000000 */
[----:B------:R-:W-:Y:S01]  /*31d0*/  ISETP.NE.U32.AND P5, PT, RZ, UR8, PT ;  /* 0x00000008ff007c0c */ /* 0x000fe2000bfa5070 */
[----:B------:R-:W4:Y:S02]  /*31e0*/  LDL R2, [R1+0x18] ;  /* 0x0000180001027983 */ /* 0x000f240000100800 */
[----:B------:R-:W-:Y:S01]  /*31f0*/  FFMA.FTZ R202, R15, R201, R204 ;  /* 0x000000c90fca7223 */ /* 0x000fe200000100cc */
[----:B------:R-:W-:Y:S01]  /*3200*/  ISETP.NE.AND.EX P5, PT, RZ, UR9, PT, P5 ;  /* 0x00000009ff007c0c */ /* 0x000fe2000bfa5350 */
[----:B------:R-:W4:Y:S01]  /*3210*/  LDL R215, [R1] ;  /* 0x0000000001d77983 */ /* 0x000f220000100800 */
[----:B------:R-:W-:Y:S01]  /*3220*/  LOP3.LUT P4, RZ, R19, 0xff, RZ, 0xc0, !PT ;  /* 0x000000ff13ff7812 */ /* 0x000fe2000788c0ff */
[----:B--2---:R-:W-:-:S04]  /*3230*/  FADD.FTZ R202, R205, -R202 ;  /* 0x800000cacdca7221 */ /* 0x004fc80000010000 */
[----:B------:R-:W-:-:S06]  /*3240*/  FMUL.FTZ R205, R3, R202 ;  /* 0x000000ca03cd7220 */ /* 0x000fcc0000410000 */
[----:B------:R-:W-:Y:S01]  /*3250*/  @P5 FADD.FTZ R205, R160, R205 ;  /* 0x000000cda0cd5221 */ /* 0x000fe20000010000 */
[----:B------:R-:W-:-:S03]  /*3260*/  HFMA2.MMA R202, -RZ, RZ, 0, 0 ;  /* 0x00000000ffca7435 */ /* 0x000fc600000001ff */
[----:B------:R-:W-:-:S04]  /*3270*/  FMUL.FTZ R203, R205, R4 ;  /* 0x00000004cdcb7220 */ /* 0x000fc80000410000 */
[----:B------:R-:W-:Y:S01]  /*3280*/  FMUL.FTZ R203, R203, UR15 ;  /* 0x0000000fcbcb7c20 */ /* 0x000fe20008410000 */
[----:B---3--:R-:W-:-:S05]  /*3290*/  @P4 HADD2.F32 R206, -RZ, R198.H0_H0 ;  /* 0x200000c6ffce4230 */ /* 0x008fca0000004100 */
[----:B------:R-:W-:Y:S01]  /*32a0*/  @P4 FMUL.FTZ R202, R203, R206 ;  /* 0x000000cecbca4220 */ /* 0x000fe20000410000 */
[----:B------:R-:W-:-:S05]  /*32b0*/  FMUL.FTZ R203, R214, R203 ;  /* 0x000000cbd6cb7220 */ /* 0x000fca0000410000 */
[----:B------:R-:W-:Y:S01]  /*32c0*/  FSEL R214, R203, RZ, P4 ;  /* 0x000000ffcbd67208 */ /* 0x000fe20002000000 */
[----:B------:R-:W-:Y:S01]  /*32d0*/  FFMA.FTZ R203, R6, R201, R204 ;  /* 0x000000c906cb7223 */ /* 0x000fe200000100cc */
[----:B------:R-:W-:-:S03]  /*32e0*/  LOP3.LUT P4, RZ, R19, 0xff00, RZ, 0xc0, !PT ;  /* 0x0000ff0013ff7812 */ /* 0x000fc6000788c0ff */
[----:B----4-:R-:W-:-:S04]  /*32f0*/  FADD.FTZ R203, R207, -R203 ;  /* 0x800000cbcfcb7221 */ /* 0x010fc80000010000 */
[----:B------:R-:W-:-:S04]  /*3300*/  FMUL.FTZ R203, R3, R203 ;  /* 0x000000cb03cb7220 */ /* 0x000fc80000410000 */
[----:B------:R-:W-:-:S04]  /*3310*/  @P5 FADD.FTZ R203, R161, R203 ;  /* 0x000000cba1cb5221 */ /* 0x000fc80000010000 */
[----:B------:R-:W-:Y:S01]  /*3320*/  FMUL.FTZ R207, R203, R4 ;  /* 0x00000004cbcf7220 */ /* 0x000fe20000410000 */
[----:B------:R-:W-:-:S03]  /*3330*/  @P4 HADD2.F32 R206, -RZ, R198.H1_H1 ;  /* 0x300000c6ffce4230 */ /* 0x000fc60000004100 */
[----:B------:R-:W-:Y:S01]  /*3340*/  FMUL.FTZ R207, R207, UR15 ;  /* 0x0000000fcfcf7c20 */ /* 0x000fe20008410000 */
[----:B------:R-:W-:-:S03]  /*3350*/  MOV R198, RZ ;  /* 0x000000ff00c67202 */ /* 0x000fc60000000f00 */
[----:B------:R-:W-:Y:S01]  /*3360*/  @P4 FMUL.FTZ R198, R207, R206 ;  /* 0x000000cecfc64220 */ /* 0x000fe20000410000 */
[----:B------:R-:W-:-:S05]  /*3370*/  FMUL.FTZ R207, R213, R207 ;  /* 0x000000cfd5cf7220 */ /* 0x000fca0000410000 */
[----:B------:R-:W-:Y:S02]  /*3380*/  FSEL R213, R207, RZ, P4 ;  /* 0x000000ffcfd57208 */ /* 0x000fe40002000000 */
[----:B------:R-:W-:Y:S01]  /*3390*/  ISETP.NE.U32.AND P4, PT, RZ, UR16, PT ;  /* 0x00000010ff007c0c */ /* 0x000fe2000bf85070 */
[----:B------:R-:W-:Y:S01]  /*33a0*/  FADD.FTZ R120, R120, R202 ;  /* 0x000000ca78787221 */ /* 0x000fe20000010000 */
[----:B------:R-:W2:Y:S02]  /*33b0*/  LDL R207, [R1+0x30] ;  /* 0x0000300001cf7983 */ /* 0x000ea40000100800 */
[----:B------:R-:W-:Y:S02]  /*33c0*/  ISETP.NE.AND.EX P4, PT, RZ, UR17, PT, P4 ;  /* 0x00000011ff007c0c */ /* 0x000fe4000bf85340 */
[----:B------:R-:W3:Y:S02]  /*33d0*/  LDL R202, [R1+0x14] ;  /* 0x0000140001ca7983 */ /* 0x000ee40000100800 */
[----:B------:R-:W-:-:S02]  /*33e0*/  SEL R52, R205, R52, P4 ;  /* 0x00000034cd347207 */ /* 0x000fc40002000000 */
[----:B------:R-:W-:Y:S01]  /*33f0*/  SEL R53, R203, R53, P4 ;  /* 0x00000035cb357207 */ /* 0x000fe20002000000 */
[----:B------:R-:W4:Y:S04]  /*3400*/  LDL R205, [R1+0x54] ;  /* 0x0000540001cd7983 */ /* 0x000f280000100800 */
[----:B------:R-:W4:Y:S01]  /*3410*/  LDL R203, [R1+0x4] ;  /* 0x0000040001cb7983 */ /* 0x000f220000100800 */
[-C--:B------:R-:W-:Y:S01]  /*3420*/  FFMA.FTZ R206, R26, R201.reuse, R204 ;  /* 0x000000c91ace7223 */ /* 0x080fe200000100cc */
[----:B------:R-:W-:Y:S01]  /*3430*/  FADD.FTZ R121, R121, R198 ;  /* 0x000000c679797221 */ /* 0x000fe20000010000 */
[-CC-:B------:R-:W-:Y:S01]  /*3440*/  FFMA.FTZ R198, R252, R201.reuse, R204.reuse ;  /* 0x000000c9fcc67223 */ /* 0x180fe200000100cc */
[-CC-:B--2---:R-:W-:Y:S01]  /*3450*/  FFMA.FTZ R207, R207, R201.reuse, R204.reuse ;  /* 0x000000c9cfcf7223 */ /* 0x184fe200000100cc */
[-CC-:B---3--:R-:W-:Y:S01]  /*3460*/  FFMA.FTZ R202, R202, R201.reuse, R204.reuse ;  /* 0x000000c9caca7223 */ /* 0x188fe200000100cc */
[-CC-:B----4-:R-:W-:Y:S01]  /*3470*/  FFMA.FTZ R205, R205, R201.reuse, R204.reuse ;  /* 0x000000c9cdcd7223 */ /* 0x190fe200000100cc */
[----:B------:R-:W-:Y:S01]  /*3480*/  FFMA.FTZ R203, R203, R201, R204 ;  /* 0x000000c9cbcb7223 */ /* 0x000fe200000100cc */
[----:B------:R-:W-:-:S02]  /*3490*/  FADD.FTZ R204, R5, -R206 ;  /* 0x800000ce05cc7221 */ /* 0x000fc40000010000 */
[----:B------:R-:W2:Y:S01]  /*34a0*/  LDL R206, [R1+0x10] ;  /* 0x0000100001ce7983 */ /* 0x000ea20000100800 */
        /* <DEDUP_REMOVED lines=12> */
[----:B------:R0:W5:Y:S01]  /*3570*/  LDL.LU R7, [R1+0x1bc] ;  /* 0x0001bc0001077983 */ /* 0x0001620000300800 */
[----:B------:R-:W-:-:S02]  /*3580*/  SEL R44, R204, R44, P4 ;  /* 0x0000002ccc2c7207 */ /* 0x000fc40002000000 */
[----:B------:R-:W-:Y:S01]  /*3590*/  SEL R45, R205, R45, P4 ;  /* 0x0000002dcd2d7207 */ /* 0x000fe20002000000 */
[----:B------:R0:W5:Y:S01]  /*35a0*/  LDL.LU R2, [R1+0x1b8] ;  /* 0x0001b80001027983 */ /* 0x0001620000300800 */
[----:B------:R-:W-:Y:S02]  /*35b0*/  SEL R46, R207, R46, P4 ;  /* 0x0000002ecf2e7207 */ /* 0x000fe40002000000 */
[----:B------:R-:W-:Y:S01]  /*35c0*/  SEL R54, R203, R54, P4 ;  /* 0x00000036cb367207 */ /* 0x000fe20002000000 */
[----:B------:R-:W-:Y:S01]  /*35d0*/  FMUL.FTZ R207, R207, R4 ;  /* 0x00000004cfcf7220 */ /* 0x000fe20000410000 */
[----:B------:R-:W3:Y:S01]  /*35e0*/  LDL R215, [R1+0x184] ;  /* 0x0001840001d77983 */ /* 0x000ee20000100800 */
[----:B--2---:R-:W-:-:S04]  /*35f0*/  FADD.FTZ R202, R206, -R202 ;  /* 0x800000caceca7221 */ /* 0x004fc80000010000 */
[C---:B------:R-:W-:Y:S01]  /*3600*/  FMUL.FTZ R206, R3.reuse, R202 ;  /* 0x000000ca03ce7220 */ /* 0x040fe20000410000 */
[----:B------:R-:W-:-:S03]  /*3610*/  FMUL.FTZ R202, R3, R198 ;  /* 0x000000c603ca7220 */ /* 0x000fc60000410000 */
[----:B------:R-:W-:Y:S01]  /*3620*/  @P5 FADD.FTZ R206, R159, R206 ;  /* 0x000000ce9fce5221 */ /* 0x000fe20000010000 */
[----:B------:R-:W-:-:S04]  /*3630*/  @P5 FADD.FTZ R202, R163, R202 ;  /* 0x000000caa3ca5221 */ /* 0x000fc80000010000 */
[----:B------:R-:W-:Y:S02]  /*3640*/  SEL R47, R206, R47, P4 ;  /* 0x0000002fce2f7207 */ /* 0x000fe40002000000 */
[----:B------:R-:W-:Y:S02]  /*3650*/  SEL R55, R202, R55, P4 ;  /* 0x00000037ca377207 */ /* 0x000fe40002000000 */
[----:B------:R-:W-:Y:S02]  /*3660*/  LOP3.LUT P4, RZ, R18, 0xff0000, RZ, 0xc0, !PT ;  /* 0x00ff000012ff7812 */ /* 0x000fe4000788c0ff */
[----:B------:R-:W-:Y:S01]  /*3670*/  F2FP.F16.F32.PACK_AB R198, R213, R214 ;  /* 0x000000d6d5c6723e */ /* 0x000fe200000000ff */
[----:B------:R-:W-:Y:S01]  /*3680*/  FMUL.FTZ R214, R207, UR15 ;  /* 0x0000000fcfd67c20 */ /* 0x000fe20008410000 */
[----:B------:R-:W-:-:S09]  /*3690*/  HFMA2.MMA R207, -RZ, RZ, 0, 0 ;  /* 0x00000000ffcf7435 */ /* 0x000fd200000001ff */
[----:B------:R-:W-:-:S05]  /*36a0*/  @P4 HADD2.F32 R213, -RZ, R197.H0_H0 ;  /* 0x200000c5ffd54230 */ /* 0x000fca0000004100 */
[----:B------:R-:W-:Y:S01]  /*36b0*/  @P4 FMUL.FTZ R207, R214, R213 ;  /* 0x000000d5d6cf4220 */ /* 0x000fe20000410000 */
[----:B------:R-:W-:Y:S01]  /*36c0*/  FMUL.FTZ R206, R206, R4 ;  /* 0x00000004cece7220 */ /* 0x000fe20000410000 */
[----:B------:R-:W2:Y:S02]  /*36d0*/  LDL R213, [R1+0x180] ;  /* 0x0001800001d57983 */ /* 0x000ea40000100800 */
[----:B------:R-:W-:Y:S02]  /*36e0*/  FADD.FTZ R118, R118, R207 ;  /* 0x000000cf76767221 */ /* 0x000fe40000010000 */
[----:B------:R-:W4:Y:S02]  /*36f0*/  LDL R207, [R1+0x188] ;  /* 0x0001880001cf7983 */ /* 0x000f240000100800 */
[----:B----4-:R-:W-:-:S05]  /*3700*/  FMUL.FTZ R207, R207, R214 ;  /* 0x000000d6cfcf7220 */ /* 0x010fca0000410000 */
[----:B------:R-:W-:Y:S02]  /*3710*/  FSEL R214, R207, RZ, P4 ;  /* 0x000000ffcfd67208 */ /* 0x000fe40002000000 */
[----:B------:R-:W-:Y:S01]  /*3720*/  LOP3.LUT P4, RZ, R18, 0xff000000, RZ, 0xc0, !PT ;  /* 0xff00000012ff7812 */ /* 0x000fe2000788c0ff */
[----:B------:R-:W-:Y:S01]  /*3730*/  FMUL.FTZ R207, R206, UR15 ;  /* 0x0000000fcecf7c20 */ /* 0x000fe20008410000 */
[----:B------:R-:W-:-:S11]  /*3740*/  MOV R206, RZ ;  /* 0x000000ff00ce7202 */ /* 0x000fd60000000f00 */
[----:B------:R-:W-:-:S05]  /*3750*/  @P4 HADD2.F32 R197, -RZ, R197.H1_H1 ;  /* 0x300000c5ffc54230 */ /* 0x000fca0000004100 */
[----:B------:R-:W-:Y:S02]  /*3760*/  @P4 FMUL.FTZ R206, R207, R197 ;  /* 0x000000c5cfce4220 */ /* 0x000fe40000410000 */
[----:B------:R-:W4:Y:S01]  /*3770*/  LDL R197, [R1+0x18c] ;  /* 0x00018c0001c57983 */ /* 0x000f220000100800 */
[-C--:B------:R-:W-:Y:S01]  /*3780*/  FMUL.FTZ R204, R204, R4.reuse ;  /* 0x00000004cccc7220 */ /* 0x080fe20000410000 */
[----:B------:R-:W-:Y:S01]  /*3790*/  FADD.FTZ R119, R119, R206 ;  /* 0x000000ce77777221 */ /* 0x000fe20000010000 */
[----:B------:R-:W-:Y:S01]  /*37a0*/  FMUL.FTZ R205, R205, R4 ;  /* 0x00000004cdcd7220 */ /* 0x000fe20000410000 */
[----:B----4-:R-:W-:Y:S01]  /*37b0*/  FMUL.FTZ R197, R197, R207 ;  /* 0x000000cfc5c57220 */ /* 0x010fe20000410000 */
[----:B------:R-:W-:-:S04]  /*37c0*/  MOV R207, R18 ;  /* 0x0000001200cf7202 */ /* 0x000fc80000000f00 */
[----:B------:R-:W-:Y:S02]  /*37d0*/  FSEL R197, R197, RZ, P4 ;  /* 0x000000ffc5c57208 */ /* 0x000fe40002000000 */
[----:B------:R-:W-:Y:S01]  /*37e0*/  LOP3.LUT P4, RZ, R207, 0xff, RZ, 0xc0, !PT ;  /* 0x000000ffcfff7812 */ /* 0x000fe2000788c0ff */
[----:B------:R-:W-:Y:S01]  /*37f0*/  FMUL.FTZ R207, R204, UR15 ;  /* 0x0000000fcccf7c20 */ /* 0x000fe20008410000 */
[----:B------:R-:W-:-:S11]  /*3800*/  HFMA2.MMA R204, -RZ, RZ, 0, 0 ;  /* 0x00000000ffcc7435 */ /* 0x000fd600000001ff */
[----:B------:R-:W-:-:S05]  /*3810*/  @P4 HADD2.F32 R206, -RZ, R196.H0_H0 ;  /* 0x200000c4ffce4230 */ /* 0x000fca0000004100 */
[----:B------:R-:W-:Y:S01]  /*3820*/  @P4 FMUL.FTZ R204, R207, R206 ;  /* 0x000000cecfcc4220 */ /* 0x000fe20000410000 */
[----:B--2---:R-:W-:Y:S02]  /*3830*/  FMUL.FTZ R206, R213, R207 ;  /* 0x000000cfd5ce7220 */ /* 0x004fe40000410000 */
[----:B------:R-:W2:Y:S03]  /*3840*/  LDL R207, [R1+0x178] ;  /* 0x0001780001cf7983 */ /* 0x000ea60000100800 */
[----:B------:R-:W-:Y:S02]  /*3850*/  FSEL R213, R206, RZ, P4 ;  /* 0x000000ffced57208 */ /* 0x000fe40002000000 */
[----:B------:R-:W-:Y:S01]  /*3860*/  LOP3.LUT P4, RZ, R18, 0xff00, RZ, 0xc0, !PT ;  /* 0x0000ff0012ff7812 */ /* 0x000fe2000788c0ff */
[----:B------:R-:W-:Y:S01]  /*3870*/  FMUL.FTZ R205, R205, UR15 ;  /* 0x0000000fcdcd7c20 */ /* 0x000fe20008410000 */
[----:B------:R-:W-:-:S11]  /*3880*/  MOV R206, RZ ;  /* 0x000000ff00ce7202 */ /* 0x000fd60000000f00 */
        /* <DEDUP_REMOVED lines=11> */
[----:B------:R-:W2:Y:S01]  /*3940*/  LDL R203, [R1+0x17c] ;  /* 0x00017c0001cb7983 */ /* 0x000ea20000100800 */
[----:B------:R-:W-:Y:S02]  /*3950*/  F2FP.F16.F32.PACK_AB R197, R197, R214 ;  /* 0x000000d6c5c5723e */ /* 0x000fe400000000ff */
[----:B------:R-:W-:Y:S02]  /*3960*/  FSEL R214, R196, RZ, P4 ;  /* 0x000000ffc4d67208 */ /* 0x000fe40002000000 */
[----:B------:R-:W-:Y:S01]  /*3970*/  LOP3.LUT P4, RZ, R19, 0xff000000, RZ, 0xc0, !PT ;  /* 0xff00000013ff7812 */ /* 0x000fe2000788c0ff */
[----:B------:R-:W-:Y:S01]  /*3980*/  FMUL.FTZ R196, R202, R4 ;  /* 0x00000004cac47220 */ /* 0x000fe20000410000 */
[----:B------:R-:W-:-:S03]  /*3990*/  MOV R207, RZ ;  /* 0x000000ff00cf7202 */ /* 0x000fc60000000f00 */
[----:B------:R-:W-:-:S08]  /*39a0*/  FMUL.FTZ R196, R196, UR15 ;  /* 0x0000000fc4c47c20 */ /* 0x000fd00008410000 */
[----:B------:R-:W-:-:S05]  /*39b0*/  @P4 HADD2.F32 R199, -RZ, R199.H1_H1 ;  /* 0x300000c7ffc74230 */ /* 0x000fca0000004100 */
[----:B------:R-:W-:Y:S01]  /*39c0*/  @P4 FMUL.FTZ R207, R196, R199 ;  /* 0x000000c7c4cf4220 */ /* 0x000fe20000410000 */
[----:B------:R-:W-:Y:S01]  /*39d0*/  FADD.FTZ R116, R116, R204 ;  /* 0x000000cc74747221 */ /* 0x000fe20000010000 */
[----:B------:R-:W-:Y:S01]  /*39e0*/  FADD.FTZ R117, R117, R206 ;  /* 0x000000ce75757221 */ /* 0x000fe20000010000 */
[----:B------:R-:W-:Y:S01]  /*39f0*/  FADD.FTZ R122, R122, R205 ;  /* 0x000000cd7a7a7221 */ /* 0x000fe20000010000 */
[----:B------:R-:W-:Y:S01]  /*3a00*/  FADD.FTZ R123, R123, R207 ;  /* 0x000000cf7b7b7221 */ /* 0x000fe20000010000 */
        /* <DEDUP_REMOVED lines=9> */
[----:B------:R-:W-:Y:S02]  /*3aa0*/  F2FP.F16.F32.PACK_AB R196, R215, R213 ;  /* 0x000000d5d7c4723e */ /* 0x000fe400000000ff */
[----:B------:R-:W-:Y:S01]  /*3ab0*/  F2FP.F16.F32.PACK_AB R199, R199, R214 ;  /* 0x000000d6c7c7723e */ /* 0x000fe200000000ff */
[----:B-1----:R-:W-:-:S05]  /*3ac0*/  IMAD.WIDE.U32 R202, R0, 0x10, R202 ;  /* 0x0000001000ca7825 */ /* 0x002fca00078e00ca */
[----:B------:R0:W-:Y:S01]  /*3ad0*/  STG.E.128 desc[UR4][R202.64], R196 ;  /* 0x000000c4ca007986 */ /* 0x0001e2000c101d04 */
[----:B------:R-:W-:-:S07]  /*3ae0*/  IADD3 R0, R0, 0x20, RZ ;  /* 0x0000002000007810 */ /* 0x000fce0007ffe0ff */
.L_x_12810:
[----:B------:R-:W-:Y:S05]  /*3af0*/  BSYNC B1 ;  /* 0x0000000000017941 */ /* 0x000fea0003800000 */
.L_x_12809:
[----:B------:R-:W-:Y:S04]  /*3b00*/  BSSY B1, `(.L_x_12811) ;  /* 0x0000096000017945 */ /* 0x000fe80003800000 */
[----:B------:R-:W-:Y:S05]  /*3b10*/  @!P0 BRA `(.L_x_12812) ;  /* 0x0000000800508947 */ /* 0x000fea0003800000 */
[----:B0-----:R-:W0:Y:S01]  /*3b20*/  LDC.64 R196, c[0x0][0x220] ;  /* 0x00008800ffc47b82 */ /* 0x001e220000000a00 */
[----:B------:R-:W2:Y:S04]  /*3b30*/  LDL R207, [R1+0x150] ;  /* 0x0001500001cf7983 */ /* 0x000ea80000100800 */
[----:B------:R-:W3:Y:S04]  /*3b40*/  LDL R213, [R1+0x154] ;  /* 0x0001540001d57983 */ /* 0x000ee80000100800 */
[----:B------:R-:W4:Y:S01]  /*3b50*/  LDL R215, [R1+0x40] ;  /* 0x0000400001d77983 */ /* 0x000f220000100800 */
[----:B0-----:R-:W-:-:S06]  /*3b60*/  IMAD.WIDE.U32 R196, R0, 0x10, R196 ;  /* 0x0000001000c47825 */ /* 0x001fcc00078e00c4 */
[----:B------:R-:W2:Y:S01]  /*3b70*/  LDG.E.128 R196, desc[UR4][R196.64] ;  /* 0x00000004c4c47981 */ /* 0x000ea2000c1e1d00 */
[----:B------:R-:W-:Y:S02]  /*3b80*/  ISETP.NE.AND P4, PT, R216, RZ, PT ;  /* 0x000000ffd800720c */ /* 0x000fe40003f85270 */
[----:B------:R-:W-:Y:S02]  /*3b90*/  ISETP.NE.U32.AND P5, PT, RZ, UR8, PT ;  /* 0x00000008ff007c0c */ /* 0x000fe4000bfa5070 */
[----:B------:R-:W-:Y:S02]  /*3ba0*/  FSEL R204, R200, RZ, !P4 ;  /* 0x000000ffc8cc7208 */ /* 0x000fe40006000000 */
[----:B------:R-:W-:Y:S02]  /*3bb0*/  ISETP.NE.AND.EX P5, PT, RZ, UR9, PT, P5 ;  /* 0x00000009ff007c0c */ /* 0x000fe4000bfa5350 */
[----:B------:R-:W-:Y:S01]  /*3bc0*/  LOP3.LUT P4, RZ, R21, 0xff, RZ, 0xc0, !PT ;  /* 0x000000ff15ff7812 */ /* 0x000fe2000788c0ff */
[----:B-----5:R-:W-:-:S04]  /*3bd0*/  FFMA.FTZ R202, R7, R201, R204 ;  /* 0x000000c907ca7223 */ /* 0x020fc800000100cc */
[----:B------:R-:W-:-:S04]  /*3be0*/  FADD.FTZ R202, R246, -R202 ;  /* 0x800000caf6ca7221 */ /* 0x000fc80000010000 */
[----:B------:R-:W-:Y:S01]  /*3bf0*/  FMUL.FTZ R205, R3, R202 ;  /* 0x000000ca03cd7220 */ /* 0x000fe20000410000 */
[----:B------:R-:W-:-:S03]  /*3c00*/  HFMA2.MMA R202, -RZ, RZ, 0, 0 ;  /* 0x00000000ffca7435 */ /* 0x000fc600000001ff */
[----:B------:R-:W-:-:S04]  /*3c10*/  @P5 FADD.FTZ R205, R28, R205 ;  /* 0x000000cd1ccd5221 */ /* 0x000fc80000010000 */
[----:B------:R-:W-:-:S04]  /*3c20*/  FMUL.FTZ R203, R205, R4 ;  /* 0x00000004cdcb7220 */ /* 0x000fc80000410000 */
[----:B------:R-:W-:Y:S01]  /*3c30*/  FMUL.FTZ R203, R203, UR15 ;  /* 0x0000000fcbcb7c20 */ /* 0x000fe20008410000 */
[----:B--2---:R-:W-:-:S05]  /*3c40*/  @P4 HADD2.F32 R206, -RZ, R198.H0_H0 ;  /* 0x200000c6ffce4230 */ /* 0x004fca0000004100 */
        /* <DEDUP_REMOVED lines=8> */
[----:B------:R-:W-:Y:S01]  /*3cd0*/  @P4 HADD2.F32 R206, -RZ, R198.H1_H1 ;  /* 0x300000c6ffce4230 */ /* 0x000fe20000004100 */
[----:B------:R-:W-:Y:S01]  /*3ce0*/  MOV R198, RZ ;  /* 0x000000ff00c67202 */ /* 0x000fe20000000f00 */
[----:B------:R-:W-:-:S04]  /*3cf0*/  FMUL.FTZ R207, R203, R4 ;  /* 0x00000004cbcf7220 */ /* 0x000fc80000410000 */
[----:B------:R-:W-:-:S04]  /*3d00*/  FMUL.FTZ R207, R207, UR15 ;  /* 0x0000000fcfcf7c20 */ /* 0x000fc80008410000 */
[----:B------:R-:W-:Y:S01]  /*3d10*/  @P4 FMUL.FTZ R198, R207, R206 ;  /* 0x000000cecfc64220 */ /* 0x000fe20000410000 */
[----:B---3--:R-:W-:Y:S01]  /*3d20*/  FMUL.FTZ R207, R213, R207 ;  /* 0x000000cfd5cf7220 */ /* 0x008fe20000410000 */
[----:B------:R-:W2:Y:S04]  /*3d30*/  LDL R206, [R1+0x64] ;  /* 0x0000640001ce7983 */ /* 0x000ea80000100800 */
[----:B------:R-:W-:Y:S02]  /*3d40*/  FSEL R213, R207, RZ, P4 ;  /* 0x000000ffcfd57208 */ /* 0x000fe40002000000 */
[----:B------:R-:W-:Y:S01]  /*3d50*/  ISETP.NE.U32.AND P4, PT, RZ, UR16, PT ;  /* 0x00000010ff007c0c */ /* 0x000fe2000bf85070 */
[----:B------:R-:W3:Y:S03]  /*3d60*/  LDL R207, [R1+0x2c] ;  /* 0x00002c0001cf7983 */ /* 0x000ee60000100800 */
[----:B------:R-:W-:-:S04]  /*3d70*/  ISETP.NE.AND.EX P4, PT, RZ, UR17, PT, P4 ;  /* 0x00000011ff007c0c */ /* 0x000fc8000bf85340 */
[----:B------:R-:W-:Y:S02]  /*3d80*/  SEL R52, R205, R52, P4 ;  /* 0x00000034cd347207 */ /* 0x000fe40002000000 */
[----:B------:R-:W4:Y:S01]  /*3d90*/  LDL R205, [R1+0x50] ;  /* 0x0000500001cd7983 */ /* 0x000f220000100800 */
[----:B------:R-:W-:Y:S01]  /*3da0*/  FADD.FTZ R128, R128, R202 ;  /* 0x000000ca80807221 */ /* 0x000fe20000010000 */
[----:B------:R-:W-:Y:S01]  /*3db0*/  SEL R53, R203, R53, P4 ;  /* 0x00000035cb357207 */ /* 0x000fe20002000000 */
[----:B------:R-:W-:Y:S01]  /*3dc0*/  FADD.FTZ R129, R129, R198 ;  /* 0x000000c681817221 */ /* 0x000fe20000010000 */
[-CC-:B------:R-:W-:Y:S01]  /*3dd0*/  FFMA.FTZ R202, R248, R201.reuse, R204.reuse ;  /* 0x000000c9f8ca7223 */ /* 0x180fe200000100cc */
[-CC-:B------:R-:W-:Y:S01]  /*3de0*/  FFMA.FTZ R203, R244, R201.reuse, R204.reuse ;  /* 0x000000c9f4cb7223 */ /* 0x180fe200000100cc */
[----:B------:R-:W-:Y:S02]  /*3df0*/  FFMA.FTZ R198, R242, R201, R204 ;  /* 0x000000c9f2c67223 */ /* 0x000fe400000100cc */
[----:B------:R-:W-:Y:S01]  /*3e00*/  FADD.FTZ R202, R247, -R202 ;  /* 0x800000caf7ca7221 */ /* 0x000fe20000010000 */
[----:B------:R-:W-:Y:S01]  /*3e10*/  FADD.FTZ R203, R243, -R203 ;  /* 0x800000cbf3cb7221 */ /* 0x000fe20000010000 */
[----:B------:R-:W-:-:S03]  /*3e20*/  FADD.FTZ R198, R241, -R198 ;  /* 0x800000c6f1c67221 */ /* 0x000fc60000010000 */
[----:B------:R-:W-:-:S04]  /*3e30*/  FMUL.FTZ R203, R3, R203 ;  /* 0x000000cb03cb7220 */ /* 0x000fc80000410000 */
[----:B------:R-:W-:-:S05]  /*3e40*/  @P5 FADD.FTZ R203, R30, R203 ;  /* 0x000000cb1ecb5221 */ /* 0x000fca0000010000 */
[----:B------:R-:W-:Y:S01]  /*3e50*/  SEL R54, R203, R54, P4 ;  /* 0x00000036cb367207 */ /* 0x000fe20002000000 */
[-CC-:B--2---:R-:W-:Y:S01]  /*3e60*/  FFMA.FTZ R206, R206, R201.reuse, R204.reuse ;  /* 0x000000c9cece7223 */ /* 0x184fe200000100cc */
[----:B---3--:R-:W-:-:S04]  /*3e70*/  FFMA.FTZ R207, R207, R201, R204 ;  /* 0x000000c9cfcf7223 */ /* 0x008fc800000100cc */
[----:B------:R-:W-:Y:S01]  /*3e80*/  FADD.FTZ R207, R249, -R207 ;  /* 0x800000cff9cf7221 */ /* 0x000fe20000010000 */
[----:B----4-:R-:W-:Y:S01]  /*3e90*/  FFMA.FTZ R205, R205, R201, R204 ;  /* 0x000000c9cdcd7223 */ /* 0x010fe200000100cc */
[----:B------:R-:W-:-:S03]  /*3ea0*/  FADD.FTZ R204, R215, -R206 ;  /* 0x800000ced7cc7221 */ /* 0x000fc60000010000 */
[----:B------:R-:W-:Y:S01]  /*3eb0*/  FADD.FTZ R205, R250, -R205 ;  /* 0x800000cdfacd7221 */ /* 0x000fe20000010000 */
        /* <DEDUP_REMOVED lines=10> */
[----:B------:R-:W-:Y:S01]  /*3f60*/  SEL R44, R204, R44, P4 ;  /* 0x0000002ccc2c7207 */ /* 0x000fe20002000000 */
[----:B------:R-:W2:Y:S01]  /*3f70*/  LDL R215, [R1+0x164] ;  /* 0x0001640001d77983 */ /* 0x000ea20000100800 */
[----:B------:R-:W-:-:S02]  /*3f80*/  SEL R45, R205, R45, P4 ;  /* 0x0000002dcd2d7207 */ /* 0x000fc40002000000 */
[C---:B------:R-:W-:Y:S01]  /*3f90*/  SEL R46, R207.reuse, R46, P4 ;  /* 0x0000002ecf2e7207 */ /* 0x040fe20002000000 */
[----:B------:R-:W-:Y:S01]  /*3fa0*/  FMUL.FTZ R207, R207, R4 ;  /* 0x00000004cfcf7220 */ /* 0x000fe20000410000 */
        /* <DEDUP_REMOVED lines=9> */
[----:B------:R-:W3:Y:S02]  /*4040*/  LDL R213, [R1+0x160] ;  /* 0x0001600001d57983 */ /* 0x000ee40000100800 */
[----:B------:R-:W-:Y:S02]  /*4050*/  FADD.FTZ R126, R126, R207 ;  /* 0x000000cf7e7e7221 */ /* 0x000fe40000010000 */
[----:B------:R-:W4:Y:S02]  /*4060*/  LDL R207, [R1+0x168] ;  /* 0x0001680001cf7983 */ /* 0x000f240000100800 */
[----:B----4-:R-:W-:-:S05]  /*4070*/  FMUL.FTZ R207, R207, R214 ;  /* 0x000000d6cfcf7220 */ /* 0x010fca0000410000 */
[----:B------:R-:W-:Y:S01]  /*4080*/  FSEL R214, R207, RZ, P4 ;  /* 0x000000ffcfd67208 */ /* 0x000fe20002000000 */
[----:B------:R-:W-:Y:S01]  /*4090*/  FMUL.FTZ R207, R206, UR15 ;  /* 0x0000000fcecf7c20 */ /* 0x000fe20008410000 */
[----:B------:R-:W-:Y:S02]  /*40a0*/  LOP3.LUT P4, RZ, R20, 0xff000000, RZ, 0xc0, !PT ;  /* 0xff00000014ff7812 */ /* 0x000fe4000788c0ff */
        /* <DEDUP_REMOVED lines=15> */
[----:B---3--:R-:W-:Y:S02]  /*41a0*/  FMUL.FTZ R206, R213, R207 ;  /* 0x000000cfd5ce7220 */ /* 0x008fe40000410000 */
[----:B------:R-:W3:Y:S01]  /*41b0*/  LDL R207, [R1+0x158] ;  /* 0x0001580001cf7983 */ /* 0x000ee20000100800 */
[----:B------:R-:W-:Y:S01]  /*41c0*/  FMUL.FTZ R205, R205, UR15 ;  /* 0x0000000fcdcd7c20 */ /* 0x000fe20008410000 */
[----:B------:R-:W-:Y:S02]  /*41d0*/  F2FP.F16.F32.PACK_AB R197, R197, R214 ;  /* 0x000000d6c5c5723e */ /* 0x000fe400000000ff */
[----:B------:R-:W-:Y:S02]  /*41e0*/  FSEL R213, R206, RZ, P4 ;  /* 0x000000ffced57208 */ /* 0x000fe40002000000 */
[----:B------:R-:W-:Y:S02]  /*41f0*/  LOP3.LUT P4, RZ, R20, 0xff00, RZ, 0xc0, !PT ;  /* 0x0000ff0014ff7812 */ /* 0x000fe4000788c0ff */
[----:B------:R-:W-:-:S11]  /*4200*/  MOV R206, RZ ;  /* 0x000000ff00ce7202 */ /* 0x000fd60000000f00 */
[----:B------:R-:W-:-:S05]  /*4210*/  @P4 HADD2.F32 R196, -RZ, R196.H1_H1 ;  /* 0x300000c4ffc44230 */ /* 0x000fca0000004100 */
[----:B------:R-:W-:Y:S01]  /*4220*/  @P4 FMUL.FTZ R206, R205, R196 ;  /* 0x000000c4cdce4220 */ /* 0x000fe20000410000 */
[----:B--2---:R-:W-:Y:S01]  /*4230*/  FMUL.FTZ R196, R215, R205 ;  /* 0x000000cdd7c47220 */ /* 0x004fe20000410000 */
[----:B------:R-:W-:-:S04]  /*4240*/  HFMA2.MMA R205, -RZ, RZ, 0, 0 ;  /* 0x00000000ffcd7435 */ /* 0x000fc800000001ff */
[----:B------:R-:W-:Y:S01]  /*4250*/  FSEL R215, R196, RZ, P4 ;  /* 0x000000ffc4d77208 */ /* 0x000fe20002000000 */
[----:B------:R-:W-:Y:S01]  /*4260*/  FMUL.FTZ R196, R203, R4 ;  /* 0x00000004cbc47220 */ /* 0x000fe20000410000 */
[----:B------:R-:W-:-:S03]  /*4270*/  LOP3.LUT P4, RZ, R21, 0xff0000, RZ, 0xc0, !PT ;  /* 0x00ff000015ff7812 */ /* 0x000fc6000788c0ff */
[----:B------:R-:W-:-:S10]  /*4280*/  FMUL.FTZ R203, R196, UR15 ;  /* 0x0000000fc4cb7c20 */ /* 0x000fd40008410000 */
[----:B------:R-:W-:-:S05]  /*4290*/  @P4 HADD2.F32 R196, -RZ, R199.H0_H0 ;  /* 0x200000c7ffc44230 */ /* 0x000fca0000004100 */
[----:B------:R-:W-:Y:S01]  /*42a0*/  @P4 FMUL.FTZ R205, R203, R196 ;  /* 0x000000c4cbcd4220 */ /* 0x000fe20000410000 */
[----:B---3--:R-:W-:Y:S01]  /*42b0*/  FMUL.FTZ R196, R207, R203 ;  /* 0x000000cbcfc47220 */ /* 0x008fe20000410000 */
[----:B------:R-:W-:-:S04]  /*42c0*/  MOV R207, RZ ;  /* 0x000000ff00cf7202 */ /* 0x000fc80000000f00 */
[----:B------:R-:W-:Y:S01]  /*42d0*/  FSEL R214, R196, RZ, P4 ;  /* 0x000000ffc4d67208 */ /* 0x000fe20002000000 */
[----:B------:R-:W-:Y:S01]  /*42e0*/  FMUL.FTZ R196, R202, R4 ;  /* 0x00000004cac47220 */ /* 0x000fe20000410000 */
[----:B------:R-:W-:-:S03]  /*42f0*/  LOP3.LUT P4, RZ, R21, 0xff000000, RZ, 0xc0, !PT ;  /* 0xff00000015ff7812 */ /* 0x000fc6000788c0ff */
[----:B------:R-:W-:-:S10]  /*4300*/  FMUL.FTZ R196, R196, UR15 ;  /* 0x0000000fc4c47c20 */ /* 0x000fd40008410000 */
[----:B------:R-:W-:-:S05]  /*4310*/  @P4 HADD2.F32 R199, -RZ, R199.H1_H1 ;  /* 0x300000c7ffc74230 */ /* 0x000fca0000004100 */
[----:B------:R-:W-:Y:S02]  /*4320*/  @P4 FMUL.FTZ R207, R196, R199 ;  /* 0x000000c7c4cf4220 */ /* 0x000fe40000410000 */
[----:B------:R-:W2:Y:S01]  /*4330*/  LDL R199, [R1+0x15c] ;  /* 0x00015c0001c77983 */ /* 0x000ea20000100800 */
[----:B------:R-:W-:Y:S01]  /*4340*/  ISETP.NE.U32.AND P5, PT, RZ, UR16, PT ;  /* 0x00000010ff007c0c */ /* 0x000fe2000bfa5070 */
[----:B------:R-:W-:Y:S01]  /*4350*/  FADD.FTZ R124, R124, R204 ;  /* 0x000000cc7c7c7221 */ /* 0x000fe20000010000 */
[----:B------:R-:W-:Y:S01]  /*4360*/  FADD.FTZ R125, R125, R206 ;  /* 0x000000ce7d7d7221 */ /* 0x000fe20000010000 */
[----:B------:R-:W-:Y:S01]  /*4370*/  FADD.FTZ R130, R130, R205 ;  /* 0x000000cd82827221 */ /* 0x000fe20000010000 */
[----:B------:R-:W-:Y:S01]  /*4380*/  ISETP.NE.AND.EX P5, PT, RZ, UR17, PT, P5 ;  /* 0x00000011ff007c0c */ /* 0x000fe2000bfa5350 */
[----:B------:R-:W-:-:S12]  /*4390*/  FADD.FTZ R131, R131, R207 ;  /* 0x000000cf83837221 */ /* 0x000fd80000010000 */
[----:B------:R-:W-:-:S04]  /*43a0*/  @P5 LEA R202, P6, R0, UR16, 0x5 ;  /* 0x0000001000ca5c11 */ /* 0x000fc8000f8c28ff */
[----:B------:R-:W-:-:S05]  /*43b0*/  @P5 LEA.HI.X R203, R0, UR17, RZ, 0x5, P6 ;  /* 0x0000001100cb5c11 */ /* 0x000fca000b0f2cff */
[----:B------:R-:W-:Y:S04]  /*43c0*/  @P5 STG.E.128 desc[UR4][R202.64], R44 ;  /* 0x0000002cca005986 */ /* 0x000fe8000c101d04 */
[----:B------:R0:W-:Y:S01]  /*43d0*/  @P5 STG.E.128 desc[UR4][R202.64+0x10], R52 ;  /* 0x00001034ca005986 */ /* 0x0001e2000c101d04 */
[----:B--2---:R-:W-:Y:S01]  /*43e0*/  FMUL.FTZ R199, R199, R196 ;  /* 0x000000c4c7c77220 */ /* 0x004fe20000410000 */
[----:B------:R-:W-:-:S04]  /*43f0*/  F2FP.F16.F32.PACK_AB R196, R215, R213 ;  /* 0x000000d5d7c4723e */ /* 0x000fc800000000ff */
[----:B------:R-:W-:Y:S02]  /*4400*/  FSEL R199, R199, RZ, P4 ;  /* 0x000000ffc7c77208 */ /* 0x000fe40002000000 */
[C---:B0-----:R-:W-:Y:S02]  /*4410*/  LEA R202, P4, R0.reuse, UR18, 0x4 ;  /* 0x0000001200ca7c11 */ /* 0x041fe4000f8820ff */
[----:B------:R-:W-:Y:S02]  /*4420*/  F2FP.F16.F32.PACK_AB R199, R199, R214 ;  /* 0x000000d6c7c7723e */ /* 0x000fe400000000ff */
[C---:B------:R-:W-:Y:S02]  /*4430*/  LEA.HI.X R203, R0.reuse, UR19, RZ, 0x4, P4 ;  /* 0x0000001300cb7c11 */ /* 0x040fe4000a0f24ff */
[----:B------:R-:W-:-:S03]  /*4440*/  IADD3 R0, R0, 0x20, RZ ;  /* 0x0000002000007810 */ /* 0x000fc60007ffe0ff */
[----:B------:R1:W-:Y:S04]  /*4450*/  STG.E.128 desc[UR4][R202.64], R196 ;  /* 0x000000c4ca007986 */ /* 0x0003e8000c101d04 */
.L_x_12812:
[----:B------:R-:W-:Y:S05]  /*4460*/  BSYNC B1 ;  /* 0x0000000000017941 */ /* 0x000fea0003800000 */
.L_x_12811:
[----:B------:R-:W-:Y:S04]  /*4470*/  BSSY B1, `(.L_x_12813) ;  /* 0x0000096000017945 */ /* 0x000fe80003800000 */
[----:B------:R-:W-:Y:S05]  /*4480*/  @!P1 BRA `(.L_x_12814) ;  /* 0x0000000800509947 */ /* 0x000fea0003800000 */
[----:B01----:R-:W0:Y:S01]  /*4490*/  LDC.64 R196, c[0x0][0x220] ;  /* 0x00008800ffc47b82 */ /* 0x003e220000000a00 */
        /* <DEDUP_REMOVED lines=10> */
[----:B------:R-:W-:-:S04]  /*4540*/  FFMA.FTZ R202, R9, R201, R204 ;  /* 0x000000c909ca7223 */ /* 0x000fc800000100cc */
        /* <DEDUP_REMOVED lines=136> */
.L_x_12814:
[----:B------:R-:W-:Y:S05]  /*4dd0*/  BSYNC B1 ;  /* 0x0000000000017941 */ /* 0x000fea0003800000 */
.L_x_12813:
[----:B------:R-:W-:Y:S04]  /*4de0*/  BSSY B1, `(.L_x_12815) ;  /* 0x0000096000017945 */ /* 0x000fe80003800000 */
[----:B------:R-:W-:Y:S05]  /*4df0*/  @!P2 BRA `(.L_x_12816) ;  /* 0x000000080050a947 */ /* 0x000fea0003800000 */
[----:B012---:R-:W0:Y:S01]  /*4e00*/  LDC.64 R196, c[0x0][0x220] ;  /* 0x00008800ffc47b82 */ /* 0x007e220000000a00 */
        /* <DEDUP_REMOVED lines=147> */
.L_x_12816:
[----:B------:R-:W-:Y:S05]  /*5740*/  BSYNC B1 ;  /* 0x0000000000017941 */ /* 0x000fea0003800000 */
.L_x_12815:
[----:B0123--:R-:W2:Y:S01]  /*5750*/  LDL R196, [R1+0x1b4] ;  /* 0x0001b40001c47983 */ /* 0x00fea20000100800 */
[----:B------:R-:W-:Y:S01]  /*5760*/  BSSY B1, `(.L_x_12817) ;  /* 0x0000094000017945 */ /* 0x000fe20003800000 */
[----:B--2---:R-:W-:-:S13]  /*5770*/  ISETP.NE.AND P4, PT, R196, RZ, PT ;  /* 0x000000ffc400720c */ /* 0x004fda0003f85270 */
[----:B------:R-:W-:Y:S05]  /*5780*/  @!P4 BRA `(.L_x_12818) ;  /* 0x000000080044c947 */ /* 0x000fea0003800000 */
[----:B------:R-:W2:Y:S04]  /*5790*/  LDL R199, [R1+0x58] ;  /* 0x0000580001c77983 */ /* 0x000ea80000100800 */
[----:B------:R-:W3:Y:S04]  /*57a0*/  LDL R198, [R1+0x44] ;  /* 0x0000440001c67983 */ /* 0x000ee80000100800 */
[----:B------:R-:W4:Y:S04]  /*57b0*/  LDL R197, [R1+0x1c] ;  /* 0x00001c0001c57983 */ /* 0x000f280000100800 */
[----:B------:R-:W4:Y:S01]  /*57c0*/  LDL R205, [R1+0x34] ;  /* 0x0000340001cd7983 */ /* 0x000f220000100800 */
[----:B------:R-:W-:Y:S01]  /*57d0*/  ISETP.NE.AND P4, PT, R216, RZ, PT ;  /* 0x000000ffd800720c */ /* 0x000fe20003f85270 */
[----:B------:R-:W0:Y:S02]  /*57e0*/  LDC.64 R214, c[0x0][0x220] ;  /* 0x00008800ffd67b82 */ /* 0x000e240000000a00 */
[----:B------:R-:W4:Y:S01]  /*57f0*/  LDL R216, [R1+0xac] ;  /* 0x0000ac0001d87983 */ /* 0x000f220000100800 */
[----:B------:R-:W-:-:S02]  /*5800*/  FSEL R196, R200, RZ, !P4 ;  /* 0x000000ffc8c47208 */ /* 0x000fc40006000000 */
[----:B------:R-:W-:Y:S01]  /*5810*/  ISETP.NE.U32.AND P4, PT, RZ, UR8, PT ;  /* 0x00000008ff007c0c */ /* 0x000fe2000bf85070 */
[----:B------:R-:W4:Y:S02]  /*5820*/  LDL R213, [R1+0x90] ;  /* 0x0000900001d57983 */ /* 0x000f240000100800 */
[----:B------:R-:W-:Y:S01]  /*5830*/  FFMA.FTZ R203, R231, R201, R196 ;  /* 0x000000c9e7cb7223 */ /* 0x000fe200000100c4 */
[----:B------:R-:W-:-:S03]  /*5840*/  ISETP.NE.AND.EX P4, PT, RZ, UR9, PT, P4 ;  /* 0x00000009ff007c0c */ /* 0x000fc6000bf85340 */
[----:B------:R-:W-:-:S04]  /*5850*/  FADD.FTZ R203, R217, -R203 ;  /* 0x800000cbd9cb7221 */ /* 0x000fc80000010000 */
[----:B------:R-:W-:-:S06]  /*5860*/  FMUL.FTZ R203, R3, R203 ;  /* 0x000000cb03cb7220 */ /* 0x000fcc0000410000 */
[----:B------:R-:W-:Y:S01]  /*5870*/  @P4 FADD.FTZ R203, R191, R203 ;  /* 0x000000cbbfcb4221 */ /* 0x000fe20000010000 */
[-CC-:B--2---:R-:W-:Y:S01]  /*5880*/  FFMA.FTZ R202, R199, R201.reuse, R196.reuse ;  /* 0x000000c9c7ca7223 */ /* 0x184fe200000100c4 */
[-CC-:B------:R-:W-:Y:S01]  /*5890*/  FFMA.FTZ R199, R212, R201.reuse, R196.reuse ;  /* 0x000000c9d4c77223 */ /* 0x180fe200000100c4 */
        /* <DEDUP_REMOVED lines=34> */
[----:B0-----:R-:W-:Y:S01]  /*5ac0*/  IMAD.WIDE.U32 R196, R0, 0x10, R214 ;  /* 0x0000001000c47825 */ /* 0x001fe200078e00d6 */
        /* <DEDUP_REMOVED lines=17> */
[----:B--2---:R-:W-:-:S05]  /*5be0*/  @P4 HADD2.F32 R204, -RZ, R196.H0_H0 ;  /* 0x200000c4ffcc4230 */ /* 0x004fca0000004100 */
        /* <DEDUP_REMOVED lines=9> */
[----:B------:R-:W-:-:S05]  /*5c80*/  @P4 HADD2.F32 R196, -RZ, R196.H1_H1 ;  /* 0x300000c4ffc44230 */ /* 0x000fca0000004100 */
        /* <DEDUP_REMOVED lines=10> */
[----:B------:R-:W-:Y:S01]  /*5d30*/  @P4 HADD2.F32 R205, -RZ, R197.H0_H0 ;  /* 0x200000c5ffcd4230 */ /* 0x000fe20000004100 */
[----:B------:R-:W-:-:S04]  /*5d40*/  FSEL R207, R207, RZ, P4 ;  /* 0x000000ffcfcf7208 */ /* 0x000fc80002000000 */
[----:B------:R-:W-:Y:S01]  /*5d50*/  @P4 FMUL.FTZ R3, R204, R205 ;  /* 0x000000cdcc034220 */ /* 0x000fe20000410000 */
[----:B------:R-:W-:Y:S02]  /*5d60*/  LOP3.LUT P4, RZ, R16, 0xff000000, RZ, 0xc0, !PT ;  /* 0xff00000010ff7812 */ /* 0x000fe4000788c0ff */
[----:B------:R-:W-:-:S11]  /*5d70*/  CS2R R204, SRZ ;  /* 0x0000000000cc7805 */ /* 0x000fd6000001ff00 */
[----:B------:R-:W-:-:S05]  /*5d80*/  @P4 HADD2.F32 R197, -RZ, R197.H1_H1 ;  /* 0x300000c5ffc54230 */ /* 0x000fca0000004100 */
[----:B------:R-:W-:Y:S01]  /*5d90*/  @P4 FMUL.FTZ R204, R203, R197 ;  /* 0x000000c5cbcc4220 */ /* 0x000fe20000410000 */
[----:B------:R-:W-:Y:S02]  /*5da0*/  FMUL.FTZ R197, R216, R203 ;  /* 0x000000cbd8c57220 */ /* 0x000fe40000410000 */
[----:B------:R-:W4:Y:S03]  /*5db0*/  LDL R216, [R1+0x94] ;  /* 0x0000940001d87983 */ /* 0x000f260000100800 */
[----:B------:R-:W-:Y:S02]  /*5dc0*/  FSEL R197, R197, RZ, P4 ;  /* 0x000000ffc5c57208 */ /* 0x000fe40002000000 */
[----:B------:R-:W-:Y:S01]  /*5dd0*/  LOP3.LUT P4, RZ, R17, 0xff, RZ, 0xc0, !PT ;  /* 0x000000ff11ff7812 */ /* 0x000fe2000788c0ff */
[----:B------:R-:W-:Y:S01]  /*5de0*/  FMUL.FTZ R202, R202, UR15 ;  /* 0x0000000fcaca7c20 */ /* 0x000fe20008410000 */
[----:B------:R-:W-:-:S02]  /*5df0*/  F2FP.F16.F32.PACK_AB R196, R196, R4 ;  /* 0x00000004c4c4723e */ /* 0x000fc400000000ff */
[----:B------:R-:W-:-:S09]  /*5e00*/  MOV R4, RZ ;  /* 0x000000ff00047202 */ /* 0x000fd20000000f00 */
[----:B------:R-:W-:-:S05]  /*5e10*/  @P4 HADD2.F32 R203, -RZ, R198.H0_H0 ;  /* 0x200000c6ffcb4230 */ /* 0x000fca0000004100 */
[----:B------:R-:W-:Y:S01]  /*5e20*/  @P4 FMUL.FTZ R4, R202, R203 ;  /* 0x000000cbca044220 */ /* 0x000fe20000410000 */
[----:B------:R-:W-:-:S05]  /*5e30*/  FMUL.FTZ R202, R213, R202 ;  /* 0x000000cad5ca7220 */ /* 0x000fca0000410000 */
[----:B------:R-:W-:Y:S02]  /*5e40*/  FSEL R213, R202, RZ, P4 ;  /* 0x000000ffcad57208 */ /* 0x000fe40002000000 */
[----:B------:R-:W-:Y:S01]  /*5e50*/  LOP3.LUT P4, RZ, R17, 0xff00, RZ, 0xc0, !PT ;  /* 0x0000ff0011ff7812 */ /* 0x000fe2000788c0ff */
[----:B------:R-:W-:-:S12]  /*5e60*/  FMUL.FTZ R201, R201, UR15 ;  /* 0x0000000fc9c97c20 */ /* 0x000fd80008410000 */
[----:B------:R-:W-:-:S05]  /*5e70*/  @P4 HADD2.F32 R198, -RZ, R198.H1_H1 ;  /* 0x300000c6ffc64230 */ /* 0x000fca0000004100 */
[----:B------:R-:W-:Y:S01]  /*5e80*/  @P4 FMUL.FTZ R205, R201, R198 ;  /* 0x000000c6c9cd4220 */ /* 0x000fe20000410000 */
[----:B------:R-:W-:Y:S02]  /*5e90*/  F2FP.F16.F32.PACK_AB R197, R197, R207 ;  /* 0x000000cfc5c5723e */ /* 0x000fe400000000ff */
        /* <DEDUP_REMOVED lines=12> */
[----:B------:R-:W-:-:S05]  /*5f60*/  @P4 HADD2.F32 R202, -RZ, R199.H0_H0 ;  /* 0x200000c7ffca4230 */ /* 0x000fca0000004100 */
[----:B------:R-:W-:Y:S01]  /*5f70*/  @P4 FMUL.FTZ R206, R201, R202 ;  /* 0x000000cac9ce4220 */ /* 0x000fe20000410000 */
[----:B---3--:R-:W-:-:S05]  /*5f80*/  FMUL.FTZ R201, R215, R201 ;  /* 0x000000c9d7c97220 */ /* 0x008fca0000410000 */
[----:B------:R-:W-:Y:S02]  /*5f90*/  FSEL R201, R201, RZ, P4 ;  /* 0x000000ffc9c97208 */ /* 0x000fe40002000000 */
[----:B------:R-:W-:Y:S02]  /*5fa0*/  LOP3.LUT P4, RZ, R17, 0xff000000, RZ, 0xc0, !PT ;  /* 0xff00000011ff7812 */ /* 0x000fe4000788c0ff */
[----:B------:R-:W-:-:S11]  /*5fb0*/  @P5 LEA R202, P6, R0, UR16, 0x5 ;  /* 0x0000001000ca5c11 */ /* 0x000fd6000f8c28ff */
[----:B------:R-:W-:-:S05]  /*5fc0*/  @P4 HADD2.F32 R199, -RZ, R199.H1_H1 ;  /* 0x300000c7ffc74230 */ /* 0x000fca0000004100 */
[----:B------:R-:W-:Y:S01]  /*5fd0*/  @P4 FMUL.FTZ R207, R200, R199 ;  /* 0x000000c7c8cf4220 */ /* 0x000fe20000410000 */
[----:B--2---:R-:W-:Y:S01]  /*5fe0*/  FMUL.FTZ R199, R214, R200 ;  /* 0x000000c8d6c77220 */ /* 0x004fe20000410000 */
[----:B------:R-:W-:-:S04]  /*5ff0*/  @P5 LEA.HI.X R203, R0, UR17, RZ, 0x5, P6 ;  /* 0x0000001100cb5c11 */ /* 0x000fc8000b0f2cff */
[----:B------:R-:W-:Y:S02]  /*6000*/  FSEL R199, R199, RZ, P4 ;  /* 0x000000ffc7c77208 */ /* 0x000fe40002000000 */
[----:B------:R-:W-:Y:S02]  /*6010*/  LEA R200, P4, R0, UR18, 0x4 ;  /* 0x0000001200c87c11 */ /* 0x000fe4000f8820ff */
[----:B------:R-:W-:Y:S02]  /*6020*/  F2FP.F16.F32.PACK_AB R199, R199, R201 ;  /* 0x000000c9c7c7723e */ /* 0x000fe400000000ff */
[----:B------:R-:W-:Y:S02]  /*6030*/  F2FP.F16.F32.PACK_AB R198, R198, R213 ;  /* 0x000000d5c6c6723e */ /* 0x000fe400000000ff */
[----:B------:R-:W-:Y:S01]  /*6040*/  LEA.HI.X R201, R0, UR19, RZ, 0x4, P4 ;  /* 0x0000001300c97c11 */ /* 0x000fe2000a0f24ff */
[----:B------:R0:W-:Y:S04]  /*6050*/  @P5 STG.E.128 desc[UR4][R202.64], R44 ;  /* 0x0000002cca005986 */ /* 0x0001e8000c101d04 */
[----:B------:R0:W-:Y:S04]  /*6060*/  @P5 STG.E.128 desc[UR4][R202.64+0x10], R52 ;  /* 0x00001034ca005986 */ /* 0x0001e8000c101d04 */
[----:B------:R0:W-:Y:S01]  /*6070*/  STG.E.128 desc[UR4][R200.64], R196 ;  /* 0x000000c4c8007986 */ /* 0x0001e2000c101d04 */
[----:B------:R-:W-:Y:S01]  /*6080*/  FADD.FTZ R154, R154, R206 ;  /* 0x000000ce9a9a7221 */ /* 0x000fe20000010000 */
[----:B------:R-:W-:-:S07]  /*6090*/  FADD.FTZ R155, R155, R207 ;  /* 0x000000cf9b9b7221 */ /* 0x000fce0000010000 */
.L_x_12818:
[----:B------:R-:W-:Y:S05]  /*60a0*/  BSYNC B1 ;  /* 0x0000000000017941 */ /* 0x000fea0003800000 */
.L_x_12817:
[----:B0-----:R-:W0:Y:S02]  /*60b0*/  LDC.64 R196, c[0x0][0x210] ;  /* 0x00008400ffc47b82 */ /* 0x001e240000000a00 */
[----:B0----5:R-:W-:-:S04]  /*60c0*/  LEA R2, R196, R2, 0x2 ;  /* 0x00000002c4027211 */ /* 0x021fc800078e10ff */
[----:B------:R-:W-:-:S13]  /*60d0*/  ISETP.GE.AND P4, PT, R2, R197, PT ;  /* 0x000000c50200720c */ /* 0x000fda0003f86270 */
[----:B------:R-:W-:Y:S05]  /*60e0*/  @!P4 BRA `(.L_x_12819) ;  /* 0xffffffac004cc947 */ /* 0x000fea000383ffff */
.L_x_12797:
[----:B------:R-:W-:Y:S05]  /*60f0*/  BSYNC B0 ;  /* 0x0000000000007941 */ /* 0x000fea0003800000 */
.L_x_12796:
        /* <DEDUP_REMOVED lines=149> */
[----:B------:R-:W-:Y:S01]  /*6a50*/  FADD.FTZ R34, RZ, R34 ;  /* 0x00000022ff227221 */ /* 0x000fe20000010000 */
[----:B---3--:R-:W-:-:S02]  /*6a60*/  IMAD R32, R94, UR6, RZ ;  /* 0x000000065e207c24 */ /* 0x008fc4000f8e02ff */
[----:B------:R-:W-:Y:S01]  /*6a70*/  FADD.FTZ R37, RZ, R37 ;  /* 0x00000025ff257221 */ /* 0x000fe20000010000 */
[----:B------:R-:W-:Y:S01]  /*6a80*/  FADD.FTZ R33, R33, R52 ;  /* 0x0000003421217221 */ /* 0x000fe20000010000 */
[----:B------:R-:W-:Y:S01]  /*6a90*/  IADD3 R52, R197, 0x7f, -R196 ;  /* 0x0000007fc5347810 */ /* 0x000fe20007ffe8c4 */
        /* <DEDUP_REMOVED lines=8> */
[----:B0-----:R-:W-:Y:S01]  /*6b20*/  FADD.FTZ R70, RZ, R70 ;  /* 0x00000046ff467221 */ /* 0x001fe20000010000 */
[----:B------:R-:W-:Y:S01]  /*6b30*/  IADD3.X R81, RZ, RZ, RZ, P0, !PT ;  /* 0x000000ffff517210 */ /* 0x000fe200007fe4ff */
[----:B------:R-:W-:Y:S01]  /*6b40*/  ULDC.64 UR6, c[0x0][0x2d8] ;  /* 0x0000b60000067ab9 */ /* 0x000fe20000000a00 */
[----:B------:R-:W-:Y:S01]  /*6b50*/  SHF.L.U32 R38, R32, 0x2, RZ ;  /* 0x0000000220267819 */ /* 0x000fe200000006ff */
[----:B------:R-:W-:Y:S01]  /*6b60*/  FADD.FTZ R35, R35, R54 ;  /* 0x0000003623237221 */ /* 0x000fe20000010000 */
[----:B------:R-:W-:Y:S01]  /*6b70*/  FADD.FTZ R37, R37, R66 ;  /* 0x0000004225257221 */ /* 0x000fe20000010000 */
[----:B-1----:R-:W-:Y:S01]  /*6b80*/  FADD.FTZ R72, RZ, R72 ;  /* 0x00000048ff487221 */ /* 0x002fe20000010000 */
        /* <DEDUP_REMOVED lines=42> */
.L_x_12821:
[----:B------:R-:W-:Y:S05]  /*6e30*/  BSYNC B0 ;  /* 0x0000000000007941 */ /* 0x000fea0003800000 */
.L_x_12820:
        /* <DEDUP_REMOVED lines=18> */
.L_x_12823:
[----:B------:R-:W-:Y:S05]  /*6f60*/  BSYNC B0 ;  /* 0x0000000000007941 */ /* 0x000fea0003800000 */
.L_x_12822:
        /* <DEDUP_REMOVED lines=18> */
.L_x_12825:
[----:B------:R-:W-:Y:S05]  /*7090*/  BSYNC B0 ;  /* 0x0000000000007941 */ /* 0x000fea0003800000 */
.L_x_12824:
        /* <DEDUP_REMOVED lines=61> */
[----:B0-----:R-:W-:Y:S01]  /*7470*/  FADD.FTZ R24, RZ, R24 ;  /* 0x00000018ff187221 */ /* 0x001fe20000010000 */
[C---:B------:R-:W-:Y:S01]  /*7480*/  ISETP.GE.U32.AND P4, PT, R52.reuse, 0x400, PT ;  /* 0x000004003400780c */ /* 0x040fe20003f86070 */
[----:B------:R-:W0:Y:S01]  /*7490*/  LDS R37, [R0+0x1c00] ;  /* 0x001c000000257984 */ /* 0x000e220000000800 */
[C---:B------:R-:W-:Y:S01]  /*74a0*/  ISETP.GE.U32.AND P5, PT, R52.reuse, 0x480, PT ;  /* 0x000004803400780c */ /* 0x040fe20003fa6070 */
[----:B-1----:R-:W-:Y:S01]  /*74b0*/  FADD.FTZ R12, RZ, R12 ;  /* 0x0000000cff0c7221 */ /* 0x002fe20000010000 */
        /* <DEDUP_REMOVED lines=15> */
[----:B------:R-:W-:-:S02]  /*75b0*/  FADD.FTZ R9, R9, R2 ;  /* 0x0000000209097221 */ /* 0x000fc40000010000 */
        /* <DEDUP_REMOVED lines=47> */
.L_x_12827:
[----:B------:R-:W-:Y:S05]  /*78b0*/  BSYNC B0 ;  /* 0x0000000000007941 */ /* 0x000fea0003800000 */
.L_x_12826:
        /* <DEDUP_REMOVED lines=18> */
.L_x_12829:
[----:B------:R-:W-:Y:S05]  /*79e0*/  BSYNC B0 ;  /* 0x0000000000007941 */ /* 0x000fea0003800000 */
.L_x_12828:
        /* <DEDUP_REMOVED lines=18> */
.L_x_12831:
[----:B------:R-:W-:Y:S05]  /*7b10*/  BSYNC B0 ;  /* 0x0000000000007941 */ /* 0x000fea0003800000 */
.L_x_12830:
        /* <DEDUP_REMOVED lines=18> */
.L_x_12833:
[----:B------:R-:W-:Y:S05]  /*7c40*/  BSYNC B0 ;  /* 0x0000000000007941 */ /* 0x000fea0003800000 */
.L_x_12832:
        /* <DEDUP_REMOVED lines=18> */
.L_x_12835:
[----:B------:R-:W-:Y:S05]  /*7d70*/  BSYNC B0 ;  /* 0x0000000000007941 */ /* 0x000fea0003800000 */
.L_x_12834:
        /* <DEDUP_REMOVED lines=18> */
.L_x_12837:
[----:B------:R-:W-:Y:S05]  /*7ea0*/  BSYNC B0 ;  /* 0x0000000000007941 */ /* 0x000fea0003800000 */
.L_x_12836:
        /* <DEDUP_REMOVED lines=11> */
.L_x_12808:
        /* <DEDUP_REMOVED lines=8> */
.L_x_12839:
[----:B------:R-:W-:Y:S05]  /*7fe0*/  BSYNC B1 ;  /* 0x0000000000017941 */ /* 0x000fea0003800000 */
.L_x_12838:
        /* <DEDUP_REMOVED lines=9> */
.L_x_12840:
        /* <DEDUP_REMOVED lines=8> */
.L_x_12841:
[----:B------:R-:W-:Y:S02]  /*8100*/  MOV R199, R201 ;  /* 0x000000c900c77202 */ /* 0x000fe40000000f00 */
[----:B------:R-:W-:-:S05]  /*8110*/  MOV R196, R202 ;  /* 0x000000ca00c47202 */ /* 0x000fca0000000f00 */
[----:B------:R-:W-:Y:S01]  /*8120*/  FADD.FTZ R200, R200, R196 ;  /* 0x000000c4c8c87221 */ /* 0x000fe20000010000 */
[----:B------:R-:W-:-:S07]  /*8130*/  MOV R196, 0xffffffff ;  /* 0xffffffff00c47802 */ /* 0x000fce0000000f00 */
[----:B------:R-:W-:Y:S05]  /*8140*/  WARPSYNC.COLLECTIVE R196, `(.L_x_12842) ;  /* 0x00000000c4087348 */ /* 0x000fea0003c00000 */
[----:B------:R0:W1:Y:S02]  /*8150*/  SHFL.BFLY P4, R202, R199, R198, R197 ;  /* 0x0c0000c6c7ca7389 */ /* 0x00006400000800c5 */
[----:B01----:R-:W-:Y:S01]  /*8160*/  ENDCOLLECTIVE ;  /* 0x000000000000791b */ /* 0x003fe20003800000 */
.L_x_12842:
        /* <DEDUP_REMOVED lines=8> */
.L_x_12843:
[----:B------:R-:W-:Y:S02]  /*81f0*/  MOV R199, R201 ;  /* 0x000000c900c77202 */ /* 0x000fe40000000f00 */
[----:B------:R-:W-:-:S05]  /*8200*/  MOV R196, R202 ;  /* 0x000000ca00c47202 */ /* 0x000fca0000000f00 */
[----:B------:R-:W-:Y:S01]  /*8210*/  FADD.FTZ R200, R200, R196 ;  /* 0x000000c4c8c87221 */ /* 0x000fe20000010000 */
[----:B------:R-:W-:-:S07]  /*8220*/  MOV R196, 0xffffffff ;  /* 0xffffffff00c47802 */ /* 0x000fce0000000f00 */
[----:B------:R-:W-:Y:S05]  /*8230*/  WARPSYNC.COLLECTIVE R196, `(.L_x_12844) ;  /* 0x00000000c4087348 */ /* 0x000fea0003c00000 */
[----:B------:R0:W1:Y:S02]  /*8240*/  SHFL.BFLY P4, R202, R199, R198, R197 ;  /* 0x0c0000c6c7ca7389 */ /* 0x00006400000800c5 */
[----:B01----:R-:W-:Y:S01]  /*8250*/  ENDCOLLECTIVE ;  /* 0x000000000000791b */ /* 0x003fe20003800000 */
.L_x_12844:
        /* <DEDUP_REMOVED lines=8> */
.L_x_12845:
[----:B------:R-:W-:Y:S02]  /*82e0*/  MOV R199, R201 ;  /* 0x000000c900c77202 */ /* 0x000fe40000000f00 */
[----:B------:R-:W-:-:S05]  /*82f0*/  MOV R196, R202 ;  /* 0x000000ca00c47202 */ /* 0x000fca0000000f00 */
[----:B------:R-:W-:Y:S01]  /*8300*/  FADD.FTZ R200, R200, R196 ;  /* 0x000000c4c8c87221 */ /* 0x000fe20000010000 */
[----:B------:R-:W-:-:S07]  /*8310*/  MOV R196, 0xffffffff ;  /* 0xffffffff00c47802 */ /* 0x000fce0000000f00 */
[----:B------:R-:W-:Y:S05]  /*8320*/  WARPSYNC.COLLECTIVE R196, `(.L_x_12846) ;  /* 0x00000000c4087348 */ /* 0x000fea0003c00000 */
[----:B------:R0:W1:Y:S02]  /*8330*/  SHFL.BFLY P4, R202, R199, R198, R197 ;  /* 0x0c0000c6c7ca7389 */ /* 0x00006400000800c5 */
[----:B01----:R-:W-:Y:S01]  /*8340*/  ENDCOLLECTIVE ;  /* 0x000000000000791b */ /* 0x003fe20003800000 */
.L_x_12846:
        /* <DEDUP_REMOVED lines=8> */
.L_x_12847:
[----:B------:R-:W-:Y:S02]  /*83d0*/  MOV R199, R201 ;  /* 0x000000c900c77202 */ /* 0x000fe40000000f00 */
[----:B------:R-:W-:-:S07]  /*83e0*/  MOV R203, R202 ;  /* 0x000000ca00cb7202 */ /* 0x000fce0000000f00 */
[----:B------:R-:W-:Y:S05]  /*83f0*/  WARPSYNC.COLLECTIVE R196, `(.L_x_12848) ;  /* 0x00000000c4087348 */ /* 0x000fea0003c00000 */
[----:B------:R0:W1:Y:S02]  /*8400*/  SHFL.BFLY P4, R202, R199, R198, R197 ;  /* 0x0c0000c6c7ca7389 */ /* 0x00006400000800c5 */
[----:B01----:R-:W-:Y:S01]  /*8410*/  ENDCOLLECTIVE ;  /* 0x000000000000791b */ /* 0x003fe20003800000 */
.L_x_12848:
[----:B------:R-:W-:Y:S01]  /*8420*/  MOV R196, R202 ;  /* 0x000000ca00c47202 */ /* 0x000fe20000000f00 */
[----:B------:R-:W-:Y:S06]  /*8430*/  BRA `(.L_x_12849) ;  /* 0xffffffac00107947 */ /* 0x000fec000383ffff */
.L_x_12850:
        /* <DEDUP_REMOVED lines=12> */
.L_x_17016:


//--------------------- .text._ZN10layer_norm13ln_bwd_kernelINS_13Kernel_traitsIf6__halffS2_fjLj1280ELj1ELj4ELj1ELj16ENS_18Kernel_traits_baseILj1280EfS2_fS2_fjLj128EEEEELb1ELb1ELb0ELb1EEEvNS_9BwdParamsE --------------------------
	.section	.text._ZN10layer_norm13ln_bwd_kernelINS_13Kernel_traitsIf6__halffS2_fjLj1280ELj1ELj4ELj1ELj16ENS_18Kernel_traits_baseILj1280EfS2_fS2_fjLj128EEEEELb1ELb1ELb0ELb1EEEvNS_9BwdParamsE,"ax",@progbits
	.align	128
        .global         _ZN10layer_norm13ln_bwd_kernelINS_13Kernel_traitsIf6__halffS2_fjLj1280ELj1ELj4ELj1ELj16ENS_18Kernel_traits_baseILj1280EfS2_fS2_fjLj128EEEEELb1ELb1ELb0ELb1EEEvNS_9BwdParamsE
        .type           _ZN10layer_norm13ln_bwd_kernelINS_13Kernel_traitsIf6__halffS2_fjLj1280ELj1ELj4ELj1ELj16ENS_18Kernel_traits_baseILj1280EfS2_fS2_fjLj128EEEEELb1ELb1ELb0ELb1EEEvNS_9BwdParamsE,@function
        .size           _ZN10layer_norm13ln_bwd_kernelINS_13Kernel_traitsIf6__halffS2_fjLj1280ELj1ELj4ELj1ELj16ENS_18Kernel_traits_baseILj1280EfS2_fS2_fjLj128EEEEELb1ELb1ELb0ELb1EEEvNS_9BwdParamsE,(.L_x_17017 - _ZN10layer_norm13ln_bwd_kernelINS_13Kernel_traitsIf6__halffS2_fjLj1280ELj1ELj4ELj1ELj16ENS_18Kernel_traits_baseILj1280EfS2_fS2_fjLj128EEEEELb1ELb1ELb0ELb1EEEvNS_9BwdParamsE)
        .other          _ZN10layer_norm13ln_bwd_kernelINS_13Kernel_traitsIf6__halffS2_fjLj1280ELj1ELj4ELj1ELj16ENS_18Kernel_traits_baseILj1280EfS2_fS2_fjLj128EEEEELb1ELb1ELb0ELb1EEEvNS_9BwdParamsE,@"STO_CUDA_ENTRY STV_DEFAULT"
_ZN10layer_norm13ln_bwd_kernelINS_13Kernel_traitsIf6__halffS2_fjLj1280ELj1ELj4ELj1ELj16ENS_18Kernel_traits_baseILj1280EfS2_fS2_fjLj128EEEEELb1ELb1ELb0ELb1EEEvNS_9BwdParamsE:
.text._ZN10layer_norm13ln_bwd_kernelINS_13Kernel_traitsIf6__halffS2_fjLj1280ELj1ELj4ELj1ELj16ENS_18Kernel_traits_baseILj1280EfS2_fS2_fjLj128EEEEELb1ELb1ELb0ELb1EEEvNS_9BwdParamsE:
        /* <DEDUP_REMOVED lines=77> */
.L_x_12852:
        /* <DEDUP_REMOVED lines=92> */
[----:B------:R0:W-:Y:S04]  /*0a90*/  STL [R1], RZ ;  /* 0x000000ff01007387 */ /* 0x0001e80000100800 */
        /* <DEDUP_REMOVED lines=31> */
[----:B------:R0:W-:Y:S01]  /*0c90*/  STL [R1+0xc], RZ ;  /* 0x00000cff01007387 */ /* 0x0001e20000100800 */
        /* <DEDUP_REMOVED lines=10> */
[----:B------:R-:W-:Y:S02]  /*0d40*/  MOV R252, RZ ;  /* 0x000000ff00fc7202 */ /* 0x000fe40000000f00 */
        /* <DEDUP_REMOVED lines=12> */
.L_x_12856:
[----:B------:R-:W0:Y:S01]  /*0e10*/  @P0 LDC.64 R162, c[0x0][0x270] ;  /* 0x00009c00ffa20b82 */ /* 0x000e220000000a00 */
[----:B------:R-:W-:Y:S01]  /*0e20*/  IMAD R235, R7, UR10, RZ ;  /* 0x0000000a07eb7c24 */ /* 0x000fe2000f8e02ff */
[----:B------:R-:W1:Y:S04]  /*0e30*/  S2R R8, SR_TID.X ;  /* 0x0000000000087919 */ /* 0x000e680000002100 */
[----:B------:R-:W-:Y:S02]  /*0e40*/  SHF.R.S32.HI R0, RZ, 0x1f, R235 ;  /* 0x0000001fff007819 */ /* 0x000fe400000114eb */
[----:B------:R-:W2:Y:S02]  /*0e50*/  LDC.64 R2, c[0x0][0x250] ;  /* 0x00009400ff027b82 */ /* 0x000ea40000000a00 */
[----:B------:R-:W-:-:S02]  /*0e60*/  LEA.HI R235, R0, R235, RZ, 0x3 ;  /* 0x000000eb00eb7211 */ /* 0x000fc400078f18ff */
[----:B------:R-:W-:-:S04]  /*0e70*/  SHF.R.S32.HI R0, RZ, 0x1f, R7 ;  /* 0x0000001fff007819 */ /* 0x000fc80000011407 */
[----:B------:R-:W3:Y:S01]  /*0e80*/  LDC.64 R156, c[0x0][0x238] ;  /* 0x00008e00ff9c7b82 */ /* 0x000ee20000000a00 */
[----:B0-----:R-:W-:-:S07]  /*0e90*/  @P0 LEA R162, P1, R7, R162, 0x1 ;  /* 0x000000a207a20211 */ /* 0x001fce00078208ff */
[----:B------:R-:W0:Y:S01]  /*0ea0*/  LDC.64 R192, c[0x0][0x2b8] ;  /* 0x0000ae00ffc07b82 */ /* 0x000e220000000a00 */
[C---:B------:R-:W-:Y:S01]  /*0eb0*/  @P0 LEA.HI.X R163, R7.reuse, R163, R0, 0x1, P1 ;  /* 0x000000a307a30211 */ /* 0x040fe200008f0c00 */
[----:B--2---:R-:W-:-:S04]  /*0ec0*/  IMAD.WIDE R2, R7, 0x4, R2 ;  /* 0x0000000407027825 */ /* 0x004fc800078e0202 */
[----:B------:R-:W2:Y:S01]  /*0ed0*/  @P0 LDG.E.U16 R162, desc[UR4][R162.64] ;  /* 0x00000004a2a20981 */ /* 0x000ea2000c1e1500 */
[----:B-1----:R-:W-:Y:S01]  /*0ee0*/  LOP3.LUT R8, R8, 0x1f, RZ, 0xc0, !PT ;  /* 0x0000001f08087812 */ /* 0x002fe200078ec0ff */
[----:B------:R-:W1:Y:S02]  /*0ef0*/  LDC.64 R24, c[0x0][0x258] ;  /* 0x00009600ff187b82 */ /* 0x000e640000000a00 */
[----:B------:R4:W2:Y:S01]  /*0f00*/  LDG.E R27, desc[UR4][R2.64] ;  /* 0x00000004021b7981 */ /* 0x0008a2000c1e1900 */
[----:B------:R-:W-:-:S04]  /*0f10*/  LEA.HI.SX32 R235, R235, R8, 0x1d ;  /* 0x00000008ebeb7211 */ /* 0x000fc800078feaff */
[C---:B------:R-:W-:Y:S02]  /*0f20*/  IADD3 R216, R235.reuse, 0x20, RZ ;  /* 0x00000020ebd87810 */ /* 0x040fe40007ffe0ff */
[C---:B------:R-:W-:Y:S02]  /*0f30*/  IADD3 R189, R235.reuse, 0x40, RZ ;  /* 0x00000040ebbd7810 */ /* 0x040fe40007ffe0ff */
[C---:B------:R-:W-:Y:S02]  /*0f40*/  IADD3 R26, R235.reuse, 0x60, RZ ;  /* 0x00000060eb1a7810 */ /* 0x040fe40007ffe0ff */
[C---:B------:R-:W-:Y:S01]  /*0f50*/  IADD3 R160, R235.reuse, 0x80, RZ ;  /* 0x00000080eba07810 */ /* 0x040fe20007ffe0ff */
[----:B0-----:R-:W-:-:S04]  /*0f60*/  IMAD.WIDE.U32 R168, R235, 0x10, R192 ;  /* 0x00000010eba87825 */ /* 0x001fc800078e00c0 */
[C---:B---3--:R-:W-:Y:S02]  /*0f70*/  IMAD.WIDE.U32 R200, R216.reuse, 0x20, R156 ;  /* 0x00000020d8c87825 */ /* 0x048fe400078e009c */
[----:B------:R-:W3:Y:S02]  /*0f80*/  LDG.E.128 R168, desc[UR4][R168.64] ;  /* 0x00000004a8a87981 */ /* 0x000ee4000c1e1d00 */
[--C-:B------:R-:W-:Y:S02]  /*0f90*/  IMAD.WIDE.U32 R172, R216, 0x10, R192.reuse ;  /* 0x00000010d8ac7825 */ /* 0x100fe400078e00c0 */
[----:B------:R-:W3:Y:S02]  /*0fa0*/  LDG.E.128 R196, desc[UR4][R200.64] ;  /* 0x00000004c8c47981 */ /* 0x000ee4000c1e1d00 */
[----:B------:R-:W-:-:S04]  /*0fb0*/  IMAD.WIDE.U32 R180, R189, 0x10, R192 ;  /* 0x00000010bdb47825 */ /* 0x000fc800078e00c0 */
[----:B------:R-:W-:-:S04]  /*0fc0*/  IMAD.WIDE.U32 R184, R26, 0x10, R192 ;  /* 0x000000101ab87825 */ /* 0x000fc800078e00c0 */
[----:B------:R-:W-:Y:S01]  /*0fd0*/  IMAD.WIDE.U32 R16, R26, 0x20, R156 ;  /* 0x000000201a107825 */ /* 0x000fe200078e009c */
[----:B------:R0:W-:Y:S03]  /*0fe0*/  STL [R1+0x8], R160 ;  /* 0x000008a001007387 */ /* 0x0001e60000100800 */
[----:B------:R-:W-:Y:S01]  /*0ff0*/  IMAD.WIDE.U32 R192, R160, 0x10, R192 ;  /* 0x00000010a0c07825 */ /* 0x000fe200078e00c0 */
[----:B------:R-:W3:Y:S01]  /*1000*/  LDG.E.128 R12, desc[UR4][R16.64] ;  /* 0x00000004100c7981 */ /* 0x000ee2000c1e1d00 */
[----:B------:R-:W-:Y:S02]  /*1010*/  MOV R0, 0x3f800000 ;  /* 0x3f80000000007802 */ /* 0x000fe40000000f00 */
[----:B-1----:R-:W-:Y:S01]  /*1020*/  IMAD.WIDE R24, R7, 0x4, R24 ;  /* 0x0000000407187825 */ /* 0x002fe200078e0218 */
[C---:B----4-:R-:W-:Y:S01]  /*1030*/  IADD3 R3, R235.reuse, 0x80, RZ ;  /* 0x00000080eb037810 */ /* 0x050fe20007ffe0ff */
[----:B------:R-:W4:Y:S01]  /*1040*/  LDG.E.128 R192, desc[UR4][R192.64] ;  /* 0x00000004c0c07981 */ /* 0x000f22000c1e1d00 */
[----:B0-----:R-:W0:Y:S03]  /*1050*/  LDC.64 R160, c[0x0][0x2c8] ;  /* 0x0000b200ffa07b82 */ /* 0x001e260000000a00 */
[----:B------:R1:W4:Y:S04]  /*1060*/  LDG.E R2, desc[UR4][R24.64] ;  /* 0x0000000418027981 */ /* 0x000328000c1e1900 */
[----:B------:R-:W4:Y:S01]  /*1070*/  LDG.E.128 R16, desc[UR4][R16.64+0x10] ;  /* 0x0000100410107981 */ /* 0x000f22000c1e1d00 */
[----:B------:R-:W-:-:S03]  /*1080*/  IMAD.WIDE.U32 R176, R235, 0x20, R156 ;  /* 0x00000020ebb07825 */ /* 0x000fc600078e009c */
[----:B------:R-:W4:Y:S01]  /*1090*/  LDG.E.128 R172, desc[UR4][R172.64] ;  /* 0x00000004acac7981 */ /* 0x000f22000c1e1d00 */
[----:B------:R-:W-:-:S03]  /*10a0*/  IMAD.WIDE.U32 R8, R189, 0x20, R156 ;  /* 0x00000020bd087825 */ /* 0x000fc600078e009c */
[----:B------:R-:W4:Y:S04]  /*10b0*/  LDG.E.128 R164, desc[UR4][R176.64] ;  /* 0x00000004b0a47981 */ /* 0x000f28000c1e1d00 */
[----:B------:R-:W4:Y:S04]  /*10c0*/  LDG.E.128 R180, desc[UR4][R180.64] ;  /* 0x00000004b4b47981 */ /* 0x000f28000c1e1d00 */
[----:B------:R-:W4:Y:S01]  /*10d0*/  LDG.E.128 R184, desc[UR4][R184.64] ;  /* 0x00000004b8b87981 */ /* 0x000f22000c1e1d00 */
[----:B0-----:R-:W-:Y:S01]  /*10e0*/  ISETP.NE.U32.AND P1, PT, R160, RZ, PT ;  /* 0x000000ffa000720c */ /* 0x001fe20003f25070 */
[----:B------:R-:W-:-:S02]  /*10f0*/  IMAD.WIDE.U32 R156, R3, 0x20, R156 ;  /* 0x00000020039c7825 */ /* 0x000fc400078e009c */
[----:B------:R-:W4:Y:S01]  /*1100*/  LDG.E.128 R204, desc[UR4][R8.64] ;  /* 0x0000000408cc7981 */ /* 0x000f22000c1e1d00 */
[----:B------:R-:W-:-:S03]  /*1110*/  ISETP.NE.AND.EX P1, PT, R161, RZ, PT, P1 ;  /* 0x000000ffa100720c */ /* 0x000fc60003f25310 */
[----:B------:R-:W4:Y:S04]  /*1120*/  LDG.E.128 R20, desc[UR4][R156.64] ;  /* 0x000000049c147981 */ /* 0x000f28000c1e1d00 */
[----:B------:R-:W4:Y:S04]  /*1130*/  LDG.E.128 R200, desc[UR4][R200.64+0x10] ;  /* 0x00001004c8c87981 */ /* 0x000f28000c1e1d00 */
[----:B------:R-:W4:Y:S02]  /*1140*/  LDG.E.128 R176, desc[UR4][R176.64+0x10] ;  /* 0x00001004b0b07981 */ /* 0x000f24000c1e1d00 */
[----:B-1----:R-:W0:Y:S02]  /*1150*/  @P1 LDC.64 R24, c[0x0][0x2c8] ;  /* 0x0000b200ff181b82 */ /* 0x002e240000000a00 */
[----:B------:R-:W4:Y:S04]  /*1160*/  LDG.E.128 R8, desc[UR4][R8.64+0x10] ;  /* 0x0000100408087981 */ /* 0x000f28000c1e1d00 */
[----:B------:R-:W4:Y:S02]  /*1170*/  LDG.E.128 R156, desc[UR4][R156.64+0x10] ;  /* 0x000010049c9c7981 */ /* 0x000f24000c1e1d00 */
[----:B------:R-:W1:Y:S01]  /*1180*/  @P1 LDC.64 R190, c[0x0][0x2c8] ;  /* 0x0000b200ffbe1b82 */ /* 0x000e620000000a00 */
[----:B0-----:R-:W-:-:S05]  /*1190*/  @P1 IMAD.WIDE.U32 R24, R216, 0x20, R24 ;  /* 0x00000020d8181825 */ /* 0x001fca00078e0018 */
[----:B-----5:R-:W5:Y:S04]  /*11a0*/  @P1 LDG.E.128 R124, desc[UR4][R24.64] ;  /* 0x00000004187c1981 */ /* 0x020f68000c1e1d00 */
[----:B------:R0:W5:Y:S01]  /*11b0*/  @P1 LDG.E.128 R128, desc[UR4][R24.64+0x10] ;  /* 0x0000100418801981 */ /* 0x000162000c1e1d00 */
[----:B--2---:R-:W-:Y:S02]  /*11c0*/  @P0 HADD2.F32 R0, -RZ, R162.H0_H0 ;  /* 0x200000a2ff000230 */ /* 0x004fe40000004100 */
[----:B------:R-:W2:Y:S01]  /*11d0*/  @P1 LDC.64 R162, c[0x0][0x2c8] ;  /* 0x0000b200ffa21b82 */ /* 0x000ea20000000a00 */
[----:B------:R-:W-:Y:S01]  /*11e0*/  FSEL R27, R27, RZ, !P4 ;  /* 0x000000ff1b1b7208 */ /* 0x000fe20006000000 */
[----:B--2---:R-:W-:-:S05]  /*11f0*/  @P1 IMAD.WIDE.U32 R162, R189, 0x20, R162 ;  /* 0x00000020bda21825 */ /* 0x004fca00078e00a2 */
[----:B------:R-:W5:Y:S04]  /*1200*/  @P1 LDG.E.128 R132, desc[UR4][R162.64] ;  /* 0x00000004a2841981 */ /* 0x000f68000c1e1d00 */
[----:B------:R2:W5:Y:S01]  /*1210*/  @P1 LDG.E.128 R136, desc[UR4][R162.64+0x10] ;  /* 0x00001004a2881981 */ /* 0x000562000c1e1d00 */
[C---:B---3--:R-:W-:Y:S01]  /*1220*/  FADD.FTZ R230, -R27.reuse, R199 ;  /* 0x000000c71be67221 */ /* 0x048fe20000010100 */
[--C-:B------:R-:W-:Y:S02]  /*1230*/  HADD2.F32 R210, -RZ, R169.reuse.H0_H0 ;  /* 0x200000a9ffd27230 */ /* 0x100fe40000004100 */
[C---:B------:R-:W-:Y:S01]  /*1240*/  FADD.FTZ R232, -R27.reuse, R198 ;  /* 0x000000c61be87221 */ /* 0x040fe20000010100 */
[----:B------:R-:W-:Y:S01]  /*1250*/  HADD2.F32 R211, -RZ, R169.H1_H1 ;  /* 0x300000a9ffd37230 */ /* 0x000fe20000004100 */
[----:B------:R-:W3:Y:S04]  /*1260*/  LDL.LU R163, [R1+0x90] ;  /* 0x0000900001a37983 */ /* 0x000ee80000300800 */
[----:B------:R-:W3:Y:S01]  /*1270*/  LDL.LU R214, [R1+0x10] ;  /* 0x0000100001d67983 */ /* 0x000ee20000300800 */
[C---:B0-----:R-:W-:Y:S01]  /*1280*/  FADD.FTZ R25, -R27.reuse, R12 ;  /* 0x0000000c1b197221 */ /* 0x041fe20000010100 */
[----:B------:R-:W-:-:S02]  /*1290*/  FADD.FTZ R169, -R27, R13 ;  /* 0x0000000d1ba97221 */ /* 0x000fc40000010100 */
[----:B------:R-:W3:Y:S01]  /*12a0*/  LDL.LU R199, [R1+0xc] ;  /* 0x00000c0001c77983 */ /* 0x000ee20000300800 */
[C---:B------:R-:W-:Y:S01]  /*12b0*/  FADD.FTZ R24, -R27.reuse, R14 ;  /* 0x0000000e1b187221 */ /* 0x040fe20000010100 */
[----:B----4-:R-:W-:Y:S01]  /*12c0*/  FADD.FTZ R242, -R27, R18 ;  /* 0x000000121bf27221 */ /* 0x010fe20000010100 */
[--C-:B------:R-:W-:Y:S01]  /*12d0*/  HADD2.F32 R12, -RZ, R192.reuse.H0_H0 ;  /* 0x200000c0ff0c7230 */ /* 0x100fe20000004100 */
[----:B------:R-:W4:Y:S01]  /*12e0*/  LDL.LU R198, [R1+0x18] ;  /* 0x0000180001c67983 */ /* 0x000f220000300800 */
[----:B------:R-:W-:Y:S02]  /*12f0*/  HADD2.F32 R13, -RZ, R192.H1_H1 ;  /* 0x300000c0ff0d7230 */ /* 0x000fe40000004100 */
[--C-:B------:R-:W-:Y:S01]  /*1300*/  HADD2.F32 R14, -RZ, R193.reuse.H0_H0 ;  /* 0x200000c1ff0e7230 */ /* 0x100fe20000004100 */
[----:B------:R-:W4:Y:S01]  /*1310*/  LDL.LU R215, [R1+0x94] ;  /* 0x0000940001d77983 */ /* 0x000f220000300800 */
[----:B------:R-:W-:-:S03]  /*1320*/  HADD2.F32 R18, -RZ, R193.H1_H1 ;  /* 0x300000c1ff127230 */ /* 0x000fc60000004100 */
[----:B------:R-:W4:Y:S04]  /*1330*/  LDL.LU R192, [R1+0x98] ;  /* 0x0000980001c07983 */ /* 0x000f280000300800 */
[----:B------:R-:W4:Y:S01]  /*1340*/  LDL.LU R193, [R1+0x8c] ;  /* 0x00008c0001c17983 */ /* 0x000f220000300800 */
[C---:B------:R-:W-:Y:S01]  /*1350*/  FADD.FTZ R188, -R27.reuse, R164 ;  /* 0x000000a41bbc7221 */ /* 0x040fe20000010100 */
[----:B------:R-:W-:Y:S02]  /*1360*/  HADD2.F32 R236, -RZ, R168.H0_H0 ;  /* 0x200000a8ffec7230 */ /* 0x000fe40000004100 */
[----:B------:R-:W-:Y:S01]  /*1370*/  FADD.FTZ R239, -R27, R165 ;  /* 0x000000a51bef7221 */ /* 0x000fe20000010100 */
[----:B-1----:R-:W-:-:S04]  /*1380*/  @P1 IMAD.WIDE.U32 R190, R235, 0x20, R190 ;  /* 0x00000020ebbe1825 */ /* 0x002fc800078e00be */
[C---:B--2---:R-:W-:Y:S01]  /*1390*/  FMUL.FTZ R162, R2.reuse, R188 ;  /* 0x000000bc02a27220 */ /* 0x044fe20000410000 */
[C---:B------:R-:W-:Y:S01]  /*13a0*/  FADD.FTZ R227, -R27.reuse, R205 ;  /* 0x000000cd1be37221 */ /* 0x040fe20000010100 */
[C---:B------:R-:W-:Y:S01]  /*13b0*/  FADD.FTZ R205, -R27.reuse, R207 ;  /* 0x000000cf1bcd7221 */ /* 0x040fe20000010100 */
[----:B------:R-:W-:Y:S02]  /*13c0*/  HADD2.F32 R168, -RZ, R168.H1_H1 ;  /* 0x300000a8ffa87230 */ /* 0x000fe40000004100 */
[C---:B------:R-:W-:Y:S01]  /*13d0*/  FADD.FTZ R20, -R27.reuse, R20 ;  /* 0x000000141b147221 */ /* 0x040fe20000010100 */
[C---:B------:R-:W-:Y:S01]  /*13e0*/  FADD.FTZ R21, -R27.reuse, R21 ;  /* 0x000000151b157221 */ /* 0x040fe20000010100 */
[----:B------:R-:W5:Y:S01]  /*13f0*/  @P1 LDG.E.128 R116, desc[UR4][R190.64] ;  /* 0x00000004be741981 */ /* 0x000f62000c1e1d00 */
[----:B------:R-:W-:Y:S01]  /*1400*/  FADD.FTZ R243, -R27, R19 ;  /* 0x000000131bf37221 */ /* 0x000fe20000010100 */
[----:B------:R-:W-:Y:S01]  /*1410*/  FMUL.FTZ R239, R2, R239 ;  /* 0x000000ef02ef7220 */ /* 0x000fe20000410000 */
[--C-:B------:R-:W-:Y:S01]  /*1420*/  HADD2.F32 R219, -RZ, R174.reuse.H0_H0 ;  /* 0x200000aeffdb7230 */ /* 0x100fe20000004100 */
[----:B------:R0:W5:Y:S01]  /*1430*/  @P1 LDG.E.128 R120, desc[UR4][R190.64+0x10] ;  /* 0x00001004be781981 */ /* 0x000162000c1e1d00 */
[----:B------:R-:W-:-:S02]  /*1440*/  HADD2.F32 R221, -RZ, R174.H1_H1 ;  /* 0x300000aeffdd7230 */ /* 0x000fc40000004100 */
[--C-:B------:R-:W-:Y:S02]  /*1450*/  HADD2.F32 R223, -RZ, R175.reuse.H0_H0 ;  /* 0x200000afffdf7230 */ /* 0x100fe40000004100 */
[----:B------:R-:W-:Y:S02]  /*1460*/  HADD2.F32 R224, -RZ, R175.H1_H1 ;  /* 0x300000afffe07230 */ /* 0x000fe40000004100 */
[--C-:B------:R-:W-:Y:S02]  /*1470*/  HADD2.F32 R208, -RZ, R181.reuse.H1_H1 ;  /* 0x300000b5ffd07230 */ /* 0x100fe40000004100 */
[C---:B------:R-:W-:Y:S01]  /*1480*/  FADD.FTZ R222, -R27.reuse, R203 ;  /* 0x000000cb1bde7221 */ /* 0x040fe20000010100 */
[----:B------:R-:W-:Y:S02]  /*1490*/  HADD2.F32 R19, -RZ, R181.H0_H0 ;  /* 0x200000b5ff137230 */ /* 0x000fe40000004100 */
[----:B------:R-:W-:Y:S01]  /*14a0*/  FADD.FTZ R238, -R27, R166 ;  /* 0x000000a61bee7221 */ /* 0x000fe20000010100 */
[----:B------:R-:W-:-:S02]  /*14b0*/  HADD2.F32 R207, -RZ, R183.H0_H0 ;  /* 0x200000b7ffcf7230 */ /* 0x000fc40000004100 */
[C---:B------:R-:W-:Y:S01]  /*14c0*/  FADD.FTZ R237, -R27.reuse, R167 ;  /* 0x000000a71bed7221 */ /* 0x040fe20000010100 */
[----:B0-----:R-:W-:Y:S02]  /*14d0*/  HADD2.F32 R190, -RZ, R183.H1_H1 ;  /* 0x300000b7ffbe7230 */ /* 0x001fe40000004100 */
[C---:B------:R-:W-:Y:S01]  /*14e0*/  FADD.FTZ R234, -R27.reuse, R176 ;  /* 0x000000b01bea7221 */ /* 0x040fe20000010100 */
[--C-:B------:R-:W-:Y:S02]  /*14f0*/  HADD2.F32 R174, -RZ, R184.reuse.H0_H0 ;  /* 0x200000b8ffae7230 */ /* 0x100fe40000004100 */
[C---:B------:R-:W-:Y:S01]  /*1500*/  FADD.FTZ R233, -R27.reuse, R177 ;  /* 0x000000b11be97221 */ /* 0x040fe20000010100 */
[----:B------:R-:W-:Y:S01]  /*1510*/  HADD2.F32 R175, -RZ, R184.H1_H1 ;  /* 0x300000b8ffaf7230 */ /* 0x000fe20000004100 */
[----:B------:R-:W-:Y:S01]  /*1520*/  MOV R184, R21 ;  /* 0x0000001500b87202 */ /* 0x000fe20000000f00 */
[--C-:B------:R-:W-:Y:S02]  /*1530*/  HADD2.F32 R181, -RZ, R186.reuse.H0_H0 ;  /* 0x200000baffb57230 */ /* 0x100fe40000004100 */
[----:B------:R-:W-:Y:S01]  /*1540*/  FADD.FTZ R203, -R27, R206 ;  /* 0x000000ce1bcb7221 */ /* 0x000fe20000010100 */
[----:B------:R-:W-:Y:S01]  /*1550*/  HADD2.F32 R183, -RZ, R186.H1_H1 ;  /* 0x300000baffb77230 */ /* 0x000fe20000004100 */
[----:B------:R-:W-:Y:S01]  /*1560*/  MOV R186, R20 ;  /* 0x0000001400ba7202 */ /* 0x000fe20000000f00 */
        /* <DEDUP_REMOVED lines=24> */
[--C-:B------:R-:W-:Y:S02]  /*16f0*/  HADD2.F32 R218, -RZ, R170.reuse.H0_H0 ;  /* 0x200000aaffda7230 */ /* 0x100fe40000004100 */
[----:B------:R-:W-:Y:S02]  /*1700*/  HADD2.F32 R217, -RZ, R170.H1_H1 ;  /* 0x300000aaffd97230 */ /* 0x000fe40000004100 */
[--C-:B------:R-:W-:Y:S02]  /*1710*/  HADD2.F32 R225, -RZ, R171.reuse.H0_H0 ;  /* 0x200000abffe17230 */ /* 0x100fe40000004100 */
[----:B------:R-:W-:Y:S02]  /*1720*/  HADD2.F32 R220, -RZ, R171.H1_H1 ;  /* 0x300000abffdc7230 */ /* 0x000fe40000004100 */
[----:B------:R-:W-:Y:S02]  /*1730*/  HADD2.F32 R229, -RZ, R172.H0_H0 ;  /* 0x200000acffe57230 */ /* 0x000fe40000004100 */
[----:B------:R-:W-:-:S02]  /*1740*/  HADD2.F32 R231, -RZ, R173.H0_H0 ;  /* 0x200000adffe77230 */ /* 0x000fc40000004100 */
[C---:B------:R-:W-:Y:S01]  /*1750*/  FMUL.FTZ R232, R2.reuse, R232 ;  /* 0x000000e802e87220 */ /* 0x040fe20000410000 */
[----:B------:R-:W-:Y:S02]  /*1760*/  HADD2.F32 R27, -RZ, R195.H1_H1 ;  /* 0x300000c3ff1b7230 */ /* 0x000fe40000004100 */
[C---:B------:R-:W-:Y:S01]  /*1770*/  FMUL.FTZ R230, R2.reuse, R230 ;  /* 0x000000e602e67220 */ /* 0x040fe20000410000 */
[----:B------:R-:W-:Y:S02]  /*1780*/  HADD2.F32 R209, -RZ, R182.H0_H0 ;  /* 0x200000b6ffd17230 */ /* 0x000fe40000004100 */
[----:B------:R-:W-:Y:S01]  /*1790*/  FMUL.FTZ R169, R2, R169 ;  /* 0x000000a902a97220 */ /* 0x000fe20000410000 */
[----:B------:R-:W0:Y:S01]  /*17a0*/  @P1 LDC.64 R164, c[0x0][0x2c8] ;  /* 0x0000b200ffa41b82 */ /* 0x000e220000000a00 */
[----:B---3--:R-:W-:Y:S01]  /*17b0*/  FADD.FTZ R163, R236, R163 ;  /* 0x000000a3eca37221 */ /* 0x008fe20000010000 */
[----:B------:R-:W-:-:S04]  /*17c0*/  FFMA.FTZ R214, R162, R236, R214 ;  /* 0x000000eca2d67223 */ /* 0x000fc800000100d6 */
[----:B------:R1:W-:Y:S01]  /*17d0*/  STL [R1+0x90], R163 ;  /* 0x000090a301007387 */ /* 0x0003e20000100800 */
[----:B------:R-:W-:Y:S01]  /*17e0*/  FFMA.FTZ R199, R239, R168, R199 ;  /* 0x000000a8efc77223 */ /* 0x000fe200000100c7 */
[----:B----4-:R-:W-:Y:S02]  /*17f0*/  FADD.FTZ R192, R210, R192 ;  /* 0x000000c0d2c07221 */ /* 0x010fe40000010000 */
[----:B-1----:R-:W2:Y:S01]  /*1800*/  LDL.LU R163, [R1+0x14] ;  /* 0x0000140001a37983 */ /* 0x002ea20000300800 */
[----:B------:R-:W-:-:S03]  /*1810*/  FADD.FTZ R193, R168, R193 ;  /* 0x000000c1a8c17221 */ /* 0x000fc60000010000 */
[----:B------:R1:W-:Y:S01]  /*1820*/  STL [R1+0x10], R214 ;  /* 0x000010d601007387 */ /* 0x0003e20000100800 */
[C---:B------:R-:W-:Y:S01]  /*1830*/  FMUL.FTZ R238, R2.reuse, R238 ;  /* 0x000000ee02ee7220 */ /* 0x040fe20000410000 */
[C---:B------:R-:W-:Y:S01]  /*1840*/  FMUL.FTZ R237, R2.reuse, R237 ;  /* 0x000000ed02ed7220 */ /* 0x040fe20000410000 */
[C---:B------:R-:W-:Y:S01]  /*1850*/  FMUL.FTZ R234, R2.reuse, R234 ;  /* 0x000000ea02ea7220 */ /* 0x040fe20000410000 */
[----:B------:R-:W-:Y:S01]  /*1860*/  FADD.FTZ R215, R211, R215 ;  /* 0x000000d7d3d77221 */ /* 0x000fe20000010000 */
[C---:B------:R-:W-:Y:S01]  /*1870*/  FMUL.FTZ R233, R2.reuse, R233 ;  /* 0x000000e902e97220 */ /* 0x040fe20000410000 */
[C---:B------:R-:W-:Y:S01]  /*1880*/  FMUL.FTZ R228, R2.reuse, R228 ;  /* 0x000000e402e47220 */ /* 0x040fe20000410000 */
[C---:B------:R-:W-:Y:S01]  /*1890*/  FMUL.FTZ R226, R2.reuse, R226 ;  /* 0x000000e202e27220 */ /* 0x040fe20000410000 */
[C---:B------:R-:W-:Y:S01]  /*18a0*/  FMUL.FTZ R222, R2.reuse, R222 ;  /* 0x000000de02de7220 */ /* 0x040fe20000410000 */
[----:B------:R-:W-:Y:S01]  /*18b0*/  HADD2.F32 R191, -RZ, R180.H0_H0 ;  /* 0x200000b4ffbf7230 */ /* 0x000fe20000004100 */
[----:B-1----:R-:W3:Y:S01]  /*18c0*/  LDL.LU R214, [R1+0xa0] ;  /* 0x0000a00001d67983 */ /* 0x002ee20000300800 */
[C---:B------:R-:W-:Y:S01]  /*18d0*/  FMUL.FTZ R204, R2.reuse, R204 ;  /* 0x000000cc02cc7220 */ /* 0x040fe20000410000 */
[----:B------:R-:W-:Y:S01]  /*18e0*/  FMUL.FTZ R203, R2, R203 ;  /* 0x000000cb02cb7220 */ /* 0x000fe20000410000 */
[--C-:B------:R-:W-:Y:S01]  /*18f0*/  HADD2.F32 R16, -RZ, R185.reuse.H0_H0 ;  /* 0x200000b9ff107230 */ /* 0x100fe20000004100 */
[----:B------:R-:W4:Y:S01]  /*1900*/  LDL.LU R194, [R1+0x20] ;  /* 0x0000200001c27983 */ /* 0x000f220000300800 */
[----:B------:R-:W-:Y:S01]  /*1910*/  HADD2.F32 R17, -RZ, R185.H1_H1 ;  /* 0x300000b9ff117230 */ /* 0x000fe20000004100 */
[----:B------:R-:W1:Y:S02]  /*1920*/  @P1 LDC.64 R166, c[0x0][0x2c8] ;  /* 0x0000b200ffa61b82 */ /* 0x000e640000000a00 */
[----:B------:R-:W4:Y:S04]  /*1930*/  LDL.LU R195, [R1+0x9c] ;  /* 0x00009c0001c37983 */ /* 0x000f280000300800 */
[----:B------:R-:W-:Y:S02]  /*1940*/  STL [R1+0xc], R199 ;  /* 0x00000cc701007387 */ /* 0x000fe40000100800 */
[----:B------:R-:W1:Y:S02]  /*1950*/  LDC.64 R170, c[0x0][0x240] ;  /* 0x00009000ffaa7b82 */ /* 0x000e640000000a00 */
[----:B------:R0:W-:Y:S04]  /*1960*/  STL [R1+0x8c], R193 ;  /* 0x00008cc101007387 */ /* 0x0001e80000100800 */
[----:B0-----:R-:W4:Y:S04]  /*1970*/  LDL.LU R193, [R1+0x1c] ;  /* 0x00001c0001c17983 */ /* 0x001f280000300800 */
[----:B------:R0:W-:Y:S04]  /*1980*/  STL [R1+0x98], R192 ;  /* 0x000098c001007387 */ /* 0x0001e80000100800 */
[----:B0-----:R-:W4:Y:S01]  /*1990*/  LDL.LU R192, [R1+0xa8] ;  /* 0x0000a80001c07983 */ /* 0x001f220000300800 */
[----:B------:R-:W-:-:S03]  /*19a0*/  FFMA.FTZ R198, R238, R210, R198 ;  /* 0x000000d2eec67223 */ /* 0x000fc600000100c6 */
[----:B------:R-:W4:Y:S04]  /*19b0*/  LDL.LU R188, [R1+0x28] ;  /* 0x0000280001bc7983 */ /* 0x000f280000300800 */
[----:B------:R-:W-:Y:S01]  /*19c0*/  STL [R1+0x18], R198 ;  /* 0x000018c601007387 */ /* 0x000fe20000100800 */
[----:B------:R-:W-:Y:S01]  /*19d0*/  FMUL.FTZ R199, R37, R168 ;  /* 0x000000a825c77220 */ /* 0x000fe20000410000 */
[----:B--2---:R-:W-:-:S05]  /*19e0*/  FFMA.FTZ R163, R237, R211, R163 ;  /* 0x000000d3eda37223 */ /* 0x004fca00000100a3 */
[----:B------:R-:W-:Y:S04]  /*19f0*/  STL [R1+0x14], R163 ;  /* 0x000014a301007387 */ /* 0x000fe80000100800 */
[----:B------:R-:W-:Y:S01]  /*1a00*/  STL [R1+0x94], R215 ;  /* 0x000094d701007387 */ /* 0x000fe20000100800 */
[----:B---3--:R-:W-:Y:S01]  /*1a10*/  FADD.FTZ R214, R218, R214 ;  /* 0x000000d6dad67221 */ /* 0x008fe20000010000 */
[----:B----4-:R-:W-:Y:S01]  /*1a20*/  FFMA.FTZ R194, R234, R218, R194 ;  /* 0x000000daeac27223 */ /* 0x010fe200000100c2 */
[----:B------:R-:W-:-:S04]  /*1a30*/  FADD.FTZ R195, R217, R195 ;  /* 0x000000c3d9c37221 */ /* 0x000fc80000010000 */
[----:B------:R0:W-:Y:S04]  /*1a40*/  STL [R1+0x20], R194 ;  /* 0x000020c201007387 */ /* 0x0001e80000100800 */
[----:B------:R-:W-:Y:S04]  /*1a50*/  STL [R1+0xa0], R214 ;  /* 0x0000a0d601007387 */ /* 0x000fe80000100800 */
[----:B0-----:R-:W2:Y:S04]  /*1a60*/  LDL.LU R194, [R1+0xa4] ;  /* 0x0000a40001c27983 */ /* 0x001ea80000300800 */
[----:B------:R-:W3:Y:S01]  /*1a70*/  LDL.LU R168, [R1+0x24] ;  /* 0x0000240001a87983 */ /* 0x000ee20000300800 */
[----:B------:R-:W-:-:S03]  /*1a80*/  FFMA.FTZ R193, R233, R217, R193 ;  /* 0x000000d9e9c17223 */ /* 0x000fc600000100c1 */
[----:B------:R-:W-:Y:S01]  /*1a90*/  STL [R1+0x9c], R195 ;  /* 0x00009cc301007387 */ /* 0x000fe20000100800 */
[----:B------:R-:W-:-:S03]  /*1aa0*/  FMUL.FTZ R215, R2, R178 ;  /* 0x000000b202d77220 */ /* 0x000fc60000410000 */
[----:B------:R0:W-:Y:S01]  /*1ab0*/  STL [R1+0x1c], R193 ;  /* 0x00001cc101007387 */ /* 0x0001e20000100800 */
[----:B------:R-:W-:-:S03]  /*1ac0*/  FADD.FTZ R192, R225, R192 ;  /* 0x000000c0e1c07221 */ /* 0x000fc60000010000 */
[----:B0-----:R-:W4:Y:S04]  /*1ad0*/  LDL.LU R193, [R1+0xb0] ;  /* 0x0000b00001c17983 */ /* 0x001f280000300800 */
[----:B------:R0:W-:Y:S04]  /*1ae0*/  STL [R1+0xa8], R192 ;  /* 0x0000a8c001007387 */ /* 0x0001e80000100800 */
[----:B------:R-:W4:Y:S01]  /*1af0*/  LDL.LU R178, [R1+0x30] ;  /* 0x0000300001b27983 */ /* 0x000f220000300800 */
[----:B------:R-:W-:Y:S01]  /*1b00*/  FFMA.FTZ R188, R215, R225, R188 ;  /* 0x000000e1d7bc7223 */ /* 0x000fe200000100bc */
[----:B------:R-:W-:Y:S01]  /*1b10*/  FMUL.FTZ R198, R38, R210 ;  /* 0x000000d226c67220 */ /* 0x000fe20000410000 */
[----:B------:R-:W-:-:S03]  /*1b20*/  FMUL.FTZ R214, R2, R179 ;  /* 0x000000b302d67220 */ /* 0x000fc60000410000 */
[----:B------:R-:W-:Y:S04]  /*1b30*/  STL [R1+0x28], R188 ;  /* 0x000028bc01007387 */ /* 0x000fe80000100800 */
[----:B------:R-:W4:Y:S04]  /*1b40*/  LDL.LU R210, [R1+0xac] ;  /* 0x0000ac0001d27983 */ /* 0x000f280000300800 */
[----:B0-----:R-:W4:Y:S04]  /*1b50*/  LDL.LU R192, [R1+0x2c] ;  /* 0x00002c0001c07983 */ /* 0x001f280000300800 */
[----:B------:R-:W4:Y:S01]  /*1b60*/  LDL.LU R195, [R1+0xb8] ;  /* 0x0000b80001c37983 */ /* 0x000f220000300800 */
[----:B--2---:R-:W-:Y:S01]  /*1b70*/  FADD.FTZ R194, R220, R194 ;  /* 0x000000c2dcc27221 */ /* 0x004fe20000010000 */
[----:B---3--:R-:W-:-:S04]  /*1b80*/  FFMA.FTZ R168, R214, R220, R168 ;  /* 0x000000dcd6a87223 */ /* 0x008fc800000100a8 */
[----:B------:R0:W-:Y:S04]  /*1b90*/  STL [R1+0xa4], R194 ;  /* 0x0000a4c201007387 */ /* 0x0001e80000100800 */
[----:B0-----:R-:W2:Y:S04]  /*1ba0*/  LDL.LU R194, [R1+0x38] ;  /* 0x0000380001c27983 */ /* 0x001ea80000300800 */
[----:B------:R-:W3:Y:S01]  /*1bb0*/  LDL.LU R179, [R1+0xb4] ;  /* 0x0000b40001b37983 */ /* 0x000ee20000300800 */
[----:B----4-:R-:W-:-:S03]  /*1bc0*/  FADD.FTZ R193, R229, R193 ;  /* 0x000000c1e5c17221 */ /* 0x010fc60000010000 */
[----:B------:R-:W-:Y:S04]  /*1bd0*/  STL [R1+0x24], R168 ;  /* 0x000024a801007387 */ /* 0x000fe80000100800 */
[----:B------:R0:W-:Y:S01]  /*1be0*/  STL [R1+0xb0], R193 ;  /* 0x0000b0c101007387 */ /* 0x0001e20000100800 */
[----:B------:R-:W-:-:S03]  /*1bf0*/  FFMA.FTZ R178, R228, R229, R178 ;  /* 0x000000e5e4b27223 */ /* 0x000fc600000100b2 */
[----:B0-----:R-:W4:Y:S04]  /*1c00*/  LDL.LU R193, [R1+0x34] ;  /* 0x0000340001c17983 */ /* 0x001f280000300800 */
[----:B------:R0:W-:Y:S04]  /*1c10*/  STL [R1+0x30], R178 ;  /* 0x000030b201007387 */ /* 0x0001e80000100800 */
[----:B0-----:R-:W4:Y:S01]  /*1c20*/  LDL.LU R178, [R1+0xc0] ;  /* 0x0000c00001b27983 */ /* 0x001f220000300800 */
[----:B------:R-:W-:Y:S02]  /*1c30*/  HADD2.F32 R172, -RZ, R172.H1_H1 ;  /* 0x300000acffac7230 */ /* 0x000fe40000004100 */
[----:B------:R-:W-:Y:S01]  /*1c40*/  FADD.FTZ R195, R231, R195 ;  /* 0x000000c3e7c37221 */ /* 0x000fe20000010000 */
[----:B------:R-:W-:-:S02]  /*1c50*/  HADD2.F32 R173, -RZ, R173.H1_H1 ;  /* 0x300000adffad7230 */ /* 0x000fc40000004100 */
[----:B------:R-:W-:Y:S01]  /*1c60*/  FFMA.FTZ R192, R226, R172, R192 ;  /* 0x000000ace2c07223 */ /* 0x000fe200000100c0 */
[----:B------:R-:W-:Y:S01]  /*1c70*/  FADD.FTZ R210, R172, R210 ;  /* 0x000000d2acd27221 */ /* 0x000fe20000010000 */
[----:B------:R-:W-:-:S03]  /*1c80*/  FMUL.FTZ R168, R43, R220 ;  /* 0x000000dc2ba87220 */ /* 0x000fc60000410000 */
[----:B------:R0:W-:Y:S04]  /*1c90*/  STL [R1+0x2c], R192 ;  /* 0x00002cc001007387 */ /* 0x0001e80000100800 */
[----:B------:R-:W-:Y:S04]  /*1ca0*/  STL [R1+0xac], R210 ;  /* 0x0000acd201007387 */ /* 0x000fe80000100800 */
[----:B------:R-:W4:Y:S04]  /*1cb0*/  LDL.LU R220, [R1+0x40] ;  /* 0x0000400001dc7983 */ /* 0x000f280000300800 */
[----:B------:R1:W-:Y:S01]  /*1cc0*/  STL [R1+0xb8], R195 ;  /* 0x0000b8c301007387 */ /* 0x0003e20000100800 */
[----:B0-----:R-:W-:-:S03]  /*1cd0*/  MOV R192, R227 ;  /* 0x000000e300c07202 */ /* 0x001fc60000000f00 */
[----:B-1----:R-:W4:Y:S01]  /*1ce0*/  LDL.LU R195, [R1+0xbc] ;  /* 0x0000bc0001c37983 */ /* 0x002f220000300800 */
[----:B------:R-:W-:Y:S01]  /*1cf0*/  FMUL.FTZ R227, R45, R172 ;  /* 0x000000ac2de37220 */ /* 0x000fe20000410000 */
[----:B--2---:R-:W-:Y:S01]  /*1d00*/  FFMA.FTZ R194, R232, R231, R194 ;  /* 0x000000e7e8c27223 */ /* 0x004fe200000100c2 */
[----:B---3--:R-:W-:-:S04]  /*1d10*/  FADD.FTZ R179, R173, R179 ;  /* 0x000000b3adb37221 */ /* 0x008fc80000010000 */
[----:B------:R0:W-:Y:S04]  /*1d20*/  STL [R1+0x38], R194 ;  /* 0x000038c201007387 */ /* 0x0001e80000100800 */
[----:B0-----:R-:W2:Y:S04]  /*1d30*/  LDL.LU R194, [R1+0x3c] ;  /* 0x00003c0001c27983 */ /* 0x001ea80000300800 */
[----:B------:R0:W-:Y:S01]  /*1d40*/  STL [R1+0xb4], R179 ;  /* 0x0000b4b301007387 */ /* 0x0001e20000100800 */
[----:B----4-:R-:W-:-:S03]  /*1d50*/  FFMA.FTZ R193, R230, R173, R193 ;  /* 0x000000ade6c17223 */ /* 0x010fc600000100c1 */
[----:B0-----:R-:W3:Y:S04]  /*1d60*/  LDL.LU R179, [R1+0xc8] ;  /* 0x0000c80001b37983 */ /* 0x001ee80000300800 */
[----:B------:R0:W-:Y:S01]  /*1d70*/  STL [R1+0x34], R193 ;  /* 0x000034c101007387 */ /* 0x0001e20000100800 */
[----:B------:R-:W-:-:S03]  /*1d80*/  FADD.FTZ R178, R219, R178 ;  /* 0x000000b2dbb27221 */ /* 0x000fc60000010000 */
[----:B0-----:R-:W4:Y:S04]  /*1d90*/  LDL.LU R193, [R1+0x48] ;  /* 0x0000480001c17983 */ /* 0x001f280000300800 */
[----:B------:R0:W-:Y:S04]  /*1da0*/  STL [R1+0xc0], R178 ;  /* 0x0000c0b201007387 */ /* 0x0001e80000100800 */
[----:B0-----:R-:W4:Y:S04]  /*1db0*/  LDL.LU R178, [R1+0xc4] ;  /* 0x0000c40001b27983 */ /* 0x001f280000300800 */
[----:B------:R-:W4:Y:S01]  /*1dc0*/  LDL.LU R172, [R1+0x44] ;  /* 0x0000440001ac7983 */ /* 0x000f220000300800 */
[C---:B------:R-:W-:Y:S01]  /*1dd0*/  FMUL.FTZ R210, R2.reuse, R200 ;  /* 0x000000c802d27220 */ /* 0x040fe20000410000 */
[----:B------:R-:W-:Y:S01]  /*1de0*/  FMUL.FTZ R163, R39, R211 ;  /* 0x000000d327a37220 */ /* 0x000fe20000410000 */
[----:B------:R-:W-:-:S02]  /*1df0*/  FMUL.FTZ R211, R2, R201 ;  /* 0x000000c902d37220 */ /* 0x000fc40000410000 */
[----:B------:R-:W-:Y:S01]  /*1e00*/  FFMA.FTZ R220, R210, R219, R220 ;  /* 0x000000dbd2dc7223 */ /* 0x000fe200000100dc */
[----:B------:R-:W-:-:S04]  /*1e10*/  FADD.FTZ R195, R221, R195 ;  /* 0x000000c3ddc37221 */ /* 0x000fc80000010000 */
[----:B------:R0:W-:Y:S01]  /*1e20*/  STL [R1+0x40], R220 ;  /* 0x000040dc01007387 */ /* 0x0001e20000100800 */
[----:B------:R-:W-:-:S03]  /*1e30*/  FMUL.FTZ R188, R42, R225 ;  /* 0x000000e12abc7220 */ /* 0x000fc60000410000 */
[----:B------:R-:W-:Y:S01]  /*1e40*/  STL [R1+0xbc], R195 ;  /* 0x0000bcc301007387 */ /* 0x000fe20000100800 */
[----:B0-----:R-:W-:Y:S01]  /*1e50*/  FMUL.FTZ R220, R2, R202 ;  /* 0x000000ca02dc7220 */ /* 0x001fe20000410000 */
[----:B------:R-:W-:Y:S01]  /*1e60*/  FMUL.FTZ R225, R47, R173 ;  /* 0x000000ad2fe17220 */ /* 0x000fe20000410000 */
[----:B--2---:R-:W-:Y:S01]  /*1e70*/  FFMA.FTZ R194, R211, R221, R194 ;  /* 0x000000ddd3c27223 */ /* 0x004fe200000100c2 */
[----:B---3--:R-:W-:-:S05]  /*1e80*/  FADD.FTZ R179, R223, R179 ;  /* 0x000000b3dfb37221 */ /* 0x008fca0000010000 */
[----:B------:R0:W-:Y:S04]  /*1e90*/  STL [R1+0xc8], R179 ;  /* 0x0000c8b301007387 */ /* 0x0001e80000100800 */
[----:B------:R-:W-:Y:S01]  /*1ea0*/  STL [R1+0x3c], R194 ;  /* 0x00003cc201007387 */ /* 0x000fe20000100800 */
[----:B----4-:R-:W-:-:S03]  /*1eb0*/  FFMA.FTZ R193, R220, R223, R193 ;  /* 0x000000dfdcc17223 */ /* 0x010fc600000100c1 */
[----:B0-----:R-:W2:Y:S04]  /*1ec0*/  LDL.LU R179, [R1+0xd0] ;  /* 0x0000d00001b37983 */ /* 0x001ea80000300800 */
[----:B------:R-:W3:Y:S04]  /*1ed0*/  LDL.LU R173, [R1+0x50] ;  /* 0x0000500001ad7983 */ /* 0x000ee80000300800 */
[----:B------:R-:W4:Y:S01]  /*1ee0*/  LDL.LU R195, [R1+0xcc] ;  /* 0x0000cc0001c37983 */ /* 0x000f220000300800 */
[----:B------:R-:W-:Y:S01]  /*1ef0*/  FADD.FTZ R178, R224, R178 ;  /* 0x000000b2e0b27221 */ /* 0x000fe20000010000 */
[----:B------:R-:W-:-:S02]  /*1f00*/  FFMA.FTZ R172, R222, R224, R172 ;  /* 0x000000e0deac7223 */ /* 0x000fc400000100ac */
[----:B------:R-:W-:Y:S04]  /*1f10*/  STL [R1+0x48], R193 ;  /* 0x000048c101007387 */ /* 0x000fe80000100800 */
[----:B------:R0:W-:Y:S04]  /*1f20*/  STL [R1+0x44], R172 ;  /* 0x000044ac01007387 */ /* 0x0001e80000100800 */
[----:B------:R1:W-:Y:S04]  /*1f30*/  STL [R1+0xc4], R178 ;  /* 0x0000c4b201007387 */ /* 0x0003e80000100800 */
[----:B0-----:R-:W4:Y:S04]  /*1f40*/  LDL.LU R172, [R1+0x4c] ;  /* 0x00004c0001ac7983 */ /* 0x001f280000300800 */
[----:B------:R-:W4:Y:S04]  /*1f50*/  LDL.LU R194, [R1+0xd8] ;  /* 0x0000d80001c27983 */ /* 0x000f280000300800 */
[----:B-1----:R-:W4:Y:S01]  /*1f60*/  LDL.LU R178, [R1+0x58] ;  /* 0x0000580001b27983 */ /* 0x002f220000300800 */
[----:B------:R-:W-:-:S02]  /*1f70*/  HADD2.F32 R180, -RZ, R180.H1_H1 ;  /* 0x300000b4ffb47230 */ /* 0x000fc40000004100 */
[----:B------:R-:W-:Y:S01]  /*1f80*/  FMUL.FTZ R200, R2, R192 ;  /* 0x000000c002c87220 */ /* 0x000fe20000410000 */
[----:B------:R-:W4:Y:S04]  /*1f90*/  LDL.LU R193, [R1+0xd4] ;  /* 0x0000d40001c17983 */ /* 0x000f280000300800 */
[----:B------:R-:W4:Y:S01]  /*1fa0*/  LDL.LU R192, [R1+0x54] ;  /* 0x0000540001c07983 */ /* 0x000f220000300800 */
[----:B--2---:R-:W-:Y:S01]  /*1fb0*/  FADD.FTZ R179, R191, R179 ;  /* 0x000000b3bfb37221 */ /* 0x004fe20000010000 */
[----:B---3--:R-:W-:-:S04]  /*1fc0*/  FFMA.FTZ R173, R204, R191, R173 ;  /* 0x000000bfccad7223 */ /* 0x008fc800000100ad */
[----:B------:R0:W-:Y:S01]  /*1fd0*/  STL [R1+0xd0], R179 ;  /* 0x0000d0b301007387 */ /* 0x0001e20000100800 */
[----:B----4-:R-:W-:-:S03]  /*1fe0*/  FADD.FTZ R195, R180, R195 ;  /* 0x000000c3b4c37221 */ /* 0x010fc60000010000 */
[----:B0-----:R-:W2:Y:S04]  /*1ff0*/  LDL.LU R179, [R1+0xe0] ;  /* 0x0000e00001b37983 */ /* 0x001ea80000300800 */
[----:B------:R0:W-:Y:S04]  /*2000*/  STL [R1+0x50], R173 ;  /* 0x000050ad01007387 */ /* 0x0001e80000100800 */
[----:B0-----:R-:W3:Y:S01]  /*2010*/  LDL.LU R173, [R1+0x60] ;  /* 0x0000600001ad7983 */ /* 0x001ee20000300800 */
[----:B------:R-:W-:-:S03]  /*2020*/  FFMA.FTZ R172, R200, R180, R172 ;  /* 0x000000b4c8ac7223 */ /* 0x000fc600000100ac */
[----:B------:R-:W-:Y:S04]  /*2030*/  STL [R1+0xcc], R195 ;  /* 0x0000ccc301007387 */ /* 0x000fe80000100800 */
[----:B------:R0:W-:Y:S01]  /*2040*/  STL [R1+0x4c], R172 ;  /* 0x00004cac01007387 */ /* 0x0001e20000100800 */
[----:B------:R-:W-:-:S03]  /*2050*/  FFMA.FTZ R178, R203, R19, R178 ;  /* 0x00000013cbb27223 */ /* 0x000fc600000100b2 */
[----:B0-----:R-:W4:Y:S04]  /*2060*/  LDL.LU R172, [R1+0xdc] ;  /* 0x0000dc0001ac7983 */ /* 0x001f280000300800 */
[----:B------:R0:W-:Y:S04]  /*2070*/  STL [R1+0x58], R178 ;  /* 0x000058b201007387 */ /* 0x0001e80000100800 */
[----:B0-----:R-:W4:Y:S01]  /*2080*/  LDL.LU R178, [R1+0x5c] ;  /* 0x00005c0001b27983 */ /* 0x001f220000300800 */
[C---:B------:R-:W-:Y:S01]  /*2090*/  FMUL.FTZ R202, R2.reuse, R205 ;  /* 0x000000cd02ca7220 */ /* 0x040fe20000410000 */
[----:B------:R-:W-:Y:S01]  /*20a0*/  FMUL.FTZ R195, R2, R8 ;  /* 0x0000000802c37220 */ /* 0x000fe20000410000 */
[----:B------:R-:W-:Y:S01]  /*20b0*/  FADD.FTZ R194, R19, R194 ;  /* 0x000000c213c27221 */ /* 0x000fe20000010000 */
[----:B------:R-:W-:-:S02]  /*20c0*/  HADD2.F32 R182, -RZ, R182.H1_H1 ;  /* 0x300000b6ffb67230 */ /* 0x000fc40000004100 */
[----:B------:R-:W-:Y:S01]  /*20d0*/  FADD.FTZ R193, R208, R193 ;  /* 0x000000c1d0c17221 */ /* 0x000fe20000010000 */
[----:B------:R-:W-:Y:S01]  /*20e0*/  FFMA.FTZ R192, R202, R208, R192 ;  /* 0x000000d0cac07223 */ /* 0x000fe200000100c0 */
[----:B------:R-:W-:Y:S01]  /*20f0*/  FMUL.FTZ R201, R2, R9 ;  /* 0x0000000902c97220 */ /* 0x000fe20000410000 */
[----:B------:R0:W-:Y:S04]  /*2100*/  STL [R1+0xd8], R194 ;  /* 0x0000d8c201007387 */ /* 0x0001e80000100800 */
[----:B------:R-:W-:Y:S04]  /*2110*/  STL [R1+0xd4], R193 ;  /* 0x0000d4c101007387 */ /* 0x000fe80000100800 */
[----:B------:R-:W-:Y:S01]  /*2120*/  STL [R1+0x54], R192 ;  /* 0x000054c001007387 */ /* 0x000fe20000100800 */
[----:B0-----:R-:W-:Y:S01]  /*2130*/  FMUL.FTZ R194, R54, R19 ;  /* 0x0000001336c27220 */ /* 0x001fe20000410000 */
[----:B--2---:R-:W-:Y:S01]  /*2140*/  FADD.FTZ R179, R209, R179 ;  /* 0x000000b3d1b37221 */ /* 0x004fe20000010000 */
[----:B---3--:R-:W-:-:S05]  /*2150*/  FFMA.FTZ R173, R195, R209, R173 ;  /* 0x000000d1c3ad7223 */ /* 0x008fca00000100ad */
[----:B------:R0:W-:Y:S04]  /*2160*/  STL [R1+0x60], R173 ;  /* 0x000060ad01007387 */ /* 0x0001e80000100800 */
[----:B0-----:R-:W2:Y:S01]  /*2170*/  LDL.LU R173, [R1+0xe8] ;  /* 0x0000e80001ad7983 */ /* 0x001ea20000300800 */
[----:B----4-:R-:W-:-:S03]  /*2180*/  FADD.FTZ R172, R182, R172 ;  /* 0x000000acb6ac7221 */ /* 0x010fc60000010000 */
[----:B------:R-:W-:Y:S04]  /*2190*/  STL [R1+0xe0], R179 ;  /* 0x0000e0b301007387 */ /* 0x000fe80000100800 */
[----:B------:R0:W-:Y:S01]  /*21a0*/  STL [R1+0xdc], R172 ;  /* 0x0000dcac01007387 */ /* 0x0001e20000100800 */
[----:B------:R-:W-:-:S03]  /*21b0*/  FFMA.FTZ R178, R201, R182, R178 ;  /* 0x000000b6c9b27223 */ /* 0x000fc600000100b2 */
[----:B0-----:R-:W3:Y:S04]  /*21c0*/  LDL.LU R172, [R1+0x68] ;  /* 0x0000680001ac7983 */ /* 0x001ee80000300800 */
[----:B------:R0:W-:Y:S04]  /*21d0*/  STL [R1+0x5c], R178 ;  /* 0x00005cb201007387 */ /* 0x0001e80000100800 */
[----:B------:R-:W4:Y:S01]  /*21e0*/  LDL.LU R19, [R1+0xe4] ;  /* 0x0000e40001137983 */ /* 0x000f220000300800 */
[----:B------:R-:W-:Y:S01]  /*21f0*/  FMUL.FTZ R193, R2, R10 ;  /* 0x0000000a02c17220 */ /* 0x000fe20000410000 */
[----:B0-----:R-:W-:-:S02]  /*2200*/  MOV R178, R27 ;  /* 0x0000001b00b27202 */ /* 0x001fc40000000f00 */
[----:B------:R-:W4:Y:S01]  /*2210*/  LDL.LU R27, [R1+0x64] ;  /* 0x00006400011b7983 */ /* 0x000f220000300800 */
[----:B------:R-:W-:Y:S01]  /*2220*/  FMUL.FTZ R192, R2, R11 ;  /* 0x0000000b02c07220 */ /* 0x000fe20000410000 */
[----:B--2---:R-:W-:-:S05]  /*2230*/  FADD.FTZ R173, R207, R173 ;  /* 0x000000adcfad7221 */ /* 0x004fca0000010000 */
[----:B------:R-:W-:Y:S01]  /*2240*/  STL [R1+0xe8], R173 ;  /* 0x0000e8ad01007387 */ /* 0x000fe20000100800 */
[----:B---3--:R-:W-:Y:S01]  /*2250*/  FFMA.FTZ R172, R193, R207, R172 ;  /* 0x000000cfc1ac7223 */ /* 0x008fe200000100ac */
[----:B----4-:R-:W-:-:S04]  /*2260*/  FADD.FTZ R19, R190, R19 ;  /* 0x00000013be137221 */ /* 0x010fc80000010000 */
[----:B------:R-:W-:Y:S04]  /*2270*/  STL [R1+0x68], R172 ;  /* 0x000068ac01007387 */ /* 0x000fe80000100800 */
[----:B------:R0:W-:Y:S04]  /*2280*/  STL [R1+0xe4], R19 ;  /* 0x0000e41301007387 */ /* 0x0001e80000100800 */
[----:B0-----:R-:W2:Y:S04]  /*2290*/  LDL.LU R19, [R1+0xf0] ;  /* 0x0000f00001137983 */ /* 0x001ea80000300800 */
[----:B------:R-:W3:Y:S01]  /*22a0*/  LDL.LU R11, [R1+0x70] ;  /* 0x00007000010b7983 */ /* 0x000ee20000300800 */
[----:B------:R-:W-:-:S03]  /*22b0*/  FFMA.FTZ R27, R192, R190, R27 ;  /* 0x000000bec01b7223 */ /* 0x000fc6000001001b */
[----:B------:R-:W4:Y:S04]  /*22c0*/  LDL.LU R179, [R1+0xec] ;  /* 0x0000ec0001b37983 */ /* 0x000f280000300800 */
[----:B------:R-:W4:Y:S04]  /*22d0*/  LDL.LU R10, [R1+0x6c] ;  /* 0x00006c00010a7983 */ /* 0x000f280000300800 */
[----:B------:R0:W-:Y:S01]  /*22e0*/  STL [R1+0x64], R27 ;  /* 0x0000641b01007387 */ /* 0x0001e20000100800 */
[----:B------:R-:W-:Y:S01]  /*22f0*/  FMUL.FTZ R205, R53, R180 ;  /* 0x000000b435cd7220 */ /* 0x000fe20000410000 */
[----:B------:R-:W-:Y:S01]  /*2300*/  MOV R180, R206 ;  /* 0x000000ce00b47202 */ /* 0x000fe20000000f00 */
[----:B------:R-:W-:Y:S01]  /*2310*/  FMUL.FTZ R206, R57, R182 ;  /* 0x000000b639ce7220 */ /* 0x000fe20000410000 */
[C---:B0-----:R-:W-:Y:S01]  /*2320*/  FMUL.FTZ R27, R2.reuse, R25 ;  /* 0x00000019021b7220 */ /* 0x041fe20000410000 */
[----:B------:R-:W-:Y:S01]  /*2330*/  MOV R182, R178 ;  /* 0x000000b200b67202 */ /* 0x000fe20000000f00 */
[----:B------:R-:W-:Y:S01]  /*2340*/  FMUL.FTZ R173, R2, R15 ;  /* 0x0000000f02ad7220 */ /* 0x000fe20000410000 */
[----:B--2---:R-:W-:Y:S01]  /*2350*/  FADD.FTZ R19, R174, R19 ;  /* 0x00000013ae137221 */ /* 0x004fe20000010000 */
[----:B---3--:R-:W-:-:S04]  /*2360*/  FFMA.FTZ R11, R27, R174, R11 ;  /* 0x000000ae1b0b7223 */ /* 0x008fc8000001000b */
[----:B------:R0:W-:Y:S04]  /*2370*/  STL [R1+0xf0], R19 ;  /* 0x0000f01301007387 */ /* 0x0001e80000100800 */
[----:B------:R-:W2:Y:S04]  /*2380*/  LDL.LU R178, [R1+0xf8] ;  /* 0x0000f80001b27983 */ /* 0x000ea80000300800 */
[----:B------:R-:W-:Y:S04]  /*2390*/  STL [R1+0x70], R11 ;  /* 0x0000700b01007387 */ /* 0x000fe80000100800 */
[----:B------:R-:W3:Y:S01]  /*23a0*/  LDL.LU R15, [R1+0x78] ;  /* 0x00007800010f7983 */ /* 0x000ee20000300800 */
[----:B----4-:R-:W-:Y:S01]  /*23b0*/  FADD.FTZ R179, R175, R179 ;  /* 0x000000b3afb37221 */ /* 0x010fe20000010000 */
[----:B0-----:R-:W-:-:S02]  /*23c0*/  MOV R19, R180 ;  /* 0x000000b400137202 */ /* 0x001fc40000000f00 */
[----:B------:R-:W4:Y:S01]  /*23d0*/  LDL.LU R180, [R1+0xf4] ;  /* 0x0000f40001b47983 */ /* 0x000f220000300800 */
[----:B------:R-:W-:-:S03]  /*23e0*/  FMUL.FTZ R172, R2, R24 ;  /* 0x0000001802ac7220 */ /* 0x000fc60000410000 */
[----:B------:R0:W-:Y:S01]  /*23f0*/  STL [R1+0xec], R179 ;  /* 0x0000ecb301007387 */ /* 0x0001e20000100800 */
[----:B------:R-:W-:-:S03]  /*2400*/  FFMA.FTZ R10, R169, R175, R10 ;  /* 0x000000afa90a7223 */ /* 0x000fc6000001000a */
[----:B0-----:R-:W4:Y:S04]  /*2410*/  LDL.LU R179, [R1+0x74] ;  /* 0x0000740001b37983 */ /* 0x001f280000300800 */
[----:B------:R-:W4:Y:S04]  /*2420*/  LDL.LU R24, [R1+0x100] ;  /* 0x0001000001187983 */ /* 0x000f280000300800 */
[----:B------:R-:W-:Y:S01]  /*2430*/  STL [R1+0x6c], R10 ;  /* 0x00006c0a01007387 */ /* 0x000fe20000100800 */
[----:B------:R-:W-:-:S04]  /*2440*/  FMUL.FTZ R236, R36, R236 ;  /* 0x000000ec24ec7220 */ /* 0x000fc80000410000 */
[----:B------:R-:W-:Y:S01]  /*2450*/  FADD.FTZ R9, RZ, R236 ;  /* 0x000000ecff097221 */ /* 0x000fe20000010000 */
[----:B------:R-:W-:-:S03]  /*2460*/  FFMA.FTZ R8, R162, R236, RZ ;  /* 0x000000eca2087223 */ /* 0x000fc600000100ff */
[----:B------:R-:W-:Y:S01]  /*2470*/  FADD.FTZ R9, R9, R199 ;  /* 0x000000c709097221 */ /* 0x000fe20000010000 */
[----:B------:R-:W-:Y:S01]  /*2480*/  FFMA.FTZ R8, R239, R199, R8 ;  /* 0x000000c7ef087223 */ /* 0x000fe20000010008 */
[----:B---3--:R-:W-:-:S05]  /*2490*/  FFMA.FTZ R15, R172, R16, R15 ;  /* 0x00000010ac0f7223 */ /* 0x008fca000001000f */
[----:B------:R0:W-:Y:S04]  /*24a0*/  STL [R1+0x78], R15 ;  /* 0x0000780f01007387 */ /* 0x0001e80000100800 */
[----:B0-----:R-:W3:Y:S01]  /*24b0*/  LDL.LU R15, [R1+0x80] ;  /* 0x00008000010f7983 */ /* 0x001ee20000300800 */
        /* <DEDUP_REMOVED lines=18> */
[----:B--2---:R-:W-:Y:S01]  /*25e0*/  FADD.FTZ R178, R16, R178 ;  /* 0x000000b210b27221 */ /* 0x004fe20000010000 */
[----:B------:R-:W-:Y:S01]  /*25f0*/  FADD.FTZ R9, R9, R227 ;  /* 0x000000e309097221 */ /* 0x000fe20000010000 */
[----:B----4-:R-:W-:Y:S01]  /*2600*/  FADD.FTZ R180, R17, R180 ;  /* 0x000000b411b47221 */ /* 0x010fe20000010000 */
[----:B------:R-:W-:Y:S01]  /*2610*/  FFMA.FTZ R8, R226, R227, R8 ;  /* 0x000000e3e2087223 */ /* 0x000fe20000010008 */
[----:B------:R-:W-:Y:S01]  /*2620*/  FFMA.FTZ R179, R173, R17, R179 ;  /* 0x00000011adb37223 */ /* 0x000fe200000100b3 */
[----:B------:R-:W-:Y:S01]  /*2630*/  FADD.FTZ R9, R9, R231 ;  /* 0x000000e709097221 */ /* 0x000fe20000010000 */
[----:B------:R-:W-:Y:S01]  /*2640*/  STL [R1+0xf8], R178 ;  /* 0x0000f8b201007387 */ /* 0x000fe20000100800 */
[----:B------:R-:W-:Y:S01]  /*2650*/  FFMA.FTZ R8, R232, R231, R8 ;  /* 0x000000e7e8087223 */ /* 0x000fe20000010008 */
[----:B------:R-:W-:Y:S01]  /*2660*/  FMUL.FTZ R219, R48, R219 ;  /* 0x000000db30db7220 */ /* 0x000fe20000410000 */
[----:B------:R-:W-:Y:S01]  /*2670*/  MOV R25, R186 ;  /* 0x000000ba00197202 */ /* 0x000fe20000000f00 */
[----:B------:R0:W-:Y:S01]  /*2680*/  STL [R1+0xf4], R180 ;  /* 0x0000f4b401007387 */ /* 0x0001e20000100800 */
[----:B------:R-:W-:Y:S01]  /*2690*/  FADD.FTZ R9, R9, R225 ;  /* 0x000000e109097221 */ /* 0x000fe20000010000 */
[----:B------:R-:W-:-:S02]  /*26a0*/  MOV R11, R184 ;  /* 0x000000b8000b7202 */ /* 0x000fc40000000f00 */
[----:B------:R1:W-:Y:S01]  /*26b0*/  STL [R1+0x74], R179 ;  /* 0x000074b301007387 */ /* 0x0003e20000100800 */
[----:B------:R-:W-:-:S03]  /*26c0*/  FFMA.FTZ R10, R230, R225, R8 ;  /* 0x000000e1e60a7223 */ /* 0x000fc60000010008 */
[----:B------:R-:W2:Y:S01]  /*26d0*/  LDL.LU R186, [R1+0xfc] ;  /* 0x0000fc0001ba7983 */ /* 0x000ea20000300800 */
[----:B0-----:R-:W-:-:S03]  /*26e0*/  FMUL.FTZ R180, R2, R240 ;  /* 0x000000f002b47220 */ /* 0x001fc60000410000 */
[----:B------:R-:W4:Y:S01]  /*26f0*/  LDL.LU R184, [R1+0x7c] ;  /* 0x00007c0001b87983 */ /* 0x000f220000300800 */
[----:B------:R-:W-:Y:S01]  /*2700*/  FMUL.FTZ R221, R49, R221 ;  /* 0x000000dd31dd7220 */ /* 0x000fe20000410000 */
[----:B------:R-:W-:Y:S01]  /*2710*/  FADD.FTZ R8, R9, R219 ;  /* 0x000000db09087221 */ /* 0x000fe20000010000 */
[----:B------:R-:W-:Y:S01]  /*2720*/  FADD.FTZ R24, R181, R24 ;  /* 0x00000018b5187221 */ /* 0x000fe20000010000 */
[----:B------:R-:W-:Y:S01]  /*2730*/  FFMA.FTZ R9, R210, R219, R10 ;  /* 0x000000dbd2097223 */ /* 0x000fe2000001000a */
[----:B------:R-:W-:Y:S01]  /*2740*/  FMUL.FTZ R223, R50, R223 ;  /* 0x000000df32df7220 */ /* 0x000fe20000410000 */
[----:B------:R-:W-:Y:S02]  /*2750*/  FADD.FTZ R8, R8, R221 ;  /* 0x000000dd08087221 */ /* 0x000fe40000010000 */
[----:B------:R-:W-:Y:S01]  /*2760*/  STL [R1+0x100], R24 ;  /* 0x0001001801007387 */ /* 0x000fe20000100800 */
[----:B------:R-:W-:Y:S01]  /*2770*/  FMUL.FTZ R178, R62, R16 ;  /* 0x000000103eb27220 */ /* 0x000fe20000410000 */
[----:B------:R-:W-:Y:S01]  /*2780*/  FFMA.FTZ R16, R211, R221, R9 ;  /* 0x000000ddd3107223 */ /* 0x000fe20000010009 */
[----:B-1----:R-:W-:Y:S01]  /*2790*/  FMUL.FTZ R179, R63, R17 ;  /* 0x000000113fb37220 */ /* 0x002fe20000410000 */
[----:B------:R-:W-:Y:S01]  /*27a0*/  FADD.FTZ R17, R8, R223 ;  /* 0x000000df08117221 */ /* 0x000fe20000010000 */
[----:B---3--:R-:W-:-:S05]  /*27b0*/  FFMA.FTZ R15, R180, R181, R15 ;  /* 0x000000b5b40f7223 */ /* 0x008fca000001000f */
[----:B------:R0:W-:Y:S04]  /*27c0*/  STL [R1+0x80], R15 ;  /* 0x0000800f01007387 */ /* 0x0001e80000100800 */
[----:B0-----:R-:W3:Y:S04]  /*27d0*/  LDL.LU R15, [R1+0x108] ;  /* 0x00010800010f7983 */ /* 0x001ee80000300800 */
[----:B------:R-:W3:Y:S04]  /*27e0*/  LDL.LU R10, [R1+0x88] ;  /* 0x00008800010a7983 */ /* 0x000ee80000300800 */
[----:B------:R-:W3:Y:S04]  /*27f0*/  LDL.LU R9, [R1+0x104] ;  /* 0x0001040001097983 */ /* 0x000ee80000300800 */
[----:B------:R-:W3:Y:S01]  /*2800*/  LDL.LU R8, [R1+0x84] ;  /* 0x0000840001087983 */ /* 0x000ee20000300800 */
[----:B------:R-:W-:-:S02]  /*2810*/  MOV R24, R25 ;  /* 0x0000001900187202 */ /* 0x000fc40000000f00 */
[----:B------:R-:W-:Y:S02]  /*2820*/  MOV R25, R11 ;  /* 0x0000000b00197202 */ /* 0x000fe40000000f00 */
[----:B------:R-:W-:Y:S01]  /*2830*/  MOV R11, R182 ;  /* 0x000000b6000b7202 */ /* 0x000fe20000000f00 */
[----:B------:R-:W-:Y:S01]  /*2840*/  FMUL.FTZ R182, R2, R241 ;  /* 0x000000f102b67220 */ /* 0x000fe20000410000 */
[--C-:B------:R-:W-:Y:S02]  /*2850*/  HADD2.F32 R185, -RZ, R187.reuse.H0_H0 ;  /* 0x200000bbffb97230 */ /* 0x100fe40000004100 */
[----:B------:R-:W-:Y:S02]  /*2860*/  HADD2.F32 R187, -RZ, R187.H1_H1 ;  /* 0x300000bbffbb7230 */ /* 0x000fe40000004100 */
[----:B--2---:R-:W-:Y:S01]  /*2870*/  FADD.FTZ R186, R183, R186 ;  /* 0x000000bab7ba7221 */ /* 0x004fe20000010000 */
[----:B----4-:R-:W-:-:S04]  /*2880*/  FFMA.FTZ R184, R182, R183, R184 ;  /* 0x000000b7b6b87223 */ /* 0x010fc800000100b8 */
[----:B------:R0:W-:Y:S04]  /*2890*/  STL [R1+0xfc], R186 ;  /* 0x0000fcba01007387 */ /* 0x0001e80000100800 */
[----:B------:R1:W-:Y:S01]  /*28a0*/  STL [R1+0x7c], R184 ;  /* 0x00007cb801007387 */ /* 0x0003e20000100800 */
[C---:B0-----:R-:W-:Y:S01]  /*28b0*/  FMUL.FTZ R186, R2.reuse, R243 ;  /* 0x000000f302ba7220 */ /* 0x041fe20000410000 */
[----:B-1----:R-:W-:Y:S01]  /*28c0*/  FMUL.FTZ R184, R2, R242 ;  /* 0x000000f202b87220 */ /* 0x002fe20000410000 */
[----:B------:R-:W-:-:S04]  /*28d0*/  @P1 IMAD.WIDE.U32 R164, R26, 0x20, R164 ;  /* 0x000000201aa41825 */ /* 0x000fc800078e00a4 */
[----:B------:R-:W-:Y:S01]  /*28e0*/  @P1 IMAD.WIDE.U32 R166, R3, 0x20, R166 ;  /* 0x0000002003a61825 */ /* 0x000fe200078e00a6 */
[----:B------:R-:W5:Y:S03]  /*28f0*/  @P1 LDG.E.128 R140, desc[UR4][R164.64] ;  /* 0x00000004a48c1981 */ /* 0x000f66000c1e1d00 */
[--C-:B------:R-:W-:Y:S01]  /*2900*/  IMAD.WIDE.U32 R196, R235, 0x8, R170.reuse ;  /* 0x00000008ebc47825 */ /* 0x100fe200078e00aa */
[----:B------:R0:W5:Y:S03]  /*2910*/  @P1 LDG.E.128 R144, desc[UR4][R164.64+0x10] ;  /* 0x00001004a4901981 */ /* 0x000166000c1e1d00 */
[--C-:B------:R-:W-:Y:S01]  /*2920*/  IMAD.WIDE.U32 R176, R26, 0x8, R170.reuse ;  /* 0x000000081ab07825 */ /* 0x100fe200078e00aa */
[----:B------:R-:W5:Y:S04]  /*2930*/  @P1 LDG.E.128 R148, desc[UR4][R166.64] ;  /* 0x00000004a6941981 */ /* 0x000f68000c1e1d00 */
[----:B------:R1:W5:Y:S01]  /*2940*/  @P1 LDG.E.128 R152, desc[UR4][R166.64+0x10] ;  /* 0x00001004a6981981 */ /* 0x000362000c1e1d00 */
[----:B0-----:R-:W-:-:S03]  /*2950*/  IMAD.WIDE.U32 R164, R189, 0x8, R170 ;  /* 0x00000008bda47825 */ /* 0x001fc600078e00aa */
[----:B------:R-:W5:Y:S04]  /*2960*/  LDG.E.64 R196, desc[UR4][R196.64] ;  /* 0x00000004c4c47981 */ /* 0x000f68000c1e1b00 */
[----:B------:R-:W5:Y:S01]  /*2970*/  LDG.E.64 R164, desc[UR4][R164.64] ;  /* 0x00000004a4a47981 */ /* 0x000f62000c1e1b00 */
[----:B-1----:R-:W-:-:S03]  /*2980*/  IMAD.WIDE.U32 R166, R216, 0x8, R170 ;  /* 0x00000008d8a67825 */ /* 0x002fc600078e00aa */
[----:B------:R-:W5:Y:S01]  /*2990*/  LDG.E.64 R176, desc[UR4][R176.64] ;  /* 0x00000004b0b07981 */ /* 0x000f62000c1e1b00 */
[----:B------:R-:W-:-:S03]  /*29a0*/  IMAD.WIDE.U32 R170, R3, 0x8, R170 ;  /* 0x0000000803aa7825 */ /* 0x000fc600078e00aa */
[----:B------:R-:W5:Y:S04]  /*29b0*/  LDG.E.64 R166, desc[UR4][R166.64] ;  /* 0x00000004a6a67981 */ /* 0x000f68000c1e1b00 */
[----:B------:R-:W5:Y:S01]  /*29c0*/  LDG.E.64 R170, desc[UR4][R170.64] ;  /* 0x00000004aaaa7981 */ /* 0x000f62000c1e1b00 */
[----:B---3--:R-:W-:Y:S01]  /*29d0*/  FADD.FTZ R15, R185, R15 ;  /* 0x0000000fb90f7221 */ /* 0x008fe20000010000 */
[----:B------:R-:W-:-:S04]  /*29e0*/  FFMA.FTZ R10, R184, R185, R10 ;  /* 0x000000b9b80a7223 */ /* 0x000fc8000001000a */
[----:B------:R-:W-:Y:S01]  /*29f0*/  STL [R1+0x108], R15 ;  /* 0x0001080f01007387 */ /* 0x000fe20000100800 */
[----:B------:R-:W-:-:S03]  /*2a00*/  FADD.FTZ R9, R187, R9 ;  /* 0x00000009bb097221 */ /* 0x000fc60000010000 */
[----:B------:R-:W-:Y:S01]  /*2a10*/  STL [R1+0x88], R10 ;  /* 0x0000880a01007387 */ /* 0x000fe20000100800 */
[----:B------:R-:W-:-:S03]  /*2a20*/  FFMA.FTZ R8, R186, R187, R8 ;  /* 0x000000bbba087223 */ /* 0x000fc60000010008 */
[----:B------:R-:W-:Y:S04]  /*2a30*/  STL [R1+0x104], R9 ;  /* 0x0001040901007387 */ /* 0x000fe80000100800 */
[----:B------:R0:W-:Y:S04]  /*2a40*/  STL [R1+0x84], R8 ;  /* 0x0000840801007387 */ /* 0x0001e80000100800 */
[----:B------:R-:W2:Y:S04]  /*2a50*/  LDL.LU R240, [R1+0x4] ;  /* 0x0000040001f07983 */ /* 0x000ea80000300800 */
[----:B------:R-:W3:Y:S01]  /*2a60*/  LDL.LU R243, [R1] ;  /* 0x0000000001f37983 */ /* 0x000ee20000300800 */
[----:B------:R-:W-:Y:S01]  /*2a70*/  FMUL.FTZ R224, R51, R224 ;  /* 0x000000e033e07220 */ /* 0x000fe20000410000 */
        /* <DEDUP_REMOVED lines=38> */
[----:B------:R-:W-:Y:S01]  /*2ce0*/  MOV R242, R11 ;  /* 0x0000000b00f27202 */ /* 0x000fe20000000f00 */
[----:B------:R-:W-:Y:S01]  /*2cf0*/  FMUL.FTZ R11, R2, R23 ;  /* 0x00000017020b7220 */ /* 0x000fe20000410000 */
[----:B------:R-:W-:Y:S01]  /*2d00*/  FMUL.FTZ R185, R66, R185 ;  /* 0x000000b942b97220 */ /* 0x000fe20000410000 */
[----:B------:R-:W-:Y:S01]  /*2d10*/  FADD.FTZ R17, R17, R183 ;  /* 0x000000b711117221 */ /* 0x000fe20000010000 */
[----:B------:R-:W-:Y:S01]  /*2d20*/  FFMA.FTZ R16, R182, R183, R16 ;  /* 0x000000b7b6107223 */ /* 0x000fe20000010010 */
[----:B0-----:R-:W-:Y:S01]  /*2d30*/  FMUL.FTZ R8, R2, R24 ;  /* 0x0000001802087220 */ /* 0x001fe20000410000 */
[----:B------:R-:W-:Y:S01]  /*2d40*/  FADD.FTZ R6, R18, R6 ;  /* 0x0000000612067221 */ /* 0x000fe20000010000 */
[-C--:B------:R-:W-:Y:S01]  /*2d50*/  FFMA.FTZ R247, R11, R18.reuse, R247 ;  /* 0x000000120bf77223 */ /* 0x080fe200000100f7 */
[----:B------:R-:W-:Y:S01]  /*2d60*/  FMUL.FTZ R15, R71, R18 ;  /* 0x00000012470f7220 */ /* 0x000fe20000410000 */
[----:B------:R-:W-:Y:S01]  /*2d70*/  FMUL.FTZ R187, R67, R187 ;  /* 0x000000bb43bb7220 */ /* 0x000fe20000410000 */
[----:B------:R-:W-:Y:S01]  /*2d80*/  FADD.FTZ R17, R17, R185 ;  /* 0x000000b911117221 */ /* 0x000fe20000010000 */
[----:B------:R-:W-:Y:S01]  /*2d90*/  FFMA.FTZ R18, R184, R185, R16 ;  /* 0x000000b9b8127223 */ /* 0x000fe20000010010 */
[----:B------:R-:W-:Y:S01]  /*2da0*/  FMUL.FTZ R9, R2, R25 ;  /* 0x0000001902097220 */ /* 0x000fe20000410000 */
[----:B------:R-:W-:Y:S01]  /*2db0*/  MOV R241, R19 ;  /* 0x0000001300f17202 */ /* 0x000fe20000000f00 */
        /* <DEDUP_REMOVED lines=28> */
[----:B------:R-:W-:-:S04]  /*2f80*/  FFMA.FTZ R23, R11, R15, R21 ;  /* 0x0000000f0b177223 */ /* 0x000fc80000010015 */
[----:B------:R-:W-:Y:S01]  /*2f90*/  FFMA.FTZ R23, R16, R17, R23 ;  /* 0x0000001110177223 */ /* 0x000fe20000010017 */
[----:B------:R-:W-:-:S03]  /*2fa0*/  FMUL.FTZ R21, R74, R158 ;  /* 0x0000009e4a157220 */ /* 0x000fc60000410000 */
[----:B------:R-:W-:Y:S01]  /*2fb0*/  FFMA.FTZ R241, R18, R19, R23 ;  /* 0x0000001312f17223 */ /* 0x000fe20000010017 */
[----:B------:R-:W-:Y:S01]  /*2fc0*/  UMOV UR6, 0xffffffff ;  /* 0xffffffff00067882 */ /* 0x000fe20000000000 */
[----:B------:R-:W-:Y:S02]  /*2fd0*/  FMUL.FTZ R23, R75, R242 ;  /* 0x000000f24b177220 */ /* 0x000fe40000410000 */
[----:B------:R-:W-:Y:S01]  /*2fe0*/  FFMA.FTZ R241, R20, R21, R241 ;  /* 0x0000001514f17223 */ /* 0x000fe200000100f1 */
[----:B------:R-:W-:Y:S01]  /*2ff0*/  FADD.FTZ R156, R158, R251 ;  /* 0x000000fb9e9c7221 */ /* 0x000fe20000010000 */
[----:B--2---:R-:W-:Y:S01]  /*3000*/  FFMA.FTZ R157, R20, R158, R240 ;  /* 0x0000009e149d7223 */ /* 0x004fe200000100f0 */
[----:B------:R-:W-:-:S04]  /*3010*/  FADD.FTZ R240, R22, R17 ;  /* 0x0000001116f07221 */ /* 0x000fc80000010000 */
[----:B------:R-:W-:Y:S01]  /*3020*/  FADD.FTZ R240, R240, R19 ;  /* 0x00000013f0f07221 */ /* 0x000fe20000010000 */
[----:B------:R-:W-:-:S03]  /*3030*/  FMUL.FTZ R22, R2, R159 ;  /* 0x0000009f02167220 */ /* 0x000fc60000410000 */
[----:B------:R-:W-:Y:S01]  /*3040*/  FADD.FTZ R240, R240, R21 ;  /* 0x00000015f0f07221 */ /* 0x000fe20000010000 */
[----:B------:R-:W-:Y:S01]  /*3050*/  FADD.FTZ R158, R242, R250 ;  /* 0x000000faf29e7221 */ /* 0x000fe20000010000 */
[C---:B---3--:R-:W-:Y:S01]  /*3060*/  FFMA.FTZ R159, R22.reuse, R242, R243 ;  /* 0x000000f2169f7223 */ /* 0x048fe200000100f3 */
[----:B------:R-:W-:Y:S01]  /*3070*/  FFMA.FTZ R241, R22, R23, R241 ;  /* 0x0000001716f17223 */ /* 0x000fe200000100f1 */
[----:B------:R-:W-:Y:S01]  /*3080*/  FADD.FTZ R240, R240, R23 ;  /* 0x00000017f0f07221 */ /* 0x000fe20000010000 */
[----:B------:R-:W-:Y:S06]  /*3090*/  BRA.DIV UR6, `(.L_x_12855) ;  /* 0x0000004a06a87947 */ /* 0x000fec000b800000 */
[----:B------:R-:W0:Y:S01]  /*30a0*/  SHFL.BFLY PT, R252, R240, 0x1, 0x1f ;  /* 0x0c201f00f0fc7f89 */ /* 0x000e2200000e0000 */
[----:B------:R-:W-:Y:S02]  /*30b0*/  MOV R249, R25 ;  /* 0x0000001900f97202 */ /* 0x000fe40000000f00 */
[----:B------:R-:W-:Y:S01]  /*30c0*/  MOV R251, R156 ;  /* 0x0000009c00fb7202 */ /* 0x000fe20000000f00 */
[----:B------:R-:W-:Y:S01]  /*30d0*/  STL [R1+0x4], R157 ;  /* 0x0000049d01007387 */ /* 0x000fe20000100800 */
[----:B------:R-:W-:-:S03]  /*30e0*/  MOV R250, R158 ;  /* 0x0000009e00fa7202 */ /* 0x000fc60000000f00 */
[----:B------:R-:W-:Y:S01]  /*30f0*/  STL [R1], R159 ;  /* 0x0000009f01007387 */ /* 0x000fe20000100800 */
[----:B0-----:R-:W-:-:S03]  /*3100*/  FADD.FTZ R240, R240, R252 ;  /* 0x000000fcf0f07221 */ /* 0x001fc60000010000 */
        /* <DEDUP_REMOVED lines=12> */
[----:B------:R-:W0:Y:S04]  /*31d0*/  SHFL.BFLY PT, R252, R241, 0x8, 0x1f ;  /* 0x0d001f00f1fc7f89 */ /* 0x000e2800000e0000 */
[----:B------:R1:W2:Y:S01]  /*31e0*/  SHFL.BFLY PT, R242, R240, 0x10, 0x1f ;  /* 0x0e001f00f0f27f89 */ /* 0x0002a200000e0000 */
[----:B0-----:R-:W-:Y:S01]  /*31f0*/  FADD.FTZ R241, R241, R252 ;  /* 0x000000fcf1f17221 */ /* 0x001fe20000010000 */
[----:B------:R-:W-:-:S04]  /*3200*/  MOV R252, R24 ;  /* 0x0000001800fc7202 */ /* 0x000fc80000000f00 */
[----:B--2---:R1:W0:Y:S03]  /*3210*/  SHFL.BFLY PT, R243, R241, 0x10, 0x1f ;  /* 0x0e001f00f1f37f89 */ /* 0x00422600000e0000 */
.L_x_12868:
[----:B0-----:R-:W-:Y:S01]  /*3220*/  FADD.FTZ R25, R241, R243 ;  /* 0x000000f3f1197221 */ /* 0x001fe20000010000 */
[----:B------:R-:W-:Y:S01]  /*3230*/  FADD.FTZ R242, R240, R242 ;  /* 0x000000f2f0f27221 */ /* 0x000fe20000010000 */
[----:B------:R-:W-:Y:S01]  /*3240*/  ISETP.NE.U32.AND P1, PT, RZ, UR12, PT ;  /* 0x0000000cff007c0c */ /* 0x000fe2000bf25070 */
[----:B-1----:R-:W0:Y:S01]  /*3250*/  LDC.64 R240, c[0x0][0x220] ;  /* 0x00008800fff07b82 */ /* 0x002e220000000a00 */
[----:B------:R-:W-:Y:S01]  /*3260*/  ISETP.NE.U32.AND P2, PT, R160, RZ, PT ;  /* 0x000000ffa000720c */ /* 0x000fe20003f45070 */
[----:B------:R-:W2:Y:S01]  /*3270*/  LDL.LU R243, [R1+0x8] ;  /* 0x0000080001f37983 */ /* 0x000ea20000300800 */
[----:B0-----:R-:W-:-:S06]  /*3280*/  IMAD.WIDE.U32 R156, R235, 0x10, R240 ;  /* 0x00000010eb9c7825 */ /* 0x001fcc00078e00f0 */
[----:B------:R-:W3:Y:S01]  /*3290*/  LDG.E.128 R156, desc[UR4][R156.64] ;  /* 0x000000049c9c7981 */ /* 0x000ee2000c1e1d00 */
[----:B------:R-:W-:Y:S01]  /*32a0*/  ISETP.NE.AND.EX P1, PT, RZ, UR13, PT, P1 ;  /* 0x0000000dff007c0c */ /* 0x000fe2000bf25310 */
[----:B------:R-:W-:Y:S01]  /*32b0*/  FMUL.FTZ R24, R242, UR11 ;  /* 0x0000000bf2187c20 */ /* 0x000fe20008410000 */
[----:B------:R-:W-:Y:S01]  /*32c0*/  ISETP.NE.AND.EX P2, PT, R161, RZ, PT, P2 ;  /* 0x000000ffa100720c */ /* 0x000fe20003f45320 */
[----:B------:R-:W-:Y:S01]  /*32d0*/  FMUL.FTZ R25, R25, UR11 ;  /* 0x0000000b19197c20 */ /* 0x000fe20008410000 */
[----:B------:R-:W-:Y:S02]  /*32e0*/  ISETP.NE.U32.AND P3, PT, RZ, UR12, PT ;  /* 0x0000000cff007c0c */ /* 0x000fe4000bf65070 */
[----:B------:R-:W-:Y:S02]  /*32f0*/  FSEL R24, R24, RZ, !P4 ;  /* 0x000000ff18187208 */ /* 0x000fe40006000000 */
[----:B------:R-:W-:Y:S02]  /*3300*/  ISETP.NE.AND.EX P3, PT, RZ, UR13, PT, P3 ;  /* 0x0000000dff007c0c */ /* 0x000fe4000bf65330 */
[----:B-----5:R-:W-:Y:S01]  /*3310*/  LOP3.LUT P5, RZ, R196, 0xff00, RZ, 0xc0, !PT ;  /* 0x0000ff00c4ff7812 */ /* 0x020fe200078ac0ff */
[-CC-:B------:R-:W-:Y:S01]  /*3320*/  FFMA.FTZ R162, R162, R25.reuse, R24.reuse ;  /* 0x00000019a2a27223 */ /* 0x180fe20000010018 */
[-CC-:B------:R-:W-:Y:S01]  /*3330*/  FFMA.FTZ R239, R239, R25.reuse, R24.reuse ;  /* 0x00000019efef7223 */ /* 0x180fe20000010018 */
[----:B------:R-:W0:Y:S01]  /*3340*/  @P1 LDC.64 R160, c[0x0][0x308] ;  /* 0x0000c200ffa01b82 */ /* 0x000e220000000a00 */
        /* <DEDUP_REMOVED lines=17> */
[C---:B------:R-:W-:Y:S01]  /*3460*/  SEL R163, R236.reuse, R35, P3 ;  /* 0x00000023eca37207 */ /* 0x040fe20001800000 */
[----:B------:R-:W-:Y:S01]  /*3470*/  FMUL.FTZ R236, R236, R0 ;  /* 0x00000000ecec7220 */ /* 0x000fe20000410000 */
[----:B------:R-:W-:Y:S01]  /*3480*/  HFMA2.MMA R215, -RZ, RZ, 0, 0 ;  /* 0x00000000ffd77435 */ /* 0x000fe200000001ff */
[----:B------:R-:W-:Y:S01]  /*3490*/  FMUL.FTZ R188, R2, R188 ;  /* 0x000000bc02bc7220 */ /* 0x000fe20000410000 */
[----:B0-----:R-:W-:Y:S01]  /*34a0*/  @P1 IMAD.WIDE.U32 R198, R235, 0x20, R160 ;  /* 0x00000020ebc61825 */ /* 0x001fe200078e00a0 */
[----:B------:R-:W-:Y:S02]  /*34b0*/  SEL R160, R239, R32, P3 ;  /* 0x00000020efa07207 */ /* 0x000fe40001800000 */
[C---:B------:R-:W-:Y:S01]  /*34c0*/  SEL R161, R238.reuse, R33, P3 ;  /* 0x00000021eea17207 */ /* 0x040fe20001800000 */
[----:B------:R-:W-:Y:S01]  /*34d0*/  FMUL.FTZ R238, R238, R0 ;  /* 0x00000000eeee7220 */ /* 0x000fe20000410000 */
[----:B------:R-:W-:-:S03]  /*34e0*/  @P2 FADD.FTZ R188, R122, R188 ;  /* 0x000000bc7abc2221 */ /* 0x000fc60000010000 */
[----:B------:R0:W-:Y:S01]  /*34f0*/  @P1 STG.E.128 desc[UR4][R198.64], R160 ;  /* 0x000000a0c6001986 */ /* 0x0001e2000c101d04 */
[----:B------:R-:W-:Y:S01]  /*3500*/  FMUL.FTZ R238, R238, UR14 ;  /* 0x0000000eeeee7c20 */ /* 0x000fe20008410000 */
[----:B0-----:R-:W-:Y:S01]  /*3510*/  MOV R160, R196 ;  /* 0x000000c400a07202 */ /* 0x001fe20000000f00 */
[----:B------:R-:W-:Y:S01]  /*3520*/  FMUL.FTZ R162, R239, R0 ;  /* 0x00000000efa27220 */ /* 0x000fe20000410000 */
[-CC-:B------:R-:W-:Y:S01]  /*3530*/  FFMA.FTZ R161, R233, R25.reuse, R24.reuse ;  /* 0x00000019e9a17223 */ /* 0x180fe20000010018 */
[----:B------:R-:W-:Y:S02]  /*3540*/  MOV R233, RZ ;  /* 0x000000ff00e97202 */ /* 0x000fe40000000f00 */
[----:B------:R-:W-:Y:S01]  /*3550*/  LOP3.LUT P6, RZ, R160, 0xff, RZ, 0xc0, !PT ;  /* 0x000000ffa0ff7812 */ /* 0x000fe200078cc0ff */
[----:B------:R-:W-:Y:S01]  /*3560*/  FMUL.FTZ R162, R162, UR14 ;  /* 0x0000000ea2a27c20 */ /* 0x000fe20008410000 */
[----:B------:R-:W-:Y:S01]  /*3570*/  FFMA.FTZ R160, R234, R25, R24 ;  /* 0x00000019eaa07223 */ /* 0x000fe20000010018 */
[----:B------:R-:W-:Y:S01]  /*3580*/  HFMA2.MMA R234, -RZ, RZ, 0, 0 ;  /* 0x00000000ffea7435 */ /* 0x000fe200000001ff */
[----:B------:R-:W-:Y:S01]  /*3590*/  FADD.FTZ R161, R217, -R161 ;  /* 0x800000a1d9a17221 */ /* 0x000fe20000010000 */
[----:B------:R-:W-:Y:S01]  /*35a0*/  MOV R217, RZ ;  /* 0x000000ff00d97202 */ /* 0x000fe20000000f00 */
[----:B------:R-:W-:Y:S01]  /*35b0*/  FADD.FTZ R160, R218, -R160 ;  /* 0x800000a0daa07221 */ /* 0x000fe20000010000 */
[----:B------:R-:W-:Y:S01]  /*35c0*/  HFMA2.MMA R218, -RZ, RZ, 0, 0 ;  /* 0x00000000ffda7435 */ /* 0x000fe200000001ff */
[----:B------:R-:W-:-:S02]  /*35d0*/  FMUL.FTZ R161, R2, R161 ;  /* 0x000000a102a17220 */ /* 0x000fc40000410000 */
[----:B------:R-:W-:Y:S02]  /*35e0*/  FMUL.FTZ R160, R2, R160 ;  /* 0x000000a002a07220 */ /* 0x000fe40000410000 */
[----:B------:R-:W-:Y:S02]  /*35f0*/  @P2 FADD.FTZ R161, R121, R161 ;  /* 0x000000a179a12221 */ /* 0x000fe40000010000 */
[----:B------:R-:W-:Y:S01]  /*3600*/  @P2 FADD.FTZ R160, R120, R160 ;  /* 0x000000a078a02221 */ /* 0x000fe20000010000 */
[--C-:B---3--:R-:W-:Y:S02]  /*3610*/  @P6 HADD2.F32 R163, -RZ, R156.reuse.H0_H0 ;  /* 0x2000009cffa36230 */ /* 0x108fe40000004100 */
[----:B------:R-:W-:-:S03]  /*3620*/  @P5 HADD2.F32 R156, -RZ, R156.H1_H1 ;  /* 0x3000009cff9c5230 */ /* 0x000fc60000004100 */
[----:B------:R-:W-:Y:S01]  /*3630*/  @P6 FMUL.FTZ R234, R162, R163 ;  /* 0x000000a3a2ea6220 */ /* 0x000fe20000410000 */
[----:B------:R-:W-:Y:S01]  /*3640*/  FMUL.FTZ R163, R237, R0 ;  /* 0x00000000eda37220 */ /* 0x000fe20000410000 */
[----:B------:R-:W-:Y:S01]  /*3650*/  @P5 FMUL.FTZ R233, R238, R156 ;  /* 0x0000009ceee95220 */ /* 0x000fe20000410000 */
[----:B------:R-:W-:Y:S01]  /*3660*/  FMUL.FTZ R156, R76, R162 ;  /* 0x000000a24c9c7220 */ /* 0x000fe20000410000 */
[----:B------:R-:W-:Y:S01]  /*3670*/  FMUL.FTZ R238, R77, R238 ;  /* 0x000000ee4dee7220 */ /* 0x000fe20000410000 */
[----:B------:R-:W-:Y:S01]  /*3680*/  FFMA.FTZ R162, R214, R25, R24 ;  /* 0x00000019d6a27223 */ /* 0x000fe20000010018 */
[----:B------:R-:W-:Y:S01]  /*3690*/  FMUL.FTZ R163, R163, UR14 ;  /* 0x0000000ea3a37c20 */ /* 0x000fe20008410000 */
[----:B------:R-:W-:Y:S01]  /*36a0*/  FMUL.FTZ R214, R161, R0 ;  /* 0x00000000a1d67220 */ /* 0x000fe20000410000 */
[----:B------:R-:W-:Y:S01]  /*36b0*/  FSEL R156, R156, RZ, P6 ;  /* 0x000000ff9c9c7208 */ /* 0x000fe20003000000 */
[----:B------:R-:W-:Y:S01]  /*36c0*/  FADD.FTZ R162, R168, -R162 ;  /* 0x800000a2a8a27221 */ /* 0x000fe20000010000 */
[----:B------:R-:W-:-:S02]  /*36d0*/  LOP3.LUT P6, RZ, R196, 0xff0000, RZ, 0xc0, !PT ;  /* 0x00ff0000c4ff7812 */ /* 0x000fc400078cc0ff */
[----:B------:R-:W-:Y:S02]  /*36e0*/  FSEL R238, R238, RZ, P5 ;  /* 0x000000ffeeee7208 */ /* 0x000fe40002800000 */
[----:B------:R-:W-:Y:S02]  /*36f0*/  LOP3.LUT P5, RZ, R196, 0xff000000, RZ, 0xc0, !PT ;  /* 0xff000000c4ff7812 */ /* 0x000fe400078ac0ff */
[----:B------:R-:W-:Y:S02]  /*3700*/  SEL R161, R161, R29, P3 ;  /* 0x0000001da1a17207 */ /* 0x000fe40001800000 */
[----:B------:R-:W-:-:S05]  /*3710*/  F2FP.F16.F32.PACK_AB R156, R238, R156 ;  /* 0x0000009cee9c723e */ /* 0x000fca00000000ff */
[----:B------:R-:W-:-:S04]  /*3720*/  @P6 HADD2.F32 R168, -RZ, R157.H0_H0 ;  /* 0x2000009dffa86230 */ /* 0x000fc80000004100 */
[----:B------:R-:W-:Y:S02]  /*3730*/  @P5 HADD2.F32 R157, -RZ, R157.H1_H1 ;  /* 0x3000009dff9d5230 */ /* 0x000fe40000004100 */
[----:B------:R-:W-:Y:S01]  /*3740*/  @P6 FMUL.FTZ R218, R163, R168 ;  /* 0x000000a8a3da6220 */ /* 0x000fe20000410000 */
[----:B------:R-:W-:Y:S01]  /*3750*/  FMUL.FTZ R168, R236, UR14 ;  /* 0x0000000eeca87c20 */ /* 0x000fe20008410000 */
[----:B------:R-:W-:Y:S01]  /*3760*/  FMUL.FTZ R163, R78, R163 ;  /* 0x000000a34ea37220 */ /* 0x000fe20000410000 */
[----:B------:R-:W-:Y:S01]  /*3770*/  FMUL.FTZ R236, R2, R162 ;  /* 0x000000a202ec7220 */ /* 0x000fe20000410000 */
[----:B------:R-:W-:Y:S01]  /*3780*/  SEL R162, R188, R30, P3 ;  /* 0x0000001ebca27207 */ /* 0x000fe20001800000 */
[----:B------:R-:W-:Y:S01]  /*3790*/  @P5 FMUL.FTZ R217, R168, R157 ;  /* 0x0000009da8d95220 */ /* 0x000fe20000410000 */
[----:B------:R-:W-:Y:S01]  /*37a0*/  FMUL.FTZ R196, R79, R168 ;  /* 0x000000a84fc47220 */ /* 0x000fe20000410000 */
[----:B------:R-:W-:Y:S01]  /*37b0*/  FSEL R157, R163, RZ, P6 ;  /* 0x000000ffa39d7208 */ /* 0x000fe20003000000 */
[----:B------:R-:W-:Y:S01]  /*37c0*/  FMUL.FTZ R168, R160, R0 ;  /* 0x00000000a0a87220 */ /* 0x000fe20000410000 */
[----:B------:R-:W-:Y:S01]  /*37d0*/  LOP3.LUT P6, RZ, R197, 0xff, RZ, 0xc0, !PT ;  /* 0x000000ffc5ff7812 */ /* 0x000fe200078cc0ff */
[----:B------:R-:W-:Y:S01]  /*37e0*/  @P2 FADD.FTZ R236, R123, R236 ;  /* 0x000000ec7bec2221 */ /* 0x000fe20000010000 */
[----:B------:R-:W-:Y:S01]  /*37f0*/  FSEL R196, R196, RZ, P5 ;  /* 0x000000ffc4c47208 */ /* 0x000fe20002800000 */
[----:B------:R-:W-:Y:S01]  /*3800*/  FMUL.FTZ R168, R168, UR14 ;  /* 0x0000000ea8a87c20 */ /* 0x000fe20008410000 */
[----:B------:R-:W-:-:S02]  /*3810*/  LOP3.LUT P5, RZ, R197, 0xff00, RZ, 0xc0, !PT ;  /* 0x0000ff00c5ff7812 */ /* 0x000fc400078ac0ff */
[----:B------:R-:W-:Y:S02]  /*3820*/  SEL R160, R160, R28, P3 ;  /* 0x0000001ca0a07207 */ /* 0x000fe40001800000 */
[----:B------:R-:W-:-:S05]  /*3830*/  F2FP.F16.F32.PACK_AB R157, R196, R157 ;  /* 0x0000009dc49d723e */ /* 0x000fca00000000ff */
[----:B------:R-:W-:-:S05]  /*3840*/  @P6 HADD2.F32 R163, -RZ, R158.H0_H0 ;  /* 0x2000009effa36230 */ /* 0x000fca0000004100 */
[----:B------:R-:W-:Y:S01]  /*3850*/  @P6 FMUL.FTZ R215, R168, R163 ;  /* 0x000000a3a8d76220 */ /* 0x000fe20000410000 */
[----:B------:R-:W-:Y:S02]  /*3860*/  @P5 HADD2.F32 R163, -RZ, R158.H1_H1 ;  /* 0x3000009effa35230 */ /* 0x000fe40000004100 */
[----:B------:R-:W-:Y:S01]  /*3870*/  FMUL.FTZ R158, R214, UR14 ;  /* 0x0000000ed69e7c20 */ /* 0x000fe20008410000 */
[----:B------:R-:W-:-:S03]  /*3880*/  MOV R214, RZ ;  /* 0x000000ff00d67202 */ /* 0x000fc60000000f00 */
[----:B------:R-:W-:Y:S01]  /*3890*/  @P5 FMUL.FTZ R214, R158, R163 ;  /* 0x000000a39ed65220 */ /* 0x000fe20000410000 */
[C---:B------:R-:W-:Y:S01]  /*38a0*/  SEL R163, R236.reuse, R31, P3 ;  /* 0x0000001feca37207 */ /* 0x040fe20001800000 */
[----:B------:R-:W-:Y:S01]  /*38b0*/  FMUL.FTZ R158, R81, R158 ;  /* 0x0000009e519e7220 */ /* 0x000fe20000410000 */
[----:B------:R-:W-:-:S03]  /*38c0*/  FMUL.FTZ R236, R236, R0 ;  /* 0x00000000ecec7220 */ /* 0x000fc60000410000 */
[----:B------:R0:W-:Y:S01]  /*38d0*/  @P1 STG.E.128 desc[UR4][R198.64+0x10], R160 ;  /* 0x000010a0c6001986 */ /* 0x0001e2000c101d04 */
[----:B------:R-:W-:Y:S02]  /*38e0*/  FSEL R158, R158, RZ, P5 ;  /* 0x000000ff9e9e7208 */ /* 0x000fe40002800000 */
[----:B------:R-:W-:Y:S01]  /*38f0*/  LOP3.LUT P5, RZ, R197, 0xff000000, RZ, 0xc0, !PT ;  /* 0xff000000c5ff7812 */ /* 0x000fe200078ac0ff */
[----:B0-----:R-:W-:Y:S01]  /*3900*/  FMUL.FTZ R160, R80, R168 ;  /* 0x000000a850a07220 */ /* 0x001fe20000410000 */
[----:B------:R-:W-:Y:S01]  /*3910*/  FMUL.FTZ R161, R188, R0 ;  /* 0x00000000bca17220 */ /* 0x000fe20000410000 */
[----:B------:R-:W0:Y:S01]  /*3920*/  LDC.64 R198, c[0x0][0x2f8] ;  /* 0x0000be00ffc67b82 */ /* 0x000e220000000a00 */
[----:B------:R-:W-:Y:S01]  /*3930*/  HFMA2.MMA R168, -RZ, RZ, 0, 0 ;  /* 0x00000000ffa87435 */ /* 0x000fe200000001ff */
[----:B------:R-:W-:Y:S01]  /*3940*/  MOV R188, RZ ;  /* 0x000000ff00bc7202 */ /* 0x000fe20000000f00 */
[----:B------:R-:W-:Y:S01]  /*3950*/  FMUL.FTZ R161, R161, UR14 ;  /* 0x0000000ea1a17c20 */ /* 0x000fe20008410000 */
[----:B------:R-:W-:-:S02]  /*3960*/  FSEL R160, R160, RZ, P6 ;  /* 0x000000ffa0a07208 */ /* 0x000fc40003000000 */
[----:B------:R-:W-:Y:S02]  /*3970*/  LOP3.LUT P6, RZ, R197, 0xff0000, RZ, 0xc0, !PT ;  /* 0x00ff0000c5ff7812 */ /* 0x000fe400078cc0ff */
[----:B------:R-:W-:Y:S01]  /*3980*/  F2FP.F16.F32.PACK_AB R158, R158, R160 ;  /* 0x000000a09e9e723e */ /* 0x000fe200000000ff */
[----:B------:R-:W1:Y:S10]  /*3990*/  @P1 LDC.64 R196, c[0x0][0x308] ;  /* 0x0000c200ffc41b82 */ /* 0x000e740000000a00 */
[----:B------:R-:W-:-:S05]  /*39a0*/  @P6 HADD2.F32 R162, -RZ, R159.H0_H0 ;  /* 0x2000009fffa26230 */ /* 0x000fca0000004100 */
[----:B------:R-:W-:Y:S01]  /*39b0*/  @P6 FMUL.FTZ R168, R161, R162 ;  /* 0x000000a2a1a86220 */ /* 0x000fe20000410000 */
[----:B------:R-:W-:Y:S02]  /*39c0*/  @P5 HADD2.F32 R162, -RZ, R159.H1_H1 ;  /* 0x3000009fffa25230 */ /* 0x000fe40000004100 */
[----:B------:R-:W-:Y:S01]  /*39d0*/  FMUL.FTZ R159, R236, UR14 ;  /* 0x0000000eec9f7c20 */ /* 0x000fe20008410000 */
[----:B------:R-:W-:-:S03]  /*39e0*/  FMUL.FTZ R161, R82, R161 ;  /* 0x000000a152a17220 */ /* 0x000fc60000410000 */
[----:B------:R-:W-:Y:S01]  /*39f0*/  @P5 FMUL.FTZ R188, R159, R162 ;  /* 0x000000a29fbc5220 */ /* 0x000fe20000410000 */
[----:B------:R-:W-:Y:S01]  /*3a00*/  FMUL.FTZ R159, R83, R159 ;  /* 0x0000009f539f7220 */ /* 0x000fe20000410000 */
[----:B------:R-:W-:-:S04]  /*3a10*/  FSEL R161, R161, RZ, P6 ;  /* 0x000000ffa1a17208 */ /* 0x000fc80003000000 */
[----:B------:R-:W-:-:S04]  /*3a20*/  FSEL R159, R159, RZ, P5 ;  /* 0x000000ff9f9f7208 */ /* 0x000fc80002800000 */
[----:B------:R-:W-:Y:S01]  /*3a30*/  F2FP.F16.F32.PACK_AB R159, R159, R161 ;  /* 0x000000a19f9f723e */ /* 0x000fe200000000ff */
[----:B0-----:R-:W-:-:S05]  /*3a40*/  IMAD.WIDE.U32 R160, R235, 0x10, R198 ;  /* 0x00000010eba07825 */ /* 0x001fca00078e00c6 */
[----:B------:R0:W-:Y:S02]  /*3a50*/  STG.E.128 desc[UR4][R160.64], R156 ;  /* 0x0000009ca0007986 */ /* 0x0001e4000c101d04 */
[----:B0-----:R-:W-:-:S06]  /*3a60*/  IMAD.WIDE.U32 R160, R216, 0x10, R240 ;  /* 0x00000010d8a07825 */ /* 0x001fcc00078e00f0 */
[----:B------:R-:W3:Y:S01]  /*3a70*/  LDG.E.128 R160, desc[UR4][R160.64] ;  /* 0x00000004a0a07981 */ /* 0x000ee2000c1e1d00 */
        /* <DEDUP_REMOVED lines=38> */
[-C--:B------:R-:W-:Y:S01]  /*3ce0*/  FMUL.FTZ R198, R198, R0.reuse ;  /* 0x00000000c6c67220 */ /* 0x080fe20000410000 */
[----:B------:R-:W-:Y:S01]  /*3cf0*/  FMUL.FTZ R199, R199, R0 ;  /* 0x00000000c7c77220 */ /* 0x000fe20000410000 */
[----:B------:R0:W-:Y:S01]  /*3d00*/  @P1 STG.E.128 desc[UR4][R196.64], R156 ;  /* 0x0000009cc4001986 */ /* 0x0001e2000c101d04 */
[----:B------:R-:W-:Y:S01]  /*3d10*/  MOV R210, RZ ;  /* 0x000000ff00d27202 */ /* 0x000fe20000000f00 */
        /* <DEDUP_REMOVED lines=10> */
[----:B0-----:R-:W-:-:S02]  /*3dc0*/  SEL R156, R221, R28, P3 ;  /* 0x0000001cdd9c7207 */ /* 0x001fc40001800000 */
[----:B------:R-:W-:Y:S02]  /*3dd0*/  SEL R157, R211, R29, P3 ;  /* 0x0000001dd39d7207 */ /* 0x000fe40001800000 */
[----:B------:R-:W-:Y:S02]  /*3de0*/  SEL R158, R219, R30, P3 ;  /* 0x0000001edb9e7207 */ /* 0x000fe40001800000 */
[----:B------:R-:W-:Y:S01]  /*3df0*/  SEL R159, R220, R31, P3 ;  /* 0x0000001fdc9f7207 */ /* 0x000fe20001800000 */
[----:B------:R-:W-:Y:S01]  /*3e00*/  FADD.FTZ R191, R191, -R204 ;  /* 0x800000ccbfbf7221 */ /* 0x000fe20000010000 */
[----:B------:R-:W-:Y:S01]  /*3e10*/  FADD.FTZ R202, R208, -R202 ;  /* 0x800000cad0ca7221 */ /* 0x000fe20000010000 */
[----:B------:R-:W-:Y:S01]  /*3e20*/  FADD.FTZ R209, R209, -R195 ;  /* 0x800000c3d1d17221 */ /* 0x000fe20000010000 */
[----:B------:R-:W-:Y:S01]  /*3e30*/  FADD.FTZ R207, R207, -R193 ;  /* 0x800000c1cfcf7221 */ /* 0x000fe20000010000 */
[----:B------:R0:W-:Y:S01]  /*3e40*/  @P1 STG.E.128 desc[UR4][R196.64+0x10], R156 ;  /* 0x0000109cc4001986 */ /* 0x0001e2000c101d04 */
[----:B------:R-:W-:Y:S01]  /*3e50*/  FADD.FTZ R27, R174, -R27 ;  /* 0x8000001bae1b7221 */ /* 0x000fe20000010000 */
[----:B------:R-:W-:Y:S01]  /*3e60*/  FADD.FTZ R169, R175, -R169 ;  /* 0x800000a9afa97221 */ /* 0x000fe20000010000 */
[----:B------:R-:W-:Y:S01]  /*3e70*/  FADD.FTZ R182, R183, -R182 ;  /* 0x800000b6b7b67221 */ /* 0x000fe20000010000 */
[----:B------:R-:W-:Y:S01]  /*3e80*/  FADD.FTZ R184, R185, -R184 ;  /* 0x800000b8b9b87221 */ /* 0x000fe20000010000 */
[----:B------:R-:W4:Y:S01]  /*3e90*/  LDL.LU R230, [R1+0x10c] ;  /* 0x00010c0001e67983 */ /* 0x000f220000300800 */
[----:B0-----:R-:W-:-:S02]  /*3ea0*/  MOV R156, R166 ;  /* 0x000000a6009c7202 */ /* 0x001fc40000000f00 */
[----:B------:R-:W-:Y:S01]  /*3eb0*/  CS2R R196, SRZ ;  /* 0x0000000000c47805 */ /* 0x000fe2000001ff00 */
[----:B------:R-:W-:Y:S01]  /*3ec0*/  FMUL.FTZ R158, R225, R0 ;  /* 0x00000000e19e7220 */ /* 0x000fe20000410000 */
[----:B------:R-:W-:Y:S01]  /*3ed0*/  MOV R204, RZ ;  /* 0x000000ff00cc7202 */ /* 0x000fe20000000f00 */
[----:B------:R-:W-:Y:S01]  /*3ee0*/  FMUL.FTZ R202, R2, R202 ;  /* 0x000000ca02ca7220 */ /* 0x000fe20000410000 */
[----:B------:R-:W-:Y:S01]  /*3ef0*/  LOP3.LUT P5, RZ, R156, 0xff, RZ, 0xc0, !PT ;  /* 0x000000ff9cff7812 */ /* 0x000fe200078ac0ff */
[----:B------:R-:W-:Y:S01]  /*3f00*/  FMUL.FTZ R156, R226, R0 ;  /* 0x00000000e29c7220 */ /* 0x000fe20000410000 */
[----:B------:R-:W-:Y:S01]  /*3f10*/  FMUL.FTZ R158, R158, UR14 ;  /* 0x0000000e9e9e7c20 */ /* 0x000fe20008410000 */
[----:B------:R-:W-:Y:S01]  /*3f20*/  MOV R195, RZ ;  /* 0x000000ff00c37202 */ /* 0x000fe20000000f00 */
[----:B------:R-:W-:Y:S01]  /*3f30*/  FMUL.FTZ R184, R2, R184 ;  /* 0x000000b802b87220 */ /* 0x000fe20000410000 */
[----:B------:R-:W-:Y:S01]  /*3f40*/  FMUL.FTZ R156, R156, UR14 ;  /* 0x0000000e9c9c7c20 */ /* 0x000fe20008410000 */
[----:B------:R-:W4:Y:S07]  /*3f50*/  LDL.LU R229, [R1+0x118] ;  /* 0x0001180001e57983 */ /* 0x000f2e0000300800 */
[----:B---3--:R-:W-:-:S02]  /*3f60*/  @P5 HADD2.F32 R157, -RZ, R160.H0_H0 ;  /* 0x200000a0ff9d5230 */ /* 0x008fc40000004100 */
[----:B------:R-:W-:Y:S01]  /*3f70*/  @P2 FADD.FTZ R202, R135, R202 ;  /* 0x000000ca87ca2221 */ /* 0x000fe20000010000 */
[----:B------:R-:W-:Y:S02]  /*3f80*/  @P6 HADD2.F32 R160, -RZ, R160.H1_H1 ;  /* 0x300000a0ffa06230 */ /* 0x000fe40000004100 */
[----:B------:R-:W-:Y:S01]  /*3f90*/  @P2 FADD.FTZ R184, R146, R184 ;  /* 0x000000b892b82221 */ /* 0x000fe20000010000 */
[----:B------:R-:W3:Y:S01]  /*3fa0*/  LDL.LU R228, [R1+0x114] ;  /* 0x0001140001e47983 */ /* 0x000ee20000300800 */
[----:B------:R-:W-:Y:S01]  /*3fb0*/  @P5 FMUL.FTZ R196, R156, R157 ;  /* 0x0000009d9cc45220 */ /* 0x000fe20000410000 */
[----:B------:R-:W-:Y:S01]  /*3fc0*/  FMUL.FTZ R157, R198, UR14 ;  /* 0x0000000ec69d7c20 */ /* 0x000fe20008410000 */
[----:B------:R-:W-:Y:S01]  /*3fd0*/  HFMA2.MMA R198, -RZ, RZ, 0, 0 ;  /* 0x00000000ffc67435 */ /* 0x000fe200000001ff */
[----:B------:R-:W-:Y:S01]  /*3fe0*/  FMUL.FTZ R156, R84, R156 ;  /* 0x0000009c549c7220 */ /* 0x000fe20000410000 */
[----:B------:R-:W3:Y:S04]  /*3ff0*/  LDL.LU R227, [R1+0x120] ;  /* 0x0001200001e37983 */ /* 0x000ee80000300800 */
[----:B------:R-:W-:Y:S01]  /*4000*/  @P6 FMUL.FTZ R198, R157, R160 ;  /* 0x000000a09dc66220 */ /* 0x000fe20000410000 */
[----:B------:R-:W-:Y:S01]  /*4010*/  FSEL R156, R156, RZ, P5 ;  /* 0x000000ff9c9c7208 */ /* 0x000fe20002800000 */
[----:B------:R-:W-:Y:S01]  /*4020*/  FMUL.FTZ R157, R85, R157 ;  /* 0x0000009d559d7220 */ /* 0x000fe20000410000 */
[----:B------:R-:W-:Y:S01]  /*4030*/  LOP3.LUT P5, RZ, R166, 0xff0000, RZ, 0xc0, !PT ;  /* 0x00ff0000a6ff7812 */ /* 0x000fe200078ac0ff */
[-C--:B------:R-:W-:Y:S01]  /*4040*/  FMUL.FTZ R160, R221, R0.reuse ;  /* 0x00000000dda07220 */ /* 0x080fe20000410000 */
[----:B------:R-:W-:Y:S01]  /*4050*/  FMUL.FTZ R221, R211, R0 ;  /* 0x00000000d3dd7220 */ /* 0x000fe20000410000 */
[----:B------:R-:W-:Y:S01]  /*4060*/  MOV R211, RZ ;  /* 0x000000ff00d37202 */ /* 0x000fe20000000f00 */
[----:B------:R-:W3:Y:S01]  /*4070*/  LDL.LU R226, [R1+0x11c] ;  /* 0x00011c0001e27983 */ /* 0x000ee20000300800 */
[----:B------:R-:W-:Y:S01]  /*4080*/  FSEL R157, R157, RZ, P6 ;  /* 0x000000ff9d9d7208 */ /* 0x000fe20003000000 */
[----:B------:R-:W-:Y:S01]  /*4090*/  FMUL.FTZ R160, R160, UR14 ;  /* 0x0000000ea0a07c20 */ /* 0x000fe20008410000 */
[----:B------:R-:W-:Y:S01]  /*40a0*/  LOP3.LUT P6, RZ, R166, 0xff000000, RZ, 0xc0, !PT ;  /* 0xff000000a6ff7812 */ /* 0x000fe200078cc0ff */
[----:B------:R-:W-:Y:S01]  /*40b0*/  FMUL.FTZ R221, R221, UR14 ;  /* 0x0000000edddd7c20 */ /* 0x000fe20008410000 */
[----:B------:R-:W-:Y:S01]  /*40c0*/  F2FP.F16.F32.PACK_AB R156, R157, R156 ;  /* 0x0000009c9d9c723e */ /* 0x000fe200000000ff */
[----:B------:R-:W-:Y:S01]  /*40d0*/  FMUL.FTZ R166, R88, R160 ;  /* 0x000000a058a67220 */ /* 0x000fe20000410000 */
[----:B------:R-:W3:Y:S02]  /*40e0*/  LDL.LU R225, [R1+0x128] ;  /* 0x0001280001e17983 */ /* 0x000ee40000300800 */
[----:B------:R-:W-:-:S02]  /*40f0*/  @P5 HADD2.F32 R159, -RZ, R161.H0_H0 ;  /* 0x200000a1ff9f5230 */ /* 0x000fc40000004100 */
[----:B------:R-:W3:Y:S03]  /*4100*/  LDL.LU R224, [R1+0x124] ;  /* 0x0001240001e07983 */ /* 0x000ee60000300800 */
[----:B------:R-:W-:Y:S01]  /*4110*/  @P5 FMUL.FTZ R197, R158, R159 ;  /* 0x0000009f9ec55220 */ /* 0x000fe20000410000 */
[----:B------:R-:W-:Y:S01]  /*4120*/  FMUL.FTZ R159, R199, UR14 ;  /* 0x0000000ec79f7c20 */ /* 0x000fe20008410000 */
[----:B------:R-:W-:Y:S02]  /*4130*/  @P6 HADD2.F32 R161, -RZ, R161.H1_H1 ;  /* 0x300000a1ffa16230 */ /* 0x000fe40000004100 */
[----:B------:R-:W-:Y:S01]  /*4140*/  FMUL.FTZ R158, R86, R158 ;  /* 0x0000009e569e7220 */ /* 0x000fe20000410000 */
[----:B------:R-:W-:Y:S01]  /*4150*/  HFMA2.MMA R199, -RZ, RZ, 0, 0 ;  /* 0x00000000ffc77435 */ /* 0x000fe200000001ff */
[----:B------:R-:W3:Y:S01]  /*4160*/  LDL.LU R223, [R1+0x130] ;  /* 0x0001300001df7983 */ /* 0x000ee20000300800 */
[----:B------:R-:W-:Y:S01]  /*4170*/  @P6 FMUL.FTZ R210, R159, R161 ;  /* 0x000000a19fd26220 */ /* 0x000fe20000410000 */
[----:B------:R-:W-:Y:S01]  /*4180*/  FMUL.FTZ R159, R87, R159 ;  /* 0x0000009f579f7220 */ /* 0x000fe20000410000 */
[----:B------:R-:W-:Y:S01]  /*4190*/  FSEL R158, R158, RZ, P5 ;  /* 0x000000ff9e9e7208 */ /* 0x000fe20002800000 */
[----:B------:R-:W3:Y:S01]  /*41a0*/  LDL.LU R222, [R1+0x12c] ;  /* 0x00012c0001de7983 */ /* 0x000ee20000300800 */
[----:B------:R-:W-:-:S02]  /*41b0*/  LOP3.LUT P5, RZ, R167, 0xff, RZ, 0xc0, !PT ;  /* 0x000000ffa7ff7812 */ /* 0x000fc400078ac0ff */
[----:B------:R-:W-:Y:S02]  /*41c0*/  FSEL R159, R159, RZ, P6 ;  /* 0x000000ff9f9f7208 */ /* 0x000fe40003000000 */
[----:B------:R-:W-:Y:S02]  /*41d0*/  LOP3.LUT P6, RZ, R167, 0xff00, RZ, 0xc0, !PT ;  /* 0x0000ff00a7ff7812 */ /* 0x000fe400078cc0ff */
[----:B------:R-:W-:Y:S02]  /*41e0*/  FSEL R166, R166, RZ, P5 ;  /* 0x000000ffa6a67208 */ /* 0x000fe40002800000 */
[----:B------:R-:W-:-:S05]  /*41f0*/  F2FP.F16.F32.PACK_AB R157, R159, R158 ;  /* 0x0000009e9f9d723e */ /* 0x000fca00000000ff */
[----:B------:R-:W-:-:S04]  /*4200*/  @P5 HADD2.F32 R161, -RZ, R162.H0_H0 ;  /* 0x200000a2ffa15230 */ /* 0x000fc80000004100 */
[----:B------:R-:W-:Y:S02]  /*4210*/  @P6 HADD2.F32 R162, -RZ, R162.H1_H1 ;  /* 0x300000a2ffa26230 */ /* 0x000fe40000004100 */
[----:B------:R-:W-:Y:S01]  /*4220*/  @P5 FMUL.FTZ R199, R160, R161 ;  /* 0x000000a1a0c75220 */ /* 0x000fe20000410000 */
[C---:B------:R-:W-:Y:S02]  /*4230*/  LEA R160, P5, R216.reuse, UR16, 0x4 ;  /* 0x00000010d8a07c11 */ /* 0x040fe4000f8a20ff */
[----:B------:R-:W-:Y:S01]  /*4240*/  @P6 FMUL.FTZ R211, R221, R162 ;  /* 0x000000a2ddd36220 */ /* 0x000fe20000410000 */
[----:B------:R-:W-:Y:S01]  /*4250*/  FMUL.FTZ R221, R89, R221 ;  /* 0x000000dd59dd7220 */ /* 0x000fe20000410000 */
[----:B------:R-:W-:Y:S01]  /*4260*/  LEA.HI.X R161, R216, UR17, RZ, 0x4, P5 ;  /* 0x00000011d8a17c11 */ /* 0x000fe2000a8f24ff */
[-C--:B------:R-:W-:Y:S01]  /*4270*/  FMUL.FTZ R162, R220, R0.reuse ;  /* 0x00000000dca27220 */ /* 0x080fe20000410000 */
[----:B------:R-:W-:Y:S02]  /*4280*/  LOP3.LUT P5, RZ, R167, 0xff000000, RZ, 0xc0, !PT ;  /* 0xff000000a7ff7812 */ /* 0x000fe400078ac0ff */
[----:B------:R-:W-:Y:S01]  /*4290*/  FSEL R221, R221, RZ, P6 ;  /* 0x000000ffdddd7208 */ /* 0x000fe20003000000 */
[----:B------:R-:W-:Y:S01]  /*42a0*/  FMUL.FTZ R162, R162, UR14 ;  /* 0x0000000ea2a27c20 */ /* 0x000fe20008410000 */
[----:B------:R-:W-:Y:S01]  /*42b0*/  LOP3.LUT P6, RZ, R167, 0xff0000, RZ, 0xc0, !PT ;  /* 0x00ff0000a7ff7812 */ /* 0x000fe200078cc0ff */
[----:B------:R-:W-:Y:S01]  /*42c0*/  FMUL.FTZ R167, R219, R0 ;  /* 0x00000000dba77220 */ /* 0x000fe20000410000 */
[----:B------:R-:W-:Y:S01]  /*42d0*/  F2FP.F16.F32.PACK_AB R158, R221, R166 ;  /* 0x000000a6dd9e723e */ /* 0x000fe200000000ff */
[----:B------:R-:W-:-:S02]  /*42e0*/  FMUL.FTZ R216, R91, R162 ;  /* 0x000000a25bd87220 */ /* 0x000fc40000410000 */
[----:B------:R-:W-:Y:S01]  /*42f0*/  FMUL.FTZ R167, R167, UR14 ;  /* 0x0000000ea7a77c20 */ /* 0x000fe20008410000 */
[----:B------:R-:W-:Y:S01]  /*4300*/  FFMA.FTZ R166, R200, R25, R24 ;  /* 0x00000019c8a67223 */ /* 0x000fe20000010018 */
[----:B------:R-:W3:Y:S01]  /*4310*/  LDL.LU R221, [R1+0x138] ;  /* 0x0001380001dd7983 */ /* 0x000ee20000300800 */
[----:B------:R-:W-:Y:S01]  /*4320*/  FSEL R216, R216, RZ, P5 ;  /* 0x000000ffd8d87208 */ /* 0x000fe20002800000 */
[----:B------:R-:W-:Y:S01]  /*4330*/  FMUL.FTZ R159, R90, R167 ;  /* 0x000000a75a9f7220 */ /* 0x000fe20000410000 */
[----:B------:R-:W-:Y:S01]  /*4340*/  HFMA2.MMA R200, -RZ, RZ, 0, 0 ;  /* 0x00000000ffc87435 */ /* 0x000fe200000001ff */
[----:B------:R-:W-:Y:S01]  /*4350*/  FADD.FTZ R166, R205, -R166 ;  /* 0x800000a6cda67221 */ /* 0x000fe20000010000 */
[----:B------:R-:W3:Y:S02]  /*4360*/  LDL.LU R220, [R1+0x134] ;  /* 0x0001340001dc7983 */ /* 0x000ee40000300800 */
[----:B------:R-:W-:Y:S02]  /*4370*/  FSEL R159, R159, RZ, P6 ;  /* 0x000000ff9f9f7208 */ /* 0x000fe40003000000 */
[----:B------:R-:W3:Y:S02]  /*4380*/  LDL.LU R219, [R1+0x140] ;  /* 0x0001400001db7983 */ /* 0x000ee40000300800 */
[----:B------:R-:W-:-:S05]  /*4390*/  F2FP.F16.F32.PACK_AB R159, R216, R159 ;  /* 0x0000009fd89f723e */ /* 0x000fca00000000ff */
[----:B------:R0:W-:Y:S02]  /*43a0*/  STG.E.128 desc[UR4][R160.64], R156 ;  /* 0x0000009ca0007986 */ /* 0x0001e4000c101d04 */
[----:B0-----:R-:W-:-:S06]  /*43b0*/  IMAD.WIDE.U32 R156, R189, 0x10, R240 ;  /* 0x00000010bd9c7825 */ /* 0x001fcc00078e00f0 */
[----:B------:R-:W2:Y:S01]  /*43c0*/  LDG.E.128 R156, desc[UR4][R156.64] ;  /* 0x000000049c9c7981 */ /* 0x000ea2000c1e1d00 */
[----:B------:R-:W-:Y:S01]  /*43d0*/  HFMA2.MMA R216, -RZ, RZ, 0, 0 ;  /* 0x00000000ffd87435 */ /* 0x000fe200000001ff */
[----:B------:R-:W-:Y:S01]  /*43e0*/  @P6 HADD2.F32 R160, -RZ, R163.H0_H0 ;  /* 0x200000a3ffa06230 */ /* 0x000fe20000004100 */
[----:B------:R-:W-:-:S04]  /*43f0*/  MOV R161, R164 ;  /* 0x000000a400a17202 */ /* 0x000fc80000000f00 */
[----:B------:R-:W-:Y:S01]  /*4400*/  @P6 FMUL.FTZ R216, R167, R160 ;  /* 0x000000a0a7d86220 */ /* 0x000fe20000410000 */
[----:B------:R-:W-:Y:S02]  /*4410*/  @P5 HADD2.F32 R160, -RZ, R163.H1_H1 ;  /* 0x300000a3ffa05230 */ /* 0x000fe40000004100 */
[----:B------:R-:W-:Y:S01]  /*4420*/  FMUL.FTZ R163, R2, R191 ;  /* 0x000000bf02a37220 */ /* 0x000fe20000410000 */
[----:B------:R-:W-:Y:S01]  /*4430*/  LOP3.LUT P6, RZ, R161, 0xff, RZ, 0xc0, !PT ;  /* 0x000000ffa1ff7812 */ /* 0x000fe200078cc0ff */
[----:B------:R-:W-:Y:S02]  /*4440*/  FFMA.FTZ R191, R203, R25, R24 ;  /* 0x00000019cbbf7223 */ /* 0x000fe40000010018 */
[----:B------:R-:W-:Y:S01]  /*4450*/  @P2 FADD.FTZ R163, R132, R163 ;  /* 0x000000a384a32221 */ /* 0x000fe20000010000 */
[----:B------:R-:W-:Y:S01]  /*4460*/  @P5 FMUL.FTZ R200, R162, R160 ;  /* 0x000000a0a2c85220 */ /* 0x000fe20000410000 */
[----:B------:R-:W-:Y:S01]  /*4470*/  FMUL.FTZ R162, R2, R166 ;  /* 0x000000a602a27220 */ /* 0x000fe20000410000 */
[----:B------:R-:W-:Y:S01]  /*4480*/  LOP3.LUT P5, RZ, R164, 0xff00, RZ, 0xc0, !PT ;  /* 0x0000ff00a4ff7812 */ /* 0x000fe200078ac0ff */
[-C--:B------:R-:W-:Y:S01]  /*4490*/  FMUL.FTZ R160, R163, R0.reuse ;  /* 0x00000000a3a07220 */ /* 0x080fe20000410000 */
[----:B------:R-:W-:Y:S01]  /*44a0*/  FADD.FTZ R191, R194, -R191 ;  /* 0x800000bfc2bf7221 */ /* 0x000fe20000010000 */
[----:B------:R-:W-:Y:S01]  /*44b0*/  @P2 FADD.FTZ R162, R133, R162 ;  /* 0x000000a285a22221 */ /* 0x000fe20000010000 */
[----:B------:R-:W-:Y:S01]  /*44c0*/  HFMA2.MMA R194, -RZ, RZ, 0, 0 ;  /* 0x00000000ffc27435 */ /* 0x000fe200000001ff */
[----:B------:R-:W-:Y:S01]  /*44d0*/  FMUL.FTZ R160, R160, UR14 ;  /* 0x0000000ea0a07c20 */ /* 0x000fe20008410000 */
[----:B------:R-:W-:Y:S01]  /*44e0*/  FMUL.FTZ R191, R2, R191 ;  /* 0x000000bf02bf7220 */ /* 0x000fe20000410000 */
[----:B------:R-:W-:-:S02]  /*44f0*/  FMUL.FTZ R167, R162, R0 ;  /* 0x00000000a2a77220 */ /* 0x000fc40000410000 */
[----:B------:R-:W-:Y:S01]  /*4500*/  FMUL.FTZ R166, R92, R160 ;  /* 0x000000a05ca67220 */ /* 0x000fe20000410000 */
[----:B------:R-:W-:Y:S01]  /*4510*/  @P2 FADD.FTZ R191, R134, R191 ;  /* 0x000000bf86bf2221 */ /* 0x000fe20000010000 */
[----:B------:R-:W-:-:S03]  /*4520*/  FMUL.FTZ R167, R167, UR14 ;  /* 0x0000000ea7a77c20 */ /* 0x000fc60008410000 */
[----:B------:R-:W-:Y:S01]  /*4530*/  FSEL R166, R166, RZ, P6 ;  /* 0x000000ffa6a67208 */ /* 0x000fe20003000000 */
[----:B------:R-:W-:-:S04]  /*4540*/  FMUL.FTZ R203, R191, R0 ;  /* 0x00000000bfcb7220 */ /* 0x000fc80000410000 */
[----:B------:R-:W-:Y:S01]  /*4550*/  FMUL.FTZ R203, R203, UR14 ;  /* 0x0000000ecbcb7c20 */ /* 0x000fe20008410000 */
[--C-:B--2---:R-:W-:Y:S02]  /*4560*/  @P6 HADD2.F32 R161, -RZ, R156.reuse.H0_H0 ;  /* 0x2000009cffa16230 */ /* 0x104fe40000004100 */
[----:B------:R-:W-:-:S03]  /*4570*/  @P5 HADD2.F32 R156, -RZ, R156.H1_H1 ;  /* 0x3000009cff9c5230 */ /* 0x000fc60000004100 */
[----:B------:R-:W-:Y:S01]  /*4580*/  @P6 FMUL.FTZ R204, R160, R161 ;  /* 0x000000a1a0cc6220 */ /* 0x000fe20000410000 */
[----:B------:R-:W-:Y:S01]  /*4590*/  LOP3.LUT P6, RZ, R164, 0xff0000, RZ, 0xc0, !PT ;  /* 0x00ff0000a4ff7812 */ /* 0x000fe200078cc0ff */
[----:B------:R-:W-:Y:S01]  /*45a0*/  FMUL.FTZ R160, R93, R167 ;  /* 0x000000a75da07220 */ /* 0x000fe20000410000 */
[----:B------:R-:W-:-:S04]  /*45b0*/  @P5 FMUL.FTZ R194, R167, R156 ;  /* 0x0000009ca7c25220 */ /* 0x000fc80000410000 */
[----:B------:R-:W-:Y:S02]  /*45c0*/  FSEL R167, R160, RZ, P5 ;  /* 0x000000ffa0a77208 */ /* 0x000fe40002800000 */
[----:B------:R-:W-:Y:S01]  /*45d0*/  LOP3.LUT P5, RZ, R164, 0xff000000, RZ, 0xc0, !PT ;  /* 0xff000000a4ff7812 */ /* 0x000fe200078ac0ff */
[----:B------:R-:W0:Y:S01]  /*45e0*/  @P1 LDC.64 R160, c[0x0][0x308] ;  /* 0x0000c200ffa01b82 */ /* 0x000e220000000a00 */
[----:B------:R-:W-:Y:S01]  /*45f0*/  FADD.FTZ R164, R206, -R201 ;  /* 0x800000c9cea47221 */ /* 0x000fe20000010000 */
[----:B------:R-:W-:Y:S01]  /*4600*/  FMUL.FTZ R201, R202, R0 ;  /* 0x00000000cac97220 */ /* 0x000fe20000410000 */
[----:B------:R-:W-:Y:S01]  /*4610*/  FMUL.FTZ R206, R94, R203 ;  /* 0x000000cb5ece7220 */ /* 0x000fe20000410000 */
[----:B------:R-:W-:Y:S02]  /*4620*/  @P6 HADD2.F32 R156, -RZ, R157.H0_H0 ;  /* 0x2000009dff9c6230 */ /* 0x000fe40000004100 */
[----:B------:R-:W-:Y:S01]  /*4630*/  FMUL.FTZ R208, R2, R164 ;  /* 0x000000a402d07220 */ /* 0x000fe20000410000 */
[----:B------:R-:W-:-:S02]  /*4640*/  F2FP.F16.F32.PACK_AB R164, R167, R166 ;  /* 0x000000a6a7a4723e */ /* 0x000fc400000000ff */
[----:B------:R-:W-:Y:S01]  /*4650*/  FSEL R206, R206, RZ, P6 ;  /* 0x000000ffcece7208 */ /* 0x000fe20003000000 */
[----:B------:R-:W-:Y:S01]  /*4660*/  @P6 FMUL.FTZ R195, R203, R156 ;  /* 0x0000009ccbc36220 */ /* 0x000fe20000410000 */
[----:B------:R-:W-:Y:S01]  /*4670*/  FMUL.FTZ R156, R201, UR14 ;  /* 0x0000000ec99c7c20 */ /* 0x000fe20008410000 */
[----:B------:R-:W-:Y:S01]  /*4680*/  HFMA2.MMA R201, -RZ, RZ, 0, 0 ;  /* 0x00000000ffc97435 */ /* 0x000fe200000001ff */
[----:B------:R-:W-:Y:S01]  /*4690*/  @P5 HADD2.F32 R157, -RZ, R157.H1_H1 ;  /* 0x3000009dff9d5230 */ /* 0x000fe20000004100 */
[----:B------:R-:W-:Y:S01]  /*46a0*/  LOP3.LUT P6, RZ, R165, 0xff, RZ, 0xc0, !PT ;  /* 0x000000ffa5ff7812 */ /* 0x000fe200078cc0ff */
[----:B------:R-:W-:Y:S01]  /*46b0*/  @P2 FADD.FTZ R208, R137, R208 ;  /* 0x000000d089d02221 */ /* 0x000fe20000010000 */
[----:B------:R-:W-:Y:S01]  /*46c0*/  FFMA.FTZ R203, R192, R25, R24 ;  /* 0x00000019c0cb7223 */ /* 0x000fe20000010018 */
[----:B------:R-:W-:Y:S01]  /*46d0*/  FMUL.FTZ R192, R2, R209 ;  /* 0x000000d102c07220 */ /* 0x000fe20000410000 */
[----:B------:R-:W-:Y:S01]  /*46e0*/  @P5 FMUL.FTZ R201, R156, R157 ;  /* 0x0000009d9cc95220 */ /* 0x000fe20000410000 */
[----:B------:R-:W-:Y:S01]  /*46f0*/  FMUL.FTZ R156, R95, R156 ;  /* 0x0000009c5f9c7220 */ /* 0x000fe20000410000 */
[----:B------:R-:W-:Y:S01]  /*4700*/  FADD.FTZ R190, R190, -R203 ;  /* 0x800000cbbebe7221 */ /* 0x000fe20000010000 */
[----:B------:R-:W-:-:S03]  /*4710*/  @P2 FADD.FTZ R192, R136, R192 ;  /* 0x000000c088c02221 */ /* 0x000fc60000010000 */
[----:B------:R-:W-:Y:S01]  /*4720*/  FSEL R193, R156, RZ, P5 ;  /* 0x000000ff9cc17208 */ /* 0x000fe20002800000 */
[----:B0-----:R-:W-:Y:S01]  /*4730*/  @P1 IMAD.WIDE.U32 R156, R189, 0x20, R160 ;  /* 0x00000020bd9c1825 */ /* 0x001fe200078e00a0 */
[----:B------:R-:W-:Y:S02]  /*4740*/  LOP3.LUT P5, RZ, R165, 0xff00, RZ, 0xc0, !PT ;  /* 0x0000ff00a5ff7812 */ /* 0x000fe400078ac0ff */
[----:B------:R-:W-:Y:S02]  /*4750*/  SEL R160, R163, R32, P3 ;  /* 0x00000020a3a07207 */ /* 0x000fe40001800000 */
[----:B------:R-:W-:Y:S02]  /*4760*/  SEL R161, R162, R33, P3 ;  /* 0x00000021a2a17207 */ /* 0x000fe40001800000 */
[----:B------:R-:W-:Y:S02]  /*4770*/  SEL R162, R191, R34, P3 ;  /* 0x00000022bfa27207 */ /* 0x000fe40001800000 */
[----:B------:R-:W-:-:S02]  /*4780*/  SEL R163, R202, R35, P3 ;  /* 0x00000023caa37207 */ /* 0x000fc40001800000 */
[----:B------:R-:W-:-:S03]  /*4790*/  CS2R R202, SRZ ;  /* 0x0000000000ca7805 */ /* 0x000fc6000001ff00 */
[----:B------:R0:W-:Y:S02]  /*47a0*/  @P1 STG.E.128 desc[UR4][R156.64], R160 ;  /* 0x000000a09c001986 */ /* 0x0001e4000c101d04 */
[-C--:B0-----:R-:W-:Y:S01]  /*47b0*/  FMUL.FTZ R163, R208, R0.reuse ;  /* 0x00000000d0a37220 */ /* 0x081fe20000410000 */
[--C-:B------:R-:W-:Y:S02]  /*47c0*/  @P6 HADD2.F32 R160, -RZ, R158.reuse.H0_H0 ;  /* 0x2000009effa06230 */ /* 0x100fe40000004100 */
[----:B------:R-:W-:Y:S01]  /*47d0*/  FMUL.FTZ R161, R192, R0 ;  /* 0x00000000c0a17220 */ /* 0x000fe20000410000 */
[----:B------:R-:W-:Y:S02]  /*47e0*/  @P5 HADD2.F32 R162, -RZ, R158.H1_H1 ;  /* 0x3000009effa25230 */ /* 0x000fe40000004100 */
[----:B------:R-:W-:Y:S01]  /*47f0*/  FMUL.FTZ R158, R163, UR14 ;  /* 0x0000000ea39e7c20 */ /* 0x000fe20008410000 */
[----:B------:R-:W-:Y:S01]  /*4800*/  FMUL.FTZ R163, R2, R190 ;  /* 0x000000be02a37220 */ /* 0x000fe20000410000 */
[----:B------:R-:W-:-:S02]  /*4810*/  FMUL.FTZ R161, R161, UR14 ;  /* 0x0000000ea1a17c20 */ /* 0x000fc40008410000 */
[----:B------:R-:W-:Y:S01]  /*4820*/  @P5 FMUL.FTZ R203, R158, R162 ;  /* 0x000000a29ecb5220 */ /* 0x000fe20000410000 */
[----:B------:R-:W-:Y:S01]  /*4830*/  FMUL.FTZ R162, R2, R207 ;  /* 0x000000cf02a27220 */ /* 0x000fe20000410000 */
[----:B------:R-:W-:Y:S01]  /*4840*/  @P2 FADD.FTZ R163, R139, R163 ;  /* 0x000000a38ba32221 */ /* 0x000fe20000010000 */
[----:B------:R-:W-:Y:S01]  /*4850*/  @P6 FMUL.FTZ R202, R161, R160 ;  /* 0x000000a0a1ca6220 */ /* 0x000fe20000410000 */
[----:B------:R-:W-:Y:S01]  /*4860*/  FMUL.FTZ R161, R96, R161 ;  /* 0x000000a160a17220 */ /* 0x000fe20000410000 */
[----:B------:R-:W-:Y:S01]  /*4870*/  @P2 FADD.FTZ R162, R138, R162 ;  /* 0x000000a28aa22221 */ /* 0x000fe20000010000 */
[----:B------:R-:W-:Y:S01]  /*4880*/  FMUL.FTZ R209, R97, R158 ;  /* 0x0000009e61d17220 */ /* 0x000fe20000410000 */
[----:B------:R-:W-:Y:S01]  /*4890*/  FMUL.FTZ R205, R163, R0 ;  /* 0x00000000a3cd7220 */ /* 0x000fe20000410000 */
[----:B------:R-:W-:Y:S01]  /*48a0*/  SEL R160, R192, R28, P3 ;  /* 0x0000001cc0a07207 */ /* 0x000fe20001800000 */
[----:B------:R-:W-:Y:S01]  /*48b0*/  FMUL.FTZ R158, R162, R0 ;  /* 0x00000000a29e7220 */ /* 0x000fe20000410000 */
[----:B------:R-:W-:Y:S01]  /*48c0*/  FSEL R207, R161, RZ, P6 ;  /* 0x000000ffa1cf7208 */ /* 0x000fe20003000000 */
[----:B------:R-:W-:Y:S01]  /*48d0*/  FMUL.FTZ R205, R205, UR14 ;  /* 0x0000000ecdcd7c20 */ /* 0x000fe20008410000 */
[----:B------:R-:W-:Y:S01]  /*48e0*/  LEA R190, P6, R189, UR16, 0x4 ;  /* 0x00000010bdbe7c11 */ /* 0x000fe2000f8c20ff */
[----:B------:R-:W-:Y:S01]  /*48f0*/  FMUL.FTZ R158, R158, UR14 ;  /* 0x0000000e9e9e7c20 */ /* 0x000fe20008410000 */
[----:B------:R-:W-:Y:S01]  /*4900*/  FSEL R209, R209, RZ, P5 ;  /* 0x000000ffd1d17208 */ /* 0x000fe20002800000 */
[----:B------:R-:W-:Y:S01]  /*4910*/  FMUL.FTZ R167, R99, R205 ;  /* 0x000000cd63a77220 */ /* 0x000fe20000410000 */
[----:B------:R-:W-:Y:S01]  /*4920*/  LEA.HI.X R191, R189, UR17, RZ, 0x4, P6 ;  /* 0x00000011bdbf7c11 */ /* 0x000fe2000b0f24ff */
[----:B------:R-:W-:Y:S01]  /*4930*/  FMUL.FTZ R166, R98, R158 ;  /* 0x0000009e62a67220 */ /* 0x000fe20000410000 */
[----:B------:R-:W-:-:S02]  /*4940*/  LOP3.LUT P5, RZ, R165, 0xff0000, RZ, 0xc0, !PT ;  /* 0x00ff0000a5ff7812 */ /* 0x000fc400078ac0ff */
[----:B------:R-:W-:Y:S02]  /*4950*/  LOP3.LUT P6, RZ, R165, 0xff000000, RZ, 0xc0, !PT ;  /* 0xff000000a5ff7812 */ /* 0x000fe400078cc0ff */
[----:B------:R-:W-:Y:S02]  /*4960*/  FSEL R189, R166, RZ, P5 ;  /* 0x000000ffa6bd7208 */ /* 0x000fe40002800000 */
[----:B------:R-:W-:Y:S02]  /*4970*/  FSEL R167, R167, RZ, P6 ;  /* 0x000000ffa7a77208 */ /* 0x000fe40003000000 */
[----:B------:R-:W-:Y:S02]  /*4980*/  SEL R161, R208, R29, P3 ;  /* 0x0000001dd0a17207 */ /* 0x000fe40001800000 */
[----:B------:R-:W-:Y:S02]  /*4990*/  SEL R162, R162, R30, P3 ;  /* 0x0000001ea2a27207 */ /* 0x000fe40001800000 */
[----:B------:R-:W-:-:S02]  /*49a0*/  SEL R163, R163, R31, P3 ;  /* 0x0000001fa3a37207 */ /* 0x000fc40001800000 */
[----:B------:R-:W-:Y:S01]  /*49b0*/  F2FP.F16.F32.PACK_AB R165, R193, R206 ;  /* 0x000000cec1a5723e */ /* 0x000fe200000000ff */
[----:B------:R-:W-:Y:S01]  /*49c0*/  IMAD.WIDE.U32 R192, R26, 0x10, R240 ;  /* 0x000000101ac07825 */ /* 0x000fe200078e00f0 */
[----:B------:R-:W-:Y:S01]  /*49d0*/  F2FP.F16.F32.PACK_AB R166, R209, R207 ;  /* 0x000000cfd1a6723e */ /* 0x000fe200000000ff */
[----:B------:R0:W-:Y:S01]  /*49e0*/  @P1 STG.E.128 desc[UR4][R156.64+0x10], R160 ;  /* 0x000010a09c001986 */ /* 0x0001e2000c101d04 */
[----:B------:R-:W-:-:S03]  /*49f0*/  F2FP.F16.F32.PACK_AB R167, R167, R189 ;  /* 0x000000bda7a7723e */ /* 0x000fc600000000ff */
[----:B------:R-:W2:Y:S04]  /*4a00*/  LDL.LU R209, [R1+0x13c] ;  /* 0x00013c0001d17983 */ /* 0x000ea80000300800 */
[----:B------:R1:W-:Y:S01]  /*4a10*/  STG.E.128 desc[UR4][R190.64], R164 ;  /* 0x000000a4be007986 */ /* 0x0003e2000c101d04 */
[----:B------:R-:W-:-:S03]  /*4a20*/  MOV R189, RZ ;  /* 0x000000ff00bd7202 */ /* 0x000fc60000000f00 */
[----:B------:R-:W2:Y:S04]  /*4a30*/  LDL.LU R208, [R1+0x148] ;  /* 0x0001480001d07983 */ /* 0x000ea80000300800 */
[----:B------:R-:W2:Y:S04]  /*4a40*/  LDL.LU R207, [R1+0x144] ;  /* 0x0001440001cf7983 */ /* 0x000ea80000300800 */
[----:B0-----:R-:W4:Y:S01]  /*4a50*/  LDG.E.128 R160, desc[UR4][R192.64] ;  /* 0x00000004c0a07981 */ /* 0x001f22000c1e1d00 */
[--C-:B------:R-:W-:Y:S01]  /*4a60*/  @P5 HADD2.F32 R156, -RZ, R159.reuse.H0_H0 ;  /* 0x2000009fff9c5230 */ /* 0x100fe20000004100 */
[----:B------:R-:W-:Y:S01]  /*4a70*/  MOV R157, R176 ;  /* 0x000000b0009d7202 */ /* 0x000fe20000000f00 */
[----:B------:R-:W-:Y:S01]  /*4a80*/  @P6 HADD2.F32 R159, -RZ, R159.H1_H1 ;  /* 0x3000009fff9f6230 */ /* 0x000fe20000004100 */
[----:B------:R-:W2:Y:S01]  /*4a90*/  LDL.LU R206, [R1+0x150] ;  /* 0x0001500001ce7983 */ /* 0x000ea20000300800 */
[----:B-1----:R-:W-:Y:S01]  /*4aa0*/  HFMA2.MMA R190, -RZ, RZ, 0, 0 ;  /* 0x00000000ffbe7435 */ /* 0x002fe200000001ff */
[----:B------:R-:W-:Y:S01]  /*4ab0*/  @P5 FMUL.FTZ R189, R158, R156 ;  /* 0x0000009c9ebd5220 */ /* 0x000fe20000410000 */
[----:B------:R-:W-:Y:S01]  /*4ac0*/  FMUL.FTZ R158, R2, R169 ;  /* 0x000000a9029e7220 */ /* 0x000fe20000410000 */
[----:B------:R-:W-:Y:S01]  /*4ad0*/  LOP3.LUT P5, RZ, R157, 0xff, RZ, 0xc0, !PT ;  /* 0x000000ff9dff7812 */ /* 0x000fe200078ac0ff */
[-CC-:B------:R-:W-:Y:S01]  /*4ae0*/  FFMA.FTZ R165, R172, R25.reuse, R24.reuse ;  /* 0x00000019aca57223 */ /* 0x180fe20000010018 */
[----:B------:R-:W-:Y:S01]  /*4af0*/  FFMA.FTZ R164, R173, R25, R24 ;  /* 0x00000019ada47223 */ /* 0x000fe20000010018 */
[----:B------:R-:W-:Y:S01]  /*4b00*/  @P6 FMUL.FTZ R190, R205, R159 ;  /* 0x0000009fcdbe6220 */ /* 0x000fe20000410000 */
[----:B------:R-:W-:Y:S01]  /*4b10*/  FMUL.FTZ R159, R2, R27 ;  /* 0x0000001b029f7220 */ /* 0x000fe20000410000 */
[----:B------:R-:W-:Y:S01]  /*4b20*/  LOP3.LUT P6, RZ, R176, 0xff00, RZ, 0xc0, !PT ;  /* 0x0000ff00b0ff7812 */ /* 0x000fe200078cc0ff */
[----:B------:R-:W-:Y:S01]  /*4b30*/  @P2 FADD.FTZ R158, R141, R158 ;  /* 0x0000009e8d9e2221 */ /* 0x000fe20000010000 */
[----:B------:R-:W-:Y:S01]  /*4b40*/  FADD.FTZ R165, R178, -R165 ;  /* 0x800000a5b2a57221 */ /* 0x000fe20000010000 */
[----:B------:R-:W-:Y:S01]  /*4b50*/  @P2 FADD.FTZ R159, R140, R159 ;  /* 0x0000009f8c9f2221 */ /* 0x000fe20000010000 */
[----:B------:R-:W-:Y:S01]  /*4b60*/  HFMA2.MMA R178, -RZ, RZ, 0, 0 ;  /* 0x00000000ffb27435 */ /* 0x000fe200000001ff */
[-C--:B------:R-:W-:Y:S01]  /*4b70*/  FMUL.FTZ R156, R158, R0.reuse ;  /* 0x000000009e9c7220 */ /* 0x080fe20000410000 */
[----:B------:R-:W-:Y:S01]  /*4b80*/  FADD.FTZ R164, R179, -R164 ;  /* 0x800000a4b3a47221 */ /* 0x000fe20000010000 */
[----:B------:R-:W-:Y:S01]  /*4b90*/  FMUL.FTZ R27, R159, R0 ;  /* 0x000000009f1b7220 */ /* 0x000fe20000410000 */
[----:B------:R-:W-:Y:S01]  /*4ba0*/  FMUL.FTZ R165, R2, R165 ;  /* 0x000000a502a57220 */ /* 0x000fe20000410000 */
[----:B------:R-:W-:Y:S01]  /*4bb0*/  FMUL.FTZ R156, R156, UR14 ;  /* 0x0000000e9c9c7c20 */ /* 0x000fe20008410000 */
[----:B------:R-:W-:Y:S01]  /*4bc0*/  MOV R169, RZ ;  /* 0x000000ff00a97202 */ /* 0x000fe20000000f00 */
[----:B------:R-:W-:Y:S01]  /*4bd0*/  FMUL.FTZ R27, R27, UR14 ;  /* 0x0000000e1b1b7c20 */ /* 0x000fe20008410000 */
[----:B------:R-:W-:Y:S01]  /*4be0*/  FMUL.FTZ R164, R2, R164 ;  /* 0x000000a402a47220 */ /* 0x000fe20000410000 */
[----:B------:R-:W-:Y:S01]  /*4bf0*/  FMUL.FTZ R173, R101, R156 ;  /* 0x0000009c65ad7220 */ /* 0x000fe20000410000 */
[----:B------:R-:W-:Y:S01]  /*4c00*/  @P2 FADD.FTZ R165, R142, R165 ;  /* 0x000000a58ea52221 */ /* 0x000fe20000010000 */
[----:B------:R-:W-:Y:S01]  /*4c10*/  FMUL.FTZ R172, R100, R27 ;  /* 0x0000001b64ac7220 */ /* 0x000fe20000410000 */
[----:B------:R-:W-:Y:S01]  /*4c20*/  @P2 FADD.FTZ R164, R143, R164 ;  /* 0x000000a48fa42221 */ /* 0x000fe20000010000 */
[----:B------:R-:W-:Y:S01]  /*4c30*/  FFMA.FTZ R167, R180, R25, R24 ;  /* 0x00000019b4a77223 */ /* 0x000fe20000010018 */
[----:B------:R-:W-:Y:S01]  /*4c40*/  FSEL R173, R173, RZ, P6 ;  /* 0x000000ffadad7208 */ /* 0x000fe20003000000 */
[----:B------:R-:W-:Y:S01]  /*4c50*/  HFMA2.MMA R179, -RZ, RZ, 0, 0 ;  /* 0x00000000ffb37435 */ /* 0x000fe200000001ff */
[----:B------:R-:W-:Y:S01]  /*4c60*/  FSEL R172, R172, RZ, P5 ;  /* 0x000000ffacac7208 */ /* 0x000fe20002800000 */
[----:B------:R-:W-:Y:S01]  /*4c70*/  FADD.FTZ R167, R181, -R167 ;  /* 0x800000a7b5a77221 */ /* 0x000fe20000010000 */
[----:B------:R-:W-:Y:S01]  /*4c80*/  CS2R R180, SRZ ;  /* 0x0000000000b47805 */ /* 0x000fe2000001ff00 */
[C---:B------:R-:W-:Y:S01]  /*4c90*/  FMUL.FTZ R166, R2.reuse, R182 ;  /* 0x000000b602a67220 */ /* 0x040fe20000410000 */
[----:B------:R-:W-:Y:S01]  /*4ca0*/  MOV R182, RZ ;  /* 0x000000ff00b67202 */ /* 0x000fe20000000f00 */
[----:B------:R-:W-:Y:S01]  /*4cb0*/  FMUL.FTZ R167, R2, R167 ;  /* 0x000000a702a77220 */ /* 0x000fe20000410000 */
[----:B------:R-:W-:Y:S01]  /*4cc0*/  F2FP.F16.F32.PACK_AB R172, R173, R172 ;  /* 0x000000acadac723e */ /* 0x000fe200000000ff */
[----:B------:R-:W-:Y:S01]  /*4cd0*/  @P2 FADD.FTZ R166, R145, R166 ;  /* 0x000000a691a62221 */ /* 0x000fe20000010000 */
[----:B------:R-:W2:Y:S01]  /*4ce0*/  LDL.LU R205, [R1+0x14c] ;  /* 0x00014c0001cd7983 */ /* 0x000ea20000300800 */
[----:B------:R-:W-:-:S03]  /*4cf0*/  @P2 FADD.FTZ R167, R144, R167 ;  /* 0x000000a790a72221 */ /* 0x000fc60000010000 */
[----:B------:R-:W2:Y:S04]  /*4d00*/  LDL.LU R193, [R1+0x158] ;  /* 0x0001580001c17983 */ /* 0x000ea80000300800 */
[----:B------:R-:W2:Y:S01]  /*4d10*/  LDL.LU R192, [R1+0x154] ;  /* 0x0001540001c07983 */ /* 0x000ea20000300800 */
[-CC-:B------:R-:W-:Y:S01]  /*4d20*/  FFMA.FTZ R10, R10, R25.reuse, R24.reuse ;  /* 0x000000190a0a7223 */ /* 0x180fe20000010018 */
[----:B------:R-:W-:-:S03]  /*4d30*/  FFMA.FTZ R11, R11, R25, R24 ;  /* 0x000000190b0b7223 */ /* 0x000fc60000010018 */
[----:B------:R-:W-:Y:S01]  /*4d40*/  FADD.FTZ R10, R14, -R10 ;  /* 0x8000000a0e0a7221 */ /* 0x000fe20000010000 */
[----:B------:R-:W-:Y:S01]  /*4d50*/  FADD.FTZ R11, R15, -R11 ;  /* 0x8000000b0f0b7221 */ /* 0x000fe20000010000 */
[----:B------:R-:W-:Y:S01]  /*4d60*/  CS2R R14, SRZ ;  /* 0x00000000000e7805 */ /* 0x000fe2000001ff00 */
[--C-:B----4-:R-:W-:Y:S02]  /*4d70*/  @P5 HADD2.F32 R157, -RZ, R160.reuse.H0_H0 ;  /* 0x200000a0ff9d5230 */ /* 0x110fe40000004100 */
[----:B------:R-:W-:-:S03]  /*4d80*/  @P6 HADD2.F32 R160, -RZ, R160.H1_H1 ;  /* 0x300000a0ffa06230 */ /* 0x000fc60000004100 */
[----:B------:R-:W-:Y:S01]  /*4d90*/  @P5 FMUL.FTZ R178, R27, R157 ;  /* 0x0000009d1bb25220 */ /* 0x000fe20000410000 */
[----:B------:R-:W-:Y:S01]  /*4da0*/  LOP3.LUT P5, RZ, R176, 0xff0000, RZ, 0xc0, !PT ;  /* 0x00ff0000b0ff7812 */ /* 0x000fe200078ac0ff */
[----:B------:R-:W-:Y:S01]  /*4db0*/  @P6 FMUL.FTZ R169, R156, R160 ;  /* 0x000000a09ca96220 */ /* 0x000fe20000410000 */
[----:B------:R-:W-:Y:S01]  /*4dc0*/  LOP3.LUT P6, RZ, R176, 0xff000000, RZ, 0xc0, !PT ;  /* 0xff000000b0ff7812 */ /* 0x000fe200078cc0ff */
[-C--:B------:R-:W-:Y:S01]  /*4dd0*/  FMUL.FTZ R27, R165, R0.reuse ;  /* 0x00000000a51b7220 */ /* 0x080fe20000410000 */
[----:B------:R-:W-:Y:S01]  /*4de0*/  FMUL.FTZ R157, R164, R0 ;  /* 0x00000000a49d7220 */ /* 0x000fe20000410000 */
[----:B------:R-:W-:Y:S02]  /*4df0*/  FFMA.FTZ R176, R186, R25, R24 ;  /* 0x00000019bab07223 */ /* 0x000fe40000010018 */
[----:B------:R-:W-:Y:S01]  /*4e00*/  FMUL.FTZ R27, R27, UR14 ;  /* 0x0000000e1b1b7c20 */ /* 0x000fe20008410000 */
[----:B------:R-:W-:Y:S01]  /*4e10*/  FMUL.FTZ R157, R157, UR14 ;  /* 0x0000000e9d9d7c20 */ /* 0x000fe20008410000 */
[----:B------:R-:W-:-:S02]  /*4e20*/  FADD.FTZ R176, R187, -R176 ;  /* 0x800000b0bbb07221 */ /* 0x000fc40000010000 */
[----:B------:R-:W-:Y:S01]  /*4e30*/  FMUL.FTZ R160, R102, R27 ;  /* 0x0000001b66a07220 */ /* 0x000fe20000410000 */
[----:B------:R-:W-:Y:S01]  /*4e40*/  FMUL.FTZ R191, R103, R157 ;  /* 0x0000009d67bf7220 */ /* 0x000fe20000410000 */
[--C-:B------:R-:W-:Y:S02]  /*4e50*/  @P5 HADD2.F32 R156, -RZ, R161.reuse.H0_H0 ;  /* 0x200000a1ff9c5230 */ /* 0x100fe40000004100 */
[----:B------:R-:W-:Y:S01]  /*4e60*/  FMUL.FTZ R176, R2, R176 ;  /* 0x000000b002b07220 */ /* 0x000fe20000410000 */
[----:B------:R-:W-:Y:S01]  /*4e70*/  @P6 HADD2.F32 R161, -RZ, R161.H1_H1 ;  /* 0x300000a1ffa16230 */ /* 0x000fe20000004100 */
[----:B------:R-:W-:Y:S01]  /*4e80*/  FSEL R183, R160, RZ, P5 ;  /* 0x000000ffa0b77208 */ /* 0x000fe20002800000 */
[----:B------:R-:W-:Y:S01]  /*4e90*/  @P5 FMUL.FTZ R179, R27, R156 ;  /* 0x0000009c1bb35220 */ /* 0x000fe20000410000 */
[----:B------:R-:W-:Y:S02]  /*4ea0*/  LOP3.LUT P5, RZ, R177, 0xff, RZ, 0xc0, !PT ;  /* 0x000000ffb1ff7812 */ /* 0x000fe400078ac0ff */
[----:B------:R-:W-:Y:S01]  /*4eb0*/  @P6 FMUL.FTZ R180, R157, R161 ;  /* 0x000000a19db46220 */ /* 0x000fe20000410000 */
[----:B------:R-:W-:Y:S01]  /*4ec0*/  FSEL R191, R191, RZ, P6 ;  /* 0x000000ffbfbf7208 */ /* 0x000fe20003000000 */
[----:B------:R-:W0:Y:S01]  /*4ed0*/  @P1 LDC.64 R156, c[0x0][0x308] ;  /* 0x0000c200ff9c1b82 */ /* 0x000e220000000a00 */
[----:B------:R-:W-:Y:S01]  /*4ee0*/  LOP3.LUT P6, RZ, R177, 0xff00, RZ, 0xc0, !PT ;  /* 0x0000ff00b1ff7812 */ /* 0x000fe200078cc0ff */
[-C--:B------:R-:W-:Y:S01]  /*4ef0*/  FMUL.FTZ R27, R167, R0.reuse ;  /* 0x00000000a71b7220 */ /* 0x080fe20000410000 */
[----:B------:R-:W-:Y:S01]  /*4f00*/  FMUL.FTZ R161, R166, R0 ;  /* 0x00000000a6a17220 */ /* 0x000fe20000410000 */
[----:B------:R-:W-:Y:S01]  /*4f10*/  @P2 FADD.FTZ R176, R147, R176 ;  /* 0x000000b093b02221 */ /* 0x000fe20000010000 */
[----:B------:R-:W-:Y:S01]  /*4f20*/  F2FP.F16.F32.PACK_AB R173, R191, R183 ;  /* 0x000000b7bfad723e */ /* 0x000fe200000000ff */
[----:B------:R-:W-:Y:S01]  /*4f30*/  FMUL.FTZ R27, R27, UR14 ;  /* 0x0000000e1b1b7c20 */ /* 0x000fe20008410000 */
[----:B------:R-:W-:Y:S01]  /*4f40*/  FMUL.FTZ R161, R161, UR14 ;  /* 0x0000000ea1a17c20 */ /* 0x000fe20008410000 */
[----:B------:R-:W4:Y:S01]  /*4f50*/  LDL.LU R191, [R1+0x160] ;  /* 0x0001600001bf7983 */ /* 0x000f220000300800 */
[----:B------:R-:W-:-:S02]  /*4f60*/  @P5 HADD2.F32 R160, -RZ, R162.H0_H0 ;  /* 0x200000a2ffa05230 */ /* 0x000fc40000004100 */
[----:B------:R-:W-:Y:S01]  /*4f70*/  FMUL.FTZ R174, R104, R27 ;  /* 0x0000001b68ae7220 */ /* 0x000fe20000410000 */
[----:B------:R-:W-:Y:S01]  /*4f80*/  FMUL.FTZ R175, R105, R161 ;  /* 0x000000a169af7220 */ /* 0x000fe20000410000 */
[----:B------:R-:W4:Y:S01]  /*4f90*/  LDL.LU R187, [R1+0x15c] ;  /* 0x00015c0001bb7983 */ /* 0x000f220000300800 */
[----:B------:R-:W-:Y:S02]  /*4fa0*/  @P6 HADD2.F32 R162, -RZ, R162.H1_H1 ;  /* 0x300000a2ffa26230 */ /* 0x000fe40000004100 */
[----:B------:R-:W-:Y:S01]  /*4fb0*/  @P5 FMUL.FTZ R181, R27, R160 ;  /* 0x000000a01bb55220 */ /* 0x000fe20000410000 */
[----:B------:R-:W-:Y:S01]  /*4fc0*/  FSEL R174, R174, RZ, P5 ;  /* 0x000000ffaeae7208 */ /* 0x000fe20002800000 */
[----:B------:R-:W4:Y:S01]  /*4fd0*/  LDL.LU R186, [R1+0x168] ;  /* 0x0001680001ba7983 */ /* 0x000f220000300800 */
[----:B------:R-:W-:Y:S01]  /*4fe0*/  LEA R160, P5, R26, UR16, 0x4 ;  /* 0x000000101aa07c11 */ /* 0x000fe2000f8a20ff */
[----:B------:R-:W-:Y:S01]  /*4ff0*/  @P6 FMUL.FTZ R182, R161, R162 ;  /* 0x000000a2a1b66220 */ /* 0x000fe20000410000 */
[----:B------:R-:W-:Y:S01]  /*5000*/  FMUL.FTZ R162, R176, R0 ;  /* 0x00000000b0a27220 */ /* 0x000fe20000410000 */
[----:B------:R-:W-:-:S02]  /*5010*/  FSEL R175, R175, RZ, P6 ;  /* 0x000000ffafaf7208 */ /* 0x000fc40003000000 */
[C---:B------:R-:W-:Y:S01]  /*5020*/  LEA.HI.X R161, R26.reuse, UR17, RZ, 0x4, P5 ;  /* 0x000000111aa17c11 */ /* 0x040fe2000a8f24ff */
[----:B0-----:R-:W-:-:S04]  /*5030*/  @P1 IMAD.WIDE.U32 R26, R26, 0x20, R156 ;  /* 0x000000201a1a1825 */ /* 0x001fc800078e009c */
[----:B------:R-:W-:Y:S01]  /*5040*/  FMUL.FTZ R157, R184, R0 ;  /* 0x00000000b89d7220 */ /* 0x000fe20000410000 */
[----:B------:R-:W-:Y:S01]  /*5050*/  FMUL.FTZ R162, R162, UR14 ;  /* 0x0000000ea2a27c20 */ /* 0x000fe20008410000 */
[----:B------:R-:W-:Y:S02]  /*5060*/  LOP3.LUT P6, RZ, R177, 0xff0000, RZ, 0xc0, !PT ;  /* 0x00ff0000b1ff7812 */ /* 0x000fe400078cc0ff */
[----:B------:R-:W-:Y:S01]  /*5070*/  FMUL.FTZ R183, R157, UR14 ;  /* 0x0000000e9db77c20 */ /* 0x000fe20008410000 */
[----:B------:R-:W-:Y:S01]  /*5080*/  LOP3.LUT P5, RZ, R177, 0xff000000, RZ, 0xc0, !PT ;  /* 0xff000000b1ff7812 */ /* 0x000fe200078ac0ff */
[----:B------:R-:W-:Y:S01]  /*5090*/  FMUL.FTZ R177, R107, R162 ;  /* 0x000000a26bb17220 */ /* 0x000fe20000410000 */
[----:B------:R-:W-:Y:S01]  /*50a0*/  SEL R156, R159, R32, P3 ;  /* 0x000000209f9c7207 */ /* 0x000fe20001800000 */
[----:B------:R-:W-:Y:S01]  /*50b0*/  FMUL.FTZ R185, R106, R183 ;  /* 0x000000b76ab97220 */ /* 0x000fe20000410000 */
[----:B------:R-:W-:Y:S02]  /*50c0*/  SEL R157, R158, R33, P3 ;  /* 0x000000219e9d7207 */ /* 0x000fe40001800000 */
[----:B------:R-:W-:-:S02]  /*50d0*/  FSEL R177, R177, RZ, P5 ;  /* 0x000000ffb1b17208 */ /* 0x000fc40002800000 */
[----:B------:R-:W-:Y:S02]  /*50e0*/  FSEL R185, R185, RZ, P6 ;  /* 0x000000ffb9b97208 */ /* 0x000fe40003000000 */
[----:B------:R-:W-:Y:S02]  /*50f0*/  SEL R158, R165, R34, P3 ;  /* 0x00000022a59e7207 */ /* 0x000fe40001800000 */
[----:B------:R-:W-:Y:S02]  /*5100*/  SEL R159, R164, R35, P3 ;  /* 0x00000023a49f7207 */ /* 0x000fe40001800000 */
[----:B------:R-:W-:Y:S02]  /*5110*/  SEL R164, R167, R28, P3 ;  /* 0x0000001ca7a47207 */ /* 0x000fe40001800000 */
[----:B------:R-:W-:Y:S02]  /*5120*/  SEL R165, R166, R29, P3 ;  /* 0x0000001da6a57207 */ /* 0x000fe40001800000 */
[----:B------:R-:W-:-:S02]  /*5130*/  SEL R166, R184, R30, P3 ;  /* 0x0000001eb8a67207 */ /* 0x000fc40001800000 */
[----:B------:R-:W-:Y:S02]  /*5140*/  SEL R167, R176, R31, P3 ;  /* 0x0000001fb0a77207 */ /* 0x000fe40001800000 */
[----:B------:R-:W-:Y:S02]  /*5150*/  F2FP.F16.F32.PACK_AB R174, R175, R174 ;  /* 0x000000aeafae723e */ /* 0x000fe400000000ff */
[----:B------:R-:W-:Y:S01]  /*5160*/  F2FP.F16.F32.PACK_AB R175, R177, R185 ;  /* 0x000000b9b1af723e */ /* 0x000fe200000000ff */
[----:B------:R-:W-:Y:S01]  /*5170*/  IMAD.WIDE.U32 R176, R3, 0x10, R240 ;  /* 0x0000001003b07825 */ /* 0x000fe200078e00f0 */
[----:B------:R0:W-:Y:S04]  /*5180*/  @P1 STG.E.128 desc[UR4][R26.64], R156 ;  /* 0x0000009c1a001986 */ /* 0x0001e8000c101d04 */
[----:B------:R1:W-:Y:S04]  /*5190*/  @P1 STG.E.128 desc[UR4][R26.64+0x10], R164 ;  /* 0x000010a41a001986 */ /* 0x0003e8000c101d04 */
[----:B------:R3:W-:Y:S04]  /*51a0*/  STG.E.128 desc[UR4][R160.64], R172 ;  /* 0x000000aca0007986 */ /* 0x0007e8000c101d04 */
[----:B------:R-:W4:Y:S04]  /*51b0*/  LDL.LU R185, [R1+0x164] ;  /* 0x0001640001b97983 */ /* 0x000f280000300800 */
[----:B------:R-:W4:Y:S04]  /*51c0*/  LDL.LU R184, [R1+0x170] ;  /* 0x0001700001b87983 */ /* 0x000f280000300800 */
[----:B0-----:R-:W4:Y:S01]  /*51d0*/  LDG.E.128 R156, desc[UR4][R176.64] ;  /* 0x00000004b09c7981 */ /* 0x001f22000c1e1d00 */
[----:B-1----:R-:W-:Y:S01]  /*51e0*/  HFMA2.MMA R26, -RZ, RZ, 0, 0 ;  /* 0x00000000ff1a7435 */ /* 0x002fe200000001ff */
[----:B------:R-:W-:-:S05]  /*51f0*/  @P6 HADD2.F32 R27, -RZ, R163.H0_H0 ;  /* 0x200000a3ff1b6230 */ /* 0x000fca0000004100 */
[----:B------:R-:W-:Y:S02]  /*5200*/  @P6 FMUL.FTZ R26, R183, R27 ;  /* 0x0000001bb71a6220 */ /* 0x000fe40000410000 */
[----:B------:R-:W4:Y:S04]  /*5210*/  LDL.LU R183, [R1+0x16c] ;  /* 0x00016c0001b77983 */ /* 0x000f280000300800 */
[----:B------:R-:W4:Y:S04]  /*5220*/  LDL.LU R177, [R1+0x178] ;  /* 0x0001780001b17983 */ /* 0x000f280000300800 */
[----:B------:R-:W4:Y:S04]  /*5230*/  LDL.LU R176, [R1+0x174] ;  /* 0x0001740001b07983 */ /* 0x000f280000300800 */
[----:B---3--:R-:W3:Y:S04]  /*5240*/  LDL.LU R175, [R1+0x180] ;  /* 0x0001800001af7983 */ /* 0x008ee80000300800 */
[----:B------:R-:W3:Y:S01]  /*5250*/  LDL.LU R174, [R1+0x17c] ;  /* 0x00017c0001ae7983 */ /* 0x000ee20000300800 */
[----:B------:R-:W-:-:S03]  /*5260*/  @P5 HADD2.F32 R163, -RZ, R163.H1_H1 ;  /* 0x300000a3ffa35230 */ /* 0x000fc60000004100 */
[----:B------:R-:W3:Y:S04]  /*5270*/  LDL.LU R173, [R1+0x188] ;  /* 0x0001880001ad7983 */ /* 0x000ee80000300800 */
[----:B------:R-:W3:Y:S01]  /*5280*/  LDL.LU R172, [R1+0x184] ;  /* 0x0001840001ac7983 */ /* 0x000ee20000300800 */
[----:B------:R-:W-:-:S03]  /*5290*/  MOV R160, R170 ;  /* 0x000000aa00a07202 */ /* 0x000fc60000000f00 */
[----:B------:R-:W3:Y:S01]  /*52a0*/  LDL.LU R167, [R1+0x190] ;  /* 0x0001900001a77983 */ /* 0x000ee20000300800 */
[----:B------:R-:W-:-:S03]  /*52b0*/  @P5 FMUL.FTZ R15, R162, R163 ;  /* 0x000000a3a20f5220 */ /* 0x000fc60000410000 */
[----:B------:R-:W3:Y:S04]  /*52c0*/  LDL.LU R166, [R1+0x18c] ;  /* 0x00018c0001a67983 */ /* 0x000ee80000300800 */
[----:B------:R-:W3:Y:S01]  /*52d0*/  LDL.LU R165, [R1+0x198] ;  /* 0x0001980001a57983 */ /* 0x000ee20000300800 */
[----:B------:R-:W-:-:S03]  /*52e0*/  LOP3.LUT P6, RZ, R160, 0xff, RZ, 0xc0, !PT ;  /* 0x000000ffa0ff7812 */ /* 0x000fc600078cc0ff */
[----:B------:R-:W3:Y:S04]  /*52f0*/  LDL.LU R164, [R1+0x194] ;  /* 0x0001940001a47983 */ /* 0x000ee80000300800 */
[----:B------:R-:W3:Y:S04]  /*5300*/  LDL.LU R163, [R1+0x1a0] ;  /* 0x0001a00001a37983 */ /* 0x000ee80000300800 */
[----:B------:R-:W3:Y:S04]  /*5310*/  LDL.LU R162, [R1+0x19c] ;  /* 0x00019c0001a27983 */ /* 0x000ee80000300800 */
[----:B------:R-:W3:Y:S04]  /*5320*/  LDL.LU R161, [R1+0x1a8] ;  /* 0x0001a80001a17983 */ /* 0x000ee80000300800 */
[----:B------:R-:W3:Y:S01]  /*5330*/  LDL.LU R160, [R1+0x1a4] ;  /* 0x0001a40001a07983 */ /* 0x000ee20000300800 */
[-CC-:B------:R-:W-:Y:S01]  /*5340*/  FFMA.FTZ R8, R8, R25.reuse, R24.reuse ;  /* 0x0000001908087223 */ /* 0x180fe20000010018 */
[----:B------:R-:W-:-:S03]  /*5350*/  FFMA.FTZ R9, R9, R25, R24 ;  /* 0x0000001909097223 */ /* 0x000fc60000010018 */
[----:B------:R-:W-:Y:S01]  /*5360*/  FADD.FTZ R12, R12, -R8 ;  /* 0x800000080c0c7221 */ /* 0x000fe20000010000 */
[----:B------:R-:W-:Y:S02]  /*5370*/  FADD.FTZ R13, R13, -R9 ;  /* 0x800000090d0d7221 */ /* 0x000fe40000010000 */
        /* <DEDUP_REMOVED lines=24> */
[----:B------:R-:W-:Y:S01]  /*5500*/  @P2 FADD.FTZ R22, R155, R22 ;  /* 0x000000169b162221 */ /* 0x000fe20000010000 */
[----:B------:R-:W-:-:S02]  /*5510*/  LOP3.LUT P5, RZ, R170, 0xff00, RZ, 0xc0, !PT ;  /* 0x0000ff00aaff7812 */ /* 0x000fc400078ac0ff */
[----:B------:R-:W-:Y:S01]  /*5520*/  LOP3.LUT P2, RZ, R170, 0xff0000, RZ, 0xc0, !PT ;  /* 0x00ff0000aaff7812 */ /* 0x000fe2000784c0ff */
[-C--:B------:R-:W-:Y:S01]  /*5530*/  FMUL.FTZ R17, R12, R0.reuse ;  /* 0x000000000c117220 */ /* 0x080fe20000410000 */
[C---:B------:R-:W-:Y:S01]  /*5540*/  SEL R33, R13.reuse, R33, P3 ;  /* 0x000000210d217207 */ /* 0x040fe20001800000 */
[----:B------:R-:W-:Y:S01]  /*5550*/  FMUL.FTZ R13, R13, R0 ;  /* 0x000000000d0d7220 */ /* 0x000fe20000410000 */
[----:B0-----:R-:W-:-:S04]  /*5560*/  @P1 IMAD.WIDE.U32 R8, R243, 0x20, R8 ;  /* 0x00000020f3081825 */ /* 0x001fc800078e0008 */
[----:B------:R-:W-:Y:S01]  /*5570*/  FMUL.FTZ R17, R17, UR14 ;  /* 0x0000000e11117c20 */ /* 0x000fe20008410000 */
[----:B------:R-:W-:Y:S02]  /*5580*/  SEL R32, R12, R32, P3 ;  /* 0x000000200c207207 */ /* 0x000fe40001800000 */
[----:B------:R-:W-:Y:S02]  /*5590*/  SEL R34, R10, R34, P3 ;  /* 0x000000220a227207 */ /* 0x000fe40001800000 */
[----:B------:R-:W-:Y:S02]  /*55a0*/  SEL R35, R11, R35, P3 ;  /* 0x000000230b237207 */ /* 0x000fe40001800000 */
[----:B------:R-:W-:Y:S02]  /*55b0*/  SEL R28, R16, R28, P3 ;  /* 0x0000001c101c7207 */ /* 0x000fe40001800000 */
[----:B------:R-:W-:Y:S02]  /*55c0*/  SEL R29, R18, R29, P3 ;  /* 0x0000001d121d7207 */ /* 0x000fe40001800000 */
[----:B------:R-:W-:-:S02]  /*55d0*/  SEL R30, R20, R30, P3 ;  /* 0x0000001e141e7207 */ /* 0x000fc40001800000 */
[----:B------:R-:W-:Y:S01]  /*55e0*/  SEL R31, R22, R31, P3 ;  /* 0x0000001f161f7207 */ /* 0x000fe20001800000 */
[-C--:B------:R-:W-:Y:S01]  /*55f0*/  FMUL.FTZ R10, R10, R0.reuse ;  /* 0x000000000a0a7220 */ /* 0x080fe20000410000 */
[----:B------:R-:W-:Y:S01]  /*5600*/  FMUL.FTZ R13, R13, UR14 ;  /* 0x0000000e0d0d7c20 */ /* 0x000fe20008410000 */
[----:B------:R-:W-:Y:S01]  /*5610*/  FADD.FTZ R231, R234, R231 ;  /* 0x000000e7eae77221 */ /* 0x000fe20000010000 */
[----:B------:R-:W-:Y:S01]  /*5620*/  FADD.FTZ R230, R233, R230 ;  /* 0x000000e6e9e67221 */ /* 0x000fe20000010000 */
[----:B------:R-:W-:Y:S01]  /*5630*/  FADD.FTZ R229, R218, R229 ;  /* 0x000000e5dae57221 */ /* 0x000fe20000010000 */
[----:B------:R-:W-:Y:S01]  /*5640*/  @P1 STG.E.128 desc[UR4][R8.64], R32 ;  /* 0x0000002008001986 */ /* 0x000fe2000c101d04 */
[----:B------:R-:W-:Y:S01]  /*5650*/  FADD.FTZ R228, R217, R228 ;  /* 0x000000e4d9e47221 */ /* 0x000fe20000010000 */
[----:B------:R-:W-:Y:S01]  /*5660*/  FMUL.FTZ R10, R10, UR14 ;  /* 0x0000000e0a0a7c20 */ /* 0x000fe20008410000 */
[----:B------:R-:W-:Y:S01]  /*5670*/  FADD.FTZ R227, R215, R227 ;  /* 0x000000e3d7e37221 */ /* 0x000fe20000010000 */
[----:B------:R0:W-:Y:S01]  /*5680*/  @P1 STG.E.128 desc[UR4][R8.64+0x10], R28 ;  /* 0x0000101c08001986 */ /* 0x0001e2000c101d04 */
[----:B------:R-:W-:Y:S01]  /*5690*/  FADD.FTZ R226, R214, R226 ;  /* 0x000000e2d6e27221 */ /* 0x000fe20000010000 */
[-C--:B------:R-:W-:Y:S01]  /*56a0*/  FMUL.FTZ R11, R11, R0.reuse ;  /* 0x000000000b0b7220 */ /* 0x080fe20000410000 */
[-C--:B------:R-:W-:Y:S01]  /*56b0*/  FMUL.FTZ R16, R16, R0.reuse ;  /* 0x0000000010107220 */ /* 0x080fe20000410000 */
[----:B------:R-:W-:Y:S01]  /*56c0*/  STL [R1+0x110], R231 ;  /* 0x000110e701007387 */ /* 0x000fe20000100800 */
[-C--:B------:R-:W-:Y:S01]  /*56d0*/  FMUL.FTZ R18, R18, R0.reuse ;  /* 0x0000000012127220 */ /* 0x080fe20000410000 */
[-C--:B------:R-:W-:Y:S01]  /*56e0*/  FMUL.FTZ R20, R20, R0.reuse ;  /* 0x0000000014147220 */ /* 0x080fe20000410000 */
[----:B------:R-:W-:Y:S01]  /*56f0*/  FADD.FTZ R225, R168, R225 ;  /* 0x000000e1a8e17221 */ /* 0x000fe20000010000 */
[----:B------:R-:W-:Y:S01]  /*5700*/  STL [R1+0x10c], R230 ;  /* 0x00010ce601007387 */ /* 0x000fe20000100800 */
[----:B------:R-:W-:Y:S01]  /*5710*/  FMUL.FTZ R0, R22, R0 ;  /* 0x0000000016007220 */ /* 0x000fe20000410000 */
[----:B------:R-:W-:Y:S01]  /*5720*/  FADD.FTZ R224, R188, R224 ;  /* 0x000000e0bce07221 */ /* 0x000fe20000010000 */
[----:B------:R-:W-:Y:S01]  /*5730*/  MOV R21, RZ ;  /* 0x000000ff00157202 */ /* 0x000fe20000000f00 */
[----:B------:R-:W-:Y:S01]  /*5740*/  STL [R1+0x118], R229 ;  /* 0x000118e501007387 */ /* 0x000fe20000100800 */
[----:B------:R-:W-:Y:S01]  /*5750*/  FADD.FTZ R223, R196, R223 ;  /* 0x000000dfc4df7221 */ /* 0x000fe20000010000 */
[----:B0-----:R-:W-:Y:S01]  /*5760*/  FMUL.FTZ R8, R109, R13 ;  /* 0x0000000d6d087220 */ /* 0x001fe20000410000 */
[----:B------:R-:W-:Y:S01]  /*5770*/  FMUL.FTZ R9, R110, R10 ;  /* 0x0000000a6e097220 */ /* 0x000fe20000410000 */
[----:B------:R-:W-:Y:S01]  /*5780*/  STL [R1+0x114], R228 ;  /* 0x000114e401007387 */ /* 0x000fe20000100800 */
[----:B------:R-:W-:Y:S01]  /*5790*/  FADD.FTZ R222, R198, R222 ;  /* 0x000000dec6de7221 */ /* 0x000fe20000010000 */
[----:B------:R-:W-:Y:S01]  /*57a0*/  FADD.FTZ R221, R197, R221 ;  /* 0x000000ddc5dd7221 */ /* 0x000fe20000010000 */
[----:B------:R-:W-:Y:S01]  /*57b0*/  FSEL R8, R8, RZ, P5 ;  /* 0x000000ff08087208 */ /* 0x000fe20002800000 */
[----:B------:R-:W-:Y:S01]  /*57c0*/  STL [R1+0x120], R227 ;  /* 0x000120e301007387 */ /* 0x000fe20000100800 */
[----:B------:R-:W-:Y:S01]  /*57d0*/  FADD.FTZ R220, R210, R220 ;  /* 0x000000dcd2dc7221 */ /* 0x000fe20000010000 */
[----:B------:R-:W-:Y:S01]  /*57e0*/  FMUL.FTZ R22, R11, UR14 ;  /* 0x0000000e0b167c20 */ /* 0x000fe20008410000 */
[----:B------:R-:W-:Y:S01]  /*57f0*/  FMUL.FTZ R16, R16, UR14 ;  /* 0x0000000e10107c20 */ /* 0x000fe20008410000 */
[----:B------:R-:W-:Y:S01]  /*5800*/  STL [R1+0x11c], R226 ;  /* 0x00011ce201007387 */ /* 0x000fe20000100800 */
[----:B------:R-:W-:Y:S01]  /*5810*/  FMUL.FTZ R20, R20, UR14 ;  /* 0x0000000e14147c20 */ /* 0x000fe20008410000 */
[----:B------:R-:W-:Y:S01]  /*5820*/  FMUL.FTZ R0, R0, UR14 ;  /* 0x0000000e00007c20 */ /* 0x000fe20008410000 */
[----:B------:R-:W-:Y:S01]  /*5830*/  FMUL.FTZ R18, R18, UR14 ;  /* 0x0000000e12127c20 */ /* 0x000fe20008410000 */
[----:B------:R-:W-:Y:S01]  /*5840*/  STL [R1+0x128], R225 ;  /* 0x000128e101007387 */ /* 0x000fe20000100800 */
[----:B------:R-:W-:Y:S01]  /*5850*/  FADD.FTZ R219, R199, R219 ;  /* 0x000000dbc7db7221 */ /* 0x000fe20000010000 */
[----:B------:R-:W-:Y:S01]  /*5860*/  LOP3.LUT P1, RZ, R170, 0xff000000, RZ, 0xc0, !PT ;  /* 0xff000000aaff7812 */ /* 0x000fe2000782c0ff */
[----:B--2---:R-:W-:Y:S01]  /*5870*/  FADD.FTZ R209, R211, R209 ;  /* 0x000000d1d3d17221 */ /* 0x004fe20000010000 */
[----:B------:R-:W-:Y:S01]  /*5880*/  STL [R1+0x124], R224 ;  /* 0x000124e001007387 */ /* 0x000fe20000100800 */
[----:B------:R-:W-:Y:S01]  /*5890*/  FSEL R9, R9, RZ, P2 ;  /* 0x000000ff09097208 */ /* 0x000fe20001000000 */
[----:B------:R-:W-:Y:S01]  /*58a0*/  FADD.FTZ R208, R216, R208 ;  /* 0x000000d0d8d07221 */ /* 0x000fe20000010000 */
[----:B------:R-:W-:Y:S01]  /*58b0*/  LOP3.LUT P3, RZ, R171, 0xff, RZ, 0xc0, !PT ;  /* 0x000000ffabff7812 */ /* 0x000fe2000786c0ff */
[----:B------:R-:W-:Y:S01]  /*58c0*/  STL [R1+0x130], R223 ;  /* 0x000130df01007387 */ /* 0x000fe20000100800 */
[----:B------:R-:W-:Y:S01]  /*58d0*/  FADD.FTZ R207, R200, R207 ;  /* 0x000000cfc8cf7221 */ /* 0x000fe20000010000 */
[----:B------:R-:W-:Y:S01]  /*58e0*/  FMUL.FTZ R11, R114, R20 ;  /* 0x00000014720b7220 */ /* 0x000fe20000410000 */
[----:B------:R-:W-:Y:S01]  /*58f0*/  FMUL.FTZ R25, R115, R0 ;  /* 0x0000000073197220 */ /* 0x000fe20000410000 */
[----:B------:R-:W-:Y:S01]  /*5900*/  STL [R1+0x12c], R222 ;  /* 0x00012cde01007387 */ /* 0x000fe20000100800 */
[----:B------:R-:W-:Y:S01]  /*5910*/  FMUL.FTZ R24, R113, R18 ;  /* 0x0000001271187220 */ /* 0x000fe20000410000 */
[----:B------:R-:W-:Y:S01]  /*5920*/  FMUL.FTZ R23, R111, R22 ;  /* 0x000000166f177220 */ /* 0x000fe20000410000 */
[----:B------:R-:W-:Y:S01]  /*5930*/  FADD.FTZ R206, R204, R206 ;  /* 0x000000ceccce7221 */ /* 0x000fe20000010000 */
[----:B------:R-:W-:Y:S01]  /*5940*/  STL [R1+0x138], R221 ;  /* 0x000138dd01007387 */ /* 0x000fe20000100800 */
[----:B------:R-:W-:Y:S01]  /*5950*/  FADD.FTZ R205, R194, R205 ;  /* 0x000000cdc2cd7221 */ /* 0x000fe20000010000 */
[----:B------:R-:W-:-:S02]  /*5960*/  FADD.FTZ R193, R195, R193 ;  /* 0x000000c1c3c17221 */ /* 0x000fc40000010000 */
[----:B------:R-:W-:Y:S01]  /*5970*/  STL [R1+0x134], R220 ;  /* 0x000134dc01007387 */ /* 0x000fe20000100800 */
[----:B------:R-:W-:-:S03]  /*5980*/  FADD.FTZ R192, R201, R192 ;  /* 0x000000c0c9c07221 */ /* 0x000fc60000010000 */
[----:B------:R-:W-:Y:S01]  /*5990*/  STL [R1+0x140], R219 ;  /* 0x000140db01007387 */ /* 0x000fe20000100800 */
[----:B------:R-:W-:-:S03]  /*59a0*/  FSEL R23, R23, RZ, P1 ;  /* 0x000000ff17177208 */ /* 0x000fc60000800000 */
[----:B------:R-:W-:Y:S04]  /*59b0*/  STL [R1+0x13c], R209 ;  /* 0x00013cd101007387 */ /* 0x000fe80000100800 */
[----:B------:R-:W-:Y:S04]  /*59c0*/  STL [R1+0x148], R208 ;  /* 0x000148d001007387 */ /* 0x000fe80000100800 */
[----:B------:R-:W-:Y:S01]  /*59d0*/  STL [R1+0x144], R207 ;  /* 0x000144cf01007387 */ /* 0x000fe20000100800 */
[----:B------:R-:W-:-:S03]  /*59e0*/  F2FP.F16.F32.PACK_AB R9, R23, R9 ;  /* 0x000000091709723e */ /* 0x000fc600000000ff */
[----:B------:R-:W-:Y:S01]  /*59f0*/  STL [R1+0x150], R206 ;  /* 0x000150ce01007387 */ /* 0x000fe20000100800 */
[----:B------:R-:W-:-:S03]  /*5a00*/  HFMA2.MMA R23, -RZ, RZ, 0, 0 ;  /* 0x00000000ff177435 */ /* 0x000fc600000001ff */
[----:B------:R-:W-:Y:S04]  /*5a10*/  STL [R1+0x14c], R205 ;  /* 0x00014ccd01007387 */ /* 0x000fe80000100800 */
[----:B------:R-:W-:Y:S04]  /*5a20*/  STL [R1+0x158], R193 ;  /* 0x000158c101007387 */ /* 0x000fe80000100800 */
[----:B------:R-:W-:Y:S01]  /*5a30*/  STL [R1+0x154], R192 ;  /* 0x000154c001007387 */ /* 0x000fe20000100800 */
[----:B----4-:R-:W-:Y:S01]  /*5a40*/  FADD.FTZ R191, R202, R191 ;  /* 0x000000bfcabf7221 */ /* 0x010fe20000010000 */
[----:B------:R-:W-:-:S04]  /*5a50*/  FADD.FTZ R187, R203, R187 ;  /* 0x000000bbcbbb7221 */ /* 0x000fc80000010000 */
[----:B------:R-:W-:Y:S01]  /*5a60*/  STL [R1+0x160], R191 ;  /* 0x000160bf01007387 */ /* 0x000fe20000100800 */
[----:B------:R-:W-:-:S03]  /*5a70*/  FADD.FTZ R186, R189, R186 ;  /* 0x000000babdba7221 */ /* 0x000fc60000010000 */
[----:B------:R-:W-:Y:S04]  /*5a80*/  STL [R1+0x15c], R187 ;  /* 0x00015cbb01007387 */ /* 0x000fe80000100800 */
[----:B------:R-:W-:Y:S01]  /*5a90*/  STL [R1+0x168], R186 ;  /* 0x000168ba01007387 */ /* 0x000fe20000100800 */
[--C-:B------:R-:W-:Y:S02]  /*5aa0*/  @P6 HADD2.F32 R19, -RZ, R156.reuse.H0_H0 ;  /* 0x2000009cff136230 */ /* 0x100fe40000004100 */
[----:B------:R-:W-:-:S03]  /*5ab0*/  @P5 HADD2.F32 R156, -RZ, R156.H1_H1 ;  /* 0x3000009cff9c5230 */ /* 0x000fc60000004100 */
[----:B------:R-:W-:Y:S01]  /*5ac0*/  @P6 FMUL.FTZ R14, R17, R19 ;  /* 0x00000013110e6220 */ /* 0x000fe20000410000 */
[----:B------:R-:W-:Y:S01]  /*5ad0*/  HFMA2.MMA R19, -RZ, RZ, 0, 0 ;  /* 0x00000000ff137435 */ /* 0x000fe200000001ff */
[----:B------:R-:W-:Y:S02]  /*5ae0*/  @P2 HADD2.F32 R2, -RZ, R157.H0_H0 ;  /* 0x2000009dff022230 */ /* 0x000fe40000004100 */
[----:B------:R-:W-:-:S03]  /*5af0*/  FMUL.FTZ R17, R108, R17 ;  /* 0x000000116c117220 */ /* 0x000fc60000410000 */
[----:B------:R-:W-:Y:S01]  /*5b00*/  @P5 FMUL.FTZ R19, R13, R156 ;  /* 0x0000009c0d135220 */ /* 0x000fe20000410000 */
[----:B------:R-:W-:Y:S01]  /*5b10*/  @P2 FMUL.FTZ R21, R10, R2 ;  /* 0x000000020a152220 */ /* 0x000fe20000410000 */
[----:B------:R-:W-:Y:S01]  /*5b20*/  LEA R2, P5, R3, UR16, 0x4 ;  /* 0x0000001003027c11 */ /* 0x000fe2000f8a20ff */
[----:B------:R-:W-:Y:S01]  /*5b30*/  FMUL.FTZ R10, R112, R16 ;  /* 0x00000010700a7220 */ /* 0x000fe20000410000 */
[----:B------:R-:W-:Y:S01]  /*5b40*/  LOP3.LUT P2, RZ, R171, 0xff0000, RZ, 0xc0, !PT ;  /* 0x00ff0000abff7812 */ /* 0x000fe2000784c0ff */
[----:B------:R-:W0:Y:S01]  /*5b50*/  LDC.64 R12, c[0x0][0x210] ;  /* 0x00008400ff0c7b82 */ /* 0x000e220000000a00 */
[----:B------:R-:W-:Y:S02]  /*5b60*/  LEA.HI.X R3, R3, UR17, RZ, 0x4, P5 ;  /* 0x0000001103037c11 */ /* 0x000fe4000a8f24ff */
[----:B------:R-:W-:Y:S02]  /*5b70*/  FSEL R17, R17, RZ, P6 ;  /* 0x000000ff11117208 */ /* 0x000fe40003000000 */
[----:B------:R-:W-:-:S02]  /*5b80*/  LOP3.LUT P5, RZ, R171, 0xff000000, RZ, 0xc0, !PT ;  /* 0xff000000abff7812 */ /* 0x000fc400078ac0ff */
[----:B------:R-:W-:Y:S02]  /*5b90*/  LOP3.LUT P6, RZ, R171, 0xff00, RZ, 0xc0, !PT ;  /* 0x0000ff00abff7812 */ /* 0x000fe400078cc0ff */
[----:B------:R-:W-:Y:S02]  /*5ba0*/  FSEL R10, R10, RZ, P3 ;  /* 0x000000ff0a0a7208 */ /* 0x000fe40001800000 */
[----:B------:R-:W-:Y:S02]  /*5bb0*/  FSEL R11, R11, RZ, P2 ;  /* 0x000000ff0b0b7208 */ /* 0x000fe40001000000 */
[----:B------:R-:W-:Y:S02]  /*5bc0*/  FSEL R25, R25, RZ, P5 ;  /* 0x000000ff19197208 */ /* 0x000fe40002800000 */
[----:B------:R-:W-:Y:S01]  /*5bd0*/  FSEL R24, R24, RZ, P6 ;  /* 0x000000ff18187208 */ /* 0x000fe20003000000 */
[----:B------:R-:W-:Y:S01]  /*5be0*/  FADD.FTZ R185, R190, R185 ;  /* 0x000000b9beb97221 */ /* 0x000fe20000010000 */
[----:B------:R-:W-:Y:S01]  /*5bf0*/  FADD.FTZ R184, R178, R184 ;  /* 0x000000b8b2b87221 */ /* 0x000fe20000010000 */
[----:B------:R-:W-:Y:S01]  /*5c00*/  F2FP.F16.F32.PACK_AB R11, R25, R11 ;  /* 0x0000000b190b723e */ /* 0x000fe200000000ff */
[----:B------:R-:W-:Y:S01]  /*5c10*/  FADD.FTZ R183, R169, R183 ;  /* 0x000000b7a9b77221 */ /* 0x000fe20000010000 */
[----:B------:R-:W-:-:S02]  /*5c20*/  F2FP.F16.F32.PACK_AB R10, R24, R10 ;  /* 0x0000000a180a723e */ /* 0x000fc400000000ff */
[----:B------:R-:W-:Y:S01]  /*5c30*/  F2FP.F16.F32.PACK_AB R8, R8, R17 ;  /* 0x000000110808723e */ /* 0x000fe200000000ff */
[----:B------:R-:W-:Y:S01]  /*5c40*/  FADD.FTZ R177, R179, R177 ;  /* 0x000000b1b3b17221 */ /* 0x000fe20000010000 */
[----:B---3--:R-:W-:Y:S01]  /*5c50*/  FADD.FTZ R172, R15, R172 ;  /* 0x000000ac0fac7221 */ /* 0x008fe20000010000 */
[----:B------:R-:W-:Y:S02]  /*5c60*/  @P1 HADD2.F32 R157, -RZ, R157.H1_H1 ;  /* 0x3000009dff9d1230 */ /* 0x000fe40000004100 */
[----:B------:R-:W-:Y:S01]  /*5c70*/  FADD.FTZ R176, R180, R176 ;  /* 0x000000b0b4b07221 */ /* 0x000fe20000010000 */
[--C-:B------:R-:W-:Y:S01]  /*5c80*/  @P3 HADD2.F32 R15, -RZ, R158.reuse.H0_H0 ;  /* 0x2000009eff0f3230 */ /* 0x100fe20000004100 */
[----:B------:R-:W-:Y:S01]  /*5c90*/  STL [R1+0x164], R185 ;  /* 0x000164b901007387 */ /* 0x000fe20000100800 */
[--C-:B------:R-:W-:Y:S02]  /*5ca0*/  @P2 HADD2.F32 R17, -RZ, R159.reuse.H0_H0 ;  /* 0x2000009fff112230 */ /* 0x100fe40000004100 */
[----:B------:R-:W-:Y:S01]  /*5cb0*/  FADD.FTZ R175, R181, R175 ;  /* 0x000000afb5af7221 */ /* 0x000fe20000010000 */
[----:B------:R-:W-:Y:S01]  /*5cc0*/  @P5 HADD2.F32 R159, -RZ, R159.H1_H1 ;  /* 0x3000009fff9f5230 */ /* 0x000fe20000004100 */
[----:B------:R-:W-:Y:S01]  /*5cd0*/  STL [R1+0x170], R184 ;  /* 0x000170b801007387 */ /* 0x000fe20000100800 */
[----:B------:R-:W-:Y:S01]  /*5ce0*/  FADD.FTZ R174, R182, R174 ;  /* 0x000000aeb6ae7221 */ /* 0x000fe20000010000 */
[----:B------:R-:W-:-:S02]  /*5cf0*/  @P6 HADD2.F32 R158, -RZ, R158.H1_H1 ;  /* 0x3000009eff9e6230 */ /* 0x000fc40000004100 */
[----:B------:R-:W-:Y:S01]  /*5d00*/  FADD.FTZ R173, R26, R173 ;  /* 0x000000ad1aad7221 */ /* 0x000fe20000010000 */
[----:B------:R1:W-:Y:S01]  /*5d10*/  STG.E.128 desc[UR4][R2.64], R8 ;  /* 0x0000000802007986 */ /* 0x0003e2000c101d04 */
[----:B------:R-:W-:Y:S01]  /*5d20*/  @P1 FMUL.FTZ R23, R22, R157 ;  /* 0x0000009d16171220 */ /* 0x000fe20000410000 */
[----:B------:R-:W-:Y:S02]  /*5d30*/  FADD.FTZ R167, R14, R167 ;  /* 0x000000a70ea77221 */ /* 0x000fe40000010000 */
[----:B------:R2:W-:Y:S01]  /*5d40*/  STL [R1+0x16c], R183 ;  /* 0x00016cb701007387 */ /* 0x0005e20000100800 */
[----:B------:R-:W-:-:S03]  /*5d50*/  FADD.FTZ R166, R19, R166 ;  /* 0x000000a613a67221 */ /* 0x000fc60000010000 */
[----:B------:R2:W-:Y:S01]  /*5d60*/  STL [R1+0x178], R177 ;  /* 0x000178b101007387 */ /* 0x0005e20000100800 */
[----:B------:R-:W-:-:S03]  /*5d70*/  FADD.FTZ R165, R21, R165 ;  /* 0x000000a515a57221 */ /* 0x000fc60000010000 */
[----:B------:R2:W-:Y:S01]  /*5d80*/  STL [R1+0x174], R176 ;  /* 0x000174b001007387 */ /* 0x0005e20000100800 */
[----:B------:R-:W-:Y:S01]  /*5d90*/  FADD.FTZ R164, R23, R164 ;  /* 0x000000a417a47221 */ /* 0x000fe20000010000 */
[----:B-1----:R-:W-:Y:S02]  /*5da0*/  CS2R R2, SRZ ;  /* 0x0000000000027805 */ /* 0x002fe4000001ff00 */
[----:B------:R-:W-:Y:S01]  /*5db0*/  CS2R R8, SRZ ;  /* 0x0000000000087805 */ /* 0x000fe2000001ff00 */
[----:B------:R-:W-:Y:S01]  /*5dc0*/  @P3 FMUL.FTZ R2, R16, R15 ;  /* 0x0000000f10023220 */ /* 0x000fe20000410000 */
[----:B------:R2:W-:Y:S01]  /*5dd0*/  STL [R1+0x180], R175 ;  /* 0x000180af01007387 */ /* 0x0005e20000100800 */
[----:B------:R-:W-:Y:S01]  /*5de0*/  @P5 FMUL.FTZ R9, R0, R159 ;  /* 0x0000009f00095220 */ /* 0x000fe20000410000 */
[----:B------:R-:W-:Y:S01]  /*5df0*/  @P6 FMUL.FTZ R3, R18, R158 ;  /* 0x0000009e12036220 */ /* 0x000fe20000410000 */
[----:B------:R-:W-:Y:S01]  /*5e00*/  @P2 FMUL.FTZ R8, R20, R17 ;  /* 0x0000001114082220 */ /* 0x000fe20000410000 */
        /* <DEDUP_REMOVED lines=19> */
.L_x_12854:
        /* <DEDUP_REMOVED lines=70> */
[----:B------:R0:W5:Y:S01]  /*63a0*/  LDL.LU R7, [R1] ;  /* 0x0000000001077983 */ /* 0x0001620000300800 */
        /* <DEDUP_REMOVED lines=44> */
.L_x_12853:
[----:B------:R-:W-:Y:S05]  /*6670*/  BSYNC B0 ;  /* 0x0000000000007941 */ /* 0x000fea0003800000 */
.L_x_12851:
        /* <DEDUP_REMOVED lines=103> */
[----:B------:R0:W-:Y:S01]  /*6cf0*/  STS.128 [R2], R8 ;  /* 0x0000000802007388 */ /* 0x0001e20000000c00 */
[----:B----4-:R-:W-:-:S03]  /*6d00*/  FADD.FTZ R15, R15, R74 ;  /* 0x0000004a0f0f7221 */ /* 0x010fc60000010000 */
        /* <DEDUP_REMOVED lines=227> */
.L_x_12855:
        /* <DEDUP_REMOVED lines=8> */
.L_x_12858:
[----:B------:R-:W-:Y:S05]  /*7bc0*/  BSYNC B2 ;  /* 0x0000000000027941 */ /* 0x000fea0003800000 */
.L_x_12857:
[----:B------:R-:W-:Y:S01]  /*7bd0*/  HFMA2.MMA R250, -RZ, RZ, 0, 5.9604644775390625e-08 ;  /* 0x00000001fffa7435 */ /* 0x000fe200000001ff */
[----:B------:R-:W-:Y:S01]  /*7be0*/  MOV R251, R241 ;  /* 0x000000f100fb7202 */ /* 0x000fe20000000f00 */
[----:B------:R-:W-:Y:S01]  /*7bf0*/  FADD.FTZ R240, R240, R252 ;  /* 0x000000fcf0f07221 */ /* 0x000fe20000010000 */
[----:B------:R-:W-:Y:S01]  /*7c00*/  MOV R249, 0x1f ;  /* 0x0000001f00f97802 */ /* 0x000fe20000000f00 */
[----:B------:R0:W-:Y:S01]  /*7c10*/  STL [R1+0x4], R157 ;  /* 0x0000049d01007387 */ /* 0x0001e20000100800 */
[----:B------:R-:W-:-:S03]  /*7c20*/  MOV R243, 0xffffffff ;  /* 0xffffffff00f37802 */ /* 0x000fc60000000f00 */
[----:B------:R0:W-:Y:S04]  /*7c30*/  STL [R1], R159 ;  /* 0x0000009f01007387 */ /* 0x0001e80000100800 */
[----:B0-----:R-:W-:Y:S05]  /*7c40*/  WARPSYNC.COLLECTIVE R243, `(.L_x_12859) ;  /* 0x00000000f3087348 */ /* 0x001fea0003c00000 */
[----:B------:R1:W2:Y:S02]  /*7c50*/  SHFL.BFLY P1, R252, R251, R250, R249 ;  /* 0x0c0000fafbfc7389 */ /* 0x0002a400000200f9 */
[----:B012---:R-:W-:Y:S01]  /*7c60*/  ENDCOLLECTIVE ;  /* 0x000000000000791b */ /* 0x007fe20003800000 */
.L_x_12859:
[----:B------:R-:W-:Y:S01]  /*7c70*/  HFMA2.MMA R250, -RZ, RZ, 0, 1.1920928955078125e-07 ;  /* 0x00000002fffa7435 */ /* 0x000fe200000001ff */
[----:B------:R-:W-:Y:S01]  /*7c80*/  MOV R251, R240 ;  /* 0x000000f000fb7202 */ /* 0x000fe20000000f00 */
[----:B------:R-:W-:-:S09]  /*7c90*/  FADD.FTZ R241, R241, R252 ;  /* 0x000000fcf1f17221 */ /* 0x000fd20000010000 */
[----:B------:R-:W-:Y:S05]  /*7ca0*/  WARPSYNC.COLLECTIVE R243, `(.L_x_12860) ;  /* 0x00000000f3087348 */ /* 0x000fea0003c00000 */
[----:B------:R0:W1:Y:S02]  /*7cb0*/  SHFL.BFLY P1, R252, R251, R250, R249 ;  /* 0x0c0000fafbfc7389 */ /* 0x00006400000200f9 */
[----:B01----:R-:W-:Y:S01]  /*7cc0*/  ENDCOLLECTIVE ;  /* 0x000000000000791b */ /* 0x003fe20003800000 */
.L_x_12860:
[----:B------:R-:W-:Y:S01]  /*7cd0*/  MOV R251, R241 ;  /* 0x000000f100fb7202 */ /* 0x000fe20000000f00 */
[----:B------:R-:W-:-:S07]  /*7ce0*/  FADD.FTZ R240, R240, R252 ;  /* 0x000000fcf0f07221 */ /* 0x000fce0000010000 */
[----:B------:R-:W-:Y:S05]  /*7cf0*/  WARPSYNC.COLLECTIVE R243, `(.L_x_12861) ;  /* 0x00000000f3087348 */ /* 0x000fea0003c00000 */
[----:B------:R0:W1:Y:S02]  /*7d00*/  SHFL.BFLY P1, R252, R251, R250, R249 ;  /* 0x0c0000fafbfc7389 */ /* 0x00006400000200f9 */
[----:B01----:R-:W-:Y:S01]  /*7d10*/  ENDCOLLECTIVE ;  /* 0x000000000000791b */ /* 0x003fe20003800000 */
.L_x_12861:
[----:B------:R-:W-:Y:S01]  /*7d20*/  HFMA2.MMA R250, -RZ, RZ, 0, 2.384185791015625e-07 ;  /* 0x00000004fffa7435 */ /* 0x000fe200000001ff */
[----:B------:R-:W-:Y:S01]  /*7d30*/  MOV R251, R240 ;  /* 0x000000f000fb7202 */ /* 0x000fe20000000f00 */
[----:B------:R-:W-:-:S09]  /*7d40*/  FADD.FTZ R241, R241, R252 ;  /* 0x000000fcf1f17221 */ /* 0x000fd20000010000 */
[----:B------:R-:W-:Y:S05]  /*7d50*/  WARPSYNC.COLLECTIVE R243, `(.L_x_12862) ;  /* 0x00000000f3087348 */ /* 0x000fea0003c00000 */
[----:B------:R0:W1:Y:S02]  /*7d60*/  SHFL.BFLY P1, R252, R251, R250, R249 ;  /* 0x0c0000fafbfc7389 */ /* 0x00006400000200f9 */
[----:B01----:R-:W-:Y:S01]  /*7d70*/  ENDCOLLECTIVE ;  /* 0x000000000000791b */ /* 0x003fe20003800000 */
.L_x_12862:
[----:B------:R-:W-:Y:S01]  /*7d80*/  MOV R251, R241 ;  /* 0x000000f100fb7202 */ /* 0x000fe20000000f00 */
[----:B------:R-:W-:-:S07]  /*7d90*/  FADD.FTZ R240, R240, R252 ;  /* 0x000000fcf0f07221 */ /* 0x000fce0000010000 */
[----:B------:R-:W-:Y:S05]  /*7da0*/  WARPSYNC.COLLECTIVE R243, `(.L_x_12863) ;  /* 0x00000000f3087348 */ /* 0x000fea0003c00000 */
[----:B------:R0:W1:Y:S02]  /*7db0*/  SHFL.BFLY P1, R252, R251, R250, R249 ;  /* 0x0c0000fafbfc7389 */ /* 0x00006400000200f9 */
[----:B01----:R-:W-:Y:S01]  /*7dc0*/  ENDCOLLECTIVE ;  /* 0x000000000000791b */ /* 0x003fe20003800000 */
.L_x_12863:
[----:B------:R-:W-:Y:S01]  /*7dd0*/  HFMA2.MMA R250, -RZ, RZ, 0, 4.76837158203125e-07 ;  /* 0x00000008fffa7435 */ /* 0x000fe200000001ff */
[----:B------:R-:W-:Y:S01]  /*7de0*/  MOV R251, R240 ;  /* 0x000000f000fb7202 */ /* 0x000fe20000000f00 */
[----:B------:R-:W-:-:S09]  /*7df0*/  FADD.FTZ R241, R241, R252 ;  /* 0x000000fcf1f17221 */ /* 0x000fd20000010000 */
[----:B------:R-:W-:Y:S05]  /*7e00*/  WARPSYNC.COLLECTIVE R243, `(.L_x_12864) ;  /* 0x00000000f3087348 */ /* 0x000fea0003c00000 */
[----:B------:R0:W1:Y:S02]  /*7e10*/  SHFL.BFLY P1, R252, R251, R250, R249 ;  /* 0x0c0000fafbfc7389 */ /* 0x00006400000200f9 */
[----:B01----:R-:W-:Y:S01]  /*7e20*/  ENDCOLLECTIVE ;  /* 0x000000000000791b */ /* 0x003fe20003800000 */
.L_x_12864:
[----:B------:R-:W-:Y:S01]  /*7e30*/  MOV R251, R241 ;  /* 0x000000f100fb7202 */ /* 0x000fe20000000f00 */
[----:B------:R-:W-:-:S07]  /*7e40*/  FADD.FTZ R240, R240, R252 ;  /* 0x000000fcf0f07221 */ /* 0x000fce0000010000 */
[----:B------:R-:W-:Y:S05]  /*7e50*/  WARPSYNC.COLLECTIVE R243, `(.L_x_12865) ;  /* 0x00000000f3087348 */ /* 0x000fea0003c00000 */
[----:B------:R0:W1:Y:S02]  /*7e60*/  SHFL.BFLY P1, R252, R251, R250, R249 ;  /* 0x0c0000fafbfc7389 */ /* 0x00006400000200f9 */
[----:B01----:R-:W-:Y:S01]  /*7e70*/  ENDCOLLECTIVE ;  /* 0x000000000000791b */ /* 0x003fe20003800000 */
.L_x_12865:
[----:B------:R-:W-:Y:S01]  /*7e80*/  HFMA2.MMA R250, -RZ, RZ, 0, 9.5367431640625e-07 ;  /* 0x00000010fffa7435 */ /* 0x000fe200000001ff */
[----:B------:R-:W-:Y:S01]  /*7e90*/  MOV R251, R240 ;  /* 0x000000f000fb7202 */ /* 0x000fe20000000f00 */
[----:B------:R-:W-:-:S09]  /*7ea0*/  FADD.FTZ R241, R241, R252 ;  /* 0x000000fcf1f17221 */ /* 0x000fd20000010000 */
[----:B------:R-:W-:Y:S05]  /*7eb0*/  WARPSYNC.COLLECTIVE R243, `(.L_x_12866) ;  /* 0x00000000f3087348 */ /* 0x000fea0003c00000 */
[----:B------:R0:W1:Y:S02]  /*7ec0*/  SHFL.BFLY P1, R252, R251, R250, R249 ;  /* 0x0c0000fafbfc7389 */ /* 0x00006400000200f9 */
[----:B01----:R-:W-:Y:S01]  /*7ed0*/  ENDCOLLECTIVE ;  /* 0x000000000000791b */ /* 0x003fe20003800000 */
.L_x_12866:
[----:B------:R-:W-:Y:S02]  /*7ee0*/  MOV R251, R241 ;  /* 0x000000f100fb7202 */ /* 0x000fe40000000f00 */
[----:B------:R-:W-:-:S07]  /*7ef0*/  MOV R242, R252 ;  /* 0x000000fc00f27202 */ /* 0x000fce0000000f00 */
[----:B------:R-:W-:Y:S05]  /*7f00*/  WARPSYNC.COLLECTIVE R243, `(.L_x_12867) ;  /* 0x00000000f3087348 */ /* 0x000fea0003c00000 */
[----:B------:R0:W1:Y:S02]  /*7f10*/  SHFL.BFLY P1, R252, R251, R250, R249 ;  /* 0x0c0000fafbfc7389 */ /* 0x00006400000200f9 */
[----:B01----:R-:W-:Y:S01]  /*7f20*/  ENDCOLLECTIVE ;  /* 0x000000000000791b */ /* 0x003fe20003800000 */
.L_x_12867:
[----:B------:R-:W-:Y:S02]  /*7f30*/  MOV R249, R25 ;  /* 0x0000001900f97202 */ /* 0x000fe40000000f00 */
[----:B------:R-:W-:Y:S02]  /*7f40*/  MOV R251, R156 ;  /* 0x0000009c00fb7202 */ /* 0x000fe40000000f00 */
[----:B------:R-:W-:Y:S02]  /*7f50*/  MOV R250, R158 ;  /* 0x0000009e00fa7202 */ /* 0x000fe40000000f00 */
[----:B------:R-:W-:Y:S02]  /*7f60*/  MOV R243, R252 ;  /* 0x000000fc00f37202 */ /* 0x000fe40000000f00 */
[----:B------:R-:W-:Y:S01]  /*7f70*/  MOV R252, R24 ;  /* 0x0000001800fc7202 */ /* 0x000fe20000000f00 */
[----:B------:R-:W-:Y:S06]  /*7f80*/  BRA `(.L_x_12868) ;  /* 0xffffffb000a47947 */ /* 0x000fec000383ffff */
.L_x_12869:
        /* <DEDUP_REMOVED lines=15> */
.L_x_17017:


//--------------------- .text._ZN10layer_norm22ln_bwd_finalize_kernelINS_22Kernel_traits_finalizeILj1280Ef6__halffS2_fjLb1ELj1024ELj4ENS_18Kernel_traits_baseILj1280EfS2_fS2_fjLj1024EEEEELb1ELb0EEEvNS_9BwdParamsE --------------------------
	.section	.text._ZN10layer_norm22ln_bwd_finalize_kernelINS_22Kernel_traits_finalizeILj1280Ef6__halffS2_fjLb1ELj1024ELj4ENS_18Kernel_traits_baseILj1280EfS2_fS2_fjLj1024EEEEELb1ELb0EEEvNS_9BwdParamsE,"ax",@progbits
	.align	128
        .global         _ZN10layer_norm22ln_bwd_finalize_kernelINS_22Kernel_traits_finalizeILj1280Ef6__halffS2_fjLb1ELj1024ELj4ENS_18Kernel_traits_baseILj1280EfS2_fS2_fjLj1024EEEEELb1ELb0EEEvNS_9BwdParamsE
        .type           _ZN10layer_norm22ln_bwd_finalize_kernelINS_22Kernel_traits_finalizeILj1280Ef6__halffS2_fjLb1ELj1024ELj4ENS_18Kernel_traits_baseILj1280EfS2_fS2_fjLj1024EEEEELb1ELb0EEEvNS_9BwdParamsE,@function
        .size           _ZN10layer_norm22ln_bwd_finalize_kernelINS_22Kernel_traits_finalizeILj1280Ef6__halffS2_fjLb1ELj1024ELj4ENS_18Kernel_traits_baseILj1280EfS2_fS2_fjLj1024EEEEELb1ELb0EEEvNS_9BwdParamsE,(.L_x_17018 - _ZN10layer_norm22ln_bwd_finalize_kernelINS_22Kernel_traits_finalizeILj1280Ef6__halffS2_fjLb1ELj1024ELj4ENS_18Kernel_traits_baseILj1280EfS2_fS2_fjLj1024EEEEELb1ELb0EEEvNS_9BwdParamsE)
        .other          _ZN10layer_norm22ln_bwd_finalize_kernelINS_22Kernel_traits_finalizeILj1280Ef6__halffS2_fjLb1ELj1024ELj4ENS_18Kernel_traits_baseILj1280EfS2_fS2_fjLj1024EEEEELb1ELb0EEEvNS_9BwdParamsE,@"STO_CUDA_ENTRY STV_DEFAULT"
_ZN10layer_norm22ln_bwd_finalize_kernelINS_22Kernel_traits_finalizeILj1280Ef6__halffS2_fjLb1ELj1024ELj4ENS_18Kernel_traits_baseILj1280EfS2_fS2_fjLj1024EEEEELb1ELb0EEEvNS_9BwdParamsE:
.text._ZN10layer_norm22ln_bwd_finalize_kernelINS_22Kernel_traits_finalizeILj1280Ef6__halffS2_fjLb1ELj1024ELj4ENS_18Kernel_traits_baseILj1280EfS2_fS2_fjLj1024EEEEELb1ELb0EEEvNS_9BwdParamsE:
        /* <DEDUP_REMOVED lines=24> */
.L_x_12882:
        /* <DEDUP_REMOVED lines=36> */
.L_x_12874:
        /* <DEDUP_REMOVED lines=49> */
.L_x_12873:
[----:B------:R-:W-:Y:S05]  /*06d0*/  BSYNC B1 ;  /* 0x0000000000017941 */ /* 0x000fea0003800000 */
.L_x_12872:
        /* <DEDUP_REMOVED lines=31> */
.L_x_12876:
[----:B------:R-:W-:Y:S05]  /*08d0*/  BSYNC B1 ;  /* 0x0000000000017941 */ /* 0x000fea0003800000 */
.L_x_12875:
        /* <DEDUP_REMOVED lines=16> */
.L_x_12877:
[----:B------:R-:W-:Y:S05]  /*09e0*/  BSYNC B1 ;  /* 0x0000000000017941 */ /* 0x000fea0003800000 */
.L_x_12871:
[----:B------:R-:W-:Y:S05]  /*09f0*/  BSYNC B0 ;  /* 0x0000000000007941 */ /* 0x000fea0003800000 */
.L_x_12870:
        /* <DEDUP_REMOVED lines=40> */
.L_x_12898:
        /* <DEDUP_REMOVED lines=8> */
.L_x_12878:
        /* <DEDUP_REMOVED lines=20> */
.L_x_12881:
[----:B------:R-:W-:Y:S05]  /*0e40*/  BSYNC B0 ;  /* 0x0000000000007941 */ /* 0x000fea0003800000 */
.L_x_12880:
[C---:B------:R-:W-:Y:S01]  /*0e50*/  ISETP.GT.U32.AND P1, PT, R4.reuse, -0x501, PT ;  /* 0xfffffaff0400780c */ /* 0x040fe20003f24070 */
[----:B------:R-:W-:Y:S01]  /*0e60*/  VIADD R4, R4, 0x500 ;  /* 0x0000050004047836 */ /* 0x000fe20000000000 */
[----:B------:R-:W-:-:S11]  /*0e70*/  IADD3 R5, R5, 0x280, RZ ;  /* 0x0000028005057810 */ /* 0x000fd60007ffe0ff */
[----:B------:R-:W-:Y:S05]  /*0e80*/  @P1 BRA `(.L_x_12882) ;  /* 0xfffffff000bc1947 */ /* 0x000fea000383ffff */
[----:B------:R-:W-:Y:S05]  /*0e90*/  EXIT ;  /* 0x000000000000794d */ /* 0x000fea0003800000 */
.L_x_12879:
[----:B0-----:R-:W-:Y:S01]  /*0ea0*/  HFMA2.MMA R24, -RZ, RZ, 0, 5.9604644775390625e-08 ;  /* 0x00000001ff187435 */ /* 0x001fe200000001ff */
[----:B----4-:R-:W-:Y:S02]  /*0eb0*/  MOV R23, R10 ;  /* 0x0000000a00177202 */ /* 0x010fe40000000f00 */
[----:B------:R-:W-:Y:S02]  /*0ec0*/  MOV R25, 0x1f ;  /* 0x0000001f00197802 */ /* 0x000fe40000000f00 */
[----:B------:R-:W-:-:S07]  /*0ed0*/  MOV R20, 0xffffffff ;  /* 0xffffffff00147802 */ /* 0x000fce0000000f00 */
[----:B-123--:R-:W-:Y:S05]  /*0ee0*/  WARPSYNC.COLLECTIVE R20, `(.L_x_12883) ;  /* 0x0000000014087348 */ /* 0x00efea0003c00000 */
[----:B------:R0:W4:Y:S02]  /*0ef0*/  SHFL.BFLY P2, R22, R23, R24, R25 ;  /* 0x0c00001817167389 */ /* 0x0001240000040019 */
[----:B01234-:R-:W-:Y:S01]  /*0f00*/  ENDCOLLECTIVE ;  /* 0x000000000000791b */ /* 0x01ffe20003800000 */
.L_x_12883:
[----:B------:R-:W-:Y:S01]  /*0f10*/  IMAD.MOV.U32 R24, RZ, RZ, 0x2 ;  /* 0x00000002ff187424 */ /* 0x000fe200078e00ff */
[----:B------:R-:W-:-:S05]  /*0f20*/  MOV R11, R22 ;  /* 0x00000016000b7202 */ /* 0x000fca0000000f00 */
[----:B------:R-:W-:-:S05]  /*0f30*/  FADD.FTZ R11, R10, R11 ;  /* 0x0000000b0a0b7221 */ /* 0x000fca0000010000 */
[----:B------:R-:W-:-:S07]  /*0f40*/  MOV R23, R11 ;  /* 0x0000000b00177202 */ /* 0x000fce0000000f00 */
[----:B------:R-:W-:Y:S05]  /*0f50*/  WARPSYNC.COLLECTIVE R20, `(.L_x_12884) ;  /* 0x0000000014087348 */ /* 0x000fea0003c00000 */
[----:B------:R0:W1:Y:S02]  /*0f60*/  SHFL.BFLY P2, R22, R23, R24, R25 ;  /* 0x0c00001817167389 */ /* 0x0000640000040019 */
[----:B01----:R-:W-:Y:S01]  /*0f70*/  ENDCOLLECTIVE ;  /* 0x000000000000791b */ /* 0x003fe20003800000 */
.L_x_12884:
[----:B------:R-:W-:Y:S01]  /*0f80*/  HFMA2.MMA R24, -RZ, RZ, 0, 2.384185791015625e-07 ;  /* 0x00000004ff187435 */ /* 0x000fe200000001ff */
[----:B------:R-:W-:-:S05]  /*0f90*/  MOV R14, R22 ;  /* 0x00000016000e7202 */ /* 0x000fca0000000f00 */
[----:B------:R-:W-:-:S05]  /*0fa0*/  FADD.FTZ R14, R11, R14 ;  /* 0x0000000e0b0e7221 */ /* 0x000fca0000010000 */
[----:B------:R-:W-:-:S07]  /*0fb0*/  MOV R23, R14 ;  /* 0x0000000e00177202 */ /* 0x000fce0000000f00 */
[----:B------:R-:W-:Y:S05]  /*0fc0*/  WARPSYNC.COLLECTIVE R20, `(.L_x_12885) ;  /* 0x0000000014087348 */ /* 0x000fea0003c00000 */
[----:B------:R0:W1:Y:S02]  /*0fd0*/  SHFL.BFLY P2, R22, R23, R24, R25 ;  /* 0x0c00001817167389 */ /* 0x0000640000040019 */
[----:B01----:R-:W-:Y:S01]  /*0fe0*/  ENDCOLLECTIVE ;  /* 0x000000000000791b */ /* 0x003fe20003800000 */
.L_x_12885:
[----:B------:R-:W-:Y:S01]  /*0ff0*/  HFMA2.MMA R24, -RZ, RZ, 0, 4.76837158203125e-07 ;  /* 0x00000008ff187435 */ /* 0x000fe200000001ff */
[----:B------:R-:W-:-:S05]  /*1000*/  MOV R13, R22 ;  /* 0x00000016000d7202 */ /* 0x000fca0000000f00 */
[----:B------:R-:W-:-:S05]  /*1010*/  FADD.FTZ R13, R14, R13 ;  /* 0x0000000d0e0d7221 */ /* 0x000fca0000010000 */
[----:B------:R-:W-:-:S07]  /*1020*/  MOV R23, R13 ;  /* 0x0000000d00177202 */ /* 0x000fce0000000f00 */
[----:B------:R-:W-:Y:S05]  /*1030*/  WARPSYNC.COLLECTIVE R20, `(.L_x_12886) ;  /* 0x0000000014087348 */ /* 0x000fea0003c00000 */
[----:B------:R0:W1:Y:S02]  /*1040*/  SHFL.BFLY P2, R22, R23, R24, R25 ;  /* 0x0c00001817167389 */ /* 0x0000640000040019 */
[----:B01----:R-:W-:Y:S01]  /*1050*/  ENDCOLLECTIVE ;  /* 0x000000000000791b */ /* 0x003fe20003800000 */
.L_x_12886:
[----:B------:R-:W-:Y:S01]  /*1060*/  HFMA2.MMA R24, -RZ, RZ, 0, 9.5367431640625e-07 ;  /* 0x00000010ff187435 */ /* 0x000fe200000001ff */
[----:B------:R-:W-:-:S05]  /*1070*/  MOV R10, R22 ;  /* 0x00000016000a7202 */ /* 0x000fca0000000f00 */
[----:B------:R-:W-:-:S04]  /*1080*/  FADD.FTZ R11, R13, R10 ;  /* 0x0000000a0d0b7221 */ /* 0x000fc80000010000 */
[----:B------:R-:W-:-:S07]  /*1090*/  IMAD.MOV.U32 R23, RZ, RZ, R11 ;  /* 0x000000ffff177224 */ /* 0x000fce00078e000b */
[----:B------:R-:W-:Y:S05]  /*10a0*/  WARPSYNC.COLLECTIVE R20, `(.L_x_12887) ;  /* 0x0000000014087348 */ /* 0x000fea0003c00000 */
[----:B------:R0:W1:Y:S02]  /*10b0*/  SHFL.BFLY P2, R22, R23, R24, R25 ;  /* 0x0c00001817167389 */ /* 0x0000640000040019 */
[----:B01----:R-:W-:Y:S01]  /*10c0*/  ENDCOLLECTIVE ;  /* 0x000000000000791b */ /* 0x003fe20003800000 */
.L_x_12887:
[----:B------:R-:W-:Y:S01]  /*10d0*/  HFMA2.MMA R24, -RZ, RZ, 0, 5.9604644775390625e-08 ;  /* 0x00000001ff187435 */ /* 0x000fe200000001ff */
[----:B------:R-:W-:Y:S02]  /*10e0*/  MOV R23, R12 ;  /* 0x0000000c00177202 */ /* 0x000fe40000000f00 */
[----:B------:R-:W-:-:S08]  /*10f0*/  MOV R10, R22 ;  /* 0x00000016000a7202 */ /* 0x000fd00000000f00 */
[----:B------:R-:W-:Y:S05]  /*1100*/  WARPSYNC.COLLECTIVE R20, `(.L_x_12888) ;  /* 0x0000000014087348 */ /* 0x000fea0003c00000 */
[----:B------:R0:W1:Y:S02]  /*1110*/  SHFL.BFLY P2, R22, R23, R24, R25 ;  /* 0x0c00001817167389 */ /* 0x0000640000040019 */
[----:B01----:R-:W-:Y:S01]  /*1120*/  ENDCOLLECTIVE ;  /* 0x000000000000791b */ /* 0x003fe20003800000 */
.L_x_12888:
[----:B------:R-:W-:Y:S01]  /*1130*/  HFMA2.MMA R24, -RZ, RZ, 0, 1.1920928955078125e-07 ;  /* 0x00000002ff187435 */ /* 0x000fe200000001ff */
[----:B------:R-:W-:-:S05]  /*1140*/  MOV R13, R22 ;  /* 0x00000016000d7202 */ /* 0x000fca0000000f00 */
[----:B------:R-:W-:-:S05]  /*1150*/  FADD.FTZ R15, R12, R13 ;  /* 0x0000000d0c0f7221 */ /* 0x000fca0000010000 */
[----:B------:R-:W-:-:S07]  /*1160*/  MOV R23, R15 ;  /* 0x0000000f00177202 */ /* 0x000fce0000000f00 */
[----:B------:R-:W-:Y:S05]  /*1170*/  WARPSYNC.COLLECTIVE R20, `(.L_x_12889) ;  /* 0x0000000014087348 */ /* 0x000fea0003c00000 */
[----:B------:R0:W1:Y:S02]  /*1180*/  SHFL.BFLY P2, R22, R23, R24, R25 ;  /* 0x0c00001817167389 */ /* 0x0000640000040019 */
[----:B01----:R-:W-:Y:S01]  /*1190*/  ENDCOLLECTIVE ;  /* 0x000000000000791b */ /* 0x003fe20003800000 */
.L_x_12889:
[----:B------:R-:W-:Y:S01]  /*11a0*/  HFMA2.MMA R24, -RZ, RZ, 0, 2.384185791015625e-07 ;  /* 0x00000004ff187435 */ /* 0x000fe200000001ff */
[----:B------:R-:W-:-:S04]  /*11b0*/  IMAD.MOV.U32 R16, RZ, RZ, R22 ;  /* 0x000000ffff107224 */ /* 0x000fc800078e0016 */
[----:B------:R-:W-:-:S05]  /*11c0*/  FADD.FTZ R16, R15, R16 ;  /* 0x000000100f107221 */ /* 0x000fca0000010000 */
[----:B------:R-:W-:-:S07]  /*11d0*/  MOV R23, R16 ;  /* 0x0000001000177202 */ /* 0x000fce0000000f00 */
[----:B------:R-:W-:Y:S05]  /*11e0*/  WARPSYNC.COLLECTIVE R20, `(.L_x_12890) ;  /* 0x0000000014087348 */ /* 0x000fea0003c00000 */
[----:B------:R0:W1:Y:S02]  /*11f0*/  SHFL.BFLY P2, R22, R23, R24, R25 ;  /* 0x0c00001817167389 */ /* 0x0000640000040019 */
[----:B01----:R-:W-:Y:S01]  /*1200*/  ENDCOLLECTIVE ;  /* 0x000000000000791b */ /* 0x003fe20003800000 */
.L_x_12890:
[----:B------:R-:W-:Y:S01]  /*1210*/  HFMA2.MMA R24, -RZ, RZ, 0, 4.76837158203125e-07 ;  /* 0x00000008ff187435 */ /* 0x000fe200000001ff */
[----:B------:R-:W-:-:S05]  /*1220*/  MOV R17, R22 ;  /* 0x0000001600117202 */ /* 0x000fca0000000f00 */
[----:B------:R-:W-:-:S05]  /*1230*/  FADD.FTZ R17, R16, R17 ;  /* 0x0000001110117221 */ /* 0x000fca0000010000 */
[----:B------:R-:W-:-:S07]  /*1240*/  MOV R23, R17 ;  /* 0x0000001100177202 */ /* 0x000fce0000000f00 */
[----:B------:R-:W-:Y:S05]  /*1250*/  WARPSYNC.COLLECTIVE R20, `(.L_x_12891) ;  /* 0x0000000014087348 */ /* 0x000fea0003c00000 */
[----:B------:R0:W1:Y:S02]  /*1260*/  SHFL.BFLY P2, R22, R23, R24, R25 ;  /* 0x0c00001817167389 */ /* 0x0000640000040019 */
[----:B01----:R-:W-:Y:S01]  /*1270*/  ENDCOLLECTIVE ;  /* 0x000000000000791b */ /* 0x003fe20003800000 */
.L_x_12891:
[----:B------:R-:W-:Y:S01]  /*1280*/  IMAD.MOV.U32 R24, RZ, RZ, 0x10 ;  /* 0x00000010ff187424 */ /* 0x000fe200078e00ff */
[----:B------:R-:W-:-:S05]  /*1290*/  MOV R12, R22 ;  /* 0x00000016000c7202 */ /* 0x000fca0000000f00 */
[----:B------:R-:W-:-:S05]  /*12a0*/  FADD.FTZ R12, R17, R12 ;  /* 0x0000000c110c7221 */ /* 0x000fca0000010000 */
[----:B------:R-:W-:-:S07]  /*12b0*/  MOV R23, R12 ;  /* 0x0000000c00177202 */ /* 0x000fce0000000f00 */
[----:B------:R-:W-:Y:S05]  /*12c0*/  WARPSYNC.COLLECTIVE R20, `(.L_x_12892) ;  /* 0x0000000014087348 */ /* 0x000fea0003c00000 */
[----:B------:R0:W1:Y:S02]  /*12d0*/  SHFL.BFLY P2, R22, R23, R24, R25 ;  /* 0x0c00001817167389 */ /* 0x0000640000040019 */
[----:B01----:R-:W-:Y:S01]  /*12e0*/  ENDCOLLECTIVE ;  /* 0x000000000000791b */ /* 0x003fe20003800000 */
.L_x_12892:
[----:B------:R-:W-:Y:S01]  /*12f0*/  HFMA2.MMA R24, -RZ, RZ, 0, 5.9604644775390625e-08 ;  /* 0x00000001ff187435 */ /* 0x000fe200000001ff */
[----:B------:R-:W-:Y:S02]  /*1300*/  MOV R23, R8 ;  /* 0x0000000800177202 */ /* 0x000fe40000000f00 */
[----:B------:R-:W-:-:S08]  /*1310*/  MOV R15, R22 ;  /* 0x00000016000f7202 */ /* 0x000fd00000000f00 */
[----:B------:R-:W-:Y:S05]  /*1320*/  WARPSYNC.COLLECTIVE R20, `(.L_x_12893) ;  /* 0x0000000014087348 */ /* 0x000fea0003c00000 */
[----:B------:R0:W1:Y:S02]  /*1330*/  SHFL.BFLY P2, R22, R23, R24, R25 ;  /* 0x0c00001817167389 */ /* 0x0000640000040019 */
[----:B01----:R-:W-:Y:S01]  /*1340*/  ENDCOLLECTIVE ;  /* 0x000000000000791b */ /* 0x003fe20003800000 */
.L_x_12893:
[----:B------:R-:W-:Y:S01]  /*1350*/  HFMA2.MMA R24, -RZ, RZ, 0, 1.1920928955078125e-07 ;  /* 0x00000002ff187435 */ /* 0x000fe200000001ff */
[----:B------:R-:W-:-:S05]  /*1360*/  MOV R17, R22 ;  /* 0x0000001600117202 */ /* 0x000fca0000000f00 */
[----:B------:R-:W-:-:S05]  /*1370*/  FADD.FTZ R18, R8, R17 ;  /* 0x0000001108127221 */ /* 0x000fca0000010000 */
[----:B------:R-:W-:-:S07]  /*1380*/  MOV R23, R18 ;  /* 0x0000001200177202 */ /* 0x000fce0000000f00 */
[----:B------:R-:W-:Y:S05]  /*1390*/  WARPSYNC.COLLECTIVE R20, `(.L_x_12894) ;  /* 0x0000000014087348 */ /* 0x000fea0003c00000 */
[----:B------:R0:W1:Y:S02]  /*13a0*/  SHFL.BFLY P2, R22, R23, R24, R25 ;  /* 0x0c00001817167389 */ /* 0x0000640000040019 */
[----:B01----:R-:W-:Y:S01]  /*13b0*/  ENDCOLLECTIVE ;  /* 0x000000000000791b */ /* 0x003fe20003800000 */
.L_x_12894:
[----:B------:R-:W-:Y:S01]  /*13c0*/  HFMA2.MMA R24, -RZ, RZ, 0, 2.384185791015625e-07 ;  /* 0x00000004ff187435 */ /* 0x000fe200000001ff */
[----:B------:R-:W-:-:S05]  /*13d0*/  MOV R13, R22 ;  /* 0x00000016000d7202 */ /* 0x000fca0000000f00 */
[----:B------:R-:W-:-:S04]  /*13e0*/  FADD.FTZ R19, R18, R13 ;  /* 0x0000000d12137221 */ /* 0x000fc80000010000 */
[----:B------:R-:W-:-:S07]  /*13f0*/  IMAD.MOV.U32 R23, RZ, RZ, R19 ;  /* 0x000000ffff177224 */ /* 0x000fce00078e0013 */
[----:B------:R-:W-:Y:S05]  /*1400*/  WARPSYNC.COLLECTIVE R20, `(.L_x_12895) ;  /* 0x0000000014087348 */ /* 0x000fea0003c00000 */
[----:B------:R0:W1:Y:S02]  /*1410*/  SHFL.BFLY P2, R22, R23, R24, R25 ;  /* 0x0c00001817167389 */ /* 0x0000640000040019 */
[----:B01----:R-:W-:Y:S01]  /*1420*/  ENDCOLLECTIVE ;  /* 0x000000000000791b */ /* 0x003fe20003800000 */
.L_x_12895:
[----:B------:R-:W-:Y:S01]  /*1430*/  HFMA2.MMA R24, -RZ, RZ, 0, 4.76837158203125e-07 ;  /* 0x00000008ff187435 */ /* 0x000fe200000001ff */
[----:B------:R-:W-:-:S05]  /*1440*/  MOV R8, R22 ;  /* 0x0000001600087202 */ /* 0x000fca0000000f00 */
[----:B------:R-:W-:-:S05]  /*1450*/  FADD.FTZ R8, R19, R8 ;  /* 0x0000000813087221 */ /* 0x000fca0000010000 */
[----:B------:R-:W-:-:S07]  /*1460*/  MOV R23, R8 ;  /* 0x0000000800177202 */ /* 0x000fce0000000f00 */
[----:B------:R-:W-:Y:S05]  /*1470*/  WARPSYNC.COLLECTIVE R20, `(.L_x_12896) ;  /* 0x0000000014087348 */ /* 0x000fea0003c00000 */
[----:B------:R0:W1:Y:S02]  /*1480*/  SHFL.BFLY P2, R22, R23, R24, R25 ;  /* 0x0c00001817167389 */ /* 0x0000640000040019 */
[----:B01----:R-:W-:Y:S01]  /*1490*/  ENDCOLLECTIVE ;  /* 0x000000000000791b */ /* 0x003fe20003800000 */
.L_x_12896:
[----:B------:R-:W-:Y:S01]  /*14a0*/  HFMA2.MMA R24, -RZ, RZ, 0, 9.5367431640625e-07 ;  /* 0x00000010ff187435 */ /* 0x000fe200000001ff */
[----:B------:R-:W-:-:S05]  /*14b0*/  MOV R21, R22 ;  /* 0x0000001600157202 */ /* 0x000fca0000000f00 */
[----:B------:R-:W-:-:S05]  /*14c0*/  FADD.FTZ R21, R8, R21 ;  /* 0x0000001508157221 */ /* 0x000fca0000010000 */
[----:B------:R-:W-:-:S07]  /*14d0*/  MOV R23, R21 ;  /* 0x0000001500177202 */ /* 0x000fce0000000f00 */
[----:B------:R-:W-:Y:S05]  /*14e0*/  WARPSYNC.COLLECTIVE R20, `(.L_x_12897) ;  /* 0x0000000014087348 */ /* 0x000fea0003c00000 */
[----:B------:R0:W1:Y:S02]  /*14f0*/  SHFL.BFLY P2, R22, R23, R24, R25 ;  /* 0x0c00001817167389 */ /* 0x0000640000040019 */
[----:B01----:R-:W-:Y:S01]  /*1500*/  ENDCOLLECTIVE ;  /* 0x000000000000791b */ /* 0x003fe20003800000 */
.L_x_12897:
[----:B------:R-:W-:Y:S01]  /*1510*/  MOV R14, R22 ;  /* 0x00000016000e7202 */ /* 0x000fe20000000f00 */
[----:B------:R-:W-:Y:S06]  /*1520*/  BRA `(.L_x_12898) ;  /* 0xfffffff400d47947 */ /* 0x000fec000383ffff */
.L_x_12899:
        /* <DEDUP_REMOVED lines=13> */
.L_x_17018:


//--------------------- .text._ZN10layer_norm13ln_bwd_kernelINS_13Kernel_traitsIf6__halffS2_fjLj1280ELj1ELj4ELj1ELj16ENS_18Kernel_traits_baseILj1280EfS2_fS2_fjLj128EEEEELb1ELb1ELb1ELb0EEEvNS_9BwdParamsE --------------------------
	.section	.text._ZN10layer_norm13ln_bwd_kernelINS_13Kernel_traitsIf6__halffS2_fjLj1280ELj1ELj4ELj1ELj16ENS_18Kernel_traits_baseILj1280EfS2_fS2_fjLj128EEEEELb1ELb1ELb1ELb0EEEvNS_9BwdParamsE,"ax",@progbits
	.align	128
        .global         _ZN10layer_norm13ln_bwd_kernelINS_13Kernel_traitsIf6__halffS2_fjLj1280ELj1ELj4ELj1ELj16ENS_18Kernel_traits_baseILj1280EfS2_fS2_fjLj128EEEEELb1ELb1ELb1ELb0EEEvNS_9BwdParamsE
        .type           _ZN10layer_norm13ln_bwd_kernelINS_13Kernel_traitsIf6__halffS2_fjLj1280ELj1ELj4ELj1ELj16ENS_18Kernel_traits_baseILj1280EfS2_fS2_fjLj128EEEEELb1ELb1ELb1ELb0EEEvNS_9BwdParamsE,@function
        .size           _ZN10layer_norm13ln_bwd_kernelINS_13Kernel_traitsIf6__halffS2_fjLj1280ELj1ELj4ELj1ELj16ENS_18Kernel_traits_baseILj1280EfS2_fS2_fjLj128EEEEELb1ELb1ELb1ELb0EEEvNS_9BwdParamsE,(.L_x_17019 - _ZN10layer_norm13ln_bwd_kernelINS_13Kernel_traitsIf6__halffS2_fjLj1280ELj1ELj4ELj1ELj16ENS_18Kernel_traits_baseILj1280EfS2_fS2_fjLj128EEEEELb1ELb1ELb1ELb0EEEvNS_9BwdParamsE)
        .other          _ZN10layer_norm13ln_bwd_kernelINS_13Kernel_traitsIf6__halffS2_fjLj1280ELj1ELj4ELj1ELj16ENS_18Kernel_traits_baseILj1280EfS2_fS2_fjLj128EEEEELb1ELb1ELb1ELb0EEEvNS_9BwdParamsE,@"STO_CUDA_ENTRY STV_DEFAULT"
_ZN10layer_norm13ln_bwd_kernelINS_13Kernel_traitsIf6__halffS2_fjLj1280ELj1ELj4ELj1ELj16ENS_18Kernel_traits_baseILj1280EfS2_fS2_fjLj128EEEEELb1ELb1ELb1ELb0EEEvNS_9BwdParamsE:
.text._ZN10layer_norm13ln_bwd_kernelINS_13Kernel_traitsIf6__halffS2_fjLj1280ELj1ELj4ELj1ELj16ENS_18Kernel_traits_baseILj1280EfS2_fS2_fjLj128EEEEELb1ELb1ELb1ELb0EEEvNS_9BwdParamsE:
        /* <DEDUP_REMOVED lines=217> */
.L_x_13102:
        /* <DEDUP_REMOVED lines=44> */
.L_x_12905:
[----:B------:R-:W-:Y:S05]  /*1050*/  BSYNC B2 ;  /* 0x0000000000027941 */ /* 0x000fea0003800000 */
.L_x_12904:
        /* <DEDUP_REMOVED lines=12> */
.L_x_12907:
[----:B------:R-:W-:Y:S05]  /*1120*/  BSYNC B2 ;  /* 0x0000000000027941 */ /* 0x000fea0003800000 */
.L_x_12906:
        /* <DEDUP_REMOVED lines=12> */
.L_x_12909:
[----:B------:R-:W-:Y:S05]  /*11f0*/  BSYNC B2 ;  /* 0x0000000000027941 */ /* 0x000fea0003800000 */
.L_x_12908:
        /* <DEDUP_REMOVED lines=12> */
.L_x_12911:
[----:B------:R-:W-:Y:S05]  /*12c0*/  BSYNC B2 ;  /* 0x0000000000027941 */ /* 0x000fea0003800000 */
.L_x_12910:
        /* <DEDUP_REMOVED lines=14> */
.L_x_12903:
[----:B-----5:R-:W-:Y:S01]  /*13b0*/  ISETP.GE.AND P4, PT, R6, 0x1, PT ;  /* 0x000000010600780c */ /* 0x020fe20003f86270 */
[----:B------:R-:W-:Y:S01]  /*13c0*/  BSSY B2, `(.L_x_12913) ;  /* 0x0000085000027945 */ /* 0x000fe20003800000 */
[----:B------:R-:W-:Y:S02]  /*13d0*/  IADD3 R11, R11, -0x1, RZ ;  /* 0xffffffff0b0b7810 */ /* 0x000fe40007ffe0ff */
[----:B------:R-:W-:Y:S02]  /*13e0*/  LOP3.LUT P5, RZ, R7, 0x2, RZ, 0xc0, !PT ;  /* 0x0000000207ff7812 */ /* 0x000fe400078ac0ff */
[----:B------:R-:W-:Y:S01]  /*13f0*/  MOV R225, R9 ;  /* 0x0000000900e17202 */ /* 0x000fe20000000f00 */
[----:B------:R-:W-:-:S05]  /*1400*/  IMAD R11, R11, R2, RZ ;  /* 0x000000020b0b7224 */ /* 0x000fca00078e02ff */
[----:B------:R-:W-:Y:S02]  /*1410*/  SHF.R.S32.HI R22, RZ, 0x1f, R11 ;  /* 0x0000001fff167819 */ /* 0x000fe4000001140b */
[----:B------:R-:W-:Y:S02]  /*1420*/  @P4 IADD3 R8, R6, -0x1, RZ ;  /* 0xffffffff06084810 */ /* 0x000fe40007ffe0ff */
[----:B------:R-:W-:-:S03]  /*1430*/  LEA.HI R11, R22, R11, RZ, 0x3 ;  /* 0x0000000b160b7211 */ /* 0x000fc600078f18ff */
[----:B------:R-:W-:Y:S01]  /*1440*/  @P4 IMAD R8, R8, R2, RZ ;  /* 0x0000000208084224 */ /* 0x000fe200078e02ff */
[----:B------:R-:W-:Y:S01]  /*1450*/  LEA.HI.SX32 R23, R11, R3, 0x1d ;  /* 0x000000030b177211 */ /* 0x000fe200078feaff */
[----:B------:R-:W-:-:S03]  /*1460*/  HFMA2.MMA R11, -RZ, RZ, 0, 0 ;  /* 0x00000000ff0b7435 */ /* 0x000fc600000001ff */
[----:B------:R-:W-:-:S04]  /*1470*/  @P4 SHF.R.S32.HI R22, RZ, 0x1f, R8 ;  /* 0x0000001fff164819 */ /* 0x000fc80000011408 */
[----:B------:R-:W-:Y:S01]  /*1480*/  @P4 LEA.HI R22, R22, R8, RZ, 0x3 ;  /* 0x0000000816164211 */ /* 0x000fe200078f18ff */
[----:B------:R-:W-:-:S06]  /*1490*/  HFMA2.MMA R8, -RZ, RZ, 0, 0 ;  /* 0x00000000ff087435 */ /* 0x000fcc00000001ff */
[----:B------:R-:W-:Y:S02]  /*14a0*/  @P4 LEA.HI.SX32 R8, R22, R3, 0x1d ;  /* 0x0000000316084211 */ /* 0x000fe400078feaff */
[----:B------:R-:W-:Y:S01]  /*14b0*/  MOV R22, RZ ;  /* 0x000000ff00167202 */ /* 0x000fe20000000f00 */
[----:B------:R-:W-:Y:S06]  /*14c0*/  @!P5 BRA `(.L_x_12914) ;  /* 0x0000000400d0d947 */ /* 0x000fec0003800000 */
[----:B------:R-:W0:Y:S01]  /*14d0*/  LDC.64 R14, c[0x0][0x238] ;  /* 0x00008e00ff0e7b82 */ /* 0x000e220000000a00 */
[----:B------:R-:W-:Y:S01]  /*14e0*/  ISETP.NE.U32.AND P5, PT, RZ, UR6, PT ;  /* 0x00000006ff007c0c */ /* 0x000fe2000bfa5070 */
[----:B------:R1:W-:Y:S03]  /*14f0*/  STL [R1+0x1f0], R7 ;  /* 0x0001f00701007387 */ /* 0x0003e60000100800 */
[----:B------:R-:W-:Y:S01]  /*1500*/  ISETP.NE.AND.EX P5, PT, RZ, UR7, PT, P5 ;  /* 0x00000007ff007c0c */ /* 0x000fe2000bfa5350 */
[----:B------:R-:W-:Y:S02]  /*1510*/  STL [R1+0x1ec], R6 ;  /* 0x0001ec0601007387 */ /* 0x000fe40000100800 */
[----:B------:R-:W2:Y:S02]  /*1520*/  LDC.64 R10, c[0x0][0x2b8] ;  /* 0x0000ae00ff0a7b82 */ /* 0x000ea40000000a00 */
[----:B------:R3:W-:Y:S04]  /*1530*/  STL [R1+0x1e8], R4 ;  /* 0x0001e80401007387 */ /* 0x0007e80000100800 */
[----:B------:R-:W-:Y:S02]  /*1540*/  STL [R1+0x1e4], R3 ;  /* 0x0001e40301007387 */ /* 0x000fe40000100800 */
[----:B------:R-:W4:Y:S02]  /*1550*/  LDC.U8 R202, c[0x0][0x2a0] ;  /* 0x0000a800ffca7b82 */ /* 0x000f240000000000 */
[----:B------:R-:W5:Y:S04]  /*1560*/  @P5 LDG.E.128 R140, desc[UR4][R200.64] ;  /* 0x00000004c88c5981 */ /* 0x000f68000c1e1d00 */
[----:B------:R-:W5:Y:S01]  /*1570*/  @P5 LDG.E.128 R144, desc[UR4][R200.64+0x10] ;  /* 0x00001004c8905981 */ /* 0x000f62000c1e1d00 */
[----:B0-----:R-:W-:-:S03]  /*1580*/  IMAD.WIDE.U32 R14, R9, 0x20, R14 ;  /* 0x00000020090e7825 */ /* 0x001fc600078e000e */
[----:B------:R0:W-:Y:S04]  /*1590*/  STL [R1+0x1e0], R2 ;  /* 0x0001e00201007387 */ /* 0x0001e80000100800 */
[----:B------:R-:W3:Y:S01]  /*15a0*/  LDG.E.128 R204, desc[UR4][R14.64+0x10] ;  /* 0x000010040ecc7981 */ /* 0x000ee2000c1e1d00 */
[----:B--2---:R-:W-:-:S03]  /*15b0*/  IMAD.WIDE.U32 R10, R23, 0x10, R10 ;  /* 0x00000010170a7825 */ /* 0x004fc600078e000a */
[----:B-1----:R-:W2:Y:S04]  /*15c0*/  LDL R7, [R1+0x1b4] ;  /* 0x0001b40001077983 */ /* 0x002ea80000100800 */
[----:B------:R1:W2:Y:S01]  /*15d0*/  LDG.E.128 R208, desc[UR4][R10.64] ;  /* 0x000000040ad07981 */ /* 0x0002a2000c1e1d00 */
[----:B----4-:R-:W-:-:S03]  /*15e0*/  ISETP.NE.AND P5, PT, R202, RZ, PT ;  /* 0x000000ffca00720c */ /* 0x010fc60003fa5270 */
[----:B------:R-:W0:Y:S04]  /*15f0*/  LDG.E.128 R200, desc[UR4][R14.64] ;  /* 0x000000040ec87981 */ /* 0x000e28000c1e1d00 */
[----:B---3--:R-:W3:Y:S01]  /*1600*/  LDL R4, [R1+0x1b8] ;  /* 0x0001b80001047983 */ /* 0x008ee20000100800 */
[----:B-1----:R-:W1:Y:S01]  /*1610*/  LDC.64 R10, c[0x0][0x240] ;  /* 0x00009000ff0a7b82 */ /* 0x002e620000000a00 */
[----:B------:R-:W-:Y:S01]  /*1620*/  FSEL R0, R212, RZ, !P5 ;  /* 0x000000ffd4007208 */ /* 0x000fe20006800000 */
[----:B-1----:R-:W-:-:S05]  /*1630*/  IMAD.WIDE.U32 R10, R8, 0x8, R10 ;  /* 0x00000008080a7825 */ /* 0x002fca00078e000a */
[----:B------:R1:W5:Y:S02]  /*1640*/  LDG.E.64 R14, desc[UR4][R10.64] ;  /* 0x000000040a0e7981 */ /* 0x000364000c1e1b00 */
[C---:B-1----:R-:W-:Y:S01]  /*1650*/  FADD.FTZ R11, -R0.reuse, R205 ;  /* 0x000000cd000b7221 */ /* 0x042fe20000010100 */
[--C-:B--2---:R-:W-:Y:S02]  /*1660*/  HADD2.F32 R205, -RZ, R209.reuse.H0_H0 ;  /* 0x200000d1ffcd7230 */ /* 0x104fe40000004100 */
[C---:B0-----:R-:W-:Y:S01]  /*1670*/  FADD.FTZ R2, -R0.reuse, R200 ;  /* 0x000000c800027221 */ /* 0x041fe20000010100 */
[C---:B------:R-:W-:Y:S01]  /*1680*/  FADD.FTZ R225, -R0.reuse, R201 ;  /* 0x000000c900e17221 */ /* 0x040fe20000010100 */
[C---:B------:R-:W-:Y:S01]  /*1690*/  FADD.FTZ R22, -R0.reuse, R203 ;  /* 0x000000cb00167221 */ /* 0x040fe20000010100 */
[C---:B------:R-:W-:Y:S01]  /*16a0*/  FADD.FTZ R200, -R0.reuse, R204 ;  /* 0x000000cc00c87221 */ /* 0x040fe20000010100 */
[----:B------:R-:W-:Y:S02]  /*16b0*/  HADD2.F32 R204, -RZ, R209.H1_H1 ;  /* 0x300000d1ffcc7230 */ /* 0x000fe40000004100 */
[C---:B------:R-:W-:Y:S01]  /*16c0*/  FADD.FTZ R10, -R0.reuse, R202 ;  /* 0x000000ca000a7221 */ /* 0x040fe20000010100 */
[----:B------:R-:W2:Y:S01]  /*16d0*/  LDL R209, [R1+0x1b0] ;  /* 0x0001b00001d17983 */ /* 0x000ea20000100800 */
[C---:B------:R-:W-:Y:S01]  /*16e0*/  FADD.FTZ R202, -R0.reuse, R206 ;  /* 0x000000ce00ca7221 */ /* 0x040fe20000010100 */
[----:B------:R-:W-:Y:S01]  /*16f0*/  FADD.FTZ R201, -R0, R207 ;  /* 0x000000cf00c97221 */ /* 0x000fe20000010100 */
[C---:B------:R-:W-:Y:S01]  /*1700*/  FMUL.FTZ R6, R5.reuse, R225 ;  /* 0x000000e105067220 */ /* 0x040fe20000410000 */
[C---:B------:R-:W-:Y:S01]  /*1710*/  FMUL.FTZ R0, R5.reuse, R2 ;  /* 0x0000000205007220 */ /* 0x040fe20000410000 */
[----:B------:R-:W-:Y:S01]  /*1720*/  FMUL.FTZ R225, R5, R22 ;  /* 0x0000001605e17220 */ /* 0x000fe20000410000 */
[----:B------:R-:W4:Y:S04]  /*1730*/  LDL R2, [R1+0x1bc] ;  /* 0x0001bc0001027983 */ /* 0x000f280000100800 */
[----:B------:R-:W4:Y:S01]  /*1740*/  LDL R22, [R1+0x1a0] ;  /* 0x0001a00001167983 */ /* 0x000f220000100800 */
[----:B------:R-:W-:-:S02]  /*1750*/  HADD2.F32 R206, -RZ, R208.H1_H1 ;  /* 0x300000d0ffce7230 */ /* 0x000fc40000004100 */
[----:B------:R-:W-:Y:S01]  /*1760*/  FMUL.FTZ R3, R5, R10 ;  /* 0x0000000a05037220 */ /* 0x000fe20000410000 */
[----:B------:R-:W-:Y:S02]  /*1770*/  HADD2.F32 R207, -RZ, R208.H0_H0 ;  /* 0x200000d0ffcf7230 */ /* 0x000fe40000004100 */
[----:B------:R-:W-:Y:S02]  /*1780*/  HADD2.F32 R203, -RZ, R210.H0_H0 ;  /* 0x200000d2ffcb7230 */ /* 0x000fe40000004100 */
[-C--:B------:R-:W-:Y:S01]  /*1790*/  FMUL.FTZ R7, R7, R206.reuse ;  /* 0x000000ce07077220 */ /* 0x080fe20000410000 */
[----:B------:R-:W-:Y:S01]  /*17a0*/  STL [R1+0x98], R6 ;  /* 0x0000980601007387 */ /* 0x000fe20000100800 */
[----:B---3--:R-:W-:Y:S01]  /*17b0*/  FMUL.FTZ R4, R4, R205 ;  /* 0x000000cd04047220 */ /* 0x008fe20000410000 */
[----:B------:R-:W-:Y:S01]  /*17c0*/  FADD.FTZ R60, R60, R207 ;  /* 0x000000cf3c3c7221 */ /* 0x000fe20000010000 */
[----:B------:R-:W-:Y:S01]  /*17d0*/  FFMA.FTZ R24, R0, R207, R24 ;  /* 0x000000cf00187223 */ /* 0x000fe20000010018 */
[----:B------:R-:W-:Y:S01]  /*17e0*/  STL [R1+0x94], R3 ;  /* 0x0000940301007387 */ /* 0x000fe20000100800 */
[----:B------:R-:W-:Y:S01]  /*17f0*/  FADD.FTZ R61, R61, R206 ;  /* 0x000000ce3d3d7221 */ /* 0x000fe20000010000 */
[----:B------:R-:W-:Y:S01]  /*1800*/  FFMA.FTZ R25, R6, R206, R25 ;  /* 0x000000ce06197223 */ /* 0x000fe20000010019 */
[----:B------:R-:W-:Y:S01]  /*1810*/  FADD.FTZ R62, R62, R205 ;  /* 0x000000cd3e3e7221 */ /* 0x000fe20000010000 */
[----:B------:R-:W-:Y:S01]  /*1820*/  STL [R1+0x80], R225 ;  /* 0x000080e101007387 */ /* 0x000fe20000100800 */
[----:B------:R-:W-:Y:S01]  /*1830*/  FFMA.FTZ R26, R3, R205, R26 ;  /* 0x000000cd031a7223 */ /* 0x000fe2000001001a */
[C---:B------:R-:W-:Y:S01]  /*1840*/  FMUL.FTZ R200, R5.reuse, R200 ;  /* 0x000000c805c87220 */ /* 0x040fe20000410000 */
[----:B------:R-:W-:Y:S01]  /*1850*/  FMUL.FTZ R205, R5, R11 ;  /* 0x0000000b05cd7220 */ /* 0x000fe20000410000 */
[----:B------:R-:W3:Y:S04]  /*1860*/  LDL R206, [R1+0x1a4] ;  /* 0x0001a40001ce7983 */ /* 0x000ee80000100800 */
[----:B------:R0:W-:Y:S04]  /*1870*/  STL [R1+0x5c], R7 ;  /* 0x00005c0701007387 */ /* 0x0001e80000100800 */
[----:B------:R1:W-:Y:S01]  /*1880*/  STL [R1+0x48], R4 ;  /* 0x0000480401007387 */ /* 0x0003e20000100800 */
[----:B------:R-:W-:Y:S01]  /*1890*/  FADD.FTZ R63, R63, R204 ;  /* 0x000000cc3f3f7221 */ /* 0x000fe20000010000 */
[----:B------:R-:W-:Y:S01]  /*18a0*/  FFMA.FTZ R27, R225, R204, R27 ;  /* 0x000000cce11b7223 */ /* 0x000fe2000001001b */
[----:B--2---:R-:W-:-:S02]  /*18b0*/  FMUL.FTZ R10, R209, R207 ;  /* 0x000000cfd10a7220 */ /* 0x004fc40000410000 */
[----:B------:R-:W2:Y:S02]  /*18c0*/  LDL R209, [R1+0x1a8] ;  /* 0x0001a80001d17983 */ /* 0x000ea40000100800 */
[----:B------:R-:W-:Y:S01]  /*18d0*/  FFMA.FTZ R11, R0, R10, RZ ;  /* 0x0000000a000b7223 */ /* 0x000fe200000100ff */
[----:B----4-:R-:W-:Y:S01]  /*18e0*/  FMUL.FTZ R2, R2, R204 ;  /* 0x000000cc02027220 */ /* 0x010fe20000410000 */
[----:B------:R-:W-:Y:S01]  /*18f0*/  FMUL.FTZ R207, R22, R203 ;  /* 0x000000cb16cf7220 */ /* 0x000fe20000410000 */
[----:B------:R-:W-:Y:S01]  /*1900*/  FADD.FTZ R22, RZ, R10 ;  /* 0x0000000aff167221 */ /* 0x000fe20000010000 */
[----:B------:R4:W-:Y:S01]  /*1910*/  STL [R1+0x34], R200 ;  /* 0x000034c801007387 */ /* 0x0009e20000100800 */
[----:B------:R-:W-:Y:S02]  /*1920*/  FFMA.FTZ R11, R6, R7, R11 ;  /* 0x00000007060b7223 */ /* 0x000fe4000001000b */
[----:B------:R-:W-:Y:S01]  /*1930*/  FADD.FTZ R22, R22, R7 ;  /* 0x0000000716167221 */ /* 0x000fe20000010000 */
[----:B------:R4:W-:Y:S01]  /*1940*/  STL [R1+0x24], R2 ;  /* 0x0000240201007387 */ /* 0x0009e20000100800 */
[----:B------:R-:W-:-:S03]  /*1950*/  FFMA.FTZ R11, R3, R4, R11 ;  /* 0x00000004030b7223 */ /* 0x000fc6000001000b */
[----:B------:R1:W-:Y:S01]  /*1960*/  STL [R1+0x20], R207 ;  /* 0x000020cf01007387 */ /* 0x0003e20000100800 */
[----:B------:R-:W-:-:S03]  /*1970*/  FADD.FTZ R22, R22, R4 ;  /* 0x0000000416167221 */ /* 0x000fc60000010000 */
[----:B------:R1:W-:Y:S04]  /*1980*/  STL [R1+0x1c], R205 ;  /* 0x00001ccd01007387 */ /* 0x0003e80000100800 */
[----:B0-----:R0:W5:Y:S04]  /*1990*/  LDL.LU R7, [R1+0x1f0] ;  /* 0x0001f00001077983 */ /* 0x0011680000300800 */
[----:B------:R0:W5:Y:S04]  /*19a0*/  LDL.LU R6, [R1+0x1ec] ;  /* 0x0001ec0001067983 */ /* 0x0001680000300800 */
[----:B-1----:R0:W5:Y:S04]  /*19b0*/  LDL.LU R4, [R1+0x1e8] ;  /* 0x0001e80001047983 */ /* 0x0021680000300800 */
[----:B------:R0:W5:Y:S04]  /*19c0*/  LDL.LU R3, [R1+0x1e4] ;  /* 0x0001e40001037983 */ /* 0x0001680000300800 */
[----:B------:R-:W2:Y:S01]  /*19d0*/  LDL R204, [R1+0x1ac] ;  /* 0x0001ac0001cc7983 */ /* 0x000ea20000100800 */
[----:B------:R-:W-:-:S02]  /*19e0*/  HADD2.F32 R210, -RZ, R210.H1_H1 ;  /* 0x300000d2ffd27230 */ /* 0x000fc40000004100 */
[----:B------:R-:W-:Y:S01]  /*19f0*/  FFMA.FTZ R11, R225, R2, R11 ;  /* 0x00000002e10b7223 */ /* 0x000fe2000001000b */
[--C-:B------:R-:W-:Y:S02]  /*1a00*/  HADD2.F32 R208, -RZ, R211.reuse.H0_H0 ;  /* 0x200000d3ffd07230 */ /* 0x100fe40000004100 */
[----:B------:R-:W-:Y:S02]  /*1a10*/  HADD2.F32 R211, -RZ, R211.H1_H1 ;  /* 0x300000d3ffd37230 */ /* 0x000fe40000004100 */
[----:B---3--:R-:W-:Y:S01]  /*1a20*/  FMUL.FTZ R206, R206, R210 ;  /* 0x000000d2cece7220 */ /* 0x008fe20000410000 */
[----:B------:R-:W-:Y:S01]  /*1a30*/  FADD.FTZ R64, R64, R203 ;  /* 0x000000cb40407221 */ /* 0x000fe20000010000 */
[C---:B------:R-:W-:Y:S01]  /*1a40*/  FFMA.FTZ R28, R200.reuse, R203, R28 ;  /* 0x000000cbc81c7223 */ /* 0x040fe2000001001c */
[C---:B------:R-:W-:Y:S01]  /*1a50*/  FMUL.FTZ R202, R5.reuse, R202 ;  /* 0x000000ca05ca7220 */ /* 0x040fe20000410000 */
[----:B------:R-:W-:Y:S01]  /*1a60*/  FFMA.FTZ R11, R200, R207, R11 ;  /* 0x000000cfc80b7223 */ /* 0x000fe2000001000b */
[----:B----4-:R-:W-:Y:S01]  /*1a70*/  FMUL.FTZ R200, R5, R201 ;  /* 0x000000c905c87220 */ /* 0x010fe20000410000 */
[----:B------:R0:W-:Y:S01]  /*1a80*/  STL [R1+0x18], R206 ;  /* 0x000018ce01007387 */ /* 0x0001e20000100800 */
[----:B------:R-:W-:-:S03]  /*1a90*/  FADD.FTZ R22, R22, R2 ;  /* 0x0000000216167221 */ /* 0x000fc60000010000 */
[----:B------:R0:W5:Y:S04]  /*1aa0*/  LDL.LU R2, [R1+0x1e0] ;  /* 0x0001e00001027983 */ /* 0x0001680000300800 */
[----:B------:R0:W-:Y:S01]  /*1ab0*/  STL [R1+0x14], R202 ;  /* 0x000014ca01007387 */ /* 0x0001e20000100800 */
[----:B------:R-:W-:Y:S01]  /*1ac0*/  FADD.FTZ R22, R22, R207 ;  /* 0x000000cf16167221 */ /* 0x000fe20000010000 */
[----:B------:R-:W-:-:S03]  /*1ad0*/  FFMA.FTZ R11, R205, R206, R11 ;  /* 0x000000cecd0b7223 */ /* 0x000fc6000001000b */
        /* <DEDUP_REMOVED lines=8> */
[----:B------:R-:W-:Y:S02]  /*1b60*/  IADD3 R8, R8, 0x20, RZ ;  /* 0x0000002008087810 */ /* 0x000fe40007ffe0ff */
[----:B------:R-:W-:Y:S01]  /*1b70*/  IADD3 R225, R9, 0x20, RZ ;  /* 0x0000002009e17810 */ /* 0x000fe20007ffe0ff */
[----:B--2---:R-:W-:-:S05]  /*1b80*/  FMUL.FTZ R203, R209, R208 ;  /* 0x000000d0d1cb7220 */ /* 0x004fca0000410000 */
[----:B------:R0:W-:Y:S04]  /*1b90*/  STL [R1+0x10], R203 ;  /* 0x000010cb01007387 */ /* 0x0001e80000100800 */
[----:B------:R0:W-:Y:S01]  /*1ba0*/  STL [R1+0xc], R200 ;  /* 0x00000cc801007387 */ /* 0x0001e20000100800 */
[----:B------:R-:W-:Y:S01]  /*1bb0*/  FADD.FTZ R22, R22, R203 ;  /* 0x000000cb16167221 */ /* 0x000fe20000010000 */
[----:B------:R-:W-:Y:S01]  /*1bc0*/  FFMA.FTZ R11, R202, R203, R11 ;  /* 0x000000cbca0b7223 */ /* 0x000fe2000001000b */
[----:B------:R-:W-:-:S05]  /*1bd0*/  FMUL.FTZ R201, R204, R211 ;  /* 0x000000d3ccc97220 */ /* 0x000fca0000410000 */
[----:B------:R0:W-:Y:S01]  /*1be0*/  STL [R1+0x8], R201 ;  /* 0x000008c901007387 */ /* 0x0001e20000100800 */
[----:B------:R-:W-:Y:S01]  /*1bf0*/  FADD.FTZ R22, R22, R201 ;  /* 0x000000c916167221 */ /* 0x000fe20000010000 */
[----:B------:R-:W-:-:S07]  /*1c00*/  FFMA.FTZ R11, R200, R201, R11 ;  /* 0x000000c9c80b7223 */ /* 0x000fce000001000b */
.L_x_12914:
[----:B------:R-:W-:Y:S05]  /*1c10*/  BSYNC B2 ;  /* 0x0000000000027941 */ /* 0x000fea0003800000 */
.L_x_12913:
        /* <DEDUP_REMOVED lines=9> */
[----:B-1----:R-:W4:Y:S02]  /*1cb0*/  LDL R2, [R1+0x170] ;  /* 0x0001700001027983 */ /* 0x002f240000100800 */
[----:B------:R-:W1:Y:S02]  /*1cc0*/  LDC.U8 R200, c[0x0][0x2a0] ;  /* 0x0000a800ffc87b82 */ /* 0x000e640000000000 */
        /* <DEDUP_REMOVED lines=13> */
[C---:B------:R-:W-:Y:S01]  /*1da0*/  FADD.FTZ R249, -R245.reuse, R201 ;  /* 0x000000c9f5f97221 */ /* 0x040fe20000010100 */
[C---:B------:R-:W-:Y:S01]  /*1db0*/  FADD.FTZ R248, -R245.reuse, R202 ;  /* 0x000000caf5f87221 */ /* 0x040fe20000010100 */
[----:B------:R-:W-:Y:S02]  /*1dc0*/  FADD.FTZ R247, -R245, R203 ;  /* 0x000000cbf5f77221 */ /* 0x000fe40000010100 */
[C---:B------:R-:W-:Y:S01]  /*1dd0*/  FMUL.FTZ R249, R5.reuse, R249 ;  /* 0x000000f905f97220 */ /* 0x040fe20000410000 */
[----:B------:R-:W-:Y:S01]  /*1de0*/  FMUL.FTZ R248, R5, R248 ;  /* 0x000000f805f87220 */ /* 0x000fe20000410000 */
[C---:B--2---:R-:W-:Y:S01]  /*1df0*/  FADD.FTZ R246, -R245.reuse, R204 ;  /* 0x000000ccf5f67221 */ /* 0x044fe20000010100 */
[C---:B------:R-:W-:Y:S01]  /*1e00*/  FADD.FTZ R0, -R245.reuse, R206 ;  /* 0x000000cef5007221 */ /* 0x040fe20000010100 */
[C---:B------:R-:W-:Y:S01]  /*1e10*/  FADD.FTZ R250, -R245.reuse, R205 ;  /* 0x000000cdf5fa7221 */ /* 0x040fe20000010100 */
[----:B------:R-:W-:Y:S01]  /*1e20*/  FADD.FTZ R245, -R245, R207 ;  /* 0x000000cff5f57221 */ /* 0x000fe20000010100 */
[----:B----4-:R-:W-:-:S02]  /*1e30*/  HADD2.F32 R201, -RZ, R211.H0_H0 ;  /* 0x200000d3ffc97230 */ /* 0x010fc40000004100 */
[----:B------:R-:W-:Y:S02]  /*1e40*/  HADD2.F32 R200, -RZ, R211.H1_H1 ;  /* 0x300000d3ffc87230 */ /* 0x000fe40000004100 */
[----:B------:R-:W-:Y:S01]  /*1e50*/  FMUL.FTZ R211, R5, R251 ;  /* 0x000000fb05d37220 */ /* 0x000fe20000410000 */
[--C-:B------:R-:W-:Y:S01]  /*1e60*/  HADD2.F32 R204, -RZ, R208.reuse.H0_H0 ;  /* 0x200000d0ffcc7230 */ /* 0x100fe20000004100 */
[----:B------:R-:W2:Y:S01]  /*1e70*/  LDL R251, [R1+0x160] ;  /* 0x0001600001fb7983 */ /* 0x000ea20000100800 */
[----:B------:R-:W-:Y:S02]  /*1e80*/  HADD2.F32 R206, -RZ, R208.H1_H1 ;  /* 0x300000d0ffce7230 */ /* 0x000fe40000004100 */
[--C-:B------:R-:W-:Y:S01]  /*1e90*/  HADD2.F32 R207, -RZ, R209.reuse.H0_H0 ;  /* 0x200000d1ffcf7230 */ /* 0x100fe20000004100 */
[----:B------:R-:W3:Y:S01]  /*1ea0*/  LDL R208, [R1+0x174] ;  /* 0x0001740001d07983 */ /* 0x000ee20000100800 */
[----:B------:R-:W-:-:S03]  /*1eb0*/  HADD2.F32 R205, -RZ, R209.H1_H1 ;  /* 0x300000d1ffcd7230 */ /* 0x000fc60000004100 */
[----:B------:R-:W4:Y:S01]  /*1ec0*/  LDL R209, [R1+0x164] ;  /* 0x0001640001d17983 */ /* 0x000f220000100800 */
[----:B------:R-:W-:Y:S01]  /*1ed0*/  FADD.FTZ R68, R68, R204 ;  /* 0x000000cc44447221 */ /* 0x000fe20000010000 */
[-C--:B------:R-:W-:Y:S02]  /*1ee0*/  FFMA.FTZ R32, R211, R204.reuse, R32 ;  /* 0x000000ccd3207223 */ /* 0x080fe40000010020 */
[----:B------:R-:W-:Y:S01]  /*1ef0*/  STL [R1+0x90], R211 ;  /* 0x000090d301007387 */ /* 0x000fe20000100800 */
[----:B------:R-:W-:-:S03]  /*1f00*/  FMUL.FTZ R2, R2, R204 ;  /* 0x000000cc02027220 */ /* 0x000fc60000410000 */
[----:B------:R-:W-:Y:S04]  /*1f10*/  STL [R1+0x7c], R249 ;  /* 0x00007cf901007387 */ /* 0x000fe80000100800 */
[----:B------:R-:W-:Y:S04]  /*1f20*/  STL [R1+0x6c], R248 ;  /* 0x00006cf801007387 */ /* 0x000fe80000100800 */
[----:B------:R-:W4:Y:S01]  /*1f30*/  LDL R204, [R1+0x17c] ;  /* 0x00017c0001cc7983 */ /* 0x000f220000100800 */
[----:B------:R-:W-:Y:S01]  /*1f40*/  FMUL.FTZ R247, R5, R247 ;  /* 0x000000f705f77220 */ /* 0x000fe20000410000 */
[----:B------:R-:W-:-:S02]  /*1f50*/  HADD2.F32 R203, -RZ, R210.H0_H0 ;  /* 0x200000d2ffcb7230 */ /* 0x000fc40000004100 */
[----:B------:R-:W-:Y:S02]  /*1f60*/  HADD2.F32 R202, -RZ, R210.H1_H1 ;  /* 0x300000d2ffca7230 */ /* 0x000fe40000004100 */
[----:B------:R-:W-:Y:S01]  /*1f70*/  STL [R1+0x58], R247 ;  /* 0x000058f701007387 */ /* 0x000fe20000100800 */
[----:B------:R-:W-:Y:S01]  /*1f80*/  FADD.FTZ R69, R69, R206 ;  /* 0x000000ce45457221 */ /* 0x000fe20000010000 */
[----:B------:R-:W-:Y:S02]  /*1f90*/  FFMA.FTZ R33, R249, R206, R33 ;  /* 0x000000cef9217223 */ /* 0x000fe40000010021 */
[----:B------:R1:W-:Y:S01]  /*1fa0*/  STL [R1+0x44], R2 ;  /* 0x0000440201007387 */ /* 0x0003e20000100800 */
[----:B------:R-:W-:Y:S01]  /*1fb0*/  FADD.FTZ R22, R22, R2 ;  /* 0x0000000216167221 */ /* 0x000fe20000010000 */
[----:B------:R-:W-:Y:S01]  /*1fc0*/  FFMA.FTZ R11, R211, R2, R11 ;  /* 0x00000002d30b7223 */ /* 0x000fe2000001000b */
[----:B------:R-:W-:Y:S01]  /*1fd0*/  FADD.FTZ R72, R72, R203 ;  /* 0x000000cb48487221 */ /* 0x000fe20000010000 */
[----:B0-----:R-:W-:-:S04]  /*1fe0*/  IMAD.WIDE.U32 R16, R8, 0x8, R16 ;  /* 0x0000000808107825 */ /* 0x001fc800078e0010 */
[-C--:B------:R-:W-:Y:S02]  /*1ff0*/  FFMA.FTZ R34, R248, R207.reuse, R34 ;  /* 0x000000cff8227223 */ /* 0x080fe40000010022 */
[----:B------:R-:W5:Y:S01]  /*2000*/  LDG.E.64 R16, desc[UR4][R16.64] ;  /* 0x0000000410107981 */ /* 0x000f62000c1e1b00 */
[----:B---3--:R-:W-:Y:S01]  /*2010*/  FMUL.FTZ R210, R208, R206 ;  /* 0x000000ced0d27220 */ /* 0x008fe20000410000 */
[----:B------:R-:W-:-:S04]  /*2020*/  FMUL.FTZ R208, R252, R207 ;  /* 0x000000cffcd07220 */ /* 0x000fc80000410000 */
[----:B------:R3:W-:Y:S04]  /*2030*/  STL [R1+0x30], R210 ;  /* 0x000030d201007387 */ /* 0x0007e80000100800 */
[----:B------:R3:W-:Y:S01]  /*2040*/  STL [R1+0x4], R208 ;  /* 0x000004d001007387 */ /* 0x0007e20000100800 */
[----:B------:R-:W-:Y:S01]  /*2050*/  FMUL.FTZ R252, R5, R246 ;  /* 0x000000f605fc7220 */ /* 0x000fe20000410000 */
[----:B--2---:R-:W-:Y:S01]  /*2060*/  FMUL.FTZ R251, R251, R203 ;  /* 0x000000cbfbfb7220 */ /* 0x004fe20000410000 */
[----:B----4-:R-:W-:Y:S02]  /*2070*/  FMUL.FTZ R206, R204, R205 ;  /* 0x000000cdccce7220 */ /* 0x010fe40000410000 */
[----:B------:R-:W2:Y:S01]  /*2080*/  LDL R204, [R1+0x168] ;  /* 0x0001680001cc7983 */ /* 0x000ea20000100800 */
[----:B------:R-:W-:-:S03]  /*2090*/  FFMA.FTZ R36, R252, R203, R36 ;  /* 0x000000cbfc247223 */ /* 0x000fc60000010024 */
[----:B------:R3:W-:Y:S04]  /*20a0*/  STL [R1], R206 ;  /* 0x000000ce01007387 */ /* 0x0007e80000100800 */
[----:B-1----:R3:W5:Y:S01]  /*20b0*/  LDL.LU R2, [R1+0x1e4] ;  /* 0x0001e40001027983 */ /* 0x0027620000300800 */
[----:B------:R-:W-:-:S03]  /*20c0*/  FFMA.FTZ R11, R249, R210, R11 ;  /* 0x000000d2f90b7223 */ /* 0x000fc6000001000b */
[----:B------:R-:W4:Y:S01]  /*20d0*/  LDL R203, [R1+0x16c] ;  /* 0x00016c0001cb7983 */ /* 0x000f220000100800 */
[----:B------:R-:W-:Y:S01]  /*20e0*/  FFMA.FTZ R11, R248, R208, R11 ;  /* 0x000000d0f80b7223 */ /* 0x000fe2000001000b */
[----:B------:R-:W-:Y:S02]  /*20f0*/  FMUL.FTZ R248, R5, R0 ;  /* 0x0000000005f87220 */ /* 0x000fe40000410000 */
[----:B------:R3:W5:Y:S01]  /*2100*/  LDL.LU R0, [R1+0x1e0] ;  /* 0x0001e00001007983 */ /* 0x0007620000300800 */
[----:B------:R-:W-:-:S04]  /*2110*/  FADD.FTZ R22, R22, R210 ;  /* 0x000000d216167221 */ /* 0x000fc80000010000 */
        /* <DEDUP_REMOVED lines=8> */
[C---:B------:R-:W-:Y:S01]  /*21a0*/  FMUL.FTZ R250, R5.reuse, R250 ;  /* 0x000000fa05fa7220 */ /* 0x040fe20000410000 */
[----:B------:R-:W-:Y:S01]  /*21b0*/  FMUL.FTZ R246, R5, R245 ;  /* 0x000000f505f67220 */ /* 0x000fe20000410000 */
[----:B------:R-:W-:-:S03]  /*21c0*/  FADD.FTZ R75, R75, R200 ;  /* 0x000000c84b4b7221 */ /* 0x000fc60000010000 */
[----:B------:R-:W-:Y:S01]  /*21d0*/  FFMA.FTZ R39, R246, R200, R39 ;  /* 0x000000c8f6277223 */ /* 0x000fe20000010027 */
[----:B------:R-:W-:Y:S01]  /*21e0*/  IADD3 R23, R23, 0x20, RZ ;  /* 0x0000002017177810 */ /* 0x000fe20007ffe0ff */
[----:B------:R-:W-:Y:S01]  /*21f0*/  FADD.FTZ R70, R70, R207 ;  /* 0x000000cf46467221 */ /* 0x000fe20000010000 */
[----:B------:R-:W-:Y:S01]  /*2200*/  FADD.FTZ R71, R71, R205 ;  /* 0x000000cd47477221 */ /* 0x000fe20000010000 */
[----:B------:R-:W-:Y:S01]  /*2210*/  FADD.FTZ R73, R73, R202 ;  /* 0x000000ca49497221 */ /* 0x000fe20000010000 */
[----:B------:R-:W-:Y:S01]  /*2220*/  FFMA.FTZ R37, R250, R202, R37 ;  /* 0x000000cafa257223 */ /* 0x000fe20000010025 */
[----:B------:R-:W-:Y:S02]  /*2230*/  IADD3 R8, R8, 0x20, RZ ;  /* 0x0000002008087810 */ /* 0x000fe40007ffe0ff */
[----:B------:R-:W-:Y:S01]  /*2240*/  IADD3 R225, R225, 0x20, RZ ;  /* 0x00000020e1e17810 */ /* 0x000fe20007ffe0ff */
[----:B--2---:R-:W-:Y:S01]  /*2250*/  FMUL.FTZ R247, R204, R201 ;  /* 0x000000c9ccf77220 */ /* 0x004fe20000410000 */
[----:B------:R-:W-:Y:S01]  /*2260*/  FFMA.FTZ R201, R252, R251, R11 ;  /* 0x000000fbfcc97223 */ /* 0x000fe2000001000b */
[----:B------:R-:W-:-:S03]  /*2270*/  FADD.FTZ R11, R22, R249 ;  /* 0x000000f9160b7221 */ /* 0x000fc60000010000 */
[----:B------:R-:W-:Y:S01]  /*2280*/  FFMA.FTZ R22, R250, R249, R201 ;  /* 0x000000f9fa167223 */ /* 0x000fe200000100c9 */
[----:B------:R-:W-:Y:S01]  /*2290*/  FADD.FTZ R11, R11, R247 ;  /* 0x000000f70b0b7221 */ /* 0x000fe20000010000 */
[----:B----4-:R-:W-:Y:S02]  /*22a0*/  FMUL.FTZ R245, R203, R200 ;  /* 0x000000c8cbf57220 */ /* 0x010fe40000410000 */
[----:B------:R-:W-:Y:S02]  /*22b0*/  FFMA.FTZ R200, R248, R247, R22 ;  /* 0x000000f7f8c87223 */ /* 0x000fe40000010016 */
[----:B------:R-:W-:Y:S02]  /*22c0*/  FADD.FTZ R22, R11, R245 ;  /* 0x000000f50b167221 */ /* 0x000fe40000010000 */
[----:B---3--:R-:W-:-:S07]  /*22d0*/  FFMA.FTZ R11, R246, R245, R200 ;  /* 0x000000f5f60b7223 */ /* 0x008fce00000100c8 */
.L_x_12916:
[----:B------:R-:W-:Y:S05]  /*22e0*/  BSYNC B2 ;  /* 0x0000000000027941 */ /* 0x000fea0003800000 */
.L_x_12915:
[----:B------:R-:W-:Y:S04]  /*22f0*/  BSSY B2, `(.L_x_12917) ;  /* 0x0000068000027945 */ /* 0x000fe80003800000 */
        /* <DEDUP_REMOVED lines=25> */
[C---:B------:R-:W-:Y:S01]  /*2490*/  FADD.FTZ R219, -R217.reuse, R203 ;  /* 0x000000cbd9db7221 */ /* 0x040fe20000010100 */
        /* <DEDUP_REMOVED lines=9> */
[----:B------:R-:W-:-:S03]  /*2530*/  HADD2.F32 R200, -RZ, R211.H1_H1 ;  /* 0x300000d3ffc87230 */ /* 0x000fc60000004100 */
[----:B------:R-:W3:Y:S01]  /*2540*/  LDL R211, [R1+0x134] ;  /* 0x0001340001d37983 */ /* 0x000ee20000100800 */
[--C-:B------:R-:W-:Y:S02]  /*2550*/  HADD2.F32 R204, -RZ, R208.reuse.H0_H0 ;  /* 0x200000d0ffcc7230 */ /* 0x100fe40000004100 */
[C---:B------:R-:W-:Y:S01]  /*2560*/  FMUL.FTZ R241, R5.reuse, R241 ;  /* 0x000000f105f17220 */ /* 0x040fe20000410000 */
[----:B------:R-:W-:Y:S02]  /*2570*/  HADD2.F32 R206, -RZ, R208.H1_H1 ;  /* 0x300000d0ffce7230 */ /* 0x000fe40000004100 */
[C---:B------:R-:W-:Y:S01]  /*2580*/  FMUL.FTZ R229, R5.reuse, R229 ;  /* 0x000000e505e57220 */ /* 0x040fe20000410000 */
[--C-:B------:R-:W-:Y:S02]  /*2590*/  HADD2.F32 R203, -RZ, R210.reuse.H0_H0 ;  /* 0x200000d2ffcb7230 */ /* 0x100fe40000004100 */
[----:B------:R-:W-:Y:S01]  /*25a0*/  FMUL.FTZ R208, R5, R219 ;  /* 0x000000db05d07220 */ /* 0x000fe20000410000 */
[----:B------:R-:W-:-:S02]  /*25b0*/  HADD2.F32 R202, -RZ, R210.H1_H1 ;  /* 0x300000d2ffca7230 */ /* 0x000fc40000004100 */
        /* <DEDUP_REMOVED lines=8> */
[----:B------:R-:W-:Y:S01]  /*2640*/  FMUL.FTZ R242, R242, R203 ;  /* 0x000000cbf2f27220 */ /* 0x000fe20000410000 */
[----:B0-----:R-:W-:-:S06]  /*2650*/  IMAD.WIDE.U32 R18, R8, 0x8, R18 ;  /* 0x0000000808127825 */ /* 0x001fcc00078e0012 */
[----:B------:R-:W5:Y:S01]  /*2660*/  LDG.E.64 R18, desc[UR4][R18.64] ;  /* 0x0000000412127981 */ /* 0x000f62000c1e1b00 */
[----:B--2---:R-:W-:Y:S01]  /*2670*/  FMUL.FTZ R219, R220, R204 ;  /* 0x000000ccdcdb7220 */ /* 0x004fe20000410000 */
[----:B---3--:R-:W-:-:S04]  /*2680*/  FMUL.FTZ R211, R211, R206 ;  /* 0x000000ced3d37220 */ /* 0x008fc80000410000 */
[----:B------:R0:W-:Y:S04]  /*2690*/  STL [R1+0x40], R219 ;  /* 0x000040db01007387 */ /* 0x0001e80000100800 */
[----:B------:R1:W-:Y:S01]  /*26a0*/  STL [R1+0x2c], R211 ;  /* 0x00002cd301007387 */ /* 0x0003e20000100800 */
[----:B------:R-:W-:-:S03]  /*26b0*/  FMUL.FTZ R220, R5, R218 ;  /* 0x000000da05dc7220 */ /* 0x000fc60000410000 */
[----:B------:R-:W2:Y:S01]  /*26c0*/  LDL R204, [R1+0x128] ;  /* 0x0001280001cc7983 */ /* 0x000ea20000100800 */
[----:B------:R-:W-:-:S03]  /*26d0*/  FFMA.FTZ R80, R220, R203, R80 ;  /* 0x000000cbdc507223 */ /* 0x000fc60000010050 */
[----:B------:R-:W3:Y:S01]  /*26e0*/  LDL R203, [R1+0x12c] ;  /* 0x00012c0001cb7983 */ /* 0x000ee20000100800 */
[----:B------:R-:W-:-:S03]  /*26f0*/  FMUL.FTZ R218, R5, R0 ;  /* 0x0000000005da7220 */ /* 0x000fc60000410000 */
[----:B------:R1:W5:Y:S01]  /*2700*/  LDL.LU R0, [R1+0x1e0] ;  /* 0x0001e00001007983 */ /* 0x0003620000300800 */
        /* <DEDUP_REMOVED lines=11> */
[----:B----4-:R-:W-:Y:S01]  /*27c0*/  FMUL.FTZ R241, R210, R202 ;  /* 0x000000cad2f17220 */ /* 0x010fe20000410000 */
[----:B------:R-:W-:Y:S01]  /*27d0*/  FADD.FTZ R186, R186, R201 ;  /* 0x000000c9baba7221 */ /* 0x000fe20000010000 */
[----:B------:R-:W-:Y:S01]  /*27e0*/  FFMA.FTZ R82, R218, R201, R82 ;  /* 0x000000c9da527223 */ /* 0x000fe20000010052 */
[----:B------:R-:W-:Y:S01]  /*27f0*/  FADD.FTZ R22, R22, R242 ;  /* 0x000000f216167221 */ /* 0x000fe20000010000 */
[C---:B0-----:R-:W-:Y:S01]  /*2800*/  FMUL.FTZ R219, R5.reuse, R228 ;  /* 0x000000e405db7220 */ /* 0x041fe20000410000 */
[----:B------:R-:W-:Y:S01]  /*2810*/  FMUL.FTZ R217, R5, R217 ;  /* 0x000000d905d97220 */ /* 0x000fe20000410000 */
[----:B------:R-:W-:-:S03]  /*2820*/  FADD.FTZ R187, R187, R200 ;  /* 0x000000c8bbbb7221 */ /* 0x000fc60000010000 */
[----:B------:R-:W-:Y:S01]  /*2830*/  FFMA.FTZ R83, R217, R200, R83 ;  /* 0x000000c8d9537223 */ /* 0x000fe20000010053 */
[----:B------:R-:W-:Y:S01]  /*2840*/  IADD3 R23, R23, 0x20, RZ ;  /* 0x0000002017177810 */ /* 0x000fe20007ffe0ff */
[----:B------:R-:W-:Y:S01]  /*2850*/  FADD.FTZ R181, R181, R206 ;  /* 0x000000ceb5b57221 */ /* 0x000fe20000010000 */
        /* <DEDUP_REMOVED lines=12> */
[----:B---3--:R-:W-:Y:S01]  /*2920*/  FMUL.FTZ R228, R203, R200 ;  /* 0x000000c8cbe47220 */ /* 0x008fe20000410000 */
[----:B------:R-:W-:Y:S02]  /*2930*/  FADD.FTZ R11, R11, R229 ;  /* 0x000000e50b0b7221 */ /* 0x000fe40000010000 */
[----:B------:R-:W-:Y:S02]  /*2940*/  FFMA.FTZ R200, R218, R229, R22 ;  /* 0x000000e5dac87223 */ /* 0x000fe40000010016 */
[----:B------:R-:W-:Y:S02]  /*2950*/  FADD.FTZ R22, R11, R228 ;  /* 0x000000e40b167221 */ /* 0x000fe40000010000 */
[----:B-1----:R-:W-:-:S07]  /*2960*/  FFMA.FTZ R11, R217, R228, R200 ;  /* 0x000000e4d90b7223 */ /* 0x002fce00000100c8 */
.L_x_12918:
[----:B------:R-:W-:Y:S05]  /*2970*/  BSYNC B2 ;  /* 0x0000000000027941 */ /* 0x000fea0003800000 */
.L_x_12917:
        /* <DEDUP_REMOVED lines=31> */
[----:B------:R-:W-:-:S02]  /*2b70*/  FADD.FTZ R0, -R213, R207 ;  /* 0x000000cfd5007221 */ /* 0x000fc40000010100 */
[----:B------:R-:W2:Y:S01]  /*2b80*/  LDL R213, [R1+0xf0] ;  /* 0x0000f00001d57983 */ /* 0x000ea20000100800 */
[--C-:B----4-:R-:W-:Y:S02]  /*2b90*/  HADD2.F32 R203, -RZ, R210.reuse.H0_H0 ;  /* 0x200000d2ffcb7230 */ /* 0x110fe40000004100 */
[----:B------:R-:W-:Y:S02]  /*2ba0*/  HADD2.F32 R202, -RZ, R210.H1_H1 ;  /* 0x300000d2ffca7230 */ /* 0x000fe40000004100 */
[----:B------:R-:W3:Y:S01]  /*2bb0*/  LDL R210, [R1+0xf4] ;  /* 0x0000f40001d27983 */ /* 0x000ee20000100800 */
[--C-:B------:R-:W-:Y:S02]  /*2bc0*/  HADD2.F32 R204, -RZ, R208.reuse.H0_H0 ;  /* 0x200000d0ffcc7230 */ /* 0x100fe40000004100 */
[C---:B------:R-:W-:Y:S01]  /*2bd0*/  FMUL.FTZ R230, R5.reuse, R230 ;  /* 0x000000e605e67220 */ /* 0x040fe20000410000 */
[----:B------:R-:W-:Y:S02]  /*2be0*/  HADD2.F32 R206, -RZ, R208.H1_H1 ;  /* 0x300000d0ffce7230 */ /* 0x000fe40000004100 */
[C---:B------:R-:W-:Y:S01]  /*2bf0*/  FMUL.FTZ R227, R5.reuse, R227 ;  /* 0x000000e305e37220 */ /* 0x040fe20000410000 */
[----:B------:R-:W-:Y:S01]  /*2c00*/  FMUL.FTZ R208, R5, R216 ;  /* 0x000000d805d07220 */ /* 0x000fe20000410000 */
[----:B------:R-:W-:-:S02]  /*2c10*/  HADD2.F32 R207, -RZ, R209.H0_H0 ;  /* 0x200000d1ffcf7230 */ /* 0x000fc40000004100 */
[----:B------:R-:W-:Y:S01]  /*2c20*/  FMUL.FTZ R215, R5, R215 ;  /* 0x000000d705d77220 */ /* 0x000fe20000410000 */
[----:B------:R-:W-:Y:S02]  /*2c30*/  HADD2.F32 R205, -RZ, R209.H1_H1 ;  /* 0x300000d1ffcd7230 */ /* 0x000fe40000004100 */
[----:B------:R-:W4:Y:S04]  /*2c40*/  LDL R209, [R1+0xe4] ;  /* 0x0000e40001d17983 */ /* 0x000f280000100800 */
[----:B------:R-:W-:Y:S04]  /*2c50*/  STL [R1+0x84], R230 ;  /* 0x000084e601007387 */ /* 0x000fe80000100800 */
[----:B------:R-:W-:Y:S01]  /*2c60*/  STL [R1+0x70], R227 ;  /* 0x000070e301007387 */ /* 0x000fe20000100800 */
[----:B------:R-:W-:-:S03]  /*2c70*/  FADD.FTZ R84, R84, R204 ;  /* 0x000000cc54547221 */ /* 0x000fc60000010000 */
[----:B------:R-:W-:Y:S01]  /*2c80*/  STL [R1+0x60], R208 ;  /* 0x000060d001007387 */ /* 0x000fe20000100800 */
[----:B------:R-:W-:-:S03]  /*2c90*/  FFMA.FTZ R44, R230, R204, R44 ;  /* 0x000000cce62c7223 */ /* 0x000fc6000001002c */
[----:B------:R1:W-:Y:S01]  /*2ca0*/  STL [R1+0x4c], R215 ;  /* 0x00004cd701007387 */ /* 0x0003e20000100800 */
[----:B------:R-:W-:Y:S01]  /*2cb0*/  FMUL.FTZ R216, R5, R214 ;  /* 0x000000d605d87220 */ /* 0x000fe20000410000 */
[----:B------:R-:W-:Y:S01]  /*2cc0*/  FMUL.FTZ R239, R239, R207 ;  /* 0x000000cfefef7220 */ /* 0x000fe20000410000 */
[----:B------:R-:W-:Y:S01]  /*2cd0*/  FADD.FTZ R88, R88, R203 ;  /* 0x000000cb58587221 */ /* 0x000fe20000010000 */
[-C--:B------:R-:W-:Y:S01]  /*2ce0*/  FMUL.FTZ R231, R231, R203.reuse ;  /* 0x000000cbe7e77220 */ /* 0x080fe20000410000 */
[----:B------:R-:W-:Y:S01]  /*2cf0*/  FFMA.FTZ R48, R216, R203, R48 ;  /* 0x000000cbd8307223 */ /* 0x000fe20000010030 */
[----:B0-----:R-:W-:-:S04]  /*2d00*/  IMAD.WIDE.U32 R20, R8, 0x8, R20 ;  /* 0x0000000808147825 */ /* 0x001fc800078e0014 */
[-C--:B------:R-:W-:Y:S01]  /*2d10*/  FMUL.FTZ R234, R234, R205.reuse ;  /* 0x000000cdeaea7220 */ /* 0x080fe20000410000 */
[----:B------:R-:W-:Y:S01]  /*2d20*/  FFMA.FTZ R47, R215, R205, R47 ;  /* 0x000000cdd72f7223 */ /* 0x000fe2000001002f */
[----:B------:R-:W-:Y:S01]  /*2d30*/  FMUL.FTZ R214, R5, R2 ;  /* 0x0000000205d67220 */ /* 0x000fe20000410000 */
[----:B------:R-:W5:Y:S01]  /*2d40*/  LDG.E.64 R20, desc[UR4][R20.64] ;  /* 0x0000000414147981 */ /* 0x000f62000c1e1b00 */
[----:B--2---:R-:W-:-:S05]  /*2d50*/  FMUL.FTZ R213, R213, R204 ;  /* 0x000000ccd5d57220 */ /* 0x004fca0000410000 */
[----:B------:R0:W-:Y:S01]  /*2d60*/  STL [R1+0x3c], R213 ;  /* 0x00003cd501007387 */ /* 0x0001e20000100800 */
[----:B------:R-:W-:Y:S01]  /*2d70*/  FFMA.FTZ R11, R230, R213, R11 ;  /* 0x000000d5e60b7223 */ /* 0x000fe2000001000b */
[----:B---3--:R-:W-:-:S05]  /*2d80*/  FMUL.FTZ R210, R210, R206 ;  /* 0x000000ced2d27220 */ /* 0x008fca0000410000 */
[----:B------:R2:W-:Y:S04]  /*2d90*/  STL [R1+0x28], R210 ;  /* 0x000028d201007387 */ /* 0x0005e80000100800 */
[----:B------:R-:W3:Y:S01]  /*2da0*/  LDL R204, [R1+0xe8] ;  /* 0x0000e80001cc7983 */ /* 0x000ee20000100800 */
[----:B------:R-:W-:-:S03]  /*2db0*/  FFMA.FTZ R11, R227, R210, R11 ;  /* 0x000000d2e30b7223 */ /* 0x000fc6000001000b */
[----:B------:R-:W2:Y:S01]  /*2dc0*/  LDL R203, [R1+0xec] ;  /* 0x0000ec0001cb7983 */ /* 0x000ea20000100800 */
[----:B------:R-:W-:-:S03]  /*2dd0*/  FFMA.FTZ R11, R208, R239, R11 ;  /* 0x000000efd00b7223 */ /* 0x000fc6000001000b */
[----:B------:R0:W5:Y:S01]  /*2de0*/  LDL.LU R2, [R1+0x1e4] ;  /* 0x0001e40001027983 */ /* 0x0001620000300800 */
[----:B------:R-:W-:Y:S01]  /*2df0*/  FFMA.FTZ R11, R215, R234, R11 ;  /* 0x000000ead70b7223 */ /* 0x000fe2000001000b */
[----:B-1----:R-:W-:Y:S02]  /*2e00*/  FMUL.FTZ R215, R5, R0 ;  /* 0x0000000005d77220 */ /* 0x002fe40000410000 */
[----:B------:R1:W5:Y:S01]  /*2e10*/  LDL.LU R0, [R1+0x1e0] ;  /* 0x0001e00001007983 */ /* 0x0003620000300800 */
[----:B------:R-:W-:-:S04]  /*2e20*/  FADD.FTZ R22, R22, R213 ;  /* 0x000000d516167221 */ /* 0x000fc80000010000 */
[----:B------:R-:W-:Y:S01]  /*2e30*/  FADD.FTZ R22, R22, R210 ;  /* 0x000000d216167221 */ /* 0x000fe20000010000 */
[----:B------:R-:W-:-:S03]  /*2e40*/  HADD2.F32 R201, -RZ, R211.H0_H0 ;  /* 0x200000d3ffc97230 */ /* 0x000fc60000004100 */
[----:B------:R-:W-:Y:S01]  /*2e50*/  FADD.FTZ R22, R22, R239 ;  /* 0x000000ef16167221 */ /* 0x000fe20000010000 */
[----:B------:R-:W-:-:S03]  /*2e60*/  FFMA.FTZ R45, R227, R206, R45 ;  /* 0x000000cee32d7223 */ /* 0x000fc6000001002d */
[----:B------:R-:W-:Y:S01]  /*2e70*/  FADD.FTZ R22, R22, R234 ;  /* 0x000000ea16167221 */ /* 0x000fe20000010000 */
[----:B----4-:R-:W-:Y:S01]  /*2e80*/  FMUL.FTZ R230, R209, R202 ;  /* 0x000000cad1e67220 */ /* 0x010fe20000410000 */
[----:B------:R-:W-:Y:S01]  /*2e90*/  FADD.FTZ R90, R90, R201 ;  /* 0x000000c95a5a7221 */ /* 0x000fe20000010000 */
[----:B------:R-:W-:Y:S01]  /*2ea0*/  FFMA.FTZ R50, R214, R201, R50 ;  /* 0x000000c9d6327223 */ /* 0x000fe20000010032 */
[----:B------:R-:W-:Y:S01]  /*2eb0*/  FADD.FTZ R22, R22, R231 ;  /* 0x000000e716167221 */ /* 0x000fe20000010000 */
[----:B0-----:R-:W-:Y:S01]  /*2ec0*/  FMUL.FTZ R213, R5, R226 ;  /* 0x000000e205d57220 */ /* 0x001fe20000410000 */
[----:B------:R-:W-:-:S05]  /*2ed0*/  HADD2.F32 R200, -RZ, R211.H1_H1 ;  /* 0x300000d3ffc87230 */ /* 0x000fca0000004100 */
[----:B------:R-:W-:Y:S01]  /*2ee0*/  FADD.FTZ R91, R91, R200 ;  /* 0x000000c85b5b7221 */ /* 0x000fe20000010000 */
[----:B------:R-:W-:Y:S01]  /*2ef0*/  FFMA.FTZ R51, R215, R200, R51 ;  /* 0x000000c8d7337223 */ /* 0x000fe20000010033 */
[----:B------:R-:W-:Y:S01]  /*2f00*/  IADD3 R23, R23, 0x20, RZ ;  /* 0x0000002017177810 */ /* 0x000fe20007ffe0ff */
[----:B------:R-:W-:Y:S01]  /*2f10*/  FADD.FTZ R85, R85, R206 ;  /* 0x000000ce55557221 */ /* 0x000fe20000010000 */
[----:B------:R-:W-:Y:S01]  /*2f20*/  FADD.FTZ R86, R86, R207 ;  /* 0x000000cf56567221 */ /* 0x000fe20000010000 */
[----:B------:R-:W-:Y:S01]  /*2f30*/  FFMA.FTZ R46, R208, R207, R46 ;  /* 0x000000cfd02e7223 */ /* 0x000fe2000001002e */
[----:B------:R-:W-:Y:S01]  /*2f40*/  FADD.FTZ R87, R87, R205 ;  /* 0x000000cd57577221 */ /* 0x000fe20000010000 */
[----:B------:R-:W-:Y:S01]  /*2f50*/  FADD.FTZ R89, R89, R202 ;  /* 0x000000ca59597221 */ /* 0x000fe20000010000 */
[----:B------:R-:W-:Y:S01]  /*2f60*/  FFMA.FTZ R49, R213, R202, R49 ;  /* 0x000000cad5317223 */ /* 0x000fe20000010031 */
[----:B------:R-:W-:Y:S02]  /*2f70*/  IADD3 R8, R8, 0x20, RZ ;  /* 0x0000002008087810 */ /* 0x000fe40007ffe0ff */
[----:B------:R-:W-:Y:S01]  /*2f80*/  IADD3 R225, R225, 0x20, RZ ;  /* 0x00000020e1e17810 */ /* 0x000fe20007ffe0ff */
[----:B---3--:R-:W-:Y:S01]  /*2f90*/  FMUL.FTZ R227, R204, R201 ;  /* 0x000000c9cce37220 */ /* 0x008fe20000410000 */
[----:B------:R-:W-:Y:S01]  /*2fa0*/  FFMA.FTZ R201, R216, R231, R11 ;  /* 0x000000e7d8c97223 */ /* 0x000fe2000001000b */
[----:B------:R-:W-:-:S03]  /*2fb0*/  FADD.FTZ R11, R22, R230 ;  /* 0x000000e6160b7221 */ /* 0x000fc60000010000 */
[----:B------:R-:W-:Y:S01]  /*2fc0*/  FFMA.FTZ R22, R213, R230, R201 ;  /* 0x000000e6d5167223 */ /* 0x000fe200000100c9 */
[----:B--2---:R-:W-:Y:S01]  /*2fd0*/  FMUL.FTZ R226, R203, R200 ;  /* 0x000000c8cbe27220 */ /* 0x004fe20000410000 */
[----:B------:R-:W-:Y:S02]  /*2fe0*/  FADD.FTZ R11, R11, R227 ;  /* 0x000000e30b0b7221 */ /* 0x000fe40000010000 */
[----:B------:R-:W-:Y:S02]  /*2ff0*/  FFMA.FTZ R200, R214, R227, R22 ;  /* 0x000000e3d6c87223 */ /* 0x000fe40000010016 */
[----:B------:R-:W-:Y:S02]  /*3000*/  FADD.FTZ R22, R11, R226 ;  /* 0x000000e20b167221 */ /* 0x000fe40000010000 */
[----:B-1----:R-:W-:-:S07]  /*3010*/  FFMA.FTZ R11, R215, R226, R200 ;  /* 0x000000e2d70b7223 */ /* 0x002fce00000100c8 */
.L_x_12920:
[----:B------:R-:W-:Y:S05]  /*3020*/  BSYNC B2 ;  /* 0x0000000000027941 */ /* 0x000fea0003800000 */
.L_x_12919:
[----:B-----5:R-:W-:-:S13]  /*3030*/  LOP3.LUT P5, RZ, R7, 0x4, RZ, 0xc0, !PT ;  /* 0x0000000407ff7812 */ /* 0x020fda00078ac0ff */
[----:B------:R-:W-:Y:S05]  /*3040*/  @!P5 BRA `(.L_x_12912) ;  /* 0x000000040080d947 */ /* 0x000fea0003800000 */
[----:B0-----:R-:W0:Y:S01]  /*3050*/  LDC.64 R202, c[0x0][0x2c8] ;  /* 0x0000b200ffca7b82 */ /* 0x001e220000000a00 */
        /* <DEDUP_REMOVED lines=14> */
[----:B-1----:R-:W-:Y:S01]  /*3140*/  IMAD.WIDE.U32 R204, R225, 0x20, R204 ;  /* 0x00000020e1cc7825 */ /* 0x002fe200078e00cc */
[----:B------:R-:W-:-:S04]  /*3150*/  ISETP.NE.AND P5, PT, R200, RZ, PT ;  /* 0x000000ffc800720c */ /* 0x000fc80003fa5270 */
[----:B------:R-:W2:Y:S01]  /*3160*/  LDG.E.128 R200, desc[UR4][R204.64] ;  /* 0x00000004ccc87981 */ /* 0x000ea2000c1e1d00 */
[----:B0-----:R-:W0:Y:S03]  /*3170*/  LDC.64 R12, c[0x0][0x2b8] ;  /* 0x0000ae00ff0c7b82 */ /* 0x001e260000000a00 */
[----:B------:R-:W3:Y:S01]  /*3180*/  LDG.E.128 R204, desc[UR4][R204.64+0x10] ;  /* 0x00001004cccc7981 */ /* 0x000ee2000c1e1d00 */
[----:B0-----:R-:W-:-:S05]  /*3190*/  IMAD.WIDE.U32 R12, R23, 0x10, R12 ;  /* 0x00000010170c7825 */ /* 0x001fca00078e000c */
[----:B------:R0:W4:Y:S02]  /*31a0*/  LDG.E.128 R208, desc[UR4][R12.64] ;  /* 0x000000040cd07981 */ /* 0x000124000c1e1d00 */
[----:B0-----:R-:W0:Y:S01]  /*31b0*/  LDC.64 R12, c[0x0][0x240] ;  /* 0x00009000ff0c7b82 */ /* 0x001e220000000a00 */
[----:B------:R-:W-:Y:S01]  /*31c0*/  FSEL R212, R212, RZ, !P5 ;  /* 0x000000ffd4d47208 */ /* 0x000fe20006800000 */
[----:B0-----:R-:W-:-:S06]  /*31d0*/  IMAD.WIDE.U32 R12, R8, 0x8, R12 ;  /* 0x00000008080c7825 */ /* 0x001fcc00078e000c */
[----:B------:R-:W5:Y:S01]  /*31e0*/  LDG.E.64 R12, desc[UR4][R12.64] ;  /* 0x000000040c0c7981 */ /* 0x000f62000c1e1b00 */
[C---:B--2---:R-:W-:Y:S01]  /*31f0*/  FADD.FTZ R23, -R212.reuse, R200 ;  /* 0x000000c8d4177221 */ /* 0x044fe20000010100 */
[C---:B------:R-:W-:Y:S01]  /*3200*/  FADD.FTZ R201, -R212.reuse, R201 ;  /* 0x000000c9d4c97221 */ /* 0x040fe20000010100 */
[C---:B------:R-:W-:Y:S01]  /*3210*/  FADD.FTZ R202, -R212.reuse, R202 ;  /* 0x000000cad4ca7221 */ /* 0x040fe20000010100 */
[C---:B------:R-:W-:Y:S01]  /*3220*/  FADD.FTZ R221, -R212.reuse, R203 ;  /* 0x000000cbd4dd7221 */ /* 0x040fe20000010100 */
[C---:B------:R-:W-:Y:S01]  /*3230*/  FMUL.FTZ R233, R5.reuse, R23 ;  /* 0x0000001705e97220 */ /* 0x040fe20000410000 */
[C---:B------:R-:W-:Y:S01]  /*3240*/  FMUL.FTZ R225, R5.reuse, R201 ;  /* 0x000000c905e17220 */ /* 0x040fe20000410000 */
[C---:B------:R-:W-:Y:S01]  /*3250*/  FMUL.FTZ R224, R5.reuse, R202 ;  /* 0x000000ca05e07220 */ /* 0x040fe20000410000 */
[----:B---3--:R-:W-:Y:S01]  /*3260*/  FADD.FTZ R8, -R212, R207 ;  /* 0x000000cfd4087221 */ /* 0x008fe20000010100 */
[----:B------:R-:W-:Y:S01]  /*3270*/  FMUL.FTZ R223, R5, R221 ;  /* 0x000000dd05df7220 */ /* 0x000fe20000410000 */
[----:B------:R-:W-:Y:S04]  /*3280*/  STL [R1+0x8c], R233 ;  /* 0x00008ce901007387 */ /* 0x000fe80000100800 */
[----:B------:R-:W-:Y:S04]  /*3290*/  STL [R1+0x78], R225 ;  /* 0x000078e101007387 */ /* 0x000fe80000100800 */
[----:B------:R-:W-:Y:S01]  /*32a0*/  STL [R1+0x68], R224 ;  /* 0x000068e001007387 */ /* 0x000fe20000100800 */
[----:B----4-:R-:W-:-:S03]  /*32b0*/  HADD2.F32 R207, -RZ, R208.H0_H0 ;  /* 0x200000d0ffcf7230 */ /* 0x010fc60000004100 */
[----:B------:R-:W-:Y:S02]  /*32c0*/  STL [R1+0x54], R223 ;  /* 0x000054df01007387 */ /* 0x000fe40000100800 */
[----:B------:R-:W-:-:S04]  /*32d0*/  FMUL.FTZ R23, R240, R207 ;  /* 0x000000cff0177220 */ /* 0x000fc80000410000 */
[----:B------:R-:W-:Y:S01]  /*32e0*/  FADD.FTZ R22, R22, R23 ;  /* 0x0000001716167221 */ /* 0x000fe20000010000 */
[----:B------:R0:W-:Y:S01]  /*32f0*/  STL [R1+0x38], R23 ;  /* 0x0000381701007387 */ /* 0x0001e20000100800 */
[----:B------:R-:W-:-:S03]  /*3300*/  FFMA.FTZ R11, R233, R23, R11 ;  /* 0x00000017e90b7223 */ /* 0x000fc6000001000b */
[----:B0-----:R-:W2:Y:S01]  /*3310*/  LDL R23, [R1+0xac] ;  /* 0x0000ac0001177983 */ /* 0x001ea20000100800 */
[C---:B------:R-:W-:Y:S01]  /*3320*/  FADD.FTZ R203, -R212.reuse, R204 ;  /* 0x000000ccd4cb7221 */ /* 0x040fe20000010100 */
[C---:B------:R-:W-:Y:S01]  /*3330*/  FADD.FTZ R200, -R212.reuse, R205 ;  /* 0x000000cdd4c87221 */ /* 0x040fe20000010100 */
[----:B------:R-:W-:Y:S01]  /*3340*/  FADD.FTZ R206, -R212, R206 ;  /* 0x000000ced4ce7221 */ /* 0x000fe20000010100 */
[----:B------:R-:W-:Y:S02]  /*3350*/  HADD2.F32 R212, -RZ, R208.H1_H1 ;  /* 0x300000d0ffd47230 */ /* 0x000fe40000004100 */
[----:B------:R-:W-:-:S03]  /*3360*/  HADD2.F32 R208, -RZ, R209.H0_H0 ;  /* 0x200000d1ffd07230 */ /* 0x000fc60000004100 */
[----:B------:R-:W-:Y:S01]  /*3370*/  FMUL.FTZ R240, R238, R212 ;  /* 0x000000d4eef07220 */ /* 0x000fe20000410000 */
[----:B------:R-:W-:Y:S02]  /*3380*/  HADD2.F32 R205, -RZ, R209.H1_H1 ;  /* 0x300000d1ffcd7230 */ /* 0x000fe40000004100 */
        /* <DEDUP_REMOVED lines=18> */
[----:B------:R-:W-:Y:S01]  /*34b0*/  FFMA.FTZ R55, R223, R205, R55 ;  /* 0x000000cddf377223 */ /* 0x000fe20000010037 */
[----:B------:R-:W-:Y:S01]  /*34c0*/  FMUL.FTZ R223, R222, R209 ;  /* 0x000000d1dedf7220 */ /* 0x000fe20000410000 */
[----:B------:R-:W-:-:S02]  /*34d0*/  HADD2.F32 R211, -RZ, R211.H1_H1 ;  /* 0x300000d3ffd37230 */ /* 0x000fc40000004100 */
[----:B------:R-:W-:Y:S01]  /*34e0*/  FFMA.FTZ R54, R224, R208, R54 ;  /* 0x000000d0e0367223 */ /* 0x000fe20000010036 */
[C---:B------:R-:W-:Y:S01]  /*34f0*/  FMUL.FTZ R222, R5.reuse, R8 ;  /* 0x0000000805de7220 */ /* 0x040fe20000410000 */
[----:B------:R-:W-:Y:S01]  /*3500*/  FMUL.FTZ R224, R5, R206 ;  /* 0x000000ce05e07220 */ /* 0x000fe20000410000 */
[----:B------:R-:W-:Y:S01]  /*3510*/  FADD.FTZ R8, R22, R232 ;  /* 0x000000e816087221 */ /* 0x000fe20000010000 */
[----:B------:R-:W-:-:S03]  /*3520*/  FFMA.FTZ R11, R233, R232, R11 ;  /* 0x000000e8e90b7223 */ /* 0x000fc6000001000b */
[----:B------:R-:W-:Y:S01]  /*3530*/  FADD.FTZ R8, R8, R223 ;  /* 0x000000df08087221 */ /* 0x000fe20000010000 */
[----:B------:R-:W-:Y:S01]  /*3540*/  FFMA.FTZ R11, R224, R223, R11 ;  /* 0x000000dfe00b7223 */ /* 0x000fe2000001000b */
[----:B------:R-:W-:Y:S01]  /*3550*/  FADD.FTZ R92, R92, R207 ;  /* 0x000000cf5c5c7221 */ /* 0x000fe20000010000 */
        /* <DEDUP_REMOVED lines=15> */
.L_x_12912:
[----:B------:R-:W-:Y:S05]  /*3650*/  BSYNC B1 ;  /* 0x0000000000017941 */ /* 0x000fea0003800000 */
.L_x_12902:
        /* <DEDUP_REMOVED lines=20> */
.L_x_13132:
[----:B------:R-:W-:Y:S01]  /*37a0*/  @P4 IADD3 R6, R6, -0x1, RZ ;  /* 0xffffffff06064810 */ /* 0x000fe20007ffe0ff */
        /* <DEDUP_REMOVED lines=17> */
.L_x_12925:
[----:B------:R-:W-:Y:S05]  /*38c0*/  BSYNC B2 ;  /* 0x0000000000027941 */ /* 0x000fea0003800000 */
.L_x_12924:
[----:B0-----:R-:W0:Y:S01]  /*38d0*/  @!P3 LDC.64 R22, c[0x0][0x2c8] ;  /* 0x0000b200ff16bb82 */ /* 0x001e220000000a00 */
[----:B------:R-:W-:Y:S01]  /*38e0*/  BSSY B2, `(.L_x_12926) ;  /* 0x0000010000027945 */ /* 0x000fe20003800000 */
[----:B0-----:R-:W-:-:S04]  /*38f0*/  @!P3 ISETP.NE.U32.AND P5, PT, R22, RZ, PT ;  /* 0x000000ff1600b20c */ /* 0x001fc80003fa5070 */
[----:B------:R-:W-:-:S04]  /*3900*/  @!P3 ISETP.NE.AND.EX P5, PT, R23, RZ, PT, P5 ;  /* 0x000000ff1700b20c */ /* 0x000fc80003fa5350 */
[----:B-----5:R-:W-:Y:S01]  /*3910*/  @!P3 FSEL R202, R140, RZ, P5 ;  /* 0x000000ff8ccab208 */ /* 0x020fe20002800000 */
        /* <DEDUP_REMOVED lines=12> */
.L_x_12927:
[----:B------:R-:W-:Y:S05]  /*39e0*/  BSYNC B2 ;  /* 0x0000000000027941 */ /* 0x000fea0003800000 */
.L_x_12926:
        /* <DEDUP_REMOVED lines=11> */
[----:B------:R-:W-:-:S05]  /*3aa0*/  @P6 HADD2.F32 R203, -RZ, R196.H0_H0 ;  /* 0x200000c4ffcb6230 */ /* 0x000fca0000004100 */
[----:B------:R-:W-:-:S04]  /*3ab0*/  @P6 FMUL.FTZ R202, R204, R203 ;  /* 0x000000cbccca6220 */ /* 0x000fc80000410000 */
[----:B------:R-:W-:Y:S01]  /*3ac0*/  FADD.FTZ R100, R100, R202 ;  /* 0x000000ca64647221 */ /* 0x000fe20000010000 */
[----:B--2---:R-:W-:-:S05]  /*3ad0*/  FMUL.FTZ R202, R205, R204 ;  /* 0x000000cccdca7220 */ /* 0x004fca0000410000 */
[----:B------:R-:W-:-:S04]  /*3ae0*/  FSEL R202, R202, RZ, P6 ;  /* 0x000000ffcaca7208 */ /* 0x000fc80003000000 */
[----:B------:R-:W-:-:S04]  /*3af0*/  F2FP.F16.F32.PACK_AB R202, RZ, R202 ;  /* 0x000000caffca723e */ /* 0x000fc800000000ff */
[----:B------:R-:W-:-:S07]  /*3b00*/  PRMT R188, R202, 0x7610, R188 ;  /* 0x00007610cabc7816 */ /* 0x000fce00000000bc */
.L_x_12929:
[----:B------:R-:W-:Y:S05]  /*3b10*/  BSYNC B2 ;  /* 0x0000000000027941 */ /* 0x000fea0003800000 */
.L_x_12928:
        /* <DEDUP_REMOVED lines=17> */
.L_x_12931:
[----:B------:R-:W-:Y:S05]  /*3c30*/  BSYNC B2 ;  /* 0x0000000000027941 */ /* 0x000fea0003800000 */
.L_x_12930:
        /* <DEDUP_REMOVED lines=8> */
[----:B------:R-:W-:-:S05]  /*3cc0*/  @P6 HADD2.F32 R203, -RZ, R196.H1_H1 ;  /* 0x300000c4ffcb6230 */ /* 0x000fca0000004100 */
[----:B------:R-:W-:-:S04]  /*3cd0*/  @P6 FMUL.FTZ R202, R204, R203 ;  /* 0x000000cbccca6220 */ /* 0x000fc80000410000 */
[----:B------:R-:W-:Y:S01]  /*3ce0*/  FADD.FTZ R101, R101, R202 ;  /* 0x000000ca65657221 */ /* 0x000fe20000010000 */
[----:B--2---:R-:W-:-:S05]  /*3cf0*/  FMUL.FTZ R202, R205, R204 ;  /* 0x000000cccdca7220 */ /* 0x004fca0000410000 */
[----:B------:R-:W-:-:S04]  /*3d00*/  FSEL R202, R202, RZ, P6 ;  /* 0x000000ffcaca7208 */ /* 0x000fc80003000000 */
[----:B------:R-:W-:-:S04]  /*3d10*/  F2FP.F16.F32.PACK_AB R202, RZ, R202 ;  /* 0x000000caffca723e */ /* 0x000fc800000000ff */
[----:B------:R-:W-:-:S07]  /*3d20*/  PRMT R188, R188, 0x5410, R202 ;  /* 0x00005410bcbc7816 */ /* 0x000fce00000000ca */
.L_x_12933:
[----:B------:R-:W-:Y:S05]  /*3d30*/  BSYNC B2 ;  /* 0x0000000000027941 */ /* 0x000fea0003800000 */
.L_x_12932:
        /* <DEDUP_REMOVED lines=16> */
.L_x_12935:
[----:B------:R-:W-:Y:S05]  /*3e40*/  BSYNC B2 ;  /* 0x0000000000027941 */ /* 0x000fea0003800000 */
.L_x_12934:
        /* <DEDUP_REMOVED lines=15> */
.L_x_12937:
[----:B------:R-:W-:Y:S05]  /*3f40*/  BSYNC B2 ;  /* 0x0000000000027941 */ /* 0x000fea0003800000 */
.L_x_12936:
        /* <DEDUP_REMOVED lines=16> */
.L_x_12939:
[----:B------:R-:W-:Y:S05]  /*4050*/  BSYNC B2 ;  /* 0x0000000000027941 */ /* 0x000fea0003800000 */
.L_x_12938:
        /* <DEDUP_REMOVED lines=15> */
.L_x_12941:
[----:B------:R-:W-:Y:S05]  /*4150*/  BSYNC B2 ;  /* 0x0000000000027941 */ /* 0x000fea0003800000 */
.L_x_12940:
        /* <DEDUP_REMOVED lines=16> */
.L_x_12943:
[----:B------:R-:W-:Y:S05]  /*4260*/  BSYNC B2 ;  /* 0x0000000000027941 */ /* 0x000fea0003800000 */
.L_x_12942:
        /* <DEDUP_REMOVED lines=15> */
.L_x_12945:
[----:B------:R-:W-:Y:S05]  /*4360*/  BSYNC B2 ;  /* 0x0000000000027941 */ /* 0x000fea0003800000 */
.L_x_12944:
        /* <DEDUP_REMOVED lines=16> */
.L_x_12947:
[----:B------:R-:W-:Y:S05]  /*4470*/  BSYNC B2 ;  /* 0x0000000000027941 */ /* 0x000fea0003800000 */
.L_x_12946:
        /* <DEDUP_REMOVED lines=15> */
.L_x_12949:
[----:B------:R-:W-:Y:S05]  /*4570*/  BSYNC B2 ;  /* 0x0000000000027941 */ /* 0x000fea0003800000 */
.L_x_12948:
        /* <DEDUP_REMOVED lines=16> */
.L_x_12951:
[----:B------:R-:W-:Y:S05]  /*4680*/  BSYNC B2 ;  /* 0x0000000000027941 */ /* 0x000fea0003800000 */
.L_x_12950:
        /* <DEDUP_REMOVED lines=15> */
.L_x_12953:
[----:B------:R-:W-:Y:S05]  /*4780*/  BSYNC B2 ;  /* 0x0000000000027941 */ /* 0x000fea0003800000 */
.L_x_12952:
        /* <DEDUP_REMOVED lines=19> */
.L_x_12955:
[----:B------:R-:W-:Y:S05]  /*48c0*/  BSYNC B2 ;  /* 0x0000000000027941 */ /* 0x000fea0003800000 */
.L_x_12954:
        /* <DEDUP_REMOVED lines=16> */
[----:B------:R-:W-:-:S05]  /*49d0*/  @P5 HADD2.F32 R202, -RZ, R199.H1_H1 ;  /* 0x300000c7ffca5230 */ /* 0x000fca0000004100 */
[----:B------:R-:W-:-:S04]  /*49e0*/  @P5 FMUL.FTZ R201, R200, R202 ;  /* 0x000000cac8c95220 */ /* 0x000fc80000410000 */
[----:B------:R-:W-:Y:S01]  /*49f0*/  FADD.FTZ R107, R107, R201 ;  /* 0x000000c96b6b7221 */ /* 0x000fe20000010000 */
[----:B--2---:R-:W-:-:S05]  /*4a00*/  FMUL.FTZ R200, R203, R200 ;  /* 0x000000c8cbc87220 */ /* 0x004fca0000410000 */
[----:B------:R-:W-:-:S04]  /*4a10*/  FSEL R200, R200, RZ, P5 ;  /* 0x000000ffc8c87208 */ /* 0x000fc80002800000 */
[----:B------:R-:W-:-:S04]  /*4a20*/  F2FP.F16.F32.PACK_AB R200, RZ, R200 ;  /* 0x000000c8ffc8723e */ /* 0x000fc800000000ff */
[----:B------:R-:W-:-:S07]  /*4a30*/  PRMT R191, R191, 0x5410, R200 ;  /* 0x00005410bfbf7816 */ /* 0x000fce00000000c8 */
.L_x_12957:
[----:B------:R-:W-:Y:S05]  /*4a40*/  BSYNC B2 ;  /* 0x0000000000027941 */ /* 0x000fea0003800000 */
.L_x_12956:
[----:B------:R0:W-:Y:S01]  /*4a50*/  @P4 STG.E.128 desc[UR4][R22.64], R188 ;  /* 0x000000bc16004986 */ /* 0x0001e2000c101d04 */
[----:B------:R-:W-:Y:S02]  /*4a60*/  IADD3 R9, R9, 0x20, RZ ;  /* 0x0000002009097810 */ /* 0x000fe40007ffe0ff */
[----:B------:R-:W-:-:S07]  /*4a70*/  IADD3 R6, R6, 0x20, RZ ;  /* 0x0000002006067810 */ /* 0x000fce0007ffe0ff */
.L_x_12923:
[----:B------:R-:W-:Y:S05]  /*4a80*/  BSYNC B1 ;  /* 0x0000000000017941 */ /* 0x000fea0003800000 */
.L_x_12922:
[----:B------:R-:W-:Y:S04]  /*4a90*/  BSSY B1, `(.L_x_12958) ;  /* 0x000011c000017945 */ /* 0x000fe80003800000 */
[----:B------:R-:W-:Y:S05]  /*4aa0*/  @!P0 BRA `(.L_x_12959) ;  /* 0x0000001000688947 */ /* 0x000fea0003800000 */
[----:B------:R-:W-:Y:S04]  /*4ab0*/  BSSY B2, `(.L_x_12960) ;  /* 0x0000005000027945 */ /* 0x000fe80003800000 */
[----:B------:R-:W-:Y:S05]  /*4ac0*/  @!P4 BRA `(.L_x_12961) ;  /* 0x00000000000cc947 */ /* 0x000fea0003800000 */
[----:B0-----:R-:W0:Y:S02]  /*4ad0*/  LDC.64 R22, c[0x0][0x220] ;  /* 0x00008800ff167b82 */ /* 0x001e240000000a00 */
[----:B0-----:R-:W-:-:S05]  /*4ae0*/  IMAD.WIDE.U32 R22, R6, 0x10, R22 ;  /* 0x0000001006167825 */ /* 0x001fca00078e0016 */
[----:B------:R1:W5:Y:S02]  /*4af0*/  LDG.E.128 R196, desc[UR4][R22.64] ;  /* 0x0000000416c47981 */ /* 0x000364000c1e1d00 */
.L_x_12961:
[----:B------:R-:W-:Y:S05]  /*4b00*/  BSYNC B2 ;  /* 0x0000000000027941 */ /* 0x000fea0003800000 */
.L_x_12960:
[----:B01----:R-:W0:Y:S01]  /*4b10*/  @!P3 LDC.64 R22, c[0x0][0x2c8] ;  /* 0x0000b200ff16bb82 */ /* 0x003e220000000a00 */
[----:B------:R-:W-:Y:S01]  /*4b20*/  BSSY B2, `(.L_x_12962) ;  /* 0x0000012000027945 */ /* 0x000fe20003800000 */
[----:B0-----:R-:W-:-:S04]  /*4b30*/  @!P3 ISETP.NE.U32.AND P5, PT, R22, RZ, PT ;  /* 0x000000ff1600b20c */ /* 0x001fc80003fa5070 */
[----:B------:R-:W-:-:S04]  /*4b40*/  @!P3 ISETP.NE.AND.EX P5, PT, R23, RZ, PT, P5 ;  /* 0x000000ff1700b20c */ /* 0x000fc80003fa5350 */
[----:B-----5:R-:W-:Y:S01]  /*4b50*/  @!P3 FSEL R202, R148, RZ, P5 ;  /* 0x000000ff94cab208 */ /* 0x020fe20002800000 */
        /* <DEDUP_REMOVED lines=14> */
.L_x_12963:
[----:B------:R-:W-:Y:S05]  /*4c40*/  BSYNC B2 ;  /* 0x0000000000027941 */ /* 0x000fea0003800000 */
.L_x_12962:
        /* <DEDUP_REMOVED lines=18> */
.L_x_12965:
[----:B------:R-:W-:Y:S05]  /*4d70*/  BSYNC B2 ;  /* 0x0000000000027941 */ /* 0x000fea0003800000 */
.L_x_12964:
        /* <DEDUP_REMOVED lines=16> */
.L_x_12967:
[----:B------:R-:W-:Y:S05]  /*4e80*/  BSYNC B2 ;  /* 0x0000000000027941 */ /* 0x000fea0003800000 */
.L_x_12966:
        /* <DEDUP_REMOVED lines=15> */
.L_x_12969:
[----:B------:R-:W-:Y:S05]  /*4f80*/  BSYNC B2 ;  /* 0x0000000000027941 */ /* 0x000fea0003800000 */
.L_x_12968:
        /* <DEDUP_REMOVED lines=16> */
.L_x_12971:
[----:B------:R-:W-:Y:S05]  /*5090*/  BSYNC B2 ;  /* 0x0000000000027941 */ /* 0x000fea0003800000 */
.L_x_12970:
        /* <DEDUP_REMOVED lines=15> */
.L_x_12973:
[----:B------:R-:W-:Y:S05]  /*5190*/  BSYNC B2 ;  /* 0x0000000000027941 */ /* 0x000fea0003800000 */
.L_x_12972:
        /* <DEDUP_REMOVED lines=16> */
.L_x_12975:
[----:B------:R-:W-:Y:S05]  /*52a0*/  BSYNC B2 ;  /* 0x0000000000027941 */ /* 0x000fea0003800000 */
.L_x_12974:
        /* <DEDUP_REMOVED lines=15> */
.L_x_12977:
[----:B------:R-:W-:Y:S05]  /*53a0*/  BSYNC B2 ;  /* 0x0000000000027941 */ /* 0x000fea0003800000 */
.L_x_12976:
        /* <DEDUP_REMOVED lines=14> */
.L_x_12979:
[----:B------:R-:W-:Y:S05]  /*5490*/  BSYNC B2 ;  /* 0x0000000000027941 */ /* 0x000fea0003800000 */
.L_x_12978:
        /* <DEDUP_REMOVED lines=15> */
.L_x_12981:
[----:B------:R-:W-:Y:S05]  /*5590*/  BSYNC B2 ;  /* 0x0000000000027941 */ /* 0x000fea0003800000 */
.L_x_12980:
        /* <DEDUP_REMOVED lines=14> */
.L_x_12983:
[----:B------:R-:W-:Y:S05]  /*5680*/  BSYNC B2 ;  /* 0x0000000000027941 */ /* 0x000fea0003800000 */
.L_x_12982:
        /* <DEDUP_REMOVED lines=15> */
.L_x_12985:
[----:B------:R-:W-:Y:S05]  /*5780*/  BSYNC B2 ;  /* 0x0000000000027941 */ /* 0x000fea0003800000 */
.L_x_12984:
        /* <DEDUP_REMOVED lines=14> */
.L_x_12987:
[----:B------:R-:W-:Y:S05]  /*5870*/  BSYNC B2 ;  /* 0x0000000000027941 */ /* 0x000fea0003800000 */
.L_x_12986:
        /* <DEDUP_REMOVED lines=15> */
.L_x_12989:
[----:B------:R-:W-:Y:S05]  /*5970*/  BSYNC B2 ;  /* 0x0000000000027941 */ /* 0x000fea0003800000 */
.L_x_12988:
        /* <DEDUP_REMOVED lines=17> */
.L_x_12991:
[----:B------:R-:W-:Y:S05]  /*5a90*/  BSYNC B2 ;  /* 0x0000000000027941 */ /* 0x000fea0003800000 */
.L_x_12990:
        /* <DEDUP_REMOVED lines=23> */
.L_x_12993:
[----:B------:R-:W-:Y:S05]  /*5c10*/  BSYNC B2 ;  /* 0x0000000000027941 */ /* 0x000fea0003800000 */
.L_x_12992:
[----:B------:R1:W-:Y:S01]  /*5c20*/  @P4 STG.E.128 desc[UR4][R22.64], R188 ;  /* 0x000000bc16004986 */ /* 0x0003e2000c101d04 */
[----:B------:R-:W-:Y:S02]  /*5c30*/  IADD3 R6, R6, 0x20, RZ ;  /* 0x0000002006067810 */ /* 0x000fe40007ffe0ff */
[----:B------:R-:W-:-:S07]  /*5c40*/  IADD3 R9, R9, 0x20, RZ ;  /* 0x0000002009097810 */ /* 0x000fce0007ffe0ff */
.L_x_12959:
[----:B------:R-:W-:Y:S05]  /*5c50*/  BSYNC B1 ;  /* 0x0000000000017941 */ /* 0x000fea0003800000 */
.L_x_12958:
[----:B------:R-:W-:Y:S04]  /*5c60*/  BSSY B1, `(.L_x_12994) ;  /* 0x000011a000017945 */ /* 0x000fe80003800000 */
[----:B------:R-:W-:Y:S05]  /*5c70*/  @!P1 BRA `(.L_x_12995) ;  /* 0x0000001000609947 */ /* 0x000fea0003800000 */
[----:B------:R-:W-:Y:S04]  /*5c80*/  BSSY B2, `(.L_x_12996) ;  /* 0x0000005000027945 */ /* 0x000fe80003800000 */
[----:B------:R-:W-:Y:S05]  /*5c90*/  @!P4 BRA `(.L_x_12997) ;  /* 0x00000000000cc947 */ /* 0x000fea0003800000 */
[----:B01----:R-:W0:Y:S02]  /*5ca0*/  LDC.64 R22, c[0x0][0x220] ;  /* 0x00008800ff167b82 */ /* 0x003e240000000a00 */
[----:B0-----:R-:W-:-:S05]  /*5cb0*/  IMAD.WIDE.U32 R22, R6, 0x10, R22 ;  /* 0x0000001006167825 */ /* 0x001fca00078e0016 */
[----:B------:R2:W5:Y:S02]  /*5cc0*/  LDG.E.128 R196, desc[UR4][R22.64] ;  /* 0x0000000416c47981 */ /* 0x000564000c1e1d00 */
.L_x_12997:
[----:B------:R-:W-:Y:S05]  /*5cd0*/  BSYNC B2 ;  /* 0x0000000000027941 */ /* 0x000fea0003800000 */
.L_x_12996:
[----:B012---:R-:W0:Y:S01]  /*5ce0*/  @!P3 LDC.64 R22, c[0x0][0x2c8] ;  /* 0x0000b200ff16bb82 */ /* 0x007e220000000a00 */
        /* <DEDUP_REMOVED lines=18> */
.L_x_12999:
[----:B------:R-:W-:Y:S05]  /*5e10*/  BSYNC B2 ;  /* 0x0000000000027941 */ /* 0x000fea0003800000 */
.L_x_12998:
        /* <DEDUP_REMOVED lines=18> */
.L_x_13001:
[----:B------:R-:W-:Y:S05]  /*5f40*/  BSYNC B2 ;  /* 0x0000000000027941 */ /* 0x000fea0003800000 */
.L_x_13000:
        /* <DEDUP_REMOVED lines=16> */
.L_x_13003:
[----:B------:R-:W-:Y:S05]  /*6050*/  BSYNC B2 ;  /* 0x0000000000027941 */ /* 0x000fea0003800000 */
.L_x_13002:
        /* <DEDUP_REMOVED lines=15> */
.L_x_13005:
[----:B------:R-:W-:Y:S05]  /*6150*/  BSYNC B2 ;  /* 0x0000000000027941 */ /* 0x000fea0003800000 */
.L_x_13004:
        /* <DEDUP_REMOVED lines=15> */
.L_x_13007:
[----:B------:R-:W-:Y:S05]  /*6250*/  BSYNC B2 ;  /* 0x0000000000027941 */ /* 0x000fea0003800000 */
.L_x_13006:
        /* <DEDUP_REMOVED lines=15> */
.L_x_13009:
[----:B------:R-:W-:Y:S05]  /*6350*/  BSYNC B2 ;  /* 0x0000000000027941 */ /* 0x000fea0003800000 */
.L_x_13008:
        /* <DEDUP_REMOVED lines=15> */
.L_x_13011:
[----:B------:R-:W-:Y:S05]  /*6450*/  BSYNC B2 ;  /* 0x0000000000027941 */ /* 0x000fea0003800000 */
.L_x_13010:
        /* <DEDUP_REMOVED lines=15> */
.L_x_13013:
[----:B------:R-:W-:Y:S05]  /*6550*/  BSYNC B2 ;  /* 0x0000000000027941 */ /* 0x000fea0003800000 */
.L_x_13012:
        /* <DEDUP_REMOVED lines=14> */
.L_x_13015:
[----:B------:R-:W-:Y:S05]  /*6640*/  BSYNC B2 ;  /* 0x0000000000027941 */ /* 0x000fea0003800000 */
.L_x_13014:
        /* <DEDUP_REMOVED lines=15> */
.L_x_13017:
[----:B------:R-:W-:Y:S05]  /*6740*/  BSYNC B2 ;  /* 0x0000000000027941 */ /* 0x000fea0003800000 */
.L_x_13016:
        /* <DEDUP_REMOVED lines=14> */
.L_x_13019:
[----:B------:R-:W-:Y:S05]  /*6830*/  BSYNC B2 ;  /* 0x0000000000027941 */ /* 0x000fea0003800000 */
.L_x_13018:
        /* <DEDUP_REMOVED lines=15> */
.L_x_13021:
[----:B------:R-:W-:Y:S05]  /*6930*/  BSYNC B2 ;  /* 0x0000000000027941 */ /* 0x000fea0003800000 */
.L_x_13020:
        /* <DEDUP_REMOVED lines=14> */
.L_x_13023:
[----:B------:R-:W-:Y:S05]  /*6a20*/  BSYNC B2 ;  /* 0x0000000000027941 */ /* 0x000fea0003800000 */
.L_x_13022:
        /* <DEDUP_REMOVED lines=15> */
.L_x_13025:
[----:B------:R-:W-:Y:S05]  /*6b20*/  BSYNC B2 ;  /* 0x0000000000027941 */ /* 0x000fea0003800000 */
.L_x_13024:
        /* <DEDUP_REMOVED lines=17> */
.L_x_13027:
[----:B------:R-:W-:Y:S05]  /*6c40*/  BSYNC B2 ;  /* 0x0000000000027941 */ /* 0x000fea0003800000 */
.L_x_13026:
        /* <DEDUP_REMOVED lines=23> */
.L_x_13029:
[----:B------:R-:W-:Y:S05]  /*6dc0*/  BSYNC B2 ;  /* 0x0000000000027941 */ /* 0x000fea0003800000 */
.L_x_13028:
[----:B------:R2:W-:Y:S01]  /*6dd0*/  @P4 STG.E.128 desc[UR4][R22.64], R188 ;  /* 0x000000bc16004986 */ /* 0x0005e2000c101d04 */
[----:B------:R-:W-:Y:S02]  /*6de0*/  IADD3 R6, R6, 0x20, RZ ;  /* 0x0000002006067810 */ /* 0x000fe40007ffe0ff */
[----:B------:R-:W-:-:S07]  /*6df0*/  IADD3 R9, R9, 0x20, RZ ;  /* 0x0000002009097810 */ /* 0x000fce0007ffe0ff */
.L_x_12995:
[----:B------:R-:W-:Y:S05]  /*6e00*/  BSYNC B1 ;  /* 0x0000000000017941 */ /* 0x000fea0003800000 */
.L_x_12994:
[----:B------:R-:W-:Y:S04]  /*6e10*/  BSSY B1, `(.L_x_13030) ;  /* 0x000011a000017945 */ /* 0x000fe80003800000 */
[----:B------:R-:W-:Y:S05]  /*6e20*/  @!P2 BRA `(.L_x_13031) ;  /* 0x000000100060a947 */ /* 0x000fea0003800000 */
[----:B------:R-:W-:Y:S04]  /*6e30*/  BSSY B2, `(.L_x_13032) ;  /* 0x0000005000027945 */ /* 0x000fe80003800000 */
[----:B------:R-:W-:Y:S05]  /*6e40*/  @!P4 BRA `(.L_x_13033) ;  /* 0x00000000000cc947 */ /* 0x000fea0003800000 */
[----:B012---:R-:W0:Y:S02]  /*6e50*/  LDC.64 R22, c[0x0][0x220] ;  /* 0x00008800ff167b82 */ /* 0x007e240000000a00 */
[----:B0-----:R-:W-:-:S05]  /*6e60*/  IMAD.WIDE.U32 R22, R6, 0x10, R22 ;  /* 0x0000001006167825 */ /* 0x001fca00078e0016 */
[----:B------:R3:W5:Y:S02]  /*6e70*/  LDG.E.128 R196, desc[UR4][R22.64] ;  /* 0x0000000416c47981 */ /* 0x000764000c1e1d00 */
.L_x_13033:
[----:B------:R-:W-:Y:S05]  /*6e80*/  BSYNC B2 ;  /* 0x0000000000027941 */ /* 0x000fea0003800000 */
.L_x_13032:
[----:B0123--:R-:W0:Y:S01]  /*6e90*/  @!P3 LDC.64 R22, c[0x0][0x2c8] ;  /* 0x0000b200ff16bb82 */ /* 0x00fe220000000a00 */
        /* <DEDUP_REMOVED lines=18> */
.L_x_13035:
[----:B------:R-:W-:Y:S05]  /*6fc0*/  BSYNC B2 ;  /* 0x0000000000027941 */ /* 0x000fea0003800000 */
.L_x_13034:
        /* <DEDUP_REMOVED lines=18> */
.L_x_13037:
[----:B------:R-:W-:Y:S05]  /*70f0*/  BSYNC B2 ;  /* 0x0000000000027941 */ /* 0x000fea0003800000 */
.L_x_13036:
        /* <DEDUP_REMOVED lines=16> */
.L_x_13039:
[----:B------:R-:W-:Y:S05]  /*7200*/  BSYNC B2 ;  /* 0x0000000000027941 */ /* 0x000fea0003800000 */
.L_x_13038:
        /* <DEDUP_REMOVED lines=15> */
.L_x_13041:
[----:B------:R-:W-:Y:S05]  /*7300*/  BSYNC B2 ;  /* 0x0000000000027941 */ /* 0x000fea0003800000 */
.L_x_13040:
        /* <DEDUP_REMOVED lines=15> */
.L_x_13043:
[----:B------:R-:W-:Y:S05]  /*7400*/  BSYNC B2 ;  /* 0x0000000000027941 */ /* 0x000fea0003800000 */
.L_x_13042:
        /* <DEDUP_REMOVED lines=15> */
.L_x_13045:
[----:B------:R-:W-:Y:S05]  /*7500*/  BSYNC B2 ;  /* 0x0000000000027941 */ /* 0x000fea0003800000 */
.L_x_13044:
        /* <DEDUP_REMOVED lines=15> */
.L_x_13047:
[----:B------:R-:W-:Y:S05]  /*7600*/  BSYNC B2 ;  /* 0x0000000000027941 */ /* 0x000fea0003800000 */
.L_x_13046:
        /* <DEDUP_REMOVED lines=15> */
.L_x_13049:
[----:B------:R-:W-:Y:S05]  /*7700*/  BSYNC B2 ;  /* 0x0000000000027941 */ /* 0x000fea0003800000 */
.L_x_13048:
        /* <DEDUP_REMOVED lines=14> */
.L_x_13051:
[----:B------:R-:W-:Y:S05]  /*77f0*/  BSYNC B2 ;  /* 0x0000000000027941 */ /* 0x000fea0003800000 */
.L_x_13050:
        /* <DEDUP_REMOVED lines=15> */
.L_x_13053:
[----:B------:R-:W-:Y:S05]  /*78f0*/  BSYNC B2 ;  /* 0x0000000000027941 */ /* 0x000fea0003800000 */
.L_x_13052:
        /* <DEDUP_REMOVED lines=14> */
.L_x_13055:
[----:B------:R-:W-:Y:S05]  /*79e0*/  BSYNC B2 ;  /* 0x0000000000027941 */ /* 0x000fea0003800000 */
.L_x_13054:
        /* <DEDUP_REMOVED lines=15> */
.L_x_13057:
[----:B------:R-:W-:Y:S05]  /*7ae0*/  BSYNC B2 ;  /* 0x0000000000027941 */ /* 0x000fea0003800000 */
.L_x_13056:
        /* <DEDUP_REMOVED lines=14> */
.L_x_13059:
[----:B------:R-:W-:Y:S05]  /*7bd0*/  BSYNC B2 ;  /* 0x0000000000027941 */ /* 0x000fea0003800000 */
.L_x_13058:
        /* <DEDUP_REMOVED lines=15> */
.L_x_13061:
[----:B------:R-:W-:Y:S05]  /*7cd0*/  BSYNC B2 ;  /* 0x0000000000027941 */ /* 0x000fea0003800000 */
.L_x_13060:
        /* <DEDUP_REMOVED lines=17> */
.L_x_13063:
[----:B------:R-:W-:Y:S05]  /*7df0*/  BSYNC B2 ;  /* 0x0000000000027941 */ /* 0x000fea0003800000 */
.L_x_13062:
        /* <DEDUP_REMOVED lines=23> */
.L_x_13065:
[----:B------:R-:W-:Y:S05]  /*7f70*/  BSYNC B2 ;  /* 0x0000000000027941 */ /* 0x000fea0003800000 */
.L_x_13064:
[----:B------:R3:W-:Y:S01]  /*7f80*/  @P4 STG.E.128 desc[UR4][R22.64], R188 ;  /* 0x000000bc16004986 */ /* 0x0007e2000c101d04 */
[----:B------:R-:W-:Y:S02]  /*7f90*/  IADD3 R6, R6, 0x20, RZ ;  /* 0x0000002006067810 */ /* 0x000fe40007ffe0ff */
[----:B------:R-:W-:-:S07]  /*7fa0*/  IADD3 R9, R9, 0x20, RZ ;  /* 0x0000002009097810 */ /* 0x000fce0007ffe0ff */
.L_x_13031:
[----:B------:R-:W-:Y:S05]  /*7fb0*/  BSYNC B1 ;  /* 0x0000000000017941 */ /* 0x000fea0003800000 */
.L_x_13030:
[----:B------:R-:W-:Y:S01]  /*7fc0*/  LOP3.LUT P5, RZ, R7, 0x4, RZ, 0xc0, !PT ;  /* 0x0000000407ff7812 */ /* 0x000fe200078ac0ff */
[----:B------:R-:W-:-:S12]  /*7fd0*/  BSSY B1, `(.L_x_13066) ;  /* 0x0000114000017945 */ /* 0x000fd80003800000 */
[----:B------:R-:W-:Y:S05]  /*7fe0*/  @!P5 BRA `(.L_x_13067) ;  /* 0x000000100048d947 */ /* 0x000fea0003800000 */
[----:B------:R-:W-:Y:S04]  /*7ff0*/  BSSY B2, `(.L_x_13068) ;  /* 0x0000005000027945 */ /* 0x000fe80003800000 */
[----:B------:R-:W-:Y:S05]  /*8000*/  @!P4 BRA `(.L_x_13069) ;  /* 0x00000000000cc947 */ /* 0x000fea0003800000 */
[----:B0123--:R-:W0:Y:S02]  /*8010*/  LDC.64 R22, c[0x0][0x220] ;  /* 0x00008800ff167b82 */ /* 0x00fe240000000a00 */
[----:B0-----:R-:W-:-:S05]  /*8020*/  IMAD.WIDE.U32 R22, R6, 0x10, R22 ;  /* 0x0000001006167825 */ /* 0x001fca00078e0016 */
[----:B------:R4:W5:Y:S02]  /*8030*/  LDG.E.128 R196, desc[UR4][R22.64] ;  /* 0x0000000416c47981 */ /* 0x000964000c1e1d00 */
.L_x_13069:
[----:B------:R-:W-:Y:S05]  /*8040*/  BSYNC B2 ;  /* 0x0000000000027941 */ /* 0x000fea0003800000 */
.L_x_13068:
[----:B01234-:R-:W0:Y:S01]  /*8050*/  @!P3 LDC.64 R22, c[0x0][0x2c8] ;  /* 0x0000b200ff16bb82 */ /* 0x01fe220000000a00 */
        /* <DEDUP_REMOVED lines=18> */
.L_x_13071:
[----:B------:R-:W-:Y:S05]  /*8180*/  BSYNC B2 ;  /* 0x0000000000027941 */ /* 0x000fea0003800000 */
.L_x_13070:
        /* <DEDUP_REMOVED lines=18> */
.L_x_13073:
[----:B------:R-:W-:Y:S05]  /*82b0*/  BSYNC B2 ;  /* 0x0000000000027941 */ /* 0x000fea0003800000 */
.L_x_13072:
        /* <DEDUP_REMOVED lines=15> */
.L_x_13075:
[----:B------:R-:W-:Y:S05]  /*83b0*/  BSYNC B2 ;  /* 0x0000000000027941 */ /* 0x000fea0003800000 */
.L_x_13074:
        /* <DEDUP_REMOVED lines=15> */
.L_x_13077:
[----:B------:R-:W-:Y:S05]  /*84b0*/  BSYNC B2 ;  /* 0x0000000000027941 */ /* 0x000fea0003800000 */
.L_x_13076:
        /* <DEDUP_REMOVED lines=15> */
.L_x_13079:
[----:B------:R-:W-:Y:S05]  /*85b0*/  BSYNC B2 ;  /* 0x0000000000027941 */ /* 0x000fea0003800000 */
.L_x_13078:
        /* <DEDUP_REMOVED lines=15> */
.L_x_13081:
[----:B------:R-:W-:Y:S05]  /*86b0*/  BSYNC B2 ;  /* 0x0000000000027941 */ /* 0x000fea0003800000 */
.L_x_13080:
        /* <DEDUP_REMOVED lines=15> */
.L_x_13083:
[----:B------:R-:W-:Y:S05]  /*87b0*/  BSYNC B2 ;  /* 0x0000000000027941 */ /* 0x000fea0003800000 */
.L_x_13082:
        /* <DEDUP_REMOVED lines=15> */
.L_x_13085:
[----:B------:R-:W-:Y:S05]  /*88b0*/  BSYNC B2 ;  /* 0x0000000000027941 */ /* 0x000fea0003800000 */
.L_x_13084:
        /* <DEDUP_REMOVED lines=14> */
.L_x_13087:
[----:B------:R-:W-:Y:S05]  /*89a0*/  BSYNC B2 ;  /* 0x0000000000027941 */ /* 0x000fea0003800000 */
.L_x_13086:
        /* <DEDUP_REMOVED lines=15> */
.L_x_13089:
[----:B------:R-:W-:Y:S05]  /*8aa0*/  BSYNC B2 ;  /* 0x0000000000027941 */ /* 0x000fea0003800000 */
.L_x_13088:
        /* <DEDUP_REMOVED lines=14> */
.L_x_13091:
[----:B------:R-:W-:Y:S05]  /*8b90*/  BSYNC B2 ;  /* 0x0000000000027941 */ /* 0x000fea0003800000 */
.L_x_13090:
        /* <DEDUP_REMOVED lines=15> */
.L_x_13093:
[----:B------:R-:W-:Y:S05]  /*8c90*/  BSYNC B2 ;  /* 0x0000000000027941 */ /* 0x000fea0003800000 */
.L_x_13092:
        /* <DEDUP_REMOVED lines=14> */
.L_x_13095:
[----:B------:R-:W-:Y:S05]  /*8d80*/  BSYNC B2 ;  /* 0x0000000000027941 */ /* 0x000fea0003800000 */
.L_x_13094:
        /* <DEDUP_REMOVED lines=15> */
.L_x_13097:
[----:B------:R-:W-:Y:S05]  /*8e80*/  BSYNC B2 ;  /* 0x0000000000027941 */ /* 0x000fea0003800000 */
.L_x_13096:
        /* <DEDUP_REMOVED lines=14> */
.L_x_13099:
[----:B------:R-:W-:Y:S05]  /*8f70*/  BSYNC B2 ;  /* 0x0000000000027941 */ /* 0x000fea0003800000 */
.L_x_13098:
        /* <DEDUP_REMOVED lines=23> */
.L_x_13101:
[----:B------:R-:W-:Y:S05]  /*90f0*/  BSYNC B2 ;  /* 0x0000000000027941 */ /* 0x000fea0003800000 */
.L_x_13100:
[----:B------:R4:W-:Y:S02]  /*9100*/  @P4 STG.E.128 desc[UR4][R8.64], R188 ;  /* 0x000000bc08004986 */ /* 0x0009e4000c101d04 */
.L_x_13067:
[----:B------:R-:W-:Y:S05]  /*9110*/  BSYNC B1 ;  /* 0x0000000000017941 */ /* 0x000fea0003800000 */
.L_x_13066:
[----:B----4-:R-:W4:Y:S02]  /*9120*/  LDC.64 R8, c[0x0][0x210] ;  /* 0x00008400ff087b82 */ /* 0x010f240000000a00 */
[----:B----4-:R-:W-:-:S04]  /*9130*/  LEA R4, R8, R4, 0x2 ;  /* 0x0000000408047211 */ /* 0x010fc800078e10ff */
[----:B------:R-:W-:-:S13]  /*9140*/  ISETP.GE.AND P3, PT, R4, R9, PT ;  /* 0x000000090400720c */ /* 0x000fda0003f66270 */
[----:B------:R-:W-:Y:S05]  /*9150*/  @!P3 BRA `(.L_x_13102) ;  /* 0xffffff7c000cb947 */ /* 0x000fea000383ffff */
.L_x_12901:
[----:B------:R-:W-:Y:S05]  /*9160*/  BSYNC B0 ;  /* 0x0000000000007941 */ /* 0x000fea0003800000 */
.L_x_12900:
        /* <DEDUP_REMOVED lines=209> */
.L_x_13104:
[----:B------:R-:W-:Y:S05]  /*9e80*/  BSYNC B0 ;  /* 0x0000000000007941 */ /* 0x000fea0003800000 */
.L_x_13103:
        /* <DEDUP_REMOVED lines=18> */
.L_x_13106:
[----:B------:R-:W-:Y:S05]  /*9fb0*/  BSYNC B0 ;  /* 0x0000000000007941 */ /* 0x000fea0003800000 */
.L_x_13105:
        /* <DEDUP_REMOVED lines=18> */
.L_x_13108:
[----:B------:R-:W-:Y:S05]  /*a0e0*/  BSYNC B0 ;  /* 0x0000000000007941 */ /* 0x000fea0003800000 */
.L_x_13107:
        /* <DEDUP_REMOVED lines=129> */
.L_x_13110:
[----:B------:R-:W-:Y:S05]  /*a900*/  BSYNC B0 ;  /* 0x0000000000007941 */ /* 0x000fea0003800000 */
.L_x_13109:
        /* <DEDUP_REMOVED lines=18> */
.L_x_13112:
[----:B------:R-:W-:Y:S05]  /*aa30*/  BSYNC B0 ;  /* 0x0000000000007941 */ /* 0x000fea0003800000 */
.L_x_13111:
        /* <DEDUP_REMOVED lines=18> */
.L_x_13114:
[----:B------:R-:W-:Y:S05]  /*ab60*/  BSYNC B0 ;  /* 0x0000000000007941 */ /* 0x000fea0003800000 */
.L_x_13113:
        /* <DEDUP_REMOVED lines=18> */
.L_x_13116:
[----:B------:R-:W-:Y:S05]  /*ac90*/  BSYNC B0 ;  /* 0x0000000000007941 */ /* 0x000fea0003800000 */
.L_x_13115:
        /* <DEDUP_REMOVED lines=18> */
.L_x_13118:
[----:B------:R-:W-:Y:S05]  /*adc0*/  BSYNC B0 ;  /* 0x0000000000007941 */ /* 0x000fea0003800000 */
.L_x_13117:
        /* <DEDUP_REMOVED lines=18> */
.L_x_13120:
[----:B------:R-:W-:Y:S05]  /*aef0*/  BSYNC B0 ;  /* 0x0000000000007941 */ /* 0x000fea0003800000 */
.L_x_13119:
        /* <DEDUP_REMOVED lines=11> */
.L_x_12921:
[----:B0-----:R-:W-:Y:S01]  /*afb0*/  HFMA2.MMA R200, -RZ, RZ, 0, 5.9604644775390625e-08 ;  /* 0x00000001ffc87435 */ /* 0x001fe200000001ff */
[----:B------:R-:W-:Y:S01]  /*afc0*/  BSSY B1, `(.L_x_13121) ;  /* 0x0000006000017945 */ /* 0x000fe20003800000 */
[----:B------:R-:W-:Y:S02]  /*afd0*/  MOV R23, 0x1f ;  /* 0x0000001f00177802 */ /* 0x000fe40000000f00 */
[----:B------:R-:W-:-:S07]  /*afe0*/  MOV R8, 0xffffffff ;  /* 0xffffffff00087802 */ /* 0x000fce0000000f00 */
[----:B-----5:R-:W-:Y:S05]  /*aff0*/  WARPSYNC.COLLECTIVE R8, `(.L_x_13122) ;  /* 0x0000000008087348 */ /* 0x020fea0003c00000 */
[----:B------:R0:W1:Y:S02]  /*b000*/  SHFL.BFLY P5, R202, R22, R200, R23 ;  /* 0x0c0000c816ca7389 */ /* 0x00006400000a0017 */
[----:B01---5:R-:W-:Y:S01]  /*b010*/  ENDCOLLECTIVE ;  /* 0x000000000000791b */ /* 0x023fe20003800000 */
.L_x_13122:
[----:B------:R-:W-:Y:S05]  /*b020*/  BSYNC B1 ;  /* 0x0000000000017941 */ /* 0x000fea0003800000 */
.L_x_13121:
        /* <DEDUP_REMOVED lines=9> */
.L_x_13123:
        /* <DEDUP_REMOVED lines=8> */
.L_x_13124:
[----:B------:R-:W-:Y:S02]  /*b140*/  MOV R22, R11 ;  /* 0x0000000b00167202 */ /* 0x000fe40000000f00 */
[----:B------:R-:W-:-:S05]  /*b150*/  MOV R8, R202 ;  /* 0x000000ca00087202 */ /* 0x000fca0000000f00 */
[----:B------:R-:W-:Y:S01]  /*b160*/  FADD.FTZ R201, R201, R8 ;  /* 0x00000008c9c97221 */ /* 0x000fe20000010000 */
[----:B------:R-:W-:-:S07]  /*b170*/  MOV R8, 0xffffffff ;  /* 0xffffffff00087802 */ /* 0x000fce0000000f00 */
[----:B------:R-:W-:Y:S05]  /*b180*/  WARPSYNC.COLLECTIVE R8, `(.L_x_13125) ;  /* 0x0000000008087348 */ /* 0x000fea0003c00000 */
[----:B------:R0:W1:Y:S02]  /*b190*/  SHFL.BFLY P5, R202, R22, R200, R23 ;  /* 0x0c0000c816ca7389 */ /* 0x00006400000a0017 */
[----:B01----:R-:W-:Y:S01]  /*b1a0*/  ENDCOLLECTIVE ;  /* 0x000000000000791b */ /* 0x003fe20003800000 */
.L_x_13125:
        /* <DEDUP_REMOVED lines=8> */
.L_x_13126:
[----:B------:R-:W-:Y:S02]  /*b230*/  MOV R22, R11 ;  /* 0x0000000b00167202 */ /* 0x000fe40000000f00 */
[----:B------:R-:W-:-:S05]  /*b240*/  MOV R8, R202 ;  /* 0x000000ca00087202 */ /* 0x000fca0000000f00 */
[----:B------:R-:W-:Y:S01]  /*b250*/  FADD.FTZ R201, R201, R8 ;  /* 0x00000008c9c97221 */ /* 0x000fe20000010000 */
[----:B------:R-:W-:-:S07]  /*b260*/  MOV R8, 0xffffffff ;  /* 0xffffffff00087802 */ /* 0x000fce0000000f00 */
[----:B------:R-:W-:Y:S05]  /*b270*/  WARPSYNC.COLLECTIVE R8, `(.L_x_13127) ;  /* 0x0000000008087348 */ /* 0x000fea0003c00000 */
[----:B------:R0:W1:Y:S02]  /*b280*/  SHFL.BFLY P5, R202, R22, R200, R23 ;  /* 0x0c0000c816ca7389 */ /* 0x00006400000a0017 */
[----:B01----:R-:W-:Y:S01]  /*b290*/  ENDCOLLECTIVE ;  /* 0x000000000000791b */ /* 0x003fe20003800000 */
.L_x_13127:
        /* <DEDUP_REMOVED lines=8> */
.L_x_13128:
[----:B------:R-:W-:Y:S02]  /*b320*/  MOV R22, R11 ;  /* 0x0000000b00167202 */ /* 0x000fe40000000f00 */
[----:B------:R-:W-:-:S05]  /*b330*/  MOV R8, R202 ;  /* 0x000000ca00087202 */ /* 0x000fca0000000f00 */
[----:B------:R-:W-:Y:S01]  /*b340*/  FADD.FTZ R201, R201, R8 ;  /* 0x00000008c9c97221 */ /* 0x000fe20000010000 */
[----:B------:R-:W-:-:S07]  /*b350*/  MOV R8, 0xffffffff ;  /* 0xffffffff00087802 */ /* 0x000fce0000000f00 */
[----:B------:R-:W-:Y:S05]  /*b360*/  WARPSYNC.COLLECTIVE R8, `(.L_x_13129) ;  /* 0x0000000008087348 */ /* 0x000fea0003c00000 */
[----:B------:R0:W1:Y:S02]  /*b370*/  SHFL.BFLY P5, R202, R22, R200, R23 ;  /* 0x0c0000c816ca7389 */ /* 0x00006400000a0017 */
[----:B01----:R-:W-:Y:S01]  /*b380*/  ENDCOLLECTIVE ;  /* 0x000000000000791b */ /* 0x003fe20003800000 */
.L_x_13129:
        /* <DEDUP_REMOVED lines=8> */
.L_x_13130:
[----:B------:R-:W-:Y:S02]  /*b410*/  MOV R22, R11 ;  /* 0x0000000b00167202 */ /* 0x000fe40000000f00 */
[----:B------:R-:W-:-:S07]  /*b420*/  MOV R203, R202 ;  /* 0x000000ca00cb7202 */ /* 0x000fce0000000f00 */
[----:B------:R-:W-:Y:S05]  /*b430*/  WARPSYNC.COLLECTIVE R8, `(.L_x_13131) ;  /* 0x0000000008087348 */ /* 0x000fea0003c00000 */
[----:B------:R0:W1:Y:S02]  /*b440*/  SHFL.BFLY P5, R202, R22, R200, R23 ;  /* 0x0c0000c816ca7389 */ /* 0x00006400000a0017 */
[----:B01----:R-:W-:Y:S01]  /*b450*/  ENDCOLLECTIVE ;  /* 0x000000000000791b */ /* 0x003fe20003800000 */
.L_x_13131:
[----:B------:R-:W-:Y:S01]  /*b460*/  MOV R8, R202 ;  /* 0x000000ca00087202 */ /* 0x000fe20000000f00 */
[----:B------:R-:W-:Y:S06]  /*b470*/  BRA `(.L_x_13132) ;  /* 0xffffff8000c87947 */ /* 0x000fec000383ffff */
.L_x_13133:
        /* <DEDUP_REMOVED lines=16> */
.L_x_17019:


//--------------------- .text._ZN10layer_norm22ln_bwd_finalize_kernelINS_22Kernel_traits_finalizeILj1280Ef6__halffS2_fjLb1ELj1024ELj4ENS_18Kernel_traits_baseILj1280EfS2_fS2_fjLj1024EEEEELb1ELb1EEEvNS_9BwdParamsE --------------------------
	.section	.text._ZN10layer_norm22ln_bwd_finalize_kernelINS_22Kernel_traits_finalizeILj1280Ef6__halffS2_fjLb1ELj1024ELj4ENS_18Kernel_traits_baseILj1280EfS2_fS2_fjLj1024EEEEELb1ELb1EEEvNS_9BwdParamsE,"ax",@progbits
	.align	128
        .global         _ZN10layer_norm22ln_bwd_finalize_kernelINS_22Kernel_traits_finalizeILj1280Ef6__halffS2_fjLb1ELj1024ELj4ENS_18Kernel_traits_baseILj1280EfS2_fS2_fjLj1024EEEEELb1ELb1EEEvNS_9BwdParamsE
        .type           _ZN10layer_norm22ln_bwd_finalize_kernelINS_22Kernel_traits_finalizeILj1280Ef6__halffS2_fjLb1ELj1024ELj4ENS_18Kernel_traits_baseILj1280EfS2_fS2_fjLj1024EEEEELb1ELb1EEEvNS_9BwdParamsE,@function
        .size           _ZN10layer_norm22ln_bwd_finalize_kernelINS_22Kernel_traits_finalizeILj1280Ef6__halffS2_fjLb1ELj1024ELj4ENS_18Kernel_traits_baseILj1280EfS2_fS2_fjLj1024EEEEELb1ELb1EEEvNS_9BwdParamsE,(.L_x_17020 - _ZN10layer_norm22ln_bwd_finalize_kernelINS_22Kernel_traits_finalizeILj1280Ef6__halffS2_fjLb1ELj1024ELj4ENS_18Kernel_traits_baseILj1280EfS2_fS2_fjLj1024EEEEELb1ELb1EEEvNS_9BwdParamsE)
        .other          _ZN10layer_norm22ln_bwd_finalize_kernelINS_22Kernel_traits_finalizeILj1280Ef6__halffS2_fjLb1ELj1024ELj4ENS_18Kernel_traits_baseILj1280EfS2_fS2_fjLj1024EEEEELb1ELb1EEEvNS_9BwdParamsE,@"STO_CUDA_ENTRY STV_DEFAULT"
_ZN10layer_norm22ln_bwd_finalize_kernelINS_22Kernel_traits_finalizeILj1280Ef6__halffS2_fjLb1ELj1024ELj4ENS_18Kernel_traits_baseILj1280EfS2_fS2_fjLj1024EEEEELb1ELb1EEEvNS_9BwdParamsE:
.text._ZN10layer_norm22ln_bwd_finalize_kernelINS_22Kernel_traits_finalizeILj1280Ef6__halffS2_fjLb1ELj1024ELj4ENS_18Kernel_traits_baseILj1280EfS2_fS2_fjLj1024EEEEELb1ELb1EEEvNS_9BwdParamsE:
        /* <DEDUP_REMOVED lines=25> */
.L_x_13145:
        /* <DEDUP_REMOVED lines=33> */
.L_x_13138:
        /* <DEDUP_REMOVED lines=49> */
.L_x_13137:
[----:B------:R-:W-:Y:S05]  /*06b0*/  BSYNC B1 ;  /* 0x0000000000017941 */ /* 0x000fea0003800000 */
.L_x_13136:
        /* <DEDUP_REMOVED lines=32> */
.L_x_13140:
[----:B------:R-:W-:Y:S05]  /*08c0*/  BSYNC B1 ;  /* 0x0000000000017941 */ /* 0x000fea0003800000 */
.L_x_13139:
        /* <DEDUP_REMOVED lines=16> */
.L_x_13135:
[----:B------:R-:W-:Y:S05]  /*09d0*/  BSYNC B0 ;  /* 0x0000000000007941 */ /* 0x000fea0003800000 */
.L_x_13134:
        /* <DEDUP_REMOVED lines=40> */
.L_x_13161:
        /* <DEDUP_REMOVED lines=8> */
.L_x_13141:
        /* <DEDUP_REMOVED lines=18> */
.L_x_13144:
[----:B------:R-:W-:Y:S05]  /*0e00*/  BSYNC B0 ;  /* 0x0000000000007941 */ /* 0x000fea0003800000 */
.L_x_13143:
[C---:B------:R-:W-:Y:S01]  /*0e10*/  ISETP.GT.U32.AND P1, PT, R4.reuse, -0x501, PT ;  /* 0xfffffaff0400780c */ /* 0x040fe20003f24070 */
[----:B------:R-:W-:Y:S01]  /*0e20*/  VIADD R4, R4, 0x500 ;  /* 0x0000050004047836 */ /* 0x000fe20000000000 */
[----:B------:R-:W-:-:S11]  /*0e30*/  IADD3 R5, R5, 0x280, RZ ;  /* 0x0000028005057810 */ /* 0x000fd60007ffe0ff */
[----:B------:R-:W-:Y:S05]  /*0e40*/  @P1 BRA `(.L_x_13145) ;  /* 0xfffffff000d01947 */ /* 0x000fea000383ffff */
[----:B------:R-:W-:Y:S05]  /*0e50*/  EXIT ;  /* 0x000000000000794d */ /* 0x000fea0003800000 */
.L_x_13142:
[----:B------:R-:W-:Y:S01]  /*0e60*/  HFMA2.MMA R22, -RZ, RZ, 0, 5.9604644775390625e-08 ;  /* 0x00000001ff167435 */ /* 0x000fe200000001ff */
[----:B---3--:R-:W-:Y:S02]  /*0e70*/  MOV R23, R8 ;  /* 0x0000000800177202 */ /* 0x008fe40000000f00 */
[----:B------:R-:W-:Y:S02]  /*0e80*/  MOV R25, 0x1f ;  /* 0x0000001f00197802 */ /* 0x000fe40000000f00 */
[----:B------:R-:W-:-:S07]  /*0e90*/  MOV R20, 0xffffffff ;  /* 0xffffffff00147802 */ /* 0x000fce0000000f00 */
[----:B012---:R-:W-:Y:S05]  /*0ea0*/  WARPSYNC.COLLECTIVE R20, `(.L_x_13146) ;  /* 0x0000000014087348 */ /* 0x007fea0003c00000 */
[----:B------:R3:W4:Y:S02]  /*0eb0*/  SHFL.BFLY P2, R21, R23, R22, R25 ;  /* 0x0c00001617157389 */ /* 0x0007240000040019 */
[----:B01234-:R-:W-:Y:S01]  /*0ec0*/  ENDCOLLECTIVE ;  /* 0x000000000000791b */ /* 0x01ffe20003800000 */
.L_x_13146:
[----:B------:R-:W-:Y:S01]  /*0ed0*/  HFMA2.MMA R22, -RZ, RZ, 0, 1.1920928955078125e-07 ;  /* 0x00000002ff167435 */ /* 0x000fe200000001ff */
[----:B------:R-:W-:-:S05]  /*0ee0*/  MOV R9, R21 ;  /* 0x0000001500097202 */ /* 0x000fca0000000f00 */
[----:B------:R-:W-:-:S05]  /*0ef0*/  FADD.FTZ R9, R8, R9 ;  /* 0x0000000908097221 */ /* 0x000fca0000010000 */
[----:B------:R-:W-:-:S07]  /*0f00*/  MOV R23, R9 ;  /* 0x0000000900177202 */ /* 0x000fce0000000f00 */
[----:B------:R-:W-:Y:S05]  /*0f10*/  WARPSYNC.COLLECTIVE R20, `(.L_x_13147) ;  /* 0x0000000014087348 */ /* 0x000fea0003c00000 */
[----:B------:R0:W1:Y:S02]  /*0f20*/  SHFL.BFLY P2, R21, R23, R22, R25 ;  /* 0x0c00001617157389 */ /* 0x0000640000040019 */
[----:B01----:R-:W-:Y:S01]  /*0f30*/  ENDCOLLECTIVE ;  /* 0x000000000000791b */ /* 0x003fe20003800000 */
.L_x_13147:
[----:B------:R-:W-:Y:S01]  /*0f40*/  HFMA2.MMA R22, -RZ, RZ, 0, 2.384185791015625e-07 ;  /* 0x00000004ff167435 */ /* 0x000fe200000001ff */
[----:B------:R-:W-:-:S04]  /*0f50*/  IMAD.MOV.U32 R12, RZ, RZ, R21 ;  /* 0x000000ffff0c7224 */ /* 0x000fc800078e0015 */
[----:B------:R-:W-:-:S05]  /*0f60*/  FADD.FTZ R12, R9, R12 ;  /* 0x0000000c090c7221 */ /* 0x000fca0000010000 */
[----:B------:R-:W-:-:S07]  /*0f70*/  MOV R23, R12 ;  /* 0x0000000c00177202 */ /* 0x000fce0000000f00 */
[----:B------:R-:W-:Y:S05]  /*0f80*/  WARPSYNC.COLLECTIVE R20, `(.L_x_13148) ;  /* 0x0000000014087348 */ /* 0x000fea0003c00000 */
[----:B------:R0:W1:Y:S02]  /*0f90*/  SHFL.BFLY P2, R21, R23, R22, R25 ;  /* 0x0c00001617157389 */ /* 0x0000640000040019 */
[----:B01----:R-:W-:Y:S01]  /*0fa0*/  ENDCOLLECTIVE ;  /* 0x000000000000791b */ /* 0x003fe20003800000 */
.L_x_13148:
[----:B------:R-:W-:Y:S01]  /*0fb0*/  HFMA2.MMA R22, -RZ, RZ, 0, 4.76837158203125e-07 ;  /* 0x00000008ff167435 */ /* 0x000fe200000001ff */
[----:B------:R-:W-:-:S05]  /*0fc0*/  MOV R13, R21 ;  /* 0x00000015000d7202 */ /* 0x000fca0000000f00 */
[----:B------:R-:W-:-:S05]  /*0fd0*/  FADD.FTZ R13, R12, R13 ;  /* 0x0000000d0c0d7221 */ /* 0x000fca0000010000 */
[----:B------:R-:W-:-:S07]  /*0fe0*/  MOV R23, R13 ;  /* 0x0000000d00177202 */ /* 0x000fce0000000f00 */
[----:B------:R-:W-:Y:S05]  /*0ff0*/  WARPSYNC.COLLECTIVE R20, `(.L_x_13149) ;  /* 0x0000000014087348 */ /* 0x000fea0003c00000 */
[----:B------:R0:W1:Y:S02]  /*1000*/  SHFL.BFLY P2, R21, R23, R22, R25 ;  /* 0x0c00001617157389 */ /* 0x0000640000040019 */
[----:B01----:R-:W-:Y:S01]  /*1010*/  ENDCOLLECTIVE ;  /* 0x000000000000791b */ /* 0x003fe20003800000 */
.L_x_13149:
[----:B------:R-:W-:Y:S01]  /*1020*/  HFMA2.MMA R22, -RZ, RZ, 0, 9.5367431640625e-07 ;  /* 0x00000010ff167435 */ /* 0x000fe200000001ff */
[----:B------:R-:W-:-:S05]  /*1030*/  MOV R8, R21 ;  /* 0x0000001500087202 */ /* 0x000fca0000000f00 */
[----:B------:R-:W-:-:S05]  /*1040*/  FADD.FTZ R9, R13, R8 ;  /* 0x000000080d097221 */ /* 0x000fca0000010000 */
[----:B------:R-:W-:-:S07]  /*1050*/  MOV R23, R9 ;  /* 0x0000000900177202 */ /* 0x000fce0000000f00 */
[----:B------:R-:W-:Y:S05]  /*1060*/  WARPSYNC.COLLECTIVE R20, `(.L_x_13150) ;  /* 0x0000000014087348 */ /* 0x000fea0003c00000 */
[----:B------:R0:W1:Y:S02]  /*1070*/  SHFL.BFLY P2, R21, R23, R22, R25 ;  /* 0x0c00001617157389 */ /* 0x0000640000040019 */
[----:B01----:R-:W-:Y:S01]  /*1080*/  ENDCOLLECTIVE ;  /* 0x000000000000791b */ /* 0x003fe20003800000 */
.L_x_13150:
[----:B------:R-:W-:Y:S01]  /*1090*/  HFMA2.MMA R22, -RZ, RZ, 0, 5.9604644775390625e-08 ;  /* 0x00000001ff167435 */ /* 0x000fe200000001ff */
[----:B------:R-:W-:Y:S01]  /*10a0*/  IMAD.MOV.U32 R23, RZ, RZ, R11 ;  /* 0x000000ffff177224 */ /* 0x000fe200078e000b */
[----:B------:R-:W-:-:S09]  /*10b0*/  MOV R8, R21 ;  /* 0x0000001500087202 */ /* 0x000fd20000000f00 */
[----:B------:R-:W-:Y:S05]  /*10c0*/  WARPSYNC.COLLECTIVE R20, `(.L_x_13151) ;  /* 0x0000000014087348 */ /* 0x000fea0003c00000 */
[----:B------:R0:W1:Y:S02]  /*10d0*/  SHFL.BFLY P2, R21, R23, R22, R25 ;  /* 0x0c00001617157389 */ /* 0x0000640000040019 */
[----:B01----:R-:W-:Y:S01]  /*10e0*/  ENDCOLLECTIVE ;  /* 0x000000000000791b */ /* 0x003fe20003800000 */
.L_x_13151:
[----:B------:R-:W-:Y:S01]  /*10f0*/  HFMA2.MMA R22, -RZ, RZ, 0, 1.1920928955078125e-07 ;  /* 0x00000002ff167435 */ /* 0x000fe200000001ff */
[----:B------:R-:W-:-:S05]  /*1100*/  MOV R12, R21 ;  /* 0x00000015000c7202 */ /* 0x000fca0000000f00 */
[----:B------:R-:W-:-:S05]  /*1110*/  FADD.FTZ R14, R11, R12 ;  /* 0x0000000c0b0e7221 */ /* 0x000fca0000010000 */
[----:B------:R-:W-:-:S07]  /*1120*/  MOV R23, R14 ;  /* 0x0000000e00177202 */ /* 0x000fce0000000f00 */
[----:B------:R-:W-:Y:S05]  /*1130*/  WARPSYNC.COLLECTIVE R20, `(.L_x_13152) ;  /* 0x0000000014087348 */ /* 0x000fea0003c00000 */
[----:B------:R0:W1:Y:S02]  /*1140*/  SHFL.BFLY P2, R21, R23, R22, R25 ;  /* 0x0c00001617157389 */ /* 0x0000640000040019 */
[----:B01----:R-:W-:Y:S01]  /*1150*/  ENDCOLLECTIVE ;  /* 0x000000000000791b */ /* 0x003fe20003800000 */
.L_x_13152:
[----:B------:R-:W-:Y:S01]  /*1160*/  HFMA2.MMA R22, -RZ, RZ, 0, 2.384185791015625e-07 ;  /* 0x00000004ff167435 */ /* 0x000fe200000001ff */
[----:B------:R-:W-:-:S05]  /*1170*/  MOV R13, R21 ;  /* 0x00000015000d7202 */ /* 0x000fca0000000f00 */
[----:B------:R-:W-:-:S05]  /*1180*/  FADD.FTZ R15, R14, R13 ;  /* 0x0000000d0e0f7221 */ /* 0x000fca0000010000 */
[----:B------:R-:W-:-:S07]  /*1190*/  MOV R23, R15 ;  /* 0x0000000f00177202 */ /* 0x000fce0000000f00 */
[----:B------:R-:W-:Y:S05]  /*11a0*/  WARPSYNC.COLLECTIVE R20, `(.L_x_13153) ;  /* 0x0000000014087348 */ /* 0x000fea0003c00000 */
[----:B------:R0:W1:Y:S02]  /*11b0*/  SHFL.BFLY P2, R21, R23, R22, R25 ;  /* 0x0c00001617157389 */ /* 0x0000640000040019 */
[----:B01----:R-:W-:Y:S01]  /*11c0*/  ENDCOLLECTIVE ;  /* 0x000000000000791b */ /* 0x003fe20003800000 */
.L_x_13153:
[----:B------:R-:W-:Y:S01]  /*11d0*/  IMAD.MOV.U32 R22, RZ, RZ, 0x8 ;  /* 0x00000008ff167424 */ /* 0x000fe200078e00ff */
[----:B------:R-:W-:-:S05]  /*11e0*/  MOV R16, R21 ;  /* 0x0000001500107202 */ /* 0x000fca0000000f00 */
[----:B------:R-:W-:-:S05]  /*11f0*/  FADD.FTZ R16, R15, R16 ;  /* 0x000000100f107221 */ /* 0x000fca0000010000 */
[----:B------:R-:W-:-:S07]  /*1200*/  MOV R23, R16 ;  /* 0x0000001000177202 */ /* 0x000fce0000000f00 */
[----:B------:R-:W-:Y:S05]  /*1210*/  WARPSYNC.COLLECTIVE R20, `(.L_x_13154) ;  /* 0x0000000014087348 */ /* 0x000fea0003c00000 */
[----:B------:R0:W1:Y:S02]  /*1220*/  SHFL.BFLY P2, R21, R23, R22, R25 ;  /* 0x0c00001617157389 */ /* 0x0000640000040019 */
[----:B01----:R-:W-:Y:S01]  /*1230*/  ENDCOLLECTIVE ;  /* 0x000000000000791b */ /* 0x003fe20003800000 */
.L_x_13154:
[----:B------:R-:W-:Y:S01]  /*1240*/  HFMA2.MMA R22, -RZ, RZ, 0, 9.5367431640625e-07 ;  /* 0x00000010ff167435 */ /* 0x000fe200000001ff */
[----:B------:R-:W-:-:S05]  /*1250*/  MOV R11, R21 ;  /* 0x00000015000b7202 */ /* 0x000fca0000000f00 */
[----:B------:R-:W-:-:S05]  /*1260*/  FADD.FTZ R11, R16, R11 ;  /* 0x0000000b100b7221 */ /* 0x000fca0000010000 */
[----:B------:R-:W-:-:S07]  /*1270*/  MOV R23, R11 ;  /* 0x0000000b00177202 */ /* 0x000fce0000000f00 */
[----:B------:R-:W-:Y:S05]  /*1280*/  WARPSYNC.COLLECTIVE R20, `(.L_x_13155) ;  /* 0x0000000014087348 */ /* 0x000fea0003c00000 */
[----:B------:R0:W1:Y:S02]  /*1290*/  SHFL.BFLY P2, R21, R23, R22, R25 ;  /* 0x0c00001617157389 */ /* 0x0000640000040019 */
[----:B01----:R-:W-:Y:S01]  /*12a0*/  ENDCOLLECTIVE ;  /* 0x000000000000791b */ /* 0x003fe20003800000 */
.L_x_13155:
[----:B------:R-:W-:Y:S01]  /*12b0*/  HFMA2.MMA R22, -RZ, RZ, 0, 5.9604644775390625e-08 ;  /* 0x00000001ff167435 */ /* 0x000fe200000001ff */
[----:B------:R-:W-:Y:S02]  /*12c0*/  MOV R23, R10 ;  /* 0x0000000a00177202 */ /* 0x000fe40000000f00 */
[----:B------:R-:W-:-:S08]  /*12d0*/  MOV R12, R21 ;  /* 0x00000015000c7202 */ /* 0x000fd00000000f00 */
[----:B------:R-:W-:Y:S05]  /*12e0*/  WARPSYNC.COLLECTIVE R20, `(.L_x_13156) ;  /* 0x0000000014087348 */ /* 0x000fea0003c00000 */
[----:B------:R0:W1:Y:S02]  /*12f0*/  SHFL.BFLY P2, R21, R23, R22, R25 ;  /* 0x0c00001617157389 */ /* 0x0000640000040019 */
[----:B01----:R-:W-:Y:S01]  /*1300*/  ENDCOLLECTIVE ;  /* 0x000000000000791b */ /* 0x003fe20003800000 */
.L_x_13156:
[----:B------:R-:W-:Y:S01]  /*1310*/  HFMA2.MMA R22, -RZ, RZ, 0, 1.1920928955078125e-07 ;  /* 0x00000002ff167435 */ /* 0x000fe200000001ff */
[----:B------:R-:W-:-:S05]  /*1320*/  MOV R13, R21 ;  /* 0x00000015000d7202 */ /* 0x000fca0000000f00 */
[----:B------:R-:W-:-:S05]  /*1330*/  FADD.FTZ R17, R10, R13 ;  /* 0x0000000d0a117221 */ /* 0x000fca0000010000 */
[----:B------:R-:W-:-:S07]  /*1340*/  MOV R23, R17 ;  /* 0x0000001100177202 */ /* 0x000fce0000000f00 */
[----:B------:R-:W-:Y:S05]  /*1350*/  WARPSYNC.COLLECTIVE R20, `(.L_x_13157) ;  /* 0x0000000014087348 */ /* 0x000fea0003c00000 */
[----:B------:R0:W1:Y:S02]  /*1360*/  SHFL.BFLY P2, R21, R23, R22, R25 ;  /* 0x0c00001617157389 */ /* 0x0000640000040019 */
[----:B01----:R-:W-:Y:S01]  /*1370*/  ENDCOLLECTIVE ;  /* 0x000000000000791b */ /* 0x003fe20003800000 */
.L_x_13157:
[----:B------:R-:W-:Y:S01]  /*1380*/  HFMA2.MMA R22, -RZ, RZ, 0, 2.384185791015625e-07 ;  /* 0x00000004ff167435 */ /* 0x000fe200000001ff */
[----:B------:R-:W-:-:S04]  /*1390*/  IMAD.MOV.U32 R16, RZ, RZ, R21 ;  /* 0x000000ffff107224 */ /* 0x000fc800078e0015 */
[----:B------:R-:W-:-:S05]  /*13a0*/  FADD.FTZ R18, R17, R16 ;  /* 0x0000001011127221 */ /* 0x000fca0000010000 */
[----:B------:R-:W-:-:S07]  /*13b0*/  MOV R23, R18 ;  /* 0x0000001200177202 */ /* 0x000fce0000000f00 */
[----:B------:R-:W-:Y:S05]  /*13c0*/  WARPSYNC.COLLECTIVE R20, `(.L_x_13158) ;  /* 0x0000000014087348 */ /* 0x000fea0003c00000 */
[----:B------:R0:W1:Y:S02]  /*13d0*/  SHFL.BFLY P2, R21, R23, R22, R25 ;  /* 0x0c00001617157389 */ /* 0x0000640000040019 */
[----:B01----:R-:W-:Y:S01]  /*13e0*/  ENDCOLLECTIVE ;  /* 0x000000000000791b */ /* 0x003fe20003800000 */
.L_x_13158:
[----:B------:R-:W-:Y:S01]  /*13f0*/  HFMA2.MMA R22, -RZ, RZ, 0, 4.76837158203125e-07 ;  /* 0x00000008ff167435 */ /* 0x000fe200000001ff */
[----:B------:R-:W-:-:S05]  /*1400*/  MOV R19, R21 ;  /* 0x0000001500137202 */ /* 0x000fca0000000f00 */
[----:B------:R-:W-:-:S05]  /*1410*/  FADD.FTZ R19, R18, R19 ;  /* 0x0000001312137221 */ /* 0x000fca0000010000 */
[----:B------:R-:W-:-:S07]  /*1420*/  MOV R23, R19 ;  /* 0x0000001300177202 */ /* 0x000fce0000000f00 */
[----:B------:R-:W-:Y:S05]  /*1430*/  WARPSYNC.COLLECTIVE R20, `(.L_x_13159) ;  /* 0x0000000014087348 */ /* 0x000fea0003c00000 */
[----:B------:R0:W1:Y:S02]  /*1440*/  SHFL.BFLY P2, R21, R23, R22, R25 ;  /* 0x0c00001617157389 */ /* 0x0000640000040019 */
[----:B01----:R-:W-:Y:S01]  /*1450*/  ENDCOLLECTIVE ;  /* 0x000000000000791b */ /* 0x003fe20003800000 */
.L_x_13159:
[----:B------:R-:W-:Y:S01]  /*1460*/  HFMA2.MMA R22, -RZ, RZ, 0, 9.5367431640625e-07 ;  /* 0x00000010ff167435 */ /* 0x000fe200000001ff */
[----:B------:R-:W-:-:S05]  /*1470*/  MOV R10, R21 ;  /* 0x00000015000a7202 */ /* 0x000fca0000000f00 */
[----:B------:R-:W-:-:S05]  /*1480*/  FADD.FTZ R10, R19, R10 ;  /* 0x0000000a130a7221 */ /* 0x000fca0000010000 */
[----:B------:R-:W-:-:S07]  /*1490*/  MOV R23, R10 ;  /* 0x0000000a00177202 */ /* 0x000fce0000000f00 */
[----:B------:R-:W-:Y:S05]  /*14a0*/  WARPSYNC.COLLECTIVE R20, `(.L_x_13160) ;  /* 0x0000000014087348 */ /* 0x000fea0003c00000 */
[----:B------:R0:W1:Y:S02]  /*14b0*/  SHFL.BFLY P2, R21, R23, R22, R25 ;  /* 0x0c00001617157389 */ /* 0x0000640000040019 */
[----:B01----:R-:W-:Y:S01]  /*14c0*/  ENDCOLLECTIVE ;  /* 0x000000000000791b */ /* 0x003fe20003800000 */
.L_x_13160:
[----:B------:R-:W-:Y:S01]  /*14d0*/  MOV R15, R21 ;  /* 0x00000015000f7202 */ /* 0x000fe20000000f00 */
[----:B------:R-:W-:Y:S06]  /*14e0*/  BRA `(.L_x_13161) ;  /* 0xfffffff400dc7947 */ /* 0x000fec000383ffff */
.L_x_13162:
        /* <DEDUP_REMOVED lines=9> */
.L_x_17020:


//--------------------- .text._ZN10layer_norm13ln_bwd_kernelINS_13Kernel_traitsIf6__halffS2_fjLj1280ELj1ELj4ELj1ELj16ENS_18Kernel_traits_baseILj1280EfS2_fS2_fjLj128EEEEELb1ELb1ELb1ELb1EEEvNS_9BwdParamsE --------------------------
	.section	.text._ZN10layer_norm13ln_bwd_kernelINS_13Kernel_traitsIf6__halffS2_fjLj1280ELj1ELj4ELj1ELj16ENS_18Kernel_traits_baseILj1280EfS2_fS2_fjLj128EEEEELb1ELb1ELb1ELb1EEEvNS_9BwdParamsE,"ax",@progbits
	.align	128
        .global         _ZN10layer_norm13ln_bwd_kernelINS_13Kernel_traitsIf6__halffS2_fjLj1280ELj1ELj4ELj1ELj16ENS_18Kernel_traits_baseILj1280EfS2_fS2_fjLj128EEEEELb1ELb1ELb1ELb1EEEvNS_9BwdParamsE
        .type           _ZN10layer_norm13ln_bwd_kernelINS_13Kernel_traitsIf6__halffS2_fjLj1280ELj1ELj4ELj1ELj16ENS_18Kernel_traits_baseILj1280EfS2_fS2_fjLj128EEEEELb1ELb1ELb1ELb1EEEvNS_9BwdParamsE,@function
        .size           _ZN10layer_norm13ln_bwd_kernelINS_13Kernel_traitsIf6__halffS2_fjLj1280ELj1ELj4ELj1ELj16ENS_18Kernel_traits_baseILj1280EfS2_fS2_fjLj128EEEEELb1ELb1ELb1ELb1EEEvNS_9BwdParamsE,(.L_x_17021 - _ZN10layer_norm13ln_bwd_kernelINS_13Kernel_traitsIf6__halffS2_fjLj1280ELj1ELj4ELj1ELj16ENS_18Kernel_traits_baseILj1280EfS2_fS2_fjLj128EEEEELb1ELb1ELb1ELb1EEEvNS_9BwdParamsE)
        .other          _ZN10layer_norm13ln_bwd_kernelINS_13Kernel_traitsIf6__halffS2_fjLj1280ELj1ELj4ELj1ELj16ENS_18Kernel_traits_baseILj1280EfS2_fS2_fjLj128EEEEELb1ELb1ELb1ELb1EEEvNS_9BwdParamsE,@"STO_CUDA_ENTRY STV_DEFAULT"
_ZN10layer_norm13ln_bwd_kernelINS_13Kernel_traitsIf6__halffS2_fjLj1280ELj1ELj4ELj1ELj16ENS_18Kernel_traits_baseILj1280EfS2_fS2_fjLj128EEEEELb1ELb1ELb1ELb1EEEvNS_9BwdParamsE:
.text._ZN10layer_norm13ln_bwd_kernelINS_13Kernel_traitsIf6__halffS2_fjLj1280ELj1ELj4ELj1ELj16ENS_18Kernel_traits_baseILj1280EfS2_fS2_fjLj128EEEEELb1ELb1ELb1ELb1EEEvNS_9BwdParamsE:
        /* <DEDUP_REMOVED lines=75> */
.L_x_13164:
        /* <DEDUP_REMOVED lines=128> */
.L_x_13338:
        /* <DEDUP_REMOVED lines=48> */
[----:B------:R-:W-:-:S02]  /*0fb0*/  IADD3 R191, R190, 0x20, RZ ;  /* 0x00000020bebf7810 */ /* 0x000fc40007ffe0ff */
[C---:B------:R-:W-:Y:S01]  /*0fc0*/  IADD3 R192, R190.reuse, 0x40, RZ ;  /* 0x00000040bec07810 */ /* 0x040fe20007ffe0ff */
[----:B------:R-:W5:Y:S01]  /*0fd0*/  @P0 LDG.E.128 R156, desc[UR4][R188.64] ;  /* 0x00000004bc9c0981 */ /* 0x000f62000c1e1d00 */
[C---:B------:R-:W-:Y:S02]  /*0fe0*/  IADD3 R194, R190.reuse, 0x60, RZ ;  /* 0x00000060bec27810 */ /* 0x040fe40007ffe0ff */
[----:B------:R-:W-:Y:S01]  /*0ff0*/  IADD3 R198, R190, 0x80, RZ ;  /* 0x00000080bec67810 */ /* 0x000fe20007ffe0ff */
[----:B------:R1:W5:Y:S01]  /*1000*/  @P0 LDG.E.128 R160, desc[UR4][R188.64+0x10] ;  /* 0x00001004bca00981 */ /* 0x000362000c1e1d00 */
[----:B0-----:R-:W-:-:S03]  /*1010*/  IMAD.WIDE.U32 R192, R192, 0x8, R196 ;  /* 0x00000008c0c07825 */ /* 0x001fc600078e00c4 */
[----:B------:R0:W5:Y:S01]  /*1020*/  @P0 LDG.E.128 R136, desc[UR4][R242.64+0x10] ;  /* 0x00001004f2880981 */ /* 0x000162000c1e1d00 */
[----:B------:R-:W-:-:S03]  /*1030*/  IMAD.WIDE.U32 R194, R194, 0x8, R196 ;  /* 0x00000008c2c27825 */ /* 0x000fc600078e00c4 */
[----:B------:R0:W5:Y:S01]  /*1040*/  @P0 LDG.E.128 R140, desc[UR4][R244.64] ;  /* 0x00000004f48c0981 */ /* 0x000162000c1e1d00 */
[----:B-1----:R-:W-:-:S03]  /*1050*/  IMAD.WIDE.U32 R188, R190, 0x8, R196 ;  /* 0x00000008bebc7825 */ /* 0x002fc600078e00c4 */
[----:B------:R0:W5:Y:S01]  /*1060*/  @P0 LDG.E.128 R144, desc[UR4][R244.64+0x10] ;  /* 0x00001004f4900981 */ /* 0x000162000c1e1d00 */
[----:B------:R-:W-:-:S03]  /*1070*/  IMAD.WIDE.U32 R190, R191, 0x8, R196 ;  /* 0x00000008bfbe7825 */ /* 0x000fc600078e00c4 */
[----:B------:R0:W5:Y:S01]  /*1080*/  @P0 LDG.E.128 R148, desc[UR4][R246.64] ;  /* 0x00000004f6940981 */ /* 0x000162000c1e1d00 */
[----:B------:R-:W-:-:S03]  /*1090*/  IMAD.WIDE.U32 R198, R198, 0x8, R196 ;  /* 0x00000008c6c67825 */ /* 0x000fc600078e00c4 */
[----:B------:R0:W5:Y:S04]  /*10a0*/  LDG.E.64 R196, desc[UR4][R188.64] ;  /* 0x00000004bcc47981 */ /* 0x000168000c1e1b00 */
[----:B------:R0:W5:Y:S04]  /*10b0*/  @P0 LDG.E.128 R152, desc[UR4][R246.64+0x10] ;  /* 0x00001004f6980981 */ /* 0x000168000c1e1d00 */
[----:B------:R0:W5:Y:S04]  /*10c0*/  LDG.E.64 R188, desc[UR4][R190.64] ;  /* 0x00000004bebc7981 */ /* 0x000168000c1e1b00 */
[----:B------:R0:W5:Y:S04]  /*10d0*/  LDG.E.64 R190, desc[UR4][R192.64] ;  /* 0x00000004c0be7981 */ /* 0x000168000c1e1b00 */
[----:B------:R0:W5:Y:S04]  /*10e0*/  LDG.E.64 R192, desc[UR4][R194.64] ;  /* 0x00000004c2c07981 */ /* 0x000168000c1e1b00 */
[----:B------:R0:W5:Y:S01]  /*10f0*/  LDG.E.64 R194, desc[UR4][R198.64] ;  /* 0x00000004c6c27981 */ /* 0x000162000c1e1b00 */
[----:B------:R-:W-:Y:S01]  /*1100*/  HFMA2.MMA R212, -RZ, RZ, 0, 0 ;  /* 0x00000000ffd47435 */ /* 0x000fe200000001ff */
[----:B------:R-:W-:Y:S01]  /*1110*/  MOV R214, RZ ;  /* 0x000000ff00d67202 */ /* 0x000fe20000000f00 */
[----:B------:R-:W-:Y:S09]  /*1120*/  BRA `(.L_x_13168) ;  /* 0x00000020009c7947 */ /* 0x000ff20003800000 */
.L_x_13167:
[----:B------:R-:W-:Y:S01]  /*1130*/  STL [R1+0x270], R117 ;  /* 0x0002707501007387 */ /* 0x000fe20000100800 */
[----:B------:R-:W0:Y:S01]  /*1140*/  LDC.64 R220, c[0x0][0x238] ;  /* 0x00008e00ffdc7b82 */ /* 0x000e220000000a00 */
[----:B------:R-:W-:Y:S02]  /*1150*/  IADD3 R0, R192, -0x1, RZ ;  /* 0xffffffffc0007810 */ /* 0x000fe40007ffe0ff */
[----:B------:R-:W-:Y:S04]  /*1160*/  STL [R1+0x26c], R116 ;  /* 0x00026c7401007387 */ /* 0x000fe80000100800 */
[----:B------:R1:W-:Y:S01]  /*1170*/  STL [R1+0x268], R115 ;  /* 0x0002687301007387 */ /* 0x0003e20000100800 */
[----:B------:R-:W2:Y:S01]  /*1180*/  LDC.64 R236, c[0x0][0x2b8] ;  /* 0x0000ae00ffec7b82 */ /* 0x000ea20000000a00 */
[----:B------:R-:W3:Y:S02]  /*1190*/  S2R R198, SR_TID.X ;  /* 0x0000000000c67919 */ /* 0x000ee40000002100 */
[----:B------:R-:W-:Y:S05]  /*11a0*/  STL [R1+0x264], R114 ;  /* 0x0002647201007387 */ /* 0x000fea0000100800 */
[----:B-1----:R-:W1:Y:S01]  /*11b0*/  LDC R115, c[0x0][0x218] ;  /* 0x00008600ff737b82 */ /* 0x002e620000000800 */
[----:B------:R-:W-:Y:S04]  /*11c0*/  STL [R1+0x260], R113 ;  /* 0x0002607101007387 */ /* 0x000fe80000100800 */
[----:B------:R-:W-:Y:S04]  /*11d0*/  STL [R1+0x25c], R112 ;  /* 0x00025c7001007387 */ /* 0x000fe80000100800 */
[----:B------:R-:W-:Y:S04]  /*11e0*/  STL [R1+0x258], R111 ;  /* 0x0002586f01007387 */ /* 0x000fe80000100800 */
        /* <DEDUP_REMOVED lines=24> */
[----:B------:R-:W-:Y:S04]  /*1370*/  STL [R1+0x204], R90 ;  /* 0x0002045a01007387 */ /* 0x000fe80000100800 */
[----:B------:R-:W-:Y:S04]  /*1380*/  STL [R1+0x200], R89 ;  /* 0x0002005901007387 */ /* 0x000fe80000100800 */
[----:B------:R-:W-:Y:S01]  /*1390*/  STL [R1+0x1fc], R88 ;  /* 0x0001fc5801007387 */ /* 0x000fe20000100800 */
[----:B------:R-:W-:-:S03]  /*13a0*/  LEA.HI.SX32 R0, R0, R116, 0x1d ;  /* 0x0000007400007211 */ /* 0x000fc600078feaff */
[----:B------:R-:W-:Y:S04]  /*13b0*/  STL [R1+0x1f8], R87 ;  /* 0x0001f85701007387 */ /* 0x000fe80000100800 */
[----:B------:R-:W-:Y:S04]  /*13c0*/  STL [R1+0x1f4], R86 ;  /* 0x0001f45601007387 */ /* 0x000fe80000100800 */
[----:B------:R-:W-:Y:S04]  /*13d0*/  STL [R1+0x1f0], R85 ;  /* 0x0001f05501007387 */ /* 0x000fe80000100800 */
[----:B------:R1:W-:Y:S04]  /*13e0*/  STL [R1+0x1ec], R84 ;  /* 0x0001ec5401007387 */ /* 0x0003e80000100800 */
[----:B------:R3:W-:Y:S01]  /*13f0*/  STL [R1+0x1e8], R2 ;  /* 0x0001e80201007387 */ /* 0x0007e20000100800 */
[----:B--2---:R-:W-:-:S03]  /*1400*/  IMAD.WIDE.U32 R184, R0, 0x10, R236 ;  /* 0x0000001000b87825 */ /* 0x004fc600078e00ec */
[----:B------:R2:W4:Y:S01]  /*1410*/  LDG.E R117, desc[UR4][R188.64] ;  /* 0x00000004bc757981 */ /* 0x000522000c1e1900 */
[--C-:B0-----:R-:W-:Y:S01]  /*1420*/  IMAD.WIDE.U32 R196, R252, 0x20, R220.reuse ;  /* 0x00000020fcc47825 */ /* 0x101fe200078e00dc */
[C---:B------:R-:W-:Y:S01]  /*1430*/  IADD3 R222, R0.reuse, 0x20, RZ ;  /* 0x0000002000de7810 */ /* 0x040fe20007ffe0ff */
[----:B-1----:R-:W0:Y:S01]  /*1440*/  LDC.64 R84, c[0x0][0x240] ;  /* 0x00009000ff547b82 */ /* 0x002e220000000a00 */
[C---:B------:R-:W-:Y:S01]  /*1450*/  IADD3 R228, R0.reuse, 0x40, RZ ;  /* 0x0000004000e47810 */ /* 0x040fe20007ffe0ff */
[--C-:B------:R-:W-:Y:S01]  /*1460*/  IMAD.WIDE.U32 R204, R215, 0x20, R220.reuse ;  /* 0x00000020d7cc7825 */ /* 0x100fe200078e00dc */
[C---:B---3--:R-:W-:Y:S01]  /*1470*/  IADD3 R2, R249.reuse, 0x80, RZ ;  /* 0x00000080f9027810 */ /* 0x048fe20007ffe0ff */
[----:B------:R-:W3:Y:S01]  /*1480*/  LDG.E.128 R184, desc[UR4][R184.64] ;  /* 0x00000004b8b87981 */ /* 0x000ee2000c1e1d00 */
[C---:B------:R-:W-:Y:S01]  /*1490*/  IADD3 R232, R0.reuse, 0x60, RZ ;  /* 0x0000006000e87810 */ /* 0x040fe20007ffe0ff */
[--C-:B--2---:R-:W-:Y:S01]  /*14a0*/  IMAD.WIDE.U32 R188, R249, 0x20, R220.reuse ;  /* 0x00000020f9bc7825 */ /* 0x104fe200078e00dc */
[----:B------:R-:W-:Y:S01]  /*14b0*/  IADD3 R0, R0, 0x80, RZ ;  /* 0x0000008000007810 */ /* 0x000fe20007ffe0ff */
[----:B------:R-:W2:Y:S02]  /*14c0*/  LDG.E.128 R192, desc[UR4][R196.64] ;  /* 0x00000004c4c07981 */ /* 0x000ea4000c1e1d00 */
[----:B------:R-:W-:-:S02]  /*14d0*/  IMAD.WIDE.U32 R212, R213, 0x20, R220 ;  /* 0x00000020d5d47825 */ /* 0x000fc400078e00dc */
[----:B------:R-:W2:Y:S02]  /*14e0*/  LDG.E.128 R180, desc[UR4][R188.64] ;  /* 0x00000004bcb47981 */ /* 0x000ea4000c1e1d00 */
[----:B------:R-:W-:Y:S02]  /*14f0*/  IMAD.WIDE.U32 R220, R2, 0x20, R220 ;  /* 0x0000002002dc7825 */ /* 0x000fe400078e00dc */
[----:B------:R-:W2:Y:S02]  /*1500*/  LDG.E.128 R208, desc[UR4][R212.64] ;  /* 0x00000004d4d07981 */ /* 0x000ea4000c1e1d00 */
[--C-:B------:R-:W-:Y:S02]  /*1510*/  IMAD.WIDE.U32 R224, R222, 0x10, R236.reuse ;  /* 0x00000010dee07825 */ /* 0x100fe400078e00ec */
[----:B------:R-:W2:Y:S02]  /*1520*/  LDG.E.128 R216, desc[UR4][R220.64] ;  /* 0x00000004dcd87981 */ /* 0x000ea4000c1e1d00 */
[----:B------:R-:W-:-:S02]  /*1530*/  IMAD.WIDE.U32 R228, R228, 0x10, R236 ;  /* 0x00000010e4e47825 */ /* 0x000fc400078e00ec */
[----:B------:R-:W2:Y:S02]  /*1540*/  LDG.E.128 R188, desc[UR4][R188.64+0x10] ;  /* 0x00001004bcbc7981 */ /* 0x000ea4000c1e1d00 */
[--C-:B------:R-:W-:Y:S02]  /*1550*/  IMAD.WIDE.U32 R232, R232, 0x10, R236.reuse ;  /* 0x00000010e8e87825 */ /* 0x100fe400078e00ec */
[----:B------:R-:W2:Y:S02]  /*1560*/  LDG.E.128 R212, desc[UR4][R212.64+0x10] ;  /* 0x00001004d4d47981 */ /* 0x000ea4000c1e1d00 */
[----:B------:R-:W-:Y:S02]  /*1570*/  IMAD.WIDE.U32 R236, R0, 0x10, R236 ;  /* 0x0000001000ec7825 */ /* 0x000fe400078e00ec */
[----:B------:R-:W2:Y:S04]  /*1580*/  LDG.E.128 R220, desc[UR4][R220.64+0x10] ;  /* 0x00001004dcdc7981 */ /* 0x000ea8000c1e1d00 */
[----:B------:R-:W2:Y:S04]  /*1590*/  LDG.E.128 R236, desc[UR4][R236.64] ;  /* 0x00000004ecec7981 */ /* 0x000ea8000c1e1d00 */
[----:B------:R-:W2:Y:S04]  /*15a0*/  LDG.E.128 R232, desc[UR4][R232.64] ;  /* 0x00000004e8e87981 */ /* 0x000ea8000c1e1d00 */
[----:B------:R-:W2:Y:S04]  /*15b0*/  LDG.E.128 R196, desc[UR4][R196.64+0x10] ;  /* 0x00001004c4c47981 */ /* 0x000ea8000c1e1d00 */
[----:B------:R-:W2:Y:S04]  /*15c0*/  LDG.E.128 R200, desc[UR4][R204.64] ;  /* 0x00000004ccc87981 */ /* 0x000ea8000c1e1d00 */
[----:B------:R-:W2:Y:S04]  /*15d0*/  LDG.E.128 R224, desc[UR4][R224.64] ;  /* 0x00000004e0e07981 */ /* 0x000ea8000c1e1d00 */
[----:B------:R-:W2:Y:S04]  /*15e0*/  LDG.E.128 R228, desc[UR4][R228.64] ;  /* 0x00000004e4e47981 */ /* 0x000ea8000c1e1d00 */
[----:B------:R-:W2:Y:S01]  /*15f0*/  LDG.E.128 R204, desc[UR4][R204.64+0x10] ;  /* 0x00001004cccc7981 */ /* 0x000ea2000c1e1d00 */
[----:B-----5:R-:W-:-:S02]  /*1600*/  ISETP.GE.AND P4, PT, R248, 0x1, PT ;  /* 0x00000001f800780c */ /* 0x020fc40003f86270 */
[----:B------:R-:W-:-:S11]  /*1610*/  MOV R250, UR14 ;  /* 0x0000000e00fa7c02 */ /* 0x000fd60008000f00 */
[----:B------:R-:W-:-:S05]  /*1620*/  @P4 IADD3 R0, R248, -0x1, RZ ;  /* 0xfffffffff8004810 */ /* 0x000fca0007ffe0ff */
[----:B------:R-:W-:Y:S02]  /*1630*/  @P4 IMAD R0, R0, R115, RZ ;  /* 0x0000007300004224 */ /* 0x000fe400078e02ff */
[----:B------:R-:W1:Y:S01]  /*1640*/  LDC.64 R114, c[0x0][0x2c8] ;  /* 0x0000b200ff727b82 */ /* 0x000e620000000a00 */
[----:B------:R-:W-:Y:S02]  /*1650*/  MOV R251, UR15 ;  /* 0x0000000f00fb7c02 */ /* 0x000fe40008000f00 */
[----:B------:R-:W-:-:S04]  /*1660*/  ISETP.NE.U32.AND P0, PT, R250, RZ, PT ;  /* 0x000000fffa00720c */ /* 0x000fc80003f05070 */
[----:B------:R-:W-:Y:S02]  /*1670*/  ISETP.NE.AND.EX P0, PT, R251, RZ, PT, P0 ;  /* 0x000000fffb00720c */ /* 0x000fe40003f05300 */
[----:B------:R-:W-:-:S11]  /*1680*/  @P4 SHF.R.S32.HI R86, RZ, 0x1f, R0 ;  /* 0x0000001fff564819 */ /* 0x000fd60000011400 */
[----:B------:R-:W5:Y:S01]  /*1690*/  @P0 LDG.E.128 R124, desc[UR4][R240.64] ;  /* 0x00000004f07c0981 */ /* 0x000f62000c1e1d00 */
[----:B-1----:R-:W-:-:S03]  /*16a0*/  @P0 IMAD.WIDE.U32 R92, R2, 0x20, R114 ;  /* 0x00000020025c0825 */ /* 0x002fc600078e0072 */
[----:B------:R1:W5:Y:S01]  /*16b0*/  @P0 LDG.E.128 R128, desc[UR4][R240.64+0x10] ;  /* 0x00001004f0800981 */ /* 0x000362000c1e1d00 */
[----:B------:R-:W0:Y:S01]  /*16c0*/  LDC.U8 R2, c[0x0][0x2a0] ;  /* 0x0000a800ff027b82 */ /* 0x000e220000000000 */
[----:B------:R-:W-:Y:S02]  /*16d0*/  @P4 LEA.HI R86, R86, R0, RZ, 0x3 ;  /* 0x0000000056564211 */ /* 0x000fe400078f18ff */
[----:B------:R-:W-:Y:S01]  /*16e0*/  MOV R0, RZ ;  /* 0x000000ff00007202 */ /* 0x000fe20000000f00 */
[----:B------:R-:W5:Y:S01]  /*16f0*/  @P0 LDG.E.128 R132, desc[UR4][R242.64] ;  /* 0x00000004f2840981 */ /* 0x000f62000c1e1d00 */
[----:B------:R-:W-:-:S03]  /*1700*/  @P4 LEA.HI.SX32 R0, R86, R116, 0x1d ;  /* 0x0000007456004211 */ /* 0x000fc600078feaff */
[----:B------:R0:W5:Y:S01]  /*1710*/  @P0 LDG.E.128 R136, desc[UR4][R242.64+0x10] ;  /* 0x00001004f2880981 */ /* 0x000162000c1e1d00 */
[C---:B------:R-:W-:Y:S02]  /*1720*/  IADD3 R87, R0.reuse, 0x40, RZ ;  /* 0x0000004000577810 */ /* 0x040fe40007ffe0ff */
[C---:B------:R-:W-:Y:S01]  /*1730*/  IADD3 R86, R0.reuse, 0x60, RZ ;  /* 0x0000006000567810 */ /* 0x040fe20007ffe0ff */
[----:B------:R-:W5:Y:S01]  /*1740*/  @P0 LDG.E.128 R140, desc[UR4][R244.64] ;  /* 0x00000004f48c0981 */ /* 0x000f62000c1e1d00 */
[----:B-1----:R-:W-:Y:S01]  /*1750*/  IADD3 R241, R0, 0x20, RZ ;  /* 0x0000002000f17810 */ /* 0x002fe20007ffe0ff */
[----:B0-----:R-:W-:Y:S02]  /*1760*/  IMAD.WIDE.U32 R90, R87, 0x8, R84 ;  /* 0x00000008575a7825 */ /* 0x001fe400078e0054 */
[----:B------:R0:W5:Y:S04]  /*1770*/  @P0 LDG.E.128 R144, desc[UR4][R244.64+0x10] ;  /* 0x00001004f4900981 */ /* 0x000168000c1e1d00 */
[----:B------:R-:W5:Y:S01]  /*1780*/  @P0 LDG.E.128 R156, desc[UR4][R92.64] ;  /* 0x000000045c9c0981 */ /* 0x000f62000c1e1d00 */
[----:B------:R-:W-:-:S03]  /*1790*/  ISETP.NE.AND P1, PT, R2, RZ, PT ;  /* 0x000000ff0200720c */ /* 0x000fc60003f25270 */
[----:B------:R-:W5:Y:S01]  /*17a0*/  @P0 LDG.E.128 R160, desc[UR4][R92.64+0x10] ;  /* 0x000010045ca00981 */ /* 0x000f62000c1e1d00 */
[----:B------:R-:W-:Y:S01]  /*17b0*/  IADD3 R2, R0, 0x80, RZ ;  /* 0x0000008000027810 */ /* 0x000fe20007ffe0ff */
[--C-:B------:R-:W-:Y:S02]  /*17c0*/  IMAD.WIDE.U32 R88, R86, 0x8, R84.reuse ;  /* 0x0000000856587825 */ /* 0x100fe400078e0054 */
[----:B------:R-:W5:Y:S02]  /*17d0*/  @P0 LDG.E.128 R148, desc[UR4][R246.64] ;  /* 0x00000004f6940981 */ /* 0x000f64000c1e1d00 */
[--C-:B------:R-:W-:Y:S02]  /*17e0*/  IMAD.WIDE.U32 R86, R2, 0x8, R84.reuse ;  /* 0x0000000802567825 */ /* 0x100fe400078e0054 */
[----:B------:R-:W5:Y:S02]  /*17f0*/  @P0 LDG.E.128 R152, desc[UR4][R246.64+0x10] ;  /* 0x00001004f6980981 */ /* 0x000f64000c1e1d00 */
[----:B------:R-:W-:-:S04]  /*1800*/  IMAD.WIDE.U32 R242, R0, 0x8, R84 ;  /* 0x0000000800f27825 */ /* 0x000fc800078e0054 */
[----:B0-----:R-:W-:Y:S01]  /*1810*/  IMAD.WIDE.U32 R244, R241, 0x8, R84 ;  /* 0x00000008f1f47825 */ /* 0x001fe200078e0054 */
[----:B----4-:R-:W-:-:S03]  /*1820*/  FSEL R240, R117, RZ, !P1 ;  /* 0x000000ff75f07208 */ /* 0x010fc60004800000 */
[--C-:B---3--:R-:W-:Y:S02]  /*1830*/  HADD2.F32 R115, -RZ, R185.reuse.H0_H0 ;  /* 0x200000b9ff737230 */ /* 0x108fe40000004100 */
[----:B------:R-:W-:Y:S02]  /*1840*/  HADD2.F32 R114, -RZ, R185.H1_H1 ;  /* 0x300000b9ff727230 */ /* 0x000fe40000004100 */
[C---:B--2---:R-:W-:Y:S01]  /*1850*/  FADD.FTZ R2, -R240.reuse, R181 ;  /* 0x000000b5f0027221 */ /* 0x044fe20000010100 */
[C---:B------:R-:W-:Y:S01]  /*1860*/  FADD.FTZ R84, -R240.reuse, R183 ;  /* 0x000000b7f0547221 */ /* 0x040fe20000010100 */
[C---:B------:R-:W-:Y:S01]  /*1870*/  FADD.FTZ R106, -R240.reuse, R182 ;  /* 0x000000b6f06a7221 */ /* 0x040fe20000010100 */
[C---:B------:R-:W-:Y:S01]  /*1880*/  FADD.FTZ R109, -R240.reuse, R180 ;  /* 0x000000b4f06d7221 */ /* 0x040fe20000010100 */
[C---:B------:R-:W-:Y:S01]  /*1890*/  FADD.FTZ R182, -R240.reuse, R209 ;  /* 0x000000d1f0b67221 */ /* 0x040fe20000010100 */
        /* <DEDUP_REMOVED lines=13> */
[----:B------:R0:W5:Y:S01]  /*1970*/  LDG.E.64 R192, desc[UR4][R88.64] ;  /* 0x0000000458c07981 */ /* 0x000162000c1e1b00 */
[----:B------:R-:W-:Y:S01]  /*1980*/  MOV R211, R85 ;  /* 0x0000005500d37202 */ /* 0x000fe20000000f00 */
[C---:B------:R-:W-:Y:S01]  /*1990*/  FADD.FTZ R108, -R240.reuse, R190 ;  /* 0x000000bef06c7221 */ /* 0x040fe20000010100 */
[C---:B------:R-:W-:Y:S01]  /*19a0*/  FADD.FTZ R107, -R240.reuse, R191 ;  /* 0x000000bff06b7221 */ /* 0x040fe20000010100 */
[----:B------:R1:W5:Y:S01]  /*19b0*/  LDG.E.64 R194, desc[UR4][R86.64] ;  /* 0x0000000456c27981 */ /* 0x000362000c1e1b00 */
[C---:B------:R-:W-:Y:S01]  /*19c0*/  FMUL.FTZ R109, R3.reuse, R109 ;  /* 0x0000006d036d7220 */ /* 0x040fe20000410000 */
[----:B------:R-:W-:Y:S01]  /*19d0*/  FADD.FTZ R104, -R240, R189 ;  /* 0x000000bdf0687221 */ /* 0x000fe20000010100 */
[----:B------:R-:W-:Y:S01]  /*19e0*/  FMUL.FTZ R106, R3, R106 ;  /* 0x0000006a036a7220 */ /* 0x000fe20000410000 */
[----:B------:R2:W5:Y:S01]  /*19f0*/  LDG.E.64 R190, desc[UR4][R90.64] ;  /* 0x000000045abe7981 */ /* 0x000562000c1e1b00 */
[----:B0-----:R-:W-:-:S02]  /*1a00*/  HADD2.F32 R88, -RZ, R237.H0_H0 ;  /* 0x200000edff587230 */ /* 0x001fc40000004100 */
[--C-:B------:R-:W-:Y:S02]  /*1a10*/  HADD2.F32 R89, -RZ, R236.reuse.H1_H1 ;  /* 0x300000ecff597230 */ /* 0x100fe40000004100 */
[C---:B------:R-:W-:Y:S01]  /*1a20*/  FADD.FTZ R100, -R240.reuse, R196 ;  /* 0x000000c4f0647221 */ /* 0x040fe20000010100 */
[----:B-1----:R-:W-:Y:S02]  /*1a30*/  HADD2.F32 R87, -RZ, R237.H1_H1 ;  /* 0x300000edff577230 */ /* 0x002fe40000004100 */
[C---:B------:R-:W-:Y:S01]  /*1a40*/  FMUL.FTZ R237, R3.reuse, R220 ;  /* 0x000000dc03ed7220 */ /* 0x040fe20000410000 */
[--C-:B------:R-:W-:Y:S02]  /*1a50*/  HADD2.F32 R92, -RZ, R235.reuse.H0_H0 ;  /* 0x200000ebff5c7230 */ /* 0x100fe40000004100 */
[----:B------:R-:W-:Y:S01]  /*1a60*/  FADD.FTZ R99, -R240, R197 ;  /* 0x000000c5f0637221 */ /* 0x000fe20000010100 */
[----:B--2---:R-:W-:Y:S02]  /*1a70*/  HADD2.F32 R90, -RZ, R236.H0_H0 ;  /* 0x200000ecff5a7230 */ /* 0x004fe40000004100 */
[C---:B------:R-:W-:Y:S01]  /*1a80*/  FMUL.FTZ R236, R3.reuse, R218 ;  /* 0x000000da03ec7220 */ /* 0x040fe20000410000 */
[----:B------:R-:W-:Y:S01]  /*1a90*/  HADD2.F32 R91, -RZ, R235.H1_H1 ;  /* 0x300000ebff5b7230 */ /* 0x000fe20000004100 */
[----:B------:R0:W5:Y:S01]  /*1aa0*/  LDG.E.64 R188, desc[UR4][R244.64] ;  /* 0x00000004f4bc7981 */ /* 0x000162000c1e1b00 */
[----:B------:R-:W-:Y:S01]  /*1ab0*/  FMUL.FTZ R235, R3, R211 ;  /* 0x000000d303eb7220 */ /* 0x000fe20000410000 */
[----:B------:R-:W-:-:S02]  /*1ac0*/  HADD2.F32 R113, -RZ, R186.H0_H0 ;  /* 0x200000baff717230 */ /* 0x000fc40000004100 */
[C---:B------:R-:W-:Y:S01]  /*1ad0*/  FADD.FTZ R96, -R240.reuse, R200 ;  /* 0x000000c8f0607221 */ /* 0x040fe20000010100 */
[----:B------:R-:W-:Y:S01]  /*1ae0*/  HADD2.F32 R112, -RZ, R186.H1_H1 ;  /* 0x300000baff707230 */ /* 0x000fe20000004100 */
[----:B------:R1:W5:Y:S01]  /*1af0*/  LDG.E.64 R196, desc[UR4][R242.64] ;  /* 0x00000004f2c47981 */ /* 0x000362000c1e1b00 */
[--C-:B------:R-:W-:Y:S02]  /*1b00*/  HADD2.F32 R111, -RZ, R187.reuse.H0_H0 ;  /* 0x200000bbff6f7230 */ /* 0x100fe40000004100 */
[----:B------:R-:W-:Y:S01]  /*1b10*/  FMUL.FTZ R104, R3, R104 ;  /* 0x0000006803687220 */ /* 0x000fe20000410000 */
[----:B------:R-:W-:Y:S01]  /*1b20*/  HADD2.F32 R110, -RZ, R187.H1_H1 ;  /* 0x300000bbff6e7230 */ /* 0x000fe20000004100 */
[----:B------:R2:W-:Y:S01]  /*1b30*/  STL [R1+0x68], R109 ;  /* 0x0000686d01007387 */ /* 0x0005e20000100800 */
[--C-:B0-----:R-:W-:Y:S02]  /*1b40*/  HADD2.F32 R245, -RZ, R234.reuse.H0_H0 ;  /* 0x200000eafff57230 */ /* 0x101fe40000004100 */
        /* <DEDUP_REMOVED lines=9> */
[--C-:B-1----:R-:W-:Y:S01]  /*1be0*/  HADD2.F32 R243, -RZ, R233.reuse.H0_H0 ;  /* 0x200000e9fff37230 */ /* 0x102fe20000004100 */
[----:B------:R0:W-:Y:S01]  /*1bf0*/  STL [R1+0x98], R237 ;  /* 0x000098ed01007387 */ /* 0x0001e20000100800 */
[----:B------:R-:W-:Y:S02]  /*1c00*/  HADD2.F32 R244, -RZ, R233.H1_H1 ;  /* 0x300000e9fff47230 */ /* 0x000fe40000004100 */
        /* <DEDUP_REMOVED lines=14> */
[----:B------:R-:W-:Y:S01]  /*1cf0*/  STL [R1+0x94], R106 ;  /* 0x0000946a01007387 */ /* 0x000fe20000100800 */
[----:B------:R-:W-:-:S02]  /*1d00*/  HADD2.F32 R204, -RZ, R225.H1_H1 ;  /* 0x300000e1ffcc7230 */ /* 0x000fc40000004100 */
[C---:B------:R-:W-:Y:S01]  /*1d10*/  FMUL.FTZ R233, R3.reuse, R107 ;  /* 0x0000006b03e97220 */ /* 0x040fe20000410000 */
[--C-:B------:R-:W-:Y:S01]  /*1d20*/  HADD2.F32 R198, -RZ, R227.reuse.H0_H0 ;  /* 0x200000e3ffc67230 */ /* 0x100fe20000004100 */
[----:B------:R-:W-:Y:S01]  /*1d30*/  STL [R1+0x90], R236 ;  /* 0x000090ec01007387 */ /* 0x000fe20000100800 */
[----:B------:R-:W-:Y:S02]  /*1d40*/  HADD2.F32 R199, -RZ, R227.H1_H1 ;  /* 0x300000e3ffc77230 */ /* 0x000fe40000004100 */
[----:B------:R-:W-:Y:S01]  /*1d50*/  FMUL.FTZ R103, R3, R103 ;  /* 0x0000006703677220 */ /* 0x000fe20000410000 */
[--C-:B------:R-:W-:Y:S01]  /*1d60*/  HADD2.F32 R225, -RZ, R230.reuse.H0_H0 ;  /* 0x200000e6ffe17230 */ /* 0x100fe20000004100 */
[----:B------:R-:W-:Y:S01]  /*1d70*/  STL [R1+0x8c], R235 ;  /* 0x00008ceb01007387 */ /* 0x000fe20000100800 */
[----:B------:R-:W-:Y:S02]  /*1d80*/  HADD2.F32 R223, -RZ, R230.H1_H1 ;  /* 0x300000e6ffdf7230 */ /* 0x000fe40000004100 */
[----:B------:R-:W-:-:S02]  /*1d90*/  HADD2.F32 R240, -RZ, R232.H0_H0 ;  /* 0x200000e8fff07230 */ /* 0x000fc40000004100 */
[----:B------:R-:W-:Y:S02]  /*1da0*/  HADD2.F32 R242, -RZ, R232.H1_H1 ;  /* 0x300000e8fff27230 */ /* 0x000fe40000004100 */
[C---:B------:R-:W-:Y:S01]  /*1db0*/  FMUL.FTZ R232, R3.reuse, R105 ;  /* 0x0000006903e87220 */ /* 0x040fe20000410000 */
[--C-:B------:R-:W-:Y:S01]  /*1dc0*/  HADD2.F32 R230, -RZ, R231.reuse.H0_H0 ;  /* 0x200000e7ffe67230 */ /* 0x100fe20000004100 */
[----:B------:R-:W-:Y:S01]  /*1dd0*/  STL [R1+0x88], R104 ;  /* 0x0000886801007387 */ /* 0x000fe20000100800 */
[----:B------:R-:W-:Y:S02]  /*1de0*/  HADD2.F32 R227, -RZ, R231.H1_H1 ;  /* 0x300000e7ffe37230 */ /* 0x000fe40000004100 */
[C---:B------:R-:W-:Y:S01]  /*1df0*/  FMUL.FTZ R231, R3.reuse, R102 ;  /* 0x0000006603e77220 */ /* 0x040fe20000410000 */
[----:B------:R-:W-:Y:S01]  /*1e00*/  FMUL.FTZ R102, R3, R101 ;  /* 0x0000006503667220 */ /* 0x000fe20000410000 */
[----:B------:R-:W-:Y:S01]  /*1e10*/  STL [R1+0x84], R234 ;  /* 0x000084ea01007387 */ /* 0x000fe20000100800 */
[----:B------:R-:W-:-:S02]  /*1e20*/  HADD2.F32 R221, -RZ, R229.H0_H0 ;  /* 0x200000e5ffdd7230 */ /* 0x000fc40000004100 */
[C---:B------:R-:W-:Y:S01]  /*1e30*/  FMUL.FTZ R101, R3.reuse, R100 ;  /* 0x0000006403657220 */ /* 0x040fe20000410000 */
[----:B------:R-:W-:Y:S01]  /*1e40*/  HADD2.F32 R219, -RZ, R229.H1_H1 ;  /* 0x300000e5ffdb7230 */ /* 0x000fe20000004100 */
[----:B------:R-:W-:Y:S01]  /*1e50*/  STL [R1+0x80], R233 ;  /* 0x000080e901007387 */ /* 0x000fe20000100800 */
[C---:B------:R-:W-:Y:S01]  /*1e60*/  FMUL.FTZ R229, R3.reuse, R99 ;  /* 0x0000006303e57220 */ /* 0x040fe20000410000 */
[----:B------:R-:W-:Y:S02]  /*1e70*/  FMUL.FTZ R100, R3, R98 ;  /* 0x0000006203647220 */ /* 0x000fe40000410000 */
[----:B------:R-:W-:Y:S04]  /*1e80*/  STL [R1+0x7c], R103 ;  /* 0x00007c6701007387 */ /* 0x000fe80000100800 */
[----:B------:R-:W-:Y:S04]  /*1e90*/  STL [R1+0x78], R232 ;  /* 0x000078e801007387 */ /* 0x000fe80000100800 */
[----:B------:R-:W-:Y:S01]  /*1ea0*/  STL [R1+0x74], R231 ;  /* 0x000074e701007387 */ /* 0x000fe20000100800 */
[----:B------:R-:W-:-:S03]  /*1eb0*/  HADD2.F32 R84, -RZ, R239.H0_H0 ;  /* 0x200000efff547230 */ /* 0x000fc60000004100 */
[----:B------:R-:W-:Y:S01]  /*1ec0*/  STL [R1+0x70], R102 ;  /* 0x0000706601007387 */ /* 0x000fe20000100800 */
[----:B------:R-:W-:-:S03]  /*1ed0*/  HADD2.F32 R2, -RZ, R239.H1_H1 ;  /* 0x300000efff027230 */ /* 0x000fc60000004100 */
[----:B------:R-:W-:Y:S04]  /*1ee0*/  STL [R1+0x6c], R101 ;  /* 0x00006c6501007387 */ /* 0x000fe80000100800 */
[----:B------:R-:W-:Y:S04]  /*1ef0*/  STL [R1+0x64], R229 ;  /* 0x000064e501007387 */ /* 0x000fe80000100800 */
[----:B------:R-:W-:Y:S04]  /*1f00*/  STL [R1+0x60], R100 ;  /* 0x0000606401007387 */ /* 0x000fe80000100800 */
[----:B------:R-:W3:Y:S04]  /*1f10*/  LDL R239, [R1+0x1d8] ;  /* 0x0001d80001ef7983 */ /* 0x000ee80000100800 */
[----:B------:R-:W4:Y:S04]  /*1f20*/  LDL R108, [R1+0x1dc] ;  /* 0x0001dc00016c7983 */ /* 0x000f280000100800 */
[----:B------:R-:W2:Y:S01]  /*1f30*/  LDL R107, [R1+0x1e0] ;  /* 0x0001e000016b7983 */ /* 0x000ea20000100800 */
[C---:B------:R-:W-:Y:S01]  /*1f40*/  FMUL.FTZ R99, R3.reuse, R97 ;  /* 0x0000006103637220 */ /* 0x040fe20000410000 */
[C---:B------:R-:W-:Y:S01]  /*1f50*/  FMUL.FTZ R98, R3.reuse, R96 ;  /* 0x0000006003627220 */ /* 0x040fe20000410000 */
[----:B------:R-:W-:Y:S01]  /*1f60*/  FMUL.FTZ R97, R3, R95 ;  /* 0x0000005f03617220 */ /* 0x000fe20000410000 */
[----:B------:R-:W-:-:S02]  /*1f70*/  HADD2.F32 R86, -RZ, R238.H0_H0 ;  /* 0x200000eeff567230 */ /* 0x000fc40000004100 */
[C---:B------:R-:W-:Y:S01]  /*1f80*/  FMUL.FTZ R96, R3.reuse, R94 ;  /* 0x0000005e03607220 */ /* 0x040fe20000410000 */
[----:B------:R-:W-:Y:S01]  /*1f90*/  HADD2.F32 R85, -RZ, R238.H1_H1 ;  /* 0x300000eeff557230 */ /* 0x000fe20000004100 */
[----:B------:R-:W2:Y:S01]  /*1fa0*/  LDL R105, [R1+0x1e4] ;  /* 0x0001e40001697983 */ /* 0x000ea20000100800 */
[C---:B------:R-:W-:Y:S01]  /*1fb0*/  FMUL.FTZ R95, R3.reuse, R247 ;  /* 0x000000f7035f7220 */ /* 0x040fe20000410000 */
[C---:B------:R-:W-:Y:S02]  /*1fc0*/  FMUL.FTZ R94, R3.reuse, R246 ;  /* 0x000000f6035e7220 */ /* 0x040fe40000410000 */
[----:B------:R-:W2:Y:S01]  /*1fd0*/  LDL R238, [R1+0x1c8] ;  /* 0x0001c80001ee7983 */ /* 0x000ea20000100800 */
[C---:B------:R-:W-:Y:S01]  /*1fe0*/  FMUL.FTZ R241, R3.reuse, R241 ;  /* 0x000000f103f17220 */ /* 0x040fe20000410000 */
[C---:B------:R-:W-:Y:S02]  /*1ff0*/  FMUL.FTZ R246, R3.reuse, R0 ;  /* 0x0000000003f67220 */ /* 0x040fe40000410000 */
[----:B------:R-:W-:Y:S01]  /*2000*/  STL [R1+0x5c], R99 ;  /* 0x00005c6301007387 */ /* 0x000fe20000100800 */
[----:B------:R-:W-:-:S03]  /*2010*/  FMUL.FTZ R247, R3, R180 ;  /* 0x000000b403f77220 */ /* 0x000fc60000410000 */
[----:B------:R-:W-:Y:S04]  /*2020*/  STL [R1+0x58], R98 ;  /* 0x0000586201007387 */ /* 0x000fe80000100800 */
[----:B------:R-:W-:Y:S04]  /*2030*/  STL [R1+0x54], R97 ;  /* 0x0000546101007387 */ /* 0x000fe80000100800 */
[----:B------:R-:W-:Y:S01]  /*2040*/  STL [R1+0x50], R96 ;  /* 0x0000506001007387 */ /* 0x000fe20000100800 */
[----:B------:R-:W-:-:S03]  /*2050*/  FMUL.FTZ R0, R3, R200 ;  /* 0x000000c803007220 */ /* 0x000fc60000410000 */
[----:B------:R-:W-:Y:S01]  /*2060*/  STL [R1+0x4c], R95 ;  /* 0x00004c5f01007387 */ /* 0x000fe20000100800 */
[----:B------:R-:W-:-:S03]  /*2070*/  HADD2.F32 R201, -RZ, R226.H0_H0 ;  /* 0x200000e2ffc97230 */ /* 0x000fc60000004100 */
[----:B------:R-:W-:Y:S01]  /*2080*/  STL [R1+0x48], R94 ;  /* 0x0000485e01007387 */ /* 0x000fe20000100800 */
[----:B------:R-:W-:Y:S02]  /*2090*/  HADD2.F32 R202, -RZ, R226.H1_H1 ;  /* 0x300000e2ffca7230 */ /* 0x000fe40000004100 */
[----:B------:R-:W-:Y:S01]  /*20a0*/  FFMA.FTZ R4, R109, R117, R4 ;  /* 0x000000756d047223 */ /* 0x000fe20000010004 */
[----:B------:R-:W-:Y:S01]  /*20b0*/  STL [R1+0x44], R241 ;  /* 0x000044f101007387 */ /* 0x000fe20000100800 */
[----:B------:R-:W-:Y:S01]  /*20c0*/  FADD.FTZ R44, R44, R117 ;  /* 0x000000752c2c7221 */ /* 0x000fe20000010000 */
[----:B------:R-:W-:Y:S02]  /*20d0*/  FMUL.FTZ R226, R3, R182 ;  /* 0x000000b603e27220 */ /* 0x000fe40000410000 */
[----:B------:R-:W-:Y:S01]  /*20e0*/  STL [R1+0x3c], R246 ;  /* 0x00003cf601007387 */ /* 0x000fe20000100800 */
[----:B------:R-:W-:Y:S01]  /*20f0*/  FFMA.FTZ R5, R237, R116, R5 ;  /* 0x00000074ed057223 */ /* 0x000fe20000010005 */
[----:B------:R-:W-:-:S02]  /*2100*/  FADD.FTZ R45, R45, R116 ;  /* 0x000000742d2d7221 */ /* 0x000fc40000010000 */
[----:B------:R-:W-:Y:S01]  /*2110*/  STL [R1+0x38], R247 ;  /* 0x000038f701007387 */ /* 0x000fe20000100800 */
[C---:B------:R-:W-:Y:S01]  /*2120*/  FMUL.FTZ R182, R3.reuse, R209 ;  /* 0x000000d103b67220 */ /* 0x040fe20000410000 */
[--C-:B------:R-:W-:Y:S02]  /*2130*/  HADD2.F32 R217, -RZ, R228.reuse.H0_H0 ;  /* 0x200000e4ffd97230 */ /* 0x100fe40000004100 */
[----:B------:R-:W-:Y:S01]  /*2140*/  FFMA.FTZ R6, R106, R115, R6 ;  /* 0x000000736a067223 */ /* 0x000fe20000010006 */
[----:B------:R-:W-:Y:S02]  /*2150*/  HADD2.F32 R216, -RZ, R228.H1_H1 ;  /* 0x300000e4ffd87230 */ /* 0x000fe40000004100 */
[C---:B------:R-:W-:Y:S01]  /*2160*/  FMUL.FTZ R228, R3.reuse, R181 ;  /* 0x000000b503e47220 */ /* 0x040fe20000410000 */
[----:B------:R-:W-:Y:S01]  /*2170*/  FADD.FTZ R46, R46, R115 ;  /* 0x000000732e2e7221 */ /* 0x000fe20000010000 */
[----:B------:R-:W-:Y:S01]  /*2180*/  FMUL.FTZ R181, R3, R208 ;  /* 0x000000d003b57220 */ /* 0x000fe20000410000 */
[----:B---3--:R-:W-:-:S02]  /*2190*/  FMUL.FTZ R200, R239, R117 ;  /* 0x00000075efc87220 */ /* 0x008fc40000410000 */
[----:B------:R1:W5:Y:S01]  /*21a0*/  LDL.LU R117, [R1+0x270] ;  /* 0x0002700001757983 */ /* 0x0003620000300800 */
[----:B----4-:R-:W-:-:S03]  /*21b0*/  FMUL.FTZ R108, R108, R116 ;  /* 0x000000746c6c7220 */ /* 0x010fc60000410000 */
[----:B------:R1:W5:Y:S04]  /*21c0*/  LDL.LU R116, [R1+0x26c] ;  /* 0x00026c0001747983 */ /* 0x0003680000300800 */
[----:B------:R-:W3:Y:S01]  /*21d0*/  LDL R209, [R1+0x1cc] ;  /* 0x0001cc0001d17983 */ /* 0x000ee20000100800 */
[----:B--2---:R-:W-:-:S03]  /*21e0*/  FMUL.FTZ R107, R107, R115 ;  /* 0x000000736b6b7220 */ /* 0x004fc60000410000 */
[----:B------:R1:W5:Y:S04]  /*21f0*/  LDL.LU R115, [R1+0x268] ;  /* 0x0002680001737983 */ /* 0x0003680000300800 */
[----:B------:R-:W2:Y:S01]  /*2200*/  LDL R208, [R1+0x1d0] ;  /* 0x0001d00001d07983 */ /* 0x000ea20000100800 */
[-C--:B------:R-:W-:Y:S01]  /*2210*/  FFMA.FTZ R7, R236, R114.reuse, R7 ;  /* 0x00000072ec077223 */ /* 0x080fe20000010007 */
[----:B------:R-:W-:Y:S01]  /*2220*/  FADD.FTZ R47, R47, R114 ;  /* 0x000000722f2f7221 */ /* 0x000fe20000010000 */
[----:B------:R-:W-:Y:S01]  /*2230*/  FMUL.FTZ R105, R105, R114 ;  /* 0x0000007269697220 */ /* 0x000fe20000410000 */
[----:B------:R4:W-:Y:S01]  /*2240*/  STL [R1+0x30], R108 ;  /* 0x0000306c01007387 */ /* 0x0009e20000100800 */
[C---:B------:R-:W-:Y:S01]  /*2250*/  FMUL.FTZ R211, R3.reuse, R187 ;  /* 0x000000bb03d37220 */ /* 0x040fe20000410000 */
[C---:B------:R-:W-:Y:S01]  /*2260*/  FMUL.FTZ R180, R3.reuse, R207 ;  /* 0x000000cf03b47220 */ /* 0x040fe20000410000 */
[C---:B------:R-:W-:Y:S01]  /*2270*/  FMUL.FTZ R187, R3.reuse, R215 ;  /* 0x000000d703bb7220 */ /* 0x040fe20000410000 */
[----:B------:R1:W5:Y:S01]  /*2280*/  LDL.LU R114, [R1+0x264] ;  /* 0x0002640001727983 */ /* 0x0003620000300800 */
[----:B------:R-:W-:Y:S01]  /*2290*/  FMUL.FTZ R218, R3, R186 ;  /* 0x000000ba03da7220 */ /* 0x000fe20000410000 */
[----:B------:R-:W-:Y:S01]  /*22a0*/  FADD.FTZ R48, R48, R113 ;  /* 0x0000007130307221 */ /* 0x000fe20000010000 */
[-C--:B------:R-:W-:Y:S01]  /*22b0*/  FFMA.FTZ R8, R235, R113.reuse, R8 ;  /* 0x00000071eb087223 */ /* 0x080fe20000010008 */
[----:B------:R-:W4:Y:S01]  /*22c0*/  LDL R207, [R1+0x1d4] ;  /* 0x0001d40001cf7983 */ /* 0x000f220000100800 */
[----:B------:R-:W-:Y:S01]  /*22d0*/  FMUL.FTZ R215, R238, R113 ;  /* 0x00000071eed77220 */ /* 0x000fe20000410000 */
[----:B------:R-:W-:-:S02]  /*22e0*/  HADD2.F32 R205, -RZ, R224.H0_H0 ;  /* 0x200000e0ffcd7230 */ /* 0x000fc40000004100 */
[C---:B------:R-:W-:Y:S01]  /*22f0*/  FMUL.FTZ R186, R3.reuse, R214 ;  /* 0x000000d603ba7220 */ /* 0x040fe20000410000 */
[----:B------:R1:W-:Y:S01]  /*2300*/  STL [R1+0x2c], R107 ;  /* 0x00002c6b01007387 */ /* 0x0003e20000100800 */
[----:B------:R-:W-:Y:S02]  /*2310*/  HADD2.F32 R206, -RZ, R224.H1_H1 ;  /* 0x300000e0ffce7230 */ /* 0x000fe40000004100 */
[----:B------:R-:W-:Y:S01]  /*2320*/  FMUL.FTZ R224, R3, R183 ;  /* 0x000000b703e07220 */ /* 0x000fe20000410000 */
[----:B------:R-:W-:Y:S01]  /*2330*/  FADD.FTZ R49, R49, R112 ;  /* 0x0000007031317221 */ /* 0x000fe20000010000 */
[----:B------:R0:W5:Y:S01]  /*2340*/  LDL.LU R113, [R1+0x260] ;  /* 0x0002600001717983 */ /* 0x0001620000300800 */
[----:B------:R-:W-:Y:S01]  /*2350*/  FFMA.FTZ R9, R104, R112, R9 ;  /* 0x0000007068097223 */ /* 0x000fe20000010009 */
[C---:B------:R-:W-:Y:S02]  /*2360*/  FMUL.FTZ R183, R3.reuse, R210 ;  /* 0x000000d203b77220 */ /* 0x040fe40000410000 */
[----:B------:R1:W-:Y:S01]  /*2370*/  STL [R1+0x24], R105 ;  /* 0x0000246901007387 */ /* 0x0003e20000100800 */
[C---:B------:R-:W-:Y:S01]  /*2380*/  FMUL.FTZ R220, R3.reuse, R185 ;  /* 0x000000b903dc7220 */ /* 0x040fe20000410000 */
[----:B------:R-:W-:Y:S01]  /*2390*/  FMUL.FTZ R185, R3, R213 ;  /* 0x000000d503b97220 */ /* 0x000fe20000410000 */
[----:B------:R-:W-:Y:S01]  /*23a0*/  FADD.FTZ R50, R50, R111 ;  /* 0x0000006f32327221 */ /* 0x000fe20000010000 */
[----:B------:R-:W-:Y:S01]  /*23b0*/  FFMA.FTZ R10, R234, R111, R10 ;  /* 0x0000006fea0a7223 */ /* 0x000fe2000001000a */
[----:B---3--:R-:W-:-:S02]  /*23c0*/  FMUL.FTZ R214, R209, R112 ;  /* 0x00000070d1d67220 */ /* 0x008fc40000410000 */
[----:B------:R3:W5:Y:S04]  /*23d0*/  LDL.LU R112, [R1+0x25c] ;  /* 0x00025c0001707983 */ /* 0x0007680000300800 */
[----:B------:R-:W3:Y:S01]  /*23e0*/  LDL R210, [R1+0x1b8] ;  /* 0x0001b80001d27983 */ /* 0x000ee20000100800 */
[----:B--2---:R-:W-:-:S03]  /*23f0*/  FMUL.FTZ R213, R208, R111 ;  /* 0x0000006fd0d57220 */ /* 0x004fc60000410000 */
[----:B------:R-:W2:Y:S04]  /*2400*/  LDL R209, [R1+0x1bc] ;  /* 0x0001bc0001d17983 */ /* 0x000ea80000100800 */
[----:B------:R-:W-:Y:S04]  /*2410*/  STL [R1+0x20], R215 ;  /* 0x000020d701007387 */ /* 0x000fe80000100800 */
[----:B------:R0:W5:Y:S04]  /*2420*/  LDL.LU R111, [R1+0x258] ;  /* 0x00025800016f7983 */ /* 0x0001680000300800 */
[----:B------:R-:W2:Y:S01]  /*2430*/  LDL R208, [R1+0x1c0] ;  /* 0x0001c00001d07983 */ /* 0x000ea20000100800 */
[C---:B------:R-:W-:Y:S01]  /*2440*/  FMUL.FTZ R222, R3.reuse, R184 ;  /* 0x000000b803de7220 */ /* 0x040fe20000410000 */
[----:B------:R-:W-:Y:S01]  /*2450*/  FMUL.FTZ R184, R3, R212 ;  /* 0x000000d403b87220 */ /* 0x000fe20000410000 */
[-C--:B----4-:R-:W-:Y:S01]  /*2460*/  FMUL.FTZ R212, R207, R110.reuse ;  /* 0x0000006ecfd47220 */ /* 0x090fe20000410000 */
[----:B------:R-:W-:Y:S01]  /*2470*/  STL [R1+0x1c], R214 ;  /* 0x00001cd601007387 */ /* 0x000fe20000100800 */
[----:B------:R-:W-:Y:S01]  /*2480*/  FADD.FTZ R51, R51, R110 ;  /* 0x0000006e33337221 */ /* 0x000fe20000010000 */
[----:B------:R-:W-:-:S02]  /*2490*/  FFMA.FTZ R11, R233, R110, R11 ;  /* 0x0000006ee90b7223 */ /* 0x000fc4000001000b */
[----:B------:R4:W5:Y:S01]  /*24a0*/  LDL.LU R110, [R1+0x254] ;  /* 0x00025400016e7983 */ /* 0x0009620000300800 */
[----:B------:R-:W-:-:S03]  /*24b0*/  FFMA.FTZ R14, R231, R203, R14 ;  /* 0x000000cbe70e7223 */ /* 0x000fc6000001000e */
[----:B------:R-:W4:Y:S01]  /*24c0*/  LDL R207, [R1+0x1c4] ;  /* 0x0001c40001cf7983 */ /* 0x000f220000100800 */
[----:B------:R-:W-:-:S03]  /*24d0*/  FADD.FTZ R54, R54, R203 ;  /* 0x000000cb36367221 */ /* 0x000fc60000010000 */
[----:B------:R-:W4:Y:S04]  /*24e0*/  LDL R239, [R1+0x1ac] ;  /* 0x0001ac0001ef7983 */ /* 0x000f280000100800 */
[----:B------:R-:W4:Y:S04]  /*24f0*/  LDL R238, [R1+0x1b0] ;  /* 0x0001b00001ee7983 */ /* 0x000f280000100800 */
[----:B------:R-:W-:Y:S04]  /*2500*/  STL [R1+0x18], R213 ;  /* 0x000018d501007387 */ /* 0x000fe80000100800 */
[----:B------:R-:W-:Y:S01]  /*2510*/  STL [R1+0x14], R212 ;  /* 0x000014d401007387 */ /* 0x000fe20000100800 */
[----:B---3--:R-:W-:-:S05]  /*2520*/  FMUL.FTZ R210, R210, R205 ;  /* 0x000000cdd2d27220 */ /* 0x008fca0000410000 */
[----:B------:R-:W-:Y:S01]  /*2530*/  STL [R1+0x10], R210 ;  /* 0x000010d201007387 */ /* 0x000fe20000100800 */
[----:B--2---:R-:W-:-:S03]  /*2540*/  FMUL.FTZ R208, R208, R203 ;  /* 0x000000cbd0d07220 */ /* 0x004fc60000410000 */
[----:B------:R-:W2:Y:S01]  /*2550*/  LDL R203, [R1+0x1a8] ;  /* 0x0001a80001cb7983 */ /* 0x000ea20000100800 */
[----:B------:R-:W-:Y:S01]  /*2560*/  FMUL.FTZ R209, R209, R206 ;  /* 0x000000ced1d17220 */ /* 0x000fe20000410000 */
[----:B------:R-:W-:Y:S01]  /*2570*/  FFMA.FTZ R12, R103, R205, R12 ;  /* 0x000000cd670c7223 */ /* 0x000fe2000001000c */
[----:B------:R-:W-:-:S03]  /*2580*/  FADD.FTZ R52, R52, R205 ;  /* 0x000000cd34347221 */ /* 0x000fc60000010000 */
[----:B------:R-:W-:Y:S01]  /*2590*/  STL [R1+0xc], R209 ;  /* 0x00000cd101007387 */ /* 0x000fe20000100800 */
[----:B------:R-:W-:Y:S01]  /*25a0*/  FFMA.FTZ R13, R232, R206, R13 ;  /* 0x000000cee80d7223 */ /* 0x000fe2000001000d */
[----:B------:R-:W-:Y:S01]  /*25b0*/  FADD.FTZ R53, R53, R206 ;  /* 0x000000ce35357221 */ /* 0x000fe20000010000 */
[----:B----4-:R-:W-:Y:S01]  /*25c0*/  FMUL.FTZ R207, R207, R204 ;  /* 0x000000cccfcf7220 */ /* 0x010fe20000410000 */
[----:B------:R-:W0:Y:S01]  /*25d0*/  LDL R205, [R1+0x1b4] ;  /* 0x0001b40001cd7983 */ /* 0x000e220000100800 */
[----:B------:R-:W-:Y:S01]  /*25e0*/  FADD.FTZ R58, R58, R198 ;  /* 0x000000c63a3a7221 */ /* 0x000fe20000010000 */
[-C--:B------:R-:W-:Y:S02]  /*25f0*/  FFMA.FTZ R18, R100, R198.reuse, R18 ;  /* 0x000000c664127223 */ /* 0x080fe40000010012 */
[----:B------:R-:W3:Y:S01]  /*2600*/  LDL R206, [R1+0x198] ;  /* 0x0001980001ce7983 */ /* 0x000ee20000100800 */
[----:B------:R-:W-:Y:S01]  /*2610*/  FADD.FTZ R57, R57, R202 ;  /* 0x000000ca39397221 */ /* 0x000fe20000010000 */
[----:B------:R-:W-:-:S02]  /*2620*/  FMUL.FTZ R238, R238, R198 ;  /* 0x000000c6eeee7220 */ /* 0x000fc40000410000 */
[----:B------:R-:W-:Y:S01]  /*2630*/  STL [R1+0x8], R208 ;  /* 0x000008d001007387 */ /* 0x000fe20000100800 */
[----:B------:R-:W-:Y:S01]  /*2640*/  FFMA.FTZ R198, R109, R200, RZ ;  /* 0x000000c86dc67223 */ /* 0x000fe200000100ff */
[-C--:B------:R-:W-:Y:S02]  /*2650*/  FFMA.FTZ R17, R229, R202.reuse, R17 ;  /* 0x000000cae5117223 */ /* 0x080fe40000010011 */
[----:B------:R-:W-:Y:S01]  /*2660*/  STL [R1+0x4], R207 ;  /* 0x000004cf01007387 */ /* 0x000fe20000100800 */
[----:B------:R-:W-:Y:S01]  /*2670*/  FMUL.FTZ R239, R239, R202 ;  /* 0x000000caefef7220 */ /* 0x000fe20000410000 */
[----:B--2---:R-:W-:-:S05]  /*2680*/  FMUL.FTZ R203, R203, R201 ;  /* 0x000000c9cbcb7220 */ /* 0x004fca0000410000 */
[----:B------:R2:W-:Y:S04]  /*2690*/  STL [R1], R203 ;  /* 0x000000cb01007387 */ /* 0x0005e80000100800 */
[----:B------:R4:W5:Y:S04]  /*26a0*/  LDL.LU R109, [R1+0x250] ;  /* 0x00025000016d7983 */ /* 0x0009680000300800 */
[----:B------:R-:W3:Y:S01]  /*26b0*/  LDL R202, [R1+0x19c] ;  /* 0x00019c0001ca7983 */ /* 0x000ee20000100800 */
[----:B------:R-:W-:Y:S01]  /*26c0*/  FFMA.FTZ R198, R237, R108, R198 ;  /* 0x0000006cedc67223 */ /* 0x000fe200000100c6 */
[----:B------:R-:W-:Y:S01]  /*26d0*/  FADD.FTZ R56, R56, R201 ;  /* 0x000000c938387221 */ /* 0x000fe20000010000 */
[----:B------:R-:W-:Y:S01]  /*26e0*/  FFMA.FTZ R16, R101, R201, R16 ;  /* 0x000000c965107223 */ /* 0x000fe20000010010 */
[----:B------:R-:W-:Y:S01]  /*26f0*/  FADD.FTZ R201, RZ, R200 ;  /* 0x000000c8ffc97221 */ /* 0x000fe20000010000 */
[----:B------:R-:W-:-:S03]  /*2700*/  FFMA.FTZ R198, R106, R107, R198 ;  /* 0x0000006b6ac67223 */ /* 0x000fc600000100c6 */
[----:B------:R-:W-:Y:S01]  /*2710*/  FADD.FTZ R201, R201, R108 ;  /* 0x0000006cc9c97221 */ /* 0x000fe20000010000 */
[----:B------:R-:W-:Y:S01]  /*2720*/  FFMA.FTZ R198, R236, R105, R198 ;  /* 0x00000069ecc67223 */ /* 0x000fe200000100c6 */
[----:B------:R-:W-:Y:S01]  /*2730*/  FADD.FTZ R59, R59, R199 ;  /* 0x000000c73b3b7221 */ /* 0x000fe20000010000 */
[-C--:B------:R-:W-:Y:S01]  /*2740*/  FFMA.FTZ R19, R99, R199.reuse, R19 ;  /* 0x000000c763137223 */ /* 0x080fe20000010013 */
[----:B0-----:R-:W-:Y:S01]  /*2750*/  FMUL.FTZ R237, R205, R199 ;  /* 0x000000c7cded7220 */ /* 0x001fe20000410000 */
[----:B------:R-:W-:Y:S01]  /*2760*/  FADD.FTZ R199, R201, R107 ;  /* 0x0000006bc9c77221 */ /* 0x000fe20000010000 */
[----:B------:R4:W5:Y:S01]  /*2770*/  LDL.LU R108, [R1+0x24c] ;  /* 0x00024c00016c7983 */ /* 0x0009620000300800 */
[----:B------:R-:W-:-:S03]  /*2780*/  FFMA.FTZ R198, R235, R215, R198 ;  /* 0x000000d7ebc67223 */ /* 0x000fc600000100c6 */
[----:B-1----:R4:W5:Y:S01]  /*2790*/  LDL.LU R107, [R1+0x248] ;  /* 0x00024800016b7983 */ /* 0x0029620000300800 */
[----:B------:R-:W-:Y:S01]  /*27a0*/  FADD.FTZ R199, R199, R105 ;  /* 0x00000069c7c77221 */ /* 0x000fe20000010000 */
[----:B------:R-:W-:Y:S02]  /*27b0*/  FFMA.FTZ R15, R102, R204, R15 ;  /* 0x000000cc660f7223 */ /* 0x000fe4000001000f */
[----:B------:R4:W5:Y:S01]  /*27c0*/  LDL.LU R106, [R1+0x244] ;  /* 0x00024400016a7983 */ /* 0x0009620000300800 */
[----:B------:R-:W-:Y:S01]  /*27d0*/  FADD.FTZ R55, R55, R204 ;  /* 0x000000cc37377221 */ /* 0x000fe20000010000 */
[----:B------:R-:W-:Y:S02]  /*27e0*/  FFMA.FTZ R198, R104, R214, R198 ;  /* 0x000000d668c67223 */ /* 0x000fe400000100c6 */
[----:B------:R-:W2:Y:S04]  /*27f0*/  LDL R205, [R1+0x1a0] ;  /* 0x0001a00001cd7983 */ /* 0x000ea80000100800 */
[----:B------:R4:W5:Y:S04]  /*2800*/  LDL.LU R105, [R1+0x240] ;  /* 0x0002400001697983 */ /* 0x0009680000300800 */
[----:B------:R-:W4:Y:S04]  /*2810*/  LDL R204, [R1+0x1a4] ;  /* 0x0001a40001cc7983 */ /* 0x000f280000100800 */
[----:B------:R1:W5:Y:S04]  /*2820*/  LDL.LU R104, [R1+0x23c] ;  /* 0x00023c0001687983 */ /* 0x0003680000300800 */
[----:B------:R-:W4:Y:S01]  /*2830*/  LDL R201, [R1+0x18c] ;  /* 0x00018c0001c97983 */ /* 0x000f220000100800 */
[----:B---3--:R-:W-:-:S03]  /*2840*/  FMUL.FTZ R235, R202, R216 ;  /* 0x000000d8caeb7220 */ /* 0x008fc60000410000 */
[----:B------:R-:W3:Y:S01]  /*2850*/  LDL R202, [R1+0x188] ;  /* 0x0001880001ca7983 */ /* 0x000ee20000100800 */
[----:B------:R-:W-:-:S04]  /*2860*/  FFMA.FTZ R198, R234, R213, R198 ;  /* 0x000000d5eac67223 */ /* 0x000fc800000100c6 */
[----:B------:R-:W-:-:S04]  /*2870*/  FFMA.FTZ R198, R233, R212, R198 ;  /* 0x000000d4e9c67223 */ /* 0x000fc800000100c6 */
[----:B------:R-:W-:Y:S01]  /*2880*/  FFMA.FTZ R198, R103, R210, R198 ;  /* 0x000000d267c67223 */ /* 0x000fe200000100c6 */
[----:B------:R-:W-:Y:S01]  /*2890*/  FMUL.FTZ R236, R206, R217 ;  /* 0x000000d9ceec7220 */ /* 0x000fe20000410000 */
[----:B------:R1:W5:Y:S02]  /*28a0*/  LDL.LU R103, [R1+0x238] ;  /* 0x0002380001677983 */ /* 0x0003640000300800 */
[----:B------:R-:W-:Y:S02]  /*28b0*/  FFMA.FTZ R198, R232, R209, R198 ;  /* 0x000000d1e8c67223 */ /* 0x000fe400000100c6 */
[----:B------:R-:W3:Y:S02]  /*28c0*/  LDL R206, [R1+0x190] ;  /* 0x0001900001ce7983 */ /* 0x000ee40000100800 */
[----:B------:R-:W-:-:S04]  /*28d0*/  FFMA.FTZ R198, R231, R208, R198 ;  /* 0x000000d0e7c67223 */ /* 0x000fc800000100c6 */
[----:B------:R-:W-:Y:S01]  /*28e0*/  FFMA.FTZ R198, R102, R207, R198 ;  /* 0x000000cf66c67223 */ /* 0x000fe200000100c6 */
[----:B--2---:R-:W-:Y:S02]  /*28f0*/  FMUL.FTZ R234, R205, R221 ;  /* 0x000000ddcdea7220 */ /* 0x004fe40000410000 */
[----:B------:R-:W2:Y:S01]  /*2900*/  LDL R205, [R1+0x194] ;  /* 0x0001940001cd7983 */ /* 0x000ea20000100800 */
[----:B------:R-:W-:-:S03]  /*2910*/  FFMA.FTZ R198, R101, R203, R198 ;  /* 0x000000cb65c67223 */ /* 0x000fc600000100c6 */
[----:B------:R1:W5:Y:S01]  /*2920*/  LDL.LU R102, [R1+0x234] ;  /* 0x0002340001667983 */ /* 0x0003620000300800 */
[----:B----4-:R-:W-:Y:S01]  /*2930*/  FMUL.FTZ R231, R201, R223 ;  /* 0x000000dfc9e77220 */ /* 0x010fe20000410000 */
[----:B---3--:R-:W-:Y:S02]  /*2940*/  FMUL.FTZ R232, R202, R225 ;  /* 0x000000e1cae87220 */ /* 0x008fe40000410000 */
[----:B------:R-:W3:Y:S04]  /*2950*/  LDL R202, [R1+0x178] ;  /* 0x0001780001ca7983 */ /* 0x000ee80000100800 */
[----:B------:R1:W5:Y:S04]  /*2960*/  LDL.LU R101, [R1+0x230] ;  /* 0x0002300001657983 */ /* 0x0003680000300800 */
[----:B------:R-:W4:Y:S01]  /*2970*/  LDL R201, [R1+0x17c] ;  /* 0x00017c0001c97983 */ /* 0x000f220000100800 */
        /* <DEDUP_REMOVED lines=12> */
[----:B------:R-:W-:Y:S01]  /*2a40*/  FADD.FTZ R66, R66, R230 ;  /* 0x000000e642427221 */ /* 0x000fe20000010000 */
[-C--:B------:R-:W-:Y:S01]  /*2a50*/  FFMA.FTZ R26, R246, R230.reuse, R26 ;  /* 0x000000e6f61a7223 */ /* 0x080fe2000001001a */
[----:B------:R-:W-:Y:S01]  /*2a60*/  FADD.FTZ R199, R199, R203 ;  /* 0x000000cbc7c77221 */ /* 0x000fe20000010000 */
[----:B------:R-:W3:Y:S01]  /*2a70*/  LDL R204, [R1+0x180] ;  /* 0x0001800001cc7983 */ /* 0x000ee20000100800 */
[----:B------:R-:W-:Y:S01]  /*2a80*/  FMUL.FTZ R230, R206, R230 ;  /* 0x000000e6cee67220 */ /* 0x000fe20000410000 */
[----:B------:R-:W-:Y:S02]  /*2a90*/  FFMA.FTZ R198, R98, R236, R198 ;  /* 0x000000ec62c67223 */ /* 0x000fe400000100c6 */
[----:B------:R-:W3:Y:S01]  /*2aa0*/  LDL R203, [R1+0x184] ;  /* 0x0001840001cb7983 */ /* 0x000ee20000100800 */
[----:B--2---:R-:W-:-:S03]  /*2ab0*/  FMUL.FTZ R229, R205, R227 ;  /* 0x000000e3cde57220 */ /* 0x004fc60000410000 */
[----:B------:R1:W5:Y:S01]  /*2ac0*/  LDL.LU R100, [R1+0x22c] ;  /* 0x00022c0001647983 */ /* 0x0003620000300800 */
[----:B------:R-:W-:-:S03]  /*2ad0*/  FFMA.FTZ R20, R98, R217, R20 ;  /* 0x000000d962147223 */ /* 0x000fc60000010014 */
[----:B------:R-:W2:Y:S01]  /*2ae0*/  LDL R206, [R1+0x168] ;  /* 0x0001680001ce7983 */ /* 0x000ea20000100800 */
[C---:B------:R-:W-:Y:S01]  /*2af0*/  FFMA.FTZ R21, R97.reuse, R216, R21 ;  /* 0x000000d861157223 */ /* 0x040fe20000010015 */
[----:B------:R-:W-:Y:S02]  /*2b00*/  FADD.FTZ R64, R64, R225 ;  /* 0x000000e140407221 */ /* 0x000fe40000010000 */
[----:B------:R1:W5:Y:S01]  /*2b10*/  LDL.LU R99, [R1+0x228] ;  /* 0x0002280001637983 */ /* 0x0003620000300800 */
[----:B------:R-:W-:Y:S01]  /*2b20*/  FFMA.FTZ R24, R94, R225, R24 ;  /* 0x000000e15e187223 */ /* 0x000fe20000010018 */
[----:B------:R-:W-:Y:S02]  /*2b30*/  FFMA.FTZ R198, R97, R235, R198 ;  /* 0x000000eb61c67223 */ /* 0x000fe400000100c6 */
[----:B------:R-:W2:Y:S04]  /*2b40*/  LDL R205, [R1+0x16c] ;  /* 0x00016c0001cd7983 */ /* 0x000ea80000100800 */
[----:B------:R1:W5:Y:S04]  /*2b50*/  LDL.LU R98, [R1+0x224] ;  /* 0x0002240001627983 */ /* 0x0003680000300800 */
[----:B------:R1:W5:Y:S01]  /*2b60*/  LDL.LU R97, [R1+0x220] ;  /* 0x0002200001617983 */ /* 0x0003620000300800 */
[----:B----4-:R-:W-:-:S03]  /*2b70*/  FMUL.FTZ R225, R201, R242 ;  /* 0x000000f2c9e17220 */ /* 0x010fc60000410000 */
[----:B------:R-:W4:Y:S01]  /*2b80*/  LDL R201, [R1+0x170] ;  /* 0x0001700001c97983 */ /* 0x000f220000100800 */
[C---:B------:R-:W-:Y:S01]  /*2b90*/  FFMA.FTZ R198, R96.reuse, R234, R198 ;  /* 0x000000ea60c67223 */ /* 0x040fe200000100c6 */
[----:B------:R-:W-:Y:S01]  /*2ba0*/  FFMA.FTZ R22, R96, R221, R22 ;  /* 0x000000dd60167223 */ /* 0x000fe20000010016 */
[----:B------:R-:W-:Y:S01]  /*2bb0*/  FADD.FTZ R67, R67, R227 ;  /* 0x000000e343437221 */ /* 0x000fe20000010000 */
[----:B------:R-:W-:Y:S01]  /*2bc0*/  FFMA.FTZ R27, R247, R227, R27 ;  /* 0x000000e3f71b7223 */ /* 0x000fe2000001001b */
[C---:B------:R-:W-:Y:S01]  /*2bd0*/  FFMA.FTZ R198, R95.reuse, R233, R198 ;  /* 0x000000e95fc67223 */ /* 0x040fe200000100c6 */
[----:B---3--:R-:W-:Y:S01]  /*2be0*/  FMUL.FTZ R227, R202, R240 ;  /* 0x000000f0cae37220 */ /* 0x008fe20000410000 */
[----:B------:R1:W5:Y:S01]  /*2bf0*/  LDL.LU R96, [R1+0x21c] ;  /* 0x00021c0001607983 */ /* 0x0003620000300800 */
[----:B------:R-:W-:Y:S01]  /*2c00*/  FFMA.FTZ R23, R95, R219, R23 ;  /* 0x000000db5f177223 */ /* 0x000fe20000010017 */
[----:B------:R-:W-:Y:S01]  /*2c10*/  FADD.FTZ R62, R62, R221 ;  /* 0x000000dd3e3e7221 */ /* 0x000fe20000010000 */
[----:B------:R-:W-:Y:S01]  /*2c20*/  FFMA.FTZ R198, R94, R232, R198 ;  /* 0x000000e85ec67223 */ /* 0x000fe200000100c6 */
[----:B------:R-:W3:Y:S01]  /*2c30*/  LDL R202, [R1+0x174] ;  /* 0x0001740001ca7983 */ /* 0x000ee20000100800 */
[----:B------:R-:W-:Y:S01]  /*2c40*/  FADD.FTZ R65, R65, R223 ;  /* 0x000000df41417221 */ /* 0x000fe20000010000 */
[----:B------:R-:W-:-:S02]  /*2c50*/  FFMA.FTZ R25, R241, R223, R25 ;  /* 0x000000dff1197223 */ /* 0x000fc40000010019 */
[----:B------:R1:W5:Y:S01]  /*2c60*/  LDL.LU R95, [R1+0x218] ;  /* 0x00021800015f7983 */ /* 0x0003620000300800 */
[----:B------:R-:W-:Y:S01]  /*2c70*/  FADD.FTZ R60, R60, R217 ;  /* 0x000000d93c3c7221 */ /* 0x000fe20000010000 */
[----:B------:R-:W-:Y:S02]  /*2c80*/  FADD.FTZ R73, R73, R93 ;  /* 0x0000005d49497221 */ /* 0x000fe40000010000 */
[----:B------:R1:W5:Y:S01]  /*2c90*/  LDL.LU R94, [R1+0x214] ;  /* 0x00021400015e7983 */ /* 0x0003620000300800 */
[----:B------:R-:W-:Y:S01]  /*2ca0*/  FFMA.FTZ R33, R218, R93, R33 ;  /* 0x0000005dda217223 */ /* 0x000fe20000010021 */
[----:B------:R-:W-:Y:S01]  /*2cb0*/  FADD.FTZ R63, R63, R219 ;  /* 0x000000db3f3f7221 */ /* 0x000fe20000010000 */
[----:B------:R-:W-:Y:S01]  /*2cc0*/  FADD.FTZ R74, R74, R92 ;  /* 0x0000005c4a4a7221 */ /* 0x000fe20000010000 */
[----:B------:R-:W-:Y:S01]  /*2cd0*/  FFMA.FTZ R34, R211, R92, R34 ;  /* 0x0000005cd3227223 */ /* 0x000fe20000010022 */
[----:B------:R-:W-:Y:S02]  /*2ce0*/  FMUL.FTZ R223, R204, R243 ;  /* 0x000000f3ccdf7220 */ /* 0x000fe40000410000 */
[----:B------:R-:W3:Y:S01]  /*2cf0*/  LDL R204, [R1+0x15c] ;  /* 0x00015c0001cc7983 */ /* 0x000ee20000100800 */
[----:B------:R-:W-:-:S03]  /*2d00*/  FMUL.FTZ R221, R203, R244 ;  /* 0x000000f4cbdd7220 */ /* 0x000fc60000410000 */
[----:B------:R-:W3:Y:S01]  /*2d10*/  LDL R203, [R1+0x158] ;  /* 0x0001580001cb7983 */ /* 0x000ee20000100800 */
[----:B--2---:R-:W-:Y:S01]  /*2d20*/  FMUL.FTZ R219, R206, R245 ;  /* 0x000000f5cedb7220 */ /* 0x004fe20000410000 */
[----:B------:R-:W-:Y:S02]  /*2d30*/  FMUL.FTZ R217, R205, R93 ;  /* 0x0000005dcdd97220 */ /* 0x000fe40000410000 */
[----:B------:R1:W5:Y:S04]  /*2d40*/  LDL.LU R93, [R1+0x210] ;  /* 0x00021000015d7983 */ /* 0x0003680000300800 */
[----:B------:R-:W2:Y:S01]  /*2d50*/  LDL R205, [R1+0x160] ;  /* 0x0001600001cd7983 */ /* 0x000ea20000100800 */
[----:B----4-:R-:W-:-:S03]  /*2d60*/  FMUL.FTZ R201, R201, R92 ;  /* 0x0000005cc9c97220 */ /* 0x010fc60000410000 */
[----:B------:R1:W5:Y:S04]  /*2d70*/  LDL.LU R92, [R1+0x20c] ;  /* 0x00020c00015c7983 */ /* 0x0003680000300800 */
[----:B------:R-:W4:Y:S01]  /*2d80*/  LDL R206, [R1+0x164] ;  /* 0x0001640001ce7983 */ /* 0x000f220000100800 */
[----:B------:R-:W-:Y:S01]  /*2d90*/  FADD.FTZ R75, R75, R91 ;  /* 0x0000005b4b4b7221 */ /* 0x000fe20000010000 */
[-C--:B------:R-:W-:Y:S01]  /*2da0*/  FFMA.FTZ R35, R0, R91.reuse, R35 ;  /* 0x0000005b00237223 */ /* 0x080fe20000010023 */
[----:B------:R-:W-:Y:S01]  /*2db0*/  FFMA.FTZ R36, R180, R90, R36 ;  /* 0x0000005ab4247223 */ /* 0x000fe20000010024 */
[----:B---3--:R-:W-:Y:S01]  /*2dc0*/  FMUL.FTZ R202, R202, R91 ;  /* 0x0000005bcaca7220 */ /* 0x008fe20000410000 */
[----:B------:R-:W-:Y:S01]  /*2dd0*/  FADD.FTZ R76, R76, R90 ;  /* 0x0000005a4c4c7221 */ /* 0x000fe20000010000 */
[----:B------:R1:W5:Y:S01]  /*2de0*/  LDL.LU R91, [R1+0x208] ;  /* 0x00020800015b7983 */ /* 0x0003620000300800 */
[----:B------:R-:W-:Y:S01]  /*2df0*/  FFMA.FTZ R37, R181, R89, R37 ;  /* 0x00000059b5257223 */ /* 0x000fe20000010025 */
[----:B------:R-:W-:-:S02]  /*2e00*/  FADD.FTZ R77, R77, R89 ;  /* 0x000000594d4d7221 */ /* 0x000fc40000010000 */
[----:B------:R-:W3:Y:S01]  /*2e10*/  LDL R207, [R1+0x148] ;  /* 0x0001480001cf7983 */ /* 0x000ee20000100800 */
[----:B------:R-:W-:Y:S01]  /*2e20*/  FFMA.FTZ R38, R182, R88, R38 ;  /* 0x00000058b6267223 */ /* 0x000fe20000010026 */
[----:B------:R-:W-:Y:S01]  /*2e30*/  FADD.FTZ R78, R78, R88 ;  /* 0x000000584e4e7221 */ /* 0x000fe20000010000 */
[----:B------:R-:W-:Y:S01]  /*2e40*/  FFMA.FTZ R39, R183, R87, R39 ;  /* 0x00000057b7277223 */ /* 0x000fe20000010027 */
[----:B------:R-:W-:Y:S01]  /*2e50*/  FADD.FTZ R79, R79, R87 ;  /* 0x000000574f4f7221 */ /* 0x000fe20000010000 */
[----:B------:R-:W-:Y:S01]  /*2e60*/  FMUL.FTZ R204, R204, R89 ;  /* 0x00000059cccc7220 */ /* 0x000fe20000410000 */
[----:B------:R-:W-:Y:S02]  /*2e70*/  FMUL.FTZ R203, R203, R90 ;  /* 0x0000005acbcb7220 */ /* 0x000fe40000410000 */
[----:B------:R1:W5:Y:S04]  /*2e80*/  LDL.LU R90, [R1+0x204] ;  /* 0x00020400015a7983 */ /* 0x0003680000300800 */
[----:B------:R-:W3:Y:S04]  /*2e90*/  LDL R208, [R1+0x14c] ;  /* 0x00014c0001d07983 */ /* 0x000ee80000100800 */
[----:B------:R1:W5:Y:S04]  /*2ea0*/  LDL.LU R89, [R1+0x200] ;  /* 0x0002000001597983 */ /* 0x0003680000300800 */
[----:B------:R-:W3:Y:S01]  /*2eb0*/  LDL R209, [R1+0x150] ;  /* 0x0001500001d17983 */ /* 0x000ee20000100800 */
[----:B--2---:R-:W-:-:S03]  /*2ec0*/  FMUL.FTZ R205, R205, R88 ;  /* 0x00000058cdcd7220 */ /* 0x004fc60000410000 */
[----:B------:R1:W5:Y:S01]  /*2ed0*/  LDL.LU R88, [R1+0x1fc] ;  /* 0x0001fc0001587983 */ /* 0x0003620000300800 */
[----:B----4-:R-:W-:-:S03]  /*2ee0*/  FMUL.FTZ R206, R206, R87 ;  /* 0x00000057cece7220 */ /* 0x010fc60000410000 */
[----:B------:R1:W5:Y:S04]  /*2ef0*/  LDL.LU R87, [R1+0x1f8] ;  /* 0x0001f80001577983 */ /* 0x0003680000300800 */
[----:B------:R-:W2:Y:S01]  /*2f00*/  LDL R210, [R1+0x154] ;  /* 0x0001540001d27983 */ /* 0x000ea20000100800 */
[----:B------:R-:W-:Y:S01]  /*2f10*/  FADD.FTZ R80, R80, R86 ;  /* 0x0000005650507221 */ /* 0x000fe20000010000 */
[-C--:B------:R-:W-:Y:S01]  /*2f20*/  FFMA.FTZ R40, R184, R86.reuse, R40 ;  /* 0x00000056b8287223 */ /* 0x080fe20000010028 */
[----:B------:R-:W-:Y:S01]  /*2f30*/  FADD.FTZ R81, R81, R85 ;  /* 0x0000005551517221 */ /* 0x000fe20000010000 */
[-C--:B------:R-:W-:Y:S01]  /*2f40*/  FFMA.FTZ R41, R185, R85.reuse, R41 ;  /* 0x00000055b9297223 */ /* 0x080fe20000010029 */
[----:B---3--:R-:W-:Y:S01]  /*2f50*/  FMUL.FTZ R207, R207, R86 ;  /* 0x00000056cfcf7220 */ /* 0x008fe20000410000 */
[----:B------:R-:W-:Y:S01]  /*2f60*/  FADD.FTZ R82, R82, R84 ;  /* 0x0000005452527221 */ /* 0x000fe20000010000 */
[----:B------:R1:W5:Y:S01]  /*2f70*/  LDL.LU R86, [R1+0x1f4] ;  /* 0x0001f40001567983 */ /* 0x0003620000300800 */
[----:B------:R-:W-:Y:S01]  /*2f80*/  FFMA.FTZ R42, R186, R84, R42 ;  /* 0x00000054ba2a7223 */ /* 0x000fe2000001002a */
[----:B------:R-:W-:Y:S01]  /*2f90*/  FADD.FTZ R83, R83, R2 ;  /* 0x0000000253537221 */ /* 0x000fe20000010000 */
[----:B------:R-:W-:Y:S01]  /*2fa0*/  FFMA.FTZ R43, R187, R2, R43 ;  /* 0x00000002bb2b7223 */ /* 0x000fe2000001002b */
[----:B------:R-:W-:-:S02]  /*2fb0*/  FMUL.FTZ R208, R208, R85 ;  /* 0x00000055d0d07220 */ /* 0x000fc40000410000 */
[----:B------:R1:W5:Y:S01]  /*2fc0*/  LDL.LU R85, [R1+0x1f0] ;  /* 0x0001f00001557983 */ /* 0x0003620000300800 */
[----:B------:R-:W-:-:S03]  /*2fd0*/  FMUL.FTZ R209, R209, R84 ;  /* 0x00000054d1d17220 */ /* 0x000fc60000410000 */
        /* <DEDUP_REMOVED lines=60> */
.L_x_13168:
[----:B------:R-:W-:Y:S05]  /*33a0*/  BSYNC B1 ;  /* 0x0000000000017941 */ /* 0x000fea0003800000 */
.L_x_13166:
[----:B0----5:R-:W-:Y:S01]  /*33b0*/  MOV R198, R188 ;  /* 0x000000bc00c67202 */ /* 0x021fe20000000f00 */
        /* <DEDUP_REMOVED lines=32> */
.L_x_13350:
        /* <DEDUP_REMOVED lines=35> */
.L_x_13171:
[----:B------:R-:W-:Y:S05]  /*37f0*/  BSYNC B1 ;  /* 0x0000000000017941 */ /* 0x000fea0003800000 */
.L_x_13170:
        /* <DEDUP_REMOVED lines=16> */
.L_x_13173:
[----:B------:R-:W-:Y:S05]  /*3900*/  BSYNC B1 ;  /* 0x0000000000017941 */ /* 0x000fea0003800000 */
.L_x_13172:
        /* <DEDUP_REMOVED lines=14> */
.L_x_13175:
[----:B------:R-:W-:Y:S05]  /*39f0*/  BSYNC B1 ;  /* 0x0000000000017941 */ /* 0x000fea0003800000 */
.L_x_13174:
        /* <DEDUP_REMOVED lines=16> */
.L_x_13177:
[----:B------:R-:W-:Y:S05]  /*3b00*/  BSYNC B1 ;  /* 0x0000000000017941 */ /* 0x000fea0003800000 */
.L_x_13176:
        /* <DEDUP_REMOVED lines=14> */
.L_x_13179:
[----:B------:R-:W-:Y:S05]  /*3bf0*/  BSYNC B1 ;  /* 0x0000000000017941 */ /* 0x000fea0003800000 */
.L_x_13178:
        /* <DEDUP_REMOVED lines=16> */
.L_x_13181:
[----:B------:R-:W-:Y:S05]  /*3d00*/  BSYNC B1 ;  /* 0x0000000000017941 */ /* 0x000fea0003800000 */
.L_x_13180:
        /* <DEDUP_REMOVED lines=14> */
.L_x_13183:
[----:B------:R-:W-:Y:S05]  /*3df0*/  BSYNC B1 ;  /* 0x0000000000017941 */ /* 0x000fea0003800000 */
.L_x_13182:
        /* <DEDUP_REMOVED lines=19> */
.L_x_13185:
[----:B------:R-:W-:Y:S05]  /*3f30*/  BSYNC B1 ;  /* 0x0000000000017941 */ /* 0x000fea0003800000 */
.L_x_13184:
        /* <DEDUP_REMOVED lines=14> */
.L_x_13187:
[----:B------:R-:W-:Y:S05]  /*4020*/  BSYNC B1 ;  /* 0x0000000000017941 */ /* 0x000fea0003800000 */
.L_x_13186:
[----:B------:R-:W-:Y:S04]  /*4030*/  BSSY B1, `(.L_x_13188) ;  /* 0x000000e000017945 */ /* 0x000fe80003800000 */
[----:B------:R-:W-:Y:S05]  /*4040*/  @!P4 BRA `(.L_x_13189) ;  /* 0x000000000030c947 */ /* 0x000fea0003800000 */
        /* <DEDUP_REMOVED lines=12> */
.L_x_13189:
[----:B------:R-:W-:Y:S05]  /*4110*/  BSYNC B1 ;  /* 0x0000000000017941 */ /* 0x000fea0003800000 */
.L_x_13188:
        /* <DEDUP_REMOVED lines=14> */
.L_x_13191:
[----:B------:R-:W-:Y:S05]  /*4200*/  BSYNC B1 ;  /* 0x0000000000017941 */ /* 0x000fea0003800000 */
.L_x_13190:
[----:B------:R-:W-:Y:S04]  /*4210*/  BSSY B1, `(.L_x_13192) ;  /* 0x000000e000017945 */ /* 0x000fe80003800000 */
        /* <DEDUP_REMOVED lines=13> */
.L_x_13193:
[----:B------:R-:W-:Y:S05]  /*42f0*/  BSYNC B1 ;  /* 0x0000000000017941 */ /* 0x000fea0003800000 */
.L_x_13192:
        /* <DEDUP_REMOVED lines=14> */
.L_x_13195:
[----:B------:R-:W-:Y:S05]  /*43e0*/  BSYNC B1 ;  /* 0x0000000000017941 */ /* 0x000fea0003800000 */
.L_x_13194:
        /* <DEDUP_REMOVED lines=14> */
.L_x_13197:
[----:B------:R-:W-:Y:S05]  /*44d0*/  BSYNC B1 ;  /* 0x0000000000017941 */ /* 0x000fea0003800000 */
.L_x_13196:
        /* <DEDUP_REMOVED lines=14> */
.L_x_13199:
[----:B------:R-:W-:Y:S05]  /*45c0*/  BSYNC B1 ;  /* 0x0000000000017941 */ /* 0x000fea0003800000 */
.L_x_13198:
        /* <DEDUP_REMOVED lines=14> */
.L_x_13201:
[----:B------:R-:W-:Y:S05]  /*46b0*/  BSYNC B1 ;  /* 0x0000000000017941 */ /* 0x000fea0003800000 */
.L_x_13200:
        /* <DEDUP_REMOVED lines=29> */
.L_x_13203:
[----:B------:R-:W-:Y:S05]  /*4890*/  BSYNC B1 ;  /* 0x0000000000017941 */ /* 0x000fea0003800000 */
.L_x_13202:
        /* <DEDUP_REMOVED lines=14> */
.L_x_13205:
[----:B------:R-:W-:Y:S05]  /*4980*/  BSYNC B1 ;  /* 0x0000000000017941 */ /* 0x000fea0003800000 */
.L_x_13204:
        /* <DEDUP_REMOVED lines=10> */
[----:B-----5:R-:W-:-:S05]  /*4a30*/  @P6 HADD2.F32 R199, -RZ, R164.H0_H0 ;  /* 0x200000a4ffc76230 */ /* 0x020fca0000004100 */
[-C--:B------:R-:W-:Y:S01]  /*4a40*/  @P6 FMUL.FTZ R198, R199, R197.reuse ;  /* 0x000000c5c7c66220 */ /* 0x080fe20000410000 */
[----:B---3--:R-:W-:-:S03]  /*4a50*/  FMUL.FTZ R197, R240, R197 ;  /* 0x000000c5f0c57220 */ /* 0x008fc60000410000 */
[----:B------:R-:W-:Y:S02]  /*4a60*/  FADD.FTZ R92, R92, R198 ;  /* 0x000000c65c5c7221 */ /* 0x000fe40000010000 */
[----:B------:R-:W-:-:S04]  /*4a70*/  FSEL R197, R197, RZ, P6 ;  /* 0x000000ffc5c57208 */ /* 0x000fc80003000000 */
[----:B------:R-:W-:-:S04]  /*4a80*/  F2FP.F16.F32.PACK_AB R197, RZ, R197 ;  /* 0x000000c5ffc5723e */ /* 0x000fc800000000ff */
[----:B------:R-:W-:-:S07]  /*4a90*/  PRMT R168, R197, 0x7610, R168 ;  /* 0x00007610c5a87816 */ /* 0x000fce00000000a8 */
.L_x_13207:
[----:B------:R-:W-:Y:S05]  /*4aa0*/  BSYNC B1 ;  /* 0x0000000000017941 */ /* 0x000fea0003800000 */
.L_x_13206:
        /* <DEDUP_REMOVED lines=14> */
.L_x_13209:
[----:B------:R-:W-:Y:S05]  /*4b90*/  BSYNC B1 ;  /* 0x0000000000017941 */ /* 0x000fea0003800000 */
.L_x_13208:
        /* <DEDUP_REMOVED lines=19> */
.L_x_13211:
[----:B------:R-:W-:Y:S05]  /*4cd0*/  BSYNC B1 ;  /* 0x0000000000017941 */ /* 0x000fea0003800000 */
.L_x_13210:
        /* <DEDUP_REMOVED lines=15> */
.L_x_13213:
[----:B------:R-:W-:Y:S05]  /*4dd0*/  BSYNC B1 ;  /* 0x0000000000017941 */ /* 0x000fea0003800000 */
.L_x_13212:
        /* <DEDUP_REMOVED lines=14> */
.L_x_13215:
[----:B------:R-:W-:Y:S05]  /*4ec0*/  BSYNC B1 ;  /* 0x0000000000017941 */ /* 0x000fea0003800000 */
.L_x_13214:
        /* <DEDUP_REMOVED lines=15> */
.L_x_13217:
[----:B------:R-:W-:Y:S05]  /*4fc0*/  BSYNC B1 ;  /* 0x0000000000017941 */ /* 0x000fea0003800000 */
.L_x_13216:
        /* <DEDUP_REMOVED lines=14> */
.L_x_13219:
[----:B------:R-:W-:Y:S05]  /*50b0*/  BSYNC B1 ;  /* 0x0000000000017941 */ /* 0x000fea0003800000 */
.L_x_13218:
        /* <DEDUP_REMOVED lines=19> */
.L_x_13221:
[----:B------:R-:W-:Y:S05]  /*51f0*/  BSYNC B1 ;  /* 0x0000000000017941 */ /* 0x000fea0003800000 */
.L_x_13220:
        /* <DEDUP_REMOVED lines=16> */
.L_x_13223:
[----:B------:R-:W-:Y:S05]  /*5300*/  BSYNC B1 ;  /* 0x0000000000017941 */ /* 0x000fea0003800000 */
.L_x_13222:
        /* <DEDUP_REMOVED lines=13> */
.L_x_13225:
[----:B------:R-:W-:Y:S05]  /*53e0*/  BSYNC B1 ;  /* 0x0000000000017941 */ /* 0x000fea0003800000 */
.L_x_13224:
        /* <DEDUP_REMOVED lines=17> */
.L_x_13227:
[----:B------:R-:W-:Y:S05]  /*5500*/  BSYNC B1 ;  /* 0x0000000000017941 */ /* 0x000fea0003800000 */
.L_x_13226:
        /* <DEDUP_REMOVED lines=13> */
.L_x_13229:
[----:B------:R-:W-:Y:S05]  /*55e0*/  BSYNC B1 ;  /* 0x0000000000017941 */ /* 0x000fea0003800000 */
.L_x_13228:
        /* <DEDUP_REMOVED lines=14> */
.L_x_13231:
[----:B------:R-:W-:Y:S05]  /*56d0*/  BSYNC B1 ;  /* 0x0000000000017941 */ /* 0x000fea0003800000 */
.L_x_13230:
        /* <DEDUP_REMOVED lines=13> */
.L_x_13233:
[----:B------:R-:W-:Y:S05]  /*57b0*/  BSYNC B1 ;  /* 0x0000000000017941 */ /* 0x000fea0003800000 */
.L_x_13232:
        /* <DEDUP_REMOVED lines=14> */
.L_x_13235:
[----:B------:R-:W-:Y:S05]  /*58a0*/  BSYNC B1 ;  /* 0x0000000000017941 */ /* 0x000fea0003800000 */
.L_x_13234:
        /* <DEDUP_REMOVED lines=10> */
[C---:B------:R-:W-:Y:S02]  /*5950*/  IADD3 R240, R216.reuse, 0x40, RZ ;  /* 0x00000040d8f07810 */ /* 0x040fe40007ffe0ff */
[----:B-1----:R-:W-:Y:S01]  /*5960*/  @P4 IADD3 R196, R216, 0x20, RZ ;  /* 0x00000020d8c44810 */ /* 0x002fe20007ffe0ff */
[----:B------:R-:W1:Y:S04]  /*5970*/  @P0 LDC.64 R198, c[0x0][0x308] ;  /* 0x0000c200ffc60b82 */ /* 0x000e680000000a00 */
[----:B0-----:R-:W-:-:S05]  /*5980*/  @P4 IMAD.WIDE.U32 R188, R196, 0x10, R188 ;  /* 0x00000010c4bc4825 */ /* 0x001fca00078e00bc */
[----:B------:R0:W-:Y:S01]  /*5990*/  @P4 STG.E.128 desc[UR4][R188.64], R168 ;  /* 0x000000a8bc004986 */ /* 0x0001e2000c101d04 */
[----:B------:R-:W-:Y:S05]  /*59a0*/  @!P4 BRA `(.L_x_13237) ;  /* 0x00000000000cc947 */ /* 0x000fea0003800000 */
[----:B-----5:R-:W2:Y:S02]  /*59b0*/  LDC.64 R164, c[0x0][0x220] ;  /* 0x00008800ffa47b82 */ /* 0x020ea40000000a00 */
[----:B--2---:R-:W-:-:S06]  /*59c0*/  IMAD.WIDE.U32 R164, R240, 0x10, R164 ;  /* 0x00000010f0a47825 */ /* 0x004fcc00078e00a4 */
[----:B------:R-:W5:Y:S02]  /*59d0*/  LDG.E.128 R164, desc[UR4][R164.64] ;  /* 0x00000004a4a47981 */ /* 0x000f64000c1e1d00 */
.L_x_13237:
[----:B------:R-:W-:Y:S05]  /*59e0*/  BSYNC B1 ;  /* 0x0000000000017941 */ /* 0x000fea0003800000 */
.L_x_13236:
        /* <DEDUP_REMOVED lines=13> */
.L_x_13239:
[----:B------:R-:W-:Y:S05]  /*5ac0*/  BSYNC B1 ;  /* 0x0000000000017941 */ /* 0x000fea0003800000 */
.L_x_13238:
        /* <DEDUP_REMOVED lines=17> */
.L_x_13241:
[----:B------:R-:W-:Y:S05]  /*5be0*/  BSYNC B1 ;  /* 0x0000000000017941 */ /* 0x000fea0003800000 */
.L_x_13240:
        /* <DEDUP_REMOVED lines=13> */
.L_x_13243:
[----:B------:R-:W-:Y:S05]  /*5cc0*/  BSYNC B1 ;  /* 0x0000000000017941 */ /* 0x000fea0003800000 */
.L_x_13242:
[----:B------:R-:W1:Y:S01]  /*5cd0*/  LDL.LU R196, [R1+0x28] ;  /* 0x0000280001c47983 */ /* 0x000e620000300800 */
        /* <DEDUP_REMOVED lines=19> */
.L_x_13245:
[----:B------:R-:W-:Y:S05]  /*5e10*/  BSYNC B1 ;  /* 0x0000000000017941 */ /* 0x000fea0003800000 */
.L_x_13244:
        /* <DEDUP_REMOVED lines=14> */
.L_x_13247:
[----:B------:R-:W-:Y:S05]  /*5f00*/  BSYNC B1 ;  /* 0x0000000000017941 */ /* 0x000fea0003800000 */
.L_x_13246:
        /* <DEDUP_REMOVED lines=14> */
.L_x_13249:
[----:B------:R-:W-:Y:S05]  /*5ff0*/  BSYNC B1 ;  /* 0x0000000000017941 */ /* 0x000fea0003800000 */
.L_x_13248:
        /* <DEDUP_REMOVED lines=14> */
.L_x_13251:
[----:B------:R-:W-:Y:S05]  /*60e0*/  BSYNC B1 ;  /* 0x0000000000017941 */ /* 0x000fea0003800000 */
.L_x_13250:
        /* <DEDUP_REMOVED lines=14> */
.L_x_13253:
[----:B------:R-:W-:Y:S05]  /*61d0*/  BSYNC B1 ;  /* 0x0000000000017941 */ /* 0x000fea0003800000 */
.L_x_13252:
        /* <DEDUP_REMOVED lines=18> */
.L_x_13255:
[----:B------:R-:W-:Y:S05]  /*6300*/  BSYNC B1 ;  /* 0x0000000000017941 */ /* 0x000fea0003800000 */
.L_x_13254:
[----:B------:R-:W-:Y:S01]  /*6310*/  BSSY B1, `(.L_x_13256) ;  /* 0x0000010000017945 */ /* 0x000fe20003800000 */
[----:B------:R-:W-:Y:S02]  /*6320*/  @!P5 ISETP.NE.U32.AND P3, PT, R250, RZ, PT ;  /* 0x000000fffa00d20c */ /* 0x000fe40003f65070 */
[----:B------:R-:W-:Y:S01]  /*6330*/  @!P5 ISETP.NE.AND.EX P2, PT, R251, RZ, PT, P2 ;  /* 0x000000fffb00d20c */ /* 0x000fe20003f45320 */
[----:B------:R-:W-:-:S12]  /*6340*/  @!P4 BRA `(.L_x_13257) ;  /* 0x000000000030c947 */ /* 0x000fd80003800000 */
[----:B0-----:R-:W2:Y:S01]  /*6350*/  LDL R198, [R1+0xe8] ;  /* 0x0000e80001c67983 */ /* 0x001ea20000100800 */
        /* <DEDUP_REMOVED lines=11> */
.L_x_13257:
[----:B------:R-:W-:Y:S05]  /*6410*/  BSYNC B1 ;  /* 0x0000000000017941 */ /* 0x000fea0003800000 */
.L_x_13256:
        /* <DEDUP_REMOVED lines=13> */
.L_x_13259:
[----:B------:R-:W-:Y:S05]  /*64f0*/  BSYNC B1 ;  /* 0x0000000000017941 */ /* 0x000fea0003800000 */
.L_x_13258:
[----:B------:R-:W-:Y:S01]  /*6500*/  @!P5 ISETP.NE.U32.AND P2, PT, R250, RZ, PT ;  /* 0x000000fffa00d20c */ /* 0x000fe20003f45070 */
[----:B------:R-:W-:Y:S01]  /*6510*/  BSSY B1, `(.L_x_13260) ;  /* 0x0000010000017945 */ /* 0x000fe20003800000 */
[C---:B------:R-:W-:Y:S02]  /*6520*/  @!P5 ISETP.NE.AND.EX P3, PT, R251.reuse, RZ, PT, P3 ;  /* 0x000000fffb00d20c */ /* 0x040fe40003f65330 */
[----:B------:R-:W-:Y:S01]  /*6530*/  @!P5 ISETP.NE.AND.EX P2, PT, R251, RZ, PT, P2 ;  /* 0x000000fffb00d20c */ /* 0x000fe20003f45320 */
[----:B------:R-:W-:-:S12]  /*6540*/  @!P4 BRA `(.L_x_13261) ;  /* 0x000000000030c947 */ /* 0x000fd80003800000 */
[----:B0-----:R-:W2:Y:S01]  /*6550*/  LDL R199, [R1+0xec] ;  /* 0x0000ec0001c77983 */ /* 0x001ea20000100800 */
        /* <DEDUP_REMOVED lines=11> */
.L_x_13261:
[----:B------:R-:W-:Y:S05]  /*6610*/  BSYNC B1 ;  /* 0x0000000000017941 */ /* 0x000fea0003800000 */
.L_x_13260:
        /* <DEDUP_REMOVED lines=13> */
.L_x_13263:
[----:B------:R-:W-:Y:S05]  /*66f0*/  BSYNC B1 ;  /* 0x0000000000017941 */ /* 0x000fea0003800000 */
.L_x_13262:
        /* <DEDUP_REMOVED lines=14> */
.L_x_13265:
[----:B------:R-:W-:Y:S05]  /*67e0*/  BSYNC B1 ;  /* 0x0000000000017941 */ /* 0x000fea0003800000 */
.L_x_13264:
        /* <DEDUP_REMOVED lines=13> */
.L_x_13267:
[----:B------:R-:W-:Y:S05]  /*68c0*/  BSYNC B1 ;  /* 0x0000000000017941 */ /* 0x000fea0003800000 */
.L_x_13266:
        /* <DEDUP_REMOVED lines=14> */
.L_x_13269:
[----:B------:R-:W-:Y:S05]  /*69b0*/  BSYNC B1 ;  /* 0x0000000000017941 */ /* 0x000fea0003800000 */
.L_x_13268:
        /* <DEDUP_REMOVED lines=9> */
[----:B0-----:R-:W0:Y:S01]  /*6a50*/  @P4 LDC.64 R188, c[0x0][0x2f8] ;  /* 0x0000be00ffbc4b82 */ /* 0x001e220000000a00 */
[----:B------:R-:W-:-:S07]  /*6a60*/  IADD3 R214, R216, 0x60, RZ ;  /* 0x00000060d8d67810 */ /* 0x000fce0007ffe0ff */
[----:B------:R-:W1:Y:S01]  /*6a70*/  @P0 LDC.64 R190, c[0x0][0x308] ;  /* 0x0000c200ffbe0b82 */ /* 0x000e620000000a00 */
[----:B0-----:R-:W-:-:S05]  /*6a80*/  @P4 IMAD.WIDE.U32 R188, R240, 0x10, R188 ;  /* 0x00000010f0bc4825 */ /* 0x001fca00078e00bc */
[----:B------:R0:W-:Y:S01]  /*6a90*/  @P4 STG.E.128 desc[UR4][R188.64], R168 ;  /* 0x000000a8bc004986 */ /* 0x0001e2000c101d04 */
[----:B------:R-:W-:Y:S05]  /*6aa0*/  @!P4 BRA `(.L_x_13271) ;  /* 0x00000000000cc947 */ /* 0x000fea0003800000 */
[----:B-----5:R-:W2:Y:S02]  /*6ab0*/  LDC.64 R164, c[0x0][0x220] ;  /* 0x00008800ffa47b82 */ /* 0x020ea40000000a00 */
[----:B--2---:R-:W-:-:S06]  /*6ac0*/  IMAD.WIDE.U32 R164, R214, 0x10, R164 ;  /* 0x00000010d6a47825 */ /* 0x004fcc00078e00a4 */
[----:B------:R-:W5:Y:S02]  /*6ad0*/  LDG.E.128 R164, desc[UR4][R164.64] ;  /* 0x00000004a4a47981 */ /* 0x000f64000c1e1d00 */
.L_x_13271:
[----:B------:R-:W-:Y:S05]  /*6ae0*/  BSYNC B1 ;  /* 0x0000000000017941 */ /* 0x000fea0003800000 */
.L_x_13270:
[----:B------:R-:W-:Y:S01]  /*6af0*/  BSSY B1, `(.L_x_13272) ;  /* 0x000000c000017945 */ /* 0x000fe20003800000 */
[----:B0-----:R-:W-:-:S03]  /*6b00*/  @!P5 FSEL R188, R148, RZ, P3 ;  /* 0x000000ff94bcd208 */ /* 0x001fc60001800000 */
        /* <DEDUP_REMOVED lines=10> */
.L_x_13273:
[----:B------:R-:W-:Y:S05]  /*6bb0*/  BSYNC B1 ;  /* 0x0000000000017941 */ /* 0x000fea0003800000 */
.L_x_13272:
        /* <DEDUP_REMOVED lines=17> */
.L_x_13275:
[----:B------:R-:W-:Y:S05]  /*6cd0*/  BSYNC B1 ;  /* 0x0000000000017941 */ /* 0x000fea0003800000 */
.L_x_13274:
        /* <DEDUP_REMOVED lines=12> */
.L_x_13277:
[----:B------:R-:W-:Y:S05]  /*6da0*/  BSYNC B1 ;  /* 0x0000000000017941 */ /* 0x000fea0003800000 */
.L_x_13276:
        /* <DEDUP_REMOVED lines=20> */
.L_x_13279:
[----:B------:R-:W-:Y:S05]  /*6ef0*/  BSYNC B1 ;  /* 0x0000000000017941 */ /* 0x000fea0003800000 */
.L_x_13278:
        /* <DEDUP_REMOVED lines=13> */
.L_x_13281:
[----:B------:R-:W-:Y:S05]  /*6fd0*/  BSYNC B1 ;  /* 0x0000000000017941 */ /* 0x000fea0003800000 */
.L_x_13280:
        /* <DEDUP_REMOVED lines=14> */
.L_x_13283:
[----:B------:R-:W-:Y:S05]  /*70c0*/  BSYNC B1 ;  /* 0x0000000000017941 */ /* 0x000fea0003800000 */
.L_x_13282:
        /* <DEDUP_REMOVED lines=13> */
.L_x_13285:
[----:B------:R-:W-:Y:S05]  /*71a0*/  BSYNC B1 ;  /* 0x0000000000017941 */ /* 0x000fea0003800000 */
.L_x_13284:
        /* <DEDUP_REMOVED lines=14> */
.L_x_13287:
[----:B------:R-:W-:Y:S05]  /*7290*/  BSYNC B1 ;  /* 0x0000000000017941 */ /* 0x000fea0003800000 */
.L_x_13286:
        /* <DEDUP_REMOVED lines=18> */
.L_x_13289:
[----:B------:R-:W-:Y:S05]  /*73c0*/  BSYNC B1 ;  /* 0x0000000000017941 */ /* 0x000fea0003800000 */
.L_x_13288:
        /* <DEDUP_REMOVED lines=16> */
.L_x_13291:
[----:B------:R-:W-:Y:S05]  /*74d0*/  BSYNC B1 ;  /* 0x0000000000017941 */ /* 0x000fea0003800000 */
.L_x_13290:
        /* <DEDUP_REMOVED lines=12> */
.L_x_13293:
[----:B------:R-:W-:Y:S05]  /*75a0*/  BSYNC B1 ;  /* 0x0000000000017941 */ /* 0x000fea0003800000 */
.L_x_13292:
        /* <DEDUP_REMOVED lines=17> */
.L_x_13295:
[----:B------:R-:W-:Y:S05]  /*76c0*/  BSYNC B1 ;  /* 0x0000000000017941 */ /* 0x000fea0003800000 */
.L_x_13294:
        /* <DEDUP_REMOVED lines=12> */
.L_x_13297:
[----:B------:R-:W-:Y:S05]  /*7790*/  BSYNC B1 ;  /* 0x0000000000017941 */ /* 0x000fea0003800000 */
.L_x_13296:
        /* <DEDUP_REMOVED lines=14> */
.L_x_13299:
[----:B------:R-:W-:Y:S05]  /*7880*/  BSYNC B1 ;  /* 0x0000000000017941 */ /* 0x000fea0003800000 */
.L_x_13298:
        /* <DEDUP_REMOVED lines=12> */
.L_x_13301:
[----:B------:R-:W-:Y:S05]  /*7950*/  BSYNC B1 ;  /* 0x0000000000017941 */ /* 0x000fea0003800000 */
.L_x_13300:
        /* <DEDUP_REMOVED lines=14> */
.L_x_13303:
[----:B------:R-:W-:Y:S05]  /*7a40*/  BSYNC B1 ;  /* 0x0000000000017941 */ /* 0x000fea0003800000 */
.L_x_13302:
        /* <DEDUP_REMOVED lines=12> */
[----:B------:R-:W-:Y:S06]  /*7b10*/  @!P4 BRA `(.L_x_13305) ;  /* 0x00000000000cc947 */ /* 0x000fec0003800000 */
[----:B-----5:R-:W1:Y:S02]  /*7b20*/  LDC.64 R164, c[0x0][0x220] ;  /* 0x00008800ffa47b82 */ /* 0x020e640000000a00 */
[----:B-1----:R-:W-:-:S06]  /*7b30*/  IMAD.WIDE.U32 R164, R190, 0x10, R164 ;  /* 0x00000010bea47825 */ /* 0x002fcc00078e00a4 */
[----:B------:R-:W5:Y:S02]  /*7b40*/  LDG.E.128 R164, desc[UR4][R164.64] ;  /* 0x00000004a4a47981 */ /* 0x000f64000c1e1d00 */
.L_x_13305:
[----:B------:R-:W-:Y:S05]  /*7b50*/  BSYNC B1 ;  /* 0x0000000000017941 */ /* 0x000fea0003800000 */
.L_x_13304:
        /* <DEDUP_REMOVED lines=12> */
.L_x_13307:
[----:B------:R-:W-:Y:S05]  /*7c20*/  BSYNC B1 ;  /* 0x0000000000017941 */ /* 0x000fea0003800000 */
.L_x_13306:
        /* <DEDUP_REMOVED lines=17> */
.L_x_13309:
[----:B------:R-:W-:Y:S05]  /*7d40*/  BSYNC B1 ;  /* 0x0000000000017941 */ /* 0x000fea0003800000 */
.L_x_13308:
        /* <DEDUP_REMOVED lines=12> */
.L_x_13311:
[----:B------:R-:W-:Y:S05]  /*7e10*/  BSYNC B1 ;  /* 0x0000000000017941 */ /* 0x000fea0003800000 */
.L_x_13310:
        /* <DEDUP_REMOVED lines=16> */
.L_x_13313:
[----:B------:R-:W-:Y:S05]  /*7f20*/  BSYNC B1 ;  /* 0x0000000000017941 */ /* 0x000fea0003800000 */
.L_x_13312:
        /* <DEDUP_REMOVED lines=12> */
.L_x_13315:
[----:B------:R-:W-:Y:S05]  /*7ff0*/  BSYNC B1 ;  /* 0x0000000000017941 */ /* 0x000fea0003800000 */
.L_x_13314:
        /* <DEDUP_REMOVED lines=16> */
.L_x_13317:
[----:B------:R-:W-:Y:S05]  /*8100*/  BSYNC B1 ;  /* 0x0000000000017941 */ /* 0x000fea0003800000 */
.L_x_13316:
        /* <DEDUP_REMOVED lines=12> */
.L_x_13319:
[----:B------:R-:W-:Y:S05]  /*81d0*/  BSYNC B1 ;  /* 0x0000000000017941 */ /* 0x000fea0003800000 */
.L_x_13318:
        /* <DEDUP_REMOVED lines=16> */
.L_x_13321:
[----:B------:R-:W-:Y:S05]  /*82e0*/  BSYNC B1 ;  /* 0x0000000000017941 */ /* 0x000fea0003800000 */
.L_x_13320:
        /* <DEDUP_REMOVED lines=12> */
.L_x_13323:
[----:B------:R-:W-:Y:S05]  /*83b0*/  BSYNC B1 ;  /* 0x0000000000017941 */ /* 0x000fea0003800000 */
.L_x_13322:
        /* <DEDUP_REMOVED lines=16> */
.L_x_13325:
[----:B------:R-:W-:Y:S05]  /*84c0*/  BSYNC B1 ;  /* 0x0000000000017941 */ /* 0x000fea0003800000 */
.L_x_13324:
        /* <DEDUP_REMOVED lines=12> */
.L_x_13327:
[----:B------:R-:W-:Y:S05]  /*8590*/  BSYNC B1 ;  /* 0x0000000000017941 */ /* 0x000fea0003800000 */
.L_x_13326:
        /* <DEDUP_REMOVED lines=17> */
.L_x_13329:
[----:B------:R-:W-:Y:S05]  /*86b0*/  BSYNC B1 ;  /* 0x0000000000017941 */ /* 0x000fea0003800000 */
.L_x_13328:
        /* <DEDUP_REMOVED lines=12> */
.L_x_13331:
[----:B------:R-:W-:Y:S05]  /*8780*/  BSYNC B1 ;  /* 0x0000000000017941 */ /* 0x000fea0003800000 */
.L_x_13330:
        /* <DEDUP_REMOVED lines=14> */
.L_x_13333:
[----:B------:R-:W-:Y:S05]  /*8870*/  BSYNC B1 ;  /* 0x0000000000017941 */ /* 0x000fea0003800000 */
.L_x_13332:
        /* <DEDUP_REMOVED lines=12> */
.L_x_13335:
[----:B------:R-:W-:Y:S05]  /*8940*/  BSYNC B1 ;  /* 0x0000000000017941 */ /* 0x000fea0003800000 */
.L_x_13334:
        /* <DEDUP_REMOVED lines=22> */
.L_x_13337:
[----:B------:R-:W-:Y:S05]  /*8ab0*/  BSYNC B1 ;  /* 0x0000000000017941 */ /* 0x000fea0003800000 */
.L_x_13336:
        /* <DEDUP_REMOVED lines=12> */
.L_x_13165:
[----:B------:R-:W-:Y:S05]  /*8b80*/  BSYNC B0 ;  /* 0x0000000000007941 */ /* 0x000fea0003800000 */
.L_x_13163:
        /* <DEDUP_REMOVED lines=332> */
.L_x_13169:
[----:B------:R-:W-:Y:S01]  /*a050*/  HFMA2.MMA R213, -RZ, RZ, 0, 5.9604644775390625e-08 ;  /* 0x00000001ffd57435 */ /* 0x000fe200000001ff */
[----:B------:R-:W-:Y:S01]  /*a060*/  BSSY B1, `(.L_x_13339) ;  /* 0x0000007000017945 */ /* 0x000fe20003800000 */
[----:B------:R-:W-:Y:S02]  /*a070*/  MOV R216, R214 ;  /* 0x000000d600d87202 */ /* 0x000fe40000000f00 */
[----:B-1----:R-:W-:Y:S02]  /*a080*/  MOV R199, 0x1f ;  /* 0x0000001f00c77802 */ /* 0x002fe40000000f00 */
[----:B------:R-:W-:-:S07]  /*a090*/  MOV R198, 0xffffffff ;  /* 0xffffffff00c67802 */ /* 0x000fce0000000f00 */
[----:B------:R-:W-:Y:S05]  /*a0a0*/  WARPSYNC.COLLECTIVE R198, `(.L_x_13340) ;  /* 0x00000000c6087348 */ /* 0x000fea0003c00000 */
[----:B------:R0:W1:Y:S02]  /*a0b0*/  SHFL.BFLY P0, R240, R216, R213, R199 ;  /* 0x0c0000d5d8f07389 */ /* 0x00006400000000c7 */
[----:B01----:R-:W-:Y:S01]  /*a0c0*/  ENDCOLLECTIVE ;  /* 0x000000000000791b */ /* 0x003fe20003800000 */
.L_x_13340:
[----:B------:R-:W-:Y:S05]  /*a0d0*/  BSYNC B1 ;  /* 0x0000000000017941 */ /* 0x000fea0003800000 */
.L_x_13339:
        /* <DEDUP_REMOVED lines=9> */
.L_x_13341:
        /* <DEDUP_REMOVED lines=8> */
.L_x_13342:
[----:B------:R-:W-:Y:S02]  /*a1f0*/  MOV R216, R212 ;  /* 0x000000d400d87202 */ /* 0x000fe40000000f00 */
[----:B------:R-:W-:-:S05]  /*a200*/  MOV R198, R240 ;  /* 0x000000f000c67202 */ /* 0x000fca0000000f00 */
[----:B------:R-:W-:Y:S01]  /*a210*/  FADD.FTZ R214, R214, R198 ;  /* 0x000000c6d6d67221 */ /* 0x000fe20000010000 */
[----:B------:R-:W-:-:S07]  /*a220*/  MOV R198, 0xffffffff ;  /* 0xffffffff00c67802 */ /* 0x000fce0000000f00 */
[----:B------:R-:W-:Y:S05]  /*a230*/  WARPSYNC.COLLECTIVE R198, `(.L_x_13343) ;  /* 0x00000000c6087348 */ /* 0x000fea0003c00000 */
[----:B------:R0:W1:Y:S02]  /*a240*/  SHFL.BFLY P0, R240, R216, R213, R199 ;  /* 0x0c0000d5d8f07389 */ /* 0x00006400000000c7 */
[----:B01----:R-:W-:Y:S01]  /*a250*/  ENDCOLLECTIVE ;  /* 0x000000000000791b */ /* 0x003fe20003800000 */
.L_x_13343:
        /* <DEDUP_REMOVED lines=8> */
.L_x_13344:
[----:B------:R-:W-:Y:S02]  /*a2e0*/  MOV R216, R212 ;  /* 0x000000d400d87202 */ /* 0x000fe40000000f00 */
[----:B------:R-:W-:-:S05]  /*a2f0*/  MOV R198, R240 ;  /* 0x000000f000c67202 */ /* 0x000fca0000000f00 */
[----:B------:R-:W-:Y:S01]  /*a300*/  FADD.FTZ R214, R214, R198 ;  /* 0x000000c6d6d67221 */ /* 0x000fe20000010000 */
[----:B------:R-:W-:-:S07]  /*a310*/  MOV R198, 0xffffffff ;  /* 0xffffffff00c67802 */ /* 0x000fce0000000f00 */
[----:B------:R-:W-:Y:S05]  /*a320*/  WARPSYNC.COLLECTIVE R198, `(.L_x_13345) ;  /* 0x00000000c6087348 */ /* 0x000fea0003c00000 */
[----:B------:R0:W1:Y:S02]  /*a330*/  SHFL.BFLY P0, R240, R216, R213, R199 ;  /* 0x0c0000d5d8f07389 */ /* 0x00006400000000c7 */
[----:B01----:R-:W-:Y:S01]  /*a340*/  ENDCOLLECTIVE ;  /* 0x000000000000791b */ /* 0x003fe20003800000 */
.L_x_13345:
        /* <DEDUP_REMOVED lines=8> */
.L_x_13346:
[----:B------:R-:W-:Y:S02]  /*a3d0*/  MOV R216, R212 ;  /* 0x000000d400d87202 */ /* 0x000fe40000000f00 */
[----:B------:R-:W-:-:S05]  /*a3e0*/  MOV R198, R240 ;  /* 0x000000f000c67202 */ /* 0x000fca0000000f00 */
[----:B------:R-:W-:Y:S01]  /*a3f0*/  FADD.FTZ R214, R214, R198 ;  /* 0x000000c6d6d67221 */ /* 0x000fe20000010000 */
[----:B------:R-:W-:-:S07]  /*a400*/  MOV R198, 0xffffffff ;  /* 0xffffffff00c67802 */ /* 0x000fce0000000f00 */
[----:B------:R-:W-:Y:S05]  /*a410*/  WARPSYNC.COLLECTIVE R198, `(.L_x_13347) ;  /* 0x00000000c6087348 */ /* 0x000fea0003c00000 */
[----:B------:R0:W1:Y:S02]  /*a420*/  SHFL.BFLY P0, R240, R216, R213, R199 ;  /* 0x0c0000d5d8f07389 */ /* 0x00006400000000c7 */
[----:B01----:R-:W-:Y:S01]  /*a430*/  ENDCOLLECTIVE ;  /* 0x000000000000791b */ /* 0x003fe20003800000 */
.L_x_13347:
        /* <DEDUP_REMOVED lines=8> */
.L_x_13348:
[----:B------:R-:W-:Y:S02]  /*a4c0*/  MOV R216, R212 ;  /* 0x000000d400d87202 */ /* 0x000fe40000000f00 */
[----:B------:R-:W-:-:S07]  /*a4d0*/  MOV R215, R240 ;  /* 0x000000f000d77202 */ /* 0x000fce0000000f00 */
[----:B------:R-:W-:Y:S05]  /*a4e0*/  WARPSYNC.COLLECTIVE R198, `(.L_x_13349) ;  /* 0x00000000c6087348 */ /* 0x000fea0003c00000 */
[----:B------:R0:W1:Y:S02]  /*a4f0*/  SHFL.BFLY P0, R240, R216, R213, R199 ;  /* 0x0c0000d5d8f07389 */ /* 0x00006400000000c7 */
[----:B01----:R-:W-:Y:S01]  /*a500*/  ENDCOLLECTIVE ;  /* 0x000000000000791b */ /* 0x003fe20003800000 */
.L_x_13349:
[----:B------:R-:W-:Y:S01]  /*a510*/  MOV R213, R240 ;  /* 0x000000f000d57202 */ /* 0x000fe20000000f00 */
[----:B------:R-:W-:Y:S06]  /*a520*/  BRA `(.L_x_13350) ;  /* 0xffffff9000247947 */ /* 0x000fec000383ffff */
.L_x_13351:
        /* <DEDUP_REMOVED lines=13> */
.L_x_17021:


//--------------------- .text._ZN10layer_norm13ln_bwd_kernelINS_13Kernel_traitsI6__halfffffjLj1280ELj1ELj4ELj1ELj16ENS_18Kernel_traits_baseILj1280ES2_ffffjLj128EEEEELb0ELb0ELb0ELb0EEEvNS_9BwdParamsE --------------------------
	.section	.text._ZN10layer_norm13ln_bwd_kernelINS_13Kernel_traitsI6__halfffffjLj1280ELj1ELj4ELj1ELj16ENS_18Kernel_traits_baseILj1280ES2_ffffjLj128EEEEELb0ELb0ELb0ELb0EEEvNS_9BwdParamsE,"ax",@progbits
	.align	128
        .global         _ZN10layer_norm13ln_bwd_kernelINS_13Kernel_traitsI6__halfffffjLj1280ELj1ELj4ELj1ELj16ENS_18Kernel_traits_baseILj1280ES2_ffffjLj128EEEEELb0ELb0ELb0ELb0EEEvNS_9BwdParamsE
        .type           _ZN10layer_norm13ln_bwd_kernelINS_13Kernel_traitsI6__halfffffjLj1280ELj1ELj4ELj1ELj16ENS_18Kernel_traits_baseILj1280ES2_ffffjLj128EEEEELb0ELb0ELb0ELb0EEEvNS_9BwdParamsE,@function
        .size           _ZN10layer_norm13ln_bwd_kernelINS_13Kernel_traitsI6__halfffffjLj1280ELj1ELj4ELj1ELj16ENS_18Kernel_traits_baseILj1280ES2_ffffjLj128EEEEELb0ELb0ELb0ELb0EEEvNS_9BwdParamsE,(.L_x_17022 - _ZN10layer_norm13ln_bwd_kernelINS_13Kernel_traitsI6__halfffffjLj1280ELj1ELj4ELj1ELj16ENS_18Kernel_traits_baseILj1280ES2_ffffjLj128EEEEELb0ELb0ELb0ELb0EEEvNS_9BwdParamsE)
        .other          _ZN10layer_norm13ln_bwd_kernelINS_13Kernel_traitsI6__halfffffjLj1280ELj1ELj4ELj1ELj16ENS_18Kernel_traits_baseILj1280ES2_ffffjLj128EEEEELb0ELb0ELb0ELb0EEEvNS_9BwdParamsE,@"STO_CUDA_ENTRY STV_DEFAULT"
_ZN10layer_norm13ln_bwd_kernelINS_13Kernel_traitsI6__halfffffjLj1280ELj1ELj4ELj1ELj16ENS_18Kernel_traits_baseILj1280ES2_ffffjLj128EEEEELb0ELb0ELb0ELb0EEEvNS_9BwdParamsE:
.text._ZN10layer_norm13ln_bwd_kernelINS_13Kernel_traitsI6__halfffffjLj1280ELj1ELj4ELj1ELj16ENS_18Kernel_traits_baseILj1280ES2_ffffjLj128EEEEELb0ELb0ELb0ELb0EEEvNS_9BwdParamsE:
        /* <DEDUP_REMOVED lines=23> */
[----:B------:R-:W-:Y:S02]  /*0170*/  ISETP.GE.U32.AND P5, PT, R0, 0xa0, PT ;  /* 0x000000a00000780c */ /* 0x000fe40003fa6070 */
[----:B------:R-:W-:-:S02]  /*0180*/  P2R R46, PR, RZ, 0x40 ;  /* 0x00000040ff2e7803 */ /* 0x000fc40000000000 */
[C---:B------:R-:W-:Y:S01]  /*0190*/  ISETP.GE.U32.AND P0, PT, R0.reuse, 0xc0, PT ;  /* 0x000000c00000780c */ /* 0x040fe20003f06070 */
[----:B------:R-:W0:Y:S01]  /*01a0*/  @P4 LDC.64 R4, c[0x0][0x260] ;  /* 0x00009800ff044b82 */ /* 0x000e220000000a00 */
[----:B------:R-:W-:Y:S02]  /*01b0*/  @P4 LOP3.LUT R3, R3, 0x10, RZ, 0xfc, !PT ;  /* 0x0000001003034812 */ /* 0x000fe400078efcff */
[----:B------:R-:W-:Y:S02]  /*01c0*/  ISETP.GE.U32.AND P1, PT, R0, 0xe0, PT ;  /* 0x000000e00000780c */ /* 0x000fe40003f26070 */
[----:B------:R-:W-:-:S03]  /*01d0*/  LOP3.LUT R3, R3, 0xfffffff7, RZ, 0xc0, !PT ;  /* 0xfffffff703037812 */ /* 0x000fc600078ec0ff */
[----:B------:R-:W1:Y:S01]  /*01e0*/  @P3 LDC.64 R24, c[0x0][0x260] ;  /* 0x00009800ff183b82 */ /* 0x000e620000000a00 */
[----:B------:R-:W-:-:S04]  /*01f0*/  @P3 LOP3.LUT R3, R3, 0x8, RZ, 0xfc, !PT ;  /* 0x0000000803033812 */ /* 0x000fc800078efcff */
[----:B------:R-:W-:-:S03]  /*0200*/  LOP3.LUT R3, R3, 0xfffffffb, RZ, 0xc0, !PT ;  /* 0xfffffffb03037812 */ /* 0x000fc600078ec0ff */
[----:B------:R-:W2:Y:S01]  /*0210*/  @P2 LDC.64 R30, c[0x0][0x260] ;  /* 0x00009800ff1e2b82 */ /* 0x000ea20000000a00 */
[----:B------:R-:W-:-:S04]  /*0220*/  @P2 LOP3.LUT R3, R3, 0x4, RZ, 0xfc, !PT ;  /* 0x0000000403032812 */ /* 0x000fc800078efcff */
[----:B------:R-:W-:-:S03]  /*0230*/  LOP3.LUT R3, R3, 0xfffffffd, RZ, 0xc0, !PT ;  /* 0xfffffffd03037812 */ /* 0x000fc600078ec0ff */
[----:B------:R-:W3:Y:S01]  /*0240*/  @P6 LDC.64 R32, c[0x0][0x260] ;  /* 0x00009800ff206b82 */ /* 0x000ee20000000a00 */
[C---:B0-----:R-:W-:Y:S01]  /*0250*/  @P4 IMAD.WIDE.U32 R4, R45.reuse, 0x8, R4 ;  /* 0x000000082d044825 */ /* 0x041fe200078e0004 */
[----:B------:R-:W-:Y:S02]  /*0260*/  @P4 LOP3.LUT R45, R45, 0x20, RZ, 0xfc, !PT ;  /* 0x000000202d2d4812 */ /* 0x000fe400078efcff */
[----:B------:R-:W-:Y:S02]  /*0270*/  @P6 LOP3.LUT R3, R3, 0x2, RZ, 0xfc, !PT ;  /* 0x0000000203036812 */ /* 0x000fe400078efcff */
[----:B------:R-:W-:Y:S01]  /*0280*/  ISETP.GE.U32.AND P4, PT, R0, 0x140, PT ;  /* 0x000001400000780c */ /* 0x000fe20003f86070 */
[C---:B-1----:R-:W-:Y:S01]  /*0290*/  @P3 IMAD.WIDE.U32 R28, R45.reuse, 0x8, R24 ;  /* 0x000000082d1c3825 */ /* 0x042fe200078e0018 */
[----:B------:R-:W-:Y:S01]  /*02a0*/  @P3 IADD3 R45, R45, 0x20, RZ ;  /* 0x000000202d2d3810 */ /* 0x000fe20007ffe0ff */
[----:B------:R-:W0:Y:S01]  /*02b0*/  @P5 LDC.64 R24, c[0x0][0x260] ;  /* 0x00009800ff185b82 */ /* 0x000e220000000a00 */
[----:B------:R-:W-:-:S02]  /*02c0*/  LOP3.LUT R3, R3, 0xfffffffe, RZ, 0xc0, !PT ;  /* 0xfffffffe03037812 */ /* 0x000fc400078ec0ff */
[C---:B------:R-:W-:Y:S02]  /*02d0*/  ISETP.GE.U32.AND P3, PT, R0.reuse, 0x120, PT ;  /* 0x000001200000780c */ /* 0x040fe40003f66070 */
[----:B------:R-:W-:Y:S01]  /*02e0*/  @P5 LOP3.LUT R3, R3, 0x1, RZ, 0xfc, !PT ;  /* 0x0000000103035812 */ /* 0x000fe200078efcff */
[C---:B--2---:R-:W-:Y:S01]  /*02f0*/  @P2 IMAD.WIDE.U32 R30, R45.reuse, 0x8, R30 ;  /* 0x000000082d1e2825 */ /* 0x044fe200078e001e */
[----:B------:R-:W-:Y:S01]  /*0300*/  @P2 IADD3 R45, R45, 0x20, RZ ;  /* 0x000000202d2d2810 */ /* 0x000fe20007ffe0ff */
[----:B------:R-:W1:Y:S01]  /*0310*/  @P0 LDC.64 R36, c[0x0][0x260] ;  /* 0x00009800ff240b82 */ /* 0x000e620000000a00 */
[----:B------:R-:W-:-:S03]  /*0320*/  ISETP.GE.U32.AND P2, PT, R0, 0x100, PT ;  /* 0x000001000000780c */ /* 0x000fc60003f46070 */
[C---:B---3--:R-:W-:Y:S01]  /*0330*/  @P6 IMAD.WIDE.U32 R32, R45.reuse, 0x8, R32 ;  /* 0x000000082d206825 */ /* 0x048fe200078e0020 */
[----:B------:R-:W-:-:S03]  /*0340*/  @P6 IADD3 R45, R45, 0x20, RZ ;  /* 0x000000202d2d6810 */ /* 0x000fc60007ffe0ff */
[----:B------:R-:W2:Y:S01]  /*0350*/  @P1 LDC.64 R38, c[0x0][0x260] ;  /* 0x00009800ff261b82 */ /* 0x000ea20000000a00 */
[----:B------:R-:W-:-:S04]  /*0360*/  LOP3.LUT P6, RZ, R3, 0x4, RZ, 0xc0, !PT ;  /* 0x0000000403ff7812 */ /* 0x000fc800078cc0ff */
[----:B------:R-:W-:Y:S02]  /*0370*/  P2R R44, PR, RZ, 0x40 ;  /* 0x00000040ff2c7803 */ /* 0x000fe40000000000 */
[----:B------:R-:W-:Y:S01]  /*0380*/  LOP3.LUT P6, RZ, R3, 0x8, RZ, 0xc0, !PT ;  /* 0x0000000803ff7812 */ /* 0x000fe200078cc0ff */
[----:B------:R-:W3:Y:S01]  /*0390*/  @P2 LDC.64 R40, c[0x0][0x260] ;  /* 0x00009800ff282b82 */ /* 0x000ee20000000a00 */
[C---:B0-----:R-:W-:Y:S01]  /*03a0*/  @P5 IMAD.WIDE.U32 R34, R45.reuse, 0x8, R24 ;  /* 0x000000082d225825 */ /* 0x041fe200078e0018 */
[----:B------:R-:W-:Y:S02]  /*03b0*/  @P5 IADD3 R45, R45, 0x20, RZ ;  /* 0x000000202d2d5810 */ /* 0x000fe40007ffe0ff */
[----:B------:R-:W-:Y:S02]  /*03c0*/  P2R R2, PR, RZ, 0x40 ;  /* 0x00000040ff027803 */ /* 0x000fe40000000000 */
[----:B------:R-:W-:Y:S01]  /*03d0*/  LOP3.LUT P6, RZ, R3, 0x10, RZ, 0xc0, !PT ;  /* 0x0000001003ff7812 */ /* 0x000fe200078cc0ff */
[----:B------:R-:W5:Y:S01]  /*03e0*/  @P5 LDG.E.64 R14, desc[UR4][R34.64] ;  /* 0x00000004220e5981 */ /* 0x000f62000c1e1b00 */
[----:B------:R-:W0:Y:S01]  /*03f0*/  @P3 LDC.64 R42, c[0x0][0x260] ;  /* 0x00009800ff2a3b82 */ /* 0x000e220000000a00 */
[C---:B-1----:R-:W-:Y:S01]  /*0400*/  @P0 IMAD.WIDE.U32 R36, R45.reuse, 0x8, R36 ;  /* 0x000000082d240825 */ /* 0x042fe200078e0024 */
[----:B------:R-:W-:-:S02]  /*0410*/  @P0 IADD3 R45, R45, 0x20, RZ ;  /* 0x000000202d2d0810 */ /* 0x000fc40007ffe0ff */
[----:B------:R-:W-:Y:S02]  /*0420*/  SHF.R.U32.HI R0, RZ, 0x5, R47 ;  /* 0x00000005ff007819 */ /* 0x000fe4000001162f */
[----:B------:R-:W5:Y:S01]  /*0430*/  @P0 LDG.E.64 R16, desc[UR4][R36.64] ;  /* 0x0000000424100981 */ /* 0x000f62000c1e1b00 */
[----:B------:R-:W-:Y:S01]  /*0440*/  LOP3.LUT R3, R3, 0xffffffdf, RZ, 0xc0, !PT ;  /* 0xffffffdf03037812 */ /* 0x000fe200078ec0ff */
[C---:B--2---:R-:W-:Y:S01]  /*0450*/  @P1 IMAD.WIDE.U32 R38, R45.reuse, 0x8, R38 ;  /* 0x000000082d261825 */ /* 0x044fe200078e0026 */
[----:B------:R-:W-:Y:S01]  /*0460*/  @P1 IADD3 R45, R45, 0x20, RZ ;  /* 0x000000202d2d1810 */ /* 0x000fe20007ffe0ff */
[----:B------:R-:W1:Y:S01]  /*0470*/  @P4 LDC.64 R24, c[0x0][0x260] ;  /* 0x00009800ff184b82 */ /* 0x000e620000000a00 */
[----:B------:R2:W5:Y:S01]  /*0480*/  @P6 LDG.E.64 R6, desc[UR4][R4.64] ;  /* 0x0000000404066981 */ /* 0x000562000c1e1b00 */
[----:B------:R-:W-:Y:S02]  /*0490*/  ISETP.NE.AND P6, PT, R2, RZ, PT ;  /* 0x000000ff0200720c */ /* 0x000fe40003fc5270 */
[----:B------:R-:W-:Y:S01]  /*04a0*/  @P4 LOP3.LUT R3, R3, 0x20, RZ, 0xfc, !PT ;  /* 0x0000002003034812 */ /* 0x000fe200078efcff */
[----:B------:R4:W5:Y:S01]  /*04b0*/  @P1 LDG.E.64 R18, desc[UR4][R38.64] ;  /* 0x0000000426121981 */ /* 0x000962000c1e1b00 */
[C---:B---3--:R-:W-:Y:S01]  /*04c0*/  @P2 IMAD.WIDE.U32 R40, R45.reuse, 0x8, R40 ;  /* 0x000000082d282825 */ /* 0x048fe200078e0028 */
[----:B------:R-:W-:-:S04]  /*04d0*/  @P2 IADD3 R45, R45, 0x20, RZ ;  /* 0x000000202d2d2810 */ /* 0x000fc80007ffe0ff */
[----:B------:R4:W5:Y:S04]  /*04e0*/  @P2 LDG.E.64 R20, desc[UR4][R40.64] ;  /* 0x0000000428142981 */ /* 0x000968000c1e1b00 */
[----:B------:R4:W5:Y:S01]  /*04f0*/  @P6 LDG.E.64 R8, desc[UR4][R28.64] ;  /* 0x000000041c086981 */ /* 0x000962000c1e1b00 */
[----:B------:R-:W-:Y:S01]  /*0500*/  ISETP.NE.AND P6, PT, R44, RZ, PT ;  /* 0x000000ff2c00720c */ /* 0x000fe20003fc5270 */
[----:B0-----:R-:W-:-:S05]  /*0510*/  @P3 IMAD.WIDE.U32 R42, R45, 0x8, R42 ;  /* 0x000000082d2a3825 */ /* 0x001fca00078e002a */
[----:B------:R4:W5:Y:S07]  /*0520*/  @P3 LDG.E.64 R22, desc[UR4][R42.64] ;  /* 0x000000042a163981 */ /* 0x00096e000c1e1b00 */
[----:B------:R4:W5:Y:S01]  /*0530*/  @P6 LDG.E.64 R10, desc[UR4][R30.64] ;  /* 0x000000041e0a6981 */ /* 0x000962000c1e1b00 */
[----:B------:R-:W-:-:S13]  /*0540*/  ISETP.NE.AND P6, PT, R46, RZ, PT ;  /* 0x000000ff2e00720c */ /* 0x000fda0003fc5270 */
[----:B------:R4:W5:Y:S01]  /*0550*/  @P6 LDG.E.64 R12, desc[UR4][R32.64] ;  /* 0x00000004200c6981 */ /* 0x000962000c1e1b00 */
[----:B--2---:R-:W0:Y:S01]  /*0560*/  S2R R5, SR_CTAID.X ;  /* 0x0000000000057919 */ /* 0x004e220000002500 */
[----:B------:R-:W-:-:S05]  /*0570*/  @P3 IADD3 R45, R45, 0x20, RZ ;  /* 0x000000202d2d3810 */ /* 0x000fca0007ffe0ff */
[----:B-1----:R-:W-:-:S05]  /*0580*/  @P4 IMAD.WIDE.U32 R24, R45, 0x8, R24 ;  /* 0x000000082d184825 */ /* 0x002fca00078e0018 */
[----:B------:R4:W5:Y:S01]  /*0590*/  @P4 LDG.E.64 R26, desc[UR4][R24.64] ;  /* 0x00000004181a4981 */ /* 0x000962000c1e1b00 */
[----:B------:R-:W-:Y:S01]  /*05a0*/  BSSY B0, `(.L_x_13352) ;  /* 0x000042e000007945 */ /* 0x000fe20003800000 */
        /* <DEDUP_REMOVED lines=42> */
[----:B----4-:R-:W-:Y:S06]  /*0850*/  @P4 BRA `(.L_x_13353) ;  /* 0x0000004000084947 */ /* 0x010fec0003800000 */
[----:B-----5:R-:W-:Y:S01]  /*0860*/  MOV R0, R6 ;  /* 0x0000000600007202 */ /* 0x020fe20000000f00 */
[----:B------:R-:W-:Y:S01]  /*0870*/  ULDC.64 UR6, c[0x0][0x270] ;  /* 0x00009c0000067ab9 */ /* 0x000fe20000000a00 */
[----:B------:R-:W-:Y:S01]  /*0880*/  SHF.R.U64 R29, R6, 0x10, R7 ;  /* 0x00000010061d7819 */ /* 0x000fe20000001207 */
[----:B------:R-:W-:Y:S01]  /*0890*/  HFMA2.MMA R133, -RZ, RZ, 0, 0 ;  /* 0x00000000ff857435 */ /* 0x000fe200000001ff */
[----:B------:R-:W-:Y:S02]  /*08a0*/  MOV R5, R8 ;  /* 0x0000000800057202 */ /* 0x000fe40000000f00 */
[--C-:B------:R-:W-:Y:S02]  /*08b0*/  SHF.R.U64 R25, R8, 0x10, R9.reuse ;  /* 0x0000001008197819 */ /* 0x100fe40000001209 */
[----:B------:R-:W-:Y:S02]  /*08c0*/  MOV R6, R9 ;  /* 0x0000000900067202 */ /* 0x000fe40000000f00 */
[----:B------:R-:W-:-:S02]  /*08d0*/  SHF.R.U32.HI R24, RZ, 0x10, R9 ;  /* 0x00000010ff187819 */ /* 0x000fc40000011609 */
[--C-:B------:R-:W-:Y:S02]  /*08e0*/  SHF.R.U64 R9, R10, 0x10, R11.reuse ;  /* 0x000000100a097819 */ /* 0x100fe4000000120b */
[----:B------:R-:W-:Y:S02]  /*08f0*/  MOV R8, R11 ;  /* 0x0000000b00087202 */ /* 0x000fe40000000f00 */
[----:B------:R-:W-:Y:S01]  /*0900*/  SHF.R.U32.HI R252, RZ, 0x10, R11 ;  /* 0x00000010fffc7819 */ /* 0x000fe2000001160b */
[----:B------:R-:W-:Y:S01]  /*0910*/  HADD2.F32 R11, -RZ, R0.H0_H0 ;  /* 0x20000000ff0b7230 */ /* 0x000fe20000004100 */
[----:B------:R-:W-:Y:S01]  /*0920*/  MOV R4, R7 ;  /* 0x0000000700047202 */ /* 0x000fe20000000f00 */
[----:B------:R-:W-:Y:S01]  /*0930*/  HADD2.F32 R0, -RZ, R29.H0_H0 ;  /* 0x2000001dff007230 */ /* 0x000fe20000004100 */
[----:B------:R-:W-:Y:S01]  /*0940*/  SHF.R.U32.HI R28, RZ, 0x10, R7 ;  /* 0x00000010ff1c7819 */ /* 0x000fe20000011607 */
[----:B------:R-:W-:Y:S01]  /*0950*/  HADD2.F32 R252, -RZ, R252.H0_H0 ;  /* 0x200000fcfffc7230 */ /* 0x000fe20000004100 */
[----:B------:R-:W-:Y:S01]  /*0960*/  MOV R7, R10 ;  /* 0x0000000a00077202 */ /* 0x000fe20000000f00 */
[----:B------:R-:W-:Y:S01]  /*0970*/  HADD2.F32 R10, -RZ, R4.H0_H0 ;  /* 0x20000004ff0a7230 */ /* 0x000fe20000004100 */
[----:B------:R-:W-:Y:S01]  /*0980*/  STL [R1+0x28], R11 ;  /* 0x0000280b01007387 */ /* 0x000fe20000100800 */
[----:B------:R-:W-:Y:S01]  /*0990*/  HADD2.F32 R4, -RZ, R28.H0_H0 ;  /* 0x2000001cff047230 */ /* 0x000fe20000004100 */
[----:B------:R-:W-:-:S02]  /*09a0*/  MOV R251, R12 ;  /* 0x0000000c00fb7202 */ /* 0x000fc40000000f00 */
[----:B------:R0:W-:Y:S01]  /*09b0*/  STL [R1+0x24], R0 ;  /* 0x0000240001007387 */ /* 0x0001e20000100800 */
[--C-:B------:R-:W-:Y:S02]  /*09c0*/  SHF.R.U64 R250, R12, 0x10, R13.reuse ;  /* 0x000000100cfa7819 */ /* 0x100fe4000000120d */
[----:B------:R-:W-:Y:S01]  /*09d0*/  MOV R249, R13 ;  /* 0x0000000d00f97202 */ /* 0x000fe20000000f00 */
[----:B------:R-:W-:Y:S01]  /*09e0*/  STL [R1+0x20], R10 ;  /* 0x0000200a01007387 */ /* 0x000fe20000100800 */
[----:B------:R-:W-:Y:S01]  /*09f0*/  SHF.R.U32.HI R248, RZ, 0x10, R13 ;  /* 0x00000010fff87819 */ /* 0x000fe2000001160d */
[----:B------:R-:W-:Y:S01]  /*0a00*/  HADD2.F32 R251, -RZ, R251.H0_H0 ;  /* 0x200000fbfffb7230 */ /* 0x000fe20000004100 */
[----:B------:R-:W-:Y:S01]  /*0a10*/  MOV R247, R14 ;  /* 0x0000000e00f77202 */ /* 0x000fe20000000f00 */
[----:B------:R1:W-:Y:S01]  /*0a20*/  STL [R1+0x1c], R4 ;  /* 0x00001c0401007387 */ /* 0x0003e20000100800 */
[--C-:B------:R-:W-:Y:S01]  /*0a30*/  SHF.R.U64 R246, R14, 0x10, R15.reuse ;  /* 0x000000100ef67819 */ /* 0x100fe2000000120f */
[----:B0-----:R-:W-:Y:S01]  /*0a40*/  HADD2.F32 R0, -RZ, R5.H0_H0 ;  /* 0x20000005ff007230 */ /* 0x001fe20000004100 */
[----:B------:R-:W-:Y:S01]  /*0a50*/  MOV R245, R15 ;  /* 0x0000000f00f57202 */ /* 0x000fe20000000f00 */
[----:B------:R-:W-:Y:S01]  /*0a60*/  HADD2.F32 R5, -RZ, R25.H0_H0 ;  /* 0x20000019ff057230 */ /* 0x000fe20000004100 */
[----:B------:R-:W-:Y:S01]  /*0a70*/  SHF.R.U32.HI R244, RZ, 0x10, R15 ;  /* 0x00000010fff47819 */ /* 0x000fe2000001160f */
[----:B------:R-:W-:Y:S01]  /*0a80*/  HADD2.F32 R250, -RZ, R250.H0_H0 ;  /* 0x200000fafffa7230 */ /* 0x000fe20000004100 */
[----:B------:R0:W-:Y:S01]  /*0a90*/  STL [R1+0x18], R0 ;  /* 0x0000180001007387 */ /* 0x0001e20000100800 */
[----:B------:R-:W-:Y:S01]  /*0aa0*/  MOV R243, R16 ;  /* 0x0000001000f37202 */ /* 0x000fe20000000f00 */
[----:B------:R-:W-:Y:S01]  /*0ab0*/  HADD2.F32 R249, -RZ, R249.H0_H0 ;  /* 0x200000f9fff97230 */ /* 0x000fe20000004100 */
[--C-:B------:R-:W-:Y:S01]  /*0ac0*/  SHF.R.U64 R242, R16, 0x10, R17.reuse ;  /* 0x0000001010f27819 */ /* 0x100fe20000001211 */
[----:B-1----:R-:W-:Y:S01]  /*0ad0*/  HADD2.F32 R4, -RZ, R6.H0_H0 ;  /* 0x20000006ff047230 */ /* 0x002fe20000004100 */
[----:B------:R1:W-:Y:S01]  /*0ae0*/  STL [R1+0x14], R5 ;  /* 0x0000140501007387 */ /* 0x0003e20000100800 */
[----:B------:R-:W-:Y:S01]  /*0af0*/  MOV R241, R17 ;  /* 0x0000001100f17202 */ /* 0x000fe20000000f00 */
[----:B------:R-:W-:Y:S01]  /*0b00*/  HADD2.F32 R248, -RZ, R248.H0_H0 ;  /* 0x200000f8fff87230 */ /* 0x000fe20000004100 */
[----:B------:R-:W-:Y:S01]  /*0b10*/  SHF.R.U32.HI R240, RZ, 0x10, R17 ;  /* 0x00000010fff07819 */ /* 0x000fe20000011611 */
[----:B------:R2:W-:Y:S01]  /*0b20*/  STL [R1+0x10], R4 ;  /* 0x0000100401007387 */ /* 0x0005e20000100800 */
[----:B0-----:R-:W-:Y:S01]  /*0b30*/  HADD2.F32 R0, -RZ, R24.H0_H0 ;  /* 0x20000018ff007230 */ /* 0x001fe20000004100 */
[----:B------:R-:W-:Y:S01]  /*0b40*/  MOV R239, R18 ;  /* 0x0000001200ef7202 */ /* 0x000fe20000000f00 */
[----:B------:R-:W-:Y:S01]  /*0b50*/  HADD2.F32 R247, -RZ, R247.H0_H0 ;  /* 0x200000f7fff77230 */ /* 0x000fe20000004100 */
[--C-:B------:R-:W-:Y:S01]  /*0b60*/  SHF.R.U64 R238, R18, 0x10, R19.reuse ;  /* 0x0000001012ee7819 */ /* 0x100fe20000001213 */
[----:B------:R-:W-:Y:S01]  /*0b70*/  HADD2.F32 R246, -RZ, R246.H0_H0 ;  /* 0x200000f6fff67230 */ /* 0x000fe20000004100 */
[----:B------:R0:W-:Y:S01]  /*0b80*/  STL [R1+0xc], R0 ;  /* 0x00000c0001007387 */ /* 0x0001e20000100800 */
[----:B-1----:R-:W-:Y:S01]  /*0b90*/  HADD2.F32 R5, -RZ, R7.H0_H0 ;  /* 0x20000007ff057230 */ /* 0x002fe20000004100 */
[----:B------:R-:W-:Y:S01]  /*0ba0*/  MOV R237, R19 ;  /* 0x0000001300ed7202 */ /* 0x000fe20000000f00 */
[----:B------:R-:W-:Y:S01]  /*0bb0*/  HADD2.F32 R245, -RZ, R245.H0_H0 ;  /* 0x200000f5fff57230 */ /* 0x000fe20000004100 */
[----:B------:R-:W-:Y:S01]  /*0bc0*/  SHF.R.U32.HI R236, RZ, 0x10, R19 ;  /* 0x00000010ffec7819 */ /* 0x000fe20000011613 */
[----:B--2---:R-:W-:Y:S01]  /*0bd0*/  HADD2.F32 R4, -RZ, R9.H0_H0 ;  /* 0x20000009ff047230 */ /* 0x004fe20000004100 */
[----:B------:R1:W-:Y:S01]  /*0be0*/  STL [R1+0x8], R5 ;  /* 0x0000080501007387 */ /* 0x0003e20000100800 */
[----:B------:R-:W-:Y:S01]  /*0bf0*/  MOV R235, R20 ;  /* 0x0000001400eb7202 */ /* 0x000fe20000000f00 */
[----:B------:R-:W-:Y:S01]  /*0c00*/  HADD2.F32 R244, -RZ, R244.H0_H0 ;  /* 0x200000f4fff47230 */ /* 0x000fe20000004100 */
[--C-:B------:R-:W-:Y:S01]  /*0c10*/  SHF.R.U64 R234, R20, 0x10, R21.reuse ;  /* 0x0000001014ea7819 */ /* 0x100fe20000001215 */
[----:B0-----:R-:W-:Y:S01]  /*0c20*/  HADD2.F32 R0, -RZ, R8.H0_H0 ;  /* 0x20000008ff007230 */ /* 0x001fe20000004100 */
[----:B------:R1:W-:Y:S01]  /*0c30*/  STL [R1+0x4], R4 ;  /* 0x0000040401007387 */ /* 0x0003e20000100800 */
[----:B------:R-:W-:Y:S01]  /*0c40*/  MOV R233, R21 ;  /* 0x0000001500e97202 */ /* 0x000fe20000000f00 */
[----:B------:R-:W-:Y:S01]  /*0c50*/  HADD2.F32 R243, -RZ, R243.H0_H0 ;  /* 0x200000f3fff37230 */ /* 0x000fe20000004100 */
[----:B------:R-:W-:Y:S01]  /*0c60*/  SHF.R.U32.HI R232, RZ, 0x10, R21 ;  /* 0x00000010ffe87819 */ /* 0x000fe20000011615 */
[----:B------:R1:W-:Y:S01]  /*0c70*/  STL [R1], R0 ;  /* 0x0000000001007387 */ /* 0x0003e20000100800 */
[----:B------:R-:W-:Y:S01]  /*0c80*/  MOV R231, R22 ;  /* 0x0000001600e77202 */ /* 0x000fe20000000f00 */
[----:B------:R-:W-:Y:S01]  /*0c90*/  HADD2.F32 R242, -RZ, R242.H0_H0 ;  /* 0x200000f2fff27230 */ /* 0x000fe20000004100 */
[--C-:B------:R-:W-:Y:S01]  /*0ca0*/  SHF.R.U64 R230, R22, 0x10, R23.reuse ;  /* 0x0000001016e67819 */ /* 0x100fe20000001217 */
[----:B------:R-:W-:Y:S01]  /*0cb0*/  HADD2.F32 R241, -RZ, R241.H0_H0 ;  /* 0x200000f1fff17230 */ /* 0x000fe20000004100 */
[----:B------:R-:W-:Y:S01]  /*0cc0*/  MOV R229, R23 ;  /* 0x0000001700e57202 */ /* 0x000fe20000000f00 */
[----:B------:R-:W-:Y:S01]  /*0cd0*/  HADD2.F32 R240, -RZ, R240.H0_H0 ;  /* 0x200000f0fff07230 */ /* 0x000fe20000004100 */
[----:B------:R-:W-:Y:S01]  /*0ce0*/  SHF.R.U32.HI R228, RZ, 0x10, R23 ;  /* 0x00000010ffe47819 */ /* 0x000fe20000011617 */
[----:B------:R-:W-:Y:S01]  /*0cf0*/  HADD2.F32 R239, -RZ, R239.H0_H0 ;  /* 0x200000efffef7230 */ /* 0x000fe20000004100 */
        /* <DEDUP_REMOVED lines=8> */
[----:B------:R-:W-:Y:S01]  /*0d80*/  ISETP.NE.U32.AND P4, PT, RZ, UR6, PT ;  /* 0x00000006ff007c0c */ /* 0x000fe2000bf85070 */
[----:B------:R-:W-:-:S02]  /*0d90*/  HADD2.F32 R234, -RZ, R234.H0_H0 ;  /* 0x200000eaffea7230 */ /* 0x000fc40000004100 */
[----:B------:R-:W-:Y:S01]  /*0da0*/  HADD2.F32 R233, -RZ, R233.H0_H0 ;  /* 0x200000e9ffe97230 */ /* 0x000fe20000004100 */
[----:B------:R-:W-:Y:S01]  /*0db0*/  ISETP.NE.AND.EX P4, PT, RZ, UR7, PT, P4 ;  /* 0x00000007ff007c0c */ /* 0x000fe2000bf85340 */
[----:B------:R-:W-:Y:S02]  /*0dc0*/  HADD2.F32 R232, -RZ, R232.H0_H0 ;  /* 0x200000e8ffe87230 */ /* 0x000fe40000004100 */
[----:B------:R-:W-:Y:S02]  /*0dd0*/  HADD2.F32 R231, -RZ, R231.H0_H0 ;  /* 0x200000e7ffe77230 */ /* 0x000fe40000004100 */
[----:B------:R-:W-:Y:S02]  /*0de0*/  HADD2.F32 R230, -RZ, R230.H0_H0 ;  /* 0x200000e6ffe67230 */ /* 0x000fe40000004100 */
[----:B------:R-:W-:Y:S02]  /*0df0*/  HADD2.F32 R229, -RZ, R229.H0_H0 ;  /* 0x200000e5ffe57230 */ /* 0x000fe40000004100 */
[----:B------:R-:W-:-:S02]  /*0e00*/  HADD2.F32 R228, -RZ, R228.H0_H0 ;  /* 0x200000e4ffe47230 */ /* 0x000fc40000004100 */
[----:B------:R-:W-:Y:S02]  /*0e10*/  HADD2.F32 R227, -RZ, R227.H0_H0 ;  /* 0x200000e3ffe37230 */ /* 0x000fe40000004100 */
[----:B------:R-:W-:Y:S02]  /*0e20*/  HADD2.F32 R226, -RZ, R226.H0_H0 ;  /* 0x200000e2ffe27230 */ /* 0x000fe40000004100 */
[----:B------:R-:W-:Y:S02]  /*0e30*/  HADD2.F32 R225, -RZ, R225.H0_H0 ;  /* 0x200000e1ffe17230 */ /* 0x000fe40000004100 */
[----:B-1----:R-:W-:-:S07]  /*0e40*/  HADD2.F32 R224, -RZ, R224.H0_H0 ;  /* 0x200000e0ffe07230 */ /* 0x002fce0000004100 */
.L_x_13395:
[----:B---34-:R-:W0:Y:S01]  /*0e50*/  LDC.64 R158, c[0x0][0x250] ;  /* 0x00009400ff9e7b82 */ /* 0x018e220000000a00 */
[----:B------:R-:W-:Y:S02]  /*0e60*/  SHF.R.S32.HI R4, RZ, 0x1f, R2 ;  /* 0x0000001fff047819 */ /* 0x000fe40000011402 */
[----:B------:R-:W-:Y:S02]  /*0e70*/  MOV R5, 0x3f800000 ;  /* 0x3f80000000057802 */ /* 0x000fe40000000f00 */
[----:B------:R-:W-:-:S03]  /*0e80*/  LOP3.LUT P6, RZ, R3, 0x10, RZ, 0xc0, !PT ;  /* 0x0000001003ff7812 */ /* 0x000fc600078cc0ff */
[----:B-1----:R-:W1:Y:S01]  /*0e90*/  @P4 LDC.64 R156, c[0x0][0x270] ;  /* 0x00009c00ff9c4b82 */ /* 0x002e620000000a00 */
[----:B0-----:R-:W-:-:S05]  /*0ea0*/  IMAD.WIDE R158, R2, 0x4, R158 ;  /* 0x00000004029e7825 */ /* 0x001fca00078e029e */
[----:B--2---:R-:W5:Y:S01]  /*0eb0*/  LDG.E R188, desc[UR4][R158.64] ;  /* 0x000000049ebc7981 */ /* 0x004f62000c1e1900 */
[----:B-1----:R-:W-:-:S04]  /*0ec0*/  @P4 LEA R156, P5, R2, R156, 0x2 ;  /* 0x0000009c029c4211 */ /* 0x002fc800078a10ff */
[----:B------:R-:W-:Y:S01]  /*0ed0*/  @P4 LEA.HI.X R157, R2, R157, R4, 0x2, P5 ;  /* 0x0000009d029d4211 */ /* 0x000fe200028f1404 */
[----:B------:R-:W0:Y:S04]  /*0ee0*/  S2R R160, SR_TID.X ;  /* 0x0000000000a07919 */ /* 0x000e280000002100 */
[----:B------:R1:W5:Y:S02]  /*0ef0*/  @P4 LDG.E R5, desc[UR4][R156.64] ;  /* 0x000000049c054981 */ /* 0x000364000c1e1900 */
[----:B-1----:R-:W1:Y:S01]  /*0f00*/  LDC.64 R156, c[0x0][0x258] ;  /* 0x00009600ff9c7b82 */ /* 0x002e620000000a00 */
[----:B------:R-:W-:-:S05]  /*0f10*/  MOV R222, UR13 ;  /* 0x0000000d00de7c02 */ /* 0x000fca0008000f00 */
[C---:B------:R-:W-:Y:S01]  /*0f20*/  IMAD R4, R2.reuse, R222, RZ ;  /* 0x000000de02047224 */ /* 0x040fe200078e02ff */
[----:B------:R-:W-:Y:S01]  /*0f30*/  BSSY B1, `(.L_x_13354) ;  /* 0x0000039000017945 */ /* 0x000fe20003800000 */
[----:B-1----:R-:W-:-:S05]  /*0f40*/  IMAD.WIDE R156, R2, 0x4, R156 ;  /* 0x00000004029c7825 */ /* 0x002fca00078e029c */
[----:B------:R1:W5:Y:S01]  /*0f50*/  LDG.E R17, desc[UR4][R156.64] ;  /* 0x000000049c117981 */ /* 0x000362000c1e1900 */
[----:B0-----:R-:W-:Y:S02]  /*0f60*/  LOP3.LUT R223, R160, 0x1f, RZ, 0xc0, !PT ;  /* 0x0000001fa0df7812 */ /* 0x001fe400078ec0ff */
[----:B-1----:R-:W-:-:S04]  /*0f70*/  SHF.R.S32.HI R156, RZ, 0x1f, R4 ;  /* 0x0000001fff9c7819 */ /* 0x002fc80000011404 */
[----:B------:R-:W-:-:S04]  /*0f80*/  LEA.HI R4, R156, R4, RZ, 0x2 ;  /* 0x000000049c047211 */ /* 0x000fc800078f10ff */
[----:B------:R-:W-:Y:S02]  /*0f90*/  LEA.HI.SX32 R4, R4, R223, 0x1e ;  /* 0x000000df04047211 */ /* 0x000fe400078ff2ff */
[----:B------:R-:W-:Y:S02]  /*0fa0*/  CS2R R186, SRZ ;  /* 0x0000000000ba7805 */ /* 0x000fe4000001ff00 */
[----:B------:R-:W-:Y:S01]  /*0fb0*/  MOV R196, R4 ;  /* 0x0000000400c47202 */ /* 0x000fe20000000f00 */
[----:B------:R-:W-:Y:S06]  /*0fc0*/  @!P6 BRA `(.L_x_13355) ;  /* 0x0000000000bce947 */ /* 0x000fec0003800000 */
[----:B------:R-:W-:Y:S01]  /*0fd0*/  ISETP.NE.U32.AND P5, PT, RZ, UR8, PT ;  /* 0x00000008ff007c0c */ /* 0x000fe2000bfa5070 */
[----:B------:R-:W0:Y:S01]  /*0fe0*/  LDC.U8 R162, c[0x0][0x2a0] ;  /* 0x0000a800ffa27b82 */ /* 0x000e220000000000 */
        /* <DEDUP_REMOVED lines=8> */
[----:B------:R-:W-:-:S04]  /*1070*/  LEA R160, P5, R4, UR10, 0x4 ;  /* 0x0000000a04a07c11 */ /* 0x000fc8000f8a20ff */
[----:B------:R-:W-:Y:S02]  /*1080*/  LEA.HI.X R161, R4, UR11, RZ, 0x4, P5 ;  /* 0x0000000b04a17c11 */ /* 0x000fe4000a8f24ff */
[----:B0-----:R-:W-:Y:S01]  /*1090*/  ISETP.NE.AND P5, PT, R162, RZ, PT ;  /* 0x000000ffa200720c */ /* 0x001fe20003fa5270 */
[----:B-1----:R-:W0:Y:S03]  /*10a0*/  LDC.64 R156, c[0x0][0x2b8] ;  /* 0x0000ae00ff9c7b82 */ /* 0x002e260000000a00 */
[----:B------:R-:W2:Y:S01]  /*10b0*/  LDG.E.128 R160, desc[UR4][R160.64] ;  /* 0x00000004a0a07981 */ /* 0x000ea2000c1e1d00 */
[----:B0-----:R-:W-:-:S06]  /*10c0*/  IMAD.WIDE.U32 R156, R4, 0x10, R156 ;  /* 0x00000010049c7825 */ /* 0x001fcc00078e009c */
[----:B------:R-:W3:Y:S01]  /*10d0*/  LDG.E.128 R156, desc[UR4][R156.64] ;  /* 0x000000049c9c7981 */ /* 0x000ee2000c1e1d00 */
[----:B-----5:R-:W-:Y:S02]  /*10e0*/  FSEL R0, R188, RZ, !P5 ;  /* 0x000000ffbc007208 */ /* 0x020fe40006800000 */
[----:B------:R-:W-:-:S03]  /*10f0*/  IADD3 R196, R4, 0x20, RZ ;  /* 0x0000002004c47810 */ /* 0x000fc60007ffe0ff */
[C---:B--2---:R-:W-:Y:S01]  /*1100*/  FADD.FTZ R160, -R0.reuse, R160 ;  /* 0x000000a000a07221 */ /* 0x044fe20000010100 */
[C---:B------:R-:W-:Y:S01]  /*1110*/  FADD.FTZ R161, -R0.reuse, R161 ;  /* 0x000000a100a17221 */ /* 0x040fe20000010100 */
[C---:B------:R-:W-:Y:S01]  /*1120*/  FADD.FTZ R162, -R0.reuse, R162 ;  /* 0x000000a200a27221 */ /* 0x040fe20000010100 */
[----:B------:R-:W-:Y:S01]  /*1130*/  FADD.FTZ R163, -R0, R163 ;  /* 0x000000a300a37221 */ /* 0x000fe20000010100 */
[C---:B------:R-:W-:Y:S01]  /*1140*/  FMUL.FTZ R0, R17.reuse, R160 ;  /* 0x000000a011007220 */ /* 0x040fe20000410000 */
[C---:B------:R-:W-:Y:S01]  /*1150*/  FMUL.FTZ R221, R17.reuse, R161 ;  /* 0x000000a111dd7220 */ /* 0x040fe20000410000 */
[----:B------:R-:W-:Y:S01]  /*1160*/  FMUL.FTZ R204, R17, R162 ;  /* 0x000000a211cc7220 */ /* 0x000fe20000410000 */
[----:B---3--:R-:W-:Y:S01]  /*1170*/  FMUL.FTZ R21, R203, R156 ;  /* 0x0000009ccb157220 */ /* 0x008fe20000410000 */
[----:B------:R-:W-:Y:S01]  /*1180*/  FADD.FTZ R92, R92, R156 ;  /* 0x0000009c5c5c7221 */ /* 0x000fe20000010000 */
[----:B------:R-:W-:Y:S01]  /*1190*/  FFMA.FTZ R132, R156, R0, R132 ;  /* 0x000000009c847223 */ /* 0x000fe20000010084 */
[----:B------:R-:W-:Y:S01]  /*11a0*/  FADD.FTZ R93, R93, R157 ;  /* 0x0000009d5d5d7221 */ /* 0x000fe20000010000 */
[----:B------:R-:W-:Y:S01]  /*11b0*/  FFMA.FTZ R133, R157, R221, R133 ;  /* 0x000000dd9d857223 */ /* 0x000fe20000010085 */
[----:B------:R-:W-:Y:S01]  /*11c0*/  FMUL.FTZ R203, R169, R157 ;  /* 0x0000009da9cb7220 */ /* 0x000fe20000410000 */
[----:B------:R-:W-:Y:S01]  /*11d0*/  FADD.FTZ R157, RZ, R21 ;  /* 0x00000015ff9d7221 */ /* 0x000fe20000010000 */
[----:B------:R-:W-:Y:S01]  /*11e0*/  FFMA.FTZ R156, R0, R21, RZ ;  /* 0x00000015009c7223 */ /* 0x000fe200000100ff */
        /* <DEDUP_REMOVED lines=13> */
.L_x_13355:
[----:B------:R-:W-:Y:S05]  /*12c0*/  BSYNC B1 ;  /* 0x0000000000017941 */ /* 0x000fea0003800000 */
.L_x_13354:
[----:B------:R-:W-:Y:S01]  /*12d0*/  LOP3.LUT P5, RZ, R3, 0x8, RZ, 0xc0, !PT ;  /* 0x0000000803ff7812 */ /* 0x000fe200078ac0ff */
[----:B------:R-:W-:-:S12]  /*12e0*/  BSSY B1, `(.L_x_13356) ;  /* 0x0000031000017945 */ /* 0x000fd80003800000 */
[----:B------:R-:W-:Y:S05]  /*12f0*/  @!P5 BRA `(.L_x_13357) ;  /* 0x0000000000bcd947 */ /* 0x000fea0003800000 */
[----:B------:R-:W-:Y:S01]  /*1300*/  ISETP.NE.U32.AND P5, PT, RZ, UR8, PT ;  /* 0x00000008ff007c0c */ /* 0x000fe2000bfa5070 */
[----:B------:R-:W0:Y:S01]  /*1310*/  LDC.U8 R158, c[0x0][0x2a0] ;  /* 0x0000a800ff9e7b82 */ /* 0x000e220000000000 */
[----:B------:R-:W2:Y:S02]  /*1320*/  LDL R178, [R1+0x18] ;  /* 0x0000180001b27983 */ /* 0x000ea40000100800 */
[----:B------:R-:W-:Y:S02]  /*1330*/  ISETP.NE.AND.EX P5, PT, RZ, UR9, PT, P5 ;  /* 0x00000009ff007c0c */ /* 0x000fe4000bfa5350 */
[----:B------:R-:W3:Y:S03]  /*1340*/  LDL R167, [R1+0x14] ;  /* 0x0000140001a77983 */ /* 0x000ee60000100800 */
[----:B------:R-:W1:Y:S01]  /*1350*/  LDC.64 R160, c[0x0][0x2b8] ;  /* 0x0000ae00ffa07b82 */ /* 0x000e620000000a00 */
[----:B------:R-:W4:Y:S07]  /*1360*/  LDL R166, [R1+0x10] ;  /* 0x0000100001a67983 */ /* 0x000f2e0000100800 */
[----:B------:R-:W-:-:S04]  /*1370*/  @P5 LEA R156, P6, R196, UR8, 0x4 ;  /* 0x00000008c49c5c11 */ /* 0x000fc8000f8c20ff */
[----:B------:R-:W-:-:S05]  /*1380*/  @P5 LEA.HI.X R157, R196, UR9, RZ, 0x4, P6 ;  /* 0x00000009c49d5c11 */ /* 0x000fca000b0f24ff */
[----:B------:R0:W5:Y:S02]  /*1390*/  @P5 LDG.E.128 R48, desc[UR4][R156.64] ;  /* 0x000000049c305981 */ /* 0x000164000c1e1d00 */
[----:B0-----:R-:W-:-:S04]  /*13a0*/  LEA R156, P5, R196, UR10, 0x4 ;  /* 0x0000000ac49c7c11 */ /* 0x001fc8000f8a20ff */
[----:B------:R-:W-:Y:S02]  /*13b0*/  LEA.HI.X R157, R196, UR11, RZ, 0x4, P5 ;  /* 0x0000000bc49d7c11 */ /* 0x000fe4000a8f24ff */
[----:B------:R-:W-:-:S04]  /*13c0*/  ISETP.NE.AND P5, PT, R158, RZ, PT ;  /* 0x000000ff9e00720c */ /* 0x000fc80003fa5270 */
[----:B------:R-:W2:Y:S01]  /*13d0*/  LDG.E.128 R156, desc[UR4][R156.64] ;  /* 0x000000049c9c7981 */ /* 0x000ea2000c1e1d00 */
[----:B-1----:R-:W-:-:S06]  /*13e0*/  IMAD.WIDE.U32 R160, R196, 0x10, R160 ;  /* 0x00000010c4a07825 */ /* 0x002fcc00078e00a0 */
[----:B------:R-:W3:Y:S01]  /*13f0*/  LDG.E.128 R160, desc[UR4][R160.64] ;  /* 0x00000004a0a07981 */ /* 0x000ee2000c1e1d00 */
[----:B-----5:R-:W-:-:S05]  /*1400*/  FSEL R31, R188, RZ, !P5 ;  /* 0x000000ffbc1f7208 */ /* 0x020fca0006800000 */
[C---:B--2---:R-:W-:Y:S01]  /*1410*/  FADD.FTZ R156, -R31.reuse, R156 ;  /* 0x0000009c1f9c7221 */ /* 0x044fe20000010100 */
[C---:B------:R-:W-:Y:S01]  /*1420*/  FADD.FTZ R157, -R31.reuse, R157 ;  /* 0x0000009d1f9d7221 */ /* 0x040fe20000010100 */
[C---:B------:R-:W-:Y:S01]  /*1430*/  FADD.FTZ R158, -R31.reuse, R158 ;  /* 0x0000009e1f9e7221 */ /* 0x040fe20000010100 */
[----:B------:R-:W-:Y:S02]  /*1440*/  FADD.FTZ R159, -R31, R159 ;  /* 0x0000009f1f9f7221 */ /* 0x000fe40000010100 */
[----:B------:R-:W2:Y:S01]  /*1450*/  LDL R31, [R1+0xc] ;  /* 0x00000c00011f7983 */ /* 0x000ea20000100800 */
[C---:B------:R-:W-:Y:S01]  /*1460*/  FMUL.FTZ R220, R17.reuse, R156 ;  /* 0x0000009c11dc7220 */ /* 0x040fe20000410000 */
[----:B---3--:R-:W-:Y:S01]  /*1470*/  FMUL.FTZ R198, R178, R160 ;  /* 0x000000a0b2c67220 */ /* 0x008fe20000410000 */
[----:B------:R-:W-:Y:S01]  /*1480*/  FMUL.FTZ R219, R17, R157 ;  /* 0x0000009d11db7220 */ /* 0x000fe20000410000 */
[----:B------:R-:W-:Y:S02]  /*1490*/  FMUL.FTZ R178, R167, R161 ;  /* 0x000000a1a7b27220 */ /* 0x000fe40000410000 */
        /* <DEDUP_REMOVED lines=20> */
[----:B------:R-:W-:-:S07]  /*15e0*/  FFMA.FTZ R186, R166, R31, R186 ;  /* 0x0000001fa6ba7223 */ /* 0x000fce00000100ba */
.L_x_13357:
[----:B------:R-:W-:Y:S05]  /*15f0*/  BSYNC B1 ;  /* 0x0000000000017941 */ /* 0x000fea0003800000 */
.L_x_13356:
[----:B------:R-:W-:Y:S01]  /*1600*/  LOP3.LUT P5, RZ, R3, 0x4, RZ, 0xc0, !PT ;  /* 0x0000000403ff7812 */ /* 0x000fe200078ac0ff */
[----:B------:R-:W-:-:S12]  /*1610*/  BSSY B1, `(.L_x_13358) ;  /* 0x0000030000017945 */ /* 0x000fd80003800000 */
[----:B------:R-:W-:Y:S05]  /*1620*/  @!P5 BRA `(.L_x_13359) ;  /* 0x0000000000b8d947 */ /* 0x000fea0003800000 */
[----:B------:R-:W-:Y:S01]  /*1630*/  ISETP.NE.U32.AND P5, PT, RZ, UR8, PT ;  /* 0x00000008ff007c0c */ /* 0x000fe2000bfa5070 */
[----:B------:R-:W0:Y:S01]  /*1640*/  LDC.U8 R158, c[0x0][0x2a0] ;  /* 0x0000a800ff9e7b82 */ /* 0x000e220000000000 */
[----:B------:R-:W2:Y:S02]  /*1650*/  LDL R177, [R1+0x8] ;  /* 0x0000080001b17983 */ /* 0x000ea40000100800 */
[----:B------:R-:W-:Y:S02]  /*1660*/  ISETP.NE.AND.EX P5, PT, RZ, UR9, PT, P5 ;  /* 0x00000009ff007c0c */ /* 0x000fe4000bfa5350 */
[----:B------:R-:W3:Y:S04]  /*1670*/  LDL R165, [R1+0x4] ;  /* 0x0000040001a57983 */ /* 0x000ee80000100800 */
[----:B------:R-:W4:Y:S07]  /*1680*/  LDL R164, [R1] ;  /* 0x0000000001a47983 */ /* 0x000f2e0000100800 */
        /* <DEDUP_REMOVED lines=13> */
[----:B------:R-:W-:-:S03]  /*1760*/  FADD.FTZ R161, -R22, R161 ;  /* 0x000000a116a17221 */ /* 0x000fc60000010100 */
[C---:B------:R-:W-:Y:S01]  /*1770*/  FMUL.FTZ R218, R17.reuse, R160 ;  /* 0x000000a011da7220 */ /* 0x040fe20000410000 */
[C---:B------:R-:W-:Y:S01]  /*1780*/  FADD.FTZ R162, -R22.reuse, R162 ;  /* 0x000000a216a27221 */ /* 0x040fe20000010100 */
[C---:B------:R-:W-:Y:S01]  /*1790*/  FMUL.FTZ R217, R17.reuse, R161 ;  /* 0x000000a111d97220 */ /* 0x040fe20000410000 */
[----:B------:R-:W-:Y:S02]  /*17a0*/  FADD.FTZ R22, -R22, R163 ;  /* 0x000000a316167221 */ /* 0x000fe40000010100 */
[C---:B------:R-:W-:Y:S02]  /*17b0*/  FMUL.FTZ R194, R17.reuse, R162 ;  /* 0x000000a211c27220 */ /* 0x040fe40000410000 */
[----:B------:R-:W-:Y:S01]  /*17c0*/  FMUL.FTZ R22, R17, R22 ;  /* 0x0000001611167220 */ /* 0x000fe20000410000 */
[----:B---3--:R-:W-:Y:S01]  /*17d0*/  FMUL.FTZ R195, R177, R156 ;  /* 0x0000009cb1c37220 */ /* 0x008fe20000410000 */
[----:B------:R-:W-:-:S03]  /*17e0*/  FMUL.FTZ R177, R165, R157 ;  /* 0x0000009da5b17220 */ /* 0x000fc60000410000 */
        /* <DEDUP_REMOVED lines=18> */
.L_x_13359:
[----:B------:R-:W-:Y:S05]  /*1910*/  BSYNC B1 ;  /* 0x0000000000017941 */ /* 0x000fea0003800000 */
.L_x_13358:
[----:B------:R-:W-:Y:S01]  /*1920*/  LOP3.LUT P5, RZ, R3, 0x2, RZ, 0xc0, !PT ;  /* 0x0000000203ff7812 */ /* 0x000fe200078ac0ff */
[----:B------:R-:W-:-:S12]  /*1930*/  BSSY B1, `(.L_x_13360) ;  /* 0x000002d000017945 */ /* 0x000fd80003800000 */
[----:B------:R-:W-:Y:S05]  /*1940*/  @!P5 BRA `(.L_x_13361) ;  /* 0x0000000000acd947 */ /* 0x000fea0003800000 */
[----:B------:R-:W-:Y:S01]  /*1950*/  ISETP.NE.U32.AND P5, PT, RZ, UR8, PT ;  /* 0x00000008ff007c0c */ /* 0x000fe2000bfa5070 */
[----:B------:R-:W0:Y:S03]  /*1960*/  LDC.U8 R158, c[0x0][0x2a0] ;  /* 0x0000a800ff9e7b82 */ /* 0x000e260000000000 */
[----:B------:R-:W-:-:S13]  /*1970*/  ISETP.NE.AND.EX P5, PT, RZ, UR9, PT, P5 ;  /* 0x00000009ff007c0c */ /* 0x000fda000bfa5350 */
        /* <DEDUP_REMOVED lines=8> */
[----:B-----5:R-:W-:Y:S01]  /*1a00*/  FSEL R23, R188, RZ, !P5 ;  /* 0x000000ffbc177208 */ /* 0x020fe20006800000 */
[----:B0-----:R-:W-:-:S06]  /*1a10*/  IMAD.WIDE.U32 R156, R196, 0x10, R156 ;  /* 0x00000010c49c7825 */ /* 0x001fcc00078e009c */
[----:B------:R-:W3:Y:S01]  /*1a20*/  LDG.E.128 R156, desc[UR4][R156.64] ;  /* 0x000000049c9c7981 */ /* 0x000ee2000c1e1d00 */
[----:B------:R-:W-:Y:S01]  /*1a30*/  IADD3 R196, R196, 0x20, RZ ;  /* 0x00000020c4c47810 */ /* 0x000fe20007ffe0ff */
[C---:B--2---:R-:W-:Y:S01]  /*1a40*/  FADD.FTZ R160, -R23.reuse, R160 ;  /* 0x000000a017a07221 */ /* 0x044fe20000010100 */
[----:B------:R-:W-:-:S03]  /*1a50*/  FADD.FTZ R161, -R23, R161 ;  /* 0x000000a117a17221 */ /* 0x000fc60000010100 */
[----:B------:R-:W-:Y:S01]  /*1a60*/  FMUL.FTZ R216, R17, R160 ;  /* 0x000000a011d87220 */ /* 0x000fe20000410000 */
[----:B------:R-:W-:Y:S01]  /*1a70*/  FADD.FTZ R162, -R23, R162 ;  /* 0x000000a217a27221 */ /* 0x000fe20000010100 */
[----:B------:R-:W-:Y:S01]  /*1a80*/  FMUL.FTZ R215, R17, R161 ;  /* 0x000000a111d77220 */ /* 0x000fe20000410000 */
[----:B------:R-:W-:Y:S02]  /*1a90*/  FADD.FTZ R24, -R23, R163 ;  /* 0x000000a317187221 */ /* 0x000fe40000010100 */
[C---:B------:R-:W-:Y:S02]  /*1aa0*/  FMUL.FTZ R192, R17.reuse, R162 ;  /* 0x000000a211c07220 */ /* 0x040fe40000410000 */
[----:B------:R-:W-:Y:S01]  /*1ab0*/  FMUL.FTZ R24, R17, R24 ;  /* 0x0000001811187220 */ /* 0x000fe20000410000 */
[----:B---3--:R-:W-:Y:S01]  /*1ac0*/  FMUL.FTZ R193, R251, R156 ;  /* 0x0000009cfbc17220 */ /* 0x008fe20000410000 */
[----:B------:R-:W-:-:S03]  /*1ad0*/  FMUL.FTZ R176, R250, R157 ;  /* 0x0000009dfab07220 */ /* 0x000fc60000410000 */
        /* <DEDUP_REMOVED lines=18> */
.L_x_13361:
[----:B------:R-:W-:Y:S05]  /*1c00*/  BSYNC B1 ;  /* 0x0000000000017941 */ /* 0x000fea0003800000 */
.L_x_13360:
        /* <DEDUP_REMOVED lines=46> */
.L_x_13363:
[----:B------:R-:W-:Y:S05]  /*1ef0*/  BSYNC B1 ;  /* 0x0000000000017941 */ /* 0x000fea0003800000 */
.L_x_13362:
[----:B------:R-:W-:Y:S04]  /*1f00*/  BSSY B1, `(.L_x_13364) ;  /* 0x000002d000017945 */ /* 0x000fe80003800000 */
        /* <DEDUP_REMOVED lines=9> */
[----:B0-----:R-:W-:Y:S02]  /*1fa0*/  ISETP.NE.AND P5, PT, R156, RZ, PT ;  /* 0x000000ff9c00720c */ /* 0x001fe40003fa5270 */
[----:B------:R-:W0:Y:S02]  /*1fb0*/  LDC.64 R156, c[0x0][0x2b8] ;  /* 0x0000ae00ff9c7b82 */ /* 0x000e240000000a00 */
[----:B------:R-:W2:Y:S01]  /*1fc0*/  LDG.E.128 R160, desc[UR4][R160.64] ;  /* 0x00000004a0a07981 */ /* 0x000ea2000c1e1d00 */
[----:B-1---5:R-:W-:Y:S01]  /*1fd0*/  FSEL R6, R188, RZ, !P5 ;  /* 0x000000ffbc067208 */ /* 0x022fe20006800000 */
[----:B0-----:R-:W-:-:S06]  /*1fe0*/  IMAD.WIDE.U32 R156, R196, 0x10, R156 ;  /* 0x00000010c49c7825 */ /* 0x001fcc00078e009c */
[----:B------:R-:W3:Y:S01]  /*1ff0*/  LDG.E.128 R156, desc[UR4][R156.64] ;  /* 0x000000049c9c7981 */ /* 0x000ee2000c1e1d00 */
[----:B------:R-:W-:Y:S01]  /*2000*/  IADD3 R196, R196, 0x20, RZ ;  /* 0x00000020c4c47810 */ /* 0x000fe20007ffe0ff */
        /* <DEDUP_REMOVED lines=28> */
.L_x_13365:
[----:B------:R-:W-:Y:S05]  /*21d0*/  BSYNC B1 ;  /* 0x0000000000017941 */ /* 0x000fea0003800000 */
.L_x_13364:
        /* <DEDUP_REMOVED lines=45> */
.L_x_13367:
[----:B------:R-:W-:Y:S05]  /*24b0*/  BSYNC B1 ;  /* 0x0000000000017941 */ /* 0x000fea0003800000 */
.L_x_13366:
        /* <DEDUP_REMOVED lines=45> */
.L_x_13369:
[----:B------:R-:W-:Y:S05]  /*2790*/  BSYNC B1 ;  /* 0x0000000000017941 */ /* 0x000fea0003800000 */
.L_x_13368:
        /* <DEDUP_REMOVED lines=45> */
.L_x_13371:
[----:B------:R-:W-:Y:S05]  /*2a70*/  BSYNC B1 ;  /* 0x0000000000017941 */ /* 0x000fea0003800000 */
.L_x_13370:
        /* <DEDUP_REMOVED lines=9> */
[----:B0-----:R-:W-:Y:S02]  /*2b10*/  ISETP.NE.AND P5, PT, R156, RZ, PT ;  /* 0x000000ff9c00720c */ /* 0x001fe40003fa5270 */
[----:B------:R-:W0:Y:S02]  /*2b20*/  LDC.64 R156, c[0x0][0x2b8] ;  /* 0x0000ae00ff9c7b82 */ /* 0x000e240000000a00 */
[----:B-----5:R-:W-:Y:S02]  /*2b30*/  FSEL R188, R188, RZ, !P5 ;  /* 0x000000ffbcbc7208 */ /* 0x020fe40006800000 */
[----:B------:R-:W-:-:S04]  /*2b40*/  LEA R160, P5, R196, UR10, 0x4 ;  /* 0x0000000ac4a07c11 */ /* 0x000fc8000f8a20ff */
[----:B------:R-:W-:-:S06]  /*2b50*/  LEA.HI.X R161, R196, UR11, RZ, 0x4, P5 ;  /* 0x0000000bc4a17c11 */ /* 0x000fcc000a8f24ff */
[----:B------:R-:W2:Y:S01]  /*2b60*/  LDG.E.128 R160, desc[UR4][R160.64] ;  /* 0x00000004a0a07981 */ /* 0x000ea2000c1e1d00 */
[----:B0-----:R-:W-:-:S06]  /*2b70*/  IMAD.WIDE.U32 R156, R196, 0x10, R156 ;  /* 0x00000010c49c7825 */ /* 0x001fcc00078e009c */
[----:B------:R-:W3:Y:S01]  /*2b80*/  LDG.E.128 R156, desc[UR4][R156.64] ;  /* 0x000000049c9c7981 */ /* 0x000ee2000c1e1d00 */
[C---:B--2---:R-:W-:Y:S01]  /*2b90*/  FADD.FTZ R160, -R188.reuse, R160 ;  /* 0x000000a0bca07221 */ /* 0x044fe20000010100 */
[----:B------:R-:W-:-:S03]  /*2ba0*/  FADD.FTZ R161, -R188, R161 ;  /* 0x000000a1bca17221 */ /* 0x000fc60000010100 */
[C---:B------:R-:W-:Y:S01]  /*2bb0*/  FMUL.FTZ R202, R17.reuse, R160 ;  /* 0x000000a011ca7220 */ /* 0x040fe20000410000 */
[C---:B------:R-:W-:Y:S01]  /*2bc0*/  FADD.FTZ R162, -R188.reuse, R162 ;  /* 0x000000a2bca27221 */ /* 0x040fe20000010100 */
[----:B------:R-:W-:Y:S01]  /*2bd0*/  FMUL.FTZ R201, R17, R161 ;  /* 0x000000a111c97220 */ /* 0x000fe20000410000 */
[----:B-1----:R-:W-:Y:S01]  /*2be0*/  FADD.FTZ R15, -R188, R163 ;  /* 0x000000a3bc0f7221 */ /* 0x002fe20000010100 */
[----:B---3--:R-:W-:Y:S01]  /*2bf0*/  FMUL.FTZ R200, R227, R156 ;  /* 0x0000009ce3c87220 */ /* 0x008fe20000410000 */
[----:B------:R-:W-:-:S03]  /*2c00*/  FMUL.FTZ R170, R226, R157 ;  /* 0x0000009de2aa7220 */ /* 0x000fc60000410000 */
        /* <DEDUP_REMOVED lines=20> */
.L_x_13373:
[----:B------:R-:W-:Y:S05]  /*2d50*/  BSYNC B1 ;  /* 0x0000000000017941 */ /* 0x000fea0003800000 */
.L_x_13372:
        /* <DEDUP_REMOVED lines=20> */
.L_x_13407:
[----:B-----5:R-:W2:Y:S01]  /*2ea0*/  LDC.U8 R188, c[0x0][0x2a0] ;  /* 0x0000a800ffbc7b82 */ /* 0x020ea20000000000 */
[----:B------:R-:W-:Y:S01]  /*2eb0*/  LOP3.LUT P5, RZ, R3, 0x10, RZ, 0xc0, !PT ;  /* 0x0000001003ff7812 */ /* 0x000fe200078ac0ff */
[----:B------:R-:W-:Y:S01]  /*2ec0*/  FADD.FTZ R161, R187, R161 ;  /* 0x000000a1bba17221 */ /* 0x000fe20000010000 */
[----:B0-----:R-:W-:Y:S01]  /*2ed0*/  FADD.FTZ R156, R186, R156 ;  /* 0x0000009cba9c7221 */ /* 0x001fe20000010000 */
[----:B------:R-:W-:Y:S02]  /*2ee0*/  BSSY B1, `(.L_x_13375) ;  /* 0x0000029000017945 */ /* 0x000fe40003800000 */
[----:B------:R-:W-:Y:S01]  /*2ef0*/  FMUL.FTZ R162, R161, UR12 ;  /* 0x0000000ca1a27c20 */ /* 0x000fe20008410000 */
[----:B------:R-:W-:-:S07]  /*2f00*/  FMUL.FTZ R163, R156, UR12 ;  /* 0x0000000c9ca37c20 */ /* 0x000fce0008410000 */
[----:B------:R-:W-:Y:S05]  /*2f10*/  @!P5 BRA `(.L_x_13376) ;  /* 0x000000000094d947 */ /* 0x000fea0003800000 */
[----:B--2---:R-:W-:Y:S01]  /*2f20*/  ISETP.NE.AND P5, PT, R188, RZ, PT ;  /* 0x000000ffbc00720c */ /* 0x004fe20003fa5270 */
[----:B------:R-:W0:Y:S03]  /*2f30*/  LDC.64 R160, c[0x0][0x2f8] ;  /* 0x0000be00ffa07b82 */ /* 0x000e260000000a00 */
[----:B------:R-:W-:Y:S02]  /*2f40*/  FSEL R159, R162, RZ, !P5 ;  /* 0x000000ffa29f7208 */ /* 0x000fe40006800000 */
[----:B------:R-:W-:-:S03]  /*2f50*/  ISETP.NE.U32.AND P5, PT, RZ, UR8, PT ;  /* 0x00000008ff007c0c */ /* 0x000fc6000bfa5070 */
[-CC-:B-1----:R-:W-:Y:S01]  /*2f60*/  FFMA.FTZ R187, R0, R163.reuse, R159.reuse ;  /* 0x000000a300bb7223 */ /* 0x182fe2000001009f */
        /* <DEDUP_REMOVED lines=11> */
[----:B------:R-:W-:-:S02]  /*3020*/  FMUL.FTZ R159, R17, R159 ;  /* 0x0000009f119f7220 */ /* 0x000fc40000410000 */
[----:B------:R-:W-:Y:S01]  /*3030*/  @P5 FADD.FTZ R187, R52, R187 ;  /* 0x000000bb34bb5221 */ /* 0x000fe20000010000 */
[----:B------:R-:W-:Y:S01]  /*3040*/  @P5 FADD.FTZ R186, R53, R186 ;  /* 0x000000ba35ba5221 */ /* 0x000fe20000010000 */
[----:B------:R-:W-:Y:S01]  /*3050*/  @P5 FADD.FTZ R158, R54, R158 ;  /* 0x0000009e369e5221 */ /* 0x000fe20000010000 */
[----:B------:R-:W-:Y:S01]  /*3060*/  @P5 FADD.FTZ R159, R55, R159 ;  /* 0x0000009f379f5221 */ /* 0x000fe20000010000 */
[----:B------:R-:W-:Y:S01]  /*3070*/  ISETP.NE.U32.AND P5, PT, RZ, UR14, PT ;  /* 0x0000000eff007c0c */ /* 0x000fe2000bfa5070 */
[----:B0-----:R-:W-:-:S03]  /*3080*/  IMAD.WIDE.U32 R160, R4, 0x10, R160 ;  /* 0x0000001004a07825 */ /* 0x001fc600078e00a0 */
[----:B------:R-:W-:-:S04]  /*3090*/  ISETP.NE.AND.EX P5, PT, RZ, UR15, PT, P5 ;  /* 0x0000000fff007c0c */ /* 0x000fc8000bfa5350 */
[----:B------:R-:W-:Y:S02]  /*30a0*/  SEL R152, R187, R152, P5 ;  /* 0x00000098bb987207 */ /* 0x000fe40002800000 */
[----:B------:R-:W-:Y:S02]  /*30b0*/  SEL R153, R186, R153, P5 ;  /* 0x00000099ba997207 */ /* 0x000fe40002800000 */
[C---:B------:R-:W-:Y:S01]  /*30c0*/  SEL R154, R158.reuse, R154, P5 ;  /* 0x0000009a9e9a7207 */ /* 0x040fe20002800000 */
[----:B------:R-:W-:Y:S01]  /*30d0*/  FMUL.FTZ R158, R158, R5 ;  /* 0x000000059e9e7220 */ /* 0x000fe20000410000 */
[C---:B------:R-:W-:Y:S01]  /*30e0*/  SEL R155, R159.reuse, R155, P5 ;  /* 0x0000009b9f9b7207 */ /* 0x040fe20002800000 */
[----:B------:R-:W-:Y:S02]  /*30f0*/  FMUL.FTZ R159, R159, R5 ;  /* 0x000000059f9f7220 */ /* 0x000fe40000410000 */
[----:B------:R-:W0:Y:S02]  /*3100*/  @P5 LDC.64 R156, c[0x0][0x308] ;  /* 0x0000c200ff9c5b82 */ /* 0x000e240000000a00 */
[C---:B0-----:R-:W-:Y:S01]  /*3110*/  @P5 IMAD.WIDE.U32 R156, R4.reuse, 0x10, R156 ;  /* 0x00000010049c5825 */ /* 0x041fe200078e009c */
[----:B------:R-:W-:-:S04]  /*3120*/  IADD3 R4, R4, 0x20, RZ ;  /* 0x0000002004047810 */ /* 0x000fc80007ffe0ff */
[----:B------:R0:W-:Y:S02]  /*3130*/  @P5 STG.E.128 desc[UR4][R156.64], R152 ;  /* 0x000000989c005986 */ /* 0x0001e4000c101d04 */
[-C--:B0-----:R-:W-:Y:S01]  /*3140*/  FMUL.FTZ R156, R187, R5.reuse ;  /* 0x00000005bb9c7220 */ /* 0x081fe20000410000 */
[----:B------:R-:W-:-:S05]  /*3150*/  FMUL.FTZ R157, R186, R5 ;  /* 0x00000005ba9d7220 */ /* 0x000fca0000410000 */
[----:B------:R0:W-:Y:S02]  /*3160*/  STG.E.128 desc[UR4][R160.64], R156 ;  /* 0x0000009ca0007986 */ /* 0x0001e4000c101d04 */
.L_x_13376:
[----:B------:R-:W-:Y:S05]  /*3170*/  BSYNC B1 ;  /* 0x0000000000017941 */ /* 0x000fea0003800000 */
.L_x_13375:
[----:B------:R-:W-:Y:S01]  /*3180*/  LOP3.LUT P5, RZ, R3, 0x8, RZ, 0xc0, !PT ;  /* 0x0000000803ff7812 */ /* 0x000fe200078ac0ff */
[----:B------:R-:W-:-:S12]  /*3190*/  BSSY B1, `(.L_x_13377) ;  /* 0x0000027000017945 */ /* 0x000fd80003800000 */
[----:B------:R-:W-:Y:S05]  /*31a0*/  @!P5 BRA `(.L_x_13378) ;  /* 0x000000000094d947 */ /* 0x000fea0003800000 */
[----:B--2---:R-:W-:Y:S01]  /*31b0*/  ISETP.NE.AND P5, PT, R188, RZ, PT ;  /* 0x000000ffbc00720c */ /* 0x004fe20003fa5270 */
[----:B0-----:R-:W0:Y:S03]  /*31c0*/  LDC.64 R160, c[0x0][0x2f8] ;  /* 0x0000be00ffa07b82 */ /* 0x001e260000000a00 */
        /* <DEDUP_REMOVED lines=35> */
.L_x_13378:
[----:B------:R-:W-:Y:S05]  /*3400*/  BSYNC B1 ;  /* 0x0000000000017941 */ /* 0x000fea0003800000 */
.L_x_13377:
[----:B------:R-:W-:Y:S01]  /*3410*/  LOP3.LUT P5, RZ, R3, 0x4, RZ, 0xc0, !PT ;  /* 0x0000000403ff7812 */ /* 0x000fe200078ac0ff */
[----:B------:R-:W-:-:S12]  /*3420*/  BSSY B1, `(.L_x_13379) ;  /* 0x0000027000017945 */ /* 0x000fd80003800000 */
[----:B------:R-:W-:Y:S05]  /*3430*/  @!P5 BRA `(.L_x_13380) ;  /* 0x000000000094d947 */ /* 0x000fea0003800000 */
[----:B--2---:R-:W-:Y:S01]  /*3440*/  ISETP.NE.AND P5, PT, R188, RZ, PT ;  /* 0x000000ffbc00720c */ /* 0x004fe20003fa5270 */
[----:B0--3--:R-:W0:Y:S03]  /*3450*/  LDC.64 R160, c[0x0][0x2f8] ;  /* 0x0000be00ffa07b82 */ /* 0x009e260000000a00 */
        /* <DEDUP_REMOVED lines=35> */
.L_x_13380:
[----:B------:R-:W-:Y:S05]  /*3690*/  BSYNC B1 ;  /* 0x0000000000017941 */ /* 0x000fea0003800000 */
.L_x_13379:
[----:B------:R-:W-:Y:S01]  /*36a0*/  LOP3.LUT P5, RZ, R3, 0x2, RZ, 0xc0, !PT ;  /* 0x0000000203ff7812 */ /* 0x000fe200078ac0ff */
[----:B------:R-:W-:-:S12]  /*36b0*/  BSSY B1, `(.L_x_13381) ;  /* 0x0000027000017945 */ /* 0x000fd80003800000 */
[----:B------:R-:W-:Y:S05]  /*36c0*/  @!P5 BRA `(.L_x_13382) ;  /* 0x000000000094d947 */ /* 0x000fea0003800000 */
[----:B--2---:R-:W-:Y:S01]  /*36d0*/  ISETP.NE.AND P5, PT, R188, RZ, PT ;  /* 0x000000ffbc00720c */ /* 0x004fe20003fa5270 */
[----:B0--34-:R-:W0:Y:S03]  /*36e0*/  LDC.64 R160, c[0x0][0x2f8] ;  /* 0x0000be00ffa07b82 */ /* 0x019e260000000a00 */
        /* <DEDUP_REMOVED lines=35> */
.L_x_13382:
[----:B------:R-:W-:Y:S05]  /*3920*/  BSYNC B1 ;  /* 0x0000000000017941 */ /* 0x000fea0003800000 */
.L_x_13381:
        /* <DEDUP_REMOVED lines=40> */
.L_x_13384:
[----:B------:R-:W-:Y:S05]  /*3bb0*/  BSYNC B1 ;  /* 0x0000000000017941 */ /* 0x000fea0003800000 */
.L_x_13383:
[----:B------:R-:W-:Y:S04]  /*3bc0*/  BSSY B1, `(.L_x_13385) ;  /* 0x0000027000017945 */ /* 0x000fe80003800000 */
        /* <DEDUP_REMOVED lines=38> */
.L_x_13386:
[----:B------:R-:W-:Y:S05]  /*3e30*/  BSYNC B1 ;  /* 0x0000000000017941 */ /* 0x000fea0003800000 */
.L_x_13385:
        /* <DEDUP_REMOVED lines=39> */
.L_x_13388:
[----:B------:R-:W-:Y:S05]  /*40b0*/  BSYNC B1 ;  /* 0x0000000000017941 */ /* 0x000fea0003800000 */
.L_x_13387:
        /* <DEDUP_REMOVED lines=39> */
.L_x_13390:
[----:B------:R-:W-:Y:S05]  /*4330*/  BSYNC B1 ;  /* 0x0000000000017941 */ /* 0x000fea0003800000 */
.L_x_13389:
        /* <DEDUP_REMOVED lines=39> */
.L_x_13392:
[----:B------:R-:W-:Y:S05]  /*45b0*/  BSYNC B1 ;  /* 0x0000000000017941 */ /* 0x000fea0003800000 */
.L_x_13391:
[----:B------:R-:W-:Y:S01]  /*45c0*/  LOP3.LUT P5, RZ, R3, 0x20, RZ, 0xc0, !PT ;  /* 0x0000002003ff7812 */ /* 0x000fe200078ac0ff */
[----:B------:R-:W-:-:S12]  /*45d0*/  BSSY B1, `(.L_x_13393) ;  /* 0x0000026000017945 */ /* 0x000fd80003800000 */
[----:B------:R-:W-:Y:S05]  /*45e0*/  @!P5 BRA `(.L_x_13394) ;  /* 0x000000000090d947 */ /* 0x000fea0003800000 */
[----:B--2---:R-:W-:-:S04]  /*45f0*/  ISETP.NE.AND P5, PT, R188, RZ, PT ;  /* 0x000000ffbc00720c */ /* 0x004fc80003fa5270 */
[----:B0--34-:R-:W-:Y:S02]  /*4600*/  FSEL R159, R162, RZ, !P5 ;  /* 0x000000ffa29f7208 */ /* 0x019fe40006800000 */
[----:B------:R-:W-:-:S03]  /*4610*/  ISETP.NE.U32.AND P5, PT, RZ, UR8, PT ;  /* 0x00000008ff007c0c */ /* 0x000fc6000bfa5070 */
        /* <DEDUP_REMOVED lines=17> */
[----:B------:R-:W-:-:S03]  /*4730*/  ISETP.NE.U32.AND P5, PT, RZ, UR14, PT ;  /* 0x0000000eff007c0c */ /* 0x000fc6000bfa5070 */
[----:B------:R-:W-:Y:S01]  /*4740*/  FMUL.FTZ R159, R17, R5 ;  /* 0x00000005119f7220 */ /* 0x000fe20000410000 */
[----:B------:R-:W-:-:S04]  /*4750*/  ISETP.NE.AND.EX P5, PT, RZ, UR15, PT, P5 ;  /* 0x0000000fff007c0c */ /* 0x000fc8000bfa5350 */
[C---:B------:R-:W-:Y:S01]  /*4760*/  SEL R152, R156.reuse, R152, P5 ;  /* 0x000000989c987207 */ /* 0x040fe20002800000 */
[----:B------:R-:W-:Y:S01]  /*4770*/  FMUL.FTZ R156, R156, R5 ;  /* 0x000000059c9c7220 */ /* 0x000fe20000410000 */
[C---:B------:R-:W-:Y:S01]  /*4780*/  SEL R153, R157.reuse, R153, P5 ;  /* 0x000000999d997207 */ /* 0x040fe20002800000 */
[-C--:B------:R-:W-:Y:S01]  /*4790*/  FMUL.FTZ R157, R157, R5.reuse ;  /* 0x000000059d9d7220 */ /* 0x080fe20000410000 */
[C---:B------:R-:W-:Y:S01]  /*47a0*/  SEL R154, R158.reuse, R154, P5 ;  /* 0x0000009a9e9a7207 */ /* 0x040fe20002800000 */
[----:B------:R-:W-:Y:S01]  /*47b0*/  FMUL.FTZ R158, R158, R5 ;  /* 0x000000059e9e7220 */ /* 0x000fe20000410000 */
[----:B------:R-:W-:-:S03]  /*47c0*/  SEL R155, R17, R155, P5 ;  /* 0x0000009b119b7207 */ /* 0x000fc60002800000 */
[----:B------:R-:W0:Y:S02]  /*47d0*/  @P5 LDC.64 R160, c[0x0][0x308] ;  /* 0x0000c200ffa05b82 */ /* 0x000e240000000a00 */
[----:B0-----:R-:W-:-:S05]  /*47e0*/  @P5 IMAD.WIDE.U32 R160, R4, 0x10, R160 ;  /* 0x0000001004a05825 */ /* 0x001fca00078e00a0 */
[----:B------:R0:W-:Y:S02]  /*47f0*/  @P5 STG.E.128 desc[UR4][R160.64], R152 ;  /* 0x00000098a0005986 */ /* 0x0001e4000c101d04 */
[----:B0-----:R-:W0:Y:S02]  /*4800*/  LDC.64 R160, c[0x0][0x2f8] ;  /* 0x0000be00ffa07b82 */ /* 0x001e240000000a00 */
[----:B0-----:R-:W-:-:S05]  /*4810*/  IMAD.WIDE.U32 R4, R4, 0x10, R160 ;  /* 0x0000001004047825 */ /* 0x001fca00078e00a0 */
[----:B------:R0:W-:Y:S02]  /*4820*/  STG.E.128 desc[UR4][R4.64], R156 ;  /* 0x0000009c04007986 */ /* 0x0001e4000c101d04 */
.L_x_13394:
[----:B------:R-:W-:Y:S05]  /*4830*/  BSYNC B1 ;  /* 0x0000000000017941 */ /* 0x000fea0003800000 */
.L_x_13393:
[----:B0-----:R-:W0:Y:S02]  /*4840*/  LDC.64 R4, c[0x0][0x210] ;  /* 0x00008400ff047b82 */ /* 0x001e240000000a00 */
[----:B0-----:R-:W-:-:S04]  /*4850*/  LEA R2, R4, R2, 0x2 ;  /* 0x0000000204027211 */ /* 0x001fc800078e10ff */
[----:B------:R-:W-:-:S13]  /*4860*/  ISETP.GE.AND P5, PT, R2, R5, PT ;  /* 0x000000050200720c */ /* 0x000fda0003fa6270 */
[----:B------:R-:W-:Y:S05]  /*4870*/  @!P5 BRA `(.L_x_13395) ;  /* 0xffffffc40074d947 */ /* 0x000fea000383ffff */
.L_x_13353:
[----:B------:R-:W-:Y:S05]  /*4880*/  BSYNC B0 ;  /* 0x0000000000007941 */ /* 0x000fea0003800000 */
.L_x_13352:
[----:B---34-:R-:W0:Y:S01]  /*4890*/  S2R R156, SR_TID.X ;  /* 0x00000000009c7919 */ /* 0x018e220000002100 */
[----:B------:R-:W-:Y:S01]  /*48a0*/  MOV R0, 0x400 ;  /* 0x0000040000007802 */ /* 0x000fe20000000f00 */
[----:B------:R-:W-:Y:S05]  /*48b0*/  WARPSYNC.ALL ;  /* 0x0000000000007948 */ /* 0x000fea0003800000 */
[----:B------:R-:W3:Y:S01]  /*48c0*/  S2R R3, SR_CgaCtaId ;  /* 0x0000000000037919 */ /* 0x000ee20000008800 */
[----:B------:R-:W-:Y:S01]  /*48d0*/  ULDC.64 UR6, c[0x0][0x2d8] ;  /* 0x0000b60000067ab9 */ /* 0x000fe20000000a00 */
[----:B------:R-:W-:Y:S01]  /*48e0*/  ULDC.64 UR16, c[0x0][0x2d0] ;  /* 0x0000b40000107ab9 */ /* 0x000fe20000000a00 */
[----:B0-----:R-:W-:-:S05]  /*48f0*/  SHF.R.U32.HI R2, RZ, 0x5, R156 ;  /* 0x00000005ff027819 */ /* 0x001fca000001169c */
[----:B------:R-:W-:Y:S01]  /*4900*/  IMAD R223, R2, 0x140, R223 ;  /* 0x0000014002df7824 */ /* 0x000fe200078e02df */
[----:B---3--:R-:W-:-:S04]  /*4910*/  LEA R0, R3, R0, 0x18 ;  /* 0x0000000003007211 */ /* 0x008fc800078ec0ff */
        /* <DEDUP_REMOVED lines=14> */
[----:B------:R-:W3:Y:S04]  /*4a00*/  LDS R2, [R0] ;  /* 0x0000000000027984 */ /* 0x000ee80000000800 */
[----:B------:R-:W4:Y:S04]  /*4a10*/  LDS R5, [R0+0x1400] ;  /* 0x0014000000057984 */ /* 0x000f280000000800 */
[----:B------:R-:W1:Y:S04]  /*4a20*/  LDS R3, [R0+0x200] ;  /* 0x0002000000037984 */ /* 0x000e680000000800 */
[----:B-----5:R-:W2:Y:S04]  /*4a30*/  LDS R14, [R0+0x1600] ;  /* 0x00160000000e7984 */ /* 0x020ea80000000800 */
[----:B------:R-:W2:Y:S04]  /*4a40*/  LDS R4, [R0+0x400] ;  /* 0x0004000000047984 */ /* 0x000ea80000000800 */
[----:B------:R-:W2:Y:S01]  /*4a50*/  LDS R13, [R0+0x1800] ;  /* 0x00180000000d7984 */ /* 0x000ea20000000800 */
        /* <DEDUP_REMOVED lines=9> */
[----:B------:R-:W0:Y:S01]  /*4af0*/  LDS R8, [R0+0xa00] ;  /* 0x000a000000087984 */ /* 0x000e220000000800 */
[----:B---3--:R-:W-:-:S03]  /*4b00*/  FADD.FTZ R2, RZ, R2 ;  /* 0x00000002ff027221 */ /* 0x008fc60000010000 */
[----:B------:R-:W3:Y:S01]  /*4b10*/  LDS R17, [R0+0x1e00] ;  /* 0x001e000000117984 */ /* 0x000ee20000000800 */
[----:B----4-:R-:W-:-:S03]  /*4b20*/  FADD.FTZ R2, R2, R5 ;  /* 0x0000000502027221 */ /* 0x010fc60000010000 */
[----:B------:R-:W4:Y:S01]  /*4b30*/  LDS R9, [R0+0xc00] ;  /* 0x000c000000097984 */ /* 0x000f220000000800 */
[----:B-1----:R-:W-:-:S03]  /*4b40*/  FADD.FTZ R3, RZ, R3 ;  /* 0x00000003ff037221 */ /* 0x002fc60000010000 */
[----:B------:R-:W1:Y:S01]  /*4b50*/  LDS R18, [R0+0x2000] ;  /* 0x0020000000127984 */ /* 0x000e620000000800 */
[----:B--2---:R-:W-:-:S03]  /*4b60*/  FADD.FTZ R3, R3, R14 ;  /* 0x0000000e03037221 */ /* 0x004fc60000010000 */
[----:B------:R-:W2:Y:S01]  /*4b70*/  LDS R10, [R0+0xe00] ;  /* 0x000e0000000a7984 */ /* 0x000ea20000000800 */
[----:B------:R-:W-:-:S03]  /*4b80*/  FADD.FTZ R4, RZ, R4 ;  /* 0x00000004ff047221 */ /* 0x000fc60000010000 */
[----:B------:R-:W2:Y:S01]  /*4b90*/  LDS R19, [R0+0x2200] ;  /* 0x0022000000137984 */ /* 0x000ea20000000800 */
[----:B------:R-:W-:Y:S01]  /*4ba0*/  FADD.FTZ R4, R4, R13 ;  /* 0x0000000d04047221 */ /* 0x000fe20000010000 */
[----:B------:R-:W-:Y:S02]  /*4bb0*/  IADD3.X R13, RZ, RZ, RZ, P0, !PT ;  /* 0x000000ffff0d7210 */ /* 0x000fe400007fe4ff */
[----:B------:R-:W2:Y:S01]  /*4bc0*/  LDS R11, [R0+0x1000] ;  /* 0x00100000000b7984 */ /* 0x000ea20000000800 */
[----:B------:R-:W-:Y:S01]  /*4bd0*/  LOP3.LUT P0, RZ, R222, 0xffffff80, RZ, 0xc0, !PT ;  /* 0xffffff80deff7812 */ /* 0x000fe2000780c0ff */
[----:B0-----:R-:W-:Y:S02]  /*4be0*/  FADD.FTZ R6, RZ, R6 ;  /* 0x00000006ff067221 */ /* 0x001fe40000010000 */
        /* <DEDUP_REMOVED lines=9> */
[----:B---3--:R-:W-:-:S03]  /*4c80*/  FADD.FTZ R8, R8, R17 ;  /* 0x0000001108087221 */ /* 0x008fc60000010000 */
[----:B------:R-:W3:Y:S01]  /*4c90*/  LDS R25, [R0+0x2c00] ;  /* 0x002c000000197984 */ /* 0x000ee20000000800 */
[----:B----4-:R-:W-:-:S03]  /*4ca0*/  FADD.FTZ R9, RZ, R9 ;  /* 0x00000009ff097221 */ /* 0x010fc60000010000 */
[----:B------:R-:W4:Y:S01]  /*4cb0*/  LDS R27, [R0+0x2e00] ;  /* 0x002e0000001b7984 */ /* 0x000f220000000800 */
[----:B-1----:R-:W-:-:S03]  /*4cc0*/  FADD.FTZ R9, R9, R18 ;  /* 0x0000001209097221 */ /* 0x002fc60000010000 */
[----:B------:R-:W1:Y:S01]  /*4cd0*/  LDS R24, [R0+0x3000] ;  /* 0x0030000000187984 */ /* 0x000e620000000800 */
[----:B--2---:R-:W-:-:S03]  /*4ce0*/  FADD.FTZ R10, RZ, R10 ;  /* 0x0000000aff0a7221 */ /* 0x004fc60000010000 */
[----:B------:R-:W2:Y:S01]  /*4cf0*/  LDS R29, [R0+0x3200] ;  /* 0x00320000001d7984 */ /* 0x000ea20000000800 */
[----:B------:R-:W-:-:S03]  /*4d00*/  FADD.FTZ R10, R10, R19 ;  /* 0x000000130a0a7221 */ /* 0x000fc60000010000 */
[----:B------:R-:W2:Y:S01]  /*4d10*/  LDS R26, [R0+0x3400] ;  /* 0x00340000001a7984 */ /* 0x000ea20000000800 */
[----:B------:R-:W-:-:S03]  /*4d20*/  FADD.FTZ R11, RZ, R11 ;  /* 0x0000000bff0b7221 */ /* 0x000fc60000010000 */
[----:B------:R-:W2:Y:S01]  /*4d30*/  LDS R31, [R0+0x3600] ;  /* 0x00360000001f7984 */ /* 0x000ea20000000800 */
[----:B0-----:R-:W-:-:S03]  /*4d40*/  FADD.FTZ R11, R11, R20 ;  /* 0x000000140b0b7221 */ /* 0x001fc60000010000 */
        /* <DEDUP_REMOVED lines=9> */
[----:B---3--:R-:W-:-:S03]  /*4de0*/  FADD.FTZ R4, R4, R25 ;  /* 0x0000001904047221 */ /* 0x008fc60000010000 */
[----:B------:R-:W3:Y:S01]  /*4df0*/  LDS R39, [R0+0x4200] ;  /* 0x0042000000277984 */ /* 0x000ee20000000800 */
[----:B----4-:R-:W-:-:S03]  /*4e00*/  FADD.FTZ R6, R6, R27 ;  /* 0x0000001b06067221 */ /* 0x010fc60000010000 */
[----:B------:R-:W4:Y:S01]  /*4e10*/  LDS R32, [R0+0x4400] ;  /* 0x0044000000207984 */ /* 0x000f220000000800 */
[----:B-1----:R-:W-:-:S03]  /*4e20*/  FADD.FTZ R7, R7, R24 ;  /* 0x0000001807077221 */ /* 0x002fc60000010000 */
[----:B------:R-:W1:Y:S01]  /*4e30*/  LDS R41, [R0+0x4600] ;  /* 0x0046000000297984 */ /* 0x000e620000000800 */
[----:B--2---:R-:W-:-:S03]  /*4e40*/  FADD.FTZ R8, R8, R29 ;  /* 0x0000001d08087221 */ /* 0x004fc60000010000 */
[----:B------:R-:W2:Y:S01]  /*4e50*/  LDS R34, [R0+0x4800] ;  /* 0x0048000000227984 */ /* 0x000ea20000000800 */
[----:B------:R-:W-:-:S03]  /*4e60*/  FADD.FTZ R9, R9, R26 ;  /* 0x0000001a09097221 */ /* 0x000fc60000010000 */
[----:B------:R-:W2:Y:S01]  /*4e70*/  LDS R43, [R0+0x4a00] ;  /* 0x004a0000002b7984 */ /* 0x000ea20000000800 */
[----:B------:R-:W-:-:S03]  /*4e80*/  FADD.FTZ R10, R10, R31 ;  /* 0x0000001f0a0a7221 */ /* 0x000fc60000010000 */
[----:B------:R-:W2:Y:S01]  /*4e90*/  LDS R36, [R0+0x4c00] ;  /* 0x004c000000247984 */ /* 0x000ea20000000800 */
[----:B0-----:R-:W-:-:S03]  /*4ea0*/  FADD.FTZ R11, R11, R28 ;  /* 0x0000001c0b0b7221 */ /* 0x001fc60000010000 */
[----:B------:R-:W0:Y:S01]  /*4eb0*/  LDS R45, [R0+0x4e00] ;  /* 0x004e0000002d7984 */ /* 0x000e220000000800 */
[----:B------:R-:W-:Y:S01]  /*4ec0*/  FADD.FTZ R12, R12, R33 ;  /* 0x000000210c0c7221 */ /* 0x000fe20000010000 */
[----:B------:R-:W-:Y:S01]  /*4ed0*/  BAR.SYNC.DEFER_BLOCKING 0x0 ;  /* 0x0000000000007b1d */ /* 0x000fe20000010000 */
[----:B------:R-:W-:Y:S01]  /*4ee0*/  FADD.FTZ R35, R2, R35 ;  /* 0x0000002302237221 */ /* 0x000fe20000010000 */
[----:B------:R-:W-:Y:S01]  /*4ef0*/  FADD.FTZ R37, R4, R37 ;  /* 0x0000002504257221 */ /* 0x000fe20000010000 */
[----:B---3--:R-:W-:Y:S01]  /*4f00*/  FADD.FTZ R39, R6, R39 ;  /* 0x0000002706277221 */ /* 0x008fe20000010000 */
[----:B----4-:R-:W-:Y:S01]  /*4f10*/  FADD.FTZ R7, R7, R32 ;  /* 0x0000002007077221 */ /* 0x010fe20000010000 */
[----:B-1----:R-:W-:Y:S01]  /*4f20*/  FADD.FTZ R41, R8, R41 ;  /* 0x0000002908297221 */ /* 0x002fe20000010000 */
[----:B------:R-:W-:Y:S01]  /*4f30*/  STS.128 [R223], R132 ;  /* 0x00000084df007388 */ /* 0x000fe20000000c00 */
[----:B--2---:R-:W-:-:S03]  /*4f40*/  FADD.FTZ R9, R9, R34 ;  /* 0x0000002209097221 */ /* 0x004fc60000010000 */
        /* <DEDUP_REMOVED lines=205> */
.L_x_13374:
        /* <DEDUP_REMOVED lines=8> */
.L_x_13397:
[----:B------:R-:W-:Y:S05]  /*5ca0*/  BSYNC B1 ;  /* 0x0000000000017941 */ /* 0x000fea0003800000 */
.L_x_13396:
        /* <DEDUP_REMOVED lines=8> */
.L_x_13398:
[----:B------:R-:W-:Y:S01]  /*5d30*/  HFMA2.MMA R158, -RZ, RZ, 0, 1.1920928955078125e-07 ;  /* 0x00000002ff9e7435 */ /* 0x000fe200000001ff */
[----:B------:R-:W-:Y:S01]  /*5d40*/  MOV R159, R187 ;  /* 0x000000bb009f7202 */ /* 0x000fe20000000f00 */
[----:B------:R-:W-:-:S09]  /*5d50*/  FADD.FTZ R186, R160, R186 ;  /* 0x000000baa0ba7221 */ /* 0x000fd20000010000 */
[----:B------:R-:W-:Y:S05]  /*5d60*/  WARPSYNC.COLLECTIVE R156, `(.L_x_13399) ;  /* 0x000000009c087348 */ /* 0x000fea0003c00000 */
[----:B------:R0:W1:Y:S02]  /*5d70*/  SHFL.BFLY P5, R160, R159, R158, R157 ;  /* 0x0c00009e9fa07389 */ /* 0x00006400000a009d */
[----:B01----:R-:W-:Y:S01]  /*5d80*/  ENDCOLLECTIVE ;  /* 0x000000000000791b */ /* 0x003fe20003800000 */
.L_x_13399:
[----:B------:R-:W-:Y:S01]  /*5d90*/  MOV R159, R186 ;  /* 0x000000ba009f7202 */ /* 0x000fe20000000f00 */
[----:B------:R-:W-:-:S07]  /*5da0*/  FADD.FTZ R187, R187, R160 ;  /* 0x000000a0bbbb7221 */ /* 0x000fce0000010000 */
[----:B------:R-:W-:Y:S05]  /*5db0*/  WARPSYNC.COLLECTIVE R156, `(.L_x_13400) ;  /* 0x000000009c087348 */ /* 0x000fea0003c00000 */
[----:B------:R0:W1:Y:S02]  /*5dc0*/  SHFL.BFLY P5, R160, R159, R158, R157 ;  /* 0x0c00009e9fa07389 */ /* 0x00006400000a009d */
[----:B01----:R-:W-:Y:S01]  /*5dd0*/  ENDCOLLECTIVE ;  /* 0x000000000000791b */ /* 0x003fe20003800000 */
.L_x_13400:
[----:B------:R-:W-:Y:S01]  /*5de0*/  HFMA2.MMA R158, -RZ, RZ, 0, 2.384185791015625e-07 ;  /* 0x00000004ff9e7435 */ /* 0x000fe200000001ff */
[----:B------:R-:W-:Y:S01]  /*5df0*/  MOV R159, R187 ;  /* 0x000000bb009f7202 */ /* 0x000fe20000000f00 */
[----:B------:R-:W-:-:S09]  /*5e00*/  FADD.FTZ R186, R186, R160 ;  /* 0x000000a0baba7221 */ /* 0x000fd20000010000 */
[----:B------:R-:W-:Y:S05]  /*5e10*/  WARPSYNC.COLLECTIVE R156, `(.L_x_13401) ;  /* 0x000000009c087348 */ /* 0x000fea0003c00000 */
[----:B------:R0:W1:Y:S02]  /*5e20*/  SHFL.BFLY P5, R160, R159, R158, R157 ;  /* 0x0c00009e9fa07389 */ /* 0x00006400000a009d */
[----:B01----:R-:W-:Y:S01]  /*5e30*/  ENDCOLLECTIVE ;  /* 0x000000000000791b */ /* 0x003fe20003800000 */
.L_x_13401:
[----:B------:R-:W-:Y:S01]  /*5e40*/  MOV R159, R186 ;  /* 0x000000ba009f7202 */ /* 0x000fe20000000f00 */
[----:B------:R-:W-:-:S07]  /*5e50*/  FADD.FTZ R187, R187, R160 ;  /* 0x000000a0bbbb7221 */ /* 0x000fce0000010000 */
[----:B------:R-:W-:Y:S05]  /*5e60*/  WARPSYNC.COLLECTIVE R156, `(.L_x_13402) ;  /* 0x000000009c087348 */ /* 0x000fea0003c00000 */
[----:B------:R0:W1:Y:S02]  /*5e70*/  SHFL.BFLY P5, R160, R159, R158, R157 ;  /* 0x0c00009e9fa07389 */ /* 0x00006400000a009d */
[----:B01----:R-:W-:Y:S01]  /*5e80*/  ENDCOLLECTIVE ;  /* 0x000000000000791b */ /* 0x003fe20003800000 */
.L_x_13402:
[----:B------:R-:W-:Y:S01]  /*5e90*/  HFMA2.MMA R158, -RZ, RZ, 0, 4.76837158203125e-07 ;  /* 0x00000008ff9e7435 */ /* 0x000fe200000001ff */
[----:B------:R-:W-:Y:S01]  /*5ea0*/  MOV R159, R187 ;  /* 0x000000bb009f7202 */ /* 0x000fe20000000f00 */
[----:B------:R-:W-:-:S09]  /*5eb0*/  FADD.FTZ R186, R186, R160 ;  /* 0x000000a0baba7221 */ /* 0x000fd20000010000 */
[----:B------:R-:W-:Y:S05]  /*5ec0*/  WARPSYNC.COLLECTIVE R156, `(.L_x_13403) ;  /* 0x000000009c087348 */ /* 0x000fea0003c00000 */
[----:B------:R0:W1:Y:S02]  /*5ed0*/  SHFL.BFLY P5, R160, R159, R158, R157 ;  /* 0x0c00009e9fa07389 */ /* 0x00006400000a009d */
[----:B01----:R-:W-:Y:S01]  /*5ee0*/  ENDCOLLECTIVE ;  /* 0x000000000000791b */ /* 0x003fe20003800000 */
.L_x_13403:
[----:B------:R-:W-:Y:S01]  /*5ef0*/  MOV R159, R186 ;  /* 0x000000ba009f7202 */ /* 0x000fe20000000f00 */
[----:B------:R-:W-:-:S07]  /*5f00*/  FADD.FTZ R187, R187, R160 ;  /* 0x000000a0bbbb7221 */ /* 0x000fce0000010000 */
[----:B------:R-:W-:Y:S05]  /*5f10*/  WARPSYNC.COLLECTIVE R156, `(.L_x_13404) ;  /* 0x000000009c087348 */ /* 0x000fea0003c00000 */
[----:B------:R0:W1:Y:S02]  /*5f20*/  SHFL.BFLY P5, R160, R159, R158, R157 ;  /* 0x0c00009e9fa07389 */ /* 0x00006400000a009d */
[----:B01----:R-:W-:Y:S01]  /*5f30*/  ENDCOLLECTIVE ;  /* 0x000000000000791b */ /* 0x003fe20003800000 */
.L_x_13404:
[----:B------:R-:W-:Y:S01]  /*5f40*/  HFMA2.MMA R158, -RZ, RZ, 0, 9.5367431640625e-07 ;  /* 0x00000010ff9e7435 */ /* 0x000fe200000001ff */
[----:B------:R-:W-:Y:S01]  /*5f50*/  MOV R159, R187 ;  /* 0x000000bb009f7202 */ /* 0x000fe20000000f00 */
[----:B------:R-:W-:-:S09]  /*5f60*/  FADD.FTZ R186, R186, R160 ;  /* 0x000000a0baba7221 */ /* 0x000fd20000010000 */
[----:B------:R-:W-:Y:S05]  /*5f70*/  WARPSYNC.COLLECTIVE R156, `(.L_x_13405) ;  /* 0x000000009c087348 */ /* 0x000fea0003c00000 */
[----:B------:R0:W1:Y:S02]  /*5f80*/  SHFL.BFLY P5, R160, R159, R158, R157 ;  /* 0x0c00009e9fa07389 */ /* 0x00006400000a009d */
[----:B01----:R-:W-:Y:S01]  /*5f90*/  ENDCOLLECTIVE ;  /* 0x000000000000791b */ /* 0x003fe20003800000 */
.L_x_13405:
[----:B------:R-:W-:Y:S02]  /*5fa0*/  MOV R159, R186 ;  /* 0x000000ba009f7202 */ /* 0x000fe40000000f00 */
[----:B------:R-:W-:-:S07]  /*5fb0*/  MOV R161, R160 ;  /* 0x000000a000a17202 */ /* 0x000fce0000000f00 */
[----:B------:R-:W-:Y:S05]  /*5fc0*/  WARPSYNC.COLLECTIVE R156, `(.L_x_13406) ;  /* 0x000000009c087348 */ /* 0x000fea0003c00000 */
[----:B------:R0:W1:Y:S02]  /*5fd0*/  SHFL.BFLY P5, R160, R159, R158, R157 ;  /* 0x0c00009e9fa07389 */ /* 0x00006400000a009d */
[----:B01----:R-:W-:Y:S01]  /*5fe0*/  ENDCOLLECTIVE ;  /* 0x000000000000791b */ /* 0x003fe20003800000 */
.L_x_13406:
[----:B------:R-:W-:Y:S01]  /*5ff0*/  MOV R156, R160 ;  /* 0x000000a0009c7202 */ /* 0x000fe20000000f00 */
[----:B------:R-:W-:Y:S06]  /*6000*/  BRA `(.L_x_13407) ;  /* 0xffffffcc00a47947 */ /* 0x000fec000383ffff */
.L_x_13408:
        /* <DEDUP_REMOVED lines=15> */
.L_x_17022:


//--------------------- .text._ZN10layer_norm13ln_bwd_kernelINS_13Kernel_traitsI6__halfffffjLj1280ELj1ELj4ELj1ELj16ENS_18Kernel_traits_baseILj1280ES2_ffffjLj128EEEEELb0ELb0ELb0ELb1EEEvNS_9BwdParamsE --------------------------
	.section	.text._ZN10layer_norm13ln_bwd_kernelINS_13Kernel_traitsI6__halfffffjLj1280ELj1ELj4ELj1ELj16ENS_18Kernel_traits_baseILj1280ES2_ffffjLj128EEEEELb0ELb0ELb0ELb1EEEvNS_9BwdParamsE,"ax",@progbits
	.align	128
        .global         _ZN10layer_norm13ln_bwd_kernelINS_13Kernel_traitsI6__halfffffjLj1280ELj1ELj4ELj1ELj16ENS_18Kernel_traits_baseILj1280ES2_ffffjLj128EEEEELb0ELb0ELb0ELb1EEEvNS_9BwdParamsE
        .type           _ZN10layer_norm13ln_bwd_kernelINS_13Kernel_traitsI6__halfffffjLj1280ELj1ELj4ELj1ELj16ENS_18Kernel_traits_baseILj1280ES2_ffffjLj128EEEEELb0ELb0ELb0ELb1EEEvNS_9BwdParamsE,@function
        .size           _ZN10layer_norm13ln_bwd_kernelINS_13Kernel_traitsI6__halfffffjLj1280ELj1ELj4ELj1ELj16ENS_18Kernel_traits_baseILj1280ES2_ffffjLj128EEEEELb0ELb0ELb0ELb1EEEvNS_9BwdParamsE,(.L_x_17023 - _ZN10layer_norm13ln_bwd_kernelINS_13Kernel_traitsI6__halfffffjLj1280ELj1ELj4ELj1ELj16ENS_18Kernel_traits_baseILj1280ES2_ffffjLj128EEEEELb0ELb0ELb0ELb1EEEvNS_9BwdParamsE)
        .other          _ZN10layer_norm13ln_bwd_kernelINS_13Kernel_traitsI6__halfffffjLj1280ELj1ELj4ELj1ELj16ENS_18Kernel_traits_baseILj1280ES2_ffffjLj128EEEEELb0ELb0ELb0ELb1EEEvNS_9BwdParamsE,@"STO_CUDA_ENTRY STV_DEFAULT"
_ZN10layer_norm13ln_bwd_kernelINS_13Kernel_traitsI6__halfffffjLj1280ELj1ELj4ELj1ELj16ENS_18Kernel_traits_baseILj1280ES2_ffffjLj128EEEEELb0ELb0ELb0ELb1EEEvNS_9BwdParamsE:
.text._ZN10layer_norm13ln_bwd_kernelINS_13Kernel_traitsI6__halfffffjLj1280ELj1ELj4ELj1ELj16ENS_18Kernel_traits_baseILj1280ES2_ffffjLj128EEEEELb0ELb0ELb0ELb1EEEvNS_9BwdParamsE:
        /* <DEDUP_REMOVED lines=57> */
.L_x_13410:
[----:B------:R-:W-:Y:S01]  /*0390*/  SHF.L.U32 R0, R0, 0x3, RZ ;  /* 0x0000000300007819 */ /* 0x000fe200000006ff */
[----:B------:R-:W-:-:S03]  /*03a0*/  ULDC.64 UR6, c[0x0][0x260] ;  /* 0x0000980000067ab9 */ /* 0x000fc60000000a00 */
[----:B------:R-:W-:-:S04]  /*03b0*/  LOP3.LUT R0, R0, 0xf8, RZ, 0xc0, !PT ;  /* 0x000000f800007812 */ /* 0x000fc800078ec0ff */
[----:B------:R-:W-:-:S04]  /*03c0*/  IADD3 R2, P0, R0, UR6, RZ ;  /* 0x0000000600027c10 */ /* 0x000fc8000ff1e0ff */
[----:B------:R-:W-:Y:S01]  /*03d0*/  IADD3.X R3, RZ, UR7, RZ, P0, !PT ;  /* 0x00000007ff037c10 */ /* 0x000fe200087fe4ff */
[----:B------:R-:W-:-:S04]  /*03e0*/  ULDC.64 UR6, c[0x0][0x270] ;  /* 0x00009c0000067ab9 */ /* 0x000fc80000000a00 */
[----:B------:R-:W2:Y:S04]  /*03f0*/  LDG.E.64 R4, desc[UR4][R2.64] ;  /* 0x0000000402047981 */ /* 0x000ea8000c1e1b00 */
[----:B------:R-:W3:Y:S04]  /*0400*/  LDG.E.64 R6, desc[UR4][R2.64+0x100] ;  /* 0x0001000402067981 */ /* 0x000ee8000c1e1b00 */
[----:B------:R-:W4:Y:S04]  /*0410*/  LDG.E.64 R8, desc[UR4][R2.64+0x200] ;  /* 0x0002000402087981 */ /* 0x000f28000c1e1b00 */
[----:B------:R-:W5:Y:S04]  /*0420*/  LDG.E.64 R10, desc[UR4][R2.64+0x300] ;  /* 0x00030004020a7981 */ /* 0x000f68000c1e1b00 */
[----:B------:R-:W5:Y:S04]  /*0430*/  LDG.E.64 R12, desc[UR4][R2.64+0x400] ;  /* 0x00040004020c7981 */ /* 0x000f68000c1e1b00 */
[----:B------:R-:W5:Y:S04]  /*0440*/  LDG.E.64 R14, desc[UR4][R2.64+0x500] ;  /* 0x00050004020e7981 */ /* 0x000f68000c1e1b00 */
[----:B------:R-:W5:Y:S04]  /*0450*/  LDG.E.64 R16, desc[UR4][R2.64+0x600] ;  /* 0x0006000402107981 */ /* 0x000f68000c1e1b00 */
[----:B------:R-:W5:Y:S04]  /*0460*/  LDG.E.64 R248, desc[UR4][R2.64+0x700] ;  /* 0x0007000402f87981 */ /* 0x000f68000c1e1b00 */
[----:B------:R-:W5:Y:S04]  /*0470*/  LDG.E.64 R244, desc[UR4][R2.64+0x800] ;  /* 0x0008000402f47981 */ /* 0x000f68000c1e1b00 */
[----:B------:R0:W5:Y:S01]  /*0480*/  LDG.E.64 R240, desc[UR4][R2.64+0x900] ;  /* 0x0009000402f07981 */ /* 0x000162000c1e1b00 */
[----:B------:R-:W-:Y:S01]  /*0490*/  ISETP.NE.U32.AND P0, PT, RZ, UR6, PT ;  /* 0x00000006ff007c0c */ /* 0x000fe2000bf05070 */
        /* <DEDUP_REMOVED lines=36> */
[----:B--2---:R-:W-:Y:S01]  /*06e0*/  HADD2.F32 R0, -RZ, R4.H0_H0 ;  /* 0x20000004ff007230 */ /* 0x004fe20000004100 */
[--C-:B------:R-:W-:Y:S01]  /*06f0*/  SHF.R.U64 R43, R4, 0x10, R5.reuse ;  /* 0x00000010042b7819 */ /* 0x100fe20000001205 */
[----:B0-----:R-:W-:Y:S01]  /*0700*/  HADD2.F32 R2, -RZ, R5.H0_H0 ;  /* 0x20000005ff027230 */ /* 0x001fe20000004100 */
[----:B------:R-:W-:Y:S02]  /*0710*/  SHF.R.U32.HI R42, RZ, 0x10, R5 ;  /* 0x00000010ff2a7819 */ /* 0x000fe40000011605 */
[----:B------:R-:W-:Y:S01]  /*0720*/  CS2R R4, SRZ ;  /* 0x0000000000047805 */ /* 0x000fe2000001ff00 */
[----:B------:R0:W-:Y:S01]  /*0730*/  STL [R1+0x68], R0 ;  /* 0x0000680001007387 */ /* 0x0001e20000100800 */
[--C-:B---3--:R-:W-:Y:S01]  /*0740*/  SHF.R.U64 R41, R6, 0x10, R7.reuse ;  /* 0x0000001006297819 */ /* 0x108fe20000001207 */
[----:B------:R-:W-:Y:S01]  /*0750*/  HADD2.F32 R43, -RZ, R43.H0_H0 ;  /* 0x2000002bff2b7230 */ /* 0x000fe20000004100 */
[----:B------:R-:W-:Y:S01]  /*0760*/  SHF.R.U32.HI R40, RZ, 0x10, R7 ;  /* 0x00000010ff287819 */ /* 0x000fe20000011607 */
[----:B------:R1:W-:Y:S01]  /*0770*/  STL [R1+0x60], R2 ;  /* 0x0000600201007387 */ /* 0x0003e20000100800 */
[--C-:B----4-:R-:W-:Y:S01]  /*0780*/  SHF.R.U64 R39, R8, 0x10, R9.reuse ;  /* 0x0000001008277819 */ /* 0x110fe20000001209 */
[----:B------:R-:W-:Y:S01]  /*0790*/  HADD2.F32 R42, -RZ, R42.H0_H0 ;  /* 0x2000002aff2a7230 */ /* 0x000fe20000004100 */
[----:B------:R-:W-:Y:S01]  /*07a0*/  SHF.R.U32.HI R38, RZ, 0x10, R9 ;  /* 0x00000010ff267819 */ /* 0x000fe20000011609 */
[----:B------:R-:W-:Y:S01]  /*07b0*/  HADD2.F32 R41, -RZ, R41.H0_H0 ;  /* 0x20000029ff297230 */ /* 0x000fe20000004100 */
[--C-:B-----5:R-:W-:Y:S01]  /*07c0*/  SHF.R.U64 R37, R10, 0x10, R11.reuse ;  /* 0x000000100a257819 */ /* 0x120fe2000000120b */
[----:B0-----:R-:W-:Y:S01]  /*07d0*/  HADD2.F32 R0, -RZ, R6.H0_H0 ;  /* 0x20000006ff007230 */ /* 0x001fe20000004100 */
[----:B------:R-:W-:Y:S01]  /*07e0*/  SHF.R.U32.HI R36, RZ, 0x10, R11 ;  /* 0x00000010ff247819 */ /* 0x000fe2000001160b */
[----:B------:R-:W-:Y:S01]  /*07f0*/  HADD2.F32 R40, -RZ, R40.H0_H0 ;  /* 0x20000028ff287230 */ /* 0x000fe20000004100 */
[--C-:B------:R-:W-:Y:S01]  /*0800*/  SHF.R.U64 R35, R12, 0x10, R13.reuse ;  /* 0x000000100c237819 */ /* 0x100fe2000000120d */
[----:B-1----:R-:W-:Y:S01]  /*0810*/  HADD2.F32 R2, -RZ, R7.H0_H0 ;  /* 0x20000007ff027230 */ /* 0x002fe20000004100 */
[----:B------:R0:W-:Y:S01]  /*0820*/  STL [R1+0x58], R0 ;  /* 0x0000580001007387 */ /* 0x0001e20000100800 */
[----:B------:R-:W-:Y:S01]  /*0830*/  SHF.R.U32.HI R34, RZ, 0x10, R13 ;  /* 0x00000010ff227819 */ /* 0x000fe2000001160d */
[----:B------:R-:W-:Y:S01]  /*0840*/  HADD2.F32 R39, -RZ, R39.H0_H0 ;  /* 0x20000027ff277230 */ /* 0x000fe20000004100 */
[--C-:B------:R-:W-:Y:S01]  /*0850*/  SHF.R.U64 R33, R14, 0x10, R15.reuse ;  /* 0x000000100e217819 */ /* 0x100fe2000000120f */
[----:B------:R1:W-:Y:S01]  /*0860*/  STL [R1+0x50], R2 ;  /* 0x0000500201007387 */ /* 0x0003e20000100800 */
[----:B------:R-:W-:Y:S01]  /*0870*/  HADD2.F32 R3, -RZ, R16.H0_H0 ;  /* 0x20000010ff037230 */ /* 0x000fe20000004100 */
[----:B------:R-:W-:Y:S01]  /*0880*/  SHF.R.U32.HI R32, RZ, 0x10, R15 ;  /* 0x00000010ff207819 */ /* 0x000fe2000001160f */
[----:B------:R-:W-:Y:S01]  /*0890*/  HADD2.F32 R38, -RZ, R38.H0_H0 ;  /* 0x20000026ff267230 */ /* 0x000fe20000004100 */
[----:B------:R-:W-:Y:S01]  /*08a0*/  SHF.R.U64 R250, R248, 0x10, R249 ;  /* 0x00000010f8fa7819 */ /* 0x000fe200000012f9 */
[----:B------:R-:W-:Y:S01]  /*08b0*/  HADD2.F32 R37, -RZ, R37.H0_H0 ;  /* 0x20000025ff257230 */ /* 0x000fe20000004100 */
[----:B------:R-:W-:Y:S01]  /*08c0*/  SHF.R.U32.HI R252, RZ, 0x10, R17 ;  /* 0x00000010fffc7819 */ /* 0x000fe20000011611 */
[----:B0-----:R-:W-:Y:S01]  /*08d0*/  HADD2.F32 R0, -RZ, R8.H0_H0 ;  /* 0x20000008ff007230 */ /* 0x001fe20000004100 */
[----:B------:R-:W-:Y:S01]  /*08e0*/  SHF.R.U64 R246, R244, 0x10, R245 ;  /* 0x00000010f4f67819 */ /* 0x000fe200000012f5 */
[----:B------:R-:W-:Y:S01]  /*08f0*/  HADD2.F32 R36, -RZ, R36.H0_H0 ;  /* 0x20000024ff247230 */ /* 0x000fe20000004100 */
[----:B------:R-:W-:Y:S01]  /*0900*/  CS2R R6, SRZ ;  /* 0x0000000000067805 */ /* 0x000fe2000001ff00 */
[----:B-1----:R-:W-:Y:S01]  /*0910*/  HADD2.F32 R2, -RZ, R9.H0_H0 ;  /* 0x20000009ff027230 */ /* 0x002fe20000004100 */
[----:B------:R0:W-:Y:S01]  /*0920*/  STL [R1+0x48], R0 ;  /* 0x0000480001007387 */ /* 0x0001e20000100800 */
[----:B------:R-:W-:Y:S01]  /*0930*/  HADD2.F32 R35, -RZ, R35.H0_H0 ;  /* 0x20000023ff237230 */ /* 0x000fe20000004100 */
[----:B------:R-:W-:Y:S01]  /*0940*/  SHF.R.U64 R242, R240, 0x10, R241 ;  /* 0x00000010f0f27819 */ /* 0x000fe200000012f1 */
[----:B------:R-:W-:Y:S01]  /*0950*/  HADD2.F32 R34, -RZ, R34.H0_H0 ;  /* 0x20000022ff227230 */ /* 0x000fe20000004100 */
[----:B------:R1:W-:Y:S01]  /*0960*/  STL [R1+0x40], R2 ;  /* 0x0000400201007387 */ /* 0x0003e20000100800 */
[----:B------:R-:W-:Y:S01]  /*0970*/  HADD2.F32 R33, -RZ, R33.H0_H0 ;  /* 0x20000021ff217230 */ /* 0x000fe20000004100 */
[----:B------:R-:W-:Y:S01]  /*0980*/  CS2R R8, SRZ ;  /* 0x0000000000087805 */ /* 0x000fe2000001ff00 */
[----:B------:R-:W-:-:S02]  /*0990*/  HADD2.F32 R32, -RZ, R32.H0_H0 ;  /* 0x20000020ff207230 */ /* 0x000fc40000004100 */
[----:B------:R-:W-:Y:S01]  /*09a0*/  HADD2.F32 R251, -RZ, R248.H0_H0 ;  /* 0x200000f8fffb7230 */ /* 0x000fe20000004100 */
[----:B------:R-:W-:Y:S01]  /*09b0*/  SHF.R.U32.HI R248, RZ, 0x10, R249 ;  /* 0x00000010fff87819 */ /* 0x000fe200000116f9 */
[----:B0-----:R-:W-:Y:S02]  /*09c0*/  HADD2.F32 R0, -RZ, R10.H0_H0 ;  /* 0x2000000aff007230 */ /* 0x001fe40000004100 */
[----:B------:R-:W-:Y:S01]  /*09d0*/  HADD2.F32 R247, -RZ, R244.H0_H0 ;  /* 0x200000f4fff77230 */ /* 0x000fe20000004100 */
[----:B------:R-:W-:Y:S01]  /*09e0*/  SHF.R.U32.HI R244, RZ, 0x10, R245 ;  /* 0x00000010fff47819 */ /* 0x000fe200000116f5 */
[----:B-1----:R-:W-:Y:S01]  /*09f0*/  HADD2.F32 R2, -RZ, R11.H0_H0 ;  /* 0x2000000bff027230 */ /* 0x002fe20000004100 */
[----:B------:R0:W-:Y:S01]  /*0a00*/  STL [R1+0x38], R0 ;  /* 0x0000380001007387 */ /* 0x0001e20000100800 */
[----:B------:R-:W-:Y:S01]  /*0a10*/  HADD2.F32 R243, -RZ, R240.H0_H0 ;  /* 0x200000f0fff37230 */ /* 0x000fe20000004100 */
[----:B------:R-:W-:Y:S01]  /*0a20*/  SHF.R.U32.HI R240, RZ, 0x10, R241 ;  /* 0x00000010fff07819 */ /* 0x000fe200000116f1 */
[----:B------:R-:W-:Y:S01]  /*0a30*/  HADD2.F32 R249, -RZ, R249.H0_H0 ;  /* 0x200000f9fff97230 */ /* 0x000fe20000004100 */
[----:B------:R1:W-:Y:S01]  /*0a40*/  STL [R1+0x30], R2 ;  /* 0x0000300201007387 */ /* 0x0003e20000100800 */
[----:B------:R-:W-:Y:S01]  /*0a50*/  HADD2.F32 R245, -RZ, R245.H0_H0 ;  /* 0x200000f5fff57230 */ /* 0x000fe20000004100 */
[----:B------:R-:W-:Y:S01]  /*0a60*/  CS2R R10, SRZ ;  /* 0x00000000000a7805 */ /* 0x000fe2000001ff00 */
[----:B------:R-:W-:-:S02]  /*0a70*/  HADD2.F32 R241, -RZ, R241.H0_H0 ;  /* 0x200000f1fff17230 */ /* 0x000fc40000004100 */
[----:B------:R-:W-:Y:S02]  /*0a80*/  HADD2.F32 R252, -RZ, R252.H0_H0 ;  /* 0x200000fcfffc7230 */ /* 0x000fe40000004100 */
[----:B0-----:R-:W-:Y:S02]  /*0a90*/  HADD2.F32 R0, -RZ, R12.H0_H0 ;  /* 0x2000000cff007230 */ /* 0x001fe40000004100 */
[----:B------:R-:W-:Y:S02]  /*0aa0*/  HADD2.F32 R250, -RZ, R250.H0_H0 ;  /* 0x200000fafffa7230 */ /* 0x000fe40000004100 */
[----:B-1----:R-:W-:Y:S01]  /*0ab0*/  HADD2.F32 R2, -RZ, R13.H0_H0 ;  /* 0x2000000dff027230 */ /* 0x002fe20000004100 */
[----:B------:R0:W-:Y:S01]  /*0ac0*/  STL [R1+0x28], R0 ;  /* 0x0000280001007387 */ /* 0x0001e20000100800 */
[----:B------:R-:W-:Y:S01]  /*0ad0*/  CS2R R12, SRZ ;  /* 0x00000000000c7805 */ /* 0x000fe2000001ff00 */
[----:B------:R-:W-:Y:S02]  /*0ae0*/  HADD2.F32 R248, -RZ, R248.H0_H0 ;  /* 0x200000f8fff87230 */ /* 0x000fe40000004100 */
[----:B------:R1:W-:Y:S01]  /*0af0*/  STL [R1+0x20], R2 ;  /* 0x0000200201007387 */ /* 0x0003e20000100800 */
[----:B------:R-:W-:-:S02]  /*0b00*/  HADD2.F32 R246, -RZ, R246.H0_H0 ;  /* 0x200000f6fff67230 */ /* 0x000fc40000004100 */
[----:B------:R-:W-:Y:S02]  /*0b10*/  HADD2.F32 R244, -RZ, R244.H0_H0 ;  /* 0x200000f4fff47230 */ /* 0x000fe40000004100 */
[----:B------:R-:W-:Y:S02]  /*0b20*/  HADD2.F32 R242, -RZ, R242.H0_H0 ;  /* 0x200000f2fff27230 */ /* 0x000fe40000004100 */
[----:B0-----:R-:W-:Y:S02]  /*0b30*/  HADD2.F32 R0, -RZ, R14.H0_H0 ;  /* 0x2000000eff007230 */ /* 0x001fe40000004100 */
[----:B------:R-:W-:Y:S02]  /*0b40*/  HADD2.F32 R240, -RZ, R240.H0_H0 ;  /* 0x200000f0fff07230 */ /* 0x000fe40000004100 */
[----:B-1----:R-:W-:Y:S01]  /*0b50*/  HADD2.F32 R2, -RZ, R15.H0_H0 ;  /* 0x2000000fff027230 */ /* 0x002fe20000004100 */
[----:B------:R0:W-:Y:S01]  /*0b60*/  STL [R1+0x18], R0 ;  /* 0x0000180001007387 */ /* 0x0001e20000100800 */
[----:B------:R-:W-:-:S03]  /*0b70*/  CS2R R14, SRZ ;  /* 0x00000000000e7805 */ /* 0x000fc6000001ff00 */
[----:B------:R1:W-:Y:S04]  /*0b80*/  STL [R1+0x10], R2 ;  /* 0x0000100201007387 */ /* 0x0003e80000100800 */
[----:B------:R-:W-:Y:S01]  /*0b90*/  STL [R1+0x8], R3 ;  /* 0x0000080301007387 */ /* 0x000fe20000100800 */
[----:B0-----:R-:W-:Y:S01]  /*0ba0*/  SHF.R.U64 R0, R16, 0x10, R17 ;  /* 0x0000001010007819 */ /* 0x001fe20000001211 */
[----:B-1----:R-:W-:Y:S01]  /*0bb0*/  HADD2.F32 R2, -RZ, R17.H0_H0 ;  /* 0x20000011ff027230 */ /* 0x002fe20000004100 */
[----:B------:R-:W-:-:S03]  /*0bc0*/  CS2R R16, SRZ ;  /* 0x0000000000107805 */ /* 0x000fc6000001ff00 */
[----:B------:R-:W-:Y:S01]  /*0bd0*/  HADD2.F32 R0, -RZ, R0.H0_H0 ;  /* 0x20000000ff007230 */ /* 0x000fe20000004100 */
[----:B------:R0:W-:Y:S04]  /*0be0*/  STL [R1], R2 ;  /* 0x0000000201007387 */ /* 0x0001e80000100800 */
[----:B------:R1:W-:Y:S04]  /*0bf0*/  STL [R1+0x64], R43 ;  /* 0x0000642b01007387 */ /* 0x0003e80000100800 */
[----:B------:R1:W-:Y:S01]  /*0c00*/  STL [R1+0x5c], R42 ;  /* 0x00005c2a01007387 */ /* 0x0003e20000100800 */
[----:B0-----:R-:W-:-:S03]  /*0c10*/  CS2R R2, SRZ ;  /* 0x0000000000027805 */ /* 0x001fc6000001ff00 */
[----:B------:R1:W-:Y:S04]  /*0c20*/  STL [R1+0x54], R41 ;  /* 0x0000542901007387 */ /* 0x0003e80000100800 */
        /* <DEDUP_REMOVED lines=9> */
[----:B------:R1:W-:Y:S02]  /*0cc0*/  STL [R1+0x4], R0 ;  /* 0x0000040001007387 */ /* 0x0003e40000100800 */
.L_x_13423:
[----:B--2---:R-:W0:Y:S01]  /*0cd0*/  S2R R78, SR_TID.X ;  /* 0x00000000004e7919 */ /* 0x004e220000002100 */
[----:B------:R-:W2:Y:S01]  /*0ce0*/  LDC.64 R76, c[0x0][0x250] ;  /* 0x00009400ff4c7b82 */ /* 0x000ea20000000a00 */
[----:B-1----:R-:W-:-:S05]  /*0cf0*/  IMAD R0, R176, UR8, RZ ;  /* 0x00000008b0007c24 */ /* 0x002fca000f8e02ff */
[----:B------:R-:W-:Y:S02]  /*0d00*/  SHF.R.S32.HI R79, RZ, 0x1f, R0 ;  /* 0x0000001fff4f7819 */ /* 0x000fe40000011400 */
[----:B------:R-:W1:Y:S02]  /*0d10*/  LDC.64 R186, c[0x0][0x2c8] ;  /* 0x0000b200ffba7b82 */ /* 0x000e640000000a00 */
[----:B------:R-:W-:-:S06]  /*0d20*/  LEA.HI R79, R79, R0, RZ, 0x2 ;  /* 0x000000004f4f7211 */ /* 0x000fcc00078f10ff */
[----:B------:R-:W3:Y:S01]  /*0d30*/  @P0 LDC.64 R140, c[0x0][0x270] ;  /* 0x00009c00ff8c0b82 */ /* 0x000ee20000000a00 */
[----:B--2---:R-:W-:-:S07]  /*0d40*/  IMAD.WIDE R76, R176, 0x4, R76 ;  /* 0x00000004b04c7825 */ /* 0x004fce00078e024c */
[----:B------:R-:W2:Y:S01]  /*0d50*/  LDC.64 R232, c[0x0][0x2b8] ;  /* 0x0000ae00ffe87b82 */ /* 0x000ea20000000a00 */
[----:B------:R4:W3:Y:S01]  /*0d60*/  LDG.E R207, desc[UR4][R76.64] ;  /* 0x000000044ccf7981 */ /* 0x0008e2000c1e1900 */
[----:B0-----:R-:W-:Y:S02]  /*0d70*/  LOP3.LUT R142, R78, 0x1f, RZ, 0xc0, !PT ;  /* 0x0000001f4e8e7812 */ /* 0x001fe400078ec0ff */
[----:B------:R-:W-:-:S04]  /*0d80*/  SHF.R.S32.HI R143, RZ, 0x1f, R176 ;  /* 0x0000001fff8f7819 */ /* 0x000fc800000114b0 */
[----:B------:R-:W0:Y:S01]  /*0d90*/  LDC.64 R118, c[0x0][0x258] ;  /* 0x00009600ff767b82 */ /* 0x000e220000000a00 */
[----:B------:R-:W-:-:S04]  /*0da0*/  LEA.HI.SX32 R142, R79, R142, 0x1e ;  /* 0x0000008e4f8e7211 */ /* 0x000fc800078ff2ff */
[C---:B------:R-:W-:Y:S02]  /*0db0*/  SHF.L.U32 R209, R142.reuse, 0x4, RZ ;  /* 0x000000048ed17819 */ /* 0x040fe400000006ff */
[C---:B------:R-:W-:Y:S01]  /*0dc0*/  IADD3 R145, R142.reuse, 0x20, RZ ;  /* 0x000000208e917810 */ /* 0x040fe20007ffe0ff */
[----:B------:R-:W3:Y:S01]  /*0dd0*/  LDC.U8 R231, c[0x0][0x2a0] ;  /* 0x0000a800ffe77b82 */ /* 0x000ee20000000000 */
[----:B------:R-:W-:Y:S02]  /*0de0*/  SHF.R.U32.HI R210, RZ, 0x1c, R142 ;  /* 0x0000001cffd27819 */ /* 0x000fe4000001168e */
[----:B----4-:R-:W-:Y:S02]  /*0df0*/  IADD3 R76, P1, R209, UR10, RZ ;  /* 0x0000000ad14c7c10 */ /* 0x010fe4000ff3e0ff */
[----:B------:R-:W-:Y:S02]  /*0e00*/  SHF.L.U32 R205, R145, 0x4, RZ ;  /* 0x0000000491cd7819 */ /* 0x000fe400000006ff */
[----:B------:R-:W-:-:S02]  /*0e10*/  IADD3 R149, R142, 0x60, RZ ;  /* 0x000000608e957810 */ /* 0x000fc40007ffe0ff */
[----:B------:R-:W-:Y:S02]  /*0e20*/  IADD3.X R77, R210, UR11, RZ, P1, !PT ;  /* 0x0000000bd24d7c10 */ /* 0x000fe40008ffe4ff */
[----:B------:R-:W-:Y:S02]  /*0e30*/  SHF.R.U32.HI R203, RZ, 0x1c, R145 ;  /* 0x0000001cffcb7819 */ /* 0x000fe40000011691 */
[----:B------:R-:W-:Y:S02]  /*0e40*/  IADD3 R80, P1, R205, UR10, RZ ;  /* 0x0000000acd507c10 */ /* 0x000fe4000ff3e0ff */
[----:B------:R-:W-:Y:S02]  /*0e50*/  SHF.L.U32 R197, R149, 0x4, RZ ;  /* 0x0000000495c57819 */ /* 0x000fe400000006ff */
[C---:B------:R-:W-:Y:S02]  /*0e60*/  IADD3 R153, R142.reuse, 0xa0, RZ ;  /* 0x000000a08e997810 */ /* 0x040fe40007ffe0ff */
[----:B------:R-:W-:-:S02]  /*0e70*/  IADD3 R146, R142, 0x40, RZ ;  /* 0x000000408e927810 */ /* 0x000fc40007ffe0ff */
[C---:B------:R-:W-:Y:S02]  /*0e80*/  IADD3 R189, R142.reuse, 0xe0, RZ ;  /* 0x000000e08ebd7810 */ /* 0x040fe40007ffe0ff */
[C---:B------:R-:W-:Y:S02]  /*0e90*/  IADD3 R150, R142.reuse, 0x80, RZ ;  /* 0x000000808e967810 */ /* 0x040fe40007ffe0ff */
[C---:B------:R-:W-:Y:S02]  /*0ea0*/  IADD3 R208, R142.reuse, 0x120, RZ ;  /* 0x000001208ed07810 */ /* 0x040fe40007ffe0ff */
[C---:B------:R-:W-:Y:S02]  /*0eb0*/  IADD3 R154, R142.reuse, 0xc0, RZ ;  /* 0x000000c08e9a7810 */ /* 0x040fe40007ffe0ff */
[----:B------:R-:W-:Y:S02]  /*0ec0*/  IADD3 R211, R142, 0x100, RZ ;  /* 0x000001008ed37810 */ /* 0x000fe40007ffe0ff */
[----:B------:R-:W-:Y:S01]  /*0ed0*/  MOV R177, 0x3f800000 ;  /* 0x3f80000000b17802 */ /* 0x000fe20000000f00 */
[----:B--2---:R-:W-:Y:S01]  /*0ee0*/  IMAD.WIDE.U32 R120, R145, 0x10, R232 ;  /* 0x0000001091787825 */ /* 0x004fe200078e00e8 */
[----:B------:R-:W-:Y:S01]  /*0ef0*/  IADD3.X R81, R203, UR11, RZ, P1, !PT ;  /* 0x0000000bcb517c10 */ /* 0x000fe20008ffe4ff */
[----:B------:R-:W2:Y:S01]  /*0f00*/  LDG.E.128 R76, desc[UR4][R76.64] ;  /* 0x000000044c4c7981 */ /* 0x000ea2000c1e1d00 */
[----:B------:R-:W-:-:S02]  /*0f10*/  SHF.R.U32.HI R196, RZ, 0x1c, R149 ;  /* 0x0000001cffc47819 */ /* 0x000fc40000011695 */
[----:B------:R-:W-:Y:S02]  /*0f20*/  IADD3 R88, P1, R197, UR10, RZ ;  /* 0x0000000ac5587c10 */ /* 0x000fe4000ff3e0ff */
[----:B------:R-:W-:Y:S01]  /*0f30*/  SHF.L.U32 R193, R153, 0x4, RZ ;  /* 0x0000000499c17819 */ /* 0x000fe200000006ff */
[----:B------:R-:W-:Y:S01]  /*0f40*/  IMAD.WIDE.U32 R128, R149, 0x10, R232 ;  /* 0x0000001095807825 */ /* 0x000fe200078e00e8 */
[----:B------:R-:W-:Y:S01]  /*0f50*/  SHF.L.U32 R202, R146, 0x4, RZ ;  /* 0x0000000492ca7819 */ /* 0x000fe200000006ff */
[----:B------:R-:W4:Y:S01]  /*0f60*/  LDG.E.128 R80, desc[UR4][R80.64] ;  /* 0x0000000450507981 */ /* 0x000f22000c1e1d00 */
[----:B------:R-:W-:Y:S02]  /*0f70*/  IADD3.X R89, R196, UR11, RZ, P1, !PT ;  /* 0x0000000bc4597c10 */ /* 0x000fe40008ffe4ff */
[----:B------:R-:W-:Y:S02]  /*0f80*/  SHF.R.U32.HI R192, RZ, 0x1c, R153 ;  /* 0x0000001cffc07819 */ /* 0x000fe40000011699 */
[----:B------:R-:W-:-:S02]  /*0f90*/  SHF.L.U32 R185, R189, 0x4, RZ ;  /* 0x00000004bdb97819 */ /* 0x000fc400000006ff */
[----:B------:R-:W-:Y:S02]  /*0fa0*/  SHF.R.U32.HI R201, RZ, 0x1c, R146 ;  /* 0x0000001cffc97819 */ /* 0x000fe40000011692 */
[----:B------:R-:W-:Y:S01]  /*0fb0*/  SHF.R.U32.HI R184, RZ, 0x1c, R189 ;  /* 0x0000001cffb87819 */ /* 0x000fe200000116bd */
[----:B------:R-:W-:Y:S01]  /*0fc0*/  IMAD.WIDE.U32 R136, R153, 0x10, R232 ;  /* 0x0000001099887825 */ /* 0x000fe200078e00e8 */
[----:B------:R-:W-:Y:S01]  /*0fd0*/  IADD3 R96, P1, R193, UR10, RZ ;  /* 0x0000000ac1607c10 */ /* 0x000fe2000ff3e0ff */
[----:B------:R-:W4:Y:S01]  /*0fe0*/  LDG.E.128 R88, desc[UR4][R88.64] ;  /* 0x0000000458587981 */ /* 0x000f22000c1e1d00 */
[----:B------:R-:W-:Y:S02]  /*0ff0*/  IADD3 R84, P2, R202, UR10, RZ ;  /* 0x0000000aca547c10 */ /* 0x000fe4000ff5e0ff */
[----:B------:R-:W-:Y:S01]  /*1000*/  SHF.L.U32 R195, R150, 0x4, RZ ;  /* 0x0000000496c37819 */ /* 0x000fe200000006ff */
[----:B0-----:R-:W-:Y:S01]  /*1010*/  IMAD.WIDE R118, R176, 0x4, R118 ;  /* 0x00000004b0767825 */ /* 0x001fe200078e0276 */
[----:B------:R-:W-:Y:S01]  /*1020*/  IADD3.X R97, R192, UR11, RZ, P1, !PT ;  /* 0x0000000bc0617c10 */ /* 0x000fe20008ffe4ff */
[----:B------:R-:W4:Y:S01]  /*1030*/  LDG.E.128 R120, desc[UR4][R120.64] ;  /* 0x0000000478787981 */ /* 0x000f22000c1e1d00 */
[----:B------:R-:W-:-:S02]  /*1040*/  IADD3 R104, P1, R185, UR10, RZ ;  /* 0x0000000ab9687c10 */ /* 0x000fc4000ff3e0ff */
[----:B------:R-:W-:Y:S01]  /*1050*/  SHF.L.U32 R182, R208, 0x4, RZ ;  /* 0x00000004d0b67819 */ /* 0x000fe200000006ff */
[----:B------:R-:W-:Y:S01]  /*1060*/  IMAD.WIDE.U32 R116, R142, 0x10, R232 ;  /* 0x000000108e747825 */ /* 0x000fe200078e00e8 */
[----:B------:R-:W-:Y:S01]  /*1070*/  IADD3.X R85, R201, UR11, RZ, P2, !PT ;  /* 0x0000000bc9557c10 */ /* 0x000fe200097fe4ff */
[----:B------:R-:W4:Y:S01]  /*1080*/  LDG.E R183, desc[UR4][R118.64] ;  /* 0x0000000476b77981 */ /* 0x000f22000c1e1900 */
[----:B------:R-:W-:Y:S02]  /*1090*/  SHF.R.U32.HI R194, RZ, 0x1c, R150 ;  /* 0x0000001cffc27819 */ /* 0x000fe40000011696 */
[----:B------:R-:W-:Y:S01]  /*10a0*/  IADD3 R92, P2, R195, UR10, RZ ;  /* 0x0000000ac35c7c10 */ /* 0x000fe2000ff5e0ff */
[----:B------:R-:W-:Y:S01]  /*10b0*/  IMAD.WIDE.U32 R124, R146, 0x10, R232 ;  /* 0x00000010927c7825 */ /* 0x000fe200078e00e8 */
[----:B------:R-:W-:Y:S01]  /*10c0*/  SHF.L.U32 R191, R154, 0x4, RZ ;  /* 0x000000049abf7819 */ /* 0x000fe200000006ff */
[----:B------:R-:W4:Y:S01]  /*10d0*/  LDG.E.128 R84, desc[UR4][R84.64] ;  /* 0x0000000454547981 */ /* 0x000f22000c1e1d00 */
[----:B------:R-:W-:-:S02]  /*10e0*/  IADD3.X R105, R184, UR11, RZ, P1, !PT ;  /* 0x0000000bb8697c10 */ /* 0x000fc40008ffe4ff */
[----:B------:R-:W-:Y:S01]  /*10f0*/  SHF.R.U32.HI R0, RZ, 0x1c, R208 ;  /* 0x0000001cff007819 */ /* 0x000fe200000116d0 */
[----:B------:R-:W4:Y:S01]  /*1100*/  LDG.E.128 R116, desc[UR4][R116.64] ;  /* 0x0000000474747981 */ /* 0x000f22000c1e1d00 */
[----:B------:R-:W-:Y:S02]  /*1110*/  IADD3 R112, P1, R182, UR10, RZ ;  /* 0x0000000ab6707c10 */ /* 0x000fe4000ff3e0ff */
[----:B------:R-:W-:Y:S01]  /*1120*/  IADD3.X R93, R194, UR11, RZ, P2, !PT ;  /* 0x0000000bc25d7c10 */ /* 0x000fe200097fe4ff */
[----:B------:R-:W-:Y:S01]  /*1130*/  IMAD.WIDE.U32 R132, R150, 0x10, R232 ;  /* 0x0000001096847825 */ /* 0x000fe200078e00e8 */
[----:B------:R-:W-:Y:S01]  /*1140*/  SHF.R.U32.HI R190, RZ, 0x1c, R154 ;  /* 0x0000001cffbe7819 */ /* 0x000fe2000001169a */
[----:B------:R-:W4:Y:S01]  /*1150*/  LDG.E.128 R96, desc[UR4][R96.64] ;  /* 0x0000000460607981 */ /* 0x000f22000c1e1d00 */
[----:B------:R-:W-:Y:S02]  /*1160*/  IADD3 R100, P2, R191, UR10, RZ ;  /* 0x0000000abf647c10 */ /* 0x000fe4000ff5e0ff */
[----:B------:R-:W-:Y:S01]  /*1170*/  SHF.L.U32 R181, R211, 0x4, RZ ;  /* 0x00000004d3b57819 */ /* 0x000fe200000006ff */
[----:B------:R-:W4:Y:S01]  /*1180*/  LDG.E.128 R92, desc[UR4][R92.64] ;  /* 0x000000045c5c7981 */ /* 0x000f22000c1e1d00 */
[----:B------:R-:W-:-:S02]  /*1190*/  IADD3.X R113, R0, UR11, RZ, P1, !PT ;  /* 0x0000000b00717c10 */ /* 0x000fc40008ffe4ff */
[----:B-1----:R-:W-:Y:S01]  /*11a0*/  ISETP.NE.U32.AND P1, PT, R186, RZ, PT ;  /* 0x000000ffba00720c */ /* 0x002fe20003f25070 */
[----:B------:R-:W4:Y:S01]  /*11b0*/  LDG.E.128 R104, desc[UR4][R104.64] ;  /* 0x0000000468687981 */ /* 0x000f22000c1e1d00 */
[----:B------:R-:W-:Y:S02]  /*11c0*/  IADD3.X R101, R190, UR11, RZ, P2, !PT ;  /* 0x0000000bbe657c10 */ /* 0x000fe400097fe4ff */
[----:B------:R-:W-:Y:S01]  /*11d0*/  SHF.R.U32.HI R180, RZ, 0x1c, R211 ;  /* 0x0000001cffb47819 */ /* 0x000fe200000116d3 */
[----:B------:R-:W4:Y:S01]  /*11e0*/  LDG.E.128 R112, desc[UR4][R112.64] ;  /* 0x0000000470707981 */ /* 0x000f22000c1e1d00 */
[----:B------:R-:W-:Y:S02]  /*11f0*/  IADD3 R108, P2, R181, UR10, RZ ;  /* 0x0000000ab56c7c10 */ /* 0x000fe4000ff5e0ff */
[----:B------:R-:W-:Y:S01]  /*1200*/  ISETP.NE.AND.EX P1, PT, R187, RZ, PT, P1 ;  /* 0x000000ffbb00720c */ /* 0x000fe20003f25310 */
[----:B------:R-:W4:Y:S01]  /*1210*/  LDG.E.128 R100, desc[UR4][R100.64] ;  /* 0x0000000464647981 */ /* 0x000f22000c1e1d00 */
[----:B------:R-:W-:-:S02]  /*1220*/  IADD3.X R109, R180, UR11, RZ, P2, !PT ;  /* 0x0000000bb46d7c10 */ /* 0x000fc400097fe4ff */
[C---:B---3--:R-:W-:Y:S01]  /*1230*/  @P0 LEA R140, P2, R176.reuse, R140, 0x2 ;  /* 0x0000008cb08c0211 */ /* 0x048fe200078410ff */
[----:B------:R-:W3:Y:S03]  /*1240*/  LDG.E.128 R124, desc[UR4][R124.64] ;  /* 0x000000047c7c7981 */ /* 0x000ee6000c1e1d00 */
[----:B------:R-:W-:Y:S01]  /*1250*/  @P0 LEA.HI.X R141, R176, R141, R143, 0x2, P2 ;  /* 0x0000008db08d0211 */ /* 0x000fe200010f148f */
[----:B------:R-:W3:Y:S04]  /*1260*/  LDG.E.128 R108, desc[UR4][R108.64] ;  /* 0x000000046c6c7981 */ /* 0x000ee8000c1e1d00 */
[----:B------:R0:W5:Y:S04]  /*1270*/  @P0 LDG.E R177, desc[UR4][R140.64] ;  /* 0x000000048cb10981 */ /* 0x000168000c1e1900 */
[----:B------:R-:W3:Y:S04]  /*1280*/  LDG.E.128 R128, desc[UR4][R128.64] ;  /* 0x0000000480807981 */ /* 0x000ee8000c1e1d00 */
[----:B------:R-:W3:Y:S01]  /*1290*/  LDG.E.128 R132, desc[UR4][R132.64] ;  /* 0x0000000484847981 */ /* 0x000ee2000c1e1d00 */
[----:B0-----:R-:W-:-:S03]  /*12a0*/  @P1 LEA R140, P2, R142, R186, 0x4 ;  /* 0x000000ba8e8c1211 */ /* 0x001fc600078420ff */
[----:B------:R-:W3:Y:S01]  /*12b0*/  LDG.E.128 R136, desc[UR4][R136.64] ;  /* 0x0000000488887981 */ /* 0x000ee2000c1e1d00 */
[----:B------:R-:W-:Y:S02]  /*12c0*/  @P1 LEA.HI.X R141, R142, R187, RZ, 0x4, P2 ;  /* 0x000000bb8e8d1211 */ /* 0x000fe400010f24ff */
[----:B------:R-:W-:-:S03]  /*12d0*/  @P1 LEA R144, P2, R145, R186, 0x4 ;  /* 0x000000ba91901211 */ /* 0x000fc600078420ff */
[----:B------:R-:W5:Y:S01]  /*12e0*/  @P1 LDG.E.128 R32, desc[UR4][R140.64] ;  /* 0x000000048c201981 */ /* 0x000f62000c1e1d00 */
[----:B------:R-:W-:-:S05]  /*12f0*/  @P1 LEA.HI.X R145, R145, R187, RZ, 0x4, P2 ;  /* 0x000000bb91911211 */ /* 0x000fca00010f24ff */
[----:B------:R0:W5:Y:S02]  /*1300*/  @P1 LDG.E.128 R36, desc[UR4][R144.64] ;  /* 0x0000000490241981 */ /* 0x000164000c1e1d00 */
[----:B0-----:R-:W-:-:S04]  /*1310*/  @P1 LEA R144, P2, R146, R186, 0x4 ;  /* 0x000000ba92901211 */ /* 0x001fc800078420ff */
[----:B------:R-:W-:Y:S02]  /*1320*/  @P1 LEA.HI.X R145, R146, R187, RZ, 0x4, P2 ;  /* 0x000000bb92911211 */ /* 0x000fe400010f24ff */
[----:B------:R-:W-:-:S03]  /*1330*/  @P1 LEA R148, P2, R149, R186, 0x4 ;  /* 0x000000ba95941211 */ /* 0x000fc600078420ff */
[----:B------:R-:W5:Y:S01]  /*1340*/  @P1 LDG.E.128 R40, desc[UR4][R144.64] ;  /* 0x0000000490281981 */ /* 0x000f62000c1e1d00 */
[----:B------:R-:W-:-:S05]  /*1350*/  @P1 LEA.HI.X R149, R149, R187, RZ, 0x4, P2 ;  /* 0x000000bb95951211 */ /* 0x000fca00010f24ff */
[----:B------:R0:W5:Y:S02]  /*1360*/  @P1 LDG.E.128 R44, desc[UR4][R148.64] ;  /* 0x00000004942c1981 */ /* 0x000164000c1e1d00 */
[----:B0-----:R-:W-:-:S04]  /*1370*/  @P1 LEA R148, P2, R150, R186, 0x4 ;  /* 0x000000ba96941211 */ /* 0x001fc800078420ff */
[-C--:B------:R-:W-:Y:S02]  /*1380*/  @P1 LEA.HI.X R149, R150, R187.reuse, RZ, 0x4, P2 ;  /* 0x000000bb96951211 */ /* 0x080fe400010f24ff */
[----:B------:R-:W-:Y:S01]  /*1390*/  @P1 LEA R152, P2, R153, R186, 0x4 ;  /* 0x000000ba99981211 */ /* 0x000fe200078420ff */
[--C-:B------:R-:W-:Y:S02]  /*13a0*/  IMAD.WIDE.U32 R144, R189, 0x10, R232.reuse ;  /* 0x00000010bd907825 */ /* 0x100fe400078e00e8 */
[----:B------:R0:W5:Y:S01]  /*13b0*/  @P1 LDG.E.128 R48, desc[UR4][R148.64] ;  /* 0x0000000494301981 */ /* 0x000162000c1e1d00 */
[----:B------:R-:W-:Y:S01]  /*13c0*/  @P1 LEA.HI.X R153, R153, R187, RZ, 0x4, P2 ;  /* 0x000000bb99991211 */ /* 0x000fe200010f24ff */
[--C-:B------:R-:W-:Y:S02]  /*13d0*/  IMAD.WIDE.U32 R140, R154, 0x10, R232.reuse ;  /* 0x000000109a8c7825 */ /* 0x100fe400078e00e8 */
[----:B------:R-:W3:Y:S04]  /*13e0*/  LDG.E.128 R144, desc[UR4][R144.64] ;  /* 0x0000000490907981 */ /* 0x000ee8000c1e1d00 */
[----:B------:R1:W5:Y:S01]  /*13f0*/  @P1 LDG.E.128 R52, desc[UR4][R152.64] ;  /* 0x0000000498341981 */ /* 0x000362000c1e1d00 */
[----:B0-----:R-:W-:-:S03]  /*1400*/  IMAD.WIDE.U32 R148, R211, 0x10, R232 ;  /* 0x00000010d3947825 */ /* 0x001fc600078e00e8 */
[----:B------:R-:W3:Y:S04]  /*1410*/  LDG.E.128 R140, desc[UR4][R140.64] ;  /* 0x000000048c8c7981 */ /* 0x000ee8000c1e1d00 */
[----:B------:R-:W3:Y:S01]  /*1420*/  LDG.E.128 R148, desc[UR4][R148.64] ;  /* 0x0000000494947981 */ /* 0x000ee2000c1e1d00 */
[----:B-1----:R-:W-:-:S04]  /*1430*/  @P1 LEA R152, P2, R154, R186, 0x4 ;  /* 0x000000ba9a981211 */ /* 0x002fc800078420ff */
[----:B------:R-:W-:Y:S02]  /*1440*/  @P1 LEA.HI.X R153, R154, R187, RZ, 0x4, P2 ;  /* 0x000000bb9a991211 */ /* 0x000fe400010f24ff */
[----:B------:R-:W-:-:S03]  /*1450*/  @P1 LEA R188, P2, R189, R186, 0x4 ;  /* 0x000000babdbc1211 */ /* 0x000fc600078420ff */
[----:B------:R-:W5:Y:S01]  /*1460*/  @P1 LDG.E.128 R56, desc[UR4][R152.64] ;  /* 0x0000000498381981 */ /* 0x000f62000c1e1d00 */
[----:B------:R-:W-:-:S05]  /*1470*/  @P1 LEA.HI.X R189, R189, R187, RZ, 0x4, P2 ;  /* 0x000000bbbdbd1211 */ /* 0x000fca00010f24ff */
[----:B------:R0:W5:Y:S02]  /*1480*/  @P1 LDG.E.128 R60, desc[UR4][R188.64] ;  /* 0x00000004bc3c1981 */ /* 0x000164000c1e1d00 */
[----:B0-----:R-:W-:-:S04]  /*1490*/  @P1 LEA R188, P2, R211, R186, 0x4 ;  /* 0x000000bad3bc1211 */ /* 0x001fc800078420ff */
[----:B------:R-:W-:Y:S01]  /*14a0*/  @P1 LEA.HI.X R189, R211, R187, RZ, 0x4, P2 ;  /* 0x000000bbd3bd1211 */ /* 0x000fe200010f24ff */
[C---:B------:R-:W-:Y:S01]  /*14b0*/  IMAD.WIDE.U32 R152, R208.reuse, 0x10, R232 ;  /* 0x00000010d0987825 */ /* 0x040fe200078e00e8 */
[----:B------:R-:W3:Y:S04]  /*14c0*/  LDL R211, [R1+0x58] ;  /* 0x0000580001d37983 */ /* 0x000ee80000100800 */
[----:B------:R0:W5:Y:S04]  /*14d0*/  @P1 LDG.E.128 R64, desc[UR4][R188.64] ;  /* 0x00000004bc401981 */ /* 0x000168000c1e1d00 */
[----:B------:R-:W3:Y:S04]  /*14e0*/  LDL R232, [R1+0x68] ;  /* 0x0000680001e87983 */ /* 0x000ee80000100800 */
[----:B------:R-:W3:Y:S01]  /*14f0*/  LDL R233, [R1+0x48] ;  /* 0x0000480001e97983 */ /* 0x000ee20000100800 */
[----:B0-----:R-:W-:-:S03]  /*1500*/  @P1 LEA R188, P2, R208, R186, 0x4 ;  /* 0x000000bad0bc1211 */ /* 0x001fc600078420ff */
[----:B------:R-:W3:Y:S01]  /*1510*/  LDG.E.128 R152, desc[UR4][R152.64] ;  /* 0x0000000498987981 */ /* 0x000ee2000c1e1d00 */
[----:B------:R-:W-:-:S03]  /*1520*/  @P1 LEA.HI.X R189, R208, R187, RZ, 0x4, P2 ;  /* 0x000000bbd0bd1211 */ /* 0x000fc600010f24ff */
[----:B------:R-:W3:Y:S04]  /*1530*/  LDL R208, [R1+0x54] ;  /* 0x0000540001d07983 */ /* 0x000ee80000100800 */
[----:B------:R0:W5:Y:S04]  /*1540*/  @P1 LDG.E.128 R68, desc[UR4][R188.64] ;  /* 0x00000004bc441981 */ /* 0x000168000c1e1d00 */
[----:B------:R-:W3:Y:S01]  /*1550*/  LDL R188, [R1+0x64] ;  /* 0x0000640001bc7983 */ /* 0x000ee20000100800 */
[----:B------:R-:W-:-:S03]  /*1560*/  ISETP.NE.AND P1, PT, R231, RZ, PT ;  /* 0x000000ffe700720c */ /* 0x000fc60003f25270 */
[----:B------:R-:W3:Y:S04]  /*1570*/  LDL R189, [R1+0x5c] ;  /* 0x00005c0001bd7983 */ /* 0x000ee80000100800 */
[----:B------:R-:W3:Y:S01]  /*1580*/  LDL R231, [R1+0x60] ;  /* 0x0000600001e77983 */ /* 0x000ee20000100800 */
[----:B------:R-:W-:-:S05]  /*1590*/  FSEL R207, R207, RZ, !P1 ;  /* 0x000000ffcfcf7208 */ /* 0x000fca0004800000 */
[----:B--2---:R-:W-:-:S04]  /*15a0*/  FADD.FTZ R77, -R207, R77 ;  /* 0x0000004dcf4d7221 */ /* 0x004fc80000010100 */
[----:B----4-:R-:W-:Y:S01]  /*15b0*/  FMUL.FTZ R77, R183, R77 ;  /* 0x0000004db74d7220 */ /* 0x010fe20000410000 */
[----:B------:R-:W-:-:S03]  /*15c0*/  FADD.FTZ R166, R117, R166 ;  /* 0x000000a675a67221 */ /* 0x000fc60000010000 */
[----:B------:R-:W-:Y:S01]  /*15d0*/  FFMA.FTZ R2, R117, R77, R2 ;  /* 0x0000004d75027223 */ /* 0x000fe20000010002 */
[----:B---3--:R-:W-:Y:S02]  /*15e0*/  FMUL.FTZ R117, R188, R117 ;  /* 0x00000075bc757220 */ /* 0x008fe40000410000 */
[----:B------:R-:W2:Y:S01]  /*15f0*/  LDL R188, [R1+0x50] ;  /* 0x0000500001bc7983 */ /* 0x000ea20000100800 */
[C---:B------:R-:W-:Y:S01]  /*1600*/  FADD.FTZ R79, -R207.reuse, R79 ;  /* 0x0000004fcf4f7221 */ /* 0x040fe20000010100 */
[C---:B------:R-:W-:Y:S01]  /*1610*/  FADD.FTZ R78, -R207.reuse, R78 ;  /* 0x0000004ecf4e7221 */ /* 0x040fe20000010100 */
[----:B------:R-:W-:Y:S02]  /*1620*/  FADD.FTZ R76, -R207, R76 ;  /* 0x0000004ccf4c7221 */ /* 0x000fe40000010100 */
[C---:B------:R-:W-:Y:S01]  /*1630*/  FMUL.FTZ R79, R183.reuse, R79 ;  /* 0x0000004fb74f7220 */ /* 0x040fe20000410000 */
[----:B------:R-:W-:Y:S01]  /*1640*/  FMUL.FTZ R78, R183, R78 ;  /* 0x0000004eb74e7220 */ /* 0x000fe20000410000 */
[----:B------:R-:W-:-:S02]  /*1650*/  FADD.FTZ R168, R119, R168 ;  /* 0x000000a877a87221 */ /* 0x000fc40000010000 */
[----:B------:R-:W-:Y:S01]  /*1660*/  FFMA.FTZ R4, R119, R79, R4 ;  /* 0x0000004f77047223 */ /* 0x000fe20000010004 */
[----:B------:R-:W-:Y:S01]  /*1670*/  FMUL.FTZ R119, R189, R119 ;  /* 0x00000077bd777220 */ /* 0x000fe20000410000 */
[----:B------:R-:W-:Y:S01]  /*1680*/  FMUL.FTZ R76, R183, R76 ;  /* 0x0000004cb74c7220 */ /* 0x000fe20000410000 */
[C---:B------:R-:W-:Y:S01]  /*1690*/  FADD.FTZ R169, R118.reuse, R169 ;  /* 0x000000a976a97221 */ /* 0x040fe20000010000 */
[----:B------:R-:W-:Y:S01]  /*16a0*/  FFMA.FTZ R5, R118, R78, R5 ;  /* 0x0000004e76057223 */ /* 0x000fe20000010005 */
[----:B------:R-:W3:Y:S01]  /*16b0*/  LDL R189, [R1+0x4c] ;  /* 0x00004c0001bd7983 */ /* 0x000ee20000100800 */
[----:B------:R-:W-:Y:S01]  /*16c0*/  FADD.FTZ R82, -R207, R82 ;  /* 0x00000052cf527221 */ /* 0x000fe20000010100 */
[----:B------:R-:W-:Y:S02]  /*16d0*/  FMUL.FTZ R118, R231, R118 ;  /* 0x00000076e7767220 */ /* 0x000fe40000410000 */
[----:B------:R-:W4:Y:S01]  /*16e0*/  LDL R231, [R1+0x40] ;  /* 0x0000400001e77983 */ /* 0x000f220000100800 */
[C---:B------:R-:W-:Y:S01]  /*16f0*/  FADD.FTZ R167, R116.reuse, R167 ;  /* 0x000000a774a77221 */ /* 0x040fe20000010000 */
        /* <DEDUP_REMOVED lines=38> */
[----:B------:R-:W4:Y:S01]  /*1960*/  LDL R232, [R1+0x44] ;  /* 0x0000440001e87983 */ /* 0x000f220000100800 */
[----:B------:R-:W-:-:S03]  /*1970*/  FADD.FTZ R179, R122, R179 ;  /* 0x000000b37ab37221 */ /* 0x000fc60000010000 */
[----:B------:R-:W4:Y:S01]  /*1980*/  LDL R207, [R1+0x38] ;  /* 0x0000380001cf7983 */ /* 0x000f220000100800 */
[----:B------:R-:W-:Y:S01]  /*1990*/  FFMA.FTZ R9, R122, R82, R9 ;  /* 0x000000527a097223 */ /* 0x000fe20000010009 */
[----:B--2---:R-:W-:Y:S01]  /*19a0*/  FMUL.FTZ R122, R188, R122 ;  /* 0x0000007abc7a7220 */ /* 0x004fe20000410000 */
[C---:B0-----:R-:W-:Y:S02]  /*19b0*/  FMUL.FTZ R188, R183.reuse, R84 ;  /* 0x00000054b7bc7220 */ /* 0x041fe40000410000 */
[----:B------:R-:W2:Y:S01]  /*19c0*/  LDL R84, [R1+0x30] ;  /* 0x0000300001547983 */ /* 0x000ea20000100800 */
[C---:B------:R-:W-:Y:S01]  /*19d0*/  FMUL.FTZ R81, R183.reuse, R81 ;  /* 0x00000051b7517220 */ /* 0x040fe20000410000 */
[----:B------:R-:W-:Y:S01]  /*19e0*/  FMUL.FTZ R80, R183, R80 ;  /* 0x00000050b7507220 */ /* 0x000fe20000410000 */
[----:B------:R-:W-:Y:S01]  /*19f0*/  FADD.FTZ R170, R121, R170 ;  /* 0x000000aa79aa7221 */ /* 0x000fe20000010000 */
[----:B------:R-:W-:Y:S01]  /*1a00*/  FMUL.FTZ R83, R183, R83 ;  /* 0x00000053b7537220 */ /* 0x000fe20000410000 */
[----:B------:R-:W-:Y:S01]  /*1a10*/  FFMA.FTZ R6, R121, R81, R6 ;  /* 0x0000005179067223 */ /* 0x000fe20000010006 */
[----:B------:R-:W-:Y:S01]  /*1a20*/  FMUL.FTZ R121, R208, R121 ;  /* 0x00000079d0797220 */ /* 0x000fe20000410000 */
[----:B------:R-:W-:Y:S01]  /*1a30*/  FMUL.FTZ R86, R183, R86 ;  /* 0x00000056b7567220 */ /* 0x000fe20000410000 */
[----:B------:R-:W2:Y:S01]  /*1a40*/  LDL R208, [R1+0x34] ;  /* 0x0000340001d07983 */ /* 0x000ea20000100800 */
[C---:B------:R-:W-:Y:S01]  /*1a50*/  FADD.FTZ R171, R120.reuse, R171 ;  /* 0x000000ab78ab7221 */ /* 0x040fe20000010000 */
[----:B------:R-:W-:Y:S01]  /*1a60*/  FFMA.FTZ R7, R120, R80, R7 ;  /* 0x0000005078077223 */ /* 0x000fe20000010007 */
[C---:B------:R-:W-:Y:S01]  /*1a70*/  FADD.FTZ R178, R123.reuse, R178 ;  /* 0x000000b27bb27221 */ /* 0x040fe20000010000 */
[----:B------:R-:W-:Y:S01]  /*1a80*/  FFMA.FTZ R8, R123, R83, R8 ;  /* 0x000000537b087223 */ /* 0x000fe20000010008 */
[----:B------:R-:W-:Y:S01]  /*1a90*/  FMUL.FTZ R120, R211, R120 ;  /* 0x00000078d3787220 */ /* 0x000fe20000410000 */
[----:B---3--:R-:W-:Y:S01]  /*1aa0*/  FMUL.FTZ R123, R189, R123 ;  /* 0x0000007bbd7b7220 */ /* 0x008fe20000410000 */
[----:B------:R-:W3:Y:S01]  /*1ab0*/  LDL R211, [R1+0x3c] ;  /* 0x00003c0001d37983 */ /* 0x000ee20000100800 */
[C---:B------:R-:W-:Y:S01]  /*1ac0*/  FMUL.FTZ R189, R183.reuse, R85 ;  /* 0x00000055b7bd7220 */ /* 0x040fe20000410000 */
[C---:B------:R-:W-:Y:S01]  /*1ad0*/  FADD.FTZ R204, R126.reuse, R204 ;  /* 0x000000cc7ecc7221 */ /* 0x040fe20000010000 */
[----:B------:R-:W-:Y:S01]  /*1ae0*/  FFMA.FTZ R13, R126, R86, R13 ;  /* 0x000000567e0d7223 */ /* 0x000fe2000001000d */
[----:B------:R-:W-:Y:S01]  /*1af0*/  FMUL.FTZ R88, R183, R88 ;  /* 0x00000058b7587220 */ /* 0x000fe20000410000 */
[----:B----4-:R-:W-:Y:S01]  /*1b00*/  FMUL.FTZ R126, R231, R126 ;  /* 0x0000007ee77e7220 */ /* 0x010fe20000410000 */
[C---:B------:R-:W-:Y:S01]  /*1b10*/  FADD.FTZ R198, R125.reuse, R198 ;  /* 0x000000c67dc67221 */ /* 0x040fe20000010000 */
[----:B------:R-:W4:Y:S01]  /*1b20*/  LDL R231, [R1+0x2c] ;  /* 0x00002c0001e77983 */ /* 0x000f220000100800 */
[----:B------:R-:W-:Y:S01]  /*1b30*/  FFMA.FTZ R10, R125, R189, R10 ;  /* 0x000000bd7d0a7223 */ /* 0x000fe2000001000a */
[C---:B------:R-:W-:Y:S01]  /*1b40*/  FADD.FTZ R212, R128.reuse, R212 ;  /* 0x000000d480d47221 */ /* 0x040fe20000010000 */
[----:B------:R-:W-:Y:S01]  /*1b50*/  FFMA.FTZ R15, R128, R88, R15 ;  /* 0x00000058800f7223 */ /* 0x000fe2000001000f */
[----:B------:R-:W4:Y:S01]  /*1b60*/  LDL R85, [R1+0x24] ;  /* 0x0000240001557983 */ /* 0x000f220000100800 */
[----:B------:R-:W-:Y:S01]  /*1b70*/  FADD.FTZ R214, R130, R214 ;  /* 0x000000d682d67221 */ /* 0x000fe20000010000 */
[----:B------:R-:W-:-:S02]  /*1b80*/  FMUL.FTZ R125, R232, R125 ;  /* 0x0000007de87d7220 */ /* 0x000fc40000410000 */
[----:B------:R-:W4:Y:S01]  /*1b90*/  LDL R232, [R1+0x28] ;  /* 0x0000280001e87983 */ /* 0x000f220000100800 */
[----:B------:R-:W-:Y:S01]  /*1ba0*/  FMUL.FTZ R128, R207, R128 ;  /* 0x00000080cf807220 */ /* 0x000fe20000410000 */
[C---:B------:R-:W-:Y:S01]  /*1bb0*/  FMUL.FTZ R207, R183.reuse, R90 ;  /* 0x0000005ab7cf7220 */ /* 0x040fe20000410000 */
[C---:B------:R-:W-:Y:S01]  /*1bc0*/  FMUL.FTZ R89, R183.reuse, R89 ;  /* 0x00000059b7597220 */ /* 0x040fe20000410000 */
[----:B------:R-:W-:Y:S01]  /*1bd0*/  FMUL.FTZ R87, R183, R87 ;  /* 0x00000057b7577220 */ /* 0x000fe20000410000 */
[----:B------:R-:W-:Y:S01]  /*1be0*/  FADD.FTZ R206, R129, R206 ;  /* 0x000000ce81ce7221 */ /* 0x000fe20000010000 */
[----:B------:R-:W-:Y:S01]  /*1bf0*/  FFMA.FTZ R17, R130, R207, R17 ;  /* 0x000000cf82117223 */ /* 0x000fe20000010011 */
[----:B------:R-:W-:Y:S01]  /*1c00*/  FADD.FTZ R200, R127, R200 ;  /* 0x000000c87fc87221 */ /* 0x000fe20000010000 */
[----:B------:R-:W-:Y:S01]  /*1c10*/  FADD.FTZ R213, R131, R213 ;  /* 0x000000d583d57221 */ /* 0x000fe20000010000 */
[----:B------:R-:W-:Y:S01]  /*1c20*/  FADD.FTZ R216, R132, R216 ;  /* 0x000000d884d87221 */ /* 0x000fe20000010000 */
[----:B------:R-:W4:Y:S01]  /*1c30*/  LDL R90, [R1+0x18] ;  /* 0x00001800015a7983 */ /* 0x000f220000100800 */
[----:B--2---:R-:W-:-:S03]  /*1c40*/  FMUL.FTZ R130, R84, R130 ;  /* 0x0000008254827220 */ /* 0x004fc60000410000 */
[----:B------:R-:W2:Y:S01]  /*1c50*/  LDL R84, [R1+0x20] ;  /* 0x0000200001547983 */ /* 0x000ea20000100800 */
[----:B------:R-:W-:Y:S01]  /*1c60*/  FFMA.FTZ R14, R129, R89, R14 ;  /* 0x00000059810e7223 */ /* 0x000fe2000001000e */
[----:B------:R-:W-:Y:S01]  /*1c70*/  FFMA.FTZ R12, R127, R87, R12 ;  /* 0x000000577f0c7223 */ /* 0x000fe2000001000c */
[----:B------:R-:W-:Y:S01]  /*1c80*/  FMUL.FTZ R129, R208, R129 ;  /* 0x00000081d0817220 */ /* 0x000fe20000410000 */
[----:B------:R-:W-:Y:S02]  /*1c90*/  FMUL.FTZ R208, R183, R91 ;  /* 0x0000005bb7d07220 */ /* 0x000fe40000410000 */
[----:B------:R-:W2:Y:S02]  /*1ca0*/  LDL R91, [R1+0x1c] ;  /* 0x00001c00015b7983 */ /* 0x000ea40000100800 */
[----:B------:R-:W-:Y:S01]  /*1cb0*/  FFMA.FTZ R16, R131, R208, R16 ;  /* 0x000000d083107223 */ /* 0x000fe20000010010 */
[----:B---3--:R-:W-:Y:S01]  /*1cc0*/  FMUL.FTZ R127, R211, R127 ;  /* 0x0000007fd37f7220 */ /* 0x008fe20000410000 */
[----:B------:R-:W-:Y:S01]  /*1cd0*/  FMUL.FTZ R211, R183, R92 ;  /* 0x0000005cb7d37220 */ /* 0x000fe20000410000 */
[----:B------:R-:W-:Y:S01]  /*1ce0*/  FADD.FTZ R215, R133, R215 ;  /* 0x000000d785d77221 */ /* 0x000fe20000010000 */
[----:B----4-:R-:W-:Y:S01]  /*1cf0*/  FMUL.FTZ R131, R231, R131 ;  /* 0x00000083e7837220 */ /* 0x010fe20000410000 */
[----:B------:R-:W-:Y:S01]  /*1d00*/  FMUL.FTZ R231, R183, R93 ;  /* 0x0000005db7e77220 */ /* 0x000fe20000410000 */
[----:B------:R-:W-:-:S03]  /*1d10*/  FFMA.FTZ R19, R132, R211, R19 ;  /* 0x000000d384137223 */ /* 0x000fc60000010013 */
[----:B------:R-:W-:Y:S01]  /*1d20*/  FFMA.FTZ R18, R133, R231, R18 ;  /* 0x000000e785127223 */ /* 0x000fe20000010012 */
[----:B------:R-:W-:Y:S02]  /*1d30*/  FMUL.FTZ R133, R85, R133 ;  /* 0x0000008555857220 */ /* 0x000fe40000410000 */
[----:B------:R-:W3:Y:S01]  /*1d40*/  LDL R85, [R1+0x14] ;  /* 0x0000140001557983 */ /* 0x000ee20000100800 */
[----:B------:R-:W-:Y:S01]  /*1d50*/  FADD.FTZ R218, R134, R218 ;  /* 0x000000da86da7221 */ /* 0x000fe20000010000 */
[----:B------:R-:W-:Y:S01]  /*1d60*/  FMUL.FTZ R132, R232, R132 ;  /* 0x00000084e8847220 */ /* 0x000fe20000410000 */
[----:B------:R-:W-:-:S04]  /*1d70*/  FMUL.FTZ R232, R183, R94 ;  /* 0x0000005eb7e87220 */ /* 0x000fc80000410000 */
[----:B------:R-:W-:Y:S01]  /*1d80*/  FFMA.FTZ R21, R134, R232, R21 ;  /* 0x000000e886157223 */ /* 0x000fe20000010015 */
[----:B--2---:R-:W-:Y:S02]  /*1d90*/  FMUL.FTZ R134, R84, R134 ;  /* 0x0000008654867220 */ /* 0x004fe40000410000 */
[----:B------:R-:W2:Y:S01]  /*1da0*/  LDL R84, [R1+0x10] ;  /* 0x0000100001547983 */ /* 0x000ea20000100800 */
[C---:B------:R-:W-:Y:S01]  /*1db0*/  FADD.FTZ R199, R124.reuse, R199 ;  /* 0x000000c77cc77221 */ /* 0x040fe20000010000 */
[----:B------:R-:W-:Y:S01]  /*1dc0*/  FFMA.FTZ R11, R124, R188, R11 ;  /* 0x000000bc7c0b7223 */ /* 0x000fe2000001000b */
[----:B------:R-:W-:Y:S01]  /*1dd0*/  FMUL.FTZ R124, R233, R124 ;  /* 0x0000007ce97c7220 */ /* 0x000fe20000410000 */
[----:B------:R-:W-:Y:S01]  /*1de0*/  FMUL.FTZ R233, R183, R95 ;  /* 0x0000005fb7e97220 */ /* 0x000fe20000410000 */
[----:B------:R-:W-:Y:S01]  /*1df0*/  FADD.FTZ R217, R135, R217 ;  /* 0x000000d987d97221 */ /* 0x000fe20000010000 */
[----:B------:R-:W-:Y:S02]  /*1e00*/  FMUL.FTZ R234, R183, R96 ;  /* 0x00000060b7ea7220 */ /* 0x000fe40000410000 */
[----:B------:R-:W-:Y:S01]  /*1e10*/  FFMA.FTZ R20, R135, R233, R20 ;  /* 0x000000e987147223 */ /* 0x000fe20000010014 */
[----:B------:R-:W-:-:S02]  /*1e20*/  FMUL.FTZ R135, R91, R135 ;  /* 0x000000875b877220 */ /* 0x000fc40000410000 */
[----:B------:R-:W4:Y:S01]  /*1e30*/  LDL R91, [R1+0xc] ;  /* 0x00000c00015b7983 */ /* 0x000f220000100800 */
[C---:B------:R-:W-:Y:S01]  /*1e40*/  FADD.FTZ R220, R136.reuse, R220 ;  /* 0x000000dc88dc7221 */ /* 0x040fe20000010000 */
[----:B------:R-:W-:Y:S01]  /*1e50*/  FFMA.FTZ R23, R136, R234, R23 ;  /* 0x000000ea88177223 */ /* 0x000fe20000010017 */
[----:B------:R-:W-:Y:S01]  /*1e60*/  FMUL.FTZ R235, R183, R97 ;  /* 0x00000061b7eb7220 */ /* 0x000fe20000410000 */
[----:B------:R-:W-:Y:S02]  /*1e70*/  FMUL.FTZ R136, R90, R136 ;  /* 0x000000885a887220 */ /* 0x000fe40000410000 */
[----:B------:R-:W4:Y:S01]  /*1e80*/  LDL R90, [R1+0x8] ;  /* 0x00000800015a7983 */ /* 0x000f220000100800 */
[C---:B------:R-:W-:Y:S01]  /*1e90*/  FADD.FTZ R219, R137.reuse, R219 ;  /* 0x000000db89db7221 */ /* 0x040fe20000010000 */
[----:B------:R-:W-:Y:S01]  /*1ea0*/  FFMA.FTZ R22, R137, R235, R22 ;  /* 0x000000eb89167223 */ /* 0x000fe20000010016 */
[----:B------:R-:W-:Y:S01]  /*1eb0*/  FMUL.FTZ R98, R183, R98 ;  /* 0x00000062b7627220 */ /* 0x000fe20000410000 */
[----:B------:R-:W-:Y:S01]  /*1ec0*/  FADD.FTZ R222, R138, R222 ;  /* 0x000000de8ade7221 */ /* 0x000fe20000010000 */
[----:B---3--:R-:W-:-:S02]  /*1ed0*/  FMUL.FTZ R137, R85, R137 ;  /* 0x0000008955897220 */ /* 0x008fc40000410000 */
[----:B------:R-:W3:Y:S01]  /*1ee0*/  LDL R85, [R1+0x4] ;  /* 0x0000040001557983 */ /* 0x000ee20000100800 */
[----:B------:R-:W-:Y:S01]  /*1ef0*/  FFMA.FTZ R25, R138, R98, R25 ;  /* 0x000000628a197223 */ /* 0x000fe20000010019 */
        /* <DEDUP_REMOVED lines=47> */
[C---:B------:R-:W-:Y:S01]  /*21f0*/  FADD.FTZ R221, R139.reuse, R221 ;  /* 0x000000dd8bdd7221 */ /* 0x040fe20000010000 */
[----:B------:R-:W-:Y:S01]  /*2200*/  FFMA.FTZ R24, R139, R99, R24 ;  /* 0x000000638b187223 */ /* 0x000fe20000010018 */
[----:B------:R-:W-:Y:S01]  /*2210*/  FMUL.FTZ R100, R183, R100 ;  /* 0x00000064b7647220 */ /* 0x000fe20000410000 */
[----:B----4-:R-:W-:Y:S01]  /*2220*/  FMUL.FTZ R139, R91, R139 ;  /* 0x0000008b5b8b7220 */ /* 0x010fe20000410000 */
[----:B------:R-:W-:Y:S01]  /*2230*/  FADD.FTZ R94, R94, R138 ;  /* 0x0000008a5e5e7221 */ /* 0x000fe20000010000 */
[----:B------:R-:W-:Y:S01]  /*2240*/  FFMA.FTZ R92, R98, R138, R92 ;  /* 0x0000008a625c7223 */ /* 0x000fe2000001005c */
[C---:B------:R-:W-:Y:S01]  /*2250*/  FADD.FTZ R224, R140.reuse, R224 ;  /* 0x000000e08ce07221 */ /* 0x040fe20000010000 */
[----:B------:R-:W-:Y:S01]  /*2260*/  FFMA.FTZ R27, R140, R100, R27 ;  /* 0x000000648c1b7223 */ /* 0x000fe2000001001b */
[----:B------:R-:W-:Y:S01]  /*2270*/  FMUL.FTZ R101, R183, R101 ;  /* 0x00000065b7657220 */ /* 0x000fe20000410000 */
[----:B------:R-:W-:Y:S01]  /*2280*/  FMUL.FTZ R140, R90, R140 ;  /* 0x0000008c5a8c7220 */ /* 0x000fe20000410000 */
[----:B------:R-:W-:Y:S01]  /*2290*/  FADD.FTZ R94, R94, R139 ;  /* 0x0000008b5e5e7221 */ /* 0x000fe20000010000 */
[----:B------:R-:W-:Y:S01]  /*22a0*/  FFMA.FTZ R92, R99, R139, R92 ;  /* 0x0000008b635c7223 */ /* 0x000fe2000001005c */
[C---:B------:R-:W-:Y:S01]  /*22b0*/  FADD.FTZ R223, R141.reuse, R223 ;  /* 0x000000df8ddf7221 */ /* 0x040fe20000010000 */
[----:B------:R-:W-:Y:S01]  /*22c0*/  FFMA.FTZ R26, R141, R101, R26 ;  /* 0x000000658d1a7223 */ /* 0x000fe2000001001a */
[----:B------:R-:W-:Y:S01]  /*22d0*/  FMUL.FTZ R102, R183, R102 ;  /* 0x00000066b7667220 */ /* 0x000fe20000410000 */
[----:B---3--:R-:W-:Y:S01]  /*22e0*/  FMUL.FTZ R141, R85, R141 ;  /* 0x0000008d558d7220 */ /* 0x008fe20000410000 */
[----:B------:R-:W-:Y:S01]  /*22f0*/  FADD.FTZ R94, R94, R140 ;  /* 0x0000008c5e5e7221 */ /* 0x000fe20000010000 */
[----:B------:R-:W-:Y:S01]  /*2300*/  FFMA.FTZ R92, R100, R140, R92 ;  /* 0x0000008c645c7223 */ /* 0x000fe2000001005c */
[C---:B------:R-:W-:Y:S01]  /*2310*/  FADD.FTZ R226, R142.reuse, R226 ;  /* 0x000000e28ee27221 */ /* 0x040fe20000010000 */
[----:B------:R-:W-:Y:S01]  /*2320*/  FFMA.FTZ R29, R142, R102, R29 ;  /* 0x000000668e1d7223 */ /* 0x000fe2000001001d */
[----:B------:R-:W-:Y:S01]  /*2330*/  FMUL.FTZ R103, R183, R103 ;  /* 0x00000067b7677220 */ /* 0x000fe20000410000 */
[----:B------:R-:W-:Y:S01]  /*2340*/  FADD.FTZ R94, R94, R141 ;  /* 0x0000008d5e5e7221 */ /* 0x000fe20000010000 */
[----:B------:R-:W-:Y:S01]  /*2350*/  FFMA.FTZ R92, R101, R141, R92 ;  /* 0x0000008d655c7223 */ /* 0x000fe2000001005c */
[C---:B------:R-:W-:Y:S01]  /*2360*/  FADD.FTZ R225, R143.reuse, R225 ;  /* 0x000000e18fe17221 */ /* 0x040fe20000010000 */
[----:B------:R-:W-:Y:S01]  /*2370*/  FFMA.FTZ R28, R143, R103, R28 ;  /* 0x000000678f1c7223 */ /* 0x000fe2000001001c */
[C---:B------:R-:W-:Y:S01]  /*2380*/  FMUL.FTZ R104, R183.reuse, R104 ;  /* 0x00000068b7687220 */ /* 0x040fe20000410000 */
[----:B------:R-:W-:Y:S01]  /*2390*/  FMUL.FTZ R143, R252, R143 ;  /* 0x0000008ffc8f7220 */ /* 0x000fe20000410000 */
[C---:B------:R-:W-:Y:S01]  /*23a0*/  FADD.FTZ R228, R144.reuse, R228 ;  /* 0x000000e490e47221 */ /* 0x040fe20000010000 */
[----:B------:R-:W-:Y:S01]  /*23b0*/  FMUL.FTZ R105, R183, R105 ;  /* 0x00000069b7697220 */ /* 0x000fe20000410000 */
[----:B------:R-:W-:Y:S01]  /*23c0*/  FFMA.FTZ R31, R144, R104, R31 ;  /* 0x00000068901f7223 */ /* 0x000fe2000001001f */
[----:B------:R-:W-:Y:S01]  /*23d0*/  FMUL.FTZ R144, R251, R144 ;  /* 0x00000090fb907220 */ /* 0x000fe20000410000 */
        /* <DEDUP_REMOVED lines=10> */
[----:B------:R-:W-:Y:S01]  /*2480*/  FMUL.FTZ R147, R248, R147 ;  /* 0x00000093f8937220 */ /* 0x000fe20000410000 */
[----:B------:R-:W-:Y:S01]  /*2490*/  FADD.FTZ R237, R148, R237 ;  /* 0x000000ed94ed7221 */ /* 0x000fe20000010000 */
[----:B------:R-:W-:Y:S01]  /*24a0*/  FMUL.FTZ R90, R183, R109 ;  /* 0x0000006db75a7220 */ /* 0x000fe20000410000 */
[----:B------:R-:W-:Y:S01]  /*24b0*/  FADD.FTZ R236, R149, R236 ;  /* 0x000000ec95ec7221 */ /* 0x000fe20000010000 */
[----:B------:R-:W-:-:S02]  /*24c0*/  FMUL.FTZ R93, R183, R110 ;  /* 0x0000006eb75d7220 */ /* 0x000fc40000410000 */
[----:B------:R-:W-:Y:S01]  /*24d0*/  FFMA.FTZ R158, R149, R90, R158 ;  /* 0x0000005a959e7223 */ /* 0x000fe2000001009e */
[----:B------:R-:W-:Y:S01]  /*24e0*/  FMUL.FTZ R149, R246, R149 ;  /* 0x00000095f6957220 */ /* 0x000fe20000410000 */
[C---:B------:R-:W-:Y:S01]  /*24f0*/  FADD.FTZ R239, R150.reuse, R239 ;  /* 0x000000ef96ef7221 */ /* 0x040fe20000010000 */
[----:B------:R-:W-:Y:S01]  /*2500*/  FFMA.FTZ R161, R150, R93, R161 ;  /* 0x0000005d96a17223 */ /* 0x000fe200000100a1 */
[----:B------:R-:W-:Y:S01]  /*2510*/  FMUL.FTZ R95, R183, R111 ;  /* 0x0000006fb75f7220 */ /* 0x000fe20000410000 */
[----:B------:R-:W-:Y:S01]  /*2520*/  FMUL.FTZ R150, R245, R150 ;  /* 0x00000096f5967220 */ /* 0x000fe20000410000 */
[----:B------:R-:W-:Y:S01]  /*2530*/  FADD.FTZ R238, R151, R238 ;  /* 0x000000ee97ee7221 */ /* 0x000fe20000010000 */
[----:B------:R-:W-:Y:S01]  /*2540*/  FMUL.FTZ R85, R183, R112 ;  /* 0x00000070b7557220 */ /* 0x000fe20000410000 */
[----:B------:R-:W-:Y:S01]  /*2550*/  FFMA.FTZ R160, R151, R95, R160 ;  /* 0x0000005f97a07223 */ /* 0x000fe200000100a0 */
[----:B------:R-:W-:Y:S01]  /*2560*/  FMUL.FTZ R151, R244, R151 ;  /* 0x00000097f4977220 */ /* 0x000fe20000410000 */
[C---:B------:R-:W-:Y:S01]  /*2570*/  FADD.FTZ R173, R152.reuse, R173 ;  /* 0x000000ad98ad7221 */ /* 0x040fe20000010000 */
[----:B------:R-:W-:Y:S01]  /*2580*/  FFMA.FTZ R163, R152, R85, R163 ;  /* 0x0000005598a37223 */ /* 0x000fe200000100a3 */
[----:B------:R-:W-:Y:S01]  /*2590*/  FMUL.FTZ R91, R183, R113 ;  /* 0x00000071b75b7220 */ /* 0x000fe20000410000 */
[----:B------:R-:W-:Y:S01]  /*25a0*/  FMUL.FTZ R152, R243, R152 ;  /* 0x00000098f3987220 */ /* 0x000fe20000410000 */
[----:B------:R-:W-:-:S02]  /*25b0*/  FADD.FTZ R172, R153, R172 ;  /* 0x000000ac99ac7221 */ /* 0x000fc40000010000 */
[----:B------:R-:W-:Y:S01]  /*25c0*/  FFMA.FTZ R162, R153, R91, R162 ;  /* 0x0000005b99a27223 */ /* 0x000fe200000100a2 */
[----:B------:R-:W-:Y:S01]  /*25d0*/  FMUL.FTZ R153, R242, R153 ;  /* 0x00000099f2997220 */ /* 0x000fe20000410000 */
[----:B------:R-:W-:Y:S01]  /*25e0*/  FADD.FTZ R175, R154, R175 ;  /* 0x000000af9aaf7221 */ /* 0x000fe20000010000 */
[----:B------:R-:W-:Y:S01]  /*25f0*/  FADD.FTZ R174, R155, R174 ;  /* 0x000000ae9bae7221 */ /* 0x000fe20000010000 */
[----:B------:R-:W-:Y:S01]  /*2600*/  UMOV UR6, 0xffffffff ;  /* 0xffffffff00067882 */ /* 0x000fe20000000000 */
        /* <DEDUP_REMOVED lines=29> */
[----:B------:R-:W-:Y:S01]  /*27e0*/  FMUL.FTZ R154, R241, R154 ;  /* 0x0000009af19a7220 */ /* 0x000fe20000410000 */
[----:B------:R-:W-:Y:S01]  /*27f0*/  FADD.FTZ R97, R97, R153 ;  /* 0x0000009961617221 */ /* 0x000fe20000010000 */
[----:B------:R-:W-:Y:S01]  /*2800*/  FFMA.FTZ R96, R91, R153, R96 ;  /* 0x000000995b607223 */ /* 0x000fe20000010060 */
[----:B------:R-:W-:Y:S01]  /*2810*/  FFMA.FTZ R164, R155, R94, R164 ;  /* 0x0000005e9ba47223 */ /* 0x000fe200000100a4 */
        /* <DEDUP_REMOVED lines=24> */
.L_x_13435:
[----:B------:R-:W-:Y:S01]  /*29a0*/  FADD.FTZ R108, R96, R108 ;  /* 0x0000006c606c7221 */ /* 0x000fe20000010000 */
[----:B01----:R-:W-:Y:S01]  /*29b0*/  FADD.FTZ R97, R97, R109 ;  /* 0x0000006d61617221 */ /* 0x003fe20000010000 */
[----:B------:R-:W-:Y:S02]  /*29c0*/  ISETP.NE.U32.AND P3, PT, RZ, UR12, PT ;  /* 0x0000000cff007c0c */ /* 0x000fe4000bf65070 */
[----:B------:R-:W-:Y:S01]  /*29d0*/  FMUL.FTZ R96, R108, UR9 ;  /* 0x000000096c607c20 */ /* 0x000fe20008410000 */
[----:B------:R-:W-:Y:S01]  /*29e0*/  FMUL.FTZ R97, R97, UR9 ;  /* 0x0000000961617c20 */ /* 0x000fe20008410000 */
[----:B------:R-:W-:Y:S02]  /*29f0*/  ISETP.NE.AND.EX P3, PT, RZ, UR13, PT, P3 ;  /* 0x0000000dff007c0c */ /* 0x000fe4000bf65330 */
[----:B------:R-:W-:Y:S02]  /*2a00*/  ISETP.NE.U32.AND P2, PT, RZ, UR12, PT ;  /* 0x0000000cff007c0c */ /* 0x000fe4000bf45070 */
[----:B------:R-:W-:-:S02]  /*2a10*/  FSEL R96, R96, RZ, !P1 ;  /* 0x000000ff60607208 */ /* 0x000fc40004800000 */
[----:B------:R-:W-:Y:S02]  /*2a20*/  ISETP.NE.U32.AND P1, PT, R186, RZ, PT ;  /* 0x000000ffba00720c */ /* 0x000fe40003f25070 */
[----:B------:R-:W-:Y:S01]  /*2a30*/  ISETP.NE.AND.EX P2, PT, RZ, UR13, PT, P2 ;  /* 0x0000000dff007c0c */ /* 0x000fe2000bf45320 */
[-CC-:B------:R-:W-:Y:S01]  /*2a40*/  FFMA.FTZ R78, R78, R97.reuse, R96.reuse ;  /* 0x000000614e4e7223 */ /* 0x180fe20000010060 */
[-CC-:B------:R-:W-:Y:S01]  /*2a50*/  FFMA.FTZ R76, R76, R97.reuse, R96.reuse ;  /* 0x000000614c4c7223 */ /* 0x180fe20000010060 */
[-CC-:B------:R-:W-:Y:S01]  /*2a60*/  FFMA.FTZ R77, R77, R97.reuse, R96.reuse ;  /* 0x000000614d4d7223 */ /* 0x180fe20000010060 */
[-C--:B------:R-:W-:Y:S01]  /*2a70*/  FFMA.FTZ R79, R79, R97.reuse, R96 ;  /* 0x000000614f4f7223 */ /* 0x080fe20000010060 */
[----:B------:R-:W-:Y:S01]  /*2a80*/  ISETP.NE.AND.EX P1, PT, R187, RZ, PT, P1 ;  /* 0x000000ffbb00720c */ /* 0x000fe20003f25310 */
[----:B------:R-:W-:Y:S01]  /*2a90*/  FADD.FTZ R118, R118, -R78 ;  /* 0x8000004e76767221 */ /* 0x000fe20000010000 */
[----:B------:R-:W-:Y:S01]  /*2aa0*/  FADD.FTZ R116, R116, -R76 ;  /* 0x8000004c74747221 */ /* 0x000fe20000010000 */
[----:B------:R-:W-:Y:S01]  /*2ab0*/  FADD.FTZ R117, R117, -R77 ;  /* 0x8000004d75757221 */ /* 0x000fe20000010000 */
[----:B------:R-:W-:Y:S01]  /*2ac0*/  FADD.FTZ R119, R119, -R79 ;  /* 0x8000004f77777221 */ /* 0x000fe20000010000 */
[-CC-:B------:R-:W-:Y:S01]  /*2ad0*/  FFMA.FTZ R78, R103, R97.reuse, R96.reuse ;  /* 0x00000061674e7223 */ /* 0x180fe20000010060 */
[-CC-:B------:R-:W-:Y:S01]  /*2ae0*/  FFMA.FTZ R82, R82, R97.reuse, R96.reuse ;  /* 0x0000006152527223 */ /* 0x180fe20000010060 */
[-CC-:B------:R-:W-:Y:S01]  /*2af0*/  FFMA.FTZ R88, R88, R97.reuse, R96.reuse ;  /* 0x0000006158587223 */ /* 0x180fe20000010060 */
[-CC-:B------:R-:W-:Y:S01]  /*2b00*/  FFMA.FTZ R77, R100, R97.reuse, R96.reuse ;  /* 0x00000061644d7223 */ /* 0x180fe20000010060 */
[-CC-:B------:R-:W-:Y:S01]  /*2b10*/  FFMA.FTZ R76, R101, R97.reuse, R96.reuse ;  /* 0x00000061654c7223 */ /* 0x180fe20000010060 */
[-C--:B------:R-:W-:Y:S01]  /*2b20*/  FFMA.FTZ R79, R102, R97.reuse, R96 ;  /* 0x00000061664f7223 */ /* 0x080fe20000010060 */
[----:B------:R-:W-:Y:S01]  /*2b30*/  FADD.FTZ R143, R143, -R78 ;  /* 0x8000004e8f8f7221 */ /* 0x000fe20000010000 */
[----:B------:R-:W-:Y:S01]  /*2b40*/  FADD.FTZ R122, R122, -R82 ;  /* 0x800000527a7a7221 */ /* 0x000fe20000010000 */
[-C--:B------:R-:W-:Y:S01]  /*2b50*/  FFMA.FTZ R86, R86, R97.reuse, R96 ;  /* 0x0000006156567223 */ /* 0x080fe20000010060 */
[----:B------:R-:W-:Y:S01]  /*2b60*/  FADD.FTZ R128, R128, -R88 ;  /* 0x8000005880807221 */ /* 0x000fe20000010000 */
        /* <DEDUP_REMOVED lines=24> */
[----:B------:R-:W-:Y:S01]  /*2cf0*/  IADD3 R88, P5, R209, UR14, RZ ;  /* 0x0000000ed1587c10 */ /* 0x000fe2000ffbe0ff */
        /* <DEDUP_REMOVED lines=26> */
[----:B------:R-:W-:Y:S01]  /*2ea0*/  IADD3 R86, P4, R205, UR14, RZ ;  /* 0x0000000ecd567c10 */ /* 0x000fe2000ff9e0ff */
[----:B-----5:R-:W-:Y:S01]  /*2eb0*/  @P1 FADD.FTZ R103, R32, R103 ;  /* 0x0000006720671221 */ /* 0x020fe20000010000 */
[----:B------:R-:W-:Y:S01]  /*2ec0*/  IADD3.X R89, R210, UR15, RZ, P5, !PT ;  /* 0x0000000fd2597c10 */ /* 0x000fe2000affe4ff */
[----:B------:R-:W-:Y:S01]  /*2ed0*/  @P1 FADD.FTZ R102, R33, R102 ;  /* 0x0000006621661221 */ /* 0x000fe20000010000 */
[----:B------:R-:W-:Y:S01]  /*2ee0*/  @P1 FADD.FTZ R107, R34, R107 ;  /* 0x0000006b226b1221 */ /* 0x000fe20000010000 */
[----:B------:R-:W-:Y:S01]  /*2ef0*/  @P1 FADD.FTZ R82, R35, R82 ;  /* 0x0000005223521221 */ /* 0x000fe20000010000 */
[----:B------:R-:W-:Y:S07]  /*2f00*/  @!P3 BRA `(.L_x_13414) ;  /* 0x00000000001cb947 */ /* 0x000fee0003800000 */
[----:B------:R-:W-:Y:S02]  /*2f10*/  IADD3 R80, P5, R209, UR12, RZ ;  /* 0x0000000cd1507c10 */ /* 0x000fe4000ffbe0ff */
[----:B------:R-:W-:Y:S02]  /*2f20*/  SEL R79, R82, R75, P2 ;  /* 0x0000004b524f7207 */ /* 0x000fe40001000000 */
[----:B------:R-:W-:Y:S02]  /*2f30*/  IADD3.X R81, R210, UR13, RZ, P5, !PT ;  /* 0x0000000dd2517c10 */ /* 0x000fe4000affe4ff */
[----:B------:R-:W-:Y:S02]  /*2f40*/  SEL R78, R107, R74, P2 ;  /* 0x0000004a6b4e7207 */ /* 0x000fe40001000000 */
[----:B------:R-:W-:Y:S02]  /*2f50*/  SEL R77, R102, R73, P2 ;  /* 0x00000049664d7207 */ /* 0x000fe40001000000 */
[----:B------:R-:W-:-:S05]  /*2f60*/  SEL R76, R103, R72, P2 ;  /* 0x00000048674c7207 */ /* 0x000fca0001000000 */
[----:B------:R0:W-:Y:S02]  /*2f70*/  STG.E.128 desc[UR4][R80.64], R76 ;  /* 0x0000004c50007986 */ /* 0x0001e4000c101d04 */
.L_x_13414:
[-C--:B------:R-:W-:Y:S01]  /*2f80*/  FMUL.FTZ R83, R82, R177.reuse ;  /* 0x000000b152537220 */ /* 0x080fe20000410000 */
[-C--:B------:R-:W-:Y:S01]  /*2f90*/  FMUL.FTZ R82, R107, R177.reuse ;  /* 0x000000b16b527220 */ /* 0x080fe20000410000 */
[-C--:B0-----:R-:W-:Y:S01]  /*2fa0*/  FMUL.FTZ R81, R102, R177.reuse ;  /* 0x000000b166517220 */ /* 0x081fe20000410000 */
[----:B------:R-:W-:Y:S01]  /*2fb0*/  FMUL.FTZ R80, R103, R177 ;  /* 0x000000b167507220 */ /* 0x000fe20000410000 */
[C---:B------:R-:W-:Y:S01]  /*2fc0*/  FMUL.FTZ R105, R183.reuse, R120 ;  /* 0x00000078b7697220 */ /* 0x040fe20000410000 */
[C---:B------:R-:W-:Y:S01]  /*2fd0*/  FMUL.FTZ R104, R183.reuse, R121 ;  /* 0x00000079b7687220 */ /* 0x040fe20000410000 */
[C---:B------:R-:W-:Y:S01]  /*2fe0*/  FMUL.FTZ R109, R183.reuse, R122 ;  /* 0x0000007ab76d7220 */ /* 0x040fe20000410000 */
[----:B------:R-:W-:Y:S01]  /*2ff0*/  FMUL.FTZ R106, R183, R123 ;  /* 0x0000007bb76a7220 */ /* 0x000fe20000410000 */
[----:B------:R0:W-:Y:S01]  /*3000*/  STG.E.128 desc[UR4][R88.64], R80 ;  /* 0x0000005058007986 */ /* 0x0001e2000c101d04 */
[----:B------:R-:W-:Y:S01]  /*3010*/  @P1 FADD.FTZ R105, R36, R105 ;  /* 0x0000006924691221 */ /* 0x000fe20000010000 */
[----:B------:R-:W-:Y:S01]  /*3020*/  @P1 FADD.FTZ R104, R37, R104 ;  /* 0x0000006825681221 */ /* 0x000fe20000010000 */
[----:B------:R-:W-:Y:S01]  /*3030*/  @P1 FADD.FTZ R109, R38, R109 ;  /* 0x0000006d266d1221 */ /* 0x000fe20000010000 */
[----:B------:R-:W-:Y:S01]  /*3040*/  @P1 FADD.FTZ R106, R39, R106 ;  /* 0x0000006a276a1221 */ /* 0x000fe20000010000 */
[----:B------:R-:W-:Y:S01]  /*3050*/  IADD3.X R87, R203, UR15, RZ, P4, !PT ;  /* 0x0000000fcb577c10 */ /* 0x000fe2000a7fe4ff */
[-C--:B------:R-:W-:Y:S01]  /*3060*/  FMUL.FTZ R77, R104, R177.reuse ;  /* 0x000000b1684d7220 */ /* 0x080fe20000410000 */
[-C--:B------:R-:W-:Y:S01]  /*3070*/  FMUL.FTZ R78, R109, R177.reuse ;  /* 0x000000b16d4e7220 */ /* 0x080fe20000410000 */
[-C--:B------:R-:W-:Y:S01]  /*3080*/  FMUL.FTZ R79, R106, R177.reuse ;  /* 0x000000b16a4f7220 */ /* 0x080fe20000410000 */
[----:B------:R-:W-:Y:S01]  /*3090*/  FMUL.FTZ R76, R105, R177 ;  /* 0x000000b1694c7220 */ /* 0x000fe20000410000 */
[----:B------:R-:W-:Y:S06]  /*30a0*/  @!P3 BRA `(.L_x_13415) ;  /* 0x00000000001cb947 */ /* 0x000fec0003800000 */
[----:B0-----:R-:W-:Y:S02]  /*30b0*/  IADD3 R88, P4, R205, UR12, RZ ;  /* 0x0000000ccd587c10 */ /* 0x001fe4000ff9e0ff */
[----:B------:R-:W-:Y:S02]  /*30c0*/  SEL R83, R106, R75, P2 ;  /* 0x0000004b6a537207 */ /* 0x000fe40001000000 */
[----:B------:R-:W-:Y:S02]  /*30d0*/  SEL R82, R109, R74, P2 ;  /* 0x0000004a6d527207 */ /* 0x000fe40001000000 */
[----:B------:R-:W-:Y:S02]  /*30e0*/  SEL R81, R104, R73, P2 ;  /* 0x0000004968517207 */ /* 0x000fe40001000000 */
[----:B------:R-:W-:Y:S02]  /*30f0*/  IADD3.X R89, R203, UR13, RZ, P4, !PT ;  /* 0x0000000dcb597c10 */ /* 0x000fe4000a7fe4ff */
[----:B------:R-:W-:-:S05]  /*3100*/  SEL R80, R105, R72, P2 ;  /* 0x0000004869507207 */ /* 0x000fca0001000000 */
[----:B------:R1:W-:Y:S02]  /*3110*/  STG.E.128 desc[UR4][R88.64], R80 ;  /* 0x0000005058007986 */ /* 0x0003e4000c101d04 */
.L_x_13415:
[----:B01----:R-:W-:Y:S01]  /*3120*/  IADD3 R88, P4, R202, UR14, RZ ;  /* 0x0000000eca587c10 */ /* 0x003fe2000ff9e0ff */
[C---:B------:R-:W-:Y:S01]  /*3130*/  FMUL.FTZ R103, R183.reuse, R124 ;  /* 0x0000007cb7677220 */ /* 0x040fe20000410000 */
[C---:B------:R-:W-:Y:S01]  /*3140*/  FMUL.FTZ R80, R183.reuse, R125 ;  /* 0x0000007db7507220 */ /* 0x040fe20000410000 */
[C---:B------:R-:W-:Y:S01]  /*3150*/  FMUL.FTZ R81, R183.reuse, R126 ;  /* 0x0000007eb7517220 */ /* 0x040fe20000410000 */
[----:B------:R-:W-:Y:S01]  /*3160*/  FMUL.FTZ R82, R183, R127 ;  /* 0x0000007fb7527220 */ /* 0x000fe20000410000 */
[----:B------:R0:W-:Y:S01]  /*3170*/  STG.E.128 desc[UR4][R86.64], R76 ;  /* 0x0000004c56007986 */ /* 0x0001e2000c101d04 */
[----:B------:R-:W-:Y:S01]  /*3180*/  IADD3.X R89, R201, UR15, RZ, P4, !PT ;  /* 0x0000000fc9597c10 */ /* 0x000fe2000a7fe4ff */
[----:B------:R-:W-:Y:S01]  /*3190*/  @P1 FADD.FTZ R103, R40, R103 ;  /* 0x0000006728671221 */ /* 0x000fe20000010000 */
[----:B------:R-:W-:Y:S01]  /*31a0*/  @P1 FADD.FTZ R80, R41, R80 ;  /* 0x0000005029501221 */ /* 0x000fe20000010000 */
[----:B------:R-:W-:Y:S01]  /*31b0*/  @P1 FADD.FTZ R81, R42, R81 ;  /* 0x000000512a511221 */ /* 0x000fe20000010000 */
[----:B------:R-:W-:Y:S01]  /*31c0*/  @P1 FADD.FTZ R82, R43, R82 ;  /* 0x000000522b521221 */ /* 0x000fe20000010000 */
[----:B0-----:R-:W-:Y:S01]  /*31d0*/  IADD3 R86, P5, R197, UR14, RZ ;  /* 0x0000000ec5567c10 */ /* 0x001fe2000ffbe0ff */
[----:B------:R-:W-:-:S12]  /*31e0*/  @!P3 BRA `(.L_x_13416) ;  /* 0x00000000001cb947 */ /* 0x000fd80003800000 */
[----:B------:R-:W-:Y:S02]  /*31f0*/  IADD3 R202, P4, R202, UR12, RZ ;  /* 0x0000000ccaca7c10 */ /* 0x000fe4000ff9e0ff */
[----:B------:R-:W-:Y:S02]  /*3200*/  SEL R79, R82, R75, P2 ;  /* 0x0000004b524f7207 */ /* 0x000fe40001000000 */
[----:B------:R-:W-:Y:S02]  /*3210*/  SEL R78, R81, R74, P2 ;  /* 0x0000004a514e7207 */ /* 0x000fe40001000000 */
[----:B------:R-:W-:Y:S02]  /*3220*/  SEL R77, R80, R73, P2 ;  /* 0x00000049504d7207 */ /* 0x000fe40001000000 */
[----:B------:R-:W-:Y:S02]  /*3230*/  IADD3.X R203, R201, UR13, RZ, P4, !PT ;  /* 0x0000000dc9cb7c10 */ /* 0x000fe4000a7fe4ff */
[----:B------:R-:W-:-:S05]  /*3240*/  SEL R76, R103, R72, P2 ;  /* 0x00000048674c7207 */ /* 0x000fca0001000000 */
[----:B------:R0:W-:Y:S02]  /*3250*/  STG.E.128 desc[UR4][R202.64], R76 ;  /* 0x0000004cca007986 */ /* 0x0001e4000c101d04 */
.L_x_13416:
[-C--:B------:R-:W-:Y:S01]  /*3260*/  FMUL.FTZ R83, R82, R177.reuse ;  /* 0x000000b152537220 */ /* 0x080fe20000410000 */
[-C--:B------:R-:W-:Y:S01]  /*3270*/  FMUL.FTZ R82, R81, R177.reuse ;  /* 0x000000b151527220 */ /* 0x080fe20000410000 */
[-C--:B------:R-:W-:Y:S01]  /*3280*/  FMUL.FTZ R81, R80, R177.reuse ;  /* 0x000000b150517220 */ /* 0x080fe20000410000 */
        /* <DEDUP_REMOVED lines=11> */
[-C--:B0-----:R-:W-:Y:S01]  /*3340*/  FMUL.FTZ R77, R102, R177.reuse ;  /* 0x000000b1664d7220 */ /* 0x081fe20000410000 */
[-C--:B------:R-:W-:Y:S01]  /*3350*/  FMUL.FTZ R78, R107, R177.reuse ;  /* 0x000000b16b4e7220 */ /* 0x080fe20000410000 */
[-C--:B------:R-:W-:Y:S01]  /*3360*/  FMUL.FTZ R79, R104, R177.reuse ;  /* 0x000000b1684f7220 */ /* 0x080fe20000410000 */
[----:B------:R-:W-:Y:S01]  /*3370*/  FMUL.FTZ R76, R105, R177 ;  /* 0x000000b1694c7220 */ /* 0x000fe20000410000 */
[----:B------:R-:W-:Y:S06]  /*3380*/  @!P3 BRA `(.L_x_13417) ;  /* 0x00000000001cb947 */ /* 0x000fec0003800000 */
[----:B-1----:R-:W-:Y:S02]  /*3390*/  IADD3 R88, P4, R197, UR12, RZ ;  /* 0x0000000cc5587c10 */ /* 0x002fe4000ff9e0ff */
[----:B------:R-:W-:Y:S02]  /*33a0*/  SEL R83, R104, R75, P2 ;  /* 0x0000004b68537207 */ /* 0x000fe40001000000 */
[----:B------:R-:W-:Y:S02]  /*33b0*/  SEL R82, R107, R74, P2 ;  /* 0x0000004a6b527207 */ /* 0x000fe40001000000 */
[----:B------:R-:W-:Y:S02]  /*33c0*/  SEL R81, R102, R73, P2 ;  /* 0x0000004966517207 */ /* 0x000fe40001000000 */
[----:B------:R-:W-:Y:S02]  /*33d0*/  IADD3.X R89, R196, UR13, RZ, P4, !PT ;  /* 0x0000000dc4597c10 */ /* 0x000fe4000a7fe4ff */
[----:B------:R-:W-:-:S05]  /*33e0*/  SEL R80, R105, R72, P2 ;  /* 0x0000004869507207 */ /* 0x000fca0001000000 */
[----:B------:R0:W-:Y:S02]  /*33f0*/  STG.E.128 desc[UR4][R88.64], R80 ;  /* 0x0000005058007986 */ /* 0x0001e4000c101d04 */
.L_x_13417:
        /* <DEDUP_REMOVED lines=20> */
.L_x_13418:
        /* <DEDUP_REMOVED lines=26> */
.L_x_13419:
        /* <DEDUP_REMOVED lines=20> */
.L_x_13420:
        /* <DEDUP_REMOVED lines=26> */
.L_x_13421:
[-CC-:B01----:R-:W-:Y:S01]  /*39c0*/  FFMA.FTZ R81, R84, R97.reuse, R96.reuse ;  /* 0x0000006154517223 */ /* 0x183fe20000010060 */
[-CC-:B------:R-:W-:Y:S01]  /*39d0*/  FFMA.FTZ R90, R90, R97.reuse, R96.reuse ;  /* 0x000000615a5a7223 */ /* 0x180fe20000010060 */
[-CC-:B------:R-:W-:Y:S01]  /*39e0*/  FFMA.FTZ R93, R93, R97.reuse, R96.reuse ;  /* 0x000000615d5d7223 */ /* 0x180fe20000010060 */
[----:B------:R-:W-:Y:S01]  /*39f0*/  FFMA.FTZ R80, R95, R97, R96 ;  /* 0x000000615f507223 */ /* 0x000fe20000010060 */
[----:B------:R-:W-:Y:S01]  /*3a00*/  FADD.FTZ R148, R148, -R81 ;  /* 0x8000005194947221 */ /* 0x000fe20000010000 */
[----:B------:R-:W-:Y:S01]  /*3a10*/  FADD.FTZ R90, R149, -R90 ;  /* 0x8000005a955a7221 */ /* 0x000fe20000010000 */
[----:B------:R-:W-:Y:S01]  /*3a20*/  FADD.FTZ R150, R150, -R93 ;  /* 0x8000005d96967221 */ /* 0x000fe20000010000 */
[----:B------:R-:W-:Y:S01]  /*3a30*/  FADD.FTZ R80, R151, -R80 ;  /* 0x8000005097507221 */ /* 0x000fe20000010000 */
[----:B------:R0:W-:Y:S01]  /*3a40*/  STG.E.128 desc[UR4][R86.64], R76 ;  /* 0x0000004c56007986 */ /* 0x0001e2000c101d04 */
[C---:B------:R-:W-:Y:S01]  /*3a50*/  FMUL.FTZ R83, R183.reuse, R148 ;  /* 0x00000094b7537220 */ /* 0x040fe20000410000 */
[C---:B------:R-:W-:Y:S01]  /*3a60*/  FMUL.FTZ R90, R183.reuse, R90 ;  /* 0x0000005ab75a7220 */ /* 0x040fe20000410000 */
[----:B------:R-:W-:-:S02]  /*3a70*/  FMUL.FTZ R82, R183, R80 ;  /* 0x00000050b7527220 */ /* 0x000fc40000410000 */
[----:B------:R-:W-:Y:S01]  /*3a80*/  @P1 FADD.FTZ R83, R64, R83 ;  /* 0x0000005340531221 */ /* 0x000fe20000010000 */
[----:B------:R-:W-:Y:S01]  /*3a90*/  @P1 FADD.FTZ R90, R65, R90 ;  /* 0x0000005a415a1221 */ /* 0x000fe20000010000 */
[----:B------:R-:W-:Y:S01]  /*3aa0*/  @P1 FADD.FTZ R82, R67, R82 ;  /* 0x0000005243521221 */ /* 0x000fe20000010000 */
[----:B0-----:R-:W-:-:S04]  /*3ab0*/  FMUL.FTZ R87, R183, R150 ;  /* 0x00000096b7577220 */ /* 0x001fc80000410000 */
[----:B------:R-:W-:Y:S01]  /*3ac0*/  @P1 FADD.FTZ R87, R66, R87 ;  /* 0x0000005742571221 */ /* 0x000fe20000010000 */
[----:B------:R-:W-:Y:S06]  /*3ad0*/  @!P3 BRA `(.L_x_13422) ;  /* 0x00000000001cb947 */ /* 0x000fec0003800000 */
[----:B------:R-:W-:Y:S02]  /*3ae0*/  IADD3 R80, P4, R181, UR12, RZ ;  /* 0x0000000cb5507c10 */ /* 0x000fe4000ff9e0ff */
[----:B------:R-:W-:Y:S02]  /*3af0*/  SEL R79, R82, R75, P2 ;  /* 0x0000004b524f7207 */ /* 0x000fe40001000000 */
[----:B------:R-:W-:Y:S02]  /*3b00*/  SEL R78, R87, R74, P2 ;  /* 0x0000004a574e7207 */ /* 0x000fe40001000000 */
[----:B------:R-:W-:Y:S02]  /*3b10*/  SEL R77, R90, R73, P2 ;  /* 0x000000495a4d7207 */ /* 0x000fe40001000000 */
[----:B------:R-:W-:Y:S02]  /*3b20*/  IADD3.X R81, R180, UR13, RZ, P4, !PT ;  /* 0x0000000db4517c10 */ /* 0x000fe4000a7fe4ff */
[----:B------:R-:W-:-:S05]  /*3b30*/  SEL R76, R83, R72, P2 ;  /* 0x00000048534c7207 */ /* 0x000fca0001000000 */
[----:B------:R0:W-:Y:S02]  /*3b40*/  STG.E.128 desc[UR4][R80.64], R76 ;  /* 0x0000004c50007986 */ /* 0x0001e4000c101d04 */
.L_x_13422:
[-CC-:B------:R-:W-:Y:S01]  /*3b50*/  FFMA.FTZ R85, R85, R97.reuse, R96.reuse ;  /* 0x0000006155557223 */ /* 0x180fe20000010060 */
[-CC-:B0-----:R-:W-:Y:S01]  /*3b60*/  FFMA.FTZ R76, R91, R97.reuse, R96.reuse ;  /* 0x000000615b4c7223 */ /* 0x181fe20000010060 */
[-CC-:B------:R-:W-:Y:S01]  /*3b70*/  FFMA.FTZ R77, R92, R97.reuse, R96.reuse ;  /* 0x000000615c4d7223 */ /* 0x180fe20000010060 */
[----:B------:R-:W-:Y:S01]  /*3b80*/  FFMA.FTZ R94, R94, R97, R96 ;  /* 0x000000615e5e7223 */ /* 0x000fe20000010060 */
[----:B------:R-:W0:Y:S01]  /*3b90*/  LDC.64 R88, c[0x0][0x210] ;  /* 0x00008400ff587b82 */ /* 0x000e220000000a00 */
        /* <DEDUP_REMOVED lines=8> */
[----:B------:R-:W-:Y:S01]  /*3c20*/  IADD3 R86, P4, R181, UR14, RZ ;  /* 0x0000000eb5567c10 */ /* 0x000fe2000ff9e0ff */
[----:B------:R-:W-:Y:S01]  /*3c30*/  @P1 FADD.FTZ R81, R68, R81 ;  /* 0x0000005144511221 */ /* 0x000fe20000010000 */
[----:B------:R-:W-:Y:S01]  /*3c40*/  @P1 FADD.FTZ R92, R69, R92 ;  /* 0x0000005c455c1221 */ /* 0x000fe20000010000 */
[----:B------:R-:W-:Y:S01]  /*3c50*/  @P1 FADD.FTZ R91, R70, R91 ;  /* 0x0000005b465b1221 */ /* 0x000fe20000010000 */
[----:B------:R-:W-:Y:S01]  /*3c60*/  @P1 FADD.FTZ R94, R71, R94 ;  /* 0x0000005e475e1221 */ /* 0x000fe20000010000 */
[C---:B------:R-:W-:Y:S01]  /*3c70*/  @P3 IADD3 R84, P5, R182.reuse, UR12, RZ ;  /* 0x0000000cb6543c10 */ /* 0x040fe2000ffbe0ff */
[-C--:B------:R-:W-:Y:S01]  /*3c80*/  FMUL.FTZ R78, R87, R177.reuse ;  /* 0x000000b1574e7220 */ /* 0x080fe20000410000 */
[----:B------:R-:W-:Y:S01]  /*3c90*/  IADD3 R182, P6, R182, UR14, RZ ;  /* 0x0000000eb6b67c10 */ /* 0x000fe2000ffde0ff */
[-C--:B------:R-:W-:Y:S01]  /*3ca0*/  FMUL.FTZ R79, R82, R177.reuse ;  /* 0x000000b1524f7220 */ /* 0x080fe20000410000 */
[-C--:B------:R-:W-:Y:S01]  /*3cb0*/  FMUL.FTZ R77, R90, R177.reuse ;  /* 0x000000b15a4d7220 */ /* 0x080fe20000410000 */
[-C--:B------:R-:W-:Y:S01]  /*3cc0*/  FMUL.FTZ R76, R83, R177.reuse ;  /* 0x000000b1534c7220 */ /* 0x080fe20000410000 */
[----:B------:R-:W-:Y:S01]  /*3cd0*/  IADD3.X R87, R180, UR15, RZ, P4, !PT ;  /* 0x0000000fb4577c10 */ /* 0x000fe2000a7fe4ff */
[-C--:B------:R-:W-:Y:S01]  /*3ce0*/  FMUL.FTZ R80, R81, R177.reuse ;  /* 0x000000b151507220 */ /* 0x080fe20000410000 */
[----:B------:R-:W-:Y:S01]  /*3cf0*/  @P3 IADD3.X R85, R0, UR13, RZ, P5, !PT ;  /* 0x0000000d00553c10 */ /* 0x000fe2000affe4ff */
[-C--:B------:R-:W-:Y:S01]  /*3d00*/  FMUL.FTZ R82, R91, R177.reuse ;  /* 0x000000b15b527220 */ /* 0x080fe20000410000 */
[----:B------:R-:W-:Y:S01]  /*3d10*/  SEL R72, R81, R72, P2 ;  /* 0x0000004851487207 */ /* 0x000fe20001000000 */
[C---:B------:R-:W-:Y:S01]  /*3d20*/  FMUL.FTZ R81, R92.reuse, R177 ;  /* 0x000000b15c517220 */ /* 0x040fe20000410000 */
[----:B------:R-:W-:Y:S01]  /*3d30*/  SEL R73, R92, R73, P2 ;  /* 0x000000495c497207 */ /* 0x000fe20001000000 */
[C---:B------:R-:W-:Y:S01]  /*3d40*/  FMUL.FTZ R83, R94.reuse, R177 ;  /* 0x000000b15e537220 */ /* 0x040fe20000410000 */
[----:B------:R-:W-:Y:S01]  /*3d50*/  SEL R74, R91, R74, P2 ;  /* 0x0000004a5b4a7207 */ /* 0x000fe20001000000 */
[----:B------:R2:W-:Y:S01]  /*3d60*/  STG.E.128 desc[UR4][R86.64], R76 ;  /* 0x0000004c56007986 */ /* 0x0005e2000c101d04 */
[----:B------:R-:W-:-:S02]  /*3d70*/  SEL R75, R94, R75, P2 ;  /* 0x0000004b5e4b7207 */ /* 0x000fc40001000000 */
[----:B------:R-:W-:Y:S02]  /*3d80*/  IADD3.X R183, R0, UR15, RZ, P6, !PT ;  /* 0x0000000f00b77c10 */ /* 0x000fe4000b7fe4ff */
[----:B0-----:R-:W-:Y:S01]  /*3d90*/  LEA R176, R88, R176, 0x2 ;  /* 0x000000b058b07211 */ /* 0x001fe200078e10ff */
[----:B------:R2:W-:Y:S03]  /*3da0*/  @P3 STG.E.128 desc[UR4][R84.64], R72 ;  /* 0x0000004854003986 */ /* 0x0005e6000c101d04 */
[----:B------:R-:W-:Y:S01]  /*3db0*/  ISETP.GE.AND P1, PT, R176, R89, PT ;  /* 0x00000059b000720c */ /* 0x000fe20003f26270 */
[----:B------:R2:W-:-:S12]  /*3dc0*/  STG.E.128 desc[UR4][R182.64], R80 ;  /* 0x00000050b6007986 */ /* 0x0005d8000c101d04 */
[----:B------:R-:W-:Y:S05]  /*3dd0*/  @!P1 BRA `(.L_x_13423) ;  /* 0xffffffcc00bc9947 */ /* 0x000fea000383ffff */
[----:B------:R-:W-:Y:S05]  /*3de0*/  BSYNC B1 ;  /* 0x0000000000017941 */ /* 0x000fea0003800000 */
.L_x_13412:
        /* <DEDUP_REMOVED lines=58> */
[----:B--2---:R-:W-:Y:S02]  /*4190*/  MOV R72, R228 ;  /* 0x000000e400487202 */ /* 0x004fe40000000f00 */
        /* <DEDUP_REMOVED lines=21> */
.L_x_13411:
[----:B------:R-:W-:Y:S05]  /*42f0*/  BSYNC B0 ;  /* 0x0000000000007941 */ /* 0x000fea0003800000 */
.L_x_13409:
        /* <DEDUP_REMOVED lines=104> */
[----:B------:R1:W-:Y:S01]  /*4980*/  STS.128 [R0+0x200], R4 ;  /* 0x0002000400007388 */ /* 0x0003e20000000c00 */
[----:B0-----:R-:W-:-:S03]  /*4990*/  FADD.FTZ R77, R34, R77 ;  /* 0x0000004d224d7221 */ /* 0x001fc60000010000 */
[----:B------:R0:W-:Y:S01]  /*49a0*/  STS.128 [R0+0x400], R8 ;  /* 0x0004000800007388 */ /* 0x0001e20000000c00 */
[----:B---3--:R-:W-:-:S03]  /*49b0*/  FADD.FTZ R35, R35, R76 ;  /* 0x0000004c23237221 */ /* 0x008fc60000010000 */
[----:B------:R-:W-:Y:S01]  /*49c0*/  STS.128 [R0+0x600], R12 ;  /* 0x0006000c00007388 */ /* 0x000fe20000000c00 */
[----:B----4-:R-:W-:-:S03]  /*49d0*/  FADD.FTZ R79, R36, R79 ;  /* 0x0000004f244f7221 */ /* 0x010fc60000010000 */
[----:B------:R2:W-:Y:S04]  /*49e0*/  STS.128 [R0+0x800], R16 ;  /* 0x0008001000007388 */ /* 0x0005e80000000c00 */
[----:B------:R-:W-:Y:S01]  /*49f0*/  STS.128 [R0+0xa00], R20 ;  /* 0x000a001400007388 */ /* 0x000fe20000000c00 */
[----:B-1----:R-:W-:Y:S01]  /*4a00*/  FADD.FTZ R7, R3, R72 ;  /* 0x0000004803077221 */ /* 0x002fe20000010000 */
[----:B------:R-:W-:Y:S02]  /*4a10*/  IADD3.X R3, RZ, RZ, RZ, P0, !PT ;  /* 0x000000ffff037210 */ /* 0x000fe400007fe4ff */
[----:B------:R-:W-:Y:S01]  /*4a20*/  STS.128 [R0+0xc00], R24 ;  /* 0x000c001800007388 */ /* 0x000fe20000000c00 */
[----:B0-----:R-:W-:-:S03]  /*4a30*/  SHF.L.U32 R10, R78, 0x2, RZ ;  /* 0x000000024e0a7819 */ /* 0x001fc600000006ff */
[----:B------:R-:W-:Y:S01]  /*4a40*/  STS.128 [R0+0xe00], R28 ;  /* 0x000e001c00007388 */ /* 0x000fe20000000c00 */
[----:B------:R-:W-:-:S03]  /*4a50*/  IADD3 R2, P0, R10, UR6, RZ ;  /* 0x000000060a027c10 */ /* 0x000fc6000ff1e0ff */
[----:B------:R-:W-:Y:S01]  /*4a60*/  STS.128 [R0+0x1000], R60 ;  /* 0x0010003c00007388 */ /* 0x000fe20000000c00 */
[----:B--2---:R-:W-:-:S03]  /*4a70*/  SHF.L.U64.HI R16, R78, 0x2, R3 ;  /* 0x000000024e107819 */ /* 0x004fc60000010203 */
        /* <DEDUP_REMOVED lines=73> */
[----:B------:R-:W-:Y:S01]  /*4f10*/  STG.E desc[UR4][R4.64], R37 ;  /* 0x0000002504007986 */ /* 0x000fe2000c101904 */
[----:B-----5:R-:W-:-:S03]  /*4f20*/  FADD.FTZ R47, R8, R47 ;  /* 0x0000002f082f7221 */ /* 0x020fc60000010000 */
[----:B------:R-:W4:Y:S01]  /*4f30*/  LDS R37, [R84+0x4c00] ;  /* 0x004c000054257984 */ /* 0x000f220000000800 */
        /* <DEDUP_REMOVED lines=17> */
[----:B------:R-:W-:Y:S04]  /*5050*/  STG.E desc[UR4][R4.64+0x800], R7 ;  /* 0x0008000704007986 */ /* 0x000fe8000c101904 */
        /* <DEDUP_REMOVED lines=13> */
.L_x_13413:
        /* <DEDUP_REMOVED lines=8> */
.L_x_13425:
[----:B------:R-:W-:Y:S05]  /*51b0*/  BSYNC B2 ;  /* 0x0000000000027941 */ /* 0x000fea0003800000 */
.L_x_13424:
        /* <DEDUP_REMOVED lines=8> */
.L_x_13426:
[----:B------:R-:W-:Y:S01]  /*5240*/  HFMA2.MMA R111, -RZ, RZ, 0, 1.1920928955078125e-07 ;  /* 0x00000002ff6f7435 */ /* 0x000fe200000001ff */
[----:B------:R-:W-:Y:S01]  /*5250*/  MOV R112, R96 ;  /* 0x0000006000707202 */ /* 0x000fe20000000f00 */
[----:B------:R-:W-:-:S09]  /*5260*/  FADD.FTZ R97, R97, R113 ;  /* 0x0000007161617221 */ /* 0x000fd20000010000 */
[----:B------:R-:W-:Y:S05]  /*5270*/  WARPSYNC.COLLECTIVE R109, `(.L_x_13427) ;  /* 0x000000006d087348 */ /* 0x000fea0003c00000 */
[----:B------:R0:W1:Y:S02]  /*5280*/  SHFL.BFLY P2, R113, R112, R111, R110 ;  /* 0x0c00006f70717389 */ /* 0x000064000004006e */
[----:B01----:R-:W-:Y:S01]  /*5290*/  ENDCOLLECTIVE ;  /* 0x000000000000791b */ /* 0x003fe20003800000 */
.L_x_13427:
[----:B------:R-:W-:Y:S01]  /*52a0*/  MOV R112, R97 ;  /* 0x0000006100707202 */ /* 0x000fe20000000f00 */
[----:B------:R-:W-:-:S07]  /*52b0*/  FADD.FTZ R96, R96, R113 ;  /* 0x0000007160607221 */ /* 0x000fce0000010000 */
[----:B------:R-:W-:Y:S05]  /*52c0*/  WARPSYNC.COLLECTIVE R109, `(.L_x_13428) ;  /* 0x000000006d087348 */ /* 0x000fea0003c00000 */
[----:B------:R0:W1:Y:S02]  /*52d0*/  SHFL.BFLY P2, R113, R112, R111, R110 ;  /* 0x0c00006f70717389 */ /* 0x000064000004006e */
[----:B01----:R-:W-:Y:S01]  /*52e0*/  ENDCOLLECTIVE ;  /* 0x000000000000791b */ /* 0x003fe20003800000 */
.L_x_13428:
[----:B------:R-:W-:Y:S01]  /*52f0*/  HFMA2.MMA R111, -RZ, RZ, 0, 2.384185791015625e-07 ;  /* 0x00000004ff6f7435 */ /* 0x000fe200000001ff */
[----:B------:R-:W-:Y:S01]  /*5300*/  MOV R112, R96 ;  /* 0x0000006000707202 */ /* 0x000fe20000000f00 */
[----:B------:R-:W-:-:S09]  /*5310*/  FADD.FTZ R97, R97, R113 ;  /* 0x0000007161617221 */ /* 0x000fd20000010000 */
[----:B------:R-:W-:Y:S05]  /*5320*/  WARPSYNC.COLLECTIVE R109, `(.L_x_13429) ;  /* 0x000000006d087348 */ /* 0x000fea0003c00000 */
[----:B------:R0:W1:Y:S02]  /*5330*/  SHFL.BFLY P2, R113, R112, R111, R110 ;  /* 0x0c00006f70717389 */ /* 0x000064000004006e */
[----:B01----:R-:W-:Y:S01]  /*5340*/  ENDCOLLECTIVE ;  /* 0x000000000000791b */ /* 0x003fe20003800000 */
.L_x_13429:
[----:B------:R-:W-:Y:S01]  /*5350*/  MOV R112, R97 ;  /* 0x0000006100707202 */ /* 0x000fe20000000f00 */
[----:B------:R-:W-:-:S07]  /*5360*/  FADD.FTZ R96, R96, R113 ;  /* 0x0000007160607221 */ /* 0x000fce0000010000 */
[----:B------:R-:W-:Y:S05]  /*5370*/  WARPSYNC.COLLECTIVE R109, `(.L_x_13430) ;  /* 0x000000006d087348 */ /* 0x000fea0003c00000 */
[----:B------:R0:W1:Y:S02]  /*5380*/  SHFL.BFLY P2, R113, R112, R111, R110 ;  /* 0x0c00006f70717389 */ /* 0x000064000004006e */
[----:B01----:R-:W-:Y:S01]  /*5390*/  ENDCOLLECTIVE ;  /* 0x000000000000791b */ /* 0x003fe20003800000 */
.L_x_13430:
[----:B------:R-:W-:Y:S01]  /*53a0*/  HFMA2.MMA R111, -RZ, RZ, 0, 4.76837158203125e-07 ;  /* 0x00000008ff6f7435 */ /* 0x000fe200000001ff */
[----:B------:R-:W-:Y:S01]  /*53b0*/  MOV R112, R96 ;  /* 0x0000006000707202 */ /* 0x000fe20000000f00 */
[----:B------:R-:W-:-:S09]  /*53c0*/  FADD.FTZ R97, R97, R113 ;  /* 0x0000007161617221 */ /* 0x000fd20000010000 */
[----:B------:R-:W-:Y:S05]  /*53d0*/  WARPSYNC.COLLECTIVE R109, `(.L_x_13431) ;  /* 0x000000006d087348 */ /* 0x000fea0003c00000 */
[----:B------:R0:W1:Y:S02]  /*53e0*/  SHFL.BFLY P2, R113, R112, R111, R110 ;  /* 0x0c00006f70717389 */ /* 0x000064000004006e */
[----:B01----:R-:W-:Y:S01]  /*53f0*/  ENDCOLLECTIVE ;  /* 0x000000000000791b */ /* 0x003fe20003800000 */
.L_x_13431:
[----:B------:R-:W-:Y:S01]  /*5400*/  MOV R112, R97 ;  /* 0x0000006100707202 */ /* 0x000fe20000000f00 */
[----:B------:R-:W-:-:S07]  /*5410*/  FADD.FTZ R96, R96, R113 ;  /* 0x0000007160607221 */ /* 0x000fce0000010000 */
[----:B------:R-:W-:Y:S05]  /*5420*/  WARPSYNC.COLLECTIVE R109, `(.L_x_13432) ;  /* 0x000000006d087348 */ /* 0x000fea0003c00000 */
[----:B------:R0:W1:Y:S02]  /*5430*/  SHFL.BFLY P2, R113, R112, R111, R110 ;  /* 0x0c00006f70717389 */ /* 0x000064000004006e */
[----:B01----:R-:W-:Y:S01]  /*5440*/  ENDCOLLECTIVE ;  /* 0x000000000000791b */ /* 0x003fe20003800000 */
.L_x_13432:
[----:B------:R-:W-:Y:S01]  /*5450*/  HFMA2.MMA R111, -RZ, RZ, 0, 9.5367431640625e-07 ;  /* 0x00000010ff6f7435 */ /* 0x000fe200000001ff */
[----:B------:R-:W-:Y:S01]  /*5460*/  MOV R112, R96 ;  /* 0x0000006000707202 */ /* 0x000fe20000000f00 */
[----:B------:R-:W-:-:S09]  /*5470*/  FADD.FTZ R97, R97, R113 ;  /* 0x0000007161617221 */ /* 0x000fd20000010000 */
[----:B------:R-:W-:Y:S05]  /*5480*/  WARPSYNC.COLLECTIVE R109, `(.L_x_13433) ;  /* 0x000000006d087348 */ /* 0x000fea0003c00000 */
[----:B------:R0:W1:Y:S02]  /*5490*/  SHFL.BFLY P2, R113, R112, R111, R110 ;  /* 0x0c00006f70717389 */ /* 0x000064000004006e */
[----:B01----:R-:W-:Y:S01]  /*54a0*/  ENDCOLLECTIVE ;  /* 0x000000000000791b */ /* 0x003fe20003800000 */
.L_x_13433:
[----:B------:R-:W-:Y:S02]  /*54b0*/  MOV R112, R97 ;  /* 0x0000006100707202 */ /* 0x000fe40000000f00 */
[----:B------:R-:W-:-:S07]  /*54c0*/  MOV R108, R113 ;  /* 0x00000071006c7202 */ /* 0x000fce0000000f00 */
[----:B------:R-:W-:Y:S05]  /*54d0*/  WARPSYNC.COLLECTIVE R109, `(.L_x_13434) ;  /* 0x000000006d087348 */ /* 0x000fea0003c00000 */
[----:B------:R0:W1:Y:S02]  /*54e0*/  SHFL.BFLY P2, R113, R112, R111, R110 ;  /* 0x0c00006f70717389 */ /* 0x000064000004006e */
[----:B01----:R-:W-:Y:S01]  /*54f0*/  ENDCOLLECTIVE ;  /* 0x000000000000791b */ /* 0x003fe20003800000 */
.L_x_13434:
[----:B------:R-:W-:Y:S01]  /*5500*/  MOV R109, R113 ;  /* 0x00000071006d7202 */ /* 0x000fe20000000f00 */
[----:B------:R-:W-:Y:S06]  /*5510*/  BRA `(.L_x_13435) ;  /* 0xffffffd400207947 */ /* 0x000fec000383ffff */
.L_x_13436:
        /* <DEDUP_REMOVED lines=14> */
.L_x_17023:


//--------------------- .text._ZN10layer_norm13ln_bwd_kernelINS_13Kernel_traitsI6__halfffffjLj1280ELj1ELj4ELj1ELj16ENS_18Kernel_traits_baseILj1280ES2_ffffjLj128EEEEELb0ELb0ELb1ELb0EEEvNS_9BwdParamsE --------------------------
	.section	.text._ZN10layer_norm13ln_bwd_kernelINS_13Kernel_traitsI6__halfffffjLj1280ELj1ELj4ELj1ELj16ENS_18Kernel_traits_baseILj1280ES2_ffffjLj128EEEEELb0ELb0ELb1ELb0EEEvNS_9BwdParamsE,"ax",@progbits
	.align	128
        .global         _ZN10layer_norm13ln_bwd_kernelINS_13Kernel_traitsI6__halfffffjLj1280ELj1ELj4ELj1ELj16ENS_18Kernel_traits_baseILj1280ES2_ffffjLj128EEEEELb0ELb0ELb1ELb0EEEvNS_9BwdParamsE
        .type           _ZN10layer_norm13ln_bwd_kernelINS_13Kernel_traitsI6__halfffffjLj1280ELj1ELj4ELj1ELj16ENS_18Kernel_traits_baseILj1280ES2_ffffjLj128EEEEELb0ELb0ELb1ELb0EEEvNS_9BwdParamsE,@function
        .size           _ZN10layer_norm13ln_bwd_kernelINS_13Kernel_traitsI6__halfffffjLj1280ELj1ELj4ELj1ELj16ENS_18Kernel_traits_baseILj1280ES2_ffffjLj128EEEEELb0ELb0ELb1ELb0EEEvNS_9BwdParamsE,(.L_x_17024 - _ZN10layer_norm13ln_bwd_kernelINS_13Kernel_traitsI6__halfffffjLj1280ELj1ELj4ELj1ELj16ENS_18Kernel_traits_baseILj1280ES2_ffffjLj128EEEEELb0ELb0ELb1ELb0EEEvNS_9BwdParamsE)
        .other          _ZN10layer_norm13ln_bwd_kernelINS_13Kernel_traitsI6__halfffffjLj1280ELj1ELj4ELj1ELj16ENS_18Kernel_traits_baseILj1280ES2_ffffjLj128EEEEELb0ELb0ELb1ELb0EEEvNS_9BwdParamsE,@"STO_CUDA_ENTRY STV_DEFAULT"
_ZN10layer_norm13ln_bwd_kernelINS_13Kernel_traitsI6__halfffffjLj1280ELj1ELj4ELj1ELj16ENS_18Kernel_traits_baseILj1280ES2_ffffjLj128EEEEELb0ELb0ELb1ELb0EEEvNS_9BwdParamsE:
.text._ZN10layer_norm13ln_bwd_kernelINS_13Kernel_traitsI6__halfffffjLj1280ELj1ELj4ELj1ELj16ENS_18Kernel_traits_baseILj1280ES2_ffffjLj128EEEEELb0ELb0ELb1ELb0EEEvNS_9BwdParamsE:
        /* <DEDUP_REMOVED lines=21> */
[C---:B------:R-:W-:Y:S02]  /*0150*/  ISETP.GE.U32.AND P5, PT, R0.reuse, 0xa0, PT ;  /* 0x000000a00000780c */ /* 0x040fe40003fa6070 */
[----:B------:R-:W-:-:S02]  /*0160*/  ISETP.GE.U32.AND P4, PT, R0, 0xc0, PT ;  /* 0x000000c00000780c */ /* 0x000fc40003f86070 */
[----:B------:R-:W-:Y:S01]  /*0170*/  ISETP.GE.U32.AND P3, PT, R0, 0xe0, PT ;  /* 0x000000e00000780c */ /* 0x000fe20003f66070 */
[----:B------:R-:W0:Y:S01]  /*0180*/  @P2 LDC.64 R2, c[0x0][0x260] ;  /* 0x00009800ff022b82 */ /* 0x000e220000000a00 */
[----:B------:R-:W-:Y:S02]  /*0190*/  @P2 LOP3.LUT R4, R4, 0x80, RZ, 0xfc, !PT ;  /* 0x0000008004042812 */ /* 0x000fe400078efcff */
[----:B------:R-:W-:Y:S02]  /*01a0*/  P2R R48, PR, RZ, 0x40 ;  /* 0x00000040ff307803 */ /* 0x000fe40000000000 */
[----:B------:R-:W-:-:S03]  /*01b0*/  LOP3.LUT R4, R4, 0xffffffbf, RZ, 0xc0, !PT ;  /* 0xffffffbf04047812 */ /* 0x000fc600078ec0ff */
[----:B------:R-:W1:Y:S01]  /*01c0*/  @P1 LDC.64 R26, c[0x0][0x260] ;  /* 0x00009800ff1a1b82 */ /* 0x000e620000000a00 */
[----:B------:R-:W-:-:S04]  /*01d0*/  @P1 LOP3.LUT R4, R4, 0x40, RZ, 0xfc, !PT ;  /* 0x0000004004041812 */ /* 0x000fc800078efcff */
[----:B------:R-:W-:-:S03]  /*01e0*/  LOP3.LUT R4, R4, 0xffffffdf, RZ, 0xc0, !PT ;  /* 0xffffffdf04047812 */ /* 0x000fc600078ec0ff */
[----:B------:R-:W2:Y:S01]  /*01f0*/  @P0 LDC.64 R32, c[0x0][0x260] ;  /* 0x00009800ff200b82 */ /* 0x000ea20000000a00 */
[----:B------:R-:W-:-:S04]  /*0200*/  @P0 LOP3.LUT R4, R4, 0x20, RZ, 0xfc, !PT ;  /* 0x0000002004040812 */ /* 0x000fc800078efcff */
[----:B------:R-:W-:Y:S01]  /*0210*/  LOP3.LUT R4, R4, 0xffffffef, RZ, 0xc0, !PT ;  /* 0xffffffef04047812 */ /* 0x000fe200078ec0ff */
[C---:B0-----:R-:W-:Y:S01]  /*0220*/  @P2 IMAD.WIDE.U32 R2, R5.reuse, 0x8, R2 ;  /* 0x0000000805022825 */ /* 0x041fe200078e0002 */
[----:B------:R-:W-:Y:S01]  /*0230*/  @P2 LOP3.LUT R5, R5, 0x20, RZ, 0xfc, !PT ;  /* 0x0000002005052812 */ /* 0x000fe200078efcff */
[----:B------:R-:W0:Y:S01]  /*0240*/  @P6 LDC.64 R34, c[0x0][0x260] ;  /* 0x00009800ff226b82 */ /* 0x000e220000000a00 */
[----:B------:R-:W-:Y:S02]  /*0250*/  @P6 LOP3.LUT R4, R4, 0x10, RZ, 0xfc, !PT ;  /* 0x0000001004046812 */ /* 0x000fe400078efcff */
[----:B------:R-:W-:Y:S02]  /*0260*/  ISETP.GE.U32.AND P2, PT, R0, 0x140, PT ;  /* 0x000001400000780c */ /* 0x000fe40003f46070 */
[----:B------:R-:W-:Y:S01]  /*0270*/  LOP3.LUT R4, R4, 0xfffffff7, RZ, 0xc0, !PT ;  /* 0xfffffff704047812 */ /* 0x000fe200078ec0ff */
[C---:B-1----:R-:W-:Y:S02]  /*0280*/  @P1 IMAD.WIDE.U32 R30, R5.reuse, 0x8, R26 ;  /* 0x00000008051e1825 */ /* 0x042fe400078e001a */
[----:B------:R-:W1:Y:S01]  /*0290*/  @P5 LDC.64 R26, c[0x0][0x260] ;  /* 0x00009800ff1a5b82 */ /* 0x000e620000000a00 */
[----:B------:R-:W-:Y:S01]  /*02a0*/  @P5 LOP3.LUT R4, R4, 0x8, RZ, 0xfc, !PT ;  /* 0x0000000804045812 */ /* 0x000fe200078efcff */
[----:B------:R-:W-:Y:S01]  /*02b0*/  @P1 VIADD R5, R5, 0x20 ;  /* 0x0000002005051836 */ /* 0x000fe20000000000 */
[----:B------:R-:W-:-:S02]  /*02c0*/  ISETP.GE.U32.AND P1, PT, R0, 0x120, PT ;  /* 0x000001200000780c */ /* 0x000fc40003f26070 */
[----:B------:R-:W-:Y:S01]  /*02d0*/  LOP3.LUT R4, R4, 0xfffffffb, RZ, 0xc0, !PT ;  /* 0xfffffffb04047812 */ /* 0x000fe200078ec0ff */
[C---:B--2---:R-:W-:Y:S01]  /*02e0*/  @P0 IMAD.WIDE.U32 R32, R5.reuse, 0x8, R32 ;  /* 0x0000000805200825 */ /* 0x044fe200078e0020 */
[----:B------:R-:W-:Y:S01]  /*02f0*/  @P0 IADD3 R5, R5, 0x20, RZ ;  /* 0x0000002005050810 */ /* 0x000fe20007ffe0ff */
[----:B------:R-:W2:Y:S01]  /*0300*/  @P4 LDC.64 R38, c[0x0][0x260] ;  /* 0x00009800ff264b82 */ /* 0x000ea20000000a00 */
[----:B------:R-:W-:Y:S02]  /*0310*/  ISETP.GE.U32.AND P0, PT, R0, 0x100, PT ;  /* 0x000001000000780c */ /* 0x000fe40003f06070 */
[----:B------:R-:W-:-:S04]  /*0320*/  @P4 LOP3.LUT R4, R4, 0x4, RZ, 0xfc, !PT ;  /* 0x0000000404044812 */ /* 0x000fc800078efcff */
[----:B------:R-:W-:Y:S01]  /*0330*/  LOP3.LUT R4, R4, 0xfffffffd, RZ, 0xc0, !PT ;  /* 0xfffffffd04047812 */ /* 0x000fe200078ec0ff */
[----:B------:R-:W3:Y:S01]  /*0340*/  @P3 LDC.64 R40, c[0x0][0x260] ;  /* 0x00009800ff283b82 */ /* 0x000ee20000000a00 */
[C---:B0-----:R-:W-:Y:S01]  /*0350*/  @P6 IMAD.WIDE.U32 R34, R5.reuse, 0x8, R34 ;  /* 0x0000000805226825 */ /* 0x041fe200078e0022 */
[----:B------:R-:W-:Y:S02]  /*0360*/  @P6 IADD3 R5, R5, 0x20, RZ ;  /* 0x0000002005056810 */ /* 0x000fe40007ffe0ff */
[----:B------:R-:W-:-:S04]  /*0370*/  @P3 LOP3.LUT R4, R4, 0x2, RZ, 0xfc, !PT ;  /* 0x0000000204043812 */ /* 0x000fc800078efcff */
[----:B------:R-:W0:Y:S01]  /*0380*/  @P0 LDC.64 R42, c[0x0][0x260] ;  /* 0x00009800ff2a0b82 */ /* 0x000e220000000a00 */
[C---:B-1----:R-:W-:Y:S01]  /*0390*/  @P5 IMAD.WIDE.U32 R36, R5.reuse, 0x8, R26 ;  /* 0x0000000805245825 */ /* 0x042fe200078e001a */
[----:B------:R-:W-:Y:S02]  /*03a0*/  @P5 IADD3 R5, R5, 0x20, RZ ;  /* 0x0000002005055810 */ /* 0x000fe40007ffe0ff */
[----:B------:R-:W-:Y:S01]  /*03b0*/  LOP3.LUT P6, RZ, R4, 0x20, RZ, 0xc0, !PT ;  /* 0x0000002004ff7812 */ /* 0x000fe200078cc0ff */
[----:B------:R-:W-:Y:S01]  /*03c0*/  BSSY B0, `(.L_x_13437) ;  /* 0x000068f000007945 */ /* 0x000fe20003800000 */
[----:B------:R-:W5:Y:S02]  /*03d0*/  @P5 LDG.E.64 R16, desc[UR4][R36.64] ;  /* 0x0000000424105981 */ /* 0x000f64000c1e1b00 */
[----:B------:R-:W1:Y:S01]  /*03e0*/  @P1 LDC.64 R44, c[0x0][0x260] ;  /* 0x00009800ff2c1b82 */ /* 0x000e620000000a00 */
[----:B--2---:R-:W-:Y:S01]  /*03f0*/  @P4 IMAD.WIDE.U32 R38, R5, 0x8, R38 ;  /* 0x0000000805264825 */ /* 0x004fe200078e0026 */
[----:B------:R-:W-:-:S02]  /*0400*/  P2R R47, PR, RZ, 0x40 ;  /* 0x00000040ff2f7803 */ /* 0x000fc40000000000 */
[C---:B------:R-:W-:Y:S01]  /*0410*/  LOP3.LUT P6, RZ, R4.reuse, 0x40, RZ, 0xc0, !PT ;  /* 0x0000004004ff7812 */ /* 0x040fe200078cc0ff */
[----:B------:R-:W-:Y:S01]  /*0420*/  @P4 VIADD R5, R5, 0x20 ;  /* 0x0000002005054836 */ /* 0x000fe20000000000 */
[----:B------:R-:W5:Y:S02]  /*0430*/  @P4 LDG.E.64 R18, desc[UR4][R38.64] ;  /* 0x0000000426124981 */ /* 0x000f64000c1e1b00 */
[----:B------:R-:W2:Y:S01]  /*0440*/  @P2 LDC.64 R26, c[0x0][0x260] ;  /* 0x00009800ff1a2b82 */ /* 0x000ea20000000a00 */
[C---:B---3--:R-:W-:Y:S01]  /*0450*/  @P3 IMAD.WIDE.U32 R40, R5.reuse, 0x8, R40 ;  /* 0x0000000805283825 */ /* 0x048fe200078e0028 */
[----:B------:R-:W-:Y:S02]  /*0460*/  @P3 IADD3 R5, R5, 0x20, RZ ;  /* 0x0000002005053810 */ /* 0x000fe40007ffe0ff */
[----:B------:R-:W-:Y:S02]  /*0470*/  P2R R46, PR, RZ, 0x40 ;  /* 0x00000040ff2e7803 */ /* 0x000fe40000000000 */
[----:B------:R-:W-:Y:S01]  /*0480*/  LOP3.LUT P6, RZ, R4, 0x80, RZ, 0xc0, !PT ;  /* 0x0000008004ff7812 */ /* 0x000fe200078cc0ff */
[----:B------:R-:W5:Y:S01]  /*0490*/  @P3 LDG.E.64 R20, desc[UR4][R40.64] ;  /* 0x0000000428143981 */ /* 0x000f62000c1e1b00 */
[C---:B0-----:R-:W-:Y:S01]  /*04a0*/  @P0 IMAD.WIDE.U32 R42, R5.reuse, 0x8, R42 ;  /* 0x00000008052a0825 */ /* 0x041fe200078e002a */
[----:B------:R-:W-:-:S02]  /*04b0*/  @P0 IADD3 R5, R5, 0x20, RZ ;  /* 0x0000002005050810 */ /* 0x000fc40007ffe0ff */
[----:B------:R-:W-:Y:S02]  /*04c0*/  LOP3.LUT R4, R4, 0xfffffeff, RZ, 0xc0, !PT ;  /* 0xfffffeff04047812 */ /* 0x000fe400078ec0ff */
[----:B------:R-:W-:Y:S01]  /*04d0*/  CS2R R108, SRZ ;  /* 0x00000000006c7805 */ /* 0x000fe2000001ff00 */
[----:B------:R-:W5:Y:S01]  /*04e0*/  @P0 LDG.E.64 R22, desc[UR4][R42.64] ;  /* 0x000000042a160981 */ /* 0x000f62000c1e1b00 */
[----:B------:R-:W-:Y:S01]  /*04f0*/  @P2 LOP3.LUT R4, R4, 0x100, RZ, 0xfc, !PT ;  /* 0x0000010004042812 */ /* 0x000fe200078efcff */
[C---:B-1----:R-:W-:Y:S01]  /*0500*/  @P1 IMAD.WIDE.U32 R44, R5.reuse, 0x8, R44 ;  /* 0x00000008052c1825 */ /* 0x042fe200078e002c */
[----:B------:R-:W-:Y:S02]  /*0510*/  @P1 IADD3 R5, R5, 0x20, RZ ;  /* 0x0000002005051810 */ /* 0x000fe40007ffe0ff */
[----:B------:R0:W5:Y:S01]  /*0520*/  @P6 LDG.E.64 R8, desc[UR4][R2.64] ;  /* 0x0000000402086981 */ /* 0x000162000c1e1b00 */
[----:B------:R-:W-:Y:S02]  /*0530*/  ISETP.NE.AND P6, PT, R46, RZ, PT ;  /* 0x000000ff2e00720c */ /* 0x000fe40003fc5270 */
[----:B------:R-:W-:-:S02]  /*0540*/  CS2R R110, SRZ ;  /* 0x00000000006e7805 */ /* 0x000fc4000001ff00 */
[----:B------:R-:W-:Y:S01]  /*0550*/  CS2R R104, SRZ ;  /* 0x0000000000687805 */ /* 0x000fe2000001ff00 */
[----:B------:R1:W5:Y:S01]  /*0560*/  @P1 LDG.E.64 R24, desc[UR4][R44.64] ;  /* 0x000000042c181981 */ /* 0x000362000c1e1b00 */
[----:B--2---:R-:W-:Y:S02]  /*0570*/  @P2 IMAD.WIDE.U32 R26, R5, 0x8, R26 ;  /* 0x00000008051a2825 */ /* 0x004fe400078e001a */
[----:B------:R-:W2:Y:S01]  /*0580*/  S2R R5, SR_CTAID.X ;  /* 0x0000000000057919 */ /* 0x000ea20000002500 */
[----:B0-----:R-:W-:Y:S02]  /*0590*/  SHF.R.U32.HI R2, RZ, 0x5, R49 ;  /* 0x00000005ff027819 */ /* 0x001fe40000011631 */
[----:B------:R-:W5:Y:S04]  /*05a0*/  @P2 LDG.E.64 R28, desc[UR4][R26.64] ;  /* 0x000000041a1c2981 */ /* 0x000f68000c1e1b00 */
[----:B------:R-:W5:Y:S01]  /*05b0*/  @P6 LDG.E.64 R10, desc[UR4][R30.64] ;  /* 0x000000041e0a6981 */ /* 0x000f62000c1e1b00 */
[----:B------:R-:W-:-:S13]  /*05c0*/  ISETP.NE.AND P6, PT, R47, RZ, PT ;  /* 0x000000ff2f00720c */ /* 0x000fda0003fc5270 */
[----:B------:R0:W5:Y:S01]  /*05d0*/  @P6 LDG.E.64 R12, desc[UR4][R32.64] ;  /* 0x00000004200c6981 */ /* 0x000162000c1e1b00 */
[----:B------:R-:W-:Y:S01]  /*05e0*/  ISETP.NE.AND P6, PT, R48, RZ, PT ;  /* 0x000000ff3000720c */ /* 0x000fe20003fc5270 */
[----:B--2---:R-:W-:Y:S01]  /*05f0*/  IMAD R5, R5, 0x4, R2 ;  /* 0x0000000405057824 */ /* 0x004fe200078e0202 */
[----:B------:R-:W-:Y:S02]  /*0600*/  CS2R R106, SRZ ;  /* 0x00000000006a7805 */ /* 0x000fe4000001ff00 */
[----:B------:R-:W-:Y:S02]  /*0610*/  CS2R R100, SRZ ;  /* 0x0000000000647805 */ /* 0x000fe4000001ff00 */
[----:B------:R-:W-:-:S07]  /*0620*/  CS2R R102, SRZ ;  /* 0x0000000000667805 */ /* 0x000fce000001ff00 */
[----:B------:R2:W5:Y:S01]  /*0630*/  @P6 LDG.E.64 R14, desc[UR4][R34.64] ;  /* 0x00000004220e6981 */ /* 0x000562000c1e1b00 */
        /* <DEDUP_REMOVED lines=33> */
[----:B0-----:R-:W-:Y:S02]  /*0850*/  CS2R R32, SRZ ;  /* 0x0000000000207805 */ /* 0x001fe4000001ff00 */
[----:B--2---:R-:W-:Y:S01]  /*0860*/  CS2R R34, SRZ ;  /* 0x0000000000227805 */ /* 0x004fe2000001ff00 */
[----:B------:R-:W-:Y:S06]  /*0870*/  @P2 BRA `(.L_x_13438) ;  /* 0x00000064000c2947 */ /* 0x000fec0003800000 */
[----:B------:R-:W-:Y:S01]  /*0880*/  ULDC.64 UR6, c[0x0][0x2c8] ;  /* 0x0000b20000067ab9 */ /* 0x000fe20000000a00 */
[----:B-----5:R-:W-:Y:S01]  /*0890*/  MOV R2, R8 ;  /* 0x0000000800027202 */ /* 0x020fe20000000f00 */
[----:B------:R-:W-:Y:S01]  /*08a0*/  IMAD.MOV.U32 R7, RZ, RZ, R11 ;  /* 0x000000ffff077224 */ /* 0x000fe200078e000b */
[----:B------:R-:W-:Y:S01]  /*08b0*/  ISETP.NE.U32.AND P2, PT, RZ, UR6, PT ;  /* 0x00000006ff007c0c */ /* 0x000fe2000bf45070 */
[----:B------:R-:W-:Y:S01]  /*08c0*/  IMAD.MOV.U32 R248, RZ, RZ, R19 ;  /* 0x000000fffff87224 */ /* 0x000fe200078e0013 */
[----:B------:R-:W-:Y:S01]  /*08d0*/  SHF.R.U64 R114, R8, 0x10, R9 ;  /* 0x0000001008727819 */ /* 0x000fe20000001209 */
[----:B------:R-:W-:Y:S01]  /*08e0*/  IMAD.MOV.U32 R240, RZ, RZ, R23 ;  /* 0x000000fffff07224 */ /* 0x000fe200078e0017 */
[----:B------:R-:W-:Y:S01]  /*08f0*/  MOV R3, R9 ;  /* 0x0000000900037202 */ /* 0x000fe20000000f00 */
[----:B------:R-:W-:Y:S01]  /*0900*/  IMAD.MOV.U32 R232, RZ, RZ, R29 ;  /* 0x000000ffffe87224 */ /* 0x000fe200078e001d */
[----:B------:R-:W-:Y:S01]  /*0910*/  MOV R6, R10 ;  /* 0x0000000a00067202 */ /* 0x000fe20000000f00 */
[----:B------:R-:W-:Y:S01]  /*0920*/  HFMA2.MMA R109, -RZ, RZ, 0, 0 ;  /* 0x00000000ff6d7435 */ /* 0x000fe200000001ff */
[--C-:B------:R-:W-:Y:S01]  /*0930*/  SHF.R.U64 R112, R10, 0x10, R11.reuse ;  /* 0x000000100a707819 */ /* 0x100fe2000000120b */
[----:B------:R-:W-:Y:S01]  /*0940*/  HADD2.F32 R248, -RZ, R248.H0_H0 ;  /* 0x200000f8fff87230 */ /* 0x000fe20000004100 */
[----:B------:R-:W-:Y:S01]  /*0950*/  ISETP.NE.AND.EX P2, PT, RZ, UR7, PT, P2 ;  /* 0x00000007ff007c0c */ /* 0x000fe2000bf45320 */
[----:B------:R-:W-:Y:S01]  /*0960*/  HADD2.F32 R240, -RZ, R240.H0_H0 ;  /* 0x200000f0fff07230 */ /* 0x000fe20000004100 */
[----:B------:R-:W-:Y:S01]  /*0970*/  SHF.R.U32.HI R31, RZ, 0x10, R11 ;  /* 0x00000010ff1f7819 */ /* 0x000fe2000001160b */
[--C-:B------:R-:W-:Y:S01]  /*0980*/  IMAD.MOV.U32 R11, RZ, RZ, R15.reuse ;  /* 0x000000ffff0b7224 */ /* 0x100fe200078e000f */
[----:B------:R-:W-:Y:S01]  /*0990*/  MOV R10, R14 ;  /* 0x0000000e000a7202 */ /* 0x000fe20000000f00 */
[----:B------:R-:W-:Y:S01]  /*09a0*/  HADD2.F32 R232, -RZ, R232.H0_H0 ;  /* 0x200000e8ffe87230 */ /* 0x000fe20000004100 */
[----:B------:R-:W-:-:S02]  /*09b0*/  SHF.R.U64 R26, R14, 0x10, R15 ;  /* 0x000000100e1a7819 */ /* 0x000fc4000000120f */
[----:B------:R-:W-:Y:S01]  /*09c0*/  SHF.R.U32.HI R14, RZ, 0x10, R15 ;  /* 0x00000010ff0e7819 */ /* 0x000fe2000001160f */
[----:B------:R-:W-:Y:S01]  /*09d0*/  HADD2.F32 R15, -RZ, R2.H0_H0 ;  /* 0x20000002ff0f7230 */ /* 0x000fe20000004100 */
[----:B------:R-:W-:Y:S01]  /*09e0*/  SHF.R.U32.HI R113, RZ, 0x10, R9 ;  /* 0x00000010ff717819 */ /* 0x000fe20000011609 */
[----:B------:R-:W-:Y:S01]  /*09f0*/  HADD2.F32 R2, -RZ, R114.H0_H0 ;  /* 0x20000072ff027230 */ /* 0x000fe20000004100 */
[----:B------:R-:W-:Y:S01]  /*0a00*/  ISETP.LT.U32.OR P2, PT, R0, 0x140, !P2 ;  /* 0x000001400000780c */ /* 0x000fe20005741470 */
[----:B------:R-:W-:Y:S01]  /*0a10*/  HADD2.F32 R0, -RZ, R3.H0_H0 ;  /* 0x20000003ff007230 */ /* 0x000fe20000004100 */
[----:B------:R-:W-:Y:S01]  /*0a20*/  STL [R1+0x44], R15 ;  /* 0x0000440f01007387 */ /* 0x000fe20000100800 */
[----:B------:R-:W-:Y:S01]  /*0a30*/  HADD2.F32 R3, -RZ, R113.H0_H0 ;  /* 0x20000071ff037230 */ /* 0x000fe20000004100 */
[----:B------:R-:W-:Y:S02]  /*0a40*/  MOV R8, R12 ;  /* 0x0000000c00087202 */ /* 0x000fe40000000f00 */
[----:B------:R0:W-:Y:S01]  /*0a50*/  STL [R1+0x40], R2 ;  /* 0x0000400201007387 */ /* 0x0001e20000100800 */
[----:B------:R-:W-:-:S02]  /*0a60*/  SHF.R.U64 R30, R12, 0x10, R13 ;  /* 0x000000100c1e7819 */ /* 0x000fc4000000120d */
[----:B------:R-:W-:Y:S01]  /*0a70*/  MOV R9, R13 ;  /* 0x0000000d00097202 */ /* 0x000fe20000000f00 */
[----:B------:R1:W-:Y:S01]  /*0a80*/  STL [R1+0x3c], R0 ;  /* 0x00003c0001007387 */ /* 0x0003e20000100800 */
[----:B------:R-:W-:Y:S02]  /*0a90*/  SHF.R.U32.HI R27, RZ, 0x10, R13 ;  /* 0x00000010ff1b7819 */ /* 0x000fe4000001160d */
[----:B------:R-:W-:Y:S01]  /*0aa0*/  MOV R12, R16 ;  /* 0x00000010000c7202 */ /* 0x000fe20000000f00 */
[----:B------:R2:W-:Y:S01]  /*0ab0*/  STL [R1+0x38], R3 ;  /* 0x0000380301007387 */ /* 0x0005e20000100800 */
[--C-:B------:R-:W-:Y:S01]  /*0ac0*/  SHF.R.U64 R13, R16, 0x10, R17.reuse ;  /* 0x00000010100d7819 */ /* 0x100fe20000001211 */
[----:B0-----:R-:W-:Y:S01]  /*0ad0*/  HADD2.F32 R2, -RZ, R6.H0_H0 ;  /* 0x20000006ff027230 */ /* 0x001fe20000004100 */
[----:B------:R-:W-:Y:S02]  /*0ae0*/  MOV R252, R17 ;  /* 0x0000001100fc7202 */ /* 0x000fe40000000f00 */
[----:B------:R-:W-:Y:S01]  /*0af0*/  SHF.R.U32.HI R251, RZ, 0x10, R17 ;  /* 0x00000010fffb7819 */ /* 0x000fe20000011611 */
[----:B-1----:R-:W-:Y:S01]  /*0b00*/  HADD2.F32 R0, -RZ, R112.H0_H0 ;  /* 0x20000070ff007230 */ /* 0x002fe20000004100 */
[----:B------:R0:W-:Y:S01]  /*0b10*/  STL [R1+0x34], R2 ;  /* 0x0000340201007387 */ /* 0x0001e20000100800 */
[----:B------:R-:W-:Y:S01]  /*0b20*/  MOV R250, R18 ;  /* 0x0000001200fa7202 */ /* 0x000fe20000000f00 */
[----:B------:R-:W-:Y:S01]  /*0b30*/  HADD2.F32 R252, -RZ, R252.H0_H0 ;  /* 0x200000fcfffc7230 */ /* 0x000fe20000004100 */
[--C-:B------:R-:W-:Y:S01]  /*0b40*/  SHF.R.U64 R249, R18, 0x10, R19.reuse ;  /* 0x0000001012f97819 */ /* 0x100fe20000001213 */
[----:B--2---:R-:W-:Y:S01]  /*0b50*/  HADD2.F32 R3, -RZ, R7.H0_H0 ;  /* 0x20000007ff037230 */ /* 0x004fe20000004100 */
[----:B------:R1:W-:Y:S01]  /*0b60*/  STL [R1+0x30], R0 ;  /* 0x0000300001007387 */ /* 0x0003e20000100800 */
[----:B------:R-:W-:Y:S01]  /*0b70*/  SHF.R.U32.HI R247, RZ, 0x10, R19 ;  /* 0x00000010fff77819 */ /* 0x000fe20000011613 */
[----:B------:R-:W-:Y:S01]  /*0b80*/  HADD2.F32 R251, -RZ, R251.H0_H0 ;  /* 0x200000fbfffb7230 */ /* 0x000fe20000004100 */
[----:B------:R-:W-:Y:S01]  /*0b90*/  MOV R246, R20 ;  /* 0x0000001400f67202 */ /* 0x000fe20000000f00 */
[----:B------:R2:W-:Y:S01]  /*0ba0*/  STL [R1+0x2c], R3 ;  /* 0x00002c0301007387 */ /* 0x0005e20000100800 */
[----:B0-----:R-:W-:Y:S01]  /*0bb0*/  HADD2.F32 R2, -RZ, R31.H0_H0 ;  /* 0x2000001fff027230 */ /* 0x001fe20000004100 */
[--C-:B------:R-:W-:Y:S01]  /*0bc0*/  SHF.R.U64 R245, R20, 0x10, R21.reuse ;  /* 0x0000001014f57819 */ /* 0x100fe20000001215 */
[----:B------:R-:W-:Y:S01]  /*0bd0*/  HADD2.F32 R250, -RZ, R250.H0_H0 ;  /* 0x200000fafffa7230 */ /* 0x000fe20000004100 */
[----:B------:R-:W-:Y:S01]  /*0be0*/  MOV R244, R21 ;  /* 0x0000001500f47202 */ /* 0x000fe20000000f00 */
[----:B------:R-:W-:Y:S01]  /*0bf0*/  HADD2.F32 R249, -RZ, R249.H0_H0 ;  /* 0x200000f9fff97230 */ /* 0x000fe20000004100 */
[----:B------:R0:W-:Y:S01]  /*0c00*/  STL [R1+0x28], R2 ;  /* 0x0000280201007387 */ /* 0x0001e20000100800 */
[----:B-1----:R-:W-:Y:S01]  /*0c10*/  HADD2.F32 R0, -RZ, R8.H0_H0 ;  /* 0x20000008ff007230 */ /* 0x002fe20000004100 */
[----:B------:R-:W-:Y:S01]  /*0c20*/  SHF.R.U32.HI R243, RZ, 0x10, R21 ;  /* 0x00000010fff37819 */ /* 0x000fe20000011615 */
[----:B------:R-:W-:Y:S01]  /*0c30*/  HADD2.F32 R247, -RZ, R247.H0_H0 ;  /* 0x200000f7fff77230 */ /* 0x000fe20000004100 */
[----:B------:R-:W-:Y:S01]  /*0c40*/  MOV R242, R22 ;  /* 0x0000001600f27202 */ /* 0x000fe20000000f00 */
[----:B--2---:R-:W-:Y:S01]  /*0c50*/  HADD2.F32 R3, -RZ, R30.H0_H0 ;  /* 0x2000001eff037230 */ /* 0x004fe20000004100 */
[----:B------:R1:W-:Y:S01]  /*0c60*/  STL [R1+0x24], R0 ;  /* 0x0000240001007387 */ /* 0x0003e20000100800 */
[--C-:B------:R-:W-:Y:S01]  /*0c70*/  SHF.R.U64 R241, R22, 0x10, R23.reuse ;  /* 0x0000001016f17819 */ /* 0x100fe20000001217 */
[----:B------:R-:W-:Y:S01]  /*0c80*/  HADD2.F32 R246, -RZ, R246.H0_H0 ;  /* 0x200000f6fff67230 */ /* 0x000fe20000004100 */
[----:B------:R-:W-:Y:S01]  /*0c90*/  SHF.R.U32.HI R239, RZ, 0x10, R23 ;  /* 0x00000010ffef7819 */ /* 0x000fe20000011617 */
[----:B0-----:R-:W-:Y:S01]  /*0ca0*/  HADD2.F32 R2, -RZ, R9.H0_H0 ;  /* 0x20000009ff027230 */ /* 0x001fe20000004100 */
[----:B------:R0:W-:Y:S01]  /*0cb0*/  STL [R1+0x20], R3 ;  /* 0x0000200301007387 */ /* 0x0001e20000100800 */
[----:B------:R-:W-:Y:S01]  /*0cc0*/  MOV R238, R24 ;  /* 0x0000001800ee7202 */ /* 0x000fe20000000f00 */
[----:B------:R-:W-:Y:S01]  /*0cd0*/  HADD2.F32 R245, -RZ, R245.H0_H0 ;  /* 0x200000f5fff57230 */ /* 0x000fe20000004100 */
[--C-:B------:R-:W-:Y:S01]  /*0ce0*/  SHF.R.U64 R237, R24, 0x10, R25.reuse ;  /* 0x0000001018ed7819 */ /* 0x100fe20000001219 */
[----:B------:R2:W-:Y:S01]  /*0cf0*/  STL [R1+0x1c], R2 ;  /* 0x00001c0201007387 */ /* 0x0005e20000100800 */
[----:B-1----:R-:W-:Y:S01]  /*0d00*/  HADD2.F32 R0, -RZ, R27.H0_H0 ;  /* 0x2000001bff007230 */ /* 0x002fe20000004100 */
[----:B------:R-:W-:Y:S01]  /*0d10*/  MOV R236, R25 ;  /* 0x0000001900ec7202 */ /* 0x000fe20000000f00 */
[----:B------:R-:W-:Y:S01]  /*0d20*/  HADD2.F32 R244, -RZ, R244.H0_H0 ;  /* 0x200000f4fff47230 */ /* 0x000fe20000004100 */
[----:B------:R-:W-:Y:S01]  /*0d30*/  SHF.R.U32.HI R235, RZ, 0x10, R25 ;  /* 0x00000010ffeb7819 */ /* 0x000fe20000011619 */
[----:B------:R-:W-:Y:S01]  /*0d40*/  HADD2.F32 R243, -RZ, R243.H0_H0 ;  /* 0x200000f3fff37230 */ /* 0x000fe20000004100 */
[----:B------:R1:W-:Y:S01]  /*0d50*/  STL [R1+0x18], R0 ;  /* 0x0000180001007387 */ /* 0x0003e20000100800 */
[----:B0-----:R-:W-:Y:S01]  /*0d60*/  HADD2.F32 R3, -RZ, R10.H0_H0 ;  /* 0x2000000aff037230 */ /* 0x001fe20000004100 */
[----:B------:R-:W-:Y:S01]  /*0d70*/  MOV R234, R28 ;  /* 0x0000001c00ea7202 */ /* 0x000fe20000000f00 */
[----:B------:R-:W-:Y:S01]  /*0d80*/  HADD2.F32 R242, -RZ, R242.H0_H0 ;  /* 0x200000f2fff27230 */ /* 0x000fe20000004100 */
[--C-:B------:R-:W-:Y:S01]  /*0d90*/  SHF.R.U64 R233, R28, 0x10, R29.reuse ;  /* 0x000000101ce97819 */ /* 0x100fe2000000121d */
[----:B--2---:R-:W-:Y:S01]  /*0da0*/  HADD2.F32 R2, -RZ, R26.H0_H0 ;  /* 0x2000001aff027230 */ /* 0x004fe20000004100 */
[----:B------:R0:W-:Y:S01]  /*0db0*/  STL [R1+0x14], R3 ;  /* 0x0000140301007387 */ /* 0x0001e20000100800 */
[----:B------:R-:W-:Y:S01]  /*0dc0*/  SHF.R.U32.HI R229, RZ, 0x10, R29 ;  /* 0x00000010ffe57819 */ /* 0x000fe2000001161d */
[----:B------:R-:W-:Y:S01]  /*0dd0*/  HADD2.F32 R241, -RZ, R241.H0_H0 ;  /* 0x200000f1fff17230 */ /* 0x000fe20000004100 */
[----:B------:R-:W-:Y:S01]  /*0de0*/  LOP3.LUT R4, R4, 0xfffffdff, RZ, 0xc0, !PT ;  /* 0xfffffdff04047812 */ /* 0x000fe200078ec0ff */
[----:B-1----:R-:W-:Y:S01]  /*0df0*/  HADD2.F32 R0, -RZ, R11.H0_H0 ;  /* 0x2000000bff007230 */ /* 0x002fe20000004100 */
[----:B------:R1:W-:Y:S01]  /*0e00*/  STL [R1+0x10], R2 ;  /* 0x0000100201007387 */ /* 0x0003e20000100800 */
[----:B------:R-:W-:Y:S01]  /*0e10*/  HADD2.F32 R239, -RZ, R239.H0_H0 ;  /* 0x200000efffef7230 */ /* 0x000fe20000004100 */
[----:B------:R-:W-:Y:S01]  /*0e20*/  @P2 LOP3.LUT R4, R4, 0x200, RZ, 0xfc, !PT ;  /* 0x0000020004042812 */ /* 0x000fe200078efcff */
[----:B------:R-:W-:Y:S01]  /*0e30*/  HADD2.F32 R238, -RZ, R238.H0_H0 ;  /* 0x200000eeffee7230 */ /* 0x000fe20000004100 */
[----:B------:R2:W-:Y:S01]  /*0e40*/  STL [R1+0xc], R0 ;  /* 0x00000c0001007387 */ /* 0x0005e20000100800 */
[----:B0-----:R-:W-:-:S02]  /*0e50*/  HADD2.F32 R3, -RZ, R14.H0_H0 ;  /* 0x2000000eff037230 */ /* 0x001fc40000004100 */
[----:B------:R-:W-:Y:S02]  /*0e60*/  HADD2.F32 R237, -RZ, R237.H0_H0 ;  /* 0x200000edffed7230 */ /* 0x000fe40000004100 */
[----:B------:R-:W-:Y:S01]  /*0e70*/  HADD2.F32 R236, -RZ, R236.H0_H0 ;  /* 0x200000ecffec7230 */ /* 0x000fe20000004100 */
[----:B------:R0:W-:Y:S01]  /*0e80*/  STL [R1+0x8], R3 ;  /* 0x0000080301007387 */ /* 0x0001e20000100800 */
[----:B-1----:R-:W-:Y:S02]  /*0e90*/  HADD2.F32 R2, -RZ, R12.H0_H0 ;  /* 0x2000000cff027230 */ /* 0x002fe40000004100 */
[----:B------:R-:W-:Y:S02]  /*0ea0*/  HADD2.F32 R235, -RZ, R235.H0_H0 ;  /* 0x200000ebffeb7230 */ /* 0x000fe40000004100 */
[----:B--2---:R-:W-:Y:S01]  /*0eb0*/  HADD2.F32 R0, -RZ, R13.H0_H0 ;  /* 0x2000000dff007230 */ /* 0x004fe20000004100 */
[----:B------:R0:W-:Y:S01]  /*0ec0*/  STL [R1+0x4], R2 ;  /* 0x0000040201007387 */ /* 0x0001e20000100800 */
[----:B------:R-:W-:-:S02]  /*0ed0*/  HADD2.F32 R234, -RZ, R234.H0_H0 ;  /* 0x200000eaffea7230 */ /* 0x000fc40000004100 */
[----:B------:R-:W-:Y:S01]  /*0ee0*/  HADD2.F32 R233, -RZ, R233.H0_H0 ;  /* 0x200000e9ffe97230 */ /* 0x000fe20000004100 */
[----:B------:R0:W-:Y:S01]  /*0ef0*/  STL [R1], R0 ;  /* 0x0000000001007387 */ /* 0x0001e20000100800 */
[----:B------:R-:W-:-:S07]  /*0f00*/  HADD2.F32 R229, -RZ, R229.H0_H0 ;  /* 0x200000e5ffe57230 */ /* 0x000fce0000004100 */
.L_x_13588:
[----:B0-----:R-:W0:Y:S08]  /*0f10*/  LDC.64 R2, c[0x0][0x288] ;  /* 0x0000a200ff027b82 */ /* 0x001e300000000a00 */
[----:B-1----:R-:W1:Y:S08]  /*0f20*/  LDC.64 R6, c[0x0][0x258] ;  /* 0x00009600ff067b82 */ /* 0x002e700000000a00 */
[----:B--2---:R-:W2:Y:S01]  /*0f30*/  LDC.64 R164, c[0x0][0x280] ;  /* 0x0000a000ffa47b82 */ /* 0x004ea20000000a00 */
[----:B0-----:R-:W-:-:S07]  /*0f40*/  IMAD.WIDE R2, R5, 0x4, R2 ;  /* 0x0000000405027825 */ /* 0x001fce00078e0202 */
[----:B------:R-:W0:Y:S01]  /*0f50*/  LDC.64 R160, c[0x0][0x250] ;  /* 0x00009400ffa07b82 */ /* 0x000e220000000a00 */
[----:B---34-:R1:W3:Y:S01]  /*0f60*/  LDG.E R162, desc[UR4][R2.64] ;  /* 0x0000000402a27981 */ /* 0x0182e2000c1e1900 */
[----:B------:R-:W4:Y:S06]  /*0f70*/  S2R R163, SR_TID.X ;  /* 0x0000000000a37919 */ /* 0x000f2c0000002100 */
[----:B------:R-:W4:Y:S01]  /*0f80*/  LDC.64 R230, c[0x0][0x2c8] ;  /* 0x0000b200ffe67b82 */ /* 0x000f220000000a00 */
[----:B-1----:R-:W-:-:S04]  /*0f90*/  IMAD.WIDE R2, R5, 0x4, R6 ;  /* 0x0000000405027825 */ /* 0x002fc800078e0206 */
[C---:B--2---:R-:W-:Y:S02]  /*0fa0*/  IMAD.WIDE R6, R5.reuse, 0x4, R164 ;  /* 0x0000000405067825 */ /* 0x044fe400078e02a4 */
[----:B------:R-:W5:Y:S01]  /*0fb0*/  LDG.E R3, desc[UR4][R2.64] ;  /* 0x0000000402037981 */ /* 0x000f62000c1e1900 */
[----:B------:R-:W-:Y:S01]  /*0fc0*/  BSSY B1, `(.L_x_13439) ;  /* 0x0000254000017945 */ /* 0x000fe20003800000 */
[----:B0-----:R-:W-:-:S05]  /*0fd0*/  IMAD.WIDE R160, R5, 0x4, R160 ;  /* 0x0000000405a07825 */ /* 0x001fca00078e02a0 */
[----:B------:R-:W5:Y:S04]  /*0fe0*/  LDG.E R185, desc[UR4][R160.64] ;  /* 0x00000004a0b97981 */ /* 0x000f68000c1e1900 */
[----:B------:R0:W5:Y:S02]  /*0ff0*/  LDG.E R2, desc[UR4][R6.64] ;  /* 0x0000000406027981 */ /* 0x000164000c1e1900 */
[----:B0-----:R-:W-:-:S05]  /*1000*/  MOV R7, UR9 ;  /* 0x0000000900077c02 */ /* 0x001fca0008000f00 */
[----:B------:R-:W-:-:S05]  /*1010*/  IMAD R6, R5, R7, RZ ;  /* 0x0000000705067224 */ /* 0x000fca00078e02ff */
[----:B------:R-:W-:-:S04]  /*1020*/  SHF.R.S32.HI R8, RZ, 0x1f, R6 ;  /* 0x0000001fff087819 */ /* 0x000fc80000011406 */
[----:B------:R-:W-:Y:S02]  /*1030*/  LEA.HI R8, R8, R6, RZ, 0x2 ;  /* 0x0000000608087211 */ /* 0x000fe400078f10ff */
[----:B----4-:R-:W-:-:S04]  /*1040*/  LOP3.LUT R6, R163, 0x1f, RZ, 0xc0, !PT ;  /* 0x0000001fa3067812 */ /* 0x010fc800078ec0ff */
[----:B------:R-:W-:-:S05]  /*1050*/  LEA.HI.SX32 R8, R8, R6, 0x1e ;  /* 0x0000000608087211 */ /* 0x000fca00078ff2ff */
[----:B------:R-:W-:Y:S01]  /*1060*/  IMAD.WIDE.U32 R160, R8, 0x10, R230 ;  /* 0x0000001008a07825 */ /* 0x000fe200078e00e6 */
        /* <DEDUP_REMOVED lines=10> */
.L_x_13443:
[----:B------:R-:W-:-:S07]  /*1110*/  VIADD R162, R8, 0x20 ;  /* 0x0000002008a27836 */ /* 0x000fce0000000000 */
.L_x_13442:
[----:B------:R-:W-:Y:S05]  /*1120*/  BSYNC B2 ;  /* 0x0000000000027941 */ /* 0x000fea0003800000 */
.L_x_13441:
        /* <DEDUP_REMOVED lines=8> */
.L_x_13446:
[----:B------:R-:W-:-:S07]  /*11b0*/  IADD3 R162, R162, 0x20, RZ ;  /* 0x00000020a2a27810 */ /* 0x000fce0007ffe0ff */
.L_x_13445:
[----:B------:R-:W-:Y:S05]  /*11c0*/  BSYNC B2 ;  /* 0x0000000000027941 */ /* 0x000fea0003800000 */
.L_x_13444:
        /* <DEDUP_REMOVED lines=8> */
.L_x_13449:
[----:B------:R-:W-:-:S07]  /*1250*/  IADD3 R162, R162, 0x20, RZ ;  /* 0x00000020a2a27810 */ /* 0x000fce0007ffe0ff */
.L_x_13448:
[----:B------:R-:W-:Y:S05]  /*1260*/  BSYNC B2 ;  /* 0x0000000000027941 */ /* 0x000fea0003800000 */
.L_x_13447:
        /* <DEDUP_REMOVED lines=8> */
.L_x_13452:
[----:B------:R-:W-:-:S07]  /*12f0*/  IADD3 R162, R162, 0x20, RZ ;  /* 0x00000020a2a27810 */ /* 0x000fce0007ffe0ff */
.L_x_13451:
[----:B------:R-:W-:Y:S05]  /*1300*/  BSYNC B2 ;  /* 0x0000000000027941 */ /* 0x000fea0003800000 */
.L_x_13450:
        /* <DEDUP_REMOVED lines=8> */
.L_x_13455:
[----:B------:R-:W-:-:S07]  /*1390*/  VIADD R162, R162, 0x20 ;  /* 0x00000020a2a27836 */ /* 0x000fce0000000000 */
.L_x_13454:
[----:B------:R-:W-:Y:S05]  /*13a0*/  BSYNC B2 ;  /* 0x0000000000027941 */ /* 0x000fea0003800000 */
.L_x_13453:
        /* <DEDUP_REMOVED lines=8> */
.L_x_13458:
[----:B------:R-:W-:-:S07]  /*1430*/  IADD3 R162, R162, 0x20, RZ ;  /* 0x00000020a2a27810 */ /* 0x000fce0007ffe0ff */
.L_x_13457:
[----:B------:R-:W-:Y:S05]  /*1440*/  BSYNC B2 ;  /* 0x0000000000027941 */ /* 0x000fea0003800000 */
.L_x_13456:
        /* <DEDUP_REMOVED lines=8> */
.L_x_13461:
[----:B------:R-:W-:-:S07]  /*14d0*/  IADD3 R162, R162, 0x20, RZ ;  /* 0x00000020a2a27810 */ /* 0x000fce0007ffe0ff */
.L_x_13460:
[----:B------:R-:W-:Y:S05]  /*14e0*/  BSYNC B2 ;  /* 0x0000000000027941 */ /* 0x000fea0003800000 */
.L_x_13459:
[----:B------:R-:W-:Y:S04]  /*14f0*/  BSSY B2, `(.L_x_13462) ;  /* 0x0000008000027945 */ /* 0x000fe80003800000 */
[----:B------:R-:W-:Y:S05]  /*1500*/  @!P0 BRA `(.L_x_13463) ;  /* 0x0000000000188947 */ /* 0x000fea0003800000 */
[----:B------:R-:W-:-:S04]  /*1510*/  ISETP.NE.U32.AND P3, PT, RZ, UR12, PT ;  /* 0x0000000cff007c0c */ /* 0x000fc8000bf65070 */
[----:B------:R-:W-:-:S13]  /*1520*/  ISETP.NE.AND.EX P3, PT, RZ, UR13, PT, P3 ;  /* 0x0000000dff007c0c */ /* 0x000fda000bf65330 */
[----:B------:R-:W-:Y:S05]  /*1530*/  @!P3 BRA `(.L_x_13464) ;  /* 0x000000000008b947 */ /* 0x000fea0003800000 */
[----:B------:R-:W-:-:S06]  /*1540*/  IMAD.WIDE.U32 R140, R162, 0x10, R230 ;  /* 0x00000010a28c7825 */ /* 0x000fcc00078e00e6 */
[----:B------:R-:W5:Y:S02]  /*1550*/  LDG.E.128 R140, desc[UR4][R140.64] ;  /* 0x000000048c8c7981 */ /* 0x000f64000c1e1d00 */
.L_x_13464:
[----:B------:R-:W-:-:S07]  /*1560*/  IADD3 R162, R162, 0x20, RZ ;  /* 0x00000020a2a27810 */ /* 0x000fce0007ffe0ff */
.L_x_13463:
[----:B------:R-:W-:Y:S05]  /*1570*/  BSYNC B2 ;  /* 0x0000000000027941 */ /* 0x000fea0003800000 */
.L_x_13462:
[----:B------:R-:W-:Y:S04]  /*1580*/  BSSY B2, `(.L_x_13465) ;  /* 0x0000008000027945 */ /* 0x000fe80003800000 */
[----:B------:R-:W-:Y:S05]  /*1590*/  @!P1 BRA `(.L_x_13466) ;  /* 0x0000000000189947 */ /* 0x000fea0003800000 */
[----:B------:R-:W-:-:S04]  /*15a0*/  ISETP.NE.U32.AND P3, PT, RZ, UR12, PT ;  /* 0x0000000cff007c0c */ /* 0x000fc8000bf65070 */
[----:B------:R-:W-:-:S13]  /*15b0*/  ISETP.NE.AND.EX P3, PT, RZ, UR13, PT, P3 ;  /* 0x0000000dff007c0c */ /* 0x000fda000bf65330 */
[----:B------:R-:W-:Y:S05]  /*15c0*/  @!P3 BRA `(.L_x_13467) ;  /* 0x000000000008b947 */ /* 0x000fea0003800000 */
[----:B------:R-:W-:-:S06]  /*15d0*/  IMAD.WIDE.U32 R144, R162, 0x10, R230 ;  /* 0x00000010a2907825 */ /* 0x000fcc00078e00e6 */
[----:B------:R-:W5:Y:S02]  /*15e0*/  LDG.E.128 R144, desc[UR4][R144.64] ;  /* 0x0000000490907981 */ /* 0x000f64000c1e1d00 */
.L_x_13467:
[----:B------:R-:W-:-:S07]  /*15f0*/  VIADD R162, R162, 0x20 ;  /* 0x00000020a2a27836 */ /* 0x000fce0000000000 */
.L_x_13466:
[----:B------:R-:W-:Y:S05]  /*1600*/  BSYNC B2 ;  /* 0x0000000000027941 */ /* 0x000fea0003800000 */
.L_x_13465:
[----:B------:R-:W-:Y:S01]  /*1610*/  LOP3.LUT P3, RZ, R4, 0x200, RZ, 0xc0, !PT ;  /* 0x0000020004ff7812 */ /* 0x000fe2000786c0ff */
[----:B------:R-:W-:Y:S01]  /*1620*/  HFMA2.MMA R184, -RZ, RZ, 0, 0 ;  /* 0x00000000ffb87435 */ /* 0x000fe200000001ff */
[----:B------:R-:W-:-:S11]  /*1630*/  MOV R183, RZ ;  /* 0x000000ff00b77202 */ /* 0x000fd60000000f00 */
[----:B------:R-:W-:Y:S05]  /*1640*/  @P3 BRA `(.L_x_13468) ;  /* 0x0000001c00ac3947 */ /* 0x000fea0003800000 */
[----:B------:R-:W-:-:S06]  /*1650*/  IMAD.WIDE.U32 R148, R162, 0x10, R230 ;  /* 0x00000010a2947825 */ /* 0x000fcc00078e00e6 */
[----:B------:R-:W5:Y:S01]  /*1660*/  LDG.E.128 R148, desc[UR4][R148.64] ;  /* 0x0000000494947981 */ /* 0x000f62000c1e1d00 */
[----:B------:R-:W-:Y:S05]  /*1670*/  BRA `(.L_x_13468) ;  /* 0x0000001c00a07947 */ /* 0x000fea0003800000 */
.L_x_13440:
[----:B------:R-:W-:Y:S01]  /*1680*/  IADD3 R162, R162, -0x1, RZ ;  /* 0xffffffffa2a27810 */ /* 0x000fe20007ffe0ff */
[----:B------:R-:W-:Y:S01]  /*1690*/  BSSY B2, `(.L_x_13469) ;  /* 0x0000038000027945 */ /* 0x000fe20003800000 */
[----:B------:R-:W-:Y:S01]  /*16a0*/  LOP3.LUT P3, RZ, R4, 0x80, RZ, 0xc0, !PT ;  /* 0x0000008004ff7812 */ /* 0x000fe2000786c0ff */
        /* <DEDUP_REMOVED lines=23> */
[----:B-----5:R-:W-:Y:S01]  /*1820*/  FSEL R0, R185, RZ, !P3 ;  /* 0x000000ffb9007208 */ /* 0x020fe20005800000 */
[----:B------:R-:W-:Y:S01]  /*1830*/  VIADD R196, R8, 0x20 ;  /* 0x0000002008c47836 */ /* 0x000fe20000000000 */
[----:B------:R-:W-:-:S03]  /*1840*/  IADD3 R182, R182, 0x20, RZ ;  /* 0x00000020b6b67810 */ /* 0x000fc60007ffe0ff */
[C---:B--2---:R-:W-:Y:S01]  /*1850*/  FADD.FTZ R164, -R0.reuse, R164 ;  /* 0x000000a400a47221 */ /* 0x044fe20000010100 */
[C---:B------:R-:W-:Y:S01]  /*1860*/  FADD.FTZ R165, -R0.reuse, R165 ;  /* 0x000000a500a57221 */ /* 0x040fe20000010100 */
[C---:B------:R-:W-:Y:S01]  /*1870*/  FADD.FTZ R166, -R0.reuse, R166 ;  /* 0x000000a600a67221 */ /* 0x040fe20000010100 */
[----:B------:R-:W-:Y:S01]  /*1880*/  FADD.FTZ R167, -R0, R167 ;  /* 0x000000a700a77221 */ /* 0x000fe20000010100 */
        /* <DEDUP_REMOVED lines=10> */
[----:B------:R-:W-:Y:S01]  /*1930*/  FMUL.FTZ R227, R3, R166 ;  /* 0x000000a603e37220 */ /* 0x000fe20000410000 */
[----:B----4-:R-:W-:Y:S01]  /*1940*/  FMUL.FTZ R225, R214, R162 ;  /* 0x000000a2d6e17220 */ /* 0x010fe20000410000 */
        /* <DEDUP_REMOVED lines=12> */
.L_x_13470:
[----:B------:R-:W-:Y:S05]  /*1a10*/  BSYNC B2 ;  /* 0x0000000000027941 */ /* 0x000fea0003800000 */
.L_x_13469:
[----:B------:R-:W-:Y:S01]  /*1a20*/  LOP3.LUT P3, RZ, R4, 0x40, RZ, 0xc0, !PT ;  /* 0x0000004004ff7812 */ /* 0x000fe2000786c0ff */
[----:B------:R-:W-:-:S12]  /*1a30*/  BSSY B2, `(.L_x_13471) ;  /* 0x0000031000027945 */ /* 0x000fd80003800000 */
[----:B------:R-:W-:Y:S05]  /*1a40*/  @!P3 BRA `(.L_x_13472) ;  /* 0x0000000000bcb947 */ /* 0x000fea0003800000 */
[----:B------:R-:W-:Y:S01]  /*1a50*/  ISETP.NE.U32.AND P3, PT, RZ, UR12, PT ;  /* 0x0000000cff007c0c */ /* 0x000fe2000bf65070 */
[----:B------:R-:W0:Y:S01]  /*1a60*/  LDC.64 R164, c[0x0][0x238] ;  /* 0x00008e00ffa47b82 */ /* 0x000e220000000a00 */
[----:B------:R-:W2:Y:S02]  /*1a70*/  LDL R213, [R1+0x34] ;  /* 0x0000340001d57983 */ /* 0x000ea40000100800 */
[----:B------:R-:W-:Y:S02]  /*1a80*/  ISETP.NE.AND.EX P3, PT, RZ, UR13, PT, P3 ;  /* 0x0000000dff007c0c */ /* 0x000fe4000bf65330 */
[----:B------:R-:W3:Y:S03]  /*1a90*/  LDL R204, [R1+0x30] ;  /* 0x0000300001cc7983 */ /* 0x000ee60000100800 */
[----:B------:R-:W1:Y:S01]  /*1aa0*/  LDC.U8 R162, c[0x0][0x2a0] ;  /* 0x0000a800ffa27b82 */ /* 0x000e620000000000 */
[----:B------:R-:W4:Y:S04]  /*1ab0*/  LDL R203, [R1+0x2c] ;  /* 0x00002c0001cb7983 */ /* 0x000f280000100800 */
[----:B------:R-:W4:Y:S03]  /*1ac0*/  LDL R181, [R1+0x28] ;  /* 0x0000280001b57983 */ /* 0x000f260000100800 */
[----:B------:R-:W-:-:S05]  /*1ad0*/  @P3 IMAD.WIDE.U32 R160, R196, 0x10, R230 ;  /* 0x00000010c4a03825 */ /* 0x000fca00078e00e6 */
[----:B------:R0:W5:Y:S02]  /*1ae0*/  @P3 LDG.E.128 R116, desc[UR4][R160.64] ;  /* 0x00000004a0743981 */ /* 0x000164000c1e1d00 */
[----:B0-----:R-:W0:Y:S01]  /*1af0*/  LDC.64 R160, c[0x0][0x2b8] ;  /* 0x0000ae00ffa07b82 */ /* 0x001e220000000a00 */
[----:B------:R-:W-:Y:S01]  /*1b00*/  IMAD.WIDE.U32 R164, R196, 0x10, R164 ;  /* 0x00000010c4a47825 */ /* 0x000fe200078e00a4 */
[----:B-1----:R-:W-:-:S05]  /*1b10*/  ISETP.NE.AND P3, PT, R162, RZ, PT ;  /* 0x000000ffa200720c */ /* 0x002fca0003f65270 */
[----:B------:R-:W2:Y:S01]  /*1b20*/  LDG.E.128 R164, desc[UR4][R164.64] ;  /* 0x00000004a4a47981 */ /* 0x000ea2000c1e1d00 */
[----:B0-----:R-:W-:-:S06]  /*1b30*/  IMAD.WIDE.U32 R160, R182, 0x10, R160 ;  /* 0x00000010b6a07825 */ /* 0x001fcc00078e00a0 */
[----:B------:R-:W3:Y:S01]  /*1b40*/  LDG.E.128 R160, desc[UR4][R160.64] ;  /* 0x00000004a0a07981 */ /* 0x000ee2000c1e1d00 */
[----:B-----5:R-:W-:Y:S02]  /*1b50*/  FSEL R19, R185, RZ, !P3 ;  /* 0x000000ffb9137208 */ /* 0x020fe40005800000 */
[----:B------:R-:W-:Y:S02]  /*1b60*/  IADD3 R182, R182, 0x20, RZ ;  /* 0x00000020b6b67810 */ /* 0x000fe40007ffe0ff */
[----:B------:R-:W-:Y:S01]  /*1b70*/  IADD3 R196, R196, 0x20, RZ ;  /* 0x00000020c4c47810 */ /* 0x000fe20007ffe0ff */
[C---:B--2---:R-:W-:Y:S01]  /*1b80*/  FADD.FTZ R20, -R19.reuse, R164 ;  /* 0x000000a413147221 */ /* 0x044fe20000010100 */
[----:B------:R-:W-:-:S03]  /*1b90*/  FADD.FTZ R165, -R19, R165 ;  /* 0x000000a513a57221 */ /* 0x000fc60000010100 */
[----:B------:R-:W-:Y:S01]  /*1ba0*/  FMUL.FTZ R20, R3, R20 ;  /* 0x0000001403147220 */ /* 0x000fe20000410000 */
[C---:B------:R-:W-:Y:S01]  /*1bb0*/  FADD.FTZ R166, -R19.reuse, R166 ;  /* 0x000000a613a67221 */ /* 0x040fe20000010100 */
[----:B------:R-:W-:Y:S01]  /*1bc0*/  FADD.FTZ R167, -R19, R167 ;  /* 0x000000a713a77221 */ /* 0x000fe20000010100 */
        /* <DEDUP_REMOVED lines=23> */
.L_x_13472:
[----:B------:R-:W-:Y:S05]  /*1d40*/  BSYNC B2 ;  /* 0x0000000000027941 */ /* 0x000fea0003800000 */
.L_x_13471:
        /* <DEDUP_REMOVED lines=19> */
[----:B-----5:R-:W-:Y:S01]  /*1e80*/  FSEL R17, R185, RZ, !P3 ;  /* 0x000000ffb9117208 */ /* 0x020fe20005800000 */
[----:B------:R-:W-:Y:S01]  /*1e90*/  VIADD R196, R196, 0x20 ;  /* 0x00000020c4c47836 */ /* 0x000fe20000000000 */
[----:B------:R-:W-:-:S03]  /*1ea0*/  IADD3 R182, R182, 0x20, RZ ;  /* 0x00000020b6b67810 */ /* 0x000fc60007ffe0ff */
        /* <DEDUP_REMOVED lines=28> */
.L_x_13474:
[----:B------:R-:W-:Y:S05]  /*2070*/  BSYNC B2 ;  /* 0x0000000000027941 */ /* 0x000fea0003800000 */
.L_x_13473:
        /* <DEDUP_REMOVED lines=50> */
.L_x_13476:
[----:B------:R-:W-:Y:S05]  /*23a0*/  BSYNC B2 ;  /* 0x0000000000027941 */ /* 0x000fea0003800000 */
.L_x_13475:
[----:B------:R-:W0:Y:S01]  /*23b0*/  LDC.U8 R164, c[0x0][0x2a0] ;  /* 0x0000a800ffa47b82 */ /* 0x000e220000000000 */
[----:B------:R-:W-:Y:S01]  /*23c0*/  LOP3.LUT P3, RZ, R4, 0x8, RZ, 0xc0, !PT ;  /* 0x0000000804ff7812 */ /* 0x000fe2000786c0ff */
[----:B------:R-:W-:-:S12]  /*23d0*/  BSSY B2, `(.L_x_13477) ;  /* 0x000002e000027945 */ /* 0x000fd80003800000 */
[----:B------:R-:W-:Y:S05]  /*23e0*/  @!P3 BRA `(.L_x_13478) ;  /* 0x0000000000b0b947 */ /* 0x000fea0003800000 */
[----:B------:R-:W-:Y:S01]  /*23f0*/  ISETP.NE.U32.AND P3, PT, RZ, UR12, PT ;  /* 0x0000000cff007c0c */ /* 0x000fe2000bf65070 */
[----:B------:R-:W1:Y:S01]  /*2400*/  LDC.64 R160, c[0x0][0x238] ;  /* 0x00008e00ffa07b82 */ /* 0x000e620000000a00 */
[----:B------:R-:W2:Y:S02]  /*2410*/  LDL R166, [R1+0x4] ;  /* 0x0000040001a67983 */ /* 0x000ea40000100800 */
[----:B------:R-:W-:Y:S02]  /*2420*/  ISETP.NE.AND.EX P3, PT, RZ, UR13, PT, P3 ;  /* 0x0000000dff007c0c */ /* 0x000fe4000bf65330 */
[----:B------:R-:W3:Y:S11]  /*2430*/  LDL R165, [R1] ;  /* 0x0000000001a57983 */ /* 0x000ef60000100800 */
[----:B------:R-:W-:-:S05]  /*2440*/  @P3 IMAD.WIDE.U32 R28, R196, 0x10, R230 ;  /* 0x00000010c41c3825 */ /* 0x000fca00078e00e6 */
[----:B------:R4:W5:Y:S01]  /*2450*/  @P3 LDG.E.128 R128, desc[UR4][R28.64] ;  /* 0x000000041c803981 */ /* 0x000962000c1e1d00 */
[----:B0-----:R-:W-:Y:S01]  /*2460*/  ISETP.NE.AND P3, PT, R164, RZ, PT ;  /* 0x000000ffa400720c */ /* 0x001fe20003f65270 */
[----:B-1----:R-:W-:-:S03]  /*2470*/  IMAD.WIDE.U32 R160, R196, 0x10, R160 ;  /* 0x00000010c4a07825 */ /* 0x002fc600078e00a0 */
[----:B-----5:R-:W-:-:S03]  /*2480*/  FSEL R13, R185, RZ, !P3 ;  /* 0x000000ffb90d7208 */ /* 0x020fc60005800000 */
[----:B------:R-:W2:Y:S01]  /*2490*/  LDG.E.128 R160, desc[UR4][R160.64] ;  /* 0x00000004a0a07981 */ /* 0x000ea2000c1e1d00 */
[----:B----4-:R-:W0:Y:S02]  /*24a0*/  LDC.64 R28, c[0x0][0x2b8] ;  /* 0x0000ae00ff1c7b82 */ /* 0x010e240000000a00 */
[----:B0-----:R-:W-:-:S06]  /*24b0*/  IMAD.WIDE.U32 R28, R182, 0x10, R28 ;  /* 0x00000010b61c7825 */ /* 0x001fcc00078e001c */
[----:B------:R-:W4:Y:S01]  /*24c0*/  LDG.E.128 R28, desc[UR4][R28.64] ;  /* 0x000000041c1c7981 */ /* 0x000f22000c1e1d00 */
[----:B------:R-:W-:Y:S01]  /*24d0*/  IADD3 R182, R182, 0x20, RZ ;  /* 0x00000020b6b67810 */ /* 0x000fe20007ffe0ff */
[----:B------:R-:W-:Y:S02]  /*24e0*/  VIADD R196, R196, 0x20 ;  /* 0x00000020c4c47836 */ /* 0x000fe40000000000 */
[C---:B--2---:R-:W-:Y:S01]  /*24f0*/  FADD.FTZ R14, -R13.reuse, R160 ;  /* 0x000000a00d0e7221 */ /* 0x044fe20000010100 */
[C---:B------:R-:W-:Y:S01]  /*2500*/  FADD.FTZ R161, -R13.reuse, R161 ;  /* 0x000000a10da17221 */ /* 0x040fe20000010100 */
[----:B------:R-:W-:Y:S02]  /*2510*/  FADD.FTZ R162, -R13, R162 ;  /* 0x000000a20da27221 */ /* 0x000fe40000010100 */
[----:B------:R-:W-:Y:S01]  /*2520*/  FMUL.FTZ R14, R3, R14 ;  /* 0x0000000e030e7220 */ /* 0x000fe20000410000 */
[----:B------:R-:W-:Y:S01]  /*2530*/  FADD.FTZ R163, -R13, R163 ;  /* 0x000000a30da37221 */ /* 0x000fe20000010100 */
[C---:B------:R-:W-:Y:S01]  /*2540*/  FMUL.FTZ R13, R3.reuse, R161 ;  /* 0x000000a1030d7220 */ /* 0x040fe20000410000 */
[----:B----4-:R-:W-:Y:S01]  /*2550*/  FMUL.FTZ R220, R166, R28 ;  /* 0x0000001ca6dc7220 */ /* 0x010fe20000410000 */
[----:B------:R-:W-:Y:S01]  /*2560*/  FADD.FTZ R52, R52, R28 ;  /* 0x0000001c34347221 */ /* 0x000fe20000010000 */
[----:B------:R-:W-:Y:S01]  /*2570*/  FFMA.FTZ R92, R28, R14, R92 ;  /* 0x0000000e1c5c7223 */ /* 0x000fe2000001005c */
        /* <DEDUP_REMOVED lines=18> */
[----:B------:R-:W-:-:S07]  /*26a0*/  FFMA.FTZ R183, R29, R31, R183 ;  /* 0x0000001f1db77223 */ /* 0x000fce00000100b7 */
.L_x_13478:
[----:B------:R-:W-:Y:S05]  /*26b0*/  BSYNC B2 ;  /* 0x0000000000027941 */ /* 0x000fea0003800000 */
.L_x_13477:
[----:B------:R-:W-:Y:S01]  /*26c0*/  LOP3.LUT P3, RZ, R4, 0x4, RZ, 0xc0, !PT ;  /* 0x0000000404ff7812 */ /* 0x000fe2000786c0ff */
[----:B------:R-:W-:-:S12]  /*26d0*/  BSSY B2, `(.L_x_13479) ;  /* 0x000002c000027945 */ /* 0x000fd80003800000 */
[----:B------:R-:W-:Y:S05]  /*26e0*/  @!P3 BRA `(.L_x_13480) ;  /* 0x0000000000a8b947 */ /* 0x000fea0003800000 */
[----:B------:R-:W-:-:S04]  /*26f0*/  ISETP.NE.U32.AND P3, PT, RZ, UR12, PT ;  /* 0x0000000cff007c0c */ /* 0x000fc8000bf65070 */
[----:B------:R-:W-:-:S13]  /*2700*/  ISETP.NE.AND.EX P3, PT, RZ, UR13, PT, P3 ;  /* 0x0000000dff007c0c */ /* 0x000fda000bf65330 */
[----:B------:R-:W-:-:S05]  /*2710*/  @P3 IMAD.WIDE.U32 R160, R196, 0x10, R230 ;  /* 0x00000010c4a03825 */ /* 0x000fca00078e00e6 */
[----:B------:R1:W5:Y:S01]  /*2720*/  @P3 LDG.E.128 R132, desc[UR4][R160.64] ;  /* 0x00000004a0843981 */ /* 0x000362000c1e1d00 */
[----:B0-----:R-:W-:Y:S02]  /*2730*/  ISETP.NE.AND P3, PT, R164, RZ, PT ;  /* 0x000000ffa400720c */ /* 0x001fe40003f65270 */
[----:B------:R-:W0:Y:S02]  /*2740*/  LDC.64 R164, c[0x0][0x238] ;  /* 0x00008e00ffa47b82 */ /* 0x000e240000000a00 */
[----:B-----5:R-:W-:-:S06]  /*2750*/  FSEL R11, R185, RZ, !P3 ;  /* 0x000000ffb90b7208 */ /* 0x020fcc0005800000 */
[----:B-1----:R-:W1:Y:S01]  /*2760*/  LDC.64 R160, c[0x0][0x2b8] ;  /* 0x0000ae00ffa07b82 */ /* 0x002e620000000a00 */
[----:B0-----:R-:W-:-:S06]  /*2770*/  IMAD.WIDE.U32 R164, R196, 0x10, R164 ;  /* 0x00000010c4a47825 */ /* 0x001fcc00078e00a4 */
[----:B------:R-:W2:Y:S01]  /*2780*/  LDG.E.128 R164, desc[UR4][R164.64] ;  /* 0x00000004a4a47981 */ /* 0x000ea2000c1e1d00 */
[----:B-1----:R-:W-:-:S06]  /*2790*/  IMAD.WIDE.U32 R160, R182, 0x10, R160 ;  /* 0x00000010b6a07825 */ /* 0x002fcc00078e00a0 */
[----:B------:R-:W3:Y:S01]  /*27a0*/  LDG.E.128 R160, desc[UR4][R160.64] ;  /* 0x00000004a0a07981 */ /* 0x000ee2000c1e1d00 */
[----:B------:R-:W-:Y:S02]  /*27b0*/  IADD3 R182, R182, 0x20, RZ ;  /* 0x00000020b6b67810 */ /* 0x000fe40007ffe0ff */
[----:B------:R-:W-:Y:S01]  /*27c0*/  IADD3 R196, R196, 0x20, RZ ;  /* 0x00000020c4c47810 */ /* 0x000fe20007ffe0ff */
[C---:B--2---:R-:W-:Y:S01]  /*27d0*/  FADD.FTZ R12, -R11.reuse, R164 ;  /* 0x000000a40b0c7221 */ /* 0x044fe20000010100 */
[----:B------:R-:W-:-:S03]  /*27e0*/  FADD.FTZ R165, -R11, R165 ;  /* 0x000000a50ba57221 */ /* 0x000fc60000010100 */
[----:B------:R-:W-:Y:S01]  /*27f0*/  FMUL.FTZ R12, R3, R12 ;  /* 0x0000000c030c7220 */ /* 0x000fe20000410000 */
[C---:B------:R-:W-:Y:S01]  /*2800*/  FADD.FTZ R27, -R11.reuse, R166 ;  /* 0x000000a60b1b7221 */ /* 0x040fe20000010100 */
[----:B---3--:R-:W-:Y:S01]  /*2810*/  FMUL.FTZ R219, R250, R160 ;  /* 0x000000a0fadb7220 */ /* 0x008fe20000410000 */
        /* <DEDUP_REMOVED lines=23> */
.L_x_13480:
[----:B------:R-:W-:Y:S05]  /*2990*/  BSYNC B2 ;  /* 0x0000000000027941 */ /* 0x000fea0003800000 */
.L_x_13479:
[----:B------:R-:W-:Y:S01]  /*29a0*/  LOP3.LUT P3, RZ, R4, 0x2, RZ, 0xc0, !PT ;  /* 0x0000000204ff7812 */ /* 0x000fe2000786c0ff */
[----:B------:R-:W-:-:S12]  /*29b0*/  BSSY B2, `(.L_x_13481) ;  /* 0x000002d000027945 */ /* 0x000fd80003800000 */
[----:B------:R-:W-:Y:S05]  /*29c0*/  @!P3 BRA `(.L_x_13482) ;  /* 0x0000000000acb947 */ /* 0x000fea0003800000 */
[----:B------:R-:W-:Y:S01]  /*29d0*/  ISETP.NE.U32.AND P3, PT, RZ, UR12, PT ;  /* 0x0000000cff007c0c */ /* 0x000fe2000bf65070 */
[----:B0-----:R-:W0:Y:S03]  /*29e0*/  LDC.64 R164, c[0x0][0x238] ;  /* 0x00008e00ffa47b82 */ /* 0x001e260000000a00 */
[----:B------:R-:W-:-:S05]  /*29f0*/  ISETP.NE.AND.EX P3, PT, RZ, UR13, PT, P3 ;  /* 0x0000000dff007c0c */ /* 0x000fca000bf65330 */
[----:B------:R-:W1:Y:S08]  /*2a00*/  LDC.U8 R162, c[0x0][0x2a0] ;  /* 0x0000a800ffa27b82 */ /* 0x000e700000000000 */
[----:B------:R-:W-:-:S05]  /*2a10*/  @P3 IMAD.WIDE.U32 R160, R196, 0x10, R230 ;  /* 0x00000010c4a03825 */ /* 0x000fca00078e00e6 */
[----:B------:R2:W5:Y:S01]  /*2a20*/  @P3 LDG.E.128 R136, desc[UR4][R160.64] ;  /* 0x00000004a0883981 */ /* 0x000562000c1e1d00 */
[----:B0-----:R-:W-:-:S06]  /*2a30*/  IMAD.WIDE.U32 R164, R196, 0x10, R164 ;  /* 0x00000010c4a47825 */ /* 0x001fcc00078e00a4 */
[----:B------:R-:W3:Y:S01]  /*2a40*/  LDG.E.128 R164, desc[UR4][R164.64] ;  /* 0x00000004a4a47981 */ /* 0x000ee2000c1e1d00 */
[----:B--2---:R-:W0:Y:S01]  /*2a50*/  LDC.64 R160, c[0x0][0x2b8] ;  /* 0x0000ae00ffa07b82 */ /* 0x004e220000000a00 */
[----:B-1----:R-:W-:-:S04]  /*2a60*/  ISETP.NE.AND P3, PT, R162, RZ, PT ;  /* 0x000000ffa200720c */ /* 0x002fc80003f65270 */
[----:B-----5:R-:W-:Y:S01]  /*2a70*/  FSEL R9, R185, RZ, !P3 ;  /* 0x000000ffb9097208 */ /* 0x020fe20005800000 */
[----:B0-----:R-:W-:-:S06]  /*2a80*/  IMAD.WIDE.U32 R160, R182, 0x10, R160 ;  /* 0x00000010b6a07825 */ /* 0x001fcc00078e00a0 */
[----:B------:R-:W2:Y:S01]  /*2a90*/  LDG.E.128 R160, desc[UR4][R160.64] ;  /* 0x00000004a0a07981 */ /* 0x000ea2000c1e1d00 */
[----:B------:R-:W-:Y:S01]  /*2aa0*/  IADD3 R182, R182, 0x20, RZ ;  /* 0x00000020b6b67810 */ /* 0x000fe20007ffe0ff */
[----:B------:R-:W-:Y:S02]  /*2ab0*/  VIADD R196, R196, 0x20 ;  /* 0x00000020c4c47836 */ /* 0x000fe40000000000 */
[C---:B---3--:R-:W-:Y:S01]  /*2ac0*/  FADD.FTZ R10, -R9.reuse, R164 ;  /* 0x000000a4090a7221 */ /* 0x048fe20000010100 */
[----:B------:R-:W-:-:S03]  /*2ad0*/  FADD.FTZ R165, -R9, R165 ;  /* 0x000000a509a57221 */ /* 0x000fc60000010100 */
[----:B------:R-:W-:Y:S01]  /*2ae0*/  FMUL.FTZ R10, R3, R10 ;  /* 0x0000000a030a7220 */ /* 0x000fe20000410000 */
[C---:B------:R-:W-:Y:S01]  /*2af0*/  FADD.FTZ R26, -R9.reuse, R166 ;  /* 0x000000a6091a7221 */ /* 0x040fe20000010100 */
[----:B------:R-:W-:Y:S01]  /*2b00*/  FADD.FTZ R167, -R9, R167 ;  /* 0x000000a709a77221 */ /* 0x000fe20000010100 */
[C---:B------:R-:W-:Y:S02]  /*2b10*/  FMUL.FTZ R9, R3.reuse, R165 ;  /* 0x000000a503097220 */ /* 0x040fe40000410000 */
[C---:B------:R-:W-:Y:S01]  /*2b20*/  FMUL.FTZ R26, R3.reuse, R26 ;  /* 0x0000001a031a7220 */ /* 0x040fe20000410000 */
[----:B------:R-:W-:Y:S01]  /*2b30*/  FMUL.FTZ R190, R3, R167 ;  /* 0x000000a703be7220 */ /* 0x000fe20000410000 */
[----:B--2---:R-:W-:Y:S01]  /*2b40*/  FMUL.FTZ R218, R246, R160 ;  /* 0x000000a0f6da7220 */ /* 0x004fe20000410000 */
        /* <DEDUP_REMOVED lines=19> */
.L_x_13482:
[----:B------:R-:W-:Y:S05]  /*2c80*/  BSYNC B2 ;  /* 0x0000000000027941 */ /* 0x000fea0003800000 */
.L_x_13481:
[----:B------:R-:W-:Y:S04]  /*2c90*/  BSSY B2, `(.L_x_13483) ;  /* 0x000002d000027945 */ /* 0x000fe80003800000 */
        /* <DEDUP_REMOVED lines=14> */
[----:B------:R-:W-:Y:S02]  /*2d80*/  IADD3 R182, R182, 0x20, RZ ;  /* 0x00000020b6b67810 */ /* 0x000fe40007ffe0ff */
[----:B------:R-:W-:Y:S01]  /*2d90*/  IADD3 R196, R196, 0x20, RZ ;  /* 0x00000020c4c47810 */ /* 0x000fe20007ffe0ff */
[C---:B---3--:R-:W-:Y:S01]  /*2da0*/  FADD.FTZ R164, -R21.reuse, R164 ;  /* 0x000000a415a47221 */ /* 0x048fe20000010100 */
[C---:B------:R-:W-:Y:S01]  /*2db0*/  FADD.FTZ R22, -R21.reuse, R165 ;  /* 0x000000a515167221 */ /* 0x040fe20000010100 */
[C---:B------:R-:W-:Y:S01]  /*2dc0*/  FADD.FTZ R25, -R21.reuse, R166 ;  /* 0x000000a615197221 */ /* 0x040fe20000010100 */
[----:B------:R-:W-:Y:S01]  /*2dd0*/  FADD.FTZ R167, -R21, R167 ;  /* 0x000000a715a77221 */ /* 0x000fe20000010100 */
[C---:B------:R-:W-:Y:S01]  /*2de0*/  FMUL.FTZ R21, R3.reuse, R164 ;  /* 0x000000a403157220 */ /* 0x040fe20000410000 */
[C---:B------:R-:W-:Y:S01]  /*2df0*/  FMUL.FTZ R22, R3.reuse, R22 ;  /* 0x0000001603167220 */ /* 0x040fe20000410000 */
        /* <DEDUP_REMOVED lines=22> */
.L_x_13484:
[----:B------:R-:W-:Y:S05]  /*2f60*/  BSYNC B2 ;  /* 0x0000000000027941 */ /* 0x000fea0003800000 */
.L_x_13483:
        /* <DEDUP_REMOVED lines=45> */
.L_x_13486:
[----:B------:R-:W-:Y:S05]  /*3240*/  BSYNC B2 ;  /* 0x0000000000027941 */ /* 0x000fea0003800000 */
.L_x_13485:
[----:B------:R-:W-:-:S13]  /*3250*/  LOP3.LUT P3, RZ, R4, 0x100, RZ, 0xc0, !PT ;  /* 0x0000010004ff7812 */ /* 0x000fda000786c0ff */
        /* <DEDUP_REMOVED lines=14> */
[----:B---3--:R-:W-:Y:S01]  /*3340*/  FMUL.FTZ R215, R234, R164 ;  /* 0x000000a4ead77220 */ /* 0x008fe20000410000 */
[----:B------:R-:W-:-:S03]  /*3350*/  FMUL.FTZ R205, R233, R165 ;  /* 0x000000a5e9cd7220 */ /* 0x000fc60000410000 */
[----:B------:R-:W-:Y:S01]  /*3360*/  FADD.FTZ R184, R184, R215 ;  /* 0x000000d7b8b87221 */ /* 0x000fe20000010000 */
[----:B------:R-:W-:-:S03]  /*3370*/  FMUL.FTZ R202, R232, R166 ;  /* 0x000000a6e8ca7220 */ /* 0x000fc60000410000 */
[----:B------:R-:W-:Y:S01]  /*3380*/  FADD.FTZ R184, R184, R205 ;  /* 0x000000cdb8b87221 */ /* 0x000fe20000010000 */
[----:B------:R-:W-:-:S03]  /*3390*/  FMUL.FTZ R189, R229, R167 ;  /* 0x000000a7e5bd7220 */ /* 0x000fc60000410000 */
[----:B------:R-:W-:Y:S01]  /*33a0*/  FADD.FTZ R184, R184, R202 ;  /* 0x000000cab8b87221 */ /* 0x000fe20000010000 */
[C---:B--2---:R-:W-:Y:S01]  /*33b0*/  FADD.FTZ R160, -R185.reuse, R160 ;  /* 0x000000a0b9a07221 */ /* 0x044fe20000010100 */
[----:B------:R-:W-:-:S03]  /*33c0*/  FADD.FTZ R161, -R185, R161 ;  /* 0x000000a1b9a17221 */ /* 0x000fc60000010100 */
[----:B------:R-:W-:Y:S01]  /*33d0*/  FMUL.FTZ R168, R3, R160 ;  /* 0x000000a003a87220 */ /* 0x000fe20000410000 */
[----:B------:R-:W-:Y:S01]  /*33e0*/  FADD.FTZ R162, -R185, R162 ;  /* 0x000000a2b9a27221 */ /* 0x000fe20000010100 */
[----:B------:R-:W-:Y:S02]  /*33f0*/  FMUL.FTZ R169, R3, R161 ;  /* 0x000000a103a97220 */ /* 0x000fe40000410000 */
[----:B------:R-:W-:Y:S01]  /*3400*/  FFMA.FTZ R183, R168, R215, R183 ;  /* 0x000000d7a8b77223 */ /* 0x000fe200000100b7 */
[----:B------:R-:W-:Y:S01]  /*3410*/  FADD.FTZ R163, -R185, R163 ;  /* 0x000000a3b9a37221 */ /* 0x000fe20000010100 */
[----:B------:R-:W-:Y:S02]  /*3420*/  FMUL.FTZ R175, R3, R162 ;  /* 0x000000a203af7220 */ /* 0x000fe40000410000 */
[----:B------:R-:W-:Y:S01]  /*3430*/  FFMA.FTZ R183, R169, R205, R183 ;  /* 0x000000cda9b77223 */ /* 0x000fe200000100b7 */
[----:B------:R-:W-:-:S03]  /*3440*/  FMUL.FTZ R201, R3, R163 ;  /* 0x000000a303c97220 */ /* 0x000fc60000410000 */
        /* <DEDUP_REMOVED lines=11> */
.L_x_13468:
[----:B------:R-:W-:Y:S05]  /*3500*/  BSYNC B1 ;  /* 0x0000000000017941 */ /* 0x000fea0003800000 */
.L_x_13439:
        /* <DEDUP_REMOVED lines=20> */
.L_x_13600:
[----:B-----5:R-:W-:Y:S01]  /*3650*/  ISETP.GE.AND P3, PT, R2, 0x1, PT ;  /* 0x000000010200780c */ /* 0x020fe20003f66270 */
[----:B0-----:R-:W-:Y:S01]  /*3660*/  FADD.FTZ R161, R183, R160 ;  /* 0x000000a0b7a17221 */ /* 0x001fe20000010000 */
[----:B------:R-:W-:Y:S01]  /*3670*/  LOP3.LUT P4, RZ, R4, 0x80, RZ, 0xc0, !PT ;  /* 0x0000008004ff7812 */ /* 0x000fe2000788c0ff */
[----:B------:R-:W-:Y:S01]  /*3680*/  HFMA2.MMA R166, -RZ, RZ, 0, 0 ;  /* 0x00000000ffa67435 */ /* 0x000fe200000001ff */
[----:B------:R-:W-:Y:S01]  /*3690*/  FADD.FTZ R165, R184, R165 ;  /* 0x000000a5b8a57221 */ /* 0x000fe20000010000 */
[----:B------:R-:W-:Y:S01]  /*36a0*/  BSSY B1, `(.L_x_13488) ;  /* 0x0000063000017945 */ /* 0x000fe20003800000 */
[----:B------:R-:W-:-:S07]  /*36b0*/  FMUL.FTZ R161, R161, UR8 ;  /* 0x00000008a1a17c20 */ /* 0x000fce0008410000 */
[----:B------:R-:W-:-:S05]  /*36c0*/  @P3 IADD3 R160, R2, -0x1, RZ ;  /* 0xffffffff02a03810 */ /* 0x000fca0007ffe0ff */
[----:B------:R-:W-:-:S05]  /*36d0*/  @P3 IMAD R160, R160, R7, RZ ;  /* 0x00000007a0a03224 */ /* 0x000fca00078e02ff */
[----:B------:R-:W-:-:S04]  /*36e0*/  @P3 SHF.R.S32.HI R162, RZ, 0x1f, R160 ;  /* 0x0000001fffa23819 */ /* 0x000fc800000114a0 */
[----:B------:R-:W-:Y:S01]  /*36f0*/  @P3 LEA.HI R162, R162, R160, RZ, 0x2 ;  /* 0x000000a0a2a23211 */ /* 0x000fe200078f10ff */
[----:B------:R-:W-:-:S03]  /*3700*/  FMUL.FTZ R160, R165, UR8 ;  /* 0x00000008a5a07c20 */ /* 0x000fc60008410000 */
[----:B------:R-:W-:Y:S01]  /*3710*/  @P3 LEA.HI.SX32 R166, R162, R6, 0x1e ;  /* 0x00000006a2a63211 */ /* 0x000fe200078ff2ff */
[----:B------:R-:W-:Y:S06]  /*3720*/  @!P4 BRA `(.L_x_13489) ;  /* 0x000000040068c947 */ /* 0x000fec0003800000 */
[----:B------:R-:W0:Y:S01]  /*3730*/  @!P2 LDC.64 R162, c[0x0][0x2c8] ;  /* 0x0000b200ffa2ab82 */ /* 0x000e220000000a00 */
[----:B------:R-:W-:Y:S07]  /*3740*/  BSSY B2, `(.L_x_13490) ;  /* 0x0000010000027945 */ /* 0x000fee0003800000 */
[----:B------:R-:W2:Y:S01]  /*3750*/  LDC.U8 R185, c[0x0][0x2a0] ;  /* 0x0000a800ffb97b82 */ /* 0x000ea20000000000 */
[----:B0-----:R-:W-:-:S04]  /*3760*/  @!P2 ISETP.NE.U32.AND P4, PT, R162, RZ, PT ;  /* 0x000000ffa200a20c */ /* 0x001fc80003f85070 */
[----:B------:R-:W-:-:S04]  /*3770*/  @!P2 ISETP.NE.AND.EX P4, PT, R163, RZ, PT, P4 ;  /* 0x000000ffa300a20c */ /* 0x000fc80003f85340 */
[----:B------:R-:W-:Y:S01]  /*3780*/  @!P2 FSEL R167, R112, RZ, P4 ;  /* 0x000000ff70a7a208 */ /* 0x000fe20002000000 */
[----:B--2---:R-:W-:Y:S08]  /*3790*/  @!P2 BRA `(.L_x_13491) ;  /* 0x000000000028a947 */ /* 0x004ff00003800000 */
        /* <DEDUP_REMOVED lines=10> */
.L_x_13491:
[----:B------:R-:W-:Y:S05]  /*3840*/  BSYNC B2 ;  /* 0x0000000000027941 */ /* 0x000fea0003800000 */
.L_x_13490:
[----:B------:R-:W0:Y:S01]  /*3850*/  LDC.64 R164, c[0x0][0x308] ;  /* 0x0000c200ffa47b82 */ /* 0x000e220000000a00 */
[----:B------:R-:W-:Y:S01]  /*3860*/  @!P2 ISETP.NE.U32.AND P6, PT, R162, RZ, PT ;  /* 0x000000ffa200a20c */ /* 0x000fe20003fc5070 */
[----:B------:R-:W-:Y:S01]  /*3870*/  BSSY B2, `(.L_x_13492) ;  /* 0x0000013000027945 */ /* 0x000fe20003800000 */
[----:B------:R-:W-:Y:S02]  /*3880*/  ISETP.GT.AND P5, PT, R2, RZ, PT ;  /* 0x000000ff0200720c */ /* 0x000fe40003fa4270 */
[----:B------:R-:W-:-:S03]  /*3890*/  @!P2 ISETP.NE.AND.EX P6, PT, R163, RZ, PT, P6 ;  /* 0x000000ffa300a20c */ /* 0x000fc60003fc5360 */
[----:B------:R-:W2:Y:S01]  /*38a0*/  LDC R182, c[0x0][0x29c] ;  /* 0x0000a700ffb67b82 */ /* 0x000ea20000000800 */
[----:B0-----:R-:W-:-:S04]  /*38b0*/  ISETP.NE.U32.AND P4, PT, R164, RZ, PT ;  /* 0x000000ffa400720c */ /* 0x001fc80003f85070 */
[----:B------:R-:W-:-:S04]  /*38c0*/  ISETP.NE.AND.EX P4, PT, R165, RZ, PT, P4 ;  /* 0x000000ffa500720c */ /* 0x000fc80003f85340 */
[C---:B------:R-:W-:Y:S01]  /*38d0*/  SEL R152, R167.reuse, R152, P4 ;  /* 0x00000098a7987207 */ /* 0x040fe20002000000 */
[----:B--2---:R-:W-:-:S05]  /*38e0*/  FMUL.FTZ R167, R167, R182 ;  /* 0x000000b6a7a77220 */ /* 0x004fca0000410000 */
[----:B------:R-:W-:Y:S02]  /*38f0*/  SEL R156, R167, R156, P5 ;  /* 0x0000009ca79c7207 */ /* 0x000fe40002800000 */
        /* <DEDUP_REMOVED lines=10> */
.L_x_13493:
[----:B------:R-:W-:Y:S05]  /*39a0*/  BSYNC B2 ;  /* 0x0000000000027941 */ /* 0x000fea0003800000 */
.L_x_13492:
[----:B------:R-:W-:Y:S01]  /*39b0*/  @!P2 ISETP.NE.U32.AND P6, PT, R162, RZ, PT ;  /* 0x000000ffa200a20c */ /* 0x000fe20003fc5070 */
[----:B------:R-:W-:Y:S01]  /*39c0*/  BSSY B2, `(.L_x_13494) ;  /* 0x000000f000027945 */ /* 0x000fe20003800000 */
[C---:B------:R-:W-:Y:S01]  /*39d0*/  SEL R153, R167.reuse, R153, P4 ;  /* 0x00000099a7997207 */ /* 0x040fe20002000000 */
[----:B------:R-:W-:Y:S01]  /*39e0*/  FMUL.FTZ R167, R167, R182 ;  /* 0x000000b6a7a77220 */ /* 0x000fe20000410000 */
[----:B------:R-:W-:-:S04]  /*39f0*/  @!P2 ISETP.NE.AND.EX P6, PT, R163, RZ, PT, P6 ;  /* 0x000000ffa300a20c */ /* 0x000fc80003fc5360 */
        /* <DEDUP_REMOVED lines=11> */
.L_x_13495:
[----:B------:R-:W-:Y:S05]  /*3ab0*/  BSYNC B2 ;  /* 0x0000000000027941 */ /* 0x000fea0003800000 */
.L_x_13494:
        /* <DEDUP_REMOVED lines=19> */
.L_x_13497:
[----:B------:R-:W-:Y:S05]  /*3bf0*/  BSYNC B2 ;  /* 0x0000000000027941 */ /* 0x000fea0003800000 */
.L_x_13496:
[----:B------:R-:W-:Y:S02]  /*3c00*/  ISETP.NE.U32.AND P6, PT, R164, RZ, PT ;  /* 0x000000ffa400720c */ /* 0x000fe40003fc5070 */
[C---:B------:R-:W-:Y:S01]  /*3c10*/  SEL R155, R167.reuse, R155, P4 ;  /* 0x0000009ba79b7207 */ /* 0x040fe20002000000 */
[----:B------:R-:W-:Y:S01]  /*3c20*/  FMUL.FTZ R167, R167, R182 ;  /* 0x000000b6a7a77220 */ /* 0x000fe20000410000 */
[----:B------:R-:W-:-:S04]  /*3c30*/  ISETP.NE.AND.EX P6, PT, R165, RZ, PT, P6 ;  /* 0x000000ffa500720c */ /* 0x000fc80003fc5360 */
[----:B------:R-:W-:-:S09]  /*3c40*/  SEL R159, R167, R159, P5 ;  /* 0x0000009fa79f7207 */ /* 0x000fd20002800000 */
        /* <DEDUP_REMOVED lines=8> */
.L_x_13489:
[----:B------:R-:W-:Y:S05]  /*3cd0*/  BSYNC B1 ;  /* 0x0000000000017941 */ /* 0x000fea0003800000 */
.L_x_13488:
[----:B------:R-:W-:Y:S01]  /*3ce0*/  LOP3.LUT P4, RZ, R4, 0x40, RZ, 0xc0, !PT ;  /* 0x0000004004ff7812 */ /* 0x000fe2000788c0ff */
[----:B------:R-:W-:-:S12]  /*3cf0*/  BSSY B1, `(.L_x_13498) ;  /* 0x0000053000017945 */ /* 0x000fd80003800000 */
[----:B------:R-:W-:Y:S05]  /*3d00*/  @!P4 BRA `(.L_x_13499) ;  /* 0x000000040044c947 */ /* 0x000fea0003800000 */
[----:B0-----:R-:W0:Y:S01]  /*3d10*/  LDC.U8 R162, c[0x0][0x2a0] ;  /* 0x0000a800ffa27b82 */ /* 0x001e220000000000 */
[----:B------:R-:W-:Y:S01]  /*3d20*/  BSSY B2, `(.L_x_13500) ;  /* 0x0000010000027945 */ /* 0x000fe20003800000 */
[----:B0-----:R-:W-:-:S06]  /*3d30*/  ISETP.NE.AND P4, PT, R162, RZ, PT ;  /* 0x000000ffa200720c */ /* 0x001fcc0003f85270 */
[----:B------:R-:W0:Y:S01]  /*3d40*/  @!P2 LDC.64 R162, c[0x0][0x2c8] ;  /* 0x0000b200ffa2ab82 */ /* 0x000e220000000a00 */
[----:B------:R-:W-:Y:S02]  /*3d50*/  FSEL R182, R160, RZ, !P4 ;  /* 0x000000ffa0b67208 */ /* 0x000fe40006000000 */
[----:B0-----:R-:W-:-:S04]  /*3d60*/  @!P2 ISETP.NE.U32.AND P4, PT, R162, RZ, PT ;  /* 0x000000ffa200a20c */ /* 0x001fc80003f85070 */
[----:B------:R-:W-:-:S04]  /*3d70*/  @!P2 ISETP.NE.AND.EX P4, PT, R163, RZ, PT, P4 ;  /* 0x000000ffa300a20c */ /* 0x000fc80003f85340 */
[----:B------:R-:W-:Y:S01]  /*3d80*/  @!P2 FSEL R167, R116, RZ, P4 ;  /* 0x000000ff74a7a208 */ /* 0x000fe20002000000 */
        /* <DEDUP_REMOVED lines=9> */
.L_x_13501:
[----:B------:R-:W-:Y:S05]  /*3e20*/  BSYNC B2 ;  /* 0x0000000000027941 */ /* 0x000fea0003800000 */
.L_x_13500:
[----:B------:R-:W0:Y:S01]  /*3e30*/  LDC.64 R164, c[0x0][0x308] ;  /* 0x0000c200ffa47b82 */ /* 0x000e220000000a00 */
[----:B------:R-:W-:Y:S01]  /*3e40*/  @!P2 ISETP.NE.U32.AND P6, PT, R162, RZ, PT ;  /* 0x000000ffa200a20c */ /* 0x000fe20003fc5070 */
[----:B------:R-:W-:Y:S01]  /*3e50*/  BSSY B2, `(.L_x_13502) ;  /* 0x0000011000027945 */ /* 0x000fe20003800000 */
[----:B------:R-:W-:Y:S02]  /*3e60*/  ISETP.GT.AND P5, PT, R2, RZ, PT ;  /* 0x000000ff0200720c */ /* 0x000fe40003fa4270 */
[----:B------:R-:W-:-:S03]  /*3e70*/  @!P2 ISETP.NE.AND.EX P6, PT, R163, RZ, PT, P6 ;  /* 0x000000ffa300a20c */ /* 0x000fc60003fc5360 */
[----:B-1----:R-:W1:Y:S01]  /*3e80*/  LDC R183, c[0x0][0x29c] ;  /* 0x0000a700ffb77b82 */ /* 0x002e620000000800 */
[----:B0-----:R-:W-:-:S04]  /*3e90*/  ISETP.NE.U32.AND P4, PT, R164, RZ, PT ;  /* 0x000000ffa400720c */ /* 0x001fc80003f85070 */
[----:B------:R-:W-:-:S04]  /*3ea0*/  ISETP.NE.AND.EX P4, PT, R165, RZ, PT, P4 ;  /* 0x000000ffa500720c */ /* 0x000fc80003f85340 */
[C---:B------:R-:W-:Y:S01]  /*3eb0*/  SEL R152, R167.reuse, R152, P4 ;  /* 0x00000098a7987207 */ /* 0x040fe20002000000 */
[----:B-1----:R-:W-:-:S05]  /*3ec0*/  FMUL.FTZ R167, R167, R183 ;  /* 0x000000b7a7a77220 */ /* 0x002fca0000410000 */
        /* <DEDUP_REMOVED lines=9> */
.L_x_13503:
[----:B------:R-:W-:Y:S05]  /*3f60*/  BSYNC B2 ;  /* 0x0000000000027941 */ /* 0x000fea0003800000 */
.L_x_13502:
        /* <DEDUP_REMOVED lines=14> */
.L_x_13505:
[----:B------:R-:W-:Y:S05]  /*4050*/  BSYNC B2 ;  /* 0x0000000000027941 */ /* 0x000fea0003800000 */
.L_x_13504:
        /* <DEDUP_REMOVED lines=14> */
.L_x_13507:
[----:B------:R-:W-:Y:S05]  /*4140*/  BSYNC B2 ;  /* 0x0000000000027941 */ /* 0x000fea0003800000 */
.L_x_13506:
[C---:B------:R-:W-:Y:S01]  /*4150*/  SEL R155, R167.reuse, R155, P4 ;  /* 0x0000009ba79b7207 */ /* 0x040fe20002000000 */
[----:B------:R-:W-:Y:S01]  /*4160*/  FMUL.FTZ R167, R167, R183 ;  /* 0x000000b7a7a77220 */ /* 0x000fe20000410000 */
[----:B------:R-:W-:-:S04]  /*4170*/  ISETP.NE.U32.AND P4, PT, R164, RZ, PT ;  /* 0x000000ffa400720c */ /* 0x000fc80003f85070 */
[----:B------:R-:W-:Y:S02]  /*4180*/  ISETP.NE.AND.EX P4, PT, R165, RZ, PT, P4 ;  /* 0x000000ffa500720c */ /* 0x000fe40003f85340 */
[----:B------:R-:W-:-:S11]  /*4190*/  SEL R159, R167, R159, P5 ;  /* 0x0000009fa79f7207 */ /* 0x000fd60002800000 */
        /* <DEDUP_REMOVED lines=8> */
.L_x_13499:
[----:B------:R-:W-:Y:S05]  /*4220*/  BSYNC B1 ;  /* 0x0000000000017941 */ /* 0x000fea0003800000 */
.L_x_13498:
[----:B------:R-:W-:Y:S01]  /*4230*/  LOP3.LUT P4, RZ, R4, 0x20, RZ, 0xc0, !PT ;  /* 0x0000002004ff7812 */ /* 0x000fe2000788c0ff */
[----:B------:R-:W-:-:S12]  /*4240*/  BSSY B1, `(.L_x_13508) ;  /* 0x0000053000017945 */ /* 0x000fd80003800000 */
[----:B------:R-:W-:Y:S05]  /*4250*/  @!P4 BRA `(.L_x_13509) ;  /* 0x000000040044c947 */ /* 0x000fea0003800000 */
[----:B0-2---:R-:W0:Y:S01]  /*4260*/  LDC.U8 R162, c[0x0][0x2a0] ;  /* 0x0000a800ffa27b82 */ /* 0x005e220000000000 */
        /* <DEDUP_REMOVED lines=16> */
.L_x_13511:
[----:B------:R-:W-:Y:S05]  /*4370*/  BSYNC B2 ;  /* 0x0000000000027941 */ /* 0x000fea0003800000 */
.L_x_13510:
        /* <DEDUP_REMOVED lines=19> */
.L_x_13513:
[----:B------:R-:W-:Y:S05]  /*44b0*/  BSYNC B2 ;  /* 0x0000000000027941 */ /* 0x000fea0003800000 */
.L_x_13512:
        /* <DEDUP_REMOVED lines=14> */
.L_x_13515:
[----:B------:R-:W-:Y:S05]  /*45a0*/  BSYNC B2 ;  /* 0x0000000000027941 */ /* 0x000fea0003800000 */
.L_x_13514:
        /* <DEDUP_REMOVED lines=14> */
.L_x_13517:
[----:B------:R-:W-:Y:S05]  /*4690*/  BSYNC B2 ;  /* 0x0000000000027941 */ /* 0x000fea0003800000 */
.L_x_13516:
        /* <DEDUP_REMOVED lines=13> */
.L_x_13509:
[----:B------:R-:W-:Y:S05]  /*4770*/  BSYNC B1 ;  /* 0x0000000000017941 */ /* 0x000fea0003800000 */
.L_x_13508:
[----:B------:R-:W-:Y:S01]  /*4780*/  LOP3.LUT P4, RZ, R4, 0x10, RZ, 0xc0, !PT ;  /* 0x0000001004ff7812 */ /* 0x000fe2000788c0ff */
[----:B------:R-:W-:-:S12]  /*4790*/  BSSY B1, `(.L_x_13518) ;  /* 0x0000053000017945 */ /* 0x000fd80003800000 */
[----:B------:R-:W-:Y:S05]  /*47a0*/  @!P4 BRA `(.L_x_13519) ;  /* 0x000000040044c947 */ /* 0x000fea0003800000 */
[----:B0-23--:R-:W0:Y:S01]  /*47b0*/  LDC.U8 R162, c[0x0][0x2a0] ;  /* 0x0000a800ffa27b82 */ /* 0x00de220000000000 */
        /* <DEDUP_REMOVED lines=16> */
.L_x_13521:
[----:B------:R-:W-:Y:S05]  /*48c0*/  BSYNC B2 ;  /* 0x0000000000027941 */ /* 0x000fea0003800000 */
.L_x_13520:
        /* <DEDUP_REMOVED lines=19> */
.L_x_13523:
[----:B------:R-:W-:Y:S05]  /*4a00*/  BSYNC B2 ;  /* 0x0000000000027941 */ /* 0x000fea0003800000 */
.L_x_13522:
        /* <DEDUP_REMOVED lines=14> */
.L_x_13525:
[----:B------:R-:W-:Y:S05]  /*4af0*/  BSYNC B2 ;  /* 0x0000000000027941 */ /* 0x000fea0003800000 */
.L_x_13524:
        /* <DEDUP_REMOVED lines=14> */
.L_x_13527:
[----:B------:R-:W-:Y:S05]  /*4be0*/  BSYNC B2 ;  /* 0x0000000000027941 */ /* 0x000fea0003800000 */
.L_x_13526:
        /* <DEDUP_REMOVED lines=13> */
.L_x_13519:
[----:B------:R-:W-:Y:S05]  /*4cc0*/  BSYNC B1 ;  /* 0x0000000000017941 */ /* 0x000fea0003800000 */
.L_x_13518:
[----:B------:R-:W-:Y:S01]  /*4cd0*/  LOP3.LUT P4, RZ, R4, 0x8, RZ, 0xc0, !PT ;  /* 0x0000000804ff7812 */ /* 0x000fe2000788c0ff */
[----:B------:R-:W-:-:S12]  /*4ce0*/  BSSY B1, `(.L_x_13528) ;  /* 0x0000053000017945 */ /* 0x000fd80003800000 */
[----:B------:R-:W-:Y:S05]  /*4cf0*/  @!P4 BRA `(.L_x_13529) ;  /* 0x000000040044c947 */ /* 0x000fea0003800000 */
[----:B0-234-:R-:W0:Y:S01]  /*4d00*/  LDC.U8 R162, c[0x0][0x2a0] ;  /* 0x0000a800ffa27b82 */ /* 0x01de220000000000 */
        /* <DEDUP_REMOVED lines=16> */
.L_x_13531:
[----:B------:R-:W-:Y:S05]  /*4e10*/  BSYNC B2 ;  /* 0x0000000000027941 */ /* 0x000fea0003800000 */
.L_x_13530:
        /* <DEDUP_REMOVED lines=19> */
.L_x_13533:
[----:B------:R-:W-:Y:S05]  /*4f50*/  BSYNC B2 ;  /* 0x0000000000027941 */ /* 0x000fea0003800000 */
.L_x_13532:
        /* <DEDUP_REMOVED lines=14> */
.L_x_13535:
[----:B------:R-:W-:Y:S05]  /*5040*/  BSYNC B2 ;  /* 0x0000000000027941 */ /* 0x000fea0003800000 */
.L_x_13534:
        /* <DEDUP_REMOVED lines=14> */
.L_x_13537:
[----:B------:R-:W-:Y:S05]  /*5130*/  BSYNC B2 ;  /* 0x0000000000027941 */ /* 0x000fea0003800000 */
.L_x_13536:
        /* <DEDUP_REMOVED lines=13> */
.L_x_13529:
[----:B------:R-:W-:Y:S05]  /*5210*/  BSYNC B1 ;  /* 0x0000000000017941 */ /* 0x000fea0003800000 */
.L_x_13528:
        /* <DEDUP_REMOVED lines=20> */
.L_x_13541:
[----:B------:R-:W-:Y:S05]  /*5360*/  BSYNC B2 ;  /* 0x0000000000027941 */ /* 0x000fea0003800000 */
.L_x_13540:
        /* <DEDUP_REMOVED lines=19> */
.L_x_13543:
[----:B------:R-:W-:Y:S05]  /*54a0*/  BSYNC B2 ;  /* 0x0000000000027941 */ /* 0x000fea0003800000 */
.L_x_13542:
        /* <DEDUP_REMOVED lines=14> */
.L_x_13545:
[----:B------:R-:W-:Y:S05]  /*5590*/  BSYNC B2 ;  /* 0x0000000000027941 */ /* 0x000fea0003800000 */
.L_x_13544:
        /* <DEDUP_REMOVED lines=14> */
.L_x_13547:
[----:B------:R-:W-:Y:S05]  /*5680*/  BSYNC B2 ;  /* 0x0000000000027941 */ /* 0x000fea0003800000 */
.L_x_13546:
        /* <DEDUP_REMOVED lines=13> */
.L_x_13539:
[----:B------:R-:W-:Y:S05]  /*5760*/  BSYNC B1 ;  /* 0x0000000000017941 */ /* 0x000fea0003800000 */
.L_x_13538:
        /* <DEDUP_REMOVED lines=20> */
.L_x_13551:
[----:B------:R-:W-:Y:S05]  /*58b0*/  BSYNC B2 ;  /* 0x0000000000027941 */ /* 0x000fea0003800000 */
.L_x_13550:
        /* <DEDUP_REMOVED lines=19> */
.L_x_13553:
[----:B------:R-:W-:Y:S05]  /*59f0*/  BSYNC B2 ;  /* 0x0000000000027941 */ /* 0x000fea0003800000 */
.L_x_13552:
        /* <DEDUP_REMOVED lines=14> */
.L_x_13555:
[----:B------:R-:W-:Y:S05]  /*5ae0*/  BSYNC B2 ;  /* 0x0000000000027941 */ /* 0x000fea0003800000 */
.L_x_13554:
        /* <DEDUP_REMOVED lines=14> */
.L_x_13557:
[----:B------:R-:W-:Y:S05]  /*5bd0*/  BSYNC B2 ;  /* 0x0000000000027941 */ /* 0x000fea0003800000 */
.L_x_13556:
        /* <DEDUP_REMOVED lines=13> */
.L_x_13549:
[----:B------:R-:W-:Y:S05]  /*5cb0*/  BSYNC B1 ;  /* 0x0000000000017941 */ /* 0x000fea0003800000 */
.L_x_13548:
[----:B------:R-:W-:Y:S04]  /*5cc0*/  BSSY B1, `(.L_x_13558) ;  /* 0x0000053000017945 */ /* 0x000fe80003800000 */
        /* <DEDUP_REMOVED lines=18> */
.L_x_13561:
[----:B------:R-:W-:Y:S05]  /*5df0*/  BSYNC B2 ;  /* 0x0000000000027941 */ /* 0x000fea0003800000 */
.L_x_13560:
        /* <DEDUP_REMOVED lines=19> */
.L_x_13563:
[----:B------:R-:W-:Y:S05]  /*5f30*/  BSYNC B2 ;  /* 0x0000000000027941 */ /* 0x000fea0003800000 */
.L_x_13562:
        /* <DEDUP_REMOVED lines=14> */
.L_x_13565:
[----:B------:R-:W-:Y:S05]  /*6020*/  BSYNC B2 ;  /* 0x0000000000027941 */ /* 0x000fea0003800000 */
.L_x_13564:
        /* <DEDUP_REMOVED lines=14> */
.L_x_13567:
[----:B------:R-:W-:Y:S05]  /*6110*/  BSYNC B2 ;  /* 0x0000000000027941 */ /* 0x000fea0003800000 */
.L_x_13566:
        /* <DEDUP_REMOVED lines=13> */
.L_x_13559:
[----:B------:R-:W-:Y:S05]  /*61f0*/  BSYNC B1 ;  /* 0x0000000000017941 */ /* 0x000fea0003800000 */
.L_x_13558:
        /* <DEDUP_REMOVED lines=19> */
.L_x_13571:
[----:B------:R-:W-:Y:S05]  /*6330*/  BSYNC B2 ;  /* 0x0000000000027941 */ /* 0x000fea0003800000 */
.L_x_13570:
        /* <DEDUP_REMOVED lines=19> */
.L_x_13573:
[----:B------:R-:W-:Y:S05]  /*6470*/  BSYNC B2 ;  /* 0x0000000000027941 */ /* 0x000fea0003800000 */
.L_x_13572:
        /* <DEDUP_REMOVED lines=14> */
.L_x_13575:
[----:B------:R-:W-:Y:S05]  /*6560*/  BSYNC B2 ;  /* 0x0000000000027941 */ /* 0x000fea0003800000 */
.L_x_13574:
        /* <DEDUP_REMOVED lines=14> */
.L_x_13577:
[----:B------:R-:W-:Y:S05]  /*6650*/  BSYNC B2 ;  /* 0x0000000000027941 */ /* 0x000fea0003800000 */
.L_x_13576:
        /* <DEDUP_REMOVED lines=13> */
.L_x_13569:
[----:B------:R-:W-:Y:S05]  /*6730*/  BSYNC B1 ;  /* 0x0000000000017941 */ /* 0x000fea0003800000 */
.L_x_13568:
        /* <DEDUP_REMOVED lines=20> */
.L_x_13581:
[----:B------:R-:W-:Y:S05]  /*6880*/  BSYNC B2 ;  /* 0x0000000000027941 */ /* 0x000fea0003800000 */
.L_x_13580:
[----:B------:R-:W0:Y:S01]  /*6890*/  LDC.64 R164, c[0x0][0x308] ;  /* 0x0000c200ffa47b82 */ /* 0x000e220000000a00 */
[----:B------:R-:W-:Y:S01]  /*68a0*/  @!P2 ISETP.NE.U32.AND P6, PT, R162, RZ, PT ;  /* 0x000000ffa200a20c */ /* 0x000fe20003fc5070 */
[----:B------:R-:W-:Y:S01]  /*68b0*/  BSSY B2, `(.L_x_13582) ;  /* 0x0000011000027945 */ /* 0x000fe20003800000 */
[----:B------:R-:W-:Y:S02]  /*68c0*/  ISETP.GT.AND P4, PT, R2, RZ, PT ;  /* 0x000000ff0200720c */ /* 0x000fe40003f84270 */
[----:B------:R-:W-:-:S03]  /*68d0*/  @!P2 ISETP.NE.AND.EX P6, PT, R163, RZ, PT, P6 ;  /* 0x000000ffa300a20c */ /* 0x000fc60003fc5360 */
[----:B------:R-:W2:Y:S01]  /*68e0*/  LDC R182, c[0x0][0x29c] ;  /* 0x0000a700ffb67b82 */ /* 0x000ea20000000800 */
[----:B------:R-:W-:Y:S02]  /*68f0*/  @!P2 FSEL R2, R149, RZ, P6 ;  /* 0x000000ff9502a208 */ /* 0x000fe40003000000 */
[----:B0-----:R-:W-:-:S04]  /*6900*/  ISETP.NE.U32.AND P5, PT, R164, RZ, PT ;  /* 0x000000ffa400720c */ /* 0x001fc80003fa5070 */
[----:B------:R-:W-:-:S04]  /*6910*/  ISETP.NE.AND.EX P5, PT, R165, RZ, PT, P5 ;  /* 0x000000ffa500720c */ /* 0x000fc80003fa5350 */
[C---:B------:R-:W-:Y:S01]  /*6920*/  SEL R152, R160.reuse, R152, P5 ;  /* 0x00000098a0987207 */ /* 0x040fe20002800000 */
[----:B--2---:R-:W-:-:S05]  /*6930*/  FMUL.FTZ R160, R160, R182 ;  /* 0x000000b6a0a07220 */ /* 0x004fca0000410000 */
        /* <DEDUP_REMOVED lines=8> */
.L_x_13583:
[----:B------:R-:W-:Y:S05]  /*69c0*/  BSYNC B2 ;  /* 0x0000000000027941 */ /* 0x000fea0003800000 */
.L_x_13582:
        /* <DEDUP_REMOVED lines=14> */
.L_x_13585:
[----:B------:R-:W-:Y:S05]  /*6ab0*/  BSYNC B2 ;  /* 0x0000000000027941 */ /* 0x000fea0003800000 */
.L_x_13584:
        /* <DEDUP_REMOVED lines=14> */
.L_x_13587:
[----:B------:R-:W-:Y:S05]  /*6ba0*/  BSYNC B2 ;  /* 0x0000000000027941 */ /* 0x000fea0003800000 */
.L_x_13586:
[----:B------:R-:W-:Y:S02]  /*6bb0*/  ISETP.NE.U32.AND P2, PT, R164, RZ, PT ;  /* 0x000000ffa400720c */ /* 0x000fe40003f45070 */
[C---:B------:R-:W-:Y:S01]  /*6bc0*/  SEL R155, R160.reuse, R155, P5 ;  /* 0x0000009ba09b7207 */ /* 0x040fe20002800000 */
[----:B------:R-:W-:Y:S01]  /*6bd0*/  FMUL.FTZ R160, R160, R182 ;  /* 0x000000b6a0a07220 */ /* 0x000fe20000410000 */
[----:B------:R-:W-:-:S04]  /*6be0*/  ISETP.NE.AND.EX P2, PT, R165, RZ, PT, P2 ;  /* 0x000000ffa500720c */ /* 0x000fc80003f45320 */
[----:B------:R-:W-:-:S09]  /*6bf0*/  SEL R159, R160, R159, P4 ;  /* 0x0000009fa09f7207 */ /* 0x000fd20002000000 */
[----:B------:R-:W0:Y:S02]  /*6c00*/  @P2 LDC.64 R2, c[0x0][0x308] ;  /* 0x0000c200ff022b82 */ /* 0x000e240000000a00 */
[----:B0-----:R-:W-:-:S05]  /*6c10*/  @P2 IMAD.WIDE.U32 R2, R8, 0x10, R2 ;  /* 0x0000001008022825 */ /* 0x001fca00078e0002 */
[----:B------:R0:W-:Y:S02]  /*6c20*/  @P2 STG.E.128 desc[UR4][R2.64], R152 ;  /* 0x0000009802002986 */ /* 0x0001e4000c101d04 */
[----:B0-----:R-:W0:Y:S02]  /*6c30*/  @P3 LDC.64 R2, c[0x0][0x2f8] ;  /* 0x0000be00ff023b82 */ /* 0x001e240000000a00 */
[----:B0-----:R-:W-:-:S05]  /*6c40*/  @P3 IMAD.WIDE.U32 R2, R166, 0x10, R2 ;  /* 0x00000010a6023825 */ /* 0x001fca00078e0002 */
[----:B------:R0:W-:Y:S02]  /*6c50*/  @P3 STG.E.128 desc[UR4][R2.64], R156 ;  /* 0x0000009c02003986 */ /* 0x0001e4000c101d04 */
.L_x_13579:
[----:B------:R-:W-:Y:S05]  /*6c60*/  BSYNC B1 ;  /* 0x0000000000017941 */ /* 0x000fea0003800000 */
.L_x_13578:
[----:B0-----:R-:W0:Y:S02]  /*6c70*/  LDC.64 R2, c[0x0][0x210] ;  /* 0x00008400ff027b82 */ /* 0x001e240000000a00 */
[----:B0-----:R-:W-:-:S04]  /*6c80*/  LEA R5, R2, R5, 0x2 ;  /* 0x0000000502057211 */ /* 0x001fc800078e10ff */
[----:B------:R-:W-:-:S13]  /*6c90*/  ISETP.GE.AND P2, PT, R5, R3, PT ;  /* 0x000000030500720c */ /* 0x000fda0003f46270 */
[----:B------:R-:W-:Y:S05]  /*6ca0*/  @!P2 BRA `(.L_x_13588) ;  /* 0xffffffa00098a947 */ /* 0x000fea000383ffff */
.L_x_13438:
[----:B------:R-:W-:Y:S05]  /*6cb0*/  BSYNC B0 ;  /* 0x0000000000007941 */ /* 0x000fea0003800000 */
.L_x_13437:
        /* <DEDUP_REMOVED lines=28> */
[----:B0-----:R-:W-:Y:S01]  /*6e80*/  IMAD R46, R44, R7, RZ ;  /* 0x000000072c2e7224 */ /* 0x001fe200078e02ff */
[----:B------:R-:W-:-:S02]  /*6e90*/  IADD3 R44, R7, 0x7f, -R160 ;  /* 0x0000007f072c7810 */ /* 0x000fc40007ffe8a0 */
[----:B------:R-:W0:Y:S02]  /*6ea0*/  LDS R15, [R0+0x1800] ;  /* 0x00180000000f7984 */ /* 0x000e240000000800 */
[----:B------:R-:W-:Y:S02]  /*6eb0*/  IADD3 R46, P0, R46, R160, RZ ;  /* 0x000000a02e2e7210 */ /* 0x000fe40007f1e0ff */
[----:B------:R-:W0:Y:S01]  /*6ec0*/  LDS R8, [R0+0x600] ;  /* 0x0006000000087984 */ /* 0x000e220000000800 */
[C---:B------:R-:W-:Y:S02]  /*6ed0*/  ISETP.GE.U32.AND P5, PT, R44.reuse, 0x180, PT ;  /* 0x000001802c00780c */ /* 0x040fe40003fa6070 */
[----:B------:R-:W-:Y:S01]  /*6ee0*/  IMAD.X R7, RZ, RZ, RZ, P0 ;  /* 0x000000ffff077224 */ /* 0x000fe200000e06ff */
[----:B------:R-:W0:Y:S01]  /*6ef0*/  LDS R17, [R0+0x1a00] ;  /* 0x001a000000117984 */ /* 0x000e220000000800 */
[C---:B------:R-:W-:Y:S02]  /*6f00*/  LOP3.LUT P0, RZ, R44.reuse, 0xffffff80, RZ, 0xc0, !PT ;  /* 0xffffff802cff7812 */ /* 0x040fe4000780c0ff */
[----:B------:R-:W-:Y:S01]  /*6f10*/  ISETP.GE.U32.AND P4, PT, R44, 0x280, PT ;  /* 0x000002802c00780c */ /* 0x000fe20003f86070 */
        /* <DEDUP_REMOVED lines=112> */
[----:B------:R-:W-:Y:S01]  /*7620*/  LDS R32, [R0+0x3000] ;  /* 0x0030000000207984 */ /* 0x000fe20000000800 */
        /* <DEDUP_REMOVED lines=9> */
[----:B------:R-:W2:Y:S01]  /*76c0*/  LDS R6, [R0+0x600] ;  /* 0x0006000000067984 */ /* 0x000ea20000000800 */
[----:B------:R-:W-:-:S03]  /*76d0*/  FADD.FTZ R59, R42, R59 ;  /* 0x0000003b2a3b7221 */ /* 0x000fc60000010000 */
[----:B------:R-:W-:Y:S01]  /*76e0*/  LDS R18, [R0+0x1e00] ;  /* 0x001e000000127984 */ /* 0x000fe20000000800 */
[----:B------:R-:W-:Y:S01]  /*76f0*/  FADD.FTZ R16, R5, R16 ;  /* 0x0000001005107221 */ /* 0x000fe20000010000 */
[----:B-1----:R-:W-:Y:S01]  /*7700*/  @P0 IMAD.MOV.U32 R2, RZ, RZ, R46 ;  /* 0x000000ffff020224 */ /* 0x002fe200078e002e */
[----:B------:R-:W-:Y:S02]  /*7710*/  @P0 IADD3 R46, P3, R46, 0x200, RZ ;  /* 0x000002002e2e0810 */ /* 0x000fe40007f7e0ff */
[----:B0-----:R-:W-:Y:S01]  /*7720*/  FADD.FTZ R15, R16, R15 ;  /* 0x0000000f100f7221 */ /* 0x001fe20000010000 */
[-C--:B------:R-:W-:Y:S01]  /*7730*/  @P0 MOV R3, R49.reuse ;  /* 0x0000003100030202 */ /* 0x080fe20000000f00 */
[----:B------:R-:W-:Y:S01]  /*7740*/  LDS R20, [R0+0x3200] ;  /* 0x0032000000147984 */ /* 0x000fe20000000800 */
[----:B------:R-:W-:Y:S02]  /*7750*/  @P0 IADD3.X R49, RZ, R49, RZ, P3, !PT ;  /* 0x00000031ff310210 */ /* 0x000fe40001ffe4ff */
        /* <DEDUP_REMOVED lines=16> */
[----:B------:R-:W-:Y:S01]  /*7860*/  @P1 STG.E desc[UR4][R4.64], R7 ;  /* 0x0000000704001986 */ /* 0x000fe2000c101904 */
[----:B--2---:R-:W-:-:S03]  /*7870*/  FADD.FTZ R6, RZ, R6 ;  /* 0x00000006ff067221 */ /* 0x004fc60000010000 */
[----:B------:R-:W2:Y:S01]  /*7880*/  LDS R7, [R0+0x800] ;  /* 0x0008000000077984 */ /* 0x000ea20000000800 */
[----:B------:R-:W-:Y:S01]  /*7890*/  FADD.FTZ R6, R6, R25 ;  /* 0x0000001906067221 */ /* 0x000fe20000010000 */
[----:B---3--:R-:W-:Y:S02]  /*78a0*/  @P5 MOV R2, R48 ;  /* 0x0000003000025202 */ /* 0x008fe40000000f00 */
[----:B------:R-:W3:Y:S01]  /*78b0*/  LDS R17, [R0+0x2000] ;  /* 0x0020000000117984 */ /* 0x000ee20000000800 */
        /* <DEDUP_REMOVED lines=8> */
[----:B-1----:R-:W-:-:S03]  /*7940*/  FADD.FTZ R37, R6, R37 ;  /* 0x0000002506257221 */ /* 0x002fc60000010000 */
[----:B------:R-:W1:Y:S01]  /*7950*/  LDS R27, [R0+0x4800] ;  /* 0x00480000001b7984 */ /* 0x000e620000000800 */
[----:B0-----:R-:W-:Y:S01]  /*7960*/  @P5 IMAD.MOV.U32 R2, RZ, RZ, R46 ;  /* 0x000000ffff025224 */ /* 0x001fe200078e002e */
[-C--:B------:R-:W-:Y:S02]  /*7970*/  @P5 MOV R3, R49.reuse ;  /* 0x0000003100035202 */ /* 0x080fe40000000f00 */
[----:B------:R-:W0:Y:S01]  /*7980*/  LDS R6, [R0+0xe00] ;  /* 0x000e000000067984 */ /* 0x000e220000000800 */
[----:B------:R-:W-:Y:S01]  /*7990*/  @P5 IADD3 R46, P6, R46, 0x200, RZ ;  /* 0x000002002e2e5810 */ /* 0x000fe20007fde0ff */
[----:B------:R-:W-:Y:S02]  /*79a0*/  FADD.FTZ R16, RZ, R16 ;  /* 0x00000010ff107221 */ /* 0x000fe40000010000 */
[----:B------:R3:W-:Y:S01]  /*79b0*/  @P5 STG.E desc[UR4][R2.64], R39 ;  /* 0x0000002702005986 */ /* 0x0007e2000c101904 */
[----:B------:R-:W-:Y:S02]  /*79c0*/  @P5 IADD3.X R49, RZ, R49, RZ, P6, !PT ;  /* 0x00000031ff315210 */ /* 0x000fe400037fe4ff */
[----:B------:R-:W-:Y:S01]  /*79d0*/  @P0 MOV R4, R46 ;  /* 0x0000002e00040202 */ /* 0x000fe20000000f00 */
[----:B------:R-:W0:Y:S01]  /*79e0*/  LDS R19, [R0+0x2200] ;  /* 0x0022000000137984 */ /* 0x000e220000000800 */
[----:B------:R-:W-:-:S02]  /*79f0*/  @P0 MOV R5, R49 ;  /* 0x0000003100050202 */ /* 0x000fc40000000f00 */
[----:B------:R-:W-:Y:S01]  /*7a00*/  ISETP.GE.U32.AND P5, PT, R44, 0x480, PT ;  /* 0x000004802c00780c */ /* 0x000fe20003fa6070 */
[----:B------:R-:W0:Y:S01]  /*7a10*/  LDS R23, [R0+0x3600] ;  /* 0x0036000000177984 */ /* 0x000e220000000800 */
[----:B--2---:R-:W-:Y:S01]  /*7a20*/  FADD.FTZ R7, RZ, R7 ;  /* 0x00000007ff077221 */ /* 0x004fe20000010000 */
[----:B---3--:R-:W-:-:S03]  /*7a30*/  @P0 IMAD.MOV.U32 R2, RZ, RZ, R48 ;  /* 0x000000ffff020224 */ /* 0x008fc600078e0030 */
[----:B------:R-:W-:Y:S01]  /*7a40*/  FADD.FTZ R7, R7, R24 ;  /* 0x0000001807077221 */ /* 0x000fe20000010000 */
[----:B------:R-:W-:Y:S01]  /*7a50*/  @P0 IADD3 R48, P6, R48, 0x200, RZ ;  /* 0x0000020030300810 */ /* 0x000fe20007fde0ff */
[----:B------:R-:W-:Y:S01]  /*7a60*/  LDS R10, [R0+0x2400] ;  /* 0x00240000000a7984 */ /* 0x000fe20000000800 */
[----:B------:R-:W-:Y:S01]  /*7a70*/  @P0 MOV R3, R53 ;  /* 0x0000003500030202 */ /* 0x000fe20000000f00 */
[----:B------:R-:W-:Y:S01]  /*7a80*/  FADD.FTZ R7, R7, R32 ;  /* 0x0000002007077221 */ /* 0x000fe20000010000 */
[----:B------:R-:W-:Y:S01]  /*7a90*/  FADD.FTZ R16, R16, R17 ;  /* 0x0000001110107221 */ /* 0x000fe20000010000 */
[----:B------:R-:W-:Y:S01]  /*7aa0*/  @P0 IMAD.X R53, RZ, RZ, R53, P6 ;  /* 0x000000ffff350224 */ /* 0x000fe200030e0635 */
[----:B------:R-:W-:Y:S01]  /*7ab0*/  @P0 IADD3 R46, P6, R46, 0x200, RZ ;  /* 0x000002002e2e0810 */ /* 0x000fe20007fde0ff */
[----:B------:R-:W-:Y:S01]  /*7ac0*/  FADD.FTZ R25, R7, R40 ;  /* 0x0000002807197221 */ /* 0x000fe20000010000 */
[----:B------:R2:W-:Y:S01]  /*7ad0*/  @P0 STG.E desc[UR4][R2.64], R37 ;  /* 0x0000002502000986 */ /* 0x0005e2000c101904 */
[----:B----4-:R-:W-:Y:S01]  /*7ae0*/  FADD.FTZ R16, R16, R21 ;  /* 0x0000001510107221 */ /* 0x010fe20000010000 */
[----:B------:R-:W-:Y:S01]  /*7af0*/  @P0 IADD3.X R49, RZ, R49, RZ, P6, !PT ;  /* 0x00000031ff310210 */ /* 0x000fe200037fe4ff */
[----:B------:R-:W-:Y:S01]  /*7b00*/  FADD.FTZ R15, RZ, R15 ;  /* 0x0000000fff0f7221 */ /* 0x000fe20000010000 */
[----:B------:R-:W3:Y:S01]  /*7b10*/  LDS R7, [R0+0x1000] ;  /* 0x0010000000077984 */ /* 0x000ee20000000800 */
[----:B------:R-:W-:-:S02]  /*7b20*/  ISETP.GE.U32.AND P6, PT, R44, 0x500, PT ;  /* 0x000005002c00780c */ /* 0x000fc40003fc6070 */
[----:B------:R-:W-:Y:S01]  /*7b30*/  FADD.FTZ R15, R15, R18 ;  /* 0x000000120f0f7221 */ /* 0x000fe20000010000 */
[----:B------:R-:W4:Y:S01]  /*7b40*/  LDS R29, [R0+0x4a00] ;  /* 0x004a0000001d7984 */ /* 0x000f220000000800 */
[----:B-1----:R-:W-:Y:S01]  /*7b50*/  FADD.FTZ R27, R16, R27 ;  /* 0x0000001b101b7221 */ /* 0x002fe20000010000 */
[----:B--2---:R-:W-:Y:S02]  /*7b60*/  @P4 MOV R2, R48 ;  /* 0x0000003000024202 */ /* 0x004fe40000000f00 */
[----:B------:R1:W-:Y:S01]  /*7b70*/  @P0 STG.E desc[UR4][R4.64], R41 ;  /* 0x0000002904000986 */ /* 0x0003e2000c101904 */
[----:B------:R-:W-:Y:S01]  /*7b80*/  @P4 MOV R3, R53 ;  /* 0x0000003500034202 */ /* 0x000fe20000000f00 */
[----:B------:R-:W-:Y:S01]  /*7b90*/  FADD.FTZ R15, R15, R20 ;  /* 0x000000140f0f7221 */ /* 0x000fe20000010000 */
[----:B------:R-:W-:Y:S01]  /*7ba0*/  @P4 IADD3 R48, P0, R48, 0x200, RZ ;  /* 0x0000020030304810 */ /* 0x000fe20007f1e0ff */
[----:B------:R-:W2:Y:S01]  /*7bb0*/  LDS R12, [R0+0x3800] ;  /* 0x00380000000c7984 */ /* 0x000ea20000000800 */
[----:B0-----:R-:W-:-:S02]  /*7bc0*/  FADD.FTZ R6, RZ, R6 ;  /* 0x00000006ff067221 */ /* 0x001fc40000010000 */
[----:B------:R-:W-:Y:S01]  /*7bd0*/  @P4 IADD3.X R53, RZ, R53, RZ, P0, !PT ;  /* 0x00000035ff354210 */ /* 0x000fe200007fe4ff */
[----:B------:R-:W0:Y:S01]  /*7be0*/  LDS R8, [R0+0x1200] ;  /* 0x0012000000087984 */ /* 0x000e220000000800 */
[----:B------:R-:W-:-:S03]  /*7bf0*/  FADD.FTZ R6, R6, R19 ;  /* 0x0000001306067221 */ /* 0x000fc60000010000 */
[----:B------:R3:W-:Y:S01]  /*7c00*/  @P4 STG.E desc[UR4][R2.64], R25 ;  /* 0x0000001902004986 */ /* 0x0007e2000c101904 */
[----:B-1----:R-:W-:Y:S01]  /*7c10*/  FADD.FTZ R5, R15, R22 ;  /* 0x000000160f057221 */ /* 0x002fe20000010000 */
[----:B------:R-:W-:Y:S02]  /*7c20*/  FADD.FTZ R6, R6, R23 ;  /* 0x0000001706067221 */ /* 0x000fe40000010000 */
[----:B------:R-:W-:Y:S04]  /*7c30*/  LDS R14, [R0+0x4c00] ;  /* 0x004c0000000e7984 */ /* 0x000fe80000000800 */
[----:B------:R-:W1:Y:S01]  /*7c40*/  LDS R15, [R0+0x2600] ;  /* 0x00260000000f7984 */ /* 0x000e620000000800 */
[----:B---3--:R-:W-:Y:S01]  /*7c50*/  @P4 IMAD.MOV.U32 R2, RZ, RZ, R46 ;  /* 0x000000ffff024224 */ /* 0x008fe200078e002e */
[----:B------:R-:W-:-:S02]  /*7c60*/  @P4 MOV R3, R49 ;  /* 0x0000003100034202 */ /* 0x000fc40000000f00 */
[----:B------:R-:W-:Y:S01]  /*7c70*/  LDS R17, [R0+0x4e00] ;  /* 0x004e000000117984 */ /* 0x000fe20000000800 */
[----:B------:R-:W-:-:S03]  /*7c80*/  @P4 IADD3 R46, P0, R46, 0x200, RZ ;  /* 0x000002002e2e4810 */ /* 0x000fc60007f1e0ff */
[----:B------:R3:W-:Y:S01]  /*7c90*/  @P4 STG.E desc[UR4][R2.64], R9 ;  /* 0x0000000902004986 */ /* 0x0007e2000c101904 */
[----:B------:R-:W-:Y:S01]  /*7ca0*/  @P4 IADD3.X R49, RZ, R49, RZ, P0, !PT ;  /* 0x00000031ff314210 */ /* 0x000fe200007fe4ff */
[----:B------:R-:W-:Y:S02]  /*7cb0*/  FADD.FTZ R7, RZ, R7 ;  /* 0x00000007ff077221 */ /* 0x000fe40000010000 */
[----:B------:R-:W1:Y:S02]  /*7cc0*/  LDS R9, [R0+0x3a00] ;  /* 0x003a000000097984 */ /* 0x000e640000000800 */
[----:B------:R-:W-:Y:S01]  /*7cd0*/  FADD.FTZ R7, R7, R10 ;  /* 0x0000000a07077221 */ /* 0x000fe20000010000 */
[----:B----4-:R-:W-:Y:S01]  /*7ce0*/  FADD.FTZ R29, R6, R29 ;  /* 0x0000001d061d7221 */ /* 0x010fe20000010000 */
[----:B---3--:R-:W-:Y:S01]  /*7cf0*/  @P3 MOV R2, R48 ;  /* 0x0000003000023202 */ /* 0x008fe20000000f00 */
[----:B------:R-:W-:Y:S01]  /*7d00*/  @P3 IMAD.MOV.U32 R3, RZ, RZ, R53 ;  /* 0x000000ffff033224 */ /* 0x000fe200078e0035 */
[----:B------:R-:W-:Y:S01]  /*7d10*/  @P3 IADD3 R48, P0, R48, 0x200, RZ ;  /* 0x0000020030303810 */ /* 0x000fe20007f1e0ff */
[----:B--2---:R-:W-:-:S03]  /*7d20*/  FADD.FTZ R7, R7, R12 ;  /* 0x0000000c07077221 */ /* 0x004fc60000010000 */
[----:B------:R2:W-:Y:S01]  /*7d30*/  @P3 STG.E desc[UR4][R2.64], R5 ;  /* 0x0000000502003986 */ /* 0x0005e2000c101904 */
[----:B------:R-:W-:Y:S02]  /*7d40*/  @P3 IMAD.X R53, RZ, RZ, R53, P0 ;  /* 0x000000ffff353224 */ /* 0x000fe400000e0635 */
[----:B0-----:R-:W-:Y:S01]  /*7d50*/  FADD.FTZ R8, RZ, R8 ;  /* 0x00000008ff087221 */ /* 0x001fe20000010000 */
[----:B--2---:R-:W-:-:S03]  /*7d60*/  @P3 MOV R2, R46 ;  /* 0x0000002e00023202 */ /* 0x004fc60000000f00 */
[----:B-1----:R-:W-:Y:S01]  /*7d70*/  FADD.FTZ R8, R8, R15 ;  /* 0x0000000f08087221 */ /* 0x002fe20000010000 */
[----:B------:R-:W-:Y:S02]  /*7d80*/  @P3 MOV R3, R49 ;  /* 0x0000003100033202 */ /* 0x000fe40000000f00 */
[----:B------:R-:W-:-:S03]  /*7d90*/  @P3 IADD3 R46, P4, R46, 0x200, RZ ;  /* 0x000002002e2e3810 */ /* 0x000fc60007f9e0ff */
[----:B------:R0:W-:Y:S01]  /*7da0*/  @P3 STG.E desc[UR4][R2.64], R43 ;  /* 0x0000002b02003986 */ /* 0x0001e2000c101904 */
[----:B------:R-:W-:Y:S01]  /*7db0*/  @P3 IADD3.X R49, RZ, R49, RZ, P4, !PT ;  /* 0x00000031ff313210 */ /* 0x000fe200027fe4ff */
[----:B------:R-:W-:-:S04]  /*7dc0*/  FADD.FTZ R8, R8, R9 ;  /* 0x0000000908087221 */ /* 0x000fc80000010000 */
        /* <DEDUP_REMOVED lines=40> */
.L_x_13487:
[----:B------:R-:W-:Y:S01]  /*8050*/  HFMA2.MMA R162, -RZ, RZ, 0, 5.9604644775390625e-08 ;  /* 0x00000001ffa27435 */ /* 0x000fe200000001ff */
[----:B------:R-:W-:Y:S01]  /*8060*/  BSSY B1, `(.L_x_13589) ;  /* 0x0000007000017945 */ /* 0x000fe20003800000 */
[----:B------:R-:W-:Y:S01]  /*8070*/  IMAD.MOV.U32 R163, RZ, RZ, R184 ;  /* 0x000000ffffa37224 */ /* 0x000fe200078e00b8 */
[----:B0-----:R-:W-:Y:S02]  /*8080*/  MOV R161, 0x1f ;  /* 0x0000001f00a17802 */ /* 0x001fe40000000f00 */
[----:B------:R-:W-:-:S07]  /*8090*/  MOV R160, 0xffffffff ;  /* 0xffffffff00a07802 */ /* 0x000fce0000000f00 */
[----:B-----5:R-:W-:Y:S05]  /*80a0*/  WARPSYNC.COLLECTIVE R160, `(.L_x_13590) ;  /* 0x00000000a0087348 */ /* 0x020fea0003c00000 */
[----:B------:R0:W1:Y:S02]  /*80b0*/  SHFL.BFLY P3, R164, R163, R162, R161 ;  /* 0x0c0000a2a3a47389 */ /* 0x00006400000600a1 */
[----:B01---5:R-:W-:Y:S01]  /*80c0*/  ENDCOLLECTIVE ;  /* 0x000000000000791b */ /* 0x023fe20003800000 */
.L_x_13590:
[----:B------:R-:W-:Y:S05]  /*80d0*/  BSYNC B1 ;  /* 0x0000000000017941 */ /* 0x000fea0003800000 */
.L_x_13589:
        /* <DEDUP_REMOVED lines=8> */
.L_x_13591:
[----:B------:R-:W-:Y:S01]  /*8160*/  HFMA2.MMA R162, -RZ, RZ, 0, 1.1920928955078125e-07 ;  /* 0x00000002ffa27435 */ /* 0x000fe200000001ff */
[----:B------:R-:W-:Y:S02]  /*8170*/  IMAD.MOV.U32 R163, RZ, RZ, R184 ;  /* 0x000000ffffa37224 */ /* 0x000fe400078e00b8 */
[----:B------:R-:W-:-:S08]  /*8180*/  FADD.FTZ R183, R164, R183 ;  /* 0x000000b7a4b77221 */ /* 0x000fd00000010000 */
[----:B------:R-:W-:Y:S05]  /*8190*/  WARPSYNC.COLLECTIVE R160, `(.L_x_13592) ;  /* 0x00000000a0087348 */ /* 0x000fea0003c00000 */
[----:B------:R0:W1:Y:S02]  /*81a0*/  SHFL.BFLY P3, R164, R163, R162, R161 ;  /* 0x0c0000a2a3a47389 */ /* 0x00006400000600a1 */
[----:B01----:R-:W-:Y:S01]  /*81b0*/  ENDCOLLECTIVE ;  /* 0x000000000000791b */ /* 0x003fe20003800000 */
.L_x_13592:
[----:B------:R-:W-:Y:S01]  /*81c0*/  MOV R163, R183 ;  /* 0x000000b700a37202 */ /* 0x000fe20000000f00 */
[----:B------:R-:W-:-:S07]  /*81d0*/  FADD.FTZ R184, R184, R164 ;  /* 0x000000a4b8b87221 */ /* 0x000fce0000010000 */
[----:B------:R-:W-:Y:S05]  /*81e0*/  WARPSYNC.COLLECTIVE R160, `(.L_x_13593) ;  /* 0x00000000a0087348 */ /* 0x000fea0003c00000 */
[----:B------:R0:W1:Y:S02]  /*81f0*/  SHFL.BFLY P3, R164, R163, R162, R161 ;  /* 0x0c0000a2a3a47389 */ /* 0x00006400000600a1 */
[----:B01----:R-:W-:Y:S01]  /*8200*/  ENDCOLLECTIVE ;  /* 0x000000000000791b */ /* 0x003fe20003800000 */
.L_x_13593:
[----:B------:R-:W-:Y:S01]  /*8210*/  MOV R163, R184 ;  /* 0x000000b800a37202 */ /* 0x000fe20000000f00 */
[----:B------:R-:W-:Y:S02]  /*8220*/  IMAD.MOV.U32 R162, RZ, RZ, 0x4 ;  /* 0x00000004ffa27424 */ /* 0x000fe400078e00ff */
[----:B------:R-:W-:-:S07]  /*8230*/  FADD.FTZ R183, R183, R164 ;  /* 0x000000a4b7b77221 */ /* 0x000fce0000010000 */
[----:B------:R-:W-:Y:S05]  /*8240*/  WARPSYNC.COLLECTIVE R160, `(.L_x_13594) ;  /* 0x00000000a0087348 */ /* 0x000fea0003c00000 */
[----:B------:R0:W1:Y:S02]  /*8250*/  SHFL.BFLY P3, R164, R163, R162, R161 ;  /* 0x0c0000a2a3a47389 */ /* 0x00006400000600a1 */
[----:B01----:R-:W-:Y:S01]  /*8260*/  ENDCOLLECTIVE ;  /* 0x000000000000791b */ /* 0x003fe20003800000 */
.L_x_13594:
[----:B------:R-:W-:Y:S01]  /*8270*/  MOV R163, R183 ;  /* 0x000000b700a37202 */ /* 0x000fe20000000f00 */
[----:B------:R-:W-:-:S07]  /*8280*/  FADD.FTZ R184, R184, R164 ;  /* 0x000000a4b8b87221 */ /* 0x000fce0000010000 */
[----:B------:R-:W-:Y:S05]  /*8290*/  WARPSYNC.COLLECTIVE R160, `(.L_x_13595) ;  /* 0x00000000a0087348 */ /* 0x000fea0003c00000 */
[----:B------:R0:W1:Y:S02]  /*82a0*/  SHFL.BFLY P3, R164, R163, R162, R161 ;  /* 0x0c0000a2a3a47389 */ /* 0x00006400000600a1 */
[----:B01----:R-:W-:Y:S01]  /*82b0*/  ENDCOLLECTIVE ;  /* 0x000000000000791b */ /* 0x003fe20003800000 */
.L_x_13595:
[----:B------:R-:W-:Y:S01]  /*82c0*/  HFMA2.MMA R162, -RZ, RZ, 0, 4.76837158203125e-07 ;  /* 0x00000008ffa27435 */ /* 0x000fe200000001ff */
[----:B------:R-:W-:Y:S01]  /*82d0*/  MOV R163, R184 ;  /* 0x000000b800a37202 */ /* 0x000fe20000000f00 */
[----:B------:R-:W-:-:S09]  /*82e0*/  FADD.FTZ R183, R183, R164 ;  /* 0x000000a4b7b77221 */ /* 0x000fd20000010000 */
[----:B------:R-:W-:Y:S05]  /*82f0*/  WARPSYNC.COLLECTIVE R160, `(.L_x_13596) ;  /* 0x00000000a0087348 */ /* 0x000fea0003c00000 */
[----:B------:R0:W1:Y:S02]  /*8300*/  SHFL.BFLY P3, R164, R163, R162, R161 ;  /* 0x0c0000a2a3a47389 */ /* 0x00006400000600a1 */
[----:B01----:R-:W-:Y:S01]  /*8310*/  ENDCOLLECTIVE ;  /* 0x000000000000791b */ /* 0x003fe20003800000 */
.L_x_13596:
[----:B------:R-:W-:Y:S01]  /*8320*/  MOV R163, R183 ;  /* 0x000000b700a37202 */ /* 0x000fe20000000f00 */
[----:B------:R-:W-:-:S07]  /*8330*/  FADD.FTZ R184, R184, R164 ;  /* 0x000000a4b8b87221 */ /* 0x000fce0000010000 */
[----:B------:R-:W-:Y:S05]  /*8340*/  WARPSYNC.COLLECTIVE R160, `(.L_x_13597) ;  /* 0x00000000a0087348 */ /* 0x000fea0003c00000 */
[----:B------:R0:W1:Y:S02]  /*8350*/  SHFL.BFLY P3, R164, R163, R162, R161 ;  /* 0x0c0000a2a3a47389 */ /* 0x00006400000600a1 */
[----:B01----:R-:W-:Y:S01]  /*8360*/  ENDCOLLECTIVE ;  /* 0x000000000000791b */ /* 0x003fe20003800000 */
.L_x_13597:
[----:B------:R-:W-:Y:S01]  /*8370*/  HFMA2.MMA R162, -RZ, RZ, 0, 9.5367431640625e-07 ;  /* 0x00000010ffa27435 */ /* 0x000fe200000001ff */
[----:B------:R-:W-:Y:S02]  /*8380*/  IMAD.MOV.U32 R163, RZ, RZ, R184 ;  /* 0x000000ffffa37224 */ /* 0x000fe400078e00b8 */
[----:B------:R-:W-:-:S08]  /*8390*/  FADD.FTZ R183, R183, R164 ;  /* 0x000000a4b7b77221 */ /* 0x000fd00000010000 */
[----:B------:R-:W-:Y:S05]  /*83a0*/  WARPSYNC.COLLECTIVE R160, `(.L_x_13598) ;  /* 0x00000000a0087348 */ /* 0x000fea0003c00000 */
[----:B------:R0:W1:Y:S02]  /*83b0*/  SHFL.BFLY P3, R164, R163, R162, R161 ;  /* 0x0c0000a2a3a47389 */ /* 0x00006400000600a1 */
[----:B01----:R-:W-:Y:S01]  /*83c0*/  ENDCOLLECTIVE ;  /* 0x000000000000791b */ /* 0x003fe20003800000 */
.L_x_13598:
[----:B------:R-:W-:Y:S02]  /*83d0*/  MOV R163, R183 ;  /* 0x000000b700a37202 */ /* 0x000fe40000000f00 */
[----:B------:R-:W-:-:S07]  /*83e0*/  MOV R165, R164 ;  /* 0x000000a400a57202 */ /* 0x000fce0000000f00 */
[----:B------:R-:W-:Y:S05]  /*83f0*/  WARPSYNC.COLLECTIVE R160, `(.L_x_13599) ;  /* 0x00000000a0087348 */ /* 0x000fea0003c00000 */
[----:B------:R0:W1:Y:S02]  /*8400*/  SHFL.BFLY P3, R164, R163, R162, R161 ;  /* 0x0c0000a2a3a47389 */ /* 0x00006400000600a1 */
[----:B01----:R-:W-:Y:S01]  /*8410*/  ENDCOLLECTIVE ;  /* 0x000000000000791b */ /* 0x003fe20003800000 */
.L_x_13599:
[----:B------:R-:W-:Y:S01]  /*8420*/  MOV R160, R164 ;  /* 0x000000a400a07202 */ /* 0x000fe20000000f00 */
[----:B------:R-:W-:Y:S06]  /*8430*/  BRA `(.L_x_13600) ;  /* 0xffffffb000847947 */ /* 0x000fec000383ffff */
.L_x_13601:
        /* <DEDUP_REMOVED lines=12> */
.L_x_17024:


//--------------------- .text._ZN10layer_norm13ln_bwd_kernelINS_13Kernel_traitsI6__halfffffjLj1280ELj1ELj4ELj1ELj16ENS_18Kernel_traits_baseILj1280ES2_ffffjLj128EEEEELb0ELb0ELb1ELb1EEEvNS_9BwdParamsE --------------------------
	.section	.text._ZN10layer_norm13ln_bwd_kernelINS_13Kernel_traitsI6__halfffffjLj1280ELj1ELj4ELj1ELj16ENS_18Kernel_traits_baseILj1280ES2_ffffjLj128EEEEELb0ELb0ELb1ELb1EEEvNS_9BwdParamsE,"ax",@progbits
	.align	128
        .global         _ZN10layer_norm13ln_bwd_kernelINS_13Kernel_traitsI6__halfffffjLj1280ELj1ELj4ELj1ELj16ENS_18Kernel_traits_baseILj1280ES2_ffffjLj128EEEEELb0ELb0ELb1ELb1EEEvNS_9BwdParamsE
        .type           _ZN10layer_norm13ln_bwd_kernelINS_13Kernel_traitsI6__halfffffjLj1280ELj1ELj4ELj1ELj16ENS_18Kernel_traits_baseILj1280ES2_ffffjLj128EEEEELb0ELb0ELb1ELb1EEEvNS_9BwdParamsE,@function
        .size           _ZN10layer_norm13ln_bwd_kernelINS_13Kernel_traitsI6__halfffffjLj1280ELj1ELj4ELj1ELj16ENS_18Kernel_traits_baseILj1280ES2_ffffjLj128EEEEELb0ELb0ELb1ELb1EEEvNS_9BwdParamsE,(.L_x_17025 - _ZN10layer_norm13ln_bwd_kernelINS_13Kernel_traitsI6__halfffffjLj1280ELj1ELj4ELj1ELj16ENS_18Kernel_traits_baseILj1280ES2_ffffjLj128EEEEELb0ELb0ELb1ELb1EEEvNS_9BwdParamsE)
        .other          _ZN10layer_norm13ln_bwd_kernelINS_13Kernel_traitsI6__halfffffjLj1280ELj1ELj4ELj1ELj16ENS_18Kernel_traits_baseILj1280ES2_ffffjLj128EEEEELb0ELb0ELb1ELb1EEEvNS_9BwdParamsE,@"STO_CUDA_ENTRY STV_DEFAULT"
_ZN10layer_norm13ln_bwd_kernelINS_13Kernel_traitsI6__halfffffjLj1280ELj1ELj4ELj1ELj16ENS_18Kernel_traits_baseILj1280ES2_ffffjLj128EEEEELb0ELb0ELb1ELb1EEEvNS_9BwdParamsE:
.text._ZN10layer_norm13ln_bwd_kernelINS_13Kernel_traitsI6__halfffffjLj1280ELj1ELj4ELj1ELj16ENS_18Kernel_traits_baseILj1280ES2_ffffjLj128EEEEELb0ELb0ELb1ELb1EEEvNS_9BwdParamsE:
        /* <DEDUP_REMOVED lines=55> */
.L_x_13603:
[----:B------:R-:W-:Y:S01]  /*0370*/  SHF.L.U32 R2, R2, 0x3, RZ ;  /* 0x0000000302027819 */ /* 0x000fe200000006ff */
[----:B------:R-:W-:-:S03]  /*0380*/  ULDC.64 UR6, c[0x0][0x260] ;  /* 0x0000980000067ab9 */ /* 0x000fc60000000a00 */
[----:B------:R-:W-:-:S04]  /*0390*/  LOP3.LUT R2, R2, 0xf8, RZ, 0xc0, !PT ;  /* 0x000000f802027812 */ /* 0x000fc800078ec0ff */
[----:B------:R-:W-:-:S04]  /*03a0*/  IADD3 R2, P0, R2, UR6, RZ ;  /* 0x0000000602027c10 */ /* 0x000fc8000ff1e0ff */
[----:B------:R-:W-:-:S05]  /*03b0*/  IADD3.X R3, RZ, UR7, RZ, P0, !PT ;  /* 0x00000007ff037c10 */ /* 0x000fca00087fe4ff */
        /* <DEDUP_REMOVED lines=50> */
[----:B--2---:R-:W-:Y:S01]  /*06e0*/  HADD2.F32 R2, -RZ, R4.H0_H0 ;  /* 0x20000004ff027230 */ /* 0x004fe20000004100 */
[--C-:B------:R-:W-:Y:S01]  /*06f0*/  SHF.R.U64 R12, R4, 0x10, R5.reuse ;  /* 0x00000010040c7819 */ /* 0x100fe20000001205 */
[----:B------:R-:W-:Y:S01]  /*0700*/  HADD2.F32 R3, -RZ, R5.H0_H0 ;  /* 0x20000005ff037230 */ /* 0x000fe20000004100 */
[----:B------:R-:W-:Y:S02]  /*0710*/  SHF.R.U32.HI R11, RZ, 0x10, R5 ;  /* 0x00000010ff0b7819 */ /* 0x000fe40000011605 */
[----:B------:R0:W-:Y:S01]  /*0720*/  STL [R1+0x58], R2 ;  /* 0x0000580201007387 */ /* 0x0001e20000100800 */
[----:B---3--:R-:W-:Y:S01]  /*0730*/  SHF.R.U64 R10, R6, 0x10, R7 ;  /* 0x00000010060a7819 */ /* 0x008fe20000001207 */
[----:B------:R-:W-:Y:S01]  /*0740*/  HADD2.F32 R12, -RZ, R12.H0_H0 ;  /* 0x2000000cff0c7230 */ /* 0x000fe20000004100 */
[----:B----4-:R-:W-:Y:S01]  /*0750*/  SHF.R.U64 R8, R14, 0x10, R15 ;  /* 0x000000100e087819 */ /* 0x010fe2000000120f */
[----:B------:R1:W-:Y:S01]  /*0760*/  STL [R1+0x50], R3 ;  /* 0x0000500301007387 */ /* 0x0003e20000100800 */
[----:B------:R-:W-:Y:S01]  /*0770*/  SHF.R.U32.HI R9, RZ, 0x10, R7 ;  /* 0x00000010ff097819 */ /* 0x000fe20000011607 */
[----:B------:R-:W-:Y:S01]  /*0780*/  HADD2.F32 R11, -RZ, R11.H0_H0 ;  /* 0x2000000bff0b7230 */ /* 0x000fe20000004100 */
[----:B-----5:R-:W-:Y:S01]  /*0790*/  SHF.R.U32.HI R5, RZ, 0x10, R17 ;  /* 0x00000010ff057819 */ /* 0x020fe20000011611 */
[----:B------:R-:W-:-:S02]  /*07a0*/  HADD2.F32 R10, -RZ, R10.H0_H0 ;  /* 0x2000000aff0a7230 */ /* 0x000fc40000004100 */
[----:B0-----:R-:W-:Y:S01]  /*07b0*/  HADD2.F32 R2, -RZ, R6.H0_H0 ;  /* 0x20000006ff027230 */ /* 0x001fe20000004100 */
[----:B------:R-:W-:Y:S01]  /*07c0*/  SHF.R.U64 R6, R16, 0x10, R17 ;  /* 0x0000001010067819 */ /* 0x000fe20000001211 */
[----:B------:R-:W-:Y:S01]  /*07d0*/  HADD2.F32 R13, -RZ, R19.H0_H0 ;  /* 0x20000013ff0d7230 */ /* 0x000fe20000004100 */
[----:B------:R-:W-:Y:S01]  /*07e0*/  SHF.R.U64 R4, R18, 0x10, R19 ;  /* 0x0000001012047819 */ /* 0x000fe20000001213 */
[----:B-1----:R-:W-:Y:S01]  /*07f0*/  HADD2.F32 R3, -RZ, R7.H0_H0 ;  /* 0x20000007ff037230 */ /* 0x002fe20000004100 */
[----:B------:R0:W-:Y:S01]  /*0800*/  STL [R1+0x48], R2 ;  /* 0x0000480201007387 */ /* 0x0001e20000100800 */
[----:B------:R-:W-:Y:S01]  /*0810*/  SHF.R.U32.HI R7, RZ, 0x10, R15 ;  /* 0x00000010ff077819 */ /* 0x000fe2000001160f */
[----:B------:R-:W-:Y:S01]  /*0820*/  HADD2.F32 R9, -RZ, R9.H0_H0 ;  /* 0x20000009ff097230 */ /* 0x000fe20000004100 */
[----:B------:R-:W-:Y:S01]  /*0830*/  SHF.R.U32.HI R252, RZ, 0x10, R21 ;  /* 0x00000010fffc7819 */ /* 0x000fe20000011615 */
[----:B------:R1:W-:Y:S01]  /*0840*/  STL [R1+0x40], R3 ;  /* 0x0000400301007387 */ /* 0x0003e20000100800 */
[----:B------:R-:W-:Y:S01]  /*0850*/  HADD2.F32 R8, -RZ, R8.H0_H0 ;  /* 0x20000008ff087230 */ /* 0x000fe20000004100 */
[----:B------:R-:W-:Y:S01]  /*0860*/  SHF.R.U64 R250, R248, 0x10, R249 ;  /* 0x00000010f8fa7819 */ /* 0x000fe200000012f9 */
[----:B------:R-:W-:Y:S01]  /*0870*/  HADD2.F32 R7, -RZ, R7.H0_H0 ;  /* 0x20000007ff077230 */ /* 0x000fe20000004100 */
[----:B------:R-:W-:Y:S01]  /*0880*/  SHF.R.U64 R246, R244, 0x10, R245 ;  /* 0x00000010f4f67819 */ /* 0x000fe200000012f5 */
[----:B------:R-:W-:-:S02]  /*0890*/  HADD2.F32 R6, -RZ, R6.H0_H0 ;  /* 0x20000006ff067230 */ /* 0x000fc40000004100 */
[----:B0-----:R-:W-:Y:S01]  /*08a0*/  HADD2.F32 R2, -RZ, R14.H0_H0 ;  /* 0x2000000eff027230 */ /* 0x001fe20000004100 */
[----:B------:R-:W-:Y:S01]  /*08b0*/  SHF.R.U64 R242, R240, 0x10, R241 ;  /* 0x00000010f0f27819 */ /* 0x000fe200000012f1 */
[----:B------:R-:W-:Y:S02]  /*08c0*/  HADD2.F32 R14, -RZ, R20.H0_H0 ;  /* 0x20000014ff0e7230 */ /* 0x000fe40000004100 */
[----:B-1----:R-:W-:Y:S01]  /*08d0*/  HADD2.F32 R3, -RZ, R15.H0_H0 ;  /* 0x2000000fff037230 */ /* 0x002fe20000004100 */
[----:B------:R0:W-:Y:S01]  /*08e0*/  STL [R1+0x38], R2 ;  /* 0x0000380201007387 */ /* 0x0001e20000100800 */
[----:B------:R-:W-:Y:S01]  /*08f0*/  HADD2.F32 R5, -RZ, R5.H0_H0 ;  /* 0x20000005ff057230 */ /* 0x000fe20000004100 */
[----:B------:R-:W-:Y:S01]  /*0900*/  SHF.R.U64 R238, R236, 0x10, R237 ;  /* 0x00000010ecee7819 */ /* 0x000fe200000012ed */
[----:B------:R-:W-:Y:S01]  /*0910*/  HADD2.F32 R4, -RZ, R4.H0_H0 ;  /* 0x20000004ff047230 */ /* 0x000fe20000004100 */
[----:B------:R1:W-:Y:S01]  /*0920*/  STL [R1+0x30], R3 ;  /* 0x0000300301007387 */ /* 0x0003e20000100800 */
[----:B------:R-:W-:Y:S01]  /*0930*/  HADD2.F32 R251, -RZ, R248.H0_H0 ;  /* 0x200000f8fffb7230 */ /* 0x000fe20000004100 */
[----:B------:R-:W-:Y:S01]  /*0940*/  SHF.R.U32.HI R248, RZ, 0x10, R249 ;  /* 0x00000010fff87819 */ /* 0x000fe200000116f9 */
[----:B------:R-:W-:Y:S01]  /*0950*/  HADD2.F32 R247, -RZ, R244.H0_H0 ;  /* 0x200000f4fff77230 */ /* 0x000fe20000004100 */
[----:B------:R-:W-:Y:S01]  /*0960*/  SHF.R.U32.HI R244, RZ, 0x10, R245 ;  /* 0x00000010fff47819 */ /* 0x000fe200000116f5 */
[----:B------:R-:W-:Y:S01]  /*0970*/  HADD2.F32 R243, -RZ, R240.H0_H0 ;  /* 0x200000f0fff37230 */ /* 0x000fe20000004100 */
[----:B------:R-:W-:Y:S01]  /*0980*/  SHF.R.U32.HI R240, RZ, 0x10, R241 ;  /* 0x00000010fff07819 */ /* 0x000fe200000116f1 */
[----:B0-----:R-:W-:-:S02]  /*0990*/  HADD2.F32 R2, -RZ, R16.H0_H0 ;  /* 0x20000010ff027230 */ /* 0x001fc40000004100 */
[----:B------:R-:W-:Y:S01]  /*09a0*/  HADD2.F32 R239, -RZ, R236.H0_H0 ;  /* 0x200000ecffef7230 */ /* 0x000fe20000004100 */
[----:B------:R-:W-:Y:S01]  /*09b0*/  SHF.R.U32.HI R236, RZ, 0x10, R237 ;  /* 0x00000010ffec7819 */ /* 0x000fe200000116ed */
[----:B-1----:R-:W-:Y:S01]  /*09c0*/  HADD2.F32 R3, -RZ, R17.H0_H0 ;  /* 0x20000011ff037230 */ /* 0x002fe20000004100 */
[----:B------:R0:W-:Y:S01]  /*09d0*/  STL [R1+0x28], R2 ;  /* 0x0000280201007387 */ /* 0x0001e20000100800 */
[----:B------:R-:W-:Y:S02]  /*09e0*/  HADD2.F32 R249, -RZ, R249.H0_H0 ;  /* 0x200000f9fff97230 */ /* 0x000fe40000004100 */
[----:B------:R-:W-:Y:S01]  /*09f0*/  HADD2.F32 R245, -RZ, R245.H0_H0 ;  /* 0x200000f5fff57230 */ /* 0x000fe20000004100 */
[----:B------:R1:W-:Y:S01]  /*0a00*/  STL [R1+0x20], R3 ;  /* 0x0000200301007387 */ /* 0x0003e20000100800 */
[----:B------:R-:W-:Y:S02]  /*0a10*/  HADD2.F32 R241, -RZ, R241.H0_H0 ;  /* 0x200000f1fff17230 */ /* 0x000fe40000004100 */
[----:B------:R-:W-:-:S02]  /*0a20*/  HADD2.F32 R237, -RZ, R237.H0_H0 ;  /* 0x200000edffed7230 */ /* 0x000fc40000004100 */
[----:B------:R-:W-:Y:S02]  /*0a30*/  HADD2.F32 R252, -RZ, R252.H0_H0 ;  /* 0x200000fcfffc7230 */ /* 0x000fe40000004100 */
[----:B0-----:R-:W-:Y:S02]  /*0a40*/  HADD2.F32 R2, -RZ, R18.H0_H0 ;  /* 0x20000012ff027230 */ /* 0x001fe40000004100 */
[----:B------:R-:W-:Y:S01]  /*0a50*/  HADD2.F32 R250, -RZ, R250.H0_H0 ;  /* 0x200000fafffa7230 */ /* 0x000fe20000004100 */
[----:B-1----:R-:W-:Y:S01]  /*0a60*/  SHF.R.U32.HI R3, RZ, 0x10, R19 ;  /* 0x00000010ff037819 */ /* 0x002fe20000011613 */
[----:B------:R-:W-:Y:S01]  /*0a70*/  HADD2.F32 R248, -RZ, R248.H0_H0 ;  /* 0x200000f8fff87230 */ /* 0x000fe20000004100 */
[----:B------:R0:W-:Y:S01]  /*0a80*/  STL [R1+0x18], R2 ;  /* 0x0000180201007387 */ /* 0x0001e20000100800 */
[----:B------:R-:W-:Y:S02]  /*0a90*/  HADD2.F32 R246, -RZ, R246.H0_H0 ;  /* 0x200000f6fff67230 */ /* 0x000fe40000004100 */
[----:B------:R-:W-:Y:S01]  /*0aa0*/  HADD2.F32 R3, -RZ, R3.H0_H0 ;  /* 0x20000003ff037230 */ /* 0x000fe20000004100 */
[----:B------:R1:W-:Y:S01]  /*0ab0*/  STL [R1+0x10], R13 ;  /* 0x0000100d01007387 */ /* 0x0003e20000100800 */
[----:B------:R-:W-:-:S02]  /*0ac0*/  HADD2.F32 R244, -RZ, R244.H0_H0 ;  /* 0x200000f4fff47230 */ /* 0x000fc40000004100 */
[----:B------:R-:W-:Y:S01]  /*0ad0*/  HADD2.F32 R242, -RZ, R242.H0_H0 ;  /* 0x200000f2fff27230 */ /* 0x000fe20000004100 */
[----:B------:R2:W-:Y:S01]  /*0ae0*/  STL [R1+0x8], R14 ;  /* 0x0000080e01007387 */ /* 0x0005e20000100800 */
[----:B------:R-:W-:Y:S01]  /*0af0*/  HADD2.F32 R240, -RZ, R240.H0_H0 ;  /* 0x200000f0fff07230 */ /* 0x000fe20000004100 */
[----:B0-----:R-:W-:Y:S01]  /*0b00*/  SHF.R.U64 R2, R20, 0x10, R21 ;  /* 0x0000001014027819 */ /* 0x001fe20000001215 */
[----:B------:R-:W-:Y:S02]  /*0b10*/  HADD2.F32 R238, -RZ, R238.H0_H0 ;  /* 0x200000eeffee7230 */ /* 0x000fe40000004100 */
[----:B------:R-:W-:Y:S02]  /*0b20*/  HADD2.F32 R236, -RZ, R236.H0_H0 ;  /* 0x200000ecffec7230 */ /* 0x000fe40000004100 */
[----:B-1----:R-:W-:Y:S02]  /*0b30*/  HADD2.F32 R13, -RZ, R21.H0_H0 ;  /* 0x20000015ff0d7230 */ /* 0x002fe40000004100 */
[----:B------:R-:W-:-:S03]  /*0b40*/  HADD2.F32 R2, -RZ, R2.H0_H0 ;  /* 0x20000002ff027230 */ /* 0x000fc60000004100 */
[----:B------:R2:W-:Y:S04]  /*0b50*/  STL [R1], R13 ;  /* 0x0000000d01007387 */ /* 0x0005e80000100800 */
        /* <DEDUP_REMOVED lines=11> */
.L_x_13715:
[----:B--2---:R-:W0:Y:S08]  /*0c10*/  LDC.64 R2, c[0x0][0x288] ;  /* 0x0000a200ff027b82 */ /* 0x004e300000000a00 */
[----:B------:R-:W1:Y:S08]  /*0c20*/  LDC.64 R4, c[0x0][0x258] ;  /* 0x00009600ff047b82 */ /* 0x000e700000000a00 */
[----:B------:R-:W2:Y:S01]  /*0c30*/  LDC.64 R24, c[0x0][0x280] ;  /* 0x0000a000ff187b82 */ /* 0x000ea20000000a00 */
[----:B0-----:R-:W-:-:S07]  /*0c40*/  IMAD.WIDE R2, R0, 0x4, R2 ;  /* 0x0000000400027825 */ /* 0x001fce00078e0202 */
[----:B------:R-:W0:Y:S01]  /*0c50*/  LDC R217, c[0x0][0x218] ;  /* 0x00008600ffd97b82 */ /* 0x000e220000000800 */
[----:B------:R1:W3:Y:S01]  /*0c60*/  LDG.E R6, desc[UR4][R2.64] ;  /* 0x0000000402067981 */ /* 0x0002e2000c1e1900 */
[----:B------:R-:W4:Y:S06]  /*0c70*/  S2R R7, SR_TID.X ;  /* 0x0000000000077919 */ /* 0x000f2c0000002100 */
[----:B------:R-:W4:Y:S01]  /*0c80*/  LDC.64 R230, c[0x0][0x2c8] ;  /* 0x0000b200ffe67b82 */ /* 0x000f220000000a00 */
[----:B-1----:R-:W-:-:S04]  /*0c90*/  IMAD.WIDE R2, R0, 0x4, R4 ;  /* 0x0000000400027825 */ /* 0x002fc800078e0204 */
[C---:B--2---:R-:W-:Y:S02]  /*0ca0*/  IMAD.WIDE R4, R0.reuse, 0x4, R24 ;  /* 0x0000000400047825 */ /* 0x044fe400078e0218 */
[----:B------:R-:W5:Y:S04]  /*0cb0*/  LDG.E R2, desc[UR4][R2.64] ;  /* 0x0000000402027981 */ /* 0x000f68000c1e1900 */
[----:B------:R0:W5:Y:S01]  /*0cc0*/  LDG.E R3, desc[UR4][R4.64] ;  /* 0x0000000404037981 */ /* 0x000162000c1e1900 */
[----:B------:R-:W-:Y:S01]  /*0cd0*/  BSSY B1, `(.L_x_13605) ;  /* 0x00001b4000017945 */ /* 0x000fe20003800000 */
[----:B0-----:R-:W-:Y:S01]  /*0ce0*/  IMAD R4, R0, R217, RZ ;  /* 0x000000d900047224 */ /* 0x001fe200078e02ff */
[----:B----4-:R-:W-:-:S04]  /*0cf0*/  LOP3.LUT R232, R7, 0x1f, RZ, 0xc0, !PT ;  /* 0x0000001f07e87812 */ /* 0x010fc800078ec0ff */
[----:B------:R-:W-:-:S04]  /*0d00*/  SHF.R.S32.HI R5, RZ, 0x1f, R4 ;  /* 0x0000001fff057819 */ /* 0x000fc80000011404 */
[----:B------:R-:W-:-:S04]  /*0d10*/  LEA.HI R4, R5, R4, RZ, 0x2 ;  /* 0x0000000405047211 */ /* 0x000fc800078f10ff */
[----:B------:R-:W-:-:S04]  /*0d20*/  LEA.HI.SX32 R4, R4, R232, 0x1e ;  /* 0x000000e804047211 */ /* 0x000fc800078ff2ff */
[C---:B------:R-:W-:Y:S01]  /*0d30*/  IADD3 R5, R4.reuse, 0x20, RZ ;  /* 0x0000002004057810 */ /* 0x040fe20007ffe0ff */
[C-C-:B------:R-:W-:Y:S01]  /*0d40*/  IMAD.WIDE.U32 R30, R4.reuse, 0x10, R230.reuse ;  /* 0x00000010041e7825 */ /* 0x140fe200078e00e6 */
[C---:B------:R-:W-:Y:S02]  /*0d50*/  IADD3 R216, R4.reuse, 0x40, RZ ;  /* 0x0000004004d87810 */ /* 0x040fe40007ffe0ff */
[----:B------:R-:W-:Y:S01]  /*0d60*/  IADD3 R218, R4, 0x60, RZ ;  /* 0x0000006004da7810 */ /* 0x000fe20007ffe0ff */
[----:B------:R-:W-:-:S04]  /*0d70*/  IMAD.WIDE.U32 R28, R5, 0x10, R230 ;  /* 0x00000010051c7825 */ /* 0x000fc800078e00e6 */
[----:B------:R-:W-:-:S04]  /*0d80*/  IMAD.WIDE.U32 R26, R216, 0x10, R230 ;  /* 0x00000010d81a7825 */ /* 0x000fc800078e00e6 */
[----:B------:R-:W-:Y:S01]  /*0d90*/  IMAD.WIDE.U32 R24, R218, 0x10, R230 ;  /* 0x00000010da187825 */ /* 0x000fe200078e00e6 */
[----:B---3--:R-:W-:-:S13]  /*0da0*/  ISETP.GT.AND P6, PT, R6, RZ, PT ;  /* 0x000000ff0600720c */ /* 0x008fda0003fc4270 */
        /* <DEDUP_REMOVED lines=9> */
[C---:B------:R-:W-:Y:S02]  /*0e40*/  IADD3 R97, R4.reuse, 0xa0, RZ ;  /* 0x000000a004617810 */ /* 0x040fe40007ffe0ff */
[C---:B------:R-:W-:Y:S01]  /*0e50*/  IADD3 R93, R4.reuse, 0xc0, RZ ;  /* 0x000000c0045d7810 */ /* 0x040fe20007ffe0ff */
[--C-:B------:R-:W-:Y:S01]  /*0e60*/  IMAD.WIDE.U32 R100, R101, 0x10, R230.reuse ;  /* 0x0000001065647825 */ /* 0x100fe200078e00e6 */
[C---:B------:R-:W-:Y:S01]  /*0e70*/  IADD3 R89, R4.reuse, 0xe0, RZ ;  /* 0x000000e004597810 */ /* 0x040fe20007ffe0ff */
[----:B------:R0:W5:Y:S01]  /*0e80*/  LDG.E.128 R112, desc[UR4][R28.64] ;  /* 0x000000041c707981 */ /* 0x000162000c1e1d00 */
[C---:B------:R-:W-:Y:S01]  /*0e90*/  IADD3 R85, R4.reuse, 0x100, RZ ;  /* 0x0000010004557810 */ /* 0x040fe20007ffe0ff */
[--C-:B------:R-:W-:Y:S01]  /*0ea0*/  IMAD.WIDE.U32 R96, R97, 0x10, R230.reuse ;  /* 0x0000001061607825 */ /* 0x100fe200078e00e6 */
[----:B------:R-:W-:Y:S01]  /*0eb0*/  IADD3 R81, R4, 0x120, RZ ;  /* 0x0000012004517810 */ /* 0x000fe20007ffe0ff */
[----:B------:R0:W5:Y:S02]  /*0ec0*/  LDG.E.128 R108, desc[UR4][R26.64] ;  /* 0x000000041a6c7981 */ /* 0x000164000c1e1d00 */
[----:B------:R-:W-:-:S02]  /*0ed0*/  IMAD.WIDE.U32 R92, R93, 0x10, R230 ;  /* 0x000000105d5c7825 */ /* 0x000fc400078e00e6 */
[----:B------:R0:W5:Y:S02]  /*0ee0*/  LDG.E.128 R104, desc[UR4][R24.64] ;  /* 0x0000000418687981 */ /* 0x000164000c1e1d00 */
[--C-:B------:R-:W-:Y:S02]  /*0ef0*/  IMAD.WIDE.U32 R88, R89, 0x10, R230.reuse ;  /* 0x0000001059587825 */ /* 0x100fe400078e00e6 */
[----:B------:R-:W5:Y:S02]  /*0f00*/  LDG.E.128 R100, desc[UR4][R100.64] ;  /* 0x0000000464647981 */ /* 0x000f64000c1e1d00 */
[--C-:B------:R-:W-:Y:S02]  /*0f10*/  IMAD.WIDE.U32 R84, R85, 0x10, R230.reuse ;  /* 0x0000001055547825 */ /* 0x100fe400078e00e6 */
[----:B------:R-:W5:Y:S02]  /*0f20*/  LDG.E.128 R96, desc[UR4][R96.64] ;  /* 0x0000000460607981 */ /* 0x000f64000c1e1d00 */
[----:B------:R-:W-:-:S02]  /*0f30*/  IMAD.WIDE.U32 R80, R81, 0x10, R230 ;  /* 0x0000001051507825 */ /* 0x000fc400078e00e6 */
[----:B------:R-:W5:Y:S04]  /*0f40*/  LDG.E.128 R92, desc[UR4][R92.64] ;  /* 0x000000045c5c7981 */ /* 0x000f68000c1e1d00 */
[----:B------:R-:W5:Y:S04]  /*0f50*/  LDG.E.128 R88, desc[UR4][R88.64] ;  /* 0x0000000458587981 */ /* 0x000f68000c1e1d00 */
[----:B------:R-:W5:Y:S04]  /*0f60*/  LDG.E.128 R84, desc[UR4][R84.64] ;  /* 0x0000000454547981 */ /* 0x000f68000c1e1d00 */
[----:B------:R-:W5:Y:S01]  /*0f70*/  LDG.E.128 R80, desc[UR4][R80.64] ;  /* 0x0000000450507981 */ /* 0x000f62000c1e1d00 */
[----:B------:R-:W-:Y:S01]  /*0f80*/  CS2R R188, SRZ ;  /* 0x0000000000bc7805 */ /* 0x000fe2000001ff00 */
[----:B0-----:R-:W-:Y:S06]  /*0f90*/  BRA `(.L_x_13607) ;  /* 0x00000018001c7947 */ /* 0x001fec0003800000 */
.L_x_13606:
[----:B------:R-:W0:Y:S08]  /*0fa0*/  LDC.64 R220, c[0x0][0x250] ;  /* 0x00009400ffdc7b82 */ /* 0x000e300000000a00 */
[----:B------:R-:W1:Y:S01]  /*0fb0*/  LDC.64 R192, c[0x0][0x238] ;  /* 0x00008e00ffc07b82 */ /* 0x000e620000000a00 */
[----:B------:R-:W-:Y:S01]  /*0fc0*/  IADD3 R6, R6, -0x1, RZ ;  /* 0xffffffff06067810 */ /* 0x000fe20007ffe0ff */
[----:B------:R-:W2:Y:S06]  /*0fd0*/  LDL R227, [R1+0x4c] ;  /* 0x00004c0001e37983 */ /* 0x000eac0000100800 */
[----:B------:R-:W3:Y:S01]  /*0fe0*/  LDC.64 R160, c[0x0][0x2b8] ;  /* 0x0000ae00ffa07b82 */ /* 0x000ee20000000a00 */
[C---:B------:R-:W-:Y:S01]  /*0ff0*/  IADD3 R222, R4.reuse, 0xa0, RZ ;  /* 0x000000a004de7810 */ /* 0x040fe20007ffe0ff */
[----:B------:R-:W4:Y:S01]  /*1000*/  LDL R228, [R1+0x50] ;  /* 0x0000500001e47983 */ /* 0x000f220000100800 */
[----:B------:R-:W-:-:S02]  /*1010*/  IADD3 R162, R4, 0x80, RZ ;  /* 0x0000008004a27810 */ /* 0x000fc40007ffe0ff */
[----:B------:R-:W-:Y:S01]  /*1020*/  IADD3 R224, R4, 0x100, RZ ;  /* 0x0000010004e07810 */ /* 0x000fe20007ffe0ff */
[----:B------:R-:W4:Y:S01]  /*1030*/  LDL R229, [R1+0x54] ;  /* 0x0000540001e57983 */ /* 0x000f220000100800 */
[----:B0-----:R-:W-:Y:S01]  /*1040*/  IMAD.WIDE R220, R0, 0x4, R220 ;  /* 0x0000000400dc7825 */ /* 0x001fe200078e02dc */
[----:B------:R-:W0:Y:S05]  /*1050*/  LDC.U8 R226, c[0x0][0x2a0] ;  /* 0x0000a800ffe27b82 */ /* 0x000e2a0000000000 */
[----:B------:R3:W2:Y:S01]  /*1060*/  LDG.E R220, desc[UR4][R220.64] ;  /* 0x00000004dcdc7981 */ /* 0x0006a2000c1e1900 */
[----:B-1----:R-:W-:Y:S01]  /*1070*/  IMAD.WIDE.U32 R16, R5, 0x10, R192 ;  /* 0x0000001005107825 */ /* 0x002fe200078e00c0 */
[----:B------:R-:W-:-:S03]  /*1080*/  IADD3 R219, R4, 0xe0, RZ ;  /* 0x000000e004db7810 */ /* 0x000fc60007ffe0ff */
[C-C-:B------:R-:W-:Y:S02]  /*1090*/  IMAD.WIDE.U32 R8, R4.reuse, 0x10, R192.reuse ;  /* 0x0000001004087825 */ /* 0x140fe400078e00c0 */
[----:B------:R-:W4:Y:S01]  /*10a0*/  LDG.E.128 R16, desc[UR4][R16.64] ;  /* 0x0000000410107981 */ /* 0x000f22000c1e1d00 */
[----:B---3--:R-:W-:Y:S01]  /*10b0*/  IADD3 R221, R4, 0xc0, RZ ;  /* 0x000000c004dd7810 */ /* 0x008fe20007ffe0ff */
[----:B------:R-:W-:Y:S02]  /*10c0*/  IMAD R6, R6, R217, RZ ;  /* 0x000000d906067224 */ /* 0x000fe400078e02ff */
[----:B------:R-:W3:Y:S02]  /*10d0*/  LDG.E.128 R8, desc[UR4][R8.64] ;  /* 0x0000000408087981 */ /* 0x000ee4000c1e1d00 */
[----:B------:R-:W-:-:S06]  /*10e0*/  IMAD.WIDE.U32 R180, R221, 0x10, R192 ;  /* 0x00000010ddb47825 */ /* 0x000fcc00078e00c0 */
[----:B------:R-:W3:Y:S01]  /*10f0*/  LDG.E.128 R180, desc[UR4][R180.64] ;  /* 0x00000004b4b47981 */ /* 0x000ee2000c1e1d00 */
[----:B------:R-:W-:-:S04]  /*1100*/  SHF.R.S32.HI R7, RZ, 0x1f, R6 ;  /* 0x0000001fff077819 */ /* 0x000fc80000011406 */
[----:B------:R-:W-:Y:S02]  /*1110*/  LEA.HI R7, R7, R6, RZ, 0x2 ;  /* 0x0000000607077211 */ /* 0x000fe400078f10ff */
[----:B------:R-:W-:Y:S02]  /*1120*/  MOV R6, UR10 ;  /* 0x0000000a00067c02 */ /* 0x000fe40008000f00 */
[----:B------:R-:W-:Y:S02]  /*1130*/  LEA.HI.SX32 R163, R7, R232, 0x1e ;  /* 0x000000e807a37211 */ /* 0x000fe400078ff2ff */
[----:B------:R-:W-:Y:S02]  /*1140*/  ISETP.NE.U32.AND P0, PT, R6, RZ, PT ;  /* 0x000000ff0600720c */ /* 0x000fe40003f05070 */
[----:B------:R-:W-:-:S04]  /*1150*/  MOV R7, UR11 ;  /* 0x0000000b00077c02 */ /* 0x000fc80008000f00 */
[----:B------:R-:W-:Y:S01]  /*1160*/  ISETP.NE.AND.EX P0, PT, R7, RZ, PT, P0 ;  /* 0x000000ff0700720c */ /* 0x000fe20003f05300 */
[----:B------:R-:W-:Y:S01]  /*1170*/  IMAD.WIDE.U32 R176, R222, 0x10, R192 ;  /* 0x00000010deb07825 */ /* 0x000fe200078e00c0 */
[C---:B------:R-:W-:Y:S02]  /*1180*/  IADD3 R201, R163.reuse, 0x20, RZ ;  /* 0x00000020a3c97810 */ /* 0x040fe40007ffe0ff */
[C---:B------:R-:W-:Y:S01]  /*1190*/  IADD3 R205, R163.reuse, 0x40, RZ ;  /* 0x00000040a3cd7810 */ /* 0x040fe20007ffe0ff */
[C---:B------:R-:W-:Y:S01]  /*11a0*/  IMAD.WIDE.U32 R196, R163.reuse, 0x10, R160 ;  /* 0x00000010a3c47825 */ /* 0x040fe200078e00a0 */
[C---:B------:R-:W-:Y:S01]  /*11b0*/  IADD3 R209, R163.reuse, 0x60, RZ ;  /* 0x00000060a3d17810 */ /* 0x040fe20007ffe0ff */
[----:B------:R-:W3:Y:S01]  /*11c0*/  LDG.E.128 R176, desc[UR4][R176.64] ;  /* 0x00000004b0b07981 */ /* 0x000ee2000c1e1d00 */
[----:B------:R-:W-:-:S05]  /*11d0*/  IADD3 R212, R163, 0x80, RZ ;  /* 0x00000080a3d47810 */ /* 0x000fca0007ffe0ff */
[----:B------:R-:W-:Y:S01]  /*11e0*/  @P0 IMAD.WIDE.U32 R222, R222, 0x10, R230 ;  /* 0x00000010dede0825 */ /* 0x000fe200078e00e6 */
[----:B------:R1:W5:Y:S01]  /*11f0*/  @P0 LDG.E.128 R112, desc[UR4][R28.64] ;  /* 0x000000041c700981 */ /* 0x000362000c1e1d00 */
[C---:B------:R-:W-:Y:S02]  /*1200*/  IADD3 R12, R163.reuse, 0xa0, RZ ;  /* 0x000000a0a30c7810 */ /* 0x040fe40007ffe0ff */
[----:B------:R-:W-:Y:S01]  /*1210*/  IADD3 R20, R163, 0xc0, RZ ;  /* 0x000000c0a3147810 */ /* 0x000fe20007ffe0ff */
[----:B------:R0:W5:Y:S01]  /*1220*/  @P0 LDG.E.128 R104, desc[UR4][R24.64] ;  /* 0x0000000418680981 */ /* 0x000162000c1e1d00 */
[----:B------:R-:W-:-:S03]  /*1230*/  IADD3 R217, R4, 0x120, RZ ;  /* 0x0000012004d97810 */ /* 0x000fc60007ffe0ff */
[----:B------:R0:W5:Y:S01]  /*1240*/  @P0 LDG.E.128 R96, desc[UR4][R222.64] ;  /* 0x00000004de600981 */ /* 0x000162000c1e1d00 */
[----:B-1----:R-:W-:Y:S01]  /*1250*/  IADD3 R28, R163, 0xe0, RZ ;  /* 0x000000e0a31c7810 */ /* 0x002fe20007ffe0ff */
[--C-:B------:R-:W-:Y:S02]  /*1260*/  IMAD.WIDE.U32 R200, R201, 0x10, R160.reuse ;  /* 0x00000010c9c87825 */ /* 0x100fe400078e00a0 */
[----:B------:R-:W5:Y:S01]  /*1270*/  @P0 LDG.E.128 R116, desc[UR4][R30.64] ;  /* 0x000000041e740981 */ /* 0x000f62000c1e1d00 */
[C---:B0-----:R-:W-:Y:S02]  /*1280*/  IADD3 R24, R163.reuse, 0x100, RZ ;  /* 0x00000100a3187810 */ /* 0x041fe40007ffe0ff */
[----:B------:R-:W-:Y:S01]  /*1290*/  IADD3 R163, R163, 0x120, RZ ;  /* 0x00000120a3a37810 */ /* 0x000fe20007ffe0ff */
[----:B------:R-:W-:Y:S01]  /*12a0*/  IMAD.WIDE.U32 R204, R205, 0x10, R160 ;  /* 0x00000010cdcc7825 */ /* 0x000fe200078e00a0 */
[----:B------:R-:W5:Y:S03]  /*12b0*/  @P0 LDG.E.128 R108, desc[UR4][R26.64] ;  /* 0x000000041a6c0981 */ /* 0x000f66000c1e1d00 */
[----:B------:R-:W-:Y:S01]  /*12c0*/  @P0 IMAD.WIDE.U32 R222, R221, 0x10, R230 ;  /* 0x00000010ddde0825 */ /* 0x000fe200078e00e6 */
[----:B------:R-:W3:Y:S03]  /*12d0*/  LDG.E.128 R196, desc[UR4][R196.64] ;  /* 0x00000004c4c47981 */ /* 0x000ee6000c1e1d00 */
[--C-:B------:R-:W-:Y:S01]  /*12e0*/  IMAD.WIDE.U32 R208, R209, 0x10, R160.reuse ;  /* 0x00000010d1d07825 */ /* 0x100fe200078e00a0 */
[----:B------:R0:W5:Y:S03]  /*12f0*/  @P0 LDG.E.128 R92, desc[UR4][R222.64] ;  /* 0x00000004de5c0981 */ /* 0x000166000c1e1d00 */
[--C-:B------:R-:W-:Y:S01]  /*1300*/  IMAD.WIDE.U32 R212, R212, 0x10, R160.reuse ;  /* 0x00000010d4d47825 */ /* 0x100fe200078e00a0 */
[----:B------:R-:W3:Y:S03]  /*1310*/  LDG.E.128 R200, desc[UR4][R200.64] ;  /* 0x00000004c8c87981 */ /* 0x000ee6000c1e1d00 */
[--C-:B------:R-:W-:Y:S01]  /*1320*/  IMAD.WIDE.U32 R12, R12, 0x10, R160.reuse ;  /* 0x000000100c0c7825 */ /* 0x100fe200078e00a0 */
[----:B------:R-:W3:Y:S03]  /*1330*/  LDG.E.128 R204, desc[UR4][R204.64] ;  /* 0x00000004cccc7981 */ /* 0x000ee6000c1e1d00 */
[--C-:B------:R-:W-:Y:S01]  /*1340*/  IMAD.WIDE.U32 R20, R20, 0x10, R160.reuse ;  /* 0x0000001014147825 */ /* 0x100fe200078e00a0 */
[----:B------:R-:W3:Y:S03]  /*1350*/  LDG.E.128 R208, desc[UR4][R208.64] ;  /* 0x00000004d0d07981 */ /* 0x000ee6000c1e1d00 */
[--C-:B------:R-:W-:Y:S01]  /*1360*/  IMAD.WIDE.U32 R28, R28, 0x10, R160.reuse ;  /* 0x000000101c1c7825 */ /* 0x100fe200078e00a0 */
[----:B------:R-:W3:Y:S03]  /*1370*/  LDG.E.128 R212, desc[UR4][R212.64] ;  /* 0x00000004d4d47981 */ /* 0x000ee6000c1e1d00 */
[----:B------:R-:W-:Y:S01]  /*1380*/  IMAD.WIDE.U32 R24, R24, 0x10, R160 ;  /* 0x0000001018187825 */ /* 0x000fe200078e00a0 */
[----:B------:R-:W3:Y:S03]  /*1390*/  LDG.E.128 R12, desc[UR4][R12.64] ;  /* 0x000000040c0c7981 */ /* 0x000ee6000c1e1d00 */
[--C-:B------:R-:W-:Y:S01]  /*13a0*/  IMAD.WIDE.U32 R172, R162, 0x10, R192.reuse ;  /* 0x00000010a2ac7825 */ /* 0x100fe200078e00c0 */
[----:B------:R-:W3:Y:S03]  /*13b0*/  LDG.E.128 R20, desc[UR4][R20.64] ;  /* 0x0000000414147981 */ /* 0x000ee6000c1e1d00 */
[----:B------:R-:W-:Y:S01]  /*13c0*/  IMAD.WIDE.U32 R188, R224, 0x10, R192 ;  /* 0x00000010e0bc7825 */ /* 0x000fe200078e00c0 */
[----:B------:R-:W3:Y:S03]  /*13d0*/  LDG.E.128 R28, desc[UR4][R28.64] ;  /* 0x000000041c1c7981 */ /* 0x000ee6000c1e1d00 */
[----:B------:R-:W-:Y:S01]  /*13e0*/  IMAD.WIDE.U32 R160, R163, 0x10, R160 ;  /* 0x00000010a3a07825 */ /* 0x000fe200078e00a0 */
[----:B------:R-:W3:Y:S03]  /*13f0*/  LDG.E.128 R172, desc[UR4][R172.64] ;  /* 0x00000004acac7981 */ /* 0x000ee6000c1e1d00 */
[--C-:B------:R-:W-:Y:S01]  /*1400*/  @P0 IMAD.WIDE.U32 R162, R162, 0x10, R230.reuse ;  /* 0x00000010a2a20825 */ /* 0x100fe200078e00e6 */
[----:B------:R-:W3:Y:S03]  /*1410*/  LDG.E.128 R188, desc[UR4][R188.64] ;  /* 0x00000004bcbc7981 */ /* 0x000ee6000c1e1d00 */
[--C-:B0-----:R-:W-:Y:S01]  /*1420*/  @P0 IMAD.WIDE.U32 R222, R219, 0x10, R230.reuse ;  /* 0x00000010dbde0825 */ /* 0x101fe200078e00e6 */
[----:B------:R-:W5:Y:S03]  /*1430*/  @P0 LDG.E.128 R100, desc[UR4][R162.64] ;  /* 0x00000004a2640981 */ /* 0x000f66000c1e1d00 */
[--C-:B------:R-:W-:Y:S01]  /*1440*/  @P0 IMAD.WIDE.U32 R224, R224, 0x10, R230.reuse ;  /* 0x00000010e0e00825 */ /* 0x100fe200078e00e6 */
[----:B------:R4:W5:Y:S03]  /*1450*/  @P0 LDG.E.128 R88, desc[UR4][R222.64] ;  /* 0x00000004de580981 */ /* 0x000966000c1e1d00 */
[----:B------:R-:W-:Y:S01]  /*1460*/  @P0 IMAD.WIDE.U32 R230, R217, 0x10, R230 ;  /* 0x00000010d9e60825 */ /* 0x000fe200078e00e6 */
[----:B------:R0:W5:Y:S03]  /*1470*/  @P0 LDG.E.128 R84, desc[UR4][R224.64] ;  /* 0x00000004e0540981 */ /* 0x000166000c1e1d00 */
[----:B------:R-:W-:Y:S01]  /*1480*/  IMAD.WIDE.U32 R164, R216, 0x10, R192 ;  /* 0x00000010d8a47825 */ /* 0x000fe200078e00c0 */
[----:B------:R1:W5:Y:S01]  /*1490*/  @P0 LDG.E.128 R80, desc[UR4][R230.64] ;  /* 0x00000004e6500981 */ /* 0x000362000c1e1d00 */
[----:B------:R-:W-:-:S02]  /*14a0*/  ISETP.NE.AND P0, PT, R226, RZ, PT ;  /* 0x000000ffe200720c */ /* 0x000fc40003f05270 */
[--C-:B------:R-:W-:Y:S01]  /*14b0*/  IMAD.WIDE.U32 R184, R219, 0x10, R192.reuse ;  /* 0x00000010dbb87825 */ /* 0x100fe200078e00c0 */
[----:B------:R-:W3:Y:S03]  /*14c0*/  LDG.E.128 R24, desc[UR4][R24.64] ;  /* 0x0000000418187981 */ /* 0x000ee6000c1e1d00 */
[----:B------:R-:W-:Y:S01]  /*14d0*/  IMAD.WIDE.U32 R168, R218, 0x10, R192 ;  /* 0x00000010daa87825 */ /* 0x000fe200078e00c0 */
[----:B------:R-:W3:Y:S04]  /*14e0*/  LDG.E.128 R164, desc[UR4][R164.64] ;  /* 0x00000004a4a47981 */ /* 0x000ee8000c1e1d00 */
[----:B------:R-:W3:Y:S04]  /*14f0*/  LDG.E.128 R184, desc[UR4][R184.64] ;  /* 0x00000004b8b87981 */ /* 0x000ee8000c1e1d00 */
[----:B------:R-:W3:Y:S04]  /*1500*/  LDG.E.128 R168, desc[UR4][R168.64] ;  /* 0x00000004a8a87981 */ /* 0x000ee8000c1e1d00 */
[----:B------:R-:W3:Y:S01]  /*1510*/  LDG.E.128 R160, desc[UR4][R160.64] ;  /* 0x00000004a0a07981 */ /* 0x000ee2000c1e1d00 */
[----:B--2---:R-:W-:-:S05]  /*1520*/  FSEL R220, R220, RZ, !P0 ;  /* 0x000000ffdcdc7208 */ /* 0x004fca0004000000 */
[C---:B----4-:R-:W-:Y:S01]  /*1530*/  FADD.FTZ R222, -R220.reuse, R17 ;  /* 0x00000011dcde7221 */ /* 0x050fe20000010100 */
[C---:B------:R-:W-:Y:S01]  /*1540*/  FADD.FTZ R223, -R220.reuse, R16 ;  /* 0x00000010dcdf7221 */ /* 0x040fe20000010100 */
[C---:B---3--:R-:W-:Y:S02]  /*1550*/  FADD.FTZ R17, -R220.reuse, R182 ;  /* 0x000000b6dc117221 */ /* 0x048fe40000010100 */
[----:B------:R-:W2:Y:S01]  /*1560*/  LDL R182, [R1+0x40] ;  /* 0x0000400001b67983 */ /* 0x000ea20000100800 */
[----:B------:R-:W-:-:S03]  /*1570*/  FADD.FTZ R16, -R220, R181 ;  /* 0x000000b5dc107221 */ /* 0x000fc60000010100 */
[----:B------:R-:W3:Y:S01]  /*1580*/  LDL R181, [R1+0x3c] ;  /* 0x00003c0001b57983 */ /* 0x000ee20000100800 */
[----:B0-----:R-:W-:Y:S01]  /*1590*/  FADD.FTZ R224, -R220, R11 ;  /* 0x0000000bdce07221 */ /* 0x001fe20000010100 */
[----:B------:R-:W-:-:S04]  /*15a0*/  IMAD.WIDE.U32 R192, R217, 0x10, R192 ;  /* 0x00000010d9c07825 */ /* 0x000fc800078e00c0 */
[C---:B------:R-:W-:Y:S01]  /*15b0*/  FADD.FTZ R225, -R220.reuse, R10 ;  /* 0x0000000adce17221 */ /* 0x040fe20000010100 */
[----:B------:R-:W-:Y:S01]  /*15c0*/  FADD.FTZ R234, -R220, R18 ;  /* 0x00000012dcea7221 */ /* 0x000fe20000010100 */
[----:B-----5:R-:W-:Y:S01]  /*15d0*/  FMUL.FTZ R224, R2, R224 ;  /* 0x000000e002e07220 */ /* 0x020fe20000410000 */
[----:B------:R-:W-:Y:S01]  /*15e0*/  FADD.FTZ R18, -R220, R183 ;  /* 0x000000b7dc127221 */ /* 0x000fe20000010100 */
[----:B------:R-:W4:Y:S01]  /*15f0*/  LDG.E.128 R192, desc[UR4][R192.64] ;  /* 0x00000004c0c07981 */ /* 0x000f22000c1e1d00 */
[----:B------:R-:W-:Y:S01]  /*1600*/  FMUL.FTZ R225, R2, R225 ;  /* 0x000000e102e17220 */ /* 0x000fe20000410000 */
[----:B------:R-:W-:Y:S02]  /*1610*/  FADD.FTZ R235, -R220, R19 ;  /* 0x00000013dceb7221 */ /* 0x000fe40000010100 */
[----:B------:R-:W4:Y:S01]  /*1620*/  LDL R183, [R1+0x44] ;  /* 0x0000440001b77983 */ /* 0x000f220000100800 */
[----:B------:R-:W-:Y:S01]  /*1630*/  FFMA.FTZ R79, R199, R224, R79 ;  /* 0x000000e0c74f7223 */ /* 0x000fe2000001004f */
[----:B------:R-:W-:Y:S01]  /*1640*/  FADD.FTZ R75, R75, R199 ;  /* 0x000000c74b4b7221 */ /* 0x000fe20000010000 */
[----:B------:R-:W-:Y:S01]  /*1650*/  FMUL.FTZ R227, R227, R199 ;  /* 0x000000c7e3e37220 */ /* 0x000fe20000410000 */
[----:B------:R-:W-:Y:S01]  /*1660*/  FMUL.FTZ R199, R2, R234 ;  /* 0x000000ea02c77220 */ /* 0x000fe20000410000 */
[----:B------:R-:W-:Y:S01]  /*1670*/  FFMA.FTZ R78, R198, R225, R78 ;  /* 0x000000e1c64e7223 */ /* 0x000fe2000001004e */
[----:B------:R-:W-:Y:S01]  /*1680*/  FADD.FTZ R74, R74, R198 ;  /* 0x000000c64a4a7221 */ /* 0x000fe20000010000 */
[----:B------:R-:W-:Y:S01]  /*1690*/  FMUL.FTZ R228, R228, R198 ;  /* 0x000000c6e4e47220 */ /* 0x000fe20000410000 */
[----:B------:R-:W-:Y:S01]  /*16a0*/  FMUL.FTZ R198, R2, R235 ;  /* 0x000000eb02c67220 */ /* 0x000fe20000410000 */
[----:B------:R-:W-:Y:S01]  /*16b0*/  FFMA.FTZ R70, R202, R199, R70 ;  /* 0x000000c7ca467223 */ /* 0x000fe20000010046 */
[----:B------:R-:W-:Y:S01]  /*16c0*/  FADD.FTZ R66, R66, R202 ;  /* 0x000000ca42427221 */ /* 0x000fe20000010000 */
[----:B------:R-:W-:Y:S01]  /*16d0*/  FADD.FTZ R67, R67, R203 ;  /* 0x000000cb43437221 */ /* 0x000fe20000010000 */
[----:B------:R-:W-:Y:S01]  /*16e0*/  FFMA.FTZ R71, R203, R198, R71 ;  /* 0x000000c6cb477223 */ /* 0x000fe20000010047 */
[C---:B------:R-:W-:Y:S01]  /*16f0*/  FADD.FTZ R232, -R220.reuse, R166 ;  /* 0x000000a6dce87221 */ /* 0x040fe20000010100 */
[----:B------:R-:W-:-:S02]  /*1700*/  FADD.FTZ R166, -R220, R185 ;  /* 0x000000b9dca67221 */ /* 0x000fc40000010100 */
[----:B------:R-:W4:Y:S01]  /*1710*/  LDL R185, [R1+0x58] ;  /* 0x0000580001b97983 */ /* 0x000f220000100800 */
[C---:B------:R-:W-:Y:S01]  /*1720*/  FADD.FTZ R219, -R220.reuse, R171 ;  /* 0x000000abdcdb7221 */ /* 0x040fe20000010100 */
[C---:B------:R-:W-:Y:S02]  /*1730*/  FADD.FTZ R171, -R220.reuse, R187 ;  /* 0x000000bbdcab7221 */ /* 0x040fe40000010100 */
[----:B------:R-:W4:Y:S01]  /*1740*/  LDL R187, [R1+0x34] ;  /* 0x0000340001bb7983 */ /* 0x000f220000100800 */
[C---:B------:R-:W-:Y:S01]  /*1750*/  FADD.FTZ R233, -R220.reuse, R167 ;  /* 0x000000a7dce97221 */ /* 0x040fe20000010100 */
[C---:B------:R-:W-:Y:S02]  /*1760*/  FADD.FTZ R167, -R220.reuse, R186 ;  /* 0x000000badca77221 */ /* 0x040fe40000010100 */
[----:B------:R-:W4:Y:S01]  /*1770*/  LDL R186, [R1+0x30] ;  /* 0x0000300001ba7983 */ /* 0x000f220000100800 */
[C---:B-1----:R-:W-:Y:S01]  /*1780*/  FADD.FTZ R231, -R220.reuse, R165 ;  /* 0x000000a5dce77221 */ /* 0x042fe20000010100 */
[----:B------:R-:W-:-:S02]  /*1790*/  FADD.FTZ R165, -R220, R184 ;  /* 0x000000b8dca57221 */ /* 0x000fc40000010100 */
[----:B------:R-:W4:Y:S01]  /*17a0*/  LDL R184, [R1+0x48] ;  /* 0x0000480001b87983 */ /* 0x000f220000100800 */
[C---:B------:R-:W-:Y:S01]  /*17b0*/  FADD.FTZ R217, -R220.reuse, R170 ;  /* 0x000000aadcd97221 */ /* 0x040fe20000010100 */
[----:B------:R-:W-:Y:S02]  /*17c0*/  FADD.FTZ R170, -R220, R189 ;  /* 0x000000bddcaa7221 */ /* 0x000fe40000010100 */
[----:B------:R-:W4:Y:S01]  /*17d0*/  LDL R189, [R1+0x38] ;  /* 0x0000380001bd7983 */ /* 0x000f220000100800 */
[----:B--2---:R-:W-:-:S03]  /*17e0*/  FMUL.FTZ R202, R182, R202 ;  /* 0x000000cab6ca7220 */ /* 0x004fc60000410000 */
[----:B------:R-:W2:Y:S01]  /*17f0*/  LDL R182, [R1+0x20] ;  /* 0x0000200001b67983 */ /* 0x000ea20000100800 */
[----:B---3--:R-:W-:-:S03]  /*1800*/  FMUL.FTZ R203, R181, R203 ;  /* 0x000000cbb5cb7220 */ /* 0x008fc60000410000 */
[----:B------:R-:W3:Y:S01]  /*1810*/  LDL R181, [R1+0x1c] ;  /* 0x00001c0001b57983 */ /* 0x000ee20000100800 */
[----:B------:R-:W-:Y:S01]  /*1820*/  FADD.FTZ R221, -R220, R8 ;  /* 0x00000008dcdd7221 */ /* 0x000fe20000010100 */
[----:B------:R-:W-:Y:S01]  /*1830*/  FMUL.FTZ R222, R2, R222 ;  /* 0x000000de02de7220 */ /* 0x000fe20000410000 */
[C---:B------:R-:W-:Y:S01]  /*1840*/  FADD.FTZ R226, -R220.reuse, R9 ;  /* 0x00000009dce27221 */ /* 0x040fe20000010100 */
        /* <DEDUP_REMOVED lines=19> */
[----:B------:R-:W-:Y:S01]  /*1980*/  FADD.FTZ R176, -R220, R195 ;  /* 0x000000c3dcb07221 */ /* 0x000fe20000010100 */
[----:B------:R-:W-:Y:S01]  /*1990*/  FFMA.FTZ R69, R201, R222, R69 ;  /* 0x000000dec9457223 */ /* 0x000fe20000010045 */
[----:B------:R-:W-:Y:S01]  /*19a0*/  FADD.FTZ R65, R65, R201 ;  /* 0x000000c941417221 */ /* 0x000fe20000010000 */
[----:B------:R-:W-:Y:S01]  /*19b0*/  FFMA.FTZ R76, R196, R221, R76 ;  /* 0x000000ddc44c7223 */ /* 0x000fe2000001004c */
[----:B------:R-:W-:Y:S01]  /*19c0*/  FADD.FTZ R72, R72, R196 ;  /* 0x000000c448487221 */ /* 0x000fe20000010000 */
[----:B------:R-:W-:Y:S01]  /*19d0*/  FMUL.FTZ R201, R183, R201 ;  /* 0x000000c9b7c97220 */ /* 0x000fe20000410000 */
[----:B------:R-:W-:Y:S01]  /*19e0*/  FMUL.FTZ R191, R2, R217 ;  /* 0x000000d902bf7220 */ /* 0x000fe20000410000 */
[----:B------:R-:W4:Y:S01]  /*19f0*/  LDL R183, [R1+0x24] ;  /* 0x0000240001b77983 */ /* 0x000f220000100800 */
[----:B------:R-:W-:Y:S01]  /*1a00*/  FADD.FTZ R57, R57, R205 ;  /* 0x000000cd39397221 */ /* 0x000fe20000010000 */
[----:B------:R-:W-:Y:S01]  /*1a10*/  FADD.FTZ R50, R50, R210 ;  /* 0x000000d232327221 */ /* 0x000fe20000010000 */
[----:B------:R-:W-:Y:S01]  /*1a20*/  FFMA.FTZ R54, R210, R191, R54 ;  /* 0x000000bfd2367223 */ /* 0x000fe20000010036 */
[----:B------:R-:W-:Y:S01]  /*1a30*/  FMUL.FTZ R190, R2, R219 ;  /* 0x000000db02be7220 */ /* 0x000fe20000410000 */
[----:B------:R-:W-:-:S03]  /*1a40*/  FADD.FTZ R51, R51, R211 ;  /* 0x000000d333337221 */ /* 0x000fc60000010000 */
[----:B------:R-:W-:Y:S01]  /*1a50*/  FFMA.FTZ R55, R211, R190, R55 ;  /* 0x000000bed3377223 */ /* 0x000fe20000010037 */
[----:B------:R-:W-:Y:S01]  /*1a60*/  FMUL.FTZ R195, R2, R232 ;  /* 0x000000e802c37220 */ /* 0x000fe20000410000 */
[----:B------:R-:W-:-:S03]  /*1a70*/  FADD.FTZ R58, R58, R206 ;  /* 0x000000ce3a3a7221 */ /* 0x000fc60000010000 */
[----:B------:R-:W-:Y:S01]  /*1a80*/  FFMA.FTZ R62, R206, R195, R62 ;  /* 0x000000c3ce3e7223 */ /* 0x000fe2000001003e */
[----:B------:R-:W-:Y:S01]  /*1a90*/  FMUL.FTZ R223, R2, R223 ;  /* 0x000000df02df7220 */ /* 0x000fe20000410000 */
[----:B------:R-:W-:-:S03]  /*1aa0*/  FADD.FTZ R64, R64, R200 ;  /* 0x000000c840407221 */ /* 0x000fc60000010000 */
[----:B------:R-:W-:Y:S01]  /*1ab0*/  FFMA.FTZ R68, R200, R223, R68 ;  /* 0x000000dfc8447223 */ /* 0x000fe20000010044 */
[C---:B------:R-:W-:Y:S01]  /*1ac0*/  FMUL.FTZ R226, R2.reuse, R226 ;  /* 0x000000e202e27220 */ /* 0x040fe20000410000 */
[----:B------:R-:W-:Y:S01]  /*1ad0*/  FADD.FTZ R73, R73, R197 ;  /* 0x000000c549497221 */ /* 0x000fe20000010000 */
[----:B------:R-:W-:Y:S02]  /*1ae0*/  FMUL.FTZ R229, R229, R197 ;  /* 0x000000c5e5e57220 */ /* 0x000fe40000410000 */
[----:B------:R-:W-:Y:S01]  /*1af0*/  FFMA.FTZ R77, R197, R226, R77 ;  /* 0x000000e2c54d7223 */ /* 0x000fe2000001004d */
[----:B------:R-:W-:Y:S01]  /*1b00*/  FMUL.FTZ R220, R185, R196 ;  /* 0x000000c4b9dc7220 */ /* 0x000fe20000410000 */
[----:B------:R-:W-:Y:S01]  /*1b10*/  FMUL.FTZ R196, R2, R231 ;  /* 0x000000e702c47220 */ /* 0x000fe20000410000 */
[----:B------:R-:W4:Y:S03]  /*1b20*/  LDL R185, [R1+0x2c] ;  /* 0x00002c0001b97983 */ /* 0x000f260000100800 */
[----:B------:R-:W-:Y:S01]  /*1b30*/  FFMA.FTZ R61, R205, R196, R61 ;  /* 0x000000c4cd3d7223 */ /* 0x000fe2000001003d */
[----:B------:R-:W-:Y:S01]  /*1b40*/  FMUL.FTZ R205, R187, R205 ;  /* 0x000000cdbbcd7220 */ /* 0x000fe20000410000 */
[----:B------:R-:W4:Y:S04]  /*1b50*/  LDL R231, [R1+0x18] ;  /* 0x0000180001e77983 */ /* 0x000f280000100800 */
[----:B------:R-:W4:Y:S01]  /*1b60*/  LDL R187, [R1+0xc] ;  /* 0x00000c0001bb7983 */ /* 0x000f220000100800 */
[----:B------:R-:W-:Y:S01]  /*1b70*/  FMUL.FTZ R206, R186, R206 ;  /* 0x000000cebace7220 */ /* 0x000fe20000410000 */
[----:B------:R-:W-:-:S02]  /*1b80*/  FMUL.FTZ R186, R2, R172 ;  /* 0x000000ac02ba7220 */ /* 0x000fc40000410000 */
[----:B------:R-:W4:Y:S01]  /*1b90*/  LDL R172, [R1] ;  /* 0x0000000001ac7983 */ /* 0x000f220000100800 */
[----:B------:R-:W-:-:S03]  /*1ba0*/  FMUL.FTZ R200, R184, R200 ;  /* 0x000000c8b8c87220 */ /* 0x000fc60000410000 */
[----:B------:R-:W4:Y:S01]  /*1bb0*/  LDL R184, [R1+0x28] ;  /* 0x0000280001b87983 */ /* 0x000f220000100800 */
[----:B------:R-:W-:Y:S01]  /*1bc0*/  FMUL.FTZ R197, R2, R230 ;  /* 0x000000e602c57220 */ /* 0x000fe20000410000 */
[----:B------:R-:W-:Y:S02]  /*1bd0*/  FADD.FTZ R56, R56, R204 ;  /* 0x000000cc38387221 */ /* 0x000fe40000010000 */
[----:B------:R-:W4:Y:S01]  /*1be0*/  LDL R230, [R1+0x14] ;  /* 0x0000140001e67983 */ /* 0x000f220000100800 */
[----:B------:R-:W-:Y:S01]  /*1bf0*/  FFMA.FTZ R60, R204, R197, R60 ;  /* 0x000000c5cc3c7223 */ /* 0x000fe2000001003c */
[----:B------:R-:W-:Y:S02]  /*1c00*/  FMUL.FTZ R204, R189, R204 ;  /* 0x000000ccbdcc7220 */ /* 0x000fe40000410000 */
[----:B------:R-:W4:Y:S01]  /*1c10*/  LDL R189, [R1+0x10] ;  /* 0x0000100001bd7983 */ /* 0x000f220000100800 */
[----:B--2---:R-:W-:-:S03]  /*1c20*/  FMUL.FTZ R210, R182, R210 ;  /* 0x000000d2b6d27220 */ /* 0x004fc60000410000 */
[----:B------:R-:W2:Y:S01]  /*1c30*/  LDL R182, [R1+0x8] ;  /* 0x0000080001b67983 */ /* 0x000ea20000100800 */
[----:B---3--:R-:W-:-:S03]  /*1c40*/  FMUL.FTZ R211, R181, R211 ;  /* 0x000000d3b5d37220 */ /* 0x008fc60000410000 */
[----:B------:R-:W3:Y:S01]  /*1c50*/  LDL R181, [R1+0x4] ;  /* 0x0000040001b57983 */ /* 0x000ee20000100800 */
[C---:B------:R-:W-:Y:S01]  /*1c60*/  FMUL.FTZ R192, R2.reuse, R164 ;  /* 0x000000a402c07220 */ /* 0x040fe20000410000 */
[----:B------:R-:W-:Y:S01]  /*1c70*/  FADD.FTZ R49, R49, R209 ;  /* 0x000000d131317221 */ /* 0x000fe20000010000 */
[C---:B------:R-:W-:Y:S01]  /*1c80*/  FMUL.FTZ R193, R2.reuse, R19 ;  /* 0x0000001302c17220 */ /* 0x040fe20000410000 */
[----:B------:R-:W-:Y:S01]  /*1c90*/  FADD.FTZ R164, RZ, R220 ;  /* 0x000000dcffa47221 */ /* 0x000fe20000010000 */
[----:B------:R-:W-:Y:S01]  /*1ca0*/  FFMA.FTZ R53, R209, R192, R53 ;  /* 0x000000c0d1357223 */ /* 0x000fe20000010035 */
[----:B------:R-:W-:Y:S01]  /*1cb0*/  FFMA.FTZ R19, R221, R220, RZ ;  /* 0x000000dcdd137223 */ /* 0x000fe200000100ff */
[----:B------:R-:W-:Y:S01]  /*1cc0*/  FMUL.FTZ R8, R2, R8 ;  /* 0x0000000802087220 */ /* 0x000fe20000410000 */
[----:B------:R-:W-:Y:S01]  /*1cd0*/  FADD.FTZ R164, R164, R229 ;  /* 0x000000e5a4a47221 */ /* 0x000fe20000010000 */
[----:B------:R-:W-:Y:S01]  /*1ce0*/  FADD.FTZ R43, R43, R215 ;  /* 0x000000d72b2b7221 */ /* 0x000fe20000010000 */
[----:B------:R-:W-:Y:S01]  /*1cf0*/  FFMA.FTZ R19, R226, R229, R19 ;  /* 0x000000e5e2137223 */ /* 0x000fe20000010013 */
[----:B------:R-:W-:Y:S01]  /*1d00*/  FFMA.FTZ R36, R12, R8, R36 ;  /* 0x000000080c247223 */ /* 0x000fe20000010024 */
[----:B------:R-:W-:Y:S01]  /*1d10*/  FADD.FTZ R32, R32, R12 ;  /* 0x0000000c20207221 */ /* 0x000fe20000010000 */
[C---:B------:R-:W-:Y:S01]  /*1d20*/  FMUL.FTZ R9, R2.reuse, R9 ;  /* 0x0000000902097220 */ /* 0x040fe20000410000 */
[----:B------:R-:W-:Y:S01]  /*1d30*/  FFMA.FTZ R19, R225, R228, R19 ;  /* 0x000000e4e1137223 */ /* 0x000fe20000010013 */
[----:B------:R-:W-:Y:S01]  /*1d40*/  FADD.FTZ R33, R33, R13 ;  /* 0x0000000d21217221 */ /* 0x000fe20000010000 */
[----:B----4-:R-:W-:Y:S01]  /*1d50*/  FMUL.FTZ R209, R183, R209 ;  /* 0x000000d1b7d17220 */ /* 0x010fe20000410000 */
[----:B------:R-:W-:-:S04]  /*1d60*/  FMUL.FTZ R183, R2, R175 ;  /* 0x000000af02b77220 */ /* 0x000fc80000410000 */
[----:B------:R-:W-:Y:S01]  /*1d70*/  FFMA.FTZ R47, R215, R183, R47 ;  /* 0x000000b7d72f7223 */ /* 0x000fe2000001002f */
[----:B------:R-:W-:Y:S01]  /*1d80*/  FFMA.FTZ R37, R13, R9, R37 ;  /* 0x000000090d257223 */ /* 0x000fe20000010025 */
[C---:B------:R-:W-:Y:S01]  /*1d90*/  FMUL.FTZ R11, R2.reuse, R11 ;  /* 0x0000000b020b7220 */ /* 0x040fe20000410000 */
[----:B------:R-:W-:Y:S01]  /*1da0*/  FADD.FTZ R35, R35, R15 ;  /* 0x0000000f23237221 */ /* 0x000fe20000010000 */
[----:B------:R-:W-:Y:S02]  /*1db0*/  FMUL.FTZ R10, R2, R10 ;  /* 0x0000000a020a7220 */ /* 0x000fe40000410000 */
[----:B------:R-:W-:Y:S01]  /*1dc0*/  FFMA.FTZ R39, R15, R11, R39 ;  /* 0x0000000b0f277223 */ /* 0x000fe20000010027 */
[----:B------:R-:W-:Y:S01]  /*1dd0*/  FADD.FTZ R34, R34, R14 ;  /* 0x0000000e22227221 */ /* 0x000fe20000010000 */
[----:B------:R-:W-:Y:S01]  /*1de0*/  FFMA.FTZ R38, R14, R10, R38 ;  /* 0x0000000a0e267223 */ /* 0x000fe20000010026 */
[----:B------:R-:W-:Y:S01]  /*1df0*/  FMUL.FTZ R194, R2, R233 ;  /* 0x000000e902c27220 */ /* 0x000fe20000410000 */
[----:B------:R-:W-:Y:S01]  /*1e00*/  FADD.FTZ R59, R59, R207 ;  /* 0x000000cf3b3b7221 */ /* 0x000fe20000010000 */
[----:B------:R-:W-:-:S02]  /*1e10*/  FADD.FTZ R144, R144, R20 ;  /* 0x0000001490907221 */ /* 0x000fc40000010000 */
[----:B------:R-:W-:Y:S01]  /*1e20*/  FFMA.FTZ R63, R207, R194, R63 ;  /* 0x000000c2cf3f7223 */ /* 0x000fe2000001003f */
[----:B------:R-:W-:Y:S01]  /*1e30*/  FFMA.FTZ R52, R208, R193, R52 ;  /* 0x000000c1d0347223 */ /* 0x000fe20000010034 */
[----:B------:R-:W-:Y:S01]  /*1e40*/  FADD.FTZ R48, R48, R208 ;  /* 0x000000d030307221 */ /* 0x000fe20000010000 */
[----:B------:R-:W-:Y:S01]  /*1e50*/  FADD.FTZ R145, R145, R21 ;  /* 0x0000001591917221 */ /* 0x000fe20000010000 */
[----:B------:R-:W-:Y:S01]  /*1e60*/  FADD.FTZ R147, R147, R23 ;  /* 0x0000001793937221 */ /* 0x000fe20000010000 */
[----:B------:R-:W-:Y:S01]  /*1e70*/  FFMA.FTZ R44, R212, R186, R44 ;  /* 0x000000bad42c7223 */ /* 0x000fe2000001002c */
[----:B------:R-:W-:Y:S01]  /*1e80*/  FADD.FTZ R40, R40, R212 ;  /* 0x000000d428287221 */ /* 0x000fe20000010000 */
[----:B------:R-:W-:Y:S01]  /*1e90*/  FADD.FTZ R146, R146, R22 ;  /* 0x0000001692927221 */ /* 0x000fe20000010000 */
[----:B------:R-:W-:Y:S01]  /*1ea0*/  FADD.FTZ R41, R41, R213 ;  /* 0x000000d529297221 */ /* 0x000fe20000010000 */
[----:B------:R-:W-:Y:S01]  /*1eb0*/  FADD.FTZ R42, R42, R214 ;  /* 0x000000d62a2a7221 */ /* 0x000fe20000010000 */
[----:B------:R-:W-:Y:S01]  /*1ec0*/  FADD.FTZ R136, R136, R28 ;  /* 0x0000001c88887221 */ /* 0x000fe20000010000 */
[----:B------:R-:W-:Y:S01]  /*1ed0*/  FMUL.FTZ R215, R187, R215 ;  /* 0x000000d7bbd77220 */ /* 0x000fe20000410000 */
[----:B------:R-:W-:Y:S01]  /*1ee0*/  FMUL.FTZ R207, R185, R207 ;  /* 0x000000cfb9cf7220 */ /* 0x000fe20000410000 */
[----:B------:R-:W-:Y:S01]  /*1ef0*/  FMUL.FTZ R208, R184, R208 ;  /* 0x000000d0b8d07220 */ /* 0x000fe20000410000 */
[C---:B------:R-:W-:Y:S01]  /*1f00*/  FMUL.FTZ R185, R2.reuse, R173 ;  /* 0x000000ad02b97220 */ /* 0x040fe20000410000 */
[----:B------:R-:W-:Y:S01]  /*1f10*/  FMUL.FTZ R212, R231, R212 ;  /* 0x000000d4e7d47220 */ /* 0x000fe20000410000 */
[----:B------:R-:W-:-:S02]  /*1f20*/  FMUL.FTZ R184, R2, R174 ;  /* 0x000000ae02b87220 */ /* 0x000fc40000410000 */
[----:B------:R-:W-:Y:S01]  /*1f30*/  FFMA.FTZ R45, R213, R185, R45 ;  /* 0x000000b9d52d7223 */ /* 0x000fe2000001002d */
[----:B------:R-:W-:Y:S01]  /*1f40*/  FMUL.FTZ R213, R230, R213 ;  /* 0x000000d5e6d57220 */ /* 0x000fe20000410000 */
[----:B------:R-:W-:Y:S01]  /*1f50*/  FFMA.FTZ R46, R214, R184, R46 ;  /* 0x000000b8d62e7223 */ /* 0x000fe2000001002e */
[----:B------:R-:W-:Y:S01]  /*1f60*/  FMUL.FTZ R214, R189, R214 ;  /* 0x000000d6bdd67220 */ /* 0x000fe20000410000 */
[----:B------:R-:W-:Y:S01]  /*1f70*/  FADD.FTZ R137, R137, R29 ;  /* 0x0000001d89897221 */ /* 0x000fe20000010000 */
[----:B------:R-:W-:Y:S01]  /*1f80*/  FADD.FTZ R124, R124, R24 ;  /* 0x000000187c7c7221 */ /* 0x000fe20000010000 */
[----:B------:R-:W-:Y:S01]  /*1f90*/  FMUL.FTZ R173, R243, R24 ;  /* 0x00000018f3ad7220 */ /* 0x000fe20000410000 */
[----:B------:R-:W-:Y:S01]  /*1fa0*/  FMUL.FTZ R170, R2, R170 ;  /* 0x000000aa02aa7220 */ /* 0x000fe20000410000 */
[----:B------:R-:W-:Y:S01]  /*1fb0*/  FADD.FTZ R125, R125, R25 ;  /* 0x000000197d7d7221 */ /* 0x000fe20000010000 */
[----:B------:R-:W-:Y:S02]  /*1fc0*/  FMUL.FTZ R174, R242, R25 ;  /* 0x00000019f2ae7220 */ /* 0x000fe40000410000 */
[----:B------:R-:W-:Y:S01]  /*1fd0*/  FFMA.FTZ R121, R25, R170, R121 ;  /* 0x000000aa19797223 */ /* 0x000fe20000010079 */
[C---:B------:R-:W-:Y:S01]  /*1fe0*/  FMUL.FTZ R169, R2.reuse, R169 ;  /* 0x000000a902a97220 */ /* 0x040fe20000410000 */
[----:B------:R-:W-:Y:S01]  /*1ff0*/  FMUL.FTZ R175, R241, R26 ;  /* 0x0000001af1af7220 */ /* 0x000fe20000410000 */
[C---:B------:R-:W-:Y:S01]  /*2000*/  FMUL.FTZ R179, R2.reuse, R179 ;  /* 0x000000b302b37220 */ /* 0x040fe20000410000 */
[C---:B------:R-:W-:Y:S01]  /*2010*/  FMUL.FTZ R168, R2.reuse, R168 ;  /* 0x000000a802a87220 */ /* 0x040fe20000410000 */
[----:B------:R-:W-:Y:S01]  /*2020*/  FMUL.FTZ R178, R2, R178 ;  /* 0x000000b202b27220 */ /* 0x000fe20000410000 */
[----:B------:R-:W-:Y:S01]  /*2030*/  FADD.FTZ R132, R132, R160 ;  /* 0x000000a084847221 */ /* 0x000fe20000010000 */
[----:B------:R-:W-:Y:S01]  /*2040*/  FFMA.FTZ R128, R160, R179, R128 ;  /* 0x000000b3a0807223 */ /* 0x000fe20000010080 */
[----:B------:R-:W-:Y:S01]  /*2050*/  FMUL.FTZ R160, R239, R160 ;  /* 0x000000a0efa07220 */ /* 0x000fe20000410000 */
[----:B------:R-:W-:Y:S01]  /*2060*/  FMUL.FTZ R177, R2, R177 ;  /* 0x000000b102b17220 */ /* 0x000fe20000410000 */
[----:B------:R-:W-:Y:S01]  /*2070*/  FFMA.FTZ R129, R161, R178, R129 ;  /* 0x000000b2a1817223 */ /* 0x000fe20000010081 */
[----:B------:R-:W-:Y:S01]  /*2080*/  FADD.FTZ R133, R133, R161 ;  /* 0x000000a185857221 */ /* 0x000fe20000010000 */
[----:B--2---:R-:W-:Y:S01]  /*2090*/  FMUL.FTZ R187, R182, R12 ;  /* 0x0000000cb6bb7220 */ /* 0x004fe20000410000 */
[----:B------:R-:W-:Y:S01]  /*20a0*/  FADD.FTZ R12, R164, R228 ;  /* 0x000000e4a40c7221 */ /* 0x000fe20000010000 */
[----:B---3--:R-:W-:-:S03]  /*20b0*/  FMUL.FTZ R182, R181, R13 ;  /* 0x0000000db5b67220 */ /* 0x008fc60000410000 */
        /* <DEDUP_REMOVED lines=12> */
[C---:B------:R-:W-:Y:S01]  /*2180*/  FMUL.FTZ R14, R2.reuse, R16 ;  /* 0x00000010020e7220 */ /* 0x040fe20000410000 */
[C---:B------:R-:W-:Y:S01]  /*2190*/  FMUL.FTZ R16, R2.reuse, R18 ;  /* 0x0000001202107220 */ /* 0x040fe20000410000 */
[----:B------:R-:W-:Y:S01]  /*21a0*/  FADD.FTZ R19, R19, R204 ;  /* 0x000000cc13137221 */ /* 0x000fe20000010000 */
[----:B------:R-:W-:Y:S01]  /*21b0*/  FFMA.FTZ R18, R197, R204, R164 ;  /* 0x000000ccc5127223 */ /* 0x000fe200000100a4 */
[----:B------:R-:W-:-:S02]  /*21c0*/  FMUL.FTZ R13, R2, R180 ;  /* 0x000000b4020d7220 */ /* 0x000fc40000410000 */
[----:B------:R-:W-:Y:S01]  /*21d0*/  FADD.FTZ R19, R19, R205 ;  /* 0x000000cd13137221 */ /* 0x000fe20000010000 */
[----:B------:R-:W-:Y:S01]  /*21e0*/  FFMA.FTZ R18, R196, R205, R18 ;  /* 0x000000cdc4127223 */ /* 0x000fe20000010012 */
[----:B------:R-:W-:Y:S01]  /*21f0*/  FMUL.FTZ R15, R2, R17 ;  /* 0x00000011020f7220 */ /* 0x000fe20000410000 */
[----:B------:R-:W-:Y:S01]  /*2200*/  FFMA.FTZ R148, R20, R13, R148 ;  /* 0x0000000d14947223 */ /* 0x000fe20000010094 */
[----:B------:R-:W-:Y:S01]  /*2210*/  FMUL.FTZ R17, R251, R20 ;  /* 0x00000014fb117220 */ /* 0x000fe20000410000 */
[----:B------:R-:W-:Y:S01]  /*2220*/  FADD.FTZ R19, R19, R206 ;  /* 0x000000ce13137221 */ /* 0x000fe20000010000 */
[----:B------:R-:W-:-:S03]  /*2230*/  FFMA.FTZ R20, R195, R206, R18 ;  /* 0x000000cec3147223 */ /* 0x000fc60000010012 */
        /* <DEDUP_REMOVED lines=8> */
[----:B------:R-:W-:Y:S02]  /*22c0*/  FFMA.FTZ R151, R23, R16, R151 ;  /* 0x0000001017977223 */ /* 0x000fe40000010097 */
[----:B------:R-:W-:Y:S01]  /*22d0*/  FADD.FTZ R21, R21, R210 ;  /* 0x000000d215157221 */ /* 0x000fe20000010000 */
[----:B------:R-:W-:Y:S01]  /*22e0*/  FFMA.FTZ R20, R191, R210, R20 ;  /* 0x000000d2bf147223 */ /* 0x000fe20000010014 */
[----:B------:R-:W-:Y:S01]  /*22f0*/  FMUL.FTZ R164, R248, R23 ;  /* 0x00000017f8a47220 */ /* 0x000fe20000410000 */
[----:B------:R-:W-:Y:S01]  /*2300*/  FFMA.FTZ R150, R22, R15, R150 ;  /* 0x0000000f16967223 */ /* 0x000fe20000010096 */
[----:B------:R-:W-:Y:S01]  /*2310*/  FMUL.FTZ R19, R249, R22 ;  /* 0x00000016f9137220 */ /* 0x000fe20000410000 */
[C---:B------:R-:W-:Y:S01]  /*2320*/  FMUL.FTZ R23, R2.reuse, R165 ;  /* 0x000000a502177220 */ /* 0x040fe20000410000 */
        /* <DEDUP_REMOVED lines=24> */
[C---:B------:R-:W-:Y:S02]  /*24b0*/  FMUL.FTZ R20, R2.reuse, R171 ;  /* 0x000000ab02147220 */ /* 0x040fe40000410000 */
[----:B------:R-:W-:Y:S01]  /*24c0*/  FADD.FTZ R29, R29, R17 ;  /* 0x000000111d1d7221 */ /* 0x000fe20000010000 */
[----:B------:R-:W-:Y:S01]  /*24d0*/  FFMA.FTZ R28, R13, R17, R28 ;  /* 0x000000110d1c7223 */ /* 0x000fe2000001001c */
[----:B------:R-:W-:Y:S02]  /*24e0*/  FMUL.FTZ R171, R2, R188 ;  /* 0x000000bc02ab7220 */ /* 0x000fe40000410000 */
[----:B------:R-:W-:Y:S01]  /*24f0*/  FADD.FTZ R29, R29, R18 ;  /* 0x000000121d1d7221 */ /* 0x000fe20000010000 */
[----:B------:R-:W-:Y:S01]  /*2500*/  FFMA.FTZ R28, R14, R18, R28 ;  /* 0x000000120e1c7223 */ /* 0x000fe2000001001c */
[----:B------:R-:W-:-:S02]  /*2510*/  FFMA.FTZ R120, R24, R171, R120 ;  /* 0x000000ab18787223 */ /* 0x000fc40000010078 */
        /* <DEDUP_REMOVED lines=47> */
.L_x_13607:
[----:B------:R-:W-:Y:S05]  /*2810*/  BSYNC B1 ;  /* 0x0000000000017941 */ /* 0x000fea0003800000 */
.L_x_13605:
        /* <DEDUP_REMOVED lines=20> */
.L_x_13727:
[----:B------:R-:W2:Y:S01]  /*2960*/  S2R R31, SR_TID.X ;  /* 0x00000000001f7919 */ /* 0x000ea20000002100 */
[----:B------:R-:W3:Y:S01]  /*2970*/  LDC R188, c[0x0][0x218] ;  /* 0x00008600ffbc7b82 */ /* 0x000ee20000000800 */
[----:B-----5:R-:W-:Y:S01]  /*2980*/  ISETP.GE.AND P5, PT, R3, 0x1, PT ;  /* 0x000000010300780c */ /* 0x020fe20003fa6270 */
[----:B------:R-:W-:Y:S01]  /*2990*/  FADD.FTZ R29, R26, R29 ;  /* 0x0000001d1a1d7221 */ /* 0x000fe20000010000 */
[C---:B------:R-:W-:Y:S01]  /*29a0*/  @!P6 ISETP.NE.U32.AND P3, PT, R6.reuse, RZ, PT ;  /* 0x000000ff0600e20c */ /* 0x040fe20003f65070 */
[----:B0-----:R-:W-:Y:S01]  /*29b0*/  FADD.FTZ R30, R27, R30 ;  /* 0x0000001e1b1e7221 */ /* 0x001fe20000010000 */
[----:B------:R-:W-:Y:S01]  /*29c0*/  BSSY B1, `(.L_x_13609) ;  /* 0x000001d000017945 */ /* 0x000fe20003800000 */
[----:B------:R-:W-:Y:S01]  /*29d0*/  FMUL.FTZ R29, R29, UR8 ;  /* 0x000000081d1d7c20 */ /* 0x000fe20008410000 */
[----:B------:R-:W-:Y:S01]  /*29e0*/  @!P6 ISETP.NE.AND.EX P3, PT, R7, RZ, PT, P3 ;  /* 0x000000ff0700e20c */ /* 0x000fe20003f65330 */
[----:B------:R-:W0:Y:S01]  /*29f0*/  LDC.64 R24, c[0x0][0x308] ;  /* 0x0000c200ff187b82 */ /* 0x000e220000000a00 */
[----:B------:R-:W-:Y:S01]  /*2a00*/  @!P6 ISETP.NE.U32.AND P4, PT, R6, RZ, PT ;  /* 0x000000ff0600e20c */ /* 0x000fe20003f85070 */
[----:B------:R-:W-:-:S04]  /*2a10*/  FMUL.FTZ R30, R30, UR8 ;  /* 0x000000081e1e7c20 */ /* 0x000fc80008410000 */
[----:B------:R-:W-:-:S05]  /*2a20*/  @P5 IADD3 R28, R3, -0x1, RZ ;  /* 0xffffffff031c5810 */ /* 0x000fca0007ffe0ff */
[----:B---3--:R-:W-:Y:S01]  /*2a30*/  @P5 IMAD R28, R28, R188, RZ ;  /* 0x000000bc1c1c5224 */ /* 0x008fe200078e02ff */
[----:B--2---:R-:W-:-:S04]  /*2a40*/  LOP3.LUT R188, R31, 0x1f, RZ, 0xc0, !PT ;  /* 0x0000001f1fbc7812 */ /* 0x004fc800078ec0ff */
[----:B------:R-:W-:Y:S02]  /*2a50*/  @P5 SHF.R.S32.HI R31, RZ, 0x1f, R28 ;  /* 0x0000001fff1f5819 */ /* 0x000fe4000001141c */
[C---:B0-----:R-:W-:Y:S02]  /*2a60*/  ISETP.NE.U32.AND P1, PT, R24.reuse, RZ, PT ;  /* 0x000000ff1800720c */ /* 0x041fe40003f25070 */
[----:B------:R-:W-:Y:S01]  /*2a70*/  @P5 LEA.HI R31, R31, R28, RZ, 0x2 ;  /* 0x0000001c1f1f5211 */ /* 0x000fe200078f10ff */
[----:B------:R-:W-:Y:S01]  /*2a80*/  HFMA2.MMA R28, -RZ, RZ, 0, 0 ;  /* 0x00000000ff1c7435 */ /* 0x000fe200000001ff */
[----:B------:R-:W-:Y:S02]  /*2a90*/  ISETP.NE.U32.AND P0, PT, R24, RZ, PT ;  /* 0x000000ff1800720c */ /* 0x000fe40003f05070 */
[C---:B------:R-:W-:Y:S02]  /*2aa0*/  ISETP.NE.AND.EX P1, PT, R25.reuse, RZ, PT, P1 ;  /* 0x000000ff1900720c */ /* 0x040fe40003f25310 */
[----:B------:R-:W-:-:S02]  /*2ab0*/  ISETP.NE.AND.EX P0, PT, R25, RZ, PT, P0 ;  /* 0x000000ff1900720c */ /* 0x000fc40003f05300 */
[----:B------:R-:W-:Y:S02]  /*2ac0*/  @P5 LEA.HI.SX32 R28, R31, R188, 0x1e ;  /* 0x000000bc1f1c5211 */ /* 0x000fe400078ff2ff */
[----:B------:R-:W0:Y:S01]  /*2ad0*/  LDC.U8 R188, c[0x0][0x2a0] ;  /* 0x0000a800ffbc7b82 */ /* 0x000e220000000000 */
[----:B------:R-:W-:Y:S02]  /*2ae0*/  @!P6 FSEL R31, R116, RZ, P3 ;  /* 0x000000ff741fe208 */ /* 0x000fe40001800000 */
[----:B0-----:R-:W-:-:S04]  /*2af0*/  ISETP.NE.AND P2, PT, R188, RZ, PT ;  /* 0x000000ffbc00720c */ /* 0x001fc80003f45270 */
[----:B------:R-:W-:Y:S02]  /*2b00*/  FSEL R29, R29, RZ, !P2 ;  /* 0x000000ff1d1d7208 */ /* 0x000fe40005000000 */
[----:B------:R-:W-:Y:S01]  /*2b10*/  @!P6 ISETP.NE.U32.AND P2, PT, R6, RZ, PT ;  /* 0x000000ff0600e20c */ /* 0x000fe20003f45070 */
[----:B------:R-:W-:-:S12]  /*2b20*/  @!P6 BRA `(.L_x_13610) ;  /* 0x000000000018e947 */ /* 0x000fd80003800000 */
[----:B------:R-:W-:Y:S01]  /*2b30*/  ISETP.NE.U32.AND P3, PT, R6, RZ, PT ;  /* 0x000000ff0600720c */ /* 0x000fe20003f65070 */
[----:B------:R-:W-:-:S03]  /*2b40*/  FFMA.FTZ R24, R221, R30, R29 ;  /* 0x0000001edd187223 */ /* 0x000fc6000001001d */
[----:B------:R-:W-:Y:S01]  /*2b50*/  ISETP.NE.AND.EX P3, PT, R7, RZ, PT, P3 ;  /* 0x000000ff0700720c */ /* 0x000fe20003f65330 */
[----:B------:R-:W-:-:S04]  /*2b60*/  FADD.FTZ R24, R220, -R24 ;  /* 0x80000018dc187221 */ /* 0x000fc80000010000 */
[----:B------:R-:W-:-:S08]  /*2b70*/  FMUL.FTZ R31, R2, R24 ;  /* 0x00000018021f7220 */ /* 0x000fd00000410000 */
[----:B------:R-:W-:-:S07]  /*2b80*/  @P3 FADD.FTZ R31, R116, R31 ;  /* 0x0000001f741f3221 */ /* 0x000fce0000010000 */
.L_x_13610:
[----:B------:R-:W-:Y:S05]  /*2b90*/  BSYNC B1 ;  /* 0x0000000000017941 */ /* 0x000fea0003800000 */
.L_x_13609:
[----:B------:R-:W-:Y:S01]  /*2ba0*/  @!P6 ISETP.NE.U32.AND P3, PT, R6, RZ, PT ;  /* 0x000000ff0600e20c */ /* 0x000fe20003f65070 */
[----:B------:R-:W-:Y:S01]  /*2bb0*/  BSSY B1, `(.L_x_13611) ;  /* 0x000000c000017945 */ /* 0x000fe20003800000 */
        /* <DEDUP_REMOVED lines=11> */
.L_x_13612:
[----:B------:R-:W-:Y:S05]  /*2c70*/  BSYNC B1 ;  /* 0x0000000000017941 */ /* 0x000fea0003800000 */
.L_x_13611:
        /* <DEDUP_REMOVED lines=9> */
.L_x_13614:
[----:B------:R-:W-:Y:S05]  /*2d10*/  BSYNC B1 ;  /* 0x0000000000017941 */ /* 0x000fea0003800000 */
.L_x_13613:
        /* <DEDUP_REMOVED lines=9> */
.L_x_13616:
[----:B------:R-:W-:Y:S05]  /*2db0*/  BSYNC B1 ;  /* 0x0000000000017941 */ /* 0x000fea0003800000 */
.L_x_13615:
[----:B------:R-:W-:Y:S05]  /*2dc0*/  @!P0 BRA `(.L_x_13617) ;  /* 0x00000000001c8947 */ /* 0x000fea0003800000 */
[----:B------:R-:W0:Y:S01]  /*2dd0*/  LDC.64 R188, c[0x0][0x308] ;  /* 0x0000c200ffbc7b82 */ /* 0x000e220000000a00 */
[----:B-1----:R-:W-:Y:S02]  /*2de0*/  SEL R26, R219, R154, P1 ;  /* 0x0000009adb1a7207 */ /* 0x002fe40000800000 */
[----:B------:R-:W-:Y:S02]  /*2df0*/  SEL R25, R217, R153, P1 ;  /* 0x00000099d9197207 */ /* 0x000fe40000800000 */
[----:B------:R-:W-:Y:S02]  /*2e00*/  SEL R24, R31, R152, P1 ;  /* 0x000000981f187207 */ /* 0x000fe40000800000 */
[----:B------:R-:W-:Y:S01]  /*2e10*/  SEL R27, R230, R155, P1 ;  /* 0x0000009be61b7207 */ /* 0x000fe20000800000 */
[----:B0-----:R-:W-:-:S05]  /*2e20*/  IMAD.WIDE.U32 R188, R4, 0x10, R188 ;  /* 0x0000001004bc7825 */ /* 0x001fca00078e00bc */
[----:B------:R0:W-:Y:S02]  /*2e30*/  STG.E.128 desc[UR4][R188.64], R24 ;  /* 0x00000018bc007986 */ /* 0x0001e4000c101d04 */
.L_x_13617:
[----:B------:R-:W-:Y:S04]  /*2e40*/  BSSY B1, `(.L_x_13618) ;  /* 0x000000e000017945 */ /* 0x000fe80003800000 */
[----:B------:R-:W-:Y:S05]  /*2e50*/  @!P5 BRA `(.L_x_13619) ;  /* 0x000000000030d947 */ /* 0x000fea0003800000 */
[----:B0-----:R-:W0:Y:S01]  /*2e60*/  LDC.64 R188, c[0x0][0x2f8] ;  /* 0x0000be00ffbc7b82 */ /* 0x001e220000000a00 */
[----:B-1----:R-:W-:Y:S01]  /*2e70*/  FMUL.FTZ R27, R230, UR9 ;  /* 0x00000009e61b7c20 */ /* 0x002fe20008410000 */
[----:B------:R-:W-:Y:S01]  /*2e80*/  FMUL.FTZ R26, R219, UR9 ;  /* 0x00000009db1a7c20 */ /* 0x000fe20008410000 */
[----:B------:R-:W-:Y:S01]  /*2e90*/  FMUL.FTZ R25, R217, UR9 ;  /* 0x00000009d9197c20 */ /* 0x000fe20008410000 */
[----:B------:R-:W-:Y:S01]  /*2ea0*/  FMUL.FTZ R24, R31, UR9 ;  /* 0x000000091f187c20 */ /* 0x000fe20008410000 */
[----:B------:R-:W-:-:S04]  /*2eb0*/  ISETP.GT.AND P2, PT, R3, RZ, PT ;  /* 0x000000ff0300720c */ /* 0x000fc80003f44270 */
[----:B------:R-:W-:Y:S02]  /*2ec0*/  SEL R27, R27, R159, P2 ;  /* 0x0000009f1b1b7207 */ /* 0x000fe40001000000 */
[----:B------:R-:W-:Y:S02]  /*2ed0*/  SEL R26, R26, R158, P2 ;  /* 0x0000009e1a1a7207 */ /* 0x000fe40001000000 */
[----:B------:R-:W-:Y:S02]  /*2ee0*/  SEL R25, R25, R157, P2 ;  /* 0x0000009d19197207 */ /* 0x000fe40001000000 */
[----:B------:R-:W-:Y:S01]  /*2ef0*/  SEL R24, R24, R156, P2 ;  /* 0x0000009c18187207 */ /* 0x000fe20001000000 */
[----:B0-----:R-:W-:-:S05]  /*2f00*/  IMAD.WIDE.U32 R188, R28, 0x10, R188 ;  /* 0x000000101cbc7825 */ /* 0x001fca00078e00bc */
[----:B------:R2:W-:Y:S02]  /*2f10*/  STG.E.128 desc[UR4][R188.64], R24 ;  /* 0x00000018bc007986 */ /* 0x0005e4000c101d04 */
.L_x_13619:
[----:B------:R-:W-:Y:S05]  /*2f20*/  BSYNC B1 ;  /* 0x0000000000017941 */ /* 0x000fea0003800000 */
.L_x_13618:
[----:B0-2---:R-:W0:Y:S01]  /*2f30*/  @P0 LDC.64 R188, c[0x0][0x308] ;  /* 0x0000c200ffbc0b82 */ /* 0x005e220000000a00 */
[C---:B------:R-:W-:Y:S01]  /*2f40*/  @!P6 ISETP.NE.U32.AND P3, PT, R6.reuse, RZ, PT ;  /* 0x000000ff0600e20c */ /* 0x040fe20003f65070 */
[----:B------:R-:W-:Y:S01]  /*2f50*/  BSSY B1, `(.L_x_13620) ;  /* 0x000000c000017945 */ /* 0x000fe20003800000 */
[C---:B------:R-:W-:Y:S02]  /*2f60*/  @!P6 ISETP.NE.U32.AND P4, PT, R6.reuse, RZ, PT ;  /* 0x000000ff0600e20c */ /* 0x040fe40003f85070 */
        /* <DEDUP_REMOVED lines=10> */
.L_x_13621:
[----:B------:R-:W-:Y:S05]  /*3010*/  BSYNC B1 ;  /* 0x0000000000017941 */ /* 0x000fea0003800000 */
.L_x_13620:
[----:B------:R-:W-:Y:S01]  /*3020*/  @!P6 ISETP.NE.U32.AND P3, PT, R6, RZ, PT ;  /* 0x000000ff0600e20c */ /* 0x000fe20003f65070 */
[----:B------:R-:W-:Y:S01]  /*3030*/  BSSY B1, `(.L_x_13622) ;  /* 0x000000d000017945 */ /* 0x000fe20003800000 */
[----:B0-----:R-:W-:Y:S01]  /*3040*/  @P0 IMAD.WIDE.U32 R188, R5, 0x10, R188 ;  /* 0x0000001005bc0825 */ /* 0x001fe200078e00bc */
        /* <DEDUP_REMOVED lines=11> */
.L_x_13623:
[----:B------:R-:W-:Y:S05]  /*3100*/  BSYNC B1 ;  /* 0x0000000000017941 */ /* 0x000fea0003800000 */
.L_x_13622:
        /* <DEDUP_REMOVED lines=9> */
.L_x_13625:
[----:B------:R-:W-:Y:S05]  /*31a0*/  BSYNC B1 ;  /* 0x0000000000017941 */ /* 0x000fea0003800000 */
.L_x_13624:
        /* <DEDUP_REMOVED lines=9> */
.L_x_13627:
[----:B------:R-:W-:Y:S05]  /*3240*/  BSYNC B1 ;  /* 0x0000000000017941 */ /* 0x000fea0003800000 */
.L_x_13626:
[----:B-1----:R-:W-:Y:S01]  /*3250*/  SEL R26, R217, R154, P1 ;  /* 0x0000009ad91a7207 */ /* 0x002fe20000800000 */
[----:B------:R-:W-:Y:S01]  /*3260*/  BSSY B1, `(.L_x_13628) ;  /* 0x0000013000017945 */ /* 0x000fe20003800000 */
[----:B------:R-:W-:Y:S02]  /*3270*/  @P0 SEL R25, R5, R153, P1 ;  /* 0x0000009905190207 */ /* 0x000fe40000800000 */
[----:B------:R-:W-:Y:S02]  /*3280*/  @P0 SEL R24, R31, R152, P1 ;  /* 0x000000981f180207 */ /* 0x000fe40000800000 */
[----:B------:R-:W-:-:S05]  /*3290*/  @P0 SEL R27, R219, R155, P1 ;  /* 0x0000009bdb1b0207 */ /* 0x000fca0000800000 */
[----:B------:R0:W-:Y:S01]  /*32a0*/  @P0 STG.E.128 desc[UR4][R188.64], R24 ;  /* 0x00000018bc000986 */ /* 0x0001e2000c101d04 */
[----:B------:R-:W-:Y:S05]  /*32b0*/  @!P5 BRA `(.L_x_13629) ;  /* 0x000000000034d947 */ /* 0x000fea0003800000 */
[----:B0-----:R-:W0:Y:S01]  /*32c0*/  LDC.64 R24, c[0x0][0x2f8] ;  /* 0x0000be00ff187b82 */ /* 0x001e220000000a00 */
[----:B------:R-:W-:Y:S01]  /*32d0*/  IADD3 R188, R28, 0x20, RZ ;  /* 0x000000201cbc7810 */ /* 0x000fe20007ffe0ff */
[----:B------:R-:W-:Y:S01]  /*32e0*/  FMUL.FTZ R27, R219, UR9 ;  /* 0x00000009db1b7c20 */ /* 0x000fe20008410000 */
[----:B------:R-:W-:Y:S01]  /*32f0*/  FMUL.FTZ R26, R217, UR9 ;  /* 0x00000009d91a7c20 */ /* 0x000fe20008410000 */
[----:B------:R-:W-:-:S04]  /*3300*/  ISETP.GT.AND P2, PT, R3, RZ, PT ;  /* 0x000000ff0300720c */ /* 0x000fc80003f44270 */
[----:B------:R-:W-:Y:S02]  /*3310*/  SEL R27, R27, R159, P2 ;  /* 0x0000009f1b1b7207 */ /* 0x000fe40001000000 */
[----:B------:R-:W-:Y:S01]  /*3320*/  SEL R26, R26, R158, P2 ;  /* 0x0000009e1a1a7207 */ /* 0x000fe20001000000 */
[----:B0-----:R-:W-:-:S04]  /*3330*/  IMAD.WIDE.U32 R188, R188, 0x10, R24 ;  /* 0x00000010bcbc7825 */ /* 0x001fc800078e0018 */
[----:B------:R-:W-:Y:S01]  /*3340*/  FMUL.FTZ R25, R5, UR9 ;  /* 0x0000000905197c20 */ /* 0x000fe20008410000 */
[----:B------:R-:W-:-:S04]  /*3350*/  FMUL.FTZ R24, R31, UR9 ;  /* 0x000000091f187c20 */ /* 0x000fc80008410000 */
[----:B------:R-:W-:Y:S02]  /*3360*/  SEL R25, R25, R157, P2 ;  /* 0x0000009d19197207 */ /* 0x000fe40001000000 */
[----:B------:R-:W-:-:S05]  /*3370*/  SEL R24, R24, R156, P2 ;  /* 0x0000009c18187207 */ /* 0x000fca0001000000 */
[----:B------:R1:W-:Y:S02]  /*3380*/  STG.E.128 desc[UR4][R188.64], R24 ;  /* 0x00000018bc007986 */ /* 0x0003e4000c101d04 */
.L_x_13629:
[----:B------:R-:W-:Y:S05]  /*3390*/  BSYNC B1 ;  /* 0x0000000000017941 */ /* 0x000fea0003800000 */
.L_x_13628:
        /* <DEDUP_REMOVED lines=13> */
.L_x_13631:
[----:B------:R-:W-:Y:S05]  /*3470*/  BSYNC B1 ;  /* 0x0000000000017941 */ /* 0x000fea0003800000 */
.L_x_13630:
        /* <DEDUP_REMOVED lines=8> */
[----:B01----:R-:W-:-:S03]  /*3500*/  FFMA.FTZ R24, R196, R30, R29 ;  /* 0x0000001ec4187223 */ /* 0x003fc6000001001d */
[----:B------:R-:W-:Y:S01]  /*3510*/  ISETP.NE.AND.EX P3, PT, R7, RZ, PT, P3 ;  /* 0x000000ff0700720c */ /* 0x000fe20003f65330 */
[----:B------:R-:W-:-:S04]  /*3520*/  FADD.FTZ R24, R205, -R24 ;  /* 0x80000018cd187221 */ /* 0x000fc80000010000 */
[----:B------:R-:W-:-:S08]  /*3530*/  FMUL.FTZ R31, R2, R24 ;  /* 0x00000018021f7220 */ /* 0x000fd00000410000 */
[----:B------:R-:W-:-:S07]  /*3540*/  @P3 FADD.FTZ R31, R109, R31 ;  /* 0x0000001f6d1f3221 */ /* 0x000fce0000010000 */
.L_x_13633:
[----:B------:R-:W-:Y:S05]  /*3550*/  BSYNC B1 ;  /* 0x0000000000017941 */ /* 0x000fea0003800000 */
.L_x_13632:
[----:B------:R-:W-:Y:S01]  /*3560*/  BSSY B1, `(.L_x_13634) ;  /* 0x0000009000017945 */ /* 0x000fe20003800000 */
[----:B------:R-:W-:-:S03]  /*3570*/  @!P6 FSEL R219, R110, RZ, P4 ;  /* 0x000000ff6edbe208 */ /* 0x000fc60002000000 */
[----:B------:R-:W-:Y:S05]  /*3580*/  @!P6 BRA `(.L_x_13635) ;  /* 0x000000000018e947 */ /* 0x000fea0003800000 */
[----:B------:R-:W-:Y:S01]  /*3590*/  ISETP.NE.U32.AND P3, PT, R6, RZ, PT ;  /* 0x000000ff0600720c */ /* 0x000fe20003f65070 */
[----:B01----:R-:W-:-:S03]  /*35a0*/  FFMA.FTZ R24, R195, R30, R29 ;  /* 0x0000001ec3187223 */ /* 0x003fc6000001001d */
[----:B------:R-:W-:Y:S01]  /*35b0*/  ISETP.NE.AND.EX P3, PT, R7, RZ, PT, P3 ;  /* 0x000000ff0700720c */ /* 0x000fe20003f65330 */
[----:B------:R-:W-:-:S04]  /*35c0*/  FADD.FTZ R24, R206, -R24 ;  /* 0x80000018ce187221 */ /* 0x000fc80000010000 */
[----:B------:R-:W-:-:S08]  /*35d0*/  FMUL.FTZ R219, R2, R24 ;  /* 0x0000001802db7220 */ /* 0x000fd00000410000 */
[----:B------:R-:W-:-:S07]  /*35e0*/  @P3 FADD.FTZ R219, R110, R219 ;  /* 0x000000db6edb3221 */ /* 0x000fce0000010000 */
.L_x_13635:
[----:B------:R-:W-:Y:S05]  /*35f0*/  BSYNC B1 ;  /* 0x0000000000017941 */ /* 0x000fea0003800000 */
.L_x_13634:
        /* <DEDUP_REMOVED lines=9> */
.L_x_13637:
[----:B------:R-:W-:Y:S05]  /*3690*/  BSYNC B1 ;  /* 0x0000000000017941 */ /* 0x000fea0003800000 */
.L_x_13636:
[----:B------:R-:W-:Y:S05]  /*36a0*/  @!P0 BRA `(.L_x_13638) ;  /* 0x00000000001c8947 */ /* 0x000fea0003800000 */
[----:B01----:R-:W0:Y:S01]  /*36b0*/  LDC.64 R24, c[0x0][0x308] ;  /* 0x0000c200ff187b82 */ /* 0x003e220000000a00 */
[----:B------:R-:W-:Y:S02]  /*36c0*/  SEL R26, R219, R154, P1 ;  /* 0x0000009adb1a7207 */ /* 0x000fe40000800000 */
[----:B------:R-:W-:Y:S01]  /*36d0*/  SEL R27, R230, R155, P1 ;  /* 0x0000009be61b7207 */ /* 0x000fe20000800000 */
[----:B0-----:R-:W-:Y:S01]  /*36e0*/  IMAD.WIDE.U32 R216, R216, 0x10, R24 ;  /* 0x00000010d8d87825 */ /* 0x001fe200078e0018 */
[----:B------:R-:W-:Y:S02]  /*36f0*/  SEL R25, R31, R153, P1 ;  /* 0x000000991f197207 */ /* 0x000fe40000800000 */
[----:B------:R-:W-:-:S05]  /*3700*/  SEL R24, R5, R152, P1 ;  /* 0x0000009805187207 */ /* 0x000fca0000800000 */
[----:B------:R2:W-:Y:S02]  /*3710*/  STG.E.128 desc[UR4][R216.64], R24 ;  /* 0x00000018d8007986 */ /* 0x0005e4000c101d04 */
.L_x_13638:
[----:B------:R-:W-:Y:S04]  /*3720*/  BSSY B1, `(.L_x_13639) ;  /* 0x000000f000017945 */ /* 0x000fe80003800000 */
[----:B------:R-:W-:Y:S05]  /*3730*/  @!P5 BRA `(.L_x_13640) ;  /* 0x000000000034d947 */ /* 0x000fea0003800000 */
[----:B012---:R-:W0:Y:S01]  /*3740*/  LDC.64 R24, c[0x0][0x2f8] ;  /* 0x0000be00ff187b82 */ /* 0x007e220000000a00 */
        /* <DEDUP_REMOVED lines=12> */
.L_x_13640:
[----:B------:R-:W-:Y:S05]  /*3810*/  BSYNC B1 ;  /* 0x0000000000017941 */ /* 0x000fea0003800000 */
.L_x_13639:
        /* <DEDUP_REMOVED lines=13> */
.L_x_13642:
[----:B------:R-:W-:Y:S05]  /*38f0*/  BSYNC B1 ;  /* 0x0000000000017941 */ /* 0x000fea0003800000 */
.L_x_13641:
        /* <DEDUP_REMOVED lines=8> */
[----:B0123--:R-:W-:-:S03]  /*3980*/  FFMA.FTZ R24, R192, R30, R29 ;  /* 0x0000001ec0187223 */ /* 0x00ffc6000001001d */
[----:B------:R-:W-:Y:S01]  /*3990*/  ISETP.NE.AND.EX P3, PT, R7, RZ, PT, P3 ;  /* 0x000000ff0700720c */ /* 0x000fe20003f65330 */
[----:B------:R-:W-:-:S04]  /*39a0*/  FADD.FTZ R24, R209, -R24 ;  /* 0x80000018d1187221 */ /* 0x000fc80000010000 */
[----:B------:R-:W-:-:S08]  /*39b0*/  FMUL.FTZ R31, R2, R24 ;  /* 0x00000018021f7220 */ /* 0x000fd00000410000 */
[----:B------:R-:W-:-:S07]  /*39c0*/  @P3 FADD.FTZ R31, R105, R31 ;  /* 0x0000001f691f3221 */ /* 0x000fce0000010000 */
.L_x_13644:
[----:B------:R-:W-:Y:S05]  /*39d0*/  BSYNC B1 ;  /* 0x0000000000017941 */ /* 0x000fea0003800000 */
.L_x_13643:
[----:B------:R-:W-:Y:S01]  /*39e0*/  BSSY B1, `(.L_x_13645) ;  /* 0x0000009000017945 */ /* 0x000fe20003800000 */
[----:B--2---:R-:W-:-:S03]  /*39f0*/  @!P6 FSEL R216, R106, RZ, P4 ;  /* 0x000000ff6ad8e208 */ /* 0x004fc60002000000 */
[----:B------:R-:W-:Y:S05]  /*3a00*/  @!P6 BRA `(.L_x_13646) ;  /* 0x000000000018e947 */ /* 0x000fea0003800000 */
[----:B------:R-:W-:Y:S01]  /*3a10*/  ISETP.NE.U32.AND P3, PT, R6, RZ, PT ;  /* 0x000000ff0600720c */ /* 0x000fe20003f65070 */
[----:B01-3--:R-:W-:-:S03]  /*3a20*/  FFMA.FTZ R24, R191, R30, R29 ;  /* 0x0000001ebf187223 */ /* 0x00bfc6000001001d */
[----:B------:R-:W-:Y:S01]  /*3a30*/  ISETP.NE.AND.EX P3, PT, R7, RZ, PT, P3 ;  /* 0x000000ff0700720c */ /* 0x000fe20003f65330 */
[----:B------:R-:W-:-:S04]  /*3a40*/  FADD.FTZ R24, R210, -R24 ;  /* 0x80000018d2187221 */ /* 0x000fc80000010000 */
[----:B------:R-:W-:-:S08]  /*3a50*/  FMUL.FTZ R216, R2, R24 ;  /* 0x0000001802d87220 */ /* 0x000fd00000410000 */
[----:B------:R-:W-:-:S07]  /*3a60*/  @P3 FADD.FTZ R216, R106, R216 ;  /* 0x000000d86ad83221 */ /* 0x000fce0000010000 */
.L_x_13646:
[----:B------:R-:W-:Y:S05]  /*3a70*/  BSYNC B1 ;  /* 0x0000000000017941 */ /* 0x000fea0003800000 */
.L_x_13645:
[----:B------:R-:W-:Y:S01]  /*3a80*/  BSSY B1, `(.L_x_13647) ;  /* 0x0000009000017945 */ /* 0x000fe20003800000 */
[----:B------:R-:W-:-:S03]  /*3a90*/  @!P6 FSEL R217, R107, RZ, P2 ;  /* 0x000000ff6bd9e208 */ /* 0x000fc60001000000 */
[----:B------:R-:W-:Y:S05]  /*3aa0*/  @!P6 BRA `(.L_x_13648) ;  /* 0x000000000018e947 */ /* 0x000fea0003800000 */
[----:B------:R-:W-:Y:S01]  /*3ab0*/  ISETP.NE.U32.AND P2, PT, R6, RZ, PT ;  /* 0x000000ff0600720c */ /* 0x000fe20003f45070 */
[----:B01-3--:R-:W-:-:S03]  /*3ac0*/  FFMA.FTZ R24, R190, R30, R29 ;  /* 0x0000001ebe187223 */ /* 0x00bfc6000001001d */
[----:B------:R-:W-:Y:S01]  /*3ad0*/  ISETP.NE.AND.EX P2, PT, R7, RZ, PT, P2 ;  /* 0x000000ff0700720c */ /* 0x000fe20003f45320 */
[----:B------:R-:W-:-:S04]  /*3ae0*/  FADD.FTZ R24, R211, -R24 ;  /* 0x80000018d3187221 */ /* 0x000fc80000010000 */
[----:B------:R-:W-:-:S08]  /*3af0*/  FMUL.FTZ R217, R2, R24 ;  /* 0x0000001802d97220 */ /* 0x000fd00000410000 */
[----:B------:R-:W-:-:S07]  /*3b00*/  @P2 FADD.FTZ R217, R107, R217 ;  /* 0x000000d96bd92221 */ /* 0x000fce0000010000 */
.L_x_13648:
[----:B------:R-:W-:Y:S05]  /*3b10*/  BSYNC B1 ;  /* 0x0000000000017941 */ /* 0x000fea0003800000 */
.L_x_13647:
[----:B------:R-:W-:Y:S05]  /*3b20*/  @!P0 BRA `(.L_x_13649) ;  /* 0x00000000001c8947 */ /* 0x000fea0003800000 */
[----:B01-3--:R-:W0:Y:S01]  /*3b30*/  LDC.64 R24, c[0x0][0x308] ;  /* 0x0000c200ff187b82 */ /* 0x00be220000000a00 */
[----:B------:R-:W-:Y:S02]  /*3b40*/  SEL R26, R216, R154, P1 ;  /* 0x0000009ad81a7207 */ /* 0x000fe40000800000 */
[----:B------:R-:W-:Y:S01]  /*3b50*/  SEL R27, R217, R155, P1 ;  /* 0x0000009bd91b7207 */ /* 0x000fe20000800000 */
[----:B0-----:R-:W-:Y:S01]  /*3b60*/  IMAD.WIDE.U32 R218, R218, 0x10, R24 ;  /* 0x00000010dada7825 */ /* 0x001fe200078e0018 */
[----:B------:R-:W-:Y:S02]  /*3b70*/  SEL R25, R31, R153, P1 ;  /* 0x000000991f197207 */ /* 0x000fe40000800000 */
[----:B------:R-:W-:-:S05]  /*3b80*/  SEL R24, R5, R152, P1 ;  /* 0x0000009805187207 */ /* 0x000fca0000800000 */
[----:B------:R2:W-:Y:S02]  /*3b90*/  STG.E.128 desc[UR4][R218.64], R24 ;  /* 0x00000018da007986 */ /* 0x0005e4000c101d04 */
.L_x_13649:
[----:B------:R-:W-:Y:S04]  /*3ba0*/  BSSY B1, `(.L_x_13650) ;  /* 0x000000f000017945 */ /* 0x000fe80003800000 */
[----:B------:R-:W-:Y:S05]  /*3bb0*/  @!P5 BRA `(.L_x_13651) ;  /* 0x000000000034d947 */ /* 0x000fea0003800000 */
[----:B0123--:R-:W0:Y:S01]  /*3bc0*/  LDC.64 R24, c[0x0][0x2f8] ;  /* 0x0000be00ff187b82 */ /* 0x00fe220000000a00 */
        /* <DEDUP_REMOVED lines=12> */
.L_x_13651:
[----:B------:R-:W-:Y:S05]  /*3c90*/  BSYNC B1 ;  /* 0x0000000000017941 */ /* 0x000fea0003800000 */
.L_x_13650:
        /* <DEDUP_REMOVED lines=13> */
.L_x_13653:
[----:B------:R-:W-:Y:S05]  /*3d70*/  BSYNC B1 ;  /* 0x0000000000017941 */ /* 0x000fea0003800000 */
.L_x_13652:
        /* <DEDUP_REMOVED lines=8> */
[----:B01234-:R-:W-:-:S03]  /*3e00*/  FFMA.FTZ R24, R185, R30, R29 ;  /* 0x0000001eb9187223 */ /* 0x01ffc6000001001d */
[----:B------:R-:W-:Y:S01]  /*3e10*/  ISETP.NE.AND.EX P3, PT, R7, RZ, PT, P3 ;  /* 0x000000ff0700720c */ /* 0x000fe20003f65330 */
[----:B------:R-:W-:-:S04]  /*3e20*/  FADD.FTZ R24, R213, -R24 ;  /* 0x80000018d5187221 */ /* 0x000fc80000010000 */
[----:B------:R-:W-:-:S08]  /*3e30*/  FMUL.FTZ R31, R2, R24 ;  /* 0x00000018021f7220 */ /* 0x000fd00000410000 */
[----:B------:R-:W-:-:S07]  /*3e40*/  @P3 FADD.FTZ R31, R101, R31 ;  /* 0x0000001f651f3221 */ /* 0x000fce0000010000 */
.L_x_13655:
[----:B------:R-:W-:Y:S05]  /*3e50*/  BSYNC B1 ;  /* 0x0000000000017941 */ /* 0x000fea0003800000 */
.L_x_13654:
[----:B------:R-:W-:Y:S01]  /*3e60*/  BSSY B1, `(.L_x_13656) ;  /* 0x0000009000017945 */ /* 0x000fe20003800000 */
[----:B------:R-:W-:-:S03]  /*3e70*/  @!P6 FSEL R216, R102, RZ, P4 ;  /* 0x000000ff66d8e208 */ /* 0x000fc60002000000 */
[----:B------:R-:W-:Y:S05]  /*3e80*/  @!P6 BRA `(.L_x_13657) ;  /* 0x000000000018e947 */ /* 0x000fea0003800000 */
[----:B------:R-:W-:Y:S01]  /*3e90*/  ISETP.NE.U32.AND P3, PT, R6, RZ, PT ;  /* 0x000000ff0600720c */ /* 0x000fe20003f65070 */
[----:B01234-:R-:W-:-:S03]  /*3ea0*/  FFMA.FTZ R24, R184, R30, R29 ;  /* 0x0000001eb8187223 */ /* 0x01ffc6000001001d */
[----:B------:R-:W-:Y:S01]  /*3eb0*/  ISETP.NE.AND.EX P3, PT, R7, RZ, PT, P3 ;  /* 0x000000ff0700720c */ /* 0x000fe20003f65330 */
[----:B------:R-:W-:-:S04]  /*3ec0*/  FADD.FTZ R24, R214, -R24 ;  /* 0x80000018d6187221 */ /* 0x000fc80000010000 */
[----:B------:R-:W-:-:S08]  /*3ed0*/  FMUL.FTZ R216, R2, R24 ;  /* 0x0000001802d87220 */ /* 0x000fd00000410000 */
[----:B------:R-:W-:-:S07]  /*3ee0*/  @P3 FADD.FTZ R216, R102, R216 ;  /* 0x000000d866d83221 */ /* 0x000fce0000010000 */
.L_x_13657:
[----:B------:R-:W-:Y:S05]  /*3ef0*/  BSYNC B1 ;  /* 0x0000000000017941 */ /* 0x000fea0003800000 */
.L_x_13656:
        /* <DEDUP_REMOVED lines=9> */
.L_x_13659:
[----:B------:R-:W-:Y:S05]  /*3f90*/  BSYNC B1 ;  /* 0x0000000000017941 */ /* 0x000fea0003800000 */
.L_x_13658:
[----:B------:R-:W-:Y:S05]  /*3fa0*/  @!P0 BRA `(.L_x_13660) ;  /* 0x0000000000208947 */ /* 0x000fea0003800000 */
[----:B01234-:R-:W0:Y:S01]  /*3fb0*/  LDC.64 R24, c[0x0][0x308] ;  /* 0x0000c200ff187b82 */ /* 0x01fe220000000a00 */
[----:B------:R-:W-:Y:S02]  /*3fc0*/  IADD3 R188, R4, 0x80, RZ ;  /* 0x0000008004bc7810 */ /* 0x000fe40007ffe0ff */
[----:B------:R-:W-:Y:S02]  /*3fd0*/  SEL R26, R216, R154, P1 ;  /* 0x0000009ad81a7207 */ /* 0x000fe40000800000 */
[----:B------:R-:W-:Y:S01]  /*3fe0*/  SEL R27, R217, R155, P1 ;  /* 0x0000009bd91b7207 */ /* 0x000fe20000800000 */
[----:B0-----:R-:W-:Y:S01]  /*3ff0*/  IMAD.WIDE.U32 R188, R188, 0x10, R24 ;  /* 0x00000010bcbc7825 */ /* 0x001fe200078e0018 */
[----:B------:R-:W-:Y:S02]  /*4000*/  SEL R25, R31, R153, P1 ;  /* 0x000000991f197207 */ /* 0x000fe40000800000 */
[----:B------:R-:W-:-:S05]  /*4010*/  SEL R24, R5, R152, P1 ;  /* 0x0000009805187207 */ /* 0x000fca0000800000 */
[----:B------:R0:W-:Y:S02]  /*4020*/  STG.E.128 desc[UR4][R188.64], R24 ;  /* 0x00000018bc007986 */ /* 0x0001e4000c101d04 */
.L_x_13660:
[----:B------:R-:W-:Y:S04]  /*4030*/  BSSY B1, `(.L_x_13661) ;  /* 0x000000f000017945 */ /* 0x000fe80003800000 */
[----:B------:R-:W-:Y:S05]  /*4040*/  @!P5 BRA `(.L_x_13662) ;  /* 0x000000000034d947 */ /* 0x000fea0003800000 */
[----:B01234-:R-:W0:Y:S01]  /*4050*/  LDC.64 R24, c[0x0][0x2f8] ;  /* 0x0000be00ff187b82 */ /* 0x01fe220000000a00 */
        /* <DEDUP_REMOVED lines=12> */
.L_x_13662:
[----:B------:R-:W-:Y:S05]  /*4120*/  BSYNC B1 ;  /* 0x0000000000017941 */ /* 0x000fea0003800000 */
.L_x_13661:
        /* <DEDUP_REMOVED lines=13> */
.L_x_13664:
[----:B------:R-:W-:Y:S05]  /*4200*/  BSYNC B1 ;  /* 0x0000000000017941 */ /* 0x000fea0003800000 */
.L_x_13663:
        /* <DEDUP_REMOVED lines=13> */
.L_x_13666:
[----:B------:R-:W-:Y:S05]  /*42e0*/  BSYNC B1 ;  /* 0x0000000000017941 */ /* 0x000fea0003800000 */
.L_x_13665:
        /* <DEDUP_REMOVED lines=9> */
.L_x_13668:
[----:B------:R-:W-:Y:S05]  /*4380*/  BSYNC B1 ;  /* 0x0000000000017941 */ /* 0x000fea0003800000 */
.L_x_13667:
        /* <DEDUP_REMOVED lines=9> */
.L_x_13670:
[----:B------:R-:W-:Y:S05]  /*4420*/  BSYNC B1 ;  /* 0x0000000000017941 */ /* 0x000fea0003800000 */
.L_x_13669:
        /* <DEDUP_REMOVED lines=9> */
.L_x_13671:
        /* <DEDUP_REMOVED lines=15> */
.L_x_13673:
[----:B------:R-:W-:Y:S05]  /*45b0*/  BSYNC B1 ;  /* 0x0000000000017941 */ /* 0x000fea0003800000 */
.L_x_13672:
        /* <DEDUP_REMOVED lines=13> */
.L_x_13675:
[----:B------:R-:W-:Y:S05]  /*4690*/  BSYNC B1 ;  /* 0x0000000000017941 */ /* 0x000fea0003800000 */
.L_x_13674:
        /* <DEDUP_REMOVED lines=13> */
.L_x_13677:
[----:B------:R-:W-:Y:S05]  /*4770*/  BSYNC B1 ;  /* 0x0000000000017941 */ /* 0x000fea0003800000 */
.L_x_13676:
        /* <DEDUP_REMOVED lines=9> */
.L_x_13679:
[----:B------:R-:W-:Y:S05]  /*4810*/  BSYNC B1 ;  /* 0x0000000000017941 */ /* 0x000fea0003800000 */
.L_x_13678:
        /* <DEDUP_REMOVED lines=9> */
.L_x_13681:
[----:B------:R-:W-:Y:S05]  /*48b0*/  BSYNC B1 ;  /* 0x0000000000017941 */ /* 0x000fea0003800000 */
.L_x_13680:
        /* <DEDUP_REMOVED lines=9> */
.L_x_13682:
        /* <DEDUP_REMOVED lines=15> */
.L_x_13684:
[----:B------:R-:W-:Y:S05]  /*4a40*/  BSYNC B1 ;  /* 0x0000000000017941 */ /* 0x000fea0003800000 */
.L_x_13683:
        /* <DEDUP_REMOVED lines=13> */
.L_x_13686:
[----:B------:R-:W-:Y:S05]  /*4b20*/  BSYNC B1 ;  /* 0x0000000000017941 */ /* 0x000fea0003800000 */
.L_x_13685:
        /* <DEDUP_REMOVED lines=13> */
.L_x_13688:
[----:B------:R-:W-:Y:S05]  /*4c00*/  BSYNC B1 ;  /* 0x0000000000017941 */ /* 0x000fea0003800000 */
.L_x_13687:
        /* <DEDUP_REMOVED lines=9> */
.L_x_13690:
[----:B------:R-:W-:Y:S05]  /*4ca0*/  BSYNC B1 ;  /* 0x0000000000017941 */ /* 0x000fea0003800000 */
.L_x_13689:
        /* <DEDUP_REMOVED lines=9> */
.L_x_13692:
[----:B------:R-:W-:Y:S05]  /*4d40*/  BSYNC B1 ;  /* 0x0000000000017941 */ /* 0x000fea0003800000 */
.L_x_13691:
        /* <DEDUP_REMOVED lines=9> */
.L_x_13693:
        /* <DEDUP_REMOVED lines=15> */
.L_x_13695:
[----:B------:R-:W-:Y:S05]  /*4ed0*/  BSYNC B1 ;  /* 0x0000000000017941 */ /* 0x000fea0003800000 */
.L_x_13694:
        /* <DEDUP_REMOVED lines=13> */
.L_x_13697:
[----:B------:R-:W-:Y:S05]  /*4fb0*/  BSYNC B1 ;  /* 0x0000000000017941 */ /* 0x000fea0003800000 */
.L_x_13696:
        /* <DEDUP_REMOVED lines=13> */
.L_x_13699:
[----:B------:R-:W-:Y:S05]  /*5090*/  BSYNC B1 ;  /* 0x0000000000017941 */ /* 0x000fea0003800000 */
.L_x_13698:
        /* <DEDUP_REMOVED lines=9> */
.L_x_13701:
[----:B------:R-:W-:Y:S05]  /*5130*/  BSYNC B1 ;  /* 0x0000000000017941 */ /* 0x000fea0003800000 */
.L_x_13700:
        /* <DEDUP_REMOVED lines=9> */
.L_x_13703:
[----:B------:R-:W-:Y:S05]  /*51d0*/  BSYNC B1 ;  /* 0x0000000000017941 */ /* 0x000fea0003800000 */
.L_x_13702:
        /* <DEDUP_REMOVED lines=9> */
.L_x_13704:
        /* <DEDUP_REMOVED lines=15> */
.L_x_13706:
[----:B------:R-:W-:Y:S05]  /*5360*/  BSYNC B1 ;  /* 0x0000000000017941 */ /* 0x000fea0003800000 */
.L_x_13705:
[----:B01234-:R-:W0:Y:S01]  /*5370*/  LDC R25, c[0x0][0x29c] ;  /* 0x0000a700ff197b82 */ /* 0x01fe220000000800 */
[C---:B------:R-:W-:Y:S01]  /*5380*/  @!P6 ISETP.NE.U32.AND P2, PT, R6.reuse, RZ, PT ;  /* 0x000000ff0600e20c */ /* 0x040fe20003f45070 */
[----:B------:R-:W-:Y:S01]  /*5390*/  BSSY B1, `(.L_x_13707) ;  /* 0x000000c000017945 */ /* 0x000fe20003800000 */
[----:B------:R-:W-:Y:S02]  /*53a0*/  ISETP.GT.AND P4, PT, R3, RZ, PT ;  /* 0x000000ff0300720c */ /* 0x000fe40003f84270 */
        /* <DEDUP_REMOVED lines=10> */
.L_x_13708:
[----:B------:R-:W-:Y:S05]  /*5450*/  BSYNC B1 ;  /* 0x0000000000017941 */ /* 0x000fea0003800000 */
.L_x_13707:
        /* <DEDUP_REMOVED lines=11> */
.L_x_13710:
[----:B------:R-:W-:Y:S05]  /*5510*/  BSYNC B1 ;  /* 0x0000000000017941 */ /* 0x000fea0003800000 */
.L_x_13709:
[----:B------:R-:W-:Y:S01]  /*5520*/  @!P6 ISETP.NE.U32.AND P3, PT, R6, RZ, PT ;  /* 0x000000ff0600e20c */ /* 0x000fe20003f65070 */
[----:B------:R-:W-:Y:S01]  /*5530*/  BSSY B1, `(.L_x_13711) ;  /* 0x000000f000017945 */ /* 0x000fe20003800000 */
[C---:B------:R-:W-:Y:S01]  /*5540*/  SEL R152, R3.reuse, R152, P1 ;  /* 0x0000009803987207 */ /* 0x040fe20000800000 */
[----:B0-----:R-:W-:Y:S01]  /*5550*/  FMUL.FTZ R3, R3, R25 ;  /* 0x0000001903037220 */ /* 0x001fe20000410000 */
[----:B------:R-:W-:Y:S02]  /*5560*/  @!P6 ISETP.NE.AND.EX P3, PT, R7, RZ, PT, P3 ;  /* 0x000000ff0700e20c */ /* 0x000fe40003f65330 */
[C---:B------:R-:W-:Y:S01]  /*5570*/  SEL R153, R5.reuse, R153, P1 ;  /* 0x0000009905997207 */ /* 0x040fe20000800000 */
[----:B------:R-:W-:Y:S01]  /*5580*/  FMUL.FTZ R5, R5, R25 ;  /* 0x0000001905057220 */ /* 0x000fe20000410000 */
        /* <DEDUP_REMOVED lines=9> */
.L_x_13712:
[----:B------:R-:W-:Y:S05]  /*5620*/  BSYNC B1 ;  /* 0x0000000000017941 */ /* 0x000fea0003800000 */
.L_x_13711:
[C---:B------:R-:W-:Y:S01]  /*5630*/  SEL R154, R24.reuse, R154, P1 ;  /* 0x0000009a189a7207 */ /* 0x040fe20000800000 */
[----:B------:R-:W-:Y:S01]  /*5640*/  FMUL.FTZ R24, R24, R25 ;  /* 0x0000001918187220 */ /* 0x000fe20000410000 */
[----:B------:R-:W-:Y:S01]  /*5650*/  BSSY B1, `(.L_x_13713) ;  /* 0x000000c000017945 */ /* 0x000fe20003800000 */
        /* <DEDUP_REMOVED lines=11> */
.L_x_13714:
[----:B------:R-:W-:Y:S05]  /*5710*/  BSYNC B1 ;  /* 0x0000000000017941 */ /* 0x000fea0003800000 */
.L_x_13713:
[C---:B------:R-:W-:Y:S01]  /*5720*/  SEL R155, R3.reuse, R155, P1 ;  /* 0x0000009b039b7207 */ /* 0x040fe20000800000 */
[----:B------:R-:W-:Y:S01]  /*5730*/  FMUL.FTZ R3, R3, R25 ;  /* 0x0000001903037220 */ /* 0x000fe20000410000 */
[----:B------:R-:W-:Y:S02]  /*5740*/  @P0 IADD3 R4, R4, 0x120, RZ ;  /* 0x0000012004040810 */ /* 0x000fe40007ffe0ff */
[----:B------:R-:W-:Y:S02]  /*5750*/  @P5 IADD3 R28, R28, 0x120, RZ ;  /* 0x000001201c1c5810 */ /* 0x000fe40007ffe0ff */
[----:B------:R-:W-:Y:S02]  /*5760*/  SEL R159, R3, R159, P4 ;  /* 0x0000009f039f7207 */ /* 0x000fe40002000000 */
[----:B------:R-:W0:Y:S02]  /*5770*/  @P0 LDC.64 R2, c[0x0][0x308] ;  /* 0x0000c200ff020b82 */ /* 0x000e240000000a00 */
        /* <DEDUP_REMOVED lines=9> */
.L_x_13604:
[----:B------:R-:W-:Y:S05]  /*5810*/  BSYNC B0 ;  /* 0x0000000000007941 */ /* 0x000fea0003800000 */
.L_x_13602:
        /* <DEDUP_REMOVED lines=227> */
.L_x_13608:
        /* <DEDUP_REMOVED lines=8> */
.L_x_13717:
[----:B------:R-:W-:Y:S05]  /*66d0*/  BSYNC B1 ;  /* 0x0000000000017941 */ /* 0x000fea0003800000 */
.L_x_13716:
        /* <DEDUP_REMOVED lines=8> */
.L_x_13718:
[----:B------:R-:W-:Y:S01]  /*6760*/  HFMA2.MMA R24, -RZ, RZ, 0, 1.1920928955078125e-07 ;  /* 0x00000002ff187435 */ /* 0x000fe200000001ff */
[----:B------:R-:W-:Y:S01]  /*6770*/  MOV R30, R189 ;  /* 0x000000bd001e7202 */ /* 0x000fe20000000f00 */
[----:B------:R-:W-:-:S09]  /*6780*/  FADD.FTZ R188, R31, R188 ;  /* 0x000000bc1fbc7221 */ /* 0x000fd20000010000 */
[----:B------:R-:W-:Y:S05]  /*6790*/  WARPSYNC.COLLECTIVE R28, `(.L_x_13719) ;  /* 0x000000001c087348 */ /* 0x000fea0003c00000 */
[----:B------:R0:W1:Y:S02]  /*67a0*/  SHFL.BFLY P0, R31, R30, R24, R25 ;  /* 0x0c0000181e1f7389 */ /* 0x0000640000000019 */
[----:B01----:R-:W-:Y:S01]  /*67b0*/  ENDCOLLECTIVE ;  /* 0x000000000000791b */ /* 0x003fe20003800000 */
.L_x_13719:
[----:B------:R-:W-:Y:S01]  /*67c0*/  MOV R30, R188 ;  /* 0x000000bc001e7202 */ /* 0x000fe20000000f00 */
[----:B------:R-:W-:-:S07]  /*67d0*/  FADD.FTZ R189, R189, R31 ;  /* 0x0000001fbdbd7221 */ /* 0x000fce0000010000 */
[----:B------:R-:W-:Y:S05]  /*67e0*/  WARPSYNC.COLLECTIVE R28, `(.L_x_13720) ;  /* 0x000000001c087348 */ /* 0x000fea0003c00000 */
[----:B------:R0:W1:Y:S02]  /*67f0*/  SHFL.BFLY P0, R31, R30, R24, R25 ;  /* 0x0c0000181e1f7389 */ /* 0x0000640000000019 */
[----:B01----:R-:W-:Y:S01]  /*6800*/  ENDCOLLECTIVE ;  /* 0x000000000000791b */ /* 0x003fe20003800000 */
.L_x_13720:
[----:B------:R-:W-:Y:S01]  /*6810*/  HFMA2.MMA R24, -RZ, RZ, 0, 2.384185791015625e-07 ;  /* 0x00000004ff187435 */ /* 0x000fe200000001ff */
[----:B------:R-:W-:Y:S01]  /*6820*/  MOV R30, R189 ;  /* 0x000000bd001e7202 */ /* 0x000fe20000000f00 */
[----:B------:R-:W-:-:S09]  /*6830*/  FADD.FTZ R188, R188, R31 ;  /* 0x0000001fbcbc7221 */ /* 0x000fd20000010000 */
[----:B------:R-:W-:Y:S05]  /*6840*/  WARPSYNC.COLLECTIVE R28, `(.L_x_13721) ;  /* 0x000000001c087348 */ /* 0x000fea0003c00000 */
[----:B------:R0:W1:Y:S02]  /*6850*/  SHFL.BFLY P0, R31, R30, R24, R25 ;  /* 0x0c0000181e1f7389 */ /* 0x0000640000000019 */
[----:B01----:R-:W-:Y:S01]  /*6860*/  ENDCOLLECTIVE ;  /* 0x000000000000791b */ /* 0x003fe20003800000 */
.L_x_13721:
[----:B------:R-:W-:Y:S02]  /*6870*/  MOV R30, R188 ;  /* 0x000000bc001e7202 */ /* 0x000fe40000000f00 */
[----:B------:R-:W-:-:S07]  /*6880*/  MOV R26, R31 ;  /* 0x0000001f001a7202 */ /* 0x000fce0000000f00 */
[----:B------:R-:W-:Y:S05]  /*6890*/  WARPSYNC.COLLECTIVE R28, `(.L_x_13722) ;  /* 0x000000001c087348 */ /* 0x000fea0003c00000 */
[----:B------:R0:W1:Y:S02]  /*68a0*/  SHFL.BFLY P0, R31, R30, R24, R25 ;  /* 0x0c0000181e1f7389 */ /* 0x0000640000000019 */
[----:B01----:R-:W-:Y:S01]  /*68b0*/  ENDCOLLECTIVE ;  /* 0x000000000000791b */ /* 0x003fe20003800000 */
.L_x_13722:
[----:B------:R-:W-:Y:S01]  /*68c0*/  FADD.FTZ R26, R189, R26 ;  /* 0x0000001abd1a7221 */ /* 0x000fe20000010000 */
[----:B------:R-:W-:-:S04]  /*68d0*/  HFMA2.MMA R24, -RZ, RZ, 0, 4.76837158203125e-07 ;  /* 0x00000008ff187435 */ /* 0x000fc800000001ff */
[----:B------:R-:W-:Y:S02]  /*68e0*/  MOV R30, R26 ;  /* 0x0000001a001e7202 */ /* 0x000fe40000000f00 */
[----:B------:R-:W-:-:S07]  /*68f0*/  MOV R27, R31 ;  /* 0x0000001f001b7202 */ /* 0x000fce0000000f00 */
[----:B------:R-:W-:Y:S05]  /*6900*/  WARPSYNC.COLLECTIVE R28, `(.L_x_13723) ;  /* 0x000000001c087348 */ /* 0x000fea0003c00000 */
[----:B------:R0:W1:Y:S02]  /*6910*/  SHFL.BFLY P0, R31, R30, R24, R25 ;  /* 0x0c0000181e1f7389 */ /* 0x0000640000000019 */
[----:B01----:R-:W-:Y:S01]  /*6920*/  ENDCOLLECTIVE ;  /* 0x000000000000791b */ /* 0x003fe20003800000 */
.L_x_13723:
[----:B------:R-:W-:-:S05]  /*6930*/  FADD.FTZ R27, R188, R27 ;  /* 0x0000001bbc1b7221 */ /* 0x000fca0000010000 */
[----:B------:R-:W-:Y:S01]  /*6940*/  MOV R30, R27 ;  /* 0x0000001b001e7202 */ /* 0x000fe20000000f00 */
[----:B------:R-:W-:-:S07]  /*6950*/  FADD.FTZ R26, R26, R31 ;  /* 0x0000001f1a1a7221 */ /* 0x000fce0000010000 */
[----:B------:R-:W-:Y:S05]  /*6960*/  WARPSYNC.COLLECTIVE R28, `(.L_x_13724) ;  /* 0x000000001c087348 */ /* 0x000fea0003c00000 */
[----:B------:R0:W1:Y:S02]  /*6970*/  SHFL.BFLY P0, R31, R30, R24, R25 ;  /* 0x0c0000181e1f7389 */ /* 0x0000640000000019 */
[----:B01----:R-:W-:Y:S01]  /*6980*/  ENDCOLLECTIVE ;  /* 0x000000000000791b */ /* 0x003fe20003800000 */
.L_x_13724:
[----:B------:R-:W-:Y:S01]  /*6990*/  HFMA2.MMA R24, -RZ, RZ, 0, 9.5367431640625e-07 ;  /* 0x00000010ff187435 */ /* 0x000fe200000001ff */
[----:B------:R-:W-:Y:S01]  /*69a0*/  MOV R30, R26 ;  /* 0x0000001a001e7202 */ /* 0x000fe20000000f00 */
[----:B------:R-:W-:-:S09]  /*69b0*/  FADD.FTZ R27, R27, R31 ;  /* 0x0000001f1b1b7221 */ /* 0x000fd20000010000 */
[----:B------:R-:W-:Y:S05]  /*69c0*/  WARPSYNC.COLLECTIVE R28, `(.L_x_13725) ;  /* 0x000000001c087348 */ /* 0x000fea0003c00000 */
[----:B------:R0:W1:Y:S02]  /*69d0*/  SHFL.BFLY P0, R31, R30, R24, R25 ;  /* 0x0c0000181e1f7389 */ /* 0x0000640000000019 */
[----:B01----:R-:W-:Y:S01]  /*69e0*/  ENDCOLLECTIVE ;  /* 0x000000000000791b */ /* 0x003fe20003800000 */
.L_x_13725:
[----:B------:R-:W-:Y:S02]  /*69f0*/  MOV R30, R27 ;  /* 0x0000001b001e7202 */ /* 0x000fe40000000f00 */
[----:B------:R-:W-:-:S07]  /*6a00*/  MOV R29, R31 ;  /* 0x0000001f001d7202 */ /* 0x000fce0000000f00 */
[----:B------:R-:W-:Y:S05]  /*6a10*/  WARPSYNC.COLLECTIVE R28, `(.L_x_13726) ;  /* 0x000000001c087348 */ /* 0x000fea0003c00000 */
[----:B------:R0:W1:Y:S02]  /*6a20*/  SHFL.BFLY P0, R31, R30, R24, R25 ;  /* 0x0c0000181e1f7389 */ /* 0x0000640000000019 */
[----:B01----:R-:W-:Y:S01]  /*6a30*/  ENDCOLLECTIVE ;  /* 0x000000000000791b */ /* 0x003fe20003800000 */
.L_x_13726:
[----:B------:R-:W-:Y:S01]  /*6a40*/  MOV R30, R31 ;  /* 0x0000001f001e7202 */ /* 0x000fe20000000f00 */
[----:B------:R-:W-:Y:S06]  /*6a50*/  BRA `(.L_x_13727) ;  /* 0xffffffbc00c07947 */ /* 0x000fec000383ffff */
.L_x_13728:
        /* <DEDUP_REMOVED lines=10> */
.L_x_17025:


//--------------------- .text._ZN10layer_norm13ln_bwd_kernelINS_13Kernel_traitsI6__halfffffjLj1280ELj1ELj4ELj1ELj16ENS_18Kernel_traits_baseILj1280ES2_ffffjLj128EEEEELb0ELb1ELb0ELb0EEEvNS_9BwdParamsE --------------------------
	.section	.text._ZN10layer_norm13ln_bwd_kernelINS_13Kernel_traitsI6__halfffffjLj1280ELj1ELj4ELj1ELj16ENS_18Kernel_traits_baseILj1280ES2_ffffjLj128EEEEELb0ELb1ELb0ELb0EEEvNS_9BwdParamsE,"ax",@progbits
	.align	128
        .global         _ZN10layer_norm13ln_bwd_kernelINS_13Kernel_traitsI6__halfffffjLj1280ELj1ELj4ELj1ELj16ENS_18Kernel_traits_baseILj1280ES2_ffffjLj128EEEEELb0ELb1ELb0ELb0EEEvNS_9BwdParamsE
        .type           _ZN10layer_norm13ln_bwd_kernelINS_13Kernel_traitsI6__halfffffjLj1280ELj1ELj4ELj1ELj16ENS_18Kernel_traits_baseILj1280ES2_ffffjLj128EEEEELb0ELb1ELb0ELb0EEEvNS_9BwdParamsE,@function
        .size           _ZN10layer_norm13ln_bwd_kernelINS_13Kernel_traitsI6__halfffffjLj1280ELj1ELj4ELj1ELj16ENS_18Kernel_traits_baseILj1280ES2_ffffjLj128EEEEELb0ELb1ELb0ELb0EEEvNS_9BwdParamsE,(.L_x_17026 - _ZN10layer_norm13ln_bwd_kernelINS_13Kernel_traitsI6__halfffffjLj1280ELj1ELj4ELj1ELj16ENS_18Kernel_traits_baseILj1280ES2_ffffjLj128EEEEELb0ELb1ELb0ELb0EEEvNS_9BwdParamsE)
        .other          _ZN10layer_norm13ln_bwd_kernelINS_13Kernel_traitsI6__halfffffjLj1280ELj1ELj4ELj1ELj16ENS_18Kernel_traits_baseILj1280ES2_ffffjLj128EEEEELb0ELb1ELb0ELb0EEEvNS_9BwdParamsE,@"STO_CUDA_ENTRY STV_DEFAULT"
_ZN10layer_norm13ln_bwd_kernelINS_13Kernel_traitsI6__halfffffjLj1280ELj1ELj4ELj1ELj16ENS_18Kernel_traits_baseILj1280ES2_ffffjLj128EEEEELb0ELb1ELb0ELb0EEEvNS_9BwdParamsE:
.text._ZN10layer_norm13ln_bwd_kernelINS_13Kernel_traitsI6__halfffffjLj1280ELj1ELj4ELj1ELj16ENS_18Kernel_traits_baseILj1280ES2_ffffjLj128EEEEELb0ELb1ELb0ELb0EEEvNS_9BwdParamsE:
[----:B------:R-:W0:Y:S01]  /*0000*/  LDC R1, c[0x0][0x28] ;  /* 0x00000a00ff017b82 */ /* 0x000e220000000800 */
[----:B------:R-:W1:Y:S01]  /*0010*/  S2R R64, SR_TID.X ;  /* 0x0000000000407919 */ /* 0x000e620000002100 */
[----:B------:R-:W-:Y:S01]  /*0020*/  ULDC UR4, c[0x0][0x218] ;  /* 0x0000860000047ab9 */ /* 0x000fe20000000800 */
[----:B0-----:R-:W-:Y:S01]  /*0030*/  IADD3 R1, R1, -0x170, RZ ;  /* 0xfffffe9001017810 */ /* 0x001fe20007ffe0ff */
[----:B------:R-:W-:Y:S01]  /*0040*/  ULDC UR6, c[0x0][0x214] ;  /* 0x0000850000067ab9 */ /* 0x000fe20000000800 */
[----:B------:R-:W-:Y:S01]  /*0050*/  MOV R24, UR4 ;  /* 0x0000000400187c02 */ /* 0x000fe20008000f00 */
[----:B------:R-:W-:Y:S01]  /*0060*/  ULDC.64 UR4, c[0x0][0x208] ;  /* 0x0000820000047ab9 */ /* 0x000fe20000000a00 */
[----:B------:R-:W-:Y:S01]  /*0070*/  LOP3.LUT R3, R3, 0xffffffef, RZ, 0xc0, !PT ;  /* 0xffffffef03037812 */ /* 0x000fe200078ec0ff */
        /* <DEDUP_REMOVED lines=21> */
[----:B0-----:R-:W0:Y:S01]  /*01d0*/  @P3 LDC.64 R24, c[0x0][0x260] ;  /* 0x00009800ff183b82 */ /* 0x001e220000000a00 */
[----:B------:R-:W-:-:S04]  /*01e0*/  @P3 LOP3.LUT R3, R3, 0x10, RZ, 0xfc, !PT ;  /* 0x0000001003033812 */ /* 0x000fc800078efcff */
[----:B------:R-:W-:-:S03]  /*01f0*/  LOP3.LUT R3, R3, 0xfffffff7, RZ, 0xc0, !PT ;  /* 0xfffffff703037812 */ /* 0x000fc600078ec0ff */
[----:B------:R-:W2:Y:S01]  /*0200*/  @P3 LDC.64 R26, c[0x0][0x278] ;  /* 0x00009e00ff1a3b82 */ /* 0x000ea20000000a00 */
[----:B------:R-:W-:-:S04]  /*0210*/  @P4 LOP3.LUT R3, R3, 0x8, RZ, 0xfc, !PT ;  /* 0x0000000803034812 */ /* 0x000fc800078efcff */
[----:B------:R-:W-:-:S03]  /*0220*/  LOP3.LUT R3, R3, 0xfffffffb, RZ, 0xc0, !PT ;  /* 0xfffffffb03037812 */ /* 0x000fc600078ec0ff */
[----:B------:R-:W3:Y:S01]  /*0230*/  @P4 LDC.64 R28, c[0x0][0x260] ;  /* 0x00009800ff1c4b82 */ /* 0x000ee20000000a00 */
[----:B------:R-:W-:-:S04]  /*0240*/  @P2 LOP3.LUT R3, R3, 0x4, RZ, 0xfc, !PT ;  /* 0x0000000403032812 */ /* 0x000fc800078efcff */
[----:B------:R-:W-:-:S03]  /*0250*/  LOP3.LUT R3, R3, 0xfffffffd, RZ, 0xc0, !PT ;  /* 0xfffffffd03037812 */ /* 0x000fc600078ec0ff */
[----:B------:R-:W4:Y:S01]  /*0260*/  @P4 LDC.64 R30, c[0x0][0x278] ;  /* 0x00009e00ff1e4b82 */ /* 0x000f220000000a00 */
[----:B0-----:R-:W-:Y:S01]  /*0270*/  @P3 IMAD.WIDE.U32 R24, R65, 0x8, R24 ;  /* 0x0000000841183825 */ /* 0x001fe200078e0018 */
[----:B------:R-:W-:-:S04]  /*0280*/  @P6 LOP3.LUT R3, R3, 0x2, RZ, 0xfc, !PT ;  /* 0x0000000203036812 */ /* 0x000fc800078efcff */
[----:B------:R-:W-:Y:S01]  /*0290*/  LOP3.LUT R3, R3, 0xfffffffe, RZ, 0xc0, !PT ;  /* 0xfffffffe03037812 */ /* 0x000fe200078ec0ff */
[----:B------:R0:W5:Y:S01]  /*02a0*/  @P3 LDG.E.64 R158, desc[UR4][R24.64] ;  /* 0x00000004189e3981 */ /* 0x000162000c1e1b00 */
[----:B------:R-:W1:Y:S01]  /*02b0*/  @P2 LDC.64 R32, c[0x0][0x260] ;  /* 0x00009800ff202b82 */ /* 0x000e620000000a00 */
[C---:B--2---:R-:W-:Y:S01]  /*02c0*/  @P3 IMAD.WIDE.U32 R26, R65.reuse, 0x8, R26 ;  /* 0x00000008411a3825 */ /* 0x044fe200078e001a */
[----:B------:R-:W-:Y:S02]  /*02d0*/  @P3 LOP3.LUT R65, R65, 0x20, RZ, 0xfc, !PT ;  /* 0x0000002041413812 */ /* 0x000fe400078efcff */
[----:B------:R-:W-:-:S04]  /*02e0*/  @P5 LOP3.LUT R3, R3, 0x1, RZ, 0xfc, !PT ;  /* 0x0000000103035812 */ /* 0x000fc800078efcff */
[----:B------:R-:W2:Y:S01]  /*02f0*/  @P2 LDC.64 R34, c[0x0][0x278] ;  /* 0x00009e00ff222b82 */ /* 0x000ea20000000a00 */
[C---:B---3--:R-:W-:Y:S01]  /*0300*/  @P4 IMAD.WIDE.U32 R28, R65.reuse, 0x8, R28 ;  /* 0x00000008411c4825 */ /* 0x048fe200078e001c */
[----:B------:R-:W-:Y:S01]  /*0310*/  P2R R52, PR, RZ, 0x40 ;  /* 0x00000040ff347803 */ /* 0x000fe20000000000 */
[----:B------:R3:W5:Y:S05]  /*0320*/  @P3 LDG.E.64 R22, desc[UR4][R26.64] ;  /* 0x000000041a163981 */ /* 0x00076a000c1e1b00 */
[----:B------:R-:W0:Y:S01]  /*0330*/  @P6 LDC.64 R36, c[0x0][0x260] ;  /* 0x00009800ff246b82 */ /* 0x000e220000000a00 */
[C---:B----4-:R-:W-:Y:S01]  /*0340*/  @P4 IMAD.WIDE.U32 R30, R65.reuse, 0x8, R30 ;  /* 0x00000008411e4825 */ /* 0x050fe200078e001e */
[----:B------:R-:W-:-:S06]  /*0350*/  @P4 IADD3 R65, R65, 0x20, RZ ;  /* 0x0000002041414810 */ /* 0x000fcc0007ffe0ff */
[----:B------:R-:W4:Y:S01]  /*0360*/  @P6 LDC.64 R38, c[0x0][0x278] ;  /* 0x00009e00ff266b82 */ /* 0x000f220000000a00 */
[----:B-1----:R-:W-:-:S04]  /*0370*/  @P2 IMAD.WIDE.U32 R32, R65, 0x8, R32 ;  /* 0x0000000841202825 */ /* 0x002fc800078e0020 */
[C---:B--2---:R-:W-:Y:S01]  /*0380*/  @P2 IMAD.WIDE.U32 R34, R65.reuse, 0x8, R34 ;  /* 0x0000000841222825 */ /* 0x044fe200078e0022 */
[----:B------:R-:W-:Y:S02]  /*0390*/  @P2 IADD3 R65, R65, 0x20, RZ ;  /* 0x0000002041412810 */ /* 0x000fe40007ffe0ff */
[----:B------:R-:W1:Y:S01]  /*03a0*/  @P5 LDC.64 R40, c[0x0][0x260] ;  /* 0x00009800ff285b82 */ /* 0x000e620000000a00 */
[----:B------:R-:W-:-:S07]  /*03b0*/  ISETP.GE.U32.AND P2, PT, R0, 0x100, PT ;  /* 0x000001000000780c */ /* 0x000fce0003f46070 */
[----:B------:R-:W2:Y:S01]  /*03c0*/  @P5 LDC.64 R42, c[0x0][0x278] ;  /* 0x00009e00ff2a5b82 */ /* 0x000ea20000000a00 */
[----:B0-----:R-:W-:-:S04]  /*03d0*/  @P6 IMAD.WIDE.U32 R36, R65, 0x8, R36 ;  /* 0x0000000841246825 */ /* 0x001fc800078e0024 */
[C---:B----4-:R-:W-:Y:S01]  /*03e0*/  @P6 IMAD.WIDE.U32 R38, R65.reuse, 0x8, R38 ;  /* 0x0000000841266825 */ /* 0x050fe200078e0026 */
[----:B------:R-:W-:Y:S02]  /*03f0*/  @P6 IADD3 R65, R65, 0x20, RZ ;  /* 0x0000002041416810 */ /* 0x000fe40007ffe0ff */
[----:B------:R-:W0:Y:S01]  /*0400*/  @P0 LDC.64 R44, c[0x0][0x260] ;  /* 0x00009800ff2c0b82 */ /* 0x000e220000000a00 */
[----:B------:R-:W-:Y:S02]  /*0410*/  LOP3.LUT P6, RZ, R3, 0x4, RZ, 0xc0, !PT ;  /* 0x0000000403ff7812 */ /* 0x000fe400078cc0ff */
[----:B------:R-:W-:Y:S02]  /*0420*/  ISETP.GE.U32.AND P3, PT, R0, 0x120, PT ;  /* 0x000001200000780c */ /* 0x000fe40003f66070 */
[----:B------:R-:W-:-:S03]  /*0430*/  P2R R2, PR, RZ, 0x40 ;  /* 0x00000040ff027803 */ /* 0x000fc60000000000 */
[----:B------:R-:W4:Y:S01]  /*0440*/  @P0 LDC.64 R46, c[0x0][0x278] ;  /* 0x00009e00ff2e0b82 */ /* 0x000f220000000a00 */
[----:B------:R-:W-:Y:S02]  /*0450*/  LOP3.LUT P6, RZ, R3, 0x8, RZ, 0xc0, !PT ;  /* 0x0000000803ff7812 */ /* 0x000fe400078cc0ff */
[----:B------:R-:W-:-:S05]  /*0460*/  ISETP.GE.U32.AND P4, PT, R0, 0x140, PT ;  /* 0x000001400000780c */ /* 0x000fca0003f86070 */
[----:B------:R-:W4:Y:S08]  /*0470*/  @P1 LDC.64 R48, c[0x0][0x260] ;  /* 0x00009800ff301b82 */ /* 0x000f300000000a00 */
[----:B------:R-:W4:Y:S01]  /*0480*/  @P1 LDC.64 R50, c[0x0][0x278] ;  /* 0x00009e00ff321b82 */ /* 0x000f220000000a00 */
[----:B------:R3:W5:Y:S01]  /*0490*/  @P6 LDG.E.64 R160, desc[UR4][R28.64] ;  /* 0x000000041ca06981 */ /* 0x000762000c1e1b00 */
[----:B-1----:R-:W-:-:S03]  /*04a0*/  @P5 IMAD.WIDE.U32 R40, R65, 0x8, R40 ;  /* 0x0000000841285825 */ /* 0x002fc600078e0028 */
[----:B------:R1:W5:Y:S03]  /*04b0*/  @P6 LDG.E.64 R20, desc[UR4][R30.64] ;  /* 0x000000041e146981 */ /* 0x000366000c1e1b00 */
[----:B------:R-:W1:Y:S01]  /*04c0*/  @P2 LDC.64 R24, c[0x0][0x260] ;  /* 0x00009800ff182b82 */ /* 0x000e620000000a00 */
[----:B--2---:R-:W-:-:S07]  /*04d0*/  @P5 IMAD.WIDE.U32 R42, R65, 0x8, R42 ;  /* 0x00000008412a5825 */ /* 0x004fce00078e002a */
[----:B---3--:R-:W2:Y:S01]  /*04e0*/  @P2 LDC.64 R26, c[0x0][0x278] ;  /* 0x00009e00ff1a2b82 */ /* 0x008ea20000000a00 */
[----:B------:R-:W3:Y:S01]  /*04f0*/  S2R R29, SR_CTAID.X ;  /* 0x00000000001d7919 */ /* 0x000ee20000002500 */
[----:B------:R-:W-:Y:S02]  /*0500*/  @P5 IADD3 R65, R65, 0x20, RZ ;  /* 0x0000002041415810 */ /* 0x000fe40007ffe0ff */
[----:B------:R-:W-:Y:S01]  /*0510*/  ISETP.NE.AND P6, PT, R2, RZ, PT ;  /* 0x000000ff0200720c */ /* 0x000fe20003fc5270 */
[----:B------:R-:W-:Y:S03]  /*0520*/  BSSY B0, `(.L_x_13729) ;  /* 0x00005e2000007945 */ /* 0x000fe60003800000 */
[----:B------:R-:W3:Y:S01]  /*0530*/  @P3 LDC.64 R56, c[0x0][0x260] ;  /* 0x00009800ff383b82 */ /* 0x000ee20000000a00 */
[----:B0-----:R-:W-:-:S07]  /*0540*/  @P0 IMAD.WIDE.U32 R44, R65, 0x8, R44 ;  /* 0x00000008412c0825 */ /* 0x001fce00078e002c */
[----:B------:R-:W0:Y:S01]  /*0550*/  @P3 LDC.64 R58, c[0x0][0x278] ;  /* 0x00009e00ff3a3b82 */ /* 0x000e220000000a00 */
[C---:B----4-:R-:W-:Y:S01]  /*0560*/  @P0 IMAD.WIDE.U32 R46, R65.reuse, 0x8, R46 ;  /* 0x00000008412e0825 */ /* 0x050fe200078e002e */
[----:B------:R-:W-:Y:S01]  /*0570*/  @P0 IADD3 R65, R65, 0x20, RZ ;  /* 0x0000002041410810 */ /* 0x000fe20007ffe0ff */
[----:B------:R4:W5:Y:S05]  /*0580*/  @P6 LDG.E.64 R162, desc[UR4][R32.64] ;  /* 0x0000000420a26981 */ /* 0x00096a000c1e1b00 */
[----:B------:R-:W4:Y:S01]  /*0590*/  @P4 LDC.64 R60, c[0x0][0x260] ;  /* 0x00009800ff3c4b82 */ /* 0x000f220000000a00 */
[C---:B------:R-:W-:Y:S01]  /*05a0*/  @P1 IMAD.WIDE.U32 R48, R65.reuse, 0x8, R48 ;  /* 0x0000000841301825 */ /* 0x040fe200078e0030 */
[----:B------:R-:W5:Y:S06]  /*05b0*/  @P6 LDG.E.64 R18, desc[UR4][R34.64] ;  /* 0x0000000422126981 */ /* 0x000f6c000c1e1b00 */
[----:B------:R-:W4:Y:S01]  /*05c0*/  @P4 LDC.64 R62, c[0x0][0x278] ;  /* 0x00009e00ff3e4b82 */ /* 0x000f220000000a00 */
[C---:B------:R-:W-:Y:S01]  /*05d0*/  @P1 IMAD.WIDE.U32 R50, R65.reuse, 0x8, R50 ;  /* 0x0000000841321825 */ /* 0x040fe200078e0032 */
[----:B------:R-:W-:Y:S01]  /*05e0*/  @P1 IADD3 R65, R65, 0x20, RZ ;  /* 0x0000002041411810 */ /* 0x000fe20007ffe0ff */
[----:B------:R-:W5:Y:S01]  /*05f0*/  @P5 LDG.E.64 R154, desc[UR4][R40.64] ;  /* 0x00000004289a5981 */ /* 0x000f62000c1e1b00 */
[----:B------:R-:W-:-:S03]  /*0600*/  ISETP.NE.AND P6, PT, R52, RZ, PT ;  /* 0x000000ff3400720c */ /* 0x000fc60003fc5270 */
[C---:B-1----:R-:W-:Y:S01]  /*0610*/  @P2 IMAD.WIDE.U32 R52, R65.reuse, 0x8, R24 ;  /* 0x0000000841342825 */ /* 0x042fe200078e0018 */
[----:B------:R-:W-:Y:S01]  /*0620*/  SHF.R.U32.HI R0, RZ, 0x5, R64 ;  /* 0x00000005ff007819 */ /* 0x000fe20000011640 */
[----:B------:R-:W5:Y:S02]  /*0630*/  @P5 LDG.E.64 R14, desc[UR4][R42.64] ;  /* 0x000000042a0e5981 */ /* 0x000f64000c1e1b00 */
[C---:B--2---:R-:W-:Y:S01]  /*0640*/  @P2 IMAD.WIDE.U32 R54, R65.reuse, 0x8, R26 ;  /* 0x0000000841362825 */ /* 0x044fe200078e001a */
[----:B------:R-:W-:Y:S01]  /*0650*/  @P2 IADD3 R65, R65, 0x20, RZ ;  /* 0x0000002041412810 */ /* 0x000fe20007ffe0ff */
[----:B------:R-:W5:Y:S04]  /*0660*/  @P0 LDG.E.64 R152, desc[UR4][R44.64] ;  /* 0x000000042c980981 */ /* 0x000f68000c1e1b00 */
[----:B---3--:R-:W-:Y:S01]  /*0670*/  @P3 IMAD.WIDE.U32 R56, R65, 0x8, R56 ;  /* 0x0000000841383825 */ /* 0x008fe200078e0038 */
[----:B------:R-:W-:Y:S01]  /*0680*/  LOP3.LUT R3, R3, 0xffffffdf, RZ, 0xc0, !PT ;  /* 0xffffffdf03037812 */ /* 0x000fe200078ec0ff */
[----:B------:R-:W5:Y:S02]  /*0690*/  @P6 LDG.E.64 R156, desc[UR4][R36.64] ;  /* 0x00000004249c6981 */ /* 0x000f64000c1e1b00 */
[C---:B0-----:R-:W-:Y:S01]  /*06a0*/  @P3 IMAD.WIDE.U32 R58, R65.reuse, 0x8, R58 ;  /* 0x00000008413a3825 */ /* 0x041fe200078e003a */
[----:B------:R-:W-:Y:S01]  /*06b0*/  @P3 IADD3 R65, R65, 0x20, RZ ;  /* 0x0000002041413810 */ /* 0x000fe20007ffe0ff */
[----:B------:R-:W5:Y:S01]  /*06c0*/  @P6 LDG.E.64 R16, desc[UR4][R38.64] ;  /* 0x0000000426106981 */ /* 0x000f62000c1e1b00 */
[----:B------:R-:W-:-:S03]  /*06d0*/  LEA R2, R29, R0, 0x2 ;  /* 0x000000001d027211 */ /* 0x000fc600078e10ff */
[----:B----4-:R-:W-:Y:S01]  /*06e0*/  @P4 IMAD.WIDE.U32 R24, R65, 0x8, R60 ;  /* 0x0000000841184825 */ /* 0x010fe200078e003c */
[----:B------:R-:W-:Y:S01]  /*06f0*/  @P4 LOP3.LUT R3, R3, 0x20, RZ, 0xfc, !PT ;  /* 0x0000002003034812 */ /* 0x000fe200078efcff */
[----:B------:R-:W5:Y:S02]  /*0700*/  @P0 LDG.E.64 R12, desc[UR4][R46.64] ;  /* 0x000000042e0c0981 */ /* 0x000f64000c1e1b00 */
[----:B------:R-:W-:Y:S02]  /*0710*/  @P4 IMAD.WIDE.U32 R26, R65, 0x8, R62 ;  /* 0x00000008411a4825 */ /* 0x000fe400078e003e */
[----:B------:R0:W5:Y:S04]  /*0720*/  @P4 LDG.E.64 R144, desc[UR4][R24.64] ;  /* 0x0000000418904981 */ /* 0x000168000c1e1b00 */
[----:B------:R1:W5:Y:S01]  /*0730*/  @P4 LDG.E.64 R4, desc[UR4][R26.64] ;  /* 0x000000041a044981 */ /* 0x000362000c1e1b00 */
[----:B------:R-:W-:-:S02]  /*0740*/  ISETP.GE.AND P4, PT, R2, UR6, PT ;  /* 0x0000000602007c0c */ /* 0x000fc4000bf86270 */
[----:B------:R-:W-:Y:S02]  /*0750*/  CS2R R28, SRZ ;  /* 0x00000000001c7805 */ /* 0x000fe4000001ff00 */
[----:B------:R-:W-:Y:S01]  /*0760*/  CS2R R30, SRZ ;  /* 0x00000000001e7805 */ /* 0x000fe2000001ff00 */
[----:B------:R2:W5:Y:S01]  /*0770*/  @P1 LDG.E.64 R150, desc[UR4][R48.64] ;  /* 0x0000000430961981 */ /* 0x000562000c1e1b00 */
[----:B------:R-:W-:Y:S02]  /*0780*/  CS2R R32, SRZ ;  /* 0x0000000000207805 */ /* 0x000fe4000001ff00 */
[----:B0-----:R-:W-:Y:S02]  /*0790*/  CS2R R24, SRZ ;  /* 0x0000000000187805 */ /* 0x001fe4000001ff00 */
[----:B------:R-:W-:Y:S01]  /*07a0*/  CS2R R34, SRZ ;  /* 0x0000000000227805 */ /* 0x000fe2000001ff00 */
[----:B------:R0:W5:Y:S01]  /*07b0*/  @P1 LDG.E.64 R10, desc[UR4][R50.64] ;  /* 0x00000004320a1981 */ /* 0x000162000c1e1b00 */
[----:B------:R-:W-:-:S02]  /*07c0*/  CS2R R36, SRZ ;  /* 0x0000000000247805 */ /* 0x000fc4000001ff00 */
[----:B-1----:R-:W-:Y:S02]  /*07d0*/  CS2R R26, SRZ ;  /* 0x00000000001a7805 */ /* 0x002fe4000001ff00 */
[----:B------:R-:W-:Y:S01]  /*07e0*/  CS2R R38, SRZ ;  /* 0x0000000000267805 */ /* 0x000fe2000001ff00 */
[----:B------:R1:W5:Y:S01]  /*07f0*/  @P2 LDG.E.64 R148, desc[UR4][R52.64] ;  /* 0x0000000434942981 */ /* 0x000362000c1e1b00 */
[----:B------:R-:W-:Y:S02]  /*0800*/  CS2R R40, SRZ ;  /* 0x0000000000287805 */ /* 0x000fe4000001ff00 */
[----:B------:R-:W-:Y:S02]  /*0810*/  CS2R R42, SRZ ;  /* 0x00000000002a7805 */ /* 0x000fe4000001ff00 */
[----:B------:R-:W-:Y:S01]  /*0820*/  CS2R R44, SRZ ;  /* 0x00000000002c7805 */ /* 0x000fe2000001ff00 */
[----:B------:R3:W5:Y:S01]  /*0830*/  @P2 LDG.E.64 R8, desc[UR4][R54.64] ;  /* 0x0000000436082981 */ /* 0x000762000c1e1b00 */
[----:B------:R-:W-:-:S02]  /*0840*/  CS2R R46, SRZ ;  /* 0x00000000002e7805 */ /* 0x000fc4000001ff00 */
[----:B--2---:R-:W-:Y:S02]  /*0850*/  CS2R R48, SRZ ;  /* 0x0000000000307805 */ /* 0x004fe4000001ff00 */
[----:B0-----:R-:W-:Y:S01]  /*0860*/  CS2R R50, SRZ ;  /* 0x0000000000327805 */ /* 0x001fe2000001ff00 */
[----:B------:R0:W5:Y:S01]  /*0870*/  @P3 LDG.E.64 R146, desc[UR4][R56.64] ;  /* 0x0000000438923981 */ /* 0x000162000c1e1b00 */
[----:B------:R-:W-:Y:S02]  /*0880*/  CS2R R60, SRZ ;  /* 0x00000000003c7805 */ /* 0x000fe4000001ff00 */
[----:B-1----:R-:W-:Y:S02]  /*0890*/  CS2R R52, SRZ ;  /* 0x0000000000347805 */ /* 0x002fe4000001ff00 */
[----:B------:R-:W-:Y:S01]  /*08a0*/  CS2R R62, SRZ ;  /* 0x00000000003e7805 */ /* 0x000fe2000001ff00 */
[----:B------:R1:W5:Y:S01]  /*08b0*/  @P3 LDG.E.64 R6, desc[UR4][R58.64] ;  /* 0x000000043a063981 */ /* 0x000362000c1e1b00 */
        /* <DEDUP_REMOVED lines=44> */
[----:B-----5:R-:W-:Y:S01]  /*0b80*/  MOV R188, R158 ;  /* 0x0000009e00bc7202 */ /* 0x020fe20000000f00 */
[----:B------:R-:W-:Y:S01]  /*0b90*/  ULDC.64 UR6, c[0x0][0x270] ;  /* 0x00009c0000067ab9 */ /* 0x000fe20000000a00 */
[--C-:B------:R-:W-:Y:S01]  /*0ba0*/  SHF.R.U64 R202, R158, 0x10, R159.reuse ;  /* 0x000000109eca7819 */ /* 0x100fe2000000129f */
[----:B------:R-:W-:Y:S01]  /*0bb0*/  HFMA2.MMA R25, -RZ, RZ, 0, 0 ;  /* 0x00000000ff197435 */ /* 0x000fe200000001ff */
[----:B------:R-:W-:Y:S01]  /*0bc0*/  MOV R189, R159 ;  /* 0x0000009f00bd7202 */ /* 0x000fe20000000f00 */
[----:B------:R-:W-:Y:S01]  /*0bd0*/  HADD2.F32 R188, -RZ, R188.H0_H0 ;  /* 0x200000bcffbc7230 */ /* 0x000fe20000004100 */
[----:B------:R-:W-:Y:S01]  /*0be0*/  SHF.R.U32.HI R201, RZ, 0x10, R159 ;  /* 0x00000010ffc97819 */ /* 0x000fe2000001169f */
[----:B------:R-:W-:Y:S01]  /*0bf0*/  HADD2.F32 R203, -RZ, R202.H0_H0 ;  /* 0x200000caffcb7230 */ /* 0x000fe20000004100 */
[----:B------:R-:W-:Y:S01]  /*0c00*/  MOV R190, R160 ;  /* 0x000000a000be7202 */ /* 0x000fe20000000f00 */
[----:B------:R-:W-:Y:S01]  /*0c10*/  HADD2.F32 R202, -RZ, R189.H0_H0 ;  /* 0x200000bdffca7230 */ /* 0x000fe20000004100 */
[----:B------:R0:W-:Y:S01]  /*0c20*/  STL [R1+0x168], R188 ;  /* 0x000168bc01007387 */ /* 0x0001e20000100800 */
[----:B------:R-:W-:-:S02]  /*0c30*/  SHF.R.U64 R200, R160, 0x10, R161 ;  /* 0x00000010a0c87819 */ /* 0x000fc400000012a1 */
[----:B------:R-:W-:Y:S01]  /*0c40*/  MOV R191, R161 ;  /* 0x000000a100bf7202 */ /* 0x000fe20000000f00 */
[----:B------:R-:W-:Y:S01]  /*0c50*/  HADD2.F32 R189, -RZ, R190.H0_H0 ;  /* 0x200000beffbd7230 */ /* 0x000fe20000004100 */
[----:B------:R-:W-:Y:S01]  /*0c60*/  SHF.R.U32.HI R199, RZ, 0x10, R161 ;  /* 0x00000010ffc77819 */ /* 0x000fe200000116a1 */
[----:B------:R-:W-:Y:S01]  /*0c70*/  STL [R1+0x164], R203 ;  /* 0x000164cb01007387 */ /* 0x000fe20000100800 */
[----:B------:R-:W-:Y:S01]  /*0c80*/  HADD2.F32 R190, -RZ, R200.H0_H0 ;  /* 0x200000c8ffbe7230 */ /* 0x000fe20000004100 */
[----:B------:R-:W-:Y:S01]  /*0c90*/  MOV R192, R162 ;  /* 0x000000a200c07202 */ /* 0x000fe20000000f00 */
[----:B0-----:R-:W-:Y:S01]  /*0ca0*/  HADD2.F32 R188, -RZ, R201.H0_H0 ;  /* 0x200000c9ffbc7230 */ /* 0x001fe20000004100 */
[----:B------:R-:W-:Y:S01]  /*0cb0*/  STL [R1+0x160], R202 ;  /* 0x000160ca01007387 */ /* 0x000fe20000100800 */
[--C-:B------:R-:W-:Y:S02]  /*0cc0*/  SHF.R.U64 R198, R162, 0x10, R163.reuse ;  /* 0x00000010a2c67819 */ /* 0x100fe400000012a3 */
[----:B------:R-:W-:Y:S01]  /*0cd0*/  MOV R193, R163 ;  /* 0x000000a300c17202 */ /* 0x000fe20000000f00 */
[----:B------:R0:W-:Y:S01]  /*0ce0*/  STL [R1+0x15c], R188 ;  /* 0x00015cbc01007387 */ /* 0x0001e20000100800 */
[----:B------:R-:W-:-:S02]  /*0cf0*/  SHF.R.U32.HI R197, RZ, 0x10, R163 ;  /* 0x00000010ffc57819 */ /* 0x000fc400000116a3 */
[----:B------:R-:W-:Y:S01]  /*0d00*/  MOV R194, R156 ;  /* 0x0000009c00c27202 */ /* 0x000fe20000000f00 */
[----:B------:R1:W-:Y:S01]  /*0d10*/  STL [R1+0x158], R189 ;  /* 0x000158bd01007387 */ /* 0x0003e20000100800 */
[--C-:B------:R-:W-:Y:S02]  /*0d20*/  SHF.R.U64 R196, R156, 0x10, R157.reuse ;  /* 0x000000109cc47819 */ /* 0x100fe4000000129d */
[----:B------:R-:W-:Y:S01]  /*0d30*/  MOV R186, R157 ;  /* 0x0000009d00ba7202 */ /* 0x000fe20000000f00 */
[----:B------:R2:W-:Y:S01]  /*0d40*/  STL [R1+0x154], R190 ;  /* 0x000154be01007387 */ /* 0x0005e20000100800 */
[----:B------:R-:W-:Y:S01]  /*0d50*/  SHF.R.U32.HI R195, RZ, 0x10, R157 ;  /* 0x00000010ffc37819 */ /* 0x000fe2000001169d */
[----:B0-----:R-:W-:Y:S01]  /*0d60*/  HADD2.F32 R188, -RZ, R191.H0_H0 ;  /* 0x200000bfffbc7230 */ /* 0x001fe20000004100 */
        /* <DEDUP_REMOVED lines=13> */
[----:B------:R2:W-:Y:S01]  /*0e40*/  STL [R1+0x148], R190 ;  /* 0x000148be01007387 */ /* 0x0005e20000100800 */
[----:B0-----:R-:W-:Y:S01]  /*0e50*/  HADD2.F32 R188, -RZ, R198.H0_H0 ;  /* 0x200000c6ffbc7230 */ /* 0x001fe20000004100 */
[----:B------:R-:W-:Y:S01]  /*0e60*/  MOV R178, R153 ;  /* 0x0000009900b27202 */ /* 0x000fe20000000f00 */
[----:B------:R-:W-:Y:S01]  /*0e70*/  HADD2.F32 R183, -RZ, R183.H0_H0 ;  /* 0x200000b7ffb77230 */ /* 0x000fe20000004100 */
        /* <DEDUP_REMOVED lines=8> */
[----:B------:R-:W-:Y:S01]  /*0f00*/  MOV R174, R151 ;  /* 0x0000009700ae7202 */ /* 0x000fe20000000f00 */
[----:B------:R-:W-:Y:S01]  /*0f10*/  HADD2.F32 R179, -RZ, R179.H0_H0 ;  /* 0x200000b3ffb37230 */ /* 0x000fe20000004100 */
[----:B------:R-:W-:Y:S01]  /*0f20*/  SHF.R.U32.HI R177, RZ, 0x10, R151 ;  /* 0x00000010ffb17819 */ /* 0x000fe20000011697 */
[----:B------:R-:W-:Y:S01]  /*0f30*/  STL [R1+0x13c], R190 ;  /* 0x00013cbe01007387 */ /* 0x000fe20000100800 */
        /* <DEDUP_REMOVED lines=9> */
[----:B------:R-:W-:Y:S01]  /*0fd0*/  STL [R1+0x134], R189 ;  /* 0x000134bd01007387 */ /* 0x000fe20000100800 */
[----:B------:R-:W-:Y:S01]  /*0fe0*/  MOV R171, R146 ;  /* 0x0000009200ab7202 */ /* 0x000fe20000000f00 */
[----:B------:R-:W-:Y:S01]  /*0ff0*/  HADD2.F32 R170, -RZ, R170.H0_H0 ;  /* 0x200000aaffaa7230 */ /* 0x000fe20000004100 */
[--C-:B------:R-:W-:Y:S01]  /*1000*/  SHF.R.U64 R168, R146, 0x10, R147.reuse ;  /* 0x0000001092a87819 */ /* 0x100fe20000001293 */
[----:B------:R1:W-:Y:S01]  /*1010*/  STL [R1+0x130], R186 ;  /* 0x000130ba01007387 */ /* 0x0003e20000100800 */
[----:B------:R-:W-:Y:S01]  /*1020*/  MOV R166, R147 ;  /* 0x0000009300a67202 */ /* 0x000fe20000000f00 */
[----:B0-----:R-:W-:Y:S01]  /*1030*/  HADD2.F32 R188, -RZ, R195.H0_H0 ;  /* 0x200000c3ffbc7230 */ /* 0x001fe20000004100 */
[----:B------:R-:W-:Y:S01]  /*1040*/  SHF.R.U32.HI R169, RZ, 0x10, R147 ;  /* 0x00000010ffa97819 */ /* 0x000fe20000011693 */
[----:B------:R-:W-:Y:S01]  /*1050*/  HADD2.F32 R171, -RZ, R171.H0_H0 ;  /* 0x200000abffab7230 */ /* 0x000fe20000004100 */
[----:B------:R-:W-:-:S02]  /*1060*/  MOV R167, R144 ;  /* 0x0000009000a77202 */ /* 0x000fc40000000f00 */
[----:B------:R-:W-:Y:S01]  /*1070*/  STL [R1+0x12c], R188 ;  /* 0x00012cbc01007387 */ /* 0x000fe20000100800 */
[--C-:B------:R-:W-:Y:S01]  /*1080*/  SHF.R.U64 R164, R144, 0x10, R145.reuse ;  /* 0x0000001090a47819 */ /* 0x100fe20000001291 */
[----:B-1----:R-:W-:Y:S02]  /*1090*/  HADD2.F32 R186, -RZ, R184.H0_H0 ;  /* 0x200000b8ffba7230 */ /* 0x002fe40000004100 */
[----:B------:R-:W-:Y:S01]  /*10a0*/  STL [R1+0x128], R187 ;  /* 0x000128bb01007387 */ /* 0x000fe20000100800 */
[----:B------:R-:W-:Y:S01]  /*10b0*/  HADD2.F32 R184, -RZ, R185.H0_H0 ;  /* 0x200000b9ffb87230 */ /* 0x000fe20000004100 */
[----:B------:R-:W-:Y:S01]  /*10c0*/  MOV R162, R145 ;  /* 0x0000009100a27202 */ /* 0x000fe20000000f00 */
[----:B------:R-:W-:Y:S01]  /*10d0*/  HADD2.F32 R167, -RZ, R167.H0_H0 ;  /* 0x200000a7ffa77230 */ /* 0x000fe20000004100 */
[----:B------:R-:W-:Y:S01]  /*10e0*/  STL [R1+0x124], R186 ;  /* 0x000124ba01007387 */ /* 0x000fe20000100800 */
[----:B------:R-:W-:Y:S01]  /*10f0*/  SHF.R.U32.HI R165, RZ, 0x10, R145 ;  /* 0x00000010ffa57819 */ /* 0x000fe20000011691 */
[----:B------:R-:W-:Y:S01]  /*1100*/  HADD2.F32 R164, -RZ, R164.H0_H0 ;  /* 0x200000a4ffa47230 */ /* 0x000fe20000004100 */
[----:B------:R-:W-:Y:S01]  /*1110*/  MOV R163, R22 ;  /* 0x0000001600a37202 */ /* 0x000fe20000000f00 */
[----:B------:R0:W-:Y:S01]  /*1120*/  STL [R1+0x120], R182 ;  /* 0x000120b601007387 */ /* 0x0001e20000100800 */
[----:B------:R-:W-:-:S02]  /*1130*/  SHF.R.U64 R160, R22, 0x10, R23 ;  /* 0x0000001016a07819 */ /* 0x000fc40000001217 */
[----:B------:R-:W-:Y:S01]  /*1140*/  MOV R158, R23 ;  /* 0x00000017009e7202 */ /* 0x000fe20000000f00 */
[----:B------:R-:W-:Y:S01]  /*1150*/  STL [R1+0x11c], R184 ;  /* 0x00011cb801007387 */ /* 0x000fe20000100800 */
[----:B------:R-:W-:Y:S02]  /*1160*/  SHF.R.U32.HI R161, RZ, 0x10, R23 ;  /* 0x00000010ffa17819 */ /* 0x000fe40000011617 */
[----:B------:R-:W-:Y:S01]  /*1170*/  MOV R159, R20 ;  /* 0x00000014009f7202 */ /* 0x000fe20000000f00 */
[----:B------:R-:W-:Y:S01]  /*1180*/  STL [R1+0x118], R183 ;  /* 0x000118b701007387 */ /* 0x000fe20000100800 */
[--C-:B------:R-:W-:Y:S01]  /*1190*/  SHF.R.U64 R156, R20, 0x10, R21.reuse ;  /* 0x00000010149c7819 */ /* 0x100fe20000001215 */
[----:B0-----:R-:W-:Y:S01]  /*11a0*/  HADD2.F32 R182, -RZ, R180.H0_H0 ;  /* 0x200000b4ffb67230 */ /* 0x001fe20000004100 */
[----:B------:R-:W-:Y:S01]  /*11b0*/  MOV R155, R21 ;  /* 0x00000015009b7202 */ /* 0x000fe20000000f00 */
[----:B------:R-:W-:Y:S01]  /*11c0*/  HADD2.F32 R180, -RZ, R181.H0_H0 ;  /* 0x200000b5ffb47230 */ /* 0x000fe20000004100 */
[----:B------:R-:W-:Y:S01]  /*11d0*/  SHF.R.U32.HI R157, RZ, 0x10, R21 ;  /* 0x00000010ff9d7819 */ /* 0x000fe20000011615 */
[----:B------:R-:W-:Y:S01]  /*11e0*/  HADD2.F32 R156, -RZ, R156.H0_H0 ;  /* 0x2000009cff9c7230 */ /* 0x000fe20000004100 */
[----:B------:R-:W-:Y:S01]  /*11f0*/  STL [R1+0x114], R182 ;  /* 0x000114b601007387 */ /* 0x000fe20000100800 */
[----:B------:R-:W-:Y:S01]  /*1200*/  MOV R154, R18 ;  /* 0x00000012009a7202 */ /* 0x000fe20000000f00 */
[----:B------:R-:W-:Y:S01]  /*1210*/  HADD2.F32 R155, -RZ, R155.H0_H0 ;  /* 0x2000009bff9b7230 */ /* 0x000fe20000004100 */
[--C-:B------:R-:W-:Y:S01]  /*1220*/  SHF.R.U64 R152, R18, 0x10, R19.reuse ;  /* 0x0000001012987819 */ /* 0x100fe20000001213 */
[----:B------:R0:W-:Y:S01]  /*1230*/  STL [R1+0x110], R178 ;  /* 0x000110b201007387 */ /* 0x0001e20000100800 */
[----:B------:R-:W-:Y:S01]  /*1240*/  MOV R151, R19 ;  /* 0x0000001300977202 */ /* 0x000fe20000000f00 */
[----:B------:R-:W-:Y:S01]  /*1250*/  HADD2.F32 R157, -RZ, R157.H0_H0 ;  /* 0x2000009dff9d7230 */ /* 0x000fe20000004100 */
[----:B------:R-:W-:Y:S01]  /*1260*/  SHF.R.U32.HI R153, RZ, 0x10, R19 ;  /* 0x00000010ff997819 */ /* 0x000fe20000011613 */
[----:B------:R-:W-:Y:S01]  /*1270*/  STL [R1+0x10c], R180 ;  /* 0x00010cb401007387 */ /* 0x000fe20000100800 */
[----:B------:R-:W-:-:S02]  /*1280*/  MOV R150, R16 ;  /* 0x0000001000967202 */ /* 0x000fc40000000f00 */
[--C-:B------:R-:W-:Y:S01]  /*1290*/  SHF.R.U64 R148, R16, 0x10, R17.reuse ;  /* 0x0000001010947819 */ /* 0x100fe20000001211 */
[----:B------:R-:W-:Y:S01]  /*12a0*/  STL [R1+0x108], R179 ;  /* 0x000108b301007387 */ /* 0x000fe20000100800 */
[----:B------:R-:W-:Y:S01]  /*12b0*/  MOV R147, R17 ;  /* 0x0000001100937202 */ /* 0x000fe20000000f00 */
[----:B0-----:R-:W-:Y:S01]  /*12c0*/  HADD2.F32 R178, -RZ, R176.H0_H0 ;  /* 0x200000b0ffb27230 */ /* 0x001fe20000004100 */
[----:B------:R-:W-:Y:S01]  /*12d0*/  SHF.R.U32.HI R149, RZ, 0x10, R17 ;  /* 0x00000010ff957819 */ /* 0x000fe20000011611 */
[----:B------:R-:W-:Y:S01]  /*12e0*/  HADD2.F32 R176, -RZ, R177.H0_H0 ;  /* 0x200000b1ffb07230 */ /* 0x000fe20000004100 */
[----:B------:R-:W-:Y:S02]  /*12f0*/  MOV R146, R14 ;  /* 0x0000000e00927202 */ /* 0x000fe40000000f00 */
[----:B------:R-:W-:Y:S01]  /*1300*/  STL [R1+0x104], R178 ;  /* 0x000104b201007387 */ /* 0x000fe20000100800 */
[--C-:B------:R-:W-:Y:S02]  /*1310*/  SHF.R.U64 R144, R14, 0x10, R15.reuse ;  /* 0x000000100e907819 */ /* 0x100fe4000000120f */
[----:B------:R-:W-:Y:S01]  /*1320*/  MOV R23, R15 ;  /* 0x0000000f00177202 */ /* 0x000fe20000000f00 */
[----:B------:R0:W-:Y:S01]  /*1330*/  STL [R1+0x100], R174 ;  /* 0x000100ae01007387 */ /* 0x0001e20000100800 */
[----:B------:R-:W-:Y:S01]  /*1340*/  HADD2.F32 R146, -RZ, R146.H0_H0 ;  /* 0x20000092ff927230 */ /* 0x000fe20000004100 */
[----:B------:R-:W-:Y:S01]  /*1350*/  SHF.R.U32.HI R145, RZ, 0x10, R15 ;  /* 0x00000010ff917819 */ /* 0x000fe2000001160f */
[----:B------:R-:W-:Y:S01]  /*1360*/  HADD2.F32 R144, -RZ, R144.H0_H0 ;  /* 0x20000090ff907230 */ /* 0x000fe20000004100 */
[----:B------:R-:W-:Y:S01]  /*1370*/  STL [R1+0xfc], R176 ;  /* 0x0000fcb001007387 */ /* 0x000fe20000100800 */
[----:B------:R-:W-:Y:S01]  /*1380*/  MOV R22, R12 ;  /* 0x0000000c00167202 */ /* 0x000fe20000000f00 */
[----:B------:R-:W-:Y:S01]  /*1390*/  HADD2.F32 R23, -RZ, R23.H0_H0 ;  /* 0x20000017ff177230 */ /* 0x000fe20000004100 */
[--C-:B------:R-:W-:Y:S01]  /*13a0*/  SHF.R.U64 R20, R12, 0x10, R13.reuse ;  /* 0x000000100c147819 */ /* 0x100fe2000000120d */
[----:B------:R-:W-:Y:S01]  /*13b0*/  STL [R1+0xf8], R175 ;  /* 0x0000f8af01007387 */ /* 0x000fe20000100800 */
[----:B------:R-:W-:Y:S01]  /*13c0*/  MOV R19, R13 ;  /* 0x0000000d00137202 */ /* 0x000fe20000000f00 */
[----:B0-----:R-:W-:Y:S01]  /*13d0*/  HADD2.F32 R174, -RZ, R172.H0_H0 ;  /* 0x200000acffae7230 */ /* 0x001fe20000004100 */
[----:B------:R-:W-:Y:S01]  /*13e0*/  SHF.R.U32.HI R21, RZ, 0x10, R13 ;  /* 0x00000010ff157819 */ /* 0x000fe2000001160d */
[----:B------:R-:W-:Y:S01]  /*13f0*/  HADD2.F32 R172, -RZ, R173.H0_H0 ;  /* 0x200000adffac7230 */ /* 0x000fe20000004100 */
[----:B------:R-:W-:Y:S01]  /*1400*/  MOV R18, R10 ;  /* 0x0000000a00127202 */ /* 0x000fe20000000f00 */
[----:B------:R-:W-:Y:S01]  /*1410*/  HADD2.F32 R145, -RZ, R145.H0_H0 ;  /* 0x20000091ff917230 */ /* 0x000fe20000004100 */
[----:B------:R-:W-:Y:S01]  /*1420*/  STL [R1+0xf4], R174 ;  /* 0x0000f4ae01007387 */ /* 0x000fe20000100800 */
[----:B------:R-:W-:-:S02]  /*1430*/  SHF.R.U64 R16, R10, 0x10, R11 ;  /* 0x000000100a107819 */ /* 0x000fc4000000120b */
[----:B------:R-:W-:Y:S01]  /*1440*/  MOV R14, R11 ;  /* 0x0000000b000e7202 */ /* 0x000fe20000000f00 */
[----:B------:R0:W-:Y:S01]  /*1450*/  STL [R1+0xf0], R170 ;  /* 0x0000f0aa01007387 */ /* 0x0001e20000100800 */
[----:B------:R-:W-:Y:S02]  /*1460*/  SHF.R.U32.HI R17, RZ, 0x10, R11 ;  /* 0x00000010ff117819 */ /* 0x000fe4000001160b */
[----:B------:R-:W-:Y:S01]  /*1470*/  MOV R15, R8 ;  /* 0x00000008000f7202 */ /* 0x000fe20000000f00 */
[----:B------:R-:W-:Y:S01]  /*1480*/  STL [R1+0xec], R172 ;  /* 0x0000ecac01007387 */ /* 0x000fe20000100800 */
[----:B------:R-:W-:Y:S01]  /*1490*/  HADD2.F32 R14, -RZ, R14.H0_H0 ;  /* 0x2000000eff0e7230 */ /* 0x000fe20000004100 */
[--C-:B------:R-:W-:Y:S02]  /*14a0*/  SHF.R.U64 R12, R8, 0x10, R9.reuse ;  /* 0x00000010080c7819 */ /* 0x100fe40000001209 */
        /* <DEDUP_REMOVED lines=8> */
[----:B------:R-:W-:Y:S01]  /*1530*/  HADD2.F32 R15, -RZ, R15.H0_H0 ;  /* 0x2000000fff0f7230 */ /* 0x000fe20000004100 */
[--C-:B------:R-:W-:Y:S01]  /*1540*/  SHF.R.U64 R9, R6, 0x10, R7.reuse ;  /* 0x0000001006097819 */ /* 0x100fe20000001207 */
[----:B------:R-:W-:Y:S01]  /*1550*/  HADD2.F32 R10, -RZ, R10.H0_H0 ;  /* 0x2000000aff0a7230 */ /* 0x000fe20000004100 */
[----:B------:R-:W-:Y:S01]  /*1560*/  STL [R1+0xe0], R168 ;  /* 0x0000e0a801007387 */ /* 0x000fe20000100800 */
[----:B------:R-:W-:Y:S01]  /*1570*/  MOV R8, R7 ;  /* 0x0000000700087202 */ /* 0x000fe20000000f00 */
[----:B------:R-:W-:Y:S01]  /*1580*/  HADD2.F32 R11, -RZ, R11.H0_H0 ;  /* 0x2000000bff0b7230 */ /* 0x000fe20000004100 */
[----:B------:R-:W-:Y:S01]  /*1590*/  SHF.R.U32.HI R7, RZ, 0x10, R7 ;  /* 0x00000010ff077819 */ /* 0x000fe20000011607 */
[----:B------:R0:W-:Y:S01]  /*15a0*/  STL [R1+0xdc], R166 ;  /* 0x0000dca601007387 */ /* 0x0001e20000100800 */
[----:B------:R-:W-:-:S02]  /*15b0*/  MOV R6, R4 ;  /* 0x0000000400067202 */ /* 0x000fc40000000f00 */
[--C-:B------:R-:W-:Y:S01]  /*15c0*/  SHF.R.U64 R4, R4, 0x10, R5.reuse ;  /* 0x0000001004047819 */ /* 0x100fe20000001205 */
[----:B------:R-:W-:Y:S01]  /*15d0*/  STL [R1+0xd8], R167 ;  /* 0x0000d8a701007387 */ /* 0x000fe20000100800 */
[----:B------:R-:W-:Y:S02]  /*15e0*/  MOV R0, R5 ;  /* 0x0000000500007202 */ /* 0x000fe40000000f00 */
[----:B------:R-:W-:Y:S01]  /*15f0*/  SHF.R.U32.HI R5, RZ, 0x10, R5 ;  /* 0x00000010ff057819 */ /* 0x000fe20000011605 */
[----:B------:R1:W-:Y:S01]  /*1600*/  STL [R1+0xd4], R164 ;  /* 0x0000d4a401007387 */ /* 0x0003e20000100800 */
[----:B------:R-:W-:Y:S01]  /*1610*/  ISETP.NE.U32.AND P4, PT, RZ, UR6, PT ;  /* 0x00000006ff007c0c */ /* 0x000fe2000bf85070 */
[----:B0-----:R-:W-:Y:S02]  /*1620*/  HADD2.F32 R166, -RZ, R162.H0_H0 ;  /* 0x200000a2ffa67230 */ /* 0x001fe40000004100 */
[----:B------:R-:W-:Y:S01]  /*1630*/  HADD2.F32 R162, -RZ, R165.H0_H0 ;  /* 0x200000a5ffa27230 */ /* 0x000fe20000004100 */
[----:B------:R-:W-:-:S02]  /*1640*/  ISETP.NE.AND.EX P4, PT, RZ, UR7, PT, P4 ;  /* 0x00000007ff007c0c */ /* 0x000fc4000bf85340 */
[----:B------:R-:W-:Y:S01]  /*1650*/  STL [R1+0xd0], R166 ;  /* 0x0000d0a601007387 */ /* 0x000fe20000100800 */
[----:B-1----:R-:W-:-:S03]  /*1660*/  HADD2.F32 R164, -RZ, R163.H0_H0 ;  /* 0x200000a3ffa47230 */ /* 0x002fc60000004100 */
[----:B------:R0:W-:Y:S01]  /*1670*/  STL [R1+0xcc], R162 ;  /* 0x0000cca201007387 */ /* 0x0001e20000100800 */
[----:B------:R-:W-:Y:S02]  /*1680*/  HADD2.F32 R163, -RZ, R160.H0_H0 ;  /* 0x200000a0ffa37230 */ /* 0x000fe40000004100 */
[----:B------:R-:W-:Y:S01]  /*1690*/  HADD2.F32 R160, -RZ, R161.H0_H0 ;  /* 0x200000a1ffa07230 */ /* 0x000fe20000004100 */
[----:B------:R-:W-:Y:S04]  /*16a0*/  STL [R1+0xc8], R164 ;  /* 0x0000c8a401007387 */ /* 0x000fe80000100800 */
[----:B------:R-:W-:Y:S01]  /*16b0*/  STL [R1+0xc4], R163 ;  /* 0x0000c4a301007387 */ /* 0x000fe20000100800 */
[----:B0-----:R-:W-:Y:S02]  /*16c0*/  HADD2.F32 R162, -RZ, R158.H0_H0 ;  /* 0x2000009effa27230 */ /* 0x001fe40000004100 */
[----:B------:R-:W-:-:S03]  /*16d0*/  HADD2.F32 R158, -RZ, R159.H0_H0 ;  /* 0x2000009fff9e7230 */ /* 0x000fc60000004100 */
[----:B------:R-:W-:Y:S04]  /*16e0*/  STL [R1+0xc0], R162 ;  /* 0x0000c0a201007387 */ /* 0x000fe80000100800 */
[----:B------:R-:W-:Y:S04]  /*16f0*/  STL [R1+0xbc], R160 ;  /* 0x0000bca001007387 */ /* 0x000fe80000100800 */
[----:B------:R-:W-:Y:S04]  /*1700*/  STL [R1+0xb8], R158 ;  /* 0x0000b89e01007387 */ /* 0x000fe80000100800 */
[----:B------:R0:W-:Y:S04]  /*1710*/  STL [R1+0xb4], R156 ;  /* 0x0000b49c01007387 */ /* 0x0001e80000100800 */
[----:B------:R1:W-:Y:S04]  /*1720*/  STL [R1+0xb0], R155 ;  /* 0x0000b09b01007387 */ /* 0x0003e80000100800 */
[----:B------:R-:W-:Y:S01]  /*1730*/  STL [R1+0xac], R157 ;  /* 0x0000ac9d01007387 */ /* 0x000fe20000100800 */
[----:B0-----:R-:W-:-:S02]  /*1740*/  HADD2.F32 R156, -RZ, R154.H0_H0 ;  /* 0x2000009aff9c7230 */ /* 0x001fc40000004100 */
[----:B------:R-:W-:Y:S02]  /*1750*/  HADD2.F32 R154, -RZ, R151.H0_H0 ;  /* 0x20000097ff9a7230 */ /* 0x000fe40000004100 */
[----:B-1----:R-:W-:Y:S01]  /*1760*/  HADD2.F32 R155, -RZ, R152.H0_H0 ;  /* 0x20000098ff9b7230 */ /* 0x002fe20000004100 */
[----:B------:R-:W-:Y:S01]  /*1770*/  STL [R1+0xa8], R156 ;  /* 0x0000a89c01007387 */ /* 0x000fe20000100800 */
[----:B------:R-:W-:Y:S02]  /*1780*/  HADD2.F32 R152, -RZ, R153.H0_H0 ;  /* 0x20000099ff987230 */ /* 0x000fe40000004100 */
[----:B------:R-:W-:Y:S01]  /*1790*/  HADD2.F32 R151, -RZ, R150.H0_H0 ;  /* 0x20000096ff977230 */ /* 0x000fe20000004100 */
[----:B------:R-:W-:Y:S01]  /*17a0*/  STL [R1+0xa4], R155 ;  /* 0x0000a49b01007387 */ /* 0x000fe20000100800 */
[----:B------:R-:W-:Y:S02]  /*17b0*/  HADD2.F32 R150, -RZ, R148.H0_H0 ;  /* 0x20000094ff967230 */ /* 0x000fe40000004100 */
[----:B------:R-:W-:Y:S01]  /*17c0*/  HADD2.F32 R148, -RZ, R147.H0_H0 ;  /* 0x20000093ff947230 */ /* 0x000fe20000004100 */
[----:B------:R-:W-:Y:S01]  /*17d0*/  STL [R1+0xa0], R154 ;  /* 0x0000a09a01007387 */ /* 0x000fe20000100800 */
[----:B------:R-:W-:-:S03]  /*17e0*/  HADD2.F32 R147, -RZ, R149.H0_H0 ;  /* 0x20000095ff937230 */ /* 0x000fc60000004100 */
[----:B------:R-:W-:Y:S04]  /*17f0*/  STL [R1+0x9c], R152 ;  /* 0x00009c9801007387 */ /* 0x000fe80000100800 */
[----:B------:R-:W-:Y:S04]  /*1800*/  STL [R1+0x98], R151 ;  /* 0x0000989701007387 */ /* 0x000fe80000100800 */
[----:B------:R-:W-:Y:S04]  /*1810*/  STL [R1+0x94], R150 ;  /* 0x0000949601007387 */ /* 0x000fe80000100800 */
        /* <DEDUP_REMOVED lines=15> */
[----:B------:R-:W-:Y:S04]  /*1910*/  STL [R1+0x70], R22 ;  /* 0x0000701601007387 */ /* 0x000fe80000100800 */
[----:B------:R-:W-:Y:S04]  /*1920*/  STL [R1+0x6c], R20 ;  /* 0x00006c1401007387 */ /* 0x000fe80000100800 */
[----:B------:R-:W-:Y:S04]  /*1930*/  STL [R1+0x68], R19 ;  /* 0x0000681301007387 */ /* 0x000fe80000100800 */
[----:B------:R-:W-:Y:S04]  /*1940*/  STL [R1+0x64], R18 ;  /* 0x0000641201007387 */ /* 0x000fe80000100800 */
[----:B------:R0:W-:Y:S04]  /*1950*/  STL [R1+0x60], R14 ;  /* 0x0000600e01007387 */ /* 0x0001e80000100800 */
[----:B------:R-:W-:Y:S04]  /*1960*/  STL [R1+0x5c], R16 ;  /* 0x00005c1001007387 */ /* 0x000fe80000100800 */
[----:B------:R-:W-:Y:S01]  /*1970*/  STL [R1+0x58], R15 ;  /* 0x0000580f01007387 */ /* 0x000fe20000100800 */
[----:B0-----:R-:W-:-:S02]  /*1980*/  HADD2.F32 R14, -RZ, R12.H0_H0 ;  /* 0x2000000cff0e7230 */ /* 0x001fc40000004100 */
[----:B------:R-:W-:-:S03]  /*1990*/  HADD2.F32 R12, -RZ, R13.H0_H0 ;  /* 0x2000000dff0c7230 */ /* 0x000fc60000004100 */
[----:B------:R-:W-:Y:S04]  /*19a0*/  STL [R1+0x54], R14 ;  /* 0x0000540e01007387 */ /* 0x000fe80000100800 */
[----:B------:R0:W-:Y:S04]  /*19b0*/  STL [R1+0x50], R10 ;  /* 0x0000500a01007387 */ /* 0x0001e80000100800 */
[----:B------:R1:W-:Y:S04]  /*19c0*/  STL [R1+0x4c], R12 ;  /* 0x00004c0c01007387 */ /* 0x0003e80000100800 */
[----:B------:R1:W-:Y:S01]  /*19d0*/  STL [R1+0x48], R11 ;  /* 0x0000480b01007387 */ /* 0x0003e20000100800 */
[----:B0-----:R-:W-:-:S02]  /*19e0*/  HADD2.F32 R10, -RZ, R9.H0_H0 ;  /* 0x20000009ff0a7230 */ /* 0x001fc40000004100 */
[----:B------:R-:W-:Y:S02]  /*19f0*/  HADD2.F32 R9, -RZ, R8.H0_H0 ;  /* 0x20000008ff097230 */ /* 0x000fe40000004100 */
[----:B------:R-:W-:Y:S01]  /*1a00*/  HADD2.F32 R8, -RZ, R7.H0_H0 ;  /* 0x20000007ff087230 */ /* 0x000fe20000004100 */
[----:B------:R1:W-:Y:S01]  /*1a10*/  STL [R1+0x44], R10 ;  /* 0x0000440a01007387 */ /* 0x0003e20000100800 */
[----:B------:R-:W-:Y:S02]  /*1a20*/  HADD2.F32 R7, -RZ, R6.H0_H0 ;  /* 0x20000006ff077230 */ /* 0x000fe40000004100 */
[----:B------:R-:W-:Y:S01]  /*1a30*/  HADD2.F32 R6, -RZ, R4.H0_H0 ;  /* 0x20000004ff067230 */ /* 0x000fe20000004100 */
[----:B------:R1:W-:Y:S01]  /*1a40*/  STL [R1+0x40], R9 ;  /* 0x0000400901007387 */ /* 0x0003e20000100800 */
[----:B------:R-:W-:Y:S02]  /*1a50*/  HADD2.F32 R4, -RZ, R0.H0_H0 ;  /* 0x20000000ff047230 */ /* 0x000fe40000004100 */
[----:B------:R-:W-:Y:S01]  /*1a60*/  HADD2.F32 R0, -RZ, R5.H0_H0 ;  /* 0x20000005ff007230 */ /* 0x000fe20000004100 */
[----:B------:R1:W-:Y:S04]  /*1a70*/  STL [R1+0x3c], R8 ;  /* 0x00003c0801007387 */ /* 0x0003e80000100800 */
[----:B------:R1:W-:Y:S04]  /*1a80*/  STL [R1+0x38], R7 ;  /* 0x0000380701007387 */ /* 0x0003e80000100800 */
[----:B------:R1:W-:Y:S04]  /*1a90*/  STL [R1+0x34], R6 ;  /* 0x0000340601007387 */ /* 0x0003e80000100800 */
[----:B------:R1:W-:Y:S04]  /*1aa0*/  STL [R1+0x2c], R0 ;  /* 0x00002c0001007387 */ /* 0x0003e80000100800 */
[----:B------:R1:W-:Y:S02]  /*1ab0*/  STL [R1+0x30], R4 ;  /* 0x0000300401007387 */ /* 0x0003e40000100800 */
.L_x_13772:
[----:B-1234-:R-:W0:Y:S01]  /*1ac0*/  LDC.64 R188, c[0x0][0x258] ;  /* 0x00009600ffbc7b82 */ /* 0x01ee220000000a00 */
[----:B-1----:R-:W-:Y:S02]  /*1ad0*/  SHF.R.S32.HI R4, RZ, 0x1f, R2 ;  /* 0x0000001fff047819 */ /* 0x002fe40000011402 */
[----:B------:R-:W-:-:S05]  /*1ae0*/  LOP3.LUT P6, RZ, R3, 0x10, RZ, 0xc0, !PT ;  /* 0x0000001003ff7812 */ /* 0x000fca00078cc0ff */
[----:B------:R-:W1:Y:S01]  /*1af0*/  @P4 LDC.64 R18, c[0x0][0x270] ;  /* 0x00009c00ff124b82 */ /* 0x000e620000000a00 */
[----:B0-----:R-:W-:-:S05]  /*1b00*/  IMAD.WIDE R188, R2, 0x4, R188 ;  /* 0x0000000402bc7825 */ /* 0x001fca00078e02bc */
[----:B------:R-:W5:Y:S01]  /*1b10*/  LDG.E R5, desc[UR4][R188.64] ;  /* 0x00000004bc057981 */ /* 0x000f62000c1e1900 */
[----:B-1----:R-:W-:-:S04]  /*1b20*/  @P4 LEA R18, P5, R2, R18, 0x2 ;  /* 0x0000001202124211 */ /* 0x002fc800078a10ff */
[----:B------:R-:W-:Y:S02]  /*1b30*/  @P4 LEA.HI.X R19, R2, R19, R4, 0x2, P5 ;  /* 0x0000001302134211 */ /* 0x000fe400028f1404 */
[----:B------:R-:W-:-:S06]  /*1b40*/  MOV R4, 0x3f800000 ;  /* 0x3f80000000047802 */ /* 0x000fcc0000000f00 */
[----:B------:R0:W5:Y:S02]  /*1b50*/  @P4 LDG.E R4, desc[UR4][R18.64] ;  /* 0x0000000412044981 */ /* 0x000164000c1e1900 */
[----:B0-----:R-:W0:Y:S01]  /*1b60*/  LDC.64 R18, c[0x0][0x250] ;  /* 0x00009400ff127b82 */ /* 0x001e220000000a00 */
[----:B------:R-:W1:Y:S01]  /*1b70*/  S2R R22, SR_TID.X ;  /* 0x0000000000167919 */ /* 0x000e620000002100 */
[----:B------:R-:W-:-:S05]  /*1b80*/  MOV R20, UR13 ;  /* 0x0000000d00147c02 */ /* 0x000fca0008000f00 */
[----:B------:R2:W-:Y:S01]  /*1b90*/  STL [R1+0x24], R20 ;  /* 0x0000241401007387 */ /* 0x0005e20000100800 */
[----:B0-----:R-:W-:-:S06]  /*1ba0*/  IMAD.WIDE R18, R2, 0x4, R18 ;  /* 0x0000000402127825 */ /* 0x001fcc00078e0212 */
[----:B------:R0:W5:Y:S02]  /*1bb0*/  LDG.E R19, desc[UR4][R18.64] ;  /* 0x0000000412137981 */ /* 0x000164000c1e1900 */
[----:B0-----:R-:W-:Y:S01]  /*1bc0*/  IMAD R18, R2, R20, RZ ;  /* 0x0000001402127224 */ /* 0x001fe200078e02ff */
[----:B-1----:R-:W-:-:S04]  /*1bd0*/  LOP3.LUT R22, R22, 0x1f, RZ, 0xc0, !PT ;  /* 0x0000001f16167812 */ /* 0x002fc800078ec0ff */
[----:B--2---:R-:W-:-:S04]  /*1be0*/  SHF.R.S32.HI R20, RZ, 0x1f, R18 ;  /* 0x0000001fff147819 */ /* 0x004fc80000011412 */
[----:B------:R-:W-:Y:S01]  /*1bf0*/  LEA.HI R20, R20, R18, RZ, 0x2 ;  /* 0x0000001214147211 */ /* 0x000fe200078f10ff */
[----:B------:R-:W-:Y:S03]  /*1c00*/  BSSY B1, `(.L_x_13731) ;  /* 0x0000036000017945 */ /* 0x000fe60003800000 */
[----:B------:R-:W-:Y:S01]  /*1c10*/  LEA.HI.SX32 R20, R20, R22, 0x1e ;  /* 0x0000001614147211 */ /* 0x000fe200078ff2ff */
[----:B------:R0:W-:Y:S01]  /*1c20*/  STL [R1+0x28], R22 ;  /* 0x0000281601007387 */ /* 0x0001e20000100800 */
[----:B------:R-:W-:Y:S02]  /*1c30*/  MOV R18, RZ ;  /* 0x000000ff00127202 */ /* 0x000fe40000000f00 */
[----:B------:R-:W-:Y:S02]  /*1c40*/  MOV R196, R20 ;  /* 0x0000001400c47202 */ /* 0x000fe40000000f00 */
[----:B0-----:R-:W-:Y:S01]  /*1c50*/  MOV R22, RZ ;  /* 0x000000ff00167202 */ /* 0x001fe20000000f00 */
        /* <DEDUP_REMOVED lines=18> */
[----:B-----5:R-:W-:-:S05]  /*1d80*/  FSEL R0, R19, RZ, !P5 ;  /* 0x000000ff13007208 */ /* 0x020fca0006800000 */
        /* <DEDUP_REMOVED lines=8> */
[----:B------:R-:W-:-:S03]  /*1e10*/  FMUL.FTZ R225, R223, R189 ;  /* 0x000000bddfe17220 */ /* 0x000fc60000410000 */
[----:B------:R-:W-:Y:S01]  /*1e20*/  FADD.FTZ R22, RZ, R6 ;  /* 0x00000006ff167221 */ /* 0x000fe20000010000 */
[----:B------:R-:W-:Y:S01]  /*1e30*/  FFMA.FTZ R18, R0, R6, RZ ;  /* 0x0000000600127223 */ /* 0x000fe200000100ff */
        /* <DEDUP_REMOVED lines=18> */
.L_x_13732:
[----:B------:R-:W-:Y:S05]  /*1f60*/  BSYNC B1 ;  /* 0x0000000000017941 */ /* 0x000fea0003800000 */
.L_x_13731:
        /* <DEDUP_REMOVED lines=26> */
[----:B------:R-:W-:-:S04]  /*2110*/  FMUL.FTZ R189, R5, R189 ;  /* 0x000000bd05bd7220 */ /* 0x000fc80000410000 */
[----:B------:R0:W-:Y:S04]  /*2120*/  STL [R1+0x20], R209 ;  /* 0x000020d101007387 */ /* 0x0001e80000100800 */
[----:B------:R1:W-:Y:S01]  /*2130*/  STL [R1+0xc], R189 ;  /* 0x00000cbd01007387 */ /* 0x0003e20000100800 */
[----:B---3--:R-:W-:Y:S01]  /*2140*/  FMUL.FTZ R243, R242, R192 ;  /* 0x000000c0f2f37220 */ /* 0x008fe20000410000 */
[----:B------:R-:W-:-:S03]  /*2150*/  FMUL.FTZ R221, R221, R193 ;  /* 0x000000c1dddd7220 */ /* 0x000fc60000410000 */
[----:B------:R-:W-:Y:S01]  /*2160*/  FADD.FTZ R22, R22, R243 ;  /* 0x000000f316167221 */ /* 0x000fe20000010000 */
[----:B------:R-:W-:Y:S01]  /*2170*/  FFMA.FTZ R18, R209, R243, R18 ;  /* 0x000000f3d1127223 */ /* 0x000fe20000010012 */
[----:B------:R-:W-:Y:S01]  /*2180*/  FMUL.FTZ R242, R5, R190 ;  /* 0x000000be05f27220 */ /* 0x000fe20000410000 */
[----:B----4-:R-:W-:Y:S01]  /*2190*/  FMUL.FTZ R210, R210, R194 ;  /* 0x000000c2d2d27220 */ /* 0x010fe20000410000 */
[----:B------:R-:W-:Y:S01]  /*21a0*/  FADD.FTZ R22, R22, R221 ;  /* 0x000000dd16167221 */ /* 0x000fe20000010000 */
[----:B------:R-:W-:Y:S01]  /*21b0*/  FFMA.FTZ R18, R189, R221, R18 ;  /* 0x000000ddbd127223 */ /* 0x000fe20000010012 */
[----:B------:R-:W-:Y:S01]  /*21c0*/  FFMA.FTZ R28, R192, R209, R28 ;  /* 0x000000d1c01c7223 */ /* 0x000fe2000001001c */
[----:B0-----:R-:W-:Y:S01]  /*21d0*/  FMUL.FTZ R209, R5, R191 ;  /* 0x000000bf05d17220 */ /* 0x001fe20000410000 */
        /* <DEDUP_REMOVED lines=12> */
[----:B-1----:R-:W-:-:S07]  /*22a0*/  FFMA.FTZ R18, R209, R21, R18 ;  /* 0x00000015d1127223 */ /* 0x002fce0000010012 */
.L_x_13734:
[----:B------:R-:W-:Y:S05]  /*22b0*/  BSYNC B1 ;  /* 0x0000000000017941 */ /* 0x000fea0003800000 */
.L_x_13733:
        /* <DEDUP_REMOVED lines=52> */
.L_x_13736:
[----:B------:R-:W-:Y:S05]  /*2600*/  BSYNC B1 ;  /* 0x0000000000017941 */ /* 0x000fea0003800000 */
.L_x_13735:
        /* <DEDUP_REMOVED lines=28> */
[----:B------:R1:W-:Y:S01]  /*27d0*/  STL [R1], R189 ;  /* 0x000000bd01007387 */ /* 0x0003e20000100800 */
        /* <DEDUP_REMOVED lines=23> */
.L_x_13738:
[----:B------:R-:W-:Y:S05]  /*2950*/  BSYNC B1 ;  /* 0x0000000000017941 */ /* 0x000fea0003800000 */
.L_x_13737:
        /* <DEDUP_REMOVED lines=35> */
[----:B------:R0:W-:Y:S01]  /*2b90*/  STL [R1+0x8], R203 ;  /* 0x000008cb01007387 */ /* 0x0001e20000100800 */
[----:B------:R-:W-:Y:S01]  /*2ba0*/  FFMA.FTZ R40, R192, R203, R40 ;  /* 0x000000cbc0287223 */ /* 0x000fe20000010028 */
[----:B------:R-:W-:Y:S01]  /*2bb0*/  FADD.FTZ R22, R22, R204 ;  /* 0x000000cc16167221 */ /* 0x000fe20000010000 */
[----:B------:R-:W-:Y:S01]  /*2bc0*/  FFMA.FTZ R18, R236, R204, R18 ;  /* 0x000000ccec127223 */ /* 0x000fe20000010012 */
[----:B------:R-:W-:Y:S01]  /*2bd0*/  FADD.FTZ R80, R80, R192 ;  /* 0x000000c050507221 */ /* 0x000fe20000010000 */
[----:B------:R-:W-:Y:S01]  /*2be0*/  FADD.FTZ R81, R81, R193 ;  /* 0x000000c151517221 */ /* 0x000fe20000010000 */
[----:B------:R-:W-:Y:S01]  /*2bf0*/  FFMA.FTZ R41, R193, R252, R41 ;  /* 0x000000fcc1297223 */ /* 0x000fe20000010029 */
[----:B0-----:R-:W-:Y:S01]  /*2c00*/  FMUL.FTZ R203, R5, R191 ;  /* 0x000000bf05cb7220 */ /* 0x001fe20000410000 */
        /* <DEDUP_REMOVED lines=8> */
.L_x_13740:
[----:B------:R-:W-:Y:S05]  /*2c90*/  BSYNC B1 ;  /* 0x0000000000017941 */ /* 0x000fea0003800000 */
.L_x_13739:
[----:B------:R-:W-:Y:S04]  /*2ca0*/  BSSY B1, `(.L_x_13741) ;  /* 0x0000031000017945 */ /* 0x000fe80003800000 */
        /* <DEDUP_REMOVED lines=48> */
.L_x_13742:
[----:B------:R-:W-:Y:S05]  /*2fb0*/  BSYNC B1 ;  /* 0x0000000000017941 */ /* 0x000fea0003800000 */
.L_x_13741:
        /* <DEDUP_REMOVED lines=24> */
[----:B------:R-:W-:Y:S01]  /*3140*/  FMUL.FTZ R249, R5, R188 ;  /* 0x000000bc05f97220 */ /* 0x000fe20000410000 */
        /* <DEDUP_REMOVED lines=24> */
.L_x_13744:
[----:B------:R-:W-:Y:S05]  /*32d0*/  BSYNC B1 ;  /* 0x0000000000017941 */ /* 0x000fea0003800000 */
.L_x_13743:
        /* <DEDUP_REMOVED lines=19> */
[C---:B--2---:R-:W-:Y:S02]  /*3410*/  FADD.FTZ R23, -R12.reuse, R191 ;  /* 0x000000bf0c177221 */ /* 0x044fe40000010100 */
[----:B------:R-:W2:Y:S01]  /*3420*/  LDL R191, [R1+0xec] ;  /* 0x0000ec0001bf7983 */ /* 0x000ea20000100800 */
[C---:B------:R-:W-:Y:S01]  /*3430*/  FADD.FTZ R188, -R12.reuse, R188 ;  /* 0x000000bc0cbc7221 */ /* 0x040fe20000010100 */
[----:B------:R-:W-:-:S03]  /*3440*/  FADD.FTZ R189, -R12, R189 ;  /* 0x000000bd0cbd7221 */ /* 0x000fc60000010100 */
[C---:B------:R-:W-:Y:S01]  /*3450*/  FMUL.FTZ R247, R5.reuse, R188 ;  /* 0x000000bc05f77220 */ /* 0x040fe20000410000 */
[----:B---3--:R-:W-:Y:S01]  /*3460*/  FMUL.FTZ R231, R230, R192 ;  /* 0x000000c0e6e77220 */ /* 0x008fe20000410000 */
[----:B------:R-:W-:Y:S01]  /*3470*/  FADD.FTZ R190, -R12, R190 ;  /* 0x000000be0cbe7221 */ /* 0x000fe20000010100 */
[----:B------:R-:W-:Y:S01]  /*3480*/  FMUL.FTZ R246, R5, R189 ;  /* 0x000000bd05f67220 */ /* 0x000fe20000410000 */
[----:B------:R-:W-:Y:S01]  /*3490*/  FMUL.FTZ R212, R212, R193 ;  /* 0x000000c1d4d47220 */ /* 0x000fe20000410000 */
[----:B------:R-:W-:Y:S01]  /*34a0*/  FADD.FTZ R22, R22, R231 ;  /* 0x000000e716167221 */ /* 0x000fe20000010000 */
[----:B------:R-:W-:Y:S01]  /*34b0*/  FFMA.FTZ R18, R247, R231, R18 ;  /* 0x000000e7f7127223 */ /* 0x000fe20000010012 */
[C---:B------:R-:W-:Y:S01]  /*34c0*/  FMUL.FTZ R230, R5.reuse, R190 ;  /* 0x000000be05e67220 */ /* 0x040fe20000410000 */
        /* <DEDUP_REMOVED lines=18> */
.L_x_13746:
[----:B------:R-:W-:Y:S05]  /*35f0*/  BSYNC B1 ;  /* 0x0000000000017941 */ /* 0x000fea0003800000 */
.L_x_13745:
[----:B------:R-:W-:Y:S04]  /*3600*/  BSSY B1, `(.L_x_13747) ;  /* 0x0000031000017945 */ /* 0x000fe80003800000 */
[----:B------:R-:W-:Y:S05]  /*3610*/  @!P3 BRA `(.L_x_13748) ;  /* 0x0000000000bcb947 */ /* 0x000fea0003800000 */
[----:B------:R-:W-:Y:S01]  /*3620*/  ISETP.NE.U32.AND P5, PT, RZ, UR8, PT ;  /* 0x00000008ff007c0c */ /* 0x000fe2000bfa5070 */
[----:B------:R-:W0:Y:S01]  /*3630*/  LDC.U8 R188, c[0x0][0x2a0] ;  /* 0x0000a800ffbc7b82 */ /* 0x000e220000000000 */
[----:B------:R-:W2:Y:S02]  /*3640*/  LDL R228, [R1+0xe8] ;  /* 0x0000e80001e47983 */ /* 0x000ea40000100800 */
[----:B------:R-:W-:Y:S02]  /*3650*/  ISETP.NE.AND.EX P5, PT, RZ, UR9, PT, P5 ;  /* 0x00000009ff007c0c */ /* 0x000fe4000bfa5350 */
[----:B------:R-:W3:Y:S11]  /*3660*/  LDL R211, [R1+0xe4] ;  /* 0x0000e40001d37983 */ /* 0x000ef60000100800 */
[----:B------:R-:W-:-:S04]  /*3670*/  @P5 LEA R14, P6, R196, UR8, 0x4 ;  /* 0x00000008c40e5c11 */ /* 0x000fc8000f8c20ff */
[----:B------:R-:W-:-:S05]  /*3680*/  @P5 LEA.HI.X R15, R196, UR9, RZ, 0x4, P6 ;  /* 0x00000009c40f5c11 */ /* 0x000fca000b0f24ff */
[----:B------:R1:W5:Y:S01]  /*3690*/  @P5 LDG.E.128 R176, desc[UR4][R14.64] ;  /* 0x000000040eb05981 */ /* 0x000362000c1e1d00 */
[----:B------:R-:W-:-:S04]  /*36a0*/  LEA R192, P5, R196, UR10, 0x4 ;  /* 0x0000000ac4c07c11 */ /* 0x000fc8000f8a20ff */
[----:B------:R-:W-:Y:S02]  /*36b0*/  LEA.HI.X R193, R196, UR11, RZ, 0x4, P5 ;  /* 0x0000000bc4c17c11 */ /* 0x000fe4000a8f24ff */
[----:B0-----:R-:W-:Y:S02]  /*36c0*/  ISETP.NE.AND P5, PT, R188, RZ, PT ;  /* 0x000000ffbc00720c */ /* 0x001fe40003fa5270 */
[----:B------:R-:W0:Y:S01]  /*36d0*/  LDC.64 R188, c[0x0][0x2b8] ;  /* 0x0000ae00ffbc7b82 */ /* 0x000e220000000a00 */
[----:B------:R-:W4:Y:S04]  /*36e0*/  LDL R15, [R1+0xdc] ;  /* 0x0000dc00010f7983 */ /* 0x000f280000100800 */
[----:B------:R-:W1:Y:S01]  /*36f0*/  LDG.E.128 R192, desc[UR4][R192.64] ;  /* 0x00000004c0c07981 */ /* 0x000e62000c1e1d00 */
[----:B-----5:R-:W-:Y:S01]  /*3700*/  FSEL R13, R19, RZ, !P5 ;  /* 0x000000ff130d7208 */ /* 0x020fe20006800000 */
[----:B0-----:R-:W-:-:S06]  /*3710*/  IMAD.WIDE.U32 R188, R196, 0x10, R188 ;  /* 0x00000010c4bc7825 */ /* 0x001fcc00078e00bc */
[----:B------:R-:W2:Y:S01]  /*3720*/  LDG.E.128 R188, desc[UR4][R188.64] ;  /* 0x00000004bcbc7981 */ /* 0x000ea2000c1e1d00 */
[----:B-1----:R-:W-:-:S03]  /*3730*/  FADD.FTZ R14, -R13, R195 ;  /* 0x000000c30d0e7221 */ /* 0x002fc60000010100 */
[----:B------:R-:W4:Y:S01]  /*3740*/  LDL R195, [R1+0xe0] ;  /* 0x0000e00001c37983 */ /* 0x000f220000100800 */
[C---:B------:R-:W-:Y:S01]  /*3750*/  FADD.FTZ R192, -R13.reuse, R192 ;  /* 0x000000c00dc07221 */ /* 0x040fe20000010100 */
[----:B------:R-:W-:-:S03]  /*3760*/  FADD.FTZ R193, -R13, R193 ;  /* 0x000000c10dc17221 */ /* 0x000fc60000010100 */
[----:B------:R-:W-:Y:S01]  /*3770*/  FMUL.FTZ R245, R5, R192 ;  /* 0x000000c005f57220 */ /* 0x000fe20000410000 */
[----:B------:R-:W-:Y:S01]  /*3780*/  FADD.FTZ R194, -R13, R194 ;  /* 0x000000c20dc27221 */ /* 0x000fe20000010100 */
[C---:B------:R-:W-:Y:S01]  /*3790*/  FMUL.FTZ R244, R5.reuse, R193 ;  /* 0x000000c105f47220 */ /* 0x040fe20000410000 */
[----:B------:R-:W-:Y:S01]  /*37a0*/  FMUL.FTZ R14, R5, R14 ;  /* 0x0000000e050e7220 */ /* 0x000fe20000410000 */
[----:B--2---:R-:W-:Y:S01]  /*37b0*/  FMUL.FTZ R229, R228, R188 ;  /* 0x000000bce4e57220 */ /* 0x004fe20000410000 */
[----:B---3--:R-:W-:-:S03]  /*37c0*/  FMUL.FTZ R211, R211, R189 ;  /* 0x000000bdd3d37220 */ /* 0x008fc60000410000 */
[----:B------:R-:W-:Y:S01]  /*37d0*/  FADD.FTZ R22, R22, R229 ;  /* 0x000000e516167221 */ /* 0x000fe20000010000 */
[----:B------:R-:W-:Y:S01]  /*37e0*/  FFMA.FTZ R18, R245, R229, R18 ;  /* 0x000000e5f5127223 */ /* 0x000fe20000010012 */
[----:B------:R-:W-:Y:S02]  /*37f0*/  FMUL.FTZ R228, R5, R194 ;  /* 0x000000c205e47220 */ /* 0x000fe40000410000 */
[----:B------:R-:W-:Y:S01]  /*3800*/  FADD.FTZ R22, R22, R211 ;  /* 0x000000d316167221 */ /* 0x000fe20000010000 */
[----:B------:R-:W-:Y:S01]  /*3810*/  FFMA.FTZ R18, R244, R211, R18 ;  /* 0x000000d3f4127223 */ /* 0x000fe20000010012 */
        /* <DEDUP_REMOVED lines=10> */
[----:B------:R-:W-:-:S04]  /*38c0*/  FMUL.FTZ R13, R195, R190 ;  /* 0x000000bec30d7220 */ /* 0x000fc80000410000 */
[----:B------:R-:W-:Y:S01]  /*38d0*/  FADD.FTZ R22, R22, R13 ;  /* 0x0000000d16167221 */ /* 0x000fe20000010000 */
[----:B------:R-:W-:-:S03]  /*38e0*/  FFMA.FTZ R18, R228, R13, R18 ;  /* 0x0000000de4127223 */ /* 0x000fc60000010012 */
[----:B------:R-:W-:Y:S01]  /*38f0*/  FADD.FTZ R22, R22, R15 ;  /* 0x0000000f16167221 */ /* 0x000fe20000010000 */
[----:B------:R-:W-:-:S07]  /*3900*/  FFMA.FTZ R18, R14, R15, R18 ;  /* 0x0000000f0e127223 */ /* 0x000fce0000010012 */
.L_x_13748:
[----:B------:R-:W-:Y:S05]  /*3910*/  BSYNC B1 ;  /* 0x0000000000017941 */ /* 0x000fea0003800000 */
.L_x_13747:
        /* <DEDUP_REMOVED lines=8> */
[----:B------:R-:W4:Y:S07]  /*39a0*/  LDL R217, [R1+0xd0] ;  /* 0x0000d00001d97983 */ /* 0x000f2e0000100800 */
[----:B------:R-:W-:-:S04]  /*39b0*/  @P5 LEA R16, P6, R196, UR8, 0x4 ;  /* 0x00000008c4105c11 */ /* 0x000fc8000f8c20ff */
[----:B------:R-:W-:-:S05]  /*39c0*/  @P5 LEA.HI.X R17, R196, UR9, RZ, 0x4, P6 ;  /* 0x00000009c4115c11 */ /* 0x000fca000b0f24ff */
[----:B------:R1:W5:Y:S01]  /*39d0*/  @P5 LDG.E.128 R180, desc[UR4][R16.64] ;  /* 0x0000000410b45981 */ /* 0x000362000c1e1d00 */
[----:B0-----:R-:W-:Y:S02]  /*39e0*/  ISETP.NE.AND P5, PT, R188, RZ, PT ;  /* 0x000000ffbc00720c */ /* 0x001fe40003fa5270 */
[----:B------:R-:W0:Y:S02]  /*39f0*/  LDC.64 R188, c[0x0][0x2b8] ;  /* 0x0000ae00ffbc7b82 */ /* 0x000e240000000a00 */
[----:B-----5:R-:W-:Y:S02]  /*3a00*/  FSEL R19, R19, RZ, !P5 ;  /* 0x000000ff13137208 */ /* 0x020fe40006800000 */
[C---:B------:R-:W-:Y:S01]  /*3a10*/  LEA R192, P5, R196.reuse, UR10, 0x4 ;  /* 0x0000000ac4c07c11 */ /* 0x040fe2000f8a20ff */
[----:B------:R-:W4:Y:S03]  /*3a20*/  LDL R17, [R1+0xcc] ;  /* 0x0000cc0001117983 */ /* 0x000f260000100800 */
[----:B------:R-:W-:-:S06]  /*3a30*/  LEA.HI.X R193, R196, UR11, RZ, 0x4, P5 ;  /* 0x0000000bc4c17c11 */ /* 0x000fcc000a8f24ff */
[----:B------:R-:W2:Y:S01]  /*3a40*/  LDG.E.128 R192, desc[UR4][R192.64] ;  /* 0x00000004c0c07981 */ /* 0x000ea2000c1e1d00 */
[----:B0-----:R-:W-:-:S06]  /*3a50*/  IMAD.WIDE.U32 R188, R196, 0x10, R188 ;  /* 0x00000010c4bc7825 */ /* 0x001fcc00078e00bc */
[----:B------:R-:W3:Y:S01]  /*3a60*/  LDG.E.128 R188, desc[UR4][R188.64] ;  /* 0x00000004bcbc7981 */ /* 0x000ee2000c1e1d00 */
[C---:B--2---:R-:W-:Y:S01]  /*3a70*/  FADD.FTZ R192, -R19.reuse, R192 ;  /* 0x000000c013c07221 */ /* 0x044fe20000010100 */
[----:B------:R-:W-:-:S03]  /*3a80*/  FADD.FTZ R193, -R19, R193 ;  /* 0x000000c113c17221 */ /* 0x000fc60000010100 */
[C---:B------:R-:W-:Y:S01]  /*3a90*/  FMUL.FTZ R192, R5.reuse, R192 ;  /* 0x000000c005c07220 */ /* 0x040fe20000410000 */
[----:B------:R-:W-:-:S04]  /*3aa0*/  FMUL.FTZ R196, R5, R193 ;  /* 0x000000c105c47220 */ /* 0x000fc80000410000 */
[----:B------:R0:W-:Y:S04]  /*3ab0*/  STL [R1+0x14], R192 ;  /* 0x000014c001007387 */ /* 0x0001e80000100800 */
[----:B------:R0:W-:Y:S01]  /*3ac0*/  STL [R1+0x10], R196 ;  /* 0x000010c401007387 */ /* 0x0001e20000100800 */
[----:B---3--:R-:W-:Y:S01]  /*3ad0*/  FMUL.FTZ R227, R226, R188 ;  /* 0x000000bce2e37220 */ /* 0x008fe20000410000 */
[C---:B------:R-:W-:Y:S01]  /*3ae0*/  FADD.FTZ R194, -R19.reuse, R194 ;  /* 0x000000c213c27221 */ /* 0x040fe20000010100 */
[----:B------:R-:W-:Y:S02]  /*3af0*/  FMUL.FTZ R218, R218, R189 ;  /* 0x000000bddada7220 */ /* 0x000fe40000410000 */
[----:B------:R-:W-:Y:S01]  /*3b00*/  FADD.FTZ R22, R22, R227 ;  /* 0x000000e316167221 */ /* 0x000fe20000010000 */
[----:B------:R-:W-:Y:S01]  /*3b10*/  FFMA.FTZ R18, R192, R227, R18 ;  /* 0x000000e3c0127223 */ /* 0x000fe20000010012 */
[----:B-1----:R-:W-:Y:S01]  /*3b20*/  FADD.FTZ R16, -R19, R195 ;  /* 0x000000c313107221 */ /* 0x002fe20000010100 */
        /* <DEDUP_REMOVED lines=18> */
.L_x_13750:
[----:B------:R-:W-:Y:S05]  /*3c50*/  BSYNC B1 ;  /* 0x0000000000017941 */ /* 0x000fea0003800000 */
.L_x_13749:
        /* <DEDUP_REMOVED lines=19> */
[----:B--2--5:R1:W0:Y:S02]  /*3d90*/  SHFL.BFLY PT, R19, R18, 0x10, 0x1f ;  /* 0x0e001f0012137f89 */ /* 0x02422400000e0000 */
.L_x_13802:
[----:B------:R-:W-:Y:S01]  /*3da0*/  LOP3.LUT P5, RZ, R3, 0x10, RZ, 0xc0, !PT ;  /* 0x0000001003ff7812 */ /* 0x000fe200078ac0ff */
[----:B------:R-:W-:Y:S01]  /*3db0*/  FADD.FTZ R192, R190, R192 ;  /* 0x000000c0bec07221 */ /* 0x000fe20000010000 */
[----:B0-----:R-:W-:Y:S01]  /*3dc0*/  FADD.FTZ R19, R18, R19 ;  /* 0x0000001312137221 */ /* 0x001fe20000010000 */
[----:B------:R-:W-:Y:S02]  /*3dd0*/  BSSY B1, `(.L_x_13752) ;  /* 0x000003b000017945 */ /* 0x000fe40003800000 */
[----:B-1----:R-:W-:Y:S01]  /*3de0*/  FMUL.FTZ R18, R192, UR12 ;  /* 0x0000000cc0127c20 */ /* 0x002fe20008410000 */
[----:B------:R-:W-:-:S07]  /*3df0*/  FMUL.FTZ R19, R19, UR12 ;  /* 0x0000000c13137c20 */ /* 0x000fce0008410000 */
[----:B------:R-:W-:Y:S05]  /*3e00*/  @!P5 BRA `(.L_x_13753) ;  /* 0x0000000000dcd947 */ /* 0x000fea0003800000 */
[----:B------:R-:W0:Y:S08]  /*3e10*/  LDC.64 R188, c[0x0][0x220] ;  /* 0x00008800ffbc7b82 */ /* 0x000e300000000a00 */
[----:B------:R-:W1:Y:S01]  /*3e20*/  LDC.U8 R22, c[0x0][0x2a0] ;  /* 0x0000a800ff167b82 */ /* 0x000e620000000000 */
[----:B0-----:R-:W-:-:S06]  /*3e30*/  IMAD.WIDE.U32 R188, R20, 0x10, R188 ;  /* 0x0000001014bc7825 */ /* 0x001fcc00078e00bc */
[----:B------:R-:W2:Y:S01]  /*3e40*/  LDG.E.128 R188, desc[UR4][R188.64] ;  /* 0x00000004bcbc7981 */ /* 0x000ea2000c1e1d00 */
[----:B-1----:R-:W-:-:S04]  /*3e50*/  ISETP.NE.AND P5, PT, R22, RZ, PT ;  /* 0x000000ff1600720c */ /* 0x002fc80003fa5270 */
[----:B------:R-:W-:Y:S02]  /*3e60*/  FSEL R192, R18, RZ, !P5 ;  /* 0x000000ff12c07208 */ /* 0x000fe40006800000 */
[----:B------:R-:W-:-:S03]  /*3e70*/  ISETP.NE.U32.AND P5, PT, RZ, UR8, PT ;  /* 0x00000008ff007c0c */ /* 0x000fc6000bfa5070 */
[----:B------:R-:W-:Y:S01]  /*3e80*/  FFMA.FTZ R22, R0, R19, R192 ;  /* 0x0000001300167223 */ /* 0x000fe200000100c0 */
[----:B------:R-:W-:-:S03]  /*3e90*/  ISETP.NE.AND.EX P5, PT, RZ, UR9, PT, P5 ;  /* 0x00000009ff007c0c */ /* 0x000fc6000bfa5350 */
[----:B------:R-:W-:Y:S01]  /*3ea0*/  FADD.FTZ R22, R6, -R22 ;  /* 0x8000001606167221 */ /* 0x000fe20000010000 */
[----:B------:R-:W-:-:S03]  /*3eb0*/  ISETP.NE.U32.AND P6, PT, RZ, UR14, PT ;  /* 0x0000000eff007c0c */ /* 0x000fc6000bfc5070 */
[----:B------:R-:W-:Y:S01]  /*3ec0*/  FMUL.FTZ R22, R5, R22 ;  /* 0x0000001605167220 */ /* 0x000fe20000410000 */
[----:B------:R-:W-:-:S05]  /*3ed0*/  ISETP.NE.AND.EX P6, PT, RZ, UR15, PT, P6 ;  /* 0x0000000fff007c0c */ /* 0x000fca000bfc5360 */
[----:B------:R-:W-:-:S05]  /*3ee0*/  @P5 FADD.FTZ R22, R144, R22 ;  /* 0x0000001690165221 */ /* 0x000fca0000010000 */
[C---:B------:R-:W-:Y:S01]  /*3ef0*/  SEL R184, R22.reuse, R184, P6 ;  /* 0x000000b816b87207 */ /* 0x040fe20003000000 */
[----:B------:R-:W-:-:S04]  /*3f00*/  FMUL.FTZ R22, R22, R4 ;  /* 0x0000000416167220 */ /* 0x000fc80000410000 */
[----:B--2---:R-:W-:Y:S01]  /*3f10*/  FFMA.FTZ R104, R22, R188, R104 ;  /* 0x000000bc16687223 */ /* 0x004fe20000010068 */
[----:B------:R-:W-:-:S04]  /*3f20*/  FFMA.FTZ R188, R219, R19, R192 ;  /* 0x00000013dbbc7223 */ /* 0x000fc800000100c0 */
[----:B------:R-:W-:-:S04]  /*3f30*/  FADD.FTZ R188, R225, -R188 ;  /* 0x800000bce1bc7221 */ /* 0x000fc80000010000 */
[----:B------:R-:W-:-:S04]  /*3f40*/  FMUL.FTZ R188, R5, R188 ;  /* 0x000000bc05bc7220 */ /* 0x000fc80000410000 */
[----:B------:R-:W-:-:S04]  /*3f50*/  @P5 FADD.FTZ R188, R145, R188 ;  /* 0x000000bc91bc5221 */ /* 0x000fc80000010000 */
[C---:B------:R-:W-:Y:S01]  /*3f60*/  FMUL.FTZ R194, R188.reuse, R4 ;  /* 0x00000004bcc27220 */ /* 0x040fe20000410000 */
[----:B------:R-:W-:Y:S01]  /*3f70*/  SEL R185, R188, R185, P6 ;  /* 0x000000b9bcb97207 */ /* 0x000fe20003000000 */
[-CC-:B------:R-:W-:Y:S01]  /*3f80*/  FFMA.FTZ R188, R197, R19.reuse, R192.reuse ;  /* 0x00000013c5bc7223 */ /* 0x180fe200000100c0 */
[----:B------:R-:W-:-:S03]  /*3f90*/  FFMA.FTZ R192, R223, R19, R192 ;  /* 0x00000013dfc07223 */ /* 0x000fc600000100c0 */
[----:B------:R-:W-:Y:S01]  /*3fa0*/  FADD.FTZ R188, R224, -R188 ;  /* 0x800000bce0bc7221 */ /* 0x000fe20000010000 */
[----:B------:R-:W-:-:S03]  /*3fb0*/  FADD.FTZ R192, R222, -R192 ;  /* 0x800000c0dec07221 */ /* 0x000fc60000010000 */
[C---:B------:R-:W-:Y:S01]  /*3fc0*/  FMUL.FTZ R188, R5.reuse, R188 ;  /* 0x000000bc05bc7220 */ /* 0x040fe20000410000 */
[----:B------:R-:W-:Y:S01]  /*3fd0*/  FMUL.FTZ R196, R5, R192 ;  /* 0x000000c005c47220 */ /* 0x000fe20000410000 */
[----:B------:R-:W-:Y:S01]  /*3fe0*/  FFMA.FTZ R105, R189, R194, R105 ;  /* 0x000000c2bd697223 */ /* 0x000fe20000010069 */
[----:B------:R-:W0:Y:S01]  /*3ff0*/  LDC.64 R192, c[0x0][0x2f8] ;  /* 0x0000be00ffc07b82 */ /* 0x000e220000000a00 */
[----:B------:R-:W-:Y:S01]  /*4000*/  @P5 FADD.FTZ R188, R146, R188 ;  /* 0x000000bc92bc5221 */ /* 0x000fe20000010000 */
[----:B------:R-:W-:Y:S01]  /*4010*/  @P5 FADD.FTZ R196, R147, R196 ;  /* 0x000000c493c45221 */ /* 0x000fe20000010000 */
[----:B------:R-:W-:-:S04]  /*4020*/  ISETP.NE.U32.AND P5, PT, RZ, UR14, PT ;  /* 0x0000000eff007c0c */ /* 0x000fc8000bfa5070 */
[----:B------:R-:W-:Y:S01]  /*4030*/  ISETP.NE.AND.EX P5, PT, RZ, UR15, PT, P5 ;  /* 0x0000000fff007c0c */ /* 0x000fe2000bfa5350 */
[C---:B------:R-:W-:Y:S01]  /*4040*/  FMUL.FTZ R195, R188.reuse, R4 ;  /* 0x00000004bcc37220 */ /* 0x040fe20000410000 */
[----:B------:R-:W-:-:S11]  /*4050*/  SEL R186, R188, R186, P6 ;  /* 0x000000babcba7207 */ /* 0x000fd60003000000 */
[----:B------:R-:W1:Y:S01]  /*4060*/  @P5 LDC.64 R188, c[0x0][0x308] ;  /* 0x0000c200ffbc5b82 */ /* 0x000e620000000a00 */
[C---:B------:R-:W-:Y:S01]  /*4070*/  SEL R187, R196.reuse, R187, P6 ;  /* 0x000000bbc4bb7207 */ /* 0x040fe20003000000 */
[----:B------:R-:W-:Y:S01]  /*4080*/  FMUL.FTZ R196, R196, R4 ;  /* 0x00000004c4c47220 */ /* 0x000fe20000410000 */
[----:B------:R-:W-:Y:S02]  /*4090*/  FFMA.FTZ R106, R190, R195, R106 ;  /* 0x000000c3be6a7223 */ /* 0x000fe4000001006a */
[----:B------:R-:W2:Y:S01]  /*40a0*/  LDL R190, [R1+0xc0] ;  /* 0x0000c00001be7983 */ /* 0x000ea20000100800 */
[----:B------:R-:W-:-:S03]  /*40b0*/  FFMA.FTZ R107, R191, R196, R107 ;  /* 0x000000c4bf6b7223 */ /* 0x000fc6000001006b */
[----:B------:R-:W3:Y:S01]  /*40c0*/  LDL R191, [R1+0xbc] ;  /* 0x0000bc0001bf7983 */ /* 0x000ee20000100800 */
[----:B-1----:R-:W-:-:S05]  /*40d0*/  @P5 IMAD.WIDE.U32 R188, R20, 0x10, R188 ;  /* 0x0000001014bc5825 */ /* 0x002fca00078e00bc */
[----:B------:R1:W-:Y:S04]  /*40e0*/  @P5 STG.E.128 desc[UR4][R188.64], R184 ;  /* 0x000000b8bc005986 */ /* 0x0003e8000c101d04 */
[----:B-1----:R-:W4:Y:S04]  /*40f0*/  LDL R188, [R1+0xc8] ;  /* 0x0000c80001bc7983 */ /* 0x002f280000100800 */
[----:B------:R-:W5:Y:S01]  /*4100*/  LDL R189, [R1+0xc4] ;  /* 0x0000c40001bd7983 */ /* 0x000f620000100800 */
[C---:B0-----:R-:W-:Y:S01]  /*4110*/  IMAD.WIDE.U32 R192, R20.reuse, 0x10, R192 ;  /* 0x0000001014c07825 */ /* 0x041fe200078e00c0 */
[----:B------:R-:W-:-:S03]  /*4120*/  IADD3 R20, R20, 0x20, RZ ;  /* 0x0000002014147810 */ /* 0x000fc60007ffe0ff */
[----:B--2---:R-:W-:Y:S01]  /*4130*/  FMUL.FTZ R190, R190, R195 ;  /* 0x000000c3bebe7220 */ /* 0x004fe20000410000 */
[----:B---3--:R-:W-:Y:S01]  /*4140*/  FMUL.FTZ R191, R191, R196 ;  /* 0x000000c4bfbf7220 */ /* 0x008fe20000410000 */
[----:B----4-:R-:W-:Y:S01]  /*4150*/  FMUL.FTZ R188, R188, R22 ;  /* 0x00000016bcbc7220 */ /* 0x010fe20000410000 */
[----:B-----5:R-:W-:-:S05]  /*4160*/  FMUL.FTZ R189, R189, R194 ;  /* 0x000000c2bdbd7220 */ /* 0x020fca0000410000 */
[----:B------:R0:W-:Y:S02]  /*4170*/  STG.E.128 desc[UR4][R192.64], R188 ;  /* 0x000000bcc0007986 */ /* 0x0001e4000c101d04 */
.L_x_13753:
[----:B------:R-:W-:Y:S05]  /*4180*/  BSYNC B1 ;  /* 0x0000000000017941 */ /* 0x000fea0003800000 */
.L_x_13752:
[----:B------:R-:W-:Y:S01]  /*4190*/  LOP3.LUT P5, RZ, R3, 0x8, RZ, 0xc0, !PT ;  /* 0x0000000803ff7812 */ /* 0x000fe200078ac0ff */
[----:B------:R-:W-:-:S12]  /*41a0*/  BSSY B1, `(.L_x_13754) ;  /* 0x000003b000017945 */ /* 0x000fd80003800000 */
[----:B------:R-:W-:Y:S05]  /*41b0*/  @!P5 BRA `(.L_x_13755) ;  /* 0x0000000000e4d947 */ /* 0x000fea0003800000 */
[----:B0-----:R-:W2:Y:S01]  /*41c0*/  LDL R189, [R1+0x20] ;  /* 0x0000200001bd7983 */ /* 0x001ea20000100800 */
[----:B------:R-:W0:Y:S03]  /*41d0*/  LDC.U8 R22, c[0x0][0x2a0] ;  /* 0x0000a800ff167b82 */ /* 0x000e260000000000 */
[----:B------:R-:W3:Y:S01]  /*41e0*/  LDL R188, [R1+0xc] ;  /* 0x00000c0001bc7983 */ /* 0x000ee20000100800 */
[----:B0-----:R-:W-:-:S04]  /*41f0*/  ISETP.NE.AND P5, PT, R22, RZ, PT ;  /* 0x000000ff1600720c */ /* 0x001fc80003fa5270 */
[----:B------:R-:W-:-:S05]  /*4200*/  FSEL R22, R18, RZ, !P5 ;  /* 0x000000ff12167208 */ /* 0x000fca0006800000 */
[-CC-:B--2---:R-:W-:Y:S01]  /*4210*/  FFMA.FTZ R195, R189, R19.reuse, R22.reuse ;  /* 0x00000013bdc37223 */ /* 0x184fe20000010016 */
[----:B---3--:R-:W-:Y:S02]  /*4220*/  FFMA.FTZ R194, R188, R19, R22 ;  /* 0x00000013bcc27223 */ /* 0x008fe40000010016 */
[----:B------:R-:W0:Y:S02]  /*4230*/  LDC.64 R188, c[0x0][0x220] ;  /* 0x00008800ffbc7b82 */ /* 0x000e240000000a00 */
[----:B0-----:R-:W-:-:S06]  /*4240*/  IMAD.WIDE.U32 R188, R20, 0x10, R188 ;  /* 0x0000001014bc7825 */ /* 0x001fcc00078e00bc */
[----:B------:R-:W2:Y:S01]  /*4250*/  LDG.E.128 R188, desc[UR4][R188.64] ;  /* 0x00000004bcbc7981 */ /* 0x000ea2000c1e1d00 */
[----:B------:R-:W-:Y:S01]  /*4260*/  ISETP.NE.U32.AND P5, PT, RZ, UR8, PT ;  /* 0x00000008ff007c0c */ /* 0x000fe2000bfa5070 */
[-CC-:B------:R-:W-:Y:S01]  /*4270*/  FFMA.FTZ R192, R242, R19.reuse, R22.reuse ;  /* 0x00000013f2c07223 */ /* 0x180fe20000010016 */
[----:B------:R-:W-:Y:S02]  /*4280*/  FFMA.FTZ R22, R209, R19, R22 ;  /* 0x00000013d1167223 */ /* 0x000fe40000010016 */
[----:B------:R-:W-:Y:S01]  /*4290*/  ISETP.NE.AND.EX P5, PT, RZ, UR9, PT, P5 ;  /* 0x00000009ff007c0c */ /* 0x000fe2000bfa5350 */
[----:B------:R-:W-:Y:S01]  /*42a0*/  FADD.FTZ R195, R243, -R195 ;  /* 0x800000c3f3c37221 */ /* 0x000fe20000010000 */
[----:B------:R-:W-:Y:S01]  /*42b0*/  FADD.FTZ R194, R221, -R194 ;  /* 0x800000c2ddc27221 */ /* 0x000fe20000010000 */
[----:B------:R-:W-:Y:S01]  /*42c0*/  FADD.FTZ R192, R210, -R192 ;  /* 0x800000c0d2c07221 */ /* 0x000fe20000010000 */
[----:B------:R-:W-:Y:S01]  /*42d0*/  FADD.FTZ R22, R21, -R22 ;  /* 0x8000001615167221 */ /* 0x000fe20000010000 */
[C---:B------:R-:W-:Y:S01]  /*42e0*/  FMUL.FTZ R195, R5.reuse, R195 ;  /* 0x000000c305c37220 */ /* 0x040fe20000410000 */
[C---:B------:R-:W-:Y:S01]  /*42f0*/  FMUL.FTZ R194, R5.reuse, R194 ;  /* 0x000000c205c27220 */ /* 0x040fe20000410000 */
[C---:B------:R-:W-:Y:S01]  /*4300*/  FMUL.FTZ R192, R5.reuse, R192 ;  /* 0x000000c005c07220 */ /* 0x040fe20000410000 */
[----:B------:R-:W-:-:S05]  /*4310*/  FMUL.FTZ R22, R5, R22 ;  /* 0x0000001605167220 */ /* 0x000fca0000410000 */
[----:B------:R-:W-:Y:S01]  /*4320*/  @P5 FADD.FTZ R195, R148, R195 ;  /* 0x000000c394c35221 */ /* 0x000fe20000010000 */
[----:B------:R-:W-:Y:S01]  /*4330*/  @P5 FADD.FTZ R194, R149, R194 ;  /* 0x000000c295c25221 */ /* 0x000fe20000010000 */
[----:B------:R-:W-:Y:S01]  /*4340*/  @P5 FADD.FTZ R192, R150, R192 ;  /* 0x000000c096c05221 */ /* 0x000fe20000010000 */
[----:B------:R-:W-:Y:S01]  /*4350*/  @P5 FADD.FTZ R22, R151, R22 ;  /* 0x0000001697165221 */ /* 0x000fe20000010000 */
[----:B------:R-:W-:-:S04]  /*4360*/  ISETP.NE.U32.AND P5, PT, RZ, UR14, PT ;  /* 0x0000000eff007c0c */ /* 0x000fc8000bfa5070 */
[----:B------:R-:W-:-:S04]  /*4370*/  ISETP.NE.AND.EX P5, PT, RZ, UR15, PT, P5 ;  /* 0x0000000fff007c0c */ /* 0x000fc8000bfa5350 */
[----:B------:R-:W-:Y:S02]  /*4380*/  SEL R184, R195, R184, P5 ;  /* 0x000000b8c3b87207 */ /* 0x000fe40002800000 */
[----:B------:R-:W-:Y:S02]  /*4390*/  SEL R185, R194, R185, P5 ;  /* 0x000000b9c2b97207 */ /* 0x000fe40002800000 */
[----:B------:R-:W-:Y:S02]  /*43a0*/  SEL R186, R192, R186, P5 ;  /* 0x000000bac0ba7207 */ /* 0x000fe40002800000 */
[----:B------:R-:W-:Y:S02]  /*43b0*/  SEL R187, R22, R187, P5 ;  /* 0x000000bb16bb7207 */ /* 0x000fe40002800000 */
[----:B------:R-:W-:-:S04]  /*43c0*/  ISETP.NE.U32.AND P5, PT, RZ, UR14, PT ;  /* 0x0000000eff007c0c */ /* 0x000fc8000bfa5070 */
[----:B------:R-:W-:Y:S01]  /*43d0*/  ISETP.NE.AND.EX P5, PT, RZ, UR15, PT, P5 ;  /* 0x0000000fff007c0c */ /* 0x000fe2000bfa5350 */
[-C--:B------:R-:W-:Y:S01]  /*43e0*/  FMUL.FTZ R195, R195, R4.reuse ;  /* 0x00000004c3c37220 */ /* 0x080fe20000410000 */
[-C--:B------:R-:W-:Y:S01]  /*43f0*/  FMUL.FTZ R194, R194, R4.reuse ;  /* 0x00000004c2c27220 */ /* 0x080fe20000410000 */
[-C--:B------:R-:W-:Y:S01]  /*4400*/  FMUL.FTZ R196, R192, R4.reuse ;  /* 0x00000004c0c47220 */ /* 0x080fe20000410000 */
[----:B------:R-:W-:Y:S01]  /*4410*/  FMUL.FTZ R22, R22, R4 ;  /* 0x0000000416167220 */ /* 0x000fe20000410000 */
[----:B--2---:R-:W-:-:S08]  /*4420*/  FFMA.FTZ R108, R195, R188, R108 ;  /* 0x000000bcc36c7223 */ /* 0x004fd0000001006c */
[----:B------:R-:W-:Y:S01]  /*4430*/  @P5 LEA R188, P6, R20, UR14, 0x4 ;  /* 0x0000000e14bc5c11 */ /* 0x000fe2000f8c20ff */
[----:B------:R-:W-:-:S03]  /*4440*/  FFMA.FTZ R109, R189, R194, R109 ;  /* 0x000000c2bd6d7223 */ /* 0x000fc6000001006d */
[----:B------:R-:W-:Y:S01]  /*4450*/  @P5 LEA.HI.X R189, R20, UR15, RZ, 0x4, P6 ;  /* 0x0000000f14bd5c11 */ /* 0x000fe2000b0f24ff */
[----:B------:R-:W-:Y:S01]  /*4460*/  FFMA.FTZ R110, R190, R196, R110 ;  /* 0x000000c4be6e7223 */ /* 0x000fe2000001006e */
[----:B------:R-:W-:Y:S01]  /*4470*/  FFMA.FTZ R111, R191, R22, R111 ;  /* 0x00000016bf6f7223 */ /* 0x000fe2000001006f */
[----:B------:R-:W2:Y:S04]  /*4480*/  LDL R190, [R1+0xb0] ;  /* 0x0000b00001be7983 */ /* 0x000ea80000100800 */
[----:B------:R0:W-:Y:S04]  /*4490*/  @P5 STG.E.128 desc[UR4][R188.64], R184 ;  /* 0x000000b8bc005986 */ /* 0x0001e8000c101d04 */
[----:B------:R-:W3:Y:S04]  /*44a0*/  LDL R191, [R1+0xac] ;  /* 0x0000ac0001bf7983 */ /* 0x000ee80000100800 */
[----:B0-----:R-:W4:Y:S04]  /*44b0*/  LDL R188, [R1+0xb8] ;  /* 0x0000b80001bc7983 */ /* 0x001f280000100800 */
[----:B------:R-:W5:Y:S01]  /*44c0*/  LDL R189, [R1+0xb4] ;  /* 0x0000b40001bd7983 */ /* 0x000f620000100800 */
[----:B------:R-:W-:-:S04]  /*44d0*/  LEA R192, P5, R20, UR16, 0x4 ;  /* 0x0000001014c07c11 */ /* 0x000fc8000f8a20ff */
[C---:B------:R-:W-:Y:S02]  /*44e0*/  LEA.HI.X R193, R20.reuse, UR17, RZ, 0x4, P5 ;  /* 0x0000001114c17c11 */ /* 0x040fe4000a8f24ff */
[----:B------:R-:W-:Y:S01]  /*44f0*/  IADD3 R20, R20, 0x20, RZ ;  /* 0x0000002014147810 */ /* 0x000fe20007ffe0ff */
[----:B--2---:R-:W-:Y:S01]  /*4500*/  FMUL.FTZ R190, R190, R196 ;  /* 0x000000c4bebe7220 */ /* 0x004fe20000410000 */
[----:B---3--:R-:W-:Y:S01]  /*4510*/  FMUL.FTZ R191, R191, R22 ;  /* 0x00000016bfbf7220 */ /* 0x008fe20000410000 */
[----:B----4-:R-:W-:Y:S01]  /*4520*/  FMUL.FTZ R188, R188, R195 ;  /* 0x000000c3bcbc7220 */ /* 0x010fe20000410000 */
[----:B-----5:R-:W-:-:S05]  /*4530*/  FMUL.FTZ R189, R189, R194 ;  /* 0x000000c2bdbd7220 */ /* 0x020fca0000410000 */
[----:B------:R1:W-:Y:S02]  /*4540*/  STG.E.128 desc[UR4][R192.64], R188 ;  /* 0x000000bcc0007986 */ /* 0x0003e4000c101d04 */
.L_x_13755:
[----:B------:R-:W-:Y:S05]  /*4550*/  BSYNC B1 ;  /* 0x0000000000017941 */ /* 0x000fea0003800000 */
.L_x_13754:
[----:B------:R-:W-:Y:S01]  /*4560*/  LOP3.LUT P5, RZ, R3, 0x4, RZ, 0xc0, !PT ;  /* 0x0000000403ff7812 */ /* 0x000fe200078ac0ff */
[----:B------:R-:W-:-:S12]  /*4570*/  BSSY B1, `(.L_x_13756) ;  /* 0x000003b000017945 */ /* 0x000fd80003800000 */
[----:B------:R-:W-:Y:S05]  /*4580*/  @!P5 BRA `(.L_x_13757) ;  /* 0x0000000000e4d947 */ /* 0x000fea0003800000 */
[----:B01----:R-:W2:Y:S01]  /*4590*/  LDL R189, [R1+0x1c] ;  /* 0x00001c0001bd7983 */ /* 0x003ea20000100800 */
        /* <DEDUP_REMOVED lines=56> */
.L_x_13757:
[----:B------:R-:W-:Y:S05]  /*4920*/  BSYNC B1 ;  /* 0x0000000000017941 */ /* 0x000fea0003800000 */
.L_x_13756:
[----:B------:R-:W-:Y:S01]  /*4930*/  LOP3.LUT P5, RZ, R3, 0x2, RZ, 0xc0, !PT ;  /* 0x0000000203ff7812 */ /* 0x000fe200078ac0ff */
[----:B------:R-:W-:-:S12]  /*4940*/  BSSY B1, `(.L_x_13758) ;  /* 0x000003b000017945 */ /* 0x000fd80003800000 */
[----:B------:R-:W-:Y:S05]  /*4950*/  @!P5 BRA `(.L_x_13759) ;  /* 0x0000000000e4d947 */ /* 0x000fea0003800000 */
[----:B012---:R-:W2:Y:S01]  /*4960*/  LDL R189, [R1+0x18] ;  /* 0x0000180001bd7983 */ /* 0x007ea20000100800 */
[----:B------:R-:W0:Y:S03]  /*4970*/  LDC.U8 R22, c[0x0][0x2a0] ;  /* 0x0000a800ff167b82 */ /* 0x000e260000000000 */
[----:B------:R-:W3:Y:S01]  /*4980*/  LDL R188, [R1] ;  /* 0x0000000001bc7983 */ /* 0x000ee20000100800 */
        /* <DEDUP_REMOVED lines=54> */
.L_x_13759:
[----:B------:R-:W-:Y:S05]  /*4cf0*/  BSYNC B1 ;  /* 0x0000000000017941 */ /* 0x000fea0003800000 */
.L_x_13758:
[----:B------:R-:W-:Y:S01]  /*4d00*/  LOP3.LUT P5, RZ, R3, 0x1, RZ, 0xc0, !PT ;  /* 0x0000000103ff7812 */ /* 0x000fe200078ac0ff */
[----:B------:R-:W-:-:S12]  /*4d10*/  BSSY B1, `(.L_x_13760) ;  /* 0x000003a000017945 */ /* 0x000fd80003800000 */
[----:B------:R-:W-:Y:S05]  /*4d20*/  @!P5 BRA `(.L_x_13761) ;  /* 0x0000000000e0d947 */ /* 0x000fea0003800000 */
[----:B0123--:R-:W2:Y:S01]  /*4d30*/  LDL R188, [R1+0x8] ;  /* 0x0000080001bc7983 */ /* 0x00fea20000100800 */
[----:B------:R-:W0:Y:S02]  /*4d40*/  LDC.U8 R22, c[0x0][0x2a0] ;  /* 0x0000a800ff167b82 */ /* 0x000e240000000000 */
[----:B0-----:R-:W-:-:S04]  /*4d50*/  ISETP.NE.AND P5, PT, R22, RZ, PT ;  /* 0x000000ff1600720c */ /* 0x001fc80003fa5270 */
[----:B------:R-:W-:-:S05]  /*4d60*/  FSEL R22, R18, RZ, !P5 ;  /* 0x000000ff12167208 */ /* 0x000fca0006800000 */
[----:B--2---:R-:W-:Y:S02]  /*4d70*/  FFMA.FTZ R195, R188, R19, R22 ;  /* 0x00000013bcc37223 */ /* 0x004fe40000010016 */
[----:B------:R-:W0:Y:S02]  /*4d80*/  LDC.64 R188, c[0x0][0x220] ;  /* 0x00008800ffbc7b82 */ /* 0x000e240000000a00 */
        /* <DEDUP_REMOVED lines=50> */
.L_x_13761:
[----:B------:R-:W-:Y:S05]  /*50b0*/  BSYNC B1 ;  /* 0x0000000000017941 */ /* 0x000fea0003800000 */
.L_x_13760:
[----:B------:R-:W-:Y:S04]  /*50c0*/  BSSY B1, `(.L_x_13762) ;  /* 0x0000039000017945 */ /* 0x000fe80003800000 */
[----:B------:R-:W-:Y:S05]  /*50d0*/  @!P0 BRA `(.L_x_13763) ;  /* 0x0000000000dc8947 */ /* 0x000fea0003800000 */
[----:B01234-:R-:W0:Y:S08]  /*50e0*/  LDC.64 R188, c[0x0][0x220] ;  /* 0x00008800ffbc7b82 */ /* 0x01fe300000000a00 */
[----:B------:R-:W1:Y:S01]  /*50f0*/  LDC.U8 R22, c[0x0][0x2a0] ;  /* 0x0000a800ff167b82 */ /* 0x000e620000000000 */
[----:B0-----:R-:W-:-:S06]  /*5100*/  IMAD.WIDE.U32 R188, R20, 0x10, R188 ;  /* 0x0000001014bc7825 */ /* 0x001fcc00078e00bc */
[----:B------:R-:W2:Y:S01]  /*5110*/  LDG.E.128 R188, desc[UR4][R188.64] ;  /* 0x00000004bcbc7981 */ /* 0x000ea2000c1e1d00 */
[----:B-1----:R-:W-:-:S04]  /*5120*/  ISETP.NE.AND P5, PT, R22, RZ, PT ;  /* 0x000000ff1600720c */ /* 0x002fc80003fa5270 */
[----:B------:R-:W-:Y:S02]  /*5130*/  FSEL R22, R18, RZ, !P5 ;  /* 0x000000ff12167208 */ /* 0x000fe40006800000 */
        /* <DEDUP_REMOVED lines=49> */
.L_x_13763:
[----:B------:R-:W-:Y:S05]  /*5450*/  BSYNC B1 ;  /* 0x0000000000017941 */ /* 0x000fea0003800000 */
.L_x_13762:
        /* <DEDUP_REMOVED lines=57> */
.L_x_13765:
[----:B------:R-:W-:Y:S05]  /*57f0*/  BSYNC B1 ;  /* 0x0000000000017941 */ /* 0x000fea0003800000 */
.L_x_13764:
        /* <DEDUP_REMOVED lines=57> */
.L_x_13767:
[----:B------:R-:W-:Y:S05]  /*5b90*/  BSYNC B1 ;  /* 0x0000000000017941 */ /* 0x000fea0003800000 */
.L_x_13766:
        /* <DEDUP_REMOVED lines=57> */
.L_x_13769:
[----:B------:R-:W-:Y:S05]  /*5f30*/  BSYNC B1 ;  /* 0x0000000000017941 */ /* 0x000fea0003800000 */
.L_x_13768:
[----:B------:R-:W-:Y:S01]  /*5f40*/  LOP3.LUT P5, RZ, R3, 0x20, RZ, 0xc0, !PT ;  /* 0x0000002003ff7812 */ /* 0x000fe200078ac0ff */
[----:B------:R-:W-:-:S12]  /*5f50*/  BSSY B1, `(.L_x_13770) ;  /* 0x000003a000017945 */ /* 0x000fd80003800000 */
[----:B------:R-:W-:Y:S05]  /*5f60*/  @!P5 BRA `(.L_x_13771) ;  /* 0x0000000000e0d947 */ /* 0x000fea0003800000 */
[----:B01234-:R-:W2:Y:S01]  /*5f70*/  LDL R189, [R1+0x14] ;  /* 0x0000140001bd7983 */ /* 0x01fea20000100800 */
[----:B------:R-:W0:Y:S03]  /*5f80*/  LDC.U8 R188, c[0x0][0x2a0] ;  /* 0x0000a800ffbc7b82 */ /* 0x000e260000000000 */
[----:B------:R-:W3:Y:S04]  /*5f90*/  LDL R22, [R1+0x10] ;  /* 0x0000100001167983 */ /* 0x000ee80000100800 */
[----:B------:R-:W4:Y:S04]  /*5fa0*/  LDL R196, [R1+0x38] ;  /* 0x0000380001c47983 */ /* 0x000f280000100800 */
[----:B------:R-:W5:Y:S04]  /*5fb0*/  LDL R195, [R1+0x34] ;  /* 0x0000340001c37983 */ /* 0x000f680000100800 */
[----:B------:R-:W5:Y:S04]  /*5fc0*/  LDL R194, [R1+0x30] ;  /* 0x0000300001c27983 */ /* 0x000f680000100800 */
[----:B------:R-:W5:Y:S01]  /*5fd0*/  LDL R193, [R1+0x2c] ;  /* 0x00002c0001c17983 */ /* 0x000f620000100800 */
[----:B0-----:R-:W-:-:S04]  /*5fe0*/  ISETP.NE.AND P5, PT, R188, RZ, PT ;  /* 0x000000ffbc00720c */ /* 0x001fc80003fa5270 */
[----:B------:R-:W-:-:S05]  /*5ff0*/  FSEL R188, R18, RZ, !P5 ;  /* 0x000000ff12bc7208 */ /* 0x000fca0006800000 */
[-CC-:B------:R-:W-:Y:S01]  /*6000*/  FFMA.FTZ R18, R226, R19.reuse, R188.reuse ;  /* 0x00000013e2127223 */ /* 0x180fe200000100bc */
[-CC-:B--2---:R-:W-:Y:S01]  /*6010*/  FFMA.FTZ R192, R189, R19.reuse, R188.reuse ;  /* 0x00000013bdc07223 */ /* 0x184fe200000100bc */
[-CC-:B---3--:R-:W-:Y:S01]  /*6020*/  FFMA.FTZ R22, R22, R19.reuse, R188.reuse ;  /* 0x0000001316167223 */ /* 0x188fe200000100bc */
[----:B------:R-:W-:Y:S02]  /*6030*/  FFMA.FTZ R19, R16, R19, R188 ;  /* 0x0000001310137223 */ /* 0x000fe400000100bc */
[----:B------:R-:W0:Y:S02]  /*6040*/  LDC.64 R188, c[0x0][0x220] ;  /* 0x00008800ffbc7b82 */ /* 0x000e240000000a00 */
[----:B0-----:R-:W-:-:S06]  /*6050*/  IMAD.WIDE.U32 R188, R20, 0x10, R188 ;  /* 0x0000001014bc7825 */ /* 0x001fcc00078e00bc */
[----:B------:R-:W2:Y:S01]  /*6060*/  LDG.E.128 R188, desc[UR4][R188.64] ;  /* 0x00000004bcbc7981 */ /* 0x000ea2000c1e1d00 */
[----:B------:R-:W-:-:S04]  /*6070*/  ISETP.NE.U32.AND P5, PT, RZ, UR8, PT ;  /* 0x00000008ff007c0c */ /* 0x000fc8000bfa5070 */
        /* <DEDUP_REMOVED lines=24> */
[----:B------:R-:W-:-:S09]  /*6200*/  FMUL.FTZ R19, R5, R4 ;  /* 0x0000000405137220 */ /* 0x000fd20000410000 */
[----:B------:R-:W-:-:S04]  /*6210*/  @P5 LEA R4, P6, R20, UR14, 0x4 ;  /* 0x0000000e14045c11 */ /* 0x000fc8000f8c20ff */
[----:B------:R-:W-:-:S05]  /*6220*/  @P5 LEA.HI.X R5, R20, UR15, RZ, 0x4, P6 ;  /* 0x0000000f14055c11 */ /* 0x000fca000b0f24ff */
[----:B------:R0:W-:Y:S02]  /*6230*/  @P5 STG.E.128 desc[UR4][R4.64], R184 ;  /* 0x000000b804005986 */ /* 0x0001e4000c101d04 */
[----:B0-----:R-:W-:-:S04]  /*6240*/  LEA R4, P5, R20, UR16, 0x4 ;  /* 0x0000001014047c11 */ /* 0x001fc8000f8a20ff */
[----:B------:R-:W-:Y:S01]  /*6250*/  LEA.HI.X R5, R20, UR17, RZ, 0x4, P5 ;  /* 0x0000001114057c11 */ /* 0x000fe2000a8f24ff */
[----:B--2---:R-:W-:Y:S01]  /*6260*/  FFMA.FTZ R140, R192, R188, R140 ;  /* 0x000000bcc08c7223 */ /* 0x004fe2000001008c */
[----:B------:R-:W-:Y:S01]  /*6270*/  FFMA.FTZ R141, R189, R22, R141 ;  /* 0x00000016bd8d7223 */ /* 0x000fe2000001008d */
[----:B------:R-:W-:Y:S01]  /*6280*/  FFMA.FTZ R142, R190, R18, R142 ;  /* 0x00000012be8e7223 */ /* 0x000fe2000001008e */
[-C--:B------:R-:W-:Y:S01]  /*6290*/  FFMA.FTZ R143, R191, R19.reuse, R143 ;  /* 0x00000013bf8f7223 */ /* 0x080fe2000001008f */
[----:B----4-:R-:W-:Y:S01]  /*62a0*/  FMUL.FTZ R188, R196, R192 ;  /* 0x000000c0c4bc7220 */ /* 0x010fe20000410000 */
[----:B-----5:R-:W-:Y:S01]  /*62b0*/  FMUL.FTZ R189, R195, R22 ;  /* 0x00000016c3bd7220 */ /* 0x020fe20000410000 */
[----:B------:R-:W-:Y:S01]  /*62c0*/  FMUL.FTZ R190, R194, R18 ;  /* 0x00000012c2be7220 */ /* 0x000fe20000410000 */
[----:B------:R-:W-:-:S05]  /*62d0*/  FMUL.FTZ R191, R193, R19 ;  /* 0x00000013c1bf7220 */ /* 0x000fca0000410000 */
[----:B------:R0:W-:Y:S02]  /*62e0*/  STG.E.128 desc[UR4][R4.64], R188 ;  /* 0x000000bc04007986 */ /* 0x0001e4000c101d04 */
.L_x_13771:
[----:B------:R-:W-:Y:S05]  /*62f0*/  BSYNC B1 ;  /* 0x0000000000017941 */ /* 0x000fea0003800000 */
.L_x_13770:
[----:B0-----:R-:W0:Y:S02]  /*6300*/  LDC.64 R4, c[0x0][0x210] ;  /* 0x00008400ff047b82 */ /* 0x001e240000000a00 */
[----:B0-----:R-:W-:-:S04]  /*6310*/  LEA R2, R4, R2, 0x2 ;  /* 0x0000000204027211 */ /* 0x001fc800078e10ff */
[----:B------:R-:W-:-:S13]  /*6320*/  ISETP.GE.AND P5, PT, R2, R5, PT ;  /* 0x000000050200720c */ /* 0x000fda0003fa6270 */
[----:B------:R-:W-:Y:S05]  /*6330*/  @!P5 BRA `(.L_x_13772) ;  /* 0xffffffb400e0d947 */ /* 0x000fea000383ffff */
.L_x_13730:
[----:B------:R-:W-:Y:S05]  /*6340*/  BSYNC B0 ;  /* 0x0000000000007941 */ /* 0x000fea0003800000 */
.L_x_13729:
[----:B-----5:R-:W2:Y:S01]  /*6350*/  LDL.LU R4, [R1+0x28] ;  /* 0x0000280001047983 */ /* 0x020ea20000300800 */
[----:B------:R-:W-:-:S03]  /*6360*/  MOV R2, 0x400 ;  /* 0x0000040000027802 */ /* 0x000fc60000000f00 */
[----:B-1234-:R-:W2:Y:S01]  /*6370*/  LDL.LU R189, [R1+0x24] ;  /* 0x0000240001bd7983 */ /* 0x01eea20000300800 */
        /* <DEDUP_REMOVED lines=9> */
[----:B------:R-:W-:-:S05]  /*6410*/  IMAD R0, R0, 0x140, R4 ;  /* 0x0000014000007824 */ /* 0x000fca00078e0204 */
        /* <DEDUP_REMOVED lines=11> */
[----:B------:R-:W-:Y:S01]  /*64d0*/  LEA R0, R188, R3, 0x2 ;  /* 0x00000003bc007211 */ /* 0x000fe200078e10ff */
[----:B------:R-:W-:Y:S06]  /*64e0*/  BAR.SYNC.DEFER_BLOCKING 0x0 ;  /* 0x0000000000007b1d */ /* 0x000fec0000010000 */
[----:B------:R-:W1:Y:S04]  /*64f0*/  LDS R72, [R0] ;  /* 0x0000000000487984 */ /* 0x000e680000000800 */
        /* <DEDUP_REMOVED lines=55> */
[----:B------:R-:W4:Y:S04]  /*6870*/  LDS R26, [R0+0x400] ;  /* 0x00040000001a7984 */ /* 0x000f280000000800 */
        /* <DEDUP_REMOVED lines=48> */
[----:B-1----:R-:W-:Y:S01]  /*6b80*/  FADD.FTZ R72, RZ, R72 ;  /* 0x00000048ff487221 */ /* 0x002fe20000010000 */
[----:B---3--:R-:W-:Y:S01]  /*6b90*/  FADD.FTZ R74, RZ, R74 ;  /* 0x0000004aff4a7221 */ /* 0x008fe20000010000 */
[----:B----4-:R-:W-:Y:S01]  /*6ba0*/  FADD.FTZ R26, RZ, R26 ;  /* 0x0000001aff1a7221 */ /* 0x010fe20000010000 */
[----:B------:R-:W1:Y:S04]  /*6bb0*/  LDS R54, [R0+0x400] ;  /* 0x0004000000367984 */ /* 0x000e680000000800 */
[----:B------:R-:W3:Y:S04]  /*6bc0*/  LDS R50, [R0] ;  /* 0x0000000000327984 */ /* 0x000ee80000000800 */
[----:B------:R-:W4:Y:S04]  /*6bd0*/  LDS R59, [R0+0x1800] ;  /* 0x00180000003b7984 */ /* 0x000f280000000800 */
[----:B------:R-:W4:Y:S04]  /*6be0*/  LDS R52, [R0+0x200] ;  /* 0x0002000000347984 */ /* 0x000f280000000800 */
[----:B------:R-:W4:Y:S04]  /*6bf0*/  LDS R55, [R0+0x1400] ;  /* 0x0014000000377984 */ /* 0x000f280000000800 */
[----:B------:R-:W4:Y:S01]  /*6c00*/  LDS R95, [R0+0x2c00] ;  /* 0x002c0000005f7984 */ /* 0x000f220000000800 */
[----:B------:R-:W-:-:S03]  /*6c10*/  FADD.FTZ R72, R72, R145 ;  /* 0x0000009148487221 */ /* 0x000fc60000010000 */
[----:B------:R-:W4:Y:S01]  /*6c20*/  LDS R57, [R0+0x1600] ;  /* 0x0016000000397984 */ /* 0x000f220000000800 */
[----:B------:R-:W-:-:S03]  /*6c30*/  FADD.FTZ R74, R74, R83 ;  /* 0x000000534a4a7221 */ /* 0x000fc60000010000 */
[----:B------:R-:W4:Y:S01]  /*6c40*/  LDS R61, [R0+0x2800] ;  /* 0x00280000003d7984 */ /* 0x000f220000000800 */
[----:B--2---:R-:W-:-:S03]  /*6c50*/  FADD.FTZ R26, R26, R29 ;  /* 0x0000001d1a1a7221 */ /* 0x004fc60000010000 */
[----:B------:R-:W2:Y:S01]  /*6c60*/  LDS R63, [R0+0x2a00] ;  /* 0x002a0000003f7984 */ /* 0x000ea20000000800 */
[----:B------:R-:W-:-:S03]  /*6c70*/  FADD.FTZ R72, R72, R87 ;  /* 0x0000005748487221 */ /* 0x000fc60000010000 */
[----:B------:R-:W2:Y:S01]  /*6c80*/  LDS R83, [R0+0x3c00] ;  /* 0x003c000000537984 */ /* 0x000ea20000000800 */
[----:B------:R-:W-:-:S03]  /*6c90*/  FADD.FTZ R26, R26, R47 ;  /* 0x0000002f1a1a7221 */ /* 0x000fc60000010000 */
[----:B------:R1:W2:Y:S04]  /*6ca0*/  LDS R47, [R0+0x3e00] ;  /* 0x003e0000002f7984 */ /* 0x0002a80000000800 */
[----:B------:R1:W2:Y:S01]  /*6cb0*/  LDS R87, [R0+0x4000] ;  /* 0x0040000000577984 */ /* 0x0002a20000000800 */
[----:B0-----:R-:W-:Y:S02]  /*6cc0*/  IMAD R58, R92, UR6, RZ ;  /* 0x000000065c3a7c24 */ /* 0x001fe4000f8e02ff */
[----:B------:R-:W-:Y:S01]  /*6cd0*/  FADD.FTZ R25, RZ, R25 ;  /* 0x00000019ff197221 */ /* 0x000fe20000010000 */
[----:B------:R-:W-:Y:S01]  /*6ce0*/  IADD3 R56, R189, 0x7f, -R188 ;  /* 0x0000007fbd387810 */ /* 0x000fe20007ffe8bc */
[----:B------:R-:W-:Y:S01]  /*6cf0*/  FADD.FTZ R24, RZ, R24 ;  /* 0x00000018ff187221 */ /* 0x000fe20000010000 */
[----:B------:R-:W-:Y:S01]  /*6d00*/  FADD.FTZ R74, R74, R89 ;  /* 0x000000594a4a7221 */ /* 0x000fe20000010000 */
[----:B------:R-:W-:Y:S01]  /*6d10*/  IADD3 R58, P0, R58, R188, RZ ;  /* 0x000000bc3a3a7210 */ /* 0x000fe20007f1e0ff */
[----:B------:R-:W-:Y:S01]  /*6d20*/  FADD.FTZ R25, R25, R28 ;  /* 0x0000001c19197221 */ /* 0x000fe20000010000 */
[----:B------:R-:W-:Y:S01]  /*6d30*/  LOP3.LUT P4, RZ, R56, 0xffffff80, RZ, 0xc0, !PT ;  /* 0xffffff8038ff7812 */ /* 0x000fe2000788c0ff */
[----:B------:R-:W-:Y:S01]  /*6d40*/  FADD.FTZ R24, R24, R27 ;  /* 0x0000001b18187221 */ /* 0x000fe20000010000 */
[----:B-1----:R-:W-:Y:S01]  /*6d50*/  FADD.FTZ R54, RZ, R54 ;  /* 0x00000036ff367221 */ /* 0x002fe20000010000 */
[----:B------:R-:W-:Y:S01]  /*6d60*/  FADD.FTZ R25, R25, R44 ;  /* 0x0000002c19197221 */ /* 0x000fe20000010000 */
[----:B------:R-:W-:Y:S01]  /*6d70*/  IADD3.X R89, RZ, RZ, RZ, P0, !PT ;  /* 0x000000ffff597210 */ /* 0x000fe200007fe4ff */
[----:B------:R-:W-:Y:S01]  /*6d80*/  FADD.FTZ R73, RZ, R73 ;  /* 0x00000049ff497221 */ /* 0x000fe20000010000 */
[----:B---3--:R-:W-:Y:S01]  /*6d90*/  FADD.FTZ R50, RZ, R50 ;  /* 0x00000032ff327221 */ /* 0x008fe20000010000 */
[----:B------:R-:W-:Y:S01]  /*6da0*/  SHF.L.U32 R44, R58, 0x2, RZ ;  /* 0x000000023a2c7819 */ /* 0x000fe200000006ff */
[----:B------:R-:W-:Y:S01]  /*6db0*/  FADD.FTZ R24, R24, R45 ;  /* 0x0000002d18187221 */ /* 0x000fe20000010000 */
[----:B------:R-:W-:Y:S01]  /*6dc0*/  ULDC.64 UR6, c[0x0][0x2d8] ;  /* 0x0000b60000067ab9 */ /* 0x000fe20000000a00 */
[----:B------:R-:W-:Y:S01]  /*6dd0*/  FADD.FTZ R45, R25, R48 ;  /* 0x00000030192d7221 */ /* 0x000fe20000010000 */
[----:B----4-:R-:W-:Y:S01]  /*6de0*/  FADD.FTZ R54, R54, R59 ;  /* 0x0000003b36367221 */ /* 0x010fe20000010000 */
[----:B------:R-:W-:Y:S01]  /*6df0*/  SHF.L.U64.HI R89, R58, 0x2, R89 ;  /* 0x000000023a597819 */ /* 0x000fe20000010259 */
[----:B------:R-:W-:Y:S01]  /*6e00*/  FADD.FTZ R73, R73, R82 ;  /* 0x0000005249497221 */ /* 0x000fe20000010000 */
        /* <DEDUP_REMOVED lines=9> */
[C---:B------:R-:W-:Y:S02]  /*6ea0*/  IADD3.X R97, R89.reuse, UR7, RZ, P0, !PT ;  /* 0x0000000759617c10 */ /* 0x040fe400087fe4ff */
[C---:B------:R-:W-:Y:S02]  /*6eb0*/  IADD3.X R95, R89.reuse, UR19, RZ, P1, !PT ;  /* 0x00000013595f7c10 */ /* 0x040fe40008ffe4ff */
[----:B------:R-:W-:Y:S01]  /*6ec0*/  IADD3.X R89, R89, UR21, RZ, P2, !PT ;  /* 0x0000001559597c10 */ /* 0x000fe200097fe4ff */
[----:B------:R-:W-:Y:S01]  /*6ed0*/  FADD.FTZ R91, R72, R91 ;  /* 0x0000005b485b7221 */ /* 0x000fe20000010000 */
[----:B------:R-:W-:Y:S01]  /*6ee0*/  FADD.FTZ R73, R73, R90 ;  /* 0x0000005a49497221 */ /* 0x000fe20000010000 */
[----:B------:R-:W-:Y:S01]  /*6ef0*/  FADD.FTZ R93, R74, R93 ;  /* 0x0000005d4a5d7221 */ /* 0x000fe20000010000 */
[----:B------:R-:W-:Y:S01]  /*6f00*/  FADD.FTZ R51, R24, R51 ;  /* 0x0000003318337221 */ /* 0x000fe20000010000 */
[----:B------:R-:W-:Y:S01]  /*6f10*/  FADD.FTZ R53, R26, R53 ;  /* 0x000000351a357221 */ /* 0x000fe20000010000 */
[----:B--2---:R-:W-:Y:S01]  /*6f20*/  FADD.FTZ R52, R52, R63 ;  /* 0x0000003f34347221 */ /* 0x004fe20000010000 */
        /* <DEDUP_REMOVED lines=21> */
.L_x_13774:
[----:B------:R-:W-:Y:S05]  /*7080*/  BSYNC B0 ;  /* 0x0000000000007941 */ /* 0x000fea0003800000 */
.L_x_13773:
        /* <DEDUP_REMOVED lines=18> */
.L_x_13776:
[----:B------:R-:W-:Y:S05]  /*71b0*/  BSYNC B0 ;  /* 0x0000000000007941 */ /* 0x000fea0003800000 */
.L_x_13775:
        /* <DEDUP_REMOVED lines=18> */
.L_x_13778:
[----:B------:R-:W-:Y:S05]  /*72e0*/  BSYNC B0 ;  /* 0x0000000000007941 */ /* 0x000fea0003800000 */
.L_x_13777:
[----:B------:R-:W-:Y:S01]  /*72f0*/  FADD.FTZ R81, RZ, R81 ;  /* 0x00000051ff517221 */ /* 0x000fe20000010000 */
        /* <DEDUP_REMOVED lines=16> */
[----:B012---:R-:W0:Y:S01]  /*7400*/  LDS R24, [R0+0x1200] ;  /* 0x0012000000187984 */ /* 0x007e220000000800 */
        /* <DEDUP_REMOVED lines=40> */
[----:B0-----:R-:W-:Y:S01]  /*7690*/  FADD.FTZ R24, RZ, R24 ;  /* 0x00000018ff187221 */ /* 0x001fe20000010000 */
[----:B------:R-:W-:Y:S01]  /*76a0*/  ISETP.GE.U32.AND P2, PT, R56, 0x300, PT ;  /* 0x000003003800780c */ /* 0x000fe20003f46070 */
[----:B------:R-:W-:Y:S01]  /*76b0*/  FADD.FTZ R19, R66, R19 ;  /* 0x0000001342137221 */ /* 0x000fe20000010000 */
[----:B------:R-:W0:Y:S01]  /*76c0*/  LDS R31, [R0+0x1c00] ;  /* 0x001c0000001f7984 */ /* 0x000e220000000800 */
[----:B-1----:R-:W-:Y:S01]  /*76d0*/  FADD.FTZ R12, RZ, R12 ;  /* 0x0000000cff0c7221 */ /* 0x002fe20000010000 */
[----:B------:R-:W-:Y:S01]  /*76e0*/  ISETP.GE.U32.AND P3, PT, R56, 0x380, PT ;  /* 0x000003803800780c */ /* 0x000fe20003f66070 */
[----:B------:R-:W-:Y:S01]  /*76f0*/  FADD.FTZ R17, R64, R17 ;  /* 0x0000001140117221 */ /* 0x000fe20000010000 */
[----:B------:R-:W1:Y:S01]  /*7700*/  LDS R33, [R0+0x1e00] ;  /* 0x001e000000217984 */ /* 0x000e620000000800 */
[C---:B------:R-:W-:Y:S01]  /*7710*/  ISETP.GE.U32.AND P4, PT, R56.reuse, 0x400, PT ;  /* 0x000004003800780c */ /* 0x040fe20003f86070 */
        /* <DEDUP_REMOVED lines=62> */
.L_x_13780:
[----:B------:R-:W-:Y:S05]  /*7b00*/  BSYNC B0 ;  /* 0x0000000000007941 */ /* 0x000fea0003800000 */
.L_x_13779:
        /* <DEDUP_REMOVED lines=18> */
.L_x_13782:
[----:B------:R-:W-:Y:S05]  /*7c30*/  BSYNC B0 ;  /* 0x0000000000007941 */ /* 0x000fea0003800000 */
.L_x_13781:
        /* <DEDUP_REMOVED lines=18> */
.L_x_13784:
[----:B------:R-:W-:Y:S05]  /*7d60*/  BSYNC B0 ;  /* 0x0000000000007941 */ /* 0x000fea0003800000 */
.L_x_13783:
        /* <DEDUP_REMOVED lines=18> */
.L_x_13786:
[----:B------:R-:W-:Y:S05]  /*7e90*/  BSYNC B0 ;  /* 0x0000000000007941 */ /* 0x000fea0003800000 */
.L_x_13785:
        /* <DEDUP_REMOVED lines=18> */
.L_x_13788:
[----:B------:R-:W-:Y:S05]  /*7fc0*/  BSYNC B0 ;  /* 0x0000000000007941 */ /* 0x000fea0003800000 */
.L_x_13787:
        /* <DEDUP_REMOVED lines=18> */
.L_x_13790:
[----:B------:R-:W-:Y:S05]  /*80f0*/  BSYNC B0 ;  /* 0x0000000000007941 */ /* 0x000fea0003800000 */
.L_x_13789:
        /* <DEDUP_REMOVED lines=11> */
.L_x_13751:
[----:B------:R-:W-:Y:S01]  /*81b0*/  HFMA2.MMA R189, -RZ, RZ, 0, 5.9604644775390625e-08 ;  /* 0x00000001ffbd7435 */ /* 0x000fe200000001ff */
[----:B------:R-:W-:Y:S01]  /*81c0*/  BSSY B1, `(.L_x_13791) ;  /* 0x0000006000017945 */ /* 0x000fe20003800000 */
[----:B------:R-:W-:Y:S02]  /*81d0*/  MOV R188, 0x1f ;  /* 0x0000001f00bc7802 */ /* 0x000fe40000000f00 */
[----:B-----5:R-:W-:-:S07]  /*81e0*/  MOV R19, 0xffffffff ;  /* 0xffffffff00137802 */ /* 0x020fce0000000f00 */
[----:B------:R-:W-:Y:S05]  /*81f0*/  WARPSYNC.COLLECTIVE R19, `(.L_x_13792) ;  /* 0x0000000013087348 */ /* 0x000fea0003c00000 */
[----:B------:R0:W1:Y:S02]  /*8200*/  SHFL.BFLY P5, R191, R22, R189, R188 ;  /* 0x0c0000bd16bf7389 */ /* 0x00006400000a00bc */
[----:B01----:R-:W-:Y:S01]  /*8210*/  ENDCOLLECTIVE ;  /* 0x000000000000791b */ /* 0x003fe20003800000 */
.L_x_13792:
[----:B------:R-:W-:Y:S05]  /*8220*/  BSYNC B1 ;  /* 0x0000000000017941 */ /* 0x000fea0003800000 */
.L_x_13791:
        /* <DEDUP_REMOVED lines=9> */
.L_x_13793:
[----:B------:R-:W-:Y:S01]  /*82c0*/  HFMA2.MMA R189, -RZ, RZ, 0, 1.1920928955078125e-07 ;  /* 0x00000002ffbd7435 */ /* 0x000fe200000001ff */
[----:B------:R-:W-:Y:S01]  /*82d0*/  MOV R22, R190 ;  /* 0x000000be00167202 */ /* 0x000fe20000000f00 */
[----:B------:R-:W-:-:S09]  /*82e0*/  FADD.FTZ R18, R191, R18 ;  /* 0x00000012bf127221 */ /* 0x000fd20000010000 */
[----:B------:R-:W-:Y:S05]  /*82f0*/  WARPSYNC.COLLECTIVE R19, `(.L_x_13794) ;  /* 0x0000000013087348 */ /* 0x000fea0003c00000 */
[----:B------:R0:W1:Y:S02]  /*8300*/  SHFL.BFLY P5, R191, R22, R189, R188 ;  /* 0x0c0000bd16bf7389 */ /* 0x00006400000a00bc */
[----:B01----:R-:W-:Y:S01]  /*8310*/  ENDCOLLECTIVE ;  /* 0x000000000000791b */ /* 0x003fe20003800000 */
.L_x_13794:
[----:B------:R-:W-:Y:S01]  /*8320*/  MOV R22, R18 ;  /* 0x0000001200167202 */ /* 0x000fe20000000f00 */
[----:B------:R-:W-:-:S07]  /*8330*/  FADD.FTZ R190, R190, R191 ;  /* 0x000000bfbebe7221 */ /* 0x000fce0000010000 */
[----:B------:R-:W-:Y:S05]  /*8340*/  WARPSYNC.COLLECTIVE R19, `(.L_x_13795) ;  /* 0x0000000013087348 */ /* 0x000fea0003c00000 */
[----:B------:R0:W1:Y:S02]  /*8350*/  SHFL.BFLY P5, R191, R22, R189, R188 ;  /* 0x0c0000bd16bf7389 */ /* 0x00006400000a00bc */
[----:B01----:R-:W-:Y:S01]  /*8360*/  ENDCOLLECTIVE ;  /* 0x000000000000791b */ /* 0x003fe20003800000 */
.L_x_13795:
[----:B------:R-:W-:Y:S01]  /*8370*/  HFMA2.MMA R189, -RZ, RZ, 0, 2.384185791015625e-07 ;  /* 0x00000004ffbd7435 */ /* 0x000fe200000001ff */
[----:B------:R-:W-:Y:S01]  /*8380*/  MOV R22, R190 ;  /* 0x000000be00167202 */ /* 0x000fe20000000f00 */
[----:B------:R-:W-:-:S09]  /*8390*/  FADD.FTZ R18, R18, R191 ;  /* 0x000000bf12127221 */ /* 0x000fd20000010000 */
[----:B------:R-:W-:Y:S05]  /*83a0*/  WARPSYNC.COLLECTIVE R19, `(.L_x_13796) ;  /* 0x0000000013087348 */ /* 0x000fea0003c00000 */
[----:B------:R0:W1:Y:S02]  /*83b0*/  SHFL.BFLY P5, R191, R22, R189, R188 ;  /* 0x0c0000bd16bf7389 */ /* 0x00006400000a00bc */
[----:B01----:R-:W-:Y:S01]  /*83c0*/  ENDCOLLECTIVE ;  /* 0x000000000000791b */ /* 0x003fe20003800000 */
.L_x_13796:
[----:B------:R-:W-:Y:S01]  /*83d0*/  MOV R22, R18 ;  /* 0x0000001200167202 */ /* 0x000fe20000000f00 */
[----:B------:R-:W-:-:S07]  /*83e0*/  FADD.FTZ R190, R190, R191 ;  /* 0x000000bfbebe7221 */ /* 0x000fce0000010000 */
[----:B------:R-:W-:Y:S05]  /*83f0*/  WARPSYNC.COLLECTIVE R19, `(.L_x_13797) ;  /* 0x0000000013087348 */ /* 0x000fea0003c00000 */
[----:B------:R0:W1:Y:S02]  /*8400*/  SHFL.BFLY P5, R191, R22, R189, R188 ;  /* 0x0c0000bd16bf7389 */ /* 0x00006400000a00bc */
[----:B01----:R-:W-:Y:S01]  /*8410*/  ENDCOLLECTIVE ;  /* 0x000000000000791b */ /* 0x003fe20003800000 */
.L_x_13797:
[----:B------:R-:W-:Y:S01]  /*8420*/  HFMA2.MMA R189, -RZ, RZ, 0, 4.76837158203125e-07 ;  /* 0x00000008ffbd7435 */ /* 0x000fe200000001ff */
[----:B------:R-:W-:Y:S01]  /*8430*/  MOV R22, R190 ;  /* 0x000000be00167202 */ /* 0x000fe20000000f00 */
[----:B------:R-:W-:-:S09]  /*8440*/  FADD.FTZ R18, R18, R191 ;  /* 0x000000bf12127221 */ /* 0x000fd20000010000 */
[----:B------:R-:W-:Y:S05]  /*8450*/  WARPSYNC.COLLECTIVE R19, `(.L_x_13798) ;  /* 0x0000000013087348 */ /* 0x000fea0003c00000 */
[----:B------:R0:W1:Y:S02]  /*8460*/  SHFL.BFLY P5, R191, R22, R189, R188 ;  /* 0x0c0000bd16bf7389 */ /* 0x00006400000a00bc */
[----:B01----:R-:W-:Y:S01]  /*8470*/  ENDCOLLECTIVE ;  /* 0x000000000000791b */ /* 0x003fe20003800000 */
.L_x_13798:
[----:B------:R-:W-:Y:S01]  /*8480*/  MOV R22, R18 ;  /* 0x0000001200167202 */ /* 0x000fe20000000f00 */
[----:B------:R-:W-:-:S07]  /*8490*/  FADD.FTZ R190, R190, R191 ;  /* 0x000000bfbebe7221 */ /* 0x000fce0000010000 */
[----:B------:R-:W-:Y:S05]  /*84a0*/  WARPSYNC.COLLECTIVE R19, `(.L_x_13799) ;  /* 0x0000000013087348 */ /* 0x000fea0003c00000 */
[----:B------:R0:W1:Y:S02]  /*84b0*/  SHFL.BFLY P5, R191, R22, R189, R188 ;  /* 0x0c0000bd16bf7389 */ /* 0x00006400000a00bc */
[----:B01----:R-:W-:Y:S01]  /*84c0*/  ENDCOLLECTIVE ;  /* 0x000000000000791b */ /* 0x003fe20003800000 */
.L_x_13799:
[----:B------:R-:W-:Y:S01]  /*84d0*/  HFMA2.MMA R189, -RZ, RZ, 0, 9.5367431640625e-07 ;  /* 0x00000010ffbd7435 */ /* 0x000fe200000001ff */
[----:B------:R-:W-:Y:S01]  /*84e0*/  MOV R22, R190 ;  /* 0x000000be00167202 */ /* 0x000fe20000000f00 */
[----:B------:R-:W-:-:S09]  /*84f0*/  FADD.FTZ R18, R18, R191 ;  /* 0x000000bf12127221 */ /* 0x000fd20000010000 */
[----:B------:R-:W-:Y:S05]  /*8500*/  WARPSYNC.COLLECTIVE R19, `(.L_x_13800) ;  /* 0x0000000013087348 */ /* 0x000fea0003c00000 */
[----:B------:R0:W1:Y:S02]  /*8510*/  SHFL.BFLY P5, R191, R22, R189, R188 ;  /* 0x0c0000bd16bf7389 */ /* 0x00006400000a00bc */
[----:B01----:R-:W-:Y:S01]  /*8520*/  ENDCOLLECTIVE ;  /* 0x000000000000791b */ /* 0x003fe20003800000 */
.L_x_13800:
[----:B------:R-:W-:Y:S02]  /*8530*/  MOV R22, R18 ;  /* 0x0000001200167202 */ /* 0x000fe40000000f00 */
[----:B------:R-:W-:-:S07]  /*8540*/  MOV R192, R191 ;  /* 0x000000bf00c07202 */ /* 0x000fce0000000f00 */
[----:B------:R-:W-:Y:S05]  /*8550*/  WARPSYNC.COLLECTIVE R19, `(.L_x_13801) ;  /* 0x0000000013087348 */ /* 0x000fea0003c00000 */
[----:B------:R0:W1:Y:S02]  /*8560*/  SHFL.BFLY P5, R191, R22, R189, R188 ;  /* 0x0c0000bd16bf7389 */ /* 0x00006400000a00bc */
[----:B01----:R-:W-:Y:S01]  /*8570*/  ENDCOLLECTIVE ;  /* 0x000000000000791b */ /* 0x003fe20003800000 */
.L_x_13801:
[----:B------:R-:W-:Y:S01]  /*8580*/  MOV R19, R191 ;  /* 0x000000bf00137202 */ /* 0x000fe20000000f00 */
[----:B------:R-:W-:Y:S06]  /*8590*/  BRA `(.L_x_13802) ;  /* 0xffffffb800007947 */ /* 0x000fec000383ffff */
.L_x_13803:
        /* <DEDUP_REMOVED lines=14> */
.L_x_17026:


//--------------------- .text._ZN10layer_norm13ln_bwd_kernelINS_13Kernel_traitsI6__halfffffjLj1280ELj1ELj4ELj1ELj16ENS_18Kernel_traits_baseILj1280ES2_ffffjLj128EEEEELb0ELb1ELb0ELb1EEEvNS_9BwdParamsE --------------------------
	.section	.text._ZN10layer_norm13ln_bwd_kernelINS_13Kernel_traitsI6__halfffffjLj1280ELj1ELj4ELj1ELj16ENS_18Kernel_traits_baseILj1280ES2_ffffjLj128EEEEELb0ELb1ELb0ELb1EEEvNS_9BwdParamsE,"ax",@progbits
	.align	128
        .global         _ZN10layer_norm13ln_bwd_kernelINS_13Kernel_traitsI6__halfffffjLj1280ELj1ELj4ELj1ELj16ENS_18Kernel_traits_baseILj1280ES2_ffffjLj128EEEEELb0ELb1ELb0ELb1EEEvNS_9BwdParamsE
        .type           _ZN10layer_norm13ln_bwd_kernelINS_13Kernel_traitsI6__halfffffjLj1280ELj1ELj4ELj1ELj16ENS_18Kernel_traits_baseILj1280ES2_ffffjLj128EEEEELb0ELb1ELb0ELb1EEEvNS_9BwdParamsE,@function
        .size           _ZN10layer_norm13ln_bwd_kernelINS_13Kernel_traitsI6__halfffffjLj1280ELj1ELj4ELj1ELj16ENS_18Kernel_traits_baseILj1280ES2_ffffjLj128EEEEELb0ELb1ELb0ELb1EEEvNS_9BwdParamsE,(.L_x_17027 - _ZN10layer_norm13ln_bwd_kernelINS_13Kernel_traitsI6__halfffffjLj1280ELj1ELj4ELj1ELj16ENS_18Kernel_traits_baseILj1280ES2_ffffjLj128EEEEELb0ELb1ELb0ELb1EEEvNS_9BwdParamsE)
        .other          _ZN10layer_norm13ln_bwd_kernelINS_13Kernel_traitsI6__halfffffjLj1280ELj1ELj4ELj1ELj16ENS_18Kernel_traits_baseILj1280ES2_ffffjLj128EEEEELb0ELb1ELb0ELb1EEEvNS_9BwdParamsE,@"STO_CUDA_ENTRY STV_DEFAULT"
_ZN10layer_norm13ln_bwd_kernelINS_13Kernel_traitsI6__halfffffjLj1280ELj1ELj4ELj1ELj16ENS_18Kernel_traits_baseILj1280ES2_ffffjLj128EEEEELb0ELb1ELb0ELb1EEEvNS_9BwdParamsE:
.text._ZN10layer_norm13ln_bwd_kernelINS_13Kernel_traitsI6__halfffffjLj1280ELj1ELj4ELj1ELj16ENS_18Kernel_traits_baseILj1280ES2_ffffjLj128EEEEELb0ELb1ELb0ELb1EEEvNS_9BwdParamsE:
        /* <DEDUP_REMOVED lines=78> */
.L_x_13805:
        /* <DEDUP_REMOVED lines=13> */
[----:B------:R-:W5:Y:S01]  /*05b0*/  LDG.E.64 R36, desc[UR4][R4.64+0x700] ;  /* 0x0007000404247981 */ /* 0x000f62000c1e1b00 */
[----:B------:R-:W-:-:S03]  /*05c0*/  IADD3 R6, P0, R0, UR6, RZ ;  /* 0x0000000600067c10 */ /* 0x000fc6000ff1e0ff */
[----:B------:R-:W5:Y:S01]  /*05d0*/  LDG.E.64 R38, desc[UR4][R4.64+0x800] ;  /* 0x0008000404267981 */ /* 0x000f62000c1e1b00 */
[----:B------:R-:W-:Y:S01]  /*05e0*/  IADD3.X R7, RZ, UR7, RZ, P0, !PT ;  /* 0x00000007ff077c10 */ /* 0x000fe200087fe4ff */
[----:B------:R-:W-:Y:S02]  /*05f0*/  ULDC.64 UR6, c[0x0][0x270] ;  /* 0x00009c0000067ab9 */ /* 0x000fe40000000a00 */
[----:B------:R-:W5:Y:S04]  /*0600*/  LDG.E.64 R40, desc[UR4][R4.64+0x900] ;  /* 0x0009000404287981 */ /* 0x000f68000c1e1b00 */
        /* <DEDUP_REMOVED lines=20> */
[----:B0-----:R-:W-:-:S02]  /*0750*/  CS2R R6, SRZ ;  /* 0x0000000000067805 */ /* 0x001fc4000001ff00 */
[----:B------:R-:W-:Y:S02]  /*0760*/  CS2R R248, SRZ ;  /* 0x0000000000f87805 */ /* 0x000fe4000001ff00 */
[----:B------:R-:W-:Y:S02]  /*0770*/  CS2R R246, SRZ ;  /* 0x0000000000f67805 */ /* 0x000fe4000001ff00 */
[----:B------:R-:W-:Y:S02]  /*0780*/  MOV R228, RZ ;  /* 0x000000ff00e47202 */ /* 0x000fe40000000f00 */
        /* <DEDUP_REMOVED lines=13> */
[----:B------:R-:W-:Y:S02]  /*0860*/  MOV R186, RZ ;  /* 0x000000ff00ba7202 */ /* 0x000fe40000000f00 */
[----:B------:R-:W-:-:S02]  /*0870*/  CS2R R184, SRZ ;  /* 0x0000000000b87805 */ /* 0x000fc4000001ff00 */
[----:B------:R-:W-:Y:S01]  /*0880*/  CS2R R182, SRZ ;  /* 0x0000000000b67805 */ /* 0x000fe2000001ff00 */
[----:B--2---:R-:W-:Y:S01]  /*0890*/  HADD2.F32 R3, -RZ, R8.H0_H0 ;  /* 0x20000008ff037230 */ /* 0x004fe20000004100 */
[--C-:B------:R-:W-:Y:S01]  /*08a0*/  SHF.R.U64 R70, R8, 0x10, R9.reuse ;  /* 0x0000001008467819 */ /* 0x100fe20000001209 */
[----:B------:R-:W-:Y:S01]  /*08b0*/  HADD2.F32 R0, -RZ, R9.H0_H0 ;  /* 0x20000009ff007230 */ /* 0x000fe20000004100 */
        /* <DEDUP_REMOVED lines=25> */
[--C-:B------:R-:W-:Y:S01]  /*0a50*/  SHF.R.U64 R58, R32, 0x10, R33.reuse ;  /* 0x00000010203a7819 */ /* 0x100fe20000001221 */
[----:B------:R-:W-:Y:S01]  /*0a60*/  HADD2.F32 R63, -RZ, R63.H0_H0 ;  /* 0x2000003fff3f7230 */ /* 0x000fe20000004100 */
[----:B------:R-:W-:Y:S01]  /*0a70*/  SHF.R.U32.HI R57, RZ, 0x10, R33 ;  /* 0x00000010ff397819 */ /* 0x000fe20000011621 */
[----:B0-----:R-:W-:Y:S01]  /*0a80*/  HADD2.F32 R3, -RZ, R16.H0_H0 ;  /* 0x20000010ff037230 */ /* 0x001fe20000004100 */
[--C-:B------:R-:W-:Y:S01]  /*0a90*/  SHF.R.U64 R56, R36, 0x10, R37.reuse ;  /* 0x0000001024387819 */ /* 0x100fe20000001225 */
[----:B------:R-:W-:Y:S01]  /*0aa0*/  HADD2.F32 R62, -RZ, R62.H0_H0 ;  /* 0x2000003eff3e7230 */ /* 0x000fe20000004100 */
[----:B------:R-:W-:Y:S01]  /*0ab0*/  SHF.R.U32.HI R55, RZ, 0x10, R37 ;  /* 0x00000010ff377819 */ /* 0x000fe20000011625 */
[----:B-1----:R-:W-:Y:S01]  /*0ac0*/  HADD2.F32 R0, -RZ, R17.H0_H0 ;  /* 0x20000011ff007230 */ /* 0x002fe20000004100 */
[----:B------:R0:W-:Y:S01]  /*0ad0*/  STL [R1+0x1e0], R3 ;  /* 0x0001e00301007387 */ /* 0x0001e20000100800 */
[----:B------:R-:W-:Y:S01]  /*0ae0*/  HADD2.F32 R61, -RZ, R61.H0_H0 ;  /* 0x2000003dff3d7230 */ /* 0x000fe20000004100 */
[--C-:B------:R-:W-:Y:S01]  /*0af0*/  SHF.R.U64 R54, R38, 0x10, R39.reuse ;  /* 0x0000001026367819 */ /* 0x100fe20000001227 */
[----:B------:R-:W-:Y:S01]  /*0b00*/  HADD2.F32 R60, -RZ, R60.H0_H0 ;  /* 0x2000003cff3c7230 */ /* 0x000fe20000004100 */
        /* <DEDUP_REMOVED lines=35> */
[----:B------:R-:W-:Y:S01]  /*0d40*/  HADD2.F32 R46, -RZ, R46.H0_H0 ;  /* 0x2000002eff2e7230 */ /* 0x000fe20000004100 */
[----:B------:R-:W-:Y:S01]  /*0d50*/  CS2R R16, SRZ ;  /* 0x0000000000107805 */ /* 0x000fe2000001ff00 */
[----:B------:R-:W-:Y:S01]  /*0d60*/  HADD2.F32 R4, -RZ, R76.H0_H0 ;  /* 0x2000004cff047230 */ /* 0x000fe20000004100 */
[----:B------:R-:W-:Y:S01]  /*0d70*/  CS2R R20, SRZ ;  /* 0x0000000000147805 */ /* 0x000fe2000001ff00 */
[----:B0-----:R-:W-:Y:S01]  /*0d80*/  HADD2.F32 R3, -RZ, R28.H0_H0 ;  /* 0x2000001cff037230 */ /* 0x001fe20000004100 */
[----:B------:R-:W-:Y:S01]  /*0d90*/  CS2R R24, SRZ ;  /* 0x0000000000187805 */ /* 0x000fe2000001ff00 */
[----:B------:R-:W-:-:S02]  /*0da0*/  HADD2.F32 R45, -RZ, R45.H0_H0 ;  /* 0x2000002dff2d7230 */ /* 0x000fc40000004100 */
[----:B-1----:R-:W-:Y:S01]  /*0db0*/  HADD2.F32 R0, -RZ, R29.H0_H0 ;  /* 0x2000001dff007230 */ /* 0x002fe20000004100 */
[----:B------:R0:W-:Y:S01]  /*0dc0*/  STL [R1+0x1b0], R3 ;  /* 0x0001b00301007387 */ /* 0x0001e20000100800 */
[----:B------:R-:W-:Y:S01]  /*0dd0*/  HADD2.F32 R44, -RZ, R44.H0_H0 ;  /* 0x2000002cff2c7230 */ /* 0x000fe20000004100 */
[----:B------:R-:W-:Y:S01]  /*0de0*/  CS2R R28, SRZ ;  /* 0x00000000001c7805 */ /* 0x000fe2000001ff00 */
[----:B------:R-:W-:Y:S01]  /*0df0*/  HADD2.F32 R43, -RZ, R43.H0_H0 ;  /* 0x2000002bff2b7230 */ /* 0x000fe20000004100 */
[----:B------:R1:W-:Y:S01]  /*0e00*/  STL [R1+0x1a8], R0 ;  /* 0x0001a80001007387 */ /* 0x0003e20000100800 */
[----:B------:R-:W-:Y:S02]  /*0e10*/  HADD2.F32 R42, -RZ, R42.H0_H0 ;  /* 0x2000002aff2a7230 */ /* 0x000fe40000004100 */
[----:B0-----:R-:W-:Y:S01]  /*0e20*/  HADD2.F32 R3, -RZ, R32.H0_H0 ;  /* 0x20000020ff037230 */ /* 0x001fe20000004100 */
[----:B------:R-:W-:Y:S01]  /*0e30*/  SHF.R.U64 R32, R76, 0x10, R77 ;  /* 0x000000104c207819 */ /* 0x000fe2000000124d */
[----:B-1----:R-:W-:-:S03]  /*0e40*/  HADD2.F32 R0, -RZ, R33.H0_H0 ;  /* 0x20000021ff007230 */ /* 0x002fc60000004100 */
[----:B------:R0:W-:Y:S01]  /*0e50*/  STL [R1+0x1a0], R3 ;  /* 0x0001a00301007387 */ /* 0x0001e20000100800 */
[----:B------:R-:W-:Y:S01]  /*0e60*/  SHF.R.U32.HI R33, RZ, 0x10, R75 ;  /* 0x00000010ff217819 */ /* 0x000fe2000001164b */
[----:B------:R-:W-:Y:S02]  /*0e70*/  HADD2.F32 R32, -RZ, R32.H0_H0 ;  /* 0x20000020ff207230 */ /* 0x000fe40000004100 */
[----:B------:R1:W-:Y:S02]  /*0e80*/  STL [R1+0x198], R0 ;  /* 0x0001980001007387 */ /* 0x0003e40000100800 */
[----:B------:R-:W-:Y:S02]  /*0e90*/  HADD2.F32 R33, -RZ, R33.H0_H0 ;  /* 0x20000021ff217230 */ /* 0x000fe40000004100 */
[----:B0-----:R-:W-:Y:S01]  /*0ea0*/  HADD2.F32 R3, -RZ, R36.H0_H0 ;  /* 0x20000024ff037230 */ /* 0x001fe20000004100 */
[----:B------:R-:W-:Y:S01]  /*0eb0*/  SHF.R.U64 R36, R72, 0x10, R73 ;  /* 0x0000001048247819 */ /* 0x000fe20000001249 */
[----:B-1----:R-:W-:-:S03]  /*0ec0*/  HADD2.F32 R0, -RZ, R37.H0_H0 ;  /* 0x20000025ff007230 */ /* 0x002fc60000004100 */
[----:B------:R0:W-:Y:S01]  /*0ed0*/  STL [R1+0x190], R3 ;  /* 0x0001900301007387 */ /* 0x0001e20000100800 */
[--C-:B------:R-:W-:Y:S01]  /*0ee0*/  SHF.R.U32.HI R37, RZ, 0x10, R35.reuse ;  /* 0x00000010ff257819 */ /* 0x100fe20000011623 */
        /* <DEDUP_REMOVED lines=19> */
[----:B0-----:R-:W-:Y:S02]  /*1020*/  HADD2.F32 R3, -RZ, R10.H0_H0 ;  /* 0x2000000aff037230 */ /* 0x001fe40000004100 */
[----:B-1----:R-:W-:-:S03]  /*1030*/  HADD2.F32 R0, -RZ, R11.H0_H0 ;  /* 0x2000000bff007230 */ /* 0x002fc60000004100 */
[----:B------:R0:W-:Y:S01]  /*1040*/  STL [R1+0x160], R3 ;  /* 0x0001600301007387 */ /* 0x0001e20000100800 */
[----:B------:R-:W-:-:S03]  /*1050*/  CS2R R10, SRZ ;  /* 0x00000000000a7805 */ /* 0x000fc6000001ff00 */
[----:B------:R1:W-:Y:S01]  /*1060*/  STL [R1+0x158], R0 ;  /* 0x0001580001007387 */ /* 0x0003e20000100800 */
        /* <DEDUP_REMOVED lines=35> */
[----:B------:R0:W-:Y:S04]  /*12a0*/  STL [R1+0xf0], R3 ;  /* 0x0000f00301007387 */ /* 0x0001e80000100800 */
[----:B------:R1:W-:Y:S01]  /*12b0*/  STL [R1+0xe8], R0 ;  /* 0x0000e80001007387 */ /* 0x0003e20000100800 */
[----:B0-----:R-:W-:Y:S02]  /*12c0*/  HADD2.F32 R3, -RZ, R74.H0_H0 ;  /* 0x2000004aff037230 */ /* 0x001fe40000004100 */
[----:B-1----:R-:W-:-:S03]  /*12d0*/  HADD2.F32 R0, -RZ, R75.H0_H0 ;  /* 0x2000004bff007230 */ /* 0x002fc60000004100 */
[----:B------:R0:W-:Y:S04]  /*12e0*/  STL [R1+0xe0], R3 ;  /* 0x0000e00301007387 */ /* 0x0001e80000100800 */
[----:B------:R1:W-:Y:S04]  /*12f0*/  STL [R1+0xd8], R0 ;  /* 0x0000d80001007387 */ /* 0x0003e80000100800 */
[----:B------:R2:W-:Y:S01]  /*1300*/  STL [R1+0xd0], R4 ;  /* 0x0000d00401007387 */ /* 0x0005e20000100800 */
[----:B0-----:R-:W-:-:S03]  /*1310*/  HADD2.F32 R3, -RZ, R77.H0_H0 ;  /* 0x2000004dff037230 */ /* 0x001fc60000004100 */
[----:B------:R-:W-:Y:S01]  /*1320*/  STL [R1+0xc0], RZ ;  /* 0x0000c0ff01007387 */ /* 0x000fe20000100800 */
[----:B-1----:R-:W-:-:S03]  /*1330*/  SHF.R.U32.HI R0, RZ, 0x10, R77 ;  /* 0x00000010ff007819 */ /* 0x002fc6000001164d */
[----:B------:R0:W-:Y:S01]  /*1340*/  STL [R1+0xc8], R3 ;  /* 0x0000c80301007387 */ /* 0x0001e20000100800 */
[----:B--2---:R-:W-:Y:S01]  /*1350*/  CS2R R4, SRZ ;  /* 0x0000000000047805 */ /* 0x004fe2000001ff00 */
[----:B------:R-:W-:Y:S02]  /*1360*/  HADD2.F32 R0, -RZ, R0.H0_H0 ;  /* 0x20000000ff007230 */ /* 0x000fe40000004100 */
[----:B------:R1:W-:Y:S04]  /*1370*/  STL [R1+0xbc], RZ ;  /* 0x0000bcff01007387 */ /* 0x0003e80000100800 */
[----:B------:R1:W-:Y:S01]  /*1380*/  STL [R1+0xb8], RZ ;  /* 0x0000b8ff01007387 */ /* 0x0003e20000100800 */
[----:B0-----:R-:W-:-:S03]  /*1390*/  HFMA2.MMA R3, -RZ, RZ, 0, 0 ;  /* 0x00000000ff037435 */ /* 0x001fc600000001ff */
        /* <DEDUP_REMOVED lines=86> */
.L_x_13809:
[----:B0-----:R-:W0:Y:S01]  /*1900*/  S2R R78, SR_TID.X ;  /* 0x00000000004e7919 */ /* 0x001e220000002100 */
        /* <DEDUP_REMOVED lines=11> */
[----:B------:R-:W0:Y:S01]  /*19c0*/  LDC.U8 R189, c[0x0][0x2a0] ;  /* 0x0000a800ffbd7b82 */ /* 0x000e220000000000 */
[----:B------:R-:W-:-:S04]  /*19d0*/  LEA.HI.SX32 R142, R0, R142, 0x1e ;  /* 0x0000008e008e7211 */ /* 0x000fc800078ff2ff */
[C---:B------:R-:W-:Y:S02]  /*19e0*/  SHF.L.U32 R190, R142.reuse, 0x4, RZ ;  /* 0x000000048ebe7819 */ /* 0x040fe400000006ff */
[C---:B------:R-:W-:Y:S01]  /*19f0*/  IADD3 R145, R142.reuse, 0x20, RZ ;  /* 0x000000208e917810 */ /* 0x040fe20007ffe0ff */
[----:B------:R-:W0:Y:S01]  /*1a00*/  LDC.64 R118, c[0x0][0x258] ;  /* 0x00009600ff767b82 */ /* 0x000e220000000a00 */
[----:B------:R-:W-:Y:S02]  /*1a10*/  IADD3 R146, R142, 0x40, RZ ;  /* 0x000000408e927810 */ /* 0x000fe40007ffe0ff */
[----:B------:R-:W-:Y:S02]  /*1a20*/  SHF.R.U32.HI R187, RZ, 0x1c, R142 ;  /* 0x0000001cffbb7819 */ /* 0x000fe4000001168e */
[----:B----4-:R-:W-:Y:S02]  /*1a30*/  IADD3 R76, P1, R190, UR10, RZ ;  /* 0x0000000abe4c7c10 */ /* 0x010fe4000ff3e0ff */
[----:B------:R-:W-:-:S02]  /*1a40*/  SHF.L.U32 R176, R145, 0x4, RZ ;  /* 0x0000000491b07819 */ /* 0x000fc400000006ff */
[----:B------:R-:W-:Y:S02]  /*1a50*/  IADD3 R149, R142, 0x60, RZ ;  /* 0x000000608e957810 */ /* 0x000fe40007ffe0ff */
[----:B------:R-:W-:Y:S02]  /*1a60*/  SHF.L.U32 R172, R146, 0x4, RZ ;  /* 0x0000000492ac7819 */ /* 0x000fe400000006ff */
[----:B------:R-:W-:Y:S02]  /*1a70*/  IADD3.X R77, R187, UR11, RZ, P1, !PT ;  /* 0x0000000bbb4d7c10 */ /* 0x000fe40008ffe4ff */
[----:B------:R-:W-:Y:S02]  /*1a80*/  IADD3 R150, R142, 0x80, RZ ;  /* 0x000000808e967810 */ /* 0x000fe40007ffe0ff */
[----:B------:R-:W-:Y:S02]  /*1a90*/  SHF.R.U32.HI R173, RZ, 0x1c, R145 ;  /* 0x0000001cffad7819 */ /* 0x000fe40000011691 */
[----:B------:R-:W-:Y:S01]  /*1aa0*/  IADD3 R80, P1, R176, UR10, RZ ;  /* 0x0000000ab0507c10 */ /* 0x000fe2000ff3e0ff */
[----:B------:R-:W4:Y:S01]  /*1ab0*/  LDG.E.128 R76, desc[UR4][R76.64] ;  /* 0x000000044c4c7981 */ /* 0x000f22000c1e1d00 */
[----:B------:R-:W-:-:S02]  /*1ac0*/  SHF.L.U32 R170, R149, 0x4, RZ ;  /* 0x0000000495aa7819 */ /* 0x000fc400000006ff */
[----:B------:R-:W-:Y:S02]  /*1ad0*/  SHF.R.U32.HI R171, RZ, 0x1c, R146 ;  /* 0x0000001cffab7819 */ /* 0x000fe40000011692 */
[----:B------:R-:W-:Y:S02]  /*1ae0*/  IADD3 R84, P2, R172, UR10, RZ ;  /* 0x0000000aac547c10 */ /* 0x000fe4000ff5e0ff */
[----:B------:R-:W-:Y:S02]  /*1af0*/  IADD3 R153, R142, 0xa0, RZ ;  /* 0x000000a08e997810 */ /* 0x000fe40007ffe0ff */
[----:B------:R-:W-:Y:S02]  /*1b00*/  SHF.L.U32 R167, R150, 0x4, RZ ;  /* 0x0000000496a77819 */ /* 0x000fe400000006ff */
[----:B------:R-:W-:Y:S02]  /*1b10*/  IADD3.X R81, R173, UR11, RZ, P1, !PT ;  /* 0x0000000bad517c10 */ /* 0x000fe40008ffe4ff */
[----:B------:R-:W-:-:S02]  /*1b20*/  IADD3 R154, R142, 0xc0, RZ ;  /* 0x000000c08e9a7810 */ /* 0x000fc40007ffe0ff */
[----:B------:R-:W-:Y:S02]  /*1b30*/  SHF.R.U32.HI R169, RZ, 0x1c, R149 ;  /* 0x0000001cffa97819 */ /* 0x000fe40000011695 */
[----:B------:R-:W-:Y:S01]  /*1b40*/  IADD3 R88, P1, R170, UR10, RZ ;  /* 0x0000000aaa587c10 */ /* 0x000fe2000ff3e0ff */
[----:B------:R-:W4:Y:S01]  /*1b50*/  LDG.E.128 R80, desc[UR4][R80.64] ;  /* 0x0000000450507981 */ /* 0x000f22000c1e1d00 */
[----:B------:R-:W-:Y:S02]  /*1b60*/  IADD3.X R85, R171, UR11, RZ, P2, !PT ;  /* 0x0000000bab557c10 */ /* 0x000fe400097fe4ff */
[----:B------:R-:W-:Y:S02]  /*1b70*/  SHF.R.U32.HI R168, RZ, 0x1c, R150 ;  /* 0x0000001cffa87819 */ /* 0x000fe40000011696 */
[----:B------:R-:W-:Y:S02]  /*1b80*/  SHF.L.U32 R165, R153, 0x4, RZ ;  /* 0x0000000499a57819 */ /* 0x000fe400000006ff */
[----:B------:R-:W-:Y:S01]  /*1b90*/  IADD3 R92, P2, R167, UR10, RZ ;  /* 0x0000000aa75c7c10 */ /* 0x000fe2000ff5e0ff */
[----:B------:R-:W4:Y:S01]  /*1ba0*/  LDG.E.128 R84, desc[UR4][R84.64] ;  /* 0x0000000454547981 */ /* 0x000f22000c1e1d00 */
[----:B------:R-:W-:-:S02]  /*1bb0*/  IADD3 R179, R142, 0xe0, RZ ;  /* 0x000000e08eb37810 */ /* 0x000fc40007ffe0ff */
[----:B------:R-:W-:Y:S02]  /*1bc0*/  SHF.L.U32 R162, R154, 0x4, RZ ;  /* 0x000000049aa27819 */ /* 0x000fe400000006ff */
[----:B------:R-:W-:Y:S02]  /*1bd0*/  IADD3.X R89, R169, UR11, RZ, P1, !PT ;  /* 0x0000000ba9597c10 */ /* 0x000fe40008ffe4ff */
[----:B------:R-:W-:Y:S02]  /*1be0*/  SHF.R.U32.HI R166, RZ, 0x1c, R153 ;  /* 0x0000001cffa67819 */ /* 0x000fe40000011699 */
[----:B------:R-:W-:Y:S02]  /*1bf0*/  IADD3 R96, P1, R165, UR10, RZ ;  /* 0x0000000aa5607c10 */ /* 0x000fe4000ff3e0ff */
[----:B------:R-:W-:Y:S01]  /*1c00*/  IADD3.X R93, R168, UR11, RZ, P2, !PT ;  /* 0x0000000ba85d7c10 */ /* 0x000fe200097fe4ff */
[----:B------:R-:W4:Y:S01]  /*1c10*/  LDG.E.128 R88, desc[UR4][R88.64] ;  /* 0x0000000458587981 */ /* 0x000f22000c1e1d00 */
[----:B------:R-:W-:-:S02]  /*1c20*/  SHF.R.U32.HI R163, RZ, 0x1c, R154 ;  /* 0x0000001cffa37819 */ /* 0x000fc4000001169a */
[----:B------:R-:W-:Y:S02]  /*1c30*/  SHF.L.U32 R159, R179, 0x4, RZ ;  /* 0x00000004b39f7819 */ /* 0x000fe400000006ff */
[----:B------:R-:W-:Y:S01]  /*1c40*/  IADD3 R100, P2, R162, UR10, RZ ;  /* 0x0000000aa2647c10 */ /* 0x000fe2000ff5e0ff */
[----:B------:R-:W4:Y:S01]  /*1c50*/  LDG.E.128 R92, desc[UR4][R92.64] ;  /* 0x000000045c5c7981 */ /* 0x000f22000c1e1d00 */
[----:B------:R-:W-:Y:S02]  /*1c60*/  IADD3.X R97, R166, UR11, RZ, P1, !PT ;  /* 0x0000000ba6617c10 */ /* 0x000fe40008ffe4ff */
[----:B------:R-:W-:Y:S02]  /*1c70*/  SHF.R.U32.HI R160, RZ, 0x1c, R179 ;  /* 0x0000001cffa07819 */ /* 0x000fe400000116b3 */
[----:B------:R-:W-:Y:S02]  /*1c80*/  IADD3 R104, P1, R159, UR10, RZ ;  /* 0x0000000a9f687c10 */ /* 0x000fe4000ff3e0ff */
[----:B------:R-:W-:-:S02]  /*1c90*/  IADD3.X R101, R163, UR11, RZ, P2, !PT ;  /* 0x0000000ba3657c10 */ /* 0x000fc400097fe4ff */
[C---:B------:R-:W-:Y:S02]  /*1ca0*/  IADD3 R188, R142.reuse, 0x100, RZ ;  /* 0x000001008ebc7810 */ /* 0x040fe40007ffe0ff */
[----:B------:R-:W-:Y:S02]  /*1cb0*/  IADD3 R180, R142, 0x120, RZ ;  /* 0x000001208eb47810 */ /* 0x000fe40007ffe0ff */
[----:B------:R-:W-:Y:S01]  /*1cc0*/  MOV R156, 0x3f800000 ;  /* 0x3f800000009c7802 */ /* 0x000fe20000000f00 */
[----:B------:R-:W4:Y:S01]  /*1cd0*/  LDG.E.128 R100, desc[UR4][R100.64] ;  /* 0x0000000464647981 */ /* 0x000f22000c1e1d00 */
[----:B------:R-:W-:Y:S02]  /*1ce0*/  IADD3.X R105, R160, UR11, RZ, P1, !PT ;  /* 0x0000000ba0697c10 */ /* 0x000fe40008ffe4ff */
[----:B------:R-:W-:Y:S01]  /*1cf0*/  SHF.L.U32 R157, R188, 0x4, RZ ;  /* 0x00000004bc9d7819 */ /* 0x000fe200000006ff */
[----:B--2---:R-:W-:Y:S01]  /*1d00*/  IMAD.WIDE.U32 R120, R145, 0x10, R204 ;  /* 0x0000001091787825 */ /* 0x004fe200078e00cc */
[----:B------:R-:W-:Y:S01]  /*1d10*/  SHF.R.U32.HI R158, RZ, 0x1c, R188 ;  /* 0x0000001cff9e7819 */ /* 0x000fe200000116bc */
[----:B------:R-:W2:Y:S01]  /*1d20*/  LDG.E.128 R96, desc[UR4][R96.64] ;  /* 0x0000000460607981 */ /* 0x000ea2000c1e1d00 */
[----:B------:R-:W-:-:S03]  /*1d30*/  IADD3 R108, P2, R157, UR10, RZ ;  /* 0x0000000a9d6c7c10 */ /* 0x000fc6000ff5e0ff */
[----:B------:R-:W2:Y:S01]  /*1d40*/  LDG.E.128 R104, desc[UR4][R104.64] ;  /* 0x0000000468687981 */ /* 0x000ea2000c1e1d00 */
[----:B------:R-:W-:Y:S02]  /*1d50*/  IADD3.X R109, R158, UR11, RZ, P2, !PT ;  /* 0x0000000b9e6d7c10 */ /* 0x000fe400097fe4ff */
[----:B------:R-:W-:Y:S01]  /*1d60*/  SHF.L.U32 R161, R180, 0x4, RZ ;  /* 0x00000004b4a17819 */ /* 0x000fe200000006ff */
[----:B------:R-:W-:Y:S01]  /*1d70*/  IMAD.WIDE.U32 R128, R149, 0x10, R204 ;  /* 0x0000001095807825 */ /* 0x000fe200078e00cc */
[----:B------:R-:W-:Y:S01]  /*1d80*/  SHF.R.U32.HI R0, RZ, 0x1c, R180 ;  /* 0x0000001cff007819 */ /* 0x000fe200000116b4 */
[----:B------:R-:W2:Y:S04]  /*1d90*/  LDG.E.128 R120, desc[UR4][R120.64] ;  /* 0x0000000478787981 */ /* 0x000ea8000c1e1d00 */
[----:B------:R-:W2:Y:S01]  /*1da0*/  LDG.E.128 R108, desc[UR4][R108.64] ;  /* 0x000000046c6c7981 */ /* 0x000ea2000c1e1d00 */
[----:B------:R-:W-:-:S02]  /*1db0*/  IADD3 R112, P1, R161, UR10, RZ ;  /* 0x0000000aa1707c10 */ /* 0x000fc4000ff3e0ff */
[----:B---3--:R-:W-:Y:S01]  /*1dc0*/  @P0 LEA R140, P2, R2, R140, 0x2 ;  /* 0x0000008c028c0211 */ /* 0x008fe200078410ff */
[----:B------:R-:W-:Y:S01]  /*1dd0*/  IMAD.WIDE.U32 R136, R153, 0x10, R204 ;  /* 0x0000001099887825 */ /* 0x000fe200078e00cc */
[----:B------:R-:W-:Y:S01]  /*1de0*/  IADD3.X R113, R0, UR11, RZ, P1, !PT ;  /* 0x0000000b00717c10 */ /* 0x000fe20008ffe4ff */
[----:B------:R-:W3:Y:S01]  /*1df0*/  LDG.E.128 R128, desc[UR4][R128.64] ;  /* 0x0000000480807981 */ /* 0x000ee2000c1e1d00 */
[----:B-1----:R-:W-:Y:S02]  /*1e00*/  ISETP.NE.U32.AND P1, PT, R174, RZ, PT ;  /* 0x000000ffae00720c */ /* 0x002fe40003f25070 */
[C---:B------:R-:W-:Y:S01]  /*1e10*/  @P0 LEA.HI.X R141, R2.reuse, R141, R143, 0x2, P2 ;  /* 0x0000008d028d0211 */ /* 0x040fe200010f148f */
[----:B0-----:R-:W-:Y:S01]  /*1e20*/  IMAD.WIDE R118, R2, 0x4, R118 ;  /* 0x0000000402767825 */ /* 0x001fe200078e0276 */
[----:B------:R-:W-:Y:S01]  /*1e30*/  ISETP.NE.AND.EX P1, PT, R175, RZ, PT, P1 ;  /* 0x000000ffaf00720c */ /* 0x000fe20003f25310 */
[----:B------:R-:W3:Y:S04]  /*1e40*/  LDG.E.128 R136, desc[UR4][R136.64] ;  /* 0x0000000488887981 */ /* 0x000ee8000c1e1d00 */
[----:B------:R0:W5:Y:S01]  /*1e50*/  @P0 LDG.E R156, desc[UR4][R140.64] ;  /* 0x000000048c9c0981 */ /* 0x000162000c1e1900 */
[----:B------:R-:W-:-:S03]  /*1e60*/  IMAD.WIDE.U32 R124, R146, 0x10, R204 ;  /* 0x00000010927c7825 */ /* 0x000fc600078e00cc */
[----:B------:R-:W3:Y:S01]  /*1e70*/  LDG.E R164, desc[UR4][R118.64] ;  /* 0x0000000476a47981 */ /* 0x000ee2000c1e1900 */
[----:B------:R-:W-:-:S03]  /*1e80*/  IMAD.WIDE.U32 R132, R150, 0x10, R204 ;  /* 0x0000001096847825 */ /* 0x000fc600078e00cc */
[----:B------:R-:W3:Y:S01]  /*1e90*/  LDG.E.128 R124, desc[UR4][R124.64] ;  /* 0x000000047c7c7981 */ /* 0x000ee2000c1e1d00 */
[----:B0-----:R-:W-:-:S03]  /*1ea0*/  @P1 LEA R140, P2, R142, R174, 0x4 ;  /* 0x000000ae8e8c1211 */ /* 0x001fc600078420ff */
[----:B------:R-:W3:Y:S01]  /*1eb0*/  LDG.E.128 R132, desc[UR4][R132.64] ;  /* 0x0000000484847981 */ /* 0x000ee2000c1e1d00 */
[CC--:B------:R-:W-:Y:S02]  /*1ec0*/  @P1 LEA.HI.X R141, R142.reuse, R175.reuse, RZ, 0x4, P2 ;  /* 0x000000af8e8d1211 */ /* 0x0c0fe400010f24ff */
[CC--:B------:R-:W-:Y:S01]  /*1ed0*/  @P1 LEA R144, P2, R145.reuse, R174.reuse, 0x4 ;  /* 0x000000ae91901211 */ /* 0x0c0fe200078420ff */
[----:B------:R-:W-:Y:S01]  /*1ee0*/  IMAD.WIDE.U32 R116, R142, 0x10, R204 ;  /* 0x000000108e747825 */ /* 0x000fe200078e00cc */
[----:B------:R-:W3:Y:S02]  /*1ef0*/  LDG.E.128 R112, desc[UR4][R112.64] ;  /* 0x0000000470707981 */ /* 0x000ee4000c1e1d00 */
[----:B------:R-:W-:Y:S02]  /*1f00*/  @P1 LEA.HI.X R145, R145, R175, RZ, 0x4, P2 ;  /* 0x000000af91911211 */ /* 0x000fe400010f24ff */
[----:B------:R-:W5:Y:S04]  /*1f10*/  @P1 LDG.E.128 R32, desc[UR4][R140.64] ;  /* 0x000000048c201981 */ /* 0x000f68000c1e1d00 */
[----:B------:R0:W5:Y:S04]  /*1f20*/  @P1 LDG.E.128 R36, desc[UR4][R144.64] ;  /* 0x0000000490241981 */ /* 0x000168000c1e1d00 */
[----:B------:R-:W3:Y:S01]  /*1f30*/  LDG.E.128 R116, desc[UR4][R116.64] ;  /* 0x0000000474747981 */ /* 0x000ee2000c1e1d00 */
        /* <DEDUP_REMOVED lines=25> */
[----:B------:R-:W-:-:S05]  /*20d0*/  @P1 LEA.HI.X R179, R188, R175, RZ, 0x4, P2 ;  /* 0x000000afbcb31211 */ /* 0x000fca00010f24ff */
[----:B------:R0:W5:Y:S02]  /*20e0*/  @P1 LDG.E.128 R64, desc[UR4][R178.64] ;  /* 0x00000004b2401981 */ /* 0x000164000c1e1d00 */
[----:B0-----:R-:W-:-:S04]  /*20f0*/  @P1 LEA R178, P2, R180, R174, 0x4 ;  /* 0x000000aeb4b21211 */ /* 0x001fc800078420ff */
[----:B------:R-:W-:-:S05]  /*2100*/  @P1 LEA.HI.X R179, R180, R175, RZ, 0x4, P2 ;  /* 0x000000afb4b31211 */ /* 0x000fca00010f24ff */
[----:B------:R0:W5:Y:S01]  /*2110*/  @P1 LDG.E.128 R68, desc[UR4][R178.64] ;  /* 0x00000004b2441981 */ /* 0x000162000c1e1d00 */
[----:B------:R-:W-:Y:S01]  /*2120*/  ISETP.NE.AND P1, PT, R189, RZ, PT ;  /* 0x000000ffbd00720c */ /* 0x000fe20003f25270 */
[----:B------:R-:W-:-:S06]  /*2130*/  IMAD.WIDE.U32 R152, R180, 0x10, R204 ;  /* 0x00000010b4987825 */ /* 0x000fcc00078e00cc */
[----:B------:R-:W3:Y:S01]  /*2140*/  LDG.E.128 R152, desc[UR4][R152.64] ;  /* 0x0000000498987981 */ /* 0x000ee2000c1e1d00 */
[----:B------:R-:W-:-:S05]  /*2150*/  FSEL R244, R177, RZ, !P1 ;  /* 0x000000ffb1f47208 */ /* 0x000fca0004800000 */
[C---:B----4-:R-:W-:Y:S02]  /*2160*/  FADD.FTZ R243, -R244.reuse, R79 ;  /* 0x0000004ff4f37221 */ /* 0x050fe40000010100 */
[----:B------:R-:W4:Y:S01]  /*2170*/  LDL R79, [R1+0x200] ;  /* 0x00020000014f7983 */ /* 0x000f220000100800 */
[C---:B------:R-:W-:Y:S01]  /*2180*/  FADD.FTZ R189, -R244.reuse, R90 ;  /* 0x0000005af4bd7221 */ /* 0x040fe20000010100 */
[C---:B------:R-:W-:Y:S02]  /*2190*/  FADD.FTZ R188, -R244.reuse, R91 ;  /* 0x0000005bf4bc7221 */ /* 0x040fe40000010100 */
[----:B------:R-:W4:Y:S04]  /*21a0*/  LDL R90, [R1+0x1e8] ;  /* 0x0001e800015a7983 */ /* 0x000f280000100800 */
[----:B------:R-:W4:Y:S01]  /*21b0*/  LDL R91, [R1+0x1e4] ;  /* 0x0001e400015b7983 */ /* 0x000f220000100800 */
[C---:B0-----:R-:W-:Y:S01]  /*21c0*/  FADD.FTZ R178, -R244.reuse, R94 ;  /* 0x0000005ef4b27221 */ /* 0x041fe20000010100 */
[----:B------:R-:W-:-:S02]  /*21d0*/  FADD.FTZ R177, -R244, R95 ;  /* 0x0000005ff4b17221 */ /* 0x000fc40000010100 */
[----:B------:R-:W4:Y:S04]  /*21e0*/  LDL R94, [R1+0x1d8] ;  /* 0x0001d800015e7983 */ /* 0x000f280000100800 */
[----:B------:R-:W4:Y:S01]  /*21f0*/  LDL R95, [R1+0x1d4] ;  /* 0x0001d400015f7983 */ /* 0x000f220000100800 */
[C---:B------:R-:W-:Y:S01]  /*2200*/  FADD.FTZ R206, -R244.reuse, R88 ;  /* 0x00000058f4ce7221 */ /* 0x040fe20000010100 */
[C---:B------:R-:W-:Y:S01]  /*2210*/  FADD.FTZ R236, -R244.reuse, R102 ;  /* 0x00000066f4ec7221 */ /* 0x040fe20000010100 */
[C---:B------:R-:W-:Y:S01]  /*2220*/  FADD.FTZ R235, -R244.reuse, R103 ;  /* 0x00000067f4eb7221 */ /* 0x040fe20000010100 */
[----:B------:R-:W4:Y:S01]  /*2230*/  LDL R102, [R1+0x1c8] ;  /* 0x0001c80001667983 */ /* 0x000f220000100800 */
[----:B------:R-:W-:-:S03]  /*2240*/  FADD.FTZ R179, -R244, R93 ;  /* 0x0000005df4b37221 */ /* 0x000fc60000010100 */
[----:B------:R-:W4:Y:S01]  /*2250*/  LDL R103, [R1+0x1c4] ;  /* 0x0001c40001677983 */ /* 0x000f220000100800 */
[----:B------:R-:W-:-:S03]  /*2260*/  FADD.FTZ R192, -R244, R92 ;  /* 0x0000005cf4c07221 */ /* 0x000fc60000010100 */
[----:B------:R-:W4:Y:S01]  /*2270*/  LDL R88, [R1+0x1f0] ;  /* 0x0001f00001587983 */ /* 0x000f220000100800 */
[----:B--2---:R-:W-:-:S03]  /*2280*/  FADD.FTZ R232, -R244, R106 ;  /* 0x0000006af4e87221 */ /* 0x004fc60000010100 */
[----:B------:R-:W2:Y:S01]  /*2290*/  LDL R106, [R1+0x1b8] ;  /* 0x0001b800016a7983 */ /* 0x000ea20000100800 */
[----:B------:R-:W-:-:S03]  /*22a0*/  FADD.FTZ R237, -R244, R101 ;  /* 0x00000065f4ed7221 */ /* 0x000fc60000010100 */
[----:B------:R-:W2:Y:S01]  /*22b0*/  LDL R93, [R1+0x1ec] ;  /* 0x0001ec00015d7983 */ /* 0x000ea20000100800 */
[----:B------:R-:W-:-:S03]  /*22c0*/  FADD.FTZ R233, -R244, R105 ;  /* 0x00000069f4e97221 */ /* 0x000fc60000010100 */
[----:B------:R-:W2:Y:S01]  /*22d0*/  LDL R92, [R1+0x1e0] ;  /* 0x0001e000015c7983 */ /* 0x000ea20000100800 */
[C---:B------:R-:W-:Y:S01]  /*22e0*/  FADD.FTZ R231, -R244.reuse, R107 ;  /* 0x0000006bf4e77221 */ /* 0x040fe20000010100 */
[C---:B------:R-:W-:Y:S02]  /*22f0*/  FADD.FTZ R234, -R244.reuse, R104 ;  /* 0x00000068f4ea7221 */ /* 0x040fe40000010100 */
[----:B------:R-:W2:Y:S04]  /*2300*/  LDL R101, [R1+0x1dc] ;  /* 0x0001dc0001657983 */ /* 0x000ea80000100800 */
[----:B------:R-:W2:Y:S04]  /*2310*/  LDL R105, [R1+0x1cc] ;  /* 0x0001cc0001697983 */ /* 0x000ea80000100800 */
[----:B------:R-:W2:Y:S01]  /*2320*/  LDL R107, [R1+0x1b0] ;  /* 0x0001b000016b7983 */ /* 0x000ea20000100800 */
[----:B------:R-:W-:-:S03]  /*2330*/  FADD.FTZ R205, -R244, R85 ;  /* 0x00000055f4cd7221 */ /* 0x000fc60000010100 */
[----:B------:R-:W2:Y:S01]  /*2340*/  LDL R104, [R1+0x1c0] ;  /* 0x0001c00001687983 */ /* 0x000ea20000100800 */
[C---:B------:R-:W-:Y:S01]  /*2350*/  FADD.FTZ R230, -R244.reuse, R108 ;  /* 0x0000006cf4e67221 */ /* 0x040fe20000010100 */
[C---:B------:R-:W-:Y:S01]  /*2360*/  FADD.FTZ R229, -R244.reuse, R109 ;  /* 0x0000006df4e57221 */ /* 0x040fe20000010100 */
[C---:B------:R-:W-:Y:S01]  /*2370*/  FADD.FTZ R85, -R244.reuse, R110 ;  /* 0x0000006ef4557221 */ /* 0x040fe20000010100 */
[----:B------:R-:W2:Y:S04]  /*2380*/  LDL R109, [R1+0x1bc] ;  /* 0x0001bc00016d7983 */ /* 0x000ea80000100800 */
[----:B------:R-:W2:Y:S04]  /*2390*/  LDL R108, [R1+0x1b4] ;  /* 0x0001b400016c7983 */ /* 0x000ea80000100800 */
[----:B------:R-:W2:Y:S01]  /*23a0*/  LDL R110, [R1+0x1ac] ;  /* 0x0001ac00016e7983 */ /* 0x000ea20000100800 */
[C---:B------:R-:W-:Y:S01]  /*23b0*/  FADD.FTZ R220, -R244.reuse, R84 ;  /* 0x00000054f4dc7221 */ /* 0x040fe20000010100 */
[----:B------:R-:W-:-:S02]  /*23c0*/  FADD.FTZ R84, -R244, R111 ;  /* 0x0000006ff4547221 */ /* 0x000fc40000010100 */
[----:B------:R-:W2:Y:S01]  /*23d0*/  LDL R111, [R1+0x1a8] ;  /* 0x0001a800016f7983 */ /* 0x000ea20000100800 */
[----:B------:R-:W-:-:S03]  /*23e0*/  FADD.FTZ R242, -R244, R80 ;  /* 0x00000050f4f27221 */ /* 0x000fc60000010100 */
[----:B------:R-:W2:Y:S01]  /*23f0*/  LDL R80, [R1+0x1fc] ;  /* 0x0001fc0001507983 */ /* 0x000ea20000100800 */
[C---:B------:R-:W-:Y:S01]  /*2400*/  FADD.FTZ R219, -R244.reuse, R81 ;  /* 0x00000051f4db7221 */ /* 0x040fe20000010100 */
[----:B------:R-:W-:-:S03]  /*2410*/  FADD.FTZ R203, -R244, R87 ;  /* 0x00000057f4cb7221 */ /* 0x000fc60000010100 */
[----:B---3--:R-:W-:Y:S01]  /*2420*/  FMUL.FTZ R87, R164, R219 ;  /* 0x000000dba4577220 */ /* 0x008fe20000410000 */
[C---:B------:R-:W-:Y:S01]  /*2430*/  FADD.FTZ R191, -R244.reuse, R89 ;  /* 0x00000059f4bf7221 */ /* 0x040fe20000010100 */
[C---:B------:R-:W-:Y:S01]  /*2440*/  FADD.FTZ R218, -R244.reuse, R82 ;  /* 0x00000052f4da7221 */ /* 0x040fe20000010100 */
[C---:B------:R-:W-:Y:S01]  /*2450*/  FADD.FTZ R180, -R244.reuse, R96 ;  /* 0x00000060f4b47221 */ /* 0x040fe20000010100 */
[C---:B------:R-:W-:Y:S01]  /*2460*/  FADD.FTZ R204, -R244.reuse, R86 ;  /* 0x00000056f4cc7221 */ /* 0x040fe20000010100 */
[----:B------:R-:W-:Y:S01]  /*2470*/  FADD.FTZ R241, -R244, R97 ;  /* 0x00000061f4f17221 */ /* 0x000fe20000010100 */
[----:B------:R-:W-:Y:S01]  /*2480*/  FADD.FTZ R247, R136, R247 ;  /* 0x000000f788f77221 */ /* 0x000fe20000010000 */
[C---:B------:R-:W-:Y:S01]  /*2490*/  FADD.FTZ R240, -R244.reuse, R98 ;  /* 0x00000062f4f07221 */ /* 0x040fe20000010100 */
[C---:B------:R-:W-:Y:S01]  /*24a0*/  FADD.FTZ R76, -R244.reuse, R76 ;  /* 0x0000004cf44c7221 */ /* 0x040fe20000010100 */
[----:B------:R-:W-:Y:S01]  /*24b0*/  FADD.FTZ R246, R137, R246 ;  /* 0x000000f689f67221 */ /* 0x000fe20000010000 */
[C---:B------:R-:W-:Y:S01]  /*24c0*/  FADD.FTZ R217, -R244.reuse, R83 ;  /* 0x00000053f4d97221 */ /* 0x040fe20000010100 */
[----:B------:R-:W-:Y:S01]  /*24d0*/  FADD.FTZ R238, -R244, R100 ;  /* 0x00000064f4ee7221 */ /* 0x000fe20000010100 */
[----:B------:R-:W-:Y:S01]  /*24e0*/  FADD.FTZ R245, R134, R245 ;  /* 0x000000f586f57221 */ /* 0x000fe20000010000 */
[C---:B------:R-:W-:Y:S01]  /*24f0*/  FADD.FTZ R77, -R244.reuse, R77 ;  /* 0x0000004df44d7221 */ /* 0x040fe20000010100 */
[----:B------:R-:W3:Y:S01]  /*2500*/  LDL R82, [R1+0x1f8] ;  /* 0x0001f80001527983 */ /* 0x000ee20000100800 */
[----:B------:R-:W-:Y:S01]  /*2510*/  FADD.FTZ R98, -R244, R114 ;  /* 0x00000072f4627221 */ /* 0x000fe20000010100 */
[----:B------:R-:W-:-:S02]  /*2520*/  FMUL.FTZ R76, R164, R76 ;  /* 0x0000004ca44c7220 */ /* 0x000fc40000410000 */
[----:B------:R-:W3:Y:S04]  /*2530*/  LDL R83, [R1+0x1f4] ;  /* 0x0001f40001537983 */ /* 0x000ee80000100800 */
[----:B------:R-:W3:Y:S01]  /*2540*/  LDL R100, [R1+0x1d0] ;  /* 0x0001d00001647983 */ /* 0x000ee20000100800 */
[----:B------:R-:W-:Y:S01]  /*2550*/  FMUL.FTZ R77, R164, R77 ;  /* 0x0000004da44d7220 */ /* 0x000fe20000410000 */
[----:B------:R-:W-:Y:S01]  /*2560*/  FADD.FTZ R249, R138, R249 ;  /* 0x000000f98af97221 */ /* 0x000fe20000010000 */
[----:B------:R-:W-:Y:S01]  /*2570*/  FADD.FTZ R96, -R244, R112 ;  /* 0x00000070f4607221 */ /* 0x000fe20000010100 */
[C---:B------:R-:W-:Y:S01]  /*2580*/  FADD.FTZ R207, R116.reuse, R207 ;  /* 0x000000cf74cf7221 */ /* 0x040fe20000010000 */
[----:B------:R-:W-:Y:S01]  /*2590*/  FFMA.FTZ R30, R116, R76, R30 ;  /* 0x0000004c741e7223 */ /* 0x000fe2000001001e */
[----:B------:R-:W-:Y:S01]  /*25a0*/  FADD.FTZ R97, -R244, R113 ;  /* 0x00000071f4617221 */ /* 0x000fe20000010100 */
[C---:B------:R-:W-:Y:S01]  /*25b0*/  FADD.FTZ R202, R117.reuse, R202 ;  /* 0x000000ca75ca7221 */ /* 0x040fe20000010000 */
[----:B------:R-:W-:Y:S01]  /*25c0*/  FFMA.FTZ R31, R117, R77, R31 ;  /* 0x0000004d751f7223 */ /* 0x000fe2000001001f */
[----:B----4-:R-:W-:Y:S01]  /*25d0*/  FMUL.FTZ R79, R79, R116 ;  /* 0x000000744f4f7220 */ /* 0x010fe20000410000 */
[----:B------:R-:W-:Y:S01]  /*25e0*/  FMUL.FTZ R219, R90, R122 ;  /* 0x0000007a5adb7220 */ /* 0x000fe20000410000 */
[C---:B------:R-:W-:Y:S01]  /*25f0*/  FMUL.FTZ R90, R164.reuse, R220 ;  /* 0x000000dca45a7220 */ /* 0x040fe20000410000 */
[----:B------:R-:W-:Y:S01]  /*2600*/  FMUL.FTZ R220, R91, R123 ;  /* 0x0000007b5bdc7220 */ /* 0x000fe20000410000 */
[----:B------:R-:W-:Y:S01]  /*2610*/  FMUL.FTZ R91, R164, R205 ;  /* 0x000000cda45b7220 */ /* 0x000fe20000410000 */
        /* <DEDUP_REMOVED lines=9> */
[----:B------:R-:W-:Y:S01]  /*26b0*/  FMUL.FTZ R88, R164, R218 ;  /* 0x000000daa4587220 */ /* 0x000fe20000410000 */
[----:B--2---:R-:W-:Y:S01]  /*26c0*/  FMUL.FTZ R179, R106, R134 ;  /* 0x000000866ab37220 */ /* 0x004fe20000410000 */
[----:B------:R-:W-:Y:S01]  /*26d0*/  FMUL.FTZ R106, R164, R180 ;  /* 0x000000b4a46a7220 */ /* 0x000fe20000410000 */
[----:B------:R-:W-:-:S03]  /*26e0*/  FMUL.FTZ R218, R93, R121 ;  /* 0x000000795dda7220 */ /* 0x000fc60000410000 */
[----:B------:R-:W-:Y:S01]  /*26f0*/  FFMA.FTZ R181, R136, R106, R181 ;  /* 0x0000006a88b57223 */ /* 0x000fe200000100b5 */
[----:B------:R-:W-:Y:S01]  /*2700*/  FMUL.FTZ R93, R92, R124 ;  /* 0x0000007c5c5d7220 */ /* 0x000fe20000410000 */
[C---:B------:R-:W-:Y:S01]  /*2710*/  FMUL.FTZ R92, R164.reuse, R204 ;  /* 0x000000cca45c7220 */ /* 0x040fe20000410000 */
[----:B------:R-:W-:Y:S01]  /*2720*/  FMUL.FTZ R204, R101, R125 ;  /* 0x0000007d65cc7220 */ /* 0x000fe20000410000 */
[C---:B------:R-:W-:Y:S01]  /*2730*/  FMUL.FTZ R101, R164.reuse, R189 ;  /* 0x000000bda4657220 */ /* 0x040fe20000410000 */
[----:B------:R-:W-:Y:S01]  /*2740*/  FMUL.FTZ R189, R105, R129 ;  /* 0x0000008169bd7220 */ /* 0x000fe20000410000 */
[----:B------:R-:W-:Y:S01]  /*2750*/  FMUL.FTZ R136, R107, R136 ;  /* 0x000000886b887220 */ /* 0x000fe20000410000 */
[----:B------:R-:W-:Y:S01]  /*2760*/  FMUL.FTZ R107, R164, R241 ;  /* 0x000000f1a46b7220 */ /* 0x000fe20000410000 */
[----:B------:R-:W-:Y:S01]  /*2770*/  FMUL.FTZ R105, R104, R132 ;  /* 0x0000008468697220 */ /* 0x000fe20000410000 */
[----:B------:R-:W-:Y:S02]  /*2780*/  FMUL.FTZ R104, R164, R178 ;  /* 0x000000b2a4687220 */ /* 0x000fe40000410000 */
[----:B------:R-:W-:Y:S01]  /*2790*/  FFMA.FTZ R11, R137, R107, R11 ;  /* 0x0000006b890b7223 */ /* 0x000fe2000001000b */
[----:B------:R-:W-:Y:S01]  /*27a0*/  FMUL.FTZ R178, R109, R133 ;  /* 0x000000856db27220 */ /* 0x000fe20000410000 */
[----:B------:R-:W-:Y:S01]  /*27b0*/  FFMA.FTZ R12, R134, R104, R12 ;  /* 0x00000068860c7223 */ /* 0x000fe2000001000c */
[----:B------:R-:W2:Y:S01]  /*27c0*/  LDL R109, [R1+0x1a0] ;  /* 0x0001a000016d7983 */ /* 0x000ea20000100800 */
[----:B------:R-:W-:Y:S01]  /*27d0*/  FMUL.FTZ R134, R164, R240 ;  /* 0x000000f0a4867220 */ /* 0x000fe20000410000 */
[----:B------:R-:W-:-:S02]  /*27e0*/  FMUL.FTZ R180, R108, R135 ;  /* 0x000000876cb47220 */ /* 0x000fc40000410000 */
[----:B------:R-:W4:Y:S01]  /*27f0*/  LDL R108, [R1+0x1a4] ;  /* 0x0001a400016c7983 */ /* 0x000f220000100800 */
[----:B------:R-:W-:-:S03]  /*2800*/  FMUL.FTZ R137, R110, R137 ;  /* 0x000000896e897220 */ /* 0x000fc60000410000 */
[----:B------:R-:W2:Y:S01]  /*2810*/  LDL R110, [R1+0x19c] ;  /* 0x00019c00016e7983 */ /* 0x000ea20000100800 */
[----:B------:R-:W-:-:S03]  /*2820*/  FFMA.FTZ R183, R138, R134, R183 ;  /* 0x000000868ab77223 */ /* 0x000fc600000100b7 */
[----:B------:R-:W4:Y:S01]  /*2830*/  LDL.LU R114, [R1] ;  /* 0x0000000001727983 */ /* 0x000f220000300800 */
[----:B------:R-:W-:Y:S01]  /*2840*/  FMUL.FTZ R138, R111, R138 ;  /* 0x0000008a6f8a7220 */ /* 0x000fe20000410000 */
[----:B------:R-:W-:Y:S02]  /*2850*/  FMUL.FTZ R81, R80, R117 ;  /* 0x0000007550517220 */ /* 0x000fe40000410000 */
[----:B------:R-:W2:Y:S04]  /*2860*/  LDL R111, [R1+0x198] ;  /* 0x00019800016f7983 */ /* 0x000ea80000100800 */
[----:B------:R-:W2:Y:S04]  /*2870*/  LDL R112, [R1+0x194] ;  /* 0x0001940001707983 */ /* 0x000ea80000100800 */
[----:B------:R-:W2:Y:S04]  /*2880*/  LDL.LU R116, [R1+0x8] ;  /* 0x0000080001747983 */ /* 0x000ea80000300800 */
[----:B------:R-:W2:Y:S04]  /*2890*/  LDL R113, [R1+0x190] ;  /* 0x0001900001717983 */ /* 0x000ea80000100800 */
[----:B------:R-:W2:Y:S01]  /*28a0*/  LDL.LU R117, [R1+0x4] ;  /* 0x0000040001757983 */ /* 0x000ea20000300800 */
[----:B------:R-:W-:-:S04]  /*28b0*/  FADD.FTZ R78, -R244, R78 ;  /* 0x0000004ef44e7221 */ /* 0x000fc80000010100 */
[----:B------:R-:W-:Y:S01]  /*28c0*/  FMUL.FTZ R78, R164, R78 ;  /* 0x0000004ea44e7220 */ /* 0x000fe20000410000 */
[----:B------:R-:W-:Y:S01]  /*28d0*/  FADD.FTZ R209, R118, R209 ;  /* 0x000000d176d17221 */ /* 0x000fe20000010000 */
[----:B---3--:R-:W-:Y:S01]  /*28e0*/  FMUL.FTZ R82, R82, R118 ;  /* 0x0000007652527220 */ /* 0x008fe20000410000 */
[----:B------:R-:W-:Y:S01]  /*28f0*/  FADD.FTZ R239, -R244, R99 ;  /* 0x00000063f4ef7221 */ /* 0x000fe20000010100 */
[----:B------:R-:W-:Y:S01]  /*2900*/  FFMA.FTZ R28, R118, R78, R28 ;  /* 0x0000004e761c7223 */ /* 0x000fe2000001001c */
[----:B------:R-:W-:Y:S01]  /*2910*/  FADD.FTZ R99, -R244, R115 ;  /* 0x00000073f4637221 */ /* 0x000fe20000010100 */
[C---:B------:R-:W-:Y:S01]  /*2920*/  FADD.FTZ R210, R121.reuse, R210 ;  /* 0x000000d279d27221 */ /* 0x040fe20000010000 */
[----:B------:R-:W-:Y:S01]  /*2930*/  FFMA.FTZ R27, R121, R87, R27 ;  /* 0x00000057791b7223 */ /* 0x000fe2000001001b */
[----:B----4-:R-:W-:-:S05]  /*2940*/  FADD.FTZ R114, R142, R114 ;  /* 0x000000728e727221 */ /* 0x010fca0000010000 */
[----:B------:R0:W-:Y:S01]  /*2950*/  STL [R1], R114 ;  /* 0x0000007201007387 */ /* 0x0001e20000100800 */
[----:B--2---:R-:W-:-:S03]  /*2960*/  FADD.FTZ R116, R144, R116 ;  /* 0x0000007490747221 */ /* 0x004fc60000010000 */
[----:B0-----:R-:W2:Y:S04]  /*2970*/  LDL R114, [R1+0x18c] ;  /* 0x00018c0001727983 */ /* 0x001ea80000100800 */
[----:B------:R-:W3:Y:S01]  /*2980*/  LDL.LU R118, [R1+0x10] ;  /* 0x0000100001767983 */ /* 0x000ee20000300800 */
[----:B------:R-:W-:-:S03]  /*2990*/  FADD.FTZ R117, R145, R117 ;  /* 0x0000007591757221 */ /* 0x000fc60000010000 */
[----:B------:R-:W4:Y:S04]  /*29a0*/  LDL R115, [R1+0x188] ;  /* 0x0001880001737983 */ /* 0x000f280000100800 */
[----:B------:R-:W2:Y:S04]  /*29b0*/  LDL.LU R121, [R1+0xc] ;  /* 0x00000c0001797983 */ /* 0x000ea80000300800 */
[----:B------:R0:W-:Y:S04]  /*29c0*/  STL [R1+0x8], R116 ;  /* 0x0000087401007387 */ /* 0x0001e80000100800 */
[----:B0-----:R-:W4:Y:S04]  /*29d0*/  LDL R116, [R1+0x184] ;  /* 0x0001840001747983 */ /* 0x001f280000100800 */
[----:B------:R0:W-:Y:S04]  /*29e0*/  STL [R1+0x4], R117 ;  /* 0x0000047501007387 */ /* 0x0001e80000100800 */
[----:B0-----:R-:W4:Y:S04]  /*29f0*/  LDL R117, [R1+0x180] ;  /* 0x0001800001757983 */ /* 0x001f280000100800 */
[----:B------:R-:W4:Y:S01]  /*2a00*/  LDL.LU R244, [R1+0x18] ;  /* 0x0000180001f47983 */ /* 0x000f220000300800 */
[C---:B------:R-:W-:Y:S01]  /*2a10*/  FMUL.FTZ R80, R164.reuse, R243 ;  /* 0x000000f3a4507220 */ /* 0x040fe20000410000 */
[C---:B------:R-:W-:Y:S01]  /*2a20*/  FMUL.FTZ R217, R164.reuse, R217 ;  /* 0x000000d9a4d97220 */ /* 0x040fe20000410000 */
[----:B------:R-:W-:Y:S01]  /*2a30*/  FMUL.FTZ R86, R164, R242 ;  /* 0x000000f2a4567220 */ /* 0x000fe20000410000 */
[C---:B------:R-:W-:Y:S01]  /*2a40*/  FADD.FTZ R212, R123.reuse, R212 ;  /* 0x000000d47bd47221 */ /* 0x040fe20000010000 */
[C---:B------:R-:W-:Y:S01]  /*2a50*/  FADD.FTZ R215, R124.reuse, R215 ;  /* 0x000000d77cd77221 */ /* 0x040fe20000010000 */
[----:B------:R-:W-:Y:S01]  /*2a60*/  FFMA.FTZ R25, R123, R217, R25 ;  /* 0x000000d97b197223 */ /* 0x000fe20000010019 */
[----:B------:R-:W-:Y:S01]  /*2a70*/  FFMA.FTZ R22, R124, R90, R22 ;  /* 0x0000005a7c167223 */ /* 0x000fe20000010016 */
[C---:B------:R-:W-:Y:S01]  /*2a80*/  FADD.FTZ R211, R120.reuse, R211 ;  /* 0x000000d378d37221 */ /* 0x040fe20000010000 */
[----:B------:R-:W-:Y:S01]  /*2a90*/  FFMA.FTZ R26, R120, R86, R26 ;  /* 0x00000056781a7223 */ /* 0x000fe2000001001a */
[----:B------:R-:W-:Y:S01]  /*2aa0*/  FFMA.FTZ R120, R76, R79, RZ ;  /* 0x0000004f4c787223 */ /* 0x000fe200000100ff */
[C---:B------:R-:W-:Y:S01]  /*2ab0*/  FADD.FTZ R208, R119.reuse, R208 ;  /* 0x000000d077d07221 */ /* 0x040fe20000010000 */
[----:B------:R-:W-:-:S02]  /*2ac0*/  FFMA.FTZ R29, R119, R80, R29 ;  /* 0x00000050771d7223 */ /* 0x000fc4000001001d */
[----:B------:R-:W-:Y:S01]  /*2ad0*/  FFMA.FTZ R120, R77, R81, R120 ;  /* 0x000000514d787223 */ /* 0x000fe20000010078 */
[----:B------:R-:W-:Y:S01]  /*2ae0*/  FMUL.FTZ R83, R83, R119 ;  /* 0x0000007753537220 */ /* 0x000fe20000410000 */
[----:B------:R-:W-:Y:S02]  /*2af0*/  FADD.FTZ R119, RZ, R79 ;  /* 0x0000004fff777221 */ /* 0x000fe40000010000 */
[----:B------:R-:W-:Y:S02]  /*2b00*/  FFMA.FTZ R120, R78, R82, R120 ;  /* 0x000000524e787223 */ /* 0x000fe40000010078 */
[----:B------:R-:W-:Y:S02]  /*2b10*/  FADD.FTZ R119, R119, R81 ;  /* 0x0000005177777221 */ /* 0x000fe40000010000 */
[----:B------:R-:W-:Y:S02]  /*2b20*/  FFMA.FTZ R120, R80, R83, R120 ;  /* 0x0000005350787223 */ /* 0x000fe40000010078 */
[----:B------:R-:W-:-:S02]  /*2b30*/  FADD.FTZ R119, R119, R82 ;  /* 0x0000005277777221 */ /* 0x000fc40000010000 */
[----:B------:R-:W-:Y:S02]  /*2b40*/  FFMA.FTZ R120, R86, R89, R120 ;  /* 0x0000005956787223 */ /* 0x000fe40000010078 */
[----:B------:R-:W-:Y:S02]  /*2b50*/  FADD.FTZ R119, R119, R83 ;  /* 0x0000005377777221 */ /* 0x000fe40000010000 */
[----:B------:R-:W-:Y:S02]  /*2b60*/  FFMA.FTZ R120, R87, R218, R120 ;  /* 0x000000da57787223 */ /* 0x000fe40000010078 */
[----:B------:R-:W-:Y:S01]  /*2b70*/  FADD.FTZ R119, R119, R89 ;  /* 0x0000005977777221 */ /* 0x000fe20000010000 */
[----:B---3--:R-:W-:-:S05]  /*2b80*/  FADD.FTZ R118, R146, R118 ;  /* 0x0000007692767221 */ /* 0x008fca0000010000 */
[----:B------:R0:W-:Y:S01]  /*2b90*/  STL [R1+0x10], R118 ;  /* 0x0000107601007387 */ /* 0x0001e20000100800 */
[----:B--2---:R-:W-:-:S03]  /*2ba0*/  FADD.FTZ R121, R147, R121 ;  /* 0x0000007993797221 */ /* 0x004fc60000010000 */
[----:B0-----:R-:W2:Y:S04]  /*2bb0*/  LDL R118, [R1+0x17c] ;  /* 0x00017c0001767983 */ /* 0x001ea80000100800 */
[----:B------:R-:W3:Y:S04]  /*2bc0*/  LDL.LU R243, [R1+0x14] ;  /* 0x0000140001f37983 */ /* 0x000ee80000300800 */
[----:B------:R0:W-:Y:S04]  /*2bd0*/  STL [R1+0xc], R121 ;  /* 0x00000c7901007387 */ /* 0x0001e80000100800 */
[----:B0-----:R-:W2:Y:S04]  /*2be0*/  LDL R121, [R1+0x178] ;  /* 0x0001780001797983 */ /* 0x001ea80000100800 */
[----:B------:R-:W2:Y:S01]  /*2bf0*/  LDL.LU R242, [R1+0x20] ;  /* 0x0000200001f27983 */ /* 0x000ea20000300800 */
[----:B----4-:R-:W-:-:S05]  /*2c00*/  FADD.FTZ R244, R148, R244 ;  /* 0x000000f494f47221 */ /* 0x010fca0000010000 */
[----:B------:R0:W-:Y:S04]  /*2c10*/  STL [R1+0x18], R244 ;  /* 0x000018f401007387 */ /* 0x0001e80000100800 */
[----:B------:R-:W4:Y:S04]  /*2c20*/  LDL R124, [R1+0x174] ;  /* 0x00017400017c7983 */ /* 0x000f280000100800 */
[----:B------:R-:W4:Y:S04]  /*2c30*/  LDL R123, [R1+0x170] ;  /* 0x00017000017b7983 */ /* 0x000f280000100800 */
[----:B------:R-:W4:Y:S01]  /*2c40*/  LDL.LU R241, [R1+0x1c] ;  /* 0x00001c0001f17983 */ /* 0x000f220000300800 */
[----:B------:R-:W-:Y:S01]  /*2c50*/  FFMA.FTZ R120, R88, R219, R120 ;  /* 0x000000db58787223 */ /* 0x000fe20000010078 */
[----:B------:R-:W-:-:S03]  /*2c60*/  FADD.FTZ R119, R119, R218 ;  /* 0x000000da77777221 */ /* 0x000fc60000010000 */
[----:B------:R-:W-:Y:S01]  /*2c70*/  FFMA.FTZ R120, R217, R220, R120 ;  /* 0x000000dcd9787223 */ /* 0x000fe20000010078 */
[----:B------:R-:W-:-:S03]  /*2c80*/  FADD.FTZ R119, R119, R219 ;  /* 0x000000db77777221 */ /* 0x000fc60000010000 */
[----:B------:R-:W-:Y:S01]  /*2c90*/  FFMA.FTZ R120, R90, R93, R120 ;  /* 0x0000005d5a787223 */ /* 0x000fe20000010078 */
[----:B------:R-:W-:Y:S01]  /*2ca0*/  FADD.FTZ R119, R119, R220 ;  /* 0x000000dc77777221 */ /* 0x000fe20000010000 */
[C---:B------:R-:W-:Y:S02]  /*2cb0*/  FMUL.FTZ R177, R164.reuse, R177 ;  /* 0x000000b1a4b17220 */ /* 0x040fe40000410000 */
[----:B------:R-:W-:Y:S01]  /*2cc0*/  FFMA.FTZ R120, R91, R204, R120 ;  /* 0x000000cc5b787223 */ /* 0x000fe20000010078 */
[----:B------:R-:W-:Y:S01]  /*2cd0*/  FADD.FTZ R119, R119, R93 ;  /* 0x0000005d77777221 */ /* 0x000fe20000010000 */
[----:B------:R-:W-:Y:S01]  /*2ce0*/  FMUL.FTZ R203, R164, R203 ;  /* 0x000000cba4cb7220 */ /* 0x000fe20000410000 */
[C---:B------:R-:W-:Y:S01]  /*2cf0*/  FADD.FTZ R228, R135.reuse, R228 ;  /* 0x000000e487e47221 */ /* 0x040fe20000010000 */
[----:B------:R-:W-:Y:S01]  /*2d00*/  FFMA.FTZ R120, R92, R205, R120 ;  /* 0x000000cd5c787223 */ /* 0x000fe20000010078 */
[----:B------:R-:W-:Y:S01]  /*2d10*/  FFMA.FTZ R13, R135, R177, R13 ;  /* 0x000000b1870d7223 */ /* 0x000fe2000001000d */
[----:B------:R-:W-:Y:S01]  /*2d20*/  FMUL.FTZ R135, R164, R239 ;  /* 0x000000efa4877220 */ /* 0x000fe20000410000 */
[----:B------:R-:W-:Y:S01]  /*2d30*/  FADD.FTZ R119, R119, R204 ;  /* 0x000000cc77777221 */ /* 0x000fe20000010000 */
[----:B------:R-:W-:Y:S01]  /*2d40*/  FMUL.FTZ R100, R100, R128 ;  /* 0x0000008064647220 */ /* 0x000fe20000410000 */
[----:B------:R-:W-:Y:S01]  /*2d50*/  FFMA.FTZ R120, R203, R206, R120 ;  /* 0x000000cecb787223 */ /* 0x000fe20000010078 */
[C---:B------:R-:W-:Y:S01]  /*2d60*/  FADD.FTZ R248, R139.reuse, R248 ;  /* 0x000000f88bf87221 */ /* 0x040fe20000010000 */
[----:B------:R-:W-:Y:S01]  /*2d70*/  FFMA.FTZ R182, R139, R135, R182 ;  /* 0x000000878bb67223 */ /* 0x000fe200000100b6 */
[----:B------:R-:W-:Y:S01]  /*2d80*/  FMUL.FTZ R139, R108, R139 ;  /* 0x0000008b6c8b7220 */ /* 0x000fe20000410000 */
[----:B------:R-:W-:Y:S01]  /*2d90*/  FADD.FTZ R119, R119, R205 ;  /* 0x000000cd77777221 */ /* 0x000fe20000010000 */
[----:B------:R-:W-:Y:S01]  /*2da0*/  FMUL.FTZ R108, R164, R238 ;  /* 0x000000eea46c7220 */ /* 0x000fe20000410000 */
[----:B------:R-:W-:Y:S01]  /*2db0*/  FFMA.FTZ R120, R94, R100, R120 ;  /* 0x000000645e787223 */ /* 0x000fe20000010078 */
[C---:B------:R-:W-:Y:S01]  /*2dc0*/  FADD.FTZ R251, R140.reuse, R251 ;  /* 0x000000fb8cfb7221 */ /* 0x040fe20000010000 */
[----:B------:R-:W-:Y:S01]  /*2dd0*/  FADD.FTZ R119, R119, R206 ;  /* 0x000000ce77777221 */ /* 0x000fe20000010000 */
[----:B------:R-:W-:Y:S01]  /*2de0*/  FFMA.FTZ R185, R140, R108, R185 ;  /* 0x0000006c8cb97223 */ /* 0x000fe200000100b9 */
[----:B------:R-:W-:Y:S01]  /*2df0*/  FFMA.FTZ R120, R95, R189, R120 ;  /* 0x000000bd5f787223 */ /* 0x000fe20000010078 */
[----:B------:R-:W-:Y:S01]  /*2e00*/  FMUL.FTZ R140, R109, R140 ;  /* 0x0000008c6d8c7220 */ /* 0x000fe20000410000 */
[C---:B------:R-:W-:Y:S01]  /*2e10*/  FMUL.FTZ R109, R164.reuse, R237 ;  /* 0x000000eda46d7220 */ /* 0x040fe20000410000 */
        /* <DEDUP_REMOVED lines=8> */
[----:B------:R-:W-:-:S02]  /*2ea0*/  FFMA.FTZ R120, R188, R192, R120 ;  /* 0x000000c0bc787223 */ /* 0x000fc40000010078 */
[----:B------:R-:W-:Y:S01]  /*2eb0*/  FADD.FTZ R119, R119, R191 ;  /* 0x000000bf77777221 */ /* 0x000fe20000010000 */
[----:B------:R-:W-:Y:S01]  /*2ec0*/  FFMA.FTZ R193, R142, R110, R193 ;  /* 0x0000006e8ec17223 */ /* 0x000fe200000100c1 */
        /* <DEDUP_REMOVED lines=17> */
[----:B------:R-:W-:Y:S02]  /*2fe0*/  FFMA.FTZ R120, R106, R136, R120 ;  /* 0x000000886a787223 */ /* 0x000fe40000010078 */
        /* <DEDUP_REMOVED lines=25> */
[----:B------:R-:W-:Y:S01]  /*3180*/  FADD.FTZ R119, R119, R141 ;  /* 0x0000008d77777221 */ /* 0x000fe20000010000 */
[----:B------:R-:W-:Y:S01]  /*3190*/  FFMA.FTZ R120, R111, R143, R120 ;  /* 0x0000008f6f787223 */ /* 0x000fe20000010078 */
[C---:B------:R-:W-:Y:S01]  /*31a0*/  FADD.FTZ R213, R122.reuse, R213 ;  /* 0x000000d57ad57221 */ /* 0x040fe20000010000 */
[----:B------:R-:W-:Y:S01]  /*31b0*/  FFMA.FTZ R24, R122, R88, R24 ;  /* 0x000000587a187223 */ /* 0x000fe20000010018 */
[----:B------:R-:W-:Y:S01]  /*31c0*/  FADD.FTZ R119, R119, R142 ;  /* 0x0000008e77777221 */ /* 0x000fe20000010000 */
[----:B------:R-:W-:Y:S01]  /*31d0*/  FFMA.FTZ R120, R112, R144, R120 ;  /* 0x0000009070787223 */ /* 0x000fe20000010078 */
[----:B---3--:R-:W-:Y:S01]  /*31e0*/  FADD.FTZ R243, R149, R243 ;  /* 0x000000f395f37221 */ /* 0x008fe20000010000 */
[----:B--2---:R-:W-:Y:S01]  /*31f0*/  FMUL.FTZ R149, R118, R149 ;  /* 0x0000009576957220 */ /* 0x004fe20000410000 */
[----:B------:R-:W-:-:S03]  /*3200*/  FMUL.FTZ R118, R164, R85 ;  /* 0x00000055a4767220 */ /* 0x000fc60000410000 */
[----:B------:R0:W-:Y:S01]  /*3210*/  STL [R1+0x14], R243 ;  /* 0x000014f301007387 */ /* 0x0001e20000100800 */
[----:B------:R-:W-:-:S03]  /*3220*/  FFMA.FTZ R201, R150, R118, R201 ;  /* 0x0000007696c97223 */ /* 0x000fc600000100c9 */
[----:B------:R-:W2:Y:S01]  /*3230*/  LDL R122, [R1+0x16c] ;  /* 0x00016c00017a7983 */ /* 0x000ea20000100800 */
[----:B------:R-:W-:Y:S01]  /*3240*/  FADD.FTZ R85, R119, R143 ;  /* 0x0000008f77557221 */ /* 0x000fe20000010000 */
[----:B------:R-:W-:Y:S01]  /*3250*/  FADD.FTZ R242, R150, R242 ;  /* 0x000000f296f27221 */ /* 0x000fe20000010000 */
[----:B------:R-:W-:Y:S01]  /*3260*/  FMUL.FTZ R150, R121, R150 ;  /* 0x0000009679967220 */ /* 0x000fe20000410000 */
[----:B------:R-:W-:-:S03]  /*3270*/  FMUL.FTZ R119, R164, R84 ;  /* 0x00000054a4777220 */ /* 0x000fc60000410000 */
[----:B------:R0:W-:Y:S01]  /*3280*/  STL [R1+0x20], R242 ;  /* 0x000020f201007387 */ /* 0x0001e20000100800 */
[----:B------:R-:W-:-:S03]  /*3290*/  FFMA.FTZ R84, R113, R145, R120 ;  /* 0x0000009171547223 */ /* 0x000fc60000010078 */
[----:B------:R-:W3:Y:S01]  /*32a0*/  LDL R121, [R1+0x168] ;  /* 0x0001680001797983 */ /* 0x000ee20000100800 */
[----:B----4-:R-:W-:-:S05]  /*32b0*/  FADD.FTZ R241, R151, R241 ;  /* 0x000000f197f17221 */ /* 0x010fca0000010000 */
[----:B------:R0:W-:Y:S04]  /*32c0*/  STL [R1+0x1c], R241 ;  /* 0x00001cf101007387 */ /* 0x0001e80000100800 */
        /* <DEDUP_REMOVED lines=16> */
[C---:B------:R-:W-:Y:S01]  /*33d0*/  FADD.FTZ R5, R152.reuse, R5 ;  /* 0x0000000598057221 */ /* 0x040fe20000010000 */
[----:B------:R-:W-:Y:S01]  /*33e0*/  FFMA.FTZ R9, R152, R96, R9 ;  /* 0x0000006098097223 */ /* 0x000fe20000010009 */
[C---:B------:R-:W-:Y:S01]  /*33f0*/  FMUL.FTZ R97, R164.reuse, R97 ;  /* 0x00000061a4617220 */ /* 0x040fe20000410000 */
[----:B------:R-:W-:Y:S01]  /*3400*/  FMUL.FTZ R152, R123, R152 ;  /* 0x000000987b987220 */ /* 0x000fe20000410000 */
        /* <DEDUP_REMOVED lines=9> */
[----:B------:R-:W-:Y:S01]  /*34a0*/  FMUL.FTZ R99, R164, R99 ;  /* 0x00000063a4637220 */ /* 0x000fe20000410000 */
[----:B------:R-:W-:Y:S01]  /*34b0*/  FADD.FTZ R4, R155, R4 ;  /* 0x000000049b047221 */ /* 0x000fe20000010000 */
[----:B------:R-:W-:-:S02]  /*34c0*/  UMOV UR6, 0xffffffff ;  /* 0xffffffff00067882 */ /* 0x000fc40000000000 */
[----:B------:R-:W-:Y:S01]  /*34d0*/  FFMA.FTZ R8, R155, R99, R8 ;  /* 0x000000639b087223 */ /* 0x000fe20000010008 */
[C---:B------:R-:W-:Y:S01]  /*34e0*/  FADD.FTZ R214, R125.reuse, R214 ;  /* 0x000000d67dd67221 */ /* 0x040fe20000010000 */
        /* <DEDUP_REMOVED lines=17> */
[----:B--2---:R-:W-:-:S04]  /*3600*/  FMUL.FTZ R153, R122, R153 ;  /* 0x000000997a997220 */ /* 0x004fc80000410000 */
[----:B------:R-:W-:Y:S01]  /*3610*/  FADD.FTZ R85, R85, R153 ;  /* 0x0000009955557221 */ /* 0x000fe20000010000 */
[----:B------:R-:W-:Y:S01]  /*3620*/  FFMA.FTZ R84, R97, R153, R84 ;  /* 0x0000009961547223 */ /* 0x000fe20000010054 */
[----:B---3--:R-:W-:-:S04]  /*3630*/  FMUL.FTZ R154, R121, R154 ;  /* 0x0000009a799a7220 */ /* 0x008fc80000410000 */
[----:B------:R-:W-:Y:S01]  /*3640*/  FADD.FTZ R85, R85, R154 ;  /* 0x0000009a55557221 */ /* 0x000fe20000010000 */
[----:B----4-:R-:W-:Y:S01]  /*3650*/  FMUL.FTZ R155, R120, R155 ;  /* 0x0000009b789b7220 */ /* 0x010fe20000410000 */
        /* <DEDUP_REMOVED lines=22> */
.L_x_13821:
[----:B------:R-:W2:Y:S04]  /*37c0*/  LDL R127, [R1+0x158] ;  /* 0x00015800017f7983 */ /* 0x000ea80000100800 */
[----:B------:R-:W3:Y:S04]  /*37d0*/  LDL R129, [R1+0x160] ;  /* 0x0001600001817983 */ /* 0x000ee80000100800 */
[----:B------:R-:W4:Y:S04]  /*37e0*/  LDL R128, [R1+0x15c] ;  /* 0x00015c0001807983 */ /* 0x000f280000100800 */
[----:B------:R-:W4:Y:S01]  /*37f0*/  LDL R126, [R1+0x154] ;  /* 0x00015400017e7983 */ /* 0x000f220000100800 */
[----:B------:R-:W-:Y:S01]  /*3800*/  FADD.FTZ R120, R84, R120 ;  /* 0x0000007854787221 */ /* 0x000fe20000010000 */
[----:B0-----:R-:W-:Y:S01]  /*3810*/  FADD.FTZ R121, R85, R121 ;  /* 0x0000007955797221 */ /* 0x001fe20000010000 */
[----:B------:R-:W-:Y:S01]  /*3820*/  ISETP.NE.U32.AND P2, PT, RZ, UR14, PT ;  /* 0x0000000eff007c0c */ /* 0x000fe2000bf45070 */
[----:B------:R-:W4:Y:S01]  /*3830*/  LDL R132, [R1+0x14c] ;  /* 0x00014c0001847983 */ /* 0x000f220000100800 */
[----:B------:R-:W-:Y:S01]  /*3840*/  FMUL.FTZ R120, R120, UR9 ;  /* 0x0000000978787c20 */ /* 0x000fe20008410000 */
[----:B------:R-:W-:Y:S01]  /*3850*/  FMUL.FTZ R121, R121, UR9 ;  /* 0x0000000979797c20 */ /* 0x000fe20008410000 */
[----:B------:R-:W-:Y:S01]  /*3860*/  ISETP.NE.U32.AND P3, PT, RZ, UR14, PT ;  /* 0x0000000eff007c0c */ /* 0x000fe2000bf65070 */
[----:B------:R-:W4:Y:S02]  /*3870*/  LDL R133, [R1+0x150] ;  /* 0x0001500001857983 */ /* 0x000f240000100800 */
[----:B------:R-:W-:-:S02]  /*3880*/  FSEL R120, R120, RZ, !P1 ;  /* 0x000000ff78787208 */ /* 0x000fc40004800000 */
[----:B------:R-:W-:Y:S01]  /*3890*/  ISETP.NE.U32.AND P1, PT, R174, RZ, PT ;  /* 0x000000ffae00720c */ /* 0x000fe20003f25070 */
[----:B------:R-:W4:Y:S01]  /*38a0*/  LDL R131, [R1+0x148] ;  /* 0x0001480001837983 */ /* 0x000f220000100800 */
[----:B------:R-:W-:Y:S01]  /*38b0*/  ISETP.NE.AND.EX P2, PT, RZ, UR15, PT, P2 ;  /* 0x0000000fff007c0c */ /* 0x000fe2000bf45320 */
[-CC-:B------:R-:W-:Y:S01]  /*38c0*/  FFMA.FTZ R76, R76, R121.reuse, R120.reuse ;  /* 0x000000794c4c7223 */ /* 0x180fe20000010078 */
[----:B------:R-:W-:Y:S01]  /*38d0*/  ISETP.NE.AND.EX P1, PT, R175, RZ, PT, P1 ;  /* 0x000000ffaf00720c */ /* 0x000fe20003f25310 */
        /* <DEDUP_REMOVED lines=12> */
[----:B-----5:R-:W-:Y:S01]  /*39a0*/  @P1 FADD.FTZ R125, R32, R125 ;  /* 0x0000007d207d1221 */ /* 0x020fe20000010000 */
[----:B------:R-:W-:Y:S01]  /*39b0*/  @P1 FADD.FTZ R124, R33, R124 ;  /* 0x0000007c217c1221 */ /* 0x000fe20000010000 */
[----:B------:R-:W-:Y:S01]  /*39c0*/  @P1 FADD.FTZ R123, R34, R123 ;  /* 0x0000007b227b1221 */ /* 0x000fe20000010000 */
[----:B------:R-:W-:Y:S01]  /*39d0*/  @P1 FADD.FTZ R122, R35, R122 ;  /* 0x0000007a237a1221 */ /* 0x000fe20000010000 */
[----:B------:R-:W-:Y:S01]  /*39e0*/  ISETP.NE.AND.EX P3, PT, RZ, UR15, PT, P3 ;  /* 0x0000000fff007c0c */ /* 0x000fe2000bf65330 */
[-CC-:B------:R-:W-:Y:S01]  /*39f0*/  FFMA.FTZ R86, R86, R121.reuse, R120.reuse ;  /* 0x0000007956567223 */ /* 0x180fe20000010078 */
[----:B-1----:R-:W-:Y:S01]  /*3a00*/  @P2 IADD3 R84, P5, R190, UR14, RZ ;  /* 0x0000000ebe542c10 */ /* 0x002fe2000ffbe0ff */
[-CC-:B------:R-:W-:Y:S01]  /*3a10*/  FFMA.FTZ R87, R87, R121.reuse, R120.reuse ;  /* 0x0000007957577223 */ /* 0x180fe20000010078 */
[----:B------:R-:W-:Y:S01]  /*3a20*/  IADD3.X R77, R187, UR13, RZ, P4, !PT ;  /* 0x0000000dbb4d7c10 */ /* 0x000fe2000a7fe4ff */
[----:B------:R-:W-:Y:S01]  /*3a30*/  FFMA.FTZ R217, R217, R121, R120 ;  /* 0x00000079d9d97223 */ /* 0x000fe20000010078 */
[----:B------:R-:W-:Y:S01]  /*3a40*/  @P2 IADD3.X R85, R187, UR15, RZ, P5, !PT ;  /* 0x0000000fbb552c10 */ /* 0x000fe2000affe4ff */
[----:B------:R-:W4:Y:S01]  /*3a50*/  LDL R130, [R1+0x144] ;  /* 0x0001440001827983 */ /* 0x000f220000100800 */
[----:B------:R-:W-:-:S02]  /*3a60*/  SEL R80, R125, R72, P3 ;  /* 0x000000487d507207 */ /* 0x000fc40001800000 */
[----:B------:R-:W-:Y:S01]  /*3a70*/  SEL R81, R124, R73, P3 ;  /* 0x000000497c517207 */ /* 0x000fe20001800000 */
[----:B------:R-:W4:Y:S01]  /*3a80*/  LDG.E.128 R76, desc[UR4][R76.64] ;  /* 0x000000044c4c7981 */ /* 0x000f22000c1e1d00 */
[C---:B------:R-:W-:Y:S02]  /*3a90*/  SEL R82, R123.reuse, R74, P3 ;  /* 0x0000004a7b527207 */ /* 0x040fe40001800000 */
[----:B------:R-:W-:Y:S01]  /*3aa0*/  SEL R83, R122, R75, P3 ;  /* 0x0000004b7a537207 */ /* 0x000fe20001800000 */
[-C--:B------:R-:W-:Y:S01]  /*3ab0*/  FMUL.FTZ R123, R123, R156.reuse ;  /* 0x0000009c7b7b7220 */ /* 0x080fe20000410000 */
[-C--:B------:R-:W-:Y:S01]  /*3ac0*/  FMUL.FTZ R125, R125, R156.reuse ;  /* 0x0000009c7d7d7220 */ /* 0x080fe20000410000 */
[----:B------:R-:W4:Y:S01]  /*3ad0*/  LDL R175, [R1+0x138] ;  /* 0x0001380001af7983 */ /* 0x000f220000100800 */
[----:B------:R-:W-:-:S03]  /*3ae0*/  FMUL.FTZ R124, R124, R156 ;  /* 0x0000009c7c7c7220 */ /* 0x000fc60000410000 */
[----:B------:R0:W-:Y:S01]  /*3af0*/  @P2 STG.E.128 desc[UR4][R84.64], R80 ;  /* 0x0000005054002986 */ /* 0x0001e2000c101d04 */
[----:B------:R-:W-:Y:S01]  /*3b00*/  FMUL.FTZ R122, R122, R156 ;  /* 0x0000009c7a7a7220 */ /* 0x000fe20000410000 */
[----:B------:R-:W-:Y:S01]  /*3b10*/  FADD.FTZ R86, R89, -R86 ;  /* 0x8000005659567221 */ /* 0x000fe20000010000 */
[----:B------:R-:W-:Y:S01]  /*3b20*/  FADD.FTZ R87, R218, -R87 ;  /* 0x80000057da577221 */ /* 0x000fe20000010000 */
[----:B------:R-:W-:Y:S01]  /*3b30*/  FADD.FTZ R217, R220, -R217 ;  /* 0x800000d9dcd97221 */ /* 0x000fe20000010000 */
[----:B------:R-:W4:Y:S01]  /*3b40*/  LDL R174, [R1+0x134] ;  /* 0x0001340001ae7983 */ /* 0x000f220000100800 */
[----:B0-----:R-:W-:Y:S01]  /*3b50*/  IADD3 R84, P4, R190, UR16, RZ ;  /* 0x00000010be547c10 */ /* 0x001fe2000ff9e0ff */
[-CC-:B------:R-:W-:Y:S01]  /*3b60*/  FFMA.FTZ R90, R90, R121.reuse, R120.reuse ;  /* 0x000000795a5a7223 */ /* 0x180fe20000010078 */
[-CC-:B------:R-:W-:Y:S01]  /*3b70*/  FFMA.FTZ R91, R91, R121.reuse, R120.reuse ;  /* 0x000000795b5b7223 */ /* 0x180fe20000010078 */
[--C-:B------:R-:W-:Y:S01]  /*3b80*/  FFMA.FTZ R203, R203, R121, R120.reuse ;  /* 0x00000079cbcb7223 */ /* 0x100fe20000010078 */
[----:B------:R-:W-:Y:S01]  /*3b90*/  IADD3.X R85, R187, UR17, RZ, P4, !PT ;  /* 0x00000011bb557c10 */ /* 0x000fe2000a7fe4ff */
[----:B------:R-:W4:Y:S04]  /*3ba0*/  LDL R190, [R1+0x12c] ;  /* 0x00012c0001be7983 */ /* 0x000f280000100800 */
[----:B------:R-:W4:Y:S01]  /*3bb0*/  LDL R187, [R1+0x140] ;  /* 0x0001400001bb7983 */ /* 0x000f220000100800 */
[----:B--2---:R-:W-:Y:S01]  /*3bc0*/  FMUL.FTZ R82, R127, R123 ;  /* 0x0000007b7f527220 */ /* 0x004fe20000410000 */
[----:B------:R-:W-:Y:S01]  /*3bd0*/  FFMA.FTZ R127, R88, R121, R120 ;  /* 0x00000079587f7223 */ /* 0x000fe20000010078 */
[----:B---3--:R-:W-:-:S03]  /*3be0*/  FMUL.FTZ R80, R129, R125 ;  /* 0x0000007d81507220 */ /* 0x008fc60000410000 */
[----:B------:R-:W-:Y:S01]  /*3bf0*/  FADD.FTZ R127, R219, -R127 ;  /* 0x8000007fdb7f7221 */ /* 0x000fe20000010000 */
[----:B----4-:R-:W-:Y:S01]  /*3c00*/  FMUL.FTZ R81, R128, R124 ;  /* 0x0000007c80517220 */ /* 0x010fe20000410000 */
[----:B------:R-:W-:Y:S01]  /*3c10*/  FMUL.FTZ R129, R164, R86 ;  /* 0x00000056a4817220 */ /* 0x000fe20000410000 */
[----:B------:R-:W-:Y:S01]  /*3c20*/  FMUL.FTZ R83, R126, R122 ;  /* 0x0000007a7e537220 */ /* 0x000fe20000410000 */
[C---:B------:R-:W-:Y:S01]  /*3c30*/  FMUL.FTZ R128, R164.reuse, R87 ;  /* 0x00000057a4807220 */ /* 0x040fe20000410000 */
[C---:B------:R-:W-:Y:S01]  /*3c40*/  FMUL.FTZ R127, R164.reuse, R127 ;  /* 0x0000007fa47f7220 */ /* 0x040fe20000410000 */
[----:B------:R-:W-:Y:S02]  /*3c50*/  FMUL.FTZ R126, R164, R217 ;  /* 0x000000d9a47e7220 */ /* 0x000fe40000410000 */
[----:B------:R0:W-:Y:S01]  /*3c60*/  STG.E.128 desc[UR4][R84.64], R80 ;  /* 0x0000005054007986 */ /* 0x0001e2000c101d04 */
[----:B------:R-:W-:Y:S01]  /*3c70*/  @P1 FADD.FTZ R129, R36, R129 ;  /* 0x0000008124811221 */ /* 0x000fe20000010000 */
[----:B------:R-:W-:Y:S01]  /*3c80*/  @P1 FADD.FTZ R128, R37, R128 ;  /* 0x0000008025801221 */ /* 0x000fe20000010000 */
[----:B------:R-:W-:Y:S01]  /*3c90*/  @P1 FADD.FTZ R127, R38, R127 ;  /* 0x0000007f267f1221 */ /* 0x000fe20000010000 */
[----:B------:R-:W-:Y:S01]  /*3ca0*/  @P1 FADD.FTZ R126, R39, R126 ;  /* 0x0000007e277e1221 */ /* 0x000fe20000010000 */
[----:B------:R-:W-:-:S03]  /*3cb0*/  @P2 IADD3 R88, P5, R176, UR14, RZ ;  /* 0x0000000eb0582c10 */ /* 0x000fc6000ffbe0ff */
[----:B------:R-:W-:Y:S02]  /*3cc0*/  SEL R86, R127, R74, P3 ;  /* 0x0000004a7f567207 */ /* 0x000fe40001800000 */
[----:B------:R-:W-:Y:S02]  /*3cd0*/  @P2 IADD3.X R89, R173, UR15, RZ, P5, !PT ;  /* 0x0000000fad592c10 */ /* 0x000fe4000affe4ff */
[----:B------:R-:W-:Y:S02]  /*3ce0*/  SEL R87, R126, R75, P3 ;  /* 0x0000004b7e577207 */ /* 0x000fe40001800000 */
[----:B0-----:R-:W-:Y:S02]  /*3cf0*/  IADD3 R80, P4, R176, UR12, RZ ;  /* 0x0000000cb0507c10 */ /* 0x001fe4000ff9e0ff */
[----:B------:R-:W-:Y:S02]  /*3d00*/  SEL R84, R129, R72, P3 ;  /* 0x0000004881547207 */ /* 0x000fe40001800000 */
[----:B------:R-:W-:-:S02]  /*3d10*/  IADD3.X R81, R173, UR13, RZ, P4, !PT ;  /* 0x0000000dad517c10 */ /* 0x000fc4000a7fe4ff */
[----:B------:R-:W-:-:S04]  /*3d20*/  SEL R85, R128, R73, P3 ;  /* 0x0000004980557207 */ /* 0x000fc80001800000 */
[----:B------:R-:W2:Y:S04]  /*3d30*/  LDG.E.128 R80, desc[UR4][R80.64] ;  /* 0x0000000450507981 */ /* 0x000ea8000c1e1d00 */
[----:B------:R0:W-:Y:S02]  /*3d40*/  @P2 STG.E.128 desc[UR4][R88.64], R84 ;  /* 0x0000005458002986 */ /* 0x0001e4000c101d04 */
[----:B0-----:R-:W-:Y:S02]  /*3d50*/  IADD3 R88, P4, R176, UR16, RZ ;  /* 0x00000010b0587c10 */ /* 0x001fe4000ff9e0ff */
[----:B------:R-:W3:Y:S01]  /*3d60*/  LDL R176, [R1+0x13c] ;  /* 0x00013c0001b07983 */ /* 0x000ee20000100800 */
[-C--:B------:R-:W-:Y:S01]  /*3d70*/  FMUL.FTZ R128, R128, R156.reuse ;  /* 0x0000009c80807220 */ /* 0x080fe20000410000 */
[-C--:B------:R-:W-:Y:S01]  /*3d80*/  FMUL.FTZ R129, R129, R156.reuse ;  /* 0x0000009c81817220 */ /* 0x080fe20000410000 */
[----:B------:R-:W-:-:S02]  /*3d90*/  FMUL.FTZ R127, R127, R156 ;  /* 0x0000009c7f7f7220 */ /* 0x000fc40000410000 */
[----:B------:R-:W-:Y:S01]  /*3da0*/  FMUL.FTZ R85, R132, R128 ;  /* 0x0000008084557220 */ /* 0x000fe20000410000 */
[----:B------:R-:W-:Y:S01]  /*3db0*/  FFMA.FTZ R132, R92, R121, R120 ;  /* 0x000000795c847223 */ /* 0x000fe20000010078 */
[----:B------:R-:W-:Y:S01]  /*3dc0*/  FMUL.FTZ R126, R126, R156 ;  /* 0x0000009c7e7e7220 */ /* 0x000fe20000410000 */
[----:B------:R-:W-:Y:S01]  /*3dd0*/  FADD.FTZ R90, R93, -R90 ;  /* 0x8000005a5d5a7221 */ /* 0x000fe20000010000 */
[----:B------:R-:W-:Y:S01]  /*3de0*/  FADD.FTZ R91, R204, -R91 ;  /* 0x8000005bcc5b7221 */ /* 0x000fe20000010000 */
[----:B------:R-:W-:Y:S01]  /*3df0*/  FADD.FTZ R132, R205, -R132 ;  /* 0x80000084cd847221 */ /* 0x000fe20000010000 */
[----:B------:R-:W-:Y:S01]  /*3e00*/  FADD.FTZ R203, R206, -R203 ;  /* 0x800000cbcecb7221 */ /* 0x000fe20000010000 */
[----:B------:R-:W-:Y:S01]  /*3e10*/  IADD3.X R89, R173, UR17, RZ, P4, !PT ;  /* 0x00000011ad597c10 */ /* 0x000fe2000a7fe4ff */
[----:B------:R-:W-:Y:S01]  /*3e20*/  FMUL.FTZ R84, R133, R129 ;  /* 0x0000008185547220 */ /* 0x000fe20000410000 */
[----:B------:R-:W-:Y:S01]  /*3e30*/  FMUL.FTZ R86, R131, R127 ;  /* 0x0000007f83567220 */ /* 0x000fe20000410000 */
        /* <DEDUP_REMOVED lines=10> */
[----:B------:R-:W-:Y:S01]  /*3ee0*/  @P2 IADD3 R92, P5, R172, UR14, RZ ;  /* 0x0000000eac5c2c10 */ /* 0x000fe2000ffbe0ff */
[----:B------:R-:W4:Y:S02]  /*3ef0*/  LDL R203, [R1+0x130] ;  /* 0x0001300001cb7983 */ /* 0x000f240000100800 */
[----:B------:R-:W-:-:S02]  /*3f00*/  SEL R90, R132, R74, P3 ;  /* 0x0000004a845a7207 */ /* 0x000fc40001800000 */
[----:B------:R-:W-:Y:S02]  /*3f10*/  @P2 IADD3.X R93, R171, UR15, RZ, P5, !PT ;  /* 0x0000000fab5d2c10 */ /* 0x000fe4000affe4ff */
[----:B------:R-:W-:Y:S02]  /*3f20*/  SEL R91, R133, R75, P3 ;  /* 0x0000004b855b7207 */ /* 0x000fe40001800000 */
[----:B0-----:R-:W-:Y:S02]  /*3f30*/  IADD3 R84, P4, R172, UR12, RZ ;  /* 0x0000000cac547c10 */ /* 0x001fe4000ff9e0ff */
[C---:B------:R-:W-:Y:S02]  /*3f40*/  SEL R88, R130.reuse, R72, P3 ;  /* 0x0000004882587207 */ /* 0x040fe40001800000 */
[----:B------:R-:W-:Y:S02]  /*3f50*/  IADD3.X R85, R171, UR13, RZ, P4, !PT ;  /* 0x0000000dab557c10 */ /* 0x000fe4000a7fe4ff */
[C---:B------:R-:W-:Y:S01]  /*3f60*/  SEL R89, R131.reuse, R73, P3 ;  /* 0x0000004983597207 */ /* 0x040fe20001800000 */
[-C--:B------:R-:W-:Y:S01]  /*3f70*/  FMUL.FTZ R130, R130, R156.reuse ;  /* 0x0000009c82827220 */ /* 0x080fe20000410000 */
[----:B------:R-:W-:-:S02]  /*3f80*/  FMUL.FTZ R131, R131, R156 ;  /* 0x0000009c83837220 */ /* 0x000fc40000410000 */
[----:B------:R-:W2:Y:S04]  /*3f90*/  LDG.E.128 R84, desc[UR4][R84.64] ;  /* 0x0000000454547981 */ /* 0x000ea8000c1e1d00 */
[----:B------:R0:W-:Y:S02]  /*3fa0*/  @P2 STG.E.128 desc[UR4][R92.64], R88 ;  /* 0x000000585c002986 */ /* 0x0001e4000c101d04 */
[----:B0-----:R-:W-:Y:S02]  /*3fb0*/  FMUL.FTZ R88, R187, R130 ;  /* 0x00000082bb587220 */ /* 0x001fe40000410000 */
[----:B------:R-:W2:Y:S01]  /*3fc0*/  LDL R187, [R1+0x128] ;  /* 0x0001280001bb7983 */ /* 0x000ea20000100800 */
[----:B---3--:R-:W-:-:S03]  /*3fd0*/  FMUL.FTZ R89, R176, R131 ;  /* 0x00000083b0597220 */ /* 0x008fc60000410000 */
[----:B------:R-:W3:Y:S01]  /*3fe0*/  LDL R176, [R1+0x124] ;  /* 0x0001240001b07983 */ /* 0x000ee20000100800 */
[----:B------:R-:W-:Y:S01]  /*3ff0*/  IADD3 R172, P4, R172, UR16, RZ ;  /* 0x00000010acac7c10 */ /* 0x000fe2000ff9e0ff */
[-C--:B------:R-:W-:Y:S01]  /*4000*/  FMUL.FTZ R132, R132, R156.reuse ;  /* 0x0000009c84847220 */ /* 0x080fe20000410000 */
[----:B------:R-:W-:Y:S02]  /*4010*/  FMUL.FTZ R133, R133, R156 ;  /* 0x0000009c85857220 */ /* 0x000fe40000410000 */
[----:B------:R-:W-:Y:S01]  /*4020*/  IADD3.X R173, R171, UR17, RZ, P4, !PT ;  /* 0x00000011abad7c10 */ /* 0x000fe2000a7fe4ff */
[----:B------:R-:W-:Y:S01]  /*4030*/  FMUL.FTZ R90, R175, R132 ;  /* 0x00000084af5a7220 */ /* 0x000fe20000410000 */
[----:B------:R-:W-:Y:S01]  /*4040*/  FMUL.FTZ R91, R174, R133 ;  /* 0x00000085ae5b7220 */ /* 0x000fe20000410000 */
[-CC-:B------:R-:W-:Y:S01]  /*4050*/  FFMA.FTZ R94, R94, R121.reuse, R120.reuse ;  /* 0x000000795e5e7223 */ /* 0x180fe20000010078 */
[-CC-:B------:R-:W-:Y:S01]  /*4060*/  FFMA.FTZ R95, R95, R121.reuse, R120.reuse ;  /* 0x000000795f5f7223 */ /* 0x180fe20000010078 */
[----:B------:R-:W-:-:S02]  /*4070*/  FFMA.FTZ R188, R188, R121, R120 ;  /* 0x00000079bcbc7223 */ /* 0x000fc40000010078 */
[----:B------:R0:W-:Y:S01]  /*4080*/  STG.E.128 desc[UR4][R172.64], R88 ;  /* 0x00000058ac007986 */ /* 0x0001e2000c101d04 */
[----:B------:R-:W-:Y:S01]  /*4090*/  FADD.FTZ R94, R100, -R94 ;  /* 0x8000005e645e7221 */ /* 0x000fe20000010000 */
[----:B------:R-:W-:Y:S01]  /*40a0*/  FADD.FTZ R95, R189, -R95 ;  /* 0x8000005fbd5f7221 */ /* 0x000fe20000010000 */
[----:B------:R-:W-:Y:S01]  /*40b0*/  FADD.FTZ R188, R192, -R188 ;  /* 0x800000bcc0bc7221 */ /* 0x000fe20000010000 */
[----:B------:R-:W-:Y:S01]  /*40c0*/  IADD3 R92, P4, R170, UR12, RZ ;  /* 0x0000000caa5c7c10 */ /* 0x000fe2000ff9e0ff */
[----:B------:R-:W-:Y:S01]  /*40d0*/  FMUL.FTZ R175, R164, R94 ;  /* 0x0000005ea4af7220 */ /* 0x000fe20000410000 */
[-CC-:B0-----:R-:W-:Y:S01]  /*40e0*/  FFMA.FTZ R173, R101, R121.reuse, R120.reuse ;  /* 0x0000007965ad7223 */ /* 0x181fe20000010078 */
[----:B------:R-:W-:Y:S01]  /*40f0*/  @P2 IADD3 R100, P5, R170, UR14, RZ ;  /* 0x0000000eaa642c10 */ /* 0x000fe2000ffbe0ff */
[-CC-:B------:R-:W-:Y:S01]  /*4100*/  FFMA.FTZ R102, R102, R121.reuse, R120.reuse ;  /* 0x0000007966667223 */ /* 0x180fe20000010078 */
[--C-:B------:R-:W-:Y:S01]  /*4110*/  FFMA.FTZ R103, R103, R121, R120.reuse ;  /* 0x0000007967677223 */ /* 0x100fe20000010078 */
[----:B------:R-:W-:Y:S01]  /*4120*/  FADD.FTZ R173, R191, -R173 ;  /* 0x800000adbfad7221 */ /* 0x000fe20000010000 */
[C---:B------:R-:W-:Y:S01]  /*4130*/  FMUL.FTZ R172, R164.reuse, R95 ;  /* 0x0000005fa4ac7220 */ /* 0x040fe20000410000 */
[C---:B------:R-:W-:Y:S01]  /*4140*/  FMUL.FTZ R174, R164.reuse, R188 ;  /* 0x000000bca4ae7220 */ /* 0x040fe20000410000 */
[----:B------:R-:W-:Y:S01]  /*4150*/  FFMA.FTZ R177, R177, R121, R120 ;  /* 0x00000079b1b17223 */ /* 0x000fe20000010078 */
[----:B------:R-:W-:Y:S01]  /*4160*/  FMUL.FTZ R173, R164, R173 ;  /* 0x000000ada4ad7220 */ /* 0x000fe20000410000 */
[----:B------:R-:W-:Y:S01]  /*4170*/  @P1 FADD.FTZ R175, R44, R175 ;  /* 0x000000af2caf1221 */ /* 0x000fe20000010000 */
[----:B------:R-:W-:Y:S01]  /*4180*/  @P1 FADD.FTZ R172, R45, R172 ;  /* 0x000000ac2dac1221 */ /* 0x000fe20000010000 */
[----:B------:R-:W-:Y:S01]  /*4190*/  @P1 FADD.FTZ R174, R47, R174 ;  /* 0x000000ae2fae1221 */ /* 0x000fe20000010000 */
[----:B------:R-:W-:Y:S01]  /*41a0*/  @P1 FADD.FTZ R173, R46, R173 ;  /* 0x000000ad2ead1221 */ /* 0x000fe20000010000 */
[----:B------:R-:W-:Y:S01]  /*41b0*/  IADD3.X R93, R169, UR13, RZ, P4, !PT ;  /* 0x0000000da95d7c10 */ /* 0x000fe2000a7fe4ff */
[----:B------:R-:W3:Y:S01]  /*41c0*/  LDL R189, [R1+0x11c] ;  /* 0x00011c0001bd7983 */ /* 0x000ee20000100800 */
[----:B------:R-:W-:-:S02]  /*41d0*/  IADD3 R170, P4, R170, UR16, RZ ;  /* 0x00000010aaaa7c10 */ /* 0x000fc4000ff9e0ff */
[----:B------:R-:W-:Y:S01]  /*41e0*/  @P2 IADD3.X R101, R169, UR15, RZ, P5, !PT ;  /* 0x0000000fa9652c10 */ /* 0x000fe2000affe4ff */
[----:B------:R-:W-:Y:S01]  /*41f0*/  FADD.FTZ R102, R105, -R102 ;  /* 0x8000006669667221 */ /* 0x000fe20000010000 */
[----:B------:R-:W-:Y:S01]  /*4200*/  SEL R88, R175, R72, P3 ;  /* 0x00000048af587207 */ /* 0x000fe20001800000 */
[----:B------:R-:W3:Y:S01]  /*4210*/  LDG.E.128 R92, desc[UR4][R92.64] ;  /* 0x000000045c5c7981 */ /* 0x000ee2000c1e1d00 */
[----:B------:R-:W-:Y:S02]  /*4220*/  SEL R89, R172, R73, P3 ;  /* 0x00000049ac597207 */ /* 0x000fe40001800000 */
[----:B------:R-:W-:Y:S01]  /*4230*/  SEL R90, R173, R74, P3 ;  /* 0x0000004aad5a7207 */ /* 0x000fe20001800000 */
[----:B------:R-:W-:Y:S01]  /*4240*/  FADD.FTZ R103, R178, -R103 ;  /* 0x80000067b2677221 */ /* 0x000fe20000010000 */
[----:B------:R-:W-:Y:S01]  /*4250*/  SEL R91, R174, R75, P3 ;  /* 0x0000004bae5b7207 */ /* 0x000fe20001800000 */
[-C--:B------:R-:W-:Y:S01]  /*4260*/  FMUL.FTZ R172, R172, R156.reuse ;  /* 0x0000009cacac7220 */ /* 0x080fe20000410000 */
[----:B------:R-:W-:Y:S01]  /*4270*/  IADD3.X R171, R169, UR17, RZ, P4, !PT ;  /* 0x00000011a9ab7c10 */ /* 0x000fe2000a7fe4ff */
[-C--:B------:R-:W-:Y:S01]  /*4280*/  FMUL.FTZ R169, R175, R156.reuse ;  /* 0x0000009cafa97220 */ /* 0x080fe20000410000 */
[-C--:B------:R-:W-:Y:S01]  /*4290*/  FMUL.FTZ R173, R173, R156.reuse ;  /* 0x0000009cadad7220 */ /* 0x080fe20000410000 */
[----:B------:R-:W-:Y:S01]  /*42a0*/  FMUL.FTZ R174, R174, R156 ;  /* 0x0000009caeae7220 */ /* 0x000fe20000410000 */
[----:B------:R4:W-:Y:S01]  /*42b0*/  @P2 STG.E.128 desc[UR4][R100.64], R88 ;  /* 0x0000005864002986 */ /* 0x0009e2000c101d04 */
[----:B------:R-:W-:Y:S01]  /*42c0*/  FADD.FTZ R177, R180, -R177 ;  /* 0x800000b1b4b17221 */ /* 0x000fe20000010000 */
[----:B------:R-:W-:-:S02]  /*42d0*/  FMUL.FTZ R175, R164, R103 ;  /* 0x00000067a4af7220 */ /* 0x000fc40000410000 */
[----:B------:R-:W3:Y:S01]  /*42e0*/  LDL R188, [R1+0x118] ;  /* 0x0001180001bc7983 */ /* 0x000ee20000100800 */
[-CC-:B------:R-:W-:Y:S01]  /*42f0*/  FFMA.FTZ R106, R106, R121.reuse, R120.reuse ;  /* 0x000000796a6a7223 */ /* 0x180fe20000010078 */
[-CC-:B------:R-:W-:Y:S01]  /*4300*/  FFMA.FTZ R107, R107, R121.reuse, R120.reuse ;  /* 0x000000796b6b7223 */ /* 0x180fe20000010078 */
[-CC-:B------:R-:W-:Y:S01]  /*4310*/  FFMA.FTZ R134, R134, R121.reuse, R120.reuse ;  /* 0x0000007986867223 */ /* 0x180fe20000010078 */
[----:B------:R-:W-:Y:S01]  /*4320*/  FFMA.FTZ R135, R135, R121, R120 ;  /* 0x0000007987877223 */ /* 0x000fe20000010078 */
[----:B------:R-:W3:Y:S01]  /*4330*/  LDL R178, [R1+0x110] ;  /* 0x0001100001b27983 */ /* 0x000ee20000100800 */
[----:B----4-:R-:W-:Y:S01]  /*4340*/  FMUL.FTZ R88, R203, R169 ;  /* 0x000000a9cb587220 */ /* 0x010fe20000410000 */
[----:B------:R-:W-:Y:S01]  /*4350*/  FMUL.FTZ R89, R190, R172 ;  /* 0x000000acbe597220 */ /* 0x000fe20000410000 */
[----:B--2---:R-:W-:Y:S01]  /*4360*/  FMUL.FTZ R90, R187, R173 ;  /* 0x000000adbb5a7220 */ /* 0x004fe20000410000 */
[----:B------:R-:W2:Y:S04]  /*4370*/  LDL R190, [R1+0x120] ;  /* 0x0001200001be7983 */ /* 0x000ea80000100800 */
[----:B------:R-:W4:Y:S01]  /*4380*/  LDL R187, [R1+0x114] ;  /* 0x0001140001bb7983 */ /* 0x000f220000100800 */
[----:B------:R-:W-:Y:S01]  /*4390*/  IADD3 R100, P4, R167, UR12, RZ ;  /* 0x0000000ca7647c10 */ /* 0x000fe2000ff9e0ff */
[----:B------:R-:W-:-:S03]  /*43a0*/  @P1 FADD.FTZ R175, R49, R175 ;  /* 0x000000af31af1221 */ /* 0x000fc60000010000 */
[----:B------:R-:W-:Y:S01]  /*43b0*/  IADD3.X R101, R168, UR13, RZ, P4, !PT ;  /* 0x0000000da8657c10 */ /* 0x000fe2000a7fe4ff */
[----:B---3--:R-:W-:-:S05]  /*43c0*/  FMUL.FTZ R91, R176, R174 ;  /* 0x000000aeb05b7220 */ /* 0x008fca0000410000 */
[----:B------:R0:W-:Y:S01]  /*43d0*/  STG.E.128 desc[UR4][R170.64], R88 ;  /* 0x00000058aa007986 */ /* 0x0001e2000c101d04 */
[----:B------:R-:W-:-:S03]  /*43e0*/  FMUL.FTZ R176, R164, R102 ;  /* 0x00000066a4b07220 */ /* 0x000fc60000410000 */
[----:B------:R-:W3:Y:S01]  /*43f0*/  LDG.E.128 R100, desc[UR4][R100.64] ;  /* 0x0000000464647981 */ /* 0x000ee2000c1e1d00 */
[----:B------:R-:W-:Y:S01]  /*4400*/  @P1 FADD.FTZ R176, R48, R176 ;  /* 0x000000b030b01221 */ /* 0x000fe20000010000 */
[----:B0-----:R-:W-:-:S04]  /*4410*/  FFMA.FTZ R170, R104, R121, R120 ;  /* 0x0000007968aa7223 */ /* 0x001fc80000010078 */
[----:B------:R-:W-:Y:S01]  /*4420*/  FADD.FTZ R170, R179, -R170 ;  /* 0x800000aab3aa7221 */ /* 0x000fe20000010000 */
[----:B------:R-:W-:Y:S01]  /*4430*/  FMUL.FTZ R171, R164, R177 ;  /* 0x000000b1a4ab7220 */ /* 0x000fe20000410000 */
[----:B------:R-:W-:Y:S01]  /*4440*/  @P2 IADD3 R104, P5, R167, UR14, RZ ;  /* 0x0000000ea7682c10 */ /* 0x000fe2000ffbe0ff */
[----:B------:R-:W-:Y:S01]  /*4450*/  FADD.FTZ R136, R136, -R106 ;  /* 0x8000006a88887221 */ /* 0x000fe20000010000 */
[----:B------:R-:W-:Y:S01]  /*4460*/  FMUL.FTZ R170, R164, R170 ;  /* 0x000000aaa4aa7220 */ /* 0x000fe20000410000 */
[----:B------:R-:W-:Y:S01]  /*4470*/  @P1 FADD.FTZ R171, R51, R171 ;  /* 0x000000ab33ab1221 */ /* 0x000fe20000010000 */
[----:B------:R-:W-:Y:S01]  /*4480*/  SEL R88, R176, R72, P3 ;  /* 0x00000048b0587207 */ /* 0x000fe20001800000 */
[----:B------:R-:W-:Y:S01]  /*4490*/  FADD.FTZ R137, R137, -R107 ;  /* 0x8000006b89897221 */ /* 0x000fe20000010000 */
[----:B------:R-:W-:Y:S01]  /*44a0*/  @P1 FADD.FTZ R170, R50, R170 ;  /* 0x000000aa32aa1221 */ /* 0x000fe20000010000 */
[----:B------:R-:W-:Y:S01]  /*44b0*/  @P2 IADD3.X R105, R168, UR15, RZ, P5, !PT ;  /* 0x0000000fa8692c10 */ /* 0x000fe2000affe4ff */
[----:B------:R-:W-:Y:S01]  /*44c0*/  FADD.FTZ R138, R138, -R134 ;  /* 0x800000868a8a7221 */ /* 0x000fe20000010000 */
[----:B------:R-:W-:Y:S01]  /*44d0*/  SEL R89, R175, R73, P3 ;  /* 0x00000049af597207 */ /* 0x000fe20001800000 */
[----:B------:R-:W-:Y:S01]  /*44e0*/  FADD.FTZ R139, R139, -R135 ;  /* 0x800000878b8b7221 */ /* 0x000fe20000010000 */
[----:B------:R-:W-:Y:S01]  /*44f0*/  SEL R90, R170, R74, P3 ;  /* 0x0000004aaa5a7207 */ /* 0x000fe20001800000 */
[----:B------:R-:W3:Y:S01]  /*4500*/  LDL R177, [R1+0x10c] ;  /* 0x00010c0001b17983 */ /* 0x000ee20000100800 */
[----:B------:R-:W-:-:S05]  /*4510*/  SEL R91, R171, R75, P3 ;  /* 0x0000004bab5b7207 */ /* 0x000fca0001800000 */
[----:B------:R0:W-:Y:S02]  /*4520*/  @P2 STG.E.128 desc[UR4][R104.64], R88 ;  /* 0x0000005868002986 */ /* 0x0001e4000c101d04 */
[----:B0-----:R-:W-:Y:S01]  /*4530*/  IADD3 R104, P4, R167, UR16, RZ ;  /* 0x00000010a7687c10 */ /* 0x001fe2000ff9e0ff */
[-C--:B------:R-:W-:Y:S02]  /*4540*/  FMUL.FTZ R167, R176, R156.reuse ;  /* 0x0000009cb0a77220 */ /* 0x080fe40000410000 */
[----:B------:R-:W3:Y:S01]  /*4550*/  LDL R176, [R1+0x108] ;  /* 0x0001080001b07983 */ /* 0x000ee20000100800 */
[----:B------:R-:W-:Y:S01]  /*4560*/  IADD3.X R105, R168, UR17, RZ, P4, !PT ;  /* 0x00000011a8697c10 */ /* 0x000fe2000a7fe4ff */
[-C--:B------:R-:W-:Y:S02]  /*4570*/  FMUL.FTZ R168, R175, R156.reuse ;  /* 0x0000009cafa87220 */ /* 0x080fe40000410000 */
[----:B------:R-:W3:Y:S01]  /*4580*/  LDL R175, [R1+0x104] ;  /* 0x0001040001af7983 */ /* 0x000ee20000100800 */
[-C--:B------:R-:W-:Y:S01]  /*4590*/  FMUL.FTZ R170, R170, R156.reuse ;  /* 0x0000009caaaa7220 */ /* 0x080fe20000410000 */
[----:B------:R-:W-:Y:S01]  /*45a0*/  FMUL.FTZ R171, R171, R156 ;  /* 0x0000009cabab7220 */ /* 0x000fe20000410000 */
[----:B------:R-:W-:-:S02]  /*45b0*/  FMUL.FTZ R89, R189, R168 ;  /* 0x000000a8bd597220 */ /* 0x000fc40000410000 */
[----:B------:R-:W-:Y:S01]  /*45c0*/  FMUL.FTZ R90, R188, R170 ;  /* 0x000000aabc5a7220 */ /* 0x000fe20000410000 */
[C---:B------:R-:W-:Y:S01]  /*45d0*/  FMUL.FTZ R136, R164.reuse, R136 ;  /* 0x00000088a4887220 */ /* 0x040fe20000410000 */
[----:B------:R-:W-:Y:S01]  /*45e0*/  FMUL.FTZ R137, R164, R137 ;  /* 0x00000089a4897220 */ /* 0x000fe20000410000 */
[----:B--2---:R-:W-:Y:S01]  /*45f0*/  FMUL.FTZ R88, R190, R167 ;  /* 0x000000a7be587220 */ /* 0x004fe20000410000 */
[C---:B------:R-:W-:Y:S01]  /*4600*/  FMUL.FTZ R138, R164.reuse, R138 ;  /* 0x0000008aa48a7220 */ /* 0x040fe20000410000 */
[----:B----4-:R-:W-:Y:S01]  /*4610*/  FMUL.FTZ R91, R187, R171 ;  /* 0x000000abbb5b7220 */ /* 0x010fe20000410000 */
[----:B------:R-:W-:Y:S01]  /*4620*/  FMUL.FTZ R139, R164, R139 ;  /* 0x0000008ba48b7220 */ /* 0x000fe20000410000 */
[----:B------:R-:W-:Y:S01]  /*4630*/  @P1 FADD.FTZ R136, R52, R136 ;  /* 0x0000008834881221 */ /* 0x000fe20000010000 */
[----:B------:R-:W-:Y:S02]  /*4640*/  @P1 FADD.FTZ R137, R53, R137 ;  /* 0x0000008935891221 */ /* 0x000fe40000010000 */
[----:B------:R0:W-:Y:S01]  /*4650*/  STG.E.128 desc[UR4][R104.64], R88 ;  /* 0x0000005868007986 */ /* 0x0001e2000c101d04 */
[----:B------:R-:W-:Y:S01]  /*4660*/  @P1 FADD.FTZ R138, R54, R138 ;  /* 0x0000008a368a1221 */ /* 0x000fe20000010000 */
[----:B------:R-:W-:Y:S01]  /*4670*/  @P1 FADD.FTZ R139, R55, R139 ;  /* 0x0000008b378b1221 */ /* 0x000fe20000010000 */
[----:B------:R-:W-:-:S04]  /*4680*/  @P2 IADD3 R134, P5, R165, UR14, RZ ;  /* 0x0000000ea5862c10 */ /* 0x000fc8000ffbe0ff */
[----:B------:R-:W-:Y:S02]  /*4690*/  @P2 IADD3.X R135, R166, UR15, RZ, P5, !PT ;  /* 0x0000000fa6872c10 */ /* 0x000fe4000affe4ff */
[----:B0-----:R-:W-:Y:S02]  /*46a0*/  IADD3 R104, P4, R165, UR12, RZ ;  /* 0x0000000ca5687c10 */ /* 0x001fe4000ff9e0ff */
[----:B------:R-:W-:Y:S02]  /*46b0*/  SEL R88, R136, R72, P3 ;  /* 0x0000004888587207 */ /* 0x000fe40001800000 */
[----:B------:R-:W-:Y:S02]  /*46c0*/  IADD3.X R105, R166, UR13, RZ, P4, !PT ;  /* 0x0000000da6697c10 */ /* 0x000fe4000a7fe4ff */
[----:B------:R-:W-:Y:S02]  /*46d0*/  SEL R89, R137, R73, P3 ;  /* 0x0000004989597207 */ /* 0x000fe40001800000 */
[----:B------:R-:W-:-:S02]  /*46e0*/  SEL R90, R138, R74, P3 ;  /* 0x0000004a8a5a7207 */ /* 0x000fc40001800000 */
[C---:B------:R-:W-:Y:S01]  /*46f0*/  SEL R91, R139.reuse, R75, P3 ;  /* 0x0000004b8b5b7207 */ /* 0x040fe20001800000 */
[----:B------:R-:W2:Y:S01]  /*4700*/  LDG.E.128 R104, desc[UR4][R104.64] ;  /* 0x0000000468687981 */ /* 0x000ea2000c1e1d00 */
[-C--:B------:R-:W-:Y:S01]  /*4710*/  FMUL.FTZ R138, R138, R156.reuse ;  /* 0x0000009c8a8a7220 */ /* 0x080fe20000410000 */
[----:B------:R-:W-:Y:S02]  /*4720*/  FMUL.FTZ R139, R139, R156 ;  /* 0x0000009c8b8b7220 */ /* 0x000fe40000410000 */
[----:B------:R0:W-:Y:S02]  /*4730*/  @P2 STG.E.128 desc[UR4][R134.64], R88 ;  /* 0x0000005886002986 */ /* 0x0001e4000c101d04 */
[----:B0-----:R-:W-:Y:S02]  /*4740*/  IADD3 R134, P4, R165, UR16, RZ ;  /* 0x00000010a5867c10 */ /* 0x001fe4000ff9e0ff */
[----:B------:R-:W4:Y:S02]  /*4750*/  LDL R165, [R1+0xf4] ;  /* 0x0000f40001a57983 */ /* 0x000f240000100800 */
[----:B------:R-:W-:-:S02]  /*4760*/  IADD3.X R135, R166, UR17, RZ, P4, !PT ;  /* 0x00000011a6877c10 */ /* 0x000fc4000a7fe4ff */
[----:B------:R-:W2:Y:S01]  /*4770*/  LDL R166, [R1+0xf8] ;  /* 0x0000f80001a67983 */ /* 0x000ea20000100800 */
[----:B---3--:R-:W-:-:S03]  /*4780*/  FMUL.FTZ R90, R176, R138 ;  /* 0x0000008ab05a7220 */ /* 0x008fc60000410000 */
[----:B------:R-:W3:Y:S01]  /*4790*/  LDL R176, [R1+0x100] ;  /* 0x0001000001b07983 */ /* 0x000ee20000100800 */
[----:B------:R-:W-:-:S03]  /*47a0*/  FMUL.FTZ R91, R175, R139 ;  /* 0x0000008baf5b7220 */ /* 0x000fc60000410000 */
[----:B------:R-:W3:Y:S01]  /*47b0*/  LDL R175, [R1+0xfc] ;  /* 0x0000fc0001af7983 */ /* 0x000ee20000100800 */
[-C--:B------:R-:W-:Y:S01]  /*47c0*/  FMUL.FTZ R136, R136, R156.reuse ;  /* 0x0000009c88887220 */ /* 0x080fe20000410000 */
[----:B------:R-:W-:Y:S01]  /*47d0*/  FMUL.FTZ R137, R137, R156 ;  /* 0x0000009c89897220 */ /* 0x000fe20000410000 */
[-CC-:B------:R-:W-:Y:S01]  /*47e0*/  FFMA.FTZ R108, R108, R121.reuse, R120.reuse ;  /* 0x000000796c6c7223 */ /* 0x180fe20000010078 */
[-CC-:B------:R-:W-:Y:S01]  /*47f0*/  FFMA.FTZ R109, R109, R121.reuse, R120.reuse ;  /* 0x000000796d6d7223 */ /* 0x180fe20000010078 */
[-CC-:B------:R-:W-:Y:S01]  /*4800*/  FFMA.FTZ R110, R110, R121.reuse, R120.reuse ;  /* 0x000000796e6e7223 */ /* 0x180fe20000010078 */
[----:B------:R-:W-:Y:S01]  /*4810*/  FFMA.FTZ R111, R111, R121, R120 ;  /* 0x000000796f6f7223 */ /* 0x000fe20000010078 */
[----:B------:R-:W-:Y:S01]  /*4820*/  FMUL.FTZ R88, R178, R136 ;  /* 0x00000088b2587220 */ /* 0x000fe20000410000 */
[----:B------:R-:W-:Y:S01]  /*4830*/  FMUL.FTZ R89, R177, R137 ;  /* 0x00000089b1597220 */ /* 0x000fe20000410000 */
[----:B------:R-:W-:Y:S01]  /*4840*/  FADD.FTZ R140, R140, -R108 ;  /* 0x8000006c8c8c7221 */ /* 0x000fe20000010000 */
[----:B------:R-:W-:Y:S01]  /*4850*/  FADD.FTZ R141, R141, -R109 ;  /* 0x8000006d8d8d7221 */ /* 0x000fe20000010000 */
[----:B------:R-:W-:Y:S01]  /*4860*/  FADD.FTZ R142, R142, -R110 ;  /* 0x8000006e8e8e7221 */ /* 0x000fe20000010000 */
[----:B------:R-:W-:Y:S01]  /*4870*/  FADD.FTZ R143, R143, -R111 ;  /* 0x8000006f8f8f7221 */ /* 0x000fe20000010000 */
[----:B------:R-:W-:Y:S01]  /*4880*/  IADD3 R108, P4, R162, UR12, RZ ;  /* 0x0000000ca26c7c10 */ /* 0x000fe2000ff9e0ff */
        /* <DEDUP_REMOVED lines=17> */
[----:B0-----:R-:W-:Y:S01]  /*49a0*/  @P2 IADD3 R134, P4, R162, UR14, RZ ;  /* 0x0000000ea2862c10 */ /* 0x001fe2000ff9e0ff */
[----:B------:R-:W-:Y:S01]  /*49b0*/  FADD.FTZ R115, R147, -R115 ;  /* 0x8000007393737221 */ /* 0x000fe20000010000 */
[----:B------:R-:W3:Y:S02]  /*49c0*/  LDG.E.128 R108, desc[UR4][R108.64] ;  /* 0x000000046c6c7981 */ /* 0x000ee4000c1e1d00 */
[----:B------:R-:W-:-:S02]  /*49d0*/  @P2 IADD3.X R135, R163, UR15, RZ, P4, !PT ;  /* 0x0000000fa3872c10 */ /* 0x000fc4000a7fe4ff */
[----:B------:R-:W-:Y:S02]  /*49e0*/  IADD3 R162, P4, R162, UR16, RZ ;  /* 0x00000010a2a27c10 */ /* 0x000fe4000ff9e0ff */
[----:B------:R-:W-:Y:S02]  /*49f0*/  SEL R88, R140, R72, P3 ;  /* 0x000000488c587207 */ /* 0x000fe40001800000 */
[----:B------:R-:W-:Y:S02]  /*4a00*/  SEL R89, R141, R73, P3 ;  /* 0x000000498d597207 */ /* 0x000fe40001800000 */
[----:B------:R-:W-:Y:S02]  /*4a10*/  SEL R90, R142, R74, P3 ;  /* 0x0000004a8e5a7207 */ /* 0x000fe40001800000 */
[----:B------:R-:W-:Y:S01]  /*4a20*/  SEL R91, R143, R75, P3 ;  /* 0x0000004b8f5b7207 */ /* 0x000fe20001800000 */
[-C--:B------:R-:W-:Y:S01]  /*4a30*/  FMUL.FTZ R140, R140, R156.reuse ;  /* 0x0000009c8c8c7220 */ /* 0x080fe20000410000 */
[----:B------:R-:W-:Y:S01]  /*4a40*/  IADD3.X R163, R163, UR17, RZ, P4, !PT ;  /* 0x00000011a3a37c10 */ /* 0x000fe2000a7fe4ff */
[-C--:B------:R-:W-:Y:S01]  /*4a50*/  FMUL.FTZ R141, R141, R156.reuse ;  /* 0x0000009c8d8d7220 */ /* 0x080fe20000410000 */
[-C--:B------:R-:W-:Y:S01]  /*4a60*/  FMUL.FTZ R142, R142, R156.reuse ;  /* 0x0000009c8e8e7220 */ /* 0x080fe20000410000 */
[----:B------:R-:W-:Y:S01]  /*4a70*/  FMUL.FTZ R143, R143, R156 ;  /* 0x0000009c8f8f7220 */ /* 0x000fe20000410000 */
[----:B------:R-:W-:Y:S01]  /*4a80*/  IADD3 R112, P4, R159, UR12, RZ ;  /* 0x0000000c9f707c10 */ /* 0x000fe2000ff9e0ff */
[C---:B------:R-:W-:Y:S01]  /*4a90*/  FMUL.FTZ R144, R164.reuse, R144 ;  /* 0x00000090a4907220 */ /* 0x040fe20000410000 */
[C---:B------:R-:W-:Y:S01]  /*4aa0*/  FMUL.FTZ R145, R164.reuse, R145 ;  /* 0x00000091a4917220 */ /* 0x040fe20000410000 */
[C---:B------:R-:W-:Y:S01]  /*4ab0*/  FMUL.FTZ R146, R164.reuse, R146 ;  /* 0x00000092a4927220 */ /* 0x040fe20000410000 */
[----:B------:R-:W-:Y:S01]  /*4ac0*/  FMUL.FTZ R147, R164, R115 ;  /* 0x00000073a4937220 */ /* 0x000fe20000410000 */
[----:B------:R2:W-:Y:S01]  /*4ad0*/  @P2 STG.E.128 desc[UR4][R134.64], R88 ;  /* 0x0000005886002986 */ /* 0x0005e2000c101d04 */
[----:B------:R-:W-:Y:S01]  /*4ae0*/  IADD3.X R113, R160, UR13, RZ, P4, !PT ;  /* 0x0000000da0717c10 */ /* 0x000fe2000a7fe4ff */
[----:B------:R-:W-:Y:S01]  /*4af0*/  @P1 FADD.FTZ R144, R60, R144 ;  /* 0x000000903c901221 */ /* 0x000fe20000010000 */
[----:B------:R-:W-:Y:S01]  /*4b00*/  @P1 FADD.FTZ R145, R61, R145 ;  /* 0x000000913d911221 */ /* 0x000fe20000010000 */
[----:B------:R-:W-:Y:S01]  /*4b10*/  @P1 FADD.FTZ R146, R62, R146 ;  /* 0x000000923e921221 */ /* 0x000fe20000010000 */
[----:B------:R-:W-:Y:S01]  /*4b20*/  @P1 FADD.FTZ R147, R63, R147 ;  /* 0x000000933f931221 */ /* 0x000fe20000010000 */
[----:B------:R-:W-:Y:S01]  /*4b30*/  FFMA.FTZ R117, R117, R121, R120 ;  /* 0x0000007975757223 */ /* 0x000fe20000010078 */
[----:B--2---:R-:W-:Y:S01]  /*4b40*/  FMUL.FTZ R90, R166, R142 ;  /* 0x0000008ea65a7220 */ /* 0x004fe20000410000 */
[----:B----4-:R-:W-:Y:S01]  /*4b50*/  FMUL.FTZ R91, R165, R143 ;  /* 0x0000008fa55b7220 */ /* 0x010fe20000410000 */
[----:B------:R-:W2:Y:S01]  /*4b60*/  LDL R166, [R1+0xe8] ;  /* 0x0000e80001a67983 */ /* 0x000ea20000100800 */
[----:B------:R-:W-:-:S03]  /*4b70*/  @P2 IADD3 R134, P4, R159, UR14, RZ ;  /* 0x0000000e9f862c10 */ /* 0x000fc6000ff9e0ff */
[----:B------:R-:W4:Y:S01]  /*4b80*/  LDL R165, [R1+0xe4] ;  /* 0x0000e40001a57983 */ /* 0x000f220000100800 */
[----:B------:R-:W-:Y:S01]  /*4b90*/  @P2 IADD3.X R135, R160, UR15, RZ, P4, !PT ;  /* 0x0000000fa0872c10 */ /* 0x000fe2000a7fe4ff */
[----:B------:R-:W-:Y:S01]  /*4ba0*/  FADD.FTZ R149, R149, -R117 ;  /* 0x8000007595957221 */ /* 0x000fe20000010000 */
[----:B---3--:R-:W-:Y:S02]  /*4bb0*/  FMUL.FTZ R88, R176, R140 ;  /* 0x0000008cb0587220 */ /* 0x008fe40000410000 */
[----:B------:R-:W3:Y:S01]  /*4bc0*/  LDL R176, [R1+0xf0] ;  /* 0x0000f00001b07983 */ /* 0x000ee20000100800 */
[----:B------:R-:W-:-:S03]  /*4bd0*/  FMUL.FTZ R89, R175, R141 ;  /* 0x0000008daf597220 */ /* 0x000fc60000410000 */
[----:B------:R-:W3:Y:S04]  /*4be0*/  LDL R175, [R1+0xec] ;  /* 0x0000ec0001af7983 */ /* 0x000ee80000100800 */
[----:B------:R0:W-:Y:S04]  /*4bf0*/  STG.E.128 desc[UR4][R162.64], R88 ;  /* 0x00000058a2007986 */ /* 0x0001e8000c101d04 */
[----:B------:R-:W3:Y:S01]  /*4c00*/  LDG.E.128 R112, desc[UR4][R112.64] ;  /* 0x0000000470707981 */ /* 0x000ee2000c1e1d00 */
[----:B0-----:R-:W-:-:S03]  /*4c10*/  SEL R88, R144, R72, P3 ;  /* 0x0000004890587207 */ /* 0x001fc60001800000 */
[----:B------:R-:W3:Y:S01]  /*4c20*/  LDL R163, [R1+0xe0] ;  /* 0x0000e00001a37983 */ /* 0x000ee20000100800 */
[----:B------:R-:W-:Y:S02]  /*4c30*/  SEL R89, R145, R73, P3 ;  /* 0x0000004991597207 */ /* 0x000fe40001800000 */
[----:B------:R-:W-:Y:S01]  /*4c40*/  SEL R90, R146, R74, P3 ;  /* 0x0000004a925a7207 */ /* 0x000fe20001800000 */
[----:B------:R-:W3:Y:S01]  /*4c50*/  LDL R162, [R1+0xdc] ;  /* 0x0000dc0001a27983 */ /* 0x000ee20000100800 */
[----:B------:R-:W-:-:S05]  /*4c60*/  SEL R91, R147, R75, P3 ;  /* 0x0000004b935b7207 */ /* 0x000fca0001800000 */
[----:B------:R0:W-:Y:S02]  /*4c70*/  @P2 STG.E.128 desc[UR4][R134.64], R88 ;  /* 0x0000005886002986 */ /* 0x0001e4000c101d04 */
[-CC-:B0-----:R-:W-:Y:S01]  /*4c80*/  FFMA.FTZ R88, R116, R121.reuse, R120.reuse ;  /* 0x0000007974587223 */ /* 0x181fe20000010078 */
[----:B------:R-:W-:Y:S02]  /*4c90*/  IADD3 R116, P4, R159, UR16, RZ ;  /* 0x000000109f747c10 */ /* 0x000fe4000ff9e0ff */
[----:B------:R-:W3:Y:S02]  /*4ca0*/  LDL R159, [R1+0xd4] ;  /* 0x0000d400019f7983 */ /* 0x000ee40000100800 */
[----:B------:R-:W-:Y:S02]  /*4cb0*/  IADD3.X R117, R160, UR17, RZ, P4, !PT ;  /* 0x00000011a0757c10 */ /* 0x000fe4000a7fe4ff */
[----:B------:R-:W3:Y:S01]  /*4cc0*/  LDL R160, [R1+0xd8] ;  /* 0x0000d80001a07983 */ /* 0x000ee20000100800 */
[-CC-:B------:R-:W-:Y:S01]  /*4cd0*/  FFMA.FTZ R118, R118, R121.reuse, R120.reuse ;  /* 0x0000007976767223 */ /* 0x180fe20000010078 */
[----:B------:R-:W-:Y:S01]  /*4ce0*/  FFMA.FTZ R119, R119, R121, R120 ;  /* 0x0000007977777223 */ /* 0x000fe20000010078 */
[----:B------:R-:W-:Y:S01]  /*4cf0*/  FADD.FTZ R148, R148, -R88 ;  /* 0x8000005894947221 */ /* 0x000fe20000010000 */
[----:B------:R-:W3:Y:S01]  /*4d00*/  LDL.LU R240, [R1+0x28] ;  /* 0x0000280001f07983 */ /* 0x000ee20000300800 */
[----:B------:R-:W-:Y:S01]  /*4d10*/  FADD.FTZ R150, R150, -R118 ;  /* 0x8000007696967221 */ /* 0x000fe20000010000 */
[----:B------:R-:W-:Y:S01]  /*4d20*/  FADD.FTZ R151, R151, -R119 ;  /* 0x8000007797977221 */ /* 0x000fe20000010000 */
[-C--:B------:R-:W-:Y:S01]  /*4d30*/  FMUL.FTZ R144, R144, R156.reuse ;  /* 0x0000009c90907220 */ /* 0x080fe20000410000 */
[----:B------:R-:W3:Y:S01]  /*4d40*/  LDL.LU R239, [R1+0x24] ;  /* 0x0000240001ef7983 */ /* 0x000ee20000300800 */
[-C--:B------:R-:W-:Y:S01]  /*4d50*/  FMUL.FTZ R145, R145, R156.reuse ;  /* 0x0000009c91917220 */ /* 0x080fe20000410000 */
[-C--:B------:R-:W-:Y:S01]  /*4d60*/  FMUL.FTZ R146, R146, R156.reuse ;  /* 0x0000009c92927220 */ /* 0x080fe20000410000 */
[----:B------:R-:W-:Y:S01]  /*4d70*/  FMUL.FTZ R147, R147, R156 ;  /* 0x0000009c93937220 */ /* 0x000fe20000410000 */
[----:B------:R-:W3:Y:S01]  /*4d80*/  LDL.LU R238, [R1+0x30] ;  /* 0x0000300001ee7983 */ /* 0x000ee20000300800 */
[----:B------:R-:W-:Y:S01]  /*4d90*/  IADD3 R118, P4, R157, UR12, RZ ;  /* 0x0000000c9d767c10 */ /* 0x000fe2000ff9e0ff */
[C---:B------:R-:W-:Y:S01]  /*4da0*/  FMUL.FTZ R148, R164.reuse, R148 ;  /* 0x00000094a4947220 */ /* 0x040fe20000410000 */
[C---:B------:R-:W-:Y:S01]  /*4db0*/  FMUL.FTZ R149, R164.reuse, R149 ;  /* 0x00000095a4957220 */ /* 0x040fe20000410000 */
[C---:B------:R-:W-:Y:S01]  /*4dc0*/  FMUL.FTZ R150, R164.reuse, R150 ;  /* 0x00000096a4967220 */ /* 0x040fe20000410000 */
[----:B------:R-:W-:Y:S01]  /*4dd0*/  FMUL.FTZ R151, R164, R151 ;  /* 0x00000097a4977220 */ /* 0x000fe20000410000 */
[----:B------:R-:W3:Y:S01]  /*4de0*/  LDL.LU R237, [R1+0x2c] ;  /* 0x00002c0001ed7983 */ /* 0x000ee20000300800 */
[----:B------:R-:W-:-:S03]  /*4df0*/  IADD3.X R119, R158, UR13, RZ, P4, !PT ;  /* 0x0000000d9e777c10 */ /* 0x000fc6000a7fe4ff */
[----:B------:R-:W3:Y:S01]  /*4e00*/  LDL.LU R236, [R1+0x38] ;  /* 0x0000380001ec7983 */ /* 0x000ee20000300800 */
[----:B--2---:R-:W-:Y:S01]  /*4e10*/  FMUL.FTZ R90, R166, R146 ;  /* 0x00000092a65a7220 */ /* 0x004fe20000410000 */
[----:B------:R-:W-:Y:S01]  /*4e20*/  @P1 FADD.FTZ R148, R64, R148 ;  /* 0x0000009440941221 */ /* 0x000fe20000010000 */
[----:B----4-:R-:W-:Y:S01]  /*4e30*/  FMUL.FTZ R91, R165, R147 ;  /* 0x00000093a55b7220 */ /* 0x010fe20000410000 */
[----:B------:R-:W2:Y:S01]  /*4e40*/  LDL.LU R235, [R1+0x34] ;  /* 0x0000340001eb7983 */ /* 0x000ea20000300800 */
[----:B------:R-:W-:Y:S01]  /*4e50*/  @P1 FADD.FTZ R149, R65, R149 ;  /* 0x0000009541951221 */ /* 0x000fe20000010000 */
[----:B------:R-:W-:Y:S01]  /*4e60*/  @P1 FADD.FTZ R150, R66, R150 ;  /* 0x0000009642961221 */ /* 0x000fe20000010000 */
[----:B------:R-:W-:Y:S01]  /*4e70*/  @P1 FADD.FTZ R151, R67, R151 ;  /* 0x0000009743971221 */ /* 0x000fe20000010000 */
[----:B------:R-:W4:Y:S01]  /*4e80*/  LDL.LU R234, [R1+0x40] ;  /* 0x0000400001ea7983 */ /* 0x000f220000300800 */
[----:B------:R-:W-:-:S03]  /*4e90*/  @P2 IADD3 R134, P4, R157, UR14, RZ ;  /* 0x0000000e9d862c10 */ /* 0x000fc6000ff9e0ff */
[----:B------:R-:W4:Y:S04]  /*4ea0*/  LDL.LU R233, [R1+0x3c] ;  /* 0x00003c0001e97983 */ /* 0x000f280000300800 */
[----:B------:R-:W4:Y:S01]  /*4eb0*/  LDL.LU R232, [R1+0x48] ;  /* 0x0000480001e87983 */ /* 0x000f220000300800 */
[----:B------:R-:W-:-:S03]  /*4ec0*/  @P2 IADD3.X R135, R158, UR15, RZ, P4, !PT ;  /* 0x0000000f9e872c10 */ /* 0x000fc6000a7fe4ff */
[----:B------:R-:W4:Y:S04]  /*4ed0*/  LDL.LU R231, [R1+0x44] ;  /* 0x0000440001e77983 */ /* 0x000f280000300800 */
        /* <DEDUP_REMOVED lines=19> */
[----:B------:R-:W4:Y:S01]  /*5010*/  LDL.LU R177, [R1+0x94] ;  /* 0x0000940001b17983 */ /* 0x000f220000300800 */
[-CC-:B------:R-:W-:Y:S01]  /*5020*/  FFMA.FTZ R96, R96, R121.reuse, R120.reuse ;  /* 0x0000007960607223 */ /* 0x180fe20000010078 */
[-CC-:B------:R-:W-:Y:S01]  /*5030*/  FFMA.FTZ R97, R97, R121.reuse, R120.reuse ;  /* 0x0000007961617223 */ /* 0x180fe20000010078 */
[-CC-:B------:R-:W-:Y:S01]  /*5040*/  FFMA.FTZ R98, R98, R121.reuse, R120.reuse ;  /* 0x0000007962627223 */ /* 0x180fe20000010078 */
[----:B------:R-:W-:Y:S01]  /*5050*/  FFMA.FTZ R99, R99, R121, R120 ;  /* 0x0000007963637223 */ /* 0x000fe20000010078 */
[----:B---3--:R-:W-:-:S02]  /*5060*/  FMUL.FTZ R88, R176, R144 ;  /* 0x00000090b0587220 */ /* 0x008fc40000410000 */
[----:B------:R-:W3:Y:S01]  /*5070*/  LDL.LU R176, [R1+0xa0] ;  /* 0x0000a00001b07983 */ /* 0x000ee20000300800 */
[----:B------:R-:W-:-:S03]  /*5080*/  FMUL.FTZ R89, R175, R145 ;  /* 0x00000091af597220 */ /* 0x000fc60000410000 */
[----:B------:R-:W3:Y:S04]  /*5090*/  LDL.LU R175, [R1+0x9c] ;  /* 0x00009c0001af7983 */ /* 0x000ee80000300800 */
[----:B------:R0:W-:Y:S04]  /*50a0*/  STG.E.128 desc[UR4][R116.64], R88 ;  /* 0x0000005874007986 */ /* 0x0001e8000c101d04 */
[----:B------:R-:W3:Y:S04]  /*50b0*/  LDL.LU R166, [R1+0xa8] ;  /* 0x0000a80001a67983 */ /* 0x000ee80000300800 */
[----:B------:R-:W3:Y:S01]  /*50c0*/  LDL.LU R165, [R1+0xa4] ;  /* 0x0000a40001a57983 */ /* 0x000ee20000300800 */
[----:B0-----:R-:W-:-:S03]  /*50d0*/  SEL R88, R148, R72, P3 ;  /* 0x0000004894587207 */ /* 0x001fc60001800000 */
[----:B------:R-:W3:Y:S01]  /*50e0*/  LDG.E.128 R116, desc[UR4][R118.64] ;  /* 0x0000000476747981 */ /* 0x000ee2000c1e1d00 */
[----:B------:R-:W-:Y:S02]  /*50f0*/  SEL R89, R149, R73, P3 ;  /* 0x0000004995597207 */ /* 0x000fe40001800000 */
[----:B------:R-:W-:Y:S02]  /*5100*/  SEL R90, R150, R74, P3 ;  /* 0x0000004a965a7207 */ /* 0x000fe40001800000 */
[----:B------:R-:W-:Y:S01]  /*5110*/  SEL R91, R151, R75, P3 ;  /* 0x0000004b975b7207 */ /* 0x000fe20001800000 */
[-C--:B------:R-:W-:Y:S01]  /*5120*/  FMUL.FTZ R148, R148, R156.reuse ;  /* 0x0000009c94947220 */ /* 0x080fe20000410000 */
[-C--:B------:R-:W-:Y:S01]  /*5130*/  FMUL.FTZ R149, R149, R156.reuse ;  /* 0x0000009c95957220 */ /* 0x080fe20000410000 */
[-C--:B------:R-:W-:Y:S01]  /*5140*/  FMUL.FTZ R150, R150, R156.reuse ;  /* 0x0000009c96967220 */ /* 0x080fe20000410000 */
[----:B------:R-:W-:Y:S01]  /*5150*/  FMUL.FTZ R151, R151, R156 ;  /* 0x0000009c97977220 */ /* 0x000fe20000410000 */
[----:B------:R0:W-:Y:S02]  /*5160*/  @P2 STG.E.128 desc[UR4][R134.64], R88 ;  /* 0x0000005886002986 */ /* 0x0001e4000c101d04 */
[----:B0-----:R-:W-:Y:S01]  /*5170*/  IADD3 R134, P4, R157, UR16, RZ ;  /* 0x000000109d867c10 */ /* 0x001fe2000ff9e0ff */
[----:B------:R-:W-:Y:S01]  /*5180*/  FMUL.FTZ R88, R163, R148 ;  /* 0x00000094a3587220 */ /* 0x000fe20000410000 */
[----:B------:R-:W-:Y:S01]  /*5190*/  FMUL.FTZ R89, R162, R149 ;  /* 0x00000095a2597220 */ /* 0x000fe20000410000 */
[----:B------:R-:W-:Y:S01]  /*51a0*/  FMUL.FTZ R91, R159, R151 ;  /* 0x000000979f5b7220 */ /* 0x000fe20000410000 */
[----:B------:R-:W-:Y:S01]  /*51b0*/  IADD3.X R135, R158, UR17, RZ, P4, !PT ;  /* 0x000000119e877c10 */ /* 0x000fe2000a7fe4ff */
[----:B------:R-:W-:Y:S01]  /*51c0*/  FMUL.FTZ R90, R160, R150 ;  /* 0x00000096a05a7220 */ /* 0x000fe20000410000 */
[----:B------:R-:W3:Y:S04]  /*51d0*/  LDL.LU R163, [R1+0xb0] ;  /* 0x0000b00001a37983 */ /* 0x000ee80000300800 */
[----:B------:R0:W-:Y:S04]  /*51e0*/  STG.E.128 desc[UR4][R134.64], R88 ;  /* 0x0000005886007986 */ /* 0x0001e8000c101d04 */
[----:B------:R-:W3:Y:S04]  /*51f0*/  LDL.LU R162, [R1+0xac] ;  /* 0x0000ac0001a27983 */ /* 0x000ee80000300800 */
[----:B------:R-:W3:Y:S04]  /*5200*/  LDL.LU R160, [R1+0xb8] ;  /* 0x0000b80001a07983 */ /* 0x000ee80000300800 */
[----:B------:R-:W3:Y:S04]  /*5210*/  LDL.LU R159, [R1+0xb4] ;  /* 0x0000b400019f7983 */ /* 0x000ee80000300800 */
[----:B------:R-:W3:Y:S01]  /*5220*/  LDL.LU R158, [R1+0xc0] ;  /* 0x0000c000019e7983 */ /* 0x000ee20000300800 */
[----:B0-----:R-:W-:-:S03]  /*5230*/  IADD3 R88, P4, R161, UR12, RZ ;  /* 0x0000000ca1587c10 */ /* 0x001fc6000ff9e0ff */
[----:B------:R-:W3:Y:S01]  /*5240*/  LDL.LU R157, [R1+0xbc] ;  /* 0x0000bc00019d7983 */ /* 0x000ee20000300800 */
[----:B------:R-:W-:-:S03]  /*5250*/  IADD3.X R89, R0, UR13, RZ, P4, !PT ;  /* 0x0000000d00597c10 */ /* 0x000fc6000a7fe4ff */
[----:B------:R-:W3:Y:S04]  /*5260*/  LDL R134, [R1+0xc8] ;  /* 0x0000c80001867983 */ /* 0x000ee80000100800 */
[----:B------:R-:W3:Y:S04]  /*5270*/  LDG.E.128 R88, desc[UR4][R88.64] ;  /* 0x0000000458587981 */ /* 0x000ee8000c1e1d00 */
[----:B------:R-:W3:Y:S04]  /*5280*/  LDL R135, [R1+0xc4] ;  /* 0x0000c40001877983 */ /* 0x000ee80000100800 */
[----:B------:R-:W3:Y:S04]  /*5290*/  LDL R121, [R1+0xd0] ;  /* 0x0000d00001797983 */ /* 0x000ee80000100800 */
[----:B------:R-:W3:Y:S01]  /*52a0*/  LDL R120, [R1+0xcc] ;  /* 0x0000cc0001787983 */ /* 0x000ee20000100800 */
[----:B------:R-:W-:Y:S01]  /*52b0*/  FFMA.FTZ R240, R125, R76, R240 ;  /* 0x0000004c7df07223 */ /* 0x000fe200000100f0 */
[----:B------:R-:W-:Y:S01]  /*52c0*/  FFMA.FTZ R239, R77, R124, R239 ;  /* 0x0000007c4def7223 */ /* 0x000fe200000100ef */
[----:B------:R-:W-:Y:S01]  /*52d0*/  FFMA.FTZ R238, R78, R123, R238 ;  /* 0x0000007b4eee7223 */ /* 0x000fe200000100ee */
[----:B------:R-:W-:Y:S01]  /*52e0*/  FFMA.FTZ R237, R79, R122, R237 ;  /* 0x0000007a4fed7223 */ /* 0x000fe200000100ed */
[----:B------:R-:W-:Y:S01]  /*52f0*/  FFMA.FTZ R236, R129, R80, R236 ;  /* 0x0000005081ec7223 */ /* 0x000fe200000100ec */
[----:B------:R0:W-:Y:S01]  /*5300*/  STL [R1+0x28], R240 ;  /* 0x000028f001007387 */ /* 0x0001e20000100800 */
[----:B--2---:R-:W-:Y:S01]  /*5310*/  FFMA.FTZ R235, R81, R128, R235 ;  /* 0x0000008051eb7223 */ /* 0x004fe200000100eb */
[----:B----4-:R-:W-:Y:S01]  /*5320*/  FFMA.FTZ R234, R82, R127, R234 ;  /* 0x0000007f52ea7223 */ /* 0x010fe200000100ea */
[----:B------:R-:W-:Y:S01]  /*5330*/  FFMA.FTZ R233, R83, R126, R233 ;  /* 0x0000007e53e97223 */ /* 0x000fe200000100e9 */
[----:B------:R0:W-:Y:S01]  /*5340*/  STL [R1+0x24], R239 ;  /* 0x000024ef01007387 */ /* 0x0001e20000100800 */
[----:B------:R-:W-:Y:S01]  /*5350*/  FFMA.FTZ R232, R130, R84, R232 ;  /* 0x0000005482e87223 */ /* 0x000fe200000100e8 */
[----:B------:R-:W-:Y:S01]  /*5360*/  FFMA.FTZ R231, R85, R131, R231 ;  /* 0x0000008355e77223 */ /* 0x000fe200000100e7 */
[----:B------:R-:W-:Y:S01]  /*5370*/  FFMA.FTZ R230, R86, R132, R230 ;  /* 0x0000008456e67223 */ /* 0x000fe200000100e6 */
[----:B------:R0:W-:Y:S01]  /*5380*/  STL [R1+0x30], R238 ;  /* 0x000030ee01007387 */ /* 0x0001e20000100800 */
[----:B------:R-:W-:Y:S01]  /*5390*/  FFMA.FTZ R229, R87, R133, R229 ;  /* 0x0000008557e57223 */ /* 0x000fe200000100e5 */
[----:B------:R-:W-:Y:S01]  /*53a0*/  FFMA.FTZ R220, R169, R92, R220 ;  /* 0x0000005ca9dc7223 */ /* 0x000fe200000100dc */
[----:B------:R-:W-:Y:S01]  /*53b0*/  FFMA.FTZ R219, R93, R172, R219 ;  /* 0x000000ac5ddb7223 */ /* 0x000fe200000100db */
[----:B------:R0:W-:Y:S01]  /*53c0*/  STL [R1+0x2c], R237 ;  /* 0x00002ced01007387 */ /* 0x0001e20000100800 */
[----:B------:R-:W-:Y:S01]  /*53d0*/  FFMA.FTZ R218, R94, R173, R218 ;  /* 0x000000ad5eda7223 */ /* 0x000fe200000100da */
[----:B------:R-:W-:-:S02]  /*53e0*/  FFMA.FTZ R217, R95, R174, R217 ;  /* 0x000000ae5fd97223 */ /* 0x000fc400000100d9 */
[----:B------:R0:W-:Y:S01]  /*53f0*/  STL [R1+0x38], R236 ;  /* 0x000038ec01007387 */ /* 0x0001e20000100800 */
[----:B------:R-:W-:Y:S01]  /*5400*/  FADD.FTZ R96, R152, -R96 ;  /* 0x8000006098607221 */ /* 0x000fe20000010000 */
[----:B------:R-:W-:Y:S02]  /*5410*/  FFMA.FTZ R206, R167, R100, R206 ;  /* 0x00000064a7ce7223 */ /* 0x000fe400000100ce */
[----:B------:R0:W-:Y:S01]  /*5420*/  STL [R1+0x34], R235 ;  /* 0x000034eb01007387 */ /* 0x0001e20000100800 */
[----:B------:R-:W-:Y:S01]  /*5430*/  FADD.FTZ R97, R153, -R97 ;  /* 0x8000006199617221 */ /* 0x000fe20000010000 */
[----:B------:R-:W-:Y:S01]  /*5440*/  FADD.FTZ R98, R154, -R98 ;  /* 0x800000629a627221 */ /* 0x000fe20000010000 */
[----:B------:R-:W-:Y:S01]  /*5450*/  FFMA.FTZ R205, R101, R168, R205 ;  /* 0x000000a865cd7223 */ /* 0x000fe200000100cd */
[----:B------:R0:W-:Y:S01]  /*5460*/  STL [R1+0x40], R234 ;  /* 0x000040ea01007387 */ /* 0x0001e20000100800 */
[----:B------:R-:W-:-:S03]  /*5470*/  FFMA.FTZ R204, R102, R170, R204 ;  /* 0x000000aa66cc7223 */ /* 0x000fc600000100cc */
[----:B------:R0:W-:Y:S01]  /*5480*/  STL [R1+0x3c], R233 ;  /* 0x00003ce901007387 */ /* 0x0001e20000100800 */
[----:B------:R-:W-:Y:S01]  /*5490*/  FADD.FTZ R99, R155, -R99 ;  /* 0x800000639b637221 */ /* 0x000fe20000010000 */
[----:B------:R-:W1:Y:S02]  /*54a0*/  LDC.64 R80, c[0x0][0x210] ;  /* 0x00008400ff507b82 */ /* 0x000e640000000a00 */
[----:B------:R0:W-:Y:S04]  /*54b0*/  STL [R1+0x48], R232 ;  /* 0x000048e801007387 */ /* 0x0001e80000100800 */
[----:B------:R0:W-:Y:S04]  /*54c0*/  STL [R1+0x44], R231 ;  /* 0x000044e701007387 */ /* 0x0001e80000100800 */
[----:B------:R0:W-:Y:S01]  /*54d0*/  STL [R1+0x50], R230 ;  /* 0x000050e601007387 */ /* 0x0001e20000100800 */
[----:B------:R-:W-:-:S03]  /*54e0*/  FFMA.FTZ R203, R103, R171, R203 ;  /* 0x000000ab67cb7223 */ /* 0x000fc600000100cb */
[----:B------:R0:W-:Y:S01]  /*54f0*/  STL [R1+0x4c], R229 ;  /* 0x00004ce501007387 */ /* 0x0001e20000100800 */
[----:B------:R-:W-:-:S03]  /*5500*/  FFMA.FTZ R192, R136, R104, R192 ;  /* 0x0000006888c07223 */ /* 0x000fc600000100c0 */
[----:B------:R0:W-:Y:S01]  /*5510*/  STL [R1+0x58], R220 ;  /* 0x000058dc01007387 */ /* 0x0001e20000100800 */
[----:B------:R-:W-:-:S03]  /*5520*/  FFMA.FTZ R191, R105, R137, R191 ;  /* 0x0000008969bf7223 */ /* 0x000fc600000100bf */
[----:B------:R0:W-:Y:S01]  /*5530*/  STL [R1+0x54], R219 ;  /* 0x000054db01007387 */ /* 0x0001e20000100800 */
[----:B------:R-:W-:-:S03]  /*5540*/  FMUL.FTZ R96, R164, R96 ;  /* 0x00000060a4607220 */ /* 0x000fc60000410000 */
[----:B------:R0:W-:Y:S01]  /*5550*/  STL [R1+0x60], R218 ;  /* 0x000060da01007387 */ /* 0x0001e20000100800 */
[C---:B------:R-:W-:Y:S01]  /*5560*/  FMUL.FTZ R97, R164.reuse, R97 ;  /* 0x00000061a4617220 */ /* 0x040fe20000410000 */
[----:B------:R-:W-:Y:S02]  /*5570*/  FMUL.FTZ R98, R164, R98 ;  /* 0x00000062a4627220 */ /* 0x000fe40000410000 */
[----:B------:R0:W-:Y:S01]  /*5580*/  STL [R1+0x5c], R217 ;  /* 0x00005cd901007387 */ /* 0x0001e20000100800 */
[----:B------:R-:W-:Y:S01]  /*5590*/  FFMA.FTZ R190, R106, R138, R190 ;  /* 0x0000008a6abe7223 */ /* 0x000fe200000100be */
[----:B------:R-:W-:Y:S02]  /*55a0*/  FFMA.FTZ R189, R107, R139, R189 ;  /* 0x0000008b6bbd7223 */ /* 0x000fe400000100bd */
[----:B------:R0:W-:Y:S01]  /*55b0*/  STL [R1+0x68], R206 ;  /* 0x000068ce01007387 */ /* 0x0001e20000100800 */
[----:B------:R-:W-:-:S03]  /*55c0*/  FFMA.FTZ R188, R140, R108, R188 ;  /* 0x0000006c8cbc7223 */ /* 0x000fc600000100bc */
[----:B------:R0:W-:Y:S01]  /*55d0*/  STL [R1+0x64], R205 ;  /* 0x000064cd01007387 */ /* 0x0001e20000100800 */
[----:B------:R-:W-:Y:S01]  /*55e0*/  FMUL.FTZ R164, R164, R99 ;  /* 0x00000063a4a47220 */ /* 0x000fe20000410000 */
[----:B------:R-:W-:Y:S02]  /*55f0*/  FFMA.FTZ R187, R109, R141, R187 ;  /* 0x0000008d6dbb7223 */ /* 0x000fe400000100bb */
[----:B------:R0:W-:Y:S01]  /*5600*/  STL [R1+0x70], R204 ;  /* 0x000070cc01007387 */ /* 0x0001e20000100800 */
[----:B------:R-:W-:Y:S01]  /*5610*/  @P1 FADD.FTZ R96, R68, R96 ;  /* 0x0000006044601221 */ /* 0x000fe20000010000 */
[----:B------:R-:W-:Y:S02]  /*5620*/  @P1 FADD.FTZ R97, R69, R97 ;  /* 0x0000006145611221 */ /* 0x000fe40000010000 */
[----:B------:R0:W-:Y:S01]  /*5630*/  STL [R1+0x6c], R203 ;  /* 0x00006ccb01007387 */ /* 0x0001e20000100800 */
[----:B------:R-:W-:Y:S01]  /*5640*/  @P1 FADD.FTZ R98, R70, R98 ;  /* 0x0000006246621221 */ /* 0x000fe20000010000 */
[----:B------:R-:W-:-:S02]  /*5650*/  FFMA.FTZ R180, R110, R142, R180 ;  /* 0x0000008e6eb47223 */ /* 0x000fc400000100b4 */
[----:B------:R0:W-:Y:S01]  /*5660*/  STL [R1+0x78], R192 ;  /* 0x000078c001007387 */ /* 0x0001e20000100800 */
[----:B------:R-:W-:Y:S01]  /*5670*/  FFMA.FTZ R179, R111, R143, R179 ;  /* 0x0000008f6fb37223 */ /* 0x000fe200000100b3 */
[----:B------:R-:W-:Y:S02]  /*5680*/  FFMA.FTZ R178, R144, R112, R178 ;  /* 0x0000007090b27223 */ /* 0x000fe400000100b2 */
[----:B------:R0:W-:Y:S01]  /*5690*/  STL [R1+0x74], R191 ;  /* 0x000074bf01007387 */ /* 0x0001e20000100800 */
[----:B------:R-:W-:Y:S01]  /*56a0*/  @P1 FADD.FTZ R164, R71, R164 ;  /* 0x000000a447a41221 */ /* 0x000fe20000010000 */
[----:B------:R-:W-:Y:S02]  /*56b0*/  FFMA.FTZ R177, R113, R145, R177 ;  /* 0x0000009171b17223 */ /* 0x000fe400000100b1 */
[----:B------:R0:W-:Y:S01]  /*56c0*/  STL [R1+0x80], R190 ;  /* 0x000080be01007387 */ /* 0x0001e20000100800 */
[----:B------:R-:W-:-:S03]  /*56d0*/  SEL R72, R96, R72, P3 ;  /* 0x0000004860487207 */ /* 0x000fc60001800000 */
[----:B------:R0:W-:Y:S01]  /*56e0*/  STL [R1+0x7c], R189 ;  /* 0x00007cbd01007387 */ /* 0x0001e20000100800 */
[----:B------:R-:W-:-:S03]  /*56f0*/  SEL R73, R97, R73, P3 ;  /* 0x0000004961497207 */ /* 0x000fc60001800000 */
[----:B------:R0:W-:Y:S01]  /*5700*/  STL [R1+0x88], R188 ;  /* 0x000088bc01007387 */ /* 0x0001e20000100800 */
[----:B------:R-:W-:Y:S01]  /*5710*/  SEL R74, R98, R74, P3 ;  /* 0x0000004a624a7207 */ /* 0x000fe20001800000 */
[-C--:B------:R-:W-:Y:S02]  /*5720*/  FMUL.FTZ R96, R96, R156.reuse ;  /* 0x0000009c60607220 */ /* 0x080fe40000410000 */
[----:B------:R0:W-:Y:S01]  /*5730*/  STL [R1+0x84], R187 ;  /* 0x000084bb01007387 */ /* 0x0001e20000100800 */
[-C--:B------:R-:W-:Y:S01]  /*5740*/  FMUL.FTZ R97, R97, R156.reuse ;  /* 0x0000009c61617220 */ /* 0x080fe20000410000 */
[-C--:B------:R-:W-:Y:S02]  /*5750*/  FMUL.FTZ R98, R98, R156.reuse ;  /* 0x0000009c62627220 */ /* 0x080fe40000410000 */
[----:B------:R0:W-:Y:S01]  /*5760*/  STL [R1+0x90], R180 ;  /* 0x000090b401007387 */ /* 0x0001e20000100800 */
[----:B------:R-:W-:Y:S01]  /*5770*/  FMUL.FTZ R156, R164, R156 ;  /* 0x0000009ca49c7220 */ /* 0x000fe20000410000 */
[----:B------:R-:W-:-:S02]  /*5780*/  @P2 IADD3 R84, P4, R161, UR14, RZ ;  /* 0x0000000ea1542c10 */ /* 0x000fc4000ff9e0ff */
[----:B------:R0:W-:Y:S01]  /*5790*/  STL [R1+0x8c], R179 ;  /* 0x00008cb301007387 */ /* 0x0001e20000100800 */
[----:B------:R-:W-:-:S03]  /*57a0*/  IADD3 R82, P5, R161, UR16, RZ ;  /* 0x00000010a1527c10 */ /* 0x000fc6000ffbe0ff */
[----:B------:R0:W-:Y:S04]  /*57b0*/  STL [R1+0x98], R178 ;  /* 0x000098b201007387 */ /* 0x0001e80000100800 */
[----:B------:R0:W-:Y:S01]  /*57c0*/  STL [R1+0x94], R177 ;  /* 0x000094b101007387 */ /* 0x0001e20000100800 */
[----:B------:R-:W-:Y:S02]  /*57d0*/  SEL R75, R164, R75, P3 ;  /* 0x0000004ba44b7207 */ /* 0x000fe40001800000 */
[C---:B------:R-:W-:Y:S02]  /*57e0*/  @P2 IADD3.X R85, R0.reuse, UR15, RZ, P4, !PT ;  /* 0x0000000f00552c10 */ /* 0x040fe4000a7fe4ff */
[----:B------:R-:W-:-:S03]  /*57f0*/  IADD3.X R83, R0, UR17, RZ, P5, !PT ;  /* 0x0000001100537c10 */ /* 0x000fc6000affe4ff */
[----:B------:R0:W-:Y:S01]  /*5800*/  @P2 STG.E.128 desc[UR4][R84.64], R72 ;  /* 0x0000004854002986 */ /* 0x0001e2000c101d04 */
[----:B-1----:R-:W-:-:S04]  /*5810*/  LEA R2, R80, R2, 0x2 ;  /* 0x0000000250027211 */ /* 0x002fc800078e10ff */
[----:B------:R-:W-:Y:S01]  /*5820*/  ISETP.GE.AND P1, PT, R2, R81, PT ;  /* 0x000000510200720c */ /* 0x000fe20003f26270 */
[----:B---3--:R-:W-:Y:S01]  /*5830*/  FFMA.FTZ R176, R114, R146, R176 ;  /* 0x0000009272b07223 */ /* 0x008fe200000100b0 */
[----:B------:R-:W-:-:S04]  /*5840*/  FFMA.FTZ R175, R115, R147, R175 ;  /* 0x0000009373af7223 */ /* 0x000fc800000100af */
[----:B------:R0:W-:Y:S04]  /*5850*/  STL [R1+0xa0], R176 ;  /* 0x0000a0b001007387 */ /* 0x0001e80000100800 */
[----:B------:R0:W-:Y:S01]  /*5860*/  STL [R1+0x9c], R175 ;  /* 0x00009caf01007387 */ /* 0x0001e20000100800 */
[----:B------:R-:W-:Y:S01]  /*5870*/  FFMA.FTZ R166, R148, R116, R166 ;  /* 0x0000007494a67223 */ /* 0x000fe200000100a6 */
[----:B------:R-:W-:-:S04]  /*5880*/  FFMA.FTZ R165, R117, R149, R165 ;  /* 0x0000009575a57223 */ /* 0x000fc800000100a5 */
[----:B------:R0:W-:Y:S04]  /*5890*/  STL [R1+0xa8], R166 ;  /* 0x0000a8a601007387 */ /* 0x0001e80000100800 */
[----:B------:R0:W-:Y:S01]  /*58a0*/  STL [R1+0xa4], R165 ;  /* 0x0000a4a501007387 */ /* 0x0001e20000100800 */
[----:B------:R-:W-:Y:S01]  /*58b0*/  FFMA.FTZ R163, R118, R150, R163 ;  /* 0x0000009676a37223 */ /* 0x000fe200000100a3 */
[----:B------:R-:W-:-:S04]  /*58c0*/  FFMA.FTZ R162, R119, R151, R162 ;  /* 0x0000009777a27223 */ /* 0x000fc800000100a2 */
[----:B------:R0:W-:Y:S04]  /*58d0*/  STL [R1+0xb0], R163 ;  /* 0x0000b0a301007387 */ /* 0x0001e80000100800 */
[----:B------:R0:W-:Y:S01]  /*58e0*/  STL [R1+0xac], R162 ;  /* 0x0000aca201007387 */ /* 0x0001e20000100800 */
[----:B------:R-:W-:Y:S01]  /*58f0*/  FMUL.FTZ R78, R134, R98 ;  /* 0x00000062864e7220 */ /* 0x000fe20000410000 */
[----:B------:R-:W-:Y:S01]  /*5900*/  FFMA.FTZ R160, R96, R88, R160 ;  /* 0x0000005860a07223 */ /* 0x000fe200000100a0 */
[----:B------:R-:W-:Y:S01]  /*5910*/  FFMA.FTZ R157, R91, R156, R157 ;  /* 0x0000009c5b9d7223 */ /* 0x000fe2000001009d */
[----:B------:R-:W-:Y:S01]  /*5920*/  FFMA.FTZ R159, R89, R97, R159 ;  /* 0x00000061599f7223 */ /* 0x000fe2000001009f */
[----:B------:R-:W-:Y:S01]  /*5930*/  FFMA.FTZ R158, R90, R98, R158 ;  /* 0x000000625a9e7223 */ /* 0x000fe2000001009e */
[----:B------:R-:W-:Y:S01]  /*5940*/  FMUL.FTZ R79, R135, R156 ;  /* 0x0000009c874f7220 */ /* 0x000fe20000410000 */
[----:B------:R0:W-:Y:S01]  /*5950*/  STL [R1+0xb8], R160 ;  /* 0x0000b8a001007387 */ /* 0x0001e20000100800 */
[----:B------:R-:W-:-:S03]  /*5960*/  FMUL.FTZ R76, R121, R96 ;  /* 0x00000060794c7220 */ /* 0x000fc60000410000 */
[----:B------:R0:W-:Y:S01]  /*5970*/  STL [R1+0xbc], R157 ;  /* 0x0000bc9d01007387 */ /* 0x0001e20000100800 */
[----:B------:R-:W-:-:S03]  /*5980*/  FMUL.FTZ R77, R120, R97 ;  /* 0x00000061784d7220 */ /* 0x000fc60000410000 */
[----:B------:R0:W-:Y:S04]  /*5990*/  STL [R1+0xb4], R159 ;  /* 0x0000b49f01007387 */ /* 0x0001e80000100800 */
[----:B------:R0:W-:Y:S04]  /*59a0*/  STG.E.128 desc[UR4][R82.64], R76 ;  /* 0x0000004c52007986 */ /* 0x0001e8000c101d04 */
[----:B------:R0:W-:Y:S01]  /*59b0*/  STL [R1+0xc0], R158 ;  /* 0x0000c09e01007387 */ /* 0x0001e20000100800 */
[----:B------:R-:W-:Y:S05]  /*59c0*/  @!P1 BRA `(.L_x_13809) ;  /* 0xffffffbc00cc9947 */ /* 0x000fea000383ffff */
[----:B------:R-:W-:Y:S05]  /*59d0*/  BSYNC B1 ;  /* 0x0000000000017941 */ /* 0x000fea0003800000 */
.L_x_13807:
[----:B------:R1:W5:Y:S01]  /*59e0*/  LDL.LU R66, [R1] ;  /* 0x0000000001427983 */ /* 0x0003620000300800 */
[----:B------:R-:W-:Y:S02]  /*59f0*/  MOV R35, R29 ;  /* 0x0000001d00237202 */ /* 0x000fe40000000f00 */
[----:B------:R-:W-:Y:S01]  /*5a00*/  MOV R32, R30 ;  /* 0x0000001e00207202 */ /* 0x000fe20000000f00 */
[----:B0-----:R1:W5:Y:S01]  /*5a10*/  LDL.LU R72, [R1+0x8] ;  /* 0x0000080001487983 */ /* 0x0013620000300800 */
        /* <DEDUP_REMOVED lines=115> */
[----:B-1----:R-:W-:-:S07]  /*6150*/  MOV R123, R157 ;  /* 0x0000009d007b7202 */ /* 0x002fce0000000f00 */
.L_x_13806:
[----:B------:R-:W-:Y:S05]  /*6160*/  BSYNC B0 ;  /* 0x0000000000007941 */ /* 0x000fea0003800000 */
.L_x_13804:
        /* <DEDUP_REMOVED lines=177> */
[----:B------:R-:W-:Y:S01]  /*6c80*/  LDS R42, [R0+0x4400] ;  /* 0x00440000002a7984 */ /* 0x000fe20000000800 */
        /* <DEDUP_REMOVED lines=17> */
[----:B------:R3:W-:Y:S01]  /*6da0*/  STS.128 [R2], R4 ;  /* 0x0000000402007388 */ /* 0x0007e20000000c00 */
[----:B------:R-:W-:-:S03]  /*6db0*/  FADD.FTZ R53, R14, R53 ;  /* 0x000000350e357221 */ /* 0x000fc60000010000 */
[----:B------:R4:W-:Y:S01]  /*6dc0*/  STS.128 [R2+0x200], R8 ;  /* 0x0002000802007388 */ /* 0x0009e20000000c00 */
[----:B0-----:R-:W-:-:S03]  /*6dd0*/  FADD.FTZ R15, R15, R44 ;  /* 0x0000002c0f0f7221 */ /* 0x001fc60000010000 */
[----:B------:R-:W-:Y:S01]  /*6de0*/  STS.128 [R2+0x400], R92 ;  /* 0x0004005c02007388 */ /* 0x000fe20000000c00 */
[----:B-1----:R-:W-:-:S03]  /*6df0*/  FADD.FTZ R55, R16, R55 ;  /* 0x0000003710377221 */ /* 0x002fc60000010000 */
[----:B------:R-:W-:Y:S01]  /*6e00*/  STS.128 [R2+0x600], R96 ;  /* 0x0006006002007388 */ /* 0x000fe20000000c00 */
[----:B--2---:R-:W-:-:S03]  /*6e10*/  FADD.FTZ R17, R17, R46 ;  /* 0x0000002e11117221 */ /* 0x004fc60000010000 */
[----:B------:R-:W-:Y:S01]  /*6e20*/  STS.128 [R2+0x800], R100 ;  /* 0x0008006402007388 */ /* 0x000fe20000000c00 */
[----:B---3--:R-:W-:-:S03]  /*6e30*/  SHF.L.U32 R6, R89, 0x2, RZ ;  /* 0x0000000259067819 */ /* 0x008fc600000006ff */
[----:B------:R-:W-:Y:S01]  /*6e40*/  STS.128 [R2+0xa00], R104 ;  /* 0x000a006802007388 */ /* 0x000fe20000000c00 */
[----:B----4-:R-:W-:-:S03]  /*6e50*/  FADD.FTZ R9, R3, R42 ;  /* 0x0000002a03097221 */ /* 0x010fc60000010000 */
        /* <DEDUP_REMOVED lines=18> */
[----:B------:R-:W-:Y:S04]  /*6f80*/  LDS R33, [R0+0x3e00] ;  /* 0x003e000000217984 */ /* 0x000fe80000000800 */
[----:B------:R-:W4:Y:S01]  /*6f90*/  LDS R25, [R0+0x1800] ;  /* 0x0018000000197984 */ /* 0x000f220000000800 */
        /* <DEDUP_REMOVED lines=8> */
[----:B------:R-:W-:Y:S01]  /*7020*/  LDS R20, [R0+0x1a00] ;  /* 0x001a000000147984 */ /* 0x000fe20000000800 */
[----:B------:R-:W-:Y:S01]  /*7030*/  IADD3.X R7, R11, UR7, RZ, P0, !PT ;  /* 0x000000070b077c10 */ /* 0x000fe200087fe4ff */
[----:B---3--:R-:W-:-:S02]  /*7040*/  FADD.FTZ R29, R22, R27 ;  /* 0x0000001b161d7221 */ /* 0x008fc40000010000 */
[----:B------:R-:W2:Y:S01]  /*7050*/  LDS R11, [R0+0x600] ;  /* 0x00060000000b7984 */ /* 0x000ea20000000800 */
[----:B----4-:R-:W-:-:S03]  /*7060*/  FADD.FTZ R8, RZ, R8 ;  /* 0x00000008ff087221 */ /* 0x010fc60000010000 */
[----:B------:R-:W3:Y:S01]  /*7070*/  LDS R22, [R0+0x2e00] ;  /* 0x002e000000167984 */ /* 0x000ee20000000800 */
[----:B------:R-:W-:-:S03]  /*7080*/  FADD.FTZ R23, R8, R23 ;  /* 0x0000001708177221 */ /* 0x000fc60000010000 */
[----:B------:R-:W4:Y:S01]  /*7090*/  LDS R12, [R0+0x800] ;  /* 0x00080000000c7984 */ /* 0x000f220000000800 */
[----:B------:R-:W-:-:S03]  /*70a0*/  FADD.FTZ R14, R23, R14 ;  /* 0x0000000e170e7221 */ /* 0x000fc60000010000 */
[----:B------:R-:W-:Y:S01]  /*70b0*/  STG.E desc[UR4][R2.64], R47 ;  /* 0x0000002f02007986 */ /* 0x000fe2000c101904 */
[----:B------:R-:W-:-:S03]  /*70c0*/  FADD.FTZ R10, RZ, R10 ;  /* 0x0000000aff0a7221 */ /* 0x000fc60000010000 */
[----:B------:R-:W4:Y:S04]  /*70d0*/  LDS R8, [R0+0xa00] ;  /* 0x000a000000087984 */ /* 0x000f280000000800 */
[----:B------:R1:W-:Y:S01]  /*70e0*/  STG.E desc[UR4][R4.64], R43 ;  /* 0x0000002b04007986 */ /* 0x0003e2000c101904 */
        /* <DEDUP_REMOVED lines=8> */
[----:B--2---:R-:W-:-:S03]  /*7170*/  FADD.FTZ R11, RZ, R11 ;  /* 0x0000000bff0b7221 */ /* 0x004fc60000010000 */
[----:B------:R-:W-:Y:S01]  /*7180*/  STG.E desc[UR4][R6.64], R29 ;  /* 0x0000001d06007986 */ /* 0x000fe2000c101904 */
[----:B------:R-:W-:-:S03]  /*7190*/  FADD.FTZ R11, R11, R20 ;  /* 0x000000140b0b7221 */ /* 0x000fc60000010000 */
[----:B------:R-:W2:Y:S01]  /*71a0*/  LDS R24, [R0+0x4200] ;  /* 0x0042000000187984 */ /* 0x000ea20000000800 */
[----:B---3--:R-:W-:-:S03]  /*71b0*/  FADD.FTZ R11, R11, R22 ;  /* 0x000000160b0b7221 */ /* 0x008fc60000010000 */
[----:B------:R-:W3:Y:S01]  /*71c0*/  LDS R10, [R0+0xe00] ;  /* 0x000e0000000a7984 */ /* 0x000ee20000000800 */
[----:B----4-:R-:W-:-:S03]  /*71d0*/  FADD.FTZ R12, RZ, R12 ;  /* 0x0000000cff0c7221 */ /* 0x010fc60000010000 */
[----:B------:R-:W4:Y:S01]  /*71e0*/  LDS R29, [R0+0x2000] ;  /* 0x00200000001d7984 */ /* 0x000f220000000800 */
[----:B------:R-:W-:-:S03]  /*71f0*/  FADD.FTZ R8, RZ, R8 ;  /* 0x00000008ff087221 */ /* 0x000fc60000010000 */
[----:B------:R-:W4:Y:S04]  /*7200*/  LDS R33, [R0+0x3200] ;  /* 0x0032000000217984 */ /* 0x000f280000000800 */
[----:B------:R-:W-:Y:S01]  /*7210*/  STG.E desc[UR4][R2.64+0x200], R19 ;  /* 0x0002001302007986 */ /* 0x000fe2000c101904 */
[----:B------:R-:W-:-:S03]  /*7220*/  FADD.FTZ R12, R12, R27 ;  /* 0x0000001b0c0c7221 */ /* 0x000fc60000010000 */
[----:B------:R-:W4:Y:S01]  /*7230*/  LDS R47, [R0+0x4400] ;  /* 0x00440000002f7984 */ /* 0x000f220000000800 */
[----:B0-----:R-:W-:-:S03]  /*7240*/  FADD.FTZ R8, R8, R23 ;  /* 0x0000001708087221 */ /* 0x001fc60000010000 */
[----:B------:R-:W0:Y:S04]  /*7250*/  LDS R16, [R0+0x1000] ;  /* 0x0010000000107984 */ /* 0x000e280000000800 */
[----:B------:R-:W-:Y:S01]  /*7260*/  STG.E desc[UR4][R4.64+0x200], R67 ;  /* 0x0002004304007986 */ /* 0x000fe2000c101904 */
[----:B-1----:R-:W-:-:S03]  /*7270*/  FADD.FTZ R12, R12, R31 ;  /* 0x0000001f0c0c7221 */ /* 0x002fc60000010000 */
[----:B------:R-:W1:Y:S01]  /*7280*/  LDS R19, [R0+0x2200] ;  /* 0x0022000000137984 */ /* 0x000e620000000800 */
[----:B------:R-:W-:-:S03]  /*7290*/  FADD.FTZ R14, RZ, R14 ;  /* 0x0000000eff0e7221 */ /* 0x000fc60000010000 */
[----:B------:R-:W-:Y:S04]  /*72a0*/  STG.E desc[UR4][R6.64+0x200], R43 ;  /* 0x0002002b06007986 */ /* 0x000fe8000c101904 */
[----:B------:R-:W1:Y:S01]  /*72b0*/  LDS R35, [R0+0x3400] ;  /* 0x0034000000237984 */ /* 0x000e620000000800 */
[----:B--2---:R-:W-:-:S03]  /*72c0*/  FADD.FTZ R11, R11, R24 ;  /* 0x000000180b0b7221 */ /* 0x004fc60000010000 */
[----:B------:R-:W2:Y:S01]  /*72d0*/  LDS R57, [R0+0x4600] ;  /* 0x0046000000397984 */ /* 0x000ea20000000800 */
[----:B---3--:R-:W-:-:S03]  /*72e0*/  FADD.FTZ R10, RZ, R10 ;  /* 0x0000000aff0a7221 */ /* 0x008fc60000010000 */
[----:B------:R-:W-:Y:S01]  /*72f0*/  STG.E desc[UR4][R2.64+0x400], R21 ;  /* 0x0004001502007986 */ /* 0x000fe2000c101904 */
[----:B----4-:R-:W-:-:S03]  /*7300*/  FADD.FTZ R14, R14, R29 ;  /* 0x0000001d0e0e7221 */ /* 0x010fc60000010000 */
[----:B------:R-:W3:Y:S01]  /*7310*/  LDS R18, [R0+0x1200] ;  /* 0x0012000000127984 */ /* 0x000ee20000000800 */
[----:B------:R-:W-:-:S03]  /*7320*/  FADD.FTZ R8, R8, R33 ;  /* 0x0000002108087221 */ /* 0x000fc60000010000 */
[----:B------:R-:W4:Y:S04]  /*7330*/  LDS R21, [R0+0x2400] ;  /* 0x0024000000157984 */ /* 0x000f280000000800 */
[----:B------:R-:W4:Y:S01]  /*7340*/  LDS R25, [R0+0x3600] ;  /* 0x0036000000197984 */ /* 0x000f220000000800 */
[----:B------:R-:W-:-:S03]  /*7350*/  FADD.FTZ R47, R12, R47 ;  /* 0x0000002f0c2f7221 */ /* 0x000fc60000010000 */
[----:B------:R-:W-:Y:S01]  /*7360*/  STG.E desc[UR4][R4.64+0x400], R13 ;  /* 0x0004000d04007986 */ /* 0x000fe2000c101904 */
[----:B0-----:R-:W-:-:S03]  /*7370*/  FADD.FTZ R16, RZ, R16 ;  /* 0x00000010ff107221 */ /* 0x001fc60000010000 */
[----:B------:R-:W0:Y:S04]  /*7380*/  LDS R59, [R0+0x4800] ;  /* 0x00480000003b7984 */ /* 0x000e280000000800 */
[----:B------:R-:W0:Y:S01]  /*7390*/  LDS R13, [R0+0x2600] ;  /* 0x00260000000d7984 */ /* 0x000e220000000800 */
[----:B-1----:R-:W-:-:S03]  /*73a0*/  FADD.FTZ R10, R10, R19 ;  /* 0x000000130a0a7221 */ /* 0x002fc60000010000 */
[----:B------:R-:W1:Y:S04]  /*73b0*/  LDS R43, [R0+0x3800] ;  /* 0x00380000002b7984 */ /* 0x000e680000000800 */
[----:B------:R-:W1:Y:S01]  /*73c0*/  LDS R61, [R0+0x4a00] ;  /* 0x004a0000003d7984 */ /* 0x000e620000000800 */
[----:B------:R-:W-:-:S03]  /*73d0*/  FADD.FTZ R14, R14, R35 ;  /* 0x000000230e0e7221 */ /* 0x000fc60000010000 */
[----:B------:R-:W1:Y:S01]  /*73e0*/  LDS R20, [R0+0x3a00] ;  /* 0x003a000000147984 */ /* 0x000e620000000800 */
[----:B--2---:R-:W-:-:S03]  /*73f0*/  FADD.FTZ R57, R8, R57 ;  /* 0x0000003908397221 */ /* 0x004fc60000010000 */
[----:B------:R-:W2:Y:S04]  /*7400*/  LDS R63, [R0+0x4c00] ;  /* 0x004c0000003f7984 */ /* 0x000ea80000000800 */
[----:B------:R-:W2:Y:S01]  /*7410*/  LDS R22, [R0+0x4e00] ;  /* 0x004e000000167984 */ /* 0x000ea20000000800 */
[----:B---3--:R-:W-:-:S03]  /*7420*/  FADD.FTZ R18, RZ, R18 ;  /* 0x00000012ff127221 */ /* 0x008fc60000010000 */
[----:B------:R-:W-:Y:S01]  /*7430*/  STG.E desc[UR4][R6.64+0x400], R45 ;  /* 0x0004002d06007986 */ /* 0x000fe2000c101904 */
[----:B----4-:R-:W-:-:S03]  /*7440*/  FADD.FTZ R16, R16, R21 ;  /* 0x0000001510107221 */ /* 0x010fc60000010000 */
        /* <DEDUP_REMOVED lines=30> */
.L_x_13808:
        /* <DEDUP_REMOVED lines=8> */
.L_x_13811:
[----:B------:R-:W-:Y:S05]  /*76b0*/  BSYNC B2 ;  /* 0x0000000000027941 */ /* 0x000fea0003800000 */
.L_x_13810:
        /* <DEDUP_REMOVED lines=8> */
.L_x_13812:
[----:B------:R-:W-:Y:S01]  /*7740*/  HFMA2.MMA R123, -RZ, RZ, 0, 1.1920928955078125e-07 ;  /* 0x00000002ff7b7435 */ /* 0x000fe200000001ff */
[----:B------:R-:W-:Y:S01]  /*7750*/  MOV R124, R84 ;  /* 0x00000054007c7202 */ /* 0x000fe20000000f00 */
[----:B------:R-:W-:-:S09]  /*7760*/  FADD.FTZ R85, R85, R125 ;  /* 0x0000007d55557221 */ /* 0x000fd20000010000 */
[----:B------:R-:W-:Y:S05]  /*7770*/  WARPSYNC.COLLECTIVE R121, `(.L_x_13813) ;  /* 0x0000000079087348 */ /* 0x000fea0003c00000 */
[----:B------:R0:W1:Y:S02]  /*7780*/  SHFL.BFLY P2, R125, R124, R123, R122 ;  /* 0x0c00007b7c7d7389 */ /* 0x000064000004007a */
[----:B01----:R-:W-:Y:S01]  /*7790*/  ENDCOLLECTIVE ;  /* 0x000000000000791b */ /* 0x003fe20003800000 */
.L_x_13813:
[----:B------:R-:W-:Y:S01]  /*77a0*/  MOV R124, R85 ;  /* 0x00000055007c7202 */ /* 0x000fe20000000f00 */
[----:B------:R-:W-:-:S07]  /*77b0*/  FADD.FTZ R84, R84, R125 ;  /* 0x0000007d54547221 */ /* 0x000fce0000010000 */
[----:B------:R-:W-:Y:S05]  /*77c0*/  WARPSYNC.COLLECTIVE R121, `(.L_x_13814) ;  /* 0x0000000079087348 */ /* 0x000fea0003c00000 */
[----:B------:R0:W1:Y:S02]  /*77d0*/  SHFL.BFLY P2, R125, R124, R123, R122 ;  /* 0x0c00007b7c7d7389 */ /* 0x000064000004007a */
[----:B01----:R-:W-:Y:S01]  /*77e0*/  ENDCOLLECTIVE ;  /* 0x000000000000791b */ /* 0x003fe20003800000 */
.L_x_13814:
[----:B------:R-:W-:Y:S01]  /*77f0*/  HFMA2.MMA R123, -RZ, RZ, 0, 2.384185791015625e-07 ;  /* 0x00000004ff7b7435 */ /* 0x000fe200000001ff */
[----:B------:R-:W-:Y:S01]  /*7800*/  MOV R124, R84 ;  /* 0x00000054007c7202 */ /* 0x000fe20000000f00 */
[----:B------:R-:W-:-:S09]  /*7810*/  FADD.FTZ R85, R85, R125 ;  /* 0x0000007d55557221 */ /* 0x000fd20000010000 */
[----:B------:R-:W-:Y:S05]  /*7820*/  WARPSYNC.COLLECTIVE R121, `(.L_x_13815) ;  /* 0x0000000079087348 */ /* 0x000fea0003c00000 */
[----:B------:R0:W1:Y:S02]  /*7830*/  SHFL.BFLY P2, R125, R124, R123, R122 ;  /* 0x0c00007b7c7d7389 */ /* 0x000064000004007a */
[----:B01----:R-:W-:Y:S01]  /*7840*/  ENDCOLLECTIVE ;  /* 0x000000000000791b */ /* 0x003fe20003800000 */
.L_x_13815:
[----:B------:R-:W-:Y:S01]  /*7850*/  MOV R124, R85 ;  /* 0x00000055007c7202 */ /* 0x000fe20000000f00 */
[----:B------:R-:W-:-:S07]  /*7860*/  FADD.FTZ R84, R84, R125 ;  /* 0x0000007d54547221 */ /* 0x000fce0000010000 */
[----:B------:R-:W-:Y:S05]  /*7870*/  WARPSYNC.COLLECTIVE R121, `(.L_x_13816) ;  /* 0x0000000079087348 */ /* 0x000fea0003c00000 */
[----:B------:R0:W1:Y:S02]  /*7880*/  SHFL.BFLY P2, R125, R124, R123, R122 ;  /* 0x0c00007b7c7d7389 */ /* 0x000064000004007a */
[----:B01----:R-:W-:Y:S01]  /*7890*/  ENDCOLLECTIVE ;  /* 0x000000000000791b */ /* 0x003fe20003800000 */
.L_x_13816:
[----:B------:R-:W-:Y:S01]  /*78a0*/  HFMA2.MMA R123, -RZ, RZ, 0, 4.76837158203125e-07 ;  /* 0x00000008ff7b7435 */ /* 0x000fe200000001ff */
[----:B------:R-:W-:Y:S01]  /*78b0*/  MOV R124, R84 ;  /* 0x00000054007c7202 */ /* 0x000fe20000000f00 */
[----:B------:R-:W-:-:S09]  /*78c0*/  FADD.FTZ R85, R85, R125 ;  /* 0x0000007d55557221 */ /* 0x000fd20000010000 */
[----:B------:R-:W-:Y:S05]  /*78d0*/  WARPSYNC.COLLECTIVE R121, `(.L_x_13817) ;  /* 0x0000000079087348 */ /* 0x000fea0003c00000 */
[----:B------:R0:W1:Y:S02]  /*78e0*/  SHFL.BFLY P2, R125, R124, R123, R122 ;  /* 0x0c00007b7c7d7389 */ /* 0x000064000004007a */
[----:B01----:R-:W-:Y:S01]  /*78f0*/  ENDCOLLECTIVE ;  /* 0x000000000000791b */ /* 0x003fe20003800000 */
.L_x_13817:
[----:B------:R-:W-:Y:S01]  /*7900*/  MOV R124, R85 ;  /* 0x00000055007c7202 */ /* 0x000fe20000000f00 */
[----:B------:R-:W-:-:S07]  /*7910*/  FADD.FTZ R84, R84, R125 ;  /* 0x0000007d54547221 */ /* 0x000fce0000010000 */
[----:B------:R-:W-:Y:S05]  /*7920*/  WARPSYNC.COLLECTIVE R121, `(.L_x_13818) ;  /* 0x0000000079087348 */ /* 0x000fea0003c00000 */
[----:B------:R0:W1:Y:S02]  /*7930*/  SHFL.BFLY P2, R125, R124, R123, R122 ;  /* 0x0c00007b7c7d7389 */ /* 0x000064000004007a */
[----:B01----:R-:W-:Y:S01]  /*7940*/  ENDCOLLECTIVE ;  /* 0x000000000000791b */ /* 0x003fe20003800000 */
.L_x_13818:
[----:B------:R-:W-:Y:S01]  /*7950*/  HFMA2.MMA R123, -RZ, RZ, 0, 9.5367431640625e-07 ;  /* 0x00000010ff7b7435 */ /* 0x000fe200000001ff */
[----:B------:R-:W-:Y:S01]  /*7960*/  MOV R124, R84 ;  /* 0x00000054007c7202 */ /* 0x000fe20000000f00 */
[----:B------:R-:W-:-:S09]  /*7970*/  FADD.FTZ R85, R85, R125 ;  /* 0x0000007d55557221 */ /* 0x000fd20000010000 */
[----:B------:R-:W-:Y:S05]  /*7980*/  WARPSYNC.COLLECTIVE R121, `(.L_x_13819) ;  /* 0x0000000079087348 */ /* 0x000fea0003c00000 */
[----:B------:R0:W1:Y:S02]  /*7990*/  SHFL.BFLY P2, R125, R124, R123, R122 ;  /* 0x0c00007b7c7d7389 */ /* 0x000064000004007a */
[----:B01----:R-:W-:Y:S01]  /*79a0*/  ENDCOLLECTIVE ;  /* 0x000000000000791b */ /* 0x003fe20003800000 */
.L_x_13819:
[----:B------:R-:W-:Y:S02]  /*79b0*/  MOV R124, R85 ;  /* 0x00000055007c7202 */ /* 0x000fe40000000f00 */
[----:B------:R-:W-:-:S07]  /*79c0*/  MOV R120, R125 ;  /* 0x0000007d00787202 */ /* 0x000fce0000000f00 */
[----:B------:R-:W-:Y:S05]  /*79d0*/  WARPSYNC.COLLECTIVE R121, `(.L_x_13820) ;  /* 0x0000000079087348 */ /* 0x000fea0003c00000 */
[----:B------:R0:W1:Y:S02]  /*79e0*/  SHFL.BFLY P2, R125, R124, R123, R122 ;  /* 0x0c00007b7c7d7389 */ /* 0x000064000004007a */
[----:B01----:R-:W-:Y:S01]  /*79f0*/  ENDCOLLECTIVE ;  /* 0x000000000000791b */ /* 0x003fe20003800000 */
.L_x_13820:
[----:B------:R-:W-:Y:S01]  /*7a00*/  MOV R121, R125 ;  /* 0x0000007d00797202 */ /* 0x000fe20000000f00 */
[----:B------:R-:W-:Y:S06]  /*7a10*/  BRA `(.L_x_13821) ;  /* 0xffffffbc00687947 */ /* 0x000fec000383ffff */
.L_x_13822:
        /* <DEDUP_REMOVED lines=14> */
.L_x_17027:


//--------------------- .text._ZN10layer_norm13ln_bwd_kernelINS_13Kernel_traitsI6__halfffffjLj1280ELj1ELj4ELj1ELj16ENS_18Kernel_traits_baseILj1280ES2_ffffjLj128EEEEELb0ELb1ELb1ELb0EEEvNS_9BwdParamsE --------------------------
	.section	.text._ZN10layer_norm13ln_bwd_kernelINS_13Kernel_traitsI6__halfffffjLj1280ELj1ELj4ELj1ELj16ENS_18Kernel_traits_baseILj1280ES2_ffffjLj128EEEEELb0ELb1ELb1ELb0EEEvNS_9BwdParamsE,"ax",@progbits
	.align	128
        .global         _ZN10layer_norm13ln_bwd_kernelINS_13Kernel_traitsI6__halfffffjLj1280ELj1ELj4ELj1ELj16ENS_18Kernel_traits_baseILj1280ES2_ffffjLj128EEEEELb0ELb1ELb1ELb0EEEvNS_9BwdParamsE
        .type           _ZN10layer_norm13ln_bwd_kernelINS_13Kernel_traitsI6__halfffffjLj1280ELj1ELj4ELj1ELj16ENS_18Kernel_traits_baseILj1280ES2_ffffjLj128EEEEELb0ELb1ELb1ELb0EEEvNS_9BwdParamsE,@function
        .size           _ZN10layer_norm13ln_bwd_kernelINS_13Kernel_traitsI6__halfffffjLj1280ELj1ELj4ELj1ELj16ENS_18Kernel_traits_baseILj1280ES2_ffffjLj128EEEEELb0ELb1ELb1ELb0EEEvNS_9BwdParamsE,(.L_x_17028 - _ZN10layer_norm13ln_bwd_kernelINS_13Kernel_traitsI6__halfffffjLj1280ELj1ELj4ELj1ELj16ENS_18Kernel_traits_baseILj1280ES2_ffffjLj128EEEEELb0ELb1ELb1ELb0EEEvNS_9BwdParamsE)
        .other          _ZN10layer_norm13ln_bwd_kernelINS_13Kernel_traitsI6__halfffffjLj1280ELj1ELj4ELj1ELj16ENS_18Kernel_traits_baseILj1280ES2_ffffjLj128EEEEELb0ELb1ELb1ELb0EEEvNS_9BwdParamsE,@"STO_CUDA_ENTRY STV_DEFAULT"
_ZN10layer_norm13ln_bwd_kernelINS_13Kernel_traitsI6__halfffffjLj1280ELj1ELj4ELj1ELj16ENS_18Kernel_traits_baseILj1280ES2_ffffjLj128EEEEELb0ELb1ELb1ELb0EEEvNS_9BwdParamsE:
.text._ZN10layer_norm13ln_bwd_kernelINS_13Kernel_traitsI6__halfffffjLj1280ELj1ELj4ELj1ELj16ENS_18Kernel_traits_baseILj1280ES2_ffffjLj128EEEEELb0ELb1ELb1ELb0EEEvNS_9BwdParamsE:
[----:B------:R-:W0:Y:S01]  /*0000*/  LDC R1, c[0x0][0x28] ;  /* 0x00000a00ff017b82 */ /* 0x000e220000000800 */
[----:B------:R-:W1:Y:S01]  /*0010*/  S2R R58, SR_TID.X ;  /* 0x00000000003a7919 */ /* 0x000e620000002100 */
[----:B------:R-:W-:Y:S01]  /*0020*/  ULDC UR4, c[0x0][0x218] ;  /* 0x0000860000047ab9 */ /* 0x000fe20000000800 */
[----:B------:R-:W-:Y:S01]  /*0030*/  LOP3.LUT R5, R5, 0xffffffbf, RZ, 0xc0, !PT ;  /* 0xffffffbf05057812 */ /* 0x000fe200078ec0ff */
[----:B------:R-:W-:Y:S01]  /*0040*/  ULDC UR6, c[0x0][0x214] ;  /* 0x0000850000067ab9 */ /* 0x000fe20000000800 */
[----:B------:R-:W-:Y:S01]  /*0050*/  MOV R0, UR4 ;  /* 0x0000000400007c02 */ /* 0x000fe20008000f00 */
[----:B------:R-:W-:Y:S01]  /*0060*/  ULDC.64 UR4, c[0x0][0x208] ;  /* 0x0000820000047ab9 */ /* 0x000fe20000000a00 */
[----:B------:R-:W2:Y:S01]  /*0070*/  S2R R192, SR_CTAID.X ;  /* 0x0000000000c07919 */ /* 0x000ea20000002500 */
[----:B------:R-:W-:Y:S01]  /*0080*/  ULDC UR9, c[0x0][0x218] ;  /* 0x0000860000097ab9 */ /* 0x000fe20000000800 */
[----:B------:R-:W-:Y:S01]  /*0090*/  SHF.R.S32.HI R3, RZ, 0x1f, R0 ;  /* 0x0000001fff037819 */ /* 0x000fe20000011400 */
[----:B------:R-:W-:Y:S01]  /*00a0*/  ULDC UR8, c[0x0][0x290] ;  /* 0x0000a40000087ab9 */ /* 0x000fe20000000800 */
[----:B------:R-:W-:Y:S01]  /*00b0*/  ULDC.64 UR12, c[0x0][0x2c8] ;  /* 0x0000b200000c7ab9 */ /* 0x000fe20000000a00 */
[----:B0-----:R-:W-:-:S02]  /*00c0*/  IADD3 R1, R1, -0x198, RZ ;  /* 0xfffffe6801017810 */ /* 0x001fc40007ffe0ff */
[----:B------:R-:W-:Y:S02]  /*00d0*/  LEA.HI R3, R3, R0, RZ, 0x2 ;  /* 0x0000000003037211 */ /* 0x000fe400078f10ff */
[----:B-1----:R-:W-:-:S04]  /*00e0*/  LOP3.LUT R2, R58, 0x1f, RZ, 0xc0, !PT ;  /* 0x0000001f3a027812 */ /* 0x002fc800078ec0ff */
[----:B------:R-:W-:-:S04]  /*00f0*/  LOP3.LUT R4, R2, 0x1f, RZ, 0x3c, !PT ;  /* 0x0000001f02047812 */ /* 0x000fc800078e3cff */
[----:B------:R-:W-:Y:S02]  /*0100*/  LEA.HI.SX32 R4, R3, R4, 0x1e ;  /* 0x0000000403047211 */ /* 0x000fe400078ff2ff */
[----:B------:R-:W-:Y:S02]  /*0110*/  MOV R3, R2 ;  /* 0x0000000200037202 */ /* 0x000fe40000000f00 */
[C---:B------:R-:W-:Y:S02]  /*0120*/  LOP3.LUT P2, RZ, R4.reuse, 0xffffffe0, RZ, 0xc0, !PT ;  /* 0xffffffe004ff7812 */ /* 0x040fe4000784c0ff */
[C---:B------:R-:W-:Y:S02]  /*0130*/  ISETP.GE.U32.AND P3, PT, R4.reuse, 0x40, PT ;  /* 0x000000400400780c */ /* 0x040fe40003f66070 */
[C---:B------:R-:W-:Y:S02]  /*0140*/  ISETP.GE.U32.AND P1, PT, R4.reuse, 0x60, PT ;  /* 0x000000600400780c */ /* 0x040fe40003f26070 */
[----:B------:R-:W-:-:S02]  /*0150*/  ISETP.GE.U32.AND P6, PT, R4, 0x80, PT ;  /* 0x000000800400780c */ /* 0x000fc40003fc6070 */
[C---:B------:R-:W-:Y:S02]  /*0160*/  ISETP.GE.U32.AND P5, PT, R4.reuse, 0xa0, PT ;  /* 0x000000a00400780c */ /* 0x040fe40003fa6070 */
[C---:B------:R-:W-:Y:S02]  /*0170*/  ISETP.GE.U32.AND P4, PT, R4.reuse, 0xc0, PT ;  /* 0x000000c00400780c */ /* 0x040fe40003f86070 */
[----:B------:R-:W-:Y:S01]  /*0180*/  ISETP.GE.U32.AND P0, PT, R4, 0xe0, PT ;  /* 0x000000e00400780c */ /* 0x000fe20003f06070 */
[----:B------:R-:W0:Y:S01]  /*0190*/  @P2 LDC.64 R20, c[0x0][0x260] ;  /* 0x00009800ff142b82 */ /* 0x000e220000000a00 */
[----:B------:R-:W-:-:S04]  /*01a0*/  @P2 LOP3.LUT R5, R5, 0x40, RZ, 0xfc, !PT ;  /* 0x0000004005052812 */ /* 0x000fc800078efcff */
[----:B------:R-:W-:-:S03]  /*01b0*/  LOP3.LUT R5, R5, 0xffffffdf, RZ, 0xc0, !PT ;  /* 0xffffffdf05057812 */ /* 0x000fc600078ec0ff */
[----:B------:R-:W1:Y:S01]  /*01c0*/  @P2 LDC.64 R22, c[0x0][0x278] ;  /* 0x00009e00ff162b82 */ /* 0x000e620000000a00 */
[----:B------:R-:W-:-:S04]  /*01d0*/  @P3 LOP3.LUT R5, R5, 0x20, RZ, 0xfc, !PT ;  /* 0x0000002005053812 */ /* 0x000fc800078efcff */
[----:B------:R-:W-:-:S03]  /*01e0*/  LOP3.LUT R5, R5, 0xffffffef, RZ, 0xc0, !PT ;  /* 0xffffffef05057812 */ /* 0x000fc600078ec0ff */
[----:B------:R-:W3:Y:S01]  /*01f0*/  @P3 LDC.64 R24, c[0x0][0x260] ;  /* 0x00009800ff183b82 */ /* 0x000ee20000000a00 */
[----:B------:R-:W-:-:S04]  /*0200*/  @P1 LOP3.LUT R5, R5, 0x10, RZ, 0xfc, !PT ;  /* 0x0000001005051812 */ /* 0x000fc800078efcff */
[----:B------:R-:W-:-:S03]  /*0210*/  LOP3.LUT R5, R5, 0xfffffff7, RZ, 0xc0, !PT ;  /* 0xfffffff705057812 */ /* 0x000fc600078ec0ff */
[----:B------:R-:W4:Y:S01]  /*0220*/  @P3 LDC.64 R26, c[0x0][0x278] ;  /* 0x00009e00ff1a3b82 */ /* 0x000f220000000a00 */
[----:B------:R-:W-:Y:S01]  /*0230*/  @P6 LOP3.LUT R5, R5, 0x8, RZ, 0xfc, !PT ;  /* 0x0000000805056812 */ /* 0x000fe200078efcff */
[----:B0-----:R-:W-:-:S03]  /*0240*/  @P2 IMAD.WIDE.U32 R20, R3, 0x8, R20 ;  /* 0x0000000803142825 */ /* 0x001fc600078e0014 */
[----:B------:R-:W-:-:S03]  /*0250*/  LOP3.LUT R5, R5, 0xfffffffb, RZ, 0xc0, !PT ;  /* 0xfffffffb05057812 */ /* 0x000fc600078ec0ff */
[----:B------:R-:W0:Y:S01]  /*0260*/  @P1 LDC.64 R28, c[0x0][0x260] ;  /* 0x00009800ff1c1b82 */ /* 0x000e220000000a00 */
[C---:B-1----:R-:W-:Y:S01]  /*0270*/  @P2 IMAD.WIDE.U32 R22, R3.reuse, 0x8, R22 ;  /* 0x0000000803162825 */ /* 0x042fe200078e0016 */
[----:B------:R-:W-:Y:S01]  /*0280*/  @P2 LOP3.LUT R3, R3, 0x20, RZ, 0xfc, !PT ;  /* 0x0000002003032812 */ /* 0x000fe200078efcff */
[----:B------:R1:W5:Y:S01]  /*0290*/  @P2 LDG.E.64 R152, desc[UR4][R20.64] ;  /* 0x0000000414982981 */ /* 0x000362000c1e1b00 */
[----:B------:R-:W-:-:S04]  /*02a0*/  @P5 LOP3.LUT R5, R5, 0x4, RZ, 0xfc, !PT ;  /* 0x0000000405055812 */ /* 0x000fc800078efcff */
[----:B------:R-:W2:Y:S01]  /*02b0*/  @P1 LDC.64 R30, c[0x0][0x278] ;  /* 0x00009e00ff1e1b82 */ /* 0x000ea20000000a00 */
[----:B---3--:R-:W-:Y:S01]  /*02c0*/  @P3 IMAD.WIDE.U32 R24, R3, 0x8, R24 ;  /* 0x0000000803183825 */ /* 0x008fe200078e0018 */
[----:B------:R-:W-:Y:S01]  /*02d0*/  LOP3.LUT R5, R5, 0xfffffffd, RZ, 0xc0, !PT ;  /* 0xfffffffd05057812 */ /* 0x000fe200078ec0ff */
[----:B------:R3:W5:Y:S03]  /*02e0*/  @P2 LDG.E.64 R136, desc[UR4][R22.64] ;  /* 0x0000000416882981 */ /* 0x000766000c1e1b00 */
[----:B------:R-:W-:Y:S02]  /*02f0*/  @P4 LOP3.LUT R5, R5, 0x2, RZ, 0xfc, !PT ;  /* 0x0000000205054812 */ /* 0x000fe400078efcff */
[----:B------:R-:W1:Y:S01]  /*0300*/  @P6 LDC.64 R32, c[0x0][0x260] ;  /* 0x00009800ff206b82 */ /* 0x000e620000000a00 */
[C---:B----4-:R-:W-:Y:S01]  /*0310*/  @P3 IMAD.WIDE.U32 R26, R3.reuse, 0x8, R26 ;  /* 0x00000008031a3825 */ /* 0x050fe200078e001a */
[----:B------:R-:W-:-:S06]  /*0320*/  @P3 IADD3 R3, R3, 0x20, RZ ;  /* 0x0000002003033810 */ /* 0x000fcc0007ffe0ff */
[----:B------:R-:W4:Y:S01]  /*0330*/  @P6 LDC.64 R34, c[0x0][0x278] ;  /* 0x00009e00ff226b82 */ /* 0x000f220000000a00 */
[----:B0-----:R-:W-:-:S07]  /*0340*/  @P1 IMAD.WIDE.U32 R28, R3, 0x8, R28 ;  /* 0x00000008031c1825 */ /* 0x001fce00078e001c */
[----:B------:R-:W0:Y:S01]  /*0350*/  @P5 LDC.64 R36, c[0x0][0x260] ;  /* 0x00009800ff245b82 */ /* 0x000e220000000a00 */
[C---:B--2---:R-:W-:Y:S01]  /*0360*/  @P1 IMAD.WIDE.U32 R30, R3.reuse, 0x8, R30 ;  /* 0x00000008031e1825 */ /* 0x044fe200078e001e */
[----:B------:R-:W-:-:S06]  /*0370*/  @P1 IADD3 R3, R3, 0x20, RZ ;  /* 0x0000002003031810 */ /* 0x000fcc0007ffe0ff */
[----:B------:R-:W2:Y:S01]  /*0380*/  @P5 LDC.64 R38, c[0x0][0x278] ;  /* 0x00009e00ff265b82 */ /* 0x000ea20000000a00 */
[----:B------:R-:W-:Y:S01]  /*0390*/  ISETP.GE.U32.AND P1, PT, R4, 0x100, PT ;  /* 0x000001000400780c */ /* 0x000fe20003f26070 */
[----:B-1----:R-:W-:Y:S01]  /*03a0*/  @P6 IMAD.WIDE.U32 R32, R3, 0x8, R32 ;  /* 0x0000000803206825 */ /* 0x002fe200078e0020 */
[----:B------:R-:W-:-:S05]  /*03b0*/  P2R R49, PR, RZ, 0x40 ;  /* 0x00000040ff317803 */ /* 0x000fca0000000000 */
[----:B------:R-:W1:Y:S01]  /*03c0*/  @P4 LDC.64 R40, c[0x0][0x260] ;  /* 0x00009800ff284b82 */ /* 0x000e620000000a00 */
[C---:B----4-:R-:W-:Y:S01]  /*03d0*/  @P6 IMAD.WIDE.U32 R34, R3.reuse, 0x8, R34 ;  /* 0x0000000803226825 */ /* 0x050fe200078e0022 */
[----:B------:R-:W-:Y:S02]  /*03e0*/  @P6 IADD3 R3, R3, 0x20, RZ ;  /* 0x0000002003036810 */ /* 0x000fe40007ffe0ff */
[----:B------:R-:W-:-:S04]  /*03f0*/  LOP3.LUT P6, RZ, R5, 0x10, RZ, 0xc0, !PT ;  /* 0x0000001005ff7812 */ /* 0x000fc800078cc0ff */
[----:B------:R-:W4:Y:S01]  /*0400*/  @P4 LDC.64 R42, c[0x0][0x278] ;  /* 0x00009e00ff2a4b82 */ /* 0x000f220000000a00 */
[----:B------:R-:W-:Y:S02]  /*0410*/  ISETP.GE.U32.AND P2, PT, R4, 0x120, PT ;  /* 0x000001200400780c */ /* 0x000fe40003f46070 */
[----:B------:R-:W-:Y:S02]  /*0420*/  P2R R48, PR, RZ, 0x40 ;  /* 0x00000040ff307803 */ /* 0x000fe40000000000 */
[----:B------:R-:W-:-:S03]  /*0430*/  LOP3.LUT P6, RZ, R5, 0x20, RZ, 0xc0, !PT ;  /* 0x0000002005ff7812 */ /* 0x000fc600078cc0ff */
[----:B------:R-:W4:Y:S01]  /*0440*/  @P0 LDC.64 R44, c[0x0][0x260] ;  /* 0x00009800ff2c0b82 */ /* 0x000f220000000a00 */
[----:B------:R-:W-:-:S07]  /*0450*/  ISETP.GE.U32.AND P3, PT, R4, 0x140, PT ;  /* 0x000001400400780c */ /* 0x000fce0003f66070 */
[----:B------:R-:W4:Y:S01]  /*0460*/  @P0 LDC.64 R46, c[0x0][0x278] ;  /* 0x00009e00ff2e0b82 */ /* 0x000f220000000a00 */
[C---:B0-----:R-:W-:Y:S01]  /*0470*/  @P5 IMAD.WIDE.U32 R36, R3.reuse, 0x8, R36 ;  /* 0x0000000803245825 */ /* 0x041fe200078e0024 */
[----:B------:R0:W5:Y:S06]  /*0480*/  @P6 LDG.E.64 R154, desc[UR4][R24.64] ;  /* 0x00000004189a6981 */ /* 0x00016c000c1e1b00 */
[----:B------:R-:W0:Y:S01]  /*0490*/  @P1 LDC.64 R20, c[0x0][0x260] ;  /* 0x00009800ff141b82 */ /* 0x000e220000000a00 */
[----:B--2---:R-:W-:-:S07]  /*04a0*/  @P5 IMAD.WIDE.U32 R38, R3, 0x8, R38 ;  /* 0x0000000803265825 */ /* 0x004fce00078e0026 */
[----:B---3--:R-:W2:Y:S01]  /*04b0*/  @P1 LDC.64 R22, c[0x0][0x278] ;  /* 0x00009e00ff161b82 */ /* 0x008ea20000000a00 */
[----:B------:R-:W-:Y:S01]  /*04c0*/  @P5 IADD3 R3, R3, 0x20, RZ ;  /* 0x0000002003035810 */ /* 0x000fe20007ffe0ff */
[----:B------:R3:W5:Y:S01]  /*04d0*/  @P6 LDG.E.64 R134, desc[UR4][R26.64] ;  /* 0x000000041a866981 */ /* 0x000762000c1e1b00 */
[----:B------:R-:W-:-:S05]  /*04e0*/  ISETP.NE.AND P6, PT, R48, RZ, PT ;  /* 0x000000ff3000720c */ /* 0x000fca0003fc5270 */
[----:B------:R-:W3:Y:S01]  /*04f0*/  @P2 LDC.64 R50, c[0x0][0x260] ;  /* 0x00009800ff322b82 */ /* 0x000ee20000000a00 */
[----:B-1----:R-:W-:-:S07]  /*0500*/  @P4 IMAD.WIDE.U32 R40, R3, 0x8, R40 ;  /* 0x0000000803284825 */ /* 0x002fce00078e0028 */
[----:B------:R-:W1:Y:S01]  /*0510*/  @P2 LDC.64 R52, c[0x0][0x278] ;  /* 0x00009e00ff342b82 */ /* 0x000e620000000a00 */
[C---:B----4-:R-:W-:Y:S01]  /*0520*/  @P4 IMAD.WIDE.U32 R42, R3.reuse, 0x8, R42 ;  /* 0x00000008032a4825 */ /* 0x050fe200078e002a */
[----:B------:R-:W-:Y:S01]  /*0530*/  @P4 IADD3 R3, R3, 0x20, RZ ;  /* 0x0000002003034810 */ /* 0x000fe20007ffe0ff */
[----:B------:R-:W5:Y:S05]  /*0540*/  @P6 LDG.E.64 R156, desc[UR4][R28.64] ;  /* 0x000000041c9c6981 */ /* 0x000f6a000c1e1b00 */
[----:B------:R-:W4:Y:S01]  /*0550*/  @P3 LDC.64 R54, c[0x0][0x260] ;  /* 0x00009800ff363b82 */ /* 0x000f220000000a00 */
[C---:B------:R-:W-:Y:S01]  /*0560*/  @P0 IMAD.WIDE.U32 R44, R3.reuse, 0x8, R44 ;  /* 0x00000008032c0825 */ /* 0x040fe200078e002c */
[----:B------:R-:W5:Y:S06]  /*0570*/  @P6 LDG.E.64 R132, desc[UR4][R30.64] ;  /* 0x000000041e846981 */ /* 0x000f6c000c1e1b00 */
[----:B------:R-:W4:Y:S01]  /*0580*/  @P3 LDC.64 R56, c[0x0][0x278] ;  /* 0x00009e00ff383b82 */ /* 0x000f220000000a00 */
[C---:B------:R-:W-:Y:S01]  /*0590*/  @P0 IMAD.WIDE.U32 R46, R3.reuse, 0x8, R46 ;  /* 0x00000008032e0825 */ /* 0x040fe200078e002e */
[----:B------:R-:W-:Y:S01]  /*05a0*/  @P0 IADD3 R3, R3, 0x20, RZ ;  /* 0x0000002003030810 */ /* 0x000fe20007ffe0ff */
[----:B------:R-:W-:Y:S01]  /*05b0*/  BSSY B0, `(.L_x_13823) ;  /* 0x00007f0000007945 */ /* 0x000fe20003800000 */
[----:B------:R-:W-:Y:S01]  /*05c0*/  ISETP.NE.AND P6, PT, R49, RZ, PT ;  /* 0x000000ff3100720c */ /* 0x000fe20003fc5270 */
[----:B------:R-:W5:Y:S02]  /*05d0*/  @P5 LDG.E.64 R148, desc[UR4][R36.64] ;  /* 0x0000000424945981 */ /* 0x000f64000c1e1b00 */
[----:B0-----:R-:W-:Y:S01]  /*05e0*/  @P1 IMAD.WIDE.U32 R20, R3, 0x8, R20 ;  /* 0x0000000803141825 */ /* 0x001fe200078e0014 */
[----:B------:R-:W-:Y:S01]  /*05f0*/  LOP3.LUT R5, R5, 0xffffff7f, RZ, 0xc0, !PT ;  /* 0xffffff7f05057812 */ /* 0x000fe200078ec0ff */
[----:B------:R-:W5:Y:S02]  /*0600*/  @P5 LDG.E.64 R16, desc[UR4][R38.64] ;  /* 0x0000000426105981 */ /* 0x000f64000c1e1b00 */
[C---:B--2---:R-:W-:Y:S01]  /*0610*/  @P1 IMAD.WIDE.U32 R48, R3.reuse, 0x8, R22 ;  /* 0x0000000803301825 */ /* 0x044fe200078e0016 */
[----:B------:R-:W-:Y:S01]  /*0620*/  @P1 IADD3 R3, R3, 0x20, RZ ;  /* 0x0000002003031810 */ /* 0x000fe20007ffe0ff */
[----:B------:R-:W5:Y:S04]  /*0630*/  @P4 LDG.E.64 R146, desc[UR4][R40.64] ;  /* 0x0000000428924981 */ /* 0x000f68000c1e1b00 */
[----:B---3--:R-:W-:Y:S01]  /*0640*/  @P2 IMAD.WIDE.U32 R50, R3, 0x8, R50 ;  /* 0x0000000803322825 */ /* 0x008fe200078e0032 */
[----:B------:R-:W-:Y:S01]  /*0650*/  @P3 LOP3.LUT R5, R5, 0x80, RZ, 0xfc, !PT ;  /* 0x0000008005053812 */ /* 0x000fe200078efcff */
[----:B------:R-:W5:Y:S02]  /*0660*/  @P6 LDG.E.64 R150, desc[UR4][R32.64] ;  /* 0x0000000420966981 */ /* 0x000f64000c1e1b00 */
[C---:B-1----:R-:W-:Y:S01]  /*0670*/  @P2 IMAD.WIDE.U32 R52, R3.reuse, 0x8, R52 ;  /* 0x0000000803342825 */ /* 0x042fe200078e0034 */
[----:B------:R-:W-:Y:S01]  /*0680*/  @P2 IADD3 R3, R3, 0x20, RZ ;  /* 0x0000002003032810 */ /* 0x000fe20007ffe0ff */
[----:B------:R-:W5:Y:S04]  /*0690*/  @P6 LDG.E.64 R18, desc[UR4][R34.64] ;  /* 0x0000000422126981 */ /* 0x000f68000c1e1b00 */
[C---:B----4-:R-:W-:Y:S01]  /*06a0*/  @P3 IMAD.WIDE.U32 R22, R3.reuse, 0x8, R54 ;  /* 0x0000000803163825 */ /* 0x050fe200078e0036 */
[----:B------:R-:W5:Y:S03]  /*06b0*/  @P4 LDG.E.64 R14, desc[UR4][R42.64] ;  /* 0x000000042a0e4981 */ /* 0x000f66000c1e1b00 */
[----:B------:R-:W-:Y:S01]  /*06c0*/  @P3 IMAD.WIDE.U32 R24, R3, 0x8, R56 ;  /* 0x0000000803183825 */ /* 0x000fe200078e0038 */
[----:B------:R-:W-:Y:S01]  /*06d0*/  SHF.R.U32.HI R3, RZ, 0x5, R58 ;  /* 0x00000005ff037819 */ /* 0x000fe2000001163a */
[----:B------:R0:W5:Y:S03]  /*06e0*/  @P3 LDG.E.64 R138, desc[UR4][R22.64] ;  /* 0x00000004168a3981 */ /* 0x000166000c1e1b00 */
[----:B------:R-:W-:Y:S01]  /*06f0*/  LEA R192, R192, R3, 0x2 ;  /* 0x00000003c0c07211 */ /* 0x000fe200078e10ff */
[----:B------:R1:W5:Y:S03]  /*0700*/  @P3 LDG.E.64 R6, desc[UR4][R24.64] ;  /* 0x0000000418063981 */ /* 0x000366000c1e1b00 */
[----:B------:R-:W-:Y:S01]  /*0710*/  ISETP.GE.AND P3, PT, R192, UR6, PT ;  /* 0x00000006c0007c0c */ /* 0x000fe2000bf66270 */
[----:B------:R-:W5:Y:S01]  /*0720*/  @P0 LDG.E.64 R144, desc[UR4][R44.64] ;  /* 0x000000042c900981 */ /* 0x000f62000c1e1b00 */
[----:B------:R-:W-:-:S02]  /*0730*/  CS2R R26, SRZ ;  /* 0x00000000001a7805 */ /* 0x000fc4000001ff00 */
[----:B0-----:R-:W-:Y:S02]  /*0740*/  CS2R R22, SRZ ;  /* 0x0000000000167805 */ /* 0x001fe4000001ff00 */
[----:B------:R-:W-:Y:S01]  /*0750*/  CS2R R28, SRZ ;  /* 0x00000000001c7805 */ /* 0x000fe2000001ff00 */
[----:B------:R-:W5:Y:S01]  /*0760*/  @P0 LDG.E.64 R12, desc[UR4][R46.64] ;  /* 0x000000042e0c0981 */ /* 0x000f62000c1e1b00 */
[----:B------:R-:W-:Y:S02]  /*0770*/  CS2R R30, SRZ ;  /* 0x00000000001e7805 */ /* 0x000fe4000001ff00 */
[----:B-1----:R-:W-:Y:S02]  /*0780*/  CS2R R24, SRZ ;  /* 0x0000000000187805 */ /* 0x002fe4000001ff00 */
[----:B------:R-:W-:Y:S01]  /*0790*/  CS2R R32, SRZ ;  /* 0x0000000000207805 */ /* 0x000fe2000001ff00 */
[----:B------:R0:W5:Y:S01]  /*07a0*/  @P1 LDG.E.64 R142, desc[UR4][R20.64] ;  /* 0x00000004148e1981 */ /* 0x000162000c1e1b00 */
[----:B------:R-:W-:-:S02]  /*07b0*/  CS2R R34, SRZ ;  /* 0x0000000000227805 */ /* 0x000fc4000001ff00 */
[----:B------:R-:W-:Y:S02]  /*07c0*/  CS2R R36, SRZ ;  /* 0x0000000000247805 */ /* 0x000fe4000001ff00 */
[----:B------:R-:W-:Y:S01]  /*07d0*/  CS2R R38, SRZ ;  /* 0x0000000000267805 */ /* 0x000fe2000001ff00 */
[----:B------:R1:W5:Y:S01]  /*07e0*/  @P1 LDG.E.64 R10, desc[UR4][R48.64] ;  /* 0x00000004300a1981 */ /* 0x000362000c1e1b00 */
[----:B------:R-:W-:Y:S02]  /*07f0*/  CS2R R40, SRZ ;  /* 0x0000000000287805 */ /* 0x000fe4000001ff00 */
[----:B------:R-:W-:Y:S02]  /*0800*/  CS2R R42, SRZ ;  /* 0x00000000002a7805 */ /* 0x000fe4000001ff00 */
[----:B------:R-:W-:Y:S01]  /*0810*/  CS2R R176, SRZ ;  /* 0x0000000000b07805 */ /* 0x000fe2000001ff00 */
[----:B------:R2:W5:Y:S01]  /*0820*/  @P2 LDG.E.64 R140, desc[UR4][R50.64] ;  /* 0x00000004328c2981 */ /* 0x000562000c1e1b00 */
[----:B------:R-:W-:-:S02]  /*0830*/  CS2R R178, SRZ ;  /* 0x0000000000b27805 */ /* 0x000fc4000001ff00 */
[----:B0-----:R-:W-:Y:S02]  /*0840*/  CS2R R20, SRZ ;  /* 0x0000000000147805 */ /* 0x001fe4000001ff00 */
[----:B------:R-:W-:Y:S01]  /*0850*/  CS2R R44, SRZ ;  /* 0x00000000002c7805 */ /* 0x000fe2000001ff00 */
[----:B------:R0:W5:Y:S01]  /*0860*/  @P2 LDG.E.64 R8, desc[UR4][R52.64] ;  /* 0x0000000434082981 */ /* 0x000162000c1e1b00 */
        /* <DEDUP_REMOVED lines=46> */
[----:B------:R-:W-:Y:S01]  /*0b50*/  ULDC.64 UR6, c[0x0][0x2c8] ;  /* 0x0000b20000067ab9 */ /* 0x000fe20000000a00 */
[----:B-----5:R-:W-:Y:S01]  /*0b60*/  MOV R193, R152 ;  /* 0x0000009800c17202 */ /* 0x020fe20000000f00 */
[----:B------:R-:W-:Y:S01]  /*0b70*/  HFMA2.MMA R21, -RZ, RZ, 0, 0 ;  /* 0x00000000ff157435 */ /* 0x000fe200000001ff */
[----:B------:R-:W-:Y:S02]  /*0b80*/  ISETP.NE.U32.AND P3, PT, RZ, UR6, PT ;  /* 0x00000006ff007c0c */ /* 0x000fe4000bf65070 */
[----:B------:R-:W-:Y:S02]  /*0b90*/  SHF.R.U64 R205, R152, 0x10, R153 ;  /* 0x0000001098cd7819 */ /* 0x000fe40000001299 */
[----:B------:R-:W-:Y:S02]  /*0ba0*/  ISETP.NE.AND.EX P3, PT, RZ, UR7, PT, P3 ;  /* 0x00000007ff007c0c */ /* 0x000fe4000bf65330 */
[----:B------:R-:W-:Y:S02]  /*0bb0*/  MOV R195, R154 ;  /* 0x0000009a00c37202 */ /* 0x000fe40000000f00 */
[----:B------:R-:W-:-:S02]  /*0bc0*/  SHF.R.U64 R203, R154, 0x10, R155 ;  /* 0x000000109acb7819 */ /* 0x000fc4000000129b */
[--C-:B------:R-:W-:Y:S02]  /*0bd0*/  SHF.R.U64 R201, R156, 0x10, R157.reuse ;  /* 0x000000109cc97819 */ /* 0x100fe4000000129d */
[----:B------:R-:W-:Y:S02]  /*0be0*/  MOV R198, R157 ;  /* 0x0000009d00c67202 */ /* 0x000fe40000000f00 */
[----:B------:R-:W-:Y:S02]  /*0bf0*/  SHF.R.U32.HI R200, RZ, 0x10, R157 ;  /* 0x00000010ffc87819 */ /* 0x000fe4000001169d */
[----:B------:R-:W-:Y:S02]  /*0c00*/  MOV R199, R150 ;  /* 0x0000009600c77202 */ /* 0x000fe40000000f00 */
[----:B------:R-:W-:Y:S02]  /*0c10*/  SHF.R.U64 R190, R150, 0x10, R151 ;  /* 0x0000001096be7819 */ /* 0x000fe40000001297 */
[----:B------:R-:W-:-:S02]  /*0c20*/  MOV R188, R151 ;  /* 0x0000009700bc7202 */ /* 0x000fc40000000f00 */
[----:B------:R-:W-:Y:S02]  /*0c30*/  SHF.R.U32.HI R191, RZ, 0x10, R151 ;  /* 0x00000010ffbf7819 */ /* 0x000fe40000011697 */
[----:B------:R-:W-:Y:S02]  /*0c40*/  MOV R189, R148 ;  /* 0x0000009400bd7202 */ /* 0x000fe40000000f00 */
[--C-:B------:R-:W-:Y:S02]  /*0c50*/  SHF.R.U64 R186, R148, 0x10, R149.reuse ;  /* 0x0000001094ba7819 */ /* 0x100fe40000001295 */
[----:B------:R-:W-:Y:S02]  /*0c60*/  MOV R184, R149 ;  /* 0x0000009500b87202 */ /* 0x000fe40000000f00 */
[----:B------:R-:W-:Y:S02]  /*0c70*/  SHF.R.U32.HI R187, RZ, 0x10, R149 ;  /* 0x00000010ffbb7819 */ /* 0x000fe40000011695 */
[----:B------:R-:W-:Y:S01]  /*0c80*/  MOV R185, R146 ;  /* 0x0000009200b97202 */ /* 0x000fe20000000f00 */
[----:B------:R-:W-:Y:S01]  /*0c90*/  HADD2.F32 R184, -RZ, R184.H0_H0 ;  /* 0x200000b8ffb87230 */ /* 0x000fe20000004100 */
[----:B------:R-:W-:-:S02]  /*0ca0*/  SHF.R.U64 R182, R146, 0x10, R147 ;  /* 0x0000001092b67819 */ /* 0x000fc40000001293 */
[----:B------:R-:W-:Y:S02]  /*0cb0*/  MOV R180, R147 ;  /* 0x0000009300b47202 */ /* 0x000fe40000000f00 */
[----:B------:R-:W-:Y:S01]  /*0cc0*/  SHF.R.U32.HI R183, RZ, 0x10, R147 ;  /* 0x00000010ffb77819 */ /* 0x000fe20000011693 */
[----:B------:R-:W-:Y:S01]  /*0cd0*/  HADD2.F32 R182, -RZ, R182.H0_H0 ;  /* 0x200000b6ffb67230 */ /* 0x000fe20000004100 */
[----:B------:R-:W-:Y:S02]  /*0ce0*/  MOV R181, R144 ;  /* 0x0000009000b57202 */ /* 0x000fe40000000f00 */
[--C-:B------:R-:W-:Y:S02]  /*0cf0*/  SHF.R.U64 R170, R144, 0x10, R145.reuse ;  /* 0x0000001090aa7819 */ /* 0x100fe40000001291 */
[----:B------:R-:W-:Y:S02]  /*0d00*/  MOV R168, R145 ;  /* 0x0000009100a87202 */ /* 0x000fe40000000f00 */
[----:B------:R-:W-:-:S02]  /*0d10*/  SHF.R.U32.HI R171, RZ, 0x10, R145 ;  /* 0x00000010ffab7819 */ /* 0x000fc40000011691 */
[----:B------:R-:W-:Y:S02]  /*0d20*/  MOV R169, R142 ;  /* 0x0000008e00a97202 */ /* 0x000fe40000000f00 */
[--C-:B------:R-:W-:Y:S02]  /*0d30*/  SHF.R.U64 R166, R142, 0x10, R143.reuse ;  /* 0x000000108ea67819 */ /* 0x100fe4000000128f */
[----:B------:R-:W-:Y:S02]  /*0d40*/  MOV R194, R153 ;  /* 0x0000009900c27202 */ /* 0x000fe40000000f00 */
        /* <DEDUP_REMOVED lines=9> */
[----:B------:R-:W-:Y:S02]  /*0de0*/  SHF.R.U64 R158, R138, 0x10, R139 ;  /* 0x000000108a9e7819 */ /* 0x000fe4000000128b */
[----:B------:R-:W-:Y:S02]  /*0df0*/  MOV R157, R136 ;  /* 0x00000088009d7202 */ /* 0x000fe40000000f00 */
[----:B------:R-:W-:-:S02]  /*0e00*/  SHF.R.U64 R154, R136, 0x10, R137 ;  /* 0x00000010889a7819 */ /* 0x000fc40000001289 */
[----:B------:R-:W-:Y:S02]  /*0e10*/  MOV R152, R134 ;  /* 0x0000008600987202 */ /* 0x000fe40000000f00 */
[--C-:B------:R-:W-:Y:S02]  /*0e20*/  SHF.R.U64 R150, R134, 0x10, R135.reuse ;  /* 0x0000001086967819 */ /* 0x100fe40000001287 */
[----:B------:R-:W-:Y:S02]  /*0e30*/  MOV R149, R135 ;  /* 0x0000008700957202 */ /* 0x000fe40000000f00 */
[----:B------:R-:W-:Y:S01]  /*0e40*/  SHF.R.U32.HI R151, RZ, 0x10, R135 ;  /* 0x00000010ff977819 */ /* 0x000fe20000011687 */
[----:B------:R-:W-:Y:S01]  /*0e50*/  HADD2.F32 R150, -RZ, R150.H0_H0 ;  /* 0x20000096ff967230 */ /* 0x000fe20000004100 */
[----:B------:R-:W-:Y:S02]  /*0e60*/  MOV R148, R132 ;  /* 0x0000008400947202 */ /* 0x000fe40000000f00 */
[----:B------:R-:W-:-:S02]  /*0e70*/  SHF.R.U64 R146, R132, 0x10, R133 ;  /* 0x0000001084927819 */ /* 0x000fc40000001285 */
[----:B------:R-:W-:Y:S01]  /*0e80*/  MOV R145, R133 ;  /* 0x0000008500917202 */ /* 0x000fe20000000f00 */
[----:B------:R-:W-:Y:S01]  /*0e90*/  HADD2.F32 R148, -RZ, R148.H0_H0 ;  /* 0x20000094ff947230 */ /* 0x000fe20000004100 */
[----:B------:R-:W-:Y:S02]  /*0ea0*/  SHF.R.U32.HI R147, RZ, 0x10, R133 ;  /* 0x00000010ff937819 */ /* 0x000fe40000011685 */
[----:B------:R-:W-:Y:S02]  /*0eb0*/  MOV R144, R18 ;  /* 0x0000001200907202 */ /* 0x000fe40000000f00 */
[--C-:B------:R-:W-:Y:S02]  /*0ec0*/  SHF.R.U64 R142, R18, 0x10, R19.reuse ;  /* 0x00000010128e7819 */ /* 0x100fe40000001213 */
[----:B------:R-:W-:Y:S02]  /*0ed0*/  MOV R141, R19 ;  /* 0x00000013008d7202 */ /* 0x000fe40000000f00 */
[----:B------:R-:W-:-:S02]  /*0ee0*/  SHF.R.U32.HI R143, RZ, 0x10, R19 ;  /* 0x00000010ff8f7819 */ /* 0x000fc40000011613 */
[----:B------:R-:W-:Y:S01]  /*0ef0*/  MOV R140, R16 ;  /* 0x00000010008c7202 */ /* 0x000fe20000000f00 */
[----:B------:R-:W-:Y:S01]  /*0f00*/  HADD2.F32 R141, -RZ, R141.H0_H0 ;  /* 0x2000008dff8d7230 */ /* 0x000fe20000004100 */
[----:B------:R-:W-:Y:S02]  /*0f10*/  SHF.R.U64 R138, R16, 0x10, R17 ;  /* 0x00000010108a7819 */ /* 0x000fe40000001211 */
[----:B------:R-:W-:Y:S02]  /*0f20*/  MOV R136, R14 ;  /* 0x0000000e00887202 */ /* 0x000fe40000000f00 */
[--C-:B------:R-:W-:Y:S01]  /*0f30*/  SHF.R.U64 R134, R14, 0x10, R15.reuse ;  /* 0x000000100e867819 */ /* 0x100fe2000000120f */
[----:B------:R-:W-:Y:S01]  /*0f40*/  HADD2.F32 R138, -RZ, R138.H0_H0 ;  /* 0x2000008aff8a7230 */ /* 0x000fe20000004100 */
[----:B------:R-:W-:Y:S01]  /*0f50*/  MOV R133, R15 ;  /* 0x0000000f00857202 */ /* 0x000fe20000000f00 */
[----:B------:R-:W-:Y:S01]  /*0f60*/  HADD2.F32 R136, -RZ, R136.H0_H0 ;  /* 0x20000088ff887230 */ /* 0x000fe20000004100 */
[----:B------:R-:W-:-:S02]  /*0f70*/  SHF.R.U32.HI R135, RZ, 0x10, R15 ;  /* 0x00000010ff877819 */ /* 0x000fc4000001160f */
[----:B------:R-:W-:Y:S02]  /*0f80*/  MOV R132, R12 ;  /* 0x0000000c00847202 */ /* 0x000fe40000000f00 */
[--C-:B------:R-:W-:Y:S02]  /*0f90*/  SHF.R.U64 R18, R12, 0x10, R13.reuse ;  /* 0x000000100c127819 */ /* 0x100fe4000000120d */
[----:B------:R-:W-:Y:S02]  /*0fa0*/  ISETP.LT.U32.OR P3, PT, R4, 0x140, !P3 ;  /* 0x000001400400780c */ /* 0x000fe40005f61470 */
[----:B------:R-:W-:Y:S02]  /*0fb0*/  MOV R16, R13 ;  /* 0x0000000d00107202 */ /* 0x000fe40000000f00 */
[----:B------:R-:W-:Y:S02]  /*0fc0*/  SHF.R.U32.HI R19, RZ, 0x10, R13 ;  /* 0x00000010ff137819 */ /* 0x000fe4000001160d */
[----:B------:R-:W-:Y:S01]  /*0fd0*/  SHF.R.U64 R14, R10, 0x10, R11 ;  /* 0x000000100a0e7819 */ /* 0x000fe2000000120b */
[----:B------:R-:W-:Y:S01]  /*0fe0*/  HADD2.F32 R16, -RZ, R16.H0_H0 ;  /* 0x20000010ff107230 */ /* 0x000fe20000004100 */
[----:B------:R-:W-:-:S02]  /*0ff0*/  MOV R12, R11 ;  /* 0x0000000b000c7202 */ /* 0x000fc40000000f00 */
[----:B------:R-:W-:Y:S01]  /*1000*/  SHF.R.U32.HI R15, RZ, 0x10, R11 ;  /* 0x00000010ff0f7819 */ /* 0x000fe2000001160b */
[----:B------:R-:W-:Y:S01]  /*1010*/  HADD2.F32 R14, -RZ, R14.H0_H0 ;  /* 0x2000000eff0e7230 */ /* 0x000fe20000004100 */
[----:B------:R-:W-:Y:S01]  /*1020*/  MOV R4, R192 ;  /* 0x000000c000047202 */ /* 0x000fe20000000f00 */
[----:B------:R-:W-:Y:S01]  /*1030*/  HADD2.F32 R192, -RZ, R193.H0_H0 ;  /* 0x200000c1ffc07230 */ /* 0x000fe20000004100 */
[----:B------:R-:W-:Y:S02]  /*1040*/  MOV R13, R8 ;  /* 0x00000008000d7202 */ /* 0x000fe40000000f00 */
[----:B------:R-:W-:Y:S02]  /*1050*/  SHF.R.U64 R11, R8, 0x10, R9 ;  /* 0x00000010080b7819 */ /* 0x000fe40000001209 */
[----:B------:R-:W-:Y:S01]  /*1060*/  SHF.R.U64 R2, R6, 0x10, R7 ;  /* 0x0000001006027819 */ /* 0x000fe20000001207 */
[----:B------:R0:W-:Y:S01]  /*1070*/  STL [R1+0x190], R192 ;  /* 0x000190c001007387 */ /* 0x0001e20000100800 */
[----:B------:R-:W-:-:S02]  /*1080*/  MOV R0, R7 ;  /* 0x0000000700007202 */ /* 0x000fc40000000f00 */
[----:B------:R-:W-:Y:S01]  /*1090*/  SHF.R.U32.HI R3, RZ, 0x10, R7 ;  /* 0x00000010ff037819 */ /* 0x000fe20000011607 */
[----:B------:R-:W-:Y:S01]  /*10a0*/  HADD2.F32 R7, -RZ, R205.H0_H0 ;  /* 0x200000cdff077230 */ /* 0x000fe20000004100 */
[----:B------:R-:W-:Y:S02]  /*10b0*/  SHF.R.U32.HI R204, RZ, 0x10, R153 ;  /* 0x00000010ffcc7819 */ /* 0x000fe40000011699 */
[----:B------:R-:W-:Y:S01]  /*10c0*/  MOV R8, R6 ;  /* 0x0000000600087202 */ /* 0x000fe20000000f00 */
[----:B------:R-:W-:Y:S01]  /*10d0*/  HADD2.F32 R6, -RZ, R194.H0_H0 ;  /* 0x200000c2ff067230 */ /* 0x000fe20000004100 */
[----:B------:R1:W-:Y:S01]  /*10e0*/  STL [R1+0x18c], R7 ;  /* 0x00018c0701007387 */ /* 0x0003e20000100800 */
[----:B0-----:R-:W-:Y:S01]  /*10f0*/  HADD2.F32 R192, -RZ, R204.H0_H0 ;  /* 0x200000ccffc07230 */ /* 0x001fe20000004100 */
[----:B------:R-:W-:Y:S02]  /*1100*/  MOV R196, R155 ;  /* 0x0000009b00c47202 */ /* 0x000fe40000000f00 */
[----:B------:R0:W-:Y:S01]  /*1110*/  STL [R1+0x188], R6 ;  /* 0x0001880601007387 */ /* 0x0001e20000100800 */
[----:B------:R-:W-:-:S02]  /*1120*/  SHF.R.U32.HI R202, RZ, 0x10, R155 ;  /* 0x00000010ffca7819 */ /* 0x000fc4000001169b */
[----:B------:R-:W-:Y:S01]  /*1130*/  MOV R197, R156 ;  /* 0x0000009c00c57202 */ /* 0x000fe20000000f00 */
[----:B------:R2:W-:Y:S01]  /*1140*/  STL [R1+0x184], R192 ;  /* 0x000184c001007387 */ /* 0x0005e20000100800 */
[----:B------:R-:W-:Y:S01]  /*1150*/  MOV R156, R139 ;  /* 0x0000008b009c7202 */ /* 0x000fe20000000f00 */
[----:B-1----:R-:W-:Y:S01]  /*1160*/  HADD2.F32 R7, -RZ, R195.H0_H0 ;  /* 0x200000c3ff077230 */ /* 0x002fe20000004100 */
[----:B------:R-:W-:Y:S02]  /*1170*/  SHF.R.U32.HI R159, RZ, 0x10, R139 ;  /* 0x00000010ff9f7819 */ /* 0x000fe4000001168b */
[----:B------:R-:W-:Y:S01]  /*1180*/  MOV R153, R137 ;  /* 0x0000008900997202 */ /* 0x000fe20000000f00 */
[----:B0-----:R-:W-:Y:S01]  /*1190*/  HADD2.F32 R6, -RZ, R203.H0_H0 ;  /* 0x200000cbff067230 */ /* 0x001fe20000004100 */
[----:B------:R0:W-:Y:S01]  /*11a0*/  STL [R1+0x180], R7 ;  /* 0x0001800701007387 */ /* 0x0001e20000100800 */
[----:B------:R-:W-:Y:S01]  /*11b0*/  SHF.R.U32.HI R155, RZ, 0x10, R137 ;  /* 0x00000010ff9b7819 */ /* 0x000fe20000011689 */
[----:B--2---:R-:W-:-:S02]  /*11c0*/  HADD2.F32 R192, -RZ, R196.H0_H0 ;  /* 0x200000c4ffc07230 */ /* 0x004fc40000004100 */
[----:B------:R1:W-:Y:S01]  /*11d0*/  STL [R1+0x17c], R6 ;  /* 0x00017c0601007387 */ /* 0x0003e20000100800 */
[----:B------:R-:W-:Y:S01]  /*11e0*/  HADD2.F32 R153, -RZ, R153.H0_H0 ;  /* 0x20000099ff997230 */ /* 0x000fe20000004100 */
[----:B------:R-:W-:Y:S02]  /*11f0*/  MOV R137, R17 ;  /* 0x0000001100897202 */ /* 0x000fe40000000f00 */
[----:B------:R2:W-:Y:S01]  /*1200*/  STL [R1+0x178], R192 ;  /* 0x000178c001007387 */ /* 0x0005e20000100800 */
[----:B------:R-:W-:Y:S01]  /*1210*/  SHF.R.U32.HI R139, RZ, 0x10, R17 ;  /* 0x00000010ff8b7819 */ /* 0x000fe20000011611 */
[----:B0-----:R-:W-:Y:S01]  /*1220*/  HADD2.F32 R7, -RZ, R202.H0_H0 ;  /* 0x200000caff077230 */ /* 0x001fe20000004100 */
[----:B------:R-:W-:Y:S02]  /*1230*/  MOV R17, R10 ;  /* 0x0000000a00117202 */ /* 0x000fe40000000f00 */
[----:B------:R-:W-:Y:S01]  /*1240*/  MOV R10, R9 ;  /* 0x00000009000a7202 */ /* 0x000fe20000000f00 */
[----:B-1----:R-:W-:Y:S01]  /*1250*/  HADD2.F32 R6, -RZ, R197.H0_H0 ;  /* 0x200000c5ff067230 */ /* 0x002fe20000004100 */
[----:B------:R0:W-:Y:S01]  /*1260*/  STL [R1+0x174], R7 ;  /* 0x0001740701007387 */ /* 0x0001e20000100800 */
[----:B------:R-:W-:Y:S01]  /*1270*/  SHF.R.U32.HI R9, RZ, 0x10, R9 ;  /* 0x00000010ff097819 */ /* 0x000fe20000011609 */
[----:B--2---:R-:W-:-:S02]  /*1280*/  HADD2.F32 R192, -RZ, R201.H0_H0 ;  /* 0x200000c9ffc07230 */ /* 0x004fc40000004100 */
[----:B------:R1:W-:Y:S01]  /*1290*/  STL [R1+0x170], R6 ;  /* 0x0001700601007387 */ /* 0x0003e20000100800 */
[----:B------:R-:W-:Y:S01]  /*12a0*/  LOP3.LUT R5, R5, 0xfffffeff, RZ, 0xc0, !PT ;  /* 0xfffffeff05057812 */ /* 0x000fe200078ec0ff */
[----:B------:R-:W-:Y:S02]  /*12b0*/  HADD2.F32 R9, -RZ, R9.H0_H0 ;  /* 0x20000009ff097230 */ /* 0x000fe40000004100 */
[----:B------:R2:W-:Y:S01]  /*12c0*/  STL [R1+0x16c], R192 ;  /* 0x00016cc001007387 */ /* 0x0005e20000100800 */
[----:B------:R-:W-:Y:S01]  /*12d0*/  @P3 LOP3.LUT R5, R5, 0x100, RZ, 0xfc, !PT ;  /* 0x0000010005053812 */ /* 0x000fe200078efcff */
[----:B0-----:R-:W-:Y:S02]  /*12e0*/  HADD2.F32 R7, -RZ, R198.H0_H0 ;  /* 0x200000c6ff077230 */ /* 0x001fe40000004100 */
[----:B-1----:R-:W-:-:S03]  /*12f0*/  HADD2.F32 R6, -RZ, R200.H0_H0 ;  /* 0x200000c8ff067230 */ /* 0x002fc60000004100 */
[----:B------:R0:W-:Y:S01]  /*1300*/  STL [R1+0x168], R7 ;  /* 0x0001680701007387 */ /* 0x0001e20000100800 */
[----:B--2---:R-:W-:-:S03]  /*1310*/  HADD2.F32 R192, -RZ, R199.H0_H0 ;  /* 0x200000c7ffc07230 */ /* 0x004fc60000004100 */
[----:B------:R1:W-:Y:S04]  /*1320*/  STL [R1+0x164], R6 ;  /* 0x0001640601007387 */ /* 0x0003e80000100800 */
[----:B------:R-:W-:Y:S01]  /*1330*/  STL [R1+0x160], R192 ;  /* 0x000160c001007387 */ /* 0x000fe20000100800 */
[----:B0-----:R-:W-:Y:S02]  /*1340*/  HADD2.F32 R7, -RZ, R190.H0_H0 ;  /* 0x200000beff077230 */ /* 0x001fe40000004100 */
[----:B-1----:R-:W-:-:S03]  /*1350*/  HADD2.F32 R6, -RZ, R188.H0_H0 ;  /* 0x200000bcff067230 */ /* 0x002fc60000004100 */
[----:B------:R0:W-:Y:S01]  /*1360*/  STL [R1+0x15c], R7 ;  /* 0x00015c0701007387 */ /* 0x0001e20000100800 */
[----:B------:R-:W-:-:S03]  /*1370*/  HADD2.F32 R188, -RZ, R191.H0_H0 ;  /* 0x200000bfffbc7230 */ /* 0x000fc60000004100 */
[----:B------:R1:W-:Y:S04]  /*1380*/  STL [R1+0x158], R6 ;  /* 0x0001580601007387 */ /* 0x0003e80000100800 */
[----:B------:R-:W-:Y:S01]  /*1390*/  STL [R1+0x154], R188 ;  /* 0x000154bc01007387 */ /* 0x000fe20000100800 */
[----:B0-----:R-:W-:Y:S02]  /*13a0*/  HADD2.F32 R7, -RZ, R189.H0_H0 ;  /* 0x200000bdff077230 */ /* 0x001fe40000004100 */
[----:B-1----:R-:W-:-:S03]  /*13b0*/  HADD2.F32 R6, -RZ, R186.H0_H0 ;  /* 0x200000baff067230 */ /* 0x002fc60000004100 */
[----:B------:R0:W-:Y:S04]  /*13c0*/  STL [R1+0x150], R7 ;  /* 0x0001500701007387 */ /* 0x0001e80000100800 */
        /* <DEDUP_REMOVED lines=8> */
[----:B------:R-:W-:-:S02]  /*1450*/  HADD2.F32 R180, -RZ, R181.H0_H0 ;  /* 0x200000b5ffb47230 */ /* 0x000fc40000004100 */
[----:B-1----:R-:W-:Y:S01]  /*1460*/  HADD2.F32 R6, -RZ, R183.H0_H0 ;  /* 0x200000b7ff067230 */ /* 0x002fe20000004100 */
[----:B------:R0:W-:Y:S04]  /*1470*/  STL [R1+0x138], R7 ;  /* 0x0001380701007387 */ /* 0x0001e80000100800 */
[----:B------:R1:W-:Y:S04]  /*1480*/  STL [R1+0x134], R6 ;  /* 0x0001340601007387 */ /* 0x0003e80000100800 */
[----:B------:R-:W-:Y:S01]  /*1490*/  STL [R1+0x130], R180 ;  /* 0x000130b401007387 */ /* 0x000fe20000100800 */
[----:B0-----:R-:W-:-:S02]  /*14a0*/  HADD2.F32 R7, -RZ, R170.H0_H0 ;  /* 0x200000aaff077230 */ /* 0x001fc40000004100 */
        /* <DEDUP_REMOVED lines=87> */
[----:B------:R0:W-:Y:S04]  /*1a20*/  STL [R1+0x6c], R7 ;  /* 0x00006c0701007387 */ /* 0x0001e80000100800 */
[----:B------:R1:W-:Y:S04]  /*1a30*/  STL [R1+0x68], R6 ;  /* 0x0000680601007387 */ /* 0x0003e80000100800 */
[----:B------:R2:W-:Y:S01]  /*1a40*/  STL [R1+0x64], R9 ;  /* 0x0000640901007387 */ /* 0x0005e20000100800 */
[----:B0-----:R-:W-:Y:S02]  /*1a50*/  HADD2.F32 R7, -RZ, R8.H0_H0 ;  /* 0x20000008ff077230 */ /* 0x001fe40000004100 */
[----:B-1----:R-:W-:-:S03]  /*1a60*/  HADD2.F32 R6, -RZ, R2.H0_H0 ;  /* 0x20000002ff067230 */ /* 0x002fc60000004100 */
[----:B------:R2:W-:Y:S01]  /*1a70*/  STL [R1+0x60], R7 ;  /* 0x0000600701007387 */ /* 0x0005e20000100800 */
[----:B------:R-:W-:Y:S02]  /*1a80*/  HADD2.F32 R2, -RZ, R0.H0_H0 ;  /* 0x20000000ff027230 */ /* 0x000fe40000004100 */
[----:B------:R-:W-:Y:S01]  /*1a90*/  HADD2.F32 R0, -RZ, R3.H0_H0 ;  /* 0x20000003ff007230 */ /* 0x000fe20000004100 */
[----:B------:R2:W-:Y:S04]  /*1aa0*/  STL [R1+0x5c], R6 ;  /* 0x00005c0601007387 */ /* 0x0005e80000100800 */
[----:B------:R2:W-:Y:S04]  /*1ab0*/  STL [R1+0x54], R0 ;  /* 0x0000540001007387 */ /* 0x0005e80000100800 */
[----:B------:R2:W-:Y:S02]  /*1ac0*/  STL [R1+0x58], R2 ;  /* 0x0000580201007387 */ /* 0x0005e40000100800 */
.L_x_13976:
[----:B--2---:R-:W0:Y:S08]  /*1ad0*/  LDC.64 R2, c[0x0][0x288] ;  /* 0x0000a200ff027b82 */ /* 0x004e300000000a00 */
[----:B-1----:R-:W1:Y:S08]  /*1ae0*/  LDC.64 R226, c[0x0][0x280] ;  /* 0x0000a000ffe27b82 */ /* 0x002e700000000a00 */
[----:B------:R-:W2:Y:S01]  /*1af0*/  LDC.64 R6, c[0x0][0x250] ;  /* 0x00009400ff067b82 */ /* 0x000ea20000000a00 */
[----:B0-----:R-:W-:-:S07]  /*1b00*/  IMAD.WIDE R2, R4, 0x4, R2 ;  /* 0x0000000404027825 */ /* 0x001fce00078e0202 */
[----:B------:R-:W0:Y:S01]  /*1b10*/  LDC.64 R192, c[0x0][0x258] ;  /* 0x00009600ffc07b82 */ /* 0x000e220000000a00 */
[----:B---34-:R0:W3:Y:S01]  /*1b20*/  LDG.E R8, desc[UR4][R2.64] ;  /* 0x0000000402087981 */ /* 0x0180e2000c1e1900 */
[----:B-1----:R-:W-:Y:S01]  /*1b30*/  IMAD.WIDE R226, R4, 0x4, R226 ;  /* 0x0000000404e27825 */ /* 0x002fe200078e02e2 */
[----:B------:R-:W-:-:S05]  /*1b40*/  MOV R0, UR9 ;  /* 0x0000000900007c02 */ /* 0x000fca0008000f00 */
[----:B------:R-:W1:Y:S01]  /*1b50*/  LDC.64 R194, c[0x0][0x2c8] ;  /* 0x0000b200ffc27b82 */ /* 0x000e620000000a00 */
[----:B------:R-:W5:Y:S01]  /*1b60*/  LDG.E R226, desc[UR4][R226.64] ;  /* 0x00000004e2e27981 */ /* 0x000f62000c1e1900 */
[C---:B--2---:R-:W-:Y:S01]  /*1b70*/  IMAD.WIDE R6, R4.reuse, 0x4, R6 ;  /* 0x0000000404067825 */ /* 0x044fe200078e0206 */
[----:B------:R-:W2:Y:S05]  /*1b80*/  S2R R9, SR_TID.X ;  /* 0x0000000000097919 */ /* 0x000eaa0000002100 */
[----:B------:R-:W5:Y:S01]  /*1b90*/  LDG.E R6, desc[UR4][R6.64] ;  /* 0x0000000406067981 */ /* 0x000f62000c1e1900 */
[----:B0-----:R-:W-:-:S05]  /*1ba0*/  IMAD.WIDE R2, R4, 0x4, R192 ;  /* 0x0000000404027825 */ /* 0x001fca00078e02c0 */
        /* <DEDUP_REMOVED lines=10> */
[----:B------:R-:W-:Y:S01]  /*1c50*/  LOP3.LUT P4, RZ, R5, 0x40, RZ, 0xc0, !PT ;  /* 0x0000004005ff7812 */ /* 0x000fe2000788c0ff */
[----:B------:R-:W-:Y:S01]  /*1c60*/  BSSY B2, `(.L_x_13827) ;  /* 0x0000008000027945 */ /* 0x000fe20003800000 */
[----:B-----5:R-:W-:-:S11]  /*1c70*/  MOV R6, R13 ;  /* 0x0000000d00067202 */ /* 0x020fd60000000f00 */
[----:B------:R-:W-:Y:S05]  /*1c80*/  @!P4 BRA `(.L_x_13828) ;  /* 0x000000000014c947 */ /* 0x000fea0003800000 */
[----:B------:R-:W-:-:S04]  /*1c90*/  ISETP.NE.U32.AND P4, PT, RZ, UR12, PT ;  /* 0x0000000cff007c0c */ /* 0x000fc8000bf85070 */
[----:B------:R-:W-:-:S13]  /*1ca0*/  ISETP.NE.AND.EX P4, PT, RZ, UR13, PT, P4 ;  /* 0x0000000dff007c0c */ /* 0x000fda000bf85340 */
[----:B------:R-:W-:Y:S05]  /*1cb0*/  @!P4 BRA `(.L_x_13829) ;  /* 0x000000000004c947 */ /* 0x000fea0003800000 */
[----:B------:R0:W5:Y:S02]  /*1cc0*/  LDG.E.128 R132, desc[UR4][R192.64] ;  /* 0x00000004c0847981 */ /* 0x000164000c1e1d00 */
.L_x_13829:
[----:B------:R-:W-:-:S07]  /*1cd0*/  IADD3 R6, R13, 0x20, RZ ;  /* 0x000000200d067810 */ /* 0x000fce0007ffe0ff */
.L_x_13828:
[----:B------:R-:W-:Y:S05]  /*1ce0*/  BSYNC B2 ;  /* 0x0000000000027941 */ /* 0x000fea0003800000 */
.L_x_13827:
        /* <DEDUP_REMOVED lines=8> */
.L_x_13832:
[----:B------:R-:W-:-:S07]  /*1d70*/  IADD3 R6, R6, 0x20, RZ ;  /* 0x0000002006067810 */ /* 0x000fce0007ffe0ff */
.L_x_13831:
[----:B------:R-:W-:Y:S05]  /*1d80*/  BSYNC B2 ;  /* 0x0000000000027941 */ /* 0x000fea0003800000 */
.L_x_13830:
        /* <DEDUP_REMOVED lines=8> */
.L_x_13835:
[----:B------:R-:W-:-:S07]  /*1e10*/  IADD3 R6, R6, 0x20, RZ ;  /* 0x0000002006067810 */ /* 0x000fce0007ffe0ff */
.L_x_13834:
[----:B------:R-:W-:Y:S05]  /*1e20*/  BSYNC B2 ;  /* 0x0000000000027941 */ /* 0x000fea0003800000 */
.L_x_13833:
        /* <DEDUP_REMOVED lines=8> */
.L_x_13838:
[----:B------:R-:W-:-:S07]  /*1eb0*/  IADD3 R6, R6, 0x20, RZ ;  /* 0x0000002006067810 */ /* 0x000fce0007ffe0ff */
.L_x_13837:
[----:B------:R-:W-:Y:S05]  /*1ec0*/  BSYNC B2 ;  /* 0x0000000000027941 */ /* 0x000fea0003800000 */
.L_x_13836:
        /* <DEDUP_REMOVED lines=8> */
.L_x_13841:
[----:B------:R-:W-:-:S07]  /*1f50*/  IADD3 R6, R6, 0x20, RZ ;  /* 0x0000002006067810 */ /* 0x000fce0007ffe0ff */
.L_x_13840:
[----:B------:R-:W-:Y:S05]  /*1f60*/  BSYNC B2 ;  /* 0x0000000000027941 */ /* 0x000fea0003800000 */
.L_x_13839:
        /* <DEDUP_REMOVED lines=8> */
.L_x_13844:
[----:B------:R-:W-:-:S07]  /*1ff0*/  IADD3 R6, R6, 0x20, RZ ;  /* 0x0000002006067810 */ /* 0x000fce0007ffe0ff */
.L_x_13843:
[----:B------:R-:W-:Y:S05]  /*2000*/  BSYNC B2 ;  /* 0x0000000000027941 */ /* 0x000fea0003800000 */
.L_x_13842:
[----:B------:R-:W-:Y:S04]  /*2010*/  BSSY B2, `(.L_x_13845) ;  /* 0x0000008000027945 */ /* 0x000fe80003800000 */
[----:B------:R-:W-:Y:S05]  /*2020*/  @!P0 BRA `(.L_x_13846) ;  /* 0x0000000000188947 */ /* 0x000fea0003800000 */
[----:B------:R-:W-:-:S04]  /*2030*/  ISETP.NE.U32.AND P4, PT, RZ, UR12, PT ;  /* 0x0000000cff007c0c */ /* 0x000fc8000bf85070 */
[----:B------:R-:W-:-:S13]  /*2040*/  ISETP.NE.AND.EX P4, PT, RZ, UR13, PT, P4 ;  /* 0x0000000dff007c0c */ /* 0x000fda000bf85340 */
[----:B------:R-:W-:Y:S05]  /*2050*/  @!P4 BRA `(.L_x_13847) ;  /* 0x000000000008c947 */ /* 0x000fea0003800000 */
[----:B------:R-:W-:-:S06]  /*2060*/  IMAD.WIDE.U32 R156, R6, 0x10, R194 ;  /* 0x00000010069c7825 */ /* 0x000fcc00078e00c2 */
[----:B------:R-:W5:Y:S02]  /*2070*/  LDG.E.128 R156, desc[UR4][R156.64] ;  /* 0x000000049c9c7981 */ /* 0x000f64000c1e1d00 */
.L_x_13847:
[----:B------:R-:W-:-:S07]  /*2080*/  IADD3 R6, R6, 0x20, RZ ;  /* 0x0000002006067810 */ /* 0x000fce0007ffe0ff */
.L_x_13846:
[----:B------:R-:W-:Y:S05]  /*2090*/  BSYNC B2 ;  /* 0x0000000000027941 */ /* 0x000fea0003800000 */
.L_x_13845:
[----:B------:R-:W-:Y:S04]  /*20a0*/  BSSY B2, `(.L_x_13848) ;  /* 0x0000008000027945 */ /* 0x000fe80003800000 */
[----:B------:R-:W-:Y:S05]  /*20b0*/  @!P1 BRA `(.L_x_13849) ;  /* 0x0000000000189947 */ /* 0x000fea0003800000 */
[----:B------:R-:W-:-:S04]  /*20c0*/  ISETP.NE.U32.AND P4, PT, RZ, UR12, PT ;  /* 0x0000000cff007c0c */ /* 0x000fc8000bf85070 */
[----:B------:R-:W-:-:S13]  /*20d0*/  ISETP.NE.AND.EX P4, PT, RZ, UR13, PT, P4 ;  /* 0x0000000dff007c0c */ /* 0x000fda000bf85340 */
[----:B------:R-:W-:Y:S05]  /*20e0*/  @!P4 BRA `(.L_x_13850) ;  /* 0x000000000008c947 */ /* 0x000fea0003800000 */
[----:B------:R-:W-:-:S06]  /*20f0*/  IMAD.WIDE.U32 R160, R6, 0x10, R194 ;  /* 0x0000001006a07825 */ /* 0x000fcc00078e00c2 */
[----:B------:R-:W5:Y:S02]  /*2100*/  LDG.E.128 R160, desc[UR4][R160.64] ;  /* 0x00000004a0a07981 */ /* 0x000f64000c1e1d00 */
.L_x_13850:
[----:B------:R-:W-:-:S07]  /*2110*/  IADD3 R6, R6, 0x20, RZ ;  /* 0x0000002006067810 */ /* 0x000fce0007ffe0ff */
.L_x_13849:
[----:B------:R-:W-:Y:S05]  /*2120*/  BSYNC B2 ;  /* 0x0000000000027941 */ /* 0x000fea0003800000 */
.L_x_13848:
[----:B------:R-:W-:Y:S04]  /*2130*/  BSSY B2, `(.L_x_13851) ;  /* 0x0000008000027945 */ /* 0x000fe80003800000 */
[----:B------:R-:W-:Y:S05]  /*2140*/  @!P2 BRA `(.L_x_13852) ;  /* 0x000000000018a947 */ /* 0x000fea0003800000 */
[----:B------:R-:W-:-:S04]  /*2150*/  ISETP.NE.U32.AND P4, PT, RZ, UR12, PT ;  /* 0x0000000cff007c0c */ /* 0x000fc8000bf85070 */
[----:B------:R-:W-:-:S13]  /*2160*/  ISETP.NE.AND.EX P4, PT, RZ, UR13, PT, P4 ;  /* 0x0000000dff007c0c */ /* 0x000fda000bf85340 */
[----:B------:R-:W-:Y:S05]  /*2170*/  @!P4 BRA `(.L_x_13853) ;  /* 0x000000000008c947 */ /* 0x000fea0003800000 */
[----:B------:R-:W-:-:S06]  /*2180*/  IMAD.WIDE.U32 R164, R6, 0x10, R194 ;  /* 0x0000001006a47825 */ /* 0x000fcc00078e00c2 */
[----:B------:R-:W5:Y:S02]  /*2190*/  LDG.E.128 R164, desc[UR4][R164.64] ;  /* 0x00000004a4a47981 */ /* 0x000f64000c1e1d00 */
.L_x_13853:
[----:B------:R-:W-:-:S07]  /*21a0*/  IADD3 R6, R6, 0x20, RZ ;  /* 0x0000002006067810 */ /* 0x000fce0007ffe0ff */
.L_x_13852:
[----:B------:R-:W-:Y:S05]  /*21b0*/  BSYNC B2 ;  /* 0x0000000000027941 */ /* 0x000fea0003800000 */
.L_x_13851:
[----:B------:R-:W-:Y:S01]  /*21c0*/  LOP3.LUT P4, RZ, R5, 0x100, RZ, 0xc0, !PT ;  /* 0x0000010005ff7812 */ /* 0x000fe2000788c0ff */
[----:B------:R-:W-:Y:S01]  /*21d0*/  HFMA2.MMA R11, -RZ, RZ, 0, 0 ;  /* 0x00000000ff0b7435 */ /* 0x000fe200000001ff */
[----:B------:R-:W-:-:S11]  /*21e0*/  MOV R3, RZ ;  /* 0x000000ff00037202 */ /* 0x000fd60000000f00 */
[----:B------:R-:W-:Y:S05]  /*21f0*/  @P4 BRA `(.L_x_13854) ;  /* 0x00000020005c4947 */ /* 0x000fea0003800000 */
[----:B------:R-:W-:-:S06]  /*2200*/  IMAD.WIDE.U32 R168, R6, 0x10, R194 ;  /* 0x0000001006a87825 */ /* 0x000fcc00078e00c2 */
[----:B------:R-:W5:Y:S01]  /*2210*/  LDG.E.128 R168, desc[UR4][R168.64] ;  /* 0x00000004a8a87981 */ /* 0x000f62000c1e1d00 */
[----:B------:R-:W-:Y:S05]  /*2220*/  BRA `(.L_x_13854) ;  /* 0x0000002000507947 */ /* 0x000fea0003800000 */
.L_x_13826:
[----:B------:R-:W0:Y:S01]  /*2230*/  LDC.U8 R227, c[0x0][0x2a0] ;  /* 0x0000a800ffe37b82 */ /* 0x000e220000000000 */
[----:B------:R-:W-:Y:S01]  /*2240*/  IADD3 R3, R8, -0x1, RZ ;  /* 0xffffffff08037810 */ /* 0x000fe20007ffe0ff */
[----:B------:R-:W-:Y:S01]  /*2250*/  BSSY B2, `(.L_x_13855) ;  /* 0x000003e000027945 */ /* 0x000fe20003800000 */
[----:B------:R-:W-:Y:S01]  /*2260*/  LOP3.LUT P4, RZ, R5, 0x40, RZ, 0xc0, !PT ;  /* 0x0000004005ff7812 */ /* 0x000fe2000788c0ff */
[----:B------:R-:W-:Y:S01]  /*2270*/  HFMA2.MMA R11, -RZ, RZ, 0, 0 ;  /* 0x00000000ff0b7435 */ /* 0x000fe200000001ff */
[----:B------:R-:W-:Y:S01]  /*2280*/  MOV R9, R13 ;  /* 0x0000000d00097202 */ /* 0x000fe20000000f00 */
[----:B------:R-:W-:-:S05]  /*2290*/  IMAD R3, R3, R0, RZ ;  /* 0x0000000003037224 */ /* 0x000fca00078e02ff */
[----:B------:R-:W-:-:S04]  /*22a0*/  SHF.R.S32.HI R8, RZ, 0x1f, R3 ;  /* 0x0000001fff087819 */ /* 0x000fc80000011403 */
[----:B------:R-:W-:Y:S02]  /*22b0*/  LEA.HI R8, R8, R3, RZ, 0x2 ;  /* 0x0000000308087211 */ /* 0x000fe400078f10ff */
[----:B------:R-:W-:Y:S02]  /*22c0*/  MOV R3, RZ ;  /* 0x000000ff00037202 */ /* 0x000fe40000000f00 */
[----:B------:R-:W-:Y:S01]  /*22d0*/  LEA.HI.SX32 R8, R8, R2, 0x1e ;  /* 0x0000000208087211 */ /* 0x000fe200078ff2ff */
[----:B------:R-:W-:Y:S06]  /*22e0*/  @!P4 BRA `(.L_x_13856) ;  /* 0x0000000000d0c947 */ /* 0x000fec0003800000 */
[----:B------:R-:W1:Y:S01]  /*22f0*/  LDC.64 R196, c[0x0][0x238] ;  /* 0x00008e00ffc47b82 */ /* 0x000e620000000a00 */
[----:B------:R-:W2:Y:S04]  /*2300*/  LDL R10, [R1+0x190] ;  /* 0x00019000010a7983 */ /* 0x000ea80000100800 */
[----:B------:R-:W3:Y:S01]  /*2310*/  LDL R9, [R1+0x188] ;  /* 0x0001880001097983 */ /* 0x000ee20000100800 */
[----:B------:R-:W-:-:S04]  /*2320*/  ISETP.NE.U32.AND P4, PT, RZ, UR12, PT ;  /* 0x0000000cff007c0c */ /* 0x000fc8000bf85070 */
[----:B------:R-:W-:-:S13]  /*2330*/  ISETP.NE.AND.EX P4, PT, RZ, UR13, PT, P4 ;  /* 0x0000000dff007c0c */ /* 0x000fda000bf85340 */
[----:B------:R4:W5:Y:S01]  /*2340*/  @P4 LDG.E.128 R132, desc[UR4][R192.64] ;  /* 0x00000004c0844981 */ /* 0x000962000c1e1d00 */
[----:B-1----:R-:W-:Y:S01]  /*2350*/  IMAD.WIDE.U32 R196, R13, 0x10, R196 ;  /* 0x000000100dc47825 */ /* 0x002fe200078e00c4 */
[----:B0-----:R-:W-:-:S04]  /*2360*/  ISETP.NE.AND P4, PT, R227, RZ, PT ;  /* 0x000000ffe300720c */ /* 0x001fc80003f85270 */
[----:B-----5:R-:W-:Y:S01]  /*2370*/  FSEL R3, R6, RZ, !P4 ;  /* 0x000000ff06037208 */ /* 0x020fe20006000000 */
[----:B------:R-:W2:Y:S01]  /*2380*/  LDG.E.128 R196, desc[UR4][R196.64] ;  /* 0x00000004c4c47981 */ /* 0x000ea2000c1e1d00 */
[----:B----4-:R-:W0:Y:S02]  /*2390*/  LDC.64 R192, c[0x0][0x2b8] ;  /* 0x0000ae00ffc07b82 */ /* 0x010e240000000a00 */
[----:B0-----:R-:W-:-:S06]  /*23a0*/  IMAD.WIDE.U32 R192, R8, 0x10, R192 ;  /* 0x0000001008c07825 */ /* 0x001fcc00078e00c0 */
[----:B------:R-:W4:Y:S01]  /*23b0*/  LDG.E.128 R192, desc[UR4][R192.64] ;  /* 0x00000004c0c07981 */ /* 0x000f22000c1e1d00 */
[C---:B--2---:R-:W-:Y:S01]  /*23c0*/  FADD.FTZ R197, -R3.reuse, R197 ;  /* 0x000000c503c57221 */ /* 0x044fe20000010100 */
[----:B------:R-:W-:-:S03]  /*23d0*/  FADD.FTZ R198, -R3, R198 ;  /* 0x000000c603c67221 */ /* 0x000fc60000010100 */
[----:B------:R-:W-:Y:S01]  /*23e0*/  FMUL.FTZ R11, R7, R197 ;  /* 0x000000c5070b7220 */ /* 0x000fe20000410000 */
[C---:B------:R-:W-:Y:S01]  /*23f0*/  FADD.FTZ R196, -R3.reuse, R196 ;  /* 0x000000c403c47221 */ /* 0x040fe20000010100 */
[----:B------:R-:W-:Y:S02]  /*2400*/  FADD.FTZ R199, -R3, R199 ;  /* 0x000000c703c77221 */ /* 0x000fe40000010100 */
[----:B------:R-:W2:Y:S04]  /*2410*/  LDL R3, [R1+0x18c] ;  /* 0x00018c0001037983 */ /* 0x000ea80000100800 */
[----:B------:R0:W-:Y:S04]  /*2420*/  STL [R1+0x50], R11 ;  /* 0x0000500b01007387 */ /* 0x0001e80000100800 */
[----:B------:R-:W2:Y:S01]  /*2430*/  LDL R197, [R1+0x184] ;  /* 0x0001840001c57983 */ /* 0x000ea20000100800 */
[----:B0-----:R-:W-:-:S03]  /*2440*/  FMUL.FTZ R11, R7, R198 ;  /* 0x000000c6070b7220 */ /* 0x001fc60000410000 */
[----:B------:R-:W2:Y:S01]  /*2450*/  LDL R198, [R1+0x50] ;  /* 0x0000500001c67983 */ /* 0x000ea20000100800 */
[----:B------:R-:W-:Y:S01]  /*2460*/  FMUL.FTZ R220, R7, R196 ;  /* 0x000000c407dc7220 */ /* 0x000fe20000410000 */
[----:B----4-:R-:W-:Y:S01]  /*2470*/  FMUL.FTZ R10, R10, R192 ;  /* 0x000000c00a0a7220 */ /* 0x010fe20000410000 */
[----:B------:R-:W-:Y:S01]  /*2480*/  FADD.FTZ R57, R57, R193 ;  /* 0x000000c139397221 */ /* 0x000fe20000010000 */
[----:B---3--:R-:W-:Y:S02]  /*2490*/  FMUL.FTZ R196, R9, R194 ;  /* 0x000000c209c47220 */ /* 0x008fe40000410000 */
[----:B------:R-:W-:Y:S01]  /*24a0*/  FADD.FTZ R9, RZ, R10 ;  /* 0x0000000aff097221 */ /* 0x000fe20000010000 */
[----:B------:R-:W-:Y:S01]  /*24b0*/  FADD.FTZ R56, R56, R192 ;  /* 0x000000c038387221 */ /* 0x000fe20000010000 */
[----:B------:R-:W-:Y:S01]  /*24c0*/  FFMA.FTZ R20, R192, R220, R20 ;  /* 0x000000dcc0147223 */ /* 0x000fe20000010014 */
[----:B------:R-:W-:Y:S01]  /*24d0*/  STL [R1+0x4c], R11 ;  /* 0x00004c0b01007387 */ /* 0x000fe20000100800 */
[----:B------:R-:W-:Y:S01]  /*24e0*/  FMUL.FTZ R192, R7, R199 ;  /* 0x000000c707c07220 */ /* 0x000fe20000410000 */
[----:B------:R-:W-:Y:S01]  /*24f0*/  FFMA.FTZ R22, R194, R11, R22 ;  /* 0x0000000bc2167223 */ /* 0x000fe20000010016 */
[----:B------:R-:W-:Y:S01]  /*2500*/  FADD.FTZ R58, R58, R194 ;  /* 0x000000c23a3a7221 */ /* 0x000fe20000010000 */
[----:B------:R-:W-:Y:S01]  /*2510*/  FADD.FTZ R59, R59, R195 ;  /* 0x000000c33b3b7221 */ /* 0x000fe20000010000 */
[----:B------:R-:W-:Y:S01]  /*2520*/  FFMA.FTZ R23, R195, R192, R23 ;  /* 0x000000c0c3177223 */ /* 0x000fe20000010017 */
[----:B------:R-:W-:Y:S01]  /*2530*/  IADD3 R8, R8, 0x20, RZ ;  /* 0x0000002008087810 */ /* 0x000fe20007ffe0ff */
[----:B--2---:R-:W-:Y:S01]  /*2540*/  FFMA.FTZ R21, R193, R198, R21 ;  /* 0x000000c6c1157223 */ /* 0x004fe20000010015 */
[----:B------:R-:W-:Y:S01]  /*2550*/  FMUL.FTZ R193, R3, R193 ;  /* 0x000000c103c17220 */ /* 0x000fe20000410000 */
[----:B------:R-:W-:-:S03]  /*2560*/  FFMA.FTZ R3, R220, R10, RZ ;  /* 0x0000000adc037223 */ /* 0x000fc600000100ff */
[----:B------:R-:W-:Y:S01]  /*2570*/  FADD.FTZ R9, R9, R193 ;  /* 0x000000c109097221 */ /* 0x000fe20000010000 */
[----:B------:R0:W-:Y:S01]  /*2580*/  STL [R1+0x48], R193 ;  /* 0x000048c101007387 */ /* 0x0001e20000100800 */
[----:B------:R-:W-:-:S03]  /*2590*/  FFMA.FTZ R3, R198, R193, R3 ;  /* 0x000000c1c6037223 */ /* 0x000fc60000010003 */
[----:B------:R1:W-:Y:S01]  /*25a0*/  STL [R1+0x20], R196 ;  /* 0x000020c401007387 */ /* 0x0003e20000100800 */
[----:B0-----:R-:W-:-:S03]  /*25b0*/  FMUL.FTZ R193, R197, R195 ;  /* 0x000000c3c5c17220 */ /* 0x001fc60000410000 */
[----:B------:R1:W-:Y:S04]  /*25c0*/  STL [R1+0x1c], R192 ;  /* 0x00001cc001007387 */ /* 0x0003e80000100800 */
[----:B------:R1:W-:Y:S01]  /*25d0*/  STL [R1+0x8], R193 ;  /* 0x000008c101007387 */ /* 0x0003e20000100800 */
[----:B------:R-:W-:Y:S01]  /*25e0*/  FADD.FTZ R9, R9, R196 ;  /* 0x000000c409097221 */ /* 0x000fe20000010000 */
[----:B------:R-:W-:-:S03]  /*25f0*/  FFMA.FTZ R3, R11, R196, R3 ;  /* 0x000000c40b037223 */ /* 0x000fc60000010003 */
[----:B------:R-:W-:Y:S01]  /*2600*/  FADD.FTZ R11, R9, R193 ;  /* 0x000000c1090b7221 */ /* 0x000fe20000010000 */
[----:B------:R-:W-:Y:S01]  /*2610*/  FFMA.FTZ R3, R192, R193, R3 ;  /* 0x000000c1c0037223 */ /* 0x000fe20000010003 */
[----:B------:R-:W-:-:S07]  /*2620*/  IADD3 R9, R13, 0x20, RZ ;  /* 0x000000200d097810 */ /* 0x000fce0007ffe0ff */
.L_x_13856:
[----:B------:R-:W-:Y:S05]  /*2630*/  BSYNC B2 ;  /* 0x0000000000027941 */ /* 0x000fea0003800000 */
.L_x_13855:
[----:B------:R-:W-:Y:S01]  /*2640*/  LOP3.LUT P4, RZ, R5, 0x20, RZ, 0xc0, !PT ;  /* 0x0000002005ff7812 */ /* 0x000fe2000788c0ff */
[----:B------:R-:W-:-:S12]  /*2650*/  BSSY B2, `(.L_x_13857) ;  /* 0x0000033000027945 */ /* 0x000fd80003800000 */
[----:B------:R-:W-:Y:S05]  /*2660*/  @!P4 BRA `(.L_x_13858) ;  /* 0x0000000000c4c947 */ /* 0x000fea0003800000 */
[----:B-1----:R-:W1:Y:S01]  /*2670*/  LDC.64 R192, c[0x0][0x2c8] ;  /* 0x0000b200ffc07b82 */ /* 0x002e620000000a00 */
[----:B------:R-:W-:Y:S01]  /*2680*/  ISETP.NE.U32.AND P4, PT, RZ, UR12, PT ;  /* 0x0000000cff007c0c */ /* 0x000fe2000bf85070 */
[----:B------:R-:W2:Y:S03]  /*2690*/  LDL R246, [R1+0x180] ;  /* 0x0001800001f67983 */ /* 0x000ea60000100800 */
[----:B------:R-:W-:Y:S01]  /*26a0*/  ISETP.NE.AND.EX P4, PT, RZ, UR13, PT, P4 ;  /* 0x0000000dff007c0c */ /* 0x000fe2000bf85340 */
[----:B------:R-:W3:Y:S02]  /*26b0*/  LDL R247, [R1+0x178] ;  /* 0x0001780001f77983 */ /* 0x000ee40000100800 */
[----:B------:R-:W4:Y:S02]  /*26c0*/  LDC.64 R196, c[0x0][0x2b8] ;  /* 0x0000ae00ffc47b82 */ /* 0x000f240000000a00 */
[----:B------:R-:W3:Y:S08]  /*26d0*/  LDL R231, [R1+0x174] ;  /* 0x0001740001e77983 */ /* 0x000ef00000100800 */
[----:B-1----:R-:W-:-:S05]  /*26e0*/  @P4 IMAD.WIDE.U32 R192, R9, 0x10, R192 ;  /* 0x0000001009c04825 */ /* 0x002fca00078e00c0 */
[----:B------:R1:W5:Y:S02]  /*26f0*/  @P4 LDG.E.128 R136, desc[UR4][R192.64] ;  /* 0x00000004c0884981 */ /* 0x000364000c1e1d00 */
[----:B-1----:R-:W1:Y:S02]  /*2700*/  LDC.64 R192, c[0x0][0x238] ;  /* 0x00008e00ffc07b82 */ /* 0x002e640000000a00 */
[----:B-1----:R-:W-:-:S06]  /*2710*/  IMAD.WIDE.U32 R192, R9, 0x10, R192 ;  /* 0x0000001009c07825 */ /* 0x002fcc00078e00c0 */
[----:B------:R-:W2:Y:S01]  /*2720*/  LDG.E.128 R192, desc[UR4][R192.64] ;  /* 0x00000004c0c07981 */ /* 0x000ea2000c1e1d00 */
[----:B0-----:R-:W-:-:S04]  /*2730*/  ISETP.NE.AND P4, PT, R227, RZ, PT ;  /* 0x000000ffe300720c */ /* 0x001fc80003f85270 */
[----:B-----5:R-:W-:Y:S01]  /*2740*/  FSEL R201, R6, RZ, !P4 ;  /* 0x000000ff06c97208 */ /* 0x020fe20006000000 */
[----:B----4-:R-:W-:-:S06]  /*2750*/  IMAD.WIDE.U32 R196, R8, 0x10, R196 ;  /* 0x0000001008c47825 */ /* 0x010fcc00078e00c4 */
[----:B------:R-:W4:Y:S01]  /*2760*/  LDG.E.128 R196, desc[UR4][R196.64] ;  /* 0x00000004c4c47981 */ /* 0x000f22000c1e1d00 */
[----:B--2---:R-:W-:-:S04]  /*2770*/  FADD.FTZ R192, -R201, R192 ;  /* 0x000000c0c9c07221 */ /* 0x004fc80000010100 */
[----:B------:R-:W-:Y:S02]  /*2780*/  FMUL.FTZ R218, R7, R192 ;  /* 0x000000c007da7220 */ /* 0x000fe40000410000 */
[----:B------:R-:W2:Y:S01]  /*2790*/  LDL R192, [R1+0x17c] ;  /* 0x00017c0001c07983 */ /* 0x000ea20000100800 */
[----:B----4-:R-:W-:-:S05]  /*27a0*/  FMUL.FTZ R246, R246, R196 ;  /* 0x000000c4f6f67220 */ /* 0x010fca0000410000 */
[----:B------:R0:W-:Y:S01]  /*27b0*/  STL [R1+0x44], R246 ;  /* 0x000044f601007387 */ /* 0x0001e20000100800 */
[C---:B------:R-:W-:Y:S01]  /*27c0*/  FADD.FTZ R193, -R201.reuse, R193 ;  /* 0x000000c1c9c17221 */ /* 0x040fe20000010100 */
[----:B------:R-:W-:Y:S01]  /*27d0*/  FADD.FTZ R194, -R201, R194 ;  /* 0x000000c2c9c27221 */ /* 0x000fe20000010100 */
[----:B------:R-:W-:Y:S01]  /*27e0*/  FADD.FTZ R11, R11, R246 ;  /* 0x000000f60b0b7221 */ /* 0x000fe20000010000 */
[----:B------:R-:W-:Y:S01]  /*27f0*/  FFMA.FTZ R3, R218, R246, R3 ;  /* 0x000000f6da037223 */ /* 0x000fe20000010003 */
[----:B------:R-:W-:Y:S01]  /*2800*/  FMUL.FTZ R217, R7, R193 ;  /* 0x000000c107d97220 */ /* 0x000fe20000410000 */
[----:B------:R-:W-:Y:S01]  /*2810*/  FADD.FTZ R195, -R201, R195 ;  /* 0x000000c3c9c37221 */ /* 0x000fe20000010100 */
[----:B------:R-:W-:Y:S01]  /*2820*/  FMUL.FTZ R201, R7, R194 ;  /* 0x000000c207c97220 */ /* 0x000fe20000410000 */
[----:B---3--:R-:W-:Y:S01]  /*2830*/  FMUL.FTZ R247, R247, R198 ;  /* 0x000000c6f7f77220 */ /* 0x008fe20000410000 */
[----:B------:R-:W-:Y:S01]  /*2840*/  FMUL.FTZ R231, R231, R199 ;  /* 0x000000c7e7e77220 */ /* 0x000fe20000410000 */
[----:B0-----:R-:W-:Y:S01]  /*2850*/  FMUL.FTZ R246, R7, R195 ;  /* 0x000000c307f67220 */ /* 0x001fe20000410000 */
        /* <DEDUP_REMOVED lines=10> */
[----:B--2---:R-:W-:-:S05]  /*2900*/  FMUL.FTZ R192, R192, R197 ;  /* 0x000000c5c0c07220 */ /* 0x004fca0000410000 */
[----:B------:R2:W-:Y:S01]  /*2910*/  STL [R1+0x18], R192 ;  /* 0x000018c001007387 */ /* 0x0005e20000100800 */
[----:B------:R-:W-:Y:S01]  /*2920*/  FADD.FTZ R11, R11, R192 ;  /* 0x000000c00b0b7221 */ /* 0x000fe20000010000 */
[----:B------:R-:W-:-:S03]  /*2930*/  FFMA.FTZ R3, R217, R192, R3 ;  /* 0x000000c0d9037223 */ /* 0x000fc60000010003 */
[----:B------:R-:W-:Y:S01]  /*2940*/  FADD.FTZ R11, R11, R247 ;  /* 0x000000f70b0b7221 */ /* 0x000fe20000010000 */
[----:B------:R-:W-:-:S03]  /*2950*/  FFMA.FTZ R3, R201, R247, R3 ;  /* 0x000000f7c9037223 */ /* 0x000fc60000010003 */
[----:B------:R-:W-:Y:S01]  /*2960*/  FADD.FTZ R11, R11, R231 ;  /* 0x000000e70b0b7221 */ /* 0x000fe20000010000 */
[----:B--2---:R-:W-:-:S07]  /*2970*/  FFMA.FTZ R3, R246, R231, R3 ;  /* 0x000000e7f6037223 */ /* 0x004fce0000010003 */
.L_x_13858:
[----:B------:R-:W-:Y:S05]  /*2980*/  BSYNC B2 ;  /* 0x0000000000027941 */ /* 0x000fea0003800000 */
.L_x_13857:
        /* <DEDUP_REMOVED lines=9> */
[----:B------:R-:W3:Y:S01]  /*2a20*/  LDL R230, [R1+0x164] ;  /* 0x0001640001e67983 */ /* 0x000ee20000100800 */
[----:B-1----:R-:W-:-:S06]  /*2a30*/  IMAD.WIDE.U32 R196, R9, 0x10, R196 ;  /* 0x0000001009c47825 */ /* 0x002fcc00078e00c4 */
[----:B------:R-:W2:Y:S01]  /*2a40*/  LDG.E.128 R196, desc[UR4][R196.64] ;  /* 0x00000004c4c47981 */ /* 0x000ea2000c1e1d00 */
[----:B----4-:R-:W-:-:S05]  /*2a50*/  @P4 IMAD.WIDE.U32 R192, R9, 0x10, R192 ;  /* 0x0000001009c04825 */ /* 0x010fca00078e00c0 */
[----:B------:R1:W5:Y:S02]  /*2a60*/  @P4 LDG.E.128 R140, desc[UR4][R192.64] ;  /* 0x00000004c08c4981 */ /* 0x000364000c1e1d00 */
[----:B-1----:R-:W1:Y:S01]  /*2a70*/  LDC.64 R192, c[0x0][0x2b8] ;  /* 0x0000ae00ffc07b82 */ /* 0x002e620000000a00 */
[----:B0-----:R-:W-:-:S04]  /*2a80*/  ISETP.NE.AND P4, PT, R227, RZ, PT ;  /* 0x000000ffe300720c */ /* 0x001fc80003f85270 */
[----:B-----5:R-:W-:Y:S01]  /*2a90*/  FSEL R14, R6, RZ, !P4 ;  /* 0x000000ff060e7208 */ /* 0x020fe20006000000 */
[----:B-1----:R-:W-:-:S06]  /*2aa0*/  IMAD.WIDE.U32 R192, R8, 0x10, R192 ;  /* 0x0000001008c07825 */ /* 0x002fcc00078e00c0 */
[----:B------:R-:W4:Y:S01]  /*2ab0*/  LDG.E.128 R192, desc[UR4][R192.64] ;  /* 0x00000004c0c07981 */ /* 0x000f22000c1e1d00 */
[----:B--2---:R-:W-:-:S04]  /*2ac0*/  FADD.FTZ R196, -R14, R196 ;  /* 0x000000c40ec47221 */ /* 0x004fc80000010100 */
[----:B------:R-:W-:Y:S02]  /*2ad0*/  FMUL.FTZ R215, R7, R196 ;  /* 0x000000c407d77220 */ /* 0x000fe40000410000 */
[----:B------:R-:W2:Y:S01]  /*2ae0*/  LDL R196, [R1+0x16c] ;  /* 0x00016c0001c47983 */ /* 0x000ea20000100800 */
[C---:B------:R-:W-:Y:S01]  /*2af0*/  FADD.FTZ R197, -R14.reuse, R197 ;  /* 0x000000c50ec57221 */ /* 0x040fe20000010100 */
[----:B------:R-:W-:-:S03]  /*2b00*/  FADD.FTZ R198, -R14, R198 ;  /* 0x000000c60ec67221 */ /* 0x000fc60000010100 */
[C---:B------:R-:W-:Y:S01]  /*2b10*/  FMUL.FTZ R214, R7.reuse, R197 ;  /* 0x000000c507d67220 */ /* 0x040fe20000410000 */
[----:B------:R-:W-:Y:S01]  /*2b20*/  FADD.FTZ R199, -R14, R199 ;  /* 0x000000c70ec77221 */ /* 0x000fe20000010100 */
[----:B------:R-:W-:Y:S01]  /*2b30*/  FMUL.FTZ R14, R7, R198 ;  /* 0x000000c6070e7220 */ /* 0x000fe20000410000 */
[----:B------:R-:W-:Y:S02]  /*2b40*/  IADD3 R8, R8, 0x20, RZ ;  /* 0x0000002008087810 */ /* 0x000fe40007ffe0ff */
[----:B------:R-:W-:Y:S01]  /*2b50*/  IADD3 R9, R9, 0x20, RZ ;  /* 0x0000002009097810 */ /* 0x000fe20007ffe0ff */
[----:B----4-:R-:W-:-:S05]  /*2b60*/  FMUL.FTZ R238, R238, R192 ;  /* 0x000000c0eeee7220 */ /* 0x010fca0000410000 */
[----:B------:R0:W-:Y:S01]  /*2b70*/  STL [R1+0x40], R238 ;  /* 0x000040ee01007387 */ /* 0x0001e20000100800 */
[----:B------:R-:W-:Y:S01]  /*2b80*/  FADD.FTZ R11, R11, R238 ;  /* 0x000000ee0b0b7221 */ /* 0x000fe20000010000 */
[----:B------:R-:W-:Y:S01]  /*2b90*/  FFMA.FTZ R3, R215, R238, R3 ;  /* 0x000000eed7037223 */ /* 0x000fe20000010003 */
[----:B---3--:R-:W-:Y:S01]  /*2ba0*/  FMUL.FTZ R245, R245, R194 ;  /* 0x000000c2f5f57220 */ /* 0x008fe20000410000 */
[----:B------:R-:W-:Y:S01]  /*2bb0*/  FMUL.FTZ R230, R230, R195 ;  /* 0x000000c3e6e67220 */ /* 0x000fe20000410000 */
        /* <DEDUP_REMOVED lines=8> */
[----:B------:R-:W-:Y:S01]  /*2c40*/  FFMA.FTZ R31, R195, R238, R31 ;  /* 0x000000eec31f7223 */ /* 0x000fe2000001001f */
        /* <DEDUP_REMOVED lines=8> */
.L_x_13860:
[----:B------:R-:W-:Y:S05]  /*2cd0*/  BSYNC B2 ;  /* 0x0000000000027941 */ /* 0x000fea0003800000 */
.L_x_13859:
        /* <DEDUP_REMOVED lines=24> */
[----:B------:R-:W-:Y:S01]  /*2e60*/  FMUL.FTZ R212, R7, R197 ;  /* 0x000000c507d47220 */ /* 0x000fe20000410000 */
        /* <DEDUP_REMOVED lines=20> */
[----:B------:R2:W-:Y:S01]  /*2fb0*/  STL [R1], R196 ;  /* 0x000000c401007387 */ /* 0x0005e20000100800 */
[----:B------:R-:W-:Y:S01]  /*2fc0*/  FADD.FTZ R11, R11, R196 ;  /* 0x000000c40b0b7221 */ /* 0x000fe20000010000 */
[----:B------:R-:W-:-:S03]  /*2fd0*/  FFMA.FTZ R3, R212, R196, R3 ;  /* 0x000000c4d4037223 */ /* 0x000fc60000010003 */
[----:B------:R-:W-:Y:S01]  /*2fe0*/  FADD.FTZ R11, R11, R244 ;  /* 0x000000f40b0b7221 */ /* 0x000fe20000010000 */
[----:B------:R-:W-:-:S03]  /*2ff0*/  FFMA.FTZ R3, R15, R244, R3 ;  /* 0x000000f40f037223 */ /* 0x000fc60000010003 */
[----:B------:R-:W-:Y:S01]  /*3000*/  FADD.FTZ R11, R11, R229 ;  /* 0x000000e50b0b7221 */ /* 0x000fe20000010000 */
[----:B--2---:R-:W-:-:S07]  /*3010*/  FFMA.FTZ R3, R237, R229, R3 ;  /* 0x000000e5ed037223 */ /* 0x004fce0000010003 */
.L_x_13862:
[----:B------:R-:W-:Y:S05]  /*3020*/  BSYNC B2 ;  /* 0x0000000000027941 */ /* 0x000fea0003800000 */
.L_x_13861:
        /* <DEDUP_REMOVED lines=9> */
[----:B------:R-:W3:Y:S04]  /*30c0*/  LDL R243, [R1+0x148] ;  /* 0x0001480001f37983 */ /* 0x000ee80000100800 */
[----:B------:R-:W3:Y:S04]  /*30d0*/  LDL R228, [R1+0x144] ;  /* 0x0001440001e47983 */ /* 0x000ee80000100800 */
[----:B-1----:R-:W-:-:S05]  /*30e0*/  @P4 IMAD.WIDE.U32 R192, R9, 0x10, R192 ;  /* 0x0000001009c04825 */ /* 0x002fca00078e00c0 */
[----:B------:R1:W5:Y:S02]  /*30f0*/  @P4 LDG.E.128 R148, desc[UR4][R192.64] ;  /* 0x00000004c0944981 */ /* 0x000364000c1e1d00 */
[----:B-1----:R-:W1:Y:S01]  /*3100*/  LDC.64 R192, c[0x0][0x2b8] ;  /* 0x0000ae00ffc07b82 */ /* 0x002e620000000a00 */
[----:B----4-:R-:W-:-:S06]  /*3110*/  IMAD.WIDE.U32 R196, R9, 0x10, R196 ;  /* 0x0000001009c47825 */ /* 0x010fcc00078e00c4 */
[----:B------:R-:W4:Y:S01]  /*3120*/  LDG.E.128 R196, desc[UR4][R196.64] ;  /* 0x00000004c4c47981 */ /* 0x000f22000c1e1d00 */
[----:B-1----:R-:W-:-:S06]  /*3130*/  IMAD.WIDE.U32 R192, R8, 0x10, R192 ;  /* 0x0000001008c07825 */ /* 0x002fcc00078e00c0 */
[----:B------:R-:W2:Y:S01]  /*3140*/  LDG.E.128 R192, desc[UR4][R192.64] ;  /* 0x00000004c0c07981 */ /* 0x000ea2000c1e1d00 */
[----:B0-----:R-:W-:-:S04]  /*3150*/  ISETP.NE.AND P4, PT, R227, RZ, PT ;  /* 0x000000ffe300720c */ /* 0x001fc80003f85270 */
[----:B-----5:R-:W-:Y:S02]  /*3160*/  FSEL R16, R6, RZ, !P4 ;  /* 0x000000ff06107208 */ /* 0x020fe40006000000 */
[----:B------:R-:W-:Y:S02]  /*3170*/  IADD3 R8, R8, 0x20, RZ ;  /* 0x0000002008087810 */ /* 0x000fe40007ffe0ff */
[----:B------:R-:W-:Y:S01]  /*3180*/  IADD3 R9, R9, 0x20, RZ ;  /* 0x0000002009097810 */ /* 0x000fe20007ffe0ff */
[C---:B----4-:R-:W-:Y:S01]  /*3190*/  FADD.FTZ R196, -R16.reuse, R196 ;  /* 0x000000c410c47221 */ /* 0x050fe20000010100 */
[----:B------:R-:W-:-:S03]  /*31a0*/  FADD.FTZ R197, -R16, R197 ;  /* 0x000000c510c57221 */ /* 0x000fc60000010100 */
[C---:B------:R-:W-:Y:S01]  /*31b0*/  FMUL.FTZ R211, R7.reuse, R196 ;  /* 0x000000c407d37220 */ /* 0x040fe20000410000 */
[C---:B------:R-:W-:Y:S01]  /*31c0*/  FADD.FTZ R198, -R16.reuse, R198 ;  /* 0x000000c610c67221 */ /* 0x040fe20000010100 */
[C---:B------:R-:W-:Y:S01]  /*31d0*/  FMUL.FTZ R210, R7.reuse, R197 ;  /* 0x000000c507d27220 */ /* 0x040fe20000410000 */
[----:B------:R-:W-:Y:S02]  /*31e0*/  FADD.FTZ R199, -R16, R199 ;  /* 0x000000c710c77221 */ /* 0x000fe40000010100 */
        /* <DEDUP_REMOVED lines=8> */
[----:B------:R0:W-:Y:S01]  /*3270*/  STL [R1+0x38], R236 ;  /* 0x000038ec01007387 */ /* 0x0001e20000100800 */
[----:B------:R-:W-:Y:S01]  /*3280*/  FMUL.FTZ R228, R228, R195 ;  /* 0x000000c3e4e47220 */ /* 0x000fe20000410000 */
[----:B------:R-:W-:Y:S01]  /*3290*/  FADD.FTZ R11, R11, R243 ;  /* 0x000000f30b0b7221 */ /* 0x000fe20000010000 */
[----:B------:R-:W-:Y:S01]  /*32a0*/  FFMA.FTZ R3, R16, R243, R3 ;  /* 0x000000f310037223 */ /* 0x000fe20000010003 */
[----:B------:R-:W-:Y:S01]  /*32b0*/  FADD.FTZ R72, R72, R192 ;  /* 0x000000c048487221 */ /* 0x000fe20000010000 */
[----:B------:R-:W-:Y:S01]  /*32c0*/  FFMA.FTZ R36, R192, R211, R36 ;  /* 0x000000d3c0247223 */ /* 0x000fe20000010024 */
[----:B------:R-:W-:Y:S01]  /*32d0*/  FADD.FTZ R73, R73, R193 ;  /* 0x000000c149497221 */ /* 0x000fe20000010000 */
[----:B0-----:R-:W-:Y:S01]  /*32e0*/  FMUL.FTZ R236, R7, R199 ;  /* 0x000000c707ec7220 */ /* 0x001fe20000410000 */
[----:B------:R-:W-:Y:S01]  /*32f0*/  FFMA.FTZ R37, R193, R210, R37 ;  /* 0x000000d2c1257223 */ /* 0x000fe20000010025 */
[----:B------:R-:W-:Y:S01]  /*3300*/  FADD.FTZ R74, R74, R194 ;  /* 0x000000c24a4a7221 */ /* 0x000fe20000010000 */
[----:B------:R-:W-:Y:S01]  /*3310*/  FFMA.FTZ R38, R194, R16, R38 ;  /* 0x00000010c2267223 */ /* 0x000fe20000010026 */
[----:B------:R-:W-:Y:S01]  /*3320*/  FADD.FTZ R75, R75, R195 ;  /* 0x000000c34b4b7221 */ /* 0x000fe20000010000 */
[----:B------:R-:W-:Y:S01]  /*3330*/  FFMA.FTZ R39, R195, R236, R39 ;  /* 0x000000ecc3277223 */ /* 0x000fe20000010027 */
[----:B------:R-:W-:Y:S01]  /*3340*/  FADD.FTZ R11, R11, R228 ;  /* 0x000000e40b0b7221 */ /* 0x000fe20000010000 */
[----:B------:R-:W-:-:S07]  /*3350*/  FFMA.FTZ R3, R236, R228, R3 ;  /* 0x000000e4ec037223 */ /* 0x000fce0000010003 */
.L_x_13864:
[----:B------:R-:W-:Y:S05]  /*3360*/  BSYNC B2 ;  /* 0x0000000000027941 */ /* 0x000fea0003800000 */
.L_x_13863:
        /* <DEDUP_REMOVED lines=24> */
[----:B------:R-:W-:Y:S01]  /*34f0*/  FMUL.FTZ R209, R7, R196 ;  /* 0x000000c407d17220 */ /* 0x000fe20000410000 */
[----:B------:R-:W-:Y:S01]  /*3500*/  FADD.FTZ R198, -R17, R198 ;  /* 0x000000c611c67221 */ /* 0x000fe20000010100 */
[----:B------:R-:W-:Y:S01]  /*3510*/  FMUL.FTZ R208, R7, R197 ;  /* 0x000000c507d07220 */ /* 0x000fe20000410000 */
        /* <DEDUP_REMOVED lines=24> */
.L_x_13866:
[----:B------:R-:W-:Y:S05]  /*36a0*/  BSYNC B2 ;  /* 0x0000000000027941 */ /* 0x000fea0003800000 */
.L_x_13865:
[----:B------:R-:W-:Y:S04]  /*36b0*/  BSSY B2, `(.L_x_13867) ;  /* 0x0000032000027945 */ /* 0x000fe80003800000 */
        /* <DEDUP_REMOVED lines=13> */
[----:B------:R-:W2:Y:S01]  /*3790*/  LDG.E.128 R196, desc[UR4][R196.64] ;  /* 0x00000004c4c47981 */ /* 0x000ea2000c1e1d00 */
[----:B-1----:R-:W-:-:S06]  /*37a0*/  IMAD.WIDE.U32 R192, R9, 0x10, R192 ;  /* 0x0000001009c07825 */ /* 0x002fcc00078e00c0 */
[----:B------:R-:W4:Y:S01]  /*37b0*/  LDG.E.128 R192, desc[UR4][R192.64] ;  /* 0x00000004c0c07981 */ /* 0x000f22000c1e1d00 */
[----:B0-----:R-:W-:-:S04]  /*37c0*/  ISETP.NE.AND P4, PT, R227, RZ, PT ;  /* 0x000000ffe300720c */ /* 0x001fc80003f85270 */
[----:B-----5:R-:W-:Y:S02]  /*37d0*/  FSEL R18, R6, RZ, !P4 ;  /* 0x000000ff06127208 */ /* 0x020fe40006000000 */
[----:B------:R-:W-:Y:S02]  /*37e0*/  IADD3 R8, R8, 0x20, RZ ;  /* 0x0000002008087810 */ /* 0x000fe40007ffe0ff */
[----:B------:R-:W-:Y:S01]  /*37f0*/  IADD3 R9, R9, 0x20, RZ ;  /* 0x0000002009097810 */ /* 0x000fe20007ffe0ff */
[----:B--2---:R-:W-:Y:S01]  /*3800*/  FMUL.FTZ R234, R234, R196 ;  /* 0x000000c4eaea7220 */ /* 0x004fe20000410000 */
[----:B---3--:R-:W-:-:S03]  /*3810*/  FMUL.FTZ R250, R250, R197 ;  /* 0x000000c5fafa7220 */ /* 0x008fc60000410000 */
[----:B------:R-:W-:Y:S01]  /*3820*/  FADD.FTZ R11, R11, R234 ;  /* 0x000000ea0b0b7221 */ /* 0x000fe20000010000 */
[----:B------:R-:W-:-:S03]  /*3830*/  FMUL.FTZ R241, R241, R198 ;  /* 0x000000c6f1f17220 */ /* 0x000fc60000410000 */
[----:B------:R-:W-:Y:S01]  /*3840*/  FADD.FTZ R11, R11, R250 ;  /* 0x000000fa0b0b7221 */ /* 0x000fe20000010000 */
[C---:B----4-:R-:W-:Y:S01]  /*3850*/  FADD.FTZ R192, -R18.reuse, R192 ;  /* 0x000000c012c07221 */ /* 0x050fe20000010100 */
[----:B------:R-:W-:-:S03]  /*3860*/  FADD.FTZ R193, -R18, R193 ;  /* 0x000000c112c17221 */ /* 0x000fc60000010100 */
[C---:B------:R-:W-:Y:S01]  /*3870*/  FMUL.FTZ R207, R7.reuse, R192 ;  /* 0x000000c007cf7220 */ /* 0x040fe20000410000 */
[C---:B------:R-:W-:Y:S01]  /*3880*/  FADD.FTZ R194, -R18.reuse, R194 ;  /* 0x000000c212c27221 */ /* 0x040fe20000010100 */
[----:B------:R-:W-:Y:S02]  /*3890*/  FMUL.FTZ R206, R7, R193 ;  /* 0x000000c107ce7220 */ /* 0x000fe40000410000 */
[----:B------:R-:W-:Y:S01]  /*38a0*/  FFMA.FTZ R3, R207, R234, R3 ;  /* 0x000000eacf037223 */ /* 0x000fe20000010003 */
[----:B------:R-:W-:Y:S01]  /*38b0*/  FADD.FTZ R195, -R18, R195 ;  /* 0x000000c312c37221 */ /* 0x000fe20000010100 */
[----:B------:R-:W-:Y:S02]  /*38c0*/  FMUL.FTZ R18, R7, R194 ;  /* 0x000000c207127220 */ /* 0x000fe40000410000 */
        /* <DEDUP_REMOVED lines=16> */
.L_x_13868:
[----:B------:R-:W-:Y:S05]  /*39d0*/  BSYNC B2 ;  /* 0x0000000000027941 */ /* 0x000fea0003800000 */
.L_x_13867:
        /* <DEDUP_REMOVED lines=50> */
.L_x_13870:
[----:B------:R-:W-:Y:S05]  /*3d00*/  BSYNC B2 ;  /* 0x0000000000027941 */ /* 0x000fea0003800000 */
.L_x_13869:
        /* <DEDUP_REMOVED lines=50> */
.L_x_13872:
[----:B------:R-:W-:Y:S05]  /*4030*/  BSYNC B2 ;  /* 0x0000000000027941 */ /* 0x000fea0003800000 */
.L_x_13871:
[----:B------:R-:W-:-:S13]  /*4040*/  LOP3.LUT P4, RZ, R5, 0x80, RZ, 0xc0, !PT ;  /* 0x0000008005ff7812 */ /* 0x000fda000788c0ff */
[----:B------:R-:W-:Y:S05]  /*4050*/  @!P4 BRA `(.L_x_13854) ;  /* 0x0000000000c4c947 */ /* 0x000fea0003800000 */
[----:B-1----:R-:W1:Y:S01]  /*4060*/  LDC.64 R192, c[0x0][0x2c8] ;  /* 0x0000b200ffc07b82 */ /* 0x002e620000000a00 */
[----:B------:R-:W-:Y:S01]  /*4070*/  ISETP.NE.U32.AND P4, PT, RZ, UR12, PT ;  /* 0x0000000cff007c0c */ /* 0x000fe2000bf85070 */
[----:B------:R-:W2:Y:S03]  /*4080*/  LDL R222, [R1+0xf4] ;  /* 0x0000f40001de7983 */ /* 0x000ea60000100800 */
[----:B------:R-:W-:-:S03]  /*4090*/  ISETP.NE.AND.EX P4, PT, RZ, UR13, PT, P4 ;  /* 0x0000000dff007c0c */ /* 0x000fc6000bf85340 */
[----:B------:R-:W3:Y:S10]  /*40a0*/  LDC.64 R196, c[0x0][0x238] ;  /* 0x00008e00ffc47b82 */ /* 0x000ef40000000a00 */
[----:B-1----:R-:W-:-:S05]  /*40b0*/  @P4 IMAD.WIDE.U32 R192, R9, 0x10, R192 ;  /* 0x0000001009c04825 */ /* 0x002fca00078e00c0 */
[----:B------:R1:W5:Y:S01]  /*40c0*/  @P4 LDG.E.128 R168, desc[UR4][R192.64] ;  /* 0x00000004c0a84981 */ /* 0x000362000c1e1d00 */
[----:B0-----:R-:W-:Y:S01]  /*40d0*/  ISETP.NE.AND P4, PT, R227, RZ, PT ;  /* 0x000000ffe300720c */ /* 0x001fe20003f85270 */
[----:B---3--:R-:W-:Y:S02]  /*40e0*/  IMAD.WIDE.U32 R196, R9, 0x10, R196 ;  /* 0x0000001009c47825 */ /* 0x008fe400078e00c4 */
[----:B------:R-:W3:Y:S04]  /*40f0*/  LDL R227, [R1+0x100] ;  /* 0x0001000001e37983 */ /* 0x000ee80000100800 */
[----:B------:R-:W4:Y:S01]  /*4100*/  LDL R9, [R1+0xfc] ;  /* 0x0000fc0001097983 */ /* 0x000f220000100800 */
[----:B-1----:R-:W0:Y:S03]  /*4110*/  LDC.64 R192, c[0x0][0x2b8] ;  /* 0x0000ae00ffc07b82 */ /* 0x002e260000000a00 */
[----:B------:R-:W2:Y:S01]  /*4120*/  LDG.E.128 R196, desc[UR4][R196.64] ;  /* 0x00000004c4c47981 */ /* 0x000ea2000c1e1d00 */
[----:B0-----:R-:W-:-:S03]  /*4130*/  IMAD.WIDE.U32 R192, R8, 0x10, R192 ;  /* 0x0000001008c07825 */ /* 0x001fc600078e00c0 */
[----:B------:R-:W4:Y:S04]  /*4140*/  LDL R8, [R1+0xf8] ;  /* 0x0000f80001087983 */ /* 0x000f280000100800 */
        /* <DEDUP_REMOVED lines=8> */
[C---:B------:R-:W-:Y:S01]  /*41d0*/  FMUL.FTZ R216, R7.reuse, R197 ;  /* 0x000000c507d87220 */ /* 0x040fe20000410000 */
[----:B------:R-:W-:Y:S01]  /*41e0*/  FMUL.FTZ R12, R7, R12 ;  /* 0x0000000c070c7220 */ /* 0x000fe20000410000 */
[----:B---3--:R-:W-:Y:S01]  /*41f0*/  FMUL.FTZ R227, R227, R192 ;  /* 0x000000c0e3e37220 */ /* 0x008fe20000410000 */
[----:B----4-:R-:W-:Y:S01]  /*4200*/  FMUL.FTZ R9, R9, R193 ;  /* 0x000000c109097220 */ /* 0x010fe20000410000 */
[----:B------:R-:W-:-:S03]  /*4210*/  FMUL.FTZ R8, R8, R194 ;  /* 0x000000c208087220 */ /* 0x000fc60000410000 */
[----:B------:R2:W-:Y:S04]  /*4220*/  STL [R1+0x24], R227 ;  /* 0x000024e301007387 */ /* 0x0005e80000100800 */
[----:B------:R2:W-:Y:S04]  /*4230*/  STL [R1+0x14], R9 ;  /* 0x0000140901007387 */ /* 0x0005e80000100800 */
[----:B------:R2:W-:Y:S04]  /*4240*/  STL [R1+0x10], R8 ;  /* 0x0000100801007387 */ /* 0x0005e80000100800 */
[----:B------:R2:W-:Y:S01]  /*4250*/  STL [R1+0xc], R6 ;  /* 0x00000c0601007387 */ /* 0x0005e20000100800 */
        /* <DEDUP_REMOVED lines=16> */
[----:B--2---:R-:W-:-:S07]  /*4360*/  FFMA.FTZ R3, R6, R222, R3 ;  /* 0x000000de06037223 */ /* 0x004fce0000010003 */
.L_x_13854:
[----:B------:R-:W-:Y:S05]  /*4370*/  BSYNC B1 ;  /* 0x0000000000017941 */ /* 0x000fea0003800000 */
.L_x_13825:
[----:B------:R-:W-:-:S03]  /*4380*/  UMOV UR6, 0xffffffff ;  /* 0xffffffff00067882 */ /* 0x000fc60000000000 */
[----:B------:R-:W-:Y:S05]  /*4390*/  BRA.DIV UR6, `(.L_x_13873) ;  /* 0x0000005e06d87947 */ /* 0x000fea000b800000 */
[----:B01----:R-:W0:Y:S04]  /*43a0*/  SHFL.BFLY PT, R192, R11, 0x1, 0x1f ;  /* 0x0c201f000bc07f89 */ /* 0x003e2800000e0000 */
        /* <DEDUP_REMOVED lines=17> */
.L_x_14006:
[----:B------:R-:W-:Y:S01]  /*44c0*/  ISETP.GE.AND P4, PT, R226, 0x1, PT ;  /* 0x00000001e200780c */ /* 0x000fe20003f86270 */
[----:B0-----:R-:W-:Y:S01]  /*44d0*/  FADD.FTZ R6, R3, R6 ;  /* 0x0000000603067221 */ /* 0x001fe20000010000 */
[----:B------:R-:W-:Y:S01]  /*44e0*/  LOP3.LUT P5, RZ, R5, 0x40, RZ, 0xc0, !PT ;  /* 0x0000004005ff7812 */ /* 0x000fe200078ac0ff */
[----:B------:R-:W-:Y:S01]  /*44f0*/  FADD.FTZ R11, R192, R194 ;  /* 0x000000c2c00b7221 */ /* 0x000fe20000010000 */
[----:B------:R-:W-:Y:S01]  /*4500*/  BSSY B1, `(.L_x_13874) ;  /* 0x000007a000017945 */ /* 0x000fe20003800000 */
[----:B------:R-:W-:Y:S02]  /*4510*/  FMUL.FTZ R6, R6, UR8 ;  /* 0x0000000806067c20 */ /* 0x000fe40008410000 */
[----:B------:R-:W-:-:S06]  /*4520*/  FMUL.FTZ R11, R11, UR8 ;  /* 0x000000080b0b7c20 */ /* 0x000fcc0008410000 */
[----:B-1----:R-:W-:-:S05]  /*4530*/  @P4 IADD3 R3, R226, -0x1, RZ ;  /* 0xffffffffe2034810 */ /* 0x002fca0007ffe0ff */
        /* <DEDUP_REMOVED lines=11> */
.L_x_13877:
[----:B------:R-:W-:Y:S05]  /*45f0*/  BSYNC B2 ;  /* 0x0000000000027941 */ /* 0x000fea0003800000 */
.L_x_13876:
[----:B------:R-:W0:Y:S01]  /*4600*/  @!P3 LDC.64 R8, c[0x0][0x2c8] ;  /* 0x0000b200ff08bb82 */ /* 0x000e220000000a00 */
[----:B------:R-:W-:Y:S07]  /*4610*/  BSSY B2, `(.L_x_13878) ;  /* 0x0000010000027945 */ /* 0x000fee0003800000 */
[----:B------:R-:W1:Y:S01]  /*4620*/  LDC.U8 R198, c[0x0][0x2a0] ;  /* 0x0000a800ffc67b82 */ /* 0x000e620000000000 */
[----:B0-----:R-:W-:-:S04]  /*4630*/  @!P3 ISETP.NE.U32.AND P5, PT, R8, RZ, PT ;  /* 0x000000ff0800b20c */ /* 0x001fc80003fa5070 */
[----:B------:R-:W-:-:S04]  /*4640*/  @!P3 ISETP.NE.AND.EX P5, PT, R9, RZ, PT, P5 ;  /* 0x000000ff0900b20c */ /* 0x000fc80003fa5350 */
[----:B------:R-:W-:Y:S01]  /*4650*/  @!P3 FSEL R194, R132, RZ, P5 ;  /* 0x000000ff84c2b208 */ /* 0x000fe20002800000 */
        /* <DEDUP_REMOVED lines=11> */
.L_x_13879:
[----:B------:R-:W-:Y:S05]  /*4710*/  BSYNC B2 ;  /* 0x0000000000027941 */ /* 0x000fea0003800000 */
.L_x_13878:
[----:B------:R-:W2:Y:S01]  /*4720*/  LDL R196, [R1+0xf0] ;  /* 0x0000f00001c47983 */ /* 0x000ea20000100800 */
[----:B------:R-:W0:Y:S01]  /*4730*/  LDC.64 R192, c[0x0][0x308] ;  /* 0x0000c200ffc07b82 */ /* 0x000e220000000a00 */
[----:B------:R-:W-:Y:S01]  /*4740*/  @!P3 ISETP.NE.U32.AND P6, PT, R8, RZ, PT ;  /* 0x000000ff0800b20c */ /* 0x000fe20003fc5070 */
[----:B------:R-:W-:Y:S03]  /*4750*/  BSSY B2, `(.L_x_13880) ;  /* 0x0000015000027945 */ /* 0x000fe60003800000 */
[----:B------:R-:W-:-:S03]  /*4760*/  @!P3 ISETP.NE.AND.EX P6, PT, R9, RZ, PT, P6 ;  /* 0x000000ff0900b20c */ /* 0x000fc60003fc5360 */
[----:B------:R-:W1:Y:S01]  /*4770*/  @P4 LDC R195, c[0x0][0x29c] ;  /* 0x0000a700ffc34b82 */ /* 0x000e620000000800 */
[----:B0-----:R-:W-:-:S04]  /*4780*/  ISETP.NE.U32.AND P5, PT, R192, RZ, PT ;  /* 0x000000ffc000720c */ /* 0x001fc80003fa5070 */
[----:B------:R-:W-:Y:S01]  /*4790*/  ISETP.NE.AND.EX P5, PT, R193, RZ, PT, P5 ;  /* 0x000000ffc100720c */ /* 0x000fe20003fa5350 */
[----:B-1----:R-:W-:-:S03]  /*47a0*/  @P4 FMUL.FTZ R195, R194, R195 ;  /* 0x000000c3c2c34220 */ /* 0x002fc60000410000 */
[----:B------:R-:W-:Y:S02]  /*47b0*/  SEL R184, R194, R184, P5 ;  /* 0x000000b8c2b87207 */ /* 0x000fe40002800000 */
[----:B------:R-:W-:Y:S01]  /*47c0*/  @!P3 FSEL R194, R133, RZ, P6 ;  /* 0x000000ff85c2b208 */ /* 0x000fe20003000000 */
[-C--:B-----5:R-:W-:Y:S01]  /*47d0*/  @P4 FFMA.FTZ R92, R180, R195.reuse, R92 ;  /* 0x000000c3b45c4223 */ /* 0x0a0fe2000001005c */
[----:B--2---:R-:W-:Y:S01]  /*47e0*/  @P4 FMUL.FTZ R188, R196, R195 ;  /* 0x000000c3c4bc4220 */ /* 0x004fe20000410000 */
        /* <DEDUP_REMOVED lines=11> */
.L_x_13881:
[----:B------:R-:W-:Y:S05]  /*48a0*/  BSYNC B2 ;  /* 0x0000000000027941 */ /* 0x000fea0003800000 */
.L_x_13880:
[----:B------:R-:W2:Y:S01]  /*48b0*/  LDL R196, [R1+0xec] ;  /* 0x0000ec0001c47983 */ /* 0x000ea20000100800 */
[----:B------:R-:W0:Y:S01]  /*48c0*/  @P4 LDC R195, c[0x0][0x29c] ;  /* 0x0000a700ffc34b82 */ /* 0x000e220000000800 */
[----:B------:R-:W-:Y:S01]  /*48d0*/  @!P3 ISETP.NE.U32.AND P6, PT, R8, RZ, PT ;  /* 0x000000ff0800b20c */ /* 0x000fe20003fc5070 */
[----:B------:R-:W-:Y:S01]  /*48e0*/  BSSY B2, `(.L_x_13882) ;  /* 0x0000012000027945 */ /* 0x000fe20003800000 */
[C---:B------:R-:W-:Y:S02]  /*48f0*/  SEL R185, R194.reuse, R185, P5 ;  /* 0x000000b9c2b97207 */ /* 0x040fe40002800000 */
[----:B------:R-:W-:Y:S01]  /*4900*/  @!P3 ISETP.NE.AND.EX P6, PT, R9, RZ, PT, P6 ;  /* 0x000000ff0900b20c */ /* 0x000fe20003fc5360 */
[----:B0-----:R-:W-:-:S04]  /*4910*/  @P4 FMUL.FTZ R195, R194, R195 ;  /* 0x000000c3c2c34220 */ /* 0x001fc80000410000 */
[-C--:B------:R-:W-:Y:S01]  /*4920*/  @P4 FFMA.FTZ R93, R181, R195.reuse, R93 ;  /* 0x000000c3b55d4223 */ /* 0x080fe2000001005d */
[----:B--2---:R-:W-:Y:S01]  /*4930*/  @P4 FMUL.FTZ R189, R196, R195 ;  /* 0x000000c3c4bd4220 */ /* 0x004fe20000410000 */
        /* <DEDUP_REMOVED lines=12> */
.L_x_13883:
[----:B------:R-:W-:Y:S05]  /*4a00*/  BSYNC B2 ;  /* 0x0000000000027941 */ /* 0x000fea0003800000 */
.L_x_13882:
[----:B------:R-:W-:Y:S01]  /*4a10*/  @!P3 ISETP.NE.U32.AND P6, PT, R8, RZ, PT ;  /* 0x000000ff0800b20c */ /* 0x000fe20003fc5070 */
[----:B------:R-:W-:Y:S03]  /*4a20*/  BSSY B2, `(.L_x_13884) ;  /* 0x0000011000027945 */ /* 0x000fe60003800000 */
[----:B------:R-:W-:-:S04]  /*4a30*/  @!P3 ISETP.NE.AND.EX P6, PT, R9, RZ, PT, P6 ;  /* 0x000000ff0900b20c */ /* 0x000fc80003fc5360 */
[----:B------:R-:W-:Y:S01]  /*4a40*/  @!P3 FSEL R194, R135, RZ, P6 ;  /* 0x000000ff87c2b208 */ /* 0x000fe20003000000 */
[----:B------:R-:W-:Y:S08]  /*4a50*/  @!P3 BRA `(.L_x_13885) ;  /* 0x000000000034b947 */ /* 0x000ff00003800000 */
[----:B------:R-:W2:Y:S04]  /*4a60*/  LDL R197, [R1+0x1c] ;  /* 0x00001c0001c57983 */ /* 0x000ea80000100800 */
[----:B------:R-:W3:Y:S01]  /*4a70*/  LDL R196, [R1+0x8] ;  /* 0x0000080001c47983 */ /* 0x000ee20000100800 */
[----:B------:R-:W-:Y:S02]  /*4a80*/  LOP3.LUT R5, R5, 0xfffffdff, RZ, 0xc0, !PT ;  /* 0xfffffdff05057812 */ /* 0x000fe400078ec0ff */
[----:B------:R-:W-:Y:S02]  /*4a90*/  ISETP.NE.U32.AND P6, PT, R8, RZ, PT ;  /* 0x000000ff0800720c */ /* 0x000fe40003fc5070 */
[----:B------:R-:W-:Y:S02]  /*4aa0*/  @P0 LOP3.LUT R5, R5, 0x200, RZ, 0xfc, !PT ;  /* 0x0000020005050812 */ /* 0x000fe400078efcff */
[----:B------:R-:W-:-:S02]  /*4ab0*/  ISETP.NE.AND P0, PT, R198, RZ, PT ;  /* 0x000000ffc600720c */ /* 0x000fc40003f05270 */
[----:B------:R-:W-:Y:S02]  /*4ac0*/  ISETP.NE.AND.EX P6, PT, R9, RZ, PT, P6 ;  /* 0x000000ff0900720c */ /* 0x000fe40003fc5360 */
[----:B------:R-:W-:Y:S02]  /*4ad0*/  FSEL R8, R11, RZ, !P0 ;  /* 0x000000ff0b087208 */ /* 0x000fe40004000000 */
[----:B------:R-:W-:-:S03]  /*4ae0*/  LOP3.LUT P0, RZ, R5, 0x200, RZ, 0xc0, !PT ;  /* 0x0000020005ff7812 */ /* 0x000fc6000780c0ff */
[----:B--2---:R-:W-:-:S04]  /*4af0*/  FFMA.FTZ R8, R197, R6, R8 ;  /* 0x00000006c5087223 */ /* 0x004fc80000010008 */
[----:B---3--:R-:W-:-:S04]  /*4b00*/  FADD.FTZ R8, R196, -R8 ;  /* 0x80000008c4087221 */ /* 0x008fc80000010000 */
[----:B------:R-:W-:-:S04]  /*4b10*/  FMUL.FTZ R194, R7, R8 ;  /* 0x0000000807c27220 */ /* 0x000fc80000410000 */
[----:B------:R-:W-:-:S07]  /*4b20*/  @P6 FADD.FTZ R194, R135, R194 ;  /* 0x000000c287c26221 */ /* 0x000fce0000010000 */
.L_x_13885:
[----:B------:R-:W-:Y:S05]  /*4b30*/  BSYNC B2 ;  /* 0x0000000000027941 */ /* 0x000fea0003800000 */
.L_x_13884:
[----:B------:R-:W2:Y:S04]  /*4b40*/  LDL R197, [R1+0xe8] ;  /* 0x0000e80001c57983 */ /* 0x000ea80000100800 */
[----:B------:R-:W3:Y:S01]  /*4b50*/  LDL R196, [R1+0xe4] ;  /* 0x0000e40001c47983 */ /* 0x000ee20000100800 */
[----:B------:R-:W-:Y:S02]  /*4b60*/  SEL R186, R195, R186, P5 ;  /* 0x000000bac3ba7207 */ /* 0x000fe40002800000 */
[----:B------:R-:W-:Y:S02]  /*4b70*/  SEL R187, R194, R187, P5 ;  /* 0x000000bbc2bb7207 */ /* 0x000fe40002800000 */
[----:B------:R-:W-:Y:S02]  /*4b80*/  ISETP.NE.U32.AND P5, PT, R192, RZ, PT ;  /* 0x000000ffc000720c */ /* 0x000fe40003fa5070 */
[----:B------:R-:W0:Y:S02]  /*4b90*/  @P4 LDC R192, c[0x0][0x29c] ;  /* 0x0000a700ffc04b82 */ /* 0x000e240000000800 */
[----:B------:R-:W-:-:S13]  /*4ba0*/  ISETP.NE.AND.EX P5, PT, R193, RZ, PT, P5 ;  /* 0x000000ffc100720c */ /* 0x000fda0003fa5350 */
[----:B------:R-:W1:Y:S01]  /*4bb0*/  @P5 LDC.64 R8, c[0x0][0x308] ;  /* 0x0000c200ff085b82 */ /* 0x000e620000000a00 */
[----:B0-----:R-:W-:-:S04]  /*4bc0*/  @P4 FMUL.FTZ R194, R194, R192 ;  /* 0x000000c0c2c24220 */ /* 0x001fc80000410000 */
[----:B------:R-:W-:Y:S01]  /*4bd0*/  @P4 FFMA.FTZ R95, R183, R194, R95 ;  /* 0x000000c2b75f4223 */ /* 0x000fe2000001005f */
[C---:B-1----:R-:W-:Y:S01]  /*4be0*/  @P5 IMAD.WIDE.U32 R8, R13.reuse, 0x10, R8 ;  /* 0x000000100d085825 */ /* 0x042fe200078e0008 */
[----:B------:R-:W-:-:S04]  /*4bf0*/  IADD3 R13, R13, 0x20, RZ ;  /* 0x000000200d0d7810 */ /* 0x000fc80007ffe0ff */
[----:B------:R0:W-:Y:S02]  /*4c00*/  @P5 STG.E.128 desc[UR4][R8.64], R184 ;  /* 0x000000b808005986 */ /* 0x0001e4000c101d04 */
[----:B0-----:R-:W0:Y:S02]  /*4c10*/  @P4 LDC R8, c[0x0][0x29c] ;  /* 0x0000a700ff084b82 */ /* 0x001e240000000800 */
[----:B0-----:R-:W-:-:S04]  /*4c20*/  @P4 FMUL.FTZ R8, R195, R8 ;  /* 0x00000008c3084220 */ /* 0x001fc80000410000 */
[-C--:B------:R-:W-:Y:S01]  /*4c30*/  @P4 FFMA.FTZ R94, R182, R8.reuse, R94 ;  /* 0x00000008b65e4223 */ /* 0x080fe2000001005e */
[----:B--2---:R-:W-:Y:S02]  /*4c40*/  @P4 FMUL.FTZ R190, R197, R8 ;  /* 0x00000008c5be4220 */ /* 0x004fe40000410000 */
[----:B------:R-:W0:Y:S01]  /*4c50*/  @P4 LDC.64 R8, c[0x0][0x2f8] ;  /* 0x0000be00ff084b82 */ /* 0x000e220000000a00 */
[----:B---3--:R-:W-:Y:S01]  /*4c60*/  @P4 FMUL.FTZ R191, R196, R194 ;  /* 0x000000c2c4bf4220 */ /* 0x008fe20000410000 */
[C---:B0-----:R-:W-:Y:S01]  /*4c70*/  @P4 IMAD.WIDE.U32 R8, R3.reuse, 0x10, R8 ;  /* 0x0000001003084825 */ /* 0x041fe200078e0008 */
[----:B------:R-:W-:-:S04]  /*4c80*/  IADD3 R3, R3, 0x20, RZ ;  /* 0x0000002003037810 */ /* 0x000fc80007ffe0ff */
[----:B------:R0:W-:Y:S03]  /*4c90*/  @P4 STG.E.128 desc[UR4][R8.64], R188 ;  /* 0x000000bc08004986 */ /* 0x0001e6000c101d04 */
.L_x_13875:
[----:B------:R-:W-:Y:S05]  /*4ca0*/  BSYNC B1 ;  /* 0x0000000000017941 */ /* 0x000fea0003800000 */
.L_x_13874:
[----:B------:R-:W-:Y:S01]  /*4cb0*/  LOP3.LUT P5, RZ, R5, 0x20, RZ, 0xc0, !PT ;  /* 0x0000002005ff7812 */ /* 0x000fe200078ac0ff */
[----:B------:R-:W-:-:S12]  /*4cc0*/  BSSY B1, `(.L_x_13886) ;  /* 0x0000062000017945 */ /* 0x000fd80003800000 */
[----:B------:R-:W-:Y:S05]  /*4cd0*/  @!P5 BRA `(.L_x_13887) ;  /* 0x000000040080d947 */ /* 0x000fea0003800000 */
[----:B0-----:R-:W0:Y:S02]  /*4ce0*/  LDC.U8 R8, c[0x0][0x2a0] ;  /* 0x0000a800ff087b82 */ /* 0x001e240000000000 */
[----:B0-----:R-:W-:-:S06]  /*4cf0*/  ISETP.NE.AND P5, PT, R8, RZ, PT ;  /* 0x000000ff0800720c */ /* 0x001fcc0003fa5270 */
[----:B------:R-:W0:Y:S01]  /*4d00*/  @P4 LDC.64 R8, c[0x0][0x220] ;  /* 0x00008800ff084b82 */ /* 0x000e220000000a00 */
[----:B------:R-:W-:Y:S01]  /*4d10*/  FSEL R194, R11, RZ, !P5 ;  /* 0x000000ff0bc27208 */ /* 0x000fe20006800000 */
[----:B0-----:R-:W-:-:S05]  /*4d20*/  @P4 IMAD.WIDE.U32 R8, R3, 0x10, R8 ;  /* 0x0000001003084825 */ /* 0x001fca00078e0008 */
[----:B------:R0:W5:Y:S01]  /*4d30*/  @P4 LDG.E.128 R180, desc[UR4][R8.64] ;  /* 0x0000000408b44981 */ /* 0x000162000c1e1d00 */
[----:B------:R-:W-:Y:S01]  /*4d40*/  BSSY B2, `(.L_x_13888) ;  /* 0x000000f000027945 */ /* 0x000fe20003800000 */
[----:B0-----:R-:W0:Y:S02]  /*4d50*/  @!P3 LDC.64 R8, c[0x0][0x2c8] ;  /* 0x0000b200ff08bb82 */ /* 0x001e240000000a00 */
[----:B0-----:R-:W-:-:S04]  /*4d60*/  @!P3 ISETP.NE.U32.AND P5, PT, R8, RZ, PT ;  /* 0x000000ff0800b20c */ /* 0x001fc80003fa5070 */
[----:B------:R-:W-:-:S04]  /*4d70*/  @!P3 ISETP.NE.AND.EX P5, PT, R9, RZ, PT, P5 ;  /* 0x000000ff0900b20c */ /* 0x000fc80003fa5350 */
[----:B------:R-:W-:Y:S01]  /*4d80*/  @!P3 FSEL R195, R136, RZ, P5 ;  /* 0x000000ff88c3b208 */ /* 0x000fe20002800000 */
[----:B------:R-:W-:Y:S08]  /*4d90*/  @!P3 BRA `(.L_x_13889) ;  /* 0x000000000024b947 */ /* 0x000ff00003800000 */
[----:B------:R-:W2:Y:S01]  /*4da0*/  LDL R193, [R1+0x44] ;  /* 0x0000440001c17983 */ /* 0x000ea20000100800 */
[----:B------:R-:W-:Y:S01]  /*4db0*/  MOV R8, UR12 ;  /* 0x0000000c00087c02 */ /* 0x000fe20008000f00 */
[----:B------:R-:W-:Y:S01]  /*4dc0*/  FFMA.FTZ R192, R218, R6, R194 ;  /* 0x00000006dac07223 */ /* 0x000fe200000100c2 */
[----:B------:R-:W-:Y:S02]  /*4dd0*/  MOV R9, UR13 ;  /* 0x0000000d00097c02 */ /* 0x000fe40008000f00 */
[----:B------:R-:W-:-:S04]  /*4de0*/  ISETP.NE.U32.AND P5, PT, R8, RZ, PT ;  /* 0x000000ff0800720c */ /* 0x000fc80003fa5070 */
[----:B------:R-:W-:Y:S01]  /*4df0*/  ISETP.NE.AND.EX P5, PT, R9, RZ, PT, P5 ;  /* 0x000000ff0900720c */ /* 0x000fe20003fa5350 */
[----:B--2---:R-:W-:-:S04]  /*4e00*/  FADD.FTZ R192, R193, -R192 ;  /* 0x800000c0c1c07221 */ /* 0x004fc80000010000 */
[----:B------:R-:W-:-:S08]  /*4e10*/  FMUL.FTZ R195, R7, R192 ;  /* 0x000000c007c37220 */ /* 0x000fd00000410000 */
[----:B------:R-:W-:-:S07]  /*4e20*/  @P5 FADD.FTZ R195, R136, R195 ;  /* 0x000000c388c35221 */ /* 0x000fce0000010000 */
.L_x_13889:
[----:B------:R-:W-:Y:S05]  /*4e30*/  BSYNC B2 ;  /* 0x0000000000027941 */ /* 0x000fea0003800000 */
.L_x_13888:
        /* <DEDUP_REMOVED lines=21> */
.L_x_13891:
[----:B------:R-:W-:Y:S05]  /*4f90*/  BSYNC B2 ;  /* 0x0000000000027941 */ /* 0x000fea0003800000 */
.L_x_13890:
[----:B------:R-:W2:Y:S01]  /*4fa0*/  LDL R197, [R1+0xdc] ;  /* 0x0000dc0001c57983 */ /* 0x000ea20000100800 */
[----:B------:R-:W0:Y:S01]  /*4fb0*/  @P4 LDC R196, c[0x0][0x29c] ;  /* 0x0000a700ffc44b82 */ /* 0x000e220000000800 */
[----:B------:R-:W-:Y:S01]  /*4fc0*/  @!P3 ISETP.NE.U32.AND P6, PT, R8, RZ, PT ;  /* 0x000000ff0800b20c */ /* 0x000fe20003fc5070 */
[----:B------:R-:W-:Y:S01]  /*4fd0*/  BSSY B2, `(.L_x_13892) ;  /* 0x000000e000027945 */ /* 0x000fe20003800000 */
[----:B------:R-:W-:Y:S02]  /*4fe0*/  SEL R185, R195, R185, P5 ;  /* 0x000000b9c3b97207 */ /* 0x000fe40002800000 */
[----:B------:R-:W-:Y:S01]  /*4ff0*/  @!P3 ISETP.NE.AND.EX P6, PT, R9, RZ, PT, P6 ;  /* 0x000000ff0900b20c */ /* 0x000fe20003fc5360 */
[----:B0-----:R-:W-:-:S04]  /*5000*/  @P4 FMUL.FTZ R196, R195, R196 ;  /* 0x000000c4c3c44220 */ /* 0x001fc80000410000 */
[-C--:B------:R-:W-:Y:S01]  /*5010*/  @P4 FFMA.FTZ R97, R181, R196.reuse, R97 ;  /* 0x000000c4b5614223 */ /* 0x080fe20000010061 */
[----:B--2---:R-:W-:Y:S01]  /*5020*/  @P4 FMUL.FTZ R189, R197, R196 ;  /* 0x000000c4c5bd4220 */ /* 0x004fe20000410000 */
        /* <DEDUP_REMOVED lines=8> */
.L_x_13893:
[----:B------:R-:W-:Y:S05]  /*50b0*/  BSYNC B2 ;  /* 0x0000000000027941 */ /* 0x000fea0003800000 */
.L_x_13892:
[----:B------:R-:W-:Y:S01]  /*50c0*/  @!P3 ISETP.NE.U32.AND P6, PT, R8, RZ, PT ;  /* 0x000000ff0800b20c */ /* 0x000fe20003fc5070 */
[----:B------:R-:W-:Y:S03]  /*50d0*/  BSSY B2, `(.L_x_13894) ;  /* 0x000000a000027945 */ /* 0x000fe60003800000 */
        /* <DEDUP_REMOVED lines=9> */
.L_x_13895:
[----:B------:R-:W-:Y:S05]  /*5170*/  BSYNC B2 ;  /* 0x0000000000027941 */ /* 0x000fea0003800000 */
.L_x_13894:
        /* <DEDUP_REMOVED lines=22> */
.L_x_13887:
[----:B------:R-:W-:Y:S05]  /*52e0*/  BSYNC B1 ;  /* 0x0000000000017941 */ /* 0x000fea0003800000 */
.L_x_13886:
[----:B------:R-:W-:Y:S01]  /*52f0*/  LOP3.LUT P5, RZ, R5, 0x10, RZ, 0xc0, !PT ;  /* 0x0000001005ff7812 */ /* 0x000fe200078ac0ff */
[----:B------:R-:W-:-:S12]  /*5300*/  BSSY B1, `(.L_x_13896) ;  /* 0x0000062000017945 */ /* 0x000fd80003800000 */
[----:B------:R-:W-:Y:S05]  /*5310*/  @!P5 BRA `(.L_x_13897) ;  /* 0x000000040080d947 */ /* 0x000fea0003800000 */
[----:B01----:R-:W0:Y:S02]  /*5320*/  LDC.U8 R8, c[0x0][0x2a0] ;  /* 0x0000a800ff087b82 */ /* 0x003e240000000000 */
        /* <DEDUP_REMOVED lines=20> */
.L_x_13899:
[----:B------:R-:W-:Y:S05]  /*5470*/  BSYNC B2 ;  /* 0x0000000000027941 */ /* 0x000fea0003800000 */
.L_x_13898:
        /* <DEDUP_REMOVED lines=21> */
.L_x_13901:
[----:B------:R-:W-:Y:S05]  /*55d0*/  BSYNC B2 ;  /* 0x0000000000027941 */ /* 0x000fea0003800000 */
.L_x_13900:
        /* <DEDUP_REMOVED lines=17> */
.L_x_13903:
[----:B------:R-:W-:Y:S05]  /*56f0*/  BSYNC B2 ;  /* 0x0000000000027941 */ /* 0x000fea0003800000 */
.L_x_13902:
        /* <DEDUP_REMOVED lines=11> */
.L_x_13905:
[----:B------:R-:W-:Y:S05]  /*57b0*/  BSYNC B2 ;  /* 0x0000000000027941 */ /* 0x000fea0003800000 */
.L_x_13904:
        /* <DEDUP_REMOVED lines=22> */
.L_x_13897:
[----:B------:R-:W-:Y:S05]  /*5920*/  BSYNC B1 ;  /* 0x0000000000017941 */ /* 0x000fea0003800000 */
.L_x_13896:
[----:B------:R-:W-:Y:S01]  /*5930*/  LOP3.LUT P5, RZ, R5, 0x8, RZ, 0xc0, !PT ;  /* 0x0000000805ff7812 */ /* 0x000fe200078ac0ff */
[----:B------:R-:W-:-:S12]  /*5940*/  BSSY B1, `(.L_x_13906) ;  /* 0x0000062000017945 */ /* 0x000fd80003800000 */
[----:B------:R-:W-:Y:S05]  /*5950*/  @!P5 BRA `(.L_x_13907) ;  /* 0x000000040080d947 */ /* 0x000fea0003800000 */
[----:B012---:R-:W0:Y:S02]  /*5960*/  LDC.U8 R8, c[0x0][0x2a0] ;  /* 0x0000a800ff087b82 */ /* 0x007e240000000000 */
        /* <DEDUP_REMOVED lines=20> */
.L_x_13909:
[----:B------:R-:W-:Y:S05]  /*5ab0*/  BSYNC B2 ;  /* 0x0000000000027941 */ /* 0x000fea0003800000 */
.L_x_13908:
        /* <DEDUP_REMOVED lines=21> */
.L_x_13911:
[----:B------:R-:W-:Y:S05]  /*5c10*/  BSYNC B2 ;  /* 0x0000000000027941 */ /* 0x000fea0003800000 */
.L_x_13910:
        /* <DEDUP_REMOVED lines=17> */
.L_x_13913:
[----:B------:R-:W-:Y:S05]  /*5d30*/  BSYNC B2 ;  /* 0x0000000000027941 */ /* 0x000fea0003800000 */
.L_x_13912:
        /* <DEDUP_REMOVED lines=11> */
.L_x_13915:
[----:B------:R-:W-:Y:S05]  /*5df0*/  BSYNC B2 ;  /* 0x0000000000027941 */ /* 0x000fea0003800000 */
.L_x_13914:
        /* <DEDUP_REMOVED lines=22> */
.L_x_13907:
[----:B------:R-:W-:Y:S05]  /*5f60*/  BSYNC B1 ;  /* 0x0000000000017941 */ /* 0x000fea0003800000 */
.L_x_13906:
[----:B------:R-:W-:Y:S01]  /*5f70*/  LOP3.LUT P5, RZ, R5, 0x4, RZ, 0xc0, !PT ;  /* 0x0000000405ff7812 */ /* 0x000fe200078ac0ff */
[----:B------:R-:W-:-:S12]  /*5f80*/  BSSY B1, `(.L_x_13916) ;  /* 0x0000061000017945 */ /* 0x000fd80003800000 */
[----:B------:R-:W-:Y:S05]  /*5f90*/  @!P5 BRA `(.L_x_13917) ;  /* 0x00000004007cd947 */ /* 0x000fea0003800000 */
[----:B0123--:R-:W0:Y:S02]  /*5fa0*/  LDC.U8 R8, c[0x0][0x2a0] ;  /* 0x0000a800ff087b82 */ /* 0x00fe240000000000 */
        /* <DEDUP_REMOVED lines=20> */
.L_x_13919:
[----:B------:R-:W-:Y:S05]  /*60f0*/  BSYNC B2 ;  /* 0x0000000000027941 */ /* 0x000fea0003800000 */
.L_x_13918:
        /* <DEDUP_REMOVED lines=14> */
[----:B------:R-:W-:Y:S01]  /*61e0*/  ISETP.NE.U32.AND P6, PT, R8, RZ, PT ;  /* 0x000000ff0800720c */ /* 0x000fe20003fc5070 */
[----:B------:R-:W-:-:S03]  /*61f0*/  FFMA.FTZ R195, R210, R6, R194 ;  /* 0x00000006d2c37223 */ /* 0x000fc600000100c2 */
[----:B------:R-:W-:Y:S01]  /*6200*/  ISETP.NE.AND.EX P6, PT, R9, RZ, PT, P6 ;  /* 0x000000ff0900720c */ /* 0x000fe20003fc5360 */
[----:B------:R-:W-:-:S04]  /*6210*/  FADD.FTZ R195, R252, -R195 ;  /* 0x800000c3fcc37221 */ /* 0x000fc80000010000 */
[----:B------:R-:W-:-:S08]  /*6220*/  FMUL.FTZ R195, R7, R195 ;  /* 0x000000c307c37220 */ /* 0x000fd00000410000 */
[----:B------:R-:W-:-:S07]  /*6230*/  @P6 FADD.FTZ R195, R149, R195 ;  /* 0x000000c395c36221 */ /* 0x000fce0000010000 */
.L_x_13921:
[----:B------:R-:W-:Y:S05]  /*6240*/  BSYNC B2 ;  /* 0x0000000000027941 */ /* 0x000fea0003800000 */
.L_x_13920:
        /* <DEDUP_REMOVED lines=17> */
.L_x_13923:
[----:B------:R-:W-:Y:S05]  /*6360*/  BSYNC B2 ;  /* 0x0000000000027941 */ /* 0x000fea0003800000 */
.L_x_13922:
        /* <DEDUP_REMOVED lines=11> */
.L_x_13925:
[----:B------:R-:W-:Y:S05]  /*6420*/  BSYNC B2 ;  /* 0x0000000000027941 */ /* 0x000fea0003800000 */
.L_x_13924:
        /* <DEDUP_REMOVED lines=22> */
.L_x_13917:
[----:B------:R-:W-:Y:S05]  /*6590*/  BSYNC B1 ;  /* 0x0000000000017941 */ /* 0x000fea0003800000 */
.L_x_13916:
[----:B------:R-:W-:Y:S01]  /*65a0*/  LOP3.LUT P5, RZ, R5, 0x2, RZ, 0xc0, !PT ;  /* 0x0000000205ff7812 */ /* 0x000fe200078ac0ff */
[----:B------:R-:W-:-:S12]  /*65b0*/  BSSY B1, `(.L_x_13926) ;  /* 0x0000061000017945 */ /* 0x000fd80003800000 */
[----:B------:R-:W-:Y:S05]  /*65c0*/  @!P5 BRA `(.L_x_13927) ;  /* 0x00000004007cd947 */ /* 0x000fea0003800000 */
[----:B01234-:R-:W0:Y:S02]  /*65d0*/  LDC.U8 R8, c[0x0][0x2a0] ;  /* 0x0000a800ff087b82 */ /* 0x01fe240000000000 */
        /* <DEDUP_REMOVED lines=20> */
.L_x_13929:
[----:B------:R-:W-:Y:S05]  /*6720*/  BSYNC B2 ;  /* 0x0000000000027941 */ /* 0x000fea0003800000 */
.L_x_13928:
        /* <DEDUP_REMOVED lines=20> */
.L_x_13931:
[----:B------:R-:W-:Y:S05]  /*6870*/  BSYNC B2 ;  /* 0x0000000000027941 */ /* 0x000fea0003800000 */
.L_x_13930:
        /* <DEDUP_REMOVED lines=17> */
.L_x_13933:
[----:B------:R-:W-:Y:S05]  /*6990*/  BSYNC B2 ;  /* 0x0000000000027941 */ /* 0x000fea0003800000 */
.L_x_13932:
        /* <DEDUP_REMOVED lines=11> */
.L_x_13935:
[----:B------:R-:W-:Y:S05]  /*6a50*/  BSYNC B2 ;  /* 0x0000000000027941 */ /* 0x000fea0003800000 */
.L_x_13934:
        /* <DEDUP_REMOVED lines=22> */
.L_x_13927:
[----:B------:R-:W-:Y:S05]  /*6bc0*/  BSYNC B1 ;  /* 0x0000000000017941 */ /* 0x000fea0003800000 */
.L_x_13926:
[----:B------:R-:W-:Y:S04]  /*6bd0*/  BSSY B1, `(.L_x_13936) ;  /* 0x0000061000017945 */ /* 0x000fe80003800000 */
        /* <DEDUP_REMOVED lines=22> */
.L_x_13939:
[----:B------:R-:W-:Y:S05]  /*6d40*/  BSYNC B2 ;  /* 0x0000000000027941 */ /* 0x000fea0003800000 */
.L_x_13938:
        /* <DEDUP_REMOVED lines=20> */
.L_x_13941:
[----:B------:R-:W-:Y:S05]  /*6e90*/  BSYNC B2 ;  /* 0x0000000000027941 */ /* 0x000fea0003800000 */
.L_x_13940:
        /* <DEDUP_REMOVED lines=17> */
.L_x_13943:
[----:B------:R-:W-:Y:S05]  /*6fb0*/  BSYNC B2 ;  /* 0x0000000000027941 */ /* 0x000fea0003800000 */
.L_x_13942:
        /* <DEDUP_REMOVED lines=11> */
.L_x_13945:
[----:B------:R-:W-:Y:S05]  /*7070*/  BSYNC B2 ;  /* 0x0000000000027941 */ /* 0x000fea0003800000 */
.L_x_13944:
        /* <DEDUP_REMOVED lines=22> */
.L_x_13937:
[----:B------:R-:W-:Y:S05]  /*71e0*/  BSYNC B1 ;  /* 0x0000000000017941 */ /* 0x000fea0003800000 */
.L_x_13936:
        /* <DEDUP_REMOVED lines=23> */
.L_x_13949:
[----:B------:R-:W-:Y:S05]  /*7360*/  BSYNC B2 ;  /* 0x0000000000027941 */ /* 0x000fea0003800000 */
.L_x_13948:
        /* <DEDUP_REMOVED lines=20> */
.L_x_13951:
[----:B------:R-:W-:Y:S05]  /*74b0*/  BSYNC B2 ;  /* 0x0000000000027941 */ /* 0x000fea0003800000 */
.L_x_13950:
        /* <DEDUP_REMOVED lines=17> */
.L_x_13953:
[----:B------:R-:W-:Y:S05]  /*75d0*/  BSYNC B2 ;  /* 0x0000000000027941 */ /* 0x000fea0003800000 */
.L_x_13952:
        /* <DEDUP_REMOVED lines=11> */
.L_x_13955:
[----:B------:R-:W-:Y:S05]  /*7690*/  BSYNC B2 ;  /* 0x0000000000027941 */ /* 0x000fea0003800000 */
.L_x_13954:
        /* <DEDUP_REMOVED lines=22> */
.L_x_13947:
[----:B------:R-:W-:Y:S05]  /*7800*/  BSYNC B1 ;  /* 0x0000000000017941 */ /* 0x000fea0003800000 */
.L_x_13946:
        /* <DEDUP_REMOVED lines=23> */
.L_x_13959:
[----:B------:R-:W-:Y:S05]  /*7980*/  BSYNC B2 ;  /* 0x0000000000027941 */ /* 0x000fea0003800000 */
.L_x_13958:
        /* <DEDUP_REMOVED lines=20> */
.L_x_13961:
[----:B------:R-:W-:Y:S05]  /*7ad0*/  BSYNC B2 ;  /* 0x0000000000027941 */ /* 0x000fea0003800000 */
.L_x_13960:
        /* <DEDUP_REMOVED lines=17> */
.L_x_13963:
[----:B------:R-:W-:Y:S05]  /*7bf0*/  BSYNC B2 ;  /* 0x0000000000027941 */ /* 0x000fea0003800000 */
.L_x_13962:
        /* <DEDUP_REMOVED lines=11> */
.L_x_13965:
[----:B------:R-:W-:Y:S05]  /*7cb0*/  BSYNC B2 ;  /* 0x0000000000027941 */ /* 0x000fea0003800000 */
.L_x_13964:
        /* <DEDUP_REMOVED lines=22> */
.L_x_13957:
[----:B------:R-:W-:Y:S05]  /*7e20*/  BSYNC B1 ;  /* 0x0000000000017941 */ /* 0x000fea0003800000 */
.L_x_13956:
        /* <DEDUP_REMOVED lines=24> */
.L_x_13969:
[----:B------:R-:W-:Y:S05]  /*7fb0*/  BSYNC B2 ;  /* 0x0000000000027941 */ /* 0x000fea0003800000 */
.L_x_13968:
        /* <DEDUP_REMOVED lines=21> */
.L_x_13971:
[----:B------:R-:W-:Y:S05]  /*8110*/  BSYNC B2 ;  /* 0x0000000000027941 */ /* 0x000fea0003800000 */
.L_x_13970:
        /* <DEDUP_REMOVED lines=18> */
.L_x_13973:
[----:B------:R-:W-:Y:S05]  /*8240*/  BSYNC B2 ;  /* 0x0000000000027941 */ /* 0x000fea0003800000 */
.L_x_13972:
[----:B------:R-:W-:Y:S01]  /*8250*/  @!P3 ISETP.NE.U32.AND P6, PT, R8, RZ, PT ;  /* 0x000000ff0800b20c */ /* 0x000fe20003fc5070 */
[----:B------:R-:W-:Y:S03]  /*8260*/  BSSY B2, `(.L_x_13974) ;  /* 0x000000b000027945 */ /* 0x000fe60003800000 */
[----:B------:R-:W-:-:S04]  /*8270*/  @!P3 ISETP.NE.AND.EX P6, PT, R9, RZ, PT, P6 ;  /* 0x000000ff0900b20c */ /* 0x000fc80003fc5360 */
[----:B------:R-:W-:Y:S01]  /*8280*/  @!P3 FSEL R194, R171, RZ, P6 ;  /* 0x000000ffabc2b208 */ /* 0x000fe20003000000 */
[----:B------:R-:W-:Y:S08]  /*8290*/  @!P3 BRA `(.L_x_13975) ;  /* 0x00000000001cb947 */ /* 0x000ff00003800000 */
[----:B------:R-:W2:Y:S01]  /*82a0*/  LDL R196, [R1+0xc] ;  /* 0x00000c0001c47983 */ /* 0x000ea20000100800 */
[----:B------:R-:W-:-:S04]  /*82b0*/  ISETP.NE.U32.AND P3, PT, R8, RZ, PT ;  /* 0x000000ff0800720c */ /* 0x000fc80003f65070 */
[----:B------:R-:W-:Y:S01]  /*82c0*/  ISETP.NE.AND.EX P3, PT, R9, RZ, PT, P3 ;  /* 0x000000ff0900720c */ /* 0x000fe20003f65330 */
[----:B--2---:R-:W-:-:S04]  /*82d0*/  FFMA.FTZ R6, R196, R6, R11 ;  /* 0x00000006c4067223 */ /* 0x004fc8000001000b */
[----:B------:R-:W-:-:S04]  /*82e0*/  FADD.FTZ R6, R222, -R6 ;  /* 0x80000006de067221 */ /* 0x000fc80000010000 */
[----:B------:R-:W-:-:S04]  /*82f0*/  FMUL.FTZ R194, R7, R6 ;  /* 0x0000000607c27220 */ /* 0x000fc80000410000 */
[----:B------:R-:W-:-:S07]  /*8300*/  @P3 FADD.FTZ R194, R171, R194 ;  /* 0x000000c2abc23221 */ /* 0x000fce0000010000 */
.L_x_13975:
[----:B------:R-:W-:Y:S05]  /*8310*/  BSYNC B2 ;  /* 0x0000000000027941 */ /* 0x000fea0003800000 */
.L_x_13974:
[----:B------:R-:W2:Y:S04]  /*8320*/  LDL R8, [R1+0x58] ;  /* 0x0000580001087983 */ /* 0x000ea80000100800 */
[----:B------:R-:W3:Y:S01]  /*8330*/  LDL R9, [R1+0x54] ;  /* 0x0000540001097983 */ /* 0x000ee20000100800 */
[----:B------:R-:W-:Y:S02]  /*8340*/  ISETP.NE.U32.AND P3, PT, R192, RZ, PT ;  /* 0x000000ffc000720c */ /* 0x000fe40003f65070 */
[----:B------:R-:W-:Y:S02]  /*8350*/  SEL R186, R195, R186, P5 ;  /* 0x000000bac3ba7207 */ /* 0x000fe40002800000 */
[----:B------:R-:W-:Y:S02]  /*8360*/  ISETP.NE.AND.EX P3, PT, R193, RZ, PT, P3 ;  /* 0x000000ffc100720c */ /* 0x000fe40003f65330 */
[----:B------:R-:W-:-:S11]  /*8370*/  SEL R187, R194, R187, P5 ;  /* 0x000000bbc2bb7207 */ /* 0x000fd60002800000 */
[----:B------:R-:W0:Y:S02]  /*8380*/  @P3 LDC.64 R6, c[0x0][0x308] ;  /* 0x0000c200ff063b82 */ /* 0x000e240000000a00 */
[----:B0-----:R-:W-:-:S05]  /*8390*/  @P3 IMAD.WIDE.U32 R6, R13, 0x10, R6 ;  /* 0x000000100d063825 */ /* 0x001fca00078e0006 */
[----:B------:R0:W-:Y:S02]  /*83a0*/  @P3 STG.E.128 desc[UR4][R6.64], R184 ;  /* 0x000000b806003986 */ /* 0x0001e4000c101d04 */
[----:B0-----:R-:W0:Y:S02]  /*83b0*/  @P4 LDC R6, c[0x0][0x29c] ;  /* 0x0000a700ff064b82 */ /* 0x001e240000000800 */
[----:B0-----:R-:W-:-:S04]  /*83c0*/  @P4 FMUL.FTZ R6, R195, R6 ;  /* 0x00000006c3064220 */ /* 0x001fc80000410000 */
[-C--:B------:R-:W-:Y:S01]  /*83d0*/  @P4 FFMA.FTZ R130, R182, R6.reuse, R130 ;  /* 0x00000006b6824223 */ /* 0x080fe20000010082 */
[----:B--2---:R-:W-:Y:S02]  /*83e0*/  @P4 FMUL.FTZ R190, R8, R6 ;  /* 0x0000000608be4220 */ /* 0x004fe40000410000 */
[----:B------:R-:W0:Y:S08]  /*83f0*/  @P4 LDC R8, c[0x0][0x29c] ;  /* 0x0000a700ff084b82 */ /* 0x000e300000000800 */
[----:B------:R-:W1:Y:S01]  /*8400*/  @P4 LDC.64 R6, c[0x0][0x2f8] ;  /* 0x0000be00ff064b82 */ /* 0x000e620000000a00 */
[----:B0-----:R-:W-:-:S04]  /*8410*/  @P4 FMUL.FTZ R194, R194, R8 ;  /* 0x00000008c2c24220 */ /* 0x001fc80000410000 */
[-C--:B---3--:R-:W-:Y:S01]  /*8420*/  @P4 FMUL.FTZ R191, R9, R194.reuse ;  /* 0x000000c209bf4220 */ /* 0x088fe20000410000 */
[----:B------:R-:W-:Y:S01]  /*8430*/  @P4 FFMA.FTZ R131, R183, R194, R131 ;  /* 0x000000c2b7834223 */ /* 0x000fe20000010083 */
[----:B-1----:R-:W-:-:S05]  /*8440*/  @P4 IMAD.WIDE.U32 R6, R3, 0x10, R6 ;  /* 0x0000001003064825 */ /* 0x002fca00078e0006 */
[----:B------:R0:W-:Y:S02]  /*8450*/  @P4 STG.E.128 desc[UR4][R6.64], R188 ;  /* 0x000000bc06004986 */ /* 0x0001e4000c101d04 */
.L_x_13967:
[----:B------:R-:W-:Y:S05]  /*8460*/  BSYNC B1 ;  /* 0x0000000000017941 */ /* 0x000fea0003800000 */
.L_x_13966:
[----:B0-----:R-:W0:Y:S02]  /*8470*/  LDC.64 R6, c[0x0][0x210] ;  /* 0x00008400ff067b82 */ /* 0x001e240000000a00 */
[----:B0-----:R-:W-:-:S04]  /*8480*/  LEA R4, R6, R4, 0x2 ;  /* 0x0000000406047211 */ /* 0x001fc800078e10ff */
[----:B------:R-:W-:-:S13]  /*8490*/  ISETP.GE.AND P3, PT, R4, R7, PT ;  /* 0x000000070400720c */ /* 0x000fda0003f66270 */
[----:B------:R-:W-:Y:S05]  /*84a0*/  @!P3 BRA `(.L_x_13976) ;  /* 0xffffff940088b947 */ /* 0x000fea000383ffff */
.L_x_13824:
[----:B------:R-:W-:Y:S05]  /*84b0*/  BSYNC B0 ;  /* 0x0000000000007941 */ /* 0x000fea0003800000 */
.L_x_13823:
        /* <DEDUP_REMOVED lines=10> */
[-C--:B-----5:R-:W-:Y:S02]  /*8560*/  LEA R132, R2, R3.reuse, 0x4 ;  /* 0x0000000302847211 */ /* 0x0a0fe400078e20ff */
        /* <DEDUP_REMOVED lines=13> */
[----:B------:R-:W1:Y:S04]  /*8640*/  LDS R133, [R2] ;  /* 0x0000000002857984 */ /* 0x000e680000000800 */
[----:B------:R-:W2:Y:S04]  /*8650*/  LDS R134, [R2+0x1400] ;  /* 0x0014000002867984 */ /* 0x000ea80000000800 */
[----:B------:R-:W3:Y:S04]  /*8660*/  LDS R69, [R2+0x200] ;  /* 0x0002000002457984 */ /* 0x000ee80000000800 */
[----:B------:R-:W4:Y:S04]  /*8670*/  LDS R78, [R2+0x1600] ;  /* 0x00160000024e7984 */ /* 0x000f280000000800 */
[----:B------:R-:W4:Y:S04]  /*8680*/  LDS R70, [R2+0x400] ;  /* 0x0004000002467984 */ /* 0x000f280000000800 */
[----:B------:R-:W4:Y:S01]  /*8690*/  LDS R79, [R2+0x1800] ;  /* 0x00180000024f7984 */ /* 0x000f220000000800 */
[----:B0-----:R-:W-:Y:S01]  /*86a0*/  IMAD R90, R90, UR6, RZ ;  /* 0x000000065a5a7c24 */ /* 0x001fe2000f8e02ff */
[----:B------:R-:W-:-:S02]  /*86b0*/  ULDC.64 UR6, c[0x0][0x2d8] ;  /* 0x0000b60000067ab9 */ /* 0x000fc40000000a00 */
        /* <DEDUP_REMOVED lines=58> */
[----:B0-----:R-:W-:-:S02]  /*8a60*/  IADD3 R52, R0, 0x7f, -R192 ;  /* 0x0000007f00347810 */ /* 0x001fc40007ffe8c0 */
[----:B------:R-:W-:Y:S02]  /*8a70*/  IADD3 R0, P0, R90, R192, RZ ;  /* 0x000000c05a007210 */ /* 0x000fe40007f1e0ff */
[C---:B------:R-:W-:Y:S02]  /*8a80*/  LOP3.LUT P4, RZ, R52.reuse, 0xffffff80, RZ, 0xc0, !PT ;  /* 0xffffff8034ff7812 */ /* 0x040fe4000788c0ff */
[C---:B------:R-:W-:Y:S02]  /*8a90*/  ISETP.GE.U32.AND P2, PT, R52.reuse, 0x100, PT ;  /* 0x000001003400780c */ /* 0x040fe40003f46070 */
[C---:B------:R-:W-:Y:S02]  /*8aa0*/  ISETP.GE.U32.AND P3, PT, R52.reuse, 0x180, PT ;  /* 0x000001803400780c */ /* 0x040fe40003f66070 */
[----:B------:R-:W-:Y:S01]  /*8ab0*/  ISETP.GE.U32.AND P1, PT, R52, 0x280, PT ;  /* 0x000002803400780c */ /* 0x000fe20003f26070 */
        /* <DEDUP_REMOVED lines=53> */
[----:B------:R-:W-:Y:S01]  /*8e10*/  IADD3.X R21, RZ, RZ, RZ, P0, !PT ;  /* 0x000000ffff157210 */ /* 0x000fe200007fe4ff */
[----:B-1----:R-:W-:-:S03]  /*8e20*/  FADD.FTZ R49, R22, R49 ;  /* 0x0000003116317221 */ /* 0x002fc60000010000 */
[----:B------:R-:W-:Y:S02]  /*8e30*/  SHF.L.U64.HI R20, R0, 0x2, R21 ;  /* 0x0000000200147819 */ /* 0x000fe40000010215 */
        /* <DEDUP_REMOVED lines=26> */
[----:B--2---:R-:W-:Y:S01]  /*8fe0*/  FADD.FTZ R46, RZ, R46 ;  /* 0x0000002eff2e7221 */ /* 0x004fe20000010000 */
[----:B---3--:R-:W-:Y:S02]  /*8ff0*/  FADD.FTZ R48, RZ, R48 ;  /* 0x00000030ff307221 */ /* 0x008fe40000010000 */
[----:B----4-:R-:W-:Y:S01]  /*9000*/  FADD.FTZ R50, R50, R93 ;  /* 0x0000005d32327221 */ /* 0x010fe20000010000 */
[----:B------:R-:W-:Y:S01]  /*9010*/  IADD3.X R93, R20, UR7, RZ, P0, !PT ;  /* 0x00000007145d7c10 */ /* 0x000fe200087fe4ff */
[----:B------:R-:W-:Y:S01]  /*9020*/  ULDC.64 UR6, c[0x0][0x2d0] ;  /* 0x0000b40000067ab9 */ /* 0x000fe20000000a00 */
[----:B------:R-:W-:Y:S01]  /*9030*/  ISETP.GE.U32.AND P0, PT, R52, 0x200, PT ;  /* 0x000002003400780c */ /* 0x000fe20003f06070 */
[----:B------:R-:W-:Y:S01]  /*9040*/  FADD.FTZ R46, R46, R51 ;  /* 0x000000332e2e7221 */ /* 0x000fe20000010000 */
[----:B------:R-:W-:-:S02]  /*9050*/  IADD3 R44, P5, R40, UR6, RZ ;  /* 0x00000006282c7c10 */ /* 0x000fc4000ffbe0ff */
[----:B------:R-:W-:Y:S01]  /*9060*/  IADD3 R40, P6, R40, UR10, RZ ;  /* 0x0000000a28287c10 */ /* 0x000fe2000ffde0ff */
[----:B------:R-:W-:Y:S01]  /*9070*/  FADD.FTZ R48, R48, R53 ;  /* 0x0000003530307221 */ /* 0x000fe20000010000 */
[----:B------:R-:W-:Y:S02]  /*9080*/  FADD.FTZ R46, R46, R89 ;  /* 0x000000592e2e7221 */ /* 0x000fe40000010000 */
[----:B------:R-:W-:Y:S01]  /*9090*/  IADD3.X R89, R20, UR11, RZ, P6, !PT ;  /* 0x0000000b14597c10 */ /* 0x000fe2000b7fe4ff */
[----:B------:R-:W-:Y:S01]  /*90a0*/  FADD.FTZ R48, R48, R91 ;  /* 0x0000005b30307221 */ /* 0x000fe20000010000 */
[----:B------:R-:W-:Y:S01]  /*90b0*/  IADD3.X R91, R20, UR7, RZ, P5, !PT ;  /* 0x00000007145b7c10 */ /* 0x000fe2000affe4ff */
        /* <DEDUP_REMOVED lines=17> */
.L_x_13978:
[----:B------:R-:W-:Y:S05]  /*91d0*/  BSYNC B0 ;  /* 0x0000000000007941 */ /* 0x000fea0003800000 */
.L_x_13977:
        /* <DEDUP_REMOVED lines=18> */
.L_x_13980:
[----:B------:R-:W-:Y:S05]  /*9300*/  BSYNC B0 ;  /* 0x0000000000007941 */ /* 0x000fea0003800000 */
.L_x_13979:
        /* <DEDUP_REMOVED lines=18> */
.L_x_13982:
[----:B------:R-:W-:Y:S05]  /*9430*/  BSYNC B0 ;  /* 0x0000000000007941 */ /* 0x000fea0003800000 */
.L_x_13981:
[----:B012---:R-:W-:Y:S01]  /*9440*/  FADD.FTZ R22, RZ, R77 ;  /* 0x0000004dff167221 */ /* 0x007fe20000010000 */
[----:B------:R-:W-:Y:S01]  /*9450*/  FADD.FTZ R21, RZ, R74 ;  /* 0x0000004aff157221 */ /* 0x000fe20000010000 */
[----:B------:R-:W-:Y:S01]  /*9460*/  FADD.FTZ R20, RZ, R75 ;  /* 0x0000004bff147221 */ /* 0x000fe20000010000 */
[----:B------:R-:W-:Y:S01]  /*9470*/  FADD.FTZ R31, RZ, R31 ;  /* 0x0000001fff1f7221 */ /* 0x000fe20000010000 */
[----:B------:R-:W-:Y:S01]  /*9480*/  FADD.FTZ R65, R22, R65 ;  /* 0x0000004116417221 */ /* 0x000fe20000010000 */
[----:B------:R-:W-:Y:S01]  /*9490*/  FADD.FTZ R68, R21, R68 ;  /* 0x0000004415447221 */ /* 0x000fe20000010000 */
[----:B------:R-:W-:Y:S01]  /*94a0*/  FADD.FTZ R26, RZ, R26 ;  /* 0x0000001aff1a7221 */ /* 0x000fe20000010000 */
[----:B------:R-:W-:Y:S01]  /*94b0*/  FADD.FTZ R27, RZ, R27 ;  /* 0x0000001bff1b7221 */ /* 0x000fe20000010000 */
[----:B------:R-:W-:Y:S01]  /*94c0*/  FADD.FTZ R65, R65, R58 ;  /* 0x0000003a41417221 */ /* 0x000fe20000010000 */
[----:B------:R-:W-:Y:S01]  /*94d0*/  FADD.FTZ R61, R68, R61 ;  /* 0x0000003d443d7221 */ /* 0x000fe20000010000 */
[----:B------:R-:W0:Y:S01]  /*94e0*/  LDS R21, [R2+0x1200] ;  /* 0x0012000002157984 */ /* 0x000e220000000800 */
[----:B------:R-:W-:Y:S01]  /*94f0*/  FADD.FTZ R71, RZ, R71 ;  /* 0x00000047ff477221 */ /* 0x000fe20000010000 */
[----:B------:R-:W-:Y:S01]  /*9500*/  FADD.FTZ R65, R65, R12 ;  /* 0x0000000c41417221 */ /* 0x000fe20000010000 */
[----:B------:R-:W-:Y:S01]  /*9510*/  FADD.FTZ R23, RZ, R76 ;  /* 0x0000004cff177221 */ /* 0x000fe20000010000 */
[----:B------:R-:W1:Y:S01]  /*9520*/  LDS R12, [R2+0x600] ;  /* 0x00060000020c7984 */ /* 0x000e620000000800 */
[----:B------:R-:W-:Y:S01]  /*9530*/  FADD.FTZ R28, RZ, R28 ;  /* 0x0000001cff1c7221 */ /* 0x000fe20000010000 */
[----:B------:R-:W-:Y:S01]  /*9540*/  FADD.FTZ R67, R20, R67 ;  /* 0x0000004314437221 */ /* 0x000fe20000010000 */
[----:B------:R-:W-:Y:S01]  /*9550*/  FADD.FTZ R61, R61, R18 ;  /* 0x000000123d3d7221 */ /* 0x000fe20000010000 */
[----:B------:R-:W-:Y:S01]  /*9560*/  FADD.FTZ R26, R26, R33 ;  /* 0x000000211a1a7221 */ /* 0x000fe20000010000 */
[----:B------:R-:W-:Y:S01]  /*9570*/  FADD.FTZ R27, R27, R34 ;  /* 0x000000221b1b7221 */ /* 0x000fe20000010000 */
[----:B------:R-:W-:Y:S01]  /*9580*/  FADD.FTZ R30, RZ, R30 ;  /* 0x0000001eff1e7221 */ /* 0x000fe20000010000 */
[----:B------:R-:W-:Y:S01]  /*9590*/  FADD.FTZ R38, R31, R38 ;  /* 0x000000261f267221 */ /* 0x000fe20000010000 */
        /* <DEDUP_REMOVED lines=35> */
[----:B------:R-:W-:Y:S01]  /*97d0*/  BSSY B0, `(.L_x_13983) ;  /* 0x0000048000007945 */ /* 0x000fe20003800000 */
[----:B------:R-:W1:Y:S01]  /*97e0*/  LDS R37, [R2+0x1e00] ;  /* 0x001e000002257984 */ /* 0x000e620000000800 */
[----:B------:R-:W-:Y:S01]  /*97f0*/  ISETP.GE.U32.AND P2, PT, R52, 0x300, PT ;  /* 0x000003003400780c */ /* 0x000fe20003f46070 */
[----:B------:R-:W-:Y:S01]  /*9800*/  FADD.FTZ R57, R64, R57 ;  /* 0x0000003940397221 */ /* 0x000fe20000010000 */
[C---:B------:R-:W-:Y:S01]  /*9810*/  ISETP.GE.U32.AND P3, PT, R52.reuse, 0x380, PT ;  /* 0x000003803400780c */ /* 0x040fe20003f66070 */
        /* <DEDUP_REMOVED lines=10> */
[----:B------:R-:W-:Y:S01]  /*98c0*/  ISETP.GE.U32.AND P6, PT, R52, 0x500, PT ;  /* 0x000005003400780c */ /* 0x000fe20003fc6070 */
        /* <DEDUP_REMOVED lines=15> */
[----:B------:R-:W-:-:S02]  /*99c0*/  FADD.FTZ R11, R11, R4 ;  /* 0x000000040b0b7221 */ /* 0x000fc40000010000 */
        /* <DEDUP_REMOVED lines=25> */
[----:B--2---:R-:W-:Y:S02]  /*9b60*/  MOV R2, R0 ;  /* 0x0000000000027202 */ /* 0x004fe40000000f00 */
        /* <DEDUP_REMOVED lines=14> */
.L_x_13984:
[----:B------:R-:W-:Y:S05]  /*9c50*/  BSYNC B0 ;  /* 0x0000000000007941 */ /* 0x000fea0003800000 */
.L_x_13983:
[----:B------:R-:W-:Y:S01]  /*9c60*/  BSSY B0, `(.L_x_13985) ;  /* 0x0000012000007945 */ /* 0x000fe20003800000 */
[----:B------:R-:W-:-:S03]  /*9c70*/  FADD.FTZ R35, R18, R35 ;  /* 0x0000002312237221 */ /* 0x000fc60000010000 */
[----:B------:R-:W-:Y:S05]  /*9c80*/  @!P1 BRA `(.L_x_13986) ;  /* 0x00000000003c9947 */ /* 0x000fea0003800000 */
        /* <DEDUP_REMOVED lines=15> */
.L_x_13986:
[----:B------:R-:W-:Y:S05]  /*9d80*/  BSYNC B0 ;  /* 0x0000000000007941 */ /* 0x000fea0003800000 */
.L_x_13985:
        /* <DEDUP_REMOVED lines=18> */
.L_x_13988:
[----:B------:R-:W-:Y:S05]  /*9eb0*/  BSYNC B0 ;  /* 0x0000000000007941 */ /* 0x000fea0003800000 */
.L_x_13987:
        /* <DEDUP_REMOVED lines=18> */
.L_x_13990:
[----:B------:R-:W-:Y:S05]  /*9fe0*/  BSYNC B0 ;  /* 0x0000000000007941 */ /* 0x000fea0003800000 */
.L_x_13989:
        /* <DEDUP_REMOVED lines=18> */
.L_x_13992:
[----:B------:R-:W-:Y:S05]  /*a110*/  BSYNC B0 ;  /* 0x0000000000007941 */ /* 0x000fea0003800000 */
.L_x_13991:
        /* <DEDUP_REMOVED lines=18> */
.L_x_13994:
[----:B------:R-:W-:Y:S05]  /*a240*/  BSYNC B0 ;  /* 0x0000000000007941 */ /* 0x000fea0003800000 */
.L_x_13993:
        /* <DEDUP_REMOVED lines=11> */
.L_x_13873:
[----:B------:R-:W-:Y:S01]  /*a300*/  HFMA2.MMA R9, -RZ, RZ, 0, 5.9604644775390625e-08 ;  /* 0x00000001ff097435 */ /* 0x000fe200000001ff */
[----:B------:R-:W-:Y:S01]  /*a310*/  BSSY B1, `(.L_x_13995) ;  /* 0x0000006000017945 */ /* 0x000fe20003800000 */
[----:B------:R-:W-:Y:S02]  /*a320*/  MOV R8, 0x1f ;  /* 0x0000001f00087802 */ /* 0x000fe40000000f00 */
[----:B-----5:R-:W-:-:S07]  /*a330*/  MOV R6, 0xffffffff ;  /* 0xffffffff00067802 */ /* 0x020fce0000000f00 */
[----:B01----:R-:W-:Y:S05]  /*a340*/  WARPSYNC.COLLECTIVE R6, `(.L_x_13996) ;  /* 0x0000000006087348 */ /* 0x003fea0003c00000 */
[----:B01----:R0:W1:Y:S02]  /*a350*/  SHFL.BFLY P4, R193, R11, R9, R8 ;  /* 0x0c0000090bc17389 */ /* 0x0030640000080008 */
[----:B01----:R-:W-:Y:S01]  /*a360*/  ENDCOLLECTIVE ;  /* 0x000000000000791b */ /* 0x003fe20003800000 */
.L_x_13996:
[----:B------:R-:W-:Y:S05]  /*a370*/  BSYNC B1 ;  /* 0x0000000000017941 */ /* 0x000fea0003800000 */
.L_x_13995:
        /* <DEDUP_REMOVED lines=9> */
.L_x_13997:
[----:B------:R-:W-:Y:S01]  /*a410*/  HFMA2.MMA R9, -RZ, RZ, 0, 1.1920928955078125e-07 ;  /* 0x00000002ff097435 */ /* 0x000fe200000001ff */
[----:B------:R-:W-:Y:S01]  /*a420*/  MOV R11, R192 ;  /* 0x000000c0000b7202 */ /* 0x000fe20000000f00 */
[----:B------:R-:W-:-:S09]  /*a430*/  FADD.FTZ R3, R193, R3 ;  /* 0x00000003c1037221 */ /* 0x000fd20000010000 */
[----:B------:R-:W-:Y:S05]  /*a440*/  WARPSYNC.COLLECTIVE R6, `(.L_x_13998) ;  /* 0x0000000006087348 */ /* 0x000fea0003c00000 */
[----:B------:R0:W1:Y:S02]  /*a450*/  SHFL.BFLY P4, R193, R11, R9, R8 ;  /* 0x0c0000090bc17389 */ /* 0x0000640000080008 */
[----:B01----:R-:W-:Y:S01]  /*a460*/  ENDCOLLECTIVE ;  /* 0x000000000000791b */ /* 0x003fe20003800000 */
.L_x_13998:
[----:B------:R-:W-:Y:S01]  /*a470*/  MOV R11, R3 ;  /* 0x00000003000b7202 */ /* 0x000fe20000000f00 */
[----:B------:R-:W-:-:S07]  /*a480*/  FADD.FTZ R192, R192, R193 ;  /* 0x000000c1c0c07221 */ /* 0x000fce0000010000 */
[----:B------:R-:W-:Y:S05]  /*a490*/  WARPSYNC.COLLECTIVE R6, `(.L_x_13999) ;  /* 0x0000000006087348 */ /* 0x000fea0003c00000 */
[----:B------:R0:W1:Y:S02]  /*a4a0*/  SHFL.BFLY P4, R193, R11, R9, R8 ;  /* 0x0c0000090bc17389 */ /* 0x0000640000080008 */
[----:B01----:R-:W-:Y:S01]  /*a4b0*/  ENDCOLLECTIVE ;  /* 0x000000000000791b */ /* 0x003fe20003800000 */
.L_x_13999:
[----:B------:R-:W-:Y:S01]  /*a4c0*/  HFMA2.MMA R9, -RZ, RZ, 0, 2.384185791015625e-07 ;  /* 0x00000004ff097435 */ /* 0x000fe200000001ff */
[----:B------:R-:W-:Y:S01]  /*a4d0*/  MOV R11, R192 ;  /* 0x000000c0000b7202 */ /* 0x000fe20000000f00 */
[----:B------:R-:W-:-:S09]  /*a4e0*/  FADD.FTZ R3, R3, R193 ;  /* 0x000000c103037221 */ /* 0x000fd20000010000 */
[----:B------:R-:W-:Y:S05]  /*a4f0*/  WARPSYNC.COLLECTIVE R6, `(.L_x_14000) ;  /* 0x0000000006087348 */ /* 0x000fea0003c00000 */
[----:B------:R0:W1:Y:S02]  /*a500*/  SHFL.BFLY P4, R193, R11, R9, R8 ;  /* 0x0c0000090bc17389 */ /* 0x0000640000080008 */
[----:B01----:R-:W-:Y:S01]  /*a510*/  ENDCOLLECTIVE ;  /* 0x000000000000791b */ /* 0x003fe20003800000 */
.L_x_14000:
[----:B------:R-:W-:Y:S01]  /*a520*/  MOV R11, R3 ;  /* 0x00000003000b7202 */ /* 0x000fe20000000f00 */
[----:B------:R-:W-:-:S07]  /*a530*/  FADD.FTZ R192, R192, R193 ;  /* 0x000000c1c0c07221 */ /* 0x000fce0000010000 */
[----:B------:R-:W-:Y:S05]  /*a540*/  WARPSYNC.COLLECTIVE R6, `(.L_x_14001) ;  /* 0x0000000006087348 */ /* 0x000fea0003c00000 */
[----:B------:R0:W1:Y:S02]  /*a550*/  SHFL.BFLY P4, R193, R11, R9, R8 ;  /* 0x0c0000090bc17389 */ /* 0x0000640000080008 */
[----:B01----:R-:W-:Y:S01]  /*a560*/  ENDCOLLECTIVE ;  /* 0x000000000000791b */ /* 0x003fe20003800000 */
.L_x_14001:
[----:B------:R-:W-:Y:S01]  /*a570*/  HFMA2.MMA R9, -RZ, RZ, 0, 4.76837158203125e-07 ;  /* 0x00000008ff097435 */ /* 0x000fe200000001ff */
[----:B------:R-:W-:Y:S01]  /*a580*/  MOV R11, R192 ;  /* 0x000000c0000b7202 */ /* 0x000fe20000000f00 */
[----:B------:R-:W-:-:S09]  /*a590*/  FADD.FTZ R3, R3, R193 ;  /* 0x000000c103037221 */ /* 0x000fd20000010000 */
[----:B------:R-:W-:Y:S05]  /*a5a0*/  WARPSYNC.COLLECTIVE R6, `(.L_x_14002) ;  /* 0x0000000006087348 */ /* 0x000fea0003c00000 */
[----:B------:R0:W1:Y:S02]  /*a5b0*/  SHFL.BFLY P4, R193, R11, R9, R8 ;  /* 0x0c0000090bc17389 */ /* 0x0000640000080008 */
[----:B01----:R-:W-:Y:S01]  /*a5c0*/  ENDCOLLECTIVE ;  /* 0x000000000000791b */ /* 0x003fe20003800000 */
.L_x_14002:
[----:B------:R-:W-:Y:S01]  /*a5d0*/  MOV R11, R3 ;  /* 0x00000003000b7202 */ /* 0x000fe20000000f00 */
[----:B------:R-:W-:-:S07]  /*a5e0*/  FADD.FTZ R192, R192, R193 ;  /* 0x000000c1c0c07221 */ /* 0x000fce0000010000 */
[----:B------:R-:W-:Y:S05]  /*a5f0*/  WARPSYNC.COLLECTIVE R6, `(.L_x_14003) ;  /* 0x0000000006087348 */ /* 0x000fea0003c00000 */
[----:B------:R0:W1:Y:S02]  /*a600*/  SHFL.BFLY P4, R193, R11, R9, R8 ;  /* 0x0c0000090bc17389 */ /* 0x0000640000080008 */
[----:B01----:R-:W-:Y:S01]  /*a610*/  ENDCOLLECTIVE ;  /* 0x000000000000791b */ /* 0x003fe20003800000 */
.L_x_14003:
[----:B------:R-:W-:Y:S01]  /*a620*/  HFMA2.MMA R9, -RZ, RZ, 0, 9.5367431640625e-07 ;  /* 0x00000010ff097435 */ /* 0x000fe200000001ff */
[----:B------:R-:W-:Y:S01]  /*a630*/  MOV R11, R192 ;  /* 0x000000c0000b7202 */ /* 0x000fe20000000f00 */
[----:B------:R-:W-:-:S09]  /*a640*/  FADD.FTZ R3, R3, R193 ;  /* 0x000000c103037221 */ /* 0x000fd20000010000 */
[----:B------:R-:W-:Y:S05]  /*a650*/  WARPSYNC.COLLECTIVE R6, `(.L_x_14004) ;  /* 0x0000000006087348 */ /* 0x000fea0003c00000 */
[----:B------:R0:W1:Y:S02]  /*a660*/  SHFL.BFLY P4, R193, R11, R9, R8 ;  /* 0x0c0000090bc17389 */ /* 0x0000640000080008 */
[----:B01----:R-:W-:Y:S01]  /*a670*/  ENDCOLLECTIVE ;  /* 0x000000000000791b */ /* 0x003fe20003800000 */
.L_x_14004:
[----:B------:R-:W-:Y:S02]  /*a680*/  MOV R11, R3 ;  /* 0x00000003000b7202 */ /* 0x000fe40000000f00 */
[----:B------:R-:W-:-:S07]  /*a690*/  MOV R194, R193 ;  /* 0x000000c100c27202 */ /* 0x000fce0000000f00 */
[----:B------:R-:W-:Y:S05]  /*a6a0*/  WARPSYNC.COLLECTIVE R6, `(.L_x_14005) ;  /* 0x0000000006087348 */ /* 0x000fea0003c00000 */
[----:B------:R0:W1:Y:S02]  /*a6b0*/  SHFL.BFLY P4, R193, R11, R9, R8 ;  /* 0x0c0000090bc17389 */ /* 0x0000640000080008 */
[----:B01----:R-:W-:Y:S01]  /*a6c0*/  ENDCOLLECTIVE ;  /* 0x000000000000791b */ /* 0x003fe20003800000 */
.L_x_14005:
[----:B------:R-:W-:Y:S01]  /*a6d0*/  MOV R6, R193 ;  /* 0x000000c100067202 */ /* 0x000fe20000000f00 */
[----:B------:R-:W-:Y:S06]  /*a6e0*/  BRA `(.L_x_14006) ;  /* 0xffffff9c00747947 */ /* 0x000fec000383ffff */
.L_x_14007:
        /* <DEDUP_REMOVED lines=9> */
.L_x_17028:


//--------------------- .text._ZN10layer_norm13ln_bwd_kernelINS_13Kernel_traitsI6__halfffffjLj1280ELj1ELj4ELj1ELj16ENS_18Kernel_traits_baseILj1280ES2_ffffjLj128EEEEELb0ELb1ELb1ELb1EEEvNS_9BwdParamsE --------------------------
	.section	.text._ZN10layer_norm13ln_bwd_kernelINS_13Kernel_traitsI6__halfffffjLj1280ELj1ELj4ELj1ELj16ENS_18Kernel_traits_baseILj1280ES2_ffffjLj128EEEEELb0ELb1ELb1ELb1EEEvNS_9BwdParamsE,"ax",@progbits
	.align	128
        .global         _ZN10layer_norm13ln_bwd_kernelINS_13Kernel_traitsI6__halfffffjLj1280ELj1ELj4ELj1ELj16ENS_18Kernel_traits_baseILj1280ES2_ffffjLj128EEEEELb0ELb1ELb1ELb1EEEvNS_9BwdParamsE
        .type           _ZN10layer_norm13ln_bwd_kernelINS_13Kernel_traitsI6__halfffffjLj1280ELj1ELj4ELj1ELj16ENS_18Kernel_traits_baseILj1280ES2_ffffjLj128EEEEELb0ELb1ELb1ELb1EEEvNS_9BwdParamsE,@function
        .size           _ZN10layer_norm13ln_bwd_kernelINS_13Kernel_traitsI6__halfffffjLj1280ELj1ELj4ELj1ELj16ENS_18Kernel_traits_baseILj1280ES2_ffffjLj128EEEEELb0ELb1ELb1ELb1EEEvNS_9BwdParamsE,(.L_x_17029 - _ZN10layer_norm13ln_bwd_kernelINS_13Kernel_traitsI6__halfffffjLj1280ELj1ELj4ELj1ELj16ENS_18Kernel_traits_baseILj1280ES2_ffffjLj128EEEEELb0ELb1ELb1ELb1EEEvNS_9BwdParamsE)
        .other          _ZN10layer_norm13ln_bwd_kernelINS_13Kernel_traitsI6__halfffffjLj1280ELj1ELj4ELj1ELj16ENS_18Kernel_traits_baseILj1280ES2_ffffjLj128EEEEELb0ELb1ELb1ELb1EEEvNS_9BwdParamsE,@"STO_CUDA_ENTRY STV_DEFAULT"
_ZN10layer_norm13ln_bwd_kernelINS_13Kernel_traitsI6__halfffffjLj1280ELj1ELj4ELj1ELj16ENS_18Kernel_traits_baseILj1280ES2_ffffjLj128EEEEELb0ELb1ELb1ELb1EEEvNS_9BwdParamsE:
.text._ZN10layer_norm13ln_bwd_kernelINS_13Kernel_traitsI6__halfffffjLj1280ELj1ELj4ELj1ELj16ENS_18Kernel_traits_baseILj1280ES2_ffffjLj128EEEEELb0ELb1ELb1ELb1EEEvNS_9BwdParamsE:
[----:B------:R-:W0:Y:S01]  /*0000*/  LDC R1, c[0x0][0x28] ;  /* 0x00000a00ff017b82 */ /* 0x000e220000000800 */
[----:B------:R-:W1:Y:S01]  /*0010*/  S2R R2, SR_TID.X ;  /* 0x0000000000027919 */ /* 0x000e620000002100 */
[----:B0-----:R-:W-:Y:S01]  /*0020*/  IADD3 R1, R1, -0x220, RZ ;  /* 0xfffffde001017810 */ /* 0x001fe20007ffe0ff */
[----:B------:R-:W-:Y:S01]  /*0030*/  ULDC UR4, c[0x0][0x214] ;  /* 0x0000850000047ab9 */ /* 0x000fe20000000800 */
[----:B------:R-:W-:Y:S01]  /*0040*/  ULDC UR8, c[0x0][0x290] ;  /* 0x0000a40000087ab9 */ /* 0x000fe20000000800 */
[----:B------:R-:W0:Y:S01]  /*0050*/  S2R R3, SR_CTAID.X ;  /* 0x0000000000037919 */ /* 0x000e220000002500 */
[----:B------:R-:W-:Y:S01]  /*0060*/  ULDC.64 UR12, c[0x0][0x2c8] ;  /* 0x0000b200000c7ab9 */ /* 0x000fe20000000a00 */
[----:B------:R-:W-:Y:S01]  /*0070*/  BSSY B0, `(.L_x_14008) ;  /* 0x0000711000007945 */ /* 0x000fe20003800000 */
[----:B-1----:R-:W-:-:S04]  /*0080*/  SHF.R.U32.HI R0, RZ, 0x5, R2 ;  /* 0x00000005ff007819 */ /* 0x002fc80000011602 */
[----:B0-----:R-:W-:-:S04]  /*0090*/  LEA R4, R3, R0, 0x2 ;  /* 0x0000000003047211 */ /* 0x001fc800078e10ff */
[----:B------:R-:W-:Y:S01]  /*00a0*/  ISETP.GE.AND P0, PT, R4, UR4, PT ;  /* 0x0000000404007c0c */ /* 0x000fe2000bf06270 */
[----:B------:R0:W-:Y:S01]  /*00b0*/  STL [R1+0x14], R4 ;  /* 0x0000140401007387 */ /* 0x0001e20000100800 */
[----:B------:R-:W-:-:S11]  /*00c0*/  ULDC.64 UR4, c[0x0][0x208] ;  /* 0x0000820000047ab9 */ /* 0x000fd60000000a00 */
        /* <DEDUP_REMOVED lines=62> */
.L_x_14009:
        /* <DEDUP_REMOVED lines=16> */
[----:B------:R-:W-:-:S03]  /*05b0*/  IADD3.X R5, RZ, UR7, RZ, P0, !PT ;  /* 0x00000007ff057c10 */ /* 0x000fc600087fe4ff */
[----:B------:R2:W5:Y:S04]  /*05c0*/  LDG.E.64 R42, desc[UR4][R2.64+0x900] ;  /* 0x00090004022a7981 */ /* 0x000568000c1e1b00 */
        /* <DEDUP_REMOVED lines=8> */
[----:B------:R0:W5:Y:S04]  /*0650*/  LDG.E.64 R40, desc[UR4][R4.64+0x800] ;  /* 0x0008000404287981 */ /* 0x000168000c1e1b00 */
[----:B------:R-:W0:Y:S01]  /*0660*/  LDG.E.64 R44, desc[UR4][R4.64+0x900] ;  /* 0x00090004042c7981 */ /* 0x000e22000c1e1b00 */
        /* <DEDUP_REMOVED lines=54> */
[----:B-1----:R-:W-:Y:S01]  /*09d0*/  HADD2.F32 R2, -RZ, R10.H0_H0 ;  /* 0x2000000aff027230 */ /* 0x002fe20000004100 */
[----:B------:R-:W-:Y:S01]  /*09e0*/  SHF.R.U32.HI R153, RZ, 0x10, R19 ;  /* 0x00000010ff997819 */ /* 0x000fe20000011613 */
[----:B------:R-:W-:Y:S01]  /*09f0*/  HADD2.F32 R158, -RZ, R157.H0_H0 ;  /* 0x2000009dff9e7230 */ /* 0x000fe20000004100 */
[--C-:B------:R-:W-:Y:S01]  /*0a00*/  SHF.R.U64 R152, R22, 0x10, R23.reuse ;  /* 0x0000001016987819 */ /* 0x100fe20000001217 */
[----:B--2---:R-:W-:Y:S01]  /*0a10*/  HADD2.F32 R0, -RZ, R11.H0_H0 ;  /* 0x2000000bff007230 */ /* 0x004fe20000004100 */
        /* <DEDUP_REMOVED lines=11> */
[----:B-1----:R-:W-:Y:S01]  /*0ad0*/  HADD2.F32 R2, -RZ, R14.H0_H0 ;  /* 0x2000000eff027230 */ /* 0x002fe20000004100 */
[--C-:B------:R-:W-:Y:S01]  /*0ae0*/  SHF.R.U64 R146, R34, 0x10, R35.reuse ;  /* 0x0000001022927819 */ /* 0x100fe20000001223 */
[----:B------:R-:W-:Y:S01]  /*0af0*/  HADD2.F32 R153, -RZ, R152.H0_H0 ;  /* 0x20000098ff997230 */ /* 0x000fe20000004100 */
[----:B------:R-:W-:Y:S01]  /*0b00*/  SHF.R.U32.HI R145, RZ, 0x10, R35 ;  /* 0x00000010ff917819 */ /* 0x000fe20000011623 */
[----:B--2---:R-:W-:Y:S01]  /*0b10*/  HADD2.F32 R0, -RZ, R15.H0_H0 ;  /* 0x2000000fff007230 */ /* 0x004fe20000004100 */
        /* <DEDUP_REMOVED lines=41> */
[----:B0-----:R-:W-:Y:S01]  /*0db0*/  HADD2.F32 R5, -RZ, R44.H0_H0 ;  /* 0x2000002cff057230 */ /* 0x001fe20000004100 */
        /* <DEDUP_REMOVED lines=18> */
[----:B------:R-:W-:Y:S01]  /*0ee0*/  CS2R R26, SRZ ;  /* 0x00000000001a7805 */ /* 0x000fe2000001ff00 */
[----:B------:R-:W-:Y:S01]  /*0ef0*/  HADD2.F32 R130, -RZ, R130.H0_H0 ;  /* 0x20000082ff827230 */ /* 0x000fe20000004100 */
[----:B------:R-:W-:Y:S01]  /*0f00*/  CS2R R22, SRZ ;  /* 0x0000000000167805 */ /* 0x000fe2000001ff00 */
[----:B-1----:R-:W-:Y:S01]  /*0f10*/  HADD2.F32 R0, -RZ, R31.H0_H0 ;  /* 0x2000001fff007230 */ /* 0x002fe20000004100 */
[----:B------:R0:W-:Y:S01]  /*0f20*/  STL [R1+0x15c], R2 ;  /* 0x00015c0201007387 */ /* 0x0001e20000100800 */
[----:B------:R-:W-:Y:S01]  /*0f30*/  HADD2.F32 R129, -RZ, R129.H0_H0 ;  /* 0x20000081ff817230 */ /* 0x000fe20000004100 */
[----:B------:R-:W-:Y:S01]  /*0f40*/  CS2R R30, SRZ ;  /* 0x00000000001e7805 */ /* 0x000fe2000001ff00 */
        /* <DEDUP_REMOVED lines=8> */
[----:B0-----:R-:W-:-:S02]  /*0fd0*/  HADD2.F32 R2, -RZ, R34.H0_H0 ;  /* 0x20000022ff027230 */ /* 0x001fc40000004100 */
[----:B------:R-:W-:Y:S02]  /*0fe0*/  HADD2.F32 R124, -RZ, R124.H0_H0 ;  /* 0x2000007cff7c7230 */ /* 0x000fe40000004100 */
[----:B-1----:R-:W-:Y:S01]  /*0ff0*/  HADD2.F32 R0, -RZ, R35.H0_H0 ;  /* 0x20000023ff007230 */ /* 0x002fe20000004100 */
[----:B------:R0:W-:Y:S01]  /*1000*/  STL [R1+0x14c], R2 ;  /* 0x00014c0201007387 */ /* 0x0001e20000100800 */
[----:B------:R-:W-:Y:S01]  /*1010*/  HADD2.F32 R3, -RZ, R3.H0_H0 ;  /* 0x20000003ff037230 */ /* 0x000fe20000004100 */
[----:B------:R-:W-:Y:S02]  /*1020*/  CS2R R34, SRZ ;  /* 0x0000000000227805 */ /* 0x000fe4000001ff00 */
        /* <DEDUP_REMOVED lines=55> */
[----:B------:R1:W-:Y:S04]  /*13a0*/  STL [R1+0x94], R0 ;  /* 0x0000940001007387 */ /* 0x0003e80000100800 */
[----:B------:R-:W-:Y:S01]  /*13b0*/  STL [R1+0x8c], R5 ;  /* 0x00008c0501007387 */ /* 0x000fe20000100800 */
[----:B0-----:R-:W-:-:S03]  /*13c0*/  SHF.R.U64 R2, R44, 0x10, R45 ;  /* 0x000000102c027819 */ /* 0x001fc6000000122d */
[----:B------:R0:W-:Y:S01]  /*13d0*/  STL [R1+0x84], R4 ;  /* 0x0000840401007387 */ /* 0x0001e20000100800 */
[----:B-1----:R-:W-:Y:S01]  /*13e0*/  SHF.R.U32.HI R0, RZ, 0x10, R45 ;  /* 0x00000010ff007819 */ /* 0x002fe2000001162d */
[----:B------:R-:W-:Y:S02]  /*13f0*/  HADD2.F32 R2, -RZ, R2.H0_H0 ;  /* 0x20000002ff027230 */ /* 0x000fe40000004100 */
[----:B------:R1:W-:Y:S01]  /*1400*/  STL [R1+0x1b8], R161 ;  /* 0x0001b8a101007387 */ /* 0x0003e20000100800 */
[----:B------:R-:W-:Y:S01]  /*1410*/  CS2R R44, SRZ ;  /* 0x00000000002c7805 */ /* 0x000fe2000001ff00 */
[----:B------:R-:W-:Y:S02]  /*1420*/  HADD2.F32 R0, -RZ, R0.H0_H0 ;  /* 0x20000000ff007230 */ /* 0x000fe40000004100 */
        /* <DEDUP_REMOVED lines=40> */
.L_x_14095:
        /* <DEDUP_REMOVED lines=11> */
[----:B------:R4:W5:Y:S04]  /*1760*/  LDG.E R3, desc[UR4][R2.64] ;  /* 0x0000000402037981 */ /* 0x000968000c1e1900 */
        /* <DEDUP_REMOVED lines=8> */
[C-C-:B------:R-:W-:Y:S01]  /*17f0*/  IMAD.WIDE.U32 R242, R252.reuse, 0x10, R208.reuse ;  /* 0x00000010fcf27825 */ /* 0x140fe200078e00d0 */
[C---:B------:R-:W-:Y:S02]  /*1800*/  IADD3 R195, R252.reuse, 0x40, RZ ;  /* 0x00000040fcc37810 */ /* 0x040fe40007ffe0ff */
[----:B------:R-:W-:Y:S01]  /*1810*/  IADD3 R194, R252, 0x60, RZ ;  /* 0x00000060fcc27810 */ /* 0x000fe20007ffe0ff */
[----:B------:R0:W-:Y:S01]  /*1820*/  STL [R1+0x30], R205 ;  /* 0x000030cd01007387 */ /* 0x0001e20000100800 */
[----:B------:R-:W-:-:S03]  /*1830*/  IMAD.WIDE.U32 R240, R205, 0x10, R208 ;  /* 0x00000010cdf07825 */ /* 0x000fc600078e00d0 */
        /* <DEDUP_REMOVED lines=15> */
[C---:B------:R-:W-:Y:S02]  /*1930*/  IADD3 R144, R252.reuse, 0xa0, RZ ;  /* 0x000000a0fc907810 */ /* 0x040fe40007ffe0ff */
[----:B------:R-:W-:Y:S01]  /*1940*/  IADD3 R148, R252, 0xc0, RZ ;  /* 0x000000c0fc947810 */ /* 0x000fe20007ffe0ff */
[--C-:B------:R-:W-:Y:S01]  /*1950*/  IMAD.WIDE.U32 R140, R140, 0x10, R208.reuse ;  /* 0x000000108c8c7825 */ /* 0x100fe200078e00d0 */
[C---:B------:R-:W-:Y:S01]  /*1960*/  IADD3 R152, R252.reuse, 0xe0, RZ ;  /* 0x000000e0fc987810 */ /* 0x040fe20007ffe0ff */
[----:B------:R0:W5:Y:S01]  /*1970*/  LDG.E.128 R128, desc[UR4][R240.64] ;  /* 0x00000004f0807981 */ /* 0x000162000c1e1d00 */
[----:B------:R-:W-:Y:S01]  /*1980*/  IADD3 R156, R252, 0x100, RZ ;  /* 0x00000100fc9c7810 */ /* 0x000fe20007ffe0ff */
        /* <DEDUP_REMOVED lines=16> */
.L_x_14012:
[----:B------:R-:W1:Y:S01]  /*1a90*/  LDC.64 R208, c[0x0][0x238] ;  /* 0x00008e00ffd07b82 */ /* 0x000e620000000a00 */
[----:B------:R-:W-:Y:S04]  /*1aa0*/  STL [R1+0x218], R74 ;  /* 0x0002184a01007387 */ /* 0x000fe80000100800 */
[----:B------:R-:W-:Y:S03]  /*1ab0*/  STL [R1+0x214], R73 ;  /* 0x0002144901007387 */ /* 0x000fe60000100800 */
[----:B------:R-:W2:Y:S01]  /*1ac0*/  LDC.64 R176, c[0x0][0x250] ;  /* 0x00009400ffb07b82 */ /* 0x000ea20000000a00 */
[----:B------:R3:W-:Y:S04]  /*1ad0*/  STL [R1+0x210], R72 ;  /* 0x0002104801007387 */ /* 0x0007e80000100800 */
[----:B------:R-:W-:Y:S04]  /*1ae0*/  STL [R1+0x20c], R71 ;  /* 0x00020c4701007387 */ /* 0x000fe80000100800 */
[----:B------:R-:W-:Y:S01]  /*1af0*/  STL [R1+0x208], R70 ;  /* 0x0002084601007387 */ /* 0x000fe20000100800 */
[----:B------:R-:W-:Y:S01]  /*1b00*/  IADD3 R248, R0, -0x1, RZ ;  /* 0xffffffff00f87810 */ /* 0x000fe20007ffe0ff */
[----:B---3--:R-:W3:Y:S02]  /*1b10*/  LDC.64 R72, c[0x0][0x2c8] ;  /* 0x0000b200ff487b82 */ /* 0x008ee40000000a00 */
[----:B------:R-:W-:Y:S01]  /*1b20*/  STL [R1+0x204], R69 ;  /* 0x0002044501007387 */ /* 0x000fe20000100800 */
[----:B-1----:R-:W-:-:S03]  /*1b30*/  IMAD.WIDE.U32 R178, R252, 0x10, R208 ;  /* 0x00000010fcb27825 */ /* 0x002fc600078e00d0 */
[----:B------:R-:W-:Y:S04]  /*1b40*/  STL [R1+0x200], R68 ;  /* 0x0002004401007387 */ /* 0x000fe80000100800 */
        /* <DEDUP_REMOVED lines=17> */
[----:B------:R1:W-:Y:S04]  /*1c60*/  STL [R1+0x1c0], R52 ;  /* 0x0001c03401007387 */ /* 0x0003e80000100800 */
[----:B-1----:R1:W4:Y:S01]  /*1c70*/  LDG.E R52, desc[UR4][R176.64] ;  /* 0x00000004b0347981 */ /* 0x002322000c1e1900 */
[----:B------:R-:W-:Y:S01]  /*1c80*/  IMAD R248, R248, R204, RZ ;  /* 0x000000ccf8f87224 */ /* 0x000fe200078e02ff */
[----:B------:R-:W-:-:S04]  /*1c90*/  MOV R2, UR12 ;  /* 0x0000000c00027c02 */ /* 0x000fc80008000f00 */
[----:B------:R-:W-:Y:S02]  /*1ca0*/  SHF.R.S32.HI R0, RZ, 0x1f, R248 ;  /* 0x0000001fff007819 */ /* 0x000fe400000114f8 */
[----:B------:R-:W-:Y:S02]  /*1cb0*/  ISETP.NE.U32.AND P0, PT, R2, RZ, PT ;  /* 0x000000ff0200720c */ /* 0x000fe40003f05070 */
[----:B------:R-:W-:Y:S01]  /*1cc0*/  LEA.HI R248, R0, R248, RZ, 0x2 ;  /* 0x000000f800f87211 */ /* 0x000fe200078f10ff */
[----:B-1----:R-:W-:Y:S01]  /*1cd0*/  IMAD.WIDE.U32 R176, R205, 0x10, R208 ;  /* 0x00000010cdb07825 */ /* 0x002fe200078e00d0 */
[----:B------:R-:W-:-:S04]  /*1ce0*/  MOV R0, UR13 ;  /* 0x0000000d00007c02 */ /* 0x000fc80008000f00 */
[----:B------:R-:W-:Y:S02]  /*1cf0*/  ISETP.NE.AND.EX P0, PT, R0, RZ, PT, P0 ;  /* 0x000000ff0000720c */ /* 0x000fe40003f05300 */
[----:B------:R-:W-:Y:S01]  /*1d00*/  IADD3 R249, R252, 0x80, RZ ;  /* 0x00000080fcf97810 */ /* 0x000fe20007ffe0ff */
[----:B------:R-:W-:Y:S01]  /*1d10*/  IMAD.WIDE.U32 R180, R195, 0x10, R208 ;  /* 0x00000010c3b47825 */ /* 0x000fe200078e00d0 */
[----:B------:R-:W-:Y:S01]  /*1d20*/  LEA.HI.SX32 R248, R248, R221, 0x1e ;  /* 0x000000ddf8f87211 */ /* 0x000fe200078ff2ff */
[----:B------:R-:W4:Y:S03]  /*1d30*/  LDG.E.128 R176, desc[UR4][R176.64] ;  /* 0x00000004b0b07981 */ /* 0x000f26000c1e1d00 */
[----:B------:R-:W-:-:S05]  /*1d40*/  IADD3 R216, R248, 0x20, RZ ;  /* 0x00000020f8d87810 */ /* 0x000fca0007ffe0ff */
[----:B------:R1:W5:Y:S01]  /*1d50*/  @P0 LDG.E.128 R128, desc[UR4][R240.64] ;  /* 0x00000004f0800981 */ /* 0x000362000c1e1d00 */
[C---:B------:R-:W-:Y:S02]  /*1d60*/  IADD3 R220, R248.reuse, 0x40, RZ ;  /* 0x00000040f8dc7810 */ /* 0x040fe40007ffe0ff */
[C---:B------:R-:W-:Y:S01]  /*1d70*/  IADD3 R224, R248.reuse, 0x60, RZ ;  /* 0x00000060f8e07810 */ /* 0x040fe20007ffe0ff */
[----:B------:R0:W5:Y:S01]  /*1d80*/  @P0 LDG.E.128 R136, desc[UR4][R244.64] ;  /* 0x00000004f4880981 */ /* 0x000162000c1e1d00 */
[C---:B------:R-:W-:Y:S02]  /*1d90*/  IADD3 R228, R248.reuse, 0x80, RZ ;  /* 0x00000080f8e47810 */ /* 0x040fe40007ffe0ff */
[----:B------:R-:W-:Y:S02]  /*1da0*/  IADD3 R232, R248, 0xa0, RZ ;  /* 0x000000a0f8e87810 */ /* 0x000fe40007ffe0ff */
[C---:B------:R-:W-:Y:S02]  /*1db0*/  IADD3 R59, R252.reuse, 0xe0, RZ ;  /* 0x000000e0fc3b7810 */ /* 0x040fe40007ffe0ff */
[----:B------:R-:W-:-:S02]  /*1dc0*/  IADD3 R58, R252, 0x100, RZ ;  /* 0x00000100fc3a7810 */ /* 0x000fc40007ffe0ff */
[----:B------:R-:W-:Y:S01]  /*1dd0*/  IADD3 R57, R252, 0x120, RZ ;  /* 0x00000120fc397810 */ /* 0x000fe20007ffe0ff */
[--C-:B------:R-:W-:Y:S01]  /*1de0*/  IMAD.WIDE.U32 R184, R194, 0x10, R208.reuse ;  /* 0x00000010c2b87825 */ /* 0x100fe200078e00d0 */
[C---:B------:R-:W-:Y:S01]  /*1df0*/  IADD3 R236, R248.reuse, 0xc0, RZ ;  /* 0x000000c0f8ec7810 */ /* 0x040fe20007ffe0ff */
[----:B------:R-:W5:Y:S01]  /*1e00*/  @P0 LDG.E.128 R124, desc[UR4][R242.64] ;  /* 0x00000004f27c0981 */ /* 0x000f62000c1e1d00 */
[C---:B-1----:R-:W-:Y:S02]  /*1e10*/  IADD3 R240, R248.reuse, 0xe0, RZ ;  /* 0x000000e0f8f07810 */ /* 0x042fe40007ffe0ff */
[C---:B0-----:R-:W-:Y:S01]  /*1e20*/  IADD3 R244, R248.reuse, 0x100, RZ ;  /* 0x00000100f8f47810 */ /* 0x041fe20007ffe0ff */
[--C-:B------:R-:W-:Y:S01]  /*1e30*/  IMAD.WIDE.U32 R188, R249, 0x10, R208.reuse ;  /* 0x00000010f9bc7825 */ /* 0x100fe200078e00d0 */
[----:B------:R-:W-:Y:S01]  /*1e40*/  IADD3 R250, R248, 0x120, RZ ;  /* 0x00000120f8fa7810 */ /* 0x000fe20007ffe0ff */
[----:B------:R-:W5:Y:S02]  /*1e50*/  @P0 LDG.E.128 R132, desc[UR4][R246.64] ;  /* 0x00000004f6840981 */ /* 0x000f64000c1e1d00 */
[----:B------:R-:W-:-:S02]  /*1e60*/  IMAD.WIDE.U32 R200, R59, 0x10, R208 ;  /* 0x000000103bc87825 */ /* 0x000fc400078e00d0 */
[----:B------:R-:W4:Y:S02]  /*1e70*/  LDG.E.128 R180, desc[UR4][R180.64] ;  /* 0x00000004b4b47981 */ /* 0x000f24000c1e1d00 */
[----:B------:R-:W-:Y:S02]  /*1e80*/  IMAD.WIDE.U32 R204, R58, 0x10, R208 ;  /* 0x000000103acc7825 */ /* 0x000fe400078e00d0 */
[----:B------:R-:W4:Y:S04]  /*1e90*/  LDG.E.128 R184, desc[UR4][R184.64] ;  /* 0x00000004b8b87981 */ /* 0x000f28000c1e1d00 */
[----:B------:R-:W4:Y:S04]  /*1ea0*/  LDG.E.128 R204, desc[UR4][R204.64] ;  /* 0x00000004cccc7981 */ /* 0x000f28000c1e1d00 */
[----:B------:R-:W4:Y:S04]  /*1eb0*/  LDG.E.128 R188, desc[UR4][R188.64] ;  /* 0x00000004bcbc7981 */ /* 0x000f28000c1e1d00 */
[----:B------:R-:W4:Y:S01]  /*1ec0*/  LDG.E.128 R200, desc[UR4][R200.64] ;  /* 0x00000004c8c87981 */ /* 0x000f22000c1e1d00 */
[----:B--2---:R-:W-:-:S02]  /*1ed0*/  MOV R54, R62 ;  /* 0x0000003e00367202 */ /* 0x004fc40000000f00 */
[----:B------:R-:W-:Y:S02]  /*1ee0*/  MOV R53, R63 ;  /* 0x0000003f00357202 */ /* 0x000fe40000000f00 */
[----:B------:R-:W0:Y:S01]  /*1ef0*/  LDC.64 R62, c[0x0][0x2b8] ;  /* 0x0000ae00ff3e7b82 */ /* 0x000e220000000a00 */
[----:B------:R-:W-:Y:S02]  /*1f00*/  MOV R56, R60 ;  /* 0x0000003c00387202 */ /* 0x000fe40000000f00 */
[----:B------:R-:W-:Y:S02]  /*1f10*/  MOV R55, R61 ;  /* 0x0000003d00377202 */ /* 0x000fe40000000f00 */
[C---:B------:R-:W-:Y:S02]  /*1f20*/  IADD3 R61, R252.reuse, 0xa0, RZ ;  /* 0x000000a0fc3d7810 */ /* 0x040fe40007ffe0ff */
[----:B------:R-:W-:-:S03]  /*1f30*/  IADD3 R60, R252, 0xc0, RZ ;  /* 0x000000c0fc3c7810 */ /* 0x000fc60007ffe0ff */
[----:B------:R-:W-:-:S04]  /*1f40*/  IMAD.WIDE.U32 R192, R61, 0x10, R208 ;  /* 0x000000103dc07825 */ /* 0x000fc800078e00d0 */
[----:B------:R-:W-:Y:S02]  /*1f50*/  IMAD.WIDE.U32 R196, R60, 0x10, R208 ;  /* 0x000000103cc47825 */ /* 0x000fe400078e00d0 */
[----:B------:R-:W2:Y:S02]  /*1f60*/  LDG.E.128 R192, desc[UR4][R192.64] ;  /* 0x00000004c0c07981 */ /* 0x000ea4000c1e1d00 */
[--C-:B0-----:R-:W-:Y:S02]  /*1f70*/  IMAD.WIDE.U32 R212, R248, 0x10, R62.reuse ;  /* 0x00000010f8d47825 */ /* 0x101fe400078e003e */
[----:B------:R-:W2:Y:S02]  /*1f80*/  LDG.E.128 R196, desc[UR4][R196.64] ;  /* 0x00000004c4c47981 */ /* 0x000ea4000c1e1d00 */
[--C-:B------:R-:W-:Y:S02]  /*1f90*/  IMAD.WIDE.U32 R216, R216, 0x10, R62.reuse ;  /* 0x00000010d8d87825 */ /* 0x100fe400078e003e */
        /* <DEDUP_REMOVED lines=17> */
[----:B---3--:R-:W-:-:S04]  /*20b0*/  @P0 IMAD.WIDE.U32 R62, R61, 0x10, R72 ;  /* 0x000000103d3e0825 */ /* 0x008fc800078e0048 */
[----:B------:R-:W-:Y:S01]  /*20c0*/  @P0 IMAD.WIDE.U32 R60, R60, 0x10, R72 ;  /* 0x000000103c3c0825 */ /* 0x000fe200078e0048 */
[----:B------:R0:W5:Y:S04]  /*20d0*/  @P0 LDG.E.128 R144, desc[UR4][R62.64] ;  /* 0x000000043e900981 */ /* 0x000168000c1e1d00 */
[----:B------:R1:W5:Y:S01]  /*20e0*/  @P0 LDG.E.128 R148, desc[UR4][R60.64] ;  /* 0x000000043c940981 */ /* 0x000362000c1e1d00 */
[----:B------:R-:W-:-:S04]  /*20f0*/  IMAD.WIDE.U32 R208, R57, 0x10, R208 ;  /* 0x0000001039d07825 */ /* 0x000fc800078e00d0 */
[--C-:B0-----:R-:W-:Y:S02]  /*2100*/  @P0 IMAD.WIDE.U32 R62, R59, 0x10, R72.reuse ;  /* 0x000000103b3e0825 */ /* 0x101fe400078e0048 */
[----:B------:R-:W3:Y:S02]  /*2110*/  LDG.E.128 R208, desc[UR4][R208.64] ;  /* 0x00000004d0d07981 */ /* 0x000ee4000c1e1d00 */
[--C-:B-1----:R-:W-:Y:S02]  /*2120*/  @P0 IMAD.WIDE.U32 R60, R58, 0x10, R72.reuse ;  /* 0x000000103a3c0825 */ /* 0x102fe400078e0048 */
[----:B------:R0:W5:Y:S02]  /*2130*/  @P0 LDG.E.128 R152, desc[UR4][R62.64] ;  /* 0x000000043e980981 */ /* 0x000164000c1e1d00 */
[--C-:B------:R-:W-:Y:S02]  /*2140*/  @P0 IMAD.WIDE.U32 R58, R57, 0x10, R72.reuse ;  /* 0x00000010393a0825 */ /* 0x100fe400078e0048 */
[----:B------:R1:W5:Y:S01]  /*2150*/  @P0 LDG.E.128 R156, desc[UR4][R60.64] ;  /* 0x000000043c9c0981 */ /* 0x000362000c1e1d00 */
[----:B------:R-:W4:Y:S01]  /*2160*/  LDC.U8 R57, c[0x0][0x2a0] ;  /* 0x0000a800ff397b82 */ /* 0x000f220000000000 */
[----:B------:R-:W-:-:S02]  /*2170*/  @P0 IMAD.WIDE.U32 R248, R249, 0x10, R72 ;  /* 0x00000010f9f80825 */ /* 0x000fc400078e0048 */
[----:B------:R1:W5:Y:S04]  /*2180*/  @P0 LDG.E.128 R160, desc[UR4][R58.64] ;  /* 0x000000043aa00981 */ /* 0x000368000c1e1d00 */
[----:B------:R3:W5:Y:S04]  /*2190*/  @P0 LDG.E.128 R140, desc[UR4][R248.64] ;  /* 0x00000004f88c0981 */ /* 0x000768000c1e1d00 */
[----:B------:R-:W2:Y:S04]  /*21a0*/  LDL R59, [R1+0x1b0] ;  /* 0x0001b000013b7983 */ /* 0x000ea80000100800 */
[----:B------:R-:W3:Y:S01]  /*21b0*/  LDG.E.128 R248, desc[UR4][R250.64] ;  /* 0x00000004faf87981 */ /* 0x000ee2000c1e1d00 */
[----:B----4-:R-:W-:-:S03]  /*21c0*/  ISETP.NE.AND P0, PT, R57, RZ, PT ;  /* 0x000000ff3900720c */ /* 0x010fc60003f05270 */
[----:B------:R-:W4:Y:S01]  /*21d0*/  LDL R57, [R1+0x1bc] ;  /* 0x0001bc0001397983 */ /* 0x000f220000100800 */
[----:B------:R-:W-:-:S05]  /*21e0*/  FSEL R52, R52, RZ, !P0 ;  /* 0x000000ff34347208 */ /* 0x000fca0004000000 */
[C---:B0-----:R-:W-:Y:S01]  /*21f0*/  FADD.FTZ R62, -R52.reuse, R56 ;  /* 0x00000038343e7221 */ /* 0x041fe20000010100 */
[C---:B-1----:R-:W-:Y:S01]  /*2200*/  FADD.FTZ R61, -R52.reuse, R55 ;  /* 0x00000037343d7221 */ /* 0x042fe20000010100 */
[----:B------:R-:W3:Y:S04]  /*2210*/  LDL R56, [R1+0x1b8] ;  /* 0x0001b80001387983 */ /* 0x000ee80000100800 */
[----:B------:R-:W3:Y:S01]  /*2220*/  LDL R55, [R1+0x1b4] ;  /* 0x0001b40001377983 */ /* 0x000ee20000100800 */
[----:B------:R-:W-:-:S04]  /*2230*/  FADD.FTZ R58, -R52, R53 ;  /* 0x00000035343a7221 */ /* 0x000fc80000010100 */
[C---:B-----5:R-:W-:Y:S02]  /*2240*/  FMUL.FTZ R67, R3.reuse, R58 ;  /* 0x0000003a03437220 */ /* 0x060fe40000410000 */
[----:B------:R-:W3:Y:S01]  /*2250*/  LDL R58, [R1+0x1ac] ;  /* 0x0001ac00013a7983 */ /* 0x000ee20000100800 */
[C---:B------:R-:W-:Y:S01]  /*2260*/  FADD.FTZ R60, -R52.reuse, R54 ;  /* 0x00000036343c7221 */ /* 0x040fe20000010100 */
[C---:B------:R-:W-:Y:S01]  /*2270*/  FMUL.FTZ R73, R3.reuse, R62 ;  /* 0x0000003e03497220 */ /* 0x040fe20000410000 */
[C---:B------:R-:W-:Y:S02]  /*2280*/  FMUL.FTZ R71, R3.reuse, R61 ;  /* 0x0000003d03477220 */ /* 0x040fe40000410000 */
[----:B------:R-:W-:Y:S02]  /*2290*/  FMUL.FTZ R69, R3, R60 ;  /* 0x0000003c03457220 */ /* 0x000fe40000410000 */
[----:B------:R-:W-:Y:S01]  /*22a0*/  STL [R1+0x18], R73 ;  /* 0x0000184901007387 */ /* 0x000fe20000100800 */
[----:B------:R-:W-:-:S03]  /*22b0*/  FADD.FTZ R176, -R52, R176 ;  /* 0x000000b034b07221 */ /* 0x000fc60000010100 */
[----:B------:R-:W-:Y:S01]  /*22c0*/  STL [R1+0x50], R71 ;  /* 0x0000504701007387 */ /* 0x000fe20000100800 */
[----:B------:R-:W-:-:S03]  /*22d0*/  FADD.FTZ R177, -R52, R177 ;  /* 0x000000b134b17221 */ /* 0x000fc60000010100 */
[----:B------:R-:W-:Y:S01]  /*22e0*/  STL [R1+0x4c], R69 ;  /* 0x00004c4501007387 */ /* 0x000fe20000100800 */
[C---:B------:R-:W-:Y:S01]  /*22f0*/  FADD.FTZ R178, -R52.reuse, R178 ;  /* 0x000000b234b27221 */ /* 0x040fe20000010100 */
[C---:B------:R-:W-:Y:S01]  /*2300*/  FADD.FTZ R54, -R52.reuse, R206 ;  /* 0x000000ce34367221 */ /* 0x040fe20000010100 */
[C---:B------:R-:W-:Y:S01]  /*2310*/  FMUL.FTZ R65, R3.reuse, R176 ;  /* 0x000000b003417220 */ /* 0x040fe20000410000 */
[C---:B------:R-:W-:Y:S01]  /*2320*/  FADD.FTZ R206, -R52.reuse, R207 ;  /* 0x000000cf34ce7221 */ /* 0x040fe20000010100 */
[C---:B------:R-:W-:Y:S01]  /*2330*/  FMUL.FTZ R63, R3.reuse, R177 ;  /* 0x000000b1033f7220 */ /* 0x040fe20000410000 */
[----:B------:R-:W-:Y:S01]  /*2340*/  FMUL.FTZ R178, R3, R178 ;  /* 0x000000b203b27220 */ /* 0x000fe20000410000 */
[----:B------:R-:W-:-:S04]  /*2350*/  FADD.FTZ R179, -R52, R179 ;  /* 0x000000b334b37221 */ /* 0x000fc80000010100 */
[----:B------:R-:W-:Y:S01]  /*2360*/  FMUL.FTZ R61, R3, R179 ;  /* 0x000000b3033d7220 */ /* 0x000fe20000410000 */
[----:B--2---:R-:W-:Y:S01]  /*2370*/  FMUL.FTZ R68, R59, R215 ;  /* 0x000000d73b447220 */ /* 0x004fe20000410000 */
[----:B----4-:R-:W-:Y:S02]  /*2380*/  FMUL.FTZ R74, R57, R212 ;  /* 0x000000d4394a7220 */ /* 0x010fe40000410000 */
[----:B------:R-:W2:Y:S04]  /*2390*/  LDL R57, [R1+0x1a8] ;  /* 0x0001a80001397983 */ /* 0x000ea80000100800 */
[----:B------:R-:W-:Y:S01]  /*23a0*/  STL [R1+0x48], R67 ;  /* 0x0000484301007387 */ /* 0x000fe20000100800 */
[----:B---3--:R-:W-:-:S03]  /*23b0*/  FMUL.FTZ R72, R56, R213 ;  /* 0x000000d538487220 */ /* 0x008fc60000410000 */
[----:B------:R0:W-:Y:S01]  /*23c0*/  STL [R1], R74 ;  /* 0x0000004a01007387 */ /* 0x0001e20000100800 */
[----:B------:R-:W-:-:S03]  /*23d0*/  FMUL.FTZ R70, R55, R214 ;  /* 0x000000d637467220 */ /* 0x000fc60000410000 */
[----:B------:R-:W3:Y:S04]  /*23e0*/  LDL R56, [R1+0x1a4] ;  /* 0x0001a40001387983 */ /* 0x000ee80000100800 */
[----:B------:R-:W4:Y:S04]  /*23f0*/  LDL R55, [R1+0x1a0] ;  /* 0x0001a00001377983 */ /* 0x000f280000100800 */
[----:B------:R1:W-:Y:S04]  /*2400*/  STL [R1+0x7c], R72 ;  /* 0x00007c4801007387 */ /* 0x0003e80000100800 */
[----:B------:R-:W4:Y:S04]  /*2410*/  LDL R207, [R1+0x19c] ;  /* 0x00019c0001cf7983 */ /* 0x000f280000100800 */
[----:B------:R1:W-:Y:S04]  /*2420*/  STL [R1+0x78], R70 ;  /* 0x0000784601007387 */ /* 0x0003e80000100800 */
[----:B------:R1:W-:Y:S04]  /*2430*/  STL [R1+0x74], R68 ;  /* 0x0000744401007387 */ /* 0x0003e80000100800 */
[----:B------:R-:W-:Y:S04]  /*2440*/  STL [R1+0x3c], R65 ;  /* 0x00003c4101007387 */ /* 0x000fe80000100800 */
[----:B------:R-:W-:Y:S04]  /*2450*/  STL [R1+0x2c], R63 ;  /* 0x00002c3f01007387 */ /* 0x000fe80000100800 */
[----:B------:R-:W-:Y:S04]  /*2460*/  STL [R1+0x28], R178 ;  /* 0x000028b201007387 */ /* 0x000fe80000100800 */
[----:B------:R-:W4:Y:S01]  /*2470*/  LDL R59, [R1+0x198] ;  /* 0x00019800013b7983 */ /* 0x000f220000100800 */
[----:B------:R-:W-:-:S03]  /*2480*/  FMUL.FTZ R66, R58, R216 ;  /* 0x000000d83a427220 */ /* 0x000fc60000410000 */
[----:B------:R-:W-:Y:S04]  /*2490*/  STL [R1+0x24], R61 ;  /* 0x0000243d01007387 */ /* 0x000fe80000100800 */
[----:B------:R1:W-:Y:S04]  /*24a0*/  STL [R1+0x70], R66 ;  /* 0x0000704201007387 */ /* 0x0003e80000100800 */
[----:B------:R-:W4:Y:S01]  /*24b0*/  LDL R176, [R1+0x190] ;  /* 0x0001900001b07983 */ /* 0x000f220000100800 */
        /* <DEDUP_REMOVED lines=29> */
[C---:B------:R-:W-:Y:S01]  /*2690*/  FMUL.FTZ R60, R3.reuse, R180 ;  /* 0x000000b4033c7220 */ /* 0x040fe20000410000 */
[----:B------:R-:W-:Y:S01]  /*26a0*/  FADD.FTZ R52, -R52, R211 ;  /* 0x000000d334347221 */ /* 0x000fe20000010100 */
[----:B------:R-:W-:Y:S01]  /*26b0*/  FMUL.FTZ R58, R3, R181 ;  /* 0x000000b5033a7220 */ /* 0x000fe20000410000 */
[----:B------:R-:W-:Y:S01]  /*26c0*/  FADD.FTZ R123, R123, R223 ;  /* 0x000000df7b7b7221 */ /* 0x000fe20000010000 */
[----:B--2---:R-:W-:-:S02]  /*26d0*/  FMUL.FTZ R64, R57, R217 ;  /* 0x000000d939407220 */ /* 0x004fc40000410000 */
[----:B------:R-:W2:Y:S04]  /*26e0*/  LDL R57, [R1+0x194] ;  /* 0x0001940001397983 */ /* 0x000ea80000100800 */
[----:B------:R1:W-:Y:S04]  /*26f0*/  STL [R1+0x6c], R64 ;  /* 0x00006c4001007387 */ /* 0x0003e80000100800 */
[----:B------:R-:W2:Y:S01]  /*2700*/  LDL R211, [R1+0x18c] ;  /* 0x00018c0001d37983 */ /* 0x000ea20000100800 */
[----:B---3--:R-:W-:Y:S01]  /*2710*/  FMUL.FTZ R179, R56, R218 ;  /* 0x000000da38b37220 */ /* 0x008fe20000410000 */
[----:B------:R-:W-:-:S02]  /*2720*/  FMUL.FTZ R56, R3, R182 ;  /* 0x000000b603387220 */ /* 0x000fc40000410000 */
[----:B------:R-:W3:Y:S01]  /*2730*/  LDL R210, [R1+0x188] ;  /* 0x0001880001d27983 */ /* 0x000ee20000100800 */
[----:B----4-:R-:W-:Y:S01]  /*2740*/  FMUL.FTZ R62, R55, R219 ;  /* 0x000000db373e7220 */ /* 0x010fe20000410000 */
[----:B------:R-:W-:Y:S02]  /*2750*/  FMUL.FTZ R55, R3, R183 ;  /* 0x000000b703377220 */ /* 0x000fe40000410000 */
[----:B------:R-:W-:Y:S04]  /*2760*/  STL [R1+0x68], R179 ;  /* 0x000068b301007387 */ /* 0x000fe80000100800 */
[----:B------:R4:W-:Y:S01]  /*2770*/  STL [R1+0x64], R62 ;  /* 0x0000643e01007387 */ /* 0x0009e20000100800 */
[----:B------:R-:W-:-:S03]  /*2780*/  FMUL.FTZ R182, R207, R220 ;  /* 0x000000dccfb67220 */ /* 0x000fc60000410000 */
[----:B------:R-:W-:Y:S04]  /*2790*/  STL [R1+0x10], R60 ;  /* 0x0000103c01007387 */ /* 0x000fe80000100800 */
[----:B------:R-:W-:Y:S04]  /*27a0*/  STL [R1+0xc], R58 ;  /* 0x00000c3a01007387 */ /* 0x000fe80000100800 */
[----:B------:R-:W-:Y:S04]  /*27b0*/  STL [R1+0x8], R56 ;  /* 0x0000083801007387 */ /* 0x000fe80000100800 */
[----:B------:R-:W4:Y:S04]  /*27c0*/  LDL R183, [R1+0x184] ;  /* 0x0001840001b77983 */ /* 0x000f280000100800 */
[----:B------:R-:W-:Y:S01]  /*27d0*/  STL [R1+0x4], R55 ;  /* 0x0000043701007387 */ /* 0x000fe20000100800 */
[----:B------:R-:W-:-:S03]  /*27e0*/  FMUL.FTZ R59, R59, R221 ;  /* 0x000000dd3b3b7220 */ /* 0x000fc60000410000 */
[----:B------:R1:W-:Y:S04]  /*27f0*/  STL [R1+0x60], R182 ;  /* 0x000060b601007387 */ /* 0x0003e80000100800 */
[----:B------:R-:W4:Y:S04]  /*2800*/  LDL R207, [R1+0x180] ;  /* 0x0001800001cf7983 */ /* 0x000f280000100800 */
[----:B------:R1:W-:Y:S04]  /*2810*/  STL [R1+0x5c], R59 ;  /* 0x00005c3b01007387 */ /* 0x0003e80000100800 */
[----:B------:R-:W4:Y:S01]  /*2820*/  LDL R180, [R1+0x17c] ;  /* 0x00017c0001b47983 */ /* 0x000f220000100800 */
[----:B------:R-:W-:Y:S01]  /*2830*/  FFMA.FTZ R15, R223, R55, R15 ;  /* 0x00000037df0f7223 */ /* 0x000fe2000001000f */
[----:B------:R-:W-:-:S02]  /*2840*/  FMUL.FTZ R223, R176, R223 ;  /* 0x000000dfb0df7220 */ /* 0x000fc40000410000 */
[----:B------:R-:W4:Y:S04]  /*2850*/  LDL R177, [R1+0x174] ;  /* 0x0001740001b17983 */ /* 0x000f280000100800 */
[----:B------:R-:W4:Y:S04]  /*2860*/  LDL R176, [R1+0x170] ;  /* 0x0001700001b07983 */ /* 0x000f280000100800 */
[----:B------:R-:W4:Y:S01]  /*2870*/  LDL R181, [R1+0x178] ;  /* 0x0001780001b57983 */ /* 0x000f220000100800 */
[----:B------:R-:W-:Y:S01]  /*2880*/  FFMA.FTZ R14, R222, R56, R14 ;  /* 0x00000038de0e7223 */ /* 0x000fe2000001000e */
[----:B------:R-:W-:Y:S01]  /*2890*/  FADD.FTZ R122, R122, R222 ;  /* 0x000000de7a7a7221 */ /* 0x000fe20000010000 */
[----:B------:R-:W-:Y:S01]  /*28a0*/  FFMA.FTZ R13, R221, R58, R13 ;  /* 0x0000003add0d7223 */ /* 0x000fe2000001000d */
[----:B------:R-:W-:Y:S01]  /*28b0*/  FADD.FTZ R121, R121, R221 ;  /* 0x000000dd79797221 */ /* 0x000fe20000010000 */
[----:B------:R-:W-:Y:S01]  /*28c0*/  FFMA.FTZ R8, R216, R65, R8 ;  /* 0x00000041d8087223 */ /* 0x000fe20000010008 */
[----:B------:R-:W-:Y:S01]  /*28d0*/  FADD.FTZ R48, R48, R216 ;  /* 0x000000d830307221 */ /* 0x000fe20000010000 */
        /* <DEDUP_REMOVED lines=16> */
[----:B------:R-:W-:Y:S01]  /*29e0*/  FFMA.FTZ R7, R215, R67, R7 ;  /* 0x00000043d7077223 */ /* 0x000fe20000010007 */
[----:B------:R-:W-:Y:S01]  /*29f0*/  FADD.FTZ R47, R47, R215 ;  /* 0x000000d72f2f7221 */ /* 0x000fe20000010000 */
[C---:B------:R-:W-:Y:S01]  /*2a00*/  FMUL.FTZ R215, R3.reuse, R189 ;  /* 0x000000bd03d77220 */ /* 0x040fe20000410000 */
[----:B------:R-:W-:Y:S01]  /*2a10*/  FFMA.FTZ R4, R212, R73, R4 ;  /* 0x00000049d4047223 */ /* 0x000fe20000010004 */
[----:B------:R-:W-:Y:S01]  /*2a20*/  FFMA.FTZ R12, R220, R60, R12 ;  /* 0x0000003cdc0c7223 */ /* 0x000fe2000001000c */
[----:B------:R-:W-:Y:S01]  /*2a30*/  FADD.FTZ R120, R120, R220 ;  /* 0x000000dc78787221 */ /* 0x000fe20000010000 */
[----:B------:R-:W-:Y:S01]  /*2a40*/  FMUL.FTZ R220, R3, R184 ;  /* 0x000000b803dc7220 */ /* 0x000fe20000410000 */
[----:B------:R-:W-:Y:S01]  /*2a50*/  FFMA.FTZ R21, R229, R215, R21 ;  /* 0x000000d7e5157223 */ /* 0x000fe20000010015 */
[----:B------:R-:W-:Y:S01]  /*2a60*/  FADD.FTZ R113, R113, R229 ;  /* 0x000000e571717221 */ /* 0x000fe20000010000 */
[----:B--2---:R-:W-:-:S05]  /*2a70*/  FMUL.FTZ R57, R57, R222 ;  /* 0x000000de39397220 */ /* 0x004fca0000410000 */
[----:B------:R2:W-:Y:S01]  /*2a80*/  STL [R1+0x58], R57 ;  /* 0x0000583901007387 */ /* 0x0005e20000100800 */
[----:B------:R-:W-:-:S03]  /*2a90*/  FMUL.FTZ R222, R211, R224 ;  /* 0x000000e0d3de7220 */ /* 0x000fc60000410000 */
[----:B------:R-:W-:Y:S01]  /*2aa0*/  STL [R1+0x54], R223 ;  /* 0x000054df01007387 */ /* 0x000fe20000100800 */
[----:B---3--:R-:W-:-:S03]  /*2ab0*/  FMUL.FTZ R221, R210, R225 ;  /* 0x000000e1d2dd7220 */ /* 0x008fc60000410000 */
[----:B------:R-:W-:Y:S04]  /*2ac0*/  STL [R1+0x40], R222 ;  /* 0x000040de01007387 */ /* 0x000fe80000100800 */
[----:B------:R-:W-:Y:S04]  /*2ad0*/  STL [R1+0x20], R221 ;  /* 0x000020dd01007387 */ /* 0x000fe80000100800 */
[----:B------:R-:W3:Y:S01]  /*2ae0*/  LDL R185, [R1+0x16c] ;  /* 0x00016c0001b97983 */ /* 0x000ee20000100800 */
[----:B----4-:R-:W-:-:S05]  /*2af0*/  FMUL.FTZ R183, R183, R226 ;  /* 0x000000e2b7b77220 */ /* 0x010fca0000410000 */
[----:B------:R4:W-:Y:S01]  /*2b00*/  STL [R1+0x1c], R183 ;  /* 0x00001cb701007387 */ /* 0x0009e20000100800 */
[----:B------:R-:W-:-:S03]  /*2b10*/  FMUL.FTZ R228, R180, R228 ;  /* 0x000000e4b4e47220 */ /* 0x000fc60000410000 */
[----:B------:R-:W2:Y:S01]  /*2b20*/  LDL R180, [R1+0x168] ;  /* 0x0001680001b47983 */ /* 0x000ea20000100800 */
[----:B------:R-:W-:Y:S01]  /*2b30*/  FMUL.FTZ R230, R177, R230 ;  /* 0x000000e6b1e67220 */ /* 0x000fe20000410000 */
[----:B------:R-:W-:Y:S01]  /*2b40*/  FFMA.FTZ R177, R73, R74, RZ ;  /* 0x0000004a49b17223 */ /* 0x000fe200000100ff */
[----:B------:R-:W-:Y:S01]  /*2b50*/  FMUL.FTZ R231, R176, R231 ;  /* 0x000000e7b0e77220 */ /* 0x000fe20000410000 */
[----:B------:R-:W-:Y:S02]  /*2b60*/  FADD.FTZ R176, RZ, R74 ;  /* 0x0000004affb07221 */ /* 0x000fe40000010000 */
[----:B0-----:R0:W5:Y:S01]  /*2b70*/  LDL.LU R74, [R1+0x218] ;  /* 0x00021800014a7983 */ /* 0x0011620000300800 */
[----:B------:R-:W-:Y:S01]  /*2b80*/  FFMA.FTZ R177, R71, R72, R177 ;  /* 0x0000004847b17223 */ /* 0x000fe200000100b1 */
[----:B------:R-:W-:Y:S02]  /*2b90*/  FADD.FTZ R176, R176, R72 ;  /* 0x00000048b0b07221 */ /* 0x000fe40000010000 */
[----:B------:R0:W5:Y:S01]  /*2ba0*/  LDL.LU R73, [R1+0x214] ;  /* 0x0002140001497983 */ /* 0x0001620000300800 */
[----:B------:R-:W-:-:S03]  /*2bb0*/  FMUL.FTZ R229, R181, R229 ;  /* 0x000000e5b5e57220 */ /* 0x000fc60000410000 */
[----:B------:R-:W4:Y:S04]  /*2bc0*/  LDL R184, [R1+0x164] ;  /* 0x0001640001b87983 */ /* 0x000f280000100800 */
[----:B-1----:R0:W5:Y:S04]  /*2bd0*/  LDL.LU R72, [R1+0x210] ;  /* 0x0002100001487983 */ /* 0x0021680000300800 */
[----:B------:R0:W5:Y:S04]  /*2be0*/  LDL.LU R71, [R1+0x20c] ;  /* 0x00020c0001477983 */ /* 0x0001680000300800 */
[----:B------:R-:W4:Y:S01]  /*2bf0*/  LDL R181, [R1+0x160] ;  /* 0x0001600001b57983 */ /* 0x000f220000100800 */
        /* <DEDUP_REMOVED lines=9> */
[----:B------:R-:W-:Y:S01]  /*2c90*/  FMUL.FTZ R217, R3, R187 ;  /* 0x000000bb03d97220 */ /* 0x000fe20000410000 */
[----:B------:R-:W-:Y:S01]  /*2ca0*/  FADD.FTZ R119, R119, R227 ;  /* 0x000000e377777221 */ /* 0x000fe20000010000 */
[----:B------:R0:W5:Y:S02]  /*2cb0*/  LDL.LU R70, [R1+0x208] ;  /* 0x0002080001467983 */ /* 0x0001640000300800 */
[----:B------:R-:W-:Y:S01]  /*2cc0*/  FFMA.FTZ R19, R227, R217, R19 ;  /* 0x000000d9e3137223 */ /* 0x000fe20000010013 */
[----:B------:R-:W-:Y:S01]  /*2cd0*/  FMUL.FTZ R227, R207, R227 ;  /* 0x000000e3cfe37220 */ /* 0x000fe20000410000 */
[C---:B------:R-:W-:Y:S01]  /*2ce0*/  FMUL.FTZ R207, R3.reuse, R195 ;  /* 0x000000c303cf7220 */ /* 0x040fe20000410000 */
[----:B------:R0:W5:Y:S01]  /*2cf0*/  LDL.LU R69, [R1+0x204] ;  /* 0x0002040001457983 */ /* 0x0001620000300800 */
[----:B------:R-:W-:Y:S01]  /*2d00*/  FMUL.FTZ R210, R3, R194 ;  /* 0x000000c203d27220 */ /* 0x000fe20000410000 */
[----:B------:R-:W-:-:S02]  /*2d10*/  FADD.FTZ R44, R44, R212 ;  /* 0x000000d42c2c7221 */ /* 0x000fc40000010000 */
[----:B------:R0:W5:Y:S01]  /*2d20*/  LDL.LU R68, [R1+0x200] ;  /* 0x0002000001447983 */ /* 0x0001620000300800 */
[----:B------:R-:W-:Y:S01]  /*2d30*/  FMUL.FTZ R212, R3, R192 ;  /* 0x000000c003d47220 */ /* 0x000fe20000410000 */
[----:B------:R-:W-:Y:S02]  /*2d40*/  FFMA.FTZ R27, R235, R207, R27 ;  /* 0x000000cfeb1b7223 */ /* 0x000fe4000001001b */
[----:B------:R0:W5:Y:S01]  /*2d50*/  LDL.LU R67, [R1+0x1fc] ;  /* 0x0001fc0001437983 */ /* 0x0001620000300800 */
[----:B------:R-:W-:Y:S01]  /*2d60*/  FADD.FTZ R111, R111, R235 ;  /* 0x000000eb6f6f7221 */ /* 0x000fe20000010000 */
[----:B------:R-:W-:Y:S01]  /*2d70*/  FFMA.FTZ R26, R234, R210, R26 ;  /* 0x000000d2ea1a7223 */ /* 0x000fe2000001001a */
[----:B------:R-:W-:Y:S01]  /*2d80*/  FADD.FTZ R110, R110, R234 ;  /* 0x000000ea6e6e7221 */ /* 0x000fe20000010000 */
[----:B------:R-:W-:Y:S01]  /*2d90*/  FFMA.FTZ R24, R232, R212, R24 ;  /* 0x000000d4e8187223 */ /* 0x000fe20000010018 */
[----:B------:R-:W-:Y:S01]  /*2da0*/  FADD.FTZ R108, R108, R232 ;  /* 0x000000e86c6c7221 */ /* 0x000fe20000010000 */
[----:B---3--:R-:W-:Y:S01]  /*2db0*/  FMUL.FTZ R232, R185, R232 ;  /* 0x000000e8b9e87220 */ /* 0x008fe20000410000 */
[----:B--2---:R-:W-:Y:S01]  /*2dc0*/  FMUL.FTZ R233, R180, R233 ;  /* 0x000000e9b4e97220 */ /* 0x004fe20000410000 */
[----:B------:R-:W-:Y:S01]  /*2dd0*/  FADD.FTZ R180, R176, R66 ;  /* 0x00000042b0b47221 */ /* 0x000fe20000010000 */
[----:B------:R-:W-:-:S02]  /*2de0*/  FFMA.FTZ R176, R65, R66, R177 ;  /* 0x0000004241b07223 */ /* 0x000fc400000100b1 */
[----:B------:R0:W5:Y:S01]  /*2df0*/  LDL.LU R66, [R1+0x1f8] ;  /* 0x0001f80001427983 */ /* 0x0001620000300800 */
[----:B------:R-:W-:Y:S01]  /*2e00*/  FADD.FTZ R180, R180, R64 ;  /* 0x00000040b4b47221 */ /* 0x000fe20000010000 */
[----:B------:R-:W-:Y:S02]  /*2e10*/  FFMA.FTZ R176, R63, R64, R176 ;  /* 0x000000403fb07223 */ /* 0x000fe400000100b0 */
[----:B------:R0:W5:Y:S01]  /*2e20*/  LDL.LU R65, [R1+0x1f4] ;  /* 0x0001f40001417983 */ /* 0x0001620000300800 */
[----:B------:R-:W-:Y:S01]  /*2e30*/  FADD.FTZ R180, R180, R179 ;  /* 0x000000b3b4b47221 */ /* 0x000fe20000010000 */
[----:B------:R-:W-:Y:S02]  /*2e40*/  FFMA.FTZ R176, R178, R179, R176 ;  /* 0x000000b3b2b07223 */ /* 0x000fe400000100b0 */
[----:B------:R0:W5:Y:S01]  /*2e50*/  LDL.LU R64, [R1+0x1f0] ;  /* 0x0001f00001407983 */ /* 0x0001620000300800 */
[----:B------:R-:W-:-:S03]  /*2e60*/  FADD.FTZ R180, R180, R62 ;  /* 0x0000003eb4b47221 */ /* 0x000fc60000010000 */
[----:B------:R0:W5:Y:S01]  /*2e70*/  LDL.LU R63, [R1+0x1ec] ;  /* 0x0001ec00013f7983 */ /* 0x0001620000300800 */
[----:B----4-:R-:W-:Y:S01]  /*2e80*/  FMUL.FTZ R234, R184, R234 ;  /* 0x000000eab8ea7220 */ /* 0x010fe20000410000 */
[----:B------:R-:W-:Y:S02]  /*2e90*/  FADD.FTZ R180, R180, R182 ;  /* 0x000000b6b4b47221 */ /* 0x000fe40000010000 */
[----:B------:R-:W2:Y:S01]  /*2ea0*/  LDL R184, [R1+0x15c] ;  /* 0x00015c0001b87983 */ /* 0x000ea20000100800 */
[----:B------:R-:W-:Y:S01]  /*2eb0*/  FMUL.FTZ R235, R181, R235 ;  /* 0x000000ebb5eb7220 */ /* 0x000fe20000410000 */
[----:B------:R-:W-:Y:S02]  /*2ec0*/  FFMA.FTZ R181, R61, R62, R176 ;  /* 0x0000003e3db57223 */ /* 0x000fe400000100b0 */
[----:B------:R0:W5:Y:S02]  /*2ed0*/  LDL.LU R62, [R1+0x1e8] ;  /* 0x0001e800013e7983 */ /* 0x0001640000300800 */
[----:B------:R-:W-:-:S02]  /*2ee0*/  FFMA.FTZ R182, R60, R182, R181 ;  /* 0x000000b63cb67223 */ /* 0x000fc400000100b5 */
[----:B------:R0:W5:Y:S04]  /*2ef0*/  LDL.LU R61, [R1+0x1e4] ;  /* 0x0001e400013d7983 */ /* 0x0001680000300800 */
[----:B------:R-:W3:Y:S04]  /*2f00*/  LDL R185, [R1+0x158] ;  /* 0x0001580001b97983 */ /* 0x000ee80000100800 */
[----:B------:R0:W5:Y:S04]  /*2f10*/  LDL.LU R60, [R1+0x1e0] ;  /* 0x0001e000013c7983 */ /* 0x0001680000300800 */
[----:B------:R-:W4:Y:S01]  /*2f20*/  LDL R188, [R1+0x154] ;  /* 0x0001540001bc7983 */ /* 0x000f220000100800 */
[----:B------:R-:W-:Y:S01]  /*2f30*/  FADD.FTZ R181, R180, R59 ;  /* 0x0000003bb4b57221 */ /* 0x000fe20000010000 */
[----:B------:R-:W-:Y:S01]  /*2f40*/  FFMA.FTZ R180, R58, R59, R182 ;  /* 0x0000003b3ab47223 */ /* 0x000fe200000100b6 */
[C---:B------:R-:W-:Y:S01]  /*2f50*/  FMUL.FTZ R179, R3.reuse, R196 ;  /* 0x000000c403b37220 */ /* 0x040fe20000410000 */
[----:B------:R0:W5:Y:S01]  /*2f60*/  LDL.LU R59, [R1+0x1dc] ;  /* 0x0001dc00013b7983 */ /* 0x0001620000300800 */
[----:B------:R-:W-:Y:S01]  /*2f70*/  FMUL.FTZ R177, R3, R198 ;  /* 0x000000c603b17220 */ /* 0x000fe20000410000 */
[----:B------:R-:W-:Y:S01]  /*2f80*/  FFMA.FTZ R180, R56, R57, R180 ;  /* 0x0000003938b47223 */ /* 0x000fe200000100b4 */
[----:B------:R-:W-:Y:S01]  /*2f90*/  FADD.FTZ R181, R181, R57 ;  /* 0x00000039b5b57221 */ /* 0x000fe20000010000 */
[----:B------:R0:W5:Y:S01]  /*2fa0*/  LDL.LU R58, [R1+0x1d8] ;  /* 0x0001d800013a7983 */ /* 0x0001620000300800 */
[----:B------:R-:W-:Y:S01]  /*2fb0*/  FFMA.FTZ R28, R236, R179, R28 ;  /* 0x000000b3ec1c7223 */ /* 0x000fe2000001001c */
[----:B------:R-:W-:-:S02]  /*2fc0*/  FADD.FTZ R104, R104, R236 ;  /* 0x000000ec68687221 */ /* 0x000fc40000010000 */
[----:B------:R-:W3:Y:S01]  /*2fd0*/  LDL R187, [R1+0x150] ;  /* 0x0001500001bb7983 */ /* 0x000ee20000100800 */
[----:B------:R-:W-:Y:S01]  /*2fe0*/  FFMA.FTZ R180, R55, R223, R180 ;  /* 0x000000df37b47223 */ /* 0x000fe200000100b4 */
[----:B------:R-:W-:Y:S02]  /*2ff0*/  FFMA.FTZ R30, R238, R177, R30 ;  /* 0x000000b1ee1e7223 */ /* 0x000fe4000001001e */
[----:B------:R0:W5:Y:S01]  /*3000*/  LDL.LU R57, [R1+0x1d4] ;  /* 0x0001d40001397983 */ /* 0x0001620000300800 */
[----:B------:R-:W-:-:S03]  /*3010*/  FADD.FTZ R106, R106, R238 ;  /* 0x000000ee6a6a7221 */ /* 0x000fc60000010000 */
[----:B------:R0:W5:Y:S01]  /*3020*/  LDL.LU R56, [R1+0x1d0] ;  /* 0x0001d00001387983 */ /* 0x0001620000300800 */
[----:B--2---:R-:W-:-:S03]  /*3030*/  FMUL.FTZ R236, R184, R236 ;  /* 0x000000ecb8ec7220 */ /* 0x004fc60000410000 */
[----:B------:R-:W2:Y:S04]  /*3040*/  LDL R184, [R1+0x14c] ;  /* 0x00014c0001b87983 */ /* 0x000ea80000100800 */
[----:B------:R0:W5:Y:S04]  /*3050*/  LDL.LU R55, [R1+0x1cc] ;  /* 0x0001cc0001377983 */ /* 0x0001680000300800 */
[----:B------:R-:W2:Y:S04]  /*3060*/  LDL R189, [R1+0x144] ;  /* 0x0001440001bd7983 */ /* 0x000ea80000100800 */
[----:B------:R-:W2:Y:S04]  /*3070*/  LDL R194, [R1+0x138] ;  /* 0x0001380001c27983 */ /* 0x000ea80000100800 */
[----:B------:R-:W2:Y:S04]  /*3080*/  LDL R190, [R1+0x148] ;  /* 0x0001480001be7983 */ /* 0x000ea80000100800 */
[----:B------:R-:W2:Y:S01]  /*3090*/  LDL R195, [R1+0x130] ;  /* 0x0001300001c37983 */ /* 0x000ea20000100800 */
[----:B------:R-:W-:Y:S01]  /*30a0*/  FADD.FTZ R181, R181, R223 ;  /* 0x000000dfb5b57221 */ /* 0x000fe20000010000 */
[----:B------:R-:W-:Y:S01]  /*30b0*/  FFMA.FTZ R10, R218, R178, R10 ;  /* 0x000000b2da0a7223 */ /* 0x000fe2000001000a */
[----:B----4-:R-:W-:Y:S01]  /*30c0*/  FMUL.FTZ R238, R188, R238 ;  /* 0x000000eebcee7220 */ /* 0x010fe20000410000 */
[----:B------:R-:W-:Y:S01]  /*30d0*/  FADD.FTZ R50, R50, R218 ;  /* 0x000000da32327221 */ /* 0x000fe20000010000 */
[----:B------:R-:W4:Y:S01]  /*30e0*/  LDL R188, [R1+0x140] ;  /* 0x0001400001bc7983 */ /* 0x000f220000100800 */
[----:B------:R-:W-:Y:S01]  /*30f0*/  FMUL.FTZ R218, R3, R186 ;  /* 0x000000ba03da7220 */ /* 0x000fe20000410000 */
[----:B------:R-:W-:Y:S01]  /*3100*/  FADD.FTZ R186, R181, R222 ;  /* 0x000000deb5ba7221 */ /* 0x000fe20000010000 */
[----:B------:R-:W-:Y:S01]  /*3110*/  FADD.FTZ R105, R105, R237 ;  /* 0x000000ed69697221 */ /* 0x000fe20000010000 */
[----:B------:R-:W4:Y:S02]  /*3120*/  LDL R196, [R1+0x13c] ;  /* 0x00013c0001c47983 */ /* 0x000f240000100800 */
[----:B------:R-:W-:Y:S01]  /*3130*/  FADD.FTZ R186, R186, R221 ;  /* 0x000000ddbaba7221 */ /* 0x000fe20000010000 */
[----:B------:R-:W-:Y:S01]  /*3140*/  FMUL.FTZ R178, R3, R197 ;  /* 0x000000c503b27220 */ /* 0x000fe20000410000 */
[----:B------:R-:W4:Y:S02]  /*3150*/  LDL R198, [R1+0x134] ;  /* 0x0001340001c67983 */ /* 0x000f240000100800 */
[----:B------:R-:W-:Y:S01]  /*3160*/  FADD.FTZ R186, R186, R183 ;  /* 0x000000b7baba7221 */ /* 0x000fe20000010000 */
[----:B------:R-:W-:-:S03]  /*3170*/  FFMA.FTZ R29, R237, R178, R29 ;  /* 0x000000b2ed1d7223 */ /* 0x000fc6000001001d */
[----:B------:R-:W-:Y:S01]  /*3180*/  FADD.FTZ R186, R186, R227 ;  /* 0x000000e3baba7221 */ /* 0x000fe20000010000 */
[----:B---3--:R-:W-:Y:S01]  /*3190*/  FMUL.FTZ R237, R185, R237 ;  /* 0x000000edb9ed7220 */ /* 0x008fe20000410000 */
[----:B------:R-:W-:Y:S02]  /*31a0*/  FFMA.FTZ R185, R220, R222, R180 ;  /* 0x000000dedcb97223 */ /* 0x000fe400000100b4 */
[----:B------:R-:W-:Y:S02]  /*31b0*/  FADD.FTZ R186, R186, R228 ;  /* 0x000000e4baba7221 */ /* 0x000fe40000010000 */
[----:B------:R-:W-:Y:S02]  /*31c0*/  FFMA.FTZ R185, R219, R221, R185 ;  /* 0x000000dddbb97223 */ /* 0x000fe400000100b9 */
[----:B------:R-:W-:Y:S02]  /*31d0*/  FADD.FTZ R186, R186, R229 ;  /* 0x000000e5baba7221 */ /* 0x000fe40000010000 */
[----:B------:R-:W-:-:S02]  /*31e0*/  FFMA.FTZ R185, R218, R183, R185 ;  /* 0x000000b7dab97223 */ /* 0x000fc400000100b9 */
[----:B------:R-:W-:Y:S02]  /*31f0*/  FADD.FTZ R186, R186, R230 ;  /* 0x000000e6baba7221 */ /* 0x000fe40000010000 */
[----:B------:R-:W-:Y:S02]  /*3200*/  FFMA.FTZ R185, R217, R227, R185 ;  /* 0x000000e3d9b97223 */ /* 0x000fe400000100b9 */
[----:B------:R-:W-:Y:S02]  /*3210*/  FADD.FTZ R186, R186, R231 ;  /* 0x000000e7baba7221 */ /* 0x000fe40000010000 */
[----:B------:R-:W-:Y:S02]  /*3220*/  FFMA.FTZ R185, R216, R228, R185 ;  /* 0x000000e4d8b97223 */ /* 0x000fe400000100b9 */
[----:B------:R-:W-:Y:S01]  /*3230*/  FADD.FTZ R192, R186, R232 ;  /* 0x000000e8bac07221 */ /* 0x000fe20000010000 */
[----:B------:R-:W-:Y:S01]  /*3240*/  FMUL.FTZ R176, R3, R199 ;  /* 0x000000c703b07220 */ /* 0x000fe20000410000 */
[----:B------:R-:W-:Y:S01]  /*3250*/  FFMA.FTZ R185, R215, R229, R185 ;  /* 0x000000e5d7b97223 */ /* 0x000fe200000100b9 */
[----:B------:R-:W-:-:S02]  /*3260*/  FADD.FTZ R107, R107, R239 ;  /* 0x000000ef6b6b7221 */ /* 0x000fc40000010000 */
[----:B------:R-:W-:Y:S01]  /*3270*/  FFMA.FTZ R31, R239, R176, R31 ;  /* 0x000000b0ef1f7223 */ /* 0x000fe2000001001f */
[----:B------:R-:W-:Y:S01]  /*3280*/  FMUL.FTZ R239, R187, R239 ;  /* 0x000000efbbef7220 */ /* 0x000fe20000410000 */
[----:B------:R-:W-:Y:S01]  /*3290*/  FFMA.FTZ R187, R214, R230, R185 ;  /* 0x000000e6d6bb7223 */ /* 0x000fe200000100b9 */
[C---:B------:R-:W-:Y:S01]  /*32a0*/  FMUL.FTZ R180, R3.reuse, R203 ;  /* 0x000000cb03b47220 */ /* 0x040fe20000410000 */
[C---:B------:R-:W-:Y:S01]  /*32b0*/  FMUL.FTZ R183, R3.reuse, R200 ;  /* 0x000000c803b77220 */ /* 0x040fe20000410000 */
[C---:B------:R-:W-:Y:S01]  /*32c0*/  FMUL.FTZ R200, R3.reuse, R53 ;  /* 0x0000003503c87220 */ /* 0x040fe20000410000 */
[----:B------:R-:W-:Y:S01]  /*32d0*/  FMUL.FTZ R199, R3, R52 ;  /* 0x0000003403c77220 */ /* 0x000fe20000410000 */
[----:B--2---:R-:W-:Y:S01]  /*32e0*/  FMUL.FTZ R186, R189, R242 ;  /* 0x000000f2bdba7220 */ /* 0x004fe20000410000 */
[C---:B------:R-:W-:Y:S01]  /*32f0*/  FMUL.FTZ R189, R3.reuse, R205 ;  /* 0x000000cd03bd7220 */ /* 0x040fe20000410000 */
[----:B------:R-:W-:Y:S01]  /*3300*/  FMUL.FTZ R197, R194, R245 ;  /* 0x000000f5c2c57220 */ /* 0x000fe20000410000 */
[----:B------:R-:W-:Y:S01]  /*3310*/  FMUL.FTZ R185, R190, R241 ;  /* 0x000000f1beb97220 */ /* 0x000fe20000410000 */
[C---:B------:R-:W-:Y:S01]  /*3320*/  FMUL.FTZ R190, R3.reuse, R204 ;  /* 0x000000cc03be7220 */ /* 0x040fe20000410000 */
[----:B----4-:R-:W-:Y:S01]  /*3330*/  FMUL.FTZ R191, R188, R243 ;  /* 0x000000f3bcbf7220 */ /* 0x010fe20000410000 */
[----:B------:R-:W-:-:S02]  /*3340*/  FMUL.FTZ R188, R3, R54 ;  /* 0x0000003603bc7220 */ /* 0x000fc40000410000 */
[----:B------:R0:W5:Y:S04]  /*3350*/  LDL.LU R54, [R1+0x1c8] ;  /* 0x0001c80001367983 */ /* 0x0001680000300800 */
[----:B------:R-:W2:Y:S04]  /*3360*/  LDL R205, [R1+0x12c] ;  /* 0x00012c0001cd7983 */ /* 0x000ea80000100800 */
[----:B------:R-:W3:Y:S01]  /*3370*/  LDL R194, [R1+0x128] ;  /* 0x0001280001c27983 */ /* 0x000ee20000100800 */
[----:B------:R-:W-:-:S03]  /*3380*/  FMUL.FTZ R203, R195, R247 ;  /* 0x000000f7c3cb7220 */ /* 0x000fc60000410000 */
[----:B------:R-:W4:Y:S04]  /*3390*/  LDL R204, [R1+0x124] ;  /* 0x0001240001cc7983 */ /* 0x000f280000100800 */
[----:B------:R-:W4:Y:S04]  /*33a0*/  LDL R195, [R1+0x120] ;  /* 0x0001200001c37983 */ /* 0x000f280000100800 */
[----:B------:R0:W5:Y:S04]  /*33b0*/  LDL.LU R53, [R1+0x1c4] ;  /* 0x0001c40001357983 */ /* 0x0001680000300800 */
[----:B------:R0:W5:Y:S01]  /*33c0*/  LDL.LU R52, [R1+0x1c0] ;  /* 0x0001c00001347983 */ /* 0x0001620000300800 */
        /* <DEDUP_REMOVED lines=13> */
[----:B------:R-:W-:-:S03]  /*34a0*/  FMUL.FTZ R184, R184, R240 ;  /* 0x000000f0b8b87220 */ /* 0x000fc60000410000 */
        /* <DEDUP_REMOVED lines=19> */
[C---:B------:R-:W-:Y:S01]  /*35e0*/  FMUL.FTZ R202, R3.reuse, R208 ;  /* 0x000000d003ca7220 */ /* 0x040fe20000410000 */
[C---:B------:R-:W-:Y:S01]  /*35f0*/  FMUL.FTZ R201, R3.reuse, R209 ;  /* 0x000000d103c97220 */ /* 0x040fe20000410000 */
[----:B------:R-:W-:Y:S01]  /*3600*/  FADD.FTZ R192, R192, R198 ;  /* 0x000000c6c0c07221 */ /* 0x000fe20000010000 */
[----:B------:R-:W-:Y:S01]  /*3610*/  FMUL.FTZ R187, R3, R206 ;  /* 0x000000ce03bb7220 */ /* 0x000fe20000410000 */
        /* <DEDUP_REMOVED lines=32> */
[----:B--2---:R-:W-:Y:S01]  /*3820*/  FMUL.FTZ R248, R205, R248 ;  /* 0x000000f8cdf87220 */ /* 0x004fe20000410000 */
[----:B---3--:R-:W-:Y:S01]  /*3830*/  FMUL.FTZ R249, R194, R249 ;  /* 0x000000f9c2f97220 */ /* 0x008fe20000410000 */
[----:B------:R-:W-:-:S02]  /*3840*/  FFMA.FTZ R194, R187, R203, R193 ;  /* 0x000000cbbbc27223 */ /* 0x000fc400000100c1 */
[----:B------:R-:W-:Y:S02]  /*3850*/  FADD.FTZ R193, R192, R248 ;  /* 0x000000f8c0c17221 */ /* 0x000fe40000010000 */
[----:B------:R-:W-:Y:S01]  /*3860*/  FFMA.FTZ R192, R202, R248, R194 ;  /* 0x000000f8cac07223 */ /* 0x000fe200000100c2 */
[----:B----4-:R-:W-:Y:S01]  /*3870*/  FMUL.FTZ R250, R204, R250 ;  /* 0x000000faccfa7220 */ /* 0x010fe20000410000 */
[----:B------:R-:W-:Y:S02]  /*3880*/  FADD.FTZ R193, R193, R249 ;  /* 0x000000f9c1c17221 */ /* 0x000fe40000010000 */
[----:B------:R-:W-:Y:S01]  /*3890*/  FFMA.FTZ R192, R201, R249, R192 ;  /* 0x000000f9c9c07223 */ /* 0x000fe200000100c0 */
[----:B------:R-:W-:Y:S01]  /*38a0*/  FMUL.FTZ R251, R195, R251 ;  /* 0x000000fbc3fb7220 */ /* 0x000fe20000410000 */
[----:B------:R-:W-:Y:S02]  /*38b0*/  FADD.FTZ R193, R193, R250 ;  /* 0x000000fac1c17221 */ /* 0x000fe40000010000 */
[----:B------:R-:W-:-:S02]  /*38c0*/  FFMA.FTZ R194, R200, R250, R192 ;  /* 0x000000fac8c27223 */ /* 0x000fc400000100c0 */
[----:B------:R-:W-:Y:S02]  /*38d0*/  FADD.FTZ R192, R193, R251 ;  /* 0x000000fbc1c07221 */ /* 0x000fe40000010000 */
[----:B0-----:R-:W-:-:S07]  /*38e0*/  FFMA.FTZ R193, R199, R251, R194 ;  /* 0x000000fbc7c17223 */ /* 0x001fce00000100c2 */
.L_x_14013:
[----:B------:R-:W-:Y:S05]  /*38f0*/  BSYNC B1 ;  /* 0x0000000000017941 */ /* 0x000fea0003800000 */
.L_x_14011:
        /* <DEDUP_REMOVED lines=16> */
[----:B0-----:R-:W-:Y:S01]  /*3a00*/  FADD.FTZ R194, R194, R209 ;  /* 0x000000d1c2c27221 */ /* 0x001fe20000010000 */
[----:B-1----:R-:W-:-:S04]  /*3a10*/  FADD.FTZ R195, R193, R195 ;  /* 0x000000c3c1c37221 */ /* 0x002fc80000010000 */
[----:B------:R0:W1:Y:S04]  /*3a20*/  SHFL.BFLY PT, R204, R194, 0x10, 0x1f ;  /* 0x0e001f00c2cc7f89 */ /* 0x00006800000e0000 */
[----:B------:R0:W2:Y:S02]  /*3a30*/  SHFL.BFLY PT, R205, R195, 0x10, 0x1f ;  /* 0x0e001f00c3cd7f89 */ /* 0x0000a400000e0000 */
.L_x_14107:
[----:B------:R-:W3:Y:S01]  /*3a40*/  LDL.LU R193, [R1+0x44] ;  /* 0x0000440001c17983 */ /* 0x000ee20000300800 */
[----:B------:R-:W4:Y:S01]  /*3a50*/  LDC R192, c[0x0][0x218] ;  /* 0x00008600ffc07b82 */ /* 0x000f220000000800 */
[----:B------:R-:W0:Y:S07]  /*3a60*/  S2R R208, SR_TID.X ;  /* 0x0000000000d07919 */ /* 0x000e2e0000002100 */
[----:B------:R-:W4:Y:S01]  /*3a70*/  LDC.U8 R221, c[0x0][0x2a0] ;  /* 0x0000a800ffdd7b82 */ /* 0x000f220000000000 */
[----:B0-----:R-:W-:Y:S01]  /*3a80*/  LOP3.LUT R209, R208, 0x1f, RZ, 0xc0, !PT ;  /* 0x0000001fd0d17812 */ /* 0x001fe200078ec0ff */
[----:B-1----:R-:W-:Y:S01]  /*3a90*/  FADD.FTZ R204, R194, R204 ;  /* 0x000000ccc2cc7221 */ /* 0x002fe20000010000 */
[----:B------:R-:W-:Y:S01]  /*3aa0*/  @!P6 ISETP.NE.U32.AND P3, PT, R2, RZ, PT ;  /* 0x000000ff0200e20c */ /* 0x000fe20003f65070 */
[----:B--2---:R-:W-:Y:S01]  /*3ab0*/  FADD.FTZ R195, R195, R205 ;  /* 0x000000cdc3c37221 */ /* 0x004fe20000010000 */
[----:B----4-:R-:W-:Y:S01]  /*3ac0*/  ISETP.NE.AND P2, PT, R221, RZ, PT ;  /* 0x000000ffdd00720c */ /* 0x010fe20003f45270 */
[----:B------:R-:W-:Y:S01]  /*3ad0*/  FMUL.FTZ R204, R204, UR8 ;  /* 0x00000008cccc7c20 */ /* 0x000fe20008410000 */
[----:B------:R-:W-:Y:S01]  /*3ae0*/  @!P6 ISETP.NE.AND.EX P3, PT, R0, RZ, PT, P3 ;  /* 0x000000ff0000e20c */ /* 0x000fe20003f65330 */
[----:B------:R-:W-:Y:S01]  /*3af0*/  BSSY B1, `(.L_x_14015) ;  /* 0x000001f000017945 */ /* 0x000fe20003800000 */
[----:B------:R-:W-:-:S02]  /*3b00*/  @!P6 ISETP.NE.U32.AND P4, PT, R2, RZ, PT ;  /* 0x000000ff0200e20c */ /* 0x000fc40003f85070 */
[----:B------:R-:W-:Y:S01]  /*3b10*/  FSEL R205, R204, RZ, !P2 ;  /* 0x000000ffcccd7208 */ /* 0x000fe20005000000 */
[----:B------:R-:W-:Y:S01]  /*3b20*/  FMUL.FTZ R204, R195, UR8 ;  /* 0x00000008c3cc7c20 */ /* 0x000fe20008410000 */
[----:B------:R-:W-:Y:S02]  /*3b30*/  @!P6 ISETP.NE.U32.AND P2, PT, R2, RZ, PT ;  /* 0x000000ff0200e20c */ /* 0x000fe40003f45070 */
[----:B-----5:R-:W-:Y:S02]  /*3b40*/  @!P6 FSEL R224, R124, RZ, P3 ;  /* 0x000000ff7ce0e208 */ /* 0x020fe40001800000 */
[----:B---3--:R-:W-:-:S13]  /*3b50*/  ISETP.GE.AND P5, PT, R193, 0x1, PT ;  /* 0x00000001c100780c */ /* 0x008fda0003fa6270 */
[----:B------:R-:W-:-:S05]  /*3b60*/  @P5 IADD3 R206, R193, -0x1, RZ ;  /* 0xffffffffc1ce5810 */ /* 0x000fca0007ffe0ff */
[----:B------:R-:W-:Y:S02]  /*3b70*/  @P5 IMAD R206, R206, R192, RZ ;  /* 0x000000c0cece5224 */ /* 0x000fe400078e02ff */
[----:B------:R-:W0:Y:S03]  /*3b80*/  @P5 LDC.64 R192, c[0x0][0x220] ;  /* 0x00008800ffc05b82 */ /* 0x000e260000000a00 */
[----:B------:R-:W-:-:S04]  /*3b90*/  @P5 SHF.R.S32.HI R208, RZ, 0x1f, R206 ;  /* 0x0000001fffd05819 */ /* 0x000fc800000114ce */
[----:B------:R-:W-:Y:S01]  /*3ba0*/  @P5 LEA.HI R208, R208, R206, RZ, 0x2 ;  /* 0x000000ced0d05211 */ /* 0x000fe200078f10ff */
[----:B------:R-:W-:-:S06]  /*3bb0*/  HFMA2.MMA R206, -RZ, RZ, 0, 0 ;  /* 0x00000000ffce7435 */ /* 0x000fcc00000001ff */
[----:B------:R-:W-:-:S05]  /*3bc0*/  @P5 LEA.HI.SX32 R206, R208, R209, 0x1e ;  /* 0x000000d1d0ce5211 */ /* 0x000fca00078ff2ff */
[----:B0-----:R-:W-:-:S05]  /*3bd0*/  @P5 IMAD.WIDE.U32 R192, R206, 0x10, R192 ;  /* 0x00000010cec05825 */ /* 0x001fca00078e00c0 */
[----:B------:R0:W5:Y:S02]  /*3be0*/  @P5 LDG.E.128 R164, desc[UR4][R192.64] ;  /* 0x00000004c0a45981 */ /* 0x000164000c1e1d00 */
[----:B0-----:R-:W0:Y:S02]  /*3bf0*/  LDC.64 R192, c[0x0][0x308] ;  /* 0x0000c200ffc07b82 */ /* 0x001e240000000a00 */
[C---:B0-----:R-:W-:Y:S02]  /*3c00*/  ISETP.NE.U32.AND P1, PT, R192.reuse, RZ, PT ;  /* 0x000000ffc000720c */ /* 0x041fe40003f25070 */
[----:B------:R-:W-:Y:S02]  /*3c10*/  ISETP.NE.U32.AND P0, PT, R192, RZ, PT ;  /* 0x000000ffc000720c */ /* 0x000fe40003f05070 */
[C---:B------:R-:W-:Y:S02]  /*3c20*/  ISETP.NE.AND.EX P1, PT, R193.reuse, RZ, PT, P1 ;  /* 0x000000ffc100720c */ /* 0x040fe40003f25310 */
[----:B------:R-:W-:-:S11]  /*3c30*/  ISETP.NE.AND.EX P0, PT, R193, RZ, PT, P0 ;  /* 0x000000ffc100720c */ /* 0x000fd60003f05300 */
[----:B------:R-:W0:Y:S01]  /*3c40*/  @P1 LDC.64 R208, c[0x0][0x308] ;  /* 0x0000c200ffd01b82 */ /* 0x000e220000000a00 */
[----:B------:R-:W-:Y:S05]  /*3c50*/  @!P6 BRA `(.L_x_14016) ;  /* 0x000000000020e947 */ /* 0x000fea0003800000 */
[----:B------:R-:W2:Y:S04]  /*3c60*/  LDL R222, [R1+0x18] ;  /* 0x0000180001de7983 */ /* 0x000ea80000100800 */
[----:B------:R-:W3:Y:S01]  /*3c70*/  LDL R221, [R1] ;  /* 0x0000000001dd7983 */ /* 0x000ee20000100800 */
[----:B------:R-:W-:-:S04]  /*3c80*/  ISETP.NE.U32.AND P3, PT, R2, RZ, PT ;  /* 0x000000ff0200720c */ /* 0x000fc80003f65070 */
[----:B------:R-:W-:Y:S01]  /*3c90*/  ISETP.NE.AND.EX P3, PT, R0, RZ, PT, P3 ;  /* 0x000000ff0000720c */ /* 0x000fe20003f65330 */
[----:B--2---:R-:W-:-:S04]  /*3ca0*/  FFMA.FTZ R192, R222, R204, R205 ;  /* 0x000000ccdec07223 */ /* 0x004fc800000100cd */
[----:B---3--:R-:W-:-:S04]  /*3cb0*/  FADD.FTZ R192, R221, -R192 ;  /* 0x800000c0ddc07221 */ /* 0x008fc80000010000 */
[----:B------:R-:W-:-:S04]  /*3cc0*/  FMUL.FTZ R224, R3, R192 ;  /* 0x000000c003e07220 */ /* 0x000fc80000410000 */
[----:B------:R-:W-:-:S07]  /*3cd0*/  @P3 FADD.FTZ R224, R124, R224 ;  /* 0x000000e07ce03221 */ /* 0x000fce0000010000 */
.L_x_14016:
[----:B------:R-:W-:Y:S05]  /*3ce0*/  BSYNC B1 ;  /* 0x0000000000017941 */ /* 0x000fea0003800000 */
.L_x_14015:
[----:B------:R-:W-:Y:S01]  /*3cf0*/  @!P6 ISETP.NE.U32.AND P3, PT, R2, RZ, PT ;  /* 0x000000ff0200e20c */ /* 0x000fe20003f65070 */
[----:B------:R-:W-:Y:S01]  /*3d00*/  BSSY B1, `(.L_x_14017) ;  /* 0x000000f000017945 */ /* 0x000fe20003800000 */
[----:B------:R-:W-:Y:S01]  /*3d10*/  @!P6 ISETP.NE.AND.EX P4, PT, R0, RZ, PT, P4 ;  /* 0x000000ff0000e20c */ /* 0x000fe20003f85340 */
[----:B0-----:R-:W-:Y:S01]  /*3d20*/  @P1 IMAD.WIDE.U32 R208, R252, 0x10, R208 ;  /* 0x00000010fcd01825 */ /* 0x001fe200078e00d0 */
[C---:B------:R-:W-:Y:S02]  /*3d30*/  @!P6 ISETP.NE.AND.EX P3, PT, R0.reuse, RZ, PT, P3 ;  /* 0x000000ff0000e20c */ /* 0x040fe40003f65330 */
[----:B------:R-:W-:Y:S02]  /*3d40*/  @!P6 ISETP.NE.AND.EX P2, PT, R0, RZ, PT, P2 ;  /* 0x000000ff0000e20c */ /* 0x000fe40003f45320 */
[----:B------:R-:W-:Y:S01]  /*3d50*/  @!P6 FSEL R222, R125, RZ, P3 ;  /* 0x000000ff7ddee208 */ /* 0x000fe20001800000 */
[----:B------:R-:W-:Y:S10]  /*3d60*/  @!P6 BRA `(.L_x_14018) ;  /* 0x000000000020e947 */ /* 0x000ff40003800000 */
[----:B------:R-:W2:Y:S04]  /*3d70*/  LDL R192, [R1+0x50] ;  /* 0x0000500001c07983 */ /* 0x000ea80000100800 */
[----:B------:R-:W3:Y:S01]  /*3d80*/  LDL R193, [R1+0x7c] ;  /* 0x00007c0001c17983 */ /* 0x000ee20000100800 */
[----:B------:R-:W-:-:S04]  /*3d90*/  ISETP.NE.U32.AND P3, PT, R2, RZ, PT ;  /* 0x000000ff0200720c */ /* 0x000fc80003f65070 */
[----:B------:R-:W-:Y:S01]  /*3da0*/  ISETP.NE.AND.EX P3, PT, R0, RZ, PT, P3 ;  /* 0x000000ff0000720c */ /* 0x000fe20003f65330 */
[----:B--2---:R-:W-:-:S04]  /*3db0*/  FFMA.FTZ R192, R192, R204, R205 ;  /* 0x000000ccc0c07223 */ /* 0x004fc800000100cd */
[----:B---3--:R-:W-:-:S04]  /*3dc0*/  FADD.FTZ R192, R193, -R192 ;  /* 0x800000c0c1c07221 */ /* 0x008fc80000010000 */
[----:B------:R-:W-:-:S04]  /*3dd0*/  FMUL.FTZ R222, R3, R192 ;  /* 0x000000c003de7220 */ /* 0x000fc80000410000 */
[----:B------:R-:W-:-:S07]  /*3de0*/  @P3 FADD.FTZ R222, R125, R222 ;  /* 0x000000de7dde3221 */ /* 0x000fce0000010000 */
.L_x_14018:
[----:B------:R-:W-:Y:S05]  /*3df0*/  BSYNC B1 ;  /* 0x0000000000017941 */ /* 0x000fea0003800000 */
.L_x_14017:
[----:B------:R-:W-:Y:S01]  /*3e00*/  BSSY B1, `(.L_x_14019) ;  /* 0x000000b000017945 */ /* 0x000fe20003800000 */
[----:B------:R-:W-:-:S03]  /*3e10*/  @!P6 FSEL R223, R126, RZ, P4 ;  /* 0x000000ff7edfe208 */ /* 0x000fc60002000000 */
[----:B------:R-:W-:Y:S05]  /*3e20*/  @!P6 BRA `(.L_x_14020) ;  /* 0x000000000020e947 */ /* 0x000fea0003800000 */
        /* <DEDUP_REMOVED lines=8> */
.L_x_14020:
[----:B------:R-:W-:Y:S05]  /*3eb0*/  BSYNC B1 ;  /* 0x0000000000017941 */ /* 0x000fea0003800000 */
.L_x_14019:
        /* <DEDUP_REMOVED lines=11> */
.L_x_14022:
[----:B------:R-:W-:Y:S05]  /*3f70*/  BSYNC B1 ;  /* 0x0000000000017941 */ /* 0x000fea0003800000 */
.L_x_14021:
[----:B------:R-:W2:Y:S04]  /*3f80*/  LDL R242, [R1+0x11c] ;  /* 0x00011c0001f27983 */ /* 0x000ea80000100800 */
[----:B------:R-:W3:Y:S04]  /*3f90*/  LDL R241, [R1+0x118] ;  /* 0x0001180001f17983 */ /* 0x000ee80000100800 */
[----:B------:R-:W4:Y:S04]  /*3fa0*/  LDL R240, [R1+0x114] ;  /* 0x0001140001f07983 */ /* 0x000f280000100800 */
[----:B------:R-:W4:Y:S01]  /*3fb0*/  LDL R226, [R1+0x110] ;  /* 0x0001100001e27983 */ /* 0x000f220000100800 */
[----:B------:R-:W-:Y:S01]  /*3fc0*/  SEL R192, R224, R168, P0 ;  /* 0x000000a8e0c07207 */ /* 0x000fe20000000000 */
[----:B------:R-:W0:Y:S01]  /*3fd0*/  @P5 LDC R225, c[0x0][0x29c] ;  /* 0x0000a700ffe15b82 */ /* 0x000e220000000800 */
[----:B------:R-:W-:-:S02]  /*3fe0*/  SEL R193, R222, R169, P0 ;  /* 0x000000a9dec17207 */ /* 0x000fc40000000000 */
[----:B------:R-:W-:Y:S02]  /*3ff0*/  SEL R194, R223, R170, P0 ;  /* 0x000000aadfc27207 */ /* 0x000fe40000000000 */
[----:B------:R-:W-:-:S05]  /*4000*/  SEL R195, R221, R171, P0 ;  /* 0x000000abddc37207 */ /* 0x000fca0000000000 */
[----:B------:R1:W-:Y:S02]  /*4010*/  @P1 STG.E.128 desc[UR4][R208.64], R192 ;  /* 0x000000c0d0001986 */ /* 0x0003e4000c101d04 */
[----:B-1----:R-:W1:Y:S08]  /*4020*/  @P5 LDC R209, c[0x0][0x29c] ;  /* 0x0000a700ffd15b82 */ /* 0x002e700000000800 */
[----:B------:R-:W0:Y:S08]  /*4030*/  @P5 LDC R192, c[0x0][0x29c] ;  /* 0x0000a700ffc05b82 */ /* 0x000e300000000800 */
[----:B------:R-:W0:Y:S01]  /*4040*/  @P5 LDC R208, c[0x0][0x29c] ;  /* 0x0000a700ffd05b82 */ /* 0x000e220000000800 */
[----:B-1----:R-:W-:-:S07]  /*4050*/  @P5 FMUL.FTZ R209, R224, R209 ;  /* 0x000000d1e0d15220 */ /* 0x002fce0000410000 */
[----:B------:R-:W1:Y:S01]  /*4060*/  @P5 LDC.64 R194, c[0x0][0x2f8] ;  /* 0x0000be00ffc25b82 */ /* 0x000e620000000a00 */
[----:B-----5:R-:W-:Y:S01]  /*4070*/  @P5 FFMA.FTZ R88, R164, R209, R88 ;  /* 0x000000d1a4585223 */ /* 0x020fe20000010058 */
[----:B0-----:R-:W-:Y:S01]  /*4080*/  @P5 FMUL.FTZ R224, R222, R192 ;  /* 0x000000c0dee05220 */ /* 0x001fe20000410000 */
[----:B------:R-:W-:-:S05]  /*4090*/  @P5 FMUL.FTZ R222, R221, R225 ;  /* 0x000000e1ddde5220 */ /* 0x000fca0000410000 */
[----:B------:R-:W0:Y:S01]  /*40a0*/  @P5 LDC.64 R192, c[0x0][0x220] ;  /* 0x00008800ffc05b82 */ /* 0x000e220000000a00 */
[----:B------:R-:W-:Y:S01]  /*40b0*/  IADD3 R221, R206, 0x20, RZ ;  /* 0x00000020cedd7810 */ /* 0x000fe20007ffe0ff */
[----:B------:R-:W-:Y:S01]  /*40c0*/  @P5 FFMA.FTZ R89, R165, R224, R89 ;  /* 0x000000e0a5595223 */ /* 0x000fe20000010059 */
[----:B------:R-:W-:Y:S01]  /*40d0*/  @P5 FFMA.FTZ R91, R167, R222, R91 ;  /* 0x000000dea75b5223 */ /* 0x000fe2000001005b */
[----:B------:R-:W-:-:S04]  /*40e0*/  @P5 FMUL.FTZ R208, R223, R208 ;  /* 0x000000d0dfd05220 */ /* 0x000fc80000410000 */
[----:B------:R-:W-:Y:S01]  /*40f0*/  @P5 FFMA.FTZ R90, R166, R208, R90 ;  /* 0x000000d0a65a5223 */ /* 0x000fe2000001005a */
[----:B-1----:R-:W-:-:S04]  /*4100*/  @P5 IMAD.WIDE.U32 R194, R206, 0x10, R194 ;  /* 0x00000010cec25825 */ /* 0x002fc800078e00c2 */
[----:B0-----:R-:W-:-:S04]  /*4110*/  @P5 IMAD.WIDE.U32 R192, R221, 0x10, R192 ;  /* 0x00000010ddc05825 */ /* 0x001fc800078e00c0 */
[----:B--2---:R-:W-:Y:S01]  /*4120*/  @P5 FMUL.FTZ R172, R242, R209 ;  /* 0x000000d1f2ac5220 */ /* 0x004fe20000410000 */
[----:B---3--:R-:W-:Y:S01]  /*4130*/  @P5 FMUL.FTZ R173, R241, R224 ;  /* 0x000000e0f1ad5220 */ /* 0x008fe20000410000 */
[----:B----4-:R-:W-:Y:S02]  /*4140*/  @P5 FMUL.FTZ R174, R240, R208 ;  /* 0x000000d0f0ae5220 */ /* 0x010fe40000410000 */
[----:B------:R-:W0:Y:S01]  /*4150*/  @P1 LDC.64 R208, c[0x0][0x308] ;  /* 0x0000c200ffd01b82 */ /* 0x000e220000000a00 */
[----:B------:R-:W-:-:S05]  /*4160*/  @P5 FMUL.FTZ R175, R226, R222 ;  /* 0x000000dee2af5220 */ /* 0x000fca0000410000 */
[----:B------:R1:W-:Y:S02]  /*4170*/  @P5 STG.E.128 desc[UR4][R194.64], R172 ;  /* 0x000000acc2005986 */ /* 0x0003e4000c101d04 */
[----:B------:R-:W2:Y:S02]  /*4180*/  @P5 LDC R226, c[0x0][0x29c] ;  /* 0x0000a700ffe25b82 */ /* 0x000ea40000000800 */
[----:B------:R1:W5:Y:S01]  /*4190*/  @P5 LDG.E.128 R164, desc[UR4][R192.64] ;  /* 0x00000004c0a45981 */ /* 0x000362000c1e1d00 */
[C---:B------:R-:W-:Y:S01]  /*41a0*/  @!P6 ISETP.NE.U32.AND P3, PT, R2.reuse, RZ, PT ;  /* 0x000000ff0200e20c */ /* 0x040fe20003f65070 */
[----:B------:R-:W-:Y:S01]  /*41b0*/  BSSY B1, `(.L_x_14023) ;  /* 0x000000e000017945 */ /* 0x000fe20003800000 */
[----:B------:R-:W-:Y:S02]  /*41c0*/  @!P6 ISETP.NE.U32.AND P4, PT, R2, RZ, PT ;  /* 0x000000ff0200e20c */ /* 0x000fe40003f85070 */
[----:B------:R-:W-:Y:S02]  /*41d0*/  @!P6 ISETP.NE.AND.EX P3, PT, R0, RZ, PT, P3 ;  /* 0x000000ff0000e20c */ /* 0x000fe40003f65330 */
[----:B------:R-:W-:-:S02]  /*41e0*/  @!P6 ISETP.NE.U32.AND P2, PT, R2, RZ, PT ;  /* 0x000000ff0200e20c */ /* 0x000fc40003f45070 */
[----:B------:R-:W-:Y:S01]  /*41f0*/  @!P6 FSEL R225, R128, RZ, P3 ;  /* 0x000000ff80e1e208 */ /* 0x000fe20001800000 */
[----:B------:R-:W-:Y:S10]  /*4200*/  @!P6 BRA `(.L_x_14024) ;  /* 0x000000000020e947 */ /* 0x000ff40003800000 */
[----:B------:R-:W1:Y:S04]  /*4210*/  LDL R241, [R1+0x3c] ;  /* 0x00003c0001f17983 */ /* 0x000e680000100800 */
[----:B------:R-:W3:Y:S01]  /*4220*/  LDL R240, [R1+0x70] ;  /* 0x0000700001f07983 */ /* 0x000ee20000100800 */
[----:B------:R-:W-:-:S04]  /*4230*/  ISETP.NE.U32.AND P3, PT, R2, RZ, PT ;  /* 0x000000ff0200720c */ /* 0x000fc80003f65070 */
[----:B------:R-:W-:Y:S01]  /*4240*/  ISETP.NE.AND.EX P3, PT, R0, RZ, PT, P3 ;  /* 0x000000ff0000720c */ /* 0x000fe20003f65330 */
[----:B-1----:R-:W-:-:S04]  /*4250*/  FFMA.FTZ R192, R241, R204, R205 ;  /* 0x000000ccf1c07223 */ /* 0x002fc800000100cd */
[----:B---3--:R-:W-:-:S04]  /*4260*/  FADD.FTZ R192, R240, -R192 ;  /* 0x800000c0f0c07221 */ /* 0x008fc80000010000 */
[----:B------:R-:W-:-:S04]  /*4270*/  FMUL.FTZ R225, R3, R192 ;  /* 0x000000c003e17220 */ /* 0x000fc80000410000 */
[----:B------:R-:W-:-:S07]  /*4280*/  @P3 FADD.FTZ R225, R128, R225 ;  /* 0x000000e180e13221 */ /* 0x000fce0000010000 */
.L_x_14024:
[----:B------:R-:W-:Y:S05]  /*4290*/  BSYNC B1 ;  /* 0x0000000000017941 */ /* 0x000fea0003800000 */
.L_x_14023:
[----:B-1----:R-:W0:Y:S01]  /*42a0*/  LDL.LU R192, [R1+0x30] ;  /* 0x0000300001c07983 */ /* 0x002e220000300800 */
[----:B------:R-:W-:Y:S01]  /*42b0*/  @!P6 ISETP.NE.U32.AND P3, PT, R2, RZ, PT ;  /* 0x000000ff0200e20c */ /* 0x000fe20003f65070 */
[----:B------:R-:W-:Y:S01]  /*42c0*/  BSSY B1, `(.L_x_14025) ;  /* 0x000000f000017945 */ /* 0x000fe20003800000 */
[C---:B------:R-:W-:Y:S02]  /*42d0*/  @!P6 ISETP.NE.AND.EX P4, PT, R0.reuse, RZ, PT, P4 ;  /* 0x000000ff0000e20c */ /* 0x040fe40003f85340 */
[C---:B------:R-:W-:Y:S02]  /*42e0*/  @!P6 ISETP.NE.AND.EX P3, PT, R0.reuse, RZ, PT, P3 ;  /* 0x000000ff0000e20c */ /* 0x040fe40003f65330 */
[----:B------:R-:W-:Y:S02]  /*42f0*/  @!P6 ISETP.NE.AND.EX P2, PT, R0, RZ, PT, P2 ;  /* 0x000000ff0000e20c */ /* 0x000fe40003f45320 */
[----:B------:R-:W-:Y:S01]  /*4300*/  @!P6 FSEL R224, R129, RZ, P3 ;  /* 0x000000ff81e0e208 */ /* 0x000fe20001800000 */
[----:B0-----:R-:W-:Y:S01]  /*4310*/  @P1 IMAD.WIDE.U32 R208, R192, 0x10, R208 ;  /* 0x00000010c0d01825 */ /* 0x001fe200078e00d0 */
[----:B------:R-:W-:Y:S09]  /*4320*/  @!P6 BRA `(.L_x_14026) ;  /* 0x000000000020e947 */ /* 0x000ff20003800000 */
[----:B------:R-:W3:Y:S04]  /*4330*/  LDL R192, [R1+0x2c] ;  /* 0x00002c0001c07983 */ /* 0x000ee80000100800 */
[----:B------:R-:W4:Y:S01]  /*4340*/  LDL R193, [R1+0x6c] ;  /* 0x00006c0001c17983 */ /* 0x000f220000100800 */
[----:B------:R-:W-:-:S04]  /*4350*/  ISETP.NE.U32.AND P3, PT, R2, RZ, PT ;  /* 0x000000ff0200720c */ /* 0x000fc80003f65070 */
[----:B------:R-:W-:Y:S01]  /*4360*/  ISETP.NE.AND.EX P3, PT, R0, RZ, PT, P3 ;  /* 0x000000ff0000720c */ /* 0x000fe20003f65330 */
[----:B---3--:R-:W-:-:S04]  /*4370*/  FFMA.FTZ R192, R192, R204, R205 ;  /* 0x000000ccc0c07223 */ /* 0x008fc800000100cd */
[----:B----4-:R-:W-:-:S04]  /*4380*/  FADD.FTZ R192, R193, -R192 ;  /* 0x800000c0c1c07221 */ /* 0x010fc80000010000 */
[----:B------:R-:W-:-:S04]  /*4390*/  FMUL.FTZ R224, R3, R192 ;  /* 0x000000c003e07220 */ /* 0x000fc80000410000 */
[----:B------:R-:W-:-:S07]  /*43a0*/  @P3 FADD.FTZ R224, R129, R224 ;  /* 0x000000e081e03221 */ /* 0x000fce0000010000 */
.L_x_14026:
[----:B------:R-:W-:Y:S05]  /*43b0*/  BSYNC B1 ;  /* 0x0000000000017941 */ /* 0x000fea0003800000 */
.L_x_14025:
[----:B------:R-:W-:Y:S01]  /*43c0*/  BSSY B1, `(.L_x_14027) ;  /* 0x000000b000017945 */ /* 0x000fe20003800000 */
[----:B------:R-:W-:-:S03]  /*43d0*/  @!P6 FSEL R223, R130, RZ, P4 ;  /* 0x000000ff82dfe208 */ /* 0x000fc60002000000 */
[----:B------:R-:W-:Y:S05]  /*43e0*/  @!P6 BRA `(.L_x_14028) ;  /* 0x000000000020e947 */ /* 0x000fea0003800000 */
        /* <DEDUP_REMOVED lines=8> */
.L_x_14028:
[----:B------:R-:W-:Y:S05]  /*4470*/  BSYNC B1 ;  /* 0x0000000000017941 */ /* 0x000fea0003800000 */
.L_x_14027:
        /* <DEDUP_REMOVED lines=11> */
.L_x_14030:
[----:B------:R-:W-:Y:S05]  /*4530*/  BSYNC B1 ;  /* 0x0000000000017941 */ /* 0x000fea0003800000 */
.L_x_14029:
[----:B------:R-:W3:Y:S04]  /*4540*/  LDL R243, [R1+0x10c] ;  /* 0x00010c0001f37983 */ /* 0x000ee80000100800 */
[----:B------:R-:W4:Y:S04]  /*4550*/  LDL R242, [R1+0x108] ;  /* 0x0001080001f27983 */ /* 0x000f280000100800 */
[----:B------:R-:W4:Y:S04]  /*4560*/  LDL R241, [R1+0x104] ;  /* 0x0001040001f17983 */ /* 0x000f280000100800 */
[----:B------:R-:W4:Y:S01]  /*4570*/  LDL R240, [R1+0x100] ;  /* 0x0001000001f07983 */ /* 0x000f220000100800 */
[----:B------:R-:W-:-:S02]  /*4580*/  SEL R192, R225, R168, P0 ;  /* 0x000000a8e1c07207 */ /* 0x000fc40000000000 */
[----:B------:R-:W-:Y:S02]  /*4590*/  SEL R193, R224, R169, P0 ;  /* 0x000000a9e0c17207 */ /* 0x000fe40000000000 */
[----:B------:R-:W-:Y:S02]  /*45a0*/  SEL R194, R223, R170, P0 ;  /* 0x000000aadfc27207 */ /* 0x000fe40000000000 */
[----:B------:R-:W-:-:S05]  /*45b0*/  SEL R195, R222, R171, P0 ;  /* 0x000000abdec37207 */ /* 0x000fca0000000000 */
[----:B------:R0:W-:Y:S02]  /*45c0*/  @P1 STG.E.128 desc[UR4][R208.64], R192 ;  /* 0x000000c0d0001986 */ /* 0x0001e4000c101d04 */
[----:B0-----:R-:W0:Y:S01]  /*45d0*/  @P5 LDC R192, c[0x0][0x29c] ;  /* 0x0000a700ffc05b82 */ /* 0x001e220000000800 */
[----:B--2---:R-:W-:-:S04]  /*45e0*/  @P5 FMUL.FTZ R209, R225, R226 ;  /* 0x000000e2e1d15220 */ /* 0x004fc80000410000 */
[----:B-----5:R-:W-:-:S03]  /*45f0*/  @P5 FFMA.FTZ R84, R164, R209, R84 ;  /* 0x000000d1a4545223 */ /* 0x020fc60000010054 */
[----:B------:R-:W1:Y:S08]  /*4600*/  @P5 LDC.64 R194, c[0x0][0x2f8] ;  /* 0x0000be00ffc25b82 */ /* 0x000e700000000a00 */
[----:B------:R-:W2:Y:S08]  /*4610*/  @P5 LDC R208, c[0x0][0x29c] ;  /* 0x0000a700ffd05b82 */ /* 0x000eb00000000800 */
[----:B------:R-:W2:Y:S01]  /*4620*/  @P5 LDC R225, c[0x0][0x29c] ;  /* 0x0000a700ffe15b82 */ /* 0x000ea20000000800 */
[----:B0-----:R-:W-:-:S04]  /*4630*/  @P5 FMUL.FTZ R224, R224, R192 ;  /* 0x000000c0e0e05220 */ /* 0x001fc80000410000 */
[----:B------:R-:W-:-:S03]  /*4640*/  @P5 FFMA.FTZ R85, R165, R224, R85 ;  /* 0x000000e0a5555223 */ /* 0x000fc60000010055 */
[----:B------:R-:W0:Y:S01]  /*4650*/  @P5 LDC.64 R192, c[0x0][0x220] ;  /* 0x00008800ffc05b82 */ /* 0x000e220000000a00 */
[----:B-1----:R-:W-:Y:S01]  /*4660*/  @P5 IMAD.WIDE.U32 R194, R221, 0x10, R194 ;  /* 0x00000010ddc25825 */ /* 0x002fe200078e00c2 */
[----:B------:R-:W-:-:S03]  /*4670*/  IADD3 R221, R206, 0x40, RZ ;  /* 0x00000040cedd7810 */ /* 0x000fc60007ffe0ff */
[----:B--2---:R-:W-:-:S04]  /*4680*/  @P5 FMUL.FTZ R208, R223, R208 ;  /* 0x000000d0dfd05220 */ /* 0x004fc80000410000 */
[----:B------:R-:W-:Y:S01]  /*4690*/  @P5 FFMA.FTZ R86, R166, R208, R86 ;  /* 0x000000d0a6565223 */ /* 0x000fe20000010056 */
[----:B------:R-:W-:-:S04]  /*46a0*/  @P5 FMUL.FTZ R222, R222, R225 ;  /* 0x000000e1dede5220 */ /* 0x000fc80000410000 */
[----:B------:R-:W-:Y:S01]  /*46b0*/  @P5 FFMA.FTZ R87, R167, R222, R87 ;  /* 0x000000dea7575223 */ /* 0x000fe20000010057 */
[----:B0-----:R-:W-:-:S04]  /*46c0*/  @P5 IMAD.WIDE.U32 R192, R221, 0x10, R192 ;  /* 0x00000010ddc05825 */ /* 0x001fc800078e00c0 */
[----:B---3--:R-:W-:Y:S01]  /*46d0*/  @P5 FMUL.FTZ R172, R243, R209 ;  /* 0x000000d1f3ac5220 */ /* 0x008fe20000410000 */
[----:B----4-:R-:W-:Y:S01]  /*46e0*/  @P5 FMUL.FTZ R173, R242, R224 ;  /* 0x000000e0f2ad5220 */ /* 0x010fe20000410000 */
[----:B------:R-:W-:Y:S02]  /*46f0*/  @P5 FMUL.FTZ R174, R241, R208 ;  /* 0x000000d0f1ae5220 */ /* 0x000fe40000410000 */
[----:B------:R-:W0:Y:S01]  /*4700*/  @P1 LDC.64 R208, c[0x0][0x308] ;  /* 0x0000c200ffd01b82 */ /* 0x000e220000000a00 */
[----:B------:R-:W-:-:S05]  /*4710*/  @P5 FMUL.FTZ R175, R240, R222 ;  /* 0x000000def0af5220 */ /* 0x000fca0000410000 */
[----:B------:R1:W-:Y:S04]  /*4720*/  @P5 STG.E.128 desc[UR4][R194.64], R172 ;  /* 0x000000acc2005986 */ /* 0x0003e8000c101d04 */
        /* <DEDUP_REMOVED lines=9> */
[----:B------:R-:W2:Y:S01]  /*47c0*/  LDL R240, [R1+0x60] ;  /* 0x0000600001f07983 */ /* 0x000ea20000100800 */
[----:B------:R-:W-:-:S04]  /*47d0*/  ISETP.NE.U32.AND P3, PT, R2, RZ, PT ;  /* 0x000000ff0200720c */ /* 0x000fc80003f65070 */
[----:B------:R-:W-:Y:S01]  /*47e0*/  ISETP.NE.AND.EX P3, PT, R0, RZ, PT, P3 ;  /* 0x000000ff0000720c */ /* 0x000fe20003f65330 */
[----:B-1----:R-:W-:-:S04]  /*47f0*/  FFMA.FTZ R192, R241, R204, R205 ;  /* 0x000000ccf1c07223 */ /* 0x002fc800000100cd */
[----:B--2---:R-:W-:-:S04]  /*4800*/  FADD.FTZ R192, R240, -R192 ;  /* 0x800000c0f0c07221 */ /* 0x004fc80000010000 */
[----:B------:R-:W-:-:S04]  /*4810*/  FMUL.FTZ R223, R3, R192 ;  /* 0x000000c003df7220 */ /* 0x000fc80000410000 */
[----:B------:R-:W-:-:S07]  /*4820*/  @P3 FADD.FTZ R223, R132, R223 ;  /* 0x000000df84df3221 */ /* 0x000fce0000010000 */
.L_x_14032:
[----:B------:R-:W-:Y:S05]  /*4830*/  BSYNC B1 ;  /* 0x0000000000017941 */ /* 0x000fea0003800000 */
.L_x_14031:
        /* <DEDUP_REMOVED lines=17> */
.L_x_14034:
[----:B------:R-:W-:Y:S05]  /*4950*/  BSYNC B1 ;  /* 0x0000000000017941 */ /* 0x000fea0003800000 */
.L_x_14033:
        /* <DEDUP_REMOVED lines=11> */
.L_x_14036:
[----:B------:R-:W-:Y:S05]  /*4a10*/  BSYNC B1 ;  /* 0x0000000000017941 */ /* 0x000fea0003800000 */
.L_x_14035:
        /* <DEDUP_REMOVED lines=11> */
.L_x_14038:
[----:B------:R-:W-:Y:S05]  /*4ad0*/  BSYNC B1 ;  /* 0x0000000000017941 */ /* 0x000fea0003800000 */
.L_x_14037:
[----:B------:R-:W2:Y:S04]  /*4ae0*/  LDL R242, [R1+0xfc] ;  /* 0x0000fc0001f27983 */ /* 0x000ea80000100800 */
[----:B------:R-:W3:Y:S04]  /*4af0*/  LDL R241, [R1+0xf8] ;  /* 0x0000f80001f17983 */ /* 0x000ee80000100800 */
[----:B------:R-:W4:Y:S04]  /*4b00*/  LDL R240, [R1+0xf4] ;  /* 0x0000f40001f07983 */ /* 0x000f280000100800 */
[----:B------:R-:W4:Y:S01]  /*4b10*/  LDL R226, [R1+0xf0] ;  /* 0x0000f00001e27983 */ /* 0x000f220000100800 */
[----:B------:R-:W-:-:S02]  /*4b20*/  SEL R192, R223, R168, P0 ;  /* 0x000000a8dfc07207 */ /* 0x000fc40000000000 */
[----:B------:R-:W-:Y:S02]  /*4b30*/  SEL R193, R225, R169, P0 ;  /* 0x000000a9e1c17207 */ /* 0x000fe40000000000 */
[----:B------:R-:W-:Y:S02]  /*4b40*/  SEL R194, R224, R170, P0 ;  /* 0x000000aae0c27207 */ /* 0x000fe40000000000 */
[----:B------:R-:W-:-:S05]  /*4b50*/  SEL R195, R222, R171, P0 ;  /* 0x000000abdec37207 */ /* 0x000fca0000000000 */
[----:B------:R0:W-:Y:S02]  /*4b60*/  @P1 STG.E.128 desc[UR4][R208.64], R192 ;  /* 0x000000c0d0001986 */ /* 0x0001e4000c101d04 */
[----:B0-----:R-:W0:Y:S08]  /*4b70*/  @P5 LDC R193, c[0x0][0x29c] ;  /* 0x0000a700ffc15b82 */ /* 0x001e300000000800 */
[----:B------:R-:W1:Y:S08]  /*4b80*/  @P5 LDC R192, c[0x0][0x29c] ;  /* 0x0000a700ffc05b82 */ /* 0x000e700000000800 */
[----:B------:R-:W1:Y:S08]  /*4b90*/  @P5 LDC.64 R194, c[0x0][0x2f8] ;  /* 0x0000be00ffc25b82 */ /* 0x000e700000000a00 */
[----:B------:R-:W1:Y:S01]  /*4ba0*/  @P5 LDC R209, c[0x0][0x29c] ;  /* 0x0000a700ffd15b82 */ /* 0x000e620000000800 */
[----:B0-----:R-:W-:-:S04]  /*4bb0*/  @P5 FMUL.FTZ R225, R225, R193 ;  /* 0x000000c1e1e15220 */ /* 0x001fc80000410000 */
[----:B-----5:R-:W-:-:S03]  /*4bc0*/  @P5 FFMA.FTZ R81, R165, R225, R81 ;  /* 0x000000e1a5515223 */ /* 0x020fc60000010051 */
[----:B------:R-:W0:Y:S01]  /*4bd0*/  @P5 LDC R208, c[0x0][0x29c] ;  /* 0x0000a700ffd05b82 */ /* 0x000e220000000800 */
[----:B-1----:R-:W-:-:S04]  /*4be0*/  @P5 FMUL.FTZ R224, R224, R192 ;  /* 0x000000c0e0e05220 */ /* 0x002fc80000410000 */
[----:B------:R-:W-:-:S03]  /*4bf0*/  @P5 FFMA.FTZ R82, R166, R224, R82 ;  /* 0x000000e0a6525223 */ /* 0x000fc60000010052 */
[----:B------:R-:W1:Y:S01]  /*4c00*/  @P5 LDC.64 R192, c[0x0][0x220] ;  /* 0x00008800ffc05b82 */ /* 0x000e620000000a00 */
[----:B------:R-:W-:Y:S01]  /*4c10*/  @P5 IMAD.WIDE.U32 R194, R221, 0x10, R194 ;  /* 0x00000010ddc25825 */ /* 0x000fe200078e00c2 */
[----:B------:R-:W-:-:S03]  /*4c20*/  IADD3 R221, R206, 0x60, RZ ;  /* 0x00000060cedd7810 */ /* 0x000fc60007ffe0ff */
[----:B------:R-:W-:-:S04]  /*4c30*/  @P5 FMUL.FTZ R223, R223, R209 ;  /* 0x000000d1dfdf5220 */ /* 0x000fc80000410000 */
[----:B------:R-:W-:Y:S01]  /*4c40*/  @P5 FFMA.FTZ R80, R164, R223, R80 ;  /* 0x000000dfa4505223 */ /* 0x000fe20000010050 */
[----:B0-----:R-:W-:Y:S02]  /*4c50*/  @P5 FMUL.FTZ R222, R222, R208 ;  /* 0x000000d0dede5220 */ /* 0x001fe40000410000 */
[----:B------:R-:W0:Y:S02]  /*4c60*/  @P1 LDC.64 R208, c[0x0][0x308] ;  /* 0x0000c200ffd01b82 */ /* 0x000e240000000a00 */
[----:B------:R-:W-:Y:S01]  /*4c70*/  @P5 FFMA.FTZ R83, R167, R222, R83 ;  /* 0x000000dea7535223 */ /* 0x000fe20000010053 */
[----:B-1----:R-:W-:-:S04]  /*4c80*/  @P5 IMAD.WIDE.U32 R192, R221, 0x10, R192 ;  /* 0x00000010ddc05825 */ /* 0x002fc800078e00c0 */
[----:B--2---:R-:W-:Y:S01]  /*4c90*/  @P5 FMUL.FTZ R172, R242, R223 ;  /* 0x000000dff2ac5220 */ /* 0x004fe20000410000 */
[----:B---3--:R-:W-:Y:S01]  /*4ca0*/  @P5 FMUL.FTZ R173, R241, R225 ;  /* 0x000000e1f1ad5220 */ /* 0x008fe20000410000 */
[----:B----4-:R-:W-:Y:S01]  /*4cb0*/  @P5 FMUL.FTZ R174, R240, R224 ;  /* 0x000000e0f0ae5220 */ /* 0x010fe20000410000 */
        /* <DEDUP_REMOVED lines=9> */
[----:B0-----:R-:W-:Y:S10]  /*4d50*/  @!P6 BRA `(.L_x_14040) ;  /* 0x00000000001ce947 */ /* 0x001ff40003800000 */
[----:B------:R-:W2:Y:S01]  /*4d60*/  LDL R226, [R1+0x40] ;  /* 0x0000400001e27983 */ /* 0x000ea20000100800 */
[----:B------:R-:W-:Y:S01]  /*4d70*/  ISETP.NE.U32.AND P3, PT, R2, RZ, PT ;  /* 0x000000ff0200720c */ /* 0x000fe20003f65070 */
[----:B-1----:R-:W-:-:S03]  /*4d80*/  FFMA.FTZ R192, R220, R204, R205 ;  /* 0x000000ccdcc07223 */ /* 0x002fc600000100cd */
[----:B------:R-:W-:Y:S01]  /*4d90*/  ISETP.NE.AND.EX P3, PT, R0, RZ, PT, P3 ;  /* 0x000000ff0000720c */ /* 0x000fe20003f65330 */
[----:B--2---:R-:W-:-:S04]  /*4da0*/  FADD.FTZ R192, R226, -R192 ;  /* 0x800000c0e2c07221 */ /* 0x004fc80000010000 */
[----:B------:R-:W-:-:S08]  /*4db0*/  FMUL.FTZ R223, R3, R192 ;  /* 0x000000c003df7220 */ /* 0x000fd00000410000 */
[----:B------:R-:W-:-:S07]  /*4dc0*/  @P3 FADD.FTZ R223, R136, R223 ;  /* 0x000000df88df3221 */ /* 0x000fce0000010000 */
.L_x_14040:
[----:B------:R-:W-:Y:S05]  /*4dd0*/  BSYNC B1 ;  /* 0x0000000000017941 */ /* 0x000fea0003800000 */
.L_x_14039:
[----:B-1----:R-:W2:Y:S01]  /*4de0*/  LDL.LU R192, [R1+0x38] ;  /* 0x0000380001c07983 */ /* 0x002ea20000300800 */
[----:B------:R-:W-:Y:S01]  /*4df0*/  @!P6 ISETP.NE.U32.AND P3, PT, R2, RZ, PT ;  /* 0x000000ff0200e20c */ /* 0x000fe20003f65070 */
[----:B------:R-:W-:Y:S01]  /*4e00*/  BSSY B1, `(.L_x_14041) ;  /* 0x000000e000017945 */ /* 0x000fe20003800000 */
[C---:B------:R-:W-:Y:S02]  /*4e10*/  @!P6 ISETP.NE.AND.EX P4, PT, R0.reuse, RZ, PT, P4 ;  /* 0x000000ff0000e20c */ /* 0x040fe40003f85340 */
[C---:B------:R-:W-:Y:S02]  /*4e20*/  @!P6 ISETP.NE.AND.EX P3, PT, R0.reuse, RZ, PT, P3 ;  /* 0x000000ff0000e20c */ /* 0x040fe40003f65330 */
[----:B------:R-:W-:Y:S02]  /*4e30*/  @!P6 ISETP.NE.AND.EX P2, PT, R0, RZ, PT, P2 ;  /* 0x000000ff0000e20c */ /* 0x000fe40003f45320 */
[----:B------:R-:W-:Y:S01]  /*4e40*/  @!P6 FSEL R225, R137, RZ, P3 ;  /* 0x000000ff89e1e208 */ /* 0x000fe20001800000 */
[----:B--2---:R-:W-:Y:S01]  /*4e50*/  @P1 IMAD.WIDE.U32 R208, R192, 0x10, R208 ;  /* 0x00000010c0d01825 */ /* 0x004fe200078e00d0 */
[----:B------:R-:W-:Y:S09]  /*4e60*/  @!P6 BRA `(.L_x_14042) ;  /* 0x00000000001ce947 */ /* 0x000ff20003800000 */
[----:B------:R-:W2:Y:S01]  /*4e70*/  LDL R193, [R1+0x20] ;  /* 0x0000200001c17983 */ /* 0x000ea20000100800 */
[----:B------:R-:W-:Y:S01]  /*4e80*/  ISETP.NE.U32.AND P3, PT, R2, RZ, PT ;  /* 0x000000ff0200720c */ /* 0x000fe20003f65070 */
[----:B------:R-:W-:-:S03]  /*4e90*/  FFMA.FTZ R192, R219, R204, R205 ;  /* 0x000000ccdbc07223 */ /* 0x000fc600000100cd */
[----:B------:R-:W-:Y:S01]  /*4ea0*/  ISETP.NE.AND.EX P3, PT, R0, RZ, PT, P3 ;  /* 0x000000ff0000720c */ /* 0x000fe20003f65330 */
[----:B--2---:R-:W-:-:S04]  /*4eb0*/  FADD.FTZ R192, R193, -R192 ;  /* 0x800000c0c1c07221 */ /* 0x004fc80000010000 */
[----:B------:R-:W-:-:S08]  /*4ec0*/  FMUL.FTZ R225, R3, R192 ;  /* 0x000000c003e17220 */ /* 0x000fd00000410000 */
[----:B------:R-:W-:-:S07]  /*4ed0*/  @P3 FADD.FTZ R225, R137, R225 ;  /* 0x000000e189e13221 */ /* 0x000fce0000010000 */
.L_x_14042:
[----:B------:R-:W-:Y:S05]  /*4ee0*/  BSYNC B1 ;  /* 0x0000000000017941 */ /* 0x000fea0003800000 */
.L_x_14041:
[----:B------:R-:W-:Y:S01]  /*4ef0*/  BSSY B1, `(.L_x_14043) ;  /* 0x000000a000017945 */ /* 0x000fe20003800000 */
[----:B------:R-:W-:-:S03]  /*4f00*/  @!P6 FSEL R224, R138, RZ, P4 ;  /* 0x000000ff8ae0e208 */ /* 0x000fc60002000000 */
[----:B------:R-:W-:Y:S05]  /*4f10*/  @!P6 BRA `(.L_x_14044) ;  /* 0x00000000001ce947 */ /* 0x000fea0003800000 */
[----:B------:R-:W2:Y:S01]  /*4f20*/  LDL R193, [R1+0x1c] ;  /* 0x00001c0001c17983 */ /* 0x000ea20000100800 */
[----:B------:R-:W-:Y:S01]  /*4f30*/  ISETP.NE.U32.AND P3, PT, R2, RZ, PT ;  /* 0x000000ff0200720c */ /* 0x000fe20003f65070 */
[----:B------:R-:W-:-:S03]  /*4f40*/  FFMA.FTZ R192, R218, R204, R205 ;  /* 0x000000ccdac07223 */ /* 0x000fc600000100cd */
[----:B------:R-:W-:Y:S01]  /*4f50*/  ISETP.NE.AND.EX P3, PT, R0, RZ, PT, P3 ;  /* 0x000000ff0000720c */ /* 0x000fe20003f65330 */
[----:B--2---:R-:W-:-:S04]  /*4f60*/  FADD.FTZ R192, R193, -R192 ;  /* 0x800000c0c1c07221 */ /* 0x004fc80000010000 */
[----:B------:R-:W-:-:S08]  /*4f70*/  FMUL.FTZ R224, R3, R192 ;  /* 0x000000c003e07220 */ /* 0x000fd00000410000 */
[----:B------:R-:W-:-:S07]  /*4f80*/  @P3 FADD.FTZ R224, R138, R224 ;  /* 0x000000e08ae03221 */ /* 0x000fce0000010000 */
.L_x_14044:
[----:B------:R-:W-:Y:S05]  /*4f90*/  BSYNC B1 ;  /* 0x0000000000017941 */ /* 0x000fea0003800000 */
.L_x_14043:
        /* <DEDUP_REMOVED lines=9> */
.L_x_14046:
[----:B------:R-:W-:Y:S05]  /*5030*/  BSYNC B1 ;  /* 0x0000000000017941 */ /* 0x000fea0003800000 */
.L_x_14045:
        /* <DEDUP_REMOVED lines=40> */
[----:B------:R-:W-:Y:S01]  /*52c0*/  ISETP.NE.U32.AND P3, PT, R2, RZ, PT ;  /* 0x000000ff0200720c */ /* 0x000fe20003f65070 */
[----:B-1----:R-:W-:-:S03]  /*52d0*/  FFMA.FTZ R192, R216, R204, R205 ;  /* 0x000000ccd8c07223 */ /* 0x002fc600000100cd */
[----:B------:R-:W-:Y:S01]  /*52e0*/  ISETP.NE.AND.EX P3, PT, R0, RZ, PT, P3 ;  /* 0x000000ff0000720c */ /* 0x000fe20003f65330 */
[----:B------:R-:W-:-:S04]  /*52f0*/  FADD.FTZ R192, R228, -R192 ;  /* 0x800000c0e4c07221 */ /* 0x000fc80000010000 */
[----:B------:R-:W-:-:S08]  /*5300*/  FMUL.FTZ R225, R3, R192 ;  /* 0x000000c003e17220 */ /* 0x000fd00000410000 */
[----:B------:R-:W-:-:S07]  /*5310*/  @P3 FADD.FTZ R225, R140, R225 ;  /* 0x000000e18ce13221 */ /* 0x000fce0000010000 */
.L_x_14048:
[----:B------:R-:W-:Y:S05]  /*5320*/  BSYNC B1 ;  /* 0x0000000000017941 */ /* 0x000fea0003800000 */
.L_x_14047:
[----:B------:R-:W-:Y:S01]  /*5330*/  @!P6 ISETP.NE.U32.AND P3, PT, R2, RZ, PT ;  /* 0x000000ff0200e20c */ /* 0x000fe20003f65070 */
[----:B------:R-:W-:Y:S01]  /*5340*/  BSSY B1, `(.L_x_14049) ;  /* 0x000000e000017945 */ /* 0x000fe20003800000 */
[----:B-1----:R-:W-:Y:S02]  /*5350*/  @P1 IADD3 R192, R252, 0x80, RZ ;  /* 0x00000080fcc01810 */ /* 0x002fe40007ffe0ff */
[C---:B------:R-:W-:Y:S02]  /*5360*/  @!P6 ISETP.NE.AND.EX P3, PT, R0.reuse, RZ, PT, P3 ;  /* 0x000000ff0000e20c */ /* 0x040fe40003f65330 */
[----:B------:R-:W-:Y:S01]  /*5370*/  @!P6 ISETP.NE.AND.EX P4, PT, R0, RZ, PT, P4 ;  /* 0x000000ff0000e20c */ /* 0x000fe20003f85340 */
[----:B------:R-:W-:Y:S01]  /*5380*/  @P1 IMAD.WIDE.U32 R208, R192, 0x10, R208 ;  /* 0x00000010c0d01825 */ /* 0x000fe200078e00d0 */
        /* <DEDUP_REMOVED lines=9> */
.L_x_14050:
[----:B------:R-:W-:Y:S05]  /*5420*/  BSYNC B1 ;  /* 0x0000000000017941 */ /* 0x000fea0003800000 */
.L_x_14049:
        /* <DEDUP_REMOVED lines=9> */
.L_x_14052:
[----:B------:R-:W-:Y:S05]  /*54c0*/  BSYNC B1 ;  /* 0x0000000000017941 */ /* 0x000fea0003800000 */
.L_x_14051:
        /* <DEDUP_REMOVED lines=9> */
.L_x_14054:
[----:B------:R-:W-:Y:S05]  /*5560*/  BSYNC B1 ;  /* 0x0000000000017941 */ /* 0x000fea0003800000 */
.L_x_14053:
        /* <DEDUP_REMOVED lines=9> */
[----:B------:R1:W-:Y:S01]  /*5600*/  @P1 STG.E.128 desc[UR4][R208.64], R192 ;  /* 0x000000c0d0001986 */ /* 0x0003e2000c101d04 */
[----:B0-----:R-:W-:Y:S01]  /*5610*/  @P5 FMUL.FTZ R222, R222, R226 ;  /* 0x000000e2dede5220 */ /* 0x001fe20000410000 */
[----:B-1----:R-:W0:Y:S03]  /*5620*/  @P5 LDC R192, c[0x0][0x29c] ;  /* 0x0000a700ffc05b82 */ /* 0x002e260000000800 */
[----:B-----5:R-:W-:-:S05]  /*5630*/  @P5 FFMA.FTZ R75, R167, R222, R75 ;  /* 0x000000dea74b5223 */ /* 0x020fca000001004b */
[----:B------:R-:W1:Y:S08]  /*5640*/  @P5 LDC.64 R194, c[0x0][0x2f8] ;  /* 0x0000be00ffc25b82 */ /* 0x000e700000000a00 */
[----:B------:R-:W1:Y:S08]  /*5650*/  @P5 LDC R209, c[0x0][0x29c] ;  /* 0x0000a700ffd15b82 */ /* 0x000e700000000800 */
[----:B------:R-:W1:Y:S01]  /*5660*/  @P5 LDC R208, c[0x0][0x29c] ;  /* 0x0000a700ffd05b82 */ /* 0x000e620000000800 */
[----:B0-----:R-:W-:-:S04]  /*5670*/  @P5 FMUL.FTZ R223, R223, R192 ;  /* 0x000000c0dfdf5220 */ /* 0x001fc80000410000 */
[----:B------:R-:W-:-:S03]  /*5680*/  @P5 FFMA.FTZ R73, R165, R223, R73 ;  /* 0x000000dfa5495223 */ /* 0x000fc60000010049 */
[----:B------:R-:W0:Y:S01]  /*5690*/  @P5 LDC.64 R192, c[0x0][0x220] ;  /* 0x00008800ffc05b82 */ /* 0x000e220000000a00 */
[----:B-1----:R-:W-:Y:S01]  /*56a0*/  @P5 IMAD.WIDE.U32 R194, R221, 0x10, R194 ;  /* 0x00000010ddc25825 */ /* 0x002fe200078e00c2 */
[----:B------:R-:W-:-:S03]  /*56b0*/  IADD3 R221, R206, 0xa0, RZ ;  /* 0x000000a0cedd7810 */ /* 0x000fc60007ffe0ff */
[----:B------:R-:W-:-:S04]  /*56c0*/  @P5 FMUL.FTZ R209, R225, R209 ;  /* 0x000000d1e1d15220 */ /* 0x000fc80000410000 */
[----:B------:R-:W-:Y:S01]  /*56d0*/  @P5 FFMA.FTZ R72, R164, R209, R72 ;  /* 0x000000d1a4485223 */ /* 0x000fe20000010048 */
[----:B------:R-:W-:-:S04]  /*56e0*/  @P5 FMUL.FTZ R208, R224, R208 ;  /* 0x000000d0e0d05220 */ /* 0x000fc80000410000 */
[----:B------:R-:W-:Y:S01]  /*56f0*/  @P5 FFMA.FTZ R74, R166, R208, R74 ;  /* 0x000000d0a64a5223 */ /* 0x000fe2000001004a */
[----:B0-----:R-:W-:-:S04]  /*5700*/  @P5 IMAD.WIDE.U32 R192, R221, 0x10, R192 ;  /* 0x00000010ddc05825 */ /* 0x001fc800078e00c0 */
[----:B--2---:R-:W-:Y:S01]  /*5710*/  @P5 FMUL.FTZ R172, R243, R209 ;  /* 0x000000d1f3ac5220 */ /* 0x004fe20000410000 */
[----:B---3--:R-:W-:Y:S01]  /*5720*/  @P5 FMUL.FTZ R173, R242, R223 ;  /* 0x000000dff2ad5220 */ /* 0x008fe20000410000 */
[----:B----4-:R-:W-:Y:S02]  /*5730*/  @P5 FMUL.FTZ R174, R241, R208 ;  /* 0x000000d0f1ae5220 */ /* 0x010fe40000410000 */
        /* <DEDUP_REMOVED lines=11> */
[----:B------:R-:W-:Y:S01]  /*57f0*/  ISETP.NE.U32.AND P3, PT, R2, RZ, PT ;  /* 0x000000ff0200720c */ /* 0x000fe20003f65070 */
[----:B-1----:R-:W-:-:S03]  /*5800*/  FFMA.FTZ R192, R212, R204, R205 ;  /* 0x000000ccd4c07223 */ /* 0x002fc600000100cd */
[----:B------:R-:W-:Y:S01]  /*5810*/  ISETP.NE.AND.EX P3, PT, R0, RZ, PT, P3 ;  /* 0x000000ff0000720c */ /* 0x000fe20003f65330 */
[----:B------:R-:W-:-:S04]  /*5820*/  FADD.FTZ R192, R232, -R192 ;  /* 0x800000c0e8c07221 */ /* 0x000fc80000010000 */
[----:B------:R-:W-:-:S08]  /*5830*/  FMUL.FTZ R225, R3, R192 ;  /* 0x000000c003e17220 */ /* 0x000fd00000410000 */
[----:B------:R-:W-:-:S07]  /*5840*/  @P3 FADD.FTZ R225, R144, R225 ;  /* 0x000000e190e13221 */ /* 0x000fce0000010000 */
.L_x_14056:
[----:B------:R-:W-:Y:S05]  /*5850*/  BSYNC B1 ;  /* 0x0000000000017941 */ /* 0x000fea0003800000 */
.L_x_14055:
[----:B------:R-:W-:Y:S01]  /*5860*/  @!P6 ISETP.NE.U32.AND P3, PT, R2, RZ, PT ;  /* 0x000000ff0200e20c */ /* 0x000fe20003f65070 */
[----:B------:R-:W-:Y:S01]  /*5870*/  BSSY B1, `(.L_x_14057) ;  /* 0x000000e000017945 */ /* 0x000fe20003800000 */
[----:B-1----:R-:W-:Y:S02]  /*5880*/  @P1 IADD3 R192, R252, 0xa0, RZ ;  /* 0x000000a0fcc01810 */ /* 0x002fe40007ffe0ff */
[C---:B------:R-:W-:Y:S02]  /*5890*/  @!P6 ISETP.NE.AND.EX P3, PT, R0.reuse, RZ, PT, P3 ;  /* 0x000000ff0000e20c */ /* 0x040fe40003f65330 */
[----:B------:R-:W-:Y:S01]  /*58a0*/  @!P6 ISETP.NE.AND.EX P4, PT, R0, RZ, PT, P4 ;  /* 0x000000ff0000e20c */ /* 0x000fe20003f85340 */
[----:B0-----:R-:W-:Y:S01]  /*58b0*/  @P1 IMAD.WIDE.U32 R208, R192, 0x10, R208 ;  /* 0x00000010c0d01825 */ /* 0x001fe200078e00d0 */
        /* <DEDUP_REMOVED lines=9> */
.L_x_14058:
[----:B------:R-:W-:Y:S05]  /*5950*/  BSYNC B1 ;  /* 0x0000000000017941 */ /* 0x000fea0003800000 */
.L_x_14057:
        /* <DEDUP_REMOVED lines=9> */
.L_x_14060:
[----:B------:R-:W-:Y:S05]  /*59f0*/  BSYNC B1 ;  /* 0x0000000000017941 */ /* 0x000fea0003800000 */
.L_x_14059:
        /* <DEDUP_REMOVED lines=9> */
.L_x_14062:
[----:B------:R-:W-:Y:S05]  /*5a90*/  BSYNC B1 ;  /* 0x0000000000017941 */ /* 0x000fea0003800000 */
.L_x_14061:
        /* <DEDUP_REMOVED lines=46> */
.L_x_14064:
[----:B------:R-:W-:Y:S05]  /*5d80*/  BSYNC B1 ;  /* 0x0000000000017941 */ /* 0x000fea0003800000 */
.L_x_14063:
        /* <DEDUP_REMOVED lines=15> */
.L_x_14066:
[----:B------:R-:W-:Y:S05]  /*5e80*/  BSYNC B1 ;  /* 0x0000000000017941 */ /* 0x000fea0003800000 */
.L_x_14065:
        /* <DEDUP_REMOVED lines=9> */
.L_x_14068:
[----:B------:R-:W-:Y:S05]  /*5f20*/  BSYNC B1 ;  /* 0x0000000000017941 */ /* 0x000fea0003800000 */
.L_x_14067:
        /* <DEDUP_REMOVED lines=9> */
.L_x_14070:
[----:B------:R-:W-:Y:S05]  /*5fc0*/  BSYNC B1 ;  /* 0x0000000000017941 */ /* 0x000fea0003800000 */
.L_x_14069:
        /* <DEDUP_REMOVED lines=46> */
.L_x_14072:
[----:B------:R-:W-:Y:S05]  /*62b0*/  BSYNC B1 ;  /* 0x0000000000017941 */ /* 0x000fea0003800000 */
.L_x_14071:
        /* <DEDUP_REMOVED lines=15> */
.L_x_14074:
[----:B------:R-:W-:Y:S05]  /*63b0*/  BSYNC B1 ;  /* 0x0000000000017941 */ /* 0x000fea0003800000 */
.L_x_14073:
        /* <DEDUP_REMOVED lines=9> */
.L_x_14076:
[----:B------:R-:W-:Y:S05]  /*6450*/  BSYNC B1 ;  /* 0x0000000000017941 */ /* 0x000fea0003800000 */
.L_x_14075:
        /* <DEDUP_REMOVED lines=9> */
.L_x_14078:
[----:B------:R-:W-:Y:S05]  /*64f0*/  BSYNC B1 ;  /* 0x0000000000017941 */ /* 0x000fea0003800000 */
.L_x_14077:
        /* <DEDUP_REMOVED lines=46> */
.L_x_14080:
[----:B------:R-:W-:Y:S05]  /*67e0*/  BSYNC B1 ;  /* 0x0000000000017941 */ /* 0x000fea0003800000 */
.L_x_14079:
        /* <DEDUP_REMOVED lines=15> */
.L_x_14082:
[----:B------:R-:W-:Y:S05]  /*68e0*/  BSYNC B1 ;  /* 0x0000000000017941 */ /* 0x000fea0003800000 */
.L_x_14081:
        /* <DEDUP_REMOVED lines=9> */
.L_x_14084:
[----:B------:R-:W-:Y:S05]  /*6980*/  BSYNC B1 ;  /* 0x0000000000017941 */ /* 0x000fea0003800000 */
.L_x_14083:
        /* <DEDUP_REMOVED lines=9> */
.L_x_14086:
[----:B------:R-:W-:Y:S05]  /*6a20*/  BSYNC B1 ;  /* 0x0000000000017941 */ /* 0x000fea0003800000 */
.L_x_14085:
        /* <DEDUP_REMOVED lines=8> */
[----:B------:R-:W-:Y:S02]  /*6ab0*/  SEL R195, R224, R171, P0 ;  /* 0x000000abe0c37207 */ /* 0x000fe40000000000 */
[----:B------:R-:W-:-:S03]  /*6ac0*/  IADD3 R206, R206, 0x120, RZ ;  /* 0x00000120cece7810 */ /* 0x000fc60007ffe0ff */
[----:B------:R1:W-:Y:S01]  /*6ad0*/  @P1 STG.E.128 desc[UR4][R208.64], R192 ;  /* 0x000000c0d0001986 */ /* 0x0003e2000c101d04 */
[----:B0-----:R-:W-:Y:S01]  /*6ae0*/  @P5 FMUL.FTZ R222, R222, R226 ;  /* 0x000000e2dede5220 */ /* 0x001fe20000410000 */
[----:B-1----:R-:W0:Y:S03]  /*6af0*/  @P5 LDC R192, c[0x0][0x29c] ;  /* 0x0000a700ffc05b82 */ /* 0x002e260000000800 */
[----:B-----5:R-:W-:-:S05]  /*6b00*/  @P5 FFMA.FTZ R57, R165, R222, R57 ;  /* 0x000000dea5395223 */ /* 0x020fca0000010039 */
[----:B------:R-:W1:Y:S08]  /*6b10*/  @P5 LDC R209, c[0x0][0x29c] ;  /* 0x0000a700ffd15b82 */ /* 0x000e700000000800 */
[----:B------:R-:W1:Y:S08]  /*6b20*/  @P5 LDC R208, c[0x0][0x29c] ;  /* 0x0000a700ffd05b82 */ /* 0x000e700000000800 */
[----:B------:R-:W1:Y:S01]  /*6b30*/  @P5 LDC.64 R194, c[0x0][0x2f8] ;  /* 0x0000be00ffc25b82 */ /* 0x000e620000000a00 */
[----:B0-----:R-:W-:-:S04]  /*6b40*/  @P5 FMUL.FTZ R225, R225, R192 ;  /* 0x000000c0e1e15220 */ /* 0x001fc80000410000 */
[----:B------:R-:W-:-:S03]  /*6b50*/  @P5 FFMA.FTZ R56, R164, R225, R56 ;  /* 0x000000e1a4385223 */ /* 0x000fc60000010038 */
[----:B------:R-:W0:Y:S01]  /*6b60*/  @P5 LDC.64 R192, c[0x0][0x220] ;  /* 0x00008800ffc05b82 */ /* 0x000e220000000a00 */
[----:B-1----:R-:W-:-:S04]  /*6b70*/  @P5 FMUL.FTZ R223, R223, R209 ;  /* 0x000000d1dfdf5220 */ /* 0x002fc80000410000 */
[----:B------:R-:W-:Y:S01]  /*6b80*/  @P5 FFMA.FTZ R58, R166, R223, R58 ;  /* 0x000000dfa63a5223 */ /* 0x000fe2000001003a */
[----:B------:R-:W-:-:S04]  /*6b90*/  @P5 FMUL.FTZ R208, R224, R208 ;  /* 0x000000d0e0d05220 */ /* 0x000fc80000410000 */
[----:B------:R-:W-:Y:S01]  /*6ba0*/  @P5 FFMA.FTZ R59, R167, R208, R59 ;  /* 0x000000d0a73b5223 */ /* 0x000fe2000001003b */
[----:B------:R-:W-:-:S04]  /*6bb0*/  @P5 IMAD.WIDE.U32 R194, R221, 0x10, R194 ;  /* 0x00000010ddc25825 */ /* 0x000fc800078e00c2 */
[----:B0-----:R-:W-:Y:S01]  /*6bc0*/  @P5 IMAD.WIDE.U32 R192, R206, 0x10, R192 ;  /* 0x00000010cec05825 */ /* 0x001fe200078e00c0 */
[----:B------:R-:W-:Y:S01]  /*6bd0*/  @!P6 ISETP.NE.U32.AND P2, PT, R2, RZ, PT ;  /* 0x000000ff0200e20c */ /* 0x000fe20003f45070 */
[----:B------:R-:W-:Y:S03]  /*6be0*/  BSSY B1, `(.L_x_14087) ;  /* 0x0000013000017945 */ /* 0x000fe60003800000 */
[----:B------:R-:W-:Y:S01]  /*6bf0*/  @!P6 ISETP.NE.AND.EX P2, PT, R0, RZ, PT, P2 ;  /* 0x000000ff0000e20c */ /* 0x000fe20003f45320 */
[----:B--2---:R-:W-:Y:S01]  /*6c00*/  @P5 FMUL.FTZ R172, R243, R225 ;  /* 0x000000e1f3ac5220 */ /* 0x004fe20000410000 */
[----:B---3--:R-:W-:Y:S01]  /*6c10*/  @P5 FMUL.FTZ R173, R242, R222 ;  /* 0x000000def2ad5220 */ /* 0x008fe20000410000 */
[----:B----4-:R-:W-:Y:S01]  /*6c20*/  @P5 FMUL.FTZ R174, R241, R223 ;  /* 0x000000dff1ae5220 */ /* 0x010fe20000410000 */
[----:B------:R-:W-:-:S05]  /*6c30*/  @P5 FMUL.FTZ R175, R240, R208 ;  /* 0x000000d0f0af5220 */ /* 0x000fca0000410000 */
[----:B------:R0:W-:Y:S04]  /*6c40*/  @P5 STG.E.128 desc[UR4][R194.64], R172 ;  /* 0x000000acc2005986 */ /* 0x0001e8000c101d04 */
[----:B------:R1:W5:Y:S02]  /*6c50*/  @P5 LDG.E.128 R164, desc[UR4][R192.64] ;  /* 0x00000004c0a45981 */ /* 0x000364000c1e1d00 */
[----:B-1----:R-:W1:Y:S01]  /*6c60*/  @P5 LDC R192, c[0x0][0x29c] ;  /* 0x0000a700ffc05b82 */ /* 0x002e620000000800 */
[----:B0-----:R-:W-:-:S07]  /*6c70*/  @!P6 FSEL R195, R160, RZ, P2 ;  /* 0x000000ffa0c3e208 */ /* 0x001fce0001000000 */
[----:B------:R-:W0:Y:S08]  /*6c80*/  @P5 LDC R193, c[0x0][0x29c] ;  /* 0x0000a700ffc15b82 */ /* 0x000e300000000800 */
[----:B------:R-:W2:Y:S01]  /*6c90*/  @P5 LDC R194, c[0x0][0x29c] ;  /* 0x0000a700ffc25b82 */ /* 0x000ea20000000800 */
[----:B------:R-:W-:Y:S05]  /*6ca0*/  @!P6 BRA `(.L_x_14088) ;  /* 0x000000000018e947 */ /* 0x000fea0003800000 */
[----:B------:R-:W-:Y:S01]  /*6cb0*/  ISETP.NE.U32.AND P2, PT, R2, RZ, PT ;  /* 0x000000ff0200720c */ /* 0x000fe20003f45070 */
[----:B------:R-:W-:-:S03]  /*6cc0*/  FFMA.FTZ R195, R202, R204, R205 ;  /* 0x000000cccac37223 */ /* 0x000fc600000100cd */
[----:B------:R-:W-:Y:S01]  /*6cd0*/  ISETP.NE.AND.EX P2, PT, R0, RZ, PT, P2 ;  /* 0x000000ff0000720c */ /* 0x000fe20003f45320 */
[----:B------:R-:W-:-:S04]  /*6ce0*/  FADD.FTZ R195, R248, -R195 ;  /* 0x800000c3f8c37221 */ /* 0x000fc80000010000 */
[----:B------:R-:W-:-:S08]  /*6cf0*/  FMUL.FTZ R195, R3, R195 ;  /* 0x000000c303c37220 */ /* 0x000fd00000410000 */
[----:B------:R-:W-:-:S07]  /*6d00*/  @P2 FADD.FTZ R195, R160, R195 ;  /* 0x000000c3a0c32221 */ /* 0x000fce0000010000 */
.L_x_14088:
[----:B------:R-:W-:Y:S05]  /*6d10*/  BSYNC B1 ;  /* 0x0000000000017941 */ /* 0x000fea0003800000 */
.L_x_14087:
[----:B------:R-:W3:Y:S01]  /*6d20*/  LDL R208, [R1+0x8c] ;  /* 0x00008c0001d07983 */ /* 0x000ee20000100800 */
[C---:B------:R-:W-:Y:S01]  /*6d30*/  @!P6 ISETP.NE.U32.AND P4, PT, R2.reuse, RZ, PT ;  /* 0x000000ff0200e20c */ /* 0x040fe20003f85070 */
[C---:B-1----:R-:W-:Y:S01]  /*6d40*/  @P5 FMUL.FTZ R192, R195.reuse, R192 ;  /* 0x000000c0c3c05220 */ /* 0x042fe20000410000 */
[----:B------:R-:W-:Y:S01]  /*6d50*/  @!P6 ISETP.NE.U32.AND P3, PT, R2, RZ, PT ;  /* 0x000000ff0200e20c */ /* 0x000fe20003f65070 */
[----:B------:R-:W-:Y:S01]  /*6d60*/  BSSY B1, `(.L_x_14089) ;  /* 0x000000f000017945 */ /* 0x000fe20003800000 */
[----:B------:R-:W-:Y:S01]  /*6d70*/  @!P6 ISETP.NE.AND.EX P4, PT, R0, RZ, PT, P4 ;  /* 0x000000ff0000e20c */ /* 0x000fe20003f85340 */
[----:B-----5:R-:W-:Y:S01]  /*6d80*/  @P5 FFMA.FTZ R52, R164, R192, R52 ;  /* 0x000000c0a4345223 */ /* 0x020fe20000010034 */
[----:B------:R-:W-:Y:S02]  /*6d90*/  SEL R168, R195, R168, P0 ;  /* 0x000000a8c3a87207 */ /* 0x000fe40000000000 */
[----:B------:R-:W-:Y:S02]  /*6da0*/  @!P6 ISETP.NE.U32.AND P2, PT, R2, RZ, PT ;  /* 0x000000ff0200e20c */ /* 0x000fe40003f45070 */
[----:B------:R-:W-:Y:S01]  /*6db0*/  @!P6 ISETP.NE.AND.EX P3, PT, R0, RZ, PT, P3 ;  /* 0x000000ff0000e20c */ /* 0x000fe20003f65330 */
[----:B---3--:R-:W-:Y:S01]  /*6dc0*/  @P5 FMUL.FTZ R172, R208, R192 ;  /* 0x000000c0d0ac5220 */ /* 0x008fe20000410000 */
        /* <DEDUP_REMOVED lines=8> */
.L_x_14090:
[----:B------:R-:W-:Y:S05]  /*6e50*/  BSYNC B1 ;  /* 0x0000000000017941 */ /* 0x000fea0003800000 */
.L_x_14089:
        /* <DEDUP_REMOVED lines=11> */
.L_x_14092:
[----:B------:R-:W-:Y:S05]  /*6f10*/  BSYNC B1 ;  /* 0x0000000000017941 */ /* 0x000fea0003800000 */
.L_x_14091:
[----:B------:R-:W3:Y:S04]  /*6f20*/  LDL R208, [R1+0x88] ;  /* 0x0000880001d07983 */ /* 0x000ee80000100800 */
[----:B------:R-:W4:Y:S01]  /*6f30*/  LDL R195, [R1+0x84] ;  /* 0x0000840001c37983 */ /* 0x000f220000100800 */
[----:B--2---:R-:W-:Y:S01]  /*6f40*/  @P5 FMUL.FTZ R194, R192, R194 ;  /* 0x000000c2c0c25220 */ /* 0x004fe20000410000 */
[----:B------:R-:W-:Y:S01]  /*6f50*/  @!P6 ISETP.NE.AND.EX P2, PT, R0, RZ, PT, P2 ;  /* 0x000000ff0000e20c */ /* 0x000fe20003f45320 */
[----:B------:R-:W-:Y:S01]  /*6f60*/  BSSY B1, `(.L_x_14093) ;  /* 0x000000e000017945 */ /* 0x000fe20003800000 */
[----:B------:R-:W-:Y:S01]  /*6f70*/  SEL R170, R192, R170, P0 ;  /* 0x000000aac0aa7207 */ /* 0x000fe20000000000 */
[-C--:B------:R-:W-:Y:S01]  /*6f80*/  @P5 FFMA.FTZ R53, R165, R193.reuse, R53 ;  /* 0x000000c1a5355223 */ /* 0x080fe20000010035 */
[-C--:B------:R-:W-:Y:S01]  /*6f90*/  @P5 FFMA.FTZ R54, R166, R194.reuse, R54 ;  /* 0x000000c2a6365223 */ /* 0x080fe20000010036 */
[----:B------:R-:W-:Y:S01]  /*6fa0*/  @!P6 FSEL R192, R163, RZ, P2 ;  /* 0x000000ffa3c0e208 */ /* 0x000fe20001000000 */
[----:B---3--:R-:W-:Y:S01]  /*6fb0*/  @P5 FMUL.FTZ R173, R208, R193 ;  /* 0x000000c1d0ad5220 */ /* 0x008fe20000410000 */
[----:B----4-:R-:W-:Y:S01]  /*6fc0*/  @P5 FMUL.FTZ R174, R195, R194 ;  /* 0x000000c2c3ae5220 */ /* 0x010fe20000410000 */
[----:B------:R-:W-:Y:S06]  /*6fd0*/  @!P6 BRA `(.L_x_14094) ;  /* 0x000000000018e947 */ /* 0x000fec0003800000 */
[----:B------:R-:W-:Y:S01]  /*6fe0*/  ISETP.NE.U32.AND P2, PT, R2, RZ, PT ;  /* 0x000000ff0200720c */ /* 0x000fe20003f45070 */
[----:B------:R-:W-:-:S03]  /*6ff0*/  FFMA.FTZ R204, R199, R204, R205 ;  /* 0x000000ccc7cc7223 */ /* 0x000fc600000100cd */
[----:B------:R-:W-:Y:S01]  /*7000*/  ISETP.NE.AND.EX P2, PT, R0, RZ, PT, P2 ;  /* 0x000000ff0000720c */ /* 0x000fe20003f45320 */
[----:B------:R-:W-:-:S04]  /*7010*/  FADD.FTZ R204, R251, -R204 ;  /* 0x800000ccfbcc7221 */ /* 0x000fc80000010000 */
[----:B------:R-:W-:-:S08]  /*7020*/  FMUL.FTZ R192, R3, R204 ;  /* 0x000000cc03c07220 */ /* 0x000fd00000410000 */
[----:B------:R-:W-:-:S07]  /*7030*/  @P2 FADD.FTZ R192, R163, R192 ;  /* 0x000000c0a3c02221 */ /* 0x000fce0000010000 */
.L_x_14094:
[----:B------:R-:W-:Y:S05]  /*7040*/  BSYNC B1 ;  /* 0x0000000000017941 */ /* 0x000fea0003800000 */
.L_x_14093:
[----:B------:R-:W2:Y:S01]  /*7050*/  LDL R2, [R1+0x80] ;  /* 0x0000800001027983 */ /* 0x000ea20000100800 */
[----:B------:R-:W0:Y:S03]  /*7060*/  @P5 LDC R0, c[0x0][0x29c] ;  /* 0x0000a700ff005b82 */ /* 0x000e260000000800 */
[----:B------:R-:W3:Y:S01]  /*7070*/  LDL.LU R193, [R1+0x14] ;  /* 0x0000140001c17983 */ /* 0x000ee20000300800 */
[----:B------:R-:W-:Y:S02]  /*7080*/  @P1 IADD3 R252, R252, 0x120, RZ ;  /* 0x00000120fcfc1810 */ /* 0x000fe40007ffe0ff */
[C---:B------:R-:W-:Y:S01]  /*7090*/  SEL R171, R192.reuse, R171, P0 ;  /* 0x000000abc0ab7207 */ /* 0x040fe20000000000 */
[----:B0-----:R-:W-:-:S04]  /*70a0*/  @P5 FMUL.FTZ R0, R192, R0 ;  /* 0x00000000c0005220 */ /* 0x001fc80000410000 */
[-C--:B------:R-:W-:Y:S01]  /*70b0*/  @P5 FFMA.FTZ R55, R167, R0.reuse, R55 ;  /* 0x00000000a7375223 */ /* 0x080fe20000010037 */
[----:B--2---:R-:W-:Y:S02]  /*70c0*/  @P5 FMUL.FTZ R175, R2, R0 ;  /* 0x0000000002af5220 */ /* 0x004fe40000410000 */
[----:B------:R-:W0:Y:S02]  /*70d0*/  @P1 LDC.64 R2, c[0x0][0x308] ;  /* 0x0000c200ff021b82 */ /* 0x000e240000000a00 */
[----:B0-----:R-:W-:-:S05]  /*70e0*/  @P1 IMAD.WIDE.U32 R2, R252, 0x10, R2 ;  /* 0x00000010fc021825 */ /* 0x001fca00078e0002 */
        /* <DEDUP_REMOVED lines=9> */
.L_x_14010:
[----:B------:R-:W-:Y:S05]  /*7180*/  BSYNC B0 ;  /* 0x0000000000007941 */ /* 0x000fea0003800000 */
.L_x_14008:
        /* <DEDUP_REMOVED lines=63> */
[----:B------:R-:W-:Y:S01]  /*7580*/  FADD.FTZ R45, RZ, R45 ;  /* 0x0000002dff2d7221 */ /* 0x000fe20000010000 */
[----:B------:R-:W-:Y:S02]  /*7590*/  FADD.FTZ R44, R44, R93 ;  /* 0x0000005d2c2c7221 */ /* 0x000fe40000010000 */
[----:B------:R-:W5:Y:S01]  /*75a0*/  LDS R105, [R0+0x3200] ;  /* 0x0032000000697984 */ /* 0x000f620000000800 */
[----:B------:R-:W-:Y:S01]  /*75b0*/  FADD.FTZ R46, RZ, R46 ;  /* 0x0000002eff2e7221 */ /* 0x000fe20000010000 */
[----:B------:R-:W-:-:S02]  /*75c0*/  FADD.FTZ R45, R45, R96 ;  /* 0x000000602d2d7221 */ /* 0x000fc40000010000 */
[----:B------:R-:W5:Y:S01]  /*75d0*/  LDS R108, [R0+0x3400] ;  /* 0x00340000006c7984 */ /* 0x000f620000000800 */
[----:B------:R-:W-:Y:S01]  /*75e0*/  FADD.FTZ R46, R46, R95 ;  /* 0x0000005f2e2e7221 */ /* 0x000fe20000010000 */
[----:B------:R-:W-:Y:S02]  /*75f0*/  FADD.FTZ R49, RZ, R49 ;  /* 0x00000031ff317221 */ /* 0x000fe40000010000 */
[----:B------:R-:W5:Y:S02]  /*7600*/  LDS R107, [R0+0x3600] ;  /* 0x00360000006b7984 */ /* 0x000f640000000800 */
[----:B------:R-:W-:Y:S02]  /*7610*/  FADD.FTZ R49, R49, R100 ;  /* 0x0000006431317221 */ /* 0x000fe40000010000 */
[----:B------:R-:W5:Y:S01]  /*7620*/  LDS R110, [R0+0x3800] ;  /* 0x00380000006e7984 */ /* 0x000f620000000800 */
[----:B------:R-:W-:-:S03]  /*7630*/  FADD.FTZ R50, RZ, R50 ;  /* 0x00000032ff327221 */ /* 0x000fc60000010000 */
        /* <DEDUP_REMOVED lines=29> */
[----:B-----5:R-:W-:-:S03]  /*7810*/  FADD.FTZ R47, R47, R118 ;  /* 0x000000762f2f7221 */ /* 0x020fc60000010000 */
        /* <DEDUP_REMOVED lines=65> */
[----:B-----5:R-:W-:Y:S02]  /*7c30*/  FADD.FTZ R11, R11, R20 ;  /* 0x000000140b0b7221 */ /* 0x020fe40000010000 */
        /* <DEDUP_REMOVED lines=70> */
[----:B-----5:R-:W-:-:S03]  /*80a0*/  FADD.FTZ R29, R40, R25 ;  /* 0x00000019281d7221 */ /* 0x020fc60000010000 */
[----:B------:R-:W3:Y:S01]  /*80b0*/  LDS R11, [R0+0xa00] ;  /* 0x000a0000000b7984 */ /* 0x000ee20000000800 */
[----:B------:R-:W-:-:S03]  /*80c0*/  FADD.FTZ R14, R14, R27 ;  /* 0x0000001b0e0e7221 */ /* 0x000fc60000010000 */
[----:B------:R-:W4:Y:S01]  /*80d0*/  LDS R25, [R0+0x1a00] ;  /* 0x001a000000197984 */ /* 0x000f220000000800 */
        /* <DEDUP_REMOVED lines=20> */
[----:B-----5:R-:W-:-:S03]  /*8220*/  FADD.FTZ R12, R12, R21 ;  /* 0x000000150c0c7221 */ /* 0x020fc60000010000 */
[----:B------:R-:W4:Y:S01]  /*8230*/  LDS R22, [R0+0x3200] ;  /* 0x0032000000167984 */ /* 0x000f220000000800 */
[----:B------:R-:W-:-:S03]  /*8240*/  FADD.FTZ R10, R10, R41 ;  /* 0x000000290a0a7221 */ /* 0x000fc60000010000 */
[----:B------:R-:W5:Y:S01]  /*8250*/  LDS R59, [R0+0x4400] ;  /* 0x00440000003b7984 */ /* 0x000f620000000800 */
[----:B------:R-:W-:-:S03]  /*8260*/  FADD.FTZ R14, RZ, R14 ;  /* 0x0000000eff0e7221 */ /* 0x000fc60000010000 */
[----:B------:R-:W-:Y:S01]  /*8270*/  STG.E desc[UR4][R4.64+0x200], R111 ;  /* 0x0002006f04007986 */ /* 0x000fe2000c101904 */
[----:B------:R-:W-:-:S03]  /*8280*/  FADD.FTZ R11, R11, R18 ;  /* 0x000000120b0b7221 */ /* 0x000fc60000010000 */
[----:B------:R-:W5:Y:S01]  /*8290*/  LDS R16, [R0+0x1000] ;  /* 0x0010000000107984 */ /* 0x000f620000000800 */
        /* <DEDUP_REMOVED lines=13> */
[----:B-----5:R-:W-:-:S03]  /*8370*/  FADD.FTZ R59, R12, R59 ;  /* 0x0000003b0c3b7221 */ /* 0x020fc60000010000 */
[----:B------:R-:W5:Y:S04]  /*8380*/  LDS R53, [R0+0x4800] ;  /* 0x0048000000357984 */ /* 0x000f680000000800 */
[----:B------:R-:W-:Y:S01]  /*8390*/  STG.E desc[UR4][R4.64+0x400], R9 ;  /* 0x0004000904007986 */ /* 0x000fe2000c101904 */
        /* <DEDUP_REMOVED lines=43> */
.L_x_14014:
[----:B------:R-:W-:Y:S01]  /*8650*/  HFMA2.MMA R206, -RZ, RZ, 0, 1.847743988037109375e-06 ;  /* 0x0000001fffce7435 */ /* 0x000fe200000001ff */
[----:B------:R-:W-:Y:S01]  /*8660*/  BSSY B1, `(.L_x_14096) ;  /* 0x0000006000017945 */ /* 0x000fe20003800000 */
[----:B------:R-:W-:Y:S02]  /*8670*/  MOV R205, 0x1 ;  /* 0x0000000100cd7802 */ /* 0x000fe40000000f00 */
[----:B------:R-:W-:-:S07]  /*8680*/  MOV R208, 0xffffffff ;  /* 0xffffffff00d07802 */ /* 0x000fce0000000f00 */
[----:B-----5:R-:W-:Y:S05]  /*8690*/  WARPSYNC.COLLECTIVE R208, `(.L_x_14097) ;  /* 0x00000000d0087348 */ /* 0x020fea0003c00000 */
[----:B------:R0:W1:Y:S02]  /*86a0*/  SHFL.BFLY P0, R209, R192, R205, R206 ;  /* 0x0c0000cdc0d17389 */ /* 0x00006400000000ce */
[----:B01---5:R-:W-:Y:S01]  /*86b0*/  ENDCOLLECTIVE ;  /* 0x000000000000791b */ /* 0x023fe20003800000 */
.L_x_14097:
[----:B------:R-:W-:Y:S05]  /*86c0*/  BSYNC B1 ;  /* 0x0000000000017941 */ /* 0x000fea0003800000 */
.L_x_14096:
        /* <DEDUP_REMOVED lines=9> */
.L_x_14098:
[----:B------:R-:W-:Y:S01]  /*8760*/  HFMA2.MMA R205, -RZ, RZ, 0, 1.1920928955078125e-07 ;  /* 0x00000002ffcd7435 */ /* 0x000fe200000001ff */
[----:B------:R-:W-:Y:S01]  /*8770*/  MOV R192, R194 ;  /* 0x000000c200c07202 */ /* 0x000fe20000000f00 */
[----:B------:R-:W-:-:S09]  /*8780*/  FADD.FTZ R193, R209, R193 ;  /* 0x000000c1d1c17221 */ /* 0x000fd20000010000 */
[----:B------:R-:W-:Y:S05]  /*8790*/  WARPSYNC.COLLECTIVE R208, `(.L_x_14099) ;  /* 0x00000000d0087348 */ /* 0x000fea0003c00000 */
[----:B------:R0:W1:Y:S02]  /*87a0*/  SHFL.BFLY P0, R209, R192, R205, R206 ;  /* 0x0c0000cdc0d17389 */ /* 0x00006400000000ce */
[----:B01----:R-:W-:Y:S01]  /*87b0*/  ENDCOLLECTIVE ;  /* 0x000000000000791b */ /* 0x003fe20003800000 */
.L_x_14099:
[----:B------:R-:W-:Y:S01]  /*87c0*/  MOV R192, R193 ;  /* 0x000000c100c07202 */ /* 0x000fe20000000f00 */
[----:B------:R-:W-:-:S07]  /*87d0*/  FADD.FTZ R194, R194, R209 ;  /* 0x000000d1c2c27221 */ /* 0x000fce0000010000 */
[----:B------:R-:W-:Y:S05]  /*87e0*/  WARPSYNC.COLLECTIVE R208, `(.L_x_14100) ;  /* 0x00000000d0087348 */ /* 0x000fea0003c00000 */
[----:B------:R0:W1:Y:S02]  /*87f0*/  SHFL.BFLY P0, R209, R192, R205, R206 ;  /* 0x0c0000cdc0d17389 */ /* 0x00006400000000ce */
[----:B01----:R-:W-:Y:S01]  /*8800*/  ENDCOLLECTIVE ;  /* 0x000000000000791b */ /* 0x003fe20003800000 */
.L_x_14100:
[----:B------:R-:W-:Y:S01]  /*8810*/  HFMA2.MMA R205, -RZ, RZ, 0, 2.384185791015625e-07 ;  /* 0x00000004ffcd7435 */ /* 0x000fe200000001ff */
[----:B------:R-:W-:Y:S01]  /*8820*/  MOV R192, R194 ;  /* 0x000000c200c07202 */ /* 0x000fe20000000f00 */
[----:B------:R-:W-:-:S09]  /*8830*/  FADD.FTZ R193, R193, R209 ;  /* 0x000000d1c1c17221 */ /* 0x000fd20000010000 */
[----:B------:R-:W-:Y:S05]  /*8840*/  WARPSYNC.COLLECTIVE R208, `(.L_x_14101) ;  /* 0x00000000d0087348 */ /* 0x000fea0003c00000 */
[----:B------:R0:W1:Y:S02]  /*8850*/  SHFL.BFLY P0, R209, R192, R205, R206 ;  /* 0x0c0000cdc0d17389 */ /* 0x00006400000000ce */
[----:B01----:R-:W-:Y:S01]  /*8860*/  ENDCOLLECTIVE ;  /* 0x000000000000791b */ /* 0x003fe20003800000 */
.L_x_14101:
[----:B------:R-:W-:Y:S01]  /*8870*/  MOV R192, R193 ;  /* 0x000000c100c07202 */ /* 0x000fe20000000f00 */
[----:B------:R-:W-:-:S07]  /*8880*/  FADD.FTZ R194, R194, R209 ;  /* 0x000000d1c2c27221 */ /* 0x000fce0000010000 */
[----:B------:R-:W-:Y:S05]  /*8890*/  WARPSYNC.COLLECTIVE R208, `(.L_x_14102) ;  /* 0x00000000d0087348 */ /* 0x000fea0003c00000 */
[----:B------:R0:W1:Y:S02]  /*88a0*/  SHFL.BFLY P0, R209, R192, R205, R206 ;  /* 0x0c0000cdc0d17389 */ /* 0x00006400000000ce */
[----:B01----:R-:W-:Y:S01]  /*88b0*/  ENDCOLLECTIVE ;  /* 0x000000000000791b */ /* 0x003fe20003800000 */
.L_x_14102:
[----:B------:R-:W-:Y:S01]  /*88c0*/  HFMA2.MMA R205, -RZ, RZ, 0, 4.76837158203125e-07 ;  /* 0x00000008ffcd7435 */ /* 0x000fe200000001ff */
[----:B------:R-:W-:Y:S01]  /*88d0*/  MOV R192, R194 ;  /* 0x000000c200c07202 */ /* 0x000fe20000000f00 */
[----:B------:R-:W-:-:S09]  /*88e0*/  FADD.FTZ R193, R193, R209 ;  /* 0x000000d1c1c17221 */ /* 0x000fd20000010000 */
[----:B------:R-:W-:Y:S05]  /*88f0*/  WARPSYNC.COLLECTIVE R208, `(.L_x_14103) ;  /* 0x00000000d0087348 */ /* 0x000fea0003c00000 */
[----:B------:R0:W1:Y:S02]  /*8900*/  SHFL.BFLY P0, R209, R192, R205, R206 ;  /* 0x0c0000cdc0d17389 */ /* 0x00006400000000ce */
[----:B01----:R-:W-:Y:S01]  /*8910*/  ENDCOLLECTIVE ;  /* 0x000000000000791b */ /* 0x003fe20003800000 */
.L_x_14103:
[----:B------:R-:W-:Y:S01]  /*8920*/  MOV R192, R193 ;  /* 0x000000c100c07202 */ /* 0x000fe20000000f00 */
[----:B------:R-:W-:-:S07]  /*8930*/  FADD.FTZ R194, R194, R209 ;  /* 0x000000d1c2c27221 */ /* 0x000fce0000010000 */
[----:B------:R-:W-:Y:S05]  /*8940*/  WARPSYNC.COLLECTIVE R208, `(.L_x_14104) ;  /* 0x00000000d0087348 */ /* 0x000fea0003c00000 */
[----:B------:R0:W1:Y:S02]  /*8950*/  SHFL.BFLY P0, R209, R192, R205, R206 ;  /* 0x0c0000cdc0d17389 */ /* 0x00006400000000ce */
[----:B01----:R-:W-:Y:S01]  /*8960*/  ENDCOLLECTIVE ;  /* 0x000000000000791b */ /* 0x003fe20003800000 */
.L_x_14104:
[----:B------:R-:W-:Y:S01]  /*8970*/  HFMA2.MMA R205, -RZ, RZ, 0, 9.5367431640625e-07 ;  /* 0x00000010ffcd7435 */ /* 0x000fe200000001ff */
[----:B------:R-:W-:Y:S02]  /*8980*/  MOV R192, R194 ;  /* 0x000000c200c07202 */ /* 0x000fe40000000f00 */
[----:B------:R-:W-:-:S08]  /*8990*/  MOV R195, R209 ;  /* 0x000000d100c37202 */ /* 0x000fd00000000f00 */
[----:B------:R-:W-:Y:S05]  /*89a0*/  WARPSYNC.COLLECTIVE R208, `(.L_x_14105) ;  /* 0x00000000d0087348 */ /* 0x000fea0003c00000 */
[----:B------:R0:W1:Y:S02]  /*89b0*/  SHFL.BFLY P0, R209, R192, R205, R206 ;  /* 0x0c0000cdc0d17389 */ /* 0x00006400000000ce */
[----:B01----:R-:W-:Y:S01]  /*89c0*/  ENDCOLLECTIVE ;  /* 0x000000000000791b */ /* 0x003fe20003800000 */
.L_x_14105:
[----:B------:R-:W-:-:S05]  /*89d0*/  FADD.FTZ R195, R193, R195 ;  /* 0x000000c3c1c37221 */ /* 0x000fca0000010000 */
[----:B------:R-:W-:Y:S02]  /*89e0*/  MOV R192, R195 ;  /* 0x000000c300c07202 */ /* 0x000fe40000000f00 */
[----:B------:R-:W-:-:S07]  /*89f0*/  MOV R204, R209 ;  /* 0x000000d100cc7202 */ /* 0x000fce0000000f00 */
[----:B------:R-:W-:Y:S05]  /*8a00*/  WARPSYNC.COLLECTIVE R208, `(.L_x_14106) ;  /* 0x00000000d0087348 */ /* 0x000fea0003c00000 */
[----:B------:R0:W1:Y:S02]  /*8a10*/  SHFL.BFLY P0, R209, R192, R205, R206 ;  /* 0x0c0000cdc0d17389 */ /* 0x00006400000000ce */
[----:B01----:R-:W-:Y:S01]  /*8a20*/  ENDCOLLECTIVE ;  /* 0x000000000000791b */ /* 0x003fe20003800000 */
.L_x_14106:
[----:B------:R-:W-:Y:S01]  /*8a30*/  MOV R205, R209 ;  /* 0x000000d100cd7202 */ /* 0x000fe20000000f00 */
[----:B------:R-:W-:Y:S06]  /*8a40*/  BRA `(.L_x_14107) ;  /* 0xffffffac00fc7947 */ /* 0x000fec000383ffff */
.L_x_14108:
        /* <DEDUP_REMOVED lines=11> */
.L_x_17029:


//--------------------- .text._ZN10layer_norm13ln_bwd_kernelINS_13Kernel_traitsI6__halfffffjLj1280ELj1ELj4ELj1ELj16ENS_18Kernel_traits_baseILj1280ES2_ffffjLj128EEEEELb1ELb0ELb0ELb0EEEvNS_9BwdParamsE --------------------------
	.section	.text._ZN10layer_norm13ln_bwd_kernelINS_13Kernel_traitsI6__halfffffjLj1280ELj1ELj4ELj1ELj16ENS_18Kernel_traits_baseILj1280ES2_ffffjLj128EEEEELb1ELb0ELb0ELb0EEEvNS_9BwdParamsE,"ax",@progbits
	.align	128
        .global         _ZN10layer_norm13ln_bwd_kernelINS_13Kernel_traitsI6__halfffffjLj1280ELj1ELj4ELj1ELj16ENS_18Kernel_traits_baseILj1280ES2_ffffjLj128EEEEELb1ELb0ELb0ELb0EEEvNS_9BwdParamsE
        .type           _ZN10layer_norm13ln_bwd_kernelINS_13Kernel_traitsI6__halfffffjLj1280ELj1ELj4ELj1ELj16ENS_18Kernel_traits_baseILj1280ES2_ffffjLj128EEEEELb1ELb0ELb0ELb0EEEvNS_9BwdParamsE,@function
        .size           _ZN10layer_norm13ln_bwd_kernelINS_13Kernel_traitsI6__halfffffjLj1280ELj1ELj4ELj1ELj16ENS_18Kernel_traits_baseILj1280ES2_ffffjLj128EEEEELb1ELb0ELb0ELb0EEEvNS_9BwdParamsE,(.L_x_17030 - _ZN10layer_norm13ln_bwd_kernelINS_13Kernel_traitsI6__halfffffjLj1280ELj1ELj4ELj1ELj16ENS_18Kernel_traits_baseILj1280ES2_ffffjLj128EEEEELb1ELb0ELb0ELb0EEEvNS_9BwdParamsE)
        .other          _ZN10layer_norm13ln_bwd_kernelINS_13Kernel_traitsI6__halfffffjLj1280ELj1ELj4ELj1ELj16ENS_18Kernel_traits_baseILj1280ES2_ffffjLj128EEEEELb1ELb0ELb0ELb0EEEvNS_9BwdParamsE,@"STO_CUDA_ENTRY STV_DEFAULT"
_ZN10layer_norm13ln_bwd_kernelINS_13Kernel_traitsI6__halfffffjLj1280ELj1ELj4ELj1ELj16ENS_18Kernel_traits_baseILj1280ES2_ffffjLj128EEEEELb1ELb0ELb0ELb0EEEvNS_9BwdParamsE:
.text._ZN10layer_norm13ln_bwd_kernelINS_13Kernel_traitsI6__halfffffjLj1280ELj1ELj4ELj1ELj16ENS_18Kernel_traits_baseILj1280ES2_ffffjLj128EEEEELb1ELb0ELb0ELb0EEEvNS_9BwdParamsE:
        /* <DEDUP_REMOVED lines=27> */
[----:B------:R-:W-:Y:S01]  /*01b0*/  ISETP.GE.U32.AND P0, PT, R0, 0xc0, PT ;  /* 0x000000c00000780c */ /* 0x000fe20003f06070 */
        /* <DEDUP_REMOVED lines=19> */
[----:B------:R-:W-:Y:S02]  /*02f0*/  ISETP.GE.U32.AND P3, PT, R0, 0x120, PT ;  /* 0x000001200000780c */ /* 0x000fe40003f66070 */
        /* <DEDUP_REMOVED lines=10> */
[C---:B------:R-:W-:Y:S01]  /*03a0*/  LOP3.LUT P6, RZ, R4.reuse, 0x8, RZ, 0xc0, !PT ;  /* 0x0000000804ff7812 */ /* 0x040fe200078cc0ff */
        /* <DEDUP_REMOVED lines=82> */
[----:B------:R-:W-:Y:S02]  /*08d0*/  SHF.R.U64 R32, R8, 0x10, R9 ;  /* 0x0000001008207819 */ /* 0x000fe40000001209 */
[----:B------:R-:W-:Y:S02]  /*08e0*/  MOV R2, R7 ;  /* 0x0000000700027202 */ /* 0x000fe40000000f00 */
[----:B------:R-:W-:-:S02]  /*08f0*/  SHF.R.U32.HI R33, RZ, 0x10, R7 ;  /* 0x00000010ff217819 */ /* 0x000fc40000011607 */
[----:B------:R-:W-:Y:S02]  /*0900*/  MOV R6, R9 ;  /* 0x0000000900067202 */ /* 0x000fe40000000f00 */
[----:B------:R-:W-:Y:S02]  /*0910*/  SHF.R.U32.HI R31, RZ, 0x10, R9 ;  /* 0x00000010ff1f7819 */ /* 0x000fe40000011609 */
[--C-:B------:R-:W-:Y:S02]  /*0920*/  SHF.R.U64 R30, R10, 0x10, R11.reuse ;  /* 0x000000100a1e7819 */ /* 0x100fe4000000120b */
[----:B------:R-:W-:Y:S02]  /*0930*/  MOV R8, R11 ;  /* 0x0000000b00087202 */ /* 0x000fe40000000f00 */
[----:B------:R-:W-:Y:S02]  /*0940*/  SHF.R.U32.HI R29, RZ, 0x10, R11 ;  /* 0x00000010ff1d7819 */ /* 0x000fe4000001160b */
[----:B------:R-:W-:-:S02]  /*0950*/  MOV R7, R10 ;  /* 0x0000000a00077202 */ /* 0x000fc40000000f00 */
[----:B------:R-:W-:Y:S02]  /*0960*/  MOV R9, R12 ;  /* 0x0000000c00097202 */ /* 0x000fe40000000f00 */
[----:B------:R-:W-:Y:S02]  /*0970*/  SHF.R.U64 R28, R12, 0x10, R13 ;  /* 0x000000100c1c7819 */ /* 0x000fe4000000120d */
[----:B------:R-:W-:Y:S02]  /*0980*/  MOV R11, R14 ;  /* 0x0000000e000b7202 */ /* 0x000fe40000000f00 */
[----:B------:R-:W-:Y:S02]  /*0990*/  SHF.R.U64 R24, R14, 0x10, R15 ;  /* 0x000000100e187819 */ /* 0x000fe4000000120f */
[----:B------:R-:W-:Y:S02]  /*09a0*/  MOV R10, R13 ;  /* 0x0000000d000a7202 */ /* 0x000fe40000000f00 */
[----:B------:R-:W-:-:S02]  /*09b0*/  SHF.R.U32.HI R25, RZ, 0x10, R13 ;  /* 0x00000010ff197819 */ /* 0x000fc4000001160d */
[----:B------:R-:W-:Y:S02]  /*09c0*/  MOV R12, R15 ;  /* 0x0000000f000c7202 */ /* 0x000fe40000000f00 */
[----:B------:R-:W-:Y:S01]  /*09d0*/  SHF.R.U32.HI R14, RZ, 0x10, R15 ;  /* 0x00000010ff0e7819 */ /* 0x000fe2000001160f */
[----:B------:R-:W-:Y:S01]  /*09e0*/  HADD2.F32 R15, -RZ, R0.H0_H0 ;  /* 0x20000000ff0f7230 */ /* 0x000fe20000004100 */
[----:B------:R-:W-:Y:S01]  /*09f0*/  MOV R13, R16 ;  /* 0x00000010000d7202 */ /* 0x000fe20000000f00 */
[----:B------:R-:W-:Y:S01]  /*0a00*/  HADD2.F32 R0, -RZ, R2.H0_H0 ;  /* 0x20000002ff007230 */ /* 0x000fe20000004100 */
[--C-:B------:R-:W-:Y:S01]  /*0a10*/  SHF.R.U64 R252, R16, 0x10, R17.reuse ;  /* 0x0000001010fc7819 */ /* 0x100fe20000001211 */
[----:B------:R-:W-:Y:S01]  /*0a20*/  HADD2.F32 R16, -RZ, R34.H0_H0 ;  /* 0x20000022ff107230 */ /* 0x000fe20000004100 */
[----:B------:R0:W-:Y:S01]  /*0a30*/  STL [R1+0x50], R15 ;  /* 0x0000500f01007387 */ /* 0x0001e20000100800 */
        /* <DEDUP_REMOVED lines=32> */
[----:B------:R-:W-:Y:S01]  /*0c40*/  MOV R237, R26 ;  /* 0x0000001a00ed7202 */ /* 0x000fe20000000f00 */
[----:B-1----:R-:W-:Y:S01]  /*0c50*/  HADD2.F32 R0, -RZ, R7.H0_H0 ;  /* 0x20000007ff007230 */ /* 0x002fe20000004100 */
[----:B------:R0:W-:Y:S01]  /*0c60*/  STL [R1+0x34], R2 ;  /* 0x0000340201007387 */ /* 0x0001e20000100800 */
[--C-:B------:R-:W-:Y:S01]  /*0c70*/  SHF.R.U64 R236, R26, 0x10, R27.reuse ;  /* 0x000000101aec7819 */ /* 0x100fe2000000121b */
[----:B------:R-:W-:Y:S01]  /*0c80*/  HADD2.F32 R245, -RZ, R245.H0_H0 ;  /* 0x200000f5fff57230 */ /* 0x000fe20000004100 */
[----:B------:R-:W-:Y:S01]  /*0c90*/  MOV R235, R27 ;  /* 0x0000001b00eb7202 */ /* 0x000fe20000000f00 */
[----:B--2---:R-:W-:Y:S01]  /*0ca0*/  HADD2.F32 R5, -RZ, R30.H0_H0 ;  /* 0x2000001eff057230 */ /* 0x004fe20000004100 */
[----:B------:R1:W-:Y:S01]  /*0cb0*/  STL [R1+0x30], R0 ;  /* 0x0000300001007387 */ /* 0x0003e20000100800 */
[----:B------:R-:W-:Y:S01]  /*0cc0*/  SHF.R.U32.HI R234, RZ, 0x10, R27 ;  /* 0x00000010ffea7819 */ /* 0x000fe2000001161b */
[----:B------:R-:W-:Y:S01]  /*0cd0*/  HADD2.F32 R244, -RZ, R244.H0_H0 ;  /* 0x200000f4fff47230 */ /* 0x000fe20000004100 */
[----:B------:R-:W-:Y:S01]  /*0ce0*/  ISETP.NE.U32.AND P4, PT, RZ, UR6, PT ;  /* 0x00000006ff007c0c */ /* 0x000fe2000bf85070 */
[----:B------:R2:W-:Y:S01]  /*0cf0*/  STL [R1+0x2c], R5 ;  /* 0x00002c0501007387 */ /* 0x0005e20000100800 */
[----:B0-----:R-:W-:-:S02]  /*0d00*/  HADD2.F32 R2, -RZ, R8.H0_H0 ;  /* 0x20000008ff027230 */ /* 0x001fc40000004100 */
[----:B------:R-:W-:Y:S01]  /*0d10*/  ISETP.NE.AND.EX P4, PT, RZ, UR7, PT, P4 ;  /* 0x00000007ff007c0c */ /* 0x000fe2000bf85340 */
[----:B------:R-:W-:Y:S02]  /*0d20*/  HADD2.F32 R243, -RZ, R243.H0_H0 ;  /* 0x200000f3fff37230 */ /* 0x000fe40000004100 */
[----:B-1----:R-:W-:Y:S01]  /*0d30*/  HADD2.F32 R0, -RZ, R29.H0_H0 ;  /* 0x2000001dff007230 */ /* 0x002fe20000004100 */
[----:B------:R0:W-:Y:S01]  /*0d40*/  STL [R1+0x28], R2 ;  /* 0x0000280201007387 */ /* 0x0001e20000100800 */
[----:B------:R-:W-:Y:S02]  /*0d50*/  HADD2.F32 R242, -RZ, R242.H0_H0 ;  /* 0x200000f2fff27230 */ /* 0x000fe40000004100 */
[----:B--2---:R-:W-:Y:S01]  /*0d60*/  HADD2.F32 R5, -RZ, R9.H0_H0 ;  /* 0x20000009ff057230 */ /* 0x004fe20000004100 */
[----:B------:R1:W-:Y:S01]  /*0d70*/  STL [R1+0x24], R0 ;  /* 0x0000240001007387 */ /* 0x0003e20000100800 */
[----:B------:R-:W-:Y:S02]  /*0d80*/  HADD2.F32 R241, -RZ, R241.H0_H0 ;  /* 0x200000f1fff17230 */ /* 0x000fe40000004100 */
[----:B------:R-:W-:Y:S01]  /*0d90*/  HADD2.F32 R240, -RZ, R240.H0_H0 ;  /* 0x200000f0fff07230 */ /* 0x000fe20000004100 */
[----:B------:R2:W-:Y:S01]  /*0da0*/  STL [R1+0x20], R5 ;  /* 0x0000200501007387 */ /* 0x0005e20000100800 */
[----:B------:R-:W-:-:S02]  /*0db0*/  HADD2.F32 R239, -RZ, R239.H0_H0 ;  /* 0x200000efffef7230 */ /* 0x000fc40000004100 */
[----:B0-----:R-:W-:Y:S02]  /*0dc0*/  HADD2.F32 R2, -RZ, R28.H0_H0 ;  /* 0x2000001cff027230 */ /* 0x001fe40000004100 */
[----:B------:R-:W-:Y:S02]  /*0dd0*/  HADD2.F32 R238, -RZ, R238.H0_H0 ;  /* 0x200000eeffee7230 */ /* 0x000fe40000004100 */
[----:B-1----:R-:W-:Y:S01]  /*0de0*/  HADD2.F32 R0, -RZ, R10.H0_H0 ;  /* 0x2000000aff007230 */ /* 0x002fe20000004100 */
[----:B------:R0:W-:Y:S01]  /*0df0*/  STL [R1+0x1c], R2 ;  /* 0x00001c0201007387 */ /* 0x0001e20000100800 */
[----:B------:R-:W-:Y:S02]  /*0e00*/  HADD2.F32 R237, -RZ, R237.H0_H0 ;  /* 0x200000edffed7230 */ /* 0x000fe40000004100 */
[----:B--2---:R-:W-:Y:S01]  /*0e10*/  HADD2.F32 R5, -RZ, R25.H0_H0 ;  /* 0x20000019ff057230 */ /* 0x004fe20000004100 */
[----:B------:R1:W-:Y:S01]  /*0e20*/  STL [R1+0x18], R0 ;  /* 0x0000180001007387 */ /* 0x0003e20000100800 */
[----:B------:R-:W-:-:S02]  /*0e30*/  HADD2.F32 R236, -RZ, R236.H0_H0 ;  /* 0x200000ecffec7230 */ /* 0x000fc40000004100 */
[----:B------:R-:W-:Y:S01]  /*0e40*/  HADD2.F32 R235, -RZ, R235.H0_H0 ;  /* 0x200000ebffeb7230 */ /* 0x000fe20000004100 */
[----:B------:R2:W-:Y:S01]  /*0e50*/  STL [R1+0x14], R5 ;  /* 0x0000140501007387 */ /* 0x0005e20000100800 */
[----:B------:R-:W-:Y:S02]  /*0e60*/  HADD2.F32 R234, -RZ, R234.H0_H0 ;  /* 0x200000eaffea7230 */ /* 0x000fe40000004100 */
[----:B0-----:R-:W-:Y:S02]  /*0e70*/  HADD2.F32 R2, -RZ, R11.H0_H0 ;  /* 0x2000000bff027230 */ /* 0x001fe40000004100 */
[----:B-1----:R-:W-:-:S03]  /*0e80*/  HADD2.F32 R0, -RZ, R24.H0_H0 ;  /* 0x20000018ff007230 */ /* 0x002fc60000004100 */
[----:B------:R0:W-:Y:S01]  /*0e90*/  STL [R1+0x10], R2 ;  /* 0x0000100201007387 */ /* 0x0001e20000100800 */
[----:B--2---:R-:W-:-:S03]  /*0ea0*/  HADD2.F32 R5, -RZ, R12.H0_H0 ;  /* 0x2000000cff057230 */ /* 0x004fc60000004100 */
[----:B------:R1:W-:Y:S04]  /*0eb0*/  STL [R1+0xc], R0 ;  /* 0x00000c0001007387 */ /* 0x0003e80000100800 */
[----:B------:R2:W-:Y:S01]  /*0ec0*/  STL [R1+0x8], R5 ;  /* 0x0000080501007387 */ /* 0x0005e20000100800 */
[----:B0-----:R-:W-:Y:S02]  /*0ed0*/  HADD2.F32 R2, -RZ, R14.H0_H0 ;  /* 0x2000000eff027230 */ /* 0x001fe40000004100 */
[----:B-1----:R-:W-:-:S03]  /*0ee0*/  HADD2.F32 R0, -RZ, R13.H0_H0 ;  /* 0x2000000dff007230 */ /* 0x002fc60000004100 */
[----:B------:R2:W-:Y:S04]  /*0ef0*/  STL [R1+0x4], R2 ;  /* 0x0000040201007387 */ /* 0x0005e80000100800 */
[----:B------:R2:W-:Y:S02]  /*0f00*/  STL [R1], R0 ;  /* 0x0000000001007387 */ /* 0x0005e40000100800 */
.L_x_14152:
[----:B------:R-:W0:Y:S01]  /*0f10*/  @P4 LDC.64 R6, c[0x0][0x270] ;  /* 0x00009c00ff064b82 */ /* 0x000e220000000a00 */
[----:B--2---:R-:W-:Y:S01]  /*0f20*/  SHF.R.S32.HI R5, RZ, 0x1f, R3 ;  /* 0x0000001fff057819 */ /* 0x004fe20000011403 */
[----:B-1-34-:R-:W1:Y:S01]  /*0f30*/  S2R R158, SR_TID.X ;  /* 0x00000000009e7919 */ /* 0x01ae620000002100 */
[----:B------:R-:W-:-:S05]  /*0f40*/  LOP3.LUT P6, RZ, R4, 0x10, RZ, 0xc0, !PT ;  /* 0x0000001004ff7812 */ /* 0x000fca00078cc0ff */
[----:B------:R-:W2:Y:S01]  /*0f50*/  LDC.64 R156, c[0x0][0x250] ;  /* 0x00009400ff9c7b82 */ /* 0x000ea20000000a00 */
[----:B0-----:R-:W-:-:S04]  /*0f60*/  @P4 LEA R6, P5, R3, R6, 0x2 ;  /* 0x0000000603064211 */ /* 0x001fc800078a10ff */
[----:B------:R-:W-:Y:S02]  /*0f70*/  @P4 LEA.HI.X R7, R3, R7, R5, 0x2, P5 ;  /* 0x0000000703074211 */ /* 0x000fe400028f1405 */
[----:B------:R-:W-:-:S06]  /*0f80*/  MOV R5, 0x3f800000 ;  /* 0x3f80000000057802 */ /* 0x000fcc0000000f00 */
[----:B------:R0:W5:Y:S01]  /*0f90*/  @P4 LDG.E R5, desc[UR4][R6.64] ;  /* 0x0000000406054981 */ /* 0x000162000c1e1900 */
[----:B------:R-:W-:Y:S01]  /*0fa0*/  MOV R232, UR20 ;  /* 0x0000001400e87c02 */ /* 0x000fe20008000f00 */
[----:B--2---:R-:W-:-:S05]  /*0fb0*/  IMAD.WIDE R156, R3, 0x4, R156 ;  /* 0x00000004039c7825 */ /* 0x004fca00078e029c */
[----:B------:R-:W5:Y:S01]  /*0fc0*/  LDG.E R188, desc[UR4][R156.64] ;  /* 0x000000049cbc7981 */ /* 0x000f62000c1e1900 */
[----:B0-----:R-:W0:Y:S01]  /*0fd0*/  LDC.64 R6, c[0x0][0x258] ;  /* 0x00009600ff067b82 */ /* 0x001e220000000a00 */
[----:B-1----:R-:W-:Y:S01]  /*0fe0*/  LOP3.LUT R233, R158, 0x1f, RZ, 0xc0, !PT ;  /* 0x0000001f9ee97812 */ /* 0x002fe200078ec0ff */
[----:B------:R-:W-:Y:S01]  /*0ff0*/  BSSY B1, `(.L_x_14111) ;  /* 0x000003c000017945 */ /* 0x000fe20003800000 */
[----:B0-----:R-:W-:-:S06]  /*1000*/  IMAD.WIDE R6, R3, 0x4, R6 ;  /* 0x0000000403067825 */ /* 0x001fcc00078e0206 */
[----:B------:R0:W5:Y:S02]  /*1010*/  LDG.E R6, desc[UR4][R6.64] ;  /* 0x0000000406067981 */ /* 0x000164000c1e1900 */
[----:B0-----:R-:W-:-:S05]  /*1020*/  IMAD R7, R3, R232, RZ ;  /* 0x000000e803077224 */ /* 0x001fca00078e02ff */
[----:B------:R-:W-:-:S04]  /*1030*/  SHF.R.S32.HI R156, RZ, 0x1f, R7 ;  /* 0x0000001fff9c7819 */ /* 0x000fc80000011407 */
        /* <DEDUP_REMOVED lines=16> */
[C---:B------:R-:W-:Y:S02]  /*1140*/  LEA.HI.X R187, R7.reuse, UR13, RZ, 0x2, P5 ;  /* 0x0000000d07bb7c11 */ /* 0x040fe4000a8f14ff */
[C---:B------:R-:W-:Y:S01]  /*1150*/  LEA R160, P5, R7.reuse, UR10, 0x4 ;  /* 0x0000000a07a07c11 */ /* 0x040fe2000f8a20ff */
[----:B-1----:R-:W1:Y:S03]  /*1160*/  LDC.64 R156, c[0x0][0x2b8] ;  /* 0x0000ae00ff9c7b82 */ /* 0x002e660000000a00 */
[----:B------:R-:W-:Y:S01]  /*1170*/  LEA.HI.X R161, R7, UR11, RZ, 0x4, P5 ;  /* 0x0000000b07a17c11 */ /* 0x000fe2000a8f24ff */
[----:B------:R4:W5:Y:S01]  /*1180*/  LDG.E R8, desc[UR4][R186.64] ;  /* 0x00000004ba087981 */ /* 0x000962000c1e1900 */
[----:B0-----:R-:W-:-:S04]  /*1190*/  ISETP.NE.AND P5, PT, R158, RZ, PT ;  /* 0x000000ff9e00720c */ /* 0x001fc80003fa5270 */
[----:B------:R-:W2:Y:S01]  /*11a0*/  LDG.E.128 R160, desc[UR4][R160.64] ;  /* 0x00000004a0a07981 */ /* 0x000ea2000c1e1d00 */
[----:B-1----:R-:W-:-:S06]  /*11b0*/  IMAD.WIDE.U32 R156, R7, 0x10, R156 ;  /* 0x00000010079c7825 */ /* 0x002fcc00078e009c */
        /* <DEDUP_REMOVED lines=31> */
.L_x_14112:
[----:B------:R-:W-:Y:S05]  /*13b0*/  BSYNC B1 ;  /* 0x0000000000017941 */ /* 0x000fea0003800000 */
.L_x_14111:
        /* <DEDUP_REMOVED lines=8> */
[----:B------:R-:W1:Y:S08]  /*1440*/  LDC.64 R160, c[0x0][0x2b8] ;  /* 0x0000ae00ffa07b82 */ /* 0x000e700000000a00 */
[----:B------:R-:W-:-:S04]  /*1450*/  @P5 LEA R156, P6, R195, UR8, 0x4 ;  /* 0x00000008c39c5c11 */ /* 0x000fc8000f8c20ff */
[----:B------:R-:W-:-:S05]  /*1460*/  @P5 LEA.HI.X R157, R195, UR9, RZ, 0x4, P6 ;  /* 0x00000009c39d5c11 */ /* 0x000fca000b0f24ff */
[----:B------:R4:W5:Y:S01]  /*1470*/  @P5 LDG.E.128 R48, desc[UR4][R156.64] ;  /* 0x000000049c305981 */ /* 0x000962000c1e1d00 */
[----:B------:R-:W-:-:S04]  /*1480*/  LEA R176, P5, R195, UR12, 0x2 ;  /* 0x0000000cc3b07c11 */ /* 0x000fc8000f8a10ff */
[C---:B------:R-:W-:Y:S02]  /*1490*/  LEA.HI.X R177, R195.reuse, UR13, RZ, 0x2, P5 ;  /* 0x0000000dc3b17c11 */ /* 0x040fe4000a8f14ff */
[C---:B----4-:R-:W-:Y:S01]  /*14a0*/  LEA R156, P5, R195.reuse, UR10, 0x4 ;  /* 0x0000000ac39c7c11 */ /* 0x050fe2000f8a20ff */
[C---:B-1----:R-:W-:Y:S02]  /*14b0*/  IMAD.WIDE.U32 R160, R195.reuse, 0x10, R160 ;  /* 0x00000010c3a07825 */ /* 0x042fe400078e00a0 */
[----:B------:R1:W5:Y:S01]  /*14c0*/  LDG.E R9, desc[UR4][R176.64] ;  /* 0x00000004b0097981 */ /* 0x000362000c1e1900 */
[----:B------:R-:W-:Y:S02]  /*14d0*/  LEA.HI.X R157, R195, UR11, RZ, 0x4, P5 ;  /* 0x0000000bc39d7c11 */ /* 0x000fe4000a8f24ff */
[----:B0-----:R-:W-:Y:S01]  /*14e0*/  ISETP.NE.AND P5, PT, R158, RZ, PT ;  /* 0x000000ff9e00720c */ /* 0x001fe20003fa5270 */
[----:B------:R-:W2:Y:S04]  /*14f0*/  LDG.E.128 R160, desc[UR4][R160.64] ;  /* 0x00000004a0a07981 */ /* 0x000ea8000c1e1d00 */
[----:B------:R-:W4:Y:S01]  /*1500*/  LDG.E.128 R156, desc[UR4][R156.64] ;  /* 0x000000049c9c7981 */ /* 0x000f22000c1e1d00 */
[----:B-----5:R-:W-:-:S03]  /*1510*/  FSEL R26, R188, RZ, !P5 ;  /* 0x000000ffbc1a7208 */ /* 0x020fc60006800000 */
[----:B------:R-:W1:Y:S02]  /*1520*/  LDL R177, [R1+0x38] ;  /* 0x0000380001b17983 */ /* 0x000e640000100800 */
[C---:B----4-:R-:W-:Y:S01]  /*1530*/  FADD.FTZ R156, -R26.reuse, R156 ;  /* 0x0000009c1a9c7221 */ /* 0x050fe20000010100 */
[C---:B------:R-:W-:Y:S01]  /*1540*/  FADD.FTZ R157, -R26.reuse, R157 ;  /* 0x0000009d1a9d7221 */ /* 0x040fe20000010100 */
[C---:B------:R-:W-:Y:S01]  /*1550*/  FADD.FTZ R158, -R26.reuse, R158 ;  /* 0x0000009e1a9e7221 */ /* 0x040fe20000010100 */
[----:B------:R-:W-:Y:S02]  /*1560*/  FADD.FTZ R159, -R26, R159 ;  /* 0x0000009f1a9f7221 */ /* 0x000fe40000010100 */
[----:B------:R-:W4:Y:S01]  /*1570*/  LDL R26, [R1+0x34] ;  /* 0x00003400011a7983 */ /* 0x000f220000100800 */
[----:B------:R-:W-:Y:S01]  /*1580*/  FMUL.FTZ R230, R6, R156 ;  /* 0x0000009c06e67220 */ /* 0x000fe20000410000 */
[----:B--2---:R-:W-:Y:S01]  /*1590*/  FMUL.FTZ R211, R210, R160 ;  /* 0x000000a0d2d37220 */ /* 0x004fe20000410000 */
[----:B------:R-:W-:Y:S01]  /*15a0*/  FMUL.FTZ R229, R6, R157 ;  /* 0x0000009d06e57220 */ /* 0x000fe20000410000 */
[----:B---3--:R-:W-:-:S02]  /*15b0*/  FMUL.FTZ R189, R189, R161 ;  /* 0x000000a1bdbd7220 */ /* 0x008fc40000410000 */
[----:B------:R-:W-:Y:S01]  /*15c0*/  FADD.FTZ R187, R187, R211 ;  /* 0x000000d3bbbb7221 */ /* 0x000fe20000010000 */
[----:B------:R-:W-:Y:S01]  /*15d0*/  FFMA.FTZ R186, R230, R211, R186 ;  /* 0x000000d3e6ba7223 */ /* 0x000fe200000100ba */
[C---:B------:R-:W-:Y:S01]  /*15e0*/  FMUL.FTZ R210, R6.reuse, R158 ;  /* 0x0000009e06d27220 */ /* 0x040fe20000410000 */
[----:B-1----:R-:W-:Y:S01]  /*15f0*/  FMUL.FTZ R177, R177, R162 ;  /* 0x000000a2b1b17220 */ /* 0x002fe20000410000 */
        /* <DEDUP_REMOVED lines=16> */
[----:B------:R-:W-:-:S07]  /*1700*/  FFMA.FTZ R186, R176, R26, R186 ;  /* 0x0000001ab0ba7223 */ /* 0x000fce00000100ba */
.L_x_14114:
[----:B------:R-:W-:Y:S05]  /*1710*/  BSYNC B1 ;  /* 0x0000000000017941 */ /* 0x000fea0003800000 */
.L_x_14113:
        /* <DEDUP_REMOVED lines=53> */
.L_x_14116:
[----:B------:R-:W-:Y:S05]  /*1a70*/  BSYNC B1 ;  /* 0x0000000000017941 */ /* 0x000fea0003800000 */
.L_x_14115:
        /* <DEDUP_REMOVED lines=53> */
.L_x_14118:
[----:B------:R-:W-:Y:S05]  /*1dd0*/  BSYNC B1 ;  /* 0x0000000000017941 */ /* 0x000fea0003800000 */
.L_x_14117:
        /* <DEDUP_REMOVED lines=53> */
.L_x_14120:
[----:B------:R-:W-:Y:S05]  /*2130*/  BSYNC B1 ;  /* 0x0000000000017941 */ /* 0x000fea0003800000 */
.L_x_14119:
[----:B------:R-:W-:Y:S04]  /*2140*/  BSSY B1, `(.L_x_14121) ;  /* 0x0000031000017945 */ /* 0x000fe80003800000 */
[----:B------:R-:W-:Y:S05]  /*2150*/  @!P0 BRA `(.L_x_14122) ;  /* 0x0000000000bc8947 */ /* 0x000fea0003800000 */
[----:B------:R-:W-:Y:S01]  /*2160*/  ISETP.NE.U32.AND P5, PT, RZ, UR8, PT ;  /* 0x00000008ff007c0c */ /* 0x000fe2000bfa5070 */
[----:B------:R-:W0:Y:S01]  /*2170*/  LDC.64 R160, c[0x0][0x2b8] ;  /* 0x0000ae00ffa07b82 */ /* 0x000e220000000a00 */
[----:B------:R-:W2:Y:S02]  /*2180*/  LDL R182, [R1] ;  /* 0x0000000001b67983 */ /* 0x000ea40000100800 */
[----:B------:R-:W-:-:S05]  /*2190*/  ISETP.NE.AND.EX P5, PT, RZ, UR9, PT, P5 ;  /* 0x00000009ff007c0c */ /* 0x000fca000bfa5350 */
[----:B------:R-:W1:Y:S08]  /*21a0*/  LDC.U8 R158, c[0x0][0x2a0] ;  /* 0x0000a800ff9e7b82 */ /* 0x000e700000000000 */
[----:B------:R-:W-:-:S04]  /*21b0*/  @P5 LEA R156, P6, R195, UR8, 0x4 ;  /* 0x00000008c39c5c11 */ /* 0x000fc8000f8c20ff */
[----:B------:R-:W-:-:S05]  /*21c0*/  @P5 LEA.HI.X R157, R195, UR9, RZ, 0x4, P6 ;  /* 0x00000009c39d5c11 */ /* 0x000fca000b0f24ff */
[----:B------:R3:W5:Y:S01]  /*21d0*/  @P5 LDG.E.128 R32, desc[UR4][R156.64] ;  /* 0x000000049c205981 */ /* 0x000762000c1e1d00 */
[C---:B------:R-:W-:Y:S01]  /*21e0*/  LEA R168, P5, R195.reuse, UR12, 0x2 ;  /* 0x0000000cc3a87c11 */ /* 0x040fe2000f8a10ff */
[----:B0-----:R-:W-:-:S03]  /*21f0*/  IMAD.WIDE.U32 R160, R195, 0x10, R160 ;  /* 0x00000010c3a07825 */ /* 0x001fc600078e00a0 */
[----:B------:R-:W-:-:S03]  /*2200*/  LEA.HI.X R169, R195, UR13, RZ, 0x2, P5 ;  /* 0x0000000dc3a97c11 */ /* 0x000fc6000a8f14ff */
[----:B------:R-:W2:Y:S01]  /*2210*/  LDG.E.128 R160, desc[UR4][R160.64] ;  /* 0x00000004a0a07981 */ /* 0x000ea2000c1e1d00 */
[----:B---3--:R-:W-:-:S03]  /*2220*/  LEA R156, P5, R195, UR10, 0x4 ;  /* 0x0000000ac39c7c11 */ /* 0x008fc6000f8a20ff */
[----:B------:R0:W5:Y:S01]  /*2230*/  LDG.E R13, desc[UR4][R168.64] ;  /* 0x00000004a80d7981 */ /* 0x000162000c1e1900 */
[----:B------:R-:W-:Y:S02]  /*2240*/  LEA.HI.X R157, R195, UR11, RZ, 0x4, P5 ;  /* 0x0000000bc39d7c11 */ /* 0x000fe4000a8f24ff */
[----:B-1----:R-:W-:-:S04]  /*2250*/  ISETP.NE.AND P5, PT, R158, RZ, PT ;  /* 0x000000ff9e00720c */ /* 0x002fc80003fa5270 */
[----:B------:R-:W3:Y:S01]  /*2260*/  LDG.E.128 R156, desc[UR4][R156.64] ;  /* 0x000000049c9c7981 */ /* 0x000ee2000c1e1d00 */
[----:B-----5:R-:W-:Y:S02]  /*2270*/  FSEL R30, R188, RZ, !P5 ;  /* 0x000000ffbc1e7208 */ /* 0x020fe40006800000 */
[----:B------:R-:W-:Y:S01]  /*2280*/  IADD3 R195, R195, 0x20, RZ ;  /* 0x00000020c3c37810 */ /* 0x000fe20007ffe0ff */
[----:B--2---:R-:W-:Y:S01]  /*2290*/  FMUL.FTZ R201, R182, R160 ;  /* 0x000000a0b6c97220 */ /* 0x004fe20000410000 */
[----:B------:R-:W-:-:S03]  /*22a0*/  FMUL.FTZ R182, R252, R161 ;  /* 0x000000a1fcb67220 */ /* 0x000fc60000410000 */
[----:B------:R-:W-:Y:S01]  /*22b0*/  FADD.FTZ R187, R187, R201 ;  /* 0x000000c9bbbb7221 */ /* 0x000fe20000010000 */
[C---:B---3--:R-:W-:Y:S01]  /*22c0*/  FADD.FTZ R156, -R30.reuse, R156 ;  /* 0x0000009c1e9c7221 */ /* 0x048fe20000010100 */
[----:B------:R-:W-:-:S03]  /*22d0*/  FADD.FTZ R157, -R30, R157 ;  /* 0x0000009d1e9d7221 */ /* 0x000fc60000010100 */
[----:B------:R-:W-:Y:S01]  /*22e0*/  FMUL.FTZ R222, R6, R156 ;  /* 0x0000009c06de7220 */ /* 0x000fe20000410000 */
[----:B------:R-:W-:Y:S01]  /*22f0*/  FADD.FTZ R158, -R30, R158 ;  /* 0x0000009e1e9e7221 */ /* 0x000fe20000010100 */
[----:B------:R-:W-:Y:S02]  /*2300*/  FMUL.FTZ R221, R6, R157 ;  /* 0x0000009d06dd7220 */ /* 0x000fe40000410000 */
[----:B------:R-:W-:Y:S01]  /*2310*/  FFMA.FTZ R186, R222, R201, R186 ;  /* 0x000000c9deba7223 */ /* 0x000fe200000100ba */
[----:B------:R-:W-:Y:S01]  /*2320*/  FADD.FTZ R159, -R30, R159 ;  /* 0x0000009f1e9f7221 */ /* 0x000fe20000010100 */
[C---:B------:R-:W-:Y:S01]  /*2330*/  FMUL.FTZ R194, R6.reuse, R158 ;  /* 0x0000009e06c27220 */ /* 0x040fe20000410000 */
[----:B0-----:R-:W-:Y:S01]  /*2340*/  FMUL.FTZ R169, R251, R162 ;  /* 0x000000a2fba97220 */ /* 0x001fe20000410000 */
        /* <DEDUP_REMOVED lines=16> */
.L_x_14122:
[----:B------:R-:W-:Y:S05]  /*2450*/  BSYNC B1 ;  /* 0x0000000000017941 */ /* 0x000fea0003800000 */
.L_x_14121:
[----:B------:R-:W-:Y:S04]  /*2460*/  BSSY B1, `(.L_x_14123) ;  /* 0x0000030000017945 */ /* 0x000fe80003800000 */
[----:B------:R-:W-:Y:S05]  /*2470*/  @!P1 BRA `(.L_x_14124) ;  /* 0x0000000000b89947 */ /* 0x000fea0003800000 */
[----:B------:R-:W-:Y:S01]  /*2480*/  ISETP.NE.U32.AND P5, PT, RZ, UR8, PT ;  /* 0x00000008ff007c0c */ /* 0x000fe2000bfa5070 */
[----:B------:R-:W0:Y:S03]  /*2490*/  LDC.64 R160, c[0x0][0x2b8] ;  /* 0x0000ae00ffa07b82 */ /* 0x000e260000000a00 */
        /* <DEDUP_REMOVED lines=8> */
[----:B------:R-:W3:Y:S01]  /*2520*/  LDG.E.128 R160, desc[UR4][R160.64] ;  /* 0x00000004a0a07981 */ /* 0x000ee2000c1e1d00 */
[----:B--2---:R-:W-:-:S03]  /*2530*/  LEA R156, P5, R195, UR10, 0x4 ;  /* 0x0000000ac39c7c11 */ /* 0x004fc6000f8a20ff */
[----:B------:R0:W5:Y:S01]  /*2540*/  LDG.E R14, desc[UR4][R166.64] ;  /* 0x00000004a60e7981 */ /* 0x000162000c1e1900 */
[----:B------:R-:W-:Y:S02]  /*2550*/  LEA.HI.X R157, R195, UR11, RZ, 0x4, P5 ;  /* 0x0000000bc39d7c11 */ /* 0x000fe4000a8f24ff */
[----:B-1----:R-:W-:-:S04]  /*2560*/  ISETP.NE.AND P5, PT, R158, RZ, PT ;  /* 0x000000ff9e00720c */ /* 0x002fc80003fa5270 */
[----:B------:R-:W2:Y:S01]  /*2570*/  LDG.E.128 R156, desc[UR4][R156.64] ;  /* 0x000000049c9c7981 */ /* 0x000ea2000c1e1d00 */
[----:B-----5:R-:W-:Y:S02]  /*2580*/  FSEL R31, R188, RZ, !P5 ;  /* 0x000000ffbc1f7208 */ /* 0x020fe40006800000 */
[----:B------:R-:W-:Y:S01]  /*2590*/  IADD3 R195, R195, 0x20, RZ ;  /* 0x00000020c3c37810 */ /* 0x000fe20007ffe0ff */
[----:B---3--:R-:W-:Y:S01]  /*25a0*/  FMUL.FTZ R198, R249, R160 ;  /* 0x000000a0f9c67220 */ /* 0x008fe20000410000 */
[----:B------:R-:W-:-:S03]  /*25b0*/  FMUL.FTZ R181, R248, R161 ;  /* 0x000000a1f8b57220 */ /* 0x000fc60000410000 */
[----:B------:R-:W-:Y:S01]  /*25c0*/  FADD.FTZ R187, R187, R198 ;  /* 0x000000c6bbbb7221 */ /* 0x000fe20000010000 */
[C---:B--2---:R-:W-:Y:S01]  /*25d0*/  FADD.FTZ R156, -R31.reuse, R156 ;  /* 0x0000009c1f9c7221 */ /* 0x044fe20000010100 */
[----:B------:R-:W-:-:S03]  /*25e0*/  FADD.FTZ R157, -R31, R157 ;  /* 0x0000009d1f9d7221 */ /* 0x000fc60000010100 */
[C---:B------:R-:W-:Y:S01]  /*25f0*/  FMUL.FTZ R220, R6.reuse, R156 ;  /* 0x0000009c06dc7220 */ /* 0x040fe20000410000 */
[C---:B------:R-:W-:Y:S01]  /*2600*/  FADD.FTZ R158, -R31.reuse, R158 ;  /* 0x0000009e1f9e7221 */ /* 0x040fe20000010100 */
        /* <DEDUP_REMOVED lines=21> */
.L_x_14124:
[----:B------:R-:W-:Y:S05]  /*2760*/  BSYNC B1 ;  /* 0x0000000000017941 */ /* 0x000fea0003800000 */
.L_x_14123:
        /* <DEDUP_REMOVED lines=15> */
[----:B------:R-:W3:Y:S01]  /*2860*/  LDG.E.128 R160, desc[UR4][R160.64] ;  /* 0x00000004a0a07981 */ /* 0x000ee2000c1e1d00 */
[----:B-----5:R-:W-:Y:S01]  /*2870*/  FSEL R25, R188, RZ, !P5 ;  /* 0x000000ffbc197208 */ /* 0x020fe20006800000 */
[----:B-1----:R-:W-:-:S06]  /*2880*/  IMAD.WIDE.U32 R156, R195, 0x10, R156 ;  /* 0x00000010c39c7825 */ /* 0x002fcc00078e009c */
[----:B------:R-:W4:Y:S01]  /*2890*/  LDG.E.128 R156, desc[UR4][R156.64] ;  /* 0x000000049c9c7981 */ /* 0x000f22000c1e1d00 */
[----:B------:R-:W-:Y:S01]  /*28a0*/  IADD3 R195, R195, 0x20, RZ ;  /* 0x00000020c3c37810 */ /* 0x000fe20007ffe0ff */
[C---:B---3--:R-:W-:Y:S01]  /*28b0*/  FADD.FTZ R160, -R25.reuse, R160 ;  /* 0x000000a019a07221 */ /* 0x048fe20000010100 */
[----:B------:R-:W-:-:S03]  /*28c0*/  FADD.FTZ R161, -R25, R161 ;  /* 0x000000a119a17221 */ /* 0x000fc60000010100 */
[C---:B------:R-:W-:Y:S01]  /*28d0*/  FMUL.FTZ R218, R6.reuse, R160 ;  /* 0x000000a006da7220 */ /* 0x040fe20000410000 */
[C---:B------:R-:W-:Y:S01]  /*28e0*/  FADD.FTZ R162, -R25.reuse, R162 ;  /* 0x000000a219a27221 */ /* 0x040fe20000010100 */
[C---:B------:R-:W-:Y:S01]  /*28f0*/  FMUL.FTZ R217, R6.reuse, R161 ;  /* 0x000000a106d97220 */ /* 0x040fe20000410000 */
[----:B------:R-:W-:Y:S02]  /*2900*/  FADD.FTZ R25, -R25, R163 ;  /* 0x000000a319197221 */ /* 0x000fe40000010100 */
[C---:B------:R-:W-:Y:S02]  /*2910*/  FMUL.FTZ R192, R6.reuse, R162 ;  /* 0x000000a206c07220 */ /* 0x040fe40000410000 */
[----:B------:R-:W-:Y:S01]  /*2920*/  FMUL.FTZ R25, R6, R25 ;  /* 0x0000001906197220 */ /* 0x000fe20000410000 */
[----:B----4-:R-:W-:Y:S01]  /*2930*/  FMUL.FTZ R197, R245, R156 ;  /* 0x0000009cf5c57220 */ /* 0x010fe20000410000 */
[----:B------:R-:W-:-:S03]  /*2940*/  FMUL.FTZ R180, R244, R157 ;  /* 0x0000009df4b47220 */ /* 0x000fc60000410000 */
        /* <DEDUP_REMOVED lines=18> */
.L_x_14126:
[----:B------:R-:W-:Y:S05]  /*2a70*/  BSYNC B1 ;  /* 0x0000000000017941 */ /* 0x000fea0003800000 */
.L_x_14125:
        /* <DEDUP_REMOVED lines=26> */
[C---:B--2---:R-:W-:Y:S02]  /*2c20*/  FMUL.FTZ R190, R6.reuse, R162 ;  /* 0x000000a206be7220 */ /* 0x044fe40000410000 */
[----:B------:R-:W-:Y:S01]  /*2c30*/  FMUL.FTZ R22, R6, R22 ;  /* 0x0000001606167220 */ /* 0x000fe20000410000 */
[----:B----4-:R-:W-:Y:S01]  /*2c40*/  FMUL.FTZ R191, R241, R156 ;  /* 0x0000009cf1bf7220 */ /* 0x010fe20000410000 */
        /* <DEDUP_REMOVED lines=19> */
.L_x_14128:
[----:B------:R-:W-:Y:S05]  /*2d80*/  BSYNC B1 ;  /* 0x0000000000017941 */ /* 0x000fea0003800000 */
.L_x_14127:
        /* <DEDUP_REMOVED lines=12> */
[----:B-1----:R-:W-:-:S04]  /*2e50*/  LEA R16, P5, R195, UR12, 0x2 ;  /* 0x0000000cc3107c11 */ /* 0x002fc8000f8a10ff */
[C---:B------:R-:W-:Y:S02]  /*2e60*/  LEA.HI.X R17, R195.reuse, UR13, RZ, 0x2, P5 ;  /* 0x0000000dc3117c11 */ /* 0x040fe4000a8f14ff */
[----:B------:R-:W-:-:S03]  /*2e70*/  LEA R160, P5, R195, UR10, 0x4 ;  /* 0x0000000ac3a07c11 */ /* 0x000fc6000f8a20ff */
[----:B------:R1:W5:Y:S01]  /*2e80*/  LDG.E R16, desc[UR4][R16.64] ;  /* 0x0000000410107981 */ /* 0x000362000c1e1900 */
[----:B------:R-:W-:-:S06]  /*2e90*/  LEA.HI.X R161, R195, UR11, RZ, 0x4, P5 ;  /* 0x0000000bc3a17c11 */ /* 0x000fcc000a8f24ff */
[----:B------:R-:W2:Y:S01]  /*2ea0*/  LDG.E.128 R160, desc[UR4][R160.64] ;  /* 0x00000004a0a07981 */ /* 0x000ea2000c1e1d00 */
[----:B0-----:R-:W-:-:S06]  /*2eb0*/  IMAD.WIDE.U32 R156, R195, 0x10, R156 ;  /* 0x00000010c39c7825 */ /* 0x001fcc00078e009c */
[----:B------:R-:W3:Y:S01]  /*2ec0*/  LDG.E.128 R156, desc[UR4][R156.64] ;  /* 0x000000049c9c7981 */ /* 0x000ee2000c1e1d00 */
[C---:B--2---:R-:W-:Y:S01]  /*2ed0*/  FADD.FTZ R160, -R188.reuse, R160 ;  /* 0x000000a0bca07221 */ /* 0x044fe20000010100 */
[----:B------:R-:W-:-:S03]  /*2ee0*/  FADD.FTZ R161, -R188, R161 ;  /* 0x000000a1bca17221 */ /* 0x000fc60000010100 */
[----:B------:R-:W-:Y:S01]  /*2ef0*/  FMUL.FTZ R214, R6, R160 ;  /* 0x000000a006d67220 */ /* 0x000fe20000410000 */
[----:B---3--:R-:W-:Y:S01]  /*2f00*/  FMUL.FTZ R200, R237, R156 ;  /* 0x0000009cedc87220 */ /* 0x008fe20000410000 */
[----:B------:R-:W-:Y:S01]  /*2f10*/  FADD.FTZ R162, -R188, R162 ;  /* 0x000000a2bca27221 */ /* 0x000fe20000010100 */
[----:B------:R-:W-:Y:S01]  /*2f20*/  FMUL.FTZ R213, R6, R161 ;  /* 0x000000a106d57220 */ /* 0x000fe20000410000 */
[----:B------:R-:W-:Y:S01]  /*2f30*/  FMUL.FTZ R178, R236, R157 ;  /* 0x0000009decb27220 */ /* 0x000fe20000410000 */
[----:B------:R-:W-:Y:S01]  /*2f40*/  FADD.FTZ R187, R187, R200 ;  /* 0x000000c8bbbb7221 */ /* 0x000fe20000010000 */
[----:B------:R-:W-:Y:S01]  /*2f50*/  FFMA.FTZ R186, R214, R200, R186 ;  /* 0x000000c8d6ba7223 */ /* 0x000fe200000100ba */
[----:B------:R-:W-:Y:S01]  /*2f60*/  FADD.FTZ R18, -R188, R163 ;  /* 0x000000a3bc127221 */ /* 0x000fe20000010100 */
[C---:B------:R-:W-:Y:S01]  /*2f70*/  FMUL.FTZ R199, R6.reuse, R162 ;  /* 0x000000a206c77220 */ /* 0x040fe20000410000 */
[----:B-1----:R-:W-:Y:S01]  /*2f80*/  FMUL.FTZ R17, R235, R158 ;  /* 0x0000009eeb117220 */ /* 0x002fe20000410000 */
        /* <DEDUP_REMOVED lines=16> */
.L_x_14130:
[----:B------:R-:W-:Y:S05]  /*3090*/  BSYNC B1 ;  /* 0x0000000000017941 */ /* 0x000fea0003800000 */
.L_x_14129:
        /* <DEDUP_REMOVED lines=20> */
.L_x_14164:
        /* <DEDUP_REMOVED lines=8> */
[----:B--2---:R-:W-:-:S04]  /*3260*/  ISETP.NE.AND P5, PT, R188, RZ, PT ;  /* 0x000000ffbc00720c */ /* 0x004fc80003fa5270 */
        /* <DEDUP_REMOVED lines=21> */
[C---:B------:R-:W-:Y:S01]  /*33c0*/  SEL R152, R161.reuse, R152, P5 ;  /* 0x00000098a1987207 */ /* 0x040fe20002800000 */
[----:B------:R-:W-:Y:S01]  /*33d0*/  FMUL.FTZ R161, R161, R5 ;  /* 0x00000005a1a17220 */ /* 0x000fe20000410000 */
[C---:B------:R-:W-:Y:S01]  /*33e0*/  SEL R153, R160.reuse, R153, P5 ;  /* 0x00000099a0997207 */ /* 0x040fe20002800000 */
[-C--:B------:R-:W-:Y:S01]  /*33f0*/  FMUL.FTZ R160, R160, R5.reuse ;  /* 0x00000005a0a07220 */ /* 0x080fe20000410000 */
[C---:B------:R-:W-:Y:S01]  /*3400*/  SEL R154, R158.reuse, R154, P5 ;  /* 0x0000009a9e9a7207 */ /* 0x040fe20002800000 */
[----:B------:R-:W-:Y:S01]  /*3410*/  FMUL.FTZ R158, R158, R5 ;  /* 0x000000059e9e7220 */ /* 0x000fe20000410000 */
[C---:B------:R-:W-:Y:S01]  /*3420*/  SEL R155, R159.reuse, R155, P5 ;  /* 0x0000009b9f9b7207 */ /* 0x040fe20002800000 */
[----:B------:R-:W-:Y:S02]  /*3430*/  FMUL.FTZ R159, R159, R5 ;  /* 0x000000059f9f7220 */ /* 0x000fe40000410000 */
[----:B------:R-:W0:Y:S01]  /*3440*/  @P5 LDC.64 R156, c[0x0][0x308] ;  /* 0x0000c200ff9c5b82 */ /* 0x000e220000000a00 */
[----:B------:R-:W-:Y:S01]  /*3450*/  FMUL.FTZ R158, R158, UR15 ;  /* 0x0000000f9e9e7c20 */ /* 0x000fe20008410000 */
[----:B------:R-:W-:Y:S01]  /*3460*/  FMUL.FTZ R159, R159, UR15 ;  /* 0x0000000f9f9f7c20 */ /* 0x000fe20008410000 */
[----:B0-----:R-:W-:-:S05]  /*3470*/  @P5 IMAD.WIDE.U32 R156, R7, 0x10, R156 ;  /* 0x00000010079c5825 */ /* 0x001fca00078e009c */
[----:B------:R0:W-:Y:S01]  /*3480*/  @P5 STG.E.128 desc[UR4][R156.64], R152 ;  /* 0x000000989c005986 */ /* 0x0001e2000c101d04 */
[----:B------:R-:W-:Y:S01]  /*3490*/  LOP3.LUT P5, RZ, R8, 0xff, RZ, 0xc0, !PT ;  /* 0x000000ff08ff7812 */ /* 0x000fe200078ac0ff */
[----:B0-----:R-:W-:Y:S01]  /*34a0*/  FMUL.FTZ R156, R161, UR15 ;  /* 0x0000000fa19c7c20 */ /* 0x001fe20008410000 */
[----:B------:R-:W-:Y:S02]  /*34b0*/  FMUL.FTZ R157, R160, UR15 ;  /* 0x0000000fa09d7c20 */ /* 0x000fe40008410000 */
[----:B------:R-:W0:Y:S02]  /*34c0*/  LDC.64 R160, c[0x0][0x2f8] ;  /* 0x0000be00ffa07b82 */ /* 0x000e240000000a00 */
[----:B------:R-:W-:Y:S02]  /*34d0*/  SEL R156, R156, RZ, P5 ;  /* 0x000000ff9c9c7207 */ /* 0x000fe40002800000 */
[----:B------:R-:W-:-:S04]  /*34e0*/  LOP3.LUT P5, RZ, R8, 0xff00, RZ, 0xc0, !PT ;  /* 0x0000ff0008ff7812 */ /* 0x000fc800078ac0ff */
[----:B------:R-:W-:Y:S02]  /*34f0*/  SEL R157, R157, RZ, P5 ;  /* 0x000000ff9d9d7207 */ /* 0x000fe40002800000 */
[----:B------:R-:W-:-:S04]  /*3500*/  LOP3.LUT P5, RZ, R8, 0xff0000, RZ, 0xc0, !PT ;  /* 0x00ff000008ff7812 */ /* 0x000fc800078ac0ff */
[----:B------:R-:W-:Y:S02]  /*3510*/  SEL R158, R158, RZ, P5 ;  /* 0x000000ff9e9e7207 */ /* 0x000fe40002800000 */
[----:B------:R-:W-:-:S04]  /*3520*/  LOP3.LUT P5, RZ, R8, 0xff000000, RZ, 0xc0, !PT ;  /* 0xff00000008ff7812 */ /* 0x000fc800078ac0ff */
[----:B------:R-:W-:Y:S01]  /*3530*/  SEL R159, R159, RZ, P5 ;  /* 0x000000ff9f9f7207 */ /* 0x000fe20002800000 */
[C---:B0-----:R-:W-:Y:S01]  /*3540*/  IMAD.WIDE.U32 R160, R7.reuse, 0x10, R160 ;  /* 0x0000001007a07825 */ /* 0x041fe200078e00a0 */
[----:B------:R-:W-:-:S04]  /*3550*/  IADD3 R7, R7, 0x20, RZ ;  /* 0x0000002007077810 */ /* 0x000fc80007ffe0ff */
[----:B------:R0:W-:Y:S03]  /*3560*/  STG.E.128 desc[UR4][R160.64], R156 ;  /* 0x0000009ca0007986 */ /* 0x0001e6000c101d04 */
.L_x_14133:
[----:B------:R-:W-:Y:S05]  /*3570*/  BSYNC B1 ;  /* 0x0000000000017941 */ /* 0x000fea0003800000 */
.L_x_14132:
[----:B------:R-:W-:Y:S01]  /*3580*/  LOP3.LUT P5, RZ, R4, 0x8, RZ, 0xc0, !PT ;  /* 0x0000000804ff7812 */ /* 0x000fe200078ac0ff */
[----:B------:R-:W-:-:S12]  /*3590*/  BSSY B1, `(.L_x_14134) ;  /* 0x0000033000017945 */ /* 0x000fd80003800000 */
[----:B------:R-:W-:Y:S05]  /*35a0*/  @!P5 BRA `(.L_x_14135) ;  /* 0x0000000000c4d947 */ /* 0x000fea0003800000 */
[----:B--2---:R-:W-:-:S04]  /*35b0*/  ISETP.NE.AND P5, PT, R188, RZ, PT ;  /* 0x000000ffbc00720c */ /* 0x004fc80003fa5270 */
[----:B0-----:R-:W-:Y:S02]  /*35c0*/  FSEL R159, R162, RZ, !P5 ;  /* 0x000000ffa29f7208 */ /* 0x001fe40006800000 */
        /* <DEDUP_REMOVED lines=47> */
.L_x_14135:
[----:B------:R-:W-:Y:S05]  /*38c0*/  BSYNC B1 ;  /* 0x0000000000017941 */ /* 0x000fea0003800000 */
.L_x_14134:
[----:B------:R-:W-:Y:S01]  /*38d0*/  LOP3.LUT P5, RZ, R4, 0x4, RZ, 0xc0, !PT ;  /* 0x0000000404ff7812 */ /* 0x000fe200078ac0ff */
[----:B------:R-:W-:-:S12]  /*38e0*/  BSSY B1, `(.L_x_14136) ;  /* 0x0000033000017945 */ /* 0x000fd80003800000 */
[----:B------:R-:W-:Y:S05]  /*38f0*/  @!P5 BRA `(.L_x_14137) ;  /* 0x0000000000c4d947 */ /* 0x000fea0003800000 */
[----:B--2---:R-:W-:-:S04]  /*3900*/  ISETP.NE.AND P5, PT, R188, RZ, PT ;  /* 0x000000ffbc00720c */ /* 0x004fc80003fa5270 */
[----:B0--3--:R-:W-:Y:S02]  /*3910*/  FSEL R159, R162, RZ, !P5 ;  /* 0x000000ffa29f7208 */ /* 0x009fe40006800000 */
        /* <DEDUP_REMOVED lines=47> */
.L_x_14137:
[----:B------:R-:W-:Y:S05]  /*3c10*/  BSYNC B1 ;  /* 0x0000000000017941 */ /* 0x000fea0003800000 */
.L_x_14136:
        /* <DEDUP_REMOVED lines=52> */
.L_x_14139:
[----:B------:R-:W-:Y:S05]  /*3f60*/  BSYNC B1 ;  /* 0x0000000000017941 */ /* 0x000fea0003800000 */
.L_x_14138:
        /* <DEDUP_REMOVED lines=52> */
.L_x_14141:
[----:B------:R-:W-:Y:S05]  /*42b0*/  BSYNC B1 ;  /* 0x0000000000017941 */ /* 0x000fea0003800000 */
.L_x_14140:
[----:B------:R-:W-:Y:S04]  /*42c0*/  BSSY B1, `(.L_x_14142) ;  /* 0x0000033000017945 */ /* 0x000fe80003800000 */
        /* <DEDUP_REMOVED lines=50> */
.L_x_14143:
[----:B------:R-:W-:Y:S05]  /*45f0*/  BSYNC B1 ;  /* 0x0000000000017941 */ /* 0x000fea0003800000 */
.L_x_14142:
        /* <DEDUP_REMOVED lines=51> */
.L_x_14145:
[----:B------:R-:W-:Y:S05]  /*4930*/  BSYNC B1 ;  /* 0x0000000000017941 */ /* 0x000fea0003800000 */
.L_x_14144:
        /* <DEDUP_REMOVED lines=51> */
.L_x_14147:
[----:B------:R-:W-:Y:S05]  /*4c70*/  BSYNC B1 ;  /* 0x0000000000017941 */ /* 0x000fea0003800000 */
.L_x_14146:
        /* <DEDUP_REMOVED lines=51> */
.L_x_14149:
[----:B------:R-:W-:Y:S05]  /*4fb0*/  BSYNC B1 ;  /* 0x0000000000017941 */ /* 0x000fea0003800000 */
.L_x_14148:
[----:B------:R-:W-:Y:S01]  /*4fc0*/  LOP3.LUT P5, RZ, R4, 0x20, RZ, 0xc0, !PT ;  /* 0x0000002004ff7812 */ /* 0x000fe200078ac0ff */
[----:B------:R-:W-:-:S12]  /*4fd0*/  BSSY B1, `(.L_x_14150) ;  /* 0x0000032000017945 */ /* 0x000fd80003800000 */
[----:B------:R-:W-:Y:S05]  /*4fe0*/  @!P5 BRA `(.L_x_14151) ;  /* 0x0000000000c0d947 */ /* 0x000fea0003800000 */
[----:B--2---:R-:W-:Y:S01]  /*4ff0*/  ISETP.NE.AND P5, PT, R188, RZ, PT ;  /* 0x000000ffbc00720c */ /* 0x004fe20003fa5270 */
[----:B0--34-:R-:W0:Y:S03]  /*5000*/  LDC.64 R160, c[0x0][0x2f8] ;  /* 0x0000be00ffa07b82 */ /* 0x019e260000000a00 */
[----:B------:R-:W-:Y:S02]  /*5010*/  FSEL R157, R162, RZ, !P5 ;  /* 0x000000ffa29d7208 */ /* 0x000fe40006800000 */
[----:B------:R-:W-:-:S03]  /*5020*/  ISETP.NE.U32.AND P5, PT, RZ, UR8, PT ;  /* 0x00000008ff007c0c */ /* 0x000fc6000bfa5070 */
[-CC-:B------:R-:W-:Y:S01]  /*5030*/  FFMA.FTZ R159, R214, R163.reuse, R157.reuse ;  /* 0x000000a3d69f7223 */ /* 0x180fe2000001009d */
[-CC-:B------:R-:W-:Y:S01]  /*5040*/  FFMA.FTZ R158, R213, R163.reuse, R157.reuse ;  /* 0x000000a3d59e7223 */ /* 0x180fe2000001009d */
[-CC-:B------:R-:W-:Y:S01]  /*5050*/  FFMA.FTZ R156, R199, R163.reuse, R157.reuse ;  /* 0x000000a3c79c7223 */ /* 0x180fe2000001009d */
[----:B------:R-:W-:Y:S01]  /*5060*/  ISETP.NE.AND.EX P5, PT, RZ, UR9, PT, P5 ;  /* 0x00000009ff007c0c */ /* 0x000fe2000bfa5350 */
        /* <DEDUP_REMOVED lines=8> */
[----:B------:R-:W-:-:S04]  /*50f0*/  FMUL.FTZ R157, R6, R157 ;  /* 0x0000009d069d7220 */ /* 0x000fc80000410000 */
[----:B------:R-:W-:Y:S01]  /*5100*/  @P5 FADD.FTZ R159, R148, R159 ;  /* 0x0000009f949f5221 */ /* 0x000fe20000010000 */
[----:B------:R-:W-:Y:S01]  /*5110*/  @P5 FADD.FTZ R158, R149, R158 ;  /* 0x0000009e959e5221 */ /* 0x000fe20000010000 */
[----:B------:R-:W-:Y:S01]  /*5120*/  @P5 FADD.FTZ R156, R150, R156 ;  /* 0x0000009c969c5221 */ /* 0x000fe20000010000 */
[----:B------:R-:W-:Y:S01]  /*5130*/  @P5 FADD.FTZ R157, R151, R157 ;  /* 0x0000009d979d5221 */ /* 0x000fe20000010000 */
[----:B------:R-:W-:Y:S02]  /*5140*/  ISETP.NE.U32.AND P5, PT, RZ, UR16, PT ;  /* 0x00000010ff007c0c */ /* 0x000fe4000bfa5070 */
[----:B------:R-:W-:Y:S02]  /*5150*/  FMUL.FTZ R6, R156, R5 ;  /* 0x000000059c067220 */ /* 0x000fe40000410000 */
[----:B------:R-:W-:Y:S02]  /*5160*/  ISETP.NE.AND.EX P5, PT, RZ, UR17, PT, P5 ;  /* 0x00000011ff007c0c */ /* 0x000fe4000bfa5350 */
[----:B------:R-:W-:-:S02]  /*5170*/  FMUL.FTZ R6, R6, UR15 ;  /* 0x0000000f06067c20 */ /* 0x000fc40008410000 */
[C---:B------:R-:W-:Y:S01]  /*5180*/  SEL R152, R159.reuse, R152, P5 ;  /* 0x000000989f987207 */ /* 0x040fe20002800000 */
[----:B------:R-:W-:Y:S01]  /*5190*/  FMUL.FTZ R159, R159, R5 ;  /* 0x000000059f9f7220 */ /* 0x000fe20000410000 */
[C---:B------:R-:W-:Y:S01]  /*51a0*/  SEL R153, R158.reuse, R153, P5 ;  /* 0x000000999e997207 */ /* 0x040fe20002800000 */
[-C--:B------:R-:W-:Y:S01]  /*51b0*/  FMUL.FTZ R158, R158, R5.reuse ;  /* 0x000000059e9e7220 */ /* 0x080fe20000410000 */
[----:B------:R-:W-:Y:S01]  /*51c0*/  SEL R154, R156, R154, P5 ;  /* 0x0000009a9c9a7207 */ /* 0x000fe20002800000 */
[C---:B------:R-:W-:Y:S01]  /*51d0*/  FMUL.FTZ R5, R157.reuse, R5 ;  /* 0x000000059d057220 */ /* 0x040fe20000410000 */
[----:B------:R-:W-:-:S03]  /*51e0*/  SEL R155, R157, R155, P5 ;  /* 0x0000009b9d9b7207 */ /* 0x000fc60002800000 */
[----:B------:R-:W2:Y:S01]  /*51f0*/  @P5 LDC.64 R156, c[0x0][0x308] ;  /* 0x0000c200ff9c5b82 */ /* 0x000ea20000000a00 */
[----:B------:R-:W-:Y:S01]  /*5200*/  FMUL.FTZ R5, R5, UR15 ;  /* 0x0000000f05057c20 */ /* 0x000fe20008410000 */
[----:B--2---:R-:W-:-:S05]  /*5210*/  @P5 IMAD.WIDE.U32 R156, R7, 0x10, R156 ;  /* 0x00000010079c5825 */ /* 0x004fca00078e009c */
[----:B------:R2:W-:Y:S01]  /*5220*/  @P5 STG.E.128 desc[UR4][R156.64], R152 ;  /* 0x000000989c005986 */ /* 0x0005e2000c101d04 */
[----:B------:R-:W-:Y:S01]  /*5230*/  LOP3.LUT P5, RZ, R16, 0xff, RZ, 0xc0, !PT ;  /* 0x000000ff10ff7812 */ /* 0x000fe200078ac0ff */
[----:B--2---:R-:W-:Y:S01]  /*5240*/  FMUL.FTZ R156, R159, UR15 ;  /* 0x0000000f9f9c7c20 */ /* 0x004fe20008410000 */
[----:B------:R-:W-:-:S04]  /*5250*/  FMUL.FTZ R157, R158, UR15 ;  /* 0x0000000f9e9d7c20 */ /* 0x000fc80008410000 */
[----:B------:R-:W-:Y:S02]  /*5260*/  SEL R156, R156, RZ, P5 ;  /* 0x000000ff9c9c7207 */ /* 0x000fe40002800000 */
[----:B------:R-:W-:-:S04]  /*5270*/  LOP3.LUT P5, RZ, R16, 0xff00, RZ, 0xc0, !PT ;  /* 0x0000ff0010ff7812 */ /* 0x000fc800078ac0ff */
[----:B------:R-:W-:Y:S02]  /*5280*/  SEL R157, R157, RZ, P5 ;  /* 0x000000ff9d9d7207 */ /* 0x000fe40002800000 */
[----:B------:R-:W-:-:S04]  /*5290*/  LOP3.LUT P5, RZ, R16, 0xff0000, RZ, 0xc0, !PT ;  /* 0x00ff000010ff7812 */ /* 0x000fc800078ac0ff */
[----:B------:R-:W-:Y:S01]  /*52a0*/  SEL R158, R6, RZ, P5 ;  /* 0x000000ff069e7207 */ /* 0x000fe20002800000 */
[----:B0-----:R-:W-:Y:S01]  /*52b0*/  IMAD.WIDE.U32 R6, R7, 0x10, R160 ;  /* 0x0000001007067825 */ /* 0x001fe200078e00a0 */
[----:B------:R-:W-:-:S04]  /*52c0*/  LOP3.LUT P5, RZ, R16, 0xff000000, RZ, 0xc0, !PT ;  /* 0xff00000010ff7812 */ /* 0x000fc800078ac0ff */
[----:B------:R-:W-:-:S05]  /*52d0*/  SEL R159, R5, RZ, P5 ;  /* 0x000000ff059f7207 */ /* 0x000fca0002800000 */
[----:B------:R0:W-:Y:S04]  /*52e0*/  STG.E.128 desc[UR4][R6.64], R156 ;  /* 0x0000009c06007986 */ /* 0x0001e8000c101d04 */
.L_x_14151:
[----:B------:R-:W-:Y:S05]  /*52f0*/  BSYNC B1 ;  /* 0x0000000000017941 */ /* 0x000fea0003800000 */
.L_x_14150:
[----:B0-----:R-:W0:Y:S02]  /*5300*/  LDC.64 R6, c[0x0][0x210] ;  /* 0x00008400ff067b82 */ /* 0x001e240000000a00 */
[----:B0-----:R-:W-:-:S04]  /*5310*/  LEA R3, R6, R3, 0x2 ;  /* 0x0000000306037211 */ /* 0x001fc800078e10ff */
[----:B------:R-:W-:-:S13]  /*5320*/  ISETP.GE.AND P5, PT, R3, R7, PT ;  /* 0x000000070300720c */ /* 0x000fda0003fa6270 */
[----:B------:R-:W-:Y:S05]  /*5330*/  @!P5 BRA `(.L_x_14152) ;  /* 0xffffffb800f4d947 */ /* 0x000fea000383ffff */
.L_x_14110:
[----:B------:R-:W-:Y:S05]  /*5340*/  BSYNC B0 ;  /* 0x0000000000007941 */ /* 0x000fea0003800000 */
.L_x_14109:
        /* <DEDUP_REMOVED lines=313> */
.L_x_14131:
        /* <DEDUP_REMOVED lines=8> */
.L_x_14154:
[----:B------:R-:W-:Y:S05]  /*6760*/  BSYNC B1 ;  /* 0x0000000000017941 */ /* 0x000fea0003800000 */
.L_x_14153:
        /* <DEDUP_REMOVED lines=8> */
.L_x_14155:
[----:B------:R-:W-:Y:S01]  /*67f0*/  HFMA2.MMA R158, -RZ, RZ, 0, 1.1920928955078125e-07 ;  /* 0x00000002ff9e7435 */ /* 0x000fe200000001ff */
[----:B------:R-:W-:Y:S01]  /*6800*/  MOV R159, R187 ;  /* 0x000000bb009f7202 */ /* 0x000fe20000000f00 */
[----:B------:R-:W-:-:S09]  /*6810*/  FADD.FTZ R186, R160, R186 ;  /* 0x000000baa0ba7221 */ /* 0x000fd20000010000 */
[----:B------:R-:W-:Y:S05]  /*6820*/  WARPSYNC.COLLECTIVE R156, `(.L_x_14156) ;  /* 0x000000009c087348 */ /* 0x000fea0003c00000 */
[----:B------:R0:W1:Y:S02]  /*6830*/  SHFL.BFLY P5, R160, R159, R158, R157 ;  /* 0x0c00009e9fa07389 */ /* 0x00006400000a009d */
[----:B01----:R-:W-:Y:S01]  /*6840*/  ENDCOLLECTIVE ;  /* 0x000000000000791b */ /* 0x003fe20003800000 */
.L_x_14156:
[----:B------:R-:W-:Y:S01]  /*6850*/  MOV R159, R186 ;  /* 0x000000ba009f7202 */ /* 0x000fe20000000f00 */
[----:B------:R-:W-:-:S07]  /*6860*/  FADD.FTZ R187, R187, R160 ;  /* 0x000000a0bbbb7221 */ /* 0x000fce0000010000 */
[----:B------:R-:W-:Y:S05]  /*6870*/  WARPSYNC.COLLECTIVE R156, `(.L_x_14157) ;  /* 0x000000009c087348 */ /* 0x000fea0003c00000 */
[----:B------:R0:W1:Y:S02]  /*6880*/  SHFL.BFLY P5, R160, R159, R158, R157 ;  /* 0x0c00009e9fa07389 */ /* 0x00006400000a009d */
[----:B01----:R-:W-:Y:S01]  /*6890*/  ENDCOLLECTIVE ;  /* 0x000000000000791b */ /* 0x003fe20003800000 */
.L_x_14157:
[----:B------:R-:W-:Y:S01]  /*68a0*/  HFMA2.MMA R158, -RZ, RZ, 0, 2.384185791015625e-07 ;  /* 0x00000004ff9e7435 */ /* 0x000fe200000001ff */
[----:B------:R-:W-:Y:S01]  /*68b0*/  MOV R159, R187 ;  /* 0x000000bb009f7202 */ /* 0x000fe20000000f00 */
[----:B------:R-:W-:-:S09]  /*68c0*/  FADD.FTZ R186, R186, R160 ;  /* 0x000000a0baba7221 */ /* 0x000fd20000010000 */
[----:B------:R-:W-:Y:S05]  /*68d0*/  WARPSYNC.COLLECTIVE R156, `(.L_x_14158) ;  /* 0x000000009c087348 */ /* 0x000fea0003c00000 */
[----:B------:R0:W1:Y:S02]  /*68e0*/  SHFL.BFLY P5, R160, R159, R158, R157 ;  /* 0x0c00009e9fa07389 */ /* 0x00006400000a009d */
[----:B01----:R-:W-:Y:S01]  /*68f0*/  ENDCOLLECTIVE ;  /* 0x000000000000791b */ /* 0x003fe20003800000 */
.L_x_14158:
[----:B------:R-:W-:Y:S01]  /*6900*/  MOV R159, R186 ;  /* 0x000000ba009f7202 */ /* 0x000fe20000000f00 */
[----:B------:R-:W-:-:S07]  /*6910*/  FADD.FTZ R187, R187, R160 ;  /* 0x000000a0bbbb7221 */ /* 0x000fce0000010000 */
[----:B------:R-:W-:Y:S05]  /*6920*/  WARPSYNC.COLLECTIVE R156, `(.L_x_14159) ;  /* 0x000000009c087348 */ /* 0x000fea0003c00000 */
[----:B------:R0:W1:Y:S02]  /*6930*/  SHFL.BFLY P5, R160, R159, R158, R157 ;  /* 0x0c00009e9fa07389 */ /* 0x00006400000a009d */
[----:B01----:R-:W-:Y:S01]  /*6940*/  ENDCOLLECTIVE ;  /* 0x000000000000791b */ /* 0x003fe20003800000 */
.L_x_14159:
[----:B------:R-:W-:Y:S01]  /*6950*/  HFMA2.MMA R158, -RZ, RZ, 0, 4.76837158203125e-07 ;  /* 0x00000008ff9e7435 */ /* 0x000fe200000001ff */
[----:B------:R-:W-:Y:S01]  /*6960*/  MOV R159, R187 ;  /* 0x000000bb009f7202 */ /* 0x000fe20000000f00 */
[----:B------:R-:W-:-:S09]  /*6970*/  FADD.FTZ R186, R186, R160 ;  /* 0x000000a0baba7221 */ /* 0x000fd20000010000 */
[----:B------:R-:W-:Y:S05]  /*6980*/  WARPSYNC.COLLECTIVE R156, `(.L_x_14160) ;  /* 0x000000009c087348 */ /* 0x000fea0003c00000 */
[----:B------:R0:W1:Y:S02]  /*6990*/  SHFL.BFLY P5, R160, R159, R158, R157 ;  /* 0x0c00009e9fa07389 */ /* 0x00006400000a009d */
[----:B01----:R-:W-:Y:S01]  /*69a0*/  ENDCOLLECTIVE ;  /* 0x000000000000791b */ /* 0x003fe20003800000 */
.L_x_14160:
[----:B------:R-:W-:Y:S01]  /*69b0*/  MOV R159, R186 ;  /* 0x000000ba009f7202 */ /* 0x000fe20000000f00 */
[----:B------:R-:W-:-:S07]  /*69c0*/  FADD.FTZ R187, R187, R160 ;  /* 0x000000a0bbbb7221 */ /* 0x000fce0000010000 */
[----:B------:R-:W-:Y:S05]  /*69d0*/  WARPSYNC.COLLECTIVE R156, `(.L_x_14161) ;  /* 0x000000009c087348 */ /* 0x000fea0003c00000 */
[----:B------:R0:W1:Y:S02]  /*69e0*/  SHFL.BFLY P5, R160, R159, R158, R157 ;  /* 0x0c00009e9fa07389 */ /* 0x00006400000a009d */
[----:B01----:R-:W-:Y:S01]  /*69f0*/  ENDCOLLECTIVE ;  /* 0x000000000000791b */ /* 0x003fe20003800000 */
.L_x_14161:
[----:B------:R-:W-:Y:S01]  /*6a00*/  HFMA2.MMA R158, -RZ, RZ, 0, 9.5367431640625e-07 ;  /* 0x00000010ff9e7435 */ /* 0x000fe200000001ff */
[----:B------:R-:W-:Y:S01]  /*6a10*/  MOV R159, R187 ;  /* 0x000000bb009f7202 */ /* 0x000fe20000000f00 */
[----:B------:R-:W-:-:S09]  /*6a20*/  FADD.FTZ R186, R186, R160 ;  /* 0x000000a0baba7221 */ /* 0x000fd20000010000 */
[----:B------:R-:W-:Y:S05]  /*6a30*/  WARPSYNC.COLLECTIVE R156, `(.L_x_14162) ;  /* 0x000000009c087348 */ /* 0x000fea0003c00000 */
[----:B------:R0:W1:Y:S02]  /*6a40*/  SHFL.BFLY P5, R160, R159, R158, R157 ;  /* 0x0c00009e9fa07389 */ /* 0x00006400000a009d */
[----:B01----:R-:W-:Y:S01]  /*6a50*/  ENDCOLLECTIVE ;  /* 0x000000000000791b */ /* 0x003fe20003800000 */
.L_x_14162:
[----:B------:R-:W-:Y:S02]  /*6a60*/  MOV R159, R186 ;  /* 0x000000ba009f7202 */ /* 0x000fe40000000f00 */
[----:B------:R-:W-:-:S07]  /*6a70*/  MOV R161, R160 ;  /* 0x000000a000a17202 */ /* 0x000fce0000000f00 */
[----:B------:R-:W-:Y:S05]  /*6a80*/  WARPSYNC.COLLECTIVE R156, `(.L_x_14163) ;  /* 0x000000009c087348 */ /* 0x000fea0003c00000 */
[----:B------:R0:W1:Y:S02]  /*6a90*/  SHFL.BFLY P5, R160, R159, R158, R157 ;  /* 0x0c00009e9fa07389 */ /* 0x00006400000a009d */
[----:B01----:R-:W-:Y:S01]  /*6aa0*/  ENDCOLLECTIVE ;  /* 0x000000000000791b */ /* 0x003fe20003800000 */
.L_x_14163:
[----:B------:R-:W-:Y:S01]  /*6ab0*/  MOV R156, R160 ;  /* 0x000000a0009c7202 */ /* 0x000fe20000000f00 */
[----:B------:R-:W-:Y:S06]  /*6ac0*/  BRA `(.L_x_14164) ;  /* 0xffffffc400c47947 */ /* 0x000fec000383ffff */
.L_x_14165:
        /* <DEDUP_REMOVED lines=11> */
.L_x_17030:


//--------------------- .text._ZN10layer_norm13ln_bwd_kernelINS_13Kernel_traitsI6__halfffffjLj1280ELj1ELj4ELj1ELj16ENS_18Kernel_traits_baseILj1280ES2_ffffjLj128EEEEELb1ELb0ELb0ELb1EEEvNS_9BwdParamsE --------------------------
	.section	.text._ZN10layer_norm13ln_bwd_kernelINS_13Kernel_traitsI6__halfffffjLj1280ELj1ELj4ELj1ELj16ENS_18Kernel_traits_baseILj1280ES2_ffffjLj128EEEEELb1ELb0ELb0ELb1EEEvNS_9BwdParamsE,"ax",@progbits
	.align	128
        .global         _ZN10layer_norm13ln_bwd_kernelINS_13Kernel_traitsI6__halfffffjLj1280ELj1ELj4ELj1ELj16ENS_18Kernel_traits_baseILj1280ES2_ffffjLj128EEEEELb1ELb0ELb0ELb1EEEvNS_9BwdParamsE
        .type           _ZN10layer_norm13ln_bwd_kernelINS_13Kernel_traitsI6__halfffffjLj1280ELj1ELj4ELj1ELj16ENS_18Kernel_traits_baseILj1280ES2_ffffjLj128EEEEELb1ELb0ELb0ELb1EEEvNS_9BwdParamsE,@function
        .size           _ZN10layer_norm13ln_bwd_kernelINS_13Kernel_traitsI6__halfffffjLj1280ELj1ELj4ELj1ELj16ENS_18Kernel_traits_baseILj1280ES2_ffffjLj128EEEEELb1ELb0ELb0ELb1EEEvNS_9BwdParamsE,(.L_x_17031 - _ZN10layer_norm13ln_bwd_kernelINS_13Kernel_traitsI6__halfffffjLj1280ELj1ELj4ELj1ELj16ENS_18Kernel_traits_baseILj1280ES2_ffffjLj128EEEEELb1ELb0ELb0ELb1EEEvNS_9BwdParamsE)
        .other          _ZN10layer_norm13ln_bwd_kernelINS_13Kernel_traitsI6__halfffffjLj1280ELj1ELj4ELj1ELj16ENS_18Kernel_traits_baseILj1280ES2_ffffjLj128EEEEELb1ELb0ELb0ELb1EEEvNS_9BwdParamsE,@"STO_CUDA_ENTRY STV_DEFAULT"
_ZN10layer_norm13ln_bwd_kernelINS_13Kernel_traitsI6__halfffffjLj1280ELj1ELj4ELj1ELj16ENS_18Kernel_traits_baseILj1280ES2_ffffjLj128EEEEELb1ELb0ELb0ELb1EEEvNS_9BwdParamsE:
.text._ZN10layer_norm13ln_bwd_kernelINS_13Kernel_traitsI6__halfffffjLj1280ELj1ELj4ELj1ELj16ENS_18Kernel_traits_baseILj1280ES2_ffffjLj128EEEEELb1ELb0ELb0ELb1EEEvNS_9BwdParamsE:
        /* <DEDUP_REMOVED lines=59> */
.L_x_14167:
        /* <DEDUP_REMOVED lines=90> */
[----:B------:R-:W-:Y:S01]  /*0950*/  CS2R R8, SRZ ;  /* 0x0000000000087805 */ /* 0x000fe2000001ff00 */
[----:B------:R-:W-:-:S02]  /*0960*/  HADD2.F32 R36, -RZ, R36.H0_H0 ;  /* 0x20000024ff247230 */ /* 0x000fc40000004100 */
[----:B0-----:R-:W-:Y:S02]  /*0970*/  HADD2.F32 R2, -RZ, R10.H0_H0 ;  /* 0x2000000aff027230 */ /* 0x001fe40000004100 */
[----:B------:R-:W-:Y:S02]  /*0980*/  HADD2.F32 R35, -RZ, R35.H0_H0 ;  /* 0x20000023ff237230 */ /* 0x000fe40000004100 */
[----:B-1----:R-:W-:Y:S01]  /*0990*/  HADD2.F32 R0, -RZ, R11.H0_H0 ;  /* 0x2000000bff007230 */ /* 0x002fe20000004100 */
[----:B------:R0:W-:Y:S01]  /*09a0*/  STL [R1+0x90], R2 ;  /* 0x0000900201007387 */ /* 0x0001e20000100800 */
[----:B------:R-:W-:Y:S01]  /*09b0*/  HADD2.F32 R34, -RZ, R34.H0_H0 ;  /* 0x20000022ff227230 */ /* 0x000fe20000004100 */
[----:B------:R-:W-:Y:S01]  /*09c0*/  CS2R R10, SRZ ;  /* 0x00000000000a7805 */ /* 0x000fe2000001ff00 */
[----:B------:R-:W-:Y:S01]  /*09d0*/  HADD2.F32 R33, -RZ, R33.H0_H0 ;  /* 0x20000021ff217230 */ /* 0x000fe20000004100 */
[----:B------:R1:W-:Y:S01]  /*09e0*/  STL [R1+0x88], R0 ;  /* 0x0000880001007387 */ /* 0x0003e20000100800 */
[----:B------:R-:W-:-:S02]  /*09f0*/  HADD2.F32 R32, -RZ, R32.H0_H0 ;  /* 0x20000020ff207230 */ /* 0x000fc40000004100 */
[----:B------:R-:W-:Y:S02]  /*0a00*/  HADD2.F32 R4, -RZ, R4.H0_H0 ;  /* 0x20000004ff047230 */ /* 0x000fe40000004100 */
[----:B------:R-:W-:Y:S02]  /*0a10*/  HADD2.F32 R3, -RZ, R3.H0_H0 ;  /* 0x20000003ff037230 */ /* 0x000fe40000004100 */
[----:B0-----:R-:W-:Y:S02]  /*0a20*/  HADD2.F32 R2, -RZ, R12.H0_H0 ;  /* 0x2000000cff027230 */ /* 0x001fe40000004100 */
[----:B-1----:R-:W-:Y:S01]  /*0a30*/  HADD2.F32 R0, -RZ, R13.H0_H0 ;  /* 0x2000000dff007230 */ /* 0x002fe20000004100 */
[----:B------:R-:W-:Y:S02]  /*0a40*/  CS2R R12, SRZ ;  /* 0x00000000000c7805 */ /* 0x000fe4000001ff00 */
[----:B------:R0:W-:Y:S04]  /*0a50*/  STL [R1+0x80], R2 ;  /* 0x0000800201007387 */ /* 0x0001e80000100800 */
[----:B------:R1:W-:Y:S01]  /*0a60*/  STL [R1+0x78], R0 ;  /* 0x0000780001007387 */ /* 0x0003e20000100800 */
[----:B0-----:R-:W-:-:S02]  /*0a70*/  HADD2.F32 R2, -RZ, R14.H0_H0 ;  /* 0x2000000eff027230 */ /* 0x001fc40000004100 */
        /* <DEDUP_REMOVED lines=19> */
[----:B------:R2:W-:Y:S01]  /*0bb0*/  STL [R1+0x30], R6 ;  /* 0x0000300601007387 */ /* 0x0005e20000100800 */
[----:B0-----:R-:W-:-:S03]  /*0bc0*/  SHF.R.U64 R2, R22, 0x10, R23 ;  /* 0x0000001016027819 */ /* 0x001fc60000001217 */
[----:B------:R0:W-:Y:S01]  /*0bd0*/  STL [R1+0x28], R5 ;  /* 0x0000280501007387 */ /* 0x0001e20000100800 */
[----:B-1----:R-:W-:Y:S01]  /*0be0*/  SHF.R.U32.HI R0, RZ, 0x10, R23 ;  /* 0x00000010ff007819 */ /* 0x002fe20000011617 */
[----:B------:R-:W-:Y:S02]  /*0bf0*/  HADD2.F32 R2, -RZ, R2.H0_H0 ;  /* 0x20000002ff027230 */ /* 0x000fe40000004100 */
[----:B------:R1:W-:Y:S01]  /*0c00*/  STL [R1+0x20], RZ ;  /* 0x000020ff01007387 */ /* 0x0003e20000100800 */
[----:B------:R-:W-:Y:S02]  /*0c10*/  CS2R R22, SRZ ;  /* 0x0000000000167805 */ /* 0x000fe4000001ff00 */
[----:B--2---:R-:W-:Y:S01]  /*0c20*/  CS2R R6, SRZ ;  /* 0x0000000000067805 */ /* 0x004fe2000001ff00 */
[----:B------:R-:W-:Y:S01]  /*0c30*/  HADD2.F32 R0, -RZ, R0.H0_H0 ;  /* 0x20000000ff007230 */ /* 0x000fe20000004100 */
        /* <DEDUP_REMOVED lines=29> */
.L_x_14180:
[----:B-1----:R-:W0:Y:S01]  /*0e10*/  S2R R4, SR_TID.X ;  /* 0x0000000000047919 */ /* 0x002e220000002100 */
[----:B------:R-:W-:Y:S01]  /*0e20*/  IMAD R0, R174, UR8, RZ ;  /* 0x00000008ae007c24 */ /* 0x000fe2000f8e02ff */
[----:B------:R-:W1:Y:S04]  /*0e30*/  LDC.64 R2, c[0x0][0x250] ;  /* 0x00009400ff027b82 */ /* 0x000e680000000a00 */
[----:B--2---:R-:W-:-:S04]  /*0e40*/  SHF.R.S32.HI R77, RZ, 0x1f, R0 ;  /* 0x0000001fff4d7819 */ /* 0x004fc80000011400 */
[----:B------:R-:W-:Y:S01]  /*0e50*/  LEA.HI R77, R77, R0, RZ, 0x2 ;  /* 0x000000004d4d7211 */ /* 0x000fe200078f10ff */
[----:B------:R-:W2:Y:S08]  /*0e60*/  LDC.64 R188, c[0x0][0x2c8] ;  /* 0x0000b200ffbc7b82 */ /* 0x000eb00000000a00 */
[----:B------:R-:W3:Y:S01]  /*0e70*/  @P0 LDC.64 R140, c[0x0][0x270] ;  /* 0x00009c00ff8c0b82 */ /* 0x000ee20000000a00 */
[----:B-1----:R-:W-:-:S07]  /*0e80*/  IMAD.WIDE R2, R174, 0x4, R2 ;  /* 0x00000004ae027825 */ /* 0x002fce00078e0202 */
[----:B------:R-:W1:Y:S01]  /*0e90*/  LDC.64 R204, c[0x0][0x2b8] ;  /* 0x0000ae00ffcc7b82 */ /* 0x000e620000000a00 */
[----:B------:R4:W3:Y:S01]  /*0ea0*/  LDG.E R203, desc[UR4][R2.64] ;  /* 0x0000000402cb7981 */ /* 0x0008e2000c1e1900 */
[----:B0-----:R-:W-:-:S06]  /*0eb0*/  LOP3.LUT R150, R4, 0x1f, RZ, 0xc0, !PT ;  /* 0x0000001f04967812 */ /* 0x001fcc00078ec0ff */
[----:B------:R-:W0:Y:S01]  /*0ec0*/  LDC.U8 R218, c[0x0][0x2a0] ;  /* 0x0000a800ffda7b82 */ /* 0x000e220000000000 */
[----:B------:R-:W-:-:S04]  /*0ed0*/  LEA.HI.SX32 R150, R77, R150, 0x1e ;  /* 0x000000964d967211 */ /* 0x000fc800078ff2ff */
[C---:B------:R-:W-:Y:S02]  /*0ee0*/  SHF.L.U32 R201, R150.reuse, 0x4, RZ ;  /* 0x0000000496c97819 */ /* 0x040fe400000006ff */
[C---:B------:R-:W-:Y:S01]  /*0ef0*/  IADD3 R192, R150.reuse, 0x20, RZ ;  /* 0x0000002096c07810 */ /* 0x040fe20007ffe0ff */
[----:B------:R-:W2:Y:S01]  /*0f00*/  LDC.64 R118, c[0x0][0x258] ;  /* 0x00009600ff767b82 */ /* 0x000ea20000000a00 */
[----:B------:R-:W-:Y:S02]  /*0f10*/  IADD3 R155, R150, 0x40, RZ ;  /* 0x00000040969b7810 */ /* 0x000fe40007ffe0ff */
[----:B------:R-:W-:Y:S02]  /*0f20*/  SHF.R.U32.HI R202, RZ, 0x1c, R150 ;  /* 0x0000001cffca7819 */ /* 0x000fe40000011696 */
[----:B------:R-:W-:Y:S02]  /*0f30*/  IADD3 R76, P1, R201, UR10, RZ ;  /* 0x0000000ac94c7c10 */ /* 0x000fe4000ff3e0ff */
[----:B------:R-:W-:-:S02]  /*0f40*/  SHF.L.U32 R199, R192, 0x4, RZ ;  /* 0x00000004c0c77819 */ /* 0x000fc400000006ff */
[----:B------:R-:W-:Y:S02]  /*0f50*/  SHF.L.U32 R198, R155, 0x4, RZ ;  /* 0x000000049bc67819 */ /* 0x000fe400000006ff */
[C---:B------:R-:W-:Y:S02]  /*0f60*/  IADD3 R190, R150.reuse, 0x60, RZ ;  /* 0x0000006096be7810 */ /* 0x040fe40007ffe0ff */
[----:B------:R-:W-:Y:S02]  /*0f70*/  IADD3 R191, R150, 0x80, RZ ;  /* 0x0000008096bf7810 */ /* 0x000fe40007ffe0ff */
[----:B------:R-:W-:Y:S02]  /*0f80*/  IADD3.X R77, R202, UR11, RZ, P1, !PT ;  /* 0x0000000bca4d7c10 */ /* 0x000fe40008ffe4ff */
[----:B------:R-:W-:Y:S02]  /*0f90*/  SHF.R.U32.HI R200, RZ, 0x1c, R192 ;  /* 0x0000001cffc87819 */ /* 0x000fe400000116c0 */
[----:B------:R-:W-:-:S02]  /*0fa0*/  SHF.R.U32.HI R197, RZ, 0x1c, R155 ;  /* 0x0000001cffc57819 */ /* 0x000fc4000001169b */
[----:B------:R-:W-:Y:S01]  /*0fb0*/  IADD3 R80, P1, R199, UR10, RZ ;  /* 0x0000000ac7507c10 */ /* 0x000fe2000ff3e0ff */
[----:B------:R-:W3:Y:S01]  /*0fc0*/  LDG.E.128 R76, desc[UR4][R76.64] ;  /* 0x000000044c4c7981 */ /* 0x000ee2000c1e1d00 */
[----:B------:R-:W-:Y:S02]  /*0fd0*/  IADD3 R84, P2, R198, UR10, RZ ;  /* 0x0000000ac6547c10 */ /* 0x000fe4000ff5e0ff */
[----:B------:R-:W-:Y:S02]  /*0fe0*/  SHF.L.U32 R196, R190, 0x4, RZ ;  /* 0x00000004bec47819 */ /* 0x000fe400000006ff */
[----:B------:R-:W-:Y:S02]  /*0ff0*/  SHF.L.U32 R194, R191, 0x4, RZ ;  /* 0x00000004bfc27819 */ /* 0x000fe400000006ff */
[C---:B------:R-:W-:Y:S02]  /*1000*/  IADD3 R193, R150.reuse, 0xa0, RZ ;  /* 0x000000a096c17810 */ /* 0x040fe40007ffe0ff */
[----:B------:R-:W-:-:S02]  /*1010*/  IADD3 R181, R150, 0xc0, RZ ;  /* 0x000000c096b57810 */ /* 0x000fc40007ffe0ff */
[----:B------:R-:W-:Y:S02]  /*1020*/  IADD3.X R81, R200, UR11, RZ, P1, !PT ;  /* 0x0000000bc8517c10 */ /* 0x000fe40008ffe4ff */
[----:B------:R-:W-:Y:S02]  /*1030*/  IADD3.X R85, R197, UR11, RZ, P2, !PT ;  /* 0x0000000bc5557c10 */ /* 0x000fe400097fe4ff */
[----:B------:R-:W-:Y:S02]  /*1040*/  SHF.R.U32.HI R195, RZ, 0x1c, R190 ;  /* 0x0000001cffc37819 */ /* 0x000fe400000116be */
[----:B------:R-:W-:Y:S01]  /*1050*/  SHF.R.U32.HI R187, RZ, 0x1c, R191 ;  /* 0x0000001cffbb7819 */ /* 0x000fe200000116bf */
[----:B------:R-:W3:Y:S01]  /*1060*/  LDG.E.128 R80, desc[UR4][R80.64] ;  /* 0x0000000450507981 */ /* 0x000ee2000c1e1d00 */
[----:B------:R-:W-:Y:S02]  /*1070*/  IADD3 R88, P1, R196, UR10, RZ ;  /* 0x0000000ac4587c10 */ /* 0x000fe4000ff3e0ff */
[----:B------:R-:W-:-:S02]  /*1080*/  IADD3 R92, P2, R194, UR10, RZ ;  /* 0x0000000ac25c7c10 */ /* 0x000fc4000ff5e0ff */
[C---:B------:R-:W-:Y:S02]  /*1090*/  IADD3 R184, R150.reuse, 0xe0, RZ ;  /* 0x000000e096b87810 */ /* 0x040fe40007ffe0ff */
[C---:B------:R-:W-:Y:S02]  /*10a0*/  IADD3 R175, R150.reuse, 0x120, RZ ;  /* 0x0000012096af7810 */ /* 0x040fe40007ffe0ff */
[----:B------:R-:W-:Y:S02]  /*10b0*/  IADD3 R178, R150, 0x100, RZ ;  /* 0x0000010096b27810 */ /* 0x000fe40007ffe0ff */
[----:B------:R-:W-:Y:S01]  /*10c0*/  SHF.R.S32.HI R0, RZ, 0x1f, R174 ;  /* 0x0000001fff007819 */ /* 0x000fe200000114ae */
[----:B-1----:R-:W-:Y:S01]  /*10d0*/  IMAD.WIDE.U32 R124, R155, 0x10, R204 ;  /* 0x000000109b7c7825 */ /* 0x002fe200078e00cc */
[----:B------:R-:W-:Y:S01]  /*10e0*/  SHF.L.U32 R186, R193, 0x4, RZ ;  /* 0x00000004c1ba7819 */ /* 0x000fe200000006ff */
[----:B------:R-:W3:Y:S01]  /*10f0*/  LDG.E.128 R84, desc[UR4][R84.64] ;  /* 0x0000000454547981 */ /* 0x000ee2000c1e1d00 */
[----:B------:R-:W-:-:S02]  /*1100*/  SHF.L.U32 R183, R181, 0x4, RZ ;  /* 0x00000004b5b77819 */ /* 0x000fc400000006ff */
[----:B------:R-:W-:Y:S01]  /*1110*/  IADD3.X R89, R195, UR11, RZ, P1, !PT ;  /* 0x0000000bc3597c10 */ /* 0x000fe20008ffe4ff */
[----:B------:R-:W-:Y:S01]  /*1120*/  IMAD.WIDE.U32 R120, R192, 0x10, R204 ;  /* 0x00000010c0787825 */ /* 0x000fe200078e00cc */
[----:B------:R-:W-:Y:S01]  /*1130*/  IADD3.X R93, R187, UR11, RZ, P2, !PT ;  /* 0x0000000bbb5d7c10 */ /* 0x000fe200097fe4ff */
[----:B------:R-:W3:Y:S01]  /*1140*/  LDG.E.128 R124, desc[UR4][R124.64] ;  /* 0x000000047c7c7981 */ /* 0x000ee2000c1e1d00 */
[----:B------:R-:W-:Y:S02]  /*1150*/  SHF.R.U32.HI R185, RZ, 0x1c, R193 ;  /* 0x0000001cffb97819 */ /* 0x000fe400000116c1 */
[----:B------:R-:W-:Y:S01]  /*1160*/  SHF.R.U32.HI R182, RZ, 0x1c, R181 ;  /* 0x0000001cffb67819 */ /* 0x000fe200000116b5 */
[----:B------:R-:W-:Y:S01]  /*1170*/  IMAD.WIDE.U32 R128, R190, 0x10, R204 ;  /* 0x00000010be807825 */ /* 0x000fe200078e00cc */
[----:B------:R-:W-:Y:S01]  /*1180*/  IADD3 R96, P1, R186, UR10, RZ ;  /* 0x0000000aba607c10 */ /* 0x000fe2000ff3e0ff */
[----:B------:R-:W3:Y:S01]  /*1190*/  LDG.E.128 R92, desc[UR4][R92.64] ;  /* 0x000000045c5c7981 */ /* 0x000ee2000c1e1d00 */
[----:B------:R-:W-:-:S02]  /*11a0*/  IADD3 R100, P2, R183, UR10, RZ ;  /* 0x0000000ab7647c10 */ /* 0x000fc4000ff5e0ff */
[----:B------:R-:W-:Y:S01]  /*11b0*/  IADD3.X R97, R185, UR11, RZ, P1, !PT ;  /* 0x0000000bb9617c10 */ /* 0x000fe20008ffe4ff */
[----:B------:R-:W-:Y:S01]  /*11c0*/  IMAD.WIDE.U32 R138, R193, 0x10, R204 ;  /* 0x00000010c18a7825 */ /* 0x000fe200078e00cc */
[----:B------:R-:W-:Y:S01]  /*11d0*/  IADD3.X R101, R182, UR11, RZ, P2, !PT ;  /* 0x0000000bb6657c10 */ /* 0x000fe200097fe4ff */
[----:B------:R-:W3:Y:S04]  /*11e0*/  LDG.E.128 R88, desc[UR4][R88.64] ;  /* 0x0000000458587981 */ /* 0x000ee8000c1e1d00 */
[----:B------:R-:W3:Y:S04]  /*11f0*/  LDG.E.128 R96, desc[UR4][R96.64] ;  /* 0x0000000460607981 */ /* 0x000ee8000c1e1d00 */
[----:B------:R-:W3:Y:S01]  /*1200*/  LDG.E.128 R100, desc[UR4][R100.64] ;  /* 0x0000000464647981 */ /* 0x000ee2000c1e1d00 */
[----:B------:R-:W-:-:S02]  /*1210*/  SHF.L.U32 R180, R184, 0x4, RZ ;  /* 0x00000004b8b47819 */ /* 0x000fc400000006ff */
[----:B------:R-:W-:Y:S01]  /*1220*/  SHF.R.U32.HI R179, RZ, 0x1c, R184 ;  /* 0x0000001cffb37819 */ /* 0x000fe200000116b8 */
[--C-:B------:R-:W-:Y:S01]  /*1230*/  IMAD.WIDE.U32 R132, R191, 0x10, R204.reuse ;  /* 0x00000010bf847825 */ /* 0x100fe200078e00cc */
[----:B------:R-:W-:Y:S01]  /*1240*/  IADD3 R104, P1, R180, UR10, RZ ;  /* 0x0000000ab4687c10 */ /* 0x000fe2000ff3e0ff */
[----:B------:R-:W3:Y:S01]  /*1250*/  LDG.E.128 R120, desc[UR4][R120.64] ;  /* 0x0000000478787981 */ /* 0x000ee2000c1e1d00 */
[----:B----4-:R-:W-:Y:S02]  /*1260*/  SHF.L.U32 R3, R175, 0x4, RZ ;  /* 0x00000004af037819 */ /* 0x010fe400000006ff */
[----:B------:R-:W-:Y:S01]  /*1270*/  IADD3.X R105, R179, UR11, RZ, P1, !PT ;  /* 0x0000000bb3697c10 */ /* 0x000fe20008ffe4ff */
[----:B------:R-:W-:Y:S01]  /*1280*/  IMAD.WIDE.U32 R116, R150, 0x10, R204 ;  /* 0x0000001096747825 */ /* 0x000fe200078e00cc */
[----:B------:R-:W-:Y:S01]  /*1290*/  SHF.R.U32.HI R2, RZ, 0x1c, R175 ;  /* 0x0000001cff027819 */ /* 0x000fe200000116af */
[----:B------:R-:W4:Y:S01]  /*12a0*/  LDG.E.128 R128, desc[UR4][R128.64] ;  /* 0x0000000480807981 */ /* 0x000f22000c1e1d00 */
[----:B------:R-:W-:-:S02]  /*12b0*/  IADD3 R112, P1, R3, UR10, RZ ;  /* 0x0000000a03707c10 */ /* 0x000fc4000ff3e0ff */
[----:B------:R-:W-:Y:S01]  /*12c0*/  SHF.L.U32 R176, R178, 0x4, RZ ;  /* 0x00000004b2b07819 */ /* 0x000fe200000006ff */
[----:B--2---:R-:W-:Y:S01]  /*12d0*/  IMAD.WIDE R118, R174, 0x4, R118 ;  /* 0x00000004ae767825 */ /* 0x004fe200078e0276 */
[----:B------:R-:W-:Y:S01]  /*12e0*/  IADD3.X R113, R2, UR11, RZ, P1, !PT ;  /* 0x0000000b02717c10 */ /* 0x000fe20008ffe4ff */
[----:B------:R-:W2:Y:S01]  /*12f0*/  LDG.E.128 R104, desc[UR4][R104.64] ;  /* 0x0000000468687981 */ /* 0x000ea2000c1e1d00 */
[----:B------:R-:W-:Y:S02]  /*1300*/  ISETP.NE.U32.AND P1, PT, R188, RZ, PT ;  /* 0x000000ffbc00720c */ /* 0x000fe40003f25070 */
[----:B------:R-:W-:Y:S01]  /*1310*/  SHF.R.U32.HI R4, RZ, 0x1c, R178 ;  /* 0x0000001cff047819 */ /* 0x000fe200000116b2 */
[----:B------:R-:W4:Y:S01]  /*1320*/  LDG.E R177, desc[UR4][R118.64] ;  /* 0x0000000476b17981 */ /* 0x000f22000c1e1900 */
[----:B------:R-:W-:Y:S02]  /*1330*/  ISETP.NE.AND.EX P1, PT, R189, RZ, PT, P1 ;  /* 0x000000ffbd00720c */ /* 0x000fe40003f25310 */
[----:B------:R-:W-:Y:S01]  /*1340*/  IADD3 R108, P2, R176, UR10, RZ ;  /* 0x0000000ab06c7c10 */ /* 0x000fe2000ff5e0ff */
[----:B------:R-:W2:Y:S03]  /*1350*/  LDG.E.128 R112, desc[UR4][R112.64] ;  /* 0x0000000470707981 */ /* 0x000ea6000c1e1d00 */
[----:B------:R-:W-:Y:S01]  /*1360*/  IADD3.X R109, R4, UR11, RZ, P2, !PT ;  /* 0x0000000b046d7c10 */ /* 0x000fe200097fe4ff */
[----:B------:R-:W2:Y:S01]  /*1370*/  LDG.E.128 R132, desc[UR4][R132.64] ;  /* 0x0000000484847981 */ /* 0x000ea2000c1e1d00 */
[----:B---3--:R-:W-:-:S03]  /*1380*/  @P0 LEA R140, P2, R174, R140, 0x2 ;  /* 0x0000008cae8c0211 */ /* 0x008fc600078410ff */
[----:B------:R-:W3:Y:S01]  /*1390*/  LDG.E.128 R116, desc[UR4][R116.64] ;  /* 0x0000000474747981 */ /* 0x000ee2000c1e1d00 */
[----:B------:R-:W-:Y:S02]  /*13a0*/  @P0 LEA.HI.X R141, R174, R141, R0, 0x2, P2 ;  /* 0x0000008dae8d0211 */ /* 0x000fe400010f1400 */
[----:B------:R-:W-:Y:S01]  /*13b0*/  MOV R0, 0x3f800000 ;  /* 0x3f80000000007802 */ /* 0x000fe20000000f00 */
[----:B------:R-:W3:Y:S01]  /*13c0*/  LDG.E.128 R108, desc[UR4][R108.64] ;  /* 0x000000046c6c7981 */ /* 0x000ee2000c1e1d00 */
[----:B------:R-:W-:-:S04]  /*13d0*/  @P1 LEA R136, P2, R150, R188, 0x4 ;  /* 0x000000bc96881211 */ /* 0x000fc800078420ff */
[----:B------:R-:W-:Y:S01]  /*13e0*/  @P1 LEA.HI.X R137, R150, R189, RZ, 0x4, P2 ;  /* 0x000000bd96891211 */ /* 0x000fe200010f24ff */
[----:B------:R1:W5:Y:S01]  /*13f0*/  @P0 LDG.E R0, desc[UR4][R140.64] ;  /* 0x000000048c000981 */ /* 0x000362000c1e1900 */
[----:B------:R-:W-:-:S03]  /*1400*/  @P1 LEA R142, P3, R155, R188, 0x4 ;  /* 0x000000bc9b8e1211 */ /* 0x000fc600078620ff */
[----:B------:R-:W5:Y:S01]  /*1410*/  @P1 LDG.E.128 R32, desc[UR4][R136.64] ;  /* 0x0000000488201981 */ /* 0x000f62000c1e1d00 */
[----:B-1----:R-:W-:-:S04]  /*1420*/  @P1 LEA R140, P2, R192, R188, 0x4 ;  /* 0x000000bcc08c1211 */ /* 0x002fc800078420ff */
[----:B------:R-:W-:Y:S01]  /*1430*/  @P1 LEA.HI.X R141, R192, R189, RZ, 0x4, P2 ;  /* 0x000000bdc08d1211 */ /* 0x000fe200010f24ff */
[----:B------:R-:W3:Y:S04]  /*1440*/  LDG.E.128 R136, desc[UR4][R138.64] ;  /* 0x000000048a887981 */ /* 0x000ee8000c1e1d00 */
[----:B------:R1:W5:Y:S02]  /*1450*/  @P1 LDG.E.128 R36, desc[UR4][R140.64] ;  /* 0x000000048c241981 */ /* 0x000364000c1e1d00 */
[----:B-1----:R-:W-:-:S04]  /*1460*/  @P1 LEA R140, P2, R190, R188, 0x4 ;  /* 0x000000bcbe8c1211 */ /* 0x002fc800078420ff */
[----:B------:R-:W-:-:S05]  /*1470*/  @P1 LEA.HI.X R141, R190, R189, RZ, 0x4, P2 ;  /* 0x000000bdbe8d1211 */ /* 0x000fca00010f24ff */
[----:B------:R1:W5:Y:S02]  /*1480*/  @P1 LDG.E.128 R44, desc[UR4][R140.64] ;  /* 0x000000048c2c1981 */ /* 0x000364000c1e1d00 */
[----:B-1----:R-:W-:-:S04]  /*1490*/  @P1 LEA R140, P2, R193, R188, 0x4 ;  /* 0x000000bcc18c1211 */ /* 0x002fc800078420ff */
[-C--:B------:R-:W-:Y:S02]  /*14a0*/  @P1 LEA.HI.X R141, R193, R189.reuse, RZ, 0x4, P2 ;  /* 0x000000bdc18d1211 */ /* 0x080fe400010f24ff */
[----:B------:R-:W-:Y:S02]  /*14b0*/  @P1 LEA R144, P2, R181, R188, 0x4 ;  /* 0x000000bcb5901211 */ /* 0x000fe400078420ff */
[-C--:B------:R-:W-:Y:S01]  /*14c0*/  @P1 LEA.HI.X R143, R155, R189.reuse, RZ, 0x4, P3 ;  /* 0x000000bd9b8f1211 */ /* 0x080fe200018f24ff */
[----:B------:R-:W5:Y:S01]  /*14d0*/  @P1 LDG.E.128 R52, desc[UR4][R140.64] ;  /* 0x000000048c341981 */ /* 0x000f62000c1e1d00 */
[----:B------:R-:W-:-:S03]  /*14e0*/  @P1 LEA.HI.X R145, R181, R189, RZ, 0x4, P2 ;  /* 0x000000bdb5911211 */ /* 0x000fc600010f24ff */
[----:B------:R-:W5:Y:S04]  /*14f0*/  @P1 LDG.E.128 R40, desc[UR4][R142.64] ;  /* 0x000000048e281981 */ /* 0x000f68000c1e1d00 */
[----:B------:R1:W5:Y:S02]  /*1500*/  @P1 LDG.E.128 R56, desc[UR4][R144.64] ;  /* 0x0000000490381981 */ /* 0x000364000c1e1d00 */
[----:B-1----:R-:W-:-:S04]  /*1510*/  @P1 LEA R144, P2, R184, R188, 0x4 ;  /* 0x000000bcb8901211 */ /* 0x002fc800078420ff */
[-C--:B------:R-:W-:Y:S02]  /*1520*/  @P1 LEA.HI.X R145, R184, R189.reuse, RZ, 0x4, P2 ;  /* 0x000000bdb8911211 */ /* 0x080fe400010f24ff */
[CC--:B------:R-:W-:Y:S02]  /*1530*/  @P1 LEA R148, P2, R178.reuse, R188.reuse, 0x4 ;  /* 0x000000bcb2941211 */ /* 0x0c0fe400078420ff */
[----:B------:R-:W-:Y:S01]  /*1540*/  @P1 LEA R142, P3, R191, R188, 0x4 ;  /* 0x000000bcbf8e1211 */ /* 0x000fe200078620ff */
[----:B------:R-:W5:Y:S01]  /*1550*/  @P1 LDG.E.128 R60, desc[UR4][R144.64] ;  /* 0x00000004903c1981 */ /* 0x000f62000c1e1d00 */
[----:B------:R-:W-:-:S05]  /*1560*/  @P1 LEA.HI.X R149, R178, R189, RZ, 0x4, P2 ;  /* 0x000000bdb2951211 */ /* 0x000fca00010f24ff */
[----:B------:R1:W5:Y:S01]  /*1570*/  @P1 LDG.E.128 R64, desc[UR4][R148.64] ;  /* 0x0000000494401981 */ /* 0x000362000c1e1d00 */
[----:B------:R-:W-:-:S05]  /*1580*/  @P1 LEA.HI.X R143, R191, R189, RZ, 0x4, P3 ;  /* 0x000000bdbf8f1211 */ /* 0x000fca00018f24ff */
[----:B------:R-:W5:Y:S01]  /*1590*/  @P1 LDG.E.128 R48, desc[UR4][R142.64] ;  /* 0x000000048e301981 */ /* 0x000f62000c1e1d00 */
[----:B-1----:R-:W-:-:S04]  /*15a0*/  @P1 LEA R148, P2, R175, R188, 0x4 ;  /* 0x000000bcaf941211 */ /* 0x002fc800078420ff */
[----:B------:R-:W-:-:S05]  /*15b0*/  @P1 LEA.HI.X R149, R175, R189, RZ, 0x4, P2 ;  /* 0x000000bdaf951211 */ /* 0x000fca00010f24ff */
[----:B------:R-:W5:Y:S01]  /*15c0*/  @P1 LDG.E.128 R68, desc[UR4][R148.64] ;  /* 0x0000000494441981 */ /* 0x000f62000c1e1d00 */
[----:B------:R-:W-:-:S04]  /*15d0*/  LEA R152, P1, R150, UR12, 0x2 ;  /* 0x0000000c96987c11 */ /* 0x000fc8000f8210ff */
[----:B------:R-:W-:-:S05]  /*15e0*/  LEA.HI.X R153, R150, UR13, RZ, 0x2, P1 ;  /* 0x0000000d96997c11 */ /* 0x000fca00088f14ff */
[----:B------:R1:W5:Y:S01]  /*15f0*/  LDG.E R217, desc[UR4][R152.64] ;  /* 0x0000000498d97981 */ /* 0x000362000c1e1900 */
[----:B------:R-:W-:Y:S02]  /*1600*/  LEA R154, P2, R155, UR12, 0x2 ;  /* 0x0000000c9b9a7c11 */ /* 0x000fe4000f8410ff */
[----:B-1----:R-:W-:-:S04]  /*1610*/  LEA R152, P1, R192, UR12, 0x2 ;  /* 0x0000000cc0987c11 */ /* 0x002fc8000f8210ff */
[----:B------:R-:W-:Y:S02]  /*1620*/  LEA.HI.X R153, R192, UR13, RZ, 0x2, P1 ;  /* 0x0000000dc0997c11 */ /* 0x000fe400088f14ff */
[----:B------:R-:W-:-:S03]  /*1630*/  LEA.HI.X R155, R155, UR13, RZ, 0x2, P2 ;  /* 0x0000000d9b9b7c11 */ /* 0x000fc600090f14ff */
[----:B------:R1:W5:Y:S01]  /*1640*/  LDG.E R216, desc[UR4][R152.64] ;  /* 0x0000000498d87981 */ /* 0x000362000c1e1900 */
[----:B------:R-:W-:Y:S01]  /*1650*/  LEA R192, P2, R193, UR12, 0x2 ;  /* 0x0000000cc1c07c11 */ /* 0x000fe2000f8410ff */
[--C-:B------:R-:W-:Y:S02]  /*1660*/  IMAD.WIDE.U32 R142, R181, 0x10, R204.reuse ;  /* 0x00000010b58e7825 */ /* 0x100fe400078e00cc */
[----:B------:R0:W5:Y:S01]  /*1670*/  LDG.E R212, desc[UR4][R154.64] ;  /* 0x000000049ad47981 */ /* 0x000162000c1e1900 */
[----:B------:R-:W-:Y:S01]  /*1680*/  LEA.HI.X R193, R193, UR13, RZ, 0x2, P2 ;  /* 0x0000000dc1c17c11 */ /* 0x000fe200090f14ff */
[--C-:B------:R-:W-:Y:S02]  /*1690*/  IMAD.WIDE.U32 R144, R184, 0x10, R204.reuse ;  /* 0x00000010b8907825 */ /* 0x100fe400078e00cc */
[----:B------:R-:W3:Y:S01]  /*16a0*/  LDG.E.128 R140, desc[UR4][R142.64] ;  /* 0x000000048e8c7981 */ /* 0x000ee2000c1e1d00 */
[----:B-1----:R-:W-:Y:S01]  /*16b0*/  LEA R152, P1, R190, UR12, 0x2 ;  /* 0x0000000cbe987c11 */ /* 0x002fe2000f8210ff */
[----:B------:R-:W-:-:S02]  /*16c0*/  IMAD.WIDE.U32 R148, R178, 0x10, R204 ;  /* 0x00000010b2947825 */ /* 0x000fc400078e00cc */
[----:B------:R-:W3:Y:S01]  /*16d0*/  LDG.E.128 R144, desc[UR4][R144.64] ;  /* 0x0000000490907981 */ /* 0x000ee2000c1e1d00 */
[----:B------:R-:W-:Y:S02]  /*16e0*/  LEA.HI.X R153, R190, UR13, RZ, 0x2, P1 ;  /* 0x0000000dbe997c11 */ /* 0x000fe400088f14ff */
[----:B------:R-:W-:Y:S01]  /*16f0*/  LEA R190, P1, R191, UR12, 0x2 ;  /* 0x0000000cbfbe7c11 */ /* 0x000fe2000f8210ff */
[----:B0-----:R-:W-:Y:S01]  /*1700*/  IMAD.WIDE.U32 R154, R175, 0x10, R204 ;  /* 0x00000010af9a7825 */ /* 0x001fe200078e00cc */
[----:B------:R-:W3:Y:S02]  /*1710*/  LDG.E.128 R148, desc[UR4][R148.64] ;  /* 0x0000000494947981 */ /* 0x000ee4000c1e1d00 */
[----:B------:R-:W-:Y:S02]  /*1720*/  LEA.HI.X R191, R191, UR13, RZ, 0x2, P1 ;  /* 0x0000000dbfbf7c11 */ /* 0x000fe400088f14ff */
[----:B------:R0:W5:Y:S04]  /*1730*/  LDG.E R204, desc[UR4][R192.64] ;  /* 0x00000004c0cc7981 */ /* 0x000168000c1e1900 */
[----:B------:R1:W5:Y:S04]  /*1740*/  LDG.E R205, desc[UR4][R190.64] ;  /* 0x00000004becd7981 */ /* 0x000368000c1e1900 */
[----:B------:R-:W5:Y:S01]  /*1750*/  LDG.E R211, desc[UR4][R152.64] ;  /* 0x0000000498d37981 */ /* 0x000f62000c1e1900 */
[----:B0-----:R-:W-:-:S02]  /*1760*/  LEA R192, P1, R181, UR12, 0x2 ;  /* 0x0000000cb5c07c11 */ /* 0x001fc4000f8210ff */
[C---:B-1----:R-:W-:Y:S02]  /*1770*/  LEA R190, P2, R184.reuse, UR12, 0x2 ;  /* 0x0000000cb8be7c11 */ /* 0x042fe4000f8410ff */
[----:B------:R-:W-:Y:S02]  /*1780*/  LEA.HI.X R193, R181, UR13, RZ, 0x2, P1 ;  /* 0x0000000db5c17c11 */ /* 0x000fe400088f14ff */
[----:B------:R-:W-:Y:S01]  /*1790*/  LEA.HI.X R191, R184, UR13, RZ, 0x2, P2 ;  /* 0x0000000db8bf7c11 */ /* 0x000fe200090f14ff */
[----:B------:R-:W3:Y:S04]  /*17a0*/  LDG.E.128 R152, desc[UR4][R154.64] ;  /* 0x000000049a987981 */ /* 0x000ee8000c1e1d00 */
[----:B------:R0:W5:Y:S04]  /*17b0*/  LDG.E R184, desc[UR4][R192.64] ;  /* 0x00000004c0b87981 */ /* 0x000168000c1e1900 */
[----:B------:R1:W5:Y:S01]  /*17c0*/  LDG.E R181, desc[UR4][R190.64] ;  /* 0x00000004beb57981 */ /* 0x000362000c1e1900 */
[----:B0-----:R-:W-:-:S02]  /*17d0*/  LEA R192, P1, R178, UR12, 0x2 ;  /* 0x0000000cb2c07c11 */ /* 0x001fc4000f8210ff */
[C---:B-1----:R-:W-:Y:S02]  /*17e0*/  LEA R190, P2, R175.reuse, UR12, 0x2 ;  /* 0x0000000cafbe7c11 */ /* 0x042fe4000f8410ff */
[----:B------:R-:W-:Y:S02]  /*17f0*/  LEA.HI.X R193, R178, UR13, RZ, 0x2, P1 ;  /* 0x0000000db2c17c11 */ /* 0x000fe400088f14ff */
[----:B------:R-:W-:Y:S02]  /*1800*/  ISETP.NE.AND P1, PT, R218, RZ, PT ;  /* 0x000000ffda00720c */ /* 0x000fe40003f25270 */
[----:B------:R-:W-:Y:S01]  /*1810*/  LEA.HI.X R191, R175, UR13, RZ, 0x2, P2 ;  /* 0x0000000dafbf7c11 */ /* 0x000fe200090f14ff */
[----:B------:R-:W5:Y:S01]  /*1820*/  LDG.E R178, desc[UR4][R192.64] ;  /* 0x00000004c0b27981 */ /* 0x000f62000c1e1900 */
[----:B------:R-:W-:-:S03]  /*1830*/  FSEL R234, R203, RZ, !P1 ;  /* 0x000000ffcbea7208 */ /* 0x000fc60004800000 */
[----:B------:R0:W5:Y:S02]  /*1840*/  LDG.E R175, desc[UR4][R190.64] ;  /* 0x00000004beaf7981 */ /* 0x000164000c1e1900 */
[C---:B0-----:R-:W-:Y:S01]  /*1850*/  FADD.FTZ R191, -R234.reuse, R80 ;  /* 0x00000050eabf7221 */ /* 0x041fe20000010100 */
[C---:B------:R-:W-:Y:S01]  /*1860*/  FADD.FTZ R190, -R234.reuse, R79 ;  /* 0x0000004feabe7221 */ /* 0x040fe20000010100 */
[----:B------:R-:W3:Y:S04]  /*1870*/  LDL R80, [R1+0xbc] ;  /* 0x0000bc0001507983 */ /* 0x000ee80000100800 */
[----:B------:R-:W3:Y:S01]  /*1880*/  LDL R79, [R1+0xc0] ;  /* 0x0000c000014f7983 */ /* 0x000ee20000100800 */
[----:B------:R-:W-:-:S03]  /*1890*/  FADD.FTZ R220, -R234, R96 ;  /* 0x00000060eadc7221 */ /* 0x000fc60000010100 */
[----:B------:R-:W3:Y:S01]  /*18a0*/  LDL R96, [R1+0xb4] ;  /* 0x0000b40001607983 */ /* 0x000ee20000100800 */
[----:B------:R-:W-:-:S03]  /*18b0*/  FADD.FTZ R193, -R234, R100 ;  /* 0x00000064eac17221 */ /* 0x000fc60000010100 */
[----:B------:R-:W3:Y:S01]  /*18c0*/  LDL R100, [R1+0xb8] ;  /* 0x0000b80001647983 */ /* 0x000ee20000100800 */
[----:B------:R-:W-:-:S03]  /*18d0*/  FADD.FTZ R192, -R234, R101 ;  /* 0x00000065eac07221 */ /* 0x000fc60000010100 */
[----:B------:R-:W3:Y:S01]  /*18e0*/  LDL R101, [R1+0xac] ;  /* 0x0000ac0001657983 */ /* 0x000ee20000100800 */
[C---:B------:R-:W-:Y:S01]  /*18f0*/  FADD.FTZ R223, -R234.reuse, R93 ;  /* 0x0000005deadf7221 */ /* 0x040fe20000010100 */
[C---:B------:R-:W-:Y:S02]  /*1900*/  FADD.FTZ R93, -R234.reuse, R102 ;  /* 0x00000066ea5d7221 */ /* 0x040fe40000010100 */
[----:B------:R-:W3:Y:S01]  /*1910*/  LDL R102, [R1+0xa4] ;  /* 0x0000a40001667983 */ /* 0x000ee20000100800 */
[C---:B------:R-:W-:Y:S01]  /*1920*/  FADD.FTZ R76, -R234.reuse, R76 ;  /* 0x0000004cea4c7221 */ /* 0x040fe20000010100 */
[C---:B------:R-:W-:Y:S01]  /*1930*/  FADD.FTZ R233, -R234.reuse, R81 ;  /* 0x00000051eae97221 */ /* 0x040fe20000010100 */
[C---:B------:R-:W-:Y:S01]  /*1940*/  FADD.FTZ R225, -R234.reuse, R91 ;  /* 0x0000005beae17221 */ /* 0x040fe20000010100 */
[C---:B------:R-:W-:Y:S01]  /*1950*/  FADD.FTZ R231, -R234.reuse, R83 ;  /* 0x00000053eae77221 */ /* 0x040fe20000010100 */
[C---:B----4-:R-:W-:Y:S01]  /*1960*/  FMUL.FTZ R76, R177.reuse, R76 ;  /* 0x0000004cb14c7220 */ /* 0x050fe20000410000 */
[----:B--2---:R-:W-:Y:S01]  /*1970*/  FADD.FTZ R91, -R234, R115 ;  /* 0x00000073ea5b7221 */ /* 0x004fe20000010100 */
[----:B------:R-:W-:Y:S01]  /*1980*/  FMUL.FTZ R115, R177, R191 ;  /* 0x000000bfb1737220 */ /* 0x000fe20000410000 */
[----:B------:R-:W-:Y:S01]  /*1990*/  FADD.FTZ R209, R121, R209 ;  /* 0x000000d179d17221 */ /* 0x000fe20000010000 */
[C---:B---3--:R-:W-:Y:S01]  /*19a0*/  FADD.FTZ R206, R116.reuse, R206 ;  /* 0x000000ce74ce7221 */ /* 0x048fe20000010000 */
[----:B------:R-:W-:Y:S01]  /*19b0*/  FFMA.FTZ R6, R116, R76, R6 ;  /* 0x0000004c74067223 */ /* 0x000fe20000010006 */
[----:B------:R-:W-:Y:S01]  /*19c0*/  FADD.FTZ R207, R119, R207 ;  /* 0x000000cf77cf7221 */ /* 0x000fe20000010000 */
[C---:B------:R-:W-:Y:S01]  /*19d0*/  FADD.FTZ R224, -R234.reuse, R92 ;  /* 0x0000005ceae07221 */ /* 0x040fe20000010100 */
[C---:B------:R-:W-:Y:S01]  /*19e0*/  FADD.FTZ R92, -R234.reuse, R103 ;  /* 0x00000067ea5c7221 */ /* 0x040fe20000010100 */
[----:B------:R-:W-:Y:S01]  /*19f0*/  FADD.FTZ R213, R123, R213 ;  /* 0x000000d57bd57221 */ /* 0x000fe20000010000 */
[----:B------:R-:W2:Y:S01]  /*1a00*/  LDL R103, [R1+0xa0] ;  /* 0x0000a00001677983 */ /* 0x000ea20000100800 */
[C---:B------:R-:W-:Y:S01]  /*1a10*/  FADD.FTZ R222, -R234.reuse, R94 ;  /* 0x0000005eeade7221 */ /* 0x040fe20000010100 */
[----:B------:R-:W-:-:S02]  /*1a20*/  FADD.FTZ R94, -R234, R104 ;  /* 0x00000068ea5e7221 */ /* 0x000fc40000010100 */
[----:B------:R-:W3:Y:S01]  /*1a30*/  LDL R104, [R1+0xa8] ;  /* 0x0000a80001687983 */ /* 0x000ee20000100800 */
[----:B------:R-:W-:Y:S01]  /*1a40*/  FMUL.FTZ R81, R80, R117 ;  /* 0x0000007550517220 */ /* 0x000fe20000410000 */
[----:B------:R-:W-:Y:S01]  /*1a50*/  FMUL.FTZ R80, R177, R190 ;  /* 0x000000beb1507220 */ /* 0x000fe20000410000 */
[----:B------:R-:W-:Y:S01]  /*1a60*/  FMUL.FTZ R79, R79, R116 ;  /* 0x000000744f4f7220 */ /* 0x000fe20000410000 */
[----:B------:R-:W-:Y:S02]  /*1a70*/  FMUL.FTZ R116, R177, R233 ;  /* 0x000000e9b1747220 */ /* 0x000fe40000410000 */
[----:B------:R-:W-:Y:S02]  /*1a80*/  FFMA.FTZ R7, R119, R80, R7 ;  /* 0x0000005077077223 */ /* 0x000fe40000010007 */
[----:B------:R-:W-:Y:S01]  /*1a90*/  FFMA.FTZ R9, R121, R116, R9 ;  /* 0x0000007479097223 */ /* 0x000fe20000010009 */
[----:B------:R-:W-:Y:S02]  /*1aa0*/  FMUL.FTZ R191, R96, R119 ;  /* 0x0000007760bf7220 */ /* 0x000fe40000410000 */
[----:B------:R-:W4:Y:S01]  /*1ab0*/  LDL R96, [R1+0x98] ;  /* 0x0000980001607983 */ /* 0x000f220000100800 */
[----:B------:R-:W-:-:S03]  /*1ac0*/  FMUL.FTZ R190, R100, R118 ;  /* 0x0000007664be7220 */ /* 0x000fc60000410000 */
[----:B------:R-:W4:Y:S01]  /*1ad0*/  LDL R100, [R1+0x9c] ;  /* 0x00009c0001647983 */ /* 0x000f220000100800 */
[----:B------:R-:W-:Y:S01]  /*1ae0*/  FMUL.FTZ R119, R177, R231 ;  /* 0x000000e7b1777220 */ /* 0x000fe20000410000 */
[----:B------:R-:W-:Y:S02]  /*1af0*/  FMUL.FTZ R121, R101, R121 ;  /* 0x0000007965797220 */ /* 0x000fe40000410000 */
[----:B------:R-:W4:Y:S01]  /*1b00*/  LDL R101, [R1+0x90] ;  /* 0x0000900001657983 */ /* 0x000f220000100800 */
[----:B------:R-:W-:Y:S01]  /*1b10*/  FFMA.FTZ R11, R123, R119, R11 ;  /* 0x000000777b0b7223 */ /* 0x000fe2000001000b */
[----:B------:R-:W-:Y:S02]  /*1b20*/  FMUL.FTZ R123, R102, R123 ;  /* 0x0000007b667b7220 */ /* 0x000fe40000410000 */
[----:B------:R-:W4:Y:S01]  /*1b30*/  LDL R102, [R1+0x88] ;  /* 0x0000880001667983 */ /* 0x000f220000100800 */
[----:B------:R-:W-:-:S03]  /*1b40*/  FADD.FTZ R219, -R234, R97 ;  /* 0x00000061eadb7221 */ /* 0x000fc60000010100 */
[----:B------:R-:W4:Y:S01]  /*1b50*/  LDL R97, [R1+0xb0] ;  /* 0x0000b00001617983 */ /* 0x000f220000100800 */
[C---:B------:R-:W-:Y:S01]  /*1b60*/  FADD.FTZ R232, -R234.reuse, R82 ;  /* 0x00000052eae87221 */ /* 0x040fe20000010100 */
[C---:B------:R-:W-:Y:S01]  /*1b70*/  FADD.FTZ R229, -R234.reuse, R85 ;  /* 0x00000055eae57221 */ /* 0x040fe20000010100 */
[C---:B------:R-:W-:Y:S01]  /*1b80*/  FADD.FTZ R82, -R234.reuse, R86 ;  /* 0x00000056ea527221 */ /* 0x040fe20000010100 */
[C---:B------:R-:W-:Y:S01]  /*1b90*/  FADD.FTZ R227, -R234.reuse, R89 ;  /* 0x00000059eae37221 */ /* 0x040fe20000010100 */
[C---:B------:R-:W-:Y:S01]  /*1ba0*/  FADD.FTZ R89, -R234.reuse, R114 ;  /* 0x00000072ea597221 */ /* 0x040fe20000010100 */
[C---:B------:R-:W-:Y:S01]  /*1bb0*/  FMUL.FTZ R114, R177.reuse, R229 ;  /* 0x000000e5b1727220 */ /* 0x040fe20000410000 */
[----:B------:R-:W-:Y:S01]  /*1bc0*/  FMUL.FTZ R82, R177, R82 ;  /* 0x00000052b1527220 */ /* 0x000fe20000410000 */
[----:B------:R-:W-:Y:S01]  /*1bd0*/  FADD.FTZ R228, -R234, R88 ;  /* 0x00000058eae47221 */ /* 0x000fe20000010100 */
[C---:B------:R-:W-:Y:S01]  /*1be0*/  FADD.FTZ R215, R125.reuse, R215 ;  /* 0x000000d77dd77221 */ /* 0x040fe20000010000 */
[----:B------:R-:W-:Y:S01]  /*1bf0*/  FFMA.FTZ R13, R125, R114, R13 ;  /* 0x000000727d0d7223 */ /* 0x000fe2000001000d */
[C---:B------:R-:W-:Y:S01]  /*1c00*/  FADD.FTZ R237, R126.reuse, R237 ;  /* 0x000000ed7eed7221 */ /* 0x040fe20000010000 */
[----:B------:R-:W-:Y:S01]  /*1c10*/  FFMA.FTZ R16, R126, R82, R16 ;  /* 0x000000527e107223 */ /* 0x000fe20000010010 */
        /* <DEDUP_REMOVED lines=8> */
[C---:B------:R-:W-:Y:S01]  /*1ca0*/  FMUL.FTZ R113, R177.reuse, R230 ;  /* 0x000000e6b1717220 */ /* 0x040fe20000410000 */
[C---:B------:R-:W-:Y:S01]  /*1cb0*/  FMUL.FTZ R78, R177.reuse, R78 ;  /* 0x0000004eb14e7220 */ /* 0x040fe20000410000 */
[----:B------:R-:W-:Y:S01]  /*1cc0*/  FMUL.FTZ R107, R177, R226 ;  /* 0x000000e2b16b7220 */ /* 0x000fe20000410000 */
[C---:B------:R-:W-:Y:S01]  /*1cd0*/  FADD.FTZ R235, R124.reuse, R235 ;  /* 0x000000eb7ceb7221 */ /* 0x040fe20000010000 */
[----:B------:R-:W-:Y:S01]  /*1ce0*/  FFMA.FTZ R14, R124, R113, R14 ;  /* 0x000000717c0e7223 */ /* 0x000fe2000001000e */
[C---:B------:R-:W-:Y:S01]  /*1cf0*/  FADD.FTZ R208, R118.reuse, R208 ;  /* 0x000000d076d07221 */ /* 0x040fe20000010000 */
[----:B------:R-:W-:Y:S01]  /*1d00*/  FFMA.FTZ R8, R118, R78, R8 ;  /* 0x0000004e76087223 */ /* 0x000fe20000010008 */
[----:B--2---:R-:W-:Y:S01]  /*1d10*/  FMUL.FTZ R124, R103, R124 ;  /* 0x0000007c677c7220 */ /* 0x004fe20000410000 */
[C---:B------:R-:W-:Y:S01]  /*1d20*/  FADD.FTZ R241, R130.reuse, R241 ;  /* 0x000000f182f17221 */ /* 0x040fe20000010000 */
[----:B------:R-:W-:Y:S01]  /*1d30*/  FFMA.FTZ R20, R130, R107, R20 ;  /* 0x0000006b82147223 */ /* 0x000fe20000010014 */
[----:B------:R-:W-:Y:S01]  /*1d40*/  FMUL.FTZ R118, R177, R232 ;  /* 0x000000e8b1767220 */ /* 0x000fe20000410000 */
[----:B------:R-:W2:Y:S01]  /*1d50*/  LDL R103, [R1+0x7c] ;  /* 0x00007c0001677983 */ /* 0x000ea20000100800 */
[----:B------:R-:W-:-:S02]  /*1d60*/  FADD.FTZ R214, R122, R214 ;  /* 0x000000d67ad67221 */ /* 0x000fc40000010000 */
[----:B------:R-:W-:Y:S01]  /*1d70*/  FFMA.FTZ R12, R122, R118, R12 ;  /* 0x000000767a0c7223 */ /* 0x000fe2000001000c */
[----:B---3--:R-:W-:Y:S01]  /*1d80*/  FMUL.FTZ R122, R104, R122 ;  /* 0x0000007a687a7220 */ /* 0x008fe20000410000 */
[----:B------:R-:W-:Y:S01]  /*1d90*/  FADD.FTZ R85, -R234, R112 ;  /* 0x00000070ea557221 */ /* 0x000fe20000010100 */
[----:B------:R-:W3:Y:S04]  /*1da0*/  LDL R104, [R1+0x74] ;  /* 0x0000740001687983 */ /* 0x000ee80000100800 */
[----:B------:R-:W3:Y:S01]  /*1db0*/  LDL R112, [R1+0x68] ;  /* 0x0000680001707983 */ /* 0x000ee20000100800 */
[----:B----4-:R-:W-:Y:S01]  /*1dc0*/  FMUL.FTZ R126, R96, R126 ;  /* 0x0000007e607e7220 */ /* 0x010fe20000410000 */
[----:B------:R-:W-:Y:S01]  /*1dd0*/  FMUL.FTZ R96, R177, R228 ;  /* 0x000000e4b1607220 */ /* 0x000fe20000410000 */
[----:B------:R-:W-:-:S02]  /*1de0*/  FMUL.FTZ R125, R100, R125 ;  /* 0x0000007d647d7220 */ /* 0x000fc40000410000 */
[----:B------:R-:W4:Y:S01]  /*1df0*/  LDL R100, [R1+0x78] ;  /* 0x0000780001647983 */ /* 0x000f220000100800 */
[----:B------:R-:W-:Y:S01]  /*1e00*/  FFMA.FTZ R18, R128, R96, R18 ;  /* 0x0000006080127223 */ /* 0x000fe20000010012 */
[----:B------:R-:W-:Y:S02]  /*1e10*/  FMUL.FTZ R128, R101, R128 ;  /* 0x0000008065807220 */ /* 0x000fe40000410000 */
[----:B------:R-:W4:Y:S01]  /*1e20*/  LDL R101, [R1+0x70] ;  /* 0x0000700001657983 */ /* 0x000f220000100800 */
[----:B------:R-:W-:-:S03]  /*1e30*/  FMUL.FTZ R130, R102, R130 ;  /* 0x0000008266827220 */ /* 0x000fc60000410000 */
[----:B------:R-:W4:Y:S01]  /*1e40*/  LDL R102, [R1+0x6c] ;  /* 0x00006c0001667983 */ /* 0x000f220000100800 */
[C---:B------:R-:W-:Y:S01]  /*1e50*/  FADD.FTZ R210, R120.reuse, R210 ;  /* 0x000000d278d27221 */ /* 0x040fe20000010000 */
[----:B------:R-:W-:Y:S01]  /*1e60*/  FFMA.FTZ R10, R120, R115, R10 ;  /* 0x00000073780a7223 */ /* 0x000fe2000001000a */
[----:B------:R-:W-:Y:S02]  /*1e70*/  FMUL.FTZ R120, R97, R120 ;  /* 0x0000007861787220 */ /* 0x000fe40000410000 */
[----:B------:R-:W4:Y:S01]  /*1e80*/  LDL R97, [R1+0x94] ;  /* 0x0000940001617983 */ /* 0x000f220000100800 */
[----:B------:R-:W-:-:S03]  /*1e90*/  FADD.FTZ R84, -R234, R108 ;  /* 0x0000006cea547221 */ /* 0x000fc60000010100 */
[----:B------:R-:W4:Y:S01]  /*1ea0*/  LDL R108, [R1+0x8c] ;  /* 0x00008c00016c7983 */ /* 0x000f220000100800 */
[C---:B------:R-:W-:Y:S01]  /*1eb0*/  FADD.FTZ R221, -R234.reuse, R95 ;  /* 0x0000005feadd7221 */ /* 0x040fe20000010100 */
[C---:B------:R-:W-:Y:S02]  /*1ec0*/  FADD.FTZ R95, -R234.reuse, R105 ;  /* 0x00000069ea5f7221 */ /* 0x040fe40000010100 */
[----:B------:R-:W4:Y:S01]  /*1ed0*/  LDL R105, [R1+0x80] ;  /* 0x0000800001697983 */ /* 0x000f220000100800 */
[----:B------:R-:W-:Y:S01]  /*1ee0*/  FADD.FTZ R88, -R234, R110 ;  /* 0x0000006eea587221 */ /* 0x000fe20000010100 */
[----:B------:R-:W-:Y:S01]  /*1ef0*/  FMUL.FTZ R110, R177, R222 ;  /* 0x000000deb16e7220 */ /* 0x000fe20000410000 */
[----:B------:R-:W-:-:S03]  /*1f00*/  FADD.FTZ R245, R134, R245 ;  /* 0x000000f586f57221 */ /* 0x000fc60000010000 */
[----:B------:R-:W-:Y:S01]  /*1f10*/  FFMA.FTZ R24, R134, R110, R24 ;  /* 0x0000006e86187223 */ /* 0x000fe20000010018 */
[----:B------:R-:W-:Y:S01]  /*1f20*/  FADD.FTZ R86, -R234, R109 ;  /* 0x0000006dea567221 */ /* 0x000fe20000010100 */
[----:B------:R-:W-:Y:S01]  /*1f30*/  FADD.FTZ R247, R136, R247 ;  /* 0x000000f788f77221 */ /* 0x000fe20000010000 */
[----:B------:R-:W-:Y:S01]  /*1f40*/  FMUL.FTZ R109, R177, R223 ;  /* 0x000000dfb16d7220 */ /* 0x000fe20000410000 */
[C---:B------:R-:W-:Y:S01]  /*1f50*/  FADD.FTZ R218, -R234.reuse, R98 ;  /* 0x00000062eada7221 */ /* 0x040fe20000010100 */
[C---:B------:R-:W-:Y:S01]  /*1f60*/  FADD.FTZ R242, R133.reuse, R242 ;  /* 0x000000f285f27221 */ /* 0x040fe20000010000 */
[----:B------:R-:W-:Y:S01]  /*1f70*/  FADD.FTZ R90, -R234, R111 ;  /* 0x0000006fea5a7221 */ /* 0x000fe20000010100 */
[----:B------:R-:W-:Y:S01]  /*1f80*/  FFMA.FTZ R21, R133, R109, R21 ;  /* 0x0000006d85157223 */ /* 0x000fe20000010015 */
[----:B------:R-:W-:Y:S01]  /*1f90*/  FADD.FTZ R246, R137, R246 ;  /* 0x000000f689f67221 */ /* 0x000fe20000010000 */
[----:B------:R-:W-:Y:S01]  /*1fa0*/  FMUL.FTZ R111, R177, R221 ;  /* 0x000000ddb16f7220 */ /* 0x000fe20000410000 */
[----:B------:R-:W-:Y:S01]  /*1fb0*/  FADD.FTZ R244, R135, R244 ;  /* 0x000000f487f47221 */ /* 0x000fe20000010000 */
[----:B--2---:R-:W-:-:S02]  /*1fc0*/  FMUL.FTZ R133, R103, R133 ;  /* 0x0000008567857220 */ /* 0x004fc40000410000 */
[----:B------:R-:W2:Y:S01]  /*1fd0*/  LDL R103, [R1+0x64] ;  /* 0x0000640001677983 */ /* 0x000ea20000100800 */
[----:B------:R-:W-:Y:S01]  /*1fe0*/  FFMA.FTZ R23, R135, R111, R23 ;  /* 0x0000006f87177223 */ /* 0x000fe20000010017 */
[----:B------:R-:W-:Y:S01]  /*1ff0*/  FADD.FTZ R249, R138, R249 ;  /* 0x000000f98af97221 */ /* 0x000fe20000010000 */
[----:B---3--:R-:W-:Y:S01]  /*2000*/  FMUL.FTZ R135, R104, R135 ;  /* 0x0000008768877220 */ /* 0x008fe20000410000 */
[----:B------:R-:W-:Y:S01]  /*2010*/  FADD.FTZ R98, -R234, R106 ;  /* 0x0000006aea627221 */ /* 0x000fe20000010100 */
[----:B------:R-:W3:Y:S04]  /*2020*/  LDL R104, [R1+0x60] ;  /* 0x0000600001687983 */ /* 0x000ee80000100800 */
[----:B------:R-:W3:Y:S01]  /*2030*/  LDL R106, [R1+0x84] ;  /* 0x00008400016a7983 */ /* 0x000ee20000100800 */
[----:B----4-:R-:W-:Y:S01]  /*2040*/  FMUL.FTZ R134, R100, R134 ;  /* 0x0000008664867220 */ /* 0x010fe20000410000 */
[----:B------:R-:W-:-:S04]  /*2050*/  FMUL.FTZ R100, R177, R220 ;  /* 0x000000dcb1647220 */ /* 0x000fc80000410000 */
[----:B------:R-:W-:Y:S01]  /*2060*/  FFMA.FTZ R26, R136, R100, R26 ;  /* 0x00000064881a7223 */ /* 0x000fe2000001001a */
[----:B------:R-:W-:Y:S01]  /*2070*/  FMUL.FTZ R136, R101, R136 ;  /* 0x0000008865887220 */ /* 0x000fe20000410000 */
[----:B------:R-:W-:Y:S02]  /*2080*/  FMUL.FTZ R101, R177, R219 ;  /* 0x000000dbb1657220 */ /* 0x000fe40000410000 */
[----:B------:R-:W4:Y:S02]  /*2090*/  LDL R219, [R1+0x5c] ;  /* 0x00005c0001db7983 */ /* 0x000f240000100800 */
[----:B------:R-:W-:Y:S01]  /*20a0*/  FFMA.FTZ R25, R137, R101, R25 ;  /* 0x0000006589197223 */ /* 0x000fe20000010019 */
[----:B------:R-:W-:Y:S01]  /*20b0*/  FMUL.FTZ R137, R102, R137 ;  /* 0x0000008966897220 */ /* 0x000fe20000410000 */
[C---:B------:R-:W-:Y:S02]  /*20c0*/  FMUL.FTZ R102, R177.reuse, R218 ;  /* 0x000000dab1667220 */ /* 0x040fe40000410000 */
[----:B------:R-:W4:Y:S02]  /*20d0*/  LDL R218, [R1+0x58] ;  /* 0x0000580001da7983 */ /* 0x000f240000100800 */
[----:B------:R-:W-:Y:S01]  /*20e0*/  FFMA.FTZ R28, R138, R102, R28 ;  /* 0x000000668a1c7223 */ /* 0x000fe2000001001c */
[----:B------:R-:W-:Y:S01]  /*20f0*/  FMUL.FTZ R138, R112, R138 ;  /* 0x0000008a708a7220 */ /* 0x000fe20000410000 */
[----:B------:R-:W-:-:S02]  /*2100*/  FMUL.FTZ R112, R177, R203 ;  /* 0x000000cbb1707220 */ /* 0x000fc40000410000 */
[----:B------:R-:W4:Y:S04]  /*2110*/  LDL R203, [R1+0x54] ;  /* 0x0000540001cb7983 */ /* 0x000f280000100800 */
[----:B------:R-:W4:Y:S01]  /*2120*/  LDL.LU R229, [R1] ;  /* 0x0000000001e57983 */ /* 0x000f220000300800 */
[----:B------:R-:W-:Y:S01]  /*2130*/  FMUL.FTZ R83, R177, R83 ;  /* 0x00000053b1537220 */ /* 0x000fe20000410000 */
[----:B------:R-:W-:-:S03]  /*2140*/  FADD.FTZ R236, R127, R236 ;  /* 0x000000ec7fec7221 */ /* 0x000fc60000010000 */
[----:B------:R-:W-:Y:S01]  /*2150*/  FFMA.FTZ R15, R127, R83, R15 ;  /* 0x000000537f0f7223 */ /* 0x000fe2000001000f */
[----:B------:R-:W-:Y:S01]  /*2160*/  FMUL.FTZ R127, R97, R127 ;  /* 0x0000007f617f7220 */ /* 0x000fe20000410000 */
[----:B------:R-:W-:Y:S01]  /*2170*/  FMUL.FTZ R97, R177, R227 ;  /* 0x000000e3b1617220 */ /* 0x000fe20000410000 */
[----:B------:R-:W-:-:S03]  /*2180*/  FADD.FTZ R238, R129, R238 ;  /* 0x000000ee81ee7221 */ /* 0x000fc60000010000 */
[----:B------:R-:W-:Y:S01]  /*2190*/  FFMA.FTZ R17, R129, R97, R17 ;  /* 0x0000006181117223 */ /* 0x000fe20000010011 */
[----:B------:R-:W-:Y:S01]  /*21a0*/  FMUL.FTZ R129, R108, R129 ;  /* 0x000000816c817220 */ /* 0x000fe20000410000 */
[----:B------:R-:W-:Y:S01]  /*21b0*/  FMUL.FTZ R108, R177, R224 ;  /* 0x000000e0b16c7220 */ /* 0x000fe20000410000 */
[----:B------:R-:W-:Y:S01]  /*21c0*/  FADD.FTZ R77, -R234, R77 ;  /* 0x0000004dea4d7221 */ /* 0x000fe20000010100 */
[C---:B------:R-:W-:Y:S02]  /*21d0*/  FADD.FTZ R243, R132.reuse, R243 ;  /* 0x000000f384f37221 */ /* 0x040fe40000010000 */
[----:B------:R-:W-:Y:S01]  /*21e0*/  FFMA.FTZ R22, R132, R108, R22 ;  /* 0x0000006c84167223 */ /* 0x000fe20000010016 */
        /* <DEDUP_REMOVED lines=10> */
[----:B------:R-:W-:Y:S01]  /*2290*/  FFMA.FTZ R27, R139, R112, R27 ;  /* 0x000000708b1b7223 */ /* 0x000fe2000001001b */
[----:B--2---:R-:W-:Y:S01]  /*22a0*/  FMUL.FTZ R139, R103, R139 ;  /* 0x0000008b678b7220 */ /* 0x004fe20000410000 */
[----:B------:R-:W-:Y:S01]  /*22b0*/  FMUL.FTZ R103, R177, R193 ;  /* 0x000000c1b1677220 */ /* 0x000fe20000410000 */
[----:B------:R-:W-:Y:S01]  /*22c0*/  FFMA.FTZ R105, R119, R123, R105 ;  /* 0x0000007b77697223 */ /* 0x000fe20000010069 */
[C---:B------:R-:W-:Y:S01]  /*22d0*/  FADD.FTZ R251, R140.reuse, R251 ;  /* 0x000000fb8cfb7221 */ /* 0x040fe20000010000 */
[----:B------:R-:W2:Y:S01]  /*22e0*/  LDL R193, [R1+0x50] ;  /* 0x0000500001c17983 */ /* 0x000ea20000100800 */
[----:B------:R-:W-:Y:S01]  /*22f0*/  FFMA.FTZ R30, R140, R103, R30 ;  /* 0x000000678c1e7223 */ /* 0x000fe2000001001e */
[----:B------:R-:W-:Y:S01]  /*2300*/  FFMA.FTZ R105, R113, R124, R105 ;  /* 0x0000007c71697223 */ /* 0x000fe20000010069 */
[----:B---3--:R-:W-:Y:S01]  /*2310*/  FMUL.FTZ R140, R104, R140 ;  /* 0x0000008c688c7220 */ /* 0x008fe20000410000 */
[C---:B------:R-:W-:Y:S01]  /*2320*/  FMUL.FTZ R104, R177.reuse, R192 ;  /* 0x000000c0b1687220 */ /* 0x040fe20000410000 */
[----:B------:R-:W3:Y:S01]  /*2330*/  LDL.LU R228, [R1+0x8] ;  /* 0x0000080001e47983 */ /* 0x000ee20000300800 */
[----:B------:R-:W-:Y:S01]  /*2340*/  FFMA.FTZ R192, R114, R125, R105 ;  /* 0x0000007d72c07223 */ /* 0x000fe20000010069 */
[----:B------:R-:W-:-:S04]  /*2350*/  FMUL.FTZ R105, R177, R93 ;  /* 0x0000005db1697220 */ /* 0x000fc80000410000 */
[C---:B------:R-:W-:Y:S01]  /*2360*/  FFMA.FTZ R156, R142.reuse, R105, R156 ;  /* 0x000000698e9c7223 */ /* 0x040fe2000001009c */
[----:B----4-:R-:W-:Y:S01]  /*2370*/  FADD.FTZ R229, R142, R229 ;  /* 0x000000e58ee57221 */ /* 0x010fe20000010000 */
[----:B------:R-:W-:-:S04]  /*2380*/  FMUL.FTZ R142, R218, R142 ;  /* 0x0000008eda8e7220 */ /* 0x000fc80000410000 */
[----:B------:R0:W-:Y:S04]  /*2390*/  STL [R1], R229 ;  /* 0x000000e501007387 */ /* 0x0001e80000100800 */
[----:B------:R-:W4:Y:S04]  /*23a0*/  LDL R218, [R1+0x4c] ;  /* 0x00004c0001da7983 */ /* 0x000f280000100800 */
[----:B------:R-:W4:Y:S01]  /*23b0*/  LDL.LU R227, [R1+0x4] ;  /* 0x0000040001e37983 */ /* 0x000f220000300800 */
[C---:B------:R-:W-:Y:S01]  /*23c0*/  FADD.FTZ R169, R117.reuse, R169 ;  /* 0x000000a975a97221 */ /* 0x040fe20000010000 */
[----:B------:R-:W-:Y:S01]  /*23d0*/  FFMA.FTZ R5, R117, R77, R5 ;  /* 0x0000004d75057223 */ /* 0x000fe20000010005 */
[----:B------:R-:W-:Y:S01]  /*23e0*/  FMUL.FTZ R117, R177, R225 ;  /* 0x000000e1b1757220 */ /* 0x000fe20000410000 */
[----:B------:R-:W-:-:S03]  /*23f0*/  FADD.FTZ R240, R131, R240 ;  /* 0x000000f083f07221 */ /* 0x000fc60000010000 */
[----:B------:R-:W-:Y:S01]  /*2400*/  FFMA.FTZ R19, R131, R117, R19 ;  /* 0x0000007583137223 */ /* 0x000fe20000010013 */
[----:B------:R-:W-:Y:S01]  /*2410*/  FMUL.FTZ R131, R106, R131 ;  /* 0x000000836a837220 */ /* 0x000fe20000410000 */
        /* <DEDUP_REMOVED lines=13> */
[----:B------:R-:W-:Y:S01]  /*24f0*/  FMUL.FTZ R106, R177, R92 ;  /* 0x0000005cb16a7220 */ /* 0x000fe20000410000 */
[----:B------:R-:W-:Y:S01]  /*2500*/  FFMA.FTZ R192, R83, R127, R192 ;  /* 0x0000007f53c07223 */ /* 0x000fe200000100c0 */
[----:B------:R-:W-:Y:S01]  /*2510*/  FADD.FTZ R252, R143, R252 ;  /* 0x000000fc8ffc7221 */ /* 0x000fe20000010000 */
[----:B------:R-:W-:Y:S01]  /*2520*/  FMUL.FTZ R94, R177, R94 ;  /* 0x0000005eb15e7220 */ /* 0x000fe20000410000 */
[----:B------:R-:W-:Y:S01]  /*2530*/  FFMA.FTZ R31, R143, R106, R31 ;  /* 0x0000006a8f1f7223 */ /* 0x000fe2000001001f */
[----:B---3--:R-:W-:Y:S01]  /*2540*/  FADD.FTZ R228, R144, R228 ;  /* 0x000000e490e47221 */ /* 0x008fe20000010000 */
[----:B------:R-:W-:Y:S02]  /*2550*/  FMUL.FTZ R143, R203, R143 ;  /* 0x0000008fcb8f7220 */ /* 0x000fe40000410000 */
[----:B------:R-:W3:Y:S01]  /*2560*/  LDL R203, [R1+0x48] ;  /* 0x0000480001cb7983 */ /* 0x000ee20000100800 */
[----:B------:R-:W-:Y:S01]  /*2570*/  FFMA.FTZ R192, R96, R128, R192 ;  /* 0x0000008060c07223 */ /* 0x000fe200000100c0 */
[----:B------:R-:W-:-:S02]  /*2580*/  FFMA.FTZ R158, R144, R94, R158 ;  /* 0x0000005e909e7223 */ /* 0x000fc4000001009e */
[----:B------:R-:W3:Y:S01]  /*2590*/  LDL.LU R226, [R1+0x10] ;  /* 0x0000100001e27983 */ /* 0x000ee20000300800 */
[----:B--2---:R-:W-:-:S03]  /*25a0*/  FMUL.FTZ R144, R193, R144 ;  /* 0x00000090c1907220 */ /* 0x004fc60000410000 */
[----:B------:R0:W-:Y:S01]  /*25b0*/  STL [R1+0x8], R228 ;  /* 0x000008e401007387 */ /* 0x0001e20000100800 */
[----:B------:R-:W-:-:S03]  /*25c0*/  FFMA.FTZ R92, R97, R129, R192 ;  /* 0x00000081615c7223 */ /* 0x000fc600000100c0 */
[----:B------:R-:W2:Y:S04]  /*25d0*/  LDL R193, [R1+0x44] ;  /* 0x0000440001c17983 */ /* 0x000ea80000100800 */
[----:B------:R-:W2:Y:S01]  /*25e0*/  LDL.LU R225, [R1+0xc] ;  /* 0x00000c0001e17983 */ /* 0x000ea20000300800 */
[----:B----4-:R-:W-:-:S05]  /*25f0*/  FADD.FTZ R227, R145, R227 ;  /* 0x000000e391e37221 */ /* 0x010fca0000010000 */
[----:B------:R0:W-:Y:S04]  /*2600*/  STL [R1+0x4], R227 ;  /* 0x000004e301007387 */ /* 0x0001e80000100800 */
[----:B------:R-:W4:Y:S04]  /*2610*/  LDL R192, [R1+0x40] ;  /* 0x0000400001c07983 */ /* 0x000f280000100800 */
[----:B------:R-:W4:Y:S01]  /*2620*/  LDL.LU R224, [R1+0x18] ;  /* 0x0000180001e07983 */ /* 0x000f220000300800 */
[C---:B------:R-:W-:Y:S01]  /*2630*/  FMUL.FTZ R98, R177.reuse, R98 ;  /* 0x00000062b1627220 */ /* 0x040fe20000410000 */
[----:B------:R-:W-:-:S03]  /*2640*/  FMUL.FTZ R99, R177, R99 ;  /* 0x00000063b1637220 */ /* 0x000fc60000410000 */
[----:B------:R-:W-:Y:S01]  /*2650*/  FFMA.FTZ R160, R146, R98, R160 ;  /* 0x0000006292a07223 */ /* 0x000fe200000100a0 */
[----:B------:R-:W-:Y:S01]  /*2660*/  FMUL.FTZ R95, R177, R95 ;  /* 0x0000005fb15f7220 */ /* 0x000fe20000410000 */
[----:B------:R-:W-:Y:S01]  /*2670*/  FFMA.FTZ R159, R147, R99, R159 ;  /* 0x00000063939f7223 */ /* 0x000fe2000001009f */
[----:B------:R-:W-:Y:S02]  /*2680*/  FMUL.FTZ R84, R177, R84 ;  /* 0x00000054b1547220 */ /* 0x000fe40000410000 */
[----:B------:R-:W-:Y:S01]  /*2690*/  FFMA.FTZ R157, R145, R95, R157 ;  /* 0x0000005f919d7223 */ /* 0x000fe2000001009d */
[----:B------:R-:W-:Y:S01]  /*26a0*/  FMUL.FTZ R145, R218, R145 ;  /* 0x00000091da917220 */ /* 0x000fe20000410000 */
[----:B------:R-:W-:Y:S01]  /*26b0*/  FFMA.FTZ R162, R148, R84, R162 ;  /* 0x0000005494a27223 */ /* 0x000fe200000100a2 */
[----:B---3--:R-:W-:Y:S01]  /*26c0*/  FADD.FTZ R226, R146, R226 ;  /* 0x000000e292e27221 */ /* 0x008fe20000010000 */
[----:B------:R-:W-:-:S04]  /*26d0*/  FMUL.FTZ R146, R203, R146 ;  /* 0x00000092cb927220 */ /* 0x000fc80000410000 */
[----:B------:R0:W-:Y:S04]  /*26e0*/  STL [R1+0x10], R226 ;  /* 0x000010e201007387 */ /* 0x0001e80000100800 */
[----:B------:R-:W3:Y:S01]  /*26f0*/  LDL R203, [R1+0x3c] ;  /* 0x00003c0001cb7983 */ /* 0x000ee20000100800 */
[----:B--2---:R-:W-:-:S03]  /*2700*/  FADD.FTZ R225, R147, R225 ;  /* 0x000000e193e17221 */ /* 0x004fc60000010000 */
[----:B------:R-:W2:Y:S01]  /*2710*/  LDL.LU R223, [R1+0x14] ;  /* 0x0000140001df7983 */ /* 0x000ea20000300800 */
[----:B------:R-:W-:-:S03]  /*2720*/  FMUL.FTZ R147, R193, R147 ;  /* 0x00000093c1937220 */ /* 0x000fc60000410000 */
[----:B------:R0:W-:Y:S04]  /*2730*/  STL [R1+0xc], R225 ;  /* 0x00000ce101007387 */ /* 0x0001e80000100800 */
[----:B------:R-:W3:Y:S04]  /*2740*/  LDL R193, [R1+0x38] ;  /* 0x0000380001c17983 */ /* 0x000ee80000100800 */
[----:B------:R-:W3:Y:S01]  /*2750*/  LDL.LU R222, [R1+0x20] ;  /* 0x0000200001de7983 */ /* 0x000ee20000300800 */
[----:B----4-:R-:W-:Y:S01]  /*2760*/  FADD.FTZ R224, R148, R224 ;  /* 0x000000e094e07221 */ /* 0x010fe20000010000 */
[----:B------:R-:W-:-:S04]  /*2770*/  FMUL.FTZ R148, R192, R148 ;  /* 0x00000094c0947220 */ /* 0x000fc80000410000 */
[----:B------:R0:W-:Y:S04]  /*2780*/  STL [R1+0x18], R224 ;  /* 0x000018e001007387 */ /* 0x0001e80000100800 */
[----:B------:R-:W4:Y:S04]  /*2790*/  LDL R192, [R1+0x34] ;  /* 0x0000340001c07983 */ /* 0x000f280000100800 */
[----:B------:R-:W4:Y:S04]  /*27a0*/  LDL R218, [R1+0x30] ;  /* 0x0000300001da7983 */ /* 0x000f280000100800 */
[----:B------:R-:W4:Y:S01]  /*27b0*/  LDL.LU R221, [R1+0x1c] ;  /* 0x00001c0001dd7983 */ /* 0x000f220000300800 */
[C---:B------:R-:W-:Y:S01]  /*27c0*/  FMUL.FTZ R86, R177.reuse, R86 ;  /* 0x00000056b1567220 */ /* 0x040fe20000410000 */
[----:B------:R-:W-:-:S03]  /*27d0*/  FMUL.FTZ R88, R177, R88 ;  /* 0x00000058b1587220 */ /* 0x000fc60000410000 */
[----:B------:R-:W-:Y:S01]  /*27e0*/  FFMA.FTZ R161, R149, R86, R161 ;  /* 0x0000005695a17223 */ /* 0x000fe200000100a1 */
[----:B------:R-:W-:Y:S01]  /*27f0*/  FFMA.FTZ R164, R150, R88, R164 ;  /* 0x0000005896a47223 */ /* 0x000fe200000100a4 */
[----:B------:R-:W-:-:S04]  /*2800*/  FMUL.FTZ R90, R177, R90 ;  /* 0x0000005ab15a7220 */ /* 0x000fc80000410000 */
[----:B------:R-:W-:Y:S01]  /*2810*/  FFMA.FTZ R163, R151, R90, R163 ;  /* 0x0000005a97a37223 */ /* 0x000fe200000100a3 */
[----:B--2---:R-:W-:Y:S01]  /*2820*/  FADD.FTZ R223, R149, R223 ;  /* 0x000000df95df7221 */ /* 0x004fe20000010000 */
[----:B---3--:R-:W-:-:S04]  /*2830*/  FMUL.FTZ R149, R203, R149 ;  /* 0x00000095cb957220 */ /* 0x008fc80000410000 */
[----:B------:R0:W-:Y:S04]  /*2840*/  STL [R1+0x14], R223 ;  /* 0x000014df01007387 */ /* 0x0001e80000100800 */
[----:B------:R-:W2:Y:S01]  /*2850*/  LDL R203, [R1+0x2c] ;  /* 0x00002c0001cb7983 */ /* 0x000ea20000100800 */
[----:B------:R-:W-:Y:S01]  /*2860*/  FADD.FTZ R222, R150, R222 ;  /* 0x000000de96de7221 */ /* 0x000fe20000010000 */
[----:B------:R-:W-:-:S04]  /*2870*/  FMUL.FTZ R150, R193, R150 ;  /* 0x00000096c1967220 */ /* 0x000fc80000410000 */
[----:B------:R0:W-:Y:S04]  /*2880*/  STL [R1+0x20], R222 ;  /* 0x000020de01007387 */ /* 0x0001e80000100800 */
[----:B------:R-:W3:Y:S01]  /*2890*/  LDL R193, [R1+0x28] ;  /* 0x0000280001c17983 */ /* 0x000ee20000100800 */
[----:B------:R-:W-:-:S04]  /*28a0*/  FADD.FTZ R93, R93, R128 ;  /* 0x000000805d5d7221 */ /* 0x000fc80000010000 */
[----:B------:R-:W-:Y:S01]  /*28b0*/  FADD.FTZ R93, R93, R129 ;  /* 0x000000815d5d7221 */ /* 0x000fe20000010000 */
[----:B------:R-:W-:-:S03]  /*28c0*/  FFMA.FTZ R92, R107, R130, R92 ;  /* 0x000000826b5c7223 */ /* 0x000fc6000001005c */
[----:B------:R-:W-:Y:S01]  /*28d0*/  FADD.FTZ R93, R93, R130 ;  /* 0x000000825d5d7221 */ /* 0x000fe20000010000 */
[----:B------:R-:W-:-:S03]  /*28e0*/  FFMA.FTZ R92, R117, R131, R92 ;  /* 0x00000083755c7223 */ /* 0x000fc6000001005c */
[----:B------:R-:W-:Y:S01]  /*28f0*/  FADD.FTZ R93, R93, R131 ;  /* 0x000000835d5d7221 */ /* 0x000fe20000010000 */
[----:B----4-:R-:W-:Y:S01]  /*2900*/  FADD.FTZ R221, R151, R221 ;  /* 0x000000dd97dd7221 */ /* 0x010fe20000010000 */
[----:B------:R-:W-:-:S04]  /*2910*/  FMUL.FTZ R151, R192, R151 ;  /* 0x00000097c0977220 */ /* 0x000fc80000410000 */
[----:B------:R0:W-:Y:S04]  /*2920*/  STL [R1+0x1c], R221 ;  /* 0x00001cdd01007387 */ /* 0x0001e80000100800 */
        /* <DEDUP_REMOVED lines=17> */
[C---:B------:R-:W-:Y:S01]  /*2a40*/  FADD.FTZ R250, R141.reuse, R250 ;  /* 0x000000fa8dfa7221 */ /* 0x040fe20000010000 */
        /* <DEDUP_REMOVED lines=34> */
[----:B--2---:R-:W-:Y:S01]  /*2c70*/  FMUL.FTZ R153, R203, R153 ;  /* 0x00000099cb997220 */ /* 0x004fe20000410000 */
        /* <DEDUP_REMOVED lines=10> */
[----:B------:R-:W-:Y:S01]  /*2d20*/  FADD.FTZ R93, R93, R154 ;  /* 0x0000009a5d5d7221 */ /* 0x000fe20000010000 */
[----:B------:R-:W-:Y:S01]  /*2d30*/  UMOV UR6, 0xffffffff ;  /* 0xffffffff00067882 */ /* 0x000fe20000000000 */
        /* <DEDUP_REMOVED lines=23> */
.L_x_14192:
        /* <DEDUP_REMOVED lines=23> */
[----:B-----5:R-:W-:Y:S01]  /*3020*/  @P1 FADD.FTZ R188, R32, R188 ;  /* 0x000000bc20bc1221 */ /* 0x020fe20000010000 */
[----:B------:R-:W-:Y:S01]  /*3030*/  @P1 FADD.FTZ R189, R33, R189 ;  /* 0x000000bd21bd1221 */ /* 0x000fe20000010000 */
[----:B------:R-:W-:Y:S01]  /*3040*/  @P1 FADD.FTZ R190, R34, R190 ;  /* 0x000000be22be1221 */ /* 0x000fe20000010000 */
        /* <DEDUP_REMOVED lines=9> */
.L_x_14171:
[-C--:B------:R-:W-:Y:S01]  /*30e0*/  FMUL.FTZ R191, R191, R0.reuse ;  /* 0x00000000bfbf7220 */ /* 0x080fe20000410000 */
[----:B0-----:R-:W-:Y:S01]  /*30f0*/  IADD3 R80, P5, R201, UR16, RZ ;  /* 0x00000010c9507c10 */ /* 0x001fe2000ffbe0ff */
[-C--:B------:R-:W-:Y:S01]  /*3100*/  FMUL.FTZ R190, R190, R0.reuse ;  /* 0x00000000bebe7220 */ /* 0x080fe20000410000 */
[----:B------:R-:W-:Y:S01]  /*3110*/  LOP3.LUT P6, RZ, R217, 0xff000000, RZ, 0xc0, !PT ;  /* 0xff000000d9ff7812 */ /* 0x000fe200078cc0ff */
[----:B------:R-:W-:Y:S01]  /*3120*/  FMUL.FTZ R79, R191, UR18 ;  /* 0x00000012bf4f7c20 */ /* 0x000fe20008410000 */
[-C--:B------:R-:W-:Y:S01]  /*3130*/  FMUL.FTZ R189, R189, R0.reuse ;  /* 0x00000000bdbd7220 */ /* 0x080fe20000410000 */
[----:B------:R-:W-:Y:S01]  /*3140*/  FMUL.FTZ R188, R188, R0 ;  /* 0x00000000bcbc7220 */ /* 0x000fe20000410000 */
[----:B------:R-:W-:Y:S01]  /*3150*/  IADD3.X R81, R202, UR17, RZ, P5, !PT ;  /* 0x00000011ca517c10 */ /* 0x000fe2000affe4ff */
[----:B------:R-:W-:Y:S01]  /*3160*/  FMUL.FTZ R78, R190, UR18 ;  /* 0x00000012be4e7c20 */ /* 0x000fe20008410000 */
[----:B------:R-:W-:Y:S01]  /*3170*/  SEL R79, R79, RZ, P6 ;  /* 0x000000ff4f4f7207 */ /* 0x000fe20003000000 */
[----:B------:R-:W-:Y:S01]  /*3180*/  FMUL.FTZ R77, R189, UR18 ;  /* 0x00000012bd4d7c20 */ /* 0x000fe20008410000 */
[----:B------:R-:W-:Y:S01]  /*3190*/  FMUL.FTZ R76, R188, UR18 ;  /* 0x00000012bc4c7c20 */ /* 0x000fe20008410000 */
[----:B------:R-:W-:Y:S01]  /*31a0*/  LOP3.LUT P4, RZ, R217, 0xff, RZ, 0xc0, !PT ;  /* 0x000000ffd9ff7812 */ /* 0x000fe2000788c0ff */
[-CC-:B------:R-:W-:Y:S01]  /*31b0*/  FFMA.FTZ R119, R119, R93.reuse, R92.reuse ;  /* 0x0000005d77777223 */ /* 0x180fe2000001005c */
[----:B------:R-:W-:Y:S01]  /*31c0*/  LOP3.LUT P5, RZ, R217, 0xff00, RZ, 0xc0, !PT ;  /* 0x0000ff00d9ff7812 */ /* 0x000fe200078ac0ff */
[-CC-:B------:R-:W-:Y:S01]  /*31d0*/  FFMA.FTZ R115, R115, R93.reuse, R92.reuse ;  /* 0x0000005d73737223 */ /* 0x180fe2000001005c */
[----:B------:R-:W-:Y:S01]  /*31e0*/  LOP3.LUT P6, RZ, R217, 0xff0000, RZ, 0xc0, !PT ;  /* 0x00ff0000d9ff7812 */ /* 0x000fe200078cc0ff */
[----:B------:R-:W-:Y:S01]  /*31f0*/  FADD.FTZ R119, R123, -R119 ;  /* 0x800000777b777221 */ /* 0x000fe20000010000 */
[----:B------:R-:W-:Y:S01]  /*3200*/  SEL R77, R77, RZ, P5 ;  /* 0x000000ff4d4d7207 */ /* 0x000fe20002800000 */
[-CC-:B------:R-:W-:Y:S01]  /*3210*/  FFMA.FTZ R116, R116, R93.reuse, R92.reuse ;  /* 0x0000005d74747223 */ /* 0x180fe2000001005c */
[----:B------:R-:W-:Y:S01]  /*3220*/  SEL R78, R78, RZ, P6 ;  /* 0x000000ff4e4e7207 */ /* 0x000fe20003000000 */
[----:B------:R-:W-:Y:S01]  /*3230*/  FFMA.FTZ R118, R118, R93, R92 ;  /* 0x0000005d76767223 */ /* 0x000fe2000001005c */
[----:B------:R-:W-:Y:S01]  /*3240*/  SEL R76, R76, RZ, P4 ;  /* 0x000000ff4c4c7207 */ /* 0x000fe20002000000 */
[----:B------:R-:W-:Y:S01]  /*3250*/  FADD.FTZ R115, R120, -R115 ;  /* 0x8000007378737221 */ /* 0x000fe20000010000 */
[----:B------:R-:W-:Y:S01]  /*3260*/  FADD.FTZ R116, R121, -R116 ;  /* 0x8000007479747221 */ /* 0x000fe20000010000 */
[----:B------:R-:W-:-:S02]  /*3270*/  FADD.FTZ R118, R122, -R118 ;  /* 0x800000767a767221 */ /* 0x000fc40000010000 */
[----:B------:R0:W-:Y:S01]  /*3280*/  STG.E.128 desc[UR4][R80.64], R76 ;  /* 0x0000004c50007986 */ /* 0x0001e2000c101d04 */
[C---:B------:R-:W-:Y:S01]  /*3290*/  FMUL.FTZ R115, R177.reuse, R115 ;  /* 0x00000073b1737220 */ /* 0x040fe20000410000 */
[C---:B------:R-:W-:Y:S01]  /*32a0*/  FMUL.FTZ R116, R177.reuse, R116 ;  /* 0x00000074b1747220 */ /* 0x040fe20000410000 */
[----:B------:R-:W-:Y:S02]  /*32b0*/  FMUL.FTZ R118, R177, R118 ;  /* 0x00000076b1767220 */ /* 0x000fe40000410000 */
[----:B------:R-:W-:Y:S01]  /*32c0*/  @P1 FADD.FTZ R115, R36, R115 ;  /* 0x0000007324731221 */ /* 0x000fe20000010000 */
[----:B------:R-:W-:Y:S01]  /*32d0*/  @P1 FADD.FTZ R116, R37, R116 ;  /* 0x0000007425741221 */ /* 0x000fe20000010000 */
[----:B------:R-:W-:Y:S01]  /*32e0*/  @P1 FADD.FTZ R118, R38, R118 ;  /* 0x0000007626761221 */ /* 0x000fe20000010000 */
[----:B0-----:R-:W-:-:S04]  /*32f0*/  FMUL.FTZ R79, R177, R119 ;  /* 0x00000077b14f7220 */ /* 0x001fc80000410000 */
[----:B------:R-:W-:-:S04]  /*3300*/  @P1 FADD.FTZ R79, R39, R79 ;  /* 0x0000004f274f1221 */ /* 0x000fc80000010000 */
[----:B------:R-:W-:Y:S01]  /*3310*/  FMUL.FTZ R119, R79, R0 ;  /* 0x000000004f777220 */ /* 0x000fe20000410000 */
        /* <DEDUP_REMOVED lines=8> */
.L_x_14172:
[----:B0-----:R-:W-:Y:S01]  /*33a0*/  FMUL.FTZ R79, R119, UR18 ;  /* 0x00000012774f7c20 */ /* 0x001fe20008410000 */
[----:B------:R-:W-:Y:S01]  /*33b0*/  LOP3.LUT P6, RZ, R216, 0xff000000, RZ, 0xc0, !PT ;  /* 0xff000000d8ff7812 */ /* 0x000fe200078cc0ff */
[-C--:B------:R-:W-:Y:S01]  /*33c0*/  FMUL.FTZ R118, R118, R0.reuse ;  /* 0x0000000076767220 */ /* 0x080fe20000410000 */
[-C--:B------:R-:W-:Y:S01]  /*33d0*/  FMUL.FTZ R77, R116, R0.reuse ;  /* 0x00000000744d7220 */ /* 0x080fe20000410000 */
[----:B------:R-:W-:Y:S01]  /*33e0*/  FMUL.FTZ R76, R115, R0 ;  /* 0x00000000734c7220 */ /* 0x000fe20000410000 */
[----:B------:R-:W-:Y:S01]  /*33f0*/  SEL R79, R79, RZ, P6 ;  /* 0x000000ff4f4f7207 */ /* 0x000fe20003000000 */
[----:B------:R-:W-:Y:S01]  /*3400*/  FMUL.FTZ R78, R118, UR18 ;  /* 0x00000012764e7c20 */ /* 0x000fe20008410000 */
[----:B------:R-:W-:Y:S01]  /*3410*/  LOP3.LUT P6, RZ, R216, 0xff0000, RZ, 0xc0, !PT ;  /* 0x00ff0000d8ff7812 */ /* 0x000fe200078cc0ff */
[----:B------:R-:W-:Y:S01]  /*3420*/  FMUL.FTZ R77, R77, UR18 ;  /* 0x000000124d4d7c20 */ /* 0x000fe20008410000 */
[----:B------:R-:W-:Y:S01]  /*3430*/  FMUL.FTZ R76, R76, UR18 ;  /* 0x000000124c4c7c20 */ /* 0x000fe20008410000 */
[----:B------:R-:W-:Y:S01]  /*3440*/  LOP3.LUT P4, RZ, R216, 0xff, RZ, 0xc0, !PT ;  /* 0x000000ffd8ff7812 */ /* 0x000fe2000788c0ff */
[-CC-:B------:R-:W-:Y:S01]  /*3450*/  FFMA.FTZ R113, R113, R93.reuse, R92.reuse ;  /* 0x0000005d71717223 */ /* 0x180fe2000001005c */
[----:B------:R-:W-:Y:S01]  /*3460*/  SEL R78, R78, RZ, P6 ;  /* 0x000000ff4e4e7207 */ /* 0x000fe20003000000 */
[-CC-:B------:R-:W-:Y:S01]  /*3470*/  FFMA.FTZ R114, R114, R93.reuse, R92.reuse ;  /* 0x0000005d72727223 */ /* 0x180fe2000001005c */
[----:B------:R-:W-:Y:S01]  /*3480*/  LOP3.LUT P5, RZ, R216, 0xff00, RZ, 0xc0, !PT ;  /* 0x0000ff00d8ff7812 */ /* 0x000fe200078ac0ff */
[-CC-:B------:R-:W-:Y:S01]  /*3490*/  FFMA.FTZ R82, R82, R93.reuse, R92.reuse ;  /* 0x0000005d52527223 */ /* 0x180fe2000001005c */
[----:B------:R-:W-:Y:S01]  /*34a0*/  IADD3 R80, P6, R199, UR16, RZ ;  /* 0x00000010c7507c10 */ /* 0x000fe2000ffde0ff */
[-C--:B------:R-:W-:Y:S01]  /*34b0*/  FFMA.FTZ R83, R83, R93.reuse, R92 ;  /* 0x0000005d53537223 */ /* 0x080fe2000001005c */
[----:B------:R-:W-:Y:S01]  /*34c0*/  SEL R77, R77, RZ, P5 ;  /* 0x000000ff4d4d7207 */ /* 0x000fe20002800000 */
[----:B------:R-:W-:Y:S01]  /*34d0*/  FADD.FTZ R124, R124, -R113 ;  /* 0x800000717c7c7221 */ /* 0x000fe20000010000 */
[----:B------:R-:W-:Y:S01]  /*34e0*/  IADD3.X R81, R200, UR17, RZ, P6, !PT ;  /* 0x00000011c8517c10 */ /* 0x000fe2000b7fe4ff */
[----:B------:R-:W-:Y:S01]  /*34f0*/  FADD.FTZ R125, R125, -R114 ;  /* 0x800000727d7d7221 */ /* 0x000fe20000010000 */
[----:B------:R-:W-:Y:S01]  /*3500*/  SEL R76, R76, RZ, P4 ;  /* 0x000000ff4c4c7207 */ /* 0x000fe20002000000 */
[----:B------:R-:W-:Y:S01]  /*3510*/  FADD.FTZ R82, R126, -R82 ;  /* 0x800000527e527221 */ /* 0x000fe20000010000 */
[----:B------:R-:W-:Y:S01]  /*3520*/  FADD.FTZ R83, R127, -R83 ;  /* 0x800000537f537221 */ /* 0x000fe20000010000 */
[----:B------:R-:W-:Y:S01]  /*3530*/  FFMA.FTZ R117, R117, R93, R92 ;  /* 0x0000005d75757223 */ /* 0x000fe2000001005c */
[C---:B------:R-:W-:Y:S01]  /*3540*/  FMUL.FTZ R124, R177.reuse, R124 ;  /* 0x0000007cb17c7220 */ /* 0x040fe20000410000 */
[----:B------:R0:W-:Y:S01]  /*3550*/  STG.E.128 desc[UR4][R80.64], R76 ;  /* 0x0000004c50007986 */ /* 0x0001e2000c101d04 */
[C---:B------:R-:W-:Y:S01]  /*3560*/  FMUL.FTZ R125, R177.reuse, R125 ;  /* 0x0000007db17d7220 */ /* 0x040fe20000410000 */
[C---:B------:R-:W-:Y:S01]  /*3570*/  FMUL.FTZ R82, R177.reuse, R82 ;  /* 0x00000052b1527220 */ /* 0x040fe20000410000 */
[----:B------:R-:W-:Y:S01]  /*3580*/  FMUL.FTZ R83, R177, R83 ;  /* 0x00000053b1537220 */ /* 0x000fe20000410000 */
[----:B------:R-:W-:Y:S01]  /*3590*/  FADD.FTZ R117, R131, -R117 ;  /* 0x8000007583757221 */ /* 0x000fe20000010000 */
[----:B------:R-:W-:Y:S01]  /*35a0*/  LOP3.LUT P4, RZ, R212, 0xff, RZ, 0xc0, !PT ;  /* 0x000000ffd4ff7812 */ /* 0x000fe2000788c0ff */
[----:B------:R-:W-:Y:S01]  /*35b0*/  @P1 FADD.FTZ R124, R40, R124 ;  /* 0x0000007c287c1221 */ /* 0x000fe20000010000 */
[----:B------:R-:W-:Y:S01]  /*35c0*/  @P1 FADD.FTZ R125, R41, R125 ;  /* 0x0000007d297d1221 */ /* 0x000fe20000010000 */
[----:B------:R-:W-:Y:S01]  /*35d0*/  @P1 FADD.FTZ R82, R42, R82 ;  /* 0x000000522a521221 */ /* 0x000fe20000010000 */
[----:B------:R-:W-:Y:S01]  /*35e0*/  @P1 FADD.FTZ R83, R43, R83 ;  /* 0x000000532b531221 */ /* 0x000fe20000010000 */
[----:B------:R-:W-:Y:S08]  /*35f0*/  @!P3 BRA `(.L_x_14173) ;  /* 0x00000000001cb947 */ /* 0x000ff00003800000 */
[----:B0-----:R-:W-:Y:S02]  /*3600*/  IADD3 R80, P5, R198, UR14, RZ ;  /* 0x0000000ec6507c10 */ /* 0x001fe4000ffbe0ff */
[----:B------:R-:W-:Y:S02]  /*3610*/  SEL R79, R83, R75, P2 ;  /* 0x0000004b534f7207 */ /* 0x000fe40001000000 */
[----:B------:R-:W-:Y:S02]  /*3620*/  SEL R78, R82, R74, P2 ;  /* 0x0000004a524e7207 */ /* 0x000fe40001000000 */
[----:B------:R-:W-:Y:S02]  /*3630*/  SEL R77, R125, R73, P2 ;  /* 0x000000497d4d7207 */ /* 0x000fe40001000000 */
[----:B------:R-:W-:Y:S02]  /*3640*/  IADD3.X R81, R197, UR15, RZ, P5, !PT ;  /* 0x0000000fc5517c10 */ /* 0x000fe4000affe4ff */
[----:B------:R-:W-:-:S05]  /*3650*/  SEL R76, R124, R72, P2 ;  /* 0x000000487c4c7207 */ /* 0x000fca0001000000 */
[----:B------:R1:W-:Y:S02]  /*3660*/  STG.E.128 desc[UR4][R80.64], R76 ;  /* 0x0000004c50007986 */ /* 0x0003e4000c101d04 */
.L_x_14173:
[-C--:B------:R-:W-:Y:S01]  /*3670*/  FMUL.FTZ R83, R83, R0.reuse ;  /* 0x0000000053537220 */ /* 0x080fe20000410000 */
[----:B------:R-:W-:Y:S01]  /*3680*/  LOP3.LUT P5, RZ, R212, 0xff000000, RZ, 0xc0, !PT ;  /* 0xff000000d4ff7812 */ /* 0x000fe200078ac0ff */
[-C--:B------:R-:W-:Y:S01]  /*3690*/  FMUL.FTZ R82, R82, R0.reuse ;  /* 0x0000000052527220 */ /* 0x080fe20000410000 */
[----:B------:R-:W-:Y:S01]  /*36a0*/  FMUL.FTZ R117, R177, R117 ;  /* 0x00000075b1757220 */ /* 0x000fe20000410000 */
[----:B------:R-:W-:Y:S01]  /*36b0*/  FMUL.FTZ R83, R83, UR18 ;  /* 0x0000001253537c20 */ /* 0x000fe20008410000 */
[-C--:B01----:R-:W-:Y:S01]  /*36c0*/  FMUL.FTZ R80, R124, R0.reuse ;  /* 0x000000007c507220 */ /* 0x083fe20000410000 */
[----:B------:R-:W-:Y:S01]  /*36d0*/  FMUL.FTZ R82, R82, UR18 ;  /* 0x0000001252527c20 */ /* 0x000fe20008410000 */
[----:B------:R-:W-:Y:S01]  /*36e0*/  @P1 FADD.FTZ R117, R47, R117 ;  /* 0x000000752f751221 */ /* 0x000fe20000010000 */
[-C--:B------:R-:W-:Y:S01]  /*36f0*/  FMUL.FTZ R81, R125, R0.reuse ;  /* 0x000000007d517220 */ /* 0x080fe20000410000 */
[----:B------:R-:W-:Y:S01]  /*3700*/  SEL R83, R83, RZ, P5 ;  /* 0x000000ff53537207 */ /* 0x000fe20002800000 */
[----:B------:R-:W-:Y:S01]  /*3710*/  FMUL.FTZ R80, R80, UR18 ;  /* 0x0000001250507c20 */ /* 0x000fe20008410000 */
[----:B------:R-:W-:Y:S01]  /*3720*/  LOP3.LUT P5, RZ, R212, 0xff0000, RZ, 0xc0, !PT ;  /* 0x00ff0000d4ff7812 */ /* 0x000fe200078ac0ff */
[----:B------:R-:W-:Y:S01]  /*3730*/  FMUL.FTZ R76, R117, R0 ;  /* 0x00000000754c7220 */ /* 0x000fe20000410000 */
[----:B------:R-:W-:Y:S01]  /*3740*/  FMUL.FTZ R81, R81, UR18 ;  /* 0x0000001251517c20 */ /* 0x000fe20008410000 */
[-CC-:B------:R-:W-:Y:S01]  /*3750*/  FFMA.FTZ R107, R107, R93.reuse, R92.reuse ;  /* 0x0000005d6b6b7223 */ /* 0x180fe2000001005c */
[----:B------:R-:W-:Y:S01]  /*3760*/  SEL R82, R82, RZ, P5 ;  /* 0x000000ff52527207 */ /* 0x000fe20002800000 */
[----:B------:R-:W-:Y:S01]  /*3770*/  FMUL.FTZ R76, R76, UR18 ;  /* 0x000000124c4c7c20 */ /* 0x000fe20008410000 */
[----:B------:R-:W-:Y:S01]  /*3780*/  IADD3 R198, P5, R198, UR16, RZ ;  /* 0x00000010c6c67c10 */ /* 0x000fe2000ffbe0ff */
[----:B------:R-:W-:Y:S01]  /*3790*/  FADD.FTZ R130, R130, -R107 ;  /* 0x8000006b82827221 */ /* 0x000fe20000010000 */
[----:B------:R-:W-:Y:S01]  /*37a0*/  LOP3.LUT P6, RZ, R212, 0xff00, RZ, 0xc0, !PT ;  /* 0x0000ff00d4ff7812 */ /* 0x000fe200078cc0ff */
[-CC-:B------:R-:W-:Y:S01]  /*37b0*/  FFMA.FTZ R96, R96, R93.reuse, R92.reuse ;  /* 0x0000005d60607223 */ /* 0x180fe2000001005c */
[----:B------:R-:W-:Y:S01]  /*37c0*/  IADD3.X R199, R197, UR17, RZ, P5, !PT ;  /* 0x00000011c5c77c10 */ /* 0x000fe2000affe4ff */
[-C--:B------:R-:W-:Y:S01]  /*37d0*/  FFMA.FTZ R97, R97, R93.reuse, R92 ;  /* 0x0000005d61617223 */ /* 0x080fe2000001005c */
[----:B------:R-:W-:Y:S01]  /*37e0*/  LOP3.LUT P5, RZ, R211, 0xff000000, RZ, 0xc0, !PT ;  /* 0xff000000d3ff7812 */ /* 0x000fe200078ac0ff */
[----:B------:R-:W-:Y:S01]  /*37f0*/  FMUL.FTZ R107, R177, R130 ;  /* 0x00000082b16b7220 */ /* 0x000fe20000410000 */
[----:B------:R-:W-:Y:S01]  /*3800*/  SEL R81, R81, RZ, P6 ;  /* 0x000000ff51517207 */ /* 0x000fe20003000000 */
[----:B------:R-:W-:Y:S01]  /*3810*/  FADD.FTZ R96, R128, -R96 ;  /* 0x8000006080607221 */ /* 0x000fe20000010000 */
[----:B------:R-:W-:Y:S01]  /*3820*/  SEL R80, R80, RZ, P4 ;  /* 0x000000ff50507207 */ /* 0x000fe20002000000 */
[----:B------:R-:W-:Y:S01]  /*3830*/  FADD.FTZ R97, R129, -R97 ;  /* 0x8000006181617221 */ /* 0x000fe20000010000 */
[----:B------:R-:W-:Y:S01]  /*3840*/  SEL R79, R76, RZ, P5 ;  /* 0x000000ff4c4f7207 */ /* 0x000fe20002800000 */
[-CC-:B------:R-:W-:Y:S01]  /*3850*/  FFMA.FTZ R76, R109, R93.reuse, R92.reuse ;  /* 0x0000005d6d4c7223 */ /* 0x180fe2000001005c */
[-CC-:B------:R-:W-:Y:S01]  /*3860*/  FFMA.FTZ R109, R110, R93.reuse, R92.reuse ;  /* 0x0000005d6e6d7223 */ /* 0x180fe2000001005c */
[----:B------:R0:W-:Y:S01]  /*3870*/  STG.E.128 desc[UR4][R198.64], R80 ;  /* 0x00000050c6007986 */ /* 0x0001e2000c101d04 */
[----:B------:R-:W-:Y:S01]  /*3880*/  FFMA.FTZ R77, R108, R93, R92 ;  /* 0x0000005d6c4d7223 */ /* 0x000fe2000001005c */
[----:B------:R-:W-:Y:S01]  /*3890*/  @P1 FADD.FTZ R107, R46, R107 ;  /* 0x0000006b2e6b1221 */ /* 0x000fe20000010000 */
[----:B------:R-:W-:Y:S01]  /*38a0*/  FADD.FTZ R134, R134, -R109 ;  /* 0x8000006d86867221 */ /* 0x000fe20000010000 */
[C---:B------:R-:W-:Y:S01]  /*38b0*/  FMUL.FTZ R108, R177.reuse, R96 ;  /* 0x00000060b16c7220 */ /* 0x040fe20000410000 */
[----:B------:R-:W-:Y:S01]  /*38c0*/  FMUL.FTZ R109, R177, R97 ;  /* 0x00000061b16d7220 */ /* 0x000fe20000410000 */
[----:B------:R-:W-:Y:S01]  /*38d0*/  FADD.FTZ R133, R133, -R76 ;  /* 0x8000004c85857221 */ /* 0x000fe20000010000 */
[-C--:B------:R-:W-:Y:S01]  /*38e0*/  FMUL.FTZ R76, R107, R0.reuse ;  /* 0x000000006b4c7220 */ /* 0x080fe20000410000 */
[----:B------:R-:W-:Y:S01]  /*38f0*/  @P1 FADD.FTZ R108, R44, R108 ;  /* 0x0000006c2c6c1221 */ /* 0x000fe20000010000 */
[----:B------:R-:W-:Y:S01]  /*3900*/  @P1 FADD.FTZ R109, R45, R109 ;  /* 0x0000006d2d6d1221 */ /* 0x000fe20000010000 */
[----:B------:R-:W-:Y:S01]  /*3910*/  FADD.FTZ R132, R132, -R77 ;  /* 0x8000004d84847221 */ /* 0x000fe20000010000 */
[----:B------:R-:W-:Y:S01]  /*3920*/  FMUL.FTZ R78, R76, UR18 ;  /* 0x000000124c4e7c20 */ /* 0x000fe20008410000 */
[----:B------:R-:W-:Y:S01]  /*3930*/  LOP3.LUT P5, RZ, R211, 0xff0000, RZ, 0xc0, !PT ;  /* 0x00ff0000d3ff7812 */ /* 0x000fe200078ac0ff */
[-C--:B------:R-:W-:Y:S01]  /*3940*/  FFMA.FTZ R96, R111, R93.reuse, R92 ;  /* 0x0000005d6f607223 */ /* 0x080fe2000001005c */
[-C--:B------:R-:W-:Y:S01]  /*3950*/  FMUL.FTZ R77, R109, R0.reuse ;  /* 0x000000006d4d7220 */ /* 0x080fe20000410000 */
[----:B------:R-:W-:Y:S01]  /*3960*/  FMUL.FTZ R76, R108, R0 ;  /* 0x000000006c4c7220 */ /* 0x000fe20000410000 */
[----:B------:R-:W-:Y:S01]  /*3970*/  SEL R78, R78, RZ, P5 ;  /* 0x000000ff4e4e7207 */ /* 0x000fe20002800000 */
[----:B------:R-:W-:Y:S01]  /*3980*/  FADD.FTZ R135, R135, -R96 ;  /* 0x8000006087877221 */ /* 0x000fe20000010000 */
[----:B------:R-:W-:Y:S01]  /*3990*/  FMUL.FTZ R77, R77, UR18 ;  /* 0x000000124d4d7c20 */ /* 0x000fe20008410000 */
[----:B------:R-:W-:Y:S01]  /*39a0*/  FMUL.FTZ R76, R76, UR18 ;  /* 0x000000124c4c7c20 */ /* 0x000fe20008410000 */
[C---:B------:R-:W-:Y:S01]  /*39b0*/  LOP3.LUT P6, RZ, R211.reuse, 0xff, RZ, 0xc0, !PT ;  /* 0x000000ffd3ff7812 */ /* 0x040fe200078cc0ff */
[----:B------:R-:W-:Y:S01]  /*39c0*/  FFMA.FTZ R112, R112, R93, R92 ;  /* 0x0000005d70707223 */ /* 0x000fe2000001005c */
[----:B------:R-:W-:-:S02]  /*39d0*/  LOP3.LUT P4, RZ, R211, 0xff00, RZ, 0xc0, !PT ;  /* 0x0000ff00d3ff7812 */ /* 0x000fc4000788c0ff */
[----:B------:R-:W-:Y:S01]  /*39e0*/  IADD3 R96, P5, R196, UR16, RZ ;  /* 0x00000010c4607c10 */ /* 0x000fe2000ffbe0ff */
[----:B------:R-:W-:Y:S01]  /*39f0*/  FADD.FTZ R139, R139, -R112 ;  /* 0x800000708b8b7221 */ /* 0x000fe20000010000 */
[----:B------:R-:W-:Y:S02]  /*3a00*/  SEL R77, R77, RZ, P4 ;  /* 0x000000ff4d4d7207 */ /* 0x000fe40002000000 */
[----:B------:R-:W-:Y:S02]  /*3a10*/  IADD3.X R97, R195, UR17, RZ, P5, !PT ;  /* 0x00000011c3617c10 */ /* 0x000fe4000affe4ff */
[----:B------:R-:W-:Y:S01]  /*3a20*/  SEL R76, R76, RZ, P6 ;  /* 0x000000ff4c4c7207 */ /* 0x000fe20003000000 */
[----:B0-----:R-:W-:Y:S06]  /*3a30*/  @!P3 BRA `(.L_x_14174) ;  /* 0x00000000001cb947 */ /* 0x001fec0003800000 */
[----:B------:R-:W-:Y:S02]  /*3a40*/  IADD3 R196, P4, R196, UR14, RZ ;  /* 0x0000000ec4c47c10 */ /* 0x000fe4000ff9e0ff */
[----:B------:R-:W-:Y:S02]  /*3a50*/  SEL R83, R117, R75, P2 ;  /* 0x0000004b75537207 */ /* 0x000fe40001000000 */
[----:B------:R-:W-:Y:S02]  /*3a60*/  SEL R82, R107, R74, P2 ;  /* 0x0000004a6b527207 */ /* 0x000fe40001000000 */
[----:B------:R-:W-:Y:S02]  /*3a70*/  SEL R81, R109, R73, P2 ;  /* 0x000000496d517207 */ /* 0x000fe40001000000 */
[----:B------:R-:W-:Y:S02]  /*3a80*/  IADD3.X R197, R195, UR15, RZ, P4, !PT ;  /* 0x0000000fc3c57c10 */ /* 0x000fe4000a7fe4ff */
[----:B------:R-:W-:-:S05]  /*3a90*/  SEL R80, R108, R72, P2 ;  /* 0x000000486c507207 */ /* 0x000fca0001000000 */
[----:B------:R0:W-:Y:S02]  /*3aa0*/  STG.E.128 desc[UR4][R196.64], R80 ;  /* 0x00000050c4007986 */ /* 0x0001e4000c101d04 */
.L_x_14174:
[----:B------:R1:W-:Y:S01]  /*3ab0*/  STG.E.128 desc[UR4][R96.64], R76 ;  /* 0x0000004c60007986 */ /* 0x0003e2000c101d04 */
[C---:B0-----:R-:W-:Y:S01]  /*3ac0*/  FMUL.FTZ R83, R177.reuse, R132 ;  /* 0x00000084b1537220 */ /* 0x041fe20000410000 */
[C---:B------:R-:W-:Y:S01]  /*3ad0*/  FMUL.FTZ R82, R177.reuse, R133 ;  /* 0x00000085b1527220 */ /* 0x040fe20000410000 */
[C---:B------:R-:W-:Y:S01]  /*3ae0*/  FMUL.FTZ R107, R177.reuse, R134 ;  /* 0x00000086b16b7220 */ /* 0x040fe20000410000 */
[----:B------:R-:W-:Y:S01]  /*3af0*/  FMUL.FTZ R108, R177, R135 ;  /* 0x00000087b16c7220 */ /* 0x000fe20000410000 */
[----:B------:R-:W-:Y:S01]  /*3b00*/  LOP3.LUT P6, RZ, R205, 0xff, RZ, 0xc0, !PT ;  /* 0x000000ffcdff7812 */ /* 0x000fe200078cc0ff */
[----:B------:R-:W-:Y:S01]  /*3b10*/  @P1 FADD.FTZ R83, R48, R83 ;  /* 0x0000005330531221 */ /* 0x000fe20000010000 */
[----:B------:R-:W-:Y:S01]  /*3b20*/  @P1 FADD.FTZ R82, R49, R82 ;  /* 0x0000005231521221 */ /* 0x000fe20000010000 */
[----:B------:R-:W-:Y:S01]  /*3b30*/  @P1 FADD.FTZ R107, R50, R107 ;  /* 0x0000006b326b1221 */ /* 0x000fe20000010000 */
[----:B------:R-:W-:Y:S01]  /*3b40*/  @P1 FADD.FTZ R108, R51, R108 ;  /* 0x0000006c336c1221 */ /* 0x000fe20000010000 */
[----:B------:R-:W-:Y:S08]  /*3b50*/  @!P3 BRA `(.L_x_14175) ;  /* 0x00000000001cb947 */ /* 0x000ff00003800000 */
[----:B------:R-:W-:Y:S02]  /*3b60*/  IADD3 R80, P4, R194, UR14, RZ ;  /* 0x0000000ec2507c10 */ /* 0x000fe4000ff9e0ff */
[----:B-1----:R-:W-:Y:S02]  /*3b70*/  SEL R79, R108, R75, P2 ;  /* 0x0000004b6c4f7207 */ /* 0x002fe40001000000 */
[----:B------:R-:W-:Y:S02]  /*3b80*/  SEL R78, R107, R74, P2 ;  /* 0x0000004a6b4e7207 */ /* 0x000fe40001000000 */
[----:B------:R-:W-:Y:S02]  /*3b90*/  SEL R77, R82, R73, P2 ;  /* 0x00000049524d7207 */ /* 0x000fe40001000000 */
[----:B------:R-:W-:Y:S02]  /*3ba0*/  IADD3.X R81, R187, UR15, RZ, P4, !PT ;  /* 0x0000000fbb517c10 */ /* 0x000fe4000a7fe4ff */
[----:B------:R-:W-:-:S05]  /*3bb0*/  SEL R76, R83, R72, P2 ;  /* 0x00000048534c7207 */ /* 0x000fca0001000000 */
[----:B------:R0:W-:Y:S02]  /*3bc0*/  STG.E.128 desc[UR4][R80.64], R76 ;  /* 0x0000004c50007986 */ /* 0x0001e4000c101d04 */
.L_x_14175:
[-C--:B------:R-:W-:Y:S01]  /*3bd0*/  FMUL.FTZ R108, R108, R0.reuse ;  /* 0x000000006c6c7220 */ /* 0x080fe20000410000 */
[----:B------:R-:W-:Y:S01]  /*3be0*/  LOP3.LUT P5, RZ, R205, 0xff000000, RZ, 0xc0, !PT ;  /* 0xff000000cdff7812 */ /* 0x000fe200078ac0ff */
[-C--:B------:R-:W-:Y:S01]  /*3bf0*/  FMUL.FTZ R107, R107, R0.reuse ;  /* 0x000000006b6b7220 */ /* 0x080fe20000410000 */
[-C--:B01----:R-:W-:Y:S01]  /*3c00*/  FMUL.FTZ R76, R83, R0.reuse ;  /* 0x00000000534c7220 */ /* 0x083fe20000410000 */
[----:B------:R-:W-:Y:S01]  /*3c10*/  FMUL.FTZ R77, R108, UR18 ;  /* 0x000000126c4d7c20 */ /* 0x000fe20008410000 */
[----:B------:R-:W-:Y:S01]  /*3c20*/  FMUL.FTZ R108, R177, R139 ;  /* 0x0000008bb16c7220 */ /* 0x000fe20000410000 */
[-C--:B------:R-:W-:Y:S01]  /*3c30*/  FMUL.FTZ R82, R82, R0.reuse ;  /* 0x0000000052527220 */ /* 0x080fe20000410000 */
[----:B------:R-:W-:Y:S01]  /*3c40*/  FMUL.FTZ R107, R107, UR18 ;  /* 0x000000126b6b7c20 */ /* 0x000fe20008410000 */
[----:B------:R-:W-:Y:S01]  /*3c50*/  FMUL.FTZ R76, R76, UR18 ;  /* 0x000000124c4c7c20 */ /* 0x000fe20008410000 */
[----:B------:R-:W-:Y:S01]  /*3c60*/  SEL R83, R77, RZ, P5 ;  /* 0x000000ff4d537207 */ /* 0x000fe20002800000 */
[----:B------:R-:W-:Y:S01]  /*3c70*/  @P1 FADD.FTZ R108, R55, R108 ;  /* 0x0000006c376c1221 */ /* 0x000fe20000010000 */
[----:B------:R-:W-:Y:S01]  /*3c80*/  LOP3.LUT P5, RZ, R205, 0xff0000, RZ, 0xc0, !PT ;  /* 0x00ff0000cdff7812 */ /* 0x000fe200078ac0ff */
[----:B------:R-:W-:Y:S01]  /*3c90*/  FMUL.FTZ R81, R82, UR18 ;  /* 0x0000001252517c20 */ /* 0x000fe20008410000 */
[-CC-:B------:R-:W-:Y:S01]  /*3ca0*/  FFMA.FTZ R97, R102, R93.reuse, R92.reuse ;  /* 0x0000005d66617223 */ /* 0x180fe2000001005c */
[----:B------:R-:W-:Y:S01]  /*3cb0*/  FMUL.FTZ R77, R108, R0 ;  /* 0x000000006c4d7220 */ /* 0x000fe20000410000 */
[----:B------:R-:W-:Y:S01]  /*3cc0*/  SEL R82, R107, RZ, P5 ;  /* 0x000000ff6b527207 */ /* 0x000fe20002800000 */
[-CC-:B------:R-:W-:Y:S01]  /*3cd0*/  FFMA.FTZ R103, R103, R93.reuse, R92.reuse ;  /* 0x0000005d67677223 */ /* 0x180fe2000001005c */
[----:B------:R-:W-:Y:S01]  /*3ce0*/  LOP3.LUT P4, RZ, R205, 0xff00, RZ, 0xc0, !PT ;  /* 0x0000ff00cdff7812 */ /* 0x000fe2000788c0ff */
[----:B------:R-:W-:Y:S01]  /*3cf0*/  FMUL.FTZ R79, R77, UR18 ;  /* 0x000000124d4f7c20 */ /* 0x000fe20008410000 */
[----:B------:R-:W-:Y:S01]  /*3d00*/  IADD3 R194, P5, R194, UR16, RZ ;  /* 0x00000010c2c27c10 */ /* 0x000fe2000ffbe0ff */
[----:B------:R-:W-:Y:S01]  /*3d10*/  FADD.FTZ R138, R138, -R97 ;  /* 0x800000618a8a7221 */ /* 0x000fe20000010000 */
[----:B------:R-:W-:Y:S01]  /*3d20*/  SEL R80, R76, RZ, P6 ;  /* 0x000000ff4c507207 */ /* 0x000fe20003000000 */
[-CC-:B------:R-:W-:Y:S01]  /*3d30*/  FFMA.FTZ R77, R100, R93.reuse, R92.reuse ;  /* 0x0000005d644d7223 */ /* 0x180fe2000001005c */
[----:B------:R-:W-:Y:S01]  /*3d40*/  SEL R81, R81, RZ, P4 ;  /* 0x000000ff51517207 */ /* 0x000fe20002000000 */
[-C--:B------:R-:W-:Y:S01]  /*3d50*/  FFMA.FTZ R76, R101, R93.reuse, R92 ;  /* 0x0000005d654c7223 */ /* 0x080fe2000001005c */
[----:B------:R-:W-:Y:S01]  /*3d60*/  IADD3.X R195, R187, UR17, RZ, P5, !PT ;  /* 0x00000011bbc37c10 */ /* 0x000fe2000affe4ff */
[----:B------:R-:W-:Y:S01]  /*3d70*/  FMUL.FTZ R101, R177, R138 ;  /* 0x0000008ab1657220 */ /* 0x000fe20000410000 */
[----:B------:R-:W-:Y:S01]  /*3d80*/  FADD.FTZ R136, R136, -R77 ;  /* 0x8000004d88887221 */ /* 0x000fe20000010000 */
[----:B------:R-:W-:Y:S01]  /*3d90*/  FADD.FTZ R76, R137, -R76 ;  /* 0x8000004c894c7221 */ /* 0x000fe20000010000 */
[----:B------:R-:W-:Y:S01]  /*3da0*/  FADD.FTZ R140, R140, -R103 ;  /* 0x800000678c8c7221 */ /* 0x000fe20000010000 */
[----:B------:R0:W-:Y:S01]  /*3db0*/  STG.E.128 desc[UR4][R194.64], R80 ;  /* 0x00000050c2007986 */ /* 0x0001e2000c101d04 */
[----:B------:R-:W-:Y:S01]  /*3dc0*/  @P1 FADD.FTZ R101, R54, R101 ;  /* 0x0000006536651221 */ /* 0x000fe20000010000 */
[C---:B------:R-:W-:Y:S01]  /*3dd0*/  FMUL.FTZ R103, R177.reuse, R136 ;  /* 0x00000088b1677220 */ /* 0x040fe20000410000 */
[----:B------:R-:W-:Y:S01]  /*3de0*/  FMUL.FTZ R100, R177, R76 ;  /* 0x0000004cb1647220 */ /* 0x000fe20000410000 */
[----:B------:R-:W-:Y:S01]  /*3df0*/  LOP3.LUT P6, RZ, R204, 0xff000000, RZ, 0xc0, !PT ;  /* 0xff000000ccff7812 */ /* 0x000fe200078cc0ff */
[-C--:B------:R-:W-:Y:S01]  /*3e00*/  FMUL.FTZ R76, R101, R0.reuse ;  /* 0x00000000654c7220 */ /* 0x080fe20000410000 */
[----:B------:R-:W-:Y:S01]  /*3e10*/  @P1 FADD.FTZ R103, R52, R103 ;  /* 0x0000006734671221 */ /* 0x000fe20000010000 */
[----:B------:R-:W-:Y:S01]  /*3e20*/  @P1 FADD.FTZ R100, R53, R100 ;  /* 0x0000006435641221 */ /* 0x000fe20000010000 */
[----:B------:R-:W-:Y:S01]  /*3e30*/  SEL R79, R79, RZ, P6 ;  /* 0x000000ff4f4f7207 */ /* 0x000fe20003000000 */
[----:B------:R-:W-:Y:S01]  /*3e40*/  FMUL.FTZ R78, R76, UR18 ;  /* 0x000000124c4e7c20 */ /* 0x000fe20008410000 */
[----:B------:R-:W-:Y:S01]  /*3e50*/  LOP3.LUT P6, RZ, R204, 0xff0000, RZ, 0xc0, !PT ;  /* 0x00ff0000ccff7812 */ /* 0x000fe200078cc0ff */
[-C--:B------:R-:W-:Y:S01]  /*3e60*/  FMUL.FTZ R76, R103, R0.reuse ;  /* 0x00000000674c7220 */ /* 0x080fe20000410000 */
[----:B------:R-:W-:Y:S01]  /*3e70*/  FMUL.FTZ R77, R100, R0 ;  /* 0x00000000644d7220 */ /* 0x000fe20000410000 */
[-CC-:B------:R-:W-:Y:S01]  /*3e80*/  FFMA.FTZ R106, R106, R93.reuse, R92.reuse ;  /* 0x0000005d6a6a7223 */ /* 0x180fe2000001005c */
[----:B------:R-:W-:Y:S01]  /*3e90*/  SEL R78, R78, RZ, P6 ;  /* 0x000000ff4e4e7207 */ /* 0x000fe20003000000 */
[----:B------:R-:W-:Y:S01]  /*3ea0*/  FMUL.FTZ R76, R76, UR18 ;  /* 0x000000124c4c7c20 */ /* 0x000fe20008410000 */
[----:B------:R-:W-:Y:S01]  /*3eb0*/  FMUL.FTZ R77, R77, UR18 ;  /* 0x000000124d4d7c20 */ /* 0x000fe20008410000 */
[----:B------:R-:W-:Y:S01]  /*3ec0*/  LOP3.LUT P4, RZ, R204, 0xff, RZ, 0xc0, !PT ;  /* 0x000000ffccff7812 */ /* 0x000fe2000788c0ff */
[-CC-:B------:R-:W-:Y:S01]  /*3ed0*/  FFMA.FTZ R104, R104, R93.reuse, R92.reuse ;  /* 0x0000005d68687223 */ /* 0x180fe2000001005c */
[----:B------:R-:W-:Y:S01]  /*3ee0*/  LOP3.LUT P5, RZ, R204, 0xff00, RZ, 0xc0, !PT ;  /* 0x0000ff00ccff7812 */ /* 0x000fe200078ac0ff */
[----:B------:R-:W-:Y:S01]  /*3ef0*/  FFMA.FTZ R105, R105, R93, R92 ;  /* 0x0000005d69697223 */ /* 0x000fe2000001005c */
[----:B------:R-:W-:Y:S01]  /*3f00*/  IADD3 R96, P6, R186, UR16, RZ ;  /* 0x00000010ba607c10 */ /* 0x000fe2000ffde0ff */
[----:B------:R-:W-:Y:S01]  /*3f10*/  FADD.FTZ R106, R143, -R106 ;  /* 0x8000006a8f6a7221 */ /* 0x000fe20000010000 */
[----:B------:R-:W-:Y:S01]  /*3f20*/  FADD.FTZ R104, R141, -R104 ;  /* 0x800000688d687221 */ /* 0x000fe20000010000 */
[----:B------:R-:W-:Y:S01]  /*3f30*/  FADD.FTZ R142, R142, -R105 ;  /* 0x800000698e8e7221 */ /* 0x000fe20000010000 */
[----:B------:R-:W-:Y:S01]  /*3f40*/  IADD3.X R97, R185, UR17, RZ, P6, !PT ;  /* 0x00000011b9617c10 */ /* 0x000fe2000b7fe4ff */
[----:B------:R-:W-:Y:S01]  /*3f50*/  FMUL.FTZ R106, R177, R106 ;  /* 0x0000006ab16a7220 */ /* 0x000fe20000410000 */
[----:B------:R-:W-:-:S02]  /*3f60*/  SEL R77, R77, RZ, P5 ;  /* 0x000000ff4d4d7207 */ /* 0x000fc40002800000 */
        /* <DEDUP_REMOVED lines=9> */
.L_x_14176:
[----:B------:R1:W-:Y:S01]  /*4000*/  STG.E.128 desc[UR4][R96.64], R76 ;  /* 0x0000004c60007986 */ /* 0x0003e2000c101d04 */
[----:B------:R-:W-:Y:S01]  /*4010*/  @P1 FADD.FTZ R106, R59, R106 ;  /* 0x0000006a3b6a1221 */ /* 0x000fe20000010000 */
[C---:B------:R-:W-:Y:S01]  /*4020*/  FMUL.FTZ R101, R177.reuse, R140 ;  /* 0x0000008cb1657220 */ /* 0x040fe20000410000 */
[C---:B------:R-:W-:Y:S01]  /*4030*/  FMUL.FTZ R104, R177.reuse, R104 ;  /* 0x00000068b1687220 */ /* 0x040fe20000410000 */
[----:B------:R-:W-:Y:S01]  /*4040*/  FMUL.FTZ R103, R177, R142 ;  /* 0x0000008eb1677220 */ /* 0x000fe20000410000 */
[----:B0-----:R-:W-:Y:S01]  /*4050*/  FMUL.FTZ R80, R106, R0 ;  /* 0x000000006a507220 */ /* 0x001fe20000410000 */
[----:B------:R-:W-:Y:S01]  /*4060*/  LOP3.LUT P6, RZ, R184, 0xff, RZ, 0xc0, !PT ;  /* 0x000000ffb8ff7812 */ /* 0x000fe200078cc0ff */
[----:B------:R-:W-:Y:S01]  /*4070*/  @P1 FADD.FTZ R101, R56, R101 ;  /* 0x0000006538651221 */ /* 0x000fe20000010000 */
[----:B------:R-:W-:Y:S01]  /*4080*/  @P1 FADD.FTZ R104, R57, R104 ;  /* 0x0000006839681221 */ /* 0x000fe20000010000 */
[----:B------:R-:W-:Y:S01]  /*4090*/  FMUL.FTZ R83, R80, UR18 ;  /* 0x0000001250537c20 */ /* 0x000fe20008410000 */
        /* <DEDUP_REMOVED lines=9> */
.L_x_14177:
[----:B------:R-:W-:Y:S01]  /*4130*/  LOP3.LUT P5, RZ, R184, 0xff000000, RZ, 0xc0, !PT ;  /* 0xff000000b8ff7812 */ /* 0x000fe200078ac0ff */
[-C--:B------:R-:W-:Y:S01]  /*4140*/  FMUL.FTZ R103, R103, R0.reuse ;  /* 0x0000000067677220 */ /* 0x080fe20000410000 */
[-CC-:B01----:R-:W-:Y:S01]  /*4150*/  FFMA.FTZ R77, R94, R93.reuse, R92.reuse ;  /* 0x0000005d5e4d7223 */ /* 0x183fe2000001005c */
[-C--:B------:R-:W-:Y:S01]  /*4160*/  FMUL.FTZ R104, R104, R0.reuse ;  /* 0x0000000068687220 */ /* 0x080fe20000410000 */
[----:B------:R-:W-:Y:S01]  /*4170*/  SEL R83, R83, RZ, P5 ;  /* 0x000000ff53537207 */ /* 0x000fe20002800000 */
[----:B------:R-:W-:Y:S01]  /*4180*/  FMUL.FTZ R82, R103, UR18 ;  /* 0x0000001267527c20 */ /* 0x000fe20008410000 */
[----:B------:R-:W-:Y:S01]  /*4190*/  LOP3.LUT P5, RZ, R184, 0xff0000, RZ, 0xc0, !PT ;  /* 0x00ff0000b8ff7812 */ /* 0x000fe200078ac0ff */
[----:B------:R-:W-:Y:S01]  /*41a0*/  FMUL.FTZ R101, R101, R0 ;  /* 0x0000000065657220 */ /* 0x000fe20000410000 */
[----:B------:R-:W-:Y:S01]  /*41b0*/  FADD.FTZ R144, R144, -R77 ;  /* 0x8000004d90907221 */ /* 0x000fe20000010000 */
[-CC-:B------:R-:W-:Y:S01]  /*41c0*/  FFMA.FTZ R77, R98, R93.reuse, R92.reuse ;  /* 0x0000005d624d7223 */ /* 0x180fe2000001005c */
[-C--:B------:R-:W-:Y:S01]  /*41d0*/  FFMA.FTZ R78, R99, R93.reuse, R92 ;  /* 0x0000005d634e7223 */ /* 0x080fe2000001005c */
[----:B------:R-:W-:Y:S01]  /*41e0*/  FMUL.FTZ R81, R104, UR18 ;  /* 0x0000001268517c20 */ /* 0x000fe20008410000 */
[----:B------:R-:W-:Y:S01]  /*41f0*/  FMUL.FTZ R80, R101, UR18 ;  /* 0x0000001265507c20 */ /* 0x000fe20008410000 */
[----:B------:R-:W-:Y:S01]  /*4200*/  SEL R82, R82, RZ, P5 ;  /* 0x000000ff52527207 */ /* 0x000fe20002800000 */
[----:B------:R-:W-:Y:S01]  /*4210*/  FADD.FTZ R146, R146, -R77 ;  /* 0x8000004d92927221 */ /* 0x000fe20000010000 */
[----:B------:R-:W-:Y:S01]  /*4220*/  LOP3.LUT P4, RZ, R184, 0xff00, RZ, 0xc0, !PT ;  /* 0x0000ff00b8ff7812 */ /* 0x000fe2000788c0ff */
[----:B------:R-:W-:Y:S01]  /*4230*/  FADD.FTZ R78, R147, -R78 ;  /* 0x8000004e934e7221 */ /* 0x000fe20000010000 */
[----:B------:R-:W-:Y:S01]  /*4240*/  IADD3 R96, P5, R183, UR16, RZ ;  /* 0x00000010b7607c10 */ /* 0x000fe2000ffbe0ff */
[----:B------:R-:W-:Y:S01]  /*4250*/  FFMA.FTZ R76, R95, R93, R92 ;  /* 0x0000005d5f4c7223 */ /* 0x000fe2000001005c */
[----:B------:R-:W-:Y:S01]  /*4260*/  SEL R81, R81, RZ, P4 ;  /* 0x000000ff51517207 */ /* 0x000fe20002000000 */
[C---:B------:R-:W-:Y:S01]  /*4270*/  FMUL.FTZ R100, R177.reuse, R78 ;  /* 0x0000004eb1647220 */ /* 0x040fe20000410000 */
[----:B------:R-:W-:Y:S01]  /*4280*/  SEL R80, R80, RZ, P6 ;  /* 0x000000ff50507207 */ /* 0x000fe20003000000 */
[----:B------:R-:W-:Y:S01]  /*4290*/  FMUL.FTZ R101, R177, R146 ;  /* 0x00000092b1657220 */ /* 0x000fe20000410000 */
[----:B------:R-:W-:Y:S01]  /*42a0*/  IADD3.X R97, R182, UR17, RZ, P5, !PT ;  /* 0x00000011b6617c10 */ /* 0x000fe2000affe4ff */
[----:B------:R-:W-:Y:S01]  /*42b0*/  FADD.FTZ R76, R145, -R76 ;  /* 0x8000004c914c7221 */ /* 0x000fe20000010000 */
[----:B------:R-:W-:Y:S01]  /*42c0*/  @P1 FADD.FTZ R100, R63, R100 ;  /* 0x000000643f641221 */ /* 0x000fe20000010000 */
[----:B------:R-:W-:Y:S01]  /*42d0*/  @P1 FADD.FTZ R101, R62, R101 ;  /* 0x000000653e651221 */ /* 0x000fe20000010000 */
[C---:B------:R-:W-:Y:S01]  /*42e0*/  FMUL.FTZ R99, R177.reuse, R144 ;  /* 0x00000090b1637220 */ /* 0x040fe20000410000 */
[----:B------:R0:W-:Y:S01]  /*42f0*/  STG.E.128 desc[UR4][R96.64], R80 ;  /* 0x0000005060007986 */ /* 0x0001e2000c101d04 */
[----:B------:R-:W-:Y:S01]  /*4300*/  FMUL.FTZ R98, R177, R76 ;  /* 0x0000004cb1627220 */ /* 0x000fe20000410000 */
[-C--:B------:R-:W-:Y:S01]  /*4310*/  FMUL.FTZ R76, R100, R0.reuse ;  /* 0x00000000644c7220 */ /* 0x080fe20000410000 */
[-C--:B------:R-:W-:Y:S01]  /*4320*/  FMUL.FTZ R78, R101, R0.reuse ;  /* 0x00000000654e7220 */ /* 0x080fe20000410000 */
[----:B------:R-:W-:Y:S01]  /*4330*/  @P1 FADD.FTZ R99, R60, R99 ;  /* 0x000000633c631221 */ /* 0x000fe20000010000 */
[----:B------:R-:W-:Y:S01]  /*4340*/  @P1 FADD.FTZ R98, R61, R98 ;  /* 0x000000623d621221 */ /* 0x000fe20000010000 */
[----:B------:R-:W-:Y:S01]  /*4350*/  FMUL.FTZ R79, R76, UR18 ;  /* 0x000000124c4f7c20 */ /* 0x000fe20008410000 */
[----:B------:R-:W-:Y:S01]  /*4360*/  FMUL.FTZ R78, R78, UR18 ;  /* 0x000000124e4e7c20 */ /* 0x000fe20008410000 */
[----:B------:R-:W-:Y:S01]  /*4370*/  LOP3.LUT P6, RZ, R181, 0xff0000, RZ, 0xc0, !PT ;  /* 0x00ff0000b5ff7812 */ /* 0x000fe200078cc0ff */
[-C--:B------:R-:W-:Y:S01]  /*4380*/  FMUL.FTZ R76, R99, R0.reuse ;  /* 0x00000000634c7220 */ /* 0x080fe20000410000 */
[----:B------:R-:W-:Y:S01]  /*4390*/  LOP3.LUT P5, RZ, R181, 0xff000000, RZ, 0xc0, !PT ;  /* 0xff000000b5ff7812 */ /* 0x000fe200078ac0ff */
[----:B------:R-:W-:Y:S01]  /*43a0*/  FMUL.FTZ R77, R98, R0 ;  /* 0x00000000624d7220 */ /* 0x000fe20000410000 */
[----:B------:R-:W-:Y:S01]  /*43b0*/  SEL R78, R78, RZ, P6 ;  /* 0x000000ff4e4e7207 */ /* 0x000fe20003000000 */
[----:B------:R-:W-:Y:S01]  /*43c0*/  FMUL.FTZ R76, R76, UR18 ;  /* 0x000000124c4c7c20 */ /* 0x000fe20008410000 */
[----:B------:R-:W-:Y:S01]  /*43d0*/  SEL R79, R79, RZ, P5 ;  /* 0x000000ff4f4f7207 */ /* 0x000fe20002800000 */
[----:B------:R-:W-:Y:S01]  /*43e0*/  FMUL.FTZ R77, R77, UR18 ;  /* 0x000000124d4d7c20 */ /* 0x000fe20008410000 */
[----:B------:R-:W-:-:S02]  /*43f0*/  LOP3.LUT P4, RZ, R181, 0xff00, RZ, 0xc0, !PT ;  /* 0x0000ff00b5ff7812 */ /* 0x000fc4000788c0ff */
[----:B------:R-:W-:Y:S02]  /*4400*/  IADD3 R94, P5, R180, UR16, RZ ;  /* 0x00000010b45e7c10 */ /* 0x000fe4000ffbe0ff */
[----:B------:R-:W-:Y:S02]  /*4410*/  LOP3.LUT P6, RZ, R181, 0xff, RZ, 0xc0, !PT ;  /* 0x000000ffb5ff7812 */ /* 0x000fe400078cc0ff */
[----:B------:R-:W-:Y:S02]  /*4420*/  IADD3.X R95, R179, UR17, RZ, P5, !PT ;  /* 0x00000011b35f7c10 */ /* 0x000fe4000affe4ff */
[----:B------:R-:W-:Y:S02]  /*4430*/  SEL R77, R77, RZ, P4 ;  /* 0x000000ff4d4d7207 */ /* 0x000fe40002000000 */
        /* <DEDUP_REMOVED lines=9> */
.L_x_14178:
        /* <DEDUP_REMOVED lines=25> */
.L_x_14179:
[-CC-:B------:R-:W-:Y:S01]  /*4660*/  FFMA.FTZ R85, R85, R93.reuse, R92.reuse ;  /* 0x0000005d55557223 */ /* 0x180fe2000001005c */
[-CC-:B0-----:R-:W-:Y:S01]  /*4670*/  FFMA.FTZ R76, R87, R93.reuse, R92.reuse ;  /* 0x0000005d574c7223 */ /* 0x181fe2000001005c */
[-CC-:B------:R-:W-:Y:S01]  /*4680*/  FFMA.FTZ R89, R89, R93.reuse, R92.reuse ;  /* 0x0000005d59597223 */ /* 0x180fe2000001005c */
[----:B------:R-:W-:Y:S01]  /*4690*/  FFMA.FTZ R92, R91, R93, R92 ;  /* 0x0000005d5b5c7223 */ /* 0x000fe2000001005c */
[----:B------:R-:W-:Y:S01]  /*46a0*/  FADD.FTZ R152, R152, -R85 ;  /* 0x8000005598987221 */ /* 0x000fe20000010000 */
[----:B------:R-:W-:Y:S01]  /*46b0*/  FADD.FTZ R76, R153, -R76 ;  /* 0x8000004c994c7221 */ /* 0x000fe20000010000 */
[----:B------:R-:W-:Y:S01]  /*46c0*/  FADD.FTZ R154, R154, -R89 ;  /* 0x800000599a9a7221 */ /* 0x000fe20000010000 */
[----:B------:R-:W-:Y:S01]  /*46d0*/  FMUL.FTZ R95, R95, R0 ;  /* 0x000000005f5f7220 */ /* 0x000fe20000410000 */
[----:B------:R-:W-:Y:S01]  /*46e0*/  FADD.FTZ R92, R155, -R92 ;  /* 0x8000005c9b5c7221 */ /* 0x000fe20000010000 */
[C---:B------:R-:W-:Y:S01]  /*46f0*/  FMUL.FTZ R81, R177.reuse, R152 ;  /* 0x00000098b1517220 */ /* 0x040fe20000410000 */
[----:B------:R-:W-:Y:S01]  /*4700*/  FMUL.FTZ R80, R177, R76 ;  /* 0x0000004cb1507220 */ /* 0x000fe20000410000 */
[----:B------:R-:W-:Y:S01]  /*4710*/  FMUL.FTZ R78, R95, UR18 ;  /* 0x000000125f4e7c20 */ /* 0x000fe20008410000 */
[C---:B------:R-:W-:Y:S01]  /*4720*/  FMUL.FTZ R87, R177.reuse, R154 ;  /* 0x0000009ab1577220 */ /* 0x040fe20000410000 */
[----:B------:R-:W-:Y:S01]  /*4730*/  FMUL.FTZ R92, R177, R92 ;  /* 0x0000005cb15c7220 */ /* 0x000fe20000410000 */
[----:B------:R-:W-:Y:S01]  /*4740*/  LOP3.LUT P4, RZ, R178, 0xff0000, RZ, 0xc0, !PT ;  /* 0x00ff0000b2ff7812 */ /* 0x000fe2000788c0ff */
[-C--:B------:R-:W-:Y:S01]  /*4750*/  FMUL.FTZ R86, R86, R0.reuse ;  /* 0x0000000056567220 */ /* 0x080fe20000410000 */
[----:B------:R-:W0:Y:S01]  /*4760*/  LDC.64 R88, c[0x0][0x210] ;  /* 0x00008400ff587b82 */ /* 0x000e220000000a00 */
[----:B------:R-:W-:Y:S01]  /*4770*/  @P1 FADD.FTZ R81, R68, R81 ;  /* 0x0000005144511221 */ /* 0x000fe20000010000 */
[----:B------:R-:W-:Y:S01]  /*4780*/  @P1 FADD.FTZ R80, R69, R80 ;  /* 0x0000005045501221 */ /* 0x000fe20000010000 */
[----:B------:R-:W-:Y:S01]  /*4790*/  @P1 FADD.FTZ R87, R70, R87 ;  /* 0x0000005746571221 */ /* 0x000fe20000010000 */
[----:B------:R-:W-:Y:S01]  /*47a0*/  @P1 FADD.FTZ R92, R71, R92 ;  /* 0x0000005c475c1221 */ /* 0x000fe20000010000 */
[----:B------:R-:W-:Y:S01]  /*47b0*/  SEL R78, R78, RZ, P4 ;  /* 0x000000ff4e4e7207 */ /* 0x000fe20002000000 */
[----:B------:R-:W-:Y:S01]  /*47c0*/  FMUL.FTZ R77, R86, UR18 ;  /* 0x00000012564d7c20 */ /* 0x000fe20008410000 */
[----:B------:R-:W-:Y:S01]  /*47d0*/  @P3 IADD3 R84, P1, R3, UR14, RZ ;  /* 0x0000000e03543c10 */ /* 0x000fe2000ff3e0ff */
[-C--:B------:R-:W-:Y:S01]  /*47e0*/  FMUL.FTZ R90, R90, R0.reuse ;  /* 0x000000005a5a7220 */ /* 0x080fe20000410000 */
[----:B------:R-:W-:Y:S01]  /*47f0*/  IADD3 R176, P4, R176, UR16, RZ ;  /* 0x00000010b0b07c10 */ /* 0x000fe2000ff9e0ff */
[-C--:B------:R-:W-:Y:S01]  /*4800*/  FMUL.FTZ R83, R83, R0.reuse ;  /* 0x0000000053537220 */ /* 0x080fe20000410000 */
[----:B------:R-:W-:Y:S01]  /*4810*/  LOP3.LUT P5, RZ, R178, 0xff00, RZ, 0xc0, !PT ;  /* 0x0000ff00b2ff7812 */ /* 0x000fe200078ac0ff */
[----:B------:R-:W-:Y:S01]  /*4820*/  FMUL.FTZ R79, R90, UR18 ;  /* 0x000000125a4f7c20 */ /* 0x000fe20008410000 */
[----:B------:R-:W-:Y:S01]  /*4830*/  @P3 IADD3.X R85, R2, UR15, RZ, P1, !PT ;  /* 0x0000000f02553c10 */ /* 0x000fe20008ffe4ff */
[----:B------:R-:W-:Y:S01]  /*4840*/  FMUL.FTZ R76, R83, UR18 ;  /* 0x00000012534c7c20 */ /* 0x000fe20008410000 */
[----:B------:R-:W-:Y:S01]  /*4850*/  IADD3.X R177, R4, UR17, RZ, P4, !PT ;  /* 0x0000001104b17c10 */ /* 0x000fe2000a7fe4ff */
[----:B------:R-:W-:Y:S01]  /*4860*/  FMUL.FTZ R4, R87, R0 ;  /* 0x0000000057047220 */ /* 0x000fe20000410000 */
[C---:B------:R-:W-:Y:S01]  /*4870*/  SEL R72, R81.reuse, R72, P2 ;  /* 0x0000004851487207 */ /* 0x040fe20001000000 */
[-C--:B------:R-:W-:Y:S01]  /*4880*/  FMUL.FTZ R81, R81, R0.reuse ;  /* 0x0000000051517220 */ /* 0x080fe20000410000 */
[----:B------:R-:W-:Y:S01]  /*4890*/  IADD3 R86, P1, R3, UR16, RZ ;  /* 0x0000001003567c10 */ /* 0x000fe2000ff3e0ff */
[-C--:B------:R-:W-:Y:S01]  /*48a0*/  FMUL.FTZ R3, R80, R0.reuse ;  /* 0x0000000050037220 */ /* 0x080fe20000410000 */
[----:B------:R-:W-:Y:S01]  /*48b0*/  SEL R77, R77, RZ, P5 ;  /* 0x000000ff4d4d7207 */ /* 0x000fe20002800000 */
[----:B------:R-:W-:Y:S01]  /*48c0*/  FMUL.FTZ R0, R92, R0 ;  /* 0x000000005c007220 */ /* 0x000fe20000410000 */
[C---:B------:R-:W-:Y:S01]  /*48d0*/  LOP3.LUT P6, RZ, R178.reuse, 0xff, RZ, 0xc0, !PT ;  /* 0x000000ffb2ff7812 */ /* 0x040fe200078cc0ff */
[----:B------:R-:W-:Y:S01]  /*48e0*/  FMUL.FTZ R3, R3, UR18 ;  /* 0x0000001203037c20 */ /* 0x000fe20008410000 */
[----:B------:R-:W-:Y:S01]  /*48f0*/  LOP3.LUT P5, RZ, R178, 0xff000000, RZ, 0xc0, !PT ;  /* 0xff000000b2ff7812 */ /* 0x000fe200078ac0ff */
[----:B------:R-:W-:Y:S01]  /*4900*/  FMUL.FTZ R4, R4, UR18 ;  /* 0x0000001204047c20 */ /* 0x000fe20008410000 */
[----:B------:R-:W-:Y:S01]  /*4910*/  SEL R73, R80, R73, P2 ;  /* 0x0000004950497207 */ /* 0x000fe20001000000 */
[----:B------:R-:W-:Y:S01]  /*4920*/  FMUL.FTZ R80, R81, UR18 ;  /* 0x0000001251507c20 */ /* 0x000fe20008410000 */
[----:B------:R-:W-:Y:S01]  /*4930*/  SEL R79, R79, RZ, P5 ;  /* 0x000000ff4f4f7207 */ /* 0x000fe20002800000 */
[----:B------:R-:W-:Y:S01]  /*4940*/  FMUL.FTZ R0, R0, UR18 ;  /* 0x0000001200007c20 */ /* 0x000fe20008410000 */
[----:B------:R-:W-:-:S02]  /*4950*/  SEL R76, R76, RZ, P6 ;  /* 0x000000ff4c4c7207 */ /* 0x000fc40003000000 */
[----:B------:R-:W-:Y:S02]  /*4960*/  SEL R74, R87, R74, P2 ;  /* 0x0000004a574a7207 */ /* 0x000fe40001000000 */
[----:B------:R-:W-:Y:S01]  /*4970*/  SEL R75, R92, R75, P2 ;  /* 0x0000004b5c4b7207 */ /* 0x000fe20001000000 */
[----:B------:R2:W-:Y:S01]  /*4980*/  STG.E.128 desc[UR4][R176.64], R76 ;  /* 0x0000004cb0007986 */ /* 0x0005e2000c101d04 */
[C---:B------:R-:W-:Y:S02]  /*4990*/  LOP3.LUT P5, RZ, R175.reuse, 0xff, RZ, 0xc0, !PT ;  /* 0x000000ffafff7812 */ /* 0x040fe400078ac0ff */
[C---:B------:R-:W-:Y:S01]  /*49a0*/  LOP3.LUT P6, RZ, R175.reuse, 0xff00, RZ, 0xc0, !PT ;  /* 0x0000ff00afff7812 */ /* 0x040fe200078cc0ff */
[----:B------:R2:W-:Y:S01]  /*49b0*/  @P3 STG.E.128 desc[UR4][R84.64], R72 ;  /* 0x0000004854003986 */ /* 0x0005e2000c101d04 */
[C---:B------:R-:W-:Y:S02]  /*49c0*/  LOP3.LUT P4, RZ, R175.reuse, 0xff0000, RZ, 0xc0, !PT ;  /* 0x00ff0000afff7812 */ /* 0x040fe4000788c0ff */
[----:B------:R-:W-:-:S02]  /*49d0*/  LOP3.LUT P2, RZ, R175, 0xff000000, RZ, 0xc0, !PT ;  /* 0xff000000afff7812 */ /* 0x000fc4000784c0ff */
[----:B------:R-:W-:Y:S02]  /*49e0*/  IADD3.X R87, R2, UR17, RZ, P1, !PT ;  /* 0x0000001102577c10 */ /* 0x000fe40008ffe4ff */
[----:B------:R-:W-:Y:S02]  /*49f0*/  SEL R80, R80, RZ, P5 ;  /* 0x000000ff50507207 */ /* 0x000fe40002800000 */
[----:B------:R-:W-:Y:S02]  /*4a00*/  SEL R81, R3, RZ, P6 ;  /* 0x000000ff03517207 */ /* 0x000fe40003000000 */
[----:B------:R-:W-:Y:S02]  /*4a10*/  SEL R82, R4, RZ, P4 ;  /* 0x000000ff04527207 */ /* 0x000fe40002000000 */
[----:B------:R-:W-:Y:S02]  /*4a20*/  SEL R83, R0, RZ, P2 ;  /* 0x000000ff00537207 */ /* 0x000fe40001000000 */
[----:B0-----:R-:W-:-:S03]  /*4a30*/  LEA R174, R88, R174, 0x2 ;  /* 0x000000ae58ae7211 */ /* 0x001fc600078e10ff */
[----:B------:R2:W-:Y:S01]  /*4a40*/  STG.E.128 desc[UR4][R86.64], R80 ;  /* 0x0000005056007986 */ /* 0x0005e2000c101d04 */
[----:B------:R-:W-:-:S13]  /*4a50*/  ISETP.GE.AND P1, PT, R174, R89, PT ;  /* 0x00000059ae00720c */ /* 0x000fda0003f26270 */
[----:B------:R-:W-:Y:S05]  /*4a60*/  @!P1 BRA `(.L_x_14180) ;  /* 0xffffffc000e89947 */ /* 0x000fea000383ffff */
[----:B------:R-:W-:Y:S05]  /*4a70*/  BSYNC B1 ;  /* 0x0000000000017941 */ /* 0x000fea0003800000 */
.L_x_14169:
        /* <DEDUP_REMOVED lines=58> */
.L_x_14168:
[----:B------:R-:W-:Y:S05]  /*4e20*/  BSYNC B0 ;  /* 0x0000000000007941 */ /* 0x000fea0003800000 */
.L_x_14166:
        /* <DEDUP_REMOVED lines=26> */
[----:B------:R-:W5:Y:S04]  /*4fd0*/  LDS R33, [R64+0x1400] ;  /* 0x0014000040217984 */ /* 0x000f680000000800 */
[----:B------:R-:W2:Y:S01]  /*4fe0*/  LDS R34, [R64+0x1600] ;  /* 0x0016000040227984 */ /* 0x000ea20000000800 */
        /* <DEDUP_REMOVED lines=10> */
[----:B---3--:R-:W-:-:S03]  /*5090*/  FADD.FTZ R3, RZ, R3 ;  /* 0x00000003ff037221 */ /* 0x008fc60000010000 */
[----:B------:R-:W-:Y:S01]  /*50a0*/  LDS R44, [R64+0x2400] ;  /* 0x00240000402c7984 */ /* 0x000fe20000000800 */
[----:B----4-:R-:W-:-:S03]  /*50b0*/  FADD.FTZ R32, RZ, R32 ;  /* 0x00000020ff207221 */ /* 0x010fc60000010000 */
[----:B------:R-:W1:Y:S01]  /*50c0*/  LDS R36, [R64+0x1200] ;  /* 0x0012000040247984 */ /* 0x000e620000000800 */
[----:B-----5:R-:W-:-:S03]  /*50d0*/  FADD.FTZ R37, R2, R33 ;  /* 0x0000002102257221 */ /* 0x020fc60000010000 */
[----:B------:R-:W3:Y:S01]  /*50e0*/  LDS R47, [R64+0x2600] ;  /* 0x00260000402f7984 */ /* 0x000ee20000000800 */
[----:B--2---:R-:W-:-:S03]  /*50f0*/  FADD.FTZ R38, R3, R34 ;  /* 0x0000002203267221 */ /* 0x004fc60000010000 */
[----:B------:R-:W2:Y:S01]  /*5100*/  LDS R2, [R64+0x600] ;  /* 0x0006000040027984 */ /* 0x000ea20000000800 */
        /* <DEDUP_REMOVED lines=11> */
[----:B---3--:R-:W-:-:S03]  /*51c0*/  FADD.FTZ R36, R36, R47 ;  /* 0x0000002f24247221 */ /* 0x008fc60000010000 */
[----:B------:R-:W3:Y:S01]  /*51d0*/  LDS R50, [R64+0x3000] ;  /* 0x0030000040327984 */ /* 0x000ee20000000800 */
[----:B--2---:R-:W-:-:S03]  /*51e0*/  FADD.FTZ R2, RZ, R2 ;  /* 0x00000002ff027221 */ /* 0x004fc60000010000 */
[----:B------:R-:W2:Y:S01]  /*51f0*/  LDS R53, [R64+0x3200] ;  /* 0x0032000040357984 */ /* 0x000ea20000000800 */
        /* <DEDUP_REMOVED lines=24> */
[----:B---3--:R-:W-:-:S03]  /*5380*/  FADD.FTZ R3, R3, R50 ;  /* 0x0000003203037221 */ /* 0x008fc60000010000 */
[----:B------:R-:W1:Y:S01]  /*5390*/  LDS R63, [R64+0x4600] ;  /* 0x00460000403f7984 */ /* 0x000e620000000800 */
[----:B--2---:R-:W-:-:S03]  /*53a0*/  FADD.FTZ R32, R32, R53 ;  /* 0x0000003520207221 */ /* 0x004fc60000010000 */
        /* <DEDUP_REMOVED lines=14> */
[----:B------:R1:W-:Y:S01]  /*5490*/  STS.128 [R0], R4 ;  /* 0x0000000400007388 */ /* 0x0003e20000000c00 */
[----:B--2---:R-:W-:-:S03]  /*54a0*/  FADD.FTZ R33, R33, R62 ;  /* 0x0000003e21217221 */ /* 0x004fc60000010000 */
[----:B------:R2:W-:Y:S01]  /*54b0*/  STS.128 [R0+0x200], R8 ;  /* 0x0002000800007388 */ /* 0x0005e20000000c00 */
[----:B0-----:R-:W-:-:S03]  /*54c0*/  FADD.FTZ R65, R34, R65 ;  /* 0x0000004122417221 */ /* 0x001fc60000010000 */
[----:B------:R-:W-:Y:S01]  /*54d0*/  STS.128 [R0+0x400], R12 ;  /* 0x0004000c00007388 */ /* 0x000fe20000000c00 */
[----:B---3--:R-:W-:-:S03]  /*54e0*/  FADD.FTZ R35, R35, R66 ;  /* 0x0000004223237221 */ /* 0x008fc60000010000 */
[----:B------:R0:W-:Y:S01]  /*54f0*/  STS.128 [R0+0x600], R16 ;  /* 0x0006001000007388 */ /* 0x0001e20000000c00 */
[----:B----4-:R-:W-:-:S03]  /*5500*/  FADD.FTZ R67, R36, R67 ;  /* 0x0000004324437221 */ /* 0x010fc60000010000 */
[----:B------:R-:W-:Y:S01]  /*5510*/  STS.128 [R0+0x800], R20 ;  /* 0x0008001400007388 */ /* 0x000fe20000000c00 */
[----:B-1----:R-:W-:Y:S01]  /*5520*/  FADD.FTZ R7, R3, R60 ;  /* 0x0000003c03077221 */ /* 0x002fe20000010000 */
[----:B------:R-:W-:Y:S02]  /*5530*/  IADD3.X R3, RZ, RZ, RZ, P0, !PT ;  /* 0x000000ffff037210 */ /* 0x000fe400007fe4ff */
[----:B------:R-:W-:Y:S01]  /*5540*/  STS.128 [R0+0xa00], R24 ;  /* 0x000a001800007388 */ /* 0x000fe20000000c00 */
[----:B--2---:R-:W-:-:S03]  /*5550*/  SHF.L.U32 R10, R68, 0x2, RZ ;  /* 0x00000002440a7819 */ /* 0x004fc600000006ff */
[----:B------:R-:W-:Y:S01]  /*5560*/  STS.128 [R0+0xc00], R28 ;  /* 0x000c001c00007388 */ /* 0x000fe20000000c00 */
[----:B------:R-:W-:-:S03]  /*5570*/  IADD3 R2, P0, R10, UR6, RZ ;  /* 0x000000060a027c10 */ /* 0x000fc6000ff1e0ff */
[----:B------:R-:W-:Y:S01]  /*5580*/  STS.128 [R0+0xe00], R156 ;  /* 0x000e009c00007388 */ /* 0x000fe20000000c00 */
[----:B0-----:R-:W-:-:S03]  /*5590*/  SHF.L.U64.HI R16, R68, 0x2, R3 ;  /* 0x0000000244107819 */ /* 0x001fc60000010203 */
[----:B------:R-:W-:Y:S01]  /*55a0*/  STS.128 [R0+0x1000], R160 ;  /* 0x001000a000007388 */ /* 0x000fe20000000c00 */
[----:B------:R-:W-:Y:S01]  /*55b0*/  IADD3.X R3, R16, UR7, RZ, P0, !PT ;  /* 0x0000000710037c10 */ /* 0x000fe200087fe4ff */
[----:B------:R-:W-:Y:S02]  /*55c0*/  ULDC.64 UR6, c[0x0][0x2d0] ;  /* 0x0000b40000067ab9 */ /* 0x000fe40000000a00 */
        /* <DEDUP_REMOVED lines=23> */
[----:B------:R-:W-:Y:S01]  /*5740*/  LDS R27, [R64+0x2e00] ;  /* 0x002e0000401b7984 */ /* 0x000fe20000000800 */
        /* <DEDUP_REMOVED lines=14> */
[----:B------:R-:W0:Y:S01]  /*5830*/  LDS R12, [R64+0x1000] ;  /* 0x00100000400c7984 */ /* 0x000e220000000800 */
[----:B-1----:R-:W-:-:S03]  /*5840*/  FADD.FTZ R9, RZ, R9 ;  /* 0x00000009ff097221 */ /* 0x002fc60000010000 */
[----:B------:R-:W-:Y:S01]  /*5850*/  STG.E desc[UR4][R2.64], R13 ;  /* 0x0000000d02007986 */ /* 0x000fe2000c101904 */
[----:B--2---:R-:W-:-:S03]  /*5860*/  FADD.FTZ R6, RZ, R6 ;  /* 0x00000006ff067221 */ /* 0x004fc60000010000 */
[----:B------:R-:W1:Y:S01]  /*5870*/  LDS R45, [R64+0x4200] ;  /* 0x00420000402d7984 */ /* 0x000e620000000800 */
[----:B------:R-:W-:-:S03]  /*5880*/  FADD.FTZ R6, R6, R17 ;  /* 0x0000001106067221 */ /* 0x000fc60000010000 */
[----:B------:R-:W2:Y:S01]  /*5890*/  LDS R20, [R64+0x3200] ;  /* 0x0032000040147984 */ /* 0x000ea20000000800 */
[----:B---3--:R-:W-:Y:S01]  /*58a0*/  FADD.FTZ R8, RZ, R8 ;  /* 0x00000008ff087221 */ /* 0x008fe20000010000 */
[----:B------:R-:W-:Y:S02]  /*58b0*/  FADD.FTZ R6, R6, R27 ;  /* 0x0000001b06067221 */ /* 0x000fe40000010000 */
[----:B------:R-:W3:Y:S01]  /*58c0*/  LDS R16, [R64+0x2200] ;  /* 0x0022000040107984 */ /* 0x000ee20000000800 */
[----:B------:R-:W-:Y:S01]  /*58d0*/  FADD.FTZ R8, R8, R19 ;  /* 0x0000001308087221 */ /* 0x000fe20000010000 */
[----:B----4-:R-:W-:Y:S02]  /*58e0*/  FADD.FTZ R10, RZ, R10 ;  /* 0x0000000aff0a7221 */ /* 0x010fe40000010000 */
        /* <DEDUP_REMOVED lines=55> */
.L_x_14170:
        /* <DEDUP_REMOVED lines=8> */
.L_x_14182:
[----:B------:R-:W-:Y:S05]  /*5ce0*/  BSYNC B2 ;  /* 0x0000000000027941 */ /* 0x000fea0003800000 */
.L_x_14181:
        /* <DEDUP_REMOVED lines=8> */
.L_x_14183:
[----:B------:R-:W-:Y:S01]  /*5d70*/  HFMA2.MMA R218, -RZ, RZ, 0, 1.1920928955078125e-07 ;  /* 0x00000002ffda7435 */ /* 0x000fe200000001ff */
[----:B------:R-:W-:Y:S01]  /*5d80*/  MOV R219, R92 ;  /* 0x0000005c00db7202 */ /* 0x000fe20000000f00 */
[----:B------:R-:W-:-:S09]  /*5d90*/  FADD.FTZ R93, R93, R220 ;  /* 0x000000dc5d5d7221 */ /* 0x000fd20000010000 */
[----:B------:R-:W-:Y:S05]  /*5da0*/  WARPSYNC.COLLECTIVE R193, `(.L_x_14184) ;  /* 0x00000000c1087348 */ /* 0x000fea0003c00000 */
[----:B------:R0:W1:Y:S02]  /*5db0*/  SHFL.BFLY P2, R220, R219, R218, R203 ;  /* 0x0c0000dadbdc7389 */ /* 0x00006400000400cb */
[----:B01----:R-:W-:Y:S01]  /*5dc0*/  ENDCOLLECTIVE ;  /* 0x000000000000791b */ /* 0x003fe20003800000 */
.L_x_14184:
[----:B------:R-:W-:Y:S01]  /*5dd0*/  MOV R219, R93 ;  /* 0x0000005d00db7202 */ /* 0x000fe20000000f00 */
[----:B------:R-:W-:-:S07]  /*5de0*/  FADD.FTZ R92, R92, R220 ;  /* 0x000000dc5c5c7221 */ /* 0x000fce0000010000 */
[----:B------:R-:W-:Y:S05]  /*5df0*/  WARPSYNC.COLLECTIVE R193, `(.L_x_14185) ;  /* 0x00000000c1087348 */ /* 0x000fea0003c00000 */
[----:B------:R0:W1:Y:S02]  /*5e00*/  SHFL.BFLY P2, R220, R219, R218, R203 ;  /* 0x0c0000dadbdc7389 */ /* 0x00006400000400cb */
[----:B01----:R-:W-:Y:S01]  /*5e10*/  ENDCOLLECTIVE ;  /* 0x000000000000791b */ /* 0x003fe20003800000 */
.L_x_14185:
[----:B------:R-:W-:Y:S01]  /*5e20*/  HFMA2.MMA R218, -RZ, RZ, 0, 2.384185791015625e-07 ;  /* 0x00000004ffda7435 */ /* 0x000fe200000001ff */
[----:B------:R-:W-:Y:S01]  /*5e30*/  MOV R219, R92 ;  /* 0x0000005c00db7202 */ /* 0x000fe20000000f00 */
[----:B------:R-:W-:-:S09]  /*5e40*/  FADD.FTZ R93, R93, R220 ;  /* 0x000000dc5d5d7221 */ /* 0x000fd20000010000 */
[----:B------:R-:W-:Y:S05]  /*5e50*/  WARPSYNC.COLLECTIVE R193, `(.L_x_14186) ;  /* 0x00000000c1087348 */ /* 0x000fea0003c00000 */
[----:B------:R0:W1:Y:S02]  /*5e60*/  SHFL.BFLY P2, R220, R219, R218, R203 ;  /* 0x0c0000dadbdc7389 */ /* 0x00006400000400cb */
[----:B01----:R-:W-:Y:S01]  /*5e70*/  ENDCOLLECTIVE ;  /* 0x000000000000791b */ /* 0x003fe20003800000 */
.L_x_14186:
[----:B------:R-:W-:Y:S01]  /*5e80*/  MOV R219, R93 ;  /* 0x0000005d00db7202 */ /* 0x000fe20000000f00 */
[----:B------:R-:W-:-:S07]  /*5e90*/  FADD.FTZ R92, R92, R220 ;  /* 0x000000dc5c5c7221 */ /* 0x000fce0000010000 */
[----:B------:R-:W-:Y:S05]  /*5ea0*/  WARPSYNC.COLLECTIVE R193, `(.L_x_14187) ;  /* 0x00000000c1087348 */ /* 0x000fea0003c00000 */
[----:B------:R0:W1:Y:S02]  /*5eb0*/  SHFL.BFLY P2, R220, R219, R218, R203 ;  /* 0x0c0000dadbdc7389 */ /* 0x00006400000400cb */
[----:B01----:R-:W-:Y:S01]  /*5ec0*/  ENDCOLLECTIVE ;  /* 0x000000000000791b */ /* 0x003fe20003800000 */
.L_x_14187:
[----:B------:R-:W-:Y:S01]  /*5ed0*/  HFMA2.MMA R218, -RZ, RZ, 0, 4.76837158203125e-07 ;  /* 0x00000008ffda7435 */ /* 0x000fe200000001ff */
[----:B------:R-:W-:Y:S01]  /*5ee0*/  MOV R219, R92 ;  /* 0x0000005c00db7202 */ /* 0x000fe20000000f00 */
[----:B------:R-:W-:-:S09]  /*5ef0*/  FADD.FTZ R93, R93, R220 ;  /* 0x000000dc5d5d7221 */ /* 0x000fd20000010000 */
[----:B------:R-:W-:Y:S05]  /*5f00*/  WARPSYNC.COLLECTIVE R193, `(.L_x_14188) ;  /* 0x00000000c1087348 */ /* 0x000fea0003c00000 */
[----:B------:R0:W1:Y:S02]  /*5f10*/  SHFL.BFLY P2, R220, R219, R218, R203 ;  /* 0x0c0000dadbdc7389 */ /* 0x00006400000400cb */
[----:B01----:R-:W-:Y:S01]  /*5f20*/  ENDCOLLECTIVE ;  /* 0x000000000000791b */ /* 0x003fe20003800000 */
.L_x_14188:
[----:B------:R-:W-:Y:S01]  /*5f30*/  MOV R219, R93 ;  /* 0x0000005d00db7202 */ /* 0x000fe20000000f00 */
[----:B------:R-:W-:-:S07]  /*5f40*/  FADD.FTZ R92, R92, R220 ;  /* 0x000000dc5c5c7221 */ /* 0x000fce0000010000 */
[----:B------:R-:W-:Y:S05]  /*5f50*/  WARPSYNC.COLLECTIVE R193, `(.L_x_14189) ;  /* 0x00000000c1087348 */ /* 0x000fea0003c00000 */
[----:B------:R0:W1:Y:S02]  /*5f60*/  SHFL.BFLY P2, R220, R219, R218, R203 ;  /* 0x0c0000dadbdc7389 */ /* 0x00006400000400cb */
[----:B01----:R-:W-:Y:S01]  /*5f70*/  ENDCOLLECTIVE ;  /* 0x000000000000791b */ /* 0x003fe20003800000 */
.L_x_14189:
[----:B------:R-:W-:Y:S01]  /*5f80*/  HFMA2.MMA R218, -RZ, RZ, 0, 9.5367431640625e-07 ;  /* 0x00000010ffda7435 */ /* 0x000fe200000001ff */
[----:B------:R-:W-:Y:S01]  /*5f90*/  MOV R219, R92 ;  /* 0x0000005c00db7202 */ /* 0x000fe20000000f00 */
[----:B------:R-:W-:-:S09]  /*5fa0*/  FADD.FTZ R93, R93, R220 ;  /* 0x000000dc5d5d7221 */ /* 0x000fd20000010000 */
[----:B------:R-:W-:Y:S05]  /*5fb0*/  WARPSYNC.COLLECTIVE R193, `(.L_x_14190) ;  /* 0x00000000c1087348 */ /* 0x000fea0003c00000 */
[----:B------:R0:W1:Y:S02]  /*5fc0*/  SHFL.BFLY P2, R220, R219, R218, R203 ;  /* 0x0c0000dadbdc7389 */ /* 0x00006400000400cb */
[----:B01----:R-:W-:Y:S01]  /*5fd0*/  ENDCOLLECTIVE ;  /* 0x000000000000791b */ /* 0x003fe20003800000 */
.L_x_14190:
[----:B------:R-:W-:Y:S02]  /*5fe0*/  MOV R219, R93 ;  /* 0x0000005d00db7202 */ /* 0x000fe40000000f00 */
[----:B------:R-:W-:-:S07]  /*5ff0*/  MOV R192, R220 ;  /* 0x000000dc00c07202 */ /* 0x000fce0000000f00 */
[----:B------:R-:W-:Y:S05]  /*6000*/  WARPSYNC.COLLECTIVE R193, `(.L_x_14191) ;  /* 0x00000000c1087348 */ /* 0x000fea0003c00000 */
[----:B------:R0:W1:Y:S02]  /*6010*/  SHFL.BFLY P2, R220, R219, R218, R203 ;  /* 0x0c0000dadbdc7389 */ /* 0x00006400000400cb */
[----:B01----:R-:W-:Y:S01]  /*6020*/  ENDCOLLECTIVE ;  /* 0x000000000000791b */ /* 0x003fe20003800000 */
.L_x_14191:
[----:B------:R-:W-:Y:S01]  /*6030*/  MOV R193, R220 ;  /* 0x000000dc00c17202 */ /* 0x000fe20000000f00 */
[----:B------:R-:W-:Y:S06]  /*6040*/  BRA `(.L_x_14192) ;  /* 0xffffffcc00987947 */ /* 0x000fec000383ffff */
.L_x_14193:
        /* <DEDUP_REMOVED lines=11> */
.L_x_17031:


//--------------------- .text._ZN10layer_norm22ln_bwd_finalize_kernelINS_22Kernel_traits_finalizeILj1280E6__halfffffjLb0ELj1024ELj4ENS_18Kernel_traits_baseILj1280ES2_ffffjLj1024EEEEELb0ELb0EEEvNS_9BwdParamsE --------------------------
	.section	.text._ZN10layer_norm22ln_bwd_finalize_kernelINS_22Kernel_traits_finalizeILj1280E6__halfffffjLb0ELj1024ELj4ENS_18Kernel_traits_baseILj1280ES2_ffffjLj1024EEEEELb0ELb0EEEvNS_9BwdParamsE,"ax",@progbits
	.align	128
        .global         _ZN10layer_norm22ln_bwd_finalize_kernelINS_22Kernel_traits_finalizeILj1280E6__halfffffjLb0ELj1024ELj4ENS_18Kernel_traits_baseILj1280ES2_ffffjLj1024EEEEELb0ELb0EEEvNS_9BwdParamsE
        .type           _ZN10layer_norm22ln_bwd_finalize_kernelINS_22Kernel_traits_finalizeILj1280E6__halfffffjLb0ELj1024ELj4ENS_18Kernel_traits_baseILj1280ES2_ffffjLj1024EEEEELb0ELb0EEEvNS_9BwdParamsE,@function
        .size           _ZN10layer_norm22ln_bwd_finalize_kernelINS_22Kernel_traits_finalizeILj1280E6__halfffffjLb0ELj1024ELj4ENS_18Kernel_traits_baseILj1280ES2_ffffjLj1024EEEEELb0ELb0EEEvNS_9BwdParamsE,(.L_x_17032 - _ZN10layer_norm22ln_bwd_finalize_kernelINS_22Kernel_traits_finalizeILj1280E6__halfffffjLb0ELj1024ELj4ENS_18Kernel_traits_baseILj1280ES2_ffffjLj1024EEEEELb0ELb0EEEvNS_9BwdParamsE)
        .other          _ZN10layer_norm22ln_bwd_finalize_kernelINS_22Kernel_traits_finalizeILj1280E6__halfffffjLb0ELj1024ELj4ENS_18Kernel_traits_baseILj1280ES2_ffffjLj1024EEEEELb0ELb0EEEvNS_9BwdParamsE,@"STO_CUDA_ENTRY STV_DEFAULT"
_ZN10layer_norm22ln_bwd_finalize_kernelINS_22Kernel_traits_finalizeILj1280E6__halfffffjLb0ELj1024ELj4ENS_18Kernel_traits_baseILj1280ES2_ffffjLj1024EEEEELb0ELb0EEEvNS_9BwdParamsE:
.text._ZN10layer_norm22ln_bwd_finalize_kernelINS_22Kernel_traits_finalizeILj1280E6__halfffffjLb0ELj1024ELj4ENS_18Kernel_traits_baseILj1280ES2_ffffjLj1024EEEEELb0ELb0EEEvNS_9BwdParamsE:
        /* <DEDUP_REMOVED lines=25> */
.L_x_14206:
        /* <DEDUP_REMOVED lines=30> */
.L_x_14198:
        /* <DEDUP_REMOVED lines=36> */
.L_x_14197:
[----:B------:R-:W-:Y:S05]  /*05b0*/  BSYNC B1 ;  /* 0x0000000000017941 */ /* 0x000fea0003800000 */
.L_x_14196:
        /* <DEDUP_REMOVED lines=24> */
.L_x_14200:
[----:B------:R-:W-:Y:S05]  /*0740*/  BSYNC B1 ;  /* 0x0000000000017941 */ /* 0x000fea0003800000 */
.L_x_14199:
        /* <DEDUP_REMOVED lines=12> */
.L_x_14201:
[----:B------:R-:W-:Y:S05]  /*0810*/  BSYNC B1 ;  /* 0x0000000000017941 */ /* 0x000fea0003800000 */
.L_x_14195:
[----:B------:R-:W-:Y:S05]  /*0820*/  BSYNC B0 ;  /* 0x0000000000007941 */ /* 0x000fea0003800000 */
.L_x_14194:
        /* <DEDUP_REMOVED lines=29> */
.L_x_14217:
[----:B---3--:R-:W-:Y:S01]  /*0a00*/  FADD.FTZ R9, R18, R9 ;  /* 0x0000000912097221 */ /* 0x008fe20000010000 */
[----:B--2---:R-:W-:-:S04]  /*0a10*/  FADD.FTZ R11, R10, R11 ;  /* 0x0000000b0a0b7221 */ /* 0x004fc80000010000 */
[----:B------:R2:W-:Y:S04]  /*0a20*/  @!P1 STS [R6+0x2000], R9 ;  /* 0x0020000906009388 */ /* 0x0005e80000000800 */
[----:B------:R2:W-:Y:S02]  /*0a30*/  @!P1 STS [R6+0x2080], R11 ;  /* 0x0020800b06009388 */ /* 0x0005e40000000800 */
.L_x_14202:
        /* <DEDUP_REMOVED lines=18> */
.L_x_14205:
[----:B------:R-:W-:Y:S05]  /*0b60*/  BSYNC B0 ;  /* 0x0000000000007941 */ /* 0x000fea0003800000 */
.L_x_14204:
[C---:B------:R-:W-:Y:S01]  /*0b70*/  ISETP.GT.U32.AND P1, PT, R3.reuse, -0x501, PT ;  /* 0xfffffaff0300780c */ /* 0x040fe20003f24070 */
[----:B------:R-:W-:Y:S01]  /*0b80*/  VIADD R4, R4, 0x280 ;  /* 0x0000028004047836 */ /* 0x000fe20000000000 */
[----:B------:R-:W-:-:S11]  /*0b90*/  IADD3 R3, R3, 0x500, RZ ;  /* 0x0000050003037810 */ /* 0x000fd60007ffe0ff */
[----:B------:R-:W-:Y:S05]  /*0ba0*/  @P1 BRA `(.L_x_14206) ;  /* 0xfffffff400781947 */ /* 0x000fea000383ffff */
[----:B------:R-:W-:Y:S05]  /*0bb0*/  EXIT ;  /* 0x000000000000794d */ /* 0x000fea0003800000 */
.L_x_14203:
[----:B------:R-:W-:Y:S01]  /*0bc0*/  HFMA2.MMA R21, -RZ, RZ, 0, 5.9604644775390625e-08 ;  /* 0x00000001ff157435 */ /* 0x000fe200000001ff */
[----:B0--3--:R-:W-:Y:S01]  /*0bd0*/  MOV R22, R10 ;  /* 0x0000000a00167202 */ /* 0x009fe20000000f00 */
[----:B------:R-:W-:Y:S01]  /*0be0*/  IMAD.MOV.U32 R19, RZ, RZ, -0x1 ;  /* 0xffffffffff137424 */ /* 0x000fe200078e00ff */
[----:B------:R-:W-:-:S08]  /*0bf0*/  MOV R24, 0x1f ;  /* 0x0000001f00187802 */ /* 0x000fd00000000f00 */
[----:B-12---:R-:W-:Y:S05]  /*0c00*/  WARPSYNC.COLLECTIVE R19, `(.L_x_14207) ;  /* 0x0000000013087348 */ /* 0x006fea0003c00000 */
[----:B------:R0:W3:Y:S02]  /*0c10*/  SHFL.BFLY P2, R20, R22, R21, R24 ;  /* 0x0c00001516147389 */ /* 0x0000e40000040018 */
[----:B0123--:R-:W-:Y:S01]  /*0c20*/  ENDCOLLECTIVE ;  /* 0x000000000000791b */ /* 0x00ffe20003800000 */
.L_x_14207:
[----:B------:R-:W-:Y:S01]  /*0c30*/  HFMA2.MMA R21, -RZ, RZ, 0, 1.1920928955078125e-07 ;  /* 0x00000002ff157435 */ /* 0x000fe200000001ff */
[----:B------:R-:W-:-:S05]  /*0c40*/  MOV R11, R20 ;  /* 0x00000014000b7202 */ /* 0x000fca0000000f00 */
[----:B------:R-:W-:-:S05]  /*0c50*/  FADD.FTZ R11, R10, R11 ;  /* 0x0000000b0a0b7221 */ /* 0x000fca0000010000 */
[----:B------:R-:W-:-:S07]  /*0c60*/  MOV R22, R11 ;  /* 0x0000000b00167202 */ /* 0x000fce0000000f00 */
[----:B------:R-:W-:Y:S05]  /*0c70*/  WARPSYNC.COLLECTIVE R19, `(.L_x_14208) ;  /* 0x0000000013087348 */ /* 0x000fea0003c00000 */
[----:B------:R0:W1:Y:S02]  /*0c80*/  SHFL.BFLY P2, R20, R22, R21, R24 ;  /* 0x0c00001516147389 */ /* 0x0000640000040018 */
[----:B01----:R-:W-:Y:S01]  /*0c90*/  ENDCOLLECTIVE ;  /* 0x000000000000791b */ /* 0x003fe20003800000 */
.L_x_14208:
[----:B------:R-:W-:Y:S01]  /*0ca0*/  HFMA2.MMA R21, -RZ, RZ, 0, 2.384185791015625e-07 ;  /* 0x00000004ff157435 */ /* 0x000fe200000001ff */
[----:B------:R-:W-:-:S04]  /*0cb0*/  IMAD.MOV.U32 R14, RZ, RZ, R20 ;  /* 0x000000ffff0e7224 */ /* 0x000fc800078e0014 */
[----:B------:R-:W-:-:S05]  /*0cc0*/  FADD.FTZ R14, R11, R14 ;  /* 0x0000000e0b0e7221 */ /* 0x000fca0000010000 */
[----:B------:R-:W-:-:S07]  /*0cd0*/  MOV R22, R14 ;  /* 0x0000000e00167202 */ /* 0x000fce0000000f00 */
[----:B------:R-:W-:Y:S05]  /*0ce0*/  WARPSYNC.COLLECTIVE R19, `(.L_x_14209) ;  /* 0x0000000013087348 */ /* 0x000fea0003c00000 */
[----:B------:R0:W1:Y:S02]  /*0cf0*/  SHFL.BFLY P2, R20, R22, R21, R24 ;  /* 0x0c00001516147389 */ /* 0x0000640000040018 */
[----:B01----:R-:W-:Y:S01]  /*0d00*/  ENDCOLLECTIVE ;  /* 0x000000000000791b */ /* 0x003fe20003800000 */
.L_x_14209:
[----:B------:R-:W-:Y:S01]  /*0d10*/  HFMA2.MMA R21, -RZ, RZ, 0, 4.76837158203125e-07 ;  /* 0x00000008ff157435 */ /* 0x000fe200000001ff */
[----:B------:R-:W-:-:S05]  /*0d20*/  MOV R13, R20 ;  /* 0x00000014000d7202 */ /* 0x000fca0000000f00 */
[----:B------:R-:W-:-:S04]  /*0d30*/  FADD.FTZ R13, R14, R13 ;  /* 0x0000000d0e0d7221 */ /* 0x000fc80000010000 */
[----:B------:R-:W-:-:S07]  /*0d40*/  IMAD.MOV.U32 R22, RZ, RZ, R13 ;  /* 0x000000ffff167224 */ /* 0x000fce00078e000d */
[----:B------:R-:W-:Y:S05]  /*0d50*/  WARPSYNC.COLLECTIVE R19, `(.L_x_14210) ;  /* 0x0000000013087348 */ /* 0x000fea0003c00000 */
[----:B------:R0:W1:Y:S02]  /*0d60*/  SHFL.BFLY P2, R20, R22, R21, R24 ;  /* 0x0c00001516147389 */ /* 0x0000640000040018 */
[----:B01----:R-:W-:Y:S01]  /*0d70*/  ENDCOLLECTIVE ;  /* 0x000000000000791b */ /* 0x003fe20003800000 */
.L_x_14210:
[----:B------:R-:W-:Y:S01]  /*0d80*/  IMAD.MOV.U32 R21, RZ, RZ, 0x10 ;  /* 0x00000010ff157424 */ /* 0x000fe200078e00ff */
[----:B------:R-:W-:-:S05]  /*0d90*/  MOV R10, R20 ;  /* 0x00000014000a7202 */ /* 0x000fca0000000f00 */
[----:B------:R-:W-:-:S05]  /*0da0*/  FADD.FTZ R10, R13, R10 ;  /* 0x0000000a0d0a7221 */ /* 0x000fca0000010000 */
[----:B------:R-:W-:-:S07]  /*0db0*/  MOV R22, R10 ;  /* 0x0000000a00167202 */ /* 0x000fce0000000f00 */
[----:B------:R-:W-:Y:S05]  /*0dc0*/  WARPSYNC.COLLECTIVE R19, `(.L_x_14211) ;  /* 0x0000000013087348 */ /* 0x000fea0003c00000 */
[----:B------:R0:W1:Y:S02]  /*0dd0*/  SHFL.BFLY P2, R20, R22, R21, R24 ;  /* 0x0c00001516147389 */ /* 0x0000640000040018 */
[----:B01----:R-:W-:Y:S01]  /*0de0*/  ENDCOLLECTIVE ;  /* 0x000000000000791b */ /* 0x003fe20003800000 */
.L_x_14211:
[----:B------:R-:W-:Y:S01]  /*0df0*/  HFMA2.MMA R21, -RZ, RZ, 0, 5.9604644775390625e-08 ;  /* 0x00000001ff157435 */ /* 0x000fe200000001ff */
[----:B------:R-:W-:Y:S02]  /*0e00*/  MOV R22, R9 ;  /* 0x0000000900167202 */ /* 0x000fe40000000f00 */
[----:B------:R-:W-:-:S08]  /*0e10*/  MOV R11, R20 ;  /* 0x00000014000b7202 */ /* 0x000fd00000000f00 */
[----:B------:R-:W-:Y:S05]  /*0e20*/  WARPSYNC.COLLECTIVE R19, `(.L_x_14212) ;  /* 0x0000000013087348 */ /* 0x000fea0003c00000 */
[----:B------:R0:W1:Y:S02]  /*0e30*/  SHFL.BFLY P2, R20, R22, R21, R24 ;  /* 0x0c00001516147389 */ /* 0x0000640000040018 */
[----:B01----:R-:W-:Y:S01]  /*0e40*/  ENDCOLLECTIVE ;  /* 0x000000000000791b */ /* 0x003fe20003800000 */
.L_x_14212:
[----:B------:R-:W-:Y:S01]  /*0e50*/  HFMA2.MMA R21, -RZ, RZ, 0, 1.1920928955078125e-07 ;  /* 0x00000002ff157435 */ /* 0x000fe200000001ff */
[----:B------:R-:W-:-:S04]  /*0e60*/  IMAD.MOV.U32 R14, RZ, RZ, R20 ;  /* 0x000000ffff0e7224 */ /* 0x000fc800078e0014 */
[----:B------:R-:W-:-:S05]  /*0e70*/  FADD.FTZ R15, R9, R14 ;  /* 0x0000000e090f7221 */ /* 0x000fca0000010000 */
[----:B------:R-:W-:-:S07]  /*0e80*/  MOV R22, R15 ;  /* 0x0000000f00167202 */ /* 0x000fce0000000f00 */
[----:B------:R-:W-:Y:S05]  /*0e90*/  WARPSYNC.COLLECTIVE R19, `(.L_x_14213) ;  /* 0x0000000013087348 */ /* 0x000fea0003c00000 */
[----:B------:R0:W1:Y:S02]  /*0ea0*/  SHFL.BFLY P2, R20, R22, R21, R24 ;  /* 0x0c00001516147389 */ /* 0x0000640000040018 */
[----:B01----:R-:W-:Y:S01]  /*0eb0*/  ENDCOLLECTIVE ;  /* 0x000000000000791b */ /* 0x003fe20003800000 */
.L_x_14213:
[----:B------:R-:W-:Y:S01]  /*0ec0*/  HFMA2.MMA R21, -RZ, RZ, 0, 2.384185791015625e-07 ;  /* 0x00000004ff157435 */ /* 0x000fe200000001ff */
[----:B------:R-:W-:-:S05]  /*0ed0*/  MOV R16, R20 ;  /* 0x0000001400107202 */ /* 0x000fca0000000f00 */
[----:B------:R-:W-:-:S04]  /*0ee0*/  FADD.FTZ R16, R15, R16 ;  /* 0x000000100f107221 */ /* 0x000fc80000010000 */
[----:B------:R-:W-:-:S07]  /*0ef0*/  IMAD.MOV.U32 R22, RZ, RZ, R16 ;  /* 0x000000ffff167224 */ /* 0x000fce00078e0010 */
[----:B------:R-:W-:Y:S05]  /*0f00*/  WARPSYNC.COLLECTIVE R19, `(.L_x_14214) ;  /* 0x0000000013087348 */ /* 0x000fea0003c00000 */
[----:B------:R0:W1:Y:S02]  /*0f10*/  SHFL.BFLY P2, R20, R22, R21, R24 ;  /* 0x0c00001516147389 */ /* 0x0000640000040018 */
[----:B01----:R-:W-:Y:S01]  /*0f20*/  ENDCOLLECTIVE ;  /* 0x000000000000791b */ /* 0x003fe20003800000 */
.L_x_14214:
[----:B------:R-:W-:Y:S01]  /*0f30*/  IMAD.MOV.U32 R21, RZ, RZ, 0x8 ;  /* 0x00000008ff157424 */ /* 0x000fe200078e00ff */
[----:B------:R-:W-:-:S05]  /*0f40*/  MOV R17, R20 ;  /* 0x0000001400117202 */ /* 0x000fca0000000f00 */
[----:B------:R-:W-:-:S05]  /*0f50*/  FADD.FTZ R17, R16, R17 ;  /* 0x0000001110117221 */ /* 0x000fca0000010000 */
[----:B------:R-:W-:-:S07]  /*0f60*/  MOV R22, R17 ;  /* 0x0000001100167202 */ /* 0x000fce0000000f00 */
[----:B------:R-:W-:Y:S05]  /*0f70*/  WARPSYNC.COLLECTIVE R19, `(.L_x_14215) ;  /* 0x0000000013087348 */ /* 0x000fea0003c00000 */
[----:B------:R0:W1:Y:S02]  /*0f80*/  SHFL.BFLY P2, R20, R22, R21, R24 ;  /* 0x0c00001516147389 */ /* 0x0000640000040018 */
[----:B01----:R-:W-:Y:S01]  /*0f90*/  ENDCOLLECTIVE ;  /* 0x000000000000791b */ /* 0x003fe20003800000 */
.L_x_14215:
[----:B------:R-:W-:Y:S01]  /*0fa0*/  HFMA2.MMA R21, -RZ, RZ, 0, 9.5367431640625e-07 ;  /* 0x00000010ff157435 */ /* 0x000fe200000001ff */
[----:B------:R-:W-:-:S05]  /*0fb0*/  MOV R18, R20 ;  /* 0x0000001400127202 */ /* 0x000fca0000000f00 */
[----:B------:R-:W-:-:S05]  /*0fc0*/  FADD.FTZ R18, R17, R18 ;  /* 0x0000001211127221 */ /* 0x000fca0000010000 */
[----:B------:R-:W-:-:S07]  /*0fd0*/  MOV R22, R18 ;  /* 0x0000001200167202 */ /* 0x000fce0000000f00 */
[----:B------:R-:W-:Y:S05]  /*0fe0*/  WARPSYNC.COLLECTIVE R19, `(.L_x_14216) ;  /* 0x0000000013087348 */ /* 0x000fea0003c00000 */
[----:B------:R0:W1:Y:S02]  /*0ff0*/  SHFL.BFLY P2, R20, R22, R21, R24 ;  /* 0x0c00001516147389 */ /* 0x0000640000040018 */
[----:B01----:R-:W-:Y:S01]  /*1000*/  ENDCOLLECTIVE ;  /* 0x000000000000791b */ /* 0x003fe20003800000 */
.L_x_14216:
[----:B------:R-:W-:Y:S01]  /*1010*/  MOV R9, R20 ;  /* 0x0000001400097202 */ /* 0x000fe20000000f00 */
[----:B------:R-:W-:Y:S06]  /*1020*/  BRA `(.L_x_14217) ;  /* 0xfffffff800747947 */ /* 0x000fec000383ffff */
.L_x_14218:
        /* <DEDUP_REMOVED lines=13> */
.L_x_17032:


//--------------------- .text._ZN10layer_norm13ln_bwd_kernelINS_13Kernel_traitsI6__halfffffjLj1280ELj1ELj4ELj1ELj16ENS_18Kernel_traits_baseILj1280ES2_ffffjLj128EEEEELb1ELb0ELb1ELb0EEEvNS_9BwdParamsE --------------------------
	.section	.text._ZN10layer_norm13ln_bwd_kernelINS_13Kernel_traitsI6__halfffffjLj1280ELj1ELj4ELj1ELj16ENS_18Kernel_traits_baseILj1280ES2_ffffjLj128EEEEELb1ELb0ELb1ELb0EEEvNS_9BwdParamsE,"ax",@progbits
	.align	128
        .global         _ZN10layer_norm13ln_bwd_kernelINS_13Kernel_traitsI6__halfffffjLj1280ELj1ELj4ELj1ELj16ENS_18Kernel_traits_baseILj1280ES2_ffffjLj128EEEEELb1ELb0ELb1ELb0EEEvNS_9BwdParamsE
        .type           _ZN10layer_norm13ln_bwd_kernelINS_13Kernel_traitsI6__halfffffjLj1280ELj1ELj4ELj1ELj16ENS_18Kernel_traits_baseILj1280ES2_ffffjLj128EEEEELb1ELb0ELb1ELb0EEEvNS_9BwdParamsE,@function
        .size           _ZN10layer_norm13ln_bwd_kernelINS_13Kernel_traitsI6__halfffffjLj1280ELj1ELj4ELj1ELj16ENS_18Kernel_traits_baseILj1280ES2_ffffjLj128EEEEELb1ELb0ELb1ELb0EEEvNS_9BwdParamsE,(.L_x_17033 - _ZN10layer_norm13ln_bwd_kernelINS_13Kernel_traitsI6__halfffffjLj1280ELj1ELj4ELj1ELj16ENS_18Kernel_traits_baseILj1280ES2_ffffjLj128EEEEELb1ELb0ELb1ELb0EEEvNS_9BwdParamsE)
        .other          _ZN10layer_norm13ln_bwd_kernelINS_13Kernel_traitsI6__halfffffjLj1280ELj1ELj4ELj1ELj16ENS_18Kernel_traits_baseILj1280ES2_ffffjLj128EEEEELb1ELb0ELb1ELb0EEEvNS_9BwdParamsE,@"STO_CUDA_ENTRY STV_DEFAULT"
_ZN10layer_norm13ln_bwd_kernelINS_13Kernel_traitsI6__halfffffjLj1280ELj1ELj4ELj1ELj16ENS_18Kernel_traits_baseILj1280ES2_ffffjLj128EEEEELb1ELb0ELb1ELb0EEEvNS_9BwdParamsE:
.text._ZN10layer_norm13ln_bwd_kernelINS_13Kernel_traitsI6__halfffffjLj1280ELj1ELj4ELj1ELj16ENS_18Kernel_traits_baseILj1280ES2_ffffjLj128EEEEELb1ELb0ELb1ELb0EEEvNS_9BwdParamsE:
        /* <DEDUP_REMOVED lines=23> */
[----:B------:R-:W-:Y:S01]  /*0170*/  P2R R48, PR, RZ, 0x40 ;  /* 0x00000040ff307803 */ /* 0x000fe20000000000 */
        /* <DEDUP_REMOVED lines=11> */
[----:B------:R-:W-:Y:S01]  /*0230*/  @P6 LOP3.LUT R12, R12, 0x8, RZ, 0xfc, !PT ;  /* 0x000000080c0c6812 */ /* 0x000fe200078efcff */
[C---:B0-----:R-:W-:Y:S01]  /*0240*/  @P3 IMAD.WIDE.U32 R2, R13.reuse, 0x8, R2 ;  /* 0x000000080d023825 */ /* 0x041fe200078e0002 */
[----:B------:R-:W-:Y:S02]  /*0250*/  @P3 LOP3.LUT R13, R13, 0x20, RZ, 0xfc, !PT ;  /* 0x000000200d0d3812 */ /* 0x000fe400078efcff */
[----:B------:R-:W-:Y:S02]  /*0260*/  LOP3.LUT R12, R12, 0xfffffffb, RZ, 0xc0, !PT ;  /* 0xfffffffb0c0c7812 */ /* 0x000fe400078ec0ff */
[----:B------:R-:W-:Y:S01]  /*0270*/  ISETP.GE.U32.AND P3, PT, R0, 0x140, PT ;  /* 0x000001400000780c */ /* 0x000fe20003f66070 */
[C---:B-1----:R-:W-:Y:S01]  /*0280*/  @P2 IMAD.WIDE.U32 R30, R13.reuse, 0x8, R26 ;  /* 0x000000080d1e2825 */ /* 0x042fe200078e001a */
[----:B------:R-:W-:Y:S01]  /*0290*/  @P5 LOP3.LUT R12, R12, 0x4, RZ, 0xfc, !PT ;  /* 0x000000040c0c5812 */ /* 0x000fe200078efcff */
[----:B------:R-:W0:Y:S01]  /*02a0*/  @P5 LDC.64 R26, c[0x0][0x260] ;  /* 0x00009800ff1a5b82 */ /* 0x000e220000000a00 */
[----:B------:R-:W-:-:S02]  /*02b0*/  @P2 IADD3 R13, R13, 0x20, RZ ;  /* 0x000000200d0d2810 */ /* 0x000fc40007ffe0ff */
[----:B------:R-:W-:Y:S02]  /*02c0*/  LOP3.LUT R12, R12, 0xfffffffd, RZ, 0xc0, !PT ;  /* 0xfffffffd0c0c7812 */ /* 0x000fe400078ec0ff */
[----:B------:R-:W-:Y:S01]  /*02d0*/  ISETP.GE.U32.AND P2, PT, R0, 0x120, PT ;  /* 0x000001200000780c */ /* 0x000fe20003f46070 */
[C---:B--2---:R-:W-:Y:S01]  /*02e0*/  @P1 IMAD.WIDE.U32 R32, R13.reuse, 0x8, R32 ;  /* 0x000000080d201825 */ /* 0x044fe200078e0020 */
[----:B------:R-:W-:Y:S01]  /*02f0*/  @P4 LOP3.LUT R12, R12, 0x2, RZ, 0xfc, !PT ;  /* 0x000000020c0c4812 */ /* 0x000fe200078efcff */
[----:B------:R-:W1:Y:S02]  /*0300*/  @P4 LDC.64 R38, c[0x0][0x260] ;  /* 0x00009800ff264b82 */ /* 0x000e640000000a00 */
[----:B------:R-:W-:Y:S01]  /*0310*/  @P1 VIADD R13, R13, 0x20 ;  /* 0x000000200d0d1836 */ /* 0x000fe20000000000 */
[----:B------:R-:W-:-:S03]  /*0320*/  ISETP.GE.U32.AND P1, PT, R0, 0x100, PT ;  /* 0x000001000000780c */ /* 0x000fc60003f26070 */
[C---:B---3--:R-:W-:Y:S01]  /*0330*/  @P6 IMAD.WIDE.U32 R34, R13.reuse, 0x8, R34 ;  /* 0x000000080d226825 */ /* 0x048fe200078e0022 */
[----:B------:R-:W-:Y:S01]  /*0340*/  @P6 IADD3 R13, R13, 0x20, RZ ;  /* 0x000000200d0d6810 */ /* 0x000fe20007ffe0ff */
        /* <DEDUP_REMOVED lines=9> */
[----:B------:R-:W-:Y:S01]  /*03e0*/  BSSY B0, `(.L_x_14219) ;  /* 0x0000755000007945 */ /* 0x000fe20003800000 */
[----:B------:R-:W0:Y:S01]  /*03f0*/  @P2 LDC.64 R44, c[0x0][0x260] ;  /* 0x00009800ff2c2b82 */ /* 0x000e220000000a00 */
[C---:B-1----:R-:W-:Y:S01]  /*0400*/  @P4 IMAD.WIDE.U32 R38, R13.reuse, 0x8, R38 ;  /* 0x000000080d264825 */ /* 0x042fe200078e0026 */
[----:B------:R-:W-:Y:S01]  /*0410*/  @P4 IADD3 R13, R13, 0x20, RZ ;  /* 0x000000200d0d4810 */ /* 0x000fe20007ffe0ff */
[----:B------:R-:W5:Y:S01]  /*0420*/  @P5 LDG.E.64 R14, desc[UR4][R36.64] ;  /* 0x00000004240e5981 */ /* 0x000f62000c1e1b00 */
[----:B------:R-:W-:-:S02]  /*0430*/  SHF.R.U32.HI R0, RZ, 0x5, R49 ;  /* 0x00000005ff007819 */ /* 0x000fc40000011631 */
[----:B------:R-:W-:Y:S01]  /*0440*/  LOP3.LUT R12, R12, 0xffffff7f, RZ, 0xc0, !PT ;  /* 0xffffff7f0c0c7812 */ /* 0x000fe200078ec0ff */
[----:B------:R-:W5:Y:S01]  /*0450*/  @P4 LDG.E.64 R18, desc[UR4][R38.64] ;  /* 0x0000000426124981 */ /* 0x000f62000c1e1b00 */
[----:B------:R-:W1:Y:S01]  /*0460*/  @P3 LDC.64 R26, c[0x0][0x260] ;  /* 0x00009800ff1a3b82 */ /* 0x000e620000000a00 */
[C---:B--2---:R-:W-:Y:S01]  /*0470*/  @P0 IMAD.WIDE.U32 R40, R13.reuse, 0x8, R40 ;  /* 0x000000080d280825 */ /* 0x044fe200078e0028 */
[----:B------:R-:W-:Y:S01]  /*0480*/  @P0 IADD3 R13, R13, 0x20, RZ ;  /* 0x000000200d0d0810 */ /* 0x000fe20007ffe0ff */
[----:B------:R2:W5:Y:S01]  /*0490*/  @P6 LDG.E.64 R4, desc[UR4][R2.64] ;  /* 0x0000000402046981 */ /* 0x000562000c1e1b00 */
[----:B------:R-:W-:Y:S02]  /*04a0*/  ISETP.NE.AND P6, PT, R46, RZ, PT ;  /* 0x000000ff2e00720c */ /* 0x000fe40003fc5270 */
[----:B------:R-:W-:Y:S01]  /*04b0*/  @P3 LOP3.LUT R12, R12, 0x80, RZ, 0xfc, !PT ;  /* 0x000000800c0c3812 */ /* 0x000fe200078efcff */
[----:B------:R-:W5:Y:S01]  /*04c0*/  @P0 LDG.E.64 R20, desc[UR4][R40.64] ;  /* 0x0000000428140981 */ /* 0x000f62000c1e1b00 */
[----:B---3--:R-:W-:-:S04]  /*04d0*/  @P1 IMAD.WIDE.U32 R42, R13, 0x8, R42 ;  /* 0x000000080d2a1825 */ /* 0x008fc800078e002a */
[----:B------:R-:W-:Y:S01]  /*04e0*/  @P1 VIADD R13, R13, 0x20 ;  /* 0x000000200d0d1836 */ /* 0x000fe20000000000 */
[----:B--2---:R-:W2:Y:S04]  /*04f0*/  S2R R3, SR_CTAID.X ;  /* 0x0000000000037919 */ /* 0x004ea80000002500 */
[----:B------:R-:W5:Y:S01]  /*0500*/  @P6 LDG.E.64 R6, desc[UR4][R30.64] ;  /* 0x000000041e066981 */ /* 0x000f62000c1e1b00 */
[----:B------:R-:W-:Y:S01]  /*0510*/  ISETP.NE.AND P6, PT, R47, RZ, PT ;  /* 0x000000ff2f00720c */ /* 0x000fe20003fc5270 */
[C---:B0-----:R-:W-:Y:S01]  /*0520*/  @P2 IMAD.WIDE.U32 R44, R13.reuse, 0x8, R44 ;  /* 0x000000080d2c2825 */ /* 0x041fe200078e002c */
[----:B------:R-:W-:Y:S01]  /*0530*/  @P2 IADD3 R13, R13, 0x20, RZ ;  /* 0x000000200d0d2810 */ /* 0x000fe20007ffe0ff */
[----:B------:R-:W5:Y:S04]  /*0540*/  @P1 LDG.E.64 R22, desc[UR4][R42.64] ;  /* 0x000000042a161981 */ /* 0x000f68000c1e1b00 */
[----:B-1----:R-:W-:Y:S01]  /*0550*/  @P3 IMAD.WIDE.U32 R26, R13, 0x8, R26 ;  /* 0x000000080d1a3825 */ /* 0x002fe200078e001a */
[----:B------:R-:W5:Y:S04]  /*0560*/  @P2 LDG.E.64 R24, desc[UR4][R44.64] ;  /* 0x000000042c182981 */ /* 0x000f68000c1e1b00 */
[----:B------:R-:W5:Y:S04]  /*0570*/  @P3 LDG.E.64 R28, desc[UR4][R26.64] ;  /* 0x000000041a1c3981 */ /* 0x000f68000c1e1b00 */
[----:B------:R0:W5:Y:S01]  /*0580*/  @P6 LDG.E.64 R8, desc[UR4][R32.64] ;  /* 0x0000000420086981 */ /* 0x000162000c1e1b00 */
[----:B------:R-:W-:-:S02]  /*0590*/  ISETP.NE.AND P6, PT, R48, RZ, PT ;  /* 0x000000ff3000720c */ /* 0x000fc40003fc5270 */
[----:B--2---:R-:W-:Y:S02]  /*05a0*/  LEA R0, R3, R0, 0x2 ;  /* 0x0000000003007211 */ /* 0x004fe400078e10ff */
[----:B0-----:R-:W-:Y:S02]  /*05b0*/  CS2R R32, SRZ ;  /* 0x0000000000207805 */ /* 0x001fe4000001ff00 */
        /* <DEDUP_REMOVED lines=42> */
[----:B-----5:R-:W-:Y:S01]  /*0860*/  SHF.R.U64 R112, R4, 0x10, R5 ;  /* 0x0000001004707819 */ /* 0x020fe20000001205 */
[----:B------:R-:W-:Y:S01]  /*0870*/  IMAD.MOV.U32 R16, RZ, RZ, R20 ;  /* 0x000000ffff107224 */ /* 0x000fe200078e0014 */
[----:B------:R-:W-:Y:S01]  /*0880*/  MOV R3, R5 ;  /* 0x0000000500037202 */ /* 0x000fe20000000f00 */
[----:B------:R-:W-:Y:S01]  /*0890*/  IMAD.MOV.U32 R249, RZ, RZ, R25 ;  /* 0x000000fffff97224 */ /* 0x000fe200078e0019 */
[----:B------:R-:W-:Y:S01]  /*08a0*/  SHF.R.U32.HI R111, RZ, 0x10, R5 ;  /* 0x00000010ff6f7819 */ /* 0x000fe20000011605 */
[----:B------:R-:W-:Y:S01]  /*08b0*/  HFMA2.MMA R33, -RZ, RZ, 0, 0 ;  /* 0x00000000ff217435 */ /* 0x000fe200000001ff */
[----:B------:R-:W-:Y:S01]  /*08c0*/  MOV R2, R4 ;  /* 0x0000000400027202 */ /* 0x000fe20000000f00 */
[----:B------:R-:W-:Y:S01]  /*08d0*/  IMAD.MOV.U32 R4, RZ, RZ, R6 ;  /* 0x000000ffff047224 */ /* 0x000fe200078e0006 */
[----:B------:R-:W-:Y:S01]  /*08e0*/  SHF.R.U64 R110, R6, 0x10, R7 ;  /* 0x00000010066e7819 */ /* 0x000fe20000001207 */
[----:B------:R-:W-:Y:S01]  /*08f0*/  HADD2.F32 R249, -RZ, R249.H0_H0 ;  /* 0x200000f9fff97230 */ /* 0x000fe20000004100 */
[----:B------:R-:W-:-:S02]  /*0900*/  MOV R5, R7 ;  /* 0x0000000700057202 */ /* 0x000fc40000000f00 */
[----:B------:R-:W-:Y:S02]  /*0910*/  SHF.R.U32.HI R109, RZ, 0x10, R7 ;  /* 0x00000010ff6d7819 */ /* 0x000fe40000011607 */
[--C-:B------:R-:W-:Y:S02]  /*0920*/  SHF.R.U64 R108, R8, 0x10, R9.reuse ;  /* 0x00000010086c7819 */ /* 0x100fe40000001209 */
[----:B------:R-:W-:Y:S02]  /*0930*/  MOV R7, R9 ;  /* 0x0000000900077202 */ /* 0x000fe40000000f00 */
[----:B------:R-:W-:Y:S01]  /*0940*/  SHF.R.U32.HI R107, RZ, 0x10, R9 ;  /* 0x00000010ff6b7819 */ /* 0x000fe20000011609 */
[--C-:B------:R-:W-:Y:S01]  /*0950*/  IMAD.MOV.U32 R9, RZ, RZ, R11.reuse ;  /* 0x000000ffff097224 */ /* 0x100fe200078e000b */
[--C-:B------:R-:W-:Y:S02]  /*0960*/  SHF.R.U64 R106, R10, 0x10, R11.reuse ;  /* 0x000000100a6a7819 */ /* 0x100fe4000000120b */
[----:B------:R-:W-:-:S02]  /*0970*/  SHF.R.U32.HI R105, RZ, 0x10, R11 ;  /* 0x00000010ff697819 */ /* 0x000fc4000001160b */
[--C-:B------:R-:W-:Y:S02]  /*0980*/  SHF.R.U64 R104, R14, 0x10, R15.reuse ;  /* 0x000000100e687819 */ /* 0x100fe4000000120f */
[----:B------:R-:W-:Y:S02]  /*0990*/  MOV R11, R15 ;  /* 0x0000000f000b7202 */ /* 0x000fe40000000f00 */
[----:B------:R-:W-:Y:S02]  /*09a0*/  SHF.R.U32.HI R31, RZ, 0x10, R15 ;  /* 0x00000010ff1f7819 */ /* 0x000fe4000001160f */
[----:B------:R-:W-:Y:S01]  /*09b0*/  MOV R15, R0 ;  /* 0x00000000000f7202 */ /* 0x000fe20000000f00 */
[----:B------:R-:W-:Y:S01]  /*09c0*/  HADD2.F32 R0, -RZ, R2.H0_H0 ;  /* 0x20000002ff007230 */ /* 0x000fe20000004100 */
[----:B------:R-:W-:Y:S01]  /*09d0*/  MOV R13, R18 ;  /* 0x00000012000d7202 */ /* 0x000fe20000000f00 */
[----:B------:R-:W-:Y:S01]  /*09e0*/  HADD2.F32 R2, -RZ, R3.H0_H0 ;  /* 0x20000003ff027230 */ /* 0x000fe20000004100 */
[----:B------:R-:W-:Y:S01]  /*09f0*/  SHF.R.U64 R30, R18, 0x10, R19 ;  /* 0x00000010121e7819 */ /* 0x000fe20000001213 */
[----:B------:R-:W-:Y:S01]  /*0a00*/  HADD2.F32 R3, -RZ, R4.H0_H0 ;  /* 0x20000004ff037230 */ /* 0x000fe20000004100 */
[----:B------:R-:W-:Y:S01]  /*0a10*/  SHF.R.U64 R26, R20, 0x10, R21 ;  /* 0x00000010141a7819 */ /* 0x000fe20000001215 */
[----:B------:R0:W-:Y:S01]  /*0a20*/  STL [R1+0x78], R0 ;  /* 0x0000780001007387 */ /* 0x0001e20000100800 */
[----:B------:R-:W-:-:S02]  /*0a30*/  MOV R18, R22 ;  /* 0x0000001600127202 */ /* 0x000fc40000000f00 */
[----:B------:R-:W-:Y:S01]  /*0a40*/  SHF.R.U64 R20, R22, 0x10, R23 ;  /* 0x0000001016147819 */ /* 0x000fe20000001217 */
[----:B------:R-:W-:Y:S01]  /*0a50*/  HADD2.F32 R22, -RZ, R112.H0_H0 ;  /* 0x20000070ff167230 */ /* 0x000fe20000004100 */
[----:B------:R-:W-:Y:S02]  /*0a60*/  MOV R6, R8 ;  /* 0x0000000800067202 */ /* 0x000fe40000000f00 */
[----:B------:R-:W-:Y:S02]  /*0a70*/  MOV R8, R10 ;  /* 0x0000000a00087202 */ /* 0x000fe40000000f00 */
[----:B------:R-:W-:Y:S01]  /*0a80*/  STL [R1+0x74], R22 ;  /* 0x0000741601007387 */ /* 0x000fe20000100800 */
[----:B0-----:R-:W-:Y:S01]  /*0a90*/  HADD2.F32 R0, -RZ, R111.H0_H0 ;  /* 0x2000006fff007230 */ /* 0x001fe20000004100 */
[----:B------:R-:W-:Y:S02]  /*0aa0*/  MOV R10, R14 ;  /* 0x0000000e000a7202 */ /* 0x000fe40000000f00 */
[----:B------:R0:W-:Y:S01]  /*0ab0*/  STL [R1+0x70], R2 ;  /* 0x0000700201007387 */ /* 0x0001e20000100800 */
[----:B------:R-:W-:-:S02]  /*0ac0*/  MOV R14, R19 ;  /* 0x00000013000e7202 */ /* 0x000fc40000000f00 */
[----:B------:R-:W-:Y:S01]  /*0ad0*/  SHF.R.U32.HI R27, RZ, 0x10, R19 ;  /* 0x00000010ff1b7819 */ /* 0x000fe20000011613 */
[----:B------:R1:W-:Y:S01]  /*0ae0*/  STL [R1+0x6c], R0 ;  /* 0x00006c0001007387 */ /* 0x0003e20000100800 */
[----:B------:R-:W-:Y:S02]  /*0af0*/  MOV R17, R21 ;  /* 0x0000001500117202 */ /* 0x000fe40000000f00 */
[----:B------:R-:W-:Y:S01]  /*0b00*/  SHF.R.U32.HI R21, RZ, 0x10, R21 ;  /* 0x00000010ff157819 */ /* 0x000fe20000011615 */
[----:B------:R2:W-:Y:S01]  /*0b10*/  STL [R1+0x68], R3 ;  /* 0x0000680301007387 */ /* 0x0005e20000100800 */
[----:B------:R-:W-:Y:S01]  /*0b20*/  MOV R19, R23 ;  /* 0x0000001700137202 */ /* 0x000fe20000000f00 */
[----:B0-----:R-:W-:Y:S01]  /*0b30*/  HADD2.F32 R2, -RZ, R110.H0_H0 ;  /* 0x2000006eff027230 */ /* 0x001fe20000004100 */
[----:B------:R-:W-:Y:S02]  /*0b40*/  SHF.R.U32.HI R252, RZ, 0x10, R23 ;  /* 0x00000010fffc7819 */ /* 0x000fe40000011617 */
[----:B------:R-:W-:Y:S01]  /*0b50*/  MOV R251, R24 ;  /* 0x0000001800fb7202 */ /* 0x000fe20000000f00 */
[----:B-1----:R-:W-:Y:S01]  /*0b60*/  HADD2.F32 R0, -RZ, R5.H0_H0 ;  /* 0x20000005ff007230 */ /* 0x002fe20000004100 */
[----:B------:R0:W-:Y:S01]  /*0b70*/  STL [R1+0x64], R2 ;  /* 0x0000640201007387 */ /* 0x0001e20000100800 */
[--C-:B------:R-:W-:Y:S01]  /*0b80*/  SHF.R.U64 R250, R24, 0x10, R25.reuse ;  /* 0x0000001018fa7819 */ /* 0x100fe20000001219 */
        /* <DEDUP_REMOVED lines=12> */
[----:B------:R-:W-:Y:S01]  /*0c50*/  HADD2.F32 R248, -RZ, R248.H0_H0 ;  /* 0x200000f8fff87230 */ /* 0x000fe20000004100 */
[----:B------:R0:W-:Y:S01]  /*0c60*/  STL [R1+0x58], R2 ;  /* 0x0000580201007387 */ /* 0x0001e20000100800 */
[----:B-1----:R-:W-:-:S02]  /*0c70*/  HADD2.F32 R0, -RZ, R108.H0_H0 ;  /* 0x2000006cff007230 */ /* 0x002fc40000004100 */
[----:B------:R-:W-:Y:S02]  /*0c80*/  HADD2.F32 R247, -RZ, R247.H0_H0 ;  /* 0x200000f7fff77230 */ /* 0x000fe40000004100 */
[----:B--2---:R-:W-:Y:S01]  /*0c90*/  HADD2.F32 R3, -RZ, R7.H0_H0 ;  /* 0x20000007ff037230 */ /* 0x004fe20000004100 */
[----:B------:R1:W-:Y:S01]  /*0ca0*/  STL [R1+0x54], R0 ;  /* 0x0000540001007387 */ /* 0x0003e20000100800 */
[----:B------:R-:W-:Y:S02]  /*0cb0*/  HADD2.F32 R246, -RZ, R246.H0_H0 ;  /* 0x200000f6fff67230 */ /* 0x000fe40000004100 */
[----:B------:R-:W-:Y:S01]  /*0cc0*/  HADD2.F32 R245, -RZ, R245.H0_H0 ;  /* 0x200000f5fff57230 */ /* 0x000fe20000004100 */
[----:B------:R2:W-:Y:S01]  /*0cd0*/  STL [R1+0x50], R3 ;  /* 0x0000500301007387 */ /* 0x0005e20000100800 */
[----:B0-----:R-:W-:Y:S02]  /*0ce0*/  HADD2.F32 R2, -RZ, R107.H0_H0 ;  /* 0x2000006bff027230 */ /* 0x001fe40000004100 */
[----:B------:R-:W-:-:S02]  /*0cf0*/  HADD2.F32 R244, -RZ, R244.H0_H0 ;  /* 0x200000f4fff47230 */ /* 0x000fc40000004100 */
[----:B-1----:R-:W-:Y:S01]  /*0d00*/  HADD2.F32 R0, -RZ, R8.H0_H0 ;  /* 0x20000008ff007230 */ /* 0x002fe20000004100 */
[----:B------:R0:W-:Y:S01]  /*0d10*/  STL [R1+0x4c], R2 ;  /* 0x00004c0201007387 */ /* 0x0001e20000100800 */
[----:B--2---:R-:W-:-:S03]  /*0d20*/  HADD2.F32 R3, -RZ, R106.H0_H0 ;  /* 0x2000006aff037230 */ /* 0x004fc60000004100 */
[----:B------:R1:W-:Y:S04]  /*0d30*/  STL [R1+0x48], R0 ;  /* 0x0000480001007387 */ /* 0x0003e80000100800 */
[----:B------:R2:W-:Y:S01]  /*0d40*/  STL [R1+0x44], R3 ;  /* 0x0000440301007387 */ /* 0x0005e20000100800 */
        /* <DEDUP_REMOVED lines=34> */
.L_x_14361:
[----:B0-----:R-:W0:Y:S08]  /*0f70*/  LDC.64 R16, c[0x0][0x288] ;  /* 0x0000a200ff107b82 */ /* 0x001e300000000a00 */
[----:B--234-:R-:W1:Y:S08]  /*0f80*/  LDC.64 R162, c[0x0][0x250] ;  /* 0x00009400ffa27b82 */ /* 0x01ce700000000a00 */
[----:B------:R-:W3:Y:S01]  /*0f90*/  LDC.64 R166, c[0x0][0x280] ;  /* 0x0000a000ffa67b82 */ /* 0x000ee20000000a00 */
[----:B0-----:R-:W-:-:S07]  /*0fa0*/  IMAD.WIDE R16, R15, 0x4, R16 ;  /* 0x000000040f107825 */ /* 0x001fce00078e0210 */
[----:B------:R-:W0:Y:S01]  /*0fb0*/  LDC.64 R160, c[0x0][0x258] ;  /* 0x00009600ffa07b82 */ /* 0x000e220000000a00 */
[----:B------:R3:W4:Y:S01]  /*0fc0*/  LDG.E R164, desc[UR4][R16.64] ;  /* 0x0000000410a47981 */ /* 0x000722000c1e1900 */
[----:B-1----:R-:W-:-:S06]  /*0fd0*/  IMAD.WIDE R162, R15, 0x4, R162 ;  /* 0x000000040fa27825 */ /* 0x002fcc00078e02a2 */
[----:B------:R-:W1:Y:S01]  /*0fe0*/  LDC.64 R242, c[0x0][0x2c8] ;  /* 0x0000b200fff27b82 */ /* 0x000e620000000a00 */
[----:B-----5:R-:W5:Y:S01]  /*0ff0*/  LDG.E R187, desc[UR4][R162.64] ;  /* 0x00000004a2bb7981 */ /* 0x020f62000c1e1900 */
[C---:B---3--:R-:W-:Y:S01]  /*1000*/  IMAD.WIDE R16, R15.reuse, 0x4, R166 ;  /* 0x000000040f107825 */ /* 0x048fe200078e02a6 */
[----:B------:R-:W3:Y:S04]  /*1010*/  S2R R165, SR_TID.X ;  /* 0x0000000000a57919 */ /* 0x000ee80000002100 */
[----:B------:R2:W5:Y:S01]  /*1020*/  LDG.E R13, desc[UR4][R16.64] ;  /* 0x00000004100d7981 */ /* 0x000562000c1e1900 */
[----:B------:R-:W-:Y:S01]  /*1030*/  BSSY B1, `(.L_x_14221) ;  /* 0x00002b3000017945 */ /* 0x000fe20003800000 */
[----:B0-----:R-:W-:-:S05]  /*1040*/  IMAD.WIDE R160, R15, 0x4, R160 ;  /* 0x000000040fa07825 */ /* 0x001fca00078e02a0 */
[----:B------:R1:W5:Y:S01]  /*1050*/  LDG.E R14, desc[UR4][R160.64] ;  /* 0x00000004a00e7981 */ /* 0x000362000c1e1900 */
[----:B--2---:R-:W-:-:S04]  /*1060*/  IMAD.U32 R17, RZ, RZ, UR14 ;  /* 0x0000000eff117e24 */ /* 0x004fc8000f8e00ff */
[----:B------:R-:W-:-:S05]  /*1070*/  IMAD R16, R15, R17, RZ ;  /* 0x000000110f107224 */ /* 0x000fca00078e02ff */
[----:B------:R-:W-:-:S04]  /*1080*/  SHF.R.S32.HI R18, RZ, 0x1f, R16 ;  /* 0x0000001fff127819 */ /* 0x000fc80000011410 */
[----:B------:R-:W-:Y:S02]  /*1090*/  LEA.HI R18, R18, R16, RZ, 0x2 ;  /* 0x0000001012127211 */ /* 0x000fe400078f10ff */
[----:B---3--:R-:W-:-:S04]  /*10a0*/  LOP3.LUT R16, R165, 0x1f, RZ, 0xc0, !PT ;  /* 0x0000001fa5107812 */ /* 0x008fc800078ec0ff */
[----:B------:R-:W-:-:S05]  /*10b0*/  LEA.HI.SX32 R18, R18, R16, 0x1e ;  /* 0x0000001012127211 */ /* 0x000fca00078ff2ff */
[----:B-1----:R-:W-:Y:S01]  /*10c0*/  IMAD.WIDE.U32 R160, R18, 0x10, R242 ;  /* 0x0000001012a07825 */ /* 0x002fe200078e00f2 */
[----:B----4-:R-:W-:-:S13]  /*10d0*/  ISETP.GT.AND P3, PT, R164, RZ, PT ;  /* 0x000000ffa400720c */ /* 0x010fda0003f64270 */
[----:B------:R-:W-:Y:S05]  /*10e0*/  @P3 BRA `(.L_x_14222) ;  /* 0x0000000800183947 */ /* 0x000fea0003800000 */
[----:B-----5:R-:W-:Y:S01]  /*10f0*/  ISETP.GE.AND P4, PT, R13, 0x1, PT ;  /* 0x000000010d00780c */ /* 0x020fe20003f86270 */
[----:B------:R-:W-:Y:S01]  /*1100*/  BSSY B2, `(.L_x_14223) ;  /* 0x0000012000027945 */ /* 0x000fe20003800000 */
[----:B------:R-:W-:-:S11]  /*1110*/  LOP3.LUT P5, RZ, R12, 0x40, RZ, 0xc0, !PT ;  /* 0x000000400cff7812 */ /* 0x000fd600078ac0ff */
        /* <DEDUP_REMOVED lines=8> */
[----:B------:R-:W-:-:S04]  /*11a0*/  ISETP.NE.U32.AND P5, PT, RZ, UR8, PT ;  /* 0x00000008ff007c0c */ /* 0x000fc8000bfa5070 */
[----:B------:R-:W-:-:S13]  /*11b0*/  ISETP.NE.AND.EX P5, PT, RZ, UR9, PT, P5 ;  /* 0x00000009ff007c0c */ /* 0x000fda000bfa5350 */
[----:B------:R0:W5:Y:S02]  /*11c0*/  @P5 LDG.E.128 R104, desc[UR4][R160.64] ;  /* 0x00000004a0685981 */ /* 0x000164000c1e1d00 */
[----:B0-----:R-:W0:Y:S02]  /*11d0*/  LDC.64 R160, c[0x0][0x240] ;  /* 0x00009000ffa07b82 */ /* 0x001e240000000a00 */
[----:B0-----:R-:W-:-:S05]  /*11e0*/  IMAD.WIDE.U32 R160, R162, 0x4, R160 ;  /* 0x00000004a2a07825 */ /* 0x001fca00078e00a0 */
[----:B------:R0:W5:Y:S01]  /*11f0*/  LDG.E R11, desc[UR4][R160.64] ;  /* 0x00000004a00b7981 */ /* 0x000162000c1e1900 */
[----:B------:R-:W-:Y:S01]  /*1200*/  IADD3 R162, R162, 0x20, RZ ;  /* 0x00000020a2a27810 */ /* 0x000fe20007ffe0ff */
[----:B------:R-:W-:-:S07]  /*1210*/  VIADD R163, R18, 0x20 ;  /* 0x0000002012a37836 */ /* 0x000fce0000000000 */
.L_x_14224:
[----:B------:R-:W-:Y:S05]  /*1220*/  BSYNC B2 ;  /* 0x0000000000027941 */ /* 0x000fea0003800000 */
.L_x_14223:
[----:B------:R-:W-:Y:S01]  /*1230*/  LOP3.LUT P5, RZ, R12, 0x20, RZ, 0xc0, !PT ;  /* 0x000000200cff7812 */ /* 0x000fe200078ac0ff */
[----:B------:R-:W-:-:S12]  /*1240*/  BSSY B2, `(.L_x_14225) ;  /* 0x000000b000027945 */ /* 0x000fd80003800000 */
[----:B------:R-:W-:Y:S05]  /*1250*/  @!P5 BRA `(.L_x_14226) ;  /* 0x000000000024d947 */ /* 0x000fea0003800000 */
[----:B------:R-:W-:-:S04]  /*1260*/  ISETP.NE.U32.AND P5, PT, RZ, UR8, PT ;  /* 0x00000008ff007c0c */ /* 0x000fc8000bfa5070 */
[----:B------:R-:W-:-:S13]  /*1270*/  ISETP.NE.AND.EX P5, PT, RZ, UR9, PT, P5 ;  /* 0x00000009ff007c0c */ /* 0x000fda000bfa5350 */
[----:B0-----:R-:W-:-:S05]  /*1280*/  @P5 IMAD.WIDE.U32 R160, R163, 0x10, R242 ;  /* 0x00000010a3a05825 */ /* 0x001fca00078e00f2 */
[----:B------:R0:W5:Y:S02]  /*1290*/  @P5 LDG.E.128 R108, desc[UR4][R160.64] ;  /* 0x00000004a06c5981 */ /* 0x000164000c1e1d00 */
[----:B0-----:R-:W0:Y:S02]  /*12a0*/  LDC.64 R160, c[0x0][0x240] ;  /* 0x00009000ffa07b82 */ /* 0x001e240000000a00 */
[----:B0-----:R-:W-:-:S05]  /*12b0*/  IMAD.WIDE.U32 R160, R162, 0x4, R160 ;  /* 0x00000004a2a07825 */ /* 0x001fca00078e00a0 */
[----:B------:R1:W5:Y:S01]  /*12c0*/  LDG.E R10, desc[UR4][R160.64] ;  /* 0x00000004a00a7981 */ /* 0x000362000c1e1900 */
[----:B------:R-:W-:Y:S02]  /*12d0*/  IADD3 R162, R162, 0x20, RZ ;  /* 0x00000020a2a27810 */ /* 0x000fe40007ffe0ff */
[----:B------:R-:W-:-:S07]  /*12e0*/  IADD3 R163, R163, 0x20, RZ ;  /* 0x00000020a3a37810 */ /* 0x000fce0007ffe0ff */
.L_x_14226:
[----:B------:R-:W-:Y:S05]  /*12f0*/  BSYNC B2 ;  /* 0x0000000000027941 */ /* 0x000fea0003800000 */
.L_x_14225:
[----:B------:R-:W-:Y:S01]  /*1300*/  LOP3.LUT P5, RZ, R12, 0x10, RZ, 0xc0, !PT ;  /* 0x000000100cff7812 */ /* 0x000fe200078ac0ff */
[----:B------:R-:W-:-:S12]  /*1310*/  BSSY B2, `(.L_x_14227) ;  /* 0x000000b000027945 */ /* 0x000fd80003800000 */
[----:B------:R-:W-:Y:S05]  /*1320*/  @!P5 BRA `(.L_x_14228) ;  /* 0x000000000024d947 */ /* 0x000fea0003800000 */
[----:B------:R-:W-:-:S04]  /*1330*/  ISETP.NE.U32.AND P5, PT, RZ, UR8, PT ;  /* 0x00000008ff007c0c */ /* 0x000fc8000bfa5070 */
[----:B------:R-:W-:-:S13]  /*1340*/  ISETP.NE.AND.EX P5, PT, RZ, UR9, PT, P5 ;  /* 0x00000009ff007c0c */ /* 0x000fda000bfa5350 */
[----:B01----:R-:W-:-:S05]  /*1350*/  @P5 IMAD.WIDE.U32 R160, R163, 0x10, R242 ;  /* 0x00000010a3a05825 */ /* 0x003fca00078e00f2 */
[----:B------:R0:W5:Y:S02]  /*1360*/  @P5 LDG.E.128 R112, desc[UR4][R160.64] ;  /* 0x00000004a0705981 */ /* 0x000164000c1e1d00 */
[----:B0-----:R-:W0:Y:S02]  /*1370*/  LDC.64 R160, c[0x0][0x240] ;  /* 0x00009000ffa07b82 */ /* 0x001e240000000a00 */
[----:B0-----:R-:W-:-:S05]  /*1380*/  IMAD.WIDE.U32 R160, R162, 0x4, R160 ;  /* 0x00000004a2a07825 */ /* 0x001fca00078e00a0 */
[----:B------:R2:W5:Y:S01]  /*1390*/  LDG.E R9, desc[UR4][R160.64] ;  /* 0x00000004a0097981 */ /* 0x000562000c1e1900 */
[----:B------:R-:W-:Y:S02]  /*13a0*/  IADD3 R162, R162, 0x20, RZ ;  /* 0x00000020a2a27810 */ /* 0x000fe40007ffe0ff */
[----:B------:R-:W-:-:S07]  /*13b0*/  IADD3 R163, R163, 0x20, RZ ;  /* 0x00000020a3a37810 */ /* 0x000fce0007ffe0ff */
.L_x_14228:
[----:B------:R-:W-:Y:S05]  /*13c0*/  BSYNC B2 ;  /* 0x0000000000027941 */ /* 0x000fea0003800000 */
.L_x_14227:
[----:B------:R-:W-:Y:S01]  /*13d0*/  LOP3.LUT P5, RZ, R12, 0x8, RZ, 0xc0, !PT ;  /* 0x000000080cff7812 */ /* 0x000fe200078ac0ff */
[----:B------:R-:W-:-:S12]  /*13e0*/  BSSY B2, `(.L_x_14229) ;  /* 0x000000b000027945 */ /* 0x000fd80003800000 */
[----:B------:R-:W-:Y:S05]  /*13f0*/  @!P5 BRA `(.L_x_14230) ;  /* 0x000000000024d947 */ /* 0x000fea0003800000 */
[----:B------:R-:W-:-:S04]  /*1400*/  ISETP.NE.U32.AND P5, PT, RZ, UR8, PT ;  /* 0x00000008ff007c0c */ /* 0x000fc8000bfa5070 */
[----:B------:R-:W-:-:S13]  /*1410*/  ISETP.NE.AND.EX P5, PT, RZ, UR9, PT, P5 ;  /* 0x00000009ff007c0c */ /* 0x000fda000bfa5350 */
[----:B012---:R-:W-:-:S05]  /*1420*/  @P5 IMAD.WIDE.U32 R160, R163, 0x10, R242 ;  /* 0x00000010a3a05825 */ /* 0x007fca00078e00f2 */
[----:B------:R0:W5:Y:S02]  /*1430*/  @P5 LDG.E.128 R116, desc[UR4][R160.64] ;  /* 0x00000004a0745981 */ /* 0x000164000c1e1d00 */
[----:B0-----:R-:W0:Y:S02]  /*1440*/  LDC.64 R160, c[0x0][0x240] ;  /* 0x00009000ffa07b82 */ /* 0x001e240000000a00 */
[----:B0-----:R-:W-:-:S05]  /*1450*/  IMAD.WIDE.U32 R160, R162, 0x4, R160 ;  /* 0x00000004a2a07825 */ /* 0x001fca00078e00a0 */
[----:B------:R3:W5:Y:S01]  /*1460*/  LDG.E R8, desc[UR4][R160.64] ;  /* 0x00000004a0087981 */ /* 0x000762000c1e1900 */
[----:B------:R-:W-:Y:S01]  /*1470*/  VIADD R162, R162, 0x20 ;  /* 0x00000020a2a27836 */ /* 0x000fe20000000000 */
[----:B------:R-:W-:-:S07]  /*1480*/  IADD3 R163, R163, 0x20, RZ ;  /* 0x00000020a3a37810 */ /* 0x000fce0007ffe0ff */
.L_x_14230:
[----:B------:R-:W-:Y:S05]  /*1490*/  BSYNC B2 ;  /* 0x0000000000027941 */ /* 0x000fea0003800000 */
.L_x_14229:
[----:B------:R-:W-:Y:S01]  /*14a0*/  LOP3.LUT P5, RZ, R12, 0x4, RZ, 0xc0, !PT ;  /* 0x000000040cff7812 */ /* 0x000fe200078ac0ff */
[----:B------:R-:W-:-:S12]  /*14b0*/  BSSY B2, `(.L_x_14231) ;  /* 0x000000b000027945 */ /* 0x000fd80003800000 */
[----:B------:R-:W-:Y:S05]  /*14c0*/  @!P5 BRA `(.L_x_14232) ;  /* 0x000000000024d947 */ /* 0x000fea0003800000 */
[----:B------:R-:W-:-:S04]  /*14d0*/  ISETP.NE.U32.AND P5, PT, RZ, UR8, PT ;  /* 0x00000008ff007c0c */ /* 0x000fc8000bfa5070 */
[----:B------:R-:W-:-:S13]  /*14e0*/  ISETP.NE.AND.EX P5, PT, RZ, UR9, PT, P5 ;  /* 0x00000009ff007c0c */ /* 0x000fda000bfa5350 */
[----:B0123--:R-:W-:-:S05]  /*14f0*/  @P5 IMAD.WIDE.U32 R160, R163, 0x10, R242 ;  /* 0x00000010a3a05825 */ /* 0x00ffca00078e00f2 */
[----:B------:R0:W5:Y:S02]  /*1500*/  @P5 LDG.E.128 R120, desc[UR4][R160.64] ;  /* 0x00000004a0785981 */ /* 0x000164000c1e1d00 */
[----:B0-----:R-:W0:Y:S02]  /*1510*/  LDC.64 R160, c[0x0][0x240] ;  /* 0x00009000ffa07b82 */ /* 0x001e240000000a00 */
[----:B0-----:R-:W-:-:S05]  /*1520*/  IMAD.WIDE.U32 R160, R162, 0x4, R160 ;  /* 0x00000004a2a07825 */ /* 0x001fca00078e00a0 */
[----:B------:R4:W5:Y:S01]  /*1530*/  LDG.E R7, desc[UR4][R160.64] ;  /* 0x00000004a0077981 */ /* 0x000962000c1e1900 */
[----:B------:R-:W-:Y:S02]  /*1540*/  IADD3 R162, R162, 0x20, RZ ;  /* 0x00000020a2a27810 */ /* 0x000fe40007ffe0ff */
[----:B------:R-:W-:-:S07]  /*1550*/  IADD3 R163, R163, 0x20, RZ ;  /* 0x00000020a3a37810 */ /* 0x000fce0007ffe0ff */
.L_x_14232:
[----:B------:R-:W-:Y:S05]  /*1560*/  BSYNC B2 ;  /* 0x0000000000027941 */ /* 0x000fea0003800000 */
.L_x_14231:
[----:B------:R-:W-:Y:S01]  /*1570*/  LOP3.LUT P5, RZ, R12, 0x2, RZ, 0xc0, !PT ;  /* 0x000000020cff7812 */ /* 0x000fe200078ac0ff */
[----:B------:R-:W-:-:S12]  /*1580*/  BSSY B2, `(.L_x_14233) ;  /* 0x000000b000027945 */ /* 0x000fd80003800000 */
[----:B------:R-:W-:Y:S05]  /*1590*/  @!P5 BRA `(.L_x_14234) ;  /* 0x000000000024d947 */ /* 0x000fea0003800000 */
[----:B------:R-:W-:-:S04]  /*15a0*/  ISETP.NE.U32.AND P5, PT, RZ, UR8, PT ;  /* 0x00000008ff007c0c */ /* 0x000fc8000bfa5070 */
[----:B------:R-:W-:-:S13]  /*15b0*/  ISETP.NE.AND.EX P5, PT, RZ, UR9, PT, P5 ;  /* 0x00000009ff007c0c */ /* 0x000fda000bfa5350 */
[----:B01234-:R-:W-:-:S05]  /*15c0*/  @P5 IMAD.WIDE.U32 R160, R163, 0x10, R242 ;  /* 0x00000010a3a05825 */ /* 0x01ffca00078e00f2 */
[----:B------:R0:W5:Y:S02]  /*15d0*/  @P5 LDG.E.128 R124, desc[UR4][R160.64] ;  /* 0x00000004a07c5981 */ /* 0x000164000c1e1d00 */
[----:B0-----:R-:W0:Y:S02]  /*15e0*/  LDC.64 R160, c[0x0][0x240] ;  /* 0x00009000ffa07b82 */ /* 0x001e240000000a00 */
[----:B0-----:R-:W-:-:S05]  /*15f0*/  IMAD.WIDE.U32 R160, R162, 0x4, R160 ;  /* 0x00000004a2a07825 */ /* 0x001fca00078e00a0 */
[----:B------:R0:W5:Y:S01]  /*1600*/  LDG.E R6, desc[UR4][R160.64] ;  /* 0x00000004a0067981 */ /* 0x000162000c1e1900 */
[----:B------:R-:W-:Y:S01]  /*1610*/  IADD3 R162, R162, 0x20, RZ ;  /* 0x00000020a2a27810 */ /* 0x000fe20007ffe0ff */
[----:B------:R-:W-:-:S07]  /*1620*/  VIADD R163, R163, 0x20 ;  /* 0x00000020a3a37836 */ /* 0x000fce0000000000 */
.L_x_14234:
[----:B------:R-:W-:Y:S05]  /*1630*/  BSYNC B2 ;  /* 0x0000000000027941 */ /* 0x000fea0003800000 */
.L_x_14233:
[----:B------:R-:W-:Y:S04]  /*1640*/  BSSY B2, `(.L_x_14235) ;  /* 0x000000b000027945 */ /* 0x000fe80003800000 */
        /* <DEDUP_REMOVED lines=8> */
[----:B------:R-:W-:Y:S02]  /*16d0*/  IADD3 R162, R162, 0x20, RZ ;  /* 0x00000020a2a27810 */ /* 0x000fe40007ffe0ff */
[----:B------:R-:W-:-:S07]  /*16e0*/  IADD3 R163, R163, 0x20, RZ ;  /* 0x00000020a3a37810 */ /* 0x000fce0007ffe0ff */
.L_x_14236:
[----:B------:R-:W-:Y:S05]  /*16f0*/  BSYNC B2 ;  /* 0x0000000000027941 */ /* 0x000fea0003800000 */
.L_x_14235:
        /* <DEDUP_REMOVED lines=11> */
.L_x_14238:
[----:B------:R-:W-:Y:S05]  /*17b0*/  BSYNC B2 ;  /* 0x0000000000027941 */ /* 0x000fea0003800000 */
.L_x_14237:
        /* <DEDUP_REMOVED lines=9> */
[----:B------:R-:W-:Y:S01]  /*1850*/  VIADD R162, R162, 0x20 ;  /* 0x00000020a2a27836 */ /* 0x000fe20000000000 */
[----:B------:R-:W-:-:S07]  /*1860*/  IADD3 R163, R163, 0x20, RZ ;  /* 0x00000020a3a37810 */ /* 0x000fce0007ffe0ff */
.L_x_14240:
[----:B------:R-:W-:Y:S05]  /*1870*/  BSYNC B2 ;  /* 0x0000000000027941 */ /* 0x000fea0003800000 */
.L_x_14239:
[----:B------:R-:W-:Y:S01]  /*1880*/  LOP3.LUT P5, RZ, R12, 0x80, RZ, 0xc0, !PT ;  /* 0x000000800cff7812 */ /* 0x000fe200078ac0ff */
[----:B------:R-:W-:Y:S01]  /*1890*/  HFMA2.MMA R186, -RZ, RZ, 0, 0 ;  /* 0x00000000ffba7435 */ /* 0x000fe200000001ff */
[----:B------:R-:W-:-:S11]  /*18a0*/  MOV R185, RZ ;  /* 0x000000ff00b97202 */ /* 0x000fd60000000f00 */
        /* <DEDUP_REMOVED lines=8> */
[----:B------:R-:W-:Y:S01]  /*1930*/  MOV R185, RZ ;  /* 0x000000ff00b97202 */ /* 0x000fe20000000f00 */
[----:B------:R-:W-:Y:S06]  /*1940*/  BRA `(.L_x_14241) ;  /* 0x0000002000847947 */ /* 0x000fec0003800000 */
.L_x_14222:
[----:B------:R-:W-:Y:S01]  /*1950*/  VIADD R183, R164, 0xffffffff ;  /* 0xffffffffa4b77836 */ /* 0x000fe20000000000 */
[----:B-----5:R-:W-:Y:S01]  /*1960*/  ISETP.GE.AND P4, PT, R13, 0x1, PT ;  /* 0x000000010d00780c */ /* 0x020fe20003f86270 */
[----:B------:R-:W-:Y:S01]  /*1970*/  BSSY B2, `(.L_x_14242) ;  /* 0x0000041000027945 */ /* 0x000fe20003800000 */
[----:B------:R-:W-:Y:S01]  /*1980*/  LOP3.LUT P5, RZ, R12, 0x40, RZ, 0xc0, !PT ;  /* 0x000000400cff7812 */ /* 0x000fe200078ac0ff */
[----:B------:R-:W-:Y:S01]  /*1990*/  IMAD R183, R183, R17, RZ ;  /* 0x00000011b7b77224 */ /* 0x000fe200078e02ff */
[----:B------:R-:W-:Y:S01]  /*19a0*/  CS2R R184, SRZ ;  /* 0x0000000000b87805 */ /* 0x000fe2000001ff00 */
[----:B------:R-:W-:Y:S01]  /*19b0*/  HFMA2.MMA R186, -RZ, RZ, 0, 0 ;  /* 0x00000000ffba7435 */ /* 0x000fe200000001ff */
        /* <DEDUP_REMOVED lines=11> */
[----:B------:R-:W-:Y:S01]  /*1a70*/  ISETP.NE.U32.AND P5, PT, RZ, UR8, PT ;  /* 0x00000008ff007c0c */ /* 0x000fe2000bfa5070 */
[----:B------:R-:W2:Y:S03]  /*1a80*/  LDL R238, [R1+0x78] ;  /* 0x0000780001ee7983 */ /* 0x000ea60000100800 */
[----:B------:R-:W-:Y:S01]  /*1a90*/  ISETP.NE.AND.EX P5, PT, RZ, UR9, PT, P5 ;  /* 0x00000009ff007c0c */ /* 0x000fe2000bfa5350 */
[----:B------:R-:W3:Y:S02]  /*1aa0*/  LDL R237, [R1+0x74] ;  /* 0x0000740001ed7983 */ /* 0x000ee40000100800 */
[----:B------:R-:W1:Y:S02]  /*1ab0*/  LDC.64 R198, c[0x0][0x240] ;  /* 0x00009000ffc67b82 */ /* 0x000e640000000a00 */
[----:B------:R-:W4:Y:S04]  /*1ac0*/  LDL R227, [R1+0x70] ;  /* 0x0000700001e37983 */ /* 0x000f280000100800 */
[----:B------:R-:W4:Y:S04]  /*1ad0*/  LDL R185, [R1+0x6c] ;  /* 0x00006c0001b97983 */ /* 0x000f280000100800 */
[----:B------:R0:W5:Y:S02]  /*1ae0*/  @P5 LDG.E.128 R104, desc[UR4][R160.64] ;  /* 0x00000004a0685981 */ /* 0x000164000c1e1d00 */
[----:B0-----:R-:W-:-:S02]  /*1af0*/  ISETP.NE.AND P5, PT, R165, RZ, PT ;  /* 0x000000ffa500720c */ /* 0x001fc40003fa5270 */
[----:B------:R-:W0:Y:S08]  /*1b00*/  LDC.64 R164, c[0x0][0x238] ;  /* 0x00008e00ffa47b82 */ /* 0x000e300000000a00 */
[----:B------:R-:W1:Y:S01]  /*1b10*/  LDC.64 R160, c[0x0][0x2b8] ;  /* 0x0000ae00ffa07b82 */ /* 0x000e620000000a00 */
[----:B0-----:R-:W-:-:S06]  /*1b20*/  IMAD.WIDE.U32 R164, R18, 0x10, R164 ;  /* 0x0000001012a47825 */ /* 0x001fcc00078e00a4 */
[----:B------:R-:W2:Y:S01]  /*1b30*/  LDG.E.128 R164, desc[UR4][R164.64] ;  /* 0x00000004a4a47981 */ /* 0x000ea2000c1e1d00 */
[----:B-1----:R-:W-:-:S06]  /*1b40*/  IMAD.WIDE.U32 R160, R183, 0x10, R160 ;  /* 0x00000010b7a07825 */ /* 0x002fcc00078e00a0 */
[----:B------:R-:W3:Y:S01]  /*1b50*/  LDG.E.128 R160, desc[UR4][R160.64] ;  /* 0x00000004a0a07981 */ /* 0x000ee2000c1e1d00 */
[----:B------:R-:W-:-:S05]  /*1b60*/  IMAD.WIDE.U32 R198, R184, 0x4, R198 ;  /* 0x00000004b8c67825 */ /* 0x000fca00078e00c6 */
[----:B------:R0:W5:Y:S01]  /*1b70*/  LDG.E R11, desc[UR4][R198.64] ;  /* 0x00000004c60b7981 */ /* 0x000162000c1e1900 */
[----:B------:R-:W-:Y:S01]  /*1b80*/  FSEL R0, R187, RZ, !P5 ;  /* 0x000000ffbb007208 */ /* 0x000fe20006800000 */
[----:B------:R-:W-:Y:S01]  /*1b90*/  VIADD R183, R183, 0x20 ;  /* 0x00000020b7b77836 */ /* 0x000fe20000000000 */
[----:B------:R-:W-:Y:S02]  /*1ba0*/  IADD3 R184, R184, 0x20, RZ ;  /* 0x00000020b8b87810 */ /* 0x000fe40007ffe0ff */
[----:B------:R-:W-:Y:S01]  /*1bb0*/  IADD3 R195, R18, 0x20, RZ ;  /* 0x0000002012c37810 */ /* 0x000fe20007ffe0ff */
        /* <DEDUP_REMOVED lines=14> */
[C---:B------:R-:W-:Y:S01]  /*1ca0*/  FMUL.FTZ R240, R14.reuse, R166 ;  /* 0x000000a60ef07220 */ /* 0x040fe20000410000 */
        /* <DEDUP_REMOVED lines=13> */
.L_x_14243:
[----:B------:R-:W-:Y:S05]  /*1d80*/  BSYNC B2 ;  /* 0x0000000000027941 */ /* 0x000fea0003800000 */
.L_x_14242:
        /* <DEDUP_REMOVED lines=8> */
[----:B------:R-:W3:Y:S03]  /*1e10*/  LDL R226, [R1+0x64] ;  /* 0x0000640001e27983 */ /* 0x000ee60000100800 */
[----:B------:R-:W4:Y:S01]  /*1e20*/  LDC.64 R196, c[0x0][0x240] ;  /* 0x00009000ffc47b82 */ /* 0x000f220000000a00 */
[----:B------:R-:W3:Y:S04]  /*1e30*/  LDL R217, [R1+0x60] ;  /* 0x0000600001d97983 */ /* 0x000ee80000100800 */
[----:B------:R-:W3:Y:S03]  /*1e40*/  LDL R199, [R1+0x5c] ;  /* 0x00005c0001c77983 */ /* 0x000ee60000100800 */
[----:B------:R-:W-:-:S05]  /*1e50*/  @P5 IMAD.WIDE.U32 R160, R195, 0x10, R242 ;  /* 0x00000010c3a05825 */ /* 0x000fca00078e00f2 */
[----:B------:R1:W5:Y:S01]  /*1e60*/  @P5 LDG.E.128 R108, desc[UR4][R160.64] ;  /* 0x00000004a06c5981 */ /* 0x000362000c1e1d00 */
[----:B0-----:R-:W-:Y:S01]  /*1e70*/  ISETP.NE.AND P5, PT, R198, RZ, PT ;  /* 0x000000ffc600720c */ /* 0x001fe20003fa5270 */
[----:B-1----:R-:W-:-:S03]  /*1e80*/  IMAD.WIDE.U32 R164, R195, 0x10, R164 ;  /* 0x00000010c3a47825 */ /* 0x002fc600078e00a4 */
[----:B------:R-:W-:-:S03]  /*1e90*/  FSEL R19, R187, RZ, !P5 ;  /* 0x000000ffbb137208 */ /* 0x000fc60006800000 */
[----:B------:R-:W2:Y:S01]  /*1ea0*/  LDG.E.128 R164, desc[UR4][R164.64] ;  /* 0x00000004a4a47981 */ /* 0x000ea2000c1e1d00 */
[----:B------:R-:W0:Y:S02]  /*1eb0*/  LDC.64 R160, c[0x0][0x2b8] ;  /* 0x0000ae00ffa07b82 */ /* 0x000e240000000a00 */
[----:B0-----:R-:W-:-:S06]  /*1ec0*/  IMAD.WIDE.U32 R160, R183, 0x10, R160 ;  /* 0x00000010b7a07825 */ /* 0x001fcc00078e00a0 */
[----:B------:R-:W3:Y:S01]  /*1ed0*/  LDG.E.128 R160, desc[UR4][R160.64] ;  /* 0x00000004a0a07981 */ /* 0x000ee2000c1e1d00 */
[----:B----4-:R-:W-:-:S05]  /*1ee0*/  IMAD.WIDE.U32 R196, R184, 0x4, R196 ;  /* 0x00000004b8c47825 */ /* 0x010fca00078e00c4 */
[----:B------:R0:W5:Y:S01]  /*1ef0*/  LDG.E R10, desc[UR4][R196.64] ;  /* 0x00000004c40a7981 */ /* 0x000162000c1e1900 */
[----:B------:R-:W-:Y:S02]  /*1f00*/  IADD3 R184, R184, 0x20, RZ ;  /* 0x00000020b8b87810 */ /* 0x000fe40007ffe0ff */
[----:B------:R-:W-:Y:S02]  /*1f10*/  IADD3 R183, R183, 0x20, RZ ;  /* 0x00000020b7b77810 */ /* 0x000fe40007ffe0ff */
[----:B------:R-:W-:Y:S01]  /*1f20*/  IADD3 R195, R195, 0x20, RZ ;  /* 0x00000020c3c37810 */ /* 0x000fe20007ffe0ff */
[C---:B--2---:R-:W-:Y:S01]  /*1f30*/  FADD.FTZ R164, -R19.reuse, R164 ;  /* 0x000000a413a47221 */ /* 0x044fe20000010100 */
[C---:B------:R-:W-:Y:S01]  /*1f40*/  FADD.FTZ R20, -R19.reuse, R165 ;  /* 0x000000a513147221 */ /* 0x040fe20000010100 */
[C---:B------:R-:W-:Y:S01]  /*1f50*/  FADD.FTZ R166, -R19.reuse, R166 ;  /* 0x000000a613a67221 */ /* 0x040fe20000010100 */
[----:B------:R-:W-:Y:S01]  /*1f60*/  FADD.FTZ R167, -R19, R167 ;  /* 0x000000a713a77221 */ /* 0x000fe20000010100 */
[C---:B------:R-:W-:Y:S01]  /*1f70*/  FMUL.FTZ R19, R14.reuse, R164 ;  /* 0x000000a40e137220 */ /* 0x040fe20000410000 */
[----:B------:R-:W-:-:S02]  /*1f80*/  FMUL.FTZ R20, R14, R20 ;  /* 0x000000140e147220 */ /* 0x000fc40000410000 */
[----:B0-----:R-:W-:Y:S01]  /*1f90*/  FMUL.FTZ R197, R14, R167 ;  /* 0x000000a70ec57220 */ /* 0x001fe20000410000 */
[----:B---3--:R-:W-:Y:S01]  /*1fa0*/  FMUL.FTZ R236, R174, R160 ;  /* 0x000000a0aeec7220 */ /* 0x008fe20000410000 */
        /* <DEDUP_REMOVED lines=20> */
.L_x_14245:
[----:B------:R-:W-:Y:S05]  /*20f0*/  BSYNC B2 ;  /* 0x0000000000027941 */ /* 0x000fea0003800000 */
.L_x_14244:
[----:B------:R-:W-:Y:S01]  /*2100*/  LOP3.LUT P5, RZ, R12, 0x10, RZ, 0xc0, !PT ;  /* 0x000000100cff7812 */ /* 0x000fe200078ac0ff */
        /* <DEDUP_REMOVED lines=9> */
[----:B------:R-:W-:-:S05]  /*21a0*/  @P5 IMAD.WIDE.U32 R160, R195, 0x10, R242 ;  /* 0x00000010c3a05825 */ /* 0x000fca00078e00f2 */
[----:B------:R1:W5:Y:S01]  /*21b0*/  @P5 LDG.E.128 R112, desc[UR4][R160.64] ;  /* 0x00000004a0705981 */ /* 0x000362000c1e1d00 */
[----:B0-----:R-:W-:Y:S01]  /*21c0*/  ISETP.NE.AND P5, PT, R198, RZ, PT ;  /* 0x000000ffc600720c */ /* 0x001fe20003fa5270 */
[----:B-1----:R-:W-:Y:S01]  /*21d0*/  IMAD.WIDE.U32 R164, R195, 0x10, R164 ;  /* 0x00000010c3a47825 */ /* 0x002fe200078e00a4 */
[----:B------:R-:W0:Y:S05]  /*21e0*/  LDC.64 R198, c[0x0][0x240] ;  /* 0x00009000ffc67b82 */ /* 0x000e2a0000000a00 */
[----:B------:R-:W2:Y:S03]  /*21f0*/  LDG.E.128 R164, desc[UR4][R164.64] ;  /* 0x00000004a4a47981 */ /* 0x000ea6000c1e1d00 */
[----:B------:R-:W1:Y:S02]  /*2200*/  LDC.64 R160, c[0x0][0x2b8] ;  /* 0x0000ae00ffa07b82 */ /* 0x000e640000000a00 */
[----:B-1----:R-:W-:-:S06]  /*2210*/  IMAD.WIDE.U32 R160, R183, 0x10, R160 ;  /* 0x00000010b7a07825 */ /* 0x002fcc00078e00a0 */
[----:B------:R-:W3:Y:S01]  /*2220*/  LDG.E.128 R160, desc[UR4][R160.64] ;  /* 0x00000004a0a07981 */ /* 0x000ee2000c1e1d00 */
[----:B0-----:R-:W-:-:S05]  /*2230*/  IMAD.WIDE.U32 R198, R184, 0x4, R198 ;  /* 0x00000004b8c67825 */ /* 0x001fca00078e00c6 */
        /* <DEDUP_REMOVED lines=15> */
[----:B------:R-:W-:Y:S01]  /*2330*/  FMUL.FTZ R225, R216, R161 ;  /* 0x000000a1d8e17220 */ /* 0x000fe20000410000 */
        /* <DEDUP_REMOVED lines=16> */
[----:B-1----:R-:W-:-:S07]  /*2440*/  FFMA.FTZ R185, R207, R194, R160 ;  /* 0x000000c2cfb97223 */ /* 0x002fce00000100a0 */
.L_x_14247:
[----:B------:R-:W-:Y:S05]  /*2450*/  BSYNC B2 ;  /* 0x0000000000027941 */ /* 0x000fea0003800000 */
.L_x_14246:
        /* <DEDUP_REMOVED lines=8> */
[----:B------:R-:W4:Y:S01]  /*24e0*/  LDC.U8 R162, c[0x0][0x2a0] ;  /* 0x0000a800ffa27b82 */ /* 0x000f220000000000 */
[----:B------:R-:W3:Y:S04]  /*24f0*/  LDL R206, [R1+0x40] ;  /* 0x0000400001ce7983 */ /* 0x000ee80000100800 */
[----:B------:R-:W3:Y:S03]  /*2500*/  LDL R193, [R1+0x3c] ;  /* 0x00003c0001c17983 */ /* 0x000ee60000100800 */
[C---:B------:R-:W-:Y:S01]  /*2510*/  @P5 IMAD.WIDE.U32 R160, R195.reuse, 0x10, R242 ;  /* 0x00000010c3a05825 */ /* 0x040fe200078e00f2 */
[----:B0-----:R-:W0:Y:S04]  /*2520*/  LDC.64 R198, c[0x0][0x240] ;  /* 0x00009000ffc67b82 */ /* 0x001e280000000a00 */
[----:B------:R1:W5:Y:S04]  /*2530*/  @P5 LDG.E.128 R116, desc[UR4][R160.64] ;  /* 0x00000004a0745981 */ /* 0x000368000c1e1d00 */
[----:B-1----:R-:W1:Y:S01]  /*2540*/  LDC.64 R160, c[0x0][0x2b8] ;  /* 0x0000ae00ffa07b82 */ /* 0x002e620000000a00 */
[----:B------:R-:W-:Y:S01]  /*2550*/  IMAD.WIDE.U32 R164, R195, 0x10, R164 ;  /* 0x00000010c3a47825 */ /* 0x000fe200078e00a4 */
[----:B----4-:R-:W-:-:S05]  /*2560*/  ISETP.NE.AND P5, PT, R162, RZ, PT ;  /* 0x000000ffa200720c */ /* 0x010fca0003fa5270 */
[----:B------:R-:W4:Y:S01]  /*2570*/  LDG.E.128 R164, desc[UR4][R164.64] ;  /* 0x00000004a4a47981 */ /* 0x000f22000c1e1d00 */
[----:B-1----:R-:W-:-:S06]  /*2580*/  IMAD.WIDE.U32 R160, R183, 0x10, R160 ;  /* 0x00000010b7a07825 */ /* 0x002fcc00078e00a0 */
[----:B------:R-:W2:Y:S01]  /*2590*/  LDG.E.128 R160, desc[UR4][R160.64] ;  /* 0x00000004a0a07981 */ /* 0x000ea2000c1e1d00 */
[----:B0-----:R-:W-:-:S05]  /*25a0*/  IMAD.WIDE.U32 R198, R184, 0x4, R198 ;  /* 0x00000004b8c67825 */ /* 0x001fca00078e00c6 */
[----:B------:R1:W5:Y:S01]  /*25b0*/  LDG.E R8, desc[UR4][R198.64] ;  /* 0x00000004c6087981 */ /* 0x000362000c1e1900 */
[----:B------:R-:W-:Y:S01]  /*25c0*/  FSEL R23, R187, RZ, !P5 ;  /* 0x000000ffbb177208 */ /* 0x000fe20006800000 */
[----:B------:R-:W-:Y:S01]  /*25d0*/  VIADD R195, R195, 0x20 ;  /* 0x00000020c3c37836 */ /* 0x000fe20000000000 */
[----:B------:R-:W-:Y:S02]  /*25e0*/  IADD3 R184, R184, 0x20, RZ ;  /* 0x00000020b8b87810 */ /* 0x000fe40007ffe0ff */
[----:B------:R-:W-:Y:S01]  /*25f0*/  IADD3 R183, R183, 0x20, RZ ;  /* 0x00000020b7b77810 */ /* 0x000fe20007ffe0ff */
[C---:B----4-:R-:W-:Y:S01]  /*2600*/  FADD.FTZ R164, -R23.reuse, R164 ;  /* 0x000000a417a47221 */ /* 0x050fe20000010100 */
[C---:B------:R-:W-:Y:S01]  /*2610*/  FADD.FTZ R24, -R23.reuse, R165 ;  /* 0x000000a517187221 */ /* 0x040fe20000010100 */
[C---:B------:R-:W-:Y:S01]  /*2620*/  FADD.FTZ R166, -R23.reuse, R166 ;  /* 0x000000a617a67221 */ /* 0x040fe20000010100 */
[----:B------:R-:W-:Y:S01]  /*2630*/  FADD.FTZ R167, -R23, R167 ;  /* 0x000000a717a77221 */ /* 0x000fe20000010100 */
[C---:B------:R-:W-:Y:S01]  /*2640*/  FMUL.FTZ R23, R14.reuse, R164 ;  /* 0x000000a40e177220 */ /* 0x040fe20000410000 */
[C---:B------:R-:W-:Y:S01]  /*2650*/  FMUL.FTZ R24, R14.reuse, R24 ;  /* 0x000000180e187220 */ /* 0x040fe20000410000 */
[----:B------:R-:W-:Y:S01]  /*2660*/  FMUL.FTZ R176, R14, R166 ;  /* 0x000000a60eb07220 */ /* 0x000fe20000410000 */
[----:B--2---:R-:W-:Y:S01]  /*2670*/  FMUL.FTZ R234, R224, R160 ;  /* 0x000000a0e0ea7220 */ /* 0x004fe20000410000 */
        /* <DEDUP_REMOVED lines=20> */
.L_x_14249:
[----:B------:R-:W-:Y:S05]  /*27c0*/  BSYNC B2 ;  /* 0x0000000000027941 */ /* 0x000fea0003800000 */
.L_x_14248:
        /* <DEDUP_REMOVED lines=22> */
[----:B------:R-:W-:Y:S02]  /*2930*/  FSEL R25, R187, RZ, !P5 ;  /* 0x000000ffbb197208 */ /* 0x000fe40006800000 */
[----:B------:R-:W-:Y:S02]  /*2940*/  IADD3 R184, R184, 0x20, RZ ;  /* 0x00000020b8b87810 */ /* 0x000fe40007ffe0ff */
        /* <DEDUP_REMOVED lines=30> */
.L_x_14251:
[----:B------:R-:W-:Y:S05]  /*2b30*/  BSYNC B2 ;  /* 0x0000000000027941 */ /* 0x000fea0003800000 */
.L_x_14250:
        /* <DEDUP_REMOVED lines=54> */
.L_x_14253:
[----:B------:R-:W-:Y:S05]  /*2ea0*/  BSYNC B2 ;  /* 0x0000000000027941 */ /* 0x000fea0003800000 */
.L_x_14252:
[----:B------:R-:W-:Y:S04]  /*2eb0*/  BSSY B2, `(.L_x_14254) ;  /* 0x0000035000027945 */ /* 0x000fe80003800000 */
        /* <DEDUP_REMOVED lines=9> */
[----:B------:R-:W-:Y:S01]  /*2f50*/  @P5 IMAD.WIDE.U32 R160, R195, 0x10, R242 ;  /* 0x00000010c3a05825 */ /* 0x000fe200078e00f2 */
[----:B0-----:R-:W0:Y:S04]  /*2f60*/  LDC.64 R198, c[0x0][0x240] ;  /* 0x00009000ffc67b82 */ /* 0x001e280000000a00 */
[----:B------:R1:W5:Y:S04]  /*2f70*/  @P5 LDG.E.128 R128, desc[UR4][R160.64] ;  /* 0x00000004a0805981 */ /* 0x000368000c1e1d00 */
[----:B-1----:R-:W1:Y:S01]  /*2f80*/  LDC.64 R160, c[0x0][0x238] ;  /* 0x00008e00ffa07b82 */ /* 0x002e620000000a00 */
[----:B------:R-:W-:Y:S01]  /*2f90*/  IMAD.WIDE.U32 R164, R183, 0x10, R164 ;  /* 0x00000010b7a47825 */ /* 0x000fe200078e00a4 */
[----:B----4-:R-:W-:-:S05]  /*2fa0*/  ISETP.NE.AND P5, PT, R162, RZ, PT ;  /* 0x000000ffa200720c */ /* 0x010fca0003fa5270 */
[----:B------:R-:W2:Y:S01]  /*2fb0*/  LDG.E.128 R164, desc[UR4][R164.64] ;  /* 0x00000004a4a47981 */ /* 0x000ea2000c1e1d00 */
[----:B-1----:R-:W-:-:S06]  /*2fc0*/  IMAD.WIDE.U32 R160, R195, 0x10, R160 ;  /* 0x00000010c3a07825 */ /* 0x002fcc00078e00a0 */
[----:B------:R-:W4:Y:S01]  /*2fd0*/  LDG.E.128 R160, desc[UR4][R160.64] ;  /* 0x00000004a0a07981 */ /* 0x000f22000c1e1d00 */
[----:B0-----:R-:W-:-:S05]  /*2fe0*/  IMAD.WIDE.U32 R198, R184, 0x4, R198 ;  /* 0x00000004b8c67825 */ /* 0x001fca00078e00c6 */
[----:B------:R1:W5:Y:S01]  /*2ff0*/  LDG.E R5, desc[UR4][R198.64] ;  /* 0x00000004c6057981 */ /* 0x000362000c1e1900 */
[----:B------:R-:W-:Y:S02]  /*3000*/  FSEL R29, R187, RZ, !P5 ;  /* 0x000000ffbb1d7208 */ /* 0x000fe40006800000 */
[----:B------:R-:W-:Y:S02]  /*3010*/  IADD3 R184, R184, 0x20, RZ ;  /* 0x00000020b8b87810 */ /* 0x000fe40007ffe0ff */
        /* <DEDUP_REMOVED lines=8> */
[C---:B------:R-:W-:Y:S01]  /*30a0*/  FADD.FTZ R30, -R29.reuse, R161 ;  /* 0x000000a11d1e7221 */ /* 0x040fe20000010100 */
[C---:B------:R-:W-:Y:S01]  /*30b0*/  FADD.FTZ R162, -R29.reuse, R162 ;  /* 0x000000a21da27221 */ /* 0x040fe20000010100 */
[----:B------:R-:W-:Y:S01]  /*30c0*/  FADD.FTZ R163, -R29, R163 ;  /* 0x000000a31da37221 */ /* 0x000fe20000010100 */
[C---:B------:R-:W-:Y:S01]  /*30d0*/  FMUL.FTZ R29, R14.reuse, R160 ;  /* 0x000000a00e1d7220 */ /* 0x040fe20000410000 */
[----:B------:R-:W-:-:S03]  /*30e0*/  FMUL.FTZ R30, R14, R30 ;  /* 0x0000001e0e1e7220 */ /* 0x000fc60000410000 */
[----:B------:R-:W-:Y:S01]  /*30f0*/  FFMA.FTZ R160, R29, R231, R185 ;  /* 0x000000e71da07223 */ /* 0x000fe200000100b9 */
[----:B------:R-:W-:-:S03]  /*3100*/  FMUL.FTZ R179, R14, R162 ;  /* 0x000000a20eb37220 */ /* 0x000fc60000410000 */
        /* <DEDUP_REMOVED lines=15> */
.L_x_14255:
[----:B------:R-:W-:Y:S05]  /*3200*/  BSYNC B2 ;  /* 0x0000000000027941 */ /* 0x000fea0003800000 */
.L_x_14254:
        /* <DEDUP_REMOVED lines=8> */
[----:B------:R-:W3:Y:S07]  /*3290*/  LDL R189, [R1] ;  /* 0x0000000001bd7983 */ /* 0x000eee0000100800 */
        /* <DEDUP_REMOVED lines=11> */
[----:B------:R-:W-:Y:S01]  /*3350*/  FSEL R31, R187, RZ, !P5 ;  /* 0x000000ffbb1f7208 */ /* 0x000fe20006800000 */
[----:B------:R-:W-:Y:S01]  /*3360*/  VIADD R184, R184, 0x20 ;  /* 0x00000020b8b87836 */ /* 0x000fe20000000000 */
        /* <DEDUP_REMOVED lines=30> */
.L_x_14257:
[----:B------:R-:W-:Y:S05]  /*3550*/  BSYNC B2 ;  /* 0x0000000000027941 */ /* 0x000fea0003800000 */
.L_x_14256:
[----:B------:R-:W-:Y:S04]  /*3560*/  BSSY B2, `(.L_x_14258) ;  /* 0x0000031000027945 */ /* 0x000fe80003800000 */
[----:B------:R-:W-:Y:S05]  /*3570*/  @!P2 BRA `(.L_x_14259) ;  /* 0x0000000000bca947 */ /* 0x000fea0003800000 */
[----:B------:R-:W-:Y:S01]  /*3580*/  ISETP.NE.U32.AND P5, PT, RZ, UR8, PT ;  /* 0x00000008ff007c0c */ /* 0x000fe2000bfa5070 */
[----:B------:R-:W1:Y:S03]  /*3590*/  LDC.64 R164, c[0x0][0x2b8] ;  /* 0x0000ae00ffa47b82 */ /* 0x000e660000000a00 */
[----:B------:R-:W-:-:S05]  /*35a0*/  ISETP.NE.AND.EX P5, PT, RZ, UR9, PT, P5 ;  /* 0x00000009ff007c0c */ /* 0x000fca000bfa5350 */
[----:B------:R-:W2:Y:S08]  /*35b0*/  LDC.U8 R162, c[0x0][0x2a0] ;  /* 0x0000a800ffa27b82 */ /* 0x000eb00000000000 */
[----:B------:R-:W-:Y:S01]  /*35c0*/  @P5 IMAD.WIDE.U32 R160, R195, 0x10, R242 ;  /* 0x00000010c3a05825 */ /* 0x000fe200078e00f2 */
[----:B0-----:R-:W0:Y:S04]  /*35d0*/  LDC.64 R198, c[0x0][0x240] ;  /* 0x00009000ffc67b82 */ /* 0x001e280000000a00 */
[----:B------:R3:W5:Y:S01]  /*35e0*/  @P5 LDG.E.128 R136, desc[UR4][R160.64] ;  /* 0x00000004a0885981 */ /* 0x000762000c1e1d00 */
[----:B-1----:R-:W-:-:S06]  /*35f0*/  IMAD.WIDE.U32 R164, R183, 0x10, R164 ;  /* 0x00000010b7a47825 */ /* 0x002fcc00078e00a4 */
[----:B------:R-:W4:Y:S01]  /*3600*/  LDG.E.128 R164, desc[UR4][R164.64] ;  /* 0x00000004a4a47981 */ /* 0x000f22000c1e1d00 */
[----:B---3--:R-:W1:Y:S01]  /*3610*/  LDC.64 R160, c[0x0][0x238] ;  /* 0x00008e00ffa07b82 */ /* 0x008e620000000a00 */
[----:B--2---:R-:W-:-:S04]  /*3620*/  ISETP.NE.AND P5, PT, R162, RZ, PT ;  /* 0x000000ffa200720c */ /* 0x004fc80003fa5270 */
[----:B------:R-:W-:Y:S01]  /*3630*/  FSEL R169, R187, RZ, !P5 ;  /* 0x000000ffbba97208 */ /* 0x000fe20006800000 */
[----:B-1----:R-:W-:-:S06]  /*3640*/  IMAD.WIDE.U32 R160, R195, 0x10, R160 ;  /* 0x00000010c3a07825 */ /* 0x002fcc00078e00a0 */
[----:B------:R-:W2:Y:S01]  /*3650*/  LDG.E.128 R160, desc[UR4][R160.64] ;  /* 0x00000004a0a07981 */ /* 0x000ea2000c1e1d00 */
[----:B0-----:R-:W-:-:S05]  /*3660*/  IMAD.WIDE.U32 R198, R184, 0x4, R198 ;  /* 0x00000004b8c67825 */ /* 0x001fca00078e00c6 */
[----:B------:R1:W5:Y:S01]  /*3670*/  LDG.E R3, desc[UR4][R198.64] ;  /* 0x00000004c6037981 */ /* 0x000362000c1e1900 */
[----:B------:R-:W-:Y:S01]  /*3680*/  IADD3 R184, R184, 0x20, RZ ;  /* 0x00000020b8b87810 */ /* 0x000fe20007ffe0ff */
[----:B------:R-:W-:Y:S01]  /*3690*/  VIADD R195, R195, 0x20 ;  /* 0x00000020c3c37836 */ /* 0x000fe20000000000 */
[----:B------:R-:W-:Y:S01]  /*36a0*/  IADD3 R183, R183, 0x20, RZ ;  /* 0x00000020b7b77810 */ /* 0x000fe20007ffe0ff */
[----:B----4-:R-:W-:Y:S01]  /*36b0*/  FMUL.FTZ R229, R251, R164 ;  /* 0x000000a4fbe57220 */ /* 0x010fe20000410000 */
[----:B------:R-:W-:-:S03]  /*36c0*/  FMUL.FTZ R219, R250, R165 ;  /* 0x000000a5fadb7220 */ /* 0x000fc60000410000 */
[----:B------:R-:W-:Y:S01]  /*36d0*/  FADD.FTZ R186, R186, R229 ;  /* 0x000000e5baba7221 */ /* 0x000fe20000010000 */
[----:B------:R-:W-:-:S03]  /*36e0*/  FMUL.FTZ R210, R249, R166 ;  /* 0x000000a6f9d27220 */ /* 0x000fc60000410000 */
[----:B------:R-:W-:Y:S01]  /*36f0*/  FADD.FTZ R186, R186, R219 ;  /* 0x000000dbbaba7221 */ /* 0x000fe20000010000 */
[----:B------:R-:W-:-:S03]  /*3700*/  FMUL.FTZ R188, R248, R167 ;  /* 0x000000a7f8bc7220 */ /* 0x000fc60000410000 */
[----:B------:R-:W-:Y:S01]  /*3710*/  FADD.FTZ R186, R186, R210 ;  /* 0x000000d2baba7221 */ /* 0x000fe20000010000 */
[C---:B--2---:R-:W-:Y:S01]  /*3720*/  FADD.FTZ R160, -R169.reuse, R160 ;  /* 0x000000a0a9a07221 */ /* 0x044fe20000010100 */
        /* <DEDUP_REMOVED lines=20> */
.L_x_14259:
[----:B------:R-:W-:Y:S05]  /*3870*/  BSYNC B2 ;  /* 0x0000000000027941 */ /* 0x000fea0003800000 */
.L_x_14258:
[----:B------:R-:W-:-:S13]  /*3880*/  LOP3.LUT P5, RZ, R12, 0x80, RZ, 0xc0, !PT ;  /* 0x000000800cff7812 */ /* 0x000fda00078ac0ff */
        /* <DEDUP_REMOVED lines=13> */
[----:B0-----:R-:W-:-:S05]  /*3960*/  IMAD.WIDE.U32 R198, R184, 0x4, R198 ;  /* 0x00000004b8c67825 */ /* 0x001fca00078e00c6 */
[----:B------:R0:W5:Y:S01]  /*3970*/  LDG.E R2, desc[UR4][R198.64] ;  /* 0x00000004c6027981 */ /* 0x000162000c1e1900 */
[----:B-1----:R-:W-:-:S06]  /*3980*/  IMAD.WIDE.U32 R160, R195, 0x10, R160 ;  /* 0x00000010c3a07825 */ /* 0x002fcc00078e00a0 */
[----:B------:R-:W2:Y:S01]  /*3990*/  LDG.E.128 R160, desc[UR4][R160.64] ;  /* 0x00000004a0a07981 */ /* 0x000ea2000c1e1d00 */
        /* <DEDUP_REMOVED lines=9> */
[C---:B------:R-:W-:Y:S01]  /*3a30*/  FMUL.FTZ R171, R14.reuse, R160 ;  /* 0x000000a00eab7220 */ /* 0x040fe20000410000 */
[----:B------:R-:W-:Y:S01]  /*3a40*/  FADD.FTZ R162, -R187, R162 ;  /* 0x000000a2bba27221 */ /* 0x000fe20000010100 */
[C---:B------:R-:W-:Y:S02]  /*3a50*/  FMUL.FTZ R172, R14.reuse, R161 ;  /* 0x000000a10eac7220 */ /* 0x040fe40000410000 */
        /* <DEDUP_REMOVED lines=16> */
.L_x_14241:
[----:B------:R-:W-:Y:S05]  /*3b60*/  BSYNC B1 ;  /* 0x0000000000017941 */ /* 0x000fea0003800000 */
.L_x_14221:
        /* <DEDUP_REMOVED lines=19> */
[----:B-1234-:R0:W1:Y:S02]  /*3ca0*/  SHFL.BFLY PT, R160, R185, 0x10, 0x1f ;  /* 0x0e001f00b9a07f89 */ /* 0x01e06400000e0000 */
.L_x_14373:
[----:B------:R-:W-:Y:S01]  /*3cb0*/  @P4 IADD3 R13, R13, -0x1, RZ ;  /* 0xffffffff0d0d4810 */ /* 0x000fe20007ffe0ff */
[----:B-1----:R-:W-:Y:S01]  /*3cc0*/  FADD.FTZ R161, R185, R160 ;  /* 0x000000a0b9a17221 */ /* 0x002fe20000010000 */
        /* <DEDUP_REMOVED lines=11> */
[----:B------:R-:W1:Y:S01]  /*3d80*/  @!P3 LDC.64 R162, c[0x0][0x2c8] ;  /* 0x0000b200ffa2bb82 */ /* 0x000e620000000a00 */
[----:B------:R-:W-:Y:S07]  /*3d90*/  BSSY B2, `(.L_x_14263) ;  /* 0x0000010000027945 */ /* 0x000fee0003800000 */
[----:B------:R-:W2:Y:S01]  /*3da0*/  LDC.U8 R184, c[0x0][0x2a0] ;  /* 0x0000a800ffb87b82 */ /* 0x000ea20000000000 */
[----:B-1----:R-:W-:-:S04]  /*3db0*/  @!P3 ISETP.NE.U32.AND P5, PT, R162, RZ, PT ;  /* 0x000000ffa200b20c */ /* 0x002fc80003fa5070 */
[----:B------:R-:W-:-:S04]  /*3dc0*/  @!P3 ISETP.NE.AND.EX P5, PT, R163, RZ, PT, P5 ;  /* 0x000000ffa300b20c */ /* 0x000fc80003fa5350 */
[----:B-----5:R-:W-:Y:S01]  /*3dd0*/  @!P3 FSEL R183, R104, RZ, P5 ;  /* 0x000000ff68b7b208 */ /* 0x020fe20002800000 */
[----:B--2---:R-:W-:Y:S08]  /*3de0*/  @!P3 BRA `(.L_x_14264) ;  /* 0x000000000028b947 */ /* 0x004ff00003800000 */
        /* <DEDUP_REMOVED lines=10> */
.L_x_14264:
[----:B------:R-:W-:Y:S05]  /*3e90*/  BSYNC B2 ;  /* 0x0000000000027941 */ /* 0x000fea0003800000 */
.L_x_14263:
[----:B------:R-:W1:Y:S01]  /*3ea0*/  @P4 LDC.64 R166, c[0x0][0x298] ;  /* 0x0000a600ffa64b82 */ /* 0x000e620000000a00 */
[----:B------:R-:W-:Y:S01]  /*3eb0*/  @P4 LOP3.LUT P6, RZ, R11, 0xff, RZ, 0xc0, !PT ;  /* 0x000000ff0bff4812 */ /* 0x000fe200078cc0ff */
[----:B------:R-:W-:Y:S06]  /*3ec0*/  BSSY B2, `(.L_x_14265) ;  /* 0x0000014000027945 */ /* 0x000fec0003800000 */
[----:B------:R-:W2:Y:S01]  /*3ed0*/  LDC.64 R164, c[0x0][0x308] ;  /* 0x0000c200ffa47b82 */ /* 0x000ea20000000a00 */
[----:B-1----:R-:W-:-:S04]  /*3ee0*/  @P4 FMUL.FTZ R167, R183, R167 ;  /* 0x000000a7b7a74220 */ /* 0x002fc80000410000 */
[----:B------:R-:W-:Y:S01]  /*3ef0*/  @P4 FMUL.FTZ R166, R167, R166 ;  /* 0x000000a6a7a64220 */ /* 0x000fe20000410000 */
[----:B--2---:R-:W-:-:S04]  /*3f00*/  ISETP.NE.U32.AND P5, PT, R164, RZ, PT ;  /* 0x000000ffa400720c */ /* 0x004fc80003fa5070 */
[----:B------:R-:W-:Y:S02]  /*3f10*/  @P4 SEL R156, R166, RZ, P6 ;  /* 0x000000ffa69c4207 */ /* 0x000fe40003000000 */
[----:B------:R-:W-:Y:S02]  /*3f20*/  @!P3 ISETP.NE.U32.AND P6, PT, R162, RZ, PT ;  /* 0x000000ffa200b20c */ /* 0x000fe40003fc5070 */
[----:B------:R-:W-:Y:S02]  /*3f30*/  ISETP.NE.AND.EX P5, PT, R165, RZ, PT, P5 ;  /* 0x000000ffa500720c */ /* 0x000fe40003fa5350 */
[----:B------:R-:W-:Y:S02]  /*3f40*/  @!P3 ISETP.NE.AND.EX P6, PT, R163, RZ, PT, P6 ;  /* 0x000000ffa300b20c */ /* 0x000fe40003fc5360 */
[----:B------:R-:W-:Y:S02]  /*3f50*/  SEL R152, R183, R152, P5 ;  /* 0x00000098b7987207 */ /* 0x000fe40002800000 */
[----:B------:R-:W-:Y:S01]  /*3f60*/  @!P3 FSEL R183, R105, RZ, P6 ;  /* 0x000000ff69b7b208 */ /* 0x000fe20003000000 */
[----:B------:R-:W-:Y:S08]  /*3f70*/  @!P3 BRA `(.L_x_14266) ;  /* 0x000000000020b947 */ /* 0x000ff00003800000 */
        /* <DEDUP_REMOVED lines=8> */
.L_x_14266:
[----:B------:R-:W-:Y:S05]  /*4000*/  BSYNC B2 ;  /* 0x0000000000027941 */ /* 0x000fea0003800000 */
.L_x_14265:
[----:B------:R-:W1:Y:S01]  /*4010*/  @P4 LDC.64 R166, c[0x0][0x298] ;  /* 0x0000a600ffa64b82 */ /* 0x000e620000000a00 */
[----:B------:R-:W-:Y:S01]  /*4020*/  @P4 LOP3.LUT P6, RZ, R11, 0xff00, RZ, 0xc0, !PT ;  /* 0x0000ff000bff4812 */ /* 0x000fe200078cc0ff */
[----:B------:R-:W-:Y:S01]  /*4030*/  BSSY B2, `(.L_x_14267) ;  /* 0x0000011000027945 */ /* 0x000fe20003800000 */
[C---:B------:R-:W-:Y:S01]  /*4040*/  SEL R153, R183.reuse, R153, P5 ;  /* 0x00000099b7997207 */ /* 0x040fe20002800000 */
[----:B-1----:R-:W-:-:S04]  /*4050*/  @P4 FMUL.FTZ R167, R183, R167 ;  /* 0x000000a7b7a74220 */ /* 0x002fc80000410000 */
[----:B------:R-:W-:-:S05]  /*4060*/  @P4 FMUL.FTZ R166, R167, R166 ;  /* 0x000000a6a7a64220 */ /* 0x000fca0000410000 */
[----:B------:R-:W-:Y:S02]  /*4070*/  @P4 SEL R157, R166, RZ, P6 ;  /* 0x000000ffa69d4207 */ /* 0x000fe40003000000 */
[----:B------:R-:W-:-:S04]  /*4080*/  @!P3 ISETP.NE.U32.AND P6, PT, R162, RZ, PT ;  /* 0x000000ffa200b20c */ /* 0x000fc80003fc5070 */
[----:B------:R-:W-:-:S04]  /*4090*/  @!P3 ISETP.NE.AND.EX P6, PT, R163, RZ, PT, P6 ;  /* 0x000000ffa300b20c */ /* 0x000fc80003fc5360 */
        /* <DEDUP_REMOVED lines=10> */
.L_x_14268:
[----:B------:R-:W-:Y:S05]  /*4140*/  BSYNC B2 ;  /* 0x0000000000027941 */ /* 0x000fea0003800000 */
.L_x_14267:
        /* <DEDUP_REMOVED lines=22> */
.L_x_14270:
[----:B------:R-:W-:Y:S05]  /*42b0*/  BSYNC B2 ;  /* 0x0000000000027941 */ /* 0x000fea0003800000 */
.L_x_14269:
[----:B------:R-:W-:Y:S02]  /*42c0*/  SEL R155, R166, R155, P5 ;  /* 0x0000009ba69b7207 */ /* 0x000fe40002800000 */
[----:B------:R-:W-:-:S04]  /*42d0*/  ISETP.NE.U32.AND P5, PT, R164, RZ, PT ;  /* 0x000000ffa400720c */ /* 0x000fc80003fa5070 */
[----:B------:R-:W-:-:S13]  /*42e0*/  ISETP.NE.AND.EX P5, PT, R165, RZ, PT, P5 ;  /* 0x000000ffa500720c */ /* 0x000fda0003fa5350 */
[----:B------:R-:W1:Y:S02]  /*42f0*/  @P5 LDC.64 R162, c[0x0][0x308] ;  /* 0x0000c200ffa25b82 */ /* 0x000e640000000a00 */
[----:B-1----:R-:W-:-:S04]  /*4300*/  @P5 IMAD.WIDE.U32 R162, R18, 0x10, R162 ;  /* 0x0000001012a25825 */ /* 0x002fc800078e00a2 */
[----:B------:R-:W-:Y:S01]  /*4310*/  VIADD R18, R18, 0x20 ;  /* 0x0000002012127836 */ /* 0x000fe20000000000 */
[----:B------:R1:W-:Y:S01]  /*4320*/  @P5 STG.E.128 desc[UR4][R162.64], R152 ;  /* 0x00000098a2005986 */ /* 0x0003e2000c101d04 */
[----:B------:R-:W-:Y:S01]  /*4330*/  @P4 LOP3.LUT P5, RZ, R11, 0xff000000, RZ, 0xc0, !PT ;  /* 0xff0000000bff4812 */ /* 0x000fe200078ac0ff */
[----:B-1----:R-:W1:Y:S02]  /*4340*/  @P4 LDC.64 R162, c[0x0][0x298] ;  /* 0x0000a600ffa24b82 */ /* 0x002e640000000a00 */
[----:B-1----:R-:W-:-:S04]  /*4350*/  @P4 FMUL.FTZ R163, R166, R163 ;  /* 0x000000a3a6a34220 */ /* 0x002fc80000410000 */
[----:B------:R-:W-:-:S05]  /*4360*/  @P4 FMUL.FTZ R162, R163, R162 ;  /* 0x000000a2a3a24220 */ /* 0x000fca0000410000 */
[----:B------:R-:W-:Y:S02]  /*4370*/  @P4 SEL R159, R162, RZ, P5 ;  /* 0x000000ffa29f4207 */ /* 0x000fe40002800000 */
[----:B------:R-:W1:Y:S02]  /*4380*/  @P4 LDC.64 R162, c[0x0][0x2f8] ;  /* 0x0000be00ffa24b82 */ /* 0x000e640000000a00 */
[C---:B-1----:R-:W-:Y:S01]  /*4390*/  @P4 IMAD.WIDE.U32 R162, R13.reuse, 0x10, R162 ;  /* 0x000000100da24825 */ /* 0x042fe200078e00a2 */
[----:B------:R-:W-:-:S04]  /*43a0*/  IADD3 R13, R13, 0x20, RZ ;  /* 0x000000200d0d7810 */ /* 0x000fc80007ffe0ff */
[----:B------:R1:W-:Y:S03]  /*43b0*/  @P4 STG.E.128 desc[UR4][R162.64], R156 ;  /* 0x0000009ca2004986 */ /* 0x0003e6000c101d04 */
.L_x_14262:
[----:B------:R-:W-:Y:S05]  /*43c0*/  BSYNC B1 ;  /* 0x0000000000017941 */ /* 0x000fea0003800000 */
.L_x_14261:
[----:B------:R-:W-:Y:S01]  /*43d0*/  LOP3.LUT P5, RZ, R12, 0x20, RZ, 0xc0, !PT ;  /* 0x000000200cff7812 */ /* 0x000fe200078ac0ff */
[----:B------:R-:W-:-:S12]  /*43e0*/  BSSY B1, `(.L_x_14271) ;  /* 0x000005d000017945 */ /* 0x000fd80003800000 */
[----:B------:R-:W-:Y:S05]  /*43f0*/  @!P5 BRA `(.L_x_14272) ;  /* 0x00000004006cd947 */ /* 0x000fea0003800000 */
[----:B-1----:R-:W1:Y:S01]  /*4400*/  LDC.U8 R162, c[0x0][0x2a0] ;  /* 0x0000a800ffa27b82 */ /* 0x002e620000000000 */
[----:B------:R-:W-:Y:S01]  /*4410*/  BSSY B2, `(.L_x_14273) ;  /* 0x0000010000027945 */ /* 0x000fe20003800000 */
[----:B-1----:R-:W-:-:S06]  /*4420*/  ISETP.NE.AND P5, PT, R162, RZ, PT ;  /* 0x000000ffa200720c */ /* 0x002fcc0003fa5270 */
[----:B------:R-:W1:Y:S01]  /*4430*/  @!P3 LDC.64 R162, c[0x0][0x2c8] ;  /* 0x0000b200ffa2bb82 */ /* 0x000e620000000a00 */
[----:B------:R-:W-:Y:S02]  /*4440*/  FSEL R183, R160, RZ, !P5 ;  /* 0x000000ffa0b77208 */ /* 0x000fe40006800000 */
[----:B-1----:R-:W-:-:S04]  /*4450*/  @!P3 ISETP.NE.U32.AND P5, PT, R162, RZ, PT ;  /* 0x000000ffa200b20c */ /* 0x002fc80003fa5070 */
        /* <DEDUP_REMOVED lines=11> */
.L_x_14274:
[----:B------:R-:W-:Y:S05]  /*4510*/  BSYNC B2 ;  /* 0x0000000000027941 */ /* 0x000fea0003800000 */
.L_x_14273:
        /* <DEDUP_REMOVED lines=20> */
.L_x_14276:
[----:B------:R-:W-:Y:S05]  /*4660*/  BSYNC B2 ;  /* 0x0000000000027941 */ /* 0x000fea0003800000 */
.L_x_14275:
        /* <DEDUP_REMOVED lines=17> */
.L_x_14278:
[----:B------:R-:W-:Y:S05]  /*4780*/  BSYNC B2 ;  /* 0x0000000000027941 */ /* 0x000fea0003800000 */
.L_x_14277:
        /* <DEDUP_REMOVED lines=17> */
.L_x_14280:
[----:B------:R-:W-:Y:S05]  /*48a0*/  BSYNC B2 ;  /* 0x0000000000027941 */ /* 0x000fea0003800000 */
.L_x_14279:
        /* <DEDUP_REMOVED lines=16> */
.L_x_14272:
[----:B------:R-:W-:Y:S05]  /*49b0*/  BSYNC B1 ;  /* 0x0000000000017941 */ /* 0x000fea0003800000 */
.L_x_14271:
[----:B------:R-:W-:Y:S01]  /*49c0*/  LOP3.LUT P5, RZ, R12, 0x10, RZ, 0xc0, !PT ;  /* 0x000000100cff7812 */ /* 0x000fe200078ac0ff */
[----:B------:R-:W-:-:S12]  /*49d0*/  BSSY B1, `(.L_x_14281) ;  /* 0x000005d000017945 */ /* 0x000fd80003800000 */
[----:B------:R-:W-:Y:S05]  /*49e0*/  @!P5 BRA `(.L_x_14282) ;  /* 0x00000004006cd947 */ /* 0x000fea0003800000 */
[----:B-12---:R-:W1:Y:S01]  /*49f0*/  LDC.U8 R162, c[0x0][0x2a0] ;  /* 0x0000a800ffa27b82 */ /* 0x006e620000000000 */
        /* <DEDUP_REMOVED lines=16> */
.L_x_14284:
[----:B------:R-:W-:Y:S05]  /*4b00*/  BSYNC B2 ;  /* 0x0000000000027941 */ /* 0x000fea0003800000 */
.L_x_14283:
        /* <DEDUP_REMOVED lines=20> */
.L_x_14286:
[----:B------:R-:W-:Y:S05]  /*4c50*/  BSYNC B2 ;  /* 0x0000000000027941 */ /* 0x000fea0003800000 */
.L_x_14285:
        /* <DEDUP_REMOVED lines=17> */
.L_x_14288:
[----:B------:R-:W-:Y:S05]  /*4d70*/  BSYNC B2 ;  /* 0x0000000000027941 */ /* 0x000fea0003800000 */
.L_x_14287:
        /* <DEDUP_REMOVED lines=17> */
.L_x_14290:
[----:B------:R-:W-:Y:S05]  /*4e90*/  BSYNC B2 ;  /* 0x0000000000027941 */ /* 0x000fea0003800000 */
.L_x_14289:
[----:B------:R-:W-:Y:S02]  /*4ea0*/  SEL R155, R166, R155, P5 ;  /* 0x0000009ba69b7207 */ /* 0x000fe40002800000 */
[----:B------:R-:W-:-:S04]  /*4eb0*/  ISETP.NE.U32.AND P5, PT, R164, RZ, PT ;  /* 0x000000ffa400720c */ /* 0x000fc80003fa5070 */
[----:B------:R-:W-:-:S13]  /*4ec0*/  ISETP.NE.AND.EX P5, PT, R165, RZ, PT, P5 ;  /* 0x000000ffa500720c */ /* 0x000fda0003fa5350 */
[----:B------:R-:W1:Y:S02]  /*4ed0*/  @P5 LDC.64 R162, c[0x0][0x308] ;  /* 0x0000c200ffa25b82 */ /* 0x000e640000000a00 */
[C---:B-1----:R-:W-:Y:S01]  /*4ee0*/  @P5 IMAD.WIDE.U32 R162, R18.reuse, 0x10, R162 ;  /* 0x0000001012a25825 */ /* 0x042fe200078e00a2 */
[----:B------:R-:W-:-:S04]  /*4ef0*/  IADD3 R18, R18, 0x20, RZ ;  /* 0x0000002012127810 */ /* 0x000fc80007ffe0ff */
        /* <DEDUP_REMOVED lines=10> */
.L_x_14282:
[----:B------:R-:W-:Y:S05]  /*4fa0*/  BSYNC B1 ;  /* 0x0000000000017941 */ /* 0x000fea0003800000 */
.L_x_14281:
[----:B------:R-:W-:Y:S01]  /*4fb0*/  LOP3.LUT P5, RZ, R12, 0x8, RZ, 0xc0, !PT ;  /* 0x000000080cff7812 */ /* 0x000fe200078ac0ff */
[----:B------:R-:W-:-:S12]  /*4fc0*/  BSSY B1, `(.L_x_14291) ;  /* 0x000005d000017945 */ /* 0x000fd80003800000 */
[----:B------:R-:W-:Y:S05]  /*4fd0*/  @!P5 BRA `(.L_x_14292) ;  /* 0x00000004006cd947 */ /* 0x000fea0003800000 */
[----:B-123--:R-:W1:Y:S01]  /*4fe0*/  LDC.U8 R162, c[0x0][0x2a0] ;  /* 0x0000a800ffa27b82 */ /* 0x00ee620000000000 */
        /* <DEDUP_REMOVED lines=16> */
.L_x_14294:
[----:B------:R-:W-:Y:S05]  /*50f0*/  BSYNC B2 ;  /* 0x0000000000027941 */ /* 0x000fea0003800000 */
.L_x_14293:
        /* <DEDUP_REMOVED lines=20> */
.L_x_14296:
[----:B------:R-:W-:Y:S05]  /*5240*/  BSYNC B2 ;  /* 0x0000000000027941 */ /* 0x000fea0003800000 */
.L_x_14295:
        /* <DEDUP_REMOVED lines=17> */
.L_x_14298:
[----:B------:R-:W-:Y:S05]  /*5360*/  BSYNC B2 ;  /* 0x0000000000027941 */ /* 0x000fea0003800000 */
.L_x_14297:
        /* <DEDUP_REMOVED lines=17> */
.L_x_14300:
[----:B------:R-:W-:Y:S05]  /*5480*/  BSYNC B2 ;  /* 0x0000000000027941 */ /* 0x000fea0003800000 */
.L_x_14299:
        /* <DEDUP_REMOVED lines=16> */
.L_x_14292:
[----:B------:R-:W-:Y:S05]  /*5590*/  BSYNC B1 ;  /* 0x0000000000017941 */ /* 0x000fea0003800000 */
.L_x_14291:
[----:B------:R-:W-:Y:S01]  /*55a0*/  LOP3.LUT P5, RZ, R12, 0x4, RZ, 0xc0, !PT ;  /* 0x000000040cff7812 */ /* 0x000fe200078ac0ff */
[----:B------:R-:W-:-:S12]  /*55b0*/  BSSY B1, `(.L_x_14301) ;  /* 0x000005d000017945 */ /* 0x000fd80003800000 */
[----:B------:R-:W-:Y:S05]  /*55c0*/  @!P5 BRA `(.L_x_14302) ;  /* 0x00000004006cd947 */ /* 0x000fea0003800000 */
[----:B-1234-:R-:W1:Y:S01]  /*55d0*/  LDC.U8 R162, c[0x0][0x2a0] ;  /* 0x0000a800ffa27b82 */ /* 0x01ee620000000000 */
        /* <DEDUP_REMOVED lines=16> */
.L_x_14304:
[----:B------:R-:W-:Y:S05]  /*56e0*/  BSYNC B2 ;  /* 0x0000000000027941 */ /* 0x000fea0003800000 */
.L_x_14303:
        /* <DEDUP_REMOVED lines=20> */
.L_x_14306:
[----:B------:R-:W-:Y:S05]  /*5830*/  BSYNC B2 ;  /* 0x0000000000027941 */ /* 0x000fea0003800000 */
.L_x_14305:
        /* <DEDUP_REMOVED lines=17> */
.L_x_14308:
[----:B------:R-:W-:Y:S05]  /*5950*/  BSYNC B2 ;  /* 0x0000000000027941 */ /* 0x000fea0003800000 */
.L_x_14307:
        /* <DEDUP_REMOVED lines=17> */
.L_x_14310:
[----:B------:R-:W-:Y:S05]  /*5a70*/  BSYNC B2 ;  /* 0x0000000000027941 */ /* 0x000fea0003800000 */
.L_x_14309:
        /* <DEDUP_REMOVED lines=16> */
.L_x_14302:
[----:B------:R-:W-:Y:S05]  /*5b80*/  BSYNC B1 ;  /* 0x0000000000017941 */ /* 0x000fea0003800000 */
.L_x_14301:
        /* <DEDUP_REMOVED lines=20> */
.L_x_14314:
[----:B------:R-:W-:Y:S05]  /*5cd0*/  BSYNC B2 ;  /* 0x0000000000027941 */ /* 0x000fea0003800000 */
.L_x_14313:
        /* <DEDUP_REMOVED lines=20> */
.L_x_14316:
[----:B------:R-:W-:Y:S05]  /*5e20*/  BSYNC B2 ;  /* 0x0000000000027941 */ /* 0x000fea0003800000 */
.L_x_14315:
        /* <DEDUP_REMOVED lines=17> */
.L_x_14318:
[----:B------:R-:W-:Y:S05]  /*5f40*/  BSYNC B2 ;  /* 0x0000000000027941 */ /* 0x000fea0003800000 */
.L_x_14317:
        /* <DEDUP_REMOVED lines=17> */
.L_x_14320:
[----:B------:R-:W-:Y:S05]  /*6060*/  BSYNC B2 ;  /* 0x0000000000027941 */ /* 0x000fea0003800000 */
.L_x_14319:
        /* <DEDUP_REMOVED lines=13> */
[----:B-1----:R-:W-:-:S04]  /*6140*/  @P4 IMAD.WIDE.U32 R162, R13, 0x10, R162 ;  /* 0x000000100da24825 */ /* 0x002fc800078e00a2 */
[----:B------:R-:W-:Y:S01]  /*6150*/  VIADD R13, R13, 0x20 ;  /* 0x000000200d0d7836 */ /* 0x000fe20000000000 */
[----:B------:R1:W-:Y:S06]  /*6160*/  @P4 STG.E.128 desc[UR4][R162.64], R156 ;  /* 0x0000009ca2004986 */ /* 0x0003ec000c101d04 */
.L_x_14312:
[----:B------:R-:W-:Y:S05]  /*6170*/  BSYNC B1 ;  /* 0x0000000000017941 */ /* 0x000fea0003800000 */
.L_x_14311:
[----:B------:R-:W-:Y:S04]  /*6180*/  BSSY B1, `(.L_x_14321) ;  /* 0x000005d000017945 */ /* 0x000fe80003800000 */
        /* <DEDUP_REMOVED lines=18> */
.L_x_14324:
[----:B------:R-:W-:Y:S05]  /*62b0*/  BSYNC B2 ;  /* 0x0000000000027941 */ /* 0x000fea0003800000 */
.L_x_14323:
        /* <DEDUP_REMOVED lines=20> */
.L_x_14326:
[----:B------:R-:W-:Y:S05]  /*6400*/  BSYNC B2 ;  /* 0x0000000000027941 */ /* 0x000fea0003800000 */
.L_x_14325:
        /* <DEDUP_REMOVED lines=17> */
.L_x_14328:
[----:B------:R-:W-:Y:S05]  /*6520*/  BSYNC B2 ;  /* 0x0000000000027941 */ /* 0x000fea0003800000 */
.L_x_14327:
        /* <DEDUP_REMOVED lines=17> */
.L_x_14330:
[----:B------:R-:W-:Y:S05]  /*6640*/  BSYNC B2 ;  /* 0x0000000000027941 */ /* 0x000fea0003800000 */
.L_x_14329:
        /* <DEDUP_REMOVED lines=16> */
.L_x_14322:
[----:B------:R-:W-:Y:S05]  /*6750*/  BSYNC B1 ;  /* 0x0000000000017941 */ /* 0x000fea0003800000 */
.L_x_14321:
        /* <DEDUP_REMOVED lines=19> */
.L_x_14334:
[----:B------:R-:W-:Y:S05]  /*6890*/  BSYNC B2 ;  /* 0x0000000000027941 */ /* 0x000fea0003800000 */
.L_x_14333:
        /* <DEDUP_REMOVED lines=20> */
.L_x_14336:
[----:B------:R-:W-:Y:S05]  /*69e0*/  BSYNC B2 ;  /* 0x0000000000027941 */ /* 0x000fea0003800000 */
.L_x_14335:
        /* <DEDUP_REMOVED lines=17> */
.L_x_14338:
[----:B------:R-:W-:Y:S05]  /*6b00*/  BSYNC B2 ;  /* 0x0000000000027941 */ /* 0x000fea0003800000 */
.L_x_14337:
        /* <DEDUP_REMOVED lines=17> */
.L_x_14340:
[----:B------:R-:W-:Y:S05]  /*6c20*/  BSYNC B2 ;  /* 0x0000000000027941 */ /* 0x000fea0003800000 */
.L_x_14339:
        /* <DEDUP_REMOVED lines=16> */
.L_x_14332:
[----:B------:R-:W-:Y:S05]  /*6d30*/  BSYNC B1 ;  /* 0x0000000000017941 */ /* 0x000fea0003800000 */
.L_x_14331:
        /* <DEDUP_REMOVED lines=19> */
.L_x_14344:
[----:B------:R-:W-:Y:S05]  /*6e70*/  BSYNC B2 ;  /* 0x0000000000027941 */ /* 0x000fea0003800000 */
.L_x_14343:
        /* <DEDUP_REMOVED lines=20> */
.L_x_14346:
[----:B------:R-:W-:Y:S05]  /*6fc0*/  BSYNC B2 ;  /* 0x0000000000027941 */ /* 0x000fea0003800000 */
.L_x_14345:
        /* <DEDUP_REMOVED lines=17> */
.L_x_14348:
[----:B------:R-:W-:Y:S05]  /*70e0*/  BSYNC B2 ;  /* 0x0000000000027941 */ /* 0x000fea0003800000 */
.L_x_14347:
        /* <DEDUP_REMOVED lines=17> */
.L_x_14350:
[----:B------:R-:W-:Y:S05]  /*7200*/  BSYNC B2 ;  /* 0x0000000000027941 */ /* 0x000fea0003800000 */
.L_x_14349:
        /* <DEDUP_REMOVED lines=16> */
.L_x_14342:
[----:B------:R-:W-:Y:S05]  /*7310*/  BSYNC B1 ;  /* 0x0000000000017941 */ /* 0x000fea0003800000 */
.L_x_14341:
        /* <DEDUP_REMOVED lines=20> */
.L_x_14354:
[----:B------:R-:W-:Y:S05]  /*7460*/  BSYNC B2 ;  /* 0x0000000000027941 */ /* 0x000fea0003800000 */
.L_x_14353:
        /* <DEDUP_REMOVED lines=20> */
.L_x_14356:
[----:B------:R-:W-:Y:S05]  /*75b0*/  BSYNC B2 ;  /* 0x0000000000027941 */ /* 0x000fea0003800000 */
.L_x_14355:
        /* <DEDUP_REMOVED lines=17> */
.L_x_14358:
[----:B------:R-:W-:Y:S05]  /*76d0*/  BSYNC B2 ;  /* 0x0000000000027941 */ /* 0x000fea0003800000 */
.L_x_14357:
        /* <DEDUP_REMOVED lines=17> */
.L_x_14360:
[----:B------:R-:W-:Y:S05]  /*77f0*/  BSYNC B2 ;  /* 0x0000000000027941 */ /* 0x000fea0003800000 */
.L_x_14359:
[----:B------:R-:W-:Y:S02]  /*7800*/  ISETP.NE.U32.AND P3, PT, R164, RZ, PT ;  /* 0x000000ffa400720c */ /* 0x000fe40003f65070 */
[----:B------:R-:W-:Y:S02]  /*7810*/  SEL R155, R166, R155, P5 ;  /* 0x0000009ba69b7207 */ /* 0x000fe40002800000 */
[----:B------:R-:W-:-:S13]  /*7820*/  ISETP.NE.AND.EX P3, PT, R165, RZ, PT, P3 ;  /* 0x000000ffa500720c */ /* 0x000fda0003f65330 */
[----:B------:R-:W1:Y:S02]  /*7830*/  @P3 LDC.64 R160, c[0x0][0x308] ;  /* 0x0000c200ffa03b82 */ /* 0x000e640000000a00 */
[----:B-1----:R-:W-:-:S05]  /*7840*/  @P3 IMAD.WIDE.U32 R160, R18, 0x10, R160 ;  /* 0x0000001012a03825 */ /* 0x002fca00078e00a0 */
[----:B------:R1:W-:Y:S01]  /*7850*/  @P3 STG.E.128 desc[UR4][R160.64], R152 ;  /* 0x00000098a0003986 */ /* 0x0003e2000c101d04 */
[----:B------:R-:W-:Y:S01]  /*7860*/  @P4 LOP3.LUT P3, RZ, R2, 0xff000000, RZ, 0xc0, !PT ;  /* 0xff00000002ff4812 */ /* 0x000fe2000786c0ff */
[----:B-1----:R-:W1:Y:S02]  /*7870*/  @P4 LDC.64 R160, c[0x0][0x298] ;  /* 0x0000a600ffa04b82 */ /* 0x002e640000000a00 */
[----:B-1----:R-:W-:-:S04]  /*7880*/  @P4 FMUL.FTZ R161, R166, R161 ;  /* 0x000000a1a6a14220 */ /* 0x002fc80000410000 */
[----:B------:R-:W-:-:S05]  /*7890*/  @P4 FMUL.FTZ R160, R161, R160 ;  /* 0x000000a0a1a04220 */ /* 0x000fca0000410000 */
[----:B------:R-:W-:Y:S02]  /*78a0*/  @P4 SEL R159, R160, RZ, P3 ;  /* 0x000000ffa09f4207 */ /* 0x000fe40001800000 */
[----:B------:R-:W1:Y:S02]  /*78b0*/  @P4 LDC.64 R160, c[0x0][0x2f8] ;  /* 0x0000be00ffa04b82 */ /* 0x000e640000000a00 */
[----:B-1----:R-:W-:-:S05]  /*78c0*/  @P4 IMAD.WIDE.U32 R160, R13, 0x10, R160 ;  /* 0x000000100da04825 */ /* 0x002fca00078e00a0 */
[----:B------:R1:W-:Y:S02]  /*78d0*/  @P4 STG.E.128 desc[UR4][R160.64], R156 ;  /* 0x0000009ca0004986 */ /* 0x0003e4000c101d04 */
.L_x_14352:
[----:B------:R-:W-:Y:S05]  /*78e0*/  BSYNC B1 ;  /* 0x0000000000017941 */ /* 0x000fea0003800000 */
.L_x_14351:
[----:B-1----:R-:W1:Y:S02]  /*78f0*/  LDC.64 R160, c[0x0][0x210] ;  /* 0x00008400ffa07b82 */ /* 0x002e640000000a00 */
[----:B-1----:R-:W-:-:S04]  /*7900*/  LEA R15, R160, R15, 0x2 ;  /* 0x0000000fa00f7211 */ /* 0x002fc800078e10ff */
[----:B------:R-:W-:-:S13]  /*7910*/  ISETP.GE.AND P3, PT, R15, R161, PT ;  /* 0x000000a10f00720c */ /* 0x000fda0003f66270 */
[----:B------:R-:W-:Y:S05]  /*7920*/  @!P3 BRA `(.L_x_14361) ;  /* 0xffffff940090b947 */ /* 0x000fea000383ffff */
.L_x_14220:
[----:B------:R-:W-:Y:S05]  /*7930*/  BSYNC B0 ;  /* 0x0000000000007941 */ /* 0x000fea0003800000 */
.L_x_14219:
[----:B------:R-:W1:Y:S01]  /*7940*/  S2R R160, SR_TID.X ;  /* 0x0000000000a07919 */ /* 0x000e620000002100 */
[----:B------:R-:W-:Y:S01]  /*7950*/  MOV R0, 0x400 ;  /* 0x0000040000007802 */ /* 0x000fe20000000f00 */
[----:B------:R-:W-:Y:S05]  /*7960*/  WARPSYNC.ALL ;  /* 0x0000000000007948 */ /* 0x000fea0003800000 */
[----:B-----5:R-:W0:Y:S01]  /*7970*/  S2R R3, SR_CgaCtaId ;  /* 0x0000000000037919 */ /* 0x020e220000008800 */
[----:B------:R-:W-:Y:S01]  /*7980*/  ULDC.64 UR10, c[0x0][0x2d8] ;  /* 0x0000b600000a7ab9 */ /* 0x000fe20000000a00 */
[----:B------:R-:W-:Y:S01]  /*7990*/  ULDC.64 UR12, c[0x0][0x2d0] ;  /* 0x0000b400000c7ab9 */ /* 0x000fe20000000a00 */
[----:B-1----:R-:W-:-:S05]  /*79a0*/  SHF.R.U32.HI R5, RZ, 0x5, R160 ;  /* 0x00000005ff057819 */ /* 0x002fca00000116a0 */
[----:B------:R-:W-:Y:S01]  /*79b0*/  IMAD R16, R5, 0x140, R16 ;  /* 0x0000014005107824 */ /* 0x000fe200078e0210 */
[----:B0-----:R-:W-:-:S04]  /*79c0*/  LEA R3, R3, R0, 0x18 ;  /* 0x0000000003037211 */ /* 0x001fc800078ec0ff */
        /* <DEDUP_REMOVED lines=112> */
[----:B------:R-:W-:Y:S02]  /*80d0*/  SHF.L.U64.HI R42, R41, 0x2, R42 ;  /* 0x00000002292a7819 */ /* 0x000fe4000001022a */
        /* <DEDUP_REMOVED lines=16> */
[----:B------:R-:W-:Y:S01]  /*81e0*/  LDS R24, [R0+0x1a00] ;  /* 0x001a000000187984 */ /* 0x000fe20000000800 */
[----:B--2---:R-:W-:Y:S02]  /*81f0*/  FADD.FTZ R32, R32, R37 ;  /* 0x0000002520207221 */ /* 0x004fe40000010000 */
[C---:B------:R-:W-:Y:S01]  /*8200*/  IADD3 R41, P1, R35.reuse, UR10, RZ ;  /* 0x0000000a23297c10 */ /* 0x040fe2000ff3e0ff */
[----:B------:R-:W1:Y:S01]  /*8210*/  LDS R15, [R0+0xa00] ;  /* 0x000a0000000f7984 */ /* 0x000e620000000800 */
[----:B---3--:R-:W-:Y:S02]  /*8220*/  FADD.FTZ R39, R32, R39 ;  /* 0x0000002720277221 */ /* 0x008fe40000010000 */
[C---:B------:R-:W-:Y:S01]  /*8230*/  IADD3.X R44, R42.reuse, UR11, RZ, P1, !PT ;  /* 0x0000000b2a2c7c10 */ /* 0x040fe20008ffe4ff */
[----:B----4-:R-:W-:Y:S01]  /*8240*/  FADD.FTZ R33, RZ, R33 ;  /* 0x00000021ff217221 */ /* 0x010fe20000010000 */
[----:B------:R-:W-:Y:S01]  /*8250*/  IADD3 R35, P1, R35, UR12, RZ ;  /* 0x0000000c23237c10 */ /* 0x000fe2000ff3e0ff */
[----:B------:R-:W-:Y:S01]  /*8260*/  LDS R32, [R0+0x2e00] ;  /* 0x002e000000207984 */ /* 0x000fe20000000800 */
[----:B------:R-:W-:Y:S01]  /*8270*/  @P0 MOV R2, R41 ;  /* 0x0000002900020202 */ /* 0x000fe20000000f00 */
[----:B------:R-:W-:Y:S01]  /*8280*/  FADD.FTZ R33, R33, R34 ;  /* 0x0000002221217221 */ /* 0x000fe20000010000 */
[----:B------:R-:W-:Y:S01]  /*8290*/  @P0 MOV R3, R44 ;  /* 0x0000002c00030202 */ /* 0x000fe20000000f00 */
[----:B------:R-:W-:Y:S01]  /*82a0*/  LDS R34, [R0+0x4200] ;  /* 0x0042000000227984 */ /* 0x000fe20000000800 */
[----:B------:R-:W-:Y:S01]  /*82b0*/  IADD3.X R42, R42, UR13, RZ, P1, !PT ;  /* 0x0000000d2a2a7c10 */ /* 0x000fe20008ffe4ff */
[----:B------:R-:W-:Y:S01]  /*82c0*/  FADD.FTZ R16, RZ, R16 ;  /* 0x00000010ff107221 */ /* 0x000fe20000010000 */
[----:B------:R-:W-:Y:S01]  /*82d0*/  ISETP.GE.U32.AND P1, PT, R40, 0x100, PT ;  /* 0x000001002800780c */ /* 0x000fe20003f26070 */
[----:B------:R2:W-:Y:S01]  /*82e0*/  @P0 STG.E desc[UR4][R2.64], R39 ;  /* 0x0000002702000986 */ /* 0x0005e2000c101904 */
[----:B------:R-:W-:Y:S01]  /*82f0*/  @P0 IADD3 R41, P2, R41, 0x200, RZ ;  /* 0x0000020029290810 */ /* 0x000fe20007f5e0ff */
[----:B------:R-:W-:-:S02]  /*8300*/  FADD.FTZ R33, R33, R36 ;  /* 0x0000002421217221 */ /* 0x000fc40000010000 */
[----:B------:R-:W-:Y:S02]  /*8310*/  LDS R25, [R0+0x3000] ;  /* 0x0030000000197984 */ /* 0x000fe40000000800 */
[----:B------:R-:W-:Y:S02]  /*8320*/  @P0 IMAD.X R44, RZ, RZ, R44, P2 ;  /* 0x000000ffff2c0224 */ /* 0x000fe400010e062c */
[----:B------:R-:W-:Y:S01]  /*8330*/  FADD.FTZ R5, R16, R5 ;  /* 0x0000000510057221 */ /* 0x000fe20000010000 */
[----:B------:R-:W3:Y:S01]  /*8340*/  LDS R18, [R0+0x1e00] ;  /* 0x001e000000127984 */ /* 0x000ee20000000800 */
        /* <DEDUP_REMOVED lines=11> */
[----:B------:R-:W-:Y:S01]  /*8400*/  @P1 IADD3 R35, P2, R35, 0x200, RZ ;  /* 0x0000020023231810 */ /* 0x000fe20007f5e0ff */
[----:B------:R-:W-:Y:S01]  /*8410*/  @P1 IMAD.MOV.U32 R5, RZ, RZ, R42 ;  /* 0x000000ffff051224 */ /* 0x000fe200078e002a */
[C---:B------:R-:W-:Y:S01]  /*8420*/  ISETP.GE.U32.AND P3, PT, R40.reuse, 0x300, PT ;  /* 0x000003002800780c */ /* 0x040fe20003f66070 */
[----:B------:R-:W4:Y:S01]  /*8430*/  LDS R14, [R0+0x800] ;  /* 0x00080000000e7984 */ /* 0x000f220000000800 */
[----:B------:R-:W-:Y:S01]  /*8440*/  @P1 IADD3.X R42, RZ, R42, RZ, P2, !PT ;  /* 0x0000002aff2a1210 */ /* 0x000fe200017fe4ff */
[----:B-1----:R-:W-:Y:S01]  /*8450*/  FADD.FTZ R15, RZ, R15 ;  /* 0x0000000fff0f7221 */ /* 0x002fe20000010000 */
[----:B------:R-:W-:Y:S01]  /*8460*/  ISETP.GE.U32.AND P2, PT, R40, 0x380, PT ;  /* 0x000003802800780c */ /* 0x000fe20003f46070 */
[----:B------:R-:W1:Y:S01]  /*8470*/  LDS R16, [R0+0xc00] ;  /* 0x000c000000107984 */ /* 0x000e620000000800 */
[----:B0-----:R-:W-:-:S03]  /*8480*/  @P1 MOV R2, R41 ;  /* 0x0000002900021202 */ /* 0x001fc60000000f00 */
[----:B------:R-:W0:Y:S01]  /*8490*/  LDS R19, [R0+0x2000] ;  /* 0x0020000000137984 */ /* 0x000e220000000800 */
[-C--:B------:R-:W-:Y:S02]  /*84a0*/  @P1 MOV R3, R44.reuse ;  /* 0x0000002c00031202 */ /* 0x080fe40000000f00 */
[----:B------:R-:W-:Y:S01]  /*84b0*/  @P1 IADD3 R41, P0, R41, 0x200, RZ ;  /* 0x0000020029291810 */ /* 0x000fe20007f1e0ff */
[----:B------:R-:W0:Y:S03]  /*84c0*/  LDS R21, [R0+0x3400] ;  /* 0x0034000000157984 */ /* 0x000e260000000800 */
[----:B------:R-:W-:Y:S01]  /*84d0*/  @P1 IADD3.X R44, RZ, R44, RZ, P0, !PT ;  /* 0x0000002cff2c1210 */ /* 0x000fe200007fe4ff */
[----:B------:R2:W-:Y:S01]  /*84e0*/  @P1 STG.E desc[UR4][R2.64], R33 ;  /* 0x0000002102001986 */ /* 0x0005e2000c101904 */
[----:B------:R-:W-:-:S03]  /*84f0*/  ISETP.GE.U32.AND P0, PT, R40, 0x200, PT ;  /* 0x000002002800780c */ /* 0x000fc60003f06070 */
[----:B------:R-:W-:Y:S01]  /*8500*/  @P1 STG.E desc[UR4][R4.64], R13 ;  /* 0x0000000d04001986 */ /* 0x000fe2000c101904 */
[----:B---3--:R-:W-:-:S03]  /*8510*/  FADD.FTZ R15, R15, R18 ;  /* 0x000000120f0f7221 */ /* 0x008fc60000010000 */
[----:B------:R-:W3:Y:S01]  /*8520*/  LDS R13, [R0+0x600] ;  /* 0x00060000000d7984 */ /* 0x000ee20000000800 */
[----:B--2---:R-:W-:Y:S01]  /*8530*/  FADD.FTZ R15, R15, R20 ;  /* 0x000000140f0f7221 */ /* 0x004fe20000010000 */
[----:B------:R-:W-:Y:S02]  /*8540*/  @P5 MOV R2, R41 ;  /* 0x0000002900025202 */ /* 0x000fe40000000f00 */
[----:B------:R-:W-:Y:S01]  /*8550*/  LDS R33, [R0+0x4400] ;  /* 0x0044000000217984 */ /* 0x000fe20000000800 */
[-C--:B------:R-:W-:Y:S02]  /*8560*/  @P5 MOV R3, R44.reuse ;  /* 0x0000002c00035202 */ /* 0x080fe40000000f00 */
[----:B------:R-:W-:Y:S01]  /*8570*/  @P5 IADD3 R41, P1, R41, 0x200, RZ ;  /* 0x0000020029295810 */ /* 0x000fe20007f3e0ff */
[----:B------:R-:W2:Y:S03]  /*8580*/  LDS R29, [R0+0x4800] ;  /* 0x00480000001d7984 */ /* 0x000ea60000000800 */
[----:B------:R-:W-:Y:S01]  /*8590*/  @P5 IADD3.X R44, RZ, R44, RZ, P1, !PT ;  /* 0x0000002cff2c5210 */ /* 0x000fe20000ffe4ff */
[----:B------:R0:W-:Y:S01]  /*85a0*/  @P5 STG.E desc[UR4][R2.64], R17 ;  /* 0x0000001102005986 */ /* 0x0001e2000c101904 */
[----:B------:R-:W-:Y:S01]  /*85b0*/  ISETP.GE.U32.AND P1, PT, R40, 0x400, PT ;  /* 0x000004002800780c */ /* 0x000fe20003f26070 */
[----:B----4-:R-:W-:-:S02]  /*85c0*/  FADD.FTZ R14, RZ, R14 ;  /* 0x0000000eff0e7221 */ /* 0x010fc40000010000 */
[----:B------:R-:W4:Y:S01]  /*85d0*/  LDS R17, [R0+0x1c00] ;  /* 0x001c000000117984 */ /* 0x000f220000000800 */
[----:B-1----:R-:W-:-:S03]  /*85e0*/  FADD.FTZ R16, RZ, R16 ;  /* 0x00000010ff107221 */ /* 0x002fc60000010000 */
[----:B------:R-:W1:Y:S01]  /*85f0*/  LDS R6, [R0+0xe00] ;  /* 0x000e000000067984 */ /* 0x000e620000000800 */
[----:B0-----:R-:W-:Y:S01]  /*8600*/  FADD.FTZ R16, R16, R19 ;  /* 0x0000001310107221 */ /* 0x001fe20000010000 */
[----:B------:R-:W-:Y:S01]  /*8610*/  @P5 IMAD.MOV.U32 R2, RZ, RZ, R35 ;  /* 0x000000ffff025224 */ /* 0x000fe200078e0023 */
[-C--:B------:R-:W-:Y:S01]  /*8620*/  @P5 MOV R3, R42.reuse ;  /* 0x0000002a00035202 */ /* 0x080fe20000000f00 */
[----:B------:R-:W0:Y:S01]  /*8630*/  LDS R8, [R0+0x1000] ;  /* 0x0010000000087984 */ /* 0x000e220000000800 */
[----:B------:R-:W-:Y:S01]  /*8640*/  @P5 IADD3 R35, P6, R35, 0x200, RZ ;  /* 0x0000020023235810 */ /* 0x000fe20007fde0ff */
[----:B------:R-:W-:Y:S02]  /*8650*/  FADD.FTZ R16, R16, R21 ;  /* 0x0000001510107221 */ /* 0x000fe40000010000 */
[----:B------:R3:W-:Y:S01]  /*8660*/  @P5 STG.E desc[UR4][R2.64], R75 ;  /* 0x0000004b02005986 */ /* 0x0007e2000c101904 */
[----:B------:R-:W-:Y:S02]  /*8670*/  @P5 IADD3.X R42, RZ, R42, RZ, P6, !PT ;  /* 0x0000002aff2a5210 */ /* 0x000fe400037fe4ff */
[----:B------:R-:W-:Y:S01]  /*8680*/  @P0 MOV R4, R35 ;  /* 0x0000002300040202 */ /* 0x000fe20000000f00 */
[----:B------:R-:W-:Y:S01]  /*8690*/  LDS R23, [R0+0x3600] ;  /* 0x0036000000177984 */ /* 0x000fe20000000800 */
[----:B------:R-:W-:-:S02]  /*86a0*/  @P0 MOV R5, R42 ;  /* 0x0000002a00050202 */ /* 0x000fc40000000f00 */
[----:B------:R-:W-:Y:S01]  /*86b0*/  ISETP.GE.U32.AND P5, PT, R40, 0x480, PT ;  /* 0x000004802800780c */ /* 0x000fe20003fa6070 */
[----:B------:R-:W-:Y:S01]  /*86c0*/  LDS R31, [R0+0x4a00] ;  /* 0x004a0000001f7984 */ /* 0x000fe20000000800 */
[----:B---3--:R-:W-:Y:S01]  /*86d0*/  FADD.FTZ R13, RZ, R13 ;  /* 0x0000000dff0d7221 */ /* 0x008fe20000010000 */
[----:B------:R-:W-:-:S03]  /*86e0*/  @P0 MOV R2, R41 ;  /* 0x0000002900020202 */ /* 0x000fc60000000f00 */
[----:B------:R-:W-:Y:S01]  /*86f0*/  FADD.FTZ R13, R13, R24 ;  /* 0x000000180d0d7221 */ /* 0x000fe20000010000 */
[----:B------:R-:W-:Y:S01]  /*8700*/  @P0 IADD3 R41, P6, R41, 0x200, RZ ;  /* 0x0000020029290810 */ /* 0x000fe20007fde0ff */
[----:B------:R-:W-:Y:S01]  /*8710*/  @P0 IMAD.MOV.U32 R3, RZ, RZ, R44 ;  /* 0x000000ffff030224 */ /* 0x000fe200078e002c */
[----:B------:R-:W3:Y:S01]  /*8720*/  LDS R10, [R0+0x1200] ;  /* 0x00120000000a7984 */ /* 0x000ee20000000800 */
[----:B------:R-:W-:Y:S01]  /*8730*/  FADD.FTZ R13, R13, R32 ;  /* 0x000000200d0d7221 */ /* 0x000fe20000010000 */
[----:B------:R-:W-:Y:S01]  /*8740*/  @P0 IADD3.X R44, RZ, R44, RZ, P6, !PT ;  /* 0x0000002cff2c0210 */ /* 0x000fe200037fe4ff */
[----:B--2---:R-:W-:Y:S01]  /*8750*/  FADD.FTZ R29, R16, R29 ;  /* 0x0000001d101d7221 */ /* 0x004fe20000010000 */
[----:B------:R-:W-:Y:S01]  /*8760*/  @P0 IADD3 R35, P6, R35, 0x200, RZ ;  /* 0x0000020023230810 */ /* 0x000fe20007fde0ff */
[----:B------:R-:W-:Y:S01]  /*8770*/  FADD.FTZ R27, R13, R34 ;  /* 0x000000220d1b7221 */ /* 0x000fe20000010000 */
[----:B------:R-:W-:Y:S02]  /*8780*/  LDS R19, [R0+0x3a00] ;  /* 0x003a000000137984 */ /* 0x000fe40000000800 */
[----:B------:R-:W-:Y:S01]  /*8790*/  @P0 IADD3.X R42, RZ, R42, RZ, P6, !PT ;  /* 0x0000002aff2a0210 */ /* 0x000fe200037fe4ff */
[----:B----4-:R-:W-:Y:S01]  /*87a0*/  FADD.FTZ R14, R14, R17 ;  /* 0x000000110e0e7221 */ /* 0x010fe20000010000 */
[----:B------:R-:W2:Y:S01]  /*87b0*/  LDS R13, [R0+0x2200] ;  /* 0x00220000000d7984 */ /* 0x000ea20000000800 */
[----:B------:R-:W-:-:S02]  /*87c0*/  ISETP.GE.U32.AND P6, PT, R40, 0x500, PT ;  /* 0x000005002800780c */ /* 0x000fc40003fc6070 */
[----:B------:R-:W-:Y:S01]  /*87d0*/  FADD.FTZ R14, R14, R25 ;  /* 0x000000190e0e7221 */ /* 0x000fe20000010000 */
[----:B------:R-:W4:Y:S01]  /*87e0*/  LDS R17, [R0+0x2400] ;  /* 0x0024000000117984 */ /* 0x000f220000000800 */
[----:B-1----:R-:W-:Y:S02]  /*87f0*/  FADD.FTZ R6, RZ, R6 ;  /* 0x00000006ff067221 */ /* 0x002fe40000010000 */
[----:B------:R-:W-:Y:S01]  /*8800*/  FADD.FTZ R33, R14, R33 ;  /* 0x000000210e217221 */ /* 0x000fe20000010000 */
[----:B------:R1:W-:Y:S01]  /*8810*/  @P0 STG.E desc[UR4][R2.64], R27 ;  /* 0x0000001b02000986 */ /* 0x0003e2000c101904 */
[----:B0-----:R-:W-:-:S03]  /*8820*/  FADD.FTZ R8, RZ, R8 ;  /* 0x00000008ff087221 */ /* 0x001fc60000010000 */
[----:B------:R-:W0:Y:S04]  /*8830*/  LDS R25, [R0+0x3800] ;  /* 0x0038000000197984 */ /* 0x000e280000000800 */
[----:B------:R3:W-:Y:S01]  /*8840*/  @P0 STG.E desc[UR4][R4.64], R77 ;  /* 0x0000004d04000986 */ /* 0x0007e2000c101904 */
[----:B-1----:R-:W-:Y:S01]  /*8850*/  @P4 IMAD.MOV.U32 R2, RZ, RZ, R41 ;  /* 0x000000ffff024224 */ /* 0x002fe200078e0029 */
[----:B------:R-:W-:Y:S02]  /*8860*/  @P4 MOV R3, R44 ;  /* 0x0000002c00034202 */ /* 0x000fe40000000f00 */
[----:B------:R-:W1:Y:S01]  /*8870*/  LDS R27, [R0+0x4c00] ;  /* 0x004c0000001b7984 */ /* 0x000e620000000800 */
[----:B------:R-:W-:-:S03]  /*8880*/  @P4 IADD3 R41, P0, R41, 0x200, RZ ;  /* 0x0000020029294810 */ /* 0x000fc60007f1e0ff */
[----:B------:R2:W-:Y:S01]  /*8890*/  @P4 STG.E desc[UR4][R2.64], R33 ;  /* 0x0000002102004986 */ /* 0x0005e2000c101904 */
[----:B------:R-:W-:Y:S01]  /*88a0*/  @P4 IADD3.X R44, RZ, R44, RZ, P0, !PT ;  /* 0x0000002cff2c4210 */ /* 0x000fe200007fe4ff */
[----:B---3--:R-:W-:Y:S01]  /*88b0*/  FADD.FTZ R5, R15, R22 ;  /* 0x000000160f057221 */ /* 0x008fe20000010000 */
[----:B------:R-:W-:Y:S01]  /*88c0*/  FADD.FTZ R10, RZ, R10 ;  /* 0x0000000aff0a7221 */ /* 0x000fe20000010000 */
[----:B------:R-:W3:Y:S04]  /*88d0*/  LDS R15, [R0+0x2600] ;  /* 0x00260000000f7984 */ /* 0x000ee80000000800 */
[----:B------:R-:W3:Y:S01]  /*88e0*/  LDS R21, [R0+0x4e00] ;  /* 0x004e000000157984 */ /* 0x000ee20000000800 */
[----:B--2---:R-:W-:Y:S02]  /*88f0*/  @P4 MOV R2, R35 ;  /* 0x0000002300024202 */ /* 0x004fe40000000f00 */
[----:B------:R-:W-:Y:S01]  /*8900*/  @P4 MOV R3, R42 ;  /* 0x0000002a00034202 */ /* 0x000fe20000000f00 */
[----:B------:R-:W-:Y:S01]  /*8910*/  FADD.FTZ R6, R6, R13 ;  /* 0x0000000d06067221 */ /* 0x000fe20000010000 */
[----:B------:R-:W-:Y:S01]  /*8920*/  @P4 IADD3 R35, P0, R35, 0x200, RZ ;  /* 0x0000020023234810 */ /* 0x000fe20007f1e0ff */
[----:B----4-:R-:W-:-:S02]  /*8930*/  FADD.FTZ R8, R8, R17 ;  /* 0x0000001108087221 */ /* 0x010fc40000010000 */
[----:B------:R2:W-:Y:S01]  /*8940*/  @P4 STG.E desc[UR4][R2.64], R7 ;  /* 0x0000000702004986 */ /* 0x0005e2000c101904 */
[----:B------:R-:W-:Y:S01]  /*8950*/  @P4 IADD3.X R42, RZ, R42, RZ, P0, !PT ;  /* 0x0000002aff2a4210 */ /* 0x000fe200007fe4ff */
[----:B------:R-:W-:-:S04]  /*8960*/  FADD.FTZ R6, R6, R23 ;  /* 0x0000001706067221 */ /* 0x000fc80000010000 */
[----:B------:R-:W-:Y:S01]  /*8970*/  FADD.FTZ R31, R6, R31 ;  /* 0x0000001f061f7221 */ /* 0x000fe20000010000 */
[----:B0-----:R-:W-:Y:S01]  /*8980*/  FADD.FTZ R8, R8, R25 ;  /* 0x0000001908087221 */ /* 0x001fe20000010000 */
[----:B--2---:R-:W-:Y:S01]  /*8990*/  @P3 IMAD.MOV.U32 R2, RZ, RZ, R41 ;  /* 0x000000ffff023224 */ /* 0x004fe200078e0029 */
[----:B------:R-:W-:Y:S02]  /*89a0*/  @P3 MOV R3, R44 ;  /* 0x0000002c00033202 */ /* 0x000fe40000000f00 */
[----:B------:R-:W-:Y:S01]  /*89b0*/  @P3 IADD3 R41, P0, R41, 0x200, RZ ;  /* 0x0000020029293810 */ /* 0x000fe20007f1e0ff */
[----:B-1----:R-:W-:Y:S02]  /*89c0*/  FADD.FTZ R27, R8, R27 ;  /* 0x0000001b081b7221 */ /* 0x002fe40000010000 */
[----:B------:R0:W-:Y:S02]  /*89d0*/  @P3 STG.E desc[UR4][R2.64], R5 ;  /* 0x0000000502003986 */ /* 0x0001e4000c101904 */
[----:B------:R-:W-:-:S02]  /*89e0*/  @P3 IMAD.X R44, RZ, RZ, R44, P0 ;  /* 0x000000ffff2c3224 */ /* 0x000fc400000e062c */
[----:B---3--:R-:W-:-:S04]  /*89f0*/  FADD.FTZ R10, R10, R15 ;  /* 0x0000000f0a0a7221 */ /* 0x008fc80000010000 */
        /* <DEDUP_REMOVED lines=12> */
[----:B0-----:R-:W-:Y:S01]  /*8ac0*/  @P2 MOV R2, R35 ;  /* 0x0000002300022202 */ /* 0x001fe20000000f00 */
[----:B------:R-:W-:Y:S01]  /*8ad0*/  @P2 IMAD.MOV.U32 R3, RZ, RZ, R42 ;  /* 0x000000ffff032224 */ /* 0x000fe200078e002a */
[----:B------:R-:W-:-:S04]  /*8ae0*/  @P2 IADD3 R35, P3, R35, 0x200, RZ ;  /* 0x0000020023232810 */ /* 0x000fc80007f7e0ff */
        /* <DEDUP_REMOVED lines=9> */
[----:B------:R-:W-:Y:S02]  /*8b80*/  @P1 IADD3 R41, P0, R41, 0x200, RZ ;  /* 0x0000020029291810 */ /* 0x000fe40007f1e0ff */
[-C--:B------:R-:W-:Y:S02]  /*8b90*/  @P1 MOV R3, R44.reuse ;  /* 0x0000002c00031202 */ /* 0x080fe40000000f00 */
[----:B------:R-:W-:Y:S02]  /*8ba0*/  @P1 IADD3.X R44, RZ, R44, RZ, P0, !PT ;  /* 0x0000002cff2c1210 */ /* 0x000fe400007fe4ff */
[----:B------:R-:W-:Y:S01]  /*8bb0*/  @P5 IADD3 R35, P2, R35, 0x200, RZ ;  /* 0x0000020023235810 */ /* 0x000fe20007f5e0ff */
[----:B------:R0:W-:Y:S03]  /*8bc0*/  @P1 STG.E desc[UR4][R2.64], R31 ;  /* 0x0000001f02001986 */ /* 0x0001e6000c101904 */
[----:B------:R-:W-:Y:S01]  /*8bd0*/  @P5 IADD3.X R42, RZ, R42, RZ, P2, !PT ;  /* 0x0000002aff2a5210 */ /* 0x000fe200017fe4ff */
[----:B------:R1:W-:Y:S01]  /*8be0*/  @P1 STG.E desc[UR4][R4.64], R81 ;  /* 0x0000005104001986 */ /* 0x0003e2000c101904 */
[----:B0-----:R-:W-:Y:S01]  /*8bf0*/  @P5 MOV R2, R41 ;  /* 0x0000002900025202 */ /* 0x001fe20000000f00 */
[----:B------:R-:W-:Y:S01]  /*8c00*/  @P5 IMAD.MOV.U32 R3, RZ, RZ, R44 ;  /* 0x000000ffff035224 */ /* 0x000fe200078e002c */
[----:B------:R-:W-:-:S02]  /*8c10*/  @P5 IADD3 R41, P0, R41, 0x200, RZ ;  /* 0x0000020029295810 */ /* 0x000fc40007f1e0ff */
[----:B-1----:R-:W-:Y:S02]  /*8c20*/  MOV R4, R35 ;  /* 0x0000002300047202 */ /* 0x002fe40000000f00 */
[----:B------:R-:W-:Y:S01]  /*8c30*/  @P5 IADD3.X R44, RZ, R44, RZ, P0, !PT ;  /* 0x0000002cff2c5210 */ /* 0x000fe200007fe4ff */
[----:B------:R0:W-:Y:S01]  /*8c40*/  @P5 STG.E desc[UR4][R2.64], R27 ;  /* 0x0000001b02005986 */ /* 0x0001e2000c101904 */
[----:B------:R-:W-:-:S03]  /*8c50*/  MOV R5, R42 ;  /* 0x0000002a00057202 */ /* 0x000fc60000000f00 */
[----:B------:R1:W-:Y:S01]  /*8c60*/  @P5 STG.E desc[UR4][R6.64], R11 ;  /* 0x0000000b06005986 */ /* 0x0003e2000c101904 */
[----:B0-----:R-:W-:Y:S01]  /*8c70*/  IMAD.MOV.U32 R2, RZ, RZ, R41 ;  /* 0x000000ffff027224 */ /* 0x001fe200078e0029 */
[----:B------:R-:W-:Y:S01]  /*8c80*/  MOV R3, R44 ;  /* 0x0000002c00037202 */ /* 0x000fe20000000f00 */
[----:B------:R-:W-:Y:S06]  /*8c90*/  @!P6 EXIT ;  /* 0x000000000000e94d */ /* 0x000fec0003800000 */
[----:B------:R-:W-:Y:S04]  /*8ca0*/  STG.E desc[UR4][R2.64], R21 ;  /* 0x0000001502007986 */ /* 0x000fe8000c101904 */
[----:B------:R-:W-:Y:S01]  /*8cb0*/  STG.E desc[UR4][R4.64], R83 ;  /* 0x0000005304007986 */ /* 0x000fe2000c101904 */
[----:B------:R-:W-:Y:S05]  /*8cc0*/  EXIT ;  /* 0x000000000000794d */ /* 0x000fea0003800000 */
.L_x_14260:
[----:B01234-:R-:W-:Y:S01]  /*8cd0*/  HFMA2.MMA R161, -RZ, RZ, 0, 1.847743988037109375e-06 ;  /* 0x0000001fffa17435 */ /* 0x01ffe200000001ff */
[----:B------:R-:W-:Y:S01]  /*8ce0*/  BSSY B1, `(.L_x_14362) ;  /* 0x0000007000017945 */ /* 0x000fe20003800000 */
[----:B------:R-:W-:Y:S01]  /*8cf0*/  MOV R163, R186 ;  /* 0x000000ba00a37202 */ /* 0x000fe20000000f00 */
[----:B------:R-:W-:Y:S01]  /*8d00*/  IMAD.MOV.U32 R162, RZ, RZ, 0x1 ;  /* 0x00000001ffa27424 */ /* 0x000fe200078e00ff */
[----:B------:R-:W-:-:S07]  /*8d10*/  MOV R160, 0xffffffff ;  /* 0xffffffff00a07802 */ /* 0x000fce0000000f00 */
[----:B-----5:R-:W-:Y:S05]  /*8d20*/  WARPSYNC.COLLECTIVE R160, `(.L_x_14363) ;  /* 0x00000000a0087348 */ /* 0x020fea0003c00000 */
[----:B------:R0:W1:Y:S02]  /*8d30*/  SHFL.BFLY P5, R164, R163, R162, R161 ;  /* 0x0c0000a2a3a47389 */ /* 0x00006400000a00a1 */
[----:B01---5:R-:W-:Y:S01]  /*8d40*/  ENDCOLLECTIVE ;  /* 0x000000000000791b */ /* 0x023fe20003800000 */
.L_x_14363:
[----:B------:R-:W-:Y:S05]  /*8d50*/  BSYNC B1 ;  /* 0x0000000000017941 */ /* 0x000fea0003800000 */
.L_x_14362:
        /* <DEDUP_REMOVED lines=8> */
.L_x_14364:
[----:B------:R-:W-:Y:S01]  /*8de0*/  HFMA2.MMA R162, -RZ, RZ, 0, 1.1920928955078125e-07 ;  /* 0x00000002ffa27435 */ /* 0x000fe200000001ff */
[----:B------:R-:W-:Y:S01]  /*8df0*/  MOV R163, R186 ;  /* 0x000000ba00a37202 */ /* 0x000fe20000000f00 */
[----:B------:R-:W-:-:S09]  /*8e00*/  FADD.FTZ R185, R164, R185 ;  /* 0x000000b9a4b97221 */ /* 0x000fd20000010000 */
[----:B------:R-:W-:Y:S05]  /*8e10*/  WARPSYNC.COLLECTIVE R160, `(.L_x_14365) ;  /* 0x00000000a0087348 */ /* 0x000fea0003c00000 */
[----:B------:R0:W1:Y:S02]  /*8e20*/  SHFL.BFLY P5, R164, R163, R162, R161 ;  /* 0x0c0000a2a3a47389 */ /* 0x00006400000a00a1 */
[----:B01----:R-:W-:Y:S01]  /*8e30*/  ENDCOLLECTIVE ;  /* 0x000000000000791b */ /* 0x003fe20003800000 */
.L_x_14365:
[----:B------:R-:W-:Y:S01]  /*8e40*/  MOV R163, R185 ;  /* 0x000000b900a37202 */ /* 0x000fe20000000f00 */
[----:B------:R-:W-:-:S07]  /*8e50*/  FADD.FTZ R186, R186, R164 ;  /* 0x000000a4baba7221 */ /* 0x000fce0000010000 */
[----:B------:R-:W-:Y:S05]  /*8e60*/  WARPSYNC.COLLECTIVE R160, `(.L_x_14366) ;  /* 0x00000000a0087348 */ /* 0x000fea0003c00000 */
[----:B------:R0:W1:Y:S02]  /*8e70*/  SHFL.BFLY P5, R164, R163, R162, R161 ;  /* 0x0c0000a2a3a47389 */ /* 0x00006400000a00a1 */
[----:B01----:R-:W-:Y:S01]  /*8e80*/  ENDCOLLECTIVE ;  /* 0x000000000000791b */ /* 0x003fe20003800000 */
.L_x_14366:
[----:B------:R-:W-:Y:S01]  /*8e90*/  HFMA2.MMA R162, -RZ, RZ, 0, 2.384185791015625e-07 ;  /* 0x00000004ffa27435 */ /* 0x000fe200000001ff */
[----:B------:R-:W-:Y:S02]  /*8ea0*/  IMAD.MOV.U32 R163, RZ, RZ, R186 ;  /* 0x000000ffffa37224 */ /* 0x000fe400078e00ba */
[----:B------:R-:W-:-:S08]  /*8eb0*/  FADD.FTZ R185, R185, R164 ;  /* 0x000000a4b9b97221 */ /* 0x000fd00000010000 */
[----:B------:R-:W-:Y:S05]  /*8ec0*/  WARPSYNC.COLLECTIVE R160, `(.L_x_14367) ;  /* 0x00000000a0087348 */ /* 0x000fea0003c00000 */
[----:B------:R0:W1:Y:S02]  /*8ed0*/  SHFL.BFLY P5, R164, R163, R162, R161 ;  /* 0x0c0000a2a3a47389 */ /* 0x00006400000a00a1 */
[----:B01----:R-:W-:Y:S01]  /*8ee0*/  ENDCOLLECTIVE ;  /* 0x000000000000791b */ /* 0x003fe20003800000 */
.L_x_14367:
[----:B------:R-:W-:Y:S01]  /*8ef0*/  MOV R163, R185 ;  /* 0x000000b900a37202 */ /* 0x000fe20000000f00 */
[----:B------:R-:W-:-:S07]  /*8f00*/  FADD.FTZ R186, R186, R164 ;  /* 0x000000a4baba7221 */ /* 0x000fce0000010000 */
[----:B------:R-:W-:Y:S05]  /*8f10*/  WARPSYNC.COLLECTIVE R160, `(.L_x_14368) ;  /* 0x00000000a0087348 */ /* 0x000fea0003c00000 */
[----:B------:R0:W1:Y:S02]  /*8f20*/  SHFL.BFLY P5, R164, R163, R162, R161 ;  /* 0x0c0000a2a3a47389 */ /* 0x00006400000a00a1 */
[----:B01----:R-:W-:Y:S01]  /*8f30*/  ENDCOLLECTIVE ;  /* 0x000000000000791b */ /* 0x003fe20003800000 */
.L_x_14368:
[----:B------:R-:W-:Y:S01]  /*8f40*/  HFMA2.MMA R162, -RZ, RZ, 0, 4.76837158203125e-07 ;  /* 0x00000008ffa27435 */ /* 0x000fe200000001ff */
[----:B------:R-:W-:Y:S01]  /*8f50*/  MOV R163, R186 ;  /* 0x000000ba00a37202 */ /* 0x000fe20000000f00 */
[----:B------:R-:W-:-:S09]  /*8f60*/  FADD.FTZ R185, R185, R164 ;  /* 0x000000a4b9b97221 */ /* 0x000fd20000010000 */
[----:B------:R-:W-:Y:S05]  /*8f70*/  WARPSYNC.COLLECTIVE R160, `(.L_x_14369) ;  /* 0x00000000a0087348 */ /* 0x000fea0003c00000 */
[----:B------:R0:W1:Y:S02]  /*8f80*/  SHFL.BFLY P5, R164, R163, R162, R161 ;  /* 0x0c0000a2a3a47389 */ /* 0x00006400000a00a1 */
[----:B01----:R-:W-:Y:S01]  /*8f90*/  ENDCOLLECTIVE ;  /* 0x000000000000791b */ /* 0x003fe20003800000 */
.L_x_14369:
[----:B------:R-:W-:Y:S02]  /*8fa0*/  IMAD.MOV.U32 R163, RZ, RZ, R185 ;  /* 0x000000ffffa37224 */ /* 0x000fe400078e00b9 */
[----:B------:R-:W-:-:S07]  /*8fb0*/  FADD.FTZ R186, R186, R164 ;  /* 0x000000a4baba7221 */ /* 0x000fce0000010000 */
[----:B------:R-:W-:Y:S05]  /*8fc0*/  WARPSYNC.COLLECTIVE R160, `(.L_x_14370) ;  /* 0x00000000a0087348 */ /* 0x000fea0003c00000 */
[----:B------:R0:W1:Y:S02]  /*8fd0*/  SHFL.BFLY P5, R164, R163, R162, R161 ;  /* 0x0c0000a2a3a47389 */ /* 0x00006400000a00a1 */
[----:B01----:R-:W-:Y:S01]  /*8fe0*/  ENDCOLLECTIVE ;  /* 0x000000000000791b */ /* 0x003fe20003800000 */
.L_x_14370:
[----:B------:R-:W-:Y:S01]  /*8ff0*/  HFMA2.MMA R162, -RZ, RZ, 0, 9.5367431640625e-07 ;  /* 0x00000010ffa27435 */ /* 0x000fe200000001ff */
[----:B------:R-:W-:Y:S01]  /*9000*/  MOV R163, R186 ;  /* 0x000000ba00a37202 */ /* 0x000fe20000000f00 */
[----:B------:R-:W-:-:S09]  /*9010*/  FADD.FTZ R185, R185, R164 ;  /* 0x000000a4b9b97221 */ /* 0x000fd20000010000 */
[----:B------:R-:W-:Y:S05]  /*9020*/  WARPSYNC.COLLECTIVE R160, `(.L_x_14371) ;  /* 0x00000000a0087348 */ /* 0x000fea0003c00000 */
[----:B------:R0:W1:Y:S02]  /*9030*/  SHFL.BFLY P5, R164, R163, R162, R161 ;  /* 0x0c0000a2a3a47389 */ /* 0x00006400000a00a1 */
[----:B01----:R-:W-:Y:S01]  /*9040*/  ENDCOLLECTIVE ;  /* 0x000000000000791b */ /* 0x003fe20003800000 */
.L_x_14371:
[----:B------:R-:W-:Y:S02]  /*9050*/  MOV R163, R185 ;  /* 0x000000b900a37202 */ /* 0x000fe40000000f00 */
[----:B------:R-:W-:-:S07]  /*9060*/  MOV R165, R164 ;  /* 0x000000a400a57202 */ /* 0x000fce0000000f00 */
[----:B------:R-:W-:Y:S05]  /*9070*/  WARPSYNC.COLLECTIVE R160, `(.L_x_14372) ;  /* 0x00000000a0087348 */ /* 0x000fea0003c00000 */
[----:B------:R0:W1:Y:S02]  /*9080*/  SHFL.BFLY P5, R164, R163, R162, R161 ;  /* 0x0c0000a2a3a47389 */ /* 0x00006400000a00a1 */
[----:B01----:R-:W-:Y:S01]  /*9090*/  ENDCOLLECTIVE ;  /* 0x000000000000791b */ /* 0x003fe20003800000 */
.L_x_14372:
[----:B------:R-:W-:Y:S01]  /*90a0*/  MOV R160, R164 ;  /* 0x000000a400a07202 */ /* 0x000fe20000000f00 */
[----:B------:R-:W-:Y:S06]  /*90b0*/  BRA `(.L_x_14373) ;  /* 0xffffffa800fc7947 */ /* 0x000fec000383ffff */
.L_x_14374:
        /* <DEDUP_REMOVED lines=12> */
.L_x_17033:


//--------------------- .text._ZN10layer_norm22ln_bwd_finalize_kernelINS_22Kernel_traits_finalizeILj1280E6__halfffffjLb0ELj1024ELj4ENS_18Kernel_traits_baseILj1280ES2_ffffjLj1024EEEEELb0ELb1EEEvNS_9BwdParamsE --------------------------
	.section	.text._ZN10layer_norm22ln_bwd_finalize_kernelINS_22Kernel_traits_finalizeILj1280E6__halfffffjLb0ELj1024ELj4ENS_18Kernel_traits_baseILj1280ES2_ffffjLj1024EEEEELb0ELb1EEEvNS_9BwdParamsE,"ax",@progbits
	.align	128
        .global         _ZN10layer_norm22ln_bwd_finalize_kernelINS_22Kernel_traits_finalizeILj1280E6__halfffffjLb0ELj1024ELj4ENS_18Kernel_traits_baseILj1280ES2_ffffjLj1024EEEEELb0ELb1EEEvNS_9BwdParamsE
        .type           _ZN10layer_norm22ln_bwd_finalize_kernelINS_22Kernel_traits_finalizeILj1280E6__halfffffjLb0ELj1024ELj4ENS_18Kernel_traits_baseILj1280ES2_ffffjLj1024EEEEELb0ELb1EEEvNS_9BwdParamsE,@function
        .size           _ZN10layer_norm22ln_bwd_finalize_kernelINS_22Kernel_traits_finalizeILj1280E6__halfffffjLb0ELj1024ELj4ENS_18Kernel_traits_baseILj1280ES2_ffffjLj1024EEEEELb0ELb1EEEvNS_9BwdParamsE,(.L_x_17034 - _ZN10layer_norm22ln_bwd_finalize_kernelINS_22Kernel_traits_finalizeILj1280E6__halfffffjLb0ELj1024ELj4ENS_18Kernel_traits_baseILj1280ES2_ffffjLj1024EEEEELb0ELb1EEEvNS_9BwdParamsE)
        .other          _ZN10layer_norm22ln_bwd_finalize_kernelINS_22Kernel_traits_finalizeILj1280E6__halfffffjLb0ELj1024ELj4ENS_18Kernel_traits_baseILj1280ES2_ffffjLj1024EEEEELb0ELb1EEEvNS_9BwdParamsE,@"STO_CUDA_ENTRY STV_DEFAULT"
_ZN10layer_norm22ln_bwd_finalize_kernelINS_22Kernel_traits_finalizeILj1280E6__halfffffjLb0ELj1024ELj4ENS_18Kernel_traits_baseILj1280ES2_ffffjLj1024EEEEELb0ELb1EEEvNS_9BwdParamsE:
.text._ZN10layer_norm22ln_bwd_finalize_kernelINS_22Kernel_traits_finalizeILj1280E6__halfffffjLb0ELj1024ELj4ENS_18Kernel_traits_baseILj1280ES2_ffffjLj1024EEEEELb0ELb1EEEvNS_9BwdParamsE:
        /* <DEDUP_REMOVED lines=26> */
.L_x_14386:
        /* <DEDUP_REMOVED lines=31> */
.L_x_14379:
        /* <DEDUP_REMOVED lines=34> */
.L_x_14378:
[----:B------:R-:W-:Y:S05]  /*05b0*/  BSYNC B1 ;  /* 0x0000000000017941 */ /* 0x000fea0003800000 */
.L_x_14377:
        /* <DEDUP_REMOVED lines=25> */
.L_x_14381:
[----:B------:R-:W-:Y:S05]  /*0750*/  BSYNC B1 ;  /* 0x0000000000017941 */ /* 0x000fea0003800000 */
.L_x_14380:
        /* <DEDUP_REMOVED lines=12> */
.L_x_14376:
[----:B------:R-:W-:Y:S05]  /*0820*/  BSYNC B0 ;  /* 0x0000000000007941 */ /* 0x000fea0003800000 */
.L_x_14375:
        /* <DEDUP_REMOVED lines=29> */
.L_x_14397:
[----:B------:R-:W-:Y:S01]  /*0a00*/  @!P1 SHF.R.U32.HI R12, RZ, 0x3, R0 ;  /* 0x00000003ff0c9819 */ /* 0x000fe20000011600 */
[----:B----4-:R-:W-:Y:S01]  /*0a10*/  FADD.FTZ R14, R9, R14 ;  /* 0x0000000e090e7221 */ /* 0x010fe20000010000 */
[----:B---3--:R-:W-:Y:S02]  /*0a20*/  FADD.FTZ R11, R10, R11 ;  /* 0x0000000b0a0b7221 */ /* 0x008fe40000010000 */
[----:B------:R-:W-:-:S05]  /*0a30*/  @!P1 LOP3.LUT R12, R12, 0x1ffffffc, RZ, 0xc0, !PT ;  /* 0x1ffffffc0c0c9812 */ /* 0x000fca00078ec0ff */
[----:B------:R3:W-:Y:S04]  /*0a40*/  @!P1 STS [R12+UR4+0x2000], R14 ;  /* 0x0020000e0c009988 */ /* 0x0007e80008000804 */
[----:B------:R3:W-:Y:S02]  /*0a50*/  @!P1 STS [R12+UR4+0x2080], R11 ;  /* 0x0020800b0c009988 */ /* 0x0007e40008000804 */
.L_x_14382:
        /* <DEDUP_REMOVED lines=14> */
.L_x_14385:
[----:B------:R-:W-:Y:S05]  /*0b40*/  BSYNC B0 ;  /* 0x0000000000007941 */ /* 0x000fea0003800000 */
.L_x_14384:
[C---:B------:R-:W-:Y:S02]  /*0b50*/  ISETP.GT.U32.AND P1, PT, R3.reuse, -0x501, PT ;  /* 0xfffffaff0300780c */ /* 0x040fe40003f24070 */
[----:B------:R-:W-:Y:S02]  /*0b60*/  IADD3 R3, R3, 0x500, RZ ;  /* 0x0000050003037810 */ /* 0x000fe40007ffe0ff */
[----:B------:R-:W-:-:S09]  /*0b70*/  IADD3 R4, R4, 0x280, RZ ;  /* 0x0000028004047810 */ /* 0x000fd20007ffe0ff */
[----:B------:R-:W-:Y:S05]  /*0b80*/  @P1 BRA `(.L_x_14386) ;  /* 0xfffffff400841947 */ /* 0x000fea000383ffff */
[----:B------:R-:W-:Y:S05]  /*0b90*/  EXIT ;  /* 0x000000000000794d */ /* 0x000fea0003800000 */
.L_x_14383:
[----:B------:R-:W-:Y:S01]  /*0ba0*/  HFMA2.MMA R22, -RZ, RZ, 0, 1.847743988037109375e-06 ;  /* 0x0000001fff167435 */ /* 0x000fe200000001ff */
[----:B0--3--:R-:W-:Y:S01]  /*0bb0*/  MOV R20, R10 ;  /* 0x0000000a00147202 */ /* 0x009fe20000000f00 */
[----:B------:R-:W-:Y:S01]  /*0bc0*/  IMAD.MOV.U32 R19, RZ, RZ, 0x1 ;  /* 0x00000001ff137424 */ /* 0x000fe200078e00ff */
[----:B------:R-:W-:-:S08]  /*0bd0*/  MOV R17, 0xffffffff ;  /* 0xffffffff00117802 */ /* 0x000fd00000000f00 */
[----:B-12---:R-:W-:Y:S05]  /*0be0*/  WARPSYNC.COLLECTIVE R17, `(.L_x_14387) ;  /* 0x0000000011087348 */ /* 0x006fea0003c00000 */
[----:B------:R0:W3:Y:S02]  /*0bf0*/  SHFL.BFLY P2, R18, R20, R19, R22 ;  /* 0x0c00001314127389 */ /* 0x0000e40000040016 */
[----:B0123--:R-:W-:Y:S01]  /*0c00*/  ENDCOLLECTIVE ;  /* 0x000000000000791b */ /* 0x00ffe20003800000 */
.L_x_14387:
[----:B------:R-:W-:Y:S01]  /*0c10*/  HFMA2.MMA R19, -RZ, RZ, 0, 1.1920928955078125e-07 ;  /* 0x00000002ff137435 */ /* 0x000fe200000001ff */
[----:B------:R-:W-:-:S05]  /*0c20*/  MOV R11, R18 ;  /* 0x00000012000b7202 */ /* 0x000fca0000000f00 */
[----:B------:R-:W-:-:S04]  /*0c30*/  FADD.FTZ R11, R10, R11 ;  /* 0x0000000b0a0b7221 */ /* 0x000fc80000010000 */
[----:B------:R-:W-:-:S07]  /*0c40*/  IMAD.MOV.U32 R20, RZ, RZ, R11 ;  /* 0x000000ffff147224 */ /* 0x000fce00078e000b */
[----:B------:R-:W-:Y:S05]  /*0c50*/  WARPSYNC.COLLECTIVE R17, `(.L_x_14388) ;  /* 0x0000000011087348 */ /* 0x000fea0003c00000 */
[----:B------:R0:W1:Y:S02]  /*0c60*/  SHFL.BFLY P2, R18, R20, R19, R22 ;  /* 0x0c00001314127389 */ /* 0x0000640000040016 */
[----:B01----:R-:W-:Y:S01]  /*0c70*/  ENDCOLLECTIVE ;  /* 0x000000000000791b */ /* 0x003fe20003800000 */
.L_x_14388:
[----:B------:R-:W-:Y:S01]  /*0c80*/  IMAD.MOV.U32 R19, RZ, RZ, 0x4 ;  /* 0x00000004ff137424 */ /* 0x000fe200078e00ff */
[----:B------:R-:W-:-:S05]  /*0c90*/  MOV R12, R18 ;  /* 0x00000012000c7202 */ /* 0x000fca0000000f00 */
[----:B------:R-:W-:-:S05]  /*0ca0*/  FADD.FTZ R12, R11, R12 ;  /* 0x0000000c0b0c7221 */ /* 0x000fca0000010000 */
[----:B------:R-:W-:-:S07]  /*0cb0*/  MOV R20, R12 ;  /* 0x0000000c00147202 */ /* 0x000fce0000000f00 */
[----:B------:R-:W-:Y:S05]  /*0cc0*/  WARPSYNC.COLLECTIVE R17, `(.L_x_14389) ;  /* 0x0000000011087348 */ /* 0x000fea0003c00000 */
[----:B------:R0:W1:Y:S02]  /*0cd0*/  SHFL.BFLY P2, R18, R20, R19, R22 ;  /* 0x0c00001314127389 */ /* 0x0000640000040016 */
[----:B01----:R-:W-:Y:S01]  /*0ce0*/  ENDCOLLECTIVE ;  /* 0x000000000000791b */ /* 0x003fe20003800000 */
.L_x_14389:
[----:B------:R-:W-:Y:S01]  /*0cf0*/  HFMA2.MMA R19, -RZ, RZ, 0, 4.76837158203125e-07 ;  /* 0x00000008ff137435 */ /* 0x000fe200000001ff */
[----:B------:R-:W-:-:S05]  /*0d00*/  MOV R13, R18 ;  /* 0x00000012000d7202 */ /* 0x000fca0000000f00 */
[----:B------:R-:W-:-:S05]  /*0d10*/  FADD.FTZ R13, R12, R13 ;  /* 0x0000000d0c0d7221 */ /* 0x000fca0000010000 */
[----:B------:R-:W-:-:S07]  /*0d20*/  MOV R20, R13 ;  /* 0x0000000d00147202 */ /* 0x000fce0000000f00 */
[----:B------:R-:W-:Y:S05]  /*0d30*/  WARPSYNC.COLLECTIVE R17, `(.L_x_14390) ;  /* 0x0000000011087348 */ /* 0x000fea0003c00000 */
[----:B------:R0:W1:Y:S02]  /*0d40*/  SHFL.BFLY P2, R18, R20, R19, R22 ;  /* 0x0c00001314127389 */ /* 0x0000640000040016 */
[----:B01----:R-:W-:Y:S01]  /*0d50*/  ENDCOLLECTIVE ;  /* 0x000000000000791b */ /* 0x003fe20003800000 */
.L_x_14390:
[----:B------:R-:W-:Y:S01]  /*0d60*/  HFMA2.MMA R19, -RZ, RZ, 0, 9.5367431640625e-07 ;  /* 0x00000010ff137435 */ /* 0x000fe200000001ff */
[----:B------:R-:W-:-:S04]  /*0d70*/  IMAD.MOV.U32 R10, RZ, RZ, R18 ;  /* 0x000000ffff0a7224 */ /* 0x000fc800078e0012 */
[----:B------:R-:W-:-:S05]  /*0d80*/  FADD.FTZ R10, R13, R10 ;  /* 0x0000000a0d0a7221 */ /* 0x000fca0000010000 */
[----:B------:R-:W-:-:S07]  /*0d90*/  MOV R20, R10 ;  /* 0x0000000a00147202 */ /* 0x000fce0000000f00 */
[----:B------:R-:W-:Y:S05]  /*0da0*/  WARPSYNC.COLLECTIVE R17, `(.L_x_14391) ;  /* 0x0000000011087348 */ /* 0x000fea0003c00000 */
[----:B------:R0:W1:Y:S02]  /*0db0*/  SHFL.BFLY P2, R18, R20, R19, R22 ;  /* 0x0c00001314127389 */ /* 0x0000640000040016 */
[----:B01----:R-:W-:Y:S01]  /*0dc0*/  ENDCOLLECTIVE ;  /* 0x000000000000791b */ /* 0x003fe20003800000 */
.L_x_14391:
[----:B------:R-:W-:Y:S01]  /*0dd0*/  HFMA2.MMA R19, -RZ, RZ, 0, 5.9604644775390625e-08 ;  /* 0x00000001ff137435 */ /* 0x000fe200000001ff */
[----:B------:R-:W-:Y:S01]  /*0de0*/  IMAD.MOV.U32 R20, RZ, RZ, R9 ;  /* 0x000000ffff147224 */ /* 0x000fe200078e0009 */
[----:B------:R-:W-:-:S09]  /*0df0*/  MOV R11, R18 ;  /* 0x00000012000b7202 */ /* 0x000fd20000000f00 */
[----:B------:R-:W-:Y:S05]  /*0e00*/  WARPSYNC.COLLECTIVE R17, `(.L_x_14392) ;  /* 0x0000000011087348 */ /* 0x000fea0003c00000 */
[----:B------:R0:W1:Y:S02]  /*0e10*/  SHFL.BFLY P2, R18, R20, R19, R22 ;  /* 0x0c00001314127389 */ /* 0x0000640000040016 */
[----:B01----:R-:W-:Y:S01]  /*0e20*/  ENDCOLLECTIVE ;  /* 0x000000000000791b */ /* 0x003fe20003800000 */
.L_x_14392:
[----:B------:R-:W-:Y:S01]  /*0e30*/  HFMA2.MMA R19, -RZ, RZ, 0, 1.1920928955078125e-07 ;  /* 0x00000002ff137435 */ /* 0x000fe200000001ff */
[----:B------:R-:W-:-:S05]  /*0e40*/  MOV R12, R18 ;  /* 0x00000012000c7202 */ /* 0x000fca0000000f00 */
[----:B------:R-:W-:-:S05]  /*0e50*/  FADD.FTZ R14, R9, R12 ;  /* 0x0000000c090e7221 */ /* 0x000fca0000010000 */
[----:B------:R-:W-:-:S07]  /*0e60*/  MOV R20, R14 ;  /* 0x0000000e00147202 */ /* 0x000fce0000000f00 */
[----:B------:R-:W-:Y:S05]  /*0e70*/  WARPSYNC.COLLECTIVE R17, `(.L_x_14393) ;  /* 0x0000000011087348 */ /* 0x000fea0003c00000 */
[----:B------:R0:W1:Y:S02]  /*0e80*/  SHFL.BFLY P2, R18, R20, R19, R22 ;  /* 0x0c00001314127389 */ /* 0x0000640000040016 */
[----:B01----:R-:W-:Y:S01]  /*0e90*/  ENDCOLLECTIVE ;  /* 0x000000000000791b */ /* 0x003fe20003800000 */
.L_x_14393:
[----:B------:R-:W-:Y:S01]  /*0ea0*/  HFMA2.MMA R19, -RZ, RZ, 0, 2.384185791015625e-07 ;  /* 0x00000004ff137435 */ /* 0x000fe200000001ff */
[----:B------:R-:W-:-:S04]  /*0eb0*/  IMAD.MOV.U32 R13, RZ, RZ, R18 ;  /* 0x000000ffff0d7224 */ /* 0x000fc800078e0012 */
[----:B------:R-:W-:-:S05]  /*0ec0*/  FADD.FTZ R15, R14, R13 ;  /* 0x0000000d0e0f7221 */ /* 0x000fca0000010000 */
[----:B------:R-:W-:-:S07]  /*0ed0*/  MOV R20, R15 ;  /* 0x0000000f00147202 */ /* 0x000fce0000000f00 */
[----:B------:R-:W-:Y:S05]  /*0ee0*/  WARPSYNC.COLLECTIVE R17, `(.L_x_14394) ;  /* 0x0000000011087348 */ /* 0x000fea0003c00000 */
[----:B------:R0:W1:Y:S02]  /*0ef0*/  SHFL.BFLY P2, R18, R20, R19, R22 ;  /* 0x0c00001314127389 */ /* 0x0000640000040016 */
[----:B01----:R-:W-:Y:S01]  /*0f00*/  ENDCOLLECTIVE ;  /* 0x000000000000791b */ /* 0x003fe20003800000 */
.L_x_14394:
[----:B------:R-:W-:Y:S01]  /*0f10*/  IMAD.MOV.U32 R19, RZ, RZ, 0x8 ;  /* 0x00000008ff137424 */ /* 0x000fe200078e00ff */
[----:B------:R-:W-:-:S05]  /*0f20*/  MOV R16, R18 ;  /* 0x0000001200107202 */ /* 0x000fca0000000f00 */
[----:B------:R-:W-:-:S05]  /*0f30*/  FADD.FTZ R16, R15, R16 ;  /* 0x000000100f107221 */ /* 0x000fca0000010000 */
[----:B------:R-:W-:-:S07]  /*0f40*/  MOV R20, R16 ;  /* 0x0000001000147202 */ /* 0x000fce0000000f00 */
[----:B------:R-:W-:Y:S05]  /*0f50*/  WARPSYNC.COLLECTIVE R17, `(.L_x_14395) ;  /* 0x0000000011087348 */ /* 0x000fea0003c00000 */
[----:B------:R0:W1:Y:S02]  /*0f60*/  SHFL.BFLY P2, R18, R20, R19, R22 ;  /* 0x0c00001314127389 */ /* 0x0000640000040016 */
[----:B01----:R-:W-:Y:S01]  /*0f70*/  ENDCOLLECTIVE ;  /* 0x000000000000791b */ /* 0x003fe20003800000 */
.L_x_14395:
[----:B------:R-:W-:Y:S01]  /*0f80*/  HFMA2.MMA R19, -RZ, RZ, 0, 9.5367431640625e-07 ;  /* 0x00000010ff137435 */ /* 0x000fe200000001ff */
[----:B------:R-:W-:-:S05]  /*0f90*/  MOV R9, R18 ;  /* 0x0000001200097202 */ /* 0x000fca0000000f00 */
[----:B------:R-:W-:-:S05]  /*0fa0*/  FADD.FTZ R9, R16, R9 ;  /* 0x0000000910097221 */ /* 0x000fca0000010000 */
[----:B------:R-:W-:-:S07]  /*0fb0*/  MOV R20, R9 ;  /* 0x0000000900147202 */ /* 0x000fce0000000f00 */
[----:B------:R-:W-:Y:S05]  /*0fc0*/  WARPSYNC.COLLECTIVE R17, `(.L_x_14396) ;  /* 0x0000000011087348 */ /* 0x000fea0003c00000 */
[----:B------:R0:W1:Y:S02]  /*0fd0*/  SHFL.BFLY P2, R18, R20, R19, R22 ;  /* 0x0c00001314127389 */ /* 0x0000640000040016 */
[----:B01----:R-:W-:Y:S01]  /*0fe0*/  ENDCOLLECTIVE ;  /* 0x000000000000791b */ /* 0x003fe20003800000 */
.L_x_14396:
[----:B------:R-:W-:Y:S01]  /*0ff0*/  MOV R14, R18 ;  /* 0x00000012000e7202 */ /* 0x000fe20000000f00 */
[----:B------:R-:W-:Y:S06]  /*1000*/  BRA `(.L_x_14397) ;  /* 0xfffffff8007c7947 */ /* 0x000fec000383ffff */
.L_x_14398:
        /* <DEDUP_REMOVED lines=15> */
.L_x_17034:


//--------------------- .text._ZN10layer_norm13ln_bwd_kernelINS_13Kernel_traitsI6__halfffffjLj1280ELj1ELj4ELj1ELj16ENS_18Kernel_traits_baseILj1280ES2_ffffjLj128EEEEELb1ELb0ELb1ELb1EEEvNS_9BwdParamsE --------------------------
	.section	.text._ZN10layer_norm13ln_bwd_kernelINS_13Kernel_traitsI6__halfffffjLj1280ELj1ELj4ELj1ELj16ENS_18Kernel_traits_baseILj1280ES2_ffffjLj128EEEEELb1ELb0ELb1ELb1EEEvNS_9BwdParamsE,"ax",@progbits
	.align	128
        .global         _ZN10layer_norm13ln_bwd_kernelINS_13Kernel_traitsI6__halfffffjLj1280ELj1ELj4ELj1ELj16ENS_18Kernel_traits_baseILj1280ES2_ffffjLj128EEEEELb1ELb0ELb1ELb1EEEvNS_9BwdParamsE
        .type           _ZN10layer_norm13ln_bwd_kernelINS_13Kernel_traitsI6__halfffffjLj1280ELj1ELj4ELj1ELj16ENS_18Kernel_traits_baseILj1280ES2_ffffjLj128EEEEELb1ELb0ELb1ELb1EEEvNS_9BwdParamsE,@function
        .size           _ZN10layer_norm13ln_bwd_kernelINS_13Kernel_traitsI6__halfffffjLj1280ELj1ELj4ELj1ELj16ENS_18Kernel_traits_baseILj1280ES2_ffffjLj128EEEEELb1ELb0ELb1ELb1EEEvNS_9BwdParamsE,(.L_x_17035 - _ZN10layer_norm13ln_bwd_kernelINS_13Kernel_traitsI6__halfffffjLj1280ELj1ELj4ELj1ELj16ENS_18Kernel_traits_baseILj1280ES2_ffffjLj128EEEEELb1ELb0ELb1ELb1EEEvNS_9BwdParamsE)
        .other          _ZN10layer_norm13ln_bwd_kernelINS_13Kernel_traitsI6__halfffffjLj1280ELj1ELj4ELj1ELj16ENS_18Kernel_traits_baseILj1280ES2_ffffjLj128EEEEELb1ELb0ELb1ELb1EEEvNS_9BwdParamsE,@"STO_CUDA_ENTRY STV_DEFAULT"
_ZN10layer_norm13ln_bwd_kernelINS_13Kernel_traitsI6__halfffffjLj1280ELj1ELj4ELj1ELj16ENS_18Kernel_traits_baseILj1280ES2_ffffjLj128EEEEELb1ELb0ELb1ELb1EEEvNS_9BwdParamsE:
.text._ZN10layer_norm13ln_bwd_kernelINS_13Kernel_traitsI6__halfffffjLj1280ELj1ELj4ELj1ELj16ENS_18Kernel_traits_baseILj1280ES2_ffffjLj128EEEEELb1ELb0ELb1ELb1EEEvNS_9BwdParamsE:
        /* <DEDUP_REMOVED lines=54> */
.L_x_14400:
        /* <DEDUP_REMOVED lines=62> */
[--C-:B----4-:R-:W-:Y:S01]  /*0740*/  SHF.R.U64 R11, R16, 0x10, R17.reuse ;  /* 0x00000010100b7819 */ /* 0x110fe20000001211 */
[----:B------:R2:W-:Y:S01]  /*0750*/  STL [R1+0x64], R0 ;  /* 0x0000640001007387 */ /* 0x0005e20000100800 */
[----:B------:R-:W-:Y:S01]  /*0760*/  SHF.R.U32.HI R10, RZ, 0x10, R17 ;  /* 0x00000010ff0a7819 */ /* 0x000fe20000011611 */
[----:B------:R-:W-:Y:S01]  /*0770*/  HADD2.F32 R14, -RZ, R14.H0_H0 ;  /* 0x2000000eff0e7230 */ /* 0x000fe20000004100 */
[----:B------:R-:W-:Y:S01]  /*0780*/  SHF.R.U32.HI R12, RZ, 0x10, R9 ;  /* 0x00000010ff0c7819 */ /* 0x000fe20000011609 */
[----:B------:R-:W-:-:S02]  /*0790*/  HADD2.F32 R13, -RZ, R13.H0_H0 ;  /* 0x2000000dff0d7230 */ /* 0x000fc40000004100 */
[----:B-1----:R-:W-:Y:S01]  /*07a0*/  HADD2.F32 R2, -RZ, R8.H0_H0 ;  /* 0x20000008ff027230 */ /* 0x002fe20000004100 */
[----:B-----5:R-:W-:Y:S01]  /*07b0*/  SHF.R.U32.HI R8, RZ, 0x10, R19 ;  /* 0x00000010ff087819 */ /* 0x020fe20000011613 */
[----:B------:R-:W-:Y:S01]  /*07c0*/  HADD2.F32 R12, -RZ, R12.H0_H0 ;  /* 0x2000000cff0c7230 */ /* 0x000fe20000004100 */
[----:B------:R-:W-:Y:S01]  /*07d0*/  SHF.R.U64 R7, R20, 0x10, R21 ;  /* 0x0000001014077819 */ /* 0x000fe20000001215 */
[----:B--2---:R-:W-:Y:S01]  /*07e0*/  HADD2.F32 R0, -RZ, R9.H0_H0 ;  /* 0x20000009ff007230 */ /* 0x004fe20000004100 */
[----:B------:R1:W-:Y:S01]  /*07f0*/  STL [R1+0x5c], R2 ;  /* 0x00005c0201007387 */ /* 0x0003e20000100800 */
[----:B------:R-:W-:Y:S01]  /*0800*/  SHF.R.U64 R9, R18, 0x10, R19 ;  /* 0x0000001012097819 */ /* 0x000fe20000001213 */
[----:B------:R-:W-:Y:S01]  /*0810*/  HADD2.F32 R11, -RZ, R11.H0_H0 ;  /* 0x2000000bff0b7230 */ /* 0x000fe20000004100 */
[----:B------:R-:W-:Y:S01]  /*0820*/  SHF.R.U32.HI R6, RZ, 0x10, R21 ;  /* 0x00000010ff067819 */ /* 0x000fe20000011615 */
[----:B------:R2:W-:Y:S01]  /*0830*/  STL [R1+0x54], R0 ;  /* 0x0000540001007387 */ /* 0x0005e20000100800 */
[--C-:B0-----:R-:W-:Y:S01]  /*0840*/  SHF.R.U64 R5, R22, 0x10, R23.reuse ;  /* 0x0000001016057819 */ /* 0x101fe20000001217 */
[----:B------:R-:W-:Y:S01]  /*0850*/  HADD2.F32 R10, -RZ, R10.H0_H0 ;  /* 0x2000000aff0a7230 */ /* 0x000fe20000004100 */
[----:B------:R-:W-:Y:S01]  /*0860*/  SHF.R.U32.HI R4, RZ, 0x10, R23 ;  /* 0x00000010ff047819 */ /* 0x000fe20000011617 */
[----:B------:R-:W-:Y:S01]  /*0870*/  HADD2.F32 R9, -RZ, R9.H0_H0 ;  /* 0x20000009ff097230 */ /* 0x000fe20000004100 */
[--C-:B------:R-:W-:Y:S01]  /*0880*/  SHF.R.U64 R251, R26, 0x10, R27.reuse ;  /* 0x000000101afb7819 */ /* 0x100fe2000000121b */
[----:B-1----:R-:W-:Y:S01]  /*0890*/  HADD2.F32 R2, -RZ, R16.H0_H0 ;  /* 0x20000010ff027230 */ /* 0x002fe20000004100 */
[----:B------:R-:W-:Y:S01]  /*08a0*/  SHF.R.U32.HI R249, RZ, 0x10, R27 ;  /* 0x00000010fff97819 */ /* 0x000fe2000001161b */
[----:B------:R-:W-:Y:S01]  /*08b0*/  HADD2.F32 R16, -RZ, R25.H0_H0 ;  /* 0x20000019ff107230 */ /* 0x000fe20000004100 */
[--C-:B------:R-:W-:Y:S01]  /*08c0*/  SHF.R.U64 R247, R28, 0x10, R29.reuse ;  /* 0x000000101cf77819 */ /* 0x100fe2000000121d */
[----:B--2---:R-:W-:Y:S01]  /*08d0*/  HADD2.F32 R0, -RZ, R17.H0_H0 ;  /* 0x20000011ff007230 */ /* 0x004fe20000004100 */
[----:B------:R0:W-:Y:S01]  /*08e0*/  STL [R1+0x4c], R2 ;  /* 0x00004c0201007387 */ /* 0x0001e20000100800 */
[----:B------:R-:W-:Y:S01]  /*08f0*/  HADD2.F32 R17, -RZ, R24.H0_H0 ;  /* 0x20000018ff117230 */ /* 0x000fe20000004100 */
[----:B------:R-:W-:Y:S01]  /*0900*/  SHF.R.U32.HI R245, RZ, 0x10, R29 ;  /* 0x00000010fff57819 */ /* 0x000fe2000001161d */
[----:B------:R-:W-:Y:S01]  /*0910*/  HADD2.F32 R8, -RZ, R8.H0_H0 ;  /* 0x20000008ff087230 */ /* 0x000fe20000004100 */
[----:B------:R1:W-:Y:S01]  /*0920*/  STL [R1+0x44], R0 ;  /* 0x0000440001007387 */ /* 0x0003e20000100800 */
[----:B------:R-:W-:Y:S01]  /*0930*/  HADD2.F32 R7, -RZ, R7.H0_H0 ;  /* 0x20000007ff077230 */ /* 0x000fe20000004100 */
[--C-:B------:R-:W-:Y:S01]  /*0940*/  SHF.R.U64 R243, R30, 0x10, R31.reuse ;  /* 0x000000101ef37819 */ /* 0x100fe2000000121f */
[----:B------:R-:W-:Y:S01]  /*0950*/  HADD2.F32 R6, -RZ, R6.H0_H0 ;  /* 0x20000006ff067230 */ /* 0x000fe20000004100 */
[----:B------:R-:W-:Y:S01]  /*0960*/  SHF.R.U32.HI R241, RZ, 0x10, R31 ;  /* 0x00000010fff17819 */ /* 0x000fe2000001161f */
[----:B------:R-:W-:-:S02]  /*0970*/  HADD2.F32 R5, -RZ, R5.H0_H0 ;  /* 0x20000005ff057230 */ /* 0x000fc40000004100 */
[----:B0-----:R-:W-:Y:S02]  /*0980*/  HADD2.F32 R2, -RZ, R18.H0_H0 ;  /* 0x20000012ff027230 */ /* 0x001fe40000004100 */
[----:B------:R-:W-:Y:S02]  /*0990*/  HADD2.F32 R4, -RZ, R4.H0_H0 ;  /* 0x20000004ff047230 */ /* 0x000fe40000004100 */
[----:B-1----:R-:W-:Y:S01]  /*09a0*/  HADD2.F32 R0, -RZ, R19.H0_H0 ;  /* 0x20000013ff007230 */ /* 0x002fe20000004100 */
[----:B------:R0:W-:Y:S01]  /*09b0*/  STL [R1+0x3c], R2 ;  /* 0x00003c0201007387 */ /* 0x0001e20000100800 */
[----:B------:R-:W-:Y:S02]  /*09c0*/  HADD2.F32 R252, -RZ, R26.H0_H0 ;  /* 0x2000001afffc7230 */ /* 0x000fe40000004100 */
[----:B------:R-:W-:Y:S01]  /*09d0*/  HADD2.F32 R250, -RZ, R27.H0_H0 ;  /* 0x2000001bfffa7230 */ /* 0x000fe20000004100 */
        /* <DEDUP_REMOVED lines=8> */
[----:B------:R-:W-:-:S02]  /*0a60*/  HADD2.F32 R251, -RZ, R251.H0_H0 ;  /* 0x200000fbfffb7230 */ /* 0x000fc40000004100 */
[----:B------:R-:W-:Y:S01]  /*0a70*/  HADD2.F32 R249, -RZ, R249.H0_H0 ;  /* 0x200000f9fff97230 */ /* 0x000fe20000004100 */
[----:B------:R1:W-:Y:S01]  /*0a80*/  STL [R1+0x24], R0 ;  /* 0x0000240001007387 */ /* 0x0003e20000100800 */
[----:B------:R-:W-:Y:S02]  /*0a90*/  HADD2.F32 R247, -RZ, R247.H0_H0 ;  /* 0x200000f7fff77230 */ /* 0x000fe40000004100 */
[----:B------:R-:W-:Y:S02]  /*0aa0*/  HADD2.F32 R245, -RZ, R245.H0_H0 ;  /* 0x200000f5fff57230 */ /* 0x000fe40000004100 */
[----:B------:R-:W-:Y:S02]  /*0ab0*/  HADD2.F32 R243, -RZ, R243.H0_H0 ;  /* 0x200000f3fff37230 */ /* 0x000fe40000004100 */
[----:B0-----:R-:W-:Y:S02]  /*0ac0*/  HADD2.F32 R2, -RZ, R22.H0_H0 ;  /* 0x20000016ff027230 */ /* 0x001fe40000004100 */
[----:B------:R-:W-:-:S02]  /*0ad0*/  HADD2.F32 R241, -RZ, R241.H0_H0 ;  /* 0x200000f1fff17230 */ /* 0x000fc40000004100 */
[----:B-1----:R-:W-:Y:S01]  /*0ae0*/  HADD2.F32 R0, -RZ, R23.H0_H0 ;  /* 0x20000017ff007230 */ /* 0x002fe20000004100 */
[----:B------:R0:W-:Y:S04]  /*0af0*/  STL [R1+0x1c], R2 ;  /* 0x00001c0201007387 */ /* 0x0001e80000100800 */
[----:B------:R1:W-:Y:S04]  /*0b00*/  STL [R1+0x14], R0 ;  /* 0x0000140001007387 */ /* 0x0003e80000100800 */
[----:B------:R2:W-:Y:S01]  /*0b10*/  STL [R1+0xc], R17 ;  /* 0x00000c1101007387 */ /* 0x0005e20000100800 */
[----:B0-----:R-:W-:-:S03]  /*0b20*/  SHF.R.U64 R2, R24, 0x10, R25 ;  /* 0x0000001018027819 */ /* 0x001fc60000001219 */
[----:B------:R2:W-:Y:S01]  /*0b30*/  STL [R1+0x4], R16 ;  /* 0x0000041001007387 */ /* 0x0005e20000100800 */
[----:B-1----:R-:W-:Y:S01]  /*0b40*/  SHF.R.U32.HI R0, RZ, 0x10, R25 ;  /* 0x00000010ff007819 */ /* 0x002fe20000011619 */
[----:B------:R-:W-:Y:S02]  /*0b50*/  HADD2.F32 R2, -RZ, R2.H0_H0 ;  /* 0x20000002ff027230 */ /* 0x000fe40000004100 */
[----:B------:R2:W-:Y:S02]  /*0b60*/  STL [R1+0x68], R15 ;  /* 0x0000680f01007387 */ /* 0x0005e40000100800 */
[----:B------:R-:W-:Y:S02]  /*0b70*/  HADD2.F32 R0, -RZ, R0.H0_H0 ;  /* 0x20000000ff007230 */ /* 0x000fe40000004100 */
        /* <DEDUP_REMOVED lines=12> */
[----:B------:R2:W-:Y:S02]  /*0c40*/  STL [R1], R0 ;  /* 0x0000000001007387 */ /* 0x0005e40000100800 */
.L_x_14486:
[----:B--2---:R-:W0:Y:S08]  /*0c50*/  LDC.64 R4, c[0x0][0x288] ;  /* 0x0000a200ff047b82 */ /* 0x004e300000000a00 */
[----:B------:R-:W1:Y:S08]  /*0c60*/  LDC.64 R222, c[0x0][0x280] ;  /* 0x0000a000ffde7b82 */ /* 0x000e700000000a00 */
[----:B------:R-:W2:Y:S01]  /*0c70*/  LDC.64 R6, c[0x0][0x258] ;  /* 0x00009600ff067b82 */ /* 0x000ea20000000a00 */
[----:B0-----:R-:W-:-:S07]  /*0c80*/  IMAD.WIDE R4, R3, 0x4, R4 ;  /* 0x0000000403047825 */ /* 0x001fce00078e0204 */
[----:B------:R-:W0:Y:S01]  /*0c90*/  LDC R154, c[0x0][0x218] ;  /* 0x00008600ff9a7b82 */ /* 0x000e220000000800 */
[----:B------:R2:W3:Y:S01]  /*0ca0*/  LDG.E R152, desc[UR4][R4.64] ;  /* 0x0000000404987981 */ /* 0x0004e2000c1e1900 */
[----:B-1----:R-:W-:-:S06]  /*0cb0*/  IMAD.WIDE R222, R3, 0x4, R222 ;  /* 0x0000000403de7825 */ /* 0x002fcc00078e02de */
[----:B------:R-:W1:Y:S01]  /*0cc0*/  LDC.64 R220, c[0x0][0x2c8] ;  /* 0x0000b200ffdc7b82 */ /* 0x000e620000000a00 */
[----:B------:R-:W5:Y:S01]  /*0cd0*/  LDG.E R222, desc[UR4][R222.64] ;  /* 0x00000004dede7981 */ /* 0x000f62000c1e1900 */
[----:B--2---:R-:W-:-:S06]  /*0ce0*/  IMAD.WIDE R4, R3, 0x4, R6 ;  /* 0x0000000403047825 */ /* 0x004fcc00078e0206 */
[----:B------:R-:W2:Y:S01]  /*0cf0*/  LDC.64 R6, c[0x0][0x250] ;  /* 0x00009400ff067b82 */ /* 0x000ea20000000a00 */
[----:B------:R4:W5:Y:S02]  /*0d00*/  LDG.E R2, desc[UR4][R4.64] ;  /* 0x0000000404027981 */ /* 0x000964000c1e1900 */
[----:B----4-:R-:W4:Y:S01]  /*0d10*/  S2R R5, SR_TID.X ;  /* 0x0000000000057919 */ /* 0x010f220000002100 */
[----:B0-----:R-:W-:-:S05]  /*0d20*/  IMAD R0, R3, R154, RZ ;  /* 0x0000009a03007224 */ /* 0x001fca00078e02ff */
[----:B------:R-:W-:-:S04]  /*0d30*/  SHF.R.S32.HI R4, RZ, 0x1f, R0 ;  /* 0x0000001fff047819 */ /* 0x000fc80000011400 */
[----:B------:R-:W-:Y:S01]  /*0d40*/  LEA.HI R0, R4, R0, RZ, 0x2 ;  /* 0x0000000004007211 */ /* 0x000fe200078f10ff */
[----:B------:R-:W-:Y:S01]  /*0d50*/  BSSY B1, `(.L_x_14402) ;  /* 0x0000200000017945 */ /* 0x000fe20003800000 */
[----:B----4-:R-:W-:-:S04]  /*0d60*/  LOP3.LUT R153, R5, 0x1f, RZ, 0xc0, !PT ;  /* 0x0000001f05997812 */ /* 0x010fc800078ec0ff */
[----:B------:R-:W-:-:S04]  /*0d70*/  LEA.HI.SX32 R0, R0, R153, 0x1e ;  /* 0x0000009900007211 */ /* 0x000fc800078ff2ff */
[C---:B------:R-:W-:Y:S02]  /*0d80*/  IADD3 R225, R0.reuse, 0x20, RZ ;  /* 0x0000002000e17810 */ /* 0x040fe40007ffe0ff */
[C---:B------:R-:W-:Y:S02]  /*0d90*/  IADD3 R226, R0.reuse, 0x40, RZ ;  /* 0x0000004000e27810 */ /* 0x040fe40007ffe0ff */
[----:B------:R-:W-:Y:S01]  /*0da0*/  IADD3 R227, R0, 0x60, RZ ;  /* 0x0000006000e37810 */ /* 0x000fe20007ffe0ff */
[----:B--2---:R-:W-:-:S04]  /*0db0*/  IMAD.WIDE R4, R3, 0x4, R6 ;  /* 0x0000000403047825 */ /* 0x004fc800078e0206 */
[----:B-1----:R-:W-:-:S04]  /*0dc0*/  IMAD.WIDE.U32 R208, R0, 0x10, R220 ;  /* 0x0000001000d07825 */ /* 0x002fc800078e00dc */
[----:B------:R-:W-:-:S04]  /*0dd0*/  IMAD.WIDE.U32 R10, R225, 0x10, R220 ;  /* 0x00000010e10a7825 */ /* 0x000fc800078e00dc */
[----:B------:R-:W-:-:S04]  /*0de0*/  IMAD.WIDE.U32 R8, R226, 0x10, R220 ;  /* 0x00000010e2087825 */ /* 0x000fc800078e00dc */
[----:B------:R-:W-:Y:S01]  /*0df0*/  IMAD.WIDE.U32 R6, R227, 0x10, R220 ;  /* 0x00000010e3067825 */ /* 0x000fe200078e00dc */
[----:B---3--:R-:W-:-:S13]  /*0e00*/  ISETP.GT.AND P4, PT, R152, RZ, PT ;  /* 0x000000ff9800720c */ /* 0x008fda0003f84270 */
[----:B------:R-:W-:Y:S05]  /*0e10*/  @P4 BRA `(.L_x_14403) ;  /* 0x0000000400044947 */ /* 0x000fea0003800000 */
[----:B------:R-:W-:Y:S01]  /*0e20*/  MOV R4, UR10 ;  /* 0x0000000a00047c02 */ /* 0x000fe20008000f00 */
[----:B------:R-:W0:Y:S01]  /*0e30*/  LDC.64 R174, c[0x0][0x240] ;  /* 0x00009000ffae7b82 */ /* 0x000e220000000a00 */
[----:B------:R-:W-:Y:S02]  /*0e40*/  MOV R5, UR11 ;  /* 0x0000000b00057c02 */ /* 0x000fe40008000f00 */
[----:B------:R-:W-:-:S04]  /*0e50*/  ISETP.NE.U32.AND P0, PT, R4, RZ, PT ;  /* 0x000000ff0400720c */ /* 0x000fc80003f05070 */
[----:B------:R-:W-:-:S13]  /*0e60*/  ISETP.NE.AND.EX P0, PT, R5, RZ, PT, P0 ;  /* 0x000000ff0500720c */ /* 0x000fda0003f05300 */
[----:B------:R1:W5:Y:S02]  /*0e70*/  @P0 LDG.E.128 R36, desc[UR4][R6.64] ;  /* 0x0000000406240981 */ /* 0x000364000c1e1d00 */
[----:B-----5:R-:W-:Y:S02]  /*0e80*/  ISETP.GE.AND P5, PT, R222, 0x1, PT ;  /* 0x00000001de00780c */ /* 0x020fe40003fa6270 */
[----:B------:R-:W5:Y:S01]  /*0e90*/  @P0 LDG.E.128 R44, desc[UR4][R10.64] ;  /* 0x000000040a2c0981 */ /* 0x000f62000c1e1d00 */
[----:B------:R-:W-:-:S03]  /*0ea0*/  HFMA2.MMA R169, -RZ, RZ, 0, 0 ;  /* 0x00000000ffa97435 */ /* 0x000fc600000001ff */
[----:B------:R-:W5:Y:S01]  /*0eb0*/  @P0 LDG.E.128 R40, desc[UR4][R8.64] ;  /* 0x0000000408280981 */ /* 0x000f62000c1e1d00 */
[----:B-1----:R-:W-:-:S03]  /*0ec0*/  @P0 IADD3 R6, R0, 0x80, RZ ;  /* 0x0000008000060810 */ /* 0x002fc60007ffe0ff */
[----:B------:R-:W5:Y:S02]  /*0ed0*/  @P0 LDG.E.128 R48, desc[UR4][R208.64] ;  /* 0x00000004d0300981 */ /* 0x000f64000c1e1d00 */
[----:B------:R-:W-:-:S05]  /*0ee0*/  @P0 IMAD.WIDE.U32 R6, R6, 0x10, R220 ;  /* 0x0000001006060825 */ /* 0x000fca00078e00dc */
[----:B------:R1:W5:Y:S02]  /*0ef0*/  @P0 LDG.E.128 R32, desc[UR4][R6.64] ;  /* 0x0000000406200981 */ /* 0x000364000c1e1d00 */
[----:B-1----:R-:W-:-:S05]  /*0f00*/  @P0 IADD3 R6, R0, 0xa0, RZ ;  /* 0x000000a000060810 */ /* 0x002fca0007ffe0ff */
[----:B------:R-:W-:-:S05]  /*0f10*/  @P0 IMAD.WIDE.U32 R6, R6, 0x10, R220 ;  /* 0x0000001006060825 */ /* 0x000fca00078e00dc */
[----:B------:R1:W5:Y:S02]  /*0f20*/  @P0 LDG.E.128 R28, desc[UR4][R6.64] ;  /* 0x00000004061c0981 */ /* 0x000364000c1e1d00 */
[----:B-1----:R-:W-:-:S05]  /*0f30*/  @P0 IADD3 R6, R0, 0xc0, RZ ;  /* 0x000000c000060810 */ /* 0x002fca0007ffe0ff */
[----:B------:R-:W-:Y:S01]  /*0f40*/  @P0 IMAD.WIDE.U32 R6, R6, 0x10, R220 ;  /* 0x0000001006060825 */ /* 0x000fe200078e00dc */
[----:B------:R-:W-:-:S04]  /*0f50*/  @P5 IADD3 R10, R222, -0x1, RZ ;  /* 0xffffffffde0a5810 */ /* 0x000fc80007ffe0ff */
[----:B------:R1:W5:Y:S01]  /*0f60*/  @P0 LDG.E.128 R24, desc[UR4][R6.64] ;  /* 0x0000000406180981 */ /* 0x000362000c1e1d00 */
[----:B------:R-:W-:Y:S01]  /*0f70*/  @P5 IMAD R10, R10, R154, RZ ;  /* 0x0000009a0a0a5224 */ /* 0x000fe200078e02ff */
[----:B-1----:R-:W-:-:S05]  /*0f80*/  @P0 IADD3 R6, R0, 0xe0, RZ ;  /* 0x000000e000060810 */ /* 0x002fca0007ffe0ff */
[----:B------:R-:W-:Y:S01]  /*0f90*/  @P0 IMAD.WIDE.U32 R6, R6, 0x10, R220 ;  /* 0x0000001006060825 */ /* 0x000fe200078e00dc */
[----:B------:R-:W-:-:S04]  /*0fa0*/  @P5 SHF.R.S32.HI R11, RZ, 0x1f, R10 ;  /* 0x0000001fff0b5819 */ /* 0x000fc8000001140a */
[----:B------:R1:W5:Y:S01]  /*0fb0*/  @P0 LDG.E.128 R20, desc[UR4][R6.64] ;  /* 0x0000000406140981 */ /* 0x000362000c1e1d00 */
[----:B------:R-:W-:Y:S02]  /*0fc0*/  @P5 LEA.HI R11, R11, R10, RZ, 0x2 ;  /* 0x0000000a0b0b5211 */ /* 0x000fe400078f10ff */
[C---:B------:R-:W-:Y:S02]  /*0fd0*/  @P0 IADD3 R8, R0.reuse, 0x120, RZ ;  /* 0x0000012000080810 */ /* 0x040fe40007ffe0ff */
[----:B-1----:R-:W-:Y:S02]  /*0fe0*/  @P0 IADD3 R6, R0, 0x100, RZ ;  /* 0x0000010000060810 */ /* 0x002fe40007ffe0ff */
[----:B------:R-:W-:-:S03]  /*0ff0*/  @P5 LEA.HI.SX32 R169, R11, R153, 0x1e ;  /* 0x000000990ba95211 */ /* 0x000fc600078ff2ff */
[----:B------:R-:W-:-:S04]  /*1000*/  @P0 IMAD.WIDE.U32 R6, R6, 0x10, R220 ;  /* 0x0000001006060825 */ /* 0x000fc800078e00dc */
[----:B------:R-:W-:Y:S01]  /*1010*/  @P0 IMAD.WIDE.U32 R8, R8, 0x10, R220 ;  /* 0x0000001008080825 */ /* 0x000fe200078e00dc */
[----:B------:R1:W5:Y:S04]  /*1020*/  @P0 LDG.E.128 R16, desc[UR4][R6.64] ;  /* 0x0000000406100981 */ /* 0x000368000c1e1d00 */
[----:B------:R0:W5:Y:S01]  /*1030*/  @P0 LDG.E.128 R12, desc[UR4][R8.64] ;  /* 0x00000004080c0981 */ /* 0x000162000c1e1d00 */
[C---:B-1----:R-:W-:Y:S01]  /*1040*/  IADD3 R6, R169.reuse, 0x20, RZ ;  /* 0x00000020a9067810 */ /* 0x042fe20007ffe0ff */
[----:B0-----:R-:W-:-:S04]  /*1050*/  IMAD.WIDE.U32 R8, R169, 0x4, R174 ;  /* 0x00000004a9087825 */ /* 0x001fc800078e00ae */
[----:B------:R-:W-:Y:S01]  /*1060*/  IMAD.WIDE.U32 R6, R6, 0x4, R174 ;  /* 0x0000000406067825 */ /* 0x000fe200078e00ae */
[----:B------:R0:W5:Y:S01]  /*1070*/  LDG.E R224, desc[UR4][R8.64] ;  /* 0x0000000408e07981 */ /* 0x000162000c1e1900 */
[----:B------:R-:W-:-:S03]  /*1080*/  IADD3 R10, R169, 0x80, RZ ;  /* 0x00000080a90a7810 */ /* 0x000fc60007ffe0ff */
[----:B------:R1:W5:Y:S01]  /*1090*/  LDG.E R223, desc[UR4][R6.64] ;  /* 0x0000000406df7981 */ /* 0x000362000c1e1900 */
[C---:B------:R-:W-:Y:S02]  /*10a0*/  IADD3 R152, R169.reuse, 0xa0, RZ ;  /* 0x000000a0a9987810 */ /* 0x040fe40007ffe0ff */
[C---:B------:R-:W-:Y:S02]  /*10b0*/  IADD3 R154, R169.reuse, 0xc0, RZ ;  /* 0x000000c0a99a7810 */ /* 0x040fe40007ffe0ff */
[C---:B------:R-:W-:Y:S02]  /*10c0*/  IADD3 R170, R169.reuse, 0xe0, RZ ;  /* 0x000000e0a9aa7810 */ /* 0x040fe40007ffe0ff */
[C---:B0-----:R-:W-:Y:S02]  /*10d0*/  IADD3 R8, R169.reuse, 0x60, RZ ;  /* 0x00000060a9087810 */ /* 0x041fe40007ffe0ff */
[C---:B------:R-:W-:Y:S02]  /*10e0*/  IADD3 R172, R169.reuse, 0x100, RZ ;  /* 0x00000100a9ac7810 */ /* 0x040fe40007ffe0ff */
[----:B-1----:R-:W-:-:S02]  /*10f0*/  IADD3 R6, R169, 0x40, RZ ;  /* 0x00000040a9067810 */ /* 0x002fc40007ffe0ff */
[----:B------:R-:W-:Y:S01]  /*1100*/  IADD3 R169, R169, 0x120, RZ ;  /* 0x00000120a9a97810 */ /* 0x000fe20007ffe0ff */
[----:B------:R-:W-:-:S04]  /*1110*/  IMAD.WIDE.U32 R8, R8, 0x4, R174 ;  /* 0x0000000408087825 */ /* 0x000fc800078e00ae */
[----:B------:R-:W-:-:S04]  /*1120*/  IMAD.WIDE.U32 R6, R6, 0x4, R174 ;  /* 0x0000000406067825 */ /* 0x000fc800078e00ae */
[--C-:B------:R-:W-:Y:S01]  /*1130*/  IMAD.WIDE.U32 R10, R10, 0x4, R174.reuse ;  /* 0x000000040a0a7825 */ /* 0x100fe200078e00ae */
[----:B------:R-:W5:Y:S03]  /*1140*/  LDG.E R221, desc[UR4][R6.64] ;  /* 0x0000000406dd7981 */ /* 0x000f66000c1e1900 */
[----:B------:R-:W-:-:S04]  /*1150*/  IMAD.WIDE.U32 R152, R152, 0x4, R174 ;  /* 0x0000000498987825 */ /* 0x000fc800078e00ae */
[--C-:B------:R-:W-:Y:S01]  /*1160*/  IMAD.WIDE.U32 R154, R154, 0x4, R174.reuse ;  /* 0x000000049a9a7825 */ /* 0x100fe200078e00ae */
[----:B------:R-:W5:Y:S03]  /*1170*/  LDG.E R6, desc[UR4][R8.64] ;  /* 0x0000000408067981 */ /* 0x000f66000c1e1900 */
[--C-:B------:R-:W-:Y:S01]  /*1180*/  IMAD.WIDE.U32 R170, R170, 0x4, R174.reuse ;  /* 0x00000004aaaa7825 */ /* 0x100fe200078e00ae */
[----:B------:R-:W5:Y:S03]  /*1190*/  LDG.E R7, desc[UR4][R10.64] ;  /* 0x000000040a077981 */ /* 0x000f66000c1e1900 */
[----:B------:R-:W-:-:S04]  /*11a0*/  IMAD.WIDE.U32 R172, R172, 0x4, R174 ;  /* 0x00000004acac7825 */ /* 0x000fc800078e00ae */
[----:B------:R-:W-:Y:S01]  /*11b0*/  IMAD.WIDE.U32 R174, R169, 0x4, R174 ;  /* 0x00000004a9ae7825 */ /* 0x000fe200078e00ae */
[----:B------:R-:W5:Y:S04]  /*11c0*/  LDG.E R8, desc[UR4][R152.64] ;  /* 0x0000000498087981 */ /* 0x000f68000c1e1900 */
[----:B------:R-:W5:Y:S04]  /*11d0*/  LDG.E R10, desc[UR4][R170.64] ;  /* 0x00000004aa0a7981 */ /* 0x000f68000c1e1900 */
[----:B------:R-:W5:Y:S04]  /*11e0*/  LDG.E R11, desc[UR4][R172.64] ;  /* 0x00000004ac0b7981 */ /* 0x000f68000c1e1900 */
[----:B------:R-:W5:Y:S04]  /*11f0*/  LDG.E R220, desc[UR4][R174.64] ;  /* 0x00000004aedc7981 */ /* 0x000f68000c1e1900 */
[----:B------:R0:W5:Y:S02]  /*1200*/  LDG.E R9, desc[UR4][R154.64] ;  /* 0x000000049a097981 */ /* 0x000164000c1e1900 */
[----:B0-----:R-:W-:Y:S01]  /*1210*/  CS2R R154, SRZ ;  /* 0x00000000009a7805 */ /* 0x001fe2000001ff00 */
[----:B------:R-:W-:Y:S06]  /*1220*/  BRA `(.L_x_14404) ;  /* 0x0000001800c87947 */ /* 0x000fec0003800000 */
.L_x_14403:
[----:B------:R-:W0:Y:S01]  /*1230*/  LDC.64 R176, c[0x0][0x238] ;  /* 0x00008e00ffb07b82 */ /* 0x000e220000000a00 */
[----:B------:R-:W-:Y:S01]  /*1240*/  IADD3 R218, R0, 0x80, RZ ;  /* 0x0000008000da7810 */ /* 0x000fe20007ffe0ff */
[----:B------:R1:W2:Y:S01]  /*1250*/  LDG.E R228, desc[UR4][R4.64] ;  /* 0x0000000404e47981 */ /* 0x0002a2000c1e1900 */
[----:B------:R-:W3:Y:S05]  /*1260*/  S2R R219, SR_TID.X ;  /* 0x0000000000db7919 */ /* 0x000eea0000002100 */
[----:B------:R-:W1:Y:S01]  /*1270*/  LDC R237, c[0x0][0x218] ;  /* 0x00008600ffed7b82 */ /* 0x000e620000000800 */
[----:B------:R-:W-:Y:S01]  /*1280*/  IADD3 R166, R152, -0x1, RZ ;  /* 0xffffffff98a67810 */ /* 0x000fe20007ffe0ff */
[----:B------:R-:W4:Y:S01]  /*1290*/  LDL R240, [R1+0x6c] ;  /* 0x00006c0001f07983 */ /* 0x000f220000100800 */
[----:B------:R-:W-:-:S02]  /*12a0*/  IADD3 R211, R0, 0xa0, RZ ;  /* 0x000000a000d37810 */ /* 0x000fc40007ffe0ff */
[----:B------:R-:W-:Y:S01]  /*12b0*/  IADD3 R210, R0, 0xc0, RZ ;  /* 0x000000c000d27810 */ /* 0x000fe20007ffe0ff */
[----:B------:R-:W4:Y:S01]  /*12c0*/  LDL R239, [R1+0x68] ;  /* 0x0000680001ef7983 */ /* 0x000f220000100800 */
[----:B-----5:R-:W-:Y:S01]  /*12d0*/  ISETP.GE.AND P5, PT, R222, 0x1, PT ;  /* 0x00000001de00780c */ /* 0x020fe20003fa6270 */
[----:B------:R-:W3:Y:S01]  /*12e0*/  LDC.64 R216, c[0x0][0x2b8] ;  /* 0x0000ae00ffd87b82 */ /* 0x000ee20000000a00 */
[C---:B------:R-:W-:Y:S01]  /*12f0*/  IADD3 R215, R0.reuse, 0xe0, RZ ;  /* 0x000000e000d77810 */ /* 0x040fe20007ffe0ff */
[----:B------:R-:W4:Y:S01]  /*1300*/  LDL R238, [R1+0x64] ;  /* 0x0000640001ee7983 */ /* 0x000f220000100800 */
[C---:B0-----:R-:W-:Y:S01]  /*1310*/  IMAD.WIDE.U32 R140, R0.reuse, 0x10, R176 ;  /* 0x00000010008c7825 */ /* 0x041fe200078e00b0 */
[----:B------:R-:W-:-:S04]  /*1320*/  IADD3 R213, R0, 0x100, RZ ;  /* 0x0000010000d57810 */ /* 0x000fc80007ffe0ff */
[----:B------:R-:W0:Y:S01]  /*1330*/  LDC.64 R230, c[0x0][0x240] ;  /* 0x00009000ffe67b82 */ /* 0x000e220000000a00 */
[--C-:B------:R-:W-:Y:S01]  /*1340*/  IMAD.WIDE.U32 R156, R218, 0x10, R176.reuse ;  /* 0x00000010da9c7825 */ /* 0x100fe200078e00b0 */
[----:B------:R-:W4:Y:S01]  /*1350*/  LDG.E.128 R140, desc[UR4][R140.64] ;  /* 0x000000048c8c7981 */ /* 0x000f22000c1e1d00 */
[----:B------:R-:W-:Y:S02]  /*1360*/  IADD3 R212, R0, 0x120, RZ ;  /* 0x0000012000d47810 */ /* 0x000fe40007ffe0ff */
[--C-:B------:R-:W-:Y:S02]  /*1370*/  IMAD.WIDE.U32 R144, R225, 0x10, R176.reuse ;  /* 0x00000010e1907825 */ /* 0x100fe400078e00b0 */
[----:B------:R-:W4:Y:S01]  /*1380*/  LDG.E.128 R156, desc[UR4][R156.64] ;  /* 0x000000049c9c7981 */ /* 0x000f22000c1e1d00 */
[----:B------:R-:W0:Y:S01]  /*1390*/  LDC.U8 R229, c[0x0][0x2a0] ;  /* 0x0000a800ffe57b82 */ /* 0x000e220000000000 */
[----:B-1----:R-:W-:Y:S01]  /*13a0*/  IMAD R4, R166, R237, RZ ;  /* 0x000000eda6047224 */ /* 0x002fe200078e02ff */
[----:B---3--:R-:W-:Y:S01]  /*13b0*/  LOP3.LUT R219, R219, 0x1f, RZ, 0xc0, !PT ;  /* 0x0000001fdbdb7812 */ /* 0x008fe200078ec0ff */
[----:B------:R-:W-:Y:S01]  /*13c0*/  IMAD.WIDE.U32 R148, R226, 0x10, R176 ;  /* 0x00000010e2947825 */ /* 0x000fe200078e00b0 */
[----:B------:R-:W-:Y:S01]  /*13d0*/  MOV R223, RZ ;  /* 0x000000ff00df7202 */ /* 0x000fe20000000f00 */
[----:B------:R-:W3:Y:S01]  /*13e0*/  LDG.E.128 R144, desc[UR4][R144.64] ;  /* 0x0000000490907981 */ /* 0x000ee2000c1e1d00 */
[----:B------:R-:W-:Y:S01]  /*13f0*/  SHF.R.S32.HI R5, RZ, 0x1f, R4 ;  /* 0x0000001fff057819 */ /* 0x000fe20000011404 */
[----:B------:R-:W-:-:S02]  /*1400*/  IMAD.WIDE.U32 R154, R227, 0x10, R176 ;  /* 0x00000010e39a7825 */ /* 0x000fc400078e00b0 */
[----:B------:R-:W3:Y:S01]  /*1410*/  LDG.E.128 R148, desc[UR4][R148.64] ;  /* 0x0000000494947981 */ /* 0x000ee2000c1e1d00 */
[----:B------:R-:W-:Y:S02]  /*1420*/  LEA.HI R5, R5, R4, RZ, 0x2 ;  /* 0x0000000405057211 */ /* 0x000fe400078f10ff */
[----:B------:R-:W-:Y:S01]  /*1430*/  MOV R4, UR10 ;  /* 0x0000000a00047c02 */ /* 0x000fe20008000f00 */
[--C-:B------:R-:W-:Y:S01]  /*1440*/  IMAD.WIDE.U32 R160, R211, 0x10, R176.reuse ;  /* 0x00000010d3a07825 */ /* 0x100fe200078e00b0 */
[----:B------:R-:W-:Y:S01]  /*1450*/  LEA.HI.SX32 R214, R5, R219, 0x1e ;  /* 0x000000db05d67211 */ /* 0x000fe200078ff2ff */
[----:B------:R-:W3:Y:S01]  /*1460*/  LDG.E.128 R152, desc[UR4][R154.64] ;  /* 0x000000049a987981 */ /* 0x000ee2000c1e1d00 */
[----:B------:R-:W-:Y:S02]  /*1470*/  ISETP.NE.U32.AND P0, PT, R4, RZ, PT ;  /* 0x000000ff0400720c */ /* 0x000fe40003f05070 */
[----:B------:R-:W-:Y:S01]  /*1480*/  MOV R5, UR11 ;  /* 0x0000000b00057c02 */ /* 0x000fe20008000f00 */
[--C-:B------:R-:W-:Y:S01]  /*1490*/  IMAD.WIDE.U32 R164, R210, 0x10, R176.reuse ;  /* 0x00000010d2a47825 */ /* 0x100fe200078e00b0 */
[----:B------:R-:W3:Y:S02]  /*14a0*/  LDG.E.128 R160, desc[UR4][R160.64] ;  /* 0x00000004a0a07981 */ /* 0x000ee4000c1e1d00 */
[----:B------:R-:W-:Y:S01]  /*14b0*/  ISETP.NE.AND.EX P0, PT, R5, RZ, PT, P0 ;  /* 0x000000ff0500720c */ /* 0x000fe20003f05300 */
[--C-:B------:R-:W-:Y:S01]  /*14c0*/  IMAD.WIDE.U32 R168, R215, 0x10, R176.reuse ;  /* 0x00000010d7a87825 */ /* 0x100fe200078e00b0 */
[C---:B------:R-:W-:Y:S01]  /*14d0*/  IADD3 R185, R214.reuse, 0x20, RZ ;  /* 0x00000020d6b97810 */ /* 0x040fe20007ffe0ff */
[----:B------:R-:W3:Y:S10]  /*14e0*/  LDG.E.128 R164, desc[UR4][R164.64] ;  /* 0x00000004a4a47981 */ /* 0x000ef4000c1e1d00 */
[----:B------:R1:W5:Y:S04]  /*14f0*/  @P0 LDG.E.128 R36, desc[UR4][R6.64] ;  /* 0x0000000406240981 */ /* 0x000368000c1e1d00 */
[----:B------:R0:W5:Y:S01]  /*1500*/  @P0 LDG.E.128 R40, desc[UR4][R8.64] ;  /* 0x0000000408280981 */ /* 0x000162000c1e1d00 */
[----:B------:R-:W-:Y:S01]  /*1510*/  IMAD.WIDE.U32 R172, R213, 0x10, R176 ;  /* 0x00000010d5ac7825 */ /* 0x000fe200078e00b0 */
[----:B------:R-:W-:-:S02]  /*1520*/  IADD3 R189, R214, 0x40, RZ ;  /* 0x00000040d6bd7810 */ /* 0x000fc40007ffe0ff */
[----:B------:R-:W5:Y:S01]  /*1530*/  @P0 LDG.E.128 R48, desc[UR4][R208.64] ;  /* 0x00000004d0300981 */ /* 0x000f62000c1e1d00 */
[--C-:B-1----:R-:W-:Y:S01]  /*1540*/  @P0 IMAD.WIDE.U32 R6, R211, 0x10, R220.reuse ;  /* 0x00000010d3060825 */ /* 0x102fe200078e00dc */
[----:B------:R-:W-:Y:S02]  /*1550*/  IADD3 R193, R214, 0x60, RZ ;  /* 0x00000060d6c17810 */ /* 0x000fe40007ffe0ff */
[----:B------:R-:W5:Y:S04]  /*1560*/  @P0 LDG.E.128 R44, desc[UR4][R10.64] ;  /* 0x000000040a2c0981 */ /* 0x000f68000c1e1d00 */
[----:B------:R1:W5:Y:S01]  /*1570*/  @P0 LDG.E.128 R28, desc[UR4][R6.64] ;  /* 0x00000004061c0981 */ /* 0x000362000c1e1d00 */
[----:B0-----:R-:W-:Y:S01]  /*1580*/  @P0 IMAD.WIDE.U32 R8, R218, 0x10, R220 ;  /* 0x00000010da080825 */ /* 0x001fe200078e00dc */
[----:B------:R-:W-:-:S02]  /*1590*/  IADD3 R196, R214, 0x80, RZ ;  /* 0x00000080d6c47810 */ /* 0x000fc40007ffe0ff */
[----:B------:R-:W-:Y:S01]  /*15a0*/  IADD3 R200, R214, 0xa0, RZ ;  /* 0x000000a0d6c87810 */ /* 0x000fe20007ffe0ff */
[----:B------:R-:W-:Y:S01]  /*15b0*/  IMAD.WIDE.U32 R176, R212, 0x10, R176 ;  /* 0x00000010d4b07825 */ /* 0x000fe200078e00b0 */
[----:B------:R0:W5:Y:S03]  /*15c0*/  @P0 LDG.E.128 R32, desc[UR4][R8.64] ;  /* 0x0000000408200981 */ /* 0x000166000c1e1d00 */
[----:B-1----:R-:W-:Y:S01]  /*15d0*/  @P0 IMAD.WIDE.U32 R6, R210, 0x10, R220 ;  /* 0x00000010d2060825 */ /* 0x002fe200078e00dc */
[----:B------:R-:W-:Y:S01]  /*15e0*/  IADD3 R204, R214, 0xc0, RZ ;  /* 0x000000c0d6cc7810 */ /* 0x000fe20007ffe0ff */
[----:B------:R-:W3:Y:S04]  /*15f0*/  LDG.E.128 R168, desc[UR4][R168.64] ;  /* 0x00000004a8a87981 */ /* 0x000ee8000c1e1d00 */
[----:B------:R1:W5:Y:S01]  /*1600*/  @P0 LDG.E.128 R24, desc[UR4][R6.64] ;  /* 0x0000000406180981 */ /* 0x000362000c1e1d00 */
[----:B0-----:R-:W-:-:S02]  /*1610*/  @P5 IADD3 R8, R222, -0x1, RZ ;  /* 0xffffffffde085810 */ /* 0x001fc40007ffe0ff */
[C---:B------:R-:W-:Y:S01]  /*1620*/  IADD3 R208, R214.reuse, 0xe0, RZ ;  /* 0x000000e0d6d07810 */ /* 0x040fe20007ffe0ff */
[--C-:B------:R-:W-:Y:S01]  /*1630*/  IMAD.WIDE.U32 R180, R214, 0x10, R216.reuse ;  /* 0x00000010d6b47825 */ /* 0x100fe200078e00d8 */
[----:B------:R-:W3:Y:S03]  /*1640*/  LDG.E.128 R172, desc[UR4][R172.64] ;  /* 0x00000004acac7981 */ /* 0x000ee6000c1e1d00 */
[----:B------:R-:W-:Y:S01]  /*1650*/  IMAD.WIDE.U32 R184, R185, 0x10, R216 ;  /* 0x00000010b9b87825 */ /* 0x000fe200078e00d8 */
[----:B------:R-:W3:Y:S03]  /*1660*/  LDG.E.128 R176, desc[UR4][R176.64] ;  /* 0x00000004b0b07981 */ /* 0x000ee6000c1e1d00 */
[----:B-1----:R-:W-:Y:S01]  /*1670*/  @P0 IMAD.WIDE.U32 R6, R215, 0x10, R220 ;  /* 0x00000010d7060825 */ /* 0x002fe200078e00dc */
[----:B------:R-:W3:Y:S04]  /*1680*/  LDG.E.128 R180, desc[UR4][R180.64] ;  /* 0x00000004b4b47981 */ /* 0x000ee8000c1e1d00 */
[----:B------:R0:W5:Y:S01]  /*1690*/  @P0 LDG.E.128 R20, desc[UR4][R6.64] ;  /* 0x0000000406140981 */ /* 0x000162000c1e1d00 */
[----:B------:R-:W-:-:S02]  /*16a0*/  @P5 IMAD R8, R8, R237, RZ ;  /* 0x000000ed08085224 */ /* 0x000fc400078e02ff */
[--C-:B------:R-:W-:Y:S01]  /*16b0*/  IMAD.WIDE.U32 R188, R189, 0x10, R216.reuse ;  /* 0x00000010bdbc7825 */ /* 0x100fe200078e00d8 */
[----:B------:R-:W3:Y:S03]  /*16c0*/  LDG.E.128 R184, desc[UR4][R184.64] ;  /* 0x00000004b8b87981 */ /* 0x000ee6000c1e1d00 */
[----:B------:R-:W-:Y:S02]  /*16d0*/  IMAD.WIDE.U32 R192, R193, 0x10, R216 ;  /* 0x00000010c1c07825 */ /* 0x000fe400078e00d8 */
[----:B------:R-:W3:Y:S02]  /*16e0*/  LDG.E.128 R188, desc[UR4][R188.64] ;  /* 0x00000004bcbc7981 */ /* 0x000ee4000c1e1d00 */
[--C-:B0-----:R-:W-:Y:S02]  /*16f0*/  @P0 IMAD.WIDE.U32 R6, R213, 0x10, R220.reuse ;  /* 0x00000010d5060825 */ /* 0x101fe400078e00dc */
[----:B------:R-:W3:Y:S04]  /*1700*/  LDG.E.128 R192, desc[UR4][R192.64] ;  /* 0x00000004c0c07981 */ /* 0x000ee8000c1e1d00 */
[----:B------:R0:W5:Y:S01]  /*1710*/  @P0 LDG.E.128 R16, desc[UR4][R6.64] ;  /* 0x0000000406100981 */ /* 0x000162000c1e1d00 */
[----:B------:R-:W-:Y:S01]  /*1720*/  @P0 IMAD.WIDE.U32 R220, R212, 0x10, R220 ;  /* 0x00000010d4dc0825 */ /* 0x000fe200078e00dc */
[----:B------:R-:W-:-:S03]  /*1730*/  IADD3 R212, R214, 0x100, RZ ;  /* 0x00000100d6d47810 */ /* 0x000fc60007ffe0ff */
[----:B------:R-:W-:Y:S01]  /*1740*/  IMAD.WIDE.U32 R196, R196, 0x10, R216 ;  /* 0x00000010c4c47825 */ /* 0x000fe200078e00d8 */
[----:B------:R1:W5:Y:S01]  /*1750*/  @P0 LDG.E.128 R12, desc[UR4][R220.64] ;  /* 0x00000004dc0c0981 */ /* 0x000362000c1e1d00 */
[----:B0-----:R-:W-:Y:S02]  /*1760*/  @P5 SHF.R.S32.HI R6, RZ, 0x1f, R8 ;  /* 0x0000001fff065819 */ /* 0x001fe40000011408 */
[--C-:B------:R-:W-:Y:S02]  /*1770*/  IMAD.WIDE.U32 R200, R200, 0x10, R216.reuse ;  /* 0x00000010c8c87825 */ /* 0x100fe400078e00d8 */
[----:B------:R-:W3:Y:S01]  /*1780*/  LDG.E.128 R196, desc[UR4][R196.64] ;  /* 0x00000004c4c47981 */ /* 0x000ee2000c1e1d00 */
[----:B------:R-:W-:Y:S01]  /*1790*/  @P5 LEA.HI R6, R6, R8, RZ, 0x2 ;  /* 0x0000000806065211 */ /* 0x000fe200078f10ff */
[----:B------:R-:W-:-:S04]  /*17a0*/  IMAD.WIDE.U32 R204, R204, 0x10, R216 ;  /* 0x00000010cccc7825 */ /* 0x000fc800078e00d8 */
[--C-:B------:R-:W-:Y:S01]  /*17b0*/  IMAD.WIDE.U32 R208, R208, 0x10, R216.reuse ;  /* 0x00000010d0d07825 */ /* 0x100fe200078e00d8 */
[----:B------:R-:W-:Y:S01]  /*17c0*/  @P5 LEA.HI.SX32 R223, R6, R219, 0x1e ;  /* 0x000000db06df5211 */ /* 0x000fe200078ff2ff */
[----:B------:R-:W3:Y:S01]  /*17d0*/  LDG.E.128 R200, desc[UR4][R200.64] ;  /* 0x00000004c8c87981 */ /* 0x000ee2000c1e1d00 */
[----:B------:R-:W-:Y:S01]  /*17e0*/  IADD3 R6, R214, 0x120, RZ ;  /* 0x00000120d6067810 */ /* 0x000fe20007ffe0ff */
[--C-:B------:R-:W-:Y:S01]  /*17f0*/  IMAD.WIDE.U32 R212, R212, 0x10, R216.reuse ;  /* 0x00000010d4d47825 */ /* 0x100fe200078e00d8 */
[----:B------:R-:W-:Y:S01]  /*1800*/  ISETP.NE.AND P0, PT, R229, RZ, PT ;  /* 0x000000ffe500720c */ /* 0x000fe20003f05270 */
[----:B------:R-:W3:Y:S02]  /*1810*/  LDG.E.128 R204, desc[UR4][R204.64] ;  /* 0x00000004cccc7981 */ /* 0x000ee4000c1e1d00 */
[----:B------:R-:W-:Y:S01]  /*1820*/  IMAD.WIDE.U32 R216, R6, 0x10, R216 ;  /* 0x0000001006d87825 */ /* 0x000fe200078e00d8 */
[C---:B------:R-:W-:Y:S01]  /*1830*/  IADD3 R236, R223.reuse, 0x80, RZ ;  /* 0x00000080dfec7810 */ /* 0x040fe20007ffe0ff */
[----:B------:R-:W3:Y:S02]  /*1840*/  LDG.E.128 R208, desc[UR4][R208.64] ;  /* 0x00000004d0d07981 */ /* 0x000ee4000c1e1d00 */
[C-C-:B------:R-:W-:Y:S01]  /*1850*/  IMAD.WIDE.U32 R6, R223.reuse, 0x4, R230.reuse ;  /* 0x00000004df067825 */ /* 0x140fe200078e00e6 */
[C---:B-1----:R-:W-:Y:S01]  /*1860*/  IADD3 R220, R223.reuse, 0x40, RZ ;  /* 0x00000040dfdc7810 */ /* 0x042fe20007ffe0ff */
[----:B------:R-:W3:Y:S04]  /*1870*/  LDG.E.128 R212, desc[UR4][R212.64] ;  /* 0x00000004d4d47981 */ /* 0x000ee8000c1e1d00 */
[----:B------:R0:W5:Y:S01]  /*1880*/  LDG.E R224, desc[UR4][R6.64] ;  /* 0x0000000406e07981 */ /* 0x000162000c1e1900 */
[----:B------:R-:W-:Y:S01]  /*1890*/  IMAD.WIDE.U32 R236, R236, 0x4, R230 ;  /* 0x00000004ecec7825 */ /* 0x000fe200078e00e6 */
[----:B0-----:R-:W-:-:S05]  /*18a0*/  IADD3 R6, R223, 0x60, RZ ;  /* 0x00000060df067810 */ /* 0x001fca0007ffe0ff */
[----:B------:R-:W-:-:S06]  /*18b0*/  IMAD.WIDE.U32 R6, R6, 0x4, R230 ;  /* 0x0000000406067825 */ /* 0x000fcc00078e00e6 */
[----:B------:R-:W5:Y:S04]  /*18c0*/  LDG.E R6, desc[UR4][R6.64] ;  /* 0x0000000406067981 */ /* 0x000f68000c1e1900 */
[----:B------:R0:W5:Y:S04]  /*18d0*/  LDG.E R7, desc[UR4][R236.64] ;  /* 0x00000004ec077981 */ /* 0x000168000c1e1900 */
[----:B------:R-:W3:Y:S01]  /*18e0*/  LDL R237, [R1+0x60] ;  /* 0x0000600001ed7983 */ /* 0x000ee20000100800 */
[----:B--2---:R-:W-:-:S05]  /*18f0*/  FSEL R228, R228, RZ, !P0 ;  /* 0x000000ffe4e47208 */ /* 0x004fca0004000000 */
[C---:B----4-:R-:W-:Y:S01]  /*1900*/  FADD.FTZ R229, -R228.reuse, R140 ;  /* 0x0000008ce4e57221 */ /* 0x050fe20000010100 */
[----:B------:R-:W-:Y:S02]  /*1910*/  FADD.FTZ R140, -R228, R159 ;  /* 0x0000009fe48c7221 */ /* 0x000fe40000010100 */
[----:B------:R-:W2:Y:S01]  /*1920*/  LDL R159, [R1+0x5c] ;  /* 0x00005c00019f7983 */ /* 0x000ea20000100800 */
[C---:B------:R-:W-:Y:S02]  /*1930*/  IADD3 R8, R223.reuse, 0xa0, RZ ;  /* 0x000000a0df087810 */ /* 0x040fe40007ffe0ff */
[C---:B------:R-:W-:Y:S02]  /*1940*/  IADD3 R218, R223.reuse, 0x20, RZ ;  /* 0x00000020dfda7810 */ /* 0x040fe40007ffe0ff */
[C---:B------:R-:W-:Y:S02]  /*1950*/  IADD3 R234, R223.reuse, 0xc0, RZ ;  /* 0x000000c0dfea7810 */ /* 0x040fe40007ffe0ff */
[----:B------:R-:W-:-:S02]  /*1960*/  IADD3 R10, R223, 0xe0, RZ ;  /* 0x000000e0df0a7810 */ /* 0x000fc40007ffe0ff */
[C---:B------:R-:W-:Y:S02]  /*1970*/  IADD3 R232, R223.reuse, 0x100, RZ ;  /* 0x00000100dfe87810 */ /* 0x040fe40007ffe0ff */
[----:B------:R-:W-:Y:S01]  /*1980*/  IADD3 R223, R223, 0x120, RZ ;  /* 0x00000120dfdf7810 */ /* 0x000fe20007ffe0ff */
[----:B------:R-:W-:-:S04]  /*1990*/  IMAD.WIDE.U32 R220, R220, 0x4, R230 ;  /* 0x00000004dcdc7825 */ /* 0x000fc800078e00e6 */
[--C-:B------:R-:W-:Y:S02]  /*19a0*/  IMAD.WIDE.U32 R8, R8, 0x4, R230.reuse ;  /* 0x0000000408087825 */ /* 0x100fe400078e00e6 */
[----:B------:R-:W5:Y:S02]  /*19b0*/  LDG.E R221, desc[UR4][R220.64] ;  /* 0x00000004dcdd7981 */ /* 0x000f64000c1e1900 */
[--C-:B------:R-:W-:Y:S02]  /*19c0*/  IMAD.WIDE.U32 R218, R218, 0x4, R230.reuse ;  /* 0x00000004dada7825 */ /* 0x100fe400078e00e6 */
[----:B------:R-:W5:Y:S02]  /*19d0*/  LDG.E R8, desc[UR4][R8.64] ;  /* 0x0000000408087981 */ /* 0x000f64000c1e1900 */
[----:B------:R-:W-:-:S04]  /*19e0*/  IMAD.WIDE.U32 R234, R234, 0x4, R230 ;  /* 0x00000004eaea7825 */ /* 0x000fc800078e00e6 */
[----:B------:R-:W-:-:S04]  /*19f0*/  IMAD.WIDE.U32 R10, R10, 0x4, R230 ;  /* 0x000000040a0a7825 */ /* 0x000fc800078e00e6 */
[--C-:B------:R-:W-:Y:S01]  /*1a00*/  IMAD.WIDE.U32 R232, R232, 0x4, R230.reuse ;  /* 0x00000004e8e87825 */ /* 0x100fe200078e00e6 */
[----:B------:R1:W5:Y:S03]  /*1a10*/  LDG.E R9, desc[UR4][R234.64] ;  /* 0x00000004ea097981 */ /* 0x000366000c1e1900 */
[----:B------:R-:W-:Y:S01]  /*1a20*/  IMAD.WIDE.U32 R230, R223, 0x4, R230 ;  /* 0x00000004dfe67825 */ /* 0x000fe200078e00e6 */
[----:B------:R-:W5:Y:S03]  /*1a30*/  LDG.E R10, desc[UR4][R10.64] ;  /* 0x000000040a0a7981 */ /* 0x000f66000c1e1900 */
[C---:B0-----:R-:W-:Y:S01]  /*1a40*/  FADD.FTZ R236, -R228.reuse, R141 ;  /* 0x0000008de4ec7221 */ /* 0x041fe20000010100 */
[C---:B------:R-:W-:Y:S01]  /*1a50*/  FADD.FTZ R141, -R228.reuse, R158 ;  /* 0x0000009ee48d7221 */ /* 0x040fe20000010100 */
[----:B------:R0:W5:Y:S01]  /*1a60*/  LDG.E R220, desc[UR4][R230.64] ;  /* 0x00000004e6dc7981 */ /* 0x000162000c1e1900 */
[C---:B-1----:R-:W-:Y:S01]  /*1a70*/  FADD.FTZ R235, -R228.reuse, R142 ;  /* 0x0000008ee4eb7221 */ /* 0x042fe20000010100 */
[C---:B------:R-:W-:Y:S01]  /*1a80*/  FADD.FTZ R142, -R228.reuse, R157 ;  /* 0x0000009de48e7221 */ /* 0x040fe20000010100 */
[C---:B------:R-:W-:Y:S01]  /*1a90*/  FADD.FTZ R234, -R228.reuse, R143 ;  /* 0x0000008fe4ea7221 */ /* 0x040fe20000010100 */
[C---:B---3--:R-:W-:Y:S01]  /*1aa0*/  FADD.FTZ R148, -R228.reuse, R148 ;  /* 0x00000094e4947221 */ /* 0x048fe20000010100 */
[----:B------:R1:W5:Y:S01]  /*1ab0*/  LDG.E R11, desc[UR4][R232.64] ;  /* 0x00000004e80b7981 */ /* 0x000362000c1e1900 */
[C---:B------:R-:W-:Y:S01]  /*1ac0*/  FADD.FTZ R149, -R228.reuse, R149 ;  /* 0x00000095e4957221 */ /* 0x040fe20000010100 */
[C---:B0-----:R-:W-:Y:S01]  /*1ad0*/  FADD.FTZ R231, -R228.reuse, R146 ;  /* 0x00000092e4e77221 */ /* 0x041fe20000010100 */
        /* <DEDUP_REMOVED lines=32> */
[----:B------:R-:W-:Y:S01]  /*1ce0*/  FMUL.FTZ R239, R238, R182 ;  /* 0x000000b6eeef7220 */ /* 0x000fe20000410000 */
[C---:B------:R-:W-:Y:S01]  /*1cf0*/  FMUL.FTZ R236, R2.reuse, R236 ;  /* 0x000000ec02ec7220 */ /* 0x040fe20000410000 */
[----:B------:R-:W3:Y:S01]  /*1d00*/  LDL R178, [R1+0x58] ;  /* 0x0000580001b27983 */ /* 0x000ee20000100800 */
[----:B------:R-:W-:-:S03]  /*1d10*/  FMUL.FTZ R234, R2, R234 ;  /* 0x000000ea02ea7220 */ /* 0x000fc60000410000 */
[----:B------:R-:W4:Y:S01]  /*1d20*/  LDL R177, [R1+0x54] ;  /* 0x0000540001b17983 */ /* 0x000f220000100800 */
[----:B------:R-:W-:Y:S01]  /*1d30*/  FADD.FTZ R117, R117, R181 ;  /* 0x000000b575757221 */ /* 0x000fe20000010000 */
[----:B------:R-:W-:Y:S02]  /*1d40*/  FADD.FTZ R119, R119, R183 ;  /* 0x000000b777777221 */ /* 0x000fe40000010000 */
[----:B------:R-:W4:Y:S04]  /*1d50*/  LDL R175, [R1+0x4c] ;  /* 0x00004c0001af7983 */ /* 0x000f280000100800 */
[----:B------:R-:W4:Y:S04]  /*1d60*/  LDL R174, [R1+0x48] ;  /* 0x0000480001ae7983 */ /* 0x000f280000100800 */
[----:B------:R-:W4:Y:S01]  /*1d70*/  LDL R160, [R1+0x44] ;  /* 0x0000440001a07983 */ /* 0x000f220000100800 */
[----:B------:R-:W-:-:S03]  /*1d80*/  FADD.FTZ R111, R111, R191 ;  /* 0x000000bf6f6f7221 */ /* 0x000fc60000010000 */
[----:B------:R-:W4:Y:S01]  /*1d90*/  LDL R176, [R1+0x50] ;  /* 0x0000500001b07983 */ /* 0x000f220000100800 */
        /* <DEDUP_REMOVED lines=9> */
[----:B------:R-:W-:Y:S01]  /*1e30*/  FADD.FTZ R109, R109, R189 ;  /* 0x000000bd6d6d7221 */ /* 0x000fe20000010000 */
[----:B------:R-:W-:Y:S01]  /*1e40*/  FADD.FTZ R110, R110, R190 ;  /* 0x000000be6e6e7221 */ /* 0x000fe20000010000 */
[----:B------:R-:W-:Y:S01]  /*1e50*/  FADD.FTZ R101, R101, R197 ;  /* 0x000000c565657221 */ /* 0x000fe20000010000 */
[----:B------:R-:W-:Y:S01]  /*1e60*/  FADD.FTZ R115, R115, R187 ;  /* 0x000000bb73737221 */ /* 0x000fe20000010000 */
[----:B------:R0:W5:Y:S01]  /*1e70*/  LDG.E R223, desc[UR4][R218.64] ;  /* 0x00000004dadf7981 */ /* 0x000162000c1e1900 */
[----:B------:R-:W-:Y:S01]  /*1e80*/  FMUL.FTZ R238, R237, R183 ;  /* 0x000000b7edee7220 */ /* 0x000fe20000410000 */
[----:B------:R-:W-:Y:S01]  /*1e90*/  FFMA.FTZ R53, R181, R236, R53 ;  /* 0x000000ecb5357223 */ /* 0x000fe20000010035 */
[----:B------:R-:W-:Y:S01]  /*1ea0*/  FFMA.FTZ R55, R183, R234, R55 ;  /* 0x000000eab7377223 */ /* 0x000fe20000010037 */
[C---:B------:R-:W-:Y:S01]  /*1eb0*/  FMUL.FTZ R235, R2.reuse, R235 ;  /* 0x000000eb02eb7220 */ /* 0x040fe20000410000 */
[C---:B------:R-:W-:Y:S01]  /*1ec0*/  FMUL.FTZ R233, R2.reuse, R233 ;  /* 0x000000e902e97220 */ /* 0x040fe20000410000 */
[C---:B------:R-:W-:Y:S01]  /*1ed0*/  FMUL.FTZ R232, R2.reuse, R232 ;  /* 0x000000e802e87220 */ /* 0x040fe20000410000 */
[----:B------:R-:W-:Y:S01]  /*1ee0*/  FMUL.FTZ R231, R2, R231 ;  /* 0x000000e702e77220 */ /* 0x000fe20000410000 */
[----:B------:R-:W-:Y:S01]  /*1ef0*/  FFMA.FTZ R52, R180, R229, R52 ;  /* 0x000000e5b4347223 */ /* 0x000fe20000010034 */
[C---:B------:R-:W-:Y:S01]  /*1f00*/  FMUL.FTZ R179, R2.reuse, R153 ;  /* 0x0000009902b37220 */ /* 0x040fe20000410000 */
[C---:B------:R-:W-:Y:S01]  /*1f10*/  FMUL.FTZ R142, R2.reuse, R142 ;  /* 0x0000008e028e7220 */ /* 0x040fe20000410000 */
[C---:B------:R-:W-:Y:S01]  /*1f20*/  FMUL.FTZ R230, R2.reuse, R230 ;  /* 0x000000e602e67220 */ /* 0x040fe20000410000 */
[----:B------:R-:W4:Y:S01]  /*1f30*/  LDG.E.128 R216, desc[UR4][R216.64] ;  /* 0x00000004d8d87981 */ /* 0x000f22000c1e1d00 */
[----:B--2---:R-:W-:Y:S01]  /*1f40*/  FMUL.FTZ R237, R159, R184 ;  /* 0x000000b89fed7220 */ /* 0x004fe20000410000 */
[----:B------:R-:W-:-:S02]  /*1f50*/  FMUL.FTZ R181, R2, R151 ;  /* 0x0000009702b57220 */ /* 0x000fc40000410000 */
[----:B------:R-:W2:Y:S01]  /*1f60*/  LDL R159, [R1+0x40] ;  /* 0x00004000019f7983 */ /* 0x000ea20000100800 */
[----:B------:R-:W-:-:S03]  /*1f70*/  FMUL.FTZ R183, R2, R149 ;  /* 0x0000009502b77220 */ /* 0x000fc60000410000 */
[----:B------:R-:W4:Y:S04]  /*1f80*/  LDL R151, [R1+0x34] ;  /* 0x0000340001977983 */ /* 0x000f280000100800 */
[----:B------:R-:W4:Y:S01]  /*1f90*/  LDL R149, [R1+0x30] ;  /* 0x0000300001957983 */ /* 0x000f220000100800 */
[----:B------:R-:W-:Y:S01]  /*1fa0*/  FFMA.FTZ R63, R191, R181, R63 ;  /* 0x000000b5bf3f7223 */ /* 0x000fe2000001003f */
[----:B------:R-:W-:Y:S01]  /*1fb0*/  FFMA.FTZ R54, R182, R235, R54 ;  /* 0x000000ebb6367223 */ /* 0x000fe20000010036 */
[----:B------:R-:W-:Y:S01]  /*1fc0*/  FFMA.FTZ R56, R184, R233, R56 ;  /* 0x000000e9b8387223 */ /* 0x000fe20000010038 */
[C---:B------:R-:W-:Y:S01]  /*1fd0*/  FMUL.FTZ R182, R2.reuse, R147 ;  /* 0x0000009302b67220 */ /* 0x040fe20000410000 */
[----:B------:R-:W-:Y:S01]  /*1fe0*/  FMUL.FTZ R184, R2, R148 ;  /* 0x0000009402b87220 */ /* 0x000fe20000410000 */
[----:B------:R-:W4:Y:S04]  /*1ff0*/  LDL R147, [R1+0x20] ;  /* 0x0000200001937983 */ /* 0x000f280000100800 */
[----:B------:R-:W4:Y:S01]  /*2000*/  LDL R148, [R1+0x24] ;  /* 0x0000240001947983 */ /* 0x000f220000100800 */
[----:B------:R-:W-:Y:S01]  /*2010*/  FFMA.FTZ R57, R185, R232, R57 ;  /* 0x000000e8b9397223 */ /* 0x000fe20000010039 */
[----:B------:R-:W-:Y:S01]  /*2020*/  FFMA.FTZ R58, R186, R231, R58 ;  /* 0x000000e7ba3a7223 */ /* 0x000fe2000001003a */
[----:B------:R-:W-:Y:S01]  /*2030*/  FMUL.FTZ R180, R2, R152 ;  /* 0x0000009802b47220 */ /* 0x000fe20000410000 */
[----:B------:R-:W4:Y:S04]  /*2040*/  LDL R153, [R1+0x14] ;  /* 0x0000140001997983 */ /* 0x000f280000100800 */
[----:B------:R-:W4:Y:S01]  /*2050*/  LDL R152, [R1+0x10] ;  /* 0x0000100001987983 */ /* 0x000f220000100800 */
[----:B------:R-:W-:Y:S01]  /*2060*/  FFMA.FTZ R60, R188, R184, R60 ;  /* 0x000000b8bc3c7223 */ /* 0x000fe2000001003c */
[----:B------:R-:W-:Y:S01]  /*2070*/  FFMA.FTZ R61, R189, R183, R61 ;  /* 0x000000b7bd3d7223 */ /* 0x000fe2000001003d */
[----:B------:R-:W-:Y:S01]  /*2080*/  FFMA.FTZ R62, R190, R182, R62 ;  /* 0x000000b6be3e7223 */ /* 0x000fe2000001003e */
[----:B--2---:R-:W-:-:S02]  /*2090*/  FMUL.FTZ R191, R159, R191 ;  /* 0x000000bf9fbf7220 */ /* 0x004fc40000410000 */
[----:B------:R-:W2:Y:S01]  /*20a0*/  LDL R159, [R1+0x28] ;  /* 0x00002800019f7983 */ /* 0x000ea20000100800 */
[----:B---3--:R-:W-:Y:S01]  /*20b0*/  FMUL.FTZ R185, R178, R185 ;  /* 0x000000b9b2b97220 */ /* 0x008fe20000410000 */
[----:B----4-:R-:W-:Y:S01]  /*20c0*/  FMUL.FTZ R186, R177, R186 ;  /* 0x000000bab1ba7220 */ /* 0x010fe20000410000 */
[C---:B------:R-:W-:Y:S01]  /*20d0*/  FMUL.FTZ R178, R2.reuse, R154 ;  /* 0x0000009a02b27220 */ /* 0x040fe20000410000 */
[----:B------:R-:W-:Y:S01]  /*20e0*/  FMUL.FTZ R177, R2, R155 ;  /* 0x0000009b02b17220 */ /* 0x000fe20000410000 */
[----:B------:R-:W-:Y:S01]  /*20f0*/  FMUL.FTZ R188, R175, R188 ;  /* 0x000000bcafbc7220 */ /* 0x000fe20000410000 */
[----:B------:R-:W-:Y:S01]  /*2100*/  FMUL.FTZ R189, R174, R189 ;  /* 0x000000bdaebd7220 */ /* 0x000fe20000410000 */
[----:B------:R-:W-:Y:S01]  /*2110*/  FFMA.FTZ R66, R194, R178, R66 ;  /* 0x000000b2c2427223 */ /* 0x000fe20000010042 */
[----:B------:R-:W-:Y:S01]  /*2120*/  FMUL.FTZ R194, R151, R194 ;  /* 0x000000c297c27220 */ /* 0x000fe20000410000 */
[----:B------:R-:W-:Y:S01]  /*2130*/  FFMA.FTZ R67, R195, R177, R67 ;  /* 0x000000b1c3437223 */ /* 0x000fe20000010043 */
[----:B------:R-:W3:Y:S01]  /*2140*/  LDL R151, [R1+0x1c] ;  /* 0x00001c0001977983 */ /* 0x000ee20000100800 */
[----:B------:R-:W-:-:S03]  /*2150*/  FMUL.FTZ R195, R149, R195 ;  /* 0x000000c395c37220 */ /* 0x000fc60000410000 */
[----:B------:R-:W4:Y:S04]  /*2160*/  LDL R149, [R1+0x18] ;  /* 0x0000180001957983 */ /* 0x000f280000100800 */
[----:B------:R-:W4:Y:S04]  /*2170*/  LDL R175, [R1+0x3c] ;  /* 0x00003c0001af7983 */ /* 0x000f280000100800 */
[----:B------:R-:W4:Y:S01]  /*2180*/  LDL R174, [R1+0x38] ;  /* 0x0000380001ae7983 */ /* 0x000f220000100800 */
[----:B------:R-:W-:-:S03]  /*2190*/  FMUL.FTZ R190, R160, R190 ;  /* 0x000000bea0be7220 */ /* 0x000fc60000410000 */
[----:B------:R-:W4:Y:S04]  /*21a0*/  LDL R160, [R1+0x2c] ;  /* 0x00002c0001a07983 */ /* 0x000f280000100800 */
[----:B------:R-:W4:Y:S01]  /*21b0*/  LDL R154, [R1] ;  /* 0x00000000019a7983 */ /* 0x000f220000100800 */
[----:B------:R-:W-:Y:S01]  /*21c0*/  FFMA.FTZ R69, R197, R142, R69 ;  /* 0x0000008ec5457223 */ /* 0x000fe20000010045 */
[----:B------:R-:W-:Y:S01]  /*21d0*/  FFMA.FTZ R59, R187, R230, R59 ;  /* 0x000000e6bb3b7223 */ /* 0x000fe2000001003b */
[----:B------:R-:W-:Y:S01]  /*21e0*/  FMUL.FTZ R187, R176, R187 ;  /* 0x000000bbb0bb7220 */ /* 0x000fe20000410000 */
[C---:B------:R-:W-:Y:S01]  /*21f0*/  FMUL.FTZ R176, R2.reuse, R156 ;  /* 0x0000009c02b07220 */ /* 0x040fe20000410000 */
[----:B------:R-:W4:Y:S04]  /*2200*/  LDL R155, [R1+0x4] ;  /* 0x00000400019b7983 */ /* 0x000f280000100800 */
[----:B------:R-:W4:Y:S01]  /*2210*/  LDL R156, [R1+0x8] ;  /* 0x00000800019c7983 */ /* 0x000f220000100800 */
[C---:B------:R-:W-:Y:S01]  /*2220*/  FMUL.FTZ R140, R2.reuse, R140 ;  /* 0x0000008c028c7220 */ /* 0x040fe20000410000 */
[----:B------:R-:W-:Y:S01]  /*2230*/  FMUL.FTZ R141, R2, R141 ;  /* 0x0000008d028d7220 */ /* 0x000fe20000410000 */
[----:B------:R-:W-:Y:S01]  /*2240*/  FADD.FTZ R103, R103, R199 ;  /* 0x000000c767677221 */ /* 0x000fe20000010000 */
[----:B------:R-:W-:Y:S01]  /*2250*/  FADD.FTZ R102, R102, R198 ;  /* 0x000000c666667221 */ /* 0x000fe20000010000 */
[----:B------:R-:W-:Y:S01]  /*2260*/  FFMA.FTZ R71, R199, R140, R71 ;  /* 0x0000008cc7477223 */ /* 0x000fe20000010047 */
[----:B------:R-:W-:Y:S01]  /*2270*/  FFMA.FTZ R70, R198, R141, R70 ;  /* 0x0000008dc6467223 */ /* 0x000fe20000010046 */
[----:B------:R-:W-:Y:S01]  /*2280*/  FMUL.FTZ R199, R147, R199 ;  /* 0x000000c793c77220 */ /* 0x000fe20000410000 */
[----:B------:R-:W-:Y:S01]  /*2290*/  FMUL.FTZ R198, R148, R198 ;  /* 0x000000c694c67220 */ /* 0x000fe20000410000 */
[----:B------:R-:W-:Y:S01]  /*22a0*/  FADD.FTZ R147, RZ, R228 ;  /* 0x000000e4ff937221 */ /* 0x000fe20000010000 */
[----:B------:R-:W-:-:S03]  /*22b0*/  FFMA.FTZ R148, R229, R228, RZ ;  /* 0x000000e4e5947223 */ /* 0x000fc600000100ff */
        /* <DEDUP_REMOVED lines=8> */
[----:B------:R-:W-:Y:S01]  /*2340*/  FFMA.FTZ R72, R200, R143, R72 ;  /* 0x0000008fc8487223 */ /* 0x000fe20000010048 */
[----:B------:R-:W-:Y:S01]  /*2350*/  FADD.FTZ R96, R96, R200 ;  /* 0x000000c860607221 */ /* 0x000fe20000010000 */
[----:B------:R-:W-:Y:S01]  /*2360*/  FFMA.FTZ R73, R201, R144, R73 ;  /* 0x00000090c9497223 */ /* 0x000fe20000010049 */
[----:B------:R-:W-:Y:S01]  /*2370*/  FADD.FTZ R97, R97, R201 ;  /* 0x000000c961617221 */ /* 0x000fe20000010000 */
[----:B------:R-:W-:Y:S01]  /*2380*/  FMUL.FTZ R146, R2, R146 ;  /* 0x0000009202927220 */ /* 0x000fe20000410000 */
[----:B--2---:R-:W-:-:S02]  /*2390*/  FMUL.FTZ R197, R159, R197 ;  /* 0x000000c59fc57220 */ /* 0x004fc40000410000 */
[----:B------:R-:W2:Y:S01]  /*23a0*/  LDL R159, [R1+0xc] ;  /* 0x00000c00019f7983 */ /* 0x000ea20000100800 */
[----:B---3--:R-:W-:Y:S01]  /*23b0*/  FMUL.FTZ R200, R151, R200 ;  /* 0x000000c897c87220 */ /* 0x008fe20000410000 */
[----:B------:R-:W-:Y:S01]  /*23c0*/  FADD.FTZ R151, R147, R237 ;  /* 0x000000ed93977221 */ /* 0x000fe20000010000 */
[----:B----4-:R-:W-:Y:S01]  /*23d0*/  FMUL.FTZ R201, R149, R201 ;  /* 0x000000c995c97220 */ /* 0x010fe20000410000 */
[----:B------:R-:W-:Y:S02]  /*23e0*/  FFMA.FTZ R149, R233, R237, R148 ;  /* 0x000000ede9957223 */ /* 0x000fe40000010094 */
[----:B------:R-:W-:Y:S02]  /*23f0*/  FADD.FTZ R151, R151, R185 ;  /* 0x000000b997977221 */ /* 0x000fe40000010000 */
[----:B------:R-:W-:Y:S02]  /*2400*/  FFMA.FTZ R149, R232, R185, R149 ;  /* 0x000000b9e8957223 */ /* 0x000fe40000010095 */
[----:B------:R-:W-:Y:S01]  /*2410*/  FADD.FTZ R151, R151, R186 ;  /* 0x000000ba97977221 */ /* 0x000fe20000010000 */
[----:B------:R-:W-:Y:S01]  /*2420*/  FMUL.FTZ R145, R2, R145 ;  /* 0x0000009102917220 */ /* 0x000fe20000410000 */
        /* <DEDUP_REMOVED lines=53> */
[----:B------:R-:W-:Y:S01]  /*2780*/  FMUL.FTZ R148, R2, R165 ;  /* 0x000000a502947220 */ /* 0x000fe20000410000 */
[----:B------:R-:W-:Y:S01]  /*2790*/  FFMA.FTZ R76, R204, R147, R76 ;  /* 0x00000093cc4c7223 */ /* 0x000fe2000001004c */
[----:B------:R-:W-:Y:S01]  /*27a0*/  FADD.FTZ R92, R92, R204 ;  /* 0x000000cc5c5c7221 */ /* 0x000fe20000010000 */
        /* <DEDUP_REMOVED lines=9> */
[C---:B------:R-:W-:Y:S01]  /*2840*/  FMUL.FTZ R158, R2.reuse, R158 ;  /* 0x0000009e029e7220 */ /* 0x040fe20000410000 */
[C---:B------:R-:W-:Y:S01]  /*2850*/  FMUL.FTZ R156, R2.reuse, R170 ;  /* 0x000000aa029c7220 */ /* 0x040fe20000410000 */
[C---:B------:R-:W-:Y:S01]  /*2860*/  FMUL.FTZ R157, R2.reuse, R157 ;  /* 0x0000009d029d7220 */ /* 0x040fe20000410000 */
[----:B------:R-:W-:Y:S01]  /*2870*/  FMUL.FTZ R160, R251, R209 ;  /* 0x000000d1fba07220 */ /* 0x000fe20000410000 */
[----:B------:R-:W-:Y:S01]  /*2880*/  FMUL.FTZ R151, R2, R171 ;  /* 0x000000ab02977220 */ /* 0x000fe20000410000 */
[----:B------:R-:W-:Y:S01]  /*2890*/  FFMA.FTZ R130, R210, R156, R130 ;  /* 0x0000009cd2827223 */ /* 0x000fe20000010082 */
[----:B------:R-:W-:Y:S01]  /*28a0*/  FADD.FTZ R90, R90, R210 ;  /* 0x000000d25a5a7221 */ /* 0x000fe20000010000 */
[----:B------:R-:W-:Y:S01]  /*28b0*/  FMUL.FTZ R210, R250, R210 ;  /* 0x000000d2fad27220 */ /* 0x000fe20000410000 */
[----:B------:R-:W-:Y:S01]  /*28c0*/  FFMA.FTZ R131, R211, R151, R131 ;  /* 0x00000097d3837223 */ /* 0x000fe20000010083 */
[----:B------:R-:W-:Y:S01]  /*28d0*/  FADD.FTZ R91, R91, R211 ;  /* 0x000000d35b5b7221 */ /* 0x000fe20000010000 */
[C---:B------:R-:W-:Y:S01]  /*28e0*/  FMUL.FTZ R164, R2.reuse, R172 ;  /* 0x000000ac02a47220 */ /* 0x040fe20000410000 */
[----:B------:R-:W-:Y:S01]  /*28f0*/  FMUL.FTZ R211, R249, R211 ;  /* 0x000000d3f9d37220 */ /* 0x000fe20000410000 */
[----:B------:R-:W-:Y:S01]  /*2900*/  FMUL.FTZ R163, R2, R163 ;  /* 0x000000a302a37220 */ /* 0x000fe20000410000 */
[----:B------:R-:W-:Y:S01]  /*2910*/  FADD.FTZ R84, R84, R212 ;  /* 0x000000d454547221 */ /* 0x000fe20000010000 */
[----:B------:R-:W-:Y:S01]  /*2920*/  FFMA.FTZ R124, R212, R164, R124 ;  /* 0x000000a4d47c7223 */ /* 0x000fe2000001007c */
[----:B------:R-:W-:Y:S01]  /*2930*/  FMUL.FTZ R212, R248, R212 ;  /* 0x000000d4f8d47220 */ /* 0x000fe20000410000 */
[C---:B------:R-:W-:Y:S01]  /*2940*/  FMUL.FTZ R162, R2.reuse, R162 ;  /* 0x000000a202a27220 */ /* 0x040fe20000410000 */
[----:B------:R-:W-:Y:S01]  /*2950*/  FFMA.FTZ R125, R213, R163, R125 ;  /* 0x000000a3d57d7223 */ /* 0x000fe2000001007d */
[----:B------:R-:W-:Y:S01]  /*2960*/  FADD.FTZ R85, R85, R213 ;  /* 0x000000d555557221 */ /* 0x000fe20000010000 */
        /* <DEDUP_REMOVED lines=20> */
[----:B0-----:R-:W-:Y:S01]  /*2ab0*/  FMUL.FTZ R218, R242, R218 ;  /* 0x000000daf2da7220 */ /* 0x001fe20000410000 */
[----:B------:R-:W-:Y:S01]  /*2ac0*/  FFMA.FTZ R123, R219, R165, R123 ;  /* 0x000000a5db7b7223 */ /* 0x000fe2000001007b */
[----:B------:R-:W-:Y:S01]  /*2ad0*/  FADD.FTZ R83, R83, R219 ;  /* 0x000000db53537221 */ /* 0x000fe20000010000 */
[----:B------:R-:W-:Y:S01]  /*2ae0*/  FMUL.FTZ R219, R241, R219 ;  /* 0x000000dbf1db7220 */ /* 0x000fe20000410000 */
[----:B------:R-:W-:Y:S01]  /*2af0*/  FFMA.FTZ R128, R208, R158, R128 ;  /* 0x0000009ed0807223 */ /* 0x000fe20000010080 */
[----:B------:R-:W-:Y:S01]  /*2b00*/  FADD.FTZ R88, R88, R208 ;  /* 0x000000d058587221 */ /* 0x000fe20000010000 */
        /* <DEDUP_REMOVED lines=36> */
.L_x_14404:
[----:B------:R-:W-:Y:S05]  /*2d50*/  BSYNC B1 ;  /* 0x0000000000017941 */ /* 0x000fea0003800000 */
.L_x_14402:
        /* <DEDUP_REMOVED lines=20> */
.L_x_14498:
[----:B------:R-:W2:Y:S01]  /*2ea0*/  LDC R153, c[0x0][0x218] ;  /* 0x00008600ff997b82 */ /* 0x000ea20000000800 */
[----:B------:R-:W3:Y:S01]  /*2eb0*/  S2R R171, SR_TID.X ;  /* 0x0000000000ab7919 */ /* 0x000ee20000002100 */
[----:B------:R-:W-:Y:S01]  /*2ec0*/  @P5 IADD3 R152, R222, -0x1, RZ ;  /* 0xffffffffde985810 */ /* 0x000fe20007ffe0ff */
[----:B------:R-:W-:Y:S01]  /*2ed0*/  HFMA2.MMA R173, -RZ, RZ, 0, 0 ;  /* 0x00000000ffad7435 */ /* 0x000fe200000001ff */
[----:B------:R-:W-:Y:S01]  /*2ee0*/  FADD.FTZ R169, R154, R169 ;  /* 0x000000a99aa97221 */ /* 0x000fe20000010000 */
[----:B------:R-:W-:Y:S01]  /*2ef0*/  @!P4 ISETP.NE.U32.AND P0, PT, R4, RZ, PT ;  /* 0x000000ff0400c20c */ /* 0x000fe20003f05070 */
[----:B0-----:R-:W-:Y:S01]  /*2f00*/  FADD.FTZ R170, R155, R170 ;  /* 0x000000aa9baa7221 */ /* 0x001fe20000010000 */
[----:B------:R-:W-:Y:S01]  /*2f10*/  BSSY B1, `(.L_x_14406) ;  /* 0x0000015000017945 */ /* 0x000fe20003800000 */
[----:B------:R-:W-:Y:S01]  /*2f20*/  FMUL.FTZ R169, R169, UR8 ;  /* 0x00000008a9a97c20 */ /* 0x000fe20008410000 */
[----:B------:R-:W-:Y:S01]  /*2f30*/  @!P4 ISETP.NE.AND.EX P0, PT, R5, RZ, PT, P0 ;  /* 0x000000ff0500c20c */ /* 0x000fe20003f05300 */
[----:B------:R-:W-:-:S03]  /*2f40*/  FMUL.FTZ R172, R170, UR8 ;  /* 0x00000008aaac7c20 */ /* 0x000fc60008410000 */
[----:B-----5:R-:W-:Y:S01]  /*2f50*/  @!P4 FSEL R174, R48, RZ, P0 ;  /* 0x000000ff30aec208 */ /* 0x020fe20000000000 */
[----:B--2---:R-:W-:-:S05]  /*2f60*/  @P5 IMAD R152, R152, R153, RZ ;  /* 0x0000009998985224 */ /* 0x004fca00078e02ff */
[----:B------:R-:W-:Y:S02]  /*2f70*/  @P5 SHF.R.S32.HI R153, RZ, 0x1f, R152 ;  /* 0x0000001fff995819 */ /* 0x000fe40000011498 */
[----:B---3--:R-:W-:Y:S02]  /*2f80*/  LOP3.LUT R171, R171, 0x1f, RZ, 0xc0, !PT ;  /* 0x0000001fabab7812 */ /* 0x008fe400078ec0ff */
[----:B------:R-:W-:-:S04]  /*2f90*/  @P5 LEA.HI R153, R153, R152, RZ, 0x2 ;  /* 0x0000009899995211 */ /* 0x000fc800078f10ff */
[----:B------:R-:W-:Y:S02]  /*2fa0*/  @P5 LEA.HI.SX32 R173, R153, R171, 0x1e ;  /* 0x000000ab99ad5211 */ /* 0x000fe400078ff2ff */
[----:B------:R-:W0:Y:S08]  /*2fb0*/  LDC.U8 R171, c[0x0][0x2a0] ;  /* 0x0000a800ffab7b82 */ /* 0x000e300000000000 */
[----:B------:R-:W2:Y:S01]  /*2fc0*/  @P5 LDC.64 R152, c[0x0][0x298] ;  /* 0x0000a600ff985b82 */ /* 0x000ea20000000a00 */
[----:B0-----:R-:W-:-:S04]  /*2fd0*/  ISETP.NE.AND P1, PT, R171, RZ, PT ;  /* 0x000000ffab00720c */ /* 0x001fc80003f25270 */
[----:B------:R-:W-:Y:S01]  /*2fe0*/  FSEL R169, R169, RZ, !P1 ;  /* 0x000000ffa9a97208 */ /* 0x000fe20004800000 */
[----:B------:R-:W-:Y:S08]  /*2ff0*/  @!P4 BRA `(.L_x_14407) ;  /* 0x000000000018c947 */ /* 0x000ff00003800000 */
[----:B------:R-:W-:Y:S01]  /*3000*/  ISETP.NE.U32.AND P0, PT, R4, RZ, PT ;  /* 0x000000ff0400720c */ /* 0x000fe20003f05070 */
[----:B-1----:R-:W-:-:S03]  /*3010*/  FFMA.FTZ R154, R229, R172, R169 ;  /* 0x000000ace59a7223 */ /* 0x002fc600000100a9 */
[----:B------:R-:W-:Y:S01]  /*3020*/  ISETP.NE.AND.EX P0, PT, R5, RZ, PT, P0 ;  /* 0x000000ff0500720c */ /* 0x000fe20003f05300 */
[----:B------:R-:W-:-:S04]  /*3030*/  FADD.FTZ R154, R228, -R154 ;  /* 0x8000009ae49a7221 */ /* 0x000fc80000010000 */
[----:B------:R-:W-:-:S08]  /*3040*/  FMUL.FTZ R174, R2, R154 ;  /* 0x0000009a02ae7220 */ /* 0x000fd00000410000 */
[----:B------:R-:W-:-:S07]  /*3050*/  @P0 FADD.FTZ R174, R48, R174 ;  /* 0x000000ae30ae0221 */ /* 0x000fce0000010000 */
.L_x_14407:
[----:B------:R-:W-:Y:S05]  /*3060*/  BSYNC B1 ;  /* 0x0000000000017941 */ /* 0x000fea0003800000 */
.L_x_14406:
[----:B--2---:R-:W-:Y:S01]  /*3070*/  @P5 FMUL.FTZ R153, R174, R153 ;  /* 0x00000099ae995220 */ /* 0x004fe20000410000 */
[----:B------:R-:W-:Y:S01]  /*3080*/  @!P4 ISETP.NE.U32.AND P0, PT, R4, RZ, PT ;  /* 0x000000ff0400c20c */ /* 0x000fe20003f05070 */
[----:B------:R-:W-:Y:S01]  /*3090*/  BSSY B1, `(.L_x_14408) ;  /* 0x000000e000017945 */ /* 0x000fe20003800000 */
[----:B------:R-:W-:Y:S01]  /*30a0*/  @P5 LOP3.LUT P1, RZ, R224, 0xff, RZ, 0xc0, !PT ;  /* 0x000000ffe0ff5812 */ /* 0x000fe2000782c0ff */
[----:B-1----:R-:W-:Y:S01]  /*30b0*/  @P5 FMUL.FTZ R154, R153, R152 ;  /* 0x00000098999a5220 */ /* 0x002fe20000410000 */
[----:B------:R-:W-:Y:S01]  /*30c0*/  @!P4 ISETP.NE.AND.EX P0, PT, R5, RZ, PT, P0 ;  /* 0x000000ff0500c20c */ /* 0x000fe20003f05300 */
[----:B------:R-:W0:Y:S03]  /*30d0*/  @P5 LDC.64 R152, c[0x0][0x298] ;  /* 0x0000a600ff985b82 */ /* 0x000e260000000a00 */
[----:B------:R-:W-:Y:S02]  /*30e0*/  @P5 SEL R132, R154, RZ, P1 ;  /* 0x000000ff9a845207 */ /* 0x000fe40000800000 */
        /* <DEDUP_REMOVED lines=8> */
.L_x_14409:
[----:B------:R-:W-:Y:S05]  /*3170*/  BSYNC B1 ;  /* 0x0000000000017941 */ /* 0x000fea0003800000 */
.L_x_14408:
[----:B0-----:R-:W-:Y:S01]  /*3180*/  @P5 FMUL.FTZ R153, R175, R153 ;  /* 0x00000099af995220 */ /* 0x001fe20000410000 */
[----:B------:R-:W-:Y:S01]  /*3190*/  @!P4 ISETP.NE.U32.AND P0, PT, R4, RZ, PT ;  /* 0x000000ff0400c20c */ /* 0x000fe20003f05070 */
[----:B------:R-:W-:Y:S01]  /*31a0*/  BSSY B1, `(.L_x_14410) ;  /* 0x000000d000017945 */ /* 0x000fe20003800000 */
[----:B------:R-:W-:Y:S01]  /*31b0*/  @P5 LOP3.LUT P1, RZ, R224, 0xff00, RZ, 0xc0, !PT ;  /* 0x0000ff00e0ff5812 */ /* 0x000fe2000782c0ff */
[----:B------:R-:W-:Y:S01]  /*31c0*/  @P5 FMUL.FTZ R152, R153, R152 ;  /* 0x0000009899985220 */ /* 0x000fe20000410000 */
[----:B------:R-:W-:-:S04]  /*31d0*/  @!P4 ISETP.NE.AND.EX P0, PT, R5, RZ, PT, P0 ;  /* 0x000000ff0500c20c */ /* 0x000fc80003f05300 */
        /* <DEDUP_REMOVED lines=9> */
.L_x_14411:
[----:B------:R-:W-:Y:S05]  /*3270*/  BSYNC B1 ;  /* 0x0000000000017941 */ /* 0x000fea0003800000 */
.L_x_14410:
[----:B------:R-:W0:Y:S01]  /*3280*/  @P5 LDC.64 R152, c[0x0][0x298] ;  /* 0x0000a600ff985b82 */ /* 0x000e220000000a00 */
[----:B------:R-:W-:Y:S01]  /*3290*/  @P5 LOP3.LUT P0, RZ, R224, 0xff0000, RZ, 0xc0, !PT ;  /* 0x00ff0000e0ff5812 */ /* 0x000fe2000780c0ff */
[----:B------:R-:W-:Y:S01]  /*32a0*/  BSSY B1, `(.L_x_14412) ;  /* 0x0000015000017945 */ /* 0x000fe20003800000 */
[----:B------:R-:W-:Y:S02]  /*32b0*/  @!P4 ISETP.NE.U32.AND P3, PT, R4, RZ, PT ;  /* 0x000000ff0400c20c */ /* 0x000fe40003f65070 */
[----:B------:R-:W-:Y:S02]  /*32c0*/  @P5 LOP3.LUT P2, RZ, R224, 0xff000000, RZ, 0xc0, !PT ;  /* 0xff000000e0ff5812 */ /* 0x000fe4000784c0ff */
[----:B------:R-:W-:Y:S01]  /*32d0*/  @!P4 ISETP.NE.AND.EX P3, PT, R5, RZ, PT, P3 ;  /* 0x000000ff0500c20c */ /* 0x000fe20003f65330 */
[----:B------:R-:W1:Y:S01]  /*32e0*/  LDC.64 R154, c[0x0][0x308] ;  /* 0x0000c200ff9a7b82 */ /* 0x000e620000000a00 */
[----:B0-----:R-:W-:-:S04]  /*32f0*/  @P5 FMUL.FTZ R153, R208, R153 ;  /* 0x00000099d0995220 */ /* 0x001fc80000410000 */
[----:B------:R-:W-:Y:S01]  /*3300*/  @P5 FMUL.FTZ R152, R153, R152 ;  /* 0x0000009899985220 */ /* 0x000fe20000410000 */
[----:B-1----:R-:W-:-:S04]  /*3310*/  ISETP.NE.U32.AND P1, PT, R154, RZ, PT ;  /* 0x000000ff9a00720c */ /* 0x002fc80003f25070 */
[----:B------:R-:W-:Y:S02]  /*3320*/  @P5 SEL R134, R152, RZ, P0 ;  /* 0x000000ff98865207 */ /* 0x000fe40000000000 */
[----:B------:R-:W0:Y:S01]  /*3330*/  @P5 LDC.64 R152, c[0x0][0x298] ;  /* 0x0000a600ff985b82 */ /* 0x000e220000000a00 */
[----:B------:R-:W-:Y:S02]  /*3340*/  ISETP.NE.U32.AND P0, PT, R154, RZ, PT ;  /* 0x000000ff9a00720c */ /* 0x000fe40003f05070 */
[C---:B------:R-:W-:Y:S02]  /*3350*/  ISETP.NE.AND.EX P1, PT, R155.reuse, RZ, PT, P1 ;  /* 0x000000ff9b00720c */ /* 0x040fe40003f25310 */
[----:B------:R-:W-:Y:S02]  /*3360*/  ISETP.NE.AND.EX P0, PT, R155, RZ, PT, P0 ;  /* 0x000000ff9b00720c */ /* 0x000fe40003f05300 */
        /* <DEDUP_REMOVED lines=8> */
.L_x_14413:
[----:B------:R-:W-:Y:S05]  /*33f0*/  BSYNC B1 ;  /* 0x0000000000017941 */ /* 0x000fea0003800000 */
.L_x_14412:
[----:B------:R-:W1:Y:S01]  /*3400*/  @P1 LDC.64 R170, c[0x0][0x308] ;  /* 0x0000c200ffaa1b82 */ /* 0x000e620000000a00 */
[C---:B0-----:R-:W-:Y:S01]  /*3410*/  @P5 FMUL.FTZ R153, R155.reuse, R153 ;  /* 0x000000999b995220 */ /* 0x041fe20000410000 */
[----:B------:R-:W-:Y:S01]  /*3420*/  SEL R154, R208, R138, P0 ;  /* 0x0000008ad09a7207 */ /* 0x000fe20000000000 */
[----:B------:R-:W-:Y:S01]  /*3430*/  BSSY B1, `(.L_x_14414) ;  /* 0x0000019000017945 */ /* 0x000fe20003800000 */
[----:B------:R-:W-:Y:S01]  /*3440*/  SEL R155, R155, R139, P0 ;  /* 0x0000008b9b9b7207 */ /* 0x000fe20000000000 */
[----:B------:R-:W-:Y:S01]  /*3450*/  @P5 FMUL.FTZ R152, R153, R152 ;  /* 0x0000009899985220 */ /* 0x000fe20000410000 */
[----:B------:R-:W-:Y:S02]  /*3460*/  SEL R153, R175, R137, P0 ;  /* 0x00000089af997207 */ /* 0x000fe40000000000 */
[----:B------:R-:W-:Y:S02]  /*3470*/  @!P4 ISETP.NE.U32.AND P3, PT, R4, RZ, PT ;  /* 0x000000ff0400c20c */ /* 0x000fe40003f65070 */
[----:B------:R-:W-:-:S02]  /*3480*/  @P5 SEL R135, R152, RZ, P2 ;  /* 0x000000ff98875207 */ /* 0x000fc40001000000 */
[----:B------:R-:W-:Y:S02]  /*3490*/  SEL R152, R174, R136, P0 ;  /* 0x00000088ae987207 */ /* 0x000fe40000000000 */
[----:B------:R-:W-:Y:S02]  /*34a0*/  @!P4 ISETP.NE.AND.EX P3, PT, R5, RZ, PT, P3 ;  /* 0x000000ff0500c20c */ /* 0x000fe40003f65330 */
[----:B------:R-:W-:Y:S02]  /*34b0*/  @P5 LOP3.LUT P6, RZ, R223, 0xff, RZ, 0xc0, !PT ;  /* 0x000000ffdfff5812 */ /* 0x000fe400078cc0ff */
[----:B------:R-:W-:Y:S02]  /*34c0*/  @!P4 ISETP.NE.U32.AND P2, PT, R4, RZ, PT ;  /* 0x000000ff0400c20c */ /* 0x000fe40003f45070 */
[----:B------:R-:W-:Y:S01]  /*34d0*/  @!P4 FSEL R174, R44, RZ, P3 ;  /* 0x000000ff2caec208 */ /* 0x000fe20001800000 */
[----:B-1----:R-:W-:-:S05]  /*34e0*/  @P1 IMAD.WIDE.U32 R170, R0, 0x10, R170 ;  /* 0x0000001000aa1825 */ /* 0x002fca00078e00aa */
[----:B------:R0:W-:Y:S02]  /*34f0*/  @P1 STG.E.128 desc[UR4][R170.64], R152 ;  /* 0x00000098aa001986 */ /* 0x0001e4000c101d04 */
[----:B0-----:R-:W0:Y:S08]  /*3500*/  @P5 LDC.64 R152, c[0x0][0x2f8] ;  /* 0x0000be00ff985b82 */ /* 0x001e300000000a00 */
[----:B------:R-:W1:Y:S01]  /*3510*/  @P5 LDC.64 R154, c[0x0][0x298] ;  /* 0x0000a600ff9a5b82 */ /* 0x000e620000000a00 */
[----:B0-----:R-:W-:-:S05]  /*3520*/  @P5 IMAD.WIDE.U32 R152, R173, 0x10, R152 ;  /* 0x00000010ad985825 */ /* 0x001fca00078e0098 */
[----:B------:R0:W-:Y:S02]  /*3530*/  @P5 STG.E.128 desc[UR4][R152.64], R132 ;  /* 0x0000008498005986 */ /* 0x0001e4000c101d04 */
[----:B0-----:R-:W0:Y:S01]  /*3540*/  @P5 LDC.64 R152, c[0x0][0x298] ;  /* 0x0000a600ff985b82 */ /* 0x001e220000000a00 */
[----:B-1----:R-:W-:Y:S05]  /*3550*/  @!P4 BRA `(.L_x_14415) ;  /* 0x000000000018c947 */ /* 0x002fea0003800000 */
[----:B------:R-:W-:Y:S01]  /*3560*/  ISETP.NE.U32.AND P3, PT, R4, RZ, PT ;  /* 0x000000ff0400720c */ /* 0x000fe20003f65070 */
[----:B------:R-:W-:-:S03]  /*3570*/  FFMA.FTZ R170, R233, R172, R169 ;  /* 0x000000ace9aa7223 */ /* 0x000fc600000100a9 */
[----:B------:R-:W-:Y:S01]  /*3580*/  ISETP.NE.AND.EX P3, PT, R5, RZ, PT, P3 ;  /* 0x000000ff0500720c */ /* 0x000fe20003f65330 */
[----:B------:R-:W-:-:S04]  /*3590*/  FADD.FTZ R170, R237, -R170 ;  /* 0x800000aaedaa7221 */ /* 0x000fc80000010000 */
[----:B------:R-:W-:-:S08]  /*35a0*/  FMUL.FTZ R174, R2, R170 ;  /* 0x000000aa02ae7220 */ /* 0x000fd00000410000 */
[----:B------:R-:W-:-:S07]  /*35b0*/  @P3 FADD.FTZ R174, R44, R174 ;  /* 0x000000ae2cae3221 */ /* 0x000fce0000010000 */
.L_x_14415:
[----:B------:R-:W-:Y:S05]  /*35c0*/  BSYNC B1 ;  /* 0x0000000000017941 */ /* 0x000fea0003800000 */
.L_x_14414:
        /* <DEDUP_REMOVED lines=12> */
.L_x_14417:
[----:B------:R-:W-:Y:S05]  /*3690*/  BSYNC B1 ;  /* 0x0000000000017941 */ /* 0x000fea0003800000 */
.L_x_14416:
[----:B------:R-:W-:Y:S01]  /*36a0*/  @P5 SEL R132, R152, RZ, P6 ;  /* 0x000000ff98845207 */ /* 0x000fe20003000000 */
[----:B------:R-:W-:Y:S01]  /*36b0*/  @P5 FMUL.FTZ R155, R175, R155 ;  /* 0x0000009baf9b5220 */ /* 0x000fe20000410000 */
[----:B------:R-:W0:Y:S01]  /*36c0*/  @P5 LDC.64 R152, c[0x0][0x298] ;  /* 0x0000a600ff985b82 */ /* 0x000e220000000a00 */
[----:B------:R-:W-:Y:S01]  /*36d0*/  @!P4 ISETP.NE.U32.AND P2, PT, R4, RZ, PT ;  /* 0x000000ff0400c20c */ /* 0x000fe20003f45070 */
[----:B------:R-:W-:Y:S01]  /*36e0*/  BSSY B1, `(.L_x_14418) ;  /* 0x000000d000017945 */ /* 0x000fe20003800000 */
[----:B------:R-:W-:Y:S01]  /*36f0*/  @P5 FMUL.FTZ R154, R155, R154 ;  /* 0x0000009a9b9a5220 */ /* 0x000fe20000410000 */
[----:B------:R-:W-:Y:S02]  /*3700*/  @P5 LOP3.LUT P3, RZ, R223, 0xff00, RZ, 0xc0, !PT ;  /* 0x0000ff00dfff5812 */ /* 0x000fe4000786c0ff */
[----:B------:R-:W-:Y:S02]  /*3710*/  @!P4 ISETP.NE.AND.EX P2, PT, R5, RZ, PT, P2 ;  /* 0x000000ff0500c20c */ /* 0x000fe40003f45320 */
[----:B------:R-:W-:-:S02]  /*3720*/  @P5 SEL R133, R154, RZ, P3 ;  /* 0x000000ff9a855207 */ /* 0x000fc40001800000 */
        /* <DEDUP_REMOVED lines=8> */
.L_x_14419:
[----:B------:R-:W-:Y:S05]  /*37b0*/  BSYNC B1 ;  /* 0x0000000000017941 */ /* 0x000fea0003800000 */
.L_x_14418:
[----:B0-----:R-:W-:Y:S01]  /*37c0*/  @P5 FMUL.FTZ R153, R154, R153 ;  /* 0x000000999a995220 */ /* 0x001fe20000410000 */
[----:B------:R-:W-:Y:S01]  /*37d0*/  @!P4 ISETP.NE.U32.AND P2, PT, R4, RZ, PT ;  /* 0x000000ff0400c20c */ /* 0x000fe20003f45070 */
[----:B------:R-:W-:Y:S01]  /*37e0*/  BSSY B1, `(.L_x_14420) ;  /* 0x000000f000017945 */ /* 0x000fe20003800000 */
[----:B------:R-:W-:Y:S01]  /*37f0*/  @P5 LOP3.LUT P6, RZ, R223, 0xff0000, RZ, 0xc0, !PT ;  /* 0x00ff0000dfff5812 */ /* 0x000fe200078cc0ff */
[----:B------:R-:W-:Y:S01]  /*3800*/  @P5 FMUL.FTZ R155, R153, R152 ;  /* 0x00000098999b5220 */ /* 0x000fe20000410000 */
[----:B------:R-:W-:Y:S01]  /*3810*/  @!P4 ISETP.NE.AND.EX P2, PT, R5, RZ, PT, P2 ;  /* 0x000000ff0500c20c */ /* 0x000fe20003f45320 */
[----:B------:R-:W0:Y:S01]  /*3820*/  @P5 LDC.64 R152, c[0x0][0x298] ;  /* 0x0000a600ff985b82 */ /* 0x000e220000000a00 */
[----:B------:R-:W-:Y:S02]  /*3830*/  @P5 LOP3.LUT P3, RZ, R223, 0xff000000, RZ, 0xc0, !PT ;  /* 0xff000000dfff5812 */ /* 0x000fe4000786c0ff */
[----:B------:R-:W-:Y:S02]  /*3840*/  @P5 SEL R134, R155, RZ, P6 ;  /* 0x000000ff9b865207 */ /* 0x000fe40003000000 */
        /* <DEDUP_REMOVED lines=8> */
.L_x_14421:
[----:B------:R-:W-:Y:S05]  /*38d0*/  BSYNC B1 ;  /* 0x0000000000017941 */ /* 0x000fea0003800000 */
.L_x_14420:
        /* <DEDUP_REMOVED lines=10> */
[----:B------:R-:W-:-:S04]  /*3980*/  @!P4 ISETP.NE.AND.EX P2, PT, R5, RZ, PT, P2 ;  /* 0x000000ff0500c20c */ /* 0x000fc80003f45320 */
[----:B------:R-:W-:Y:S01]  /*3990*/  @!P4 FSEL R174, R40, RZ, P2 ;  /* 0x000000ff28aec208 */ /* 0x000fe20001000000 */
[----:B-1----:R-:W-:-:S05]  /*39a0*/  @P1 IMAD.WIDE.U32 R170, R225, 0x10, R170 ;  /* 0x00000010e1aa1825 */ /* 0x002fca00078e00aa */
[----:B------:R0:W-:Y:S02]  /*39b0*/  @P1 STG.E.128 desc[UR4][R170.64], R152 ;  /* 0x00000098aa001986 */ /* 0x0001e4000c101d04 */
[----:B0-----:R-:W0:Y:S01]  /*39c0*/  @P5 LDC.64 R152, c[0x0][0x2f8] ;  /* 0x0000be00ff985b82 */ /* 0x001e220000000a00 */
[----:B------:R-:W-:-:S05]  /*39d0*/  @P5 IADD3 R154, R173, 0x20, RZ ;  /* 0x00000020ad9a5810 */ /* 0x000fca0007ffe0ff */
[----:B0-----:R-:W-:-:S05]  /*39e0*/  @P5 IMAD.WIDE.U32 R152, R154, 0x10, R152 ;  /* 0x000000109a985825 */ /* 0x001fca00078e0098 */
[----:B------:R0:W-:Y:S02]  /*39f0*/  @P5 STG.E.128 desc[UR4][R152.64], R132 ;  /* 0x0000008498005986 */ /* 0x0001e4000c101d04 */
[----:B0-----:R-:W0:Y:S01]  /*3a00*/  @P5 LDC.64 R152, c[0x0][0x298] ;  /* 0x0000a600ff985b82 */ /* 0x001e220000000a00 */
[----:B------:R-:W-:Y:S05]  /*3a10*/  @!P4 BRA `(.L_x_14423) ;  /* 0x000000000018c947 */ /* 0x000fea0003800000 */
[----:B------:R-:W-:Y:S01]  /*3a20*/  ISETP.NE.U32.AND P2, PT, R4, RZ, PT ;  /* 0x000000ff0400720c */ /* 0x000fe20003f45070 */
[----:B------:R-:W-:-:S03]  /*3a30*/  FFMA.FTZ R154, R184, R172, R169 ;  /* 0x000000acb89a7223 */ /* 0x000fc600000100a9 */
[----:B------:R-:W-:Y:S01]  /*3a40*/  ISETP.NE.AND.EX P2, PT, R5, RZ, PT, P2 ;  /* 0x000000ff0500720c */ /* 0x000fe20003f45320 */
[----:B------:R-:W-:-:S04]  /*3a50*/  FADD.FTZ R154, R188, -R154 ;  /* 0x8000009abc9a7221 */ /* 0x000fc80000010000 */
[----:B------:R-:W-:-:S08]  /*3a60*/  FMUL.FTZ R174, R2, R154 ;  /* 0x0000009a02ae7220 */ /* 0x000fd00000410000 */
[----:B------:R-:W-:-:S07]  /*3a70*/  @P2 FADD.FTZ R174, R40, R174 ;  /* 0x000000ae28ae2221 */ /* 0x000fce0000010000 */
.L_x_14423:
[----:B------:R-:W-:Y:S05]  /*3a80*/  BSYNC B1 ;  /* 0x0000000000017941 */ /* 0x000fea0003800000 */
.L_x_14422:
[----:B0-----:R-:W-:Y:S01]  /*3a90*/  @P5 FMUL.FTZ R153, R174, R153 ;  /* 0x00000099ae995220 */ /* 0x001fe20000410000 */
[----:B------:R-:W0:Y:S01]  /*3aa0*/  @P5 LDC.64 R154, c[0x0][0x298] ;  /* 0x0000a600ff9a5b82 */ /* 0x000e220000000a00 */
[----:B------:R-:W-:Y:S01]  /*3ab0*/  @!P4 ISETP.NE.U32.AND P3, PT, R4, RZ, PT ;  /* 0x000000ff0400c20c */ /* 0x000fe20003f65070 */
[----:B------:R-:W-:Y:S01]  /*3ac0*/  BSSY B1, `(.L_x_14424) ;  /* 0x0000010000017945 */ /* 0x000fe20003800000 */
[----:B------:R-:W-:Y:S01]  /*3ad0*/  @P5 FMUL.FTZ R170, R153, R152 ;  /* 0x0000009899aa5220 */ /* 0x000fe20000410000 */
[----:B------:R-:W-:Y:S02]  /*3ae0*/  @P5 LOP3.LUT P2, RZ, R221, 0xff, RZ, 0xc0, !PT ;  /* 0x000000ffddff5812 */ /* 0x000fe4000784c0ff */
[----:B------:R-:W-:Y:S02]  /*3af0*/  @!P4 ISETP.NE.AND.EX P3, PT, R5, RZ, PT, P3 ;  /* 0x000000ff0500c20c */ /* 0x000fe40003f65330 */
[----:B------:R-:W1:Y:S01]  /*3b00*/  @P5 LDC.64 R152, c[0x0][0x298] ;  /* 0x0000a600ff985b82 */ /* 0x000e620000000a00 */
[----:B------:R-:W-:-:S02]  /*3b10*/  @P5 SEL R132, R170, RZ, P2 ;  /* 0x000000ffaa845207 */ /* 0x000fc40001000000 */
[----:B------:R-:W-:Y:S02]  /*3b20*/  @P5 LOP3.LUT P6, RZ, R221, 0xff00, RZ, 0xc0, !PT ;  /* 0x0000ff00ddff5812 */ /* 0x000fe400078cc0ff */
        /* <DEDUP_REMOVED lines=9> */
.L_x_14425:
[----:B------:R-:W-:Y:S05]  /*3bc0*/  BSYNC B1 ;  /* 0x0000000000017941 */ /* 0x000fea0003800000 */
.L_x_14424:
        /* <DEDUP_REMOVED lines=13> */
.L_x_14427:
[----:B------:R-:W-:Y:S05]  /*3ca0*/  BSYNC B1 ;  /* 0x0000000000017941 */ /* 0x000fea0003800000 */
.L_x_14426:
[----:B------:R-:W-:Y:S01]  /*3cb0*/  @!P4 ISETP.NE.AND.EX P3, PT, R5, RZ, PT, P3 ;  /* 0x000000ff0500c20c */ /* 0x000fe20003f65330 */
[----:B------:R-:W-:Y:S01]  /*3cc0*/  BSSY B1, `(.L_x_14428) ;  /* 0x000000b000017945 */ /* 0x000fe20003800000 */
[----:B0-----:R-:W-:Y:S01]  /*3cd0*/  @P5 FMUL.FTZ R208, R209, R155 ;  /* 0x0000009bd1d05220 */ /* 0x001fe20000410000 */
        /* <DEDUP_REMOVED lines=9> */
.L_x_14429:
[----:B------:R-:W-:Y:S05]  /*3d70*/  BSYNC B1 ;  /* 0x0000000000017941 */ /* 0x000fea0003800000 */
.L_x_14428:
[----:B------:R-:W0:Y:S01]  /*3d80*/  @P5 LDC.64 R152, c[0x0][0x298] ;  /* 0x0000a600ff985b82 */ /* 0x000e220000000a00 */
[----:B------:R-:W-:Y:S01]  /*3d90*/  @P5 SEL R133, R170, RZ, P6 ;  /* 0x000000ffaa855207 */ /* 0x000fe20003000000 */
[----:B------:R-:W-:Y:S01]  /*3da0*/  @P5 FMUL.FTZ R208, R208, R154 ;  /* 0x0000009ad0d05220 */ /* 0x000fe20000410000 */
[----:B------:R-:W-:Y:S01]  /*3db0*/  @P5 LOP3.LUT P3, RZ, R221, 0xff000000, RZ, 0xc0, !PT ;  /* 0xff000000ddff5812 */ /* 0x000fe2000786c0ff */
[----:B------:R-:W-:Y:S01]  /*3dc0*/  BSSY B1, `(.L_x_14430) ;  /* 0x0000020000017945 */ /* 0x000fe20003800000 */
[----:B------:R-:W-:Y:S02]  /*3dd0*/  SEL R154, R209, R138, P0 ;  /* 0x0000008ad19a7207 */ /* 0x000fe40000000000 */
[----:B------:R-:W-:Y:S01]  /*3de0*/  @P5 SEL R134, R208, RZ, P2 ;  /* 0x000000ffd0865207 */ /* 0x000fe20001000000 */
[----:B------:R-:W1:Y:S01]  /*3df0*/  @P1 LDC.64 R170, c[0x0][0x308] ;  /* 0x0000c200ffaa1b82 */ /* 0x000e620000000a00 */
[C---:B------:R-:W-:Y:S02]  /*3e00*/  @!P4 ISETP.NE.U32.AND P6, PT, R4.reuse, RZ, PT ;  /* 0x000000ff0400c20c */ /* 0x040fe40003fc5070 */
[----:B------:R-:W-:-:S02]  /*3e10*/  @!P4 ISETP.NE.U32.AND P2, PT, R4, RZ, PT ;  /* 0x000000ff0400c20c */ /* 0x000fc40003f45070 */
[----:B------:R-:W-:-:S04]  /*3e20*/  @!P4 ISETP.NE.AND.EX P6, PT, R5, RZ, PT, P6 ;  /* 0x000000ff0500c20c */ /* 0x000fc80003fc5360 */
[----:B------:R-:W-:Y:S01]  /*3e30*/  @!P4 FSEL R209, R36, RZ, P6 ;  /* 0x000000ff24d1c208 */ /* 0x000fe20003000000 */
[C---:B0-----:R-:W-:Y:S01]  /*3e40*/  @P5 FMUL.FTZ R153, R155.reuse, R153 ;  /* 0x000000999b995220 */ /* 0x041fe20000410000 */
[----:B------:R-:W-:-:S03]  /*3e50*/  SEL R155, R155, R139, P0 ;  /* 0x0000008b9b9b7207 */ /* 0x000fc60000000000 */
[----:B------:R-:W-:Y:S01]  /*3e60*/  @P5 FMUL.FTZ R221, R153, R152 ;  /* 0x0000009899dd5220 */ /* 0x000fe20000410000 */
[----:B------:R-:W-:Y:S02]  /*3e70*/  SEL R152, R174, R136, P0 ;  /* 0x00000088ae987207 */ /* 0x000fe40000000000 */
[----:B------:R-:W-:Y:S01]  /*3e80*/  SEL R153, R175, R137, P0 ;  /* 0x00000089af997207 */ /* 0x000fe20000000000 */
[----:B-1----:R-:W-:Y:S01]  /*3e90*/  @P1 IMAD.WIDE.U32 R170, R226, 0x10, R170 ;  /* 0x00000010e2aa1825 */ /* 0x002fe200078e00aa */
[----:B------:R-:W-:Y:S01]  /*3ea0*/  @P5 SEL R135, R221, RZ, P3 ;  /* 0x000000ffdd875207 */ /* 0x000fe20001800000 */
[----:B------:R-:W0:Y:S01]  /*3eb0*/  @P5 LDC.64 R174, c[0x0][0x298] ;  /* 0x0000a600ffae5b82 */ /* 0x000e220000000a00 */
[----:B------:R-:W-:Y:S02]  /*3ec0*/  @!P4 ISETP.NE.U32.AND P3, PT, R4, RZ, PT ;  /* 0x000000ff0400c20c */ /* 0x000fe40003f65070 */
[----:B------:R1:W-:Y:S05]  /*3ed0*/  @P1 STG.E.128 desc[UR4][R170.64], R152 ;  /* 0x00000098aa001986 */ /* 0x0003ea000c101d04 */
[----:B-1----:R-:W1:Y:S01]  /*3ee0*/  @P5 LDC.64 R152, c[0x0][0x2f8] ;  /* 0x0000be00ff985b82 */ /* 0x002e620000000a00 */
[----:B------:R-:W-:-:S07]  /*3ef0*/  @P5 IADD3 R154, R173, 0x40, RZ ;  /* 0x00000040ad9a5810 */ /* 0x000fce0007ffe0ff */
[----:B------:R-:W2:Y:S01]  /*3f00*/  @P5 LDC.64 R170, c[0x0][0x298] ;  /* 0x0000a600ffaa5b82 */ /* 0x000ea20000000a00 */
[----:B-1----:R-:W-:-:S07]  /*3f10*/  @P5 IMAD.WIDE.U32 R152, R154, 0x10, R152 ;  /* 0x000000109a985825 */ /* 0x002fce00078e0098 */
[----:B------:R-:W1:Y:S01]  /*3f20*/  @P5 LDC.64 R154, c[0x0][0x298] ;  /* 0x0000a600ff9a5b82 */ /* 0x000e620000000a00 */
[----:B------:R3:W-:Y:S07]  /*3f30*/  @P5 STG.E.128 desc[UR4][R152.64], R132 ;  /* 0x0000008498005986 */ /* 0x0007ee000c101d04 */
[----:B---3--:R-:W3:Y:S01]  /*3f40*/  @P5 LDC.64 R152, c[0x0][0x298] ;  /* 0x0000a600ff985b82 */ /* 0x008ee20000000a00 */
[----:B0-2---:R-:W-:Y:S05]  /*3f50*/  @!P4 BRA `(.L_x_14431) ;  /* 0x000000000018c947 */ /* 0x005fea0003800000 */
[----:B------:R-:W-:Y:S01]  /*3f60*/  ISETP.NE.U32.AND P6, PT, R4, RZ, PT ;  /* 0x000000ff0400720c */ /* 0x000fe20003fc5070 */
[----:B------:R-:W-:-:S03]  /*3f70*/  FFMA.FTZ R208, R180, R172, R169 ;  /* 0x000000acb4d07223 */ /* 0x000fc600000100a9 */
[----:B------:R-:W-:Y:S01]  /*3f80*/  ISETP.NE.AND.EX P6, PT, R5, RZ, PT, P6 ;  /* 0x000000ff0500720c */ /* 0x000fe20003fc5360 */
[----:B------:R-:W-:-:S04]  /*3f90*/  FADD.FTZ R208, R192, -R208 ;  /* 0x800000d0c0d07221 */ /* 0x000fc80000010000 */
[----:B------:R-:W-:-:S08]  /*3fa0*/  FMUL.FTZ R209, R2, R208 ;  /* 0x000000d002d17220 */ /* 0x000fd00000410000 */
[----:B------:R-:W-:-:S07]  /*3fb0*/  @P6 FADD.FTZ R209, R36, R209 ;  /* 0x000000d124d16221 */ /* 0x000fce0000010000 */
.L_x_14431:
[----:B------:R-:W-:Y:S05]  /*3fc0*/  BSYNC B1 ;  /* 0x0000000000017941 */ /* 0x000fea0003800000 */
.L_x_14430:
        /* <DEDUP_REMOVED lines=13> */
.L_x_14433:
[----:B------:R-:W-:Y:S05]  /*40a0*/  BSYNC B1 ;  /* 0x0000000000017941 */ /* 0x000fea0003800000 */
.L_x_14432:
        /* <DEDUP_REMOVED lines=12> */
.L_x_14435:
[----:B------:R-:W-:Y:S05]  /*4170*/  BSYNC B1 ;  /* 0x0000000000017941 */ /* 0x000fea0003800000 */
.L_x_14434:
[----:B------:R-:W-:Y:S01]  /*4180*/  @P5 FMUL.FTZ R171, R154, R171 ;  /* 0x000000ab9aab5220 */ /* 0x000fe20000410000 */
        /* <DEDUP_REMOVED lines=11> */
.L_x_14437:
[----:B------:R-:W-:Y:S05]  /*4240*/  BSYNC B1 ;  /* 0x0000000000017941 */ /* 0x000fea0003800000 */
.L_x_14436:
[----:B------:R-:W0:Y:S01]  /*4250*/  @P1 LDC.64 R170, c[0x0][0x308] ;  /* 0x0000c200ffaa1b82 */ /* 0x000e220000000a00 */
[----:B------:R-:W-:Y:S01]  /*4260*/  @P5 LOP3.LUT P2, RZ, R6, 0xff, RZ, 0xc0, !PT ;  /* 0x000000ff06ff5812 */ /* 0x000fe2000784c0ff */
[----:B------:R-:W-:Y:S01]  /*4270*/  @P5 FMUL.FTZ R175, R155, R175 ;  /* 0x000000af9baf5220 */ /* 0x000fe20000410000 */
[----:B------:R-:W-:Y:S01]  /*4280*/  SEL R153, R153, R137, P0 ;  /* 0x0000008999997207 */ /* 0x000fe20000000000 */
[----:B------:R-:W-:Y:S01]  /*4290*/  BSSY B1, `(.L_x_14438) ;  /* 0x0000023000017945 */ /* 0x000fe20003800000 */
[----:B------:R-:W-:Y:S01]  /*42a0*/  @P5 SEL R132, R152, RZ, P2 ;  /* 0x000000ff98845207 */ /* 0x000fe20001000000 */
[----:B------:R-:W-:Y:S01]  /*42b0*/  @P5 FMUL.FTZ R174, R175, R174 ;  /* 0x000000aeafae5220 */ /* 0x000fe20000410000 */
[----:B------:R-:W-:Y:S02]  /*42c0*/  SEL R152, R209, R136, P0 ;  /* 0x00000088d1987207 */ /* 0x000fe40000000000 */
[----:B------:R-:W-:Y:S02]  /*42d0*/  SEL R154, R154, R138, P0 ;  /* 0x0000008a9a9a7207 */ /* 0x000fe40000000000 */
[----:B------:R-:W-:-:S02]  /*42e0*/  SEL R155, R155, R139, P0 ;  /* 0x0000008b9b9b7207 */ /* 0x000fc40000000000 */
[C---:B------:R-:W-:Y:S02]  /*42f0*/  @P5 LOP3.LUT P2, RZ, R6.reuse, 0xff00, RZ, 0xc0, !PT ;  /* 0x0000ff0006ff5812 */ /* 0x040fe4000784c0ff */
[C---:B------:R-:W-:Y:S02]  /*4300*/  @P5 LOP3.LUT P3, RZ, R6.reuse, 0xff0000, RZ, 0xc0, !PT ;  /* 0x00ff000006ff5812 */ /* 0x040fe4000786c0ff */
[----:B------:R-:W-:Y:S02]  /*4310*/  @P5 LOP3.LUT P6, RZ, R6, 0xff000000, RZ, 0xc0, !PT ;  /* 0xff00000006ff5812 */ /* 0x000fe400078cc0ff */
[----:B------:R-:W-:Y:S02]  /*4320*/  @P5 IADD3 R6, R173, 0x60, RZ ;  /* 0x00000060ad065810 */ /* 0x000fe40007ffe0ff */
[----:B------:R-:W-:Y:S02]  /*4330*/  @P5 SEL R133, R208, RZ, P2 ;  /* 0x000000ffd0855207 */ /* 0x000fe40001000000 */
[----:B------:R-:W-:Y:S01]  /*4340*/  @P5 SEL R134, R221, RZ, P3 ;  /* 0x000000ffdd865207 */ /* 0x000fe20001800000 */
[----:B0-----:R-:W-:Y:S01]  /*4350*/  @P1 IMAD.WIDE.U32 R170, R227, 0x10, R170 ;  /* 0x00000010e3aa1825 */ /* 0x001fe200078e00aa */
[----:B------:R-:W-:Y:S01]  /*4360*/  @P5 SEL R135, R174, RZ, P6 ;  /* 0x000000ffae875207 */ /* 0x000fe20003000000 */
[----:B------:R-:W0:Y:S01]  /*4370*/  @P1 LDC.64 R208, c[0x0][0x308] ;  /* 0x0000c200ffd01b82 */ /* 0x000e220000000a00 */
[----:B------:R-:W-:-:S02]  /*4380*/  @!P4 ISETP.NE.U32.AND P6, PT, R4, RZ, PT ;  /* 0x000000ff0400c20c */ /* 0x000fc40003fc5070 */
[----:B------:R1:W-:Y:S01]  /*4390*/  @P1 STG.E.128 desc[UR4][R170.64], R152 ;  /* 0x00000098aa001986 */ /* 0x0003e2000c101d04 */
[C---:B------:R-:W-:Y:S02]  /*43a0*/  @!P4 ISETP.NE.U32.AND P3, PT, R4.reuse, RZ, PT ;  /* 0x000000ff0400c20c */ /* 0x040fe40003f65070 */
[----:B------:R-:W-:Y:S02]  /*43b0*/  @!P4 ISETP.NE.AND.EX P6, PT, R5, RZ, PT, P6 ;  /* 0x000000ff0500c20c */ /* 0x000fe40003fc5360 */
[----:B------:R-:W2:Y:S01]  /*43c0*/  @P5 LDC.64 R174, c[0x0][0x298] ;  /* 0x0000a600ffae5b82 */ /* 0x000ea20000000a00 */
[----:B------:R-:W-:Y:S02]  /*43d0*/  @!P4 ISETP.NE.U32.AND P2, PT, R4, RZ, PT ;  /* 0x000000ff0400c20c */ /* 0x000fe40003f45070 */
[----:B------:R-:W-:-:S05]  /*43e0*/  @!P4 FSEL R222, R32, RZ, P6 ;  /* 0x000000ff20dec208 */ /* 0x000fca0003000000 */
[----:B-1----:R-:W1:Y:S08]  /*43f0*/  @P5 LDC.64 R152, c[0x0][0x2f8] ;  /* 0x0000be00ff985b82 */ /* 0x002e700000000a00 */
[----:B------:R-:W3:Y:S08]  /*4400*/  @P5 LDC.64 R154, c[0x0][0x298] ;  /* 0x0000a600ff9a5b82 */ /* 0x000ef00000000a00 */
[----:B------:R-:W4:Y:S01]  /*4410*/  @P5 LDC.64 R170, c[0x0][0x298] ;  /* 0x0000a600ffaa5b82 */ /* 0x000f220000000a00 */
[----:B-1----:R-:W-:-:S05]  /*4420*/  @P5 IMAD.WIDE.U32 R152, R6, 0x10, R152 ;  /* 0x0000001006985825 */ /* 0x002fca00078e0098 */
[----:B------:R1:W-:Y:S02]  /*4430*/  @P5 STG.E.128 desc[UR4][R152.64], R132 ;  /* 0x0000008498005986 */ /* 0x0003e4000c101d04 */
[----:B-1----:R-:W1:Y:S01]  /*4440*/  @P5 LDC.64 R152, c[0x0][0x298] ;  /* 0x0000a600ff985b82 */ /* 0x002e620000000a00 */
[----:B0-234-:R-:W-:Y:S05]  /*4450*/  @!P4 BRA `(.L_x_14439) ;  /* 0x000000000018c947 */ /* 0x01dfea0003800000 */
[----:B------:R-:W-:Y:S01]  /*4460*/  ISETP.NE.U32.AND P6, PT, R4, RZ, PT ;  /* 0x000000ff0400720c */ /* 0x000fe20003fc5070 */
[----:B------:R-:W-:-:S03]  /*4470*/  FFMA.FTZ R6, R176, R172, R169 ;  /* 0x000000acb0067223 */ /* 0x000fc600000100a9 */
[----:B------:R-:W-:Y:S01]  /*4480*/  ISETP.NE.AND.EX P6, PT, R5, RZ, PT, P6 ;  /* 0x000000ff0500720c */ /* 0x000fe20003fc5360 */
[----:B------:R-:W-:-:S04]  /*4490*/  FADD.FTZ R6, R196, -R6 ;  /* 0x80000006c4067221 */ /* 0x000fc80000010000 */
[----:B------:R-:W-:-:S08]  /*44a0*/  FMUL.FTZ R222, R2, R6 ;  /* 0x0000000602de7220 */ /* 0x000fd00000410000 */
[----:B------:R-:W-:-:S07]  /*44b0*/  @P6 FADD.FTZ R222, R32, R222 ;  /* 0x000000de20de6221 */ /* 0x000fce0000010000 */
.L_x_14439:
[----:B------:R-:W-:Y:S05]  /*44c0*/  BSYNC B1 ;  /* 0x0000000000017941 */ /* 0x000fea0003800000 */
.L_x_14438:
        /* <DEDUP_REMOVED lines=13> */
.L_x_14441:
[----:B------:R-:W-:Y:S05]  /*45a0*/  BSYNC B1 ;  /* 0x0000000000017941 */ /* 0x000fea0003800000 */
.L_x_14440:
        /* <DEDUP_REMOVED lines=12> */
.L_x_14443:
[----:B------:R-:W-:Y:S05]  /*4670*/  BSYNC B1 ;  /* 0x0000000000017941 */ /* 0x000fea0003800000 */
.L_x_14442:
        /* <DEDUP_REMOVED lines=12> */
.L_x_14445:
[----:B------:R-:W-:Y:S05]  /*4740*/  BSYNC B1 ;  /* 0x0000000000017941 */ /* 0x000fea0003800000 */
.L_x_14444:
[----:B------:R-:W-:Y:S01]  /*4750*/  @P1 IADD3 R170, R0, 0x80, RZ ;  /* 0x0000008000aa1810 */ /* 0x000fe20007ffe0ff */
[----:B------:R-:W-:Y:S01]  /*4760*/  @P5 FMUL.FTZ R175, R155, R175 ;  /* 0x000000af9baf5220 */ /* 0x000fe20000410000 */
[----:B------:R-:W-:Y:S01]  /*4770*/  SEL R152, R222, R136, P0 ;  /* 0x00000088de987207 */ /* 0x000fe20000000000 */
[----:B------:R-:W-:Y:S01]  /*4780*/  BSSY B1, `(.L_x_14446) ;  /* 0x0000023000017945 */ /* 0x000fe20003800000 */
[----:B------:R-:W-:Y:S01]  /*4790*/  SEL R153, R153, R137, P0 ;  /* 0x0000008999997207 */ /* 0x000fe20000000000 */
[----:B------:R-:W-:Y:S01]  /*47a0*/  @P1 IMAD.WIDE.U32 R170, R170, 0x10, R208 ;  /* 0x00000010aaaa1825 */ /* 0x000fe200078e00d0 */
[----:B------:R-:W-:-:S03]  /*47b0*/  SEL R154, R154, R138, P0 ;  /* 0x0000008a9a9a7207 */ /* 0x000fc60000000000 */
[----:B------:R-:W-:Y:S01]  /*47c0*/  @P5 FMUL.FTZ R174, R175, R174 ;  /* 0x000000aeafae5220 */ /* 0x000fe20000410000 */
[----:B------:R-:W-:Y:S02]  /*47d0*/  SEL R155, R155, R139, P0 ;  /* 0x0000008b9b9b7207 */ /* 0x000fe40000000000 */
[C---:B------:R-:W-:Y:S02]  /*47e0*/  @P5 LOP3.LUT P2, RZ, R7.reuse, 0xff, RZ, 0xc0, !PT ;  /* 0x000000ff07ff5812 */ /* 0x040fe4000784c0ff */
[----:B------:R-:W-:Y:S01]  /*47f0*/  @P5 LOP3.LUT P3, RZ, R7, 0xff0000, RZ, 0xc0, !PT ;  /* 0x00ff000007ff5812 */ /* 0x000fe2000786c0ff */
[----:B------:R0:W-:Y:S01]  /*4800*/  @P1 STG.E.128 desc[UR4][R170.64], R152 ;  /* 0x00000098aa001986 */ /* 0x0001e2000c101d04 */
[----:B------:R-:W-:Y:S02]  /*4810*/  @P5 SEL R132, R6, RZ, P2 ;  /* 0x000000ff06845207 */ /* 0x000fe40001000000 */
[----:B------:R-:W-:Y:S02]  /*4820*/  @P5 IADD3 R6, R173, 0x80, RZ ;  /* 0x00000080ad065810 */ /* 0x000fe40007ffe0ff */
[----:B------:R-:W-:-:S02]  /*4830*/  @P5 LOP3.LUT P2, RZ, R7, 0xff00, RZ, 0xc0, !PT ;  /* 0x0000ff0007ff5812 */ /* 0x000fc4000784c0ff */
[----:B------:R-:W-:Y:S02]  /*4840*/  @P5 LOP3.LUT P6, RZ, R7, 0xff000000, RZ, 0xc0, !PT ;  /* 0xff00000007ff5812 */ /* 0x000fe400078cc0ff */
[----:B------:R-:W-:Y:S02]  /*4850*/  @P5 SEL R133, R221, RZ, P2 ;  /* 0x000000ffdd855207 */ /* 0x000fe40001000000 */
[----:B------:R-:W-:Y:S02]  /*4860*/  @P5 SEL R134, R223, RZ, P3 ;  /* 0x000000ffdf865207 */ /* 0x000fe40001800000 */
[----:B------:R-:W-:Y:S02]  /*4870*/  @P5 SEL R135, R174, RZ, P6 ;  /* 0x000000ffae875207 */ /* 0x000fe40003000000 */
[C---:B------:R-:W-:Y:S02]  /*4880*/  @!P4 ISETP.NE.U32.AND P6, PT, R4.reuse, RZ, PT ;  /* 0x000000ff0400c20c */ /* 0x040fe40003fc5070 */
[----:B------:R-:W-:Y:S01]  /*4890*/  @!P4 ISETP.NE.U32.AND P2, PT, R4, RZ, PT ;  /* 0x000000ff0400c20c */ /* 0x000fe20003f45070 */
[----:B0-----:R-:W0:Y:S01]  /*48a0*/  @P5 LDC.64 R152, c[0x0][0x2f8] ;  /* 0x0000be00ff985b82 */ /* 0x001e220000000a00 */
[----:B------:R-:W-:-:S02]  /*48b0*/  @!P4 ISETP.NE.AND.EX P6, PT, R5, RZ, PT, P6 ;  /* 0x000000ff0500c20c */ /* 0x000fc40003fc5360 */
[----:B------:R-:W-:Y:S02]  /*48c0*/  @!P4 ISETP.NE.U32.AND P3, PT, R4, RZ, PT ;  /* 0x000000ff0400c20c */ /* 0x000fe40003f65070 */
[----:B------:R-:W-:-:S03]  /*48d0*/  @!P4 FSEL R208, R28, RZ, P6 ;  /* 0x000000ff1cd0c208 */ /* 0x000fc60003000000 */
[----:B------:R-:W1:Y:S08]  /*48e0*/  @P5 LDC.64 R154, c[0x0][0x298] ;  /* 0x0000a600ff9a5b82 */ /* 0x000e700000000a00 */
[----:B------:R-:W2:Y:S01]  /*48f0*/  @P1 LDC.64 R170, c[0x0][0x308] ;  /* 0x0000c200ffaa1b82 */ /* 0x000ea20000000a00 */
[----:B0-----:R-:W-:-:S07]  /*4900*/  @P5 IMAD.WIDE.U32 R152, R6, 0x10, R152 ;  /* 0x0000001006985825 */ /* 0x001fce00078e0098 */
[----:B------:R-:W0:Y:S01]  /*4910*/  @P5 LDC.64 R6, c[0x0][0x298] ;  /* 0x0000a600ff065b82 */ /* 0x000e220000000a00 */
[----:B------:R3:W-:Y:S07]  /*4920*/  @P5 STG.E.128 desc[UR4][R152.64], R132 ;  /* 0x0000008498005986 */ /* 0x0007ee000c101d04 */
[----:B---3--:R-:W3:Y:S01]  /*4930*/  @P5 LDC.64 R152, c[0x0][0x298] ;  /* 0x0000a600ff985b82 */ /* 0x008ee20000000a00 */
[----:B-12---:R-:W-:Y:S05]  /*4940*/  @!P4 BRA `(.L_x_14447) ;  /* 0x000000000018c947 */ /* 0x006fea0003800000 */
[----:B------:R-:W-:Y:S01]  /*4950*/  ISETP.NE.U32.AND P6, PT, R4, RZ, PT ;  /* 0x000000ff0400720c */ /* 0x000fe20003fc5070 */
[----:B------:R-:W-:-:S03]  /*4960*/  FFMA.FTZ R174, R143, R172, R169 ;  /* 0x000000ac8fae7223 */ /* 0x000fc600000100a9 */
[----:B------:R-:W-:Y:S01]  /*4970*/  ISETP.NE.AND.EX P6, PT, R5, RZ, PT, P6 ;  /* 0x000000ff0500720c */ /* 0x000fe20003fc5360 */
[----:B------:R-:W-:-:S04]  /*4980*/  FADD.FTZ R174, R200, -R174 ;  /* 0x800000aec8ae7221 */ /* 0x000fc80000010000 */
[----:B------:R-:W-:-:S08]  /*4990*/  FMUL.FTZ R208, R2, R174 ;  /* 0x000000ae02d07220 */ /* 0x000fd00000410000 */
[----:B------:R-:W-:-:S07]  /*49a0*/  @P6 FADD.FTZ R208, R28, R208 ;  /* 0x000000d01cd06221 */ /* 0x000fce0000010000 */
.L_x_14447:
[----:B------:R-:W-:Y:S05]  /*49b0*/  BSYNC B1 ;  /* 0x0000000000017941 */ /* 0x000fea0003800000 */
.L_x_14446:
        /* <DEDUP_REMOVED lines=12> */
.L_x_14449:
[----:B------:R-:W-:Y:S05]  /*4a80*/  BSYNC B1 ;  /* 0x0000000000017941 */ /* 0x000fea0003800000 */
.L_x_14448:
        /* <DEDUP_REMOVED lines=12> */
.L_x_14451:
[----:B------:R-:W-:Y:S05]  /*4b50*/  BSYNC B1 ;  /* 0x0000000000017941 */ /* 0x000fea0003800000 */
.L_x_14450:
[----:B------:R-:W0:Y:S01]  /*4b60*/  @P5 LDC.64 R6, c[0x0][0x298] ;  /* 0x0000a600ff065b82 */ /* 0x000e220000000a00 */
[----:B---3--:R-:W-:Y:S01]  /*4b70*/  @P5 FMUL.FTZ R153, R154, R153 ;  /* 0x000000999a995220 */ /* 0x008fe20000410000 */
[----:B------:R-:W-:Y:S01]  /*4b80*/  @!P4 ISETP.NE.U32.AND P2, PT, R4, RZ, PT ;  /* 0x000000ff0400c20c */ /* 0x000fe20003f45070 */
[----:B------:R-:W-:Y:S01]  /*4b90*/  BSSY B1, `(.L_x_14452) ;  /* 0x0000010000017945 */ /* 0x000fe20003800000 */
[----:B------:R-:W-:Y:S01]  /*4ba0*/  SEL R154, R154, R138, P0 ;  /* 0x0000008a9a9a7207 */ /* 0x000fe20000000000 */
[----:B------:R-:W-:Y:S01]  /*4bb0*/  @P5 FMUL.FTZ R209, R153, R152 ;  /* 0x0000009899d15220 */ /* 0x000fe20000410000 */
[----:B------:R-:W-:Y:S02]  /*4bc0*/  @P1 IADD3 R152, R0, 0xa0, RZ ;  /* 0x000000a000981810 */ /* 0x000fe40007ffe0ff */
[----:B------:R-:W-:Y:S02]  /*4bd0*/  @!P4 ISETP.NE.AND.EX P2, PT, R5, RZ, PT, P2 ;  /* 0x000000ff0500c20c */ /* 0x000fe40003f45320 */
[----:B------:R-:W-:Y:S01]  /*4be0*/  SEL R153, R221, R137, P0 ;  /* 0x00000089dd997207 */ /* 0x000fe20000000000 */
[----:B------:R-:W-:Y:S01]  /*4bf0*/  @P1 IMAD.WIDE.U32 R170, R152, 0x10, R170 ;  /* 0x0000001098aa1825 */ /* 0x000fe200078e00aa */
[----:B------:R-:W-:-:S02]  /*4c00*/  SEL R152, R208, R136, P0 ;  /* 0x00000088d0987207 */ /* 0x000fc40000000000 */
        /* <DEDUP_REMOVED lines=8> */
.L_x_14453:
[----:B------:R-:W-:Y:S05]  /*4c90*/  BSYNC B1 ;  /* 0x0000000000017941 */ /* 0x000fea0003800000 */
.L_x_14452:
[C---:B0-----:R-:W-:Y:S01]  /*4ca0*/  @P5 FMUL.FTZ R7, R155.reuse, R7 ;  /* 0x000000079b075220 */ /* 0x041fe20000410000 */
[----:B------:R-:W-:Y:S01]  /*4cb0*/  SEL R155, R155, R139, P0 ;  /* 0x0000008b9b9b7207 */ /* 0x000fe20000000000 */
[----:B------:R-:W-:Y:S01]  /*4cc0*/  BSSY B1, `(.L_x_14454) ;  /* 0x000001f000017945 */ /* 0x000fe20003800000 */
[C---:B------:R-:W-:Y:S01]  /*4cd0*/  @P5 LOP3.LUT P6, RZ, R8.reuse, 0xff000000, RZ, 0xc0, !PT ;  /* 0xff00000008ff5812 */ /* 0x040fe200078cc0ff */
[----:B------:R-:W-:Y:S01]  /*4ce0*/  @P5 FMUL.FTZ R6, R7, R6 ;  /* 0x0000000607065220 */ /* 0x000fe20000410000 */
[C---:B------:R-:W-:Y:S01]  /*4cf0*/  @P5 LOP3.LUT P2, RZ, R8.reuse, 0xff, RZ, 0xc0, !PT ;  /* 0x000000ff08ff5812 */ /* 0x040fe2000784c0ff */
[----:B------:R0:W-:Y:S01]  /*4d00*/  @P1 STG.E.128 desc[UR4][R170.64], R152 ;  /* 0x00000098aa001986 */ /* 0x0001e2000c101d04 */
[----:B------:R-:W-:Y:S02]  /*4d10*/  @P5 LOP3.LUT P3, RZ, R8, 0xff0000, RZ, 0xc0, !PT ;  /* 0x00ff000008ff5812 */ /* 0x000fe4000786c0ff */
[----:B------:R-:W-:Y:S02]  /*4d20*/  @P5 SEL R135, R6, RZ, P6 ;  /* 0x000000ff06875207 */ /* 0x000fe40003000000 */
[----:B------:R-:W-:-:S02]  /*4d30*/  @P5 SEL R132, R174, RZ, P2 ;  /* 0x000000ffae845207 */ /* 0x000fc40001000000 */
[----:B------:R-:W-:Y:S02]  /*4d40*/  @P5 IADD3 R6, R173, 0xa0, RZ ;  /* 0x000000a0ad065810 */ /* 0x000fe40007ffe0ff */
[----:B------:R-:W-:Y:S02]  /*4d50*/  @P5 LOP3.LUT P2, RZ, R8, 0xff00, RZ, 0xc0, !PT ;  /* 0x0000ff0008ff5812 */ /* 0x000fe4000784c0ff */
        /* <DEDUP_REMOVED lines=21> */
.L_x_14455:
[----:B------:R-:W-:Y:S05]  /*4eb0*/  BSYNC B1 ;  /* 0x0000000000017941 */ /* 0x000fea0003800000 */
.L_x_14454:
        /* <DEDUP_REMOVED lines=12> */
.L_x_14457:
[----:B------:R-:W-:Y:S05]  /*4f80*/  BSYNC B1 ;  /* 0x0000000000017941 */ /* 0x000fea0003800000 */
.L_x_14456:
        /* <DEDUP_REMOVED lines=12> */
.L_x_14459:
[----:B------:R-:W-:Y:S05]  /*5050*/  BSYNC B1 ;  /* 0x0000000000017941 */ /* 0x000fea0003800000 */
.L_x_14458:
        /* <DEDUP_REMOVED lines=19> */
.L_x_14461:
[----:B------:R-:W-:Y:S05]  /*5190*/  BSYNC B1 ;  /* 0x0000000000017941 */ /* 0x000fea0003800000 */
.L_x_14460:
[C---:B------:R-:W-:Y:S01]  /*51a0*/  SEL R155, R175.reuse, R139, P0 ;  /* 0x0000008baf9b7207 */ /* 0x040fe20000000000 */
[----:B0-----:R-:W-:Y:S01]  /*51b0*/  @P5 FMUL.FTZ R7, R175, R7 ;  /* 0x00000007af075220 */ /* 0x001fe20000410000 */
[C---:B------:R-:W-:Y:S01]  /*51c0*/  @P5 LOP3.LUT P6, RZ, R9.reuse, 0xff000000, RZ, 0xc0, !PT ;  /* 0xff00000009ff5812 */ /* 0x040fe200078cc0ff */
[----:B------:R-:W-:Y:S01]  /*51d0*/  BSSY B1, `(.L_x_14462) ;  /* 0x0000019000017945 */ /* 0x000fe20003800000 */
[----:B------:R-:W-:Y:S01]  /*51e0*/  @P5 LOP3.LUT P2, RZ, R9, 0xff, RZ, 0xc0, !PT ;  /* 0x000000ff09ff5812 */ /* 0x000fe2000784c0ff */
[----:B------:R0:W-:Y:S01]  /*51f0*/  @P1 STG.E.128 desc[UR4][R170.64], R152 ;  /* 0x00000098aa001986 */ /* 0x0001e2000c101d04 */
[----:B------:R-:W-:Y:S01]  /*5200*/  @P5 FMUL.FTZ R6, R7, R6 ;  /* 0x0000000607065220 */ /* 0x000fe20000410000 */
[----:B------:R-:W-:Y:S02]  /*5210*/  @P5 LOP3.LUT P3, RZ, R9, 0xff0000, RZ, 0xc0, !PT ;  /* 0x00ff000009ff5812 */ /* 0x000fe4000786c0ff */
[----:B------:R-:W-:Y:S02]  /*5220*/  @P5 SEL R132, R8, RZ, P2 ;  /* 0x000000ff08845207 */ /* 0x000fe40001000000 */
[----:B------:R-:W-:-:S02]  /*5230*/  @P5 SEL R135, R6, RZ, P6 ;  /* 0x000000ff06875207 */ /* 0x000fc40003000000 */
[----:B------:R-:W-:Y:S02]  /*5240*/  @P5 IADD3 R6, R173, 0xc0, RZ ;  /* 0x000000c0ad065810 */ /* 0x000fe40007ffe0ff */
[----:B------:R-:W-:Y:S02]  /*5250*/  @P5 LOP3.LUT P2, RZ, R9, 0xff00, RZ, 0xc0, !PT ;  /* 0x0000ff0009ff5812 */ /* 0x000fe4000784c0ff */
[----:B------:R-:W-:Y:S02]  /*5260*/  @P5 SEL R134, R208, RZ, P3 ;  /* 0x000000ffd0865207 */ /* 0x000fe40001800000 */
[----:B------:R-:W-:Y:S02]  /*5270*/  @P5 SEL R133, R174, RZ, P2 ;  /* 0x000000ffae855207 */ /* 0x000fe40001000000 */
[----:B------:R-:W-:Y:S01]  /*5280*/  @!P4 ISETP.NE.U32.AND P2, PT, R4, RZ, PT ;  /* 0x000000ff0400c20c */ /* 0x000fe20003f45070 */
[----:B0-----:R-:W0:Y:S03]  /*5290*/  @P5 LDC.64 R152, c[0x0][0x2f8] ;  /* 0x0000be00ff985b82 */ /* 0x001e260000000a00 */
[----:B------:R-:W-:Y:S01]  /*52a0*/  @!P4 ISETP.NE.AND.EX P2, PT, R5, RZ, PT, P2 ;  /* 0x000000ff0500c20c */ /* 0x000fe20003f45320 */
[----:B0-----:R-:W-:-:S04]  /*52b0*/  @P5 IMAD.WIDE.U32 R152, R6, 0x10, R152 ;  /* 0x0000001006985825 */ /* 0x001fc800078e0098 */
[----:B------:R-:W0:Y:S01]  /*52c0*/  @P5 LDC.64 R6, c[0x0][0x298] ;  /* 0x0000a600ff065b82 */ /* 0x000e220000000a00 */
[----:B------:R1:W-:Y:S02]  /*52d0*/  @P5 STG.E.128 desc[UR4][R152.64], R132 ;  /* 0x0000008498005986 */ /* 0x0003e4000c101d04 */
        /* <DEDUP_REMOVED lines=8> */
.L_x_14463:
[----:B------:R-:W-:Y:S05]  /*5360*/  BSYNC B1 ;  /* 0x0000000000017941 */ /* 0x000fea0003800000 */
.L_x_14462:
[----:B0-----:R-:W-:Y:S01]  /*5370*/  @P5 FMUL.FTZ R7, R152, R7 ;  /* 0x0000000798075220 */ /* 0x001fe20000410000 */
[----:B------:R-:W0:Y:S01]  /*5380*/  @P1 LDC.64 R170, c[0x0][0x308] ;  /* 0x0000c200ffaa1b82 */ /* 0x000e220000000a00 */
[----:B------:R-:W-:Y:S01]  /*5390*/  @!P4 ISETP.NE.U32.AND P3, PT, R4, RZ, PT ;  /* 0x000000ff0400c20c */ /* 0x000fe20003f65070 */
[----:B------:R-:W-:Y:S01]  /*53a0*/  BSSY B1, `(.L_x_14464) ;  /* 0x0000014000017945 */ /* 0x000fe20003800000 */
[----:B------:R-:W-:Y:S01]  /*53b0*/  @P5 FMUL.FTZ R174, R7, R6 ;  /* 0x0000000607ae5220 */ /* 0x000fe20000410000 */
[----:B------:R-:W-:Y:S02]  /*53c0*/  @P1 IADD3 R153, R0, 0xe0, RZ ;  /* 0x000000e000991810 */ /* 0x000fe40007ffe0ff */
[C---:B------:R-:W-:Y:S02]  /*53d0*/  @!P4 ISETP.NE.U32.AND P2, PT, R4.reuse, RZ, PT ;  /* 0x000000ff0400c20c */ /* 0x040fe40003f45070 */
[----:B------:R-:W1:Y:S01]  /*53e0*/  @P5 LDC.64 R6, c[0x0][0x298] ;  /* 0x0000a600ff065b82 */ /* 0x000e620000000a00 */
[----:B------:R-:W-:-:S02]  /*53f0*/  @!P4 ISETP.NE.U32.AND P6, PT, R4, RZ, PT ;  /* 0x000000ff0400c20c */ /* 0x000fc40003fc5070 */
[C---:B------:R-:W-:Y:S02]  /*5400*/  @!P4 ISETP.NE.AND.EX P3, PT, R5.reuse, RZ, PT, P3 ;  /* 0x000000ff0500c20c */ /* 0x040fe40003f65330 */
[C---:B------:R-:W-:Y:S02]  /*5410*/  @!P4 ISETP.NE.AND.EX P2, PT, R5.reuse, RZ, PT, P2 ;  /* 0x000000ff0500c20c */ /* 0x040fe40003f45320 */
[----:B------:R-:W-:Y:S01]  /*5420*/  @!P4 ISETP.NE.AND.EX P6, PT, R5, RZ, PT, P6 ;  /* 0x000000ff0500c20c */ /* 0x000fe20003fc5360 */
[----:B------:R-:W2:Y:S01]  /*5430*/  @P5 LDC.64 R8, c[0x0][0x298] ;  /* 0x0000a600ff085b82 */ /* 0x000ea20000000a00 */
[----:B------:R-:W-:Y:S01]  /*5440*/  SEL R152, R152, R136, P0 ;  /* 0x0000008898987207 */ /* 0x000fe20000000000 */
[----:B0-----:R-:W-:Y:S01]  /*5450*/  @P1 IMAD.WIDE.U32 R170, R153, 0x10, R170 ;  /* 0x0000001099aa1825 */ /* 0x001fe200078e00aa */
        /* <DEDUP_REMOVED lines=8> */
.L_x_14465:
[----:B------:R-:W-:Y:S05]  /*54e0*/  BSYNC B1 ;  /* 0x0000000000017941 */ /* 0x000fea0003800000 */
.L_x_14464:
[----:B------:R-:W-:Y:S01]  /*54f0*/  BSSY B1, `(.L_x_14466) ;  /* 0x000000b000017945 */ /* 0x000fe20003800000 */
[C---:B-1----:R-:W-:Y:S01]  /*5500*/  @P5 FMUL.FTZ R7, R153.reuse, R7 ;  /* 0x0000000799075220 */ /* 0x042fe20000410000 */
        /* <DEDUP_REMOVED lines=9> */
.L_x_14467:
[----:B------:R-:W-:Y:S05]  /*55a0*/  BSYNC B1 ;  /* 0x0000000000017941 */ /* 0x000fea0003800000 */
.L_x_14466:
        /* <DEDUP_REMOVED lines=9> */
.L_x_14469:
[----:B------:R-:W-:Y:S05]  /*5640*/  BSYNC B1 ;  /* 0x0000000000017941 */ /* 0x000fea0003800000 */
.L_x_14468:
[C---:B------:R-:W-:Y:S01]  /*5650*/  SEL R154, R208.reuse, R138, P0 ;  /* 0x0000008ad09a7207 */ /* 0x040fe20000000000 */
[----:B--2---:R-:W-:Y:S01]  /*5660*/  @P5 FMUL.FTZ R9, R208, R9 ;  /* 0x00000009d0095220 */ /* 0x004fe20000410000 */
[----:B------:R-:W-:Y:S01]  /*5670*/  SEL R155, R175, R139, P0 ;  /* 0x0000008baf9b7207 */ /* 0x000fe20000000000 */
[----:B------:R-:W-:Y:S01]  /*5680*/  BSSY B1, `(.L_x_14470) ;  /* 0x000001e000017945 */ /* 0x000fe20003800000 */
[C---:B------:R-:W-:Y:S02]  /*5690*/  @P5 LOP3.LUT P6, RZ, R10.reuse, 0xff000000, RZ, 0xc0, !PT ;  /* 0xff0000000aff5812 */ /* 0x040fe400078cc0ff */
[C---:B------:R-:W-:Y:S01]  /*56a0*/  @P5 LOP3.LUT P2, RZ, R10.reuse, 0xff, RZ, 0xc0, !PT ;  /* 0x000000ff0aff5812 */ /* 0x040fe2000784c0ff */
[----:B------:R0:W-:Y:S01]  /*56b0*/  @P1 STG.E.128 desc[UR4][R170.64], R152 ;  /* 0x00000098aa001986 */ /* 0x0001e2000c101d04 */
[----:B------:R-:W-:Y:S02]  /*56c0*/  @P5 LOP3.LUT P3, RZ, R10, 0xff0000, RZ, 0xc0, !PT ;  /* 0x00ff00000aff5812 */ /* 0x000fe4000786c0ff */
[----:B------:R-:W-:-:S02]  /*56d0*/  @P5 SEL R132, R174, RZ, P2 ;  /* 0x000000ffae845207 */ /* 0x000fc40001000000 */
[----:B------:R-:W-:Y:S01]  /*56e0*/  @P5 LOP3.LUT P2, RZ, R10, 0xff00, RZ, 0xc0, !PT ;  /* 0x0000ff000aff5812 */ /* 0x000fe2000784c0ff */
[----:B0-----:R-:W-:Y:S01]  /*56f0*/  @P5 FMUL.FTZ R152, R7, R6 ;  /* 0x0000000607985220 */ /* 0x001fe20000410000 */
[----:B------:R-:W-:Y:S01]  /*5700*/  @P5 FMUL.FTZ R153, R9, R8 ;  /* 0x0000000809995220 */ /* 0x000fe20000410000 */
[----:B------:R-:W0:Y:S03]  /*5710*/  @P5 LDC.64 R6, c[0x0][0x298] ;  /* 0x0000a600ff065b82 */ /* 0x000e260000000a00 */
[----:B------:R-:W-:Y:S02]  /*5720*/  @P5 SEL R133, R152, RZ, P2 ;  /* 0x000000ff98855207 */ /* 0x000fe40001000000 */
[----:B------:R-:W-:Y:S02]  /*5730*/  @P5 SEL R134, R153, RZ, P3 ;  /* 0x000000ff99865207 */ /* 0x000fe40001800000 */
[----:B------:R-:W-:Y:S01]  /*5740*/  @!P4 ISETP.NE.U32.AND P2, PT, R4, RZ, PT ;  /* 0x000000ff0400c20c */ /* 0x000fe20003f45070 */
[----:B------:R-:W1:Y:S03]  /*5750*/  @P5 LDC.64 R8, c[0x0][0x2f8] ;  /* 0x0000be00ff085b82 */ /* 0x000e660000000a00 */
[----:B------:R-:W-:-:S04]  /*5760*/  @!P4 ISETP.NE.AND.EX P2, PT, R5, RZ, PT, P2 ;  /* 0x000000ff0500c20c */ /* 0x000fc80003f45320 */
[----:B------:R-:W-:Y:S01]  /*5770*/  @!P4 FSEL R152, R16, RZ, P2 ;  /* 0x000000ff1098c208 */ /* 0x000fe20001000000 */
[----:B0-----:R-:W-:-:S04]  /*5780*/  @P5 FMUL.FTZ R7, R175, R7 ;  /* 0x00000007af075220 */ /* 0x001fc80000410000 */
[----:B------:R-:W-:-:S05]  /*5790*/  @P5 FMUL.FTZ R6, R7, R6 ;  /* 0x0000000607065220 */ /* 0x000fca0000410000 */
[----:B------:R-:W-:Y:S02]  /*57a0*/  @P5 SEL R135, R6, RZ, P6 ;  /* 0x000000ff06875207 */ /* 0x000fe40003000000 */
[----:B------:R-:W-:-:S05]  /*57b0*/  @P5 IADD3 R6, R173, 0xe0, RZ ;  /* 0x000000e0ad065810 */ /* 0x000fca0007ffe0ff */
[----:B-1----:R-:W-:Y:S02]  /*57c0*/  @P5 IMAD.WIDE.U32 R8, R6, 0x10, R8 ;  /* 0x0000001006085825 */ /* 0x002fe400078e0008 */
[----:B------:R-:W0:Y:S03]  /*57d0*/  @P5 LDC.64 R6, c[0x0][0x298] ;  /* 0x0000a600ff065b82 */ /* 0x000e260000000a00 */
[----:B------:R1:W-:Y:S01]  /*57e0*/  @P5 STG.E.128 desc[UR4][R8.64], R132 ;  /* 0x0000008408005986 */ /* 0x0003e2000c101d04 */
[----:B------:R-:W-:Y:S05]  /*57f0*/  @!P4 BRA `(.L_x_14471) ;  /* 0x000000000018c947 */ /* 0x000fea0003800000 */
[----:B------:R-:W-:Y:S01]  /*5800*/  ISETP.NE.U32.AND P2, PT, R4, RZ, PT ;  /* 0x000000ff0400720c */ /* 0x000fe20003f45070 */
[----:B-1----:R-:W-:-:S03]  /*5810*/  FFMA.FTZ R8, R164, R172, R169 ;  /* 0x000000aca4087223 */ /* 0x002fc600000100a9 */
[----:B------:R-:W-:Y:S01]  /*5820*/  ISETP.NE.AND.EX P2, PT, R5, RZ, PT, P2 ;  /* 0x000000ff0500720c */ /* 0x000fe20003f45320 */
[----:B------:R-:W-:-:S04]  /*5830*/  FADD.FTZ R8, R212, -R8 ;  /* 0x80000008d4087221 */ /* 0x000fc80000010000 */
[----:B------:R-:W-:-:S08]  /*5840*/  FMUL.FTZ R152, R2, R8 ;  /* 0x0000000802987220 */ /* 0x000fd00000410000 */
[----:B------:R-:W-:-:S07]  /*5850*/  @P2 FADD.FTZ R152, R16, R152 ;  /* 0x0000009810982221 */ /* 0x000fce0000010000 */
.L_x_14471:
[----:B------:R-:W-:Y:S05]  /*5860*/  BSYNC B1 ;  /* 0x0000000000017941 */ /* 0x000fea0003800000 */
.L_x_14470:
[----:B0-----:R-:W-:Y:S01]  /*5870*/  @P5 FMUL.FTZ R7, R152, R7 ;  /* 0x0000000798075220 */ /* 0x001fe20000410000 */
[----:B------:R-:W0:Y:S01]  /*5880*/  @P1 LDC.64 R170, c[0x0][0x308] ;  /* 0x0000c200ffaa1b82 */ /* 0x000e220000000a00 */
[----:B------:R-:W-:Y:S01]  /*5890*/  @!P4 ISETP.NE.U32.AND P3, PT, R4, RZ, PT ;  /* 0x000000ff0400c20c */ /* 0x000fe20003f65070 */
[----:B------:R-:W-:Y:S01]  /*58a0*/  BSSY B1, `(.L_x_14472) ;  /* 0x0000014000017945 */ /* 0x000fe20003800000 */
[----:B------:R-:W-:Y:S01]  /*58b0*/  @P5 FMUL.FTZ R10, R7, R6 ;  /* 0x00000006070a5220 */ /* 0x000fe20000410000 */
[----:B------:R-:W-:Y:S02]  /*58c0*/  @P1 IADD3 R153, R0, 0x100, RZ ;  /* 0x0000010000991810 */ /* 0x000fe40007ffe0ff */
[C---:B------:R-:W-:Y:S02]  /*58d0*/  @!P4 ISETP.NE.U32.AND P2, PT, R4.reuse, RZ, PT ;  /* 0x000000ff0400c20c */ /* 0x040fe40003f45070 */
[----:B------:R-:W2:Y:S01]  /*58e0*/  @P5 LDC.64 R6, c[0x0][0x298] ;  /* 0x0000a600ff065b82 */ /* 0x000ea20000000a00 */
[----:B------:R-:W-:-:S02]  /*58f0*/  @!P4 ISETP.NE.U32.AND P6, PT, R4, RZ, PT ;  /* 0x000000ff0400c20c */ /* 0x000fc40003fc5070 */
[C---:B------:R-:W-:Y:S02]  /*5900*/  @!P4 ISETP.NE.AND.EX P3, PT, R5.reuse, RZ, PT, P3 ;  /* 0x000000ff0500c20c */ /* 0x040fe40003f65330 */
[C---:B------:R-:W-:Y:S02]  /*5910*/  @!P4 ISETP.NE.AND.EX P2, PT, R5.reuse, RZ, PT, P2 ;  /* 0x000000ff0500c20c */ /* 0x040fe40003f45320 */
[----:B------:R-:W-:Y:S01]  /*5920*/  @!P4 ISETP.NE.AND.EX P6, PT, R5, RZ, PT, P6 ;  /* 0x000000ff0500c20c */ /* 0x000fe20003fc5360 */
[----:B-1----:R-:W1:Y:S01]  /*5930*/  @P5 LDC.64 R8, c[0x0][0x298] ;  /* 0x0000a600ff085b82 */ /* 0x002e620000000a00 */
[----:B------:R-:W-:Y:S02]  /*5940*/  SEL R152, R152, R136, P0 ;  /* 0x0000008898987207 */ /* 0x000fe40000000000 */
[----:B------:R-:W-:Y:S01]  /*5950*/  @!P4 FSEL R175, R17, RZ, P3 ;  /* 0x000000ff11afc208 */ /* 0x000fe20001800000 */
[----:B0-----:R-:W-:Y:S01]  /*5960*/  @P1 IMAD.WIDE.U32 R170, R153, 0x10, R170 ;  /* 0x0000001099aa1825 */ /* 0x001fe200078e00aa */
[----:B------:R-:W-:Y:S07]  /*5970*/  @!P4 BRA `(.L_x_14473) ;  /* 0x000000000018c947 */ /* 0x000fee0003800000 */
[----:B------:R-:W-:Y:S01]  /*5980*/  ISETP.NE.U32.AND P3, PT, R4, RZ, PT ;  /* 0x000000ff0400720c */ /* 0x000fe20003f65070 */
[----:B------:R-:W-:-:S03]  /*5990*/  FFMA.FTZ R153, R163, R172, R169 ;  /* 0x000000aca3997223 */ /* 0x000fc600000100a9 */
[----:B------:R-:W-:Y:S01]  /*59a0*/  ISETP.NE.AND.EX P3, PT, R5, RZ, PT, P3 ;  /* 0x000000ff0500720c */ /* 0x000fe20003f65330 */
[----:B------:R-:W-:-:S04]  /*59b0*/  FADD.FTZ R153, R213, -R153 ;  /* 0x80000099d5997221 */ /* 0x000fc80000010000 */
[----:B------:R-:W-:-:S08]  /*59c0*/  FMUL.FTZ R175, R2, R153 ;  /* 0x0000009902af7220 */ /* 0x000fd00000410000 */
[----:B------:R-:W-:-:S07]  /*59d0*/  @P3 FADD.FTZ R175, R17, R175 ;  /* 0x000000af11af3221 */ /* 0x000fce0000010000 */
.L_x_14473:
[----:B------:R-:W-:Y:S05]  /*59e0*/  BSYNC B1 ;  /* 0x0000000000017941 */ /* 0x000fea0003800000 */
.L_x_14472:
        /* <DEDUP_REMOVED lines=9> */
.L_x_14475:
[----:B------:R-:W-:Y:S05]  /*5a80*/  BSYNC B1 ;  /* 0x0000000000017941 */ /* 0x000fea0003800000 */
.L_x_14474:
        /* <DEDUP_REMOVED lines=9> */
.L_x_14477:
[----:B------:R-:W-:Y:S05]  /*5b20*/  BSYNC B1 ;  /* 0x0000000000017941 */ /* 0x000fea0003800000 */
.L_x_14476:
[C---:B------:R-:W-:Y:S01]  /*5b30*/  SEL R153, R175.reuse, R137, P0 ;  /* 0x00000089af997207 */ /* 0x040fe20000000000 */
[----:B--2---:R-:W-:Y:S01]  /*5b40*/  @P5 FMUL.FTZ R7, R175, R7 ;  /* 0x00000007af075220 */ /* 0x004fe20000410000 */
[C---:B------:R-:W-:Y:S01]  /*5b50*/  SEL R154, R208.reuse, R138, P0 ;  /* 0x0000008ad09a7207 */ /* 0x040fe20000000000 */
[----:B-1----:R-:W-:Y:S01]  /*5b60*/  @P5 FMUL.FTZ R9, R208, R9 ;  /* 0x00000009d0095220 */ /* 0x002fe20000410000 */
[----:B------:R-:W-:Y:S01]  /*5b70*/  SEL R155, R174, R139, P0 ;  /* 0x0000008bae9b7207 */ /* 0x000fe20000000000 */
[----:B------:R-:W-:Y:S01]  /*5b80*/  BSSY B1, `(.L_x_14478) ;  /* 0x0000023000017945 */ /* 0x000fe20003800000 */
[----:B------:R-:W-:Y:S01]  /*5b90*/  @P5 LOP3.LUT P3, RZ, R11, 0xff0000, RZ, 0xc0, !PT ;  /* 0x00ff00000bff5812 */ /* 0x000fe2000786c0ff */
[----:B------:R-:W-:Y:S01]  /*5ba0*/  @P5 FMUL.FTZ R8, R9, R8 ;  /* 0x0000000809085220 */ /* 0x000fe20000410000 */
[C---:B------:R-:W-:Y:S01]  /*5bb0*/  @P5 LOP3.LUT P2, RZ, R11.reuse, 0xff, RZ, 0xc0, !PT ;  /* 0x000000ff0bff5812 */ /* 0x040fe2000784c0ff */
[----:B------:R0:W-:Y:S01]  /*5bc0*/  @P1 STG.E.128 desc[UR4][R170.64], R152 ;  /* 0x00000098aa001986 */ /* 0x0001e2000c101d04 */
[----:B------:R-:W-:-:S02]  /*5bd0*/  @P5 LOP3.LUT P6, RZ, R11, 0xff000000, RZ, 0xc0, !PT ;  /* 0xff0000000bff5812 */ /* 0x000fc400078cc0ff */
[----:B------:R-:W-:Y:S02]  /*5be0*/  @P5 SEL R134, R8, RZ, P3 ;  /* 0x000000ff08865207 */ /* 0x000fe40001800000 */
[----:B------:R-:W-:Y:S02]  /*5bf0*/  @P5 SEL R132, R10, RZ, P2 ;  /* 0x000000ff0a845207 */ /* 0x000fe40001000000 */
[----:B------:R-:W-:Y:S02]  /*5c00*/  @P5 IADD3 R8, R173, 0x100, RZ ;  /* 0x00000100ad085810 */ /* 0x000fe40007ffe0ff */
[----:B------:R-:W-:Y:S02]  /*5c10*/  @P5 LOP3.LUT P2, RZ, R11, 0xff00, RZ, 0xc0, !PT ;  /* 0x0000ff000bff5812 */ /* 0x000fe4000784c0ff */
[----:B------:R-:W1:Y:S01]  /*5c20*/  @P5 LDC.64 R10, c[0x0][0x298] ;  /* 0x0000a600ff0a5b82 */ /* 0x000e620000000a00 */
[----:B------:R-:W-:-:S04]  /*5c30*/  @!P4 ISETP.NE.U32.AND P3, PT, R4, RZ, PT ;  /* 0x000000ff0400c20c */ /* 0x000fc80003f65070 */
[----:B------:R-:W-:Y:S01]  /*5c40*/  @!P4 ISETP.NE.AND.EX P3, PT, R5, RZ, PT, P3 ;  /* 0x000000ff0500c20c */ /* 0x000fe20003f65330 */
[----:B0-----:R-:W-:Y:S02]  /*5c50*/  @P5 FMUL.FTZ R154, R7, R6 ;  /* 0x00000006079a5220 */ /* 0x001fe40000410000 */
[----:B------:R-:W0:Y:S03]  /*5c60*/  @P5 LDC.64 R152, c[0x0][0x298] ;  /* 0x0000a600ff985b82 */ /* 0x000e260000000a00 */
[----:B------:R-:W-:Y:S02]  /*5c70*/  @P5 SEL R133, R154, RZ, P2 ;  /* 0x000000ff9a855207 */ /* 0x000fe40001000000 */
[----:B------:R-:W-:-:S03]  /*5c80*/  @!P4 ISETP.NE.U32.AND P2, PT, R4, RZ, PT ;  /* 0x000000ff0400c20c */ /* 0x000fc60003f45070 */
[----:B------:R-:W2:Y:S01]  /*5c90*/  @P5 LDC.64 R6, c[0x0][0x2f8] ;  /* 0x0000be00ff065b82 */ /* 0x000ea20000000a00 */
[----:B0-----:R-:W-:-:S04]  /*5ca0*/  @P5 FMUL.FTZ R153, R174, R153 ;  /* 0x00000099ae995220 */ /* 0x001fc80000410000 */
[----:B------:R-:W-:Y:S01]  /*5cb0*/  @P5 FMUL.FTZ R152, R153, R152 ;  /* 0x0000009899985220 */ /* 0x000fe20000410000 */
[----:B--2---:R-:W-:-:S04]  /*5cc0*/  @P5 IMAD.WIDE.U32 R6, R8, 0x10, R6 ;  /* 0x0000001008065825 */ /* 0x004fc800078e0006 */
[----:B------:R-:W-:Y:S01]  /*5cd0*/  @P5 SEL R135, R152, RZ, P6 ;  /* 0x000000ff98875207 */ /* 0x000fe20003000000 */
[----:B------:R-:W0:Y:S01]  /*5ce0*/  @P5 LDC.64 R8, c[0x0][0x298] ;  /* 0x0000a600ff085b82 */ /* 0x000e220000000a00 */
[----:B------:R-:W-:-:S03]  /*5cf0*/  @!P4 ISETP.NE.U32.AND P6, PT, R4, RZ, PT ;  /* 0x000000ff0400c20c */ /* 0x000fc60003fc5070 */
[----:B------:R2:W-:Y:S01]  /*5d00*/  @P5 STG.E.128 desc[UR4][R6.64], R132 ;  /* 0x0000008406005986 */ /* 0x0005e2000c101d04 */
[----:B------:R-:W-:-:S04]  /*5d10*/  @!P4 ISETP.NE.AND.EX P6, PT, R5, RZ, PT, P6 ;  /* 0x000000ff0500c20c */ /* 0x000fc80003fc5360 */
[----:B------:R-:W-:Y:S01]  /*5d20*/  @!P4 FSEL R152, R12, RZ, P6 ;  /* 0x000000ff0c98c208 */ /* 0x000fe20003000000 */
[----:B--2---:R-:W2:Y:S01]  /*5d30*/  @P5 LDC.64 R6, c[0x0][0x298] ;  /* 0x0000a600ff065b82 */ /* 0x004ea20000000a00 */
[----:B-1----:R-:W-:Y:S07]  /*5d40*/  @!P4 BRA `(.L_x_14479) ;  /* 0x000000000018c947 */ /* 0x002fee0003800000 */
[----:B------:R-:W-:Y:S01]  /*5d50*/  ISETP.NE.U32.AND P6, PT, R4, RZ, PT ;  /* 0x000000ff0400720c */ /* 0x000fe20003fc5070 */
[----:B------:R-:W-:-:S03]  /*5d60*/  FFMA.FTZ R152, R168, R172, R169 ;  /* 0x000000aca8987223 */ /* 0x000fc600000100a9 */
[----:B------:R-:W-:Y:S01]  /*5d70*/  ISETP.NE.AND.EX P6, PT, R5, RZ, PT, P6 ;  /* 0x000000ff0500720c */ /* 0x000fe20003fc5360 */
[----:B------:R-:W-:-:S04]  /*5d80*/  FADD.FTZ R152, R216, -R152 ;  /* 0x80000098d8987221 */ /* 0x000fc80000010000 */
[----:B------:R-:W-:-:S08]  /*5d90*/  FMUL.FTZ R152, R2, R152 ;  /* 0x0000009802987220 */ /* 0x000fd00000410000 */
[----:B------:R-:W-:-:S07]  /*5da0*/  @P6 FADD.FTZ R152, R12, R152 ;  /* 0x000000980c986221 */ /* 0x000fce0000010000 */
.L_x_14479:
[----:B------:R-:W-:Y:S05]  /*5db0*/  BSYNC B1 ;  /* 0x0000000000017941 */ /* 0x000fea0003800000 */
.L_x_14478:
[----:B--2---:R-:W-:Y:S01]  /*5dc0*/  @P5 FMUL.FTZ R7, R152, R7 ;  /* 0x0000000798075220 */ /* 0x004fe20000410000 */
        /* <DEDUP_REMOVED lines=11> */
.L_x_14481:
[----:B------:R-:W-:Y:S05]  /*5e80*/  BSYNC B1 ;  /* 0x0000000000017941 */ /* 0x000fea0003800000 */
.L_x_14480:
        /* <DEDUP_REMOVED lines=10> */
.L_x_14483:
[----:B------:R-:W-:Y:S05]  /*5f30*/  BSYNC B1 ;  /* 0x0000000000017941 */ /* 0x000fea0003800000 */
.L_x_14482:
[C---:B------:R-:W-:Y:S01]  /*5f40*/  @P5 LOP3.LUT P2, RZ, R220.reuse, 0xff, RZ, 0xc0, !PT ;  /* 0x000000ffdcff5812 */ /* 0x040fe2000784c0ff */
[----:B------:R-:W-:Y:S01]  /*5f50*/  @P5 FMUL.FTZ R11, R153, R11 ;  /* 0x0000000b990b5220 */ /* 0x000fe20000410000 */
[----:B------:R-:W-:Y:S01]  /*5f60*/  @P5 FMUL.FTZ R8, R9, R8 ;  /* 0x0000000809085220 */ /* 0x000fe20000410000 */
[----:B------:R-:W-:Y:S01]  /*5f70*/  @P5 LOP3.LUT P6, RZ, R220, 0xff00, RZ, 0xc0, !PT ;  /* 0x0000ff00dcff5812 */ /* 0x000fe200078cc0ff */
[----:B------:R-:W-:Y:S01]  /*5f80*/  BSSY B1, `(.L_x_14484) ;  /* 0x0000013000017945 */ /* 0x000fe20003800000 */
[----:B------:R-:W-:Y:S01]  /*5f90*/  @P5 SEL R132, R7, RZ, P2 ;  /* 0x000000ff07845207 */ /* 0x000fe20001000000 */
[----:B------:R-:W-:Y:S01]  /*5fa0*/  @P5 FMUL.FTZ R10, R11, R10 ;  /* 0x0000000a0b0a5220 */ /* 0x000fe20000410000 */
[----:B------:R-:W-:Y:S02]  /*5fb0*/  @!P4 ISETP.NE.U32.AND P2, PT, R4, RZ, PT ;  /* 0x000000ff0400c20c */ /* 0x000fe40003f45070 */
[----:B------:R-:W-:Y:S02]  /*5fc0*/  @P5 LOP3.LUT P3, RZ, R220, 0xff0000, RZ, 0xc0, !PT ;  /* 0x00ff0000dcff5812 */ /* 0x000fe4000786c0ff */
[----:B------:R-:W-:-:S02]  /*5fd0*/  @!P4 ISETP.NE.AND.EX P2, PT, R5, RZ, PT, P2 ;  /* 0x000000ff0500c20c */ /* 0x000fc40003f45320 */
[----:B------:R-:W-:Y:S02]  /*5fe0*/  SEL R137, R6, R137, P0 ;  /* 0x0000008906897207 */ /* 0x000fe40000000000 */
[----:B------:R-:W-:Y:S02]  /*5ff0*/  SEL R136, R152, R136, P0 ;  /* 0x0000008898887207 */ /* 0x000fe40000000000 */
[----:B------:R-:W-:Y:S02]  /*6000*/  SEL R138, R153, R138, P0 ;  /* 0x0000008a998a7207 */ /* 0x000fe40000000000 */
[----:B------:R-:W-:Y:S02]  /*6010*/  @P5 SEL R133, R8, RZ, P6 ;  /* 0x000000ff08855207 */ /* 0x000fe40003000000 */
        /* <DEDUP_REMOVED lines=9> */
.L_x_14485:
[----:B------:R-:W-:Y:S05]  /*60b0*/  BSYNC B1 ;  /* 0x0000000000017941 */ /* 0x000fea0003800000 */
.L_x_14484:
[----:B------:R-:W0:Y:S01]  /*60c0*/  @P5 LDC.64 R4, c[0x0][0x298] ;  /* 0x0000a600ff045b82 */ /* 0x000e220000000a00 */
[----:B------:R-:W-:Y:S02]  /*60d0*/  @P5 LOP3.LUT P2, RZ, R220, 0xff000000, RZ, 0xc0, !PT ;  /* 0xff000000dcff5812 */ /* 0x000fe4000784c0ff */
[----:B------:R-:W-:Y:S02]  /*60e0*/  @P1 IADD3 R0, R0, 0x120, RZ ;  /* 0x0000012000001810 */ /* 0x000fe40007ffe0ff */
[C---:B------:R-:W-:Y:S02]  /*60f0*/  SEL R139, R6.reuse, R139, P0 ;  /* 0x0000008b068b7207 */ /* 0x040fe40000000000 */
[----:B------:R-:W-:Y:S01]  /*6100*/  @P5 IADD3 R173, R173, 0x120, RZ ;  /* 0x00000120adad5810 */ /* 0x000fe20007ffe0ff */
[----:B0-----:R-:W-:-:S04]  /*6110*/  @P5 FMUL.FTZ R5, R6, R5 ;  /* 0x0000000506055220 */ /* 0x001fc80000410000 */
[----:B------:R-:W-:-:S05]  /*6120*/  @P5 FMUL.FTZ R4, R5, R4 ;  /* 0x0000000405045220 */ /* 0x000fca0000410000 */
[----:B------:R-:W-:Y:S02]  /*6130*/  @P5 SEL R135, R4, RZ, P2 ;  /* 0x000000ff04875207 */ /* 0x000fe40001000000 */
        /* <DEDUP_REMOVED lines=10> */
.L_x_14401:
[----:B------:R-:W-:Y:S05]  /*61e0*/  BSYNC B0 ;  /* 0x0000000000007941 */ /* 0x000fea0003800000 */
.L_x_14399:
        /* <DEDUP_REMOVED lines=140> */
[----:B--2---:R-:W-:-:S03]  /*6ab0*/  FADD.FTZ R39, RZ, R39 ;  /* 0x00000027ff277221 */ /* 0x004fc60000010000 */
[----:B------:R-:W-:Y:S01]  /*6ac0*/  LDS R19, [R6+0x1a00] ;  /* 0x001a000006137984 */ /* 0x000fe20000000800 */
[----:B---3--:R-:W-:-:S03]  /*6ad0*/  FADD.FTZ R14, R14, R43 ;  /* 0x0000002b0e0e7221 */ /* 0x008fc60000010000 */
[----:B------:R-:W1:Y:S01]  /*6ae0*/  LDS R10, [R6+0xa00] ;  /* 0x000a0000060a7984 */ /* 0x000e620000000800 */
[----:B----4-:R-:W-:-:S03]  /*6af0*/  FADD.FTZ R41, R41, R0 ;  /* 0x0000000029297221 */ /* 0x010fc60000010000 */
[----:B------:R-:W2:Y:S01]  /*6b00*/  LDS R21, [R6+0x1c00] ;  /* 0x001c000006157984 */ /* 0x000ea20000000800 */
[----:B-----5:R-:W-:-:S03]  /*6b10*/  FADD.FTZ R39, R39, R42 ;  /* 0x0000002a27277221 */ /* 0x020fc60000010000 */
[----:B------:R-:W3:Y:S01]  /*6b20*/  LDS R0, [R6+0x600] ;  /* 0x0006000006007984 */ /* 0x000ee20000000800 */
[----:B------:R-:W-:-:S03]  /*6b30*/  FADD.FTZ R14, R14, R45 ;  /* 0x0000002d0e0e7221 */ /* 0x000fc60000010000 */
        /* <DEDUP_REMOVED lines=19> */
[----:B------:R-:W-:Y:S01]  /*6c70*/  FADD.FTZ R0, R0, R19 ;  /* 0x0000001300007221 */ /* 0x000fe20000010000 */
[----:B----4-:R-:W-:Y:S02]  /*6c80*/  FADD.FTZ R12, RZ, R12 ;  /* 0x0000000cff0c7221 */ /* 0x010fe40000010000 */
[----:B------:R-:W4:Y:S01]  /*6c90*/  LDS R17, [R6+0x1200] ;  /* 0x0012000006117984 */ /* 0x000f220000000800 */
[----:B-----5:R-:W-:-:S03]  /*6ca0*/  FADD.FTZ R0, R0, R43 ;  /* 0x0000002b00007221 */ /* 0x020fc60000010000 */
        /* <DEDUP_REMOVED lines=20> */
[----:B------:R-:W4:Y:S04]  /*6df0*/  LDS R20, [R6+0x3a00] ;  /* 0x003a000006147984 */ /* 0x000f280000000800 */
        /* <DEDUP_REMOVED lines=34> */
.L_x_14405:
        /* <DEDUP_REMOVED lines=8> */
.L_x_14488:
[----:B------:R-:W-:Y:S05]  /*70a0*/  BSYNC B1 ;  /* 0x0000000000017941 */ /* 0x000fea0003800000 */
.L_x_14487:
        /* <DEDUP_REMOVED lines=8> */
.L_x_14489:
[----:B------:R-:W-:Y:S01]  /*7130*/  HFMA2.MMA R170, -RZ, RZ, 0, 1.1920928955078125e-07 ;  /* 0x00000002ffaa7435 */ /* 0x000fe200000001ff */
[----:B------:R-:W-:Y:S01]  /*7140*/  MOV R171, R154 ;  /* 0x0000009a00ab7202 */ /* 0x000fe20000000f00 */
[----:B------:R-:W-:-:S09]  /*7150*/  FADD.FTZ R155, R172, R155 ;  /* 0x0000009bac9b7221 */ /* 0x000fd20000010000 */
[----:B------:R-:W-:Y:S05]  /*7160*/  WARPSYNC.COLLECTIVE R152, `(.L_x_14490) ;  /* 0x0000000098087348 */ /* 0x000fea0003c00000 */
[----:B------:R0:W1:Y:S02]  /*7170*/  SHFL.BFLY P0, R172, R171, R170, R153 ;  /* 0x0c0000aaabac7389 */ /* 0x0000640000000099 */
[----:B01----:R-:W-:Y:S01]  /*7180*/  ENDCOLLECTIVE ;  /* 0x000000000000791b */ /* 0x003fe20003800000 */
.L_x_14490:
[----:B------:R-:W-:Y:S01]  /*7190*/  MOV R171, R155 ;  /* 0x0000009b00ab7202 */ /* 0x000fe20000000f00 */
[----:B------:R-:W-:-:S07]  /*71a0*/  FADD.FTZ R154, R154, R172 ;  /* 0x000000ac9a9a7221 */ /* 0x000fce0000010000 */
[----:B------:R-:W-:Y:S05]  /*71b0*/  WARPSYNC.COLLECTIVE R152, `(.L_x_14491) ;  /* 0x0000000098087348 */ /* 0x000fea0003c00000 */
[----:B------:R0:W1:Y:S02]  /*71c0*/  SHFL.BFLY P0, R172, R171, R170, R153 ;  /* 0x0c0000aaabac7389 */ /* 0x0000640000000099 */
[----:B01----:R-:W-:Y:S01]  /*71d0*/  ENDCOLLECTIVE ;  /* 0x000000000000791b */ /* 0x003fe20003800000 */
.L_x_14491:
[----:B------:R-:W-:Y:S01]  /*71e0*/  HFMA2.MMA R170, -RZ, RZ, 0, 2.384185791015625e-07 ;  /* 0x00000004ffaa7435 */ /* 0x000fe200000001ff */
[----:B------:R-:W-:Y:S01]  /*71f0*/  MOV R171, R154 ;  /* 0x0000009a00ab7202 */ /* 0x000fe20000000f00 */
[----:B------:R-:W-:-:S09]  /*7200*/  FADD.FTZ R155, R155, R172 ;  /* 0x000000ac9b9b7221 */ /* 0x000fd20000010000 */
[----:B------:R-:W-:Y:S05]  /*7210*/  WARPSYNC.COLLECTIVE R152, `(.L_x_14492) ;  /* 0x0000000098087348 */ /* 0x000fea0003c00000 */
[----:B------:R0:W1:Y:S02]  /*7220*/  SHFL.BFLY P0, R172, R171, R170, R153 ;  /* 0x0c0000aaabac7389 */ /* 0x0000640000000099 */
[----:B01----:R-:W-:Y:S01]  /*7230*/  ENDCOLLECTIVE ;  /* 0x000000000000791b */ /* 0x003fe20003800000 */
.L_x_14492:
[----:B------:R-:W-:Y:S01]  /*7240*/  MOV R171, R155 ;  /* 0x0000009b00ab7202 */ /* 0x000fe20000000f00 */
[----:B------:R-:W-:-:S07]  /*7250*/  FADD.FTZ R154, R154, R172 ;  /* 0x000000ac9a9a7221 */ /* 0x000fce0000010000 */
[----:B------:R-:W-:Y:S05]  /*7260*/  WARPSYNC.COLLECTIVE R152, `(.L_x_14493) ;  /* 0x0000000098087348 */ /* 0x000fea0003c00000 */
[----:B------:R0:W1:Y:S02]  /*7270*/  SHFL.BFLY P0, R172, R171, R170, R153 ;  /* 0x0c0000aaabac7389 */ /* 0x0000640000000099 */
[----:B01----:R-:W-:Y:S01]  /*7280*/  ENDCOLLECTIVE ;  /* 0x000000000000791b */ /* 0x003fe20003800000 */
.L_x_14493:
[----:B------:R-:W-:Y:S01]  /*7290*/  HFMA2.MMA R170, -RZ, RZ, 0, 4.76837158203125e-07 ;  /* 0x00000008ffaa7435 */ /* 0x000fe200000001ff */
[----:B------:R-:W-:Y:S01]  /*72a0*/  MOV R171, R154 ;  /* 0x0000009a00ab7202 */ /* 0x000fe20000000f00 */
[----:B------:R-:W-:-:S09]  /*72b0*/  FADD.FTZ R155, R155, R172 ;  /* 0x000000ac9b9b7221 */ /* 0x000fd20000010000 */
[----:B------:R-:W-:Y:S05]  /*72c0*/  WARPSYNC.COLLECTIVE R152, `(.L_x_14494) ;  /* 0x0000000098087348 */ /* 0x000fea0003c00000 */
[----:B------:R0:W1:Y:S02]  /*72d0*/  SHFL.BFLY P0, R172, R171, R170, R153 ;  /* 0x0c0000aaabac7389 */ /* 0x0000640000000099 */
[----:B01----:R-:W-:Y:S01]  /*72e0*/  ENDCOLLECTIVE ;  /* 0x000000000000791b */ /* 0x003fe20003800000 */
.L_x_14494:
[----:B------:R-:W-:Y:S01]  /*72f0*/  MOV R171, R155 ;  /* 0x0000009b00ab7202 */ /* 0x000fe20000000f00 */
[----:B------:R-:W-:-:S07]  /*7300*/  FADD.FTZ R154, R154, R172 ;  /* 0x000000ac9a9a7221 */ /* 0x000fce0000010000 */
[----:B------:R-:W-:Y:S05]  /*7310*/  WARPSYNC.COLLECTIVE R152, `(.L_x_14495) ;  /* 0x0000000098087348 */ /* 0x000fea0003c00000 */
[----:B------:R0:W1:Y:S02]  /*7320*/  SHFL.BFLY P0, R172, R171, R170, R153 ;  /* 0x0c0000aaabac7389 */ /* 0x0000640000000099 */
[----:B01----:R-:W-:Y:S01]  /*7330*/  ENDCOLLECTIVE ;  /* 0x000000000000791b */ /* 0x003fe20003800000 */
.L_x_14495:
[----:B------:R-:W-:Y:S01]  /*7340*/  HFMA2.MMA R170, -RZ, RZ, 0, 9.5367431640625e-07 ;  /* 0x00000010ffaa7435 */ /* 0x000fe200000001ff */
[----:B------:R-:W-:Y:S01]  /*7350*/  MOV R171, R154 ;  /* 0x0000009a00ab7202 */ /* 0x000fe20000000f00 */
[----:B------:R-:W-:-:S09]  /*7360*/  FADD.FTZ R155, R155, R172 ;  /* 0x000000ac9b9b7221 */ /* 0x000fd20000010000 */
[----:B------:R-:W-:Y:S05]  /*7370*/  WARPSYNC.COLLECTIVE R152, `(.L_x_14496) ;  /* 0x0000000098087348 */ /* 0x000fea0003c00000 */
[----:B------:R0:W1:Y:S02]  /*7380*/  SHFL.BFLY P0, R172, R171, R170, R153 ;  /* 0x0c0000aaabac7389 */ /* 0x0000640000000099 */
[----:B01----:R-:W-:Y:S01]  /*7390*/  ENDCOLLECTIVE ;  /* 0x000000000000791b */ /* 0x003fe20003800000 */
.L_x_14496:
[----:B------:R-:W-:Y:S02]  /*73a0*/  MOV R171, R155 ;  /* 0x0000009b00ab7202 */ /* 0x000fe40000000f00 */
[----:B------:R-:W-:-:S07]  /*73b0*/  MOV R169, R172 ;  /* 0x000000ac00a97202 */ /* 0x000fce0000000f00 */
[----:B------:R-:W-:Y:S05]  /*73c0*/  WARPSYNC.COLLECTIVE R152, `(.L_x_14497) ;  /* 0x0000000098087348 */ /* 0x000fea0003c00000 */
[----:B------:R0:W1:Y:S02]  /*73d0*/  SHFL.BFLY P0, R172, R171, R170, R153 ;  /* 0x0c0000aaabac7389 */ /* 0x0000640000000099 */
[----:B01----:R-:W-:Y:S01]  /*73e0*/  ENDCOLLECTIVE ;  /* 0x000000000000791b */ /* 0x003fe20003800000 */
.L_x_14497:
[----:B------:R-:W-:Y:S01]  /*73f0*/  MOV R170, R172 ;  /* 0x000000ac00aa7202 */ /* 0x000fe20000000f00 */
[----:B------:R-:W-:Y:S06]  /*7400*/  BRA `(.L_x_14498) ;  /* 0xffffffb800a47947 */ /* 0x000fec000383ffff */
.L_x_14499:
        /* <DEDUP_REMOVED lines=15> */
.L_x_17035:


//--------------------- .text._ZN10layer_norm13ln_bwd_kernelINS_13Kernel_traitsI6__halfffffjLj1280ELj1ELj4ELj1ELj16ENS_18Kernel_traits_baseILj1280ES2_ffffjLj128EEEEELb1ELb1ELb0ELb0EEEvNS_9BwdParamsE --------------------------
	.section	.text._ZN10layer_norm13ln_bwd_kernelINS_13Kernel_traitsI6__halfffffjLj1280ELj1ELj4ELj1ELj16ENS_18Kernel_traits_baseILj1280ES2_ffffjLj128EEEEELb1ELb1ELb0ELb0EEEvNS_9BwdParamsE,"ax",@progbits
	.align	128
        .global         _ZN10layer_norm13ln_bwd_kernelINS_13Kernel_traitsI6__halfffffjLj1280ELj1ELj4ELj1ELj16ENS_18Kernel_traits_baseILj1280ES2_ffffjLj128EEEEELb1ELb1ELb0ELb0EEEvNS_9BwdParamsE
        .type           _ZN10layer_norm13ln_bwd_kernelINS_13Kernel_traitsI6__halfffffjLj1280ELj1ELj4ELj1ELj16ENS_18Kernel_traits_baseILj1280ES2_ffffjLj128EEEEELb1ELb1ELb0ELb0EEEvNS_9BwdParamsE,@function
        .size           _ZN10layer_norm13ln_bwd_kernelINS_13Kernel_traitsI6__halfffffjLj1280ELj1ELj4ELj1ELj16ENS_18Kernel_traits_baseILj1280ES2_ffffjLj128EEEEELb1ELb1ELb0ELb0EEEvNS_9BwdParamsE,(.L_x_17036 - _ZN10layer_norm13ln_bwd_kernelINS_13Kernel_traitsI6__halfffffjLj1280ELj1ELj4ELj1ELj16ENS_18Kernel_traits_baseILj1280ES2_ffffjLj128EEEEELb1ELb1ELb0ELb0EEEvNS_9BwdParamsE)
        .other          _ZN10layer_norm13ln_bwd_kernelINS_13Kernel_traitsI6__halfffffjLj1280ELj1ELj4ELj1ELj16ENS_18Kernel_traits_baseILj1280ES2_ffffjLj128EEEEELb1ELb1ELb0ELb0EEEvNS_9BwdParamsE,@"STO_CUDA_ENTRY STV_DEFAULT"
_ZN10layer_norm13ln_bwd_kernelINS_13Kernel_traitsI6__halfffffjLj1280ELj1ELj4ELj1ELj16ENS_18Kernel_traits_baseILj1280ES2_ffffjLj128EEEEELb1ELb1ELb0ELb0EEEvNS_9BwdParamsE:
.text._ZN10layer_norm13ln_bwd_kernelINS_13Kernel_traitsI6__halfffffjLj1280ELj1ELj4ELj1ELj16ENS_18Kernel_traits_baseILj1280ES2_ffffjLj128EEEEELb1ELb1ELb0ELb0EEEvNS_9BwdParamsE:
        /* <DEDUP_REMOVED lines=12> */
[----:B------:R-:W-:Y:S01]  /*00c0*/  ULDC UR14, c[0x0][0x290] ;  /* 0x0000a400000e7ab9 */ /* 0x000fe20000000800 */
[----:B------:R-:W-:Y:S01]  /*00d0*/  LEA.HI R0, R0, R20, RZ, 0x2 ;  /* 0x0000001400007211 */ /* 0x000fe200078f10ff */
[----:B------:R-:W-:Y:S01]  /*00e0*/  ULDC.64 UR8, c[0x0][0x2c8] ;  /* 0x0000b20000087ab9 */ /* 0x000fe20000000a00 */
[----:B------:R-:W-:Y:S01]  /*00f0*/  ULDC.64 UR10, c[0x0][0x238] ;  /* 0x00008e00000a7ab9 */ /* 0x000fe20000000a00 */
        /* <DEDUP_REMOVED lines=29> */
[C---:B--2---:R-:W-:Y:S01]  /*02d0*/  @P2 IMAD.WIDE.U32 R22, R61.reuse, 0x8, R22 ;  /* 0x000000083d162825 */ /* 0x044fe200078e0016 */
[----:B------:R-:W-:Y:S01]  /*02e0*/  @P2 LOP3.LUT R61, R61, 0x20, RZ, 0xfc, !PT ;  /* 0x000000203d3d2812 */ /* 0x000fe200078efcff */
[----:B------:R2:W5:Y:S01]  /*02f0*/  @P2 LDG.E.64 R158, desc[UR4][R20.64] ;  /* 0x00000004149e2981 */ /* 0x000562000c1e1b00 */
[----:B------:R-:W-:-:S04]  /*0300*/  @P5 LOP3.LUT R5, R5, 0x2, RZ, 0xfc, !PT ;  /* 0x0000000205055812 */ /* 0x000fc800078efcff */
[----:B------:R-:W1:Y:S01]  /*0310*/  @P1 LDC.64 R30, c[0x0][0x278] ;  /* 0x00009e00ff1e1b82 */ /* 0x000e620000000a00 */
[----:B---3--:R-:W-:Y:S01]  /*0320*/  @P3 IMAD.WIDE.U32 R24, R61, 0x8, R24 ;  /* 0x000000083d183825 */ /* 0x008fe200078e0018 */
[----:B------:R-:W-:Y:S01]  /*0330*/  LOP3.LUT R5, R5, 0xfffffffe, RZ, 0xc0, !PT ;  /* 0xfffffffe05057812 */ /* 0x000fe200078ec0ff */
[----:B------:R3:W5:Y:S03]  /*0340*/  @P2 LDG.E.64 R134, desc[UR4][R22.64] ;  /* 0x0000000416862981 */ /* 0x000766000c1e1b00 */
[----:B------:R-:W-:Y:S02]  /*0350*/  @P4 LOP3.LUT R5, R5, 0x1, RZ, 0xfc, !PT ;  /* 0x0000000105054812 */ /* 0x000fe400078efcff */
[----:B------:R-:W2:Y:S01]  /*0360*/  @P6 LDC.64 R32, c[0x0][0x260] ;  /* 0x00009800ff206b82 */ /* 0x000ea20000000a00 */
[C---:B----4-:R-:W-:Y:S01]  /*0370*/  @P3 IMAD.WIDE.U32 R26, R61.reuse, 0x8, R26 ;  /* 0x000000083d1a3825 */ /* 0x050fe200078e001a */
[----:B------:R-:W-:-:S06]  /*0380*/  @P3 IADD3 R61, R61, 0x20, RZ ;  /* 0x000000203d3d3810 */ /* 0x000fcc0007ffe0ff */
[----:B------:R-:W4:Y:S01]  /*0390*/  @P6 LDC.64 R34, c[0x0][0x278] ;  /* 0x00009e00ff226b82 */ /* 0x000f220000000a00 */
[----:B0-----:R-:W-:-:S04]  /*03a0*/  @P1 IMAD.WIDE.U32 R28, R61, 0x8, R28 ;  /* 0x000000083d1c1825 */ /* 0x001fc800078e001c */
[C---:B-1----:R-:W-:Y:S01]  /*03b0*/  @P1 IMAD.WIDE.U32 R30, R61.reuse, 0x8, R30 ;  /* 0x000000083d1e1825 */ /* 0x042fe200078e001e */
[----:B------:R-:W-:Y:S02]  /*03c0*/  @P1 IADD3 R61, R61, 0x20, RZ ;  /* 0x000000203d3d1810 */ /* 0x000fe40007ffe0ff */
[----:B------:R-:W0:Y:S01]  /*03d0*/  @P5 LDC.64 R36, c[0x0][0x260] ;  /* 0x00009800ff245b82 */ /* 0x000e220000000a00 */
[----:B------:R-:W-:Y:S02]  /*03e0*/  P2R R48, PR, RZ, 0x40 ;  /* 0x00000040ff307803 */ /* 0x000fe40000000000 */
[----:B------:R-:W-:-:S05]  /*03f0*/  ISETP.GE.U32.AND P1, PT, R0, 0x100, PT ;  /* 0x000001000000780c */ /* 0x000fca0003f26070 */
[----:B------:R-:W1:Y:S01]  /*0400*/  @P5 LDC.64 R38, c[0x0][0x278] ;  /* 0x00009e00ff265b82 */ /* 0x000e620000000a00 */
[----:B--2---:R-:W-:-:S04]  /*0410*/  @P6 IMAD.WIDE.U32 R32, R61, 0x8, R32 ;  /* 0x000000083d206825 */ /* 0x004fc800078e0020 */
[C---:B----4-:R-:W-:Y:S01]  /*0420*/  @P6 IMAD.WIDE.U32 R34, R61.reuse, 0x8, R34 ;  /* 0x000000083d226825 */ /* 0x050fe200078e0022 */
[----:B------:R-:W-:Y:S02]  /*0430*/  @P6 IADD3 R61, R61, 0x20, RZ ;  /* 0x000000203d3d6810 */ /* 0x000fe40007ffe0ff */
[----:B------:R-:W2:Y:S01]  /*0440*/  @P4 LDC.64 R40, c[0x0][0x260] ;  /* 0x00009800ff284b82 */ /* 0x000ea20000000a00 */
        /* <DEDUP_REMOVED lines=9> */
[----:B0-----:R-:W-:-:S03]  /*04e0*/  @P5 IMAD.WIDE.U32 R36, R61, 0x8, R36 ;  /* 0x000000083d245825 */ /* 0x001fc600078e0024 */
[----:B------:R0:W5:Y:S03]  /*04f0*/  @P6 LDG.E.64 R132, desc[UR4][R26.64] ;  /* 0x000000041a846981 */ /* 0x000166000c1e1b00 */
[----:B------:R-:W0:Y:S01]  /*0500*/  @P1 LDC.64 R20, c[0x0][0x260] ;  /* 0x00009800ff141b82 */ /* 0x000e220000000a00 */
[----:B-1----:R-:W-:-:S07]  /*0510*/  @P5 IMAD.WIDE.U32 R38, R61, 0x8, R38 ;  /* 0x000000083d265825 */ /* 0x002fce00078e0026 */
[----:B---3--:R-:W1:Y:S01]  /*0520*/  @P1 LDC.64 R22, c[0x0][0x278] ;  /* 0x00009e00ff161b82 */ /* 0x008e620000000a00 */
[----:B------:R-:W3:Y:S01]  /*0530*/  S2R R25, SR_CTAID.X ;  /* 0x0000000000197919 */ /* 0x000ee20000002500 */
[----:B------:R-:W-:Y:S02]  /*0540*/  @P5 IADD3 R61, R61, 0x20, RZ ;  /* 0x000000203d3d5810 */ /* 0x000fe40007ffe0ff */
[----:B------:R-:W-:Y:S01]  /*0550*/  ISETP.NE.AND P6, PT, R4, RZ, PT ;  /* 0x000000ff0400720c */ /* 0x000fe20003fc5270 */
[----:B------:R-:W-:Y:S03]  /*0560*/  BSSY B0, `(.L_x_14500) ;  /* 0x00006d5000007945 */ /* 0x000fe60003800000 */
[----:B------:R-:W3:Y:S01]  /*0570*/  @P2 LDC.64 R52, c[0x0][0x260] ;  /* 0x00009800ff342b82 */ /* 0x000ee20000000a00 */
[----:B--2---:R-:W-:-:S07]  /*0580*/  @P4 IMAD.WIDE.U32 R40, R61, 0x8, R40 ;  /* 0x000000083d284825 */ /* 0x004fce00078e0028 */
[----:B------:R-:W2:Y:S01]  /*0590*/  @P2 LDC.64 R54, c[0x0][0x278] ;  /* 0x00009e00ff362b82 */ /* 0x000ea20000000a00 */
        /* <DEDUP_REMOVED lines=11> */
[C---:B0-----:R-:W-:Y:S01]  /*0650*/  @P1 IMAD.WIDE.U32 R48, R61.reuse, 0x8, R20 ;  /* 0x000000083d301825 */ /* 0x041fe200078e0014 */
[----:B------:R-:W-:Y:S01]  /*0660*/  SHF.R.U32.HI R0, RZ, 0x5, R60 ;  /* 0x00000005ff007819 */ /* 0x000fe2000001163c */
[----:B------:R-:W5:Y:S02]  /*0670*/  @P5 LDG.E.64 R14, desc[UR4][R38.64] ;  /* 0x00000004260e5981 */ /* 0x000f64000c1e1b00 */
[C---:B-1----:R-:W-:Y:S01]  /*0680*/  @P1 IMAD.WIDE.U32 R50, R61.reuse, 0x8, R22 ;  /* 0x000000083d321825 */ /* 0x042fe200078e0016 */
[----:B------:R-:W-:Y:S01]  /*0690*/  @P1 IADD3 R61, R61, 0x20, RZ ;  /* 0x000000203d3d1810 */ /* 0x000fe20007ffe0ff */
[----:B------:R-:W5:Y:S04]  /*06a0*/  @P4 LDG.E.64 R152, desc[UR4][R40.64] ;  /* 0x0000000428984981 */ /* 0x000f68000c1e1b00 */
[----:B---3--:R-:W-:Y:S01]  /*06b0*/  @P2 IMAD.WIDE.U32 R52, R61, 0x8, R52 ;  /* 0x000000083d342825 */ /* 0x008fe200078e0034 */
[----:B------:R-:W-:Y:S01]  /*06c0*/  LOP3.LUT R5, R5, 0xffffffbf, RZ, 0xc0, !PT ;  /* 0xffffffbf05057812 */ /* 0x000fe200078ec0ff */
[----:B------:R-:W5:Y:S02]  /*06d0*/  @P6 LDG.E.64 R156, desc[UR4][R32.64] ;  /* 0x00000004209c6981 */ /* 0x000f64000c1e1b00 */
[C---:B--2---:R-:W-:Y:S01]  /*06e0*/  @P2 IMAD.WIDE.U32 R54, R61.reuse, 0x8, R54 ;  /* 0x000000083d362825 */ /* 0x044fe200078e0036 */
        /* <DEDUP_REMOVED lines=26> */
[----:B------:R-:W-:Y:S02]  /*0890*/  CS2R R40, SRZ ;  /* 0x0000000000287805 */ /* 0x000fe4000001ff00 */
[----:B------:R-:W-:Y:S01]  /*08a0*/  CS2R R42, SRZ ;  /* 0x00000000002a7805 */ /* 0x000fe2000001ff00 */
[----:B------:R4:W5:Y:S01]  /*08b0*/  @P2 LDG.E.64 R138, desc[UR4][R52.64] ;  /* 0x00000004348a2981 */ /* 0x000962000c1e1b00 */
[----:B--2---:R-:W-:Y:S02]  /*08c0*/  CS2R R44, SRZ ;  /* 0x00000000002c7805 */ /* 0x004fe4000001ff00 */
[----:B0-----:R-:W-:Y:S02]  /*08d0*/  CS2R R46, SRZ ;  /* 0x00000000002e7805 */ /* 0x001fe4000001ff00 */
[----:B-1----:R-:W-:Y:S01]  /*08e0*/  CS2R R48, SRZ ;  /* 0x0000000000307805 */ /* 0x002fe2000001ff00 */
[----:B------:R0:W5:Y:S01]  /*08f0*/  @P2 LDG.E.64 R6, desc[UR4][R54.64] ;  /* 0x0000000436062981 */ /* 0x000162000c1e1b00 */
[----:B------:R-:W-:-:S02]  /*0900*/  CS2R R56, SRZ ;  /* 0x0000000000387805 */ /* 0x000fc4000001ff00 */
[----:B---3--:R-:W-:Y:S02]  /*0910*/  CS2R R50, SRZ ;  /* 0x0000000000327805 */ /* 0x008fe4000001ff00 */
[----:B------:R-:W-:Y:S02]  /*0920*/  CS2R R58, SRZ ;  /* 0x00000000003a7805 */ /* 0x000fe4000001ff00 */
[----:B------:R-:W-:Y:S02]  /*0930*/  CS2R R60, SRZ ;  /* 0x00000000003c7805 */ /* 0x000fe4000001ff00 */
[----:B------:R-:W-:Y:S02]  /*0940*/  CS2R R62, SRZ ;  /* 0x00000000003e7805 */ /* 0x000fe4000001ff00 */
[----:B----4-:R-:W-:Y:S02]  /*0950*/  CS2R R52, SRZ ;  /* 0x0000000000347805 */ /* 0x010fe4000001ff00 */
        /* <DEDUP_REMOVED lines=282> */
.L_x_14543:
[----:B-12-4-:R-:W0:Y:S01]  /*1b00*/  LDC.64 R186, c[0x0][0x250] ;  /* 0x00009400ffba7b82 */ /* 0x016e220000000a00 */
[----:B-1----:R-:W-:Y:S02]  /*1b10*/  SHF.R.S32.HI R6, RZ, 0x1f, R4 ;  /* 0x0000001fff067819 */ /* 0x002fe40000011404 */
[----:B------:R-:W-:-:S05]  /*1b20*/  LOP3.LUT P5, RZ, R5, 0x20, RZ, 0xc0, !PT ;  /* 0x0000002005ff7812 */ /* 0x000fca00078ac0ff */
[----:B------:R-:W1:Y:S01]  /*1b30*/  @P3 LDC.64 R184, c[0x0][0x270] ;  /* 0x00009c00ffb83b82 */ /* 0x000e620000000a00 */
[----:B0-----:R-:W-:-:S05]  /*1b40*/  IMAD.WIDE R186, R4, 0x4, R186 ;  /* 0x0000000404ba7825 */ /* 0x001fca00078e02ba */
[----:B---3--:R-:W5:Y:S01]  /*1b50*/  LDG.E R194, desc[UR4][R186.64] ;  /* 0x00000004bac27981 */ /* 0x008f62000c1e1900 */
[----:B-1----:R-:W-:-:S04]  /*1b60*/  @P3 LEA R184, P4, R4, R184, 0x2 ;  /* 0x000000b804b83211 */ /* 0x002fc800078810ff */
[----:B------:R-:W-:Y:S02]  /*1b70*/  @P3 LEA.HI.X R185, R4, R185, R6, 0x2, P4 ;  /* 0x000000b904b93211 */ /* 0x000fe400020f1406 */
[----:B------:R-:W-:Y:S01]  /*1b80*/  MOV R6, 0x3f800000 ;  /* 0x3f80000000067802 */ /* 0x000fe20000000f00 */
[----:B------:R-:W0:Y:S05]  /*1b90*/  S2R R188, SR_TID.X ;  /* 0x0000000000bc7919 */ /* 0x000e2a0000002100 */
[----:B------:R1:W5:Y:S02]  /*1ba0*/  @P3 LDG.E R6, desc[UR4][R184.64] ;  /* 0x00000004b8063981 */ /* 0x000364000c1e1900 */
[----:B-1----:R-:W1:Y:S01]  /*1bb0*/  LDC.64 R184, c[0x0][0x258] ;  /* 0x00009600ffb87b82 */ /* 0x002e620000000a00 */
[----:B------:R-:W-:-:S05]  /*1bc0*/  MOV R8, UR24 ;  /* 0x0000001800087c02 */ /* 0x000fca0008000f00 */
[----:B------:R2:W-:Y:S01]  /*1bd0*/  STL [R1+0x54], R8 ;  /* 0x0000540801007387 */ /* 0x0005e20000100800 */
[----:B-1----:R-:W-:-:S05]  /*1be0*/  IMAD.WIDE R184, R4, 0x4, R184 ;  /* 0x0000000404b87825 */ /* 0x002fca00078e02b8 */
[----:B------:R0:W5:Y:S01]  /*1bf0*/  LDG.E R7, desc[UR4][R184.64] ;  /* 0x00000004b8077981 */ /* 0x000162000c1e1900 */
[----:B--2---:R-:W-:Y:S01]  /*1c00*/  IMAD R8, R4, R8, RZ ;  /* 0x0000000804087224 */ /* 0x004fe200078e02ff */
[----:B0-----:R-:W-:-:S05]  /*1c10*/  LOP3.LUT R184, R188, 0x1f, RZ, 0xc0, !PT ;  /* 0x0000001fbcb87812 */ /* 0x001fca00078ec0ff */
[----:B------:R0:W-:Y:S01]  /*1c20*/  STL [R1+0x58], R184 ;  /* 0x000058b801007387 */ /* 0x0001e20000100800 */
[----:B------:R-:W-:-:S04]  /*1c30*/  SHF.R.S32.HI R19, RZ, 0x1f, R8 ;  /* 0x0000001fff137819 */ /* 0x000fc80000011408 */
[----:B------:R-:W-:Y:S01]  /*1c40*/  LEA.HI R8, R19, R8, RZ, 0x2 ;  /* 0x0000000813087211 */ /* 0x000fe200078f10ff */
[----:B------:R-:W-:Y:S03]  /*1c50*/  BSSY B1, `(.L_x_14502) ;  /* 0x000003b000017945 */ /* 0x000fe60003800000 */
[----:B------:R-:W-:Y:S02]  /*1c60*/  LEA.HI.SX32 R8, R8, R184, 0x1e ;  /* 0x000000b808087211 */ /* 0x000fe400078ff2ff */
[----:B------:R-:W-:Y:S02]  /*1c70*/  MOV R192, RZ ;  /* 0x000000ff00c07202 */ /* 0x000fe40000000f00 */
[----:B------:R-:W-:Y:S02]  /*1c80*/  MOV R19, RZ ;  /* 0x000000ff00137202 */ /* 0x000fe40000000f00 */
[----:B------:R-:W-:Y:S01]  /*1c90*/  MOV R196, R8 ;  /* 0x0000000800c47202 */ /* 0x000fe20000000f00 */
[----:B0-----:R-:W-:Y:S06]  /*1ca0*/  @!P5 BRA `(.L_x_14503) ;  /* 0x0000000000d4d947 */ /* 0x001fec0003800000 */
        /* <DEDUP_REMOVED lines=15> */
[----:B------:R0:W5:Y:S02]  /*1da0*/  LDG.E R9, desc[UR4][R214.64] ;  /* 0x00000004d6097981 */ /* 0x000164000c1e1900 */
[----:B0-----:R-:W-:-:S03]  /*1db0*/  ISETP.NE.AND P4, PT, R190, RZ, PT ;  /* 0x000000ffbe00720c */ /* 0x001fc60003f85270 */
[----:B------:R-:W2:Y:S01]  /*1dc0*/  LDG.E.128 R188, desc[UR4][R188.64] ;  /* 0x00000004bcbc7981 */ /* 0x000ea2000c1e1d00 */
[----:B-1----:R-:W-:-:S06]  /*1dd0*/  IMAD.WIDE.U32 R184, R8, 0x10, R184 ;  /* 0x0000001008b87825 */ /* 0x002fcc00078e00b8 */
[----:B------:R-:W3:Y:S01]  /*1de0*/  LDG.E.128 R184, desc[UR4][R184.64] ;  /* 0x00000004b8b87981 */ /* 0x000ee2000c1e1d00 */
[----:B-----5:R-:W-:-:S05]  /*1df0*/  FSEL R0, R194, RZ, !P4 ;  /* 0x000000ffc2007208 */ /* 0x020fca0006000000 */
[C---:B--2---:R-:W-:Y:S01]  /*1e00*/  FADD.FTZ R189, -R0.reuse, R189 ;  /* 0x000000bd00bd7221 */ /* 0x044fe20000010100 */
[C---:B------:R-:W-:Y:S01]  /*1e10*/  FADD.FTZ R188, -R0.reuse, R188 ;  /* 0x000000bc00bc7221 */ /* 0x040fe20000010100 */
[C---:B------:R-:W-:Y:S02]  /*1e20*/  FADD.FTZ R191, -R0.reuse, R191 ;  /* 0x000000bf00bf7221 */ /* 0x040fe40000010100 */
[C---:B------:R-:W-:Y:S01]  /*1e30*/  FMUL.FTZ R221, R7.reuse, R189 ;  /* 0x000000bd07dd7220 */ /* 0x040fe20000410000 */
[----:B------:R-:W-:Y:S01]  /*1e40*/  FADD.FTZ R190, -R0, R190 ;  /* 0x000000be00be7221 */ /* 0x000fe20000010100 */
[----:B------:R-:W-:Y:S01]  /*1e50*/  FMUL.FTZ R0, R7, R188 ;  /* 0x000000bc07007220 */ /* 0x000fe20000410000 */
[----:B---3--:R-:W-:Y:S01]  /*1e60*/  FMUL.FTZ R189, R196, R185 ;  /* 0x000000b9c4bd7220 */ /* 0x008fe20000410000 */
[----:B------:R-:W-:Y:S01]  /*1e70*/  FADD.FTZ R57, R57, R185 ;  /* 0x000000b939397221 */ /* 0x000fe20000010000 */
[----:B------:R-:W-:Y:S01]  /*1e80*/  FFMA.FTZ R21, R185, R221, R21 ;  /* 0x000000ddb9157223 */ /* 0x000fe20000010015 */
[----:B------:R-:W-:Y:S01]  /*1e90*/  FMUL.FTZ R188, R19, R186 ;  /* 0x000000ba13bc7220 */ /* 0x000fe20000410000 */
[----:B------:R-:W-:Y:S01]  /*1ea0*/  FMUL.FTZ R185, R7, R191 ;  /* 0x000000bf07b97220 */ /* 0x000fe20000410000 */
[----:B------:R0:W-:Y:S04]  /*1eb0*/  STL [R1+0x20], R189 ;  /* 0x000020bd01007387 */ /* 0x0001e80000100800 */
[----:B------:R0:W-:Y:S04]  /*1ec0*/  STL [R1+0x1c], R188 ;  /* 0x00001cbc01007387 */ /* 0x0001e80000100800 */
[----:B------:R0:W-:Y:S01]  /*1ed0*/  STL [R1+0x18], R185 ;  /* 0x000018b901007387 */ /* 0x0001e20000100800 */
[----:B----4-:R-:W-:Y:S01]  /*1ee0*/  FMUL.FTZ R10, R231, R184 ;  /* 0x000000b8e70a7220 */ /* 0x010fe20000410000 */
[----:B------:R-:W-:Y:S01]  /*1ef0*/  FADD.FTZ R56, R56, R184 ;  /* 0x000000b838387221 */ /* 0x000fe20000010000 */
[----:B------:R-:W-:-:S02]  /*1f00*/  FFMA.FTZ R20, R184, R0, R20 ;  /* 0x00000000b8147223 */ /* 0x000fc40000010014 */
[----:B------:R-:W-:Y:S01]  /*1f10*/  FADD.FTZ R184, RZ, R10 ;  /* 0x0000000affb87221 */ /* 0x000fe20000010000 */
[----:B------:R-:W-:Y:S01]  /*1f20*/  FFMA.FTZ R19, R0, R10, RZ ;  /* 0x0000000a00137223 */ /* 0x000fe200000100ff */
        /* <DEDUP_REMOVED lines=13> */
.L_x_14503:
[----:B------:R-:W-:Y:S05]  /*2000*/  BSYNC B1 ;  /* 0x0000000000017941 */ /* 0x000fea0003800000 */
.L_x_14502:
        /* <DEDUP_REMOVED lines=9> */
[----:B------:R-:W4:Y:S07]  /*20a0*/  LDL R230, [R1+0x17c] ;  /* 0x00017c0001e67983 */ /* 0x000f2e0000100800 */
[----:B------:R-:W-:-:S04]  /*20b0*/  @P4 LEA R184, P5, R196, UR8, 0x4 ;  /* 0x00000008c4b84c11 */ /* 0x000fc8000f8a20ff */
[----:B------:R-:W-:-:S05]  /*20c0*/  @P4 LEA.HI.X R185, R196, UR9, RZ, 0x4, P5 ;  /* 0x00000009c4b94c11 */ /* 0x000fca000a8f24ff */
[----:B------:R0:W5:Y:S01]  /*20d0*/  @P4 LDG.E.128 R136, desc[UR4][R184.64] ;  /* 0x00000004b8884981 */ /* 0x000162000c1e1d00 */
[----:B------:R-:W-:-:S04]  /*20e0*/  LEA R214, P4, R196, UR12, 0x2 ;  /* 0x0000000cc4d67c11 */ /* 0x000fc8000f8810ff */
[C---:B------:R-:W-:Y:S02]  /*20f0*/  LEA.HI.X R215, R196.reuse, UR13, RZ, 0x2, P4 ;  /* 0x0000000dc4d77c11 */ /* 0x040fe4000a0f14ff */
[C---:B0-----:R-:W-:Y:S01]  /*2100*/  LEA R184, P4, R196.reuse, UR10, 0x4 ;  /* 0x0000000ac4b87c11 */ /* 0x041fe2000f8820ff */
[C---:B------:R-:W-:Y:S02]  /*2110*/  IMAD.WIDE.U32 R188, R196.reuse, 0x10, R188 ;  /* 0x00000010c4bc7825 */ /* 0x040fe400078e00bc */
[----:B------:R0:W5:Y:S01]  /*2120*/  LDG.E R11, desc[UR4][R214.64] ;  /* 0x00000004d60b7981 */ /* 0x000162000c1e1900 */
[----:B------:R-:W-:Y:S02]  /*2130*/  LEA.HI.X R185, R196, UR11, RZ, 0x4, P4 ;  /* 0x0000000bc4b97c11 */ /* 0x000fe4000a0f24ff */
[----:B-1----:R-:W-:Y:S01]  /*2140*/  ISETP.NE.AND P4, PT, R186, RZ, PT ;  /* 0x000000ffba00720c */ /* 0x002fe20003f85270 */
[----:B------:R-:W2:Y:S04]  /*2150*/  LDG.E.128 R188, desc[UR4][R188.64] ;  /* 0x00000004bcbc7981 */ /* 0x000ea8000c1e1d00 */
[----:B------:R-:W3:Y:S04]  /*2160*/  LDG.E.128 R184, desc[UR4][R184.64] ;  /* 0x00000004b8b87981 */ /* 0x000ee8000c1e1d00 */
[----:B------:R-:W4:Y:S01]  /*2170*/  LDL R215, [R1+0x184] ;  /* 0x0001840001d77983 */ /* 0x000f220000100800 */
[----:B-----5:R-:W-:-:S02]  /*2180*/  FSEL R201, R194, RZ, !P4 ;  /* 0x000000ffc2c97208 */ /* 0x020fc40006000000 */
[----:B------:R-:W-:Y:S01]  /*2190*/  IADD3 R196, R196, 0x20, RZ ;  /* 0x00000020c4c47810 */ /* 0x000fe20007ffe0ff */
[----:B--2---:R-:W-:Y:S02]  /*21a0*/  FMUL.FTZ R248, R248, R188 ;  /* 0x000000bcf8f87220 */ /* 0x004fe40000410000 */
[----:B---3--:R-:W-:-:S04]  /*21b0*/  FADD.FTZ R184, -R201, R184 ;  /* 0x000000b8c9b87221 */ /* 0x008fc80000010100 */
[----:B------:R-:W-:Y:S01]  /*21c0*/  FMUL.FTZ R219, R7, R184 ;  /* 0x000000b807db7220 */ /* 0x000fe20000410000 */
[----:B----4-:R-:W-:Y:S01]  /*21d0*/  FMUL.FTZ R184, R215, R189 ;  /* 0x000000bdd7b87220 */ /* 0x010fe20000410000 */
[----:B------:R1:W-:Y:S04]  /*21e0*/  STL [R1+0x48], R248 ;  /* 0x000048f801007387 */ /* 0x0003e80000100800 */
        /* <DEDUP_REMOVED lines=8> */
[----:B------:R-:W-:Y:S01]  /*2270*/  FMUL.FTZ R249, R249, R190 ;  /* 0x000000bef9f97220 */ /* 0x000fe20000410000 */
        /* <DEDUP_REMOVED lines=16> */
.L_x_14505:
[----:B------:R-:W-:Y:S05]  /*2380*/  BSYNC B1 ;  /* 0x0000000000017941 */ /* 0x000fea0003800000 */
.L_x_14504:
        /* <DEDUP_REMOVED lines=35> */
[C---:B------:R-:W-:Y:S01]  /*25c0*/  FMUL.FTZ R212, R7.reuse, R185 ;  /* 0x000000b907d47220 */ /* 0x040fe20000410000 */
        /* <DEDUP_REMOVED lines=19> */
.L_x_14507:
[----:B------:R-:W-:Y:S05]  /*2700*/  BSYNC B1 ;  /* 0x0000000000017941 */ /* 0x000fea0003800000 */
.L_x_14506:
        /* <DEDUP_REMOVED lines=55> */
.L_x_14509:
[----:B------:R-:W-:Y:S05]  /*2a80*/  BSYNC B1 ;  /* 0x0000000000017941 */ /* 0x000fea0003800000 */
.L_x_14508:
        /* <DEDUP_REMOVED lines=55> */
.L_x_14511:
[----:B------:R-:W-:Y:S05]  /*2e00*/  BSYNC B1 ;  /* 0x0000000000017941 */ /* 0x000fea0003800000 */
.L_x_14510:
        /* <DEDUP_REMOVED lines=14> */
[C---:B------:R-:W-:Y:S01]  /*2ef0*/  LEA R208, P4, R196.reuse, UR12, 0x2 ;  /* 0x0000000cc4d07c11 */ /* 0x040fe2000f8810ff */
[----:B-1----:R-:W-:-:S03]  /*2f00*/  IMAD.WIDE.U32 R188, R196, 0x10, R188 ;  /* 0x00000010c4bc7825 */ /* 0x002fc600078e00bc */
[----:B------:R-:W-:-:S03]  /*2f10*/  LEA.HI.X R209, R196, UR13, RZ, 0x2, P4 ;  /* 0x0000000dc4d17c11 */ /* 0x000fc6000a0f14ff */
[----:B------:R-:W2:Y:S01]  /*2f20*/  LDG.E.128 R188, desc[UR4][R188.64] ;  /* 0x00000004bcbc7981 */ /* 0x000ea2000c1e1d00 */
[----:B0-----:R-:W-:-:S03]  /*2f30*/  LEA R184, P4, R196, UR10, 0x4 ;  /* 0x0000000ac4b87c11 */ /* 0x001fc6000f8820ff */
[----:B------:R0:W5:Y:S01]  /*2f40*/  LDG.E R15, desc[UR4][R208.64] ;  /* 0x00000004d00f7981 */ /* 0x000162000c1e1900 */
[----:B------:R-:W-:Y:S02]  /*2f50*/  LEA.HI.X R185, R196, UR11, RZ, 0x4, P4 ;  /* 0x0000000bc4b97c11 */ /* 0x000fe4000a0f24ff */
[----:B------:R-:W-:-:S04]  /*2f60*/  ISETP.NE.AND P4, PT, R214, RZ, PT ;  /* 0x000000ffd600720c */ /* 0x000fc80003f85270 */
[----:B------:R-:W3:Y:S01]  /*2f70*/  LDG.E.128 R184, desc[UR4][R184.64] ;  /* 0x00000004b8b87981 */ /* 0x000ee2000c1e1d00 */
[----:B-----5:R-:W-:Y:S02]  /*2f80*/  FSEL R197, R194, RZ, !P4 ;  /* 0x000000ffc2c57208 */ /* 0x020fe40006000000 */
[----:B------:R-:W-:Y:S01]  /*2f90*/  IADD3 R196, R196, 0x20, RZ ;  /* 0x00000020c4c47810 */ /* 0x000fe20007ffe0ff */
[----:B--2---:R-:W-:Y:S02]  /*2fa0*/  FMUL.FTZ R226, R226, R188 ;  /* 0x000000bce2e27220 */ /* 0x004fe40000410000 */
[----:B---3--:R-:W-:-:S04]  /*2fb0*/  FADD.FTZ R184, -R197, R184 ;  /* 0x000000b8c5b87221 */ /* 0x008fc80000010100 */
[----:B0-----:R-:W-:Y:S01]  /*2fc0*/  FMUL.FTZ R209, R7, R184 ;  /* 0x000000b807d17220 */ /* 0x001fe20000410000 */
[----:B------:R-:W-:Y:S01]  /*2fd0*/  FMUL.FTZ R184, R241, R189 ;  /* 0x000000bdf1b87220 */ /* 0x000fe20000410000 */
        /* <DEDUP_REMOVED lines=8> */
[C---:B------:R-:W-:Y:S01]  /*3060*/  FMUL.FTZ R197, R7.reuse, R186 ;  /* 0x000000ba07c57220 */ /* 0x040fe20000410000 */
[----:B----4-:R-:W-:Y:S01]  /*3070*/  FMUL.FTZ R241, R240, R190 ;  /* 0x000000bef0f17220 */ /* 0x010fe20000410000 */
[----:B------:R-:W-:Y:S01]  /*3080*/  FADD.FTZ R192, R192, R184 ;  /* 0x000000b8c0c07221 */ /* 0x000fe20000010000 */
[----:B------:R-:W-:Y:S01]  /*3090*/  FFMA.FTZ R19, R208, R184, R19 ;  /* 0x000000b8d0137223 */ /* 0x000fe20000010013 */
        /* <DEDUP_REMOVED lines=14> */
.L_x_14513:
[----:B------:R-:W-:Y:S05]  /*3180*/  BSYNC B1 ;  /* 0x0000000000017941 */ /* 0x000fea0003800000 */
.L_x_14512:
        /* <DEDUP_REMOVED lines=28> */
[----:B------:R1:W-:Y:S01]  /*3350*/  STL [R1], R184 ;  /* 0x000000b801007387 */ /* 0x0003e20000100800 */
        /* <DEDUP_REMOVED lines=24> */
.L_x_14515:
[----:B------:R-:W-:Y:S05]  /*34e0*/  BSYNC B1 ;  /* 0x0000000000017941 */ /* 0x000fea0003800000 */
.L_x_14514:
        /* <DEDUP_REMOVED lines=20> */
[----:B------:R-:W4:Y:S01]  /*3630*/  LDG.E.128 R184, desc[UR4][R184.64] ;  /* 0x00000004b8b87981 */ /* 0x000f22000c1e1d00 */
[----:B-----5:R-:W-:Y:S02]  /*3640*/  FSEL R193, R194, RZ, !P4 ;  /* 0x000000ffc2c17208 */ /* 0x020fe40006000000 */
[----:B------:R-:W-:Y:S01]  /*3650*/  IADD3 R196, R196, 0x20, RZ ;  /* 0x00000020c4c47810 */ /* 0x000fe20007ffe0ff */
[----:B--2---:R-:W-:Y:S01]  /*3660*/  FMUL.FTZ R224, R224, R188 ;  /* 0x000000bce0e07220 */ /* 0x004fe20000410000 */
[----:B---3--:R-:W-:-:S03]  /*3670*/  FMUL.FTZ R252, R237, R189 ;  /* 0x000000bdedfc7220 */ /* 0x008fc60000410000 */
[----:B------:R-:W-:Y:S01]  /*3680*/  FADD.FTZ R192, R192, R224 ;  /* 0x000000e0c0c07221 */ /* 0x000fe20000010000 */
[C---:B----4-:R-:W-:Y:S01]  /*3690*/  FADD.FTZ R184, -R193.reuse, R184 ;  /* 0x000000b8c1b87221 */ /* 0x050fe20000010100 */
[----:B------:R-:W-:-:S03]  /*36a0*/  FADD.FTZ R185, -R193, R185 ;  /* 0x000000b9c1b97221 */ /* 0x000fc60000010100 */
[----:B0-----:R-:W-:Y:S01]  /*36b0*/  FMUL.FTZ R205, R7, R184 ;  /* 0x000000b807cd7220 */ /* 0x001fe20000410000 */
[----:B------:R-:W-:Y:S01]  /*36c0*/  FADD.FTZ R186, -R193, R186 ;  /* 0x000000bac1ba7221 */ /* 0x000fe20000010100 */
[----:B------:R-:W-:Y:S02]  /*36d0*/  FMUL.FTZ R204, R7, R185 ;  /* 0x000000b907cc7220 */ /* 0x000fe40000410000 */
[----:B------:R-:W-:Y:S01]  /*36e0*/  FFMA.FTZ R19, R205, R224, R19 ;  /* 0x000000e0cd137223 */ /* 0x000fe20000010013 */
[----:B------:R-:W-:Y:S01]  /*36f0*/  FADD.FTZ R187, -R193, R187 ;  /* 0x000000bbc1bb7221 */ /* 0x000fe20000010100 */
[C---:B------:R-:W-:Y:S01]  /*3700*/  FMUL.FTZ R193, R7.reuse, R186 ;  /* 0x000000ba07c17220 */ /* 0x040fe20000410000 */
[----:B------:R-:W-:Y:S01]  /*3710*/  FMUL.FTZ R237, R236, R190 ;  /* 0x000000beeced7220 */ /* 0x000fe20000410000 */
        /* <DEDUP_REMOVED lines=17> */
.L_x_14517:
[----:B------:R-:W-:Y:S05]  /*3830*/  BSYNC B1 ;  /* 0x0000000000017941 */ /* 0x000fea0003800000 */
.L_x_14516:
        /* <DEDUP_REMOVED lines=12> */
[----:B-1----:R-:W-:-:S06]  /*3900*/  IMAD.WIDE.U32 R184, R196, 0x10, R184 ;  /* 0x00000010c4b87825 */ /* 0x002fcc00078e00b8 */
[----:B------:R-:W2:Y:S01]  /*3910*/  LDG.E.128 R184, desc[UR4][R184.64] ;  /* 0x00000004b8b87981 */ /* 0x000ea2000c1e1d00 */
[----:B0-----:R-:W-:-:S04]  /*3920*/  LEA R2, P4, R196, UR12, 0x2 ;  /* 0x0000000cc4027c11 */ /* 0x001fc8000f8810ff */
[C---:B------:R-:W-:Y:S02]  /*3930*/  LEA.HI.X R3, R196.reuse, UR13, RZ, 0x2, P4 ;  /* 0x0000000dc4037c11 */ /* 0x040fe4000a0f14ff */
[----:B------:R-:W-:-:S04]  /*3940*/  LEA R188, P4, R196, UR10, 0x4 ;  /* 0x0000000ac4bc7c11 */ /* 0x000fc8000f8820ff */
[----:B------:R-:W-:Y:S01]  /*3950*/  LEA.HI.X R189, R196, UR11, RZ, 0x4, P4 ;  /* 0x0000000bc4bd7c11 */ /* 0x000fe2000a0f24ff */
[----:B------:R0:W5:Y:S01]  /*3960*/  LDG.E R3, desc[UR4][R2.64] ;  /* 0x0000000402037981 */ /* 0x000162000c1e1900 */
[----:B------:R-:W-:-:S04]  /*3970*/  ISETP.NE.AND P4, PT, R214, RZ, PT ;  /* 0x000000ffd600720c */ /* 0x000fc80003f85270 */
[----:B------:R-:W4:Y:S01]  /*3980*/  LDG.E.128 R188, desc[UR4][R188.64] ;  /* 0x00000004bcbc7981 */ /* 0x000f22000c1e1d00 */
[----:B-----5:R-:W-:Y:S02]  /*3990*/  FSEL R202, R194, RZ, !P4 ;  /* 0x000000ffc2ca7208 */ /* 0x020fe40006000000 */
[----:B------:R-:W-:Y:S01]  /*39a0*/  IADD3 R196, R196, 0x20, RZ ;  /* 0x00000020c4c47810 */ /* 0x000fe20007ffe0ff */
[----:B--2---:R-:W-:Y:S01]  /*39b0*/  FMUL.FTZ R223, R223, R184 ;  /* 0x000000b8dfdf7220 */ /* 0x004fe20000410000 */
[----:B---3--:R-:W-:-:S03]  /*39c0*/  FMUL.FTZ R251, R235, R185 ;  /* 0x000000b9ebfb7220 */ /* 0x008fc60000410000 */
[----:B------:R-:W-:Y:S01]  /*39d0*/  FADD.FTZ R192, R192, R223 ;  /* 0x000000dfc0c07221 */ /* 0x000fe20000010000 */
[----:B----4-:R-:W-:Y:S01]  /*39e0*/  FMUL.FTZ R235, R234, R186 ;  /* 0x000000baeaeb7220 */ /* 0x010fe20000410000 */
[C---:B------:R-:W-:Y:S01]  /*39f0*/  FADD.FTZ R188, -R202.reuse, R188 ;  /* 0x000000bccabc7221 */ /* 0x040fe20000010100 */
[----:B------:R-:W-:-:S03]  /*3a00*/  FADD.FTZ R189, -R202, R189 ;  /* 0x000000bdcabd7221 */ /* 0x000fc60000010100 */
[C---:B------:R-:W-:Y:S01]  /*3a10*/  FMUL.FTZ R203, R7.reuse, R188 ;  /* 0x000000bc07cb7220 */ /* 0x040fe20000410000 */
[C---:B0-----:R-:W-:Y:S01]  /*3a20*/  FADD.FTZ R2, -R202.reuse, R190 ;  /* 0x000000beca027221 */ /* 0x041fe20000010100 */
[----:B------:R-:W-:Y:S01]  /*3a30*/  FADD.FTZ R191, -R202, R191 ;  /* 0x000000bfcabf7221 */ /* 0x000fe20000010100 */
[----:B------:R-:W-:Y:S01]  /*3a40*/  FMUL.FTZ R202, R7, R189 ;  /* 0x000000bd07ca7220 */ /* 0x000fe20000410000 */
[----:B------:R-:W-:Y:S01]  /*3a50*/  FFMA.FTZ R19, R203, R223, R19 ;  /* 0x000000dfcb137223 */ /* 0x000fe20000010013 */
[C---:B------:R-:W-:Y:S01]  /*3a60*/  FMUL.FTZ R2, R7.reuse, R2 ;  /* 0x0000000207027220 */ /* 0x040fe20000410000 */
[----:B------:R-:W-:Y:S02]  /*3a70*/  FADD.FTZ R192, R192, R251 ;  /* 0x000000fbc0c07221 */ /* 0x000fe40000010000 */
        /* <DEDUP_REMOVED lines=16> */
.L_x_14519:
[----:B------:R-:W-:Y:S05]  /*3b80*/  BSYNC B1 ;  /* 0x0000000000017941 */ /* 0x000fea0003800000 */
.L_x_14518:
        /* <DEDUP_REMOVED lines=8> */
[----:B------:R-:W4:Y:S07]  /*3c10*/  LDL R222, [R1+0xfc] ;  /* 0x0000fc0001de7983 */ /* 0x000f2e0000100800 */
[----:B------:R-:W-:-:S04]  /*3c20*/  @P4 LEA R184, P5, R196, UR8, 0x4 ;  /* 0x00000008c4b84c11 */ /* 0x000fc8000f8a20ff */
[----:B------:R-:W-:-:S05]  /*3c30*/  @P4 LEA.HI.X R185, R196, UR9, RZ, 0x4, P5 ;  /* 0x00000009c4b94c11 */ /* 0x000fca000a8f24ff */
[----:B------:R0:W5:Y:S02]  /*3c40*/  @P4 LDG.E.128 R176, desc[UR4][R184.64] ;  /* 0x00000004b8b04981 */ /* 0x000164000c1e1d00 */
[----:B0-----:R-:W-:-:S04]  /*3c50*/  ISETP.NE.AND P4, PT, R214, RZ, PT ;  /* 0x000000ffd600720c */ /* 0x001fc80003f85270 */
[----:B-----5:R-:W-:Y:S02]  /*3c60*/  FSEL R194, R194, RZ, !P4 ;  /* 0x000000ffc2c27208 */ /* 0x020fe40006000000 */
[----:B------:R-:W-:-:S04]  /*3c70*/  LEA R214, P4, R196, UR12, 0x2 ;  /* 0x0000000cc4d67c11 */ /* 0x000fc8000f8810ff */
[C---:B------:R-:W-:Y:S02]  /*3c80*/  LEA.HI.X R215, R196.reuse, UR13, RZ, 0x2, P4 ;  /* 0x0000000dc4d77c11 */ /* 0x040fe4000a0f14ff */
[C---:B------:R-:W-:Y:S01]  /*3c90*/  LEA R184, P4, R196.reuse, UR10, 0x4 ;  /* 0x0000000ac4b87c11 */ /* 0x040fe2000f8820ff */
[C---:B-1----:R-:W-:Y:S02]  /*3ca0*/  IMAD.WIDE.U32 R188, R196.reuse, 0x10, R188 ;  /* 0x00000010c4bc7825 */ /* 0x042fe400078e00bc */
[----:B------:R0:W5:Y:S01]  /*3cb0*/  LDG.E R18, desc[UR4][R214.64] ;  /* 0x00000004d6127981 */ /* 0x000162000c1e1900 */
[----:B------:R-:W-:-:S03]  /*3cc0*/  LEA.HI.X R185, R196, UR11, RZ, 0x4, P4 ;  /* 0x0000000bc4b97c11 */ /* 0x000fc6000a0f24ff */
[----:B------:R-:W0:Y:S04]  /*3cd0*/  LDG.E.128 R188, desc[UR4][R188.64] ;  /* 0x00000004bcbc7981 */ /* 0x000e28000c1e1d00 */
[----:B------:R-:W2:Y:S04]  /*3ce0*/  LDG.E.128 R184, desc[UR4][R184.64] ;  /* 0x00000004b8b87981 */ /* 0x000ea8000c1e1d00 */
[----:B------:R-:W0:Y:S01]  /*3cf0*/  LDL R215, [R1+0x108] ;  /* 0x0001080001d77983 */ /* 0x000e220000100800 */
[C---:B--2---:R-:W-:Y:S01]  /*3d00*/  FADD.FTZ R184, -R194.reuse, R184 ;  /* 0x000000b8c2b87221 */ /* 0x044fe20000010100 */
[C---:B------:R-:W-:Y:S01]  /*3d10*/  FADD.FTZ R185, -R194.reuse, R185 ;  /* 0x000000b9c2b97221 */ /* 0x040fe20000010100 */
[----:B------:R-:W-:-:S02]  /*3d20*/  FADD.FTZ R186, -R194, R186 ;  /* 0x000000bac2ba7221 */ /* 0x000fc40000010100 */
[C---:B------:R-:W-:Y:S01]  /*3d30*/  FMUL.FTZ R232, R7.reuse, R184 ;  /* 0x000000b807e87220 */ /* 0x040fe20000410000 */
[----:B------:R-:W-:Y:S01]  /*3d40*/  FMUL.FTZ R196, R7, R185 ;  /* 0x000000b907c47220 */ /* 0x000fe20000410000 */
[----:B0-----:R-:W-:Y:S01]  /*3d50*/  FMUL.FTZ R215, R215, R188 ;  /* 0x000000bcd7d77220 */ /* 0x001fe20000410000 */
[----:B------:R-:W-:Y:S02]  /*3d60*/  FMUL.FTZ R184, R7, R186 ;  /* 0x000000ba07b87220 */ /* 0x000fe40000410000 */
[----:B------:R0:W-:Y:S04]  /*3d70*/  STL [R1+0x50], R232 ;  /* 0x000050e801007387 */ /* 0x0001e80000100800 */
[----:B------:R1:W-:Y:S04]  /*3d80*/  STL [R1+0x4c], R196 ;  /* 0x00004cc401007387 */ /* 0x0003e80000100800 */
[----:B------:R1:W-:Y:S04]  /*3d90*/  STL [R1+0x28], R215 ;  /* 0x000028d701007387 */ /* 0x0003e80000100800 */
[----:B------:R1:W-:Y:S01]  /*3da0*/  STL [R1+0x24], R184 ;  /* 0x000024b801007387 */ /* 0x0003e20000100800 */
[----:B------:R-:W-:Y:S01]  /*3db0*/  FMUL.FTZ R250, R250, R189 ;  /* 0x000000bdfafa7220 */ /* 0x000fe20000410000 */
[----:B------:R-:W-:Y:S01]  /*3dc0*/  FADD.FTZ R192, R192, R215 ;  /* 0x000000d7c0c07221 */ /* 0x000fe20000010000 */
[----:B------:R-:W-:Y:S01]  /*3dd0*/  FFMA.FTZ R19, R232, R215, R19 ;  /* 0x000000d7e8137223 */ /* 0x000fe20000010013 */
[----:B------:R-:W-:Y:S01]  /*3de0*/  FADD.FTZ R187, -R194, R187 ;  /* 0x000000bbc2bb7221 */ /* 0x000fe20000010100 */
[----:B---3--:R-:W-:Y:S01]  /*3df0*/  FMUL.FTZ R233, R233, R190 ;  /* 0x000000bee9e97220 */ /* 0x008fe20000410000 */
[----:B------:R-:W-:Y:S01]  /*3e00*/  FADD.FTZ R192, R192, R250 ;  /* 0x000000fac0c07221 */ /* 0x000fe20000010000 */
[----:B------:R-:W-:Y:S01]  /*3e10*/  FFMA.FTZ R19, R196, R250, R19 ;  /* 0x000000fac4137223 */ /* 0x000fe20000010013 */
[----:B------:R-:W-:Y:S01]  /*3e20*/  FFMA.FTZ R52, R188, R232, R52 ;  /* 0x000000e8bc347223 */ /* 0x000fe20000010034 */
[----:B0-----:R-:W-:Y:S01]  /*3e30*/  FMUL.FTZ R232, R7, R187 ;  /* 0x000000bb07e87220 */ /* 0x001fe20000410000 */
[----:B----4-:R-:W-:Y:S01]  /*3e40*/  FMUL.FTZ R222, R222, R191 ;  /* 0x000000bfdede7220 */ /* 0x010fe20000410000 */
        /* <DEDUP_REMOVED lines=11> */
.L_x_14521:
[----:B------:R-:W-:Y:S05]  /*3f00*/  BSYNC B1 ;  /* 0x0000000000017941 */ /* 0x000fea0003800000 */
.L_x_14520:
        /* <DEDUP_REMOVED lines=20> */
.L_x_14573:
[----:B-----5:R-:W3:Y:S01]  /*4050*/  LDC.U8 R194, c[0x0][0x2a0] ;  /* 0x0000a800ffc27b82 */ /* 0x020ee20000000000 */
[----:B------:R-:W-:Y:S01]  /*4060*/  LOP3.LUT P4, RZ, R5, 0x20, RZ, 0xc0, !PT ;  /* 0x0000002005ff7812 */ /* 0x000fe2000788c0ff */
[----:B------:R-:W-:Y:S01]  /*4070*/  FADD.FTZ R189, R192, R189 ;  /* 0x000000bdc0bd7221 */ /* 0x000fe20000010000 */
[----:B-1----:R-:W-:Y:S01]  /*4080*/  FADD.FTZ R184, R19, R184 ;  /* 0x000000b813b87221 */ /* 0x002fe20000010000 */
[----:B------:R-:W-:Y:S02]  /*4090*/  BSSY B1, `(.L_x_14523) ;  /* 0x0000051000017945 */ /* 0x000fe40003800000 */
[----:B--2---:R-:W-:Y:S01]  /*40a0*/  FMUL.FTZ R19, R189, UR14 ;  /* 0x0000000ebd137c20 */ /* 0x004fe20008410000 */
[----:B------:R-:W-:-:S07]  /*40b0*/  FMUL.FTZ R184, R184, UR14 ;  /* 0x0000000eb8b87c20 */ /* 0x000fce0008410000 */
[----:B------:R-:W-:Y:S05]  /*40c0*/  @!P4 BRA `(.L_x_14524) ;  /* 0x000000040034c947 */ /* 0x000fea0003800000 */
[----:B------:R-:W1:Y:S01]  /*40d0*/  LDC.64 R188, c[0x0][0x220] ;  /* 0x00008800ffbc7b82 */ /* 0x000e620000000a00 */
[----:B------:R-:W2:Y:S04]  /*40e0*/  LDL R192, [R1+0xf8] ;  /* 0x0000f80001c07983 */ /* 0x000ea80000100800 */
[----:B------:R-:W4:Y:S04]  /*40f0*/  LDL R187, [R1+0x20] ;  /* 0x0000200001bb7983 */ /* 0x000f280000100800 */
[----:B------:R-:W5:Y:S04]  /*4100*/  LDL R215, [R1+0xf4] ;  /* 0x0000f40001d77983 */ /* 0x000f680000100800 */
[----:B------:R-:W5:Y:S04]  /*4110*/  LDL R196, [R1+0x18] ;  /* 0x0000180001c47983 */ /* 0x000f680000100800 */
[----:B0-----:R-:W5:Y:S01]  /*4120*/  LDL R214, [R1+0x1c] ;  /* 0x00001c0001d67983 */ /* 0x001f620000100800 */
[----:B-1----:R-:W-:-:S06]  /*4130*/  IMAD.WIDE.U32 R188, R8, 0x10, R188 ;  /* 0x0000001008bc7825 */ /* 0x002fcc00078e00bc */
[----:B------:R-:W2:Y:S01]  /*4140*/  LDG.E.128 R188, desc[UR4][R188.64] ;  /* 0x00000004bcbc7981 */ /* 0x000ea2000c1e1d00 */
[----:B---3--:R-:W-:Y:S02]  /*4150*/  ISETP.NE.AND P4, PT, R194, RZ, PT ;  /* 0x000000ffc200720c */ /* 0x008fe40003f85270 */
[----:B------:R-:W-:Y:S02]  /*4160*/  ISETP.NE.U32.AND P5, PT, RZ, UR8, PT ;  /* 0x00000008ff007c0c */ /* 0x000fe4000bfa5070 */
[----:B------:R-:W-:Y:S02]  /*4170*/  FSEL R185, R19, RZ, !P4 ;  /* 0x000000ff13b97208 */ /* 0x000fe40006000000 */
[----:B------:R-:W-:-:S03]  /*4180*/  ISETP.NE.AND.EX P5, PT, RZ, UR9, PT, P5 ;  /* 0x00000009ff007c0c */ /* 0x000fc6000bfa5350 */
[----:B------:R-:W-:-:S04]  /*4190*/  FFMA.FTZ R186, R0, R184, R185 ;  /* 0x000000b800ba7223 */ /* 0x000fc800000100b9 */
[----:B------:R-:W-:Y:S01]  /*41a0*/  FADD.FTZ R186, R10, -R186 ;  /* 0x800000ba0aba7221 */ /* 0x000fe20000010000 */
[----:B------:R-:W-:-:S03]  /*41b0*/  ISETP.NE.U32.AND P4, PT, RZ, UR16, PT ;  /* 0x00000010ff007c0c */ /* 0x000fc6000bf85070 */
[----:B------:R-:W-:Y:S01]  /*41c0*/  FMUL.FTZ R186, R7, R186 ;  /* 0x000000ba07ba7220 */ /* 0x000fe20000410000 */
[----:B------:R-:W-:-:S03]  /*41d0*/  ISETP.NE.AND.EX P4, PT, RZ, UR17, PT, P4 ;  /* 0x00000011ff007c0c */ /* 0x000fc6000bf85340 */
[----:B------:R-:W-:-:S05]  /*41e0*/  @P5 FADD.FTZ R186, R132, R186 ;  /* 0x000000ba84ba5221 */ /* 0x000fca0000010000 */
[C---:B------:R-:W-:Y:S01]  /*41f0*/  SEL R180, R186.reuse, R180, P4 ;  /* 0x000000b4bab47207 */ /* 0x040fe20002000000 */
[----:B------:R-:W-:-:S04]  /*4200*/  FMUL.FTZ R186, R186, R6 ;  /* 0x00000006baba7220 */ /* 0x000fc80000410000 */
[----:B------:R-:W-:Y:S01]  /*4210*/  FMUL.FTZ R186, R186, UR15 ;  /* 0x0000000fbaba7c20 */ /* 0x000fe20008410000 */
[----:B------:R-:W-:-:S03]  /*4220*/  LOP3.LUT P6, RZ, R9, 0xff, RZ, 0xc0, !PT ;  /* 0x000000ff09ff7812 */ /* 0x000fc600078cc0ff */
[----:B--2---:R-:W-:-:S05]  /*4230*/  FMUL.FTZ R188, R186, R188 ;  /* 0x000000bcbabc7220 */ /* 0x004fca0000410000 */
[----:B------:R-:W-:-:S05]  /*4240*/  FSEL R188, R188, RZ, P6 ;  /* 0x000000ffbcbc7208 */ /* 0x000fca0003000000 */
[----:B------:R-:W-:Y:S01]  /*4250*/  FADD.FTZ R92, R92, R188 ;  /* 0x000000bc5c5c7221 */ /* 0x000fe20000010000 */
[----:B------:R-:W-:-:S06]  /*4260*/  HFMA2.MMA R188, -RZ, RZ, 0, 0 ;  /* 0x00000000ffbc7435 */ /* 0x000fcc00000001ff */
[----:B------:R-:W-:Y:S01]  /*4270*/  @P6 FMUL.FTZ R188, R192, R186 ;  /* 0x000000bac0bc6220 */ /* 0x000fe20000410000 */
[----:B------:R-:W-:Y:S01]  /*4280*/  FFMA.FTZ R186, R221, R184, R185 ;  /* 0x000000b8ddba7223 */ /* 0x000fe200000100b9 */
[----:B------:R-:W2:Y:S03]  /*4290*/  LDL R192, [R1+0xf0] ;  /* 0x0000f00001c07983 */ /* 0x000ea60000100800 */
[----:B----4-:R-:W-:Y:S02]  /*42a0*/  FADD.FTZ R186, R187, -R186 ;  /* 0x800000babbba7221 */ /* 0x010fe40000010000 */
[----:B------:R-:W3:Y:S02]  /*42b0*/  LDL R187, [R1+0xec] ;  /* 0x0000ec0001bb7983 */ /* 0x000ee40000100800 */
[----:B------:R-:W-:-:S04]  /*42c0*/  FMUL.FTZ R186, R7, R186 ;  /* 0x000000ba07ba7220 */ /* 0x000fc80000410000 */
[----:B------:R-:W-:-:S05]  /*42d0*/  @P5 FADD.FTZ R186, R133, R186 ;  /* 0x000000ba85ba5221 */ /* 0x000fca0000010000 */
[C---:B------:R-:W-:Y:S01]  /*42e0*/  SEL R181, R186.reuse, R181, P4 ;  /* 0x000000b5bab57207 */ /* 0x040fe20002000000 */
[----:B------:R-:W-:Y:S01]  /*42f0*/  FMUL.FTZ R186, R186, R6 ;  /* 0x00000006baba7220 */ /* 0x000fe20000410000 */
[----:B------:R-:W-:-:S03]  /*4300*/  LOP3.LUT P6, RZ, R9, 0xff00, RZ, 0xc0, !PT ;  /* 0x0000ff0009ff7812 */ /* 0x000fc600078cc0ff */
[----:B------:R-:W-:-:S04]  /*4310*/  FMUL.FTZ R186, R186, UR15 ;  /* 0x0000000fbaba7c20 */ /* 0x000fc80008410000 */
[----:B------:R-:W-:-:S05]  /*4320*/  FMUL.FTZ R189, R189, R186 ;  /* 0x000000babdbd7220 */ /* 0x000fca0000410000 */
[----:B------:R-:W-:-:S05]  /*4330*/  FSEL R189, R189, RZ, P6 ;  /* 0x000000ffbdbd7208 */ /* 0x000fca0003000000 */
[----:B------:R-:W-:Y:S01]  /*4340*/  FADD.FTZ R93, R93, R189 ;  /* 0x000000bd5d5d7221 */ /* 0x000fe20000010000 */
[----:B------:R-:W-:Y:S01]  /*4350*/  MOV R189, RZ ;  /* 0x000000ff00bd7202 */ /* 0x000fe20000000f00 */
[----:B-----5:R-:W-:Y:S01]  /*4360*/  @P6 FMUL.FTZ R189, R215, R186 ;  /* 0x000000bad7bd6220 */ /* 0x020fe20000410000 */
[-CC-:B------:R-:W-:Y:S01]  /*4370*/  FFMA.FTZ R186, R220, R184.reuse, R185.reuse ;  /* 0x000000b8dcba7223 */ /* 0x180fe200000100b9 */
        /* <DEDUP_REMOVED lines=9> */
[----:B------:R-:W-:-:S03]  /*4410*/  SEL R182, R186, R182, P4 ;  /* 0x000000b6bab67207 */ /* 0x000fc60002000000 */
[----:B------:R-:W-:Y:S01]  /*4420*/  FMUL.FTZ R185, R185, UR15 ;  /* 0x0000000fb9b97c20 */ /* 0x000fe20008410000 */
[----:B------:R-:W-:-:S03]  /*4430*/  LOP3.LUT P4, RZ, R9, 0xff000000, RZ, 0xc0, !PT ;  /* 0xff00000009ff7812 */ /* 0x000fc6000788c0ff */
[----:B------:R-:W-:Y:S01]  /*4440*/  FMUL.FTZ R191, R191, R185 ;  /* 0x000000b9bfbf7220 */ /* 0x000fe20000410000 */
[----:B------:R-:W-:-:S04]  /*4450*/  FMUL.FTZ R186, R186, R6 ;  /* 0x00000006baba7220 */ /* 0x000fc80000410000 */
[----:B------:R-:W-:Y:S01]  /*4460*/  FSEL R191, R191, RZ, P4 ;  /* 0x000000ffbfbf7208 */ /* 0x000fe20002000000 */
[----:B------:R-:W-:Y:S01]  /*4470*/  FMUL.FTZ R186, R186, UR15 ;  /* 0x0000000fbaba7c20 */ /* 0x000fe20008410000 */
[----:B------:R-:W-:-:S03]  /*4480*/  LOP3.LUT P6, RZ, R9, 0xff0000, RZ, 0xc0, !PT ;  /* 0x00ff000009ff7812 */ /* 0x000fc600078cc0ff */
[----:B------:R-:W-:Y:S01]  /*4490*/  FADD.FTZ R95, R95, R191 ;  /* 0x000000bf5f5f7221 */ /* 0x000fe20000010000 */
[----:B------:R-:W-:Y:S01]  /*44a0*/  MOV R191, RZ ;  /* 0x000000ff00bf7202 */ /* 0x000fe20000000f00 */
[----:B------:R-:W-:-:S05]  /*44b0*/  FMUL.FTZ R190, R190, R186 ;  /* 0x000000babebe7220 */ /* 0x000fca0000410000 */
[----:B------:R-:W-:-:S05]  /*44c0*/  FSEL R190, R190, RZ, P6 ;  /* 0x000000ffbebe7208 */ /* 0x000fca0003000000 */
[----:B------:R-:W-:Y:S01]  /*44d0*/  FADD.FTZ R94, R94, R190 ;  /* 0x000000be5e5e7221 */ /* 0x000fe20000010000 */
[----:B------:R-:W-:Y:S01]  /*44e0*/  HFMA2.MMA R190, -RZ, RZ, 0, 0 ;  /* 0x00000000ffbe7435 */ /* 0x000fe200000001ff */
[----:B---3--:R-:W-:Y:S01]  /*44f0*/  @P4 FMUL.FTZ R191, R187, R185 ;  /* 0x000000b9bbbf4220 */ /* 0x008fe20000410000 */
[----:B------:R-:W-:-:S04]  /*4500*/  ISETP.NE.U32.AND P4, PT, RZ, UR16, PT ;  /* 0x00000010ff007c0c */ /* 0x000fc8000bf85070 */
[----:B------:R-:W-:Y:S01]  /*4510*/  ISETP.NE.AND.EX P4, PT, RZ, UR17, PT, P4 ;  /* 0x00000011ff007c0c */ /* 0x000fe2000bf85340 */
[----:B--2---:R-:W-:-:S12]  /*4520*/  @P6 FMUL.FTZ R190, R192, R186 ;  /* 0x000000bac0be6220 */ /* 0x004fd80000410000 */
[----:B------:R-:W0:Y:S02]  /*4530*/  @P4 LDC.64 R186, c[0x0][0x308] ;  /* 0x0000c200ffba4b82 */ /* 0x000e240000000a00 */
[----:B0-----:R-:W-:-:S05]  /*4540*/  @P4 IMAD.WIDE.U32 R186, R8, 0x10, R186 ;  /* 0x0000001008ba4825 */ /* 0x001fca00078e00ba */
[----:B------:R0:W-:Y:S02]  /*4550*/  @P4 STG.E.128 desc[UR4][R186.64], R180 ;  /* 0x000000b4ba004986 */ /* 0x0001e4000c101d04 */
[----:B0-----:R-:W0:Y:S02]  /*4560*/  LDC.64 R186, c[0x0][0x2f8] ;  /* 0x0000be00ffba7b82 */ /* 0x001e240000000a00 */
[----:B0-----:R-:W-:-:S05]  /*4570*/  IMAD.WIDE.U32 R186, R8, 0x10, R186 ;  /* 0x0000001008ba7825 */ /* 0x001fca00078e00ba */
[----:B------:R1:W-:Y:S01]  /*4580*/  STG.E.128 desc[UR4][R186.64], R188 ;  /* 0x000000bcba007986 */ /* 0x0003e2000c101d04 */
[----:B------:R-:W-:-:S07]  /*4590*/  IADD3 R8, R8, 0x20, RZ ;  /* 0x0000002008087810 */ /* 0x000fce0007ffe0ff */
.L_x_14524:
[----:B------:R-:W-:Y:S05]  /*45a0*/  BSYNC B1 ;  /* 0x0000000000017941 */ /* 0x000fea0003800000 */
.L_x_14523:
[----:B------:R-:W-:Y:S01]  /*45b0*/  LOP3.LUT P4, RZ, R5, 0x10, RZ, 0xc0, !PT ;  /* 0x0000001005ff7812 */ /* 0x000fe2000788c0ff */
[----:B------:R-:W-:-:S12]  /*45c0*/  BSSY B1, `(.L_x_14525) ;  /* 0x000004e000017945 */ /* 0x000fd80003800000 */
[----:B------:R-:W-:Y:S05]  /*45d0*/  @!P4 BRA `(.L_x_14526) ;  /* 0x000000040030c947 */ /* 0x000fea0003800000 */
[----:B-1----:R-:W1:Y:S01]  /*45e0*/  LDC.64 R188, c[0x0][0x220] ;  /* 0x00008800ffbc7b82 */ /* 0x002e620000000a00 */
[----:B------:R-:W2:Y:S04]  /*45f0*/  LDL R192, [R1+0x48] ;  /* 0x0000480001c07983 */ /* 0x000ea80000100800 */
[----:B0-----:R-:W4:Y:S04]  /*4600*/  LDL R214, [R1+0xe8] ;  /* 0x0000e80001d67983 */ /* 0x001f280000100800 */
[----:B------:R-:W5:Y:S01]  /*4610*/  LDL R187, [R1+0x14] ;  /* 0x0000140001bb7983 */ /* 0x000f620000100800 */
[----:B---3--:R-:W-:-:S02]  /*4620*/  ISETP.NE.AND P4, PT, R194, RZ, PT ;  /* 0x000000ffc200720c */ /* 0x008fc40003f85270 */
[----:B------:R-:W-:Y:S01]  /*4630*/  ISETP.NE.U32.AND P5, PT, RZ, UR8, PT ;  /* 0x00000008ff007c0c */ /* 0x000fe2000bfa5070 */
[----:B------:R-:W3:Y:S01]  /*4640*/  LDL R196, [R1+0xe4] ;  /* 0x0000e40001c47983 */ /* 0x000ee20000100800 */
[----:B------:R-:W-:Y:S01]  /*4650*/  FSEL R185, R19, RZ, !P4 ;  /* 0x000000ff13b97208 */ /* 0x000fe20006000000 */
[----:B-1----:R-:W-:-:S06]  /*4660*/  IMAD.WIDE.U32 R188, R8, 0x10, R188 ;  /* 0x0000001008bc7825 */ /* 0x002fcc00078e00bc */
[----:B------:R-:W4:Y:S01]  /*4670*/  LDG.E.128 R188, desc[UR4][R188.64] ;  /* 0x00000004bcbc7981 */ /* 0x000f22000c1e1d00 */
[----:B------:R-:W-:Y:S01]  /*4680*/  ISETP.NE.AND.EX P5, PT, RZ, UR9, PT, P5 ;  /* 0x00000009ff007c0c */ /* 0x000fe2000bfa5350 */
[----:B------:R-:W-:Y:S01]  /*4690*/  FFMA.FTZ R186, R219, R184, R185 ;  /* 0x000000b8dbba7223 */ /* 0x000fe200000100b9 */
[----:B------:R-:W-:-:S04]  /*46a0*/  ISETP.NE.U32.AND P4, PT, RZ, UR16, PT ;  /* 0x00000010ff007c0c */ /* 0x000fc8000bf85070 */
[----:B------:R-:W-:Y:S02]  /*46b0*/  ISETP.NE.AND.EX P4, PT, RZ, UR17, PT, P4 ;  /* 0x00000011ff007c0c */ /* 0x000fe4000bf85340 */
[----:B------:R-:W-:Y:S01]  /*46c0*/  LOP3.LUT P6, RZ, R11, 0xff, RZ, 0xc0, !PT ;  /* 0x000000ff0bff7812 */ /* 0x000fe200078cc0ff */
[----:B--2---:R-:W-:Y:S02]  /*46d0*/  FADD.FTZ R186, R192, -R186 ;  /* 0x800000bac0ba7221 */ /* 0x004fe40000010000 */
[----:B------:R-:W2:Y:S02]  /*46e0*/  LDL R192, [R1+0xe0] ;  /* 0x0000e00001c07983 */ /* 0x000ea40000100800 */
[----:B------:R-:W-:-:S04]  /*46f0*/  FMUL.FTZ R186, R7, R186 ;  /* 0x000000ba07ba7220 */ /* 0x000fc80000410000 */
[----:B------:R-:W-:-:S05]  /*4700*/  @P5 FADD.FTZ R186, R136, R186 ;  /* 0x000000ba88ba5221 */ /* 0x000fca0000010000 */
[C---:B------:R-:W-:Y:S01]  /*4710*/  SEL R180, R186.reuse, R180, P4 ;  /* 0x000000b4bab47207 */ /* 0x040fe20002000000 */
[----:B------:R-:W-:-:S04]  /*4720*/  FMUL.FTZ R186, R186, R6 ;  /* 0x00000006baba7220 */ /* 0x000fc80000410000 */
[----:B------:R-:W-:-:S04]  /*4730*/  FMUL.FTZ R186, R186, UR15 ;  /* 0x0000000fbaba7c20 */ /* 0x000fc80008410000 */
[----:B----4-:R-:W-:-:S05]  /*4740*/  FMUL.FTZ R188, R186, R188 ;  /* 0x000000bcbabc7220 */ /* 0x010fca0000410000 */
[----:B------:R-:W-:-:S05]  /*4750*/  FSEL R188, R188, RZ, P6 ;  /* 0x000000ffbcbc7208 */ /* 0x000fca0003000000 */
[----:B------:R-:W-:Y:S01]  /*4760*/  FADD.FTZ R96, R96, R188 ;  /* 0x000000bc60607221 */ /* 0x000fe20000010000 */
[----:B------:R-:W-:-:S06]  /*4770*/  HFMA2.MMA R188, -RZ, RZ, 0, 0 ;  /* 0x00000000ffbc7435 */ /* 0x000fcc00000001ff */
[----:B------:R-:W-:Y:S01]  /*4780*/  @P6 FMUL.FTZ R188, R214, R186 ;  /* 0x000000bad6bc6220 */ /* 0x000fe20000410000 */
[----:B------:R-:W-:-:S04]  /*4790*/  FFMA.FTZ R186, R213, R184, R185 ;  /* 0x000000b8d5ba7223 */ /* 0x000fc800000100b9 */
[----:B-----5:R-:W-:Y:S02]  /*47a0*/  FADD.FTZ R186, R187, -R186 ;  /* 0x800000babbba7221 */ /* 0x020fe40000010000 */
[----:B------:R-:W4:Y:S02]  /*47b0*/  LDL R187, [R1+0xdc] ;  /* 0x0000dc0001bb7983 */ /* 0x000f240000100800 */
        /* <DEDUP_REMOVED lines=10> */
[----:B---3--:R-:W-:Y:S01]  /*4860*/  @P6 FMUL.FTZ R189, R196, R186 ;  /* 0x000000bac4bd6220 */ /* 0x008fe20000410000 */
        /* <DEDUP_REMOVED lines=23> */
[----:B------:R-:W-:-:S06]  /*49e0*/  HFMA2.MMA R190, -RZ, RZ, 0, 0 ;  /* 0x00000000ffbe7435 */ /* 0x000fcc00000001ff */
[----:B--2---:R-:W-:Y:S01]  /*49f0*/  @P6 FMUL.FTZ R190, R192, R186 ;  /* 0x000000bac0be6220 */ /* 0x004fe20000410000 */
[----:B----4-:R-:W-:Y:S01]  /*4a00*/  @P4 FMUL.FTZ R191, R187, R185 ;  /* 0x000000b9bbbf4220 */ /* 0x010fe20000410000 */
[----:B------:R-:W-:-:S04]  /*4a10*/  ISETP.NE.U32.AND P4, PT, RZ, UR16, PT ;  /* 0x00000010ff007c0c */ /* 0x000fc8000bf85070 */
[----:B------:R-:W-:-:S13]  /*4a20*/  ISETP.NE.AND.EX P4, PT, RZ, UR17, PT, P4 ;  /* 0x00000011ff007c0c */ /* 0x000fda000bf85340 */
[----:B------:R-:W-:-:S04]  /*4a30*/  @P4 LEA R186, P5, R8, UR16, 0x4 ;  /* 0x0000001008ba4c11 */ /* 0x000fc8000f8a20ff */
[----:B------:R-:W-:-:S05]  /*4a40*/  @P4 LEA.HI.X R187, R8, UR17, RZ, 0x4, P5 ;  /* 0x0000001108bb4c11 */ /* 0x000fca000a8f24ff */
[----:B------:R0:W-:Y:S02]  /*4a50*/  @P4 STG.E.128 desc[UR4][R186.64], R180 ;  /* 0x000000b4ba004986 */ /* 0x0001e4000c101d04 */
[----:B0-----:R-:W-:-:S04]  /*4a60*/  LEA R186, P4, R8, UR18, 0x4 ;  /* 0x0000001208ba7c11 */ /* 0x001fc8000f8820ff */
[----:B------:R-:W-:-:S05]  /*4a70*/  LEA.HI.X R187, R8, UR19, RZ, 0x4, P4 ;  /* 0x0000001308bb7c11 */ /* 0x000fca000a0f24ff */
[----:B------:R2:W-:Y:S01]  /*4a80*/  STG.E.128 desc[UR4][R186.64], R188 ;  /* 0x000000bcba007986 */ /* 0x0005e2000c101d04 */
[----:B------:R-:W-:-:S07]  /*4a90*/  IADD3 R8, R8, 0x20, RZ ;  /* 0x0000002008087810 */ /* 0x000fce0007ffe0ff */
.L_x_14526:
[----:B------:R-:W-:Y:S05]  /*4aa0*/  BSYNC B1 ;  /* 0x0000000000017941 */ /* 0x000fea0003800000 */
.L_x_14525:
[----:B------:R-:W-:Y:S01]  /*4ab0*/  LOP3.LUT P4, RZ, R5, 0x8, RZ, 0xc0, !PT ;  /* 0x0000000805ff7812 */ /* 0x000fe2000788c0ff */
[----:B------:R-:W-:-:S12]  /*4ac0*/  BSSY B1, `(.L_x_14527) ;  /* 0x000004e000017945 */ /* 0x000fd80003800000 */
[----:B------:R-:W-:Y:S05]  /*4ad0*/  @!P4 BRA `(.L_x_14528) ;  /* 0x000000040030c947 */ /* 0x000fea0003800000 */
[----:B-12---:R-:W1:Y:S01]  /*4ae0*/  LDC.64 R188, c[0x0][0x220] ;  /* 0x00008800ffbc7b82 */ /* 0x006e620000000a00 */
        /* <DEDUP_REMOVED lines=75> */
.L_x_14528:
[----:B------:R-:W-:Y:S05]  /*4fa0*/  BSYNC B1 ;  /* 0x0000000000017941 */ /* 0x000fea0003800000 */
.L_x_14527:
[----:B------:R-:W-:Y:S01]  /*4fb0*/  LOP3.LUT P4, RZ, R5, 0x4, RZ, 0xc0, !PT ;  /* 0x0000000405ff7812 */ /* 0x000fe2000788c0ff */
[----:B------:R-:W-:-:S12]  /*4fc0*/  BSSY B1, `(.L_x_14529) ;  /* 0x000004e000017945 */ /* 0x000fd80003800000 */
[----:B------:R-:W-:Y:S05]  /*4fd0*/  @!P4 BRA `(.L_x_14530) ;  /* 0x000000040030c947 */ /* 0x000fea0003800000 */
[----:B-12-4-:R-:W1:Y:S01]  /*4fe0*/  LDC.64 R188, c[0x0][0x220] ;  /* 0x00008800ffbc7b82 */ /* 0x016e620000000a00 */
        /* <DEDUP_REMOVED lines=75> */
.L_x_14530:
[----:B------:R-:W-:Y:S05]  /*54a0*/  BSYNC B1 ;  /* 0x0000000000017941 */ /* 0x000fea0003800000 */
.L_x_14529:
[----:B------:R-:W-:Y:S01]  /*54b0*/  LOP3.LUT P4, RZ, R5, 0x2, RZ, 0xc0, !PT ;  /* 0x0000000205ff7812 */ /* 0x000fe2000788c0ff */
[----:B------:R-:W-:-:S12]  /*54c0*/  BSSY B1, `(.L_x_14531) ;  /* 0x000004e000017945 */ /* 0x000fd80003800000 */
[----:B------:R-:W-:Y:S05]  /*54d0*/  @!P4 BRA `(.L_x_14532) ;  /* 0x000000040030c947 */ /* 0x000fea0003800000 */
[----:B012-4-:R-:W0:Y:S01]  /*54e0*/  LDC.64 R188, c[0x0][0x220] ;  /* 0x00008800ffbc7b82 */ /* 0x017e220000000a00 */
[----:B------:R-:W2:Y:S04]  /*54f0*/  LDL R192, [R1+0x3c] ;  /* 0x00003c0001c07983 */ /* 0x000ea80000100800 */
[----:B------:R-:W4:Y:S04]  /*5500*/  LDL R214, [R1+0xb8] ;  /* 0x0000b80001d67983 */ /* 0x000f280000100800 */
[----:B------:R-:W5:Y:S01]  /*5510*/  LDL R187, [R1+0x8] ;  /* 0x0000080001bb7983 */ /* 0x000f620000100800 */
[----:B---3--:R-:W-:-:S02]  /*5520*/  ISETP.NE.AND P4, PT, R194, RZ, PT ;  /* 0x000000ffc200720c */ /* 0x008fc40003f85270 */
[----:B------:R-:W-:Y:S01]  /*5530*/  ISETP.NE.U32.AND P5, PT, RZ, UR8, PT ;  /* 0x00000008ff007c0c */ /* 0x000fe2000bfa5070 */
[----:B------:R-:W3:Y:S01]  /*5540*/  LDL R196, [R1+0xb4] ;  /* 0x0000b40001c47983 */ /* 0x000ee20000100800 */
[----:B------:R-:W-:Y:S01]  /*5550*/  FSEL R185, R19, RZ, !P4 ;  /* 0x000000ff13b97208 */ /* 0x000fe20006000000 */
[----:B0-----:R-:W-:-:S06]  /*5560*/  IMAD.WIDE.U32 R188, R8, 0x10, R188 ;  /* 0x0000001008bc7825 */ /* 0x001fcc00078e00bc */
        /* <DEDUP_REMOVED lines=67> */
.L_x_14532:
[----:B------:R-:W-:Y:S05]  /*59a0*/  BSYNC B1 ;  /* 0x0000000000017941 */ /* 0x000fea0003800000 */
.L_x_14531:
        /* <DEDUP_REMOVED lines=79> */
.L_x_14534:
[----:B------:R-:W-:Y:S05]  /*5ea0*/  BSYNC B1 ;  /* 0x0000000000017941 */ /* 0x000fea0003800000 */
.L_x_14533:
[----:B------:R-:W-:Y:S04]  /*5eb0*/  BSSY B1, `(.L_x_14535) ;  /* 0x000004e000017945 */ /* 0x000fe80003800000 */
[----:B------:R-:W-:Y:S05]  /*5ec0*/  @!P0 BRA `(.L_x_14536) ;  /* 0x0000000400308947 */ /* 0x000fea0003800000 */
[----:B012-4-:R-:W0:Y:S01]  /*5ed0*/  LDC.64 R188, c[0x0][0x220] ;  /* 0x00008800ffbc7b82 */ /* 0x017e220000000a00 */
[----:B------:R-:W2:Y:S04]  /*5ee0*/  LDL R192, [R1+0x34] ;  /* 0x0000340001c07983 */ /* 0x000ea80000100800 */
[----:B------:R-:W4:Y:S04]  /*5ef0*/  LDL R214, [R1+0x98] ;  /* 0x0000980001d67983 */ /* 0x000f280000100800 */
[----:B------:R-:W5:Y:S01]  /*5f00*/  LDL R187, [R1] ;  /* 0x0000000001bb7983 */ /* 0x000f620000100800 */
        /* <DEDUP_REMOVED lines=72> */
.L_x_14536:
[----:B------:R-:W-:Y:S05]  /*6390*/  BSYNC B1 ;  /* 0x0000000000017941 */ /* 0x000fea0003800000 */
.L_x_14535:
[----:B------:R-:W-:Y:S04]  /*63a0*/  BSSY B1, `(.L_x_14537) ;  /* 0x000004d000017945 */ /* 0x000fe80003800000 */
[----:B------:R-:W-:Y:S05]  /*63b0*/  @!P1 BRA `(.L_x_14538) ;  /* 0x00000004002c9947 */ /* 0x000fea0003800000 */
[----:B012-4-:R-:W0:Y:S01]  /*63c0*/  LDC.64 R188, c[0x0][0x220] ;  /* 0x00008800ffbc7b82 */ /* 0x017e220000000a00 */
[----:B------:R-:W2:Y:S04]  /*63d0*/  LDL R192, [R1+0x30] ;  /* 0x0000300001c07983 */ /* 0x000ea80000100800 */
[----:B------:R-:W4:Y:S04]  /*63e0*/  LDL R187, [R1+0x88] ;  /* 0x0000880001bb7983 */ /* 0x000f280000100800 */
[----:B------:R-:W5:Y:S01]  /*63f0*/  LDL R196, [R1+0x84] ;  /* 0x0000840001c47983 */ /* 0x000f620000100800 */
[----:B---3--:R-:W-:-:S02]  /*6400*/  ISETP.NE.AND P4, PT, R194, RZ, PT ;  /* 0x000000ffc200720c */ /* 0x008fc40003f85270 */
[----:B------:R-:W-:Y:S02]  /*6410*/  ISETP.NE.U32.AND P5, PT, RZ, UR8, PT ;  /* 0x00000008ff007c0c */ /* 0x000fe4000bfa5070 */
[----:B------:R-:W-:Y:S01]  /*6420*/  FSEL R185, R19, RZ, !P4 ;  /* 0x000000ff13b97208 */ /* 0x000fe20006000000 */
[----:B0-----:R-:W-:-:S06]  /*6430*/  IMAD.WIDE.U32 R188, R8, 0x10, R188 ;  /* 0x0000001008bc7825 */ /* 0x001fcc00078e00bc */
[----:B------:R-:W3:Y:S01]  /*6440*/  LDG.E.128 R188, desc[UR4][R188.64] ;  /* 0x00000004bcbc7981 */ /* 0x000ee2000c1e1d00 */
        /* <DEDUP_REMOVED lines=12> */
[----:B---3--:R-:W-:-:S05]  /*6510*/  FMUL.FTZ R188, R186, R188 ;  /* 0x000000bcbabc7220 */ /* 0x008fca0000410000 */
[----:B------:R-:W-:-:S05]  /*6520*/  FSEL R188, R188, RZ, P6 ;  /* 0x000000ffbcbc7208 */ /* 0x000fca0003000000 */
[----:B------:R-:W-:Y:S01]  /*6530*/  FADD.FTZ R120, R120, R188 ;  /* 0x000000bc78787221 */ /* 0x000fe20000010000 */
[----:B------:R-:W-:-:S06]  /*6540*/  HFMA2.MMA R188, -RZ, RZ, 0, 0 ;  /* 0x00000000ffbc7435 */ /* 0x000fcc00000001ff */
[----:B----4-:R-:W-:Y:S02]  /*6550*/  @P6 FMUL.FTZ R188, R187, R186 ;  /* 0x000000babbbc6220 */ /* 0x010fe40000410000 */
[----:B------:R-:W3:Y:S01]  /*6560*/  LDL R187, [R1+0x7c] ;  /* 0x00007c0001bb7983 */ /* 0x000ee20000100800 */
[----:B------:R-:W-:Y:S01]  /*6570*/  FFMA.FTZ R186, R204, R184, R185 ;  /* 0x000000b8ccba7223 */ /* 0x000fe200000100b9 */
[----:B------:R-:W-:-:S03]  /*6580*/  LOP3.LUT P6, RZ, R17, 0xff00, RZ, 0xc0, !PT ;  /* 0x0000ff0011ff7812 */ /* 0x000fc600078cc0ff */
[----:B------:R-:W-:-:S04]  /*6590*/  FADD.FTZ R186, R252, -R186 ;  /* 0x800000bafcba7221 */ /* 0x000fc80000010000 */
[----:B------:R-:W-:-:S04]  /*65a0*/  FMUL.FTZ R186, R7, R186 ;  /* 0x000000ba07ba7220 */ /* 0x000fc80000410000 */
[----:B------:R-:W-:-:S05]  /*65b0*/  @P5 FADD.FTZ R186, R169, R186 ;  /* 0x000000baa9ba5221 */ /* 0x000fca0000010000 */
[C---:B------:R-:W-:Y:S01]  /*65c0*/  SEL R181, R186.reuse, R181, P4 ;  /* 0x000000b5bab57207 */ /* 0x040fe20002000000 */
[----:B------:R-:W-:-:S04]  /*65d0*/  FMUL.FTZ R186, R186, R6 ;  /* 0x00000006baba7220 */ /* 0x000fc80000410000 */
[----:B------:R-:W-:-:S04]  /*65e0*/  FMUL.FTZ R186, R186, UR15 ;  /* 0x0000000fbaba7c20 */ /* 0x000fc80008410000 */
[----:B------:R-:W-:-:S05]  /*65f0*/  FMUL.FTZ R189, R189, R186 ;  /* 0x000000babdbd7220 */ /* 0x000fca0000410000 */
[----:B------:R-:W-:-:S05]  /*6600*/  FSEL R189, R189, RZ, P6 ;  /* 0x000000ffbdbd7208 */ /* 0x000fca0003000000 */
[----:B------:R-:W-:Y:S01]  /*6610*/  FADD.FTZ R121, R121, R189 ;  /* 0x000000bd79797221 */ /* 0x000fe20000010000 */
[----:B------:R-:W-:Y:S01]  /*6620*/  MOV R189, RZ ;  /* 0x000000ff00bd7202 */ /* 0x000fe20000000f00 */
[----:B-----5:R-:W-:Y:S01]  /*6630*/  @P6 FMUL.FTZ R189, R196, R186 ;  /* 0x000000bac4bd6220 */ /* 0x020fe20000410000 */
[-CC-:B------:R-:W-:Y:S01]  /*6640*/  FFMA.FTZ R186, R193, R184.reuse, R185.reuse ;  /* 0x000000b8c1ba7223 */ /* 0x180fe200000100b9 */
[----:B------:R-:W-:Y:S01]  /*6650*/  FFMA.FTZ R185, R236, R184, R185 ;  /* 0x000000b8ecb97223 */ /* 0x000fe200000100b9 */
[----:B------:R-:W-:Y:S02]  /*6660*/  LOP3.LUT P6, RZ, R17, 0xff0000, RZ, 0xc0, !PT ;  /* 0x00ff000011ff7812 */ /* 0x000fe400078cc0ff */
        /* <DEDUP_REMOVED lines=10> */
[----:B------:R-:W-:Y:S01]  /*6710*/  LOP3.LUT P4, RZ, R17, 0xff000000, RZ, 0xc0, !PT ;  /* 0xff00000011ff7812 */ /* 0x000fe2000788c0ff */
[----:B------:R-:W-:Y:S02]  /*6720*/  FMUL.FTZ R186, R186, UR15 ;  /* 0x0000000fbaba7c20 */ /* 0x000fe40008410000 */
[----:B------:R-:W-:Y:S02]  /*6730*/  FMUL.FTZ R185, R185, UR15 ;  /* 0x0000000fb9b97c20 */ /* 0x000fe40008410000 */
[----:B------:R-:W-:Y:S02]  /*6740*/  FMUL.FTZ R190, R190, R186 ;  /* 0x000000babebe7220 */ /* 0x000fe40000410000 */
[----:B------:R-:W-:-:S03]  /*6750*/  FMUL.FTZ R191, R191, R185 ;  /* 0x000000b9bfbf7220 */ /* 0x000fc60000410000 */
[----:B------:R-:W-:Y:S02]  /*6760*/  FSEL R190, R190, RZ, P6 ;  /* 0x000000ffbebe7208 */ /* 0x000fe40003000000 */
[----:B------:R-:W-:-:S03]  /*6770*/  FSEL R191, R191, RZ, P4 ;  /* 0x000000ffbfbf7208 */ /* 0x000fc60002000000 */
[----:B------:R-:W-:Y:S01]  /*6780*/  FADD.FTZ R122, R122, R190 ;  /* 0x000000be7a7a7221 */ /* 0x000fe20000010000 */
[----:B------:R-:W-:Y:S01]  /*6790*/  HFMA2.MMA R190, -RZ, RZ, 0, 0 ;  /* 0x00000000ffbe7435 */ /* 0x000fe200000001ff */
[----:B------:R-:W-:Y:S01]  /*67a0*/  FADD.FTZ R123, R123, R191 ;  /* 0x000000bf7b7b7221 */ /* 0x000fe20000010000 */
[----:B------:R-:W-:-:S04]  /*67b0*/  MOV R191, RZ ;  /* 0x000000ff00bf7202 */ /* 0x000fc80000000f00 */
[----:B--2---:R-:W-:Y:S01]  /*67c0*/  @P6 FMUL.FTZ R190, R192, R186 ;  /* 0x000000bac0be6220 */ /* 0x004fe20000410000 */
[----:B---3--:R-:W-:Y:S01]  /*67d0*/  @P4 FMUL.FTZ R191, R187, R185 ;  /* 0x000000b9bbbf4220 */ /* 0x008fe20000410000 */
[----:B------:R-:W-:-:S04]  /*67e0*/  ISETP.NE.U32.AND P4, PT, RZ, UR16, PT ;  /* 0x00000010ff007c0c */ /* 0x000fc8000bf85070 */
[----:B------:R-:W-:-:S13]  /*67f0*/  ISETP.NE.AND.EX P4, PT, RZ, UR17, PT, P4 ;  /* 0x00000011ff007c0c */ /* 0x000fda000bf85340 */
[----:B------:R-:W-:-:S04]  /*6800*/  @P4 LEA R186, P5, R8, UR16, 0x4 ;  /* 0x0000001008ba4c11 */ /* 0x000fc8000f8a20ff */
[----:B------:R-:W-:-:S05]  /*6810*/  @P4 LEA.HI.X R187, R8, UR17, RZ, 0x4, P5 ;  /* 0x0000001108bb4c11 */ /* 0x000fca000a8f24ff */
[----:B------:R0:W-:Y:S02]  /*6820*/  @P4 STG.E.128 desc[UR4][R186.64], R180 ;  /* 0x000000b4ba004986 */ /* 0x0001e4000c101d04 */
[----:B0-----:R-:W-:-:S04]  /*6830*/  LEA R186, P4, R8, UR18, 0x4 ;  /* 0x0000001208ba7c11 */ /* 0x001fc8000f8820ff */
[C---:B------:R-:W-:Y:S02]  /*6840*/  LEA.HI.X R187, R8.reuse, UR19, RZ, 0x4, P4 ;  /* 0x0000001308bb7c11 */ /* 0x040fe4000a0f24ff */
[----:B------:R-:W-:-:S03]  /*6850*/  IADD3 R8, R8, 0x20, RZ ;  /* 0x0000002008087810 */ /* 0x000fc60007ffe0ff */
[----:B------:R0:W-:Y:S04]  /*6860*/  STG.E.128 desc[UR4][R186.64], R188 ;  /* 0x000000bcba007986 */ /* 0x0001e8000c101d04 */
.L_x_14538:
[----:B------:R-:W-:Y:S05]  /*6870*/  BSYNC B1 ;  /* 0x0000000000017941 */ /* 0x000fea0003800000 */
.L_x_14537:
        /* <DEDUP_REMOVED lines=77> */
.L_x_14540:
[----:B------:R-:W-:Y:S05]  /*6d50*/  BSYNC B1 ;  /* 0x0000000000017941 */ /* 0x000fea0003800000 */
.L_x_14539:
[----:B------:R-:W-:Y:S01]  /*6d60*/  LOP3.LUT P4, RZ, R5, 0x40, RZ, 0xc0, !PT ;  /* 0x0000004005ff7812 */ /* 0x000fe2000788c0ff */
[----:B------:R-:W-:-:S12]  /*6d70*/  BSSY B1, `(.L_x_14541) ;  /* 0x000004f000017945 */ /* 0x000fd80003800000 */
[----:B------:R-:W-:Y:S05]  /*6d80*/  @!P4 BRA `(.L_x_14542) ;  /* 0x000000040034c947 */ /* 0x000fea0003800000 */
[----:B012-4-:R-:W2:Y:S04]  /*6d90*/  LDL R189, [R1+0x50] ;  /* 0x0000500001bd7983 */ /* 0x017ea80000100800 */
[----:B------:R-:W4:Y:S04]  /*6da0*/  LDL R188, [R1+0x4c] ;  /* 0x00004c0001bc7983 */ /* 0x000f280000100800 */
[----:B------:R-:W5:Y:S04]  /*6db0*/  LDL R187, [R1+0x24] ;  /* 0x0000240001bb7983 */ /* 0x000f680000100800 */
[----:B------:R-:W5:Y:S01]  /*6dc0*/  LDL R186, [R1+0x28] ;  /* 0x0000280001ba7983 */ /* 0x000f620000100800 */
[----:B---3--:R-:W-:-:S03]  /*6dd0*/  ISETP.NE.AND P4, PT, R194, RZ, PT ;  /* 0x000000ffc200720c */ /* 0x008fc60003f85270 */
[----:B------:R-:W3:Y:S01]  /*6de0*/  LDL R190, [R1+0x68] ;  /* 0x0000680001be7983 */ /* 0x000ee20000100800 */
[----:B------:R-:W-:-:S03]  /*6df0*/  FSEL R185, R19, RZ, !P4 ;  /* 0x000000ff13b97208 */ /* 0x000fc60006000000 */
[----:B------:R-:W3:Y:S04]  /*6e00*/  LDL R192, [R1+0x64] ;  /* 0x0000640001c07983 */ /* 0x000ee80000100800 */
[----:B------:R-:W3:Y:S01]  /*6e10*/  LDL R191, [R1+0x60] ;  /* 0x0000600001bf7983 */ /* 0x000ee20000100800 */
[-CC-:B--2---:R-:W-:Y:S01]  /*6e20*/  FFMA.FTZ R189, R189, R184.reuse, R185.reuse ;  /* 0x000000b8bdbd7223 */ /* 0x184fe200000100b9 */
[-CC-:B----4-:R-:W-:Y:S01]  /*6e30*/  FFMA.FTZ R188, R188, R184.reuse, R185.reuse ;  /* 0x000000b8bcbc7223 */ /* 0x190fe200000100b9 */
[-CC-:B-----5:R-:W-:Y:S01]  /*6e40*/  FFMA.FTZ R19, R187, R184.reuse, R185.reuse ;  /* 0x000000b8bb137223 */ /* 0x1a0fe200000100b9 */
[----:B------:R-:W-:Y:S02]  /*6e50*/  FFMA.FTZ R184, R232, R184, R185 ;  /* 0x000000b8e8b87223 */ /* 0x000fe400000100b9 */
        /* <DEDUP_REMOVED lines=8> */
[----:B------:R-:W0:Y:S02]  /*6ee0*/  LDC.64 R184, c[0x0][0x220] ;  /* 0x00008800ffb87b82 */ /* 0x000e240000000a00 */
[----:B0-----:R-:W-:-:S06]  /*6ef0*/  IMAD.WIDE.U32 R184, R8, 0x10, R184 ;  /* 0x0000001008b87825 */ /* 0x001fcc00078e00b8 */
[----:B------:R-:W2:Y:S01]  /*6f00*/  LDG.E.128 R184, desc[UR4][R184.64] ;  /* 0x00000004b8b87981 */ /* 0x000ea2000c1e1d00 */
[----:B------:R-:W-:-:S04]  /*6f10*/  ISETP.NE.U32.AND P4, PT, RZ, UR8, PT ;  /* 0x00000008ff007c0c */ /* 0x000fc8000bf85070 */
[----:B------:R-:W-:Y:S02]  /*6f20*/  ISETP.NE.AND.EX P4, PT, RZ, UR9, PT, P4 ;  /* 0x00000009ff007c0c */ /* 0x000fe4000bf85340 */
[----:B------:R-:W-:-:S04]  /*6f30*/  ISETP.NE.U32.AND P5, PT, RZ, UR16, PT ;  /* 0x00000010ff007c0c */ /* 0x000fc8000bfa5070 */
[----:B------:R-:W-:-:S07]  /*6f40*/  ISETP.NE.AND.EX P5, PT, RZ, UR17, PT, P5 ;  /* 0x00000011ff007c0c */ /* 0x000fce000bfa5350 */
[----:B------:R-:W-:-:S05]  /*6f50*/  @P4 FADD.FTZ R189, R176, R189 ;  /* 0x000000bdb0bd4221 */ /* 0x000fca0000010000 */
[C---:B------:R-:W-:Y:S01]  /*6f60*/  SEL R180, R189.reuse, R180, P5 ;  /* 0x000000b4bdb47207 */ /* 0x040fe20002800000 */
[----:B------:R-:W-:-:S04]  /*6f70*/  FMUL.FTZ R189, R189, R6 ;  /* 0x00000006bdbd7220 */ /* 0x000fc80000410000 */
[----:B------:R-:W-:Y:S01]  /*6f80*/  FMUL.FTZ R189, R189, UR15 ;  /* 0x0000000fbdbd7c20 */ /* 0x000fe20008410000 */
[----:B------:R-:W-:Y:S01]  /*6f90*/  LOP3.LUT P6, RZ, R18, 0xff, RZ, 0xc0, !PT ;  /* 0x000000ff12ff7812 */ /* 0x000fe200078cc0ff */
[----:B------:R-:W-:-:S05]  /*6fa0*/  @P4 FADD.FTZ R188, R177, R188 ;  /* 0x000000bcb1bc4221 */ /* 0x000fca0000010000 */
[C---:B------:R-:W-:Y:S01]  /*6fb0*/  SEL R181, R188.reuse, R181, P5 ;  /* 0x000000b5bcb57207 */ /* 0x040fe20002800000 */
[----:B------:R-:W-:Y:S01]  /*6fc0*/  FMUL.FTZ R188, R188, R6 ;  /* 0x00000006bcbc7220 */ /* 0x000fe20000410000 */
[----:B--2---:R-:W-:-:S05]  /*6fd0*/  FMUL.FTZ R184, R189, R184 ;  /* 0x000000b8bdb87220 */ /* 0x004fca0000410000 */
[----:B------:R-:W-:-:S05]  /*6fe0*/  FSEL R184, R184, RZ, P6 ;  /* 0x000000ffb8b87208 */ /* 0x000fca0003000000 */
[----:B------:R-:W-:Y:S01]  /*6ff0*/  FADD.FTZ R128, R128, R184 ;  /* 0x000000b880807221 */ /* 0x000fe20000010000 */
[----:B------:R-:W-:-:S06]  /*7000*/  HFMA2.MMA R184, -RZ, RZ, 0, 0 ;  /* 0x00000000ffb87435 */ /* 0x000fcc00000001ff */
[----:B---3--:R-:W-:Y:S02]  /*7010*/  @P6 FMUL.FTZ R184, R190, R189 ;  /* 0x000000bdbeb86220 */ /* 0x008fe40000410000 */
[----:B------:R-:W2:Y:S01]  /*7020*/  LDL R190, [R1+0x5c] ;  /* 0x00005c0001be7983 */ /* 0x000ea20000100800 */
[----:B------:R-:W-:Y:S01]  /*7030*/  FMUL.FTZ R188, R188, UR15 ;  /* 0x0000000fbcbc7c20 */ /* 0x000fe20008410000 */
[----:B------:R-:W-:-:S03]  /*7040*/  LOP3.LUT P6, RZ, R18, 0xff00, RZ, 0xc0, !PT ;  /* 0x0000ff0012ff7812 */ /* 0x000fc600078cc0ff */
[----:B------:R-:W-:Y:S01]  /*7050*/  FMUL.FTZ R185, R185, R188 ;  /* 0x000000bcb9b97220 */ /* 0x000fe20000410000 */
[----:B------:R-:W-:-:S04]  /*7060*/  @P4 FADD.FTZ R19, R178, R19 ;  /* 0x00000013b2134221 */ /* 0x000fc80000010000 */
[----:B------:R-:W-:Y:S01]  /*7070*/  FSEL R185, R185, RZ, P6 ;  /* 0x000000ffb9b97208 */ /* 0x000fe20003000000 */
[----:B------:R-:W-:Y:S01]  /*7080*/  @P4 FADD.FTZ R7, R179, R7 ;  /* 0x00000007b3074221 */ /* 0x000fe20000010000 */
[----:B------:R-:W-:-:S03]  /*7090*/  ISETP.NE.U32.AND P4, PT, RZ, UR16, PT ;  /* 0x00000010ff007c0c */ /* 0x000fc6000bf85070 */
[----:B------:R-:W-:Y:S01]  /*70a0*/  FADD.FTZ R129, R129, R185 ;  /* 0x000000b981817221 */ /* 0x000fe20000010000 */
[----:B------:R-:W-:Y:S01]  /*70b0*/  MOV R185, RZ ;  /* 0x000000ff00b97202 */ /* 0x000fe20000000f00 */
[----:B------:R-:W-:Y:S01]  /*70c0*/  @P6 FMUL.FTZ R185, R192, R188 ;  /* 0x000000bcc0b96220 */ /* 0x000fe20000410000 */
[C---:B------:R-:W-:Y:S01]  /*70d0*/  FMUL.FTZ R188, R19.reuse, R6 ;  /* 0x0000000613bc7220 */ /* 0x040fe20000410000 */
[----:B------:R-:W-:Y:S02]  /*70e0*/  LOP3.LUT P6, RZ, R18, 0xff0000, RZ, 0xc0, !PT ;  /* 0x00ff000012ff7812 */ /* 0x000fe400078cc0ff */
[----:B------:R-:W-:Y:S01]  /*70f0*/  ISETP.NE.AND.EX P4, PT, RZ, UR17, PT, P4 ;  /* 0x00000011ff007c0c */ /* 0x000fe2000bf85340 */
[----:B------:R-:W-:Y:S01]  /*7100*/  FMUL.FTZ R188, R188, UR15 ;  /* 0x0000000fbcbc7c20 */ /* 0x000fe20008410000 */
[----:B------:R-:W-:-:S03]  /*7110*/  SEL R182, R19, R182, P5 ;  /* 0x000000b613b67207 */ /* 0x000fc60002800000 */
[----:B------:R-:W-:Y:S01]  /*7120*/  FMUL.FTZ R19, R186, R188 ;  /* 0x000000bcba137220 */ /* 0x000fe20000410000 */
[----:B------:R-:W-:Y:S01]  /*7130*/  HFMA2.MMA R186, -RZ, RZ, 0, 0 ;  /* 0x00000000ffba7435 */ /* 0x000fe200000001ff */
[----:B------:R-:W-:-:S05]  /*7140*/  SEL R183, R7, R183, P5 ;  /* 0x000000b707b77207 */ /* 0x000fca0002800000 */
[----:B------:R-:W-:Y:S01]  /*7150*/  @P6 FMUL.FTZ R186, R191, R188 ;  /* 0x000000bcbfba6220 */ /* 0x000fe20000410000 */
[----:B------:R-:W-:-:S04]  /*7160*/  @P4 LEA R188, P5, R8, UR16, 0x4 ;  /* 0x0000001008bc4c11 */ /* 0x000fc8000f8a20ff */
[----:B------:R-:W-:Y:S01]  /*7170*/  @P4 LEA.HI.X R189, R8, UR17, RZ, 0x4, P5 ;  /* 0x0000001108bd4c11 */ /* 0x000fe2000a8f24ff */
[----:B------:R-:W-:-:S04]  /*7180*/  FMUL.FTZ R6, R7, R6 ;  /* 0x0000000607067220 */ /* 0x000fc80000410000 */
[----:B------:R0:W-:Y:S01]  /*7190*/  @P4 STG.E.128 desc[UR4][R188.64], R180 ;  /* 0x000000b4bc004986 */ /* 0x0001e2000c101d04 */
[----:B------:R-:W-:Y:S01]  /*71a0*/  LOP3.LUT P4, RZ, R18, 0xff000000, RZ, 0xc0, !PT ;  /* 0xff00000012ff7812 */ /* 0x000fe2000788c0ff */
[----:B------:R-:W-:-:S04]  /*71b0*/  FMUL.FTZ R6, R6, UR15 ;  /* 0x0000000f06067c20 */ /* 0x000fc80008410000 */
[----:B0-----:R-:W-:Y:S01]  /*71c0*/  FMUL.FTZ R188, R187, R6 ;  /* 0x00000006bbbc7220 */ /* 0x001fe20000410000 */
[----:B------:R-:W-:Y:S02]  /*71d0*/  MOV R187, RZ ;  /* 0x000000ff00bb7202 */ /* 0x000fe40000000f00 */
[----:B------:R-:W-:Y:S02]  /*71e0*/  FSEL R19, R19, RZ, P6 ;  /* 0x000000ff13137208 */ /* 0x000fe40003000000 */
[----:B------:R-:W-:-:S03]  /*71f0*/  FSEL R188, R188, RZ, P4 ;  /* 0x000000ffbcbc7208 */ /* 0x000fc60002000000 */
[----:B------:R-:W-:Y:S02]  /*7200*/  FADD.FTZ R130, R130, R19 ;  /* 0x0000001382827221 */ /* 0x000fe40000010000 */
[----:B------:R-:W-:Y:S01]  /*7210*/  FADD.FTZ R131, R131, R188 ;  /* 0x000000bc83837221 */ /* 0x000fe20000010000 */
[----:B--2---:R-:W-:Y:S01]  /*7220*/  @P4 FMUL.FTZ R187, R190, R6 ;  /* 0x00000006bebb4220 */ /* 0x004fe20000410000 */
[----:B------:R-:W-:-:S04]  /*7230*/  LEA R6, P5, R8, UR18, 0x4 ;  /* 0x0000001208067c11 */ /* 0x000fc8000f8a20ff */
[----:B------:R-:W-:-:S05]  /*7240*/  LEA.HI.X R7, R8, UR19, RZ, 0x4, P5 ;  /* 0x0000001308077c11 */ /* 0x000fca000a8f24ff */
[----:B------:R0:W-:Y:S04]  /*7250*/  STG.E.128 desc[UR4][R6.64], R184 ;  /* 0x000000b806007986 */ /* 0x0001e8000c101d04 */
.L_x_14542:
[----:B------:R-:W-:Y:S05]  /*7260*/  BSYNC B1 ;  /* 0x0000000000017941 */ /* 0x000fea0003800000 */
.L_x_14541:
[----:B0-----:R-:W0:Y:S02]  /*7270*/  LDC.64 R6, c[0x0][0x210] ;  /* 0x00008400ff067b82 */ /* 0x001e240000000a00 */
[----:B0-----:R-:W-:-:S04]  /*7280*/  LEA R4, R6, R4, 0x2 ;  /* 0x0000000406047211 */ /* 0x001fc800078e10ff */
[----:B------:R-:W-:-:S13]  /*7290*/  ISETP.GE.AND P4, PT, R4, R7, PT ;  /* 0x000000070400720c */ /* 0x000fda0003f86270 */
[----:B------:R-:W-:Y:S05]  /*72a0*/  @!P4 BRA `(.L_x_14543) ;  /* 0xffffffa80014c947 */ /* 0x000fea000383ffff */
.L_x_14501:
[----:B------:R-:W-:Y:S05]  /*72b0*/  BSYNC B0 ;  /* 0x0000000000007941 */ /* 0x000fea0003800000 */
.L_x_14500:
[----:B-----5:R-:W2:Y:S01]  /*72c0*/  LDL.LU R6, [R1+0x58] ;  /* 0x0000580001067983 */ /* 0x020ea20000300800 */
        /* <DEDUP_REMOVED lines=130> */
[----:B------:R-:W3:Y:S01]  /*7af0*/  LDS R51, [R0+0x1400] ;  /* 0x0014000000337984 */ /* 0x000ee20000000800 */
[----:B0-----:R-:W0:Y:S03]  /*7b00*/  S2R R88, SR_CTAID.X ;  /* 0x0000000000587919 */ /* 0x001e260000002500 */
[----:B------:R-:W0:Y:S04]  /*7b10*/  LDS R48, [R0+0x200] ;  /* 0x0002000000307984 */ /* 0x000e280000000800 */
[----:B------:R-:W0:Y:S01]  /*7b20*/  LDS R53, [R0+0x1600] ;  /* 0x0016000000357984 */ /* 0x000e220000000800 */
[----:B-1----:R-:W-:-:S03]  /*7b30*/  FADD.FTZ R22, RZ, R22 ;  /* 0x00000016ff167221 */ /* 0x002fc60000010000 */
[----:B------:R-:W1:Y:S04]  /*7b40*/  LDS R50, [R0+0x400] ;  /* 0x0004000000327984 */ /* 0x000e680000000800 */
[----:B------:R-:W1:Y:S04]  /*7b50*/  LDS R87, [R0+0x2800] ;  /* 0x0028000000577984 */ /* 0x000e680000000800 */
[----:B------:R-:W1:Y:S01]  /*7b60*/  LDS R89, [R0+0x2a00] ;  /* 0x002a000000597984 */ /* 0x000e620000000800 */
[----:B--2---:R-:W-:-:S03]  /*7b70*/  FADD.FTZ R22, R22, R25 ;  /* 0x0000001916167221 */ /* 0x004fc60000010000 */
[----:B------:R-:W2:Y:S01]  /*7b80*/  LDS R55, [R0+0x1800] ;  /* 0x0018000000377984 */ /* 0x000ea20000000800 */
[----:B----4-:R-:W-:-:S03]  /*7b90*/  FADD.FTZ R22, R22, R43 ;  /* 0x0000002b16167221 */ /* 0x010fc60000010000 */
[----:B------:R-:W4:Y:S01]  /*7ba0*/  LDS R91, [R0+0x2c00] ;  /* 0x002c0000005b7984 */ /* 0x000f220000000800 */
[----:B---3--:R-:W-:-:S03]  /*7bb0*/  FADD.FTZ R46, RZ, R46 ;  /* 0x0000002eff2e7221 */ /* 0x008fc60000010000 */
[----:B------:R-:W3:Y:S01]  /*7bc0*/  LDS R93, [R0+0x3c00] ;  /* 0x003c0000005d7984 */ /* 0x000ee20000000800 */
[----:B------:R-:W-:-:S03]  /*7bd0*/  FADD.FTZ R46, R46, R51 ;  /* 0x000000332e2e7221 */ /* 0x000fc60000010000 */
[----:B------:R1:W2:Y:S04]  /*7be0*/  LDS R43, [R0+0x3e00] ;  /* 0x003e0000002b7984 */ /* 0x0002a80000000800 */
[----:B------:R1:W3:Y:S01]  /*7bf0*/  LDS R51, [R0+0x4000] ;  /* 0x0040000000337984 */ /* 0x0002e20000000800 */
[----:B------:R-:W-:Y:S01]  /*7c00*/  FADD.FTZ R68, RZ, R68 ;  /* 0x00000044ff447221 */ /* 0x000fe20000010000 */
[----:B0-----:R-:W-:Y:S02]  /*7c10*/  IMAD R54, R88, UR6, RZ ;  /* 0x0000000658367c24 */ /* 0x001fe4000f8e02ff */
[----:B------:R-:W-:Y:S01]  /*7c20*/  FADD.FTZ R21, RZ, R21 ;  /* 0x00000015ff157221 */ /* 0x000fe20000010000 */
[----:B------:R-:W-:Y:S01]  /*7c30*/  IADD3 R52, R185, 0x7f, -R184 ;  /* 0x0000007fb9347810 */ /* 0x000fe20007ffe8b8 */
[----:B------:R-:W-:Y:S01]  /*7c40*/  FADD.FTZ R68, R68, R135 ;  /* 0x0000008744447221 */ /* 0x000fe20000010000 */
[----:B------:R-:W-:Y:S01]  /*7c50*/  FADD.FTZ R20, RZ, R20 ;  /* 0x00000014ff147221 */ /* 0x000fe20000010000 */
[----:B------:R-:W-:Y:S01]  /*7c60*/  IADD3 R54, P0, R54, R184, RZ ;  /* 0x000000b836367210 */ /* 0x000fe20007f1e0ff */
[----:B------:R-:W-:Y:S01]  /*7c70*/  FADD.FTZ R21, R21, R24 ;  /* 0x0000001815157221 */ /* 0x000fe20000010000 */
[----:B------:R-:W-:Y:S01]  /*7c80*/  LOP3.LUT P4, RZ, R52, 0xffffff80, RZ, 0xc0, !PT ;  /* 0xffffff8034ff7812 */ /* 0x000fe2000788c0ff */
[----:B------:R-:W-:Y:S01]  /*7c90*/  FADD.FTZ R68, R68, R81 ;  /* 0x0000005144447221 */ /* 0x000fe20000010000 */
[----:B------:R-:W-:Y:S01]  /*7ca0*/  FADD.FTZ R20, R20, R23 ;  /* 0x0000001714147221 */ /* 0x000fe20000010000 */
[----:B------:R-:W-:Y:S01]  /*7cb0*/  FADD.FTZ R21, R21, R40 ;  /* 0x0000002815157221 */ /* 0x000fe20000010000 */
[----:B------:R-:W-:Y:S01]  /*7cc0*/  FADD.FTZ R48, RZ, R48 ;  /* 0x00000030ff307221 */ /* 0x000fe20000010000 */
[----:B------:R-:W-:Y:S01]  /*7cd0*/  IADD3.X R81, RZ, RZ, RZ, P0, !PT ;  /* 0x000000ffff517210 */ /* 0x000fe200007fe4ff */
[----:B------:R-:W-:Y:S01]  /*7ce0*/  FADD.FTZ R133, RZ, R133 ;  /* 0x00000085ff857221 */ /* 0x000fe20000010000 */
[----:B------:R-:W-:Y:S01]  /*7cf0*/  FADD.FTZ R69, RZ, R69 ;  /* 0x00000045ff457221 */ /* 0x000fe20000010000 */
[----:B------:R-:W-:Y:S01]  /*7d00*/  SHF.L.U32 R40, R54, 0x2, RZ ;  /* 0x0000000236287819 */ /* 0x000fe200000006ff */
[----:B------:R-:W-:Y:S01]  /*7d10*/  FADD.FTZ R20, R20, R41 ;  /* 0x0000002914147221 */ /* 0x000fe20000010000 */
[----:B------:R-:W-:Y:S01]  /*7d20*/  ULDC.64 UR6, c[0x0][0x2d8] ;  /* 0x0000b60000067ab9 */ /* 0x000fe20000000a00 */
[----:B------:R-:W-:Y:S01]  /*7d30*/  FADD.FTZ R41, R21, R44 ;  /* 0x0000002c15297221 */ /* 0x000fe20000010000 */
[----:B------:R-:W-:Y:S01]  /*7d40*/  FADD.FTZ R48, R48, R53 ;  /* 0x0000003530307221 */ /* 0x000fe20000010000 */
[----:B------:R-:W-:Y:S01]  /*7d50*/  SHF.L.U64.HI R81, R54, 0x2, R81 ;  /* 0x0000000236517819 */ /* 0x000fe20000010251 */
[----:B------:R-:W-:Y:S01]  /*7d60*/  FADD.FTZ R133, R133, R134 ;  /* 0x0000008685857221 */ /* 0x000fe20000010000 */
[----:B------:R-:W-:Y:S01]  /*7d70*/  FADD.FTZ R69, R69, R78 ;  /* 0x0000004e45457221 */ /* 0x000fe20000010000 */
[----:B-1----:R-:W-:Y:S01]  /*7d80*/  FADD.FTZ R50, RZ, R50 ;  /* 0x00000032ff327221 */ /* 0x002fe20000010000 */
[----:B------:R-:W-:-:S02]  /*7d90*/  IADD3 R54, P0, R40, UR6, RZ ;  /* 0x0000000628367c10 */ /* 0x000fc4000ff1e0ff */
[C---:B------:R-:W-:Y:S02]  /*7da0*/  IADD3 R44, P1, R40.reuse, UR20, RZ ;  /* 0x00000014282c7c10 */ /* 0x040fe4000ff3e0ff */
[----:B------:R-:W-:Y:S01]  /*7db0*/  IADD3 R40, P2, R40, UR22, RZ ;  /* 0x0000001628287c10 */ /* 0x000fe2000ff5e0ff */
[----:B------:R-:W-:Y:S01]  /*7dc0*/  FADD.FTZ R46, R46, R87 ;  /* 0x000000572e2e7221 */ /* 0x000fe20000010000 */
[----:B------:R-:W-:Y:S01]  /*7dd0*/  FADD.FTZ R48, R48, R89 ;  /* 0x0000005930307221 */ /* 0x000fe20000010000 */
[----:B------:R-:W-:Y:S01]  /*7de0*/  FADD.FTZ R82, R133, R82 ;  /* 0x0000005285527221 */ /* 0x000fe20000010000 */
[----:B------:R-:W-:Y:S01]  /*7df0*/  FADD.FTZ R69, R69, R84 ;  /* 0x0000005445457221 */ /* 0x000fe20000010000 */
[----:B--2---:R-:W-:Y:S01]  /*7e00*/  FADD.FTZ R50, R50, R55 ;  /* 0x0000003732327221 */ /* 0x004fe20000010000 */
[C---:B------:R-:W-:Y:S02]  /*7e10*/  IADD3.X R89, R81.reuse, UR7, RZ, P0, !PT ;  /* 0x0000000751597c10 */ /* 0x040fe400087fe4ff */
[----:B------:R-:W-:-:S02]  /*7e20*/  IADD3.X R87, R81, UR21, RZ, P1, !PT ;  /* 0x0000001551577c10 */ /* 0x000fc40008ffe4ff */
[----:B------:R-:W-:Y:S01]  /*7e30*/  IADD3.X R81, R81, UR23, RZ, P2, !PT ;  /* 0x0000001751517c10 */ /* 0x000fe200097fe4ff */
[----:B------:R-:W-:Y:S01]  /*7e40*/  FADD.FTZ R83, R82, R83 ;  /* 0x0000005352537221 */ /* 0x000fe20000010000 */
[----:B------:R-:W-:Y:S01]  /*7e50*/  FADD.FTZ R85, R68, R85 ;  /* 0x0000005544557221 */ /* 0x000fe20000010000 */
[----:B------:R-:W-:Y:S01]  /*7e60*/  FADD.FTZ R69, R69, R86 ;  /* 0x0000005645457221 */ /* 0x000fe20000010000 */
[----:B------:R-:W-:Y:S01]  /*7e70*/  FADD.FTZ R47, R20, R47 ;  /* 0x0000002f142f7221 */ /* 0x000fe20000010000 */
[----:B------:R-:W-:Y:S01]  /*7e80*/  FADD.FTZ R49, R22, R49 ;  /* 0x0000003116317221 */ /* 0x000fe20000010000 */
[----:B----4-:R-:W-:Y:S01]  /*7e90*/  FADD.FTZ R50, R50, R91 ;  /* 0x0000005b32327221 */ /* 0x010fe20000010000 */
[----:B---3--:R-:W-:Y:S01]  /*7ea0*/  FADD.FTZ R93, R46, R93 ;  /* 0x0000005d2e5d7221 */ /* 0x008fe20000010000 */
[C---:B------:R-:W-:Y:S02]  /*7eb0*/  ISETP.GE.U32.AND P2, PT, R52.reuse, 0x100, PT ;  /* 0x000001003400780c */ /* 0x040fe40003f46070 */
[----:B------:R-:W-:-:S02]  /*7ec0*/  ISETP.GE.U32.AND P3, PT, R52, 0x180, PT ;  /* 0x000001803400780c */ /* 0x000fc40003f66070 */
        /* <DEDUP_REMOVED lines=18> */
.L_x_14545:
[----:B------:R-:W-:Y:S05]  /*7ff0*/  BSYNC B0 ;  /* 0x0000000000007941 */ /* 0x000fea0003800000 */
.L_x_14544:
        /* <DEDUP_REMOVED lines=18> */
.L_x_14547:
[----:B------:R-:W-:Y:S05]  /*8120*/  BSYNC B0 ;  /* 0x0000000000007941 */ /* 0x000fea0003800000 */
.L_x_14546:
        /* <DEDUP_REMOVED lines=18> */
.L_x_14549:
[----:B------:R-:W-:Y:S05]  /*8250*/  BSYNC B0 ;  /* 0x0000000000007941 */ /* 0x000fea0003800000 */
.L_x_14548:
[----:B012---:R-:W-:Y:S01]  /*8260*/  FADD.FTZ R23, RZ, R76 ;  /* 0x0000004cff177221 */ /* 0x007fe20000010000 */
        /* <DEDUP_REMOVED lines=11> */
[----:B------:R-:W-:Y:S01]  /*8320*/  FADD.FTZ R59, R66, R59 ;  /* 0x0000003b423b7221 */ /* 0x000fe20000010000 */
[----:B------:R-:W-:Y:S01]  /*8330*/  FADD.FTZ R65, R65, R58 ;  /* 0x0000003a41417221 */ /* 0x000fe20000010000 */
[----:B------:R-:W-:Y:S01]  /*8340*/  FADD.FTZ R57, R57, R12 ;  /* 0x0000000c39397221 */ /* 0x000fe20000010000 */
        /* <DEDUP_REMOVED lines=43> */
[C---:B------:R-:W-:Y:S01]  /*8600*/  ISETP.GE.U32.AND P2, PT, R52.reuse, 0x300, PT ;  /* 0x000003003400780c */ /* 0x040fe20003f46070 */
[----:B------:R-:W0:Y:S01]  /*8610*/  LDS R27, [R0+0x1c00] ;  /* 0x001c0000001b7984 */ /* 0x000e220000000800 */
[----:B-1----:R-:W-:Y:S01]  /*8620*/  FADD.FTZ R12, RZ, R12 ;  /* 0x0000000cff0c7221 */ /* 0x002fe20000010000 */
[C---:B------:R-:W-:Y:S01]  /*8630*/  ISETP.GE.U32.AND P3, PT, R52.reuse, 0x380, PT ;  /* 0x000003803400780c */ /* 0x040fe20003f66070 */
[----:B------:R-:W-:Y:S01]  /*8640*/  FADD.FTZ R63, R63, R56 ;  /* 0x000000383f3f7221 */ /* 0x000fe20000010000 */
[----:B------:R-:W1:Y:S01]  /*8650*/  LDS R29, [R0+0x1e00] ;  /* 0x001e0000001d7984 */ /* 0x000e620000000800 */
[----:B------:R-:W-:Y:S01]  /*8660*/  ISETP.GE.U32.AND P4, PT, R52, 0x400, PT ;  /* 0x000004003400780c */ /* 0x000fe20003f86070 */
[----:B------:R-:W-:Y:S01]  /*8670*/  FADD.FTZ R19, R62, R19 ;  /* 0x000000133e137221 */ /* 0x000fe20000010000 */
[C---:B------:R-:W-:Y:S01]  /*8680*/  ISETP.GE.U32.AND P5, PT, R52.reuse, 0x480, PT ;  /* 0x000004803400780c */ /* 0x040fe20003fa6070 */
        /* <DEDUP_REMOVED lines=62> */
.L_x_14551:
[----:B------:R-:W-:Y:S05]  /*8a70*/  BSYNC B0 ;  /* 0x0000000000007941 */ /* 0x000fea0003800000 */
.L_x_14550:
        /* <DEDUP_REMOVED lines=18> */
.L_x_14553:
[----:B------:R-:W-:Y:S05]  /*8ba0*/  BSYNC B0 ;  /* 0x0000000000007941 */ /* 0x000fea0003800000 */
.L_x_14552:
        /* <DEDUP_REMOVED lines=18> */
.L_x_14555:
[----:B------:R-:W-:Y:S05]  /*8cd0*/  BSYNC B0 ;  /* 0x0000000000007941 */ /* 0x000fea0003800000 */
.L_x_14554:
        /* <DEDUP_REMOVED lines=18> */
.L_x_14557:
[----:B------:R-:W-:Y:S05]  /*8e00*/  BSYNC B0 ;  /* 0x0000000000007941 */ /* 0x000fea0003800000 */
.L_x_14556:
        /* <DEDUP_REMOVED lines=18> */
.L_x_14559:
[----:B------:R-:W-:Y:S05]  /*8f30*/  BSYNC B0 ;  /* 0x0000000000007941 */ /* 0x000fea0003800000 */
.L_x_14558:
        /* <DEDUP_REMOVED lines=18> */
.L_x_14561:
[----:B------:R-:W-:Y:S05]  /*9060*/  BSYNC B0 ;  /* 0x0000000000007941 */ /* 0x000fea0003800000 */
.L_x_14560:
        /* <DEDUP_REMOVED lines=11> */
.L_x_14522:
        /* <DEDUP_REMOVED lines=8> */
.L_x_14563:
[----:B------:R-:W-:Y:S05]  /*91a0*/  BSYNC B1 ;  /* 0x0000000000017941 */ /* 0x000fea0003800000 */
.L_x_14562:
        /* <DEDUP_REMOVED lines=8> */
.L_x_14564:
[----:B------:R-:W-:Y:S01]  /*9230*/  HFMA2.MMA R186, -RZ, RZ, 0, 1.1920928955078125e-07 ;  /* 0x00000002ffba7435 */ /* 0x000fe200000001ff */
[----:B------:R-:W-:Y:S01]  /*9240*/  MOV R187, R192 ;  /* 0x000000c000bb7202 */ /* 0x000fe20000000f00 */
[----:B------:R-:W-:-:S09]  /*9250*/  FADD.FTZ R19, R188, R19 ;  /* 0x00000013bc137221 */ /* 0x000fd20000010000 */
[----:B------:R-:W-:Y:S05]  /*9260*/  WARPSYNC.COLLECTIVE R184, `(.L_x_14565) ;  /* 0x00000000b8087348 */ /* 0x000fea0003c00000 */
[----:B------:R0:W1:Y:S02]  /*9270*/  SHFL.BFLY P4, R188, R187, R186, R185 ;  /* 0x0c0000babbbc7389 */ /* 0x00006400000800b9 */
[----:B01----:R-:W-:Y:S01]  /*9280*/  ENDCOLLECTIVE ;  /* 0x000000000000791b */ /* 0x003fe20003800000 */
.L_x_14565:
[----:B------:R-:W-:Y:S01]  /*9290*/  MOV R187, R19 ;  /* 0x0000001300bb7202 */ /* 0x000fe20000000f00 */
[----:B------:R-:W-:-:S07]  /*92a0*/  FADD.FTZ R192, R192, R188 ;  /* 0x000000bcc0c07221 */ /* 0x000fce0000010000 */
[----:B------:R-:W-:Y:S05]  /*92b0*/  WARPSYNC.COLLECTIVE R184, `(.L_x_14566) ;  /* 0x00000000b8087348 */ /* 0x000fea0003c00000 */
[----:B------:R0:W1:Y:S02]  /*92c0*/  SHFL.BFLY P4, R188, R187, R186, R185 ;  /* 0x0c0000babbbc7389 */ /* 0x00006400000800b9 */
[----:B01----:R-:W-:Y:S01]  /*92d0*/  ENDCOLLECTIVE ;  /* 0x000000000000791b */ /* 0x003fe20003800000 */
.L_x_14566:
[----:B------:R-:W-:Y:S01]  /*92e0*/  HFMA2.MMA R186, -RZ, RZ, 0, 2.384185791015625e-07 ;  /* 0x00000004ffba7435 */ /* 0x000fe200000001ff */
[----:B------:R-:W-:Y:S01]  /*92f0*/  MOV R187, R192 ;  /* 0x000000c000bb7202 */ /* 0x000fe20000000f00 */
[----:B------:R-:W-:-:S09]  /*9300*/  FADD.FTZ R19, R19, R188 ;  /* 0x000000bc13137221 */ /* 0x000fd20000010000 */
[----:B------:R-:W-:Y:S05]  /*9310*/  WARPSYNC.COLLECTIVE R184, `(.L_x_14567) ;  /* 0x00000000b8087348 */ /* 0x000fea0003c00000 */
[----:B------:R0:W1:Y:S02]  /*9320*/  SHFL.BFLY P4, R188, R187, R186, R185 ;  /* 0x0c0000babbbc7389 */ /* 0x00006400000800b9 */
[----:B01----:R-:W-:Y:S01]  /*9330*/  ENDCOLLECTIVE ;  /* 0x000000000000791b */ /* 0x003fe20003800000 */
.L_x_14567:
[----:B------:R-:W-:Y:S01]  /*9340*/  MOV R187, R19 ;  /* 0x0000001300bb7202 */ /* 0x000fe20000000f00 */
[----:B------:R-:W-:-:S07]  /*9350*/  FADD.FTZ R192, R192, R188 ;  /* 0x000000bcc0c07221 */ /* 0x000fce0000010000 */
[----:B------:R-:W-:Y:S05]  /*9360*/  WARPSYNC.COLLECTIVE R184, `(.L_x_14568) ;  /* 0x00000000b8087348 */ /* 0x000fea0003c00000 */
[----:B------:R0:W1:Y:S02]  /*9370*/  SHFL.BFLY P4, R188, R187, R186, R185 ;  /* 0x0c0000babbbc7389 */ /* 0x00006400000800b9 */
[----:B01----:R-:W-:Y:S01]  /*9380*/  ENDCOLLECTIVE ;  /* 0x000000000000791b */ /* 0x003fe20003800000 */
.L_x_14568:
[----:B------:R-:W-:Y:S01]  /*9390*/  HFMA2.MMA R186, -RZ, RZ, 0, 4.76837158203125e-07 ;  /* 0x00000008ffba7435 */ /* 0x000fe200000001ff */
[----:B------:R-:W-:Y:S01]  /*93a0*/  MOV R187, R192 ;  /* 0x000000c000bb7202 */ /* 0x000fe20000000f00 */
[----:B------:R-:W-:-:S09]  /*93b0*/  FADD.FTZ R19, R19, R188 ;  /* 0x000000bc13137221 */ /* 0x000fd20000010000 */
[----:B------:R-:W-:Y:S05]  /*93c0*/  WARPSYNC.COLLECTIVE R184, `(.L_x_14569) ;  /* 0x00000000b8087348 */ /* 0x000fea0003c00000 */
[----:B------:R0:W1:Y:S02]  /*93d0*/  SHFL.BFLY P4, R188, R187, R186, R185 ;  /* 0x0c0000babbbc7389 */ /* 0x00006400000800b9 */
[----:B01----:R-:W-:Y:S01]  /*93e0*/  ENDCOLLECTIVE ;  /* 0x000000000000791b */ /* 0x003fe20003800000 */
.L_x_14569:
[----:B------:R-:W-:Y:S01]  /*93f0*/  MOV R187, R19 ;  /* 0x0000001300bb7202 */ /* 0x000fe20000000f00 */
[----:B------:R-:W-:-:S07]  /*9400*/  FADD.FTZ R192, R192, R188 ;  /* 0x000000bcc0c07221 */ /* 0x000fce0000010000 */
[----:B------:R-:W-:Y:S05]  /*9410*/  WARPSYNC.COLLECTIVE R184, `(.L_x_14570) ;  /* 0x00000000b8087348 */ /* 0x000fea0003c00000 */
[----:B------:R0:W1:Y:S02]  /*9420*/  SHFL.BFLY P4, R188, R187, R186, R185 ;  /* 0x0c0000babbbc7389 */ /* 0x00006400000800b9 */
[----:B01----:R-:W-:Y:S01]  /*9430*/  ENDCOLLECTIVE ;  /* 0x000000000000791b */ /* 0x003fe20003800000 */
.L_x_14570:
[----:B------:R-:W-:Y:S01]  /*9440*/  HFMA2.MMA R186, -RZ, RZ, 0, 9.5367431640625e-07 ;  /* 0x00000010ffba7435 */ /* 0x000fe200000001ff */
[----:B------:R-:W-:Y:S01]  /*9450*/  MOV R187, R192 ;  /* 0x000000c000bb7202 */ /* 0x000fe20000000f00 */
[----:B------:R-:W-:-:S09]  /*9460*/  FADD.FTZ R19, R19, R188 ;  /* 0x000000bc13137221 */ /* 0x000fd20000010000 */
[----:B------:R-:W-:Y:S05]  /*9470*/  WARPSYNC.COLLECTIVE R184, `(.L_x_14571) ;  /* 0x00000000b8087348 */ /* 0x000fea0003c00000 */
[----:B------:R0:W1:Y:S02]  /*9480*/  SHFL.BFLY P4, R188, R187, R186, R185 ;  /* 0x0c0000babbbc7389 */ /* 0x00006400000800b9 */
[----:B01----:R-:W-:Y:S01]  /*9490*/  ENDCOLLECTIVE ;  /* 0x000000000000791b */ /* 0x003fe20003800000 */
.L_x_14571:
[----:B------:R-:W-:Y:S02]  /*94a0*/  MOV R187, R19 ;  /* 0x0000001300bb7202 */ /* 0x000fe40000000f00 */
[----:B------:R-:W-:-:S07]  /*94b0*/  MOV R189, R188 ;  /* 0x000000bc00bd7202 */ /* 0x000fce0000000f00 */
[----:B------:R-:W-:Y:S05]  /*94c0*/  WARPSYNC.COLLECTIVE R184, `(.L_x_14572) ;  /* 0x00000000b8087348 */ /* 0x000fea0003c00000 */
[----:B------:R0:W1:Y:S02]  /*94d0*/  SHFL.BFLY P4, R188, R187, R186, R185 ;  /* 0x0c0000babbbc7389 */ /* 0x00006400000800b9 */
[----:B01----:R-:W-:Y:S01]  /*94e0*/  ENDCOLLECTIVE ;  /* 0x000000000000791b */ /* 0x003fe20003800000 */
.L_x_14572:
[----:B------:R-:W-:Y:S01]  /*94f0*/  MOV R184, R188 ;  /* 0x000000bc00b87202 */ /* 0x000fe20000000f00 */
[----:B------:R-:W-:Y:S06]  /*9500*/  BRA `(.L_x_14573) ;  /* 0xffffffa800d07947 */ /* 0x000fec000383ffff */
.L_x_14574:
        /* <DEDUP_REMOVED lines=15> */
.L_x_17036:


//--------------------- .text._ZN10layer_norm13ln_bwd_kernelINS_13Kernel_traitsI6__halfffffjLj1280ELj1ELj4ELj1ELj16ENS_18Kernel_traits_baseILj1280ES2_ffffjLj128EEEEELb1ELb1ELb0ELb1EEEvNS_9BwdParamsE --------------------------
	.section	.text._ZN10layer_norm13ln_bwd_kernelINS_13Kernel_traitsI6__halfffffjLj1280ELj1ELj4ELj1ELj16ENS_18Kernel_traits_baseILj1280ES2_ffffjLj128EEEEELb1ELb1ELb0ELb1EEEvNS_9BwdParamsE,"ax",@progbits
	.align	128
        .global         _ZN10layer_norm13ln_bwd_kernelINS_13Kernel_traitsI6__halfffffjLj1280ELj1ELj4ELj1ELj16ENS_18Kernel_traits_baseILj1280ES2_ffffjLj128EEEEELb1ELb1ELb0ELb1EEEvNS_9BwdParamsE
        .type           _ZN10layer_norm13ln_bwd_kernelINS_13Kernel_traitsI6__halfffffjLj1280ELj1ELj4ELj1ELj16ENS_18Kernel_traits_baseILj1280ES2_ffffjLj128EEEEELb1ELb1ELb0ELb1EEEvNS_9BwdParamsE,@function
        .size           _ZN10layer_norm13ln_bwd_kernelINS_13Kernel_traitsI6__halfffffjLj1280ELj1ELj4ELj1ELj16ENS_18Kernel_traits_baseILj1280ES2_ffffjLj128EEEEELb1ELb1ELb0ELb1EEEvNS_9BwdParamsE,(.L_x_17037 - _ZN10layer_norm13ln_bwd_kernelINS_13Kernel_traitsI6__halfffffjLj1280ELj1ELj4ELj1ELj16ENS_18Kernel_traits_baseILj1280ES2_ffffjLj128EEEEELb1ELb1ELb0ELb1EEEvNS_9BwdParamsE)
        .other          _ZN10layer_norm13ln_bwd_kernelINS_13Kernel_traitsI6__halfffffjLj1280ELj1ELj4ELj1ELj16ENS_18Kernel_traits_baseILj1280ES2_ffffjLj128EEEEELb1ELb1ELb0ELb1EEEvNS_9BwdParamsE,@"STO_CUDA_ENTRY STV_DEFAULT"
_ZN10layer_norm13ln_bwd_kernelINS_13Kernel_traitsI6__halfffffjLj1280ELj1ELj4ELj1ELj16ENS_18Kernel_traits_baseILj1280ES2_ffffjLj128EEEEELb1ELb1ELb0ELb1EEEvNS_9BwdParamsE:
.text._ZN10layer_norm13ln_bwd_kernelINS_13Kernel_traitsI6__halfffffjLj1280ELj1ELj4ELj1ELj16ENS_18Kernel_traits_baseILj1280ES2_ffffjLj128EEEEELb1ELb1ELb0ELb1EEEvNS_9BwdParamsE:
[----:B------:R-:W0:Y:S01]  /*0000*/  LDC R1, c[0x0][0x28] ;  /* 0x00000a00ff017b82 */ /* 0x000e220000000800 */
[----:B------:R-:W1:Y:S01]  /*0010*/  S2R R0, SR_TID.X ;  /* 0x0000000000007919 */ /* 0x000e620000002100 */
[----:B------:R-:W-:Y:S01]  /*0020*/  ULDC UR6, c[0x0][0x214] ;  /* 0x0000850000067ab9 */ /* 0x000fe20000000800 */
[----:B------:R-:W-:Y:S01]  /*0030*/  ULDC.64 UR4, c[0x0][0x208] ;  /* 0x0000820000047ab9 */ /* 0x000fe20000000a00 */
[----:B------:R-:W-:Y:S01]  /*0040*/  ULDC UR8, c[0x0][0x218] ;  /* 0x0000860000087ab9 */ /* 0x000fe20000000800 */
[----:B------:R-:W2:Y:S01]  /*0050*/  S2R R3, SR_CTAID.X ;  /* 0x0000000000037919 */ /* 0x000ea20000002500 */
[----:B------:R-:W-:Y:S01]  /*0060*/  ULDC UR9, c[0x0][0x290] ;  /* 0x0000a40000097ab9 */ /* 0x000fe20000000800 */
[----:B------:R-:W-:Y:S01]  /*0070*/  ULDC UR18, c[0x0][0x298] ;  /* 0x0000a60000127ab9 */ /* 0x000fe20000000800 */
[----:B------:R-:W-:Y:S01]  /*0080*/  ULDC.64 UR10, c[0x0][0x238] ;  /* 0x00008e00000a7ab9 */ /* 0x000fe20000000a00 */
        /* <DEDUP_REMOVED lines=8> */
[----:B------:R-:W-:-:S13]  /*0110*/  ISETP.GE.AND P0, PT, R26, UR6, PT ;  /* 0x000000061a007c0c */ /* 0x000fda000bf06270 */
        /* <DEDUP_REMOVED lines=62> */
.L_x_14576:
        /* <DEDUP_REMOVED lines=18> */
[----:B------:R2:W5:Y:S04]  /*0620*/  LDG.E.64 R36, desc[UR4][R2.64+0x900] ;  /* 0x0009000402247981 */ /* 0x000568000c1e1b00 */
[----:B------:R-:W5:Y:S04]  /*0630*/  LDG.E.64 R8, desc[UR4][R4.64] ;  /* 0x0000000404087981 */ /* 0x000f68000c1e1b00 */
[----:B------:R-:W5:Y:S04]  /*0640*/  LDG.E.64 R12, desc[UR4][R4.64+0x100] ;  /* 0x00010004040c7981 */ /* 0x000f68000c1e1b00 */
[----:B------:R-:W5:Y:S04]  /*0650*/  LDG.E.64 R16, desc[UR4][R4.64+0x200] ;  /* 0x0002000404107981 */ /* 0x000f68000c1e1b00 */
[----:B------:R-:W5:Y:S04]  /*0660*/  LDG.E.64 R20, desc[UR4][R4.64+0x300] ;  /* 0x0003000404147981 */ /* 0x000f68000c1e1b00 */
[----:B------:R-:W5:Y:S04]  /*0670*/  LDG.E.64 R24, desc[UR4][R4.64+0x400] ;  /* 0x0004000404187981 */ /* 0x000f68000c1e1b00 */
[----:B------:R-:W5:Y:S04]  /*0680*/  LDG.E.64 R64, desc[UR4][R4.64+0x500] ;  /* 0x0005000404407981 */ /* 0x000f68000c1e1b00 */
[----:B------:R0:W5:Y:S04]  /*0690*/  LDG.E.64 R66, desc[UR4][R4.64+0x600] ;  /* 0x0006000404427981 */ /* 0x000168000c1e1b00 */
[----:B------:R-:W5:Y:S04]  /*06a0*/  LDG.E.64 R68, desc[UR4][R4.64+0x700] ;  /* 0x0007000404447981 */ /* 0x000f68000c1e1b00 */
[----:B------:R-:W5:Y:S04]  /*06b0*/  LDG.E.64 R70, desc[UR4][R4.64+0x800] ;  /* 0x0008000404467981 */ /* 0x000f68000c1e1b00 */
[----:B------:R-:W0:Y:S01]  /*06c0*/  LDG.E.64 R72, desc[UR4][R4.64+0x900] ;  /* 0x0009000404487981 */ /* 0x000e22000c1e1b00 */
[----:B------:R-:W-:Y:S01]  /*06d0*/  ISETP.NE.U32.AND P0, PT, RZ, UR6, PT ;  /* 0x00000006ff007c0c */ /* 0x000fe2000bf05070 */
        /* <DEDUP_REMOVED lines=29> */
[----:B------:R-:W-:Y:S01]  /*08b0*/  CS2R R178, SRZ ;  /* 0x0000000000b27805 */ /* 0x000fe2000001ff00 */
[----:B--2---:R-:W-:Y:S01]  /*08c0*/  HADD2.F32 R2, -RZ, R6.H0_H0 ;  /* 0x20000006ff027230 */ /* 0x004fe20000004100 */
[--C-:B------:R-:W-:Y:S01]  /*08d0*/  SHF.R.U64 R62, R6, 0x10, R7.reuse ;  /* 0x00000010063e7819 */ /* 0x100fe20000001207 */
[----:B------:R-:W-:Y:S01]  /*08e0*/  HADD2.F32 R0, -RZ, R7.H0_H0 ;  /* 0x20000007ff007230 */ /* 0x000fe20000004100 */
[----:B------:R-:W-:-:S02]  /*08f0*/  SHF.R.U32.HI R61, RZ, 0x10, R7 ;  /* 0x00000010ff3d7819 */ /* 0x000fc40000011607 */
        /* <DEDUP_REMOVED lines=56> */
[----:B------:R-:W-:Y:S01]  /*0c80*/  SHF.R.U64 R38, R16, 0x10, R17 ;  /* 0x0000001010267819 */ /* 0x000fe20000001211 */
[----:B------:R-:W-:Y:S01]  /*0c90*/  HADD2.F32 R43, -RZ, R43.H0_H0 ;  /* 0x2000002bff2b7230 */ /* 0x000fe20000004100 */
[----:B------:R-:W-:Y:S01]  /*0ca0*/  CS2R R10, SRZ ;  /* 0x00000000000a7805 */ /* 0x000fe2000001ff00 */
[----:B-1----:R-:W-:Y:S01]  /*0cb0*/  HADD2.F32 R2, -RZ, R22.H0_H0 ;  /* 0x20000016ff027230 */ /* 0x002fe20000004100 */
[----:B------:R-:W-:Y:S01]  /*0cc0*/  CS2R R14, SRZ ;  /* 0x00000000000e7805 */ /* 0x000fe2000001ff00 */
[----:B------:R-:W-:Y:S01]  /*0cd0*/  HADD2.F32 R42, -RZ, R42.H0_H0 ;  /* 0x2000002aff2a7230 */ /* 0x000fe20000004100 */
[----:B------:R-:W-:Y:S01]  /*0ce0*/  CS2R R18, SRZ ;  /* 0x0000000000127805 */ /* 0x000fe2000001ff00 */
[----:B--2---:R-:W-:Y:S01]  /*0cf0*/  HADD2.F32 R0, -RZ, R23.H0_H0 ;  /* 0x20000017ff007230 */ /* 0x004fe20000004100 */
[----:B------:R1:W-:Y:S01]  /*0d00*/  STL [R1+0x1bc], R2 ;  /* 0x0001bc0201007387 */ /* 0x0003e20000100800 */
[----:B------:R-:W-:Y:S01]  /*0d10*/  HADD2.F32 R41, -RZ, R41.H0_H0 ;  /* 0x20000029ff297230 */ /* 0x000fe20000004100 */
[----:B------:R-:W-:Y:S01]  /*0d20*/  SHF.R.U32.HI R27, RZ, 0x10, R69 ;  /* 0x00000010ff1b7819 */ /* 0x000fe20000011645 */
[----:B------:R-:W-:Y:S01]  /*0d30*/  HADD2.F32 R40, -RZ, R40.H0_H0 ;  /* 0x20000028ff287230 */ /* 0x000fe20000004100 */
[----:B------:R2:W-:Y:S01]  /*0d40*/  STL [R1+0x1b4], R0 ;  /* 0x0001b40001007387 */ /* 0x0005e20000100800 */
[----:B------:R-:W-:Y:S01]  /*0d50*/  HADD2.F32 R39, -RZ, R39.H0_H0 ;  /* 0x20000027ff277230 */ /* 0x000fe20000004100 */
[----:B------:R-:W-:Y:S01]  /*0d60*/  SHF.R.U32.HI R3, RZ, 0x10, R71 ;  /* 0x00000010ff037819 */ /* 0x000fe20000011647 */
[----:B------:R-:W-:Y:S01]  /*0d70*/  HADD2.F32 R38, -RZ, R38.H0_H0 ;  /* 0x20000026ff267230 */ /* 0x000fe20000004100 */
[----:B------:R-:W-:Y:S01]  /*0d80*/  CS2R R22, SRZ ;  /* 0x0000000000167805 */ /* 0x000fe2000001ff00 */
[----:B0-----:R-:W-:-:S02]  /*0d90*/  HADD2.F32 R5, -RZ, R72.H0_H0 ;  /* 0x20000048ff057230 */ /* 0x001fc40000004100 */
[----:B-1----:R-:W-:Y:S01]  /*0da0*/  HADD2.F32 R2, -RZ, R28.H0_H0 ;  /* 0x2000001cff027230 */ /* 0x002fe20000004100 */
[----:B------:R-:W-:Y:S01]  /*0db0*/  SHF.R.U64 R28, R68, 0x10, R69 ;  /* 0x00000010441c7819 */ /* 0x000fe20000001245 */
[----:B------:R-:W-:Y:S02]  /*0dc0*/  HADD2.F32 R4, -RZ, R73.H0_H0 ;  /* 0x20000049ff047230 */ /* 0x000fe40000004100 */
[----:B--2---:R-:W-:Y:S01]  /*0dd0*/  HADD2.F32 R0, -RZ, R29.H0_H0 ;  /* 0x2000001dff007230 */ /* 0x004fe20000004100 */
[----:B------:R0:W-:Y:S01]  /*0de0*/  STL [R1+0x1ac], R2 ;  /* 0x0001ac0201007387 */ /* 0x0001e20000100800 */
[----:B------:R-:W-:Y:S01]  /*0df0*/  SHF.R.U32.HI R29, RZ, 0x10, R67 ;  /* 0x00000010ff1d7819 */ /* 0x000fe20000011643 */
[----:B------:R-:W-:Y:S02]  /*0e00*/  HADD2.F32 R28, -RZ, R28.H0_H0 ;  /* 0x2000001cff1c7230 */ /* 0x000fe40000004100 */
[----:B------:R1:W-:Y:S01]  /*0e10*/  STL [R1+0x1a4], R0 ;  /* 0x0001a40001007387 */ /* 0x0003e20000100800 */
[----:B------:R-:W-:-:S02]  /*0e20*/  HADD2.F32 R27, -RZ, R27.H0_H0 ;  /* 0x2000001bff1b7230 */ /* 0x000fc40000004100 */
[----:B------:R-:W-:Y:S02]  /*0e30*/  HADD2.F32 R29, -RZ, R29.H0_H0 ;  /* 0x2000001dff1d7230 */ /* 0x000fe40000004100 */
[----:B------:R-:W-:Y:S02]  /*0e40*/  HADD2.F32 R3, -RZ, R3.H0_H0 ;  /* 0x20000003ff037230 */ /* 0x000fe40000004100 */
[----:B0-----:R-:W-:Y:S01]  /*0e50*/  HADD2.F32 R2, -RZ, R30.H0_H0 ;  /* 0x2000001eff027230 */ /* 0x001fe20000004100 */
[----:B------:R-:W-:Y:S01]  /*0e60*/  SHF.R.U64 R30, R66, 0x10, R67 ;  /* 0x00000010421e7819 */ /* 0x000fe20000001243 */
[----:B-1----:R-:W-:Y:S01]  /*0e70*/  HADD2.F32 R0, -RZ, R31.H0_H0 ;  /* 0x2000001fff007230 */ /* 0x002fe20000004100 */
[----:B------:R-:W-:Y:S02]  /*0e80*/  SHF.R.U32.HI R31, RZ, 0x10, R65 ;  /* 0x00000010ff1f7819 */ /* 0x000fe40000011641 */
[----:B------:R0:W-:Y:S01]  /*0e90*/  STL [R1+0x19c], R2 ;  /* 0x00019c0201007387 */ /* 0x0001e20000100800 */
[----:B------:R-:W-:-:S03]  /*0ea0*/  HADD2.F32 R30, -RZ, R30.H0_H0 ;  /* 0x2000001eff1e7230 */ /* 0x000fc60000004100 */
[----:B------:R1:W-:Y:S01]  /*0eb0*/  STL [R1+0x194], R0 ;  /* 0x0001940001007387 */ /* 0x0003e20000100800 */
        /* <DEDUP_REMOVED lines=46> */
[----:B------:R-:W-:Y:S01]  /*11a0*/  MOV R24, RZ ;  /* 0x000000ff00187202 */ /* 0x000fe20000000f00 */
[----:B-1----:R-:W-:-:S03]  /*11b0*/  HADD2.F32 R0, -RZ, R25.H0_H0 ;  /* 0x20000019ff007230 */ /* 0x002fc60000004100 */
[----:B------:R0:W-:Y:S01]  /*11c0*/  STL [R1+0x11c], R2 ;  /* 0x00011c0201007387 */ /* 0x0001e20000100800 */
[----:B------:R-:W-:-:S03]  /*11d0*/  SHF.R.U64 R25, R70, 0x10, R71 ;  /* 0x0000001046197819 */ /* 0x000fc60000001247 */
        /* <DEDUP_REMOVED lines=18> */
[----:B------:R-:W-:Y:S01]  /*1300*/  STL [R1+0xcc], R5 ;  /* 0x0000cc0501007387 */ /* 0x000fe20000100800 */
[----:B0-----:R-:W-:-:S03]  /*1310*/  SHF.R.U64 R2, R72, 0x10, R73 ;  /* 0x0000001048027819 */ /* 0x001fc60000001249 */
[----:B------:R-:W-:Y:S01]  /*1320*/  STL [R1+0xbc], RZ ;  /* 0x0000bcff01007387 */ /* 0x000fe20000100800 */
[----:B-1----:R-:W-:Y:S01]  /*1330*/  SHF.R.U32.HI R0, RZ, 0x10, R73 ;  /* 0x00000010ff007819 */ /* 0x002fe20000011649 */
[----:B------:R-:W-:Y:S02]  /*1340*/  HADD2.F32 R2, -RZ, R2.H0_H0 ;  /* 0x20000002ff027230 */ /* 0x000fe40000004100 */
[----:B------:R0:W-:Y:S02]  /*1350*/  STL [R1+0xc4], R4 ;  /* 0x0000c40401007387 */ /* 0x0001e40000100800 */
[----:B------:R-:W-:Y:S02]  /*1360*/  HADD2.F32 R0, -RZ, R0.H0_H0 ;  /* 0x20000000ff007230 */ /* 0x000fe40000004100 */
        /* <DEDUP_REMOVED lines=88> */
.L_x_14580:
[----:B------:R-:W0:Y:S01]  /*18f0*/  S2R R150, SR_TID.X ;  /* 0x0000000000967919 */ /* 0x000e220000002100 */
[----:B-1----:R-:W-:Y:S01]  /*1900*/  IMAD R0, R26, UR8, RZ ;  /* 0x000000081a007c24 */ /* 0x002fe2000f8e02ff */
[----:B------:R-:W1:Y:S04]  /*1910*/  LDC.64 R2, c[0x0][0x250] ;  /* 0x00009400ff027b82 */ /* 0x000e680000000a00 */
[----:B------:R-:W-:-:S04]  /*1920*/  SHF.R.S32.HI R25, RZ, 0x1f, R0 ;  /* 0x0000001fff197819 */ /* 0x000fc80000011400 */
        /* <DEDUP_REMOVED lines=10> */
[----:B------:R-:W-:Y:S01]  /*19d0*/  IADD3 R155, R150, 0x20, RZ ;  /* 0x00000020969b7810 */ /* 0x000fe20007ffe0ff */
[----:B------:R-:W2:Y:S01]  /*19e0*/  LDC.64 R118, c[0x0][0x258] ;  /* 0x00009600ff767b82 */ /* 0x000ea20000000a00 */
[----:B------:R-:W-:Y:S02]  /*19f0*/  SHF.R.U32.HI R181, RZ, 0x1c, R150 ;  /* 0x0000001cffb57819 */ /* 0x000fe40000011696 */
[----:B------:R-:W-:Y:S02]  /*1a00*/  IADD3 R76, P1, R182, UR10, RZ ;  /* 0x0000000ab64c7c10 */ /* 0x000fe4000ff3e0ff */
        /* <DEDUP_REMOVED lines=9> */
[C---:B----4-:R-:W-:Y:S02]  /*1aa0*/  IADD3 R2, R150.reuse, 0x120, RZ ;  /* 0x0000012096027810 */ /* 0x050fe40007ffe0ff */
[C---:B------:R-:W-:Y:S02]  /*1ab0*/  IADD3 R164, R150.reuse, 0x80, RZ ;  /* 0x0000008096a47810 */ /* 0x040fe40007ffe0ff */
[C---:B------:R-:W-:Y:S02]  /*1ac0*/  IADD3 R193, R150.reuse, 0xc0, RZ ;  /* 0x000000c096c17810 */ /* 0x040fe40007ffe0ff */
[----:B------:R-:W-:Y:S02]  /*1ad0*/  IADD3 R156, R150, 0x100, RZ ;  /* 0x00000100969c7810 */ /* 0x000fe40007ffe0ff */
[----:B------:R-:W-:Y:S01]  /*1ae0*/  SHF.R.S32.HI R0, RZ, 0x1f, R26 ;  /* 0x0000001fff007819 */ /* 0x000fe2000001141a */
[----:B-1----:R-:W-:Y:S01]  /*1af0*/  IMAD.WIDE.U32 R120, R155, 0x10, R190 ;  /* 0x000000109b787825 */ /* 0x002fe200078e00be */
[----:B------:R-:W-:Y:S01]  /*1b00*/  IADD3.X R81, R174, UR11, RZ, P1, !PT ;  /* 0x0000000bae517c10 */ /* 0x000fe20008ffe4ff */
[----:B------:R-:W4:Y:S01]  /*1b10*/  LDG.E.128 R76, desc[UR4][R76.64] ;  /* 0x000000044c4c7981 */ /* 0x000f22000c1e1d00 */
[----:B------:R-:W-:-:S02]  /*1b20*/  SHF.R.U32.HI R168, RZ, 0x1c, R160 ;  /* 0x0000001cffa87819 */ /* 0x000fc400000116a0 */
[----:B------:R-:W-:Y:S02]  /*1b30*/  IADD3 R88, P1, R169, UR10, RZ ;  /* 0x0000000aa9587c10 */ /* 0x000fe4000ff3e0ff */
[----:B------:R-:W-:Y:S02]  /*1b40*/  SHF.L.U32 R163, R161, 0x4, RZ ;  /* 0x00000004a1a37819 */ /* 0x000fe400000006ff */
[----:B------:R-:W-:Y:S02]  /*1b50*/  SHF.R.U32.HI R162, RZ, 0x1c, R161 ;  /* 0x0000001cffa27819 */ /* 0x000fe400000116a1 */
[----:B------:R-:W-:Y:S02]  /*1b60*/  SHF.L.U32 R28, R158, 0x4, RZ ;  /* 0x000000049e1c7819 */ /* 0x000fe400000006ff */
[----:B------:R-:W-:Y:S01]  /*1b70*/  SHF.R.U32.HI R157, RZ, 0x1c, R158 ;  /* 0x0000001cff9d7819 */ /* 0x000fe2000001169e */
[----:B------:R-:W-:Y:S01]  /*1b80*/  IMAD.WIDE.U32 R116, R150, 0x10, R190 ;  /* 0x0000001096747825 */ /* 0x000fe200078e00be */
[----:B------:R-:W-:Y:S01]  /*1b90*/  IADD3.X R89, R168, UR11, RZ, P1, !PT ;  /* 0x0000000ba8597c10 */ /* 0x000fe20008ffe4ff */
[----:B------:R-:W4:Y:S01]  /*1ba0*/  LDG.E.128 R80, desc[UR4][R80.64] ;  /* 0x0000000450507981 */ /* 0x000f22000c1e1d00 */
[----:B------:R-:W-:-:S02]  /*1bb0*/  IADD3 R96, P1, R163, UR10, RZ ;  /* 0x0000000aa3607c10 */ /* 0x000fc4000ff3e0ff */
[C---:B------:R-:W-:Y:S01]  /*1bc0*/  SHF.L.U32 R172, R167.reuse, 0x4, RZ ;  /* 0x00000004a7ac7819 */ /* 0x040fe200000006ff */
[--C-:B------:R-:W-:Y:S01]  /*1bd0*/  IMAD.WIDE.U32 R124, R167, 0x10, R190.reuse ;  /* 0x00000010a77c7825 */ /* 0x100fe200078e00be */
[----:B------:R-:W-:Y:S01]  /*1be0*/  IADD3.X R97, R162, UR11, RZ, P1, !PT ;  /* 0x0000000ba2617c10 */ /* 0x000fe20008ffe4ff */
[----:B------:R-:W4:Y:S01]  /*1bf0*/  LDG.E.128 R88, desc[UR4][R88.64] ;  /* 0x0000000458587981 */ /* 0x000f22000c1e1d00 */
[----:B------:R-:W-:Y:S02]  /*1c00*/  IADD3 R104, P1, R28, UR10, RZ ;  /* 0x0000000a1c687c10 */ /* 0x000fe4000ff3e0ff */
[----:B------:R-:W-:Y:S01]  /*1c10*/  SHF.L.U32 R25, R2, 0x4, RZ ;  /* 0x0000000402197819 */ /* 0x000fe200000006ff */
[----:B------:R-:W-:Y:S01]  /*1c20*/  IMAD.WIDE.U32 R128, R160, 0x10, R190 ;  /* 0x00000010a0807825 */ /* 0x000fe200078e00be */
[----:B------:R-:W-:Y:S01]  /*1c30*/  IADD3.X R105, R157, UR11, RZ, P1, !PT ;  /* 0x0000000b9d697c10 */ /* 0x000fe20008ffe4ff */
[----:B------:R-:W4:Y:S01]  /*1c40*/  LDG.E.128 R96, desc[UR4][R96.64] ;  /* 0x0000000460607981 */ /* 0x000f22000c1e1d00 */
[----:B------:R-:W-:-:S02]  /*1c50*/  SHF.R.U32.HI R171, RZ, 0x1c, R167 ;  /* 0x0000001cffab7819 */ /* 0x000fc400000116a7 */
[----:B------:R-:W-:Y:S01]  /*1c60*/  IADD3 R84, P2, R172, UR10, RZ ;  /* 0x0000000aac547c10 */ /* 0x000fe2000ff5e0ff */
[----:B------:R-:W4:Y:S04]  /*1c70*/  LDG.E.128 R120, desc[UR4][R120.64] ;  /* 0x0000000478787981 */ /* 0x000f28000c1e1d00 */
[----:B------:R-:W4:Y:S01]  /*1c80*/  LDG.E.128 R104, desc[UR4][R104.64] ;  /* 0x0000000468687981 */ /* 0x000f22000c1e1d00 */
[----:B------:R-:W-:Y:S02]  /*1c90*/  SHF.L.U32 R166, R164, 0x4, RZ ;  /* 0x00000004a4a67819 */ /* 0x000fe400000006ff */
[----:B------:R-:W-:Y:S01]  /*1ca0*/  SHF.R.U32.HI R3, RZ, 0x1c, R2 ;  /* 0x0000001cff037819 */ /* 0x000fe20000011602 */
[----:B--2---:R-:W-:Y:S01]  /*1cb0*/  IMAD.WIDE R118, R26, 0x4, R118 ;  /* 0x000000041a767825 */ /* 0x004fe200078e0276 */
[----:B------:R-:W-:Y:S01]  /*1cc0*/  IADD3 R112, P1, R25, UR10, RZ ;  /* 0x0000000a19707c10 */ /* 0x000fe2000ff3e0ff */
[----:B------:R-:W2:Y:S01]  /*1cd0*/  LDG.E.128 R124, desc[UR4][R124.64] ;  /* 0x000000047c7c7981 */ /* 0x000ea2000c1e1d00 */
[----:B------:R-:W-:-:S02]  /*1ce0*/  IADD3.X R85, R171, UR11, RZ, P2, !PT ;  /* 0x0000000bab557c10 */ /* 0x000fc400097fe4ff */
[----:B------:R-:W-:Y:S01]  /*1cf0*/  SHF.R.U32.HI R165, RZ, 0x1c, R164 ;  /* 0x0000001cffa57819 */ /* 0x000fe200000116a4 */
[----:B------:R-:W2:Y:S01]  /*1d00*/  LDG.E R30, desc[UR4][R118.64] ;  /* 0x00000004761e7981 */ /* 0x000ea2000c1e1900 */
[----:B------:R-:W-:Y:S02]  /*1d10*/  IADD3 R92, P2, R166, UR10, RZ ;  /* 0x0000000aa65c7c10 */ /* 0x000fe4000ff5e0ff */
[----:B------:R-:W-:Y:S01]  /*1d20*/  SHF.L.U32 R29, R193, 0x4, RZ ;  /* 0x00000004c11d7819 */ /* 0x000fe200000006ff */
[----:B------:R-:W2:Y:S01]  /*1d30*/  LDG.E.128 R84, desc[UR4][R84.64] ;  /* 0x0000000454547981 */ /* 0x000ea2000c1e1d00 */
[----:B------:R-:W-:Y:S02]  /*1d40*/  IADD3.X R113, R3, UR11, RZ, P1, !PT ;  /* 0x0000000b03717c10 */ /* 0x000fe40008ffe4ff */
[----:B------:R-:W-:Y:S01]  /*1d50*/  ISETP.NE.U32.AND P1, PT, R176, RZ, PT ;  /* 0x000000ffb000720c */ /* 0x000fe20003f25070 */
[----:B------:R-:W2:Y:S01]  /*1d60*/  LDG.E.128 R128, desc[UR4][R128.64] ;  /* 0x0000000480807981 */ /* 0x000ea2000c1e1d00 */
[----:B------:R-:W-:-:S02]  /*1d70*/  IADD3.X R93, R165, UR11, RZ, P2, !PT ;  /* 0x0000000ba55d7c10 */ /* 0x000fc400097fe4ff */
[----:B------:R-:W-:Y:S01]  /*1d80*/  SHF.R.U32.HI R159, RZ, 0x1c, R193 ;  /* 0x0000001cff9f7819 */ /* 0x000fe200000116c1 */
[----:B------:R-:W2:Y:S01]  /*1d90*/  LDG.E.128 R112, desc[UR4][R112.64] ;  /* 0x0000000470707981 */ /* 0x000ea2000c1e1d00 */
[----:B------:R-:W-:Y:S02]  /*1da0*/  IADD3 R100, P2, R29, UR10, RZ ;  /* 0x0000000a1d647c10 */ /* 0x000fe4000ff5e0ff */
[----:B------:R-:W-:Y:S01]  /*1db0*/  SHF.L.U32 R27, R156, 0x4, RZ ;  /* 0x000000049c1b7819 */ /* 0x000fe200000006ff */
[----:B------:R-:W2:Y:S01]  /*1dc0*/  LDG.E.128 R92, desc[UR4][R92.64] ;  /* 0x000000045c5c7981 */ /* 0x000ea2000c1e1d00 */
[----:B------:R-:W-:Y:S02]  /*1dd0*/  ISETP.NE.AND.EX P1, PT, R177, RZ, PT, P1 ;  /* 0x000000ffb100720c */ /* 0x000fe40003f25310 */
[----:B------:R-:W-:Y:S01]  /*1de0*/  IADD3.X R101, R159, UR11, RZ, P2, !PT ;  /* 0x0000000b9f657c10 */ /* 0x000fe200097fe4ff */
[----:B------:R-:W2:Y:S01]  /*1df0*/  LDG.E.128 R116, desc[UR4][R116.64] ;  /* 0x0000000474747981 */ /* 0x000ea2000c1e1d00 */
[----:B------:R-:W-:-:S02]  /*1e00*/  SHF.R.U32.HI R31, RZ, 0x1c, R156 ;  /* 0x0000001cff1f7819 */ /* 0x000fc4000001169c */
[----:B------:R-:W-:Y:S02]  /*1e10*/  IADD3 R108, P2, R27, UR10, RZ ;  /* 0x0000000a1b6c7c10 */ /* 0x000fe4000ff5e0ff */
[----:B------:R-:W2:Y:S02]  /*1e20*/  LDG.E.128 R100, desc[UR4][R100.64] ;  /* 0x0000000464647981 */ /* 0x000ea4000c1e1d00 */
[----:B------:R-:W-:Y:S02]  /*1e30*/  IADD3.X R109, R31, UR11, RZ, P2, !PT ;  /* 0x0000000b1f6d7c10 */ /* 0x000fe400097fe4ff */
[----:B---3--:R-:W-:-:S04]  /*1e40*/  @P0 LEA R134, P2, R26, R134, 0x2 ;  /* 0x000000861a860211 */ /* 0x008fc800078410ff */
[----:B------:R-:W-:Y:S01]  /*1e50*/  @P0 LEA.HI.X R135, R26, R135, R0, 0x2, P2 ;  /* 0x000000871a870211 */ /* 0x000fe200010f1400 */
[----:B------:R-:W3:Y:S01]  /*1e60*/  LDG.E.128 R108, desc[UR4][R108.64] ;  /* 0x000000046c6c7981 */ /* 0x000ee2000c1e1d00 */
[----:B------:R-:W-:-:S04]  /*1e70*/  @P1 LEA R136, P2, R150, R176, 0x4 ;  /* 0x000000b096881211 */ /* 0x000fc800078420ff */
[----:B------:R-:W-:Y:S02]  /*1e80*/  @P1 LEA.HI.X R137, R150, R177, RZ, 0x4, P2 ;  /* 0x000000b196891211 */ /* 0x000fe400010f24ff */
[----:B------:R-:W-:-:S03]  /*1e90*/  @P1 LEA R138, P2, R167, R176, 0x4 ;  /* 0x000000b0a78a1211 */ /* 0x000fc600078420ff */
[----:B------:R1:W5:Y:S01]  /*1ea0*/  @P1 LDG.E.128 R68, desc[UR4][R136.64] ;  /* 0x0000000488441981 */ /* 0x000362000c1e1d00 */
[----:B------:R-:W-:Y:S02]  /*1eb0*/  @P1 LEA.HI.X R139, R167, R177, RZ, 0x4, P2 ;  /* 0x000000b1a78b1211 */ /* 0x000fe400010f24ff */
[----:B------:R-:W-:-:S03]  /*1ec0*/  @P1 LEA R132, P3, R155, R176, 0x4 ;  /* 0x000000b09b841211 */ /* 0x000fc600078620ff */
[----:B------:R-:W5:Y:S01]  /*1ed0*/  @P1 LDG.E.128 R60, desc[UR4][R138.64] ;  /* 0x000000048a3c1981 */ /* 0x000f62000c1e1d00 */
[----:B-1----:R-:W-:-:S04]  /*1ee0*/  @P1 LEA R136, P2, R160, R176, 0x4 ;  /* 0x000000b0a0881211 */ /* 0x002fc800078420ff */
[-C--:B------:R-:W-:Y:S02]  /*1ef0*/  @P1 LEA.HI.X R137, R160, R177.reuse, RZ, 0x4, P2 ;  /* 0x000000b1a0891211 */ /* 0x080fe400010f24ff */
[C---:B------:R-:W-:Y:S02]  /*1f00*/  @P1 LEA R140, P2, R164.reuse, R176, 0x4 ;  /* 0x000000b0a48c1211 */ /* 0x040fe400078420ff */
[-C--:B------:R-:W-:Y:S01]  /*1f10*/  @P1 LEA.HI.X R133, R155, R177.reuse, RZ, 0x4, P3 ;  /* 0x000000b19b851211 */ /* 0x080fe200018f24ff */
[----:B------:R-:W5:Y:S01]  /*1f20*/  @P1 LDG.E.128 R56, desc[UR4][R136.64] ;  /* 0x0000000488381981 */ /* 0x000f62000c1e1d00 */
[----:B------:R-:W-:-:S03]  /*1f30*/  @P1 LEA.HI.X R141, R164, R177, RZ, 0x4, P2 ;  /* 0x000000b1a48d1211 */ /* 0x000fc600010f24ff */
[----:B------:R-:W5:Y:S04]  /*1f40*/  @P1 LDG.E.128 R64, desc[UR4][R132.64] ;  /* 0x0000000484401981 */ /* 0x000f68000c1e1d00 */
[----:B------:R1:W5:Y:S02]  /*1f50*/  @P1 LDG.E.128 R52, desc[UR4][R140.64] ;  /* 0x000000048c341981 */ /* 0x000364000c1e1d00 */
[----:B-1----:R-:W-:-:S04]  /*1f60*/  @P1 LEA R140, P2, R161, R176, 0x4 ;  /* 0x000000b0a18c1211 */ /* 0x002fc800078420ff */
[----:B------:R-:W-:Y:S02]  /*1f70*/  @P1 LEA.HI.X R141, R161, R177, RZ, 0x4, P2 ;  /* 0x000000b1a18d1211 */ /* 0x000fe400010f24ff */
[----:B------:R-:W-:-:S03]  /*1f80*/  @P1 LEA R144, P2, R193, R176, 0x4 ;  /* 0x000000b0c1901211 */ /* 0x000fc600078420ff */
[----:B------:R-:W5:Y:S01]  /*1f90*/  @P1 LDG.E.128 R48, desc[UR4][R140.64] ;  /* 0x000000048c301981 */ /* 0x000f62000c1e1d00 */
[----:B------:R-:W-:-:S05]  /*1fa0*/  @P1 LEA.HI.X R145, R193, R177, RZ, 0x4, P2 ;  /* 0x000000b1c1911211 */ /* 0x000fca00010f24ff */
        /* <DEDUP_REMOVED lines=8> */
[----:B------:R-:W-:-:S05]  /*2030*/  @P1 LEA.HI.X R149, R2, R177, RZ, 0x4, P2 ;  /* 0x000000b102951211 */ /* 0x000fca00010f24ff */
[----:B------:R-:W5:Y:S01]  /*2040*/  @P1 LDG.E.128 R32, desc[UR4][R148.64] ;  /* 0x0000000494201981 */ /* 0x000f62000c1e1d00 */
[----:B------:R-:W-:-:S04]  /*2050*/  LEA R152, P1, R150, UR12, 0x2 ;  /* 0x0000000c96987c11 */ /* 0x000fc8000f8210ff */
[----:B------:R-:W-:Y:S02]  /*2060*/  LEA.HI.X R153, R150, UR13, RZ, 0x2, P1 ;  /* 0x0000000d96997c11 */ /* 0x000fe400088f14ff */
[----:B------:R-:W-:-:S03]  /*2070*/  LEA R154, P1, R155, UR12, 0x2 ;  /* 0x0000000c9b9a7c11 */ /* 0x000fc6000f8210ff */
[----:B------:R1:W5:Y:S01]  /*2080*/  LDG.E R180, desc[UR4][R152.64] ;  /* 0x0000000498b47981 */ /* 0x000362000c1e1900 */
[----:B------:R-:W-:Y:S02]  /*2090*/  LEA.HI.X R155, R155, UR13, RZ, 0x2, P1 ;  /* 0x0000000d9b9b7c11 */ /* 0x000fe400088f14ff */
[----:B------:R-:W-:-:S03]  /*20a0*/  MOV R0, 0x3f800000 ;  /* 0x3f80000000007802 */ /* 0x000fc60000000f00 */
[----:B------:R0:W5:Y:S01]  /*20b0*/  LDG.E R173, desc[UR4][R154.64] ;  /* 0x000000049aad7981 */ /* 0x000162000c1e1900 */
[----:B-1----:R-:W-:-:S03]  /*20c0*/  LEA R152, P2, R167, UR12, 0x2 ;  /* 0x0000000ca7987c11 */ /* 0x002fc6000f8410ff */
[----:B------:R1:W5:Y:S01]  /*20d0*/  @P0 LDG.E R0, desc[UR4][R134.64] ;  /* 0x0000000486000981 */ /* 0x000362000c1e1900 */
[----:B------:R-:W-:Y:S02]  /*20e0*/  LEA.HI.X R153, R167, UR13, RZ, 0x2, P2 ;  /* 0x0000000da7997c11 */ /* 0x000fe400090f14ff */
[C---:B0-----:R-:W-:Y:S01]  /*20f0*/  LEA R154, P1, R160.reuse, UR12, 0x2 ;  /* 0x0000000ca09a7c11 */ /* 0x041fe2000f8210ff */
[--C-:B------:R-:W-:Y:S02]  /*2100*/  IMAD.WIDE.U32 R138, R161, 0x10, R190.reuse ;  /* 0x00000010a18a7825 */ /* 0x100fe400078e00be */
[----:B------:R0:W5:Y:S01]  /*2110*/  LDG.E R170, desc[UR4][R152.64] ;  /* 0x0000000498aa7981 */ /* 0x000162000c1e1900 */
[----:B------:R-:W-:Y:S01]  /*2120*/  LEA.HI.X R155, R160, UR13, RZ, 0x2, P1 ;  /* 0x0000000da09b7c11 */ /* 0x000fe200088f14ff */
[----:B-1----:R-:W-:-:S04]  /*2130*/  IMAD.WIDE.U32 R134, R164, 0x10, R190 ;  /* 0x00000010a4867825 */ /* 0x002fc800078e00be */
[--C-:B------:R-:W-:Y:S01]  /*2140*/  IMAD.WIDE.U32 R140, R193, 0x10, R190.reuse ;  /* 0x00000010c18c7825 */ /* 0x100fe200078e00be */
[----:B------:R-:W3:Y:S03]  /*2150*/  LDG.E.128 R136, desc[UR4][R138.64] ;  /* 0x000000048a887981 */ /* 0x000ee6000c1e1d00 */
[----:B------:R-:W-:-:S04]  /*2160*/  IMAD.WIDE.U32 R144, R158, 0x10, R190 ;  /* 0x000000109e907825 */ /* 0x000fc800078e00be */
[----:B------:R-:W-:-:S04]  /*2170*/  IMAD.WIDE.U32 R148, R156, 0x10, R190 ;  /* 0x000000109c947825 */ /* 0x000fc800078e00be */
[----:B0-----:R-:W-:Y:S01]  /*2180*/  IMAD.WIDE.U32 R152, R2, 0x10, R190 ;  /* 0x0000001002987825 */ /* 0x001fe200078e00be */
[C---:B------:R-:W-:Y:S01]  /*2190*/  LEA R190, P1, R164.reuse, UR12, 0x2 ;  /* 0x0000000ca4be7c11 */ /* 0x040fe2000f8210ff */
[----:B------:R-:W3:Y:S01]  /*21a0*/  LDG.E.128 R132, desc[UR4][R134.64] ;  /* 0x0000000486847981 */ /* 0x000ee2000c1e1d00 */
[C---:B------:R-:W-:Y:S02]  /*21b0*/  LEA R160, P2, R161.reuse, UR12, 0x2 ;  /* 0x0000000ca1a07c11 */ /* 0x040fe4000f8410ff */
[----:B------:R-:W-:Y:S01]  /*21c0*/  LEA.HI.X R191, R164, UR13, RZ, 0x2, P1 ;  /* 0x0000000da4bf7c11 */ /* 0x000fe200088f14ff */
[----:B------:R-:W3:Y:S01]  /*21d0*/  LDG.E.128 R140, desc[UR4][R140.64] ;  /* 0x000000048c8c7981 */ /* 0x000ee2000c1e1d00 */
[----:B------:R-:W-:-:S03]  /*21e0*/  LEA.HI.X R161, R161, UR13, RZ, 0x2, P2 ;  /* 0x0000000da1a17c11 */ /* 0x000fc600090f14ff */
[----:B------:R0:W5:Y:S01]  /*21f0*/  LDG.E R164, desc[UR4][R190.64] ;  /* 0x00000004bea47981 */ /* 0x000162000c1e1900 */
[----:B------:R-:W-:-:S03]  /*2200*/  LEA R192, P1, R193, UR12, 0x2 ;  /* 0x0000000cc1c07c11 */ /* 0x000fc6000f8210ff */
[----:B------:R-:W5:Y:S04]  /*2210*/  LDG.E R161, desc[UR4][R160.64] ;  /* 0x00000004a0a17981 */ /* 0x000f68000c1e1900 */
[----:B------:R-:W3:Y:S01]  /*2220*/  LDG.E.128 R144, desc[UR4][R144.64] ;  /* 0x0000000490907981 */ /* 0x000ee2000c1e1d00 */
[----:B0-----:R-:W-:-:S03]  /*2230*/  LEA R190, P2, R158, UR12, 0x2 ;  /* 0x0000000c9ebe7c11 */ /* 0x001fc6000f8410ff */
[----:B------:R-:W3:Y:S01]  /*2240*/  LDG.E.128 R148, desc[UR4][R148.64] ;  /* 0x0000000494947981 */ /* 0x000ee2000c1e1d00 */
[----:B------:R-:W-:-:S03]  /*2250*/  LEA.HI.X R191, R158, UR13, RZ, 0x2, P2 ;  /* 0x0000000d9ebf7c11 */ /* 0x000fc600090f14ff */
[----:B------:R-:W5:Y:S04]  /*2260*/  LDG.E R167, desc[UR4][R154.64] ;  /* 0x000000049aa77981 */ /* 0x000f68000c1e1900 */
[----:B------:R0:W5:Y:S01]  /*2270*/  LDG.E R158, desc[UR4][R190.64] ;  /* 0x00000004be9e7981 */ /* 0x000162000c1e1900 */
[----:B------:R-:W-:-:S05]  /*2280*/  LEA.HI.X R193, R193, UR13, RZ, 0x2, P1 ;  /* 0x0000000dc1c17c11 */ /* 0x000fca00088f14ff */
[----:B------:R1:W5:Y:S01]  /*2290*/  LDG.E R160, desc[UR4][R192.64] ;  /* 0x00000004c0a07981 */ /* 0x000362000c1e1900 */
[----:B0-----:R-:W-:-:S03]  /*22a0*/  LEA R190, P2, R2, UR12, 0x2 ;  /* 0x0000000c02be7c11 */ /* 0x001fc6000f8410ff */
[----:B------:R-:W3:Y:S01]  /*22b0*/  LDG.E.128 R152, desc[UR4][R152.64] ;  /* 0x0000000498987981 */ /* 0x000ee2000c1e1d00 */
[----:B------:R-:W-:Y:S02]  /*22c0*/  LEA.HI.X R191, R2, UR13, RZ, 0x2, P2 ;  /* 0x0000000d02bf7c11 */ /* 0x000fe400090f14ff */
[----:B------:R-:W-:Y:S02]  /*22d0*/  ISETP.NE.AND P2, PT, R205, RZ, PT ;  /* 0x000000ffcd00720c */ /* 0x000fe40003f45270 */
[----:B-1----:R-:W-:Y:S01]  /*22e0*/  LEA R192, P1, R156, UR12, 0x2 ;  /* 0x0000000c9cc07c11 */ /* 0x002fe2000f8210ff */
[----:B------:R-:W5:Y:S01]  /*22f0*/  LDG.E R2, desc[UR4][R190.64] ;  /* 0x00000004be027981 */ /* 0x000f62000c1e1900 */
[----:B------:R-:W-:-:S05]  /*2300*/  FSEL R231, R194, RZ, !P2 ;  /* 0x000000ffc2e77208 */ /* 0x000fca0005000000 */
[C---:B----4-:R-:W-:Y:S01]  /*2310*/  FADD.FTZ R227, -R231.reuse, R90 ;  /* 0x0000005ae7e37221 */ /* 0x050fe20000010100 */
[C---:B------:R-:W-:Y:S02]  /*2320*/  FADD.FTZ R90, -R231.reuse, R106 ;  /* 0x0000006ae75a7221 */ /* 0x040fe40000010100 */
[----:B------:R-:W4:Y:S01]  /*2330*/  LDL R106, [R1+0x1ec] ;  /* 0x0001ec00016a7983 */ /* 0x000f220000100800 */
[----:B------:R-:W-:Y:S01]  /*2340*/  LEA.HI.X R193, R156, UR13, RZ, 0x2, P1 ;  /* 0x0000000d9cc17c11 */ /* 0x000fe200088f14ff */
[C---:B------:R-:W-:Y:S01]  /*2350*/  FADD.FTZ R228, -R231.reuse, R89 ;  /* 0x00000059e7e47221 */ /* 0x040fe20000010100 */
[C---:B------:R-:W-:Y:S02]  /*2360*/  FADD.FTZ R89, -R231.reuse, R105 ;  /* 0x00000069e7597221 */ /* 0x040fe40000010100 */
[----:B------:R-:W4:Y:S01]  /*2370*/  LDL R105, [R1+0x1d8] ;  /* 0x0001d80001697983 */ /* 0x000f220000100800 */
[C---:B------:R-:W-:Y:S01]  /*2380*/  FADD.FTZ R232, -R231.reuse, R76 ;  /* 0x0000004ce7e87221 */ /* 0x040fe20000010100 */
[----:B--2---:R-:W-:-:S02]  /*2390*/  FADD.FTZ R225, -R231, R92 ;  /* 0x0000005ce7e17221 */ /* 0x004fc40000010100 */
[----:B------:R0:W5:Y:S01]  /*23a0*/  LDG.E R156, desc[UR4][R192.64] ;  /* 0x00000004c09c7981 */ /* 0x000162000c1e1900 */
[----:B---3--:R-:W-:-:S03]  /*23b0*/  FADD.FTZ R92, -R231, R108 ;  /* 0x0000006ce75c7221 */ /* 0x008fc60000010100 */
[----:B------:R-:W2:Y:S01]  /*23c0*/  LDL R108, [R1+0x1e8] ;  /* 0x0001e800016c7983 */ /* 0x000ea20000100800 */
[C---:B0-----:R-:W-:Y:S01]  /*23d0*/  FADD.FTZ R193, -R231.reuse, R82 ;  /* 0x00000052e7c17221 */ /* 0x041fe20000010100 */
[C---:B------:R-:W-:Y:S01]  /*23e0*/  FADD.FTZ R76, -R231.reuse, R99 ;  /* 0x00000063e74c7221 */ /* 0x040fe20000010100 */
[C---:B------:R-:W-:Y:S01]  /*23f0*/  FADD.FTZ R229, -R231.reuse, R88 ;  /* 0x00000058e7e57221 */ /* 0x040fe20000010100 */
[----:B------:R-:W3:Y:S01]  /*2400*/  LDL R82, [R1+0x1fc] ;  /* 0x0001fc0001527983 */ /* 0x000ee20000100800 */
[C---:B------:R-:W-:Y:S01]  /*2410*/  FADD.FTZ R99, -R231.reuse, R115 ;  /* 0x00000073e7637221 */ /* 0x040fe20000010100 */
[----:B------:R-:W-:Y:S02]  /*2420*/  FADD.FTZ R88, -R231, R104 ;  /* 0x00000068e7587221 */ /* 0x000fe40000010100 */
[----:B------:R-:W3:Y:S01]  /*2430*/  LDL R104, [R1+0x1e0] ;  /* 0x0001e00001687983 */ /* 0x000ee20000100800 */
[----:B----4-:R-:W-:-:S03]  /*2440*/  FMUL.FTZ R115, R106, R120 ;  /* 0x000000786a737220 */ /* 0x010fc60000410000 */
[----:B------:R-:W4:Y:S01]  /*2450*/  LDL R106, [R1+0x1d0] ;  /* 0x0001d000016a7983 */ /* 0x000f220000100800 */
[C---:B------:R-:W-:Y:S01]  /*2460*/  FADD.FTZ R226, -R231.reuse, R91 ;  /* 0x0000005be7e27221 */ /* 0x040fe20000010100 */
[C---:B------:R-:W-:Y:S01]  /*2470*/  FADD.FTZ R91, -R231.reuse, R107 ;  /* 0x0000006be75b7221 */ /* 0x040fe20000010100 */
[C---:B------:R-:W-:Y:S01]  /*2480*/  FADD.FTZ R206, -R231.reuse, R80 ;  /* 0x00000050e7ce7221 */ /* 0x040fe20000010100 */
[----:B------:R-:W4:Y:S01]  /*2490*/  LDL R107, [R1+0x1d4] ;  /* 0x0001d400016b7983 */ /* 0x000f220000100800 */
[C---:B------:R-:W-:Y:S01]  /*24a0*/  FADD.FTZ R224, -R231.reuse, R93 ;  /* 0x0000005de7e07221 */ /* 0x040fe20000010100 */
[C---:B------:R-:W-:Y:S01]  /*24b0*/  FADD.FTZ R93, -R231.reuse, R109 ;  /* 0x0000006de75d7221 */ /* 0x040fe20000010100 */
[C---:B------:R-:W-:Y:S01]  /*24c0*/  FMUL.FTZ R109, R30.reuse, R206 ;  /* 0x000000ce1e6d7220 */ /* 0x040fe20000410000 */
[C---:B------:R-:W-:Y:S01]  /*24d0*/  FADD.FTZ R191, -R231.reuse, R85 ;  /* 0x00000055e7bf7221 */ /* 0x040fe20000010100 */
[C---:B------:R-:W-:Y:S01]  /*24e0*/  FADD.FTZ R194, -R231.reuse, R81 ;  /* 0x00000051e7c27221 */ /* 0x040fe20000010100 */
[C---:B------:R-:W-:Y:S01]  /*24f0*/  FADD.FTZ R190, -R231.reuse, R84 ;  /* 0x00000054e7be7221 */ /* 0x040fe20000010100 */
[C---:B------:R-:W-:Y:S01]  /*2500*/  FADD.FTZ R208, -R231.reuse, R78 ;  /* 0x0000004ee7d07221 */ /* 0x040fe20000010100 */
[----:B------:R-:W4:Y:S01]  /*2510*/  LDL R84, [R1+0x1f8] ;  /* 0x0001f80001547983 */ /* 0x000f220000100800 */
[C---:B------:R-:W-:Y:S01]  /*2520*/  FMUL.FTZ R191, R30.reuse, R191 ;  /* 0x000000bf1ebf7220 */ /* 0x040fe20000410000 */
[C---:B------:R-:W-:Y:S01]  /*2530*/  FADD.FTZ R230, -R231.reuse, R87 ;  /* 0x00000057e7e67221 */ /* 0x040fe20000010100 */
[C---:B------:R-:W-:Y:S01]  /*2540*/  FADD.FTZ R78, -R231.reuse, R97 ;  /* 0x00000061e74e7221 */ /* 0x040fe20000010100 */
[C---:B------:R-:W-:Y:S01]  /*2550*/  FADD.FTZ R97, -R231.reuse, R113 ;  /* 0x00000071e7617221 */ /* 0x040fe20000010100 */
[C---:B------:R-:W-:Y:S01]  /*2560*/  FMUL.FTZ R113, R30.reuse, R194 ;  /* 0x000000c21e717220 */ /* 0x040fe20000410000 */
[----:B------:R-:W-:Y:S01]  /*2570*/  FADD.FTZ R192, -R231, R86 ;  /* 0x00000056e7c07221 */ /* 0x000fe20000010100 */
[C---:B------:R-:W-:Y:S01]  /*2580*/  FADD.FTZ R221, R125.reuse, R221 ;  /* 0x000000dd7ddd7221 */ /* 0x040fe20000010000 */
[----:B------:R-:W-:Y:S01]  /*2590*/  FFMA.FTZ R16, R125, R191, R16 ;  /* 0x000000bf7d107223 */ /* 0x000fe20000010010 */
[----:B------:R-:W-:Y:S01]  /*25a0*/  FMUL.FTZ R194, R105, R125 ;  /* 0x0000007d69c27220 */ /* 0x000fe20000410000 */
[----:B------:R-:W4:Y:S01]  /*25b0*/  LDL R86, [R1+0x1f4] ;  /* 0x0001f40001567983 */ /* 0x000f220000100800 */
[----:B------:R-:W-:Y:S01]  /*25c0*/  FMUL.FTZ R125, R30, R230 ;  /* 0x000000e61e7d7220 */ /* 0x000fe20000410000 */
[----:B------:R-:W-:-:S02]  /*25d0*/  FADD.FTZ R205, -R231, R83 ;  /* 0x00000053e7cd7221 */ /* 0x000fc40000010100 */
[----:B------:R-:W4:Y:S01]  /*25e0*/  LDL R87, [R1+0x1f0] ;  /* 0x0001f00001577983 */ /* 0x000f220000100800 */
[----:B--2---:R-:W-:Y:S01]  /*25f0*/  FMUL.FTZ R206, R108, R121 ;  /* 0x000000796cce7220 */ /* 0x004fe20000410000 */
[----:B------:R-:W-:Y:S02]  /*2600*/  FADD.FTZ R223, -R231, R94 ;  /* 0x0000005ee7df7221 */ /* 0x000fe40000010100 */
[----:B------:R-:W2:Y:S01]  /*2610*/  LDL R108, [R1+0x1cc] ;  /* 0x0001cc00016c7983 */ /* 0x000ea20000100800 */
[C---:B------:R-:W-:Y:S01]  /*2620*/  FADD.FTZ R235, R127.reuse, R235 ;  /* 0x000000eb7feb7221 */ /* 0x040fe20000010000 */
[----:B---3--:R-:W-:Y:S01]  /*2630*/  FMUL.FTZ R83, R82, R116 ;  /* 0x0000007452537220 */ /* 0x008fe20000410000 */
[----:B------:R-:W-:Y:S01]  /*2640*/  FMUL.FTZ R82, R30, R208 ;  /* 0x000000d01e527220 */ /* 0x000fe20000410000 */
[----:B------:R-:W-:Y:S01]  /*2650*/  FFMA.FTZ R14, R127, R125, R14 ;  /* 0x0000007d7f0e7223 */ /* 0x000fe2000001000e */
[----:B------:R-:W-:Y:S01]  /*2660*/  FADD.FTZ R94, -R231, R110 ;  /* 0x0000006ee75e7221 */ /* 0x000fe20000010100 */
[----:B------:R-:W-:Y:S01]  /*2670*/  FMUL.FTZ R208, R104, R123 ;  /* 0x0000007b68d07220 */ /* 0x000fe20000410000 */
[----:B------:R-:W3:Y:S04]  /*2680*/  LDL R110, [R1+0x1dc] ;  /* 0x0001dc00016e7983 */ /* 0x000ee80000100800 */
[----:B------:R-:W3:Y:S04]  /*2690*/  LDL R104, [R1+0x1c4] ;  /* 0x0001c40001687983 */ /* 0x000ee80000100800 */
[----:B------:R-:W3:Y:S01]  /*26a0*/  LDL R105, [R1+0x1bc] ;  /* 0x0001bc0001697983 */ /* 0x000ee20000100800 */
[----:B----4-:R-:W-:-:S03]  /*26b0*/  FMUL.FTZ R127, R106, R127 ;  /* 0x0000007f6a7f7220 */ /* 0x010fc60000410000 */
[----:B------:R-:W4:Y:S01]  /*26c0*/  LDL R106, [R1+0x1b4] ;  /* 0x0001b400016a7983 */ /* 0x000f220000100800 */
[----:B------:R-:W-:Y:S01]  /*26d0*/  FMUL.FTZ R192, R30, R192 ;  /* 0x000000c01ec07220 */ /* 0x000fe20000410000 */
[----:B------:R-:W-:Y:S01]  /*26e0*/  FADD.FTZ R236, R126, R236 ;  /* 0x000000ec7eec7221 */ /* 0x000fe20000010000 */
[C---:B------:R-:W-:Y:S01]  /*26f0*/  FADD.FTZ R218, R120.reuse, R218 ;  /* 0x000000da78da7221 */ /* 0x040fe20000010000 */
[----:B------:R-:W-:Y:S01]  /*2700*/  FFMA.FTZ R19, R120, R109, R19 ;  /* 0x0000006d78137223 */ /* 0x000fe20000010013 */
[----:B------:R-:W-:Y:S01]  /*2710*/  FFMA.FTZ R13, R126, R192, R13 ;  /* 0x000000c07e0d7223 */ /* 0x000fe2000001000d */
[----:B------:R-:W-:Y:S01]  /*2720*/  FMUL.FTZ R126, R107, R126 ;  /* 0x0000007e6b7e7220 */ /* 0x000fe20000410000 */
[----:B------:R-:W-:Y:S01]  /*2730*/  FMUL.FTZ R120, R30, R229 ;  /* 0x000000e51e787220 */ /* 0x000fe20000410000 */
[----:B------:R-:W4:Y:S01]  /*2740*/  LDL R107, [R1+0x1b8] ;  /* 0x0001b800016b7983 */ /* 0x000f220000100800 */
[C---:B------:R-:W-:Y:S02]  /*2750*/  FADD.FTZ R238, R128.reuse, R238 ;  /* 0x000000ee80ee7221 */ /* 0x040fe40000010000 */
[----:B------:R-:W-:Y:S01]  /*2760*/  FFMA.FTZ R178, R128, R120, R178 ;  /* 0x0000007880b27223 */ /* 0x000fe200000100b2 */
[----:B------:R-:W-:Y:S01]  /*2770*/  FADD.FTZ R207, -R231, R79 ;  /* 0x0000004fe7cf7221 */ /* 0x000fe20000010100 */
[----:B------:R-:W-:Y:S01]  /*2780*/  FMUL.FTZ R85, R84, R117 ;  /* 0x0000007554557220 */ /* 0x000fe20000410000 */
[----:B------:R-:W-:-:S02]  /*2790*/  FMUL.FTZ R205, R30, R205 ;  /* 0x000000cd1ecd7220 */ /* 0x000fc40000410000 */
[----:B------:R-:W-:Y:S01]  /*27a0*/  FMUL.FTZ R84, R30, R207 ;  /* 0x000000cf1e547220 */ /* 0x000fe20000410000 */
[C---:B------:R-:W-:Y:S01]  /*27b0*/  FADD.FTZ R222, -R231.reuse, R95 ;  /* 0x0000005fe7de7221 */ /* 0x040fe20000010100 */
[C---:B------:R-:W-:Y:S01]  /*27c0*/  FADD.FTZ R79, -R231.reuse, R96 ;  /* 0x00000060e74f7221 */ /* 0x040fe20000010100 */
[C---:B------:R-:W-:Y:S01]  /*27d0*/  FADD.FTZ R95, -R231.reuse, R111 ;  /* 0x0000006fe75f7221 */ /* 0x040fe20000010100 */
[----:B------:R-:W-:Y:S01]  /*27e0*/  FADD.FTZ R96, -R231, R112 ;  /* 0x00000070e7607221 */ /* 0x000fe20000010100 */
[C---:B------:R-:W-:Y:S01]  /*27f0*/  FADD.FTZ R216, R118.reuse, R216 ;  /* 0x000000d876d87221 */ /* 0x040fe20000010000 */
[----:B------:R-:W-:Y:S01]  /*2800*/  FFMA.FTZ R21, R118, R82, R21 ;  /* 0x0000005276157223 */ /* 0x000fe20000010015 */
[----:B------:R-:W-:Y:S01]  /*2810*/  FMUL.FTZ R86, R86, R118 ;  /* 0x0000007656567220 */ /* 0x000fe20000410000 */
[C---:B------:R-:W-:Y:S01]  /*2820*/  FADD.FTZ R215, R119.reuse, R215 ;  /* 0x000000d777d77221 */ /* 0x040fe20000010000 */
[----:B------:R-:W-:Y:S01]  /*2830*/  FFMA.FTZ R22, R119, R84, R22 ;  /* 0x0000005477167223 */ /* 0x000fe20000010016 */
[----:B------:R-:W-:Y:S01]  /*2840*/  FMUL.FTZ R87, R87, R119 ;  /* 0x0000007757577220 */ /* 0x000fe20000410000 */
[C---:B------:R-:W-:Y:S01]  /*2850*/  FADD.FTZ R219, R123.reuse, R219 ;  /* 0x000000db7bdb7221 */ /* 0x040fe20000010000 */
[----:B------:R-:W-:Y:S01]  /*2860*/  FFMA.FTZ R18, R123, R205, R18 ;  /* 0x000000cd7b127223 */ /* 0x000fe20000010012 */
[----:B------:R-:W4:Y:S01]  /*2870*/  LDL R111, [R1+0x1e4] ;  /* 0x0001e400016f7983 */ /* 0x000f220000100800 */
[----:B--2---:R-:W-:-:S03]  /*2880*/  FMUL.FTZ R128, R108, R128 ;  /* 0x000000806c807220 */ /* 0x004fc60000410000 */
[----:B------:R-:W2:Y:S04]  /*2890*/  LDL R112, [R1+0x1c8] ;  /* 0x0001c80001707983 */ /* 0x000ea80000100800 */
[----:B------:R-:W2:Y:S01]  /*28a0*/  LDL R108, [R1+0x1ac] ;  /* 0x0001ac00016c7983 */ /* 0x000ea20000100800 */
[C---:B------:R-:W-:Y:S01]  /*28b0*/  FMUL.FTZ R123, R30.reuse, R227 ;  /* 0x000000e31e7b7220 */ /* 0x040fe20000410000 */
[C---:B------:R-:W-:Y:S01]  /*28c0*/  FMUL.FTZ R118, R30.reuse, R225 ;  /* 0x000000e11e767220 */ /* 0x040fe20000410000 */
[C---:B------:R-:W-:Y:S01]  /*28d0*/  FMUL.FTZ R119, R30.reuse, R223 ;  /* 0x000000df1e777220 */ /* 0x040fe20000410000 */
[C---:B------:R-:W-:Y:S01]  /*28e0*/  FADD.FTZ R233, -R231.reuse, R77 ;  /* 0x0000004de7e97221 */ /* 0x040fe20000010100 */
[C---:B------:R-:W-:Y:S01]  /*28f0*/  FADD.FTZ R77, -R231.reuse, R98 ;  /* 0x00000062e74d7221 */ /* 0x040fe20000010100 */
[----:B------:R-:W-:Y:S01]  /*2900*/  FADD.FTZ R98, -R231, R114 ;  /* 0x00000072e7627221 */ /* 0x000fe20000010100 */
[----:B------:R-:W-:Y:S01]  /*2910*/  FMUL.FTZ R114, R30, R193 ;  /* 0x000000c11e727220 */ /* 0x000fe20000410000 */
[C---:B------:R-:W-:Y:S01]  /*2920*/  FADD.FTZ R240, R130.reuse, R240 ;  /* 0x000000f082f07221 */ /* 0x040fe20000010000 */
[----:B------:R-:W-:Y:S01]  /*2930*/  FFMA.FTZ R183, R130, R123, R183 ;  /* 0x0000007b82b77223 */ /* 0x000fe200000100b7 */
[C---:B------:R-:W-:Y:S01]  /*2940*/  FADD.FTZ R242, R132.reuse, R242 ;  /* 0x000000f284f27221 */ /* 0x040fe20000010000 */
[----:B------:R-:W-:Y:S01]  /*2950*/  FFMA.FTZ R185, R132, R118, R185 ;  /* 0x0000007684b97223 */ /* 0x000fe200000100b9 */
[C---:B------:R-:W-:Y:S01]  /*2960*/  FADD.FTZ R244, R134.reuse, R244 ;  /* 0x000000f486f47221 */ /* 0x040fe20000010000 */
[----:B------:R-:W-:Y:S01]  /*2970*/  FFMA.FTZ R187, R134, R119, R187 ;  /* 0x0000007786bb7223 */ /* 0x000fe200000100bb */
[----:B---3--:R-:W-:Y:S01]  /*2980*/  FMUL.FTZ R193, R110, R124 ;  /* 0x0000007c6ec17220 */ /* 0x008fe20000410000 */
[----:B------:R-:W-:Y:S01]  /*2990*/  FMUL.FTZ R130, R104, R130 ;  /* 0x0000008268827220 */ /* 0x000fe20000410000 */
[----:B------:R-:W-:Y:S01]  /*29a0*/  FMUL.FTZ R132, R105, R132 ;  /* 0x0000008469847220 */ /* 0x000fe20000410000 */
[----:B------:R-:W3:Y:S04]  /*29b0*/  LDL R110, [R1+0x1b0] ;  /* 0x0001b000016e7983 */ /* 0x000ee80000100800 */
[----:B------:R-:W3:Y:S04]  /*29c0*/  LDL R104, [R1+0x1a8] ;  /* 0x0001a80001687983 */ /* 0x000ee80000100800 */
[----:B------:R-:W3:Y:S01]  /*29d0*/  LDL R105, [R1+0x1a4] ;  /* 0x0001a40001697983 */ /* 0x000ee20000100800 */
[----:B----4-:R-:W-:-:S03]  /*29e0*/  FMUL.FTZ R134, R106, R134 ;  /* 0x000000866a867220 */ /* 0x010fc60000410000 */
[----:B------:R-:W4:Y:S01]  /*29f0*/  LDL R106, [R1+0x1a0] ;  /* 0x0001a000016a7983 */ /* 0x000f220000100800 */
[----:B------:R-:W-:Y:S01]  /*2a00*/  FMUL.FTZ R81, R30, R233 ;  /* 0x000000e91e517220 */ /* 0x000fe20000410000 */
[----:B------:R-:W-:-:S03]  /*2a10*/  FADD.FTZ R213, R117, R213 ;  /* 0x000000d575d57221 */ /* 0x000fc60000010000 */
[----:B------:R-:W-:Y:S01]  /*2a20*/  FFMA.FTZ R24, R117, R81, R24 ;  /* 0x0000005175187223 */ /* 0x000fe20000010018 */
[----:B------:R-:W-:Y:S01]  /*2a30*/  FMUL.FTZ R117, R30, R224 ;  /* 0x000000e01e757220 */ /* 0x000fe20000410000 */
[----:B------:R-:W-:-:S03]  /*2a40*/  FADD.FTZ R241, R133, R241 ;  /* 0x000000f185f17221 */ /* 0x000fc60000010000 */
[----:B------:R-:W-:Y:S01]  /*2a50*/  FFMA.FTZ R184, R133, R117, R184 ;  /* 0x0000007585b87223 */ /* 0x000fe200000100b8 */
[----:B------:R-:W-:Y:S01]  /*2a60*/  FMUL.FTZ R133, R107, R133 ;  /* 0x000000856b857220 */ /* 0x000fe20000410000 */
[C---:B------:R-:W-:Y:S01]  /*2a70*/  FMUL.FTZ R107, R30.reuse, R79 ;  /* 0x0000004f1e6b7220 */ /* 0x040fe20000410000 */
[----:B------:R-:W-:Y:S01]  /*2a80*/  FMUL.FTZ R80, R30, R232 ;  /* 0x000000e81e507220 */ /* 0x000fe20000410000 */
[C---:B------:R-:W-:Y:S02]  /*2a90*/  FADD.FTZ R246, R136.reuse, R246 ;  /* 0x000000f688f67221 */ /* 0x040fe40000010000 */
[----:B------:R-:W-:Y:S01]  /*2aa0*/  FFMA.FTZ R189, R136, R107, R189 ;  /* 0x0000006b88bd7223 */ /* 0x000fe200000100bd */
[----:B------:R-:W-:Y:S01]  /*2ab0*/  FADD.FTZ R79, RZ, R83 ;  /* 0x00000053ff4f7221 */ /* 0x000fe20000010000 */
[C---:B------:R-:W-:Y:S01]  /*2ac0*/  FADD.FTZ R217, R121.reuse, R217 ;  /* 0x000000d979d97221 */ /* 0x040fe20000010000 */
[----:B------:R-:W-:Y:S01]  /*2ad0*/  FFMA.FTZ R20, R121, R113, R20 ;  /* 0x0000007179147223 */ /* 0x000fe20000010014 */
[----:B------:R-:W-:Y:S01]  /*2ae0*/  FMUL.FTZ R121, R30, R228 ;  /* 0x000000e41e797220 */ /* 0x000fe20000410000 */
[----:B------:R-:W-:Y:S01]  /*2af0*/  FADD.FTZ R79, R79, R85 ;  /* 0x000000554f4f7221 */ /* 0x000fe20000010000 */
[C---:B------:R-:W-:Y:S01]  /*2b00*/  FADD.FTZ R237, R129.reuse, R237 ;  /* 0x000000ed81ed7221 */ /* 0x040fe20000010000 */
[C---:B------:R-:W-:Y:S01]  /*2b10*/  FADD.FTZ R214, R116.reuse, R214 ;  /* 0x000000d674d67221 */ /* 0x040fe20000010000 */
[----:B------:R-:W-:Y:S01]  /*2b20*/  FFMA.FTZ R12, R129, R121, R12 ;  /* 0x00000079810c7223 */ /* 0x000fe2000001000c */
[----:B------:R-:W-:Y:S01]  /*2b30*/  FFMA.FTZ R23, R116, R80, R23 ;  /* 0x0000005074177223 */ /* 0x000fe20000010017 */
[C---:B------:R-:W-:Y:S01]  /*2b40*/  FADD.FTZ R220, R122.reuse, R220 ;  /* 0x000000dc7adc7221 */ /* 0x040fe20000010000 */
[----:B------:R-:W-:Y:S01]  /*2b50*/  FFMA.FTZ R17, R122, R114, R17 ;  /* 0x000000727a117223 */ /* 0x000fe20000010011 */
[----:B------:R-:W-:Y:S01]  /*2b60*/  FMUL.FTZ R207, R111, R122 ;  /* 0x0000007a6fcf7220 */ /* 0x000fe20000410000 */
[C---:B------:R-:W-:Y:S01]  /*2b70*/  FMUL.FTZ R122, R30.reuse, R222 ;  /* 0x000000de1e7a7220 */ /* 0x040fe20000410000 */
[----:B------:R-:W-:Y:S01]  /*2b80*/  FADD.FTZ R79, R79, R86 ;  /* 0x000000564f4f7221 */ /* 0x000fe20000010000 */
[----:B------:R-:W-:Y:S01]  /*2b90*/  FMUL.FTZ R116, R30, R76 ;  /* 0x0000004c1e747220 */ /* 0x000fe20000410000 */
[----:B------:R-:W-:Y:S01]  /*2ba0*/  FADD.FTZ R243, R135, R243 ;  /* 0x000000f387f37221 */ /* 0x000fe20000010000 */
[----:B--2---:R-:W-:Y:S01]  /*2bb0*/  FMUL.FTZ R136, R108, R136 ;  /* 0x000000886c887220 */ /* 0x004fe20000410000 */
[----:B------:R-:W-:Y:S01]  /*2bc0*/  FMUL.FTZ R108, R30, R78 ;  /* 0x0000004e1e6c7220 */ /* 0x000fe20000410000 */
[----:B------:R-:W-:Y:S01]  /*2bd0*/  FFMA.FTZ R78, R80, R83, RZ ;  /* 0x00000053504e7223 */ /* 0x000fe200000100ff */
[----:B------:R-:W-:Y:S01]  /*2be0*/  FMUL.FTZ R129, R112, R129 ;  /* 0x0000008170817220 */ /* 0x000fe20000410000 */
[----:B------:R-:W-:Y:S01]  /*2bf0*/  FADD.FTZ R245, R137, R245 ;  /* 0x000000f589f57221 */ /* 0x000fe20000010000 */
[----:B------:R-:W-:Y:S01]  /*2c00*/  FADD.FTZ R248, R138, R248 ;  /* 0x000000f88af87221 */ /* 0x000fe20000010000 */
[----:B------:R-:W-:Y:S01]  /*2c10*/  FFMA.FTZ R78, R81, R85, R78 ;  /* 0x00000055514e7223 */ /* 0x000fe2000001004e */
[----:B------:R-:W-:Y:S01]  /*2c20*/  FADD.FTZ R247, R139, R247 ;  /* 0x000000f78bf77221 */ /* 0x000fe20000010000 */
[C---:B------:R-:W-:Y:S01]  /*2c30*/  FADD.FTZ R100, -R231.reuse, R100 ;  /* 0x00000064e7647221 */ /* 0x040fe20000010100 */
[C---:B------:R-:W-:Y:S01]  /*2c40*/  FADD.FTZ R101, -R231.reuse, R101 ;  /* 0x00000065e7657221 */ /* 0x040fe20000010100 */
[----:B------:R-:W-:Y:S01]  /*2c50*/  FFMA.FTZ R78, R82, R86, R78 ;  /* 0x00000056524e7223 */ /* 0x000fe2000001004e */
[----:B------:R-:W-:Y:S01]  /*2c60*/  FMUL.FTZ R112, R30, R77 ;  /* 0x0000004d1e707220 */ /* 0x000fe20000410000 */
[C---:B------:R-:W-:Y:S01]  /*2c70*/  FADD.FTZ R102, -R231.reuse, R102 ;  /* 0x00000066e7667221 */ /* 0x040fe20000010100 */
[----:B------:R-:W-:Y:S01]  /*2c80*/  FADD.FTZ R103, -R231, R103 ;  /* 0x00000067e7677221 */ /* 0x000fe20000010100 */
[----:B------:R-:W-:Y:S01]  /*2c90*/  FFMA.FTZ R78, R84, R87, R78 ;  /* 0x00000057544e7223 */ /* 0x000fe2000001004e */
[----:B------:R-:W-:Y:S01]  /*2ca0*/  FFMA.FTZ R186, R135, R122, R186 ;  /* 0x0000007a87ba7223 */ /* 0x000fe200000100ba */
[----:B------:R-:W-:Y:S01]  /*2cb0*/  FFMA.FTZ R188, R137, R108, R188 ;  /* 0x0000006c89bc7223 */ /* 0x000fe200000100bc */
[----:B------:R-:W-:Y:S01]  /*2cc0*/  FFMA.FTZ R196, R138, R112, R196 ;  /* 0x000000708ac47223 */ /* 0x000fe200000100c4 */
[----:B------:R-:W-:Y:S01]  /*2cd0*/  FFMA.FTZ R78, R109, R115, R78 ;  /* 0x000000736d4e7223 */ /* 0x000fe2000001004e */
[----:B------:R-:W-:Y:S01]  /*2ce0*/  FFMA.FTZ R195, R139, R116, R195 ;  /* 0x000000748bc37223 */ /* 0x000fe200000100c3 */
[----:B---3--:R-:W-:Y:S01]  /*2cf0*/  FMUL.FTZ R135, R110, R135 ;  /* 0x000000876e877220 */ /* 0x008fe20000410000 */
[----:B------:R-:W-:Y:S01]  /*2d00*/  FMUL.FTZ R137, R104, R137 ;  /* 0x0000008968897220 */ /* 0x000fe20000410000 */
[----:B------:R-:W-:Y:S01]  /*2d10*/  FADD.FTZ R77, R79, R87 ;  /* 0x000000574f4d7221 */ /* 0x000fe20000010000 */
[----:B------:R-:W2:Y:S01]  /*2d20*/  LDL R111, [R1+0x1c0] ;  /* 0x0001c000016f7983 */ /* 0x000ea20000100800 */
[----:B------:R-:W-:-:S03]  /*2d30*/  FMUL.FTZ R138, R105, R138 ;  /* 0x0000008a698a7220 */ /* 0x000fc60000410000 */
[----:B------:R-:W3:Y:S01]  /*2d40*/  LDL R110, [R1+0x19c] ;  /* 0x00019c00016e7983 */ /* 0x000ee20000100800 */
[----:B------:R-:W-:-:S03]  /*2d50*/  FFMA.FTZ R76, R113, R206, R78 ;  /* 0x000000ce714c7223 */ /* 0x000fc6000001004e */
[----:B------:R-:W2:Y:S04]  /*2d60*/  LDL R104, [R1+0x198] ;  /* 0x0001980001687983 */ /* 0x000ea80000100800 */
[----:B------:R-:W3:Y:S04]  /*2d70*/  LDL R105, [R1+0x194] ;  /* 0x0001940001697983 */ /* 0x000ee80000100800 */
[----:B------:R-:W3:Y:S01]  /*2d80*/  LDL R79, [R1+0x18c] ;  /* 0x00018c00014f7983 */ /* 0x000ee20000100800 */
[----:B----4-:R-:W-:-:S03]  /*2d90*/  FMUL.FTZ R139, R106, R139 ;  /* 0x0000008b6a8b7220 */ /* 0x010fc60000410000 */
[----:B------:R-:W4:Y:S04]  /*2da0*/  LDL R106, [R1+0x190] ;  /* 0x00019000016a7983 */ /* 0x000f280000100800 */
[----:B------:R-:W3:Y:S04]  /*2db0*/  LDL.LU R231, [R1+0x4] ;  /* 0x0000040001e77983 */ /* 0x000ee80000300800 */
[----:B------:R-:W4:Y:S04]  /*2dc0*/  LDL R78, [R1+0x188] ;  /* 0x00018800014e7983 */ /* 0x000f280000100800 */
[----:B------:R-:W4:Y:S01]  /*2dd0*/  LDL.LU R230, [R1] ;  /* 0x0000000001e67983 */ /* 0x000f220000300800 */
[C---:B------:R-:W-:Y:S01]  /*2de0*/  FMUL.FTZ R101, R30.reuse, R101 ;  /* 0x000000651e657220 */ /* 0x040fe20000410000 */
[----:B------:R-:W-:Y:S01]  /*2df0*/  FADD.FTZ R249, R141, R249 ;  /* 0x000000f98df97221 */ /* 0x000fe20000010000 */
[----:B------:R-:W-:-:S02]  /*2e00*/  FMUL.FTZ R88, R30, R88 ;  /* 0x000000581e587220 */ /* 0x000fc40000410000 */
[----:B------:R-:W-:Y:S01]  /*2e10*/  FFMA.FTZ R197, R141, R101, R197 ;  /* 0x000000658dc57223 */ /* 0x000fe200000100c5 */
[----:B------:R-:W-:Y:S01]  /*2e20*/  FMUL.FTZ R89, R30, R89 ;  /* 0x000000591e597220 */ /* 0x000fe20000410000 */
[----:B------:R-:W-:-:S03]  /*2e30*/  FFMA.FTZ R202, R144, R88, R202 ;  /* 0x0000005890ca7223 */ /* 0x000fc600000100ca */
[----:B------:R-:W-:Y:S01]  /*2e40*/  FFMA.FTZ R201, R145, R89, R201 ;  /* 0x0000005991c97223 */ /* 0x000fe200000100c9 */
[----:B--2---:R-:W-:Y:S01]  /*2e50*/  FMUL.FTZ R141, R104, R141 ;  /* 0x0000008d688d7220 */ /* 0x004fe20000410000 */
[----:B------:R-:W-:Y:S02]  /*2e60*/  FMUL.FTZ R104, R30, R102 ;  /* 0x000000661e687220 */ /* 0x000fe40000410000 */
[----:B------:R-:W2:Y:S04]  /*2e70*/  LDL R102, [R1+0x184] ;  /* 0x0001840001667983 */ /* 0x000ea80000100800 */
[----:B------:R-:W2:Y:S01]  /*2e80*/  LDL.LU R229, [R1+0xc] ;  /* 0x00000c0001e57983 */ /* 0x000ea20000300800 */
[----:B---3--:R-:W-:Y:S01]  /*2e90*/  FADD.FTZ R231, R144, R231 ;  /* 0x000000e790e77221 */ /* 0x008fe20000010000 */
[----:B------:R-:W-:-:S04]  /*2ea0*/  FMUL.FTZ R144, R79, R144 ;  /* 0x000000904f907220 */ /* 0x000fc80000410000 */
[----:B------:R0:W-:Y:S01]  /*2eb0*/  STL [R1+0x4], R231 ;  /* 0x000004e701007387 */ /* 0x0001e20000100800 */
[----:B----4-:R-:W-:-:S03]  /*2ec0*/  FADD.FTZ R230, R145, R230 ;  /* 0x000000e691e67221 */ /* 0x010fc60000010000 */
[----:B------:R-:W3:Y:S01]  /*2ed0*/  LDL R79, [R1+0x180] ;  /* 0x00018000014f7983 */ /* 0x000ee20000100800 */
[----:B------:R-:W-:-:S03]  /*2ee0*/  FMUL.FTZ R145, R78, R145 ;  /* 0x000000914e917220 */ /* 0x000fc60000410000 */
[----:B------:R-:W4:Y:S04]  /*2ef0*/  LDL.LU R228, [R1+0x8] ;  /* 0x0000080001e47983 */ /* 0x000f280000300800 */
[----:B------:R0:W-:Y:S04]  /*2f00*/  STL [R1], R230 ;  /* 0x000000e601007387 */ /* 0x0001e80000100800 */
[----:B------:R-:W3:Y:S04]  /*2f10*/  LDL R78, [R1+0x17c] ;  /* 0x00017c00014e7983 */ /* 0x000ee80000100800 */
[----:B------:R-:W3:Y:S01]  /*2f20*/  LDL.LU R227, [R1+0x14] ;  /* 0x0000140001e37983 */ /* 0x000ee20000300800 */
[C---:B------:R-:W-:Y:S01]  /*2f30*/  FMUL.FTZ R90, R30.reuse, R90 ;  /* 0x0000005a1e5a7220 */ /* 0x040fe20000410000 */
[C---:B------:R-:W-:Y:S01]  /*2f40*/  FMUL.FTZ R190, R30.reuse, R190 ;  /* 0x000000be1ebe7220 */ /* 0x040fe20000410000 */
[----:B------:R-:W-:Y:S01]  /*2f50*/  FMUL.FTZ R91, R30, R91 ;  /* 0x0000005b1e5b7220 */ /* 0x000fe20000410000 */
[----:B------:R-:W-:Y:S01]  /*2f60*/  FADD.FTZ R234, R124, R234 ;  /* 0x000000ea7cea7221 */ /* 0x000fe20000010000 */
[----:B------:R-:W-:Y:S01]  /*2f70*/  FFMA.FTZ R204, R146, R90, R204 ;  /* 0x0000005a92cc7223 */ /* 0x000fe200000100cc */
[----:B------:R-:W-:Y:S01]  /*2f80*/  FFMA.FTZ R15, R124, R190, R15 ;  /* 0x000000be7c0f7223 */ /* 0x000fe2000001000f */
[C---:B------:R-:W-:Y:S01]  /*2f90*/  FMUL.FTZ R124, R30.reuse, R226 ;  /* 0x000000e21e7c7220 */ /* 0x040fe20000410000 */
[----:B------:R-:W-:Y:S01]  /*2fa0*/  FFMA.FTZ R203, R147, R91, R203 ;  /* 0x0000005b93cb7223 */ /* 0x000fe200000100cb */
[----:B------:R-:W-:Y:S01]  /*2fb0*/  FMUL.FTZ R92, R30, R92 ;  /* 0x0000005c1e5c7220 */ /* 0x000fe20000410000 */
[C---:B------:R-:W-:Y:S01]  /*2fc0*/  FADD.FTZ R252, R142.reuse, R252 ;  /* 0x000000fc8efc7221 */ /* 0x040fe20000010000 */
[----:B------:R-:W-:Y:S01]  /*2fd0*/  FFMA.FTZ R200, R142, R104, R200 ;  /* 0x000000688ec87223 */ /* 0x000fe200000100c8 */
[----:B------:R-:W-:Y:S01]  /*2fe0*/  FMUL.FTZ R142, R105, R142 ;  /* 0x0000008e698e7220 */ /* 0x000fe20000410000 */
[----:B------:R-:W-:Y:S01]  /*2ff0*/  FFMA.FTZ R210, R148, R92, R210 ;  /* 0x0000005c94d27223 */ /* 0x000fe200000100d2 */
[----:B------:R-:W-:Y:S01]  /*3000*/  FMUL.FTZ R105, R30, R103 ;  /* 0x000000671e697220 */ /* 0x000fe20000410000 */
[----:B--2---:R-:W-:Y:S01]  /*3010*/  FADD.FTZ R229, R146, R229 ;  /* 0x000000e592e57221 */ /* 0x004fe20000010000 */
[----:B------:R-:W-:-:S04]  /*3020*/  FMUL.FTZ R146, R102, R146 ;  /* 0x0000009266927220 */ /* 0x000fc80000410000 */
[----:B------:R0:W-:Y:S04]  /*3030*/  STL [R1+0xc], R229 ;  /* 0x00000ce501007387 */ /* 0x0001e80000100800 */
[----:B------:R-:W2:Y:S04]  /*3040*/  LDL R102, [R1+0x178] ;  /* 0x0001780001667983 */ /* 0x000ea80000100800 */
[----:B------:R-:W2:Y:S01]  /*3050*/  LDL.LU R226, [R1+0x10] ;  /* 0x0000100001e27983 */ /* 0x000ea20000300800 */
[----:B----4-:R-:W-:Y:S01]  /*3060*/  FADD.FTZ R228, R147, R228 ;  /* 0x000000e493e47221 */ /* 0x010fe20000010000 */
[----:B---3--:R-:W-:-:S04]  /*3070*/  FMUL.FTZ R147, R79, R147 ;  /* 0x000000934f937220 */ /* 0x008fc80000410000 */
[----:B------:R0:W-:Y:S04]  /*3080*/  STL [R1+0x8], R228 ;  /* 0x000008e401007387 */ /* 0x0001e80000100800 */
[----:B------:R-:W3:Y:S01]  /*3090*/  LDL R79, [R1+0x174] ;  /* 0x00017400014f7983 */ /* 0x000ee20000100800 */
[----:B------:R-:W-:-:S03]  /*30a0*/  FADD.FTZ R227, R148, R227 ;  /* 0x000000e394e37221 */ /* 0x000fc60000010000 */
[----:B------:R-:W4:Y:S01]  /*30b0*/  LDL.LU R225, [R1+0x1c] ;  /* 0x00001c0001e17983 */ /* 0x000f220000300800 */
[----:B------:R-:W-:-:S03]  /*30c0*/  FMUL.FTZ R148, R78, R148 ;  /* 0x000000944e947220 */ /* 0x000fc60000410000 */
[----:B------:R0:W-:Y:S04]  /*30d0*/  STL [R1+0x14], R227 ;  /* 0x000014e301007387 */ /* 0x0001e80000100800 */
[----:B------:R-:W3:Y:S04]  /*30e0*/  LDL R78, [R1+0x170] ;  /* 0x00017000014e7983 */ /* 0x000ee80000100800 */
[----:B------:R-:W3:Y:S04]  /*30f0*/  LDL R103, [R1+0x16c] ;  /* 0x00016c0001677983 */ /* 0x000ee80000100800 */
[----:B------:R-:W3:Y:S01]  /*3100*/  LDL.LU R224, [R1+0x18] ;  /* 0x0000180001e07983 */ /* 0x000ee20000300800 */
[C---:B------:R-:W-:Y:S01]  /*3110*/  FMUL.FTZ R93, R30.reuse, R93 ;  /* 0x0000005d1e5d7220 */ /* 0x040fe20000410000 */
[----:B------:R-:W-:-:S03]  /*3120*/  FMUL.FTZ R94, R30, R94 ;  /* 0x0000005e1e5e7220 */ /* 0x000fc60000410000 */
[----:B------:R-:W-:Y:S01]  /*3130*/  FFMA.FTZ R209, R149, R93, R209 ;  /* 0x0000005d95d17223 */ /* 0x000fe200000100d1 */
[----:B------:R-:W-:Y:S01]  /*3140*/  FFMA.FTZ R212, R150, R94, R212 ;  /* 0x0000005e96d47223 */ /* 0x000fe200000100d4 */
[----:B------:R-:W-:-:S04]  /*3150*/  FMUL.FTZ R95, R30, R95 ;  /* 0x0000005f1e5f7220 */ /* 0x000fc80000410000 */
[----:B------:R-:W-:Y:S01]  /*3160*/  FFMA.FTZ R211, R151, R95, R211 ;  /* 0x0000005f97d37223 */ /* 0x000fe200000100d3 */
[----:B--2---:R-:W-:Y:S01]  /*3170*/  FADD.FTZ R226, R149, R226 ;  /* 0x000000e295e27221 */ /* 0x004fe20000010000 */
[----:B------:R-:W-:-:S04]  /*3180*/  FMUL.FTZ R149, R102, R149 ;  /* 0x0000009566957220 */ /* 0x000fc80000410000 */
[----:B------:R0:W-:Y:S04]  /*3190*/  STL [R1+0x10], R226 ;  /* 0x000010e201007387 */ /* 0x0001e80000100800 */
[----:B------:R-:W2:Y:S01]  /*31a0*/  LDL R102, [R1+0x168] ;  /* 0x0001680001667983 */ /* 0x000ea20000100800 */
        /* <DEDUP_REMOVED lines=12> */
[----:B----4-:R-:W-:Y:S01]  /*3270*/  FADD.FTZ R225, R150, R225 ;  /* 0x000000e196e17221 */ /* 0x010fe20000010000 */
[----:B---3--:R-:W-:-:S04]  /*3280*/  FMUL.FTZ R150, R79, R150 ;  /* 0x000000964f967220 */ /* 0x008fc80000410000 */
[----:B------:R0:W-:Y:S04]  /*3290*/  STL [R1+0x1c], R225 ;  /* 0x00001ce101007387 */ /* 0x0001e80000100800 */
[----:B------:R-:W3:Y:S01]  /*32a0*/  LDL R79, [R1+0x164] ;  /* 0x00016400014f7983 */ /* 0x000ee20000100800 */
[----:B------:R-:W-:Y:S01]  /*32b0*/  FADD.FTZ R224, R151, R224 ;  /* 0x000000e097e07221 */ /* 0x000fe20000010000 */
        /* <DEDUP_REMOVED lines=81> */
[----:B------:R-:W-:Y:S01]  /*37d0*/  UMOV UR6, 0xffffffff ;  /* 0xffffffff00067882 */ /* 0x000fe20000000000 */
[----:B---3--:R-:W-:-:S04]  /*37e0*/  FMUL.FTZ R154, R79, R154 ;  /* 0x0000009a4f9a7220 */ /* 0x008fc80000410000 */
[----:B------:R-:W-:Y:S01]  /*37f0*/  FADD.FTZ R77, R77, R154 ;  /* 0x0000009a4d4d7221 */ /* 0x000fe20000010000 */
[----:B------:R-:W-:Y:S01]  /*3800*/  FFMA.FTZ R76, R98, R154, R76 ;  /* 0x0000009a624c7223 */ /* 0x000fe2000001004c */
[----:B----4-:R-:W-:-:S04]  /*3810*/  FMUL.FTZ R155, R78, R155 ;  /* 0x0000009b4e9b7220 */ /* 0x010fc80000410000 */
        /* <DEDUP_REMOVED lines=21> */
.L_x_14592:
[----:B------:R-:W-:Y:S01]  /*3970*/  IADD3 R76, P1, R182, UR14, RZ ;  /* 0x0000000eb64c7c10 */ /* 0x000fe2000ff3e0ff */
[----:B------:R-:W2:Y:S03]  /*3980*/  LDL R111, [R1+0x15c] ;  /* 0x00015c00016f7983 */ /* 0x000ea60000100800 */
[----:B------:R-:W-:Y:S01]  /*3990*/  IADD3.X R77, R181, UR15, RZ, P1, !PT ;  /* 0x0000000fb54d7c10 */ /* 0x000fe20008ffe4ff */
[----:B------:R-:W3:Y:S04]  /*39a0*/  LDL R233, [R1+0x158] ;  /* 0x0001580001e97983 */ /* 0x000ee80000100800 */
[----:B------:R-:W4:Y:S04]  /*39b0*/  LDL R232, [R1+0x154] ;  /* 0x0001540001e87983 */ /* 0x000f280000100800 */
[----:B------:R-:W3:Y:S01]  /*39c0*/  LDG.E.128 R76, desc[UR4][R76.64] ;  /* 0x000000044c4c7981 */ /* 0x000ee2000c1e1d00 */
[----:B------:R-:W-:Y:S01]  /*39d0*/  FADD.FTZ R106, R102, R106 ;  /* 0x0000006a666a7221 */ /* 0x000fe20000010000 */
[----:B01----:R-:W-:Y:S01]  /*39e0*/  FADD.FTZ R102, R103, R110 ;  /* 0x0000006e67667221 */ /* 0x003fe20000010000 */
[----:B------:R-:W-:Y:S01]  /*39f0*/  ISETP.NE.U32.AND P1, PT, R176, RZ, PT ;  /* 0x000000ffb000720c */ /* 0x000fe20003f25070 */
[----:B------:R-:W4:Y:S01]  /*3a00*/  LDL R223, [R1+0x150] ;  /* 0x0001500001df7983 */ /* 0x000f220000100800 */
[----:B------:R-:W-:Y:S01]  /*3a10*/  FMUL.FTZ R103, R106, UR9 ;  /* 0x000000096a677c20 */ /* 0x000fe20008410000 */
[----:B------:R-:W-:Y:S01]  /*3a20*/  FMUL.FTZ R102, R102, UR9 ;  /* 0x0000000966667c20 */ /* 0x000fe20008410000 */
[----:B------:R-:W-:-:S02]  /*3a30*/  ISETP.NE.AND.EX P1, PT, R177, RZ, PT, P1 ;  /* 0x000000ffb100720c */ /* 0x000fc40003f25310 */
[----:B------:R-:W-:Y:S02]  /*3a40*/  ISETP.NE.U32.AND P3, PT, RZ, UR16, PT ;  /* 0x00000010ff007c0c */ /* 0x000fe4000bf65070 */
[----:B------:R-:W-:Y:S02]  /*3a50*/  FSEL R103, R103, RZ, !P2 ;  /* 0x000000ff67677208 */ /* 0x000fe40005000000 */
[----:B------:R-:W-:Y:S02]  /*3a60*/  ISETP.NE.U32.AND P2, PT, RZ, UR16, PT ;  /* 0x00000010ff007c0c */ /* 0x000fe4000bf45070 */
[----:B------:R-:W-:Y:S01]  /*3a70*/  ISETP.NE.AND.EX P3, PT, RZ, UR17, PT, P3 ;  /* 0x00000011ff007c0c */ /* 0x000fe2000bf65330 */
        /* <DEDUP_REMOVED lines=13> */
[----:B-----5:R-:W-:Y:S01]  /*3b50*/  @P1 FADD.FTZ R86, R68, R86 ;  /* 0x0000005644561221 */ /* 0x020fe20000010000 */
[----:B------:R-:W-:Y:S01]  /*3b60*/  @P1 FADD.FTZ R176, R69, R176 ;  /* 0x000000b045b01221 */ /* 0x000fe20000010000 */
[----:B------:R-:W-:Y:S01]  /*3b70*/  @P1 FADD.FTZ R177, R70, R177 ;  /* 0x000000b146b11221 */ /* 0x000fe20000010000 */
[----:B------:R-:W-:Y:S01]  /*3b80*/  @P1 FADD.FTZ R222, R71, R222 ;  /* 0x000000de47de1221 */ /* 0x000fe20000010000 */
[----:B------:R-:W-:-:S02]  /*3b90*/  @P2 IADD3 R84, P4, R182, UR16, RZ ;  /* 0x00000010b6542c10 */ /* 0x000fc4000ff9e0ff */
[----:B------:R-:W-:Y:S02]  /*3ba0*/  SEL R80, R86, R72, P3 ;  /* 0x0000004856507207 */ /* 0x000fe40001800000 */
[----:B------:R-:W-:Y:S02]  /*3bb0*/  @P2 IADD3.X R85, R181, UR17, RZ, P4, !PT ;  /* 0x00000011b5552c10 */ /* 0x000fe4000a7fe4ff */
[----:B------:R-:W-:Y:S02]  /*3bc0*/  SEL R81, R176, R73, P3 ;  /* 0x00000049b0517207 */ /* 0x000fe40001800000 */
[----:B------:R-:W-:Y:S02]  /*3bd0*/  SEL R82, R177, R74, P3 ;  /* 0x0000004ab1527207 */ /* 0x000fe40001800000 */
[----:B------:R-:W-:Y:S02]  /*3be0*/  SEL R83, R222, R75, P3 ;  /* 0x0000004bde537207 */ /* 0x000fe40001800000 */
[----:B------:R-:W-:-:S03]  /*3bf0*/  LOP3.LUT P5, RZ, R180, 0xff, RZ, 0xc0, !PT ;  /* 0x000000ffb4ff7812 */ /* 0x000fc600078ac0ff */
[----:B------:R0:W-:Y:S02]  /*3c00*/  @P2 STG.E.128 desc[UR4][R84.64], R80 ;  /* 0x0000005054002986 */ /* 0x0001e4000c101d04 */
[----:B0-----:R-:W-:Y:S01]  /*3c10*/  FMUL.FTZ R81, R86, R0 ;  /* 0x0000000056517220 */ /* 0x001fe20000410000 */
[----:B------:R-:W-:-:S03]  /*3c20*/  HFMA2.MMA R80, -RZ, RZ, 0, 0 ;  /* 0x00000000ff507435 */ /* 0x000fc600000001ff */
[----:B------:R-:W-:Y:S01]  /*3c30*/  FMUL.FTZ R81, R81, UR18 ;  /* 0x0000001251517c20 */ /* 0x000fe20008410000 */
[----:B------:R-:W-:-:S04]  /*3c40*/  IADD3 R84, P6, R182, UR20, RZ ;  /* 0x00000014b6547c10 */ /* 0x000fc8000ffde0ff */
[----:B------:R-:W-:Y:S02]  /*3c50*/  IADD3.X R85, R181, UR21, RZ, P6, !PT ;  /* 0x00000015b5557c10 */ /* 0x000fe4000b7fe4ff */
[----:B------:R-:W-:Y:S02]  /*3c60*/  @P2 IADD3 R110, P6, R175, UR16, RZ ;  /* 0x00000010af6e2c10 */ /* 0x000fe4000ffde0ff */
[----:B------:R-:W-:Y:S01]  /*3c70*/  LOP3.LUT P4, RZ, R180, 0xff00, RZ, 0xc0, !PT ;  /* 0x0000ff00b4ff7812 */ /* 0x000fe2000788c0ff */
[-C--:B------:R-:W-:Y:S01]  /*3c80*/  FMUL.FTZ R176, R176, R0.reuse ;  /* 0x00000000b0b07220 */ /* 0x080fe20000410000 */
[----:B------:R-:W-:Y:S01]  /*3c90*/  FMUL.FTZ R177, R177, R0 ;  /* 0x00000000b1b17220 */ /* 0x000fe20000410000 */
[----:B------:R-:W-:Y:S02]  /*3ca0*/  CS2R R82, SRZ ;  /* 0x0000000000527805 */ /* 0x000fe4000001ff00 */
[----:B------:R-:W-:Y:S01]  /*3cb0*/  FMUL.FTZ R176, R176, UR18 ;  /* 0x00000012b0b07c20 */ /* 0x000fe20008410000 */
[----:B------:R-:W-:Y:S01]  /*3cc0*/  FMUL.FTZ R177, R177, UR18 ;  /* 0x00000012b1b17c20 */ /* 0x000fe20008410000 */
[----:B--2---:R-:W-:Y:S01]  /*3cd0*/  @P5 FMUL.FTZ R80, R111, R81 ;  /* 0x000000516f505220 */ /* 0x004fe20000410000 */
[----:B------:R-:W-:Y:S01]  /*3ce0*/  @P2 IADD3.X R111, R174, UR17, RZ, P6, !PT ;  /* 0x00000011ae6f2c10 */ /* 0x000fe2000b7fe4ff */
[----:B---3--:R-:W-:-:S05]  /*3cf0*/  FMUL.FTZ R76, R81, R76 ;  /* 0x0000004c514c7220 */ /* 0x008fca0000410000 */
[----:B------:R-:W-:Y:S02]  /*3d00*/  FSEL R106, R76, RZ, P5 ;  /* 0x000000ff4c6a7208 */ /* 0x000fe40002800000 */
[----:B------:R-:W-:Y:S02]  /*3d10*/  IADD3 R86, P5, R175, UR14, RZ ;  /* 0x0000000eaf567c10 */ /* 0x000fe4000ffbe0ff */
[----:B------:R-:W-:Y:S02]  /*3d20*/  LOP3.LUT P6, RZ, R180, 0xff000000, RZ, 0xc0, !PT ;  /* 0xff000000b4ff7812 */ /* 0x000fe400078cc0ff */
[----:B------:R-:W-:Y:S02]  /*3d30*/  IADD3.X R87, R174, UR15, RZ, P5, !PT ;  /* 0x0000000fae577c10 */ /* 0x000fe4000affe4ff */
[----:B------:R-:W-:Y:S01]  /*3d40*/  LOP3.LUT P5, RZ, R180, 0xff0000, RZ, 0xc0, !PT ;  /* 0x00ff0000b4ff7812 */ /* 0x000fe200078ac0ff */
[----:B------:R-:W-:Y:S01]  /*3d50*/  FMUL.FTZ R76, R222, R0 ;  /* 0x00000000de4c7220 */ /* 0x000fe20000410000 */
[----:B------:R-:W-:Y:S01]  /*3d60*/  MOV R81, RZ ;  /* 0x000000ff00517202 */ /* 0x000fe20000000f00 */
[----:B------:R-:W2:Y:S02]  /*3d70*/  LDL R222, [R1+0x140] ;  /* 0x0001400001de7983 */ /* 0x000ea40000100800 */
[----:B------:R-:W-:Y:S01]  /*3d80*/  FMUL.FTZ R76, R76, UR18 ;  /* 0x000000124c4c7c20 */ /* 0x000fe20008410000 */
[----:B------:R-:W-:-:S02]  /*3d90*/  @P4 FMUL.FTZ R81, R233, R176 ;  /* 0x000000b0e9514220 */ /* 0x000fc40000410000 */
[----:B------:R-:W3:Y:S01]  /*3da0*/  LDL R233, [R1+0x14c] ;  /* 0x00014c0001e97983 */ /* 0x000ee20000100800 */
[----:B----4-:R-:W-:-:S03]  /*3db0*/  @P6 FMUL.FTZ R83, R223, R76 ;  /* 0x0000004cdf536220 */ /* 0x010fc60000410000 */
[----:B------:R-:W4:Y:S01]  /*3dc0*/  LDL R223, [R1+0x144] ;  /* 0x0001440001df7983 */ /* 0x000f220000100800 */
[----:B------:R-:W-:-:S03]  /*3dd0*/  @P5 FMUL.FTZ R82, R232, R177 ;  /* 0x000000b1e8525220 */ /* 0x000fc60000410000 */
[----:B------:R-:W2:Y:S04]  /*3de0*/  LDL R232, [R1+0x148] ;  /* 0x0001480001e87983 */ /* 0x000ea80000100800 */
[----:B------:R0:W-:Y:S04]  /*3df0*/  STG.E.128 desc[UR4][R84.64], R80 ;  /* 0x0000005054007986 */ /* 0x0001e8000c101d04 */
[----:B0-----:R0:W4:Y:S01]  /*3e00*/  LDG.E.128 R80, desc[UR4][R86.64] ;  /* 0x0000000456507981 */ /* 0x001122000c1e1d00 */
        /* <DEDUP_REMOVED lines=12> */
[----:B------:R-:W-:Y:S01]  /*3ed0*/  FMUL.FTZ R77, R77, R176 ;  /* 0x000000b04d4d7220 */ /* 0x000fe20000410000 */
[----:B------:R-:W-:Y:S01]  /*3ee0*/  @P1 FADD.FTZ R113, R64, R113 ;  /* 0x0000007140711221 */ /* 0x000fe20000010000 */
[----:B------:R-:W-:Y:S01]  /*3ef0*/  @P1 FADD.FTZ R180, R65, R180 ;  /* 0x000000b441b41221 */ /* 0x000fe20000010000 */
[----:B------:R-:W-:Y:S01]  /*3f00*/  @P1 FADD.FTZ R181, R66, R181 ;  /* 0x000000b542b51221 */ /* 0x000fe20000010000 */
[----:B------:R-:W-:Y:S01]  /*3f10*/  @P1 FADD.FTZ R182, R67, R182 ;  /* 0x000000b643b61221 */ /* 0x000fe20000010000 */
[----:B------:R-:W-:Y:S01]  /*3f20*/  FSEL R109, R77, RZ, P4 ;  /* 0x000000ff4d6d7208 */ /* 0x000fe20002000000 */
[----:B------:R-:W-:Y:S01]  /*3f30*/  FMUL.FTZ R78, R78, R177 ;  /* 0x000000b14e4e7220 */ /* 0x000fe20000410000 */
[C---:B------:R-:W-:Y:S01]  /*3f40*/  SEL R84, R113.reuse, R72, P3 ;  /* 0x0000004871547207 */ /* 0x040fe20001800000 */
[----:B------:R-:W-:Y:S01]  /*3f50*/  FMUL.FTZ R113, R113, R0 ;  /* 0x0000000071717220 */ /* 0x000fe20000410000 */
[----:B------:R-:W-:Y:S01]  /*3f60*/  LOP3.LUT P4, RZ, R173, 0xff, RZ, 0xc0, !PT ;  /* 0x000000ffadff7812 */ /* 0x000fe2000788c0ff */
[----:B------:R-:W-:Y:S01]  /*3f70*/  FMUL.FTZ R79, R79, R76 ;  /* 0x0000004c4f4f7220 */ /* 0x000fe20000410000 */
[----:B------:R-:W-:Y:S01]  /*3f80*/  SEL R85, R180, R73, P3 ;  /* 0x00000049b4557207 */ /* 0x000fe20001800000 */
[----:B------:R-:W2:Y:S01]  /*3f90*/  LDL R205, [R1+0x13c] ;  /* 0x00013c0001cd7983 */ /* 0x000ea20000100800 */
[----:B0-----:R-:W-:-:S02]  /*3fa0*/  SEL R86, R181, R74, P3 ;  /* 0x0000004ab5567207 */ /* 0x001fc40001800000 */
[----:B------:R-:W-:Y:S01]  /*3fb0*/  SEL R87, R182, R75, P3 ;  /* 0x0000004bb6577207 */ /* 0x000fe20001800000 */
[----:B------:R-:W-:Y:S01]  /*3fc0*/  FMUL.FTZ R113, R113, UR18 ;  /* 0x0000001271717c20 */ /* 0x000fe20008410000 */
[----:B------:R-:W-:-:S03]  /*3fd0*/  CS2R R76, SRZ ;  /* 0x00000000004c7805 */ /* 0x000fc6000001ff00 */
[----:B------:R0:W-:Y:S02]  /*3fe0*/  @P2 STG.E.128 desc[UR4][R110.64], R84 ;  /* 0x000000546e002986 */ /* 0x0001e4000c101d04 */
[----:B0-----:R-:W-:Y:S02]  /*3ff0*/  FSEL R110, R78, RZ, P5 ;  /* 0x000000ff4e6e7208 */ /* 0x001fe40002800000 */
[----:B------:R-:W-:-:S04]  /*4000*/  IADD3 R84, P5, R175, UR20, RZ ;  /* 0x00000014af547c10 */ /* 0x000fc8000ffbe0ff */
[----:B------:R-:W-:Y:S02]  /*4010*/  IADD3.X R85, R174, UR21, RZ, P5, !PT ;  /* 0x00000015ae557c10 */ /* 0x000fe4000affe4ff */
[----:B------:R-:W-:Y:S02]  /*4020*/  @P2 IADD3 R114, P5, R172, UR16, RZ ;  /* 0x00000010ac722c10 */ /* 0x000fe4000ffbe0ff */
[----:B------:R-:W-:Y:S02]  /*4030*/  FSEL R111, R79, RZ, P6 ;  /* 0x000000ff4f6f7208 */ /* 0x000fe40003000000 */
[----:B------:R-:W-:Y:S02]  /*4040*/  @P2 IADD3.X R115, R171, UR17, RZ, P5, !PT ;  /* 0x00000011ab732c10 */ /* 0x000fe4000affe4ff */
[C---:B------:R-:W-:Y:S02]  /*4050*/  LOP3.LUT P6, RZ, R173.reuse, 0xff00, RZ, 0xc0, !PT ;  /* 0x0000ff00adff7812 */ /* 0x040fe400078cc0ff */
[----:B------:R-:W-:Y:S01]  /*4060*/  LOP3.LUT P5, RZ, R173, 0xff000000, RZ, 0xc0, !PT ;  /* 0xff000000adff7812 */ /* 0x000fe200078ac0ff */
[----:B------:R-:W-:Y:S01]  /*4070*/  FMUL.FTZ R174, R181, R0 ;  /* 0x00000000b5ae7220 */ /* 0x000fe20000410000 */
[----:B------:R-:W-:Y:S01]  /*4080*/  CS2R R78, SRZ ;  /* 0x00000000004e7805 */ /* 0x000fe2000001ff00 */
[----:B------:R-:W2:Y:S02]  /*4090*/  LDL R181, [R1+0x134] ;  /* 0x0001340001b57983 */ /* 0x000ea40000100800 */
[----:B------:R-:W-:Y:S01]  /*40a0*/  FMUL.FTZ R174, R174, UR18 ;  /* 0x00000012aeae7c20 */ /* 0x000fe20008410000 */
[----:B---3--:R-:W-:Y:S01]  /*40b0*/  @P4 FMUL.FTZ R76, R233, R113 ;  /* 0x00000071e94c4220 */ /* 0x008fe20000410000 */
[----:B----4-:R-:W-:-:S05]  /*40c0*/  FMUL.FTZ R80, R113, R80 ;  /* 0x0000005071507220 */ /* 0x010fca0000410000 */
[----:B------:R-:W-:Y:S02]  /*40d0*/  FSEL R113, R80, RZ, P4 ;  /* 0x000000ff50717208 */ /* 0x000fe40002000000 */
[----:B------:R-:W-:-:S04]  /*40e0*/  IADD3 R86, P4, R172, UR14, RZ ;  /* 0x0000000eac567c10 */ /* 0x000fc8000ff9e0ff */
[----:B------:R-:W-:Y:S02]  /*40f0*/  IADD3.X R87, R171, UR15, RZ, P4, !PT ;  /* 0x0000000fab577c10 */ /* 0x000fe4000a7fe4ff */
[----:B------:R-:W-:Y:S01]  /*4100*/  LOP3.LUT P4, RZ, R173, 0xff0000, RZ, 0xc0, !PT ;  /* 0x00ff0000adff7812 */ /* 0x000fe2000788c0ff */
[-C--:B------:R-:W-:Y:S01]  /*4110*/  FMUL.FTZ R173, R180, R0.reuse ;  /* 0x00000000b4ad7220 */ /* 0x080fe20000410000 */
[----:B------:R-:W-:Y:S01]  /*4120*/  FMUL.FTZ R80, R182, R0 ;  /* 0x00000000b6507220 */ /* 0x000fe20000410000 */
[----:B------:R-:W3:Y:S02]  /*4130*/  LDL R180, [R1+0x130] ;  /* 0x0001300001b47983 */ /* 0x000ee40000100800 */
[----:B------:R-:W-:Y:S01]  /*4140*/  FMUL.FTZ R173, R173, UR18 ;  /* 0x00000012adad7c20 */ /* 0x000fe20008410000 */
[----:B------:R-:W-:Y:S01]  /*4150*/  FMUL.FTZ R80, R80, UR18 ;  /* 0x0000001250507c20 */ /* 0x000fe20008410000 */
[----:B------:R-:W4:Y:S02]  /*4160*/  LDL R182, [R1+0x138] ;  /* 0x0001380001b67983 */ /* 0x000f240000100800 */
[----:B--2---:R-:W-:Y:S01]  /*4170*/  @P6 FMUL.FTZ R77, R232, R173 ;  /* 0x000000ade84d6220 */ /* 0x004fe20000410000 */
[----:B------:R-:W-:-:S03]  /*4180*/  @P5 FMUL.FTZ R79, R222, R80 ;  /* 0x00000050de4f5220 */ /* 0x000fc60000410000 */
[----:B------:R-:W-:-:S05]  /*4190*/  @P4 FMUL.FTZ R78, R223, R174 ;  /* 0x000000aedf4e4220 */ /* 0x000fca0000410000 */
[----:B------:R0:W-:Y:S04]  /*41a0*/  STG.E.128 desc[UR4][R84.64], R76 ;  /* 0x0000004c54007986 */ /* 0x0001e8000c101d04 */
[----:B0-----:R0:W2:Y:S01]  /*41b0*/  LDG.E.128 R76, desc[UR4][R86.64] ;  /* 0x00000004564c7981 */ /* 0x0010a2000c1e1d00 */
[-CC-:B------:R-:W-:Y:S01]  /*41c0*/  FFMA.FTZ R190, R190, R102.reuse, R103.reuse ;  /* 0x00000066bebe7223 */ /* 0x180fe20000010067 */
[-CC-:B------:R-:W-:Y:S01]  /*41d0*/  FFMA.FTZ R176, R192, R102.reuse, R103.reuse ;  /* 0x00000066c0b07223 */ /* 0x180fe20000010067 */
[-CC-:B------:R-:W-:Y:S01]  /*41e0*/  FFMA.FTZ R125, R125, R102.reuse, R103.reuse ;  /* 0x000000667d7d7223 */ /* 0x180fe20000010067 */
[----:B------:R-:W-:Y:S01]  /*41f0*/  FFMA.FTZ R191, R191, R102, R103 ;  /* 0x00000066bfbf7223 */ /* 0x000fe20000010067 */
[----:B------:R-:W-:Y:S01]  /*4200*/  FADD.FTZ R190, R193, -R190 ;  /* 0x800000bec1be7221 */ /* 0x000fe20000010000 */
[----:B------:R-:W-:Y:S01]  /*4210*/  FADD.FTZ R176, R126, -R176 ;  /* 0x800000b07eb07221 */ /* 0x000fe20000010000 */
[----:B------:R-:W-:Y:S01]  /*4220*/  FADD.FTZ R125, R127, -R125 ;  /* 0x8000007d7f7d7221 */ /* 0x000fe20000010000 */
[----:B------:R-:W-:Y:S01]  /*4230*/  FMUL.FTZ R81, R81, R173 ;  /* 0x000000ad51517220 */ /* 0x000fe20000410000 */
[----:B------:R-:W-:Y:S01]  /*4240*/  FMUL.FTZ R126, R30, R190 ;  /* 0x000000be1e7e7220 */ /* 0x000fe20000410000 */
[----:B------:R-:W-:Y:S01]  /*4250*/  FADD.FTZ R191, R194, -R191 ;  /* 0x800000bfc2bf7221 */ /* 0x000fe20000010000 */
[C---:B------:R-:W-:Y:S01]  /*4260*/  FMUL.FTZ R177, R30.reuse, R125 ;  /* 0x0000007d1eb17220 */ /* 0x040fe20000410000 */
[----:B------:R-:W-:Y:S01]  /*4270*/  FMUL.FTZ R176, R30, R176 ;  /* 0x000000b01eb07220 */ /* 0x000fe20000410000 */
[----:B------:R-:W-:Y:S01]  /*4280*/  @P1 FADD.FTZ R126, R60, R126 ;  /* 0x0000007e3c7e1221 */ /* 0x000fe20000010000 */
[----:B------:R-:W-:Y:S01]  /*4290*/  FSEL R125, R81, RZ, P6 ;  /* 0x000000ff517d7208 */ /* 0x000fe20003000000 */
[----:B------:R-:W-:Y:S01]  /*42a0*/  FMUL.FTZ R175, R30, R191 ;  /* 0x000000bf1eaf7220 */ /* 0x000fe20000410000 */
[----:B------:R-:W-:Y:S01]  /*42b0*/  LOP3.LUT P6, RZ, R170, 0xff, RZ, 0xc0, !PT ;  /* 0x000000ffaaff7812 */ /* 0x000fe200078cc0ff */
[----:B------:R-:W-:Y:S01]  /*42c0*/  @P1 FADD.FTZ R176, R62, R176 ;  /* 0x000000b03eb01221 */ /* 0x000fe20000010000 */
[----:B------:R-:W-:Y:S01]  /*42d0*/  @P1 FADD.FTZ R177, R63, R177 ;  /* 0x000000b13fb11221 */ /* 0x000fe20000010000 */
[----:B------:R-:W-:Y:S01]  /*42e0*/  @P1 FADD.FTZ R175, R61, R175 ;  /* 0x000000af3daf1221 */ /* 0x000fe20000010000 */
[C---:B------:R-:W-:Y:S01]  /*42f0*/  SEL R84, R126.reuse, R72, P3 ;  /* 0x000000487e547207 */ /* 0x040fe20001800000 */
[----:B------:R-:W-:Y:S01]  /*4300*/  FMUL.FTZ R126, R126, R0 ;  /* 0x000000007e7e7220 */ /* 0x000fe20000410000 */
[----:B0-----:R-:W-:Y:S01]  /*4310*/  SEL R86, R176, R74, P3 ;  /* 0x0000004ab0567207 */ /* 0x001fe20001800000 */
[----:B------:R-:W-:Y:S01]  /*4320*/  FMUL.FTZ R82, R82, R174 ;  /* 0x000000ae52527220 */ /* 0x000fe20000410000 */
[----:B------:R-:W-:Y:S01]  /*4330*/  SEL R85, R175, R73, P3 ;  /* 0x00000049af557207 */ /* 0x000fe20001800000 */
[----:B------:R-:W-:Y:S01]  /*4340*/  FMUL.FTZ R83, R83, R80 ;  /* 0x0000005053537220 */ /* 0x000fe20000410000 */
[----:B------:R-:W-:Y:S01]  /*4350*/  SEL R87, R177, R75, P3 ;  /* 0x0000004bb1577207 */ /* 0x000fe20001800000 */
[----:B------:R-:W-:Y:S01]  /*4360*/  FMUL.FTZ R126, R126, UR18 ;  /* 0x000000127e7e7c20 */ /* 0x000fe20008410000 */
[----:B------:R-:W-:-:S02]  /*4370*/  CS2R R80, SRZ ;  /* 0x0000000000507805 */ /* 0x000fc4000001ff00 */
[----:B------:R-:W-:Y:S01]  /*4380*/  FSEL R174, R83, RZ, P5 ;  /* 0x000000ff53ae7208 */ /* 0x000fe20002800000 */
[----:B------:R-:W-:Y:S01]  /*4390*/  @P6 FMUL.FTZ R80, R205, R126 ;  /* 0x0000007ecd506220 */ /* 0x000fe20000410000 */
[----:B------:R0:W-:Y:S02]  /*43a0*/  @P2 STG.E.128 desc[UR4][R114.64], R84 ;  /* 0x0000005472002986 */ /* 0x0001e4000c101d04 */
[----:B0-----:R-:W-:Y:S01]  /*43b0*/  IADD3 R84, P5, R169, UR14, RZ ;  /* 0x0000000ea9547c10 */ /* 0x001fe2000ffbe0ff */
[-C--:B------:R-:W-:Y:S01]  /*43c0*/  FMUL.FTZ R86, R176, R0.reuse ;  /* 0x00000000b0567220 */ /* 0x080fe20000410000 */
[----:B------:R-:W-:Y:S01]  /*43d0*/  FMUL.FTZ R87, R177, R0 ;  /* 0x00000000b1577220 */ /* 0x000fe20000410000 */
[----:B------:R-:W4:Y:S01]  /*43e0*/  LDL R114, [R1+0x12c] ;  /* 0x00012c0001727983 */ /* 0x000f220000100800 */
[----:B------:R-:W-:Y:S02]  /*43f0*/  IADD3.X R85, R168, UR15, RZ, P5, !PT ;  /* 0x0000000fa8557c10 */ /* 0x000fe4000affe4ff */
[----:B------:R-:W-:Y:S01]  /*4400*/  LOP3.LUT P5, RZ, R170, 0xff000000, RZ, 0xc0, !PT ;  /* 0xff000000aaff7812 */ /* 0x000fe200078ac0ff */
[----:B------:R-:W-:Y:S01]  /*4410*/  FMUL.FTZ R86, R86, UR18 ;  /* 0x0000001256567c20 */ /* 0x000fe20008410000 */
[----:B------:R-:W-:Y:S01]  /*4420*/  FMUL.FTZ R87, R87, UR18 ;  /* 0x0000001257577c20 */ /* 0x000fe20008410000 */
[-CC-:B------:R-:W-:Y:S01]  /*4430*/  FFMA.FTZ R120, R120, R102.reuse, R103.reuse ;  /* 0x0000006678787223 */ /* 0x180fe20000010067 */
[-CC-:B------:R-:W-:Y:S01]  /*4440*/  FFMA.FTZ R123, R123, R102.reuse, R103.reuse ;  /* 0x000000667b7b7223 */ /* 0x180fe20000010067 */
[-CC-:B------:R-:W-:Y:S01]  /*4450*/  FFMA.FTZ R124, R124, R102.reuse, R103.reuse ;  /* 0x000000667c7c7223 */ /* 0x180fe20000010067 */
[--C-:B------:R-:W-:Y:S01]  /*4460*/  FFMA.FTZ R118, R118, R102, R103.reuse ;  /* 0x0000006676767223 */ /* 0x100fe20000010067 */
[----:B--2---:R-:W-:Y:S01]  /*4470*/  FMUL.FTZ R76, R126, R76 ;  /* 0x0000004c7e4c7220 */ /* 0x004fe20000410000 */
[----:B------:R-:W-:Y:S01]  /*4480*/  FSEL R126, R82, RZ, P4 ;  /* 0x000000ff527e7208 */ /* 0x000fe20002000000 */
[-CC-:B------:R-:W-:Y:S01]  /*4490*/  FFMA.FTZ R117, R117, R102.reuse, R103.reuse ;  /* 0x0000006675757223 */ /* 0x180fe20000010067 */
[----:B------:R-:W-:Y:S01]  /*44a0*/  IADD3 R172, P4, R172, UR20, RZ ;  /* 0x00000014acac7c10 */ /* 0x000fe2000ff9e0ff */
[-CC-:B------:R-:W-:Y:S01]  /*44b0*/  FFMA.FTZ R119, R119, R102.reuse, R103.reuse ;  /* 0x0000006677777223 */ /* 0x180fe20000010067 */
[----:B------:R-:W-:Y:S01]  /*44c0*/  FSEL R127, R76, RZ, P6 ;  /* 0x000000ff4c7f7208 */ /* 0x000fe20003000000 */
[-CC-:B------:R-:W-:Y:S01]  /*44d0*/  FFMA.FTZ R122, R122, R102.reuse, R103.reuse ;  /* 0x000000667a7a7223 */ /* 0x180fe20000010067 */
[----:B------:R-:W-:Y:S01]  /*44e0*/  IADD3.X R173, R171, UR21, RZ, P4, !PT ;  /* 0x00000015abad7c10 */ /* 0x000fe2000a7fe4ff */
[----:B------:R-:W-:Y:S01]  /*44f0*/  FFMA.FTZ R107, R107, R102, R103 ;  /* 0x000000666b6b7223 */ /* 0x000fe20000010067 */
[C---:B------:R-:W-:Y:S01]  /*4500*/  LOP3.LUT P6, RZ, R170.reuse, 0xff00, RZ, 0xc0, !PT ;  /* 0x0000ff00aaff7812 */ /* 0x040fe200078cc0ff */
[----:B------:R-:W-:Y:S01]  /*4510*/  FMUL.FTZ R76, R175, R0 ;  /* 0x00000000af4c7220 */ /* 0x000fe20000410000 */
[----:B------:R-:W-:-:S02]  /*4520*/  LOP3.LUT P4, RZ, R170, 0xff0000, RZ, 0xc0, !PT ;  /* 0x00ff0000aaff7812 */ /* 0x000fc4000788c0ff */
[----:B------:R-:W-:Y:S01]  /*4530*/  CS2R R82, SRZ ;  /* 0x0000000000527805 */ /* 0x000fe2000001ff00 */
[----:B------:R-:W2:Y:S01]  /*4540*/  LDL R171, [R1+0x120] ;  /* 0x0001200001ab7983 */ /* 0x000ea20000100800 */
[----:B------:R-:W-:Y:S01]  /*4550*/  FMUL.FTZ R76, R76, UR18 ;  /* 0x000000124c4c7c20 */ /* 0x000fe20008410000 */
[-C--:B---3--:R-:W-:Y:S02]  /*4560*/  @P5 FMUL.FTZ R83, R180, R87.reuse ;  /* 0x00000057b4535220 */ /* 0x088fe40000410000 */
[----:B------:R-:W3:Y:S01]  /*4570*/  LDL R170, [R1+0x11c] ;  /* 0x00011c0001aa7983 */ /* 0x000ee20000100800 */
[----:B------:R-:W-:Y:S01]  /*4580*/  FADD.FTZ R120, R128, -R120 ;  /* 0x8000007880787221 */ /* 0x000fe20000010000 */
[----:B------:R-:W-:Y:S01]  /*4590*/  FMUL.FTZ R78, R78, R86 ;  /* 0x000000564e4e7220 */ /* 0x000fe20000410000 */
[----:B------:R-:W-:Y:S01]  /*45a0*/  FADD.FTZ R130, R130, -R123 ;  /* 0x8000007b82827221 */ /* 0x000fe20000010000 */
[----:B------:R-:W-:Y:S01]  /*45b0*/  FADD.FTZ R131, R131, -R124 ;  /* 0x8000007c83837221 */ /* 0x000fe20000010000 */
[----:B----4-:R-:W-:Y:S01]  /*45c0*/  @P6 FMUL.FTZ R81, R182, R76 ;  /* 0x0000004cb6516220 */ /* 0x010fe20000410000 */
[----:B------:R-:W-:Y:S01]  /*45d0*/  FMUL.FTZ R79, R79, R87 ;  /* 0x000000574f4f7220 */ /* 0x000fe20000410000 */
[----:B------:R-:W-:Y:S01]  /*45e0*/  @P4 FMUL.FTZ R82, R181, R86 ;  /* 0x00000056b5524220 */ /* 0x000fe20000410000 */
[----:B------:R-:W-:Y:S01]  /*45f0*/  FMUL.FTZ R77, R77, R76 ;  /* 0x0000004c4d4d7220 */ /* 0x000fe20000410000 */
[----:B------:R-:W-:Y:S01]  /*4600*/  FADD.FTZ R118, R132, -R118 ;  /* 0x8000007684767221 */ /* 0x000fe20000010000 */
[----:B------:R-:W-:Y:S01]  /*4610*/  FADD.FTZ R117, R133, -R117 ;  /* 0x8000007585757221 */ /* 0x000fe20000010000 */
[----:B------:R-:W-:Y:S01]  /*4620*/  FADD.FTZ R119, R134, -R119 ;  /* 0x8000007786777221 */ /* 0x000fe20000010000 */
[----:B------:R0:W-:Y:S01]  /*4630*/  STG.E.128 desc[UR4][R172.64], R80 ;  /* 0x00000050ac007986 */ /* 0x0001e2000c101d04 */
[----:B------:R-:W-:Y:S01]  /*4640*/  FADD.FTZ R122, R135, -R122 ;  /* 0x8000007a877a7221 */ /* 0x000fe20000010000 */
[----:B------:R-:W-:Y:S01]  /*4650*/  FSEL R128, R77, RZ, P6 ;  /* 0x000000ff4d807208 */ /* 0x000fe20003000000 */
        /* <DEDUP_REMOVED lines=12> */
[--C-:B------:R-:W-:Y:S01]  /*4720*/  FFMA.FTZ R92, R92, R102, R103.reuse ;  /* 0x000000665c5c7223 */ /* 0x100fe20000010067 */
[----:B------:R-:W4:Y:S04]  /*4730*/  LDL R180, [R1+0xcc] ;  /* 0x0000cc0001b47983 */ /* 0x000f280000100800 */
[----:B0-----:R0:W2:Y:S04]  /*4740*/  LDG.E.128 R80, desc[UR4][R84.64] ;  /* 0x0000000454507981 */ /* 0x0010a8000c1e1d00 */
[----:B------:R-:W3:Y:S04]  /*4750*/  LDL R173, [R1+0x128] ;  /* 0x0001280001ad7983 */ /* 0x000ee80000100800 */
[----:B------:R-:W4:Y:S01]  /*4760*/  LDL R172, [R1+0x124] ;  /* 0x0001240001ac7983 */ /* 0x000f220000100800 */
[----:B0-----:R-:W-:Y:S01]  /*4770*/  FMUL.FTZ R84, R30, R120 ;  /* 0x000000781e547220 */ /* 0x001fe20000410000 */
[----:B------:R-:W-:Y:S01]  /*4780*/  LOP3.LUT P6, RZ, R167, 0xff, RZ, 0xc0, !PT ;  /* 0x000000ffa7ff7812 */ /* 0x000fe200078cc0ff */
[----:B------:R-:W-:Y:S01]  /*4790*/  FFMA.FTZ R77, R121, R102, R103 ;  /* 0x00000066794d7223 */ /* 0x000fe20000010067 */
[----:B------:R-:W-:Y:S01]  /*47a0*/  HFMA2.MMA R76, -RZ, RZ, 0, 0 ;  /* 0x00000000ff4c7435 */ /* 0x000fe200000001ff */
[----:B------:R-:W-:Y:S01]  /*47b0*/  @P1 FADD.FTZ R84, R56, R84 ;  /* 0x0000005438541221 */ /* 0x000fe20000010000 */
[----:B------:R-:W-:Y:S01]  /*47c0*/  FSEL R123, R78, RZ, P4 ;  /* 0x000000ff4e7b7208 */ /* 0x000fe20002000000 */
[C---:B------:R-:W-:Y:S01]  /*47d0*/  FMUL.FTZ R130, R30.reuse, R130 ;  /* 0x000000821e827220 */ /* 0x040fe20000410000 */
[----:B------:R-:W-:Y:S01]  /*47e0*/  FMUL.FTZ R131, R30, R131 ;  /* 0x000000831e837220 */ /* 0x000fe20000410000 */
[----:B------:R-:W-:Y:S01]  /*47f0*/  FMUL.FTZ R85, R84, R0 ;  /* 0x0000000054557220 */ /* 0x000fe20000410000 */
[----:B------:R-:W-:Y:S01]  /*4800*/  FSEL R124, R79, RZ, P5 ;  /* 0x000000ff4f7c7208 */ /* 0x000fe20002800000 */
[----:B------:R-:W4:Y:S02]  /*4810*/  LDL R136, [R1+0x104] ;  /* 0x0001040001887983 */ /* 0x000f240000100800 */
[----:B------:R-:W-:Y:S01]  /*4820*/  FMUL.FTZ R85, R85, UR18 ;  /* 0x0000001255557c20 */ /* 0x000fe20008410000 */
[----:B------:R-:W-:Y:S01]  /*4830*/  FADD.FTZ R77, R129, -R77 ;  /* 0x8000004d814d7221 */ /* 0x000fe20000010000 */
[----:B------:R-:W-:Y:S01]  /*4840*/  @P2 IADD3 R78, P4, R169, UR16, RZ ;  /* 0x00000010a94e2c10 */ /* 0x000fe2000ff9e0ff */
[----:B------:R-:W-:Y:S01]  /*4850*/  @P1 FADD.FTZ R130, R58, R130 ;  /* 0x000000823a821221 */ /* 0x000fe20000010000 */
[----:B------:R-:W-:Y:S01]  /*4860*/  @P6 FMUL.FTZ R76, R114, R85 ;  /* 0x00000055724c6220 */ /* 0x000fe20000410000 */
[----:B------:R-:W-:Y:S01]  /*4870*/  @P1 FADD.FTZ R131, R59, R131 ;  /* 0x000000833b831221 */ /* 0x000fe20000010000 */
[----:B------:R-:W-:Y:S01]  /*4880*/  @P2 IADD3.X R79, R168, UR17, RZ, P4, !PT ;  /* 0x00000011a84f2c10 */ /* 0x000fe2000a7fe4ff */
[----:B------:R-:W4:Y:S01]  /*4890*/  LDL R135, [R1+0x100] ;  /* 0x0001000001877983 */ /* 0x000f220000100800 */
[----:B------:R-:W-:-:S02]  /*48a0*/  IADD3 R114, P5, R169, UR20, RZ ;  /* 0x00000014a9727c10 */ /* 0x000fc4000ffbe0ff */
[----:B------:R-:W-:Y:S01]  /*48b0*/  IADD3 R120, P4, R166, UR14, RZ ;  /* 0x0000000ea6787c10 */ /* 0x000fe2000ff9e0ff */
[----:B------:R-:W4:Y:S01]  /*48c0*/  LDL R169, [R1+0x10c] ;  /* 0x00010c0001a97983 */ /* 0x000f220000100800 */
[----:B------:R-:W-:Y:S02]  /*48d0*/  IADD3.X R115, R168, UR21, RZ, P5, !PT ;  /* 0x00000015a8737c10 */ /* 0x000fe4000affe4ff */
[----:B------:R-:W-:Y:S01]  /*48e0*/  SEL R84, R84, R72, P3 ;  /* 0x0000004854547207 */ /* 0x000fe20001800000 */
[----:B------:R-:W4:Y:S01]  /*48f0*/  LDL R177, [R1+0xc8] ;  /* 0x0000c80001b17983 */ /* 0x000f220000100800 */
[----:B------:R-:W-:Y:S02]  /*4900*/  SEL R86, R130, R74, P3 ;  /* 0x0000004a82567207 */ /* 0x000fe40001800000 */
[----:B------:R-:W-:Y:S01]  /*4910*/  SEL R87, R131, R75, P3 ;  /* 0x0000004b83577207 */ /* 0x000fe20001800000 */
[----:B------:R-:W4:Y:S01]  /*4920*/  LDL R176, [R1+0xc4] ;  /* 0x0000c40001b07983 */ /* 0x000f220000100800 */
[----:B------:R-:W-:-:S02]  /*4930*/  IADD3.X R121, R165, UR15, RZ, P4, !PT ;  /* 0x0000000fa5797c10 */ /* 0x000fc4000a7fe4ff */
[C---:B------:R-:W-:Y:S01]  /*4940*/  LOP3.LUT P5, RZ, R167.reuse, 0xff0000, RZ, 0xc0, !PT ;  /* 0x00ff0000a7ff7812 */ /* 0x040fe200078ac0ff */
[----:B------:R-:W4:Y:S01]  /*4950*/  LDL R175, [R1+0xc0] ;  /* 0x0000c00001af7983 */ /* 0x000f220000100800 */
[----:B------:R-:W-:Y:S01]  /*4960*/  LOP3.LUT P4, RZ, R167, 0xff000000, RZ, 0xc0, !PT ;  /* 0xff000000a7ff7812 */ /* 0x000fe2000788c0ff */
[----:B--2---:R-:W-:-:S05]  /*4970*/  FMUL.FTZ R80, R85, R80 ;  /* 0x0000005055507220 */ /* 0x004fca0000410000 */
[----:B------:R-:W-:Y:S01]  /*4980*/  FSEL R129, R80, RZ, P6 ;  /* 0x000000ff50817208 */ /* 0x000fe20003000000 */
[----:B------:R-:W-:-:S04]  /*4990*/  FMUL.FTZ R80, R30, R77 ;  /* 0x0000004d1e507220 */ /* 0x000fc80000410000 */
[----:B------:R-:W-:Y:S01]  /*49a0*/  @P1 FADD.FTZ R80, R57, R80 ;  /* 0x0000005039501221 */ /* 0x000fe20000010000 */
[----:B------:R-:W-:-:S04]  /*49b0*/  LOP3.LUT P6, RZ, R167, 0xff00, RZ, 0xc0, !PT ;  /* 0x0000ff00a7ff7812 */ /* 0x000fc800078cc0ff */
[C---:B------:R-:W-:Y:S01]  /*49c0*/  SEL R85, R80.reuse, R73, P3 ;  /* 0x0000004950557207 */ /* 0x040fe20001800000 */
[----:B------:R-:W-:-:S04]  /*49d0*/  FMUL.FTZ R80, R80, R0 ;  /* 0x0000000050507220 */ /* 0x000fc80000410000 */
[----:B------:R0:W-:Y:S01]  /*49e0*/  @P2 STG.E.128 desc[UR4][R78.64], R84 ;  /* 0x000000544e002986 */ /* 0x0001e2000c101d04 */
[----:B------:R-:W-:Y:S01]  /*49f0*/  FMUL.FTZ R80, R80, UR18 ;  /* 0x0000001250507c20 */ /* 0x000fe20008410000 */
[----:B------:R-:W-:-:S03]  /*4a00*/  MOV R77, RZ ;  /* 0x000000ff004d7202 */ /* 0x000fc60000000f00 */
[----:B---3--:R-:W-:Y:S01]  /*4a10*/  @P6 FMUL.FTZ R77, R173, R80 ;  /* 0x00000050ad4d6220 */ /* 0x008fe20000410000 */
[-C--:B0-----:R-:W-:Y:S01]  /*4a20*/  FMUL.FTZ R85, R130, R0.reuse ;  /* 0x0000000082557220 */ /* 0x081fe20000410000 */
[----:B------:R-:W-:Y:S01]  /*4a30*/  FMUL.FTZ R86, R131, R0 ;  /* 0x0000000083567220 */ /* 0x000fe20000410000 */
[----:B------:R-:W-:Y:S02]  /*4a40*/  CS2R R78, SRZ ;  /* 0x00000000004e7805 */ /* 0x000fe4000001ff00 */
[----:B------:R-:W-:Y:S01]  /*4a50*/  FMUL.FTZ R85, R85, UR18 ;  /* 0x0000001255557c20 */ /* 0x000fe20008410000 */
[----:B------:R-:W-:-:S03]  /*4a60*/  FMUL.FTZ R86, R86, UR18 ;  /* 0x0000001256567c20 */ /* 0x000fc60008410000 */
[----:B----4-:R-:W-:Y:S01]  /*4a70*/  @P5 FMUL.FTZ R78, R172, R85 ;  /* 0x00000055ac4e5220 */ /* 0x010fe20000410000 */
[----:B------:R-:W-:Y:S01]  /*4a80*/  @P4 FMUL.FTZ R79, R171, R86 ;  /* 0x00000056ab4f4220 */ /* 0x000fe20000410000 */
[----:B------:R-:W-:Y:S01]  /*4a90*/  FMUL.FTZ R81, R81, R80 ;  /* 0x0000005051517220 */ /* 0x000fe20000410000 */
[----:B------:R-:W-:Y:S01]  /*4aa0*/  FMUL.FTZ R84, R30, R118 ;  /* 0x000000761e547220 */ /* 0x000fe20000410000 */
[----:B------:R-:W2:Y:S04]  /*4ab0*/  LDL R172, [R1+0x118] ;  /* 0x0001180001ac7983 */ /* 0x000ea80000100800 */
[----:B------:R0:W-:Y:S01]  /*4ac0*/  STG.E.128 desc[UR4][R114.64], R76 ;  /* 0x0000004c72007986 */ /* 0x0001e2000c101d04 */
[----:B------:R-:W-:Y:S01]  /*4ad0*/  FSEL R130, R81, RZ, P6 ;  /* 0x000000ff51827208 */ /* 0x000fe20003000000 */
[----:B------:R-:W-:Y:S01]  /*4ae0*/  @P1 FADD.FTZ R84, R52, R84 ;  /* 0x0000005434541221 */ /* 0x000fe20000010000 */
[----:B------:R-:W-:Y:S01]  /*4af0*/  LOP3.LUT P6, RZ, R164, 0xff, RZ, 0xc0, !PT ;  /* 0x000000ffa4ff7812 */ /* 0x000fe200078cc0ff */
[----:B------:R-:W3:Y:S04]  /*4b00*/  LDL R171, [R1+0x114] ;  /* 0x0001140001ab7983 */ /* 0x000ee80000100800 */
[----:B0-----:R0:W4:Y:S01]  /*4b10*/  LDG.E.128 R76, desc[UR4][R120.64] ;  /* 0x00000004784c7981 */ /* 0x001122000c1e1d00 */
[----:B------:R-:W-:Y:S01]  /*4b20*/  FMUL.FTZ R81, R84, R0 ;  /* 0x0000000054517220 */ /* 0x000fe20000410000 */
[----:B------:R-:W-:-:S03]  /*4b30*/  HFMA2.MMA R80, -RZ, RZ, 0, 0 ;  /* 0x00000000ff507435 */ /* 0x000fc600000001ff */
[----:B------:R-:W-:-:S04]  /*4b40*/  FMUL.FTZ R81, R81, UR18 ;  /* 0x0000001251517c20 */ /* 0x000fc80008410000 */
[----:B------:R-:W-:Y:S02]  /*4b50*/  @P6 FMUL.FTZ R80, R170, R81 ;  /* 0x00000051aa506220 */ /* 0x000fe40000410000 */
[----:B------:R-:W2:Y:S01]  /*4b60*/  LDL R170, [R1+0x110] ;  /* 0x0001100001aa7983 */ /* 0x000ea20000100800 */
[----:B------:R-:W-:Y:S01]  /*4b70*/  FMUL.FTZ R82, R82, R85 ;  /* 0x0000005552527220 */ /* 0x000fe20000410000 */
[----:B------:R-:W-:-:S04]  /*4b80*/  FMUL.FTZ R83, R83, R86 ;  /* 0x0000005653537220 */ /* 0x000fc80000410000 */
[----:B------:R-:W-:Y:S02]  /*4b90*/  FSEL R131, R82, RZ, P5 ;  /* 0x000000ff52837208 */ /* 0x000fe40002800000 */
[----:B------:R-:W-:Y:S02]  /*4ba0*/  @P2 IADD3 R114, P5, R166, UR16, RZ ;  /* 0x00000010a6722c10 */ /* 0x000fe4000ffbe0ff */
[----:B------:R-:W-:Y:S02]  /*4bb0*/  FSEL R132, R83, RZ, P4 ;  /* 0x000000ff53847208 */ /* 0x000fe40002000000 */
[----:B0-----:R-:W-:Y:S01]  /*4bc0*/  IADD3 R120, P4, R163, UR14, RZ ;  /* 0x0000000ea3787c10 */ /* 0x001fe2000ff9e0ff */
[C---:B------:R-:W-:Y:S01]  /*4bd0*/  FMUL.FTZ R85, R30.reuse, R117 ;  /* 0x000000751e557220 */ /* 0x040fe20000410000 */
[C---:B------:R-:W-:Y:S01]  /*4be0*/  FMUL.FTZ R86, R30.reuse, R119 ;  /* 0x000000771e567220 */ /* 0x040fe20000410000 */
[----:B------:R-:W-:Y:S01]  /*4bf0*/  FMUL.FTZ R87, R30, R122 ;  /* 0x0000007a1e577220 */ /* 0x000fe20000410000 */
[----:B------:R-:W-:-:S02]  /*4c00*/  @P2 IADD3.X R115, R165, UR17, RZ, P5, !PT ;  /* 0x00000011a5732c10 */ /* 0x000fc4000affe4ff */
[----:B------:R-:W-:Y:S01]  /*4c10*/  IADD3.X R121, R162, UR15, RZ, P4, !PT ;  /* 0x0000000fa2797c10 */ /* 0x000fe2000a7fe4ff */
[----:B------:R-:W-:Y:S01]  /*4c20*/  @P1 FADD.FTZ R85, R53, R85 ;  /* 0x0000005535551221 */ /* 0x000fe20000010000 */
[----:B------:R-:W-:Y:S01]  /*4c30*/  LOP3.LUT P5, RZ, R164, 0xff00, RZ, 0xc0, !PT ;  /* 0x0000ff00a4ff7812 */ /* 0x000fe200078ac0ff */
[----:B------:R-:W-:Y:S01]  /*4c40*/  @P1 FADD.FTZ R86, R54, R86 ;  /* 0x0000005636561221 */ /* 0x000fe20000010000 */
[----:B------:R-:W-:Y:S01]  /*4c50*/  LOP3.LUT P4, RZ, R164, 0xff000000, RZ, 0xc0, !PT ;  /* 0xff000000a4ff7812 */ /* 0x000fe2000788c0ff */
[----:B------:R-:W-:Y:S02]  /*4c60*/  @P1 FADD.FTZ R87, R55, R87 ;  /* 0x0000005737571221 */ /* 0x000fe40000010000 */
[-C--:B------:R-:W-:Y:S02]  /*4c70*/  FMUL.FTZ R117, R86, R0.reuse ;  /* 0x0000000056757220 */ /* 0x080fe40000410000 */
[----:B------:R-:W-:Y:S02]  /*4c80*/  FMUL.FTZ R118, R87, R0 ;  /* 0x0000000057767220 */ /* 0x000fe40000410000 */
[----:B------:R-:W-:-:S02]  /*4c90*/  FMUL.FTZ R117, R117, UR18 ;  /* 0x0000001275757c20 */ /* 0x000fc40008410000 */
[----:B------:R-:W-:Y:S01]  /*4ca0*/  FMUL.FTZ R118, R118, UR18 ;  /* 0x0000001276767c20 */ /* 0x000fe20008410000 */
[----:B------:R-:W-:Y:S02]  /*4cb0*/  CS2R R82, SRZ ;  /* 0x0000000000527805 */ /* 0x000fe4000001ff00 */
[----:B------:R-:W-:Y:S02]  /*4cc0*/  SEL R84, R84, R72, P3 ;  /* 0x0000004854547207 */ /* 0x000fe40001800000 */
[----:B------:R-:W-:Y:S02]  /*4cd0*/  SEL R86, R86, R74, P3 ;  /* 0x0000004a56567207 */ /* 0x000fe40001800000 */
[----:B------:R-:W-:Y:S01]  /*4ce0*/  SEL R87, R87, R75, P3 ;  /* 0x0000004b57577207 */ /* 0x000fe20001800000 */
[----:B----4-:R-:W-:-:S05]  /*4cf0*/  FMUL.FTZ R76, R81, R76 ;  /* 0x0000004c514c7220 */ /* 0x010fca0000410000 */
[----:B------:R-:W-:Y:S02]  /*4d00*/  FSEL R168, R76, RZ, P6 ;  /* 0x000000ff4ca87208 */ /* 0x000fe40003000000 */
[----:B------:R-:W-:-:S04]  /*4d10*/  IADD3 R166, P6, R166, UR20, RZ ;  /* 0x00000014a6a67c10 */ /* 0x000fc8000ffde0ff */
[----:B------:R-:W-:Y:S02]  /*4d20*/  IADD3.X R167, R165, UR21, RZ, P6, !PT ;  /* 0x00000015a5a77c10 */ /* 0x000fe4000b7fe4ff */
[----:B------:R-:W-:Y:S01]  /*4d30*/  LOP3.LUT P6, RZ, R164, 0xff0000, RZ, 0xc0, !PT ;  /* 0x00ff0000a4ff7812 */ /* 0x000fe200078cc0ff */
[C---:B------:R-:W-:Y:S01]  /*4d40*/  FMUL.FTZ R76, R85.reuse, R0 ;  /* 0x00000000554c7220 */ /* 0x040fe20000410000 */
[----:B------:R-:W-:Y:S01]  /*4d50*/  MOV R81, RZ ;  /* 0x000000ff00517202 */ /* 0x000fe20000000f00 */
[----:B--2---:R-:W-:Y:S01]  /*4d60*/  @P4 FMUL.FTZ R83, R170, R118 ;  /* 0x00000076aa534220 */ /* 0x004fe20000410000 */
[----:B------:R-:W2:Y:S01]  /*4d70*/  LDL R164, [R1+0x108] ;  /* 0x0001080001a47983 */ /* 0x000ea20000100800 */
[----:B------:R-:W-:Y:S01]  /*4d80*/  FMUL.FTZ R76, R76, UR18 ;  /* 0x000000124c4c7c20 */ /* 0x000fe20008410000 */
[----:B------:R-:W-:-:S03]  /*4d90*/  SEL R85, R85, R73, P3 ;  /* 0x0000004955557207 */ /* 0x000fc60001800000 */
[----:B------:R-:W-:-:S04]  /*4da0*/  @P5 FMUL.FTZ R81, R172, R76 ;  /* 0x0000004cac515220 */ /* 0x000fc80000410000 */
[----:B---3--:R-:W-:Y:S01]  /*4db0*/  @P6 FMUL.FTZ R82, R171, R117 ;  /* 0x00000075ab526220 */ /* 0x008fe20000410000 */
[----:B------:R-:W-:Y:S04]  /*4dc0*/  @P2 STG.E.128 desc[UR4][R114.64], R84 ;  /* 0x0000005472002986 */ /* 0x000fe8000c101d04 */
[----:B------:R0:W-:Y:S04]  /*4dd0*/  STG.E.128 desc[UR4][R166.64], R80 ;  /* 0x00000050a6007986 */ /* 0x0001e8000c101d04 */
[----:B0-----:R-:W3:Y:S01]  /*4de0*/  LDG.E.128 R80, desc[UR4][R120.64] ;  /* 0x0000000478507981 */ /* 0x001ee2000c1e1d00 */
[----:B------:R-:W-:Y:S01]  /*4df0*/  FMUL.FTZ R84, R30, R107 ;  /* 0x0000006b1e547220 */ /* 0x000fe20000410000 */
[----:B------:R-:W-:-:S03]  /*4e00*/  FMUL.FTZ R77, R77, R76 ;  /* 0x0000004c4d4d7220 */ /* 0x000fc60000410000 */
[----:B------:R-:W-:Y:S02]  /*4e10*/  @P1 FADD.FTZ R84, R48, R84 ;  /* 0x0000005430541221 */ /* 0x000fe40000010000 */
[----:B------:R-:W-:Y:S02]  /*4e20*/  FSEL R107, R77, RZ, P5 ;  /* 0x000000ff4d6b7208 */ /* 0x000fe40002800000 */
[----:B------:R-:W-:Y:S01]  /*4e30*/  LOP3.LUT P5, RZ, R161, 0xff, RZ, 0xc0, !PT ;  /* 0x000000ffa1ff7812 */ /* 0x000fe200078ac0ff */
[----:B------:R-:W-:Y:S01]  /*4e40*/  FMUL.FTZ R77, R84, R0 ;  /* 0x00000000544d7220 */ /* 0x000fe20000410000 */
[----:B------:R-:W-:-:S03]  /*4e50*/  HFMA2.MMA R76, -RZ, RZ, 0, 0 ;  /* 0x00000000ff4c7435 */ /* 0x000fc600000001ff */
[----:B------:R-:W-:Y:S01]  /*4e60*/  FMUL.FTZ R77, R77, UR18 ;  /* 0x000000124d4d7c20 */ /* 0x000fe20008410000 */
[----:B------:R-:W-:Y:S01]  /*4e70*/  FMUL.FTZ R78, R78, R117 ;  /* 0x000000754e4e7220 */ /* 0x000fe20000410000 */
[----:B------:R-:W-:Y:S01]  /*4e80*/  FMUL.FTZ R79, R79, R118 ;  /* 0x000000764f4f7220 */ /* 0x000fe20000410000 */
[----:B------:R-:W-:Y:S01]  /*4e90*/  FADD.FTZ R108, R137, -R108 ;  /* 0x8000006c896c7221 */ /* 0x000fe20000010000 */
[----:B------:R-:W-:Y:S01]  /*4ea0*/  FADD.FTZ R112, R138, -R112 ;  /* 0x800000708a707221 */ /* 0x000fe20000010000 */
[----:B------:R-:W-:Y:S01]  /*4eb0*/  FADD.FTZ R116, R139, -R116 ;  /* 0x800000748b747221 */ /* 0x000fe20000010000 */
[----:B------:R-:W-:Y:S01]  /*4ec0*/  FSEL R122, R78, RZ, P6 ;  /* 0x000000ff4e7a7208 */ /* 0x000fe20003000000 */
[----:B------:R-:W4:Y:S01]  /*4ed0*/  LDL R117, [R1+0xfc] ;  /* 0x0000fc0001757983 */ /* 0x000f220000100800 */
[----:B------:R-:W-:Y:S01]  /*4ee0*/  @P5 FMUL.FTZ R76, R169, R77 ;  /* 0x0000004da94c5220 */ /* 0x000fe20000410000 */
[----:B------:R-:W-:Y:S02]  /*4ef0*/  FSEL R133, R79, RZ, P4 ;  /* 0x000000ff4f857208 */ /* 0x000fe40002000000 */
[C---:B------:R-:W-:Y:S01]  /*4f00*/  @P2 IADD3 R114, P6, R163.reuse, UR16, RZ ;  /* 0x00000010a3722c10 */ /* 0x040fe2000ffde0ff */
[C---:B------:R-:W-:Y:S01]  /*4f10*/  FMUL.FTZ R85, R30.reuse, R108 ;  /* 0x0000006c1e557220 */ /* 0x040fe20000410000 */
[----:B------:R-:W-:Y:S01]  /*4f20*/  IADD3 R118, P4, R163, UR20, RZ ;  /* 0x00000014a3767c10 */ /* 0x000fe2000ff9e0ff */
[C---:B------:R-:W-:Y:S01]  /*4f30*/  FMUL.FTZ R86, R30.reuse, R112 ;  /* 0x000000701e567220 */ /* 0x040fe20000410000 */
[----:B------:R-:W-:Y:S01]  /*4f40*/  FMUL.FTZ R87, R30, R116 ;  /* 0x000000741e577220 */ /* 0x000fe20000410000 */
[C---:B------:R-:W-:Y:S01]  /*4f50*/  @P2 IADD3.X R115, R162.reuse, UR17, RZ, P6, !PT ;  /* 0x00000011a2732c10 */ /* 0x040fe2000b7fe4ff */
[----:B------:R-:W4:Y:S01]  /*4f60*/  LDL R138, [R1+0xf8] ;  /* 0x0000f800018a7983 */ /* 0x000f220000100800 */
[----:B------:R-:W-:Y:S01]  /*4f70*/  IADD3.X R119, R162, UR21, RZ, P4, !PT ;  /* 0x00000015a2777c10 */ /* 0x000fe2000a7fe4ff */
[----:B------:R-:W-:Y:S01]  /*4f80*/  @P1 FADD.FTZ R85, R49, R85 ;  /* 0x0000005531551221 */ /* 0x000fe20000010000 */
[C---:B------:R-:W-:Y:S01]  /*4f90*/  LOP3.LUT P6, RZ, R161.reuse, 0xff00, RZ, 0xc0, !PT ;  /* 0x0000ff00a1ff7812 */ /* 0x040fe200078cc0ff */
[----:B------:R-:W-:Y:S01]  /*4fa0*/  @P1 FADD.FTZ R86, R50, R86 ;  /* 0x0000005632561221 */ /* 0x000fe20000010000 */
[----:B------:R-:W-:Y:S01]  /*4fb0*/  LOP3.LUT P4, RZ, R161, 0xff0000, RZ, 0xc0, !PT ;  /* 0x00ff0000a1ff7812 */ /* 0x000fe2000788c0ff */
[----:B------:R-:W-:Y:S01]  /*4fc0*/  @P1 FADD.FTZ R87, R51, R87 ;  /* 0x0000005733571221 */ /* 0x000fe20000010000 */
[----:B------:R-:W-:Y:S01]  /*4fd0*/  SEL R84, R84, R72, P3 ;  /* 0x0000004854547207 */ /* 0x000fe20001800000 */
[-C--:B------:R-:W-:Y:S01]  /*4fe0*/  FMUL.FTZ R112, R86, R0.reuse ;  /* 0x0000000056707220 */ /* 0x080fe20000410000 */
[----:B------:R-:W4:Y:S01]  /*4ff0*/  LDL R137, [R1+0xf4] ;  /* 0x0000f40001897983 */ /* 0x000f220000100800 */
[----:B------:R-:W-:-:S02]  /*5000*/  FMUL.FTZ R116, R87, R0 ;  /* 0x0000000057747220 */ /* 0x000fc40000410000 */
[----:B------:R-:W-:Y:S02]  /*5010*/  FMUL.FTZ R112, R112, UR18 ;  /* 0x0000001270707c20 */ /* 0x000fe40008410000 */
[----:B------:R-:W-:Y:S01]  /*5020*/  FMUL.FTZ R116, R116, UR18 ;  /* 0x0000001274747c20 */ /* 0x000fe20008410000 */
[----:B------:R-:W-:Y:S02]  /*5030*/  CS2R R78, SRZ ;  /* 0x00000000004e7805 */ /* 0x000fe4000001ff00 */
[----:B------:R-:W-:Y:S02]  /*5040*/  SEL R86, R86, R74, P3 ;  /* 0x0000004a56567207 */ /* 0x000fe40001800000 */
[----:B------:R-:W-:Y:S01]  /*5050*/  SEL R87, R87, R75, P3 ;  /* 0x0000004b57577207 */ /* 0x000fe20001800000 */
[----:B------:R-:W-:Y:S02]  /*5060*/  @P4 FMUL.FTZ R78, R136, R112 ;  /* 0x00000070884e4220 */ /* 0x000fe40000410000 */
[----:B------:R-:W4:Y:S01]  /*5070*/  LDL R136, [R1+0xf0] ;  /* 0x0000f00001887983 */ /* 0x000f220000100800 */
[----:B---3--:R-:W-:-:S05]  /*5080*/  FMUL.FTZ R80, R77, R80 ;  /* 0x000000504d507220 */ /* 0x008fca0000410000 */
[----:B------:R-:W-:Y:S02]  /*5090*/  FSEL R134, R80, RZ, P5 ;  /* 0x000000ff50867208 */ /* 0x000fe40002800000 */
[----:B------:R-:W-:-:S04]  /*50a0*/  IADD3 R120, P5, R29, UR14, RZ ;  /* 0x0000000e1d787c10 */ /* 0x000fc8000ffbe0ff */
[----:B------:R-:W-:Y:S02]  /*50b0*/  IADD3.X R121, R159, UR15, RZ, P5, !PT ;  /* 0x0000000f9f797c10 */ /* 0x000fe4000affe4ff */
[----:B------:R-:W-:Y:S01]  /*50c0*/  LOP3.LUT P5, RZ, R161, 0xff000000, RZ, 0xc0, !PT ;  /* 0xff000000a1ff7812 */ /* 0x000fe200078ac0ff */
[----:B------:R-:W-:Y:S01]  /*50d0*/  FMUL.FTZ R80, R85, R0 ;  /* 0x0000000055507220 */ /* 0x000fe20000410000 */
[----:B------:R-:W-:-:S03]  /*50e0*/  MOV R77, RZ ;  /* 0x000000ff004d7202 */ /* 0x000fc60000000f00 */
[----:B------:R-:W-:Y:S01]  /*50f0*/  FMUL.FTZ R80, R80, UR18 ;  /* 0x0000001250507c20 */ /* 0x000fe20008410000 */
[----:B------:R-:W-:-:S03]  /*5100*/  SEL R85, R85, R73, P3 ;  /* 0x0000004955557207 */ /* 0x000fc60001800000 */
[----:B--2---:R-:W-:-:S04]  /*5110*/  @P6 FMUL.FTZ R77, R164, R80 ;  /* 0x00000050a44d6220 */ /* 0x004fc80000410000 */
[----:B------:R-:W-:Y:S01]  /*5120*/  @P5 FMUL.FTZ R79, R135, R116 ;  /* 0x00000074874f5220 */ /* 0x000fe20000410000 */
[----:B------:R-:W-:Y:S04]  /*5130*/  @P2 STG.E.128 desc[UR4][R114.64], R84 ;  /* 0x0000005472002986 */ /* 0x000fe8000c101d04 */
[----:B------:R0:W-:Y:S04]  /*5140*/  STG.E.128 desc[UR4][R118.64], R76 ;  /* 0x0000004c76007986 */ /* 0x0001e8000c101d04 */
[----:B------:R-:W2:Y:S04]  /*5150*/  LDL R135, [R1+0xec] ;  /* 0x0000ec0001877983 */ /* 0x000ea80000100800 */
[----:B0-----:R0:W3:Y:S01]  /*5160*/  LDG.E.128 R76, desc[UR4][R120.64] ;  /* 0x00000004784c7981 */ /* 0x0010e2000c1e1d00 */
[----:B------:R-:W-:Y:S01]  /*5170*/  FADD.FTZ R100, R140, -R100 ;  /* 0x800000648c647221 */ /* 0x000fe20000010000 */
[----:B------:R-:W-:-:S03]  /*5180*/  FMUL.FTZ R81, R81, R80 ;  /* 0x0000005051517220 */ /* 0x000fc60000410000 */
[----:B------:R-:W-:-:S04]  /*5190*/  FMUL.FTZ R84, R30, R100 ;  /* 0x000000641e547220 */ /* 0x000fc80000410000 */
[----:B------:R-:W-:Y:S01]  /*51a0*/  @P1 FADD.FTZ R84, R44, R84 ;  /* 0x000000542c541221 */ /* 0x000fe20000010000 */
        /* <DEDUP_REMOVED lines=10> */
[----:B------:R-:W-:Y:S02]  /*5250*/  FSEL R112, R112, RZ, P4 ;  /* 0x000000ff70707208 */ /* 0x000fe40002000000 */
[----:B----4-:R-:W-:Y:S01]  /*5260*/  @P6 FMUL.FTZ R80, R117, R81 ;  /* 0x0000005175506220 */ /* 0x010fe20000410000 */
[----:B0-----:R-:W-:Y:S02]  /*5270*/  FSEL R120, R83, RZ, P5 ;  /* 0x000000ff53787208 */ /* 0x001fe40002800000 */
[----:B------:R-:W-:-:S02]  /*5280*/  @P2 IADD3 R114, P4, R29, UR16, RZ ;  /* 0x000000101d722c10 */ /* 0x000fc4000ff9e0ff */
[----:B------:R-:W-:Y:S01]  /*5290*/  IADD3 R118, P5, R28, UR14, RZ ;  /* 0x0000000e1c767c10 */ /* 0x000fe2000ffbe0ff */
[C---:B------:R-:W-:Y:S01]  /*52a0*/  FMUL.FTZ R85, R30.reuse, R101 ;  /* 0x000000651e557220 */ /* 0x040fe20000410000 */
[C---:B------:R-:W-:Y:S01]  /*52b0*/  FMUL.FTZ R86, R30.reuse, R104 ;  /* 0x000000681e567220 */ /* 0x040fe20000410000 */
[----:B------:R-:W-:Y:S01]  /*52c0*/  FMUL.FTZ R87, R30, R105 ;  /* 0x000000691e577220 */ /* 0x000fe20000410000 */
[----:B------:R-:W-:Y:S02]  /*52d0*/  @P2 IADD3.X R115, R159, UR17, RZ, P4, !PT ;  /* 0x000000119f732c10 */ /* 0x000fe4000a7fe4ff */
[----:B------:R-:W-:Y:S01]  /*52e0*/  IADD3.X R119, R157, UR15, RZ, P5, !PT ;  /* 0x0000000f9d777c10 */ /* 0x000fe2000affe4ff */
[----:B------:R-:W-:Y:S01]  /*52f0*/  @P1 FADD.FTZ R85, R45, R85 ;  /* 0x000000552d551221 */ /* 0x000fe20000010000 */
[----:B------:R-:W-:Y:S01]  /*5300*/  LOP3.LUT P4, RZ, R160, 0xff00, RZ, 0xc0, !PT ;  /* 0x0000ff00a0ff7812 */ /* 0x000fe2000788c0ff */
[----:B------:R-:W-:Y:S01]  /*5310*/  @P1 FADD.FTZ R86, R46, R86 ;  /* 0x000000562e561221 */ /* 0x000fe20000010000 */
[----:B------:R-:W-:Y:S01]  /*5320*/  LOP3.LUT P5, RZ, R160, 0xff000000, RZ, 0xc0, !PT ;  /* 0xff000000a0ff7812 */ /* 0x000fe200078ac0ff */
[----:B------:R-:W-:-:S04]  /*5330*/  @P1 FADD.FTZ R87, R47, R87 ;  /* 0x000000572f571221 */ /* 0x000fc80000010000 */
[----:B------:R-:W-:Y:S01]  /*5340*/  FMUL.FTZ R100, R87, R0 ;  /* 0x0000000057647220 */ /* 0x000fe20000410000 */
[----:B------:R-:W-:-:S03]  /*5350*/  CS2R R82, SRZ ;  /* 0x0000000000527805 */ /* 0x000fc6000001ff00 */
[----:B------:R-:W-:Y:S01]  /*5360*/  FMUL.FTZ R100, R100, UR18 ;  /* 0x0000001264647c20 */ /* 0x000fe20008410000 */
[----:B------:R-:W-:Y:S02]  /*5370*/  SEL R84, R84, R72, P3 ;  /* 0x0000004854547207 */ /* 0x000fe40001800000 */
[----:B------:R-:W-:Y:S01]  /*5380*/  SEL R87, R87, R75, P3 ;  /* 0x0000004b57577207 */ /* 0x000fe20001800000 */
[----:B------:R-:W-:Y:S01]  /*5390*/  @P5 FMUL.FTZ R83, R136, R100 ;  /* 0x0000006488535220 */ /* 0x000fe20000410000 */
[----:B------:R-:W-:Y:S01]  /*53a0*/  FADD.FTZ R88, R144, -R88 ;  /* 0x8000005890587221 */ /* 0x000fe20000010000 */
[----:B------:R-:W4:Y:S01]  /*53b0*/  LDL R136, [R1+0xe8] ;  /* 0x0000e80001887983 */ /* 0x000f220000100800 */
[----:B---3--:R-:W-:-:S05]  /*53c0*/  FMUL.FTZ R76, R81, R76 ;  /* 0x0000004c514c7220 */ /* 0x008fca0000410000 */
[----:B------:R-:W-:Y:S02]  /*53d0*/  FSEL R121, R76, RZ, P6 ;  /* 0x000000ff4c797208 */ /* 0x000fe40003000000 */
[----:B------:R-:W-:-:S04]  /*53e0*/  IADD3 R116, P6, R29, UR20, RZ ;  /* 0x000000141d747c10 */ /* 0x000fc8000ffde0ff */
[----:B------:R-:W-:Y:S02]  /*53f0*/  IADD3.X R117, R159, UR21, RZ, P6, !PT ;  /* 0x000000159f757c10 */ /* 0x000fe4000b7fe4ff */
[----:B------:R-:W-:Y:S01]  /*5400*/  LOP3.LUT P6, RZ, R160, 0xff0000, RZ, 0xc0, !PT ;  /* 0x00ff0000a0ff7812 */ /* 0x000fe200078cc0ff */
[-C--:B------:R-:W-:Y:S01]  /*5410*/  FMUL.FTZ R76, R85, R0.reuse ;  /* 0x00000000554c7220 */ /* 0x080fe20000410000 */
[----:B------:R-:W-:-:S03]  /*5420*/  FMUL.FTZ R29, R86, R0 ;  /* 0x00000000561d7220 */ /* 0x000fc60000410000 */
[----:B------:R-:W-:Y:S01]  /*5430*/  FMUL.FTZ R76, R76, UR18 ;  /* 0x000000124c4c7c20 */ /* 0x000fe20008410000 */
[----:B------:R-:W-:Y:S01]  /*5440*/  FMUL.FTZ R29, R29, UR18 ;  /* 0x000000121d1d7c20 */ /* 0x000fe20008410000 */
[----:B------:R-:W-:Y:S02]  /*5450*/  MOV R81, RZ ;  /* 0x000000ff00517202 */ /* 0x000fe40000000f00 */
[----:B------:R-:W-:Y:S01]  /*5460*/  SEL R85, R85, R73, P3 ;  /* 0x0000004955557207 */ /* 0x000fe20001800000 */
[----:B------:R-:W-:Y:S01]  /*5470*/  @P4 FMUL.FTZ R81, R138, R76 ;  /* 0x0000004c8a514220 */ /* 0x000fe20000410000 */
[----:B------:R-:W-:Y:S02]  /*5480*/  SEL R86, R86, R74, P3 ;  /* 0x0000004a56567207 */ /* 0x000fe40001800000 */
[----:B------:R-:W-:-:S03]  /*5490*/  @P6 FMUL.FTZ R82, R137, R29 ;  /* 0x0000001d89526220 */ /* 0x000fc60000410000 */
[----:B------:R-:W-:Y:S04]  /*54a0*/  @P2 STG.E.128 desc[UR4][R114.64], R84 ;  /* 0x0000005472002986 */ /* 0x000fe8000c101d04 */
[----:B------:R0:W-:Y:S01]  /*54b0*/  STG.E.128 desc[UR4][R116.64], R80 ;  /* 0x0000005074007986 */ /* 0x0001e2000c101d04 */
[----:B------:R-:W-:-:S03]  /*54c0*/  FMUL.FTZ R77, R77, R76 ;  /* 0x0000004c4d4d7220 */ /* 0x000fc60000410000 */
[----:B0-----:R-:W3:Y:S01]  /*54d0*/  LDG.E.128 R80, desc[UR4][R118.64] ;  /* 0x0000000476507981 */ /* 0x001ee2000c1e1d00 */
[----:B------:R-:W-:Y:S01]  /*54e0*/  FMUL.FTZ R84, R30, R88 ;  /* 0x000000581e547220 */ /* 0x000fe20000410000 */
[----:B------:R-:W-:Y:S02]  /*54f0*/  FSEL R114, R77, RZ, P4 ;  /* 0x000000ff4d727208 */ /* 0x000fe40002000000 */
[----:B------:R-:W-:Y:S01]  /*5500*/  LOP3.LUT P4, RZ, R158, 0xff, RZ, 0xc0, !PT ;  /* 0x000000ff9eff7812 */ /* 0x000fe2000788c0ff */
[----:B------:R-:W-:Y:S01]  /*5510*/  @P1 FADD.FTZ R84, R40, R84 ;  /* 0x0000005428541221 */ /* 0x000fe20000010000 */
[----:B------:R-:W-:-:S03]  /*5520*/  HFMA2.MMA R76, -RZ, RZ, 0, 0 ;  /* 0x00000000ff4c7435 */ /* 0x000fc600000001ff */
[----:B------:R-:W-:Y:S01]  /*5530*/  FMUL.FTZ R77, R84, R0 ;  /* 0x00000000544d7220 */ /* 0x000fe20000410000 */
[----:B------:R-:W4:Y:S03]  /*5540*/  LDL R119, [R1+0xe0] ;  /* 0x0000e00001777983 */ /* 0x000f260000100800 */
[----:B------:R-:W-:Y:S01]  /*5550*/  FMUL.FTZ R77, R77, UR18 ;  /* 0x000000124d4d7c20 */ /* 0x000fe20008410000 */
[----:B------:R-:W4:Y:S03]  /*5560*/  LDL R118, [R1+0xdc] ;  /* 0x0000dc0001767983 */ /* 0x000f260000100800 */
[----:B--2---:R-:W-:Y:S02]  /*5570*/  @P4 FMUL.FTZ R76, R135, R77 ;  /* 0x0000004d874c4220 */ /* 0x004fe40000410000 */
[----:B------:R-:W2:Y:S01]  /*5580*/  LDL R135, [R1+0xe4] ;  /* 0x0000e40001877983 */ /* 0x000ea20000100800 */
[----:B------:R-:W-:Y:S01]  /*5590*/  FMUL.FTZ R78, R78, R29 ;  /* 0x0000001d4e4e7220 */ /* 0x000fe20000410000 */
[----:B------:R-:W-:Y:S01]  /*55a0*/  FMUL.FTZ R79, R79, R100 ;  /* 0x000000644f4f7220 */ /* 0x000fe20000410000 */
[----:B------:R-:W-:Y:S01]  /*55b0*/  FADD.FTZ R89, R145, -R89 ;  /* 0x8000005991597221 */ /* 0x000fe20000010000 */
[----:B------:R-:W-:Y:S01]  /*55c0*/  FADD.FTZ R90, R146, -R90 ;  /* 0x8000005a925a7221 */ /* 0x000fe20000010000 */
[----:B------:R-:W-:Y:S01]  /*55d0*/  FADD.FTZ R91, R147, -R91 ;  /* 0x8000005b935b7221 */ /* 0x000fe20000010000 */
[----:B------:R-:W-:-:S02]  /*55e0*/  FSEL R115, R78, RZ, P6 ;  /* 0x000000ff4e737208 */ /* 0x000fc40003000000 */
[C---:B------:R-:W-:Y:S02]  /*55f0*/  @P2 IADD3 R100, P6, R28.reuse, UR16, RZ ;  /* 0x000000101c642c10 */ /* 0x040fe4000ffde0ff */
[----:B------:R-:W-:Y:S02]  /*5600*/  FSEL R116, R79, RZ, P5 ;  /* 0x000000ff4f747208 */ /* 0x000fe40002800000 */
[----:B------:R-:W-:Y:S01]  /*5610*/  IADD3 R28, P5, R28, UR20, RZ ;  /* 0x000000141c1c7c10 */ /* 0x000fe2000ffbe0ff */
[C---:B------:R-:W-:Y:S01]  /*5620*/  FMUL.FTZ R85, R30.reuse, R89 ;  /* 0x000000591e557220 */ /* 0x040fe20000410000 */
[C---:B------:R-:W-:Y:S01]  /*5630*/  FMUL.FTZ R86, R30.reuse, R90 ;  /* 0x0000005a1e567220 */ /* 0x040fe20000410000 */
[----:B------:R-:W-:Y:S01]  /*5640*/  FMUL.FTZ R87, R30, R91 ;  /* 0x0000005b1e577220 */ /* 0x000fe20000410000 */
[C---:B------:R-:W-:Y:S02]  /*5650*/  @P2 IADD3.X R101, R157.reuse, UR17, RZ, P6, !PT ;  /* 0x000000119d652c10 */ /* 0x040fe4000b7fe4ff */
[----:B------:R-:W-:Y:S01]  /*5660*/  IADD3.X R29, R157, UR21, RZ, P5, !PT ;  /* 0x000000159d1d7c10 */ /* 0x000fe2000affe4ff */
[----:B------:R-:W-:Y:S01]  /*5670*/  @P1 FADD.FTZ R85, R41, R85 ;  /* 0x0000005529551221 */ /* 0x000fe20000010000 */
[----:B------:R-:W-:Y:S01]  /*5680*/  LOP3.LUT P6, RZ, R158, 0xff00, RZ, 0xc0, !PT ;  /* 0x0000ff009eff7812 */ /* 0x000fe200078cc0ff */
[----:B------:R-:W-:Y:S01]  /*5690*/  @P1 FADD.FTZ R86, R42, R86 ;  /* 0x000000562a561221 */ /* 0x000fe20000010000 */
[----:B------:R-:W-:Y:S01]  /*56a0*/  LOP3.LUT P5, RZ, R158, 0xff0000, RZ, 0xc0, !PT ;  /* 0x00ff00009eff7812 */ /* 0x000fe200078ac0ff */
[----:B------:R-:W-:-:S02]  /*56b0*/  @P1 FADD.FTZ R87, R43, R87 ;  /* 0x000000572b571221 */ /* 0x000fc40000010000 */
[-C--:B------:R-:W-:Y:S02]  /*56c0*/  FMUL.FTZ R88, R86, R0.reuse ;  /* 0x0000000056587220 */ /* 0x080fe40000410000 */
[----:B------:R-:W-:Y:S02]  /*56d0*/  FMUL.FTZ R89, R87, R0 ;  /* 0x0000000057597220 */ /* 0x000fe40000410000 */
[----:B------:R-:W-:Y:S02]  /*56e0*/  FMUL.FTZ R88, R88, UR18 ;  /* 0x0000001258587c20 */ /* 0x000fe40008410000 */
[----:B------:R-:W-:Y:S01]  /*56f0*/  FMUL.FTZ R89, R89, UR18 ;  /* 0x0000001259597c20 */ /* 0x000fe20008410000 */
[----:B------:R-:W-:Y:S02]  /*5700*/  CS2R R78, SRZ ;  /* 0x00000000004e7805 */ /* 0x000fe4000001ff00 */
[----:B------:R-:W-:Y:S02]  /*5710*/  SEL R84, R84, R72, P3 ;  /* 0x0000004854547207 */ /* 0x000fe40001800000 */
[----:B------:R-:W-:-:S02]  /*5720*/  SEL R86, R86, R74, P3 ;  /* 0x0000004a56567207 */ /* 0x000fc40001800000 */
[----:B------:R-:W-:Y:S01]  /*5730*/  SEL R87, R87, R75, P3 ;  /* 0x0000004b57577207 */ /* 0x000fe20001800000 */
[----:B------:R-:W-:Y:S01]  /*5740*/  FADD.FTZ R92, R148, -R92 ;  /* 0x8000005c945c7221 */ /* 0x000fe20000010000 */
        /* <DEDUP_REMOVED lines=8> */
[----:B------:R-:W-:Y:S01]  /*57d0*/  SEL R85, R85, R73, P3 ;  /* 0x0000004955557207 */ /* 0x000fe20001800000 */
[----:B--2---:R-:W-:Y:S02]  /*57e0*/  @P5 FMUL.FTZ R78, R135, R88 ;  /* 0x00000058874e5220 */ /* 0x004fe40000410000 */
[----:B----4-:R-:W-:-:S04]  /*57f0*/  @P6 FMUL.FTZ R77, R136, R80 ;  /* 0x00000050884d6220 */ /* 0x010fc80000410000 */
[----:B------:R-:W-:Y:S01]  /*5800*/  @P4 FMUL.FTZ R79, R119, R89 ;  /* 0x00000059774f4220 */ /* 0x000fe20000410000 */
[----:B------:R-:W-:Y:S04]  /*5810*/  @P2 STG.E.128 desc[UR4][R100.64], R84 ;  /* 0x0000005464002986 */ /* 0x000fe8000c101d04 */
[----:B------:R0:W-:Y:S01]  /*5820*/  STG.E.128 desc[UR4][R28.64], R76 ;  /* 0x0000004c1c007986 */ /* 0x0001e2000c101d04 */
[----:B------:R-:W-:-:S03]  /*5830*/  FMUL.FTZ R81, R81, R80 ;  /* 0x0000005051517220 */ /* 0x000fc60000410000 */
[----:B0-----:R-:W2:Y:S01]  /*5840*/  LDG.E.128 R76, desc[UR4][R104.64] ;  /* 0x00000004684c7981 */ /* 0x001ea2000c1e1d00 */
[----:B------:R-:W-:Y:S01]  /*5850*/  FMUL.FTZ R84, R30, R92 ;  /* 0x0000005c1e547220 */ /* 0x000fe20000410000 */
[----:B------:R-:W-:Y:S02]  /*5860*/  FSEL R100, R81, RZ, P6 ;  /* 0x000000ff51647208 */ /* 0x000fe40003000000 */
[----:B------:R-:W-:Y:S01]  /*5870*/  LOP3.LUT P6, RZ, R156, 0xff, RZ, 0xc0, !PT ;  /* 0x000000ff9cff7812 */ /* 0x000fe200078cc0ff */
[----:B------:R-:W-:-:S04]  /*5880*/  @P1 FADD.FTZ R84, R36, R84 ;  /* 0x0000005424541221 */ /* 0x000fc80000010000 */
[----:B------:R-:W-:Y:S01]  /*5890*/  FMUL.FTZ R28, R84, R0 ;  /* 0x00000000541c7220 */ /* 0x000fe20000410000 */
[----:B------:R-:W-:Y:S01]  /*58a0*/  CS2R R80, SRZ ;  /* 0x0000000000507805 */ /* 0x000fe2000001ff00 */
[----:B------:R-:W3:Y:S02]  /*58b0*/  LDL R105, [R1+0xd4] ;  /* 0x0000d40001697983 */ /* 0x000ee40000100800 */
[----:B------:R-:W-:Y:S02]  /*58c0*/  FMUL.FTZ R28, R28, UR18 ;  /* 0x000000121c1c7c20 */ /* 0x000fe40008410000 */
[----:B------:R-:W4:Y:S02]  /*58d0*/  LDL R104, [R1+0xd0] ;  /* 0x0000d00001687983 */ /* 0x000f240000100800 */
[----:B------:R-:W-:Y:S02]  /*58e0*/  @P6 FMUL.FTZ R80, R118, R28 ;  /* 0x0000001c76506220 */ /* 0x000fe40000410000 */
[----:B------:R-:W3:Y:S04]  /*58f0*/  LDL R118, [R1+0xd8] ;  /* 0x0000d80001767983 */ /* 0x000ee80000100800 */
[----:B------:R-:W4:Y:S01]  /*5900*/  LDL.LU R173, [R1+0x24] ;  /* 0x0000240001ad7983 */ /* 0x000f220000300800 */
[----:B------:R-:W-:-:S03]  /*5910*/  FMUL.FTZ R82, R82, R88 ;  /* 0x0000005852527220 */ /* 0x000fc60000410000 */
[----:B------:R-:W4:Y:S01]  /*5920*/  LDL.LU R172, [R1+0x20] ;  /* 0x0000200001ac7983 */ /* 0x000f220000300800 */
[----:B------:R-:W-:-:S03]  /*5930*/  FMUL.FTZ R83, R83, R89 ;  /* 0x0000005953537220 */ /* 0x000fc60000410000 */
[----:B------:R-:W4:Y:S04]  /*5940*/  LDL.LU R171, [R1+0x2c] ;  /* 0x00002c0001ab7983 */ /* 0x000f280000300800 */
[----:B------:R-:W4:Y:S01]  /*5950*/  LDL.LU R170, [R1+0x28] ;  /* 0x0000280001aa7983 */ /* 0x000f220000300800 */
[----:B------:R-:W-:-:S03]  /*5960*/  FFMA.FTZ R93, R93, R102, R103 ;  /* 0x000000665d5d7223 */ /* 0x000fc60000010067 */
[----:B------:R-:W4:Y:S01]  /*5970*/  LDL.LU R169, [R1+0x34] ;  /* 0x0000340001a97983 */ /* 0x000f220000300800 */
[-CC-:B------:R-:W-:Y:S01]  /*5980*/  FFMA.FTZ R94, R94, R102.reuse, R103.reuse ;  /* 0x000000665e5e7223 */ /* 0x180fe20000010067 */
[----:B------:R-:W-:Y:S02]  /*5990*/  FFMA.FTZ R95, R95, R102, R103 ;  /* 0x000000665f5f7223 */ /* 0x000fe40000010067 */
[----:B------:R-:W4:Y:S01]  /*59a0*/  LDL.LU R167, [R1+0x30] ;  /* 0x0000300001a77983 */ /* 0x000f220000300800 */
[----:B------:R-:W-:-:S03]  /*59b0*/  FSEL R101, R82, RZ, P5 ;  /* 0x000000ff52657208 */ /* 0x000fc60002800000 */
[----:B------:R-:W4:Y:S04]  /*59c0*/  LDL.LU R166, [R1+0x3c] ;  /* 0x00003c0001a67983 */ /* 0x000f280000300800 */
[----:B------:R-:W4:Y:S01]  /*59d0*/  LDL.LU R165, [R1+0x38] ;  /* 0x0000380001a57983 */ /* 0x000f220000300800 */
[----:B------:R-:W-:-:S03]  /*59e0*/  FADD.FTZ R93, R149, -R93 ;  /* 0x8000005d955d7221 */ /* 0x000fc60000010000 */
[----:B------:R-:W4:Y:S01]  /*59f0*/  LDL.LU R164, [R1+0x44] ;  /* 0x0000440001a47983 */ /* 0x000f220000300800 */
[----:B------:R-:W-:Y:S01]  /*5a00*/  FADD.FTZ R94, R150, -R94 ;  /* 0x8000005e965e7221 */ /* 0x000fe20000010000 */
[----:B------:R-:W-:Y:S02]  /*5a10*/  FADD.FTZ R95, R151, -R95 ;  /* 0x8000005f975f7221 */ /* 0x000fe40000010000 */
[----:B------:R-:W4:Y:S04]  /*5a20*/  LDL.LU R163, [R1+0x40] ;  /* 0x0000400001a37983 */ /* 0x000f280000300800 */
[----:B------:R-:W4:Y:S04]  /*5a30*/  LDL.LU R162, [R1+0x4c] ;  /* 0x00004c0001a27983 */ /* 0x000f280000300800 */
[----:B------:R-:W4:Y:S01]  /*5a40*/  LDL.LU R161, [R1+0x48] ;  /* 0x0000480001a17983 */ /* 0x000f220000300800 */
[----:B------:R-:W-:-:S03]  /*5a50*/  FMUL.FTZ R85, R30, R93 ;  /* 0x0000005d1e557220 */ /* 0x000fc60000410000 */
[----:B------:R-:W4:Y:S01]  /*5a60*/  LDL.LU R160, [R1+0x54] ;  /* 0x0000540001a07983 */ /* 0x000f220000300800 */
[C---:B------:R-:W-:Y:S01]  /*5a70*/  FMUL.FTZ R86, R30.reuse, R94 ;  /* 0x0000005e1e567220 */ /* 0x040fe20000410000 */
[----:B------:R-:W-:Y:S02]  /*5a80*/  FMUL.FTZ R87, R30, R95 ;  /* 0x0000005f1e577220 */ /* 0x000fe40000410000 */
[----:B------:R-:W4:Y:S04]  /*5a90*/  LDL.LU R159, [R1+0x50] ;  /* 0x00005000019f7983 */ /* 0x000f280000300800 */
[----:B------:R-:W4:Y:S04]  /*5aa0*/  LDL.LU R158, [R1+0x5c] ;  /* 0x00005c00019e7983 */ /* 0x000f280000300800 */
[----:B------:R-:W4:Y:S01]  /*5ab0*/  LDL.LU R157, [R1+0x58] ;  /* 0x00005800019d7983 */ /* 0x000f220000300800 */
[----:B------:R-:W-:Y:S01]  /*5ac0*/  @P1 FADD.FTZ R85, R37, R85 ;  /* 0x0000005525551221 */ /* 0x000fe20000010000 */
[----:B------:R-:W-:Y:S01]  /*5ad0*/  @P1 FADD.FTZ R86, R38, R86 ;  /* 0x0000005626561221 */ /* 0x000fe20000010000 */
[----:B------:R-:W-:-:S03]  /*5ae0*/  @P1 FADD.FTZ R87, R39, R87 ;  /* 0x0000005727571221 */ /* 0x000fc60000010000 */
[----:B------:R-:W-:Y:S01]  /*5af0*/  FMUL.FTZ R93, R86, R0 ;  /* 0x00000000565d7220 */ /* 0x000fe20000410000 */
[----:B------:R-:W-:-:S03]  /*5b00*/  SEL R84, R84, R72, P3 ;  /* 0x0000004854547207 */ /* 0x000fc60001800000 */
[----:B------:R-:W-:Y:S01]  /*5b10*/  FMUL.FTZ R93, R93, UR18 ;  /* 0x000000125d5d7c20 */ /* 0x000fe20008410000 */
[----:B------:R-:W-:Y:S01]  /*5b20*/  SEL R86, R86, R74, P3 ;  /* 0x0000004a56567207 */ /* 0x000fe20001800000 */
[----:B--2---:R-:W-:Y:S01]  /*5b30*/  FMUL.FTZ R92, R28, R76 ;  /* 0x0000004c1c5c7220 */ /* 0x004fe20000410000 */
[----:B------:R-:W-:Y:S02]  /*5b40*/  FSEL R76, R83, RZ, P4 ;  /* 0x000000ff534c7208 */ /* 0x000fe40002000000 */
[C---:B------:R-:W-:Y:S02]  /*5b50*/  @P2 IADD3 R28, P5, R27.reuse, UR16, RZ ;  /* 0x000000101b1c2c10 */ /* 0x040fe4000ffbe0ff */
[----:B------:R-:W-:Y:S02]  /*5b60*/  FSEL R92, R92, RZ, P6 ;  /* 0x000000ff5c5c7208 */ /* 0x000fe40003000000 */
[----:B------:R-:W-:Y:S02]  /*5b70*/  IADD3 R88, P6, R27, UR20, RZ ;  /* 0x000000141b587c10 */ /* 0x000fe4000ffde0ff */
[----:B------:R-:W-:-:S02]  /*5b80*/  IADD3 R90, P4, R25, UR14, RZ ;  /* 0x0000000e195a7c10 */ /* 0x000fc4000ff9e0ff */
[C---:B------:R-:W-:Y:S02]  /*5b90*/  @P2 IADD3.X R29, R31.reuse, UR17, RZ, P5, !PT ;  /* 0x000000111f1d2c10 */ /* 0x040fe4000affe4ff */
[----:B------:R-:W-:Y:S02]  /*5ba0*/  IADD3.X R89, R31, UR21, RZ, P6, !PT ;  /* 0x000000151f597c10 */ /* 0x000fe4000b7fe4ff */
[----:B------:R-:W-:Y:S02]  /*5bb0*/  IADD3.X R91, R3, UR15, RZ, P4, !PT ;  /* 0x0000000f035b7c10 */ /* 0x000fe4000a7fe4ff */
[C---:B------:R-:W-:Y:S02]  /*5bc0*/  LOP3.LUT P5, RZ, R156.reuse, 0xff00, RZ, 0xc0, !PT ;  /* 0x0000ff009cff7812 */ /* 0x040fe400078ac0ff */
[C---:B------:R-:W-:Y:S02]  /*5bd0*/  LOP3.LUT P6, RZ, R156.reuse, 0xff0000, RZ, 0xc0, !PT ;  /* 0x00ff00009cff7812 */ /* 0x040fe400078cc0ff */
[----:B------:R-:W-:-:S02]  /*5be0*/  LOP3.LUT P4, RZ, R156, 0xff000000, RZ, 0xc0, !PT ;  /* 0xff0000009cff7812 */ /* 0x000fc4000788c0ff */
[----:B------:R-:W2:Y:S04]  /*5bf0*/  LDL.LU R156, [R1+0x64] ;  /* 0x00006400019c7983 */ /* 0x000ea80000300800 */
[----:B------:R-:W2:Y:S04]  /*5c00*/  LDL.LU R151, [R1+0x60] ;  /* 0x0000600001977983 */ /* 0x000ea80000300800 */
[----:B------:R-:W2:Y:S04]  /*5c10*/  LDL.LU R150, [R1+0x6c] ;  /* 0x00006c0001967983 */ /* 0x000ea80000300800 */
[----:B------:R-:W2:Y:S01]  /*5c20*/  LDL.LU R149, [R1+0x68] ;  /* 0x0000680001957983 */ /* 0x000ea20000300800 */
[----:B------:R-:W-:-:S03]  /*5c30*/  FMUL.FTZ R31, R85, R0 ;  /* 0x00000000551f7220 */ /* 0x000fc60000410000 */
[----:B------:R-:W2:Y:S01]  /*5c40*/  LDL.LU R148, [R1+0x74] ;  /* 0x0000740001947983 */ /* 0x000ea20000300800 */
[----:B------:R-:W-:-:S03]  /*5c50*/  FMUL.FTZ R27, R87, R0 ;  /* 0x00000000571b7220 */ /* 0x000fc60000410000 */
[----:B------:R-:W2:Y:S04]  /*5c60*/  LDL.LU R147, [R1+0x70] ;  /* 0x0000700001937983 */ /* 0x000ea80000300800 */
[----:B------:R-:W2:Y:S04]  /*5c70*/  LDL.LU R146, [R1+0x7c] ;  /* 0x00007c0001927983 */ /* 0x000ea80000300800 */
[----:B------:R-:W2:Y:S01]  /*5c80*/  LDL.LU R145, [R1+0x78] ;  /* 0x0000780001917983 */ /* 0x000ea20000300800 */
[----:B------:R-:W-:-:S03]  /*5c90*/  FMUL.FTZ R31, R31, UR18 ;  /* 0x000000121f1f7c20 */ /* 0x000fc60008410000 */
[----:B------:R-:W2:Y:S01]  /*5ca0*/  LDL.LU R144, [R1+0x84] ;  /* 0x0000840001907983 */ /* 0x000ea20000300800 */
[----:B------:R-:W-:-:S03]  /*5cb0*/  FMUL.FTZ R27, R27, UR18 ;  /* 0x000000121b1b7c20 */ /* 0x000fc60008410000 */
[----:B------:R-:W2:Y:S01]  /*5cc0*/  LDL.LU R143, [R1+0x80] ;  /* 0x00008000018f7983 */ /* 0x000ea20000300800 */
[----:B------:R-:W-:-:S03]  /*5cd0*/  CS2R R82, SRZ ;  /* 0x0000000000527805 */ /* 0x000fc6000001ff00 */
[----:B------:R-:W2:Y:S01]  /*5ce0*/  LDL.LU R142, [R1+0x8c] ;  /* 0x00008c00018e7983 */ /* 0x000ea20000300800 */
[----:B------:R-:W-:-:S03]  /*5cf0*/  SEL R85, R85, R73, P3 ;  /* 0x0000004955557207 */ /* 0x000fc60001800000 */
[----:B------:R-:W2:Y:S01]  /*5d00*/  LDL.LU R141, [R1+0x88] ;  /* 0x00008800018d7983 */ /* 0x000ea20000300800 */
[----:B------:R-:W-:-:S03]  /*5d10*/  SEL R87, R87, R75, P3 ;  /* 0x0000004b57577207 */ /* 0x000fc60001800000 */
[----:B------:R-:W2:Y:S01]  /*5d20*/  LDL.LU R140, [R1+0x94] ;  /* 0x00009400018c7983 */ /* 0x000ea20000300800 */
[----:B---3--:R-:W-:Y:S01]  /*5d30*/  @P5 FMUL.FTZ R81, R118, R31 ;  /* 0x0000001f76515220 */ /* 0x008fe20000410000 */
[----:B------:R-:W-:Y:S02]  /*5d40*/  @P6 FMUL.FTZ R82, R105, R93 ;  /* 0x0000005d69526220 */ /* 0x000fe40000410000 */
[----:B------:R-:W3:Y:S01]  /*5d50*/  LDL.LU R139, [R1+0x90] ;  /* 0x00009000018b7983 */ /* 0x000ee20000300800 */
[----:B----4-:R-:W-:-:S03]  /*5d60*/  @P4 FMUL.FTZ R83, R104, R27 ;  /* 0x0000001b68534220 */ /* 0x010fc60000410000 */
[----:B------:R-:W4:Y:S04]  /*5d70*/  LDL.LU R138, [R1+0x9c] ;  /* 0x00009c00018a7983 */ /* 0x000f280000300800 */
[----:B------:R-:W3:Y:S04]  /*5d80*/  LDL.LU R137, [R1+0x98] ;  /* 0x0000980001897983 */ /* 0x000ee80000300800 */
[----:B------:R-:W-:Y:S04]  /*5d90*/  @P2 STG.E.128 desc[UR4][R28.64], R84 ;  /* 0x000000541c002986 */ /* 0x000fe8000c101d04 */
[----:B------:R0:W-:Y:S04]  /*5da0*/  STG.E.128 desc[UR4][R88.64], R80 ;  /* 0x0000005058007986 */ /* 0x0001e8000c101d04 */
[----:B------:R-:W4:Y:S04]  /*5db0*/  LDL.LU R136, [R1+0xa4] ;  /* 0x0000a40001887983 */ /* 0x000f280000300800 */
[----:B------:R-:W4:Y:S04]  /*5dc0*/  LDL.LU R135, [R1+0xa0] ;  /* 0x0000a00001877983 */ /* 0x000f280000300800 */
[----:B------:R-:W4:Y:S04]  /*5dd0*/  LDL.LU R119, [R1+0xac] ;  /* 0x0000ac0001777983 */ /* 0x000f280000300800 */
[----:B------:R-:W4:Y:S04]  /*5de0*/  LDL.LU R118, [R1+0xa8] ;  /* 0x0000a80001767983 */ /* 0x000f280000300800 */
[----:B0-----:R-:W4:Y:S04]  /*5df0*/  LDG.E.128 R80, desc[UR4][R90.64] ;  /* 0x000000045a507981 */ /* 0x001f28000c1e1d00 */
[----:B------:R-:W4:Y:S04]  /*5e00*/  LDL.LU R105, [R1+0xb4] ;  /* 0x0000b40001697983 */ /* 0x000f280000300800 */
[----:B------:R-:W4:Y:S04]  /*5e10*/  LDL.LU R104, [R1+0xb0] ;  /* 0x0000b00001687983 */ /* 0x000f280000300800 */
[----:B------:R-:W4:Y:S04]  /*5e20*/  LDL.LU R95, [R1+0xbc] ;  /* 0x0000bc00015f7983 */ /* 0x000f280000300800 */
[----:B------:R-:W4:Y:S01]  /*5e30*/  LDL.LU R94, [R1+0xb8] ;  /* 0x0000b800015e7983 */ /* 0x000f220000300800 */
[-CC-:B------:R-:W-:Y:S01]  /*5e40*/  FFMA.FTZ R96, R96, R102.reuse, R103.reuse ;  /* 0x0000006660607223 */ /* 0x180fe20000010067 */
[-CC-:B------:R-:W-:Y:S01]  /*5e50*/  FFMA.FTZ R97, R97, R102.reuse, R103.reuse ;  /* 0x0000006661617223 */ /* 0x180fe20000010067 */
[-C--:B------:R-:W-:Y:S01]  /*5e60*/  FFMA.FTZ R98, R98, R102.reuse, R103 ;  /* 0x0000006662627223 */ /* 0x080fe20000010067 */
[----:B------:R-:W-:Y:S01]  /*5e70*/  FADD.FTZ R173, R106, R173 ;  /* 0x000000ad6aad7221 */ /* 0x000fe20000010000 */
[----:B------:R-:W-:Y:S01]  /*5e80*/  FADD.FTZ R172, R109, R172 ;  /* 0x000000ac6dac7221 */ /* 0x000fe20000010000 */
[----:B------:R-:W-:Y:S01]  /*5e90*/  FADD.FTZ R171, R110, R171 ;  /* 0x000000ab6eab7221 */ /* 0x000fe20000010000 */
[----:B------:R-:W-:Y:S01]  /*5ea0*/  FFMA.FTZ R99, R99, R102, R103 ;  /* 0x0000006663637223 */ /* 0x000fe20000010067 */
[----:B------:R-:W-:Y:S01]  /*5eb0*/  FADD.FTZ R170, R111, R170 ;  /* 0x000000aa6faa7221 */ /* 0x000fe20000010000 */
[----:B------:R-:W-:Y:S01]  /*5ec0*/  FADD.FTZ R96, R152, -R96 ;  /* 0x8000006098607221 */ /* 0x000fe20000010000 */
[----:B------:R-:W-:Y:S01]  /*5ed0*/  FADD.FTZ R97, R153, -R97 ;  /* 0x8000006199617221 */ /* 0x000fe20000010000 */
[----:B------:R-:W-:Y:S01]  /*5ee0*/  FADD.FTZ R98, R154, -R98 ;  /* 0x800000629a627221 */ /* 0x000fe20000010000 */
[----:B------:R-:W-:Y:S01]  /*5ef0*/  FADD.FTZ R169, R113, R169 ;  /* 0x000000a971a97221 */ /* 0x000fe20000010000 */
[----:B------:R-:W-:Y:S01]  /*5f00*/  STL [R1+0x24], R173 ;  /* 0x000024ad01007387 */ /* 0x000fe20000100800 */
[----:B------:R-:W-:Y:S01]  /*5f10*/  FADD.FTZ R167, R125, R167 ;  /* 0x000000a77da77221 */ /* 0x000fe20000010000 */
[----:B------:R-:W-:Y:S01]  /*5f20*/  FADD.FTZ R166, R126, R166 ;  /* 0x000000a67ea67221 */ /* 0x000fe20000010000 */
[----:B------:R-:W-:Y:S01]  /*5f30*/  FADD.FTZ R99, R155, -R99 ;  /* 0x800000639b637221 */ /* 0x000fe20000010000 */
[----:B------:R-:W-:Y:S01]  /*5f40*/  STL [R1+0x20], R172 ;  /* 0x000020ac01007387 */ /* 0x000fe20000100800 */
[----:B------:R-:W-:Y:S01]  /*5f50*/  FADD.FTZ R165, R174, R165 ;  /* 0x000000a5aea57221 */ /* 0x000fe20000010000 */
[C---:B------:R-:W-:Y:S01]  /*5f60*/  FMUL.FTZ R87, R30.reuse, R96 ;  /* 0x000000601e577220 */ /* 0x040fe20000410000 */
[C---:B------:R-:W-:Y:S01]  /*5f70*/  FMUL.FTZ R86, R30.reuse, R97 ;  /* 0x000000611e567220 */ /* 0x040fe20000410000 */
[----:B------:R-:W-:Y:S01]  /*5f80*/  STL [R1+0x2c], R171 ;  /* 0x00002cab01007387 */ /* 0x000fe20000100800 */
[----:B------:R-:W-:Y:S01]  /*5f90*/  FMUL.FTZ R85, R30, R98 ;  /* 0x000000621e557220 */ /* 0x000fe20000410000 */
[----:B------:R-:W-:Y:S01]  /*5fa0*/  FADD.FTZ R164, R127, R164 ;  /* 0x000000a47fa47221 */ /* 0x000fe20000010000 */
[----:B------:R-:W-:Y:S01]  /*5fb0*/  FADD.FTZ R163, R128, R163 ;  /* 0x000000a380a37221 */ /* 0x000fe20000010000 */
[----:B------:R-:W-:Y:S01]  /*5fc0*/  STL [R1+0x28], R170 ;  /* 0x000028aa01007387 */ /* 0x000fe20000100800 */
[----:B------:R-:W-:Y:S01]  /*5fd0*/  FADD.FTZ R162, R123, R162 ;  /* 0x000000a27ba27221 */ /* 0x000fe20000010000 */
[----:B------:R-:W-:-:S02]  /*5fe0*/  FMUL.FTZ R30, R30, R99 ;  /* 0x000000631e1e7220 */ /* 0x000fc40000410000 */
[----:B------:R-:W-:Y:S01]  /*5ff0*/  STL [R1+0x34], R169 ;  /* 0x000034a901007387 */ /* 0x000fe20000100800 */
[----:B------:R-:W-:Y:S01]  /*6000*/  FADD.FTZ R161, R124, R161 ;  /* 0x000000a17ca17221 */ /* 0x000fe20000010000 */
[----:B------:R-:W-:Y:S02]  /*6010*/  @P1 FADD.FTZ R87, R32, R87 ;  /* 0x0000005720571221 */ /* 0x000fe40000010000 */
[----:B------:R-:W-:Y:S01]  /*6020*/  STL [R1+0x30], R167 ;  /* 0x000030a701007387 */ /* 0x000fe20000100800 */
[----:B------:R-:W-:Y:S01]  /*6030*/  @P1 FADD.FTZ R86, R33, R86 ;  /* 0x0000005621561221 */ /* 0x000fe20000010000 */
[----:B------:R-:W-:Y:S01]  /*6040*/  @P1 FADD.FTZ R85, R34, R85 ;  /* 0x0000005522551221 */ /* 0x000fe20000010000 */
[----:B------:R-:W-:Y:S01]  /*6050*/  FADD.FTZ R160, R129, R160 ;  /* 0x000000a081a07221 */ /* 0x000fe20000010000 */
[----:B------:R-:W-:Y:S01]  /*6060*/  STL [R1+0x3c], R166 ;  /* 0x00003ca601007387 */ /* 0x000fe20000100800 */
[----:B------:R-:W-:Y:S01]  /*6070*/  FADD.FTZ R159, R130, R159 ;  /* 0x0000009f829f7221 */ /* 0x000fe20000010000 */
[----:B------:R-:W-:-:S02]  /*6080*/  FADD.FTZ R158, R131, R158 ;  /* 0x0000009e839e7221 */ /* 0x000fc40000010000 */
[----:B------:R-:W-:Y:S01]  /*6090*/  STL [R1+0x38], R165 ;  /* 0x000038a501007387 */ /* 0x000fe20000100800 */
[----:B------:R-:W-:Y:S01]  /*60a0*/  FMUL.FTZ R77, R77, R31 ;  /* 0x0000001f4d4d7220 */ /* 0x000fe20000410000 */
[----:B------:R-:W-:Y:S02]  /*60b0*/  @P1 FADD.FTZ R30, R35, R30 ;  /* 0x0000001e231e1221 */ /* 0x000fe40000010000 */
[----:B------:R-:W-:Y:S01]  /*60c0*/  STL [R1+0x44], R164 ;  /* 0x000044a401007387 */ /* 0x000fe20000100800 */
[----:B------:R-:W-:-:S03]  /*60d0*/  FADD.FTZ R157, R132, R157 ;  /* 0x0000009d849d7221 */ /* 0x000fc60000010000 */
[----:B------:R-:W-:Y:S01]  /*60e0*/  STL [R1+0x40], R163 ;  /* 0x000040a301007387 */ /* 0x000fe20000100800 */
[----:B------:R-:W-:-:S03]  /*60f0*/  SEL R72, R87, R72, P3 ;  /* 0x0000004857487207 */ /* 0x000fc60001800000 */
[----:B------:R-:W-:Y:S01]  /*6100*/  STL [R1+0x4c], R162 ;  /* 0x00004ca201007387 */ /* 0x000fe20000100800 */
[C---:B------:R-:W-:Y:S01]  /*6110*/  SEL R73, R86.reuse, R73, P3 ;  /* 0x0000004956497207 */ /* 0x040fe20001800000 */
[----:B------:R-:W-:Y:S01]  /*6120*/  FMUL.FTZ R87, R87, R0 ;  /* 0x0000000057577220 */ /* 0x000fe20000410000 */
[C---:B------:R-:W-:Y:S01]  /*6130*/  SEL R74, R85.reuse, R74, P3 ;  /* 0x0000004a554a7207 */ /* 0x040fe20001800000 */
[----:B------:R-:W-:Y:S01]  /*6140*/  STL [R1+0x48], R161 ;  /* 0x000048a101007387 */ /* 0x000fe20000100800 */
[-C--:B------:R-:W-:Y:S01]  /*6150*/  FMUL.FTZ R86, R86, R0.reuse ;  /* 0x0000000056567220 */ /* 0x080fe20000410000 */
[-C--:B------:R-:W-:Y:S02]  /*6160*/  FMUL.FTZ R85, R85, R0.reuse ;  /* 0x0000000055557220 */ /* 0x080fe40000410000 */
[----:B------:R-:W-:Y:S01]  /*6170*/  STL [R1+0x54], R160 ;  /* 0x000054a001007387 */ /* 0x000fe20000100800 */
[----:B------:R-:W-:Y:S01]  /*6180*/  FMUL.FTZ R84, R78, R93 ;  /* 0x0000005d4e547220 */ /* 0x000fe20000410000 */
[----:B------:R-:W-:-:S02]  /*6190*/  FMUL.FTZ R0, R30, R0 ;  /* 0x000000001e007220 */ /* 0x000fc40000410000 */
[----:B------:R-:W-:Y:S01]  /*61a0*/  STL [R1+0x50], R159 ;  /* 0x0000509f01007387 */ /* 0x000fe20000100800 */
[----:B------:R-:W-:-:S03]  /*61b0*/  FSEL R78, R77, RZ, P5 ;  /* 0x000000ff4d4e7208 */ /* 0x000fc60002800000 */
[----:B------:R-:W-:Y:S01]  /*61c0*/  STL [R1+0x5c], R158 ;  /* 0x00005c9e01007387 */ /* 0x000fe20000100800 */
[----:B------:R-:W-:Y:S01]  /*61d0*/  @P2 IADD3 R28, P1, R25, UR16, RZ ;  /* 0x00000010191c2c10 */ /* 0x000fe2000ff3e0ff */
[----:B------:R-:W-:Y:S02]  /*61e0*/  FMUL.FTZ R87, R87, UR18 ;  /* 0x0000001257577c20 */ /* 0x000fe40008410000 */
[----:B------:R-:W-:Y:S01]  /*61f0*/  STL [R1+0x58], R157 ;  /* 0x0000589d01007387 */ /* 0x000fe20000100800 */
[----:B------:R-:W-:Y:S01]  /*6200*/  FMUL.FTZ R0, R0, UR18 ;  /* 0x0000001200007c20 */ /* 0x000fe20008410000 */
[----:B------:R-:W-:Y:S01]  /*6210*/  FMUL.FTZ R86, R86, UR18 ;  /* 0x0000001256567c20 */ /* 0x000fe20008410000 */
[----:B------:R-:W-:Y:S01]  /*6220*/  FSEL R84, R84, RZ, P6 ;  /* 0x000000ff54547208 */ /* 0x000fe20003000000 */
[----:B------:R-:W-:Y:S01]  /*6230*/  FMUL.FTZ R85, R85, UR18 ;  /* 0x0000001255557c20 */ /* 0x000fe20008410000 */
[----:B------:R-:W-:Y:S01]  /*6240*/  SEL R75, R30, R75, P3 ;  /* 0x0000004b1e4b7207 */ /* 0x000fe20001800000 */
[----:B------:R-:W-:Y:S01]  /*6250*/  FMUL.FTZ R79, R79, R27 ;  /* 0x0000001b4f4f7220 */ /* 0x000fe20000410000 */
[----:B------:R-:W-:-:S02]  /*6260*/  @P2 IADD3.X R29, R3, UR17, RZ, P1, !PT ;  /* 0x00000011031d2c10 */ /* 0x000fc40008ffe4ff */
[C---:B------:R-:W-:Y:S02]  /*6270*/  LOP3.LUT P5, RZ, R2.reuse, 0xff, RZ, 0xc0, !PT ;  /* 0x000000ff02ff7812 */ /* 0x040fe400078ac0ff */
[C---:B------:R-:W-:Y:S02]  /*6280*/  LOP3.LUT P6, RZ, R2.reuse, 0xff00, RZ, 0xc0, !PT ;  /* 0x0000ff0002ff7812 */ /* 0x040fe400078cc0ff */
[C---:B------:R-:W-:Y:S02]  /*6290*/  LOP3.LUT P3, RZ, R2.reuse, 0xff0000, RZ, 0xc0, !PT ;  /* 0x00ff000002ff7812 */ /* 0x040fe4000786c0ff */
[----:B------:R-:W-:Y:S02]  /*62a0*/  LOP3.LUT P1, RZ, R2, 0xff000000, RZ, 0xc0, !PT ;  /* 0xff00000002ff7812 */ /* 0x000fe4000782c0ff */
[----:B------:R-:W-:Y:S01]  /*62b0*/  FSEL R79, R79, RZ, P4 ;  /* 0x000000ff4f4f7208 */ /* 0x000fe20002000000 */
[----:B------:R0:W-:Y:S01]  /*62c0*/  @P2 STG.E.128 desc[UR4][R28.64], R72 ;  /* 0x000000481c002986 */ /* 0x0001e2000c101d04 */
[----:B------:R-:W-:-:S02]  /*62d0*/  IADD3 R2, P2, R25, UR20, RZ ;  /* 0x0000001419027c10 */ /* 0x000fc4000ff5e0ff */
[----:B------:R-:W-:Y:S02]  /*62e0*/  CS2R R30, SRZ ;  /* 0x00000000001e7805 */ /* 0x000fe4000001ff00 */
[----:B------:R-:W-:-:S03]  /*62f0*/  IADD3.X R3, R3, UR21, RZ, P2, !PT ;  /* 0x0000001503037c10 */ /* 0x000fc600097fe4ff */
[----:B------:R-:W-:Y:S02]  /*6300*/  @P3 FMUL.FTZ R30, R176, R85 ;  /* 0x00000055b01e3220 */ /* 0x000fe40000410000 */
[----:B------:R-:W-:Y:S01]  /*6310*/  @P1 FMUL.FTZ R31, R175, R0 ;  /* 0x00000000af1f1220 */ /* 0x000fe20000410000 */
[----:B0-----:R-:W-:Y:S02]  /*6320*/  CS2R R28, SRZ ;  /* 0x00000000001c7805 */ /* 0x001fe4000001ff00 */
[----:B------:R-:W-:Y:S01]  /*6330*/  @P5 FMUL.FTZ R28, R180, R87 ;  /* 0x00000057b41c5220 */ /* 0x000fe20000410000 */
[----:B------:R-:W-:-:S05]  /*6340*/  @P6 FMUL.FTZ R29, R177, R86 ;  /* 0x00000056b11d6220 */ /* 0x000fca0000410000 */
[----:B------:R0:W-:Y:S01]  /*6350*/  STG.E.128 desc[UR4][R2.64], R28 ;  /* 0x0000001c02007986 */ /* 0x0001e2000c101d04 */
[----:B--2---:R-:W-:Y:S01]  /*6360*/  FADD.FTZ R156, R168, R156 ;  /* 0x0000009ca89c7221 */ /* 0x004fe20000010000 */
[----:B------:R-:W-:-:S04]  /*6370*/  FADD.FTZ R151, R107, R151 ;  /* 0x000000976b977221 */ /* 0x000fc80000010000 */
[----:B------:R0:W-:Y:S01]  /*6380*/  STL [R1+0x64], R156 ;  /* 0x0000649c01007387 */ /* 0x0001e20000100800 */
[----:B------:R-:W-:-:S03]  /*6390*/  FADD.FTZ R150, R122, R150 ;  /* 0x000000967a967221 */ /* 0x000fc60000010000 */
        /* <DEDUP_REMOVED lines=19> */
[----:B------:R-:W-:Y:S01]  /*64d0*/  FADD.FTZ R140, R117, R140 ;  /* 0x0000008c758c7221 */ /* 0x000fe20000010000 */
[----:B---3--:R-:W-:Y:S02]  /*64e0*/  FADD.FTZ R137, R76, R137 ;  /* 0x000000894c897221 */ /* 0x008fe40000010000 */
[----:B------:R-:W1:Y:S01]  /*64f0*/  LDC.64 R76, c[0x0][0x210] ;  /* 0x00008400ff4c7b82 */ /* 0x000e620000000a00 */
[----:B------:R-:W-:Y:S01]  /*6500*/  FADD.FTZ R139, R100, R139 ;  /* 0x0000008b648b7221 */ /* 0x000fe20000010000 */
[----:B----4-:R-:W-:Y:S01]  /*6510*/  FADD.FTZ R138, R101, R138 ;  /* 0x0000008a658a7221 */ /* 0x010fe20000010000 */
[----:B------:R0:W-:Y:S04]  /*6520*/  STL [R1+0x88], R141 ;  /* 0x0000888d01007387 */ /* 0x0001e80000100800 */
[----:B------:R0:W-:Y:S01]  /*6530*/  STL [R1+0x94], R140 ;  /* 0x0000948c01007387 */ /* 0x0001e20000100800 */
[----:B------:R-:W-:-:S03]  /*6540*/  FADD.FTZ R136, R92, R136 ;  /* 0x000000885c887221 */ /* 0x000fc60000010000 */
[----:B------:R0:W-:Y:S01]  /*6550*/  STL [R1+0x90], R139 ;  /* 0x0000908b01007387 */ /* 0x0001e20000100800 */
[----:B------:R-:W-:-:S03]  /*6560*/  FADD.FTZ R135, R78, R135 ;  /* 0x000000874e877221 */ /* 0x000fc60000010000 */
[----:B------:R0:W-:Y:S01]  /*6570*/  STL [R1+0x9c], R138 ;  /* 0x00009c8a01007387 */ /* 0x0001e20000100800 */
[----:B------:R-:W-:Y:S01]  /*6580*/  FADD.FTZ R119, R84, R119 ;  /* 0x0000007754777221 */ /* 0x000fe20000010000 */
[----:B------:R-:W-:Y:S01]  /*6590*/  FMUL.FTZ R80, R87, R80 ;  /* 0x0000005057507220 */ /* 0x000fe20000410000 */
[----:B------:R-:W-:Y:S01]  /*65a0*/  FMUL.FTZ R83, R83, R0 ;  /* 0x0000000053537220 */ /* 0x000fe20000410000 */
[----:B------:R-:W-:Y:S01]  /*65b0*/  FMUL.FTZ R81, R81, R86 ;  /* 0x0000005651517220 */ /* 0x000fe20000410000 */
[----:B------:R-:W-:Y:S02]  /*65c0*/  FMUL.FTZ R82, R82, R85 ;  /* 0x0000005552527220 */ /* 0x000fe40000410000 */
[----:B------:R-:W-:Y:S02]  /*65d0*/  FSEL R80, R80, RZ, P5 ;  /* 0x000000ff50507208 */ /* 0x000fe40002800000 */
[----:B------:R-:W-:Y:S02]  /*65e0*/  FSEL R83, R83, RZ, P1 ;  /* 0x000000ff53537208 */ /* 0x000fe40000800000 */
[----:B------:R-:W-:Y:S01]  /*65f0*/  FSEL R81, R81, RZ, P6 ;  /* 0x000000ff51517208 */ /* 0x000fe20003000000 */
[----:B------:R-:W-:Y:S01]  /*6600*/  FADD.FTZ R118, R79, R118 ;  /* 0x000000764f767221 */ /* 0x000fe20000010000 */
[----:B------:R-:W-:Y:S01]  /*6610*/  FSEL R82, R82, RZ, P3 ;  /* 0x000000ff52527208 */ /* 0x000fe20001800000 */
[----:B------:R0:W-:Y:S01]  /*6620*/  STL [R1+0x98], R137 ;  /* 0x0000988901007387 */ /* 0x0001e20000100800 */
[----:B------:R-:W-:Y:S01]  /*6630*/  FADD.FTZ R105, R80, R105 ;  /* 0x0000006950697221 */ /* 0x000fe20000010000 */
[----:B------:R-:W-:-:S02]  /*6640*/  FADD.FTZ R104, R81, R104 ;  /* 0x0000006851687221 */ /* 0x000fc40000010000 */
[----:B------:R0:W-:Y:S01]  /*6650*/  STL [R1+0xa4], R136 ;  /* 0x0000a48801007387 */ /* 0x0001e20000100800 */
[----:B------:R-:W-:Y:S01]  /*6660*/  FADD.FTZ R94, R83, R94 ;  /* 0x0000005e535e7221 */ /* 0x000fe20000010000 */
[----:B------:R-:W-:Y:S02]  /*6670*/  FADD.FTZ R95, R82, R95 ;  /* 0x0000005f525f7221 */ /* 0x000fe40000010000 */
        /* <DEDUP_REMOVED lines=11> */
.L_x_14578:
        /* <DEDUP_REMOVED lines=101> */
.L_x_14577:
[----:B------:R-:W-:Y:S05]  /*6d80*/  BSYNC B0 ;  /* 0x0000000000007941 */ /* 0x000fea0003800000 */
.L_x_14575:
        /* <DEDUP_REMOVED lines=45> */
[----:B----4-:R-:W-:-:S03]  /*7060*/  FADD.FTZ R18, RZ, R18 ;  /* 0x00000012ff127221 */ /* 0x010fc60000010000 */
        /* <DEDUP_REMOVED lines=9> */
[----:B------:R-:W-:Y:S01]  /*7100*/  FADD.FTZ R36, RZ, R36 ;  /* 0x00000024ff247221 */ /* 0x000fe20000010000 */
[----:B------:R-:W-:Y:S02]  /*7110*/  FADD.FTZ R3, R3, R80 ;  /* 0x0000005003037221 */ /* 0x000fe40000010000 */
        /* <DEDUP_REMOVED lines=17> */
[----:B------:R-:W-:-:S03]  /*7230*/  FADD.FTZ R36, R36, R47 ;  /* 0x0000002f24247221 */ /* 0x000fc60000010000 */
[----:B------:R-:W5:Y:S04]  /*7240*/  LDS R82, [R2+0x3800] ;  /* 0x0038000002527984 */ /* 0x000f680000000800 */
[----:B------:R-:W5:Y:S04]  /*7250*/  LDS R47, [R2+0x3600] ;  /* 0x00360000022f7984 */ /* 0x000f680000000800 */
        /* <DEDUP_REMOVED lines=9> */
[----:B----4-:R-:W-:Y:S01]  /*72f0*/  FADD.FTZ R16, R16, R39 ;  /* 0x0000002710107221 */ /* 0x010fe20000010000 */
[----:B------:R-:W-:Y:S02]  /*7300*/  FADD.FTZ R3, R3, R84 ;  /* 0x0000005403037221 */ /* 0x000fe40000010000 */
        /* <DEDUP_REMOVED lines=18> */
[----:B-----5:R-:W-:-:S03]  /*7430*/  FADD.FTZ R89, R34, R89 ;  /* 0x0000005922597221 */ /* 0x020fc60000010000 */
        /* <DEDUP_REMOVED lines=41> */
[----:B------:R-:W-:Y:S02]  /*76d0*/  FADD.FTZ R22, RZ, R22 ;  /* 0x00000016ff167221 */ /* 0x000fe40000010000 */
        /* <DEDUP_REMOVED lines=43> */
[----:B------:R-:W-:Y:S01]  /*7990*/  SHF.L.U32 R12, R93, 0x2, RZ ;  /* 0x000000025d0c7819 */ /* 0x000fe200000006ff */
        /* <DEDUP_REMOVED lines=19> */
[----:B------:R-:W-:Y:S02]  /*7ad0*/  IADD3 R4, P0, R12, UR6, RZ ;  /* 0x000000060c047c10 */ /* 0x000fe4000ff1e0ff */
[----:B------:R-:W-:-:S04]  /*7ae0*/  SHF.L.U64.HI R24, R93, 0x2, R0 ;  /* 0x000000025d187819 */ /* 0x000fc80000010200 */
[----:B------:R-:W-:Y:S01]  /*7af0*/  IADD3.X R5, R24, UR7, RZ, P0, !PT ;  /* 0x0000000718057c10 */ /* 0x000fe200087fe4ff */
[----:B------:R-:W-:Y:S02]  /*7b00*/  ULDC.64 UR6, c[0x0][0x2d0] ;  /* 0x0000b40000067ab9 */ /* 0x000fe40000000a00 */
[----:B------:R-:W-:Y:S01]  /*7b10*/  IADD3 R6, P0, R12, UR6, RZ ;  /* 0x000000060c067c10 */ /* 0x000fe2000ff1e0ff */
[----:B------:R-:W0:Y:S03]  /*7b20*/  LDS R8, [R2+0x200] ;  /* 0x0002000002087984 */ /* 0x000e260000000800 */
[----:B------:R-:W-:Y:S01]  /*7b30*/  IADD3.X R7, R24, UR7, RZ, P0, !PT ;  /* 0x0000000718077c10 */ /* 0x000fe200087fe4ff */
[----:B------:R-:W1:Y:S01]  /*7b40*/  LDS R40, [R2] ;  /* 0x0000000002287984 */ /* 0x000e620000000800 */
[----:B------:R-:W-:-:S03]  /*7b50*/  ULDC.64 UR6, c[0x0][0x2f0] ;  /* 0x0000bc0000067ab9 */ /* 0x000fc60000000a00 */
        /* <DEDUP_REMOVED lines=10> */
[----:B------:R-:W-:-:S02]  /*7c00*/  IADD3 R8, P0, R12, UR6, RZ ;  /* 0x000000060c087c10 */ /* 0x000fc4000ff1e0ff */
[----:B------:R-:W0:Y:S01]  /*7c10*/  LDS R53, [R2+0x4000] ;  /* 0x0040000002357984 */ /* 0x000e220000000800 */
[----:B-1----:R-:W-:Y:S01]  /*7c20*/  FADD.FTZ R40, RZ, R40 ;  /* 0x00000028ff287221 */ /* 0x002fe20000010000 */
[----:B--2---:R-:W-:Y:S02]  /*7c30*/  FADD.FTZ R0, R0, R27 ;  /* 0x0000001b00007221 */ /* 0x004fe40000010000 */
[----:B------:R-:W1:Y:S01]  /*7c40*/  LDS R11, [R2+0x600] ;  /* 0x00060000020b7984 */ /* 0x000e620000000800 */
[----:B---3--:R-:W-:-:S03]  /*7c50*/  FADD.FTZ R9, R40, R9 ;  /* 0x0000000928097221 */ /* 0x008fc60000010000 */
[----:B------:R-:W-:Y:S01]  /*7c60*/  STG.E desc[UR4][R4.64], R43 ;  /* 0x0000002b04007986 */ /* 0x000fe2000c101904 */
[----:B----4-:R-:W-:-:S03]  /*7c70*/  FADD.FTZ R31, R0, R31 ;  /* 0x0000001f001f7221 */ /* 0x010fc60000010000 */
[----:B------:R-:W-:Y:S01]  /*7c80*/  STG.E desc[UR4][R6.64], R3 ;  /* 0x0000000306007986 */ /* 0x000fe2000c101904 */
[----:B-----5:R-:W-:-:S03]  /*7c90*/  FADD.FTZ R12, R9, R18 ;  /* 0x00000012090c7221 */ /* 0x020fc60000010000 */
[----:B------:R-:W2:Y:S01]  /*7ca0*/  LDS R0, [R2+0x800] ;  /* 0x0008000002007984 */ /* 0x000ea20000000800 */
[----:B------:R-:W-:Y:S01]  /*7cb0*/  IADD3.X R9, R24, UR7, RZ, P0, !PT ;  /* 0x0000000718097c10 */ /* 0x000fe200087fe4ff */
[----:B------:R-:W-:Y:S02]  /*7cc0*/  FADD.FTZ R10, RZ, R10 ;  /* 0x0000000aff0a7221 */ /* 0x000fe40000010000 */
        /* <DEDUP_REMOVED lines=11> */
[----:B------:R-:W0:Y:S01]  /*7d80*/  LDS R43, [R2+0x3000] ;  /* 0x00300000022b7984 */ /* 0x000e220000000800 */
[----:B-1----:R-:W-:-:S03]  /*7d90*/  FADD.FTZ R11, RZ, R11 ;  /* 0x0000000bff0b7221 */ /* 0x002fc60000010000 */
[----:B------:R-:W1:Y:S04]  /*7da0*/  LDS R26, [R2+0x4200] ;  /* 0x00420000021a7984 */ /* 0x000e680000000800 */
        /* <DEDUP_REMOVED lines=9> */
[----:B------:R-:W-:Y:S01]  /*7e40*/  STG.E desc[UR4][R8.64], R37 ;  /* 0x0000002508007986 */ /* 0x000fe2000c101904 */
[----:B------:R-:W-:-:S03]  /*7e50*/  FADD.FTZ R11, R11, R22 ;  /* 0x000000160b0b7221 */ /* 0x000fc60000010000 */
[----:B------:R-:W5:Y:S01]  /*7e60*/  LDS R29, [R2+0x2200] ;  /* 0x00220000021d7984 */ /* 0x000f620000000800 */
[----:B------:R-:W-:-:S03]  /*7e70*/  FADD.FTZ R12, RZ, R12 ;  /* 0x0000000cff0c7221 */ /* 0x000fc60000010000 */
[----:B------:R-:W-:Y:S01]  /*7e80*/  STG.E desc[UR4][R4.64+0x200], R39 ;  /* 0x0002002704007986 */ /* 0x000fe2000c101904 */
[----:B0-----:R-:W-:-:S03]  /*7e90*/  FADD.FTZ R3, R3, R20 ;  /* 0x0000001403037221 */ /* 0x001fc60000010000 */
[----:B------:R-:W0:Y:S01]  /*7ea0*/  LDS R49, [R2+0x3400] ;  /* 0x0034000002317984 */ /* 0x000e220000000800 */
[----:B------:R-:W-:-:S03]  /*7eb0*/  FADD.FTZ R0, R0, R43 ;  /* 0x0000002b00007221 */ /* 0x000fc60000010000 */
[----:B------:R-:W-:Y:S01]  /*7ec0*/  STG.E desc[UR4][R6.64+0x200], R83 ;  /* 0x0002005306007986 */ /* 0x000fe2000c101904 */
[----:B-1----:R-:W-:-:S03]  /*7ed0*/  FADD.FTZ R11, R11, R26 ;  /* 0x0000001a0b0b7221 */ /* 0x002fc60000010000 */
[----:B------:R-:W1:Y:S01]  /*7ee0*/  LDS R28, [R2+0x4600] ;  /* 0x00460000021c7984 */ /* 0x000e620000000800 */
[----:B------:R-:W-:-:S03]  /*7ef0*/  FADD.FTZ R10, RZ, R10 ;  /* 0x0000000aff0a7221 */ /* 0x000fc60000010000 */
[----:B------:R-:W1:Y:S01]  /*7f00*/  LDS R16, [R2+0x1200] ;  /* 0x0012000002107984 */ /* 0x000e620000000800 */
[----:B------:R-:W-:-:S03]  /*7f10*/  FADD.FTZ R12, R12, R31 ;  /* 0x0000001f0c0c7221 */ /* 0x000fc60000010000 */
[----:B------:R-:W-:Y:S01]  /*7f20*/  STG.E desc[UR4][R8.64+0x200], R51 ;  /* 0x0002003308007986 */ /* 0x000fe2000c101904 */
[----:B--2---:R-:W-:-:S03]  /*7f30*/  FADD.FTZ R3, R3, R24 ;  /* 0x0000001803037221 */ /* 0x004fc60000010000 */
[----:B------:R-:W2:Y:S01]  /*7f40*/  LDS R37, [R2+0x2400] ;  /* 0x0024000002257984 */ /* 0x000ea20000000800 */
[----:B---3--:R-:W-:-:S03]  /*7f50*/  FADD.FTZ R57, R0, R57 ;  /* 0x0000003900397221 */ /* 0x008fc60000010000 */
[----:B------:R-:W3:Y:S01]  /*7f60*/  LDS R51, [R2+0x3600] ;  /* 0x0036000002337984 */ /* 0x000ee20000000800 */
[----:B----4-:R-:W-:-:S03]  /*7f70*/  FADD.FTZ R14, RZ, R14 ;  /* 0x0000000eff0e7221 */ /* 0x010fc60000010000 */
[----:B------:R-:W4:Y:S04]  /*7f80*/  LDS R59, [R2+0x4800] ;  /* 0x00480000023b7984 */ /* 0x000f280000000800 */
[----:B------:R-:W-:Y:S01]  /*7f90*/  STG.E desc[UR4][R4.64+0x400], R45 ;  /* 0x0004002d04007986 */ /* 0x000fe2000c101904 */
[----:B-----5:R-:W-:-:S03]  /*7fa0*/  FADD.FTZ R10, R10, R29 ;  /* 0x0000001d0a0a7221 */ /* 0x020fc60000010000 */
[----:B------:R-:W5:Y:S04]  /*7fb0*/  LDS R39, [R2+0x2600] ;  /* 0x0026000002277984 */ /* 0x000f680000000800 */
[----:B------:R-:W5:Y:S01]  /*7fc0*/  LDS R45, [R2+0x3800] ;  /* 0x00380000022d7984 */ /* 0x000f620000000800 */
[----:B0-----:R-:W-:-:S03]  /*7fd0*/  FADD.FTZ R12, R12, R49 ;  /* 0x000000310c0c7221 */ /* 0x001fc60000010000 */
[----:B------:R-:W0:Y:S04]  /*7fe0*/  LDS R61, [R2+0x4a00] ;  /* 0x004a0000023d7984 */ /* 0x000e280000000800 */
[----:B------:R-:W0:Y:S01]  /*7ff0*/  LDS R53, [R2+0x3a00] ;  /* 0x003a000002357984 */ /* 0x000e220000000800 */
[----:B-1----:R-:W-:-:S03]  /*8000*/  FADD.FTZ R3, R3, R28 ;  /* 0x0000001c03037221 */ /* 0x002fc60000010000 */
[----:B------:R-:W1:Y:S01]  /*8010*/  LDS R63, [R2+0x4c00] ;  /* 0x004c0000023f7984 */ /* 0x000e620000000800 */
[----:B------:R-:W-:-:S03]  /*8020*/  FADD.FTZ R16, RZ, R16 ;  /* 0x00000010ff107221 */ /* 0x000fc60000010000 */
[----:B------:R-:W1:Y:S04]  /*8030*/  LDS R65, [R2+0x4e00] ;  /* 0x004e000002417984 */ /* 0x000e680000000800 */
        /* <DEDUP_REMOVED lines=33> */
.L_x_14579:
        /* <DEDUP_REMOVED lines=8> */
.L_x_14582:
[----:B------:R-:W-:Y:S05]  /*82d0*/  BSYNC B2 ;  /* 0x0000000000027941 */ /* 0x000fea0003800000 */
.L_x_14581:
        /* <DEDUP_REMOVED lines=8> */
.L_x_14583:
[----:B------:R-:W-:Y:S01]  /*8360*/  HFMA2.MMA R78, -RZ, RZ, 0, 1.1920928955078125e-07 ;  /* 0x00000002ff4e7435 */ /* 0x000fe200000001ff */
[----:B------:R-:W-:Y:S01]  /*8370*/  MOV R79, R102 ;  /* 0x00000066004f7202 */ /* 0x000fe20000000f00 */
[----:B------:R-:W-:-:S09]  /*8380*/  FADD.FTZ R103, R103, R110 ;  /* 0x0000006e67677221 */ /* 0x000fd20000010000 */
[----:B------:R-:W-:Y:S05]  /*8390*/  WARPSYNC.COLLECTIVE R76, `(.L_x_14584) ;  /* 0x000000004c087348 */ /* 0x000fea0003c00000 */
[----:B------:R0:W1:Y:S02]  /*83a0*/  SHFL.BFLY P1, R110, R79, R78, R77 ;  /* 0x0c00004e4f6e7389 */ /* 0x000064000002004d */
[----:B01----:R-:W-:Y:S01]  /*83b0*/  ENDCOLLECTIVE ;  /* 0x000000000000791b */ /* 0x003fe20003800000 */
.L_x_14584:
[----:B------:R-:W-:Y:S01]  /*83c0*/  MOV R79, R103 ;  /* 0x00000067004f7202 */ /* 0x000fe20000000f00 */
[----:B------:R-:W-:-:S07]  /*83d0*/  FADD.FTZ R102, R102, R110 ;  /* 0x0000006e66667221 */ /* 0x000fce0000010000 */
[----:B------:R-:W-:Y:S05]  /*83e0*/  WARPSYNC.COLLECTIVE R76, `(.L_x_14585) ;  /* 0x000000004c087348 */ /* 0x000fea0003c00000 */
[----:B------:R0:W1:Y:S02]  /*83f0*/  SHFL.BFLY P1, R110, R79, R78, R77 ;  /* 0x0c00004e4f6e7389 */ /* 0x000064000002004d */
[----:B01----:R-:W-:Y:S01]  /*8400*/  ENDCOLLECTIVE ;  /* 0x000000000000791b */ /* 0x003fe20003800000 */
.L_x_14585:
[----:B------:R-:W-:Y:S01]  /*8410*/  HFMA2.MMA R78, -RZ, RZ, 0, 2.384185791015625e-07 ;  /* 0x00000004ff4e7435 */ /* 0x000fe200000001ff */
[----:B------:R-:W-:Y:S01]  /*8420*/  MOV R79, R102 ;  /* 0x00000066004f7202 */ /* 0x000fe20000000f00 */
[----:B------:R-:W-:-:S09]  /*8430*/  FADD.FTZ R103, R103, R110 ;  /* 0x0000006e67677221 */ /* 0x000fd20000010000 */
[----:B------:R-:W-:Y:S05]  /*8440*/  WARPSYNC.COLLECTIVE R76, `(.L_x_14586) ;  /* 0x000000004c087348 */ /* 0x000fea0003c00000 */
[----:B------:R0:W1:Y:S02]  /*8450*/  SHFL.BFLY P1, R110, R79, R78, R77 ;  /* 0x0c00004e4f6e7389 */ /* 0x000064000002004d */
[----:B01----:R-:W-:Y:S01]  /*8460*/  ENDCOLLECTIVE ;  /* 0x000000000000791b */ /* 0x003fe20003800000 */
.L_x_14586:
[----:B------:R-:W-:Y:S01]  /*8470*/  MOV R79, R103 ;  /* 0x00000067004f7202 */ /* 0x000fe20000000f00 */
[----:B------:R-:W-:-:S07]  /*8480*/  FADD.FTZ R102, R102, R110 ;  /* 0x0000006e66667221 */ /* 0x000fce0000010000 */
[----:B------:R-:W-:Y:S05]  /*8490*/  WARPSYNC.COLLECTIVE R76, `(.L_x_14587) ;  /* 0x000000004c087348 */ /* 0x000fea0003c00000 */
[----:B------:R0:W1:Y:S02]  /*84a0*/  SHFL.BFLY P1, R110, R79, R78, R77 ;  /* 0x0c00004e4f6e7389 */ /* 0x000064000002004d */
[----:B01----:R-:W-:Y:S01]  /*84b0*/  ENDCOLLECTIVE ;  /* 0x000000000000791b */ /* 0x003fe20003800000 */
.L_x_14587:
[----:B------:R-:W-:Y:S01]  /*84c0*/  HFMA2.MMA R78, -RZ, RZ, 0, 4.76837158203125e-07 ;  /* 0x00000008ff4e7435 */ /* 0x000fe200000001ff */
[----:B------:R-:W-:Y:S01]  /*84d0*/  MOV R79, R102 ;  /* 0x00000066004f7202 */ /* 0x000fe20000000f00 */
[----:B------:R-:W-:-:S09]  /*84e0*/  FADD.FTZ R103, R103, R110 ;  /* 0x0000006e67677221 */ /* 0x000fd20000010000 */
[----:B------:R-:W-:Y:S05]  /*84f0*/  WARPSYNC.COLLECTIVE R76, `(.L_x_14588) ;  /* 0x000000004c087348 */ /* 0x000fea0003c00000 */
[----:B------:R0:W1:Y:S02]  /*8500*/  SHFL.BFLY P1, R110, R79, R78, R77 ;  /* 0x0c00004e4f6e7389 */ /* 0x000064000002004d */
[----:B01----:R-:W-:Y:S01]  /*8510*/  ENDCOLLECTIVE ;  /* 0x000000000000791b */ /* 0x003fe20003800000 */
.L_x_14588:
[----:B------:R-:W-:Y:S01]  /*8520*/  MOV R79, R103 ;  /* 0x00000067004f7202 */ /* 0x000fe20000000f00 */
[----:B------:R-:W-:-:S07]  /*8530*/  FADD.FTZ R102, R102, R110 ;  /* 0x0000006e66667221 */ /* 0x000fce0000010000 */
[----:B------:R-:W-:Y:S05]  /*8540*/  WARPSYNC.COLLECTIVE R76, `(.L_x_14589) ;  /* 0x000000004c087348 */ /* 0x000fea0003c00000 */
[----:B------:R0:W1:Y:S02]  /*8550*/  SHFL.BFLY P1, R110, R79, R78, R77 ;  /* 0x0c00004e4f6e7389 */ /* 0x000064000002004d */
[----:B01----:R-:W-:Y:S01]  /*8560*/  ENDCOLLECTIVE ;  /* 0x000000000000791b */ /* 0x003fe20003800000 */
.L_x_14589:
[----:B------:R-:W-:Y:S01]  /*8570*/  HFMA2.MMA R78, -RZ, RZ, 0, 9.5367431640625e-07 ;  /* 0x00000010ff4e7435 */ /* 0x000fe200000001ff */
[----:B------:R-:W-:Y:S01]  /*8580*/  MOV R79, R102 ;  /* 0x00000066004f7202 */ /* 0x000fe20000000f00 */
[----:B------:R-:W-:-:S09]  /*8590*/  FADD.FTZ R103, R103, R110 ;  /* 0x0000006e67677221 */ /* 0x000fd20000010000 */
[----:B------:R-:W-:Y:S05]  /*85a0*/  WARPSYNC.COLLECTIVE R76, `(.L_x_14590) ;  /* 0x000000004c087348 */ /* 0x000fea0003c00000 */
[----:B------:R0:W1:Y:S02]  /*85b0*/  SHFL.BFLY P1, R110, R79, R78, R77 ;  /* 0x0c00004e4f6e7389 */ /* 0x000064000002004d */
[----:B01----:R-:W-:Y:S01]  /*85c0*/  ENDCOLLECTIVE ;  /* 0x000000000000791b */ /* 0x003fe20003800000 */
.L_x_14590:
[----:B------:R-:W-:Y:S02]  /*85d0*/  MOV R79, R103 ;  /* 0x00000067004f7202 */ /* 0x000fe40000000f00 */
[----:B------:R-:W-:-:S07]  /*85e0*/  MOV R106, R110 ;  /* 0x0000006e006a7202 */ /* 0x000fce0000000f00 */
[----:B------:R-:W-:Y:S05]  /*85f0*/  WARPSYNC.COLLECTIVE R76, `(.L_x_14591) ;  /* 0x000000004c087348 */ /* 0x000fea0003c00000 */
[----:B------:R0:W1:Y:S02]  /*8600*/  SHFL.BFLY P1, R110, R79, R78, R77 ;  /* 0x0c00004e4f6e7389 */ /* 0x000064000002004d */
[----:B01----:R-:W-:Y:S01]  /*8610*/  ENDCOLLECTIVE ;  /* 0x000000000000791b */ /* 0x003fe20003800000 */
.L_x_14591:
[----:B------:R-:W-:Y:S05]  /*8620*/  BRA `(.L_x_14592) ;  /* 0xffffffb000d07947 */ /* 0x000fea000383ffff */
.L_x_14593:
        /* <DEDUP_REMOVED lines=13> */
.L_x_17037:


//--------------------- .text._ZN10layer_norm22ln_bwd_finalize_kernelINS_22Kernel_traits_finalizeILj1280E6__halfffffjLb1ELj1024ELj4ENS_18Kernel_traits_baseILj1280ES2_ffffjLj1024EEEEELb1ELb0EEEvNS_9BwdParamsE --------------------------
	.section	.text._ZN10layer_norm22ln_bwd_finalize_kernelINS_22Kernel_traits_finalizeILj1280E6__halfffffjLb1ELj1024ELj4ENS_18Kernel_traits_baseILj1280ES2_ffffjLj1024EEEEELb1ELb0EEEvNS_9BwdParamsE,"ax",@progbits
	.align	128
        .global         _ZN10layer_norm22ln_bwd_finalize_kernelINS_22Kernel_traits_finalizeILj1280E6__halfffffjLb1ELj1024ELj4ENS_18Kernel_traits_baseILj1280ES2_ffffjLj1024EEEEELb1ELb0EEEvNS_9BwdParamsE
        .type           _ZN10layer_norm22ln_bwd_finalize_kernelINS_22Kernel_traits_finalizeILj1280E6__halfffffjLb1ELj1024ELj4ENS_18Kernel_traits_baseILj1280ES2_ffffjLj1024EEEEELb1ELb0EEEvNS_9BwdParamsE,@function
        .size           _ZN10layer_norm22ln_bwd_finalize_kernelINS_22Kernel_traits_finalizeILj1280E6__halfffffjLb1ELj1024ELj4ENS_18Kernel_traits_baseILj1280ES2_ffffjLj1024EEEEELb1ELb0EEEvNS_9BwdParamsE,(.L_x_17038 - _ZN10layer_norm22ln_bwd_finalize_kernelINS_22Kernel_traits_finalizeILj1280E6__halfffffjLb1ELj1024ELj4ENS_18Kernel_traits_baseILj1280ES2_ffffjLj1024EEEEELb1ELb0EEEvNS_9BwdParamsE)
        .other          _ZN10layer_norm22ln_bwd_finalize_kernelINS_22Kernel_traits_finalizeILj1280E6__halfffffjLb1ELj1024ELj4ENS_18Kernel_traits_baseILj1280ES2_ffffjLj1024EEEEELb1ELb0EEEvNS_9BwdParamsE,@"STO_CUDA_ENTRY STV_DEFAULT"
_ZN10layer_norm22ln_bwd_finalize_kernelINS_22Kernel_traits_finalizeILj1280E6__halfffffjLb1ELj1024ELj4ENS_18Kernel_traits_baseILj1280ES2_ffffjLj1024EEEEELb1ELb0EEEvNS_9BwdParamsE:
.text._ZN10layer_norm22ln_bwd_finalize_kernelINS_22Kernel_traits_finalizeILj1280E6__halfffffjLb1ELj1024ELj4ENS_18Kernel_traits_baseILj1280ES2_ffffjLj1024EEEEELb1ELb0EEEvNS_9BwdParamsE:
        /* <DEDUP_REMOVED lines=24> */
.L_x_14606:
        /* <DEDUP_REMOVED lines=36> */
.L_x_14598:
        /* <DEDUP_REMOVED lines=49> */
.L_x_14597:
[----:B------:R-:W-:Y:S05]  /*06d0*/  BSYNC B1 ;  /* 0x0000000000017941 */ /* 0x000fea0003800000 */
.L_x_14596:
        /* <DEDUP_REMOVED lines=31> */
.L_x_14600:
[----:B------:R-:W-:Y:S05]  /*08d0*/  BSYNC B1 ;  /* 0x0000000000017941 */ /* 0x000fea0003800000 */
.L_x_14599:
        /* <DEDUP_REMOVED lines=16> */
.L_x_14601:
[----:B------:R-:W-:Y:S05]  /*09e0*/  BSYNC B1 ;  /* 0x0000000000017941 */ /* 0x000fea0003800000 */
.L_x_14595:
[----:B------:R-:W-:Y:S05]  /*09f0*/  BSYNC B0 ;  /* 0x0000000000007941 */ /* 0x000fea0003800000 */
.L_x_14594:
        /* <DEDUP_REMOVED lines=40> */
.L_x_14622:
        /* <DEDUP_REMOVED lines=8> */
.L_x_14602:
        /* <DEDUP_REMOVED lines=23> */
.L_x_14605:
[----:B------:R-:W-:Y:S05]  /*0e70*/  BSYNC B0 ;  /* 0x0000000000007941 */ /* 0x000fea0003800000 */
.L_x_14604:
[C---:B------:R-:W-:Y:S01]  /*0e80*/  ISETP.GT.U32.AND P1, PT, R4.reuse, -0x501, PT ;  /* 0xfffffaff0400780c */ /* 0x040fe20003f24070 */
[----:B------:R-:W-:Y:S01]  /*0e90*/  VIADD R4, R4, 0x500 ;  /* 0x0000050004047836 */ /* 0x000fe20000000000 */
[----:B------:R-:W-:-:S11]  /*0ea0*/  IADD3 R5, R5, 0x280, RZ ;  /* 0x0000028005057810 */ /* 0x000fd60007ffe0ff */
[----:B------:R-:W-:Y:S05]  /*0eb0*/  @P1 BRA `(.L_x_14606) ;  /* 0xfffffff000b01947 */ /* 0x000fea000383ffff */
[----:B------:R-:W-:Y:S05]  /*0ec0*/  EXIT ;  /* 0x000000000000794d */ /* 0x000fea0003800000 */
.L_x_14603:
[----:B0-----:R-:W-:Y:S01]  /*0ed0*/  HFMA2.MMA R24, -RZ, RZ, 0, 5.9604644775390625e-08 ;  /* 0x00000001ff187435 */ /* 0x001fe200000001ff */
[----:B----4-:R-:W-:Y:S02]  /*0ee0*/  MOV R23, R10 ;  /* 0x0000000a00177202 */ /* 0x010fe40000000f00 */
[----:B------:R-:W-:Y:S02]  /*0ef0*/  MOV R25, 0x1f ;  /* 0x0000001f00197802 */ /* 0x000fe40000000f00 */
[----:B------:R-:W-:-:S07]  /*0f00*/  MOV R20, 0xffffffff ;  /* 0xffffffff00147802 */ /* 0x000fce0000000f00 */
[----:B-123--:R-:W-:Y:S05]  /*0f10*/  WARPSYNC.COLLECTIVE R20, `(.L_x_14607) ;  /* 0x0000000014087348 */ /* 0x00efea0003c00000 */
[----:B------:R0:W4:Y:S02]  /*0f20*/  SHFL.BFLY P2, R22, R23, R24, R25 ;  /* 0x0c00001817167389 */ /* 0x0001240000040019 */
[----:B01234-:R-:W-:Y:S01]  /*0f30*/  ENDCOLLECTIVE ;  /* 0x000000000000791b */ /* 0x01ffe20003800000 */
.L_x_14607:
[----:B------:R-:W-:Y:S01]  /*0f40*/  HFMA2.MMA R24, -RZ, RZ, 0, 1.1920928955078125e-07 ;  /* 0x00000002ff187435 */ /* 0x000fe200000001ff */
[----:B------:R-:W-:-:S05]  /*0f50*/  MOV R11, R22 ;  /* 0x00000016000b7202 */ /* 0x000fca0000000f00 */
[----:B------:R-:W-:-:S04]  /*0f60*/  FADD.FTZ R11, R10, R11 ;  /* 0x0000000b0a0b7221 */ /* 0x000fc80000010000 */
[----:B------:R-:W-:-:S07]  /*0f70*/  IMAD.MOV.U32 R23, RZ, RZ, R11 ;  /* 0x000000ffff177224 */ /* 0x000fce00078e000b */
[----:B------:R-:W-:Y:S05]  /*0f80*/  WARPSYNC.COLLECTIVE R20, `(.L_x_14608) ;  /* 0x0000000014087348 */ /* 0x000fea0003c00000 */
[----:B------:R0:W1:Y:S02]  /*0f90*/  SHFL.BFLY P2, R22, R23, R24, R25 ;  /* 0x0c00001817167389 */ /* 0x0000640000040019 */
[----:B01----:R-:W-:Y:S01]  /*0fa0*/  ENDCOLLECTIVE ;  /* 0x000000000000791b */ /* 0x003fe20003800000 */
.L_x_14608:
[----:B------:R-:W-:Y:S01]  /*0fb0*/  HFMA2.MMA R24, -RZ, RZ, 0, 2.384185791015625e-07 ;  /* 0x00000004ff187435 */ /* 0x000fe200000001ff */
[----:B------:R-:W-:-:S05]  /*0fc0*/  MOV R14, R22 ;  /* 0x00000016000e7202 */ /* 0x000fca0000000f00 */
[----:B------:R-:W-:-:S05]  /*0fd0*/  FADD.FTZ R14, R11, R14 ;  /* 0x0000000e0b0e7221 */ /* 0x000fca0000010000 */
[----:B------:R-:W-:-:S07]  /*0fe0*/  MOV R23, R14 ;  /* 0x0000000e00177202 */ /* 0x000fce0000000f00 */
[----:B------:R-:W-:Y:S05]  /*0ff0*/  WARPSYNC.COLLECTIVE R20, `(.L_x_14609) ;  /* 0x0000000014087348 */ /* 0x000fea0003c00000 */
[----:B------:R0:W1:Y:S02]  /*1000*/  SHFL.BFLY P2, R22, R23, R24, R25 ;  /* 0x0c00001817167389 */ /* 0x0000640000040019 */
[----:B01----:R-:W-:Y:S01]  /*1010*/  ENDCOLLECTIVE ;  /* 0x000000000000791b */ /* 0x003fe20003800000 */
.L_x_14609:
[----:B------:R-:W-:Y:S01]  /*1020*/  IMAD.MOV.U32 R24, RZ, RZ, 0x8 ;  /* 0x00000008ff187424 */ /* 0x000fe200078e00ff */
[----:B------:R-:W-:-:S05]  /*1030*/  MOV R13, R22 ;  /* 0x00000016000d7202 */ /* 0x000fca0000000f00 */
[----:B------:R-:W-:-:S05]  /*1040*/  FADD.FTZ R13, R14, R13 ;  /* 0x0000000d0e0d7221 */ /* 0x000fca0000010000 */
[----:B------:R-:W-:-:S07]  /*1050*/  MOV R23, R13 ;  /* 0x0000000d00177202 */ /* 0x000fce0000000f00 */
[----:B------:R-:W-:Y:S05]  /*1060*/  WARPSYNC.COLLECTIVE R20, `(.L_x_14610) ;  /* 0x0000000014087348 */ /* 0x000fea0003c00000 */
[----:B------:R0:W1:Y:S02]  /*1070*/  SHFL.BFLY P2, R22, R23, R24, R25 ;  /* 0x0c00001817167389 */ /* 0x0000640000040019 */
[----:B01----:R-:W-:Y:S01]  /*1080*/  ENDCOLLECTIVE ;  /* 0x000000000000791b */ /* 0x003fe20003800000 */
.L_x_14610:
[----:B------:R-:W-:Y:S01]  /*1090*/  HFMA2.MMA R24, -RZ, RZ, 0, 9.5367431640625e-07 ;  /* 0x00000010ff187435 */ /* 0x000fe200000001ff */
[----:B------:R-:W-:-:S05]  /*10a0*/  MOV R10, R22 ;  /* 0x00000016000a7202 */ /* 0x000fca0000000f00 */
[----:B------:R-:W-:-:S05]  /*10b0*/  FADD.FTZ R11, R13, R10 ;  /* 0x0000000a0d0b7221 */ /* 0x000fca0000010000 */
[----:B------:R-:W-:-:S07]  /*10c0*/  MOV R23, R11 ;  /* 0x0000000b00177202 */ /* 0x000fce0000000f00 */
[----:B------:R-:W-:Y:S05]  /*10d0*/  WARPSYNC.COLLECTIVE R20, `(.L_x_14611) ;  /* 0x0000000014087348 */ /* 0x000fea0003c00000 */
[----:B------:R0:W1:Y:S02]  /*10e0*/  SHFL.BFLY P2, R22, R23, R24, R25 ;  /* 0x0c00001817167389 */ /* 0x0000640000040019 */
[----:B01----:R-:W-:Y:S01]  /*10f0*/  ENDCOLLECTIVE ;  /* 0x000000000000791b */ /* 0x003fe20003800000 */
.L_x_14611:
[----:B------:R-:W-:Y:S01]  /*1100*/  HFMA2.MMA R24, -RZ, RZ, 0, 5.9604644775390625e-08 ;  /* 0x00000001ff187435 */ /* 0x000fe200000001ff */
[----:B------:R-:W-:Y:S02]  /*1110*/  MOV R23, R12 ;  /* 0x0000000c00177202 */ /* 0x000fe40000000f00 */
[----:B------:R-:W-:-:S08]  /*1120*/  MOV R10, R22 ;  /* 0x00000016000a7202 */ /* 0x000fd00000000f00 */
[----:B------:R-:W-:Y:S05]  /*1130*/  WARPSYNC.COLLECTIVE R20, `(.L_x_14612) ;  /* 0x0000000014087348 */ /* 0x000fea0003c00000 */
[----:B------:R0:W1:Y:S02]  /*1140*/  SHFL.BFLY P2, R22, R23, R24, R25 ;  /* 0x0c00001817167389 */ /* 0x0000640000040019 */
[----:B01----:R-:W-:Y:S01]  /*1150*/  ENDCOLLECTIVE ;  /* 0x000000000000791b */ /* 0x003fe20003800000 */
.L_x_14612:
[----:B------:R-:W-:Y:S01]  /*1160*/  HFMA2.MMA R24, -RZ, RZ, 0, 1.1920928955078125e-07 ;  /* 0x00000002ff187435 */ /* 0x000fe200000001ff */
[----:B------:R-:W-:-:S04]  /*1170*/  IMAD.MOV.U32 R13, RZ, RZ, R22 ;  /* 0x000000ffff0d7224 */ /* 0x000fc800078e0016 */
[----:B------:R-:W-:-:S05]  /*1180*/  FADD.FTZ R15, R12, R13 ;  /* 0x0000000d0c0f7221 */ /* 0x000fca0000010000 */
[----:B------:R-:W-:-:S07]  /*1190*/  MOV R23, R15 ;  /* 0x0000000f00177202 */ /* 0x000fce0000000f00 */
[----:B------:R-:W-:Y:S05]  /*11a0*/  WARPSYNC.COLLECTIVE R20, `(.L_x_14613) ;  /* 0x0000000014087348 */ /* 0x000fea0003c00000 */
[----:B------:R0:W1:Y:S02]  /*11b0*/  SHFL.BFLY P2, R22, R23, R24, R25 ;  /* 0x0c00001817167389 */ /* 0x0000640000040019 */
[----:B01----:R-:W-:Y:S01]  /*11c0*/  ENDCOLLECTIVE ;  /* 0x000000000000791b */ /* 0x003fe20003800000 */
.L_x_14613:
[----:B------:R-:W-:Y:S01]  /*11d0*/  HFMA2.MMA R24, -RZ, RZ, 0, 2.384185791015625e-07 ;  /* 0x00000004ff187435 */ /* 0x000fe200000001ff */
[----:B------:R-:W-:-:S05]  /*11e0*/  MOV R16, R22 ;  /* 0x0000001600107202 */ /* 0x000fca0000000f00 */
[----:B------:R-:W-:-:S05]  /*11f0*/  FADD.FTZ R16, R15, R16 ;  /* 0x000000100f107221 */ /* 0x000fca0000010000 */
[----:B------:R-:W-:-:S07]  /*1200*/  MOV R23, R16 ;  /* 0x0000001000177202 */ /* 0x000fce0000000f00 */
[----:B------:R-:W-:Y:S05]  /*1210*/  WARPSYNC.COLLECTIVE R20, `(.L_x_14614) ;  /* 0x0000000014087348 */ /* 0x000fea0003c00000 */
[----:B------:R0:W1:Y:S02]  /*1220*/  SHFL.BFLY P2, R22, R23, R24, R25 ;  /* 0x0c00001817167389 */ /* 0x0000640000040019 */
[----:B01----:R-:W-:Y:S01]  /*1230*/  ENDCOLLECTIVE ;  /* 0x000000000000791b */ /* 0x003fe20003800000 */
.L_x_14614:
[----:B------:R-:W-:Y:S01]  /*1240*/  HFMA2.MMA R24, -RZ, RZ, 0, 4.76837158203125e-07 ;  /* 0x00000008ff187435 */ /* 0x000fe200000001ff */
[----:B------:R-:W-:-:S05]  /*1250*/  MOV R17, R22 ;  /* 0x0000001600117202 */ /* 0x000fca0000000f00 */
[----:B------:R-:W-:-:S04]  /*1260*/  FADD.FTZ R17, R16, R17 ;  /* 0x0000001110117221 */ /* 0x000fc80000010000 */
[----:B------:R-:W-:-:S07]  /*1270*/  IMAD.MOV.U32 R23, RZ, RZ, R17 ;  /* 0x000000ffff177224 */ /* 0x000fce00078e0011 */
[----:B------:R-:W-:Y:S05]  /*1280*/  WARPSYNC.COLLECTIVE R20, `(.L_x_14615) ;  /* 0x0000000014087348 */ /* 0x000fea0003c00000 */
[----:B------:R0:W1:Y:S02]  /*1290*/  SHFL.BFLY P2, R22, R23, R24, R25 ;  /* 0x0c00001817167389 */ /* 0x0000640000040019 */
[----:B01----:R-:W-:Y:S01]  /*12a0*/  ENDCOLLECTIVE ;  /* 0x000000000000791b */ /* 0x003fe20003800000 */
.L_x_14615:
[----:B------:R-:W-:Y:S01]  /*12b0*/  HFMA2.MMA R24, -RZ, RZ, 0, 9.5367431640625e-07 ;  /* 0x00000010ff187435 */ /* 0x000fe200000001ff */
[----:B------:R-:W-:-:S05]  /*12c0*/  MOV R12, R22 ;  /* 0x00000016000c7202 */ /* 0x000fca0000000f00 */
[----:B------:R-:W-:-:S05]  /*12d0*/  FADD.FTZ R12, R17, R12 ;  /* 0x0000000c110c7221 */ /* 0x000fca0000010000 */
[----:B------:R-:W-:-:S07]  /*12e0*/  MOV R23, R12 ;  /* 0x0000000c00177202 */ /* 0x000fce0000000f00 */
[----:B------:R-:W-:Y:S05]  /*12f0*/  WARPSYNC.COLLECTIVE R20, `(.L_x_14616) ;  /* 0x0000000014087348 */ /* 0x000fea0003c00000 */
[----:B------:R0:W1:Y:S02]  /*1300*/  SHFL.BFLY P2, R22, R23, R24, R25 ;  /* 0x0c00001817167389 */ /* 0x0000640000040019 */
[----:B01----:R-:W-:Y:S01]  /*1310*/  ENDCOLLECTIVE ;  /* 0x000000000000791b */ /* 0x003fe20003800000 */
.L_x_14616:
[----:B------:R-:W-:Y:S01]  /*1320*/  MOV R23, R8 ;  /* 0x0000000800177202 */ /* 0x000fe20000000f00 */
[----:B------:R-:W-:Y:S01]  /*1330*/  IMAD.MOV.U32 R24, RZ, RZ, 0x1 ;  /* 0x00000001ff187424 */ /* 0x000fe200078e00ff */
[----:B------:R-:W-:-:S07]  /*1340*/  MOV R15, R22 ;  /* 0x00000016000f7202 */ /* 0x000fce0000000f00 */
[----:B------:R-:W-:Y:S05]  /*1350*/  WARPSYNC.COLLECTIVE R20, `(.L_x_14617) ;  /* 0x0000000014087348 */ /* 0x000fea0003c00000 */
[----:B------:R0:W1:Y:S02]  /*1360*/  SHFL.BFLY P2, R22, R23, R24, R25 ;  /* 0x0c00001817167389 */ /* 0x0000640000040019 */
[----:B01----:R-:W-:Y:S01]  /*1370*/  ENDCOLLECTIVE ;  /* 0x000000000000791b */ /* 0x003fe20003800000 */
.L_x_14617:
[----:B------:R-:W-:Y:S01]  /*1380*/  HFMA2.MMA R24, -RZ, RZ, 0, 1.1920928955078125e-07 ;  /* 0x00000002ff187435 */ /* 0x000fe200000001ff */
[----:B------:R-:W-:-:S05]  /*1390*/  MOV R17, R22 ;  /* 0x0000001600117202 */ /* 0x000fca0000000f00 */
[----:B------:R-:W-:-:S05]  /*13a0*/  FADD.FTZ R18, R8, R17 ;  /* 0x0000001108127221 */ /* 0x000fca0000010000 */
[----:B------:R-:W-:-:S07]  /*13b0*/  MOV R23, R18 ;  /* 0x0000001200177202 */ /* 0x000fce0000000f00 */
[----:B------:R-:W-:Y:S05]  /*13c0*/  WARPSYNC.COLLECTIVE R20, `(.L_x_14618) ;  /* 0x0000000014087348 */ /* 0x000fea0003c00000 */
[----:B------:R0:W1:Y:S02]  /*13d0*/  SHFL.BFLY P2, R22, R23, R24, R25 ;  /* 0x0c00001817167389 */ /* 0x0000640000040019 */
[----:B01----:R-:W-:Y:S01]  /*13e0*/  ENDCOLLECTIVE ;  /* 0x000000000000791b */ /* 0x003fe20003800000 */
.L_x_14618:
[----:B------:R-:W-:Y:S01]  /*13f0*/  HFMA2.MMA R24, -RZ, RZ, 0, 2.384185791015625e-07 ;  /* 0x00000004ff187435 */ /* 0x000fe200000001ff */
[----:B------:R-:W-:-:S05]  /*1400*/  MOV R13, R22 ;  /* 0x00000016000d7202 */ /* 0x000fca0000000f00 */
[----:B------:R-:W-:-:S05]  /*1410*/  FADD.FTZ R19, R18, R13 ;  /* 0x0000000d12137221 */ /* 0x000fca0000010000 */
[----:B------:R-:W-:-:S07]  /*1420*/  MOV R23, R19 ;  /* 0x0000001300177202 */ /* 0x000fce0000000f00 */
[----:B------:R-:W-:Y:S05]  /*1430*/  WARPSYNC.COLLECTIVE R20, `(.L_x_14619) ;  /* 0x0000000014087348 */ /* 0x000fea0003c00000 */
[----:B------:R0:W1:Y:S02]  /*1440*/  SHFL.BFLY P2, R22, R23, R24, R25 ;  /* 0x0c00001817167389 */ /* 0x0000640000040019 */
[----:B01----:R-:W-:Y:S01]  /*1450*/  ENDCOLLECTIVE ;  /* 0x000000000000791b */ /* 0x003fe20003800000 */
.L_x_14619:
[----:B------:R-:W-:Y:S01]  /*1460*/  HFMA2.MMA R24, -RZ, RZ, 0, 4.76837158203125e-07 ;  /* 0x00000008ff187435 */ /* 0x000fe200000001ff */
[----:B------:R-:W-:-:S04]  /*1470*/  IMAD.MOV.U32 R8, RZ, RZ, R22 ;  /* 0x000000ffff087224 */ /* 0x000fc800078e0016 */
[----:B------:R-:W-:-:S05]  /*1480*/  FADD.FTZ R8, R19, R8 ;  /* 0x0000000813087221 */ /* 0x000fca0000010000 */
[----:B------:R-:W-:-:S07]  /*1490*/  MOV R23, R8 ;  /* 0x0000000800177202 */ /* 0x000fce0000000f00 */
[----:B------:R-:W-:Y:S05]  /*14a0*/  WARPSYNC.COLLECTIVE R20, `(.L_x_14620) ;  /* 0x0000000014087348 */ /* 0x000fea0003c00000 */
[----:B------:R0:W1:Y:S02]  /*14b0*/  SHFL.BFLY P2, R22, R23, R24, R25 ;  /* 0x0c00001817167389 */ /* 0x0000640000040019 */
[----:B01----:R-:W-:Y:S01]  /*14c0*/  ENDCOLLECTIVE ;  /* 0x000000000000791b */ /* 0x003fe20003800000 */
.L_x_14620:
[----:B------:R-:W-:Y:S01]  /*14d0*/  HFMA2.MMA R24, -RZ, RZ, 0, 9.5367431640625e-07 ;  /* 0x00000010ff187435 */ /* 0x000fe200000001ff */
[----:B------:R-:W-:-:S05]  /*14e0*/  MOV R21, R22 ;  /* 0x0000001600157202 */ /* 0x000fca0000000f00 */
[----:B------:R-:W-:-:S05]  /*14f0*/  FADD.FTZ R21, R8, R21 ;  /* 0x0000001508157221 */ /* 0x000fca0000010000 */
[----:B------:R-:W-:-:S07]  /*1500*/  MOV R23, R21 ;  /* 0x0000001500177202 */ /* 0x000fce0000000f00 */
[----:B------:R-:W-:Y:S05]  /*1510*/  WARPSYNC.COLLECTIVE R20, `(.L_x_14621) ;  /* 0x0000000014087348 */ /* 0x000fea0003c00000 */
[----:B------:R0:W1:Y:S02]  /*1520*/  SHFL.BFLY P2, R22, R23, R24, R25 ;  /* 0x0c00001817167389 */ /* 0x0000640000040019 */
[----:B01----:R-:W-:Y:S01]  /*1530*/  ENDCOLLECTIVE ;  /* 0x000000000000791b */ /* 0x003fe20003800000 */
.L_x_14621:
[----:B------:R-:W-:Y:S01]  /*1540*/  MOV R14, R22 ;  /* 0x00000016000e7202 */ /* 0x000fe20000000f00 */
[----:B------:R-:W-:Y:S06]  /*1550*/  BRA `(.L_x_14622) ;  /* 0xfffffff400c87947 */ /* 0x000fec000383ffff */
.L_x_14623:
        /* <DEDUP_REMOVED lines=10> */
.L_x_17038:


//--------------------- .text._ZN10layer_norm13ln_bwd_kernelINS_13Kernel_traitsI6__halfffffjLj1280ELj1ELj4ELj1ELj16ENS_18Kernel_traits_baseILj1280ES2_ffffjLj128EEEEELb1ELb1ELb1ELb0EEEvNS_9BwdParamsE --------------------------
	.section	.text._ZN10layer_norm13ln_bwd_kernelINS_13Kernel_traitsI6__halfffffjLj1280ELj1ELj4ELj1ELj16ENS_18Kernel_traits_baseILj1280ES2_ffffjLj128EEEEELb1ELb1ELb1ELb0EEEvNS_9BwdParamsE,"ax",@progbits
	.align	128
        .global         _ZN10layer_norm13ln_bwd_kernelINS_13Kernel_traitsI6__halfffffjLj1280ELj1ELj4ELj1ELj16ENS_18Kernel_traits_baseILj1280ES2_ffffjLj128EEEEELb1ELb1ELb1ELb0EEEvNS_9BwdParamsE
        .type           _ZN10layer_norm13ln_bwd_kernelINS_13Kernel_traitsI6__halfffffjLj1280ELj1ELj4ELj1ELj16ENS_18Kernel_traits_baseILj1280ES2_ffffjLj128EEEEELb1ELb1ELb1ELb0EEEvNS_9BwdParamsE,@function
        .size           _ZN10layer_norm13ln_bwd_kernelINS_13Kernel_traitsI6__halfffffjLj1280ELj1ELj4ELj1ELj16ENS_18Kernel_traits_baseILj1280ES2_ffffjLj128EEEEELb1ELb1ELb1ELb0EEEvNS_9BwdParamsE,(.L_x_17039 - _ZN10layer_norm13ln_bwd_kernelINS_13Kernel_traitsI6__halfffffjLj1280ELj1ELj4ELj1ELj16ENS_18Kernel_traits_baseILj1280ES2_ffffjLj128EEEEELb1ELb1ELb1ELb0EEEvNS_9BwdParamsE)
        .other          _ZN10layer_norm13ln_bwd_kernelINS_13Kernel_traitsI6__halfffffjLj1280ELj1ELj4ELj1ELj16ENS_18Kernel_traits_baseILj1280ES2_ffffjLj128EEEEELb1ELb1ELb1ELb0EEEvNS_9BwdParamsE,@"STO_CUDA_ENTRY STV_DEFAULT"
_ZN10layer_norm13ln_bwd_kernelINS_13Kernel_traitsI6__halfffffjLj1280ELj1ELj4ELj1ELj16ENS_18Kernel_traits_baseILj1280ES2_ffffjLj128EEEEELb1ELb1ELb1ELb0EEEvNS_9BwdParamsE:
.text._ZN10layer_norm13ln_bwd_kernelINS_13Kernel_traitsI6__halfffffjLj1280ELj1ELj4ELj1ELj16ENS_18Kernel_traits_baseILj1280ES2_ffffjLj128EEEEELb1ELb1ELb1ELb0EEEvNS_9BwdParamsE:
        /* <DEDUP_REMOVED lines=43> */
[----:B------:R-:W4:Y:S01]  /*02b0*/  @P1 LDC.64 R30, c[0x0][0x278] ;  /* 0x00009e00ff1e1b82 */ /* 0x000f220000000a00 */
[C---:B--2---:R-:W-:Y:S01]  /*02c0*/  @P3 IMAD.WIDE.U32 R24, R7.reuse, 0x8, R24 ;  /* 0x0000000807183825 */ /* 0x044fe200078e0018 */
[----:B------:R-:W-:Y:S01]  /*02d0*/  LOP3.LUT R6, R6, 0xfffffffd, RZ, 0xc0, !PT ;  /* 0xfffffffd06067812 */ /* 0x000fe200078ec0ff */
[----:B------:R2:W5:Y:S03]  /*02e0*/  @P2 LDG.E.64 R134, desc[UR4][R22.64] ;  /* 0x0000000416862981 */ /* 0x000566000c1e1b00 */
[----:B------:R-:W-:Y:S02]  /*02f0*/  @P4 LOP3.LUT R6, R6, 0x2, RZ, 0xfc, !PT ;  /* 0x0000000206064812 */ /* 0x000fe400078efcff */
[----:B------:R-:W1:Y:S01]  /*0300*/  @P6 LDC.64 R32, c[0x0][0x260] ;  /* 0x00009800ff206b82 */ /* 0x000e620000000a00 */
[C---:B---3--:R-:W-:Y:S01]  /*0310*/  @P3 IMAD.WIDE.U32 R26, R7.reuse, 0x8, R26 ;  /* 0x00000008071a3825 */ /* 0x048fe200078e001a */
[----:B------:R-:W-:-:S06]  /*0320*/  @P3 IADD3 R7, R7, 0x20, RZ ;  /* 0x0000002007073810 */ /* 0x000fcc0007ffe0ff */
[----:B------:R-:W3:Y:S01]  /*0330*/  @P6 LDC.64 R34, c[0x0][0x278] ;  /* 0x00009e00ff226b82 */ /* 0x000ee20000000a00 */
[----:B0-----:R-:W-:-:S07]  /*0340*/  @P1 IMAD.WIDE.U32 R28, R7, 0x8, R28 ;  /* 0x00000008071c1825 */ /* 0x001fce00078e001c */
[----:B------:R-:W0:Y:S01]  /*0350*/  @P5 LDC.64 R36, c[0x0][0x260] ;  /* 0x00009800ff245b82 */ /* 0x000e220000000a00 */
[C---:B----4-:R-:W-:Y:S01]  /*0360*/  @P1 IMAD.WIDE.U32 R30, R7.reuse, 0x8, R30 ;  /* 0x00000008071e1825 */ /* 0x050fe200078e001e */
[----:B------:R-:W-:-:S06]  /*0370*/  @P1 IADD3 R7, R7, 0x20, RZ ;  /* 0x0000002007071810 */ /* 0x000fcc0007ffe0ff */
[----:B------:R-:W4:Y:S01]  /*0380*/  @P5 LDC.64 R38, c[0x0][0x278] ;  /* 0x00009e00ff265b82 */ /* 0x000f220000000a00 */
[----:B------:R-:W-:Y:S01]  /*0390*/  ISETP.GE.U32.AND P1, PT, R0, 0x100, PT ;  /* 0x000001000000780c */ /* 0x000fe20003f26070 */
[----:B-1----:R-:W-:Y:S01]  /*03a0*/  @P6 IMAD.WIDE.U32 R32, R7, 0x8, R32 ;  /* 0x0000000807206825 */ /* 0x002fe200078e0020 */
[----:B------:R-:W-:-:S05]  /*03b0*/  P2R R49, PR, RZ, 0x40 ;  /* 0x00000040ff317803 */ /* 0x000fca0000000000 */
[----:B------:R-:W1:Y:S01]  /*03c0*/  @P4 LDC.64 R40, c[0x0][0x260] ;  /* 0x00009800ff284b82 */ /* 0x000e620000000a00 */
[C---:B---3--:R-:W-:Y:S01]  /*03d0*/  @P6 IMAD.WIDE.U32 R34, R7.reuse, 0x8, R34 ;  /* 0x0000000807226825 */ /* 0x048fe200078e0022 */
[----:B------:R-:W-:Y:S02]  /*03e0*/  @P6 IADD3 R7, R7, 0x20, RZ ;  /* 0x0000002007076810 */ /* 0x000fe40007ffe0ff */
[----:B------:R-:W-:-:S04]  /*03f0*/  LOP3.LUT P6, RZ, R6, 0x10, RZ, 0xc0, !PT ;  /* 0x0000001006ff7812 */ /* 0x000fc800078cc0ff */
[----:B------:R-:W3:Y:S01]  /*0400*/  @P4 LDC.64 R42, c[0x0][0x278] ;  /* 0x00009e00ff2a4b82 */ /* 0x000ee20000000a00 */
[----:B------:R-:W-:Y:S02]  /*0410*/  ISETP.GE.U32.AND P2, PT, R0, 0x120, PT ;  /* 0x000001200000780c */ /* 0x000fe40003f46070 */
[----:B------:R-:W-:Y:S02]  /*0420*/  P2R R48, PR, RZ, 0x40 ;  /* 0x00000040ff307803 */ /* 0x000fe40000000000 */
[----:B------:R-:W-:-:S03]  /*0430*/  LOP3.LUT P6, RZ, R6, 0x20, RZ, 0xc0, !PT ;  /* 0x0000002006ff7812 */ /* 0x000fc600078cc0ff */
[----:B------:R-:W3:Y:S01]  /*0440*/  @P0 LDC.64 R44, c[0x0][0x260] ;  /* 0x00009800ff2c0b82 */ /* 0x000ee20000000a00 */
[----:B------:R-:W-:-:S07]  /*0450*/  ISETP.GE.U32.AND P3, PT, R0, 0x140, PT ;  /* 0x000001400000780c */ /* 0x000fce0003f66070 */
[----:B------:R-:W3:Y:S01]  /*0460*/  @P0 LDC.64 R46, c[0x0][0x278] ;  /* 0x00009e00ff2e0b82 */ /* 0x000ee20000000a00 */
[C---:B0-----:R-:W-:Y:S01]  /*0470*/  @P5 IMAD.WIDE.U32 R36, R7.reuse, 0x8, R36 ;  /* 0x0000000807245825 */ /* 0x041fe200078e0024 */
[----:B------:R0:W5:Y:S06]  /*0480*/  @P6 LDG.E.64 R152, desc[UR4][R24.64] ;  /* 0x0000000418986981 */ /* 0x00016c000c1e1b00 */
[----:B------:R-:W0:Y:S01]  /*0490*/  @P1 LDC.64 R20, c[0x0][0x260] ;  /* 0x00009800ff141b82 */ /* 0x000e220000000a00 */
[----:B----4-:R-:W-:-:S07]  /*04a0*/  @P5 IMAD.WIDE.U32 R38, R7, 0x8, R38 ;  /* 0x0000000807265825 */ /* 0x010fce00078e0026 */
[----:B--2---:R-:W2:Y:S01]  /*04b0*/  @P1 LDC.64 R22, c[0x0][0x278] ;  /* 0x00009e00ff161b82 */ /* 0x004ea20000000a00 */
[----:B------:R-:W-:Y:S01]  /*04c0*/  @P5 IADD3 R7, R7, 0x20, RZ ;  /* 0x0000002007075810 */ /* 0x000fe20007ffe0ff */
[----:B------:R4:W5:Y:S01]  /*04d0*/  @P6 LDG.E.64 R132, desc[UR4][R26.64] ;  /* 0x000000041a846981 */ /* 0x000962000c1e1b00 */
[----:B------:R-:W-:-:S05]  /*04e0*/  ISETP.NE.AND P6, PT, R48, RZ, PT ;  /* 0x000000ff3000720c */ /* 0x000fca0003fc5270 */
[----:B------:R-:W4:Y:S01]  /*04f0*/  @P2 LDC.64 R50, c[0x0][0x260] ;  /* 0x00009800ff322b82 */ /* 0x000f220000000a00 */
[----:B-1----:R-:W-:-:S07]  /*0500*/  @P4 IMAD.WIDE.U32 R40, R7, 0x8, R40 ;  /* 0x0000000807284825 */ /* 0x002fce00078e0028 */
[----:B------:R-:W1:Y:S01]  /*0510*/  @P2 LDC.64 R52, c[0x0][0x278] ;  /* 0x00009e00ff342b82 */ /* 0x000e620000000a00 */
[C---:B---3--:R-:W-:Y:S01]  /*0520*/  @P4 IMAD.WIDE.U32 R42, R7.reuse, 0x8, R42 ;  /* 0x00000008072a4825 */ /* 0x048fe200078e002a */
[----:B------:R-:W-:Y:S01]  /*0530*/  @P4 IADD3 R7, R7, 0x20, RZ ;  /* 0x0000002007074810 */ /* 0x000fe20007ffe0ff */
[----:B------:R3:W5:Y:S05]  /*0540*/  @P6 LDG.E.64 R154, desc[UR4][R28.64] ;  /* 0x000000041c9a6981 */ /* 0x00076a000c1e1b00 */
[----:B------:R-:W3:Y:S01]  /*0550*/  @P3 LDC.64 R54, c[0x0][0x260] ;  /* 0x00009800ff363b82 */ /* 0x000ee20000000a00 */
[C---:B------:R-:W-:Y:S01]  /*0560*/  @P0 IMAD.WIDE.U32 R44, R7.reuse, 0x8, R44 ;  /* 0x00000008072c0825 */ /* 0x040fe200078e002c */
[----:B------:R3:W5:Y:S06]  /*0570*/  @P6 LDG.E.64 R18, desc[UR4][R30.64] ;  /* 0x000000041e126981 */ /* 0x00076c000c1e1b00 */
[----:B------:R-:W3:Y:S01]  /*0580*/  @P3 LDC.64 R56, c[0x0][0x278] ;  /* 0x00009e00ff383b82 */ /* 0x000ee20000000a00 */
[C---:B------:R-:W-:Y:S01]  /*0590*/  @P0 IMAD.WIDE.U32 R46, R7.reuse, 0x8, R46 ;  /* 0x00000008072e0825 */ /* 0x040fe200078e002e */
[----:B------:R-:W-:Y:S01]  /*05a0*/  @P0 IADD3 R7, R7, 0x20, RZ ;  /* 0x0000002007070810 */ /* 0x000fe20007ffe0ff */
[----:B------:R-:W-:Y:S01]  /*05b0*/  BSSY B0, `(.L_x_14624) ;  /* 0x000097a000007945 */ /* 0x000fe20003800000 */
[----:B------:R-:W-:Y:S01]  /*05c0*/  ISETP.NE.AND P6, PT, R49, RZ, PT ;  /* 0x000000ff3100720c */ /* 0x000fe20003fc5270 */
[----:B------:R-:W5:Y:S02]  /*05d0*/  @P5 LDG.E.64 R146, desc[UR4][R36.64] ;  /* 0x0000000424925981 */ /* 0x000f64000c1e1b00 */
[C---:B0-----:R-:W-:Y:S01]  /*05e0*/  @P1 IMAD.WIDE.U32 R20, R7.reuse, 0x8, R20 ;  /* 0x0000000807141825 */ /* 0x041fe200078e0014 */
[----:B------:R-:W-:Y:S01]  /*05f0*/  SHF.R.U32.HI R0, RZ, 0x5, R58 ;  /* 0x00000005ff007819 */ /* 0x000fe2000001163a */
[----:B------:R-:W5:Y:S02]  /*0600*/  @P5 LDG.E.64 R14, desc[UR4][R38.64] ;  /* 0x00000004260e5981 */ /* 0x000f64000c1e1b00 */
[C---:B--2---:R-:W-:Y:S01]  /*0610*/  @P1 IMAD.WIDE.U32 R48, R7.reuse, 0x8, R22 ;  /* 0x0000000807301825 */ /* 0x044fe200078e0016 */
[----:B------:R-:W-:Y:S01]  /*0620*/  @P1 IADD3 R7, R7, 0x20, RZ ;  /* 0x0000002007071810 */ /* 0x000fe20007ffe0ff */
[----:B------:R-:W5:Y:S04]  /*0630*/  @P4 LDG.E.64 R144, desc[UR4][R40.64] ;  /* 0x0000000428904981 */ /* 0x000f68000c1e1b00 */
[C---:B----4-:R-:W-:Y:S01]  /*0640*/  @P2 IMAD.WIDE.U32 R50, R7.reuse, 0x8, R50 ;  /* 0x0000000807322825 */ /* 0x050fe200078e0032 */
[----:B------:R-:W-:Y:S01]  /*0650*/  LOP3.LUT R6, R6, 0xffffff7f, RZ, 0xc0, !PT ;  /* 0xffffff7f06067812 */ /* 0x000fe200078ec0ff */
[----:B------:R0:W5:Y:S02]  /*0660*/  @P6 LDG.E.64 R148, desc[UR4][R32.64] ;  /* 0x0000000420946981 */ /* 0x000164000c1e1b00 */
[C---:B-1----:R-:W-:Y:S01]  /*0670*/  @P2 IMAD.WIDE.U32 R52, R7.reuse, 0x8, R52 ;  /* 0x0000000807342825 */ /* 0x042fe200078e0034 */
[----:B------:R-:W-:Y:S01]  /*0680*/  @P2 IADD3 R7, R7, 0x20, RZ ;  /* 0x0000002007072810 */ /* 0x000fe20007ffe0ff */
[----:B------:R-:W5:Y:S04]  /*0690*/  @P6 LDG.E.64 R16, desc[UR4][R34.64] ;  /* 0x0000000422106981 */ /* 0x000f68000c1e1b00 */
[C---:B---3--:R-:W-:Y:S01]  /*06a0*/  @P3 IMAD.WIDE.U32 R22, R7.reuse, 0x8, R54 ;  /* 0x0000000807163825 */ /* 0x048fe200078e0036 */
[----:B------:R-:W-:Y:S01]  /*06b0*/  @P3 LOP3.LUT R6, R6, 0x80, RZ, 0xfc, !PT ;  /* 0x0000008006063812 */ /* 0x000fe200078efcff */
[----:B------:R-:W5:Y:S02]  /*06c0*/  @P4 LDG.E.64 R12, desc[UR4][R42.64] ;  /* 0x000000042a0c4981 */ /* 0x000f64000c1e1b00 */
[----:B------:R-:W-:-:S02]  /*06d0*/  @P3 IMAD.WIDE.U32 R24, R7, 0x8, R56 ;  /* 0x0000000807183825 */ /* 0x000fc400078e0038 */
[----:B------:R-:W1:Y:S01]  /*06e0*/  S2R R7, SR_CTAID.X ;  /* 0x0000000000077919 */ /* 0x000e620000002500 */
[----:B------:R-:W5:Y:S04]  /*06f0*/  @P3 LDG.E.64 R136, desc[UR4][R22.64] ;  /* 0x0000000416883981 */ /* 0x000f68000c1e1b00 */
[----:B------:R-:W5:Y:S01]  /*0700*/  @P3 LDG.E.64 R2, desc[UR4][R24.64] ;  /* 0x0000000418023981 */ /* 0x000f62000c1e1b00 */
[----:B------:R-:W-:Y:S02]  /*0710*/  CS2R R26, SRZ ;  /* 0x00000000001a7805 */ /* 0x000fe4000001ff00 */
[----:B------:R-:W-:Y:S02]  /*0720*/  CS2R R176, SRZ ;  /* 0x0000000000b07805 */ /* 0x000fe4000001ff00 */
[----:B------:R-:W-:Y:S01]  /*0730*/  CS2R R178, SRZ ;  /* 0x0000000000b27805 */ /* 0x000fe2000001ff00 */
[----:B------:R-:W5:Y:S01]  /*0740*/  @P0 LDG.E.64 R142, desc[UR4][R44.64] ;  /* 0x000000042c8e0981 */ /* 0x000f62000c1e1b00 */
[----:B------:R-:W-:-:S02]  /*0750*/  CS2R R28, SRZ ;  /* 0x00000000001c7805 */ /* 0x000fc4000001ff00 */
[----:B------:R-:W-:Y:S02]  /*0760*/  CS2R R30, SRZ ;  /* 0x00000000001e7805 */ /* 0x000fe4000001ff00 */
[----:B0-----:R-:W-:Y:S01]  /*0770*/  CS2R R32, SRZ ;  /* 0x0000000000207805 */ /* 0x001fe2000001ff00 */
[----:B------:R-:W5:Y:S01]  /*0780*/  @P0 LDG.E.64 R10, desc[UR4][R46.64] ;  /* 0x000000042e0a0981 */ /* 0x000f62000c1e1b00 */
        /* <DEDUP_REMOVED lines=12> */
[----:B-1----:R-:W-:-:S03]  /*0850*/  LEA R188, R7, R0, 0x2 ;  /* 0x0000000007bc7211 */ /* 0x002fc600078e10ff */
[----:B------:R1:W5:Y:S01]  /*0860*/  @P2 LDG.E.64 R4, desc[UR4][R52.64] ;  /* 0x0000000434042981 */ /* 0x000362000c1e1b00 */
[----:B------:R-:W-:Y:S02]  /*0870*/  ISETP.GE.AND P3, PT, R188, UR6, PT ;  /* 0x00000006bc007c0c */ /* 0x000fe4000bf66270 */
[----:B0-----:R-:W-:Y:S02]  /*0880*/  CS2R R20, SRZ ;  /* 0x0000000000147805 */ /* 0x001fe4000001ff00 */
[----:B------:R-:W-:Y:S02]  /*0890*/  CS2R R22, SRZ ;  /* 0x0000000000167805 */ /* 0x000fe4000001ff00 */
[----:B------:R-:W-:Y:S02]  /*08a0*/  CS2R R24, SRZ ;  /* 0x0000000000187805 */ /* 0x000fe4000001ff00 */
[----:B------:R-:W-:Y:S02]  /*08b0*/  CS2R R34, SRZ ;  /* 0x0000000000227805 */ /* 0x000fe4000001ff00 */
[----:B------:R-:W-:-:S02]  /*08c0*/  CS2R R42, SRZ ;  /* 0x00000000002a7805 */ /* 0x000fc4000001ff00 */
[----:B------:R-:W-:Y:S02]  /*08d0*/  CS2R R44, SRZ ;  /* 0x00000000002c7805 */ /* 0x000fe4000001ff00 */
[----:B------:R-:W-:Y:S02]  /*08e0*/  CS2R R46, SRZ ;  /* 0x00000000002e7805 */ /* 0x000fe4000001ff00 */
[----:B--2---:R-:W-:Y:S02]  /*08f0*/  CS2R R48, SRZ ;  /* 0x0000000000307805 */ /* 0x004fe4000001ff00 */
[----:B---3--:R-:W-:Y:S02]  /*0900*/  CS2R R50, SRZ ;  /* 0x0000000000327805 */ /* 0x008fe4000001ff00 */
        /* <DEDUP_REMOVED lines=37> */
[----:B-----5:R-:W-:Y:S01]  /*0b60*/  MOV R189, R150 ;  /* 0x0000009600bd7202 */ /* 0x020fe20000000f00 */
[----:B------:R-:W-:Y:S01]  /*0b70*/  HFMA2.MMA R21, -RZ, RZ, 0, 0 ;  /* 0x00000000ff157435 */ /* 0x000fe200000001ff */
[--C-:B------:R-:W-:Y:S02]  /*0b80*/  SHF.R.U64 R203, R150, 0x10, R151.reuse ;  /* 0x0000001096cb7819 */ /* 0x100fe40000001297 */
[----:B------:R-:W-:Y:S02]  /*0b90*/  MOV R190, R151 ;  /* 0x0000009700be7202 */ /* 0x000fe40000000f00 */
[----:B------:R-:W-:Y:S02]  /*0ba0*/  SHF.R.U32.HI R202, RZ, 0x10, R151 ;  /* 0x00000010ffca7819 */ /* 0x000fe40000011697 */
[----:B------:R-:W-:Y:S01]  /*0bb0*/  MOV R191, R152 ;  /* 0x0000009800bf7202 */ /* 0x000fe20000000f00 */
[----:B------:R-:W-:Y:S01]  /*0bc0*/  HADD2.F32 R190, -RZ, R190.H0_H0 ;  /* 0x200000beffbe7230 */ /* 0x000fe20000004100 */
[----:B------:R-:W-:-:S02]  /*0bd0*/  SHF.R.U64 R201, R152, 0x10, R153 ;  /* 0x0000001098c97819 */ /* 0x000fc40000001299 */
[----:B------:R-:W-:Y:S02]  /*0be0*/  MOV R192, R153 ;  /* 0x0000009900c07202 */ /* 0x000fe40000000f00 */
[----:B------:R-:W-:Y:S02]  /*0bf0*/  SHF.R.U32.HI R200, RZ, 0x10, R153 ;  /* 0x00000010ffc87819 */ /* 0x000fe40000011699 */
[----:B------:R-:W-:Y:S02]  /*0c00*/  MOV R193, R154 ;  /* 0x0000009a00c17202 */ /* 0x000fe40000000f00 */
[--C-:B------:R-:W-:Y:S02]  /*0c10*/  SHF.R.U64 R199, R154, 0x10, R155.reuse ;  /* 0x000000109ac77819 */ /* 0x100fe4000000129b */
[----:B------:R-:W-:Y:S02]  /*0c20*/  MOV R194, R155 ;  /* 0x0000009b00c27202 */ /* 0x000fe40000000f00 */
[----:B------:R-:W-:-:S02]  /*0c30*/  SHF.R.U32.HI R198, RZ, 0x10, R155 ;  /* 0x00000010ffc67819 */ /* 0x000fc4000001169b */
[----:B------:R-:W-:Y:S02]  /*0c40*/  MOV R195, R148 ;  /* 0x0000009400c37202 */ /* 0x000fe40000000f00 */
[--C-:B------:R-:W-:Y:S02]  /*0c50*/  SHF.R.U64 R197, R148, 0x10, R149.reuse ;  /* 0x0000001094c57819 */ /* 0x100fe40000001295 */
[----:B------:R-:W-:Y:S02]  /*0c60*/  MOV R186, R149 ;  /* 0x0000009500ba7202 */ /* 0x000fe40000000f00 */
[----:B------:R-:W-:Y:S02]  /*0c70*/  SHF.R.U32.HI R196, RZ, 0x10, R149 ;  /* 0x00000010ffc47819 */ /* 0x000fe40000011695 */
[----:B------:R-:W-:Y:S01]  /*0c80*/  MOV R187, R146 ;  /* 0x0000009200bb7202 */ /* 0x000fe20000000f00 */
[----:B------:R-:W-:Y:S01]  /*0c90*/  HADD2.F32 R186, -RZ, R186.H0_H0 ;  /* 0x200000baffba7230 */ /* 0x000fe20000004100 */
[----:B------:R-:W-:-:S02]  /*0ca0*/  SHF.R.U64 R184, R146, 0x10, R147 ;  /* 0x0000001092b87819 */ /* 0x000fc40000001293 */
[----:B------:R-:W-:Y:S01]  /*0cb0*/  MOV R182, R147 ;  /* 0x0000009300b67202 */ /* 0x000fe20000000f00 */
[----:B------:R-:W-:Y:S01]  /*0cc0*/  HADD2.F32 R187, -RZ, R187.H0_H0 ;  /* 0x200000bbffbb7230 */ /* 0x000fe20000004100 */
[----:B------:R-:W-:Y:S02]  /*0cd0*/  SHF.R.U32.HI R185, RZ, 0x10, R147 ;  /* 0x00000010ffb97819 */ /* 0x000fe40000011693 */
[----:B------:R-:W-:Y:S01]  /*0ce0*/  MOV R183, R144 ;  /* 0x0000009000b77202 */ /* 0x000fe20000000f00 */
[----:B------:R-:W-:Y:S01]  /*0cf0*/  HADD2.F32 R182, -RZ, R182.H0_H0 ;  /* 0x200000b6ffb67230 */ /* 0x000fe20000004100 */
[--C-:B------:R-:W-:Y:S02]  /*0d00*/  SHF.R.U64 R180, R144, 0x10, R145.reuse ;  /* 0x0000001090b47819 */ /* 0x100fe40000001291 */
[----:B------:R-:W-:Y:S01]  /*0d10*/  MOV R170, R145 ;  /* 0x0000009100aa7202 */ /* 0x000fe20000000f00 */
[----:B------:R-:W-:Y:S01]  /*0d20*/  HADD2.F32 R183, -RZ, R183.H0_H0 ;  /* 0x200000b7ffb77230 */ /* 0x000fe20000004100 */
[----:B------:R-:W-:-:S02]  /*0d30*/  SHF.R.U32.HI R181, RZ, 0x10, R145 ;  /* 0x00000010ffb57819 */ /* 0x000fc40000011691 */
[----:B------:R-:W-:Y:S01]  /*0d40*/  MOV R171, R142 ;  /* 0x0000008e00ab7202 */ /* 0x000fe20000000f00 */
[----:B------:R-:W-:Y:S01]  /*0d50*/  HADD2.F32 R170, -RZ, R170.H0_H0 ;  /* 0x200000aaffaa7230 */ /* 0x000fe20000004100 */
[--C-:B------:R-:W-:Y:S02]  /*0d60*/  SHF.R.U64 R168, R142, 0x10, R143.reuse ;  /* 0x000000108ea87819 */ /* 0x100fe4000000128f */
[----:B------:R-:W-:Y:S01]  /*0d70*/  MOV R166, R143 ;  /* 0x0000008f00a67202 */ /* 0x000fe20000000f00 */
[----:B------:R-:W-:Y:S01]  /*0d80*/  HADD2.F32 R171, -RZ, R171.H0_H0 ;  /* 0x200000abffab7230 */ /* 0x000fe20000004100 */
        /* <DEDUP_REMOVED lines=13> */
[----:B------:R-:W-:Y:S02]  /*0e60*/  MOV R159, R136 ;  /* 0x00000088009f7202 */ /* 0x000fe40000000f00 */
[--C-:B------:R-:W-:Y:S02]  /*0e70*/  SHF.R.U64 R156, R136, 0x10, R137.reuse ;  /* 0x00000010889c7819 */ /* 0x100fe40000001289 */
[----:B------:R-:W-:Y:S01]  /*0e80*/  MOV R154, R137 ;  /* 0x00000089009a7202 */ /* 0x000fe20000000f00 */
[----:B------:R-:W-:Y:S01]  /*0e90*/  HADD2.F32 R159, -RZ, R159.H0_H0 ;  /* 0x2000009fff9f7230 */ /* 0x000fe20000004100 */
[----:B------:R-:W-:Y:S01]  /*0ea0*/  SHF.R.U32.HI R157, RZ, 0x10, R137 ;  /* 0x00000010ff9d7819 */ /* 0x000fe20000011689 */
[----:B------:R-:W-:Y:S01]  /*0eb0*/  HADD2.F32 R156, -RZ, R156.H0_H0 ;  /* 0x2000009cff9c7230 */ /* 0x000fe20000004100 */
[----:B------:R-:W-:Y:S02]  /*0ec0*/  MOV R155, R134 ;  /* 0x00000086009b7202 */ /* 0x000fe40000000f00 */
[----:B------:R-:W-:-:S02]  /*0ed0*/  SHF.R.U64 R152, R134, 0x10, R135 ;  /* 0x0000001086987819 */ /* 0x000fc40000001287 */
[----:B------:R-:W-:Y:S02]  /*0ee0*/  MOV R150, R135 ;  /* 0x0000008700967202 */ /* 0x000fe40000000f00 */
[----:B------:R-:W-:Y:S02]  /*0ef0*/  SHF.R.U32.HI R153, RZ, 0x10, R135 ;  /* 0x00000010ff997819 */ /* 0x000fe40000011687 */
[----:B------:R-:W-:Y:S02]  /*0f00*/  MOV R151, R132 ;  /* 0x0000008400977202 */ /* 0x000fe40000000f00 */
[--C-:B------:R-:W-:Y:S02]  /*0f10*/  SHF.R.U64 R148, R132, 0x10, R133.reuse ;  /* 0x0000001084947819 */ /* 0x100fe40000001285 */
[----:B------:R-:W-:Y:S02]  /*0f20*/  MOV R147, R133 ;  /* 0x0000008500937202 */ /* 0x000fe40000000f00 */
[----:B------:R-:W-:Y:S01]  /*0f30*/  SHF.R.U32.HI R149, RZ, 0x10, R133 ;  /* 0x00000010ff957819 */ /* 0x000fe20000011685 */
[----:B------:R-:W-:Y:S01]  /*0f40*/  HADD2.F32 R148, -RZ, R148.H0_H0 ;  /* 0x20000094ff947230 */ /* 0x000fe20000004100 */
[----:B------:R-:W-:Y:S01]  /*0f50*/  MOV R146, R18 ;  /* 0x0000001200927202 */ /* 0x000fe20000000f00 */
[----:B------:R-:W-:Y:S01]  /*0f60*/  HADD2.F32 R147, -RZ, R147.H0_H0 ;  /* 0x20000093ff937230 */ /* 0x000fe20000004100 */
[----:B------:R-:W-:Y:S01]  /*0f70*/  SHF.R.U64 R144, R18, 0x10, R19 ;  /* 0x0000001012907819 */ /* 0x000fe20000001213 */
[----:B------:R-:W-:Y:S01]  /*0f80*/  HADD2.F32 R149, -RZ, R149.H0_H0 ;  /* 0x20000095ff957230 */ /* 0x000fe20000004100 */
[----:B------:R-:W-:-:S02]  /*0f90*/  MOV R143, R19 ;  /* 0x00000013008f7202 */ /* 0x000fc40000000f00 */
[----:B------:R-:W-:Y:S02]  /*0fa0*/  SHF.R.U32.HI R145, RZ, 0x10, R19 ;  /* 0x00000010ff917819 */ /* 0x000fe40000011613 */
[----:B------:R-:W-:Y:S02]  /*0fb0*/  MOV R142, R16 ;  /* 0x00000010008e7202 */ /* 0x000fe40000000f00 */
[--C-:B------:R-:W-:Y:S02]  /*0fc0*/  SHF.R.U64 R140, R16, 0x10, R17.reuse ;  /* 0x00000010108c7819 */ /* 0x100fe40000001211 */
[----:B------:R-:W-:Y:S02]  /*0fd0*/  MOV R139, R17 ;  /* 0x00000011008b7202 */ /* 0x000fe40000000f00 */
[----:B------:R-:W-:Y:S02]  /*0fe0*/  SHF.R.U32.HI R141, RZ, 0x10, R17 ;  /* 0x00000010ff8d7819 */ /* 0x000fe40000011611 */
[----:B------:R-:W-:-:S02]  /*0ff0*/  MOV R138, R14 ;  /* 0x0000000e008a7202 */ /* 0x000fc40000000f00 */
[--C-:B------:R-:W-:Y:S02]  /*1000*/  SHF.R.U64 R136, R14, 0x10, R15.reuse ;  /* 0x000000100e887819 */ /* 0x100fe4000000120f */
[----:B------:R-:W-:Y:S01]  /*1010*/  MOV R135, R15 ;  /* 0x0000000f00877202 */ /* 0x000fe20000000f00 */
[----:B------:R-:W-:Y:S01]  /*1020*/  HADD2.F32 R138, -RZ, R138.H0_H0 ;  /* 0x2000008aff8a7230 */ /* 0x000fe20000004100 */
        /* <DEDUP_REMOVED lines=18> */
[----:B------:R-:W-:Y:S02]  /*1150*/  MOV R11, R4 ;  /* 0x00000004000b7202 */ /* 0x000fe40000000f00 */
[----:B------:R-:W-:Y:S02]  /*1160*/  SHF.R.U64 R8, R4, 0x10, R5 ;  /* 0x0000001004087819 */ /* 0x000fe40000001205 */
[----:B------:R-:W-:-:S02]  /*1170*/  MOV R7, R5 ;  /* 0x0000000500077202 */ /* 0x000fc40000000f00 */
[----:B------:R-:W-:Y:S02]  /*1180*/  SHF.R.U32.HI R9, RZ, 0x10, R5 ;  /* 0x00000010ff097819 */ /* 0x000fe40000011605 */
[----:B------:R-:W-:Y:S02]  /*1190*/  MOV R5, R2 ;  /* 0x0000000200057202 */ /* 0x000fe40000000f00 */
[--C-:B------:R-:W-:Y:S02]  /*11a0*/  SHF.R.U64 R4, R2, 0x10, R3.reuse ;  /* 0x0000001002047819 */ /* 0x100fe40000001203 */
[----:B------:R-:W-:Y:S01]  /*11b0*/  MOV R2, R188 ;  /* 0x000000bc00027202 */ /* 0x000fe20000000f00 */
[----:B------:R-:W-:Y:S01]  /*11c0*/  HADD2.F32 R188, -RZ, R189.H0_H0 ;  /* 0x200000bdffbc7230 */ /* 0x000fe20000004100 */
[----:B------:R-:W-:Y:S01]  /*11d0*/  MOV R0, R3 ;  /* 0x0000000300007202 */ /* 0x000fe20000000f00 */
[----:B------:R-:W-:Y:S01]  /*11e0*/  HADD2.F32 R189, -RZ, R203.H0_H0 ;  /* 0x200000cbffbd7230 */ /* 0x000fe20000004100 */
[----:B------:R-:W-:-:S02]  /*11f0*/  SHF.R.U32.HI R3, RZ, 0x10, R3 ;  /* 0x00000010ff037819 */ /* 0x000fc40000011603 */
[----:B------:R0:W-:Y:S04]  /*1200*/  STL [R1+0x1c0], R188 ;  /* 0x0001c0bc01007387 */ /* 0x0001e80000100800 */
        /* <DEDUP_REMOVED lines=22> */
[----:B------:R0:W-:Y:S04]  /*1370*/  STL [R1+0x190], R188 ;  /* 0x000190bc01007387 */ /* 0x0001e80000100800 */
[----:B------:R-:W-:Y:S04]  /*1380*/  STL [R1+0x18c], R189 ;  /* 0x00018cbd01007387 */ /* 0x000fe80000100800 */
[----:B------:R1:W-:Y:S01]  /*1390*/  STL [R1+0x188], R186 ;  /* 0x000188ba01007387 */ /* 0x0003e20000100800 */
[----:B0-----:R-:W-:-:S05]  /*13a0*/  HADD2.F32 R188, -RZ, R196.H0_H0 ;  /* 0x200000c4ffbc7230 */ /* 0x001fca0000004100 */
[----:B------:R-:W-:Y:S01]  /*13b0*/  STL [R1+0x184], R188 ;  /* 0x000184bc01007387 */ /* 0x000fe20000100800 */
[----:B-1----:R-:W-:-:S03]  /*13c0*/  HADD2.F32 R186, -RZ, R184.H0_H0 ;  /* 0x200000b8ffba7230 */ /* 0x002fc60000004100 */
[----:B------:R-:W-:Y:S01]  /*13d0*/  STL [R1+0x180], R187 ;  /* 0x000180bb01007387 */ /* 0x000fe20000100800 */
[----:B------:R-:W-:-:S03]  /*13e0*/  HADD2.F32 R184, -RZ, R185.H0_H0 ;  /* 0x200000b9ffb87230 */ /* 0x000fc60000004100 */
        /* <DEDUP_REMOVED lines=23> */
[----:B------:R-:W-:Y:S02]  /*1560*/  HADD2.F32 R160, -RZ, R158.H0_H0 ;  /* 0x2000009effa07230 */ /* 0x000fe40000004100 */
[----:B------:R-:W-:Y:S01]  /*1570*/  HADD2.F32 R158, -RZ, R161.H0_H0 ;  /* 0x200000a1ff9e7230 */ /* 0x000fe20000004100 */
[----:B------:R-:W-:Y:S04]  /*1580*/  STL [R1+0x13c], R162 ;  /* 0x00013ca201007387 */ /* 0x000fe80000100800 */
[----:B------:R-:W-:Y:S04]  /*1590*/  STL [R1+0x138], R160 ;  /* 0x000138a001007387 */ /* 0x000fe80000100800 */
[----:B------:R0:W-:Y:S04]  /*15a0*/  STL [R1+0x134], R158 ;  /* 0x0001349e01007387 */ /* 0x0001e80000100800 */
[----:B------:R-:W-:Y:S04]  /*15b0*/  STL [R1+0x130], R159 ;  /* 0x0001309f01007387 */ /* 0x000fe80000100800 */
[----:B------:R1:W-:Y:S01]  /*15c0*/  STL [R1+0x12c], R156 ;  /* 0x00012c9c01007387 */ /* 0x0003e20000100800 */
[----:B0-----:R-:W-:-:S02]  /*15d0*/  HADD2.F32 R158, -RZ, R154.H0_H0 ;  /* 0x2000009aff9e7230 */ /* 0x001fc40000004100 */
[----:B------:R-:W-:-:S03]  /*15e0*/  HADD2.F32 R154, -RZ, R157.H0_H0 ;  /* 0x2000009dff9a7230 */ /* 0x000fc60000004100 */
        /* <DEDUP_REMOVED lines=60> */
[----:B------:R1:W-:Y:S04]  /*19b0*/  STL [R1+0xa0], R12 ;  /* 0x0000a00c01007387 */ /* 0x0003e80000100800 */
[----:B------:R1:W-:Y:S01]  /*19c0*/  STL [R1+0x9c], R11 ;  /* 0x00009c0b01007387 */ /* 0x0003e20000100800 */
[----:B0-----:R-:W-:Y:S02]  /*19d0*/  HADD2.F32 R10, -RZ, R7.H0_H0 ;  /* 0x20000007ff0a7230 */ /* 0x001fe40000004100 */
[----:B------:R-:W-:-:S02]  /*19e0*/  HADD2.F32 R7, -RZ, R5.H0_H0 ;  /* 0x20000005ff077230 */ /* 0x000fc40000004100 */
        /* <DEDUP_REMOVED lines=9> */
.L_x_14848:
[----:B-1----:R-:W0:Y:S08]  /*1a80*/  LDC.64 R4, c[0x0][0x288] ;  /* 0x0000a200ff047b82 */ /* 0x002e300000000a00 */
[----:B--2---:R-:W1:Y:S08]  /*1a90*/  LDC.64 R16, c[0x0][0x250] ;  /* 0x00009400ff107b82 */ /* 0x004e700000000a00 */
[----:B---34-:R-:W2:Y:S01]  /*1aa0*/  LDC.64 R14, c[0x0][0x258] ;  /* 0x00009600ff0e7b82 */ /* 0x018ea20000000a00 */
[----:B0-----:R-:W-:-:S07]  /*1ab0*/  IMAD.WIDE R4, R2, 0x4, R4 ;  /* 0x0000000402047825 */ /* 0x001fce00078e0204 */
[----:B------:R-:W0:Y:S01]  /*1ac0*/  LDC.64 R192, c[0x0][0x280] ;  /* 0x0000a000ffc07b82 */ /* 0x000e220000000a00 */
[----:B------:R2:W3:Y:S01]  /*1ad0*/  LDG.E R12, desc[UR4][R4.64] ;  /* 0x00000004040c7981 */ /* 0x0004e2000c1e1900 */
[----:B-1----:R-:W-:-:S06]  /*1ae0*/  IMAD.WIDE R16, R2, 0x4, R16 ;  /* 0x0000000402107825 */ /* 0x002fcc00078e0210 */
[----:B------:R-:W1:Y:S01]  /*1af0*/  LDC.64 R194, c[0x0][0x2c8] ;  /* 0x0000b200ffc27b82 */ /* 0x000e620000000a00 */
[----:B-----5:R-:W5:Y:S01]  /*1b00*/  LDG.E R3, desc[UR4][R16.64] ;  /* 0x0000000410037981 */ /* 0x020f62000c1e1900 */
[----:B------:R-:W-:Y:S01]  /*1b10*/  MOV R201, UR16 ;  /* 0x0000001000c97c02 */ /* 0x000fe20008000f00 */
[C---:B--2---:R-:W-:Y:S01]  /*1b20*/  IMAD.WIDE R4, R2.reuse, 0x4, R14 ;  /* 0x0000000402047825 */ /* 0x044fe200078e020e */
[----:B------:R-:W2:Y:S05]  /*1b30*/  S2R R196, SR_TID.X ;  /* 0x0000000000c47919 */ /* 0x000eaa0000002100 */
[----:B------:R4:W5:Y:S01]  /*1b40*/  LDG.E R4, desc[UR4][R4.64] ;  /* 0x0000000404047981 */ /* 0x000962000c1e1900 */
[----:B0-----:R-:W-:-:S05]  /*1b50*/  IMAD.WIDE R14, R2, 0x4, R192 ;  /* 0x00000004020e7825 */ /* 0x001fca00078e02c0 */
[----:B------:R0:W5:Y:S01]  /*1b60*/  LDG.E R203, desc[UR4][R14.64] ;  /* 0x000000040ecb7981 */ /* 0x000162000c1e1900 */
[----:B----4-:R-:W-:-:S05]  /*1b70*/  IMAD R5, R2, R201, RZ ;  /* 0x000000c902057224 */ /* 0x010fca00078e02ff */
        /* <DEDUP_REMOVED lines=23> */
[----:B0-----:R-:W-:-:S05]  /*1cf0*/  IMAD.WIDE.U32 R14, R3, 0x4, R14 ;  /* 0x00000004030e7825 */ /* 0x001fca00078e000e */
[----:B------:R1:W5:Y:S01]  /*1d00*/  LDG.E R200, desc[UR4][R14.64] ;  /* 0x000000040ec87981 */ /* 0x000362000c1e1900 */
[----:B------:R-:W-:Y:S02]  /*1d10*/  IADD3 R3, R3, 0x20, RZ ;  /* 0x0000002003037810 */ /* 0x000fe40007ffe0ff */
[----:B------:R-:W-:-:S07]  /*1d20*/  IADD3 R12, R5, 0x20, RZ ;  /* 0x00000020050c7810 */ /* 0x000fce0007ffe0ff */
.L_x_14629:
[----:B------:R-:W-:Y:S05]  /*1d30*/  BSYNC B2 ;  /* 0x0000000000027941 */ /* 0x000fea0003800000 */
.L_x_14628:
[----:B------:R-:W-:Y:S01]  /*1d40*/  LOP3.LUT P5, RZ, R6, 0x20, RZ, 0xc0, !PT ;  /* 0x0000002006ff7812 */ /* 0x000fe200078ac0ff */
[----:B------:R-:W-:-:S12]  /*1d50*/  BSSY B2, `(.L_x_14630) ;  /* 0x000000b000027945 */ /* 0x000fd80003800000 */
[----:B------:R-:W-:Y:S05]  /*1d60*/  @!P5 BRA `(.L_x_14631) ;  /* 0x000000000024d947 */ /* 0x000fea0003800000 */
[----:B------:R-:W-:-:S04]  /*1d70*/  ISETP.NE.U32.AND P5, PT, RZ, UR8, PT ;  /* 0x00000008ff007c0c */ /* 0x000fc8000bfa5070 */
[----:B------:R-:W-:-:S13]  /*1d80*/  ISETP.NE.AND.EX P5, PT, RZ, UR9, PT, P5 ;  /* 0x00000009ff007c0c */ /* 0x000fda000bfa5350 */
[----:B-1----:R-:W-:-:S05]  /*1d90*/  @P5 IMAD.WIDE.U32 R14, R12, 0x10, R194 ;  /* 0x000000100c0e5825 */ /* 0x002fca00078e00c2 */
[----:B------:R0:W5:Y:S02]  /*1da0*/  @P5 LDG.E.128 R136, desc[UR4][R14.64] ;  /* 0x000000040e885981 */ /* 0x000164000c1e1d00 */
[----:B0-----:R-:W0:Y:S02]  /*1db0*/  LDC.64 R14, c[0x0][0x240] ;  /* 0x00009000ff0e7b82 */ /* 0x001e240000000a00 */
[----:B0-----:R-:W-:-:S05]  /*1dc0*/  IMAD.WIDE.U32 R14, R3, 0x4, R14 ;  /* 0x00000004030e7825 */ /* 0x001fca00078e000e */
[----:B------:R0:W5:Y:S01]  /*1dd0*/  LDG.E R19, desc[UR4][R14.64] ;  /* 0x000000040e137981 */ /* 0x000162000c1e1900 */
[----:B------:R-:W-:Y:S02]  /*1de0*/  IADD3 R3, R3, 0x20, RZ ;  /* 0x0000002003037810 */ /* 0x000fe40007ffe0ff */
[----:B------:R-:W-:-:S07]  /*1df0*/  IADD3 R12, R12, 0x20, RZ ;  /* 0x000000200c0c7810 */ /* 0x000fce0007ffe0ff */
.L_x_14631:
[----:B------:R-:W-:Y:S05]  /*1e00*/  BSYNC B2 ;  /* 0x0000000000027941 */ /* 0x000fea0003800000 */
.L_x_14630:
        /* <DEDUP_REMOVED lines=12> */
.L_x_14633:
[----:B------:R-:W-:Y:S05]  /*1ed0*/  BSYNC B2 ;  /* 0x0000000000027941 */ /* 0x000fea0003800000 */
.L_x_14632:
        /* <DEDUP_REMOVED lines=10> */
[----:B------:R-:W-:Y:S02]  /*1f80*/  IADD3 R3, R3, 0x20, RZ ;  /* 0x0000002003037810 */ /* 0x000fe40007ffe0ff */
[----:B------:R-:W-:-:S07]  /*1f90*/  IADD3 R12, R12, 0x20, RZ ;  /* 0x000000200c0c7810 */ /* 0x000fce0007ffe0ff */
.L_x_14635:
[----:B------:R-:W-:Y:S05]  /*1fa0*/  BSYNC B2 ;  /* 0x0000000000027941 */ /* 0x000fea0003800000 */
.L_x_14634:
        /* <DEDUP_REMOVED lines=12> */
.L_x_14637:
[----:B------:R-:W-:Y:S05]  /*2070*/  BSYNC B2 ;  /* 0x0000000000027941 */ /* 0x000fea0003800000 */
.L_x_14636:
        /* <DEDUP_REMOVED lines=12> */
.L_x_14639:
[----:B------:R-:W-:Y:S05]  /*2140*/  BSYNC B2 ;  /* 0x0000000000027941 */ /* 0x000fea0003800000 */
.L_x_14638:
        /* <DEDUP_REMOVED lines=11> */
.L_x_14641:
[----:B------:R-:W-:Y:S05]  /*2200*/  BSYNC B2 ;  /* 0x0000000000027941 */ /* 0x000fea0003800000 */
.L_x_14640:
        /* <DEDUP_REMOVED lines=11> */
.L_x_14643:
[----:B------:R-:W-:Y:S05]  /*22c0*/  BSYNC B2 ;  /* 0x0000000000027941 */ /* 0x000fea0003800000 */
.L_x_14642:
        /* <DEDUP_REMOVED lines=11> */
.L_x_14645:
[----:B------:R-:W-:Y:S05]  /*2380*/  BSYNC B2 ;  /* 0x0000000000027941 */ /* 0x000fea0003800000 */
.L_x_14644:
[----:B------:R-:W-:Y:S01]  /*2390*/  LOP3.LUT P5, RZ, R6, 0x80, RZ, 0xc0, !PT ;  /* 0x0000008006ff7812 */ /* 0x000fe200078ac0ff */
[----:B01234-:R-:W-:Y:S01]  /*23a0*/  HFMA2.MMA R15, -RZ, RZ, 0, 0 ;  /* 0x00000000ff0f7435 */ /* 0x01ffe200000001ff */
[----:B------:R-:W-:-:S11]  /*23b0*/  MOV R16, RZ ;  /* 0x000000ff00107202 */ /* 0x000fd60000000f00 */
[----:B------:R-:W-:Y:S05]  /*23c0*/  @!P5 BRA `(.L_x_14646) ;  /* 0x000000240074d947 */ /* 0x000fea0003800000 */
[----:B------:R-:W-:-:S04]  /*23d0*/  ISETP.NE.U32.AND P5, PT, RZ, UR8, PT ;  /* 0x00000008ff007c0c */ /* 0x000fc8000bfa5070 */
[----:B------:R-:W-:-:S13]  /*23e0*/  ISETP.NE.AND.EX P5, PT, RZ, UR9, PT, P5 ;  /* 0x00000009ff007c0c */ /* 0x000fda000bfa5350 */
[----:B------:R-:W-:-:S05]  /*23f0*/  @P5 IMAD.WIDE.U32 R12, R12, 0x10, R194 ;  /* 0x000000100c0c5825 */ /* 0x000fca00078e00c2 */
[----:B------:R0:W5:Y:S02]  /*2400*/  @P5 LDG.E.128 R168, desc[UR4][R12.64] ;  /* 0x000000040ca85981 */ /* 0x000164000c1e1d00 */
[----:B0-----:R-:W0:Y:S02]  /*2410*/  LDC.64 R12, c[0x0][0x240] ;  /* 0x00009000ff0c7b82 */ /* 0x001e240000000a00 */
[----:B0-----:R-:W-:-:S06]  /*2420*/  IMAD.WIDE.U32 R12, R3, 0x4, R12 ;  /* 0x00000004030c7825 */ /* 0x001fcc00078e000c */
[----:B------:R0:W5:Y:S01]  /*2430*/  LDG.E R13, desc[UR4][R12.64] ;  /* 0x000000040c0d7981 */ /* 0x000162000c1e1900 */
[----:B------:R-:W-:Y:S01]  /*2440*/  MOV R16, RZ ;  /* 0x000000ff00107202 */ /* 0x000fe20000000f00 */
[----:B------:R-:W-:Y:S06]  /*2450*/  BRA `(.L_x_14646) ;  /* 0x0000002400507947 */ /* 0x000fec0003800000 */
.L_x_14627:
[----:B-----5:R-:W-:Y:S01]  /*2460*/  ISETP.GE.AND P4, PT, R203, 0x1, PT ;  /* 0x00000001cb00780c */ /* 0x020fe20003f86270 */
[----:B------:R-:W0:Y:S01]  /*2470*/  LDC.U8 R216, c[0x0][0x2a0] ;  /* 0x0000a800ffd87b82 */ /* 0x000e220000000000 */
[----:B------:R-:W-:Y:S02]  /*2480*/  IADD3 R12, R12, -0x1, RZ ;  /* 0xffffffff0c0c7810 */ /* 0x000fe40007ffe0ff */
[----:B------:R-:W-:Y:S02]  /*2490*/  CS2R R16, SRZ ;  /* 0x0000000000107805 */ /* 0x000fe4000001ff00 */
[----:B------:R-:W-:Y:S01]  /*24a0*/  LOP3.LUT P5, RZ, R6, 0x40, RZ, 0xc0, !PT ;  /* 0x0000004006ff7812 */ /* 0x000fe200078ac0ff */
[----:B------:R-:W-:Y:S01]  /*24b0*/  BSSY B2, `(.L_x_14647) ;  /* 0x0000044000027945 */ /* 0x000fe20003800000 */
[----:B------:R-:W-:-:S05]  /*24c0*/  IMAD R12, R12, R201, RZ ;  /* 0x000000c90c0c7224 */ /* 0x000fca00078e02ff */
[----:B------:R-:W-:Y:S02]  /*24d0*/  SHF.R.S32.HI R15, RZ, 0x1f, R12 ;  /* 0x0000001fff0f7819 */ /* 0x000fe4000001140c */
[----:B------:R-:W-:Y:S02]  /*24e0*/  @P4 IADD3 R14, R203, -0x1, RZ ;  /* 0xffffffffcb0e4810 */ /* 0x000fe40007ffe0ff */
[----:B------:R-:W-:-:S03]  /*24f0*/  LEA.HI R12, R15, R12, RZ, 0x2 ;  /* 0x0000000c0f0c7211 */ /* 0x000fc600078f10ff */
[----:B------:R-:W-:Y:S01]  /*2500*/  @P4 IMAD R14, R14, R201, RZ ;  /* 0x000000c90e0e4224 */ /* 0x000fe200078e02ff */
[----:B------:R-:W-:-:S04]  /*2510*/  LEA.HI.SX32 R12, R12, R202, 0x1e ;  /* 0x000000ca0c0c7211 */ /* 0x000fc800078ff2ff */
[----:B------:R-:W-:-:S04]  /*2520*/  @P4 SHF.R.S32.HI R15, RZ, 0x1f, R14 ;  /* 0x0000001fff0f4819 */ /* 0x000fc8000001140e */
[----:B------:R-:W-:Y:S02]  /*2530*/  @P4 LEA.HI R15, R15, R14, RZ, 0x2 ;  /* 0x0000000e0f0f4211 */ /* 0x000fe400078f10ff */
[----:B------:R-:W-:Y:S02]  /*2540*/  MOV R14, R5 ;  /* 0x00000005000e7202 */ /* 0x000fe40000000f00 */
[----:B------:R-:W-:Y:S01]  /*2550*/  @P4 LEA.HI.SX32 R17, R15, R202, 0x1e ;  /* 0x000000ca0f114211 */ /* 0x000fe200078ff2ff */
[----:B------:R-:W-:Y:S01]  /*2560*/  HFMA2.MMA R15, -RZ, RZ, 0, 0 ;  /* 0x00000000ff0f7435 */ /* 0x000fe200000001ff */
[----:B------:R-:W-:Y:S10]  /*2570*/  @!P5 BRA `(.L_x_14648) ;  /* 0x0000000000dcd947 */ /* 0x000ff40003800000 */
[----:B------:R-:W-:Y:S01]  /*2580*/  ISETP.NE.U32.AND P5, PT, RZ, UR8, PT ;  /* 0x00000008ff007c0c */ /* 0x000fe2000bfa5070 */
[----:B------:R-:W1:Y:S01]  /*2590*/  LDC.64 R196, c[0x0][0x2b8] ;  /* 0x0000ae00ffc47b82 */ /* 0x000e620000000a00 */
[----:B------:R-:W2:Y:S02]  /*25a0*/  LDL R204, [R1+0x1c0] ;  /* 0x0001c00001cc7983 */ /* 0x000ea40000100800 */
[----:B------:R-:W-:-:S05]  /*25b0*/  ISETP.NE.AND.EX P5, PT, RZ, UR9, PT, P5 ;  /* 0x00000009ff007c0c */ /* 0x000fca000bfa5350 */
[----:B------:R-:W3:Y:S08]  /*25c0*/  LDC.64 R14, c[0x0][0x240] ;  /* 0x00009000ff0e7b82 */ /* 0x000ef00000000a00 */
[----:B------:R4:W5:Y:S01]  /*25d0*/  @P5 LDG.E.128 R132, desc[UR4][R192.64] ;  /* 0x00000004c0845981 */ /* 0x000962000c1e1d00 */
[----:B0-----:R-:W-:-:S04]  /*25e0*/  ISETP.NE.AND P5, PT, R216, RZ, PT ;  /* 0x000000ffd800720c */ /* 0x001fc80003fa5270 */
[----:B------:R-:W-:Y:S01]  /*25f0*/  FSEL R16, R3, RZ, !P5 ;  /* 0x000000ff03107208 */ /* 0x000fe20006800000 */
[----:B-1----:R-:W-:Y:S01]  /*2600*/  IMAD.WIDE.U32 R196, R12, 0x10, R196 ;  /* 0x000000100cc47825 */ /* 0x002fe200078e00c4 */
[----:B----4-:R-:W0:Y:S05]  /*2610*/  LDC.64 R192, c[0x0][0x238] ;  /* 0x00008e00ffc07b82 */ /* 0x010e2a0000000a00 */
[----:B------:R-:W4:Y:S01]  /*2620*/  LDG.E.128 R196, desc[UR4][R196.64] ;  /* 0x00000004c4c47981 */ /* 0x000f22000c1e1d00 */
[----:B0-----:R-:W-:-:S06]  /*2630*/  IMAD.WIDE.U32 R192, R5, 0x10, R192 ;  /* 0x0000001005c07825 */ /* 0x001fcc00078e00c0 */
[----:B------:R-:W2:Y:S01]  /*2640*/  LDG.E.128 R192, desc[UR4][R192.64] ;  /* 0x00000004c0c07981 */ /* 0x000ea2000c1e1d00 */
[----:B---3--:R-:W-:-:S05]  /*2650*/  IMAD.WIDE.U32 R14, R17, 0x4, R14 ;  /* 0x00000004110e7825 */ /* 0x008fca00078e000e */
[----:B------:R0:W5:Y:S04]  /*2660*/  LDG.E R200, desc[UR4][R14.64] ;  /* 0x000000040ec87981 */ /* 0x000168000c1e1900 */
[----:B------:R-:W3:Y:S04]  /*2670*/  LDL R14, [R1+0x1bc] ;  /* 0x0001bc00010e7983 */ /* 0x000ee80000100800 */
[----:B------:R-:W3:Y:S01]  /*2680*/  LDL R15, [R1+0x1b8] ;  /* 0x0001b800010f7983 */ /* 0x000ee20000100800 */
[----:B--2---:R-:W-:-:S04]  /*2690*/  FADD.FTZ R192, -R16, R192 ;  /* 0x000000c010c07221 */ /* 0x004fc80000010100 */
[----:B------:R-:W-:Y:S02]  /*26a0*/  FMUL.FTZ R234, R4, R192 ;  /* 0x000000c004ea7220 */ /* 0x000fe40000410000 */
[----:B------:R-:W2:Y:S01]  /*26b0*/  LDL R192, [R1+0x1b4] ;  /* 0x0001b40001c07983 */ /* 0x000ea20000100800 */
[C---:B------:R-:W-:Y:S01]  /*26c0*/  FADD.FTZ R193, -R16.reuse, R193 ;  /* 0x000000c110c17221 */ /* 0x040fe20000010100 */
[C---:B------:R-:W-:Y:S01]  /*26d0*/  FADD.FTZ R194, -R16.reuse, R194 ;  /* 0x000000c210c27221 */ /* 0x040fe20000010100 */
[----:B------:R-:W-:Y:S01]  /*26e0*/  FADD.FTZ R195, -R16, R195 ;  /* 0x000000c310c37221 */ /* 0x000fe20000010100 */
[----:B----4-:R-:W-:Y:S01]  /*26f0*/  FADD.FTZ R56, R56, R196 ;  /* 0x000000c438387221 */ /* 0x010fe20000010000 */
[----:B------:R-:W-:Y:S01]  /*2700*/  FMUL.FTZ R217, R4, R193 ;  /* 0x000000c104d97220 */ /* 0x000fe20000410000 */
[----:B------:R-:W-:Y:S01]  /*2710*/  FFMA.FTZ R20, R196, R234, R20 ;  /* 0x000000eac4147223 */ /* 0x000fe20000010014 */
[----:B------:R-:W-:Y:S01]  /*2720*/  FMUL.FTZ R204, R204, R196 ;  /* 0x000000c4cccc7220 */ /* 0x000fe20000410000 */
[----:B------:R-:W-:Y:S01]  /*2730*/  FMUL.FTZ R193, R4, R194 ;  /* 0x000000c204c17220 */ /* 0x000fe20000410000 */
[----:B---3--:R-:W-:Y:S01]  /*2740*/  FMUL.FTZ R196, R14, R197 ;  /* 0x000000c50ec47220 */ /* 0x008fe20000410000 */
[----:B------:R-:W-:Y:S01]  /*2750*/  FMUL.FTZ R16, R4, R195 ;  /* 0x000000c304107220 */ /* 0x000fe20000410000 */
[----:B------:R-:W-:Y:S01]  /*2760*/  STL [R1+0x80], R217 ;  /* 0x000080d901007387 */ /* 0x000fe20000100800 */
[----:B------:R-:W-:-:S03]  /*2770*/  FMUL.FTZ R194, R15, R198 ;  /* 0x000000c60fc27220 */ /* 0x000fc60000410000 */
[----:B------:R-:W-:Y:S04]  /*2780*/  STL [R1+0x7c], R193 ;  /* 0x00007cc101007387 */ /* 0x000fe80000100800 */
[----:B------:R-:W-:Y:S04]  /*2790*/  STL [R1+0x78], R196 ;  /* 0x000078c401007387 */ /* 0x000fe80000100800 */
[----:B------:R-:W-:Y:S04]  /*27a0*/  STL [R1+0x50], R194 ;  /* 0x000050c201007387 */ /* 0x000fe80000100800 */
[----:B------:R1:W-:Y:S01]  /*27b0*/  STL [R1+0x4c], R16 ;  /* 0x00004c1001007387 */ /* 0x0003e20000100800 */
[----:B0-----:R-:W-:Y:S01]  /*27c0*/  FFMA.FTZ R14, R234, R204, RZ ;  /* 0x000000ccea0e7223 */ /* 0x001fe200000100ff */
[----:B------:R-:W-:-:S03]  /*27d0*/  FADD.FTZ R15, RZ, R204 ;  /* 0x000000ccff0f7221 */ /* 0x000fc60000010000 */
[----:B------:R-:W-:Y:S01]  /*27e0*/  FFMA.FTZ R14, R217, R196, R14 ;  /* 0x000000c4d90e7223 */ /* 0x000fe2000001000e */
[----:B------:R-:W-:-:S03]  /*27f0*/  FADD.FTZ R15, R15, R196 ;  /* 0x000000c40f0f7221 */ /* 0x000fc60000010000 */
        /* <DEDUP_REMOVED lines=10> */
[----:B--2---:R-:W-:-:S05]  /*28a0*/  FMUL.FTZ R192, R192, R199 ;  /* 0x000000c7c0c07220 */ /* 0x004fca0000410000 */
[----:B------:R2:W-:Y:S01]  /*28b0*/  STL [R1+0x24], R192 ;  /* 0x000024c001007387 */ /* 0x0005e20000100800 */
[----:B-1----:R-:W-:Y:S01]  /*28c0*/  FFMA.FTZ R16, R16, R192, R14 ;  /* 0x000000c010107223 */ /* 0x002fe2000001000e */
[----:B------:R-:W-:Y:S01]  /*28d0*/  FADD.FTZ R15, R15, R192 ;  /* 0x000000c00f0f7221 */ /* 0x000fe20000010000 */
[----:B------:R-:W-:-:S07]  /*28e0*/  IADD3 R14, R5, 0x20, RZ ;  /* 0x00000020050e7810 */ /* 0x000fce0007ffe0ff */
.L_x_14648:
[----:B------:R-:W-:Y:S05]  /*28f0*/  BSYNC B2 ;  /* 0x0000000000027941 */ /* 0x000fea0003800000 */
.L_x_14647:
[----:B------:R-:W-:Y:S01]  /*2900*/  LOP3.LUT P5, RZ, R6, 0x20, RZ, 0xc0, !PT ;  /* 0x0000002006ff7812 */ /* 0x000fe200078ac0ff */
[----:B------:R-:W-:-:S12]  /*2910*/  BSSY B2, `(.L_x_14649) ;  /* 0x0000039000027945 */ /* 0x000fd80003800000 */
[----:B------:R-:W-:Y:S05]  /*2920*/  @!P5 BRA `(.L_x_14650) ;  /* 0x0000000000dcd947 */ /* 0x000fea0003800000 */
[----:B--2---:R-:W1:Y:S01]  /*2930*/  LDC.64 R192, c[0x0][0x2c8] ;  /* 0x0000b200ffc07b82 */ /* 0x004e620000000a00 */
[----:B------:R-:W-:Y:S01]  /*2940*/  ISETP.NE.U32.AND P5, PT, RZ, UR8, PT ;  /* 0x00000008ff007c0c */ /* 0x000fe2000bfa5070 */
[----:B------:R-:W2:Y:S03]  /*2950*/  LDL R242, [R1+0x1b0] ;  /* 0x0001b00001f27983 */ /* 0x000ea60000100800 */
[----:B------:R-:W-:-:S03]  /*2960*/  ISETP.NE.AND.EX P5, PT, RZ, UR9, PT, P5 ;  /* 0x00000009ff007c0c */ /* 0x000fc6000bfa5350 */
[----:B------:R-:W3:Y:S10]  /*2970*/  LDC.64 R196, c[0x0][0x2b8] ;  /* 0x0000ae00ffc47b82 */ /* 0x000ef40000000a00 */
[----:B-1----:R-:W-:-:S05]  /*2980*/  @P5 IMAD.WIDE.U32 R192, R14, 0x10, R192 ;  /* 0x000000100ec05825 */ /* 0x002fca00078e00c0 */
[----:B------:R1:W5:Y:S01]  /*2990*/  @P5 LDG.E.128 R136, desc[UR4][R192.64] ;  /* 0x00000004c0885981 */ /* 0x000362000c1e1d00 */
[----:B0-----:R-:W-:Y:S02]  /*29a0*/  ISETP.NE.AND P5, PT, R216, RZ, PT ;  /* 0x000000ffd800720c */ /* 0x001fe40003fa5270 */
[----:B------:R-:W0:Y:S08]  /*29b0*/  LDC.64 R216, c[0x0][0x240] ;  /* 0x00009000ffd87b82 */ /* 0x000e300000000a00 */
[----:B-1----:R-:W1:Y:S02]  /*29c0*/  LDC.64 R192, c[0x0][0x238] ;  /* 0x00008e00ffc07b82 */ /* 0x002e640000000a00 */
[----:B-1----:R-:W-:-:S06]  /*29d0*/  IMAD.WIDE.U32 R192, R14, 0x10, R192 ;  /* 0x000000100ec07825 */ /* 0x002fcc00078e00c0 */
[----:B------:R-:W4:Y:S01]  /*29e0*/  LDG.E.128 R192, desc[UR4][R192.64] ;  /* 0x00000004c0c07981 */ /* 0x000f22000c1e1d00 */
[----:B------:R-:W-:Y:S01]  /*29f0*/  FSEL R212, R3, RZ, !P5 ;  /* 0x000000ff03d47208 */ /* 0x000fe20006800000 */
[----:B---3--:R-:W-:-:S04]  /*2a00*/  IMAD.WIDE.U32 R196, R12, 0x10, R196 ;  /* 0x000000100cc47825 */ /* 0x008fc800078e00c4 */
[----:B0-----:R-:W-:Y:S02]  /*2a10*/  IMAD.WIDE.U32 R216, R17, 0x4, R216 ;  /* 0x0000000411d87825 */ /* 0x001fe400078e00d8 */
[----:B------:R-:W2:Y:S04]  /*2a20*/  LDG.E.128 R196, desc[UR4][R196.64] ;  /* 0x00000004c4c47981 */ /* 0x000ea8000c1e1d00 */
[----:B------:R0:W5:Y:S04]  /*2a30*/  LDG.E R19, desc[UR4][R216.64] ;  /* 0x00000004d8137981 */ /* 0x000168000c1e1900 */
[----:B------:R-:W0:Y:S04]  /*2a40*/  LDL R217, [R1+0x1ac] ;  /* 0x0001ac0001d97983 */ /* 0x000e280000100800 */
[----:B------:R-:W3:Y:S01]  /*2a50*/  LDL R216, [R1+0x1a4] ;  /* 0x0001a40001d87983 */ /* 0x000ee20000100800 */
[----:B----4-:R-:W-:-:S04]  /*2a60*/  FADD.FTZ R192, -R212, R192 ;  /* 0x000000c0d4c07221 */ /* 0x010fc80000010100 */
[----:B------:R-:W-:Y:S02]  /*2a70*/  FMUL.FTZ R233, R4, R192 ;  /* 0x000000c004e97220 */ /* 0x000fe40000410000 */
[----:B------:R-:W4:Y:S01]  /*2a80*/  LDL R192, [R1+0x1a8] ;  /* 0x0001a80001c07983 */ /* 0x000f220000100800 */
[C---:B------:R-:W-:Y:S01]  /*2a90*/  FADD.FTZ R193, -R212.reuse, R193 ;  /* 0x000000c1d4c17221 */ /* 0x040fe20000010100 */
[----:B------:R-:W-:Y:S01]  /*2aa0*/  FADD.FTZ R195, -R212, R195 ;  /* 0x000000c3d4c37221 */ /* 0x000fe20000010100 */
[----:B--2---:R-:W-:Y:S02]  /*2ab0*/  FMUL.FTZ R242, R242, R196 ;  /* 0x000000c4f2f27220 */ /* 0x004fe40000410000 */
[----:B------:R-:W-:-:S03]  /*2ac0*/  FMUL.FTZ R232, R4, R193 ;  /* 0x000000c104e87220 */ /* 0x000fc60000410000 */
[----:B------:R3:W-:Y:S01]  /*2ad0*/  STL [R1+0x74], R242 ;  /* 0x000074f201007387 */ /* 0x0007e20000100800 */
[----:B0-----:R-:W-:-:S05]  /*2ae0*/  FMUL.FTZ R217, R217, R197 ;  /* 0x000000c5d9d97220 */ /* 0x001fca0000410000 */
[----:B------:R1:W-:Y:S01]  /*2af0*/  STL [R1+0x48], R217 ;  /* 0x000048d901007387 */ /* 0x0003e20000100800 */
[----:B------:R-:W-:Y:S01]  /*2b00*/  FADD.FTZ R194, -R212, R194 ;  /* 0x000000c2d4c27221 */ /* 0x000fe20000010100 */
[----:B------:R-:W-:Y:S01]  /*2b10*/  FADD.FTZ R15, R15, R242 ;  /* 0x000000f20f0f7221 */ /* 0x000fe20000010000 */
[----:B------:R-:W-:Y:S02]  /*2b20*/  FFMA.FTZ R16, R233, R242, R16 ;  /* 0x000000f2e9107223 */ /* 0x000fe40000010010 */
[----:B------:R-:W-:Y:S01]  /*2b30*/  FMUL.FTZ R212, R4, R194 ;  /* 0x000000c204d47220 */ /* 0x000fe20000410000 */
[----:B------:R-:W-:Y:S01]  /*2b40*/  FADD.FTZ R15, R15, R217 ;  /* 0x000000d90f0f7221 */ /* 0x000fe20000010000 */
[----:B------:R-:W-:Y:S01]  /*2b50*/  FFMA.FTZ R16, R232, R217, R16 ;  /* 0x000000d9e8107223 */ /* 0x000fe20000010010 */
        /* <DEDUP_REMOVED lines=9> */
[----:B------:R-:W-:Y:S02]  /*2bf0*/  IADD3 R12, R12, 0x20, RZ ;  /* 0x000000200c0c7810 */ /* 0x000fe40007ffe0ff */
[----:B------:R-:W-:Y:S01]  /*2c00*/  IADD3 R14, R14, 0x20, RZ ;  /* 0x000000200e0e7810 */ /* 0x000fe20007ffe0ff */
[----:B----4-:R-:W-:Y:S01]  /*2c10*/  FMUL.FTZ R193, R192, R198 ;  /* 0x000000c6c0c17220 */ /* 0x010fe20000410000 */
[----:B------:R-:W-:-:S04]  /*2c20*/  FMUL.FTZ R192, R4, R195 ;  /* 0x000000c304c07220 */ /* 0x000fc80000410000 */
[----:B------:R1:W-:Y:S04]  /*2c30*/  STL [R1+0x20], R193 ;  /* 0x000020c101007387 */ /* 0x0003e80000100800 */
[----:B------:R1:W-:Y:S01]  /*2c40*/  STL [R1+0x8], R192 ;  /* 0x000008c001007387 */ /* 0x0003e20000100800 */
[----:B------:R-:W-:Y:S01]  /*2c50*/  FADD.FTZ R15, R15, R193 ;  /* 0x000000c10f0f7221 */ /* 0x000fe20000010000 */
[----:B------:R-:W-:Y:S01]  /*2c60*/  FFMA.FTZ R16, R212, R193, R16 ;  /* 0x000000c1d4107223 */ /* 0x000fe20000010010 */
[----:B------:R-:W-:Y:S02]  /*2c70*/  FFMA.FTZ R27, R199, R192, R27 ;  /* 0x000000c0c71b7223 */ /* 0x000fe4000001001b */
[----:B------:R-:W-:Y:S01]  /*2c80*/  FADD.FTZ R15, R15, R242 ;  /* 0x000000f20f0f7221 */ /* 0x000fe20000010000 */
[----:B------:R-:W-:-:S07]  /*2c90*/  FFMA.FTZ R16, R192, R242, R16 ;  /* 0x000000f2c0107223 */ /* 0x000fce0000010010 */
.L_x_14650:
[----:B------:R-:W-:Y:S05]  /*2ca0*/  BSYNC B2 ;  /* 0x0000000000027941 */ /* 0x000fea0003800000 */
.L_x_14649:
[----:B------:R-:W-:Y:S01]  /*2cb0*/  LOP3.LUT P5, RZ, R6, 0x10, RZ, 0xc0, !PT ;  /* 0x0000001006ff7812 */ /* 0x000fe200078ac0ff */
[----:B------:R-:W-:-:S12]  /*2cc0*/  BSSY B2, `(.L_x_14651) ;  /* 0x0000039000027945 */ /* 0x000fd80003800000 */
[----:B------:R-:W-:Y:S05]  /*2cd0*/  @!P5 BRA `(.L_x_14652) ;  /* 0x0000000000dcd947 */ /* 0x000fea0003800000 */
[----:B-12---:R-:W1:Y:S01]  /*2ce0*/  LDC.64 R192, c[0x0][0x2c8] ;  /* 0x0000b200ffc07b82 */ /* 0x006e620000000a00 */
[----:B------:R-:W-:Y:S01]  /*2cf0*/  ISETP.NE.U32.AND P5, PT, RZ, UR8, PT ;  /* 0x00000008ff007c0c */ /* 0x000fe2000bfa5070 */
[----:B------:R-:W2:Y:S03]  /*2d00*/  LDL R249, [R1+0x198] ;  /* 0x0001980001f97983 */ /* 0x000ea60000100800 */
[----:B------:R-:W-:Y:S01]  /*2d10*/  ISETP.NE.AND.EX P5, PT, RZ, UR9, PT, P5 ;  /* 0x00000009ff007c0c */ /* 0x000fe2000bfa5350 */
[----:B------:R-:W3:Y:S02]  /*2d20*/  LDL R241, [R1+0x194] ;  /* 0x0001940001f17983 */ /* 0x000ee40000100800 */
[----:B------:R-:W4:Y:S08]  /*2d30*/  LDC.64 R196, c[0x0][0x2b8] ;  /* 0x0000ae00ffc47b82 */ /* 0x000f300000000a00 */
[----:B0-----:R-:W0:Y:S02]  /*2d40*/  LDC.64 R216, c[0x0][0x240] ;  /* 0x00009000ffd87b82 */ /* 0x001e240000000a00 */
[----:B-1----:R-:W-:-:S06]  /*2d50*/  @P5 IMAD.WIDE.U32 R192, R14, 0x10, R192 ;  /* 0x000000100ec05825 */ /* 0x002fcc00078e00c0 */
[----:B------:R-:W1:Y:S01]  /*2d60*/  LDC.U8 R194, c[0x0][0x2a0] ;  /* 0x0000a800ffc27b82 */ /* 0x000e620000000000 */
[----:B------:R4:W5:Y:S07]  /*2d70*/  @P5 LDG.E.128 R140, desc[UR4][R192.64] ;  /* 0x00000004c08c5981 */ /* 0x00096e000c1e1d00 */
[----:B----4-:R-:W4:Y:S01]  /*2d80*/  LDC.64 R192, c[0x0][0x238] ;  /* 0x00008e00ffc07b82 */ /* 0x010f220000000a00 */
[----:B------:R-:W-:-:S04]  /*2d90*/  IMAD.WIDE.U32 R196, R12, 0x10, R196 ;  /* 0x000000100cc47825 */ /* 0x000fc800078e00c4 */
[----:B0-----:R-:W-:Y:S02]  /*2da0*/  IMAD.WIDE.U32 R216, R17, 0x4, R216 ;  /* 0x0000000411d87825 */ /* 0x001fe400078e00d8 */
[----:B------:R-:W2:Y:S01]  /*2db0*/  LDG.E.128 R196, desc[UR4][R196.64] ;  /* 0x00000004c4c47981 */ /* 0x000ea2000c1e1d00 */
[----:B-1----:R-:W-:-:S03]  /*2dc0*/  ISETP.NE.AND P5, PT, R194, RZ, PT ;  /* 0x000000ffc200720c */ /* 0x002fc60003fa5270 */
[----:B------:R2:W5:Y:S04]  /*2dd0*/  LDG.E R18, desc[UR4][R216.64] ;  /* 0x00000004d8127981 */ /* 0x000568000c1e1900 */
[----:B------:R-:W2:Y:S01]  /*2de0*/  LDL R217, [R1+0x1a0] ;  /* 0x0001a00001d97983 */ /* 0x000ea20000100800 */
[----:B----4-:R-:W-:-:S03]  /*2df0*/  IMAD.WIDE.U32 R192, R14, 0x10, R192 ;  /* 0x000000100ec07825 */ /* 0x010fc600078e00c0 */
[----:B------:R-:W4:Y:S04]  /*2e00*/  LDL R216, [R1+0x19c] ;  /* 0x00019c0001d87983 */ /* 0x000f280000100800 */
[----:B------:R-:W3:Y:S01]  /*2e10*/  LDG.E.128 R192, desc[UR4][R192.64] ;  /* 0x00000004c0c07981 */ /* 0x000ee2000c1e1d00 */
[----:B------:R-:W-:Y:S02]  /*2e20*/  FSEL R211, R3, RZ, !P5 ;  /* 0x000000ff03d37208 */ /* 0x000fe40006800000 */
[----:B------:R-:W-:Y:S02]  /*2e30*/  IADD3 R17, R17, 0x20, RZ ;  /* 0x0000002011117810 */ /* 0x000fe40007ffe0ff */
[----:B------:R-:W-:Y:S02]  /*2e40*/  IADD3 R12, R12, 0x20, RZ ;  /* 0x000000200c0c7810 */ /* 0x000fe40007ffe0ff */
[----:B------:R-:W-:Y:S01]  /*2e50*/  IADD3 R14, R14, 0x20, RZ ;  /* 0x000000200e0e7810 */ /* 0x000fe20007ffe0ff */
[----:B--2---:R-:W-:Y:S01]  /*2e60*/  FMUL.FTZ R217, R217, R196 ;  /* 0x000000c4d9d97220 */ /* 0x004fe20000410000 */
[C---:B---3--:R-:W-:Y:S01]  /*2e70*/  FADD.FTZ R193, -R211.reuse, R193 ;  /* 0x000000c1d3c17221 */ /* 0x048fe20000010100 */
[----:B------:R-:W-:-:S03]  /*2e80*/  FADD.FTZ R192, -R211, R192 ;  /* 0x000000c0d3c07221 */ /* 0x000fc60000010100 */
[C---:B------:R-:W-:Y:S01]  /*2e90*/  FMUL.FTZ R228, R4.reuse, R193 ;  /* 0x000000c104e47220 */ /* 0x040fe20000410000 */
[----:B------:R-:W-:Y:S01]  /*2ea0*/  FMUL.FTZ R229, R4, R192 ;  /* 0x000000c004e57220 */ /* 0x000fe20000410000 */
[----:B----4-:R-:W-:Y:S01]  /*2eb0*/  FMUL.FTZ R193, R216, R197 ;  /* 0x000000c5d8c17220 */ /* 0x010fe20000410000 */
[----:B------:R-:W-:Y:S01]  /*2ec0*/  FMUL.FTZ R192, R249, R198 ;  /* 0x000000c6f9c07220 */ /* 0x000fe20000410000 */
[----:B------:R3:W-:Y:S04]  /*2ed0*/  STL [R1+0x70], R217 ;  /* 0x000070d901007387 */ /* 0x0007e80000100800 */
[----:B------:R3:W-:Y:S04]  /*2ee0*/  STL [R1+0x44], R193 ;  /* 0x000044c101007387 */ /* 0x0007e80000100800 */
[----:B------:R3:W-:Y:S01]  /*2ef0*/  STL [R1+0x1c], R192 ;  /* 0x00001cc001007387 */ /* 0x0007e20000100800 */
[----:B------:R-:W-:Y:S01]  /*2f00*/  FADD.FTZ R194, -R211, R194 ;  /* 0x000000c2d3c27221 */ /* 0x000fe20000010100 */
[----:B------:R-:W-:Y:S01]  /*2f10*/  FADD.FTZ R15, R15, R217 ;  /* 0x000000d90f0f7221 */ /* 0x000fe20000010000 */
[----:B------:R-:W-:Y:S01]  /*2f20*/  FFMA.FTZ R16, R229, R217, R16 ;  /* 0x000000d9e5107223 */ /* 0x000fe20000010010 */
        /* <DEDUP_REMOVED lines=17> */
[----:B---3--:R-:W-:-:S07]  /*3040*/  FFMA.FTZ R16, R249, R241, R16 ;  /* 0x000000f1f9107223 */ /* 0x008fce0000010010 */
.L_x_14652:
[----:B------:R-:W-:Y:S05]  /*3050*/  BSYNC B2 ;  /* 0x0000000000027941 */ /* 0x000fea0003800000 */
.L_x_14651:
        /* <DEDUP_REMOVED lines=37> */
[C---:B------:R-:W-:Y:S01]  /*32b0*/  FADD.FTZ R194, -R210.reuse, R194 ;  /* 0x000000c2d2c27221 */ /* 0x040fe20000010100 */
        /* <DEDUP_REMOVED lines=20> */
.L_x_14654:
[----:B------:R-:W-:Y:S05]  /*3400*/  BSYNC B2 ;  /* 0x0000000000027941 */ /* 0x000fea0003800000 */
.L_x_14653:
        /* <DEDUP_REMOVED lines=58> */
.L_x_14656:
[----:B------:R-:W-:Y:S05]  /*37b0*/  BSYNC B2 ;  /* 0x0000000000027941 */ /* 0x000fea0003800000 */
.L_x_14655:
        /* <DEDUP_REMOVED lines=36> */
[----:B------:R3:W-:Y:S01]  /*3a00*/  STL [R1], R192 ;  /* 0x000000c001007387 */ /* 0x0007e20000100800 */
        /* <DEDUP_REMOVED lines=21> */
.L_x_14658:
[----:B------:R-:W-:Y:S05]  /*3b60*/  BSYNC B2 ;  /* 0x0000000000027941 */ /* 0x000fea0003800000 */
.L_x_14657:
[----:B------:R-:W-:Y:S04]  /*3b70*/  BSSY B2, `(.L_x_14659) ;  /* 0x0000038000027945 */ /* 0x000fe80003800000 */
[----:B------:R-:W-:Y:S05]  /*3b80*/  @!P0 BRA `(.L_x_14660) ;  /* 0x0000000000d88947 */ /* 0x000fea0003800000 */
[----:B-12---:R-:W1:Y:S01]  /*3b90*/  LDC.64 R192, c[0x0][0x2c8] ;  /* 0x0000b200ffc07b82 */ /* 0x006e620000000a00 */
[----:B------:R-:W-:Y:S01]  /*3ba0*/  ISETP.NE.U32.AND P5, PT, RZ, UR8, PT ;  /* 0x00000008ff007c0c */ /* 0x000fe2000bfa5070 */
[----:B------:R-:W2:Y:S03]  /*3bb0*/  LDL R252, [R1+0x15c] ;  /* 0x00015c0001fc7983 */ /* 0x000ea60000100800 */
[----:B------:R-:W-:Y:S01]  /*3bc0*/  ISETP.NE.AND.EX P5, PT, RZ, UR9, PT, P5 ;  /* 0x00000009ff007c0c */ /* 0x000fe2000bfa5350 */
[----:B------:R-:W3:Y:S02]  /*3bd0*/  LDL R245, [R1+0x158] ;  /* 0x0001580001f57983 */ /* 0x000ee40000100800 */
[----:B------:R-:W4:Y:S02]  /*3be0*/  LDC.64 R196, c[0x0][0x2b8] ;  /* 0x0000ae00ffc47b82 */ /* 0x000f240000000a00 */
[----:B------:R-:W3:Y:S06]  /*3bf0*/  LDL R237, [R1+0x154] ;  /* 0x0001540001ed7983 */ /* 0x000eec0000100800 */
        /* <DEDUP_REMOVED lines=11> */
[----:B----4-:R-:W-:-:S06]  /*3cb0*/  IMAD.WIDE.U32 R192, R14, 0x10, R192 ;  /* 0x000000100ec07825 */ /* 0x010fcc00078e00c0 */
[----:B------:R-:W4:Y:S01]  /*3cc0*/  LDG.E.128 R192, desc[UR4][R192.64] ;  /* 0x00000004c0c07981 */ /* 0x000f22000c1e1d00 */
[----:B------:R-:W-:Y:S02]  /*3cd0*/  FSEL R207, R3, RZ, !P5 ;  /* 0x000000ff03cf7208 */ /* 0x000fe40006800000 */
[----:B------:R-:W-:Y:S02]  /*3ce0*/  IADD3 R17, R17, 0x20, RZ ;  /* 0x0000002011117810 */ /* 0x000fe40007ffe0ff */
[----:B------:R-:W-:Y:S02]  /*3cf0*/  IADD3 R12, R12, 0x20, RZ ;  /* 0x000000200c0c7810 */ /* 0x000fe40007ffe0ff */
[----:B------:R-:W-:Y:S01]  /*3d00*/  IADD3 R14, R14, 0x20, RZ ;  /* 0x000000200e0e7810 */ /* 0x000fe20007ffe0ff */
[----:B--2---:R-:W-:Y:S01]  /*3d10*/  FMUL.FTZ R217, R217, R196 ;  /* 0x000000c4d9d97220 */ /* 0x004fe20000410000 */
[----:B----4-:R-:W-:-:S04]  /*3d20*/  FADD.FTZ R192, -R207, R192 ;  /* 0x000000c0cfc07221 */ /* 0x010fc80000010100 */
[----:B------:R-:W-:Y:S01]  /*3d30*/  FMUL.FTZ R222, R4, R192 ;  /* 0x000000c004de7220 */ /* 0x000fe20000410000 */
[----:B------:R-:W-:Y:S01]  /*3d40*/  FMUL.FTZ R192, R252, R197 ;  /* 0x000000c5fcc07220 */ /* 0x000fe20000410000 */
        /* <DEDUP_REMOVED lines=8> */
[C---:B------:R-:W-:Y:S01]  /*3dd0*/  FMUL.FTZ R207, R4.reuse, R194 ;  /* 0x000000c204cf7220 */ /* 0x040fe20000410000 */
[----:B---3--:R-:W-:Y:S01]  /*3de0*/  FMUL.FTZ R252, R245, R198 ;  /* 0x000000c6f5fc7220 */ /* 0x008fe20000410000 */
        /* <DEDUP_REMOVED lines=15> */
[----:B----4-:R-:W-:-:S07]  /*3ee0*/  FFMA.FTZ R16, R245, R237, R16 ;  /* 0x000000edf5107223 */ /* 0x010fce0000010010 */
.L_x_14660:
[----:B------:R-:W-:Y:S05]  /*3ef0*/  BSYNC B2 ;  /* 0x0000000000027941 */ /* 0x000fea0003800000 */
.L_x_14659:
        /* <DEDUP_REMOVED lines=56> */
.L_x_14662:
[----:B------:R-:W-:Y:S05]  /*4280*/  BSYNC B2 ;  /* 0x0000000000027941 */ /* 0x000fea0003800000 */
.L_x_14661:
        /* <DEDUP_REMOVED lines=56> */
.L_x_14664:
[----:B------:R-:W-:Y:S05]  /*4610*/  BSYNC B2 ;  /* 0x0000000000027941 */ /* 0x000fea0003800000 */
.L_x_14663:
[----:B------:R-:W-:-:S13]  /*4620*/  LOP3.LUT P5, RZ, R6, 0x80, RZ, 0xc0, !PT ;  /* 0x0000008006ff7812 */ /* 0x000fda00078ac0ff */
[----:B------:R-:W-:Y:S05]  /*4630*/  @!P5 BRA `(.L_x_14646) ;  /* 0x0000000000d8d947 */ /* 0x000fea0003800000 */
[----:B-12---:R-:W1:Y:S01]  /*4640*/  LDC.64 R192, c[0x0][0x2c8] ;  /* 0x0000b200ffc07b82 */ /* 0x006e620000000a00 */
[----:B------:R-:W-:Y:S01]  /*4650*/  ISETP.NE.U32.AND P5, PT, RZ, UR8, PT ;  /* 0x00000008ff007c0c */ /* 0x000fe2000bfa5070 */
[----:B------:R-:W2:Y:S03]  /*4660*/  LDL R220, [R1+0x130] ;  /* 0x0001300001dc7983 */ /* 0x000ea60000100800 */
[----:B------:R-:W-:-:S03]  /*4670*/  ISETP.NE.AND.EX P5, PT, RZ, UR9, PT, P5 ;  /* 0x00000009ff007c0c */ /* 0x000fc6000bfa5350 */
[----:B------:R-:W3:Y:S08]  /*4680*/  LDC.64 R196, c[0x0][0x2b8] ;  /* 0x0000ae00ffc47b82 */ /* 0x000ef00000000a00 */
[----:B------:R-:W4:Y:S02]  /*4690*/  LDC.U8 R194, c[0x0][0x2a0] ;  /* 0x0000a800ffc27b82 */ /* 0x000f240000000000 */
[----:B-1----:R-:W-:-:S06]  /*46a0*/  @P5 IMAD.WIDE.U32 R192, R14, 0x10, R192 ;  /* 0x000000100ec05825 */ /* 0x002fcc00078e00c0 */
[----:B0-----:R-:W0:Y:S01]  /*46b0*/  LDC.64 R216, c[0x0][0x240] ;  /* 0x00009000ffd87b82 */ /* 0x001e220000000a00 */
[----:B------:R1:W5:Y:S07]  /*46c0*/  @P5 LDG.E.128 R168, desc[UR4][R192.64] ;  /* 0x00000004c0a85981 */ /* 0x00036e000c1e1d00 */
[----:B-1----:R-:W1:Y:S01]  /*46d0*/  LDC.64 R192, c[0x0][0x238] ;  /* 0x00008e00ffc07b82 */ /* 0x002e620000000a00 */
[----:B---3--:R-:W-:Y:S01]  /*46e0*/  IMAD.WIDE.U32 R196, R12, 0x10, R196 ;  /* 0x000000100cc47825 */ /* 0x008fe200078e00c4 */
[----:B----4-:R-:W-:Y:S01]  /*46f0*/  ISETP.NE.AND P5, PT, R194, RZ, PT ;  /* 0x000000ffc200720c */ /* 0x010fe20003fa5270 */
[----:B------:R-:W3:Y:S04]  /*4700*/  LDL R12, [R1+0x12c] ;  /* 0x00012c00010c7983 */ /* 0x000ee80000100800 */
[----:B------:R-:W2:Y:S01]  /*4710*/  LDG.E.128 R196, desc[UR4][R196.64] ;  /* 0x00000004c4c47981 */ /* 0x000ea2000c1e1d00 */
[----:B-1----:R-:W-:-:S03]  /*4720*/  IMAD.WIDE.U32 R192, R14, 0x10, R192 ;  /* 0x000000100ec07825 */ /* 0x002fc600078e00c0 */
[----:B------:R-:W4:Y:S04]  /*4730*/  LDL R14, [R1+0x128] ;  /* 0x00012800010e7983 */ /* 0x000f280000100800 */
[----:B------:R-:W4:Y:S01]  /*4740*/  LDG.E.128 R192, desc[UR4][R192.64] ;  /* 0x00000004c0c07981 */ /* 0x000f22000c1e1d00 */
[----:B0-----:R-:W-:-:S03]  /*4750*/  IMAD.WIDE.U32 R216, R17, 0x4, R216 ;  /* 0x0000000411d87825 */ /* 0x001fc600078e00d8 */
[----:B------:R-:W4:Y:S01]  /*4760*/  LDL R17, [R1+0x124] ;  /* 0x0001240001117983 */ /* 0x000f220000100800 */
[----:B------:R-:W-:-:S03]  /*4770*/  FSEL R3, R3, RZ, !P5 ;  /* 0x000000ff03037208 */ /* 0x000fc60006800000 */
[----:B------:R2:W5:Y:S02]  /*4780*/  LDG.E R13, desc[UR4][R216.64] ;  /* 0x00000004d80d7981 */ /* 0x000564000c1e1900 */
[----:B--2---:R-:W-:Y:S01]  /*4790*/  FMUL.FTZ R217, R220, R196 ;  /* 0x000000c4dcd97220 */ /* 0x004fe20000410000 */
[----:B---3--:R-:W-:-:S03]  /*47a0*/  FMUL.FTZ R12, R12, R197 ;  /* 0x000000c50c0c7220 */ /* 0x008fc60000410000 */
[----:B------:R-:W-:Y:S01]  /*47b0*/  FADD.FTZ R15, R15, R217 ;  /* 0x000000d90f0f7221 */ /* 0x000fe20000010000 */
[----:B------:R-:W-:Y:S03]  /*47c0*/  STL [R1+0x54], R217 ;  /* 0x000054d901007387 */ /* 0x000fe60000100800 */
[----:B------:R-:W-:Y:S01]  /*47d0*/  FADD.FTZ R15, R15, R12 ;  /* 0x0000000c0f0f7221 */ /* 0x000fe20000010000 */
[----:B------:R0:W-:Y:S01]  /*47e0*/  STL [R1+0x28], R12 ;  /* 0x0000280c01007387 */ /* 0x0001e20000100800 */
[C---:B----4-:R-:W-:Y:S01]  /*47f0*/  FADD.FTZ R192, -R3.reuse, R192 ;  /* 0x000000c003c07221 */ /* 0x050fe20000010100 */
[----:B------:R-:W-:-:S03]  /*4800*/  FADD.FTZ R193, -R3, R193 ;  /* 0x000000c103c17221 */ /* 0x000fc60000010100 */
[C---:B------:R-:W-:Y:S01]  /*4810*/  FMUL.FTZ R231, R4.reuse, R192 ;  /* 0x000000c004e77220 */ /* 0x040fe20000410000 */
[----:B------:R-:W-:Y:S01]  /*4820*/  FADD.FTZ R195, -R3, R195 ;  /* 0x000000c303c37221 */ /* 0x000fe20000010100 */
[----:B------:R-:W-:Y:S02]  /*4830*/  FMUL.FTZ R230, R4, R193 ;  /* 0x000000c104e67220 */ /* 0x000fe40000410000 */
[----:B------:R-:W-:Y:S01]  /*4840*/  FFMA.FTZ R16, R231, R217, R16 ;  /* 0x000000d9e7107223 */ /* 0x000fe20000010010 */
[----:B------:R-:W-:Y:S01]  /*4850*/  FADD.FTZ R194, -R3, R194 ;  /* 0x000000c203c27221 */ /* 0x000fe20000010100 */
[----:B------:R-:W-:Y:S01]  /*4860*/  FMUL.FTZ R14, R14, R198 ;  /* 0x000000c60e0e7220 */ /* 0x000fe20000410000 */
[----:B------:R-:W-:Y:S01]  /*4870*/  FMUL.FTZ R3, R4, R195 ;  /* 0x000000c304037220 */ /* 0x000fe20000410000 */
[----:B------:R-:W-:Y:S01]  /*4880*/  FFMA.FTZ R16, R230, R12, R16 ;  /* 0x0000000ce6107223 */ /* 0x000fe20000010010 */
[----:B0-----:R-:W-:Y:S02]  /*4890*/  FMUL.FTZ R12, R17, R199 ;  /* 0x000000c7110c7220 */ /* 0x001fe40000410000 */
[----:B------:R3:W-:Y:S04]  /*48a0*/  STL [R1+0x18], R14 ;  /* 0x0000180e01007387 */ /* 0x0007e80000100800 */
[----:B------:R3:W-:Y:S04]  /*48b0*/  STL [R1+0x14], R3 ;  /* 0x0000140301007387 */ /* 0x0007e80000100800 */
[----:B------:R3:W-:Y:S01]  /*48c0*/  STL [R1+0x10], R12 ;  /* 0x0000100c01007387 */ /* 0x0007e20000100800 */
[----:B------:R-:W-:Y:S01]  /*48d0*/  FMUL.FTZ R220, R4, R194 ;  /* 0x000000c204dc7220 */ /* 0x000fe20000410000 */
        /* <DEDUP_REMOVED lines=12> */
.L_x_14646:
[----:B------:R-:W-:Y:S05]  /*49a0*/  BSYNC B1 ;  /* 0x0000000000017941 */ /* 0x000fea0003800000 */
.L_x_14626:
[----:B------:R-:W-:-:S03]  /*49b0*/  UMOV UR6, 0xffffffff ;  /* 0xffffffff00067882 */ /* 0x000fc60000000000 */
[----:B------:R-:W-:Y:S05]  /*49c0*/  BRA.DIV UR6, `(.L_x_14665) ;  /* 0x0000007206747947 */ /* 0x000fea000b800000 */
[----:B------:R-:W3:Y:S04]  /*49d0*/  SHFL.BFLY PT, R17, R15, 0x1, 0x1f ;  /* 0x0c201f000f117f89 */ /* 0x000ee800000e0000 */
[----:B-12---:R-:W1:Y:S01]  /*49e0*/  SHFL.BFLY PT, R192, R16, 0x1, 0x1f ;  /* 0x0c201f0010c07f89 */ /* 0x006e6200000e0000 */
[----:B---3--:R-:W-:Y:S01]  /*49f0*/  FADD.FTZ R17, R17, R15 ;  /* 0x0000000f11117221 */ /* 0x008fe20000010000 */
[----:B-1----:R-:W-:-:S04]  /*4a00*/  FADD.FTZ R16, R192, R16 ;  /* 0x00000010c0107221 */ /* 0x002fc80000010000 */
        /* <DEDUP_REMOVED lines=10> */
[----:B------:R-:W1:Y:S04]  /*4ab0*/  SHFL.BFLY PT, R192, R16, 0x8, 0x1f ;  /* 0x0d001f0010c07f89 */ /* 0x000e6800000e0000 */
[----:B------:R2:W3:Y:S01]  /*4ac0*/  SHFL.BFLY PT, R193, R17, 0x10, 0x1f ;  /* 0x0e001f0011c17f89 */ /* 0x0004e200000e0000 */
[----:B-1----:R-:W-:-:S05]  /*4ad0*/  FADD.FTZ R16, R16, R192 ;  /* 0x000000c010107221 */ /* 0x002fca0000010000 */
[----:B---3--:R2:W1:Y:S02]  /*4ae0*/  SHFL.BFLY PT, R3, R16, 0x10, 0x1f ;  /* 0x0e001f0010037f89 */ /* 0x00846400000e0000 */
.L_x_14878:
[----:B------:R-:W-:Y:S01]  /*4af0*/  @P4 IADD3 R14, R203, -0x1, RZ ;  /* 0xffffffffcb0e4810 */ /* 0x000fe20007ffe0ff */
[----:B------:R-:W-:Y:S01]  /*4b00*/  HFMA2.MMA R192, -RZ, RZ, 0, 0 ;  /* 0x00000000ffc07435 */ /* 0x000fe200000001ff */
[----:B------:R-:W-:Y:S01]  /*4b10*/  LOP3.LUT P5, RZ, R6, 0x40, RZ, 0xc0, !PT ;  /* 0x0000004006ff7812 */ /* 0x000fe200078ac0ff */
[----:B0-----:R-:W-:Y:S01]  /*4b20*/  FADD.FTZ R12, R17, R193 ;  /* 0x000000c1110c7221 */ /* 0x001fe20000010000 */
[----:B-1----:R-:W-:Y:S01]  /*4b30*/  FADD.FTZ R3, R16, R3 ;  /* 0x0000000310037221 */ /* 0x002fe20000010000 */
        /* <DEDUP_REMOVED lines=9> */
[----:B------:R-:W-:Y:S05]  /*4bd0*/  @!P4 BRA `(.L_x_14669) ;  /* 0x00000000000cc947 */ /* 0x000fea0003800000 */
[----:B------:R-:W0:Y:S02]  /*4be0*/  LDC.64 R180, c[0x0][0x220] ;  /* 0x00008800ffb47b82 */ /* 0x000e240000000a00 */
[----:B0-----:R-:W-:-:S06]  /*4bf0*/  IMAD.WIDE.U32 R180, R192, 0x10, R180 ;  /* 0x00000010c0b47825 */ /* 0x001fcc00078e00b4 */
[----:B------:R-:W5:Y:S02]  /*4c00*/  LDG.E.128 R180, desc[UR4][R180.64] ;  /* 0x00000004b4b47981 */ /* 0x000f64000c1e1d00 */
.L_x_14669:
[----:B------:R-:W-:Y:S05]  /*4c10*/  BSYNC B2 ;  /* 0x0000000000027941 */ /* 0x000fea0003800000 */
.L_x_14668:
[----:B------:R-:W0:Y:S01]  /*4c20*/  @!P3 LDC.64 R14, c[0x0][0x2c8] ;  /* 0x0000b200ff0ebb82 */ /* 0x000e220000000a00 */
[----:B------:R-:W-:Y:S01]  /*4c30*/  BSSY B2, `(.L_x_14670) ;  /* 0x0000010000027945 */ /* 0x000fe20003800000 */
[----:B0-----:R-:W-:-:S04]  /*4c40*/  @!P3 ISETP.NE.U32.AND P5, PT, R14, RZ, PT ;  /* 0x000000ff0e00b20c */ /* 0x001fc80003fa5070 */
[----:B------:R-:W-:-:S04]  /*4c50*/  @!P3 ISETP.NE.AND.EX P5, PT, R15, RZ, PT, P5 ;  /* 0x000000ff0f00b20c */ /* 0x000fc80003fa5350 */
[----:B-----5:R-:W-:Y:S01]  /*4c60*/  @!P3 FSEL R193, R132, RZ, P5 ;  /* 0x000000ff84c1b208 */ /* 0x020fe20002800000 */
[----:B------:R-:W-:Y:S08]  /*4c70*/  @!P3 BRA `(.L_x_14671) ;  /* 0x00000000002cb947 */ /* 0x000ff00003800000 */
[----:B--2---:R-:W0:Y:S01]  /*4c80*/  LDC.U8 R16, c[0x0][0x2a0] ;  /* 0x0000a800ff107b82 */ /* 0x004e220000000000 */
        /* <DEDUP_REMOVED lines=10> */
.L_x_14671:
[----:B------:R-:W-:Y:S05]  /*4d30*/  BSYNC B2 ;  /* 0x0000000000027941 */ /* 0x000fea0003800000 */
.L_x_14670:
[----:B--2---:R-:W0:Y:S01]  /*4d40*/  LDC.64 R16, c[0x0][0x308] ;  /* 0x0000c200ff107b82 */ /* 0x004e220000000a00 */
[----:B------:R-:W-:Y:S01]  /*4d50*/  BSSY B2, `(.L_x_14672) ;  /* 0x000000e000027945 */ /* 0x000fe20003800000 */
[----:B0-----:R-:W-:-:S04]  /*4d60*/  ISETP.NE.U32.AND P5, PT, R16, RZ, PT ;  /* 0x000000ff1000720c */ /* 0x001fc80003fa5070 */
[----:B------:R-:W-:-:S04]  /*4d70*/  ISETP.NE.AND.EX P5, PT, R17, RZ, PT, P5 ;  /* 0x000000ff1100720c */ /* 0x000fc80003fa5350 */
[----:B------:R-:W-:Y:S01]  /*4d80*/  SEL R184, R193, R184, P5 ;  /* 0x000000b8c1b87207 */ /* 0x000fe20002800000 */
[----:B------:R-:W-:Y:S08]  /*4d90*/  @!P4 BRA `(.L_x_14673) ;  /* 0x000000000024c947 */ /* 0x000ff00003800000 */
[----:B------:R-:W2:Y:S01]  /*4da0*/  LDL R194, [R1+0x120] ;  /* 0x0001200001c27983 */ /* 0x000ea20000100800 */
[----:B------:R-:W-:Y:S01]  /*4db0*/  FMUL.FTZ R193, R193, UR11 ;  /* 0x0000000bc1c17c20 */ /* 0x000fe20008410000 */
[----:B------:R-:W-:-:S03]  /*4dc0*/  LOP3.LUT P6, RZ, R200, 0xff, RZ, 0xc0, !PT ;  /* 0x000000ffc8ff7812 */ /* 0x000fc600078cc0ff */
[----:B------:R-:W-:-:S04]  /*4dd0*/  FMUL.FTZ R193, R193, UR10 ;  /* 0x0000000ac1c17c20 */ /* 0x000fc80008410000 */
[----:B------:R-:W-:-:S05]  /*4de0*/  FMUL.FTZ R188, R180, R193 ;  /* 0x000000c1b4bc7220 */ /* 0x000fca0000410000 */
[----:B------:R-:W-:-:S05]  /*4df0*/  FSEL R188, R188, RZ, P6 ;  /* 0x000000ffbcbc7208 */ /* 0x000fca0003000000 */
[----:B------:R-:W-:Y:S01]  /*4e00*/  FADD.FTZ R92, R92, R188 ;  /* 0x000000bc5c5c7221 */ /* 0x000fe20000010000 */
[----:B------:R-:W-:Y:S01]  /*4e10*/  MOV R188, RZ ;  /* 0x000000ff00bc7202 */ /* 0x000fe20000000f00 */
[----:B--2---:R-:W-:-:S07]  /*4e20*/  @P6 FMUL.FTZ R188, R194, R193 ;  /* 0x000000c1c2bc6220 */ /* 0x004fce0000410000 */
.L_x_14673:
[----:B------:R-:W-:Y:S05]  /*4e30*/  BSYNC B2 ;  /* 0x0000000000027941 */ /* 0x000fea0003800000 */
.L_x_14672:
        /* <DEDUP_REMOVED lines=17> */
.L_x_14675:
[----:B------:R-:W-:Y:S05]  /*4f50*/  BSYNC B2 ;  /* 0x0000000000027941 */ /* 0x000fea0003800000 */
.L_x_14674:
[----:B------:R-:W-:Y:S01]  /*4f60*/  BSSY B2, `(.L_x_14676) ;  /* 0x000000c000027945 */ /* 0x000fe20003800000 */
[----:B------:R-:W-:-:S03]  /*4f70*/  SEL R185, R193, R185, P5 ;  /* 0x000000b9c1b97207 */ /* 0x000fc60002800000 */
[----:B------:R-:W-:Y:S05]  /*4f80*/  @!P4 BRA `(.L_x_14677) ;  /* 0x000000000024c947 */ /* 0x000fea0003800000 */
[----:B------:R-:W2:Y:S01]  /*4f90*/  LDL R194, [R1+0x11c] ;  /* 0x00011c0001c27983 */ /* 0x000ea20000100800 */
[----:B------:R-:W-:Y:S01]  /*4fa0*/  FMUL.FTZ R193, R193, UR11 ;  /* 0x0000000bc1c17c20 */ /* 0x000fe20008410000 */
[----:B------:R-:W-:-:S03]  /*4fb0*/  LOP3.LUT P6, RZ, R200, 0xff00, RZ, 0xc0, !PT ;  /* 0x0000ff00c8ff7812 */ /* 0x000fc600078cc0ff */
[----:B------:R-:W-:-:S04]  /*4fc0*/  FMUL.FTZ R193, R193, UR10 ;  /* 0x0000000ac1c17c20 */ /* 0x000fc80008410000 */
[----:B------:R-:W-:-:S05]  /*4fd0*/  FMUL.FTZ R189, R181, R193 ;  /* 0x000000c1b5bd7220 */ /* 0x000fca0000410000 */
[----:B------:R-:W-:-:S05]  /*4fe0*/  FSEL R189, R189, RZ, P6 ;  /* 0x000000ffbdbd7208 */ /* 0x000fca0003000000 */
[----:B------:R-:W-:Y:S01]  /*4ff0*/  FADD.FTZ R93, R93, R189 ;  /* 0x000000bd5d5d7221 */ /* 0x000fe20000010000 */
[----:B------:R-:W-:-:S06]  /*5000*/  HFMA2.MMA R189, -RZ, RZ, 0, 0 ;  /* 0x00000000ffbd7435 */ /* 0x000fcc00000001ff */
[----:B--2---:R-:W-:-:S07]  /*5010*/  @P6 FMUL.FTZ R189, R194, R193 ;  /* 0x000000c1c2bd6220 */ /* 0x004fce0000410000 */
.L_x_14677:
[----:B------:R-:W-:Y:S05]  /*5020*/  BSYNC B2 ;  /* 0x0000000000027941 */ /* 0x000fea0003800000 */
.L_x_14676:
        /* <DEDUP_REMOVED lines=16> */
.L_x_14679:
[----:B------:R-:W-:Y:S05]  /*5130*/  BSYNC B2 ;  /* 0x0000000000027941 */ /* 0x000fea0003800000 */
.L_x_14678:
        /* <DEDUP_REMOVED lines=12> */
.L_x_14681:
[----:B------:R-:W-:Y:S05]  /*5200*/  BSYNC B2 ;  /* 0x0000000000027941 */ /* 0x000fea0003800000 */
.L_x_14680:
        /* <DEDUP_REMOVED lines=19> */
.L_x_14683:
[----:B------:R-:W-:Y:S05]  /*5340*/  BSYNC B2 ;  /* 0x0000000000027941 */ /* 0x000fea0003800000 */
.L_x_14682:
[----:B------:R-:W-:Y:S01]  /*5350*/  SEL R187, R193, R187, P5 ;  /* 0x000000bbc1bb7207 */ /* 0x000fe20002800000 */
[----:B------:R-:W-:Y:S01]  /*5360*/  BSSY B2, `(.L_x_14684) ;  /* 0x0000012000027945 */ /* 0x000fe20003800000 */
[----:B------:R-:W-:-:S04]  /*5370*/  ISETP.NE.U32.AND P5, PT, R16, RZ, PT ;  /* 0x000000ff1000720c */ /* 0x000fc80003fa5070 */
[----:B------:R-:W-:-:S13]  /*5380*/  ISETP.NE.AND.EX P5, PT, R17, RZ, PT, P5 ;  /* 0x000000ff1100720c */ /* 0x000fda0003fa5350 */
[----:B------:R-:W0:Y:S02]  /*5390*/  @P5 LDC.64 R14, c[0x0][0x308] ;  /* 0x0000c200ff0e5b82 */ /* 0x000e240000000a00 */
[----:B0-----:R-:W-:-:S05]  /*53a0*/  @P5 IMAD.WIDE.U32 R14, R5, 0x10, R14 ;  /* 0x00000010050e5825 */ /* 0x001fca00078e000e */
[----:B------:R0:W-:Y:S02]  /*53b0*/  @P5 STG.E.128 desc[UR4][R14.64], R184 ;  /* 0x000000b80e005986 */ /* 0x0001e4000c101d04 */
[----:B0-----:R-:W0:Y:S02]  /*53c0*/  @P4 LDC.64 R14, c[0x0][0x2f8] ;  /* 0x0000be00ff0e4b82 */ /* 0x001e240000000a00 */
[----:B0-----:R-:W-:Y:S01]  /*53d0*/  @P4 IMAD.WIDE.U32 R14, R192, 0x10, R14 ;  /* 0x00000010c00e4825 */ /* 0x001fe200078e000e */
[----:B------:R-:W-:Y:S06]  /*53e0*/  @!P4 BRA `(.L_x_14685) ;  /* 0x000000000024c947 */ /* 0x000fec0003800000 */
[----:B------:R-:W2:Y:S01]  /*53f0*/  LDL R194, [R1+0x114] ;  /* 0x0001140001c27983 */ /* 0x000ea20000100800 */
[----:B------:R-:W-:Y:S01]  /*5400*/  FMUL.FTZ R16, R193, UR11 ;  /* 0x0000000bc1107c20 */ /* 0x000fe20008410000 */
[----:B------:R-:W-:Y:S01]  /*5410*/  LOP3.LUT P5, RZ, R200, 0xff000000, RZ, 0xc0, !PT ;  /* 0xff000000c8ff7812 */ /* 0x000fe200078ac0ff */
[----:B------:R-:W-:Y:S02]  /*5420*/  HFMA2.MMA R191, -RZ, RZ, 0, 0 ;  /* 0x00000000ffbf7435 */ /* 0x000fe400000001ff */
[----:B------:R-:W-:-:S04]  /*5430*/  FMUL.FTZ R16, R16, UR10 ;  /* 0x0000000a10107c20 */ /* 0x000fc80008410000 */
[----:B------:R-:W-:-:S05]  /*5440*/  FMUL.FTZ R17, R183, R16 ;  /* 0x00000010b7117220 */ /* 0x000fca0000410000 */
[----:B------:R-:W-:-:S05]  /*5450*/  FSEL R17, R17, RZ, P5 ;  /* 0x000000ff11117208 */ /* 0x000fca0002800000 */
[----:B------:R-:W-:Y:S01]  /*5460*/  FADD.FTZ R95, R95, R17 ;  /* 0x000000115f5f7221 */ /* 0x000fe20000010000 */
[----:B--2---:R-:W-:-:S07]  /*5470*/  @P5 FMUL.FTZ R191, R194, R16 ;  /* 0x00000010c2bf5220 */ /* 0x004fce0000410000 */
.L_x_14685:
[----:B------:R-:W-:Y:S05]  /*5480*/  BSYNC B2 ;  /* 0x0000000000027941 */ /* 0x000fea0003800000 */
.L_x_14684:
[----:B------:R0:W-:Y:S01]  /*5490*/  @P4 STG.E.128 desc[UR4][R14.64], R188 ;  /* 0x000000bc0e004986 */ /* 0x0001e2000c101d04 */
[----:B------:R-:W-:Y:S02]  /*54a0*/  IADD3 R5, R5, 0x20, RZ ;  /* 0x0000002005057810 */ /* 0x000fe40007ffe0ff */
[----:B------:R-:W-:-:S07]  /*54b0*/  IADD3 R192, R192, 0x20, RZ ;  /* 0x00000020c0c07810 */ /* 0x000fce0007ffe0ff */
.L_x_14667:
[----:B------:R-:W-:Y:S05]  /*54c0*/  BSYNC B1 ;  /* 0x0000000000017941 */ /* 0x000fea0003800000 */
.L_x_14666:
        /* <DEDUP_REMOVED lines=13> */
[----:B-----5:R-:W-:Y:S01]  /*55a0*/  @!P3 FSEL R193, R136, RZ, P5 ;  /* 0x000000ff88c1b208 */ /* 0x020fe20002800000 */
[----:B------:R-:W-:Y:S08]  /*55b0*/  @!P3 BRA `(.L_x_14689) ;  /* 0x000000000024b947 */ /* 0x000ff00003800000 */
[----:B--2---:R-:W2:Y:S01]  /*55c0*/  LDL R17, [R1+0x74] ;  /* 0x0000740001117983 */ /* 0x004ea20000100800 */
        /* <DEDUP_REMOVED lines=8> */
.L_x_14689:
[----:B------:R-:W-:Y:S05]  /*5650*/  BSYNC B2 ;  /* 0x0000000000027941 */ /* 0x000fea0003800000 */
.L_x_14688:
        /* <DEDUP_REMOVED lines=15> */
.L_x_14691:
[----:B------:R-:W-:Y:S05]  /*5750*/  BSYNC B2 ;  /* 0x0000000000027941 */ /* 0x000fea0003800000 */
.L_x_14690:
[----:B------:R-:W-:Y:S01]  /*5760*/  @!P3 ISETP.NE.U32.AND P6, PT, R14, RZ, PT ;  /* 0x000000ff0e00b20c */ /* 0x000fe20003fc5070 */
[----:B------:R-:W-:Y:S03]  /*5770*/  BSSY B2, `(.L_x_14692) ;  /* 0x000000b000027945 */ /* 0x000fe60003800000 */
[----:B------:R-:W-:-:S04]  /*5780*/  @!P3 ISETP.NE.AND.EX P6, PT, R15, RZ, PT, P6 ;  /* 0x000000ff0f00b20c */ /* 0x000fc80003fc5360 */
        /* <DEDUP_REMOVED lines=9> */
.L_x_14693:
[----:B------:R-:W-:Y:S05]  /*5820*/  BSYNC B2 ;  /* 0x0000000000027941 */ /* 0x000fea0003800000 */
.L_x_14692:
        /* <DEDUP_REMOVED lines=12> */
.L_x_14695:
[----:B------:R-:W-:Y:S05]  /*58f0*/  BSYNC B2 ;  /* 0x0000000000027941 */ /* 0x000fea0003800000 */
.L_x_14694:
        /* <DEDUP_REMOVED lines=12> */
.L_x_14697:
[----:B------:R-:W-:Y:S05]  /*59c0*/  BSYNC B2 ;  /* 0x0000000000027941 */ /* 0x000fea0003800000 */
.L_x_14696:
        /* <DEDUP_REMOVED lines=12> */
.L_x_14699:
[----:B------:R-:W-:Y:S05]  /*5a90*/  BSYNC B2 ;  /* 0x0000000000027941 */ /* 0x000fea0003800000 */
.L_x_14698:
        /* <DEDUP_REMOVED lines=12> */
.L_x_14701:
[----:B------:R-:W-:Y:S05]  /*5b60*/  BSYNC B2 ;  /* 0x0000000000027941 */ /* 0x000fea0003800000 */
.L_x_14700:
        /* <DEDUP_REMOVED lines=19> */
.L_x_14703:
[----:B------:R-:W-:Y:S05]  /*5ca0*/  BSYNC B2 ;  /* 0x0000000000027941 */ /* 0x000fea0003800000 */
.L_x_14702:
[----:B------:R1:W-:Y:S01]  /*5cb0*/  @P4 STG.E.128 desc[UR4][R14.64], R188 ;  /* 0x000000bc0e004986 */ /* 0x0003e2000c101d04 */
[----:B------:R-:W-:Y:S02]  /*5cc0*/  IADD3 R192, R192, 0x20, RZ ;  /* 0x00000020c0c07810 */ /* 0x000fe40007ffe0ff */
[----:B------:R-:W-:-:S07]  /*5cd0*/  IADD3 R5, R5, 0x20, RZ ;  /* 0x0000002005057810 */ /* 0x000fce0007ffe0ff */
.L_x_14687:
[----:B------:R-:W-:Y:S05]  /*5ce0*/  BSYNC B1 ;  /* 0x0000000000017941 */ /* 0x000fea0003800000 */
.L_x_14686:
        /* <DEDUP_REMOVED lines=24> */
.L_x_14707:
[----:B------:R-:W-:Y:S05]  /*5e70*/  BSYNC B2 ;  /* 0x0000000000027941 */ /* 0x000fea0003800000 */
.L_x_14706:
        /* <DEDUP_REMOVED lines=15> */
.L_x_14709:
[----:B------:R-:W-:Y:S05]  /*5f70*/  BSYNC B2 ;  /* 0x0000000000027941 */ /* 0x000fea0003800000 */
.L_x_14708:
        /* <DEDUP_REMOVED lines=12> */
.L_x_14711:
[----:B------:R-:W-:Y:S05]  /*6040*/  BSYNC B2 ;  /* 0x0000000000027941 */ /* 0x000fea0003800000 */
.L_x_14710:
        /* <DEDUP_REMOVED lines=12> */
.L_x_14713:
[----:B------:R-:W-:Y:S05]  /*6110*/  BSYNC B2 ;  /* 0x0000000000027941 */ /* 0x000fea0003800000 */
.L_x_14712:
        /* <DEDUP_REMOVED lines=12> */
.L_x_14715:
[----:B------:R-:W-:Y:S05]  /*61e0*/  BSYNC B2 ;  /* 0x0000000000027941 */ /* 0x000fea0003800000 */
.L_x_14714:
        /* <DEDUP_REMOVED lines=12> */
.L_x_14717:
[----:B------:R-:W-:Y:S05]  /*62b0*/  BSYNC B2 ;  /* 0x0000000000027941 */ /* 0x000fea0003800000 */
.L_x_14716:
        /* <DEDUP_REMOVED lines=11> */
.L_x_14719:
[----:B------:R-:W-:Y:S05]  /*6370*/  BSYNC B2 ;  /* 0x0000000000027941 */ /* 0x000fea0003800000 */
.L_x_14718:
        /* <DEDUP_REMOVED lines=19> */
.L_x_14721:
[----:B------:R-:W-:Y:S05]  /*64b0*/  BSYNC B2 ;  /* 0x0000000000027941 */ /* 0x000fea0003800000 */
.L_x_14720:
[----:B------:R3:W-:Y:S01]  /*64c0*/  @P4 STG.E.128 desc[UR4][R14.64], R188 ;  /* 0x000000bc0e004986 */ /* 0x0007e2000c101d04 */
[----:B------:R-:W-:Y:S02]  /*64d0*/  IADD3 R192, R192, 0x20, RZ ;  /* 0x00000020c0c07810 */ /* 0x000fe40007ffe0ff */
[----:B------:R-:W-:-:S07]  /*64e0*/  IADD3 R5, R5, 0x20, RZ ;  /* 0x0000002005057810 */ /* 0x000fce0007ffe0ff */
.L_x_14705:
[----:B------:R-:W-:Y:S05]  /*64f0*/  BSYNC B1 ;  /* 0x0000000000017941 */ /* 0x000fea0003800000 */
.L_x_14704:
[----:B------:R-:W-:Y:S01]  /*6500*/  LOP3.LUT P5, RZ, R6, 0x8, RZ, 0xc0, !PT ;  /* 0x0000000806ff7812 */ /* 0x000fe200078ac0ff */
[----:B------:R-:W-:-:S12]  /*6510*/  BSSY B1, `(.L_x_14722) ;  /* 0x000007f000017945 */ /* 0x000fd80003800000 */
[----:B------:R-:W-:Y:S05]  /*6520*/  @!P5 BRA `(.L_x_14723) ;  /* 0x0000000400f4d947 */ /* 0x000fea0003800000 */
[----:B01-3--:R-:W0:Y:S02]  /*6530*/  LDC.U8 R14, c[0x0][0x2a0] ;  /* 0x0000a800ff0e7b82 */ /* 0x00be240000000000 */
        /* <DEDUP_REMOVED lines=20> */
.L_x_14725:
[----:B------:R-:W-:Y:S05]  /*6680*/  BSYNC B2 ;  /* 0x0000000000027941 */ /* 0x000fea0003800000 */
.L_x_14724:
        /* <DEDUP_REMOVED lines=15> */
.L_x_14727:
[----:B------:R-:W-:Y:S05]  /*6780*/  BSYNC B2 ;  /* 0x0000000000027941 */ /* 0x000fea0003800000 */
.L_x_14726:
        /* <DEDUP_REMOVED lines=12> */
.L_x_14729:
[----:B------:R-:W-:Y:S05]  /*6850*/  BSYNC B2 ;  /* 0x0000000000027941 */ /* 0x000fea0003800000 */
.L_x_14728:
        /* <DEDUP_REMOVED lines=12> */
.L_x_14731:
[----:B------:R-:W-:Y:S05]  /*6920*/  BSYNC B2 ;  /* 0x0000000000027941 */ /* 0x000fea0003800000 */
.L_x_14730:
        /* <DEDUP_REMOVED lines=12> */
.L_x_14733:
[----:B------:R-:W-:Y:S05]  /*69f0*/  BSYNC B2 ;  /* 0x0000000000027941 */ /* 0x000fea0003800000 */
.L_x_14732:
        /* <DEDUP_REMOVED lines=12> */
.L_x_14735:
[----:B------:R-:W-:Y:S05]  /*6ac0*/  BSYNC B2 ;  /* 0x0000000000027941 */ /* 0x000fea0003800000 */
.L_x_14734:
        /* <DEDUP_REMOVED lines=11> */
.L_x_14737:
[----:B------:R-:W-:Y:S05]  /*6b80*/  BSYNC B2 ;  /* 0x0000000000027941 */ /* 0x000fea0003800000 */
.L_x_14736:
        /* <DEDUP_REMOVED lines=19> */
.L_x_14739:
[----:B------:R-:W-:Y:S05]  /*6cc0*/  BSYNC B2 ;  /* 0x0000000000027941 */ /* 0x000fea0003800000 */
.L_x_14738:
[----:B------:R4:W-:Y:S01]  /*6cd0*/  @P4 STG.E.128 desc[UR4][R14.64], R188 ;  /* 0x000000bc0e004986 */ /* 0x0009e2000c101d04 */
[----:B------:R-:W-:Y:S02]  /*6ce0*/  IADD3 R192, R192, 0x20, RZ ;  /* 0x00000020c0c07810 */ /* 0x000fe40007ffe0ff */
[----:B------:R-:W-:-:S07]  /*6cf0*/  IADD3 R5, R5, 0x20, RZ ;  /* 0x0000002005057810 */ /* 0x000fce0007ffe0ff */
.L_x_14723:
[----:B------:R-:W-:Y:S05]  /*6d00*/  BSYNC B1 ;  /* 0x0000000000017941 */ /* 0x000fea0003800000 */
.L_x_14722:
[----:B------:R-:W-:Y:S01]  /*6d10*/  LOP3.LUT P5, RZ, R6, 0x4, RZ, 0xc0, !PT ;  /* 0x0000000406ff7812 */ /* 0x000fe200078ac0ff */
[----:B------:R-:W-:-:S12]  /*6d20*/  BSSY B1, `(.L_x_14740) ;  /* 0x000007f000017945 */ /* 0x000fd80003800000 */
[----:B------:R-:W-:Y:S05]  /*6d30*/  @!P5 BRA `(.L_x_14741) ;  /* 0x0000000400f4d947 */ /* 0x000fea0003800000 */
[----:B01-34-:R-:W0:Y:S02]  /*6d40*/  LDC.U8 R14, c[0x0][0x2a0] ;  /* 0x0000a800ff0e7b82 */ /* 0x01be240000000000 */
        /* <DEDUP_REMOVED lines=20> */
.L_x_14743:
[----:B------:R-:W-:Y:S05]  /*6e90*/  BSYNC B2 ;  /* 0x0000000000027941 */ /* 0x000fea0003800000 */
.L_x_14742:
        /* <DEDUP_REMOVED lines=15> */
.L_x_14745:
[----:B------:R-:W-:Y:S05]  /*6f90*/  BSYNC B2 ;  /* 0x0000000000027941 */ /* 0x000fea0003800000 */
.L_x_14744:
        /* <DEDUP_REMOVED lines=12> */
.L_x_14747:
[----:B------:R-:W-:Y:S05]  /*7060*/  BSYNC B2 ;  /* 0x0000000000027941 */ /* 0x000fea0003800000 */
.L_x_14746:
        /* <DEDUP_REMOVED lines=12> */
.L_x_14749:
[----:B------:R-:W-:Y:S05]  /*7130*/  BSYNC B2 ;  /* 0x0000000000027941 */ /* 0x000fea0003800000 */
.L_x_14748:
        /* <DEDUP_REMOVED lines=12> */
.L_x_14751:
[----:B------:R-:W-:Y:S05]  /*7200*/  BSYNC B2 ;  /* 0x0000000000027941 */ /* 0x000fea0003800000 */
.L_x_14750:
        /* <DEDUP_REMOVED lines=12> */
.L_x_14753:
[----:B------:R-:W-:Y:S05]  /*72d0*/  BSYNC B2 ;  /* 0x0000000000027941 */ /* 0x000fea0003800000 */
.L_x_14752:
        /* <DEDUP_REMOVED lines=11> */
.L_x_14755:
[----:B------:R-:W-:Y:S05]  /*7390*/  BSYNC B2 ;  /* 0x0000000000027941 */ /* 0x000fea0003800000 */
.L_x_14754:
        /* <DEDUP_REMOVED lines=19> */
.L_x_14757:
[----:B------:R-:W-:Y:S05]  /*74d0*/  BSYNC B2 ;  /* 0x0000000000027941 */ /* 0x000fea0003800000 */
.L_x_14756:
[----:B------:R0:W-:Y:S01]  /*74e0*/  @P4 STG.E.128 desc[UR4][R14.64], R188 ;  /* 0x000000bc0e004986 */ /* 0x0001e2000c101d04 */
[----:B------:R-:W-:Y:S02]  /*74f0*/  IADD3 R192, R192, 0x20, RZ ;  /* 0x00000020c0c07810 */ /* 0x000fe40007ffe0ff */
[----:B------:R-:W-:-:S07]  /*7500*/  IADD3 R5, R5, 0x20, RZ ;  /* 0x0000002005057810 */ /* 0x000fce0007ffe0ff */
.L_x_14741:
[----:B------:R-:W-:Y:S05]  /*7510*/  BSYNC B1 ;  /* 0x0000000000017941 */ /* 0x000fea0003800000 */
.L_x_14740:
        /* <DEDUP_REMOVED lines=24> */
.L_x_14761:
[----:B------:R-:W-:Y:S05]  /*76a0*/  BSYNC B2 ;  /* 0x0000000000027941 */ /* 0x000fea0003800000 */
.L_x_14760:
        /* <DEDUP_REMOVED lines=15> */
.L_x_14763:
[----:B------:R-:W-:Y:S05]  /*77a0*/  BSYNC B2 ;  /* 0x0000000000027941 */ /* 0x000fea0003800000 */
.L_x_14762:
        /* <DEDUP_REMOVED lines=12> */
.L_x_14765:
[----:B------:R-:W-:Y:S05]  /*7870*/  BSYNC B2 ;  /* 0x0000000000027941 */ /* 0x000fea0003800000 */
.L_x_14764:
        /* <DEDUP_REMOVED lines=12> */
.L_x_14767:
[----:B------:R-:W-:Y:S05]  /*7940*/  BSYNC B2 ;  /* 0x0000000000027941 */ /* 0x000fea0003800000 */
.L_x_14766:
[----:B------:R-:W-:Y:S01]  /*7950*/  @!P3 ISETP.NE.U32.AND P6, PT, R14, RZ, PT ;  /* 0x000000ff0e00b20c */ /* 0x000fe20003fc5070 */
[----:B------:R-:W-:Y:S03]  /*7960*/  BSSY B2, `(.L_x_14768) ;  /* 0x000000b000027945 */ /* 0x000fe60003800000 */
[----:B------:R-:W-:-:S04]  /*7970*/  @!P3 ISETP.NE.AND.EX P6, PT, R15, RZ, PT, P6 ;  /* 0x000000ff0f00b20c */ /* 0x000fc80003fc5360 */
        /* <DEDUP_REMOVED lines=9> */
.L_x_14769:
[----:B------:R-:W-:Y:S05]  /*7a10*/  BSYNC B2 ;  /* 0x0000000000027941 */ /* 0x000fea0003800000 */
.L_x_14768:
        /* <DEDUP_REMOVED lines=12> */
.L_x_14771:
[----:B------:R-:W-:Y:S05]  /*7ae0*/  BSYNC B2 ;  /* 0x0000000000027941 */ /* 0x000fea0003800000 */
.L_x_14770:
        /* <DEDUP_REMOVED lines=11> */
.L_x_14773:
[----:B------:R-:W-:Y:S05]  /*7ba0*/  BSYNC B2 ;  /* 0x0000000000027941 */ /* 0x000fea0003800000 */
.L_x_14772:
        /* <DEDUP_REMOVED lines=19> */
.L_x_14775:
[----:B------:R-:W-:Y:S05]  /*7ce0*/  BSYNC B2 ;  /* 0x0000000000027941 */ /* 0x000fea0003800000 */
.L_x_14774:
[----:B------:R0:W-:Y:S01]  /*7cf0*/  @P4 STG.E.128 desc[UR4][R14.64], R188 ;  /* 0x000000bc0e004986 */ /* 0x0001e2000c101d04 */
[----:B------:R-:W-:Y:S02]  /*7d00*/  IADD3 R192, R192, 0x20, RZ ;  /* 0x00000020c0c07810 */ /* 0x000fe40007ffe0ff */
[----:B------:R-:W-:-:S07]  /*7d10*/  IADD3 R5, R5, 0x20, RZ ;  /* 0x0000002005057810 */ /* 0x000fce0007ffe0ff */
.L_x_14759:
[----:B------:R-:W-:Y:S05]  /*7d20*/  BSYNC B1 ;  /* 0x0000000000017941 */ /* 0x000fea0003800000 */
.L_x_14758:
[----:B------:R-:W-:Y:S04]  /*7d30*/  BSSY B1, `(.L_x_14776) ;  /* 0x000007e000017945 */ /* 0x000fe80003800000 */
        /* <DEDUP_REMOVED lines=22> */
.L_x_14779:
[----:B------:R-:W-:Y:S05]  /*7ea0*/  BSYNC B2 ;  /* 0x0000000000027941 */ /* 0x000fea0003800000 */
.L_x_14778:
        /* <DEDUP_REMOVED lines=15> */
.L_x_14781:
[----:B------:R-:W-:Y:S05]  /*7fa0*/  BSYNC B2 ;  /* 0x0000000000027941 */ /* 0x000fea0003800000 */
.L_x_14780:
        /* <DEDUP_REMOVED lines=12> */
.L_x_14783:
[----:B------:R-:W-:Y:S05]  /*8070*/  BSYNC B2 ;  /* 0x0000000000027941 */ /* 0x000fea0003800000 */
.L_x_14782:
        /* <DEDUP_REMOVED lines=12> */
.L_x_14785:
[----:B------:R-:W-:Y:S05]  /*8140*/  BSYNC B2 ;  /* 0x0000000000027941 */ /* 0x000fea0003800000 */
.L_x_14784:
        /* <DEDUP_REMOVED lines=11> */
.L_x_14787:
[----:B------:R-:W-:Y:S05]  /*8200*/  BSYNC B2 ;  /* 0x0000000000027941 */ /* 0x000fea0003800000 */
.L_x_14786:
        /* <DEDUP_REMOVED lines=12> */
.L_x_14789:
[----:B------:R-:W-:Y:S05]  /*82d0*/  BSYNC B2 ;  /* 0x0000000000027941 */ /* 0x000fea0003800000 */
.L_x_14788:
        /* <DEDUP_REMOVED lines=11> */
.L_x_14791:
[----:B------:R-:W-:Y:S05]  /*8390*/  BSYNC B2 ;  /* 0x0000000000027941 */ /* 0x000fea0003800000 */
.L_x_14790:
        /* <DEDUP_REMOVED lines=19> */
.L_x_14793:
[----:B------:R-:W-:Y:S05]  /*84d0*/  BSYNC B2 ;  /* 0x0000000000027941 */ /* 0x000fea0003800000 */
.L_x_14792:
[----:B------:R0:W-:Y:S01]  /*84e0*/  @P4 STG.E.128 desc[UR4][R14.64], R188 ;  /* 0x000000bc0e004986 */ /* 0x0001e2000c101d04 */
[----:B------:R-:W-:Y:S02]  /*84f0*/  IADD3 R192, R192, 0x20, RZ ;  /* 0x00000020c0c07810 */ /* 0x000fe40007ffe0ff */
[----:B------:R-:W-:-:S07]  /*8500*/  IADD3 R5, R5, 0x20, RZ ;  /* 0x0000002005057810 */ /* 0x000fce0007ffe0ff */
.L_x_14777:
[----:B------:R-:W-:Y:S05]  /*8510*/  BSYNC B1 ;  /* 0x0000000000017941 */ /* 0x000fea0003800000 */
.L_x_14776:
        /* <DEDUP_REMOVED lines=23> */
.L_x_14797:
[----:B------:R-:W-:Y:S05]  /*8690*/  BSYNC B2 ;  /* 0x0000000000027941 */ /* 0x000fea0003800000 */
.L_x_14796:
        /* <DEDUP_REMOVED lines=15> */
.L_x_14799:
[----:B------:R-:W-:Y:S05]  /*8790*/  BSYNC B2 ;  /* 0x0000000000027941 */ /* 0x000fea0003800000 */
.L_x_14798:
        /* <DEDUP_REMOVED lines=12> */
.L_x_14801:
[----:B------:R-:W-:Y:S05]  /*8860*/  BSYNC B2 ;  /* 0x0000000000027941 */ /* 0x000fea0003800000 */
.L_x_14800:
        /* <DEDUP_REMOVED lines=12> */
.L_x_14803:
[----:B------:R-:W-:Y:S05]  /*8930*/  BSYNC B2 ;  /* 0x0000000000027941 */ /* 0x000fea0003800000 */
.L_x_14802:
        /* <DEDUP_REMOVED lines=11> */
.L_x_14805:
[----:B------:R-:W-:Y:S05]  /*89f0*/  BSYNC B2 ;  /* 0x0000000000027941 */ /* 0x000fea0003800000 */
.L_x_14804:
        /* <DEDUP_REMOVED lines=12> */
.L_x_14807:
[----:B------:R-:W-:Y:S05]  /*8ac0*/  BSYNC B2 ;  /* 0x0000000000027941 */ /* 0x000fea0003800000 */
.L_x_14806:
        /* <DEDUP_REMOVED lines=11> */
.L_x_14809:
[----:B------:R-:W-:Y:S05]  /*8b80*/  BSYNC B2 ;  /* 0x0000000000027941 */ /* 0x000fea0003800000 */
.L_x_14808:
        /* <DEDUP_REMOVED lines=19> */
.L_x_14811:
[----:B------:R-:W-:Y:S05]  /*8cc0*/  BSYNC B2 ;  /* 0x0000000000027941 */ /* 0x000fea0003800000 */
.L_x_14810:
[----:B------:R0:W-:Y:S01]  /*8cd0*/  @P4 STG.E.128 desc[UR4][R14.64], R188 ;  /* 0x000000bc0e004986 */ /* 0x0001e2000c101d04 */
[----:B------:R-:W-:Y:S02]  /*8ce0*/  IADD3 R192, R192, 0x20, RZ ;  /* 0x00000020c0c07810 */ /* 0x000fe40007ffe0ff */
[----:B------:R-:W-:-:S07]  /*8cf0*/  IADD3 R5, R5, 0x20, RZ ;  /* 0x0000002005057810 */ /* 0x000fce0007ffe0ff */
.L_x_14795:
[----:B------:R-:W-:Y:S05]  /*8d00*/  BSYNC B1 ;  /* 0x0000000000017941 */ /* 0x000fea0003800000 */
.L_x_14794:
        /* <DEDUP_REMOVED lines=23> */
.L_x_14815:
[----:B------:R-:W-:Y:S05]  /*8e80*/  BSYNC B2 ;  /* 0x0000000000027941 */ /* 0x000fea0003800000 */
.L_x_14814:
        /* <DEDUP_REMOVED lines=15> */
.L_x_14817:
[----:B------:R-:W-:Y:S05]  /*8f80*/  BSYNC B2 ;  /* 0x0000000000027941 */ /* 0x000fea0003800000 */
.L_x_14816:
        /* <DEDUP_REMOVED lines=12> */
.L_x_14819:
[----:B------:R-:W-:Y:S05]  /*9050*/  BSYNC B2 ;  /* 0x0000000000027941 */ /* 0x000fea0003800000 */
.L_x_14818:
        /* <DEDUP_REMOVED lines=12> */
.L_x_14821:
[----:B------:R-:W-:Y:S05]  /*9120*/  BSYNC B2 ;  /* 0x0000000000027941 */ /* 0x000fea0003800000 */
.L_x_14820:
        /* <DEDUP_REMOVED lines=11> */
.L_x_14823:
[----:B------:R-:W-:Y:S05]  /*91e0*/  BSYNC B2 ;  /* 0x0000000000027941 */ /* 0x000fea0003800000 */
.L_x_14822:
        /* <DEDUP_REMOVED lines=12> */
.L_x_14825:
[----:B------:R-:W-:Y:S05]  /*92b0*/  BSYNC B2 ;  /* 0x0000000000027941 */ /* 0x000fea0003800000 */
.L_x_14824:
        /* <DEDUP_REMOVED lines=11> */
.L_x_14827:
[----:B------:R-:W-:Y:S05]  /*9370*/  BSYNC B2 ;  /* 0x0000000000027941 */ /* 0x000fea0003800000 */
.L_x_14826:
        /* <DEDUP_REMOVED lines=19> */
.L_x_14829:
[----:B------:R-:W-:Y:S05]  /*94b0*/  BSYNC B2 ;  /* 0x0000000000027941 */ /* 0x000fea0003800000 */
.L_x_14828:
[----:B------:R0:W-:Y:S01]  /*94c0*/  @P4 STG.E.128 desc[UR4][R14.64], R188 ;  /* 0x000000bc0e004986 */ /* 0x0001e2000c101d04 */
[----:B------:R-:W-:Y:S02]  /*94d0*/  IADD3 R192, R192, 0x20, RZ ;  /* 0x00000020c0c07810 */ /* 0x000fe40007ffe0ff */
[----:B------:R-:W-:-:S07]  /*94e0*/  IADD3 R5, R5, 0x20, RZ ;  /* 0x0000002005057810 */ /* 0x000fce0007ffe0ff */
.L_x_14813:
[----:B------:R-:W-:Y:S05]  /*94f0*/  BSYNC B1 ;  /* 0x0000000000017941 */ /* 0x000fea0003800000 */
.L_x_14812:
        /* <DEDUP_REMOVED lines=24> */
.L_x_14833:
[----:B------:R-:W-:Y:S05]  /*9680*/  BSYNC B2 ;  /* 0x0000000000027941 */ /* 0x000fea0003800000 */
.L_x_14832:
        /* <DEDUP_REMOVED lines=15> */
.L_x_14835:
[----:B------:R-:W-:Y:S05]  /*9780*/  BSYNC B2 ;  /* 0x0000000000027941 */ /* 0x000fea0003800000 */
.L_x_14834:
        /* <DEDUP_REMOVED lines=12> */
.L_x_14837:
[----:B------:R-:W-:Y:S05]  /*9850*/  BSYNC B2 ;  /* 0x0000000000027941 */ /* 0x000fea0003800000 */
.L_x_14836:
        /* <DEDUP_REMOVED lines=12> */
.L_x_14839:
[----:B------:R-:W-:Y:S05]  /*9920*/  BSYNC B2 ;  /* 0x0000000000027941 */ /* 0x000fea0003800000 */
.L_x_14838:
        /* <DEDUP_REMOVED lines=12> */
.L_x_14841:
[----:B------:R-:W-:Y:S05]  /*99f0*/  BSYNC B2 ;  /* 0x0000000000027941 */ /* 0x000fea0003800000 */
.L_x_14840:
        /* <DEDUP_REMOVED lines=12> */
.L_x_14843:
[----:B------:R-:W-:Y:S05]  /*9ac0*/  BSYNC B2 ;  /* 0x0000000000027941 */ /* 0x000fea0003800000 */
.L_x_14842:
[----:B------:R-:W-:Y:S01]  /*9ad0*/  @!P3 ISETP.NE.U32.AND P6, PT, R14, RZ, PT ;  /* 0x000000ff0e00b20c */ /* 0x000fe20003fc5070 */
[----:B------:R-:W-:Y:S03]  /*9ae0*/  BSSY B2, `(.L_x_14844) ;  /* 0x000000c000027945 */ /* 0x000fe60003800000 */
[----:B------:R-:W-:-:S04]  /*9af0*/  @!P3 ISETP.NE.AND.EX P6, PT, R15, RZ, PT, P6 ;  /* 0x000000ff0f00b20c */ /* 0x000fc80003fc5360 */
[----:B------:R-:W-:Y:S01]  /*9b00*/  @!P3 FSEL R12, R171, RZ, P6 ;  /* 0x000000ffab0cb208 */ /* 0x000fe20003000000 */
[----:B------:R-:W-:Y:S08]  /*9b10*/  @!P3 BRA `(.L_x_14845) ;  /* 0x000000000020b947 */ /* 0x000ff00003800000 */
        /* <DEDUP_REMOVED lines=8> */
.L_x_14845:
[----:B------:R-:W-:Y:S05]  /*9ba0*/  BSYNC B2 ;  /* 0x0000000000027941 */ /* 0x000fea0003800000 */
.L_x_14844:
[----:B------:R-:W-:Y:S01]  /*9bb0*/  ISETP.NE.U32.AND P3, PT, R16, RZ, PT ;  /* 0x000000ff1000720c */ /* 0x000fe20003f65070 */
[----:B------:R-:W-:Y:S01]  /*9bc0*/  BSSY B2, `(.L_x_14846) ;  /* 0x0000012000027945 */ /* 0x000fe20003800000 */
[----:B------:R-:W-:Y:S02]  /*9bd0*/  SEL R187, R12, R187, P5 ;  /* 0x000000bb0cbb7207 */ /* 0x000fe40002800000 */
[----:B------:R-:W-:-:S13]  /*9be0*/  ISETP.NE.AND.EX P3, PT, R17, RZ, PT, P3 ;  /* 0x000000ff1100720c */ /* 0x000fda0003f65330 */
[----:B------:R-:W0:Y:S02]  /*9bf0*/  @P3 LDC.64 R14, c[0x0][0x308] ;  /* 0x0000c200ff0e3b82 */ /* 0x000e240000000a00 */
[----:B0-----:R-:W-:-:S06]  /*9c00*/  @P3 IMAD.WIDE.U32 R14, R5, 0x10, R14 ;  /* 0x00000010050e3825 */ /* 0x001fcc00078e000e */
[----:B------:R-:W0:Y:S01]  /*9c10*/  @P4 LDC.64 R4, c[0x0][0x2f8] ;  /* 0x0000be00ff044b82 */ /* 0x000e220000000a00 */
[----:B------:R1:W-:Y:S01]  /*9c20*/  @P3 STG.E.128 desc[UR4][R14.64], R184 ;  /* 0x000000b80e003986 */ /* 0x0003e2000c101d04 */
[----:B0-----:R-:W-:Y:S01]  /*9c30*/  @P4 IMAD.WIDE.U32 R4, R192, 0x10, R4 ;  /* 0x00000010c0044825 */ /* 0x001fe200078e0004 */
[----:B-1----:R-:W-:Y:S06]  /*9c40*/  @!P4 BRA `(.L_x_14847) ;  /* 0x000000000024c947 */ /* 0x002fec0003800000 */
        /* <DEDUP_REMOVED lines=9> */
.L_x_14847:
[----:B------:R-:W-:Y:S05]  /*9ce0*/  BSYNC B2 ;  /* 0x0000000000027941 */ /* 0x000fea0003800000 */
.L_x_14846:
[----:B------:R0:W-:Y:S02]  /*9cf0*/  @P4 STG.E.128 desc[UR4][R4.64], R188 ;  /* 0x000000bc04004986 */ /* 0x0001e4000c101d04 */
.L_x_14831:
[----:B------:R-:W-:Y:S05]  /*9d00*/  BSYNC B1 ;  /* 0x0000000000017941 */ /* 0x000fea0003800000 */
.L_x_14830:
[----:B0-----:R-:W0:Y:S02]  /*9d10*/  LDC.64 R4, c[0x0][0x210] ;  /* 0x00008400ff047b82 */ /* 0x001e240000000a00 */
[----:B0-----:R-:W-:-:S04]  /*9d20*/  LEA R2, R4, R2, 0x2 ;  /* 0x0000000204027211 */ /* 0x001fc800078e10ff */
[----:B------:R-:W-:-:S13]  /*9d30*/  ISETP.GE.AND P3, PT, R2, R5, PT ;  /* 0x000000050200720c */ /* 0x000fda0003f66270 */
[----:B------:R-:W-:Y:S05]  /*9d40*/  @!P3 BRA `(.L_x_14848) ;  /* 0xffffff7c004cb947 */ /* 0x000fea000383ffff */
.L_x_14625:
[----:B------:R-:W-:Y:S05]  /*9d50*/  BSYNC B0 ;  /* 0x0000000000007941 */ /* 0x000fea0003800000 */
.L_x_14624:
[----:B------:R-:W0:Y:S01]  /*9d60*/  S2R R192, SR_TID.X ;  /* 0x0000000000c07919 */ /* 0x000e220000002100 */
[----:B-----5:R-:W-:Y:S01]  /*9d70*/  MOV R0, 0x400 ;  /* 0x0000040000007802 */ /* 0x020fe20000000f00 */
[----:B------:R-:W-:Y:S05]  /*9d80*/  WARPSYNC.ALL ;  /* 0x0000000000007948 */ /* 0x000fea0003800000 */
[----:B------:R-:W1:Y:S01]  /*9d90*/  S2R R3, SR_CgaCtaId ;  /* 0x0000000000037919 */ /* 0x000e620000008800 */
[----:B------:R-:W-:Y:S01]  /*9da0*/  ULDC UR6, c[0x0][0x218] ;  /* 0x0000860000067ab9 */ /* 0x000fe20000000800 */
[----:B------:R-:W-:Y:S01]  /*9db0*/  ULDC.64 UR12, c[0x0][0x2d8] ;  /* 0x0000b600000c7ab9 */ /* 0x000fe20000000a00 */
[----:B------:R-:W-:Y:S01]  /*9dc0*/  ULDC.64 UR14, c[0x0][0x2d0] ;  /* 0x0000b400000e7ab9 */ /* 0x000fe20000000a00 */
[----:B------:R-:W-:Y:S01]  /*9dd0*/  BSSY B0, `(.L_x_14849) ;  /* 0x00000ca000007945 */ /* 0x000fe20003800000 */
[----:B0-----:R-:W-:-:S02]  /*9de0*/  SHF.R.U32.HI R5, RZ, 0x5, R192 ;  /* 0x00000005ff057819 */ /* 0x001fc400000116c0 */
[----:B------:R-:W-:-:S03]  /*9df0*/  IADD3 R201, R201, 0x7f, -R192 ;  /* 0x0000007fc9c97810 */ /* 0x000fc60007ffe8c0 */
[----:B------:R-:W-:Y:S01]  /*9e00*/  IMAD R202, R5, 0x140, R202 ;  /* 0x0000014005ca7824 */ /* 0x000fe200078e02ca */
[----:B------:R-:W-:Y:S02]  /*9e10*/  LOP3.LUT P4, RZ, R201, 0xffffff80, RZ, 0xc0, !PT ;  /* 0xffffff80c9ff7812 */ /* 0x000fe4000788c0ff */
[----:B-1----:R-:W-:Y:S02]  /*9e20*/  LEA R3, R3, R0, 0x18 ;  /* 0x0000000003037211 */ /* 0x002fe400078ec0ff */
[C---:B------:R-:W-:Y:S02]  /*9e30*/  ISETP.GE.U32.AND P2, PT, R201.reuse, 0x100, PT ;  /* 0x00000100c900780c */ /* 0x040fe40003f46070 */
        /* <DEDUP_REMOVED lines=162> */
[----:B--2---:R-:W-:-:S03]  /*a860*/  FADD.FTZ R50, RZ, R50 ;  /* 0x00000032ff327221 */ /* 0x004fc60000010000 */
[----:B---3--:R-:W-:Y:S01]  /*a870*/  FADD.FTZ R46, R46, R87 ;  /* 0x000000572e2e7221 */ /* 0x008fe20000010000 */
[----:B------:R-:W-:Y:S02]  /*a880*/  SHF.L.U64.HI R87, R52, 0x2, R21 ;  /* 0x0000000234577819 */ /* 0x000fe40000010215 */
[----:B------:R-:W-:Y:S01]  /*a890*/  IADD3 R52, P0, R40, UR12, RZ ;  /* 0x0000000c28347c10 */ /* 0x000fe2000ff1e0ff */
[----:B----4-:R-:W-:Y:S01]  /*a8a0*/  FADD.FTZ R50, R50, R55 ;  /* 0x0000003732327221 */ /* 0x010fe20000010000 */
[----:B------:R-:W-:-:S03]  /*a8b0*/  FADD.FTZ R48, RZ, R48 ;  /* 0x00000030ff307221 */ /* 0x000fc60000010000 */
[----:B------:R-:W-:Y:S01]  /*a8c0*/  FADD.FTZ R50, R50, R91 ;  /* 0x0000005b32327221 */ /* 0x000fe20000010000 */
        /* <DEDUP_REMOVED lines=26> */
.L_x_14850:
[----:B------:R-:W-:Y:S05]  /*aa70*/  BSYNC B0 ;  /* 0x0000000000007941 */ /* 0x000fea0003800000 */
.L_x_14849:
        /* <DEDUP_REMOVED lines=18> */
.L_x_14852:
[----:B------:R-:W-:Y:S05]  /*aba0*/  BSYNC B0 ;  /* 0x0000000000007941 */ /* 0x000fea0003800000 */
.L_x_14851:
        /* <DEDUP_REMOVED lines=18> */
.L_x_14854:
[----:B------:R-:W-:Y:S05]  /*acd0*/  BSYNC B0 ;  /* 0x0000000000007941 */ /* 0x000fea0003800000 */
.L_x_14853:
        /* <DEDUP_REMOVED lines=129> */
.L_x_14856:
[----:B------:R-:W-:Y:S05]  /*b4f0*/  BSYNC B0 ;  /* 0x0000000000007941 */ /* 0x000fea0003800000 */
.L_x_14855:
        /* <DEDUP_REMOVED lines=18> */
.L_x_14858:
[----:B------:R-:W-:Y:S05]  /*b620*/  BSYNC B0 ;  /* 0x0000000000007941 */ /* 0x000fea0003800000 */
.L_x_14857:
        /* <DEDUP_REMOVED lines=18> */
.L_x_14860:
[----:B------:R-:W-:Y:S05]  /*b750*/  BSYNC B0 ;  /* 0x0000000000007941 */ /* 0x000fea0003800000 */
.L_x_14859:
        /* <DEDUP_REMOVED lines=18> */
.L_x_14862:
[----:B------:R-:W-:Y:S05]  /*b880*/  BSYNC B0 ;  /* 0x0000000000007941 */ /* 0x000fea0003800000 */
.L_x_14861:
        /* <DEDUP_REMOVED lines=18> */
.L_x_14864:
[----:B------:R-:W-:Y:S05]  /*b9b0*/  BSYNC B0 ;  /* 0x0000000000007941 */ /* 0x000fea0003800000 */
.L_x_14863:
        /* <DEDUP_REMOVED lines=18> */
.L_x_14866:
[----:B------:R-:W-:Y:S05]  /*bae0*/  BSYNC B0 ;  /* 0x0000000000007941 */ /* 0x000fea0003800000 */
.L_x_14865:
        /* <DEDUP_REMOVED lines=11> */
.L_x_14665:
[----:B------:R-:W-:Y:S01]  /*bba0*/  HFMA2.MMA R14, -RZ, RZ, 0, 5.9604644775390625e-08 ;  /* 0x00000001ff0e7435 */ /* 0x000fe200000001ff */
[----:B------:R-:W-:Y:S01]  /*bbb0*/  BSSY B1, `(.L_x_14867) ;  /* 0x0000006000017945 */ /* 0x000fe20003800000 */
[----:B0-----:R-:W-:Y:S02]  /*bbc0*/  MOV R12, 0x1f ;  /* 0x0000001f000c7802 */ /* 0x001fe40000000f00 */
[----:B------:R-:W-:-:S07]  /*bbd0*/  MOV R3, 0xffffffff ;  /* 0xffffffff00037802 */ /* 0x000fce0000000f00 */
[----:B-12--5:R-:W-:Y:S05]  /*bbe0*/  WARPSYNC.COLLECTIVE R3, `(.L_x_14868) ;  /* 0x0000000003087348 */ /* 0x026fea0003c00000 */
[----:B-12---:R0:W1:Y:S02]  /*bbf0*/  SHFL.BFLY P5, R192, R15, R14, R12 ;  /* 0x0c00000e0fc07389 */ /* 0x00606400000a000c */
[----:B01---5:R-:W-:Y:S01]  /*bc00*/  ENDCOLLECTIVE ;  /* 0x000000000000791b */ /* 0x023fe20003800000 */
.L_x_14868:
[----:B------:R-:W-:Y:S05]  /*bc10*/  BSYNC B1 ;  /* 0x0000000000017941 */ /* 0x000fea0003800000 */
.L_x_14867:
        /* <DEDUP_REMOVED lines=9> */
.L_x_14869:
[----:B------:R-:W-:Y:S01]  /*bcb0*/  HFMA2.MMA R14, -RZ, RZ, 0, 1.1920928955078125e-07 ;  /* 0x00000002ff0e7435 */ /* 0x000fe200000001ff */
[----:B------:R-:W-:Y:S01]  /*bcc0*/  MOV R15, R17 ;  /* 0x00000011000f7202 */ /* 0x000fe20000000f00 */
[----:B------:R-:W-:-:S09]  /*bcd0*/  FADD.FTZ R16, R192, R16 ;  /* 0x00000010c0107221 */ /* 0x000fd20000010000 */
[----:B------:R-:W-:Y:S05]  /*bce0*/  WARPSYNC.COLLECTIVE R3, `(.L_x_14870) ;  /* 0x0000000003087348 */ /* 0x000fea0003c00000 */
[----:B------:R0:W1:Y:S02]  /*bcf0*/  SHFL.BFLY P5, R192, R15, R14, R12 ;  /* 0x0c00000e0fc07389 */ /* 0x00006400000a000c */
[----:B01----:R-:W-:Y:S01]  /*bd00*/  ENDCOLLECTIVE ;  /* 0x000000000000791b */ /* 0x003fe20003800000 */
.L_x_14870:
[----:B------:R-:W-:Y:S01]  /*bd10*/  MOV R15, R16 ;  /* 0x00000010000f7202 */ /* 0x000fe20000000f00 */
[----:B------:R-:W-:-:S07]  /*bd20*/  FADD.FTZ R17, R17, R192 ;  /* 0x000000c011117221 */ /* 0x000fce0000010000 */
[----:B------:R-:W-:Y:S05]  /*bd30*/  WARPSYNC.COLLECTIVE R3, `(.L_x_14871) ;  /* 0x0000000003087348 */ /* 0x000fea0003c00000 */
[----:B------:R0:W1:Y:S02]  /*bd40*/  SHFL.BFLY P5, R192, R15, R14, R12 ;  /* 0x0c00000e0fc07389 */ /* 0x00006400000a000c */
[----:B01----:R-:W-:Y:S01]  /*bd50*/  ENDCOLLECTIVE ;  /* 0x000000000000791b */ /* 0x003fe20003800000 */
.L_x_14871:
[----:B------:R-:W-:Y:S01]  /*bd60*/  HFMA2.MMA R14, -RZ, RZ, 0, 2.384185791015625e-07 ;  /* 0x00000004ff0e7435 */ /* 0x000fe200000001ff */
[----:B------:R-:W-:Y:S01]  /*bd70*/  MOV R15, R17 ;  /* 0x00000011000f7202 */ /* 0x000fe20000000f00 */
[----:B------:R-:W-:-:S09]  /*bd80*/  FADD.FTZ R16, R16, R192 ;  /* 0x000000c010107221 */ /* 0x000fd20000010000 */
[----:B------:R-:W-:Y:S05]  /*bd90*/  WARPSYNC.COLLECTIVE R3, `(.L_x_14872) ;  /* 0x0000000003087348 */ /* 0x000fea0003c00000 */
[----:B------:R0:W1:Y:S02]  /*bda0*/  SHFL.BFLY P5, R192, R15, R14, R12 ;  /* 0x0c00000e0fc07389 */ /* 0x00006400000a000c */
[----:B01----:R-:W-:Y:S01]  /*bdb0*/  ENDCOLLECTIVE ;  /* 0x000000000000791b */ /* 0x003fe20003800000 */
.L_x_14872:
[----:B------:R-:W-:Y:S01]  /*bdc0*/  MOV R15, R16 ;  /* 0x00000010000f7202 */ /* 0x000fe20000000f00 */
[----:B------:R-:W-:-:S07]  /*bdd0*/  FADD.FTZ R17, R17, R192 ;  /* 0x000000c011117221 */ /* 0x000fce0000010000 */
[----:B------:R-:W-:Y:S05]  /*bde0*/  WARPSYNC.COLLECTIVE R3, `(.L_x_14873) ;  /* 0x0000000003087348 */ /* 0x000fea0003c00000 */
[----:B------:R0:W1:Y:S02]  /*bdf0*/  SHFL.BFLY P5, R192, R15, R14, R12 ;  /* 0x0c00000e0fc07389 */ /* 0x00006400000a000c */
[----:B01----:R-:W-:Y:S01]  /*be00*/  ENDCOLLECTIVE ;  /* 0x000000000000791b */ /* 0x003fe20003800000 */
.L_x_14873:
[----:B------:R-:W-:Y:S01]  /*be10*/  HFMA2.MMA R14, -RZ, RZ, 0, 4.76837158203125e-07 ;  /* 0x00000008ff0e7435 */ /* 0x000fe200000001ff */
[----:B------:R-:W-:Y:S01]  /*be20*/  MOV R15, R17 ;  /* 0x00000011000f7202 */ /* 0x000fe20000000f00 */
[----:B------:R-:W-:-:S09]  /*be30*/  FADD.FTZ R16, R16, R192 ;  /* 0x000000c010107221 */ /* 0x000fd20000010000 */
[----:B------:R-:W-:Y:S05]  /*be40*/  WARPSYNC.COLLECTIVE R3, `(.L_x_14874) ;  /* 0x0000000003087348 */ /* 0x000fea0003c00000 */
[----:B------:R0:W1:Y:S02]  /*be50*/  SHFL.BFLY P5, R192, R15, R14, R12 ;  /* 0x0c00000e0fc07389 */ /* 0x00006400000a000c */
[----:B01----:R-:W-:Y:S01]  /*be60*/  ENDCOLLECTIVE ;  /* 0x000000000000791b */ /* 0x003fe20003800000 */
.L_x_14874:
[----:B------:R-:W-:Y:S01]  /*be70*/  MOV R15, R16 ;  /* 0x00000010000f7202 */ /* 0x000fe20000000f00 */
[----:B------:R-:W-:-:S07]  /*be80*/  FADD.FTZ R17, R17, R192 ;  /* 0x000000c011117221 */ /* 0x000fce0000010000 */
[----:B------:R-:W-:Y:S05]  /*be90*/  WARPSYNC.COLLECTIVE R3, `(.L_x_14875) ;  /* 0x0000000003087348 */ /* 0x000fea0003c00000 */
[----:B------:R0:W1:Y:S02]  /*bea0*/  SHFL.BFLY P5, R192, R15, R14, R12 ;  /* 0x0c00000e0fc07389 */ /* 0x00006400000a000c */
[----:B01----:R-:W-:Y:S01]  /*beb0*/  ENDCOLLECTIVE ;  /* 0x000000000000791b */ /* 0x003fe20003800000 */
.L_x_14875:
[----:B------:R-:W-:Y:S01]  /*bec0*/  HFMA2.MMA R14, -RZ, RZ, 0, 9.5367431640625e-07 ;  /* 0x00000010ff0e7435 */ /* 0x000fe200000001ff */
[----:B------:R-:W-:Y:S01]  /*bed0*/  MOV R15, R17 ;  /* 0x00000011000f7202 */ /* 0x000fe20000000f00 */
[----:B------:R-:W-:-:S09]  /*bee0*/  FADD.FTZ R16, R16, R192 ;  /* 0x000000c010107221 */ /* 0x000fd20000010000 */
[----:B------:R-:W-:Y:S05]  /*bef0*/  WARPSYNC.COLLECTIVE R3, `(.L_x_14876) ;  /* 0x0000000003087348 */ /* 0x000fea0003c00000 */
[----:B------:R0:W1:Y:S02]  /*bf00*/  SHFL.BFLY P5, R192, R15, R14, R12 ;  /* 0x0c00000e0fc07389 */ /* 0x00006400000a000c */
[----:B01----:R-:W-:Y:S01]  /*bf10*/  ENDCOLLECTIVE ;  /* 0x000000000000791b */ /* 0x003fe20003800000 */
.L_x_14876:
[----:B------:R-:W-:Y:S02]  /*bf20*/  MOV R15, R16 ;  /* 0x00000010000f7202 */ /* 0x000fe40000000f00 */
[----:B------:R-:W-:-:S07]  /*bf30*/  MOV R193, R192 ;  /* 0x000000c000c17202 */ /* 0x000fce0000000f00 */
[----:B------:R-:W-:Y:S05]  /*bf40*/  WARPSYNC.COLLECTIVE R3, `(.L_x_14877) ;  /* 0x0000000003087348 */ /* 0x000fea0003c00000 */
[----:B------:R0:W1:Y:S02]  /*bf50*/  SHFL.BFLY P5, R192, R15, R14, R12 ;  /* 0x0c00000e0fc07389 */ /* 0x00006400000a000c */
[----:B01----:R-:W-:Y:S01]  /*bf60*/  ENDCOLLECTIVE ;  /* 0x000000000000791b */ /* 0x003fe20003800000 */
.L_x_14877:
[----:B------:R-:W-:Y:S01]  /*bf70*/  MOV R3, R192 ;  /* 0x000000c000037202 */ /* 0x000fe20000000f00 */
[----:B------:R-:W-:Y:S06]  /*bf80*/  BRA `(.L_x_14878) ;  /* 0xffffff8800d87947 */ /* 0x000fec000383ffff */
.L_x_14879:
        /* <DEDUP_REMOVED lines=15> */
.L_x_17039:


//--------------------- .text._ZN10layer_norm22ln_bwd_finalize_kernelINS_22Kernel_traits_finalizeILj1280E6__halfffffjLb1ELj1024ELj4ENS_18Kernel_traits_baseILj1280ES2_ffffjLj1024EEEEELb1ELb1EEEvNS_9BwdParamsE --------------------------
	.section	.text._ZN10layer_norm22ln_bwd_finalize_kernelINS_22Kernel_traits_finalizeILj1280E6__halfffffjLb1ELj1024ELj4ENS_18Kernel_traits_baseILj1280ES2_ffffjLj1024EEEEELb1ELb1EEEvNS_9BwdParamsE,"ax",@progbits
	.align	128
        .global         _ZN10layer_norm22ln_bwd_finalize_kernelINS_22Kernel_traits_finalizeILj1280E6__halfffffjLb1ELj1024ELj4ENS_18Kernel_traits_baseILj1280ES2_ffffjLj1024EEEEELb1ELb1EEEvNS_9BwdParamsE
        .type           _ZN10layer_norm22ln_bwd_finalize_kernelINS_22Kernel_traits_finalizeILj1280E6__halfffffjLb1ELj1024ELj4ENS_18Kernel_traits_baseILj1280ES2_ffffjLj1024EEEEELb1ELb1EEEvNS_9BwdParamsE,@function
        .size           _ZN10layer_norm22ln_bwd_finalize_kernelINS_22Kernel_traits_finalizeILj1280E6__halfffffjLb1ELj1024ELj4ENS_18Kernel_traits_baseILj1280ES2_ffffjLj1024EEEEELb1ELb1EEEvNS_9BwdParamsE,(.L_x_17040 - _ZN10layer_norm22ln_bwd_finalize_kernelINS_22Kernel_traits_finalizeILj1280E6__halfffffjLb1ELj1024ELj4ENS_18Kernel_traits_baseILj1280ES2_ffffjLj1024EEEEELb1ELb1EEEvNS_9BwdParamsE)
        .other          _ZN10layer_norm22ln_bwd_finalize_kernelINS_22Kernel_traits_finalizeILj1280E6__halfffffjLb1ELj1024ELj4ENS_18Kernel_traits_baseILj1280ES2_ffffjLj1024EEEEELb1ELb1EEEvNS_9BwdParamsE,@"STO_CUDA_ENTRY STV_DEFAULT"
_ZN10layer_norm22ln_bwd_finalize_kernelINS_22Kernel_traits_finalizeILj1280E6__halfffffjLb1ELj1024ELj4ENS_18Kernel_traits_baseILj1280ES2_ffffjLj1024EEEEELb1ELb1EEEvNS_9BwdParamsE:
.text._ZN10layer_norm22ln_bwd_finalize_kernelINS_22Kernel_traits_finalizeILj1280E6__halfffffjLb1ELj1024ELj4ENS_18Kernel_traits_baseILj1280ES2_ffffjLj1024EEEEELb1ELb1EEEvNS_9BwdParamsE:
        /* <DEDUP_REMOVED lines=25> */
.L_x_14891:
        /* <DEDUP_REMOVED lines=33> */
.L_x_14884:
        /* <DEDUP_REMOVED lines=49> */
.L_x_14883:
[----:B------:R-:W-:Y:S05]  /*06b0*/  BSYNC B1 ;  /* 0x0000000000017941 */ /* 0x000fea0003800000 */
.L_x_14882:
        /* <DEDUP_REMOVED lines=32> */
.L_x_14886:
[----:B------:R-:W-:Y:S05]  /*08c0*/  BSYNC B1 ;  /* 0x0000000000017941 */ /* 0x000fea0003800000 */
.L_x_14885:
        /* <DEDUP_REMOVED lines=16> */
.L_x_14881:
[----:B------:R-:W-:Y:S05]  /*09d0*/  BSYNC B0 ;  /* 0x0000000000007941 */ /* 0x000fea0003800000 */
.L_x_14880:
        /* <DEDUP_REMOVED lines=40> */
.L_x_14907:
        /* <DEDUP_REMOVED lines=8> */
.L_x_14887:
        /* <DEDUP_REMOVED lines=21> */
.L_x_14890:
[----:B------:R-:W-:Y:S05]  /*0e30*/  BSYNC B0 ;  /* 0x0000000000007941 */ /* 0x000fea0003800000 */
.L_x_14889:
[C---:B------:R-:W-:Y:S02]  /*0e40*/  ISETP.GT.U32.AND P1, PT, R4.reuse, -0x501, PT ;  /* 0xfffffaff0400780c */ /* 0x040fe40003f24070 */
[----:B------:R-:W-:Y:S02]  /*0e50*/  IADD3 R4, R4, 0x500, RZ ;  /* 0x0000050004047810 */ /* 0x000fe40007ffe0ff */
[----:B------:R-:W-:-:S09]  /*0e60*/  IADD3 R5, R5, 0x280, RZ ;  /* 0x0000028005057810 */ /* 0x000fd20007ffe0ff */
[----:B------:R-:W-:Y:S05]  /*0e70*/  @P1 BRA `(.L_x_14891) ;  /* 0xfffffff000c41947 */ /* 0x000fea000383ffff */
[----:B------:R-:W-:Y:S05]  /*0e80*/  EXIT ;  /* 0x000000000000794d */ /* 0x000fea0003800000 */
.L_x_14888:
[----:B------:R-:W-:Y:S01]  /*0e90*/  HFMA2.MMA R22, -RZ, RZ, 0, 5.9604644775390625e-08 ;  /* 0x00000001ff167435 */ /* 0x000fe200000001ff */
[----:B---3--:R-:W-:Y:S01]  /*0ea0*/  MOV R23, R8 ;  /* 0x0000000800177202 */ /* 0x008fe20000000f00 */
[----:B------:R-:W-:Y:S01]  /*0eb0*/  IMAD.MOV.U32 R20, RZ, RZ, -0x1 ;  /* 0xffffffffff147424 */ /* 0x000fe200078e00ff */
[----:B------:R-:W-:-:S08]  /*0ec0*/  MOV R25, 0x1f ;  /* 0x0000001f00197802 */ /* 0x000fd00000000f00 */
[----:B012---:R-:W-:Y:S05]  /*0ed0*/  WARPSYNC.COLLECTIVE R20, `(.L_x_14892) ;  /* 0x0000000014087348 */ /* 0x007fea0003c00000 */
[----:B------:R3:W4:Y:S02]  /*0ee0*/  SHFL.BFLY P2, R21, R23, R22, R25 ;  /* 0x0c00001617157389 */ /* 0x0007240000040019 */
[----:B01234-:R-:W-:Y:S01]  /*0ef0*/  ENDCOLLECTIVE ;  /* 0x000000000000791b */ /* 0x01ffe20003800000 */
.L_x_14892:
[----:B------:R-:W-:Y:S01]  /*0f00*/  HFMA2.MMA R22, -RZ, RZ, 0, 1.1920928955078125e-07 ;  /* 0x00000002ff167435 */ /* 0x000fe200000001ff */
[----:B------:R-:W-:-:S05]  /*0f10*/  MOV R9, R21 ;  /* 0x0000001500097202 */ /* 0x000fca0000000f00 */
[----:B------:R-:W-:-:S05]  /*0f20*/  FADD.FTZ R9, R8, R9 ;  /* 0x0000000908097221 */ /* 0x000fca0000010000 */
[----:B------:R-:W-:-:S07]  /*0f30*/  MOV R23, R9 ;  /* 0x0000000900177202 */ /* 0x000fce0000000f00 */
[----:B------:R-:W-:Y:S05]  /*0f40*/  WARPSYNC.COLLECTIVE R20, `(.L_x_14893) ;  /* 0x0000000014087348 */ /* 0x000fea0003c00000 */
[----:B------:R0:W1:Y:S02]  /*0f50*/  SHFL.BFLY P2, R21, R23, R22, R25 ;  /* 0x0c00001617157389 */ /* 0x0000640000040019 */
[----:B01----:R-:W-:Y:S01]  /*0f60*/  ENDCOLLECTIVE ;  /* 0x000000000000791b */ /* 0x003fe20003800000 */
.L_x_14893:
[----:B------:R-:W-:Y:S01]  /*0f70*/  HFMA2.MMA R22, -RZ, RZ, 0, 2.384185791015625e-07 ;  /* 0x00000004ff167435 */ /* 0x000fe200000001ff */
[----:B------:R-:W-:-:S05]  /*0f80*/  MOV R12, R21 ;  /* 0x00000015000c7202 */ /* 0x000fca0000000f00 */
[----:B------:R-:W-:-:S05]  /*0f90*/  FADD.FTZ R12, R9, R12 ;  /* 0x0000000c090c7221 */ /* 0x000fca0000010000 */
[----:B------:R-:W-:-:S07]  /*0fa0*/  MOV R23, R12 ;  /* 0x0000000c00177202 */ /* 0x000fce0000000f00 */
[----:B------:R-:W-:Y:S05]  /*0fb0*/  WARPSYNC.COLLECTIVE R20, `(.L_x_14894) ;  /* 0x0000000014087348 */ /* 0x000fea0003c00000 */
[----:B------:R0:W1:Y:S02]  /*0fc0*/  SHFL.BFLY P2, R21, R23, R22, R25 ;  /* 0x0c00001617157389 */ /* 0x0000640000040019 */
[----:B01----:R-:W-:Y:S01]  /*0fd0*/  ENDCOLLECTIVE ;  /* 0x000000000000791b */ /* 0x003fe20003800000 */
.L_x_14894:
[----:B------:R-:W-:Y:S01]  /*0fe0*/  HFMA2.MMA R22, -RZ, RZ, 0, 4.76837158203125e-07 ;  /* 0x00000008ff167435 */ /* 0x000fe200000001ff */
[----:B------:R-:W-:-:S05]  /*0ff0*/  MOV R13, R21 ;  /* 0x00000015000d7202 */ /* 0x000fca0000000f00 */
[----:B------:R-:W-:-:S04]  /*1000*/  FADD.FTZ R13, R12, R13 ;  /* 0x0000000d0c0d7221 */ /* 0x000fc80000010000 */
[----:B------:R-:W-:-:S07]  /*1010*/  IMAD.MOV.U32 R23, RZ, RZ, R13 ;  /* 0x000000ffff177224 */ /* 0x000fce00078e000d */
[----:B------:R-:W-:Y:S05]  /*1020*/  WARPSYNC.COLLECTIVE R20, `(.L_x_14895) ;  /* 0x0000000014087348 */ /* 0x000fea0003c00000 */
[----:B------:R0:W1:Y:S02]  /*1030*/  SHFL.BFLY P2, R21, R23, R22, R25 ;  /* 0x0c00001617157389 */ /* 0x0000640000040019 */
[----:B01----:R-:W-:Y:S01]  /*1040*/  ENDCOLLECTIVE ;  /* 0x000000000000791b */ /* 0x003fe20003800000 */
.L_x_14895:
[----:B------:R-:W-:Y:S01]  /*1050*/  HFMA2.MMA R22, -RZ, RZ, 0, 9.5367431640625e-07 ;  /* 0x00000010ff167435 */ /* 0x000fe200000001ff */
[----:B------:R-:W-:-:S05]  /*1060*/  MOV R8, R21 ;  /* 0x0000001500087202 */ /* 0x000fca0000000f00 */
[----:B------:R-:W-:-:S05]  /*1070*/  FADD.FTZ R9, R13, R8 ;  /* 0x000000080d097221 */ /* 0x000fca0000010000 */
[----:B------:R-:W-:-:S07]  /*1080*/  MOV R23, R9 ;  /* 0x0000000900177202 */ /* 0x000fce0000000f00 */
[----:B------:R-:W-:Y:S05]  /*1090*/  WARPSYNC.COLLECTIVE R20, `(.L_x_14896) ;  /* 0x0000000014087348 */ /* 0x000fea0003c00000 */
[----:B------:R0:W1:Y:S02]  /*10a0*/  SHFL.BFLY P2, R21, R23, R22, R25 ;  /* 0x0c00001617157389 */ /* 0x0000640000040019 */
[----:B01----:R-:W-:Y:S01]  /*10b0*/  ENDCOLLECTIVE ;  /* 0x000000000000791b */ /* 0x003fe20003800000 */
.L_x_14896:
[----:B------:R-:W-:Y:S01]  /*10c0*/  HFMA2.MMA R22, -RZ, RZ, 0, 5.9604644775390625e-08 ;  /* 0x00000001ff167435 */ /* 0x000fe200000001ff */
[----:B------:R-:W-:Y:S02]  /*10d0*/  MOV R23, R11 ;  /* 0x0000000b00177202 */ /* 0x000fe40000000f00 */
[----:B------:R-:W-:-:S08]  /*10e0*/  MOV R8, R21 ;  /* 0x0000001500087202 */ /* 0x000fd00000000f00 */
[----:B------:R-:W-:Y:S05]  /*10f0*/  WARPSYNC.COLLECTIVE R20, `(.L_x_14897) ;  /* 0x0000000014087348 */ /* 0x000fea0003c00000 */
[----:B------:R0:W1:Y:S02]  /*1100*/  SHFL.BFLY P2, R21, R23, R22, R25 ;  /* 0x0c00001617157389 */ /* 0x0000640000040019 */
[----:B01----:R-:W-:Y:S01]  /*1110*/  ENDCOLLECTIVE ;  /* 0x000000000000791b */ /* 0x003fe20003800000 */
.L_x_14897:
[----:B------:R-:W-:Y:S01]  /*1120*/  HFMA2.MMA R22, -RZ, RZ, 0, 1.1920928955078125e-07 ;  /* 0x00000002ff167435 */ /* 0x000fe200000001ff */
[----:B------:R-:W-:-:S05]  /*1130*/  MOV R12, R21 ;  /* 0x00000015000c7202 */ /* 0x000fca0000000f00 */
[----:B------:R-:W-:-:S04]  /*1140*/  FADD.FTZ R14, R11, R12 ;  /* 0x0000000c0b0e7221 */ /* 0x000fc80000010000 */
[----:B------:R-:W-:-:S07]  /*1150*/  IMAD.MOV.U32 R23, RZ, RZ, R14 ;  /* 0x000000ffff177224 */ /* 0x000fce00078e000e */
[----:B------:R-:W-:Y:S05]  /*1160*/  WARPSYNC.COLLECTIVE R20, `(.L_x_14898) ;  /* 0x0000000014087348 */ /* 0x000fea0003c00000 */
[----:B------:R0:W1:Y:S02]  /*1170*/  SHFL.BFLY P2, R21, R23, R22, R25 ;  /* 0x0c00001617157389 */ /* 0x0000640000040019 */
[----:B01----:R-:W-:Y:S01]  /*1180*/  ENDCOLLECTIVE ;  /* 0x000000000000791b */ /* 0x003fe20003800000 */
.L_x_14898:
[----:B------:R-:W-:Y:S01]  /*1190*/  HFMA2.MMA R22, -RZ, RZ, 0, 2.384185791015625e-07 ;  /* 0x00000004ff167435 */ /* 0x000fe200000001ff */
[----:B------:R-:W-:-:S05]  /*11a0*/  MOV R13, R21 ;  /* 0x00000015000d7202 */ /* 0x000fca0000000f00 */
[----:B------:R-:W-:-:S05]  /*11b0*/  FADD.FTZ R15, R14, R13 ;  /* 0x0000000d0e0f7221 */ /* 0x000fca0000010000 */
[----:B------:R-:W-:-:S07]  /*11c0*/  MOV R23, R15 ;  /* 0x0000000f00177202 */ /* 0x000fce0000000f00 */
[----:B------:R-:W-:Y:S05]  /*11d0*/  WARPSYNC.COLLECTIVE R20, `(.L_x_14899) ;  /* 0x0000000014087348 */ /* 0x000fea0003c00000 */
[----:B------:R0:W1:Y:S02]  /*11e0*/  SHFL.BFLY P2, R21, R23, R22, R25 ;  /* 0x0c00001617157389 */ /* 0x0000640000040019 */
[----:B01----:R-:W-:Y:S01]  /*11f0*/  ENDCOLLECTIVE ;  /* 0x000000000000791b */ /* 0x003fe20003800000 */
.L_x_14899:
[----:B------:R-:W-:Y:S01]  /*1200*/  HFMA2.MMA R22, -RZ, RZ, 0, 4.76837158203125e-07 ;  /* 0x00000008ff167435 */ /* 0x000fe200000001ff */
[----:B------:R-:W-:-:S05]  /*1210*/  MOV R16, R21 ;  /* 0x0000001500107202 */ /* 0x000fca0000000f00 */
[----:B------:R-:W-:-:S05]  /*1220*/  FADD.FTZ R16, R15, R16 ;  /* 0x000000100f107221 */ /* 0x000fca0000010000 */
[----:B------:R-:W-:-:S07]  /*1230*/  MOV R23, R16 ;  /* 0x0000001000177202 */ /* 0x000fce0000000f00 */
[----:B------:R-:W-:Y:S05]  /*1240*/  WARPSYNC.COLLECTIVE R20, `(.L_x_14900) ;  /* 0x0000000014087348 */ /* 0x000fea0003c00000 */
[----:B------:R0:W1:Y:S02]  /*1250*/  SHFL.BFLY P2, R21, R23, R22, R25 ;  /* 0x0c00001617157389 */ /* 0x0000640000040019 */
[----:B01----:R-:W-:Y:S01]  /*1260*/  ENDCOLLECTIVE ;  /* 0x000000000000791b */ /* 0x003fe20003800000 */
.L_x_14900:
[----:B------:R-:W-:Y:S01]  /*1270*/  HFMA2.MMA R22, -RZ, RZ, 0, 9.5367431640625e-07 ;  /* 0x00000010ff167435 */ /* 0x000fe200000001ff */
[----:B------:R-:W-:-:S05]  /*1280*/  MOV R11, R21 ;  /* 0x00000015000b7202 */ /* 0x000fca0000000f00 */
[----:B------:R-:W-:-:S04]  /*1290*/  FADD.FTZ R11, R16, R11 ;  /* 0x0000000b100b7221 */ /* 0x000fc80000010000 */
[----:B------:R-:W-:-:S07]  /*12a0*/  IMAD.MOV.U32 R23, RZ, RZ, R11 ;  /* 0x000000ffff177224 */ /* 0x000fce00078e000b */
[----:B------:R-:W-:Y:S05]  /*12b0*/  WARPSYNC.COLLECTIVE R20, `(.L_x_14901) ;  /* 0x0000000014087348 */ /* 0x000fea0003c00000 */
[----:B------:R0:W1:Y:S02]  /*12c0*/  SHFL.BFLY P2, R21, R23, R22, R25 ;  /* 0x0c00001617157389 */ /* 0x0000640000040019 */
[----:B01----:R-:W-:Y:S01]  /*12d0*/  ENDCOLLECTIVE ;  /* 0x000000000000791b */ /* 0x003fe20003800000 */
.L_x_14901:
[----:B------:R-:W-:Y:S01]  /*12e0*/  HFMA2.MMA R22, -RZ, RZ, 0, 5.9604644775390625e-08 ;  /* 0x00000001ff167435 */ /* 0x000fe200000001ff */
[----:B------:R-:W-:Y:S02]  /*12f0*/  MOV R23, R10 ;  /* 0x0000000a00177202 */ /* 0x000fe40000000f00 */
[----:B------:R-:W-:-:S08]  /*1300*/  MOV R12, R21 ;  /* 0x00000015000c7202 */ /* 0x000fd00000000f00 */
[----:B------:R-:W-:Y:S05]  /*1310*/  WARPSYNC.COLLECTIVE R20, `(.L_x_14902) ;  /* 0x0000000014087348 */ /* 0x000fea0003c00000 */
[----:B------:R0:W1:Y:S02]  /*1320*/  SHFL.BFLY P2, R21, R23, R22, R25 ;  /* 0x0c00001617157389 */ /* 0x0000640000040019 */
[----:B01----:R-:W-:Y:S01]  /*1330*/  ENDCOLLECTIVE ;  /* 0x000000000000791b */ /* 0x003fe20003800000 */
.L_x_14902:
[----:B------:R-:W-:Y:S01]  /*1340*/  HFMA2.MMA R22, -RZ, RZ, 0, 1.1920928955078125e-07 ;  /* 0x00000002ff167435 */ /* 0x000fe200000001ff */
[----:B------:R-:W-:-:S05]  /*1350*/  MOV R13, R21 ;  /* 0x00000015000d7202 */ /* 0x000fca0000000f00 */
[----:B------:R-:W-:-:S05]  /*1360*/  FADD.FTZ R17, R10, R13 ;  /* 0x0000000d0a117221 */ /* 0x000fca0000010000 */
[----:B------:R-:W-:-:S07]  /*1370*/  MOV R23, R17 ;  /* 0x0000001100177202 */ /* 0x000fce0000000f00 */
[----:B------:R-:W-:Y:S05]  /*1380*/  WARPSYNC.COLLECTIVE R20, `(.L_x_14903) ;  /* 0x0000000014087348 */ /* 0x000fea0003c00000 */
[----:B------:R0:W1:Y:S02]  /*1390*/  SHFL.BFLY P2, R21, R23, R22, R25 ;  /* 0x0c00001617157389 */ /* 0x0000640000040019 */
[----:B01----:R-:W-:Y:S01]  /*13a0*/  ENDCOLLECTIVE ;  /* 0x000000000000791b */ /* 0x003fe20003800000 */
.L_x_14903:
[----:B------:R-:W-:Y:S01]  /*13b0*/  HFMA2.MMA R22, -RZ, RZ, 0, 2.384185791015625e-07 ;  /* 0x00000004ff167435 */ /* 0x000fe200000001ff */
[----:B------:R-:W-:-:S05]  /*13c0*/  MOV R16, R21 ;  /* 0x0000001500107202 */ /* 0x000fca0000000f00 */
[----:B------:R-:W-:-:S04]  /*13d0*/  FADD.FTZ R18, R17, R16 ;  /* 0x0000001011127221 */ /* 0x000fc80000010000 */
[----:B------:R-:W-:-:S07]  /*13e0*/  IMAD.MOV.U32 R23, RZ, RZ, R18 ;  /* 0x000000ffff177224 */ /* 0x000fce00078e0012 */
[----:B------:R-:W-:Y:S05]  /*13f0*/  WARPSYNC.COLLECTIVE R20, `(.L_x_14904) ;  /* 0x0000000014087348 */ /* 0x000fea0003c00000 */
[----:B------:R0:W1:Y:S02]  /*1400*/  SHFL.BFLY P2, R21, R23, R22, R25 ;  /* 0x0c00001617157389 */ /* 0x0000640000040019 */
[----:B01----:R-:W-:Y:S01]  /*1410*/  ENDCOLLECTIVE ;  /* 0x000000000000791b */ /* 0x003fe20003800000 */
.L_x_14904:
[----:B------:R-:W-:Y:S01]  /*1420*/  HFMA2.MMA R22, -RZ, RZ, 0, 4.76837158203125e-07 ;  /* 0x00000008ff167435 */ /* 0x000fe200000001ff */
[----:B------:R-:W-:-:S05]  /*1430*/  MOV R19, R21 ;  /* 0x0000001500137202 */ /* 0x000fca0000000f00 */
[----:B------:R-:W-:-:S05]  /*1440*/  FADD.FTZ R19, R18, R19 ;  /* 0x0000001312137221 */ /* 0x000fca0000010000 */
[----:B------:R-:W-:-:S07]  /*1450*/  MOV R23, R19 ;  /* 0x0000001300177202 */ /* 0x000fce0000000f00 */
[----:B------:R-:W-:Y:S05]  /*1460*/  WARPSYNC.COLLECTIVE R20, `(.L_x_14905) ;  /* 0x0000000014087348 */ /* 0x000fea0003c00000 */
[----:B------:R0:W1:Y:S02]  /*1470*/  SHFL.BFLY P2, R21, R23, R22, R25 ;  /* 0x0c00001617157389 */ /* 0x0000640000040019 */
[----:B01----:R-:W-:Y:S01]  /*1480*/  ENDCOLLECTIVE ;  /* 0x000000000000791b */ /* 0x003fe20003800000 */
.L_x_14905:
[----:B------:R-:W-:Y:S01]  /*1490*/  HFMA2.MMA R22, -RZ, RZ, 0, 9.5367431640625e-07 ;  /* 0x00000010ff167435 */ /* 0x000fe200000001ff */
[----:B------:R-:W-:-:S05]  /*14a0*/  MOV R10, R21 ;  /* 0x00000015000a7202 */ /* 0x000fca0000000f00 */
[----:B------:R-:W-:-:S05]  /*14b0*/  FADD.FTZ R10, R19, R10 ;  /* 0x0000000a130a7221 */ /* 0x000fca0000010000 */
[----:B------:R-:W-:-:S07]  /*14c0*/  MOV R23, R10 ;  /* 0x0000000a00177202 */ /* 0x000fce0000000f00 */
[----:B------:R-:W-:Y:S05]  /*14d0*/  WARPSYNC.COLLECTIVE R20, `(.L_x_14906) ;  /* 0x0000000014087348 */ /* 0x000fea0003c00000 */
[----:B------:R0:W1:Y:S02]  /*14e0*/  SHFL.BFLY P2, R21, R23, R22, R25 ;  /* 0x0c00001617157389 */ /* 0x0000640000040019 */
[----:B01----:R-:W-:Y:S01]  /*14f0*/  ENDCOLLECTIVE ;  /* 0x000000000000791b */ /* 0x003fe20003800000 */
.L_x_14906:
[----:B------:R-:W-:Y:S01]  /*1500*/  MOV R15, R21 ;  /* 0x00000015000f7202 */ /* 0x000fe20000000f00 */
[----:B------:R-:W-:Y:S06]  /*1510*/  BRA `(.L_x_14907) ;  /* 0xfffffff400d07947 */ /* 0x000fec000383ffff */
.L_x_14908:
        /* <DEDUP_REMOVED lines=14> */
.L_x_17040:


//--------------------- .text._ZN10layer_norm13ln_bwd_kernelINS_13Kernel_traitsI6__halfffffjLj1280ELj1ELj4ELj1ELj16ENS_18Kernel_traits_baseILj1280ES2_ffffjLj128EEEEELb1ELb1ELb1ELb1EEEvNS_9BwdParamsE --------------------------
	.section	.text._ZN10layer_norm13ln_bwd_kernelINS_13Kernel_traitsI6__halfffffjLj1280ELj1ELj4ELj1ELj16ENS_18Kernel_traits_baseILj1280ES2_ffffjLj128EEEEELb1ELb1ELb1ELb1EEEvNS_9BwdParamsE,"ax",@progbits
	.align	128
        .global         _ZN10layer_norm13ln_bwd_kernelINS_13Kernel_traitsI6__halfffffjLj1280ELj1ELj4ELj1ELj16ENS_18Kernel_traits_baseILj1280ES2_ffffjLj128EEEEELb1ELb1ELb1ELb1EEEvNS_9BwdParamsE
        .type           _ZN10layer_norm13ln_bwd_kernelINS_13Kernel_traitsI6__halfffffjLj1280ELj1ELj4ELj1ELj16ENS_18Kernel_traits_baseILj1280ES2_ffffjLj128EEEEELb1ELb1ELb1ELb1EEEvNS_9BwdParamsE,@function
        .size           _ZN10layer_norm13ln_bwd_kernelINS_13Kernel_traitsI6__halfffffjLj1280ELj1ELj4ELj1ELj16ENS_18Kernel_traits_baseILj1280ES2_ffffjLj128EEEEELb1ELb1ELb1ELb1EEEvNS_9BwdParamsE,(.L_x_17041 - _ZN10layer_norm13ln_bwd_kernelINS_13Kernel_traitsI6__halfffffjLj1280ELj1ELj4ELj1ELj16ENS_18Kernel_traits_baseILj1280ES2_ffffjLj128EEEEELb1ELb1ELb1ELb1EEEvNS_9BwdParamsE)
        .other          _ZN10layer_norm13ln_bwd_kernelINS_13Kernel_traitsI6__halfffffjLj1280ELj1ELj4ELj1ELj16ENS_18Kernel_traits_baseILj1280ES2_ffffjLj128EEEEELb1ELb1ELb1ELb1EEEvNS_9BwdParamsE,@"STO_CUDA_ENTRY STV_DEFAULT"
_ZN10layer_norm13ln_bwd_kernelINS_13Kernel_traitsI6__halfffffjLj1280ELj1ELj4ELj1ELj16ENS_18Kernel_traits_baseILj1280ES2_ffffjLj128EEEEELb1ELb1ELb1ELb1EEEvNS_9BwdParamsE:
.text._ZN10layer_norm13ln_bwd_kernelINS_13Kernel_traitsI6__halfffffjLj1280ELj1ELj4ELj1ELj16ENS_18Kernel_traits_baseILj1280ES2_ffffjLj128EEEEELb1ELb1ELb1ELb1EEEvNS_9BwdParamsE:
[----:B------:R-:W0:Y:S01]  /*0000*/  LDC R1, c[0x0][0x28] ;  /* 0x00000a00ff017b82 */ /* 0x000e220000000800 */
[----:B------:R-:W1:Y:S01]  /*0010*/  S2R R2, SR_TID.X ;  /* 0x0000000000027919 */ /* 0x000e620000002100 */
[----:B0-----:R-:W-:Y:S01]  /*0020*/  IADD3 R1, R1, -0x248, RZ ;  /* 0xfffffdb801017810 */ /* 0x001fe20007ffe0ff */
[----:B------:R-:W-:Y:S01]  /*0030*/  ULDC UR4, c[0x0][0x214] ;  /* 0x0000850000047ab9 */ /* 0x000fe20000000800 */
[----:B------:R-:W-:Y:S01]  /*0040*/  ULDC UR8, c[0x0][0x290] ;  /* 0x0000a40000087ab9 */ /* 0x000fe20000000800 */
[----:B------:R-:W0:Y:S01]  /*0050*/  S2R R3, SR_CTAID.X ;  /* 0x0000000000037919 */ /* 0x000e220000002500 */
[----:B------:R-:W-:Y:S01]  /*0060*/  ULDC.64 UR10, c[0x0][0x298] ;  /* 0x0000a600000a7ab9 */ /* 0x000fe20000000a00 */
        /* <DEDUP_REMOVED lines=69> */
.L_x_14910:
        /* <DEDUP_REMOVED lines=288> */
.L_x_15094:
        /* <DEDUP_REMOVED lines=11> */
[----:B------:R-:W0:Y:S01]  /*1770*/  LDC.64 R182, c[0x0][0x250] ;  /* 0x00009400ffb67b82 */ /* 0x000e220000000a00 */
[----:B-----5:R4:W5:Y:S04]  /*1780*/  LDG.E R3, desc[UR4][R2.64] ;  /* 0x0000000402037981 */ /* 0x020968000c1e1900 */
        /* <DEDUP_REMOVED lines=21> */
[----:B0-----:R-:W-:Y:S02]  /*18e0*/  MOV R2, UR14 ;  /* 0x0000000e00027c02 */ /* 0x001fe40008000f00 */
[----:B------:R-:W-:Y:S02]  /*18f0*/  MOV R0, UR15 ;  /* 0x0000000f00007c02 */ /* 0x000fe40008000f00 */
[----:B------:R-:W-:-:S04]  /*1900*/  ISETP.NE.U32.AND P0, PT, R2, RZ, PT ;  /* 0x000000ff0200720c */ /* 0x000fc80003f05070 */
[----:B------:R-:W-:-:S13]  /*1910*/  ISETP.NE.AND.EX P0, PT, R0, RZ, PT, P0 ;  /* 0x000000ff0000720c */ /* 0x000fda0003f05300 */
[----:B------:R-:W-:Y:S01]  /*1920*/  @P0 IADD3 R180, R252, 0x80, RZ ;  /* 0x00000080fcb40810 */ /* 0x000fe20007ffe0ff */
[----:B------:R0:W5:Y:S04]  /*1930*/  @P0 LDG.E.128 R128, desc[UR4][R240.64] ;  /* 0x00000004f0800981 */ /* 0x000168000c1e1d00 */
[----:B------:R-:W-:Y:S01]  /*1940*/  @P0 IMAD.WIDE.U32 R180, R180, 0x10, R198 ;  /* 0x00000010b4b40825 */ /* 0x000fe200078e00c6 */
[----:B------:R-:W-:Y:S01]  /*1950*/  ISETP.GE.AND P5, PT, R223, 0x1, PT ;  /* 0x00000001df00780c */ /* 0x000fe20003fa6270 */
[----:B------:R-:W-:Y:S01]  /*1960*/  HFMA2.MMA R224, -RZ, RZ, 0, 0 ;  /* 0x00000000ffe07435 */ /* 0x000fe200000001ff */
[C---:B------:R-:W-:Y:S01]  /*1970*/  @P0 IADD3 R182, R252.reuse, 0x120, RZ ;  /* 0x00000120fcb60810 */ /* 0x040fe20007ffe0ff */
[----:B------:R-:W5:Y:S01]  /*1980*/  @P0 LDG.E.128 R124, desc[UR4][R242.64] ;  /* 0x00000004f27c0981 */ /* 0x000f62000c1e1d00 */
[----:B0-----:R-:W0:Y:S03]  /*1990*/  LDC.64 R240, c[0x0][0x240] ;  /* 0x00009000fff07b82 */ /* 0x001e260000000a00 */
[----:B------:R1:W5:Y:S04]  /*19a0*/  @P0 LDG.E.128 R140, desc[UR4][R180.64] ;  /* 0x00000004b48c0981 */ /* 0x000368000c1e1d00 */
[----:B------:R-:W5:Y:S04]  /*19b0*/  @P0 LDG.E.128 R132, desc[UR4][R238.64] ;  /* 0x00000004ee840981 */ /* 0x000f68000c1e1d00 */
[----:B------:R-:W5:Y:S01]  /*19c0*/  @P0 LDG.E.128 R136, desc[UR4][R236.64] ;  /* 0x00000004ec880981 */ /* 0x000f62000c1e1d00 */
        /* <DEDUP_REMOVED lines=22> */
[----:B------:R0:W2:Y:S01]  /*1b30*/  LDG.E R243, desc[UR4][R182.64] ;  /* 0x00000004b6f37981 */ /* 0x0000a2000c1e1900 */
[C---:B------:R-:W-:Y:S02]  /*1b40*/  IADD3 R238, R224.reuse, 0x80, RZ ;  /* 0x00000080e0ee7810 */ /* 0x040fe40007ffe0ff */
[C---:B------:R-:W-:Y:S01]  /*1b50*/  IADD3 R192, R224.reuse, 0xa0, RZ ;  /* 0x000000a0e0c07810 */ /* 0x040fe20007ffe0ff */
[----:B------:R1:W3:Y:S01]  /*1b60*/  LDG.E R242, desc[UR4][R180.64] ;  /* 0x00000004b4f27981 */ /* 0x0002e2000c1e1900 */
[C---:B------:R-:W-:Y:S02]  /*1b70*/  IADD3 R194, R224.reuse, 0xc0, RZ ;  /* 0x000000c0e0c27810 */ /* 0x040fe40007ffe0ff */
[C---:B------:R-:W-:Y:S02]  /*1b80*/  IADD3 R236, R224.reuse, 0xe0, RZ ;  /* 0x000000e0e0ec7810 */ /* 0x040fe40007ffe0ff */
[----:B------:R-:W-:-:S02]  /*1b90*/  IADD3 R198, R224, 0x100, RZ ;  /* 0x00000100e0c67810 */ /* 0x000fc40007ffe0ff */
[C---:B0-----:R-:W-:Y:S02]  /*1ba0*/  IADD3 R182, R224.reuse, 0x60, RZ ;  /* 0x00000060e0b67810 */ /* 0x041fe40007ffe0ff */
[C---:B-1----:R-:W-:Y:S02]  /*1bb0*/  IADD3 R180, R224.reuse, 0x40, RZ ;  /* 0x00000040e0b47810 */ /* 0x042fe40007ffe0ff */
[----:B------:R-:W-:Y:S01]  /*1bc0*/  IADD3 R224, R224, 0x120, RZ ;  /* 0x00000120e0e07810 */ /* 0x000fe20007ffe0ff */
[----:B------:R-:W-:-:S04]  /*1bd0*/  IMAD.WIDE.U32 R192, R192, 0x4, R240 ;  /* 0x00000004c0c07825 */ /* 0x000fc800078e00f0 */
[--C-:B------:R-:W-:Y:S01]  /*1be0*/  IMAD.WIDE.U32 R180, R180, 0x4, R240.reuse ;  /* 0x00000004b4b47825 */ /* 0x100fe200078e00f0 */
[----:B------:R-:W4:Y:S03]  /*1bf0*/  LDG.E R196, desc[UR4][R192.64] ;  /* 0x00000004c0c47981 */ /* 0x000f26000c1e1900 */
[----:B------:R-:W-:-:S04]  /*1c00*/  IMAD.WIDE.U32 R224, R224, 0x4, R240 ;  /* 0x00000004e0e07825 */ /* 0x000fc800078e00f0 */
[----:B------:R-:W-:-:S04]  /*1c10*/  IMAD.WIDE.U32 R198, R198, 0x4, R240 ;  /* 0x00000004c6c67825 */ /* 0x000fc800078e00f0 */
[----:B------:R-:W-:-:S04]  /*1c20*/  IMAD.WIDE.U32 R236, R236, 0x4, R240 ;  /* 0x00000004ecec7825 */ /* 0x000fc800078e00f0 */
[--C-:B------:R-:W-:Y:S01]  /*1c30*/  IMAD.WIDE.U32 R182, R182, 0x4, R240.reuse ;  /* 0x00000004b6b67825 */ /* 0x100fe200078e00f0 */
[----:B------:R-:W2:Y:S03]  /*1c40*/  LDG.E R192, desc[UR4][R236.64] ;  /* 0x00000004ecc07981 */ /* 0x000ea6000c1e1900 */
[----:B------:R-:W-:-:S04]  /*1c50*/  IMAD.WIDE.U32 R238, R238, 0x4, R240 ;  /* 0x00000004eeee7825 */ /* 0x000fc800078e00f0 */
[----:B------:R-:W-:Y:S01]  /*1c60*/  IMAD.WIDE.U32 R194, R194, 0x4, R240 ;  /* 0x00000004c2c27825 */ /* 0x000fe200078e00f0 */
[----:B------:R-:W4:Y:S04]  /*1c70*/  LDG.E R223, desc[UR4][R238.64] ;  /* 0x00000004eedf7981 */ /* 0x000f28000c1e1900 */
[----:B------:R-:W4:Y:S04]  /*1c80*/  LDG.E R241, desc[UR4][R180.64] ;  /* 0x00000004b4f17981 */ /* 0x000f28000c1e1900 */
[----:B------:R-:W3:Y:S04]  /*1c90*/  LDG.E R193, desc[UR4][R194.64] ;  /* 0x00000004c2c17981 */ /* 0x000ee8000c1e1900 */
[----:B------:R0:W4:Y:S04]  /*1ca0*/  LDG.E R240, desc[UR4][R182.64] ;  /* 0x00000004b6f07981 */ /* 0x000128000c1e1900 */
[----:B------:R-:W2:Y:S04]  /*1cb0*/  LDG.E R180, desc[UR4][R224.64] ;  /* 0x00000004e0b47981 */ /* 0x000ea8000c1e1900 */
[----:B------:R-:W3:Y:S01]  /*1cc0*/  LDG.E R181, desc[UR4][R198.64] ;  /* 0x00000004c6b57981 */ /* 0x000ee2000c1e1900 */
[----:B0-----:R-:W-:-:S03]  /*1cd0*/  CS2R R182, SRZ ;  /* 0x0000000000b67805 */ /* 0x001fc6000001ff00 */
[----:B--2---:R0:W-:Y:S04]  /*1ce0*/  STL [R1+0x18], R180 ;  /* 0x000018b401007387 */ /* 0x0041e80000100800 */
[----:B---3--:R0:W-:Y:S04]  /*1cf0*/  STL [R1+0x1c], R181 ;  /* 0x00001cb501007387 */ /* 0x0081e80000100800 */
[----:B------:R0:W-:Y:S04]  /*1d00*/  STL [R1+0x20], R192 ;  /* 0x000020c001007387 */ /* 0x0001e80000100800 */
[----:B------:R0:W-:Y:S04]  /*1d10*/  STL [R1+0x3c], R243 ;  /* 0x00003cf301007387 */ /* 0x0001e80000100800 */
[----:B------:R0:W-:Y:S04]  /*1d20*/  STL [R1+0x24], R193 ;  /* 0x000024c101007387 */ /* 0x0001e80000100800 */
[----:B------:R0:W-:Y:S04]  /*1d30*/  STL [R1+0x38], R242 ;  /* 0x000038f201007387 */ /* 0x0001e80000100800 */
[----:B----4-:R0:W-:Y:S04]  /*1d40*/  STL [R1+0x28], R196 ;  /* 0x000028c401007387 */ /* 0x0101e80000100800 */
[----:B------:R0:W-:Y:S04]  /*1d50*/  STL [R1+0x2c], R223 ;  /* 0x00002cdf01007387 */ /* 0x0001e80000100800 */
[----:B------:R0:W-:Y:S04]  /*1d60*/  STL [R1+0x30], R240 ;  /* 0x000030f001007387 */ /* 0x0001e80000100800 */
[----:B------:R0:W-:Y:S01]  /*1d70*/  STL [R1+0x34], R241 ;  /* 0x000034f101007387 */ /* 0x0001e20000100800 */
[----:B------:R-:W-:Y:S05]  /*1d80*/  BRA `(.L_x_14914) ;  /* 0x0000002000687947 */ /* 0x000fea0003800000 */
.L_x_14913:
[----:B------:R-:W2:Y:S01]  /*1d90*/  LDL R193, [R1+0x44] ;  /* 0x0000440001c17983 */ /* 0x000ea20000100800 */
[----:B------:R-:W1:Y:S03]  /*1da0*/  LDC.64 R208, c[0x0][0x238] ;  /* 0x00008e00ffd07b82 */ /* 0x000e660000000a00 */
[----:B0-----:R-:W3:Y:S01]  /*1db0*/  LDL R192, [R1+0x48] ;  /* 0x0000480001c07983 */ /* 0x001ee20000100800 */
[----:B------:R-:W0:Y:S03]  /*1dc0*/  S2R R2, SR_TID.X ;  /* 0x0000000000027919 */ /* 0x000e260000002100 */
[----:B------:R4:W-:Y:S01]  /*1dd0*/  STL.64 [R1+0x240], R74 ;  /* 0x0002404a01007387 */ /* 0x0009e20000100a00 */
[----:B------:R-:W-:-:S03]  /*1de0*/  IADD3 R244, R0, -0x1, RZ ;  /* 0xffffffff00f47810 */ /* 0x000fc60007ffe0ff */
[----:B------:R-:W-:Y:S04]  /*1df0*/  STL [R1+0x238], R73 ;  /* 0x0002384901007387 */ /* 0x000fe80000100800 */
[----:B------:R-:W-:Y:S01]  /*1e00*/  STL [R1+0x234], R72 ;  /* 0x0002344801007387 */ /* 0x000fe20000100800 */
[----:B----4-:R-:W4:Y:S03]  /*1e10*/  LDC R75, c[0x0][0x218] ;  /* 0x00008600ff4b7b82 */ /* 0x010f260000000800 */
[----:B------:R-:W-:Y:S04]  /*1e20*/  STL [R1+0x230], R71 ;  /* 0x0002304701007387 */ /* 0x000fe80000100800 */
[----:B------:R0:W-:Y:S01]  /*1e30*/  STL [R1+0x22c], R70 ;  /* 0x00022c4601007387 */ /* 0x0001e20000100800 */
[----:B------:R-:W-:-:S03]  /*1e40*/  MOV R74, R223 ;  /* 0x000000df004a7202 */ /* 0x000fc60000000f00 */
[----:B------:R-:W-:Y:S01]  /*1e50*/  STL [R1+0x228], R69 ;  /* 0x0002284501007387 */ /* 0x000fe20000100800 */
[C---:B-1----:R-:W-:Y:S01]  /*1e60*/  IMAD.WIDE.U32 R178, R252.reuse, 0x10, R208 ;  /* 0x00000010fcb27825 */ /* 0x042fe200078e00d0 */
[----:B------:R-:W-:Y:S02]  /*1e70*/  IADD3 R245, R252, 0x80, RZ ;  /* 0x00000080fcf57810 */ /* 0x000fe40007ffe0ff */
[----:B------:R-:W-:Y:S01]  /*1e80*/  STL [R1+0x224], R68 ;  /* 0x0002244401007387 */ /* 0x000fe20000100800 */
[----:B0-----:R-:W0:Y:S01]  /*1e90*/  LDC.64 R70, c[0x0][0x2c8] ;  /* 0x0000b200ff467b82 */ /* 0x001e220000000a00 */
[----:B------:R-:W-:Y:S02]  /*1ea0*/  LOP3.LUT R251, R2, 0x1f, RZ, 0xc0, !PT ;  /* 0x0000001f02fb7812 */ /* 0x000fe400078ec0ff */
[----:B------:R-:W-:Y:S01]  /*1eb0*/  STL [R1+0x220], R67 ;  /* 0x0002204301007387 */ /* 0x000fe20000100800 */
[----:B------:R-:W-:Y:S02]  /*1ec0*/  MOV R2, UR14 ;  /* 0x0000000e00027c02 */ /* 0x000fe40008000f00 */
[----:B------:R-:W-:Y:S01]  /*1ed0*/  IADD3 R247, R252, 0xc0, RZ ;  /* 0x000000c0fcf77810 */ /* 0x000fe20007ffe0ff */
[----:B------:R-:W-:Y:S01]  /*1ee0*/  STL [R1+0x21c], R66 ;  /* 0x00021c4201007387 */ /* 0x000fe20000100800 */
[----:B----4-:R-:W-:Y:S01]  /*1ef0*/  IMAD R244, R244, R75, RZ ;  /* 0x0000004bf4f47224 */ /* 0x010fe200078e02ff */
[----:B------:R-:W-:-:S02]  /*1f00*/  ISETP.NE.U32.AND P0, PT, R2, RZ, PT ;  /* 0x000000ff0200720c */ /* 0x000fc40003f05070 */
[----:B------:R-:W-:Y:S02]  /*1f10*/  STL [R1+0x218], R65 ;  /* 0x0002184101007387 */ /* 0x000fe40000100800 */
[----:B------:R-:W-:Y:S02]  /*1f20*/  SHF.R.S32.HI R0, RZ, 0x1f, R244 ;  /* 0x0000001fff007819 */ /* 0x000fe400000114f4 */
[----:B------:R-:W-:Y:S02]  /*1f30*/  STL [R1+0x214], R64 ;  /* 0x0002144001007387 */ /* 0x000fe40000100800 */
[----:B------:R-:W-:Y:S02]  /*1f40*/  LEA.HI R244, R0, R244, RZ, 0x2 ;  /* 0x000000f400f47211 */ /* 0x000fe400078f10ff */
[----:B------:R-:W-:Y:S01]  /*1f50*/  STL [R1+0x210], R63 ;  /* 0x0002103f01007387 */ /* 0x000fe20000100800 */
[----:B------:R-:W-:Y:S02]  /*1f60*/  MOV R0, UR15 ;  /* 0x0000000f00007c02 */ /* 0x000fe40008000f00 */
[----:B------:R-:W-:Y:S01]  /*1f70*/  ISETP.GE.AND P5, PT, R74, 0x1, PT ;  /* 0x000000014a00780c */ /* 0x000fe20003fa6270 */
[----:B------:R-:W-:Y:S01]  /*1f80*/  STL [R1+0x20c], R62 ;  /* 0x00020c3e01007387 */ /* 0x000fe20000100800 */
[----:B------:R-:W-:-:S03]  /*1f90*/  ISETP.NE.AND.EX P0, PT, R0, RZ, PT, P0 ;  /* 0x000000ff0000720c */ /* 0x000fc60003f05300 */
[----:B------:R-:W-:Y:S04]  /*1fa0*/  STL [R1+0x208], R61 ;  /* 0x0002083d01007387 */ /* 0x000fe80000100800 */
[----:B------:R1:W-:Y:S01]  /*1fb0*/  STL [R1+0x204], R60 ;  /* 0x0002043c01007387 */ /* 0x0003e20000100800 */
[----:B------:R-:W-:-:S03]  /*1fc0*/  IMAD.WIDE.U32 R188, R245, 0x10, R208 ;  /* 0x00000010f5bc7825 */ /* 0x000fc600078e00d0 */
[----:B------:R-:W-:Y:S04]  /*1fd0*/  STL [R1+0x200], R59 ;  /* 0x0002003b01007387 */ /* 0x000fe80000100800 */
[----:B------:R4:W-:Y:S04]  /*1fe0*/  STL [R1+0x1fc], R58 ;  /* 0x0001fc3a01007387 */ /* 0x0009e80000100800 */
[----:B-1----:R-:W3:Y:S04]  /*1ff0*/  LDG.E.128 R60, desc[UR4][R178.64] ;  /* 0x00000004b23c7981 */ /* 0x002ee8000c1e1d00 */
[----:B------:R0:W5:Y:S01]  /*2000*/  @P0 LDG.E.128 R136, desc[UR4][R236.64] ;  /* 0x00000004ec880981 */ /* 0x000162000c1e1d00 */
[----:B----4-:R-:W1:Y:S01]  /*2010*/  LDC.64 R58, c[0x0][0x240] ;  /* 0x00009000ff3a7b82 */ /* 0x010e620000000a00 */
[----:B------:R-:W-:-:S02]  /*2020*/  IADD3 R246, R252, 0xa0, RZ ;  /* 0x000000a0fcf67810 */ /* 0x000fc40007ffe0ff */
[----:B------:R4:W5:Y:S01]  /*2030*/  @P0 LDG.E.128 R128, desc[UR4][R240.64] ;  /* 0x00000004f0800981 */ /* 0x000962000c1e1d00 */
[----:B------:R-:W-:-:S03]  /*2040*/  IADD3 R248, R252, 0xe0, RZ ;  /* 0x000000e0fcf87810 */ /* 0x000fc60007ffe0ff */
[----:B------:R-:W3:Y:S01]  /*2050*/  LDG.E R73, desc[UR4][R180.64] ;  /* 0x00000004b4497981 */ /* 0x000ee2000c1e1900 */
[--C-:B0-----:R-:W-:Y:S01]  /*2060*/  @P0 IMAD.WIDE.U32 R236, R245, 0x10, R70.reuse ;  /* 0x00000010f5ec0825 */ /* 0x101fe200078e0046 */
[----:B------:R-:W-:Y:S02]  /*2070*/  @P5 IADD3 R245, R74, -0x1, RZ ;  /* 0xffffffff4af55810 */ /* 0x000fe40007ffe0ff */
[----:B------:R0:W-:Y:S01]  /*2080*/  STL [R1+0x1f8], R57 ;  /* 0x0001f83901007387 */ /* 0x0001e20000100800 */
[----:B----4-:R-:W-:-:S03]  /*2090*/  @P0 IMAD.WIDE.U32 R240, R247, 0x10, R70 ;  /* 0x00000010f7f00825 */ /* 0x010fc600078e0046 */
[----:B------:R4:W5:Y:S01]  /*20a0*/  @P0 LDG.E.128 R140, desc[UR4][R236.64] ;  /* 0x00000004ec8c0981 */ /* 0x000962000c1e1d00 */
[----:B------:R-:W-:-:S03]  /*20b0*/  @P5 IMAD R245, R245, R75, RZ ;  /* 0x0000004bf5f55224 */ /* 0x000fc600078e02ff */
[----:B------:R0:W5:Y:S01]  /*20c0*/  @P0 LDG.E.128 R148, desc[UR4][R240.64] ;  /* 0x00000004f0940981 */ /* 0x000162000c1e1d00 */
[----:B------:R-:W-:Y:S01]  /*20d0*/  IADD3 R249, R252, 0x100, RZ ;  /* 0x00000100fcf97810 */ /* 0x000fe20007ffe0ff */
[----:B------:R-:W-:Y:S01]  /*20e0*/  IMAD.WIDE.U32 R200, R248, 0x10, R208 ;  /* 0x00000010f8c87825 */ /* 0x000fe200078e00d0 */
[----:B------:R-:W-:Y:S01]  /*20f0*/  IADD3 R250, R252, 0x120, RZ ;  /* 0x00000120fcfa7810 */ /* 0x000fe20007ffe0ff */
[----:B------:R-:W-:Y:S02]  /*2100*/  STL [R1+0x1f4], R56 ;  /* 0x0001f43801007387 */ /* 0x000fe40000100800 */
[--C-:B----4-:R-:W-:Y:S01]  /*2110*/  @P0 IMAD.WIDE.U32 R236, R246, 0x10, R70.reuse ;  /* 0x00000010f6ec0825 */ /* 0x110fe200078e0046 */
[----:B------:R-:W-:Y:S01]  /*2120*/  LEA.HI.SX32 R244, R244, R251, 0x1e ;  /* 0x000000fbf4f47211 */ /* 0x000fe200078ff2ff */
[----:B------:R-:W-:Y:S02]  /*2130*/  STL [R1+0x1f0], R55 ;  /* 0x0001f03701007387 */ /* 0x000fe40000100800 */
[----:B0-----:R-:W-:Y:S01]  /*2140*/  @P0 IMAD.WIDE.U32 R240, R248, 0x10, R70 ;  /* 0x00000010f8f00825 */ /* 0x001fe200078e0046 */
[----:B------:R-:W-:Y:S01]  /*2150*/  HFMA2.MMA R248, -RZ, RZ, 0, 0 ;  /* 0x00000000fff87435 */ /* 0x000fe200000001ff */
[----:B------:R-:W5:Y:S04]  /*2160*/  @P0 LDG.E.128 R124, desc[UR4][R242.64] ;  /* 0x00000004f27c0981 */ /* 0x000f68000c1e1d00 */
[----:B------:R0:W5:Y:S01]  /*2170*/  @P0 LDG.E.128 R152, desc[UR4][R240.64] ;  /* 0x00000004f0980981 */ /* 0x000162000c1e1d00 */
[----:B------:R-:W-:-:S03]  /*2180*/  IMAD.WIDE.U32 R184, R196, 0x10, R208 ;  /* 0x00000010c4b87825 */ /* 0x000fc600078e00d0 */
[----:B------:R-:W5:Y:S01]  /*2190*/  @P0 LDG.E.128 R132, desc[UR4][R238.64] ;  /* 0x00000004ee840981 */ /* 0x000f62000c1e1d00 */
[----:B------:R-:W-:-:S03]  /*21a0*/  IMAD.WIDE.U32 R196, R247, 0x10, R208 ;  /* 0x00000010f7c47825 */ /* 0x000fc600078e00d0 */
[----:B------:R-:W4:Y:S01]  /*21b0*/  LDG.E.128 R188, desc[UR4][R188.64] ;  /* 0x00000004bcbc7981 */ /* 0x000f22000c1e1d00 */
[----:B0-----:R-:W-:-:S04]  /*21c0*/  @P0 IMAD.WIDE.U32 R240, R249, 0x10, R70 ;  /* 0x00000010f9f00825 */ /* 0x001fc800078e0046 */
[--C-:B------:R-:W-:Y:S01]  /*21d0*/  IMAD.WIDE.U32 R204, R249, 0x10, R208.reuse ;  /* 0x00000010f9cc7825 */ /* 0x100fe200078e00d0 */
[----:B------:R0:W5:Y:S03]  /*21e0*/  @P0 LDG.E.128 R156, desc[UR4][R240.64] ;  /* 0x00000004f09c0981 */ /* 0x000166000c1e1d00 */
[----:B--2---:R-:W-:-:S04]  /*21f0*/  IMAD.WIDE.U32 R176, R193, 0x10, R208 ;  /* 0x00000010c1b07825 */ /* 0x004fc800078e00d0 */
[--C-:B---3--:R-:W-:Y:S01]  /*2200*/  IMAD.WIDE.U32 R180, R192, 0x10, R208.reuse ;  /* 0x00000010c0b47825 */ /* 0x108fe200078e00d0 */
[----:B------:R-:W-:Y:S01]  /*2210*/  IADD3 R216, R244, 0x20, RZ ;  /* 0x00000020f4d87810 */ /* 0x000fe20007ffe0ff */
[----:B------:R-:W-:Y:S02]  /*2220*/  STL [R1+0x1ec], R54 ;  /* 0x0001ec3601007387 */ /* 0x000fe40000100800 */
[----:B------:R-:W-:Y:S01]  /*2230*/  IMAD.WIDE.U32 R192, R246, 0x10, R208 ;  /* 0x00000010f6c07825 */ /* 0x000fe200078e00d0 */
[----:B------:R-:W-:Y:S01]  /*2240*/  @P5 SHF.R.S32.HI R246, RZ, 0x1f, R245 ;  /* 0x0000001ffff65819 */ /* 0x000fe200000114f5 */
[----:B------:R-:W-:Y:S03]  /*2250*/  STL [R1+0x1e8], R53 ;  /* 0x0001e83501007387 */ /* 0x000fe60000100800 */
[----:B------:R-:W-:Y:S01]  /*2260*/  @P5 LEA.HI R245, R246, R245, RZ, 0x2 ;  /* 0x000000f5f6f55211 */ /* 0x000fe200078f10ff */
[----:B------:R-:W-:Y:S01]  /*2270*/  IMAD.WIDE.U32 R208, R250, 0x10, R208 ;  /* 0x00000010fad07825 */ /* 0x000fe200078e00d0 */
[----:B------:R-:W-:Y:S01]  /*2280*/  IADD3 R220, R244, 0x40, RZ ;  /* 0x00000040f4dc7810 */ /* 0x000fe20007ffe0ff */
[----:B------:R-:W5:Y:S01]  /*2290*/  @P0 LDG.E.128 R144, desc[UR4][R236.64] ;  /* 0x00000004ec900981 */ /* 0x000f62000c1e1d00 */
[----:B------:R-:W-:Y:S01]  /*22a0*/  @P5 LEA.HI.SX32 R248, R245, R251, 0x1e ;  /* 0x000000fbf5f85211 */ /* 0x000fe200078ff2ff */
[----:B0-----:R-:W-:Y:S01]  /*22b0*/  @P0 IMAD.WIDE.U32 R240, R250, 0x10, R70 ;  /* 0x00000010faf00825 */ /* 0x001fe200078e0046 */
[----:B------:R-:W-:Y:S01]  /*22c0*/  IADD3 R224, R244, 0x60, RZ ;  /* 0x00000060f4e07810 */ /* 0x000fe20007ffe0ff */
[----:B------:R0:W-:Y:S02]  /*22d0*/  STL [R1+0x1e4], R52 ;  /* 0x0001e43401007387 */ /* 0x0001e40000100800 */
[----:B-1----:R-:W-:Y:S01]  /*22e0*/  IMAD.WIDE.U32 R250, R248, 0x4, R58 ;  /* 0x00000004f8fa7825 */ /* 0x002fe200078e003a */
[C---:B------:R-:W-:Y:S01]  /*22f0*/  IADD3 R228, R244.reuse, 0x80, RZ ;  /* 0x00000080f4e47810 */ /* 0x040fe20007ffe0ff */
[----:B------:R-:W5:Y:S04]  /*2300*/  @P0 LDG.E.128 R160, desc[UR4][R240.64] ;  /* 0x00000004f0a00981 */ /* 0x000f68000c1e1d00 */
[----:B------:R1:W2:Y:S01]  /*2310*/  LDG.E R72, desc[UR4][R250.64] ;  /* 0x00000004fa487981 */ /* 0x0002a2000c1e1900 */
[----:B------:R-:W-:-:S02]  /*2320*/  IADD3 R232, R244, 0xa0, RZ ;  /* 0x000000a0f4e87810 */ /* 0x000fc40007ffe0ff */
[C---:B------:R-:W-:Y:S01]  /*2330*/  IADD3 R238, R244.reuse, 0xc0, RZ ;  /* 0x000000c0f4ee7810 */ /* 0x040fe20007ffe0ff */
[----:B------:R-:W3:Y:S01]  /*2340*/  LDG.E.128 R176, desc[UR4][R176.64] ;  /* 0x00000004b0b07981 */ /* 0x000ee2000c1e1d00 */
[C---:B------:R-:W-:Y:S02]  /*2350*/  IADD3 R242, R244.reuse, 0xe0, RZ ;  /* 0x000000e0f4f27810 */ /* 0x040fe40007ffe0ff */
[C---:B------:R-:W-:Y:S01]  /*2360*/  IADD3 R245, R244.reuse, 0x100, RZ ;  /* 0x00000100f4f57810 */ /* 0x040fe20007ffe0ff */
[----:B------:R-:W4:Y:S01]  /*2370*/  LDG.E.128 R204, desc[UR4][R204.64] ;  /* 0x00000004cccc7981 */ /* 0x000f22000c1e1d00 */
[----:B------:R-:W-:Y:S02]  /*2380*/  IADD3 R246, R244, 0x120, RZ ;  /* 0x00000120f4f67810 */ /* 0x000fe40007ffe0ff */
[C---:B------:R-:W-:Y:S01]  /*2390*/  IADD3 R249, R248.reuse, 0x20, RZ ;  /* 0x00000020f8f97810 */ /* 0x040fe20007ffe0ff */
[----:B------:R-:W4:Y:S01]  /*23a0*/  LDG.E.128 R200, desc[UR4][R200.64] ;  /* 0x00000004c8c87981 */ /* 0x000f22000c1e1d00 */
[----:B-1----:R-:W-:-:S02]  /*23b0*/  IADD3 R250, R248, 0x40, RZ ;  /* 0x00000040f8fa7810 */ /* 0x002fc40007ffe0ff */
[C---:B------:R-:W-:Y:S01]  /*23c0*/  IADD3 R251, R248.reuse, 0x60, RZ ;  /* 0x00000060f8fb7810 */ /* 0x040fe20007ffe0ff */
[----:B------:R-:W4:Y:S01]  /*23d0*/  LDG.E.128 R208, desc[UR4][R208.64] ;  /* 0x00000004d0d07981 */ /* 0x000f22000c1e1d00 */
[C---:B------:R-:W-:Y:S02]  /*23e0*/  IADD3 R57, R248.reuse, 0x100, RZ ;  /* 0x00000100f8397810 */ /* 0x040fe40007ffe0ff */
[----:B0-----:R-:W-:Y:S01]  /*23f0*/  IADD3 R52, R248, 0x120, RZ ;  /* 0x00000120f8347810 */ /* 0x001fe20007ffe0ff */
[----:B------:R-:W-:Y:S01]  /*2400*/  IMAD.WIDE.U32 R74, R250, 0x4, R58 ;  /* 0x00000004fa4a7825 */ /* 0x000fe200078e003a */
[----:B------:R-:W4:Y:S01]  /*2410*/  LDG.E.128 R180, desc[UR4][R180.64] ;  /* 0x00000004b4b47981 */ /* 0x000f22000c1e1d00 */
[----:B------:R-:W-:-:S03]  /*2420*/  MOV R56, R60 ;  /* 0x0000003c00387202 */ /* 0x000fc60000000f00 */
[----:B------:R-:W4:Y:S01]  /*2430*/  LDG.E.128 R184, desc[UR4][R184.64] ;  /* 0x00000004b8b87981 */ /* 0x000f22000c1e1d00 */
[----:B------:R-:W-:Y:S02]  /*2440*/  MOV R55, R61 ;  /* 0x0000003d00377202 */ /* 0x000fe40000000f00 */
[----:B------:R-:W0:Y:S01]  /*2450*/  LDC.64 R60, c[0x0][0x2b8] ;  /* 0x0000ae00ff3c7b82 */ /* 0x000e220000000a00 */
[----:B------:R-:W-:Y:S01]  /*2460*/  MOV R54, R62 ;  /* 0x0000003e00367202 */ /* 0x000fe20000000f00 */
[----:B------:R-:W4:Y:S01]  /*2470*/  LDG.E.128 R192, desc[UR4][R192.64] ;  /* 0x00000004c0c07981 */ /* 0x000f22000c1e1d00 */
[----:B------:R-:W-:Y:S02]  /*2480*/  MOV R53, R63 ;  /* 0x0000003f00357202 */ /* 0x000fe40000000f00 */
[C---:B------:R-:W-:Y:S01]  /*2490*/  IADD3 R63, R248.reuse, 0x80, RZ ;  /* 0x00000080f83f7810 */ /* 0x040fe20007ffe0ff */
[----:B------:R-:W4:Y:S01]  /*24a0*/  LDG.E.128 R196, desc[UR4][R196.64] ;  /* 0x00000004c4c47981 */ /* 0x000f22000c1e1d00 */
[----:B------:R-:W-:Y:S01]  /*24b0*/  IADD3 R62, R248, 0xa0, RZ ;  /* 0x000000a0f83e7810 */ /* 0x000fe20007ffe0ff */
[----:B------:R-:W-:-:S04]  /*24c0*/  IMAD.WIDE.U32 R70, R251, 0x4, R58 ;  /* 0x00000004fb467825 */ /* 0x000fc800078e003a */
[----:B------:R-:W-:-:S04]  /*24d0*/  IMAD.WIDE.U32 R68, R63, 0x4, R58 ;  /* 0x000000043f447825 */ /* 0x000fc800078e003a */
[----:B------:R-:W-:Y:S02]  /*24e0*/  IMAD.WIDE.U32 R66, R62, 0x4, R58 ;  /* 0x000000043e427825 */ /* 0x000fe400078e003a */
[----:B------:R-:W3:Y:S02]  /*24f0*/  LDG.E R68, desc[UR4][R68.64] ;  /* 0x0000000444447981 */ /* 0x000ee4000c1e1900 */
[----:B0-----:R-:W-:-:S04]  /*2500*/  IMAD.WIDE.U32 R212, R244, 0x10, R60 ;  /* 0x00000010f4d47825 */ /* 0x001fc800078e003c */
        /* <DEDUP_REMOVED lines=16> */
[----:B------:R-:W-:Y:S01]  /*2610*/  IMAD.WIDE.U32 R64, R246, 0x10, R60 ;  /* 0x00000010f6407825 */ /* 0x000fe200078e003c */
[C---:B------:R-:W-:Y:S01]  /*2620*/  IADD3 R61, R248.reuse, 0xc0, RZ ;  /* 0x000000c0f83d7810 */ /* 0x040fe20007ffe0ff */
[----:B------:R-:W4:Y:S01]  /*2630*/  LDG.E.128 R244, desc[UR4][R244.64] ;  /* 0x00000004f4f47981 */ /* 0x000f22000c1e1d00 */
[----:B------:R-:W-:Y:S01]  /*2640*/  IADD3 R60, R248, 0xe0, RZ ;  /* 0x000000e0f83c7810 */ /* 0x000fe20007ffe0ff */
[----:B------:R-:W-:Y:S01]  /*2650*/  IMAD.WIDE.U32 R248, R249, 0x4, R58 ;  /* 0x00000004f9f87825 */ /* 0x000fe200078e003a */
[----:B------:R-:W-:-:S02]  /*2660*/  MOV R250, R64 ;  /* 0x0000004000fa7202 */ /* 0x000fc40000000f00 */
[----:B------:R-:W-:Y:S01]  /*2670*/  MOV R251, R65 ;  /* 0x0000004100fb7202 */ /* 0x000fe20000000f00 */
[----:B------:R-:W-:-:S04]  /*2680*/  IMAD.WIDE.U32 R64, R61, 0x4, R58 ;  /* 0x000000043d407825 */ /* 0x000fc800078e003a */
[----:B------:R-:W-:-:S04]  /*2690*/  IMAD.WIDE.U32 R62, R60, 0x4, R58 ;  /* 0x000000043c3e7825 */ /* 0x000fc800078e003a */
[--C-:B------:R-:W-:Y:S02]  /*26a0*/  IMAD.WIDE.U32 R60, R57, 0x4, R58.reuse ;  /* 0x00000004393c7825 */ /* 0x100fe400078e003a */
[----:B------:R-:W3:Y:S02]  /*26b0*/  LDG.E R57, desc[UR4][R70.64] ;  /* 0x0000000446397981 */ /* 0x000ee4000c1e1900 */
[----:B------:R-:W-:Y:S02]  /*26c0*/  IMAD.WIDE.U32 R58, R52, 0x4, R58 ;  /* 0x00000004343a7825 */ /* 0x000fe400078e003a */
[----:B------:R-:W4:Y:S04]  /*26d0*/  LDG.E R52, desc[UR4][R74.64] ;  /* 0x000000044a347981 */ /* 0x000f28000c1e1900 */
[----:B------:R-:W3:Y:S04]  /*26e0*/  LDG.E R60, desc[UR4][R60.64] ;  /* 0x000000043c3c7981 */ /* 0x000ee8000c1e1900 */
[----:B------:R-:W3:Y:S04]  /*26f0*/  LDG.E R71, desc[UR4][R64.64] ;  /* 0x0000000440477981 */ /* 0x000ee8000c1e1900 */
[----:B------:R-:W3:Y:S04]  /*2700*/  LDG.E R70, desc[UR4][R62.64] ;  /* 0x000000043e467981 */ /* 0x000ee8000c1e1900 */
[----:B--2---:R0:W-:Y:S04]  /*2710*/  STL [R1+0x3c], R72 ;  /* 0x00003c4801007387 */ /* 0x0041e80000100800 */
[----:B------:R-:W5:Y:S04]  /*2720*/  LDL.LU.64 R74, [R1+0x240] ;  /* 0x00024000014a7983 */ /* 0x000f680000300a00 */
[----:B0-----:R-:W2:Y:S04]  /*2730*/  LDG.E R72, desc[UR4][R248.64] ;  /* 0x00000004f8487981 */ /* 0x001ea8000c1e1900 */
[----:B------:R-:W3:Y:S04]  /*2740*/  LDG.E.128 R248, desc[UR4][R250.64] ;  /* 0x00000004faf87981 */ /* 0x000ee8000c1e1d00 */
[----:B--2---:R0:W-:Y:S04]  /*2750*/  STL [R1+0x38], R72 ;  /* 0x0000384801007387 */ /* 0x0041e80000100800 */
[----:B----4-:R1:W-:Y:S04]  /*2760*/  STL [R1+0x34], R52 ;  /* 0x0000343401007387 */ /* 0x0103e80000100800 */
[----:B0-----:R0:W2:Y:S04]  /*2770*/  LDG.E R72, desc[UR4][R66.64] ;  /* 0x0000000442487981 */ /* 0x0010a8000c1e1900 */
[----:B---3--:R3:W-:Y:S01]  /*2780*/  STL [R1+0x30], R57 ;  /* 0x0000303901007387 */ /* 0x0087e20000100800 */
[----:B-1----:R-:W1:Y:S03]  /*2790*/  LDC.U8 R52, c[0x0][0x2a0] ;  /* 0x0000a800ff347b82 */ /* 0x002e660000000000 */
[----:B---3--:R-:W3:Y:S04]  /*27a0*/  LDG.E R57, desc[UR4][R58.64] ;  /* 0x000000043a397981 */ /* 0x008ee8000c1e1900 */
[----:B------:R4:W-:Y:S04]  /*27b0*/  STL [R1+0x2c], R68 ;  /* 0x00002c4401007387 */ /* 0x0009e80000100800 */
[----:B------:R-:W3:Y:S04]  /*27c0*/  LDL R63, [R1+0x1e0] ;  /* 0x0001e000013f7983 */ /* 0x000ee80000100800 */
[----:B------:R-:W3:Y:S01]  /*27d0*/  LDL R67, [R1+0x1dc] ;  /* 0x0001dc0001437983 */ /* 0x000ee20000100800 */
[----:B-1----:R-:W-:-:S03]  /*27e0*/  ISETP.NE.AND P0, PT, R52, RZ, PT ;  /* 0x000000ff3400720c */ /* 0x002fc60003f05270 */
[----:B------:R-:W3:Y:S01]  /*27f0*/  LDL R64, [R1+0x1d8] ;  /* 0x0001d80001407983 */ /* 0x000ee20000100800 */
[----:B------:R-:W-:-:S03]  /*2800*/  FSEL R52, R73, RZ, !P0 ;  /* 0x000000ff49347208 */ /* 0x000fc60004000000 */
[----:B------:R-:W3:Y:S02]  /*2810*/  LDL R62, [R1+0x1d4] ;  /* 0x0001d400013e7983 */ /* 0x000ee40000100800 */
[C---:B----4-:R-:W-:Y:S01]  /*2820*/  FADD.FTZ R68, -R52.reuse, R55 ;  /* 0x0000003734447221 */ /* 0x050fe20000010100 */
[C---:B0-----:R-:W-:Y:S01]  /*2830*/  FADD.FTZ R66, -R52.reuse, R54 ;  /* 0x0000003634427221 */ /* 0x041fe20000010100 */
[----:B------:R-:W-:Y:S01]  /*2840*/  FADD.FTZ R65, -R52, R53 ;  /* 0x0000003534417221 */ /* 0x000fe20000010100 */
[----:B--2---:R-:W-:Y:S04]  /*2850*/  STL [R1+0x28], R72 ;  /* 0x0000284801007387 */ /* 0x004fe80000100800 */
[----:B------:R-:W-:Y:S04]  /*2860*/  STL [R1+0x24], R71 ;  /* 0x0000244701007387 */ /* 0x000fe80000100800 */
[----:B------:R0:W-:Y:S04]  /*2870*/  STL [R1+0x20], R70 ;  /* 0x0000204601007387 */ /* 0x0001e80000100800 */
[----:B------:R1:W-:Y:S04]  /*2880*/  STL [R1+0x1c], R60 ;  /* 0x00001c3c01007387 */ /* 0x0003e80000100800 */
[----:B---3--:R2:W-:Y:S01]  /*2890*/  STL [R1+0x18], R57 ;  /* 0x0000183901007387 */ /* 0x0085e20000100800 */
[C---:B0----5:R-:W-:Y:S01]  /*28a0*/  FMUL.FTZ R70, R3.reuse, R68 ;  /* 0x0000004403467220 */ /* 0x061fe20000410000 */
[C---:B------:R-:W-:Y:S01]  /*28b0*/  FMUL.FTZ R68, R3.reuse, R66 ;  /* 0x0000004203447220 */ /* 0x040fe20000410000 */
[----:B------:R-:W-:-:S02]  /*28c0*/  FMUL.FTZ R66, R3, R65 ;  /* 0x0000004103427220 */ /* 0x000fc40000410000 */
[----:B------:R-:W3:Y:S01]  /*28d0*/  LDL R65, [R1+0x1d0] ;  /* 0x0001d00001417983 */ /* 0x000ee20000100800 */
[----:B------:R-:W-:-:S04]  /*28e0*/  FADD.FTZ R69, -R52, R56 ;  /* 0x0000003834457221 */ /* 0x000fc80000010100 */
[----:B------:R-:W-:Y:S01]  /*28f0*/  FMUL.FTZ R72, R3, R69 ;  /* 0x0000004503487220 */ /* 0x000fe20000410000 */
[----:B------:R-:W-:Y:S01]  /*2900*/  FMUL.FTZ R73, R63, R212 ;  /* 0x000000d43f497220 */ /* 0x000fe20000410000 */
[----:B------:R-:W-:-:S03]  /*2910*/  FADD.FTZ R176, -R52, R176 ;  /* 0x000000b034b07221 */ /* 0x000fc60000010100 */
[----:B------:R-:W-:Y:S01]  /*2920*/  STL [R1+0x4c], R72 ;  /* 0x00004c4801007387 */ /* 0x000fe20000100800 */
[----:B------:R-:W-:-:S03]  /*2930*/  FMUL.FTZ R71, R67, R213 ;  /* 0x000000d543477220 */ /* 0x000fc60000410000 */
[----:B------:R-:W-:Y:S01]  /*2940*/  STL [R1+0x84], R70 ;  /* 0x0000844601007387 */ /* 0x000fe20000100800 */
[----:B------:R-:W-:-:S03]  /*2950*/  FADD.FTZ R177, -R52, R177 ;  /* 0x000000b134b17221 */ /* 0x000fc60000010100 */
[----:B------:R-:W-:Y:S01]  /*2960*/  STL [R1+0x7c], R68 ;  /* 0x00007c4401007387 */ /* 0x000fe20000100800 */
[C---:B------:R-:W-:Y:S01]  /*2970*/  FADD.FTZ R178, -R52.reuse, R178 ;  /* 0x000000b234b27221 */ /* 0x040fe20000010100 */
[----:B------:R-:W-:Y:S02]  /*2980*/  FADD.FTZ R58, -R52, R205 ;  /* 0x000000cd343a7221 */ /* 0x000fe40000010100 */
[----:B------:R-:W4:Y:S01]  /*2990*/  LDL R63, [R1+0x1cc] ;  /* 0x0001cc00013f7983 */ /* 0x000f220000100800 */
[----:B------:R-:W-:Y:S01]  /*29a0*/  FMUL.FTZ R69, R64, R214 ;  /* 0x000000d640457220 */ /* 0x000fe20000410000 */
[----:B-1----:R-:W-:Y:S02]  /*29b0*/  FADD.FTZ R60, -R52, R203 ;  /* 0x000000cb343c7221 */ /* 0x002fe40000010100 */
[----:B------:R-:W-:Y:S01]  /*29c0*/  STL [R1+0x78], R66 ;  /* 0x0000784201007387 */ /* 0x000fe20000100800 */
[----:B------:R-:W-:Y:S01]  /*29d0*/  FMUL.FTZ R67, R62, R215 ;  /* 0x000000d73e437220 */ /* 0x000fe20000410000 */
[----:B------:R-:W-:-:S02]  /*29e0*/  FMUL.FTZ R64, R3, R176 ;  /* 0x000000b003407220 */ /* 0x000fc40000410000 */
[----:B------:R0:W-:Y:S01]  /*29f0*/  STL [R1+0x8], R73 ;  /* 0x0000084901007387 */ /* 0x0001e20000100800 */
[C---:B------:R-:W-:Y:S01]  /*2a00*/  FADD.FTZ R59, -R52.reuse, R204 ;  /* 0x000000cc343b7221 */ /* 0x040fe20000010100 */
[C---:B------:R-:W-:Y:S02]  /*2a10*/  FADD.FTZ R54, -R52.reuse, R209 ;  /* 0x000000d134367221 */ /* 0x040fe40000010100 */
[----:B------:R-:W2:Y:S01]  /*2a20*/  LDL R205, [R1+0x1c8] ;  /* 0x0001c80001cd7983 */ /* 0x000ea20000100800 */
[C---:B------:R-:W-:Y:S01]  /*2a30*/  FMUL.FTZ R62, R3.reuse, R177 ;  /* 0x000000b1033e7220 */ /* 0x040fe20000410000 */
[----:B------:R-:W-:Y:S02]  /*2a40*/  FADD.FTZ R179, -R52, R179 ;  /* 0x000000b334b37221 */ /* 0x000fe40000010100 */
[----:B------:R-:W2:Y:S01]  /*2a50*/  LDL R203, [R1+0x1c4] ;  /* 0x0001c40001cb7983 */ /* 0x000ea20000100800 */
[----:B------:R-:W-:-:S03]  /*2a60*/  FMUL.FTZ R204, R3, R178 ;  /* 0x000000b203cc7220 */ /* 0x000fc60000410000 */
[----:B------:R1:W-:Y:S01]  /*2a70*/  STL [R1+0xa0], R71 ;  /* 0x0000a04701007387 */ /* 0x0003e20000100800 */
[----:B------:R-:W-:-:S03]  /*2a80*/  FADD.FTZ R61, -R52, R202 ;  /* 0x000000ca343d7221 */ /* 0x000fc60000010100 */
[----:B------:R-:W2:Y:S01]  /*2a90*/  LDL R209, [R1+0x1c0] ;  /* 0x0001c00001d17983 */ /* 0x000ea20000100800 */
[----:B------:R-:W-:-:S03]  /*2aa0*/  FMUL.FTZ R202, R3, R179 ;  /* 0x000000b303ca7220 */ /* 0x000fc60000410000 */
[----:B------:R1:W-:Y:S01]  /*2ab0*/  STL [R1+0x9c], R69 ;  /* 0x00009c4501007387 */ /* 0x0003e20000100800 */
[----:B------:R-:W-:-:S03]  /*2ac0*/  FADD.FTZ R55, -R52, R208 ;  /* 0x000000d034377221 */ /* 0x000fc60000010100 */
[----:B------:R1:W-:Y:S04]  /*2ad0*/  STL [R1+0x98], R67 ;  /* 0x0000984301007387 */ /* 0x0003e80000100800 */
[----:B------:R-:W-:Y:S04]  /*2ae0*/  STL [R1+0x68], R64 ;  /* 0x0000684001007387 */ /* 0x000fe80000100800 */
[----:B------:R-:W-:Y:S04]  /*2af0*/  STL [R1+0x64], R62 ;  /* 0x0000643e01007387 */ /* 0x000fe80000100800 */
[----:B------:R-:W-:Y:S04]  /*2b00*/  STL [R1+0x5c], R204 ;  /* 0x00005ccc01007387 */ /* 0x000fe80000100800 */
[----:B------:R-:W2:Y:S04]  /*2b10*/  LDL R208, [R1+0x1bc] ;  /* 0x0001bc0001d07983 */ /* 0x000ea80000100800 */
[----:B------:R-:W-:Y:S01]  /*2b20*/  STL [R1+0x50], R202 ;  /* 0x000050ca01007387 */ /* 0x000fe20000100800 */
[----:B---3--:R-:W-:-:S05]  /*2b30*/  FMUL.FTZ R65, R65, R216 ;  /* 0x000000d841417220 */ /* 0x008fca0000410000 */
[----:B------:R3:W-:Y:S04]  /*2b40*/  STL [R1+0x94], R65 ;  /* 0x0000944101007387 */ /* 0x0007e80000100800 */
[----:B------:R-:W3:Y:S04]  /*2b50*/  LDL R177, [R1+0x1b8] ;  /* 0x0001b80001b17983 */ /* 0x000ee80000100800 */
[----:B------:R-:W3:Y:S01]  /*2b60*/  LDL R176, [R1+0x1b4] ;  /* 0x0001b40001b07983 */ /* 0x000ee20000100800 */
[C---:B------:R-:W-:Y:S01]  /*2b70*/  FADD.FTZ R180, -R52.reuse, R180 ;  /* 0x000000b434b47221 */ /* 0x040fe20000010100 */
[C---:B------:R-:W-:Y:S01]  /*2b80*/  FADD.FTZ R181, -R52.reuse, R181 ;  /* 0x000000b534b57221 */ /* 0x040fe20000010100 */
[----:B------:R-:W-:Y:S01]  /*2b90*/  FADD.FTZ R182, -R52, R182 ;  /* 0x000000b634b67221 */ /* 0x000fe20000010100 */
[----:B------:R-:W-:Y:S01]  /*2ba0*/  FFMA.FTZ R6, R214, R68, R6 ;  /* 0x00000044d6067223 */ /* 0x000fe20000010006 */
[----:B------:R-:W-:Y:S01]  /*2bb0*/  FADD.FTZ R46, R46, R214 ;  /* 0x000000d62e2e7221 */ /* 0x000fe20000010000 */
[----:B----4-:R-:W-:Y:S01]  /*2bc0*/  FMUL.FTZ R63, R63, R217 ;  /* 0x000000d93f3f7220 */ /* 0x010fe20000410000 */
[C---:B------:R-:W-:Y:S01]  /*2bd0*/  FADD.FTZ R183, -R52.reuse, R183 ;  /* 0x000000b734b77221 */ /* 0x040fe20000010100 */
[C---:B------:R-:W-:Y:S01]  /*2be0*/  FMUL.FTZ R214, R3.reuse, R180 ;  /* 0x000000b403d67220 */ /* 0x040fe20000410000 */
[----:B------:R-:W-:Y:S01]  /*2bf0*/  FADD.FTZ R56, -R52, R207 ;  /* 0x000000cf34387221 */ /* 0x000fe20000010100 */
[----:B------:R-:W-:Y:S01]  /*2c00*/  FFMA.FTZ R4, R212, R72, R4 ;  /* 0x00000048d4047223 */ /* 0x000fe20000010004 */
[----:B------:R-:W-:Y:S01]  /*2c10*/  FADD.FTZ R44, R44, R212 ;  /* 0x000000d42c2c7221 */ /* 0x000fe20000010000 */
[----:B------:R4:W-:Y:S01]  /*2c20*/  STL [R1+0x90], R63 ;  /* 0x0000903f01007387 */ /* 0x0009e20000100800 */
[C---:B------:R-:W-:Y:S01]  /*2c30*/  FMUL.FTZ R178, R3.reuse, R181 ;  /* 0x000000b503b27220 */ /* 0x040fe20000410000 */
[----:B------:R-:W-:Y:S01]  /*2c40*/  FMUL.FTZ R207, R3, R182 ;  /* 0x000000b603cf7220 */ /* 0x000fe20000410000 */
[----:B--2---:R-:W-:Y:S01]  /*2c50*/  FADD.FTZ R57, -R52, R206 ;  /* 0x000000ce34397221 */ /* 0x004fe20000010100 */
[----:B------:R-:W2:Y:S01]  /*2c60*/  LDL R212, [R1+0x1b0] ;  /* 0x0001b00001d47983 */ /* 0x000ea20000100800 */
[----:B------:R-:W-:-:S03]  /*2c70*/  FMUL.FTZ R205, R205, R218 ;  /* 0x000000dacdcd7220 */ /* 0x000fc60000410000 */
[----:B------:R-:W4:Y:S01]  /*2c80*/  LDL R179, [R1+0x1ac] ;  /* 0x0001ac0001b37983 */ /* 0x000f220000100800 */
[----:B------:R-:W-:Y:S01]  /*2c90*/  FMUL.FTZ R203, R203, R219 ;  /* 0x000000dbcbcb7220 */ /* 0x000fe20000410000 */
[----:B------:R-:W-:Y:S02]  /*2ca0*/  FMUL.FTZ R206, R3, R183 ;  /* 0x000000b703ce7220 */ /* 0x000fe40000410000 */
[----:B------:R-:W-:Y:S01]  /*2cb0*/  STL [R1+0x8c], R205 ;  /* 0x00008ccd01007387 */ /* 0x000fe20000100800 */
[C---:B------:R-:W-:Y:S01]  /*2cc0*/  FADD.FTZ R184, -R52.reuse, R184 ;  /* 0x000000b834b87221 */ /* 0x040fe20000010100 */
[C---:B------:R-:W-:Y:S02]  /*2cd0*/  FADD.FTZ R185, -R52.reuse, R185 ;  /* 0x000000b934b97221 */ /* 0x040fe40000010100 */
[----:B------:R-:W-:Y:S01]  /*2ce0*/  STL [R1+0x88], R203 ;  /* 0x000088cb01007387 */ /* 0x000fe20000100800 */
[C---:B------:R-:W-:Y:S01]  /*2cf0*/  FADD.FTZ R186, -R52.reuse, R186 ;  /* 0x000000ba34ba7221 */ /* 0x040fe20000010100 */
[----:B------:R-:W-:Y:S01]  /*2d00*/  FMUL.FTZ R183, R209, R220 ;  /* 0x000000dcd1b77220 */ /* 0x000fe20000410000 */
[C---:B------:R-:W-:Y:S01]  /*2d10*/  FADD.FTZ R187, -R52.reuse, R187 ;  /* 0x000000bb34bb7221 */ /* 0x040fe20000010100 */
        /* <DEDUP_REMOVED lines=16> */
[----:B------:R-:W-:Y:S01]  /*2e20*/  FFMA.FTZ R5, R213, R70, R5 ;  /* 0x00000046d5057223 */ /* 0x000fe20000010005 */
[----:B------:R-:W-:Y:S01]  /*2e30*/  FADD.FTZ R45, R45, R213 ;  /* 0x000000d52d2d7221 */ /* 0x000fe20000010000 */
[----:B------:R-:W-:Y:S01]  /*2e40*/  STL [R1+0xc], R178 ;  /* 0x00000cb201007387 */ /* 0x000fe20000100800 */
[----:B------:R-:W-:-:S03]  /*2e50*/  FADD.FTZ R52, -R52, R211 ;  /* 0x000000d334347221 */ /* 0x000fc60000010100 */
[----:B------:R-:W-:Y:S01]  /*2e60*/  STL [R1+0x4], R207 ;  /* 0x000004cf01007387 */ /* 0x000fe20000100800 */
[----:B------:R-:W-:-:S03]  /*2e70*/  FMUL.FTZ R213, R208, R221 ;  /* 0x000000ddd0d57220 */ /* 0x000fc60000410000 */
[----:B------:R-:W4:Y:S04]  /*2e80*/  LDL R211, [R1+0x1a8] ;  /* 0x0001a80001d37983 */ /* 0x000f280000100800 */
[----:B------:R-:W-:Y:S04]  /*2e90*/  STL [R1], R206 ;  /* 0x000000ce01007387 */ /* 0x000fe80000100800 */
[----:B------:R1:W-:Y:S04]  /*2ea0*/  STL [R1+0x74], R183 ;  /* 0x000074b701007387 */ /* 0x0003e80000100800 */
[----:B------:R-:W4:Y:S04]  /*2eb0*/  LDL R210, [R1+0x1a4] ;  /* 0x0001a40001d27983 */ /* 0x000f280000100800 */
[----:B------:R-:W-:Y:S04]  /*2ec0*/  STL [R1+0x70], R213 ;  /* 0x000070d501007387 */ /* 0x000fe80000100800 */
[----:B------:R-:W4:Y:S01]  /*2ed0*/  LDL R182, [R1+0x19c] ;  /* 0x00019c0001b67983 */ /* 0x000f220000100800 */
[----:B---3--:R-:W-:Y:S01]  /*2ee0*/  FMUL.FTZ R180, R176, R223 ;  /* 0x000000dfb0b47220 */ /* 0x008fe20000410000 */
[----:B------:R-:W-:-:S02]  /*2ef0*/  FMUL.FTZ R208, R177, R222 ;  /* 0x000000deb1d07220 */ /* 0x000fc40000410000 */
[----:B------:R-:W3:Y:S04]  /*2f00*/  LDL R176, [R1+0x194] ;  /* 0x0001940001b07983 */ /* 0x000ee80000100800 */
[----:B------:R-:W3:Y:S01]  /*2f10*/  LDL R177, [R1+0x198] ;  /* 0x0001980001b17983 */ /* 0x000ee20000100800 */
[----:B------:R-:W-:Y:S01]  /*2f20*/  FFMA.FTZ R7, R215, R66, R7 ;  /* 0x00000042d7077223 */ /* 0x000fe20000010007 */
[----:B------:R-:W-:Y:S01]  /*2f30*/  FADD.FTZ R47, R47, R215 ;  /* 0x000000d72f2f7221 */ /* 0x000fe20000010000 */
[----:B------:R-:W-:Y:S01]  /*2f40*/  FFMA.FTZ R8, R216, R64, R8 ;  /* 0x00000040d8087223 */ /* 0x000fe20000010008 */
[----:B------:R-:W-:Y:S01]  /*2f50*/  FADD.FTZ R48, R48, R216 ;  /* 0x000000d830307221 */ /* 0x000fe20000010000 */
[C---:B------:R-:W-:Y:S01]  /*2f60*/  FMUL.FTZ R216, R3.reuse, R190 ;  /* 0x000000be03d87220 */ /* 0x040fe20000410000 */
[----:B------:R-:W-:Y:S01]  /*2f70*/  FMUL.FTZ R215, R3, R191 ;  /* 0x000000bf03d77220 */ /* 0x000fe20000410000 */
[----:B------:R-:W3:Y:S01]  /*2f80*/  LDL R209, [R1+0x1a0] ;  /* 0x0001a00001d17983 */ /* 0x000ee20000100800 */
[----:B------:R-:W-:Y:S01]  /*2f90*/  FADD.FTZ R114, R114, R230 ;  /* 0x000000e672727221 */ /* 0x000fe20000010000 */
[----:B------:R-:W-:Y:S01]  /*2fa0*/  FFMA.FTZ R22, R230, R216, R22 ;  /* 0x000000d8e6167223 */ /* 0x000fe20000010016 */
[----:B--2---:R-:W-:Y:S01]  /*2fb0*/  FMUL.FTZ R181, R212, R224 ;  /* 0x000000e0d4b57220 */ /* 0x004fe20000410000 */
[----:B------:R2:W-:Y:S01]  /*2fc0*/  STL [R1+0x6c], R208 ;  /* 0x00006cd001007387 */ /* 0x0005e20000100800 */
[----:B----4-:R-:W-:-:S03]  /*2fd0*/  FMUL.FTZ R179, R179, R225 ;  /* 0x000000e1b3b37220 */ /* 0x010fc60000410000 */
[----:B------:R4:W-:Y:S01]  /*2fe0*/  STL [R1+0x60], R180 ;  /* 0x000060b401007387 */ /* 0x0009e20000100800 */
[----:B------:R-:W-:Y:S01]  /*2ff0*/  FFMA.FTZ R23, R231, R215, R23 ;  /* 0x000000d7e7177223 */ /* 0x000fe20000010017 */
[----:B------:R-:W-:Y:S01]  /*3000*/  FADD.FTZ R115, R115, R231 ;  /* 0x000000e773737221 */ /* 0x000fe20000010000 */
[----:B------:R-:W-:Y:S01]  /*3010*/  FFMA.FTZ R12, R220, R214, R12 ;  /* 0x000000d6dc0c7223 */ /* 0x000fe2000001000c */
[----:B------:R-:W-:Y:S01]  /*3020*/  FADD.FTZ R120, R120, R220 ;  /* 0x000000dc78787221 */ /* 0x000fe20000010000 */
[----:B------:R-:W-:Y:S01]  /*3030*/  FFMA.FTZ R13, R221, R178, R13 ;  /* 0x000000b2dd0d7223 */ /* 0x000fe2000001000d */
[----:B------:R-:W-:Y:S01]  /*3040*/  FADD.FTZ R121, R121, R221 ;  /* 0x000000dd79797221 */ /* 0x000fe20000010000 */
[----:B------:R4:W-:Y:S01]  /*3050*/  STL [R1+0x58], R181 ;  /* 0x000058b501007387 */ /* 0x0009e20000100800 */
[----:B------:R-:W-:Y:S01]  /*3060*/  FFMA.FTZ R9, R217, R62, R9 ;  /* 0x0000003ed9097223 */ /* 0x000fe20000010009 */
[----:B------:R-:W-:Y:S01]  /*3070*/  FADD.FTZ R49, R49, R217 ;  /* 0x000000d931317221 */ /* 0x000fe20000010000 */
[C---:B------:R-:W-:Y:S01]  /*3080*/  FMUL.FTZ R221, R3.reuse, R185 ;  /* 0x000000b903dd7220 */ /* 0x040fe20000410000 */
[C---:B------:R-:W-:Y:S01]  /*3090*/  FMUL.FTZ R220, R3.reuse, R186 ;  /* 0x000000ba03dc7220 */ /* 0x040fe20000410000 */
[----:B------:R4:W-:Y:S01]  /*30a0*/  STL [R1+0x54], R179 ;  /* 0x000054b301007387 */ /* 0x0009e20000100800 */
[C---:B------:R-:W-:Y:S01]  /*30b0*/  FMUL.FTZ R217, R3.reuse, R189 ;  /* 0x000000bd03d97220 */ /* 0x040fe20000410000 */
[----:B------:R-:W-:Y:S01]  /*30c0*/  FFMA.FTZ R14, R222, R207, R14 ;  /* 0x000000cfde0e7223 */ /* 0x000fe2000001000e */
[----:B------:R-:W-:Y:S01]  /*30d0*/  FADD.FTZ R122, R122, R222 ;  /* 0x000000de7a7a7221 */ /* 0x000fe20000010000 */
[----:B------:R-:W4:Y:S01]  /*30e0*/  LDL R186, [R1+0x190] ;  /* 0x0001900001ba7983 */ /* 0x000f220000100800 */
[----:B------:R-:W-:-:S03]  /*30f0*/  FMUL.FTZ R222, R3, R184 ;  /* 0x000000b803de7220 */ /* 0x000fc60000410000 */
[----:B------:R-:W4:Y:S01]  /*3100*/  LDL R185, [R1+0x18c] ;  /* 0x00018c0001b97983 */ /* 0x000f220000100800 */
[----:B------:R-:W-:Y:S01]  /*3110*/  FFMA.FTZ R21, R229, R217, R21 ;  /* 0x000000d9e5157223 */ /* 0x000fe20000010015 */
[----:B------:R-:W-:Y:S01]  /*3120*/  FADD.FTZ R113, R113, R229 ;  /* 0x000000e571717221 */ /* 0x000fe20000010000 */
[----:B------:R-:W-:Y:S01]  /*3130*/  FMUL.FTZ R229, R182, R229 ;  /* 0x000000e5b6e57220 */ /* 0x000fe20000410000 */
[----:B---3--:R-:W-:Y:S01]  /*3140*/  FMUL.FTZ R231, R176, R231 ;  /* 0x000000e7b0e77220 */ /* 0x008fe20000410000 */
[----:B------:R-:W-:Y:S01]  /*3150*/  FADD.FTZ R176, RZ, R73 ;  /* 0x00000049ffb07221 */ /* 0x000fe20000010000 */
[----:B------:R-:W-:Y:S01]  /*3160*/  FMUL.FTZ R230, R177, R230 ;  /* 0x000000e6b1e67220 */ /* 0x000fe20000410000 */
[----:B------:R-:W-:Y:S02]  /*3170*/  FFMA.FTZ R177, R72, R73, RZ ;  /* 0x0000004948b17223 */ /* 0x000fe400000100ff */
[----:B0-----:R3:W5:Y:S01]  /*3180*/  LDL.LU R73, [R1+0x238] ;  /* 0x0002380001497983 */ /* 0x0017620000300800 */
[----:B------:R-:W-:Y:S01]  /*3190*/  FADD.FTZ R176, R176, R71 ;  /* 0x00000047b0b07221 */ /* 0x000fe20000010000 */
[----:B------:R-:W-:-:S02]  /*31a0*/  FFMA.FTZ R177, R70, R71, R177 ;  /* 0x0000004746b17223 */ /* 0x000fc400000100b1 */
[----:B------:R3:W5:Y:S04]  /*31b0*/  LDL.LU R72, [R1+0x234] ;  /* 0x0002340001487983 */ /* 0x0007680000300800 */
[----:B------:R-:W2:Y:S04]  /*31c0*/  LDL R184, [R1+0x188] ;  /* 0x0001880001b87983 */ /* 0x000ea80000100800 */
[----:B-1----:R3:W5:Y:S04]  /*31d0*/  LDL.LU R71, [R1+0x230] ;  /* 0x0002300001477983 */ /* 0x0027680000300800 */
[----:B------:R3:W5:Y:S04]  /*31e0*/  LDL.LU R70, [R1+0x22c] ;  /* 0x00022c0001467983 */ /* 0x0007680000300800 */
[----:B------:R-:W3:Y:S01]  /*31f0*/  LDL R182, [R1+0x184] ;  /* 0x0001840001b67983 */ /* 0x000ee20000100800 */
[----:B------:R-:W-:Y:S01]  /*3200*/  FADD.FTZ R176, R176, R69 ;  /* 0x00000045b0b07221 */ /* 0x000fe20000010000 */
[----:B------:R-:W-:Y:S01]  /*3210*/  FFMA.FTZ R177, R68, R69, R177 ;  /* 0x0000004544b17223 */ /* 0x000fe200000100b1 */
[----:B------:R-:W-:Y:S01]  /*3220*/  FFMA.FTZ R10, R218, R204, R10 ;  /* 0x000000ccda0a7223 */ /* 0x000fe2000001000a */
[----:B------:R-:W-:Y:S01]  /*3230*/  FADD.FTZ R50, R50, R218 ;  /* 0x000000da32327221 */ /* 0x000fe20000010000 */
[----:B------:R-:W-:Y:S01]  /*3240*/  FMUL.FTZ R218, R3, R188 ;  /* 0x000000bc03da7220 */ /* 0x000fe20000410000 */
[----:B------:R-:W-:Y:S01]  /*3250*/  FADD.FTZ R176, R176, R67 ;  /* 0x00000043b0b07221 */ /* 0x000fe20000010000 */
[----:B------:R-:W-:Y:S01]  /*3260*/  FFMA.FTZ R177, R66, R67, R177 ;  /* 0x0000004342b17223 */ /* 0x000fe200000100b1 */
[----:B------:R-:W-:Y:S01]  /*3270*/  FADD.FTZ R112, R112, R228 ;  /* 0x000000e470707221 */ /* 0x000fe20000010000 */
[----:B------:R-:W-:Y:S01]  /*3280*/  FFMA.FTZ R20, R228, R218, R20 ;  /* 0x000000dae4147223 */ /* 0x000fe20000010014 */
[----:B------:R1:W5:Y:S01]  /*3290*/  LDL.LU R69, [R1+0x228] ;  /* 0x0002280001457983 */ /* 0x0003620000300800 */
[----:B------:R-:W-:Y:S01]  /*32a0*/  FMUL.FTZ R228, R209, R228 ;  /* 0x000000e4d1e47220 */ /* 0x000fe20000410000 */
[----:B------:R-:W-:Y:S01]  /*32b0*/  FADD.FTZ R176, R176, R65 ;  /* 0x00000041b0b07221 */ /* 0x000fe20000010000 */
[----:B------:R-:W-:Y:S01]  /*32c0*/  FFMA.FTZ R177, R64, R65, R177 ;  /* 0x0000004140b17223 */ /* 0x000fe200000100b1 */
[----:B------:R1:W5:Y:S01]  /*32d0*/  LDL.LU R68, [R1+0x224] ;  /* 0x0002240001447983 */ /* 0x0003620000300800 */
[----:B------:R-:W-:-:S03]  /*32e0*/  FMUL.FTZ R209, R3, R195 ;  /* 0x000000c303d17220 */ /* 0x000fc60000410000 */
[----:B------:R1:W5:Y:S01]  /*32f0*/  LDL.LU R67, [R1+0x220] ;  /* 0x0002200001437983 */ /* 0x0003620000300800 */
[----:B------:R-:W-:Y:S01]  /*3300*/  FADD.FTZ R176, R176, R63 ;  /* 0x0000003fb0b07221 */ /* 0x000fe20000010000 */
[----:B------:R-:W-:Y:S02]  /*3310*/  FFMA.FTZ R177, R62, R63, R177 ;  /* 0x0000003f3eb17223 */ /* 0x000fe400000100b1 */
[----:B------:R1:W5:Y:S01]  /*3320*/  LDL.LU R66, [R1+0x21c] ;  /* 0x00021c0001427983 */ /* 0x0003620000300800 */
[----:B------:R-:W-:Y:S01]  /*3330*/  FFMA.FTZ R27, R235, R209, R27 ;  /* 0x000000d1eb1b7223 */ /* 0x000fe2000001001b */
[----:B------:R-:W-:Y:S02]  /*3340*/  FADD.FTZ R111, R111, R235 ;  /* 0x000000eb6f6f7221 */ /* 0x000fe40000010000 */
        /* <DEDUP_REMOVED lines=9> */
[----:B------:R-:W-:Y:S02]  /*33e0*/  FFMA.FTZ R177, R214, R183, R177 ;  /* 0x000000b7d6b17223 */ /* 0x000fe400000100b1 */
[----:B------:R-:W4:Y:S01]  /*33f0*/  LDL R183, [R1+0x178] ;  /* 0x0001780001b77983 */ /* 0x000f220000100800 */
[----:B---3--:R-:W-:-:S03]  /*3400*/  FMUL.FTZ R235, R182, R235 ;  /* 0x000000ebb6eb7220 */ /* 0x008fc60000410000 */
[----:B------:R-:W3:Y:S01]  /*3410*/  LDL R182, [R1+0x17c] ;  /* 0x00017c0001b67983 */ /* 0x000ee20000100800 */
[----:B------:R-:W-:Y:S01]  /*3420*/  FFMA.FTZ R11, R219, R202, R11 ;  /* 0x000000cadb0b7223 */ /* 0x000fe2000001000b */
[----:B------:R-:W-:Y:S01]  /*3430*/  FADD.FTZ R51, R51, R219 ;  /* 0x000000db33337221 */ /* 0x000fe20000010000 */
[----:B------:R-:W-:Y:S01]  /*3440*/  FMUL.FTZ R219, R3, R187 ;  /* 0x000000bb03db7220 */ /* 0x000fe20000410000 */
[----:B------:R-:W-:-:S03]  /*3450*/  FADD.FTZ R119, R119, R227 ;  /* 0x000000e377777221 */ /* 0x000fc60000010000 */
[----:B------:R-:W-:Y:S01]  /*3460*/  FFMA.FTZ R19, R227, R219, R19 ;  /* 0x000000dbe3137223 */ /* 0x000fe20000010013 */
[----:B------:R-:W-:Y:S01]  /*3470*/  FMUL.FTZ R227, R210, R227 ;  /* 0x000000e3d2e37220 */ /* 0x000fe20000410000 */
[----:B------:R-:W-:Y:S01]  /*3480*/  FMUL.FTZ R210, R3, R194 ;  /* 0x000000c203d27220 */ /* 0x000fe20000410000 */
[----:B------:R-:W-:Y:S01]  /*3490*/  FADD.FTZ R110, R110, R234 ;  /* 0x000000ea6e6e7221 */ /* 0x000fe20000010000 */
[----:B------:R-:W-:Y:S02]  /*34a0*/  FFMA.FTZ R177, R178, R213, R177 ;  /* 0x000000d5b2b17223 */ /* 0x000fe400000100b1 */
[----:B------:R-:W-:Y:S01]  /*34b0*/  FFMA.FTZ R26, R234, R210, R26 ;  /* 0x000000d2ea1a7223 */ /* 0x000fe2000001001a */
[----:B--2---:R-:W-:Y:S01]  /*34c0*/  FMUL.FTZ R234, R184, R234 ;  /* 0x000000eab8ea7220 */ /* 0x004fe20000410000 */
[----:B------:R-:W2:Y:S01]  /*34d0*/  LDL R178, [R1+0x174] ;  /* 0x0001740001b27983 */ /* 0x000ea20000100800 */
[----:B------:R-:W-:-:S03]  /*34e0*/  FADD.FTZ R176, R176, R213 ;  /* 0x000000d5b0b07221 */ /* 0x000fc60000010000 */
[----:B------:R-:W2:Y:S01]  /*34f0*/  LDL R184, [R1+0x180] ;  /* 0x0001800001b87983 */ /* 0x000ea20000100800 */
[----:B------:R-:W-:Y:S01]  /*3500*/  FADD.FTZ R176, R176, R208 ;  /* 0x000000d0b0b07221 */ /* 0x000fe20000010000 */
[----:B------:R-:W-:Y:S01]  /*3510*/  FFMA.FTZ R177, R207, R208, R177 ;  /* 0x000000d0cfb17223 */ /* 0x000fe200000100b1 */
[----:B----4-:R-:W-:Y:S02]  /*3520*/  FMUL.FTZ R208, R183, R238 ;  /* 0x000000eeb7d07220 */ /* 0x010fe40000410000 */
[----:B------:R-:W4:Y:S01]  /*3530*/  LDL R183, [R1+0x164] ;  /* 0x0001640001b77983 */ /* 0x000f220000100800 */
[----:B---3--:R-:W-:-:S03]  /*3540*/  FMUL.FTZ R213, R182, R237 ;  /* 0x000000edb6d57220 */ /* 0x008fc60000410000 */
[----:B------:R-:W3:Y:S01]  /*3550*/  LDL R182, [R1+0x16c] ;  /* 0x00016c0001b67983 */ /* 0x000ee20000100800 */
        /* <DEDUP_REMOVED lines=12> */
[----:B--2---:R-:W-:Y:S01]  /*3620*/  FMUL.FTZ R207, R178, R239 ;  /* 0x000000efb2cf7220 */ /* 0x004fe20000410000 */
[----:B------:R-:W2:Y:S01]  /*3630*/  LDL R185, [R1+0x170] ;  /* 0x0001700001b97983 */ /* 0x000ea20000100800 */
[----:B------:R-:W-:Y:S01]  /*3640*/  FFMA.FTZ R181, R221, R179, R181 ;  /* 0x000000b3ddb57223 */ /* 0x000fe200000100b5 */
[C---:B------:R-:W-:Y:S01]  /*3650*/  FMUL.FTZ R178, R3.reuse, R61 ;  /* 0x0000003d03b27220 */ /* 0x040fe20000410000 */
[----:B------:R-:W-:Y:S01]  /*3660*/  FMUL.FTZ R214, R184, R236 ;  /* 0x000000ecb8d67220 */ /* 0x000fe20000410000 */
[C---:B------:R-:W-:Y:S01]  /*3670*/  FMUL.FTZ R177, R3.reuse, R201 ;  /* 0x000000c903b17220 */ /* 0x040fe20000410000 */
[----:B------:R-:W2:Y:S01]  /*3680*/  LDL R184, [R1+0x168] ;  /* 0x0001680001b87983 */ /* 0x000ea20000100800 */
[----:B------:R-:W-:-:S03]  /*3690*/  FMUL.FTZ R179, R3, R60 ;  /* 0x0000003c03b37220 */ /* 0x000fc60000410000 */
[----:B------:R1:W5:Y:S04]  /*36a0*/  LDL.LU R61, [R1+0x208] ;  /* 0x00020800013d7983 */ /* 0x0003680000300800 */
[----:B------:R1:W5:Y:S01]  /*36b0*/  LDL.LU R60, [R1+0x204] ;  /* 0x00020400013c7983 */ /* 0x0003620000300800 */
[C---:B------:R-:W-:Y:S01]  /*36c0*/  FMUL.FTZ R212, R3.reuse, R192 ;  /* 0x000000c003d47220 */ /* 0x040fe20000410000 */
[----:B------:R-:W-:Y:S01]  /*36d0*/  FADD.FTZ R108, R108, R232 ;  /* 0x000000e86c6c7221 */ /* 0x000fe20000010000 */
[C---:B------:R-:W-:Y:S01]  /*36e0*/  FMUL.FTZ R187, R3.reuse, R59 ;  /* 0x0000003b03bb7220 */ /* 0x040fe20000410000 */
[----:B------:R-:W2:Y:S01]  /*36f0*/  LDL R189, [R1+0x160] ;  /* 0x0001600001bd7983 */ /* 0x000ea20000100800 */
[----:B------:R-:W-:Y:S01]  /*3700*/  FFMA.FTZ R24, R232, R212, R24 ;  /* 0x000000d4e8187223 */ /* 0x000fe20000010018 */
[----:B------:R-:W-:Y:S01]  /*3710*/  FMUL.FTZ R232, R186, R232 ;  /* 0x000000e8bae87220 */ /* 0x000fe20000410000 */
[C---:B------:R-:W-:Y:S01]  /*3720*/  FMUL.FTZ R204, R3.reuse, R197 ;  /* 0x000000c503cc7220 */ /* 0x040fe20000410000 */
[----:B------:R-:W2:Y:S01]  /*3730*/  LDL R188, [R1+0x158] ;  /* 0x0001580001bc7983 */ /* 0x000ea20000100800 */
[----:B------:R-:W-:Y:S01]  /*3740*/  FMUL.FTZ R186, R3, R58 ;  /* 0x0000003a03ba7220 */ /* 0x000fe20000410000 */
[----:B----4-:R-:W-:Y:S01]  /*3750*/  FMUL.FTZ R197, R183, R243 ;  /* 0x000000f3b7c57220 */ /* 0x010fe20000410000 */
[----:B---3--:R-:W-:-:S02]  /*3760*/  FMUL.FTZ R201, R182, R241 ;  /* 0x000000f1b6c97220 */ /* 0x008fc40000410000 */
[----:B------:R-:W3:Y:S04]  /*3770*/  LDL R182, [R1+0x15c] ;  /* 0x00015c0001b67983 */ /* 0x000ee80000100800 */
[----:B------:R1:W5:Y:S04]  /*3780*/  LDL.LU R59, [R1+0x200] ;  /* 0x00020000013b7983 */ /* 0x0003680000300800 */
[----:B------:R1:W5:Y:S04]  /*3790*/  LDL.LU R58, [R1+0x1fc] ;  /* 0x0001fc00013a7983 */ /* 0x0003680000300800 */
[----:B------:R-:W4:Y:S01]  /*37a0*/  LDL R183, [R1+0x154] ;  /* 0x0001540001b77983 */ /* 0x000f220000100800 */
[----:B------:R-:W-:Y:S01]  /*37b0*/  FFMA.FTZ R15, R223, R206, R15 ;  /* 0x000000cedf0f7223 */ /* 0x000fe2000001000f */
[----:B------:R-:W-:Y:S01]  /*37c0*/  FMUL.FTZ R176, R3, R200 ;  /* 0x000000c803b07220 */ /* 0x000fe20000410000 */
[----:B--2---:R-:W-:Y:S01]  /*37d0*/  FMUL.FTZ R206, R185, R240 ;  /* 0x000000f0b9ce7220 */ /* 0x004fe20000410000 */
[C---:B------:R-:W-:Y:S01]  /*37e0*/  FMUL.FTZ R185, R3.reuse, R57 ;  /* 0x0000003903b97220 */ /* 0x040fe20000410000 */
[----:B------:R-:W-:Y:S01]  /*37f0*/  FMUL.FTZ R200, R184, R242 ;  /* 0x000000f2b8c87220 */ /* 0x000fe20000410000 */
[----:B------:R1:W5:Y:S01]  /*3800*/  LDL.LU R57, [R1+0x1f8] ;  /* 0x0001f80001397983 */ /* 0x0003620000300800 */
[----:B------:R-:W-:Y:S01]  /*3810*/  FMUL.FTZ R184, R3, R56 ;  /* 0x0000003803b87220 */ /* 0x000fe20000410000 */
[----:B------:R-:W-:Y:S01]  /*3820*/  FFMA.FTZ R37, R245, R186, R37 ;  /* 0x000000baf5257223 */ /* 0x000fe20000010025 */
[----:B------:R-:W-:Y:S01]  /*3830*/  FADD.FTZ R97, R97, R245 ;  /* 0x000000f561617221 */ /* 0x000fe20000010000 */
[----:B------:R1:W5:Y:S04]  /*3840*/  LDL.LU R56, [R1+0x1f4] ;  /* 0x0001f40001387983 */ /* 0x0003680000300800 */
[----:B------:R-:W2:Y:S01]  /*3850*/  LDL R193, [R1+0x150] ;  /* 0x0001500001c17983 */ /* 0x000ea20000100800 */
[----:B------:R-:W-:Y:S01]  /*3860*/  FFMA.FTZ R39, R247, R184, R39 ;  /* 0x000000b8f7277223 */ /* 0x000fe20000010027 */
[----:B------:R-:W-:-:S02]  /*3870*/  FADD.FTZ R99, R99, R247 ;  /* 0x000000f763637221 */ /* 0x000fc40000010000 */
[----:B------:R-:W2:Y:S01]  /*3880*/  LDL R192, [R1+0x148] ;  /* 0x0001480001c07983 */ /* 0x000ea20000100800 */
[----:B------:R-:W-:Y:S01]  /*3890*/  FFMA.FTZ R36, R244, R187, R36 ;  /* 0x000000bbf4247223 */ /* 0x000fe20000010024 */
[----:B------:R-:W-:Y:S01]  /*38a0*/  FADD.FTZ R96, R96, R244 ;  /* 0x000000f460607221 */ /* 0x000fe20000010000 */
[----:B------:R-:W-:Y:S01]  /*38b0*/  FMUL.FTZ R191, R3, R55 ;  /* 0x0000003703bf7220 */ /* 0x000fe20000410000 */
[----:B------:R-:W-:Y:S01]  /*38c0*/  FMUL.FTZ R244, R189, R244 ;  /* 0x000000f4bdf47220 */ /* 0x000fe20000410000 */
[----:B------:R-:W-:Y:S01]  /*38d0*/  FFMA.FTZ R38, R246, R185, R38 ;  /* 0x000000b9f6267223 */ /* 0x000fe20000010026 */
[----:B------:R-:W-:Y:S01]  /*38e0*/  FADD.FTZ R98, R98, R246 ;  /* 0x000000f662627221 */ /* 0x000fe20000010000 */
[C---:B------:R-:W-:Y:S01]  /*38f0*/  FMUL.FTZ R190, R3.reuse, R54 ;  /* 0x0000003603be7220 */ /* 0x040fe20000410000 */
[----:B------:R-:W-:Y:S01]  /*3900*/  FMUL.FTZ R246, R188, R246 ;  /* 0x000000f6bcf67220 */ /* 0x000fe20000410000 */
[C---:B------:R-:W-:Y:S01]  /*3910*/  FMUL.FTZ R189, R3.reuse, R53 ;  /* 0x0000003503bd7220 */ /* 0x040fe20000410000 */
        /* <DEDUP_REMOVED lines=13> */
[----:B---3--:R-:W-:Y:S02]  /*39f0*/  FMUL.FTZ R245, R182, R245 ;  /* 0x000000f5b6f57220 */ /* 0x008fe40000410000 */
[----:B------:R-:W3:Y:S01]  /*3a00*/  LDL R182, [R1+0x14c] ;  /* 0x00014c0001b67983 */ /* 0x000ee20000100800 */
[----:B----4-:R-:W-:-:S03]  /*3a10*/  FMUL.FTZ R247, R183, R247 ;  /* 0x000000f7b7f77220 */ /* 0x010fc60000410000 */
[----:B------:R-:W4:Y:S04]  /*3a20*/  LDL R183, [R1+0x144] ;  /* 0x0001440001b77983 */ /* 0x000f280000100800 */
        /* <DEDUP_REMOVED lines=41> */
[----:B--2---:R-:W-:Y:S01]  /*3cc0*/  FMUL.FTZ R248, R193, R248 ;  /* 0x000000f8c1f87220 */ /* 0x004fe20000410000 */
[----:B------:R-:W-:Y:S01]  /*3cd0*/  FADD.FTZ R180, R180, R247 ;  /* 0x000000f7b4b47221 */ /* 0x000fe20000010000 */
[----:B------:R-:W-:Y:S01]  /*3ce0*/  FFMA.FTZ R42, R250, R189, R42 ;  /* 0x000000bdfa2a7223 */ /* 0x000fe2000001002a */
        /* <DEDUP_REMOVED lines=27> */
[----:B------:R-:W-:-:S03]  /*3ea0*/  FADD.FTZ R181, R180, R248 ;  /* 0x000000f8b4b57221 */ /* 0x000fc60000010000 */
[----:B------:R-:W-:Y:S01]  /*3eb0*/  FFMA.FTZ R180, R191, R248, R182 ;  /* 0x000000f8bfb47223 */ /* 0x000fe200000100b6 */
[----:B------:R-:W-:-:S03]  /*3ec0*/  FADD.FTZ R181, R181, R249 ;  /* 0x000000f9b5b57221 */ /* 0x000fc60000010000 */
[----:B------:R-:W-:Y:S01]  /*3ed0*/  FFMA.FTZ R180, R190, R249, R180 ;  /* 0x000000f9beb47223 */ /* 0x000fe200000100b4 */
[----:B------:R-:W-:Y:S01]  /*3ee0*/  FADD.FTZ R181, R181, R250 ;  /* 0x000000fab5b57221 */ /* 0x000fe20000010000 */
[----:B----4-:R-:W-:Y:S02]  /*3ef0*/  FMUL.FTZ R251, R183, R251 ;  /* 0x000000fbb7fb7220 */ /* 0x010fe40000410000 */
[----:B------:R-:W-:Y:S02]  /*3f00*/  FFMA.FTZ R180, R189, R250, R180 ;  /* 0x000000fabdb47223 */ /* 0x000fe400000100b4 */
[----:B------:R-:W-:Y:S02]  /*3f10*/  FADD.FTZ R182, R181, R251 ;  /* 0x000000fbb5b67221 */ /* 0x000fe40000010000 */
[----:B-1----:R-:W-:-:S07]  /*3f20*/  FFMA.FTZ R183, R188, R251, R180 ;  /* 0x000000fbbcb77223 */ /* 0x002fce00000100b4 */
.L_x_14914:
[----:B------:R-:W-:Y:S05]  /*3f30*/  BSYNC B1 ;  /* 0x0000000000017941 */ /* 0x000fea0003800000 */
.L_x_14912:
        /* <DEDUP_REMOVED lines=20> */
.L_x_15106:
[----:B------:R-:W2:Y:S01]  /*4080*/  LDL.LU R180, [R1+0x40] ;  /* 0x0000400001b47983 */ /* 0x000ea20000300800 */
[----:B------:R-:W3:Y:S01]  /*4090*/  LDC R192, c[0x0][0x218] ;  /* 0x00008600ffc07b82 */ /* 0x000ee20000000800 */
[----:B------:R-:W4:Y:S02]  /*40a0*/  S2R R181, SR_TID.X ;  /* 0x0000000000b57919 */ /* 0x000f240000002100 */
[----:B----4-:R-:W-:Y:S01]  /*40b0*/  LOP3.LUT R195, R181, 0x1f, RZ, 0xc0, !PT ;  /* 0x0000001fb5c37812 */ /* 0x010fe200078ec0ff */
[----:B------:R-:W-:Y:S01]  /*40c0*/  FADD.FTZ R193, R182, R193 ;  /* 0x000000c1b6c17221 */ /* 0x000fe20000010000 */
[C---:B------:R-:W-:Y:S01]  /*40d0*/  @!P6 ISETP.NE.U32.AND P2, PT, R2.reuse, RZ, PT ;  /* 0x000000ff0200e20c */ /* 0x040fe20003f45070 */
[----:B-1----:R-:W-:Y:S01]  /*40e0*/  FADD.FTZ R194, R183, R194 ;  /* 0x000000c2b7c27221 */ /* 0x002fe20000010000 */
[C---:B------:R-:W-:Y:S01]  /*40f0*/  @!P6 ISETP.NE.U32.AND P0, PT, R2.reuse, RZ, PT ;  /* 0x000000ff0200e20c */ /* 0x040fe20003f05070 */
[----:B------:R-:W-:Y:S01]  /*4100*/  FMUL.FTZ R196, R193, UR8 ;  /* 0x00000008c1c47c20 */ /* 0x000fe20008410000 */
[C---:B------:R-:W-:Y:S01]  /*4110*/  @!P6 ISETP.NE.U32.AND P1, PT, R2.reuse, RZ, PT ;  /* 0x000000ff0200e20c */ /* 0x040fe20003f25070 */
[----:B------:R-:W-:Y:S01]  /*4120*/  BSSY B1, `(.L_x_14916) ;  /* 0x000001e000017945 */ /* 0x000fe20003800000 */
[----:B------:R-:W-:-:S02]  /*4130*/  @!P6 ISETP.NE.U32.AND P3, PT, R2, RZ, PT ;  /* 0x000000ff0200e20c */ /* 0x000fc40003f65070 */
[----:B------:R-:W-:Y:S01]  /*4140*/  @!P6 ISETP.NE.AND.EX P2, PT, R0, RZ, PT, P2 ;  /* 0x000000ff0000e20c */ /* 0x000fe20003f45320 */
[----:B------:R-:W-:Y:S01]  /*4150*/  FMUL.FTZ R193, R194, UR8 ;  /* 0x00000008c2c17c20 */ /* 0x000fe20008410000 */
[C---:B------:R-:W-:Y:S02]  /*4160*/  @!P6 ISETP.NE.AND.EX P0, PT, R0.reuse, RZ, PT, P0 ;  /* 0x000000ff0000e20c */ /* 0x040fe40003f05300 */
[C---:B------:R-:W-:Y:S02]  /*4170*/  @!P6 ISETP.NE.AND.EX P1, PT, R0.reuse, RZ, PT, P1 ;  /* 0x000000ff0000e20c */ /* 0x040fe40003f25310 */
[----:B------:R-:W-:Y:S02]  /*4180*/  @!P6 ISETP.NE.AND.EX P3, PT, R0, RZ, PT, P3 ;  /* 0x000000ff0000e20c */ /* 0x000fe40003f65330 */
[----:B-----5:R-:W-:Y:S02]  /*4190*/  @!P6 FSEL R199, R124, RZ, P2 ;  /* 0x000000ff7cc7e208 */ /* 0x020fe40001000000 */
[----:B--2---:R-:W-:-:S05]  /*41a0*/  @P5 IADD3 R180, R180, -0x1, RZ ;  /* 0xffffffffb4b45810 */ /* 0x004fca0007ffe0ff */
[----:B---3--:R-:W-:Y:S01]  /*41b0*/  @P5 IMAD R180, R180, R192, RZ ;  /* 0x000000c0b4b45224 */ /* 0x008fe200078e02ff */
[----:B------:R-:W-:-:S04]  /*41c0*/  HFMA2.MMA R192, -RZ, RZ, 0, 0 ;  /* 0x00000000ffc07435 */ /* 0x000fc800000001ff */
[----:B------:R-:W-:-:S04]  /*41d0*/  @P5 SHF.R.S32.HI R181, RZ, 0x1f, R180 ;  /* 0x0000001fffb55819 */ /* 0x000fc800000114b4 */
[----:B------:R-:W-:-:S04]  /*41e0*/  @P5 LEA.HI R180, R181, R180, RZ, 0x2 ;  /* 0x000000b4b5b45211 */ /* 0x000fc800078f10ff */
[----:B------:R-:W-:Y:S02]  /*41f0*/  @P5 LEA.HI.SX32 R192, R180, R195, 0x1e ;  /* 0x000000c3b4c05211 */ /* 0x000fe400078ff2ff */
[----:B------:R-:W1:Y:S08]  /*4200*/  @P5 LDC.64 R180, c[0x0][0x220] ;  /* 0x00008800ffb45b82 */ /* 0x000e700000000a00 */
[----:B------:R-:W2:Y:S01]  /*4210*/  LDC.U8 R195, c[0x0][0x2a0] ;  /* 0x0000a800ffc37b82 */ /* 0x000ea20000000000 */
[----:B-1----:R-:W-:-:S05]  /*4220*/  @P5 IMAD.WIDE.U32 R180, R192, 0x10, R180 ;  /* 0x00000010c0b45825 */ /* 0x002fca00078e00b4 */
[----:B------:R1:W5:Y:S01]  /*4230*/  @P5 LDG.E.128 R164, desc[UR4][R180.64] ;  /* 0x00000004b4a45981 */ /* 0x000362000c1e1d00 */
[----:B--2---:R-:W-:-:S04]  /*4240*/  ISETP.NE.AND P4, PT, R195, RZ, PT ;  /* 0x000000ffc300720c */ /* 0x004fc80003f85270 */
[----:B------:R-:W-:Y:S01]  /*4250*/  FSEL R196, R196, RZ, !P4 ;  /* 0x000000ffc4c47208 */ /* 0x000fe20006000000 */
[----:B-1----:R-:W1:Y:S01]  /*4260*/  LDC.64 R180, c[0x0][0x308] ;  /* 0x0000c200ffb47b82 */ /* 0x002e620000000a00 */
[----:B------:R-:W-:Y:S07]  /*4270*/  @!P6 BRA `(.L_x_14917) ;  /* 0x000000000020e947 */ /* 0x000fee0003800000 */
        /* <DEDUP_REMOVED lines=8> */
.L_x_14917:
[----:B------:R-:W-:Y:S05]  /*4300*/  BSYNC B1 ;  /* 0x0000000000017941 */ /* 0x000fea0003800000 */
.L_x_14916:
[----:B------:R-:W-:Y:S04]  /*4310*/  BSSY B1, `(.L_x_14918) ;  /* 0x000000c000017945 */ /* 0x000fe80003800000 */
[----:B------:R-:W-:Y:S05]  /*4320*/  @!P5 BRA `(.L_x_14919) ;  /* 0x000000000028d947 */ /* 0x000fea0003800000 */
[----:B------:R-:W2:Y:S04]  /*4330*/  LDL R194, [R1+0x3c] ;  /* 0x00003c0001c27983 */ /* 0x000ea80000100800 */
[----:B0-----:R-:W3:Y:S01]  /*4340*/  LDL R183, [R1+0x140] ;  /* 0x0001400001b77983 */ /* 0x001ee20000100800 */
[----:B------:R-:W-:-:S04]  /*4350*/  FMUL.FTZ R182, R199, UR11 ;  /* 0x0000000bc7b67c20 */ /* 0x000fc80008410000 */
[----:B------:R-:W-:-:S04]  /*4360*/  FMUL.FTZ R182, R182, UR10 ;  /* 0x0000000ab6b67c20 */ /* 0x000fc80008410000 */
[----:B-----5:R-:W-:Y:S01]  /*4370*/  FMUL.FTZ R168, R164, R182 ;  /* 0x000000b6a4a87220 */ /* 0x020fe20000410000 */
[----:B--2---:R-:W-:-:S04]  /*4380*/  LOP3.LUT P2, RZ, R194, 0xff, RZ, 0xc0, !PT ;  /* 0x000000ffc2ff7812 */ /* 0x004fc8000784c0ff */
[----:B------:R-:W-:-:S05]  /*4390*/  FSEL R168, R168, RZ, P2 ;  /* 0x000000ffa8a87208 */ /* 0x000fca0001000000 */
[----:B------:R-:W-:Y:S01]  /*43a0*/  FADD.FTZ R88, R88, R168 ;  /* 0x000000a858587221 */ /* 0x000fe20000010000 */
[----:B------:R-:W-:-:S03]  /*43b0*/  MOV R168, RZ ;  /* 0x000000ff00a87202 */ /* 0x000fc60000000f00 */
[----:B---3--:R-:W-:-:S07]  /*43c0*/  @P2 FMUL.FTZ R168, R183, R182 ;  /* 0x000000b6b7a82220 */ /* 0x008fce0000410000 */
.L_x_14919:
[----:B------:R-:W-:Y:S05]  /*43d0*/  BSYNC B1 ;  /* 0x0000000000017941 */ /* 0x000fea0003800000 */
.L_x_14918:
[----:B------:R-:W-:Y:S01]  /*43e0*/  BSSY B1, `(.L_x_14920) ;  /* 0x000000b000017945 */ /* 0x000fe20003800000 */
[----:B------:R-:W-:-:S03]  /*43f0*/  @!P6 FSEL R198, R125, RZ, P0 ;  /* 0x000000ff7dc6e208 */ /* 0x000fc60000000000 */
[----:B------:R-:W-:Y:S05]  /*4400*/  @!P6 BRA `(.L_x_14921) ;  /* 0x000000000020e947 */ /* 0x000fea0003800000 */
[----:B0-----:R-:W2:Y:S04]  /*4410*/  LDL R183, [R1+0x84] ;  /* 0x0000840001b77983 */ /* 0x001ea80000100800 */
[----:B------:R-:W3:Y:S01]  /*4420*/  LDL R182, [R1+0xa0] ;  /* 0x0000a00001b67983 */ /* 0x000ee20000100800 */
[----:B------:R-:W-:-:S04]  /*4430*/  ISETP.NE.U32.AND P0, PT, R2, RZ, PT ;  /* 0x000000ff0200720c */ /* 0x000fc80003f05070 */
[----:B------:R-:W-:Y:S01]  /*4440*/  ISETP.NE.AND.EX P0, PT, R0, RZ, PT, P0 ;  /* 0x000000ff0000720c */ /* 0x000fe20003f05300 */
[----:B--2---:R-:W-:-:S04]  /*4450*/  FFMA.FTZ R198, R183, R193, R196 ;  /* 0x000000c1b7c67223 */ /* 0x004fc800000100c4 */
[----:B---3--:R-:W-:-:S04]  /*4460*/  FADD.FTZ R198, R182, -R198 ;  /* 0x800000c6b6c67221 */ /* 0x008fc80000010000 */
[----:B------:R-:W-:-:S04]  /*4470*/  FMUL.FTZ R198, R3, R198 ;  /* 0x000000c603c67220 */ /* 0x000fc80000410000 */
[----:B------:R-:W-:-:S07]  /*4480*/  @P0 FADD.FTZ R198, R125, R198 ;  /* 0x000000c67dc60221 */ /* 0x000fce0000010000 */
.L_x_14921:
[----:B------:R-:W-:Y:S05]  /*4490*/  BSYNC B1 ;  /* 0x0000000000017941 */ /* 0x000fea0003800000 */
.L_x_14920:
        /* <DEDUP_REMOVED lines=10> */
[----:B------:R-:W-:-:S06]  /*4540*/  HFMA2.MMA R169, -RZ, RZ, 0, 0 ;  /* 0x00000000ffa97435 */ /* 0x000fcc00000001ff */
[----:B---3--:R-:W-:-:S07]  /*4550*/  @P0 FMUL.FTZ R169, R183, R182 ;  /* 0x000000b6b7a90220 */ /* 0x008fce0000410000 */
.L_x_14923:
[----:B------:R-:W-:Y:S05]  /*4560*/  BSYNC B1 ;  /* 0x0000000000017941 */ /* 0x000fea0003800000 */
.L_x_14922:
[----:B------:R-:W-:Y:S01]  /*4570*/  BSSY B1, `(.L_x_14924) ;  /* 0x000000b000017945 */ /* 0x000fe20003800000 */
[----:B0-----:R-:W-:-:S03]  /*4580*/  @!P6 FSEL R182, R126, RZ, P1 ;  /* 0x000000ff7eb6e208 */ /* 0x001fc60000800000 */
        /* <DEDUP_REMOVED lines=9> */
.L_x_14925:
[----:B------:R-:W-:Y:S05]  /*4620*/  BSYNC B1 ;  /* 0x0000000000017941 */ /* 0x000fea0003800000 */
.L_x_14924:
[----:B------:R-:W-:Y:S04]  /*4630*/  BSSY B1, `(.L_x_14926) ;  /* 0x000000c000017945 */ /* 0x000fe80003800000 */
[----:B------:R-:W-:Y:S05]  /*4640*/  @!P5 BRA `(.L_x_14927) ;  /* 0x000000000028d947 */ /* 0x000fea0003800000 */
[----:B------:R-:W2:Y:S04]  /*4650*/  LDL R195, [R1+0x3c] ;  /* 0x00003c0001c37983 */ /* 0x000ea80000100800 */
[----:B------:R-:W3:Y:S01]  /*4660*/  LDL R194, [R1+0x138] ;  /* 0x0001380001c27983 */ /* 0x000ee20000100800 */
        /* <DEDUP_REMOVED lines=8> */
.L_x_14927:
[----:B------:R-:W-:Y:S05]  /*46f0*/  BSYNC B1 ;  /* 0x0000000000017941 */ /* 0x000fea0003800000 */
.L_x_14926:
        /* <DEDUP_REMOVED lines=11> */
.L_x_14929:
[----:B------:R-:W-:Y:S05]  /*47b0*/  BSYNC B1 ;  /* 0x0000000000017941 */ /* 0x000fea0003800000 */
.L_x_14928:
[----:B------:R-:W-:Y:S04]  /*47c0*/  BSSY B1, `(.L_x_14930) ;  /* 0x000000c000017945 */ /* 0x000fe80003800000 */
[----:B------:R-:W-:Y:S05]  /*47d0*/  @!P5 BRA `(.L_x_14931) ;  /* 0x000000000028d947 */ /* 0x000fea0003800000 */
[----:B------:R-:W2:Y:S04]  /*47e0*/  LDL.LU R194, [R1+0x3c] ;  /* 0x00003c0001c27983 */ /* 0x000ea80000300800 */
[----:B------:R-:W3:Y:S01]  /*47f0*/  LDL R195, [R1+0x134] ;  /* 0x0001340001c37983 */ /* 0x000ee20000100800 */
[----:B--2---:R-:W-:Y:S01]  /*4800*/  LOP3.LUT P0, RZ, R194, 0xff000000, RZ, 0xc0, !PT ;  /* 0xff000000c2ff7812 */ /* 0x004fe2000780c0ff */
[----:B------:R-:W-:-:S04]  /*4810*/  FMUL.FTZ R194, R183, UR11 ;  /* 0x0000000bb7c27c20 */ /* 0x000fc80008410000 */
[----:B------:R-:W-:-:S04]  /*4820*/  FMUL.FTZ R194, R194, UR10 ;  /* 0x0000000ac2c27c20 */ /* 0x000fc80008410000 */
[----:B-----5:R-:W-:-:S05]  /*4830*/  FMUL.FTZ R171, R167, R194 ;  /* 0x000000c2a7ab7220 */ /* 0x020fca0000410000 */
[----:B------:R-:W-:-:S05]  /*4840*/  FSEL R171, R171, RZ, P0 ;  /* 0x000000ffabab7208 */ /* 0x000fca0000000000 */
[----:B------:R-:W-:Y:S01]  /*4850*/  FADD.FTZ R91, R91, R171 ;  /* 0x000000ab5b5b7221 */ /* 0x000fe20000010000 */
[----:B------:R-:W-:-:S06]  /*4860*/  HFMA2.MMA R171, -RZ, RZ, 0, 0 ;  /* 0x00000000ffab7435 */ /* 0x000fcc00000001ff */
[----:B---3--:R-:W-:-:S07]  /*4870*/  @P0 FMUL.FTZ R171, R195, R194 ;  /* 0x000000c2c3ab0220 */ /* 0x008fce0000410000 */
.L_x_14931:
[----:B------:R-:W-:Y:S05]  /*4880*/  BSYNC B1 ;  /* 0x0000000000017941 */ /* 0x000fea0003800000 */
.L_x_14930:
[C---:B-1----:R-:W-:Y:S01]  /*4890*/  ISETP.NE.U32.AND P0, PT, R180.reuse, RZ, PT ;  /* 0x000000ffb400720c */ /* 0x042fe20003f05070 */
        /* <DEDUP_REMOVED lines=9> */
[----:B------:R-:W0:Y:S01]  /*4930*/  @P0 LDC.64 R194, c[0x0][0x308] ;  /* 0x0000c200ffc20b82 */ /* 0x000e220000000a00 */
[C---:B------:R-:W-:Y:S02]  /*4940*/  @!P6 ISETP.NE.U32.AND P4, PT, R2.reuse, RZ, PT ;  /* 0x000000ff0200e20c */ /* 0x040fe40003f85070 */
[----:B------:R-:W-:Y:S02]  /*4950*/  @!P6 ISETP.NE.U32.AND P2, PT, R2, RZ, PT ;  /* 0x000000ff0200e20c */ /* 0x000fe40003f45070 */
[----:B------:R-:W-:Y:S01]  /*4960*/  @!P6 ISETP.NE.AND.EX P3, PT, R0, RZ, PT, P3 ;  /* 0x000000ff0000e20c */ /* 0x000fe20003f65330 */
[----:B0-----:R-:W-:-:S05]  /*4970*/  @P0 IMAD.WIDE.U32 R194, R252, 0x10, R194 ;  /* 0x00000010fcc20825 */ /* 0x001fca00078e00c2 */
[----:B------:R0:W-:Y:S02]  /*4980*/  @P0 STG.E.128 desc[UR4][R194.64], R180 ;  /* 0x000000b4c2000986 */ /* 0x0001e4000c101d04 */
[----:B0-----:R-:W0:Y:S02]  /*4990*/  @P5 LDC.64 R180, c[0x0][0x2f8] ;  /* 0x0000be00ffb45b82 */ /* 0x001e240000000a00 */
[----:B0-----:R-:W-:-:S05]  /*49a0*/  @P5 IMAD.WIDE.U32 R180, R192, 0x10, R180 ;  /* 0x00000010c0b45825 */ /* 0x001fca00078e00b4 */
[----:B------:R0:W-:Y:S01]  /*49b0*/  @P5 STG.E.128 desc[UR4][R180.64], R168 ;  /* 0x000000a8b4005986 */ /* 0x0001e2000c101d04 */
[----:B------:R-:W-:Y:S05]  /*49c0*/  @!P5 BRA `(.L_x_14933) ;  /* 0x000000000010d947 */ /* 0x000fea0003800000 */
[----:B-----5:R-:W1:Y:S01]  /*49d0*/  LDC.64 R166, c[0x0][0x220] ;  /* 0x00008800ffa67b82 */ /* 0x020e620000000a00 */
[----:B------:R-:W-:-:S05]  /*49e0*/  IADD3 R164, R192, 0x20, RZ ;  /* 0x00000020c0a47810 */ /* 0x000fca0007ffe0ff */
[----:B-1----:R-:W-:-:S06]  /*49f0*/  IMAD.WIDE.U32 R164, R164, 0x10, R166 ;  /* 0x00000010a4a47825 */ /* 0x002fcc00078e00a6 */
[----:B------:R-:W5:Y:S02]  /*4a00*/  LDG.E.128 R164, desc[UR4][R164.64] ;  /* 0x00000004a4a47981 */ /* 0x000f64000c1e1d00 */
.L_x_14933:
[----:B------:R-:W-:Y:S05]  /*4a10*/  BSYNC B1 ;  /* 0x0000000000017941 */ /* 0x000fea0003800000 */
.L_x_14932:
        /* <DEDUP_REMOVED lines=11> */
.L_x_14935:
[----:B------:R-:W-:Y:S05]  /*4ad0*/  BSYNC B1 ;  /* 0x0000000000017941 */ /* 0x000fea0003800000 */
.L_x_14934:
        /* <DEDUP_REMOVED lines=12> */
.L_x_14937:
[----:B------:R-:W-:Y:S05]  /*4ba0*/  BSYNC B1 ;  /* 0x0000000000017941 */ /* 0x000fea0003800000 */
.L_x_14936:
[----:B------:R-:W-:Y:S01]  /*4bb0*/  @!P6 ISETP.NE.U32.AND P3, PT, R2, RZ, PT ;  /* 0x000000ff0200e20c */ /* 0x000fe20003f65070 */
[----:B------:R-:W-:Y:S01]  /*4bc0*/  BSSY B1, `(.L_x_14938) ;  /* 0x000000e000017945 */ /* 0x000fe20003800000 */
[C---:B------:R-:W-:Y:S02]  /*4bd0*/  @!P6 ISETP.NE.AND.EX P4, PT, R0.reuse, RZ, PT, P4 ;  /* 0x000000ff0000e20c */ /* 0x040fe40003f85340 */
        /* <DEDUP_REMOVED lines=12> */
.L_x_14939:
[----:B------:R-:W-:Y:S05]  /*4ca0*/  BSYNC B1 ;  /* 0x0000000000017941 */ /* 0x000fea0003800000 */
.L_x_14938:
        /* <DEDUP_REMOVED lines=12> */
.L_x_14941:
[----:B------:R-:W-:Y:S05]  /*4d70*/  BSYNC B1 ;  /* 0x0000000000017941 */ /* 0x000fea0003800000 */
.L_x_14940:
        /* <DEDUP_REMOVED lines=11> */
.L_x_14943:
[----:B------:R-:W-:Y:S05]  /*4e30*/  BSYNC B1 ;  /* 0x0000000000017941 */ /* 0x000fea0003800000 */
.L_x_14942:
        /* <DEDUP_REMOVED lines=12> */
.L_x_14945:
[----:B------:R-:W-:Y:S05]  /*4f00*/  BSYNC B1 ;  /* 0x0000000000017941 */ /* 0x000fea0003800000 */
.L_x_14944:
        /* <DEDUP_REMOVED lines=11> */
.L_x_14947:
[----:B------:R-:W-:Y:S05]  /*4fc0*/  BSYNC B1 ;  /* 0x0000000000017941 */ /* 0x000fea0003800000 */
.L_x_14946:
        /* <DEDUP_REMOVED lines=12> */
.L_x_14949:
[----:B------:R-:W-:Y:S05]  /*5090*/  BSYNC B1 ;  /* 0x0000000000017941 */ /* 0x000fea0003800000 */
.L_x_14948:
[----:B------:R-:W2:Y:S01]  /*50a0*/  LDL.LU R198, [R1+0x44] ;  /* 0x0000440001c67983 */ /* 0x000ea20000300800 */
[----:B------:R-:W2:Y:S01]  /*50b0*/  @P0 LDC.64 R194, c[0x0][0x308] ;  /* 0x0000c200ffc20b82 */ /* 0x000ea20000000a00 */
[----:B------:R-:W-:Y:S01]  /*50c0*/  SEL R180, R180, R172, P1 ;  /* 0x000000acb4b47207 */ /* 0x000fe20000800000 */
[----:B------:R-:W-:Y:S01]  /*50d0*/  BSSY B1, `(.L_x_14950) ;  /* 0x0000014000017945 */ /* 0x000fe20003800000 */
[----:B------:R-:W-:Y:S02]  /*50e0*/  SEL R181, R181, R173, P1 ;  /* 0x000000adb5b57207 */ /* 0x000fe40000800000 */
[----:B------:R-:W-:Y:S02]  /*50f0*/  SEL R182, R182, R174, P1 ;  /* 0x000000aeb6b67207 */ /* 0x000fe40000800000 */
[----:B------:R-:W-:Y:S01]  /*5100*/  SEL R183, R183, R175, P1 ;  /* 0x000000afb7b77207 */ /* 0x000fe20000800000 */
[----:B------:R-:W0:Y:S01]  /*5110*/  @P0 LDC.64 R224, c[0x0][0x308] ;  /* 0x0000c200ffe00b82 */ /* 0x000e220000000a00 */
[----:B------:R-:W-:-:S02]  /*5120*/  @!P6 ISETP.NE.U32.AND P3, PT, R2, RZ, PT ;  /* 0x000000ff0200e20c */ /* 0x000fc40003f65070 */
[C---:B------:R-:W-:Y:S02]  /*5130*/  @!P6 ISETP.NE.U32.AND P4, PT, R2.reuse, RZ, PT ;  /* 0x000000ff0200e20c */ /* 0x040fe40003f85070 */
[----:B------:R-:W-:Y:S02]  /*5140*/  @!P6 ISETP.NE.U32.AND P2, PT, R2, RZ, PT ;  /* 0x000000ff0200e20c */ /* 0x000fe40003f45070 */
[----:B------:R-:W-:Y:S01]  /*5150*/  @!P6 ISETP.NE.AND.EX P3, PT, R0, RZ, PT, P3 ;  /* 0x000000ff0000e20c */ /* 0x000fe20003f65330 */
[----:B--2---:R-:W-:Y:S01]  /*5160*/  @P0 IMAD.WIDE.U32 R194, R198, 0x10, R194 ;  /* 0x00000010c6c20825 */ /* 0x004fe200078e00c2 */
[----:B------:R-:W-:-:S04]  /*5170*/  IADD3 R198, R192, 0x40, RZ ;  /* 0x00000040c0c67810 */ /* 0x000fc80007ffe0ff */
[----:B------:R1:W-:Y:S02]  /*5180*/  @P0 STG.E.128 desc[UR4][R194.64], R180 ;  /* 0x000000b4c2000986 */ /* 0x0003e4000c101d04 */
[----:B-1----:R-:W1:Y:S01]  /*5190*/  @P5 LDC.64 R180, c[0x0][0x2f8] ;  /* 0x0000be00ffb45b82 */ /* 0x002e620000000a00 */
[----:B------:R-:W-:-:S05]  /*51a0*/  @P5 IADD3 R182, R192, 0x20, RZ ;  /* 0x00000020c0b65810 */ /* 0x000fca0007ffe0ff */
[----:B-1----:R-:W-:-:S05]  /*51b0*/  @P5 IMAD.WIDE.U32 R180, R182, 0x10, R180 ;  /* 0x00000010b6b45825 */ /* 0x002fca00078e00b4 */
[----:B------:R1:W-:Y:S01]  /*51c0*/  @P5 STG.E.128 desc[UR4][R180.64], R168 ;  /* 0x000000a8b4005986 */ /* 0x0003e2000c101d04 */
[----:B0-----:R-:W-:Y:S05]  /*51d0*/  @!P5 BRA `(.L_x_14951) ;  /* 0x00000000000cd947 */ /* 0x001fea0003800000 */
[----:B-----5:R-:W0:Y:S02]  /*51e0*/  LDC.64 R164, c[0x0][0x220] ;  /* 0x00008800ffa47b82 */ /* 0x020e240000000a00 */
[----:B0-----:R-:W-:-:S06]  /*51f0*/  IMAD.WIDE.U32 R164, R198, 0x10, R164 ;  /* 0x00000010c6a47825 */ /* 0x001fcc00078e00a4 */
[----:B------:R-:W5:Y:S02]  /*5200*/  LDG.E.128 R164, desc[UR4][R164.64] ;  /* 0x00000004a4a47981 */ /* 0x000f64000c1e1d00 */
.L_x_14951:
[----:B------:R-:W-:Y:S05]  /*5210*/  BSYNC B1 ;  /* 0x0000000000017941 */ /* 0x000fea0003800000 */
.L_x_14950:
[----:B------:R-:W-:Y:S01]  /*5220*/  BSSY B1, `(.L_x_14952) ;  /* 0x000000b000017945 */ /* 0x000fe20003800000 */
[----:B-1----:R-:W-:-:S03]  /*5230*/  @!P6 FSEL R180, R132, RZ, P3 ;  /* 0x000000ff84b4e208 */ /* 0x002fc60001800000 */
        /* <DEDUP_REMOVED lines=9> */
.L_x_14953:
[----:B------:R-:W-:Y:S05]  /*52d0*/  BSYNC B1 ;  /* 0x0000000000017941 */ /* 0x000fea0003800000 */
.L_x_14952:
        /* <DEDUP_REMOVED lines=12> */
.L_x_14955:
[----:B------:R-:W-:Y:S05]  /*53a0*/  BSYNC B1 ;  /* 0x0000000000017941 */ /* 0x000fea0003800000 */
.L_x_14954:
        /* <DEDUP_REMOVED lines=15> */
.L_x_14957:
[----:B------:R-:W-:Y:S05]  /*54a0*/  BSYNC B1 ;  /* 0x0000000000017941 */ /* 0x000fea0003800000 */
.L_x_14956:
        /* <DEDUP_REMOVED lines=12> */
.L_x_14959:
[----:B------:R-:W-:Y:S05]  /*5570*/  BSYNC B1 ;  /* 0x0000000000017941 */ /* 0x000fea0003800000 */
.L_x_14958:
        /* <DEDUP_REMOVED lines=11> */
.L_x_14961:
[----:B------:R-:W-:Y:S05]  /*5630*/  BSYNC B1 ;  /* 0x0000000000017941 */ /* 0x000fea0003800000 */
.L_x_14960:
        /* <DEDUP_REMOVED lines=12> */
.L_x_14963:
[----:B------:R-:W-:Y:S05]  /*5700*/  BSYNC B1 ;  /* 0x0000000000017941 */ /* 0x000fea0003800000 */
.L_x_14962:
[----:B------:R-:W-:Y:S01]  /*5710*/  BSSY B1, `(.L_x_14964) ;  /* 0x000000b000017945 */ /* 0x000fe20003800000 */
[----:B------:R-:W-:-:S03]  /*5720*/  @!P6 FSEL R183, R135, RZ, P2 ;  /* 0x000000ff87b7e208 */ /* 0x000fc60001000000 */
[----:B------:R-:W-:Y:S05]  /*5730*/  @!P6 BRA `(.L_x_14965) ;  /* 0x000000000020e947 */ /* 0x000fea0003800000 */
[----:B------:R-:W2:Y:S04]  /*5740*/  LDL R195, [R1] ;  /* 0x0000000001c37983 */ /* 0x000ea80000100800 */
[----:B------:R-:W3:Y:S01]  /*5750*/  LDL R194, [R1+0x60] ;  /* 0x0000600001c27983 */ /* 0x000ee20000100800 */
[----:B------:R-:W-:-:S04]  /*5760*/  ISETP.NE.U32.AND P2, PT, R2, RZ, PT ;  /* 0x000000ff0200720c */ /* 0x000fc80003f45070 */
[----:B------:R-:W-:Y:S01]  /*5770*/  ISETP.NE.AND.EX P2, PT, R0, RZ, PT, P2 ;  /* 0x000000ff0000720c */ /* 0x000fe20003f45320 */
[----:B--2---:R-:W-:-:S04]  /*5780*/  FFMA.FTZ R183, R195, R193, R196 ;  /* 0x000000c1c3b77223 */ /* 0x004fc800000100c4 */
[----:B---3--:R-:W-:-:S04]  /*5790*/  FADD.FTZ R183, R194, -R183 ;  /* 0x800000b7c2b77221 */ /* 0x008fc80000010000 */
[----:B------:R-:W-:-:S04]  /*57a0*/  FMUL.FTZ R183, R3, R183 ;  /* 0x000000b703b77220 */ /* 0x000fc80000410000 */
[----:B------:R-:W-:-:S07]  /*57b0*/  @P2 FADD.FTZ R183, R135, R183 ;  /* 0x000000b787b72221 */ /* 0x000fce0000010000 */
.L_x_14965:
[----:B------:R-:W-:Y:S05]  /*57c0*/  BSYNC B1 ;  /* 0x0000000000017941 */ /* 0x000fea0003800000 */
.L_x_14964:
        /* <DEDUP_REMOVED lines=12> */
.L_x_14967:
[----:B------:R-:W-:Y:S05]  /*5890*/  BSYNC B1 ;  /* 0x0000000000017941 */ /* 0x000fea0003800000 */
.L_x_14966:
[----:B------:R-:W2:Y:S01]  /*58a0*/  LDL.LU R194, [R1+0x48] ;  /* 0x0000480001c27983 */ /* 0x000ea20000300800 */
[----:B------:R-:W-:Y:S01]  /*58b0*/  SEL R180, R180, R172, P1 ;  /* 0x000000acb4b47207 */ /* 0x000fe20000800000 */
[----:B------:R-:W-:Y:S01]  /*58c0*/  BSSY B1, `(.L_x_14968) ;  /* 0x0000014000017945 */ /* 0x000fe20003800000 */
[----:B------:R-:W-:Y:S02]  /*58d0*/  SEL R181, R181, R173, P1 ;  /* 0x000000adb5b57207 */ /* 0x000fe40000800000 */
[----:B------:R-:W-:Y:S02]  /*58e0*/  SEL R182, R182, R174, P1 ;  /* 0x000000aeb6b67207 */ /* 0x000fe40000800000 */
[----:B------:R-:W-:Y:S02]  /*58f0*/  SEL R183, R183, R175, P1 ;  /* 0x000000afb7b77207 */ /* 0x000fe40000800000 */
[C---:B------:R-:W-:Y:S02]  /*5900*/  @!P6 ISETP.NE.U32.AND P3, PT, R2.reuse, RZ, PT ;  /* 0x000000ff0200e20c */ /* 0x040fe40003f65070 */
[----:B------:R-:W-:-:S02]  /*5910*/  @!P6 ISETP.NE.U32.AND P4, PT, R2, RZ, PT ;  /* 0x000000ff0200e20c */ /* 0x000fc40003f85070 */
[----:B------:R-:W-:Y:S02]  /*5920*/  @!P6 ISETP.NE.U32.AND P2, PT, R2, RZ, PT ;  /* 0x000000ff0200e20c */ /* 0x000fe40003f45070 */
[----:B------:R-:W-:Y:S02]  /*5930*/  @!P6 ISETP.NE.AND.EX P3, PT, R0, RZ, PT, P3 ;  /* 0x000000ff0000e20c */ /* 0x000fe40003f65330 */
[----:B------:R-:W-:Y:S01]  /*5940*/  IADD3 R223, R192, 0x60, RZ ;  /* 0x00000060c0df7810 */ /* 0x000fe20007ffe0ff */
[----:B--2---:R-:W-:Y:S02]  /*5950*/  @P0 IMAD.WIDE.U32 R194, R194, 0x10, R224 ;  /* 0x00000010c2c20825 */ /* 0x004fe400078e00e0 */
[----:B------:R-:W0:Y:S03]  /*5960*/  @P0 LDC.64 R224, c[0x0][0x308] ;  /* 0x0000c200ffe00b82 */ /* 0x000e260000000a00 */
[----:B------:R1:W-:Y:S05]  /*5970*/  @P0 STG.E.128 desc[UR4][R194.64], R180 ;  /* 0x000000b4c2000986 */ /* 0x0003ea000c101d04 */
[----:B-1----:R-:W1:Y:S08]  /*5980*/  @P5 LDC.64 R180, c[0x0][0x2f8] ;  /* 0x0000be00ffb45b82 */ /* 0x002e700000000a00 */
[----:B------:R-:W2:Y:S01]  /*5990*/  @P5 LDC.64 R194, c[0x0][0x2f8] ;  /* 0x0000be00ffc25b82 */ /* 0x000ea20000000a00 */
[----:B-1----:R-:W-:-:S05]  /*59a0*/  @P5 IMAD.WIDE.U32 R180, R198, 0x10, R180 ;  /* 0x00000010c6b45825 */ /* 0x002fca00078e00b4 */
[----:B------:R1:W-:Y:S01]  /*59b0*/  @P5 STG.E.128 desc[UR4][R180.64], R168 ;  /* 0x000000a8b4005986 */ /* 0x0003e2000c101d04 */
[----:B0-----:R-:W-:Y:S05]  /*59c0*/  @!P5 BRA `(.L_x_14969) ;  /* 0x00000000000cd947 */ /* 0x001fea0003800000 */
[----:B-----5:R-:W0:Y:S02]  /*59d0*/  LDC.64 R164, c[0x0][0x220] ;  /* 0x00008800ffa47b82 */ /* 0x020e240000000a00 */
[----:B0-----:R-:W-:-:S06]  /*59e0*/  IMAD.WIDE.U32 R164, R223, 0x10, R164 ;  /* 0x00000010dfa47825 */ /* 0x001fcc00078e00a4 */
[----:B------:R-:W5:Y:S02]  /*59f0*/  LDG.E.128 R164, desc[UR4][R164.64] ;  /* 0x00000004a4a47981 */ /* 0x000f64000c1e1d00 */
.L_x_14969:
[----:B------:R-:W-:Y:S05]  /*5a00*/  BSYNC B1 ;  /* 0x0000000000017941 */ /* 0x000fea0003800000 */
.L_x_14968:
[----:B------:R-:W-:Y:S01]  /*5a10*/  BSSY B1, `(.L_x_14970) ;  /* 0x000000a000017945 */ /* 0x000fe20003800000 */
[----:B-1----:R-:W-:-:S03]  /*5a20*/  @!P6 FSEL R180, R136, RZ, P3 ;  /* 0x000000ff88b4e208 */ /* 0x002fc60001800000 */
[----:B------:R-:W-:Y:S05]  /*5a30*/  @!P6 BRA `(.L_x_14971) ;  /* 0x00000000001ce947 */ /* 0x000fea0003800000 */
[----:B------:R-:W3:Y:S01]  /*5a40*/  LDL R181, [R1+0x58] ;  /* 0x0000580001b57983 */ /* 0x000ee20000100800 */
[----:B------:R-:W-:Y:S01]  /*5a50*/  ISETP.NE.U32.AND P3, PT, R2, RZ, PT ;  /* 0x000000ff0200720c */ /* 0x000fe20003f65070 */
[----:B------:R-:W-:-:S03]  /*5a60*/  FFMA.FTZ R180, R222, R193, R196 ;  /* 0x000000c1deb47223 */ /* 0x000fc600000100c4 */
[----:B------:R-:W-:Y:S01]  /*5a70*/  ISETP.NE.AND.EX P3, PT, R0, RZ, PT, P3 ;  /* 0x000000ff0000720c */ /* 0x000fe20003f65330 */
[----:B---3--:R-:W-:-:S04]  /*5a80*/  FADD.FTZ R180, R181, -R180 ;  /* 0x800000b4b5b47221 */ /* 0x008fc80000010000 */
[----:B------:R-:W-:-:S08]  /*5a90*/  FMUL.FTZ R180, R3, R180 ;  /* 0x000000b403b47220 */ /* 0x000fd00000410000 */
[----:B------:R-:W-:-:S07]  /*5aa0*/  @P3 FADD.FTZ R180, R136, R180 ;  /* 0x000000b488b43221 */ /* 0x000fce0000010000 */
.L_x_14971:
[----:B------:R-:W-:Y:S05]  /*5ab0*/  BSYNC B1 ;  /* 0x0000000000017941 */ /* 0x000fea0003800000 */
.L_x_14970:
[----:B------:R-:W-:Y:S04]  /*5ac0*/  BSSY B1, `(.L_x_14972) ;  /* 0x000000c000017945 */ /* 0x000fe80003800000 */
[----:B------:R-:W-:Y:S05]  /*5ad0*/  @!P5 BRA `(.L_x_14973) ;  /* 0x000000000028d947 */ /* 0x000fea0003800000 */
[----:B------:R-:W3:Y:S04]  /*5ae0*/  LDL R183, [R1+0x30] ;  /* 0x0000300001b77983 */ /* 0x000ee80000100800 */
[----:B------:R-:W4:Y:S01]  /*5af0*/  LDL R182, [R1+0x110] ;  /* 0x0001100001b67983 */ /* 0x000f220000100800 */
[----:B------:R-:W-:-:S04]  /*5b00*/  FMUL.FTZ R181, R180, UR11 ;  /* 0x0000000bb4b57c20 */ /* 0x000fc80008410000 */
[----:B------:R-:W-:-:S04]  /*5b10*/  FMUL.FTZ R181, R181, UR10 ;  /* 0x0000000ab5b57c20 */ /* 0x000fc80008410000 */
[----:B-----5:R-:W-:Y:S01]  /*5b20*/  FMUL.FTZ R168, R164, R181 ;  /* 0x000000b5a4a87220 */ /* 0x020fe20000410000 */
[----:B---3--:R-:W-:-:S04]  /*5b30*/  LOP3.LUT P3, RZ, R183, 0xff, RZ, 0xc0, !PT ;  /* 0x000000ffb7ff7812 */ /* 0x008fc8000786c0ff */
[----:B------:R-:W-:-:S05]  /*5b40*/  FSEL R168, R168, RZ, P3 ;  /* 0x000000ffa8a87208 */ /* 0x000fca0001800000 */
[----:B------:R-:W-:Y:S01]  /*5b50*/  FADD.FTZ R76, R76, R168 ;  /* 0x000000a84c4c7221 */ /* 0x000fe20000010000 */
[----:B------:R-:W-:-:S03]  /*5b60*/  MOV R168, RZ ;  /* 0x000000ff00a87202 */ /* 0x000fc60000000f00 */
[----:B----4-:R-:W-:-:S07]  /*5b70*/  @P3 FMUL.FTZ R168, R182, R181 ;  /* 0x000000b5b6a83220 */ /* 0x010fce0000410000 */
.L_x_14973:
[----:B------:R-:W-:Y:S05]  /*5b80*/  BSYNC B1 ;  /* 0x0000000000017941 */ /* 0x000fea0003800000 */
.L_x_14972:
[----:B------:R-:W-:Y:S01]  /*5b90*/  @!P6 ISETP.NE.U32.AND P3, PT, R2, RZ, PT ;  /* 0x000000ff0200e20c */ /* 0x000fe20003f65070 */
[----:B------:R-:W-:Y:S01]  /*5ba0*/  BSSY B1, `(.L_x_14974) ;  /* 0x000000d000017945 */ /* 0x000fe20003800000 */
[C---:B------:R-:W-:Y:S02]  /*5bb0*/  @!P6 ISETP.NE.AND.EX P4, PT, R0.reuse, RZ, PT, P4 ;  /* 0x000000ff0000e20c */ /* 0x040fe40003f85340 */
[C---:B------:R-:W-:Y:S02]  /*5bc0*/  @!P6 ISETP.NE.AND.EX P3, PT, R0.reuse, RZ, PT, P3 ;  /* 0x000000ff0000e20c */ /* 0x040fe40003f65330 */
[----:B------:R-:W-:Y:S02]  /*5bd0*/  @!P6 ISETP.NE.AND.EX P2, PT, R0, RZ, PT, P2 ;  /* 0x000000ff0000e20c */ /* 0x000fe40003f45320 */
[----:B------:R-:W-:Y:S01]  /*5be0*/  @!P6 FSEL R181, R137, RZ, P3 ;  /* 0x000000ff89b5e208 */ /* 0x000fe20001800000 */
[----:B------:R-:W-:Y:S10]  /*5bf0*/  @!P6 BRA `(.L_x_14975) ;  /* 0x00000000001ce947 */ /* 0x000ff40003800000 */
[----:B------:R-:W3:Y:S01]  /*5c00*/  LDL R182, [R1+0x54] ;  /* 0x0000540001b67983 */ /* 0x000ee20000100800 */
[----:B------:R-:W-:Y:S01]  /*5c10*/  ISETP.NE.U32.AND P3, PT, R2, RZ, PT ;  /* 0x000000ff0200720c */ /* 0x000fe20003f65070 */
[----:B------:R-:W-:-:S03]  /*5c20*/  FFMA.FTZ R181, R221, R193, R196 ;  /* 0x000000c1ddb57223 */ /* 0x000fc600000100c4 */
[----:B------:R-:W-:Y:S01]  /*5c30*/  ISETP.NE.AND.EX P3, PT, R0, RZ, PT, P3 ;  /* 0x000000ff0000720c */ /* 0x000fe20003f65330 */
[----:B---3--:R-:W-:-:S04]  /*5c40*/  FADD.FTZ R181, R182, -R181 ;  /* 0x800000b5b6b57221 */ /* 0x008fc80000010000 */
[----:B------:R-:W-:-:S08]  /*5c50*/  FMUL.FTZ R181, R3, R181 ;  /* 0x000000b503b57220 */ /* 0x000fd00000410000 */
[----:B------:R-:W-:-:S07]  /*5c60*/  @P3 FADD.FTZ R181, R137, R181 ;  /* 0x000000b589b53221 */ /* 0x000fce0000010000 */
.L_x_14975:
[----:B------:R-:W-:Y:S05]  /*5c70*/  BSYNC B1 ;  /* 0x0000000000017941 */ /* 0x000fea0003800000 */
.L_x_14974:
        /* <DEDUP_REMOVED lines=10> */
[----:B------:R-:W-:-:S06]  /*5d20*/  HFMA2.MMA R169, -RZ, RZ, 0, 0 ;  /* 0x00000000ffa97435 */ /* 0x000fcc00000001ff */
[----:B----4-:R-:W-:-:S07]  /*5d30*/  @P3 FMUL.FTZ R169, R183, R182 ;  /* 0x000000b6b7a93220 */ /* 0x010fce0000410000 */
.L_x_14977:
[----:B------:R-:W-:Y:S05]  /*5d40*/  BSYNC B1 ;  /* 0x0000000000017941 */ /* 0x000fea0003800000 */
.L_x_14976:
        /* <DEDUP_REMOVED lines=9> */
.L_x_14979:
[----:B------:R-:W-:Y:S05]  /*5de0*/  BSYNC B1 ;  /* 0x0000000000017941 */ /* 0x000fea0003800000 */
.L_x_14978:
        /* <DEDUP_REMOVED lines=12> */
.L_x_14981:
[----:B------:R-:W-:Y:S05]  /*5eb0*/  BSYNC B1 ;  /* 0x0000000000017941 */ /* 0x000fea0003800000 */
.L_x_14980:
        /* <DEDUP_REMOVED lines=9> */
.L_x_14983:
[----:B------:R-:W-:Y:S05]  /*5f50*/  BSYNC B1 ;  /* 0x0000000000017941 */ /* 0x000fea0003800000 */
.L_x_14982:
[----:B------:R-:W-:Y:S04]  /*5f60*/  BSSY B1, `(.L_x_14984) ;  /* 0x000000c000017945 */ /* 0x000fe80003800000 */
[----:B------:R-:W-:Y:S05]  /*5f70*/  @!P5 BRA `(.L_x_14985) ;  /* 0x000000000028d947 */ /* 0x000fea0003800000 */
[----:B------:R-:W3:Y:S04]  /*5f80*/  LDL.LU R198, [R1+0x30] ;  /* 0x0000300001c67983 */ /* 0x000ee80000300800 */
[----:B------:R-:W4:Y:S01]  /*5f90*/  LDL R199, [R1+0x104] ;  /* 0x0001040001c77983 */ /* 0x000f220000100800 */
[----:B---3--:R-:W-:Y:S01]  /*5fa0*/  LOP3.LUT P2, RZ, R198, 0xff000000, RZ, 0xc0, !PT ;  /* 0xff000000c6ff7812 */ /* 0x008fe2000784c0ff */
[----:B------:R-:W-:-:S04]  /*5fb0*/  FMUL.FTZ R198, R183, UR11 ;  /* 0x0000000bb7c67c20 */ /* 0x000fc80008410000 */
[----:B------:R-:W-:-:S04]  /*5fc0*/  FMUL.FTZ R198, R198, UR10 ;  /* 0x0000000ac6c67c20 */ /* 0x000fc80008410000 */
[----:B-----5:R-:W-:-:S05]  /*5fd0*/  FMUL.FTZ R171, R167, R198 ;  /* 0x000000c6a7ab7220 */ /* 0x020fca0000410000 */
[----:B------:R-:W-:-:S05]  /*5fe0*/  FSEL R171, R171, RZ, P2 ;  /* 0x000000ffabab7208 */ /* 0x000fca0001000000 */
[----:B------:R-:W-:Y:S01]  /*5ff0*/  FADD.FTZ R79, R79, R171 ;  /* 0x000000ab4f4f7221 */ /* 0x000fe20000010000 */
[----:B------:R-:W-:-:S06]  /*6000*/  HFMA2.MMA R171, -RZ, RZ, 0, 0 ;  /* 0x00000000ffab7435 */ /* 0x000fcc00000001ff */
[----:B----4-:R-:W-:-:S07]  /*6010*/  @P2 FMUL.FTZ R171, R199, R198 ;  /* 0x000000c6c7ab2220 */ /* 0x010fce0000410000 */
.L_x_14985:
[----:B------:R-:W-:Y:S05]  /*6020*/  BSYNC B1 ;  /* 0x0000000000017941 */ /* 0x000fea0003800000 */
.L_x_14984:
[----:B------:R-:W3:Y:S01]  /*6030*/  LDL.LU R198, [R1+0x80] ;  /* 0x0000800001c67983 */ /* 0x000ee20000300800 */
[----:B------:R-:W-:Y:S01]  /*6040*/  SEL R180, R180, R172, P1 ;  /* 0x000000acb4b47207 */ /* 0x000fe20000800000 */
[----:B--2---:R-:W-:Y:S01]  /*6050*/  @P5 IMAD.WIDE.U32 R194, R223, 0x10, R194 ;  /* 0x00000010dfc25825 */ /* 0x004fe200078e00c2 */
[----:B------:R-:W-:Y:S01]  /*6060*/  SEL R181, R181, R173, P1 ;  /* 0x000000adb5b57207 */ /* 0x000fe20000800000 */
[----:B------:R-:W-:Y:S01]  /*6070*/  BSSY B1, `(.L_x_14986) ;  /* 0x0000010000017945 */ /* 0x000fe20003800000 */
[----:B------:R-:W-:Y:S02]  /*6080*/  SEL R182, R182, R174, P1 ;  /* 0x000000aeb6b67207 */ /* 0x000fe40000800000 */
[----:B------:R-:W-:Y:S02]  /*6090*/  SEL R183, R183, R175, P1 ;  /* 0x000000afb7b77207 */ /* 0x000fe40000800000 */
[C---:B------:R-:W-:Y:S02]  /*60a0*/  @!P6 ISETP.NE.U32.AND P3, PT, R2.reuse, RZ, PT ;  /* 0x000000ff0200e20c */ /* 0x040fe40003f65070 */
[----:B------:R-:W-:-:S02]  /*60b0*/  @!P6 ISETP.NE.U32.AND P4, PT, R2, RZ, PT ;  /* 0x000000ff0200e20c */ /* 0x000fc40003f85070 */
[----:B------:R-:W-:Y:S02]  /*60c0*/  @!P6 ISETP.NE.U32.AND P2, PT, R2, RZ, PT ;  /* 0x000000ff0200e20c */ /* 0x000fe40003f45070 */
[----:B------:R-:W-:Y:S02]  /*60d0*/  @!P6 ISETP.NE.AND.EX P3, PT, R0, RZ, PT, P3 ;  /* 0x000000ff0000e20c */ /* 0x000fe40003f65330 */
[----:B------:R-:W-:Y:S01]  /*60e0*/  IADD3 R223, R192, 0x80, RZ ;  /* 0x00000080c0df7810 */ /* 0x000fe20007ffe0ff */
[----:B---3--:R-:W-:Y:S02]  /*60f0*/  @P0 IMAD.WIDE.U32 R198, R198, 0x10, R224 ;  /* 0x00000010c6c60825 */ /* 0x008fe400078e00e0 */
[----:B------:R-:W0:Y:S03]  /*6100*/  @P0 LDC.64 R224, c[0x0][0x308] ;  /* 0x0000c200ffe00b82 */ /* 0x000e260000000a00 */
[----:B------:R1:W-:Y:S04]  /*6110*/  @P0 STG.E.128 desc[UR4][R198.64], R180 ;  /* 0x000000b4c6000986 */ /* 0x0003e8000c101d04 */
[----:B------:R1:W-:Y:S01]  /*6120*/  @P5 STG.E.128 desc[UR4][R194.64], R168 ;  /* 0x000000a8c2005986 */ /* 0x0003e2000c101d04 */
[----:B------:R-:W-:Y:S05]  /*6130*/  @!P5 BRA `(.L_x_14987) ;  /* 0x00000000000cd947 */ /* 0x000fea0003800000 */
[----:B-----5:R-:W2:Y:S02]  /*6140*/  LDC.64 R164, c[0x0][0x220] ;  /* 0x00008800ffa47b82 */ /* 0x020ea40000000a00 */
[----:B--2---:R-:W-:-:S06]  /*6150*/  IMAD.WIDE.U32 R164, R223, 0x10, R164 ;  /* 0x00000010dfa47825 */ /* 0x004fcc00078e00a4 */
[----:B------:R-:W5:Y:S02]  /*6160*/  LDG.E.128 R164, desc[UR4][R164.64] ;  /* 0x00000004a4a47981 */ /* 0x000f64000c1e1d00 */
.L_x_14987:
[----:B------:R-:W-:Y:S05]  /*6170*/  BSYNC B1 ;  /* 0x0000000000017941 */ /* 0x000fea0003800000 */
.L_x_14986:
[----:B------:R-:W-:Y:S01]  /*6180*/  BSSY B1, `(.L_x_14988) ;  /* 0x0000009000017945 */ /* 0x000fe20003800000 */
[----:B-1----:R-:W-:-:S03]  /*6190*/  @!P6 FSEL R180, R140, RZ, P3 ;  /* 0x000000ff8cb4e208 */ /* 0x002fc60001800000 */
[----:B------:R-:W-:Y:S05]  /*61a0*/  @!P6 BRA `(.L_x_14989) ;  /* 0x000000000018e947 */ /* 0x000fea0003800000 */
[----:B------:R-:W-:Y:S01]  /*61b0*/  ISETP.NE.U32.AND P3, PT, R2, RZ, PT ;  /* 0x000000ff0200720c */ /* 0x000fe20003f65070 */
[----:B------:R-:W-:-:S03]  /*61c0*/  FFMA.FTZ R180, R218, R193, R196 ;  /* 0x000000c1dab47223 */ /* 0x000fc600000100c4 */
[----:B------:R-:W-:Y:S01]  /*61d0*/  ISETP.NE.AND.EX P3, PT, R0, RZ, PT, P3 ;  /* 0x000000ff0000720c */ /* 0x000fe20003f65330 */
[----:B------:R-:W-:-:S04]  /*61e0*/  FADD.FTZ R180, R228, -R180 ;  /* 0x800000b4e4b47221 */ /* 0x000fc80000010000 */
[----:B------:R-:W-:-:S08]  /*61f0*/  FMUL.FTZ R180, R3, R180 ;  /* 0x000000b403b47220 */ /* 0x000fd00000410000 */
[----:B------:R-:W-:-:S07]  /*6200*/  @P3 FADD.FTZ R180, R140, R180 ;  /* 0x000000b48cb43221 */ /* 0x000fce0000010000 */
.L_x_14989:
[----:B------:R-:W-:Y:S05]  /*6210*/  BSYNC B1 ;  /* 0x0000000000017941 */ /* 0x000fea0003800000 */
.L_x_14988:
        /* <DEDUP_REMOVED lines=12> */
.L_x_14991:
[----:B------:R-:W-:Y:S05]  /*62e0*/  BSYNC B1 ;  /* 0x0000000000017941 */ /* 0x000fea0003800000 */
.L_x_14990:
        /* <DEDUP_REMOVED lines=13> */
.L_x_14993:
[----:B------:R-:W-:Y:S05]  /*63c0*/  BSYNC B1 ;  /* 0x0000000000017941 */ /* 0x000fea0003800000 */
.L_x_14992:
        /* <DEDUP_REMOVED lines=12> */
.L_x_14995:
[----:B------:R-:W-:Y:S05]  /*6490*/  BSYNC B1 ;  /* 0x0000000000017941 */ /* 0x000fea0003800000 */
.L_x_14994:
        /* <DEDUP_REMOVED lines=9> */
.L_x_14997:
[----:B------:R-:W-:Y:S05]  /*6530*/  BSYNC B1 ;  /* 0x0000000000017941 */ /* 0x000fea0003800000 */
.L_x_14996:
        /* <DEDUP_REMOVED lines=12> */
.L_x_14999:
[----:B------:R-:W-:Y:S05]  /*6600*/  BSYNC B1 ;  /* 0x0000000000017941 */ /* 0x000fea0003800000 */
.L_x_14998:
        /* <DEDUP_REMOVED lines=9> */
.L_x_15001:
[----:B------:R-:W-:Y:S05]  /*66a0*/  BSYNC B1 ;  /* 0x0000000000017941 */ /* 0x000fea0003800000 */
.L_x_15000:
        /* <DEDUP_REMOVED lines=12> */
.L_x_15003:
[----:B------:R-:W-:Y:S05]  /*6770*/  BSYNC B1 ;  /* 0x0000000000017941 */ /* 0x000fea0003800000 */
.L_x_15002:
[----:B------:R-:W1:Y:S01]  /*6780*/  @P5 LDC.64 R194, c[0x0][0x2f8] ;  /* 0x0000be00ffc25b82 */ /* 0x000e620000000a00 */
[----:B------:R-:W-:Y:S01]  /*6790*/  @P0 IADD3 R198, R252, 0x80, RZ ;  /* 0x00000080fcc60810 */ /* 0x000fe20007ffe0ff */
[----:B------:R-:W-:Y:S01]  /*67a0*/  BSSY B1, `(.L_x_15004) ;  /* 0x0000013000017945 */ /* 0x000fe20003800000 */
[----:B------:R-:W-:Y:S02]  /*67b0*/  SEL R180, R180, R172, P1 ;  /* 0x000000acb4b47207 */ /* 0x000fe40000800000 */
[----:B------:R-:W-:Y:S01]  /*67c0*/  SEL R181, R181, R173, P1 ;  /* 0x000000adb5b57207 */ /* 0x000fe20000800000 */
[----:B0-----:R-:W-:Y:S01]  /*67d0*/  @P0 IMAD.WIDE.U32 R198, R198, 0x10, R224 ;  /* 0x00000010c6c60825 */ /* 0x001fe200078e00e0 */
[----:B------:R-:W-:Y:S01]  /*67e0*/  SEL R182, R182, R174, P1 ;  /* 0x000000aeb6b67207 */ /* 0x000fe20000800000 */
[----:B------:R-:W0:Y:S01]  /*67f0*/  @P0 LDC.64 R224, c[0x0][0x308] ;  /* 0x0000c200ffe00b82 */ /* 0x000e220000000a00 */
[----:B------:R-:W-:Y:S02]  /*6800*/  SEL R183, R183, R175, P1 ;  /* 0x000000afb7b77207 */ /* 0x000fe40000800000 */
[----:B------:R-:W-:-:S02]  /*6810*/  @!P6 ISETP.NE.U32.AND P3, PT, R2, RZ, PT ;  /* 0x000000ff0200e20c */ /* 0x000fc40003f65070 */
[C---:B------:R-:W-:Y:S01]  /*6820*/  @!P6 ISETP.NE.U32.AND P4, PT, R2.reuse, RZ, PT ;  /* 0x000000ff0200e20c */ /* 0x040fe20003f85070 */
[----:B------:R2:W-:Y:S01]  /*6830*/  @P0 STG.E.128 desc[UR4][R198.64], R180 ;  /* 0x000000b4c6000986 */ /* 0x0005e2000c101d04 */
[----:B------:R-:W-:Y:S02]  /*6840*/  @!P6 ISETP.NE.U32.AND P2, PT, R2, RZ, PT ;  /* 0x000000ff0200e20c */ /* 0x000fe40003f45070 */
[----:B------:R-:W-:Y:S01]  /*6850*/  @!P6 ISETP.NE.AND.EX P3, PT, R0, RZ, PT, P3 ;  /* 0x000000ff0000e20c */ /* 0x000fe20003f65330 */
[----:B-1----:R-:W-:Y:S01]  /*6860*/  @P5 IMAD.WIDE.U32 R194, R223, 0x10, R194 ;  /* 0x00000010dfc25825 */ /* 0x002fe200078e00c2 */
[----:B------:R-:W-:-:S04]  /*6870*/  IADD3 R223, R192, 0xa0, RZ ;  /* 0x000000a0c0df7810 */ /* 0x000fc80007ffe0ff */
[----:B------:R2:W-:Y:S01]  /*6880*/  @P5 STG.E.128 desc[UR4][R194.64], R168 ;  /* 0x000000a8c2005986 */ /* 0x0005e2000c101d04 */
[----:B------:R-:W-:Y:S06]  /*6890*/  @!P5 BRA `(.L_x_15005) ;  /* 0x00000000000cd947 */ /* 0x000fec0003800000 */
[----:B-----5:R-:W1:Y:S02]  /*68a0*/  LDC.64 R164, c[0x0][0x220] ;  /* 0x00008800ffa47b82 */ /* 0x020e640000000a00 */
[----:B-1----:R-:W-:-:S06]  /*68b0*/  IMAD.WIDE.U32 R164, R223, 0x10, R164 ;  /* 0x00000010dfa47825 */ /* 0x002fcc00078e00a4 */
[----:B------:R-:W5:Y:S02]  /*68c0*/  LDG.E.128 R164, desc[UR4][R164.64] ;  /* 0x00000004a4a47981 */ /* 0x000f64000c1e1d00 */
.L_x_15005:
[----:B------:R-:W-:Y:S05]  /*68d0*/  BSYNC B1 ;  /* 0x0000000000017941 */ /* 0x000fea0003800000 */
.L_x_15004:
[----:B------:R-:W-:Y:S01]  /*68e0*/  BSSY B1, `(.L_x_15006) ;  /* 0x0000009000017945 */ /* 0x000fe20003800000 */
[----:B--2---:R-:W-:-:S03]  /*68f0*/  @!P6 FSEL R180, R144, RZ, P3 ;  /* 0x000000ff90b4e208 */ /* 0x004fc60001800000 */
[----:B------:R-:W-:Y:S05]  /*6900*/  @!P6 BRA `(.L_x_15007) ;  /* 0x000000000018e947 */ /* 0x000fea0003800000 */
[----:B------:R-:W-:Y:S01]  /*6910*/  ISETP.NE.U32.AND P3, PT, R2, RZ, PT ;  /* 0x000000ff0200720c */ /* 0x000fe20003f65070 */
[----:B------:R-:W-:-:S03]  /*6920*/  FFMA.FTZ R180, R212, R193, R196 ;  /* 0x000000c1d4b47223 */ /* 0x000fc600000100c4 */
[----:B------:R-:W-:Y:S01]  /*6930*/  ISETP.NE.AND.EX P3, PT, R0, RZ, PT, P3 ;  /* 0x000000ff0000720c */ /* 0x000fe20003f65330 */
[----:B------:R-:W-:-:S04]  /*6940*/  FADD.FTZ R180, R232, -R180 ;  /* 0x800000b4e8b47221 */ /* 0x000fc80000010000 */
[----:B------:R-:W-:-:S08]  /*6950*/  FMUL.FTZ R180, R3, R180 ;  /* 0x000000b403b47220 */ /* 0x000fd00000410000 */
[----:B------:R-:W-:-:S07]  /*6960*/  @P3 FADD.FTZ R180, R144, R180 ;  /* 0x000000b490b43221 */ /* 0x000fce0000010000 */
.L_x_15007:
[----:B------:R-:W-:Y:S05]  /*6970*/  BSYNC B1 ;  /* 0x0000000000017941 */ /* 0x000fea0003800000 */
.L_x_15006:
        /* <DEDUP_REMOVED lines=12> */
.L_x_15009:
[----:B------:R-:W-:Y:S05]  /*6a40*/  BSYNC B1 ;  /* 0x0000000000017941 */ /* 0x000fea0003800000 */
.L_x_15008:
        /* <DEDUP_REMOVED lines=13> */
.L_x_15011:
[----:B------:R-:W-:Y:S05]  /*6b20*/  BSYNC B1 ;  /* 0x0000000000017941 */ /* 0x000fea0003800000 */
.L_x_15010:
        /* <DEDUP_REMOVED lines=12> */
.L_x_15013:
[----:B------:R-:W-:Y:S05]  /*6bf0*/  BSYNC B1 ;  /* 0x0000000000017941 */ /* 0x000fea0003800000 */
.L_x_15012:
        /* <DEDUP_REMOVED lines=9> */
.L_x_15015:
[----:B------:R-:W-:Y:S05]  /*6c90*/  BSYNC B1 ;  /* 0x0000000000017941 */ /* 0x000fea0003800000 */
.L_x_15014:
        /* <DEDUP_REMOVED lines=12> */
.L_x_15017:
[----:B------:R-:W-:Y:S05]  /*6d60*/  BSYNC B1 ;  /* 0x0000000000017941 */ /* 0x000fea0003800000 */
.L_x_15016:
        /* <DEDUP_REMOVED lines=9> */
.L_x_15019:
[----:B------:R-:W-:Y:S05]  /*6e00*/  BSYNC B1 ;  /* 0x0000000000017941 */ /* 0x000fea0003800000 */
.L_x_15018:
        /* <DEDUP_REMOVED lines=12> */
.L_x_15021:
[----:B------:R-:W-:Y:S05]  /*6ed0*/  BSYNC B1 ;  /* 0x0000000000017941 */ /* 0x000fea0003800000 */
.L_x_15020:
        /* <DEDUP_REMOVED lines=21> */
.L_x_15023:
[----:B------:R-:W-:Y:S05]  /*7030*/  BSYNC B1 ;  /* 0x0000000000017941 */ /* 0x000fea0003800000 */
.L_x_15022:
        /* <DEDUP_REMOVED lines=9> */
.L_x_15025:
[----:B------:R-:W-:Y:S05]  /*70d0*/  BSYNC B1 ;  /* 0x0000000000017941 */ /* 0x000fea0003800000 */
.L_x_15024:
        /* <DEDUP_REMOVED lines=12> */
.L_x_15027:
[----:B------:R-:W-:Y:S05]  /*71a0*/  BSYNC B1 ;  /* 0x0000000000017941 */ /* 0x000fea0003800000 */
.L_x_15026:
        /* <DEDUP_REMOVED lines=13> */
.L_x_15029:
[----:B------:R-:W-:Y:S05]  /*7280*/  BSYNC B1 ;  /* 0x0000000000017941 */ /* 0x000fea0003800000 */
.L_x_15028:
        /* <DEDUP_REMOVED lines=12> */
.L_x_15031:
[----:B------:R-:W-:Y:S05]  /*7350*/  BSYNC B1 ;  /* 0x0000000000017941 */ /* 0x000fea0003800000 */
.L_x_15030:
        /* <DEDUP_REMOVED lines=9> */
.L_x_15033:
[----:B------:R-:W-:Y:S05]  /*73f0*/  BSYNC B1 ;  /* 0x0000000000017941 */ /* 0x000fea0003800000 */
.L_x_15032:
        /* <DEDUP_REMOVED lines=12> */
.L_x_15035:
[----:B------:R-:W-:Y:S05]  /*74c0*/  BSYNC B1 ;  /* 0x0000000000017941 */ /* 0x000fea0003800000 */
.L_x_15034:
        /* <DEDUP_REMOVED lines=9> */
.L_x_15037:
[----:B------:R-:W-:Y:S05]  /*7560*/  BSYNC B1 ;  /* 0x0000000000017941 */ /* 0x000fea0003800000 */
.L_x_15036:
        /* <DEDUP_REMOVED lines=12> */
.L_x_15039:
[----:B------:R-:W-:Y:S05]  /*7630*/  BSYNC B1 ;  /* 0x0000000000017941 */ /* 0x000fea0003800000 */
.L_x_15038:
        /* <DEDUP_REMOVED lines=14> */
[----:B-1----:R-:W-:-:S05]  /*7720*/  @P5 IMAD.WIDE.U32 R194, R223, 0x10, R194 ;  /* 0x00000010dfc25825 */ /* 0x002fca00078e00c2 */
[----:B------:R1:W-:Y:S01]  /*7730*/  @P5 STG.E.128 desc[UR4][R194.64], R168 ;  /* 0x000000a8c2005986 */ /* 0x0003e2000c101d04 */
[----:B--2---:R-:W-:Y:S01]  /*7740*/  IADD3 R198, R192, 0xe0, RZ ;  /* 0x000000e0c0c67810 */ /* 0x004fe20007ffe0ff */
[----:B------:R-:W-:Y:S06]  /*7750*/  @!P5 BRA `(.L_x_15041) ;  /* 0x00000000000cd947 */ /* 0x000fec0003800000 */
[----:B-----5:R-:W2:Y:S02]  /*7760*/  LDC.64 R164, c[0x0][0x220] ;  /* 0x00008800ffa47b82 */ /* 0x020ea40000000a00 */
[----:B--2---:R-:W-:-:S06]  /*7770*/  IMAD.WIDE.U32 R164, R198, 0x10, R164 ;  /* 0x00000010c6a47825 */ /* 0x004fcc00078e00a4 */
[----:B------:R-:W5:Y:S02]  /*7780*/  LDG.E.128 R164, desc[UR4][R164.64] ;  /* 0x00000004a4a47981 */ /* 0x000f64000c1e1d00 */
.L_x_15041:
[----:B------:R-:W-:Y:S05]  /*7790*/  BSYNC B1 ;  /* 0x0000000000017941 */ /* 0x000fea0003800000 */
.L_x_15040:
        /* <DEDUP_REMOVED lines=9> */
.L_x_15043:
[----:B------:R-:W-:Y:S05]  /*7830*/  BSYNC B1 ;  /* 0x0000000000017941 */ /* 0x000fea0003800000 */
.L_x_15042:
[----:B------:R-:W-:Y:S04]  /*7840*/  BSSY B1, `(.L_x_15044) ;  /* 0x000000c000017945 */ /* 0x000fe80003800000 */
[----:B------:R-:W-:Y:S05]  /*7850*/  @!P5 BRA `(.L_x_15045) ;  /* 0x000000000028d947 */ /* 0x000fea0003800000 */
[----:B------:R-:W2:Y:S04]  /*7860*/  LDL R183, [R1+0x20] ;  /* 0x0000200001b77983 */ /* 0x000ea80000100800 */
[----:B------:R-:W3:Y:S01]  /*7870*/  LDL R182, [R1+0xd0] ;  /* 0x0000d00001b67983 */ /* 0x000ee20000100800 */
[----:B------:R-:W-:-:S04]  /*7880*/  FMUL.FTZ R181, R180, UR11 ;  /* 0x0000000bb4b57c20 */ /* 0x000fc80008410000 */
[----:B------:R-:W-:-:S04]  /*7890*/  FMUL.FTZ R181, R181, UR10 ;  /* 0x0000000ab5b57c20 */ /* 0x000fc80008410000 */
[----:B-1---5:R-:W-:Y:S01]  /*78a0*/  FMUL.FTZ R168, R164, R181 ;  /* 0x000000b5a4a87220 */ /* 0x022fe20000410000 */
[----:B--2---:R-:W-:-:S04]  /*78b0*/  LOP3.LUT P3, RZ, R183, 0xff, RZ, 0xc0, !PT ;  /* 0x000000ffb7ff7812 */ /* 0x004fc8000786c0ff */
[----:B------:R-:W-:-:S05]  /*78c0*/  FSEL R168, R168, RZ, P3 ;  /* 0x000000ffa8a87208 */ /* 0x000fca0001800000 */
[----:B------:R-:W-:Y:S01]  /*78d0*/  FADD.FTZ R60, R60, R168 ;  /* 0x000000a83c3c7221 */ /* 0x000fe20000010000 */
[----:B------:R-:W-:-:S03]  /*78e0*/  MOV R168, RZ ;  /* 0x000000ff00a87202 */ /* 0x000fc60000000f00 */
[----:B---3--:R-:W-:-:S07]  /*78f0*/  @P3 FMUL.FTZ R168, R182, R181 ;  /* 0x000000b5b6a83220 */ /* 0x008fce0000410000 */
.L_x_15045:
[----:B------:R-:W-:Y:S05]  /*7900*/  BSYNC B1 ;  /* 0x0000000000017941 */ /* 0x000fea0003800000 */
.L_x_15044:
        /* <DEDUP_REMOVED lines=13> */
.L_x_15047:
[----:B------:R-:W-:Y:S05]  /*79e0*/  BSYNC B1 ;  /* 0x0000000000017941 */ /* 0x000fea0003800000 */
.L_x_15046:
[----:B------:R-:W-:Y:S04]  /*79f0*/  BSSY B1, `(.L_x_15048) ;  /* 0x000000c000017945 */ /* 0x000fe80003800000 */
[----:B------:R-:W-:Y:S05]  /*7a00*/  @!P5 BRA `(.L_x_15049) ;  /* 0x000000000028d947 */ /* 0x000fea0003800000 */
[----:B-1----:R-:W2:Y:S04]  /*7a10*/  LDL R194, [R1+0x20] ;  /* 0x0000200001c27983 */ /* 0x002ea80000100800 */
        /* <DEDUP_REMOVED lines=9> */
.L_x_15049:
[----:B------:R-:W-:Y:S05]  /*7ab0*/  BSYNC B1 ;  /* 0x0000000000017941 */ /* 0x000fea0003800000 */
.L_x_15048:
        /* <DEDUP_REMOVED lines=9> */
.L_x_15051:
[----:B------:R-:W-:Y:S05]  /*7b50*/  BSYNC B1 ;  /* 0x0000000000017941 */ /* 0x000fea0003800000 */
.L_x_15050:
        /* <DEDUP_REMOVED lines=12> */
.L_x_15053:
[----:B------:R-:W-:Y:S05]  /*7c20*/  BSYNC B1 ;  /* 0x0000000000017941 */ /* 0x000fea0003800000 */
.L_x_15052:
        /* <DEDUP_REMOVED lines=9> */
.L_x_15055:
[----:B------:R-:W-:Y:S05]  /*7cc0*/  BSYNC B1 ;  /* 0x0000000000017941 */ /* 0x000fea0003800000 */
.L_x_15054:
[----:B------:R-:W-:Y:S04]  /*7cd0*/  BSSY B1, `(.L_x_15056) ;  /* 0x000000c000017945 */ /* 0x000fe80003800000 */
[----:B------:R-:W-:Y:S05]  /*7ce0*/  @!P5 BRA `(.L_x_15057) ;  /* 0x000000000028d947 */ /* 0x000fea0003800000 */
[----:B-1----:R-:W2:Y:S04]  /*7cf0*/  LDL.LU R194, [R1+0x20] ;  /* 0x0000200001c27983 */ /* 0x002ea80000300800 */
        /* <DEDUP_REMOVED lines=9> */
.L_x_15057:
[----:B------:R-:W-:Y:S05]  /*7d90*/  BSYNC B1 ;  /* 0x0000000000017941 */ /* 0x000fea0003800000 */
.L_x_15056:
[----:B-1----:R-:W-:Y:S01]  /*7da0*/  @P0 IADD3 R194, R252, 0xe0, RZ ;  /* 0x000000e0fcc20810 */ /* 0x002fe20007ffe0ff */
        /* <DEDUP_REMOVED lines=11> */
[----:B------:R-:W-:Y:S02]  /*7e60*/  @!P6 ISETP.NE.AND.EX P3, PT, R0, RZ, PT, P3 ;  /* 0x000000ff0000e20c */ /* 0x000fe40003f65330 */
[----:B------:R-:W-:Y:S01]  /*7e70*/  IADD3 R223, R192, 0x100, RZ ;  /* 0x00000100c0df7810 */ /* 0x000fe20007ffe0ff */
        /* <DEDUP_REMOVED lines=8> */
.L_x_15059:
[----:B------:R-:W-:Y:S05]  /*7f00*/  BSYNC B1 ;  /* 0x0000000000017941 */ /* 0x000fea0003800000 */
.L_x_15058:
        /* <DEDUP_REMOVED lines=9> */
.L_x_15061:
[----:B------:R-:W-:Y:S05]  /*7fa0*/  BSYNC B1 ;  /* 0x0000000000017941 */ /* 0x000fea0003800000 */
.L_x_15060:
        /* <DEDUP_REMOVED lines=12> */
.L_x_15063:
[----:B------:R-:W-:Y:S05]  /*8070*/  BSYNC B1 ;  /* 0x0000000000017941 */ /* 0x000fea0003800000 */
.L_x_15062:
        /* <DEDUP_REMOVED lines=13> */
.L_x_15065:
[----:B------:R-:W-:Y:S05]  /*8150*/  BSYNC B1 ;  /* 0x0000000000017941 */ /* 0x000fea0003800000 */
.L_x_15064:
        /* <DEDUP_REMOVED lines=12> */
.L_x_15067:
[----:B------:R-:W-:Y:S05]  /*8220*/  BSYNC B1 ;  /* 0x0000000000017941 */ /* 0x000fea0003800000 */
.L_x_15066:
        /* <DEDUP_REMOVED lines=9> */
.L_x_15069:
[----:B------:R-:W-:Y:S05]  /*82c0*/  BSYNC B1 ;  /* 0x0000000000017941 */ /* 0x000fea0003800000 */
.L_x_15068:
        /* <DEDUP_REMOVED lines=12> */
.L_x_15071:
[----:B------:R-:W-:Y:S05]  /*8390*/  BSYNC B1 ;  /* 0x0000000000017941 */ /* 0x000fea0003800000 */
.L_x_15070:
        /* <DEDUP_REMOVED lines=9> */
.L_x_15073:
[----:B------:R-:W-:Y:S05]  /*8430*/  BSYNC B1 ;  /* 0x0000000000017941 */ /* 0x000fea0003800000 */
.L_x_15072:
        /* <DEDUP_REMOVED lines=12> */
.L_x_15075:
[----:B------:R-:W-:Y:S05]  /*8500*/  BSYNC B1 ;  /* 0x0000000000017941 */ /* 0x000fea0003800000 */
.L_x_15074:
[----:B------:R-:W-:Y:S01]  /*8510*/  @P0 IADD3 R198, R252, 0x100, RZ ;  /* 0x00000100fcc60810 */ /* 0x000fe20007ffe0ff */
[----:B--2---:R-:W-:Y:S01]  /*8520*/  @P5 IMAD.WIDE.U32 R194, R223, 0x10, R194 ;  /* 0x00000010dfc25825 */ /* 0x004fe200078e00c2 */
[----:B------:R-:W-:Y:S01]  /*8530*/  SEL R180, R180, R172, P1 ;  /* 0x000000acb4b47207 */ /* 0x000fe20000800000 */
[----:B------:R-:W-:Y:S01]  /*8540*/  BSSY B1, `(.L_x_15076) ;  /* 0x0000010000017945 */ /* 0x000fe20003800000 */
[----:B------:R-:W-:Y:S01]  /*8550*/  SEL R181, R181, R173, P1 ;  /* 0x000000adb5b57207 */ /* 0x000fe20000800000 */
[----:B------:R-:W-:Y:S01]  /*8560*/  @P0 IMAD.WIDE.U32 R198, R198, 0x10, R224 ;  /* 0x00000010c6c60825 */ /* 0x000fe200078e00e0 */
[----:B------:R-:W-:Y:S02]  /*8570*/  SEL R182, R182, R174, P1 ;  /* 0x000000aeb6b67207 */ /* 0x000fe40000800000 */
[----:B------:R-:W-:Y:S02]  /*8580*/  SEL R183, R183, R175, P1 ;  /* 0x000000afb7b77207 */ /* 0x000fe40000800000 */
[----:B------:R-:W-:-:S02]  /*8590*/  @!P6 ISETP.NE.U32.AND P3, PT, R2, RZ, PT ;  /* 0x000000ff0200e20c */ /* 0x000fc40003f65070 */
[C---:B------:R-:W-:Y:S01]  /*85a0*/  @!P6 ISETP.NE.U32.AND P4, PT, R2.reuse, RZ, PT ;  /* 0x000000ff0200e20c */ /* 0x040fe20003f85070 */
[----:B------:R0:W-:Y:S01]  /*85b0*/  @P0 STG.E.128 desc[UR4][R198.64], R180 ;  /* 0x000000b4c6000986 */ /* 0x0001e2000c101d04 */
[----:B------:R-:W-:Y:S02]  /*85c0*/  @!P6 ISETP.NE.U32.AND P2, PT, R2, RZ, PT ;  /* 0x000000ff0200e20c */ /* 0x000fe40003f45070 */
[----:B------:R-:W-:Y:S01]  /*85d0*/  @!P6 ISETP.NE.AND.EX P3, PT, R0, RZ, PT, P3 ;  /* 0x000000ff0000e20c */ /* 0x000fe20003f65330 */
[----:B------:R0:W-:Y:S01]  /*85e0*/  @P5 STG.E.128 desc[UR4][R194.64], R168 ;  /* 0x000000a8c2005986 */ /* 0x0001e2000c101d04 */
[----:B------:R-:W-:Y:S01]  /*85f0*/  IADD3 R192, R192, 0x120, RZ ;  /* 0x00000120c0c07810 */ /* 0x000fe20007ffe0ff */
[----:B------:R-:W-:Y:S10]  /*8600*/  @!P5 BRA `(.L_x_15077) ;  /* 0x00000000000cd947 */ /* 0x000ff40003800000 */
[----:B-----5:R-:W1:Y:S02]  /*8610*/  LDC.64 R164, c[0x0][0x220] ;  /* 0x00008800ffa47b82 */ /* 0x020e640000000a00 */
[----:B-1----:R-:W-:-:S06]  /*8620*/  IMAD.WIDE.U32 R164, R192, 0x10, R164 ;  /* 0x00000010c0a47825 */ /* 0x002fcc00078e00a4 */
[----:B------:R-:W5:Y:S02]  /*8630*/  LDG.E.128 R164, desc[UR4][R164.64] ;  /* 0x00000004a4a47981 */ /* 0x000f64000c1e1d00 */
.L_x_15077:
[----:B------:R-:W-:Y:S05]  /*8640*/  BSYNC B1 ;  /* 0x0000000000017941 */ /* 0x000fea0003800000 */
.L_x_15076:
[----:B------:R-:W-:Y:S01]  /*8650*/  BSSY B1, `(.L_x_15078) ;  /* 0x0000009000017945 */ /* 0x000fe20003800000 */
[----:B0-----:R-:W-:-:S03]  /*8660*/  @!P6 FSEL R182, R160, RZ, P3 ;  /* 0x000000ffa0b6e208 */ /* 0x001fc60001800000 */
[----:B------:R-:W-:Y:S05]  /*8670*/  @!P6 BRA `(.L_x_15079) ;  /* 0x000000000018e947 */ /* 0x000fea0003800000 */
[----:B------:R-:W-:Y:S01]  /*8680*/  ISETP.NE.U32.AND P3, PT, R2, RZ, PT ;  /* 0x000000ff0200720c */ /* 0x000fe20003f65070 */
[----:B------:R-:W-:-:S03]  /*8690*/  FFMA.FTZ R180, R191, R193, R196 ;  /* 0x000000c1bfb47223 */ /* 0x000fc600000100c4 */
[----:B------:R-:W-:Y:S01]  /*86a0*/  ISETP.NE.AND.EX P3, PT, R0, RZ, PT, P3 ;  /* 0x000000ff0000720c */ /* 0x000fe20003f65330 */
[----:B------:R-:W-:-:S04]  /*86b0*/  FADD.FTZ R180, R248, -R180 ;  /* 0x800000b4f8b47221 */ /* 0x000fc80000010000 */
[----:B------:R-:W-:-:S08]  /*86c0*/  FMUL.FTZ R182, R3, R180 ;  /* 0x000000b403b67220 */ /* 0x000fd00000410000 */
[----:B------:R-:W-:-:S07]  /*86d0*/  @P3 FADD.FTZ R182, R160, R182 ;  /* 0x000000b6a0b63221 */ /* 0x000fce0000010000 */
.L_x_15079:
[----:B------:R-:W-:Y:S05]  /*86e0*/  BSYNC B1 ;  /* 0x0000000000017941 */ /* 0x000fea0003800000 */
.L_x_15078:
        /* <DEDUP_REMOVED lines=12> */
.L_x_15081:
[----:B------:R-:W-:Y:S05]  /*87b0*/  BSYNC B1 ;  /* 0x0000000000017941 */ /* 0x000fea0003800000 */
.L_x_15080:
        /* <DEDUP_REMOVED lines=13> */
.L_x_15083:
[----:B------:R-:W-:Y:S05]  /*8890*/  BSYNC B1 ;  /* 0x0000000000017941 */ /* 0x000fea0003800000 */
.L_x_15082:
        /* <DEDUP_REMOVED lines=12> */
.L_x_15085:
[----:B------:R-:W-:Y:S05]  /*8960*/  BSYNC B1 ;  /* 0x0000000000017941 */ /* 0x000fea0003800000 */
.L_x_15084:
        /* <DEDUP_REMOVED lines=9> */
.L_x_15087:
[----:B------:R-:W-:Y:S05]  /*8a00*/  BSYNC B1 ;  /* 0x0000000000017941 */ /* 0x000fea0003800000 */
.L_x_15086:
        /* <DEDUP_REMOVED lines=12> */
.L_x_15089:
[----:B------:R-:W-:Y:S05]  /*8ad0*/  BSYNC B1 ;  /* 0x0000000000017941 */ /* 0x000fea0003800000 */
.L_x_15088:
        /* <DEDUP_REMOVED lines=9> */
.L_x_15091:
[----:B------:R-:W-:Y:S05]  /*8b70*/  BSYNC B1 ;  /* 0x0000000000017941 */ /* 0x000fea0003800000 */
.L_x_15090:
[----:B------:R-:W-:Y:S01]  /*8b80*/  BSSY B1, `(.L_x_15092) ;  /* 0x0000010000017945 */ /* 0x000fe20003800000 */
[----:B------:R-:W-:Y:S02]  /*8b90*/  SEL R172, R182, R172, P1 ;  /* 0x000000acb6ac7207 */ /* 0x000fe40000800000 */
[----:B------:R-:W-:Y:S02]  /*8ba0*/  SEL R173, R181, R173, P1 ;  /* 0x000000adb5ad7207 */ /* 0x000fe40000800000 */
[----:B------:R-:W-:Y:S02]  /*8bb0*/  SEL R174, R180, R174, P1 ;  /* 0x000000aeb4ae7207 */ /* 0x000fe40000800000 */
[----:B------:R-:W-:Y:S01]  /*8bc0*/  SEL R175, R183, R175, P1 ;  /* 0x000000afb7af7207 */ /* 0x000fe20000800000 */
[----:B------:R-:W-:Y:S06]  /*8bd0*/  @!P5 BRA `(.L_x_15093) ;  /* 0x000000000028d947 */ /* 0x000fec0003800000 */
[----:B------:R-:W2:Y:S04]  /*8be0*/  LDL.LU R2, [R1+0x18] ;  /* 0x0000180001027983 */ /* 0x000ea80000300800 */
[----:B------:R-:W3:Y:S01]  /*8bf0*/  LDL R3, [R1+0xa4] ;  /* 0x0000a40001037983 */ /* 0x000ee20000100800 */
[----:B------:R-:W-:Y:S01]  /*8c00*/  FMUL.FTZ R0, R183, UR11 ;  /* 0x0000000bb7007c20 */ /* 0x000fe20008410000 */
[----:B------:R-:W-:-:S03]  /*8c10*/  HFMA2.MMA R171, -RZ, RZ, 0, 0 ;  /* 0x00000000ffab7435 */ /* 0x000fc600000001ff */
[----:B------:R-:W-:Y:S01]  /*8c20*/  FMUL.FTZ R0, R0, UR10 ;  /* 0x0000000a00007c20 */ /* 0x000fe20008410000 */
[----:B--2---:R-:W-:-:S03]  /*8c30*/  LOP3.LUT P1, RZ, R2, 0xff000000, RZ, 0xc0, !PT ;  /* 0xff00000002ff7812 */ /* 0x004fc6000782c0ff */
[----:B-----5:R-:W-:-:S05]  /*8c40*/  FMUL.FTZ R2, R167, R0 ;  /* 0x00000000a7027220 */ /* 0x020fca0000410000 */
[----:B------:R-:W-:-:S05]  /*8c50*/  FSEL R2, R2, RZ, P1 ;  /* 0x000000ff02027208 */ /* 0x000fca0000800000 */
[----:B------:R-:W-:Y:S01]  /*8c60*/  FADD.FTZ R55, R55, R2 ;  /* 0x0000000237377221 */ /* 0x000fe20000010000 */
[----:B---3--:R-:W-:-:S07]  /*8c70*/  @P1 FMUL.FTZ R171, R3, R0 ;  /* 0x0000000003ab1220 */ /* 0x008fce0000410000 */
.L_x_15093:
[----:B------:R-:W-:Y:S05]  /*8c80*/  BSYNC B1 ;  /* 0x0000000000017941 */ /* 0x000fea0003800000 */
.L_x_15092:
[----:B------:R-:W2:Y:S01]  /*8c90*/  LDL.LU R0, [R1+0x14] ;  /* 0x0000140001007983 */ /* 0x000ea20000300800 */
[----:B------:R-:W0:Y:S01]  /*8ca0*/  @P0 LDC.64 R2, c[0x0][0x308] ;  /* 0x0000c200ff020b82 */ /* 0x000e220000000a00 */
[----:B------:R-:W-:-:S05]  /*8cb0*/  @P0 IADD3 R252, R252, 0x120, RZ ;  /* 0x00000120fcfc0810 */ /* 0x000fca0007ffe0ff */
[----:B0-----:R-:W-:-:S05]  /*8cc0*/  @P0 IMAD.WIDE.U32 R2, R252, 0x10, R2 ;  /* 0x00000010fc020825 */ /* 0x001fca00078e0002 */
        /* <DEDUP_REMOVED lines=9> */
.L_x_14911:
[----:B------:R-:W-:Y:S05]  /*8d60*/  BSYNC B0 ;  /* 0x0000000000007941 */ /* 0x000fea0003800000 */
.L_x_14909:
        /* <DEDUP_REMOVED lines=332> */
.L_x_14915:
        /* <DEDUP_REMOVED lines=8> */
.L_x_15096:
[----:B------:R-:W-:Y:S05]  /*a2b0*/  BSYNC B1 ;  /* 0x0000000000017941 */ /* 0x000fea0003800000 */
.L_x_15095:
        /* <DEDUP_REMOVED lines=8> */
.L_x_15097:
[----:B------:R-:W-:Y:S01]  /*a340*/  HFMA2.MMA R192, -RZ, RZ, 0, 1.1920928955078125e-07 ;  /* 0x00000002ffc07435 */ /* 0x000fe200000001ff */
[----:B------:R-:W-:Y:S01]  /*a350*/  MOV R194, R182 ;  /* 0x000000b600c27202 */ /* 0x000fe20000000f00 */
[----:B------:R-:W-:-:S09]  /*a360*/  FADD.FTZ R183, R195, R183 ;  /* 0x000000b7c3b77221 */ /* 0x000fd20000010000 */
[----:B------:R-:W-:Y:S05]  /*a370*/  WARPSYNC.COLLECTIVE R180, `(.L_x_15098) ;  /* 0x00000000b4087348 */ /* 0x000fea0003c00000 */
[----:B------:R0:W1:Y:S02]  /*a380*/  SHFL.BFLY P0, R195, R194, R192, R181 ;  /* 0x0c0000c0c2c37389 */ /* 0x00006400000000b5 */
[----:B01----:R-:W-:Y:S01]  /*a390*/  ENDCOLLECTIVE ;  /* 0x000000000000791b */ /* 0x003fe20003800000 */
.L_x_15098:
[----:B------:R-:W-:Y:S01]  /*a3a0*/  MOV R194, R183 ;  /* 0x000000b700c27202 */ /* 0x000fe20000000f00 */
[----:B------:R-:W-:-:S07]  /*a3b0*/  FADD.FTZ R182, R182, R195 ;  /* 0x000000c3b6b67221 */ /* 0x000fce0000010000 */
[----:B------:R-:W-:Y:S05]  /*a3c0*/  WARPSYNC.COLLECTIVE R180, `(.L_x_15099) ;  /* 0x00000000b4087348 */ /* 0x000fea0003c00000 */
[----:B------:R0:W1:Y:S02]  /*a3d0*/  SHFL.BFLY P0, R195, R194, R192, R181 ;  /* 0x0c0000c0c2c37389 */ /* 0x00006400000000b5 */
[----:B01----:R-:W-:Y:S01]  /*a3e0*/  ENDCOLLECTIVE ;  /* 0x000000000000791b */ /* 0x003fe20003800000 */
.L_x_15099:
[----:B------:R-:W-:Y:S01]  /*a3f0*/  HFMA2.MMA R192, -RZ, RZ, 0, 2.384185791015625e-07 ;  /* 0x00000004ffc07435 */ /* 0x000fe200000001ff */
[----:B------:R-:W-:Y:S01]  /*a400*/  MOV R194, R182 ;  /* 0x000000b600c27202 */ /* 0x000fe20000000f00 */
[----:B------:R-:W-:-:S09]  /*a410*/  FADD.FTZ R183, R183, R195 ;  /* 0x000000c3b7b77221 */ /* 0x000fd20000010000 */
[----:B------:R-:W-:Y:S05]  /*a420*/  WARPSYNC.COLLECTIVE R180, `(.L_x_15100) ;  /* 0x00000000b4087348 */ /* 0x000fea0003c00000 */
[----:B------:R0:W1:Y:S02]  /*a430*/  SHFL.BFLY P0, R195, R194, R192, R181 ;  /* 0x0c0000c0c2c37389 */ /* 0x00006400000000b5 */
[----:B01----:R-:W-:Y:S01]  /*a440*/  ENDCOLLECTIVE ;  /* 0x000000000000791b */ /* 0x003fe20003800000 */
.L_x_15100:
[----:B------:R-:W-:Y:S01]  /*a450*/  MOV R194, R183 ;  /* 0x000000b700c27202 */ /* 0x000fe20000000f00 */
[----:B------:R-:W-:-:S07]  /*a460*/  FADD.FTZ R182, R182, R195 ;  /* 0x000000c3b6b67221 */ /* 0x000fce0000010000 */
[----:B------:R-:W-:Y:S05]  /*a470*/  WARPSYNC.COLLECTIVE R180, `(.L_x_15101) ;  /* 0x00000000b4087348 */ /* 0x000fea0003c00000 */
[----:B------:R0:W1:Y:S02]  /*a480*/  SHFL.BFLY P0, R195, R194, R192, R181 ;  /* 0x0c0000c0c2c37389 */ /* 0x00006400000000b5 */
[----:B01----:R-:W-:Y:S01]  /*a490*/  ENDCOLLECTIVE ;  /* 0x000000000000791b */ /* 0x003fe20003800000 */
.L_x_15101:
[----:B------:R-:W-:Y:S01]  /*a4a0*/  HFMA2.MMA R192, -RZ, RZ, 0, 4.76837158203125e-07 ;  /* 0x00000008ffc07435 */ /* 0x000fe200000001ff */
[----:B------:R-:W-:Y:S01]  /*a4b0*/  MOV R194, R182 ;  /* 0x000000b600c27202 */ /* 0x000fe20000000f00 */
[----:B------:R-:W-:-:S09]  /*a4c0*/  FADD.FTZ R183, R183, R195 ;  /* 0x000000c3b7b77221 */ /* 0x000fd20000010000 */
[----:B------:R-:W-:Y:S05]  /*a4d0*/  WARPSYNC.COLLECTIVE R180, `(.L_x_15102) ;  /* 0x00000000b4087348 */ /* 0x000fea0003c00000 */
[----:B------:R0:W1:Y:S02]  /*a4e0*/  SHFL.BFLY P0, R195, R194, R192, R181 ;  /* 0x0c0000c0c2c37389 */ /* 0x00006400000000b5 */
[----:B01----:R-:W-:Y:S01]  /*a4f0*/  ENDCOLLECTIVE ;  /* 0x000000000000791b */ /* 0x003fe20003800000 */
.L_x_15102:
[----:B------:R-:W-:Y:S01]  /*a500*/  MOV R194, R183 ;  /* 0x000000b700c27202 */ /* 0x000fe20000000f00 */
[----:B------:R-:W-:-:S07]  /*a510*/  FADD.FTZ R182, R182, R195 ;  /* 0x000000c3b6b67221 */ /* 0x000fce0000010000 */
[----:B------:R-:W-:Y:S05]  /*a520*/  WARPSYNC.COLLECTIVE R180, `(.L_x_15103) ;  /* 0x00000000b4087348 */ /* 0x000fea0003c00000 */
[----:B------:R0:W1:Y:S02]  /*a530*/  SHFL.BFLY P0, R195, R194, R192, R181 ;  /* 0x0c0000c0c2c37389 */ /* 0x00006400000000b5 */
[----:B01----:R-:W-:Y:S01]  /*a540*/  ENDCOLLECTIVE ;  /* 0x000000000000791b */ /* 0x003fe20003800000 */
.L_x_15103:
[----:B------:R-:W-:Y:S01]  /*a550*/  HFMA2.MMA R192, -RZ, RZ, 0, 9.5367431640625e-07 ;  /* 0x00000010ffc07435 */ /* 0x000fe200000001ff */
[----:B------:R-:W-:Y:S01]  /*a560*/  MOV R194, R182 ;  /* 0x000000b600c27202 */ /* 0x000fe20000000f00 */
[----:B------:R-:W-:-:S09]  /*a570*/  FADD.FTZ R183, R183, R195 ;  /* 0x000000c3b7b77221 */ /* 0x000fd20000010000 */
[----:B------:R-:W-:Y:S05]  /*a580*/  WARPSYNC.COLLECTIVE R180, `(.L_x_15104) ;  /* 0x00000000b4087348 */ /* 0x000fea0003c00000 */
[----:B------:R0:W1:Y:S02]  /*a590*/  SHFL.BFLY P0, R195, R194, R192, R181 ;  /* 0x0c0000c0c2c37389 */ /* 0x00006400000000b5 */
[----:B01----:R-:W-:Y:S01]  /*a5a0*/  ENDCOLLECTIVE ;  /* 0x000000000000791b */ /* 0x003fe20003800000 */
.L_x_15104:
[----:B------:R-:W-:Y:S02]  /*a5b0*/  MOV R194, R183 ;  /* 0x000000b700c27202 */ /* 0x000fe40000000f00 */
[----:B------:R-:W-:-:S07]  /*a5c0*/  MOV R193, R195 ;  /* 0x000000c300c17202 */ /* 0x000fce0000000f00 */
[----:B------:R-:W-:Y:S05]  /*a5d0*/  WARPSYNC.COLLECTIVE R180, `(.L_x_15105) ;  /* 0x00000000b4087348 */ /* 0x000fea0003c00000 */
[----:B------:R0:W1:Y:S02]  /*a5e0*/  SHFL.BFLY P0, R195, R194, R192, R181 ;  /* 0x0c0000c0c2c37389 */ /* 0x00006400000000b5 */
[----:B01----:R-:W-:Y:S01]  /*a5f0*/  ENDCOLLECTIVE ;  /* 0x000000000000791b */ /* 0x003fe20003800000 */
.L_x_15105:
[----:B------:R-:W-:Y:S01]  /*a600*/  MOV R194, R195 ;  /* 0x000000c300c27202 */ /* 0x000fe20000000f00 */
[----:B------:R-:W-:Y:S06]  /*a610*/  BRA `(.L_x_15106) ;  /* 0xffffff9800987947 */ /* 0x000fec000383ffff */
.L_x_15107:
        /* <DEDUP_REMOVED lines=14> */
.L_x_17041:


//--------------------- .text._ZN10layer_norm13ln_bwd_kernelINS_13Kernel_traitsIfffffjLj1280ELj1ELj4ELj1ELj16ENS_18Kernel_traits_baseILj1280EfffffjLj128EEEEELb0ELb0ELb0ELb0EEEvNS_9BwdParamsE --------------------------
	.section	.text._ZN10layer_norm13ln_bwd_kernelINS_13Kernel_traitsIfffffjLj1280ELj1ELj4ELj1ELj16ENS_18Kernel_traits_baseILj1280EfffffjLj128EEEEELb0ELb0ELb0ELb0EEEvNS_9BwdParamsE,"ax",@progbits
	.align	128
        .global         _ZN10layer_norm13ln_bwd_kernelINS_13Kernel_traitsIfffffjLj1280ELj1ELj4ELj1ELj16ENS_18Kernel_traits_baseILj1280EfffffjLj128EEEEELb0ELb0ELb0ELb0EEEvNS_9BwdParamsE
        .type           _ZN10layer_norm13ln_bwd_kernelINS_13Kernel_traitsIfffffjLj1280ELj1ELj4ELj1ELj16ENS_18Kernel_traits_baseILj1280EfffffjLj128EEEEELb0ELb0ELb0ELb0EEEvNS_9BwdParamsE,@function
        .size           _ZN10layer_norm13ln_bwd_kernelINS_13Kernel_traitsIfffffjLj1280ELj1ELj4ELj1ELj16ENS_18Kernel_traits_baseILj1280EfffffjLj128EEEEELb0ELb0ELb0ELb0EEEvNS_9BwdParamsE,(.L_x_17042 - _ZN10layer_norm13ln_bwd_kernelINS_13Kernel_traitsIfffffjLj1280ELj1ELj4ELj1ELj16ENS_18Kernel_traits_baseILj1280EfffffjLj128EEEEELb0ELb0ELb0ELb0EEEvNS_9BwdParamsE)
        .other          _ZN10layer_norm13ln_bwd_kernelINS_13Kernel_traitsIfffffjLj1280ELj1ELj4ELj1ELj16ENS_18Kernel_traits_baseILj1280EfffffjLj128EEEEELb0ELb0ELb0ELb0EEEvNS_9BwdParamsE,@"STO_CUDA_ENTRY STV_DEFAULT"
_ZN10layer_norm13ln_bwd_kernelINS_13Kernel_traitsIfffffjLj1280ELj1ELj4ELj1ELj16ENS_18Kernel_traits_baseILj1280EfffffjLj128EEEEELb0ELb0ELb0ELb0EEEvNS_9BwdParamsE:
.text._ZN10layer_norm13ln_bwd_kernelINS_13Kernel_traitsIfffffjLj1280ELj1ELj4ELj1ELj16ENS_18Kernel_traits_baseILj1280EfffffjLj128EEEEELb0ELb0ELb0ELb0EEEvNS_9BwdParamsE:
[----:B------:R-:W0:Y:S01]  /*0000*/  LDC R1, c[0x0][0x28] ;  /* 0x00000a00ff017b82 */ /* 0x000e220000000800 */
[----:B------:R-:W1:Y:S01]  /*0010*/  S2R R27, SR_TID.X ;  /* 0x00000000001b7919 */ /* 0x000e620000002100 */
[----:B------:R-:W-:Y:S01]  /*0020*/  ULDC UR4, c[0x0][0x218] ;  /* 0x0000860000047ab9 */ /* 0x000fe20000000800 */
[----:B0-----:R-:W-:Y:S01]  /*0030*/  IADD3 R1, R1, -0x30, RZ ;  /* 0xffffffd001017810 */ /* 0x001fe20007ffe0ff */
[----:B------:R-:W-:Y:S01]  /*0040*/  ULDC UR6, c[0x0][0x214] ;  /* 0x0000850000067ab9 */ /* 0x000fe20000000800 */
[----:B------:R-:W-:Y:S01]  /*0050*/  MOV R4, UR4 ;  /* 0x0000000400047c02 */ /* 0x000fe20008000f00 */
[----:B------:R-:W-:Y:S01]  /*0060*/  ULDC UR13, c[0x0][0x218] ;  /* 0x00008600000d7ab9 */ /* 0x000fe20000000800 */
[----:B------:R-:W-:Y:S01]  /*0070*/  LOP3.LUT R3, R3, 0xffffffef, RZ, 0xc0, !PT ;  /* 0xffffffef03037812 */ /* 0x000fe200078ec0ff */
[----:B------:R-:W-:Y:S01]  /*0080*/  ULDC UR12, c[0x0][0x290] ;  /* 0x0000a400000c7ab9 */ /* 0x000fe20000000800 */
        /* <DEDUP_REMOVED lines=11> */
[----:B------:R2:W3:Y:S03]  /*0140*/  LDL.64 R28, [R1+0x20] ;  /* 0x00002000011c7983 */ /* 0x0004e60000100a00 */
[C---:B------:R-:W-:Y:S01]  /*0150*/  LOP3.LUT P4, RZ, R0.reuse, 0xffffffe0, RZ, 0xc0, !PT ;  /* 0xffffffe000ff7812 */ /* 0x040fe2000788c0ff */
[----:B------:R2:W3:Y:S01]  /*0160*/  LDL.64 R30, [R1+0x28] ;  /* 0x00002800011e7983 */ /* 0x0004e20000100a00 */
[----:B------:R-:W-:-:S02]  /*0170*/  ISETP.GE.U32.AND P3, PT, R0, 0x40, PT ;  /* 0x000000400000780c */ /* 0x000fc40003f66070 */
[C---:B------:R-:W-:Y:S02]  /*0180*/  ISETP.GE.U32.AND P2, PT, R0.reuse, 0x60, PT ;  /* 0x000000600000780c */ /* 0x040fe40003f46070 */
[----:B------:R-:W-:-:S07]  /*0190*/  ISETP.GE.U32.AND P6, PT, R0, 0x80, PT ;  /* 0x000000800000780c */ /* 0x000fce0003fc6070 */
[----:B0-----:R-:W0:Y:S01]  /*01a0*/  @P4 LDC.64 R4, c[0x0][0x260] ;  /* 0x00009800ff044b82 */ /* 0x001e220000000a00 */
[----:B------:R-:W-:-:S04]  /*01b0*/  @P4 LOP3.LUT R3, R3, 0x10, RZ, 0xfc, !PT ;  /* 0x0000001003034812 */ /* 0x000fc800078efcff */
[----:B------:R-:W-:-:S03]  /*01c0*/  LOP3.LUT R3, R3, 0xfffffff7, RZ, 0xc0, !PT ;  /* 0xfffffff703037812 */ /* 0x000fc600078ec0ff */
[----:B------:R-:W4:Y:S01]  /*01d0*/  @P3 LDC.64 R6, c[0x0][0x260] ;  /* 0x00009800ff063b82 */ /* 0x000f220000000a00 */
[----:B------:R-:W-:-:S04]  /*01e0*/  @P3 LOP3.LUT R3, R3, 0x8, RZ, 0xfc, !PT ;  /* 0x0000000803033812 */ /* 0x000fc800078efcff */
[----:B------:R-:W-:-:S03]  /*01f0*/  LOP3.LUT R3, R3, 0xfffffffb, RZ, 0xc0, !PT ;  /* 0xfffffffb03037812 */ /* 0x000fc600078ec0ff */
[----:B------:R-:W1:Y:S01]  /*0200*/  @P2 LDC.64 R10, c[0x0][0x260] ;  /* 0x00009800ff0a2b82 */ /* 0x000e620000000a00 */
[----:B------:R-:W-:-:S07]  /*0210*/  @P2 LOP3.LUT R3, R3, 0x4, RZ, 0xfc, !PT ;  /* 0x0000000403032812 */ /* 0x000fce00078efcff */
[----:B------:R-:W2:Y:S01]  /*0220*/  @P6 LDC.64 R12, c[0x0][0x260] ;  /* 0x00009800ff0c6b82 */ /* 0x000ea20000000a00 */
[C---:B0-----:R-:W-:Y:S01]  /*0230*/  @P4 IMAD.WIDE.U32 R4, R25.reuse, 0x10, R4 ;  /* 0x0000001019044825 */ /* 0x041fe200078e0004 */
[----:B------:R-:W-:Y:S02]  /*0240*/  @P4 LOP3.LUT R25, R25, 0x20, RZ, 0xfc, !PT ;  /* 0x0000002019194812 */ /* 0x000fe400078efcff */
[----:B------:R-:W-:Y:S02]  /*0250*/  ISETP.GE.U32.AND P5, PT, R0, 0xa0, PT ;  /* 0x000000a00000780c */ /* 0x000fe40003fa6070 */
[----:B------:R-:W-:Y:S01]  /*0260*/  LOP3.LUT R3, R3, 0xfffffffd, RZ, 0xc0, !PT ;  /* 0xfffffffd03037812 */ /* 0x000fe200078ec0ff */
[C---:B----4-:R-:W-:Y:S01]  /*0270*/  @P3 IMAD.WIDE.U32 R8, R25.reuse, 0x10, R6 ;  /* 0x0000001019083825 */ /* 0x050fe200078e0006 */
[----:B------:R-:W-:Y:S02]  /*0280*/  @P3 IADD3 R25, R25, 0x20, RZ ;  /* 0x0000002019193810 */ /* 0x000fe40007ffe0ff */
[----:B------:R-:W-:-:S04]  /*0290*/  @P6 LOP3.LUT R3, R3, 0x2, RZ, 0xfc, !PT ;  /* 0x0000000203036812 */ /* 0x000fc800078efcff */
[----:B------:R-:W-:Y:S01]  /*02a0*/  LOP3.LUT R3, R3, 0xfffffffe, RZ, 0xc0, !PT ;  /* 0xfffffffe03037812 */ /* 0x000fe200078ec0ff */
[C---:B-1----:R-:W-:Y:S01]  /*02b0*/  @P2 IMAD.WIDE.U32 R10, R25.reuse, 0x10, R10 ;  /* 0x00000010190a2825 */ /* 0x042fe200078e000a */
[----:B------:R-:W-:Y:S01]  /*02c0*/  @P2 IADD3 R25, R25, 0x20, RZ ;  /* 0x0000002019192810 */ /* 0x000fe20007ffe0ff */
[----:B------:R-:W-:Y:S01]  /*02d0*/  ULDC.64 UR4, c[0x0][0x208] ;  /* 0x0000820000047ab9 */ /* 0x000fe20000000a00 */
[----:B------:R-:W-:Y:S01]  /*02e0*/  @P5 LOP3.LUT R3, R3, 0x1, RZ, 0xfc, !PT ;  /* 0x0000000103035812 */ /* 0x000fe200078efcff */
[----:B------:R-:W0:Y:S01]  /*02f0*/  @P5 LDC.64 R6, c[0x0][0x260] ;  /* 0x00009800ff065b82 */ /* 0x000e220000000a00 */
[----:B------:R-:W-:Y:S01]  /*0300*/  P2R R26, PR, RZ, 0x40 ;  /* 0x00000040ff1a7803 */ /* 0x000fe20000000000 */
[C---:B--2---:R-:W-:Y:S01]  /*0310*/  @P6 IMAD.WIDE.U32 R12, R25.reuse, 0x10, R12 ;  /* 0x00000010190c6825 */ /* 0x044fe200078e000c */
[----:B------:R-:W-:Y:S02]  /*0320*/  @P6 IADD3 R25, R25, 0x20, RZ ;  /* 0x0000002019196810 */ /* 0x000fe40007ffe0ff */
[----:B------:R-:W-:-:S04]  /*0330*/  LOP3.LUT P6, RZ, R3, 0x4, RZ, 0xc0, !PT ;  /* 0x0000000403ff7812 */ /* 0x000fc800078cc0ff */
[----:B------:R-:W-:Y:S02]  /*0340*/  P2R R24, PR, RZ, 0x40 ;  /* 0x00000040ff187803 */ /* 0x000fe40000000000 */
[----:B------:R-:W-:-:S04]  /*0350*/  LOP3.LUT P6, RZ, R3, 0x8, RZ, 0xc0, !PT ;  /* 0x0000000803ff7812 */ /* 0x000fc800078cc0ff */
[----:B------:R-:W-:Y:S02]  /*0360*/  P2R R2, PR, RZ, 0x40 ;  /* 0x00000040ff027803 */ /* 0x000fe40000000000 */
[----:B------:R-:W-:-:S13]  /*0370*/  LOP3.LUT P6, RZ, R3, 0x10, RZ, 0xc0, !PT ;  /* 0x0000001003ff7812 */ /* 0x000fda00078cc0ff */
[----:B---3--:R-:W2:Y:S01]  /*0380*/  @P6 LDG.E.128 R28, desc[UR4][R4.64] ;  /* 0x00000004041c6981 */ /* 0x008ea2000c1e1d00 */
[C---:B------:R-:W-:Y:S02]  /*0390*/  ISETP.GE.U32.AND P0, PT, R0.reuse, 0xc0, PT ;  /* 0x000000c00000780c */ /* 0x040fe40003f06070 */
[C---:B------:R-:W-:Y:S02]  /*03a0*/  ISETP.GE.U32.AND P1, PT, R0.reuse, 0xe0, PT ;  /* 0x000000e00000780c */ /* 0x040fe40003f26070 */
[C---:B------:R-:W-:Y:S02]  /*03b0*/  ISETP.GE.U32.AND P2, PT, R0.reuse, 0x100, PT ;  /* 0x000001000000780c */ /* 0x040fe40003f46070 */
[----:B------:R-:W-:-:S07]  /*03c0*/  ISETP.GE.U32.AND P3, PT, R0, 0x120, PT ;  /* 0x000001200000780c */ /* 0x000fce0003f66070 */
[----:B------:R-:W1:Y:S08]  /*03d0*/  @P0 LDC.64 R16, c[0x0][0x260] ;  /* 0x00009800ff100b82 */ /* 0x000e700000000a00 */
[----:B------:R-:W3:Y:S01]  /*03e0*/  @P1 LDC.64 R18, c[0x0][0x260] ;  /* 0x00009800ff121b82 */ /* 0x000ee20000000a00 */
[----:B0-----:R-:W-:-:S07]  /*03f0*/  @P5 IMAD.WIDE.U32 R14, R25, 0x10, R6 ;  /* 0x00000010190e5825 */ /* 0x001fce00078e0006 */
[----:B------:R-:W0:Y:S01]  /*0400*/  @P2 LDC.64 R20, c[0x0][0x260] ;  /* 0x00009800ff142b82 */ /* 0x000e220000000a00 */
[----:B------:R-:W-:Y:S01]  /*0410*/  @P5 IADD3 R25, R25, 0x20, RZ ;  /* 0x0000002019195810 */ /* 0x000fe20007ffe0ff */
[----:B------:R4:W5:Y:S06]  /*0420*/  @P5 LDG.E.128 R160, desc[UR4][R14.64] ;  /* 0x000000040ea05981 */ /* 0x00096c000c1e1d00 */
[----:B------:R-:W4:Y:S01]  /*0430*/  @P3 LDC.64 R22, c[0x0][0x260] ;  /* 0x00009800ff163b82 */ /* 0x000f220000000a00 */
[C---:B-1----:R-:W-:Y:S01]  /*0440*/  @P0 IMAD.WIDE.U32 R16, R25.reuse, 0x10, R16 ;  /* 0x0000001019100825 */ /* 0x042fe200078e0010 */
[----:B------:R-:W-:-:S04]  /*0450*/  @P0 IADD3 R25, R25, 0x20, RZ ;  /* 0x0000002019190810 */ /* 0x000fc80007ffe0ff */
[----:B------:R1:W5:Y:S01]  /*0460*/  @P0 LDG.E.128 R156, desc[UR4][R16.64] ;  /* 0x00000004109c0981 */ /* 0x000362000c1e1d00 */
[C---:B---3--:R-:W-:Y:S01]  /*0470*/  @P1 IMAD.WIDE.U32 R18, R25.reuse, 0x10, R18 ;  /* 0x0000001019121825 */ /* 0x048fe200078e0012 */
[----:B------:R-:W-:-:S04]  /*0480*/  @P1 IADD3 R25, R25, 0x20, RZ ;  /* 0x0000002019191810 */ /* 0x000fc80007ffe0ff */
[----:B------:R1:W5:Y:S01]  /*0490*/  @P1 LDG.E.128 R152, desc[UR4][R18.64] ;  /* 0x0000000412981981 */ /* 0x000362000c1e1d00 */
[C---:B0-----:R-:W-:Y:S01]  /*04a0*/  @P2 IMAD.WIDE.U32 R20, R25.reuse, 0x10, R20 ;  /* 0x0000001019142825 */ /* 0x041fe200078e0014 */
[----:B------:R-:W-:-:S04]  /*04b0*/  @P2 IADD3 R25, R25, 0x20, RZ ;  /* 0x0000002019192810 */ /* 0x000fc80007ffe0ff */
[----:B------:R1:W5:Y:S01]  /*04c0*/  @P2 LDG.E.128 R148, desc[UR4][R20.64] ;  /* 0x0000000414942981 */ /* 0x000362000c1e1d00 */
[----:B----4-:R-:W-:-:S05]  /*04d0*/  @P3 IMAD.WIDE.U32 R22, R25, 0x10, R22 ;  /* 0x0000001019163825 */ /* 0x010fca00078e0016 */
[----:B------:R1:W5:Y:S04]  /*04e0*/  @P3 LDG.E.128 R144, desc[UR4][R22.64] ;  /* 0x0000000416903981 */ /* 0x000368000c1e1d00 */
[----:B--2---:R1:W-:Y:S04]  /*04f0*/  @P6 STL.64 [R1+0x20], R28 ;  /* 0x0000201c01006387 */ /* 0x0043e80000100a00 */
[----:B------:R1:W-:Y:S01]  /*0500*/  @P6 STL.64 [R1+0x28], R30 ;  /* 0x0000281e01006387 */ /* 0x0003e20000100a00 */
[----:B------:R-:W-:-:S13]  /*0510*/  ISETP.NE.AND P6, PT, R2, RZ, PT ;  /* 0x000000ff0200720c */ /* 0x000fda0003fc5270 */
[----:B------:R1:W5:Y:S01]  /*0520*/  @P6 LDG.E.128 R172, desc[UR4][R8.64] ;  /* 0x0000000408ac6981 */ /* 0x000362000c1e1d00 */
[----:B------:R-:W-:-:S13]  /*0530*/  ISETP.NE.AND P6, PT, R24, RZ, PT ;  /* 0x000000ff1800720c */ /* 0x000fda0003fc5270 */
[----:B------:R1:W5:Y:S01]  /*0540*/  @P6 LDG.E.128 R168, desc[UR4][R10.64] ;  /* 0x000000040aa86981 */ /* 0x000362000c1e1d00 */
[----:B------:R-:W-:-:S13]  /*0550*/  ISETP.NE.AND P6, PT, R26, RZ, PT ;  /* 0x000000ff1a00720c */ /* 0x000fda0003fc5270 */
[----:B------:R1:W5:Y:S01]  /*0560*/  @P6 LDG.E.128 R164, desc[UR4][R12.64] ;  /* 0x000000040ca46981 */ /* 0x000362000c1e1d00 */
[----:B------:R-:W-:Y:S01]  /*0570*/  ISETP.GE.U32.AND P4, PT, R0, 0x140, PT ;  /* 0x000001400000780c */ /* 0x000fe20003f86070 */
[----:B------:R-:W0:-:S12]  /*0580*/  S2R R5, SR_CTAID.X ;  /* 0x0000000000057919 */ /* 0x000e180000002500 */
[----:B------:R-:W2:Y:S01]  /*0590*/  @P4 LDC.64 R6, c[0x0][0x260] ;  /* 0x00009800ff064b82 */ /* 0x000ea20000000a00 */
[----:B------:R-:W-:Y:S02]  /*05a0*/  @P3 IADD3 R25, R25, 0x20, RZ ;  /* 0x0000002019193810 */ /* 0x000fe40007ffe0ff */
[----:B------:R-:W-:Y:S02]  /*05b0*/  SHF.R.U32.HI R0, RZ, 0x5, R27 ;  /* 0x00000005ff007819 */ /* 0x000fe4000001161b */
[----:B------:R-:W-:-:S04]  /*05c0*/  LOP3.LUT R3, R3, 0xffffffdf, RZ, 0xc0, !PT ;  /* 0xffffffdf03037812 */ /* 0x000fc800078ec0ff */
[----:B------:R-:W-:Y:S02]  /*05d0*/  @P4 LOP3.LUT R3, R3, 0x20, RZ, 0xfc, !PT ;  /* 0x0000002003034812 */ /* 0x000fe400078efcff */
[----:B0-----:R-:W-:Y:S01]  /*05e0*/  LEA R2, R5, R0, 0x2 ;  /* 0x0000000005027211 */ /* 0x001fe200078e10ff */
[----:B--2---:R-:W-:-:S05]  /*05f0*/  @P4 IMAD.WIDE.U32 R6, R25, 0x10, R6 ;  /* 0x0000001019064825 */ /* 0x004fca00078e0006 */
[----:B------:R1:W5:Y:S01]  /*0600*/  @P4 LDG.E.128 R140, desc[UR4][R6.64] ;  /* 0x00000004068c4981 */ /* 0x000362000c1e1d00 */
[----:B------:R-:W-:Y:S01]  /*0610*/  ISETP.GE.AND P4, PT, R2, UR6, PT ;  /* 0x0000000602007c0c */ /* 0x000fe2000bf86270 */
[----:B------:R-:W-:Y:S01]  /*0620*/  BSSY B0, `(.L_x_15108) ;  /* 0x00003d6000007945 */ /* 0x000fe20003800000 */
        /* <DEDUP_REMOVED lines=45> */
.L_x_15151:
[----:B-1-34-:R-:W0:Y:S01]  /*0900*/  LDC.64 R184, c[0x0][0x250] ;  /* 0x00009400ffb87b82 */ /* 0x01ae220000000a00 */
[----:B------:R-:W-:Y:S02]  /*0910*/  SHF.R.S32.HI R6, RZ, 0x1f, R2 ;  /* 0x0000001fff067819 */ /* 0x000fe40000011402 */
[----:B------:R-:W-:-:S05]  /*0920*/  LOP3.LUT P6, RZ, R3, 0x10, RZ, 0xc0, !PT ;  /* 0x0000001003ff7812 */ /* 0x000fca00078cc0ff */
[----:B------:R-:W1:Y:S01]  /*0930*/  @P4 LDC.64 R4, c[0x0][0x270] ;  /* 0x00009c00ff044b82 */ /* 0x000e620000000a00 */
[----:B0-----:R-:W-:-:S05]  /*0940*/  IMAD.WIDE R184, R2, 0x4, R184 ;  /* 0x0000000402b87825 */ /* 0x001fca00078e02b8 */
[----:B--2--5:R-:W5:Y:S01]  /*0950*/  LDG.E R192, desc[UR4][R184.64] ;  /* 0x00000004b8c07981 */ /* 0x024f62000c1e1900 */
[C---:B-1----:R-:W-:Y:S02]  /*0960*/  @P4 LEA R8, P5, R2.reuse, R4, 0x2 ;  /* 0x0000000402084211 */ /* 0x042fe400078a10ff */
[----:B------:R-:W-:Y:S02]  /*0970*/  MOV R4, 0x3f800000 ;  /* 0x3f80000000047802 */ /* 0x000fe40000000f00 */
[----:B------:R-:W-:Y:S01]  /*0980*/  @P4 LEA.HI.X R9, R2, R5, R6, 0x2, P5 ;  /* 0x0000000502094211 */ /* 0x000fe200028f1406 */
[----:B------:R-:W0:Y:S04]  /*0990*/  S2R R186, SR_TID.X ;  /* 0x0000000000ba7919 */ /* 0x000e280000002100 */
[----:B------:R1:W5:Y:S02]  /*09a0*/  @P4 LDG.E R4, desc[UR4][R8.64] ;  /* 0x0000000408044981 */ /* 0x000364000c1e1900 */
[----:B-1----:R-:W1:Y:S01]  /*09b0*/  LDC.64 R8, c[0x0][0x258] ;  /* 0x00009600ff087b82 */ /* 0x002e620000000a00 */
[----:B------:R-:W-:-:S05]  /*09c0*/  MOV R187, UR13 ;  /* 0x0000000d00bb7c02 */ /* 0x000fca0008000f00 */
[C---:B------:R-:W-:Y:S01]  /*09d0*/  IMAD R6, R2.reuse, R187, RZ ;  /* 0x000000bb02067224 */ /* 0x040fe200078e02ff */
[----:B------:R-:W-:Y:S01]  /*09e0*/  BSSY B1, `(.L_x_15110) ;  /* 0x000003c000017945 */ /* 0x000fe20003800000 */
[----:B------:R-:W-:Y:S01]  /*09f0*/  STL [R1+0x14], R187 ;  /* 0x000014bb01007387 */ /* 0x000fe20000100800 */
[----:B-1----:R-:W-:-:S05]  /*0a00*/  IMAD.WIDE R8, R2, 0x4, R8 ;  /* 0x0000000402087825 */ /* 0x002fca00078e0208 */
[----:B------:R1:W5:Y:S02]  /*0a10*/  LDG.E R5, desc[UR4][R8.64] ;  /* 0x0000000408057981 */ /* 0x000364000c1e1900 */
[----:B-1----:R-:W-:Y:S02]  /*0a20*/  SHF.R.S32.HI R8, RZ, 0x1f, R6 ;  /* 0x0000001fff087819 */ /* 0x002fe40000011406 */
[----:B0-----:R-:W-:Y:S02]  /*0a30*/  LOP3.LUT R9, R186, 0x1f, RZ, 0xc0, !PT ;  /* 0x0000001fba097812 */ /* 0x001fe400078ec0ff */
[----:B------:R-:W-:-:S04]  /*0a40*/  LEA.HI R6, R8, R6, RZ, 0x2 ;  /* 0x0000000608067211 */ /* 0x000fc800078f10ff */
[----:B------:R-:W-:Y:S01]  /*0a50*/  LEA.HI.SX32 R6, R6, R9, 0x1e ;  /* 0x0000000906067211 */ /* 0x000fe200078ff2ff */
[----:B------:R0:W-:Y:S03]  /*0a60*/  STL [R1+0x18], R9 ;  /* 0x0000180901007387 */ /* 0x0001e60000100800 */
[----:B------:R-:W-:Y:S02]  /*0a70*/  MOV R196, R6 ;  /* 0x0000000600c47202 */ /* 0x000fe40000000f00 */
[----:B0-----:R-:W-:Y:S01]  /*0a80*/  CS2R R8, SRZ ;  /* 0x0000000000087805 */ /* 0x001fe2000001ff00 */
        /* <DEDUP_REMOVED lines=14> */
[----:B-1----:R-:W0:Y:S02]  /*0b70*/  LDC.64 R8, c[0x0][0x2b8] ;  /* 0x0000ae00ff087b82 */ /* 0x002e240000000a00 */
[----:B------:R-:W2:Y:S01]  /*0b80*/  LDG.E.128 R188, desc[UR4][R184.64] ;  /* 0x00000004b8bc7981 */ /* 0x000ea2000c1e1d00 */
[----:B0-----:R-:W-:-:S05]  /*0b90*/  IMAD.WIDE.U32 R8, R6, 0x10, R8 ;  /* 0x0000001006087825 */ /* 0x001fca00078e0008 */
[----:B------:R0:W3:Y:S01]  /*0ba0*/  LDG.E.128 R184, desc[UR4][R8.64] ;  /* 0x0000000408b87981 */ /* 0x0000e2000c1e1d00 */
[----:B-----5:R-:W-:-:S05]  /*0bb0*/  FSEL R0, R192, RZ, !P5 ;  /* 0x000000ffc0007208 */ /* 0x020fca0006800000 */
[C---:B--2---:R-:W-:Y:S01]  /*0bc0*/  FADD.FTZ R7, -R0.reuse, R188 ;  /* 0x000000bc00077221 */ /* 0x044fe20000010100 */
[C---:B------:R-:W-:Y:S01]  /*0bd0*/  FADD.FTZ R189, -R0.reuse, R189 ;  /* 0x000000bd00bd7221 */ /* 0x040fe20000010100 */
[C---:B0-----:R-:W-:Y:S01]  /*0be0*/  FADD.FTZ R9, -R0.reuse, R190 ;  /* 0x000000be00097221 */ /* 0x041fe20000010100 */
[----:B------:R-:W-:Y:S01]  /*0bf0*/  FADD.FTZ R8, -R0, R191 ;  /* 0x000000bf00087221 */ /* 0x000fe20000010100 */
[C---:B------:R-:W-:Y:S01]  /*0c00*/  FMUL.FTZ R0, R5.reuse, R7 ;  /* 0x0000000705007220 */ /* 0x040fe20000410000 */
[C---:B------:R-:W-:Y:S01]  /*0c10*/  FMUL.FTZ R196, R5.reuse, R189 ;  /* 0x000000bd05c47220 */ /* 0x040fe20000410000 */
[----:B------:R-:W-:-:S04]  /*0c20*/  FMUL.FTZ R238, R5, R9 ;  /* 0x0000000905ee7220 */ /* 0x000fc80000410000 */
[----:B------:R0:W-:Y:S01]  /*0c30*/  STL [R1+0x10], R196 ;  /* 0x000010c401007387 */ /* 0x0001e20000100800 */
[----:B---3--:R-:W-:Y:S01]  /*0c40*/  FMUL.FTZ R7, R221, R184 ;  /* 0x000000b8dd077220 */ /* 0x008fe20000410000 */
[----:B------:R-:W-:Y:S01]  /*0c50*/  FMUL.FTZ R221, R220, R185 ;  /* 0x000000b9dcdd7220 */ /* 0x000fe20000410000 */
[----:B----4-:R-:W-:Y:S01]  /*0c60*/  FMUL.FTZ R220, R219, R186 ;  /* 0x000000badbdc7220 */ /* 0x010fe20000410000 */
        /* <DEDUP_REMOVED lines=18> */
[----:B0-----:R-:W-:-:S07]  /*0d90*/  IADD3 R196, R6, 0x20, RZ ;  /* 0x0000002006c47810 */ /* 0x001fce0007ffe0ff */
.L_x_15111:
[----:B------:R-:W-:Y:S05]  /*0da0*/  BSYNC B1 ;  /* 0x0000000000017941 */ /* 0x000fea0003800000 */
.L_x_15110:
[----:B------:R-:W-:Y:S01]  /*0db0*/  LOP3.LUT P5, RZ, R3, 0x8, RZ, 0xc0, !PT ;  /* 0x0000000803ff7812 */ /* 0x000fe200078ac0ff */
[----:B------:R-:W-:-:S12]  /*0dc0*/  BSSY B1, `(.L_x_15112) ;  /* 0x000002f000017945 */ /* 0x000fd80003800000 */
[----:B------:R-:W-:Y:S05]  /*0dd0*/  @!P5 BRA `(.L_x_15113) ;  /* 0x0000000000b4d947 */ /* 0x000fea0003800000 */
[----:B------:R-:W-:Y:S01]  /*0de0*/  ISETP.NE.U32.AND P5, PT, RZ, UR8, PT ;  /* 0x00000008ff007c0c */ /* 0x000fe2000bfa5070 */
[----:B------:R-:W0:Y:S03]  /*0df0*/  LDC.U8 R186, c[0x0][0x2a0] ;  /* 0x0000a800ffba7b82 */ /* 0x000e260000000000 */
[----:B------:R-:W-:-:S05]  /*0e00*/  ISETP.NE.AND.EX P5, PT, RZ, UR9, PT, P5 ;  /* 0x00000009ff007c0c */ /* 0x000fca000bfa5350 */
[----:B------:R-:W1:Y:S08]  /*0e10*/  LDC.64 R188, c[0x0][0x2b8] ;  /* 0x0000ae00ffbc7b82 */ /* 0x000e700000000a00 */
[----:B------:R-:W-:-:S04]  /*0e20*/  @P5 LEA R184, P6, R196, UR8, 0x4 ;  /* 0x00000008c4b85c11 */ /* 0x000fc8000f8c20ff */
[----:B------:R-:W-:-:S05]  /*0e30*/  @P5 LEA.HI.X R185, R196, UR9, RZ, 0x4, P6 ;  /* 0x00000009c4b95c11 */ /* 0x000fca000b0f24ff */
[----:B------:R2:W5:Y:S01]  /*0e40*/  @P5 LDG.E.128 R52, desc[UR4][R184.64] ;  /* 0x00000004b8345981 */ /* 0x000562000c1e1d00 */
[C---:B-1----:R-:W-:Y:S01]  /*0e50*/  IMAD.WIDE.U32 R188, R196.reuse, 0x10, R188 ;  /* 0x00000010c4bc7825 */ /* 0x042fe200078e00bc */
[----:B--2---:R-:W-:-:S05]  /*0e60*/  LEA R184, P5, R196, UR10, 0x4 ;  /* 0x0000000ac4b87c11 */ /* 0x004fca000f8a20ff */
[----:B------:R-:W2:Y:S01]  /*0e70*/  LDG.E.128 R188, desc[UR4][R188.64] ;  /* 0x00000004bcbc7981 */ /* 0x000ea2000c1e1d00 */
[----:B------:R-:W-:Y:S02]  /*0e80*/  LEA.HI.X R185, R196, UR11, RZ, 0x4, P5 ;  /* 0x0000000bc4b97c11 */ /* 0x000fe4000a8f24ff */
[----:B0-----:R-:W-:-:S04]  /*0e90*/  ISETP.NE.AND P5, PT, R186, RZ, PT ;  /* 0x000000ffba00720c */ /* 0x001fc80003fa5270 */
[----:B------:R-:W3:Y:S01]  /*0ea0*/  LDG.E.128 R184, desc[UR4][R184.64] ;  /* 0x00000004b8b87981 */ /* 0x000ee2000c1e1d00 */
[----:B-----5:R-:W-:Y:S02]  /*0eb0*/  FSEL R15, R192, RZ, !P5 ;  /* 0x000000ffc00f7208 */ /* 0x020fe40006800000 */
[----:B------:R-:W-:-:S03]  /*0ec0*/  IADD3 R196, R196, 0x20, RZ ;  /* 0x00000020c4c47810 */ /* 0x000fc60007ffe0ff */
[C---:B---3--:R-:W-:Y:S01]  /*0ed0*/  FADD.FTZ R184, -R15.reuse, R184 ;  /* 0x000000b80fb87221 */ /* 0x048fe20000010100 */
[----:B------:R-:W-:-:S03]  /*0ee0*/  FADD.FTZ R185, -R15, R185 ;  /* 0x000000b90fb97221 */ /* 0x000fc60000010100 */
[C---:B------:R-:W-:Y:S01]  /*0ef0*/  FMUL.FTZ R205, R5.reuse, R184 ;  /* 0x000000b805cd7220 */ /* 0x040fe20000410000 */
[----:B------:R-:W-:-:S04]  /*0f00*/  FMUL.FTZ R185, R5, R185 ;  /* 0x000000b905b97220 */ /* 0x000fc80000410000 */
[----:B------:R0:W-:Y:S04]  /*0f10*/  STL [R1+0x8], R205 ;  /* 0x000008cd01007387 */ /* 0x0001e80000100800 */
[----:B------:R1:W-:Y:S01]  /*0f20*/  STL [R1+0x4], R185 ;  /* 0x000004b901007387 */ /* 0x0003e20000100800 */
[----:B--2---:R-:W-:Y:S01]  /*0f30*/  FMUL.FTZ R237, R172, R188 ;  /* 0x000000bcaced7220 */ /* 0x004fe20000410000 */
[----:B------:R-:W-:Y:S01]  /*0f40*/  FADD.FTZ R186, -R15, R186 ;  /* 0x000000ba0fba7221 */ /* 0x000fe20000010100 */
[----:B------:R-:W-:Y:S02]  /*0f50*/  FMUL.FTZ R214, R173, R189 ;  /* 0x000000bdadd67220 */ /* 0x000fe40000410000 */
[----:B------:R-:W-:Y:S01]  /*0f60*/  FADD.FTZ R9, R9, R237 ;  /* 0x000000ed09097221 */ /* 0x000fe20000010000 */
[----:B------:R-:W-:Y:S01]  /*0f70*/  FFMA.FTZ R8, R205, R237, R8 ;  /* 0x000000edcd087223 */ /* 0x000fe20000010008 */
[----:B------:R-:W-:Y:S01]  /*0f80*/  FADD.FTZ R15, -R15, R187 ;  /* 0x000000bb0f0f7221 */ /* 0x000fe20000010100 */
[----:B------:R-:W-:Y:S01]  /*0f90*/  FMUL.FTZ R236, R5, R186 ;  /* 0x000000ba05ec7220 */ /* 0x000fe20000410000 */
[----:B------:R-:W-:Y:S01]  /*0fa0*/  FMUL.FTZ R206, R174, R190 ;  /* 0x000000beaece7220 */ /* 0x000fe20000410000 */
[----:B------:R-:W-:Y:S01]  /*0fb0*/  FADD.FTZ R9, R9, R214 ;  /* 0x000000d609097221 */ /* 0x000fe20000010000 */
[----:B------:R-:W-:Y:S01]  /*0fc0*/  FFMA.FTZ R8, R185, R214, R8 ;  /* 0x000000d6b9087223 */ /* 0x000fe20000010008 */
[----:B------:R-:W-:Y:S01]  /*0fd0*/  FFMA.FTZ R132, R188, R205, R132 ;  /* 0x000000cdbc847223 */ /* 0x000fe20000010084 */
[----:B0-----:R-:W-:Y:S01]  /*0fe0*/  FMUL.FTZ R205, R5, R15 ;  /* 0x0000000f05cd7220 */ /* 0x001fe20000410000 */
        /* <DEDUP_REMOVED lines=12> */
.L_x_15113:
[----:B------:R-:W-:Y:S05]  /*10b0*/  BSYNC B1 ;  /* 0x0000000000017941 */ /* 0x000fea0003800000 */
.L_x_15112:
[----:B------:R-:W-:Y:S01]  /*10c0*/  LOP3.LUT P5, RZ, R3, 0x4, RZ, 0xc0, !PT ;  /* 0x0000000403ff7812 */ /* 0x000fe200078ac0ff */
[----:B------:R-:W-:-:S12]  /*10d0*/  BSSY B1, `(.L_x_15114) ;  /* 0x000002e000017945 */ /* 0x000fd80003800000 */
        /* <DEDUP_REMOVED lines=8> */
[----:B0-----:R-:W-:-:S06]  /*1160*/  IMAD.WIDE.U32 R188, R196, 0x10, R188 ;  /* 0x00000010c4bc7825 */ /* 0x001fcc00078e00bc */
[----:B------:R-:W3:Y:S01]  /*1170*/  LDG.E.128 R188, desc[UR4][R188.64] ;  /* 0x00000004bcbc7981 */ /* 0x000ee2000c1e1d00 */
[----:B--2---:R-:W-:-:S04]  /*1180*/  LEA R184, P5, R196, UR10, 0x4 ;  /* 0x0000000ac4b87c11 */ /* 0x004fc8000f8a20ff */
        /* <DEDUP_REMOVED lines=15> */
[----:B------:R-:W-:Y:S01]  /*1280*/  FMUL.FTZ R234, R5, R186 ;  /* 0x000000ba05ea7220 */ /* 0x000fe20000410000 */
[----:B------:R-:W-:Y:S01]  /*1290*/  FMUL.FTZ R204, R170, R190 ;  /* 0x000000beaacc7220 */ /* 0x000fe20000410000 */
[----:B------:R-:W-:Y:S01]  /*12a0*/  FADD.FTZ R9, R9, R213 ;  /* 0x000000d509097221 */ /* 0x000fe20000010000 */
[----:B------:R-:W-:Y:S01]  /*12b0*/  FFMA.FTZ R8, R252, R213, R8 ;  /* 0x000000d5fc087223 */ /* 0x000fe20000010008 */
[----:B------:R0:W-:Y:S01]  /*12c0*/  STL [R1], R203 ;  /* 0x000000cb01007387 */ /* 0x0001e20000100800 */
[----:B------:R-:W-:Y:S01]  /*12d0*/  FFMA.FTZ R128, R188, R203, R128 ;  /* 0x000000cbbc807223 */ /* 0x000fe20000010080 */
[----:B------:R-:W-:Y:S01]  /*12e0*/  FADD.FTZ R9, R9, R204 ;  /* 0x000000cc09097221 */ /* 0x000fe20000010000 */
[----:B------:R-:W-:Y:S01]  /*12f0*/  FFMA.FTZ R8, R234, R204, R8 ;  /* 0x000000ccea087223 */ /* 0x000fe20000010008 */
[----:B------:R-:W-:Y:S01]  /*1300*/  FADD.FTZ R88, R88, R188 ;  /* 0x000000bc58587221 */ /* 0x000fe20000010000 */
[----:B------:R-:W-:Y:S01]  /*1310*/  FADD.FTZ R89, R89, R189 ;  /* 0x000000bd59597221 */ /* 0x000fe20000010000 */
[----:B0-----:R-:W-:Y:S01]  /*1320*/  FMUL.FTZ R203, R5, R16 ;  /* 0x0000001005cb7220 */ /* 0x001fe20000410000 */
[----:B------:R-:W-:Y:S01]  /*1330*/  FMUL.FTZ R16, R171, R191 ;  /* 0x000000bfab107220 */ /* 0x000fe20000410000 */
[----:B------:R-:W-:Y:S01]  /*1340*/  FFMA.FTZ R129, R189, R252, R129 ;  /* 0x000000fcbd817223 */ /* 0x000fe20000010081 */
[----:B------:R-:W-:Y:S01]  /*1350*/  FADD.FTZ R90, R90, R190 ;  /* 0x000000be5a5a7221 */ /* 0x000fe20000010000 */
[----:B------:R-:W-:Y:S01]  /*1360*/  FFMA.FTZ R130, R190, R234, R130 ;  /* 0x000000eabe827223 */ /* 0x000fe20000010082 */
[----:B------:R-:W-:Y:S01]  /*1370*/  FADD.FTZ R91, R91, R191 ;  /* 0x000000bf5b5b7221 */ /* 0x000fe20000010000 */
[----:B------:R-:W-:Y:S01]  /*1380*/  FFMA.FTZ R131, R191, R203, R131 ;  /* 0x000000cbbf837223 */ /* 0x000fe20000010083 */
[----:B------:R-:W-:Y:S01]  /*1390*/  FADD.FTZ R9, R9, R16 ;  /* 0x0000001009097221 */ /* 0x000fe20000010000 */
[----:B------:R-:W-:-:S07]  /*13a0*/  FFMA.FTZ R8, R203, R16, R8 ;  /* 0x00000010cb087223 */ /* 0x000fce0000010008 */
.L_x_15115:
[----:B------:R-:W-:Y:S05]  /*13b0*/  BSYNC B1 ;  /* 0x0000000000017941 */ /* 0x000fea0003800000 */
.L_x_15114:
        /* <DEDUP_REMOVED lines=46> */
.L_x_15117:
[----:B------:R-:W-:Y:S05]  /*16a0*/  BSYNC B1 ;  /* 0x0000000000017941 */ /* 0x000fea0003800000 */
.L_x_15116:
        /* <DEDUP_REMOVED lines=46> */
.L_x_15119:
[----:B------:R-:W-:Y:S05]  /*1990*/  BSYNC B1 ;  /* 0x0000000000017941 */ /* 0x000fea0003800000 */
.L_x_15118:
        /* <DEDUP_REMOVED lines=45> */
.L_x_15121:
[----:B------:R-:W-:Y:S05]  /*1c70*/  BSYNC B1 ;  /* 0x0000000000017941 */ /* 0x000fea0003800000 */
.L_x_15120:
        /* <DEDUP_REMOVED lines=45> */
.L_x_15123:
[----:B------:R-:W-:Y:S05]  /*1f50*/  BSYNC B1 ;  /* 0x0000000000017941 */ /* 0x000fea0003800000 */
.L_x_15122:
        /* <DEDUP_REMOVED lines=13> */
[----:B-----5:R-:W-:Y:S01]  /*2030*/  FSEL R20, R192, RZ, !P5 ;  /* 0x000000ffc0147208 */ /* 0x020fe20006800000 */
[----:B0-----:R-:W-:-:S05]  /*2040*/  IMAD.WIDE.U32 R10, R196, 0x10, R10 ;  /* 0x00000010c40a7825 */ /* 0x001fca00078e000a */
[----:B------:R0:W3:Y:S01]  /*2050*/  LDG.E.128 R184, desc[UR4][R10.64] ;  /* 0x000000040ab87981 */ /* 0x0000e2000c1e1d00 */
[----:B------:R-:W-:Y:S01]  /*2060*/  IADD3 R196, R196, 0x20, RZ ;  /* 0x00000020c4c47810 */ /* 0x000fe20007ffe0ff */
[C---:B--2---:R-:W-:Y:S01]  /*2070*/  FADD.FTZ R188, -R20.reuse, R188 ;  /* 0x000000bc14bc7221 */ /* 0x044fe20000010100 */
[----:B0-----:R-:W-:-:S03]  /*2080*/  FADD.FTZ R11, -R20, R189 ;  /* 0x000000bd140b7221 */ /* 0x001fc60000010100 */
        /* <DEDUP_REMOVED lines=26> */
.L_x_15125:
[----:B------:R-:W-:Y:S05]  /*2230*/  BSYNC B1 ;  /* 0x0000000000017941 */ /* 0x000fea0003800000 */
.L_x_15124:
        /* <DEDUP_REMOVED lines=45> */
.L_x_15127:
[----:B------:R-:W-:Y:S05]  /*2510*/  BSYNC B1 ;  /* 0x0000000000017941 */ /* 0x000fea0003800000 */
.L_x_15126:
        /* <DEDUP_REMOVED lines=9> */
[----:B0-----:R-:W-:-:S04]  /*25b0*/  ISETP.NE.AND P5, PT, R186, RZ, PT ;  /* 0x000000ffba00720c */ /* 0x001fc80003fa5270 */
[----:B-----5:R-:W-:Y:S02]  /*25c0*/  FSEL R14, R192, RZ, !P5 ;  /* 0x000000ffc00e7208 */ /* 0x020fe40006800000 */
[C---:B------:R-:W-:Y:S01]  /*25d0*/  LEA R186, P5, R196.reuse, UR10, 0x4 ;  /* 0x0000000ac4ba7c11 */ /* 0x040fe2000f8a20ff */
[----:B-1----:R-:W0:Y:S03]  /*25e0*/  LDC.64 R184, c[0x0][0x2b8] ;  /* 0x0000ae00ffb87b82 */ /* 0x002e260000000a00 */
[----:B------:R-:W-:-:S05]  /*25f0*/  LEA.HI.X R187, R196, UR11, RZ, 0x4, P5 ;  /* 0x0000000bc4bb7c11 */ /* 0x000fca000a8f24ff */
[----:B------:R-:W2:Y:S01]  /*2600*/  LDG.E.128 R188, desc[UR4][R186.64] ;  /* 0x00000004babc7981 */ /* 0x000ea2000c1e1d00 */
[----:B0-----:R-:W-:-:S06]  /*2610*/  IMAD.WIDE.U32 R184, R196, 0x10, R184 ;  /* 0x00000010c4b87825 */ /* 0x001fcc00078e00b8 */
[----:B------:R-:W3:Y:S01]  /*2620*/  LDG.E.128 R184, desc[UR4][R184.64] ;  /* 0x00000004b8b87981 */ /* 0x000ee2000c1e1d00 */
[----:B--2---:R-:W-:-:S04]  /*2630*/  FADD.FTZ R188, -R14, R188 ;  /* 0x000000bc0ebc7221 */ /* 0x004fc80000010100 */
[----:B------:R-:W-:Y:S01]  /*2640*/  FMUL.FTZ R192, R5, R188 ;  /* 0x000000bc05c07220 */ /* 0x000fe20000410000 */
[----:B------:R-:W-:-:S04]  /*2650*/  FADD.FTZ R189, -R14, R189 ;  /* 0x000000bd0ebd7221 */ /* 0x000fc80000010100 */
[----:B------:R0:W-:Y:S01]  /*2660*/  STL [R1+0xc], R192 ;  /* 0x00000cc001007387 */ /* 0x0001e20000100800 */
[C---:B------:R-:W-:Y:S01]  /*2670*/  FADD.FTZ R23, -R14.reuse, R190 ;  /* 0x000000be0e177221 */ /* 0x040fe20000010100 */
[C---:B------:R-:W-:Y:S01]  /*2680*/  FMUL.FTZ R239, R5.reuse, R189 ;  /* 0x000000bd05ef7220 */ /* 0x040fe20000410000 */
[----:B------:R-:W-:Y:S02]  /*2690*/  FADD.FTZ R14, -R14, R191 ;  /* 0x000000bf0e0e7221 */ /* 0x000fe40000010100 */
        /* <DEDUP_REMOVED lines=22> */
.L_x_15129:
[----:B------:R-:W-:Y:S05]  /*2800*/  BSYNC B1 ;  /* 0x0000000000017941 */ /* 0x000fea0003800000 */
.L_x_15128:
        /* <DEDUP_REMOVED lines=20> */
.L_x_15163:
[----:B-----5:R-:W2:Y:S01]  /*2950*/  LDC.U8 R192, c[0x0][0x2a0] ;  /* 0x0000a800ffc07b82 */ /* 0x020ea20000000000 */
[----:B------:R-:W-:Y:S01]  /*2960*/  LOP3.LUT P5, RZ, R3, 0x10, RZ, 0xc0, !PT ;  /* 0x0000001003ff7812 */ /* 0x000fe200078ac0ff */
[----:B------:R-:W-:Y:S01]  /*2970*/  FADD.FTZ R189, R187, R189 ;  /* 0x000000bdbbbd7221 */ /* 0x000fe20000010000 */
[----:B0-----:R-:W-:Y:S01]  /*2980*/  FADD.FTZ R9, R8, R9 ;  /* 0x0000000908097221 */ /* 0x001fe20000010000 */
[----:B------:R-:W-:Y:S02]  /*2990*/  BSSY B1, `(.L_x_15131) ;  /* 0x000002a000017945 */ /* 0x000fe40003800000 */
[----:B-1----:R-:W-:Y:S01]  /*29a0*/  FMUL.FTZ R8, R189, UR12 ;  /* 0x0000000cbd087c20 */ /* 0x002fe20008410000 */
[----:B------:R-:W-:-:S07]  /*29b0*/  FMUL.FTZ R9, R9, UR12 ;  /* 0x0000000c09097c20 */ /* 0x000fce0008410000 */
[----:B------:R-:W-:Y:S05]  /*29c0*/  @!P5 BRA `(.L_x_15132) ;  /* 0x000000000098d947 */ /* 0x000fea0003800000 */
[----:B------:R-:W3:Y:S01]  /*29d0*/  LDL R184, [R1+0x10] ;  /* 0x0000100001b87983 */ /* 0x000ee20000100800 */
[----:B--2---:R-:W-:Y:S01]  /*29e0*/  ISETP.NE.AND P5, PT, R192, RZ, PT ;  /* 0x000000ffc000720c */ /* 0x004fe20003fa5270 */
[----:B------:R-:W0:Y:S03]  /*29f0*/  LDC.64 R188, c[0x0][0x2f8] ;  /* 0x0000be00ffbc7b82 */ /* 0x000e260000000a00 */
[----:B------:R-:W-:Y:S02]  /*2a00*/  FSEL R187, R8, RZ, !P5 ;  /* 0x000000ff08bb7208 */ /* 0x000fe40006800000 */
[----:B------:R-:W-:-:S03]  /*2a10*/  ISETP.NE.U32.AND P5, PT, RZ, UR8, PT ;  /* 0x00000008ff007c0c */ /* 0x000fc6000bfa5070 */
[-CC-:B------:R-:W-:Y:S01]  /*2a20*/  FFMA.FTZ R185, R0, R9.reuse, R187.reuse ;  /* 0x0000000900b97223 */ /* 0x180fe200000100bb */
[----:B------:R-:W-:Y:S01]  /*2a30*/  ISETP.NE.AND.EX P5, PT, RZ, UR9, PT, P5 ;  /* 0x00000009ff007c0c */ /* 0x000fe2000bfa5350 */
[----:B------:R-:W-:Y:S02]  /*2a40*/  FFMA.FTZ R186, R238, R9, R187 ;  /* 0x00000009eeba7223 */ /* 0x000fe400000100bb */
[----:B------:R-:W-:Y:S02]  /*2a50*/  FADD.FTZ R185, R7, -R185 ;  /* 0x800000b907b97221 */ /* 0x000fe40000010000 */
[----:B------:R-:W-:Y:S02]  /*2a60*/  FADD.FTZ R186, R220, -R186 ;  /* 0x800000badcba7221 */ /* 0x000fe40000010000 */
[C---:B------:R-:W-:Y:S02]  /*2a70*/  FMUL.FTZ R191, R5.reuse, R185 ;  /* 0x000000b905bf7220 */ /* 0x040fe40000410000 */
[----:B------:R-:W-:-:S04]  /*2a80*/  FMUL.FTZ R186, R5, R186 ;  /* 0x000000ba05ba7220 */ /* 0x000fc80000410000 */
[----:B------:R-:W-:Y:S01]  /*2a90*/  @P5 FADD.FTZ R191, R56, R191 ;  /* 0x000000bf38bf5221 */ /* 0x000fe20000010000 */
[----:B------:R-:W-:Y:S01]  /*2aa0*/  @P5 FADD.FTZ R186, R58, R186 ;  /* 0x000000ba3aba5221 */ /* 0x000fe20000010000 */
[----:B0-----:R-:W-:-:S04]  /*2ab0*/  IMAD.WIDE.U32 R188, R6, 0x10, R188 ;  /* 0x0000001006bc7825 */ /* 0x001fc800078e00bc */
[-CC-:B---3--:R-:W-:Y:S01]  /*2ac0*/  FFMA.FTZ R184, R184, R9.reuse, R187.reuse ;  /* 0x00000009b8b87223 */ /* 0x188fe200000100bb */
[----:B------:R-:W-:-:S03]  /*2ad0*/  FFMA.FTZ R187, R219, R9, R187 ;  /* 0x00000009dbbb7223 */ /* 0x000fc600000100bb */
[----:B------:R-:W-:Y:S01]  /*2ae0*/  FADD.FTZ R184, R221, -R184 ;  /* 0x800000b8ddb87221 */ /* 0x000fe20000010000 */
[----:B------:R-:W-:-:S03]  /*2af0*/  FADD.FTZ R187, R193, -R187 ;  /* 0x800000bbc1bb7221 */ /* 0x000fc60000010000 */
[C---:B------:R-:W-:Y:S01]  /*2b00*/  FMUL.FTZ R190, R5.reuse, R184 ;  /* 0x000000b805be7220 */ /* 0x040fe20000410000 */
[----:B------:R-:W-:-:S03]  /*2b10*/  FMUL.FTZ R187, R5, R187 ;  /* 0x000000bb05bb7220 */ /* 0x000fc60000410000 */
[----:B------:R-:W-:Y:S01]  /*2b20*/  @P5 FADD.FTZ R190, R57, R190 ;  /* 0x000000be39be5221 */ /* 0x000fe20000010000 */
[----:B------:R-:W-:Y:S01]  /*2b30*/  @P5 FADD.FTZ R187, R59, R187 ;  /* 0x000000bb3bbb5221 */ /* 0x000fe20000010000 */
[----:B------:R-:W-:-:S04]  /*2b40*/  ISETP.NE.U32.AND P5, PT, RZ, UR14, PT ;  /* 0x0000000eff007c0c */ /* 0x000fc8000bfa5070 */
[----:B------:R-:W-:-:S04]  /*2b50*/  ISETP.NE.AND.EX P5, PT, RZ, UR15, PT, P5 ;  /* 0x0000000fff007c0c */ /* 0x000fc8000bfa5350 */
[----:B------:R-:W-:Y:S02]  /*2b60*/  SEL R180, R191, R180, P5 ;  /* 0x000000b4bfb47207 */ /* 0x000fe40002800000 */
[----:B------:R-:W-:Y:S02]  /*2b70*/  SEL R181, R190, R181, P5 ;  /* 0x000000b5beb57207 */ /* 0x000fe40002800000 */
[C---:B------:R-:W-:Y:S01]  /*2b80*/  SEL R182, R186.reuse, R182, P5 ;  /* 0x000000b6bab67207 */ /* 0x040fe20002800000 */
[-C--:B------:R-:W-:Y:S01]  /*2b90*/  FMUL.FTZ R186, R186, R4.reuse ;  /* 0x00000004baba7220 */ /* 0x080fe20000410000 */
        /* <DEDUP_REMOVED lines=9> */
.L_x_15132:
[----:B------:R-:W-:Y:S05]  /*2c30*/  BSYNC B1 ;  /* 0x0000000000017941 */ /* 0x000fea0003800000 */
.L_x_15131:
[----:B------:R-:W-:Y:S01]  /*2c40*/  LOP3.LUT P5, RZ, R3, 0x8, RZ, 0xc0, !PT ;  /* 0x0000000803ff7812 */ /* 0x000fe200078ac0ff */
[----:B------:R-:W-:-:S12]  /*2c50*/  BSSY B1, `(.L_x_15133) ;  /* 0x0000029000017945 */ /* 0x000fd80003800000 */
[----:B------:R-:W-:Y:S05]  /*2c60*/  @!P5 BRA `(.L_x_15134) ;  /* 0x00000000009cd947 */ /* 0x000fea0003800000 */
[----:B0-----:R-:W3:Y:S04]  /*2c70*/  LDL R185, [R1+0x8] ;  /* 0x0000080001b97983 */ /* 0x001ee80000100800 */
[----:B------:R-:W4:Y:S01]  /*2c80*/  LDL R184, [R1+0x4] ;  /* 0x0000040001b87983 */ /* 0x000f220000100800 */
[----:B--2---:R-:W-:Y:S01]  /*2c90*/  ISETP.NE.AND P5, PT, R192, RZ, PT ;  /* 0x000000ffc000720c */ /* 0x004fe20003fa5270 */
[----:B------:R-:W0:Y:S03]  /*2ca0*/  LDC.64 R188, c[0x0][0x2f8] ;  /* 0x0000be00ffbc7b82 */ /* 0x000e260000000a00 */
[----:B------:R-:W-:Y:S02]  /*2cb0*/  FSEL R187, R8, RZ, !P5 ;  /* 0x000000ff08bb7208 */ /* 0x000fe40006800000 */
[----:B------:R-:W-:-:S03]  /*2cc0*/  ISETP.NE.U32.AND P5, PT, RZ, UR8, PT ;  /* 0x00000008ff007c0c */ /* 0x000fc6000bfa5070 */
[----:B------:R-:W-:Y:S01]  /*2cd0*/  FFMA.FTZ R186, R236, R9, R187 ;  /* 0x00000009ecba7223 */ /* 0x000fe200000100bb */
[----:B------:R-:W-:-:S03]  /*2ce0*/  ISETP.NE.AND.EX P5, PT, RZ, UR9, PT, P5 ;  /* 0x00000009ff007c0c */ /* 0x000fc6000bfa5350 */
[----:B------:R-:W-:-:S04]  /*2cf0*/  FADD.FTZ R186, R206, -R186 ;  /* 0x800000baceba7221 */ /* 0x000fc80000010000 */
[----:B------:R-:W-:-:S06]  /*2d00*/  FMUL.FTZ R186, R5, R186 ;  /* 0x000000ba05ba7220 */ /* 0x000fcc0000410000 */
[----:B------:R-:W-:Y:S01]  /*2d10*/  @P5 FADD.FTZ R186, R54, R186 ;  /* 0x000000ba36ba5221 */ /* 0x000fe20000010000 */
[----:B0-----:R-:W-:-:S04]  /*2d20*/  IMAD.WIDE.U32 R188, R6, 0x10, R188 ;  /* 0x0000001006bc7825 */ /* 0x001fc800078e00bc */
[-CC-:B---3--:R-:W-:Y:S01]  /*2d30*/  FFMA.FTZ R185, R185, R9.reuse, R187.reuse ;  /* 0x00000009b9b97223 */ /* 0x188fe200000100bb */
[-CC-:B----4-:R-:W-:Y:S01]  /*2d40*/  FFMA.FTZ R184, R184, R9.reuse, R187.reuse ;  /* 0x00000009b8b87223 */ /* 0x190fe200000100bb */
[----:B------:R-:W-:Y:S02]  /*2d50*/  FFMA.FTZ R187, R205, R9, R187 ;  /* 0x00000009cdbb7223 */ /* 0x000fe400000100bb */
[----:B------:R-:W-:Y:S01]  /*2d60*/  FADD.FTZ R185, R237, -R185 ;  /* 0x800000b9edb97221 */ /* 0x000fe20000010000 */
[----:B------:R-:W-:Y:S01]  /*2d70*/  FADD.FTZ R184, R214, -R184 ;  /* 0x800000b8d6b87221 */ /* 0x000fe20000010000 */
[----:B------:R-:W-:Y:S02]  /*2d80*/  FADD.FTZ R187, R15, -R187 ;  /* 0x800000bb0fbb7221 */ /* 0x000fe40000010000 */
[C---:B------:R-:W-:Y:S01]  /*2d90*/  FMUL.FTZ R191, R5.reuse, R185 ;  /* 0x000000b905bf7220 */ /* 0x040fe20000410000 */
[C---:B------:R-:W-:Y:S01]  /*2da0*/  FMUL.FTZ R190, R5.reuse, R184 ;  /* 0x000000b805be7220 */ /* 0x040fe20000410000 */
[----:B------:R-:W-:-:S02]  /*2db0*/  FMUL.FTZ R187, R5, R187 ;  /* 0x000000bb05bb7220 */ /* 0x000fc40000410000 */
[----:B------:R-:W-:Y:S01]  /*2dc0*/  @P5 FADD.FTZ R191, R52, R191 ;  /* 0x000000bf34bf5221 */ /* 0x000fe20000010000 */
        /* <DEDUP_REMOVED lines=17> */
.L_x_15134:
[----:B------:R-:W-:Y:S05]  /*2ee0*/  BSYNC B1 ;  /* 0x0000000000017941 */ /* 0x000fea0003800000 */
.L_x_15133:
[----:B------:R-:W-:Y:S01]  /*2ef0*/  LOP3.LUT P5, RZ, R3, 0x4, RZ, 0xc0, !PT ;  /* 0x0000000403ff7812 */ /* 0x000fe200078ac0ff */
[----:B------:R-:W-:-:S12]  /*2f00*/  BSSY B1, `(.L_x_15135) ;  /* 0x0000028000017945 */ /* 0x000fd80003800000 */
[----:B------:R-:W-:Y:S05]  /*2f10*/  @!P5 BRA `(.L_x_15136) ;  /* 0x000000000098d947 */ /* 0x000fea0003800000 */
[----:B01----:R-:W3:Y:S01]  /*2f20*/  LDL R184, [R1] ;  /* 0x0000000001b87983 */ /* 0x003ee20000100800 */
        /* <DEDUP_REMOVED lines=11> */
[-CC-:B------:R-:W-:Y:S01]  /*2fe0*/  FFMA.FTZ R184, R252, R9.reuse, R187.reuse ;  /* 0x00000009fcb87223 */ /* 0x180fe200000100bb */
        /* <DEDUP_REMOVED lines=25> */
.L_x_15136:
[----:B------:R-:W-:Y:S05]  /*3180*/  BSYNC B1 ;  /* 0x0000000000017941 */ /* 0x000fea0003800000 */
.L_x_15135:
[----:B------:R-:W-:Y:S01]  /*3190*/  LOP3.LUT P5, RZ, R3, 0x2, RZ, 0xc0, !PT ;  /* 0x0000000203ff7812 */ /* 0x000fe200078ac0ff */
[----:B------:R-:W-:-:S12]  /*31a0*/  BSSY B1, `(.L_x_15137) ;  /* 0x0000027000017945 */ /* 0x000fd80003800000 */
[----:B------:R-:W-:Y:S05]  /*31b0*/  @!P5 BRA `(.L_x_15138) ;  /* 0x000000000094d947 */ /* 0x000fea0003800000 */
[----:B--2---:R-:W-:Y:S01]  /*31c0*/  ISETP.NE.AND P5, PT, R192, RZ, PT ;  /* 0x000000ffc000720c */ /* 0x004fe20003fa5270 */
[----:B01-3--:R-:W0:Y:S03]  /*31d0*/  LDC.64 R188, c[0x0][0x2f8] ;  /* 0x0000be00ffbc7b82 */ /* 0x00be260000000a00 */
        /* <DEDUP_REMOVED lines=35> */
.L_x_15138:
[----:B------:R-:W-:Y:S05]  /*3410*/  BSYNC B1 ;  /* 0x0000000000017941 */ /* 0x000fea0003800000 */
.L_x_15137:
[----:B------:R-:W-:Y:S01]  /*3420*/  LOP3.LUT P5, RZ, R3, 0x1, RZ, 0xc0, !PT ;  /* 0x0000000103ff7812 */ /* 0x000fe200078ac0ff */
[----:B------:R-:W-:-:S12]  /*3430*/  BSSY B1, `(.L_x_15139) ;  /* 0x0000027000017945 */ /* 0x000fd80003800000 */
[----:B------:R-:W-:Y:S05]  /*3440*/  @!P5 BRA `(.L_x_15140) ;  /* 0x000000000094d947 */ /* 0x000fea0003800000 */
[----:B--2---:R-:W-:Y:S01]  /*3450*/  ISETP.NE.AND P5, PT, R192, RZ, PT ;  /* 0x000000ffc000720c */ /* 0x004fe20003fa5270 */
[----:B01-34-:R-:W0:Y:S03]  /*3460*/  LDC.64 R188, c[0x0][0x2f8] ;  /* 0x0000be00ffbc7b82 */ /* 0x01be260000000a00 */
        /* <DEDUP_REMOVED lines=35> */
.L_x_15140:
[----:B------:R-:W-:Y:S05]  /*36a0*/  BSYNC B1 ;  /* 0x0000000000017941 */ /* 0x000fea0003800000 */
.L_x_15139:
[----:B------:R-:W-:Y:S04]  /*36b0*/  BSSY B1, `(.L_x_15141) ;  /* 0x0000027000017945 */ /* 0x000fe80003800000 */
        /* <DEDUP_REMOVED lines=38> */
.L_x_15142:
[----:B------:R-:W-:Y:S05]  /*3920*/  BSYNC B1 ;  /* 0x0000000000017941 */ /* 0x000fea0003800000 */
.L_x_15141:
        /* <DEDUP_REMOVED lines=39> */
.L_x_15144:
[----:B------:R-:W-:Y:S05]  /*3ba0*/  BSYNC B1 ;  /* 0x0000000000017941 */ /* 0x000fea0003800000 */
.L_x_15143:
        /* <DEDUP_REMOVED lines=39> */
.L_x_15146:
[----:B------:R-:W-:Y:S05]  /*3e20*/  BSYNC B1 ;  /* 0x0000000000017941 */ /* 0x000fea0003800000 */
.L_x_15145:
        /* <DEDUP_REMOVED lines=39> */
.L_x_15148:
[----:B------:R-:W-:Y:S05]  /*40a0*/  BSYNC B1 ;  /* 0x0000000000017941 */ /* 0x000fea0003800000 */
.L_x_15147:
[----:B------:R-:W-:Y:S01]  /*40b0*/  LOP3.LUT P5, RZ, R3, 0x20, RZ, 0xc0, !PT ;  /* 0x0000002003ff7812 */ /* 0x000fe200078ac0ff */
[----:B------:R-:W-:-:S12]  /*40c0*/  BSSY B1, `(.L_x_15149) ;  /* 0x0000027000017945 */ /* 0x000fd80003800000 */
[----:B------:R-:W-:Y:S05]  /*40d0*/  @!P5 BRA `(.L_x_15150) ;  /* 0x000000000094d947 */ /* 0x000fea0003800000 */
[----:B01-34-:R-:W3:Y:S01]  /*40e0*/  LDL R184, [R1+0xc] ;  /* 0x00000c0001b87983 */ /* 0x01bee20000100800 */
[----:B--2---:R-:W-:-:S04]  /*40f0*/  ISETP.NE.AND P5, PT, R192, RZ, PT ;  /* 0x000000ffc000720c */ /* 0x004fc80003fa5270 */
[----:B------:R-:W-:Y:S02]  /*4100*/  FSEL R185, R8, RZ, !P5 ;  /* 0x000000ff08b97208 */ /* 0x000fe40006800000 */
[----:B------:R-:W-:-:S03]  /*4110*/  ISETP.NE.U32.AND P5, PT, RZ, UR8, PT ;  /* 0x00000008ff007c0c */ /* 0x000fc6000bfa5070 */
[-CC-:B------:R-:W-:Y:S01]  /*4120*/  FFMA.FTZ R186, R239, R9.reuse, R185.reuse ;  /* 0x00000009efba7223 */ /* 0x180fe200000100b9 */
[----:B------:R-:W-:Y:S01]  /*4130*/  ISETP.NE.AND.EX P5, PT, RZ, UR9, PT, P5 ;  /* 0x00000009ff007c0c */ /* 0x000fe2000bfa5350 */
[----:B------:R-:W-:-:S04]  /*4140*/  FFMA.FTZ R8, R217, R9, R185 ;  /* 0x00000009d9087223 */ /* 0x000fc800000100b9 */
[----:B------:R-:W-:-:S04]  /*4150*/  FADD.FTZ R8, R215, -R8 ;  /* 0x80000008d7087221 */ /* 0x000fc80000010000 */
[----:B------:R-:W-:-:S04]  /*4160*/  FMUL.FTZ R8, R5, R8 ;  /* 0x0000000805087220 */ /* 0x000fc80000410000 */
[----:B------:R-:W-:Y:S01]  /*4170*/  @P5 FADD.FTZ R8, R178, R8 ;  /* 0x00000008b2085221 */ /* 0x000fe20000010000 */
[-CC-:B---3--:R-:W-:Y:S01]  /*4180*/  FFMA.FTZ R184, R184, R9.reuse, R185.reuse ;  /* 0x00000009b8b87223 */ /* 0x188fe200000100b9 */
[----:B------:R-:W-:Y:S01]  /*4190*/  FFMA.FTZ R185, R14, R9, R185 ;  /* 0x000000090eb97223 */ /* 0x000fe200000100b9 */
[----:B------:R-:W-:Y:S01]  /*41a0*/  FADD.FTZ R9, R216, -R186 ;  /* 0x800000bad8097221 */ /* 0x000fe20000010000 */
[----:B------:R-:W-:Y:S01]  /*41b0*/  FMUL.FTZ R186, R8, R4 ;  /* 0x0000000408ba7220 */ /* 0x000fe20000410000 */
        /* <DEDUP_REMOVED lines=8> */
[----:B------:R-:W-:Y:S01]  /*4240*/  ISETP.NE.U32.AND P5, PT, RZ, UR14, PT ;  /* 0x0000000eff007c0c */ /* 0x000fe2000bfa5070 */
[-C--:B------:R-:W-:Y:S02]  /*4250*/  FMUL.FTZ R185, R9, R4.reuse ;  /* 0x0000000409b97220 */ /* 0x080fe40000410000 */
[----:B------:R-:W-:Y:S01]  /*4260*/  FMUL.FTZ R187, R5, R4 ;  /* 0x0000000405bb7220 */ /* 0x000fe20000410000 */
[----:B------:R-:W-:-:S04]  /*4270*/  ISETP.NE.AND.EX P5, PT, RZ, UR15, PT, P5 ;  /* 0x0000000fff007c0c */ /* 0x000fc8000bfa5350 */
[C---:B------:R-:W-:Y:S01]  /*4280*/  SEL R180, R184.reuse, R180, P5 ;  /* 0x000000b4b8b47207 */ /* 0x040fe20002800000 */
[----:B------:R-:W-:Y:S01]  /*4290*/  FMUL.FTZ R184, R184, R4 ;  /* 0x00000004b8b87220 */ /* 0x000fe20000410000 */
[----:B------:R-:W-:Y:S02]  /*42a0*/  SEL R183, R5, R183, P5 ;  /* 0x000000b705b77207 */ /* 0x000fe40002800000 */
[----:B------:R-:W-:Y:S02]  /*42b0*/  SEL R181, R9, R181, P5 ;  /* 0x000000b509b57207 */ /* 0x000fe40002800000 */
[----:B------:R-:W-:-:S03]  /*42c0*/  SEL R182, R8, R182, P5 ;  /* 0x000000b608b67207 */ /* 0x000fc60002800000 */
[----:B------:R-:W0:Y:S02]  /*42d0*/  @P5 LDC.64 R4, c[0x0][0x308] ;  /* 0x0000c200ff045b82 */ /* 0x000e240000000a00 */
[----:B0-----:R-:W-:-:S05]  /*42e0*/  @P5 IMAD.WIDE.U32 R4, R6, 0x10, R4 ;  /* 0x0000001006045825 */ /* 0x001fca00078e0004 */
[----:B------:R0:W-:Y:S02]  /*42f0*/  @P5 STG.E.128 desc[UR4][R4.64], R180 ;  /* 0x000000b404005986 */ /* 0x0001e4000c101d04 */
[----:B0-----:R-:W0:Y:S02]  /*4300*/  LDC.64 R4, c[0x0][0x2f8] ;  /* 0x0000be00ff047b82 */ /* 0x001e240000000a00 */
[----:B0-----:R-:W-:-:S05]  /*4310*/  IMAD.WIDE.U32 R4, R6, 0x10, R4 ;  /* 0x0000001006047825 */ /* 0x001fca00078e0004 */
[----:B------:R0:W-:Y:S02]  /*4320*/  STG.E.128 desc[UR4][R4.64], R184 ;  /* 0x000000b804007986 */ /* 0x0001e4000c101d04 */
.L_x_15150:
[----:B------:R-:W-:Y:S05]  /*4330*/  BSYNC B1 ;  /* 0x0000000000017941 */ /* 0x000fea0003800000 */
.L_x_15149:
[----:B0-----:R-:W0:Y:S02]  /*4340*/  LDC.64 R4, c[0x0][0x210] ;  /* 0x00008400ff047b82 */ /* 0x001e240000000a00 */
[----:B0-----:R-:W-:-:S04]  /*4350*/  LEA R2, R4, R2, 0x2 ;  /* 0x0000000204027211 */ /* 0x001fc800078e10ff */
[----:B------:R-:W-:-:S13]  /*4360*/  ISETP.GE.AND P5, PT, R2, R5, PT ;  /* 0x000000050200720c */ /* 0x000fda0003fa6270 */
[----:B------:R-:W-:Y:S05]  /*4370*/  @!P5 BRA `(.L_x_15151) ;  /* 0xffffffc40060d947 */ /* 0x000fea000383ffff */
.L_x_15109:
[----:B------:R-:W-:Y:S05]  /*4380*/  BSYNC B0 ;  /* 0x0000000000007941 */ /* 0x000fea0003800000 */
.L_x_15108:
[----:B------:R-:W2:Y:S04]  /*4390*/  LDL.LU R5, [R1+0x18] ;  /* 0x0000180001057983 */ /* 0x000ea80000300800 */
[----:B------:R-:W2:Y:S01]  /*43a0*/  LDL.LU R4, [R1+0x14] ;  /* 0x0000140001047983 */ /* 0x000ea20000300800 */
[----:B------:R-:W-:Y:S01]  /*43b0*/  MOV R2, 0x400 ;  /* 0x0000040000027802 */ /* 0x000fe20000000f00 */
[----:B------:R-:W-:Y:S05]  /*43c0*/  WARPSYNC.ALL ;  /* 0x0000000000007948 */ /* 0x000fea0003800000 */
[----:B-1-34-:R-:W0:Y:S01]  /*43d0*/  S2R R184, SR_TID.X ;  /* 0x0000000000b87919 */ /* 0x01ae220000002100 */
[----:B------:R-:W-:Y:S01]  /*43e0*/  ULDC.64 UR6, c[0x0][0x2d8] ;  /* 0x0000b60000067ab9 */ /* 0x000fe20000000a00 */
[----:B------:R-:W-:Y:S01]  /*43f0*/  ULDC.64 UR16, c[0x0][0x2d0] ;  /* 0x0000b40000107ab9 */ /* 0x000fe20000000a00 */
[----:B------:R-:W1:Y:S01]  /*4400*/  S2R R3, SR_CgaCtaId ;  /* 0x0000000000037919 */ /* 0x000e620000008800 */
[----:B------:R-:W3:Y:S01]  /*4410*/  S2R R49, SR_CTAID.X ;  /* 0x0000000000317919 */ /* 0x000ee20000002500 */
[----:B0-----:R-:W-:-:S02]  /*4420*/  SHF.R.U32.HI R0, RZ, 0x5, R184 ;  /* 0x00000005ff007819 */ /* 0x001fc400000116b8 */
[----:B-1----:R-:W-:-:S04]  /*4430*/  LEA R3, R3, R2, 0x18 ;  /* 0x0000000203037211 */ /* 0x002fc800078ec0ff */
[----:B------:R-:W-:Y:S01]  /*4440*/  LEA R6, R184, R3, 0x2 ;  /* 0x00000003b8067211 */ /* 0x000fe200078e10ff */
[----:B--2---:R-:W-:Y:S01]  /*4450*/  IMAD R0, R0, 0x140, R5 ;  /* 0x0000014000007824 */ /* 0x004fe200078e0205 */
[----:B------:R-:W-:-:S04]  /*4460*/  MOV R185, R4 ;  /* 0x0000000400b97202 */ /* 0x000fc80000000f00 */
        /* <DEDUP_REMOVED lines=18> */
[----:B------:R-:W4:Y:S04]  /*4590*/  LDS R14, [R6+0x1600] ;  /* 0x00160000060e7984 */ /* 0x000f280000000800 */
        /* <DEDUP_REMOVED lines=11> */
[----:B--2---:R-:W-:-:S03]  /*4650*/  FADD.FTZ R3, RZ, R3 ;  /* 0x00000003ff037221 */ /* 0x004fc60000010000 */
[----:B------:R-:W2:Y:S01]  /*4660*/  LDS R19, [R6+0x2000] ;  /* 0x0020000006137984 */ /* 0x000ea20000000800 */
[----:B----4-:R-:W-:Y:S01]  /*4670*/  FADD.FTZ R3, R3, R14 ;  /* 0x0000000e03037221 */ /* 0x010fe20000010000 */
[----:B---3--:R-:W-:Y:S02]  /*4680*/  IMAD R14, R49, R185, RZ ;  /* 0x000000b9310e7224 */ /* 0x008fe400078e02ff */
[----:B------:R-:W3:Y:S01]  /*4690*/  LDS R11, [R6+0xe00] ;  /* 0x000e0000060b7984 */ /* 0x000ee20000000800 */
        /* <DEDUP_REMOVED lines=267> */
.L_x_15130:
[----:B------:R-:W-:Y:S01]  /*5750*/  HFMA2.MMA R186, -RZ, RZ, 0, 5.9604644775390625e-08 ;  /* 0x00000001ffba7435 */ /* 0x000fe200000001ff */
[----:B------:R-:W-:Y:S01]  /*5760*/  BSSY B1, `(.L_x_15152) ;  /* 0x0000006000017945 */ /* 0x000fe20003800000 */
[----:B------:R-:W-:Y:S02]  /*5770*/  MOV R185, 0x1f ;  /* 0x0000001f00b97802 */ /* 0x000fe40000000f00 */
[----:B------:R-:W-:-:S07]  /*5780*/  MOV R184, 0xffffffff ;  /* 0xffffffff00b87802 */ /* 0x000fce0000000f00 */
[----:B-----5:R-:W-:Y:S05]  /*5790*/  WARPSYNC.COLLECTIVE R184, `(.L_x_15153) ;  /* 0x00000000b8087348 */ /* 0x020fea0003c00000 */
[----:B------:R0:W1:Y:S02]  /*57a0*/  SHFL.BFLY P5, R188, R9, R186, R185 ;  /* 0x0c0000ba09bc7389 */ /* 0x00006400000a00b9 */
[----:B01---5:R-:W-:Y:S01]  /*57b0*/  ENDCOLLECTIVE ;  /* 0x000000000000791b */ /* 0x023fe20003800000 */
.L_x_15153:
[----:B------:R-:W-:Y:S05]  /*57c0*/  BSYNC B1 ;  /* 0x0000000000017941 */ /* 0x000fea0003800000 */
.L_x_15152:
        /* <DEDUP_REMOVED lines=9> */
.L_x_15154:
[----:B------:R-:W-:Y:S01]  /*5860*/  HFMA2.MMA R186, -RZ, RZ, 0, 1.1920928955078125e-07 ;  /* 0x00000002ffba7435 */ /* 0x000fe200000001ff */
[----:B------:R-:W-:Y:S01]  /*5870*/  MOV R9, R187 ;  /* 0x000000bb00097202 */ /* 0x000fe20000000f00 */
[----:B------:R-:W-:-:S09]  /*5880*/  FADD.FTZ R8, R188, R8 ;  /* 0x00000008bc087221 */ /* 0x000fd20000010000 */
[----:B------:R-:W-:Y:S05]  /*5890*/  WARPSYNC.COLLECTIVE R184, `(.L_x_15155) ;  /* 0x00000000b8087348 */ /* 0x000fea0003c00000 */
[----:B------:R0:W1:Y:S02]  /*58a0*/  SHFL.BFLY P5, R188, R9, R186, R185 ;  /* 0x0c0000ba09bc7389 */ /* 0x00006400000a00b9 */
[----:B01----:R-:W-:Y:S01]  /*58b0*/  ENDCOLLECTIVE ;  /* 0x000000000000791b */ /* 0x003fe20003800000 */
.L_x_15155:
[----:B------:R-:W-:Y:S01]  /*58c0*/  MOV R9, R8 ;  /* 0x0000000800097202 */ /* 0x000fe20000000f00 */
[----:B------:R-:W-:-:S07]  /*58d0*/  FADD.FTZ R187, R187, R188 ;  /* 0x000000bcbbbb7221 */ /* 0x000fce0000010000 */
[----:B------:R-:W-:Y:S05]  /*58e0*/  WARPSYNC.COLLECTIVE R184, `(.L_x_15156) ;  /* 0x00000000b8087348 */ /* 0x000fea0003c00000 */
[----:B------:R0:W1:Y:S02]  /*58f0*/  SHFL.BFLY P5, R188, R9, R186, R185 ;  /* 0x0c0000ba09bc7389 */ /* 0x00006400000a00b9 */
[----:B01----:R-:W-:Y:S01]  /*5900*/  ENDCOLLECTIVE ;  /* 0x000000000000791b */ /* 0x003fe20003800000 */
.L_x_15156:
[----:B------:R-:W-:Y:S01]  /*5910*/  HFMA2.MMA R186, -RZ, RZ, 0, 2.384185791015625e-07 ;  /* 0x00000004ffba7435 */ /* 0x000fe200000001ff */
[----:B------:R-:W-:Y:S01]  /*5920*/  MOV R9, R187 ;  /* 0x000000bb00097202 */ /* 0x000fe20000000f00 */
[----:B------:R-:W-:-:S09]  /*5930*/  FADD.FTZ R8, R8, R188 ;  /* 0x000000bc08087221 */ /* 0x000fd20000010000 */
[----:B------:R-:W-:Y:S05]  /*5940*/  WARPSYNC.COLLECTIVE R184, `(.L_x_15157) ;  /* 0x00000000b8087348 */ /* 0x000fea0003c00000 */
[----:B------:R0:W1:Y:S02]  /*5950*/  SHFL.BFLY P5, R188, R9, R186, R185 ;  /* 0x0c0000ba09bc7389 */ /* 0x00006400000a00b9 */
[----:B01----:R-:W-:Y:S01]  /*5960*/  ENDCOLLECTIVE ;  /* 0x000000000000791b */ /* 0x003fe20003800000 */
.L_x_15157:
[----:B------:R-:W-:Y:S01]  /*5970*/  MOV R9, R8 ;  /* 0x0000000800097202 */ /* 0x000fe20000000f00 */
[----:B------:R-:W-:-:S07]  /*5980*/  FADD.FTZ R187, R187, R188 ;  /* 0x000000bcbbbb7221 */ /* 0x000fce0000010000 */
[----:B------:R-:W-:Y:S05]  /*5990*/  WARPSYNC.COLLECTIVE R184, `(.L_x_15158) ;  /* 0x00000000b8087348 */ /* 0x000fea0003c00000 */
[----:B------:R0:W1:Y:S02]  /*59a0*/  SHFL.BFLY P5, R188, R9, R186, R185 ;  /* 0x0c0000ba09bc7389 */ /* 0x00006400000a00b9 */
[----:B01----:R-:W-:Y:S01]  /*59b0*/  ENDCOLLECTIVE ;  /* 0x000000000000791b */ /* 0x003fe20003800000 */
.L_x_15158:
[----:B------:R-:W-:Y:S01]  /*59c0*/  HFMA2.MMA R186, -RZ, RZ, 0, 4.76837158203125e-07 ;  /* 0x00000008ffba7435 */ /* 0x000fe200000001ff */
[----:B------:R-:W-:Y:S01]  /*59d0*/  MOV R9, R187 ;  /* 0x000000bb00097202 */ /* 0x000fe20000000f00 */
[----:B------:R-:W-:-:S09]  /*59e0*/  FADD.FTZ R8, R8, R188 ;  /* 0x000000bc08087221 */ /* 0x000fd20000010000 */
[----:B------:R-:W-:Y:S05]  /*59f0*/  WARPSYNC.COLLECTIVE R184, `(.L_x_15159) ;  /* 0x00000000b8087348 */ /* 0x000fea0003c00000 */
[----:B------:R0:W1:Y:S02]  /*5a00*/  SHFL.BFLY P5, R188, R9, R186, R185 ;  /* 0x0c0000ba09bc7389 */ /* 0x00006400000a00b9 */
[----:B01----:R-:W-:Y:S01]  /*5a10*/  ENDCOLLECTIVE ;  /* 0x000000000000791b */ /* 0x003fe20003800000 */
.L_x_15159:
[----:B------:R-:W-:Y:S01]  /*5a20*/  MOV R9, R8 ;  /* 0x0000000800097202 */ /* 0x000fe20000000f00 */
[----:B------:R-:W-:-:S07]  /*5a30*/  FADD.FTZ R187, R187, R188 ;  /* 0x000000bcbbbb7221 */ /* 0x000fce0000010000 */
[----:B------:R-:W-:Y:S05]  /*5a40*/  WARPSYNC.COLLECTIVE R184, `(.L_x_15160) ;  /* 0x00000000b8087348 */ /* 0x000fea0003c00000 */
[----:B------:R0:W1:Y:S02]  /*5a50*/  SHFL.BFLY P5, R188, R9, R186, R185 ;  /* 0x0c0000ba09bc7389 */ /* 0x00006400000a00b9 */
[----:B01----:R-:W-:Y:S01]  /*5a60*/  ENDCOLLECTIVE ;  /* 0x000000000000791b */ /* 0x003fe20003800000 */
.L_x_15160:
[----:B------:R-:W-:Y:S01]  /*5a70*/  HFMA2.MMA R186, -RZ, RZ, 0, 9.5367431640625e-07 ;  /* 0x00000010ffba7435 */ /* 0x000fe200000001ff */
[----:B------:R-:W-:Y:S01]  /*5a80*/  MOV R9, R187 ;  /* 0x000000bb00097202 */ /* 0x000fe20000000f00 */
[----:B------:R-:W-:-:S09]  /*5a90*/  FADD.FTZ R8, R8, R188 ;  /* 0x000000bc08087221 */ /* 0x000fd20000010000 */
[----:B------:R-:W-:Y:S05]  /*5aa0*/  WARPSYNC.COLLECTIVE R184, `(.L_x_15161) ;  /* 0x00000000b8087348 */ /* 0x000fea0003c00000 */
[----:B------:R0:W1:Y:S02]  /*5ab0*/  SHFL.BFLY P5, R188, R9, R186, R185 ;  /* 0x0c0000ba09bc7389 */ /* 0x00006400000a00b9 */
[----:B01----:R-:W-:Y:S01]  /*5ac0*/  ENDCOLLECTIVE ;  /* 0x000000000000791b */ /* 0x003fe20003800000 */
.L_x_15161:
[----:B------:R-:W-:Y:S02]  /*5ad0*/  MOV R9, R8 ;  /* 0x0000000800097202 */ /* 0x000fe40000000f00 */
[----:B------:R-:W-:-:S07]  /*5ae0*/  MOV R189, R188 ;  /* 0x000000bc00bd7202 */ /* 0x000fce0000000f00 */
[----:B------:R-:W-:Y:S05]  /*5af0*/  WARPSYNC.COLLECTIVE R184, `(.L_x_15162) ;  /* 0x00000000b8087348 */ /* 0x000fea0003c00000 */
[----:B------:R0:W1:Y:S02]  /*5b00*/  SHFL.BFLY P5, R188, R9, R186, R185 ;  /* 0x0c0000ba09bc7389 */ /* 0x00006400000a00b9 */
[----:B01----:R-:W-:Y:S01]  /*5b10*/  ENDCOLLECTIVE ;  /* 0x000000000000791b */ /* 0x003fe20003800000 */
.L_x_15162:
[----:B------:R-:W-:Y:S01]  /*5b20*/  MOV R9, R188 ;  /* 0x000000bc00097202 */ /* 0x000fe20000000f00 */
[----:B------:R-:W-:Y:S06]  /*5b30*/  BRA `(.L_x_15163) ;  /* 0xffffffcc00847947 */ /* 0x000fec000383ffff */
.L_x_15164:
        /* <DEDUP_REMOVED lines=12> */
.L_x_17042:


//--------------------- .text._ZN10layer_norm13ln_bwd_kernelINS_13Kernel_traitsIfffffjLj1280ELj1ELj4ELj1ELj16ENS_18Kernel_traits_baseILj1280EfffffjLj128EEEEELb0ELb0ELb0ELb1EEEvNS_9BwdParamsE --------------------------
	.section	.text._ZN10layer_norm13ln_bwd_kernelINS_13Kernel_traitsIfffffjLj1280ELj1ELj4ELj1ELj16ENS_18Kernel_traits_baseILj1280EfffffjLj128EEEEELb0ELb0ELb0ELb1EEEvNS_9BwdParamsE,"ax",@progbits
	.align	128
        .global         _ZN10layer_norm13ln_bwd_kernelINS_13Kernel_traitsIfffffjLj1280ELj1ELj4ELj1ELj16ENS_18Kernel_traits_baseILj1280EfffffjLj128EEEEELb0ELb0ELb0ELb1EEEvNS_9BwdParamsE
        .type           _ZN10layer_norm13ln_bwd_kernelINS_13Kernel_traitsIfffffjLj1280ELj1ELj4ELj1ELj16ENS_18Kernel_traits_baseILj1280EfffffjLj128EEEEELb0ELb0ELb0ELb1EEEvNS_9BwdParamsE,@function
        .size           _ZN10layer_norm13ln_bwd_kernelINS_13Kernel_traitsIfffffjLj1280ELj1ELj4ELj1ELj16ENS_18Kernel_traits_baseILj1280EfffffjLj128EEEEELb0ELb0ELb0ELb1EEEvNS_9BwdParamsE,(.L_x_17043 - _ZN10layer_norm13ln_bwd_kernelINS_13Kernel_traitsIfffffjLj1280ELj1ELj4ELj1ELj16ENS_18Kernel_traits_baseILj1280EfffffjLj128EEEEELb0ELb0ELb0ELb1EEEvNS_9BwdParamsE)
        .other          _ZN10layer_norm13ln_bwd_kernelINS_13Kernel_traitsIfffffjLj1280ELj1ELj4ELj1ELj16ENS_18Kernel_traits_baseILj1280EfffffjLj128EEEEELb0ELb0ELb0ELb1EEEvNS_9BwdParamsE,@"STO_CUDA_ENTRY STV_DEFAULT"
_ZN10layer_norm13ln_bwd_kernelINS_13Kernel_traitsIfffffjLj1280ELj1ELj4ELj1ELj16ENS_18Kernel_traits_baseILj1280EfffffjLj128EEEEELb0ELb0ELb0ELb1EEEvNS_9BwdParamsE:
.text._ZN10layer_norm13ln_bwd_kernelINS_13Kernel_traitsIfffffjLj1280ELj1ELj4ELj1ELj16ENS_18Kernel_traits_baseILj1280EfffffjLj128EEEEELb0ELb0ELb0ELb1EEEvNS_9BwdParamsE:
        /* <DEDUP_REMOVED lines=57> */
.L_x_15166:
        /* <DEDUP_REMOVED lines=51> */
[----:B------:R-:W-:Y:S02]  /*06c0*/  MOV R204, RZ ;  /* 0x000000ff00cc7202 */ /* 0x000fe40000000f00 */
        /* <DEDUP_REMOVED lines=21> */
[----:B------:R1:W5:Y:S02]  /*0820*/  LDG.E.128 R24, desc[UR4][R2.64+0x1200] ;  /* 0x0012000402187981 */ /* 0x000364000c1e1d00 */
[----:B01----:R-:W-:-:S07]  /*0830*/  MOV R2, RZ ;  /* 0x000000ff00027202 */ /* 0x003fce0000000f00 */
.L_x_15179:
[----:B-1----:R-:W0:Y:S01]  /*0840*/  S2R R5, SR_TID.X ;  /* 0x0000000000057919 */ /* 0x002e220000002100 */
[----:B------:R-:W1:Y:S01]  /*0850*/  LDC.64 R218, c[0x0][0x250] ;  /* 0x00009400ffda7b82 */ /* 0x000e620000000a00 */
[----:B------:R-:W-:-:S05]  /*0860*/  IMAD R3, R0, UR8, RZ ;  /* 0x0000000800037c24 */ /* 0x000fca000f8e02ff */
[----:B------:R-:W-:Y:S02]  /*0870*/  SHF.R.S32.HI R4, RZ, 0x1f, R3 ;  /* 0x0000001fff047819 */ /* 0x000fe40000011403 */
[----:B------:R-:W2:Y:S02]  /*0880*/  LDC.64 R206, c[0x0][0x2c8] ;  /* 0x0000b200ffce7b82 */ /* 0x000ea40000000a00 */
[----:B------:R-:W-:-:S06]  /*0890*/  LEA.HI R4, R4, R3, RZ, 0x2 ;  /* 0x0000000304047211 */ /* 0x000fcc00078f10ff */
[----:B------:R-:W3:Y:S01]  /*08a0*/  @P0 LDC.64 R172, c[0x0][0x270] ;  /* 0x00009c00ffac0b82 */ /* 0x000ee20000000a00 */
[----:B-1----:R-:W-:-:S07]  /*08b0*/  IMAD.WIDE R218, R0, 0x4, R218 ;  /* 0x0000000400da7825 */ /* 0x002fce00078e02da */
[----:B------:R-:W1:Y:S01]  /*08c0*/  LDC.64 R232, c[0x0][0x2b8] ;  /* 0x0000ae00ffe87b82 */ /* 0x000e620000000a00 */
[----:B------:R4:W3:Y:S01]  /*08d0*/  LDG.E R218, desc[UR4][R218.64] ;  /* 0x00000004dada7981 */ /* 0x0008e2000c1e1900 */
[----:B0-----:R-:W-:Y:S02]  /*08e0*/  LOP3.LUT R5, R5, 0x1f, RZ, 0xc0, !PT ;  /* 0x0000001f05057812 */ /* 0x001fe400078ec0ff */
[----:B------:R-:W-:-:S04]  /*08f0*/  SHF.R.S32.HI R14, RZ, 0x1f, R0 ;  /* 0x0000001fff0e7819 */ /* 0x000fc80000011400 */
[----:B------:R-:W0:Y:S01]  /*0900*/  LDC.64 R150, c[0x0][0x258] ;  /* 0x00009600ff967b82 */ /* 0x000e220000000a00 */
[----:B------:R-:W-:-:S04]  /*0910*/  LEA.HI.SX32 R174, R4, R5, 0x1e ;  /* 0x0000000504ae7211 */ /* 0x000fc800078ff2ff */
[C---:B------:R-:W-:Y:S02]  /*0920*/  IADD3 R177, R174.reuse, 0x20, RZ ;  /* 0x00000020aeb17810 */ /* 0x040fe40007ffe0ff */
[C---:B----4-:R-:W-:Y:S01]  /*0930*/  SHF.L.U32 R219, R174.reuse, 0x4, RZ ;  /* 0x00000004aedb7819 */ /* 0x050fe200000006ff */
[----:B------:R-:W4:Y:S01]  /*0940*/  LDC.U8 R231, c[0x0][0x2a0] ;  /* 0x0000a800ffe77b82 */ /* 0x000f220000000000 */
        /* <DEDUP_REMOVED lines=14> */
[----:B------:R-:W-:Y:S01]  /*0a30*/  IADD3 R221, R174, 0x100, RZ ;  /* 0x00000100aedd7810 */ /* 0x000fe20007ffe0ff */
[----:B-1----:R-:W-:Y:S01]  /*0a40*/  IMAD.WIDE.U32 R152, R177, 0x10, R232 ;  /* 0x00000010b1987825 */ /* 0x002fe200078e00e8 */
[----:B------:R-:W-:Y:S01]  /*0a50*/  IADD3.X R113, R215, UR11, RZ, P1, !PT ;  /* 0x0000000bd7717c10 */ /* 0x000fe20008ffe4ff */
[----:B------:R-:W4:Y:S01]  /*0a60*/  LDG.E.128 R108, desc[UR4][R108.64] ;  /* 0x000000046c6c7981 */ /* 0x000f22000c1e1d00 */
[----:B------:R-:W-:-:S02]  /*0a70*/  SHF.R.U32.HI R211, RZ, 0x1c, R181 ;  /* 0x0000001cffd37819 */ /* 0x000fc400000116b5 */
[----:B------:R-:W-:Y:S02]  /*0a80*/  IADD3 R120, P1, R212, UR10, RZ ;  /* 0x0000000ad4787c10 */ /* 0x000fe4000ff3e0ff */
[----:B------:R-:W-:Y:S02]  /*0a90*/  SHF.L.U32 R214, R178, 0x4, RZ ;  /* 0x00000004b2d67819 */ /* 0x000fe400000006ff */
[----:B------:R-:W-:Y:S01]  /*0aa0*/  SHF.R.U32.HI R213, RZ, 0x1c, R178 ;  /* 0x0000001cffd57819 */ /* 0x000fe200000116b2 */
[----:B------:R-:W-:Y:S01]  /*0ab0*/  IMAD.WIDE.U32 R160, R181, 0x10, R232 ;  /* 0x00000010b5a07825 */ /* 0x000fe200078e00e8 */
[----:B------:R-:W-:Y:S01]  /*0ac0*/  SHF.L.U32 R3, R185, 0x4, RZ ;  /* 0x00000004b9037819 */ /* 0x000fe200000006ff */
[----:B------:R-:W4:Y:S01]  /*0ad0*/  LDG.E.128 R112, desc[UR4][R112.64] ;  /* 0x0000000470707981 */ /* 0x000f22000c1e1d00 */
[----:B------:R-:W-:Y:S02]  /*0ae0*/  IADD3.X R121, R211, UR11, RZ, P1, !PT ;  /* 0x0000000bd3797c10 */ /* 0x000fe40008ffe4ff */
[----:B------:R-:W-:Y:S01]  /*0af0*/  SHF.R.U32.HI R4, RZ, 0x1c, R185 ;  /* 0x0000001cff047819 */ /* 0x000fe200000116b9 */
[----:B------:R-:W-:Y:S01]  /*0b00*/  IMAD.WIDE.U32 R168, R185, 0x10, R232 ;  /* 0x00000010b9a87825 */ /* 0x000fe200078e00e8 */
[----:B------:R-:W-:Y:S01]  /*0b10*/  IADD3 R116, P2, R214, UR10, RZ ;  /* 0x0000000ad6747c10 */ /* 0x000fe2000ff5e0ff */
[----:B------:R-:W4:Y:S01]  /*0b20*/  LDG.E.128 R160, desc[UR4][R160.64] ;  /* 0x00000004a0a07981 */ /* 0x000f22000c1e1d00 */
[----:B------:R-:W-:-:S02]  /*0b30*/  IADD3 R128, P1, R3, UR10, RZ ;  /* 0x0000000a03807c10 */ /* 0x000fc4000ff3e0ff */
[----:B------:R-:W-:Y:S01]  /*0b40*/  SHF.L.U32 R210, R182, 0x4, RZ ;  /* 0x00000004b6d27819 */ /* 0x000fe200000006ff */
[----:B------:R-:W-:Y:S01]  /*0b50*/  IMAD.WIDE.U32 R156, R178, 0x10, R232 ;  /* 0x00000010b29c7825 */ /* 0x000fe200078e00e8 */
[----:B------:R-:W-:Y:S01]  /*0b60*/  SHF.L.U32 R7, R209, 0x4, RZ ;  /* 0x00000004d1077819 */ /* 0x000fe200000006ff */
[----:B------:R-:W4:Y:S01]  /*0b70*/  LDG.E.128 R120, desc[UR4][R120.64] ;  /* 0x0000000478787981 */ /* 0x000f22000c1e1d00 */
[----:B------:R-:W-:Y:S02]  /*0b80*/  IADD3.X R117, R213, UR11, RZ, P2, !PT ;  /* 0x0000000bd5757c10 */ /* 0x000fe400097fe4ff */
[----:B------:R-:W-:Y:S01]  /*0b90*/  IADD3.X R129, R4, UR11, RZ, P1, !PT ;  /* 0x0000000b04817c10 */ /* 0x000fe20008ffe4ff */
[----:B0-----:R-:W-:Y:S01]  /*0ba0*/  IMAD.WIDE R150, R0, 0x4, R150 ;  /* 0x0000000400967825 */ /* 0x001fe200078e0296 */
[----:B------:R-:W-:Y:S01]  /*0bb0*/  SHF.R.U32.HI R205, RZ, 0x1c, R182 ;  /* 0x0000001cffcd7819 */ /* 0x000fe200000116b6 */
[----:B------:R-:W4:Y:S01]  /*0bc0*/  LDG.E.128 R156, desc[UR4][R156.64] ;  /* 0x000000049c9c7981 */ /* 0x000f22000c1e1d00 */
[----:B------:R-:W-:-:S02]  /*0bd0*/  SHF.R.U32.HI R8, RZ, 0x1c, R209 ;  /* 0x0000001cff087819 */ /* 0x000fc400000116d1 */
[----:B------:R-:W-:Y:S01]  /*0be0*/  IADD3 R124, P2, R210, UR10, RZ ;  /* 0x0000000ad27c7c10 */ /* 0x000fe2000ff5e0ff */
[----:B------:R-:W4:Y:S01]  /*0bf0*/  LDG.E.128 R116, desc[UR4][R116.64] ;  /* 0x0000000474747981 */ /* 0x000f22000c1e1d00 */
[----:B------:R-:W-:Y:S02]  /*0c00*/  IADD3 R136, P1, R7, UR10, RZ ;  /* 0x0000000a07887c10 */ /* 0x000fe4000ff3e0ff */
[----:B------:R-:W-:Y:S01]  /*0c10*/  SHF.L.U32 R5, R186, 0x4, RZ ;  /* 0x00000004ba057819 */ /* 0x000fe200000006ff */
[----:B------:R-:W4:Y:S01]  /*0c20*/  LDG.E R13, desc[UR4][R150.64] ;  /* 0x00000004960d7981 */ /* 0x000f22000c1e1900 */
[----:B------:R-:W-:Y:S02]  /*0c30*/  SHF.L.U32 R11, R220, 0x4, RZ ;  /* 0x00000004dc0b7819 */ /* 0x000fe400000006ff */
[----:B------:R-:W-:Y:S01]  /*0c40*/  IADD3.X R125, R205, UR11, RZ, P2, !PT ;  /* 0x0000000bcd7d7c10 */ /* 0x000fe200097fe4ff */
[----:B------:R-:W4:Y:S01]  /*0c50*/  LDG.E.128 R128, desc[UR4][R128.64] ;  /* 0x0000000480807981 */ /* 0x000f22000c1e1d00 */
[----:B------:R-:W-:-:S02]  /*0c60*/  IADD3.X R137, R8, UR11, RZ, P1, !PT ;  /* 0x0000000b08897c10 */ /* 0x000fc40008ffe4ff */
[----:B------:R-:W-:Y:S01]  /*0c70*/  SHF.R.U32.HI R6, RZ, 0x1c, R186 ;  /* 0x0000001cff067819 */ /* 0x000fe200000116ba */
[----:B------:R-:W-:Y:S01]  /*0c80*/  IMAD.WIDE.U32 R164, R182, 0x10, R232 ;  /* 0x00000010b6a47825 */ /* 0x000fe200078e00e8 */
[----:B------:R-:W-:Y:S01]  /*0c90*/  SHF.R.U32.HI R12, RZ, 0x1c, R220 ;  /* 0x0000001cff0c7819 */ /* 0x000fe200000116dc */
[----:B------:R-:W4:Y:S01]  /*0ca0*/  LDG.E.128 R124, desc[UR4][R124.64] ;  /* 0x000000047c7c7981 */ /* 0x000f22000c1e1d00 */
[----:B------:R-:W-:Y:S02]  /*0cb0*/  IADD3 R132, P2, R5, UR10, RZ ;  /* 0x0000000a05847c10 */ /* 0x000fe4000ff5e0ff */
[----:B------:R-:W-:Y:S01]  /*0cc0*/  IADD3 R144, P1, R11, UR10, RZ ;  /* 0x0000000a0b907c10 */ /* 0x000fe2000ff3e0ff */
[----:B------:R-:W4:Y:S01]  /*0cd0*/  LDG.E.128 R136, desc[UR4][R136.64] ;  /* 0x0000000488887981 */ /* 0x000f22000c1e1d00 */
[----:B------:R-:W-:Y:S02]  /*0ce0*/  SHF.L.U32 R9, R221, 0x4, RZ ;  /* 0x00000004dd097819 */ /* 0x000fe400000006ff */
[----:B------:R-:W-:Y:S01]  /*0cf0*/  IADD3.X R133, R6, UR11, RZ, P2, !PT ;  /* 0x0000000b06857c10 */ /* 0x000fe200097fe4ff */
[----:B------:R-:W4:Y:S01]  /*0d00*/  LDG.E.128 R164, desc[UR4][R164.64] ;  /* 0x00000004a4a47981 */ /* 0x000f22000c1e1d00 */
[----:B------:R-:W-:-:S02]  /*0d10*/  IADD3.X R145, R12, UR11, RZ, P1, !PT ;  /* 0x0000000b0c917c10 */ /* 0x000fc40008ffe4ff */
[----:B------:R-:W-:Y:S01]  /*0d20*/  SHF.R.U32.HI R10, RZ, 0x1c, R221 ;  /* 0x0000001cff0a7819 */ /* 0x000fe200000116dd */
[----:B------:R-:W4:Y:S01]  /*0d30*/  LDG.E.128 R168, desc[UR4][R168.64] ;  /* 0x00000004a8a87981 */ /* 0x000f22000c1e1d00 */
[----:B------:R-:W-:Y:S02]  /*0d40*/  IADD3 R140, P2, R9, UR10, RZ ;  /* 0x0000000a098c7c10 */ /* 0x000fe4000ff5e0ff */
[----:B--2---:R-:W-:Y:S01]  /*0d50*/  ISETP.NE.U32.AND P1, PT, R206, RZ, PT ;  /* 0x000000ffce00720c */ /* 0x004fe20003f25070 */
[----:B------:R-:W2:Y:S01]  /*0d60*/  LDG.E.128 R132, desc[UR4][R132.64] ;  /* 0x0000000484847981 */ /* 0x000ea2000c1e1d00 */
[----:B------:R-:W-:Y:S02]  /*0d70*/  IADD3.X R141, R10, UR11, RZ, P2, !PT ;  /* 0x0000000b0a8d7c10 */ /* 0x000fe400097fe4ff */
[----:B------:R-:W-:Y:S01]  /*0d80*/  ISETP.NE.AND.EX P1, PT, R207, RZ, PT, P1 ;  /* 0x000000ffcf00720c */ /* 0x000fe20003f25310 */
[----:B------:R-:W2:Y:S01]  /*0d90*/  LDG.E.128 R144, desc[UR4][R144.64] ;  /* 0x0000000490907981 */ /* 0x000ea2000c1e1d00 */
[----:B---3--:R-:W-:-:S03]  /*0da0*/  @P0 LEA R172, P2, R0, R172, 0x2 ;  /* 0x000000ac00ac0211 */ /* 0x008fc600078410ff */
[----:B------:R-:W3:Y:S01]  /*0db0*/  LDG.E.128 R140, desc[UR4][R140.64] ;  /* 0x000000048c8c7981 */ /* 0x000ee2000c1e1d00 */
[----:B------:R-:W-:Y:S02]  /*0dc0*/  @P0 LEA.HI.X R173, R0, R173, R14, 0x2, P2 ;  /* 0x000000ad00ad0211 */ /* 0x000fe400010f140e */
[----:B------:R-:W-:Y:S01]  /*0dd0*/  MOV R14, 0x3f800000 ;  /* 0x3f800000000e7802 */ /* 0x000fe20000000f00 */
[C---:B------:R-:W-:Y:S01]  /*0de0*/  IMAD.WIDE.U32 R148, R174.reuse, 0x10, R232 ;  /* 0x00000010ae947825 */ /* 0x040fe200078e00e8 */
[----:B------:R-:W3:Y:S04]  /*0df0*/  LDG.E.128 R152, desc[UR4][R152.64] ;  /* 0x0000000498987981 */ /* 0x000ee8000c1e1d00 */
[----:B-----5:R0:W5:Y:S04]  /*0e00*/  @P0 LDG.E R14, desc[UR4][R172.64] ;  /* 0x00000004ac0e0981 */ /* 0x020168000c1e1900 */
        /* <DEDUP_REMOVED lines=35> */
[C---:B------:R-:W-:Y:S01]  /*1040*/  @P1 LEA.HI.X R209, R220.reuse, R207, RZ, 0x4, P2 ;  /* 0x000000cfdcd11211 */ /* 0x040fe200010f24ff */
[----:B------:R-:W-:-:S04]  /*1050*/  IMAD.WIDE.U32 R184, R220, 0x10, R232 ;  /* 0x00000010dcb87825 */ /* 0x000fc800078e00e8 */
[----:B------:R0:W5:Y:S04]  /*1060*/  @P1 LDG.E.128 R100, desc[UR4][R208.64] ;  /* 0x00000004d0641981 */ /* 0x000168000c1e1d00 */
[----:B------:R-:W3:Y:S04]  /*1070*/  LDG.E.128 R184, desc[UR4][R184.64] ;  /* 0x00000004b8b87981 */ /* 0x000ee8000c1e1d00 */
[----:B------:R-:W3:Y:S04]  /*1080*/  LDL.LU R209, [R1] ;  /* 0x0000000001d17983 */ /* 0x000ee80000300800 */
[----:B------:R-:W3:Y:S01]  /*1090*/  LDL.LU R220, [R1+0x8] ;  /* 0x0000080001dc7983 */ /* 0x000ee20000300800 */
[----:B----4-:R-:W-:-:S03]  /*10a0*/  ISETP.NE.AND P1, PT, R231, RZ, PT ;  /* 0x000000ffe700720c */ /* 0x010fc60003f25270 */
[----:B------:R-:W4:Y:S04]  /*10b0*/  LDL.LU R221, [R1+0x4] ;  /* 0x0000040001dd7983 */ /* 0x000f280000300800 */
[----:B------:R-:W4:Y:S01]  /*10c0*/  LDL.LU R231, [R1+0x10] ;  /* 0x0000100001e77983 */ /* 0x000f220000300800 */
[----:B------:R-:W-:-:S05]  /*10d0*/  FSEL R218, R218, RZ, !P1 ;  /* 0x000000ffdada7208 */ /* 0x000fca0004800000 */
        /* <DEDUP_REMOVED lines=12> */
[----:B------:R-:W-:-:S03]  /*11a0*/  FADD.FTZ R118, -R218, R118 ;  /* 0x00000076da767221 */ /* 0x000fc60000010100 */
[C---:B0-----:R-:W-:Y:S02]  /*11b0*/  FMUL.FTZ R208, R13.reuse, R116 ;  /* 0x000000740dd07220 */ /* 0x041fe40000410000 */
        /* <DEDUP_REMOVED lines=24> */
[C---:B---3--:R-:W-:Y:S01]  /*1340*/  FADD.FTZ R140, -R218.reuse, R140 ;  /* 0x0000008cda8c7221 */ /* 0x048fe20000010100 */
[C---:B------:R-:W-:Y:S01]  /*1350*/  FADD.FTZ R141, -R218.reuse, R141 ;  /* 0x0000008dda8d7221 */ /* 0x040fe20000010100 */
[C---:B------:R-:W-:Y:S01]  /*1360*/  FADD.FTZ R142, -R218.reuse, R142 ;  /* 0x0000008eda8e7221 */ /* 0x040fe20000010100 */
[----:B------:R-:W-:Y:S01]  /*1370*/  FADD.FTZ R143, -R218, R143 ;  /* 0x0000008fda8f7221 */ /* 0x000fe20000010100 */
[----:B------:R-:W-:Y:S01]  /*1380*/  FMUL.FTZ R218, R13, R118 ;  /* 0x000000760dda7220 */ /* 0x000fe20000410000 */
[----:B------:R-:W-:Y:S01]  /*1390*/  FADD.FTZ R209, R156, R209 ;  /* 0x000000d19cd17221 */ /* 0x000fe20000010000 */
[----:B------:R-:W-:-:S04]  /*13a0*/  FADD.FTZ R220, R158, R220 ;  /* 0x000000dc9edc7221 */ /* 0x000fc80000010000 */
[----:B------:R-:W-:Y:S04]  /*13b0*/  STL [R1], R209 ;  /* 0x000000d101007387 */ /* 0x000fe80000100800 */
[----:B------:R0:W-:Y:S01]  /*13c0*/  STL [R1+0x8], R220 ;  /* 0x000008dc01007387 */ /* 0x0001e20000100800 */
[----:B----4-:R-:W-:-:S03]  /*13d0*/  FADD.FTZ R221, R159, R221 ;  /* 0x000000dd9fdd7221 */ /* 0x010fc60000010000 */
[----:B------:R-:W2:Y:S01]  /*13e0*/  LDL.LU R118, [R1+0x18] ;  /* 0x0000180001767983 */ /* 0x000ea20000300800 */
[----:B------:R-:W-:-:S03]  /*13f0*/  FADD.FTZ R231, R160, R231 ;  /* 0x000000e7a0e77221 */ /* 0x000fc60000010000 */
[----:B------:R1:W-:Y:S01]  /*1400*/  STL [R1+0x4], R221 ;  /* 0x000004dd01007387 */ /* 0x0003e20000100800 */
[----:B0-----:R-:W-:-:S03]  /*1410*/  FMUL.FTZ R220, R13, R119 ;  /* 0x000000770ddc7220 */ /* 0x001fc60000410000 */
[----:B------:R-:W3:Y:S01]  /*1420*/  LDL.LU R234, [R1+0x14] ;  /* 0x0000140001ea7983 */ /* 0x000ee20000300800 */
[C---:B------:R-:W-:Y:S01]  /*1430*/  FMUL.FTZ R209, R13.reuse, R117 ;  /* 0x000000750dd17220 */ /* 0x040fe20000410000 */
[----:B-1----:R-:W-:Y:S02]  /*1440*/  FMUL.FTZ R221, R13, R120 ;  /* 0x000000780ddd7220 */ /* 0x002fe40000410000 */
[----:B------:R-:W4:Y:S04]  /*1450*/  LDL.LU R120, [R1+0x20] ;  /* 0x0000200001787983 */ /* 0x000f280000300800 */
[----:B------:R-:W4:Y:S04]  /*1460*/  LDL.LU R119, [R1+0x1c] ;  /* 0x00001c0001777983 */ /* 0x000f280000300800 */
[----:B------:R-:W-:Y:S04]  /*1470*/  STL [R1+0x10], R231 ;  /* 0x000010e701007387 */ /* 0x000fe80000100800 */
[----:B------:R-:W4:Y:S01]  /*1480*/  LDL.LU R117, [R1+0x28] ;  /* 0x0000280001757983 */ /* 0x000f220000300800 */
[----:B------:R-:W-:-:S05]  /*1490*/  FADD.FTZ R116, R161, R116 ;  /* 0x00000074a1747221 */ /* 0x000fca0000010000 */
[----:B------:R0:W-:Y:S04]  /*14a0*/  STL [R1+0xc], R116 ;  /* 0x00000c7401007387 */ /* 0x0001e80000100800 */
[----:B0-----:R-:W4:Y:S01]  /*14b0*/  LDL.LU R116, [R1+0x24] ;  /* 0x0000240001747983 */ /* 0x001f220000300800 */
[----:B--2---:R-:W-:-:S05]  /*14c0*/  FADD.FTZ R118, R162, R118 ;  /* 0x00000076a2767221 */ /* 0x004fca0000010000 */
[----:B------:R0:W-:Y:S01]  /*14d0*/  STL [R1+0x18], R118 ;  /* 0x0000187601007387 */ /* 0x0001e20000100800 */
[----:B---3--:R-:W-:-:S03]  /*14e0*/  FADD.FTZ R234, R163, R234 ;  /* 0x000000eaa3ea7221 */ /* 0x008fc60000010000 */
[----:B0-----:R-:W2:Y:S01]  /*14f0*/  LDL.LU R118, [R1+0x30] ;  /* 0x0000300001767983 */ /* 0x001ea20000300800 */
[----:B----4-:R-:W-:Y:S01]  /*1500*/  FADD.FTZ R120, R164, R120 ;  /* 0x00000078a4787221 */ /* 0x010fe20000010000 */
[----:B------:R-:W-:Y:S02]  /*1510*/  FADD.FTZ R119, R165, R119 ;  /* 0x00000077a5777221 */ /* 0x000fe40000010000 */
[----:B------:R-:W-:Y:S04]  /*1520*/  STL [R1+0x14], R234 ;  /* 0x000014ea01007387 */ /* 0x000fe80000100800 */
[----:B------:R-:W-:Y:S01]  /*1530*/  STL [R1+0x20], R120 ;  /* 0x0000207801007387 */ /* 0x000fe20000100800 */
[----:B------:R-:W-:-:S03]  /*1540*/  FADD.FTZ R117, R166, R117 ;  /* 0x00000075a6757221 */ /* 0x000fc60000010000 */
[----:B------:R0:W-:Y:S04]  /*1550*/  STL [R1+0x1c], R119 ;  /* 0x00001c7701007387 */ /* 0x0001e80000100800 */
[----:B0-----:R-:W3:Y:S04]  /*1560*/  LDL.LU R119, [R1+0x2c] ;  /* 0x00002c0001777983 */ /* 0x001ee80000300800 */
[----:B------:R0:W-:Y:S04]  /*1570*/  STL [R1+0x28], R117 ;  /* 0x0000287501007387 */ /* 0x0001e80000100800 */
[----:B0-----:R-:W4:Y:S01]  /*1580*/  LDL.LU R117, [R1+0x38] ;  /* 0x0000380001757983 */ /* 0x001f220000300800 */
[----:B------:R-:W-:-:S05]  /*1590*/  FADD.FTZ R116, R167, R116 ;  /* 0x00000074a7747221 */ /* 0x000fca0000010000 */
[----:B------:R0:W-:Y:S04]  /*15a0*/  STL [R1+0x24], R116 ;  /* 0x0000247401007387 */ /* 0x0001e80000100800 */
[----:B0-----:R-:W4:Y:S01]  /*15b0*/  LDL.LU R116, [R1+0x34] ;  /* 0x0000340001747983 */ /* 0x001f220000300800 */
[----:B--2---:R-:W-:-:S05]  /*15c0*/  FADD.FTZ R118, R168, R118 ;  /* 0x00000076a8767221 */ /* 0x004fca0000010000 */
[----:B------:R0:W-:Y:S04]  /*15d0*/  STL [R1+0x30], R118 ;  /* 0x0000307601007387 */ /* 0x0001e80000100800 */
[----:B0-----:R-:W2:Y:S01]  /*15e0*/  LDL.LU R118, [R1+0x40] ;  /* 0x0000400001767983 */ /* 0x001ea20000300800 */
[----:B---3--:R-:W-:-:S05]  /*15f0*/  FADD.FTZ R119, R169, R119 ;  /* 0x00000077a9777221 */ /* 0x008fca0000010000 */
[----:B------:R0:W-:Y:S01]  /*1600*/  STL [R1+0x2c], R119 ;  /* 0x00002c7701007387 */ /* 0x0001e20000100800 */
[----:B----4-:R-:W-:-:S03]  /*1610*/  FADD.FTZ R117, R170, R117 ;  /* 0x00000075aa757221 */ /* 0x010fc60000010000 */
        /* <DEDUP_REMOVED lines=18> */
[C---:B------:R-:W-:Y:S01]  /*1740*/  FMUL.FTZ R108, R13.reuse, R108 ;  /* 0x0000006c0d6c7220 */ /* 0x040fe20000410000 */
[C---:B------:R-:W-:Y:S01]  /*1750*/  FADD.FTZ R245, R148.reuse, R245 ;  /* 0x000000f594f57221 */ /* 0x040fe20000010000 */
[----:B------:R-:W-:Y:S02]  /*1760*/  FMUL.FTZ R109, R13, R109 ;  /* 0x0000006d0d6d7220 */ /* 0x000fe40000410000 */
[----:B------:R-:W-:Y:S01]  /*1770*/  FFMA.FTZ R15, R148, R108, R15 ;  /* 0x0000006c940f7223 */ /* 0x000fe2000001000f */
[----:B--2---:R-:W-:-:S05]  /*1780*/  FADD.FTZ R118, R176, R118 ;  /* 0x00000076b0767221 */ /* 0x004fca0000010000 */
[----:B------:R0:W-:Y:S04]  /*1790*/  STL [R1+0x50], R118 ;  /* 0x0000507601007387 */ /* 0x0001e80000100800 */
[----:B0-----:R-:W2:Y:S04]  /*17a0*/  LDL.LU R118, [R1+0x60] ;  /* 0x0000600001767983 */ /* 0x001ea80000300800 */
[----:B------:R-:W2:Y:S01]  /*17b0*/  LDL.LU R120, [R1+0x5c] ;  /* 0x00005c0001787983 */ /* 0x000ea20000300800 */
[----:B---3--:R-:W-:-:S05]  /*17c0*/  FADD.FTZ R119, R177, R119 ;  /* 0x00000077b1777221 */ /* 0x008fca0000010000 */
[----:B------:R0:W-:Y:S01]  /*17d0*/  STL [R1+0x4c], R119 ;  /* 0x00004c7701007387 */ /* 0x0001e20000100800 */
[----:B----4-:R-:W-:-:S03]  /*17e0*/  FADD.FTZ R117, R178, R117 ;  /* 0x00000075b2757221 */ /* 0x010fc60000010000 */
[----:B0-----:R-:W3:Y:S04]  /*17f0*/  LDL.LU R119, [R1+0x68] ;  /* 0x0000680001777983 */ /* 0x001ee80000300800 */
[----:B------:R0:W-:Y:S04]  /*1800*/  STL [R1+0x58], R117 ;  /* 0x0000587501007387 */ /* 0x0001e80000100800 */
[----:B0-----:R-:W4:Y:S01]  /*1810*/  LDL.LU R117, [R1+0x64] ;  /* 0x0000640001757983 */ /* 0x001f220000300800 */
[----:B------:R-:W-:Y:S01]  /*1820*/  FMUL.FTZ R148, R60, R148 ;  /* 0x000000943c947220 */ /* 0x000fe20000410000 */
[----:B------:R-:W-:Y:S01]  /*1830*/  FADD.FTZ R244, R149, R244 ;  /* 0x000000f495f47221 */ /* 0x000fe20000010000 */
[----:B------:R-:W-:Y:S01]  /*1840*/  FMUL.FTZ R110, R13, R110 ;  /* 0x0000006e0d6e7220 */ /* 0x000fe20000410000 */
[----:B------:R-:W-:Y:S01]  /*1850*/  FFMA.FTZ R16, R149, R109, R16 ;  /* 0x0000006d95107223 */ /* 0x000fe20000010010 */
[----:B------:R-:W-:Y:S01]  /*1860*/  FMUL.FTZ R233, R13, R123 ;  /* 0x0000007b0de97220 */ /* 0x000fe20000410000 */
[----:B------:R-:W-:Y:S01]  /*1870*/  FMUL.FTZ R149, R61, R149 ;  /* 0x000000953d957220 */ /* 0x000fe20000410000 */
[C---:B------:R-:W-:Y:S01]  /*1880*/  FMUL.FTZ R231, R13.reuse, R121 ;  /* 0x000000790de77220 */ /* 0x040fe20000410000 */
[----:B------:R-:W-:Y:S01]  /*1890*/  FADD.FTZ R123, RZ, R148 ;  /* 0x00000094ff7b7221 */ /* 0x000fe20000010000 */
[----:B------:R-:W-:Y:S01]  /*18a0*/  FFMA.FTZ R121, R108, R148, RZ ;  /* 0x000000946c797223 */ /* 0x000fe200000100ff */
[C---:B------:R-:W-:Y:S01]  /*18b0*/  FADD.FTZ R247, R150.reuse, R247 ;  /* 0x000000f796f77221 */ /* 0x040fe20000010000 */
[----:B------:R-:W-:Y:S01]  /*18c0*/  FMUL.FTZ R111, R13, R111 ;  /* 0x0000006f0d6f7220 */ /* 0x000fe20000410000 */
[----:B------:R-:W-:Y:S01]  /*18d0*/  FFMA.FTZ R17, R150, R110, R17 ;  /* 0x0000006e96117223 */ /* 0x000fe20000010011 */
[----:B------:R-:W-:Y:S01]  /*18e0*/  FMUL.FTZ R150, R62, R150 ;  /* 0x000000963e967220 */ /* 0x000fe20000410000 */
        /* <DEDUP_REMOVED lines=9> */
[----:B------:R-:W-:Y:S01]  /*1980*/  FMUL.FTZ R113, R13, R113 ;  /* 0x000000710d717220 */ /* 0x000fe20000410000 */
[----:B------:R-:W-:Y:S01]  /*1990*/  FFMA.FTZ R18, R152, R112, R18 ;  /* 0x0000007098127223 */ /* 0x000fe20000010012 */
[----:B------:R-:W-:Y:S01]  /*19a0*/  FMUL.FTZ R152, R56, R152 ;  /* 0x0000009838987220 */ /* 0x000fe20000410000 */
[----:B------:R-:W-:Y:S01]  /*19b0*/  FADD.FTZ R123, R123, R151 ;  /* 0x000000977b7b7221 */ /* 0x000fe20000010000 */
[----:B------:R-:W-:Y:S01]  /*19c0*/  FFMA.FTZ R121, R111, R151, R121 ;  /* 0x000000976f797223 */ /* 0x000fe20000010079 */
[----:B------:R-:W-:Y:S01]  /*19d0*/  FADD.FTZ R248, R153, R248 ;  /* 0x000000f899f87221 */ /* 0x000fe20000010000 */
[----:B------:R-:W-:Y:S01]  /*19e0*/  FMUL.FTZ R114, R13, R114 ;  /* 0x000000720d727220 */ /* 0x000fe20000410000 */
[----:B------:R-:W-:Y:S01]  /*19f0*/  FFMA.FTZ R19, R153, R113, R19 ;  /* 0x0000007199137223 */ /* 0x000fe20000010013 */
        /* <DEDUP_REMOVED lines=118> */
[----:B------:R-:W-:Y:S01]  /*2160*/  FADD.FTZ R116, R179, R116 ;  /* 0x00000074b3747221 */ /* 0x000fe20000010000 */
[----:B------:R-:W-:Y:S01]  /*2170*/  FFMA.FTZ R121, R136, R176, R121 ;  /* 0x000000b088797223 */ /* 0x000fe20000010079 */
[----:B------:R-:W-:Y:S01]  /*2180*/  FFMA.FTZ R239, R178, R138, R239 ;  /* 0x0000008ab2ef7223 */ /* 0x000fe200000100ef */
[----:B------:R-:W-:Y:S01]  /*2190*/  FMUL.FTZ R139, R13, R139 ;  /* 0x0000008b0d8b7220 */ /* 0x000fe20000410000 */
[----:B------:R-:W-:Y:S01]  /*21a0*/  FMUL.FTZ R178, R34, R178 ;  /* 0x000000b222b27220 */ /* 0x000fe20000410000 */
[----:B------:R-:W-:Y:S01]  /*21b0*/  FADD.FTZ R123, R123, R177 ;  /* 0x000000b17b7b7221 */ /* 0x000fe20000010000 */
[----:B------:R-:W-:Y:S01]  /*21c0*/  FFMA.FTZ R121, R137, R177, R121 ;  /* 0x000000b189797223 */ /* 0x000fe20000010079 */
[----:B------:R0:W-:Y:S01]  /*21d0*/  STL [R1+0x54], R116 ;  /* 0x0000547401007387 */ /* 0x0001e20000100800 */
[----:B------:R-:W-:Y:S01]  /*21e0*/  FFMA.FTZ R238, R179, R139, R238 ;  /* 0x0000008bb3ee7223 */ /* 0x000fe200000100ee */
[----:B------:R-:W-:Y:S01]  /*21f0*/  FMUL.FTZ R179, R35, R179 ;  /* 0x000000b323b37220 */ /* 0x000fe20000410000 */
[----:B------:R-:W-:Y:S01]  /*2200*/  FADD.FTZ R123, R123, R178 ;  /* 0x000000b27b7b7221 */ /* 0x000fe20000010000 */
[----:B------:R-:W-:Y:S01]  /*2210*/  FFMA.FTZ R121, R138, R178, R121 ;  /* 0x000000b28a797223 */ /* 0x000fe20000010079 */
[----:B0-----:R-:W-:-:S02]  /*2220*/  FMUL.FTZ R116, R13, R140 ;  /* 0x0000008c0d747220 */ /* 0x001fc40000410000 */
[----:B------:R-:W-:Y:S01]  /*2230*/  FADD.FTZ R123, R123, R179 ;  /* 0x000000b37b7b7221 */ /* 0x000fe20000010000 */
[----:B------:R-:W-:Y:S01]  /*2240*/  FFMA.FTZ R121, R139, R179, R121 ;  /* 0x000000b38b797223 */ /* 0x000fe20000010079 */
[----:B------:R-:W-:Y:S01]  /*2250*/  FFMA.FTZ R241, R180, R116, R241 ;  /* 0x00000074b4f17223 */ /* 0x000fe200000100f1 */
[----:B------:R-:W-:-:S04]  /*2260*/  FMUL.FTZ R122, R13, R143 ;  /* 0x0000008f0d7a7220 */ /* 0x000fc80000410000 */
[----:B------:R-:W-:Y:S01]  /*2270*/  FFMA.FTZ R242, R183, R122, R242 ;  /* 0x0000007ab7f27223 */ /* 0x000fe200000100f2 */
[----:B------:R-:W-:Y:S01]  /*2280*/  FADD.FTZ R197, R184, R197 ;  /* 0x000000c5b8c57221 */ /* 0x000fe20000010000 */
[----:B------:R-:W-:Y:S01]  /*2290*/  FADD.FTZ R198, R185, R198 ;  /* 0x000000c6b9c67221 */ /* 0x000fe20000010000 */
[----:B------:R-:W-:Y:S01]  /*22a0*/  FADD.FTZ R200, R186, R200 ;  /* 0x000000c8bac87221 */ /* 0x000fe20000010000 */
[----:B------:R-:W-:Y:S01]  /*22b0*/  FADD.FTZ R202, R187, R202 ;  /* 0x000000cabbca7221 */ /* 0x000fe20000010000 */
[----:B------:R-:W-:Y:S01]  /*22c0*/  UMOV UR6, 0xffffffff ;  /* 0xffffffff00067882 */ /* 0x000fe20000000000 */
[----:B--2---:R-:W-:Y:S01]  /*22d0*/  FADD.FTZ R118, R180, R118 ;  /* 0x00000076b4767221 */ /* 0x004fe20000010000 */
[----:B------:R-:W-:Y:S01]  /*22e0*/  FMUL.FTZ R180, R28, R180 ;  /* 0x000000b41cb47220 */ /* 0x000fe20000410000 */
[----:B------:R-:W-:-:S03]  /*22f0*/  FADD.FTZ R120, R181, R120 ;  /* 0x00000078b5787221 */ /* 0x000fc60000010000 */
[----:B------:R0:W-:Y:S01]  /*2300*/  STL [R1+0x60], R118 ;  /* 0x0000607601007387 */ /* 0x0001e20000100800 */
[----:B------:R-:W-:-:S03]  /*2310*/  FADD.FTZ R123, R123, R180 ;  /* 0x000000b47b7b7221 */ /* 0x000fc60000010000 */
[----:B------:R1:W-:Y:S01]  /*2320*/  STL [R1+0x5c], R120 ;  /* 0x00005c7801007387 */ /* 0x0003e20000100800 */
[----:B0-----:R-:W-:Y:S01]  /*2330*/  FMUL.FTZ R118, R13, R141 ;  /* 0x0000008d0d767220 */ /* 0x001fe20000410000 */
[----:B------:R-:W-:-:S03]  /*2340*/  FFMA.FTZ R121, R116, R180, R121 ;  /* 0x000000b474797223 */ /* 0x000fc60000010079 */
[----:B------:R-:W-:Y:S01]  /*2350*/  FFMA.FTZ R240, R181, R118, R240 ;  /* 0x00000076b5f07223 */ /* 0x000fe200000100f0 */
[----:B-1----:R-:W-:Y:S01]  /*2360*/  FMUL.FTZ R120, R13, R142 ;  /* 0x0000008e0d787220 */ /* 0x002fe20000410000 */
[----:B------:R-:W-:Y:S01]  /*2370*/  FMUL.FTZ R181, R29, R181 ;  /* 0x000000b51db57220 */ /* 0x000fe20000410000 */
[C---:B---3--:R-:W-:Y:S02]  /*2380*/  FADD.FTZ R119, R182.reuse, R119 ;  /* 0x00000077b6777221 */ /* 0x048fe40000010000 */
[----:B------:R-:W-:Y:S01]  /*2390*/  FFMA.FTZ R243, R182, R120, R243 ;  /* 0x00000078b6f37223 */ /* 0x000fe200000100f3 */
[----:B------:R-:W-:Y:S01]  /*23a0*/  FMUL.FTZ R182, R30, R182 ;  /* 0x000000b61eb67220 */ /* 0x000fe20000410000 */
[----:B------:R-:W-:Y:S01]  /*23b0*/  FADD.FTZ R123, R123, R181 ;  /* 0x000000b57b7b7221 */ /* 0x000fe20000010000 */
[----:B------:R-:W-:Y:S01]  /*23c0*/  FFMA.FTZ R121, R118, R181, R121 ;  /* 0x000000b576797223 */ /* 0x000fe20000010079 */
[----:B------:R0:W-:Y:S02]  /*23d0*/  STL [R1+0x68], R119 ;  /* 0x0000687701007387 */ /* 0x0001e40000100800 */
[----:B------:R-:W-:Y:S01]  /*23e0*/  FADD.FTZ R123, R123, R182 ;  /* 0x000000b67b7b7221 */ /* 0x000fe20000010000 */
[----:B----4-:R-:W-:Y:S01]  /*23f0*/  FADD.FTZ R117, R183, R117 ;  /* 0x00000075b7757221 */ /* 0x010fe20000010000 */
[----:B------:R-:W-:Y:S01]  /*2400*/  FMUL.FTZ R183, R31, R183 ;  /* 0x000000b71fb77220 */ /* 0x000fe20000410000 */
[----:B------:R-:W-:-:S03]  /*2410*/  FFMA.FTZ R128, R120, R182, R121 ;  /* 0x000000b678807223 */ /* 0x000fc60000010079 */
[----:B------:R1:W-:Y:S01]  /*2420*/  STL [R1+0x64], R117 ;  /* 0x0000647501007387 */ /* 0x0003e20000100800 */
[----:B0-----:R-:W-:Y:S01]  /*2430*/  FMUL.FTZ R119, R13, R145 ;  /* 0x000000910d777220 */ /* 0x001fe20000410000 */
[----:B------:R-:W-:Y:S01]  /*2440*/  FADD.FTZ R123, R123, R183 ;  /* 0x000000b77b7b7221 */ /* 0x000fe20000010000 */
[----:B------:R-:W-:Y:S01]  /*2450*/  FFMA.FTZ R128, R122, R183, R128 ;  /* 0x000000b77a807223 */ /* 0x000fe20000010080 */
[----:B-1----:R-:W-:-:S04]  /*2460*/  FMUL.FTZ R117, R13, R144 ;  /* 0x000000900d757220 */ /* 0x002fc80000410000 */
[----:B------:R-:W-:Y:S01]  /*2470*/  FFMA.FTZ R199, R184, R117, R199 ;  /* 0x00000075b8c77223 */ /* 0x000fe200000100c7 */
[----:B------:R-:W-:Y:S01]  /*2480*/  FMUL.FTZ R184, R24, R184 ;  /* 0x000000b818b87220 */ /* 0x000fe20000410000 */
        /* <DEDUP_REMOVED lines=35> */
.L_x_15191:
        /* <DEDUP_REMOVED lines=94> */
.L_x_15170:
        /* <DEDUP_REMOVED lines=19> */
[----:B------:R-:W-:Y:S02]  /*2dd0*/  IADD3 R216, P4, R216, UR12, RZ ;  /* 0x0000000cd8d87c10 */ /* 0x000fe4000ff9e0ff */
[----:B0-----:R-:W-:Y:S02]  /*2de0*/  SEL R115, R134, R107, P2 ;  /* 0x0000006b86737207 */ /* 0x001fe40001000000 */
[----:B------:R-:W-:Y:S02]  /*2df0*/  SEL R114, R137, R106, P2 ;  /* 0x0000006a89727207 */ /* 0x000fe40001000000 */
[----:B------:R-:W-:Y:S02]  /*2e00*/  SEL R113, R132, R105, P2 ;  /* 0x0000006984717207 */ /* 0x000fe40001000000 */
[----:B------:R-:W-:Y:S02]  /*2e10*/  IADD3.X R217, R215, UR13, RZ, P4, !PT ;  /* 0x0000000dd7d97c10 */ /* 0x000fe4000a7fe4ff */
[----:B------:R-:W-:-:S05]  /*2e20*/  SEL R112, R133, R104, P2 ;  /* 0x0000006885707207 */ /* 0x000fca0001000000 */
[----:B------:R1:W-:Y:S02]  /*2e30*/  STG.E.128 desc[UR4][R216.64], R112 ;  /* 0x00000070d8007986 */ /* 0x0003e4000c101d04 */
.L_x_15171:
[----:B0-----:R-:W-:Y:S01]  /*2e40*/  IADD3 R126, P4, R214, UR14, RZ ;  /* 0x0000000ed67e7c10 */ /* 0x001fe2000ff9e0ff */
[C---:B------:R-:W-:Y:S01]  /*2e50*/  FMUL.FTZ R131, R13.reuse, R156 ;  /* 0x0000009c0d837220 */ /* 0x040fe20000410000 */
[C---:B-1----:R-:W-:Y:S01]  /*2e60*/  FMUL.FTZ R112, R13.reuse, R157 ;  /* 0x0000009d0d707220 */ /* 0x042fe20000410000 */
        /* <DEDUP_REMOVED lines=17> */
.L_x_15172:
        /* <DEDUP_REMOVED lines=19> */
[----:B------:R-:W-:Y:S02]  /*30b0*/  IADD3 R212, P4, R212, UR12, RZ ;  /* 0x0000000cd4d47c10 */ /* 0x000fe4000ff9e0ff */
[----:B-1----:R-:W-:Y:S02]  /*30c0*/  SEL R115, R132, R107, P2 ;  /* 0x0000006b84737207 */ /* 0x002fe40001000000 */
[----:B------:R-:W-:Y:S02]  /*30d0*/  SEL R114, R135, R106, P2 ;  /* 0x0000006a87727207 */ /* 0x000fe40001000000 */
[----:B------:R-:W-:Y:S02]  /*30e0*/  SEL R113, R130, R105, P2 ;  /* 0x0000006982717207 */ /* 0x000fe40001000000 */
[----:B------:R-:W-:Y:S02]  /*30f0*/  IADD3.X R213, R211, UR13, RZ, P4, !PT ;  /* 0x0000000dd3d57c10 */ /* 0x000fe4000a7fe4ff */
[----:B------:R-:W-:-:S05]  /*3100*/  SEL R112, R133, R104, P2 ;  /* 0x0000006885707207 */ /* 0x000fca0001000000 */
[----:B------:R0:W-:Y:S02]  /*3110*/  STG.E.128 desc[UR4][R212.64], R112 ;  /* 0x00000070d4007986 */ /* 0x0001e4000c101d04 */
.L_x_15173:
[----:B-1----:R-:W-:Y:S01]  /*3120*/  IADD3 R126, P4, R210, UR14, RZ ;  /* 0x0000000ed27e7c10 */ /* 0x002fe2000ff9e0ff */
[C---:B------:R-:W-:Y:S01]  /*3130*/  FMUL.FTZ R131, R13.reuse, R164 ;  /* 0x000000a40d837220 */ /* 0x040fe20000410000 */
[C---:B0-----:R-:W-:Y:S01]  /*3140*/  FMUL.FTZ R112, R13.reuse, R165 ;  /* 0x000000a50d707220 */ /* 0x041fe20000410000 */
        /* <DEDUP_REMOVED lines=17> */
.L_x_15174:
        /* <DEDUP_REMOVED lines=26> */
.L_x_15175:
        /* <DEDUP_REMOVED lines=20> */
.L_x_15176:
[-C--:B------:R-:W-:Y:S01]  /*3540*/  FMUL.FTZ R115, R114, R14.reuse ;  /* 0x0000000e72737220 */ /* 0x080fe20000410000 */
[-C--:B------:R-:W-:Y:S01]  /*3550*/  FMUL.FTZ R114, R113, R14.reuse ;  /* 0x0000000e71727220 */ /* 0x080fe20000410000 */
[-C--:B------:R-:W-:Y:S01]  /*3560*/  FMUL.FTZ R113, R112, R14.reuse ;  /* 0x0000000e70717220 */ /* 0x080fe20000410000 */
[----:B------:R-:W-:Y:S01]  /*3570*/  FMUL.FTZ R112, R3, R14 ;  /* 0x0000000e03707220 */ /* 0x000fe20000410000 */
[C---:B------:R-:W-:Y:S01]  /*3580*/  FMUL.FTZ R131, R13.reuse, R176 ;  /* 0x000000b00d837220 */ /* 0x040fe20000410000 */
[C---:B0-----:R-:W-:Y:S01]  /*3590*/  FMUL.FTZ R4, R13.reuse, R177 ;  /* 0x000000b10d047220 */ /* 0x041fe20000410000 */
        /* <DEDUP_REMOVED lines=20> */
.L_x_15177:
[-CC-:B------:R-:W-:Y:S01]  /*36e0*/  FFMA.FTZ R3, R116, R129.reuse, R128.reuse ;  /* 0x0000008174037223 */ /* 0x180fe20000010080 */
[-CC-:B------:R-:W-:Y:S01]  /*36f0*/  FFMA.FTZ R118, R118, R129.reuse, R128.reuse ;  /* 0x0000008176767223 */ /* 0x180fe20000010080 */
[-CC-:B-1----:R-:W-:Y:S01]  /*3700*/  FFMA.FTZ R5, R120, R129.reuse, R128.reuse ;  /* 0x0000008178057223 */ /* 0x182fe20000010080 */
        /* <DEDUP_REMOVED lines=12> */
[----:B-1----:R-:W-:-:S04]  /*37d0*/  FMUL.FTZ R111, R13, R182 ;  /* 0x000000b60d6f7220 */ /* 0x002fc80000410000 */
        /* <DEDUP_REMOVED lines=9> */
.L_x_15178:
[-CC-:B------:R-:W-:Y:S01]  /*3870*/  FFMA.FTZ R117, R117, R129.reuse, R128.reuse ;  /* 0x0000008175757223 */ /* 0x180fe20000010080 */
[-CC-:B-1----:R-:W-:Y:S01]  /*3880*/  FFMA.FTZ R4, R119, R129.reuse, R128.reuse ;  /* 0x0000008177047223 */ /* 0x182fe20000010080 */
[-CC-:B------:R-:W-:Y:S01]  /*3890*/  FFMA.FTZ R121, R121, R129.reuse, R128.reuse ;  /* 0x0000008179797223 */ /* 0x180fe20000010080 */
[----:B------:R-:W-:Y:S01]  /*38a0*/  FFMA.FTZ R128, R123, R129, R128 ;  /* 0x000000817b807223 */ /* 0x000fe20000010080 */
[----:B0-----:R-:W0:Y:S01]  /*38b0*/  LDC.64 R114, c[0x0][0x210] ;  /* 0x00008400ff727b82 */ /* 0x001e220000000a00 */
        /* <DEDUP_REMOVED lines=13> */
[----:B------:R-:W-:Y:S01]  /*3990*/  @P3 IADD3 R108, P5, R11, UR12, RZ ;  /* 0x0000000c0b6c3c10 */ /* 0x000fe2000ffbe0ff */
[-C--:B------:R-:W-:Y:S01]  /*39a0*/  FMUL.FTZ R6, R111, R14.reuse ;  /* 0x0000000e6f067220 */ /* 0x080fe20000410000 */
[----:B------:R-:W-:Y:S01]  /*39b0*/  IADD3 R112, P6, R11, UR14, RZ ;  /* 0x0000000e0b707c10 */ /* 0x000fe2000ffde0ff */
[-C--:B------:R-:W-:Y:S01]  /*39c0*/  FMUL.FTZ R7, R122, R14.reuse ;  /* 0x0000000e7a077220 */ /* 0x080fe20000410000 */
[-C--:B------:R-:W-:Y:S01]  /*39d0*/  FMUL.FTZ R5, R118, R14.reuse ;  /* 0x0000000e76057220 */ /* 0x080fe20000410000 */
[-C--:B------:R-:W-:Y:S01]  /*39e0*/  FMUL.FTZ R4, R3, R14.reuse ;  /* 0x0000000e03047220 */ /* 0x080fe20000410000 */
[----:B------:R-:W-:Y:S01]  /*39f0*/  IADD3.X R111, R10, UR15, RZ, P4, !PT ;  /* 0x0000000f0a6f7c10 */ /* 0x000fe2000a7fe4ff */
[CC--:B------:R-:W-:Y:S01]  /*3a00*/  FMUL.FTZ R8, R113.reuse, R14.reuse ;  /* 0x0000000e71087220 */ /* 0x0c0fe20000410000 */
[----:B------:R-:W-:Y:S01]  /*3a10*/  @P3 IADD3.X R109, R12, UR13, RZ, P5, !PT ;  /* 0x0000000d0c6d3c10 */ /* 0x000fe2000affe4ff */
[C---:B------:R-:W-:Y:S01]  /*3a20*/  FMUL.FTZ R9, R116.reuse, R14 ;  /* 0x0000000e74097220 */ /* 0x040fe20000410000 */
[----:B------:R-:W-:Y:S01]  /*3a30*/  SEL R104, R113, R104, P2 ;  /* 0x0000006871687207 */ /* 0x000fe20001000000 */
[CC--:B------:R-:W-:Y:S01]  /*3a40*/  FMUL.FTZ R10, R117.reuse, R14.reuse ;  /* 0x0000000e750a7220 */ /* 0x0c0fe20000410000 */
        /* <DEDUP_REMOVED lines=12> */
.L_x_15168:
[----:B------:R0:W5:Y:S01]  /*3b10*/  LDL.LU R24, [R1] ;  /* 0x0000000001187983 */ /* 0x0001620000300800 */
[----:B-1----:R-:W-:Y:S02]  /*3b20*/  MOV R4, R15 ;  /* 0x0000000f00047202 */ /* 0x002fe40000000f00 */
        /* <DEDUP_REMOVED lines=78> */
.L_x_15167:
[----:B------:R-:W-:Y:S05]  /*4010*/  BSYNC B0 ;  /* 0x0000000000007941 */ /* 0x000fea0003800000 */
.L_x_15165:
        /* <DEDUP_REMOVED lines=26> */
[----:B------:R-:W4:Y:S04]  /*41c0*/  LDS R9, [R84+0x1400] ;  /* 0x0014000054097984 */ /* 0x000f280000000800 */
[----:B------:R-:W4:Y:S01]  /*41d0*/  LDS R10, [R84+0x1600] ;  /* 0x00160000540a7984 */ /* 0x000f220000000800 */
        /* <DEDUP_REMOVED lines=14> */
[----:B------:R-:W-:-:S03]  /*42c0*/  FADD.FTZ R17, R2, R9 ;  /* 0x0000000902117221 */ /* 0x000fc60000010000 */
[----:B------:R-:W2:Y:S01]  /*42d0*/  LDS R35, [R84+0x2600] ;  /* 0x0026000054237984 */ /* 0x000ea20000000800 */
[----:B------:R-:W-:-:S03]  /*42e0*/  FADD.FTZ R18, R3, R10 ;  /* 0x0000000a03127221 */ /* 0x000fc60000010000 */
[----:B------:R-:W3:Y:S01]  /*42f0*/  LDS R2, [R84+0x600] ;  /* 0x0006000054027984 */ /* 0x000ee20000000800 */
[----:B0-----:R-:W-:-:S03]  /*4300*/  FADD.FTZ R19, R8, R11 ;  /* 0x0000000b08137221 */ /* 0x001fc60000010000 */
[----:B------:R-:W0:Y:S04]  /*4310*/  LDS R3, [R84+0x800] ;  /* 0x0008000054037984 */ /* 0x000e280000000800 */
        /* <DEDUP_REMOVED lines=56> */
[----:B------:R-:W-:Y:S01]  /*46a0*/  STS.128 [R0+0x200], R12 ;  /* 0x0002000c00007388 */ /* 0x000fe20000000c00 */
[----:B0-----:R-:W-:-:S03]  /*46b0*/  FADD.FTZ R77, R10, R77 ;  /* 0x0000004d0a4d7221 */ /* 0x001fc60000010000 */
[----:B------:R-:W-:Y:S01]  /*46c0*/  STS.128 [R0+0x400], R20 ;  /* 0x0004001400007388 */ /* 0x000fe20000000c00 */
[----:B---3--:R-:W-:-:S03]  /*46d0*/  FADD.FTZ R11, R11, R76 ;  /* 0x0000004c0b0b7221 */ /* 0x008fc60000010000 */
[----:B------:R-:W-:Y:S01]  /*46e0*/  STS.128 [R0+0x600], R28 ;  /* 0x0006001c00007388 */ /* 0x000fe20000000c00 */
[----:B----4-:R-:W-:Y:S01]  /*46f0*/  FADD.FTZ R79, R16, R79 ;  /* 0x0000004f104f7221 */ /* 0x010fe20000010000 */
[----:B------:R-:W-:Y:S02]  /*4700*/  SHF.L.U32 R16, R78, 0x2, RZ ;  /* 0x000000024e107819 */ /* 0x000fe400000006ff */
[----:B------:R-:W-:Y:S01]  /*4710*/  STS.128 [R0+0x800], R36 ;  /* 0x0008002400007388 */ /* 0x000fe20000000c00 */
[----:B-1----:R-:W-:Y:S01]  /*4720*/  FADD.FTZ R7, R3, R72 ;  /* 0x0000004803077221 */ /* 0x002fe20000010000 */
[----:B------:R-:W-:Y:S02]  /*4730*/  IADD3.X R3, RZ, RZ, RZ, P0, !PT ;  /* 0x000000ffff037210 */ /* 0x000fe400007fe4ff */
[----:B------:R-:W-:Y:S01]  /*4740*/  STS.128 [R0+0xa00], R44 ;  /* 0x000a002c00007388 */ /* 0x000fe20000000c00 */
[----:B------:R-:W-:Y:S02]  /*4750*/  IADD3 R2, P0, R16, UR6, RZ ;  /* 0x0000000610027c10 */ /* 0x000fe4000ff1e0ff */
[----:B------:R-:W-:Y:S01]  /*4760*/  SHF.L.U64.HI R18, R78, 0x2, R3 ;  /* 0x000000024e127819 */ /* 0x000fe20000010203 */
[----:B------:R-:W-:Y:S03]  /*4770*/  STS.128 [R0+0xc00], R52 ;  /* 0x000c003400007388 */ /* 0x000fe60000000c00 */
[----:B------:R-:W-:Y:S01]  /*4780*/  IADD3.X R3, R18, UR7, RZ, P0, !PT ;  /* 0x0000000712037c10 */ /* 0x000fe200087fe4ff */
[----:B------:R-:W-:Y:S01]  /*4790*/  STS.128 [R0+0xe00], R56 ;  /* 0x000e003800007388 */ /* 0x000fe20000000c00 */
[----:B------:R-:W-:-:S03]  /*47a0*/  ULDC.64 UR6, c[0x0][0x2d0] ;  /* 0x0000b40000067ab9 */ /* 0x000fc60000000a00 */
        /* <DEDUP_REMOVED lines=43> */
[----:B------:R-:W-:Y:S01]  /*4a60*/  STG.E desc[UR4][R2.64], R15 ;  /* 0x0000000f02007986 */ /* 0x000fe2000c101904 */
[----:B----4-:R-:W-:-:S03]  /*4a70*/  FADD.FTZ R6, RZ, R6 ;  /* 0x00000006ff067221 */ /* 0x010fc60000010000 */
[----:B------:R-:W3:Y:S04]  /*4a80*/  LDS R47, [R84+0x4200] ;  /* 0x00420000542f7984 */ /* 0x000ee80000000800 */
[----:B------:R-:W4:Y:S01]  /*4a90*/  LDS R39, [R84+0x3200] ;  /* 0x0032000054277984 */ /* 0x000f220000000800 */
[----:B------:R-:W-:-:S03]  /*4aa0*/  FADD.FTZ R12, RZ, R12 ;  /* 0x0000000cff0c7221 */ /* 0x000fc60000010000 */
[----:B------:R-:W4:Y:S01]  /*4ab0*/  LDS R16, [R84+0x2200] ;  /* 0x0022000054107984 */ /* 0x000f220000000800 */
[----:B------:R-:W-:-:S03]  /*4ac0*/  FADD.FTZ R6, R6, R23 ;  /* 0x0000001706067221 */ /* 0x000fc60000010000 */
        /* <DEDUP_REMOVED lines=14> */
[----:B------:R-:W-:Y:S01]  /*4bb0*/  STG.E desc[UR4][R4.64], R17 ;  /* 0x0000001104007986 */ /* 0x000fe2000c101904 */
[----:B---3--:R-:W-:-:S03]  /*4bc0*/  FADD.FTZ R47, R6, R47 ;  /* 0x0000002f062f7221 */ /* 0x008fc60000010000 */
[----:B------:R-:W3:Y:S01]  /*4bd0*/  LDS R53, [R84+0x4800] ;  /* 0x0048000054357984 */ /* 0x000ee20000000800 */
[----:B----4-:R-:W-:-:S03]  /*4be0*/  FADD.FTZ R10, R10, R39 ;  /* 0x000000270a0a7221 */ /* 0x010fc60000010000 */
        /* <DEDUP_REMOVED lines=16> */
[----:B------:R-:W-:Y:S04]  /*4cf0*/  STG.E desc[UR4][R4.64+0x400], R19 ;  /* 0x0004001304007986 */ /* 0x000fe8000c101904 */
        /* <DEDUP_REMOVED lines=21> */
.L_x_15169:
        /* <DEDUP_REMOVED lines=8> */
.L_x_15181:
[----:B------:R-:W-:Y:S05]  /*4ed0*/  BSYNC B2 ;  /* 0x0000000000027941 */ /* 0x000fea0003800000 */
.L_x_15180:
        /* <DEDUP_REMOVED lines=8> */
.L_x_15182:
[----:B------:R-:W-:Y:S01]  /*4f60*/  HFMA2.MMA R143, -RZ, RZ, 0, 1.1920928955078125e-07 ;  /* 0x00000002ff8f7435 */ /* 0x000fe200000001ff */
[----:B------:R-:W-:Y:S01]  /*4f70*/  MOV R144, R128 ;  /* 0x0000008000907202 */ /* 0x000fe20000000f00 */
[----:B------:R-:W-:-:S09]  /*4f80*/  FADD.FTZ R129, R129, R145 ;  /* 0x0000009181817221 */ /* 0x000fd20000010000 */
[----:B------:R-:W-:Y:S05]  /*4f90*/  WARPSYNC.COLLECTIVE R141, `(.L_x_15183) ;  /* 0x000000008d087348 */ /* 0x000fea0003c00000 */
[----:B------:R0:W1:Y:S02]  /*4fa0*/  SHFL.BFLY P2, R145, R144, R143, R142 ;  /* 0x0c00008f90917389 */ /* 0x000064000004008e */
[----:B01----:R-:W-:Y:S01]  /*4fb0*/  ENDCOLLECTIVE ;  /* 0x000000000000791b */ /* 0x003fe20003800000 */
.L_x_15183:
[----:B------:R-:W-:Y:S01]  /*4fc0*/  MOV R144, R129 ;  /* 0x0000008100907202 */ /* 0x000fe20000000f00 */
[----:B------:R-:W-:-:S07]  /*4fd0*/  FADD.FTZ R128, R128, R145 ;  /* 0x0000009180807221 */ /* 0x000fce0000010000 */
[----:B------:R-:W-:Y:S05]  /*4fe0*/  WARPSYNC.COLLECTIVE R141, `(.L_x_15184) ;  /* 0x000000008d087348 */ /* 0x000fea0003c00000 */
[----:B------:R0:W1:Y:S02]  /*4ff0*/  SHFL.BFLY P2, R145, R144, R143, R142 ;  /* 0x0c00008f90917389 */ /* 0x000064000004008e */
[----:B01----:R-:W-:Y:S01]  /*5000*/  ENDCOLLECTIVE ;  /* 0x000000000000791b */ /* 0x003fe20003800000 */
.L_x_15184:
[----:B------:R-:W-:Y:S01]  /*5010*/  HFMA2.MMA R143, -RZ, RZ, 0, 2.384185791015625e-07 ;  /* 0x00000004ff8f7435 */ /* 0x000fe200000001ff */
[----:B------:R-:W-:Y:S01]  /*5020*/  MOV R144, R128 ;  /* 0x0000008000907202 */ /* 0x000fe20000000f00 */
[----:B------:R-:W-:-:S09]  /*5030*/  FADD.FTZ R129, R129, R145 ;  /* 0x0000009181817221 */ /* 0x000fd20000010000 */
[----:B------:R-:W-:Y:S05]  /*5040*/  WARPSYNC.COLLECTIVE R141, `(.L_x_15185) ;  /* 0x000000008d087348 */ /* 0x000fea0003c00000 */
[----:B------:R0:W1:Y:S02]  /*5050*/  SHFL.BFLY P2, R145, R144, R143, R142 ;  /* 0x0c00008f90917389 */ /* 0x000064000004008e */
[----:B01----:R-:W-:Y:S01]  /*5060*/  ENDCOLLECTIVE ;  /* 0x000000000000791b */ /* 0x003fe20003800000 */
.L_x_15185:
[----:B------:R-:W-:Y:S01]  /*5070*/  MOV R144, R129 ;  /* 0x0000008100907202 */ /* 0x000fe20000000f00 */
[----:B------:R-:W-:-:S07]  /*5080*/  FADD.FTZ R128, R128, R145 ;  /* 0x0000009180807221 */ /* 0x000fce0000010000 */
[----:B------:R-:W-:Y:S05]  /*5090*/  WARPSYNC.COLLECTIVE R141, `(.L_x_15186) ;  /* 0x000000008d087348 */ /* 0x000fea0003c00000 */
[----:B------:R0:W1:Y:S02]  /*50a0*/  SHFL.BFLY P2, R145, R144, R143, R142 ;  /* 0x0c00008f90917389 */ /* 0x000064000004008e */
[----:B01----:R-:W-:Y:S01]  /*50b0*/  ENDCOLLECTIVE ;  /* 0x000000000000791b */ /* 0x003fe20003800000 */
.L_x_15186:
[----:B------:R-:W-:Y:S01]  /*50c0*/  HFMA2.MMA R143, -RZ, RZ, 0, 4.76837158203125e-07 ;  /* 0x00000008ff8f7435 */ /* 0x000fe200000001ff */
[----:B------:R-:W-:Y:S01]  /*50d0*/  MOV R144, R128 ;  /* 0x0000008000907202 */ /* 0x000fe20000000f00 */
[----:B------:R-:W-:-:S09]  /*50e0*/  FADD.FTZ R129, R129, R145 ;  /* 0x0000009181817221 */ /* 0x000fd20000010000 */
[----:B------:R-:W-:Y:S05]  /*50f0*/  WARPSYNC.COLLECTIVE R141, `(.L_x_15187) ;  /* 0x000000008d087348 */ /* 0x000fea0003c00000 */
[----:B------:R0:W1:Y:S02]  /*5100*/  SHFL.BFLY P2, R145, R144, R143, R142 ;  /* 0x0c00008f90917389 */ /* 0x000064000004008e */
[----:B01----:R-:W-:Y:S01]  /*5110*/  ENDCOLLECTIVE ;  /* 0x000000000000791b */ /* 0x003fe20003800000 */
.L_x_15187:
[----:B------:R-:W-:Y:S01]  /*5120*/  MOV R144, R129 ;  /* 0x0000008100907202 */ /* 0x000fe20000000f00 */
[----:B------:R-:W-:-:S07]  /*5130*/  FADD.FTZ R128, R128, R145 ;  /* 0x0000009180807221 */ /* 0x000fce0000010000 */
[----:B------:R-:W-:Y:S05]  /*5140*/  WARPSYNC.COLLECTIVE R141, `(.L_x_15188) ;  /* 0x000000008d087348 */ /* 0x000fea0003c00000 */
[----:B------:R0:W1:Y:S02]  /*5150*/  SHFL.BFLY P2, R145, R144, R143, R142 ;  /* 0x0c00008f90917389 */ /* 0x000064000004008e */
[----:B01----:R-:W-:Y:S01]  /*5160*/  ENDCOLLECTIVE ;  /* 0x000000000000791b */ /* 0x003fe20003800000 */
.L_x_15188:
[----:B------:R-:W-:Y:S01]  /*5170*/  HFMA2.MMA R143, -RZ, RZ, 0, 9.5367431640625e-07 ;  /* 0x00000010ff8f7435 */ /* 0x000fe200000001ff */
[----:B------:R-:W-:Y:S01]  /*5180*/  MOV R144, R128 ;  /* 0x0000008000907202 */ /* 0x000fe20000000f00 */
[----:B------:R-:W-:-:S09]  /*5190*/  FADD.FTZ R129, R129, R145 ;  /* 0x0000009181817221 */ /* 0x000fd20000010000 */
[----:B------:R-:W-:Y:S05]  /*51a0*/  WARPSYNC.COLLECTIVE R141, `(.L_x_15189) ;  /* 0x000000008d087348 */ /* 0x000fea0003c00000 */
[----:B------:R0:W1:Y:S02]  /*51b0*/  SHFL.BFLY P2, R145, R144, R143, R142 ;  /* 0x0c00008f90917389 */ /* 0x000064000004008e */
[----:B01----:R-:W-:Y:S01]  /*51c0*/  ENDCOLLECTIVE ;  /* 0x000000000000791b */ /* 0x003fe20003800000 */
.L_x_15189:
[----:B------:R-:W-:Y:S02]  /*51d0*/  MOV R144, R129 ;  /* 0x0000008100907202 */ /* 0x000fe40000000f00 */
[----:B------:R-:W-:-:S07]  /*51e0*/  MOV R140, R145 ;  /* 0x00000091008c7202 */ /* 0x000fce0000000f00 */
[----:B------:R-:W-:Y:S05]  /*51f0*/  WARPSYNC.COLLECTIVE R141, `(.L_x_15190) ;  /* 0x000000008d087348 */ /* 0x000fea0003c00000 */
[----:B------:R0:W1:Y:S02]  /*5200*/  SHFL.BFLY P2, R145, R144, R143, R142 ;  /* 0x0c00008f90917389 */ /* 0x000064000004008e */
[----:B01----:R-:W-:Y:S01]  /*5210*/  ENDCOLLECTIVE ;  /* 0x000000000000791b */ /* 0x003fe20003800000 */
.L_x_15190:
[----:B------:R-:W-:Y:S01]  /*5220*/  MOV R141, R145 ;  /* 0x00000091008d7202 */ /* 0x000fe20000000f00 */
[----:B------:R-:W-:Y:S06]  /*5230*/  BRA `(.L_x_15191) ;  /* 0xffffffd400207947 */ /* 0x000fec000383ffff */
.L_x_15192:
        /* <DEDUP_REMOVED lines=12> */
.L_x_17043:


//--------------------- .text._ZN10layer_norm13ln_bwd_kernelINS_13Kernel_traitsIfffffjLj1280ELj1ELj4ELj1ELj16ENS_18Kernel_traits_baseILj1280EfffffjLj128EEEEELb0ELb0ELb1ELb0EEEvNS_9BwdParamsE --------------------------
	.section	.text._ZN10layer_norm13ln_bwd_kernelINS_13Kernel_traitsIfffffjLj1280ELj1ELj4ELj1ELj16ENS_18Kernel_traits_baseILj1280EfffffjLj128EEEEELb0ELb0ELb1ELb0EEEvNS_9BwdParamsE,"ax",@progbits
	.align	128
        .global         _ZN10layer_norm13ln_bwd_kernelINS_13Kernel_traitsIfffffjLj1280ELj1ELj4ELj1ELj16ENS_18Kernel_traits_baseILj1280EfffffjLj128EEEEELb0ELb0ELb1ELb0EEEvNS_9BwdParamsE
        .type           _ZN10layer_norm13ln_bwd_kernelINS_13Kernel_traitsIfffffjLj1280ELj1ELj4ELj1ELj16ENS_18Kernel_traits_baseILj1280EfffffjLj128EEEEELb0ELb0ELb1ELb0EEEvNS_9BwdParamsE,@function
        .size           _ZN10layer_norm13ln_bwd_kernelINS_13Kernel_traitsIfffffjLj1280ELj1ELj4ELj1ELj16ENS_18Kernel_traits_baseILj1280EfffffjLj128EEEEELb0ELb0ELb1ELb0EEEvNS_9BwdParamsE,(.L_x_17044 - _ZN10layer_norm13ln_bwd_kernelINS_13Kernel_traitsIfffffjLj1280ELj1ELj4ELj1ELj16ENS_18Kernel_traits_baseILj1280EfffffjLj128EEEEELb0ELb0ELb1ELb0EEEvNS_9BwdParamsE)
        .other          _ZN10layer_norm13ln_bwd_kernelINS_13Kernel_traitsIfffffjLj1280ELj1ELj4ELj1ELj16ENS_18Kernel_traits_baseILj1280EfffffjLj128EEEEELb0ELb0ELb1ELb0EEEvNS_9BwdParamsE,@"STO_CUDA_ENTRY STV_DEFAULT"
_ZN10layer_norm13ln_bwd_kernelINS_13Kernel_traitsIfffffjLj1280ELj1ELj4ELj1ELj16ENS_18Kernel_traits_baseILj1280EfffffjLj128EEEEELb0ELb0ELb1ELb0EEEvNS_9BwdParamsE:
.text._ZN10layer_norm13ln_bwd_kernelINS_13Kernel_traitsIfffffjLj1280ELj1ELj4ELj1ELj16ENS_18Kernel_traits_baseILj1280EfffffjLj128EEEEELb0ELb0ELb1ELb0EEEvNS_9BwdParamsE:
        /* <DEDUP_REMOVED lines=11> */
[----:B------:R-:W-:-:S03]  /*00b0*/  MOV R0, UR4 ;  /* 0x0000000400007c02 */ /* 0x000fc60008000f00 */
[----:B------:R-:W3:Y:S01]  /*00c0*/  LDL.64 R64, [R1+0x20] ;  /* 0x0000200001407983 */ /* 0x000ee20000100a00 */
[----:B------:R-:W-:-:S03]  /*00d0*/  SHF.R.S32.HI R3, RZ, 0x1f, R0 ;  /* 0x0000001fff037819 */ /* 0x000fc60000011400 */
[----:B------:R-:W3:Y:S01]  /*00e0*/  LDL.64 R66, [R1+0x28] ;  /* 0x0000280001427983 */ /* 0x000ee20000100a00 */
[----:B------:R-:W-:-:S03]  /*00f0*/  LEA.HI R3, R3, R0, RZ, 0x2 ;  /* 0x0000000003037211 */ /* 0x000fc600078f10ff */
[----:B------:R-:W4:Y:S04]  /*0100*/  LDL.64 R60, [R1+0x10] ;  /* 0x00001000013c7983 */ /* 0x000f280000100a00 */
[----:B------:R-:W4:Y:S01]  /*0110*/  LDL.64 R62, [R1+0x18] ;  /* 0x00001800013e7983 */ /* 0x000f220000100a00 */
[----:B------:R-:W-:Y:S01]  /*0120*/  ULDC.64 UR4, c[0x0][0x208] ;  /* 0x0000820000047ab9 */ /* 0x000fe20000000a00 */
[----:B0-----:R-:W-:-:S04]  /*0130*/  LOP3.LUT R2, R59, 0x1f, RZ, 0xc0, !PT ;  /* 0x0000001f3b027812 */ /* 0x001fc800078ec0ff */
[----:B------:R-:W-:Y:S01]  /*0140*/  LOP3.LUT R6, R2, 0x1f, RZ, 0x3c, !PT ;  /* 0x0000001f02067812 */ /* 0x000fe200078e3cff */
[----:B------:R-:W-:-:S03]  /*0150*/  IMAD.MOV.U32 R5, RZ, RZ, R2 ;  /* 0x000000ffff057224 */ /* 0x000fc600078e0002 */
        /* <DEDUP_REMOVED lines=15> */
[----:B------:R-:W1:Y:S01]  /*0250*/  @P0 LDC.64 R12, c[0x0][0x260] ;  /* 0x00009800ff0c0b82 */ /* 0x000e620000000a00 */
[----:B------:R-:W-:-:S04]  /*0260*/  @P0 LOP3.LUT R4, R4, 0x20, RZ, 0xfc, !PT ;  /* 0x0000002004040812 */ /* 0x000fc800078efcff */
[----:B------:R-:W-:-:S03]  /*0270*/  LOP3.LUT R4, R4, 0xffffffef, RZ, 0xc0, !PT ;  /* 0xffffffef04047812 */ /* 0x000fc600078ec0ff */
[----:B------:R-:W1:Y:S01]  /*0280*/  @P6 LDC.64 R14, c[0x0][0x260] ;  /* 0x00009800ff0e6b82 */ /* 0x000e620000000a00 */
        /* <DEDUP_REMOVED lines=11> */
[C---:B------:R-:W-:Y:S01]  /*0340*/  @P0 IMAD.WIDE.U32 R12, R5.reuse, 0x10, R12 ;  /* 0x00000010050c0825 */ /* 0x040fe200078e000c */
[----:B------:R-:W-:Y:S01]  /*0350*/  @P4 LOP3.LUT R4, R4, 0x4, RZ, 0xfc, !PT ;  /* 0x0000000404044812 */ /* 0x000fe200078efcff */
[----:B------:R-:W1:Y:S01]  /*0360*/  @P4 LDC.64 R18, c[0x0][0x260] ;  /* 0x00009800ff124b82 */ /* 0x000e620000000a00 */
[----:B------:R-:W-:Y:S02]  /*0370*/  @P0 IADD3 R5, R5, 0x20, RZ ;  /* 0x0000002005050810 */ /* 0x000fe40007ffe0ff */
[----:B------:R-:W-:Y:S02]  /*0380*/  LOP3.LUT R4, R4, 0xfffffffd, RZ, 0xc0, !PT ;  /* 0xfffffffd04047812 */ /* 0x000fe400078ec0ff */
[----:B------:R-:W-:Y:S01]  /*0390*/  ISETP.GE.U32.AND P0, PT, R3, 0x100, PT ;  /* 0x000001000300780c */ /* 0x000fe20003f06070 */
[C---:B------:R-:W-:Y:S01]  /*03a0*/  @P6 IMAD.WIDE.U32 R14, R5.reuse, 0x10, R14 ;  /* 0x00000010050e6825 */ /* 0x040fe200078e000e */
[----:B------:R-:W-:Y:S01]  /*03b0*/  @P3 LOP3.LUT R4, R4, 0x2, RZ, 0xfc, !PT ;  /* 0x0000000204043812 */ /* 0x000fe200078efcff */
[----:B------:R-:W1:Y:S02]  /*03c0*/  @P3 LDC.64 R20, c[0x0][0x260] ;  /* 0x00009800ff143b82 */ /* 0x000e640000000a00 */
[----:B------:R-:W-:Y:S01]  /*03d0*/  @P6 VIADD R5, R5, 0x20 ;  /* 0x0000002005056836 */ /* 0x000fe20000000000 */
[----:B------:R-:W-:-:S04]  /*03e0*/  LOP3.LUT P6, RZ, R4, 0x20, RZ, 0xc0, !PT ;  /* 0x0000002004ff7812 */ /* 0x000fc800078cc0ff */
[----:B------:R-:W-:Y:S01]  /*03f0*/  P2R R57, PR, RZ, 0x40 ;  /* 0x00000040ff397803 */ /* 0x000fe20000000000 */
[C---:B0-----:R-:W-:Y:S01]  /*0400*/  @P5 IMAD.WIDE.U32 R16, R5.reuse, 0x10, R8 ;  /* 0x0000001005105825 */ /* 0x041fe200078e0008 */
[C---:B------:R-:W-:Y:S01]  /*0410*/  LOP3.LUT P6, RZ, R4.reuse, 0x40, RZ, 0xc0, !PT ;  /* 0x0000004004ff7812 */ /* 0x040fe200078cc0ff */
[----:B------:R-:W0:Y:S01]  /*0420*/  @P0 LDC.64 R22, c[0x0][0x260] ;  /* 0x00009800ff160b82 */ /* 0x000e220000000a00 */
[----:B------:R-:W-:Y:S02]  /*0430*/  @P5 IADD3 R5, R5, 0x20, RZ ;  /* 0x0000002005055810 */ /* 0x000fe40007ffe0ff */
[----:B------:R-:W-:Y:S01]  /*0440*/  P2R R56, PR, RZ, 0x40 ;  /* 0x00000040ff387803 */ /* 0x000fe20000000000 */
[----:B------:R-:W5:Y:S01]  /*0450*/  @P5 LDG.E.128 R28, desc[UR4][R16.64] ;  /* 0x00000004101c5981 */ /* 0x000f62000c1e1d00 */
[C---:B------:R-:W-:Y:S01]  /*0460*/  LOP3.LUT P6, RZ, R4.reuse, 0x80, RZ, 0xc0, !PT ;  /* 0x0000008004ff7812 */ /* 0x040fe200078cc0ff */
[C---:B-1----:R-:W-:Y:S01]  /*0470*/  @P4 IMAD.WIDE.U32 R18, R5.reuse, 0x10, R18 ;  /* 0x0000001005124825 */ /* 0x042fe200078e0012 */
[----:B------:R-:W-:Y:S01]  /*0480*/  @P4 IADD3 R5, R5, 0x20, RZ ;  /* 0x0000002005054810 */ /* 0x000fe20007ffe0ff */
[----:B------:R-:W1:Y:S01]  /*0490*/  @P1 LDC.64 R52, c[0x0][0x260] ;  /* 0x00009800ff341b82 */ /* 0x000e620000000a00 */
[----:B------:R-:W-:-:S02]  /*04a0*/  LOP3.LUT R4, R4, 0xfffffeff, RZ, 0xc0, !PT ;  /* 0xfffffeff04047812 */ /* 0x000fc400078ec0ff */
[----:B------:R-:W5:Y:S02]  /*04b0*/  @P4 LDG.E.128 R32, desc[UR4][R18.64] ;  /* 0x0000000412204981 */ /* 0x000f64000c1e1d00 */
[----:B------:R-:W-:Y:S01]  /*04c0*/  @P2 LOP3.LUT R4, R4, 0x100, RZ, 0xfc, !PT ;  /* 0x0000010004042812 */ /* 0x000fe200078efcff */
[C---:B------:R-:W-:Y:S02]  /*04d0*/  @P3 IMAD.WIDE.U32 R20, R5.reuse, 0x10, R20 ;  /* 0x0000001005143825 */ /* 0x040fe400078e0014 */
[----:B------:R-:W3:Y:S02]  /*04e0*/  @P2 LDC.64 R8, c[0x0][0x260] ;  /* 0x00009800ff082b82 */ /* 0x000ee40000000a00 */
[----:B------:R-:W-:Y:S01]  /*04f0*/  @P3 VIADD R5, R5, 0x20 ;  /* 0x0000002005053836 */ /* 0x000fe20000000000 */
[----:B------:R-:W5:Y:S03]  /*0500*/  @P3 LDG.E.128 R36, desc[UR4][R20.64] ;  /* 0x0000000414243981 */ /* 0x000f66000c1e1d00 */
[C---:B0-----:R-:W-:Y:S01]  /*0510*/  @P0 IMAD.WIDE.U32 R22, R5.reuse, 0x10, R22 ;  /* 0x0000001005160825 */ /* 0x041fe200078e0016 */
[----:B------:R-:W-:-:S04]  /*0520*/  @P0 IADD3 R5, R5, 0x20, RZ ;  /* 0x0000002005050810 */ /* 0x000fc80007ffe0ff */
[----:B------:R-:W5:Y:S01]  /*0530*/  @P0 LDG.E.128 R40, desc[UR4][R22.64] ;  /* 0x0000000416280981 */ /* 0x000f62000c1e1d00 */
[C---:B-1----:R-:W-:Y:S01]  /*0540*/  @P1 IMAD.WIDE.U32 R54, R5.reuse, 0x10, R52 ;  /* 0x0000001005361825 */ /* 0x042fe200078e0034 */
[----:B------:R-:W-:Y:S02]  /*0550*/  @P1 IADD3 R5, R5, 0x20, RZ ;  /* 0x0000002005051810 */ /* 0x000fe40007ffe0ff */
[----:B--2---:R-:W2:Y:S01]  /*0560*/  @P6 LDG.E.128 R68, desc[UR4][R6.64] ;  /* 0x0000000406446981 */ /* 0x004ea2000c1e1d00 */
[----:B------:R-:W-:Y:S01]  /*0570*/  BSSY B0, `(.L_x_15193) ;  /* 0x000062b000007945 */ /* 0x000fe20003800000 */
[----:B------:R-:W-:Y:S02]  /*0580*/  CS2R R52, SRZ ;  /* 0x0000000000347805 */ /* 0x000fe4000001ff00 */
[----:B------:R-:W-:Y:S01]  /*0590*/  CS2R R72, SRZ ;  /* 0x0000000000487805 */ /* 0x000fe2000001ff00 */
[----:B------:R0:W5:Y:S04]  /*05a0*/  @P1 LDG.E.128 R44, desc[UR4][R54.64] ;  /* 0x00000004362c1981 */ /* 0x000168000c1e1d00 */
[----:B--2---:R-:W-:Y:S04]  /*05b0*/  @P6 STL.64 [R1+0x30], R68 ;  /* 0x0000304401006387 */ /* 0x004fe80000100a00 */
[----:B------:R-:W-:Y:S01]  /*05c0*/  @P6 STL.64 [R1+0x38], R70 ;  /* 0x0000384601006387 */ /* 0x000fe20000100a00 */
[----:B------:R-:W-:-:S13]  /*05d0*/  ISETP.NE.AND P6, PT, R56, RZ, PT ;  /* 0x000000ff3800720c */ /* 0x000fda0003fc5270 */
[----:B---3--:R-:W2:Y:S01]  /*05e0*/  @P6 LDG.E.128 R64, desc[UR4][R10.64] ;  /* 0x000000040a406981 */ /* 0x008ea2000c1e1d00 */
[----:B------:R-:W-:-:S03]  /*05f0*/  @P2 IMAD.WIDE.U32 R8, R5, 0x10, R8 ;  /* 0x0000001005082825 */ /* 0x000fc600078e0008 */
[----:B--2---:R-:W-:Y:S04]  /*0600*/  @P6 STL.64 [R1+0x20], R64 ;  /* 0x0000204001006387 */ /* 0x004fe80000100a00 */
[----:B------:R-:W-:Y:S01]  /*0610*/  @P6 STL.64 [R1+0x28], R66 ;  /* 0x0000284201006387 */ /* 0x000fe20000100a00 */
[----:B------:R-:W-:Y:S01]  /*0620*/  ISETP.NE.AND P6, PT, R57, RZ, PT ;  /* 0x000000ff3900720c */ /* 0x000fe20003fc5270 */
[----:B------:R-:W1:Y:S01]  /*0630*/  S2R R6, SR_CTAID.X ;  /* 0x0000000000067919 */ /* 0x000e620000002500 */
[----:B------:R-:W-:Y:S01]  /*0640*/  SHF.R.U32.HI R5, RZ, 0x5, R59 ;  /* 0x00000005ff057819 */ /* 0x000fe2000001163b */
[----:B------:R2:W5:Y:S10]  /*0650*/  @P2 LDG.E.128 R48, desc[UR4][R8.64] ;  /* 0x0000000408302981 */ /* 0x000574000c1e1d00 */
[----:B----4-:R-:W3:Y:S04]  /*0660*/  @P6 LDG.E.128 R60, desc[UR4][R12.64] ;  /* 0x000000040c3c6981 */ /* 0x010ee8000c1e1d00 */
[----:B---3--:R3:W-:Y:S04]  /*0670*/  @P6 STL.64 [R1+0x10], R60 ;  /* 0x0000103c01006387 */ /* 0x0087e80000100a00 */
[----:B------:R4:W-:Y:S01]  /*0680*/  @P6 STL.64 [R1+0x18], R62 ;  /* 0x0000183e01006387 */ /* 0x0009e20000100a00 */
[----:B------:R-:W-:-:S13]  /*0690*/  ISETP.NE.AND P6, PT, R58, RZ, PT ;  /* 0x000000ff3a00720c */ /* 0x000fda0003fc5270 */
[----:B------:R2:W5:Y:S01]  /*06a0*/  @P6 LDG.E.128 R24, desc[UR4][R14.64] ;  /* 0x000000040e186981 */ /* 0x000562000c1e1d00 */
[----:B-1----:R-:W-:-:S05]  /*06b0*/  IMAD R5, R6, 0x4, R5 ;  /* 0x0000000406057824 */ /* 0x002fca00078e0205 */
[----:B------:R-:W-:Y:S02]  /*06c0*/  ISETP.GE.AND P2, PT, R5, UR6, PT ;  /* 0x0000000605007c0c */ /* 0x000fe4000bf46270 */
[----:B0-----:R-:W-:Y:S02]  /*06d0*/  CS2R R54, SRZ ;  /* 0x0000000000367805 */ /* 0x001fe4000001ff00 */
[----:B------:R-:W-:Y:S02]  /*06e0*/  CS2R R56, SRZ ;  /* 0x0000000000387805 */ /* 0x000fe4000001ff00 */
[----:B------:R-:W-:Y:S02]  /*06f0*/  CS2R R58, SRZ ;  /* 0x00000000003a7805 */ /* 0x000fe4000001ff00 */
[----:B---3--:R-:W-:Y:S02]  /*0700*/  CS2R R60, SRZ ;  /* 0x00000000003c7805 */ /* 0x008fe4000001ff00 */
[----:B----4-:R-:W-:-:S02]  /*0710*/  CS2R R62, SRZ ;  /* 0x00000000003e7805 */ /* 0x010fc4000001ff00 */
        /* <DEDUP_REMOVED lines=33> */
[----:B--2---:R-:W-:Y:S06]  /*0930*/  @P2 BRA `(.L_x_15194) ;  /* 0x0000005c00b82947 */ /* 0x004fec0003800000 */
[----:B------:R-:W-:Y:S01]  /*0940*/  ULDC.64 UR6, c[0x0][0x2c8] ;  /* 0x0000b20000067ab9 */ /* 0x000fe20000000a00 */
[----:B------:R-:W-:Y:S01]  /*0950*/  LOP3.LUT R4, R4, 0xfffffdff, RZ, 0xc0, !PT ;  /* 0xfffffdff04047812 */ /* 0x000fe200078ec0ff */
[----:B------:R-:W-:Y:S01]  /*0960*/  HFMA2.MMA R53, -RZ, RZ, 0, 0 ;  /* 0x00000000ff357435 */ /* 0x000fe200000001ff */
[----:B------:R-:W-:-:S04]  /*0970*/  ISETP.NE.U32.AND P2, PT, RZ, UR6, PT ;  /* 0x00000006ff007c0c */ /* 0x000fc8000bf45070 */
[----:B------:R-:W-:-:S04]  /*0980*/  ISETP.NE.AND.EX P2, PT, RZ, UR7, PT, P2 ;  /* 0x00000007ff007c0c */ /* 0x000fc8000bf45320 */
[----:B------:R-:W-:Y:S02]  /*0990*/  ISETP.LT.U32.OR P2, PT, R3, 0x140, !P2 ;  /* 0x000001400300780c */ /* 0x000fe40005741470 */
[----:B------:R-:W-:-:S11]  /*09a0*/  MOV R3, R5 ;  /* 0x0000000500037202 */ /* 0x000fd60000000f00 */
[----:B------:R-:W-:-:S07]  /*09b0*/  @P2 LOP3.LUT R4, R4, 0x200, RZ, 0xfc, !PT ;  /* 0x0000020004042812 */ /* 0x000fce00078efcff */
.L_x_15344:
[----:B------:R-:W0:Y:S08]  /*09c0*/  LDC.64 R6, c[0x0][0x288] ;  /* 0x0000a200ff067b82 */ /* 0x000e300000000a00 */
[----:B-1234-:R-:W1:Y:S08]  /*09d0*/  LDC.64 R20, c[0x0][0x250] ;  /* 0x00009400ff147b82 */ /* 0x01ee700000000a00 */
[----:B------:R-:W2:Y:S01]  /*09e0*/  LDC.64 R18, c[0x0][0x258] ;  /* 0x00009600ff127b82 */ /* 0x000ea20000000a00 */
[----:B0-----:R-:W-:-:S07]  /*09f0*/  IMAD.WIDE R6, R3, 0x4, R6 ;  /* 0x0000000403067825 */ /* 0x001fce00078e0206 */
[----:B------:R-:W0:Y:S01]  /*0a00*/  LDC.64 R180, c[0x0][0x280] ;  /* 0x0000a000ffb47b82 */ /* 0x000e220000000a00 */
[----:B------:R0:W3:Y:S01]  /*0a10*/  LDG.E R182, desc[UR4][R6.64] ;  /* 0x0000000406b67981 */ /* 0x0000e2000c1e1900 */
[----:B-1----:R-:W-:-:S06]  /*0a20*/  IMAD.WIDE R20, R3, 0x4, R20 ;  /* 0x0000000403147825 */ /* 0x002fcc00078e0214 */
[----:B------:R-:W1:Y:S01]  /*0a30*/  LDC.64 R184, c[0x0][0x2c8] ;  /* 0x0000b200ffb87b82 */ /* 0x000e620000000a00 */
[----:B-----5:R-:W5:Y:S01]  /*0a40*/  LDG.E R21, desc[UR4][R20.64] ;  /* 0x0000000414157981 */ /* 0x020f62000c1e1900 */
[----:B--2---:R-:W-:-:S05]  /*0a50*/  IMAD.WIDE R18, R3, 0x4, R18 ;  /* 0x0000000403127825 */ /* 0x004fca00078e0212 */
[----:B------:R-:W5:Y:S01]  /*0a60*/  LDG.E R5, desc[UR4][R18.64] ;  /* 0x0000000412057981 */ /* 0x000f62000c1e1900 */
[----:B------:R-:W2:Y:S01]  /*0a70*/  S2R R183, SR_TID.X ;  /* 0x0000000000b77919 */ /* 0x000ea20000002100 */
[----:B------:R-:W-:Y:S02]  /*0a80*/  IMAD.U32 R0, RZ, RZ, UR9 ;  /* 0x00000009ff007e24 */ /* 0x000fe4000f8e00ff */
[----:B0-----:R-:W-:-:S04]  /*0a90*/  IMAD.WIDE R6, R3, 0x4, R180 ;  /* 0x0000000403067825 */ /* 0x001fc800078e02b4 */
[----:B------:R-:W-:Y:S02]  /*0aa0*/  IMAD R2, R3, R0, RZ ;  /* 0x0000000003027224 */ /* 0x000fe400078e02ff */
[----:B------:R0:W5:Y:S03]  /*0ab0*/  LDG.E R6, desc[UR4][R6.64] ;  /* 0x0000000406067981 */ /* 0x000166000c1e1900 */
[----:B0-----:R-:W-:-:S04]  /*0ac0*/  SHF.R.S32.HI R7, RZ, 0x1f, R2 ;  /* 0x0000001fff077819 */ /* 0x001fc80000011402 */
[----:B------:R-:W-:Y:S01]  /*0ad0*/  LEA.HI R7, R7, R2, RZ, 0x2 ;  /* 0x0000000207077211 */ /* 0x000fe200078f10ff */
[----:B------:R-:W-:Y:S01]  /*0ae0*/  BSSY B1, `(.L_x_15195) ;  /* 0x0000255000017945 */ /* 0x000fe20003800000 */
[----:B--2---:R-:W-:-:S04]  /*0af0*/  LOP3.LUT R2, R183, 0x1f, RZ, 0xc0, !PT ;  /* 0x0000001fb7027812 */ /* 0x004fc800078ec0ff */
        /* <DEDUP_REMOVED lines=12> */
.L_x_15199:
[----:B------:R-:W-:-:S07]  /*0bc0*/  IADD3 R21, R7, 0x20, RZ ;  /* 0x0000002007157810 */ /* 0x000fce0007ffe0ff */
.L_x_15198:
[----:B------:R-:W-:Y:S05]  /*0bd0*/  BSYNC B2 ;  /* 0x0000000000027941 */ /* 0x000fea0003800000 */
.L_x_15197:
[----:B------:R-:W-:Y:S01]  /*0be0*/  LOP3.LUT P3, RZ, R4, 0x40, RZ, 0xc0, !PT ;  /* 0x0000004004ff7812 */ /* 0x000fe2000786c0ff */
[----:B------:R-:W-:-:S12]  /*0bf0*/  BSSY B2, `(.L_x_15200) ;  /* 0x0000008000027945 */ /* 0x000fd80003800000 */
[----:B------:R-:W-:Y:S05]  /*0c00*/  @!P3 BRA `(.L_x_15201) ;  /* 0x000000000018b947 */ /* 0x000fea0003800000 */
[----:B------:R-:W-:-:S04]  /*0c10*/  ISETP.NE.U32.AND P3, PT, RZ, UR12, PT ;  /* 0x0000000cff007c0c */ /* 0x000fc8000bf65070 */
[----:B------:R-:W-:-:S13]  /*0c20*/  ISETP.NE.AND.EX P3, PT, RZ, UR13, PT, P3 ;  /* 0x0000000dff007c0c */ /* 0x000fda000bf65330 */
[----:B------:R-:W-:Y:S05]  /*0c30*/  @!P3 BRA `(.L_x_15202) ;  /* 0x000000000008b947 */ /* 0x000fea0003800000 */
[----:B------:R-:W-:-:S05]  /*0c40*/  IMAD.WIDE.U32 R18, R21, 0x10, R184 ;  /* 0x0000001015127825 */ /* 0x000fca00078e00b8 */
[----:B------:R1:W5:Y:S02]  /*0c50*/  LDG.E.128 R128, desc[UR4][R18.64] ;  /* 0x0000000412807981 */ /* 0x000364000c1e1d00 */
.L_x_15202:
[----:B------:R-:W-:-:S07]  /*0c60*/  VIADD R21, R21, 0x20 ;  /* 0x0000002015157836 */ /* 0x000fce0000000000 */
.L_x_15201:
[----:B------:R-:W-:Y:S05]  /*0c70*/  BSYNC B2 ;  /* 0x0000000000027941 */ /* 0x000fea0003800000 */
.L_x_15200:
[----:B------:R-:W-:Y:S01]  /*0c80*/  LOP3.LUT P3, RZ, R4, 0x20, RZ, 0xc0, !PT ;  /* 0x0000002004ff7812 */ /* 0x000fe2000786c0ff */
[----:B------:R-:W-:-:S12]  /*0c90*/  BSSY B2, `(.L_x_15203) ;  /* 0x0000008000027945 */ /* 0x000fd80003800000 */
[----:B------:R-:W-:Y:S05]  /*0ca0*/  @!P3 BRA `(.L_x_15204) ;  /* 0x000000000018b947 */ /* 0x000fea0003800000 */
[----:B------:R-:W-:-:S04]  /*0cb0*/  ISETP.NE.U32.AND P3, PT, RZ, UR12, PT ;  /* 0x0000000cff007c0c */ /* 0x000fc8000bf65070 */
[----:B------:R-:W-:-:S13]  /*0cc0*/  ISETP.NE.AND.EX P3, PT, RZ, UR13, PT, P3 ;  /* 0x0000000dff007c0c */ /* 0x000fda000bf65330 */
[----:B------:R-:W-:Y:S05]  /*0cd0*/  @!P3 BRA `(.L_x_15205) ;  /* 0x000000000008b947 */ /* 0x000fea0003800000 */
[----:B-1----:R-:W-:-:S05]  /*0ce0*/  IMAD.WIDE.U32 R18, R21, 0x10, R184 ;  /* 0x0000001015127825 */ /* 0x002fca00078e00b8 */
[----:B------:R2:W5:Y:S02]  /*0cf0*/  LDG.E.128 R132, desc[UR4][R18.64] ;  /* 0x0000000412847981 */ /* 0x000564000c1e1d00 */
.L_x_15205:
[----:B------:R-:W-:-:S07]  /*0d00*/  IADD3 R21, R21, 0x20, RZ ;  /* 0x0000002015157810 */ /* 0x000fce0007ffe0ff */
.L_x_15204:
[----:B------:R-:W-:Y:S05]  /*0d10*/  BSYNC B2 ;  /* 0x0000000000027941 */ /* 0x000fea0003800000 */
.L_x_15203:
[----:B------:R-:W-:Y:S01]  /*0d20*/  LOP3.LUT P3, RZ, R4, 0x10, RZ, 0xc0, !PT ;  /* 0x0000001004ff7812 */ /* 0x000fe2000786c0ff */
[----:B------:R-:W-:-:S12]  /*0d30*/  BSSY B2, `(.L_x_15206) ;  /* 0x0000008000027945 */ /* 0x000fd80003800000 */
[----:B------:R-:W-:Y:S05]  /*0d40*/  @!P3 BRA `(.L_x_15207) ;  /* 0x000000000018b947 */ /* 0x000fea0003800000 */
[----:B------:R-:W-:-:S04]  /*0d50*/  ISETP.NE.U32.AND P3, PT, RZ, UR12, PT ;  /* 0x0000000cff007c0c */ /* 0x000fc8000bf65070 */
[----:B------:R-:W-:-:S13]  /*0d60*/  ISETP.NE.AND.EX P3, PT, RZ, UR13, PT, P3 ;  /* 0x0000000dff007c0c */ /* 0x000fda000bf65330 */
[----:B------:R-:W-:Y:S05]  /*0d70*/  @!P3 BRA `(.L_x_15208) ;  /* 0x000000000008b947 */ /* 0x000fea0003800000 */
[----:B-12---:R-:W-:-:S05]  /*0d80*/  IMAD.WIDE.U32 R18, R21, 0x10, R184 ;  /* 0x0000001015127825 */ /* 0x006fca00078e00b8 */
[----:B------:R3:W5:Y:S02]  /*0d90*/  LDG.E.128 R136, desc[UR4][R18.64] ;  /* 0x0000000412887981 */ /* 0x000764000c1e1d00 */
.L_x_15208:
[----:B------:R-:W-:-:S07]  /*0da0*/  IADD3 R21, R21, 0x20, RZ ;  /* 0x0000002015157810 */ /* 0x000fce0007ffe0ff */
.L_x_15207:
[----:B------:R-:W-:Y:S05]  /*0db0*/  BSYNC B2 ;  /* 0x0000000000027941 */ /* 0x000fea0003800000 */
.L_x_15206:
[----:B------:R-:W-:Y:S01]  /*0dc0*/  LOP3.LUT P3, RZ, R4, 0x8, RZ, 0xc0, !PT ;  /* 0x0000000804ff7812 */ /* 0x000fe2000786c0ff */
[----:B------:R-:W-:-:S12]  /*0dd0*/  BSSY B2, `(.L_x_15209) ;  /* 0x0000008000027945 */ /* 0x000fd80003800000 */
[----:B------:R-:W-:Y:S05]  /*0de0*/  @!P3 BRA `(.L_x_15210) ;  /* 0x000000000018b947 */ /* 0x000fea0003800000 */
[----:B------:R-:W-:-:S04]  /*0df0*/  ISETP.NE.U32.AND P3, PT, RZ, UR12, PT ;  /* 0x0000000cff007c0c */ /* 0x000fc8000bf65070 */
[----:B------:R-:W-:-:S13]  /*0e00*/  ISETP.NE.AND.EX P3, PT, RZ, UR13, PT, P3 ;  /* 0x0000000dff007c0c */ /* 0x000fda000bf65330 */
[----:B------:R-:W-:Y:S05]  /*0e10*/  @!P3 BRA `(.L_x_15211) ;  /* 0x000000000008b947 */ /* 0x000fea0003800000 */
[----:B-123--:R-:W-:-:S05]  /*0e20*/  IMAD.WIDE.U32 R18, R21, 0x10, R184 ;  /* 0x0000001015127825 */ /* 0x00efca00078e00b8 */
[----:B------:R4:W5:Y:S02]  /*0e30*/  LDG.E.128 R140, desc[UR4][R18.64] ;  /* 0x00000004128c7981 */ /* 0x000964000c1e1d00 */
.L_x_15211:
[----:B------:R-:W-:-:S07]  /*0e40*/  VIADD R21, R21, 0x20 ;  /* 0x0000002015157836 */ /* 0x000fce0000000000 */
.L_x_15210:
[----:B------:R-:W-:Y:S05]  /*0e50*/  BSYNC B2 ;  /* 0x0000000000027941 */ /* 0x000fea0003800000 */
.L_x_15209:
[----:B------:R-:W-:Y:S01]  /*0e60*/  LOP3.LUT P3, RZ, R4, 0x4, RZ, 0xc0, !PT ;  /* 0x0000000404ff7812 */ /* 0x000fe2000786c0ff */
[----:B------:R-:W-:-:S12]  /*0e70*/  BSSY B2, `(.L_x_15212) ;  /* 0x0000008000027945 */ /* 0x000fd80003800000 */
[----:B------:R-:W-:Y:S05]  /*0e80*/  @!P3 BRA `(.L_x_15213) ;  /* 0x000000000018b947 */ /* 0x000fea0003800000 */
[----:B------:R-:W-:-:S04]  /*0e90*/  ISETP.NE.U32.AND P3, PT, RZ, UR12, PT ;  /* 0x0000000cff007c0c */ /* 0x000fc8000bf65070 */
[----:B------:R-:W-:-:S13]  /*0ea0*/  ISETP.NE.AND.EX P3, PT, RZ, UR13, PT, P3 ;  /* 0x0000000dff007c0c */ /* 0x000fda000bf65330 */
[----:B------:R-:W-:Y:S05]  /*0eb0*/  @!P3 BRA `(.L_x_15214) ;  /* 0x000000000008b947 */ /* 0x000fea0003800000 */
[----:B-1234-:R-:W-:-:S05]  /*0ec0*/  IMAD.WIDE.U32 R18, R21, 0x10, R184 ;  /* 0x0000001015127825 */ /* 0x01efca00078e00b8 */
[----:B------:R1:W5:Y:S02]  /*0ed0*/  LDG.E.128 R144, desc[UR4][R18.64] ;  /* 0x0000000412907981 */ /* 0x000364000c1e1d00 */
.L_x_15214:
[----:B------:R-:W-:-:S07]  /*0ee0*/  IADD3 R21, R21, 0x20, RZ ;  /* 0x0000002015157810 */ /* 0x000fce0007ffe0ff */
.L_x_15213:
[----:B------:R-:W-:Y:S05]  /*0ef0*/  BSYNC B2 ;  /* 0x0000000000027941 */ /* 0x000fea0003800000 */
.L_x_15212:
        /* <DEDUP_REMOVED lines=8> */
.L_x_15217:
[----:B------:R-:W-:-:S07]  /*0f80*/  IADD3 R21, R21, 0x20, RZ ;  /* 0x0000002015157810 */ /* 0x000fce0007ffe0ff */
.L_x_15216:
[----:B------:R-:W-:Y:S05]  /*0f90*/  BSYNC B2 ;  /* 0x0000000000027941 */ /* 0x000fea0003800000 */
.L_x_15215:
[----:B------:R-:W-:Y:S04]  /*0fa0*/  BSSY B2, `(.L_x_15218) ;  /* 0x0000008000027945 */ /* 0x000fe80003800000 */
[----:B------:R-:W-:Y:S05]  /*0fb0*/  @!P0 BRA `(.L_x_15219) ;  /* 0x0000000000188947 */ /* 0x000fea0003800000 */
[----:B------:R-:W-:-:S04]  /*0fc0*/  ISETP.NE.U32.AND P3, PT, RZ, UR12, PT ;  /* 0x0000000cff007c0c */ /* 0x000fc8000bf65070 */
[----:B------:R-:W-:-:S13]  /*0fd0*/  ISETP.NE.AND.EX P3, PT, RZ, UR13, PT, P3 ;  /* 0x0000000dff007c0c */ /* 0x000fda000bf65330 */
[----:B------:R-:W-:Y:S05]  /*0fe0*/  @!P3 BRA `(.L_x_15220) ;  /* 0x000000000008b947 */ /* 0x000fea0003800000 */
[----:B-1234-:R-:W-:-:S05]  /*0ff0*/  IMAD.WIDE.U32 R18, R21, 0x10, R184 ;  /* 0x0000001015127825 */ /* 0x01efca00078e00b8 */
[----:B------:R1:W5:Y:S02]  /*1000*/  LDG.E.128 R152, desc[UR4][R18.64] ;  /* 0x0000000412987981 */ /* 0x000364000c1e1d00 */
.L_x_15220:
[----:B------:R-:W-:-:S07]  /*1010*/  VIADD R21, R21, 0x20 ;  /* 0x0000002015157836 */ /* 0x000fce0000000000 */
.L_x_15219:
[----:B------:R-:W-:Y:S05]  /*1020*/  BSYNC B2 ;  /* 0x0000000000027941 */ /* 0x000fea0003800000 */
.L_x_15218:
[----:B------:R-:W-:Y:S04]  /*1030*/  BSSY B2, `(.L_x_15221) ;  /* 0x0000008000027945 */ /* 0x000fe80003800000 */
[----:B------:R-:W-:Y:S05]  /*1040*/  @!P1 BRA `(.L_x_15222) ;  /* 0x0000000000189947 */ /* 0x000fea0003800000 */
[----:B------:R-:W-:-:S04]  /*1050*/  ISETP.NE.U32.AND P3, PT, RZ, UR12, PT ;  /* 0x0000000cff007c0c */ /* 0x000fc8000bf65070 */
[----:B------:R-:W-:-:S13]  /*1060*/  ISETP.NE.AND.EX P3, PT, RZ, UR13, PT, P3 ;  /* 0x0000000dff007c0c */ /* 0x000fda000bf65330 */
[----:B------:R-:W-:Y:S05]  /*1070*/  @!P3 BRA `(.L_x_15223) ;  /* 0x000000000008b947 */ /* 0x000fea0003800000 */
[----:B-1234-:R-:W-:-:S05]  /*1080*/  IMAD.WIDE.U32 R18, R21, 0x10, R184 ;  /* 0x0000001015127825 */ /* 0x01efca00078e00b8 */
[----:B------:R1:W5:Y:S02]  /*1090*/  LDG.E.128 R156, desc[UR4][R18.64] ;  /* 0x00000004129c7981 */ /* 0x000364000c1e1d00 */
.L_x_15223:
[----:B------:R-:W-:-:S07]  /*10a0*/  IADD3 R21, R21, 0x20, RZ ;  /* 0x0000002015157810 */ /* 0x000fce0007ffe0ff */
.L_x_15222:
[----:B------:R-:W-:Y:S05]  /*10b0*/  BSYNC B2 ;  /* 0x0000000000027941 */ /* 0x000fea0003800000 */
.L_x_15221:
[----:B------:R-:W-:Y:S01]  /*10c0*/  LOP3.LUT P3, RZ, R4, 0x200, RZ, 0xc0, !PT ;  /* 0x0000020004ff7812 */ /* 0x000fe2000786c0ff */
[----:B------:R-:W-:Y:S01]  /*10d0*/  HFMA2.MMA R20, -RZ, RZ, 0, 0 ;  /* 0x00000000ff147435 */ /* 0x000fe200000001ff */
[----:B-1234-:R-:W-:-:S11]  /*10e0*/  IMAD.MOV.U32 R19, RZ, RZ, RZ ;  /* 0x000000ffff137224 */ /* 0x01efd600078e00ff */
[----:B------:R-:W-:Y:S05]  /*10f0*/  @P3 BRA `(.L_x_15224) ;  /* 0x0000001c00cc3947 */ /* 0x000fea0003800000 */
[----:B------:R-:W-:-:S06]  /*1100*/  IMAD.WIDE.U32 R160, R21, 0x10, R184 ;  /* 0x0000001015a07825 */ /* 0x000fcc00078e00b8 */
[----:B------:R-:W5:Y:S01]  /*1110*/  LDG.E.128 R160, desc[UR4][R160.64] ;  /* 0x00000004a0a07981 */ /* 0x000f62000c1e1d00 */
[----:B------:R-:W-:Y:S05]  /*1120*/  BRA `(.L_x_15224) ;  /* 0x0000001c00c07947 */ /* 0x000fea0003800000 */
.L_x_15196:
[----:B------:R-:W-:Y:S01]  /*1130*/  IADD3 R18, R182, -0x1, RZ ;  /* 0xffffffffb6127810 */ /* 0x000fe20007ffe0ff */
[----:B------:R-:W-:Y:S01]  /*1140*/  BSSY B2, `(.L_x_15225) ;  /* 0x000003c000027945 */ /* 0x000fe20003800000 */
[----:B------:R-:W-:Y:S02]  /*1150*/  LOP3.LUT P3, RZ, R4, 0x80, RZ, 0xc0, !PT ;  /* 0x0000008004ff7812 */ /* 0x000fe4000786c0ff */
[----:B------:R-:W-:Y:S01]  /*1160*/  MOV R20, RZ ;  /* 0x000000ff00147202 */ /* 0x000fe20000000f00 */
[----:B------:R-:W-:Y:S01]  /*1170*/  IMAD R18, R18, R0, RZ ;  /* 0x0000000012127224 */ /* 0x000fe200078e02ff */
[----:B------:R-:W-:-:S04]  /*1180*/  MOV R195, R7 ;  /* 0x0000000700c37202 */ /* 0x000fc80000000f00 */
[----:B------:R-:W-:-:S04]  /*1190*/  SHF.R.S32.HI R19, RZ, 0x1f, R18 ;  /* 0x0000001fff137819 */ /* 0x000fc80000011412 */
[----:B------:R-:W-:Y:S01]  /*11a0*/  LEA.HI R18, R19, R18, RZ, 0x2 ;  /* 0x0000001213127211 */ /* 0x000fe200078f10ff */
[----:B------:R-:W-:-:S03]  /*11b0*/  IMAD.MOV.U32 R19, RZ, RZ, RZ ;  /* 0x000000ffff137224 */ /* 0x000fc600078e00ff */
[----:B------:R-:W-:Y:S01]  /*11c0*/  LEA.HI.SX32 R18, R18, R2, 0x1e ;  /* 0x0000000212127211 */ /* 0x000fe200078ff2ff */
[----:B------:R-:W-:Y:S06]  /*11d0*/  @!P3 BRA `(.L_x_15226) ;  /* 0x0000000000c8b947 */ /* 0x000fec0003800000 */
[----:B------:R-:W0:Y:S01]  /*11e0*/  LDC.U8 R183, c[0x0][0x2a0] ;  /* 0x0000a800ffb77b82 */ /* 0x000e220000000000 */
[----:B------:R-:W-:Y:S01]  /*11f0*/  ISETP.NE.U32.AND P3, PT, RZ, UR12, PT ;  /* 0x0000000cff007c0c */ /* 0x000fe2000bf65070 */
[----:B------:R-:W2:Y:S03]  /*1200*/  LDL R195, [R1+0x30] ;  /* 0x0000300001c37983 */ /* 0x000ea60000100800 */
[----:B------:R-:W-:Y:S01]  /*1210*/  ISETP.NE.AND.EX P3, PT, RZ, UR13, PT, P3 ;  /* 0x0000000dff007c0c */ /* 0x000fe2000bf65330 */
[----:B------:R-:W3:Y:S04]  /*1220*/  LDL R252, [R1+0x38] ;  /* 0x0000380001fc7983 */ /* 0x000ee80000100800 */
[----:B------:R-:W4:Y:S08]  /*1230*/  LDL R242, [R1+0x3c] ;  /* 0x00003c0001f27983 */ /* 0x000f300000100800 */
[----:B------:R1:W5:Y:S01]  /*1240*/  @P3 LDG.E.128 R124, desc[UR4][R180.64] ;  /* 0x00000004b47c3981 */ /* 0x000362000c1e1d00 */
[----:B0-----:R-:W-:-:S02]  /*1250*/  ISETP.NE.AND P3, PT, R183, RZ, PT ;  /* 0x000000ffb700720c */ /* 0x001fc40003f65270 */
[----:B------:R-:W0:Y:S08]  /*1260*/  LDC.64 R182, c[0x0][0x238] ;  /* 0x00008e00ffb67b82 */ /* 0x000e300000000a00 */
[----:B-1----:R-:W1:Y:S01]  /*1270*/  LDC.64 R180, c[0x0][0x2b8] ;  /* 0x0000ae00ffb47b82 */ /* 0x002e620000000a00 */
[----:B0-----:R-:W-:-:S05]  /*1280*/  IMAD.WIDE.U32 R182, R7, 0x10, R182 ;  /* 0x0000001007b67825 */ /* 0x001fca00078e00b6 */
[----:B------:R-:W2:Y:S01]  /*1290*/  LDG.E.128 R184, desc[UR4][R182.64] ;  /* 0x00000004b6b87981 */ /* 0x000ea2000c1e1d00 */
[----:B-----5:R-:W-:Y:S01]  /*12a0*/  FSEL R11, R21, RZ, !P3 ;  /* 0x000000ff150b7208 */ /* 0x020fe20005800000 */
[----:B-1----:R-:W-:-:S06]  /*12b0*/  IMAD.WIDE.U32 R180, R18, 0x10, R180 ;  /* 0x0000001012b47825 */ /* 0x002fcc00078e00b4 */
[----:B------:R-:W3:Y:S01]  /*12c0*/  LDG.E.128 R180, desc[UR4][R180.64] ;  /* 0x00000004b4b47981 */ /* 0x000ee2000c1e1d00 */
[----:B--2---:R-:W-:-:S03]  /*12d0*/  FADD.FTZ R20, -R11, R186 ;  /* 0x000000ba0b147221 */ /* 0x004fc60000010100 */
[----:B------:R-:W2:Y:S01]  /*12e0*/  LDL R186, [R1+0x34] ;  /* 0x0000340001ba7983 */ /* 0x000ea20000100800 */
[C---:B------:R-:W-:Y:S01]  /*12f0*/  FADD.FTZ R185, -R11.reuse, R185 ;  /* 0x000000b90bb97221 */ /* 0x040fe20000010100 */
[C---:B------:R-:W-:Y:S01]  /*1300*/  FADD.FTZ R184, -R11.reuse, R184 ;  /* 0x000000b80bb87221 */ /* 0x040fe20000010100 */
[----:B------:R-:W-:Y:S02]  /*1310*/  FADD.FTZ R19, -R11, R187 ;  /* 0x000000bb0b137221 */ /* 0x000fe40000010100 */
[----:B------:R-:W-:Y:S01]  /*1320*/  FMUL.FTZ R185, R5, R185 ;  /* 0x000000b905b97220 */ /* 0x000fe20000410000 */
[----:B---3--:R-:W-:Y:S01]  /*1330*/  FMUL.FTZ R11, R195, R180 ;  /* 0x000000b4c30b7220 */ /* 0x008fe20000410000 */
[----:B------:R-:W-:-:S03]  /*1340*/  FMUL.FTZ R195, R5, R20 ;  /* 0x0000001405c37220 */ /* 0x000fc60000410000 */
[----:B------:R-:W-:Y:S04]  /*1350*/  STL [R1+0xc], R185 ;  /* 0x00000cb901007387 */ /* 0x000fe80000100800 */
[----:B------:R0:W-:Y:S01]  /*1360*/  STL [R1+0x8], R195 ;  /* 0x000008c301007387 */ /* 0x0001e20000100800 */
[----:B------:R-:W-:Y:S01]  /*1370*/  FMUL.FTZ R212, R5, R184 ;  /* 0x000000b805d47220 */ /* 0x000fe20000410000 */
[----:B------:R-:W-:Y:S01]  /*1380*/  FADD.FTZ R20, RZ, R11 ;  /* 0x0000000bff147221 */ /* 0x000fe20000010000 */
[----:B----4-:R-:W-:Y:S01]  /*1390*/  FMUL.FTZ R242, R242, R183 ;  /* 0x000000b7f2f27220 */ /* 0x010fe20000410000 */
[----:B------:R-:W-:Y:S01]  /*13a0*/  FFMA.FTZ R54, R182, R195, R54 ;  /* 0x000000c3b6367223 */ /* 0x000fe20000010036 */
[----:B------:R-:W-:Y:S01]  /*13b0*/  FADD.FTZ R88, R88, R180 ;  /* 0x000000b458587221 */ /* 0x000fe20000010000 */
[----:B------:R-:W-:Y:S01]  /*13c0*/  FFMA.FTZ R52, R180, R212, R52 ;  /* 0x000000d4b4347223 */ /* 0x000fe20000010034 */
[----:B------:R-:W-:Y:S01]  /*13d0*/  FADD.FTZ R89, R89, R181 ;  /* 0x000000b559597221 */ /* 0x000fe20000010000 */
[----:B------:R-:W-:Y:S01]  /*13e0*/  FFMA.FTZ R53, R181, R185, R53 ;  /* 0x000000b9b5357223 */ /* 0x000fe20000010035 */
[----:B------:R-:W-:Y:S01]  /*13f0*/  FADD.FTZ R90, R90, R182 ;  /* 0x000000b65a5a7221 */ /* 0x000fe20000010000 */
[----:B------:R-:W-:Y:S01]  /*1400*/  FADD.FTZ R91, R91, R183 ;  /* 0x000000b75b5b7221 */ /* 0x000fe20000010000 */
[----:B------:R-:W-:Y:S01]  /*1410*/  IADD3 R18, R18, 0x20, RZ ;  /* 0x0000002012127810 */ /* 0x000fe20007ffe0ff */
[----:B--2---:R-:W-:Y:S01]  /*1420*/  FMUL.FTZ R187, R186, R181 ;  /* 0x000000b5babb7220 */ /* 0x004fe20000410000 */
[----:B------:R-:W-:-:S04]  /*1430*/  FMUL.FTZ R186, R252, R182 ;  /* 0x000000b6fcba7220 */ /* 0x000fc80000410000 */
[----:B------:R1:W-:Y:S04]  /*1440*/  STL [R1+0x4], R187 ;  /* 0x000004bb01007387 */ /* 0x0003e80000100800 */
[----:B------:R1:W-:Y:S01]  /*1450*/  STL [R1], R186 ;  /* 0x000000ba01007387 */ /* 0x0003e20000100800 */
[----:B------:R-:W-:Y:S01]  /*1460*/  FMUL.FTZ R252, R5, R19 ;  /* 0x0000001305fc7220 */ /* 0x000fe20000410000 */
[----:B------:R-:W-:Y:S01]  /*1470*/  FFMA.FTZ R19, R212, R11, RZ ;  /* 0x0000000bd4137223 */ /* 0x000fe200000100ff */
[----:B------:R-:W-:-:S03]  /*1480*/  FADD.FTZ R20, R20, R187 ;  /* 0x000000bb14147221 */ /* 0x000fc60000010000 */
[----:B------:R-:W-:Y:S01]  /*1490*/  FFMA.FTZ R19, R185, R187, R19 ;  /* 0x000000bbb9137223 */ /* 0x000fe20000010013 */
[----:B------:R-:W-:-:S03]  /*14a0*/  FADD.FTZ R20, R20, R186 ;  /* 0x000000ba14147221 */ /* 0x000fc60000010000 */
[----:B------:R-:W-:Y:S01]  /*14b0*/  FFMA.FTZ R19, R195, R186, R19 ;  /* 0x000000bac3137223 */ /* 0x000fe20000010013 */
[----:B------:R-:W-:Y:S01]  /*14c0*/  FFMA.FTZ R55, R183, R252, R55 ;  /* 0x000000fcb7377223 */ /* 0x000fe20000010037 */
[----:B------:R-:W-:Y:S01]  /*14d0*/  FADD.FTZ R20, R20, R242 ;  /* 0x000000f214147221 */ /* 0x000fe20000010000 */
[----:B0-----:R-:W-:Y:S02]  /*14e0*/  VIADD R195, R7, 0x20 ;  /* 0x0000002007c37836 */ /* 0x001fe40000000000 */
[----:B-1----:R-:W-:-:S07]  /*14f0*/  FFMA.FTZ R19, R252, R242, R19 ;  /* 0x000000f2fc137223 */ /* 0x002fce0000010013 */
.L_x_15226:
[----:B------:R-:W-:Y:S05]  /*1500*/  BSYNC B2 ;  /* 0x0000000000027941 */ /* 0x000fea0003800000 */
.L_x_15225:
        /* <DEDUP_REMOVED lines=10> */
[----:B------:R-:W4:Y:S04]  /*15b0*/  LDL R213, [R1+0x2c] ;  /* 0x00002c0001d57983 */ /* 0x000f280000100800 */
[----:B0-----:R-:W-:-:S05]  /*15c0*/  @P3 IMAD.WIDE.U32 R180, R195, 0x10, R180 ;  /* 0x00000010c3b43825 */ /* 0x001fca00078e00b4 */
[----:B------:R0:W5:Y:S01]  /*15d0*/  @P3 LDG.E.128 R128, desc[UR4][R180.64] ;  /* 0x00000004b4803981 */ /* 0x000162000c1e1d00 */
[----:B-1----:R-:W-:Y:S02]  /*15e0*/  ISETP.NE.AND P3, PT, R182, RZ, PT ;  /* 0x000000ffb600720c */ /* 0x002fe40003f65270 */
[----:B------:R-:W1:Y:S08]  /*15f0*/  LDC.64 R182, c[0x0][0x238] ;  /* 0x00008e00ffb67b82 */ /* 0x000e700000000a00 */
[----:B0-----:R-:W0:Y:S01]  /*1600*/  LDC.64 R180, c[0x0][0x2b8] ;  /* 0x0000ae00ffb47b82 */ /* 0x001e220000000a00 */
[----:B-1----:R-:W-:-:S05]  /*1610*/  IMAD.WIDE.U32 R182, R195, 0x10, R182 ;  /* 0x00000010c3b67825 */ /* 0x002fca00078e00b6 */
        /* <DEDUP_REMOVED lines=8> */
[C---:B------:R-:W-:Y:S01]  /*16a0*/  FMUL.FTZ R204, R5.reuse, R184 ;  /* 0x000000b805cc7220 */ /* 0x040fe20000410000 */
[----:B------:R-:W-:Y:S01]  /*16b0*/  FADD.FTZ R186, -R12, R186 ;  /* 0x000000ba0cba7221 */ /* 0x000fe20000010100 */
[----:B------:R-:W-:Y:S01]  /*16c0*/  FMUL.FTZ R203, R5, R185 ;  /* 0x000000b905cb7220 */ /* 0x000fe20000410000 */
[----:B---3--:R-:W-:Y:S01]  /*16d0*/  FMUL.FTZ R251, R241, R180 ;  /* 0x000000b4f1fb7220 */ /* 0x008fe20000410000 */
[----:B------:R-:W-:-:S03]  /*16e0*/  FMUL.FTZ R241, R232, R181 ;  /* 0x000000b5e8f17220 */ /* 0x000fc60000410000 */
[----:B------:R-:W-:Y:S01]  /*16f0*/  FADD.FTZ R20, R20, R251 ;  /* 0x000000fb14147221 */ /* 0x000fe20000010000 */
[----:B------:R-:W-:Y:S01]  /*1700*/  FFMA.FTZ R19, R204, R251, R19 ;  /* 0x000000fbcc137223 */ /* 0x000fe20000010013 */
[----:B------:R-:W-:Y:S01]  /*1710*/  FADD.FTZ R187, -R12, R187 ;  /* 0x000000bb0cbb7221 */ /* 0x000fe20000010100 */
        /* <DEDUP_REMOVED lines=18> */
.L_x_15228:
[----:B------:R-:W-:Y:S05]  /*1840*/  BSYNC B2 ;  /* 0x0000000000027941 */ /* 0x000fea0003800000 */
.L_x_15227:
        /* <DEDUP_REMOVED lines=51> */
.L_x_15230:
[----:B------:R-:W-:Y:S05]  /*1b80*/  BSYNC B2 ;  /* 0x0000000000027941 */ /* 0x000fea0003800000 */
.L_x_15229:
[----:B------:R-:W-:Y:S01]  /*1b90*/  LOP3.LUT P3, RZ, R4, 0x10, RZ, 0xc0, !PT ;  /* 0x0000001004ff7812 */ /* 0x000fe2000786c0ff */
[----:B------:R-:W-:-:S12]  /*1ba0*/  BSSY B2, `(.L_x_15231) ;  /* 0x000002e000027945 */ /* 0x000fd80003800000 */
[----:B------:R-:W-:Y:S05]  /*1bb0*/  @!P3 BRA `(.L_x_15232) ;  /* 0x0000000000b0b947 */ /* 0x000fea0003800000 */
[----:B------:R-:W0:Y:S01]  /*1bc0*/  LDC.64 R180, c[0x0][0x2c8] ;  /* 0x0000b200ffb47b82 */ /* 0x000e220000000a00 */
[----:B------:R-:W-:-:S04]  /*1bd0*/  ISETP.NE.U32.AND P3, PT, RZ, UR12, PT ;  /* 0x0000000cff007c0c */ /* 0x000fc8000bf65070 */
[----:B------:R-:W-:-:S03]  /*1be0*/  ISETP.NE.AND.EX P3, PT, RZ, UR13, PT, P3 ;  /* 0x0000000dff007c0c */ /* 0x000fc6000bf65330 */
[----:B------:R-:W1:Y:S10]  /*1bf0*/  LDC.U8 R182, c[0x0][0x2a0] ;  /* 0x0000a800ffb67b82 */ /* 0x000e740000000000 */
[----:B0-----:R-:W-:-:S05]  /*1c00*/  @P3 IMAD.WIDE.U32 R180, R195, 0x10, R180 ;  /* 0x00000010c3b43825 */ /* 0x001fca00078e00b4 */
[----:B------:R0:W5:Y:S01]  /*1c10*/  @P3 LDG.E.128 R136, desc[UR4][R180.64] ;  /* 0x00000004b4883981 */ /* 0x000162000c1e1d00 */
[----:B-1----:R-:W-:Y:S02]  /*1c20*/  ISETP.NE.AND P3, PT, R182, RZ, PT ;  /* 0x000000ffb600720c */ /* 0x002fe40003f65270 */
[----:B------:R-:W1:Y:S02]  /*1c30*/  LDC.64 R182, c[0x0][0x238] ;  /* 0x00008e00ffb67b82 */ /* 0x000e640000000a00 */
[----:B-----5:R-:W-:-:S06]  /*1c40*/  FSEL R14, R21, RZ, !P3 ;  /* 0x000000ff150e7208 */ /* 0x020fcc0005800000 */
[----:B0-----:R-:W0:Y:S01]  /*1c50*/  LDC.64 R180, c[0x0][0x2b8] ;  /* 0x0000ae00ffb47b82 */ /* 0x001e220000000a00 */
[----:B-1----:R-:W-:-:S05]  /*1c60*/  IMAD.WIDE.U32 R182, R195, 0x10, R182 ;  /* 0x00000010c3b67825 */ /* 0x002fca00078e00b6 */
[----:B------:R-:W2:Y:S01]  /*1c70*/  LDG.E.128 R184, desc[UR4][R182.64] ;  /* 0x00000004b6b87981 */ /* 0x000ea2000c1e1d00 */
[----:B0-----:R-:W-:-:S06]  /*1c80*/  IMAD.WIDE.U32 R180, R18, 0x10, R180 ;  /* 0x0000001012b47825 */ /* 0x001fcc00078e00b4 */
[----:B------:R-:W3:Y:S01]  /*1c90*/  LDG.E.128 R180, desc[UR4][R180.64] ;  /* 0x00000004b4b47981 */ /* 0x000ee2000c1e1d00 */
[----:B------:R-:W-:Y:S01]  /*1ca0*/  IADD3 R18, R18, 0x20, RZ ;  /* 0x0000002012127810 */ /* 0x000fe20007ffe0ff */
[----:B------:R-:W-:Y:S02]  /*1cb0*/  VIADD R195, R195, 0x20 ;  /* 0x00000020c3c37836 */ /* 0x000fe40000000000 */
        /* <DEDUP_REMOVED lines=28> */
.L_x_15232:
[----:B------:R-:W-:Y:S05]  /*1e80*/  BSYNC B2 ;  /* 0x0000000000027941 */ /* 0x000fea0003800000 */
.L_x_15231:
        /* <DEDUP_REMOVED lines=17> */
[----:B------:R-:W-:Y:S02]  /*1fa0*/  IADD3 R18, R18, 0x20, RZ ;  /* 0x0000002012127810 */ /* 0x000fe40007ffe0ff */
[----:B------:R-:W-:Y:S01]  /*1fb0*/  IADD3 R195, R195, 0x20, RZ ;  /* 0x00000020c3c37810 */ /* 0x000fe20007ffe0ff */
        /* <DEDUP_REMOVED lines=28> */
.L_x_15234:
[----:B------:R-:W-:Y:S05]  /*2180*/  BSYNC B2 ;  /* 0x0000000000027941 */ /* 0x000fea0003800000 */
.L_x_15233:
        /* <DEDUP_REMOVED lines=17> */
[----:B------:R-:W-:Y:S01]  /*22a0*/  VIADD R18, R18, 0x20 ;  /* 0x0000002012127836 */ /* 0x000fe20000000000 */
        /* <DEDUP_REMOVED lines=29> */
.L_x_15236:
[----:B------:R-:W-:Y:S05]  /*2480*/  BSYNC B2 ;  /* 0x0000000000027941 */ /* 0x000fea0003800000 */
.L_x_15235:
[----:B------:R-:W-:Y:S01]  /*2490*/  LOP3.LUT P3, RZ, R4, 0x2, RZ, 0xc0, !PT ;  /* 0x0000000204ff7812 */ /* 0x000fe2000786c0ff */
[----:B------:R-:W-:-:S12]  /*24a0*/  BSSY B2, `(.L_x_15237) ;  /* 0x000002e000027945 */ /* 0x000fd80003800000 */
[----:B------:R-:W-:Y:S05]  /*24b0*/  @!P3 BRA `(.L_x_15238) ;  /* 0x0000000000b0b947 */ /* 0x000fea0003800000 */
[----:B------:R-:W0:Y:S01]  /*24c0*/  LDC.64 R180, c[0x0][0x2c8] ;  /* 0x0000b200ffb47b82 */ /* 0x000e220000000a00 */
[----:B------:R-:W-:-:S04]  /*24d0*/  ISETP.NE.U32.AND P3, PT, RZ, UR12, PT ;  /* 0x0000000cff007c0c */ /* 0x000fc8000bf65070 */
[----:B------:R-:W-:-:S03]  /*24e0*/  ISETP.NE.AND.EX P3, PT, RZ, UR13, PT, P3 ;  /* 0x0000000dff007c0c */ /* 0x000fc6000bf65330 */
[----:B------:R-:W1:Y:S08]  /*24f0*/  LDC.64 R184, c[0x0][0x2b8] ;  /* 0x0000ae00ffb87b82 */ /* 0x000e700000000a00 */
[----:B------:R-:W2:Y:S02]  /*2500*/  LDC.U8 R182, c[0x0][0x2a0] ;  /* 0x0000a800ffb67b82 */ /* 0x000ea40000000000 */
[----:B0-----:R-:W-:-:S05]  /*2510*/  @P3 IMAD.WIDE.U32 R180, R195, 0x10, R180 ;  /* 0x00000010c3b43825 */ /* 0x001fca00078e00b4 */
[----:B------:R0:W5:Y:S01]  /*2520*/  @P3 LDG.E.128 R148, desc[UR4][R180.64] ;  /* 0x00000004b4943981 */ /* 0x000162000c1e1d00 */
[----:B-1----:R-:W-:-:S06]  /*2530*/  IMAD.WIDE.U32 R184, R18, 0x10, R184 ;  /* 0x0000001012b87825 */ /* 0x002fcc00078e00b8 */
[----:B------:R-:W3:Y:S01]  /*2540*/  LDG.E.128 R184, desc[UR4][R184.64] ;  /* 0x00000004b8b87981 */ /* 0x000ee2000c1e1d00 */
[----:B0-----:R-:W0:Y:S01]  /*2550*/  LDC.64 R180, c[0x0][0x238] ;  /* 0x00008e00ffb47b82 */ /* 0x001e220000000a00 */
[----:B--2---:R-:W-:-:S04]  /*2560*/  ISETP.NE.AND P3, PT, R182, RZ, PT ;  /* 0x000000ffb600720c */ /* 0x004fc80003f65270 */
[----:B-----5:R-:W-:Y:S01]  /*2570*/  FSEL R22, R21, RZ, !P3 ;  /* 0x000000ff15167208 */ /* 0x020fe20005800000 */
[----:B0-----:R-:W-:-:S06]  /*2580*/  IMAD.WIDE.U32 R180, R195, 0x10, R180 ;  /* 0x00000010c3b47825 */ /* 0x001fcc00078e00b4 */
[----:B------:R-:W2:Y:S01]  /*2590*/  LDG.E.128 R180, desc[UR4][R180.64] ;  /* 0x00000004b4b47981 */ /* 0x000ea2000c1e1d00 */
[----:B------:R-:W-:Y:S01]  /*25a0*/  IADD3 R18, R18, 0x20, RZ ;  /* 0x0000002012127810 */ /* 0x000fe20007ffe0ff */
[----:B------:R-:W-:Y:S02]  /*25b0*/  VIADD R195, R195, 0x20 ;  /* 0x00000020c3c37836 */ /* 0x000fe40000000000 */
        /* <DEDUP_REMOVED lines=14> */
[C---:B------:R-:W-:Y:S02]  /*26a0*/  FMUL.FTZ R22, R5.reuse, R182 ;  /* 0x000000b605167220 */ /* 0x040fe40000410000 */
        /* <DEDUP_REMOVED lines=13> */
.L_x_15238:
[----:B------:R-:W-:Y:S05]  /*2780*/  BSYNC B2 ;  /* 0x0000000000027941 */ /* 0x000fea0003800000 */
.L_x_15237:
        /* <DEDUP_REMOVED lines=16> */
[----:B------:R-:W-:Y:S02]  /*2890*/  IADD3 R18, R18, 0x20, RZ ;  /* 0x0000002012127810 */ /* 0x000fe40007ffe0ff */
[----:B------:R-:W-:Y:S01]  /*28a0*/  IADD3 R195, R195, 0x20, RZ ;  /* 0x00000020c3c37810 */ /* 0x000fe20007ffe0ff */
        /* <DEDUP_REMOVED lines=28> */
.L_x_15240:
[----:B------:R-:W-:Y:S05]  /*2a70*/  BSYNC B2 ;  /* 0x0000000000027941 */ /* 0x000fea0003800000 */
.L_x_15239:
[----:B------:R-:W-:Y:S04]  /*2a80*/  BSSY B2, `(.L_x_15241) ;  /* 0x000002e000027945 */ /* 0x000fe80003800000 */
        /* <DEDUP_REMOVED lines=24> */
[----:B------:R-:W-:-:S03]  /*2c10*/  FMUL.FTZ R234, R45, R181 ;  /* 0x000000b52dea7220 */ /* 0x000fc60000410000 */
[----:B------:R-:W-:Y:S01]  /*2c20*/  FADD.FTZ R20, R20, R244 ;  /* 0x000000f414147221 */ /* 0x000fe20000010000 */
[----:B------:R-:W-:Y:S01]  /*2c30*/  FFMA.FTZ R19, R9, R244, R19 ;  /* 0x000000f409137223 */ /* 0x000fe20000010013 */
        /* <DEDUP_REMOVED lines=18> */
.L_x_15242:
[----:B------:R-:W-:Y:S05]  /*2d60*/  BSYNC B2 ;  /* 0x0000000000027941 */ /* 0x000fea0003800000 */
.L_x_15241:
[----:B------:R-:W-:-:S13]  /*2d70*/  LOP3.LUT P3, RZ, R4, 0x100, RZ, 0xc0, !PT ;  /* 0x0000010004ff7812 */ /* 0x000fda000786c0ff */
        /* <DEDUP_REMOVED lines=15> */
[C---:B--2---:R-:W-:Y:S01]  /*2e70*/  FADD.FTZ R184, -R8.reuse, R184 ;  /* 0x000000b808b87221 */ /* 0x044fe20000010100 */
[----:B------:R-:W-:-:S03]  /*2e80*/  FADD.FTZ R185, -R8, R185 ;  /* 0x000000b908b97221 */ /* 0x000fc60000010100 */
[C---:B------:R-:W-:Y:S01]  /*2e90*/  FMUL.FTZ R202, R5.reuse, R184 ;  /* 0x000000b805ca7220 */ /* 0x040fe20000410000 */
[C---:B------:R-:W-:Y:S01]  /*2ea0*/  FADD.FTZ R18, -R8.reuse, R187 ;  /* 0x000000bb08127221 */ /* 0x040fe20000010100 */
[----:B------:R-:W-:Y:S01]  /*2eb0*/  FADD.FTZ R21, -R8, R186 ;  /* 0x000000ba08157221 */ /* 0x000fe20000010100 */
[----:B---3--:R-:W-:Y:S01]  /*2ec0*/  FMUL.FTZ R243, R48, R180 ;  /* 0x000000b430f37220 */ /* 0x008fe20000410000 */
[----:B------:R-:W-:Y:S01]  /*2ed0*/  FMUL.FTZ R201, R5, R185 ;  /* 0x000000b905c97220 */ /* 0x000fe20000410000 */
[----:B------:R-:W-:Y:S02]  /*2ee0*/  FMUL.FTZ R233, R49, R181 ;  /* 0x000000b531e97220 */ /* 0x000fe40000410000 */
[----:B------:R-:W-:Y:S01]  /*2ef0*/  FADD.FTZ R20, R20, R243 ;  /* 0x000000f314147221 */ /* 0x000fe20000010000 */
        /* <DEDUP_REMOVED lines=19> */
.L_x_15224:
[----:B------:R-:W-:Y:S05]  /*3030*/  BSYNC B1 ;  /* 0x0000000000017941 */ /* 0x000fea0003800000 */
.L_x_15195:
        /* <DEDUP_REMOVED lines=20> */
.L_x_15356:
[----:B-----5:R-:W-:Y:S01]  /*3180*/  ISETP.GE.AND P3, PT, R6, 0x1, PT ;  /* 0x000000010600780c */ /* 0x020fe20003f66270 */
[----:B0-----:R-:W-:Y:S01]  /*3190*/  FADD.FTZ R21, R19, R18 ;  /* 0x0000001213157221 */ /* 0x001fe20000010000 */
[----:B------:R-:W-:Y:S01]  /*31a0*/  LOP3.LUT P4, RZ, R4, 0x80, RZ, 0xc0, !PT ;  /* 0x0000008004ff7812 */ /* 0x000fe2000788c0ff */
[----:B------:R-:W-:Y:S01]  /*31b0*/  FADD.FTZ R20, R181, R183 ;  /* 0x000000b7b5147221 */ /* 0x000fe20000010000 */
[----:B------:R-:W-:Y:S01]  /*31c0*/  BSSY B1, `(.L_x_15244) ;  /* 0x0000068000017945 */ /* 0x000fe20003800000 */
[----:B------:R-:W-:-:S08]  /*31d0*/  FMUL.FTZ R182, R21, UR8 ;  /* 0x0000000815b67c20 */ /* 0x000fd00008410000 */
[----:B------:R-:W-:-:S05]  /*31e0*/  @P3 IADD3 R18, R6, -0x1, RZ ;  /* 0xffffffff06123810 */ /* 0x000fca0007ffe0ff */
[----:B------:R-:W-:-:S05]  /*31f0*/  @P3 IMAD R18, R18, R0, RZ ;  /* 0x0000000012123224 */ /* 0x000fca00078e02ff */
[----:B-1----:R-:W-:-:S04]  /*3200*/  @P3 SHF.R.S32.HI R19, RZ, 0x1f, R18 ;  /* 0x0000001fff133819 */ /* 0x002fc80000011412 */
[----:B------:R-:W-:Y:S01]  /*3210*/  @P3 LEA.HI R19, R19, R18, RZ, 0x2 ;  /* 0x0000001213133211 */ /* 0x000fe200078f10ff */
[----:B------:R-:W-:-:S03]  /*3220*/  IMAD.MOV.U32 R18, RZ, RZ, RZ ;  /* 0x000000ffff127224 */ /* 0x000fc600078e00ff */
[----:B------:R-:W-:Y:S01]  /*3230*/  @P3 LEA.HI.SX32 R18, R19, R2, 0x1e ;  /* 0x0000000213123211 */ /* 0x000fe200078ff2ff */
[----:B------:R-:W-:Y:S01]  /*3240*/  FMUL.FTZ R19, R20, UR8 ;  /* 0x0000000814137c20 */ /* 0x000fe20008410000 */
[----:B------:R-:W-:Y:S06]  /*3250*/  @!P4 BRA `(.L_x_15245) ;  /* 0x000000040078c947 */ /* 0x000fec0003800000 */
        /* <DEDUP_REMOVED lines=17> */
.L_x_15247:
[----:B------:R-:W-:Y:S05]  /*3370*/  BSYNC B2 ;  /* 0x0000000000027941 */ /* 0x000fea0003800000 */
.L_x_15246:
[----:B------:R-:W0:Y:S01]  /*3380*/  LDC.64 R180, c[0x0][0x308] ;  /* 0x0000c200ffb47b82 */ /* 0x000e220000000a00 */
[----:B------:R-:W-:Y:S01]  /*3390*/  @!P2 ISETP.NE.U32.AND P6, PT, R20, RZ, PT ;  /* 0x000000ff1400a20c */ /* 0x000fe20003fc5070 */
[----:B------:R-:W-:Y:S01]  /*33a0*/  BSSY B2, `(.L_x_15248) ;  /* 0x0000015000027945 */ /* 0x000fe20003800000 */
[----:B------:R-:W-:Y:S02]  /*33b0*/  ISETP.GT.AND P5, PT, R6, RZ, PT ;  /* 0x000000ff0600720c */ /* 0x000fe40003fa4270 */
[----:B------:R-:W-:-:S03]  /*33c0*/  @!P2 ISETP.NE.AND.EX P6, PT, R21, RZ, PT, P6 ;  /* 0x000000ff1500a20c */ /* 0x000fc60003fc5360 */
[----:B------:R-:W1:Y:S01]  /*33d0*/  LDC R184, c[0x0][0x29c] ;  /* 0x0000a700ffb87b82 */ /* 0x000e620000000800 */
[----:B0-----:R-:W-:-:S04]  /*33e0*/  ISETP.NE.U32.AND P4, PT, R180, RZ, PT ;  /* 0x000000ffb400720c */ /* 0x001fc80003f85070 */
[----:B------:R-:W-:-:S04]  /*33f0*/  ISETP.NE.AND.EX P4, PT, R181, RZ, PT, P4 ;  /* 0x000000ffb500720c */ /* 0x000fc80003f85340 */
[C---:B------:R-:W-:Y:S01]  /*3400*/  SEL R172, R183.reuse, R172, P4 ;  /* 0x000000acb7ac7207 */ /* 0x040fe20002000000 */
[----:B-1----:R-:W-:-:S05]  /*3410*/  FMUL.FTZ R183, R183, R184 ;  /* 0x000000b8b7b77220 */ /* 0x002fca0000410000 */
[----:B------:R-:W-:Y:S02]  /*3420*/  SEL R176, R183, R176, P5 ;  /* 0x000000b0b7b07207 */ /* 0x000fe40002800000 */
        /* <DEDUP_REMOVED lines=12> */
.L_x_15249:
[----:B------:R-:W-:Y:S05]  /*34f0*/  BSYNC B2 ;  /* 0x0000000000027941 */ /* 0x000fea0003800000 */
.L_x_15248:
        /* <DEDUP_REMOVED lines=8> */
[----:B------:R-:W2:Y:S04]  /*3580*/  LDL R187, [R1+0x8] ;  /* 0x0000080001bb7983 */ /* 0x000ea80000100800 */
[----:B------:R-:W3:Y:S01]  /*3590*/  LDL R186, [R1] ;  /* 0x0000000001ba7983 */ /* 0x000ee20000100800 */
        /* <DEDUP_REMOVED lines=8> */
.L_x_15251:
[----:B------:R-:W-:Y:S05]  /*3620*/  BSYNC B2 ;  /* 0x0000000000027941 */ /* 0x000fea0003800000 */
.L_x_15250:
        /* <DEDUP_REMOVED lines=19> */
.L_x_15253:
[----:B------:R-:W-:Y:S05]  /*3760*/  BSYNC B2 ;  /* 0x0000000000027941 */ /* 0x000fea0003800000 */
.L_x_15252:
[----:B------:R-:W-:Y:S02]  /*3770*/  ISETP.NE.U32.AND P6, PT, R180, RZ, PT ;  /* 0x000000ffb400720c */ /* 0x000fe40003fc5070 */
[----:B------:R-:W-:Y:S02]  /*3780*/  SEL R175, R183, R175, P4 ;  /* 0x000000afb7af7207 */ /* 0x000fe40002000000 */
[----:B------:R-:W-:-:S13]  /*3790*/  ISETP.NE.AND.EX P6, PT, R181, RZ, PT, P6 ;  /* 0x000000ffb500720c */ /* 0x000fda0003fc5360 */
[----:B------:R-:W0:Y:S02]  /*37a0*/  @P6 LDC.64 R20, c[0x0][0x308] ;  /* 0x0000c200ff146b82 */ /* 0x000e240000000a00 */
[----:B0-----:R-:W-:-:S04]  /*37b0*/  @P6 IMAD.WIDE.U32 R20, R7, 0x10, R20 ;  /* 0x0000001007146825 */ /* 0x001fc800078e0014 */
[----:B------:R-:W-:Y:S01]  /*37c0*/  VIADD R7, R7, 0x20 ;  /* 0x0000002007077836 */ /* 0x000fe20000000000 */
[----:B------:R0:W-:Y:S02]  /*37d0*/  @P6 STG.E.128 desc[UR4][R20.64], R172 ;  /* 0x000000ac14006986 */ /* 0x0001e4000c101d04 */
[----:B0-----:R-:W-:-:S05]  /*37e0*/  FMUL.FTZ R20, R183, R184 ;  /* 0x000000b8b7147220 */ /* 0x001fca0000410000 */
[----:B------:R-:W-:Y:S02]  /*37f0*/  SEL R179, R20, R179, P5 ;  /* 0x000000b314b37207 */ /* 0x000fe40002800000 */
[----:B------:R-:W0:Y:S02]  /*3800*/  @P3 LDC.64 R20, c[0x0][0x2f8] ;  /* 0x0000be00ff143b82 */ /* 0x000e240000000a00 */
[C---:B0-----:R-:W-:Y:S01]  /*3810*/  @P3 IMAD.WIDE.U32 R20, R18.reuse, 0x10, R20 ;  /* 0x0000001012143825 */ /* 0x041fe200078e0014 */
[----:B------:R-:W-:-:S04]  /*3820*/  IADD3 R18, R18, 0x20, RZ ;  /* 0x0000002012127810 */ /* 0x000fc80007ffe0ff */
[----:B------:R0:W-:Y:S03]  /*3830*/  @P3 STG.E.128 desc[UR4][R20.64], R176 ;  /* 0x000000b014003986 */ /* 0x0001e6000c101d04 */
.L_x_15245:
[----:B------:R-:W-:Y:S05]  /*3840*/  BSYNC B1 ;  /* 0x0000000000017941 */ /* 0x000fea0003800000 */
.L_x_15244:
        /* <DEDUP_REMOVED lines=20> */
.L_x_15257:
[----:B------:R-:W-:Y:S05]  /*3990*/  BSYNC B2 ;  /* 0x0000000000027941 */ /* 0x000fea0003800000 */
.L_x_15256:
        /* <DEDUP_REMOVED lines=19> */
.L_x_15259:
[----:B------:R-:W-:Y:S05]  /*3ad0*/  BSYNC B2 ;  /* 0x0000000000027941 */ /* 0x000fea0003800000 */
.L_x_15258:
        /* <DEDUP_REMOVED lines=14> */
.L_x_15261:
[----:B------:R-:W-:Y:S05]  /*3bc0*/  BSYNC B2 ;  /* 0x0000000000027941 */ /* 0x000fea0003800000 */
.L_x_15260:
        /* <DEDUP_REMOVED lines=14> */
.L_x_15263:
[----:B------:R-:W-:Y:S05]  /*3cb0*/  BSYNC B2 ;  /* 0x0000000000027941 */ /* 0x000fea0003800000 */
.L_x_15262:
[----:B------:R-:W-:Y:S02]  /*3cc0*/  SEL R175, R183, R175, P4 ;  /* 0x000000afb7af7207 */ /* 0x000fe40002000000 */
[----:B------:R-:W-:-:S04]  /*3cd0*/  ISETP.NE.U32.AND P4, PT, R180, RZ, PT ;  /* 0x000000ffb400720c */ /* 0x000fc80003f85070 */
[----:B------:R-:W-:-:S13]  /*3ce0*/  ISETP.NE.AND.EX P4, PT, R181, RZ, PT, P4 ;  /* 0x000000ffb500720c */ /* 0x000fda0003f85340 */
[----:B------:R-:W0:Y:S02]  /*3cf0*/  @P4 LDC.64 R20, c[0x0][0x308] ;  /* 0x0000c200ff144b82 */ /* 0x000e240000000a00 */
[C---:B0-----:R-:W-:Y:S01]  /*3d00*/  @P4 IMAD.WIDE.U32 R20, R7.reuse, 0x10, R20 ;  /* 0x0000001007144825 */ /* 0x041fe200078e0014 */
[----:B------:R-:W-:-:S04]  /*3d10*/  IADD3 R7, R7, 0x20, RZ ;  /* 0x0000002007077810 */ /* 0x000fc80007ffe0ff */
[----:B------:R0:W-:Y:S02]  /*3d20*/  @P4 STG.E.128 desc[UR4][R20.64], R172 ;  /* 0x000000ac14004986 */ /* 0x0001e4000c101d04 */
[----:B0-----:R-:W-:-:S05]  /*3d30*/  FMUL.FTZ R20, R183, R185 ;  /* 0x000000b9b7147220 */ /* 0x001fca0000410000 */
[----:B------:R-:W-:Y:S02]  /*3d40*/  SEL R179, R20, R179, P5 ;  /* 0x000000b314b37207 */ /* 0x000fe40002800000 */
[----:B------:R-:W0:Y:S02]  /*3d50*/  @P3 LDC.64 R20, c[0x0][0x2f8] ;  /* 0x0000be00ff143b82 */ /* 0x000e240000000a00 */
[C---:B0-----:R-:W-:Y:S01]  /*3d60*/  @P3 IMAD.WIDE.U32 R20, R18.reuse, 0x10, R20 ;  /* 0x0000001012143825 */ /* 0x041fe200078e0014 */
[----:B------:R-:W-:-:S04]  /*3d70*/  IADD3 R18, R18, 0x20, RZ ;  /* 0x0000002012127810 */ /* 0x000fc80007ffe0ff */
[----:B------:R1:W-:Y:S03]  /*3d80*/  @P3 STG.E.128 desc[UR4][R20.64], R176 ;  /* 0x000000b014003986 */ /* 0x0003e6000c101d04 */
.L_x_15255:
[----:B------:R-:W-:Y:S05]  /*3d90*/  BSYNC B1 ;  /* 0x0000000000017941 */ /* 0x000fea0003800000 */
.L_x_15254:
[----:B------:R-:W-:Y:S01]  /*3da0*/  LOP3.LUT P4, RZ, R4, 0x20, RZ, 0xc0, !PT ;  /* 0x0000002004ff7812 */ /* 0x000fe2000788c0ff */
[----:B------:R-:W-:-:S12]  /*3db0*/  BSSY B1, `(.L_x_15264) ;  /* 0x0000053000017945 */ /* 0x000fd80003800000 */
[----:B------:R-:W-:Y:S05]  /*3dc0*/  @!P4 BRA `(.L_x_15265) ;  /* 0x000000040044c947 */ /* 0x000fea0003800000 */
[----:B01----:R-:W0:Y:S01]  /*3dd0*/  LDC.U8 R20, c[0x0][0x2a0] ;  /* 0x0000a800ff147b82 */ /* 0x003e220000000000 */
        /* <DEDUP_REMOVED lines=16> */
.L_x_15267:
[----:B------:R-:W-:Y:S05]  /*3ee0*/  BSYNC B2 ;  /* 0x0000000000027941 */ /* 0x000fea0003800000 */
.L_x_15266:
        /* <DEDUP_REMOVED lines=19> */
.L_x_15269:
[----:B------:R-:W-:Y:S05]  /*4020*/  BSYNC B2 ;  /* 0x0000000000027941 */ /* 0x000fea0003800000 */
.L_x_15268:
        /* <DEDUP_REMOVED lines=14> */
.L_x_15271:
[----:B------:R-:W-:Y:S05]  /*4110*/  BSYNC B2 ;  /* 0x0000000000027941 */ /* 0x000fea0003800000 */
.L_x_15270:
        /* <DEDUP_REMOVED lines=14> */
.L_x_15273:
[----:B------:R-:W-:Y:S05]  /*4200*/  BSYNC B2 ;  /* 0x0000000000027941 */ /* 0x000fea0003800000 */
.L_x_15272:
[----:B------:R-:W-:Y:S02]  /*4210*/  SEL R175, R183, R175, P4 ;  /* 0x000000afb7af7207 */ /* 0x000fe40002000000 */
[----:B------:R-:W-:-:S04]  /*4220*/  ISETP.NE.U32.AND P4, PT, R180, RZ, PT ;  /* 0x000000ffb400720c */ /* 0x000fc80003f85070 */
        /* <DEDUP_REMOVED lines=11> */
.L_x_15265:
[----:B------:R-:W-:Y:S05]  /*42e0*/  BSYNC B1 ;  /* 0x0000000000017941 */ /* 0x000fea0003800000 */
.L_x_15264:
[----:B------:R-:W-:Y:S01]  /*42f0*/  LOP3.LUT P4, RZ, R4, 0x10, RZ, 0xc0, !PT ;  /* 0x0000001004ff7812 */ /* 0x000fe2000788c0ff */
[----:B------:R-:W-:-:S12]  /*4300*/  BSSY B1, `(.L_x_15274) ;  /* 0x0000053000017945 */ /* 0x000fd80003800000 */
[----:B------:R-:W-:Y:S05]  /*4310*/  @!P4 BRA `(.L_x_15275) ;  /* 0x000000040044c947 */ /* 0x000fea0003800000 */
[----:B012---:R-:W0:Y:S01]  /*4320*/  LDC.U8 R20, c[0x0][0x2a0] ;  /* 0x0000a800ff147b82 */ /* 0x007e220000000000 */
        /* <DEDUP_REMOVED lines=16> */
.L_x_15277:
[----:B------:R-:W-:Y:S05]  /*4430*/  BSYNC B2 ;  /* 0x0000000000027941 */ /* 0x000fea0003800000 */
.L_x_15276:
        /* <DEDUP_REMOVED lines=19> */
.L_x_15279:
[----:B------:R-:W-:Y:S05]  /*4570*/  BSYNC B2 ;  /* 0x0000000000027941 */ /* 0x000fea0003800000 */
.L_x_15278:
        /* <DEDUP_REMOVED lines=14> */
.L_x_15281:
[----:B------:R-:W-:Y:S05]  /*4660*/  BSYNC B2 ;  /* 0x0000000000027941 */ /* 0x000fea0003800000 */
.L_x_15280:
        /* <DEDUP_REMOVED lines=14> */
.L_x_15283:
[----:B------:R-:W-:Y:S05]  /*4750*/  BSYNC B2 ;  /* 0x0000000000027941 */ /* 0x000fea0003800000 */
.L_x_15282:
        /* <DEDUP_REMOVED lines=10> */
[----:B0-----:R-:W-:-:S04]  /*4800*/  @P3 IMAD.WIDE.U32 R20, R18, 0x10, R20 ;  /* 0x0000001012143825 */ /* 0x001fc800078e0014 */
[----:B------:R-:W-:Y:S01]  /*4810*/  VIADD R18, R18, 0x20 ;  /* 0x0000002012127836 */ /* 0x000fe20000000000 */
[----:B------:R3:W-:Y:S06]  /*4820*/  @P3 STG.E.128 desc[UR4][R20.64], R176 ;  /* 0x000000b014003986 */ /* 0x0007ec000c101d04 */
.L_x_15275:
[----:B------:R-:W-:Y:S05]  /*4830*/  BSYNC B1 ;  /* 0x0000000000017941 */ /* 0x000fea0003800000 */
.L_x_15274:
[----:B------:R-:W-:Y:S01]  /*4840*/  LOP3.LUT P4, RZ, R4, 0x8, RZ, 0xc0, !PT ;  /* 0x0000000804ff7812 */ /* 0x000fe2000788c0ff */
[----:B------:R-:W-:-:S12]  /*4850*/  BSSY B1, `(.L_x_15284) ;  /* 0x0000053000017945 */ /* 0x000fd80003800000 */
[----:B------:R-:W-:Y:S05]  /*4860*/  @!P4 BRA `(.L_x_15285) ;  /* 0x000000040044c947 */ /* 0x000fea0003800000 */
[----:B0123--:R-:W0:Y:S01]  /*4870*/  LDC.U8 R20, c[0x0][0x2a0] ;  /* 0x0000a800ff147b82 */ /* 0x00fe220000000000 */
        /* <DEDUP_REMOVED lines=16> */
.L_x_15287:
[----:B------:R-:W-:Y:S05]  /*4980*/  BSYNC B2 ;  /* 0x0000000000027941 */ /* 0x000fea0003800000 */
.L_x_15286:
        /* <DEDUP_REMOVED lines=19> */
.L_x_15289:
[----:B------:R-:W-:Y:S05]  /*4ac0*/  BSYNC B2 ;  /* 0x0000000000027941 */ /* 0x000fea0003800000 */
.L_x_15288:
        /* <DEDUP_REMOVED lines=14> */
.L_x_15291:
[----:B------:R-:W-:Y:S05]  /*4bb0*/  BSYNC B2 ;  /* 0x0000000000027941 */ /* 0x000fea0003800000 */
.L_x_15290:
        /* <DEDUP_REMOVED lines=14> */
.L_x_15293:
[----:B------:R-:W-:Y:S05]  /*4ca0*/  BSYNC B2 ;  /* 0x0000000000027941 */ /* 0x000fea0003800000 */
.L_x_15292:
        /* <DEDUP_REMOVED lines=13> */
.L_x_15285:
[----:B------:R-:W-:Y:S05]  /*4d80*/  BSYNC B1 ;  /* 0x0000000000017941 */ /* 0x000fea0003800000 */
.L_x_15284:
[----:B------:R-:W-:Y:S01]  /*4d90*/  LOP3.LUT P4, RZ, R4, 0x4, RZ, 0xc0, !PT ;  /* 0x0000000404ff7812 */ /* 0x000fe2000788c0ff */
[----:B------:R-:W-:-:S12]  /*4da0*/  BSSY B1, `(.L_x_15294) ;  /* 0x0000053000017945 */ /* 0x000fd80003800000 */
[----:B------:R-:W-:Y:S05]  /*4db0*/  @!P4 BRA `(.L_x_15295) ;  /* 0x000000040044c947 */ /* 0x000fea0003800000 */
[----:B01234-:R-:W0:Y:S01]  /*4dc0*/  LDC.U8 R20, c[0x0][0x2a0] ;  /* 0x0000a800ff147b82 */ /* 0x01fe220000000000 */
        /* <DEDUP_REMOVED lines=16> */
.L_x_15297:
[----:B------:R-:W-:Y:S05]  /*4ed0*/  BSYNC B2 ;  /* 0x0000000000027941 */ /* 0x000fea0003800000 */
.L_x_15296:
        /* <DEDUP_REMOVED lines=19> */
.L_x_15299:
[----:B------:R-:W-:Y:S05]  /*5010*/  BSYNC B2 ;  /* 0x0000000000027941 */ /* 0x000fea0003800000 */
.L_x_15298:
        /* <DEDUP_REMOVED lines=14> */
.L_x_15301:
[----:B------:R-:W-:Y:S05]  /*5100*/  BSYNC B2 ;  /* 0x0000000000027941 */ /* 0x000fea0003800000 */
.L_x_15300:
        /* <DEDUP_REMOVED lines=14> */
.L_x_15303:
[----:B------:R-:W-:Y:S05]  /*51f0*/  BSYNC B2 ;  /* 0x0000000000027941 */ /* 0x000fea0003800000 */
.L_x_15302:
        /* <DEDUP_REMOVED lines=13> */
.L_x_15295:
[----:B------:R-:W-:Y:S05]  /*52d0*/  BSYNC B1 ;  /* 0x0000000000017941 */ /* 0x000fea0003800000 */
.L_x_15294:
        /* <DEDUP_REMOVED lines=20> */
.L_x_15307:
[----:B------:R-:W-:Y:S05]  /*5420*/  BSYNC B2 ;  /* 0x0000000000027941 */ /* 0x000fea0003800000 */
.L_x_15306:
        /* <DEDUP_REMOVED lines=19> */
.L_x_15309:
[----:B------:R-:W-:Y:S05]  /*5560*/  BSYNC B2 ;  /* 0x0000000000027941 */ /* 0x000fea0003800000 */
.L_x_15308:
        /* <DEDUP_REMOVED lines=14> */
.L_x_15311:
[----:B------:R-:W-:Y:S05]  /*5650*/  BSYNC B2 ;  /* 0x0000000000027941 */ /* 0x000fea0003800000 */
.L_x_15310:
        /* <DEDUP_REMOVED lines=14> */
.L_x_15313:
[----:B------:R-:W-:Y:S05]  /*5740*/  BSYNC B2 ;  /* 0x0000000000027941 */ /* 0x000fea0003800000 */
.L_x_15312:
        /* <DEDUP_REMOVED lines=13> */
.L_x_15305:
[----:B------:R-:W-:Y:S05]  /*5820*/  BSYNC B1 ;  /* 0x0000000000017941 */ /* 0x000fea0003800000 */
.L_x_15304:
[----:B------:R-:W-:Y:S04]  /*5830*/  BSSY B1, `(.L_x_15314) ;  /* 0x0000053000017945 */ /* 0x000fe80003800000 */
        /* <DEDUP_REMOVED lines=18> */
.L_x_15317:
[----:B------:R-:W-:Y:S05]  /*5960*/  BSYNC B2 ;  /* 0x0000000000027941 */ /* 0x000fea0003800000 */
.L_x_15316:
        /* <DEDUP_REMOVED lines=19> */
.L_x_15319:
[----:B------:R-:W-:Y:S05]  /*5aa0*/  BSYNC B2 ;  /* 0x0000000000027941 */ /* 0x000fea0003800000 */
.L_x_15318:
        /* <DEDUP_REMOVED lines=14> */
.L_x_15321:
[----:B------:R-:W-:Y:S05]  /*5b90*/  BSYNC B2 ;  /* 0x0000000000027941 */ /* 0x000fea0003800000 */
.L_x_15320:
        /* <DEDUP_REMOVED lines=14> */
.L_x_15323:
[----:B------:R-:W-:Y:S05]  /*5c80*/  BSYNC B2 ;  /* 0x0000000000027941 */ /* 0x000fea0003800000 */
.L_x_15322:
        /* <DEDUP_REMOVED lines=13> */
.L_x_15315:
[----:B------:R-:W-:Y:S05]  /*5d60*/  BSYNC B1 ;  /* 0x0000000000017941 */ /* 0x000fea0003800000 */
.L_x_15314:
        /* <DEDUP_REMOVED lines=19> */
.L_x_15327:
[----:B------:R-:W-:Y:S05]  /*5ea0*/  BSYNC B2 ;  /* 0x0000000000027941 */ /* 0x000fea0003800000 */
.L_x_15326:
        /* <DEDUP_REMOVED lines=19> */
.L_x_15329:
[----:B------:R-:W-:Y:S05]  /*5fe0*/  BSYNC B2 ;  /* 0x0000000000027941 */ /* 0x000fea0003800000 */
.L_x_15328:
        /* <DEDUP_REMOVED lines=14> */
.L_x_15331:
[----:B------:R-:W-:Y:S05]  /*60d0*/  BSYNC B2 ;  /* 0x0000000000027941 */ /* 0x000fea0003800000 */
.L_x_15330:
        /* <DEDUP_REMOVED lines=14> */
.L_x_15333:
[----:B------:R-:W-:Y:S05]  /*61c0*/  BSYNC B2 ;  /* 0x0000000000027941 */ /* 0x000fea0003800000 */
.L_x_15332:
        /* <DEDUP_REMOVED lines=13> */
.L_x_15325:
[----:B------:R-:W-:Y:S05]  /*62a0*/  BSYNC B1 ;  /* 0x0000000000017941 */ /* 0x000fea0003800000 */
.L_x_15324:
        /* <DEDUP_REMOVED lines=20> */
.L_x_15337:
[----:B------:R-:W-:Y:S05]  /*63f0*/  BSYNC B2 ;  /* 0x0000000000027941 */ /* 0x000fea0003800000 */
.L_x_15336:
[----:B------:R-:W0:Y:S01]  /*6400*/  LDC.64 R180, c[0x0][0x308] ;  /* 0x0000c200ffb47b82 */ /* 0x000e220000000a00 */
[----:B------:R-:W-:Y:S01]  /*6410*/  @!P2 ISETP.NE.U32.AND P6, PT, R20, RZ, PT ;  /* 0x000000ff1400a20c */ /* 0x000fe20003fc5070 */
[----:B------:R-:W-:Y:S01]  /*6420*/  BSSY B2, `(.L_x_15338) ;  /* 0x0000011000027945 */ /* 0x000fe20003800000 */
[----:B------:R-:W-:Y:S02]  /*6430*/  ISETP.GT.AND P4, PT, R6, RZ, PT ;  /* 0x000000ff0600720c */ /* 0x000fe40003f84270 */
[----:B------:R-:W-:-:S03]  /*6440*/  @!P2 ISETP.NE.AND.EX P6, PT, R21, RZ, PT, P6 ;  /* 0x000000ff1500a20c */ /* 0x000fc60003fc5360 */
[----:B------:R-:W1:Y:S01]  /*6450*/  LDC R184, c[0x0][0x29c] ;  /* 0x0000a700ffb87b82 */ /* 0x000e620000000800 */
[----:B0-----:R-:W-:-:S04]  /*6460*/  ISETP.NE.U32.AND P5, PT, R180, RZ, PT ;  /* 0x000000ffb400720c */ /* 0x001fc80003fa5070 */
[----:B------:R-:W-:Y:S01]  /*6470*/  ISETP.NE.AND.EX P5, PT, R181, RZ, PT, P5 ;  /* 0x000000ffb500720c */ /* 0x000fe20003fa5350 */
[----:B-1----:R-:W-:-:S03]  /*6480*/  FMUL.FTZ R6, R19, R184 ;  /* 0x000000b813067220 */ /* 0x002fc60000410000 */
        /* <DEDUP_REMOVED lines=10> */
.L_x_15339:
[----:B------:R-:W-:Y:S05]  /*6530*/  BSYNC B2 ;  /* 0x0000000000027941 */ /* 0x000fea0003800000 */
.L_x_15338:
        /* <DEDUP_REMOVED lines=14> */
.L_x_15341:
[----:B------:R-:W-:Y:S05]  /*6620*/  BSYNC B2 ;  /* 0x0000000000027941 */ /* 0x000fea0003800000 */
.L_x_15340:
        /* <DEDUP_REMOVED lines=14> */
.L_x_15343:
[----:B------:R-:W-:Y:S05]  /*6710*/  BSYNC B2 ;  /* 0x0000000000027941 */ /* 0x000fea0003800000 */
.L_x_15342:
[----:B------:R-:W-:Y:S01]  /*6720*/  ISETP.NE.U32.AND P2, PT, R180, RZ, PT ;  /* 0x000000ffb400720c */ /* 0x000fe20003f45070 */
[C---:B------:R-:W-:Y:S01]  /*6730*/  FMUL.FTZ R5, R19.reuse, R184 ;  /* 0x000000b813057220 */ /* 0x040fe20000410000 */
[----:B------:R-:W-:Y:S02]  /*6740*/  SEL R175, R19, R175, P5 ;  /* 0x000000af13af7207 */ /* 0x000fe40002800000 */
[----:B------:R-:W-:Y:S02]  /*6750*/  ISETP.NE.AND.EX P2, PT, R181, RZ, PT, P2 ;  /* 0x000000ffb500720c */ /* 0x000fe40003f45320 */
[----:B------:R-:W-:-:S11]  /*6760*/  SEL R179, R5, R179, P4 ;  /* 0x000000b305b37207 */ /* 0x000fd60002000000 */
[----:B------:R-:W0:Y:S02]  /*6770*/  @P2 LDC.64 R20, c[0x0][0x308] ;  /* 0x0000c200ff142b82 */ /* 0x000e240000000a00 */
[----:B0-----:R-:W-:-:S05]  /*6780*/  @P2 IMAD.WIDE.U32 R6, R7, 0x10, R20 ;  /* 0x0000001007062825 */ /* 0x001fca00078e0014 */
[----:B------:R0:W-:Y:S02]  /*6790*/  @P2 STG.E.128 desc[UR4][R6.64], R172 ;  /* 0x000000ac06002986 */ /* 0x0001e4000c101d04 */
[----:B0-----:R-:W0:Y:S02]  /*67a0*/  @P3 LDC.64 R6, c[0x0][0x2f8] ;  /* 0x0000be00ff063b82 */ /* 0x001e240000000a00 */
[----:B0-----:R-:W-:-:S05]  /*67b0*/  @P3 IMAD.WIDE.U32 R6, R18, 0x10, R6 ;  /* 0x0000001012063825 */ /* 0x001fca00078e0006 */
[----:B------:R0:W-:Y:S02]  /*67c0*/  @P3 STG.E.128 desc[UR4][R6.64], R176 ;  /* 0x000000b006003986 */ /* 0x0001e4000c101d04 */
.L_x_15335:
[----:B------:R-:W-:Y:S05]  /*67d0*/  BSYNC B1 ;  /* 0x0000000000017941 */ /* 0x000fea0003800000 */
.L_x_15334:
[----:B0-----:R-:W0:Y:S02]  /*67e0*/  LDC.64 R6, c[0x0][0x210] ;  /* 0x00008400ff067b82 */ /* 0x001e240000000a00 */
[----:B0-----:R-:W-:-:S05]  /*67f0*/  IMAD R3, R6, 0x4, R3 ;  /* 0x0000000406037824 */ /* 0x001fca00078e0203 */
[----:B------:R-:W-:-:S13]  /*6800*/  ISETP.GE.AND P2, PT, R3, R7, PT ;  /* 0x000000070300720c */ /* 0x000fda0003f46270 */
[----:B------:R-:W-:Y:S05]  /*6810*/  @!P2 BRA `(.L_x_15344) ;  /* 0xffffffa00068a947 */ /* 0x000fea000383ffff */
.L_x_15194:
[----:B------:R-:W-:Y:S05]  /*6820*/  BSYNC B0 ;  /* 0x0000000000007941 */ /* 0x000fea0003800000 */
.L_x_15193:
[----:B------:R-:W0:Y:S01]  /*6830*/  S2R R180, SR_TID.X ;  /* 0x0000000000b47919 */ /* 0x000e220000002100 */
[----:B------:R-:W-:Y:S01]  /*6840*/  MOV R3, 0x400 ;  /* 0x0000040000037802 */ /* 0x000fe20000000f00 */
[----:B------:R-:W-:Y:S05]  /*6850*/  WARPSYNC.ALL ;  /* 0x0000000000007948 */ /* 0x000fea0003800000 */
[----:B------:R-:W1:Y:S01]  /*6860*/  S2R R4, SR_CgaCtaId ;  /* 0x0000000000047919 */ /* 0x000e620000008800 */
[----:B------:R-:W-:Y:S01]  /*6870*/  ULDC.64 UR6, c[0x0][0x2d8] ;  /* 0x0000b60000067ab9 */ /* 0x000fe20000000a00 */
[----:B------:R-:W-:Y:S01]  /*6880*/  ULDC.64 UR10, c[0x0][0x2d0] ;  /* 0x0000b400000a7ab9 */ /* 0x000fe20000000a00 */
[----:B-----5:R-:W2:Y:S01]  /*6890*/  S2R R45, SR_CTAID.X ;  /* 0x00000000002d7919 */ /* 0x020ea20000002500 */
[----:B0-----:R-:W-:-:S02]  /*68a0*/  SHF.R.U32.HI R5, RZ, 0x5, R180 ;  /* 0x00000005ff057819 */ /* 0x001fc400000116b4 */
[----:B------:R-:W-:-:S03]  /*68b0*/  IADD3 R49, R0, 0x7f, -R180 ;  /* 0x0000007f00317810 */ /* 0x000fc60007ffe8b4 */
[----:B------:R-:W-:Y:S01]  /*68c0*/  IMAD R2, R5, 0x140, R2 ;  /* 0x0000014005027824 */ /* 0x000fe200078e0202 */
[C---:B------:R-:W-:Y:S02]  /*68d0*/  ISETP.GE.U32.AND P5, PT, R49.reuse, 0x180, PT ;  /* 0x000001803100780c */ /* 0x040fe40003fa6070 */
[----:B-1----:R-:W-:Y:S02]  /*68e0*/  LEA R3, R4, R3, 0x18 ;  /* 0x0000000304037211 */ /* 0x002fe400078ec0ff */
[----:B------:R-:W-:Y:S02]  /*68f0*/  ISETP.GE.U32.AND P4, PT, R49, 0x280, PT ;  /* 0x000002803100780c */ /* 0x000fe40003f86070 */
        /* <DEDUP_REMOVED lines=25> */
[----:B--234-:R-:W0:Y:S01]  /*6a90*/  LDS R20, [R6+0x1e00] ;  /* 0x001e000006147984 */ /* 0x01ce220000000800 */
[----:B-1----:R-:W-:-:S03]  /*6aa0*/  FADD.FTZ R3, R3, R14 ;  /* 0x0000000e03037221 */ /* 0x002fc60000010000 */
[----:B------:R-:W1:Y:S01]  /*6ab0*/  LDS R10, [R6+0xc00] ;  /* 0x000c0000060a7984 */ /* 0x000e620000000800 */
[----:B------:R-:W-:-:S03]  /*6ac0*/  FADD.FTZ R4, RZ, R4 ;  /* 0x00000004ff047221 */ /* 0x000fc60000010000 */
[----:B------:R-:W2:Y:S01]  /*6ad0*/  LDS R19, [R6+0x2000] ;  /* 0x0020000006137984 */ /* 0x000ea20000000800 */
[----:B------:R-:W-:-:S03]  /*6ae0*/  FADD.FTZ R4, R4, R15 ;  /* 0x0000000f04047221 */ /* 0x000fc60000010000 */
[----:B------:R-:W3:Y:S01]  /*6af0*/  LDS R11, [R6+0xe00] ;  /* 0x000e0000060b7984 */ /* 0x000ee20000000800 */
        /* <DEDUP_REMOVED lines=79> */
[----:B------:R-:W-:Y:S02]  /*6ff0*/  IADD3 R28, P1, R26, UR6, RZ ;  /* 0x000000061a1c7c10 */ /* 0x000fe4000ff3e0ff */
[----:B------:R-:W-:Y:S01]  /*7000*/  SHF.L.U64.HI R51, R2, 0x2, R51 ;  /* 0x0000000202337819 */ /* 0x000fe20000010233 */
[----:B------:R-:W1:Y:S03]  /*7010*/  LDS R50, [R6+0x1400] ;  /* 0x0014000006327984 */ /* 0x000e660000000800 */
[----:B------:R-:W-:Y:S01]  /*7020*/  IADD3.X R53, R51, UR7, RZ, P1, !PT ;  /* 0x0000000733357c10 */ /* 0x000fe20008ffe4ff */
[----:B------:R-:W2:Y:S01]  /*7030*/  LDS R54, [R6+0x2800] ;  /* 0x0028000006367984 */ /* 0x000ea20000000800 */
[----:B------:R-:W-:-:S03]  /*7040*/  IADD3 R26, P1, R26, UR10, RZ ;  /* 0x0000000a1a1a7c10 */ /* 0x000fc6000ff3e0ff */
[----:B------:R-:W3:Y:S01]  /*7050*/  LDS R58, [R6+0x3c00] ;  /* 0x003c0000063a7984 */ /* 0x000ee20000000800 */
[----:B------:R-:W-:Y:S01]  /*7060*/  IADD3.X R51, R51, UR11, RZ, P1, !PT ;  /* 0x0000000b33337c10 */ /* 0x000fe20008ffe4ff */
[--C-:B------:R-:W-:Y:S01]  /*7070*/  @P0 IMAD.MOV.U32 R3, RZ, RZ, R53.reuse ;  /* 0x000000ffff030224 */ /* 0x100fe200078e0035 */
[----:B------:R-:W-:Y:S01]  /*7080*/  ISETP.GE.U32.AND P1, PT, R49, 0x100, PT ;  /* 0x000001003100780c */ /* 0x000fe20003f26070 */
[----:B------:R-:W4:Y:S01]  /*7090*/  LDS R41, [R6+0x200] ;  /* 0x0002000006297984 */ /* 0x000f220000000800 */
[----:B------:R-:W-:Y:S02]  /*70a0*/  @P0 MOV R2, R28 ;  /* 0x0000001c00020202 */ /* 0x000fe40000000f00 */
[----:B------:R-:W-:Y:S01]  /*70b0*/  @P0 IADD3 R28, P2, R28, 0x200, RZ ;  /* 0x000002001c1c0810 */ /* 0x000fe20007f5e0ff */
[----:B------:R-:W4:Y:S04]  /*70c0*/  LDS R52, [R6+0x1600] ;  /* 0x0016000006347984 */ /* 0x000f280000000800 */
[----:B------:R-:W4:Y:S01]  /*70d0*/  LDS R43, [R6+0x400] ;  /* 0x00040000062b7984 */ /* 0x000f220000000800 */
[----:B------:R-:W-:-:S03]  /*70e0*/  @P0 IMAD.X R53, RZ, RZ, R53, P2 ;  /* 0x000000ffff350224 */ /* 0x000fc600010e0635 */
        /* <DEDUP_REMOVED lines=18> */
[----:B------:R-:W2:Y:S01]  /*7210*/  LDS R16, [R6+0xc00] ;  /* 0x000c000006107984 */ /* 0x000ea20000000800 */
        /* <DEDUP_REMOVED lines=12> */
[----:B------:R-:W-:Y:S01]  /*72e0*/  @P1 IADD3 R26, P2, R26, 0x200, RZ ;  /* 0x000002001a1a1810 */ /* 0x000fe20007f5e0ff */
[----:B------:R-:W0:Y:S01]  /*72f0*/  LDS R14, [R6+0x800] ;  /* 0x00080000060e7984 */ /* 0x000e220000000800 */
[----:B------:R-:W-:-:S02]  /*7300*/  @P1 MOV R5, R51 ;  /* 0x0000003300051202 */ /* 0x000fc40000000f00 */
[----:B------:R-:W-:Y:S01]  /*7310*/  @P1 IADD3.X R51, RZ, R51, RZ, P2, !PT ;  /* 0x00000033ff331210 */ /* 0x000fe200017fe4ff */
[----:B------:R-:W4:Y:S01]  /*7320*/  LDS R15, [R6+0xa00] ;  /* 0x000a0000060f7984 */ /* 0x000f220000000800 */
[C---:B------:R-:W-:Y:S02]  /*7330*/  ISETP.GE.U32.AND P3, PT, R49.reuse, 0x300, PT ;  /* 0x000003003100780c */ /* 0x040fe40003f66070 */
[----:B------:R-:W-:Y:S01]  /*7340*/  ISETP.GE.U32.AND P2, PT, R49, 0x380, PT ;  /* 0x000003803100780c */ /* 0x000fe20003f46070 */
[----:B---3--:R-:W-:Y:S01]  /*7350*/  @P1 IMAD.MOV.U32 R3, RZ, RZ, R53 ;  /* 0x000000ffff031224 */ /* 0x008fe200078e0035 */
[----:B------:R-:W-:Y:S01]  /*7360*/  @P1 MOV R2, R28 ;  /* 0x0000001c00021202 */ /* 0x000fe20000000f00 */
[----:B------:R-:W-:Y:S01]  /*7370*/  LDS R45, [R6+0x4400] ;  /* 0x00440000062d7984 */ /* 0x000fe20000000800 */
[----:B------:R-:W-:-:S03]  /*7380*/  @P1 IADD3 R28, P0, R28, 0x200, RZ ;  /* 0x000002001c1c1810 */ /* 0x000fc60007f1e0ff */
[----:B------:R3:W-:Y:S02]  /*7390*/  @P1 STG.E desc[UR4][R2.64], R41 ;  /* 0x0000002902001986 */ /* 0x0007e4000c101904 */
[----:B------:R-:W-:Y:S01]  /*73a0*/  @P1 IMAD.X R53, RZ, RZ, R53, P0 ;  /* 0x000000ffff351224 */ /* 0x000fe200000e0635 */
[----:B------:R-:W-:Y:S01]  /*73b0*/  ISETP.GE.U32.AND P0, PT, R49, 0x200, PT ;  /* 0x000002003100780c */ /* 0x000fe20003f06070 */
[----:B------:R-:W-:Y:S04]  /*73c0*/  @P1 STG.E desc[UR4][R4.64], R31 ;  /* 0x0000001f04001986 */ /* 0x000fe8000c101904 */
[----:B------:R-:W4:Y:S01]  /*73d0*/  LDS R31, [R6+0x1c00] ;  /* 0x001c0000061f7984 */ /* 0x000f220000000800 */
[----:B--2---:R-:W-:Y:S01]  /*73e0*/  FADD.FTZ R16, RZ, R16 ;  /* 0x00000010ff107221 */ /* 0x004fe20000010000 */
[----:B---3--:R-:W-:-:S02]  /*73f0*/  @P5 MOV R2, R28 ;  /* 0x0000001c00025202 */ /* 0x008fc40000000f00 */
[----:B------:R-:W2:Y:S01]  /*7400*/  LDS R41, [R6+0x3000] ;  /* 0x0030000006297984 */ /* 0x000ea20000000800 */
[-C--:B------:R-:W-:Y:S02]  /*7410*/  @P5 MOV R3, R53.reuse ;  /* 0x0000003500035202 */ /* 0x080fe40000000f00 */
[----:B------:R-:W-:Y:S01]  /*7420*/  @P5 IADD3 R28, P1, R28, 0x200, RZ ;  /* 0x000002001c1c5810 */ /* 0x000fe20007f3e0ff */
[----:B------:R-:W3:Y:S01]  /*7430*/  LDS R17, [R6+0x2000] ;  /* 0x0020000006117984 */ /* 0x000ee20000000800 */
[----:B-1----:R-:W-:Y:S02]  /*7440*/  FADD.FTZ R0, RZ, R0 ;  /* 0x00000000ff007221 */ /* 0x002fe40000010000 */
[----:B------:R-:W-:Y:S01]  /*7450*/  @P5 IADD3.X R53, RZ, R53, RZ, P1, !PT ;  /* 0x00000035ff355210 */ /* 0x000fe20000ffe4ff */
[----:B------:R1:W-:Y:S01]  /*7460*/  @P5 STG.E desc[UR4][R2.64], R47 ;  /* 0x0000002f02005986 */ /* 0x0003e2000c101904 */
[----:B------:R-:W-:-:S03]  /*7470*/  ISETP.GE.U32.AND P1, PT, R49, 0x400, PT ;  /* 0x000004003100780c */ /* 0x000fc60003f26070 */
[----:B------:R-:W-:Y:S01]  /*7480*/  LDS R29, [R6+0x4800] ;  /* 0x00480000061d7984 */ /* 0x000fe20000000800 */
[----:B0-----:R-:W-:-:S03]  /*7490*/  FADD.FTZ R14, RZ, R14 ;  /* 0x0000000eff0e7221 */ /* 0x001fc60000010000 */
[----:B------:R-:W-:Y:S01]  /*74a0*/  LDS R19, [R6+0x2200] ;  /* 0x0022000006137984 */ /* 0x000fe20000000800 */
[----:B----4-:R-:W-:Y:S01]  /*74b0*/  FADD.FTZ R15, RZ, R15 ;  /* 0x0000000fff0f7221 */ /* 0x010fe20000010000 */
[----:B-1----:R-:W-:Y:S01]  /*74c0*/  @P5 IMAD.MOV.U32 R2, RZ, RZ, R26 ;  /* 0x000000ffff025224 */ /* 0x002fe200078e001a */
[-C--:B------:R-:W-:Y:S01]  /*74d0*/  @P5 MOV R3, R51.reuse ;  /* 0x0000003300035202 */ /* 0x080fe20000000f00 */
[----:B------:R-:W0:Y:S01]  /*74e0*/  LDS R8, [R6+0x1000] ;  /* 0x0010000006087984 */ /* 0x000e220000000800 */
[----:B------:R-:W-:Y:S01]  /*74f0*/  @P5 IADD3 R26, P6, R26, 0x200, RZ ;  /* 0x000002001a1a5810 */ /* 0x000fe20007fde0ff */
[----:B------:R-:W-:Y:S02]  /*7500*/  FADD.FTZ R15, R15, R18 ;  /* 0x000000120f0f7221 */ /* 0x000fe40000010000 */
[----:B------:R1:W-:Y:S01]  /*7510*/  @P5 STG.E desc[UR4][R2.64], R23 ;  /* 0x0000001702005986 */ /* 0x0003e2000c101904 */
[----:B------:R-:W-:Y:S01]  /*7520*/  @P5 IADD3.X R51, RZ, R51, RZ, P6, !PT ;  /* 0x00000033ff335210 */ /* 0x000fe200037fe4ff */
[----:B------:R-:W-:Y:S01]  /*7530*/  FADD.FTZ R15, R15, R20 ;  /* 0x000000140f0f7221 */ /* 0x000fe20000010000 */
[----:B------:R-:W-:Y:S01]  /*7540*/  @P0 MOV R4, R26 ;  /* 0x0000001a00040202 */ /* 0x000fe20000000f00 */
[----:B------:R-:W4:Y:S01]  /*7550*/  LDS R23, [R6+0x1a00] ;  /* 0x001a000006177984 */ /* 0x000f220000000800 */
[----:B------:R-:W-:-:S02]  /*7560*/  @P0 MOV R5, R51 ;  /* 0x0000003300050202 */ /* 0x000fc40000000f00 */
[----:B------:R-:W-:Y:S01]  /*7570*/  ISETP.GE.U32.AND P5, PT, R49, 0x480, PT ;  /* 0x000004803100780c */ /* 0x000fe20003fa6070 */
[----:B------:R-:W-:Y:S01]  /*7580*/  LDS R25, [R6+0x3600] ;  /* 0x0036000006197984 */ /* 0x000fe20000000800 */
[----:B------:R-:W-:Y:S01]  /*7590*/  FADD.FTZ R14, R14, R31 ;  /* 0x0000001f0e0e7221 */ /* 0x000fe20000010000 */
[----:B-1----:R-:W-:Y:S01]  /*75a0*/  @P0 IMAD.MOV.U32 R2, RZ, RZ, R28 ;  /* 0x000000ffff020224 */ /* 0x002fe200078e001c */
[----:B------:R-:W-:Y:S02]  /*75b0*/  @P0 IADD3 R28, P6, R28, 0x200, RZ ;  /* 0x000002001c1c0810 */ /* 0x000fe40007fde0ff */
[----:B--2---:R-:W-:Y:S01]  /*75c0*/  FADD.FTZ R14, R14, R41 ;  /* 0x000000290e0e7221 */ /* 0x004fe20000010000 */
[----:B------:R-:W-:Y:S01]  /*75d0*/  @P0 MOV R3, R53 ;  /* 0x0000003500030202 */ /* 0x000fe20000000f00 */
[----:B------:R-:W1:Y:S01]  /*75e0*/  LDS R21, [R6+0x2400] ;  /* 0x0024000006157984 */ /* 0x000e620000000800 */
[----:B------:R-:W-:Y:S01]  /*75f0*/  @P0 IMAD.X R53, RZ, RZ, R53, P6 ;  /* 0x000000ffff350224 */ /* 0x000fe200030e0635 */
[----:B------:R-:W-:Y:S01]  /*7600*/  @P0 IADD3 R26, P6, R26, 0x200, RZ ;  /* 0x000002001a1a0810 */ /* 0x000fe20007fde0ff */
[----:B------:R-:W-:Y:S01]  /*7610*/  FADD.FTZ R45, R14, R45 ;  /* 0x0000002d0e2d7221 */ /* 0x000fe20000010000 */
[----:B------:R-:W-:Y:S01]  /*7620*/  LDS R31, [R6+0x4a00] ;  /* 0x004a0000061f7984 */ /* 0x000fe20000000800 */
[----:B---3--:R-:W-:Y:S01]  /*7630*/  FADD.FTZ R16, R16, R17 ;  /* 0x0000001110107221 */ /* 0x008fe20000010000 */
[----:B------:R-:W-:-:S02]  /*7640*/  @P0 IADD3.X R51, RZ, R51, RZ, P6, !PT ;  /* 0x00000033ff330210 */ /* 0x000fc400037fe4ff */
[----:B------:R-:W2:Y:S01]  /*7650*/  LDS R27, [R6+0x3800] ;  /* 0x00380000061b7984 */ /* 0x000ea20000000800 */
[----:B------:R-:W-:-:S03]  /*7660*/  ISETP.GE.U32.AND P6, PT, R49, 0x500, PT ;  /* 0x000005003100780c */ /* 0x000fc60003fc6070 */
[----:B------:R-:W-:Y:S04]  /*7670*/  LDS R10, [R6+0x2600] ;  /* 0x00260000060a7984 */ /* 0x000fe80000000800 */
[----:B------:R-:W-:Y:S01]  /*7680*/  LDS R17, [R6+0x4e00] ;  /* 0x004e000006117984 */ /* 0x000fe20000000800 */
[----:B0-----:R-:W-:Y:S01]  /*7690*/  FADD.FTZ R8, RZ, R8 ;  /* 0x00000008ff087221 */ /* 0x001fe20000010000 */
[----:B----4-:R-:W-:Y:S02]  /*76a0*/  FADD.FTZ R0, R0, R23 ;  /* 0x0000001700007221 */ /* 0x010fe40000010000 */
[----:B------:R-:W0:Y:S02]  /*76b0*/  LDS R23, [R6+0x3400] ;  /* 0x0034000006177984 */ /* 0x000e240000000800 */
[----:B------:R-:W-:-:S02]  /*76c0*/  FADD.FTZ R0, R0, R39 ;  /* 0x0000002700007221 */ /* 0x000fc40000010000 */
[----:B------:R-:W3:Y:S02]  /*76d0*/  LDS R39, [R6+0x4c00] ;  /* 0x004c000006277984 */ /* 0x000ee40000000800 */
[----:B------:R-:W-:Y:S02]  /*76e0*/  FADD.FTZ R43, R0, R43 ;  /* 0x0000002b002b7221 */ /* 0x000fe40000010000 */
[----:B------:R-:W4:Y:S01]  /*76f0*/  LDS R0, [R6+0xe00] ;  /* 0x000e000006007984 */ /* 0x000f220000000800 */
[----:B-1----:R-:W-:-:S03]  /*7700*/  FADD.FTZ R8, R8, R21 ;  /* 0x0000001508087221 */ /* 0x002fc60000010000 */
[----:B------:R1:W-:Y:S04]  /*7710*/  @P0 STG.E desc[UR4][R2.64], R43 ;  /* 0x0000002b02000986 */ /* 0x0003e8000c101904 */
[----:B------:R1:W-:Y:S01]  /*7720*/  @P0 STG.E desc[UR4][R4.64], R7 ;  /* 0x0000000704000986 */ /* 0x0003e2000c101904 */
[----:B--2---:R-:W-:-:S03]  /*7730*/  FADD.FTZ R8, R8, R27 ;  /* 0x0000001b08087221 */ /* 0x004fc60000010000 */
[----:B------:R-:W2:Y:S01]  /*7740*/  LDS R7, [R6+0x1200] ;  /* 0x0012000006077984 */ /* 0x000ea20000000800 */
[----:B-1----:R-:W-:Y:S02]  /*7750*/  @P4 MOV R2, R28 ;  /* 0x0000001c00024202 */ /* 0x002fe40000000f00 */
[-C--:B------:R-:W-:Y:S02]  /*7760*/  @P4 MOV R3, R53.reuse ;  /* 0x0000003500034202 */ /* 0x080fe40000000f00 */
[----:B------:R-:W-:Y:S01]  /*7770*/  @P4 IADD3 R28, P0, R28, 0x200, RZ ;  /* 0x000002001c1c4810 */ /* 0x000fe20007f1e0ff */
[----:B------:R-:W-:Y:S02]  /*7780*/  FADD.FTZ R5, R15, R22 ;  /* 0x000000160f057221 */ /* 0x000fe40000010000 */
[----:B------:R1:W-:Y:S01]  /*7790*/  @P4 STG.E desc[UR4][R2.64], R45 ;  /* 0x0000002d02004986 */ /* 0x0003e2000c101904 */
[----:B------:R-:W-:-:S03]  /*77a0*/  @P4 IADD3.X R53, RZ, R53, RZ, P0, !PT ;  /* 0x00000035ff354210 */ /* 0x000fc600007fe4ff */
[----:B------:R-:W2:Y:S01]  /*77b0*/  LDS R15, [R6+0x3a00] ;  /* 0x003a0000060f7984 */ /* 0x000ea20000000800 */
[----:B0-----:R-:W-:Y:S01]  /*77c0*/  FADD.FTZ R16, R16, R23 ;  /* 0x0000001710107221 */ /* 0x001fe20000010000 */
[----:B-1----:R-:W-:Y:S01]  /*77d0*/  @P4 IMAD.MOV.U32 R2, RZ, RZ, R26 ;  /* 0x000000ffff024224 */ /* 0x002fe200078e001a */
[-C--:B------:R-:W-:Y:S02]  /*77e0*/  @P4 MOV R3, R51.reuse ;  /* 0x0000003300034202 */ /* 0x080fe40000000f00 */
[----:B------:R-:W-:Y:S01]  /*77f0*/  FADD.FTZ R29, R16, R29 ;  /* 0x0000001d101d7221 */ /* 0x000fe20000010000 */
[----:B------:R-:W-:Y:S01]  /*7800*/  @P4 IADD3 R26, P0, R26, 0x200, RZ ;  /* 0x000002001a1a4810 */ /* 0x000fe20007f1e0ff */
[----:B---3--:R-:W-:Y:S01]  /*7810*/  FADD.FTZ R39, R8, R39 ;  /* 0x0000002708277221 */ /* 0x008fe20000010000 */
[----:B----4-:R-:W-:Y:S01]  /*7820*/  FADD.FTZ R0, RZ, R0 ;  /* 0x00000000ff007221 */ /* 0x010fe20000010000 */
[----:B------:R0:W-:Y:S01]  /*7830*/  @P4 STG.E desc[UR4][R2.64], R33 ;  /* 0x0000002102004986 */ /* 0x0001e2000c101904 */
[----:B------:R-:W-:-:S02]  /*7840*/  @P4 IADD3.X R51, RZ, R51, RZ, P0, !PT ;  /* 0x00000033ff334210 */ /* 0x000fc400007fe4ff */
[----:B------:R-:W-:-:S04]  /*7850*/  FADD.FTZ R0, R0, R19 ;  /* 0x0000001300007221 */ /* 0x000fc80000010000 */
[----:B------:R-:W-:-:S04]  /*7860*/  FADD.FTZ R0, R0, R25 ;  /* 0x0000001900007221 */ /* 0x000fc80000010000 */
[----:B------:R-:W-:Y:S01]  /*7870*/  FADD.FTZ R31, R0, R31 ;  /* 0x0000001f001f7221 */ /* 0x000fe20000010000 */
[----:B0-----:R-:W-:Y:S01]  /*7880*/  @P3 MOV R2, R28 ;  /* 0x0000001c00023202 */ /* 0x001fe20000000f00 */
[----:B------:R-:W-:Y:S01]  /*7890*/  @P3 IMAD.MOV.U32 R3, RZ, RZ, R53 ;  /* 0x000000ffff033224 */ /* 0x000fe200078e0035 */
[----:B------:R-:W-:Y:S01]  /*78a0*/  @P3 IADD3 R28, P0, R28, 0x200, RZ ;  /* 0x000002001c1c3810 */ /* 0x000fe20007f1e0ff */
[----:B--2---:R-:W-:-:S03]  /*78b0*/  FADD.FTZ R7, RZ, R7 ;  /* 0x00000007ff077221 */ /* 0x004fc60000010000 */
[----:B------:R0:W-:Y:S01]  /*78c0*/  @P3 STG.E desc[UR4][R2.64], R5 ;  /* 0x0000000502003986 */ /* 0x0001e2000c101904 */
[----:B------:R-:W-:Y:S02]  /*78d0*/  @P3 IMAD.X R53, RZ, RZ, R53, P0 ;  /* 0x000000ffff353224 */ /* 0x000fe400000e0635 */
[----:B------:R-:W-:-:S04]  /*78e0*/  FADD.FTZ R10, R7, R10 ;  /* 0x0000000a070a7221 */ /* 0x000fc80000010000 */
[----:B------:R-:W-:Y:S01]  /*78f0*/  FADD.FTZ R10, R10, R15 ;  /* 0x0000000f0a0a7221 */ /* 0x000fe20000010000 */
[----:B0-----:R-:W-:-:S03]  /*7900*/  @P3 MOV R2, R26 ;  /* 0x0000001a00023202 */ /* 0x001fc60000000f00 */
        /* <DEDUP_REMOVED lines=22> */
[----:B------:R-:W-:-:S02]  /*7a70*/  @P1 IADD3 R28, P0, R28, 0x200, RZ ;  /* 0x000002001c1c1810 */ /* 0x000fc40007f1e0ff */
[----:B------:R-:W-:Y:S02]  /*7a80*/  @P1 MOV R3, R53 ;  /* 0x0000003500031202 */ /* 0x000fe40000000f00 */
[-C--:B------:R-:W-:Y:S01]  /*7a90*/  @P5 MOV R7, R51.reuse ;  /* 0x0000003300075202 */ /* 0x080fe20000000f00 */
[----:B------:R-:W-:Y:S01]  /*7aa0*/  @P1 IMAD.X R53, RZ, RZ, R53, P0 ;  /* 0x000000ffff351224 */ /* 0x000fe200000e0635 */
[----:B------:R-:W-:Y:S01]  /*7ab0*/  @P5 IADD3.X R51, RZ, R51, RZ, P2, !PT ;  /* 0x00000033ff335210 */ /* 0x000fe200017fe4ff */
[----:B------:R0:W-:Y:S04]  /*7ac0*/  @P1 STG.E desc[UR4][R2.64], R31 ;  /* 0x0000001f02001986 */ /* 0x0001e8000c101904 */
[----:B------:R1:W-:Y:S01]  /*7ad0*/  @P1 STG.E desc[UR4][R4.64], R11 ;  /* 0x0000000b04001986 */ /* 0x0003e2000c101904 */
[----:B0-----:R-:W-:-:S02]  /*7ae0*/  @P5 MOV R2, R28 ;  /* 0x0000001c00025202 */ /* 0x001fc40000000f00 */
[-C--:B------:R-:W-:Y:S02]  /*7af0*/  @P5 MOV R3, R53.reuse ;  /* 0x0000003500035202 */ /* 0x080fe40000000f00 */
        /* <DEDUP_REMOVED lines=12> */
.L_x_15243:
[----:B-----5:R-:W-:Y:S01]  /*7bc0*/  HFMA2.MMA R21, -RZ, RZ, 0, 1.847743988037109375e-06 ;  /* 0x0000001fff157435 */ /* 0x020fe200000001ff */
[----:B------:R-:W-:Y:S01]  /*7bd0*/  BSSY B1, `(.L_x_15345) ;  /* 0x0000006000017945 */ /* 0x000fe20003800000 */
[----:B0-----:R-:W-:Y:S01]  /*7be0*/  IMAD.MOV.U32 R180, RZ, RZ, 0x1 ;  /* 0x00000001ffb47424 */ /* 0x001fe200078e00ff */
[----:B------:R-:W-:-:S08]  /*7bf0*/  MOV R18, 0xffffffff ;  /* 0xffffffff00127802 */ /* 0x000fd00000000f00 */
[----:B------:R-:W-:Y:S05]  /*7c00*/  WARPSYNC.COLLECTIVE R18, `(.L_x_15346) ;  /* 0x0000000012087348 */ /* 0x000fea0003c00000 */
[----:B------:R0:W1:Y:S02]  /*7c10*/  SHFL.BFLY P3, R182, R20, R180, R21 ;  /* 0x0c0000b414b67389 */ /* 0x0000640000060015 */
[----:B01----:R-:W-:Y:S01]  /*7c20*/  ENDCOLLECTIVE ;  /* 0x000000000000791b */ /* 0x003fe20003800000 */
.L_x_15346:
[----:B------:R-:W-:Y:S05]  /*7c30*/  BSYNC B1 ;  /* 0x0000000000017941 */ /* 0x000fea0003800000 */
.L_x_15345:
        /* <DEDUP_REMOVED lines=9> */
.L_x_15347:
        /* <DEDUP_REMOVED lines=8> */
.L_x_15348:
[----:B------:R-:W-:Y:S01]  /*7d50*/  MOV R20, R19 ;  /* 0x0000001300147202 */ /* 0x000fe20000000f00 */
[----:B------:R-:W-:-:S04]  /*7d60*/  IMAD.MOV.U32 R18, RZ, RZ, R182 ;  /* 0x000000ffff127224 */ /* 0x000fc800078e00b6 */
[----:B------:R-:W-:Y:S01]  /*7d70*/  FADD.FTZ R181, R181, R18 ;  /* 0x00000012b5b57221 */ /* 0x000fe20000010000 */
[----:B------:R-:W-:-:S07]  /*7d80*/  MOV R18, 0xffffffff ;  /* 0xffffffff00127802 */ /* 0x000fce0000000f00 */
[----:B------:R-:W-:Y:S05]  /*7d90*/  WARPSYNC.COLLECTIVE R18, `(.L_x_15349) ;  /* 0x0000000012087348 */ /* 0x000fea0003c00000 */
[----:B------:R0:W1:Y:S02]  /*7da0*/  SHFL.BFLY P3, R182, R20, R180, R21 ;  /* 0x0c0000b414b67389 */ /* 0x0000640000060015 */
[----:B01----:R-:W-:Y:S01]  /*7db0*/  ENDCOLLECTIVE ;  /* 0x000000000000791b */ /* 0x003fe20003800000 */
.L_x_15349:
        /* <DEDUP_REMOVED lines=8> */
.L_x_15350:
[----:B------:R-:W-:Y:S01]  /*7e40*/  IMAD.MOV.U32 R20, RZ, RZ, R19 ;  /* 0x000000ffff147224 */ /* 0x000fe200078e0013 */
[----:B------:R-:W-:-:S05]  /*7e50*/  MOV R18, R182 ;  /* 0x000000b600127202 */ /* 0x000fca0000000f00 */
[----:B------:R-:W-:Y:S01]  /*7e60*/  FADD.FTZ R181, R181, R18 ;  /* 0x00000012b5b57221 */ /* 0x000fe20000010000 */
[----:B------:R-:W-:-:S07]  /*7e70*/  MOV R18, 0xffffffff ;  /* 0xffffffff00127802 */ /* 0x000fce0000000f00 */
[----:B------:R-:W-:Y:S05]  /*7e80*/  WARPSYNC.COLLECTIVE R18, `(.L_x_15351) ;  /* 0x0000000012087348 */ /* 0x000fea0003c00000 */
[----:B------:R0:W1:Y:S02]  /*7e90*/  SHFL.BFLY P3, R182, R20, R180, R21 ;  /* 0x0c0000b414b67389 */ /* 0x0000640000060015 */
[----:B01----:R-:W-:Y:S01]  /*7ea0*/  ENDCOLLECTIVE ;  /* 0x000000000000791b */ /* 0x003fe20003800000 */
.L_x_15351:
        /* <DEDUP_REMOVED lines=8> */
.L_x_15352:
[----:B------:R-:W-:Y:S02]  /*7f30*/  MOV R20, R19 ;  /* 0x0000001300147202 */ /* 0x000fe40000000f00 */
[----:B------:R-:W-:-:S05]  /*7f40*/  MOV R18, R182 ;  /* 0x000000b600127202 */ /* 0x000fca0000000f00 */
[----:B------:R-:W-:Y:S01]  /*7f50*/  FADD.FTZ R181, R181, R18 ;  /* 0x00000012b5b57221 */ /* 0x000fe20000010000 */
[----:B------:R-:W-:-:S07]  /*7f60*/  IMAD.MOV.U32 R18, RZ, RZ, -0x1 ;  /* 0xffffffffff127424 */ /* 0x000fce00078e00ff */
[----:B------:R-:W-:Y:S05]  /*7f70*/  WARPSYNC.COLLECTIVE R18, `(.L_x_15353) ;  /* 0x0000000012087348 */ /* 0x000fea0003c00000 */
[----:B------:R0:W1:Y:S02]  /*7f80*/  SHFL.BFLY P3, R182, R20, R180, R21 ;  /* 0x0c0000b414b67389 */ /* 0x0000640000060015 */
[----:B01----:R-:W-:Y:S01]  /*7f90*/  ENDCOLLECTIVE ;  /* 0x000000000000791b */ /* 0x003fe20003800000 */
.L_x_15353:
        /* <DEDUP_REMOVED lines=8> */
.L_x_15354:
[----:B------:R-:W-:Y:S02]  /*8020*/  MOV R20, R19 ;  /* 0x0000001300147202 */ /* 0x000fe40000000f00 */
[----:B------:R-:W-:-:S07]  /*8030*/  MOV R183, R182 ;  /* 0x000000b600b77202 */ /* 0x000fce0000000f00 */
[----:B------:R-:W-:Y:S05]  /*8040*/  WARPSYNC.COLLECTIVE R18, `(.L_x_15355) ;  /* 0x0000000012087348 */ /* 0x000fea0003c00000 */
[----:B------:R0:W1:Y:S02]  /*8050*/  SHFL.BFLY P3, R182, R20, R180, R21 ;  /* 0x0c0000b414b67389 */ /* 0x0000640000060015 */
[----:B01----:R-:W-:Y:S01]  /*8060*/  ENDCOLLECTIVE ;  /* 0x000000000000791b */ /* 0x003fe20003800000 */
.L_x_15355:
[----:B------:R-:W-:Y:S01]  /*8070*/  MOV R18, R182 ;  /* 0x000000b600127202 */ /* 0x000fe20000000f00 */
[----:B------:R-:W-:Y:S06]  /*8080*/  BRA `(.L_x_15356) ;  /* 0xffffffb0003c7947 */ /* 0x000fec000383ffff */
.L_x_15357:
        /* <DEDUP_REMOVED lines=15> */
.L_x_17044:


//--------------------- .text._ZN10layer_norm13ln_bwd_kernelINS_13Kernel_traitsIfffffjLj1280ELj1ELj4ELj1ELj16ENS_18Kernel_traits_baseILj1280EfffffjLj128EEEEELb0ELb0ELb1ELb1EEEvNS_9BwdParamsE --------------------------
	.section	.text._ZN10layer_norm13ln_bwd_kernelINS_13Kernel_traitsIfffffjLj1280ELj1ELj4ELj1ELj16ENS_18Kernel_traits_baseILj1280EfffffjLj128EEEEELb0ELb0ELb1ELb1EEEvNS_9BwdParamsE,"ax",@progbits
	.align	128
        .global         _ZN10layer_norm13ln_bwd_kernelINS_13Kernel_traitsIfffffjLj1280ELj1ELj4ELj1ELj16ENS_18Kernel_traits_baseILj1280EfffffjLj128EEEEELb0ELb0ELb1ELb1EEEvNS_9BwdParamsE
        .type           _ZN10layer_norm13ln_bwd_kernelINS_13Kernel_traitsIfffffjLj1280ELj1ELj4ELj1ELj16ENS_18Kernel_traits_baseILj1280EfffffjLj128EEEEELb0ELb0ELb1ELb1EEEvNS_9BwdParamsE,@function
        .size           _ZN10layer_norm13ln_bwd_kernelINS_13Kernel_traitsIfffffjLj1280ELj1ELj4ELj1ELj16ENS_18Kernel_traits_baseILj1280EfffffjLj128EEEEELb0ELb0ELb1ELb1EEEvNS_9BwdParamsE,(.L_x_17045 - _ZN10layer_norm13ln_bwd_kernelINS_13Kernel_traitsIfffffjLj1280ELj1ELj4ELj1ELj16ENS_18Kernel_traits_baseILj1280EfffffjLj128EEEEELb0ELb0ELb1ELb1EEEvNS_9BwdParamsE)
        .other          _ZN10layer_norm13ln_bwd_kernelINS_13Kernel_traitsIfffffjLj1280ELj1ELj4ELj1ELj16ENS_18Kernel_traits_baseILj1280EfffffjLj128EEEEELb0ELb0ELb1ELb1EEEvNS_9BwdParamsE,@"STO_CUDA_ENTRY STV_DEFAULT"
_ZN10layer_norm13ln_bwd_kernelINS_13Kernel_traitsIfffffjLj1280ELj1ELj4ELj1ELj16ENS_18Kernel_traits_baseILj1280EfffffjLj128EEEEELb0ELb0ELb1ELb1EEEvNS_9BwdParamsE:
.text._ZN10layer_norm13ln_bwd_kernelINS_13Kernel_traitsIfffffjLj1280ELj1ELj4ELj1ELj16ENS_18Kernel_traits_baseILj1280EfffffjLj128EEEEELb0ELb0ELb1ELb1EEEvNS_9BwdParamsE:
        /* <DEDUP_REMOVED lines=55> */
.L_x_15359:
        /* <DEDUP_REMOVED lines=61> */
[----:B---3--:R-:W-:Y:S02]  /*0740*/  CS2R R32, SRZ ;  /* 0x0000000000207805 */ /* 0x008fe4000001ff00 */
[----:B0-----:R-:W-:Y:S02]  /*0750*/  CS2R R34, SRZ ;  /* 0x0000000000227805 */ /* 0x001fe4000001ff00 */
[----:B-1----:R-:W-:Y:S02]  /*0760*/  CS2R R36, SRZ ;  /* 0x0000000000247805 */ /* 0x002fe4000001ff00 */
[----:B--2---:R-:W-:-:S07]  /*0770*/  CS2R R38, SRZ ;  /* 0x0000000000267805 */ /* 0x004fce000001ff00 */
.L_x_15471:
[----:B------:R-:W0:Y:S08]  /*0780*/  LDC.64 R2, c[0x0][0x288] ;  /* 0x0000a200ff027b82 */ /* 0x000e300000000a00 */
[----:B------:R-:W1:Y:S08]  /*0790*/  LDC.64 R4, c[0x0][0x258] ;  /* 0x00009600ff047b82 */ /* 0x000e700000000a00 */
[----:B------:R-:W2:Y:S01]  /*07a0*/  LDC.64 R176, c[0x0][0x280] ;  /* 0x0000a000ffb07b82 */ /* 0x000ea20000000a00 */
[----:B0-----:R-:W-:-:S07]  /*07b0*/  IMAD.WIDE R2, R6, 0x4, R2 ;  /* 0x0000000406027825 */ /* 0x001fce00078e0202 */
[----:B------:R-:W0:Y:S01]  /*07c0*/  LDC R182, c[0x0][0x218] ;  /* 0x00008600ffb67b82 */ /* 0x000e220000000800 */
[----:B------:R2:W3:Y:S01]  /*07d0*/  LDG.E R0, desc[UR4][R2.64] ;  /* 0x0000000402007981 */ /* 0x0004e2000c1e1900 */
[C---:B-1----:R-:W-:Y:S01]  /*07e0*/  IMAD.WIDE R4, R6.reuse, 0x4, R4 ;  /* 0x0000000406047825 */ /* 0x042fe200078e0204 */
[----:B------:R-:W1:Y:S05]  /*07f0*/  S2R R183, SR_TID.X ;  /* 0x0000000000b77919 */ /* 0x000e6a0000002100 */
[----:B------:R-:W4:Y:S01]  /*0800*/  LDC.64 R178, c[0x0][0x2c8] ;  /* 0x0000b200ffb27b82 */ /* 0x000f220000000a00 */
[----:B-----5:R-:W5:Y:S01]  /*0810*/  LDG.E R5, desc[UR4][R4.64] ;  /* 0x0000000404057981 */ /* 0x020f62000c1e1900 */
[----:B--2---:R-:W-:-:S05]  /*0820*/  IMAD.WIDE R2, R6, 0x4, R176 ;  /* 0x0000000406027825 */ /* 0x004fca00078e02b0 */
[----:B------:R0:W5:Y:S02]  /*0830*/  LDG.E R4, desc[UR4][R2.64] ;  /* 0x0000000402047981 */ /* 0x000164000c1e1900 */
[----:B0-----:R-:W-:-:S05]  /*0840*/  IMAD R2, R6, R182, RZ ;  /* 0x000000b606027224 */ /* 0x001fca00078e02ff */
[----:B------:R-:W-:Y:S02]  /*0850*/  SHF.R.S32.HI R3, RZ, 0x1f, R2 ;  /* 0x0000001fff037819 */ /* 0x000fe40000011402 */
[----:B-1----:R-:W-:Y:S02]  /*0860*/  LOP3.LUT R200, R183, 0x1f, RZ, 0xc0, !PT ;  /* 0x0000001fb7c87812 */ /* 0x002fe400078ec0ff */
[----:B------:R-:W-:-:S04]  /*0870*/  LEA.HI R3, R3, R2, RZ, 0x2 ;  /* 0x0000000203037211 */ /* 0x000fc800078f10ff */
[----:B------:R-:W-:Y:S01]  /*0880*/  LEA.HI.SX32 R3, R3, R200, 0x1e ;  /* 0x000000c803037211 */ /* 0x000fe200078ff2ff */
[----:B------:R-:W-:Y:S03]  /*0890*/  BSSY B1, `(.L_x_15361) ;  /* 0x00001db000017945 */ /* 0x000fe60003800000 */
[C---:B------:R-:W-:Y:S02]  /*08a0*/  IADD3 R236, R3.reuse, 0x20, RZ ;  /* 0x0000002003ec7810 */ /* 0x040fe40007ffe0ff */
[C---:B------:R-:W-:Y:S02]  /*08b0*/  IADD3 R237, R3.reuse, 0x40, RZ ;  /* 0x0000004003ed7810 */ /* 0x040fe40007ffe0ff */
[C---:B------:R-:W-:Y:S01]  /*08c0*/  IADD3 R244, R3.reuse, 0x60, RZ ;  /* 0x0000006003f47810 */ /* 0x040fe20007ffe0ff */
[----:B----4-:R-:W-:-:S04]  /*08d0*/  IMAD.WIDE.U32 R226, R3, 0x10, R178 ;  /* 0x0000001003e27825 */ /* 0x010fc800078e00b2 */
        /* <DEDUP_REMOVED lines=35> */
.L_x_15362:
[----:B------:R-:W0:Y:S01]  /*0b10*/  LDC.64 R168, c[0x0][0x250] ;  /* 0x00009400ffa87b82 */ /* 0x000e220000000a00 */
[----:B------:R1:W-:Y:S07]  /*0b20*/  STL [R1+0xc0], R27 ;  /* 0x0000c01b01007387 */ /* 0x0003ee0000100800 */
[----:B------:R-:W2:Y:S01]  /*0b30*/  LDC.64 R192, c[0x0][0x238] ;  /* 0x00008e00ffc07b82 */ /* 0x000ea20000000a00 */
[----:B------:R-:W-:Y:S01]  /*0b40*/  IADD3 R0, R0, -0x1, RZ ;  /* 0xffffffff00007810 */ /* 0x000fe20007ffe0ff */
[----:B------:R-:W-:Y:S06]  /*0b50*/  STL [R1+0xbc], R107 ;  /* 0x0000bc6b01007387 */ /* 0x000fec0000100800 */
[----:B------:R-:W3:Y:S01]  /*0b60*/  LDC.64 R246, c[0x0][0x2b8] ;  /* 0x0000ae00fff67b82 */ /* 0x000ee20000000a00 */
[----:B------:R-:W-:Y:S01]  /*0b70*/  IMAD R0, R0, R182, RZ ;  /* 0x000000b600007224 */ /* 0x000fe200078e02ff */
[----:B------:R-:W-:Y:S04]  /*0b80*/  STL [R1+0xb8], R155 ;  /* 0x0000b89b01007387 */ /* 0x000fe80000100800 */
[----:B------:R-:W-:Y:S01]  /*0b90*/  SHF.R.S32.HI R191, RZ, 0x1f, R0 ;  /* 0x0000001fffbf7819 */ /* 0x000fe20000011400 */
[----:B------:R-:W-:Y:S01]  /*0ba0*/  STL [R1+0xb4], R154 ;  /* 0x0000b49a01007387 */ /* 0x000fe20000100800 */
[----:B0-----:R-:W-:Y:S01]  /*0bb0*/  IMAD.WIDE R168, R6, 0x4, R168 ;  /* 0x0000000406a87825 */ /* 0x001fe200078e02a8 */
[----:B------:R-:W-:Y:S01]  /*0bc0*/  IADD3 R242, R3, 0xe0, RZ ;  /* 0x000000e003f27810 */ /* 0x000fe20007ffe0ff */
[----:B------:R-:W0:Y:S01]  /*0bd0*/  LDC.64 R250, c[0x0][0x2c8] ;  /* 0x0000b200fffa7b82 */ /* 0x000e220000000a00 */
[----:B------:R-:W-:Y:S01]  /*0be0*/  LEA.HI R232, R191, R0, RZ, 0x2 ;  /* 0x00000000bfe87211 */ /* 0x000fe200078f10ff */
[----:B------:R-:W-:Y:S01]  /*0bf0*/  STL [R1+0xb0], R153 ;  /* 0x0000b09901007387 */ /* 0x000fe20000100800 */
[----:B--2---:R-:W-:-:S03]  /*0c00*/  IMAD.WIDE.U32 R156, R3, 0x10, R192 ;  /* 0x00000010039c7825 */ /* 0x004fc600078e00c0 */
[----:B------:R-:W2:Y:S01]  /*0c10*/  LDG.E R245, desc[UR4][R168.64] ;  /* 0x00000004a8f57981 */ /* 0x000ea2000c1e1900 */
[----:B------:R-:W-:Y:S02]  /*0c20*/  LEA.HI.SX32 R232, R232, R200, 0x1e ;  /* 0x000000c8e8e87211 */ /* 0x000fe400078ff2ff */
[----:B------:R-:W-:Y:S01]  /*0c30*/  IADD3 R239, R3, 0x100, RZ ;  /* 0x0000010003ef7810 */ /* 0x000fe20007ffe0ff */
[----:B------:R-:W-:Y:S02]  /*0c40*/  STL [R1+0xac], R152 ;  /* 0x0000ac9801007387 */ /* 0x000fe40000100800 */
[----:B---3--:R-:W-:Y:S02]  /*0c50*/  IMAD.WIDE.U32 R196, R232, 0x10, R246 ;  /* 0x00000010e8c47825 */ /* 0x008fe400078e00f6 */
[----:B------:R-:W3:Y:S04]  /*0c60*/  LDG.E.128 R156, desc[UR4][R156.64] ;  /* 0x000000049c9c7981 */ /* 0x000ee8000c1e1d00 */
[----:B------:R-:W-:Y:S01]  /*0c70*/  STL [R1+0xa8], R151 ;  /* 0x0000a89701007387 */ /* 0x000fe20000100800 */
[----:B------:R-:W-:-:S03]  /*0c80*/  IMAD.WIDE.U32 R184, R242, 0x10, R192 ;  /* 0x00000010f2b87825 */ /* 0x000fc600078e00c0 */
[----:B------:R-:W-:Y:S01]  /*0c90*/  STL [R1+0xa4], R150 ;  /* 0x0000a49601007387 */ /* 0x000fe20000100800 */
[----:B------:R-:W-:-:S03]  /*0ca0*/  IMAD.WIDE.U32 R188, R239, 0x10, R192 ;  /* 0x00000010efbc7825 */ /* 0x000fc600078e00c0 */
[----:B------:R-:W-:Y:S01]  /*0cb0*/  STL [R1+0xa0], R149 ;  /* 0x0000a09501007387 */ /* 0x000fe20000100800 */
[----:B------:R-:W-:-:S03]  /*0cc0*/  IADD3 R234, R3, 0x80, RZ ;  /* 0x0000008003ea7810 */ /* 0x000fc60007ffe0ff */
[----:B------:R-:W-:Y:S01]  /*0cd0*/  STL [R1+0x9c], R148 ;  /* 0x00009c9401007387 */ /* 0x000fe20000100800 */
[C---:B------:R-:W-:Y:S02]  /*0ce0*/  IADD3 R240, R3.reuse, 0xa0, RZ ;  /* 0x000000a003f07810 */ /* 0x040fe40007ffe0ff */
[C---:B------:R-:W-:Y:S01]  /*0cf0*/  IADD3 R7, R3.reuse, 0xc0, RZ ;  /* 0x000000c003077810 */ /* 0x040fe20007ffe0ff */
[----:B-----5:R4:W-:Y:S01]  /*0d00*/  STL [R1+0x98], R4 ;  /* 0x0000980401007387 */ /* 0x0209e20000100800 */
[----:B------:R-:W-:-:S03]  /*0d10*/  IADD3 R238, R3, 0x120, RZ ;  /* 0x0000012003ee7810 */ /* 0x000fc60007ffe0ff */
[----:B------:R-:W3:Y:S04]  /*0d20*/  LDG.E.128 R196, desc[UR4][R196.64] ;  /* 0x00000004c4c47981 */ /* 0x000ee8000c1e1d00 */
[----:B-1----:R-:W3:Y:S01]  /*0d30*/  LDL R27, [R1+0x8c] ;  /* 0x00008c00011b7983 */ /* 0x002ee20000100800 */
[----:B------:R-:W-:-:S04]  /*0d40*/  IMAD.WIDE.U32 R160, R236, 0x10, R192 ;  /* 0x00000010eca07825 */ /* 0x000fc800078e00c0 */
[--C-:B------:R-:W-:Y:S01]  /*0d50*/  IMAD.WIDE.U32 R164, R237, 0x10, R192.reuse ;  /* 0x00000010eda47825 */ /* 0x100fe200078e00c0 */
[----:B------:R-:W3:Y:S03]  /*0d60*/  LDG.E.128 R184, desc[UR4][R184.64] ;  /* 0x00000004b8b87981 */ /* 0x000ee6000c1e1d00 */
[--C-:B------:R-:W-:Y:S01]  /*0d70*/  IMAD.WIDE.U32 R170, R244, 0x10, R192.reuse ;  /* 0x00000010f4aa7825 */ /* 0x100fe200078e00c0 */
[----:B------:R-:W3:Y:S01]  /*0d80*/  LDG.E.128 R188, desc[UR4][R188.64] ;  /* 0x00000004bcbc7981 */ /* 0x000ee2000c1e1d00 */
[----:B------:R-:W-:Y:S01]  /*0d90*/  IADD3 R0, R232, 0xc0, RZ ;  /* 0x000000c0e8007810 */ /* 0x000fe20007ffe0ff */
[----:B----4-:R-:W1:Y:S01]  /*0da0*/  LDC.U8 R4, c[0x0][0x2a0] ;  /* 0x0000a800ff047b82 */ /* 0x010e620000000000 */
[--C-:B------:R-:W-:Y:S01]  /*0db0*/  IMAD.WIDE.U32 R172, R234, 0x10, R192.reuse ;  /* 0x00000010eaac7825 */ /* 0x100fe200078e00c0 */
[----:B------:R-:W4:Y:S03]  /*0dc0*/  LDG.E.128 R160, desc[UR4][R160.64] ;  /* 0x00000004a0a07981 */ /* 0x000f26000c1e1d00 */
[--C-:B------:R-:W-:Y:S01]  /*0dd0*/  IMAD.WIDE.U32 R176, R240, 0x10, R192.reuse ;  /* 0x00000010f0b07825 */ /* 0x100fe200078e00c0 */
[----:B------:R-:W4:Y:S03]  /*0de0*/  LDG.E.128 R164, desc[UR4][R164.64] ;  /* 0x00000004a4a47981 */ /* 0x000f26000c1e1d00 */
[--C-:B------:R-:W-:Y:S01]  /*0df0*/  IMAD.WIDE.U32 R180, R7, 0x10, R192.reuse ;  /* 0x0000001007b47825 */ /* 0x100fe200078e00c0 */
[----:B------:R-:W4:Y:S03]  /*0e00*/  LDG.E.128 R168, desc[UR4][R170.64] ;  /* 0x00000004aaa87981 */ /* 0x000f26000c1e1d00 */
[----:B------:R-:W-:Y:S01]  /*0e10*/  IMAD.WIDE.U32 R192, R238, 0x10, R192 ;  /* 0x00000010eec07825 */ /* 0x000fe200078e00c0 */
[----:B------:R-:W4:Y:S04]  /*0e20*/  LDG.E.128 R172, desc[UR4][R172.64] ;  /* 0x00000004acac7981 */ /* 0x000f28000c1e1d00 */
[----:B------:R-:W4:Y:S04]  /*0e30*/  LDG.E.128 R176, desc[UR4][R176.64] ;  /* 0x00000004b0b07981 */ /* 0x000f28000c1e1d00 */
[----:B------:R-:W4:Y:S04]  /*0e40*/  LDG.E.128 R180, desc[UR4][R180.64] ;  /* 0x00000004b4b47981 */ /* 0x000f28000c1e1d00 */
[----:B------:R-:W4:Y:S01]  /*0e50*/  LDG.E.128 R192, desc[UR4][R192.64] ;  /* 0x00000004c0c07981 */ /* 0x000f22000c1e1d00 */
[----:B------:R-:W-:Y:S01]  /*0e60*/  MOV R2, UR10 ;  /* 0x0000000a00027c02 */ /* 0x000fe20008000f00 */
[----:B------:R-:W-:Y:S01]  /*0e70*/  IMAD.WIDE.U32 R220, R0, 0x10, R246 ;  /* 0x0000001000dc7825 */ /* 0x000fe200078e00f6 */
[----:B------:R-:W-:Y:S01]  /*0e80*/  MOV R0, UR11 ;  /* 0x0000000b00007c02 */ /* 0x000fe20008000f00 */
[----:B------:R-:W4:Y:S01]  /*0e90*/  LDL R155, [R1+0x90] ;  /* 0x00009000019b7983 */ /* 0x000f220000100800 */
[----:B------:R-:W-:-:S02]  /*0ea0*/  ISETP.NE.U32.AND P0, PT, R2, RZ, PT ;  /* 0x000000ff0200720c */ /* 0x000fc40003f05070 */
[----:B------:R-:W-:Y:S01]  /*0eb0*/  IADD3 R201, R232, 0x20, RZ ;  /* 0x00000020e8c97810 */ /* 0x000fe20007ffe0ff */
[----:B------:R-:W4:Y:S01]  /*0ec0*/  LDG.E.128 R220, desc[UR4][R220.64] ;  /* 0x00000004dcdc7981 */ /* 0x000f22000c1e1d00 */
[----:B------:R-:W-:-:S13]  /*0ed0*/  ISETP.NE.AND.EX P0, PT, R0, RZ, PT, P0 ;  /* 0x000000ff0000720c */ /* 0x000fda0003f05300 */
[--C-:B0-----:R-:W-:Y:S01]  /*0ee0*/  @P0 IMAD.WIDE.U32 R240, R240, 0x10, R250.reuse ;  /* 0x00000010f0f00825 */ /* 0x101fe200078e00fa */
[----:B------:R-:W5:Y:S04]  /*0ef0*/  @P0 LDG.E.128 R108, desc[UR4][R226.64] ;  /* 0x00000004e26c0981 */ /* 0x000f68000c1e1d00 */
[----:B------:R0:W5:Y:S01]  /*0f00*/  @P0 LDG.E.128 R128, desc[UR4][R240.64] ;  /* 0x00000004f0800981 */ /* 0x000162000c1e1d00 */
[----:B------:R-:W-:-:S03]  /*0f10*/  @P0 IMAD.WIDE.U32 R234, R234, 0x10, R250 ;  /* 0x00000010eaea0825 */ /* 0x000fc600078e00fa */
[----:B------:R-:W5:Y:S01]  /*0f20*/  @P0 LDG.E.128 R112, desc[UR4][R224.64] ;  /* 0x00000004e0700981 */ /* 0x000f62000c1e1d00 */
[----:B------:R-:W-:-:S03]  /*0f30*/  @P0 IMAD.WIDE.U32 R242, R242, 0x10, R250 ;  /* 0x00000010f2f20825 */ /* 0x000fc600078e00fa */
[----:B------:R-:W5:Y:S01]  /*0f40*/  @P0 LDG.E.128 R116, desc[UR4][R228.64] ;  /* 0x00000004e4740981 */ /* 0x000f62000c1e1d00 */
[----:B0-----:R-:W-:-:S03]  /*0f50*/  @P0 IMAD.WIDE.U32 R240, R7, 0x10, R250 ;  /* 0x0000001007f00825 */ /* 0x001fc600078e00fa */
[----:B------:R-:W5:Y:S04]  /*0f60*/  @P0 LDG.E.128 R120, desc[UR4][R230.64] ;  /* 0x00000004e6780981 */ /* 0x000f68000c1e1d00 */
[----:B------:R0:W5:Y:S04]  /*0f70*/  @P0 LDG.E.128 R132, desc[UR4][R240.64] ;  /* 0x00000004f0840981 */ /* 0x000168000c1e1d00 */
[----:B------:R-:W5:Y:S04]  /*0f80*/  @P0 LDG.E.128 R124, desc[UR4][R234.64] ;  /* 0x00000004ea7c0981 */ /* 0x000f68000c1e1d00 */
[----:B------:R-:W5:Y:S01]  /*0f90*/  @P0 LDG.E.128 R136, desc[UR4][R242.64] ;  /* 0x00000004f2880981 */ /* 0x000f62000c1e1d00 */
[----:B0-----:R-:W-:-:S04]  /*0fa0*/  @P0 IMAD.WIDE.U32 R240, R239, 0x10, R250 ;  /* 0x00000010eff00825 */ /* 0x001fc800078e00fa */
[----:B------:R-:W-:Y:S01]  /*0fb0*/  @P0 IMAD.WIDE.U32 R238, R238, 0x10, R250 ;  /* 0x00000010eeee0825 */ /* 0x000fe200078e00fa */
[----:B------:R-:W5:Y:S04]  /*0fc0*/  @P0 LDG.E.128 R140, desc[UR4][R240.64] ;  /* 0x00000004f08c0981 */ /* 0x000f68000c1e1d00 */
[----:B------:R0:W5:Y:S01]  /*0fd0*/  @P0 LDG.E.128 R144, desc[UR4][R238.64] ;  /* 0x00000004ee900981 */ /* 0x000162000c1e1d00 */
[----:B-1----:R-:W-:Y:S02]  /*0fe0*/  ISETP.NE.AND P0, PT, R4, RZ, PT ;  /* 0x000000ff0400720c */ /* 0x002fe40003f05270 */
[C---:B------:R-:W-:Y:S02]  /*0ff0*/  IADD3 R205, R232.reuse, 0x40, RZ ;  /* 0x00000040e8cd7810 */ /* 0x040fe40007ffe0ff */
[----:B------:R-:W-:-:S02]  /*1000*/  IADD3 R209, R232, 0x60, RZ ;  /* 0x00000060e8d17810 */ /* 0x000fc40007ffe0ff */
[C---:B------:R-:W-:Y:S02]  /*1010*/  IADD3 R212, R232.reuse, 0x80, RZ ;  /* 0x00000080e8d47810 */ /* 0x040fe40007ffe0ff */
[C---:B------:R-:W-:Y:S02]  /*1020*/  IADD3 R216, R232.reuse, 0xa0, RZ ;  /* 0x000000a0e8d87810 */ /* 0x040fe40007ffe0ff */
[C---:B------:R-:W-:Y:S02]  /*1030*/  IADD3 R224, R232.reuse, 0xe0, RZ ;  /* 0x000000e0e8e07810 */ /* 0x040fe40007ffe0ff */
[C---:B------:R-:W-:Y:S01]  /*1040*/  IADD3 R228, R232.reuse, 0x100, RZ ;  /* 0x00000100e8e47810 */ /* 0x040fe20007ffe0ff */
[--C-:B------:R-:W-:Y:S01]  /*1050*/  IMAD.WIDE.U32 R200, R201, 0x10, R246.reuse ;  /* 0x00000010c9c87825 */ /* 0x100fe200078e00f6 */
[----:B------:R-:W-:Y:S01]  /*1060*/  IADD3 R232, R232, 0x120, RZ ;  /* 0x00000120e8e87810 */ /* 0x000fe20007ffe0ff */
[----:B------:R-:W4:Y:S02]  /*1070*/  LDL R243, [R1+0x78] ;  /* 0x0000780001f37983 */ /* 0x000f240000100800 */
[----:B------:R-:W-:-:S02]  /*1080*/  IMAD.WIDE.U32 R204, R205, 0x10, R246 ;  /* 0x00000010cdcc7825 */ /* 0x000fc400078e00f6 */
[----:B------:R-:W4:Y:S02]  /*1090*/  LDG.E.128 R200, desc[UR4][R200.64] ;  /* 0x00000004c8c87981 */ /* 0x000f24000c1e1d00 */
[--C-:B------:R-:W-:Y:S02]  /*10a0*/  IMAD.WIDE.U32 R208, R209, 0x10, R246.reuse ;  /* 0x00000010d1d07825 */ /* 0x100fe400078e00f6 */
[----:B------:R-:W4:Y:S02]  /*10b0*/  LDL R242, [R1+0x7c] ;  /* 0x00007c0001f27983 */ /* 0x000f240000100800 */
[--C-:B------:R-:W-:Y:S02]  /*10c0*/  IMAD.WIDE.U32 R212, R212, 0x10, R246.reuse ;  /* 0x00000010d4d47825 */ /* 0x100fe400078e00f6 */
[----:B------:R-:W4:Y:S02]  /*10d0*/  LDL R241, [R1+0x80] ;  /* 0x0000800001f17983 */ /* 0x000f240000100800 */
[----:B------:R-:W-:-:S02]  /*10e0*/  IMAD.WIDE.U32 R216, R216, 0x10, R246 ;  /* 0x00000010d8d87825 */ /* 0x000fc400078e00f6 */
[----:B------:R-:W4:Y:S02]  /*10f0*/  LDL R240, [R1+0x84] ;  /* 0x0000840001f07983 */ /* 0x000f240000100800 */
[--C-:B------:R-:W-:Y:S02]  /*1100*/  IMAD.WIDE.U32 R224, R224, 0x10, R246.reuse ;  /* 0x00000010e0e07825 */ /* 0x100fe400078e00f6 */
[----:B------:R-:W4:Y:S02]  /*1110*/  LDG.E.128 R204, desc[UR4][R204.64] ;  /* 0x00000004cccc7981 */ /* 0x000f24000c1e1d00 */
[--C-:B------:R-:W-:Y:S02]  /*1120*/  IMAD.WIDE.U32 R228, R228, 0x10, R246.reuse ;  /* 0x00000010e4e47825 */ /* 0x100fe400078e00f6 */
[----:B------:R-:W4:Y:S02]  /*1130*/  LDG.E.128 R208, desc[UR4][R208.64] ;  /* 0x00000004d0d07981 */ /* 0x000f24000c1e1d00 */
[----:B------:R-:W-:-:S02]  /*1140*/  IMAD.WIDE.U32 R232, R232, 0x10, R246 ;  /* 0x00000010e8e87825 */ /* 0x000fc400078e00f6 */
[----:B------:R-:W4:Y:S04]  /*1150*/  LDL R246, [R1+0x94] ;  /* 0x0000940001f67983 */ /* 0x000f280000100800 */
[----:B------:R-:W4:Y:S04]  /*1160*/  LDL R247, [R1+0x88] ;  /* 0x0000880001f77983 */ /* 0x000f280000100800 */
[----:B------:R-:W4:Y:S04]  /*1170*/  LDG.E.128 R212, desc[UR4][R212.64] ;  /* 0x00000004d4d47981 */ /* 0x000f28000c1e1d00 */
[----:B------:R-:W4:Y:S04]  /*1180*/  LDG.E.128 R216, desc[UR4][R216.64] ;  /* 0x00000004d8d87981 */ /* 0x000f28000c1e1d00 */
[----:B------:R-:W4:Y:S04]  /*1190*/  LDG.E.128 R224, desc[UR4][R224.64] ;  /* 0x00000004e0e07981 */ /* 0x000f28000c1e1d00 */
[----:B------:R-:W4:Y:S04]  /*11a0*/  LDG.E.128 R228, desc[UR4][R228.64] ;  /* 0x00000004e4e47981 */ /* 0x000f28000c1e1d00 */
[----:B------:R-:W4:Y:S01]  /*11b0*/  LDG.E.128 R232, desc[UR4][R232.64] ;  /* 0x00000004e8e87981 */ /* 0x000f22000c1e1d00 */
[----:B--2---:R-:W-:-:S05]  /*11c0*/  FSEL R7, R245, RZ, !P0 ;  /* 0x000000fff5077208 */ /* 0x004fca0004000000 */
[C---:B---3--:R-:W-:Y:S01]  /*11d0*/  FADD.FTZ R157, -R7.reuse, R157 ;  /* 0x0000009d079d7221 */ /* 0x048fe20000010100 */
[C---:B------:R-:W-:Y:S01]  /*11e0*/  FADD.FTZ R158, -R7.reuse, R158 ;  /* 0x0000009e079e7221 */ /* 0x040fe20000010100 */
[----:B------:R-:W-:Y:S02]  /*11f0*/  FADD.FTZ R159, -R7, R159 ;  /* 0x0000009f079f7221 */ /* 0x000fe40000010100 */
[C---:B------:R-:W-:Y:S01]  /*1200*/  FMUL.FTZ R107, R5.reuse, R157 ;  /* 0x0000009d056b7220 */ /* 0x040fe20000410000 */
[C---:B------:R-:W-:Y:S01]  /*1210*/  FMUL.FTZ R154, R5.reuse, R158 ;  /* 0x0000009e059a7220 */ /* 0x040fe20000410000 */
[----:B------:R-:W-:-:S03]  /*1220*/  FMUL.FTZ R157, R5, R159 ;  /* 0x0000009f059d7220 */ /* 0x000fc60000410000 */
[----:B------:R-:W-:Y:S01]  /*1230*/  STL [R1+0x30], R107 ;  /* 0x0000306b01007387 */ /* 0x000fe20000100800 */
[----:B------:R-:W-:-:S03]  /*1240*/  FADD.FTZ R156, -R7, R156 ;  /* 0x0000009c079c7221 */ /* 0x000fc60000010100 */
[----:B------:R-:W-:Y:S04]  /*1250*/  STL [R1+0x28], R154 ;  /* 0x0000289a01007387 */ /* 0x000fe80000100800 */
[----:B------:R-:W-:Y:S01]  /*1260*/  STL [R1+0x24], R157 ;  /* 0x0000249d01007387 */ /* 0x000fe20000100800 */
[----:B------:R-:W-:-:S05]  /*1270*/  FMUL.FTZ R27, R27, R197 ;  /* 0x000000c51b1b7220 */ /* 0x000fca0000410000 */
[----:B------:R1:W-:Y:S01]  /*1280*/  STL [R1+0x44], R27 ;  /* 0x0000441b01007387 */ /* 0x0003e20000100800 */
[C---:B0-----:R-:W-:Y:S01]  /*1290*/  FADD.FTZ R239, -R7.reuse, R184 ;  /* 0x000000b807ef7221 */ /* 0x041fe20000010100 */
[C---:B------:R-:W-:Y:S02]  /*12a0*/  FADD.FTZ R184, -R7.reuse, R187 ;  /* 0x000000bb07b87221 */ /* 0x040fe40000010100 */
[----:B------:R-:W2:Y:S01]  /*12b0*/  LDL R187, [R1+0x6c] ;  /* 0x00006c0001bb7983 */ /* 0x000ea20000100800 */
[----:B------:R-:W-:-:S03]  /*12c0*/  FADD.FTZ R152, -R7, R190 ;  /* 0x000000be07987221 */ /* 0x000fc60000010100 */
[----:B------:R-:W3:Y:S01]  /*12d0*/  LDL R190, [R1+0x68] ;  /* 0x0000680001be7983 */ /* 0x000ee20000100800 */
[C---:B------:R-:W-:Y:S01]  /*12e0*/  FADD.FTZ R238, -R7.reuse, R185 ;  /* 0x000000b907ee7221 */ /* 0x040fe20000010100 */
[----:B------:R-:W-:Y:S01]  /*12f0*/  FADD.FTZ R185, -R7, R186 ;  /* 0x000000ba07b97221 */ /* 0x000fe20000010100 */
[----:B------:R-:W-:Y:S01]  /*1300*/  FMUL.FTZ R252, R5, R156 ;  /* 0x0000009c05fc7220 */ /* 0x000fe20000410000 */
        /* <DEDUP_REMOVED lines=33> */
[----:B------:R-:W-:Y:S01]  /*1520*/  FMUL.FTZ R155, R155, R198 ;  /* 0x000000c69b9b7220 */ /* 0x000fe20000410000 */
[----:B------:R-:W-:Y:S01]  /*1530*/  FFMA.FTZ R87, R199, R157, R87 ;  /* 0x0000009dc7577223 */ /* 0x000fe20000010057 */
[----:B------:R-:W-:Y:S01]  /*1540*/  FADD.FTZ R47, R47, R199 ;  /* 0x000000c72f2f7221 */ /* 0x000fe20000010000 */
[C---:B------:R-:W-:Y:S01]  /*1550*/  FMUL.FTZ R160, R5.reuse, R160 ;  /* 0x000000a005a07220 */ /* 0x040fe20000410000 */
[C---:B------:R-:W-:Y:S01]  /*1560*/  FMUL.FTZ R192, R5.reuse, R161 ;  /* 0x000000a105c07220 */ /* 0x040fe20000410000 */
[C---:B------:R-:W-:Y:S01]  /*1570*/  FMUL.FTZ R188, R5.reuse, R162 ;  /* 0x000000a205bc7220 */ /* 0x040fe20000410000 */
[----:B------:R-:W-:Y:S01]  /*1580*/  FFMA.FTZ R86, R198, R154, R86 ;  /* 0x0000009ac6567223 */ /* 0x000fe20000010056 */
[----:B------:R-:W-:Y:S01]  /*1590*/  FADD.FTZ R46, R46, R198 ;  /* 0x000000c62e2e7221 */ /* 0x000fe20000010000 */
[----:B------:R0:W-:Y:S01]  /*15a0*/  STL [R1+0x40], R155 ;  /* 0x0000409b01007387 */ /* 0x0001e20000100800 */
[----:B------:R-:W-:Y:S01]  /*15b0*/  FMUL.FTZ R158, R5, R163 ;  /* 0x000000a3059e7220 */ /* 0x000fe20000410000 */
        /* <DEDUP_REMOVED lines=10> */
[----:B------:R-:W-:-:S04]  /*1660*/  FMUL.FTZ R249, R247, R196 ;  /* 0x000000c4f7f97220 */ /* 0x000fc80000410000 */
[----:B------:R0:W-:Y:S01]  /*1670*/  STL [R1+0x3c], R199 ;  /* 0x00003cc701007387 */ /* 0x0001e20000100800 */
[----:B------:R-:W-:-:S03]  /*1680*/  FMUL.FTZ R196, R242, R201 ;  /* 0x000000c9f2c47220 */ /* 0x000fc60000410000 */
[----:B------:R0:W-:Y:S04]  /*1690*/  STL [R1+0x14], R160 ;  /* 0x000014a001007387 */ /* 0x0001e80000100800 */
[----:B------:R-:W-:Y:S04]  /*16a0*/  STL [R1+0x10], R192 ;  /* 0x000010c001007387 */ /* 0x000fe80000100800 */
[----:B------:R-:W-:Y:S04]  /*16b0*/  STL [R1+0xc], R188 ;  /* 0x00000cbc01007387 */ /* 0x000fe80000100800 */
[----:B------:R0:W-:Y:S04]  /*16c0*/  STL [R1+0x8], R158 ;  /* 0x0000089e01007387 */ /* 0x0001e80000100800 */
[----:B------:R-:W-:Y:S04]  /*16d0*/  STL [R1+0x38], R198 ;  /* 0x000038c601007387 */ /* 0x000fe80000100800 */
[----:B------:R-:W-:Y:S04]  /*16e0*/  STL [R1+0x34], R196 ;  /* 0x000034c401007387 */ /* 0x000fe80000100800 */
[----:B------:R-:W4:Y:S04]  /*16f0*/  LDL R200, [R1+0x58] ;  /* 0x0000580001c87983 */ /* 0x000f280000100800 */
[----:B------:R-:W4:Y:S04]  /*1700*/  LDL R197, [R1+0x5c] ;  /* 0x00005c0001c57983 */ /* 0x000f280000100800 */
[----:B------:R-:W4:Y:S04]  /*1710*/  LDL R195, [R1+0x60] ;  /* 0x0000600001c37983 */ /* 0x000f280000100800 */
[----:B------:R-:W4:Y:S04]  /*1720*/  LDL R194, [R1+0x64] ;  /* 0x0000640001c27983 */ /* 0x000f280000100800 */
[----:B------:R-:W4:Y:S04]  /*1730*/  LDL R193, [R1+0x48] ;  /* 0x0000480001c17983 */ /* 0x000f280000100800 */
[----:B------:R-:W-:Y:S04]  /*1740*/  STL [R1+0x2c], R189 ;  /* 0x00002cbd01007387 */ /* 0x000fe80000100800 */
[----:B------:R0:W-:Y:S01]  /*1750*/  STL [R1+0x20], R159 ;  /* 0x0000209f01007387 */ /* 0x0001e20000100800 */
[----:B------:R-:W-:Y:S01]  /*1760*/  FMUL.FTZ R248, R5, R164 ;  /* 0x000000a405f87220 */ /* 0x000fe20000410000 */
[----:B--2---:R-:W-:Y:S01]  /*1770*/  FMUL.FTZ R163, R187, R205 ;  /* 0x000000cdbba37220 */ /* 0x004fe20000410000 */
[----:B---3--:R-:W-:-:S05]  /*1780*/  FMUL.FTZ R190, R190, R204 ;  /* 0x000000ccbebe7220 */ /* 0x008fca0000410000 */
[----:B------:R-:W-:Y:S04]  /*1790*/  STL [R1+0x1c], R190 ;  /* 0x00001cbe01007387 */ /* 0x000fe80000100800 */
[----:B------:R2:W-:Y:S04]  /*17a0*/  STL [R1+0x18], R163 ;  /* 0x000018a301007387 */ /* 0x0005e80000100800 */
[----:B------:R-:W3:Y:S01]  /*17b0*/  LDL R164, [R1+0x4c] ;  /* 0x00004c0001a47983 */ /* 0x000ee20000100800 */
[----:B----4-:R-:W-:-:S03]  /*17c0*/  FMUL.FTZ R162, R156, R206 ;  /* 0x000000ce9ca27220 */ /* 0x010fc60000410000 */
[----:B------:R-:W4:Y:S01]  /*17d0*/  LDL R156, [R1+0x50] ;  /* 0x00005000019c7983 */ /* 0x000f220000100800 */
[----:B------:R-:W-:-:S03]  /*17e0*/  FMUL.FTZ R161, R7, R207 ;  /* 0x000000cf07a17220 */ /* 0x000fc60000410000 */
[----:B------:R-:W2:Y:S01]  /*17f0*/  LDL R7, [R1+0x54] ;  /* 0x0000540001077983 */ /* 0x000ea20000100800 */
[C---:B------:R-:W-:Y:S01]  /*1800*/  FMUL.FTZ R240, R5.reuse, R169 ;  /* 0x000000a905f07220 */ /* 0x040fe20000410000 */
[----:B------:R-:W-:Y:S01]  /*1810*/  FMUL.FTZ R241, R5, R168 ;  /* 0x000000a805f17220 */ /* 0x000fe20000410000 */
[----:B------:R-:W-:Y:S01]  /*1820*/  FADD.FTZ R33, R33, R209 ;  /* 0x000000d121217221 */ /* 0x000fe20000010000 */
[----:B------:R-:W-:Y:S01]  /*1830*/  FADD.FTZ R32, R32, R208 ;  /* 0x000000d020207221 */ /* 0x000fe20000010000 */
[----:B------:R-:W-:Y:S01]  /*1840*/  FFMA.FTZ R73, R209, R240, R73 ;  /* 0x000000f0d1497223 */ /* 0x000fe20000010049 */
[----:B------:R-:W-:Y:S01]  /*1850*/  FFMA.FTZ R72, R208, R241, R72 ;  /* 0x000000f1d0487223 */ /* 0x000fe20000010048 */
[C---:B------:R-:W-:Y:S01]  /*1860*/  FMUL.FTZ R247, R5.reuse, R165 ;  /* 0x000000a505f77220 */ /* 0x040fe20000410000 */
[C---:B------:R-:W-:Y:S01]  /*1870*/  FMUL.FTZ R246, R5.reuse, R166 ;  /* 0x000000a605f67220 */ /* 0x040fe20000410000 */
[C---:B------:R-:W-:Y:S01]  /*1880*/  FMUL.FTZ R245, R5.reuse, R167 ;  /* 0x000000a705f57220 */ /* 0x040fe20000410000 */
[----:B------:R-:W-:Y:S01]  /*1890*/  MOV R191, R239 ;  /* 0x000000ef00bf7202 */ /* 0x000fe20000000f00 */
[----:B------:R-:W-:Y:S01]  /*18a0*/  FMUL.FTZ R239, R5, R170 ;  /* 0x000000aa05ef7220 */ /* 0x000fe20000410000 */
[----:B------:R-:W-:Y:S01]  /*18b0*/  FFMA.FTZ R83, R203, R158, R83 ;  /* 0x0000009ecb537223 */ /* 0x000fe20000010053 */
[----:B------:R-:W-:Y:S01]  /*18c0*/  MOV R187, R238 ;  /* 0x000000ee00bb7202 */ /* 0x000fe20000000f00 */
[C---:B------:R-:W-:Y:S01]  /*18d0*/  FMUL.FTZ R238, R5.reuse, R171 ;  /* 0x000000ab05ee7220 */ /* 0x040fe20000410000 */
[----:B------:R-:W-:Y:S01]  /*18e0*/  FFMA.FTZ R76, R204, R248, R76 ;  /* 0x000000f8cc4c7223 */ /* 0x000fe2000001004c */
[----:B------:R-:W-:Y:S01]  /*18f0*/  FADD.FTZ R36, R36, R204 ;  /* 0x000000cc24247221 */ /* 0x000fe20000010000 */
        /* <DEDUP_REMOVED lines=11> */
[----:B------:R-:W-:Y:S01]  /*19b0*/  FADD.FTZ R43, R43, R203 ;  /* 0x000000cb2b2b7221 */ /* 0x000fe20000010000 */
        /* <DEDUP_REMOVED lines=9> */
[----:B------:R-:W-:Y:S01]  /*1a50*/  FMUL.FTZ R243, R195, R210 ;  /* 0x000000d2c3f37220 */ /* 0x000fe20000410000 */
[----:B------:R-:W-:Y:S01]  /*1a60*/  FMUL.FTZ R242, R194, R211 ;  /* 0x000000d3c2f27220 */ /* 0x000fe20000410000 */
[----:B------:R-:W-:Y:S01]  /*1a70*/  FMUL.FTZ R211, R193, R212 ;  /* 0x000000d4c1d37220 */ /* 0x000fe20000410000 */
[C---:B------:R-:W-:Y:S01]  /*1a80*/  FMUL.FTZ R197, R5.reuse, R176 ;  /* 0x000000b005c57220 */ /* 0x040fe20000410000 */
[C---:B------:R-:W-:Y:S01]  /*1a90*/  FMUL.FTZ R195, R5.reuse, R177 ;  /* 0x000000b105c37220 */ /* 0x040fe20000410000 */
[C---:B------:R-:W-:Y:S01]  /*1aa0*/  FMUL.FTZ R194, R5.reuse, R178 ;  /* 0x000000b205c27220 */ /* 0x040fe20000410000 */
[----:B------:R-:W-:Y:S01]  /*1ab0*/  FMUL.FTZ R193, R5, R179 ;  /* 0x000000b305c17220 */ /* 0x000fe20000410000 */
[----:B------:R0:W-:Y:S01]  /*1ac0*/  STL [R1+0x4], R162 ;  /* 0x000004a201007387 */ /* 0x0001e20000100800 */
[----:B------:R-:W-:-:S03]  /*1ad0*/  FFMA.FTZ R81, R201, R192, R81 ;  /* 0x000000c0c9517223 */ /* 0x000fc60000010051 */
[----:B------:R0:W-:Y:S01]  /*1ae0*/  STL [R1], R161 ;  /* 0x000000a101007387 */ /* 0x0001e20000100800 */
[----:B------:R-:W-:Y:S01]  /*1af0*/  FMUL.FTZ R175, R99, R227 ;  /* 0x000000e363af7220 */ /* 0x000fe20000410000 */
[C---:B------:R-:W-:Y:S01]  /*1b00*/  FMUL.FTZ R166, R5.reuse, R149 ;  /* 0x0000009505a67220 */ /* 0x040fe20000410000 */
[----:B------:R-:W-:Y:S01]  /*1b10*/  FMUL.FTZ R168, R5, R4 ;  /* 0x0000000405a87220 */ /* 0x000fe20000410000 */
[----:B----4-:R-:W-:Y:S01]  /*1b20*/  FMUL.FTZ R209, R156, R214 ;  /* 0x000000d69cd17220 */ /* 0x010fe20000410000 */
[----:B------:R-:W-:Y:S01]  /*1b30*/  FADD.FTZ R156, RZ, R249 ;  /* 0x000000f9ff9c7221 */ /* 0x000fe20000010000 */
[----:B--2---:R-:W-:Y:S01]  /*1b40*/  FMUL.FTZ R208, R7, R215 ;  /* 0x000000d707d07220 */ /* 0x004fe20000410000 */
[----:B------:R-:W-:Y:S02]  /*1b50*/  FFMA.FTZ R7, R252, R249, RZ ;  /* 0x000000f9fc077223 */ /* 0x000fe400000100ff */
[----:B------:R-:W-:Y:S02]  /*1b60*/  FADD.FTZ R156, R156, R27 ;  /* 0x0000001b9c9c7221 */ /* 0x000fe40000010000 */
[----:B------:R-:W-:-:S02]  /*1b70*/  FFMA.FTZ R7, R107, R27, R7 ;  /* 0x0000001b6b077223 */ /* 0x000fc40000010007 */
[----:B------:R-:W-:Y:S01]  /*1b80*/  FADD.FTZ R156, R156, R155 ;  /* 0x0000009b9c9c7221 */ /* 0x000fe20000010000 */
[----:B---3--:R-:W-:Y:S01]  /*1b90*/  FMUL.FTZ R210, R164, R213 ;  /* 0x000000d5a4d27220 */ /* 0x008fe20000410000 */
[----:B-1----:R-:W2:Y:S01]  /*1ba0*/  LDL.LU R27, [R1+0xc0] ;  /* 0x0000c000011b7983 */ /* 0x002ea20000300800 */
[----:B------:R-:W-:Y:S01]  /*1bb0*/  FFMA.FTZ R7, R154, R155, R7 ;  /* 0x0000009b9a077223 */ /* 0x000fe20000010007 */
[----:B------:R-:W-:Y:S02]  /*1bc0*/  FADD.FTZ R156, R156, R199 ;  /* 0x000000c79c9c7221 */ /* 0x000fe40000010000 */
[----:B------:R-:W3:Y:S01]  /*1bd0*/  LDL.LU R107, [R1+0xbc] ;  /* 0x0000bc00016b7983 */ /* 0x000ee20000300800 */
[----:B------:R-:W-:Y:S01]  /*1be0*/  FFMA.FTZ R157, R157, R199, R7 ;  /* 0x000000c79d9d7223 */ /* 0x000fe20000010007 */
[----:B------:R-:W-:Y:S02]  /*1bf0*/  FADD.FTZ R7, R156, R198 ;  /* 0x000000c69c077221 */ /* 0x000fe40000010000 */
[----:B0-----:R0:W5:Y:S01]  /*1c00*/  LDL.LU R155, [R1+0xb8] ;  /* 0x0000b800019b7983 */ /* 0x0011620000300800 */
[----:B------:R-:W-:Y:S01]  /*1c10*/  FFMA.FTZ R156, R160, R198, R157 ;  /* 0x000000c6a09c7223 */ /* 0x000fe2000001009d */
[----:B------:R-:W-:Y:S01]  /*1c20*/  FADD.FTZ R7, R7, R196 ;  /* 0x000000c407077221 */ /* 0x000fe20000010000 */
[----:B------:R-:W-:Y:S01]  /*1c30*/  FMUL.FTZ R199, R90, R218 ;  /* 0x000000da5ac77220 */ /* 0x000fe20000410000 */
        /* <DEDUP_REMOVED lines=16> */
[----:B------:R-:W-:Y:S01]  /*1d40*/  MOV R160, R191 ;  /* 0x000000bf00a07202 */ /* 0x000fe20000000f00 */
[----:B------:R-:W-:Y:S02]  /*1d50*/  FADD.FTZ R7, R7, R250 ;  /* 0x000000fa07077221 */ /* 0x000fe40000010000 */
[----:B------:R-:W-:Y:S01]  /*1d60*/  FFMA.FTZ R156, R240, R250, R156 ;  /* 0x000000faf09c7223 */ /* 0x000fe2000001009c */
[----:B------:R-:W-:Y:S01]  /*1d70*/  MOV R158, R186 ;  /* 0x000000ba009e7202 */ /* 0x000fe20000000f00 */
[----:B------:R-:W-:Y:S02]  /*1d80*/  FADD.FTZ R7, R7, R243 ;  /* 0x000000f307077221 */ /* 0x000fe40000010000 */
[----:B------:R-:W-:Y:S01]  /*1d90*/  FFMA.FTZ R156, R239, R243, R156 ;  /* 0x000000f3ef9c7223 */ /* 0x000fe2000001009c */
[----:B------:R-:W-:Y:S01]  /*1da0*/  FMUL.FTZ R174, R5, R160 ;  /* 0x000000a005ae7220 */ /* 0x000fe20000410000 */
[----:B------:R-:W-:-:S02]  /*1db0*/  MOV R160, R158 ;  /* 0x0000009e00a07202 */ /* 0x000fc40000000f00 */
[----:B------:R-:W-:Y:S01]  /*1dc0*/  FFMA.FTZ R158, R238, R242, R156 ;  /* 0x000000f2ee9e7223 */ /* 0x000fe2000001009c */
[----:B------:R-:W-:-:S03]  /*1dd0*/  FADD.FTZ R157, R7, R242 ;  /* 0x000000f2079d7221 */ /* 0x000fc60000010000 */
[----:B------:R-:W-:Y:S01]  /*1de0*/  FFMA.FTZ R158, R206, R211, R158 ;  /* 0x000000d3ce9e7223 */ /* 0x000fe2000001009e */
[----:B------:R-:W-:-:S03]  /*1df0*/  FADD.FTZ R157, R157, R211 ;  /* 0x000000d39d9d7221 */ /* 0x000fc60000010000 */
[----:B------:R-:W-:Y:S01]  /*1e00*/  FFMA.FTZ R158, R205, R210, R158 ;  /* 0x000000d2cd9e7223 */ /* 0x000fe2000001009e */
[----:B------:R-:W-:Y:S01]  /*1e10*/  FADD.FTZ R157, R157, R210 ;  /* 0x000000d29d9d7221 */ /* 0x000fe20000010000 */
[----:B------:R-:W-:Y:S02]  /*1e20*/  MOV R159, R187 ;  /* 0x000000bb009f7202 */ /* 0x000fe40000000f00 */
        /* <DEDUP_REMOVED lines=32> */
[----:B------:R-:W-:-:S02]  /*2030*/  FMUL.FTZ R181, R97, R225 ;  /* 0x000000e161b57220 */ /* 0x000fc40000410000 */
[----:B------:R-:W-:Y:S01]  /*2040*/  FFMA.FTZ R167, R174, R185, R164 ;  /* 0x000000b9aea77223 */ /* 0x000fe200000100a4 */
[----:B------:R-:W-:Y:S01]  /*2050*/  FADD.FTZ R165, R163, R185 ;  /* 0x000000b9a3a57221 */ /* 0x000fe20000010000 */
[----:B------:R-:W-:Y:S02]  /*2060*/  FMUL.FTZ R180, R98, R226 ;  /* 0x000000e262b47220 */ /* 0x000fe40000410000 */
[----:B------:R-:W-:Y:S01]  /*2070*/  FFMA.FTZ R167, R173, R181, R167 ;  /* 0x000000b5ada77223 */ /* 0x000fe200000100a7 */
[----:B------:R-:W-:Y:S01]  /*2080*/  FADD.FTZ R165, R165, R181 ;  /* 0x000000b5a5a57221 */ /* 0x000fe20000010000 */
[C---:B------:R-:W-:Y:S01]  /*2090*/  FMUL.FTZ R156, R5.reuse, R184 ;  /* 0x000000b8059c7220 */ /* 0x040fe20000410000 */
[----:B------:R-:W-:Y:S01]  /*20a0*/  FMUL.FTZ R158, R5, R153 ;  /* 0x00000099059e7220 */ /* 0x000fe20000410000 */
[----:B------:R-:W-:Y:S01]  /*20b0*/  FFMA.FTZ R167, R7, R180, R167 ;  /* 0x000000b407a77223 */ /* 0x000fe200000100a7 */
[C---:B------:R-:W-:Y:S01]  /*20c0*/  FMUL.FTZ R157, R5.reuse, R160 ;  /* 0x000000a0059d7220 */ /* 0x040fe20000410000 */
[----:B------:R0:W5:Y:S01]  /*20d0*/  LDL.LU R153, [R1+0xb0] ;  /* 0x0000b00001997983 */ /* 0x0001620000300800 */
[C---:B------:R-:W-:Y:S01]  /*20e0*/  FMUL.FTZ R159, R5.reuse, R152 ;  /* 0x00000098059f7220 */ /* 0x040fe20000410000 */
[----:B------:R-:W-:Y:S01]  /*20f0*/  FMUL.FTZ R160, R5, R151 ;  /* 0x0000009705a07220 */ /* 0x000fe20000410000 */
[----:B------:R-:W-:Y:S01]  /*2100*/  FADD.FTZ R171, R165, R180 ;  /* 0x000000b4a5ab7221 */ /* 0x000fe20000010000 */
[----:B------:R0:W5:Y:S01]  /*2110*/  LDL.LU R152, [R1+0xac] ;  /* 0x0000ac0001987983 */ /* 0x0001620000300800 */
[----:B------:R-:W-:Y:S01]  /*2120*/  FMUL.FTZ R165, R5, R150 ;  /* 0x0000009605a57220 */ /* 0x000fe20000410000 */
[----:B------:R-:W-:-:S02]  /*2130*/  FFMA.FTZ R170, R156, R175, R167 ;  /* 0x000000af9caa7223 */ /* 0x000fc400000100a7 */
[----:B------:R0:W5:Y:S01]  /*2140*/  LDL.LU R151, [R1+0xa8] ;  /* 0x0000a80001977983 */ /* 0x0001620000300800 */
[----:B------:R-:W-:-:S03]  /*2150*/  FMUL.FTZ R167, R5, R148 ;  /* 0x0000009405a77220 */ /* 0x000fc60000410000 */
[----:B------:R0:W5:Y:S04]  /*2160*/  LDL.LU R150, [R1+0xa4] ;  /* 0x0000a40001967983 */ /* 0x0001680000300800 */
[----:B------:R0:W5:Y:S04]  /*2170*/  LDL.LU R149, [R1+0xa0] ;  /* 0x0000a00001957983 */ /* 0x0001680000300800 */
[----:B------:R0:W5:Y:S04]  /*2180*/  LDL.LU R148, [R1+0x9c] ;  /* 0x00009c0001947983 */ /* 0x0001680000300800 */
[----:B------:R0:W5:Y:S01]  /*2190*/  LDL.LU R4, [R1+0x98] ;  /* 0x0000980001047983 */ /* 0x0001620000300800 */
[----:B------:R-:W-:Y:S01]  /*21a0*/  FMUL.FTZ R161, R100, R228 ;  /* 0x000000e464a17220 */ /* 0x000fe20000410000 */
[----:B------:R-:W-:Y:S01]  /*21b0*/  FADD.FTZ R171, R171, R175 ;  /* 0x000000afabab7221 */ /* 0x000fe20000010000 */
[----:B------:R-:W-:-:S02]  /*21c0*/  FMUL.FTZ R162, R101, R229 ;  /* 0x000000e565a27220 */ /* 0x000fc40000410000 */
        /* <DEDUP_REMOVED lines=67> */
[----:B--2---:R-:W-:Y:S01]  /*2600*/  FADD.FTZ R27, R27, R235 ;  /* 0x000000eb1b1b7221 */ /* 0x004fe20000010000 */
[----:B---3--:R-:W-:-:S04]  /*2610*/  FMUL.FTZ R172, R107, R235 ;  /* 0x000000eb6bac7220 */ /* 0x008fc80000410000 */
[----:B------:R-:W-:Y:S01]  /*2620*/  FADD.FTZ R176, R176, R172 ;  /* 0x000000acb0b07221 */ /* 0x000fe20000010000 */
[----:B0-----:R-:W-:-:S07]  /*2630*/  FFMA.FTZ R177, R168, R172, R177 ;  /* 0x000000aca8b17223 */ /* 0x001fce00000100b1 */
.L_x_15363:
[----:B------:R-:W-:Y:S05]  /*2640*/  BSYNC B1 ;  /* 0x0000000000017941 */ /* 0x000fea0003800000 */
.L_x_15361:
        /* <DEDUP_REMOVED lines=20> */
.L_x_15483:
[----:B------:R-:W2:Y:S01]  /*2790*/  S2R R200, SR_TID.X ;  /* 0x0000000000c87919 */ /* 0x000ea20000002100 */
[----:B------:R-:W3:Y:S01]  /*27a0*/  LDC R201, c[0x0][0x218] ;  /* 0x00008600ffc97b82 */ /* 0x000ee20000000800 */
[----:B-----5:R-:W-:Y:S01]  /*27b0*/  ISETP.GE.AND P5, PT, R4, 0x1, PT ;  /* 0x000000010400780c */ /* 0x020fe20003fa6270 */
[----:B------:R-:W-:Y:S01]  /*27c0*/  FADD.FTZ R179, R178, R179 ;  /* 0x000000b3b2b37221 */ /* 0x000fe20000010000 */
[C---:B------:R-:W-:Y:S01]  /*27d0*/  @!P6 ISETP.NE.U32.AND P3, PT, R2.reuse, RZ, PT ;  /* 0x000000ff0200e20c */ /* 0x040fe20003f65070 */
[----:B------:R-:W-:Y:S01]  /*27e0*/  BSSY B1, `(.L_x_15365) ;  /* 0x000001e000017945 */ /* 0x000fe20003800000 */
[----:B------:R-:W-:Y:S01]  /*27f0*/  @!P6 ISETP.NE.U32.AND P4, PT, R2, RZ, PT ;  /* 0x000000ff0200e20c */ /* 0x000fe20003f85070 */
[----:B------:R-:W-:Y:S01]  /*2800*/  FMUL.FTZ R179, R179, UR8 ;  /* 0x00000008b3b37c20 */ /* 0x000fe20008410000 */
[----:B------:R-:W-:Y:S01]  /*2810*/  @!P6 ISETP.NE.AND.EX P3, PT, R0, RZ, PT, P3 ;  /* 0x000000ff0000e20c */ /* 0x000fe20003f65330 */
[----:B------:R-:W4:Y:S03]  /*2820*/  LDC.64 R176, c[0x0][0x308] ;  /* 0x0000c200ffb07b82 */ /* 0x000f260000000a00 */
[----:B------:R-:W-:-:S03]  /*2830*/  @!P6 FSEL R212, R108, RZ, P3 ;  /* 0x000000ff6cd4e208 */ /* 0x000fc60001800000 */
[----:B------:R-:W-:-:S05]  /*2840*/  @P5 IADD3 R182, R4, -0x1, RZ ;  /* 0xffffffff04b65810 */ /* 0x000fca0007ffe0ff */
[----:B---3--:R-:W-:Y:S01]  /*2850*/  @P5 IMAD R182, R182, R201, RZ ;  /* 0x000000c9b6b65224 */ /* 0x008fe200078e02ff */
[----:B--2---:R-:W-:-:S04]  /*2860*/  LOP3.LUT R201, R200, 0x1f, RZ, 0xc0, !PT ;  /* 0x0000001fc8c97812 */ /* 0x004fc800078ec0ff */
[----:B------:R-:W-:Y:S02]  /*2870*/  @P5 SHF.R.S32.HI R200, RZ, 0x1f, R182 ;  /* 0x0000001fffc85819 */ /* 0x000fe400000114b6 */
[----:B----4-:R-:W-:Y:S02]  /*2880*/  ISETP.NE.U32.AND P1, PT, R176, RZ, PT ;  /* 0x000000ffb000720c */ /* 0x010fe40003f25070 */
[----:B------:R-:W-:Y:S01]  /*2890*/  @P5 LEA.HI R200, R200, R182, RZ, 0x2 ;  /* 0x000000b6c8c85211 */ /* 0x000fe200078f10ff */
[----:B------:R-:W-:Y:S01]  /*28a0*/  HFMA2.MMA R182, -RZ, RZ, 0, 0 ;  /* 0x00000000ffb67435 */ /* 0x000fe200000001ff */
[----:B------:R-:W-:Y:S01]  /*28b0*/  ISETP.NE.U32.AND P0, PT, R176, RZ, PT ;  /* 0x000000ffb000720c */ /* 0x000fe20003f05070 */
[----:B0-----:R-:W-:Y:S01]  /*28c0*/  FADD.FTZ R176, R183, R184 ;  /* 0x000000b8b7b07221 */ /* 0x001fe20000010000 */
[C---:B------:R-:W-:Y:S02]  /*28d0*/  ISETP.NE.AND.EX P1, PT, R177.reuse, RZ, PT, P1 ;  /* 0x000000ffb100720c */ /* 0x040fe40003f25310 */
[----:B------:R-:W-:Y:S01]  /*28e0*/  ISETP.NE.AND.EX P0, PT, R177, RZ, PT, P0 ;  /* 0x000000ffb100720c */ /* 0x000fe20003f05300 */
[----:B------:R-:W-:Y:S01]  /*28f0*/  FMUL.FTZ R184, R176, UR8 ;  /* 0x00000008b0b87c20 */ /* 0x000fe20008410000 */
[----:B------:R-:W-:-:S02]  /*2900*/  @P5 LEA.HI.SX32 R182, R200, R201, 0x1e ;  /* 0x000000c9c8b65211 */ /* 0x000fc400078ff2ff */
[----:B------:R-:W0:Y:S02]  /*2910*/  LDC.U8 R201, c[0x0][0x2a0] ;  /* 0x0000a800ffc97b82 */ /* 0x000e240000000000 */
[----:B0-----:R-:W-:-:S04]  /*2920*/  ISETP.NE.AND P2, PT, R201, RZ, PT ;  /* 0x000000ffc900720c */ /* 0x001fc80003f45270 */
[----:B-1----:R-:W-:Y:S02]  /*2930*/  FSEL R183, R179, RZ, !P2 ;  /* 0x000000ffb3b77208 */ /* 0x002fe40005000000 */
        /* <DEDUP_REMOVED lines=8> */
.L_x_15366:
[----:B------:R-:W-:Y:S05]  /*29c0*/  BSYNC B1 ;  /* 0x0000000000017941 */ /* 0x000fea0003800000 */
.L_x_15365:
        /* <DEDUP_REMOVED lines=15> */
.L_x_15368:
[----:B------:R-:W-:Y:S05]  /*2ac0*/  BSYNC B1 ;  /* 0x0000000000017941 */ /* 0x000fea0003800000 */
.L_x_15367:
        /* <DEDUP_REMOVED lines=11> */
.L_x_15370:
[----:B------:R-:W-:Y:S05]  /*2b80*/  BSYNC B1 ;  /* 0x0000000000017941 */ /* 0x000fea0003800000 */
.L_x_15369:
        /* <DEDUP_REMOVED lines=11> */
.L_x_15372:
[----:B------:R-:W-:Y:S05]  /*2c40*/  BSYNC B1 ;  /* 0x0000000000017941 */ /* 0x000fea0003800000 */
.L_x_15371:
[----:B------:R-:W-:Y:S05]  /*2c50*/  @!P0 BRA `(.L_x_15373) ;  /* 0x00000000001c8947 */ /* 0x000fea0003800000 */
[----:B------:R-:W0:Y:S01]  /*2c60*/  LDC.64 R200, c[0x0][0x308] ;  /* 0x0000c200ffc87b82 */ /* 0x000e220000000a00 */
[----:B------:R-:W-:Y:S02]  /*2c70*/  SEL R178, R214, R150, P1 ;  /* 0x00000096d6b27207 */ /* 0x000fe40000800000 */
[----:B------:R-:W-:Y:S02]  /*2c80*/  SEL R177, R213, R149, P1 ;  /* 0x00000095d5b17207 */ /* 0x000fe40000800000 */
[----:B------:R-:W-:Y:S02]  /*2c90*/  SEL R176, R212, R148, P1 ;  /* 0x00000094d4b07207 */ /* 0x000fe40000800000 */
[----:B------:R-:W-:Y:S01]  /*2ca0*/  SEL R179, R215, R151, P1 ;  /* 0x00000097d7b37207 */ /* 0x000fe20000800000 */
[----:B0-----:R-:W-:-:S05]  /*2cb0*/  IMAD.WIDE.U32 R200, R3, 0x10, R200 ;  /* 0x0000001003c87825 */ /* 0x001fca00078e00c8 */
[----:B------:R0:W-:Y:S02]  /*2cc0*/  STG.E.128 desc[UR4][R200.64], R176 ;  /* 0x000000b0c8007986 */ /* 0x0001e4000c101d04 */
.L_x_15373:
[----:B------:R-:W-:Y:S04]  /*2cd0*/  BSSY B1, `(.L_x_15374) ;  /* 0x000000e000017945 */ /* 0x000fe80003800000 */
[----:B------:R-:W-:Y:S05]  /*2ce0*/  @!P5 BRA `(.L_x_15375) ;  /* 0x000000000030d947 */ /* 0x000fea0003800000 */
[----:B0-----:R-:W0:Y:S01]  /*2cf0*/  LDC.64 R200, c[0x0][0x2f8] ;  /* 0x0000be00ffc87b82 */ /* 0x001e220000000a00 */
[----:B------:R-:W-:Y:S01]  /*2d00*/  FMUL.FTZ R179, R215, UR9 ;  /* 0x00000009d7b37c20 */ /* 0x000fe20008410000 */
        /* <DEDUP_REMOVED lines=10> */
.L_x_15375:
[----:B------:R-:W-:Y:S05]  /*2db0*/  BSYNC B1 ;  /* 0x0000000000017941 */ /* 0x000fea0003800000 */
.L_x_15374:
[----:B01----:R-:W0:Y:S01]  /*2dc0*/  @P0 LDC.64 R176, c[0x0][0x308] ;  /* 0x0000c200ffb00b82 */ /* 0x003e220000000a00 */
[C---:B------:R-:W-:Y:S01]  /*2dd0*/  @!P6 ISETP.NE.U32.AND P3, PT, R2.reuse, RZ, PT ;  /* 0x000000ff0200e20c */ /* 0x040fe20003f65070 */
[----:B------:R-:W-:Y:S01]  /*2de0*/  BSSY B1, `(.L_x_15376) ;  /* 0x000000e000017945 */ /* 0x000fe20003800000 */
[----:B------:R-:W-:Y:S02]  /*2df0*/  @!P6 ISETP.NE.U32.AND P4, PT, R2, RZ, PT ;  /* 0x000000ff0200e20c */ /* 0x000fe40003f85070 */
[----:B------:R-:W-:Y:S02]  /*2e00*/  @!P6 ISETP.NE.AND.EX P3, PT, R0, RZ, PT, P3 ;  /* 0x000000ff0000e20c */ /* 0x000fe40003f65330 */
[----:B------:R-:W-:Y:S02]  /*2e10*/  @!P6 ISETP.NE.U32.AND P2, PT, R2, RZ, PT ;  /* 0x000000ff0200e20c */ /* 0x000fe40003f45070 */
        /* <DEDUP_REMOVED lines=10> */
.L_x_15377:
[----:B------:R-:W-:Y:S05]  /*2ec0*/  BSYNC B1 ;  /* 0x0000000000017941 */ /* 0x000fea0003800000 */
.L_x_15376:
        /* <DEDUP_REMOVED lines=16> */
.L_x_15379:
[----:B------:R-:W-:Y:S05]  /*2fd0*/  BSYNC B1 ;  /* 0x0000000000017941 */ /* 0x000fea0003800000 */
.L_x_15378:
        /* <DEDUP_REMOVED lines=11> */
.L_x_15381:
[----:B------:R-:W-:Y:S05]  /*3090*/  BSYNC B1 ;  /* 0x0000000000017941 */ /* 0x000fea0003800000 */
.L_x_15380:
        /* <DEDUP_REMOVED lines=11> */
.L_x_15383:
[----:B------:R-:W-:Y:S05]  /*3150*/  BSYNC B1 ;  /* 0x0000000000017941 */ /* 0x000fea0003800000 */
.L_x_15382:
[----:B------:R-:W-:Y:S01]  /*3160*/  SEL R178, R214, R150, P1 ;  /* 0x00000096d6b27207 */ /* 0x000fe20000800000 */
        /* <DEDUP_REMOVED lines=10> */
[----:B------:R-:W-:Y:S01]  /*3210*/  FMUL.FTZ R177, R213, UR9 ;  /* 0x00000009d5b17c20 */ /* 0x000fe20008410000 */
[----:B------:R-:W-:-:S04]  /*3220*/  ISETP.GT.AND P2, PT, R4, RZ, PT ;  /* 0x000000ff0400720c */ /* 0x000fc80003f44270 */
[----:B------:R-:W-:Y:S02]  /*3230*/  SEL R179, R179, R155, P2 ;  /* 0x0000009bb3b37207 */ /* 0x000fe40001000000 */
[----:B------:R-:W-:Y:S02]  /*3240*/  SEL R178, R178, R154, P2 ;  /* 0x0000009ab2b27207 */ /* 0x000fe40001000000 */
[----:B------:R-:W-:Y:S01]  /*3250*/  SEL R177, R177, R153, P2 ;  /* 0x00000099b1b17207 */ /* 0x000fe20001000000 */
[----:B0-----:R-:W-:-:S04]  /*3260*/  IMAD.WIDE.U32 R200, R176, 0x10, R200 ;  /* 0x00000010b0c87825 */ /* 0x001fc800078e00c8 */
[----:B------:R-:W-:-:S05]  /*3270*/  FMUL.FTZ R176, R212, UR9 ;  /* 0x00000009d4b07c20 */ /* 0x000fca0008410000 */
[----:B------:R-:W-:-:S05]  /*3280*/  SEL R176, R176, R152, P2 ;  /* 0x00000098b0b07207 */ /* 0x000fca0001000000 */
[----:B------:R1:W-:Y:S02]  /*3290*/  STG.E.128 desc[UR4][R200.64], R176 ;  /* 0x000000b0c8007986 */ /* 0x0003e4000c101d04 */
.L_x_15385:
[----:B------:R-:W-:Y:S05]  /*32a0*/  BSYNC B1 ;  /* 0x0000000000017941 */ /* 0x000fea0003800000 */
.L_x_15384:
[C---:B------:R-:W-:Y:S01]  /*32b0*/  @!P6 ISETP.NE.U32.AND P3, PT, R2.reuse, RZ, PT ;  /* 0x000000ff0200e20c */ /* 0x040fe20003f65070 */
[----:B------:R-:W-:Y:S01]  /*32c0*/  BSSY B1, `(.L_x_15386) ;  /* 0x000000d000017945 */ /* 0x000fe20003800000 */
[----:B------:R-:W-:Y:S02]  /*32d0*/  @!P6 ISETP.NE.U32.AND P4, PT, R2, RZ, PT ;  /* 0x000000ff0200e20c */ /* 0x000fe40003f85070 */
[----:B------:R-:W-:Y:S02]  /*32e0*/  @!P6 ISETP.NE.AND.EX P3, PT, R0, RZ, PT, P3 ;  /* 0x000000ff0000e20c */ /* 0x000fe40003f65330 */
[----:B------:R-:W-:Y:S02]  /*32f0*/  @!P6 ISETP.NE.U32.AND P2, PT, R2, RZ, PT ;  /* 0x000000ff0200e20c */ /* 0x000fe40003f45070 */
[----:B------:R-:W-:Y:S01]  /*3300*/  @!P6 FSEL R212, R116, RZ, P3 ;  /* 0x000000ff74d4e208 */ /* 0x000fe20001800000 */
[----:B------:R-:W-:Y:S10]  /*3310*/  @!P6 BRA `(.L_x_15387) ;  /* 0x00000000001ce947 */ /* 0x000ff40003800000 */
[----:B01----:R-:W2:Y:S01]  /*3320*/  LDL R177, [R1+0x1c] ;  /* 0x00001c0001b17983 */ /* 0x003ea20000100800 */
[----:B------:R-:W-:Y:S01]  /*3330*/  ISETP.NE.U32.AND P3, PT, R2, RZ, PT ;  /* 0x000000ff0200720c */ /* 0x000fe20003f65070 */
[----:B------:R-:W-:-:S03]  /*3340*/  FFMA.FTZ R176, R248, R184, R183 ;  /* 0x000000b8f8b07223 */ /* 0x000fc600000100b7 */
[----:B------:R-:W-:Y:S01]  /*3350*/  ISETP.NE.AND.EX P3, PT, R0, RZ, PT, P3 ;  /* 0x000000ff0000720c */ /* 0x000fe20003f65330 */
[----:B--2---:R-:W-:-:S04]  /*3360*/  FADD.FTZ R176, R177, -R176 ;  /* 0x800000b0b1b07221 */ /* 0x004fc80000010000 */
[----:B------:R-:W-:-:S08]  /*3370*/  FMUL.FTZ R212, R5, R176 ;  /* 0x000000b005d47220 */ /* 0x000fd00000410000 */
[----:B------:R-:W-:-:S07]  /*3380*/  @P3 FADD.FTZ R212, R116, R212 ;  /* 0x000000d474d43221 */ /* 0x000fce0000010000 */
.L_x_15387:
[----:B------:R-:W-:Y:S05]  /*3390*/  BSYNC B1 ;  /* 0x0000000000017941 */ /* 0x000fea0003800000 */
.L_x_15386:
[----:B------:R-:W-:Y:S01]  /*33a0*/  @!P6 ISETP.NE.U32.AND P3, PT, R2, RZ, PT ;  /* 0x000000ff0200e20c */ /* 0x000fe20003f65070 */
[----:B------:R-:W-:Y:S01]  /*33b0*/  BSSY B1, `(.L_x_15388) ;  /* 0x000000d000017945 */ /* 0x000fe20003800000 */
[C---:B------:R-:W-:Y:S02]  /*33c0*/  @!P6 ISETP.NE.AND.EX P4, PT, R0.reuse, RZ, PT, P4 ;  /* 0x000000ff0000e20c */ /* 0x040fe40003f85340 */
[C---:B------:R-:W-:Y:S02]  /*33d0*/  @!P6 ISETP.NE.AND.EX P3, PT, R0.reuse, RZ, PT, P3 ;  /* 0x000000ff0000e20c */ /* 0x040fe40003f65330 */
[----:B------:R-:W-:Y:S02]  /*33e0*/  @!P6 ISETP.NE.AND.EX P2, PT, R0, RZ, PT, P2 ;  /* 0x000000ff0000e20c */ /* 0x000fe40003f45320 */
        /* <DEDUP_REMOVED lines=9> */
.L_x_15389:
[----:B------:R-:W-:Y:S05]  /*3480*/  BSYNC B1 ;  /* 0x0000000000017941 */ /* 0x000fea0003800000 */
.L_x_15388:
[----:B------:R-:W-:Y:S01]  /*3490*/  BSSY B1, `(.L_x_15390) ;  /* 0x000000a000017945 */ /* 0x000fe20003800000 */
[----:B------:R-:W-:-:S03]  /*34a0*/  @!P6 FSEL R214, R118, RZ, P4 ;  /* 0x000000ff76d6e208 */ /* 0x000fc60002000000 */
[----:B------:R-:W-:Y:S05]  /*34b0*/  @!P6 BRA `(.L_x_15391) ;  /* 0x00000000001ce947 */ /* 0x000fea0003800000 */
[----:B01----:R-:W2:Y:S01]  /*34c0*/  LDL R177, [R1+0x4] ;  /* 0x0000040001b17983 */ /* 0x003ea20000100800 */
[----:B------:R-:W-:Y:S01]  /*34d0*/  ISETP.NE.U32.AND P3, PT, R2, RZ, PT ;  /* 0x000000ff0200720c */ /* 0x000fe20003f65070 */
[----:B------:R-:W-:-:S03]  /*34e0*/  FFMA.FTZ R176, R246, R184, R183 ;  /* 0x000000b8f6b07223 */ /* 0x000fc600000100b7 */
[----:B------:R-:W-:Y:S01]  /*34f0*/  ISETP.NE.AND.EX P3, PT, R0, RZ, PT, P3 ;  /* 0x000000ff0000720c */ /* 0x000fe20003f65330 */
[----:B--2---:R-:W-:-:S04]  /*3500*/  FADD.FTZ R176, R177, -R176 ;  /* 0x800000b0b1b07221 */ /* 0x004fc80000010000 */
[----:B------:R-:W-:-:S08]  /*3510*/  FMUL.FTZ R214, R5, R176 ;  /* 0x000000b005d67220 */ /* 0x000fd00000410000 */
[----:B------:R-:W-:-:S07]  /*3520*/  @P3 FADD.FTZ R214, R118, R214 ;  /* 0x000000d676d63221 */ /* 0x000fce0000010000 */
.L_x_15391:
[----:B------:R-:W-:Y:S05]  /*3530*/  BSYNC B1 ;  /* 0x0000000000017941 */ /* 0x000fea0003800000 */
.L_x_15390:
[----:B------:R-:W-:Y:S01]  /*3540*/  BSSY B1, `(.L_x_15392) ;  /* 0x000000a000017945 */ /* 0x000fe20003800000 */
[----:B------:R-:W-:-:S03]  /*3550*/  @!P6 FSEL R215, R119, RZ, P2 ;  /* 0x000000ff77d7e208 */ /* 0x000fc60001000000 */
[----:B------:R-:W-:Y:S05]  /*3560*/  @!P6 BRA `(.L_x_15393) ;  /* 0x00000000001ce947 */ /* 0x000fea0003800000 */
[----:B01----:R-:W2:Y:S01]  /*3570*/  LDL R177, [R1] ;  /* 0x0000000001b17983 */ /* 0x003ea20000100800 */
[----:B------:R-:W-:Y:S01]  /*3580*/  ISETP.NE.U32.AND P2, PT, R2, RZ, PT ;  /* 0x000000ff0200720c */ /* 0x000fe20003f45070 */
[----:B------:R-:W-:-:S03]  /*3590*/  FFMA.FTZ R176, R245, R184, R183 ;  /* 0x000000b8f5b07223 */ /* 0x000fc600000100b7 */
[----:B------:R-:W-:Y:S01]  /*35a0*/  ISETP.NE.AND.EX P2, PT, R0, RZ, PT, P2 ;  /* 0x000000ff0000720c */ /* 0x000fe20003f45320 */
[----:B--2---:R-:W-:-:S04]  /*35b0*/  FADD.FTZ R176, R177, -R176 ;  /* 0x800000b0b1b07221 */ /* 0x004fc80000010000 */
[----:B------:R-:W-:-:S08]  /*35c0*/  FMUL.FTZ R215, R5, R176 ;  /* 0x000000b005d77220 */ /* 0x000fd00000410000 */
[----:B------:R-:W-:-:S07]  /*35d0*/  @P2 FADD.FTZ R215, R119, R215 ;  /* 0x000000d777d72221 */ /* 0x000fce0000010000 */
.L_x_15393:
[----:B------:R-:W-:Y:S05]  /*35e0*/  BSYNC B1 ;  /* 0x0000000000017941 */ /* 0x000fea0003800000 */
.L_x_15392:
[----:B------:R-:W-:Y:S05]  /*35f0*/  @!P0 BRA `(.L_x_15394) ;  /* 0x00000000001c8947 */ /* 0x000fea0003800000 */
[----:B01----:R-:W0:Y:S01]  /*3600*/  LDC.64 R200, c[0x0][0x308] ;  /* 0x0000c200ffc87b82 */ /* 0x003e220000000a00 */
[----:B------:R-:W-:Y:S02]  /*3610*/  SEL R178, R214, R150, P1 ;  /* 0x00000096d6b27207 */ /* 0x000fe40000800000 */
[----:B------:R-:W-:Y:S02]  /*3620*/  SEL R177, R213, R149, P1 ;  /* 0x00000095d5b17207 */ /* 0x000fe40000800000 */
[----:B------:R-:W-:Y:S02]  /*3630*/  SEL R176, R212, R148, P1 ;  /* 0x00000094d4b07207 */ /* 0x000fe40000800000 */
[----:B------:R-:W-:Y:S01]  /*3640*/  SEL R179, R215, R151, P1 ;  /* 0x00000097d7b37207 */ /* 0x000fe20000800000 */
[----:B0-----:R-:W-:-:S05]  /*3650*/  IMAD.WIDE.U32 R200, R237, 0x10, R200 ;  /* 0x00000010edc87825 */ /* 0x001fca00078e00c8 */
[----:B------:R2:W-:Y:S02]  /*3660*/  STG.E.128 desc[UR4][R200.64], R176 ;  /* 0x000000b0c8007986 */ /* 0x0005e4000c101d04 */
.L_x_15394:
[----:B------:R-:W-:Y:S04]  /*3670*/  BSSY B1, `(.L_x_15395) ;  /* 0x000000f000017945 */ /* 0x000fe80003800000 */
[----:B------:R-:W-:Y:S05]  /*3680*/  @!P5 BRA `(.L_x_15396) ;  /* 0x000000000034d947 */ /* 0x000fea0003800000 */
[----:B012---:R-:W0:Y:S01]  /*3690*/  LDC.64 R200, c[0x0][0x2f8] ;  /* 0x0000be00ffc87b82 */ /* 0x007e220000000a00 */
        /* <DEDUP_REMOVED lines=12> */
.L_x_15396:
[----:B------:R-:W-:Y:S05]  /*3760*/  BSYNC B1 ;  /* 0x0000000000017941 */ /* 0x000fea0003800000 */
.L_x_15395:
[C---:B------:R-:W-:Y:S01]  /*3770*/  @!P6 ISETP.NE.U32.AND P3, PT, R2.reuse, RZ, PT ;  /* 0x000000ff0200e20c */ /* 0x040fe20003f65070 */
[----:B------:R-:W-:Y:S01]  /*3780*/  BSSY B1, `(.L_x_15397) ;  /* 0x000000c000017945 */ /* 0x000fe20003800000 */
[----:B------:R-:W-:Y:S02]  /*3790*/  @!P6 ISETP.NE.U32.AND P4, PT, R2, RZ, PT ;  /* 0x000000ff0200e20c */ /* 0x000fe40003f85070 */
[----:B------:R-:W-:Y:S02]  /*37a0*/  @!P6 ISETP.NE.AND.EX P3, PT, R0, RZ, PT, P3 ;  /* 0x000000ff0000e20c */ /* 0x000fe40003f65330 */
[----:B------:R-:W-:Y:S02]  /*37b0*/  @!P6 ISETP.NE.U32.AND P2, PT, R2, RZ, PT ;  /* 0x000000ff0200e20c */ /* 0x000fe40003f45070 */
        /* <DEDUP_REMOVED lines=8> */
.L_x_15398:
[----:B------:R-:W-:Y:S05]  /*3840*/  BSYNC B1 ;  /* 0x0000000000017941 */ /* 0x000fea0003800000 */
.L_x_15397:
        /* <DEDUP_REMOVED lines=13> */
.L_x_15400:
[----:B------:R-:W-:Y:S05]  /*3920*/  BSYNC B1 ;  /* 0x0000000000017941 */ /* 0x000fea0003800000 */
.L_x_15399:
[----:B------:R-:W-:Y:S01]  /*3930*/  BSSY B1, `(.L_x_15401) ;  /* 0x0000009000017945 */ /* 0x000fe20003800000 */
[----:B------:R-:W-:-:S03]  /*3940*/  @!P6 FSEL R214, R122, RZ, P4 ;  /* 0x000000ff7ad6e208 */ /* 0x000fc60002000000 */
[----:B------:R-:W-:Y:S05]  /*3950*/  @!P6 BRA `(.L_x_15402) ;  /* 0x000000000018e947 */ /* 0x000fea0003800000 */
[----:B------:R-:W-:Y:S01]  /*3960*/  ISETP.NE.U32.AND P3, PT, R2, RZ, PT ;  /* 0x000000ff0200720c */ /* 0x000fe20003f65070 */
[----:B0123--:R-:W-:-:S03]  /*3970*/  FFMA.FTZ R176, R239, R184, R183 ;  /* 0x000000b8efb07223 */ /* 0x00ffc600000100b7 */
[----:B------:R-:W-:Y:S01]  /*3980*/  ISETP.NE.AND.EX P3, PT, R0, RZ, PT, P3 ;  /* 0x000000ff0000720c */ /* 0x000fe20003f65330 */
[----:B------:R-:W-:-:S04]  /*3990*/  FADD.FTZ R176, R243, -R176 ;  /* 0x800000b0f3b07221 */ /* 0x000fc80000010000 */
[----:B------:R-:W-:-:S08]  /*39a0*/  FMUL.FTZ R214, R5, R176 ;  /* 0x000000b005d67220 */ /* 0x000fd00000410000 */
[----:B------:R-:W-:-:S07]  /*39b0*/  @P3 FADD.FTZ R214, R122, R214 ;  /* 0x000000d67ad63221 */ /* 0x000fce0000010000 */
.L_x_15402:
[----:B------:R-:W-:Y:S05]  /*39c0*/  BSYNC B1 ;  /* 0x0000000000017941 */ /* 0x000fea0003800000 */
.L_x_15401:
        /* <DEDUP_REMOVED lines=9> */
.L_x_15404:
[----:B------:R-:W-:Y:S05]  /*3a60*/  BSYNC B1 ;  /* 0x0000000000017941 */ /* 0x000fea0003800000 */
.L_x_15403:
[----:B------:R-:W-:Y:S05]  /*3a70*/  @!P0 BRA `(.L_x_15405) ;  /* 0x00000000001c8947 */ /* 0x000fea0003800000 */
[----:B0123--:R-:W0:Y:S01]  /*3a80*/  LDC.64 R200, c[0x0][0x308] ;  /* 0x0000c200ffc87b82 */ /* 0x00fe220000000a00 */
[----:B------:R-:W-:Y:S02]  /*3a90*/  SEL R178, R214, R150, P1 ;  /* 0x00000096d6b27207 */ /* 0x000fe40000800000 */
[----:B------:R-:W-:Y:S02]  /*3aa0*/  SEL R177, R213, R149, P1 ;  /* 0x00000095d5b17207 */ /* 0x000fe40000800000 */
[----:B------:R-:W-:Y:S02]  /*3ab0*/  SEL R176, R212, R148, P1 ;  /* 0x00000094d4b07207 */ /* 0x000fe40000800000 */
[----:B------:R-:W-:Y:S01]  /*3ac0*/  SEL R179, R215, R151, P1 ;  /* 0x00000097d7b37207 */ /* 0x000fe20000800000 */
[----:B0-----:R-:W-:-:S05]  /*3ad0*/  IMAD.WIDE.U32 R200, R244, 0x10, R200 ;  /* 0x00000010f4c87825 */ /* 0x001fca00078e00c8 */
[----:B------:R4:W-:Y:S02]  /*3ae0*/  STG.E.128 desc[UR4][R200.64], R176 ;  /* 0x000000b0c8007986 */ /* 0x0009e4000c101d04 */
.L_x_15405:
[----:B------:R-:W-:Y:S04]  /*3af0*/  BSSY B1, `(.L_x_15406) ;  /* 0x000000f000017945 */ /* 0x000fe80003800000 */
[----:B------:R-:W-:Y:S05]  /*3b00*/  @!P5 BRA `(.L_x_15407) ;  /* 0x000000000034d947 */ /* 0x000fea0003800000 */
[----:B01234-:R-:W0:Y:S01]  /*3b10*/  LDC.64 R200, c[0x0][0x2f8] ;  /* 0x0000be00ffc87b82 */ /* 0x01fe220000000a00 */
        /* <DEDUP_REMOVED lines=12> */
.L_x_15407:
[----:B------:R-:W-:Y:S05]  /*3be0*/  BSYNC B1 ;  /* 0x0000000000017941 */ /* 0x000fea0003800000 */
.L_x_15406:
        /* <DEDUP_REMOVED lines=13> */
.L_x_15409:
[----:B------:R-:W-:Y:S05]  /*3cc0*/  BSYNC B1 ;  /* 0x0000000000017941 */ /* 0x000fea0003800000 */
.L_x_15408:
        /* <DEDUP_REMOVED lines=13> */
.L_x_15411:
[----:B------:R-:W-:Y:S05]  /*3da0*/  BSYNC B1 ;  /* 0x0000000000017941 */ /* 0x000fea0003800000 */
.L_x_15410:
        /* <DEDUP_REMOVED lines=9> */
.L_x_15413:
[----:B------:R-:W-:Y:S05]  /*3e40*/  BSYNC B1 ;  /* 0x0000000000017941 */ /* 0x000fea0003800000 */
.L_x_15412:
        /* <DEDUP_REMOVED lines=9> */
.L_x_15415:
[----:B------:R-:W-:Y:S05]  /*3ee0*/  BSYNC B1 ;  /* 0x0000000000017941 */ /* 0x000fea0003800000 */
.L_x_15414:
[----:B------:R-:W-:Y:S05]  /*3ef0*/  @!P0 BRA `(.L_x_15416) ;  /* 0x0000000000208947 */ /* 0x000fea0003800000 */
[----:B01234-:R-:W0:Y:S01]  /*3f00*/  LDC.64 R200, c[0x0][0x308] ;  /* 0x0000c200ffc87b82 */ /* 0x01fe220000000a00 */
[----:B------:R-:W-:Y:S02]  /*3f10*/  IADD3 R176, R3, 0x80, RZ ;  /* 0x0000008003b07810 */ /* 0x000fe40007ffe0ff */
[----:B------:R-:W-:Y:S02]  /*3f20*/  SEL R178, R214, R150, P1 ;  /* 0x00000096d6b27207 */ /* 0x000fe40000800000 */
[----:B------:R-:W-:Y:S02]  /*3f30*/  SEL R177, R213, R149, P1 ;  /* 0x00000095d5b17207 */ /* 0x000fe40000800000 */
[----:B------:R-:W-:Y:S01]  /*3f40*/  SEL R179, R215, R151, P1 ;  /* 0x00000097d7b37207 */ /* 0x000fe20000800000 */
[----:B0-----:R-:W-:Y:S01]  /*3f50*/  IMAD.WIDE.U32 R200, R176, 0x10, R200 ;  /* 0x00000010b0c87825 */ /* 0x001fe200078e00c8 */
[----:B------:R-:W-:-:S05]  /*3f60*/  SEL R176, R212, R148, P1 ;  /* 0x00000094d4b07207 */ /* 0x000fca0000800000 */
[----:B------:R0:W-:Y:S02]  /*3f70*/  STG.E.128 desc[UR4][R200.64], R176 ;  /* 0x000000b0c8007986 */ /* 0x0001e4000c101d04 */
.L_x_15416:
        /* <DEDUP_REMOVED lines=15> */
.L_x_15418:
[----:B------:R-:W-:Y:S05]  /*4070*/  BSYNC B1 ;  /* 0x0000000000017941 */ /* 0x000fea0003800000 */
.L_x_15417:
        /* <DEDUP_REMOVED lines=13> */
.L_x_15420:
[----:B------:R-:W-:Y:S05]  /*4150*/  BSYNC B1 ;  /* 0x0000000000017941 */ /* 0x000fea0003800000 */
.L_x_15419:
        /* <DEDUP_REMOVED lines=13> */
.L_x_15422:
[----:B------:R-:W-:Y:S05]  /*4230*/  BSYNC B1 ;  /* 0x0000000000017941 */ /* 0x000fea0003800000 */
.L_x_15421:
        /* <DEDUP_REMOVED lines=9> */
.L_x_15424:
[----:B------:R-:W-:Y:S05]  /*42d0*/  BSYNC B1 ;  /* 0x0000000000017941 */ /* 0x000fea0003800000 */
.L_x_15423:
        /* <DEDUP_REMOVED lines=9> */
.L_x_15426:
[----:B------:R-:W-:Y:S05]  /*4370*/  BSYNC B1 ;  /* 0x0000000000017941 */ /* 0x000fea0003800000 */
.L_x_15425:
        /* <DEDUP_REMOVED lines=9> */
.L_x_15427:
        /* <DEDUP_REMOVED lines=15> */
.L_x_15429:
[----:B------:R-:W-:Y:S05]  /*4500*/  BSYNC B1 ;  /* 0x0000000000017941 */ /* 0x000fea0003800000 */
.L_x_15428:
        /* <DEDUP_REMOVED lines=13> */
.L_x_15431:
[----:B------:R-:W-:Y:S05]  /*45e0*/  BSYNC B1 ;  /* 0x0000000000017941 */ /* 0x000fea0003800000 */
.L_x_15430:
        /* <DEDUP_REMOVED lines=13> */
.L_x_15433:
[----:B------:R-:W-:Y:S05]  /*46c0*/  BSYNC B1 ;  /* 0x0000000000017941 */ /* 0x000fea0003800000 */
.L_x_15432:
        /* <DEDUP_REMOVED lines=9> */
.L_x_15435:
[----:B------:R-:W-:Y:S05]  /*4760*/  BSYNC B1 ;  /* 0x0000000000017941 */ /* 0x000fea0003800000 */
.L_x_15434:
        /* <DEDUP_REMOVED lines=9> */
.L_x_15437:
[----:B------:R-:W-:Y:S05]  /*4800*/  BSYNC B1 ;  /* 0x0000000000017941 */ /* 0x000fea0003800000 */
.L_x_15436:
        /* <DEDUP_REMOVED lines=9> */
.L_x_15438:
        /* <DEDUP_REMOVED lines=15> */
.L_x_15440:
[----:B------:R-:W-:Y:S05]  /*4990*/  BSYNC B1 ;  /* 0x0000000000017941 */ /* 0x000fea0003800000 */
.L_x_15439:
        /* <DEDUP_REMOVED lines=13> */
.L_x_15442:
[----:B------:R-:W-:Y:S05]  /*4a70*/  BSYNC B1 ;  /* 0x0000000000017941 */ /* 0x000fea0003800000 */
.L_x_15441:
        /* <DEDUP_REMOVED lines=13> */
.L_x_15444:
[----:B------:R-:W-:Y:S05]  /*4b50*/  BSYNC B1 ;  /* 0x0000000000017941 */ /* 0x000fea0003800000 */
.L_x_15443:
        /* <DEDUP_REMOVED lines=9> */
.L_x_15446:
[----:B------:R-:W-:Y:S05]  /*4bf0*/  BSYNC B1 ;  /* 0x0000000000017941 */ /* 0x000fea0003800000 */
.L_x_15445:
        /* <DEDUP_REMOVED lines=9> */
.L_x_15448:
[----:B------:R-:W-:Y:S05]  /*4c90*/  BSYNC B1 ;  /* 0x0000000000017941 */ /* 0x000fea0003800000 */
.L_x_15447:
        /* <DEDUP_REMOVED lines=9> */
.L_x_15449:
        /* <DEDUP_REMOVED lines=15> */
.L_x_15451:
[----:B------:R-:W-:Y:S05]  /*4e20*/  BSYNC B1 ;  /* 0x0000000000017941 */ /* 0x000fea0003800000 */
.L_x_15450:
        /* <DEDUP_REMOVED lines=13> */
.L_x_15453:
[----:B------:R-:W-:Y:S05]  /*4f00*/  BSYNC B1 ;  /* 0x0000000000017941 */ /* 0x000fea0003800000 */
.L_x_15452:
        /* <DEDUP_REMOVED lines=13> */
.L_x_15455:
[----:B------:R-:W-:Y:S05]  /*4fe0*/  BSYNC B1 ;  /* 0x0000000000017941 */ /* 0x000fea0003800000 */
.L_x_15454:
        /* <DEDUP_REMOVED lines=9> */
.L_x_15457:
[----:B------:R-:W-:Y:S05]  /*5080*/  BSYNC B1 ;  /* 0x0000000000017941 */ /* 0x000fea0003800000 */
.L_x_15456:
        /* <DEDUP_REMOVED lines=9> */
.L_x_15459:
[----:B------:R-:W-:Y:S05]  /*5120*/  BSYNC B1 ;  /* 0x0000000000017941 */ /* 0x000fea0003800000 */
.L_x_15458:
        /* <DEDUP_REMOVED lines=9> */
.L_x_15460:
        /* <DEDUP_REMOVED lines=15> */
.L_x_15462:
[----:B------:R-:W-:Y:S05]  /*52b0*/  BSYNC B1 ;  /* 0x0000000000017941 */ /* 0x000fea0003800000 */
.L_x_15461:
[----:B01234-:R-:W0:Y:S01]  /*52c0*/  LDC R178, c[0x0][0x29c] ;  /* 0x0000a700ffb27b82 */ /* 0x01fe220000000800 */
[----:B------:R-:W-:Y:S01]  /*52d0*/  @!P6 ISETP.NE.U32.AND P2, PT, R2, RZ, PT ;  /* 0x000000ff0200e20c */ /* 0x000fe20003f45070 */
        /* <DEDUP_REMOVED lines=12> */
.L_x_15464:
[----:B------:R-:W-:Y:S05]  /*53a0*/  BSYNC B1 ;  /* 0x0000000000017941 */ /* 0x000fea0003800000 */
.L_x_15463:
        /* <DEDUP_REMOVED lines=11> */
.L_x_15466:
[----:B------:R-:W-:Y:S05]  /*5460*/  BSYNC B1 ;  /* 0x0000000000017941 */ /* 0x000fea0003800000 */
.L_x_15465:
[----:B------:R-:W-:Y:S01]  /*5470*/  @!P6 ISETP.NE.U32.AND P3, PT, R2, RZ, PT ;  /* 0x000000ff0200e20c */ /* 0x000fe20003f65070 */
[----:B------:R-:W-:Y:S01]  /*5480*/  BSSY B1, `(.L_x_15467) ;  /* 0x000000f000017945 */ /* 0x000fe20003800000 */
[C---:B------:R-:W-:Y:S01]  /*5490*/  SEL R148, R4.reuse, R148, P1 ;  /* 0x0000009404947207 */ /* 0x040fe20000800000 */
[-C--:B0-----:R-:W-:Y:S01]  /*54a0*/  FMUL.FTZ R4, R4, R178.reuse ;  /* 0x000000b204047220 */ /* 0x081fe20000410000 */
        /* <DEDUP_REMOVED lines=12> */
.L_x_15468:
[----:B------:R-:W-:Y:S05]  /*5570*/  BSYNC B1 ;  /* 0x0000000000017941 */ /* 0x000fea0003800000 */
.L_x_15467:
        /* <DEDUP_REMOVED lines=8> */
[----:B------:R-:W-:-:S04]  /*5600*/  ISETP.NE.U32.AND P2, PT, R2, RZ, PT ;  /* 0x000000ff0200720c */ /* 0x000fc80003f45070 */
[----:B------:R-:W-:Y:S01]  /*5610*/  ISETP.NE.AND.EX P2, PT, R0, RZ, PT, P2 ;  /* 0x000000ff0000720c */ /* 0x000fe20003f45320 */
[----:B------:R-:W-:-:S04]  /*5620*/  FFMA.FTZ R0, R168, R184, R183 ;  /* 0x000000b8a8007223 */ /* 0x000fc800000100b7 */
[----:B------:R-:W-:-:S04]  /*5630*/  FADD.FTZ R0, R172, -R0 ;  /* 0x80000000ac007221 */ /* 0x000fc80000010000 */
[----:B------:R-:W-:-:S04]  /*5640*/  FMUL.FTZ R4, R5, R0 ;  /* 0x0000000005047220 */ /* 0x000fc80000410000 */
[----:B------:R-:W-:-:S07]  /*5650*/  @P2 FADD.FTZ R4, R147, R4 ;  /* 0x0000000493042221 */ /* 0x000fce0000010000 */
.L_x_15470:
[----:B------:R-:W-:Y:S05]  /*5660*/  BSYNC B1 ;  /* 0x0000000000017941 */ /* 0x000fea0003800000 */
.L_x_15469:
        /* <DEDUP_REMOVED lines=15> */
.L_x_15360:
[----:B------:R-:W-:Y:S05]  /*5760*/  BSYNC B0 ;  /* 0x0000000000007941 */ /* 0x000fea0003800000 */
.L_x_15358:
        /* <DEDUP_REMOVED lines=102> */
[----:B-1----:R-:W-:Y:S01]  /*5dd0*/  FADD.FTZ R13, R3, R34 ;  /* 0x00000022030d7221 */ /* 0x002fe20000010000 */
[----:B--2---:R-:W-:Y:S01]  /*5de0*/  FADD.FTZ R35, R4, R35 ;  /* 0x0000002304237221 */ /* 0x004fe20000010000 */
[----:B------:R-:W-:Y:S01]  /*5df0*/  SHF.L.U32 R4, R43, 0x2, RZ ;  /* 0x000000022b047819 */ /* 0x000fe200000006ff */
[----:B------:R-:W-:Y:S01]  /*5e00*/  STS.128 [R0], R84 ;  /* 0x0000005400007388 */ /* 0x000fe20000000c00 */
[----:B---3--:R-:W-:Y:S01]  /*5e10*/  FADD.FTZ R15, R5, R36 ;  /* 0x00000024050f7221 */ /* 0x008fe20000010000 */
[----:B------:R-:W-:-:S02]  /*5e20*/  SHF.L.U64.HI R5, R43, 0x2, R2 ;  /* 0x000000022b057819 */ /* 0x000fc40000010202 */
[----:B------:R-:W-:Y:S01]  /*5e30*/  STS.128 [R0+0x200], R80 ;  /* 0x0002005000007388 */ /* 0x000fe20000000c00 */
[----:B------:R-:W-:Y:S01]  /*5e40*/  IADD3 R2, P0, R4, UR6, RZ ;  /* 0x0000000604027c10 */ /* 0x000fe2000ff1e0ff */
[----:B0-----:R-:W-:Y:S02]  /*5e50*/  FADD.FTZ R7, R7, R38 ;  /* 0x0000002607077221 */ /* 0x001fe40000010000 */
        /* <DEDUP_REMOVED lines=116> */
.L_x_15364:
        /* <DEDUP_REMOVED lines=8> */
.L_x_15473:
[----:B------:R-:W-:Y:S05]  /*6620*/  BSYNC B1 ;  /* 0x0000000000017941 */ /* 0x000fea0003800000 */
.L_x_15472:
        /* <DEDUP_REMOVED lines=8> */
.L_x_15474:
[----:B------:R-:W-:Y:S01]  /*66b0*/  FADD.FTZ R176, R178, R176 ;  /* 0x000000b0b2b07221 */ /* 0x000fe20000010000 */
[----:B------:R-:W-:-:S04]  /*66c0*/  HFMA2.MMA R200, -RZ, RZ, 0, 1.1920928955078125e-07 ;  /* 0x00000002ffc87435 */ /* 0x000fc800000001ff */
[----:B------:R-:W-:Y:S02]  /*66d0*/  MOV R201, R176 ;  /* 0x000000b000c97202 */ /* 0x000fe40000000f00 */
[----:B------:R-:W-:-:S07]  /*66e0*/  MOV R178, R212 ;  /* 0x000000d400b27202 */ /* 0x000fce0000000f00 */
[----:B------:R-:W-:Y:S05]  /*66f0*/  WARPSYNC.COLLECTIVE R182, `(.L_x_15475) ;  /* 0x00000000b6087348 */ /* 0x000fea0003c00000 */
[----:B------:R0:W1:Y:S02]  /*6700*/  SHFL.BFLY P0, R212, R201, R200, R184 ;  /* 0x0c0000c8c9d47389 */ /* 0x00006400000000b8 */
[----:B01----:R-:W-:Y:S01]  /*6710*/  ENDCOLLECTIVE ;  /* 0x000000000000791b */ /* 0x003fe20003800000 */
.L_x_15475:
[----:B------:R-:W-:-:S05]  /*6720*/  FADD.FTZ R177, R178, R177 ;  /* 0x000000b1b2b17221 */ /* 0x000fca0000010000 */
[----:B------:R-:W-:Y:S02]  /*6730*/  MOV R201, R177 ;  /* 0x000000b100c97202 */ /* 0x000fe40000000f00 */
[----:B------:R-:W-:-:S07]  /*6740*/  MOV R178, R212 ;  /* 0x000000d400b27202 */ /* 0x000fce0000000f00 */
[----:B------:R-:W-:Y:S05]  /*6750*/  WARPSYNC.COLLECTIVE R182, `(.L_x_15476) ;  /* 0x00000000b6087348 */ /* 0x000fea0003c00000 */
[----:B------:R0:W1:Y:S02]  /*6760*/  SHFL.BFLY P0, R212, R201, R200, R184 ;  /* 0x0c0000c8c9d47389 */ /* 0x00006400000000b8 */
[----:B01----:R-:W-:Y:S01]  /*6770*/  ENDCOLLECTIVE ;  /* 0x000000000000791b */ /* 0x003fe20003800000 */
.L_x_15476:
[----:B------:R-:W-:Y:S01]  /*6780*/  FADD.FTZ R176, R176, R178 ;  /* 0x000000b2b0b07221 */ /* 0x000fe20000010000 */
[----:B------:R-:W-:-:S04]  /*6790*/  HFMA2.MMA R200, -RZ, RZ, 0, 2.384185791015625e-07 ;  /* 0x00000004ffc87435 */ /* 0x000fc800000001ff */
[----:B------:R-:W-:Y:S02]  /*67a0*/  MOV R201, R176 ;  /* 0x000000b000c97202 */ /* 0x000fe40000000f00 */
[----:B------:R-:W-:-:S07]  /*67b0*/  MOV R178, R212 ;  /* 0x000000d400b27202 */ /* 0x000fce0000000f00 */
[----:B------:R-:W-:Y:S05]  /*67c0*/  WARPSYNC.COLLECTIVE R182, `(.L_x_15477) ;  /* 0x00000000b6087348 */ /* 0x000fea0003c00000 */
[----:B------:R0:W1:Y:S02]  /*67d0*/  SHFL.BFLY P0, R212, R201, R200, R184 ;  /* 0x0c0000c8c9d47389 */ /* 0x00006400000000b8 */
[----:B01----:R-:W-:Y:S01]  /*67e0*/  ENDCOLLECTIVE ;  /* 0x000000000000791b */ /* 0x003fe20003800000 */
.L_x_15477:
[----:B------:R-:W-:-:S05]  /*67f0*/  FADD.FTZ R177, R177, R178 ;  /* 0x000000b2b1b17221 */ /* 0x000fca0000010000 */
[----:B------:R-:W-:Y:S02]  /*6800*/  MOV R201, R177 ;  /* 0x000000b100c97202 */ /* 0x000fe40000000f00 */
[----:B------:R-:W-:-:S07]  /*6810*/  MOV R178, R212 ;  /* 0x000000d400b27202 */ /* 0x000fce0000000f00 */
[----:B------:R-:W-:Y:S05]  /*6820*/  WARPSYNC.COLLECTIVE R182, `(.L_x_15478) ;  /* 0x00000000b6087348 */ /* 0x000fea0003c00000 */
[----:B------:R0:W1:Y:S02]  /*6830*/  SHFL.BFLY P0, R212, R201, R200, R184 ;  /* 0x0c0000c8c9d47389 */ /* 0x00006400000000b8 */
[----:B01----:R-:W-:Y:S01]  /*6840*/  ENDCOLLECTIVE ;  /* 0x000000000000791b */ /* 0x003fe20003800000 */
.L_x_15478:
[----:B------:R-:W-:Y:S01]  /*6850*/  FADD.FTZ R176, R176, R178 ;  /* 0x000000b2b0b07221 */ /* 0x000fe20000010000 */
[----:B------:R-:W-:-:S04]  /*6860*/  HFMA2.MMA R200, -RZ, RZ, 0, 4.76837158203125e-07 ;  /* 0x00000008ffc87435 */ /* 0x000fc800000001ff */
[----:B------:R-:W-:Y:S02]  /*6870*/  MOV R201, R176 ;  /* 0x000000b000c97202 */ /* 0x000fe40000000f00 */
[----:B------:R-:W-:-:S07]  /*6880*/  MOV R178, R212 ;  /* 0x000000d400b27202 */ /* 0x000fce0000000f00 */
[----:B------:R-:W-:Y:S05]  /*6890*/  WARPSYNC.COLLECTIVE R182, `(.L_x_15479) ;  /* 0x00000000b6087348 */ /* 0x000fea0003c00000 */
[----:B------:R0:W1:Y:S02]  /*68a0*/  SHFL.BFLY P0, R212, R201, R200, R184 ;  /* 0x0c0000c8c9d47389 */ /* 0x00006400000000b8 */
[----:B01----:R-:W-:Y:S01]  /*68b0*/  ENDCOLLECTIVE ;  /* 0x000000000000791b */ /* 0x003fe20003800000 */
.L_x_15479:
[----:B------:R-:W-:-:S05]  /*68c0*/  FADD.FTZ R177, R177, R178 ;  /* 0x000000b2b1b17221 */ /* 0x000fca0000010000 */
[----:B------:R-:W-:Y:S02]  /*68d0*/  MOV R201, R177 ;  /* 0x000000b100c97202 */ /* 0x000fe40000000f00 */
[----:B------:R-:W-:-:S07]  /*68e0*/  MOV R178, R212 ;  /* 0x000000d400b27202 */ /* 0x000fce0000000f00 */
[----:B------:R-:W-:Y:S05]  /*68f0*/  WARPSYNC.COLLECTIVE R182, `(.L_x_15480) ;  /* 0x00000000b6087348 */ /* 0x000fea0003c00000 */
[----:B------:R0:W1:Y:S02]  /*6900*/  SHFL.BFLY P0, R212, R201, R200, R184 ;  /* 0x0c0000c8c9d47389 */ /* 0x00006400000000b8 */
[----:B01----:R-:W-:Y:S01]  /*6910*/  ENDCOLLECTIVE ;  /* 0x000000000000791b */ /* 0x003fe20003800000 */
.L_x_15480:
[----:B------:R-:W-:Y:S01]  /*6920*/  FADD.FTZ R178, R176, R178 ;  /* 0x000000b2b0b27221 */ /* 0x000fe20000010000 */
[----:B------:R-:W-:-:S04]  /*6930*/  HFMA2.MMA R200, -RZ, RZ, 0, 9.5367431640625e-07 ;  /* 0x00000010ffc87435 */ /* 0x000fc800000001ff */
[----:B------:R-:W-:Y:S02]  /*6940*/  MOV R201, R178 ;  /* 0x000000b200c97202 */ /* 0x000fe40000000f00 */
[----:B------:R-:W-:-:S07]  /*6950*/  MOV R176, R212 ;  /* 0x000000d400b07202 */ /* 0x000fce0000000f00 */
[----:B------:R-:W-:Y:S05]  /*6960*/  WARPSYNC.COLLECTIVE R182, `(.L_x_15481) ;  /* 0x00000000b6087348 */ /* 0x000fea0003c00000 */
[----:B------:R0:W1:Y:S02]  /*6970*/  SHFL.BFLY P0, R212, R201, R200, R184 ;  /* 0x0c0000c8c9d47389 */ /* 0x00006400000000b8 */
[----:B01----:R-:W-:Y:S01]  /*6980*/  ENDCOLLECTIVE ;  /* 0x000000000000791b */ /* 0x003fe20003800000 */
.L_x_15481:
[----:B------:R-:W-:-:S05]  /*6990*/  FADD.FTZ R183, R177, R176 ;  /* 0x000000b0b1b77221 */ /* 0x000fca0000010000 */
[----:B------:R-:W-:Y:S02]  /*69a0*/  MOV R201, R183 ;  /* 0x000000b700c97202 */ /* 0x000fe40000000f00 */
[----:B------:R-:W-:-:S07]  /*69b0*/  MOV R179, R212 ;  /* 0x000000d400b37202 */ /* 0x000fce0000000f00 */
[----:B------:R-:W-:Y:S05]  /*69c0*/  WARPSYNC.COLLECTIVE R182, `(.L_x_15482) ;  /* 0x00000000b6087348 */ /* 0x000fea0003c00000 */
[----:B------:R0:W1:Y:S02]  /*69d0*/  SHFL.BFLY P0, R212, R201, R200, R184 ;  /* 0x0c0000c8c9d47389 */ /* 0x00006400000000b8 */
[----:B01----:R-:W-:Y:S01]  /*69e0*/  ENDCOLLECTIVE ;  /* 0x000000000000791b */ /* 0x003fe20003800000 */
.L_x_15482:
[----:B------:R-:W-:Y:S01]  /*69f0*/  MOV R184, R212 ;  /* 0x000000d400b87202 */ /* 0x000fe20000000f00 */
[----:B------:R-:W-:Y:S06]  /*6a00*/  BRA `(.L_x_15483) ;  /* 0xffffffbc00607947 */ /* 0x000fec000383ffff */
.L_x_15484:
        /* <DEDUP_REMOVED lines=15> */
.L_x_17045:


//--------------------- .text._ZN10layer_norm13ln_bwd_kernelINS_13Kernel_traitsIfffffjLj1280ELj1ELj4ELj1ELj16ENS_18Kernel_traits_baseILj1280EfffffjLj128EEEEELb0ELb1ELb0ELb0EEEvNS_9BwdParamsE --------------------------
	.section	.text._ZN10layer_norm13ln_bwd_kernelINS_13Kernel_traitsIfffffjLj1280ELj1ELj4ELj1ELj16ENS_18Kernel_traits_baseILj1280EfffffjLj128EEEEELb0ELb1ELb0ELb0EEEvNS_9BwdParamsE,"ax",@progbits
	.align	128
        .global         _ZN10layer_norm13ln_bwd_kernelINS_13Kernel_traitsIfffffjLj1280ELj1ELj4ELj1ELj16ENS_18Kernel_traits_baseILj1280EfffffjLj128EEEEELb0ELb1ELb0ELb0EEEvNS_9BwdParamsE
        .type           _ZN10layer_norm13ln_bwd_kernelINS_13Kernel_traitsIfffffjLj1280ELj1ELj4ELj1ELj16ENS_18Kernel_traits_baseILj1280EfffffjLj128EEEEELb0ELb1ELb0ELb0EEEvNS_9BwdParamsE,@function
        .size           _ZN10layer_norm13ln_bwd_kernelINS_13Kernel_traitsIfffffjLj1280ELj1ELj4ELj1ELj16ENS_18Kernel_traits_baseILj1280EfffffjLj128EEEEELb0ELb1ELb0ELb0EEEvNS_9BwdParamsE,(.L_x_17046 - _ZN10layer_norm13ln_bwd_kernelINS_13Kernel_traitsIfffffjLj1280ELj1ELj4ELj1ELj16ENS_18Kernel_traits_baseILj1280EfffffjLj128EEEEELb0ELb1ELb0ELb0EEEvNS_9BwdParamsE)
        .other          _ZN10layer_norm13ln_bwd_kernelINS_13Kernel_traitsIfffffjLj1280ELj1ELj4ELj1ELj16ENS_18Kernel_traits_baseILj1280EfffffjLj128EEEEELb0ELb1ELb0ELb0EEEvNS_9BwdParamsE,@"STO_CUDA_ENTRY STV_DEFAULT"
_ZN10layer_norm13ln_bwd_kernelINS_13Kernel_traitsIfffffjLj1280ELj1ELj4ELj1ELj16ENS_18Kernel_traits_baseILj1280EfffffjLj128EEEEELb0ELb1ELb0ELb0EEEvNS_9BwdParamsE:
.text._ZN10layer_norm13ln_bwd_kernelINS_13Kernel_traitsIfffffjLj1280ELj1ELj4ELj1ELj16ENS_18Kernel_traits_baseILj1280EfffffjLj128EEEEELb0ELb1ELb0ELb0EEEvNS_9BwdParamsE:
        /* <DEDUP_REMOVED lines=22> */
[C---:B------:R-:W-:Y:S01]  /*0160*/  LOP3.LUT P0, RZ, R0.reuse, 0xffffffe0, RZ, 0xc0, !PT ;  /* 0xffffffe000ff7812 */ /* 0x040fe2000780c0ff */
[----:B------:R-:W2:Y:S01]  /*0170*/  LDL.64 R126, [R1+0x158] ;  /* 0x00015800017e7983 */ /* 0x000ea20000100a00 */
[----:B------:R-:W-:-:S02]  /*0180*/  ISETP.GE.U32.AND P3, PT, R0, 0x40, PT ;  /* 0x000000400000780c */ /* 0x000fc40003f66070 */
[C---:B------:R-:W-:Y:S01]  /*0190*/  ISETP.GE.U32.AND P2, PT, R0.reuse, 0x60, PT ;  /* 0x000000600000780c */ /* 0x040fe20003f46070 */
[----:B------:R-:W3:Y:S01]  /*01a0*/  LDL.64 R128, [R1+0x160] ;  /* 0x0001600001807983 */ /* 0x000ee20000100a00 */
[----:B------:R-:W-:-:S03]  /*01b0*/  ISETP.GE.U32.AND P6, PT, R0, 0x80, PT ;  /* 0x000000800000780c */ /* 0x000fc60003fc6070 */
[----:B------:R-:W3:Y:S04]  /*01c0*/  LDL.64 R130, [R1+0x168] ;  /* 0x0001680001827983 */ /* 0x000ee80000100a00 */
[----:B0-----:R-:W0:Y:S01]  /*01d0*/  @P0 LDC.64 R4, c[0x0][0x260] ;  /* 0x00009800ff040b82 */ /* 0x001e220000000a00 */
[----:B------:R-:W-:Y:S01]  /*01e0*/  @P0 LOP3.LUT R3, R3, 0x10, RZ, 0xfc, !PT ;  /* 0x0000001003030812 */ /* 0x000fe200078efcff */
[----:B------:R-:W-:Y:S01]  /*01f0*/  ULDC.64 UR4, c[0x0][0x208] ;  /* 0x0000820000047ab9 */ /* 0x000fe20000000a00 */
[----:B------:R-:W4:Y:S02]  /*0200*/  LDL.64 R116, [R1+0x140] ;  /* 0x0001400001747983 */ /* 0x000f240000100a00 */
[----:B------:R-:W-:Y:S02]  /*0210*/  LOP3.LUT R3, R3, 0xfffffff7, RZ, 0xc0, !PT ;  /* 0xfffffff703037812 */ /* 0x000fe400078ec0ff */
[----:B------:R-:W4:Y:S01]  /*0220*/  LDL.64 R118, [R1+0x148] ;  /* 0x0001480001767983 */ /* 0x000f220000100a00 */
[----:B------:R-:W5:Y:S01]  /*0230*/  @P0 LDC.64 R6, c[0x0][0x278] ;  /* 0x00009e00ff060b82 */ /* 0x000f620000000a00 */
[----:B------:R-:W-:-:S02]  /*0240*/  @P3 LOP3.LUT R3, R3, 0x8, RZ, 0xfc, !PT ;  /* 0x0000000803033812 */ /* 0x000fc400078efcff */
[----:B------:R-:W4:Y:S02]  /*0250*/  LDL.64 R120, [R1+0x130] ;  /* 0x0001300001787983 */ /* 0x000f240000100a00 */
[----:B------:R-:W-:Y:S02]  /*0260*/  LOP3.LUT R3, R3, 0xfffffffb, RZ, 0xc0, !PT ;  /* 0xfffffffb03037812 */ /* 0x000fe400078ec0ff */
[----:B------:R-:W4:Y:S01]  /*0270*/  LDL.64 R122, [R1+0x138] ;  /* 0x00013800017a7983 */ /* 0x000f220000100a00 */
[----:B------:R-:W1:Y:S01]  /*0280*/  @P3 LDC.64 R8, c[0x0][0x260] ;  /* 0x00009800ff083b82 */ /* 0x000e620000000a00 */
[----:B------:R-:W-:Y:S02]  /*0290*/  @P2 LOP3.LUT R3, R3, 0x4, RZ, 0xfc, !PT ;  /* 0x0000000403032812 */ /* 0x000fe400078efcff */
[----:B------:R-:W-:Y:S01]  /*02a0*/  ISETP.GE.U32.AND P5, PT, R0, 0xa0, PT ;  /* 0x000000a00000780c */ /* 0x000fe20003fa6070 */
[----:B------:R-:W4:Y:S01]  /*02b0*/  LDL.64 R112, [R1+0x110] ;  /* 0x0001100001707983 */ /* 0x000f220000100a00 */
[----:B------:R-:W-:-:S03]  /*02c0*/  LOP3.LUT R3, R3, 0xfffffffd, RZ, 0xc0, !PT ;  /* 0xfffffffd03037812 */ /* 0x000fc600078ec0ff */
[----:B------:R-:W1:Y:S01]  /*02d0*/  @P3 LDC.64 R10, c[0x0][0x278] ;  /* 0x00009e00ff0a3b82 */ /* 0x000e620000000a00 */
[----:B------:R-:W4:Y:S04]  /*02e0*/  LDL.64 R114, [R1+0x118] ;  /* 0x0001180001727983 */ /* 0x000f280000100a00 */
[----:B------:R-:W4:Y:S03]  /*02f0*/  LDL.64 R108, [R1+0x120] ;  /* 0x00012000016c7983 */ /* 0x000f260000100a00 */
[----:B------:R-:W1:Y:S01]  /*0300*/  @P2 LDC.64 R16, c[0x0][0x260] ;  /* 0x00009800ff102b82 */ /* 0x000e620000000a00 */
[----:B------:R-:W4:Y:S04]  /*0310*/  LDL.64 R110, [R1+0x128] ;  /* 0x00012800016e7983 */ /* 0x000f280000100a00 */
[----:B------:R-:W4:Y:S03]  /*0320*/  LDL.64 R104, [R1+0xf0] ;  /* 0x0000f00001687983 */ /* 0x000f260000100a00 */
[----:B------:R-:W1:Y:S01]  /*0330*/  @P2 LDC.64 R18, c[0x0][0x278] ;  /* 0x00009e00ff122b82 */ /* 0x000e620000000a00 */
[----:B0-----:R-:W-:Y:S01]  /*0340*/  @P0 IMAD.WIDE.U32 R4, R49, 0x10, R4 ;  /* 0x0000001031040825 */ /* 0x001fe200078e0004 */
[----:B------:R-:W-:Y:S01]  /*0350*/  @P6 LOP3.LUT R3, R3, 0x2, RZ, 0xfc, !PT ;  /* 0x0000000203036812 */ /* 0x000fe200078efcff */
[----:B------:R-:W4:Y:S04]  /*0360*/  LDL.64 R106, [R1+0xf8] ;  /* 0x0000f800016a7983 */ /* 0x000f280000100a00 */
[----:B------:R-:W4:Y:S01]  /*0370*/  LDL.64 R100, [R1+0x100] ;  /* 0x0001000001647983 */ /* 0x000f220000100a00 */
[----:B------:R-:W0:Y:S01]  /*0380*/  @P6 LDC.64 R20, c[0x0][0x260] ;  /* 0x00009800ff146b82 */ /* 0x000e220000000a00 */
[----:B-----5:R-:W-:-:S02]  /*0390*/  @P0 IMAD.WIDE.U32 R6, R49, 0x10, R6 ;  /* 0x0000001031060825 */ /* 0x020fc400078e0006 */
[----:B------:R-:W5:Y:S04]  /*03a0*/  LDL.64 R102, [R1+0x108] ;  /* 0x0001080001667983 */ /* 0x000f680000100a00 */
[----:B------:R-:W5:Y:S01]  /*03b0*/  LDL.64 R96, [R1+0xd0] ;  /* 0x0000d00001607983 */ /* 0x000f620000100a00 */
[----:B------:R-:W0:Y:S01]  /*03c0*/  @P6 LDC.64 R22, c[0x0][0x278] ;  /* 0x00009e00ff166b82 */ /* 0x000e220000000a00 */
[----:B------:R-:W-:Y:S02]  /*03d0*/  @P0 LOP3.LUT R49, R49, 0x20, RZ, 0xfc, !PT ;  /* 0x0000002031310812 */ /* 0x000fe400078efcff */
[----:B------:R-:W5:Y:S03]  /*03e0*/  LDL.64 R98, [R1+0xd8] ;  /* 0x0000d80001627983 */ /* 0x000f660000100a00 */
[----:B-1----:R-:W-:Y:S01]  /*03f0*/  @P3 IMAD.WIDE.U32 R12, R49, 0x10, R8 ;  /* 0x00000010310c3825 */ /* 0x002fe200078e0008 */
[----:B------:R-:W-:Y:S01]  /*0400*/  LOP3.LUT R3, R3, 0xfffffffe, RZ, 0xc0, !PT ;  /* 0xfffffffe03037812 */ /* 0x000fe200078ec0ff */
[----:B------:R-:W5:Y:S01]  /*0410*/  LDL.64 R92, [R1+0xe0] ;  /* 0x0000e000015c7983 */ /* 0x000f620000100a00 */
[----:B------:R-:W-:Y:S01]  /*0420*/  P2R R50, PR, RZ, 0x40 ;  /* 0x00000040ff327803 */ /* 0x000fe20000000000 */
[C---:B------:R-:W-:Y:S01]  /*0430*/  @P3 IMAD.WIDE.U32 R14, R49.reuse, 0x10, R10 ;  /* 0x00000010310e3825 */ /* 0x040fe200078e000a */
[----:B------:R-:W-:Y:S01]  /*0440*/  @P3 IADD3 R49, R49, 0x20, RZ ;  /* 0x0000002031313810 */ /* 0x000fe20007ffe0ff */
[----:B------:R-:W5:Y:S01]  /*0450*/  LDL.64 R94, [R1+0xe8] ;  /* 0x0000e800015e7983 */ /* 0x000f620000100a00 */
[----:B------:R-:W-:Y:S01]  /*0460*/  @P5 LOP3.LUT R3, R3, 0x1, RZ, 0xfc, !PT ;  /* 0x0000000103035812 */ /* 0x000fe200078efcff */
[----:B------:R-:W1:Y:S02]  /*0470*/  @P5 LDC.64 R8, c[0x0][0x260] ;  /* 0x00009800ff085b82 */ /* 0x000e640000000a00 */
[C---:B------:R-:W-:Y:S01]  /*0480*/  @P2 IMAD.WIDE.U32 R16, R49.reuse, 0x10, R16 ;  /* 0x0000001031102825 */ /* 0x040fe200078e0010 */
[----:B------:R-:W5:Y:S03]  /*0490*/  LDL.64 R88, [R1+0xb0] ;  /* 0x0000b00001587983 */ /* 0x000f660000100a00 */
[C---:B------:R-:W-:Y:S01]  /*04a0*/  @P2 IMAD.WIDE.U32 R18, R49.reuse, 0x10, R18 ;  /* 0x0000001031122825 */ /* 0x040fe200078e0012 */
[----:B------:R-:W-:Y:S01]  /*04b0*/  @P2 IADD3 R49, R49, 0x20, RZ ;  /* 0x0000002031312810 */ /* 0x000fe20007ffe0ff */
[----:B------:R-:W5:Y:S04]  /*04c0*/  LDL.64 R90, [R1+0xb8] ;  /* 0x0000b800015a7983 */ /* 0x000f680000100a00 */
[----:B------:R-:W5:Y:S01]  /*04d0*/  LDL.64 R84, [R1+0xc0] ;  /* 0x0000c00001547983 */ /* 0x000f620000100a00 */
[----:B0-----:R-:W-:-:S03]  /*04e0*/  @P6 IMAD.WIDE.U32 R20, R49, 0x10, R20 ;  /* 0x0000001031146825 */ /* 0x001fc600078e0014 */
[----:B------:R-:W5:Y:S01]  /*04f0*/  LDL.64 R86, [R1+0xc8] ;  /* 0x0000c80001567983 */ /* 0x000f620000100a00 */
[C---:B------:R-:W-:Y:S01]  /*0500*/  @P6 IMAD.WIDE.U32 R22, R49.reuse, 0x10, R22 ;  /* 0x0000001031166825 */ /* 0x040fe200078e0016 */
[----:B------:R-:W-:Y:S01]  /*0510*/  @P6 IADD3 R49, R49, 0x20, RZ ;  /* 0x0000002031316810 */ /* 0x000fe20007ffe0ff */
[----:B------:R-:W0:Y:S01]  /*0520*/  @P5 LDC.64 R10, c[0x0][0x278] ;  /* 0x00009e00ff0a5b82 */ /* 0x000e220000000a00 */
[C---:B------:R-:W-:Y:S01]  /*0530*/  LOP3.LUT P6, RZ, R3.reuse, 0x4, RZ, 0xc0, !PT ;  /* 0x0000000403ff7812 */ /* 0x040fe200078cc0ff */
[----:B------:R-:W5:Y:S03]  /*0540*/  LDL.64 R80, [R1+0x90] ;  /* 0x0000900001507983 */ /* 0x000f660000100a00 */
[----:B------:R-:W-:Y:S01]  /*0550*/  P2R R48, PR, RZ, 0x40 ;  /* 0x00000040ff307803 */ /* 0x000fe20000000000 */
[----:B------:R-:W5:Y:S01]  /*0560*/  LDL.64 R82, [R1+0x98] ;  /* 0x0000980001527983 */ /* 0x000f620000100a00 */
[----:B------:R-:W-:-:S03]  /*0570*/  LOP3.LUT P6, RZ, R3, 0x8, RZ, 0xc0, !PT ;  /* 0x0000000803ff7812 */ /* 0x000fc600078cc0ff */
[----:B------:R-:W5:Y:S01]  /*0580*/  LDL.64 R76, [R1+0xa0] ;  /* 0x0000a000014c7983 */ /* 0x000f620000100a00 */
[----:B------:R-:W-:Y:S02]  /*0590*/  P2R R2, PR, RZ, 0x40 ;  /* 0x00000040ff027803 */ /* 0x000fe40000000000 */
[----:B------:R-:W-:Y:S01]  /*05a0*/  LOP3.LUT P6, RZ, R3, 0x10, RZ, 0xc0, !PT ;  /* 0x0000001003ff7812 */ /* 0x000fe200078cc0ff */
        /* <DEDUP_REMOVED lines=13> */
[----:B--2---:R-:W2:Y:S04]  /*0680*/  @P6 LDG.E.128 R124, desc[UR4][R6.64] ;  /* 0x00000004067c6981 */ /* 0x004ea8000c1e1d00 */
[----:B---3--:R-:W3:Y:S04]  /*0690*/  @P6 LDG.E.128 R128, desc[UR4][R4.64] ;  /* 0x0000000404806981 */ /* 0x008ee8000c1e1d00 */
[----:B--2---:R-:W-:Y:S04]  /*06a0*/  @P6 STL.64 [R1+0x150], R124 ;  /* 0x0001507c01006387 */ /* 0x004fe80000100a00 */
[----:B------:R-:W-:Y:S04]  /*06b0*/  @P6 STL.64 [R1+0x158], R126 ;  /* 0x0001587e01006387 */ /* 0x000fe80000100a00 */
[----:B---3--:R-:W-:Y:S04]  /*06c0*/  @P6 STL.64 [R1+0x160], R128 ;  /* 0x0001608001006387 */ /* 0x008fe80000100a00 */
[----:B------:R-:W-:Y:S01]  /*06d0*/  @P6 STL.64 [R1+0x168], R130 ;  /* 0x0001688201006387 */ /* 0x000fe20000100a00 */
[----:B------:R-:W-:-:S13]  /*06e0*/  ISETP.NE.AND P6, PT, R2, RZ, PT ;  /* 0x000000ff0200720c */ /* 0x000fda0003fc5270 */
[----:B----4-:R-:W2:Y:S04]  /*06f0*/  @P6 LDG.E.128 R116, desc[UR4][R14.64] ;  /* 0x000000040e746981 */ /* 0x010ea8000c1e1d00 */
[----:B------:R-:W3:Y:S01]  /*0700*/  @P6 LDG.E.128 R120, desc[UR4][R12.64] ;  /* 0x000000040c786981 */ /* 0x000ee2000c1e1d00 */
[C---:B------:R-:W-:Y:S02]  /*0710*/  ISETP.GE.U32.AND P0, PT, R0.reuse, 0xc0, PT ;  /* 0x000000c00000780c */ /* 0x040fe40003f06070 */
[C---:B------:R-:W-:Y:S02]  /*0720*/  ISETP.GE.U32.AND P1, PT, R0.reuse, 0xe0, PT ;  /* 0x000000e00000780c */ /* 0x040fe40003f26070 */
[C---:B------:R-:W-:Y:S02]  /*0730*/  ISETP.GE.U32.AND P2, PT, R0.reuse, 0x100, PT ;  /* 0x000001000000780c */ /* 0x040fe40003f46070 */
[----:B------:R-:W-:-:S07]  /*0740*/  ISETP.GE.U32.AND P3, PT, R0, 0x120, PT ;  /* 0x000001200000780c */ /* 0x000fce0003f66070 */
[----:B------:R-:W4:Y:S08]  /*0750*/  @P0 LDC.64 R28, c[0x0][0x260] ;  /* 0x00009800ff1c0b82 */ /* 0x000f300000000a00 */
[----:B------:R-:W4:Y:S01]  /*0760*/  @P0 LDC.64 R30, c[0x0][0x278] ;  /* 0x00009e00ff1e0b82 */ /* 0x000f220000000a00 */
[----:B------:R-:W-:-:S07]  /*0770*/  ISETP.GE.U32.AND P4, PT, R0, 0x140, PT ;  /* 0x000001400000780c */ /* 0x000fce0003f86070 */
[----:B------:R-:W4:Y:S08]  /*0780*/  @P1 LDC.64 R32, c[0x0][0x260] ;  /* 0x00009800ff201b82 */ /* 0x000f300000000a00 */
[----:B------:R-:W4:Y:S01]  /*0790*/  @P1 LDC.64 R34, c[0x0][0x278] ;  /* 0x00009e00ff221b82 */ /* 0x000f220000000a00 */
[----:B-1----:R-:W-:-:S04]  /*07a0*/  @P5 IMAD.WIDE.U32 R24, R49, 0x10, R8 ;  /* 0x0000001031185825 */ /* 0x002fc800078e0008 */
[----:B0-----:R-:W-:-:S03]  /*07b0*/  @P5 IMAD.WIDE.U32 R26, R49, 0x10, R10 ;  /* 0x00000010311a5825 */ /* 0x001fc600078e000a */
[----:B------:R-:W0:Y:S01]  /*07c0*/  @P2 LDC.64 R36, c[0x0][0x260] ;  /* 0x00009800ff242b82 */ /* 0x000e220000000a00 */
[----:B--2---:R-:W-:Y:S07]  /*07d0*/  @P6 STL.64 [R1+0x140], R116 ;  /* 0x0001407401006387 */ /* 0x004fee0000100a00 */
[----:B------:R-:W1:Y:S01]  /*07e0*/  @P2 LDC.64 R38, c[0x0][0x278] ;  /* 0x00009e00ff262b82 */ /* 0x000e620000000a00 */
[----:B------:R-:W-:Y:S04]  /*07f0*/  @P6 STL.64 [R1+0x148], R118 ;  /* 0x0001487601006387 */ /* 0x000fe80000100a00 */
[----:B---3--:R-:W-:Y:S03]  /*0800*/  @P6 STL.64 [R1+0x130], R120 ;  /* 0x0001307801006387 */ /* 0x008fe60000100a00 */
[----:B------:R-:W2:Y:S01]  /*0810*/  @P3 LDC.64 R8, c[0x0][0x260] ;  /* 0x00009800ff083b82 */ /* 0x000ea20000000a00 */
[----:B------:R-:W-:Y:S01]  /*0820*/  @P6 STL.64 [R1+0x138], R122 ;  /* 0x0001387a01006387 */ /* 0x000fe20000100a00 */
[----:B------:R-:W-:-:S02]  /*0830*/  ISETP.NE.AND P6, PT, R48, RZ, PT ;  /* 0x000000ff3000720c */ /* 0x000fc40003fc5270 */
[----:B------:R-:W-:Y:S01]  /*0840*/  @P5 IADD3 R49, R49, 0x20, RZ ;  /* 0x0000002031315810 */ /* 0x000fe20007ffe0ff */
[----:B-----5:R3:W5:Y:S03]  /*0850*/  @P5 LDG.E.128 R96, desc[UR4][R24.64] ;  /* 0x0000000418605981 */ /* 0x020766000c1e1d00 */
[----:B------:R-:W3:Y:S01]  /*0860*/  @P3 LDC.64 R10, c[0x0][0x278] ;  /* 0x00009e00ff0a3b82 */ /* 0x000ee20000000a00 */
[----:B------:R5:W5:Y:S07]  /*0870*/  @P5 LDG.E.128 R92, desc[UR4][R26.64] ;  /* 0x000000041a5c5981 */ /* 0x000b6e000c1e1d00 */
[----:B------:R-:W3:Y:S01]  /*0880*/  @P4 LDC.64 R44, c[0x0][0x260] ;  /* 0x00009800ff2c4b82 */ /* 0x000ee20000000a00 */
[----:B------:R-:W5:Y:S04]  /*0890*/  @P6 LDG.E.128 R108, desc[UR4][R18.64] ;  /* 0x00000004126c6981 */ /* 0x000f68000c1e1d00 */
[----:B------:R-:W5:Y:S01]  /*08a0*/  @P6 LDG.E.128 R112, desc[UR4][R16.64] ;  /* 0x0000000410706981 */ /* 0x000f62000c1e1d00 */
[----:B----4-:R-:W-:-:S02]  /*08b0*/  @P0 IMAD.WIDE.U32 R28, R49, 0x10, R28 ;  /* 0x00000010311c0825 */ /* 0x010fc400078e001c */
[----:B------:R-:W4:Y:S02]  /*08c0*/  @P4 LDC.64 R46, c[0x0][0x278] ;  /* 0x00009e00ff2e4b82 */ /* 0x000f240000000a00 */
[C---:B------:R-:W-:Y:S01]  /*08d0*/  @P0 IMAD.WIDE.U32 R30, R49.reuse, 0x10, R30 ;  /* 0x00000010311e0825 */ /* 0x040fe200078e001e */
[----:B------:R-:W-:Y:S01]  /*08e0*/  @P0 IADD3 R49, R49, 0x20, RZ ;  /* 0x0000002031310810 */ /* 0x000fe20007ffe0ff */
[----:B------:R5:W5:Y:S04]  /*08f0*/  @P0 LDG.E.128 R88, desc[UR4][R28.64] ;  /* 0x000000041c580981 */ /* 0x000b68000c1e1d00 */
[C---:B------:R-:W-:Y:S01]  /*0900*/  @P1 IMAD.WIDE.U32 R32, R49.reuse, 0x10, R32 ;  /* 0x0000001031201825 */ /* 0x040fe200078e0020 */
[----:B------:R5:W5:Y:S03]  /*0910*/  @P0 LDG.E.128 R84, desc[UR4][R30.64] ;  /* 0x000000041e540981 */ /* 0x000b66000c1e1d00 */
[C---:B------:R-:W-:Y:S01]  /*0920*/  @P1 IMAD.WIDE.U32 R34, R49.reuse, 0x10, R34 ;  /* 0x0000001031221825 */ /* 0x040fe200078e0022 */
[----:B------:R-:W-:Y:S01]  /*0930*/  @P1 IADD3 R49, R49, 0x20, RZ ;  /* 0x0000002031311810 */ /* 0x000fe20007ffe0ff */
[----:B------:R5:W5:Y:S04]  /*0940*/  @P1 LDG.E.128 R80, desc[UR4][R32.64] ;  /* 0x0000000420501981 */ /* 0x000b68000c1e1d00 */
[C---:B0-----:R-:W-:Y:S01]  /*0950*/  @P2 IMAD.WIDE.U32 R36, R49.reuse, 0x10, R36 ;  /* 0x0000001031242825 */ /* 0x041fe200078e0024 */
[----:B------:R0:W5:Y:S03]  /*0960*/  @P1 LDG.E.128 R76, desc[UR4][R34.64] ;  /* 0x00000004224c1981 */ /* 0x000166000c1e1d00 */
[C---:B-1----:R-:W-:Y:S01]  /*0970*/  @P2 IMAD.WIDE.U32 R38, R49.reuse, 0x10, R38 ;  /* 0x0000001031262825 */ /* 0x042fe200078e0026 */
[----:B------:R-:W-:Y:S01]  /*0980*/  @P2 IADD3 R49, R49, 0x20, RZ ;  /* 0x0000002031312810 */ /* 0x000fe20007ffe0ff */
[----:B------:R1:W5:Y:S04]  /*0990*/  @P2 LDG.E.128 R72, desc[UR4][R36.64] ;  /* 0x0000000424482981 */ /* 0x000368000c1e1d00 */
[C---:B--2---:R-:W-:Y:S01]  /*09a0*/  @P3 IMAD.WIDE.U32 R40, R49.reuse, 0x10, R8 ;  /* 0x0000001031283825 */ /* 0x044fe200078e0008 */
[----:B------:R2:W2:Y:S03]  /*09b0*/  @P2 LDG.E.128 R68, desc[UR4][R38.64] ;  /* 0x0000000426442981 */ /* 0x0004a6000c1e1d00 */
[C---:B---3--:R-:W-:Y:S01]  /*09c0*/  @P3 IMAD.WIDE.U32 R42, R49.reuse, 0x10, R10 ;  /* 0x00000010312a3825 */ /* 0x048fe200078e000a */
[----:B------:R-:W-:Y:S01]  /*09d0*/  @P3 IADD3 R49, R49, 0x20, RZ ;  /* 0x0000002031313810 */ /* 0x000fe20007ffe0ff */
[----:B------:R3:W3:Y:S04]  /*09e0*/  @P3 LDG.E.128 R64, desc[UR4][R40.64] ;  /* 0x0000000428403981 */ /* 0x0006e8000c1e1d00 */
[C---:B------:R-:W-:Y:S01]  /*09f0*/  @P4 IMAD.WIDE.U32 R8, R49.reuse, 0x10, R44 ;  /* 0x0000001031084825 */ /* 0x040fe200078e002c */
[----:B------:R3:W3:Y:S03]  /*0a00*/  @P3 LDG.E.128 R60, desc[UR4][R42.64] ;  /* 0x000000042a3c3981 */ /* 0x0006e6000c1e1d00 */
[----:B----4-:R-:W-:Y:S01]  /*0a10*/  @P4 IMAD.WIDE.U32 R10, R49, 0x10, R46 ;  /* 0x00000010310a4825 */ /* 0x010fe200078e002e */
[----:B------:R-:W4:Y:S04]  /*0a20*/  @P4 LDG.E.128 R56, desc[UR4][R8.64] ;  /* 0x0000000408384981 */ /* 0x000f28000c1e1d00 */
[----:B------:R-:W4:Y:S04]  /*0a30*/  @P4 LDG.E.128 R52, desc[UR4][R10.64] ;  /* 0x000000040a344981 */ /* 0x000f28000c1e1d00 */
[----:B-----5:R5:W-:Y:S04]  /*0a40*/  @P6 STL.64 [R1+0x120], R108 ;  /* 0x0001206c01006387 */ /* 0x020be80000100a00 */
[----:B------:R5:W-:Y:S04]  /*0a50*/  @P6 STL.64 [R1+0x128], R110 ;  /* 0x0001286e01006387 */ /* 0x000be80000100a00 */
[----:B------:R5:W-:Y:S04]  /*0a60*/  @P6 STL.64 [R1+0x110], R112 ;  /* 0x0001107001006387 */ /* 0x000be80000100a00 */
[----:B------:R5:W-:Y:S01]  /*0a70*/  @P6 STL.64 [R1+0x118], R114 ;  /* 0x0001187201006387 */ /* 0x000be20000100a00 */
[----:B------:R-:W-:-:S13]  /*0a80*/  ISETP.NE.AND P6, PT, R50, RZ, PT ;  /* 0x000000ff3200720c */ /* 0x000fda0003fc5270 */
[----:B------:R-:W4:Y:S04]  /*0a90*/  @P6 LDG.E.128 R104, desc[UR4][R20.64] ;  /* 0x0000000414686981 */ /* 0x000f28000c1e1d00 */
[----:B------:R-:W4:Y:S01]  /*0aa0*/  @P6 LDG.E.128 R100, desc[UR4][R22.64] ;  /* 0x0000000416646981 */ /* 0x000f22000c1e1d00 */
[----:B------:R-:W0:Y:S01]  /*0ab0*/  S2R R5, SR_CTAID.X ;  /* 0x0000000000057919 */ /* 0x000e220000002500 */
[----:B------:R-:W-:Y:S02]  /*0ac0*/  SHF.R.U32.HI R0, RZ, 0x5, R51 ;  /* 0x00000005ff007819 */ /* 0x000fe40000011633 */
[----:B------:R-:W-:-:S04]  /*0ad0*/  LOP3.LUT R3, R3, 0xffffffdf, RZ, 0xc0, !PT ;  /* 0xffffffdf03037812 */ /* 0x000fc800078ec0ff */
[----:B------:R-:W-:Y:S01]  /*0ae0*/  @P4 LOP3.LUT R3, R3, 0x20, RZ, 0xfc, !PT ;  /* 0x0000002003034812 */ /* 0x000fe200078efcff */
[----:B------:R-:W-:Y:S01]  /*0af0*/  BSSY B0, `(.L_x_15485) ;  /* 0x00004df000007945 */ /* 0x000fe20003800000 */
[----:B------:R-:W-:Y:S02]  /*0b00*/  CS2R R24, SRZ ;  /* 0x0000000000187805 */ /* 0x000fe4000001ff00 */
[----:B------:R-:W-:Y:S02]  /*0b10*/  CS2R R26, SRZ ;  /* 0x00000000001a7805 */ /* 0x000fe4000001ff00 */
[----:B------:R-:W-:Y:S02]  /*0b20*/  CS2R R28, SRZ ;  /* 0x00000000001c7805 */ /* 0x000fe4000001ff00 */
[----:B------:R-:W-:Y:S02]  /*0b30*/  CS2R R30, SRZ ;  /* 0x00000000001e7805 */ /* 0x000fe4000001ff00 */
[----:B------:R-:W-:-:S02]  /*0b40*/  CS2R R32, SRZ ;  /* 0x0000000000207805 */ /* 0x000fc4000001ff00 */
[----:B0-----:R-:W-:Y:S02]  /*0b50*/  LEA R2, R5, R0, 0x2 ;  /* 0x0000000005027211 */ /* 0x001fe400078e10ff */
[----:B------:R-:W-:Y:S02]  /*0b60*/  CS2R R34, SRZ ;  /* 0x0000000000227805 */ /* 0x000fe4000001ff00 */
[----:B-1----:R-:W-:Y:S02]  /*0b70*/  CS2R R36, SRZ ;  /* 0x0000000000247805 */ /* 0x002fe4000001ff00 */
[----:B--2---:R-:W-:Y:S02]  /*0b80*/  CS2R R38, SRZ ;  /* 0x0000000000267805 */ /* 0x004fe4000001ff00 */
[----:B---3--:R-:W-:Y:S02]  /*0b90*/  CS2R R40, SRZ ;  /* 0x0000000000287805 */ /* 0x008fe4000001ff00 */
        /* <DEDUP_REMOVED lines=23> */
[----:B----4-:R-:W-:Y:S04]  /*0d10*/  @P6 STL.64 [R1+0xf0], R104 ;  /* 0x0000f06801006387 */ /* 0x010fe80000100a00 */
        /* <DEDUP_REMOVED lines=27> */
[----:B------:R-:W-:-:S02]  /*0ed0*/  ISETP.GE.AND P4, PT, R2, UR6, PT ;  /* 0x0000000602007c0c */ /* 0x000fc4000bf86270 */
[----:B0-----:R-:W-:Y:S02]  /*0ee0*/  CS2R R56, SRZ ;  /* 0x0000000000387805 */ /* 0x001fe4000001ff00 */
[----:B------:R-:W-:Y:S02]  /*0ef0*/  CS2R R60, SRZ ;  /* 0x00000000003c7805 */ /* 0x000fe4000001ff00 */
[----:B-1----:R-:W-:Y:S02]  /*0f00*/  CS2R R58, SRZ ;  /* 0x00000000003a7805 */ /* 0x002fe4000001ff00 */
[----:B------:R-:W-:Y:S02]  /*0f10*/  CS2R R62, SRZ ;  /* 0x00000000003e7805 */ /* 0x000fe4000001ff00 */
[----:B------:R-:W-:Y:S02]  /*0f20*/  CS2R R64, SRZ ;  /* 0x0000000000407805 */ /* 0x000fe4000001ff00 */
[----:B------:R-:W-:-:S02]  /*0f30*/  CS2R R66, SRZ ;  /* 0x0000000000427805 */ /* 0x000fc4000001ff00 */
[----:B--2---:R-:W-:Y:S02]  /*0f40*/  CS2R R52, SRZ ;  /* 0x0000000000347805 */ /* 0x004fe4000001ff00 */
[----:B------:R-:W-:Y:S02]  /*0f50*/  CS2R R68, SRZ ;  /* 0x0000000000447805 */ /* 0x000fe4000001ff00 */
[----:B------:R-:W-:Y:S02]  /*0f60*/  CS2R R70, SRZ ;  /* 0x0000000000467805 */ /* 0x000fe4000001ff00 */
[----:B------:R-:W-:Y:S02]  /*0f70*/  CS2R R72, SRZ ;  /* 0x0000000000487805 */ /* 0x000fe4000001ff00 */
[----:B---3--:R-:W-:Y:S02]  /*0f80*/  CS2R R54, SRZ ;  /* 0x0000000000367805 */ /* 0x008fe4000001ff00 */
        /* <DEDUP_REMOVED lines=22> */
.L_x_15528:
[----:B------:R-:W0:Y:S01]  /*10f0*/  @P4 LDC.64 R4, c[0x0][0x270] ;  /* 0x00009c00ff044b82 */ /* 0x000e220000000a00 */
[----:B------:R-:W-:Y:S02]  /*1100*/  SHF.R.S32.HI R19, RZ, 0x1f, R2 ;  /* 0x0000001fff137819 */ /* 0x000fe40000011402 */
[----:B------:R-:W-:-:S05]  /*1110*/  LOP3.LUT P6, RZ, R3, 0x10, RZ, 0xc0, !PT ;  /* 0x0000001003ff7812 */ /* 0x000fca00078cc0ff */
[----:B-1-34-:R-:W1:Y:S01]  /*1120*/  LDC.64 R188, c[0x0][0x258] ;  /* 0x00009600ffbc7b82 */ /* 0x01ae620000000a00 */
[C---:B0-----:R-:W-:Y:S02]  /*1130*/  @P4 LEA R18, P5, R2.reuse, R4, 0x2 ;  /* 0x0000000402124211 */ /* 0x041fe400078a10ff */
[----:B------:R-:W-:Y:S02]  /*1140*/  MOV R4, 0x3f800000 ;  /* 0x3f80000000047802 */ /* 0x000fe40000000f00 */
[C---:B------:R-:W-:Y:S01]  /*1150*/  @P4 LEA.HI.X R19, R2.reuse, R5, R19, 0x2, P5 ;  /* 0x0000000502134211 */ /* 0x040fe200028f1413 */
[----:B-1----:R-:W-:-:S04]  /*1160*/  IMAD.WIDE R188, R2, 0x4, R188 ;  /* 0x0000000402bc7825 */ /* 0x002fc800078e02bc */
[----:B------:R0:W5:Y:S04]  /*1170*/  @P4 LDG.E R4, desc[UR4][R18.64] ;  /* 0x0000000412044981 */ /* 0x000168000c1e1900 */
[----:B------:R-:W5:Y:S01]  /*1180*/  LDG.E R5, desc[UR4][R188.64] ;  /* 0x00000004bc057981 */ /* 0x000f62000c1e1900 */
[----:B0-----:R-:W0:Y:S01]  /*1190*/  LDC.64 R18, c[0x0][0x250] ;  /* 0x00009400ff127b82 */ /* 0x001e220000000a00 */
[----:B------:R-:W1:Y:S01]  /*11a0*/  S2R R22, SR_TID.X ;  /* 0x0000000000167919 */ /* 0x000e620000002100 */
[----:B------:R-:W-:-:S05]  /*11b0*/  MOV R20, UR13 ;  /* 0x0000000d00147c02 */ /* 0x000fca0008000f00 */
[----:B--2---:R2:W-:Y:S01]  /*11c0*/  STL [R1+0x24], R20 ;  /* 0x0000241401007387 */ /* 0x0045e20000100800 */
        /* <DEDUP_REMOVED lines=39> */
[----:B------:R-:W-:Y:S01]  /*1440*/  FMUL.FTZ R225, R223, R189 ;  /* 0x000000bddfe17220 */ /* 0x000fe20000410000 */
[----:B------:R-:W-:Y:S02]  /*1450*/  FMUL.FTZ R223, R5, R18 ;  /* 0x0000001205df7220 */ /* 0x000fe40000410000 */
[----:B------:R-:W-:Y:S01]  /*1460*/  FADD.FTZ R22, RZ, R6 ;  /* 0x00000006ff167221 */ /* 0x000fe20000010000 */
[----:B------:R-:W-:Y:S01]  /*1470*/  FFMA.FTZ R18, R0, R6, RZ ;  /* 0x0000000600127223 */ /* 0x000fe200000100ff */
[----:B----4-:R-:W-:-:S02]  /*1480*/  FMUL.FTZ R224, R222, R190 ;  /* 0x000000bedee07220 */ /* 0x010fc40000410000 */
        /* <DEDUP_REMOVED lines=16> */
.L_x_15488:
[----:B------:R-:W-:Y:S05]  /*1590*/  BSYNC B1 ;  /* 0x0000000000017941 */ /* 0x000fea0003800000 */
.L_x_15487:
        /* <DEDUP_REMOVED lines=17> */
[----:B-1----:R-:W-:Y:S01]  /*16b0*/  IMAD.WIDE.U32 R192, R196, 0x10, R192 ;  /* 0x00000010c4c07825 */ /* 0x002fe200078e00c0 */
[----:B-----5:R-:W-:-:S05]  /*16c0*/  FSEL R21, R19, RZ, !P5 ;  /* 0x000000ff13157208 */ /* 0x020fca0006800000 */
[----:B------:R-:W3:Y:S01]  /*16d0*/  LDG.E.128 R192, desc[UR4][R192.64] ;  /* 0x00000004c0c07981 */ /* 0x000ee2000c1e1d00 */
        /* <DEDUP_REMOVED lines=32> */
.L_x_15490:
[----:B------:R-:W-:Y:S05]  /*18e0*/  BSYNC B1 ;  /* 0x0000000000017941 */ /* 0x000fea0003800000 */
.L_x_15489:
        /* <DEDUP_REMOVED lines=52> */
.L_x_15492:
[----:B------:R-:W-:Y:S05]  /*1c30*/  BSYNC B1 ;  /* 0x0000000000017941 */ /* 0x000fea0003800000 */
.L_x_15491:
        /* <DEDUP_REMOVED lines=52> */
.L_x_15494:
[----:B------:R-:W-:Y:S05]  /*1f80*/  BSYNC B1 ;  /* 0x0000000000017941 */ /* 0x000fea0003800000 */
.L_x_15493:
        /* <DEDUP_REMOVED lines=28> */
[----:B------:R-:W-:-:S02]  /*2150*/  FMUL.FTZ R215, R215, R193 ;  /* 0x000000c1d7d77220 */ /* 0x000fc40000410000 */
        /* <DEDUP_REMOVED lines=12> */
[----:B0-----:R-:W-:Y:S01]  /*2220*/  FMUL.FTZ R203, R5, R9 ;  /* 0x0000000905cb7220 */ /* 0x001fe20000410000 */
        /* <DEDUP_REMOVED lines=9> */
.L_x_15496:
[----:B------:R-:W-:Y:S05]  /*22c0*/  BSYNC B1 ;  /* 0x0000000000017941 */ /* 0x000fea0003800000 */
.L_x_15495:
        /* <DEDUP_REMOVED lines=49> */
.L_x_15498:
[----:B------:R-:W-:Y:S05]  /*25e0*/  BSYNC B1 ;  /* 0x0000000000017941 */ /* 0x000fea0003800000 */
.L_x_15497:
        /* <DEDUP_REMOVED lines=49> */
.L_x_15500:
[----:B------:R-:W-:Y:S05]  /*2900*/  BSYNC B1 ;  /* 0x0000000000017941 */ /* 0x000fea0003800000 */
.L_x_15499:
        /* <DEDUP_REMOVED lines=25> */
[----:B------:R-:W-:Y:S01]  /*2aa0*/  FMUL.FTZ R246, R5, R189 ;  /* 0x000000bd05f67220 */ /* 0x000fe20000410000 */
[----:B------:R-:W-:Y:S02]  /*2ab0*/  FMUL.FTZ R212, R212, R193 ;  /* 0x000000c1d4d47220 */ /* 0x000fe40000410000 */
[----:B------:R-:W-:Y:S01]  /*2ac0*/  FADD.FTZ R22, R22, R231 ;  /* 0x000000e716167221 */ /* 0x000fe20000010000 */
[----:B------:R-:W-:Y:S01]  /*2ad0*/  FFMA.FTZ R18, R247, R231, R18 ;  /* 0x000000e7f7127223 */ /* 0x000fe20000010012 */
[----:B------:R-:W-:Y:S01]  /*2ae0*/  FADD.FTZ R12, -R12, R191 ;  /* 0x000000bf0c0c7221 */ /* 0x000fe20000010100 */
        /* <DEDUP_REMOVED lines=19> */
.L_x_15502:
[----:B------:R-:W-:Y:S05]  /*2c20*/  BSYNC B1 ;  /* 0x0000000000017941 */ /* 0x000fea0003800000 */
.L_x_15501:
        /* <DEDUP_REMOVED lines=12> */
[----:B0-----:R-:W-:-:S03]  /*2cf0*/  ISETP.NE.AND P5, PT, R190, RZ, PT ;  /* 0x000000ffbe00720c */ /* 0x001fc60003fa5270 */
[----:B------:R-:W4:Y:S01]  /*2d00*/  LDG.E.128 R192, desc[UR4][R188.64] ;  /* 0x00000004bcc07981 */ /* 0x000f22000c1e1d00 */
[----:B-1----:R-:W0:Y:S01]  /*2d10*/  LDC.64 R14, c[0x0][0x2b8] ;  /* 0x0000ae00ff0e7b82 */ /* 0x002e220000000a00 */
[----:B-----5:R-:W-:Y:S01]  /*2d20*/  FSEL R13, R19, RZ, !P5 ;  /* 0x000000ff130d7208 */ /* 0x020fe20006800000 */
[----:B0-----:R-:W-:-:S05]  /*2d30*/  IMAD.WIDE.U32 R14, R196, 0x10, R14 ;  /* 0x00000010c40e7825 */ /* 0x001fca00078e000e */
[----:B------:R4:W2:Y:S02]  /*2d40*/  LDG.E.128 R188, desc[UR4][R14.64] ;  /* 0x000000040ebc7981 */ /* 0x0008a4000c1e1d00 */
[C---:B----4-:R-:W-:Y:S02]  /*2d50*/  FADD.FTZ R14, -R13.reuse, R195 ;  /* 0x000000c30d0e7221 */ /* 0x050fe40000010100 */
[----:B------:R-:W4:Y:S01]  /*2d60*/  LDL R195, [R1+0x58] ;  /* 0x0000580001c37983 */ /* 0x000f220000100800 */
[----:B------:R-:W-:-:S03]  /*2d70*/  FADD.FTZ R15, -R13, R194 ;  /* 0x000000c20d0f7221 */ /* 0x000fc60000010100 */
[----:B------:R-:W4:Y:S01]  /*2d80*/  LDL R194, [R1+0x5c] ;  /* 0x00005c0001c27983 */ /* 0x000f220000100800 */
[C---:B------:R-:W-:Y:S01]  /*2d90*/  FADD.FTZ R192, -R13.reuse, R192 ;  /* 0x000000c00dc07221 */ /* 0x040fe20000010100 */
[----:B------:R-:W-:-:S03]  /*2da0*/  FADD.FTZ R193, -R13, R193 ;  /* 0x000000c10dc17221 */ /* 0x000fc60000010100 */
[C---:B------:R-:W-:Y:S01]  /*2db0*/  FMUL.FTZ R245, R5.reuse, R192 ;  /* 0x000000c005f57220 */ /* 0x040fe20000410000 */
[C---:B------:R-:W-:Y:S01]  /*2dc0*/  FMUL.FTZ R244, R5.reuse, R193 ;  /* 0x000000c105f47220 */ /* 0x040fe20000410000 */
[C---:B------:R-:W-:Y:S01]  /*2dd0*/  FMUL.FTZ R14, R5.reuse, R14 ;  /* 0x0000000e050e7220 */ /* 0x040fe20000410000 */
[----:B------:R-:W-:Y:S01]  /*2de0*/  IADD3 R196, R196, 0x20, RZ ;  /* 0x00000020c4c47810 */ /* 0x000fe20007ffe0ff */
[----:B--2---:R-:W-:Y:S01]  /*2df0*/  FMUL.FTZ R229, R228, R188 ;  /* 0x000000bce4e57220 */ /* 0x004fe20000410000 */
[----:B------:R-:W-:Y:S01]  /*2e00*/  FMUL.FTZ R228, R5, R15 ;  /* 0x0000000f05e47220 */ /* 0x000fe20000410000 */
[----:B---3--:R-:W-:Y:S02]  /*2e10*/  FMUL.FTZ R211, R211, R189 ;  /* 0x000000bdd3d37220 */ /* 0x008fe40000410000 */
        /* <DEDUP_REMOVED lines=12> */
[----:B----4-:R-:W-:Y:S01]  /*2ee0*/  FMUL.FTZ R13, R195, R190 ;  /* 0x000000bec30d7220 */ /* 0x010fe20000410000 */
[----:B------:R-:W-:-:S03]  /*2ef0*/  FMUL.FTZ R15, R194, R191 ;  /* 0x000000bfc20f7220 */ /* 0x000fc60000410000 */
[----:B------:R-:W-:Y:S01]  /*2f00*/  FADD.FTZ R22, R22, R13 ;  /* 0x0000000d16167221 */ /* 0x000fe20000010000 */
[----:B------:R-:W-:-:S03]  /*2f10*/  FFMA.FTZ R18, R228, R13, R18 ;  /* 0x0000000de4127223 */ /* 0x000fc60000010012 */
[----:B------:R-:W-:Y:S01]  /*2f20*/  FADD.FTZ R22, R22, R15 ;  /* 0x0000000f16167221 */ /* 0x000fe20000010000 */
[----:B------:R-:W-:-:S07]  /*2f30*/  FFMA.FTZ R18, R14, R15, R18 ;  /* 0x0000000f0e127223 */ /* 0x000fce0000010012 */
.L_x_15504:
[----:B------:R-:W-:Y:S05]  /*2f40*/  BSYNC B1 ;  /* 0x0000000000017941 */ /* 0x000fea0003800000 */
.L_x_15503:
        /* <DEDUP_REMOVED lines=12> */
[----:B0-----:R-:W-:-:S04]  /*3010*/  ISETP.NE.AND P5, PT, R188, RZ, PT ;  /* 0x000000ffbc00720c */ /* 0x001fc80003fa5270 */
[----:B-----5:R-:W-:Y:S01]  /*3020*/  FSEL R19, R19, RZ, !P5 ;  /* 0x000000ff13137208 */ /* 0x020fe20006800000 */
[----:B-1----:R-:W0:Y:S01]  /*3030*/  LDC.64 R16, c[0x0][0x2b8] ;  /* 0x0000ae00ff107b82 */ /* 0x002e220000000a00 */
[----:B------:R-:W-:-:S04]  /*3040*/  LEA R188, P5, R196, UR10, 0x4 ;  /* 0x0000000ac4bc7c11 */ /* 0x000fc8000f8a20ff */
[----:B------:R-:W-:-:S05]  /*3050*/  LEA.HI.X R189, R196, UR11, RZ, 0x4, P5 ;  /* 0x0000000bc4bd7c11 */ /* 0x000fca000a8f24ff */
[----:B------:R-:W2:Y:S01]  /*3060*/  LDG.E.128 R192, desc[UR4][R188.64] ;  /* 0x00000004bcc07981 */ /* 0x000ea2000c1e1d00 */
[----:B0-----:R-:W-:-:S03]  /*3070*/  IMAD.WIDE.U32 R16, R196, 0x10, R16 ;  /* 0x00000010c4107825 */ /* 0x001fc600078e0010 */
[----:B------:R-:W4:Y:S04]  /*3080*/  LDL R196, [R1+0x3c] ;  /* 0x00003c0001c47983 */ /* 0x000f280000100800 */
[----:B------:R0:W3:Y:S01]  /*3090*/  LDG.E.128 R188, desc[UR4][R16.64] ;  /* 0x0000000410bc7981 */ /* 0x0000e2000c1e1d00 */
[C---:B--2---:R-:W-:Y:S01]  /*30a0*/  FADD.FTZ R192, -R19.reuse, R192 ;  /* 0x000000c013c07221 */ /* 0x044fe20000010100 */
[----:B------:R-:W-:-:S03]  /*30b0*/  FADD.FTZ R193, -R19, R193 ;  /* 0x000000c113c17221 */ /* 0x000fc60000010100 */
[C---:B------:R-:W-:Y:S01]  /*30c0*/  FMUL.FTZ R192, R5.reuse, R192 ;  /* 0x000000c005c07220 */ /* 0x040fe20000410000 */
[----:B------:R-:W-:-:S04]  /*30d0*/  FMUL.FTZ R193, R5, R193 ;  /* 0x000000c105c17220 */ /* 0x000fc80000410000 */
[----:B------:R1:W-:Y:S01]  /*30e0*/  STL [R1+0x14], R192 ;  /* 0x000014c001007387 */ /* 0x0003e20000100800 */
[----:B0-----:R-:W-:-:S03]  /*30f0*/  FADD.FTZ R17, -R19, R194 ;  /* 0x000000c213117221 */ /* 0x001fc60000010100 */
[----:B------:R1:W-:Y:S01]  /*3100*/  STL [R1+0x10], R193 ;  /* 0x000010c101007387 */ /* 0x0003e20000100800 */
[----:B---3--:R-:W-:Y:S01]  /*3110*/  FMUL.FTZ R227, R226, R188 ;  /* 0x000000bce2e37220 */ /* 0x008fe20000410000 */
[----:B------:R-:W-:Y:S01]  /*3120*/  FMUL.FTZ R226, R5, R17 ;  /* 0x0000001105e27220 */ /* 0x000fe20000410000 */
[----:B------:R-:W-:Y:S02]  /*3130*/  FMUL.FTZ R218, R218, R189 ;  /* 0x000000bddada7220 */ /* 0x000fe40000410000 */
[----:B------:R-:W-:Y:S01]  /*3140*/  FADD.FTZ R17, R22, R227 ;  /* 0x000000e316117221 */ /* 0x000fe20000010000 */
[----:B------:R-:W-:Y:S01]  /*3150*/  FFMA.FTZ R18, R192, R227, R18 ;  /* 0x000000e3c0127223 */ /* 0x000fe20000010012 */
[----:B------:R-:W-:Y:S01]  /*3160*/  FADD.FTZ R16, -R19, R195 ;  /* 0x000000c313107221 */ /* 0x000fe20000010100 */
        /* <DEDUP_REMOVED lines=17> */
.L_x_15506:
[----:B------:R-:W-:Y:S05]  /*3280*/  BSYNC B1 ;  /* 0x0000000000017941 */ /* 0x000fea0003800000 */
.L_x_15505:
[----:B------:R-:W-:-:S03]  /*3290*/  UMOV UR6, 0xffffffff ;  /* 0xffffffff00067882 */ /* 0x000fc60000000000 */
[----:B------:R-:W-:Y:S05]  /*32a0*/  BRA.DIV UR6, `(.L_x_15507) ;  /* 0x0000004606287947 */ /* 0x000fea000b800000 */
[----:B-----5:R-:W0:Y:S02]  /*32b0*/  SHFL.BFLY PT, R19, R22, 0x1, 0x1f ;  /* 0x0c201f0016137f89 */ /* 0x020e2400000e0000 */
        /* <DEDUP_REMOVED lines=17> */
.L_x_15558:
[----:B------:R-:W2:Y:S01]  /*33d0*/  LDC.U8 R196, c[0x0][0x2a0] ;  /* 0x0000a800ffc47b82 */ /* 0x000ea20000000000 */
[----:B------:R-:W-:Y:S01]  /*33e0*/  LOP3.LUT P5, RZ, R3, 0x10, RZ, 0xc0, !PT ;  /* 0x0000001003ff7812 */ /* 0x000fe200078ac0ff */
[----:B------:R-:W-:Y:S01]  /*33f0*/  FADD.FTZ R22, R190, R192 ;  /* 0x000000c0be167221 */ /* 0x000fe20000010000 */
[----:B0-----:R-:W-:Y:S01]  /*3400*/  FADD.FTZ R19, R18, R19 ;  /* 0x0000001312137221 */ /* 0x001fe20000010000 */
[----:B------:R-:W-:Y:S02]  /*3410*/  BSSY B1, `(.L_x_15508) ;  /* 0x000003a000017945 */ /* 0x000fe40003800000 */
[----:B-1----:R-:W-:Y:S01]  /*3420*/  FMUL.FTZ R18, R22, UR12 ;  /* 0x0000000c16127c20 */ /* 0x002fe20008410000 */
[----:B------:R-:W-:-:S07]  /*3430*/  FMUL.FTZ R19, R19, UR12 ;  /* 0x0000000c13137c20 */ /* 0x000fce0008410000 */
[----:B------:R-:W-:Y:S05]  /*3440*/  @!P5 BRA `(.L_x_15509) ;  /* 0x0000000000d8d947 */ /* 0x000fea0003800000 */
[----:B------:R-:W0:Y:S01]  /*3450*/  LDC.64 R188, c[0x0][0x220] ;  /* 0x00008800ffbc7b82 */ /* 0x000e220000000a00 */
[----:B--2---:R-:W-:-:S04]  /*3460*/  ISETP.NE.AND P5, PT, R196, RZ, PT ;  /* 0x000000ffc400720c */ /* 0x004fc80003fa5270 */
[----:B------:R-:W-:Y:S01]  /*3470*/  FSEL R192, R18, RZ, !P5 ;  /* 0x000000ff12c07208 */ /* 0x000fe20006800000 */
[----:B0-----:R-:W-:-:S06]  /*3480*/  IMAD.WIDE.U32 R188, R20, 0x10, R188 ;  /* 0x0000001014bc7825 */ /* 0x001fcc00078e00bc */
[----:B------:R-:W2:Y:S01]  /*3490*/  LDG.E.128 R188, desc[UR4][R188.64] ;  /* 0x00000004bcbc7981 */ /* 0x000ea2000c1e1d00 */
[----:B------:R-:W-:Y:S01]  /*34a0*/  ISETP.NE.U32.AND P5, PT, RZ, UR8, PT ;  /* 0x00000008ff007c0c */ /* 0x000fe2000bfa5070 */
[----:B------:R-:W-:Y:S01]  /*34b0*/  FFMA.FTZ R22, R0, R19, R192 ;  /* 0x0000001300167223 */ /* 0x000fe200000100c0 */
[----:B------:R-:W-:Y:S02]  /*34c0*/  ISETP.NE.U32.AND P6, PT, RZ, UR14, PT ;  /* 0x0000000eff007c0c */ /* 0x000fe4000bfc5070 */
[----:B------:R-:W-:Y:S01]  /*34d0*/  ISETP.NE.AND.EX P5, PT, RZ, UR9, PT, P5 ;  /* 0x00000009ff007c0c */ /* 0x000fe2000bfa5350 */
[----:B------:R-:W-:Y:S01]  /*34e0*/  FADD.FTZ R22, R6, -R22 ;  /* 0x8000001606167221 */ /* 0x000fe20000010000 */
[----:B------:R-:W-:-:S03]  /*34f0*/  ISETP.NE.AND.EX P6, PT, RZ, UR15, PT, P6 ;  /* 0x0000000fff007c0c */ /* 0x000fc6000bfc5360 */
[----:B------:R-:W-:-:S08]  /*3500*/  FMUL.FTZ R22, R5, R22 ;  /* 0x0000001605167220 */ /* 0x000fd00000410000 */
[----:B------:R-:W-:-:S04]  /*3510*/  @P5 FADD.FTZ R22, R144, R22 ;  /* 0x0000001690165221 */ /* 0x000fc80000010000 */
[C---:B------:R-:W-:Y:S01]  /*3520*/  FMUL.FTZ R194, R22.reuse, R4 ;  /* 0x0000000416c27220 */ /* 0x040fe20000410000 */
[----:B------:R-:W-:Y:S01]  /*3530*/  SEL R184, R22, R184, P6 ;  /* 0x000000b816b87207 */ /* 0x000fe20003000000 */
[----:B------:R-:W-:-:S04]  /*3540*/  FFMA.FTZ R22, R219, R19, R192 ;  /* 0x00000013db167223 */ /* 0x000fc800000100c0 */
[----:B------:R-:W-:-:S04]  /*3550*/  FADD.FTZ R22, R225, -R22 ;  /* 0x80000016e1167221 */ /* 0x000fc80000010000 */
[----:B------:R-:W-:-:S04]  /*3560*/  FMUL.FTZ R22, R5, R22 ;  /* 0x0000001605167220 */ /* 0x000fc80000410000 */
[----:B------:R-:W-:-:S04]  /*3570*/  @P5 FADD.FTZ R22, R145, R22 ;  /* 0x0000001691165221 */ /* 0x000fc80000010000 */
[C---:B------:R-:W-:Y:S01]  /*3580*/  FMUL.FTZ R195, R22.reuse, R4 ;  /* 0x0000000416c37220 */ /* 0x040fe20000410000 */
[----:B------:R-:W-:Y:S01]  /*3590*/  SEL R185, R22, R185, P6 ;  /* 0x000000b916b97207 */ /* 0x000fe20003000000 */
[----:B------:R-:W-:-:S04]  /*35a0*/  FFMA.FTZ R22, R197, R19, R192 ;  /* 0x00000013c5167223 */ /* 0x000fc800000100c0 */
[----:B------:R-:W-:-:S04]  /*35b0*/  FADD.FTZ R22, R224, -R22 ;  /* 0x80000016e0167221 */ /* 0x000fc80000010000 */
[----:B------:R-:W-:-:S04]  /*35c0*/  FMUL.FTZ R22, R5, R22 ;  /* 0x0000001605167220 */ /* 0x000fc80000410000 */
[----:B------:R-:W-:-:S05]  /*35d0*/  @P5 FADD.FTZ R22, R146, R22 ;  /* 0x0000001692165221 */ /* 0x000fca0000010000 */
[C---:B------:R-:W-:Y:S01]  /*35e0*/  SEL R186, R22.reuse, R186, P6 ;  /* 0x000000ba16ba7207 */ /* 0x040fe20003000000 */
[----:B------:R-:W-:Y:S01]  /*35f0*/  FMUL.FTZ R22, R22, R4 ;  /* 0x0000000416167220 */ /* 0x000fe20000410000 */
[----:B--2---:R-:W-:Y:S01]  /*3600*/  FFMA.FTZ R104, R194, R188, R104 ;  /* 0x000000bcc2687223 */ /* 0x004fe20000010068 */
[----:B------:R-:W-:Y:S02]  /*3610*/  FFMA.FTZ R188, R223, R19, R192 ;  /* 0x00000013dfbc7223 */ /* 0x000fe400000100c0 */
[----:B------:R-:W-:Y:S01]  /*3620*/  FFMA.FTZ R106, R190, R22, R106 ;  /* 0x00000016be6a7223 */ /* 0x000fe2000001006a */
[----:B------:R-:W-:Y:S01]  /*3630*/  FFMA.FTZ R105, R189, R195, R105 ;  /* 0x000000c3bd697223 */ /* 0x000fe20000010069 */
[----:B------:R-:W0:Y:S01]  /*3640*/  LDC.64 R192, c[0x0][0x2f8] ;  /* 0x0000be00ffc07b82 */ /* 0x000e220000000a00 */
[----:B------:R-:W-:-:S04]  /*3650*/  FADD.FTZ R188, R222, -R188 ;  /* 0x800000bcdebc7221 */ /* 0x000fc80000010000 */
[----:B------:R-:W-:-:S04]  /*3660*/  FMUL.FTZ R190, R5, R188 ;  /* 0x000000bc05be7220 */ /* 0x000fc80000410000 */
[----:B------:R-:W-:Y:S01]  /*3670*/  @P5 FADD.FTZ R190, R147, R190 ;  /* 0x000000be93be5221 */ /* 0x000fe20000010000 */
[----:B------:R-:W-:-:S04]  /*3680*/  ISETP.NE.U32.AND P5, PT, RZ, UR14, PT ;  /* 0x0000000eff007c0c */ /* 0x000fc8000bfa5070 */
[----:B------:R-:W-:Y:S02]  /*3690*/  ISETP.NE.AND.EX P5, PT, RZ, UR15, PT, P5 ;  /* 0x0000000fff007c0c */ /* 0x000fe4000bfa5350 */
[----:B------:R-:W-:-:S11]  /*36a0*/  SEL R187, R190, R187, P6 ;  /* 0x000000bbbebb7207 */ /* 0x000fd60003000000 */
[----:B------:R-:W1:Y:S02]  /*36b0*/  @P5 LDC.64 R188, c[0x0][0x308] ;  /* 0x0000c200ffbc5b82 */ /* 0x000e640000000a00 */
[----:B-1----:R-:W-:-:S05]  /*36c0*/  @P5 IMAD.WIDE.U32 R188, R20, 0x10, R188 ;  /* 0x0000001014bc5825 */ /* 0x002fca00078e00bc */
[----:B------:R1:W-:Y:S04]  /*36d0*/  @P5 STG.E.128 desc[UR4][R188.64], R184 ;  /* 0x000000b8bc005986 */ /* 0x0003e8000c101d04 */
[----:B-1----:R-:W2:Y:S01]  /*36e0*/  LDL R188, [R1+0x150] ;  /* 0x0001500001bc7983 */ /* 0x002ea20000100800 */
[----:B------:R-:W-:-:S03]  /*36f0*/  FMUL.FTZ R190, R190, R4 ;  /* 0x00000004bebe7220 */ /* 0x000fc60000410000 */
[----:B------:R-:W3:Y:S01]  /*3700*/  LDL R189, [R1+0x154] ;  /* 0x0001540001bd7983 */ /* 0x000ee20000100800 */
[----:B------:R-:W-:-:S03]  /*3710*/  FFMA.FTZ R107, R191, R190, R107 ;  /* 0x000000bebf6b7223 */ /* 0x000fc6000001006b */
[----:B------:R-:W4:Y:S01]  /*3720*/  LDL R191, [R1+0x15c] ;  /* 0x00015c0001bf7983 */ /* 0x000f220000100800 */
[----:B0-----:R-:W-:-:S04]  /*3730*/  IMAD.WIDE.U32 R192, R20, 0x10, R192 ;  /* 0x0000001014c07825 */ /* 0x001fc800078e00c0 */
[----:B--2---:R-:W-:Y:S02]  /*3740*/  FMUL.FTZ R188, R188, R194 ;  /* 0x000000c2bcbc7220 */ /* 0x004fe40000410000 */
[----:B------:R-:W2:Y:S01]  /*3750*/  LDL R194, [R1+0x158] ;  /* 0x0001580001c27983 */ /* 0x000ea20000100800 */
[----:B------:R-:W-:Y:S01]  /*3760*/  IADD3 R20, R20, 0x20, RZ ;  /* 0x0000002014147810 */ /* 0x000fe20007ffe0ff */
[----:B---3--:R-:W-:Y:S01]  /*3770*/  FMUL.FTZ R189, R189, R195 ;  /* 0x000000c3bdbd7220 */ /* 0x008fe20000410000 */
[----:B----4-:R-:W-:Y:S01]  /*3780*/  FMUL.FTZ R191, R191, R190 ;  /* 0x000000bebfbf7220 */ /* 0x010fe20000410000 */
[----:B--2---:R-:W-:-:S05]  /*3790*/  FMUL.FTZ R190, R194, R22 ;  /* 0x00000016c2be7220 */ /* 0x004fca0000410000 */
[----:B------:R0:W-:Y:S02]  /*37a0*/  STG.E.128 desc[UR4][R192.64], R188 ;  /* 0x000000bcc0007986 */ /* 0x0001e4000c101d04 */
.L_x_15509:
[----:B------:R-:W-:Y:S05]  /*37b0*/  BSYNC B1 ;  /* 0x0000000000017941 */ /* 0x000fea0003800000 */
.L_x_15508:
[----:B------:R-:W-:Y:S01]  /*37c0*/  LOP3.LUT P5, RZ, R3, 0x8, RZ, 0xc0, !PT ;  /* 0x0000000803ff7812 */ /* 0x000fe200078ac0ff */
[----:B------:R-:W-:-:S12]  /*37d0*/  BSSY B1, `(.L_x_15510) ;  /* 0x000003a000017945 */ /* 0x000fd80003800000 */
[----:B------:R-:W-:Y:S05]  /*37e0*/  @!P5 BRA `(.L_x_15511) ;  /* 0x0000000000e0d947 */ /* 0x000fea0003800000 */
[----:B0-----:R-:W3:Y:S04]  /*37f0*/  LDL R189, [R1+0xc] ;  /* 0x00000c0001bd7983 */ /* 0x001ee80000100800 */
[----:B------:R-:W4:Y:S01]  /*3800*/  LDL R22, [R1+0x20] ;  /* 0x0000200001167983 */ /* 0x000f220000100800 */
[----:B--2---:R-:W-:-:S04]  /*3810*/  ISETP.NE.AND P5, PT, R196, RZ, PT ;  /* 0x000000ffc400720c */ /* 0x004fc80003fa5270 */
[----:B------:R-:W-:-:S05]  /*3820*/  FSEL R188, R18, RZ, !P5 ;  /* 0x000000ff12bc7208 */ /* 0x000fca0006800000 */
[-CC-:B---3--:R-:W-:Y:S01]  /*3830*/  FFMA.FTZ R190, R189, R19.reuse, R188.reuse ;  /* 0x00000013bdbe7223 */ /* 0x188fe200000100bc */
[-CC-:B------:R-:W-:Y:S01]  /*3840*/  FFMA.FTZ R189, R242, R19.reuse, R188.reuse ;  /* 0x00000013f2bd7223 */ /* 0x180fe200000100bc */
[-CC-:B----4-:R-:W-:Y:S01]  /*3850*/  FFMA.FTZ R22, R22, R19.reuse, R188.reuse ;  /* 0x0000001316167223 */ /* 0x190fe200000100bc */
[----:B------:R-:W-:Y:S02]  /*3860*/  FFMA.FTZ R188, R209, R19, R188 ;  /* 0x00000013d1bc7223 */ /* 0x000fe400000100bc */
[----:B------:R-:W-:Y:S02]  /*3870*/  FADD.FTZ R189, R210, -R189 ;  /* 0x800000bdd2bd7221 */ /* 0x000fe40000010000 */
[----:B------:R-:W-:Y:S02]  /*3880*/  FADD.FTZ R188, R21, -R188 ;  /* 0x800000bc15bc7221 */ /* 0x000fe40000010000 */
[C---:B------:R-:W-:Y:S02]  /*3890*/  FMUL.FTZ R192, R5.reuse, R189 ;  /* 0x000000bd05c07220 */ /* 0x040fe40000410000 */
[----:B------:R-:W-:-:S02]  /*38a0*/  FMUL.FTZ R194, R5, R188 ;  /* 0x000000bc05c27220 */ /* 0x000fc40000410000 */
[----:B------:R-:W0:Y:S01]  /*38b0*/  LDC.64 R188, c[0x0][0x220] ;  /* 0x00008800ffbc7b82 */ /* 0x000e220000000a00 */
[----:B------:R-:W-:-:S04]  /*38c0*/  FADD.FTZ R190, R221, -R190 ;  /* 0x800000beddbe7221 */ /* 0x000fc80000010000 */
[----:B------:R-:W-:Y:S01]  /*38d0*/  FMUL.FTZ R195, R5, R190 ;  /* 0x000000be05c37220 */ /* 0x000fe20000410000 */
[----:B0-----:R-:W-:-:S06]  /*38e0*/  IMAD.WIDE.U32 R188, R20, 0x10, R188 ;  /* 0x0000001014bc7825 */ /* 0x001fcc00078e00bc */
[----:B------:R-:W2:Y:S01]  /*38f0*/  LDG.E.128 R188, desc[UR4][R188.64] ;  /* 0x00000004bcbc7981 */ /* 0x000ea2000c1e1d00 */
[----:B------:R-:W-:-:S04]  /*3900*/  ISETP.NE.U32.AND P5, PT, RZ, UR8, PT ;  /* 0x00000008ff007c0c */ /* 0x000fc8000bfa5070 */
[----:B------:R-:W-:Y:S01]  /*3910*/  ISETP.NE.AND.EX P5, PT, RZ, UR9, PT, P5 ;  /* 0x00000009ff007c0c */ /* 0x000fe2000bfa5350 */
[----:B------:R-:W-:-:S04]  /*3920*/  FADD.FTZ R22, R243, -R22 ;  /* 0x80000016f3167221 */ /* 0x000fc80000010000 */
[----:B------:R-:W-:-:S08]  /*3930*/  FMUL.FTZ R22, R5, R22 ;  /* 0x0000001605167220 */ /* 0x000fd00000410000 */
        /* <DEDUP_REMOVED lines=13> */
[----:B------:R-:W-:-:S03]  /*3a10*/  FMUL.FTZ R195, R195, R4 ;  /* 0x00000004c3c37220 */ /* 0x000fc60000410000 */
[----:B--2---:R-:W-:-:S08]  /*3a20*/  FFMA.FTZ R108, R22, R188, R108 ;  /* 0x000000bc166c7223 */ /* 0x004fd0000001006c */
[----:B------:R-:W-:Y:S01]  /*3a30*/  @P5 LEA R188, P6, R20, UR14, 0x4 ;  /* 0x0000000e14bc5c11 */ /* 0x000fe2000f8c20ff */
[----:B------:R-:W-:-:S03]  /*3a40*/  FFMA.FTZ R109, R189, R195, R109 ;  /* 0x000000c3bd6d7223 */ /* 0x000fc6000001006d */
[----:B------:R-:W-:-:S05]  /*3a50*/  @P5 LEA.HI.X R189, R20, UR15, RZ, 0x4, P6 ;  /* 0x0000000f14bd5c11 */ /* 0x000fca000b0f24ff */
[----:B------:R0:W-:Y:S02]  /*3a60*/  @P5 STG.E.128 desc[UR4][R188.64], R184 ;  /* 0x000000b8bc005986 */ /* 0x0001e4000c101d04 */
[-C--:B0-----:R-:W-:Y:S01]  /*3a70*/  FMUL.FTZ R189, R194, R4.reuse ;  /* 0x00000004c2bd7220 */ /* 0x081fe20000410000 */
[----:B------:R-:W-:Y:S01]  /*3a80*/  FMUL.FTZ R188, R192, R4 ;  /* 0x00000004c0bc7220 */ /* 0x000fe20000410000 */
[----:B------:R-:W2:Y:S02]  /*3a90*/  LDL R194, [R1+0x140] ;  /* 0x0001400001c27983 */ /* 0x000ea40000100800 */
[----:B------:R-:W-:Y:S02]  /*3aa0*/  FFMA.FTZ R111, R191, R189, R111 ;  /* 0x000000bdbf6f7223 */ /* 0x000fe4000001006f */
[----:B------:R-:W3:Y:S01]  /*3ab0*/  LDL R191, [R1+0x14c] ;  /* 0x00014c0001bf7983 */ /* 0x000ee20000100800 */
[----:B------:R-:W-:-:S03]  /*3ac0*/  FFMA.FTZ R110, R190, R188, R110 ;  /* 0x000000bcbe6e7223 */ /* 0x000fc6000001006e */
[----:B------:R-:W4:Y:S01]  /*3ad0*/  LDL R190, [R1+0x148] ;  /* 0x0001480001be7983 */ /* 0x000f220000100800 */
[----:B---3--:R-:W-:-:S03]  /*3ae0*/  FMUL.FTZ R191, R191, R189 ;  /* 0x000000bdbfbf7220 */ /* 0x008fc60000410000 */
[----:B------:R-:W3:Y:S01]  /*3af0*/  LDL R189, [R1+0x144] ;  /* 0x0001440001bd7983 */ /* 0x000ee20000100800 */
[----:B------:R-:W-:Y:S01]  /*3b00*/  LEA R192, P5, R20, UR16, 0x4 ;  /* 0x0000001014c07c11 */ /* 0x000fe2000f8a20ff */
[----:B----4-:R-:W-:Y:S01]  /*3b10*/  FMUL.FTZ R190, R190, R188 ;  /* 0x000000bcbebe7220 */ /* 0x010fe20000410000 */
[----:B--2---:R-:W-:Y:S02]  /*3b20*/  FMUL.FTZ R188, R194, R22 ;  /* 0x00000016c2bc7220 */ /* 0x004fe40000410000 */
[C---:B------:R-:W-:Y:S02]  /*3b30*/  LEA.HI.X R193, R20.reuse, UR17, RZ, 0x4, P5 ;  /* 0x0000001114c17c11 */ /* 0x040fe4000a8f24ff */
[----:B------:R-:W-:Y:S01]  /*3b40*/  IADD3 R20, R20, 0x20, RZ ;  /* 0x0000002014147810 */ /* 0x000fe20007ffe0ff */
[----:B---3--:R-:W-:-:S05]  /*3b50*/  FMUL.FTZ R189, R189, R195 ;  /* 0x000000c3bdbd7220 */ /* 0x008fca0000410000 */
[----:B------:R1:W-:Y:S02]  /*3b60*/  STG.E.128 desc[UR4][R192.64], R188 ;  /* 0x000000bcc0007986 */ /* 0x0003e4000c101d04 */
.L_x_15511:
[----:B------:R-:W-:Y:S05]  /*3b70*/  BSYNC B1 ;  /* 0x0000000000017941 */ /* 0x000fea0003800000 */
.L_x_15510:
[----:B------:R-:W-:Y:S01]  /*3b80*/  LOP3.LUT P5, RZ, R3, 0x4, RZ, 0xc0, !PT ;  /* 0x0000000403ff7812 */ /* 0x000fe200078ac0ff */
[----:B------:R-:W-:-:S12]  /*3b90*/  BSSY B1, `(.L_x_15512) ;  /* 0x000003a000017945 */ /* 0x000fd80003800000 */
[----:B------:R-:W-:Y:S05]  /*3ba0*/  @!P5 BRA `(.L_x_15513) ;  /* 0x0000000000e0d947 */ /* 0x000fea0003800000 */
[----:B01----:R-:W3:Y:S04]  /*3bb0*/  LDL R189, [R1+0x4] ;  /* 0x0000040001bd7983 */ /* 0x003ee80000100800 */
        /* <DEDUP_REMOVED lines=55> */
.L_x_15513:
[----:B------:R-:W-:Y:S05]  /*3f30*/  BSYNC B1 ;  /* 0x0000000000017941 */ /* 0x000fea0003800000 */
.L_x_15512:
[----:B------:R-:W-:Y:S01]  /*3f40*/  LOP3.LUT P5, RZ, R3, 0x2, RZ, 0xc0, !PT ;  /* 0x0000000203ff7812 */ /* 0x000fe200078ac0ff */
[----:B------:R-:W-:-:S12]  /*3f50*/  BSSY B1, `(.L_x_15514) ;  /* 0x000003a000017945 */ /* 0x000fd80003800000 */
[----:B------:R-:W-:Y:S05]  /*3f60*/  @!P5 BRA `(.L_x_15515) ;  /* 0x0000000000e0d947 */ /* 0x000fea0003800000 */
[----:B01-3--:R-:W3:Y:S04]  /*3f70*/  LDL R189, [R1] ;  /* 0x0000000001bd7983 */ /* 0x00bee80000100800 */
        /* <DEDUP_REMOVED lines=55> */
.L_x_15515:
[----:B------:R-:W-:Y:S05]  /*42f0*/  BSYNC B1 ;  /* 0x0000000000017941 */ /* 0x000fea0003800000 */
.L_x_15514:
[----:B------:R-:W-:Y:S01]  /*4300*/  LOP3.LUT P5, RZ, R3, 0x1, RZ, 0xc0, !PT ;  /* 0x0000000103ff7812 */ /* 0x000fe200078ac0ff */
[----:B------:R-:W-:-:S12]  /*4310*/  BSSY B1, `(.L_x_15516) ;  /* 0x0000039000017945 */ /* 0x000fd80003800000 */
[----:B------:R-:W-:Y:S05]  /*4320*/  @!P5 BRA `(.L_x_15517) ;  /* 0x0000000000dcd947 */ /* 0x000fea0003800000 */
[----:B------:R-:W5:Y:S01]  /*4330*/  LDL R22, [R1+0x8] ;  /* 0x0000080001167983 */ /* 0x000f620000100800 */
[----:B--2---:R-:W-:-:S04]  /*4340*/  ISETP.NE.AND P5, PT, R196, RZ, PT ;  /* 0x000000ffc400720c */ /* 0x004fc80003fa5270 */
[----:B01-34-:R-:W-:Y:S02]  /*4350*/  FSEL R188, R18, RZ, !P5 ;  /* 0x000000ff12bc7208 */ /* 0x01bfe40006800000 */
[----:B------:R-:W-:-:S03]  /*4360*/  ISETP.NE.U32.AND P5, PT, RZ, UR8, PT ;  /* 0x00000008ff007c0c */ /* 0x000fc6000bfa5070 */
[-CC-:B------:R-:W-:Y:S01]  /*4370*/  FFMA.FTZ R190, R252, R19.reuse, R188.reuse ;  /* 0x00000013fcbe7223 */ /* 0x180fe200000100bc */
[----:B------:R-:W-:Y:S01]  /*4380*/  FFMA.FTZ R189, R236, R19, R188 ;  /* 0x00000013ecbd7223 */ /* 0x000fe200000100bc */
[----:B------:R-:W-:Y:S02]  /*4390*/  ISETP.NE.AND.EX P5, PT, RZ, UR9, PT, P5 ;  /* 0x00000009ff007c0c */ /* 0x000fe4000bfa5350 */
[----:B------:R-:W-:Y:S01]  /*43a0*/  FADD.FTZ R190, R215, -R190 ;  /* 0x800000bed7be7221 */ /* 0x000fe20000010000 */
[----:B------:R-:W-:-:S03]  /*43b0*/  FADD.FTZ R189, R204, -R189 ;  /* 0x800000bdccbd7221 */ /* 0x000fc60000010000 */
[C---:B------:R-:W-:Y:S01]  /*43c0*/  FMUL.FTZ R195, R5.reuse, R190 ;  /* 0x000000be05c37220 */ /* 0x040fe20000410000 */
[----:B------:R-:W-:-:S06]  /*43d0*/  FMUL.FTZ R192, R5, R189 ;  /* 0x000000bd05c07220 */ /* 0x000fcc0000410000 */
[----:B------:R-:W-:Y:S01]  /*43e0*/  @P5 FADD.FTZ R195, R161, R195 ;  /* 0x000000c3a1c35221 */ /* 0x000fe20000010000 */
[----:B------:R-:W-:Y:S01]  /*43f0*/  @P5 FADD.FTZ R192, R162, R192 ;  /* 0x000000c0a2c05221 */ /* 0x000fe20000010000 */
[-CC-:B-----5:R-:W-:Y:S01]  /*4400*/  FFMA.FTZ R22, R22, R19.reuse, R188.reuse ;  /* 0x0000001316167223 */ /* 0x1a0fe200000100bc */
[----:B------:R-:W-:-:S03]  /*4410*/  FFMA.FTZ R188, R203, R19, R188 ;  /* 0x00000013cbbc7223 */ /* 0x000fc600000100bc */
[----:B------:R-:W-:Y:S01]  /*4420*/  FADD.FTZ R22, R237, -R22 ;  /* 0x80000016ed167221 */ /* 0x000fe20000010000 */
[----:B------:R-:W-:-:S03]  /*4430*/  FADD.FTZ R188, R9, -R188 ;  /* 0x800000bc09bc7221 */ /* 0x000fc60000010000 */
[C---:B------:R-:W-:Y:S01]  /*4440*/  FMUL.FTZ R22, R5.reuse, R22 ;  /* 0x0000001605167220 */ /* 0x040fe20000410000 */
[----:B------:R-:W-:Y:S02]  /*4450*/  FMUL.FTZ R194, R5, R188 ;  /* 0x000000bc05c27220 */ /* 0x000fe40000410000 */
[----:B------:R-:W0:Y:S01]  /*4460*/  LDC.64 R188, c[0x0][0x220] ;  /* 0x00008800ffbc7b82 */ /* 0x000e220000000a00 */
[----:B------:R-:W-:Y:S01]  /*4470*/  @P5 FADD.FTZ R22, R160, R22 ;  /* 0x00000016a0165221 */ /* 0x000fe20000010000 */
[----:B------:R-:W-:Y:S01]  /*4480*/  @P5 FADD.FTZ R194, R163, R194 ;  /* 0x000000c2a3c25221 */ /* 0x000fe20000010000 */
[----:B------:R-:W-:-:S04]  /*4490*/  ISETP.NE.U32.AND P5, PT, RZ, UR14, PT ;  /* 0x0000000eff007c0c */ /* 0x000fc8000bfa5070 */
[----:B------:R-:W-:-:S04]  /*44a0*/  ISETP.NE.AND.EX P5, PT, RZ, UR15, PT, P5 ;  /* 0x0000000fff007c0c */ /* 0x000fc8000bfa5350 */
[----:B------:R-:W-:Y:S02]  /*44b0*/  SEL R184, R22, R184, P5 ;  /* 0x000000b816b87207 */ /* 0x000fe40002800000 */
[----:B------:R-:W-:Y:S02]  /*44c0*/  SEL R185, R195, R185, P5 ;  /* 0x000000b9c3b97207 */ /* 0x000fe40002800000 */
[----:B------:R-:W-:Y:S02]  /*44d0*/  SEL R186, R192, R186, P5 ;  /* 0x000000bac0ba7207 */ /* 0x000fe40002800000 */
[----:B------:R-:W-:Y:S01]  /*44e0*/  SEL R187, R194, R187, P5 ;  /* 0x000000bbc2bb7207 */ /* 0x000fe20002800000 */
[----:B0-----:R-:W-:-:S06]  /*44f0*/  IMAD.WIDE.U32 R188, R20, 0x10, R188 ;  /* 0x0000001014bc7825 */ /* 0x001fcc00078e00bc */
[----:B------:R-:W2:Y:S01]  /*4500*/  LDG.E.128 R188, desc[UR4][R188.64] ;  /* 0x00000004bcbc7981 */ /* 0x000ea2000c1e1d00 */
[----:B------:R-:W-:Y:S01]  /*4510*/  ISETP.NE.U32.AND P5, PT, RZ, UR14, PT ;  /* 0x0000000eff007c0c */ /* 0x000fe2000bfa5070 */
[-C--:B------:R-:W-:Y:S01]  /*4520*/  FMUL.FTZ R22, R22, R4.reuse ;  /* 0x0000000416167220 */ /* 0x080fe20000410000 */
[----:B------:R-:W-:Y:S02]  /*4530*/  FMUL.FTZ R195, R195, R4 ;  /* 0x00000004c3c37220 */ /* 0x000fe40000410000 */
[----:B------:R-:W-:Y:S01]  /*4540*/  ISETP.NE.AND.EX P5, PT, RZ, UR15, PT, P5 ;  /* 0x0000000fff007c0c */ /* 0x000fe2000bfa5350 */
[----:B--2---:R-:W-:-:S12]  /*4550*/  FFMA.FTZ R120, R22, R188, R120 ;  /* 0x000000bc16787223 */ /* 0x004fd80000010078 */
[----:B------:R-:W-:Y:S01]  /*4560*/  @P5 LEA R188, P6, R20, UR14, 0x4 ;  /* 0x0000000e14bc5c11 */ /* 0x000fe2000f8c20ff */
[----:B------:R-:W-:-:S03]  /*4570*/  FFMA.FTZ R121, R189, R195, R121 ;  /* 0x000000c3bd797223 */ /* 0x000fc60000010079 */
[----:B------:R-:W-:-:S05]  /*4580*/  @P5 LEA.HI.X R189, R20, UR15, RZ, 0x4, P6 ;  /* 0x0000000f14bd5c11 */ /* 0x000fca000b0f24ff */
[----:B------:R0:W-:Y:S02]  /*4590*/  @P5 STG.E.128 desc[UR4][R188.64], R184 ;  /* 0x000000b8bc005986 */ /* 0x0001e4000c101d04 */
[-C--:B0-----:R-:W-:Y:S01]  /*45a0*/  FMUL.FTZ R189, R194, R4.reuse ;  /* 0x00000004c2bd7220 */ /* 0x081fe20000410000 */
[----:B------:R-:W-:Y:S01]  /*45b0*/  FMUL.FTZ R188, R192, R4 ;  /* 0x00000004c0bc7220 */ /* 0x000fe20000410000 */
[----:B------:R-:W2:Y:S02]  /*45c0*/  LDL R194, [R1+0xe0] ;  /* 0x0000e00001c27983 */ /* 0x000ea40000100800 */
[----:B------:R-:W-:Y:S01]  /*45d0*/  FFMA.FTZ R123, R191, R189, R123 ;  /* 0x000000bdbf7b7223 */ /* 0x000fe2000001007b */
[----:B------:R-:W-:Y:S01]  /*45e0*/  FFMA.FTZ R122, R190, R188, R122 ;  /* 0x000000bcbe7a7223 */ /* 0x000fe2000001007a */
[----:B------:R-:W3:Y:S04]  /*45f0*/  LDL R191, [R1+0xec] ;  /* 0x0000ec0001bf7983 */ /* 0x000ee80000100800 */
[----:B------:R-:W4:Y:S01]  /*4600*/  LDL R190, [R1+0xe8] ;  /* 0x0000e80001be7983 */ /* 0x000f220000100800 */
[----:B------:R-:W-:-:S04]  /*4610*/  LEA R192, P5, R20, UR16, 0x4 ;  /* 0x0000001014c07c11 */ /* 0x000fc8000f8a20ff */
[----:B------:R-:W-:Y:S01]  /*4620*/  LEA.HI.X R193, R20, UR17, RZ, 0x4, P5 ;  /* 0x0000001114c17c11 */ /* 0x000fe2000a8f24ff */
[----:B---3--:R-:W-:Y:S02]  /*4630*/  FMUL.FTZ R191, R191, R189 ;  /* 0x000000bdbfbf7220 */ /* 0x008fe40000410000 */
[----:B------:R-:W3:Y:S01]  /*4640*/  LDL R189, [R1+0xe4] ;  /* 0x0000e40001bd7983 */ /* 0x000ee20000100800 */
[----:B----4-:R-:W-:Y:S01]  /*4650*/  FMUL.FTZ R190, R190, R188 ;  /* 0x000000bcbebe7220 */ /* 0x010fe20000410000 */
[----:B--2---:R-:W-:Y:S01]  /*4660*/  FMUL.FTZ R188, R194, R22 ;  /* 0x00000016c2bc7220 */ /* 0x004fe20000410000 */
[----:B------:R-:W-:Y:S01]  /*4670*/  IADD3 R20, R20, 0x20, RZ ;  /* 0x0000002014147810 */ /* 0x000fe20007ffe0ff */
[----:B---3--:R-:W-:-:S05]  /*4680*/  FMUL.FTZ R189, R189, R195 ;  /* 0x000000c3bdbd7220 */ /* 0x008fca0000410000 */
[----:B------:R0:W-:Y:S02]  /*4690*/  STG.E.128 desc[UR4][R192.64], R188 ;  /* 0x000000bcc0007986 */ /* 0x0001e4000c101d04 */
.L_x_15517:
[----:B------:R-:W-:Y:S05]  /*46a0*/  BSYNC B1 ;  /* 0x0000000000017941 */ /* 0x000fea0003800000 */
.L_x_15516:
[----:B------:R-:W-:Y:S04]  /*46b0*/  BSSY B1, `(.L_x_15518) ;  /* 0x0000038000017945 */ /* 0x000fe80003800000 */
[----:B------:R-:W-:Y:S05]  /*46c0*/  @!P0 BRA `(.L_x_15519) ;  /* 0x0000000000d88947 */ /* 0x000fea0003800000 */
[----:B--2---:R-:W-:-:S04]  /*46d0*/  ISETP.NE.AND P5, PT, R196, RZ, PT ;  /* 0x000000ffc400720c */ /* 0x004fc80003fa5270 */
[----:B01-34-:R-:W-:Y:S02]  /*46e0*/  FSEL R188, R18, RZ, !P5 ;  /* 0x000000ff12bc7208 */ /* 0x01bfe40006800000 */
[----:B------:R-:W-:-:S03]  /*46f0*/  ISETP.NE.U32.AND P5, PT, RZ, UR8, PT ;  /* 0x00000008ff007c0c */ /* 0x000fc6000bfa5070 */
[-CC-:B------:R-:W-:Y:S01]  /*4700*/  FFMA.FTZ R22, R251, R19.reuse, R188.reuse ;  /* 0x00000013fb167223 */ /* 0x180fe200000100bc */
        /* <DEDUP_REMOVED lines=12> */
[----:B------:R-:W0:Y:S04]  /*47d0*/  LDC.64 R188, c[0x0][0x220] ;  /* 0x00008800ffbc7b82 */ /* 0x000e280000000a00 */
        /* <DEDUP_REMOVED lines=37> */
.L_x_15519:
[----:B------:R-:W-:Y:S05]  /*4a30*/  BSYNC B1 ;  /* 0x0000000000017941 */ /* 0x000fea0003800000 */
.L_x_15518:
        /* <DEDUP_REMOVED lines=56> */
.L_x_15521:
[----:B------:R-:W-:Y:S05]  /*4dc0*/  BSYNC B1 ;  /* 0x0000000000017941 */ /* 0x000fea0003800000 */
.L_x_15520:
        /* <DEDUP_REMOVED lines=56> */
.L_x_15523:
[----:B------:R-:W-:Y:S05]  /*5150*/  BSYNC B1 ;  /* 0x0000000000017941 */ /* 0x000fea0003800000 */
.L_x_15522:
        /* <DEDUP_REMOVED lines=56> */
.L_x_15525:
[----:B------:R-:W-:Y:S05]  /*54e0*/  BSYNC B1 ;  /* 0x0000000000017941 */ /* 0x000fea0003800000 */
.L_x_15524:
[----:B------:R-:W-:Y:S01]  /*54f0*/  LOP3.LUT P5, RZ, R3, 0x20, RZ, 0xc0, !PT ;  /* 0x0000002003ff7812 */ /* 0x000fe200078ac0ff */
[----:B------:R-:W-:-:S12]  /*5500*/  BSSY B1, `(.L_x_15526) ;  /* 0x0000039000017945 */ /* 0x000fd80003800000 */
[----:B------:R-:W-:Y:S05]  /*5510*/  @!P5 BRA `(.L_x_15527) ;  /* 0x0000000000dcd947 */ /* 0x000fea0003800000 */
[----:B01-34-:R-:W3:Y:S04]  /*5520*/  LDL R189, [R1+0x14] ;  /* 0x0000140001bd7983 */ /* 0x01bee80000100800 */
[----:B------:R-:W4:Y:S01]  /*5530*/  LDL R22, [R1+0x10] ;  /* 0x0000100001167983 */ /* 0x000f220000100800 */
[----:B--2---:R-:W-:-:S03]  /*5540*/  ISETP.NE.AND P5, PT, R196, RZ, PT ;  /* 0x000000ffc400720c */ /* 0x004fc60003fa5270 */
[----:B------:R-:W2:Y:S01]  /*5550*/  LDL R196, [R1+0x4c] ;  /* 0x00004c0001c47983 */ /* 0x000ea20000100800 */
[----:B------:R-:W-:Y:S02]  /*5560*/  FSEL R188, R18, RZ, !P5 ;  /* 0x000000ff12bc7208 */ /* 0x000fe40006800000 */
[----:B------:R-:W-:Y:S01]  /*5570*/  ISETP.NE.U32.AND P5, PT, RZ, UR8, PT ;  /* 0x00000008ff007c0c */ /* 0x000fe2000bfa5070 */
[----:B------:R-:W5:Y:S03]  /*5580*/  LDL R195, [R1+0x48] ;  /* 0x0000480001c37983 */ /* 0x000f660000100800 */
[----:B------:R-:W-:Y:S01]  /*5590*/  ISETP.NE.AND.EX P5, PT, RZ, UR9, PT, P5 ;  /* 0x00000009ff007c0c */ /* 0x000fe2000bfa5350 */
[----:B------:R-:W5:Y:S04]  /*55a0*/  LDL R194, [R1+0x44] ;  /* 0x0000440001c27983 */ /* 0x000f680000100800 */
[----:B------:R-:W5:Y:S01]  /*55b0*/  LDL R193, [R1+0x40] ;  /* 0x0000400001c17983 */ /* 0x000f620000100800 */
[-CC-:B---3--:R-:W-:Y:S01]  /*55c0*/  FFMA.FTZ R18, R189, R19.reuse, R188.reuse ;  /* 0x00000013bd127223 */ /* 0x188fe200000100bc */
[-CC-:B----4-:R-:W-:Y:S01]  /*55d0*/  FFMA.FTZ R189, R22, R19.reuse, R188.reuse ;  /* 0x0000001316bd7223 */ /* 0x190fe200000100bc */
        /* <DEDUP_REMOVED lines=14> */
[----:B------:R-:W-:-:S04]  /*56c0*/  ISETP.NE.U32.AND P5, PT, RZ, UR14, PT ;  /* 0x0000000eff007c0c */ /* 0x000fc8000bfa5070 */
[----:B------:R-:W-:Y:S01]  /*56d0*/  ISETP.NE.AND.EX P5, PT, RZ, UR15, PT, P5 ;  /* 0x0000000fff007c0c */ /* 0x000fe2000bfa5350 */
[----:B------:R-:W-:-:S03]  /*56e0*/  FMUL.FTZ R192, R5, R4 ;  /* 0x0000000405c07220 */ /* 0x000fc60000410000 */
[C---:B------:R-:W-:Y:S01]  /*56f0*/  SEL R184, R18.reuse, R184, P5 ;  /* 0x000000b812b87207 */ /* 0x040fe20002800000 */
[-C--:B------:R-:W-:Y:S01]  /*5700*/  FMUL.FTZ R18, R18, R4.reuse ;  /* 0x0000000412127220 */ /* 0x080fe20000410000 */
[C---:B------:R-:W-:Y:S01]  /*5710*/  SEL R185, R19.reuse, R185, P5 ;  /* 0x000000b913b97207 */ /* 0x040fe20002800000 */
[----:B------:R-:W-:Y:S01]  /*5720*/  FMUL.FTZ R19, R19, R4 ;  /* 0x0000000413137220 */ /* 0x000fe20000410000 */
[C---:B------:R-:W-:Y:S01]  /*5730*/  SEL R186, R22.reuse, R186, P5 ;  /* 0x000000ba16ba7207 */ /* 0x040fe20002800000 */
[----:B------:R-:W-:Y:S01]  /*5740*/  FMUL.FTZ R22, R22, R4 ;  /* 0x0000000416167220 */ /* 0x000fe20000410000 */
[----:B------:R-:W-:Y:S02]  /*5750*/  SEL R187, R5, R187, P5 ;  /* 0x000000bb05bb7207 */ /* 0x000fe40002800000 */
[----:B------:R-:W0:Y:S02]  /*5760*/  LDC.64 R4, c[0x0][0x220] ;  /* 0x00008800ff047b82 */ /* 0x000e240000000a00 */
[----:B0-----:R-:W-:-:S05]  /*5770*/  IMAD.WIDE.U32 R4, R20, 0x10, R4 ;  /* 0x0000001014047825 */ /* 0x001fca00078e0004 */
[----:B------:R0:W3:Y:S01]  /*5780*/  LDG.E.128 R188, desc[UR4][R4.64] ;  /* 0x0000000404bc7981 */ /* 0x0000e2000c1e1d00 */
[----:B------:R-:W-:-:S04]  /*5790*/  ISETP.NE.U32.AND P5, PT, RZ, UR14, PT ;  /* 0x0000000eff007c0c */ /* 0x000fc8000bfa5070 */
[----:B------:R-:W-:-:S13]  /*57a0*/  ISETP.NE.AND.EX P5, PT, RZ, UR15, PT, P5 ;  /* 0x0000000fff007c0c */ /* 0x000fda000bfa5350 */
[----:B0-----:R-:W-:-:S04]  /*57b0*/  @P5 LEA R4, P6, R20, UR14, 0x4 ;  /* 0x0000000e14045c11 */ /* 0x001fc8000f8c20ff */
[----:B------:R-:W-:-:S05]  /*57c0*/  @P5 LEA.HI.X R5, R20, UR15, RZ, 0x4, P6 ;  /* 0x0000000f14055c11 */ /* 0x000fca000b0f24ff */
[----:B------:R0:W-:Y:S02]  /*57d0*/  @P5 STG.E.128 desc[UR4][R4.64], R184 ;  /* 0x000000b804005986 */ /* 0x0001e4000c101d04 */
[----:B0-----:R-:W-:-:S04]  /*57e0*/  LEA R4, P5, R20, UR16, 0x4 ;  /* 0x0000001014047c11 */ /* 0x001fc8000f8a20ff */
[----:B------:R-:W-:Y:S01]  /*57f0*/  LEA.HI.X R5, R20, UR17, RZ, 0x4, P5 ;  /* 0x0000001114057c11 */ /* 0x000fe2000a8f24ff */
[----:B---3--:R-:W-:Y:S01]  /*5800*/  FFMA.FTZ R140, R18, R188, R140 ;  /* 0x000000bc128c7223 */ /* 0x008fe2000001008c */
[-C--:B------:R-:W-:Y:S01]  /*5810*/  FFMA.FTZ R141, R189, R19.reuse, R141 ;  /* 0x00000013bd8d7223 */ /* 0x080fe2000001008d */
[----:B------:R-:W-:Y:S01]  /*5820*/  FFMA.FTZ R142, R190, R22, R142 ;  /* 0x00000016be8e7223 */ /* 0x000fe2000001008e */
[-C--:B------:R-:W-:Y:S01]  /*5830*/  FFMA.FTZ R143, R191, R192.reuse, R143 ;  /* 0x000000c0bf8f7223 */ /* 0x080fe2000001008f */
[----:B--2---:R-:W-:Y:S01]  /*5840*/  FMUL.FTZ R191, R196, R192 ;  /* 0x000000c0c4bf7220 */ /* 0x004fe20000410000 */
[----:B-----5:R-:W-:Y:S01]  /*5850*/  FMUL.FTZ R190, R195, R22 ;  /* 0x00000016c3be7220 */ /* 0x020fe20000410000 */
[----:B------:R-:W-:Y:S01]  /*5860*/  FMUL.FTZ R189, R194, R19 ;  /* 0x00000013c2bd7220 */ /* 0x000fe20000410000 */
[----:B------:R-:W-:-:S05]  /*5870*/  FMUL.FTZ R188, R193, R18 ;  /* 0x00000012c1bc7220 */ /* 0x000fca0000410000 */
[----:B------:R0:W-:Y:S02]  /*5880*/  STG.E.128 desc[UR4][R4.64], R188 ;  /* 0x000000bc04007986 */ /* 0x0001e4000c101d04 */
.L_x_15527:
[----:B------:R-:W-:Y:S05]  /*5890*/  BSYNC B1 ;  /* 0x0000000000017941 */ /* 0x000fea0003800000 */
.L_x_15526:
[----:B0-----:R-:W0:Y:S02]  /*58a0*/  LDC.64 R4, c[0x0][0x210] ;  /* 0x00008400ff047b82 */ /* 0x001e240000000a00 */
[----:B0-----:R-:W-:-:S04]  /*58b0*/  LEA R2, R4, R2, 0x2 ;  /* 0x0000000204027211 */ /* 0x001fc800078e10ff */
[----:B------:R-:W-:-:S13]  /*58c0*/  ISETP.GE.AND P5, PT, R2, R5, PT ;  /* 0x000000050200720c */ /* 0x000fda0003fa6270 */
[----:B------:R-:W-:Y:S05]  /*58d0*/  @!P5 BRA `(.L_x_15528) ;  /* 0xffffffb80004d947 */ /* 0x000fea000383ffff */
.L_x_15486:
[----:B------:R-:W-:Y:S05]  /*58e0*/  BSYNC B0 ;  /* 0x0000000000007941 */ /* 0x000fea0003800000 */
.L_x_15485:
[----:B------:R-:W5:Y:S01]  /*58f0*/  LDL.LU R4, [R1+0x28] ;  /* 0x0000280001047983 */ /* 0x000f620000300800 */
        /* <DEDUP_REMOVED lines=11> */
[----:B-----5:R-:W-:-:S05]  /*59b0*/  IMAD R0, R0, 0x140, R4 ;  /* 0x0000014000007824 */ /* 0x020fca00078e0204 */
        /* <DEDUP_REMOVED lines=69> */
[----:B------:R-:W5:Y:S04]  /*5e10*/  LDS R26, [R0+0x400] ;  /* 0x00040000001a7984 */ /* 0x000f680000000800 */
        /* <DEDUP_REMOVED lines=49> */
[----:B----4-:R-:W-:Y:S01]  /*6130*/  FADD.FTZ R74, RZ, R74 ;  /* 0x0000004aff4a7221 */ /* 0x010fe20000010000 */
[----:B-----5:R-:W-:Y:S01]  /*6140*/  FADD.FTZ R26, RZ, R26 ;  /* 0x0000001aff1a7221 */ /* 0x020fe20000010000 */
[----:B------:R-:W1:Y:S04]  /*6150*/  LDS R54, [R0+0x400] ;  /* 0x0004000000367984 */ /* 0x000e680000000800 */
[----:B------:R-:W4:Y:S04]  /*6160*/  LDS R50, [R0] ;  /* 0x0000000000327984 */ /* 0x000f280000000800 */
[----:B------:R-:W5:Y:S04]  /*6170*/  LDS R59, [R0+0x1800] ;  /* 0x00180000003b7984 */ /* 0x000f680000000800 */
[----:B------:R-:W5:Y:S04]  /*6180*/  LDS R52, [R0+0x200] ;  /* 0x0002000000347984 */ /* 0x000f680000000800 */
[----:B------:R-:W5:Y:S04]  /*6190*/  LDS R55, [R0+0x1400] ;  /* 0x0014000000377984 */ /* 0x000f680000000800 */
[----:B------:R-:W5:Y:S01]  /*61a0*/  LDS R95, [R0+0x2c00] ;  /* 0x002c0000005f7984 */ /* 0x000f620000000800 */
[----:B------:R-:W-:-:S03]  /*61b0*/  FADD.FTZ R72, R72, R145 ;  /* 0x0000009148487221 */ /* 0x000fc60000010000 */
[----:B------:R-:W5:Y:S01]  /*61c0*/  LDS R57, [R0+0x1600] ;  /* 0x0016000000397984 */ /* 0x000f620000000800 */
[----:B------:R-:W-:-:S03]  /*61d0*/  FADD.FTZ R74, R74, R83 ;  /* 0x000000534a4a7221 */ /* 0x000fc60000010000 */
[----:B------:R-:W5:Y:S01]  /*61e0*/  LDS R61, [R0+0x2800] ;  /* 0x00280000003d7984 */ /* 0x000f620000000800 */
[----:B--2---:R-:W-:-:S03]  /*61f0*/  FADD.FTZ R26, R26, R29 ;  /* 0x0000001d1a1a7221 */ /* 0x004fc60000010000 */
[----:B------:R-:W2:Y:S01]  /*6200*/  LDS R63, [R0+0x2a00] ;  /* 0x002a0000003f7984 */ /* 0x000ea20000000800 */
[----:B------:R-:W-:-:S03]  /*6210*/  FADD.FTZ R72, R72, R87 ;  /* 0x0000005748487221 */ /* 0x000fc60000010000 */
[----:B------:R-:W2:Y:S01]  /*6220*/  LDS R83, [R0+0x3c00] ;  /* 0x003c000000537984 */ /* 0x000ea20000000800 */
[----:B---3--:R-:W-:-:S03]  /*6230*/  FADD.FTZ R26, R26, R47 ;  /* 0x0000002f1a1a7221 */ /* 0x008fc60000010000 */
        /* <DEDUP_REMOVED lines=15> */
[----:B----4-:R-:W-:Y:S01]  /*6330*/  FADD.FTZ R50, RZ, R50 ;  /* 0x00000032ff327221 */ /* 0x010fe20000010000 */
[----:B------:R-:W-:Y:S01]  /*6340*/  SHF.L.U32 R44, R58, 0x2, RZ ;  /* 0x000000023a2c7819 */ /* 0x000fe200000006ff */
[----:B------:R-:W-:Y:S01]  /*6350*/  FADD.FTZ R24, R24, R45 ;  /* 0x0000002d18187221 */ /* 0x000fe20000010000 */
[----:B------:R-:W-:Y:S01]  /*6360*/  ULDC.64 UR6, c[0x0][0x2d8] ;  /* 0x0000b60000067ab9 */ /* 0x000fe20000000a00 */
[----:B------:R-:W-:Y:S01]  /*6370*/  FADD.FTZ R45, R25, R48 ;  /* 0x00000030192d7221 */ /* 0x000fe20000010000 */
[----:B-----5:R-:W-:Y:S01]  /*6380*/  FADD.FTZ R54, R54, R59 ;  /* 0x0000003b36367221 */ /* 0x020fe20000010000 */
        /* <DEDUP_REMOVED lines=25> */
[----:B---3--:R-:W-:-:S12]  /*6520*/  @!P4 BRA `(.L_x_15530) ;  /* 0x00000000003cc947 */ /* 0x008fd80003800000 */
        /* <DEDUP_REMOVED lines=15> */
.L_x_15530:
[----:B------:R-:W-:Y:S05]  /*6620*/  BSYNC B0 ;  /* 0x0000000000007941 */ /* 0x000fea0003800000 */
.L_x_15529:
        /* <DEDUP_REMOVED lines=18> */
.L_x_15532:
[----:B------:R-:W-:Y:S05]  /*6750*/  BSYNC B0 ;  /* 0x0000000000007941 */ /* 0x000fea0003800000 */
.L_x_15531:
        /* <DEDUP_REMOVED lines=18> */
.L_x_15534:
[----:B------:R-:W-:Y:S05]  /*6880*/  BSYNC B0 ;  /* 0x0000000000007941 */ /* 0x000fea0003800000 */
.L_x_15533:
        /* <DEDUP_REMOVED lines=129> */
.L_x_15536:
[----:B------:R-:W-:Y:S05]  /*70a0*/  BSYNC B0 ;  /* 0x0000000000007941 */ /* 0x000fea0003800000 */
.L_x_15535:
        /* <DEDUP_REMOVED lines=18> */
.L_x_15538:
[----:B------:R-:W-:Y:S05]  /*71d0*/  BSYNC B0 ;  /* 0x0000000000007941 */ /* 0x000fea0003800000 */
.L_x_15537:
        /* <DEDUP_REMOVED lines=18> */
.L_x_15540:
[----:B------:R-:W-:Y:S05]  /*7300*/  BSYNC B0 ;  /* 0x0000000000007941 */ /* 0x000fea0003800000 */
.L_x_15539:
        /* <DEDUP_REMOVED lines=18> */
.L_x_15542:
[----:B------:R-:W-:Y:S05]  /*7430*/  BSYNC B0 ;  /* 0x0000000000007941 */ /* 0x000fea0003800000 */
.L_x_15541:
        /* <DEDUP_REMOVED lines=18> */
.L_x_15544:
[----:B------:R-:W-:Y:S05]  /*7560*/  BSYNC B0 ;  /* 0x0000000000007941 */ /* 0x000fea0003800000 */
.L_x_15543:
        /* <DEDUP_REMOVED lines=18> */
.L_x_15546:
[----:B------:R-:W-:Y:S05]  /*7690*/  BSYNC B0 ;  /* 0x0000000000007941 */ /* 0x000fea0003800000 */
.L_x_15545:
        /* <DEDUP_REMOVED lines=11> */
.L_x_15507:
[----:B------:R-:W-:Y:S01]  /*7750*/  HFMA2.MMA R189, -RZ, RZ, 0, 5.9604644775390625e-08 ;  /* 0x00000001ffbd7435 */ /* 0x000fe200000001ff */
[----:B------:R-:W-:Y:S01]  /*7760*/  BSSY B1, `(.L_x_15547) ;  /* 0x0000006000017945 */ /* 0x000fe20003800000 */
[----:B------:R-:W-:Y:S02]  /*7770*/  MOV R188, 0x1f ;  /* 0x0000001f00bc7802 */ /* 0x000fe40000000f00 */
[----:B-----5:R-:W-:-:S07]  /*7780*/  MOV R19, 0xffffffff ;  /* 0xffffffff00137802 */ /* 0x020fce0000000f00 */
[----:B------:R-:W-:Y:S05]  /*7790*/  WARPSYNC.COLLECTIVE R19, `(.L_x_15548) ;  /* 0x0000000013087348 */ /* 0x000fea0003c00000 */
[----:B------:R0:W1:Y:S02]  /*77a0*/  SHFL.BFLY P5, R191, R22, R189, R188 ;  /* 0x0c0000bd16bf7389 */ /* 0x00006400000a00bc */
[----:B01----:R-:W-:Y:S01]  /*77b0*/  ENDCOLLECTIVE ;  /* 0x000000000000791b */ /* 0x003fe20003800000 */
.L_x_15548:
[----:B------:R-:W-:Y:S05]  /*77c0*/  BSYNC B1 ;  /* 0x0000000000017941 */ /* 0x000fea0003800000 */
.L_x_15547:
        /* <DEDUP_REMOVED lines=9> */
.L_x_15549:
        /* <DEDUP_REMOVED lines=8> */
.L_x_15550:
[----:B------:R-:W-:Y:S02]  /*78e0*/  MOV R22, R18 ;  /* 0x0000001200167202 */ /* 0x000fe40000000f00 */
[----:B------:R-:W-:-:S05]  /*78f0*/  MOV R19, R191 ;  /* 0x000000bf00137202 */ /* 0x000fca0000000f00 */
[----:B------:R-:W-:Y:S01]  /*7900*/  FADD.FTZ R190, R190, R19 ;  /* 0x00000013bebe7221 */ /* 0x000fe20000010000 */
[----:B------:R-:W-:-:S07]  /*7910*/  MOV R19, 0xffffffff ;  /* 0xffffffff00137802 */ /* 0x000fce0000000f00 */
[----:B------:R-:W-:Y:S05]  /*7920*/  WARPSYNC.COLLECTIVE R19, `(.L_x_15551) ;  /* 0x0000000013087348 */ /* 0x000fea0003c00000 */
[----:B------:R0:W1:Y:S02]  /*7930*/  SHFL.BFLY P5, R191, R22, R189, R188 ;  /* 0x0c0000bd16bf7389 */ /* 0x00006400000a00bc */
[----:B01----:R-:W-:Y:S01]  /*7940*/  ENDCOLLECTIVE ;  /* 0x000000000000791b */ /* 0x003fe20003800000 */
.L_x_15551:
        /* <DEDUP_REMOVED lines=8> */
.L_x_15552:
[----:B------:R-:W-:Y:S02]  /*79d0*/  MOV R22, R18 ;  /* 0x0000001200167202 */ /* 0x000fe40000000f00 */
[----:B------:R-:W-:-:S05]  /*79e0*/  MOV R19, R191 ;  /* 0x000000bf00137202 */ /* 0x000fca0000000f00 */
[----:B------:R-:W-:Y:S01]  /*79f0*/  FADD.FTZ R190, R190, R19 ;  /* 0x00000013bebe7221 */ /* 0x000fe20000010000 */
[----:B------:R-:W-:-:S07]  /*7a00*/  MOV R19, 0xffffffff ;  /* 0xffffffff00137802 */ /* 0x000fce0000000f00 */
[----:B------:R-:W-:Y:S05]  /*7a10*/  WARPSYNC.COLLECTIVE R19, `(.L_x_15553) ;  /* 0x0000000013087348 */ /* 0x000fea0003c00000 */
[----:B------:R0:W1:Y:S02]  /*7a20*/  SHFL.BFLY P5, R191, R22, R189, R188 ;  /* 0x0c0000bd16bf7389 */ /* 0x00006400000a00bc */
[----:B01----:R-:W-:Y:S01]  /*7a30*/  ENDCOLLECTIVE ;  /* 0x000000000000791b */ /* 0x003fe20003800000 */
.L_x_15553:
        /* <DEDUP_REMOVED lines=8> */
.L_x_15554:
[----:B------:R-:W-:Y:S02]  /*7ac0*/  MOV R22, R18 ;  /* 0x0000001200167202 */ /* 0x000fe40000000f00 */
[----:B------:R-:W-:-:S05]  /*7ad0*/  MOV R19, R191 ;  /* 0x000000bf00137202 */ /* 0x000fca0000000f00 */
[----:B------:R-:W-:Y:S01]  /*7ae0*/  FADD.FTZ R190, R190, R19 ;  /* 0x00000013bebe7221 */ /* 0x000fe20000010000 */
[----:B------:R-:W-:-:S07]  /*7af0*/  MOV R19, 0xffffffff ;  /* 0xffffffff00137802 */ /* 0x000fce0000000f00 */
[----:B------:R-:W-:Y:S05]  /*7b00*/  WARPSYNC.COLLECTIVE R19, `(.L_x_15555) ;  /* 0x0000000013087348 */ /* 0x000fea0003c00000 */
[----:B------:R0:W1:Y:S02]  /*7b10*/  SHFL.BFLY P5, R191, R22, R189, R188 ;  /* 0x0c0000bd16bf7389 */ /* 0x00006400000a00bc */
[----:B01----:R-:W-:Y:S01]  /*7b20*/  ENDCOLLECTIVE ;  /* 0x000000000000791b */ /* 0x003fe20003800000 */
.L_x_15555:
        /* <DEDUP_REMOVED lines=8> */
.L_x_15556:
[----:B------:R-:W-:Y:S02]  /*7bb0*/  MOV R22, R18 ;  /* 0x0000001200167202 */ /* 0x000fe40000000f00 */
[----:B------:R-:W-:-:S07]  /*7bc0*/  MOV R192, R191 ;  /* 0x000000bf00c07202 */ /* 0x000fce0000000f00 */
[----:B------:R-:W-:Y:S05]  /*7bd0*/  WARPSYNC.COLLECTIVE R19, `(.L_x_15557) ;  /* 0x0000000013087348 */ /* 0x000fea0003c00000 */
[----:B------:R0:W1:Y:S02]  /*7be0*/  SHFL.BFLY P5, R191, R22, R189, R188 ;  /* 0x0c0000bd16bf7389 */ /* 0x00006400000a00bc */
[----:B01----:R-:W-:Y:S01]  /*7bf0*/  ENDCOLLECTIVE ;  /* 0x000000000000791b */ /* 0x003fe20003800000 */
.L_x_15557:
[----:B------:R-:W-:Y:S01]  /*7c00*/  MOV R19, R191 ;  /* 0x000000bf00137202 */ /* 0x000fe20000000f00 */
[----:B------:R-:W-:Y:S06]  /*7c10*/  BRA `(.L_x_15558) ;  /* 0xffffffb400ec7947 */ /* 0x000fec000383ffff */
.L_x_15559:
        /* <DEDUP_REMOVED lines=14> */
.L_x_17046:


//--------------------- .text._ZN10layer_norm13ln_bwd_kernelINS_13Kernel_traitsIfffffjLj1280ELj1ELj4ELj1ELj16ENS_18Kernel_traits_baseILj1280EfffffjLj128EEEEELb0ELb1ELb0ELb1EEEvNS_9BwdParamsE --------------------------
	.section	.text._ZN10layer_norm13ln_bwd_kernelINS_13Kernel_traitsIfffffjLj1280ELj1ELj4ELj1ELj16ENS_18Kernel_traits_baseILj1280EfffffjLj128EEEEELb0ELb1ELb0ELb1EEEvNS_9BwdParamsE,"ax",@progbits
	.align	128
        .global         _ZN10layer_norm13ln_bwd_kernelINS_13Kernel_traitsIfffffjLj1280ELj1ELj4ELj1ELj16ENS_18Kernel_traits_baseILj1280EfffffjLj128EEEEELb0ELb1ELb0ELb1EEEvNS_9BwdParamsE
        .type           _ZN10layer_norm13ln_bwd_kernelINS_13Kernel_traitsIfffffjLj1280ELj1ELj4ELj1ELj16ENS_18Kernel_traits_baseILj1280EfffffjLj128EEEEELb0ELb1ELb0ELb1EEEvNS_9BwdParamsE,@function
        .size           _ZN10layer_norm13ln_bwd_kernelINS_13Kernel_traitsIfffffjLj1280ELj1ELj4ELj1ELj16ENS_18Kernel_traits_baseILj1280EfffffjLj128EEEEELb0ELb1ELb0ELb1EEEvNS_9BwdParamsE,(.L_x_17047 - _ZN10layer_norm13ln_bwd_kernelINS_13Kernel_traitsIfffffjLj1280ELj1ELj4ELj1ELj16ENS_18Kernel_traits_baseILj1280EfffffjLj128EEEEELb0ELb1ELb0ELb1EEEvNS_9BwdParamsE)
        .other          _ZN10layer_norm13ln_bwd_kernelINS_13Kernel_traitsIfffffjLj1280ELj1ELj4ELj1ELj16ENS_18Kernel_traits_baseILj1280EfffffjLj128EEEEELb0ELb1ELb0ELb1EEEvNS_9BwdParamsE,@"STO_CUDA_ENTRY STV_DEFAULT"
_ZN10layer_norm13ln_bwd_kernelINS_13Kernel_traitsIfffffjLj1280ELj1ELj4ELj1ELj16ENS_18Kernel_traits_baseILj1280EfffffjLj128EEEEELb0ELb1ELb0ELb1EEEvNS_9BwdParamsE:
.text._ZN10layer_norm13ln_bwd_kernelINS_13Kernel_traitsIfffffjLj1280ELj1ELj4ELj1ELj16ENS_18Kernel_traits_baseILj1280EfffffjLj128EEEEELb0ELb1ELb0ELb1EEEvNS_9BwdParamsE:
        /* <DEDUP_REMOVED lines=78> */
.L_x_15561:
        /* <DEDUP_REMOVED lines=31> */
[----:B------:R-:W-:Y:S01]  /*06d0*/  HFMA2.MMA R252, -RZ, RZ, 0, 0 ;  /* 0x00000000fffc7435 */ /* 0x000fe200000001ff */
[----:B------:R-:W-:Y:S01]  /*06e0*/  BSSY B1, `(.L_x_15563) ;  /* 0x00004f7000017945 */ /* 0x000fe20003800000 */
[----:B------:R0:W-:Y:S01]  /*06f0*/  STL [R1+0x1c4], RZ ;  /* 0x0001c4ff01007387 */ /* 0x0001e20000100800 */
[----:B------:R-:W-:-:S02]  /*0700*/  ISETP.NE.AND.EX P0, PT, RZ, UR7, PT, P0 ;  /* 0x00000007ff007c0c */ /* 0x000fc4000bf05300 */
[----:B------:R-:W-:Y:S02]  /*0710*/  CS2R R250, SRZ ;  /* 0x0000000000fa7805 */ /* 0x000fe4000001ff00 */
[----:B------:R-:W-:Y:S01]  /*0720*/  CS2R R248, SRZ ;  /* 0x0000000000f87805 */ /* 0x000fe2000001ff00 */
        /* <DEDUP_REMOVED lines=112> */
[----:B------:R0:W-:Y:S02]  /*0e30*/  STL [R1+0xc], RZ ;  /* 0x00000cff01007387 */ /* 0x0001e40000100800 */
.L_x_15565:
[----:B0-----:R-:W0:Y:S01]  /*0e40*/  S2R R6, SR_TID.X ;  /* 0x0000000000067919 */ /* 0x001e220000002100 */
[----:B------:R-:W-:Y:S01]  /*0e50*/  IMAD R0, R2, UR10, RZ ;  /* 0x0000000a02007c24 */ /* 0x000fe2000f8e02ff */
[----:B-1----:R-:W1:Y:S04]  /*0e60*/  LDC.64 R4, c[0x0][0x250] ;  /* 0x00009400ff047b82 */ /* 0x002e680000000a00 */
        /* <DEDUP_REMOVED lines=17> */
[----:B------:R-:W-:Y:S02]  /*0f80*/  IADD3 R189, R182, 0x60, RZ ;  /* 0x00000060b6bd7810 */ /* 0x000fe40007ffe0ff */
[----:B------:R-:W-:Y:S02]  /*0f90*/  SHF.L.U32 R19, R186, 0x4, RZ ;  /* 0x00000004ba137819 */ /* 0x000fe400000006ff */
[----:B------:R-:W-:Y:S02]  /*0fa0*/  IADD3 R190, R182, 0x80, RZ ;  /* 0x00000080b6be7810 */ /* 0x000fe40007ffe0ff */
[----:B------:R-:W-:Y:S02]  /*0fb0*/  IADD3.X R117, R198, UR13, RZ, P1, !PT ;  /* 0x0000000dc6757c10 */ /* 0x000fe40008ffe4ff */
[----:B------:R-:W-:Y:S02]  /*0fc0*/  SHF.R.U32.HI R196, RZ, 0x1c, R185 ;  /* 0x0000001cffc47819 */ /* 0x000fe400000116b9 */
[----:B------:R-:W-:-:S02]  /*0fd0*/  IADD3 R120, P1, R197, UR12, RZ ;  /* 0x0000000cc5787c10 */ /* 0x000fc4000ff3e0ff */
[----:B------:R-:W-:Y:S02]  /*0fe0*/  SHF.R.U32.HI R18, RZ, 0x1c, R186 ;  /* 0x0000001cff127819 */ /* 0x000fe400000116ba */
[C---:B------:R-:W-:Y:S02]  /*0ff0*/  IADD3 R193, R182.reuse, 0xa0, RZ ;  /* 0x000000a0b6c17810 */ /* 0x040fe40007ffe0ff */
[C---:B------:R-:W-:Y:S02]  /*1000*/  IADD3 R194, R182.reuse, 0xc0, RZ ;  /* 0x000000c0b6c27810 */ /* 0x040fe40007ffe0ff */
[C---:B------:R-:W-:Y:S02]  /*1010*/  IADD3 R203, R182.reuse, 0xe0, RZ ;  /* 0x000000e0b6cb7810 */ /* 0x040fe40007ffe0ff */
[C---:B------:R-:W-:Y:S02]  /*1020*/  IADD3 R204, R182.reuse, 0x120, RZ ;  /* 0x00000120b6cc7810 */ /* 0x040fe40007ffe0ff */
[----:B------:R-:W-:-:S02]  /*1030*/  IADD3 R206, R182, 0x100, RZ ;  /* 0x00000100b6ce7810 */ /* 0x000fc40007ffe0ff */
[----:B------:R-:W-:Y:S01]  /*1040*/  SHF.R.S32.HI R3, RZ, 0x1f, R2 ;  /* 0x0000001fff037819 */ /* 0x000fe20000011402 */
[----:B-1----:R-:W-:Y:S01]  /*1050*/  IMAD.WIDE.U32 R160, R185, 0x10, R208 ;  /* 0x00000010b9a07825 */ /* 0x002fe200078e00d0 */
[----:B------:R-:W-:Y:S01]  /*1060*/  SHF.L.U32 R15, R189, 0x4, RZ ;  /* 0x00000004bd0f7819 */ /* 0x000fe200000006ff */
[----:B------:R-:W3:Y:S01]  /*1070*/  LDG.E.128 R116, desc[UR4][R116.64] ;  /* 0x0000000474747981 */ /* 0x000ee2000c1e1d00 */
[----:B------:R-:W-:Y:S02]  /*1080*/  IADD3 R124, P2, R19, UR12, RZ ;  /* 0x0000000c137c7c10 */ /* 0x000fe4000ff5e0ff */
[----:B------:R-:W-:Y:S02]  /*1090*/  SHF.L.U32 R13, R190, 0x4, RZ ;  /* 0x00000004be0d7819 */ /* 0x000fe400000006ff */
[----:B------:R-:W-:Y:S02]  /*10a0*/  IADD3.X R121, R196, UR13, RZ, P1, !PT ;  /* 0x0000000dc4797c10 */ /* 0x000fe40008ffe4ff */
[----:B------:R-:W-:-:S02]  /*10b0*/  SHF.R.U32.HI R16, RZ, 0x1c, R189 ;  /* 0x0000001cff107819 */ /* 0x000fc400000116bd */
[----:B------:R-:W-:Y:S01]  /*10c0*/  SHF.R.U32.HI R14, RZ, 0x1c, R190 ;  /* 0x0000001cff0e7819 */ /* 0x000fe200000116be */
[--C-:B------:R-:W-:Y:S01]  /*10d0*/  IMAD.WIDE.U32 R168, R189, 0x10, R208.reuse ;  /* 0x00000010bda87825 */ /* 0x100fe200078e00d0 */
[----:B------:R-:W-:Y:S01]  /*10e0*/  IADD3 R128, P1, R15, UR12, RZ ;  /* 0x0000000c0f807c10 */ /* 0x000fe2000ff3e0ff */
[----:B------:R-:W3:Y:S01]  /*10f0*/  LDG.E.128 R120, desc[UR4][R120.64] ;  /* 0x0000000478787981 */ /* 0x000ee2000c1e1d00 */
[----:B------:R-:W-:Y:S02]  /*1100*/  IADD3.X R125, R18, UR13, RZ, P2, !PT ;  /* 0x0000000d127d7c10 */ /* 0x000fe400097fe4ff */
[C---:B------:R-:W-:Y:S01]  /*1110*/  SHF.L.U32 R11, R193.reuse, 0x4, RZ ;  /* 0x00000004c10b7819 */ /* 0x040fe200000006ff */
[----:B------:R-:W-:Y:S01]  /*1120*/  IMAD.WIDE.U32 R176, R193, 0x10, R208 ;  /* 0x00000010c1b07825 */ /* 0x000fe200078e00d0 */
[----:B------:R-:W-:Y:S01]  /*1130*/  IADD3 R132, P2, R13, UR12, RZ ;  /* 0x0000000c0d847c10 */ /* 0x000fe2000ff5e0ff */
[----:B------:R-:W3:Y:S01]  /*1140*/  LDG.E.128 R160, desc[UR4][R160.64] ;  /* 0x00000004a0a07981 */ /* 0x000ee2000c1e1d00 */
[----:B------:R-:W-:-:S02]  /*1150*/  SHF.L.U32 R9, R194, 0x4, RZ ;  /* 0x00000004c2097819 */ /* 0x000fc400000006ff */
[----:B------:R-:W-:Y:S01]  /*1160*/  IADD3.X R129, R16, UR13, RZ, P1, !PT ;  /* 0x0000000d10817c10 */ /* 0x000fe20008ffe4ff */
[----:B--2---:R-:W-:Y:S01]  /*1170*/  IMAD.WIDE R158, R2, 0x4, R158 ;  /* 0x00000004029e7825 */ /* 0x004fe200078e029e */
[----:B------:R-:W-:Y:S01]  /*1180*/  SHF.R.U32.HI R12, RZ, 0x1c, R193 ;  /* 0x0000001cff0c7819 */ /* 0x000fe200000116c1 */
[----:B------:R-:W2:Y:S01]  /*1190*/  LDG.E.128 R124, desc[UR4][R124.64] ;  /* 0x000000047c7c7981 */ /* 0x000ea2000c1e1d00 */
[----:B------:R-:W-:Y:S02]  /*11a0*/  IADD3 R136, P1, R11, UR12, RZ ;  /* 0x0000000c0b887c10 */ /* 0x000fe4000ff3e0ff */
[----:B------:R-:W-:Y:S01]  /*11b0*/  IADD3.X R133, R14, UR13, RZ, P2, !PT ;  /* 0x0000000d0e857c10 */ /* 0x000fe200097fe4ff */
[----:B------:R-:W-:Y:S01]  /*11c0*/  IMAD.WIDE.U32 R156, R182, 0x10, R208 ;  /* 0x00000010b69c7825 */ /* 0x000fe200078e00d0 */
[----:B------:R-:W-:Y:S01]  /*11d0*/  SHF.R.U32.HI R10, RZ, 0x1c, R194 ;  /* 0x0000001cff0a7819 */ /* 0x000fe200000116c2 */
[----:B------:R-:W2:Y:S01]  /*11e0*/  LDG.E R17, desc[UR4][R158.64] ;  /* 0x000000049e117981 */ /* 0x000ea2000c1e1900 */
[----:B------:R-:W-:-:S02]  /*11f0*/  IADD3 R140, P2, R9, UR12, RZ ;  /* 0x0000000c098c7c10 */ /* 0x000fc4000ff5e0ff */
[----:B------:R-:W-:Y:S01]  /*1200*/  IADD3.X R137, R12, UR13, RZ, P1, !PT ;  /* 0x0000000d0c897c10 */ /* 0x000fe20008ffe4ff */
[----:B------:R-:W2:Y:S01]  /*1210*/  LDG.E.128 R132, desc[UR4][R132.64] ;  /* 0x0000000484847981 */ /* 0x000ea2000c1e1d00 */
[----:B------:R-:W-:Y:S02]  /*1220*/  IADD3.X R141, R10, UR13, RZ, P2, !PT ;  /* 0x0000000d0a8d7c10 */ /* 0x000fe400097fe4ff */
[----:B------:R-:W-:Y:S01]  /*1230*/  SHF.L.U32 R6, R203, 0x4, RZ ;  /* 0x00000004cb067819 */ /* 0x000fe200000006ff */
[----:B------:R-:W-:Y:S01]  /*1240*/  IMAD.WIDE.U32 R164, R186, 0x10, R208 ;  /* 0x00000010baa47825 */ /* 0x000fe200078e00d0 */
[----:B------:R-:W2:Y:S04]  /*1250*/  LDG.E.128 R136, desc[UR4][R136.64] ;  /* 0x0000000488887981 */ /* 0x000ea8000c1e1d00 */
[----:B------:R-:W2:Y:S01]  /*1260*/  LDG.E.128 R140, desc[UR4][R140.64] ;  /* 0x000000048c8c7981 */ /* 0x000ea2000c1e1d00 */
[----:B------:R-:W-:-:S02]  /*1270*/  SHF.R.U32.HI R7, RZ, 0x1c, R203 ;  /* 0x0000001cff077819 */ /* 0x000fc400000116cb */
[----:B------:R-:W-:Y:S01]  /*1280*/  IADD3 R144, P1, R6, UR12, RZ ;  /* 0x0000000c06907c10 */ /* 0x000fe2000ff3e0ff */
[----:B------:R-:W2:Y:S01]  /*1290*/  LDG.E.128 R156, desc[UR4][R156.64] ;  /* 0x000000049c9c7981 */ /* 0x000ea2000c1e1d00 */
[----:B------:R-:W-:Y:S02]  /*12a0*/  SHF.L.U32 R8, R204, 0x4, RZ ;  /* 0x00000004cc087819 */ /* 0x000fe400000006ff */
[----:B------:R-:W-:Y:S01]  /*12b0*/  IADD3.X R145, R7, UR13, RZ, P1, !PT ;  /* 0x0000000d07917c10 */ /* 0x000fe20008ffe4ff */
[----:B------:R-:W-:Y:S01]  /*12c0*/  IMAD.WIDE.U32 R172, R190, 0x10, R208 ;  /* 0x00000010beac7825 */ /* 0x000fe200078e00d0 */
[----:B------:R-:W-:Y:S01]  /*12d0*/  SHF.R.U32.HI R0, RZ, 0x1c, R204 ;  /* 0x0000001cff007819 */ /* 0x000fe200000116cc */
[----:B------:R-:W2:Y:S01]  /*12e0*/  LDG.E.128 R164, desc[UR4][R164.64] ;  /* 0x00000004a4a47981 */ /* 0x000ea2000c1e1d00 */
[----:B------:R-:W-:Y:S02]  /*12f0*/  IADD3 R152, P1, R8, UR12, RZ ;  /* 0x0000000c08987c10 */ /* 0x000fe4000ff3e0ff */
[----:B----4-:R-:W-:Y:S01]  /*1300*/  SHF.L.U32 R4, R206, 0x4, RZ ;  /* 0x00000004ce047819 */ /* 0x010fe200000006ff */
[----:B------:R-:W4:Y:S01]  /*1310*/  LDG.E.128 R144, desc[UR4][R144.64] ;  /* 0x0000000490907981 */ /* 0x000f22000c1e1d00 */
[----:B------:R-:W-:-:S02]  /*1320*/  IADD3.X R153, R0, UR13, RZ, P1, !PT ;  /* 0x0000000d00997c10 */ /* 0x000fc40008ffe4ff */
[----:B------:R-:W-:Y:S01]  /*1330*/  SHF.R.U32.HI R5, RZ, 0x1c, R206 ;  /* 0x0000001cff057819 */ /* 0x000fe200000116ce */
[----:B------:R-:W4:Y:S01]  /*1340*/  LDG.E.128 R168, desc[UR4][R168.64] ;  /* 0x00000004a8a87981 */ /* 0x000f22000c1e1d00 */
[----:B------:R-:W-:Y:S02]  /*1350*/  IADD3 R148, P2, R4, UR12, RZ ;  /* 0x0000000c04947c10 */ /* 0x000fe4000ff5e0ff */
[----:B------:R-:W-:Y:S01]  /*1360*/  ISETP.NE.U32.AND P1, PT, R200, RZ, PT ;  /* 0x000000ffc800720c */ /* 0x000fe20003f25070 */
[----:B------:R-:W4:Y:S01]  /*1370*/  LDG.E.128 R152, desc[UR4][R152.64] ;  /* 0x0000000498987981 */ /* 0x000f22000c1e1d00 */
[----:B------:R-:W-:Y:S02]  /*1380*/  IADD3.X R149, R5, UR13, RZ, P2, !PT ;  /* 0x0000000d05957c10 */ /* 0x000fe400097fe4ff */
[----:B------:R-:W-:Y:S01]  /*1390*/  ISETP.NE.AND.EX P1, PT, R201, RZ, PT, P1 ;  /* 0x000000ffc900720c */ /* 0x000fe20003f25310 */
[----:B------:R-:W4:Y:S01]  /*13a0*/  LDG.E.128 R128, desc[UR4][R128.64] ;  /* 0x0000000480807981 */ /* 0x000f22000c1e1d00 */
[----:B---3--:R-:W-:-:S03]  /*13b0*/  @P0 LEA R180, P2, R2, R180, 0x2 ;  /* 0x000000b402b40211 */ /* 0x008fc600078410ff */
[----:B------:R-:W3:Y:S01]  /*13c0*/  LDG.E.128 R148, desc[UR4][R148.64] ;  /* 0x0000000494947981 */ /* 0x000ee2000c1e1d00 */
[----:B------:R-:W-:Y:S02]  /*13d0*/  @P0 LEA.HI.X R181, R2, R181, R3, 0x2, P2 ;  /* 0x000000b502b50211 */ /* 0x000fe400010f1403 */
[----:B------:R-:W-:Y:S01]  /*13e0*/  MOV R3, 0x3f800000 ;  /* 0x3f80000000037802 */ /* 0x000fe20000000f00 */
[----:B------:R-:W3:Y:S04]  /*13f0*/  LDG.E.128 R172, desc[UR4][R172.64] ;  /* 0x00000004acac7981 */ /* 0x000ee8000c1e1d00 */
[----:B------:R-:W3:Y:S04]  /*1400*/  LDG.E.128 R176, desc[UR4][R176.64] ;  /* 0x00000004b0b07981 */ /* 0x000ee8000c1e1d00 */
[----:B-----5:R1:W5:Y:S02]  /*1410*/  @P0 LDG.E R3, desc[UR4][R180.64] ;  /* 0x00000004b4030981 */ /* 0x020364000c1e1900 */
        /* <DEDUP_REMOVED lines=21> */
[----:B-1----:R-:W-:-:S03]  /*1570*/  IMAD.WIDE.U32 R188, R206, 0x10, R208 ;  /* 0x00000010cebc7825 */ /* 0x002fc600078e00d0 */
[----:B------:R-:W3:Y:S04]  /*1580*/  LDG.E.128 R180, desc[UR4][R180.64] ;  /* 0x00000004b4b47981 */ /* 0x000ee8000c1e1d00 */
        /* <DEDUP_REMOVED lines=17> */
[C---:B--2---:R-:W-:Y:S01]  /*16a0*/  FADD.FTZ R135, -R205.reuse, R135 ;  /* 0x00000087cd877221 */ /* 0x044fe20000010100 */
[C---:B0-----:R-:W-:Y:S02]  /*16b0*/  FADD.FTZ R203, -R205.reuse, R133 ;  /* 0x00000085cdcb7221 */ /* 0x041fe40000010100 */
[----:B------:R-:W2:Y:S01]  /*16c0*/  LDL.LU R133, [R1+0xa0] ;  /* 0x0000a00001857983 */ /* 0x000ea20000300800 */
[C---:B------:R-:W-:Y:S01]  /*16d0*/  FADD.FTZ R207, -R205.reuse, R136 ;  /* 0x00000088cdcf7221 */ /* 0x040fe20000010100 */
[C---:B------:R-:W-:Y:S01]  /*16e0*/  FADD.FTZ R136, -R205.reuse, R143 ;  /* 0x0000008fcd887221 */ /* 0x040fe20000010100 */
[----:B------:R-:W-:Y:S02]  /*16f0*/  MOV R143, R135 ;  /* 0x00000087008f7202 */ /* 0x000fe40000000f00 */
[----:B------:R-:W3:Y:S01]  /*1700*/  LDL.LU R135, [R1+0x10] ;  /* 0x0000100001877983 */ /* 0x000ee20000300800 */
[----:B------:R-:W-:-:S03]  /*1710*/  FADD.FTZ R204, -R205, R134 ;  /* 0x00000086cdcc7221 */ /* 0x000fc60000010100 */
[----:B------:R-:W3:Y:S01]  /*1720*/  LDL.LU R134, [R1+0x9c] ;  /* 0x00009c0001867983 */ /* 0x000ee20000300800 */
[C---:B------:R-:W-:Y:S01]  /*1730*/  FADD.FTZ R208, -R205.reuse, R137 ;  /* 0x00000089cdd07221 */ /* 0x040fe20000010100 */
[C---:B------:R-:W-:Y:S01]  /*1740*/  FADD.FTZ R214, -R205.reuse, R138 ;  /* 0x0000008acdd67221 */ /* 0x040fe20000010100 */
[C---:B------:R-:W-:Y:S01]  /*1750*/  FADD.FTZ R212, -R205.reuse, R142 ;  /* 0x0000008ecdd47221 */ /* 0x040fe20000010100 */
[----:B------:R-:W3:Y:S01]  /*1760*/  LDL.LU R137, [R1+0xc] ;  /* 0x00000c0001897983 */ /* 0x000ee20000300800 */
[----:B------:R-:W-:-:S03]  /*1770*/  FADD.FTZ R210, -R205, R139 ;  /* 0x0000008bcdd27221 */ /* 0x000fc60000010100 */
[----:B------:R-:W3:Y:S01]  /*1780*/  LDL.LU R138, [R1+0x18] ;  /* 0x00001800018a7983 */ /* 0x000ee20000300800 */
[C---:B----4-:R-:W-:Y:S01]  /*1790*/  FADD.FTZ R213, -R205.reuse, R146 ;  /* 0x00000092cdd57221 */ /* 0x050fe20000010100 */
[C---:B------:R-:W-:Y:S02]  /*17a0*/  FADD.FTZ R116, -R205.reuse, R116 ;  /* 0x00000074cd747221 */ /* 0x040fe40000010100 */
[----:B------:R-:W4:Y:S04]  /*17b0*/  LDL.LU R142, [R1+0xa4] ;  /* 0x0000a400018e7983 */ /* 0x000f280000300800 */
[----:B------:R-:W4:Y:S01]  /*17c0*/  LDL.LU R139, [R1+0x14] ;  /* 0x00001400018b7983 */ /* 0x000f220000300800 */
[----:B------:R-:W-:-:S03]  /*17d0*/  FADD.FTZ R202, -R205, R132 ;  /* 0x00000084cdca7221 */ /* 0x000fc60000010100 */
[----:B------:R-:W4:Y:S01]  /*17e0*/  LDL.LU R146, [R1+0xa8] ;  /* 0x0000a80001927983 */ /* 0x000f220000300800 */
[----:B------:R-:W-:Y:S01]  /*17f0*/  FMUL.FTZ R132, R17, R116 ;  /* 0x0000007411847220 */ /* 0x000fe20000410000 */
[C---:B------:R-:W-:Y:S01]  /*1800*/  FADD.FTZ R117, -R205.reuse, R117 ;  /* 0x00000075cd757221 */ /* 0x040fe20000010100 */
[----:B------:R-:W-:Y:S02]  /*1810*/  FADD.FTZ R221, -R205, R144 ;  /* 0x00000090cddd7221 */ /* 0x000fe40000010100 */
[----:B------:R-:W4:Y:S01]  /*1820*/  LDL.LU R144, [R1+0xb0] ;  /* 0x0000b00001907983 */ /* 0x000f220000300800 */
[----:B--2---:R-:W-:-:S05]  /*1830*/  FADD.FTZ R133, R156, R133 ;  /* 0x000000859c857221 */ /* 0x004fca0000010000 */
[----:B------:R0:W-:Y:S01]  /*1840*/  STL [R1+0xa0], R133 ;  /* 0x0000a08501007387 */ /* 0x0001e20000100800 */
[----:B---3--:R-:W-:-:S05]  /*1850*/  FFMA.FTZ R135, R156, R132, R135 ;  /* 0x000000849c877223 */ /* 0x008fca0000010087 */
[----:B------:R-:W-:Y:S01]  /*1860*/  STL [R1+0x10], R135 ;  /* 0x0000108701007387 */ /* 0x000fe20000100800 */
[----:B0-----:R-:W-:-:S03]  /*1870*/  FMUL.FTZ R133, R17, R117 ;  /* 0x0000007511857220 */ /* 0x001fc60000410000 */
[----:B------:R-:W2:Y:S01]  /*1880*/  LDL.LU R117, [R1+0x20] ;  /* 0x0000200001757983 */ /* 0x000ea20000300800 */
[----:B------:R-:W-:-:S05]  /*1890*/  FADD.FTZ R134, R157, R134 ;  /* 0x000000869d867221 */ /* 0x000fca0000010000 */
[----:B------:R0:W-:Y:S04]  /*18a0*/  STL [R1+0x9c], R134 ;  /* 0x00009c8601007387 */ /* 0x0001e80000100800 */
[----:B------:R-:W3:Y:S01]  /*18b0*/  LDL.LU R116, [R1+0xac] ;  /* 0x0000ac0001747983 */ /* 0x000ee20000300800 */
[----:B------:R-:W-:Y:S01]  /*18c0*/  FADD.FTZ R118, -R205, R118 ;  /* 0x00000076cd767221 */ /* 0x000fe20000010100 */
[----:B------:R-:W-:-:S03]  /*18d0*/  FFMA.FTZ R137, R157, R133, R137 ;  /* 0x000000859d897223 */ /* 0x000fc60000010089 */
[----:B0-----:R-:W-:Y:S01]  /*18e0*/  FMUL.FTZ R134, R17, R118 ;  /* 0x0000007611867220 */ /* 0x001fe20000410000 */
[C---:B----4-:R-:W-:Y:S01]  /*18f0*/  FADD.FTZ R146, R158.reuse, R146 ;  /* 0x000000929e927221 */ /* 0x050fe20000010000 */
[C---:B------:R-:W-:Y:S02]  /*1900*/  FADD.FTZ R119, -R205.reuse, R119 ;  /* 0x00000077cd777221 */ /* 0x040fe40000010100 */
[----:B------:R-:W-:Y:S01]  /*1910*/  FFMA.FTZ R138, R158, R134, R138 ;  /* 0x000000869e8a7223 */ /* 0x000fe2000001008a */
[----:B------:R-:W-:Y:S01]  /*1920*/  FADD.FTZ R222, -R205, R147 ;  /* 0x00000093cdde7221 */ /* 0x000fe20000010100 */
[----:B------:R-:W-:Y:S01]  /*1930*/  STL [R1+0xc], R137 ;  /* 0x00000c8901007387 */ /* 0x000fe20000100800 */
[----:B------:R-:W-:Y:S01]  /*1940*/  FADD.FTZ R142, R159, R142 ;  /* 0x0000008e9f8e7221 */ /* 0x000fe20000010000 */
[----:B------:R-:W-:Y:S01]  /*1950*/  MOV R147, R136 ;  /* 0x0000008800937202 */ /* 0x000fe20000000f00 */
[----:B------:R-:W-:Y:S01]  /*1960*/  FADD.FTZ R120, -R205, R120 ;  /* 0x00000078cd787221 */ /* 0x000fe20000010100 */
[----:B------:R0:W-:Y:S01]  /*1970*/  STL [R1+0xa8], R146 ;  /* 0x0000a89201007387 */ /* 0x0001e20000100800 */
[----:B------:R-:W-:-:S03]  /*1980*/  FMUL.FTZ R136, R17, R119 ;  /* 0x0000007711887220 */ /* 0x000fc60000410000 */
[----:B------:R-:W-:Y:S04]  /*1990*/  STL [R1+0x18], R138 ;  /* 0x0000188a01007387 */ /* 0x000fe80000100800 */
[----:B------:R-:W4:Y:S01]  /*19a0*/  LDL.LU R119, [R1+0x1c] ;  /* 0x00001c0001777983 */ /* 0x000f220000300800 */
[----:B------:R-:W-:-:S03]  /*19b0*/  FFMA.FTZ R139, R159, R136, R139 ;  /* 0x000000889f8b7223 */ /* 0x000fc6000001008b */
[----:B------:R-:W4:Y:S04]  /*19c0*/  LDL.LU R118, [R1+0xb8] ;  /* 0x0000b80001767983 */ /* 0x000f280000300800 */
[----:B------:R1:W-:Y:S01]  /*19d0*/  STL [R1+0xa4], R142 ;  /* 0x0000a48e01007387 */ /* 0x0003e20000100800 */
[----:B------:R-:W-:-:S03]  /*19e0*/  FADD.FTZ R144, R160, R144 ;  /* 0x00000090a0907221 */ /* 0x000fc60000010000 */
[----:B------:R-:W-:Y:S04]  /*19f0*/  STL [R1+0x14], R139 ;  /* 0x0000148b01007387 */ /* 0x000fe80000100800 */
[----:B0-----:R-:W4:Y:S01]  /*1a00*/  LDL.LU R146, [R1+0x28] ;  /* 0x0000280001927983 */ /* 0x001f220000300800 */
[----:B-1----:R-:W-:-:S03]  /*1a10*/  FMUL.FTZ R142, R17, R120 ;  /* 0x00000078118e7220 */ /* 0x002fc60000410000 */
[----:B------:R-:W-:Y:S01]  /*1a20*/  STL [R1+0xb0], R144 ;  /* 0x0000b09001007387 */ /* 0x000fe20000100800 */
[----:B--2---:R-:W-:-:S05]  /*1a30*/  FFMA.FTZ R117, R160, R142, R117 ;  /* 0x0000008ea0757223 */ /* 0x004fca0000010075 */
[----:B------:R0:W-:Y:S01]  /*1a40*/  STL [R1+0x20], R117 ;  /* 0x0000207501007387 */ /* 0x0001e20000100800 */
[----:B---3--:R-:W-:-:S03]  /*1a50*/  FADD.FTZ R116, R161, R116 ;  /* 0x00000074a1747221 */ /* 0x008fc60000010000 */
[----:B0-----:R-:W2:Y:S04]  /*1a60*/  LDL.LU R117, [R1+0xb4] ;  /* 0x0000b40001757983 */ /* 0x001ea80000300800 */
[----:B------:R0:W-:Y:S04]  /*1a70*/  STL [R1+0xac], R116 ;  /* 0x0000ac7401007387 */ /* 0x0001e80000100800 */
[----:B0-----:R-:W3:Y:S01]  /*1a80*/  LDL.LU R116, [R1+0x24] ;  /* 0x0000240001747983 */ /* 0x001ee20000300800 */
[C---:B------:R-:W-:Y:S01]  /*1a90*/  FADD.FTZ R121, -R205.reuse, R121 ;  /* 0x00000079cd797221 */ /* 0x040fe20000010100 */
[C---:B------:R-:W-:Y:S01]  /*1aa0*/  FADD.FTZ R215, -R205.reuse, R145 ;  /* 0x00000091cdd77221 */ /* 0x040fe20000010100 */
[C---:B------:R-:W-:Y:S01]  /*1ab0*/  FADD.FTZ R211, -R205.reuse, R151 ;  /* 0x00000097cdd37221 */ /* 0x040fe20000010100 */
[----:B------:R-:W-:Y:S01]  /*1ac0*/  FADD.FTZ R145, -R205, R153 ;  /* 0x00000099cd917221 */ /* 0x000fe20000010100 */
[----:B------:R-:W-:Y:S01]  /*1ad0*/  MOV R151, R143 ;  /* 0x0000008f00977202 */ /* 0x000fe20000000f00 */
[----:B------:R-:W-:Y:S01]  /*1ae0*/  FMUL.FTZ R143, R17, R121 ;  /* 0x00000079118f7220 */ /* 0x000fe20000410000 */
[C---:B------:R-:W-:Y:S01]  /*1af0*/  FADD.FTZ R122, -R205.reuse, R122 ;  /* 0x0000007acd7a7221 */ /* 0x040fe20000010100 */
[----:B------:R-:W-:Y:S01]  /*1b00*/  FADD.FTZ R209, -R205, R155 ;  /* 0x0000009bcdd17221 */ /* 0x000fe20000010100 */
[----:B------:R-:W-:Y:S01]  /*1b10*/  MOV R155, R145 ;  /* 0x00000091009b7202 */ /* 0x000fe20000000f00 */
[----:B----4-:R-:W-:Y:S01]  /*1b20*/  FFMA.FTZ R119, R161, R143, R119 ;  /* 0x0000008fa1777223 */ /* 0x010fe20000010077 */
[----:B------:R-:W-:Y:S01]  /*1b30*/  FMUL.FTZ R145, R17, R122 ;  /* 0x0000007a11917220 */ /* 0x000fe20000410000 */
[C---:B------:R-:W-:Y:S01]  /*1b40*/  FADD.FTZ R118, R162.reuse, R118 ;  /* 0x00000076a2767221 */ /* 0x040fe20000010000 */
[----:B------:R-:W4:Y:S04]  /*1b50*/  LDL.LU R120, [R1+0xc0] ;  /* 0x0000c00001787983 */ /* 0x000f280000300800 */
[----:B------:R0:W-:Y:S01]  /*1b60*/  STL [R1+0x1c], R119 ;  /* 0x00001c7701007387 */ /* 0x0001e20000100800 */
[----:B------:R-:W-:Y:S01]  /*1b70*/  FFMA.FTZ R146, R162, R145, R146 ;  /* 0x00000091a2927223 */ /* 0x000fe20000010092 */
[C---:B------:R-:W-:Y:S01]  /*1b80*/  FADD.FTZ R123, -R205.reuse, R123 ;  /* 0x0000007bcd7b7221 */ /* 0x040fe20000010100 */
[C---:B------:R-:W-:Y:S01]  /*1b90*/  FADD.FTZ R220, -R205.reuse, R149 ;  /* 0x00000095cddc7221 */ /* 0x040fe20000010100 */
[----:B0-----:R-:W4:Y:S04]  /*1ba0*/  LDL.LU R119, [R1+0x30] ;  /* 0x0000300001777983 */ /* 0x001f280000300800 */
[----:B------:R0:W-:Y:S01]  /*1bb0*/  STL [R1+0xb8], R118 ;  /* 0x0000b87601007387 */ /* 0x0001e20000100800 */
[----:B------:R-:W-:Y:S01]  /*1bc0*/  FADD.FTZ R149, -R205, R152 ;  /* 0x00000098cd957221 */ /* 0x000fe20000010100 */
[----:B------:R-:W-:Y:S01]  /*1bd0*/  MOV R152, R221 ;  /* 0x000000dd00987202 */ /* 0x000fe20000000f00 */
[----:B------:R-:W-:Y:S01]  /*1be0*/  FMUL.FTZ R221, R17, R123 ;  /* 0x0000007b11dd7220 */ /* 0x000fe20000410000 */
[----:B0-----:R-:W4:Y:S04]  /*1bf0*/  LDL.LU R118, [R1+0xbc] ;  /* 0x0000bc0001767983 */ /* 0x001f280000300800 */
[----:B------:R-:W-:Y:S01]  /*1c00*/  STL [R1+0x28], R146 ;  /* 0x0000289201007387 */ /* 0x000fe20000100800 */
[----:B--2---:R-:W-:-:S05]  /*1c10*/  FADD.FTZ R117, R163, R117 ;  /* 0x00000075a3757221 */ /* 0x004fca0000010000 */
[----:B------:R0:W-:Y:S04]  /*1c20*/  STL [R1+0xb4], R117 ;  /* 0x0000b47501007387 */ /* 0x0001e80000100800 */
[----:B0-----:R-:W2:Y:S01]  /*1c30*/  LDL.LU R117, [R1+0x2c] ;  /* 0x00002c0001757983 */ /* 0x001ea20000300800 */
[----:B---3--:R-:W-:-:S05]  /*1c40*/  FFMA.FTZ R116, R163, R221, R116 ;  /* 0x000000dda3747223 */ /* 0x008fca0000010074 */
[----:B------:R-:W-:Y:S04]  /*1c50*/  STL [R1+0x24], R116 ;  /* 0x0000247401007387 */ /* 0x000fe80000100800 */
[----:B------:R-:W3:Y:S01]  /*1c60*/  LDL.LU R123, [R1+0xc8] ;  /* 0x0000c800017b7983 */ /* 0x000ee20000300800 */
[C---:B------:R-:W-:Y:S01]  /*1c70*/  FADD.FTZ R124, -R205.reuse, R124 ;  /* 0x0000007ccd7c7221 */ /* 0x040fe20000010100 */
[----:B------:R-:W-:Y:S01]  /*1c80*/  FADD.FTZ R125, -R205, R125 ;  /* 0x0000007dcd7d7221 */ /* 0x000fe20000010100 */
[----:B----4-:R-:W-:Y:S02]  /*1c90*/  FADD.FTZ R120, R164, R120 ;  /* 0x00000078a4787221 */ /* 0x010fe40000010000 */
[C---:B------:R-:W-:Y:S01]  /*1ca0*/  FMUL.FTZ R146, R17.reuse, R124 ;  /* 0x0000007c11927220 */ /* 0x040fe20000410000 */
[----:B------:R-:W-:Y:S01]  /*1cb0*/  FMUL.FTZ R135, R244, R156 ;  /* 0x0000009cf4877220 */ /* 0x000fe20000410000 */
[----:B------:R-:W-:Y:S01]  /*1cc0*/  MOV R156, R147 ;  /* 0x00000093009c7202 */ /* 0x000fe20000000f00 */
[----:B------:R-:W-:Y:S01]  /*1cd0*/  FMUL.FTZ R147, R17, R125 ;  /* 0x0000007d11937220 */ /* 0x000fe20000410000 */
[----:B------:R0:W-:Y:S04]  /*1ce0*/  STL [R1+0xc0], R120 ;  /* 0x0000c07801007387 */ /* 0x0001e80000100800 */
[----:B------:R-:W4:Y:S01]  /*1cf0*/  LDL.LU R121, [R1+0x38] ;  /* 0x0000380001797983 */ /* 0x000f220000300800 */
[----:B------:R-:W-:-:S05]  /*1d00*/  FFMA.FTZ R119, R164, R146, R119 ;  /* 0x00000092a4777223 */ /* 0x000fca0000010077 */
[----:B------:R-:W-:Y:S04]  /*1d10*/  STL [R1+0x30], R119 ;  /* 0x0000307701007387 */ /* 0x000fe80000100800 */
[----:B0-----:R-:W4:Y:S01]  /*1d20*/  LDL.LU R120, [R1+0xc4] ;  /* 0x0000c40001787983 */ /* 0x001f220000300800 */
[----:B------:R-:W-:-:S05]  /*1d30*/  FADD.FTZ R118, R165, R118 ;  /* 0x00000076a5767221 */ /* 0x000fca0000010000 */
[----:B------:R0:W-:Y:S04]  /*1d40*/  STL [R1+0xbc], R118 ;  /* 0x0000bc7601007387 */ /* 0x0001e80000100800 */
[----:B0-----:R-:W4:Y:S01]  /*1d50*/  LDL.LU R118, [R1+0x34] ;  /* 0x0000340001767983 */ /* 0x001f220000300800 */
[----:B--2---:R-:W-:-:S05]  /*1d60*/  FFMA.FTZ R117, R165, R147, R117 ;  /* 0x00000093a5757223 */ /* 0x004fca0000010075 */
[----:B------:R-:W-:Y:S04]  /*1d70*/  STL [R1+0x2c], R117 ;  /* 0x00002c7501007387 */ /* 0x000fe80000100800 */
[----:B------:R-:W2:Y:S01]  /*1d80*/  LDL.LU R122, [R1+0xd0] ;  /* 0x0000d000017a7983 */ /* 0x000ea20000300800 */
[----:B---3--:R-:W-:-:S05]  /*1d90*/  FADD.FTZ R123, R166, R123 ;  /* 0x0000007ba67b7221 */ /* 0x008fca0000010000 */
[----:B------:R0:W-:Y:S04]  /*1da0*/  STL [R1+0xc8], R123 ;  /* 0x0000c87b01007387 */ /* 0x0001e80000100800 */
[----:B0-----:R-:W3:Y:S01]  /*1db0*/  LDL.LU R123, [R1+0x40] ;  /* 0x00004000017b7983 */ /* 0x001ee20000300800 */
[C---:B------:R-:W-:Y:S01]  /*1dc0*/  FADD.FTZ R206, -R205.reuse, R150 ;  /* 0x00000096cdce7221 */ /* 0x040fe20000010100 */
[----:B------:R-:W-:Y:S01]  /*1dd0*/  FADD.FTZ R126, -R205, R126 ;  /* 0x0000007ecd7e7221 */ /* 0x000fe20000010100 */
[----:B------:R-:W-:Y:S01]  /*1de0*/  MOV R150, R220 ;  /* 0x000000dc00967202 */ /* 0x000fe20000000f00 */
[----:B------:R-:W-:Y:S01]  /*1df0*/  FMUL.FTZ R139, R247, R159 ;  /* 0x0000009ff78b7220 */ /* 0x000fe20000410000 */
[----:B------:R-:W-:Y:S01]  /*1e00*/  FADD.FTZ R127, -R205, R127 ;  /* 0x0000007fcd7f7221 */ /* 0x000fe20000010100 */
[----:B------:R-:W-:Y:S01]  /*1e10*/  FMUL.FTZ R137, R245, R157 ;  /* 0x0000009df5897220 */ /* 0x000fe20000410000 */
[----:B------:R-:W-:-:S02]  /*1e20*/  MOV R159, R151 ;  /* 0x00000097009f7202 */ /* 0x000fc40000000f00 */
[----:B------:R-:W-:Y:S01]  /*1e30*/  MOV R151, R210 ;  /* 0x000000d200977202 */ /* 0x000fe20000000f00 */
[C---:B------:R-:W-:Y:S01]  /*1e40*/  FMUL.FTZ R210, R17.reuse, R126 ;  /* 0x0000007e11d27220 */ /* 0x040fe20000410000 */
[----:B------:R-:W-:Y:S02]  /*1e50*/  MOV R157, R155 ;  /* 0x0000009b009d7202 */ /* 0x000fe40000000f00 */
[----:B------:R-:W-:Y:S02]  /*1e60*/  MOV R155, R150 ;  /* 0x00000096009b7202 */ /* 0x000fe40000000f00 */
[----:B------:R-:W-:Y:S01]  /*1e70*/  MOV R150, R212 ;  /* 0x000000d400967202 */ /* 0x000fe20000000f00 */
[----:B------:R-:W-:Y:S01]  /*1e80*/  FMUL.FTZ R212, R17, R127 ;  /* 0x0000007f11d47220 */ /* 0x000fe20000410000 */
[----:B------:R-:W-:Y:S01]  /*1e90*/  FADD.FTZ R223, -R205, R148 ;  /* 0x00000094cddf7221 */ /* 0x000fe20000010100 */
[----:B----4-:R-:W-:Y:S01]  /*1ea0*/  FFMA.FTZ R121, R166, R210, R121 ;  /* 0x000000d2a6797223 */ /* 0x010fe20000010079 */
[----:B------:R-:W-:-:S03]  /*1eb0*/  FADD.FTZ R120, R167, R120 ;  /* 0x00000078a7787221 */ /* 0x000fc60000010000 */
[----:B------:R-:W-:Y:S01]  /*1ec0*/  MOV R116, R223 ;  /* 0x000000df00747202 */ /* 0x000fe20000000f00 */
[----:B------:R0:W-:Y:S01]  /*1ed0*/  STL [R1+0x38], R121 ;  /* 0x0000387901007387 */ /* 0x0001e20000100800 */
[----:B------:R-:W-:Y:S01]  /*1ee0*/  MOV R148, R222 ;  /* 0x000000de00947202 */ /* 0x000fe20000000f00 */
[----:B------:R-:W-:Y:S02]  /*1ef0*/  FFMA.FTZ R118, R167, R212, R118 ;  /* 0x000000d4a7767223 */ /* 0x000fe40000010076 */
[----:B0-----:R-:W4:Y:S01]  /*1f00*/  LDL.LU R121, [R1+0xcc] ;  /* 0x0000cc0001797983 */ /* 0x001f220000300800 */
[----:B------:R-:W-:-:S03]  /*1f10*/  FADD.FTZ R128, -R205, R128 ;  /* 0x00000080cd807221 */ /* 0x000fc60000010100 */
[----:B------:R-:W-:Y:S01]  /*1f20*/  STL [R1+0x34], R118 ;  /* 0x0000347601007387 */ /* 0x000fe20000100800 */
[----:B------:R-:W-:-:S03]  /*1f30*/  MOV R117, R152 ;  /* 0x0000009800757202 */ /* 0x000fc60000000f00 */
[----:B------:R0:W-:Y:S01]  /*1f40*/  STL [R1+0xc4], R120 ;  /* 0x0000c47801007387 */ /* 0x0001e20000100800 */
[----:B------:R-:W-:Y:S01]  /*1f50*/  MOV R152, R148 ;  /* 0x0000009400987202 */ /* 0x000fe20000000f00 */
[----:B------:R-:W-:Y:S01]  /*1f60*/  FMUL.FTZ R148, R17, R128 ;  /* 0x0000008011947220 */ /* 0x000fe20000410000 */
[----:B0-----:R-:W-:Y:S02]  /*1f70*/  MOV R120, R116 ;  /* 0x0000007400787202 */ /* 0x001fe40000000f00 */
[----:B------:R-:W4:Y:S01]  /*1f80*/  LDL.LU R116, [R1+0x3c] ;  /* 0x00003c0001747983 */ /* 0x000f220000300800 */
[----:B--2---:R-:W-:-:S05]  /*1f90*/  FADD.FTZ R122, R168, R122 ;  /* 0x0000007aa87a7221 */ /* 0x004fca0000010000 */
[----:B------:R0:W-:Y:S04]  /*1fa0*/  STL [R1+0xd0], R122 ;  /* 0x0000d07a01007387 */ /* 0x0001e80000100800 */
[----:B0-----:R-:W2:Y:S01]  /*1fb0*/  LDL.LU R122, [R1+0xd8] ;  /* 0x0000d800017a7983 */ /* 0x001ea20000300800 */
[----:B---3--:R-:W-:-:S05]  /*1fc0*/  FFMA.FTZ R123, R168, R148, R123 ;  /* 0x00000094a87b7223 */ /* 0x008fca000001007b */
[----:B------:R-:W-:Y:S04]  /*1fd0*/  STL [R1+0x40], R123 ;  /* 0x0000407b01007387 */ /* 0x000fe80000100800 */
[----:B------:R-:W3:Y:S01]  /*1fe0*/  LDL.LU R125, [R1+0x48] ;  /* 0x00004800017d7983 */ /* 0x000ee20000300800 */
[----:B------:R-:W-:Y:S01]  /*1ff0*/  FADD.FTZ R129, -R205, R129 ;  /* 0x00000081cd817221 */ /* 0x000fe20000010100 */
[----:B------:R-:W-:Y:S02]  /*2000*/  MOV R118, R156 ;  /* 0x0000009c00767202 */ /* 0x000fe40000000f00 */
[----:B------:R-:W-:Y:S01]  /*2010*/  MOV R156, R149 ;  /* 0x00000095009c7202 */ /* 0x000fe20000000f00 */
[----:B------:R-:W-:Y:S01]  /*2020*/  FMUL.FTZ R149, R17, R129 ;  /* 0x0000008111957220 */ /* 0x000fe20000410000 */
[----:B------:R-:W-:Y:S01]  /*2030*/  MOV R119, R213 ;  /* 0x000000d500777202 */ /* 0x000fe20000000f00 */
[----:B------:R-:W-:Y:S01]  /*2040*/  FADD.FTZ R130, -R205, R130 ;  /* 0x00000082cd827221 */ /* 0x000fe20000010100 */
[----:B------:R-:W-:Y:S01]  /*2050*/  FMUL.FTZ R220, R241, R161 ;  /* 0x000000a1f1dc7220 */ /* 0x000fe20000410000 */
[----:B------:R-:W-:-:S02]  /*2060*/  MOV R161, R159 ;  /* 0x0000009f00a17202 */ /* 0x000fc40000000f00 */
[----:B------:R-:W-:Y:S01]  /*2070*/  MOV R159, R150 ;  /* 0x00000096009f7202 */ /* 0x000fe20000000f00 */
[----:B------:R-:W-:Y:S01]  /*2080*/  FMUL.FTZ R150, R17, R130 ;  /* 0x0000008211967220 */ /* 0x000fe20000410000 */
[----:B----4-:R-:W-:-:S05]  /*2090*/  FADD.FTZ R121, R169, R121 ;  /* 0x00000079a9797221 */ /* 0x010fca0000010000 */
[----:B------:R0:W-:Y:S02]  /*20a0*/  STL [R1+0xcc], R121 ;  /* 0x0000cc7901007387 */ /* 0x0001e40000100800 */
[----:B0-----:R-:W-:Y:S02]  /*20b0*/  MOV R121, R119 ;  /* 0x0000007700797202 */ /* 0x001fe40000000f00 */
[----:B------:R-:W4:Y:S01]  /*20c0*/  LDL.LU R119, [R1+0xd4] ;  /* 0x0000d40001777983 */ /* 0x000f220000300800 */
[----:B------:R-:W-:-:S05]  /*20d0*/  FFMA.FTZ R116, R169, R149, R116 ;  /* 0x00000095a9747223 */ /* 0x000fca0000010074 */
[----:B------:R-:W-:Y:S04]  /*20e0*/  STL [R1+0x3c], R116 ;  /* 0x00003c7401007387 */ /* 0x000fe80000100800 */
[----:B------:R-:W4:Y:S01]  /*20f0*/  LDL.LU R126, [R1+0x44] ;  /* 0x00004400017e7983 */ /* 0x000f220000300800 */
[----:B--2---:R-:W-:-:S05]  /*2100*/  FADD.FTZ R122, R170, R122 ;  /* 0x0000007aaa7a7221 */ /* 0x004fca0000010000 */
[----:B------:R-:W-:Y:S04]  /*2110*/  STL [R1+0xd8], R122 ;  /* 0x0000d87a01007387 */ /* 0x000fe80000100800 */
[----:B------:R-:W2:Y:S01]  /*2120*/  LDL.LU R124, [R1+0xe0] ;  /* 0x0000e000017c7983 */ /* 0x000ea20000300800 */
[----:B---3--:R-:W-:-:S05]  /*2130*/  FFMA.FTZ R125, R170, R150, R125 ;  /* 0x00000096aa7d7223 */ /* 0x008fca000001007d */
[----:B------:R0:W-:Y:S04]  /*2140*/  STL [R1+0x48], R125 ;  /* 0x0000487d01007387 */ /* 0x0001e80000100800 */
[----:B0-----:R-:W3:Y:S01]  /*2150*/  LDL.LU R125, [R1+0x50] ;  /* 0x00005000017d7983 */ /* 0x001ee20000300800 */
[----:B------:R-:W-:Y:S01]  /*2160*/  FADD.FTZ R131, -R205, R131 ;  /* 0x00000083cd837221 */ /* 0x000fe20000010100 */
[----:B------:R-:W-:Y:S02]  /*2170*/  MOV R122, R152 ;  /* 0x00000098007a7202 */ /* 0x000fe40000000f00 */
[----:B------:R-:W-:Y:S01]  /*2180*/  MOV R152, R206 ;  /* 0x000000ce00987202 */ /* 0x000fe20000000f00 */
[----:B------:R-:W-:Y:S01]  /*2190*/  FMUL.FTZ R206, R17, R131 ;  /* 0x0000008311ce7220 */ /* 0x000fe20000410000 */
[----:B----4-:R-:W-:-:S05]  /*21a0*/  FADD.FTZ R119, R171, R119 ;  /* 0x00000077ab777221 */ /* 0x010fca0000010000 */
[----:B------:R0:W-:Y:S04]  /*21b0*/  STL [R1+0xd4], R119 ;  /* 0x0000d47701007387 */ /* 0x0001e80000100800 */
[----:B------:R-:W4:Y:S01]  /*21c0*/  LDL.LU R127, [R1+0xdc] ;  /* 0x0000dc00017f7983 */ /* 0x000f220000300800 */
[----:B------:R-:W-:Y:S01]  /*21d0*/  FFMA.FTZ R126, R171, R206, R126 ;  /* 0x000000ceab7e7223 */ /* 0x000fe2000001007e */
[----:B0-----:R-:W-:-:S04]  /*21e0*/  MOV R119, R156 ;  /* 0x0000009c00777202 */ /* 0x001fc80000000f00 */
[----:B------:R0:W-:Y:S01]  /*21f0*/  STL [R1+0x44], R126 ;  /* 0x0000447e01007387 */ /* 0x0001e20000100800 */
[----:B------:R-:W-:Y:S01]  /*2200*/  FMUL.FTZ R156, R17, R202 ;  /* 0x000000ca119c7220 */ /* 0x000fe20000410000 */
[----:B--2---:R-:W-:-:S05]  /*2210*/  FADD.FTZ R124, R172, R124 ;  /* 0x0000007cac7c7221 */ /* 0x004fca0000010000 */
[----:B------:R-:W-:Y:S04]  /*2220*/  STL [R1+0xe0], R124 ;  /* 0x0000e07c01007387 */ /* 0x000fe80000100800 */
[----:B0-----:R-:W2:Y:S01]  /*2230*/  LDL.LU R126, [R1+0x4c] ;  /* 0x00004c00017e7983 */ /* 0x001ea20000300800 */
[----:B---3--:R-:W-:-:S05]  /*2240*/  FFMA.FTZ R125, R172, R156, R125 ;  /* 0x0000009cac7d7223 */ /* 0x008fca000001007d */
[----:B------:R0:W-:Y:S04]  /*2250*/  STL [R1+0x50], R125 ;  /* 0x0000507d01007387 */ /* 0x0001e80000100800 */
[----:B0-----:R-:W3:Y:S01]  /*2260*/  LDL.LU R125, [R1+0xe8] ;  /* 0x0000e800017d7983 */ /* 0x001ee20000300800 */
[----:B------:R-:W-:Y:S01]  /*2270*/  FMUL.FTZ R222, R242, R162 ;  /* 0x000000a2f2de7220 */ /* 0x000fe20000410000 */
[----:B------:R-:W-:Y:S01]  /*2280*/  MOV R162, R157 ;  /* 0x0000009d00a27202 */ /* 0x000fe20000000f00 */
[----:B------:R-:W-:Y:S01]  /*2290*/  FMUL.FTZ R157, R17, R203 ;  /* 0x000000cb119d7220 */ /* 0x000fe20000410000 */
[----:B------:R-:W3:Y:S01]  /*22a0*/  LDL.LU R129, [R1+0x58] ;  /* 0x0000580001817983 */ /* 0x000ee20000300800 */
[----:B----4-:R-:W-:-:S05]  /*22b0*/  FADD.FTZ R127, R173, R127 ;  /* 0x0000007fad7f7221 */ /* 0x010fca0000010000 */
[----:B------:R-:W-:Y:S04]  /*22c0*/  STL [R1+0xdc], R127 ;  /* 0x0000dc7f01007387 */ /* 0x000fe80000100800 */
[----:B------:R-:W4:Y:S01]  /*22d0*/  LDL.LU R128, [R1+0xe4] ;  /* 0x0000e40001807983 */ /* 0x000f220000300800 */
[----:B--2---:R-:W-:-:S05]  /*22e0*/  FFMA.FTZ R126, R173, R157, R126 ;  /* 0x0000009dad7e7223 */ /* 0x004fca000001007e */
[----:B------:R0:W-:Y:S04]  /*22f0*/  STL [R1+0x4c], R126 ;  /* 0x00004c7e01007387 */ /* 0x0001e80000100800 */
[----:B0-----:R-:W2:Y:S01]  /*2300*/  LDL.LU R126, [R1+0x54] ;  /* 0x00005400017e7983 */ /* 0x001ea20000300800 */
[----:B---3--:R-:W-:-:S05]  /*2310*/  FADD.FTZ R125, R174, R125 ;  /* 0x0000007dae7d7221 */ /* 0x008fca0000010000 */
[----:B------:R0:W-:Y:S04]  /*2320*/  STL [R1+0xe8], R125 ;  /* 0x0000e87d01007387 */ /* 0x0001e80000100800 */
[----:B0-----:R-:W3:Y:S01]  /*2330*/  LDL.LU R125, [R1+0xf0] ;  /* 0x0000f000017d7983 */ /* 0x001ee20000300800 */
[----:B------:R-:W-:Y:S01]  /*2340*/  FMUL.FTZ R138, R246, R158 ;  /* 0x0000009ef68a7220 */ /* 0x000fe20000410000 */
[----:B------:R-:W-:Y:S01]  /*2350*/  MOV R158, R215 ;  /* 0x000000d7009e7202 */ /* 0x000fe20000000f00 */
[----:B------:R-:W-:Y:S01]  /*2360*/  FADD.FTZ R153, -R205, R154 ;  /* 0x0000009acd997221 */ /* 0x000fe20000010100 */
[----:B------:R-:W-:Y:S01]  /*2370*/  FMUL.FTZ R144, R240, R160 ;  /* 0x000000a0f0907220 */ /* 0x000fe20000410000 */
[----:B------:R-:W-:Y:S01]  /*2380*/  MOV R154, R211 ;  /* 0x000000d3009a7202 */ /* 0x000fe20000000f00 */
[----:B------:R-:W-:Y:S01]  /*2390*/  FMUL.FTZ R211, R236, R164 ;  /* 0x000000a4ecd37220 */ /* 0x000fe20000410000 */
[----:B------:R-:W-:-:S02]  /*23a0*/  MOV R160, R120 ;  /* 0x0000007800a07202 */ /* 0x000fc40000000f00 */
[----:B------:R-:W-:Y:S02]  /*23b0*/  MOV R120, R158 ;  /* 0x0000009e00787202 */ /* 0x000fe40000000f00 */
[----:B------:R-:W-:Y:S02]  /*23c0*/  MOV R158, R208 ;  /* 0x000000d0009e7202 */ /* 0x000fe40000000f00 */
[----:B------:R-:W-:Y:S02]  /*23d0*/  MOV R164, R161 ;  /* 0x000000a100a47202 */ /* 0x000fe40000000f00 */
[----:B------:R-:W-:Y:S02]  /*23e0*/  MOV R161, R122 ;  /* 0x0000007a00a17202 */ /* 0x000fe40000000f00 */
[----:B------:R-:W-:Y:S02]  /*23f0*/  MOV R122, R160 ;  /* 0x000000a0007a7202 */ /* 0x000fe40000000f00 */
[----:B------:R-:W-:-:S02]  /*2400*/  MOV R160, R120 ;  /* 0x0000007800a07202 */ /* 0x000fc40000000f00 */
[----:B------:R-:W-:Y:S01]  /*2410*/  MOV R120, R158 ;  /* 0x0000009e00787202 */ /* 0x000fe20000000f00 */
[C---:B------:R-:W-:Y:S01]  /*2420*/  FMUL.FTZ R158, R17.reuse, R204 ;  /* 0x000000cc119e7220 */ /* 0x040fe20000410000 */
[----:B------:R-:W-:Y:S01]  /*2430*/  FMUL.FTZ R202, R17, R164 ;  /* 0x000000a411ca7220 */ /* 0x000fe20000410000 */
[----:B------:R-:W-:Y:S02]  /*2440*/  MOV R123, R151 ;  /* 0x00000097007b7202 */ /* 0x000fe40000000f00 */
[----:B------:R-:W-:Y:S01]  /*2450*/  FFMA.FTZ R129, R174, R158, R129 ;  /* 0x0000009eae817223 */ /* 0x000fe20000010081 */
[C---:B----4-:R-:W-:Y:S01]  /*2460*/  FADD.FTZ R128, R175.reuse, R128 ;  /* 0x00000080af807221 */ /* 0x050fe20000010000 */
[----:B------:R-:W-:Y:S02]  /*2470*/  MOV R127, R123 ;  /* 0x0000007b007f7202 */ /* 0x000fe40000000f00 */
[----:B------:R-:W4:Y:S04]  /*2480*/  LDL.LU R123, [R1+0x60] ;  /* 0x00006000017b7983 */ /* 0x000f280000300800 */
[----:B------:R-:W-:Y:S01]  /*2490*/  STL [R1+0x58], R129 ;  /* 0x0000588101007387 */ /* 0x000fe20000100800 */
[----:B--2---:R-:W-:-:S05]  /*24a0*/  FFMA.FTZ R126, R175, R202, R126 ;  /* 0x000000caaf7e7223 */ /* 0x004fca000001007e */
[----:B------:R0:W-:Y:S04]  /*24b0*/  STL [R1+0x54], R126 ;  /* 0x0000547e01007387 */ /* 0x0001e80000100800 */
[----:B------:R-:W-:Y:S04]  /*24c0*/  STL [R1+0xe4], R128 ;  /* 0x0000e48001007387 */ /* 0x000fe80000100800 */
[----:B0-----:R-:W2:Y:S01]  /*24d0*/  LDL.LU R126, [R1+0xec] ;  /* 0x0000ec00017e7983 */ /* 0x001ea20000300800 */
[----:B---3--:R-:W-:-:S05]  /*24e0*/  FADD.FTZ R125, R176, R125 ;  /* 0x0000007db07d7221 */ /* 0x008fca0000010000 */
[----:B------:R0:W-:Y:S04]  /*24f0*/  STL [R1+0xf0], R125 ;  /* 0x0000f07d01007387 */ /* 0x0001e80000100800 */
[----:B0-----:R-:W3:Y:S01]  /*2500*/  LDL.LU R125, [R1+0x5c] ;  /* 0x00005c00017d7983 */ /* 0x001ee20000300800 */
[----:B------:R-:W-:-:S05]  /*2510*/  MOV R116, R207 ;  /* 0x000000cf00747202 */ /* 0x000fca0000000f00 */
[----:B------:R-:W-:-:S04]  /*2520*/  FMUL.FTZ R116, R17, R116 ;  /* 0x0000007411747220 */ /* 0x000fc80000410000 */
[----:B----4-:R-:W-:-:S05]  /*2530*/  FFMA.FTZ R123, R176, R116, R123 ;  /* 0x00000074b07b7223 */ /* 0x010fca000001007b */
[----:B------:R0:W-:Y:S04]  /*2540*/  STL [R1+0x60], R123 ;  /* 0x0000607b01007387 */ /* 0x0001e80000100800 */
[----:B------:R-:W4:Y:S01]  /*2550*/  LDL.LU R128, [R1+0xf8] ;  /* 0x0000f80001807983 */ /* 0x000f220000300800 */
[----:B0-----:R-:W-:Y:S02]  /*2560*/  MOV R123, R122 ;  /* 0x0000007a007b7202 */ /* 0x001fe40000000f00 */
[----:B------:R-:W-:Y:S01]  /*2570*/  MOV R122, R160 ;  /* 0x000000a0007a7202 */ /* 0x000fe20000000f00 */
[----:B------:R-:W-:Y:S01]  /*2580*/  FMUL.FTZ R160, R17, R120 ;  /* 0x0000007811a07220 */ /* 0x000fe20000410000 */
[C---:B------:R-:W-:Y:S01]  /*2590*/  FADD.FTZ R140, -R205.reuse, R140 ;  /* 0x0000008ccd8c7221 */ /* 0x040fe20000010100 */
[----:B------:R-:W-:Y:S01]  /*25a0*/  FADD.FTZ R141, -R205, R141 ;  /* 0x0000008dcd8d7221 */ /* 0x000fe20000010100 */
[----:B------:R-:W-:Y:S01]  /*25b0*/  MOV R205, R214 ;  /* 0x000000d600cd7202 */ /* 0x000fe20000000f00 */
[----:B------:R-:W-:Y:S01]  /*25c0*/  FMUL.FTZ R214, R238, R166 ;  /* 0x000000a6eed67220 */ /* 0x000fe20000410000 */
[----:B------:R-:W-:Y:S01]  /*25d0*/  MOV R166, R127 ;  /* 0x0000007f00a67202 */ /* 0x000fe20000000f00 */
[----:B--2---:R-:W-:-:S05]  /*25e0*/  FADD.FTZ R126, R177, R126 ;  /* 0x0000007eb17e7221 */ /* 0x004fca0000010000 */
[----:B------:R0:W-:Y:S04]  /*25f0*/  STL [R1+0xec], R126 ;  /* 0x0000ec7e01007387 */ /* 0x0001e80000100800 */
[----:B0-----:R-:W2:Y:S01]  /*2600*/  LDL.LU R126, [R1+0x68] ;  /* 0x00006800017e7983 */ /* 0x001ea20000300800 */
[----:B---3--:R-:W-:-:S05]  /*2610*/  FFMA.FTZ R125, R177, R160, R125 ;  /* 0x000000a0b17d7223 */ /* 0x008fca000001007d */
[----:B------:R-:W-:Y:S04]  /*2620*/  STL [R1+0x5c], R125 ;  /* 0x00005c7d01007387 */ /* 0x000fe80000100800 */
[----:B------:R-:W3:Y:S04]  /*2630*/  LDL.LU R129, [R1+0xf4] ;  /* 0x0000f40001817983 */ /* 0x000ee80000300800 */
[----:B------:R-:W3:Y:S01]  /*2640*/  LDL.LU R127, [R1+0x64] ;  /* 0x00006400017f7983 */ /* 0x000ee20000300800 */
[----:B------:R-:W-:Y:S01]  /*2650*/  FMUL.FTZ R223, R243, R163 ;  /* 0x000000a3f3df7220 */ /* 0x000fe20000410000 */
[----:B------:R-:W-:Y:S01]  /*2660*/  MOV R163, R209 ;  /* 0x000000d100a37202 */ /* 0x000fe20000000f00 */
[----:B------:R-:W-:-:S03]  /*2670*/  FMUL.FTZ R213, R237, R165 ;  /* 0x000000a5edd57220 */ /* 0x000fc60000410000 */
[----:B------:R-:W-:Y:S02]  /*2680*/  MOV R165, R163 ;  /* 0x000000a300a57202 */ /* 0x000fe40000000f00 */
[----:B------:R-:W-:Y:S02]  /*2690*/  MOV R163, R162 ;  /* 0x000000a200a37202 */ /* 0x000fe40000000f00 */
[----:B------:R-:W-:Y:S01]  /*26a0*/  MOV R162, R205 ;  /* 0x000000cd00a27202 */ /* 0x000fe20000000f00 */
[----:B----4-:R-:W-:-:S04]  /*26b0*/  FADD.FTZ R128, R178, R128 ;  /* 0x00000080b2807221 */ /* 0x010fc80000010000 */
[C---:B------:R-:W-:Y:S01]  /*26c0*/  FMUL.FTZ R162, R17.reuse, R162 ;  /* 0x000000a211a27220 */ /* 0x040fe20000410000 */
[----:B------:R-:W-:Y:S01]  /*26d0*/  STL [R1+0xf8], R128 ;  /* 0x0000f88001007387 */ /* 0x000fe20000100800 */
[----:B------:R-:W-:Y:S01]  /*26e0*/  FMUL.FTZ R204, R230, R174 ;  /* 0x000000aee6cc7220 */ /* 0x000fe20000410000 */
[----:B------:R-:W-:Y:S01]  /*26f0*/  FMUL.FTZ R174, R17, R166 ;  /* 0x000000a611ae7220 */ /* 0x000fe20000410000 */
[----:B--2---:R-:W-:-:S05]  /*2700*/  FFMA.FTZ R126, R178, R162, R126 ;  /* 0x000000a2b27e7223 */ /* 0x004fca000001007e */
[----:B------:R0:W-:Y:S04]  /*2710*/  STL [R1+0x68], R126 ;  /* 0x0000687e01007387 */ /* 0x0001e80000100800 */
[----:B0-----:R-:W2:Y:S01]  /*2720*/  LDL.LU R126, [R1+0x100] ;  /* 0x00010000017e7983 */ /* 0x001ea20000300800 */
[----:B---3--:R-:W-:-:S03]  /*2730*/  FADD.FTZ R129, R179, R129 ;  /* 0x00000081b3817221 */ /* 0x008fc60000010000 */
[----:B------:R-:W3:Y:S01]  /*2740*/  LDL.LU R128, [R1+0x70] ;  /* 0x0000700001807983 */ /* 0x000ee20000300800 */
[----:B------:R-:W-:-:S03]  /*2750*/  FFMA.FTZ R127, R179, R174, R127 ;  /* 0x000000aeb37f7223 */ /* 0x000fc6000001007f */
[----:B------:R-:W-:Y:S04]  /*2760*/  STL [R1+0xf4], R129 ;  /* 0x0000f48101007387 */ /* 0x000fe80000100800 */
[----:B------:R0:W-:Y:S04]  /*2770*/  STL [R1+0x64], R127 ;  /* 0x0000647f01007387 */ /* 0x0001e80000100800 */
[----:B------:R-:W4:Y:S04]  /*2780*/  LDL.LU R131, [R1+0xfc] ;  /* 0x0000fc0001837983 */ /* 0x000f280000300800 */
[----:B------:R-:W4:Y:S01]  /*2790*/  LDL.LU R130, [R1+0x6c] ;  /* 0x00006c0001827983 */ /* 0x000f220000300800 */
[----:B0-----:R-:W-:Y:S01]  /*27a0*/  MOV R127, R117 ;  /* 0x00000075007f7202 */ /* 0x001fe20000000f00 */
[----:B------:R-:W-:Y:S01]  /*27b0*/  FMUL.FTZ R117, R17, R140 ;  /* 0x0000008c11757220 */ /* 0x000fe20000410000 */
[----:B------:R-:W-:Y:S01]  /*27c0*/  MOV R164, R161 ;  /* 0x000000a100a47202 */ /* 0x000fe20000000f00 */
[----:B------:R-:W-:Y:S01]  /*27d0*/  FMUL.FTZ R151, R232, R168 ;  /* 0x000000a8e8977220 */ /* 0x000fe20000410000 */
[----:B------:R-:W-:Y:S01]  /*27e0*/  MOV R168, R127 ;  /* 0x0000007f00a87202 */ /* 0x000fe20000000f00 */
[C---:B--2---:R-:W-:Y:S01]  /*27f0*/  FADD.FTZ R126, R180.reuse, R126 ;  /* 0x0000007eb47e7221 */ /* 0x044fe20000010000 */
[----:B---3--:R-:W-:-:S04]  /*2800*/  FFMA.FTZ R128, R180, R117, R128 ;  /* 0x00000075b4807223 */ /* 0x008fc80000010080 */
[----:B------:R0:W-:Y:S04]  /*2810*/  STL [R1+0x100], R126 ;  /* 0x0001007e01007387 */ /* 0x0001e80000100800 */
[----:B------:R1:W-:Y:S04]  /*2820*/  STL [R1+0x70], R128 ;  /* 0x0000708001007387 */ /* 0x0003e80000100800 */
[----:B------:R-:W2:Y:S01]  /*2830*/  LDL.LU R129, [R1+0x108] ;  /* 0x0001080001817983 */ /* 0x000ea20000300800 */
[----:B0-----:R-:W-:Y:S02]  /*2840*/  MOV R126, R164 ;  /* 0x000000a4007e7202 */ /* 0x001fe40000000f00 */
[----:B------:R-:W-:Y:S01]  /*2850*/  MOV R164, R119 ;  /* 0x0000007700a47202 */ /* 0x000fe20000000f00 */
[----:B------:R-:W-:Y:S01]  /*2860*/  FMUL.FTZ R119, R17, R141 ;  /* 0x0000008d11777220 */ /* 0x000fe20000410000 */
[C---:B----4-:R-:W-:Y:S01]  /*2870*/  FADD.FTZ R131, R181.reuse, R131 ;  /* 0x00000083b5837221 */ /* 0x050fe20000010000 */
[----:B-1----:R-:W3:Y:S02]  /*2880*/  LDL.LU R128, [R1+0x78] ;  /* 0x0000780001807983 */ /* 0x002ee40000300800 */
[----:B------:R-:W-:-:S02]  /*2890*/  FFMA.FTZ R130, R181, R119, R130 ;  /* 0x00000077b5827223 */ /* 0x000fc40000010082 */
[----:B------:R-:W-:Y:S04]  /*28a0*/  STL [R1+0xfc], R131 ;  /* 0x0000fc8301007387 */ /* 0x000fe80000100800 */
[----:B------:R0:W-:Y:S04]  /*28b0*/  STL [R1+0x6c], R130 ;  /* 0x00006c8201007387 */ /* 0x0001e80000100800 */
[----:B0-----:R-:W4:Y:S04]  /*28c0*/  LDL.LU R130, [R1+0x104] ;  /* 0x0001040001827983 */ /* 0x001f280000300800 */
[----:B------:R-:W4:Y:S01]  /*28d0*/  LDL.LU R127, [R1+0x74] ;  /* 0x00007400017f7983 */ /* 0x000f220000300800 */
[----:B------:R-:W-:-:S02]  /*28e0*/  MOV R124, R121 ;  /* 0x00000079007c7202 */ /* 0x000fc40000000f00 */
[----:B------:R-:W-:Y:S02]  /*28f0*/  MOV R121, R159 ;  /* 0x0000009f00797202 */ /* 0x000fe40000000f00 */
[----:B------:R-:W-:-:S03]  /*2900*/  MOV R166, R123 ;  /* 0x0000007b00a67202 */ /* 0x000fc60000000f00 */
[----:B------:R-:W-:Y:S01]  /*2910*/  FMUL.FTZ R121, R17, R121 ;  /* 0x0000007911797220 */ /* 0x000fe20000410000 */
[----:B------:R-:W-:-:S05]  /*2920*/  MOV R123, R118 ;  /* 0x00000076007b7202 */ /* 0x000fca0000000f00 */
[----:B------:R-:W-:Y:S01]  /*2930*/  FMUL.FTZ R123, R17, R123 ;  /* 0x0000007b117b7220 */ /* 0x000fe20000410000 */
[C---:B--2---:R-:W-:Y:S01]  /*2940*/  FADD.FTZ R129, R182.reuse, R129 ;  /* 0x00000081b6817221 */ /* 0x044fe20000010000 */
[----:B---3--:R-:W-:-:S04]  /*2950*/  FFMA.FTZ R128, R182, R121, R128 ;  /* 0x00000079b6807223 */ /* 0x008fc80000010080 */
[----:B------:R0:W-:Y:S04]  /*2960*/  STL [R1+0x108], R129 ;  /* 0x0001088101007387 */ /* 0x0001e80000100800 */
[----:B------:R-:W2:Y:S04]  /*2970*/  LDL.LU R131, [R1+0x110] ;  /* 0x0001100001837983 */ /* 0x000ea80000300800 */
[----:B------:R-:W-:Y:S04]  /*2980*/  STL [R1+0x78], R128 ;  /* 0x0000788001007387 */ /* 0x000fe80000100800 */
[----:B0-----:R-:W3:Y:S01]  /*2990*/  LDL.LU R129, [R1+0x80] ;  /* 0x0000800001817983 */ /* 0x001ee20000300800 */
[C---:B----4-:R-:W-:Y:S01]  /*29a0*/  FADD.FTZ R130, R183.reuse, R130 ;  /* 0x00000082b7827221 */ /* 0x050fe20000010000 */
[----:B------:R-:W-:-:S04]  /*29b0*/  FFMA.FTZ R127, R183, R123, R127 ;  /* 0x0000007bb77f7223 */ /* 0x000fc8000001007f */
[----:B------:R0:W-:Y:S04]  /*29c0*/  STL [R1+0x104], R130 ;  /* 0x0001048201007387 */ /* 0x0001e80000100800 */
[----:B0-----:R-:W4:Y:S04]  /*29d0*/  LDL.LU R130, [R1+0x10c] ;  /* 0x00010c0001827983 */ /* 0x001f280000300800 */
[----:B------:R0:W-:Y:S04]  /*29e0*/  STL [R1+0x74], R127 ;  /* 0x0000747f01007387 */ /* 0x0001e80000100800 */
[----:B0-----:R-:W4:Y:S01]  /*29f0*/  LDL.LU R127, [R1+0x7c] ;  /* 0x00007c00017f7983 */ /* 0x001f220000300800 */
[----:B------:R-:W-:-:S04]  /*2a00*/  FFMA.FTZ R120, R132, R135, RZ ;  /* 0x0000008784787223 */ /* 0x000fc800000100ff */
[----:B------:R-:W-:-:S04]  /*2a10*/  FFMA.FTZ R120, R133, R137, R120 ;  /* 0x0000008985787223 */ /* 0x000fc80000010078 */
[----:B------:R-:W-:-:S04]  /*2a20*/  FFMA.FTZ R120, R134, R138, R120 ;  /* 0x0000008a86787223 */ /* 0x000fc80000010078 */
[----:B------:R-:W-:-:S04]  /*2a30*/  FFMA.FTZ R120, R136, R139, R120 ;  /* 0x0000008b88787223 */ /* 0x000fc80000010078 */
[----:B------:R-:W-:-:S04]  /*2a40*/  FFMA.FTZ R120, R142, R144, R120 ;  /* 0x000000908e787223 */ /* 0x000fc80000010078 */
[----:B------:R-:W-:Y:S01]  /*2a50*/  FFMA.FTZ R120, R143, R220, R120 ;  /* 0x000000dc8f787223 */ /* 0x000fe20000010078 */
[----:B------:R-:W-:-:S03]  /*2a60*/  MOV R128, R166 ;  /* 0x000000a600807202 */ /* 0x000fc60000000f00 */
[----:B------:R-:W-:Y:S01]  /*2a70*/  FFMA.FTZ R120, R145, R222, R120 ;  /* 0x000000de91787223 */ /* 0x000fe20000010078 */
[----:B------:R-:W-:Y:S01]  /*2a80*/  MOV R166, R124 ;  /* 0x0000007c00a67202 */ /* 0x000fe20000000f00 */
[----:B------:R-:W-:Y:S02]  /*2a90*/  FMUL.FTZ R124, R219, R183 ;  /* 0x000000b7db7c7220 */ /* 0x000fe40000410000 */
[----:B------:R-:W-:Y:S01]  /*2aa0*/  FFMA.FTZ R120, R221, R223, R120 ;  /* 0x000000dfdd787223 */ /* 0x000fe20000010078 */
[----:B------:R-:W-:Y:S01]  /*2ab0*/  FMUL.FTZ R183, R17, R168 ;  /* 0x000000a811b77220 */ /* 0x000fe20000410000 */
[----:B------:R-:W-:Y:S01]  /*2ac0*/  FMUL.FTZ R215, R239, R167 ;  /* 0x000000a7efd77220 */ /* 0x000fe20000410000 */
[----:B------:R-:W-:Y:S01]  /*2ad0*/  MOV R167, R122 ;  /* 0x0000007a00a77202 */ /* 0x000fe20000000f00 */
[----:B------:R-:W-:-:S04]  /*2ae0*/  FFMA.FTZ R120, R146, R211, R120 ;  /* 0x000000d392787223 */ /* 0x000fc80000010078 */
[----:B------:R-:W-:Y:S01]  /*2af0*/  FFMA.FTZ R141, R147, R213, R120 ;  /* 0x000000d5938d7223 */ /* 0x000fe20000010078 */
[----:B------:R-:W-:Y:S01]  /*2b00*/  FMUL.FTZ R120, R217, R181 ;  /* 0x000000b5d9787220 */ /* 0x000fe20000410000 */
[----:B------:R-:W-:Y:S01]  /*2b10*/  FMUL.FTZ R181, R17, R167 ;  /* 0x000000a711b57220 */ /* 0x000fe20000410000 */
[----:B--2---:R-:W-:-:S05]  /*2b20*/  FADD.FTZ R131, R184, R131 ;  /* 0x00000083b8837221 */ /* 0x004fca0000010000 */
[----:B------:R-:W-:Y:S01]  /*2b30*/  STL [R1+0x110], R131 ;  /* 0x0001108301007387 */ /* 0x000fe20000100800 */
[----:B---3--:R-:W-:-:S03]  /*2b40*/  FFMA.FTZ R129, R184, R183, R129 ;  /* 0x000000b7b8817223 */ /* 0x008fc60000010081 */
[----:B------:R-:W2:Y:S04]  /*2b50*/  LDL.LU R140, [R1+0x118] ;  /* 0x00011800018c7983 */ /* 0x000ea80000300800 */
[----:B------:R0:W-:Y:S04]  /*2b60*/  STL [R1+0x80], R129 ;  /* 0x0000808101007387 */ /* 0x0001e80000100800 */
[----:B0-----:R-:W3:Y:S04]  /*2b70*/  LDL.LU R129, [R1+0x88] ;  /* 0x0000880001817983 */ /* 0x001ee80000300800 */
[----:B------:R-:W3:Y:S01]  /*2b80*/  LDL.LU R131, [R1+0x114] ;  /* 0x0001140001837983 */ /* 0x000ee20000300800 */
[----:B----4-:R-:W-:-:S05]  /*2b90*/  FADD.FTZ R130, R185, R130 ;  /* 0x00000082b9827221 */ /* 0x010fca0000010000 */
[----:B------:R-:W-:Y:S01]  /*2ba0*/  STL [R1+0x10c], R130 ;  /* 0x00010c8201007387 */ /* 0x000fe20000100800 */
[----:B------:R-:W-:-:S05]  /*2bb0*/  FFMA.FTZ R127, R185, R181, R127 ;  /* 0x000000b5b97f7223 */ /* 0x000fca000001007f */
[----:B------:R0:W-:Y:S04]  /*2bc0*/  STL [R1+0x7c], R127 ;  /* 0x00007c7f01007387 */ /* 0x0001e80000100800 */
[----:B0-----:R-:W4:Y:S01]  /*2bd0*/  LDL.LU R127, [R1+0x84] ;  /* 0x00008400017f7983 */ /* 0x001f220000300800 */
[----:B------:R-:W-:Y:S01]  /*2be0*/  FMUL.FTZ R205, R231, R175 ;  /* 0x000000afe7cd7220 */ /* 0x000fe20000410000 */
[----:B------:R-:W-:Y:S01]  /*2bf0*/  FMUL.FTZ R175, R226, R178 ;  /* 0x000000b2e2af7220 */ /* 0x000fe20000410000 */
[C---:B------:R-:W-:Y:S01]  /*2c00*/  FMUL.FTZ R178, R17.reuse, R166 ;  /* 0x000000a611b27220 */ /* 0x040fe20000410000 */
[----:B------:R-:W4:Y:S01]  /*2c10*/  LDL.LU R130, [R1+0x120] ;  /* 0x0001200001827983 */ /* 0x000f220000300800 */
[----:B------:R-:W-:Y:S01]  /*2c20*/  FMUL.FTZ R126, R17, R126 ;  /* 0x0000007e117e7220 */ /* 0x000fe20000410000 */
[----:B------:R-:W-:Y:S01]  /*2c30*/  FMUL.FTZ R208, R234, R170 ;  /* 0x000000aaead07220 */ /* 0x000fe20000410000 */
[----:B--2---:R-:W-:-:S05]  /*2c40*/  FADD.FTZ R140, R186, R140 ;  /* 0x0000008cba8c7221 */ /* 0x004fca0000010000 */
[----:B------:R-:W-:Y:S01]  /*2c50*/  STL [R1+0x118], R140 ;  /* 0x0001188c01007387 */ /* 0x000fe20000100800 */
[----:B---3--:R-:W-:Y:S01]  /*2c60*/  FFMA.FTZ R129, R186, R178, R129 ;  /* 0x000000b2ba817223 */ /* 0x008fe20000010081 */
[----:B------:R-:W-:-:S04]  /*2c70*/  FADD.FTZ R131, R187, R131 ;  /* 0x00000083bb837221 */ /* 0x000fc80000010000 */
[----:B------:R0:W-:Y:S04]  /*2c80*/  STL [R1+0x88], R129 ;  /* 0x0000888101007387 */ /* 0x0001e80000100800 */
[----:B0-----:R-:W2:Y:S04]  /*2c90*/  LDL.LU R129, [R1+0x90] ;  /* 0x0000900001817983 */ /* 0x001ea80000300800 */
[----:B------:R-:W3:Y:S04]  /*2ca0*/  LDL.LU R140, [R1+0x11c] ;  /* 0x00011c00018c7983 */ /* 0x000ee80000300800 */
[----:B------:R0:W-:Y:S04]  /*2cb0*/  STL [R1+0x114], R131 ;  /* 0x0001148301007387 */ /* 0x0001e80000100800 */
[----:B0-----:R-:W3:Y:S01]  /*2cc0*/  LDL.LU R131, [R1+0x8c] ;  /* 0x00008c0001837983 */ /* 0x001ee20000300800 */
[----:B----4-:R-:W-:-:S05]  /*2cd0*/  FFMA.FTZ R127, R187, R126, R127 ;  /* 0x0000007ebb7f7223 */ /* 0x010fca000001007f */
[----:B------:R-:W-:Y:S04]  /*2ce0*/  STL [R1+0x84], R127 ;  /* 0x0000847f01007387 */ /* 0x000fe80000100800 */
[----:B------:R-:W4:Y:S04]  /*2cf0*/  LDL.LU R170, [R1+0x128] ;  /* 0x0001280001aa7983 */ /* 0x000f280000300800 */
[----:B------:R-:W4:Y:S01]  /*2d00*/  LDL.LU R167, [R1+0x98] ;  /* 0x0000980001a77983 */ /* 0x000f220000300800 */
[C---:B------:R-:W-:Y:S01]  /*2d10*/  FMUL.FTZ R128, R17.reuse, R128 ;  /* 0x0000008011807220 */ /* 0x040fe20000410000 */
[----:B------:R-:W-:Y:S01]  /*2d20*/  FADD.FTZ R130, R188, R130 ;  /* 0x00000082bc827221 */ /* 0x000fe20000010000 */
[----:B------:R-:W-:-:S04]  /*2d30*/  FMUL.FTZ R152, R17, R152 ;  /* 0x0000009811987220 */ /* 0x000fc80000410000 */
[----:B------:R0:W-:Y:S04]  /*2d40*/  STL [R1+0x120], R130 ;  /* 0x0001208201007387 */ /* 0x0001e80000100800 */
[----:B------:R-:W4:Y:S01]  /*2d50*/  LDL.LU R168, [R1+0x124] ;  /* 0x0001240001a87983 */ /* 0x000f220000300800 */
[----:B0-----:R-:W-:Y:S01]  /*2d60*/  FMUL.FTZ R130, R17, R155 ;  /* 0x0000009b11827220 */ /* 0x001fe20000410000 */
[----:B------:R-:W-:Y:S01]  /*2d70*/  FMUL.FTZ R209, R235, R171 ;  /* 0x000000abebd17220 */ /* 0x000fe20000410000 */
[----:B------:R-:W-:Y:S01]  /*2d80*/  FMUL.FTZ R161, R224, R176 ;  /* 0x000000b0e0a17220 */ /* 0x000fe20000410000 */
        /* <DEDUP_REMOVED lines=10> */
[----:B--2---:R-:W-:Y:S01]  /*2e30*/  FFMA.FTZ R129, R188, R128, R129 ;  /* 0x00000080bc817223 */ /* 0x004fe20000010081 */
[----:B---3--:R-:W-:-:S04]  /*2e40*/  FADD.FTZ R140, R189, R140 ;  /* 0x0000008cbd8c7221 */ /* 0x008fc80000010000 */
[----:B------:R-:W-:Y:S04]  /*2e50*/  STL [R1+0x90], R129 ;  /* 0x0000908101007387 */ /* 0x000fe80000100800 */
[----:B------:R-:W2:Y:S04]  /*2e60*/  LDL.LU R155, [R1+0x94] ;  /* 0x00009400019b7983 */ /* 0x000ea80000300800 */
[----:B------:R0:W-:Y:S01]  /*2e70*/  STL [R1+0x11c], R140 ;  /* 0x00011c8c01007387 */ /* 0x0001e20000100800 */
[----:B------:R-:W-:-:S03]  /*2e80*/  FFMA.FTZ R131, R189, R130, R131 ;  /* 0x00000082bd837223 */ /* 0x000fc60000010083 */
[----:B0-----:R-:W3:Y:S01]  /*2e90*/  LDL.LU R140, [R1] ;  /* 0x00000000018c7983 */ /* 0x001ee20000300800 */
[----:B----4-:R-:W-:-:S03]  /*2ea0*/  FADD.FTZ R170, R190, R170 ;  /* 0x000000aabeaa7221 */ /* 0x010fc60000010000 */
[----:B------:R0:W-:Y:S01]  /*2eb0*/  STL [R1+0x8c], R131 ;  /* 0x00008c8301007387 */ /* 0x0001e20000100800 */
[----:B------:R-:W-:-:S03]  /*2ec0*/  FFMA.FTZ R167, R190, R152, R167 ;  /* 0x00000098bea77223 */ /* 0x000fc600000100a7 */
[----:B------:R-:W-:Y:S04]  /*2ed0*/  STL [R1+0x128], R170 ;  /* 0x000128aa01007387 */ /* 0x000fe80000100800 */
[----:B------:R1:W-:Y:S04]  /*2ee0*/  STL [R1+0x98], R167 ;  /* 0x000098a701007387 */ /* 0x0003e80000100800 */
[----:B------:R-:W4:Y:S04]  /*2ef0*/  LDL.LU R171, [R1+0x8] ;  /* 0x0000080001ab7983 */ /* 0x000f280000300800 */
        /* <DEDUP_REMOVED lines=15> */
[----:B------:R-:W-:Y:S01]  /*2ff0*/  FMUL.FTZ R203, R229, R173 ;  /* 0x000000ade5cb7220 */ /* 0x000fe20000410000 */
        /* <DEDUP_REMOVED lines=8> */
[----:B------:R-:W-:Y:S01]  /*3080*/  MOV R125, R163 ;  /* 0x000000a3007d7202 */ /* 0x000fe20000000f00 */
[----:B------:R-:W-:Y:S01]  /*3090*/  FMUL.FTZ R163, R225, R177 ;  /* 0x000000b1e1a37220 */ /* 0x000fe20000410000 */
        /* <DEDUP_REMOVED lines=23> */
[----:B------:R-:W-:Y:S01]  /*3210*/  MOV R166, R125 ;  /* 0x0000007d00a67202 */ /* 0x000fe20000000f00 */
        /* <DEDUP_REMOVED lines=9> */
[----:B------:R-:W-:Y:S01]  /*32b0*/  FMUL.FTZ R154, R17, R154 ;  /* 0x0000009a119a7220 */ /* 0x000fe20000410000 */
[----:B0-----:R-:W-:Y:S01]  /*32c0*/  FMUL.FTZ R131, R65, R189 ;  /* 0x000000bd41837220 */ /* 0x001fe20000410000 */
[----:B------:R-:W-:Y:S01]  /*32d0*/  FFMA.FTZ R141, R128, R129, R141 ;  /* 0x00000081808d7223 */ /* 0x000fe2000001008d */
[----:B------:R-:W-:Y:S01]  /*32e0*/  FADD.FTZ R169, R169, R129 ;  /* 0x00000081a9a97221 */ /* 0x000fe20000010000 */
[----:B------:R-:W-:Y:S01]  /*32f0*/  FADD.FTZ R168, R191, R168 ;  /* 0x000000a8bfa87221 */ /* 0x000fe20000010000 */
[----:B-1----:R-:W-:Y:S01]  /*3300*/  MOV R167, R153 ;  /* 0x0000009900a77202 */ /* 0x002fe20000000f00 */
[----:B------:R-:W-:Y:S01]  /*3310*/  FMUL.FTZ R153, R66, R190 ;  /* 0x000000be42997220 */ /* 0x000fe20000410000 */
[----:B------:R-:W-:Y:S01]  /*3320*/  FADD.FTZ R169, R169, R131 ;  /* 0x00000083a9a97221 */ /* 0x000fe20000010000 */
[----:B------:R-:W-:Y:S01]  /*3330*/  FFMA.FTZ R141, R130, R131, R141 ;  /* 0x00000083828d7223 */ /* 0x000fe2000001008d */
[----:B------:R0:W-:Y:S02]  /*3340*/  STL [R1+0x124], R168 ;  /* 0x000124a801007387 */ /* 0x0001e40000100800 */
[----:B------:R-:W-:Y:S01]  /*3350*/  FADD.FTZ R169, R169, R153 ;  /* 0x00000099a9a97221 */ /* 0x000fe20000010000 */
[----:B------:R-:W-:Y:S01]  /*3360*/  FFMA.FTZ R170, R152, R153, R141 ;  /* 0x0000009998aa7223 */ /* 0x000fe2000001008d */
[----:B------:R-:W-:Y:S01]  /*3370*/  MOV R177, R165 ;  /* 0x000000a500b17202 */ /* 0x000fe20000000f00 */
[C---:B------:R-:W-:Y:S01]  /*3380*/  FMUL.FTZ R164, R17.reuse, R164 ;  /* 0x000000a411a47220 */ /* 0x040fe20000410000 */
[----:B------:R-:W-:Y:S01]  /*3390*/  FMUL.FTZ R165, R60, R192 ;  /* 0x000000c03ca57220 */ /* 0x000fe20000410000 */
[----:B------:R-:W-:Y:S01]  /*33a0*/  FMUL.FTZ R166, R17, R166 ;  /* 0x000000a611a67220 */ /* 0x000fe20000410000 */
[----:B0-----:R-:W-:Y:S01]  /*33b0*/  FMUL.FTZ R168, R61, R193 ;  /* 0x000000c13da87220 */ /* 0x001fe20000410000 */
[----:B------:R-:W-:Y:S01]  /*33c0*/  FMUL.FTZ R167, R17, R167 ;  /* 0x000000a711a77220 */ /* 0x000fe20000410000 */
[----:B------:R-:W-:Y:S01]  /*33d0*/  UMOV UR6, 0xffffffff ;  /* 0xffffffff00067882 */ /* 0x000fe20000000000 */
[----:B------:R-:W-:Y:S01]  /*33e0*/  FFMA.FTZ R249, R192, R164, R249 ;  /* 0x000000a4c0f97223 */ /* 0x000fe200000100f9 */
[C---:B------:R-:W-:Y:S01]  /*33f0*/  FADD.FTZ R252, R193.reuse, R252 ;  /* 0x000000fcc1fc7221 */ /* 0x040fe20000010000 */
[----:B------:R-:W-:Y:S01]  /*3400*/  FFMA.FTZ R248, R193, R166, R248 ;  /* 0x000000a6c1f87223 */ /* 0x000fe200000100f8 */
[----:B------:R-:W-:Y:S01]  /*3410*/  FFMA.FTZ R251, R194, R167, R251 ;  /* 0x000000a7c2fb7223 */ /* 0x000fe200000100fb */
[----:B--2---:R-:W-:-:S05]  /*3420*/  FFMA.FTZ R155, R191, R154, R155 ;  /* 0x0000009abf9b7223 */ /* 0x004fca000001009b */
[----:B------:R0:W-:Y:S02]  /*3430*/  STL [R1+0x94], R155 ;  /* 0x0000949b01007387 */ /* 0x0001e40000100800 */
[----:B0-----:R-:W-:-:S04]  /*3440*/  FMUL.FTZ R155, R67, R191 ;  /* 0x000000bf439b7220 */ /* 0x001fc80000410000 */
[----:B------:R-:W-:-:S04]  /*3450*/  FADD.FTZ R169, R169, R155 ;  /* 0x0000009ba9a97221 */ /* 0x000fc80000010000 */
[----:B------:R-:W-:Y:S01]  /*3460*/  FADD.FTZ R172, R169, R165 ;  /* 0x000000a5a9ac7221 */ /* 0x000fe20000010000 */
[----:B----4-:R-:W-:Y:S01]  /*3470*/  FADD.FTZ R141, R194, R171 ;  /* 0x000000abc28d7221 */ /* 0x010fe20000010000 */
[----:B------:R-:W-:-:S04]  /*3480*/  FFMA.FTZ R171, R154, R155, R170 ;  /* 0x0000009b9aab7223 */ /* 0x000fc800000100aa */
[----:B------:R-:W-:Y:S01]  /*3490*/  FFMA.FTZ R173, R164, R165, R171 ;  /* 0x000000a5a4ad7223 */ /* 0x000fe200000100ab */
[----:B---3--:R-:W-:Y:S01]  /*34a0*/  FADD.FTZ R171, R195, R176 ;  /* 0x000000b0c3ab7221 */ /* 0x008fe20000010000 */
        /* <DEDUP_REMOVED lines=13> */
[----:B------:R-:W-:Y:S04]  /*3580*/  STL [R1], R140 ;  /* 0x0000008c01007387 */ /* 0x000fe80000100800 */
[----:B------:R-:W-:Y:S04]  /*3590*/  STL [R1+0x8], R141 ;  /* 0x0000088d01007387 */ /* 0x000fe80000100800 */
[----:B------:R-:W-:Y:S01]  /*35a0*/  STL [R1+0x4], R171 ;  /* 0x000004ab01007387 */ /* 0x000fe20000100800 */
        /* <DEDUP_REMOVED lines=15> */
[----:B0-----:R-:W-:-:S05]  /*36a0*/  FADD.FTZ R176, R176, R188 ;  /* 0x000000bcb0b07221 */ /* 0x001fca0000010000 */
[----:B--2---:R1:W0:Y:S02]  /*36b0*/  SHFL.BFLY PT, R184, R176, 0x10, 0x1f ;  /* 0x0e001f00b0b87f89 */ /* 0x00422400000e0000 */
.L_x_15577:
        /* <DEDUP_REMOVED lines=28> */
[----:B------:R-:W-:-:S02]  /*3880*/  @P2 IADD3 R140, P5, R199, UR16, RZ ;  /* 0x00000010c78c2c10 */ /* 0x000fc4000ffbe0ff */
[C---:B------:R-:W-:Y:S02]  /*3890*/  IADD3.X R137, R198.reuse, UR15, RZ, P4, !PT ;  /* 0x0000000fc6897c10 */ /* 0x040fe4000a7fe4ff */
[----:B------:R-:W-:Y:S02]  /*38a0*/  @P2 IADD3.X R141, R198, UR17, RZ, P5, !PT ;  /* 0x00000011c68d2c10 */ /* 0x000fe4000affe4ff */
[----:B------:R-:W-:Y:S02]  /*38b0*/  SEL R132, R201, R112, P3 ;  /* 0x00000070c9847207 */ /* 0x000fe40001800000 */
[----:B------:R-:W-:Y:S01]  /*38c0*/  SEL R133, R200, R113, P3 ;  /* 0x00000071c8857207 */ /* 0x000fe20001800000 */
[----:B------:R-:W2:Y:S01]  /*38d0*/  LDG.E.128 R136, desc[UR4][R136.64] ;  /* 0x0000000488887981 */ /* 0x000ea2000c1e1d00 */
[----:B------:R-:W-:Y:S02]  /*38e0*/  SEL R134, R177, R114, P3 ;  /* 0x00000072b1867207 */ /* 0x000fe40001800000 */
[----:B------:R-:W-:-:S05]  /*38f0*/  SEL R135, R176, R115, P3 ;  /* 0x00000073b0877207 */ /* 0x000fca0001800000 */
[----:B------:R0:W-:Y:S01]  /*3900*/  @P2 STG.E.128 desc[UR4][R140.64], R132 ;  /* 0x000000848c002986 */ /* 0x0001e2000c101d04 */
[-CC-:B------:R-:W-:Y:S01]  /*3910*/  FFMA.FTZ R142, R142, R172.reuse, R171.reuse ;  /* 0x000000ac8e8e7223 */ /* 0x180fe200000100ab */
[-CC-:B------:R-:W-:Y:S01]  /*3920*/  FFMA.FTZ R143, R143, R172.reuse, R171.reuse ;  /* 0x000000ac8f8f7223 */ /* 0x180fe200000100ab */
[-CC-:B------:R-:W-:Y:S01]  /*3930*/  FFMA.FTZ R194, R145, R172.reuse, R171.reuse ;  /* 0x000000ac91c27223 */ /* 0x180fe200000100ab */
[----:B------:R-:W-:Y:S01]  /*3940*/  FFMA.FTZ R221, R221, R172, R171 ;  /* 0x000000acdddd7223 */ /* 0x000fe200000100ab */
[-C--:B------:R-:W-:Y:S01]  /*3950*/  FMUL.FTZ R201, R201, R3.reuse ;  /* 0x00000003c9c97220 */ /* 0x080fe20000410000 */
[-C--:B------:R-:W-:Y:S01]  /*3960*/  FMUL.FTZ R200, R200, R3.reuse ;  /* 0x00000003c8c87220 */ /* 0x080fe20000410000 */
[----:B------:R-:W-:Y:S01]  /*3970*/  FADD.FTZ R142, R144, -R142 ;  /* 0x8000008e908e7221 */ /* 0x000fe20000010000 */
[----:B------:R-:W-:Y:S01]  /*3980*/  FADD.FTZ R143, R220, -R143 ;  /* 0x8000008fdc8f7221 */ /* 0x000fe20000010000 */
[----:B------:R-:W-:Y:S01]  /*3990*/  FADD.FTZ R194, R222, -R194 ;  /* 0x800000c2dec27221 */ /* 0x000fe20000010000 */
[----:B------:R-:W-:Y:S01]  /*39a0*/  FADD.FTZ R221, R223, -R221 ;  /* 0x800000dddfdd7221 */ /* 0x000fe20000010000 */
[----:B0-----:R-:W-:Y:S01]  /*39b0*/  IADD3 R140, P4, R199, UR18, RZ ;  /* 0x00000012c78c7c10 */ /* 0x001fe2000ff9e0ff */
[----:B------:R-:W-:Y:S01]  /*39c0*/  FMUL.FTZ R199, R177, R3 ;  /* 0x00000003b1c77220 */ /* 0x000fe20000410000 */
[----:B------:R-:W-:Y:S01]  /*39d0*/  FMUL.FTZ R132, R56, R201 ;  /* 0x000000c938847220 */ /* 0x000fe20000410000 */
[----:B------:R-:W-:Y:S01]  /*39e0*/  FMUL.FTZ R133, R57, R200 ;  /* 0x000000c839857220 */ /* 0x000fe20000410000 */
[----:B------:R-:W-:Y:S01]  /*39f0*/  IADD3.X R141, R198, UR19, RZ, P4, !PT ;  /* 0x00000013c68d7c10 */ /* 0x000fe2000a7fe4ff */
[----:B------:R-:W-:Y:S01]  /*3a00*/  FMUL.FTZ R198, R176, R3 ;  /* 0x00000003b0c67220 */ /* 0x000fe20000410000 */
[----:B------:R-:W-:Y:S01]  /*3a10*/  FMUL.FTZ R134, R58, R199 ;  /* 0x000000c73a867220 */ /* 0x000fe20000410000 */
[----:B------:R-:W-:Y:S01]  /*3a20*/  @P2 IADD3 R144, P5, R197, UR16, RZ ;  /* 0x00000010c5902c10 */ /* 0x000fe2000ffbe0ff */
[----:B------:R-:W-:Y:S01]  /*3a30*/  FFMA.FTZ R146, R146, R172, R171 ;  /* 0x000000ac92927223 */ /* 0x000fe200000100ab */
        /* <DEDUP_REMOVED lines=10> */
[----:B------:R-:W-:Y:S01]  /*3ae0*/  @P2 IADD3.X R145, R196, UR17, RZ, P5, !PT ;  /* 0x00000011c4912c10 */ /* 0x000fe2000affe4ff */
        /* <DEDUP_REMOVED lines=12> */
[----:B0-----:R-:W-:Y:S01]  /*3bb0*/  IADD3 R140, P4, R197, UR14, RZ ;  /* 0x0000000ec58c7c10 */ /* 0x001fe2000ff9e0ff */
[--C-:B------:R-:W-:Y:S01]  /*3bc0*/  FFMA.FTZ R121, R121, R172, R171.reuse ;  /* 0x000000ac79797223 */ /* 0x100fe200000100ab */
[----:B------:R-:W-:Y:S01]  /*3bd0*/  SEL R132, R176, R112, P3 ;  /* 0x00000070b0847207 */ /* 0x000fe20001800000 */
[-CC-:B------:R-:W-:Y:S01]  /*3be0*/  FFMA.FTZ R117, R117, R172.reuse, R171.reuse ;  /* 0x000000ac75757223 */ /* 0x180fe200000100ab */
[----:B------:R-:W-:Y:S01]  /*3bf0*/  IADD3.X R141, R196, UR15, RZ, P4, !PT ;  /* 0x0000000fc48d7c10 */ /* 0x000fe2000a7fe4ff */
[-CC-:B------:R-:W-:Y:S01]  /*3c00*/  FFMA.FTZ R123, R123, R172.reuse, R171.reuse ;  /* 0x000000ac7b7b7223 */ /* 0x180fe200000100ab */
[----:B------:R-:W-:Y:S01]  /*3c10*/  SEL R133, R195, R113, P3 ;  /* 0x00000071c3857207 */ /* 0x000fe20001800000 */
[--C-:B------:R-:W-:Y:S01]  /*3c20*/  FFMA.FTZ R183, R183, R172, R171.reuse ;  /* 0x000000acb7b77223 */ /* 0x100fe200000100ab */
[C---:B------:R-:W-:Y:S01]  /*3c30*/  SEL R134, R194.reuse, R114, P3 ;  /* 0x00000072c2867207 */ /* 0x040fe20001800000 */
[-C--:B------:R-:W-:Y:S01]  /*3c40*/  FFMA.FTZ R181, R181, R172.reuse, R171 ;  /* 0x000000acb5b57223 */ /* 0x080fe200000100ab */
[----:B------:R-:W-:Y:S01]  /*3c50*/  SEL R135, R193, R115, P3 ;  /* 0x00000073c1877207 */ /* 0x000fe20001800000 */
[----:B------:R-:W3:Y:S04]  /*3c60*/  LDG.E.128 R140, desc[UR4][R140.64] ;  /* 0x000000048c8c7981 */ /* 0x000ee8000c1e1d00 */
[----:B------:R0:W-:Y:S01]  /*3c70*/  @P2 STG.E.128 desc[UR4][R144.64], R132 ;  /* 0x0000008490002986 */ /* 0x0001e2000c101d04 */
[-C--:B------:R-:W-:Y:S01]  /*3c80*/  FMUL.FTZ R195, R195, R3.reuse ;  /* 0x00000003c3c37220 */ /* 0x080fe20000410000 */
[-C--:B------:R-:W-:Y:S01]  /*3c90*/  FMUL.FTZ R194, R194, R3.reuse ;  /* 0x00000003c2c27220 */ /* 0x080fe20000410000 */
[----:B------:R-:W-:Y:S01]  /*3ca0*/  FMUL.FTZ R193, R193, R3 ;  /* 0x00000003c1c17220 */ /* 0x000fe20000410000 */
        /* <DEDUP_REMOVED lines=8> */
[----:B------:R-:W-:Y:S01]  /*3d30*/  FFMA.FTZ R154, R154, R172, R171 ;  /* 0x000000ac9a9a7223 */ /* 0x000fe200000100ab */
[----:B------:R-:W4:Y:S01]  /*3d40*/  LDL.LU R220, [R1+0x1c4] ;  /* 0x0001c40001dc7983 */ /* 0x000f220000300800 */
[----:B0-----:R-:W-:Y:S01]  /*3d50*/  IADD3 R144, P4, R197, UR18, RZ ;  /* 0x00000012c5907c10 */ /* 0x001fe2000ff9e0ff */
[----:B------:R-:W-:Y:S01]  /*3d60*/  FMUL.FTZ R133, R53, R195 ;  /* 0x000000c335857220 */ /* 0x000fe20000410000 */
[----:B------:R-:W-:Y:S01]  /*3d70*/  FMUL.FTZ R134, R54, R194 ;  /* 0x000000c236867220 */ /* 0x000fe20000410000 */
[----:B------:R-:W-:Y:S01]  /*3d80*/  FMUL.FTZ R135, R55, R193 ;  /* 0x000000c137877220 */ /* 0x000fe20000410000 */
[----:B------:R-:W-:Y:S01]  /*3d90*/  IADD3.X R145, R196, UR19, RZ, P4, !PT ;  /* 0x00000013c4917c10 */ /* 0x000fe2000a7fe4ff */
[----:B------:R-:W-:Y:S01]  /*3da0*/  FMUL.FTZ R196, R176, R3 ;  /* 0x00000003b0c47220 */ /* 0x000fe20000410000 */
[C---:B------:R-:W-:Y:S01]  /*3db0*/  FMUL.FTZ R192, R17.reuse, R146 ;  /* 0x0000009211c07220 */ /* 0x040fe20000410000 */
[C---:B------:R-:W-:Y:S01]  /*3dc0*/  FMUL.FTZ R191, R17.reuse, R147 ;  /* 0x0000009311bf7220 */ /* 0x040fe20000410000 */
[C---:B------:R-:W-:Y:S01]  /*3dd0*/  FMUL.FTZ R190, R17.reuse, R190 ;  /* 0x000000be11be7220 */ /* 0x040fe20000410000 */
[----:B------:R-:W-:Y:S01]  /*3de0*/  FMUL.FTZ R132, R52, R196 ;  /* 0x000000c434847220 */ /* 0x000fe20000410000 */
[----:B------:R-:W-:Y:S01]  /*3df0*/  FMUL.FTZ R189, R17, R212 ;  /* 0x000000d411bd7220 */ /* 0x000fe20000410000 */
[----:B------:R-:W-:Y:S01]  /*3e00*/  @P1 FADD.FTZ R192, R80, R192 ;  /* 0x000000c050c01221 */ /* 0x000fe20000010000 */
[----:B------:R-:W-:Y:S01]  /*3e10*/  @P1 FADD.FTZ R191, R81, R191 ;  /* 0x000000bf51bf1221 */ /* 0x000fe20000010000 */
[----:B------:R-:W-:Y:S01]  /*3e20*/  FADD.FTZ R148, R151, -R148 ;  /* 0x8000009497947221 */ /* 0x000fe20000010000 */
[----:B------:R0:W-:Y:S01]  /*3e30*/  STG.E.128 desc[UR4][R144.64], R132 ;  /* 0x0000008490007986 */ /* 0x0001e2000c101d04 */
[----:B------:R-:W-:Y:S01]  /*3e40*/  @P1 FADD.FTZ R190, R82, R190 ;  /* 0x000000be52be1221 */ /* 0x000fe20000010000 */
[----:B------:R-:W-:Y:S01]  /*3e50*/  @P1 FADD.FTZ R189, R83, R189 ;  /* 0x000000bd53bd1221 */ /* 0x000fe20000010000 */
[----:B------:R-:W-:Y:S01]  /*3e60*/  @P2 IADD3 R176, P5, R19, UR16, RZ ;  /* 0x0000001013b02c10 */ /* 0x000fe2000ffbe0ff */
[----:B------:R-:W-:Y:S01]  /*3e70*/  FADD.FTZ R149, R207, -R149 ;  /* 0x80000095cf957221 */ /* 0x000fe20000010000 */
[----:B------:R-:W-:Y:S01]  /*3e80*/  FADD.FTZ R206, R209, -R206 ;  /* 0x800000ced1ce7221 */ /* 0x000fe20000010000 */
[----:B------:R-:W-:Y:S01]  /*3e90*/  FADD.FTZ R156, R159, -R156 ;  /* 0x8000009c9f9c7221 */ /* 0x000fe20000010000 */
[----:B------:R-:W-:Y:S01]  /*3ea0*/  @P2 IADD3.X R177, R18, UR17, RZ, P5, !PT ;  /* 0x0000001112b12c10 */ /* 0x000fe2000affe4ff */
        /* <DEDUP_REMOVED lines=10> */
[----:B0-----:R-:W-:Y:S01]  /*3f50*/  IADD3 R144, P4, R19, UR14, RZ ;  /* 0x0000000e13907c10 */ /* 0x001fe2000ff9e0ff */
[----:B------:R-:W-:Y:S01]  /*3f60*/  FADD.FTZ R125, R125, -R178 ;  /* 0x800000b27d7d7221 */ /* 0x000fe20000010000 */
[----:B------:R-:W-:Y:S01]  /*3f70*/  SEL R132, R192, R112, P3 ;  /* 0x00000070c0847207 */ /* 0x000fe20001800000 */
[----:B------:R-:W4:Y:S01]  /*3f80*/  LDL.LU R222, [R1+0x1c8] ;  /* 0x0001c80001de7983 */ /* 0x000f220000300800 */
[----:B------:R-:W-:-:S02]  /*3f90*/  IADD3.X R145, R18, UR15, RZ, P4, !PT ;  /* 0x0000000f12917c10 */ /* 0x000fc4000a7fe4ff */
[----:B------:R-:W-:Y:S02]  /*3fa0*/  SEL R133, R191, R113, P3 ;  /* 0x00000071bf857207 */ /* 0x000fe40001800000 */
[----:B------:R-:W-:Y:S02]  /*3fb0*/  SEL R134, R190, R114, P3 ;  /* 0x00000072be867207 */ /* 0x000fe40001800000 */
[----:B------:R-:W-:Y:S01]  /*3fc0*/  SEL R135, R189, R115, P3 ;  /* 0x00000073bd877207 */ /* 0x000fe20001800000 */
[----:B------:R-:W4:Y:S01]  /*3fd0*/  LDG.E.128 R144, desc[UR4][R144.64] ;  /* 0x0000000490907981 */ /* 0x000f22000c1e1d00 */
[-C--:B------:R-:W-:Y:S01]  /*3fe0*/  FMUL.FTZ R192, R192, R3.reuse ;  /* 0x00000003c0c07220 */ /* 0x080fe20000410000 */
[-C--:B------:R-:W-:Y:S01]  /*3ff0*/  FMUL.FTZ R191, R191, R3.reuse ;  /* 0x00000003bfbf7220 */ /* 0x080fe20000410000 */
[-C--:B------:R-:W-:Y:S01]  /*4000*/  FMUL.FTZ R190, R190, R3.reuse ;  /* 0x00000003bebe7220 */ /* 0x080fe20000410000 */
[----:B------:R0:W-:Y:S01]  /*4010*/  @P2 STG.E.128 desc[UR4][R176.64], R132 ;  /* 0x00000084b0002986 */ /* 0x0001e2000c101d04 */
[----:B------:R-:W-:Y:S01]  /*4020*/  FMUL.FTZ R189, R189, R3 ;  /* 0x00000003bdbd7220 */ /* 0x000fe20000410000 */
[C---:B------:R-:W-:Y:S01]  /*4030*/  FMUL.FTZ R185, R17.reuse, R148 ;  /* 0x0000009411b97220 */ /* 0x040fe20000410000 */
[C---:B------:R-:W-:Y:S01]  /*4040*/  FMUL.FTZ R184, R17.reuse, R206 ;  /* 0x000000ce11b87220 */ /* 0x040fe20000410000 */
[C---:B------:R-:W-:Y:S01]  /*4050*/  FMUL.FTZ R186, R17.reuse, R157 ;  /* 0x0000009d11ba7220 */ /* 0x040fe20000410000 */
[C---:B------:R-:W-:Y:S01]  /*4060*/  FMUL.FTZ R187, R17.reuse, R187 ;  /* 0x000000bb11bb7220 */ /* 0x040fe20000410000 */
[C---:B------:R-:W-:Y:S01]  /*4070*/  FMUL.FTZ R188, R17.reuse, R202 ;  /* 0x000000ca11bc7220 */ /* 0x040fe20000410000 */
[----:B------:R-:W-:Y:S01]  /*4080*/  FFMA.FTZ R116, R162, R172, R171 ;  /* 0x000000aca2747223 */ /* 0x000fe200000100ab */
[C---:B------:R-:W-:Y:S01]  /*4090*/  FMUL.FTZ R123, R17.reuse, R122 ;  /* 0x0000007a117b7220 */ /* 0x040fe20000410000 */
[----:B------:R-:W-:Y:S01]  /*40a0*/  FMUL.FTZ R125, R17, R125 ;  /* 0x0000007d117d7220 */ /* 0x000fe20000410000 */
[----:B------:R-:W4:Y:S01]  /*40b0*/  LDL.LU R223, [R1+0x1bc] ;  /* 0x0001bc0001df7983 */ /* 0x000f220000300800 */
[----:B0-----:R-:W-:Y:S01]  /*40c0*/  IADD3 R176, P4, R19, UR18, RZ ;  /* 0x0000001213b07c10 */ /* 0x001fe2000ff9e0ff */
[----:B------:R-:W-:Y:S01]  /*40d0*/  FMUL.FTZ R132, R48, R192 ;  /* 0x000000c030847220 */ /* 0x000fe20000410000 */
[----:B------:R-:W-:Y:S01]  /*40e0*/  FMUL.FTZ R133, R49, R191 ;  /* 0x000000bf31857220 */ /* 0x000fe20000410000 */
[----:B------:R-:W-:Y:S01]  /*40f0*/  FMUL.FTZ R134, R50, R190 ;  /* 0x000000be32867220 */ /* 0x000fe20000410000 */
[----:B------:R-:W-:Y:S01]  /*4100*/  IADD3.X R177, R18, UR19, RZ, P4, !PT ;  /* 0x0000001312b17c10 */ /* 0x000fe2000a7fe4ff */
[----:B------:R-:W-:Y:S01]  /*4110*/  FMUL.FTZ R135, R51, R189 ;  /* 0x000000bd33877220 */ /* 0x000fe20000410000 */
[----:B------:R-:W-:Y:S01]  /*4120*/  @P1 FADD.FTZ R185, R84, R185 ;  /* 0x000000b954b91221 */ /* 0x000fe20000010000 */
[----:B------:R-:W-:Y:S01]  /*4130*/  @P1 FADD.FTZ R184, R87, R184 ;  /* 0x000000b857b81221 */ /* 0x000fe20000010000 */
[----:B------:R-:W-:Y:S01]  /*4140*/  @P1 FADD.FTZ R186, R89, R186 ;  /* 0x000000ba59ba1221 */ /* 0x000fe20000010000 */
[----:B------:R-:W-:Y:S01]  /*4150*/  @P1 FADD.FTZ R187, R90, R187 ;  /* 0x000000bb5abb1221 */ /* 0x000fe20000010000 */
[----:B------:R0:W-:Y:S01]  /*4160*/  STG.E.128 desc[UR4][R176.64], R132 ;  /* 0x00000084b0007986 */ /* 0x0001e2000c101d04 */
[----:B------:R-:W-:-:S02]  /*4170*/  IADD3 R148, P4, R15, UR14, RZ ;  /* 0x0000000e0f947c10 */ /* 0x000fc4000ff9e0ff */
[----:B------:R-:W-:Y:S01]  /*4180*/  @P2 IADD3 R18, P5, R15, UR16, RZ ;  /* 0x000000100f122c10 */ /* 0x000fe2000ffbe0ff */
[----:B------:R-:W-:Y:S01]  /*4190*/  @P1 FADD.FTZ R188, R91, R188 ;  /* 0x000000bc5bbc1221 */ /* 0x000fe20000010000 */
[----:B------:R-:W-:Y:S01]  /*41a0*/  FADD.FTZ R116, R175, -R116 ;  /* 0x80000074af747221 */ /* 0x000fe20000010000 */
[----:B------:R-:W-:Y:S01]  /*41b0*/  FMUL.FTZ R122, R17, R124 ;  /* 0x0000007c117a7220 */ /* 0x000fe20000410000 */
[----:B------:R-:W-:Y:S01]  /*41c0*/  @P1 FADD.FTZ R123, R98, R123 ;  /* 0x0000007b627b1221 */ /* 0x000fe20000010000 */
[----:B------:R-:W-:Y:S01]  /*41d0*/  @P1 FADD.FTZ R125, R102, R125 ;  /* 0x0000007d667d1221 */ /* 0x000fe20000010000 */
[----:B------:R-:W-:Y:S01]  /*41e0*/  FADD.FTZ R153, R153, -R152 ;  /* 0x8000009899997221 */ /* 0x000fe20000010000 */
[----:B------:R-:W4:Y:S01]  /*41f0*/  LDL.LU R221, [R1+0x1c0] ;  /* 0x0001c00001dd7983 */ /* 0x000f220000300800 */
[----:B0-----:R-:W-:Y:S01]  /*4200*/  FFMA.FTZ R177, R150, R172, R171 ;  /* 0x000000ac96b17223 */ /* 0x001fe200000100ab */
[----:B------:R-:W-:Y:S01]  /*4210*/  FMUL.FTZ R176, R17, R149 ;  /* 0x0000009511b07220 */ /* 0x000fe20000410000 */
[----:B------:R-:W-:-:S02]  /*4220*/  @P2 IADD3.X R19, R16, UR17, RZ, P5, !PT ;  /* 0x0000001110132c10 */ /* 0x000fc4000affe4ff */
[----:B------:R-:W-:Y:S01]  /*4230*/  SEL R132, R185, R112, P3 ;  /* 0x00000070b9847207 */ /* 0x000fe20001800000 */
[----:B------:R-:W-:Y:S01]  /*4240*/  FADD.FTZ R177, R208, -R177 ;  /* 0x800000b1d0b17221 */ /* 0x000fe20000010000 */
[----:B------:R-:W-:Y:S01]  /*4250*/  SEL R135, R184, R115, P3 ;  /* 0x00000073b8877207 */ /* 0x000fe20001800000 */
[C---:B------:R-:W-:Y:S01]  /*4260*/  FMUL.FTZ R175, R17.reuse, R161 ;  /* 0x000000a111af7220 */ /* 0x040fe20000410000 */
[C---:B------:R-:W-:Y:S01]  /*4270*/  FMUL.FTZ R116, R17.reuse, R116 ;  /* 0x0000007411747220 */ /* 0x040fe20000410000 */
[----:B------:R-:W-:Y:S01]  /*4280*/  FMUL.FTZ R177, R17, R177 ;  /* 0x000000b111b17220 */ /* 0x000fe20000410000 */
[----:B------:R-:W-:Y:S01]  /*4290*/  @P1 FADD.FTZ R176, R85, R176 ;  /* 0x000000b055b01221 */ /* 0x000fe20000010000 */
[----:B------:R-:W-:Y:S01]  /*42a0*/  @P1 FADD.FTZ R122, R99, R122 ;  /* 0x0000007a637a1221 */ /* 0x000fe20000010000 */
[----:B------:R-:W-:Y:S01]  /*42b0*/  FADD.FTZ R124, R127, -R126 ;  /* 0x8000007e7f7c7221 */ /* 0x000fe20000010000 */
[----:B------:R-:W-:Y:S01]  /*42c0*/  @P1 FADD.FTZ R177, R86, R177 ;  /* 0x000000b156b11221 */ /* 0x000fe20000010000 */
[----:B------:R-:W-:Y:S01]  /*42d0*/  IADD3.X R149, R16, UR15, RZ, P4, !PT ;  /* 0x0000000f10957c10 */ /* 0x000fe2000a7fe4ff */
[----:B------:R-:W-:Y:S01]  /*42e0*/  FADD.FTZ R155, R155, -R154 ;  /* 0x8000009a9b9b7221 */ /* 0x000fe20000010000 */
[----:B------:R-:W-:Y:S01]  /*42f0*/  SEL R133, R176, R113, P3 ;  /* 0x00000071b0857207 */ /* 0x000fe20001800000 */
[----:B------:R-:W4:Y:S01]  /*4300*/  LDL.LU R197, [R1+0x1b4] ;  /* 0x0001b40001c57983 */ /* 0x000f220000300800 */
[----:B------:R-:W-:-:S03]  /*4310*/  SEL R134, R177, R114, P3 ;  /* 0x00000072b1867207 */ /* 0x000fc60001800000 */
[----:B------:R-:W4:Y:S04]  /*4320*/  LDG.E.128 R148, desc[UR4][R148.64] ;  /* 0x0000000494947981 */ /* 0x000f28000c1e1d00 */
[----:B------:R0:W-:Y:S01]  /*4330*/  @P2 STG.E.128 desc[UR4][R18.64], R132 ;  /* 0x0000008412002986 */ /* 0x0001e2000c101d04 */
[-C--:B------:R-:W-:Y:S01]  /*4340*/  FMUL.FTZ R176, R176, R3.reuse ;  /* 0x00000003b0b07220 */ /* 0x080fe20000410000 */
[-C--:B------:R-:W-:Y:S01]  /*4350*/  FMUL.FTZ R177, R177, R3.reuse ;  /* 0x00000003b1b17220 */ /* 0x080fe20000410000 */
[----:B------:R-:W-:Y:S01]  /*4360*/  FMUL.FTZ R184, R184, R3 ;  /* 0x00000003b8b87220 */ /* 0x000fe20000410000 */
[----:B------:R-:W-:Y:S01]  /*4370*/  @P1 FADD.FTZ R175, R92, R175 ;  /* 0x000000af5caf1221 */ /* 0x000fe20000010000 */
[----:B------:R-:W-:Y:S01]  /*4380*/  @P1 FADD.FTZ R116, R94, R116 ;  /* 0x000000745e741221 */ /* 0x000fe20000010000 */
[C---:B------:R-:W-:Y:S01]  /*4390*/  FMUL.FTZ R127, R17.reuse, R182 ;  /* 0x000000b6117f7220 */ /* 0x040fe20000410000 */
        /* <DEDUP_REMOVED lines=9> */
[----:B------:R-:W-:Y:S01]  /*4430*/  FMUL.FTZ R185, R17, R156 ;  /* 0x0000009c11b97220 */ /* 0x000fe20000410000 */
[----:B------:R-:W-:Y:S01]  /*4440*/  @P1 FADD.FTZ R127, R100, R127 ;  /* 0x0000007f647f1221 */ /* 0x000fe20000010000 */
[----:B------:R-:W-:Y:S01]  /*4450*/  @P1 FADD.FTZ R126, R101, R126 ;  /* 0x0000007e657e1221 */ /* 0x000fe20000010000 */
[----:B------:R-:W-:Y:S01]  /*4460*/  FMUL.FTZ R132, R44, R16 ;  /* 0x000000102c847220 */ /* 0x000fe20000410000 */
[----:B------:R-:W-:Y:S01]  /*4470*/  IADD3 R156, P4, R13, UR14, RZ ;  /* 0x0000000e0d9c7c10 */ /* 0x000fe2000ff9e0ff */
[----:B------:R-:W-:Y:S01]  /*4480*/  @P1 FADD.FTZ R185, R88, R185 ;  /* 0x000000b958b91221 */ /* 0x000fe20000010000 */
[----:B------:R-:W-:Y:S01]  /*4490*/  @P1 FADD.FTZ R124, R103, R124 ;  /* 0x0000007c677c1221 */ /* 0x000fe20000010000 */
[----:B------:R-:W4:Y:S01]  /*44a0*/  LDL.LU R213, [R1+0x1ac] ;  /* 0x0001ac0001d57983 */ /* 0x000f220000300800 */
[----:B------:R-:W-:-:S03]  /*44b0*/  IADD3.X R157, R14, UR15, RZ, P4, !PT ;  /* 0x0000000f0e9d7c10 */ /* 0x000fc6000a7fe4ff */
[----:B------:R0:W-:Y:S04]  /*44c0*/  STG.E.128 desc[UR4][R18.64], R132 ;  /* 0x0000008412007986 */ /* 0x0001e8000c101d04 */
[----:B------:R-:W4:Y:S01]  /*44d0*/  LDG.E.128 R156, desc[UR4][R156.64] ;  /* 0x000000049c9c7981 */ /* 0x000f22000c1e1d00 */
[----:B------:R-:W-:-:S03]  /*44e0*/  FMUL.FTZ R152, R17, R153 ;  /* 0x0000009911987220 */ /* 0x000fc60000410000 */
[----:B------:R-:W4:Y:S01]  /*44f0*/  LDL.LU R210, [R1+0x1b0] ;  /* 0x0001b00001d27983 */ /* 0x000f220000300800 */
[----:B0-----:R-:W-:Y:S02]  /*4500*/  @P2 IADD3 R18, P5, R13, UR16, RZ ;  /* 0x000000100d122c10 */ /* 0x001fe4000ffbe0ff */
[----:B------:R-:W-:Y:S02]  /*4510*/  SEL R132, R185, R112, P3 ;  /* 0x00000070b9847207 */ /* 0x000fe40001800000 */
[----:B------:R-:W-:Y:S02]  /*4520*/  SEL R133, R186, R113, P3 ;  /* 0x00000071ba857207 */ /* 0x000fe40001800000 */
[----:B------:R-:W-:Y:S02]  /*4530*/  SEL R134, R187, R114, P3 ;  /* 0x00000072bb867207 */ /* 0x000fe40001800000 */
[----:B------:R-:W-:Y:S01]  /*4540*/  SEL R135, R188, R115, P3 ;  /* 0x00000073bc877207 */ /* 0x000fe20001800000 */
[----:B------:R-:W-:Y:S01]  /*4550*/  FMUL.FTZ R153, R17, R155 ;  /* 0x0000009b11997220 */ /* 0x000fe20000410000 */
[----:B------:R-:W-:Y:S01]  /*4560*/  @P2 IADD3.X R19, R14, UR17, RZ, P5, !PT ;  /* 0x000000110e132c10 */ /* 0x000fe2000affe4ff */
[-C--:B------:R-:W-:Y:S01]  /*4570*/  FMUL.FTZ R185, R185, R3.reuse ;  /* 0x00000003b9b97220 */ /* 0x080fe20000410000 */
[----:B------:R-:W4:Y:S04]  /*4580*/  LDL.LU R214, [R1+0x1a4] ;  /* 0x0001a40001d67983 */ /* 0x000f280000300800 */
[----:B------:R0:W-:Y:S01]  /*4590*/  @P2 STG.E.128 desc[UR4][R18.64], R132 ;  /* 0x0000008412002986 */ /* 0x0001e2000c101d04 */
[-C--:B------:R-:W-:Y:S01]  /*45a0*/  FMUL.FTZ R186, R186, R3.reuse ;  /* 0x00000003baba7220 */ /* 0x080fe20000410000 */
[-C--:B------:R-:W-:Y:S01]  /*45b0*/  FMUL.FTZ R187, R187, R3.reuse ;  /* 0x00000003bbbb7220 */ /* 0x080fe20000410000 */
[----:B------:R-:W-:Y:S01]  /*45c0*/  FMUL.FTZ R188, R188, R3 ;  /* 0x00000003bcbc7220 */ /* 0x000fe20000410000 */
[----:B------:R-:W4:Y:S01]  /*45d0*/  LDL.LU R215, [R1+0x1a8] ;  /* 0x0001a80001d77983 */ /* 0x000f220000300800 */
[----:B------:R-:W-:Y:S01]  /*45e0*/  @P1 FADD.FTZ R152, R106, R152 ;  /* 0x000000986a981221 */ /* 0x000fe20000010000 */
[----:B------:R-:W-:-:S02]  /*45f0*/  @P1 FADD.FTZ R153, R107, R153 ;  /* 0x000000996b991221 */ /* 0x000fc40000010000 */
[----:B------:R-:W4:Y:S04]  /*4600*/  LDL.LU R212, [R1+0x19c] ;  /* 0x00019c0001d47983 */ /* 0x000f280000300800 */
[----:B------:R-:W4:Y:S04]  /*4610*/  LDL.LU R207, [R1+0x1a0] ;  /* 0x0001a00001cf7983 */ /* 0x000f280000300800 */
[----:B------:R-:W4:Y:S01]  /*4620*/  LDL.LU R208, [R1+0x194] ;  /* 0x0001940001d07983 */ /* 0x000f220000300800 */
[----:B0-----:R-:W-:Y:S01]  /*4630*/  IADD3 R18, P4, R13, UR18, RZ ;  /* 0x000000120d127c10 */ /* 0x001fe2000ff9e0ff */
[----:B------:R-:W-:Y:S01]  /*4640*/  FFMA.FTZ R13, R174, R172, R171 ;  /* 0x000000acae0d7223 */ /* 0x000fe200000100ab */
[----:B------:R-:W-:Y:S01]  /*4650*/  FMUL.FTZ R132, R40, R185 ;  /* 0x000000b928847220 */ /* 0x000fe20000410000 */
[----:B------:R-:W-:Y:S01]  /*4660*/  FMUL.FTZ R133, R41, R186 ;  /* 0x000000ba29857220 */ /* 0x000fe20000410000 */
[----:B------:R-:W-:Y:S01]  /*4670*/  FMUL.FTZ R134, R42, R187 ;  /* 0x000000bb2a867220 */ /* 0x000fe20000410000 */
[----:B------:R-:W-:Y:S01]  /*4680*/  FADD.FTZ R13, R179, -R13 ;  /* 0x8000000db30d7221 */ /* 0x000fe20000010000 */
[----:B------:R-:W-:Y:S01]  /*4690*/  IADD3.X R19, R14, UR19, RZ, P4, !PT ;  /* 0x000000130e137c10 */ /* 0x000fe2000a7fe4ff */
[----:B------:R-:W-:Y:S01]  /*46a0*/  FMUL.FTZ R135, R43, R188 ;  /* 0x000000bc2b877220 */ /* 0x000fe20000410000 */
[C---:B------:R-:W-:Y:S01]  /*46b0*/  FMUL.FTZ R174, R17.reuse, R163 ;  /* 0x000000a311ae7220 */ /* 0x040fe20000410000 */
[----:B------:R-:W-:Y:S01]  /*46c0*/  FMUL.FTZ R13, R17, R13 ;  /* 0x0000000d110d7220 */ /* 0x000fe20000410000 */
[----:B------:R-:W-:Y:S01]  /*46d0*/  @P2 IADD3 R14, P5, R11, UR16, RZ ;  /* 0x000000100b0e2c10 */ /* 0x000fe2000ffbe0ff */
[----:B------:R-:W4:Y:S01]  /*46e0*/  LDL.LU R209, [R1+0x198] ;  /* 0x0001980001d17983 */ /* 0x000f220000300800 */
[----:B------:R-:W-:Y:S01]  /*46f0*/  @P1 FADD.FTZ R174, R93, R174 ;  /* 0x000000ae5dae1221 */ /* 0x000fe20000010000 */
[----:B------:R-:W-:-:S02]  /*4700*/  @P1 FADD.FTZ R13, R95, R13 ;  /* 0x0000000d5f0d1221 */ /* 0x000fc40000010000 */
[----:B------:R0:W-:Y:S01]  /*4710*/  STG.E.128 desc[UR4][R18.64], R132 ;  /* 0x0000008412007986 */ /* 0x0001e2000c101d04 */
[----:B------:R-:W-:-:S03]  /*4720*/  @P2 IADD3.X R15, R12, UR17, RZ, P5, !PT ;  /* 0x000000110c0f2c10 */ /* 0x000fc6000affe4ff */
[----:B------:R-:W4:Y:S04]  /*4730*/  LDL.LU R206, [R1+0x18c] ;  /* 0x00018c0001ce7983 */ /* 0x000f280000300800 */
[----:B------:R-:W4:Y:S04]  /*4740*/  LDL.LU R203, [R1+0x190] ;  /* 0x0001900001cb7983 */ /* 0x000f280000300800 */
[----:B------:R-:W4:Y:S04]  /*4750*/  LDL.LU R204, [R1+0x184] ;  /* 0x0001840001cc7983 */ /* 0x000f280000300800 */
[----:B------:R-:W4:Y:S01]  /*4760*/  LDL.LU R205, [R1+0x188] ;  /* 0x0001880001cd7983 */ /* 0x000f220000300800 */
[----:B0-----:R-:W-:-:S02]  /*4770*/  IADD3 R18, P4, R11, UR14, RZ ;  /* 0x0000000e0b127c10 */ /* 0x001fc4000ff9e0ff */
[----:B------:R-:W-:Y:S01]  /*4780*/  SEL R132, R175, R112, P3 ;  /* 0x00000070af847207 */ /* 0x000fe20001800000 */
[----:B------:R-:W4:Y:S01]  /*4790*/  LDL.LU R202, [R1+0x17c] ;  /* 0x00017c0001ca7983 */ /* 0x000f220000300800 */
[----:B------:R-:W-:Y:S02]  /*47a0*/  IADD3.X R19, R12, UR15, RZ, P4, !PT ;  /* 0x0000000f0c137c10 */ /* 0x000fe4000a7fe4ff */
[----:B------:R-:W-:Y:S01]  /*47b0*/  SEL R133, R174, R113, P3 ;  /* 0x00000071ae857207 */ /* 0x000fe20001800000 */
[----:B------:R-:W4:Y:S01]  /*47c0*/  LDL.LU R179, [R1+0x180] ;  /* 0x0001800001b37983 */ /* 0x000f220000300800 */
[----:B------:R-:W-:Y:S02]  /*47d0*/  SEL R134, R116, R114, P3 ;  /* 0x0000007274867207 */ /* 0x000fe40001800000 */
[----:B------:R-:W-:Y:S01]  /*47e0*/  SEL R135, R13, R115, P3 ;  /* 0x000000730d877207 */ /* 0x000fe20001800000 */
[----:B------:R0:W4:Y:S04]  /*47f0*/  LDG.E.128 R160, desc[UR4][R18.64] ;  /* 0x0000000412a07981 */ /* 0x000128000c1e1d00 */
[----:B------:R1:W-:Y:S01]  /*4800*/  @P2 STG.E.128 desc[UR4][R14.64], R132 ;  /* 0x000000840e002986 */ /* 0x0003e2000c101d04 */
[----:B0-----:R-:W-:Y:S01]  /*4810*/  IADD3 R18, P4, R11, UR18, RZ ;  /* 0x000000120b127c10 */ /* 0x001fe2000ff9e0ff */
[----:B------:R-:W-:-:S03]  /*4820*/  FMUL.FTZ R11, R13, R3 ;  /* 0x000000030d0b7220 */ /* 0x000fc60000410000 */
[----:B------:R-:W-:Y:S01]  /*4830*/  IADD3.X R19, R12, UR19, RZ, P4, !PT ;  /* 0x000000130c137c10 */ /* 0x000fe2000a7fe4ff */
[-C--:B-1----:R-:W-:Y:S01]  /*4840*/  FMUL.FTZ R134, R175, R3.reuse ;  /* 0x00000003af867220 */ /* 0x082fe20000410000 */
[-C--:B------:R-:W-:Y:S01]  /*4850*/  FMUL.FTZ R133, R174, R3.reuse ;  /* 0x00000003ae857220 */ /* 0x080fe20000410000 */
[----:B------:R-:W-:Y:S01]  /*4860*/  FMUL.FTZ R132, R116, R3 ;  /* 0x0000000374847220 */ /* 0x000fe20000410000 */
[----:B------:R-:W-:Y:S01]  /*4870*/  FMUL.FTZ R15, R39, R11 ;  /* 0x0000000b270f7220 */ /* 0x000fe20000410000 */
[----:B------:R-:W-:Y:S01]  /*4880*/  FMUL.FTZ R12, R36, R134 ;  /* 0x00000086240c7220 */ /* 0x000fe20000410000 */
[----:B------:R-:W-:Y:S01]  /*4890*/  FMUL.FTZ R13, R37, R133 ;  /* 0x00000085250d7220 */ /* 0x000fe20000410000 */
[----:B------:R-:W-:Y:S01]  /*48a0*/  FMUL.FTZ R14, R38, R132 ;  /* 0x00000084260e7220 */ /* 0x000fe20000410000 */
[----:B------:R-:W-:Y:S01]  /*48b0*/  FFMA.FTZ R135, R119, R172, R171 ;  /* 0x000000ac77877223 */ /* 0x000fe200000100ab */
[----:B------:R-:W4:Y:S03]  /*48c0*/  LDL.LU R175, [R1+0x174] ;  /* 0x0001740001af7983 */ /* 0x000f260000300800 */
[----:B------:R-:W-:Y:S01]  /*48d0*/  FADD.FTZ R135, R120, -R135 ;  /* 0x8000008778877221 */ /* 0x000fe20000010000 */
[----:B------:R0:W-:Y:S01]  /*48e0*/  STG.E.128 desc[UR4][R18.64], R12 ;  /* 0x0000000c12007986 */ /* 0x0001e2000c101d04 */
[----:B------:R-:W-:-:S02]  /*48f0*/  FMUL.FTZ R174, R17, R118 ;  /* 0x0000007611ae7220 */ /* 0x000fc40000410000 */
[----:B------:R-:W-:Y:S01]  /*4900*/  FMUL.FTZ R135, R17, R135 ;  /* 0x0000008711877220 */ /* 0x000fe20000410000 */
[----:B------:R-:W4:Y:S01]  /*4910*/  LDL.LU R183, [R1+0x178] ;  /* 0x0001780001b77983 */ /* 0x000f220000300800 */
[----:B------:R-:W-:Y:S02]  /*4920*/  @P1 FADD.FTZ R174, R96, R174 ;  /* 0x000000ae60ae1221 */ /* 0x000fe40000010000 */
[----:B------:R-:W-:Y:S01]  /*4930*/  @P1 FADD.FTZ R135, R97, R135 ;  /* 0x0000008761871221 */ /* 0x000fe20000010000 */
[----:B------:R-:W4:Y:S01]  /*4940*/  LDL.LU R180, [R1+0x16c] ;  /* 0x00016c0001b47983 */ /* 0x000f220000300800 */
[-CC-:B------:R-:W-:Y:S01]  /*4950*/  FFMA.FTZ R164, R164, R172.reuse, R171.reuse ;  /* 0x000000aca4a47223 */ /* 0x180fe200000100ab */
[-CC-:B------:R-:W-:Y:S02]  /*4960*/  FFMA.FTZ R166, R166, R172.reuse, R171.reuse ;  /* 0x000000aca6a67223 */ /* 0x180fe400000100ab */
[----:B------:R-:W4:Y:S01]  /*4970*/  LDL.LU R178, [R1+0x170] ;  /* 0x0001700001b27983 */ /* 0x000f220000300800 */
[----:B------:R-:W-:-:S03]  /*4980*/  FFMA.FTZ R167, R167, R172, R171 ;  /* 0x000000aca7a77223 */ /* 0x000fc600000100ab */
[----:B------:R-:W4:Y:S01]  /*4990*/  LDL.LU R182, [R1+0x164] ;  /* 0x0001640001b67983 */ /* 0x000f220000300800 */
[C---:B0-----:R-:W-:Y:S02]  /*49a0*/  IADD3 R18, P4, R9.reuse, UR14, RZ ;  /* 0x0000000e09127c10 */ /* 0x041fe4000ff9e0ff */
[----:B------:R-:W-:Y:S01]  /*49b0*/  SEL R12, R174, R112, P3 ;  /* 0x00000070ae0c7207 */ /* 0x000fe20001800000 */
[----:B------:R-:W4:Y:S01]  /*49c0*/  LDL.LU R181, [R1+0x168] ;  /* 0x0001680001b57983 */ /* 0x000f220000300800 */
[C---:B------:R-:W-:Y:S02]  /*49d0*/  IADD3.X R19, R10.reuse, UR15, RZ, P4, !PT ;  /* 0x0000000f0a137c10 */ /* 0x040fe4000a7fe4ff */
[----:B------:R-:W-:Y:S02]  /*49e0*/  @P2 IADD3 R120, P4, R9, UR16, RZ ;  /* 0x0000001009782c10 */ /* 0x000fe4000ff9e0ff */
[----:B------:R-:W-:Y:S01]  /*49f0*/  SEL R13, R135, R113, P3 ;  /* 0x00000071870d7207 */ /* 0x000fe20001800000 */
[----:B------:R0:W4:Y:S01]  /*4a00*/  LDG.E.128 R116, desc[UR4][R18.64] ;  /* 0x0000000412747981 */ /* 0x000122000c1e1d00 */
[----:B------:R-:W-:-:S02]  /*4a10*/  @P2 IADD3.X R121, R10, UR17, RZ, P4, !PT ;  /* 0x000000110a792c10 */ /* 0x000fc4000a7fe4ff */
[----:B------:R-:W-:Y:S02]  /*4a20*/  SEL R14, R123, R114, P3 ;  /* 0x000000727b0e7207 */ /* 0x000fe40001800000 */
[----:B------:R-:W-:Y:S01]  /*4a30*/  SEL R15, R122, R115, P3 ;  /* 0x000000737a0f7207 */ /* 0x000fe20001800000 */
[-C--:B------:R-:W-:Y:S01]  /*4a40*/  FMUL.FTZ R174, R174, R3.reuse ;  /* 0x00000003aeae7220 */ /* 0x080fe20000410000 */
[----:B------:R-:W4:Y:S01]  /*4a50*/  LDL.LU R154, [R1+0x15c] ;  /* 0x00015c00019a7983 */ /* 0x000f220000300800 */
[----:B0-----:R-:W-:Y:S01]  /*4a60*/  IADD3 R18, P4, R9, UR18, RZ ;  /* 0x0000001209127c10 */ /* 0x001fe2000ff9e0ff */
[-C--:B------:R-:W-:Y:S01]  /*4a70*/  FMUL.FTZ R135, R135, R3.reuse ;  /* 0x0000000387877220 */ /* 0x080fe20000410000 */
[-C--:B------:R-:W-:Y:S01]  /*4a80*/  FMUL.FTZ R9, R122, R3.reuse ;  /* 0x000000037a097220 */ /* 0x080fe20000410000 */
[----:B------:R0:W-:Y:S01]  /*4a90*/  @P2 STG.E.128 desc[UR4][R120.64], R12 ;  /* 0x0000000c78002986 */ /* 0x0001e2000c101d04 */
[----:B------:R-:W-:Y:S01]  /*4aa0*/  IADD3.X R19, R10, UR19, RZ, P4, !PT ;  /* 0x000000130a137c10 */ /* 0x000fe2000a7fe4ff */
[----:B------:R-:W-:Y:S01]  /*4ab0*/  FMUL.FTZ R10, R123, R3 ;  /* 0x000000037b0a7220 */ /* 0x000fe20000410000 */
[----:B------:R-:W-:Y:S01]  /*4ac0*/  FFMA.FTZ R169, R169, R172, R171 ;  /* 0x000000aca9a97223 */ /* 0x000fe200000100ab */
[----:B------:R-:W4:Y:S01]  /*4ad0*/  LDL.LU R155, [R1+0x160] ;  /* 0x00016000019b7983 */ /* 0x000f220000300800 */
[----:B0-----:R-:W-:Y:S01]  /*4ae0*/  FMUL.FTZ R12, R32, R174 ;  /* 0x000000ae200c7220 */ /* 0x001fe20000410000 */
[----:B------:R-:W-:Y:S01]  /*4af0*/  FMUL.FTZ R13, R33, R135 ;  /* 0x00000087210d7220 */ /* 0x000fe20000410000 */
[----:B------:R-:W-:Y:S01]  /*4b00*/  FMUL.FTZ R14, R34, R10 ;  /* 0x0000000a220e7220 */ /* 0x000fe20000410000 */
[----:B------:R-:W-:Y:S01]  /*4b10*/  FMUL.FTZ R15, R35, R9 ;  /* 0x00000009230f7220 */ /* 0x000fe20000410000 */
[----:B------:R-:W-:-:S04]  /*4b20*/  IADD3 R120, P4, R6, UR14, RZ ;  /* 0x0000000e06787c10 */ /* 0x000fc8000ff9e0ff */
[----:B------:R0:W-:Y:S01]  /*4b30*/  STG.E.128 desc[UR4][R18.64], R12 ;  /* 0x0000000c12007986 */ /* 0x0001e2000c101d04 */
[----:B------:R-:W-:-:S06]  /*4b40*/  IADD3.X R121, R7, UR15, RZ, P4, !PT ;  /* 0x0000000f07797c10 */ /* 0x000fcc000a7fe4ff */
[----:B------:R-:W4:Y:S01]  /*4b50*/  LDG.E.128 R120, desc[UR4][R120.64] ;  /* 0x0000000478787981 */ /* 0x000f22000c1e1d00 */
[----:B0-----:R-:W-:Y:S02]  /*4b60*/  @P2 IADD3 R18, P4, R6, UR16, RZ ;  /* 0x0000001006122c10 */ /* 0x001fe4000ff9e0ff */
[----:B------:R-:W-:Y:S02]  /*4b70*/  SEL R12, R127, R112, P3 ;  /* 0x000000707f0c7207 */ /* 0x000fe40001800000 */
[----:B------:R-:W-:Y:S02]  /*4b80*/  @P2 IADD3.X R19, R7, UR17, RZ, P4, !PT ;  /* 0x0000001107132c10 */ /* 0x000fe4000a7fe4ff */
[----:B------:R-:W-:Y:S02]  /*4b90*/  SEL R13, R126, R113, P3 ;  /* 0x000000717e0d7207 */ /* 0x000fe40001800000 */
[----:B------:R-:W-:Y:S02]  /*4ba0*/  SEL R14, R125, R114, P3 ;  /* 0x000000727d0e7207 */ /* 0x000fe40001800000 */
[----:B------:R-:W-:-:S05]  /*4bb0*/  SEL R15, R124, R115, P3 ;  /* 0x000000737c0f7207 */ /* 0x000fca0001800000 */
[----:B------:R0:W-:Y:S01]  /*4bc0*/  @P2 STG.E.128 desc[UR4][R18.64], R12 ;  /* 0x0000000c12002986 */ /* 0x0001e2000c101d04 */
[----:B------:R-:W-:-:S04]  /*4bd0*/  IADD3 R6, P4, R6, UR18, RZ ;  /* 0x0000001206067c10 */ /* 0x000fc8000ff9e0ff */
[----:B------:R-:W-:Y:S01]  /*4be0*/  IADD3.X R7, R7, UR19, RZ, P4, !PT ;  /* 0x0000001307077c10 */ /* 0x000fe2000a7fe4ff */
[----:B0-----:R-:W-:Y:S01]  /*4bf0*/  FFMA.FTZ R12, R130, R172, R171 ;  /* 0x000000ac820c7223 */ /* 0x001fe200000100ab */
[----:B------:R-:W-:Y:S01]  /*4c00*/  FADD.FTZ R130, R129, -R128 ;  /* 0x8000008081827221 */ /* 0x000fe20000010000 */
[-C--:B------:R-:W-:Y:S01]  /*4c10*/  FMUL.FTZ R18, R127, R3.reuse ;  /* 0x000000037f127220 */ /* 0x080fe20000410000 */
[-C--:B------:R-:W-:Y:S01]  /*4c20*/  FMUL.FTZ R19, R126, R3.reuse ;  /* 0x000000037e137220 */ /* 0x080fe20000410000 */
[-C--:B------:R-:W-:Y:S01]  /*4c30*/  FMUL.FTZ R128, R125, R3.reuse ;  /* 0x000000037d807220 */ /* 0x080fe20000410000 */
[----:B------:R-:W-:Y:S01]  /*4c40*/  FMUL.FTZ R129, R124, R3 ;  /* 0x000000037c817220 */ /* 0x000fe20000410000 */
[----:B------:R-:W-:Y:S01]  /*4c50*/  FADD.FTZ R131, R131, -R12 ;  /* 0x8000000c83837221 */ /* 0x000fe20000010000 */
[----:B------:R-:W-:Y:S01]  /*4c60*/  FMUL.FTZ R12, R28, R18 ;  /* 0x000000121c0c7220 */ /* 0x000fe20000410000 */
[----:B------:R-:W-:Y:S01]  /*4c70*/  FMUL.FTZ R13, R29, R19 ;  /* 0x000000131d0d7220 */ /* 0x000fe20000410000 */
[----:B------:R-:W-:Y:S01]  /*4c80*/  FMUL.FTZ R14, R30, R128 ;  /* 0x000000801e0e7220 */ /* 0x000fe20000410000 */
[----:B------:R-:W-:Y:S01]  /*4c90*/  FMUL.FTZ R15, R31, R129 ;  /* 0x000000811f0f7220 */ /* 0x000fe20000410000 */
[----:B------:R-:W-:Y:S01]  /*4ca0*/  IADD3 R124, P4, R4, UR14, RZ ;  /* 0x0000000e047c7c10 */ /* 0x000fe2000ff9e0ff */
[C---:B------:R-:W-:Y:S01]  /*4cb0*/  FMUL.FTZ R130, R17.reuse, R130 ;  /* 0x0000008211827220 */ /* 0x040fe20000410000 */
[----:B------:R-:W-:Y:S01]  /*4cc0*/  FMUL.FTZ R131, R17, R131 ;  /* 0x0000008311837220 */ /* 0x000fe20000410000 */
[----:B------:R-:W4:Y:S01]  /*4cd0*/  LDL.LU R172, [R1+0x158] ;  /* 0x0001580001ac7983 */ /* 0x000f220000300800 */
[----:B------:R-:W-:Y:S01]  /*4ce0*/  IADD3.X R125, R5, UR15, RZ, P4, !PT ;  /* 0x0000000f057d7c10 */ /* 0x000fe2000a7fe4ff */
[----:B------:R-:W-:Y:S01]  /*4cf0*/  @P1 FADD.FTZ R130, R104, R130 ;  /* 0x0000008268821221 */ /* 0x000fe20000010000 */
[----:B------:R-:W-:Y:S01]  /*4d00*/  @P1 FADD.FTZ R131, R105, R131 ;  /* 0x0000008369831221 */ /* 0x000fe20000010000 */
[----:B------:R0:W-:Y:S04]  /*4d10*/  STG.E.128 desc[UR4][R6.64], R12 ;  /* 0x0000000c06007986 */ /* 0x0001e8000c101d04 */
[----:B------:R-:W4:Y:S01]  /*4d20*/  LDG.E.128 R124, desc[UR4][R124.64] ;  /* 0x000000047c7c7981 */ /* 0x000f22000c1e1d00 */
[----:B------:R-:W-:Y:S01]  /*4d30*/  FADD.FTZ R164, R165, -R164 ;  /* 0x800000a4a5a47221 */ /* 0x000fe20000010000 */
[----:B------:R-:W-:Y:S01]  /*4d40*/  FADD.FTZ R166, R168, -R166 ;  /* 0x800000a6a8a67221 */ /* 0x000fe20000010000 */
[----:B------:R-:W-:Y:S01]  /*4d50*/  FADD.FTZ R167, R170, -R167 ;  /* 0x800000a7aaa77221 */ /* 0x000fe20000010000 */
[----:B------:R-:W4:Y:S01]  /*4d60*/  LDL.LU R171, [R1+0x154] ;  /* 0x0001540001ab7983 */ /* 0x000f220000300800 */
[----:B------:R-:W-:-:S03]  /*4d70*/  FADD.FTZ R169, R173, -R169 ;  /* 0x800000a9ada97221 */ /* 0x000fc60000010000 */
[----:B------:R-:W4:Y:S04]  /*4d80*/  LDL.LU R165, [R1+0x14c] ;  /* 0x00014c0001a57983 */ /* 0x000f280000300800 */
[----:B------:R-:W4:Y:S01]  /*4d90*/  LDL.LU R168, [R1+0x150] ;  /* 0x0001500001a87983 */ /* 0x000f220000300800 */
[----:B0-----:R-:W-:Y:S02]  /*4da0*/  @P2 IADD3 R6, P4, R4, UR16, RZ ;  /* 0x0000001004062c10 */ /* 0x001fe4000ff9e0ff */
[----:B------:R-:W-:Y:S01]  /*4db0*/  SEL R12, R130, R112, P3 ;  /* 0x00000070820c7207 */ /* 0x000fe20001800000 */
[----:B------:R-:W4:Y:S01]  /*4dc0*/  LDL.LU R170, [R1+0x144] ;  /* 0x0001440001aa7983 */ /* 0x000f220000300800 */
[----:B------:R-:W-:Y:S02]  /*4dd0*/  @P2 IADD3.X R7, R5, UR17, RZ, P4, !PT ;  /* 0x0000001105072c10 */ /* 0x000fe4000a7fe4ff */
[----:B------:R-:W-:-:S02]  /*4de0*/  SEL R13, R131, R113, P3 ;  /* 0x00000071830d7207 */ /* 0x000fc40001800000 */
[----:B------:R-:W-:Y:S02]  /*4df0*/  SEL R14, R152, R114, P3 ;  /* 0x00000072980e7207 */ /* 0x000fe40001800000 */
[----:B------:R-:W-:Y:S01]  /*4e00*/  SEL R15, R153, R115, P3 ;  /* 0x00000073990f7207 */ /* 0x000fe20001800000 */
[-C--:B------:R-:W-:Y:S01]  /*4e10*/  FMUL.FTZ R130, R130, R3.reuse ;  /* 0x0000000382827220 */ /* 0x080fe20000410000 */
[-C--:B------:R-:W-:Y:S01]  /*4e20*/  FMUL.FTZ R131, R131, R3.reuse ;  /* 0x0000000383837220 */ /* 0x080fe20000410000 */
[-C--:B------:R-:W-:Y:S01]  /*4e30*/  FMUL.FTZ R152, R152, R3.reuse ;  /* 0x0000000398987220 */ /* 0x080fe20000410000 */
[----:B------:R-:W4:Y:S01]  /*4e40*/  LDL.LU R173, [R1+0x148] ;  /* 0x0001480001ad7983 */ /* 0x000f220000300800 */
[----:B------:R-:W-:-:S03]  /*4e50*/  FMUL.FTZ R153, R153, R3 ;  /* 0x0000000399997220 */ /* 0x000fc60000410000 */
[----:B------:R0:W-:Y:S02]  /*4e60*/  @P2 STG.E.128 desc[UR4][R6.64], R12 ;  /* 0x0000000c06002986 */ /* 0x0001e4000c101d04 */
[----:B0-----:R-:W-:Y:S01]  /*4e70*/  IADD3 R12, P4, R4, UR18, RZ ;  /* 0x00000012040c7c10 */ /* 0x001fe2000ff9e0ff */
[----:B------:R-:W-:Y:S01]  /*4e80*/  FMUL.FTZ R4, R24, R130 ;  /* 0x0000008218047220 */ /* 0x000fe20000410000 */
[----:B------:R-:W-:Y:S01]  /*4e90*/  FMUL.FTZ R6, R26, R152 ;  /* 0x000000981a067220 */ /* 0x000fe20000410000 */
[----:B------:R-:W-:Y:S01]  /*4ea0*/  FMUL.FTZ R7, R27, R153 ;  /* 0x000000991b077220 */ /* 0x000fe20000410000 */
[----:B------:R-:W-:Y:S01]  /*4eb0*/  IADD3.X R13, R5, UR19, RZ, P4, !PT ;  /* 0x00000013050d7c10 */ /* 0x000fe2000a7fe4ff */
[----:B------:R-:W-:Y:S01]  /*4ec0*/  FMUL.FTZ R5, R25, R131 ;  /* 0x0000008319057220 */ /* 0x000fe20000410000 */
[----:B------:R-:W-:-:S04]  /*4ed0*/  FMUL.FTZ R14, R17, R167 ;  /* 0x000000a7110e7220 */ /* 0x000fc80000410000 */
[----:B------:R0:W-:Y:S01]  /*4ee0*/  STG.E.128 desc[UR4][R12.64], R4 ;  /* 0x000000040c007986 */ /* 0x0001e2000c101d04 */
[C---:B------:R-:W-:Y:S01]  /*4ef0*/  FMUL.FTZ R15, R17.reuse, R169 ;  /* 0x000000a9110f7220 */ /* 0x040fe20000410000 */
[C---:B0-----:R-:W-:Y:S01]  /*4f00*/  FMUL.FTZ R12, R17.reuse, R164 ;  /* 0x000000a4110c7220 */ /* 0x041fe20000410000 */
[----:B------:R-:W-:Y:S01]  /*4f10*/  FMUL.FTZ R13, R17, R166 ;  /* 0x000000a6110d7220 */ /* 0x000fe20000410000 */
[----:B------:R-:W4:Y:S04]  /*4f20*/  LDL.LU R164, [R1+0x13c] ;  /* 0x00013c0001a47983 */ /* 0x000f280000300800 */
[----:B------:R-:W3:Y:S04]  /*4f30*/  LDL.LU R166, [R1+0x140] ;  /* 0x0001400001a67983 */ /* 0x000ee80000300800 */
[----:B------:R-:W4:Y:S04]  /*4f40*/  LDL.LU R167, [R1+0x134] ;  /* 0x0001340001a77983 */ /* 0x000f280000300800 */
[----:B------:R-:W2:Y:S04]  /*4f50*/  LDL.LU R17, [R1+0x130] ;  /* 0x0001300001117983 */ /* 0x000ea80000300800 */
[----:B------:R-:W3:Y:S01]  /*4f60*/  LDL.LU R169, [R1+0x138] ;  /* 0x0001380001a97983 */ /* 0x000ee20000300800 */
[----:B------:R-:W-:-:S04]  /*4f70*/  IADD3 R4, P4, R8, UR14, RZ ;  /* 0x0000000e08047c10 */ /* 0x000fc8000ff9e0ff */
[----:B------:R-:W-:-:S06]  /*4f80*/  IADD3.X R5, R0, UR15, RZ, P4, !PT ;  /* 0x0000000f00057c10 */ /* 0x000fcc000a7fe4ff */
[----:B------:R-:W3:Y:S01]  /*4f90*/  LDG.E.128 R4, desc[UR4][R4.64] ;  /* 0x0000000404047981 */ /* 0x000ee2000c1e1d00 */
[----:B--2---:R-:W-:-:S03]  /*4fa0*/  FFMA.FTZ R17, R201, R136, R17 ;  /* 0x00000088c9117223 */ /* 0x004fc60000010011 */
[----:B------:R-:W2:Y:S01]  /*4fb0*/  LDL.LU R201, [R1+0x12c] ;  /* 0x00012c0001c97983 */ /* 0x000ea20000300800 */
[----:B----4-:R-:W-:Y:S01]  /*4fc0*/  FFMA.FTZ R167, R139, R198, R167 ;  /* 0x000000c68ba77223 */ /* 0x010fe200000100a7 */
[----:B---3--:R-:W-:Y:S01]  /*4fd0*/  FFMA.FTZ R169, R138, R199, R169 ;  /* 0x000000c78aa97223 */ /* 0x008fe200000100a9 */
[----:B------:R-:W-:Y:S01]  /*4fe0*/  FFMA.FTZ R166, R196, R140, R166 ;  /* 0x0000008cc4a67223 */ /* 0x000fe200000100a6 */
[----:B------:R0:W-:Y:S01]  /*4ff0*/  STL [R1+0x130], R17 ;  /* 0x0001301101007387 */ /* 0x0001e20000100800 */
        /* <DEDUP_REMOVED lines=17> */
[----:B0-----:R-:W0:Y:S01]  /*5110*/  LDC.64 R16, c[0x0][0x210] ;  /* 0x00008400ff107b82 */ /* 0x001e220000000a00 */
[----:B------:R-:W-:Y:S01]  /*5120*/  FFMA.FTZ R205, R162, R132, R205 ;  /* 0x00000084a2cd7223 */ /* 0x000fe200000100cd */
[----:B------:R-:W-:Y:S01]  /*5130*/  FFMA.FTZ R204, R163, R11, R204 ;  /* 0x0000000ba3cc7223 */ /* 0x000fe200000100cc */
[----:B------:R-:W-:Y:S01]  /*5140*/  FFMA.FTZ R203, R174, R116, R203 ;  /* 0x00000074aecb7223 */ /* 0x000fe200000100cb */
[----:B------:R-:W-:Y:S01]  /*5150*/  FFMA.FTZ R206, R117, R135, R206 ;  /* 0x0000008775ce7223 */ /* 0x000fe200000100ce */
[----:B------:R-:W-:Y:S01]  /*5160*/  FFMA.FTZ R209, R118, R10, R209 ;  /* 0x0000000a76d17223 */ /* 0x000fe200000100d1 */
[----:B------:R-:W-:Y:S01]  /*5170*/  FFMA.FTZ R208, R119, R9, R208 ;  /* 0x0000000977d07223 */ /* 0x000fe200000100d0 */
[----:B------:R-:W-:Y:S01]  /*5180*/  @P1 FADD.FTZ R12, R108, R12 ;  /* 0x0000000c6c0c1221 */ /* 0x000fe20000010000 */
[----:B------:R-:W-:Y:S01]  /*5190*/  @P1 FADD.FTZ R13, R109, R13 ;  /* 0x0000000d6d0d1221 */ /* 0x000fe20000010000 */
[----:B------:R-:W-:Y:S01]  /*51a0*/  @P1 FADD.FTZ R14, R110, R14 ;  /* 0x0000000e6e0e1221 */ /* 0x000fe20000010000 */
[----:B------:R-:W-:Y:S01]  /*51b0*/  FFMA.FTZ R207, R18, R120, R207 ;  /* 0x0000007812cf7223 */ /* 0x000fe200000100cf */
[----:B------:R-:W-:Y:S01]  /*51c0*/  @P1 FADD.FTZ R15, R111, R15 ;  /* 0x0000000f6f0f1221 */ /* 0x000fe20000010000 */
[----:B------:R-:W-:Y:S01]  /*51d0*/  FFMA.FTZ R212, R121, R19, R212 ;  /* 0x0000001379d47223 */ /* 0x000fe200000100d4 */
[----:B------:R-:W-:Y:S01]  /*51e0*/  FFMA.FTZ R215, R122, R128, R215 ;  /* 0x000000807ad77223 */ /* 0x000fe200000100d7 */
[C---:B------:R-:W-:Y:S01]  /*51f0*/  IADD3 R132, P5, R8.reuse, UR18, RZ ;  /* 0x0000001208847c10 */ /* 0x040fe2000ffbe0ff */
[----:B------:R-:W-:Y:S01]  /*5200*/  FFMA.FTZ R214, R123, R129, R214 ;  /* 0x000000817bd67223 */ /* 0x000fe200000100d6 */
[----:B------:R-:W-:Y:S01]  /*5210*/  @P2 IADD3 R136, P4, R8, UR16, RZ ;  /* 0x0000001008882c10 */ /* 0x000fe2000ff9e0ff */
[-C--:B------:R-:W-:Y:S01]  /*5220*/  FMUL.FTZ R8, R12, R3.reuse ;  /* 0x000000030c087220 */ /* 0x080fe20000410000 */
[-C--:B------:R-:W-:Y:S01]  /*5230*/  FMUL.FTZ R11, R13, R3.reuse ;  /* 0x000000030d0b7220 */ /* 0x080fe20000410000 */
[-C--:B------:R-:W-:Y:S01]  /*5240*/  FMUL.FTZ R134, R14, R3.reuse ;  /* 0x000000030e867220 */ /* 0x080fe20000410000 */
[----:B------:R-:W-:Y:S01]  /*5250*/  FFMA.FTZ R210, R130, R124, R210 ;  /* 0x0000007c82d27223 */ /* 0x000fe200000100d2 */
[----:B------:R-:W-:Y:S01]  /*5260*/  FMUL.FTZ R3, R15, R3 ;  /* 0x000000030f037220 */ /* 0x000fe20000410000 */
[----:B------:R-:W-:Y:S01]  /*5270*/  FFMA.FTZ R213, R125, R131, R213 ;  /* 0x000000837dd57223 */ /* 0x000fe200000100d5 */
[----:B------:R-:W-:Y:S01]  /*5280*/  FFMA.FTZ R211, R126, R152, R211 ;  /* 0x000000987ed37223 */ /* 0x000fe200000100d3 */
[----:B------:R-:W-:Y:S01]  /*5290*/  FFMA.FTZ R197, R127, R153, R197 ;  /* 0x000000997fc57223 */ /* 0x000fe200000100c5 */
[----:B------:R-:W-:Y:S01]  /*52a0*/  FFMA.FTZ R221, R8, R4, R221 ;  /* 0x0000000408dd7223 */ /* 0x000fe200000100dd */
[----:B------:R-:W-:Y:S01]  /*52b0*/  FFMA.FTZ R220, R7, R3, R220 ;  /* 0x0000000307dc7223 */ /* 0x000fe200000100dc */
[----:B------:R-:W-:Y:S01]  /*52c0*/  SEL R112, R12, R112, P3 ;  /* 0x000000700c707207 */ /* 0x000fe20001800000 */
[----:B------:R-:W-:Y:S01]  /*52d0*/  FFMA.FTZ R223, R5, R11, R223 ;  /* 0x0000000b05df7223 */ /* 0x000fe200000100df */
[----:B------:R-:W-:Y:S01]  /*52e0*/  SEL R113, R13, R113, P3 ;  /* 0x000000710d717207 */ /* 0x000fe20001800000 */
[----:B------:R-:W-:Y:S01]  /*52f0*/  FMUL.FTZ R12, R20, R8 ;  /* 0x00000008140c7220 */ /* 0x000fe20000410000 */
[----:B------:R-:W-:Y:S01]  /*5300*/  SEL R114, R14, R114, P3 ;  /* 0x000000720e727207 */ /* 0x000fe20001800000 */
[----:B------:R-:W-:Y:S01]  /*5310*/  FMUL.FTZ R13, R21, R11 ;  /* 0x0000000b150d7220 */ /* 0x000fe20000410000 */
[----:B------:R-:W-:Y:S01]  /*5320*/  SEL R115, R15, R115, P3 ;  /* 0x000000730f737207 */ /* 0x000fe20001800000 */
[-C--:B------:R-:W-:Y:S01]  /*5330*/  FMUL.FTZ R14, R22, R134.reuse ;  /* 0x00000086160e7220 */ /* 0x080fe20000410000 */
[----:B------:R-:W-:Y:S01]  /*5340*/  IADD3.X R133, R0, UR19, RZ, P5, !PT ;  /* 0x0000001300857c10 */ /* 0x000fe2000affe4ff */
[----:B------:R-:W-:Y:S01]  /*5350*/  FMUL.FTZ R15, R23, R3 ;  /* 0x00000003170f7220 */ /* 0x000fe20000410000 */
[----:B------:R-:W-:Y:S01]  /*5360*/  FFMA.FTZ R222, R6, R134, R222 ;  /* 0x0000008606de7223 */ /* 0x000fe200000100de */
[----:B0-----:R-:W-:-:S04]  /*5370*/  LEA R2, R16, R2, 0x2 ;  /* 0x0000000210027211 */ /* 0x001fc800078e10ff */
[----:B------:R-:W-:Y:S01]  /*5380*/  ISETP.GE.AND P1, PT, R2, R17, PT ;  /* 0x000000110200720c */ /* 0x000fe20003f26270 */
[----:B--2---:R-:W-:-:S05]  /*5390*/  FFMA.FTZ R201, R137, R200, R201 ;  /* 0x000000c889c97223 */ /* 0x004fca00000100c9 */
        /* <DEDUP_REMOVED lines=28> */
[----:B------:R1:W-:Y:S01]  /*5560*/  STL [R1+0x19c], R212 ;  /* 0x00019cd401007387 */ /* 0x0003e20000100800 */
[----:B------:R-:W-:-:S03]  /*5570*/  @P2 IADD3.X R137, R0, UR17, RZ, P4, !PT ;  /* 0x0000001100892c10 */ /* 0x000fc6000a7fe4ff */
        /* <DEDUP_REMOVED lines=8> */
[----:B------:R1:W-:Y:S04]  /*5600*/  @P2 STG.E.128 desc[UR4][R136.64], R112 ;  /* 0x0000007088002986 */ /* 0x0003e8000c101d04 */
[----:B------:R1:W-:Y:S04]  /*5610*/  STL [R1+0x1bc], R223 ;  /* 0x0001bcdf01007387 */ /* 0x0003e80000100800 */
[----:B------:R1:W-:Y:S04]  /*5620*/  STG.E.128 desc[UR4][R132.64], R12 ;  /* 0x0000000c84007986 */ /* 0x0003e8000c101d04 */
[----:B------:R1:W-:Y:S01]  /*5630*/  STL [R1+0x1c8], R222 ;  /* 0x0001c8de01007387 */ /* 0x0003e20000100800 */
[----:B------:R-:W-:Y:S05]  /*5640*/  @!P1 BRA `(.L_x_15565) ;  /* 0xffffffb400fc9947 */ /* 0x000fea000383ffff */
[----:B------:R-:W-:Y:S05]  /*5650*/  BSYNC B1 ;  /* 0x0000000000017941 */ /* 0x000fea0003800000 */
.L_x_15563:
        /* <DEDUP_REMOVED lines=8> */
[----:B-1----:R0:W5:Y:S04]  /*56e0*/  LDL.LU R12, [R1+0x20] ;  /* 0x00002000010c7983 */ /* 0x0021680000300800 */
        /* <DEDUP_REMOVED lines=64> */
[----:B------:R0:W5:Y:S01]  /*5af0*/  LDL.LU R80, [R1] ;  /* 0x0000000001507983 */ /* 0x0001620000300800 */
[----:B------:R-:W-:Y:S02]  /*5b00*/  MOV R77, R248 ;  /* 0x000000f8004d7202 */ /* 0x000fe40000000f00 */
[----:B------:R-:W-:Y:S01]  /*5b10*/  MOV R81, R252 ;  /* 0x000000fc00517202 */ /* 0x000fe20000000f00 */
[----:B------:R0:W5:Y:S01]  /*5b20*/  LDL.LU R82, [R1+0x8] ;  /* 0x0000080001527983 */ /* 0x0001620000300800 */
[----:B------:R-:W-:-:S03]  /*5b30*/  MOV R78, R251 ;  /* 0x000000fb004e7202 */ /* 0x000fc60000000f00 */
[----:B------:R0:W5:Y:S04]  /*5b40*/  LDL.LU R83, [R1+0x4] ;  /* 0x0000040001537983 */ /* 0x0001680000300800 */
[----:B------:R0:W5:Y:S01]  /*5b50*/  LDL.LU R84, [R1+0x130] ;  /* 0x0001300001547983 */ /* 0x0001620000300800 */
        /* <DEDUP_REMOVED lines=40> */
.L_x_15562:
[----:B------:R-:W-:Y:S05]  /*5de0*/  BSYNC B0 ;  /* 0x0000000000007941 */ /* 0x000fea0003800000 */
.L_x_15560:
        /* <DEDUP_REMOVED lines=138> */
[----:B------:R-:W0:Y:S01]  /*6690*/  LDS R8, [R0+0x1200] ;  /* 0x0012000000087984 */ /* 0x000e220000000800 */
[----:B------:R-:W-:-:S03]  /*66a0*/  FADD.FTZ R12, R5, R12 ;  /* 0x0000000c050c7221 */ /* 0x000fc60000010000 */
[----:B------:R-:W1:Y:S01]  /*66b0*/  LDS R4, [R0+0xa00] ;  /* 0x000a000000047984 */ /* 0x000e620000000800 */
[----:B------:R-:W-:-:S03]  /*66c0*/  FADD.FTZ R21, R6, R21 ;  /* 0x0000001506157221 */ /* 0x000fc60000010000 */
[----:B------:R-:W2:Y:S01]  /*66d0*/  LDS R5, [R0+0xc00] ;  /* 0x000c000000057984 */ /* 0x000ea20000000800 */
[----:B------:R-:W-:-:S03]  /*66e0*/  FADD.FTZ R14, R7, R14 ;  /* 0x0000000e070e7221 */ /* 0x000fc60000010000 */
[----:B------:R-:W3:Y:S01]  /*66f0*/  LDS R6, [R0+0xe00] ;  /* 0x000e000000067984 */ /* 0x000ee20000000800 */
[----:B------:R-:W-:-:S03]  /*6700*/  FADD.FTZ R3, RZ, R3 ;  /* 0x00000003ff037221 */ /* 0x000fc60000010000 */
        /* <DEDUP_REMOVED lines=18> */
[----:B----4-:R-:W-:Y:S01]  /*6830*/  FADD.FTZ R7, RZ, R7 ;  /* 0x00000007ff077221 */ /* 0x010fe20000010000 */
[----:B------:R-:W-:-:S02]  /*6840*/  FADD.FTZ R6, R6, R25 ;  /* 0x0000001906067221 */ /* 0x000fc40000010000 */
        /* <DEDUP_REMOVED lines=23> */
[----:B------:R-:W-:Y:S01]  /*69c0*/  BAR.SYNC.DEFER_BLOCKING 0x0 ;  /* 0x0000000000007b1d */ /* 0x000fe20000010000 */
[----:B------:R-:W-:Y:S01]  /*69d0*/  FADD.FTZ R15, R15, R30 ;  /* 0x0000001e0f0f7221 */ /* 0x000fe20000010000 */
[----:B------:R-:W-:Y:S01]  /*69e0*/  FADD.FTZ R39, R12, R39 ;  /* 0x000000270c277221 */ /* 0x000fe20000010000 */
[----:B------:R-:W-:Y:S01]  /*69f0*/  FADD.FTZ R21, R21, R32 ;  /* 0x0000002015157221 */ /* 0x000fe20000010000 */
[----:B------:R-:W-:Y:S01]  /*6a00*/  FADD.FTZ R41, R14, R41 ;  /* 0x000000290e297221 */ /* 0x000fe20000010000 */
[----:B------:R-:W-:Y:S01]  /*6a10*/  FADD.FTZ R23, R3, R34 ;  /* 0x0000002203177221 */ /* 0x000fe20000010000 */
[----:B------:R-:W-:Y:S01]  /*6a20*/  FADD.FTZ R43, R4, R43 ;  /* 0x0000002b042b7221 */ /* 0x000fe20000010000 */
[----:B------:R-:W-:Y:S01]  /*6a30*/  STS.128 [R2], R84 ;  /* 0x0000005402007388 */ /* 0x000fe20000000c00 */
[----:B0-----:R-:W-:-:S03]  /*6a40*/  FADD.FTZ R25, R5, R36 ;  /* 0x0000002405197221 */ /* 0x001fc60000010000 */
[----:B------:R-:W-:Y:S01]  /*6a50*/  STS.128 [R2+0x200], R88 ;  /* 0x0002005802007388 */ /* 0x000fe20000000c00 */
[----:B-1----:R-:W-:Y:S01]  /*6a60*/  FADD.FTZ R45, R6, R45 ;  /* 0x0000002d062d7221 */ /* 0x002fe20000010000 */
[----:B------:R-:W-:Y:S02]  /*6a70*/  SHF.L.U32 R6, R81, 0x2, RZ ;  /* 0x0000000251067819 */ /* 0x000fe400000006ff */
[----:B------:R-:W-:Y:S01]  /*6a80*/  STS.128 [R2+0x400], R92 ;  /* 0x0004005c02007388 */ /* 0x000fe20000000c00 */
[----:B--2---:R-:W-:Y:S01]  /*6a90*/  FADD.FTZ R27, R7, R38 ;  /* 0x00000026071b7221 */ /* 0x004fe20000010000 */
[----:B------:R-:W-:Y:S02]  /*6aa0*/  IADD3 R4, P1, R6, UR8, RZ ;  /* 0x0000000806047c10 */ /* 0x000fe4000ff3e0ff */
        /* <DEDUP_REMOVED lines=58> */
[----:B------:R-:W-:Y:S04]  /*6e50*/  STG.E desc[UR4][R6.64], R51 ;  /* 0x0000003306007986 */ /* 0x000fe8000c101904 */
[----:B------:R-:W4:Y:S01]  /*6e60*/  LDS R20, [R0+0x2000] ;  /* 0x0020000000147984 */ /* 0x000f220000000800 */
[----:B------:R-:W-:-:S03]  /*6e70*/  FADD.FTZ R10, RZ, R10 ;  /* 0x0000000aff0a7221 */ /* 0x000fc60000010000 */
[----:B------:R-:W4:Y:S04]  /*6e80*/  LDS R51, [R0+0x3200] ;  /* 0x0032000000337984 */ /* 0x000f280000000800 */
[----:B------:R-:W-:Y:S01]  /*6e90*/  STG.E desc[UR4][R2.64+0x200], R39 ;  /* 0x0002002702007986 */ /* 0x000fe2000c101904 */
[----:B------:R-:W-:-:S03]  /*6ea0*/  FADD.FTZ R12, R12, R37 ;  /* 0x000000250c0c7221 */ /* 0x000fc60000010000 */
[----:B------:R-:W4:Y:S04]  /*6eb0*/  LDS R61, [R0+0x4400] ;  /* 0x00440000003d7984 */ /* 0x000f280000000800 */
[----:B------:R-:W4:Y:S01]  /*6ec0*/  LDS R16, [R0+0x1000] ;  /* 0x0010000000107984 */ /* 0x000f220000000800 */
[----:B------:R-:W-:-:S03]  /*6ed0*/  FADD.FTZ R15, RZ, R15 ;  /* 0x0000000fff0f7221 */ /* 0x000fc60000010000 */
[----:B------:R-:W-:Y:S01]  /*6ee0*/  STG.E desc[UR4][R4.64+0x200], R59 ;  /* 0x0002003b04007986 */ /* 0x000fe2000c101904 */
        /* <DEDUP_REMOVED lines=60> */
.L_x_15564:
        /* <DEDUP_REMOVED lines=8> */
.L_x_15567:
[----:B------:R-:W-:Y:S05]  /*7330*/  BSYNC B2 ;  /* 0x0000000000027941 */ /* 0x000fea0003800000 */
.L_x_15566:
[----:B------:R-:W-:Y:S01]  /*7340*/  HFMA2.MMA R186, -RZ, RZ, 0, 5.9604644775390625e-08 ;  /* 0x00000001ffba7435 */ /* 0x000fe200000001ff */
[----:B------:R-:W-:Y:S01]  /*7350*/  MOV R187, R176 ;  /* 0x000000b000bb7202 */ /* 0x000fe20000000f00 */
[----:B------:R-:W-:Y:S01]  /*7360*/  FADD.FTZ R172, R172, R188 ;  /* 0x000000bcacac7221 */ /* 0x000fe20000010000 */
[----:B------:R-:W-:Y:S01]  /*7370*/  MOV R185, 0x1f ;  /* 0x0000001f00b97802 */ /* 0x000fe20000000f00 */
[----:B------:R0:W-:Y:S01]  /*7380*/  STL [R1], R140 ;  /* 0x0000008c01007387 */ /* 0x0001e20000100800 */
[----:B------:R-:W-:-:S03]  /*7390*/  MOV R184, 0xffffffff ;  /* 0xffffffff00b87802 */ /* 0x000fc60000000f00 */
[----:B------:R0:W-:Y:S04]  /*73a0*/  STL [R1+0x8], R141 ;  /* 0x0000088d01007387 */ /* 0x0001e80000100800 */
[----:B0-----:R-:W-:Y:S05]  /*73b0*/  WARPSYNC.COLLECTIVE R184, `(.L_x_15568) ;  /* 0x00000000b8087348 */ /* 0x001fea0003c00000 */
[----:B------:R1:W2:Y:S02]  /*73c0*/  SHFL.BFLY P2, R188, R187, R186, R185 ;  /* 0x0c0000babbbc7389 */ /* 0x0002a400000400b9 */
[----:B012---:R-:W-:Y:S01]  /*73d0*/  ENDCOLLECTIVE ;  /* 0x000000000000791b */ /* 0x007fe20003800000 */
.L_x_15568:
[----:B------:R0:W-:Y:S01]  /*73e0*/  STL [R1+0x4], R171 ;  /* 0x000004ab01007387 */ /* 0x0001e20000100800 */
[----:B------:R-:W-:Y:S01]  /*73f0*/  HFMA2.MMA R186, -RZ, RZ, 0, 1.1920928955078125e-07 ;  /* 0x00000002ffba7435 */ /* 0x000fe200000001ff */
[----:B------:R-:W-:Y:S01]  /*7400*/  MOV R187, R172 ;  /* 0x000000ac00bb7202 */ /* 0x000fe20000000f00 */
[----:B------:R-:W-:-:S09]  /*7410*/  FADD.FTZ R176, R176, R188 ;  /* 0x000000bcb0b07221 */ /* 0x000fd20000010000 */
[----:B0-----:R-:W-:Y:S05]  /*7420*/  WARPSYNC.COLLECTIVE R184, `(.L_x_15569) ;  /* 0x00000000b8087348 */ /* 0x001fea0003c00000 */
[----:B------:R1:W2:Y:S02]  /*7430*/  SHFL.BFLY P2, R188, R187, R186, R185 ;  /* 0x0c0000babbbc7389 */ /* 0x0002a400000400b9 */
[----:B012---:R-:W-:Y:S01]  /*7440*/  ENDCOLLECTIVE ;  /* 0x000000000000791b */ /* 0x007fe20003800000 */
.L_x_15569:
[----:B------:R-:W-:Y:S01]  /*7450*/  MOV R187, R176 ;  /* 0x000000b000bb7202 */ /* 0x000fe20000000f00 */
[----:B------:R-:W-:-:S07]  /*7460*/  FADD.FTZ R172, R172, R188 ;  /* 0x000000bcacac7221 */ /* 0x000fce0000010000 */
[----:B------:R-:W-:Y:S05]  /*7470*/  WARPSYNC.COLLECTIVE R184, `(.L_x_15570) ;  /* 0x00000000b8087348 */ /* 0x000fea0003c00000 */
[----:B------:R0:W1:Y:S02]  /*7480*/  SHFL.BFLY P2, R188, R187, R186, R185 ;  /* 0x0c0000babbbc7389 */ /* 0x00006400000400b9 */
[----:B01----:R-:W-:Y:S01]  /*7490*/  ENDCOLLECTIVE ;  /* 0x000000000000791b */ /* 0x003fe20003800000 */
.L_x_15570:
[----:B------:R-:W-:Y:S01]  /*74a0*/  HFMA2.MMA R186, -RZ, RZ, 0, 2.384185791015625e-07 ;  /* 0x00000004ffba7435 */ /* 0x000fe200000001ff */
[----:B------:R-:W-:Y:S01]  /*74b0*/  MOV R187, R172 ;  /* 0x000000ac00bb7202 */ /* 0x000fe20000000f00 */
[----:B------:R-:W-:-:S09]  /*74c0*/  FADD.FTZ R176, R176, R188 ;  /* 0x000000bcb0b07221 */ /* 0x000fd20000010000 */
[----:B------:R-:W-:Y:S05]  /*74d0*/  WARPSYNC.COLLECTIVE R184, `(.L_x_15571) ;  /* 0x00000000b8087348 */ /* 0x000fea0003c00000 */
[----:B------:R0:W1:Y:S02]  /*74e0*/  SHFL.BFLY P2, R188, R187, R186, R185 ;  /* 0x0c0000babbbc7389 */ /* 0x00006400000400b9 */
[----:B01----:R-:W-:Y:S01]  /*74f0*/  ENDCOLLECTIVE ;  /* 0x000000000000791b */ /* 0x003fe20003800000 */
.L_x_15571:
[----:B------:R-:W-:Y:S01]  /*7500*/  MOV R187, R176 ;  /* 0x000000b000bb7202 */ /* 0x000fe20000000f00 */
[----:B------:R-:W-:-:S07]  /*7510*/  FADD.FTZ R172, R172, R188 ;  /* 0x000000bcacac7221 */ /* 0x000fce0000010000 */
[----:B------:R-:W-:Y:S05]  /*7520*/  WARPSYNC.COLLECTIVE R184, `(.L_x_15572) ;  /* 0x00000000b8087348 */ /* 0x000fea0003c00000 */
[----:B------:R0:W1:Y:S02]  /*7530*/  SHFL.BFLY P2, R188, R187, R186, R185 ;  /* 0x0c0000babbbc7389 */ /* 0x00006400000400b9 */
[----:B01----:R-:W-:Y:S01]  /*7540*/  ENDCOLLECTIVE ;  /* 0x000000000000791b */ /* 0x003fe20003800000 */
.L_x_15572:
[----:B------:R-:W-:Y:S01]  /*7550*/  HFMA2.MMA R186, -RZ, RZ, 0, 4.76837158203125e-07 ;  /* 0x00000008ffba7435 */ /* 0x000fe200000001ff */
[----:B------:R-:W-:Y:S01]  /*7560*/  MOV R187, R172 ;  /* 0x000000ac00bb7202 */ /* 0x000fe20000000f00 */
[----:B------:R-:W-:-:S09]  /*7570*/  FADD.FTZ R176, R176, R188 ;  /* 0x000000bcb0b07221 */ /* 0x000fd20000010000 */
[----:B------:R-:W-:Y:S05]  /*7580*/  WARPSYNC.COLLECTIVE R184, `(.L_x_15573) ;  /* 0x00000000b8087348 */ /* 0x000fea0003c00000 */
[----:B------:R0:W1:Y:S02]  /*7590*/  SHFL.BFLY P2, R188, R187, R186, R185 ;  /* 0x0c0000babbbc7389 */ /* 0x00006400000400b9 */
[----:B01----:R-:W-:Y:S01]  /*75a0*/  ENDCOLLECTIVE ;  /* 0x000000000000791b */ /* 0x003fe20003800000 */
.L_x_15573:
[----:B------:R-:W-:Y:S01]  /*75b0*/  MOV R187, R176 ;  /* 0x000000b000bb7202 */ /* 0x000fe20000000f00 */
[----:B------:R-:W-:-:S07]  /*75c0*/  FADD.FTZ R172, R172, R188 ;  /* 0x000000bcacac7221 */ /* 0x000fce0000010000 */
[----:B------:R-:W-:Y:S05]  /*75d0*/  WARPSYNC.COLLECTIVE R184, `(.L_x_15574) ;  /* 0x00000000b8087348 */ /* 0x000fea0003c00000 */
[----:B------:R0:W1:Y:S02]  /*75e0*/  SHFL.BFLY P2, R188, R187, R186, R185 ;  /* 0x0c0000babbbc7389 */ /* 0x00006400000400b9 */
[----:B01----:R-:W-:Y:S01]  /*75f0*/  ENDCOLLECTIVE ;  /* 0x000000000000791b */ /* 0x003fe20003800000 */
.L_x_15574:
[----:B------:R-:W-:Y:S01]  /*7600*/  HFMA2.MMA R186, -RZ, RZ, 0, 9.5367431640625e-07 ;  /* 0x00000010ffba7435 */ /* 0x000fe200000001ff */
[----:B------:R-:W-:Y:S01]  /*7610*/  MOV R187, R172 ;  /* 0x000000ac00bb7202 */ /* 0x000fe20000000f00 */
[----:B------:R-:W-:-:S09]  /*7620*/  FADD.FTZ R176, R176, R188 ;  /* 0x000000bcb0b07221 */ /* 0x000fd20000010000 */
[----:B------:R-:W-:Y:S05]  /*7630*/  WARPSYNC.COLLECTIVE R184, `(.L_x_15575) ;  /* 0x00000000b8087348 */ /* 0x000fea0003c00000 */
[----:B------:R0:W1:Y:S02]  /*7640*/  SHFL.BFLY P2, R188, R187, R186, R185 ;  /* 0x0c0000babbbc7389 */ /* 0x00006400000400b9 */
[----:B01----:R-:W-:Y:S01]  /*7650*/  ENDCOLLECTIVE ;  /* 0x000000000000791b */ /* 0x003fe20003800000 */
.L_x_15575:
[----:B------:R-:W-:Y:S02]  /*7660*/  MOV R187, R176 ;  /* 0x000000b000bb7202 */ /* 0x000fe40000000f00 */
[----:B------:R-:W-:-:S07]  /*7670*/  MOV R177, R188 ;  /* 0x000000bc00b17202 */ /* 0x000fce0000000f00 */
[----:B------:R-:W-:Y:S05]  /*7680*/  WARPSYNC.COLLECTIVE R184, `(.L_x_15576) ;  /* 0x00000000b8087348 */ /* 0x000fea0003c00000 */
[----:B------:R0:W1:Y:S02]  /*7690*/  SHFL.BFLY P2, R188, R187, R186, R185 ;  /* 0x0c0000babbbc7389 */ /* 0x00006400000400b9 */
[----:B01----:R-:W-:Y:S01]  /*76a0*/  ENDCOLLECTIVE ;  /* 0x000000000000791b */ /* 0x003fe20003800000 */
.L_x_15576:
[----:B------:R-:W-:Y:S01]  /*76b0*/  MOV R184, R188 ;  /* 0x000000bc00b87202 */ /* 0x000fe20000000f00 */
[----:B------:R-:W-:Y:S06]  /*76c0*/  BRA `(.L_x_15577) ;  /* 0xffffffbc00fc7947 */ /* 0x000fec000383ffff */
.L_x_15578:
        /* <DEDUP_REMOVED lines=11> */
.L_x_17047:


//--------------------- .text._ZN10layer_norm13ln_bwd_kernelINS_13Kernel_traitsIfffffjLj1280ELj1ELj4ELj1ELj16ENS_18Kernel_traits_baseILj1280EfffffjLj128EEEEELb0ELb1ELb1ELb0EEEvNS_9BwdParamsE --------------------------
	.section	.text._ZN10layer_norm13ln_bwd_kernelINS_13Kernel_traitsIfffffjLj1280ELj1ELj4ELj1ELj16ENS_18Kernel_traits_baseILj1280EfffffjLj128EEEEELb0ELb1ELb1ELb0EEEvNS_9BwdParamsE,"ax",@progbits
	.align	128
        .global         _ZN10layer_norm13ln_bwd_kernelINS_13Kernel_traitsIfffffjLj1280ELj1ELj4ELj1ELj16ENS_18Kernel_traits_baseILj1280EfffffjLj128EEEEELb0ELb1ELb1ELb0EEEvNS_9BwdParamsE
        .type           _ZN10layer_norm13ln_bwd_kernelINS_13Kernel_traitsIfffffjLj1280ELj1ELj4ELj1ELj16ENS_18Kernel_traits_baseILj1280EfffffjLj128EEEEELb0ELb1ELb1ELb0EEEvNS_9BwdParamsE,@function
        .size           _ZN10layer_norm13ln_bwd_kernelINS_13Kernel_traitsIfffffjLj1280ELj1ELj4ELj1ELj16ENS_18Kernel_traits_baseILj1280EfffffjLj128EEEEELb0ELb1ELb1ELb0EEEvNS_9BwdParamsE,(.L_x_17048 - _ZN10layer_norm13ln_bwd_kernelINS_13Kernel_traitsIfffffjLj1280ELj1ELj4ELj1ELj16ENS_18Kernel_traits_baseILj1280EfffffjLj128EEEEELb0ELb1ELb1ELb0EEEvNS_9BwdParamsE)
        .other          _ZN10layer_norm13ln_bwd_kernelINS_13Kernel_traitsIfffffjLj1280ELj1ELj4ELj1ELj16ENS_18Kernel_traits_baseILj1280EfffffjLj128EEEEELb0ELb1ELb1ELb0EEEvNS_9BwdParamsE,@"STO_CUDA_ENTRY STV_DEFAULT"
_ZN10layer_norm13ln_bwd_kernelINS_13Kernel_traitsIfffffjLj1280ELj1ELj4ELj1ELj16ENS_18Kernel_traits_baseILj1280EfffffjLj128EEEEELb0ELb1ELb1ELb0EEEvNS_9BwdParamsE:
.text._ZN10layer_norm13ln_bwd_kernelINS_13Kernel_traitsIfffffjLj1280ELj1ELj4ELj1ELj16ENS_18Kernel_traits_baseILj1280EfffffjLj128EEEEELb0ELb1ELb1ELb0EEEvNS_9BwdParamsE:
        /* <DEDUP_REMOVED lines=12> */
[----:B------:R-:W3:Y:S01]  /*00c0*/  LDL.64 R134, [R1+0x178] ;  /* 0x0001780001867983 */ /* 0x000ee20000100a00 */
[----:B------:R-:W-:-:S03]  /*00d0*/  MOV R0, UR4 ;  /* 0x0000000400007c02 */ /* 0x000fc60008000f00 */
[----:B------:R-:W4:Y:S01]  /*00e0*/  LDL.64 R120, [R1+0x160] ;  /* 0x0001600001787983 */ /* 0x000f220000100a00 */
[----:B------:R-:W-:-:S03]  /*00f0*/  SHF.R.S32.HI R3, RZ, 0x1f, R0 ;  /* 0x0000001fff037819 */ /* 0x000fc60000011400 */
[----:B------:R-:W4:Y:S01]  /*0100*/  LDL.64 R122, [R1+0x168] ;  /* 0x00016800017a7983 */ /* 0x000f220000100a00 */
[----:B------:R-:W-:-:S03]  /*0110*/  LEA.HI R3, R3, R0, RZ, 0x2 ;  /* 0x0000000003037211 */ /* 0x000fc600078f10ff */
[----:B------:R-:W5:Y:S01]  /*0120*/  LDL.64 R124, [R1+0x150] ;  /* 0x00015000017c7983 */ /* 0x000f620000100a00 */
[----:B0-----:R-:W-:-:S03]  /*0130*/  LOP3.LUT R2, R53, 0x1f, RZ, 0xc0, !PT ;  /* 0x0000001f35027812 */ /* 0x001fc600078ec0ff */
[----:B------:R-:W5:Y:S01]  /*0140*/  LDL.64 R126, [R1+0x158] ;  /* 0x00015800017e7983 */ /* 0x000f620000100a00 */
[----:B------:R-:W-:-:S03]  /*0150*/  LOP3.LUT R4, R2, 0x1f, RZ, 0x3c, !PT ;  /* 0x0000001f02047812 */ /* 0x000fc600078e3cff */
[----:B------:R-:W5:Y:S01]  /*0160*/  LDL.64 R116, [R1+0x130] ;  /* 0x0001300001747983 */ /* 0x000f620000100a00 */
[----:B------:R-:W-:-:S03]  /*0170*/  LEA.HI.SX32 R3, R3, R4, 0x1e ;  /* 0x0000000403037211 */ /* 0x000fc600078ff2ff */
[----:B------:R-:W5:Y:S01]  /*0180*/  LDL.64 R118, [R1+0x138] ;  /* 0x0001380001767983 */ /* 0x000f620000100a00 */
[----:B------:R-:W-:-:S03]  /*0190*/  LOP3.LUT P0, RZ, R3, 0xffffffe0, RZ, 0xc0, !PT ;  /* 0xffffffe003ff7812 */ /* 0x000fc6000780c0ff */
[----:B------:R-:W5:Y:S01]  /*01a0*/  LDL.64 R112, [R1+0x140] ;  /* 0x0001400001707983 */ /* 0x000f620000100a00 */
[C---:B------:R-:W-:Y:S02]  /*01b0*/  ISETP.GE.U32.AND P2, PT, R3.reuse, 0x40, PT ;  /* 0x000000400300780c */ /* 0x040fe40003f46070 */
[C---:B------:R-:W-:Y:S01]  /*01c0*/  ISETP.GE.U32.AND P1, PT, R3.reuse, 0x60, PT ;  /* 0x000000600300780c */ /* 0x040fe20003f26070 */
[----:B------:R-:W5:Y:S01]  /*01d0*/  LDL.64 R114, [R1+0x148] ;  /* 0x0001480001727983 */ /* 0x000f620000100a00 */
[----:B------:R-:W-:-:S03]  /*01e0*/  ISETP.GE.U32.AND P6, PT, R3, 0x80, PT ;  /* 0x000000800300780c */ /* 0x000fc60003fc6070 */
[----:B------:R-:W5:Y:S02]  /*01f0*/  LDL.64 R108, [R1+0x110] ;  /* 0x00011000016c7983 */ /* 0x000f640000100a00 */
[----:B------:R-:W-:Y:S01]  /*0200*/  @P0 LOP3.LUT R5, R5, 0x40, RZ, 0xfc, !PT ;  /* 0x0000004005050812 */ /* 0x000fe200078efcff */
[----:B------:R-:W0:Y:S01]  /*0210*/  @P0 LDC.64 R6, c[0x0][0x260] ;  /* 0x00009800ff060b82 */ /* 0x000e220000000a00 */
[----:B------:R-:W5:Y:S02]  /*0220*/  LDL.64 R110, [R1+0x118] ;  /* 0x00011800016e7983 */ /* 0x000f640000100a00 */
[----:B------:R-:W-:Y:S02]  /*0230*/  LOP3.LUT R5, R5, 0xffffffdf, RZ, 0xc0, !PT ;  /* 0xffffffdf05057812 */ /* 0x000fe400078ec0ff */
[----:B------:R-:W5:Y:S03]  /*0240*/  LDL.64 R104, [R1+0x120] ;  /* 0x0001200001687983 */ /* 0x000f660000100a00 */
[----:B------:R-:W1:Y:S01]  /*0250*/  @P0 LDC.64 R8, c[0x0][0x278] ;  /* 0x00009e00ff080b82 */ /* 0x000e620000000a00 */
[----:B------:R-:W-:Y:S01]  /*0260*/  @P2 LOP3.LUT R5, R5, 0x20, RZ, 0xfc, !PT ;  /* 0x0000002005052812 */ /* 0x000fe200078efcff */
[----:B------:R-:W5:Y:S04]  /*0270*/  LDL.64 R106, [R1+0x128] ;  /* 0x00012800016a7983 */ /* 0x000f680000100a00 */
[----:B------:R-:W5:Y:S02]  /*0280*/  LDL.64 R100, [R1+0xf0] ;  /* 0x0000f00001647983 */ /* 0x000f640000100a00 */
[----:B------:R-:W1:Y:S01]  /*0290*/  @P2 LDC.64 R10, c[0x0][0x260] ;  /* 0x00009800ff0a2b82 */ /* 0x000e620000000a00 */
[----:B------:R-:W-:Y:S01]  /*02a0*/  LOP3.LUT R5, R5, 0xffffffef, RZ, 0xc0, !PT ;  /* 0xffffffef05057812 */ /* 0x000fe200078ec0ff */
[----:B------:R-:W5:Y:S04]  /*02b0*/  LDL.64 R102, [R1+0xf8] ;  /* 0x0000f80001667983 */ /* 0x000f680000100a00 */
[----:B------:R-:W5:Y:S02]  /*02c0*/  LDL.64 R96, [R1+0x100] ;  /* 0x0001000001607983 */ /* 0x000f640000100a00 */
[----:B------:R-:W1:Y:S01]  /*02d0*/  @P2 LDC.64 R12, c[0x0][0x278] ;  /* 0x00009e00ff0c2b82 */ /* 0x000e620000000a00 */
[----:B------:R-:W-:Y:S01]  /*02e0*/  @P1 LOP3.LUT R5, R5, 0x10, RZ, 0xfc, !PT ;  /* 0x0000001005051812 */ /* 0x000fe200078efcff */
[----:B------:R-:W5:Y:S04]  /*02f0*/  LDL.64 R98, [R1+0x108] ;  /* 0x0001080001627983 */ /* 0x000f680000100a00 */
[----:B------:R-:W5:Y:S02]  /*0300*/  LDL.64 R92, [R1+0xd0] ;  /* 0x0000d000015c7983 */ /* 0x000f640000100a00 */
[----:B------:R-:W1:Y:S01]  /*0310*/  @P1 LDC.64 R18, c[0x0][0x260] ;  /* 0x00009800ff121b82 */ /* 0x000e620000000a00 */
[----:B------:R-:W-:Y:S01]  /*0320*/  MOV R51, R2 ;  /* 0x0000000200337202 */ /* 0x000fe20000000f00 */
[----:B------:R-:W5:Y:S04]  /*0330*/  LDL.64 R94, [R1+0xd8] ;  /* 0x0000d800015e7983 */ /* 0x000f680000100a00 */
[----:B------:R-:W5:Y:S02]  /*0340*/  LDL.64 R88, [R1+0xe0] ;  /* 0x0000e00001587983 */ /* 0x000f640000100a00 */
[----:B------:R-:W1:Y:S01]  /*0350*/  @P1 LDC.64 R20, c[0x0][0x278] ;  /* 0x00009e00ff141b82 */ /* 0x000e620000000a00 */
[----:B------:R-:W-:Y:S01]  /*0360*/  ISETP.GE.U32.AND P5, PT, R3, 0xa0, PT ;  /* 0x000000a00300780c */ /* 0x000fe20003fa6070 */
[----:B------:R-:W5:Y:S01]  /*0370*/  LDL.64 R90, [R1+0xe8] ;  /* 0x0000e800015a7983 */ /* 0x000f620000100a00 */
[----:B------:R-:W-:-:S03]  /*0380*/  LOP3.LUT R5, R5, 0xfffffff7, RZ, 0xc0, !PT ;  /* 0xfffffff705057812 */ /* 0x000fc600078ec0ff */
[----:B------:R-:W5:Y:S02]  /*0390*/  LDL.64 R84, [R1+0xb0] ;  /* 0x0000b00001547983 */ /* 0x000f640000100a00 */
[----:B------:R-:W1:Y:S01]  /*03a0*/  @P6 LDC.64 R22, c[0x0][0x260] ;  /* 0x00009800ff166b82 */ /* 0x000e620000000a00 */
[----:B------:R-:W-:Y:S01]  /*03b0*/  @P6 LOP3.LUT R5, R5, 0x8, RZ, 0xfc, !PT ;  /* 0x0000000805056812 */ /* 0x000fe200078efcff */
[C---:B0-----:R-:W-:Y:S01]  /*03c0*/  @P0 IMAD.WIDE.U32 R6, R51.reuse, 0x10, R6 ;  /* 0x0000001033060825 */ /* 0x041fe200078e0006 */
[----:B------:R-:W5:Y:S04]  /*03d0*/  LDL.64 R86, [R1+0xb8] ;  /* 0x0000b80001567983 */ /* 0x000f680000100a00 */
[----:B------:R-:W5:Y:S01]  /*03e0*/  LDL.64 R80, [R1+0xc0] ;  /* 0x0000c00001507983 */ /* 0x000f620000100a00 */
[----:B------:R-:W0:Y:S01]  /*03f0*/  @P6 LDC.64 R24, c[0x0][0x278] ;  /* 0x00009e00ff186b82 */ /* 0x000e220000000a00 */
[C---:B-1----:R-:W-:Y:S01]  /*0400*/  @P0 IMAD.WIDE.U32 R8, R51.reuse, 0x10, R8 ;  /* 0x0000001033080825 */ /* 0x042fe200078e0008 */
[----:B------:R-:W-:Y:S01]  /*0410*/  @P0 LOP3.LUT R51, R51, 0x20, RZ, 0xfc, !PT ;  /* 0x0000002033330812 */ /* 0x000fe200078efcff */
[----:B------:R-:W5:Y:S01]  /*0420*/  LDL.64 R82, [R1+0xc8] ;  /* 0x0000c80001527983 */ /* 0x000f620000100a00 */
[----:B------:R-:W-:-:S02]  /*0430*/  ISETP.GE.U32.AND P4, PT, R3, 0xc0, PT ;  /* 0x000000c00300780c */ /* 0x000fc40003f86070 */
[----:B------:R-:W-:Y:S01]  /*0440*/  LOP3.LUT R5, R5, 0xfffffffb, RZ, 0xc0, !PT ;  /* 0xfffffffb05057812 */ /* 0x000fe200078ec0ff */
[C---:B------:R-:W-:Y:S01]  /*0450*/  @P2 IMAD.WIDE.U32 R14, R51.reuse, 0x10, R10 ;  /* 0x00000010330e2825 */ /* 0x040fe200078e000a */
[----:B------:R-:W-:Y:S01]  /*0460*/  P2R R52, PR, RZ, 0x40 ;  /* 0x00000040ff347803 */ /* 0x000fe20000000000 */
[----:B------:R-:W-:Y:S01]  /*0470*/  ULDC.64 UR4, c[0x0][0x208] ;  /* 0x0000820000047ab9 */ /* 0x000fe20000000a00 */
[----:B------:R-:W5:Y:S01]  /*0480*/  LDL.64 R76, [R1+0x90] ;  /* 0x00009000014c7983 */ /* 0x000f620000100a00 */
[C---:B------:R-:W-:Y:S01]  /*0490*/  @P2 IMAD.WIDE.U32 R16, R51.reuse, 0x10, R12 ;  /* 0x0000001033102825 */ /* 0x040fe200078e000c */
[----:B------:R-:W-:Y:S01]  /*04a0*/  @P2 IADD3 R51, R51, 0x20, RZ ;  /* 0x0000002033332810 */ /* 0x000fe20007ffe0ff */
[----:B------:R-:W1:Y:S01]  /*04b0*/  @P5 LDC.64 R10, c[0x0][0x260] ;  /* 0x00009800ff0a5b82 */ /* 0x000e620000000a00 */
[----:B------:R-:W-:Y:S01]  /*04c0*/  @P5 LOP3.LUT R5, R5, 0x4, RZ, 0xfc, !PT ;  /* 0x0000000405055812 */ /* 0x000fe200078efcff */
[----:B------:R-:W5:Y:S02]  /*04d0*/  LDL.64 R78, [R1+0x98] ;  /* 0x00009800014e7983 */ /* 0x000f640000100a00 */
[----:B------:R-:W-:Y:S01]  /*04e0*/  @P1 IMAD.WIDE.U32 R18, R51, 0x10, R18 ;  /* 0x0000001033121825 */ /* 0x000fe200078e0012 */
[----:B------:R-:W-:Y:S01]  /*04f0*/  LOP3.LUT R5, R5, 0xfffffffd, RZ, 0xc0, !PT ;  /* 0xfffffffd05057812 */ /* 0x000fe200078ec0ff */
[----:B------:R-:W5:Y:S02]  /*0500*/  LDL.64 R72, [R1+0xa0] ;  /* 0x0000a00001487983 */ /* 0x000f640000100a00 */
[C---:B------:R-:W-:Y:S01]  /*0510*/  @P1 IMAD.WIDE.U32 R20, R51.reuse, 0x10, R20 ;  /* 0x0000001033141825 */ /* 0x040fe200078e0014 */
[----:B------:R-:W-:Y:S01]  /*0520*/  @P1 IADD3 R51, R51, 0x20, RZ ;  /* 0x0000002033331810 */ /* 0x000fe20007ffe0ff */
[----:B------:R-:W5:Y:S01]  /*0530*/  LDL.64 R74, [R1+0xa8] ;  /* 0x0000a800014a7983 */ /* 0x000f620000100a00 */
[----:B------:R-:W-:Y:S01]  /*0540*/  @P4 LOP3.LUT R5, R5, 0x2, RZ, 0xfc, !PT ;  /* 0x0000000205054812 */ /* 0x000fe200078efcff */
[----:B------:R-:W1:Y:S02]  /*0550*/  @P5 LDC.64 R12, c[0x0][0x278] ;  /* 0x00009e00ff0c5b82 */ /* 0x000e640000000a00 */
[C---:B------:R-:W-:Y:S01]  /*0560*/  @P6 IMAD.WIDE.U32 R22, R51.reuse, 0x10, R22 ;  /* 0x0000001033166825 */ /* 0x040fe200078e0016 */
[----:B------:R-:W5:Y:S03]  /*0570*/  LDL.64 R68, [R1+0x70] ;  /* 0x0000700001447983 */ /* 0x000f660000100a00 */
[C---:B0-----:R-:W-:Y:S01]  /*0580*/  @P6 IMAD.WIDE.U32 R24, R51.reuse, 0x10, R24 ;  /* 0x0000001033186825 */ /* 0x041fe200078e0018 */
[----:B------:R-:W-:Y:S01]  /*0590*/  @P6 IADD3 R51, R51, 0x20, RZ ;  /* 0x0000002033336810 */ /* 0x000fe20007ffe0ff */
[----:B------:R-:W5:Y:S01]  /*05a0*/  LDL.64 R70, [R1+0x78] ;  /* 0x0000780001467983 */ /* 0x000f620000100a00 */
[----:B------:R-:W-:Y:S01]  /*05b0*/  LOP3.LUT P6, RZ, R5, 0x10, RZ, 0xc0, !PT ;  /* 0x0000001005ff7812 */ /* 0x000fe200078cc0ff */
[----:B------:R-:W0:Y:S02]  /*05c0*/  @P4 LDC.64 R30, c[0x0][0x260] ;  /* 0x00009800ff1e4b82 */ /* 0x000e240000000a00 */
[----:B------:R-:W5:Y:S01]  /*05d0*/  LDL.64 R64, [R1+0x80] ;  /* 0x0000800001407983 */ /* 0x000f620000100a00 */
[----:B------:R-:W-:-:S02]  /*05e0*/  P2R R50, PR, RZ, 0x40 ;  /* 0x00000040ff327803 */ /* 0x000fc40000000000 */
[C---:B------:R-:W-:Y:S01]  /*05f0*/  LOP3.LUT P6, RZ, R5.reuse, 0x20, RZ, 0xc0, !PT ;  /* 0x0000002005ff7812 */ /* 0x040fe200078cc0ff */
[----:B------:R-:W5:Y:S04]  /*0600*/  LDL.64 R66, [R1+0x88] ;  /* 0x0000880001427983 */ /* 0x000f680000100a00 */
[----:B------:R-:W5:Y:S01]  /*0610*/  LDL.64 R60, [R1+0x50] ;  /* 0x00005000013c7983 */ /* 0x000f620000100a00 */
[----:B------:R-:W-:Y:S01]  /*0620*/  P2R R4, PR, RZ, 0x40 ;  /* 0x00000040ff047803 */ /* 0x000fe20000000000 */
[----:B------:R-:W0:Y:S01]  /*0630*/  @P4 LDC.64 R32, c[0x0][0x278] ;  /* 0x00009e00ff204b82 */ /* 0x000e220000000a00 */
[----:B------:R-:W-:Y:S01]  /*0640*/  LOP3.LUT P6, RZ, R5, 0x40, RZ, 0xc0, !PT ;  /* 0x0000004005ff7812 */ /* 0x000fe200078cc0ff */
        /* <DEDUP_REMOVED lines=11> */
[----:B-----5:R-:W3:Y:S04]  /*0700*/  @P6 LDG.E.128 R124, desc[UR4][R14.64] ;  /* 0x000000040e7c6981 */ /* 0x020ee8000c1e1d00 */
[----:B--2---:R-:W-:Y:S04]  /*0710*/  @P6 STL.64 [R1+0x160], R120 ;  /* 0x0001607801006387 */ /* 0x004fe80000100a00 */
[----:B------:R-:W-:Y:S04]  /*0720*/  @P6 STL.64 [R1+0x168], R122 ;  /* 0x0001687a01006387 */ /* 0x000fe80000100a00 */
[----:B---3--:R-:W-:Y:S04]  /*0730*/  @P6 STL.64 [R1+0x150], R124 ;  /* 0x0001507c01006387 */ /* 0x008fe80000100a00 */
[----:B------:R-:W-:Y:S01]  /*0740*/  @P6 STL.64 [R1+0x158], R126 ;  /* 0x0001587e01006387 */ /* 0x000fe20000100a00 */
[----:B------:R-:W-:-:S13]  /*0750*/  ISETP.NE.AND P6, PT, R50, RZ, PT ;  /* 0x000000ff3200720c */ /* 0x000fda0003fc5270 */
[----:B------:R-:W2:Y:S04]  /*0760*/  @P6 LDG.E.128 R112, desc[UR4][R20.64] ;  /* 0x0000000414706981 */ /* 0x000ea8000c1e1d00 */
[----:B------:R-:W3:Y:S01]  /*0770*/  @P6 LDG.E.128 R116, desc[UR4][R18.64] ;  /* 0x0000000412746981 */ /* 0x000ee2000c1e1d00 */
[C---:B------:R-:W-:Y:S02]  /*0780*/  ISETP.GE.U32.AND P0, PT, R3.reuse, 0xe0, PT ;  /* 0x000000e00300780c */ /* 0x040fe40003f06070 */
[C---:B------:R-:W-:Y:S02]  /*0790*/  ISETP.GE.U32.AND P1, PT, R3.reuse, 0x100, PT ;  /* 0x000001000300780c */ /* 0x040fe40003f26070 */
[C---:B------:R-:W-:Y:S02]  /*07a0*/  ISETP.GE.U32.AND P2, PT, R3.reuse, 0x120, PT ;  /* 0x000001200300780c */ /* 0x040fe40003f46070 */
[----:B------:R-:W-:-:S07]  /*07b0*/  ISETP.GE.U32.AND P3, PT, R3, 0x140, PT ;  /* 0x000001400300780c */ /* 0x000fce0003f66070 */
[----:B------:R-:W4:Y:S08]  /*07c0*/  @P0 LDC.64 R34, c[0x0][0x260] ;  /* 0x00009800ff220b82 */ /* 0x000f300000000a00 */
[----:B------:R-:W5:Y:S01]  /*07d0*/  @P0 LDC.64 R36, c[0x0][0x278] ;  /* 0x00009e00ff240b82 */ /* 0x000f620000000a00 */
[----:B-1----:R-:W-:-:S04]  /*07e0*/  @P5 IMAD.WIDE.U32 R26, R51, 0x10, R10 ;  /* 0x00000010331a5825 */ /* 0x002fc800078e000a */
[----:B------:R-:W-:-:S03]  /*07f0*/  @P5 IMAD.WIDE.U32 R28, R51, 0x10, R12 ;  /* 0x00000010331c5825 */ /* 0x000fc600078e000c */
[----:B------:R-:W1:Y:S01]  /*0800*/  @P1 LDC.64 R38, c[0x0][0x260] ;  /* 0x00009800ff261b82 */ /* 0x000e620000000a00 */
[----:B------:R-:W-:Y:S01]  /*0810*/  @P5 IADD3 R51, R51, 0x20, RZ ;  /* 0x0000002033335810 */ /* 0x000fe20007ffe0ff */
[----:B------:R-:W3:Y:S06]  /*0820*/  @P5 LDG.E.128 R100, desc[UR4][R26.64] ;  /* 0x000000041a645981 */ /* 0x000eec000c1e1d00 */
[----:B------:R-:W1:Y:S01]  /*0830*/  @P1 LDC.64 R40, c[0x0][0x278] ;  /* 0x00009e00ff281b82 */ /* 0x000e620000000a00 */
[C---:B0-----:R-:W-:Y:S01]  /*0840*/  @P4 IMAD.WIDE.U32 R30, R51.reuse, 0x10, R30 ;  /* 0x00000010331e4825 */ /* 0x041fe200078e001e */
[----:B------:R-:W3:Y:S06]  /*0850*/  @P5 LDG.E.128 R96, desc[UR4][R28.64] ;  /* 0x000000041c605981 */ /* 0x000eec000c1e1d00 */
[----:B------:R-:W0:Y:S01]  /*0860*/  @P2 LDC.64 R10, c[0x0][0x260] ;  /* 0x00009800ff0a2b82 */ /* 0x000e220000000a00 */
[----:B------:R-:W-:-:S07]  /*0870*/  @P4 IMAD.WIDE.U32 R32, R51, 0x10, R32 ;  /* 0x0000001033204825 */ /* 0x000fce00078e0020 */
[----:B------:R-:W0:Y:S01]  /*0880*/  @P2 LDC.64 R12, c[0x0][0x278] ;  /* 0x00009e00ff0c2b82 */ /* 0x000e220000000a00 */
[----:B------:R-:W-:Y:S01]  /*0890*/  @P4 IADD3 R51, R51, 0x20, RZ ;  /* 0x0000002033334810 */ /* 0x000fe20007ffe0ff */
[----:B------:R-:W3:Y:S06]  /*08a0*/  @P4 LDG.E.128 R92, desc[UR4][R30.64] ;  /* 0x000000041e5c4981 */ /* 0x000eec000c1e1d00 */
[----:B------:R-:W0:Y:S01]  /*08b0*/  @P3 LDC.64 R46, c[0x0][0x260] ;  /* 0x00009800ff2e3b82 */ /* 0x000e220000000a00 */
[C---:B----4-:R-:W-:Y:S01]  /*08c0*/  @P0 IMAD.WIDE.U32 R34, R51.reuse, 0x10, R34 ;  /* 0x0000001033220825 */ /* 0x050fe200078e0022 */
[----:B------:R-:W4:Y:S06]  /*08d0*/  @P4 LDG.E.128 R88, desc[UR4][R32.64] ;  /* 0x0000000420584981 */ /* 0x000f2c000c1e1d00 */
[----:B------:R-:W0:Y:S01]  /*08e0*/  @P3 LDC.64 R48, c[0x0][0x278] ;  /* 0x00009e00ff303b82 */ /* 0x000e220000000a00 */
[C---:B-----5:R-:W-:Y:S01]  /*08f0*/  @P0 IMAD.WIDE.U32 R36, R51.reuse, 0x10, R36 ;  /* 0x0000001033240825 */ /* 0x060fe200078e0024 */
[----:B------:R-:W-:Y:S01]  /*0900*/  @P0 IADD3 R51, R51, 0x20, RZ ;  /* 0x0000002033330810 */ /* 0x000fe20007ffe0ff */
[----:B------:R-:W5:Y:S04]  /*0910*/  @P0 LDG.E.128 R84, desc[UR4][R34.64] ;  /* 0x0000000422540981 */ /* 0x000f68000c1e1d00 */
[C---:B-1----:R-:W-:Y:S01]  /*0920*/  @P1 IMAD.WIDE.U32 R38, R51.reuse, 0x10, R38 ;  /* 0x0000001033261825 */ /* 0x042fe200078e0026 */
[----:B------:R-:W5:Y:S03]  /*0930*/  @P0 LDG.E.128 R80, desc[UR4][R36.64] ;  /* 0x0000000424500981 */ /* 0x000f66000c1e1d00 */
[C---:B------:R-:W-:Y:S01]  /*0940*/  @P1 IMAD.WIDE.U32 R40, R51.reuse, 0x10, R40 ;  /* 0x0000001033281825 */ /* 0x040fe200078e0028 */
[----:B------:R-:W-:Y:S01]  /*0950*/  @P1 IADD3 R51, R51, 0x20, RZ ;  /* 0x0000002033331810 */ /* 0x000fe20007ffe0ff */
[----:B------:R-:W5:Y:S04]  /*0960*/  @P1 LDG.E.128 R76, desc[UR4][R38.64] ;  /* 0x00000004264c1981 */ /* 0x000f68000c1e1d00 */
[C---:B0-----:R-:W-:Y:S01]  /*0970*/  @P2 IMAD.WIDE.U32 R42, R51.reuse, 0x10, R10 ;  /* 0x00000010332a2825 */ /* 0x041fe200078e000a */
[----:B------:R-:W5:Y:S03]  /*0980*/  @P1 LDG.E.128 R72, desc[UR4][R40.64] ;  /* 0x0000000428481981 */ /* 0x000f66000c1e1d00 */
[C---:B------:R-:W-:Y:S01]  /*0990*/  @P2 IMAD.WIDE.U32 R44, R51.reuse, 0x10, R12 ;  /* 0x00000010332c2825 */ /* 0x040fe200078e000c */
[----:B------:R-:W-:Y:S01]  /*09a0*/  @P2 IADD3 R51, R51, 0x20, RZ ;  /* 0x0000002033332810 */ /* 0x000fe20007ffe0ff */
[----:B------:R-:W5:Y:S04]  /*09b0*/  @P2 LDG.E.128 R68, desc[UR4][R42.64] ;  /* 0x000000042a442981 */ /* 0x000f68000c1e1d00 */
[C---:B------:R-:W-:Y:S01]  /*09c0*/  @P3 IMAD.WIDE.U32 R10, R51.reuse, 0x10, R46 ;  /* 0x00000010330a3825 */ /* 0x040fe200078e002e */
[----:B------:R-:W5:Y:S03]  /*09d0*/  @P2 LDG.E.128 R64, desc[UR4][R44.64] ;  /* 0x000000042c402981 */ /* 0x000f66000c1e1d00 */
[----:B------:R-:W-:Y:S01]  /*09e0*/  @P3 IMAD.WIDE.U32 R12, R51, 0x10, R48 ;  /* 0x00000010330c3825 */ /* 0x000fe200078e0030 */
[----:B------:R-:W5:Y:S04]  /*09f0*/  @P3 LDG.E.128 R60, desc[UR4][R10.64] ;  /* 0x000000040a3c3981 */ /* 0x000f68000c1e1d00 */
[----:B------:R-:W5:Y:S04]  /*0a00*/  @P3 LDG.E.128 R56, desc[UR4][R12.64] ;  /* 0x000000040c383981 */ /* 0x000f68000c1e1d00 */
[----:B--2---:R0:W-:Y:S04]  /*0a10*/  @P6 STL.64 [R1+0x140], R112 ;  /* 0x0001407001006387 */ /* 0x0041e80000100a00 */
[----:B------:R1:W-:Y:S04]  /*0a20*/  @P6 STL.64 [R1+0x148], R114 ;  /* 0x0001487201006387 */ /* 0x0003e80000100a00 */
[----:B---3--:R2:W-:Y:S04]  /*0a30*/  @P6 STL.64 [R1+0x130], R116 ;  /* 0x0001307401006387 */ /* 0x0085e80000100a00 */
[----:B------:R3:W-:Y:S01]  /*0a40*/  @P6 STL.64 [R1+0x138], R118 ;  /* 0x0001387601006387 */ /* 0x0007e20000100a00 */
[----:B------:R-:W-:-:S13]  /*0a50*/  ISETP.NE.AND P6, PT, R52, RZ, PT ;  /* 0x000000ff3400720c */ /* 0x000fda0003fc5270 */
[----:B------:R0:W4:Y:S04]  /*0a60*/  @P6 LDG.E.128 R108, desc[UR4][R22.64] ;  /* 0x00000004166c6981 */ /* 0x000128000c1e1d00 */
[----:B------:R1:W5:Y:S01]  /*0a70*/  @P6 LDG.E.128 R104, desc[UR4][R24.64] ;  /* 0x0000000418686981 */ /* 0x000362000c1e1d00 */
[----:B------:R-:W2:Y:S01]  /*0a80*/  S2R R7, SR_CTAID.X ;  /* 0x0000000000077919 */ /* 0x000ea20000002500 */
[----:B------:R-:W-:Y:S02]  /*0a90*/  SHF.R.U32.HI R4, RZ, 0x5, R53 ;  /* 0x00000005ff047819 */ /* 0x000fe40000011635 */
[----:B------:R-:W-:-:S04]  /*0aa0*/  LOP3.LUT R5, R5, 0xffffff7f, RZ, 0xc0, !PT ;  /* 0xffffff7f05057812 */ /* 0x000fc800078ec0ff */
[----:B------:R-:W-:Y:S01]  /*0ab0*/  @P3 LOP3.LUT R5, R5, 0x80, RZ, 0xfc, !PT ;  /* 0x0000008005053812 */ /* 0x000fe200078efcff */
[----:B------:R-:W-:Y:S01]  /*0ac0*/  BSSY B0, `(.L_x_15579) ;  /* 0x0000709000007945 */ /* 0x000fe20003800000 */
[----:B------:R-:W-:Y:S02]  /*0ad0*/  CS2R R20, SRZ ;  /* 0x0000000000147805 */ /* 0x000fe4000001ff00 */
[----:B0-----:R-:W-:Y:S02]  /*0ae0*/  CS2R R22, SRZ ;  /* 0x0000000000167805 */ /* 0x001fe4000001ff00 */
[----:B-1----:R-:W-:Y:S02]  /*0af0*/  CS2R R24, SRZ ;  /* 0x0000000000187805 */ /* 0x002fe4000001ff00 */
[----:B------:R-:W-:Y:S02]  /*0b00*/  CS2R R26, SRZ ;  /* 0x00000000001a7805 */ /* 0x000fe4000001ff00 */
[----:B------:R-:W-:-:S02]  /*0b10*/  CS2R R28, SRZ ;  /* 0x00000000001c7805 */ /* 0x000fc4000001ff00 */
[----:B--2---:R-:W-:Y:S02]  /*0b20*/  LEA R4, R7, R4, 0x2 ;  /* 0x0000000407047211 */ /* 0x004fe400078e10ff */
        /* <DEDUP_REMOVED lines=20> */
[----:B---3--:R-:W-:Y:S02]  /*0c70*/  CS2R R118, SRZ ;  /* 0x0000000000767805 */ /* 0x008fe4000001ff00 */
        /* <DEDUP_REMOVED lines=71> */
.L_x_15732:
[----:B------:R-:W0:Y:S08]  /*10f0*/  LDC.64 R2, c[0x0][0x288] ;  /* 0x0000a200ff027b82 */ /* 0x000e300000000a00 */
[----:B-1----:R-:W1:Y:S08]  /*1100*/  LDC.64 R6, c[0x0][0x250] ;  /* 0x00009400ff067b82 */ /* 0x002e700000000a00 */
[----:B--234-:R-:W2:Y:S01]  /*1110*/  LDC.64 R8, c[0x0][0x258] ;  /* 0x00009600ff087b82 */ /* 0x01cea20000000a00 */
[----:B0-----:R-:W-:-:S07]  /*1120*/  IMAD.WIDE R2, R4, 0x4, R2 ;  /* 0x0000000404027825 */ /* 0x001fce00078e0202 */
[----:B------:R-:W0:Y:S01]  /*1130*/  LDC.64 R192, c[0x0][0x280] ;  /* 0x0000a000ffc07b82 */ /* 0x000e220000000a00 */
[----:B------:R0:W3:Y:S01]  /*1140*/  LDG.E R11, desc[UR4][R2.64] ;  /* 0x00000004020b7981 */ /* 0x0000e2000c1e1900 */
[----:B-1----:R-:W-:Y:S01]  /*1150*/  IMAD.WIDE R6, R4, 0x4, R6 ;  /* 0x0000000404067825 */ /* 0x002fe200078e0206 */
[----:B------:R-:W-:-:S05]  /*1160*/  MOV R0, UR9 ;  /* 0x0000000900007c02 */ /* 0x000fca0008000f00 */
[----:B------:R-:W1:Y:S01]  /*1170*/  LDC.64 R194, c[0x0][0x2c8] ;  /* 0x0000b200ffc27b82 */ /* 0x000e620000000a00 */
[----:B------:R-:W5:Y:S01]  /*1180*/  LDG.E R6, desc[UR4][R6.64] ;  /* 0x0000000406067981 */ /* 0x000f62000c1e1900 */
[----:B--2---:R-:W-:-:S05]  /*1190*/  IMAD.WIDE R8, R4, 0x4, R8 ;  /* 0x0000000404087825 */ /* 0x004fca00078e0208 */
[----:B------:R-:W5:Y:S01]  /*11a0*/  LDG.E R7, desc[UR4][R8.64] ;  /* 0x0000000408077981 */ /* 0x000f62000c1e1900 */
[C---:B0-----:R-:W-:Y:S01]  /*11b0*/  IMAD.WIDE R2, R4.reuse, 0x4, R192 ;  /* 0x0000000404027825 */ /* 0x041fe200078e02c0 */
[----:B------:R-:W0:Y:S04]  /*11c0*/  S2R R13, SR_TID.X ;  /* 0x00000000000d7919 */ /* 0x000e280000002100 */
[----:B------:R2:W5:Y:S02]  /*11d0*/  LDG.E R226, desc[UR4][R2.64] ;  /* 0x0000000402e27981 */ /* 0x000564000c1e1900 */
[----:B--2---:R-:W-:-:S05]  /*11e0*/  IMAD R2, R4, R0, RZ ;  /* 0x0000000004027224 */ /* 0x004fca00078e02ff */
[----:B------:R-:W-:-:S04]  /*11f0*/  SHF.R.S32.HI R3, RZ, 0x1f, R2 ;  /* 0x0000001fff037819 */ /* 0x000fc80000011402 */
[----:B------:R-:W-:Y:S01]  /*1200*/  LEA.HI R3, R3, R2, RZ, 0x2 ;  /* 0x0000000203037211 */ /* 0x000fe200078f10ff */
[----:B------:R-:W-:Y:S01]  /*1210*/  BSSY B1, `(.L_x_15581) ;  /* 0x0000281000017945 */ /* 0x000fe20003800000 */
[----:B0-----:R-:W-:-:S04]  /*1220*/  LOP3.LUT R2, R13, 0x1f, RZ, 0xc0, !PT ;  /* 0x0000001f0d027812 */ /* 0x001fc800078ec0ff */
        /* <DEDUP_REMOVED lines=12> */
.L_x_15585:
[----:B------:R-:W-:-:S07]  /*12f0*/  IADD3 R6, R13, 0x20, RZ ;  /* 0x000000200d067810 */ /* 0x000fce0007ffe0ff */
.L_x_15584:
[----:B------:R-:W-:Y:S05]  /*1300*/  BSYNC B2 ;  /* 0x0000000000027941 */ /* 0x000fea0003800000 */
.L_x_15583:
        /* <DEDUP_REMOVED lines=8> */
.L_x_15588:
[----:B------:R-:W-:-:S07]  /*1390*/  IADD3 R6, R6, 0x20, RZ ;  /* 0x0000002006067810 */ /* 0x000fce0007ffe0ff */
.L_x_15587:
[----:B------:R-:W-:Y:S05]  /*13a0*/  BSYNC B2 ;  /* 0x0000000000027941 */ /* 0x000fea0003800000 */
.L_x_15586:
        /* <DEDUP_REMOVED lines=8> */
.L_x_15591:
[----:B------:R-:W-:-:S07]  /*1430*/  IADD3 R6, R6, 0x20, RZ ;  /* 0x0000002006067810 */ /* 0x000fce0007ffe0ff */
.L_x_15590:
[----:B------:R-:W-:Y:S05]  /*1440*/  BSYNC B2 ;  /* 0x0000000000027941 */ /* 0x000fea0003800000 */
.L_x_15589:
        /* <DEDUP_REMOVED lines=8> */
.L_x_15594:
[----:B------:R-:W-:-:S07]  /*14d0*/  IADD3 R6, R6, 0x20, RZ ;  /* 0x0000002006067810 */ /* 0x000fce0007ffe0ff */
.L_x_15593:
[----:B------:R-:W-:Y:S05]  /*14e0*/  BSYNC B2 ;  /* 0x0000000000027941 */ /* 0x000fea0003800000 */
.L_x_15592:
        /* <DEDUP_REMOVED lines=8> */
.L_x_15597:
[----:B------:R-:W-:-:S07]  /*1570*/  IADD3 R6, R6, 0x20, RZ ;  /* 0x0000002006067810 */ /* 0x000fce0007ffe0ff */
.L_x_15596:
[----:B------:R-:W-:Y:S05]  /*1580*/  BSYNC B2 ;  /* 0x0000000000027941 */ /* 0x000fea0003800000 */
.L_x_15595:
        /* <DEDUP_REMOVED lines=8> */
.L_x_15600:
[----:B------:R-:W-:-:S07]  /*1610*/  IADD3 R6, R6, 0x20, RZ ;  /* 0x0000002006067810 */ /* 0x000fce0007ffe0ff */
.L_x_15599:
[----:B------:R-:W-:Y:S05]  /*1620*/  BSYNC B2 ;  /* 0x0000000000027941 */ /* 0x000fea0003800000 */
.L_x_15598:
[----:B------:R-:W-:Y:S04]  /*1630*/  BSSY B2, `(.L_x_15601) ;  /* 0x0000008000027945 */ /* 0x000fe80003800000 */
[----:B------:R-:W-:Y:S05]  /*1640*/  @!P0 BRA `(.L_x_15602) ;  /* 0x0000000000188947 */ /* 0x000fea0003800000 */
[----:B------:R-:W-:-:S04]  /*1650*/  ISETP.NE.U32.AND P4, PT, RZ, UR12, PT ;  /* 0x0000000cff007c0c */ /* 0x000fc8000bf85070 */
[----:B------:R-:W-:-:S13]  /*1660*/  ISETP.NE.AND.EX P4, PT, RZ, UR13, PT, P4 ;  /* 0x0000000dff007c0c */ /* 0x000fda000bf85340 */
[----:B------:R-:W-:Y:S05]  /*1670*/  @!P4 BRA `(.L_x_15603) ;  /* 0x000000000008c947 */ /* 0x000fea0003800000 */
[----:B-1234-:R-:W-:-:S05]  /*1680*/  IMAD.WIDE.U32 R8, R6, 0x10, R194 ;  /* 0x0000001006087825 */ /* 0x01efca00078e00c2 */
[----:B------:R1:W5:Y:S02]  /*1690*/  LDG.E.128 R156, desc[UR4][R8.64] ;  /* 0x00000004089c7981 */ /* 0x000364000c1e1d00 */
.L_x_15603:
[----:B------:R-:W-:-:S07]  /*16a0*/  IADD3 R6, R6, 0x20, RZ ;  /* 0x0000002006067810 */ /* 0x000fce0007ffe0ff */
.L_x_15602:
[----:B------:R-:W-:Y:S05]  /*16b0*/  BSYNC B2 ;  /* 0x0000000000027941 */ /* 0x000fea0003800000 */
.L_x_15601:
[----:B------:R-:W-:Y:S04]  /*16c0*/  BSSY B2, `(.L_x_15604) ;  /* 0x0000008000027945 */ /* 0x000fe80003800000 */
[----:B------:R-:W-:Y:S05]  /*16d0*/  @!P1 BRA `(.L_x_15605) ;  /* 0x0000000000189947 */ /* 0x000fea0003800000 */
[----:B------:R-:W-:-:S04]  /*16e0*/  ISETP.NE.U32.AND P4, PT, RZ, UR12, PT ;  /* 0x0000000cff007c0c */ /* 0x000fc8000bf85070 */
[----:B------:R-:W-:-:S13]  /*16f0*/  ISETP.NE.AND.EX P4, PT, RZ, UR13, PT, P4 ;  /* 0x0000000dff007c0c */ /* 0x000fda000bf85340 */
[----:B------:R-:W-:Y:S05]  /*1700*/  @!P4 BRA `(.L_x_15606) ;  /* 0x000000000008c947 */ /* 0x000fea0003800000 */
[----:B-1234-:R-:W-:-:S05]  /*1710*/  IMAD.WIDE.U32 R8, R6, 0x10, R194 ;  /* 0x0000001006087825 */ /* 0x01efca00078e00c2 */
[----:B------:R1:W5:Y:S02]  /*1720*/  LDG.E.128 R160, desc[UR4][R8.64] ;  /* 0x0000000408a07981 */ /* 0x000364000c1e1d00 */
.L_x_15606:
[----:B------:R-:W-:-:S07]  /*1730*/  IADD3 R6, R6, 0x20, RZ ;  /* 0x0000002006067810 */ /* 0x000fce0007ffe0ff */
.L_x_15605:
[----:B------:R-:W-:Y:S05]  /*1740*/  BSYNC B2 ;  /* 0x0000000000027941 */ /* 0x000fea0003800000 */
.L_x_15604:
[----:B------:R-:W-:Y:S04]  /*1750*/  BSSY B2, `(.L_x_15607) ;  /* 0x0000008000027945 */ /* 0x000fe80003800000 */
[----:B------:R-:W-:Y:S05]  /*1760*/  @!P2 BRA `(.L_x_15608) ;  /* 0x000000000018a947 */ /* 0x000fea0003800000 */
[----:B------:R-:W-:-:S04]  /*1770*/  ISETP.NE.U32.AND P4, PT, RZ, UR12, PT ;  /* 0x0000000cff007c0c */ /* 0x000fc8000bf85070 */
[----:B------:R-:W-:-:S13]  /*1780*/  ISETP.NE.AND.EX P4, PT, RZ, UR13, PT, P4 ;  /* 0x0000000dff007c0c */ /* 0x000fda000bf85340 */
[----:B------:R-:W-:Y:S05]  /*1790*/  @!P4 BRA `(.L_x_15609) ;  /* 0x000000000008c947 */ /* 0x000fea0003800000 */
[----:B-1234-:R-:W-:-:S05]  /*17a0*/  IMAD.WIDE.U32 R8, R6, 0x10, R194 ;  /* 0x0000001006087825 */ /* 0x01efca00078e00c2 */
[----:B------:R1:W5:Y:S02]  /*17b0*/  LDG.E.128 R164, desc[UR4][R8.64] ;  /* 0x0000000408a47981 */ /* 0x000364000c1e1d00 */
.L_x_15609:
[----:B------:R-:W-:-:S07]  /*17c0*/  IADD3 R6, R6, 0x20, RZ ;  /* 0x0000002006067810 */ /* 0x000fce0007ffe0ff */
.L_x_15608:
[----:B------:R-:W-:Y:S05]  /*17d0*/  BSYNC B2 ;  /* 0x0000000000027941 */ /* 0x000fea0003800000 */
.L_x_15607:
[----:B------:R-:W-:Y:S01]  /*17e0*/  LOP3.LUT P4, RZ, R5, 0x100, RZ, 0xc0, !PT ;  /* 0x0000010005ff7812 */ /* 0x000fe2000788c0ff */
[----:B------:R-:W-:Y:S01]  /*17f0*/  HFMA2.MMA R11, -RZ, RZ, 0, 0 ;  /* 0x00000000ff0b7435 */ /* 0x000fe200000001ff */
[----:B------:R-:W-:-:S11]  /*1800*/  MOV R3, RZ ;  /* 0x000000ff00037202 */ /* 0x000fd60000000f00 */
[----:B------:R-:W-:Y:S05]  /*1810*/  @P4 BRA `(.L_x_15610) ;  /* 0x0000002000804947 */ /* 0x000fea0003800000 */
[----:B-1234-:R-:W-:-:S05]  /*1820*/  IMAD.WIDE.U32 R8, R6, 0x10, R194 ;  /* 0x0000001006087825 */ /* 0x01efca00078e00c2 */
[----:B------:R1:W5:Y:S01]  /*1830*/  LDG.E.128 R168, desc[UR4][R8.64] ;  /* 0x0000000408a87981 */ /* 0x000362000c1e1d00 */
[----:B------:R-:W-:Y:S05]  /*1840*/  BRA `(.L_x_15610) ;  /* 0x0000002000747947 */ /* 0x000fea0003800000 */
.L_x_15582:
[----:B------:R-:W-:Y:S01]  /*1850*/  IADD3 R3, R11, -0x1, RZ ;  /* 0xffffffff0b037810 */ /* 0x000fe20007ffe0ff */
[----:B------:R-:W-:Y:S01]  /*1860*/  BSSY B2, `(.L_x_15611) ;  /* 0x0000040000027945 */ /* 0x000fe20003800000 */
[----:B------:R-:W-:Y:S01]  /*1870*/  LOP3.LUT P4, RZ, R5, 0x40, RZ, 0xc0, !PT ;  /* 0x0000004005ff7812 */ /* 0x000fe2000788c0ff */
[----:B------:R-:W-:Y:S01]  /*1880*/  HFMA2.MMA R11, -RZ, RZ, 0, 0 ;  /* 0x00000000ff0b7435 */ /* 0x000fe200000001ff */
[----:B------:R-:W-:Y:S01]  /*1890*/  MOV R9, R13 ;  /* 0x0000000d00097202 */ /* 0x000fe20000000f00 */
[----:B------:R-:W-:-:S05]  /*18a0*/  IMAD R3, R3, R0, RZ ;  /* 0x0000000003037224 */ /* 0x000fca00078e02ff */
[----:B------:R-:W-:-:S04]  /*18b0*/  SHF.R.S32.HI R8, RZ, 0x1f, R3 ;  /* 0x0000001fff087819 */ /* 0x000fc80000011403 */
[----:B------:R-:W-:-:S04]  /*18c0*/  LEA.HI R3, R8, R3, RZ, 0x2 ;  /* 0x0000000308037211 */ /* 0x000fc800078f10ff */
[----:B------:R-:W-:Y:S02]  /*18d0*/  LEA.HI.SX32 R8, R3, R2, 0x1e ;  /* 0x0000000203087211 */ /* 0x000fe400078ff2ff */
[----:B------:R-:W-:Y:S01]  /*18e0*/  MOV R3, RZ ;  /* 0x000000ff00037202 */ /* 0x000fe20000000f00 */
[----:B------:R-:W-:Y:S06]  /*18f0*/  @!P4 BRA `(.L_x_15612) ;  /* 0x0000000000d8c947 */ /* 0x000fec0003800000 */
[----:B------:R-:W-:Y:S01]  /*1900*/  ISETP.NE.U32.AND P4, PT, RZ, UR12, PT ;  /* 0x0000000cff007c0c */ /* 0x000fe2000bf85070 */
[----:B------:R-:W0:Y:S01]  /*1910*/  LDC.U8 R194, c[0x0][0x2a0] ;  /* 0x0000a800ffc27b82 */ /* 0x000e220000000000 */
[----:B------:R1:W-:Y:S02]  /*1920*/  STL [R1+0x190], R0 ;  /* 0x0001900001007387 */ /* 0x0003e40000100800 */
[----:B------:R-:W-:-:S05]  /*1930*/  ISETP.NE.AND.EX P4, PT, RZ, UR13, PT, P4 ;  /* 0x0000000dff007c0c */ /* 0x000fca000bf85340 */
[----:B------:R-:W2:Y:S08]  /*1940*/  LDC.64 R10, c[0x0][0x2b8] ;  /* 0x0000ae00ff0a7b82 */ /* 0x000eb00000000a00 */
[----:B------:R3:W5:Y:S01]  /*1950*/  @P4 LDG.E.128 R132, desc[UR4][R192.64] ;  /* 0x00000004c0844981 */ /* 0x000762000c1e1d00 */
[----:B0-----:R-:W-:Y:S01]  /*1960*/  ISETP.NE.AND P4, PT, R194, RZ, PT ;  /* 0x000000ffc200720c */ /* 0x001fe20003f85270 */
[----:B---3--:R-:W0:Y:S03]  /*1970*/  LDC.64 R192, c[0x0][0x238] ;  /* 0x00008e00ffc07b82 */ /* 0x008e260000000a00 */
[----:B-----5:R-:W-:Y:S01]  /*1980*/  FSEL R3, R6, RZ, !P4 ;  /* 0x000000ff06037208 */ /* 0x020fe20006000000 */
[----:B--2---:R-:W-:-:S04]  /*1990*/  IMAD.WIDE.U32 R10, R8, 0x10, R10 ;  /* 0x00000010080a7825 */ /* 0x004fc800078e000a */
[----:B0-----:R-:W-:-:S05]  /*19a0*/  IMAD.WIDE.U32 R192, R13, 0x10, R192 ;  /* 0x000000100dc07825 */ /* 0x001fca00078e00c0 */
[----:B------:R-:W2:Y:S04]  /*19b0*/  LDG.E.128 R196, desc[UR4][R192.64] ;  /* 0x00000004c0c47981 */ /* 0x000ea8000c1e1d00 */
[----:B------:R2:W3:Y:S02]  /*19c0*/  LDG.E.128 R192, desc[UR4][R10.64] ;  /* 0x000000040ac07981 */ /* 0x0004e4000c1e1d00 */
[C---:B--2---:R-:W-:Y:S01]  /*19d0*/  FADD.FTZ R10, -R3.reuse, R197 ;  /* 0x000000c5030a7221 */ /* 0x044fe20000010100 */
[C---:B------:R-:W-:Y:S01]  /*19e0*/  FADD.FTZ R11, -R3.reuse, R198 ;  /* 0x000000c6030b7221 */ /* 0x040fe20000010100 */
[----:B------:R-:W2:Y:S01]  /*19f0*/  LDL R197, [R1+0x170] ;  /* 0x0001700001c57983 */ /* 0x000ea20000100800 */
[----:B------:R-:W-:-:S03]  /*1a00*/  FADD.FTZ R9, -R3, R196 ;  /* 0x000000c403097221 */ /* 0x000fc60000010100 */
[----:B------:R-:W4:Y:S04]  /*1a10*/  LDL R198, [R1+0x174] ;  /* 0x0001740001c67983 */ /* 0x000f280000100800 */
[----:B------:R-:W4:Y:S01]  /*1a20*/  LDL R196, [R1+0x178] ;  /* 0x0001780001c47983 */ /* 0x000f220000100800 */
[----:B------:R-:W-:-:S03]  /*1a30*/  FADD.FTZ R3, -R3, R199 ;  /* 0x000000c703037221 */ /* 0x000fc60000010100 */
[----:B------:R-:W4:Y:S01]  /*1a40*/  LDL R199, [R1+0x17c] ;  /* 0x00017c0001c77983 */ /* 0x000f220000100800 */
[C---:B------:R-:W-:Y:S01]  /*1a50*/  FMUL.FTZ R220, R7.reuse, R9 ;  /* 0x0000000907dc7220 */ /* 0x040fe20000410000 */
[----:B-1----:R-:W-:Y:S01]  /*1a60*/  FMUL.FTZ R0, R7, R10 ;  /* 0x0000000a07007220 */ /* 0x002fe20000410000 */
[----:B---3--:R-:W-:Y:S02]  /*1a70*/  FADD.FTZ R56, R56, R192 ;  /* 0x000000c038387221 */ /* 0x008fe40000010000 */
[----:B------:R-:W-:Y:S02]  /*1a80*/  FFMA.FTZ R20, R192, R220, R20 ;  /* 0x000000dcc0147223 */ /* 0x000fe40000010014 */
[----:B------:R-:W-:Y:S01]  /*1a90*/  STL [R1+0x4c], R0 ;  /* 0x00004c0001007387 */ /* 0x000fe20000100800 */
[----:B------:R-:W-:Y:S01]  /*1aa0*/  FFMA.FTZ R21, R193, R0, R21 ;  /* 0x00000000c1157223 */ /* 0x000fe20000010015 */
[----:B------:R-:W-:Y:S01]  /*1ab0*/  FADD.FTZ R57, R57, R193 ;  /* 0x000000c139397221 */ /* 0x000fe20000010000 */
[----:B------:R-:W-:Y:S01]  /*1ac0*/  FADD.FTZ R58, R58, R194 ;  /* 0x000000c23a3a7221 */ /* 0x000fe20000010000 */
[----:B------:R-:W-:Y:S01]  /*1ad0*/  FADD.FTZ R59, R59, R195 ;  /* 0x000000c33b3b7221 */ /* 0x000fe20000010000 */
[----:B------:R-:W-:Y:S01]  /*1ae0*/  IADD3 R8, R8, 0x20, RZ ;  /* 0x0000002008087810 */ /* 0x000fe20007ffe0ff */
[----:B--2---:R-:W-:Y:S01]  /*1af0*/  FMUL.FTZ R10, R197, R192 ;  /* 0x000000c0c50a7220 */ /* 0x004fe20000410000 */
[----:B------:R-:W-:Y:S01]  /*1b00*/  FMUL.FTZ R197, R7, R11 ;  /* 0x0000000b07c57220 */ /* 0x000fe20000410000 */
[----:B----4-:R-:W-:-:S02]  /*1b10*/  FMUL.FTZ R192, R198, R193 ;  /* 0x000000c1c6c07220 */ /* 0x010fc40000410000 */
[----:B------:R-:W-:Y:S01]  /*1b20*/  FADD.FTZ R9, RZ, R10 ;  /* 0x0000000aff097221 */ /* 0x000fe20000010000 */
[----:B------:R-:W-:Y:S01]  /*1b30*/  FMUL.FTZ R198, R196, R194 ;  /* 0x000000c2c4c67220 */ /* 0x000fe20000410000 */
[----:B------:R-:W-:Y:S01]  /*1b40*/  FMUL.FTZ R196, R7, R3 ;  /* 0x0000000307c47220 */ /* 0x000fe20000410000 */
[----:B------:R-:W-:Y:S01]  /*1b50*/  FFMA.FTZ R3, R220, R10, RZ ;  /* 0x0000000adc037223 */ /* 0x000fe200000100ff */
[----:B------:R-:W-:Y:S01]  /*1b60*/  STL [R1+0x48], R197 ;  /* 0x000048c501007387 */ /* 0x000fe20000100800 */
[----:B------:R-:W-:Y:S02]  /*1b70*/  FADD.FTZ R9, R9, R192 ;  /* 0x000000c009097221 */ /* 0x000fe40000010000 */
[----:B------:R-:W-:Y:S01]  /*1b80*/  FFMA.FTZ R3, R0, R192, R3 ;  /* 0x000000c000037223 */ /* 0x000fe20000010003 */
[----:B------:R0:W-:Y:S04]  /*1b90*/  STL [R1+0x44], R192 ;  /* 0x000044c001007387 */ /* 0x0001e80000100800 */
[----:B------:R1:W-:Y:S01]  /*1ba0*/  STL [R1+0x1c], R198 ;  /* 0x00001cc601007387 */ /* 0x0003e20000100800 */
[----:B0-----:R-:W-:-:S03]  /*1bb0*/  FMUL.FTZ R192, R199, R195 ;  /* 0x000000c3c7c07220 */ /* 0x001fc60000410000 */
[----:B------:R1:W-:Y:S04]  /*1bc0*/  STL [R1+0x18], R196 ;  /* 0x000018c401007387 */ /* 0x0003e80000100800 */
[----:B------:R1:W5:Y:S04]  /*1bd0*/  LDL.LU R0, [R1+0x190] ;  /* 0x0001900001007983 */ /* 0x0003680000300800 */
[----:B------:R1:W-:Y:S01]  /*1be0*/  STL [R1+0x4], R192 ;  /* 0x000004c001007387 */ /* 0x0003e20000100800 */
[----:B------:R-:W-:Y:S01]  /*1bf0*/  FADD.FTZ R9, R9, R198 ;  /* 0x000000c609097221 */ /* 0x000fe20000010000 */
[----:B------:R-:W-:Y:S01]  /*1c00*/  FFMA.FTZ R3, R197, R198, R3 ;  /* 0x000000c6c5037223 */ /* 0x000fe20000010003 */
[----:B------:R-:W-:Y:S01]  /*1c10*/  FFMA.FTZ R22, R194, R197, R22 ;  /* 0x000000c5c2167223 */ /* 0x000fe20000010016 */
[----:B------:R-:W-:Y:S01]  /*1c20*/  FFMA.FTZ R23, R195, R196, R23 ;  /* 0x000000c4c3177223 */ /* 0x000fe20000010017 */
[----:B------:R-:W-:Y:S01]  /*1c30*/  FADD.FTZ R11, R9, R192 ;  /* 0x000000c0090b7221 */ /* 0x000fe20000010000 */
[----:B------:R-:W-:Y:S01]  /*1c40*/  FFMA.FTZ R3, R196, R192, R3 ;  /* 0x000000c0c4037223 */ /* 0x000fe20000010003 */
[----:B------:R-:W-:-:S07]  /*1c50*/  IADD3 R9, R13, 0x20, RZ ;  /* 0x000000200d097810 */ /* 0x000fce0007ffe0ff */
.L_x_15612:
[----:B------:R-:W-:Y:S05]  /*1c60*/  BSYNC B2 ;  /* 0x0000000000027941 */ /* 0x000fea0003800000 */
.L_x_15611:
[----:B------:R-:W-:Y:S01]  /*1c70*/  LOP3.LUT P4, RZ, R5, 0x20, RZ, 0xc0, !PT ;  /* 0x0000002005ff7812 */ /* 0x000fe2000788c0ff */
[----:B------:R-:W-:-:S12]  /*1c80*/  BSSY B2, `(.L_x_15613) ;  /* 0x0000034000027945 */ /* 0x000fd80003800000 */
[----:B------:R-:W-:Y:S05]  /*1c90*/  @!P4 BRA `(.L_x_15614) ;  /* 0x0000000000c8c947 */ /* 0x000fea0003800000 */
[----:B-1----:R-:W0:Y:S01]  /*1ca0*/  LDC.64 R192, c[0x0][0x2c8] ;  /* 0x0000b200ffc07b82 */ /* 0x002e220000000a00 */
        /* <DEDUP_REMOVED lines=10> */
[----:B0-----:R-:W0:Y:S02]  /*1d50*/  LDC.64 R192, c[0x0][0x238] ;  /* 0x00008e00ffc07b82 */ /* 0x001e240000000a00 */
[----:B0-----:R-:W-:-:S06]  /*1d60*/  IMAD.WIDE.U32 R192, R9, 0x10, R192 ;  /* 0x0000001009c07825 */ /* 0x001fcc00078e00c0 */
[----:B------:R-:W2:Y:S01]  /*1d70*/  LDG.E.128 R192, desc[UR4][R192.64] ;  /* 0x00000004c0c07981 */ /* 0x000ea2000c1e1d00 */
[----:B-----5:R-:W-:Y:S01]  /*1d80*/  FSEL R201, R6, RZ, !P4 ;  /* 0x000000ff06c97208 */ /* 0x020fe20006000000 */
[----:B------:R-:W-:-:S06]  /*1d90*/  IMAD.WIDE.U32 R196, R8, 0x10, R196 ;  /* 0x0000001008c47825 */ /* 0x000fcc00078e00c4 */
[----:B------:R-:W3:Y:S01]  /*1da0*/  LDG.E.128 R196, desc[UR4][R196.64] ;  /* 0x00000004c4c47981 */ /* 0x000ee2000c1e1d00 */
[----:B--2---:R-:W-:-:S04]  /*1db0*/  FADD.FTZ R192, -R201, R192 ;  /* 0x000000c0c9c07221 */ /* 0x004fc80000010100 */
[----:B------:R-:W-:Y:S02]  /*1dc0*/  FMUL.FTZ R218, R7, R192 ;  /* 0x000000c007da7220 */ /* 0x000fe40000410000 */
[----:B------:R-:W2:Y:S01]  /*1dd0*/  LDL R192, [R1+0x154] ;  /* 0x0001540001c07983 */ /* 0x000ea20000100800 */
[----:B---3--:R-:W-:-:S05]  /*1de0*/  FMUL.FTZ R245, R245, R196 ;  /* 0x000000c4f5f57220 */ /* 0x008fca0000410000 */
        /* <DEDUP_REMOVED lines=8> */
[----:B------:R-:W-:Y:S01]  /*1e70*/  FMUL.FTZ R246, R246, R198 ;  /* 0x000000c6f6f67220 */ /* 0x000fe20000410000 */
[----:B----4-:R-:W-:Y:S01]  /*1e80*/  FMUL.FTZ R230, R230, R199 ;  /* 0x000000c7e6e67220 */ /* 0x010fe20000410000 */
        /* <DEDUP_REMOVED lines=18> */
[----:B0-----:R-:W-:-:S07]  /*1fb0*/  FFMA.FTZ R3, R245, R230, R3 ;  /* 0x000000e6f5037223 */ /* 0x001fce0000010003 */
.L_x_15614:
[----:B------:R-:W-:Y:S05]  /*1fc0*/  BSYNC B2 ;  /* 0x0000000000027941 */ /* 0x000fea0003800000 */
.L_x_15613:
        /* <DEDUP_REMOVED lines=9> */
[----:B------:R-:W4:Y:S08]  /*2060*/  LDL R229, [R1+0x13c] ;  /* 0x00013c0001e57983 */ /* 0x000f300000100800 */
[----:B0-----:R-:W-:-:S05]  /*2070*/  @P4 IMAD.WIDE.U32 R192, R9, 0x10, R192 ;  /* 0x0000001009c04825 */ /* 0x001fca00078e00c0 */
[----:B------:R0:W5:Y:S01]  /*2080*/  @P4 LDG.E.128 R140, desc[UR4][R192.64] ;  /* 0x00000004c08c4981 */ /* 0x000162000c1e1d00 */
[----:B-1----:R-:W-:Y:S02]  /*2090*/  ISETP.NE.AND P4, PT, R194, RZ, PT ;  /* 0x000000ffc200720c */ /* 0x002fe40003f85270 */
[----:B------:R-:W1:Y:S08]  /*20a0*/  LDC.64 R194, c[0x0][0x238] ;  /* 0x00008e00ffc27b82 */ /* 0x000e700000000a00 */
[----:B0-----:R-:W0:Y:S01]  /*20b0*/  LDC.64 R192, c[0x0][0x2b8] ;  /* 0x0000ae00ffc07b82 */ /* 0x001e220000000a00 */
[----:B-1----:R-:W-:-:S05]  /*20c0*/  IMAD.WIDE.U32 R194, R9, 0x10, R194 ;  /* 0x0000001009c27825 */ /* 0x002fca00078e00c2 */
[----:B------:R-:W2:Y:S01]  /*20d0*/  LDG.E.128 R196, desc[UR4][R194.64] ;  /* 0x00000004c2c47981 */ /* 0x000ea2000c1e1d00 */
[----:B-----5:R-:W-:Y:S01]  /*20e0*/  FSEL R14, R6, RZ, !P4 ;  /* 0x000000ff060e7208 */ /* 0x020fe20006000000 */
[----:B0-----:R-:W-:-:S06]  /*20f0*/  IMAD.WIDE.U32 R192, R8, 0x10, R192 ;  /* 0x0000001008c07825 */ /* 0x001fcc00078e00c0 */
[----:B------:R-:W3:Y:S01]  /*2100*/  LDG.E.128 R192, desc[UR4][R192.64] ;  /* 0x00000004c0c07981 */ /* 0x000ee2000c1e1d00 */
[----:B--2---:R-:W-:-:S04]  /*2110*/  FADD.FTZ R196, -R14, R196 ;  /* 0x000000c40ec47221 */ /* 0x004fc80000010100 */
[----:B------:R-:W-:Y:S02]  /*2120*/  FMUL.FTZ R215, R7, R196 ;  /* 0x000000c407d77220 */ /* 0x000fe40000410000 */
[----:B------:R-:W2:Y:S01]  /*2130*/  LDL R196, [R1+0x134] ;  /* 0x0001340001c47983 */ /* 0x000ea20000100800 */
[----:B---3--:R-:W-:-:S05]  /*2140*/  FMUL.FTZ R237, R237, R192 ;  /* 0x000000c0eded7220 */ /* 0x008fca0000410000 */
[----:B------:R0:W-:Y:S01]  /*2150*/  STL [R1+0x3c], R237 ;  /* 0x00003ced01007387 */ /* 0x0001e20000100800 */
[C---:B------:R-:W-:Y:S01]  /*2160*/  FADD.FTZ R197, -R14.reuse, R197 ;  /* 0x000000c50ec57221 */ /* 0x040fe20000010100 */
[C---:B------:R-:W-:Y:S01]  /*2170*/  FADD.FTZ R198, -R14.reuse, R198 ;  /* 0x000000c60ec67221 */ /* 0x040fe20000010100 */
[----:B------:R-:W-:Y:S01]  /*2180*/  FADD.FTZ R11, R11, R237 ;  /* 0x000000ed0b0b7221 */ /* 0x000fe20000010000 */
[----:B------:R-:W-:Y:S01]  /*2190*/  FFMA.FTZ R3, R215, R237, R3 ;  /* 0x000000edd7037223 */ /* 0x000fe20000010003 */
[C---:B------:R-:W-:Y:S01]  /*21a0*/  FMUL.FTZ R214, R7.reuse, R197 ;  /* 0x000000c507d67220 */ /* 0x040fe20000410000 */
[----:B------:R-:W-:Y:S01]  /*21b0*/  FADD.FTZ R199, -R14, R199 ;  /* 0x000000c70ec77221 */ /* 0x000fe20000010100 */
[----:B------:R-:W-:Y:S01]  /*21c0*/  FMUL.FTZ R14, R7, R198 ;  /* 0x000000c6070e7220 */ /* 0x000fe20000410000 */
        /* <DEDUP_REMOVED lines=14> */
[----:B------:R0:W-:Y:S01]  /*22b0*/  STL [R1], R196 ;  /* 0x000000c401007387 */ /* 0x0001e20000100800 */
[----:B------:R-:W-:Y:S01]  /*22c0*/  FADD.FTZ R11, R11, R196 ;  /* 0x000000c40b0b7221 */ /* 0x000fe20000010000 */
[----:B------:R-:W-:-:S03]  /*22d0*/  FFMA.FTZ R3, R214, R196, R3 ;  /* 0x000000c4d6037223 */ /* 0x000fc60000010003 */
[----:B------:R-:W-:Y:S01]  /*22e0*/  FADD.FTZ R11, R11, R244 ;  /* 0x000000f40b0b7221 */ /* 0x000fe20000010000 */
[----:B------:R-:W-:-:S03]  /*22f0*/  FFMA.FTZ R3, R14, R244, R3 ;  /* 0x000000f40e037223 */ /* 0x000fc60000010003 */
[----:B------:R-:W-:Y:S01]  /*2300*/  FADD.FTZ R11, R11, R229 ;  /* 0x000000e50b0b7221 */ /* 0x000fe20000010000 */
[----:B0-----:R-:W-:-:S07]  /*2310*/  FFMA.FTZ R3, R237, R229, R3 ;  /* 0x000000e5ed037223 */ /* 0x001fce0000010003 */
.L_x_15616:
[----:B------:R-:W-:Y:S05]  /*2320*/  BSYNC B2 ;  /* 0x0000000000027941 */ /* 0x000fea0003800000 */
.L_x_15615:
        /* <DEDUP_REMOVED lines=52> */
.L_x_15618:
[----:B------:R-:W-:Y:S05]  /*2670*/  BSYNC B2 ;  /* 0x0000000000027941 */ /* 0x000fea0003800000 */
.L_x_15617:
        /* <DEDUP_REMOVED lines=52> */
.L_x_15620:
[----:B------:R-:W-:Y:S05]  /*29c0*/  BSYNC B2 ;  /* 0x0000000000027941 */ /* 0x000fea0003800000 */
.L_x_15619:
        /* <DEDUP_REMOVED lines=52> */
.L_x_15622:
[----:B------:R-:W-:Y:S05]  /*2d10*/  BSYNC B2 ;  /* 0x0000000000027941 */ /* 0x000fea0003800000 */
.L_x_15621:
        /* <DEDUP_REMOVED lines=11> */
[----:B0-----:R-:W-:-:S05]  /*2dd0*/  @P4 IMAD.WIDE.U32 R192, R9, 0x10, R192 ;  /* 0x0000001009c04825 */ /* 0x001fca00078e00c0 */
[----:B------:R0:W5:Y:S02]  /*2de0*/  @P4 LDG.E.128 R156, desc[UR4][R192.64] ;  /* 0x00000004c09c4981 */ /* 0x000164000c1e1d00 */
[----:B0-----:R-:W0:Y:S01]  /*2df0*/  LDC.64 R192, c[0x0][0x238] ;  /* 0x00008e00ffc07b82 */ /* 0x001e220000000a00 */
[----:B-1----:R-:W-:Y:S01]  /*2e00*/  IMAD.WIDE.U32 R196, R8, 0x10, R196 ;  /* 0x0000001008c47825 */ /* 0x002fe200078e00c4 */
[----:B------:R-:W-:-:S05]  /*2e10*/  ISETP.NE.AND P4, PT, R194, RZ, PT ;  /* 0x000000ffc200720c */ /* 0x000fca0003f85270 */
[----:B------:R-:W2:Y:S01]  /*2e20*/  LDG.E.128 R196, desc[UR4][R196.64] ;  /* 0x00000004c4c47981 */ /* 0x000ea2000c1e1d00 */
[----:B0-----:R-:W-:-:S06]  /*2e30*/  IMAD.WIDE.U32 R192, R9, 0x10, R192 ;  /* 0x0000001009c07825 */ /* 0x001fcc00078e00c0 */
[----:B------:R-:W4:Y:S01]  /*2e40*/  LDG.E.128 R192, desc[UR4][R192.64] ;  /* 0x00000004c0c07981 */ /* 0x000f22000c1e1d00 */
[----:B-----5:R-:W-:Y:S02]  /*2e50*/  FSEL R18, R6, RZ, !P4 ;  /* 0x000000ff06127208 */ /* 0x020fe40006000000 */
[----:B------:R-:W-:Y:S02]  /*2e60*/  IADD3 R8, R8, 0x20, RZ ;  /* 0x0000002008087810 */ /* 0x000fe40007ffe0ff */
[----:B------:R-:W-:Y:S01]  /*2e70*/  IADD3 R9, R9, 0x20, RZ ;  /* 0x0000002009097810 */ /* 0x000fe20007ffe0ff */
[----:B--2---:R-:W-:Y:S01]  /*2e80*/  FMUL.FTZ R233, R233, R196 ;  /* 0x000000c4e9e97220 */ /* 0x004fe20000410000 */
[----:B---3--:R-:W-:-:S03]  /*2e90*/  FMUL.FTZ R249, R249, R197 ;  /* 0x000000c5f9f97220 */ /* 0x008fc60000410000 */
[----:B------:R-:W-:Y:S01]  /*2ea0*/  FADD.FTZ R11, R11, R233 ;  /* 0x000000e90b0b7221 */ /* 0x000fe20000010000 */
[----:B----4-:R-:W-:-:S03]  /*2eb0*/  FMUL.FTZ R240, R240, R198 ;  /* 0x000000c6f0f07220 */ /* 0x010fc60000410000 */
[----:B------:R-:W-:Y:S01]  /*2ec0*/  FADD.FTZ R11, R11, R249 ;  /* 0x000000f90b0b7221 */ /* 0x000fe20000010000 */
[C---:B------:R-:W-:Y:S01]  /*2ed0*/  FADD.FTZ R192, -R18.reuse, R192 ;  /* 0x000000c012c07221 */ /* 0x040fe20000010100 */
        /* <DEDUP_REMOVED lines=23> */
.L_x_15624:
[----:B------:R-:W-:Y:S05]  /*3050*/  BSYNC B2 ;  /* 0x0000000000027941 */ /* 0x000fea0003800000 */
.L_x_15623:
        /* <DEDUP_REMOVED lines=51> */
.L_x_15626:
[----:B------:R-:W-:Y:S05]  /*3390*/  BSYNC B2 ;  /* 0x0000000000027941 */ /* 0x000fea0003800000 */
.L_x_15625:
        /* <DEDUP_REMOVED lines=51> */
.L_x_15628:
[----:B------:R-:W-:Y:S05]  /*36d0*/  BSYNC B2 ;  /* 0x0000000000027941 */ /* 0x000fea0003800000 */
.L_x_15627:
[----:B------:R-:W-:-:S13]  /*36e0*/  LOP3.LUT P4, RZ, R5, 0x80, RZ, 0xc0, !PT ;  /* 0x0000008005ff7812 */ /* 0x000fda000788c0ff */
[----:B------:R-:W-:Y:S05]  /*36f0*/  @!P4 BRA `(.L_x_15610) ;  /* 0x0000000000c8c947 */ /* 0x000fea0003800000 */
[----:B-1----:R-:W0:Y:S01]  /*3700*/  LDC.64 R192, c[0x0][0x2c8] ;  /* 0x0000b200ffc07b82 */ /* 0x002e220000000a00 */
[----:B------:R-:W-:Y:S01]  /*3710*/  ISETP.NE.U32.AND P4, PT, RZ, UR12, PT ;  /* 0x0000000cff007c0c */ /* 0x000fe2000bf85070 */
[----:B------:R-:W2:Y:S03]  /*3720*/  LDL R222, [R1+0x5c] ;  /* 0x00005c0001de7983 */ /* 0x000ea60000100800 */
[----:B------:R-:W-:-:S03]  /*3730*/  ISETP.NE.AND.EX P4, PT, RZ, UR13, PT, P4 ;  /* 0x0000000dff007c0c */ /* 0x000fc6000bf85340 */
[----:B------:R-:W1:Y:S10]  /*3740*/  LDC.U8 R194, c[0x0][0x2a0] ;  /* 0x0000a800ffc27b82 */ /* 0x000e740000000000 */
[----:B0-----:R-:W-:-:S05]  /*3750*/  @P4 IMAD.WIDE.U32 R192, R9, 0x10, R192 ;  /* 0x0000001009c04825 */ /* 0x001fca00078e00c0 */
[----:B------:R0:W5:Y:S01]  /*3760*/  @P4 LDG.E.128 R168, desc[UR4][R192.64] ;  /* 0x00000004c0a84981 */ /* 0x000162000c1e1d00 */
[----:B-1----:R-:W-:Y:S02]  /*3770*/  ISETP.NE.AND P4, PT, R194, RZ, PT ;  /* 0x000000ffc200720c */ /* 0x002fe40003f85270 */
[----:B------:R-:W1:Y:S08]  /*3780*/  LDC.64 R194, c[0x0][0x2b8] ;  /* 0x0000ae00ffc27b82 */ /* 0x000e700000000a00 */
[----:B0-----:R-:W0:Y:S02]  /*3790*/  LDC.64 R192, c[0x0][0x238] ;  /* 0x00008e00ffc07b82 */ /* 0x001e240000000a00 */
[----:B0-----:R-:W-:-:S05]  /*37a0*/  IMAD.WIDE.U32 R192, R9, 0x10, R192 ;  /* 0x0000001009c07825 */ /* 0x001fca00078e00c0 */
[----:B------:R-:W3:Y:S01]  /*37b0*/  LDG.E.128 R196, desc[UR4][R192.64] ;  /* 0x00000004c0c47981 */ /* 0x000ee2000c1e1d00 */
[----:B-----5:R-:W-:Y:S01]  /*37c0*/  FSEL R6, R6, RZ, !P4 ;  /* 0x000000ff06067208 */ /* 0x020fe20006000000 */
[----:B-1----:R-:W-:-:S05]  /*37d0*/  IMAD.WIDE.U32 R8, R8, 0x10, R194 ;  /* 0x0000001008087825 */ /* 0x002fca00078e00c2 */
[----:B------:R0:W2:Y:S01]  /*37e0*/  LDG.E.128 R192, desc[UR4][R8.64] ;  /* 0x0000000408c07981 */ /* 0x0000a2000c1e1d00 */
[C---:B---3--:R-:W-:Y:S01]  /*37f0*/  FADD.FTZ R12, -R6.reuse, R198 ;  /* 0x000000c6060c7221 */ /* 0x048fe20000010100 */
[C---:B0-----:R-:W-:Y:S02]  /*3800*/  FADD.FTZ R9, -R6.reuse, R197 ;  /* 0x000000c506097221 */ /* 0x041fe40000010100 */
[----:B------:R-:W3:Y:S01]  /*3810*/  LDL R198, [R1+0x50] ;  /* 0x0000500001c67983 */ /* 0x000ee20000100800 */
[----:B------:R-:W-:-:S03]  /*3820*/  FADD.FTZ R8, -R6, R196 ;  /* 0x000000c406087221 */ /* 0x000fc60000010100 */
[----:B------:R-:W4:Y:S04]  /*3830*/  LDL R197, [R1+0x54] ;  /* 0x0000540001c57983 */ /* 0x000f280000100800 */
[----:B------:R-:W4:Y:S01]  /*3840*/  LDL R196, [R1+0x58] ;  /* 0x0000580001c47983 */ /* 0x000f220000100800 */
[----:B------:R-:W-:Y:S01]  /*3850*/  FADD.FTZ R6, -R6, R199 ;  /* 0x000000c706067221 */ /* 0x000fe20000010100 */
[----:B------:R-:W-:-:S03]  /*3860*/  FMUL.FTZ R219, R7, R8 ;  /* 0x0000000807db7220 */ /* 0x000fc60000410000 */
[C---:B------:R-:W-:Y:S01]  /*3870*/  FMUL.FTZ R8, R7.reuse, R6 ;  /* 0x0000000607087220 */ /* 0x040fe20000410000 */
[C---:B------:R-:W-:Y:S01]  /*3880*/  FMUL.FTZ R216, R7.reuse, R9 ;  /* 0x0000000907d87220 */ /* 0x040fe20000410000 */
[----:B------:R-:W-:Y:S01]  /*3890*/  FMUL.FTZ R12, R7, R12 ;  /* 0x0000000c070c7220 */ /* 0x000fe20000410000 */
        /* <DEDUP_REMOVED lines=10> */
[----:B----4-:R-:W-:-:S04]  /*3940*/  FMUL.FTZ R197, R197, R193 ;  /* 0x000000c1c5c57220 */ /* 0x010fc80000410000 */
[----:B------:R0:W-:Y:S01]  /*3950*/  STL [R1+0x20], R198 ;  /* 0x000020c601007387 */ /* 0x0001e20000100800 */
[----:B------:R-:W-:-:S03]  /*3960*/  FMUL.FTZ R196, R196, R194 ;  /* 0x000000c2c4c47220 */ /* 0x000fc60000410000 */
[----:B------:R0:W-:Y:S04]  /*3970*/  STL [R1+0x10], R197 ;  /* 0x000010c501007387 */ /* 0x0001e80000100800 */
        /* <DEDUP_REMOVED lines=10> */
.L_x_15610:
[----:B------:R-:W-:Y:S05]  /*3a20*/  BSYNC B1 ;  /* 0x0000000000017941 */ /* 0x000fea0003800000 */
.L_x_15581:
[----:B------:R-:W-:-:S03]  /*3a30*/  UMOV UR6, 0xffffffff ;  /* 0xffffffff00067882 */ /* 0x000fc60000000000 */
[----:B------:R-:W-:Y:S05]  /*3a40*/  BRA.DIV UR6, `(.L_x_15629) ;  /* 0x0000005e06d47947 */ /* 0x000fea000b800000 */
[----:B-----5:R-:W0:Y:S02]  /*3a50*/  SHFL.BFLY PT, R6, R11, 0x1, 0x1f ;  /* 0x0c201f000b067f89 */ /* 0x020e2400000e0000 */
[----:B01----:R-:W-:Y:S02]  /*3a60*/  FADD.FTZ R192, R6, R11 ;  /* 0x0000000b06c07221 */ /* 0x003fe40000010000 */
        /* <DEDUP_REMOVED lines=13> */
[----:B------:R1:W1:Y:S01]  /*3b40*/  SHFL.BFLY PT, R194, R192, 0x10, 0x1f ;  /* 0x0e001f00c0c27f89 */ /* 0x00026200000e0000 */
[----:B0-----:R-:W-:-:S05]  /*3b50*/  FADD.FTZ R3, R3, R6 ;  /* 0x0000000603037221 */ /* 0x001fca0000010000 */
[----:B-1----:R0:W0:Y:S02]  /*3b60*/  SHFL.BFLY PT, R6, R3, 0x10, 0x1f ;  /* 0x0e001f0003067f89 */ /* 0x00202400000e0000 */
.L_x_15762:
[----:B------:R-:W-:Y:S01]  /*3b70*/  ISETP.GE.AND P4, PT, R226, 0x1, PT ;  /* 0x00000001e200780c */ /* 0x000fe20003f86270 */
[----:B0-----:R-:W-:Y:S01]  /*3b80*/  FADD.FTZ R6, R3, R6 ;  /* 0x0000000603067221 */ /* 0x001fe20000010000 */
[----:B------:R-:W-:Y:S01]  /*3b90*/  LOP3.LUT P5, RZ, R5, 0x40, RZ, 0xc0, !PT ;  /* 0x0000004005ff7812 */ /* 0x000fe200078ac0ff */
[----:B------:R-:W-:Y:S01]  /*3ba0*/  FADD.FTZ R11, R192, R194 ;  /* 0x000000c2c00b7221 */ /* 0x000fe20000010000 */
[----:B------:R-:W-:Y:S01]  /*3bb0*/  BSSY B1, `(.L_x_15630) ;  /* 0x000007a000017945 */ /* 0x000fe20003800000 */
[----:B------:R-:W-:Y:S02]  /*3bc0*/  FMUL.FTZ R6, R6, UR8 ;  /* 0x0000000806067c20 */ /* 0x000fe40008410000 */
[----:B------:R-:W-:-:S06]  /*3bd0*/  FMUL.FTZ R11, R11, UR8 ;  /* 0x000000080b0b7c20 */ /* 0x000fcc0008410000 */
[----:B------:R-:W-:-:S05]  /*3be0*/  @P4 IADD3 R3, R226, -0x1, RZ ;  /* 0xffffffffe2034810 */ /* 0x000fca0007ffe0ff */
[----:B------:R-:W-:-:S05]  /*3bf0*/  @P4 IMAD R3, R3, R0, RZ ;  /* 0x0000000003034224 */ /* 0x000fca00078e02ff */
[----:B--234-:R-:W-:-:S04]  /*3c00*/  @P4 SHF.R.S32.HI R8, RZ, 0x1f, R3 ;  /* 0x0000001fff084819 */ /* 0x01cfc80000011403 */
[----:B------:R-:W-:Y:S01]  /*3c10*/  @P4 LEA.HI R8, R8, R3, RZ, 0x2 ;  /* 0x0000000308084211 */ /* 0x000fe200078f10ff */
[----:B------:R-:W-:-:S06]  /*3c20*/  HFMA2.MMA R3, -RZ, RZ, 0, 0 ;  /* 0x00000000ff037435 */ /* 0x000fcc00000001ff */
[----:B------:R-:W-:Y:S01]  /*3c30*/  @P4 LEA.HI.SX32 R3, R8, R2, 0x1e ;  /* 0x0000000208034211 */ /* 0x000fe200078ff2ff */
[----:B------:R-:W-:Y:S06]  /*3c40*/  @!P5 BRA `(.L_x_15631) ;  /* 0x0000000400c0d947 */ /* 0x000fec0003800000 */
[----:B------:R-:W-:Y:S04]  /*3c50*/  BSSY B2, `(.L_x_15632) ;  /* 0x0000005000027945 */ /* 0x000fe80003800000 */
[----:B------:R-:W-:Y:S05]  /*3c60*/  @!P4 BRA `(.L_x_15633) ;  /* 0x00000000000cc947 */ /* 0x000fea0003800000 */
[----:B------:R-:W0:Y:S02]  /*3c70*/  LDC.64 R8, c[0x0][0x220] ;  /* 0x00008800ff087b82 */ /* 0x000e240000000a00 */
[----:B0-----:R-:W-:-:S05]  /*3c80*/  IMAD.WIDE.U32 R8, R3, 0x10, R8 ;  /* 0x0000001003087825 */ /* 0x001fca00078e0008 */
[----:B------:R0:W5:Y:S02]  /*3c90*/  LDG.E.128 R180, desc[UR4][R8.64] ;  /* 0x0000000408b47981 */ /* 0x000164000c1e1d00 */
.L_x_15633:
[----:B------:R-:W-:Y:S05]  /*3ca0*/  BSYNC B2 ;  /* 0x0000000000027941 */ /* 0x000fea0003800000 */
.L_x_15632:
[----:B0-----:R-:W0:Y:S01]  /*3cb0*/  @!P3 LDC.64 R8, c[0x0][0x2c8] ;  /* 0x0000b200ff08bb82 */ /* 0x001e220000000a00 */
        /* <DEDUP_REMOVED lines=16> */
.L_x_15635:
[----:B------:R-:W-:Y:S05]  /*3dc0*/  BSYNC B2 ;  /* 0x0000000000027941 */ /* 0x000fea0003800000 */
.L_x_15634:
        /* <DEDUP_REMOVED lines=24> */
.L_x_15637:
[----:B------:R-:W-:Y:S05]  /*3f50*/  BSYNC B2 ;  /* 0x0000000000027941 */ /* 0x000fea0003800000 */
.L_x_15636:
        /* <DEDUP_REMOVED lines=21> */
.L_x_15639:
[----:B------:R-:W-:Y:S05]  /*40b0*/  BSYNC B2 ;  /* 0x0000000000027941 */ /* 0x000fea0003800000 */
.L_x_15638:
        /* <DEDUP_REMOVED lines=18> */
.L_x_15641:
[----:B------:R-:W-:Y:S05]  /*41e0*/  BSYNC B2 ;  /* 0x0000000000027941 */ /* 0x000fea0003800000 */
.L_x_15640:
        /* <DEDUP_REMOVED lines=22> */
.L_x_15631:
[----:B------:R-:W-:Y:S05]  /*4350*/  BSYNC B1 ;  /* 0x0000000000017941 */ /* 0x000fea0003800000 */
.L_x_15630:
        /* <DEDUP_REMOVED lines=24> */
.L_x_15645:
[----:B------:R-:W-:Y:S05]  /*44e0*/  BSYNC B2 ;  /* 0x0000000000027941 */ /* 0x000fea0003800000 */
.L_x_15644:
        /* <DEDUP_REMOVED lines=9> */
[----:B-1----:R-:W-:-:S04]  /*4580*/  @P4 FMUL.FTZ R195, R195, R196 ;  /* 0x000000c4c3c34220 */ /* 0x002fc80000410000 */
[-C--:B-----5:R-:W-:Y:S01]  /*4590*/  @P4 FFMA.FTZ R96, R180, R195.reuse, R96 ;  /* 0x000000c3b4604223 */ /* 0x0a0fe20000010060 */
        /* <DEDUP_REMOVED lines=10> */
.L_x_15647:
[----:B------:R-:W-:Y:S05]  /*4640*/  BSYNC B2 ;  /* 0x0000000000027941 */ /* 0x000fea0003800000 */
.L_x_15646:
[----:B------:R-:W2:Y:S01]  /*4650*/  LDL R197, [R1+0x164] ;  /* 0x0001640001c57983 */ /* 0x000ea20000100800 */
[----:B------:R-:W0:Y:S01]  /*4660*/  @P4 LDC R196, c[0x0][0x29c] ;  /* 0x0000a700ffc44b82 */ /* 0x000e220000000800 */
[----:B------:R-:W-:Y:S01]  /*4670*/  @!P3 ISETP.NE.U32.AND P6, PT, R8, RZ, PT ;  /* 0x000000ff0800b20c */ /* 0x000fe20003fc5070 */
[----:B------:R-:W-:Y:S01]  /*4680*/  BSSY B2, `(.L_x_15648) ;  /* 0x000000e000027945 */ /* 0x000fe20003800000 */
[----:B------:R-:W-:Y:S02]  /*4690*/  SEL R185, R195, R185, P5 ;  /* 0x000000b9c3b97207 */ /* 0x000fe40002800000 */
[----:B------:R-:W-:Y:S01]  /*46a0*/  @!P3 ISETP.NE.AND.EX P6, PT, R9, RZ, PT, P6 ;  /* 0x000000ff0900b20c */ /* 0x000fe20003fc5360 */
[----:B0-----:R-:W-:-:S03]  /*46b0*/  @P4 FMUL.FTZ R195, R195, R196 ;  /* 0x000000c4c3c34220 */ /* 0x001fc60000410000 */
[----:B------:R-:W-:Y:S01]  /*46c0*/  @!P3 FSEL R196, R138, RZ, P6 ;  /* 0x000000ff8ac4b208 */ /* 0x000fe20003000000 */
[-C--:B------:R-:W-:Y:S01]  /*46d0*/  @P4 FFMA.FTZ R97, R181, R195.reuse, R97 ;  /* 0x000000c3b5614223 */ /* 0x080fe20000010061 */
        /* <DEDUP_REMOVED lines=8> */
.L_x_15649:
[----:B------:R-:W-:Y:S05]  /*4760*/  BSYNC B2 ;  /* 0x0000000000027941 */ /* 0x000fea0003800000 */
.L_x_15648:
        /* <DEDUP_REMOVED lines=11> */
.L_x_15651:
[----:B------:R-:W-:Y:S05]  /*4820*/  BSYNC B2 ;  /* 0x0000000000027941 */ /* 0x000fea0003800000 */
.L_x_15650:
        /* <DEDUP_REMOVED lines=22> */
.L_x_15643:
[----:B------:R-:W-:Y:S05]  /*4990*/  BSYNC B1 ;  /* 0x0000000000017941 */ /* 0x000fea0003800000 */
.L_x_15642:
        /* <DEDUP_REMOVED lines=24> */
.L_x_15655:
[----:B------:R-:W-:Y:S05]  /*4b20*/  BSYNC B2 ;  /* 0x0000000000027941 */ /* 0x000fea0003800000 */
.L_x_15654:
        /* <DEDUP_REMOVED lines=21> */
.L_x_15657:
[----:B------:R-:W-:Y:S05]  /*4c80*/  BSYNC B2 ;  /* 0x0000000000027941 */ /* 0x000fea0003800000 */
.L_x_15656:
        /* <DEDUP_REMOVED lines=17> */
.L_x_15659:
[----:B------:R-:W-:Y:S05]  /*4da0*/  BSYNC B2 ;  /* 0x0000000000027941 */ /* 0x000fea0003800000 */
.L_x_15658:
        /* <DEDUP_REMOVED lines=11> */
.L_x_15661:
[----:B------:R-:W-:Y:S05]  /*4e60*/  BSYNC B2 ;  /* 0x0000000000027941 */ /* 0x000fea0003800000 */
.L_x_15660:
        /* <DEDUP_REMOVED lines=22> */
.L_x_15653:
[----:B------:R-:W-:Y:S05]  /*4fd0*/  BSYNC B1 ;  /* 0x0000000000017941 */ /* 0x000fea0003800000 */
.L_x_15652:
        /* <DEDUP_REMOVED lines=24> */
.L_x_15665:
[----:B------:R-:W-:Y:S05]  /*5160*/  BSYNC B2 ;  /* 0x0000000000027941 */ /* 0x000fea0003800000 */
.L_x_15664:
        /* <DEDUP_REMOVED lines=20> */
.L_x_15667:
[----:B------:R-:W-:Y:S05]  /*52b0*/  BSYNC B2 ;  /* 0x0000000000027941 */ /* 0x000fea0003800000 */
.L_x_15666:
        /* <DEDUP_REMOVED lines=17> */
.L_x_15669:
[----:B------:R-:W-:Y:S05]  /*53d0*/  BSYNC B2 ;  /* 0x0000000000027941 */ /* 0x000fea0003800000 */
.L_x_15668:
        /* <DEDUP_REMOVED lines=11> */
.L_x_15671:
[----:B------:R-:W-:Y:S05]  /*5490*/  BSYNC B2 ;  /* 0x0000000000027941 */ /* 0x000fea0003800000 */
.L_x_15670:
        /* <DEDUP_REMOVED lines=22> */
.L_x_15663:
[----:B------:R-:W-:Y:S05]  /*5600*/  BSYNC B1 ;  /* 0x0000000000017941 */ /* 0x000fea0003800000 */
.L_x_15662:
        /* <DEDUP_REMOVED lines=24> */
.L_x_15675:
[----:B------:R-:W-:Y:S05]  /*5790*/  BSYNC B2 ;  /* 0x0000000000027941 */ /* 0x000fea0003800000 */
.L_x_15674:
        /* <DEDUP_REMOVED lines=20> */
.L_x_15677:
[----:B------:R-:W-:Y:S05]  /*58e0*/  BSYNC B2 ;  /* 0x0000000000027941 */ /* 0x000fea0003800000 */
.L_x_15676:
        /* <DEDUP_REMOVED lines=17> */
.L_x_15679:
[----:B------:R-:W-:Y:S05]  /*5a00*/  BSYNC B2 ;  /* 0x0000000000027941 */ /* 0x000fea0003800000 */
.L_x_15678:
        /* <DEDUP_REMOVED lines=11> */
.L_x_15681:
[----:B------:R-:W-:Y:S05]  /*5ac0*/  BSYNC B2 ;  /* 0x0000000000027941 */ /* 0x000fea0003800000 */
.L_x_15680:
        /* <DEDUP_REMOVED lines=22> */
.L_x_15673:
[----:B------:R-:W-:Y:S05]  /*5c30*/  BSYNC B1 ;  /* 0x0000000000017941 */ /* 0x000fea0003800000 */
.L_x_15672:
        /* <DEDUP_REMOVED lines=24> */
.L_x_15685:
[----:B------:R-:W-:Y:S05]  /*5dc0*/  BSYNC B2 ;  /* 0x0000000000027941 */ /* 0x000fea0003800000 */
.L_x_15684:
        /* <DEDUP_REMOVED lines=20> */
.L_x_15687:
[----:B------:R-:W-:Y:S05]  /*5f10*/  BSYNC B2 ;  /* 0x0000000000027941 */ /* 0x000fea0003800000 */
.L_x_15686:
        /* <DEDUP_REMOVED lines=17> */
.L_x_15689:
[----:B------:R-:W-:Y:S05]  /*6030*/  BSYNC B2 ;  /* 0x0000000000027941 */ /* 0x000fea0003800000 */
.L_x_15688:
        /* <DEDUP_REMOVED lines=11> */
.L_x_15691:
[----:B------:R-:W-:Y:S05]  /*60f0*/  BSYNC B2 ;  /* 0x0000000000027941 */ /* 0x000fea0003800000 */
.L_x_15690:
        /* <DEDUP_REMOVED lines=22> */
.L_x_15683:
[----:B------:R-:W-:Y:S05]  /*6260*/  BSYNC B1 ;  /* 0x0000000000017941 */ /* 0x000fea0003800000 */
.L_x_15682:
        /* <DEDUP_REMOVED lines=23> */
.L_x_15695:
[----:B------:R-:W-:Y:S05]  /*63e0*/  BSYNC B2 ;  /* 0x0000000000027941 */ /* 0x000fea0003800000 */
.L_x_15694:
        /* <DEDUP_REMOVED lines=20> */
.L_x_15697:
[----:B------:R-:W-:Y:S05]  /*6530*/  BSYNC B2 ;  /* 0x0000000000027941 */ /* 0x000fea0003800000 */
.L_x_15696:
        /* <DEDUP_REMOVED lines=17> */
.L_x_15699:
[----:B------:R-:W-:Y:S05]  /*6650*/  BSYNC B2 ;  /* 0x0000000000027941 */ /* 0x000fea0003800000 */
.L_x_15698:
        /* <DEDUP_REMOVED lines=11> */
.L_x_15701:
[----:B------:R-:W-:Y:S05]  /*6710*/  BSYNC B2 ;  /* 0x0000000000027941 */ /* 0x000fea0003800000 */
.L_x_15700:
        /* <DEDUP_REMOVED lines=22> */
.L_x_15693:
[----:B------:R-:W-:Y:S05]  /*6880*/  BSYNC B1 ;  /* 0x0000000000017941 */ /* 0x000fea0003800000 */
.L_x_15692:
        /* <DEDUP_REMOVED lines=23> */
.L_x_15705:
[----:B------:R-:W-:Y:S05]  /*6a00*/  BSYNC B2 ;  /* 0x0000000000027941 */ /* 0x000fea0003800000 */
.L_x_15704:
        /* <DEDUP_REMOVED lines=20> */
.L_x_15707:
[----:B------:R-:W-:Y:S05]  /*6b50*/  BSYNC B2 ;  /* 0x0000000000027941 */ /* 0x000fea0003800000 */
.L_x_15706:
        /* <DEDUP_REMOVED lines=17> */
.L_x_15709:
[----:B------:R-:W-:Y:S05]  /*6c70*/  BSYNC B2 ;  /* 0x0000000000027941 */ /* 0x000fea0003800000 */
.L_x_15708:
        /* <DEDUP_REMOVED lines=11> */
.L_x_15711:
[----:B------:R-:W-:Y:S05]  /*6d30*/  BSYNC B2 ;  /* 0x0000000000027941 */ /* 0x000fea0003800000 */
.L_x_15710:
        /* <DEDUP_REMOVED lines=22> */
.L_x_15703:
[----:B------:R-:W-:Y:S05]  /*6ea0*/  BSYNC B1 ;  /* 0x0000000000017941 */ /* 0x000fea0003800000 */
.L_x_15702:
        /* <DEDUP_REMOVED lines=23> */
.L_x_15715:
[----:B------:R-:W-:Y:S05]  /*7020*/  BSYNC B2 ;  /* 0x0000000000027941 */ /* 0x000fea0003800000 */
.L_x_15714:
        /* <DEDUP_REMOVED lines=20> */
.L_x_15717:
[----:B------:R-:W-:Y:S05]  /*7170*/  BSYNC B2 ;  /* 0x0000000000027941 */ /* 0x000fea0003800000 */
.L_x_15716:
        /* <DEDUP_REMOVED lines=17> */
.L_x_15719:
[----:B------:R-:W-:Y:S05]  /*7290*/  BSYNC B2 ;  /* 0x0000000000027941 */ /* 0x000fea0003800000 */
.L_x_15718:
        /* <DEDUP_REMOVED lines=11> */
.L_x_15721:
[----:B------:R-:W-:Y:S05]  /*7350*/  BSYNC B2 ;  /* 0x0000000000027941 */ /* 0x000fea0003800000 */
.L_x_15720:
        /* <DEDUP_REMOVED lines=22> */
.L_x_15713:
[----:B------:R-:W-:Y:S05]  /*74c0*/  BSYNC B1 ;  /* 0x0000000000017941 */ /* 0x000fea0003800000 */
.L_x_15712:
        /* <DEDUP_REMOVED lines=24> */
.L_x_15725:
[----:B------:R-:W-:Y:S05]  /*7650*/  BSYNC B2 ;  /* 0x0000000000027941 */ /* 0x000fea0003800000 */
.L_x_15724:
        /* <DEDUP_REMOVED lines=21> */
.L_x_15727:
[----:B------:R-:W-:Y:S05]  /*77b0*/  BSYNC B2 ;  /* 0x0000000000027941 */ /* 0x000fea0003800000 */
.L_x_15726:
        /* <DEDUP_REMOVED lines=18> */
.L_x_15729:
[----:B------:R-:W-:Y:S05]  /*78e0*/  BSYNC B2 ;  /* 0x0000000000027941 */ /* 0x000fea0003800000 */
.L_x_15728:
        /* <DEDUP_REMOVED lines=12> */
.L_x_15731:
[----:B------:R-:W-:Y:S05]  /*79b0*/  BSYNC B2 ;  /* 0x0000000000027941 */ /* 0x000fea0003800000 */
.L_x_15730:
        /* <DEDUP_REMOVED lines=20> */
.L_x_15723:
[----:B------:R-:W-:Y:S05]  /*7b00*/  BSYNC B1 ;  /* 0x0000000000017941 */ /* 0x000fea0003800000 */
.L_x_15722:
[----:B0-----:R-:W0:Y:S02]  /*7b10*/  LDC.64 R6, c[0x0][0x210] ;  /* 0x00008400ff067b82 */ /* 0x001e240000000a00 */
[----:B0-----:R-:W-:-:S04]  /*7b20*/  LEA R4, R6, R4, 0x2 ;  /* 0x0000000406047211 */ /* 0x001fc800078e10ff */
[----:B------:R-:W-:-:S13]  /*7b30*/  ISETP.GE.AND P3, PT, R4, R7, PT ;  /* 0x000000070400720c */ /* 0x000fda0003f66270 */
[----:B------:R-:W-:Y:S05]  /*7b40*/  @!P3 BRA `(.L_x_15732) ;  /* 0xffffff940068b947 */ /* 0x000fea000383ffff */
.L_x_15580:
[----:B------:R-:W-:Y:S05]  /*7b50*/  BSYNC B0 ;  /* 0x0000000000007941 */ /* 0x000fea0003800000 */
.L_x_15579:
[----:B------:R-:W0:Y:S01]  /*7b60*/  S2R R192, SR_TID.X ;  /* 0x0000000000c07919 */ /* 0x000e220000002100 */
[----:B------:R-:W-:Y:S01]  /*7b70*/  MOV R3, 0x400 ;  /* 0x0000040000037802 */ /* 0x000fe20000000f00 */
[----:B------:R-:W-:Y:S05]  /*7b80*/  WARPSYNC.ALL ;  /* 0x0000000000007948 */ /* 0x000fea0003800000 */
[----:B------:R-:W5:Y:S01]  /*7b90*/  S2R R4, SR_CgaCtaId ;  /* 0x0000000000047919 */ /* 0x000f620000008800 */
[----:B------:R-:W-:Y:S01]  /*7ba0*/  ULDC UR6, c[0x0][0x218] ;  /* 0x0000860000067ab9 */ /* 0x000fe20000000800 */
[----:B------:R-:W-:Y:S01]  /*7bb0*/  ULDC.64 UR10, c[0x0][0x2f0] ;  /* 0x0000bc00000a7ab9 */ /* 0x000fe20000000a00 */
[----:B------:R-:W-:Y:S01]  /*7bc0*/  BSSY B0, `(.L_x_15733) ;  /* 0x00000cb000007945 */ /* 0x000fe20003800000 */
[----:B0-----:R-:W-:-:S05]  /*7bd0*/  SHF.R.U32.HI R5, RZ, 0x5, R192 ;  /* 0x00000005ff057819 */ /* 0x001fca00000116c0 */
[----:B------:R-:W-:Y:S01]  /*7be0*/  IMAD R2, R5, 0x140, R2 ;  /* 0x0000014005027824 */ /* 0x000fe200078e0202 */
[----:B-----5:R-:W-:-:S04]  /*7bf0*/  LEA R3, R4, R3, 0x18 ;  /* 0x0000000304037211 */ /* 0x020fc800078ec0ff */
        /* <DEDUP_REMOVED lines=14> */
[----:B------:R-:W5:Y:S04]  /*7ce0*/  LDS R133, [R2] ;  /* 0x0000000002857984 */ /* 0x000f680000000800 */
[----:B------:R-:W1:Y:S04]  /*7cf0*/  LDS R134, [R2+0x1400] ;  /* 0x0014000002867984 */ /* 0x000e680000000800 */
[----:B------:R-:W2:Y:S04]  /*7d00*/  LDS R69, [R2+0x200] ;  /* 0x0002000002457984 */ /* 0x000ea80000000800 */
[----:B------:R-:W3:Y:S04]  /*7d10*/  LDS R78, [R2+0x1600] ;  /* 0x00160000024e7984 */ /* 0x000ee80000000800 */
        /* <DEDUP_REMOVED lines=9> */
[----:B-----5:R-:W-:-:S03]  /*7db0*/  FADD.FTZ R133, RZ, R133 ;  /* 0x00000085ff857221 */ /* 0x020fc60000010000 */
        /* <DEDUP_REMOVED lines=146> */
[----:B-----5:R-:W-:Y:S01]  /*86e0*/  FADD.FTZ R46, R46, R51 ;  /* 0x000000332e2e7221 */ /* 0x020fe20000010000 */
        /* <DEDUP_REMOVED lines=24> */
.L_x_15734:
[----:B------:R-:W-:Y:S05]  /*8870*/  BSYNC B0 ;  /* 0x0000000000007941 */ /* 0x000fea0003800000 */
.L_x_15733:
        /* <DEDUP_REMOVED lines=18> */
.L_x_15736:
[----:B------:R-:W-:Y:S05]  /*89a0*/  BSYNC B0 ;  /* 0x0000000000007941 */ /* 0x000fea0003800000 */
.L_x_15735:
        /* <DEDUP_REMOVED lines=18> */
.L_x_15738:
[----:B------:R-:W-:Y:S05]  /*8ad0*/  BSYNC B0 ;  /* 0x0000000000007941 */ /* 0x000fea0003800000 */
.L_x_15737:
        /* <DEDUP_REMOVED lines=129> */
.L_x_15740:
[----:B------:R-:W-:Y:S05]  /*92f0*/  BSYNC B0 ;  /* 0x0000000000007941 */ /* 0x000fea0003800000 */
.L_x_15739:
        /* <DEDUP_REMOVED lines=18> */
.L_x_15742:
[----:B------:R-:W-:Y:S05]  /*9420*/  BSYNC B0 ;  /* 0x0000000000007941 */ /* 0x000fea0003800000 */
.L_x_15741:
        /* <DEDUP_REMOVED lines=18> */
.L_x_15744:
[----:B------:R-:W-:Y:S05]  /*9550*/  BSYNC B0 ;  /* 0x0000000000007941 */ /* 0x000fea0003800000 */
.L_x_15743:
        /* <DEDUP_REMOVED lines=18> */
.L_x_15746:
[----:B------:R-:W-:Y:S05]  /*9680*/  BSYNC B0 ;  /* 0x0000000000007941 */ /* 0x000fea0003800000 */
.L_x_15745:
        /* <DEDUP_REMOVED lines=18> */
.L_x_15748:
[----:B------:R-:W-:Y:S05]  /*97b0*/  BSYNC B0 ;  /* 0x0000000000007941 */ /* 0x000fea0003800000 */
.L_x_15747:
        /* <DEDUP_REMOVED lines=18> */
.L_x_15750:
[----:B------:R-:W-:Y:S05]  /*98e0*/  BSYNC B0 ;  /* 0x0000000000007941 */ /* 0x000fea0003800000 */
.L_x_15749:
        /* <DEDUP_REMOVED lines=11> */
.L_x_15629:
[----:B-1234-:R-:W-:Y:S01]  /*99a0*/  HFMA2.MMA R9, -RZ, RZ, 0, 5.9604644775390625e-08 ;  /* 0x00000001ff097435 */ /* 0x01efe200000001ff */
[----:B------:R-:W-:Y:S01]  /*99b0*/  BSSY B1, `(.L_x_15751) ;  /* 0x0000006000017945 */ /* 0x000fe20003800000 */
[----:B------:R-:W-:Y:S02]  /*99c0*/  MOV R8, 0x1f ;  /* 0x0000001f00087802 */ /* 0x000fe40000000f00 */
[----:B-----5:R-:W-:-:S07]  /*99d0*/  MOV R6, 0xffffffff ;  /* 0xffffffff00067802 */ /* 0x020fce0000000f00 */
[----:B0-----:R-:W-:Y:S05]  /*99e0*/  WARPSYNC.COLLECTIVE R6, `(.L_x_15752) ;  /* 0x0000000006087348 */ /* 0x001fea0003c00000 */
[----:B0-----:R0:W1:Y:S02]  /*99f0*/  SHFL.BFLY P4, R193, R11, R9, R8 ;  /* 0x0c0000090bc17389 */ /* 0x0010640000080008 */
[----:B01----:R-:W-:Y:S01]  /*9a00*/  ENDCOLLECTIVE ;  /* 0x000000000000791b */ /* 0x003fe20003800000 */
.L_x_15752:
[----:B------:R-:W-:Y:S05]  /*9a10*/  BSYNC B1 ;  /* 0x0000000000017941 */ /* 0x000fea0003800000 */
.L_x_15751:
        /* <DEDUP_REMOVED lines=9> */
.L_x_15753:
        /* <DEDUP_REMOVED lines=8> */
.L_x_15754:
[----:B------:R-:W-:Y:S02]  /*9b30*/  MOV R11, R3 ;  /* 0x00000003000b7202 */ /* 0x000fe40000000f00 */
[----:B------:R-:W-:-:S05]  /*9b40*/  MOV R6, R193 ;  /* 0x000000c100067202 */ /* 0x000fca0000000f00 */
[----:B------:R-:W-:Y:S01]  /*9b50*/  FADD.FTZ R192, R192, R6 ;  /* 0x00000006c0c07221 */ /* 0x000fe20000010000 */
[----:B------:R-:W-:-:S07]  /*9b60*/  MOV R6, 0xffffffff ;  /* 0xffffffff00067802 */ /* 0x000fce0000000f00 */
[----:B------:R-:W-:Y:S05]  /*9b70*/  WARPSYNC.COLLECTIVE R6, `(.L_x_15755) ;  /* 0x0000000006087348 */ /* 0x000fea0003c00000 */
[----:B------:R0:W1:Y:S02]  /*9b80*/  SHFL.BFLY P4, R193, R11, R9, R8 ;  /* 0x0c0000090bc17389 */ /* 0x0000640000080008 */
[----:B01----:R-:W-:Y:S01]  /*9b90*/  ENDCOLLECTIVE ;  /* 0x000000000000791b */ /* 0x003fe20003800000 */
.L_x_15755:
        /* <DEDUP_REMOVED lines=8> */
.L_x_15756:
[----:B------:R-:W-:Y:S02]  /*9c20*/  MOV R11, R3 ;  /* 0x00000003000b7202 */ /* 0x000fe40000000f00 */
[----:B------:R-:W-:-:S05]  /*9c30*/  MOV R6, R193 ;  /* 0x000000c100067202 */ /* 0x000fca0000000f00 */
[----:B------:R-:W-:Y:S01]  /*9c40*/  FADD.FTZ R192, R192, R6 ;  /* 0x00000006c0c07221 */ /* 0x000fe20000010000 */
[----:B------:R-:W-:-:S07]  /*9c50*/  MOV R6, 0xffffffff ;  /* 0xffffffff00067802 */ /* 0x000fce0000000f00 */
[----:B------:R-:W-:Y:S05]  /*9c60*/  WARPSYNC.COLLECTIVE R6, `(.L_x_15757) ;  /* 0x0000000006087348 */ /* 0x000fea0003c00000 */
[----:B------:R0:W1:Y:S02]  /*9c70*/  SHFL.BFLY P4, R193, R11, R9, R8 ;  /* 0x0c0000090bc17389 */ /* 0x0000640000080008 */
[----:B01----:R-:W-:Y:S01]  /*9c80*/  ENDCOLLECTIVE ;  /* 0x000000000000791b */ /* 0x003fe20003800000 */
.L_x_15757:
        /* <DEDUP_REMOVED lines=8> */
.L_x_15758:
[----:B------:R-:W-:Y:S02]  /*9d10*/  MOV R11, R3 ;  /* 0x00000003000b7202 */ /* 0x000fe40000000f00 */
[----:B------:R-:W-:-:S05]  /*9d20*/  MOV R6, R193 ;  /* 0x000000c100067202 */ /* 0x000fca0000000f00 */
[----:B------:R-:W-:Y:S01]  /*9d30*/  FADD.FTZ R192, R192, R6 ;  /* 0x00000006c0c07221 */ /* 0x000fe20000010000 */
[----:B------:R-:W-:-:S07]  /*9d40*/  MOV R6, 0xffffffff ;  /* 0xffffffff00067802 */ /* 0x000fce0000000f00 */
[----:B------:R-:W-:Y:S05]  /*9d50*/  WARPSYNC.COLLECTIVE R6, `(.L_x_15759) ;  /* 0x0000000006087348 */ /* 0x000fea0003c00000 */
[----:B------:R0:W1:Y:S02]  /*9d60*/  SHFL.BFLY P4, R193, R11, R9, R8 ;  /* 0x0c0000090bc17389 */ /* 0x0000640000080008 */
[----:B01----:R-:W-:Y:S01]  /*9d70*/  ENDCOLLECTIVE ;  /* 0x000000000000791b */ /* 0x003fe20003800000 */
.L_x_15759:
        /* <DEDUP_REMOVED lines=8> */
.L_x_15760:
[----:B------:R-:W-:Y:S02]  /*9e00*/  MOV R11, R3 ;  /* 0x00000003000b7202 */ /* 0x000fe40000000f00 */
[----:B------:R-:W-:-:S07]  /*9e10*/  MOV R194, R193 ;  /* 0x000000c100c27202 */ /* 0x000fce0000000f00 */
[----:B------:R-:W-:Y:S05]  /*9e20*/  WARPSYNC.COLLECTIVE R6, `(.L_x_15761) ;  /* 0x0000000006087348 */ /* 0x000fea0003c00000 */
[----:B------:R0:W1:Y:S02]  /*9e30*/  SHFL.BFLY P4, R193, R11, R9, R8 ;  /* 0x0c0000090bc17389 */ /* 0x0000640000080008 */
[----:B01----:R-:W-:Y:S01]  /*9e40*/  ENDCOLLECTIVE ;  /* 0x000000000000791b */ /* 0x003fe20003800000 */
.L_x_15761:
[----:B------:R-:W-:Y:S01]  /*9e50*/  MOV R6, R193 ;  /* 0x000000c100067202 */ /* 0x000fe20000000f00 */
[----:B------:R-:W-:Y:S06]  /*9e60*/  BRA `(.L_x_15762) ;  /* 0xffffff9c00407947 */ /* 0x000fec000383ffff */
.L_x_15763:
        /* <DEDUP_REMOVED lines=9> */
.L_x_17048:


//--------------------- .text._ZN10layer_norm13ln_bwd_kernelINS_13Kernel_traitsIfffffjLj1280ELj1ELj4ELj1ELj16ENS_18Kernel_traits_baseILj1280EfffffjLj128EEEEELb0ELb1ELb1ELb1EEEvNS_9BwdParamsE --------------------------
	.section	.text._ZN10layer_norm13ln_bwd_kernelINS_13Kernel_traitsIfffffjLj1280ELj1ELj4ELj1ELj16ENS_18Kernel_traits_baseILj1280EfffffjLj128EEEEELb0ELb1ELb1ELb1EEEvNS_9BwdParamsE,"ax",@progbits
	.align	128
        .global         _ZN10layer_norm13ln_bwd_kernelINS_13Kernel_traitsIfffffjLj1280ELj1ELj4ELj1ELj16ENS_18Kernel_traits_baseILj1280EfffffjLj128EEEEELb0ELb1ELb1ELb1EEEvNS_9BwdParamsE
        .type           _ZN10layer_norm13ln_bwd_kernelINS_13Kernel_traitsIfffffjLj1280ELj1ELj4ELj1ELj16ENS_18Kernel_traits_baseILj1280EfffffjLj128EEEEELb0ELb1ELb1ELb1EEEvNS_9BwdParamsE,@function
        .size           _ZN10layer_norm13ln_bwd_kernelINS_13Kernel_traitsIfffffjLj1280ELj1ELj4ELj1ELj16ENS_18Kernel_traits_baseILj1280EfffffjLj128EEEEELb0ELb1ELb1ELb1EEEvNS_9BwdParamsE,(.L_x_17049 - _ZN10layer_norm13ln_bwd_kernelINS_13Kernel_traitsIfffffjLj1280ELj1ELj4ELj1ELj16ENS_18Kernel_traits_baseILj1280EfffffjLj128EEEEELb0ELb1ELb1ELb1EEEvNS_9BwdParamsE)
        .other          _ZN10layer_norm13ln_bwd_kernelINS_13Kernel_traitsIfffffjLj1280ELj1ELj4ELj1ELj16ENS_18Kernel_traits_baseILj1280EfffffjLj128EEEEELb0ELb1ELb1ELb1EEEvNS_9BwdParamsE,@"STO_CUDA_ENTRY STV_DEFAULT"
_ZN10layer_norm13ln_bwd_kernelINS_13Kernel_traitsIfffffjLj1280ELj1ELj4ELj1ELj16ENS_18Kernel_traits_baseILj1280EfffffjLj128EEEEELb0ELb1ELb1ELb1EEEvNS_9BwdParamsE:
.text._ZN10layer_norm13ln_bwd_kernelINS_13Kernel_traitsIfffffjLj1280ELj1ELj4ELj1ELj16ENS_18Kernel_traits_baseILj1280EfffffjLj128EEEEELb0ELb1ELb1ELb1EEEvNS_9BwdParamsE:
        /* <DEDUP_REMOVED lines=75> */
.L_x_15765:
        /* <DEDUP_REMOVED lines=128> */
.L_x_15851:
[----:B------:R-:W2:Y:S01]  /*0cb0*/  LDL R232, [R1+0x14] ;  /* 0x0000140001e87983 */ /* 0x000ea20000100800 */
[----:B------:R-:W2:Y:S08]  /*0cc0*/  LDC.64 R2, c[0x0][0x288] ;  /* 0x0000a200ff027b82 */ /* 0x000eb00000000a00 */
        /* <DEDUP_REMOVED lines=48> */
[----:B------:R-:W5:Y:S02]  /*0fd0*/  LDG.E.128 R140, desc[UR4][R140.64] ;  /* 0x000000048c8c7981 */ /* 0x000f64000c1e1d00 */
[--C-:B------:R-:W-:Y:S02]  /*0fe0*/  IMAD.WIDE.U32 R152, R126, 0x10, R208.reuse ;  /* 0x000000107e987825 */ /* 0x100fe400078e00d0 */
[----:B------:R-:W5:Y:S02]  /*0ff0*/  LDG.E.128 R144, desc[UR4][R144.64] ;  /* 0x0000000490907981 */ /* 0x000f64000c1e1d00 */
[--C-:B------:R-:W-:Y:S02]  /*1000*/  IMAD.WIDE.U32 R156, R125, 0x10, R208.reuse ;  /* 0x000000107d9c7825 */ /* 0x100fe400078e00d0 */
[----:B------:R-:W5:Y:S02]  /*1010*/  LDG.E.128 R148, desc[UR4][R148.64] ;  /* 0x0000000494947981 */ /* 0x000f64000c1e1d00 */
[----:B------:R-:W-:-:S02]  /*1020*/  IMAD.WIDE.U32 R160, R124, 0x10, R208 ;  /* 0x000000107ca07825 */ /* 0x000fc400078e00d0 */
[----:B------:R0:W5:Y:S04]  /*1030*/  LDG.E.128 R124, desc[UR4][R242.64] ;  /* 0x00000004f27c7981 */ /* 0x000168000c1e1d00 */
[----:B------:R-:W5:Y:S04]  /*1040*/  LDG.E.128 R152, desc[UR4][R152.64] ;  /* 0x0000000498987981 */ /* 0x000f68000c1e1d00 */
[----:B------:R-:W5:Y:S04]  /*1050*/  LDG.E.128 R156, desc[UR4][R156.64] ;  /* 0x000000049c9c7981 */ /* 0x000f68000c1e1d00 */
[----:B------:R-:W5:Y:S01]  /*1060*/  LDG.E.128 R160, desc[UR4][R160.64] ;  /* 0x00000004a0a07981 */ /* 0x000f62000c1e1d00 */
[----:B------:R-:W-:Y:S01]  /*1070*/  CS2R R192, SRZ ;  /* 0x0000000000c07805 */ /* 0x000fe2000001ff00 */
[----:B0-----:R-:W-:Y:S06]  /*1080*/  BRA `(.L_x_15769) ;  /* 0x0000001c00a07947 */ /* 0x001fec0003800000 */
.L_x_15768:
        /* <DEDUP_REMOVED lines=23> */
[----:B------:R1:W-:Y:S04]  /*1200*/  STL [R1+0x1e8], R88 ;  /* 0x0001e85801007387 */ /* 0x0003e80000100800 */
[----:B------:R-:W-:Y:S04]  /*1210*/  STL [R1+0x1e4], R87 ;  /* 0x0001e45701007387 */ /* 0x000fe80000100800 */
[----:B------:R-:W-:Y:S04]  /*1220*/  STL [R1+0x1e0], R86 ;  /* 0x0001e05601007387 */ /* 0x000fe80000100800 */
[----:B------:R2:W-:Y:S04]  /*1230*/  STL [R1+0x1dc], R85 ;  /* 0x0001dc5501007387 */ /* 0x0005e80000100800 */
[----:B------:R4:W-:Y:S01]  /*1240*/  STL [R1+0x1d8], R84 ;  /* 0x0001d85401007387 */ /* 0x0009e20000100800 */
[----:B------:R-:W-:-:S03]  /*1250*/  IMAD R0, R0, R212, RZ ;  /* 0x000000d400007224 */ /* 0x000fc600078e02ff */
[----:B-1----:R1:W3:Y:S02]  /*1260*/  LDG.E R88, desc[UR4][R176.64] ;  /* 0x00000004b0587981 */ /* 0x0022e4000c1e1900 */
[----:B------:R-:W-:-:S04]  /*1270*/  SHF.R.S32.HI R2, RZ, 0x1f, R0 ;  /* 0x0000001fff027819 */ /* 0x000fc80000011400 */
[----:B------:R-:W-:-:S04]  /*1280*/  LEA.HI R0, R2, R0, RZ, 0x2 ;  /* 0x0000000002007211 */ /* 0x000fc800078f10ff */
[----:B------:R-:W-:Y:S01]  /*1290*/  LEA.HI.SX32 R248, R0, R210, 0x1e ;  /* 0x000000d200f87211 */ /* 0x000fe200078ff2ff */
[----:B-1----:R-:W-:-:S03]  /*12a0*/  IMAD.WIDE.U32 R176, R213, 0x10, R208 ;  /* 0x00000010d5b07825 */ /* 0x002fc600078e00d0 */
[----:B------:R-:W-:Y:S02]  /*12b0*/  IADD3 R0, R248, 0x20, RZ ;  /* 0x00000020f8007810 */ /* 0x000fe40007ffe0ff */
[----:B------:R-:W-:Y:S02]  /*12c0*/  MOV R2, UR12 ;  /* 0x0000000c00027c02 */ /* 0x000fe40008000f00 */
[----:B------:R-:W-:Y:S01]  /*12d0*/  IADD3 R249, R252, 0x80, RZ ;  /* 0x00000080fcf97810 */ /* 0x000fe20007ffe0ff */
[----:B------:R-:W-:Y:S01]  /*12e0*/  IMAD.WIDE.U32 R180, R195, 0x10, R208 ;  /* 0x00000010c3b47825 */ /* 0x000fe200078e00d0 */
[----:B------:R-:W-:Y:S01]  /*12f0*/  ISETP.NE.U32.AND P0, PT, R2, RZ, PT ;  /* 0x000000ff0200720c */ /* 0x000fe20003f05070 */
[----:B------:R-:W3:Y:S01]  /*1300*/  LDG.E.128 R176, desc[UR4][R176.64] ;  /* 0x00000004b0b07981 */ /* 0x000ee2000c1e1d00 */
[----:B------:R-:W-:Y:S02]  /*1310*/  IADD3 R250, R248, 0x120, RZ ;  /* 0x00000120f8fa7810 */ /* 0x000fe40007ffe0ff */
[----:B------:R-:W-:-:S02]  /*1320*/  IADD3 R91, R252, 0xe0, RZ ;  /* 0x000000e0fc5b7810 */ /* 0x000fc40007ffe0ff */
[C---:B------:R-:W-:Y:S02]  /*1330*/  IADD3 R90, R252.reuse, 0x100, RZ ;  /* 0x00000100fc5a7810 */ /* 0x040fe40007ffe0ff */
[----:B------:R-:W-:Y:S01]  /*1340*/  IADD3 R89, R252, 0x120, RZ ;  /* 0x00000120fc597810 */ /* 0x000fe20007ffe0ff */
[--C-:B------:R-:W-:Y:S01]  /*1350*/  IMAD.WIDE.U32 R200, R91, 0x10, R208.reuse ;  /* 0x000000105bc87825 */ /* 0x100fe200078e00d0 */
[----:B------:R-:W3:Y:S03]  /*1360*/  LDG.E.128 R180, desc[UR4][R180.64] ;  /* 0x00000004b4b47981 */ /* 0x000ee6000c1e1d00 */
[--C-:B------:R-:W-:Y:S02]  /*1370*/  IMAD.WIDE.U32 R204, R90, 0x10, R208.reuse ;  /* 0x000000105acc7825 */ /* 0x100fe400078e00d0 */
[----:B------:R-:W3:Y:S02]  /*1380*/  LDG.E.128 R200, desc[UR4][R200.64] ;  /* 0x00000004c8c87981 */ /* 0x000ee4000c1e1d00 */
[----:B------:R-:W-:-:S02]  /*1390*/  IMAD.WIDE.U32 R184, R194, 0x10, R208 ;  /* 0x00000010c2b87825 */ /* 0x000fc400078e00d0 */
[----:B------:R-:W3:Y:S02]  /*13a0*/  LDG.E.128 R204, desc[UR4][R204.64] ;  /* 0x00000004cccc7981 */ /* 0x000ee4000c1e1d00 */
[----:B------:R-:W-:Y:S02]  /*13b0*/  IMAD.WIDE.U32 R188, R249, 0x10, R208 ;  /* 0x00000010f9bc7825 */ /* 0x000fe400078e00d0 */
[----:B------:R-:W3:Y:S04]  /*13c0*/  LDG.E.128 R184, desc[UR4][R184.64] ;  /* 0x00000004b8b87981 */ /* 0x000ee8000c1e1d00 */
[----:B------:R-:W3:Y:S01]  /*13d0*/  LDG.E.128 R188, desc[UR4][R188.64] ;  /* 0x00000004bcbc7981 */ /* 0x000ee2000c1e1d00 */
[----:B--2---:R-:W-:Y:S02]  /*13e0*/  MOV R85, R94 ;  /* 0x0000005e00557202 */ /* 0x004fe40000000f00 */
[----:B----4-:R-:W-:-:S02]  /*13f0*/  MOV R84, R95 ;  /* 0x0000005f00547202 */ /* 0x010fc40000000f00 */
[----:B------:R-:W1:Y:S02]  /*1400*/  LDC.64 R94, c[0x0][0x2b8] ;  /* 0x0000ae00ff5e7b82 */ /* 0x000e640000000a00 */
[----:B-1----:R-:W-:Y:S01]  /*1410*/  IMAD.WIDE.U32 R216, R0, 0x10, R94 ;  /* 0x0000001000d87825 */ /* 0x002fe200078e005e */
[----:B------:R-:W-:-:S05]  /*1420*/  IADD3 R0, R248, 0x40, RZ ;  /* 0x00000040f8007810 */ /* 0x000fca0007ffe0ff */
[--C-:B------:R-:W-:Y:S01]  /*1430*/  IMAD.WIDE.U32 R220, R0, 0x10, R94.reuse ;  /* 0x0000001000dc7825 */ /* 0x100fe200078e005e */
[----:B------:R-:W-:Y:S01]  /*1440*/  IADD3 R0, R248, 0x60, RZ ;  /* 0x00000060f8007810 */ /* 0x000fe20007ffe0ff */
[----:B------:R-:W2:Y:S04]  /*1450*/  LDG.E.128 R216, desc[UR4][R216.64] ;  /* 0x00000004d8d87981 */ /* 0x000ea8000c1e1d00 */
[--C-:B------:R-:W-:Y:S01]  /*1460*/  IMAD.WIDE.U32 R224, R0, 0x10, R94.reuse ;  /* 0x0000001000e07825 */ /* 0x100fe200078e005e */
[----:B------:R-:W-:Y:S01]  /*1470*/  IADD3 R0, R248, 0x80, RZ ;  /* 0x00000080f8007810 */ /* 0x000fe20007ffe0ff */
[----:B------:R-:W4:Y:S04]  /*1480*/  LDG.E.128 R220, desc[UR4][R220.64] ;  /* 0x00000004dcdc7981 */ /* 0x000f28000c1e1d00 */
[--C-:B------:R-:W-:Y:S01]  /*1490*/  IMAD.WIDE.U32 R228, R0, 0x10, R94.reuse ;  /* 0x0000001000e47825 */ /* 0x100fe200078e005e */
[----:B------:R-:W-:Y:S01]  /*14a0*/  IADD3 R0, R248, 0xa0, RZ ;  /* 0x000000a0f8007810 */ /* 0x000fe20007ffe0ff */
[----:B------:R-:W4:Y:S04]  /*14b0*/  LDG.E.128 R224, desc[UR4][R224.64] ;  /* 0x00000004e0e07981 */ /* 0x000f28000c1e1d00 */
[--C-:B------:R-:W-:Y:S01]  /*14c0*/  IMAD.WIDE.U32 R232, R0, 0x10, R94.reuse ;  /* 0x0000001000e87825 */ /* 0x100fe200078e005e */
[----:B------:R-:W-:Y:S01]  /*14d0*/  IADD3 R0, R248, 0xc0, RZ ;  /* 0x000000c0f8007810 */ /* 0x000fe20007ffe0ff */
[----:B------:R-:W4:Y:S04]  /*14e0*/  LDG.E.128 R228, desc[UR4][R228.64] ;  /* 0x00000004e4e47981 */ /* 0x000f28000c1e1d00 */
[----:B------:R-:W-:Y:S01]  /*14f0*/  IMAD.WIDE.U32 R236, R0, 0x10, R94 ;  /* 0x0000001000ec7825 */ /* 0x000fe200078e005e */
[----:B------:R-:W-:Y:S01]  /*1500*/  MOV R0, UR13 ;  /* 0x0000000d00007c02 */ /* 0x000fe20008000f00 */
[----:B------:R-:W4:Y:S03]  /*1510*/  LDG.E.128 R232, desc[UR4][R232.64] ;  /* 0x00000004e8e87981 */ /* 0x000f26000c1e1d00 */
[----:B------:R-:W-:-:S02]  /*1520*/  ISETP.NE.AND.EX P0, PT, R0, RZ, PT, P0 ;  /* 0x000000ff0000720c */ /* 0x000fc40003f05300 */
[----:B------:R-:W-:Y:S02]  /*1530*/  MOV R87, R92 ;  /* 0x0000005c00577202 */ /* 0x000fe40000000f00 */
[----:B------:R-:W-:Y:S01]  /*1540*/  MOV R86, R93 ;  /* 0x0000005d00567202 */ /* 0x000fe20000000f00 */
[----:B0-----:R-:W-:Y:S01]  /*1550*/  IMAD.WIDE.U32 R212, R248, 0x10, R94 ;  /* 0x00000010f8d47825 */ /* 0x001fe200078e005e */
[C---:B------:R-:W-:Y:S01]  /*1560*/  IADD3 R93, R252.reuse, 0xa0, RZ ;  /* 0x000000a0fc5d7810 */ /* 0x040fe20007ffe0ff */
[----:B------:R-:W4:Y:S01]  /*1570*/  LDG.E.128 R236, desc[UR4][R236.64] ;  /* 0x00000004ecec7981 */ /* 0x000f22000c1e1d00 */
[----:B------:R-:W-:-:S05]  /*1580*/  IADD3 R92, R252, 0xc0, RZ ;  /* 0x000000c0fc5c7810 */ /* 0x000fca0007ffe0ff */
[----:B------:R0:W5:Y:S04]  /*1590*/  @P0 LDG.E.128 R128, desc[UR4][R240.64] ;  /* 0x00000004f0800981 */ /* 0x000168000c1e1d00 */
[----:B------:R1:W5:Y:S01]  /*15a0*/  @P0 LDG.E.128 R136, desc[UR4][R244.64] ;  /* 0x00000004f4880981 */ /* 0x000362000c1e1d00 */
[----:B------:R-:W-:-:S03]  /*15b0*/  IMAD.WIDE.U32 R250, R250, 0x10, R94 ;  /* 0x00000010fafa7825 */ /* 0x000fc600078e005e */
[----:B------:R-:W2:Y:S01]  /*15c0*/  LDG.E.128 R212, desc[UR4][R212.64] ;  /* 0x00000004d4d47981 */ /* 0x000ea2000c1e1d00 */
[----:B0-----:R-:W-:-:S03]  /*15d0*/  IADD3 R240, R248, 0xe0, RZ ;  /* 0x000000e0f8f07810 */ /* 0x001fc60007ffe0ff */
[----:B------:R-:W5:Y:S01]  /*15e0*/  @P0 LDG.E.128 R124, desc[UR4][R242.64] ;  /* 0x00000004f27c0981 */ /* 0x000f62000c1e1d00 */
[----:B-1----:R-:W-:Y:S01]  /*15f0*/  IADD3 R244, R248, 0x100, RZ ;  /* 0x00000100f8f47810 */ /* 0x002fe20007ffe0ff */
[--C-:B------:R-:W-:Y:S02]  /*1600*/  IMAD.WIDE.U32 R240, R240, 0x10, R94.reuse ;  /* 0x00000010f0f07825 */ /* 0x100fe400078e005e */
[----:B------:R-:W5:Y:S02]  /*1610*/  @P0 LDG.E.128 R132, desc[UR4][R246.64] ;  /* 0x00000004f6840981 */ /* 0x000f64000c1e1d00 */
[----:B------:R-:W-:Y:S02]  /*1620*/  IMAD.WIDE.U32 R244, R244, 0x10, R94 ;  /* 0x00000010f4f47825 */ /* 0x000fe400078e005e */
[----:B------:R-:W4:Y:S02]  /*1630*/  LDG.E.128 R240, desc[UR4][R240.64] ;  /* 0x00000004f0f07981 */ /* 0x000f24000c1e1d00 */
[----:B------:R-:W-:-:S02]  /*1640*/  IMAD.WIDE.U32 R192, R93, 0x10, R208 ;  /* 0x000000105dc07825 */ /* 0x000fc400078e00d0 */
[----:B------:R-:W4:Y:S02]  /*1650*/  LDG.E.128 R244, desc[UR4][R244.64] ;  /* 0x00000004f4f47981 */ /* 0x000f24000c1e1d00 */
[C---:B------:R-:W-:Y:S02]  /*1660*/  IMAD.WIDE.U32 R196, R92.reuse, 0x10, R208 ;  /* 0x000000105cc47825 */ /* 0x040fe400078e00d0 */
[----:B------:R-:W4:Y:S02]  /*1670*/  LDG.E.128 R192, desc[UR4][R192.64] ;  /* 0x00000004c0c07981 */ /* 0x000f24000c1e1d00 */
[--C-:B---3--:R-:W-:Y:S02]  /*1680*/  @P0 IMAD.WIDE.U32 R94, R93, 0x10, R102.reuse ;  /* 0x000000105d5e0825 */ /* 0x108fe400078e0066 */
[----:B------:R-:W3:Y:S02]  /*1690*/  LDG.E.128 R196, desc[UR4][R196.64] ;  /* 0x00000004c4c47981 */ /* 0x000ee4000c1e1d00 */
[----:B------:R-:W-:-:S02]  /*16a0*/  @P0 IMAD.WIDE.U32 R92, R92, 0x10, R102 ;  /* 0x000000105c5c0825 */ /* 0x000fc400078e0066 */
[----:B------:R0:W5:Y:S04]  /*16b0*/  @P0 LDG.E.128 R144, desc[UR4][R94.64] ;  /* 0x000000045e900981 */ /* 0x000168000c1e1d00 */
[----:B------:R1:W5:Y:S01]  /*16c0*/  @P0 LDG.E.128 R148, desc[UR4][R92.64] ;  /* 0x000000045c940981 */ /* 0x000362000c1e1d00 */
[----:B0-----:R-:W-:-:S04]  /*16d0*/  @P0 IMAD.WIDE.U32 R94, R91, 0x10, R102 ;  /* 0x000000105b5e0825 */ /* 0x001fc800078e0066 */
[--C-:B-1----:R-:W-:Y:S01]  /*16e0*/  @P0 IMAD.WIDE.U32 R92, R90, 0x10, R102.reuse ;  /* 0x000000105a5c0825 */ /* 0x102fe200078e0066 */
[----:B------:R-:W5:Y:S03]  /*16f0*/  @P0 LDG.E.128 R152, desc[UR4][R94.64] ;  /* 0x000000045e980981 */ /* 0x000f66000c1e1d00 */
[C---:B------:R-:W-:Y:S01]  /*1700*/  @P0 IMAD.WIDE.U32 R90, R89.reuse, 0x10, R102 ;  /* 0x00000010595a0825 */ /* 0x040fe200078e0066 */
[----:B------:R0:W5:Y:S03]  /*1710*/  @P0 LDG.E.128 R156, desc[UR4][R92.64] ;  /* 0x000000045c9c0981 */ /* 0x000166000c1e1d00 */
[----:B------:R-:W-:Y:S01]  /*1720*/  IMAD.WIDE.U32 R208, R89, 0x10, R208 ;  /* 0x0000001059d07825 */ /* 0x000fe200078e00d0 */
[----:B------:R1:W5:Y:S01]  /*1730*/  @P0 LDG.E.128 R160, desc[UR4][R90.64] ;  /* 0x000000045aa00981 */ /* 0x000362000c1e1d00 */
[----:B------:R-:W0:Y:S04]  /*1740*/  LDC.U8 R89, c[0x0][0x2a0] ;  /* 0x0000a800ff597b82 */ /* 0x000e280000000000 */
[----:B------:R-:W4:Y:S04]  /*1750*/  LDG.E.128 R208, desc[UR4][R208.64] ;  /* 0x00000004d0d07981 */ /* 0x000f28000c1e1d00 */
[----:B------:R-:W3:Y:S04]  /*1760*/  LDL R92, [R1+0x1c8] ;  /* 0x0001c800015c7983 */ /* 0x000ee80000100800 */
[----:B------:R-:W4:Y:S01]  /*1770*/  LDL R90, [R1+0x1cc] ;  /* 0x0001cc00015a7983 */ /* 0x000f220000100800 */
[----:B------:R-:W-:-:S05]  /*1780*/  @P0 IMAD.WIDE.U32 R248, R249, 0x10, R102 ;  /* 0x00000010f9f80825 */ /* 0x000fca00078e0066 */
[----:B------:R0:W5:Y:S02]  /*1790*/  @P0 LDG.E.128 R140, desc[UR4][R248.64] ;  /* 0x00000004f88c0981 */ /* 0x000164000c1e1d00 */
[----:B0-----:R-:W-:-:S04]  /*17a0*/  ISETP.NE.AND P0, PT, R89, RZ, PT ;  /* 0x000000ff5900720c */ /* 0x001fc80003f05270 */
[----:B------:R-:W-:Y:S01]  /*17b0*/  FSEL R93, R88, RZ, !P0 ;  /* 0x000000ff585d7208 */ /* 0x000fe20004000000 */
[----:B------:R-:W4:Y:S04]  /*17c0*/  LDG.E.128 R248, desc[UR4][R250.64] ;  /* 0x00000004faf87981 */ /* 0x000f28000c1e1d00 */
[C---:B-1----:R-:W-:Y:S01]  /*17d0*/  FADD.FTZ R91, -R93.reuse, R87 ;  /* 0x000000575d5b7221 */ /* 0x042fe20000010100 */
[C---:B------:R-:W-:Y:S01]  /*17e0*/  FADD.FTZ R89, -R93.reuse, R86 ;  /* 0x000000565d597221 */ /* 0x040fe20000010100 */
[----:B------:R-:W4:Y:S01]  /*17f0*/  LDL R87, [R1+0x1d0] ;  /* 0x0001d00001577983 */ /* 0x000f220000100800 */
[C---:B------:R-:W-:Y:S01]  /*1800*/  FADD.FTZ R88, -R93.reuse, R85 ;  /* 0x000000555d587221 */ /* 0x040fe20000010100 */
[----:B------:R-:W-:Y:S02]  /*1810*/  FADD.FTZ R85, -R93, R84 ;  /* 0x000000545d557221 */ /* 0x000fe40000010100 */
[----:B------:R-:W4:Y:S01]  /*1820*/  LDL R86, [R1+0x1d4] ;  /* 0x0001d40001567983 */ /* 0x000f220000100800 */
[C---:B-----5:R-:W-:Y:S01]  /*1830*/  FMUL.FTZ R103, R3.reuse, R91 ;  /* 0x0000005b03677220 */ /* 0x060fe20000410000 */
[C---:B------:R-:W-:Y:S01]  /*1840*/  FMUL.FTZ R101, R3.reuse, R89 ;  /* 0x0000005903657220 */ /* 0x040fe20000410000 */
[C---:B------:R-:W-:Y:S01]  /*1850*/  FMUL.FTZ R99, R3.reuse, R88 ;  /* 0x0000005803637220 */ /* 0x040fe20000410000 */
[----:B------:R-:W4:Y:S01]  /*1860*/  LDL R91, [R1+0x1b8] ;  /* 0x0001b800015b7983 */ /* 0x000f220000100800 */
[----:B------:R-:W-:-:S03]  /*1870*/  FMUL.FTZ R97, R3, R85 ;  /* 0x0000005503617220 */ /* 0x000fc60000410000 */
[----:B------:R-:W4:Y:S04]  /*1880*/  LDL R89, [R1+0x1bc] ;  /* 0x0001bc0001597983 */ /* 0x000f280000100800 */
[----:B------:R-:W4:Y:S04]  /*1890*/  LDL R88, [R1+0x1c0] ;  /* 0x0001c00001587983 */ /* 0x000f280000100800 */
[----:B------:R-:W4:Y:S04]  /*18a0*/  LDL R85, [R1+0x1c4] ;  /* 0x0001c40001557983 */ /* 0x000f280000100800 */
[----:B------:R-:W-:Y:S04]  /*18b0*/  STL [R1+0x3c], R103 ;  /* 0x00003c6701007387 */ /* 0x000fe80000100800 */
[----:B------:R-:W-:Y:S04]  /*18c0*/  STL [R1+0x68], R101 ;  /* 0x0000686501007387 */ /* 0x000fe80000100800 */
[----:B------:R-:W-:Y:S04]  /*18d0*/  STL [R1+0x64], R99 ;  /* 0x0000646301007387 */ /* 0x000fe80000100800 */
[----:B------:R-:W-:Y:S01]  /*18e0*/  STL [R1+0x60], R97 ;  /* 0x0000606101007387 */ /* 0x000fe20000100800 */
[----:B--2---:R-:W-:Y:S01]  /*18f0*/  FFMA.FTZ R4, R212, R103, R4 ;  /* 0x00000067d4047223 */ /* 0x004fe20000010004 */
[----:B------:R-:W-:Y:S01]  /*1900*/  FADD.FTZ R44, R44, R212 ;  /* 0x000000d42c2c7221 */ /* 0x000fe20000010000 */
[----:B---3--:R-:W-:Y:S01]  /*1910*/  FMUL.FTZ R104, R92, R212 ;  /* 0x000000d45c687220 */ /* 0x008fe20000410000 */
[----:B----4-:R-:W-:-:S04]  /*1920*/  FMUL.FTZ R102, R90, R213 ;  /* 0x000000d55a667220 */ /* 0x010fc80000410000 */
[----:B------:R0:W-:Y:S01]  /*1930*/  STL [R1+0x1c], R104 ;  /* 0x00001c6801007387 */ /* 0x0001e20000100800 */
[C---:B------:R-:W-:Y:S01]  /*1940*/  FADD.FTZ R84, -R93.reuse, R210 ;  /* 0x000000d25d547221 */ /* 0x040fe20000010100 */
[C---:B------:R-:W-:Y:S02]  /*1950*/  FADD.FTZ R210, -R93.reuse, R211 ;  /* 0x000000d35dd27221 */ /* 0x040fe40000010100 */
[----:B------:R1:W-:Y:S04]  /*1960*/  STL [R1+0x94], R102 ;  /* 0x0000946601007387 */ /* 0x0003e80000100800 */
[----:B------:R-:W2:Y:S04]  /*1970*/  LDL R212, [R1+0x1a8] ;  /* 0x0001a80001d47983 */ /* 0x000ea80000100800 */
        /* <DEDUP_REMOVED lines=10> */
[C---:B------:R-:W-:Y:S01]  /*1a20*/  FADD.FTZ R184, -R93.reuse, R184 ;  /* 0x000000b85db87221 */ /* 0x040fe20000010100 */
[C---:B------:R-:W-:Y:S01]  /*1a30*/  FADD.FTZ R185, -R93.reuse, R185 ;  /* 0x000000b95db97221 */ /* 0x040fe20000010100 */
[C---:B------:R-:W-:Y:S01]  /*1a40*/  FADD.FTZ R186, -R93.reuse, R186 ;  /* 0x000000ba5dba7221 */ /* 0x040fe20000010100 */
        /* <DEDUP_REMOVED lines=26> */
[----:B------:R-:W4:Y:S01]  /*1bf0*/  LDL R87, [R1+0x1b0] ;  /* 0x0001b00001577983 */ /* 0x000f220000100800 */
[C---:B------:R-:W-:Y:S01]  /*1c00*/  FMUL.FTZ R92, R3.reuse, R178 ;  /* 0x000000b2035c7220 */ /* 0x040fe20000410000 */
[----:B------:R-:W-:-:S02]  /*1c10*/  FMUL.FTZ R90, R3, R179 ;  /* 0x000000b3035a7220 */ /* 0x000fc40000410000 */
[----:B------:R-:W4:Y:S01]  /*1c20*/  LDL R86, [R1+0x1b4] ;  /* 0x0001b40001567983 */ /* 0x000f220000100800 */
[----:B------:R-:W-:Y:S01]  /*1c30*/  FMUL.FTZ R96, R91, R216 ;  /* 0x000000d85b607220 */ /* 0x000fe20000410000 */
[----:B------:R-:W-:Y:S02]  /*1c40*/  FMUL.FTZ R94, R89, R217 ;  /* 0x000000d9595e7220 */ /* 0x000fe40000410000 */
[----:B------:R1:W-:Y:S01]  /*1c50*/  STL [R1+0x90], R100 ;  /* 0x0000906401007387 */ /* 0x0003e20000100800 */
[----:B------:R-:W-:-:S03]  /*1c60*/  FMUL.FTZ R179, R88, R218 ;  /* 0x000000da58b37220 */ /* 0x000fc60000410000 */
[----:B------:R1:W-:Y:S01]  /*1c70*/  STL [R1+0x8c], R98 ;  /* 0x00008c6201007387 */ /* 0x0003e20000100800 */
[----:B------:R-:W-:-:S03]  /*1c80*/  FMUL.FTZ R91, R85, R219 ;  /* 0x000000db555b7220 */ /* 0x000fc60000410000 */
[----:B------:R-:W-:Y:S01]  /*1c90*/  STL [R1+0x58], R95 ;  /* 0x0000585f01007387 */ /* 0x000fe20000100800 */
[----:B------:R-:W-:-:S03]  /*1ca0*/  FMUL.FTZ R89, R3, R180 ;  /* 0x000000b403597220 */ /* 0x000fc60000410000 */
[----:B------:R-:W-:Y:S01]  /*1cb0*/  STL [R1+0x54], R93 ;  /* 0x0000545d01007387 */ /* 0x000fe20000100800 */
[----:B------:R-:W-:-:S03]  /*1cc0*/  FFMA.FTZ R5, R213, R101, R5 ;  /* 0x00000065d5057223 */ /* 0x000fc60000010005 */
[----:B------:R-:W-:Y:S01]  /*1cd0*/  STL [R1+0x50], R92 ;  /* 0x0000505c01007387 */ /* 0x000fe20000100800 */
[----:B------:R-:W-:Y:S01]  /*1ce0*/  FADD.FTZ R45, R45, R213 ;  /* 0x000000d52d2d7221 */ /* 0x000fe20000010000 */
[----:B------:R-:W-:Y:S02]  /*1cf0*/  FFMA.FTZ R6, R214, R99, R6 ;  /* 0x00000063d6067223 */ /* 0x000fe40000010006 */
[----:B------:R-:W-:Y:S01]  /*1d00*/  STL [R1+0x4c], R90 ;  /* 0x00004c5a01007387 */ /* 0x000fe20000100800 */
[----:B------:R-:W-:Y:S01]  /*1d10*/  FADD.FTZ R46, R46, R214 ;  /* 0x000000d62e2e7221 */ /* 0x000fe20000010000 */
[----:B------:R-:W-:Y:S01]  /*1d20*/  FFMA.FTZ R7, R215, R97, R7 ;  /* 0x00000061d7077223 */ /* 0x000fe20000010007 */
[----:B------:R-:W-:Y:S01]  /*1d30*/  FADD.FTZ R47, R47, R215 ;  /* 0x000000d72f2f7221 */ /* 0x000fe20000010000 */
[----:B------:R1:W-:Y:S01]  /*1d40*/  STL [R1+0x88], R96 ;  /* 0x0000886001007387 */ /* 0x0003e20000100800 */
[----:B------:R-:W-:Y:S01]  /*1d50*/  FFMA.FTZ R8, R216, R95, R8 ;  /* 0x0000005fd8087223 */ /* 0x000fe20000010008 */
[----:B------:R-:W-:Y:S01]  /*1d60*/  FADD.FTZ R48, R48, R216 ;  /* 0x000000d830307221 */ /* 0x000fe20000010000 */
[----:B------:R-:W-:Y:S01]  /*1d70*/  FFMA.FTZ R11, R219, R90, R11 ;  /* 0x0000005adb0b7223 */ /* 0x000fe2000001000b */
[----:B------:R1:W-:Y:S01]  /*1d80*/  STL [R1+0x84], R94 ;  /* 0x0000845e01007387 */ /* 0x0003e20000100800 */
[----:B------:R-:W-:Y:S01]  /*1d90*/  FADD.FTZ R51, R51, R219 ;  /* 0x000000db33337221 */ /* 0x000fe20000010000 */
[C---:B------:R-:W-:Y:S01]  /*1da0*/  FMUL.FTZ R88, R3.reuse, R181 ;  /* 0x000000b503587220 */ /* 0x040fe20000410000 */
[C---:B------:R-:W-:Y:S01]  /*1db0*/  FMUL.FTZ R219, R3.reuse, R182 ;  /* 0x000000b603db7220 */ /* 0x040fe20000410000 */
[----:B------:R-:W4:Y:S01]  /*1dc0*/  LDL R214, [R1+0x198] ;  /* 0x0001980001d67983 */ /* 0x000f220000100800 */
[----:B------:R-:W-:Y:S01]  /*1dd0*/  FMUL.FTZ R85, R3, R183 ;  /* 0x000000b703557220 */ /* 0x000fe20000410000 */
[----:B------:R-:W-:-:S02]  /*1de0*/  FFMA.FTZ R12, R220, R89, R12 ;  /* 0x00000059dc0c7223 */ /* 0x000fc4000001000c */
[----:B------:R-:W4:Y:S01]  /*1df0*/  LDL R216, [R1+0x19c] ;  /* 0x00019c0001d87983 */ /* 0x000f220000100800 */
[----:B------:R-:W-:-:S03]  /*1e00*/  FADD.FTZ R52, R52, R220 ;  /* 0x000000dc34347221 */ /* 0x000fc60000010000 */
[----:B------:R-:W4:Y:S04]  /*1e10*/  LDL R213, [R1+0x1a0] ;  /* 0x0001a00001d57983 */ /* 0x000f280000100800 */
[----:B------:R-:W4:Y:S04]  /*1e20*/  LDL R215, [R1+0x1a4] ;  /* 0x0001a40001d77983 */ /* 0x000f280000100800 */
[----:B------:R-:W-:Y:S04]  /*1e30*/  STL [R1+0x80], R179 ;  /* 0x000080b301007387 */ /* 0x000fe80000100800 */
[----:B------:R-:W-:Y:S04]  /*1e40*/  STL [R1+0x7c], R91 ;  /* 0x00007c5b01007387 */ /* 0x000fe80000100800 */
[----:B------:R-:W-:Y:S04]  /*1e50*/  STL [R1+0x2c], R89 ;  /* 0x00002c5901007387 */ /* 0x000fe80000100800 */
[----:B------:R-:W-:Y:S04]  /*1e60*/  STL [R1+0x28], R88 ;  /* 0x0000285801007387 */ /* 0x000fe80000100800 */
[----:B------:R-:W-:Y:S04]  /*1e70*/  STL [R1+0x24], R219 ;  /* 0x000024db01007387 */ /* 0x000fe80000100800 */
[----:B------:R-:W-:Y:S01]  /*1e80*/  STL [R1+0x20], R85 ;  /* 0x0000205501007387 */ /* 0x000fe20000100800 */
[----:B--2---:R-:W-:Y:S01]  /*1e90*/  FMUL.FTZ R182, R212, R220 ;  /* 0x000000dcd4b67220 */ /* 0x004fe20000410000 */
[----:B---3--:R-:W-:-:S04]  /*1ea0*/  FMUL.FTZ R220, R211, R221 ;  /* 0x000000ddd3dc7220 */ /* 0x008fc80000410000 */
[----:B------:R2:W-:Y:S04]  /*1eb0*/  STL [R1+0x78], R182 ;  /* 0x000078b601007387 */ /* 0x0005e80000100800 */
[----:B------:R-:W-:Y:S04]  /*1ec0*/  STL [R1+0x74], R220 ;  /* 0x000074dc01007387 */ /* 0x000fe80000100800 */
[----:B------:R-:W3:Y:S04]  /*1ed0*/  LDL R180, [R1+0x188] ;  /* 0x0001880001b47983 */ /* 0x000ee80000100800 */
[----:B------:R-:W2:Y:S04]  /*1ee0*/  LDL R178, [R1+0x18c] ;  /* 0x00018c0001b27983 */ /* 0x000ea80000100800 */
[----:B------:R-:W2:Y:S04]  /*1ef0*/  LDL R177, [R1+0x190] ;  /* 0x0001900001b17983 */ /* 0x000ea80000100800 */
[----:B------:R-:W2:Y:S01]  /*1f00*/  LDL R176, [R1+0x194] ;  /* 0x0001940001b07983 */ /* 0x000ea20000100800 */
[C---:B------:R-:W-:Y:S01]  /*1f10*/  FMUL.FTZ R184, R3.reuse, R184 ;  /* 0x000000b803b87220 */ /* 0x040fe20000410000 */
[C---:B------:R-:W-:Y:S01]  /*1f20*/  FMUL.FTZ R211, R3.reuse, R185 ;  /* 0x000000b903d37220 */ /* 0x040fe20000410000 */
[C---:B------:R-:W-:Y:S01]  /*1f30*/  FMUL.FTZ R183, R3.reuse, R186 ;  /* 0x000000ba03b77220 */ /* 0x040fe20000410000 */
[----:B------:R-:W-:Y:S01]  /*1f40*/  FMUL.FTZ R212, R3, R187 ;  /* 0x000000bb03d47220 */ /* 0x000fe20000410000 */
[----:B------:R-:W-:Y:S01]  /*1f50*/  FFMA.FTZ R16, R224, R184, R16 ;  /* 0x000000b8e0107223 */ /* 0x000fe20000010010 */
[----:B------:R-:W-:Y:S01]  /*1f60*/  FADD.FTZ R56, R56, R224 ;  /* 0x000000e038387221 */ /* 0x000fe20000010000 */
[----:B------:R-:W-:Y:S01]  /*1f70*/  FFMA.FTZ R13, R221, R88, R13 ;  /* 0x00000058dd0d7223 */ /* 0x000fe2000001000d */
[----:B----4-:R-:W-:Y:S01]  /*1f80*/  FMUL.FTZ R87, R87, R222 ;  /* 0x000000de57577220 */ /* 0x010fe20000410000 */
[----:B------:R-:W-:-:S04]  /*1f90*/  FMUL.FTZ R86, R86, R223 ;  /* 0x000000df56567220 */ /* 0x000fc80000410000 */
[----:B------:R4:W-:Y:S04]  /*1fa0*/  STL [R1+0x70], R87 ;  /* 0x0000705701007387 */ /* 0x0009e80000100800 */
[----:B------:R4:W-:Y:S04]  /*1fb0*/  STL [R1+0x6c], R86 ;  /* 0x00006c5601007387 */ /* 0x0009e80000100800 */
[----:B------:R4:W-:Y:S04]  /*1fc0*/  STL [R1+0xc], R184 ;  /* 0x00000cb801007387 */ /* 0x0009e80000100800 */
[----:B------:R-:W-:Y:S01]  /*1fd0*/  STL [R1+0x8], R211 ;  /* 0x000008d301007387 */ /* 0x000fe20000100800 */
[----:B------:R-:W-:-:S03]  /*1fe0*/  FADD.FTZ R53, R53, R221 ;  /* 0x000000dd35357221 */ /* 0x000fc60000010000 */
[----:B------:R-:W-:Y:S04]  /*1ff0*/  STL [R1+0x4], R183 ;  /* 0x000004b701007387 */ /* 0x000fe80000100800 */
[----:B------:R-:W-:Y:S01]  /*2000*/  STL [R1], R212 ;  /* 0x000000d401007387 */ /* 0x000fe20000100800 */
[----:B------:R-:W-:Y:S01]  /*2010*/  FADD.FTZ R61, R61, R229 ;  /* 0x000000e53d3d7221 */ /* 0x000fe20000010000 */
[----:B------:R-:W-:Y:S01]  /*2020*/  FFMA.FTZ R14, R222, R219, R14 ;  /* 0x000000dbde0e7223 */ /* 0x000fe2000001000e */
[----:B------:R-:W-:Y:S01]  /*2030*/  FADD.FTZ R54, R54, R222 ;  /* 0x000000de36367221 */ /* 0x000fe20000010000 */
[----:B------:R-:W-:Y:S01]  /*2040*/  FMUL.FTZ R214, R214, R224 ;  /* 0x000000e0d6d67220 */ /* 0x000fe20000410000 */
[----:B------:R-:W-:-:S04]  /*2050*/  FMUL.FTZ R186, R216, R225 ;  /* 0x000000e1d8ba7220 */ /* 0x000fc80000410000 */
[----:B------:R-:W-:Y:S01]  /*2060*/  STL [R1+0x5c], R214 ;  /* 0x00005cd601007387 */ /* 0x000fe20000100800 */
[----:B------:R-:W-:Y:S01]  /*2070*/  FMUL.FTZ R224, R3, R189 ;  /* 0x000000bd03e07220 */ /* 0x000fe20000410000 */
[----:B------:R-:W-:Y:S02]  /*2080*/  FMUL.FTZ R213, R213, R226 ;  /* 0x000000e2d5d57220 */ /* 0x000fe40000410000 */
[----:B------:R-:W-:Y:S01]  /*2090*/  STL [R1+0x48], R186 ;  /* 0x000048ba01007387 */ /* 0x000fe20000100800 */
[----:B------:R-:W-:-:S03]  /*20a0*/  FMUL.FTZ R185, R215, R227 ;  /* 0x000000e3d7b97220 */ /* 0x000fc60000410000 */
[----:B------:R-:W4:Y:S01]  /*20b0*/  LDL R221, [R1+0x168] ;  /* 0x0001680001dd7983 */ /* 0x000f220000100800 */
[----:B------:R-:W-:-:S03]  /*20c0*/  FFMA.FTZ R21, R229, R224, R21 ;  /* 0x000000e0e5157223 */ /* 0x000fc60000010015 */
[----:B------:R4:W-:Y:S01]  /*20d0*/  STL [R1+0x40], R213 ;  /* 0x000040d501007387 */ /* 0x0009e20000100800 */
[----:B------:R-:W-:-:S03]  /*20e0*/  FFMA.FTZ R15, R223, R85, R15 ;  /* 0x00000055df0f7223 */ /* 0x000fc6000001000f */
[----:B------:R4:W-:Y:S01]  /*20f0*/  STL [R1+0x18], R185 ;  /* 0x000018b901007387 */ /* 0x0009e20000100800 */
[----:B------:R-:W-:Y:S01]  /*2100*/  FADD.FTZ R55, R55, R223 ;  /* 0x000000df37377221 */ /* 0x000fe20000010000 */
[C---:B------:R-:W-:Y:S01]  /*2110*/  FMUL.FTZ R223, R3.reuse, R190 ;  /* 0x000000be03df7220 */ /* 0x040fe20000410000 */
[----:B------:R-:W-:Y:S01]  /*2120*/  FMUL.FTZ R222, R3, R191 ;  /* 0x000000bf03de7220 */ /* 0x000fe20000410000 */
[----:B------:R-:W-:Y:S01]  /*2130*/  FADD.FTZ R62, R62, R230 ;  /* 0x000000e63e3e7221 */ /* 0x000fe20000010000 */
[----:B------:R-:W-:Y:S01]  /*2140*/  FADD.FTZ R63, R63, R231 ;  /* 0x000000e73f3f7221 */ /* 0x000fe20000010000 */
[----:B------:R-:W-:Y:S01]  /*2150*/  FFMA.FTZ R22, R230, R223, R22 ;  /* 0x000000dfe6167223 */ /* 0x000fe20000010016 */
[----:B------:R-:W-:Y:S01]  /*2160*/  FFMA.FTZ R23, R231, R222, R23 ;  /* 0x000000dee7177223 */ /* 0x000fe20000010017 */
[----:B---3--:R-:W-:Y:S01]  /*2170*/  FMUL.FTZ R187, R180, R228 ;  /* 0x000000e4b4bb7220 */ /* 0x008fe20000410000 */
[----:B--2---:R-:W-:-:S04]  /*2180*/  FMUL.FTZ R229, R178, R229 ;  /* 0x000000e5b2e57220 */ /* 0x004fc80000410000 */
[----:B------:R2:W-:Y:S04]  /*2190*/  STL [R1+0x10], R187 ;  /* 0x000010bb01007387 */ /* 0x0005e80000100800 */
[----:B------:R-:W3:Y:S01]  /*21a0*/  LDL R178, [R1+0x16c] ;  /* 0x00016c0001b27983 */ /* 0x000ee20000100800 */
[----:B------:R-:W-:Y:S01]  /*21b0*/  FMUL.FTZ R230, R177, R230 ;  /* 0x000000e6b1e67220 */ /* 0x000fe20000410000 */
[----:B------:R-:W-:Y:S01]  /*21c0*/  FFMA.FTZ R177, R103, R104, RZ ;  /* 0x0000006867b17223 */ /* 0x000fe200000100ff */
[----:B------:R-:W-:Y:S01]  /*21d0*/  FMUL.FTZ R231, R176, R231 ;  /* 0x000000e7b0e77220 */ /* 0x000fe20000410000 */
[----:B------:R-:W-:Y:S02]  /*21e0*/  FADD.FTZ R176, RZ, R104 ;  /* 0x00000068ffb07221 */ /* 0x000fe40000010000 */
[----:B0-----:R0:W5:Y:S01]  /*21f0*/  LDL.LU R104, [R1+0x228] ;  /* 0x0002280001687983 */ /* 0x0011620000300800 */
[----:B------:R-:W-:Y:S01]  /*2200*/  FFMA.FTZ R177, R101, R102, R177 ;  /* 0x0000006665b17223 */ /* 0x000fe200000100b1 */
[----:B------:R-:W-:-:S02]  /*2210*/  FADD.FTZ R176, R176, R102 ;  /* 0x00000066b0b07221 */ /* 0x000fc40000010000 */
[----:B------:R0:W5:Y:S04]  /*2220*/  LDL.LU R103, [R1+0x224] ;  /* 0x0002240001677983 */ /* 0x0001680000300800 */
[----:B------:R-:W2:Y:S04]  /*2230*/  LDL R181, [R1+0x170] ;  /* 0x0001700001b57983 */ /* 0x000ea80000100800 */
[----:B-1----:R0:W5:Y:S04]  /*2240*/  LDL.LU R102, [R1+0x220] ;  /* 0x0002200001667983 */ /* 0x0021680000300800 */
[----:B------:R0:W5:Y:S04]  /*2250*/  LDL.LU R101, [R1+0x21c] ;  /* 0x00021c0001657983 */ /* 0x0001680000300800 */
[----:B------:R-:W2:Y:S01]  /*2260*/  LDL R180, [R1+0x174] ;  /* 0x0001740001b47983 */ /* 0x000ea20000100800 */
[----:B------:R-:W-:Y:S01]  /*2270*/  FADD.FTZ R176, R176, R100 ;  /* 0x00000064b0b07221 */ /* 0x000fe20000010000 */
[----:B------:R-:W-:Y:S01]  /*2280*/  FFMA.FTZ R177, R99, R100, R177 ;  /* 0x0000006463b17223 */ /* 0x000fe200000100b1 */
[----:B------:R-:W-:Y:S01]  /*2290*/  FFMA.FTZ R19, R227, R212, R19 ;  /* 0x000000d4e3137223 */ /* 0x000fe20000010013 */
[----:B------:R-:W-:Y:S01]  /*22a0*/  FADD.FTZ R59, R59, R227 ;  /* 0x000000e33b3b7221 */ /* 0x000fe20000010000 */
[----:B------:R-:W-:Y:S01]  /*22b0*/  FADD.FTZ R176, R176, R98 ;  /* 0x00000062b0b07221 */ /* 0x000fe20000010000 */
[----:B------:R-:W-:Y:S01]  /*22c0*/  FFMA.FTZ R17, R225, R211, R17 ;  /* 0x000000d3e1117223 */ /* 0x000fe20000010011 */
[----:B------:R-:W-:Y:S01]  /*22d0*/  FADD.FTZ R57, R57, R225 ;  /* 0x000000e139397221 */ /* 0x000fe20000010000 */
[----:B------:R-:W-:Y:S01]  /*22e0*/  FMUL.FTZ R225, R3, R188 ;  /* 0x000000bc03e17220 */ /* 0x000fe20000410000 */
[----:B------:R0:W5:Y:S01]  /*22f0*/  LDL.LU R100, [R1+0x218] ;  /* 0x0002180001647983 */ /* 0x0001620000300800 */
[----:B------:R-:W-:-:S03]  /*2300*/  FADD.FTZ R60, R60, R228 ;  /* 0x000000e43c3c7221 */ /* 0x000fc60000010000 */
[----:B------:R0:W5:Y:S01]  /*2310*/  LDL.LU R99, [R1+0x214] ;  /* 0x0002140001637983 */ /* 0x0001620000300800 */
[----:B------:R-:W-:Y:S01]  /*2320*/  FFMA.FTZ R20, R228, R225, R20 ;  /* 0x000000e1e4147223 */ /* 0x000fe20000010014 */
[----:B------:R-:W-:Y:S01]  /*2330*/  FFMA.FTZ R9, R217, R93, R9 ;  /* 0x0000005dd9097223 */ /* 0x000fe20000010009 */
[----:B------:R-:W-:Y:S01]  /*2340*/  FFMA.FTZ R18, R226, R183, R18 ;  /* 0x000000b7e2127223 */ /* 0x000fe20000010012 */
[----:B------:R-:W-:Y:S01]  /*2350*/  FADD.FTZ R58, R58, R226 ;  /* 0x000000e23a3a7221 */ /* 0x000fe20000010000 */
[----:B------:R-:W-:Y:S01]  /*2360*/  FFMA.FTZ R10, R218, R92, R10 ;  /* 0x0000005cda0a7223 */ /* 0x000fe2000001000a */
[----:B----4-:R-:W-:Y:S01]  /*2370*/  FMUL.FTZ R228, R221, R232 ;  /* 0x000000e8dde47220 */ /* 0x010fe20000410000 */
[----:B------:R-:W-:Y:S01]  /*2380*/  FMUL.FTZ R215, R3, R195 ;  /* 0x000000c303d77220 */ /* 0x000fe20000410000 */
[----:B---3--:R-:W-:Y:S01]  /*2390*/  FMUL.FTZ R227, R178, R233 ;  /* 0x000000e9b2e37220 */ /* 0x008fe20000410000 */
[----:B------:R-:W-:Y:S01]  /*23a0*/  FFMA.FTZ R178, R97, R98, R177 ;  /* 0x0000006261b27223 */ /* 0x000fe200000100b1 */
[----:B------:R-:W-:Y:S01]  /*23b0*/  FADD.FTZ R177, R176, R96 ;  /* 0x00000060b0b17221 */ /* 0x000fe20000010000 */
[----:B------:R0:W5:Y:S02]  /*23c0*/  LDL.LU R98, [R1+0x210] ;  /* 0x0002100001627983 */ /* 0x0001640000300800 */
[----:B------:R-:W-:Y:S01]  /*23d0*/  FFMA.FTZ R176, R95, R96, R178 ;  /* 0x000000605fb07223 */ /* 0x000fe200000100b2 */
[----:B------:R-:W-:Y:S01]  /*23e0*/  FADD.FTZ R177, R177, R94 ;  /* 0x0000005eb1b17221 */ /* 0x000fe20000010000 */
[----:B------:R0:W5:Y:S02]  /*23f0*/  LDL.LU R97, [R1+0x20c] ;  /* 0x00020c0001617983 */ /* 0x0001640000300800 */
[----:B------:R-:W-:Y:S01]  /*2400*/  FFMA.FTZ R176, R93, R94, R176 ;  /* 0x0000005e5db07223 */ /* 0x000fe200000100b0 */
[----:B------:R-:W-:Y:S01]  /*2410*/  FADD.FTZ R177, R177, R179 ;  /* 0x000000b3b1b17221 */ /* 0x000fe20000010000 */
[----:B------:R0:W5:Y:S02]  /*2420*/  LDL.LU R96, [R1+0x208] ;  /* 0x0002080001607983 */ /* 0x0001640000300800 */
[----:B------:R-:W-:-:S02]  /*2430*/  FFMA.FTZ R176, R92, R179, R176 ;  /* 0x000000b35cb07223 */ /* 0x000fc400000100b0 */
[----:B------:R0:W5:Y:S01]  /*2440*/  LDL.LU R95, [R1+0x204] ;  /* 0x00020400015f7983 */ /* 0x0001620000300800 */
[----:B--2---:R-:W-:Y:S01]  /*2450*/  FMUL.FTZ R226, R181, R234 ;  /* 0x000000eab5e27220 */ /* 0x004fe20000410000 */
[----:B------:R-:W-:Y:S02]  /*2460*/  FFMA.FTZ R181, R90, R91, R176 ;  /* 0x0000005b5ab57223 */ /* 0x000fe400000100b0 */
[----:B------:R0:W5:Y:S04]  /*2470*/  LDL.LU R94, [R1+0x200] ;  /* 0x00020000015e7983 */ /* 0x0001680000300800 */
[----:B------:R0:W5:Y:S01]  /*2480*/  LDL.LU R93, [R1+0x1fc] ;  /* 0x0001fc00015d7983 */ /* 0x0001620000300800 */
[----:B------:R-:W-:Y:S01]  /*2490*/  FMUL.FTZ R221, R180, R235 ;  /* 0x000000ebb4dd7220 */ /* 0x000fe20000410000 */
[----:B------:R-:W-:-:S02]  /*24a0*/  FADD.FTZ R180, R177, R91 ;  /* 0x0000005bb1b47221 */ /* 0x000fc40000010000 */
[----:B------:R-:W2:Y:S04]  /*24b0*/  LDL R190, [R1+0x158] ;  /* 0x0001580001be7983 */ /* 0x000ea80000100800 */
[----:B------:R0:W5:Y:S01]  /*24c0*/  LDL.LU R92, [R1+0x1f8] ;  /* 0x0001f800015c7983 */ /* 0x0001620000300800 */
[----:B------:R-:W-:Y:S01]  /*24d0*/  FADD.FTZ R180, R180, R182 ;  /* 0x000000b6b4b47221 */ /* 0x000fe20000010000 */
[----:B------:R-:W-:Y:S02]  /*24e0*/  FFMA.FTZ R182, R89, R182, R181 ;  /* 0x000000b659b67223 */ /* 0x000fe400000100b5 */
[----:B------:R-:W3:Y:S04]  /*24f0*/  LDL R189, [R1+0x15c] ;  /* 0x00015c0001bd7983 */ /* 0x000ee80000100800 */
[----:B------:R0:W5:Y:S04]  /*2500*/  LDL.LU R91, [R1+0x1f4] ;  /* 0x0001f400015b7983 */ /* 0x0001680000300800 */
[----:B------:R0:W5:Y:S04]  /*2510*/  LDL.LU R90, [R1+0x1f0] ;  /* 0x0001f000015a7983 */ /* 0x0001680000300800 */
[----:B------:R0:W5:Y:S04]  /*2520*/  LDL.LU R89, [R1+0x1ec] ;  /* 0x0001ec0001597983 */ /* 0x0001680000300800 */
[----:B------:R-:W4:Y:S01]  /*2530*/  LDL R188, [R1+0x160] ;  /* 0x0001600001bc7983 */ /* 0x000f220000100800 */
        /* <DEDUP_REMOVED lines=8> */
[----:B------:R-:W3:Y:S04]  /*25c0*/  LDL R182, [R1+0x164] ;  /* 0x0001640001b67983 */ /* 0x000ee80000100800 */
[----:B------:R0:W5:Y:S04]  /*25d0*/  LDL.LU R86, [R1+0x1e0] ;  /* 0x0001e00001567983 */ /* 0x0001680000300800 */
[----:B------:R0:W5:Y:S04]  /*25e0*/  LDL.LU R85, [R1+0x1dc] ;  /* 0x0001dc0001557983 */ /* 0x0001680000300800 */
[----:B------:R-:W3:Y:S01]  /*25f0*/  LDL R195, [R1+0x144] ;  /* 0x0001440001c37983 */ /* 0x000ee20000100800 */
[----:B------:R-:W-:Y:S01]  /*2600*/  FADD.FTZ R181, R181, R214 ;  /* 0x000000d6b5b57221 */ /* 0x000fe20000010000 */
[----:B------:R-:W-:-:S02]  /*2610*/  FFMA.FTZ R180, R184, R214, R180 ;  /* 0x000000d6b8b47223 */ /* 0x000fc400000100b4 */
[----:B------:R-:W3:Y:S01]  /*2620*/  LDL R184, [R1+0x148] ;  /* 0x0001480001b87983 */ /* 0x000ee20000100800 */
[----:B------:R-:W-:-:S03]  /*2630*/  FMUL.FTZ R179, R3, R196 ;  /* 0x000000c403b37220 */ /* 0x000fc60000410000 */
[----:B------:R-:W3:Y:S01]  /*2640*/  LDL R196, [R1+0x138] ;  /* 0x0001380001c47983 */ /* 0x000ee20000100800 */
[----:B------:R-:W-:-:S03]  /*2650*/  FMUL.FTZ R178, R3, R197 ;  /* 0x000000c503b27220 */ /* 0x000fc60000410000 */
[----:B------:R-:W3:Y:S01]  /*2660*/  LDL R197, [R1+0x13c] ;  /* 0x00013c0001c57983 */ /* 0x000ee20000100800 */
[----:B------:R-:W-:-:S03]  /*2670*/  FMUL.FTZ R177, R3, R198 ;  /* 0x000000c603b17220 */ /* 0x000fc60000410000 */
[----:B------:R-:W3:Y:S01]  /*2680*/  LDL R198, [R1+0x140] ;  /* 0x0001400001c67983 */ /* 0x000ee20000100800 */
[----:B------:R-:W-:Y:S01]  /*2690*/  FADD.FTZ R181, R181, R186 ;  /* 0x000000bab5b57221 */ /* 0x000fe20000010000 */
[----:B------:R-:W-:Y:S01]  /*26a0*/  FFMA.FTZ R180, R211, R186, R180 ;  /* 0x000000bad3b47223 */ /* 0x000fe200000100b4 */
[----:B------:R-:W-:Y:S02]  /*26b0*/  FMUL.FTZ R216, R3, R194 ;  /* 0x000000c203d87220 */ /* 0x000fe40000410000 */
[----:B------:R-:W-:Y:S01]  /*26c0*/  FADD.FTZ R181, R181, R213 ;  /* 0x000000d5b5b57221 */ /* 0x000fe20000010000 */
[----:B------:R-:W-:Y:S01]  /*26d0*/  FFMA.FTZ R180, R183, R213, R180 ;  /* 0x000000d5b7b47223 */ /* 0x000fe200000100b4 */
[----:B------:R-:W3:Y:S04]  /*26e0*/  LDL R194, [R1+0x12c] ;  /* 0x00012c0001c27983 */ /* 0x000ee80000100800 */
[----:B------:R-:W3:Y:S01]  /*26f0*/  LDL R213, [R1+0x128] ;  /* 0x0001280001d57983 */ /* 0x000ee20000100800 */
[----:B------:R-:W-:Y:S01]  /*2700*/  FADD.FTZ R186, R181, R185 ;  /* 0x000000b9b5ba7221 */ /* 0x000fe20000010000 */
[----:B------:R-:W-:-:S02]  /*2710*/  FFMA.FTZ R185, R212, R185, R180 ;  /* 0x000000b9d4b97223 */ /* 0x000fc400000100b4 */
[----:B------:R-:W3:Y:S01]  /*2720*/  LDL R212, [R1+0x130] ;  /* 0x0001300001d47983 */ /* 0x000ee20000100800 */
[C---:B------:R-:W-:Y:S01]  /*2730*/  FMUL.FTZ R180, R3.reuse, R203 ;  /* 0x000000cb03b47220 */ /* 0x040fe20000410000 */
[C---:B------:R-:W-:Y:S01]  /*2740*/  FMUL.FTZ R183, R3.reuse, R200 ;  /* 0x000000c803b77220 */ /* 0x040fe20000410000 */
[----:B------:R-:W-:Y:S01]  /*2750*/  FMUL.FTZ R200, R3, R84 ;  /* 0x0000005403c87220 */ /* 0x000fe20000410000 */
[----:B----4-:R-:W-:Y:S02]  /*2760*/  FMUL.FTZ R214, R188, R238 ;  /* 0x000000eebcd67220 */ /* 0x010fe40000410000 */
[----:B------:R-:W4:Y:S01]  /*2770*/  LDL R188, [R1+0x14c] ;  /* 0x00014c0001bc7983 */ /* 0x000f220000100800 */
[----:B--2---:R-:W-:-:S03]  /*2780*/  FMUL.FTZ R220, R190, R236 ;  /* 0x000000ecbedc7220 */ /* 0x004fc60000410000 */
[----:B------:R-:W2:Y:S01]  /*2790*/  LDL R190, [R1+0x150] ;  /* 0x0001500001be7983 */ /* 0x000ea20000100800 */
[----:B---3--:R-:W-:-:S03]  /*27a0*/  FMUL.FTZ R219, R189, R237 ;  /* 0x000000edbddb7220 */ /* 0x008fc60000410000 */
[----:B------:R-:W3:Y:S01]  /*27b0*/  LDL R189, [R1+0x154] ;  /* 0x0001540001bd7983 */ /* 0x000ee20000100800 */
[----:B------:R-:W-:-:S03]  /*27c0*/  FMUL.FTZ R203, R195, R247 ;  /* 0x000000f7c3cb7220 */ /* 0x000fc60000410000 */
[----:B------:R-:W3:Y:S04]  /*27d0*/  LDL R195, [R1+0x134] ;  /* 0x0001340001c37983 */ /* 0x000ee80000100800 */
[----:B------:R0:W5:Y:S01]  /*27e0*/  LDL.LU R84, [R1+0x1d8] ;  /* 0x0001d80001547983 */ /* 0x0001620000300800 */
[----:B------:R-:W-:Y:S01]  /*27f0*/  FADD.FTZ R186, R186, R187 ;  /* 0x000000bbbaba7221 */ /* 0x000fe20000010000 */
[----:B------:R-:W-:-:S03]  /*2800*/  FFMA.FTZ R185, R225, R187, R185 ;  /* 0x000000bbe1b97223 */ /* 0x000fc600000100b9 */
[----:B------:R-:W-:Y:S01]  /*2810*/  FADD.FTZ R186, R186, R229 ;  /* 0x000000e5baba7221 */ /* 0x000fe20000010000 */
[----:B------:R-:W-:-:S03]  /*2820*/  FFMA.FTZ R185, R224, R229, R185 ;  /* 0x000000e5e0b97223 */ /* 0x000fc600000100b9 */
[----:B------:R-:W-:Y:S01]  /*2830*/  FADD.FTZ R186, R186, R230 ;  /* 0x000000e6baba7221 */ /* 0x000fe20000010000 */
[----:B------:R-:W-:Y:S01]  /*2840*/  FFMA.FTZ R187, R223, R230, R185 ;  /* 0x000000e6dfbb7223 */ /* 0x000fe200000100b9 */
[----:B------:R-:W-:Y:S01]  /*2850*/  FADD.FTZ R50, R50, R218 ;  /* 0x000000da32327221 */ /* 0x000fe20000010000 */
[----:B------:R-:W-:Y:S01]  /*2860*/  FMUL.FTZ R218, R3, R192 ;  /* 0x000000c003da7220 */ /* 0x000fe20000410000 */
[----:B------:R-:W-:Y:S01]  /*2870*/  FADD.FTZ R186, R186, R231 ;  /* 0x000000e7baba7221 */ /* 0x000fe20000010000 */
[----:B------:R-:W-:Y:S01]  /*2880*/  FFMA.FTZ R187, R222, R231, R187 ;  /* 0x000000e7debb7223 */ /* 0x000fe200000100bb */
[----:B------:R-:W-:Y:S01]  /*2890*/  FADD.FTZ R49, R49, R217 ;  /* 0x000000d931317221 */ /* 0x000fe20000010000 */
[----:B------:R-:W-:Y:S02]  /*28a0*/  FMUL.FTZ R217, R3, R193 ;  /* 0x000000c103d97220 */ /* 0x000fe40000410000 */
[----:B------:R-:W-:-:S04]  /*28b0*/  FFMA.FTZ R187, R218, R228, R187 ;  /* 0x000000e4dabb7223 */ /* 0x000fc800000100bb */
[----:B------:R-:W-:-:S04]  /*28c0*/  FFMA.FTZ R187, R217, R227, R187 ;  /* 0x000000e3d9bb7223 */ /* 0x000fc800000100bb */
[----:B------:R-:W-:-:S04]  /*28d0*/  FFMA.FTZ R187, R216, R226, R187 ;  /* 0x000000e2d8bb7223 */ /* 0x000fc800000100bb */
[----:B------:R-:W-:-:S04]  /*28e0*/  FFMA.FTZ R193, R215, R221, R187 ;  /* 0x000000ddd7c17223 */ /* 0x000fc800000100bb */
[----:B------:R-:W-:Y:S01]  /*28f0*/  FFMA.FTZ R193, R179, R220, R193 ;  /* 0x000000dcb3c17223 */ /* 0x000fe200000100c1 */
[----:B------:R-:W-:-:S03]  /*2900*/  FMUL.FTZ R211, R182, R239 ;  /* 0x000000efb6d37220 */ /* 0x000fc60000410000 */
[----:B------:R-:W-:Y:S01]  /*2910*/  FFMA.FTZ R193, R178, R219, R193 ;  /* 0x000000dbb2c17223 */ /* 0x000fe200000100c1 */
[----:B------:R-:W-:-:S03]  /*2920*/  FMUL.FTZ R176, R3, R199 ;  /* 0x000000c703b07220 */ /* 0x000fc60000410000 */
[----:B------:R-:W-:Y:S01]  /*2930*/  FFMA.FTZ R193, R177, R214, R193 ;  /* 0x000000d6b1c17223 */ /* 0x000fe200000100c1 */
[----:B------:R-:W-:-:S03]  /*2940*/  FMUL.FTZ R184, R184, R240 ;  /* 0x000000f0b8b87220 */ /* 0x000fc60000410000 */
[----:B------:R-:W-:Y:S01]  /*2950*/  FFMA.FTZ R193, R176, R211, R193 ;  /* 0x000000d3b0c17223 */ /* 0x000fe200000100c1 */
[----:B------:R-:W-:-:S03]  /*2960*/  FMUL.FTZ R182, R3, R201 ;  /* 0x000000c903b67220 */ /* 0x000fc60000410000 */
[----:B------:R-:W-:Y:S01]  /*2970*/  FFMA.FTZ R193, R183, R184, R193 ;  /* 0x000000b8b7c17223 */ /* 0x000fe200000100c1 */
        /* <DEDUP_REMOVED lines=55> */
[----:B--2---:R-:W-:Y:S01]  /*2cf0*/  FMUL.FTZ R186, R190, R242 ;  /* 0x000000f2beba7220 */ /* 0x004fe20000410000 */
[----:B------:R-:W-:Y:S02]  /*2d00*/  FFMA.FTZ R193, R182, R185, R193 ;  /* 0x000000b9b6c17223 */ /* 0x000fe400000100c1 */
[----:B------:R-:W-:Y:S01]  /*2d10*/  FADD.FTZ R192, R192, R185 ;  /* 0x000000b9c0c07221 */ /* 0x000fe20000010000 */
[----:B---3--:R-:W-:Y:S01]  /*2d20*/  FMUL.FTZ R191, R189, R243 ;  /* 0x000000f3bdbf7220 */ /* 0x008fe20000410000 */
[----:B------:R-:W-:Y:S02]  /*2d30*/  FFMA.FTZ R193, R181, R186, R193 ;  /* 0x000000bab5c17223 */ /* 0x000fe400000100c1 */
[----:B------:R-:W-:Y:S01]  /*2d40*/  FADD.FTZ R192, R192, R186 ;  /* 0x000000bac0c07221 */ /* 0x000fe20000010000 */
[----:B------:R-:W-:Y:S01]  /*2d50*/  FMUL.FTZ R190, R3, R204 ;  /* 0x000000cc03be7220 */ /* 0x000fe20000410000 */
[----:B------:R-:W-:-:S02]  /*2d60*/  FFMA.FTZ R193, R180, R191, R193 ;  /* 0x000000bfb4c17223 */ /* 0x000fc400000100c1 */
[----:B------:R-:W-:Y:S01]  /*2d70*/  FADD.FTZ R192, R192, R191 ;  /* 0x000000bfc0c07221 */ /* 0x000fe20000010000 */
[C---:B------:R-:W-:Y:S01]  /*2d80*/  FMUL.FTZ R189, R3.reuse, R205 ;  /* 0x000000cd03bd7220 */ /* 0x040fe20000410000 */
[----:B------:R-:W-:Y:S02]  /*2d90*/  FFMA.FTZ R193, R190, R196, R193 ;  /* 0x000000c4bec17223 */ /* 0x000fe400000100c1 */
[----:B------:R-:W-:Y:S01]  /*2da0*/  FADD.FTZ R192, R192, R196 ;  /* 0x000000c4c0c07221 */ /* 0x000fe20000010000 */
[----:B------:R-:W-:Y:S01]  /*2db0*/  FMUL.FTZ R188, R3, R206 ;  /* 0x000000ce03bc7220 */ /* 0x000fe20000410000 */
[----:B------:R-:W-:Y:S02]  /*2dc0*/  FFMA.FTZ R193, R189, R197, R193 ;  /* 0x000000c5bdc17223 */ /* 0x000fe400000100c1 */
[----:B------:R-:W-:Y:S02]  /*2dd0*/  FADD.FTZ R192, R192, R197 ;  /* 0x000000c5c0c07221 */ /* 0x000fe40000010000 */
[----:B------:R-:W-:-:S02]  /*2de0*/  FFMA.FTZ R193, R188, R198, R193 ;  /* 0x000000c6bcc17223 */ /* 0x000fc400000100c1 */
[----:B------:R-:W-:Y:S01]  /*2df0*/  FADD.FTZ R192, R192, R198 ;  /* 0x000000c6c0c07221 */ /* 0x000fe20000010000 */
[----:B------:R-:W-:Y:S01]  /*2e00*/  FMUL.FTZ R204, R213, R248 ;  /* 0x000000f8d5cc7220 */ /* 0x000fe20000410000 */
[----:B------:R-:W-:Y:S01]  /*2e10*/  FMUL.FTZ R205, R194, R249 ;  /* 0x000000f9c2cd7220 */ /* 0x000fe20000410000 */
[----:B------:R-:W-:Y:S01]  /*2e20*/  FFMA.FTZ R194, R187, R203, R193 ;  /* 0x000000cbbbc27223 */ /* 0x000fe200000100c1 */
[----:B------:R-:W-:-:S04]  /*2e30*/  FADD.FTZ R192, R192, R203 ;  /* 0x000000cbc0c07221 */ /* 0x000fc80000010000 */
        /* <DEDUP_REMOVED lines=8> */
[----:B------:R-:W-:Y:S01]  /*2ec0*/  FFMA.FTZ R36, R244, R190, R36 ;  /* 0x000000bef4247223 */ /* 0x000fe20000010024 */
[----:B------:R-:W-:Y:S01]  /*2ed0*/  FFMA.FTZ R37, R245, R189, R37 ;  /* 0x000000bdf5257223 */ /* 0x000fe20000010025 */
[----:B------:R-:W-:Y:S01]  /*2ee0*/  FADD.FTZ R192, R193, R207 ;  /* 0x000000cfc1c07221 */ /* 0x000fe20000010000 */
[----:B------:R-:W-:Y:S01]  /*2ef0*/  FFMA.FTZ R38, R246, R188, R38 ;  /* 0x000000bcf6267223 */ /* 0x000fe20000010026 */
[----:B0-----:R-:W-:-:S07]  /*2f00*/  FFMA.FTZ R193, R199, R207, R194 ;  /* 0x000000cfc7c17223 */ /* 0x001fce00000100c2 */
.L_x_15769:
[----:B------:R-:W-:Y:S05]  /*2f10*/  BSYNC B1 ;  /* 0x0000000000017941 */ /* 0x000fea0003800000 */
.L_x_15767:
        /* <DEDUP_REMOVED lines=18> */
[----:B------:R0:W1:Y:S04]  /*3040*/  SHFL.BFLY PT, R208, R194, 0x10, 0x1f ;  /* 0x0e001f00c2d07f89 */ /* 0x00006800000e0000 */
[----:B------:R0:W2:Y:S02]  /*3050*/  SHFL.BFLY PT, R209, R195, 0x10, 0x1f ;  /* 0x0e001f00c3d17f89 */ /* 0x0000a400000e0000 */
.L_x_15863:
        /* <DEDUP_REMOVED lines=12> */
[----:B------:R-:W-:Y:S01]  /*3120*/  @!P6 ISETP.NE.U32.AND P4, PT, R2, RZ, PT ;  /* 0x000000ff0200e20c */ /* 0x000fe20003f85070 */
[----:B------:R-:W-:Y:S01]  /*3130*/  FMUL.FTZ R208, R195, UR10 ;  /* 0x0000000ac3d07c20 */ /* 0x000fe20008410000 */
[----:B------:R-:W-:-:S02]  /*3140*/  FSEL R209, R194, RZ, !P2 ;  /* 0x000000ffc2d17208 */ /* 0x000fc40005000000 */
        /* <DEDUP_REMOVED lines=27> */
.L_x_15772:
[----:B------:R-:W-:Y:S05]  /*3300*/  BSYNC B1 ;  /* 0x0000000000017941 */ /* 0x000fea0003800000 */
.L_x_15771:
        /* <DEDUP_REMOVED lines=16> */
.L_x_15774:
[----:B------:R-:W-:Y:S05]  /*3410*/  BSYNC B1 ;  /* 0x0000000000017941 */ /* 0x000fea0003800000 */
.L_x_15773:
        /* <DEDUP_REMOVED lines=11> */
.L_x_15776:
[----:B------:R-:W-:Y:S05]  /*34d0*/  BSYNC B1 ;  /* 0x0000000000017941 */ /* 0x000fea0003800000 */
.L_x_15775:
        /* <DEDUP_REMOVED lines=11> */
.L_x_15778:
[----:B------:R-:W-:Y:S05]  /*3590*/  BSYNC B1 ;  /* 0x0000000000017941 */ /* 0x000fea0003800000 */
.L_x_15777:
        /* <DEDUP_REMOVED lines=17> */
[----:B------:R-:W-:Y:S01]  /*36b0*/  @P5 FMUL.FTZ R233, R232, R236 ;  /* 0x000000ece8e95220 */ /* 0x000fe20000410000 */
[----:B------:R-:W-:Y:S02]  /*36c0*/  IADD3 R232, R210, 0x20, RZ ;  /* 0x00000020d2e87810 */ /* 0x000fe40007ffe0ff */
[----:B------:R-:W-:Y:S01]  /*36d0*/  @P5 FFMA.FTZ R85, R165, R235, R85 ;  /* 0x000000eba5555223 */ /* 0x000fe20000010055 */
[----:B------:R-:W-:Y:S01]  /*36e0*/  @P5 FFMA.FTZ R87, R167, R233, R87 ;  /* 0x000000e9a7575223 */ /* 0x000fe20000010057 */
[----:B------:R-:W-:Y:S02]  /*36f0*/  @P5 FMUL.FTZ R212, R234, R192 ;  /* 0x000000c0ead45220 */ /* 0x000fe40000410000 */
[----:B------:R-:W0:Y:S02]  /*3700*/  @P5 LDC.64 R192, c[0x0][0x220] ;  /* 0x00008800ffc05b82 */ /* 0x000e240000000a00 */
[----:B------:R-:W-:Y:S01]  /*3710*/  @P5 FFMA.FTZ R86, R166, R212, R86 ;  /* 0x000000d4a6565223 */ /* 0x000fe20000010056 */
[----:B-1----:R-:W-:-:S04]  /*3720*/  @P5 IMAD.WIDE.U32 R194, R210, 0x10, R194 ;  /* 0x00000010d2c25825 */ /* 0x002fc800078e00c2 */
[----:B0-----:R-:W-:-:S04]  /*3730*/  @P5 IMAD.WIDE.U32 R192, R232, 0x10, R192 ;  /* 0x00000010e8c05825 */ /* 0x001fc800078e00c0 */
[----:B--2---:R-:W-:Y:S01]  /*3740*/  @P5 FMUL.FTZ R172, R240, R213 ;  /* 0x000000d5f0ac5220 */ /* 0x004fe20000410000 */
[----:B---3--:R-:W-:Y:S01]  /*3750*/  @P5 FMUL.FTZ R173, R239, R235 ;  /* 0x000000ebefad5220 */ /* 0x008fe20000410000 */
[----:B----4-:R-:W-:Y:S01]  /*3760*/  @P5 FMUL.FTZ R174, R238, R212 ;  /* 0x000000d4eeae5220 */ /* 0x010fe20000410000 */
[----:B------:R-:W-:Y:S02]  /*3770*/  @P5 FMUL.FTZ R175, R237, R233 ;  /* 0x000000e9edaf5220 */ /* 0x000fe40000410000 */
[----:B------:R-:W0:Y:S03]  /*3780*/  @P5 LDC R237, c[0x0][0x29c] ;  /* 0x0000a700ffed5b82 */ /* 0x000e260000000800 */
[----:B------:R1:W-:Y:S04]  /*3790*/  @P5 STG.E.128 desc[UR4][R194.64], R172 ;  /* 0x000000acc2005986 */ /* 0x0003e8000c101d04 */
[----:B------:R2:W5:Y:S01]  /*37a0*/  @P5 LDG.E.128 R164, desc[UR4][R192.64] ;  /* 0x00000004c0a45981 */ /* 0x000562000c1e1d00 */
[C---:B------:R-:W-:Y:S01]  /*37b0*/  @!P6 ISETP.NE.U32.AND P3, PT, R2.reuse, RZ, PT ;  /* 0x000000ff0200e20c */ /* 0x040fe20003f65070 */
[----:B------:R-:W-:Y:S01]  /*37c0*/  BSSY B1, `(.L_x_15779) ;  /* 0x000000f000017945 */ /* 0x000fe20003800000 */
[----:B------:R-:W-:-:S02]  /*37d0*/  @!P6 ISETP.NE.U32.AND P4, PT, R2, RZ, PT ;  /* 0x000000ff0200e20c */ /* 0x000fc40003f85070 */
[----:B------:R-:W-:Y:S02]  /*37e0*/  @!P6 ISETP.NE.AND.EX P3, PT, R0, RZ, PT, P3 ;  /* 0x000000ff0000e20c */ /* 0x000fe40003f65330 */
[----:B------:R-:W-:Y:S02]  /*37f0*/  @!P6 ISETP.NE.U32.AND P2, PT, R2, RZ, PT ;  /* 0x000000ff0200e20c */ /* 0x000fe40003f45070 */
[----:B------:R-:W-:Y:S01]  /*3800*/  @!P6 FSEL R234, R128, RZ, P3 ;  /* 0x000000ff80eae208 */ /* 0x000fe20001800000 */
[----:B-1----:R-:W1:Y:S01]  /*3810*/  @P1 LDC.64 R194, c[0x0][0x308] ;  /* 0x0000c200ffc21b82 */ /* 0x002e620000000a00 */
[----:B--2---:R-:W-:Y:S09]  /*3820*/  @!P6 BRA `(.L_x_15780) ;  /* 0x000000000020e947 */ /* 0x004ff20003800000 */
        /* <DEDUP_REMOVED lines=8> */
.L_x_15780:
[----:B------:R-:W-:Y:S05]  /*38b0*/  BSYNC B1 ;  /* 0x0000000000017941 */ /* 0x000fea0003800000 */
.L_x_15779:
[----:B------:R-:W1:Y:S01]  /*38c0*/  LDL.LU R192, [R1+0x30] ;  /* 0x0000300001c07983 */ /* 0x000e620000300800 */
[----:B------:R-:W-:Y:S01]  /*38d0*/  @!P6 ISETP.NE.U32.AND P3, PT, R2, RZ, PT ;  /* 0x000000ff0200e20c */ /* 0x000fe20003f65070 */
[----:B------:R-:W-:Y:S01]  /*38e0*/  BSSY B1, `(.L_x_15781) ;  /* 0x000000f000017945 */ /* 0x000fe20003800000 */
[C---:B------:R-:W-:Y:S02]  /*38f0*/  @!P6 ISETP.NE.AND.EX P4, PT, R0.reuse, RZ, PT, P4 ;  /* 0x000000ff0000e20c */ /* 0x040fe40003f85340 */
[C---:B------:R-:W-:Y:S02]  /*3900*/  @!P6 ISETP.NE.AND.EX P3, PT, R0.reuse, RZ, PT, P3 ;  /* 0x000000ff0000e20c */ /* 0x040fe40003f65330 */
[----:B------:R-:W-:Y:S02]  /*3910*/  @!P6 ISETP.NE.AND.EX P2, PT, R0, RZ, PT, P2 ;  /* 0x000000ff0000e20c */ /* 0x000fe40003f45320 */
[----:B------:R-:W-:Y:S01]  /*3920*/  @!P6 FSEL R236, R129, RZ, P3 ;  /* 0x000000ff81ece208 */ /* 0x000fe20001800000 */
[----:B-1----:R-:W-:Y:S01]  /*3930*/  @P1 IMAD.WIDE.U32 R212, R192, 0x10, R194 ;  /* 0x00000010c0d41825 */ /* 0x002fe200078e00c2 */
        /* <DEDUP_REMOVED lines=9> */
.L_x_15782:
[----:B------:R-:W-:Y:S05]  /*39d0*/  BSYNC B1 ;  /* 0x0000000000017941 */ /* 0x000fea0003800000 */
.L_x_15781:
        /* <DEDUP_REMOVED lines=11> */
.L_x_15784:
[----:B------:R-:W-:Y:S05]  /*3a90*/  BSYNC B1 ;  /* 0x0000000000017941 */ /* 0x000fea0003800000 */
.L_x_15783:
        /* <DEDUP_REMOVED lines=11> */
.L_x_15786:
[----:B------:R-:W-:Y:S05]  /*3b50*/  BSYNC B1 ;  /* 0x0000000000017941 */ /* 0x000fea0003800000 */
.L_x_15785:
[----:B------:R-:W2:Y:S04]  /*3b60*/  LDL R241, [R1+0x118] ;  /* 0x0001180001f17983 */ /* 0x000ea80000100800 */
[----:B------:R-:W3:Y:S04]  /*3b70*/  LDL R240, [R1+0x11c] ;  /* 0x00011c0001f07983 */ /* 0x000ee80000100800 */
[----:B------:R-:W4:Y:S04]  /*3b80*/  LDL R239, [R1+0x120] ;  /* 0x0001200001ef7983 */ /* 0x000f280000100800 */
[----:B------:R-:W4:Y:S01]  /*3b90*/  LDL R238, [R1+0x124] ;  /* 0x0001240001ee7983 */ /* 0x000f220000100800 */
[C---:B------:R-:W-:Y:S01]  /*3ba0*/  SEL R192, R234.reuse, R168, P0 ;  /* 0x000000a8eac07207 */ /* 0x040fe20000000000 */
[----:B0-----:R-:W-:Y:S01]  /*3bb0*/  @P5 FMUL.FTZ R234, R234, R237 ;  /* 0x000000edeaea5220 */ /* 0x001fe20000410000 */
[----:B------:R-:W-:-:S02]  /*3bc0*/  SEL R193, R236, R169, P0 ;  /* 0x000000a9ecc17207 */ /* 0x000fc40000000000 */
[----:B------:R-:W-:Y:S01]  /*3bd0*/  SEL R194, R235, R170, P0 ;  /* 0x000000aaebc27207 */ /* 0x000fe20000000000 */
[----:B-----5:R-:W-:Y:S01]  /*3be0*/  @P5 FFMA.FTZ R88, R164, R234, R88 ;  /* 0x000000eaa4585223 */ /* 0x020fe20000010058 */
[----:B------:R-:W-:-:S05]  /*3bf0*/  SEL R195, R233, R171, P0 ;  /* 0x000000abe9c37207 */ /* 0x000fca0000000000 */
[----:B------:R0:W-:Y:S02]  /*3c00*/  @P1 STG.E.128 desc[UR4][R212.64], R192 ;  /* 0x000000c0d4001986 */ /* 0x0001e4000c101d04 */
[----:B0-----:R-:W0:Y:S08]  /*3c10*/  @P5 LDC R193, c[0x0][0x29c] ;  /* 0x0000a700ffc15b82 */ /* 0x001e300000000800 */
[----:B------:R-:W1:Y:S08]  /*3c20*/  @P5 LDC R192, c[0x0][0x29c] ;  /* 0x0000a700ffc05b82 */ /* 0x000e700000000800 */
[----:B------:R-:W1:Y:S08]  /*3c30*/  @P5 LDC.64 R194, c[0x0][0x2f8] ;  /* 0x0000be00ffc25b82 */ /* 0x000e700000000a00 */
[----:B------:R-:W1:Y:S01]  /*3c40*/  @P5 LDC R213, c[0x0][0x29c] ;  /* 0x0000a700ffd55b82 */ /* 0x000e620000000800 */
[----:B0-----:R-:W-:-:S04]  /*3c50*/  @P5 FMUL.FTZ R236, R236, R193 ;  /* 0x000000c1ecec5220 */ /* 0x001fc80000410000 */
[----:B------:R-:W-:Y:S01]  /*3c60*/  @P5 FFMA.FTZ R89, R165, R236, R89 ;  /* 0x000000eca5595223 */ /* 0x000fe20000010059 */
[----:B-1----:R-:W-:Y:S02]  /*3c70*/  @P5 FMUL.FTZ R212, R235, R192 ;  /* 0x000000c0ebd45220 */ /* 0x002fe40000410000 */
[----:B------:R-:W0:Y:S02]  /*3c80*/  @P5 LDC.64 R192, c[0x0][0x220] ;  /* 0x00008800ffc05b82 */ /* 0x000e240000000a00 */
[----:B------:R-:W-:Y:S01]  /*3c90*/  @P5 FFMA.FTZ R90, R166, R212, R90 ;  /* 0x000000d4a65a5223 */ /* 0x000fe2000001005a */
[----:B------:R-:W-:Y:S01]  /*3ca0*/  @P5 IMAD.WIDE.U32 R194, R232, 0x10, R194 ;  /* 0x00000010e8c25825 */ /* 0x000fe200078e00c2 */
[----:B------:R-:W-:-:S03]  /*3cb0*/  IADD3 R232, R210, 0x40, RZ ;  /* 0x00000040d2e87810 */ /* 0x000fc60007ffe0ff */
[----:B------:R-:W-:-:S04]  /*3cc0*/  @P5 FMUL.FTZ R213, R233, R213 ;  /* 0x000000d5e9d55220 */ /* 0x000fc80000410000 */
[----:B------:R-:W-:Y:S01]  /*3cd0*/  @P5 FFMA.FTZ R91, R167, R213, R91 ;  /* 0x000000d5a75b5223 */ /* 0x000fe2000001005b */
[----:B0-----:R-:W-:-:S04]  /*3ce0*/  @P5 IMAD.WIDE.U32 R192, R232, 0x10, R192 ;  /* 0x00000010e8c05825 */ /* 0x001fc800078e00c0 */
        /* <DEDUP_REMOVED lines=12> */
[----:B0-----:R-:W0:Y:S01]  /*3db0*/  @P1 LDC.64 R194, c[0x0][0x308] ;  /* 0x0000c200ffc21b82 */ /* 0x001e220000000a00 */
[----:B-1----:R-:W-:Y:S09]  /*3dc0*/  @!P6 BRA `(.L_x_15788) ;  /* 0x000000000020e947 */ /* 0x002ff20003800000 */
        /* <DEDUP_REMOVED lines=8> */
.L_x_15788:
[----:B------:R-:W-:Y:S05]  /*3e50*/  BSYNC B1 ;  /* 0x0000000000017941 */ /* 0x000fea0003800000 */
.L_x_15787:
[----:B------:R-:W0:Y:S01]  /*3e60*/  LDL.LU R192, [R1+0x34] ;  /* 0x0000340001c07983 */ /* 0x000e220000300800 */
        /* <DEDUP_REMOVED lines=16> */
.L_x_15790:
[----:B------:R-:W-:Y:S05]  /*3f70*/  BSYNC B1 ;  /* 0x0000000000017941 */ /* 0x000fea0003800000 */
.L_x_15789:
        /* <DEDUP_REMOVED lines=11> */
.L_x_15792:
[----:B------:R-:W-:Y:S05]  /*4030*/  BSYNC B1 ;  /* 0x0000000000017941 */ /* 0x000fea0003800000 */
.L_x_15791:
        /* <DEDUP_REMOVED lines=11> */
.L_x_15794:
[----:B------:R-:W-:Y:S05]  /*40f0*/  BSYNC B1 ;  /* 0x0000000000017941 */ /* 0x000fea0003800000 */
.L_x_15793:
        /* <DEDUP_REMOVED lines=17> */
[----:B------:R-:W-:Y:S01]  /*4210*/  @P5 FFMA.FTZ R92, R164, R213, R92 ;  /* 0x000000d5a45c5223 */ /* 0x000fe2000001005c */
[----:B-1----:R-:W-:-:S04]  /*4220*/  @P5 FMUL.FTZ R234, R236, R193 ;  /* 0x000000c1ecea5220 */ /* 0x002fc80000410000 */
[----:B------:R-:W-:Y:S01]  /*4230*/  @P5 FFMA.FTZ R93, R165, R234, R93 ;  /* 0x000000eaa55d5223 */ /* 0x000fe2000001005d */
[----:B------:R-:W-:Y:S02]  /*4240*/  @P5 FMUL.FTZ R212, R235, R192 ;  /* 0x000000c0ebd45220 */ /* 0x000fe40000410000 */
[----:B------:R-:W0:Y:S02]  /*4250*/  @P5 LDC.64 R192, c[0x0][0x220] ;  /* 0x00008800ffc05b82 */ /* 0x000e240000000a00 */
[----:B------:R-:W-:Y:S01]  /*4260*/  @P5 FFMA.FTZ R94, R166, R212, R94 ;  /* 0x000000d4a65e5223 */ /* 0x000fe2000001005e */
[----:B------:R-:W-:Y:S01]  /*4270*/  @P5 IMAD.WIDE.U32 R194, R232, 0x10, R194 ;  /* 0x00000010e8c25825 */ /* 0x000fe200078e00c2 */
[----:B------:R-:W-:-:S05]  /*4280*/  IADD3 R232, R210, 0x60, RZ ;  /* 0x00000060d2e87810 */ /* 0x000fca0007ffe0ff */
[----:B0-----:R-:W-:Y:S01]  /*4290*/  @P5 IMAD.WIDE.U32 R192, R232, 0x10, R192 ;  /* 0x00000010e8c05825 */ /* 0x001fe200078e00c0 */
[----:B------:R-:W-:Y:S01]  /*42a0*/  @!P6 ISETP.NE.U32.AND P3, PT, R2, RZ, PT ;  /* 0x000000ff0200e20c */ /* 0x000fe20003f65070 */
[----:B------:R-:W-:Y:S03]  /*42b0*/  BSSY B1, `(.L_x_15795) ;  /* 0x0000015000017945 */ /* 0x000fe60003800000 */
[----:B------:R-:W-:Y:S02]  /*42c0*/  @!P6 ISETP.NE.AND.EX P3, PT, R0, RZ, PT, P3 ;  /* 0x000000ff0000e20c */ /* 0x000fe40003f65330 */
[C---:B------:R-:W-:Y:S02]  /*42d0*/  @!P6 ISETP.NE.U32.AND P4, PT, R2.reuse, RZ, PT ;  /* 0x000000ff0200e20c */ /* 0x040fe40003f85070 */
[----:B------:R-:W-:Y:S01]  /*42e0*/  @!P6 ISETP.NE.U32.AND P2, PT, R2, RZ, PT ;  /* 0x000000ff0200e20c */ /* 0x000fe20003f45070 */
[----:B--2---:R-:W-:Y:S01]  /*42f0*/  @P5 FMUL.FTZ R172, R241, R213 ;  /* 0x000000d5f1ac5220 */ /* 0x004fe20000410000 */
[----:B---3--:R-:W-:Y:S01]  /*4300*/  @P5 FMUL.FTZ R173, R240, R234 ;  /* 0x000000eaf0ad5220 */ /* 0x008fe20000410000 */
[----:B----4-:R-:W-:Y:S01]  /*4310*/  @P5 FMUL.FTZ R174, R239, R212 ;  /* 0x000000d4efae5220 */ /* 0x010fe20000410000 */
[----:B------:R-:W-:-:S05]  /*4320*/  @P5 FMUL.FTZ R175, R238, R233 ;  /* 0x000000e9eeaf5220 */ /* 0x000fca0000410000 */
[----:B------:R0:W-:Y:S04]  /*4330*/  @P5 STG.E.128 desc[UR4][R194.64], R172 ;  /* 0x000000acc2005986 */ /* 0x0001e8000c101d04 */
[----:B------:R1:W5:Y:S01]  /*4340*/  @P5 LDG.E.128 R164, desc[UR4][R192.64] ;  /* 0x00000004c0a45981 */ /* 0x000362000c1e1d00 */
[----:B------:R-:W-:Y:S01]  /*4350*/  @!P6 FSEL R234, R136, RZ, P3 ;  /* 0x000000ff88eae208 */ /* 0x000fe20001800000 */
[----:B-1----:R-:W1:Y:S01]  /*4360*/  @P1 LDC.64 R192, c[0x0][0x308] ;  /* 0x0000c200ffc01b82 */ /* 0x002e620000000a00 */
[----:B------:R-:W-:Y:S05]  /*4370*/  @!P6 BRA `(.L_x_15796) ;  /* 0x000000000020e947 */ /* 0x000fea0003800000 */
[----:B------:R-:W0:Y:S04]  /*4380*/  LDL R239, [R1+0xc] ;  /* 0x00000c0001ef7983 */ /* 0x000e280000100800 */
[----:B------:R-:W2:Y:S01]  /*4390*/  LDL R238, [R1+0x5c] ;  /* 0x00005c0001ee7983 */ /* 0x000ea20000100800 */
[----:B------:R-:W-:-:S04]  /*43a0*/  ISETP.NE.U32.AND P3, PT, R2, RZ, PT ;  /* 0x000000ff0200720c */ /* 0x000fc80003f65070 */
[----:B------:R-:W-:Y:S01]  /*43b0*/  ISETP.NE.AND.EX P3, PT, R0, RZ, PT, P3 ;  /* 0x000000ff0000720c */ /* 0x000fe20003f65330 */
[----:B0-----:R-:W-:-:S04]  /*43c0*/  FFMA.FTZ R194, R239, R208, R209 ;  /* 0x000000d0efc27223 */ /* 0x001fc800000100d1 */
[----:B--2---:R-:W-:-:S04]  /*43d0*/  FADD.FTZ R194, R238, -R194 ;  /* 0x800000c2eec27221 */ /* 0x004fc80000010000 */
[----:B------:R-:W-:-:S04]  /*43e0*/  FMUL.FTZ R234, R3, R194 ;  /* 0x000000c203ea7220 */ /* 0x000fc80000410000 */
[----:B------:R-:W-:-:S07]  /*43f0*/  @P3 FADD.FTZ R234, R136, R234 ;  /* 0x000000ea88ea3221 */ /* 0x000fce0000010000 */
.L_x_15796:
[----:B------:R-:W-:Y:S05]  /*4400*/  BSYNC B1 ;  /* 0x0000000000017941 */ /* 0x000fea0003800000 */
.L_x_15795:
[----:B0-----:R-:W1:Y:S01]  /*4410*/  LDL.LU R194, [R1+0x38] ;  /* 0x0000380001c27983 */ /* 0x001e620000300800 */
        /* <DEDUP_REMOVED lines=16> */
.L_x_15798:
[----:B------:R-:W-:Y:S05]  /*4520*/  BSYNC B1 ;  /* 0x0000000000017941 */ /* 0x000fea0003800000 */
.L_x_15797:
        /* <DEDUP_REMOVED lines=11> */
.L_x_15800:
[----:B------:R-:W-:Y:S05]  /*45e0*/  BSYNC B1 ;  /* 0x0000000000017941 */ /* 0x000fea0003800000 */
.L_x_15799:
        /* <DEDUP_REMOVED lines=11> */
.L_x_15802:
[----:B------:R-:W-:Y:S05]  /*46a0*/  BSYNC B1 ;  /* 0x0000000000017941 */ /* 0x000fea0003800000 */
.L_x_15801:
        /* <DEDUP_REMOVED lines=30> */
[----:B------:R-:W-:Y:S02]  /*4890*/  @!P6 ISETP.NE.U32.AND P2, PT, R2, RZ, PT ;  /* 0x000000ff0200e20c */ /* 0x000fe40003f45070 */
[----:B------:R-:W-:Y:S01]  /*48a0*/  @!P6 FSEL R236, R140, RZ, P3 ;  /* 0x000000ff8cece208 */ /* 0x000fe20001800000 */
[----:B--2---:R-:W-:Y:S01]  /*48b0*/  @P5 FMUL.FTZ R172, R241, R213 ;  /* 0x000000d5f1ac5220 */ /* 0x004fe20000410000 */
[----:B---3--:R-:W-:Y:S01]  /*48c0*/  @P5 FMUL.FTZ R173, R240, R234 ;  /* 0x000000eaf0ad5220 */ /* 0x008fe20000410000 */
[----:B----4-:R-:W-:Y:S01]  /*48d0*/  @P5 FMUL.FTZ R174, R239, R212 ;  /* 0x000000d4efae5220 */ /* 0x010fe20000410000 */
[----:B------:R-:W-:-:S05]  /*48e0*/  @P5 FMUL.FTZ R175, R238, R233 ;  /* 0x000000e9eeaf5220 */ /* 0x000fca0000410000 */
[----:B------:R0:W-:Y:S04]  /*48f0*/  @P5 STG.E.128 desc[UR4][R194.64], R172 ;  /* 0x000000acc2005986 */ /* 0x0001e8000c101d04 */
[----:B------:R1:W5:Y:S02]  /*4900*/  @P5 LDG.E.128 R164, desc[UR4][R192.64] ;  /* 0x00000004c0a45981 */ /* 0x000364000c1e1d00 */
[----:B-1----:R-:W1:Y:S01]  /*4910*/  @P1 LDC.64 R192, c[0x0][0x308] ;  /* 0x0000c200ffc01b82 */ /* 0x002e620000000a00 */
[----:B------:R-:W-:Y:S05]  /*4920*/  @!P6 BRA `(.L_x_15804) ;  /* 0x00000000001ce947 */ /* 0x000fea0003800000 */
[----:B------:R-:W2:Y:S01]  /*4930*/  LDL R238, [R1+0x10] ;  /* 0x0000100001ee7983 */ /* 0x000ea20000100800 */
[----:B------:R-:W-:Y:S01]  /*4940*/  ISETP.NE.U32.AND P3, PT, R2, RZ, PT ;  /* 0x000000ff0200720c */ /* 0x000fe20003f65070 */
[----:B0-----:R-:W-:-:S03]  /*4950*/  FFMA.FTZ R194, R225, R208, R209 ;  /* 0x000000d0e1c27223 */ /* 0x001fc600000100d1 */
[----:B------:R-:W-:Y:S01]  /*4960*/  ISETP.NE.AND.EX P3, PT, R0, RZ, PT, P3 ;  /* 0x000000ff0000720c */ /* 0x000fe20003f65330 */
[----:B--2---:R-:W-:-:S04]  /*4970*/  FADD.FTZ R194, R238, -R194 ;  /* 0x800000c2eec27221 */ /* 0x004fc80000010000 */
[----:B------:R-:W-:-:S08]  /*4980*/  FMUL.FTZ R236, R3, R194 ;  /* 0x000000c203ec7220 */ /* 0x000fd00000410000 */
[----:B------:R-:W-:-:S07]  /*4990*/  @P3 FADD.FTZ R236, R140, R236 ;  /* 0x000000ec8cec3221 */ /* 0x000fce0000010000 */
.L_x_15804:
[----:B------:R-:W-:Y:S05]  /*49a0*/  BSYNC B1 ;  /* 0x0000000000017941 */ /* 0x000fea0003800000 */
.L_x_15803:
[----:B------:R-:W-:Y:S01]  /*49b0*/  @!P6 ISETP.NE.U32.AND P3, PT, R2, RZ, PT ;  /* 0x000000ff0200e20c */ /* 0x000fe20003f65070 */
[----:B------:R-:W-:Y:S01]  /*49c0*/  BSSY B1, `(.L_x_15805) ;  /* 0x000000e000017945 */ /* 0x000fe20003800000 */
[----:B0-----:R-:W-:Y:S02]  /*49d0*/  @P1 IADD3 R194, R252, 0x80, RZ ;  /* 0x00000080fcc21810 */ /* 0x001fe40007ffe0ff */
[C---:B------:R-:W-:Y:S02]  /*49e0*/  @!P6 ISETP.NE.AND.EX P3, PT, R0.reuse, RZ, PT, P3 ;  /* 0x000000ff0000e20c */ /* 0x040fe40003f65330 */
[----:B------:R-:W-:Y:S01]  /*49f0*/  @!P6 ISETP.NE.AND.EX P4, PT, R0, RZ, PT, P4 ;  /* 0x000000ff0000e20c */ /* 0x000fe20003f85340 */
[----:B-1----:R-:W-:Y:S01]  /*4a00*/  @P1 IMAD.WIDE.U32 R212, R194, 0x10, R192 ;  /* 0x00000010c2d41825 */ /* 0x002fe200078e00c0 */
        /* <DEDUP_REMOVED lines=9> */
.L_x_15806:
[----:B------:R-:W-:Y:S05]  /*4aa0*/  BSYNC B1 ;  /* 0x0000000000017941 */ /* 0x000fea0003800000 */
.L_x_15805:
        /* <DEDUP_REMOVED lines=9> */
.L_x_15808:
[----:B------:R-:W-:Y:S05]  /*4b40*/  BSYNC B1 ;  /* 0x0000000000017941 */ /* 0x000fea0003800000 */
.L_x_15807:
        /* <DEDUP_REMOVED lines=9> */
.L_x_15810:
[----:B------:R-:W-:Y:S05]  /*4be0*/  BSYNC B1 ;  /* 0x0000000000017941 */ /* 0x000fea0003800000 */
.L_x_15809:
        /* <DEDUP_REMOVED lines=25> */
[----:B0-----:R-:W-:Y:S01]  /*4d80*/  @P5 IMAD.WIDE.U32 R192, R232, 0x10, R192 ;  /* 0x00000010e8c05825 */ /* 0x001fe200078e00c0 */
[----:B------:R-:W-:Y:S01]  /*4d90*/  @!P6 ISETP.NE.U32.AND P3, PT, R2, RZ, PT ;  /* 0x000000ff0200e20c */ /* 0x000fe20003f65070 */
[----:B------:R-:W-:Y:S03]  /*4da0*/  BSSY B1, `(.L_x_15811) ;  /* 0x0000013000017945 */ /* 0x000fe60003800000 */
[----:B------:R-:W-:Y:S02]  /*4db0*/  @!P6 ISETP.NE.AND.EX P3, PT, R0, RZ, PT, P3 ;  /* 0x000000ff0000e20c */ /* 0x000fe40003f65330 */
[C---:B------:R-:W-:Y:S02]  /*4dc0*/  @!P6 ISETP.NE.U32.AND P4, PT, R2.reuse, RZ, PT ;  /* 0x000000ff0200e20c */ /* 0x040fe40003f85070 */
[----:B------:R-:W-:-:S02]  /*4dd0*/  @!P6 ISETP.NE.U32.AND P2, PT, R2, RZ, PT ;  /* 0x000000ff0200e20c */ /* 0x000fc40003f45070 */
        /* <DEDUP_REMOVED lines=9> */
[----:B------:R-:W-:Y:S01]  /*4e70*/  ISETP.NE.U32.AND P3, PT, R2, RZ, PT ;  /* 0x000000ff0200720c */ /* 0x000fe20003f65070 */
[----:B0-----:R-:W-:-:S03]  /*4e80*/  FFMA.FTZ R194, R218, R208, R209 ;  /* 0x000000d0dac27223 */ /* 0x001fc600000100d1 */
[----:B------:R-:W-:Y:S01]  /*4e90*/  ISETP.NE.AND.EX P3, PT, R0, RZ, PT, P3 ;  /* 0x000000ff0000720c */ /* 0x000fe20003f65330 */
[----:B------:R-:W-:-:S04]  /*4ea0*/  FADD.FTZ R194, R228, -R194 ;  /* 0x800000c2e4c27221 */ /* 0x000fc80000010000 */
[----:B------:R-:W-:-:S08]  /*4eb0*/  FMUL.FTZ R236, R3, R194 ;  /* 0x000000c203ec7220 */ /* 0x000fd00000410000 */
[----:B------:R-:W-:-:S07]  /*4ec0*/  @P3 FADD.FTZ R236, R144, R236 ;  /* 0x000000ec90ec3221 */ /* 0x000fce0000010000 */
.L_x_15812:
[----:B------:R-:W-:Y:S05]  /*4ed0*/  BSYNC B1 ;  /* 0x0000000000017941 */ /* 0x000fea0003800000 */
.L_x_15811:
        /* <DEDUP_REMOVED lines=15> */
.L_x_15814:
[----:B------:R-:W-:Y:S05]  /*4fd0*/  BSYNC B1 ;  /* 0x0000000000017941 */ /* 0x000fea0003800000 */
.L_x_15813:
        /* <DEDUP_REMOVED lines=9> */
.L_x_15816:
[----:B------:R-:W-:Y:S05]  /*5070*/  BSYNC B1 ;  /* 0x0000000000017941 */ /* 0x000fea0003800000 */
.L_x_15815:
        /* <DEDUP_REMOVED lines=9> */
.L_x_15818:
[----:B------:R-:W-:Y:S05]  /*5110*/  BSYNC B1 ;  /* 0x0000000000017941 */ /* 0x000fea0003800000 */
.L_x_15817:
        /* <DEDUP_REMOVED lines=46> */
.L_x_15820:
[----:B------:R-:W-:Y:S05]  /*5400*/  BSYNC B1 ;  /* 0x0000000000017941 */ /* 0x000fea0003800000 */
.L_x_15819:
        /* <DEDUP_REMOVED lines=15> */
.L_x_15822:
[----:B------:R-:W-:Y:S05]  /*5500*/  BSYNC B1 ;  /* 0x0000000000017941 */ /* 0x000fea0003800000 */
.L_x_15821:
        /* <DEDUP_REMOVED lines=9> */
.L_x_15824:
[----:B------:R-:W-:Y:S05]  /*55a0*/  BSYNC B1 ;  /* 0x0000000000017941 */ /* 0x000fea0003800000 */
.L_x_15823:
        /* <DEDUP_REMOVED lines=9> */
.L_x_15826:
[----:B------:R-:W-:Y:S05]  /*5640*/  BSYNC B1 ;  /* 0x0000000000017941 */ /* 0x000fea0003800000 */
.L_x_15825:
        /* <DEDUP_REMOVED lines=46> */
.L_x_15828:
[----:B------:R-:W-:Y:S05]  /*5930*/  BSYNC B1 ;  /* 0x0000000000017941 */ /* 0x000fea0003800000 */
.L_x_15827:
        /* <DEDUP_REMOVED lines=15> */
.L_x_15830:
[----:B------:R-:W-:Y:S05]  /*5a30*/  BSYNC B1 ;  /* 0x0000000000017941 */ /* 0x000fea0003800000 */
.L_x_15829:
        /* <DEDUP_REMOVED lines=9> */
.L_x_15832:
[----:B------:R-:W-:Y:S05]  /*5ad0*/  BSYNC B1 ;  /* 0x0000000000017941 */ /* 0x000fea0003800000 */
.L_x_15831:
        /* <DEDUP_REMOVED lines=9> */
.L_x_15834:
[----:B------:R-:W-:Y:S05]  /*5b70*/  BSYNC B1 ;  /* 0x0000000000017941 */ /* 0x000fea0003800000 */
.L_x_15833:
        /* <DEDUP_REMOVED lines=46> */
.L_x_15836:
[----:B------:R-:W-:Y:S05]  /*5e60*/  BSYNC B1 ;  /* 0x0000000000017941 */ /* 0x000fea0003800000 */
.L_x_15835:
        /* <DEDUP_REMOVED lines=15> */
.L_x_15838:
[----:B------:R-:W-:Y:S05]  /*5f60*/  BSYNC B1 ;  /* 0x0000000000017941 */ /* 0x000fea0003800000 */
.L_x_15837:
        /* <DEDUP_REMOVED lines=9> */
.L_x_15840:
[----:B------:R-:W-:Y:S05]  /*6000*/  BSYNC B1 ;  /* 0x0000000000017941 */ /* 0x000fea0003800000 */
.L_x_15839:
        /* <DEDUP_REMOVED lines=9> */
.L_x_15842:
[----:B------:R-:W-:Y:S05]  /*60a0*/  BSYNC B1 ;  /* 0x0000000000017941 */ /* 0x000fea0003800000 */
.L_x_15841:
        /* <DEDUP_REMOVED lines=8> */
[----:B------:R-:W-:-:S03]  /*6130*/  SEL R195, R235, R171, P0 ;  /* 0x000000abebc37207 */ /* 0x000fc60000000000 */
[----:B------:R-:W1:Y:S02]  /*6140*/  @P5 LDC R237, c[0x0][0x29c] ;  /* 0x0000a700ffed5b82 */ /* 0x000e640000000800 */
[----:B------:R0:W-:Y:S02]  /*6150*/  @P1 STG.E.128 desc[UR4][R212.64], R192 ;  /* 0x000000c0d4001986 */ /* 0x0001e4000c101d04 */
[----:B0-----:R-:W-:-:S04]  /*6160*/  @P5 FMUL.FTZ R233, R233, R238 ;  /* 0x000000eee9e95220 */ /* 0x001fc80000410000 */
[----:B------:R-:W0:Y:S01]  /*6170*/  @P5 LDC R192, c[0x0][0x29c] ;  /* 0x0000a700ffc05b82 */ /* 0x000e220000000800 */
[----:B-----5:R-:W-:Y:S01]  /*6180*/  @P5 FFMA.FTZ R117, R165, R233, R117 ;  /* 0x000000e9a5755223 */ /* 0x020fe20000010075 */
[----:B-1----:R-:W-:-:S06]  /*6190*/  @P5 FMUL.FTZ R235, R235, R237 ;  /* 0x000000edebeb5220 */ /* 0x002fcc0000410000 */
[----:B------:R-:W1:Y:S01]  /*61a0*/  @P5 LDC R213, c[0x0][0x29c] ;  /* 0x0000a700ffd55b82 */ /* 0x000e620000000800 */
[----:B------:R-:W-:-:S07]  /*61b0*/  @P5 FFMA.FTZ R119, R167, R235, R119 ;  /* 0x000000eba7775223 */ /* 0x000fce0000010077 */
[----:B------:R-:W1:Y:S01]  /*61c0*/  @P5 LDC.64 R194, c[0x0][0x2f8] ;  /* 0x0000be00ffc25b82 */ /* 0x000e620000000a00 */
[----:B0-----:R-:W-:-:S07]  /*61d0*/  @P5 FMUL.FTZ R212, R236, R192 ;  /* 0x000000c0ecd45220 */ /* 0x001fce0000410000 */
[----:B------:R-:W0:Y:S01]  /*61e0*/  @P5 LDC.64 R192, c[0x0][0x220] ;  /* 0x00008800ffc05b82 */ /* 0x000e220000000a00 */
[----:B------:R-:W-:Y:S01]  /*61f0*/  @P5 FFMA.FTZ R116, R164, R212, R116 ;  /* 0x000000d4a4745223 */ /* 0x000fe20000010074 */
[----:B-1----:R-:W-:-:S04]  /*6200*/  @P5 FMUL.FTZ R213, R234, R213 ;  /* 0x000000d5ead55220 */ /* 0x002fc80000410000 */
[----:B------:R-:W-:Y:S01]  /*6210*/  @P5 FFMA.FTZ R118, R166, R213, R118 ;  /* 0x000000d5a6765223 */ /* 0x000fe20000010076 */
[----:B------:R-:W-:Y:S01]  /*6220*/  @P5 IMAD.WIDE.U32 R194, R232, 0x10, R194 ;  /* 0x00000010e8c25825 */ /* 0x000fe200078e00c2 */
[----:B------:R-:W-:Y:S01]  /*6230*/  @!P6 ISETP.NE.U32.AND P2, PT, R2, RZ, PT ;  /* 0x000000ff0200e20c */ /* 0x000fe20003f45070 */
[----:B------:R-:W-:Y:S03]  /*6240*/  BSSY B1, `(.L_x_15843) ;  /* 0x0000015000017945 */ /* 0x000fe60003800000 */
[----:B------:R-:W-:Y:S01]  /*6250*/  @!P6 ISETP.NE.AND.EX P2, PT, R0, RZ, PT, P2 ;  /* 0x000000ff0000e20c */ /* 0x000fe20003f45320 */
[----:B--2---:R-:W-:Y:S01]  /*6260*/  @P5 FMUL.FTZ R172, R242, R212 ;  /* 0x000000d4f2ac5220 */ /* 0x004fe20000410000 */
[----:B---3--:R-:W-:Y:S01]  /*6270*/  @P5 FMUL.FTZ R173, R241, R233 ;  /* 0x000000e9f1ad5220 */ /* 0x008fe20000410000 */
[----:B----4-:R-:W-:Y:S01]  /*6280*/  @P5 FMUL.FTZ R174, R240, R213 ;  /* 0x000000d5f0ae5220 */ /* 0x010fe20000410000 */
[----:B------:R-:W-:-:S05]  /*6290*/  @P5 FMUL.FTZ R175, R239, R235 ;  /* 0x000000ebefaf5220 */ /* 0x000fca0000410000 */
[----:B------:R1:W-:Y:S02]  /*62a0*/  @P5 STG.E.128 desc[UR4][R194.64], R172 ;  /* 0x000000acc2005986 */ /* 0x0003e4000c101d04 */
[----:B-1----:R-:W-:Y:S01]  /*62b0*/  IADD3 R194, R210, 0x120, RZ ;  /* 0x00000120d2c27810 */ /* 0x002fe20007ffe0ff */
[----:B------:R-:W1:Y:S04]  /*62c0*/  @P5 LDC R195, c[0x0][0x29c] ;  /* 0x0000a700ffc35b82 */ /* 0x000e680000000800 */
[----:B0-----:R-:W-:-:S05]  /*62d0*/  @P5 IMAD.WIDE.U32 R192, R194, 0x10, R192 ;  /* 0x00000010c2c05825 */ /* 0x001fca00078e00c0 */
[----:B------:R0:W5:Y:S01]  /*62e0*/  @P5 LDG.E.128 R164, desc[UR4][R192.64] ;  /* 0x00000004c0a45981 */ /* 0x000162000c1e1d00 */
[----:B------:R-:W-:Y:S01]  /*62f0*/  @!P6 FSEL R210, R160, RZ, P2 ;  /* 0x000000ffa0d2e208 */ /* 0x000fe20001000000 */
[----:B0-----:R-:W0:Y:S08]  /*6300*/  @P5 LDC R192, c[0x0][0x29c] ;  /* 0x0000a700ffc05b82 */ /* 0x001e300000000800 */
        /* <DEDUP_REMOVED lines=8> */
.L_x_15844:
[----:B------:R-:W-:Y:S05]  /*6390*/  BSYNC B1 ;  /* 0x0000000000017941 */ /* 0x000fea0003800000 */
.L_x_15843:
[----:B------:R-:W3:Y:S01]  /*63a0*/  LDL R212, [R1+0x98] ;  /* 0x0000980001d47983 */ /* 0x000ee20000100800 */
[----:B------:R-:W-:Y:S01]  /*63b0*/  @!P6 ISETP.NE.U32.AND P4, PT, R2, RZ, PT ;  /* 0x000000ff0200e20c */ /* 0x000fe20003f85070 */
[----:B0-----:R-:W-:Y:S01]  /*63c0*/  @P5 FMUL.FTZ R192, R210, R192 ;  /* 0x000000c0d2c05220 */ /* 0x001fe20000410000 */
        /* <DEDUP_REMOVED lines=16> */
.L_x_15846:
[----:B------:R-:W-:Y:S05]  /*64d0*/  BSYNC B1 ;  /* 0x0000000000017941 */ /* 0x000fea0003800000 */
.L_x_15845:
[----:B------:R-:W-:Y:S01]  /*64e0*/  BSSY B1, `(.L_x_15847) ;  /* 0x000000b000017945 */ /* 0x000fe20003800000 */
[C---:B------:R-:W-:Y:S01]  /*64f0*/  SEL R169, R192.reuse, R169, P0 ;  /* 0x000000a9c0a97207 */ /* 0x040fe20000000000 */
        /* <DEDUP_REMOVED lines=9> */
.L_x_15848:
[----:B------:R-:W-:Y:S05]  /*6590*/  BSYNC B1 ;  /* 0x0000000000017941 */ /* 0x000fea0003800000 */
.L_x_15847:
[----:B------:R-:W2:Y:S04]  /*65a0*/  LDL R212, [R1+0x9c] ;  /* 0x00009c0001d47983 */ /* 0x000ea80000100800 */
[----:B------:R-:W3:Y:S01]  /*65b0*/  LDL R210, [R1+0xa0] ;  /* 0x0000a00001d27983 */ /* 0x000ee20000100800 */
[----:B-1----:R-:W-:Y:S01]  /*65c0*/  @P5 FMUL.FTZ R195, R192, R195 ;  /* 0x000000c3c0c35220 */ /* 0x002fe20000410000 */
[----:B------:R-:W-:Y:S01]  /*65d0*/  @!P6 ISETP.NE.AND.EX P2, PT, R0, RZ, PT, P2 ;  /* 0x000000ff0000e20c */ /* 0x000fe20003f45320 */
[----:B------:R-:W-:Y:S01]  /*65e0*/  BSSY B1, `(.L_x_15849) ;  /* 0x000000e000017945 */ /* 0x000fe20003800000 */
[----:B------:R-:W-:Y:S01]  /*65f0*/  SEL R170, R192, R170, P0 ;  /* 0x000000aac0aa7207 */ /* 0x000fe20000000000 */
[----:B------:R-:W-:Y:S01]  /*6600*/  @P5 FFMA.FTZ R113, R165, R193, R113 ;  /* 0x000000c1a5715223 */ /* 0x000fe20000010071 */
[----:B------:R-:W-:Y:S01]  /*6610*/  @P5 FFMA.FTZ R114, R166, R195, R114 ;  /* 0x000000c3a6725223 */ /* 0x000fe20000010072 */
[----:B------:R-:W-:Y:S01]  /*6620*/  @!P6 FSEL R192, R163, RZ, P2 ;  /* 0x000000ffa3c0e208 */ /* 0x000fe20001000000 */
[----:B--2---:R-:W-:Y:S01]  /*6630*/  @P5 FMUL.FTZ R173, R212, R193 ;  /* 0x000000c1d4ad5220 */ /* 0x004fe20000410000 */
[----:B---3--:R-:W-:Y:S01]  /*6640*/  @P5 FMUL.FTZ R174, R210, R195 ;  /* 0x000000c3d2ae5220 */ /* 0x008fe20000410000 */
[----:B------:R-:W-:Y:S06]  /*6650*/  @!P6 BRA `(.L_x_15850) ;  /* 0x000000000018e947 */ /* 0x000fec0003800000 */
[----:B------:R-:W-:-:S04]  /*6660*/  ISETP.NE.U32.AND P2, PT, R2, RZ, PT ;  /* 0x000000ff0200720c */ /* 0x000fc80003f45070 */
[----:B------:R-:W-:Y:S01]  /*6670*/  ISETP.NE.AND.EX P2, PT, R0, RZ, PT, P2 ;  /* 0x000000ff0000720c */ /* 0x000fe20003f45320 */
[----:B------:R-:W-:-:S04]  /*6680*/  FFMA.FTZ R0, R199, R208, R209 ;  /* 0x000000d0c7007223 */ /* 0x000fc800000100d1 */
[----:B------:R-:W-:-:S04]  /*6690*/  FADD.FTZ R0, R207, -R0 ;  /* 0x80000000cf007221 */ /* 0x000fc80000010000 */
[----:B------:R-:W-:-:S04]  /*66a0*/  FMUL.FTZ R192, R3, R0 ;  /* 0x0000000003c07220 */ /* 0x000fc80000410000 */
[----:B------:R-:W-:-:S07]  /*66b0*/  @P2 FADD.FTZ R192, R163, R192 ;  /* 0x000000c0a3c02221 */ /* 0x000fce0000010000 */
.L_x_15850:
[----:B------:R-:W-:Y:S05]  /*66c0*/  BSYNC B1 ;  /* 0x0000000000017941 */ /* 0x000fea0003800000 */
.L_x_15849:
[----:B------:R-:W2:Y:S01]  /*66d0*/  LDL R2, [R1+0xa4] ;  /* 0x0000a40001027983 */ /* 0x000ea20000100800 */
[----:B------:R-:W0:Y:S03]  /*66e0*/  @P5 LDC R0, c[0x0][0x29c] ;  /* 0x0000a700ff005b82 */ /* 0x000e260000000800 */
[----:B------:R-:W3:Y:S01]  /*66f0*/  LDL.LU R193, [R1+0x14] ;  /* 0x0000140001c17983 */ /* 0x000ee20000300800 */
[C---:B------:R-:W-:Y:S01]  /*6700*/  SEL R171, R192.reuse, R171, P0 ;  /* 0x000000abc0ab7207 */ /* 0x040fe20000000000 */
[----:B0-----:R-:W-:-:S04]  /*6710*/  @P5 FMUL.FTZ R0, R192, R0 ;  /* 0x00000000c0005220 */ /* 0x001fc80000410000 */
[-C--:B------:R-:W-:Y:S01]  /*6720*/  @P5 FFMA.FTZ R115, R167, R0.reuse, R115 ;  /* 0x00000000a7735223 */ /* 0x080fe20000010073 */
[----:B--2---:R-:W-:Y:S01]  /*6730*/  @P5 FMUL.FTZ R175, R2, R0 ;  /* 0x0000000002af5220 */ /* 0x004fe20000410000 */
[----:B------:R-:W-:Y:S01]  /*6740*/  @P1 IADD3 R0, R252, 0x120, RZ ;  /* 0x00000120fc001810 */ /* 0x000fe20007ffe0ff */
[----:B------:R-:W0:Y:S04]  /*6750*/  @P1 LDC.64 R2, c[0x0][0x308] ;  /* 0x0000c200ff021b82 */ /* 0x000e280000000a00 */
        /* <DEDUP_REMOVED lines=10> */
.L_x_15766:
[----:B------:R-:W-:Y:S05]  /*6800*/  BSYNC B0 ;  /* 0x0000000000007941 */ /* 0x000fea0003800000 */
.L_x_15764:
        /* <DEDUP_REMOVED lines=332> */
.L_x_15770:
[----:B------:R-:W-:Y:S01]  /*7cd0*/  HFMA2.MMA R210, -RZ, RZ, 0, 1.847743988037109375e-06 ;  /* 0x0000001fffd27435 */ /* 0x000fe200000001ff */
[----:B------:R-:W-:Y:S01]  /*7ce0*/  BSSY B1, `(.L_x_15852) ;  /* 0x0000006000017945 */ /* 0x000fe20003800000 */
[----:B------:R-:W-:Y:S02]  /*7cf0*/  MOV R209, 0x1 ;  /* 0x0000000100d17802 */ /* 0x000fe40000000f00 */
[----:B------:R-:W-:-:S07]  /*7d00*/  MOV R212, 0xffffffff ;  /* 0xffffffff00d47802 */ /* 0x000fce0000000f00 */
[----:B-----5:R-:W-:Y:S05]  /*7d10*/  WARPSYNC.COLLECTIVE R212, `(.L_x_15853) ;  /* 0x00000000d4087348 */ /* 0x020fea0003c00000 */
[----:B------:R0:W1:Y:S02]  /*7d20*/  SHFL.BFLY P0, R213, R192, R209, R210 ;  /* 0x0c0000d1c0d57389 */ /* 0x00006400000000d2 */
[----:B01---5:R-:W-:Y:S01]  /*7d30*/  ENDCOLLECTIVE ;  /* 0x000000000000791b */ /* 0x023fe20003800000 */
.L_x_15853:
[----:B------:R-:W-:Y:S05]  /*7d40*/  BSYNC B1 ;  /* 0x0000000000017941 */ /* 0x000fea0003800000 */
.L_x_15852:
        /* <DEDUP_REMOVED lines=9> */
.L_x_15854:
[----:B------:R-:W-:Y:S01]  /*7de0*/  HFMA2.MMA R209, -RZ, RZ, 0, 1.1920928955078125e-07 ;  /* 0x00000002ffd17435 */ /* 0x000fe200000001ff */
[----:B------:R-:W-:-:S05]  /*7df0*/  MOV R192, R213 ;  /* 0x000000d500c07202 */ /* 0x000fca0000000f00 */
[----:B------:R-:W-:Y:S01]  /*7e00*/  FADD.FTZ R193, R192, R193 ;  /* 0x000000c1c0c17221 */ /* 0x000fe20000010000 */
[----:B------:R-:W-:-:S07]  /*7e10*/  MOV R192, R194 ;  /* 0x000000c200c07202 */ /* 0x000fce0000000f00 */
[----:B------:R-:W-:Y:S05]  /*7e20*/  WARPSYNC.COLLECTIVE R212, `(.L_x_15855) ;  /* 0x00000000d4087348 */ /* 0x000fea0003c00000 */
[----:B------:R0:W1:Y:S02]  /*7e30*/  SHFL.BFLY P0, R213, R192, R209, R210 ;  /* 0x0c0000d1c0d57389 */ /* 0x00006400000000d2 */
[----:B01----:R-:W-:Y:S01]  /*7e40*/  ENDCOLLECTIVE ;  /* 0x000000000000791b */ /* 0x003fe20003800000 */
.L_x_15855:
[----:B------:R-:W-:-:S05]  /*7e50*/  MOV R192, R213 ;  /* 0x000000d500c07202 */ /* 0x000fca0000000f00 */
[----:B------:R-:W-:Y:S01]  /*7e60*/  FADD.FTZ R194, R194, R192 ;  /* 0x000000c0c2c27221 */ /* 0x000fe20000010000 */
[----:B------:R-:W-:-:S07]  /*7e70*/  MOV R192, R193 ;  /* 0x000000c100c07202 */ /* 0x000fce0000000f00 */
[----:B------:R-:W-:Y:S05]  /*7e80*/  WARPSYNC.COLLECTIVE R212, `(.L_x_15856) ;  /* 0x00000000d4087348 */ /* 0x000fea0003c00000 */
[----:B------:R0:W1:Y:S02]  /*7e90*/  SHFL.BFLY P0, R213, R192, R209, R210 ;  /* 0x0c0000d1c0d57389 */ /* 0x00006400000000d2 */
[----:B01----:R-:W-:Y:S01]  /*7ea0*/  ENDCOLLECTIVE ;  /* 0x000000000000791b */ /* 0x003fe20003800000 */
.L_x_15856:
[----:B------:R-:W-:Y:S01]  /*7eb0*/  HFMA2.MMA R209, -RZ, RZ, 0, 2.384185791015625e-07 ;  /* 0x00000004ffd17435 */ /* 0x000fe200000001ff */
[----:B------:R-:W-:-:S05]  /*7ec0*/  MOV R192, R213 ;  /* 0x000000d500c07202 */ /* 0x000fca0000000f00 */
[----:B------:R-:W-:Y:S01]  /*7ed0*/  FADD.FTZ R193, R193, R192 ;  /* 0x000000c0c1c17221 */ /* 0x000fe20000010000 */
[----:B------:R-:W-:-:S07]  /*7ee0*/  MOV R192, R194 ;  /* 0x000000c200c07202 */ /* 0x000fce0000000f00 */
[----:B------:R-:W-:Y:S05]  /*7ef0*/  WARPSYNC.COLLECTIVE R212, `(.L_x_15857) ;  /* 0x00000000d4087348 */ /* 0x000fea0003c00000 */
[----:B------:R0:W1:Y:S02]  /*7f00*/  SHFL.BFLY P0, R213, R192, R209, R210 ;  /* 0x0c0000d1c0d57389 */ /* 0x00006400000000d2 */
[----:B01----:R-:W-:Y:S01]  /*7f10*/  ENDCOLLECTIVE ;  /* 0x000000000000791b */ /* 0x003fe20003800000 */
.L_x_15857:
[----:B------:R-:W-:-:S05]  /*7f20*/  MOV R192, R213 ;  /* 0x000000d500c07202 */ /* 0x000fca0000000f00 */
[----:B------:R-:W-:Y:S01]  /*7f30*/  FADD.FTZ R194, R194, R192 ;  /* 0x000000c0c2c27221 */ /* 0x000fe20000010000 */
[----:B------:R-:W-:-:S07]  /*7f40*/  MOV R192, R193 ;  /* 0x000000c100c07202 */ /* 0x000fce0000000f00 */
[----:B------:R-:W-:Y:S05]  /*7f50*/  WARPSYNC.COLLECTIVE R212, `(.L_x_15858) ;  /* 0x00000000d4087348 */ /* 0x000fea0003c00000 */
[----:B------:R0:W1:Y:S02]  /*7f60*/  SHFL.BFLY P0, R213, R192, R209, R210 ;  /* 0x0c0000d1c0d57389 */ /* 0x00006400000000d2 */
[----:B01----:R-:W-:Y:S01]  /*7f70*/  ENDCOLLECTIVE ;  /* 0x000000000000791b */ /* 0x003fe20003800000 */
.L_x_15858:
[----:B------:R-:W-:Y:S01]  /*7f80*/  HFMA2.MMA R209, -RZ, RZ, 0, 4.76837158203125e-07 ;  /* 0x00000008ffd17435 */ /* 0x000fe200000001ff */
[----:B------:R-:W-:-:S05]  /*7f90*/  MOV R192, R213 ;  /* 0x000000d500c07202 */ /* 0x000fca0000000f00 */
[----:B------:R-:W-:Y:S01]  /*7fa0*/  FADD.FTZ R193, R193, R192 ;  /* 0x000000c0c1c17221 */ /* 0x000fe20000010000 */
[----:B------:R-:W-:-:S07]  /*7fb0*/  MOV R192, R194 ;  /* 0x000000c200c07202 */ /* 0x000fce0000000f00 */
[----:B------:R-:W-:Y:S05]  /*7fc0*/  WARPSYNC.COLLECTIVE R212, `(.L_x_15859) ;  /* 0x00000000d4087348 */ /* 0x000fea0003c00000 */
[----:B------:R0:W1:Y:S02]  /*7fd0*/  SHFL.BFLY P0, R213, R192, R209, R210 ;  /* 0x0c0000d1c0d57389 */ /* 0x00006400000000d2 */
[----:B01----:R-:W-:Y:S01]  /*7fe0*/  ENDCOLLECTIVE ;  /* 0x000000000000791b */ /* 0x003fe20003800000 */
.L_x_15859:
[----:B------:R-:W-:-:S05]  /*7ff0*/  MOV R192, R213 ;  /* 0x000000d500c07202 */ /* 0x000fca0000000f00 */
[----:B------:R-:W-:Y:S01]  /*8000*/  FADD.FTZ R194, R194, R192 ;  /* 0x000000c0c2c27221 */ /* 0x000fe20000010000 */
[----:B------:R-:W-:-:S07]  /*8010*/  MOV R192, R193 ;  /* 0x000000c100c07202 */ /* 0x000fce0000000f00 */
[----:B------:R-:W-:Y:S05]  /*8020*/  WARPSYNC.COLLECTIVE R212, `(.L_x_15860) ;  /* 0x00000000d4087348 */ /* 0x000fea0003c00000 */
[----:B------:R0:W1:Y:S02]  /*8030*/  SHFL.BFLY P0, R213, R192, R209, R210 ;  /* 0x0c0000d1c0d57389 */ /* 0x00006400000000d2 */
[----:B01----:R-:W-:Y:S01]  /*8040*/  ENDCOLLECTIVE ;  /* 0x000000000000791b */ /* 0x003fe20003800000 */
.L_x_15860:
[----:B------:R-:W-:Y:S01]  /*8050*/  HFMA2.MMA R209, -RZ, RZ, 0, 9.5367431640625e-07 ;  /* 0x00000010ffd17435 */ /* 0x000fe200000001ff */
[----:B------:R-:W-:Y:S02]  /*8060*/  MOV R192, R194 ;  /* 0x000000c200c07202 */ /* 0x000fe40000000f00 */
[----:B------:R-:W-:-:S08]  /*8070*/  MOV R195, R213 ;  /* 0x000000d500c37202 */ /* 0x000fd00000000f00 */
[----:B------:R-:W-:Y:S05]  /*8080*/  WARPSYNC.COLLECTIVE R212, `(.L_x_15861) ;  /* 0x00000000d4087348 */ /* 0x000fea0003c00000 */
[----:B------:R0:W1:Y:S02]  /*8090*/  SHFL.BFLY P0, R213, R192, R209, R210 ;  /* 0x0c0000d1c0d57389 */ /* 0x00006400000000d2 */
[----:B01----:R-:W-:Y:S01]  /*80a0*/  ENDCOLLECTIVE ;  /* 0x000000000000791b */ /* 0x003fe20003800000 */
.L_x_15861:
[----:B------:R-:W-:-:S05]  /*80b0*/  FADD.FTZ R195, R193, R195 ;  /* 0x000000c3c1c37221 */ /* 0x000fca0000010000 */
[----:B------:R-:W-:Y:S02]  /*80c0*/  MOV R192, R195 ;  /* 0x000000c300c07202 */ /* 0x000fe40000000f00 */
[----:B------:R-:W-:-:S07]  /*80d0*/  MOV R208, R213 ;  /* 0x000000d500d07202 */ /* 0x000fce0000000f00 */
[----:B------:R-:W-:Y:S05]  /*80e0*/  WARPSYNC.COLLECTIVE R212, `(.L_x_15862) ;  /* 0x00000000d4087348 */ /* 0x000fea0003c00000 */
[----:B------:R0:W1:Y:S02]  /*80f0*/  SHFL.BFLY P0, R213, R192, R209, R210 ;  /* 0x0c0000d1c0d57389 */ /* 0x00006400000000d2 */
[----:B01----:R-:W-:Y:S01]  /*8100*/  ENDCOLLECTIVE ;  /* 0x000000000000791b */ /* 0x003fe20003800000 */
.L_x_15862:
[----:B------:R-:W-:Y:S01]  /*8110*/  MOV R209, R213 ;  /* 0x000000d500d17202 */ /* 0x000fe20000000f00 */
[----:B------:R-:W-:Y:S06]  /*8120*/  BRA `(.L_x_15863) ;  /* 0xffffffac00cc7947 */ /* 0x000fec000383ffff */
.L_x_15864:
        /* <DEDUP_REMOVED lines=13> */
.L_x_17049:


//--------------------- .text._ZN10layer_norm13ln_bwd_kernelINS_13Kernel_traitsIfffffjLj1280ELj1ELj4ELj1ELj16ENS_18Kernel_traits_baseILj1280EfffffjLj128EEEEELb1ELb0ELb0ELb0EEEvNS_9BwdParamsE --------------------------
	.section	.text._ZN10layer_norm13ln_bwd_kernelINS_13Kernel_traitsIfffffjLj1280ELj1ELj4ELj1ELj16ENS_18Kernel_traits_baseILj1280EfffffjLj128EEEEELb1ELb0ELb0ELb0EEEvNS_9BwdParamsE,"ax",@progbits
	.align	128
        .global         _ZN10layer_norm13ln_bwd_kernelINS_13Kernel_traitsIfffffjLj1280ELj1ELj4ELj1ELj16ENS_18Kernel_traits_baseILj1280EfffffjLj128EEEEELb1ELb0ELb0ELb0EEEvNS_9BwdParamsE
        .type           _ZN10layer_norm13ln_bwd_kernelINS_13Kernel_traitsIfffffjLj1280ELj1ELj4ELj1ELj16ENS_18Kernel_traits_baseILj1280EfffffjLj128EEEEELb1ELb0ELb0ELb0EEEvNS_9BwdParamsE,@function
        .size           _ZN10layer_norm13ln_bwd_kernelINS_13Kernel_traitsIfffffjLj1280ELj1ELj4ELj1ELj16ENS_18Kernel_traits_baseILj1280EfffffjLj128EEEEELb1ELb0ELb0ELb0EEEvNS_9BwdParamsE,(.L_x_17050 - _ZN10layer_norm13ln_bwd_kernelINS_13Kernel_traitsIfffffjLj1280ELj1ELj4ELj1ELj16ENS_18Kernel_traits_baseILj1280EfffffjLj128EEEEELb1ELb0ELb0ELb0EEEvNS_9BwdParamsE)
        .other          _ZN10layer_norm13ln_bwd_kernelINS_13Kernel_traitsIfffffjLj1280ELj1ELj4ELj1ELj16ENS_18Kernel_traits_baseILj1280EfffffjLj128EEEEELb1ELb0ELb0ELb0EEEvNS_9BwdParamsE,@"STO_CUDA_ENTRY STV_DEFAULT"
_ZN10layer_norm13ln_bwd_kernelINS_13Kernel_traitsIfffffjLj1280ELj1ELj4ELj1ELj16ENS_18Kernel_traits_baseILj1280EfffffjLj128EEEEELb1ELb0ELb0ELb0EEEvNS_9BwdParamsE:
.text._ZN10layer_norm13ln_bwd_kernelINS_13Kernel_traitsIfffffjLj1280ELj1ELj4ELj1ELj16ENS_18Kernel_traits_baseILj1280EfffffjLj128EEEEELb1ELb0ELb0ELb0EEEvNS_9BwdParamsE:
        /* <DEDUP_REMOVED lines=19> */
[----:B------:R1:W-:Y:S03]  /*0130*/  STL [R1+0x18], R8 ;  /* 0x0000180801007387 */ /* 0x0003e60000100800 */
[----:B------:R-:W-:Y:S01]  /*0140*/  LEA.HI.SX32 R0, R0, R3, 0x1e ;  /* 0x0000000300007211 */ /* 0x000fe200078ff2ff */
[----:B------:R2:W3:Y:S01]  /*0150*/  LDL.64 R40, [R1+0x50] ;  /* 0x0000500001287983 */ /* 0x0004e20000100a00 */
[----:B------:R-:W-:Y:S02]  /*0160*/  MOV R3, R8 ;  /* 0x0000000800037202 */ /* 0x000fe40000000f00 */
[C---:B------:R-:W-:Y:S01]  /*0170*/  LOP3.LUT P4, RZ, R0.reuse, 0xffffffe0, RZ, 0xc0, !PT ;  /* 0xffffffe000ff7812 */ /* 0x040fe2000788c0ff */
[----:B------:R2:W3:Y:S01]  /*0180*/  LDL.64 R42, [R1+0x58] ;  /* 0x00005800012a7983 */ /* 0x0004e20000100a00 */
[----:B------:R-:W-:-:S02]  /*0190*/  ISETP.GE.U32.AND P3, PT, R0, 0x40, PT ;  /* 0x000000400000780c */ /* 0x000fc40003f66070 */
[C---:B------:R-:W-:Y:S01]  /*01a0*/  ISETP.GE.U32.AND P2, PT, R0.reuse, 0x60, PT ;  /* 0x000000600000780c */ /* 0x040fe20003f46070 */
[----:B------:R-:W-:Y:S01]  /*01b0*/  ULDC.64 UR4, c[0x0][0x208] ;  /* 0x0000820000047ab9 */ /* 0x000fe20000000a00 */
[----:B------:R-:W-:Y:S01]  /*01c0*/  ISETP.GE.U32.AND P6, PT, R0, 0x80, PT ;  /* 0x000000800000780c */ /* 0x000fe20003fc6070 */
[----:B------:R2:W4:Y:S04]  /*01d0*/  LDL.64 R36, [R1+0x40] ;  /* 0x0000400001247983 */ /* 0x0005280000100a00 */
[----:B------:R2:W4:Y:S02]  /*01e0*/  LDL.64 R38, [R1+0x48] ;  /* 0x0000480001267983 */ /* 0x0005240000100a00 */
[----:B0-----:R-:W0:Y:S01]  /*01f0*/  @P4 LDC.64 R4, c[0x0][0x260] ;  /* 0x00009800ff044b82 */ /* 0x001e220000000a00 */
[----:B------:R-:W-:Y:S01]  /*0200*/  @P4 LOP3.LUT R2, R2, 0x10, RZ, 0xfc, !PT ;  /* 0x0000001002024812 */ /* 0x000fe200078efcff */
[----:B------:R2:W2:Y:S03]  /*0210*/  LDL.64 R32, [R1+0x30] ;  /* 0x0000300001207983 */ /* 0x0004a60000100a00 */
[----:B------:R-:W-:Y:S01]  /*0220*/  LOP3.LUT R2, R2, 0xfffffff7, RZ, 0xc0, !PT ;  /* 0xfffffff702027812 */ /* 0x000fe200078ec0ff */
[----:B------:R0:W2:Y:S02]  /*0230*/  LDL.64 R34, [R1+0x38] ;  /* 0x0000380001227983 */ /* 0x0000a40000100a00 */
[----:B------:R-:W1:Y:S01]  /*0240*/  @P3 LDC.64 R6, c[0x0][0x260] ;  /* 0x00009800ff063b82 */ /* 0x000e620000000a00 */
[----:B------:R-:W-:Y:S01]  /*0250*/  @P3 LOP3.LUT R2, R2, 0x8, RZ, 0xfc, !PT ;  /* 0x0000000802023812 */ /* 0x000fe200078efcff */
[----:B------:R0:W2:Y:S03]  /*0260*/  LDL.64 R28, [R1+0x20] ;  /* 0x00002000011c7983 */ /* 0x0000a60000100a00 */
[----:B------:R-:W-:Y:S01]  /*0270*/  LOP3.LUT R2, R2, 0xfffffffb, RZ, 0xc0, !PT ;  /* 0xfffffffb02027812 */ /* 0x000fe200078ec0ff */
[----:B------:R0:W2:Y:S02]  /*0280*/  LDL.64 R30, [R1+0x28] ;  /* 0x00002800011e7983 */ /* 0x0000a40000100a00 */
[----:B------:R-:W1:Y:S01]  /*0290*/  @P2 LDC.64 R10, c[0x0][0x260] ;  /* 0x00009800ff0a2b82 */ /* 0x000e620000000a00 */
[----:B------:R-:W-:-:S07]  /*02a0*/  @P2 LOP3.LUT R2, R2, 0x4, RZ, 0xfc, !PT ;  /* 0x0000000402022812 */ /* 0x000fce00078efcff */
[----:B------:R-:W1:Y:S01]  /*02b0*/  @P6 LDC.64 R12, c[0x0][0x260] ;  /* 0x00009800ff0c6b82 */ /* 0x000e620000000a00 */
[C---:B0-----:R-:W-:Y:S01]  /*02c0*/  @P4 IMAD.WIDE.U32 R4, R3.reuse, 0x10, R4 ;  /* 0x0000001003044825 */ /* 0x041fe200078e0004 */
[----:B------:R-:W-:Y:S02]  /*02d0*/  @P4 LOP3.LUT R3, R3, 0x20, RZ, 0xfc, !PT ;  /* 0x0000002003034812 */ /* 0x000fe400078efcff */
[----:B------:R-:W-:Y:S02]  /*02e0*/  ISETP.GE.U32.AND P5, PT, R0, 0xa0, PT ;  /* 0x000000a00000780c */ /* 0x000fe40003fa6070 */
[----:B------:R-:W-:Y:S01]  /*02f0*/  LOP3.LUT R2, R2, 0xfffffffd, RZ, 0xc0, !PT ;  /* 0xfffffffd02027812 */ /* 0x000fe200078ec0ff */
[C---:B-1----:R-:W-:Y:S01]  /*0300*/  @P3 IMAD.WIDE.U32 R8, R3.reuse, 0x10, R6 ;  /* 0x0000001003083825 */ /* 0x042fe200078e0006 */
[----:B------:R-:W-:Y:S02]  /*0310*/  @P3 IADD3 R3, R3, 0x20, RZ ;  /* 0x0000002003033810 */ /* 0x000fe40007ffe0ff */
[----:B------:R-:W-:-:S04]  /*0320*/  @P6 LOP3.LUT R2, R2, 0x2, RZ, 0xfc, !PT ;  /* 0x0000000202026812 */ /* 0x000fc800078efcff */
[----:B------:R-:W-:Y:S01]  /*0330*/  LOP3.LUT R2, R2, 0xfffffffe, RZ, 0xc0, !PT ;  /* 0xfffffffe02027812 */ /* 0x000fe200078ec0ff */
[C---:B------:R-:W-:Y:S01]  /*0340*/  @P2 IMAD.WIDE.U32 R10, R3.reuse, 0x10, R10 ;  /* 0x00000010030a2825 */ /* 0x040fe200078e000a */
[----:B------:R-:W-:Y:S01]  /*0350*/  @P2 IADD3 R3, R3, 0x20, RZ ;  /* 0x0000002003032810 */ /* 0x000fe20007ffe0ff */
[----:B------:R-:W0:Y:S01]  /*0360*/  @P5 LDC.64 R6, c[0x0][0x260] ;  /* 0x00009800ff065b82 */ /* 0x000e220000000a00 */
[----:B------:R-:W-:Y:S02]  /*0370*/  @P5 LOP3.LUT R2, R2, 0x1, RZ, 0xfc, !PT ;  /* 0x0000000102025812 */ /* 0x000fe400078efcff */
[----:B------:R-:W-:Y:S01]  /*0380*/  P2R R26, PR, RZ, 0x40 ;  /* 0x00000040ff1a7803 */ /* 0x000fe20000000000 */
[C---:B------:R-:W-:Y:S01]  /*0390*/  @P6 IMAD.WIDE.U32 R12, R3.reuse, 0x10, R12 ;  /* 0x00000010030c6825 */ /* 0x040fe200078e000c */
[----:B------:R-:W-:Y:S02]  /*03a0*/  @P6 IADD3 R3, R3, 0x20, RZ ;  /* 0x0000002003036810 */ /* 0x000fe40007ffe0ff */
[----:B------:R-:W-:-:S04]  /*03b0*/  LOP3.LUT P6, RZ, R2, 0x4, RZ, 0xc0, !PT ;  /* 0x0000000402ff7812 */ /* 0x000fc800078cc0ff */
[----:B------:R-:W-:Y:S02]  /*03c0*/  P2R R25, PR, RZ, 0x40 ;  /* 0x00000040ff197803 */ /* 0x000fe40000000000 */
[----:B------:R-:W-:-:S04]  /*03d0*/  LOP3.LUT P6, RZ, R2, 0x8, RZ, 0xc0, !PT ;  /* 0x0000000802ff7812 */ /* 0x000fc800078cc0ff */
[----:B------:R-:W-:Y:S02]  /*03e0*/  P2R R24, PR, RZ, 0x40 ;  /* 0x00000040ff187803 */ /* 0x000fe40000000000 */
[----:B------:R-:W-:-:S13]  /*03f0*/  LOP3.LUT P6, RZ, R2, 0x10, RZ, 0xc0, !PT ;  /* 0x0000001002ff7812 */ /* 0x000fda00078cc0ff */
[----:B---3--:R-:W3:Y:S04]  /*0400*/  @P6 LDG.E.128 R40, desc[UR4][R4.64] ;  /* 0x0000000404286981 */ /* 0x008ee8000c1e1d00 */
[----:B---3--:R1:W-:Y:S04]  /*0410*/  @P6 STL.64 [R1+0x50], R40 ;  /* 0x0000502801006387 */ /* 0x0083e80000100a00 */
[----:B------:R1:W-:Y:S01]  /*0420*/  @P6 STL.64 [R1+0x58], R42 ;  /* 0x0000582a01006387 */ /* 0x0003e20000100a00 */
[----:B------:R-:W-:-:S13]  /*0430*/  ISETP.NE.AND P6, PT, R24, RZ, PT ;  /* 0x000000ff1800720c */ /* 0x000fda0003fc5270 */
[----:B----4-:R-:W3:Y:S01]  /*0440*/  @P6 LDG.E.128 R36, desc[UR4][R8.64] ;  /* 0x0000000408246981 */ /* 0x010ee2000c1e1d00 */
[C---:B------:R-:W-:Y:S02]  /*0450*/  ISETP.GE.U32.AND P0, PT, R0.reuse, 0xc0, PT ;  /* 0x000000c00000780c */ /* 0x040fe40003f06070 */
[C---:B------:R-:W-:Y:S02]  /*0460*/  ISETP.GE.U32.AND P1, PT, R0.reuse, 0xe0, PT ;  /* 0x000000e00000780c */ /* 0x040fe40003f26070 */
[C---:B------:R-:W-:Y:S02]  /*0470*/  ISETP.GE.U32.AND P2, PT, R0.reuse, 0x100, PT ;  /* 0x000001000000780c */ /* 0x040fe40003f46070 */
[----:B------:R-:W-:-:S07]  /*0480*/  ISETP.GE.U32.AND P3, PT, R0, 0x120, PT ;  /* 0x000001200000780c */ /* 0x000fce0003f66070 */
[----:B------:R-:W4:Y:S08]  /*0490*/  @P0 LDC.64 R16, c[0x0][0x260] ;  /* 0x00009800ff100b82 */ /* 0x000f300000000a00 */
[----:B------:R-:W1:Y:S01]  /*04a0*/  @P1 LDC.64 R18, c[0x0][0x260] ;  /* 0x00009800ff121b82 */ /* 0x000e620000000a00 */
[----:B0-----:R-:W-:-:S07]  /*04b0*/  @P5 IMAD.WIDE.U32 R14, R3, 0x10, R6 ;  /* 0x00000010030e5825 */ /* 0x001fce00078e0006 */
[----:B------:R-:W0:Y:S01]  /*04c0*/  @P2 LDC.64 R20, c[0x0][0x260] ;  /* 0x00009800ff142b82 */ /* 0x000e220000000a00 */
[----:B---3--:R3:W-:Y:S07]  /*04d0*/  @P6 STL.64 [R1+0x40], R36 ;  /* 0x0000402401006387 */ /* 0x0087ee0000100a00 */
[----:B------:R-:W3:Y:S01]  /*04e0*/  @P3 LDC.64 R22, c[0x0][0x260] ;  /* 0x00009800ff163b82 */ /* 0x000ee20000000a00 */
[----:B------:R0:W-:Y:S01]  /*04f0*/  @P6 STL.64 [R1+0x48], R38 ;  /* 0x0000482601006387 */ /* 0x0001e20000100a00 */
[----:B------:R-:W-:-:S02]  /*0500*/  ISETP.NE.AND P6, PT, R25, RZ, PT ;  /* 0x000000ff1900720c */ /* 0x000fc40003fc5270 */
[----:B------:R-:W-:Y:S01]  /*0510*/  @P5 IADD3 R3, R3, 0x20, RZ ;  /* 0x0000002003035810 */ /* 0x000fe20007ffe0ff */
[----:B------:R0:W5:Y:S10]  /*0520*/  @P5 LDG.E.128 R164, desc[UR4][R14.64] ;  /* 0x000000040ea45981 */ /* 0x000174000c1e1d00 */
[----:B--2---:R-:W2:Y:S01]  /*0530*/  @P6 LDG.E.128 R32, desc[UR4][R10.64] ;  /* 0x000000040a206981 */ /* 0x004ea2000c1e1d00 */
[C---:B----4-:R-:W-:Y:S01]  /*0540*/  @P0 IMAD.WIDE.U32 R16, R3.reuse, 0x10, R16 ;  /* 0x0000001003100825 */ /* 0x050fe200078e0010 */
[----:B------:R-:W-:-:S04]  /*0550*/  @P0 IADD3 R3, R3, 0x20, RZ ;  /* 0x0000002003030810 */ /* 0x000fc80007ffe0ff */
[----:B------:R4:W5:Y:S01]  /*0560*/  @P0 LDG.E.128 R160, desc[UR4][R16.64] ;  /* 0x0000000410a00981 */ /* 0x000962000c1e1d00 */
[C---:B-1----:R-:W-:Y:S01]  /*0570*/  @P1 IMAD.WIDE.U32 R18, R3.reuse, 0x10, R18 ;  /* 0x0000001003121825 */ /* 0x042fe200078e0012 */
[----:B------:R-:W-:-:S04]  /*0580*/  @P1 IADD3 R3, R3, 0x20, RZ ;  /* 0x0000002003031810 */ /* 0x000fc80007ffe0ff */
[----:B------:R4:W5:Y:S01]  /*0590*/  @P1 LDG.E.128 R156, desc[UR4][R18.64] ;  /* 0x00000004129c1981 */ /* 0x000962000c1e1d00 */
[C---:B0-----:R-:W-:Y:S01]  /*05a0*/  @P2 IMAD.WIDE.U32 R20, R3.reuse, 0x10, R20 ;  /* 0x0000001003142825 */ /* 0x041fe200078e0014 */
[----:B------:R-:W-:-:S04]  /*05b0*/  @P2 IADD3 R3, R3, 0x20, RZ ;  /* 0x0000002003032810 */ /* 0x000fc80007ffe0ff */
[----:B------:R4:W5:Y:S01]  /*05c0*/  @P2 LDG.E.128 R152, desc[UR4][R20.64] ;  /* 0x0000000414982981 */ /* 0x000962000c1e1d00 */
[----:B---3--:R-:W-:-:S05]  /*05d0*/  @P3 IMAD.WIDE.U32 R22, R3, 0x10, R22 ;  /* 0x0000001003163825 */ /* 0x008fca00078e0016 */
[----:B------:R4:W5:Y:S01]  /*05e0*/  @P3 LDG.E.128 R148, desc[UR4][R22.64] ;  /* 0x0000000416943981 */ /* 0x000962000c1e1d00 */
[----:B------:R-:W-:-:S13]  /*05f0*/  ISETP.GE.U32.AND P4, PT, R0, 0x140, PT ;  /* 0x000001400000780c */ /* 0x000fda0003f86070 */
[----:B------:R-:W0:Y:S01]  /*0600*/  @P4 LDC.64 R6, c[0x0][0x260] ;  /* 0x00009800ff064b82 */ /* 0x000e220000000a00 */
[----:B--2---:R4:W-:Y:S04]  /*0610*/  @P6 STL.64 [R1+0x30], R32 ;  /* 0x0000302001006387 */ /* 0x0049e80000100a00 */
[----:B------:R4:W-:Y:S01]  /*0620*/  @P6 STL.64 [R1+0x38], R34 ;  /* 0x0000382201006387 */ /* 0x0009e20000100a00 */
[----:B------:R-:W-:-:S13]  /*0630*/  ISETP.NE.AND P6, PT, R26, RZ, PT ;  /* 0x000000ff1a00720c */ /* 0x000fda0003fc5270 */
[----:B------:R-:W2:Y:S01]  /*0640*/  @P6 LDG.E.128 R28, desc[UR4][R12.64] ;  /* 0x000000040c1c6981 */ /* 0x000ea2000c1e1d00 */
[----:B------:R-:W-:-:S05]  /*0650*/  @P3 IADD3 R3, R3, 0x20, RZ ;  /* 0x0000002003033810 */ /* 0x000fca0007ffe0ff */
[----:B0-----:R-:W-:Y:S02]  /*0660*/  @P4 IMAD.WIDE.U32 R6, R3, 0x10, R6 ;  /* 0x0000001003064825 */ /* 0x001fe400078e0006 */
[----:B------:R-:W0:Y:S01]  /*0670*/  S2R R3, SR_CTAID.X ;  /* 0x0000000000037919 */ /* 0x000e220000002500 */
[----:B------:R-:W-:Y:S02]  /*0680*/  SHF.R.U32.HI R0, RZ, 0x5, R27 ;  /* 0x00000005ff007819 */ /* 0x000fe4000001161b */
[----:B------:R-:W-:Y:S01]  /*0690*/  LOP3.LUT R2, R2, 0xffffffdf, RZ, 0xc0, !PT ;  /* 0xffffffdf02027812 */ /* 0x000fe200078ec0ff */
[----:B------:R4:W5:Y:S03]  /*06a0*/  @P4 LDG.E.128 R144, desc[UR4][R6.64] ;  /* 0x0000000406904981 */ /* 0x000966000c1e1d00 */
[----:B------:R-:W-:Y:S01]  /*06b0*/  @P4 LOP3.LUT R2, R2, 0x20, RZ, 0xfc, !PT ;  /* 0x0000002002024812 */ /* 0x000fe200078efcff */
[----:B------:R-:W-:Y:S01]  /*06c0*/  BSSY B0, `(.L_x_15865) ;  /* 0x0000479000007945 */ /* 0x000fe20003800000 */
[----:B------:R-:W-:-:S02]  /*06d0*/  CS2R R140, SRZ ;  /* 0x00000000008c7805 */ /* 0x000fc4000001ff00 */
[----:B------:R-:W-:Y:S02]  /*06e0*/  CS2R R142, SRZ ;  /* 0x00000000008e7805 */ /* 0x000fe4000001ff00 */
[----:B------:R-:W-:Y:S02]  /*06f0*/  CS2R R136, SRZ ;  /* 0x0000000000887805 */ /* 0x000fe4000001ff00 */
        /* <DEDUP_REMOVED lines=39> */
[----:B--2---:R4:W-:Y:S04]  /*0970*/  @P6 STL.64 [R1+0x20], R28 ;  /* 0x0000201c01006387 */ /* 0x0049e80000100a00 */
[----:B------:R4:W-:Y:S01]  /*0980*/  @P6 STL.64 [R1+0x28], R30 ;  /* 0x0000281e01006387 */ /* 0x0009e20000100a00 */
[----:B------:R-:W-:Y:S05]  /*0990*/  @P4 BRA `(.L_x_15866) ;  /* 0x00000044002c4947 */ /* 0x000fea0003800000 */
[----:B------:R-:W-:Y:S01]  /*09a0*/  ULDC.64 UR6, c[0x0][0x270] ;  /* 0x00009c0000067ab9 */ /* 0x000fe20000000a00 */
[----:B------:R-:W-:Y:S01]  /*09b0*/  HFMA2.MMA R141, -RZ, RZ, 0, 0 ;  /* 0x00000000ff8d7435 */ /* 0x000fe200000001ff */
[----:B------:R-:W-:-:S04]  /*09c0*/  ISETP.NE.U32.AND P4, PT, RZ, UR6, PT ;  /* 0x00000006ff007c0c */ /* 0x000fc8000bf85070 */
[----:B------:R-:W-:-:S13]  /*09d0*/  ISETP.NE.AND.EX P4, PT, RZ, UR7, PT, P4 ;  /* 0x00000007ff007c0c */ /* 0x000fda000bf85340 */
.L_x_15908:
[----:B------:R-:W0:Y:S01]  /*09e0*/  LDC.64 R174, c[0x0][0x250] ;  /* 0x00009400ffae7b82 */ /* 0x000e220000000a00 */
[----:B-----5:R-:W-:Y:S02]  /*09f0*/  SHF.R.S32.HI R3, RZ, 0x1f, R0 ;  /* 0x0000001fff037819 */ /* 0x020fe40000011400 */
[----:B------:R-:W-:-:S05]  /*0a00*/  LOP3.LUT P6, RZ, R2, 0x10, RZ, 0xc0, !PT ;  /* 0x0000001002ff7812 */ /* 0x000fca00078cc0ff */
[----:B-1----:R-:W1:Y:S01]  /*0a10*/  @P4 LDC.64 R172, c[0x0][0x270] ;  /* 0x00009c00ffac4b82 */ /* 0x002e620000000a00 */
[----:B--2---:R-:W2:Y:S01]  /*0a20*/  S2R R176, SR_TID.X ;  /* 0x0000000000b07919 */ /* 0x004ea20000002100 */
[----:B------:R-:W-:-:S06]  /*0a30*/  MOV R15, UR20 ;  /* 0x00000014000f7c02 */ /* 0x000fcc0008000f00 */
[----:B------:R-:W3:Y:S01]  /*0a40*/  LDC.U8 R208, c[0x0][0x2a0] ;  /* 0x0000a800ffd07b82 */ /* 0x000ee20000000000 */
[----:B0-----:R-:W-:-:S05]  /*0a50*/  IMAD.WIDE R174, R0, 0x4, R174 ;  /* 0x0000000400ae7825 */ /* 0x001fca00078e02ae */
[----:B-----5:R-:W5:Y:S01]  /*0a60*/  LDG.E R188, desc[UR4][R174.64] ;  /* 0x00000004aebc7981 */ /* 0x020f62000c1e1900 */
[----:B-1----:R-:W-:-:S04]  /*0a70*/  @P4 LEA R172, P5, R0, R172, 0x2 ;  /* 0x000000ac00ac4211 */ /* 0x002fc800078a10ff */
[----:B------:R-:W-:Y:S02]  /*0a80*/  @P4 LEA.HI.X R173, R0, R173, R3, 0x2, P5 ;  /* 0x000000ad00ad4211 */ /* 0x000fe400028f1403 */
[----:B------:R-:W-:-:S06]  /*0a90*/  MOV R3, 0x3f800000 ;  /* 0x3f80000000037802 */ /* 0x000fcc0000000f00 */
[----:B------:R0:W5:Y:S02]  /*0aa0*/  @P4 LDG.E R3, desc[UR4][R172.64] ;  /* 0x00000004ac034981 */ /* 0x000164000c1e1900 */
[----:B0-----:R-:W0:Y:S02]  /*0ab0*/  LDC.64 R172, c[0x0][0x258] ;  /* 0x00009600ffac7b82 */ /* 0x001e240000000a00 */
[----:B------:R1:W-:Y:S01]  /*0ac0*/  STL [R1+0x14], R15 ;  /* 0x0000140f01007387 */ /* 0x0003e20000100800 */
[----:B0-----:R-:W-:-:S05]  /*0ad0*/  IMAD.WIDE R172, R0, 0x4, R172 ;  /* 0x0000000400ac7825 */ /* 0x001fca00078e02ac */
[----:B------:R2:W5:Y:S01]  /*0ae0*/  LDG.E R4, desc[UR4][R172.64] ;  /* 0x00000004ac047981 */ /* 0x000562000c1e1900 */
[----:B-1----:R-:W-:Y:S01]  /*0af0*/  IMAD R15, R0, R15, RZ ;  /* 0x0000000f000f7224 */ /* 0x002fe200078e02ff */
[----:B--2---:R-:W-:-:S05]  /*0b00*/  LOP3.LUT R173, R176, 0x1f, RZ, 0xc0, !PT ;  /* 0x0000001fb0ad7812 */ /* 0x004fca00078ec0ff */
[----:B------:R0:W-:Y:S01]  /*0b10*/  STL [R1+0x18], R173 ;  /* 0x000018ad01007387 */ /* 0x0001e20000100800 */
[----:B------:R-:W-:-:S04]  /*0b20*/  SHF.R.S32.HI R172, RZ, 0x1f, R15 ;  /* 0x0000001fffac7819 */ /* 0x000fc8000001140f */
[----:B------:R-:W-:Y:S01]  /*0b30*/  LEA.HI R15, R172, R15, RZ, 0x2 ;  /* 0x0000000fac0f7211 */ /* 0x000fe200078f10ff */
[----:B------:R-:W-:Y:S03]  /*0b40*/  BSSY B1, `(.L_x_15867) ;  /* 0x0000037000017945 */ /* 0x000fe60003800000 */
[----:B------:R-:W-:Y:S02]  /*0b50*/  LEA.HI.SX32 R15, R15, R173, 0x1e ;  /* 0x000000ad0f0f7211 */ /* 0x000fe400078ff2ff */
[----:B------:R-:W-:Y:S02]  /*0b60*/  CS2R R186, SRZ ;  /* 0x0000000000ba7805 */ /* 0x000fe4000001ff00 */
[----:B------:R-:W-:Y:S01]  /*0b70*/  MOV R196, R15 ;  /* 0x0000000f00c47202 */ /* 0x000fe20000000f00 */
[----:B0--3--:R-:W-:Y:S06]  /*0b80*/  @!P6 BRA `(.L_x_15868) ;  /* 0x0000000000c8e947 */ /* 0x009fec0003800000 */
[----:B------:R-:W-:Y:S01]  /*0b90*/  ISETP.NE.U32.AND P5, PT, RZ, UR8, PT ;  /* 0x00000008ff007c0c */ /* 0x000fe2000bfa5070 */
[----:B------:R-:W2:Y:S03]  /*0ba0*/  LDL R217, [R1+0x50] ;  /* 0x0000500001d97983 */ /* 0x000ea60000100800 */
[----:B------:R-:W-:Y:S01]  /*0bb0*/  ISETP.NE.AND.EX P5, PT, RZ, UR9, PT, P5 ;  /* 0x00000009ff007c0c */ /* 0x000fe2000bfa5350 */
[----:B------:R-:W3:Y:S04]  /*0bc0*/  LDL R216, [R1+0x54] ;  /* 0x0000540001d87983 */ /* 0x000ee80000100800 */
[----:B------:R-:W3:Y:S04]  /*0bd0*/  LDL R215, [R1+0x58] ;  /* 0x0000580001d77983 */ /* 0x000ee80000100800 */
[----:B------:R-:W3:Y:S04]  /*0be0*/  LDL R209, [R1+0x5c] ;  /* 0x00005c0001d17983 */ /* 0x000ee80000100800 */
[----:B------:R-:W-:-:S04]  /*0bf0*/  @P5 LEA R172, P6, R15, UR8, 0x4 ;  /* 0x000000080fac5c11 */ /* 0x000fc8000f8c20ff */
[----:B------:R-:W-:-:S05]  /*0c00*/  @P5 LEA.HI.X R173, R15, UR9, RZ, 0x4, P6 ;  /* 0x000000090fad5c11 */ /* 0x000fca000b0f24ff */
[----:B------:R0:W5:Y:S01]  /*0c10*/  @P5 LDG.E.128 R60, desc[UR4][R172.64] ;  /* 0x00000004ac3c5981 */ /* 0x000162000c1e1d00 */
[----:B------:R-:W-:-:S04]  /*0c20*/  LEA R186, P5, R15, UR12, 0x2 ;  /* 0x0000000c0fba7c11 */ /* 0x000fc8000f8a10ff */
[C---:B------:R-:W-:Y:S02]  /*0c30*/  LEA.HI.X R187, R15.reuse, UR13, RZ, 0x2, P5 ;  /* 0x0000000d0fbb7c11 */ /* 0x040fe4000a8f14ff */
[C---:B------:R-:W-:Y:S01]  /*0c40*/  LEA R174, P5, R15.reuse, UR10, 0x4 ;  /* 0x0000000a0fae7c11 */ /* 0x040fe2000f8a20ff */
[----:B0-----:R-:W0:Y:S03]  /*0c50*/  LDC.64 R172, c[0x0][0x2b8] ;  /* 0x0000ae00ffac7b82 */ /* 0x001e260000000a00 */
[----:B------:R-:W-:Y:S01]  /*0c60*/  LEA.HI.X R175, R15, UR11, RZ, 0x4, P5 ;  /* 0x0000000b0faf7c11 */ /* 0x000fe2000a8f24ff */
[----:B------:R1:W5:Y:S01]  /*0c70*/  LDG.E R5, desc[UR4][R186.64] ;  /* 0x00000004ba057981 */ /* 0x000362000c1e1900 */
[----:B------:R-:W-:-:S03]  /*0c80*/  ISETP.NE.AND P5, PT, R208, RZ, PT ;  /* 0x000000ffd000720c */ /* 0x000fc60003fa5270 */
[----:B------:R-:W2:Y:S01]  /*0c90*/  LDG.E.128 R176, desc[UR4][R174.64] ;  /* 0x00000004aeb07981 */ /* 0x000ea2000c1e1d00 */
[----:B----45:R-:W-:Y:S01]  /*0ca0*/  FSEL R16, R188, RZ, !P5 ;  /* 0x000000ffbc107208 */ /* 0x030fe20006800000 */
[----:B0-----:R-:W-:-:S06]  /*0cb0*/  IMAD.WIDE.U32 R172, R15, 0x10, R172 ;  /* 0x000000100fac7825 */ /* 0x001fcc00078e00ac */
[----:B------:R-:W4:Y:S01]  /*0cc0*/  LDG.E.128 R172, desc[UR4][R172.64] ;  /* 0x00000004acac7981 */ /* 0x000f22000c1e1d00 */
[C---:B--2---:R-:W-:Y:S01]  /*0cd0*/  FADD.FTZ R176, -R16.reuse, R176 ;  /* 0x000000b010b07221 */ /* 0x044fe20000010100 */
[C---:B------:R-:W-:Y:S01]  /*0ce0*/  FADD.FTZ R177, -R16.reuse, R177 ;  /* 0x000000b110b17221 */ /* 0x040fe20000010100 */
[C---:B------:R-:W-:Y:S01]  /*0cf0*/  FADD.FTZ R178, -R16.reuse, R178 ;  /* 0x000000b210b27221 */ /* 0x040fe20000010100 */
[----:B------:R-:W-:Y:S01]  /*0d00*/  FADD.FTZ R179, -R16, R179 ;  /* 0x000000b310b37221 */ /* 0x000fe20000010100 */
[C---:B------:R-:W-:Y:S01]  /*0d10*/  FMUL.FTZ R181, R4.reuse, R176 ;  /* 0x000000b004b57220 */ /* 0x040fe20000410000 */
[C---:B------:R-:W-:Y:S01]  /*0d20*/  FMUL.FTZ R196, R4.reuse, R177 ;  /* 0x000000b104c47220 */ /* 0x040fe20000410000 */
[----:B------:R-:W-:Y:S01]  /*0d30*/  FMUL.FTZ R238, R4, R178 ;  /* 0x000000b204ee7220 */ /* 0x000fe20000410000 */
[----:B----4-:R-:W-:Y:S01]  /*0d40*/  FMUL.FTZ R16, R217, R172 ;  /* 0x000000acd9107220 */ /* 0x010fe20000410000 */
[----:B------:R-:W-:Y:S01]  /*0d50*/  FADD.FTZ R100, R100, R172 ;  /* 0x000000ac64647221 */ /* 0x000fe20000010000 */
[----:B------:R-:W-:Y:S01]  /*0d60*/  FFMA.FTZ R140, R172, R181, R140 ;  /* 0x000000b5ac8c7223 */ /* 0x000fe2000001008c */
[----:B------:R-:W-:Y:S01]  /*0d70*/  FADD.FTZ R101, R101, R173 ;  /* 0x000000ad65657221 */ /* 0x000fe20000010000 */
[----:B------:R-:W-:Y:S01]  /*0d80*/  FFMA.FTZ R141, R173, R196, R141 ;  /* 0x000000c4ad8d7223 */ /* 0x000fe2000001008d */
[----:B---3--:R-:W-:Y:S01]  /*0d90*/  FMUL.FTZ R219, R216, R173 ;  /* 0x000000add8db7220 */ /* 0x008fe20000410000 */
[----:B------:R-:W-:Y:S01]  /*0da0*/  FADD.FTZ R172, RZ, R16 ;  /* 0x00000010ffac7221 */ /* 0x000fe20000010000 */
[----:B------:R-:W-:Y:S01]  /*0db0*/  FFMA.FTZ R173, R181, R16, RZ ;  /* 0x00000010b5ad7223 */ /* 0x000fe200000100ff */
[----:B------:R-:W-:-:S02]  /*0dc0*/  FMUL.FTZ R217, R215, R174 ;  /* 0x000000aed7d97220 */ /* 0x000fc40000410000 */
        /* <DEDUP_REMOVED lines=10> */
[----:B------:R-:W-:Y:S01]  /*0e70*/  FFMA.FTZ R143, R175, R216, R143 ;  /* 0x000000d8af8f7223 */ /* 0x000fe2000001008f */
[----:B-1----:R-:W-:Y:S01]  /*0e80*/  FADD.FTZ R187, R172, R215 ;  /* 0x000000d7acbb7221 */ /* 0x002fe20000010000 */
[----:B------:R-:W-:Y:S01]  /*0e90*/  FFMA.FTZ R186, R216, R215, R173 ;  /* 0x000000d7d8ba7223 */ /* 0x000fe200000100ad */
[----:B0-----:R-:W-:-:S07]  /*0ea0*/  IADD3 R196, R15, 0x20, RZ ;  /* 0x000000200fc47810 */ /* 0x001fce0007ffe0ff */
.L_x_15868:
[----:B------:R-:W-:Y:S05]  /*0eb0*/  BSYNC B1 ;  /* 0x0000000000017941 */ /* 0x000fea0003800000 */
.L_x_15867:
[----:B------:R-:W-:Y:S01]  /*0ec0*/  LOP3.LUT P5, RZ, R2, 0x8, RZ, 0xc0, !PT ;  /* 0x0000000802ff7812 */ /* 0x000fe200078ac0ff */
[----:B------:R-:W-:-:S12]  /*0ed0*/  BSSY B1, `(.L_x_15869) ;  /* 0x0000035000017945 */ /* 0x000fd80003800000 */
[----:B------:R-:W-:Y:S05]  /*0ee0*/  @!P5 BRA `(.L_x_15870) ;  /* 0x0000000000ccd947 */ /* 0x000fea0003800000 */
[----:B------:R-:W-:Y:S01]  /*0ef0*/  ISETP.NE.U32.AND P5, PT, RZ, UR8, PT ;  /* 0x00000008ff007c0c */ /* 0x000fe2000bfa5070 */
[----:B------:R-:W0:Y:S01]  /*0f00*/  LDC.64 R176, c[0x0][0x2b8] ;  /* 0x0000ae00ffb07b82 */ /* 0x000e220000000a00 */
[----:B------:R-:W2:Y:S02]  /*0f10*/  LDL R236, [R1+0x40] ;  /* 0x0000400001ec7983 */ /* 0x000ea40000100800 */
[----:B------:R-:W-:Y:S02]  /*0f20*/  ISETP.NE.AND.EX P5, PT, RZ, UR9, PT, P5 ;  /* 0x00000009ff007c0c */ /* 0x000fe4000bfa5350 */
[----:B------:R-:W3:Y:S04]  /*0f30*/  LDL R218, [R1+0x44] ;  /* 0x0000440001da7983 */ /* 0x000ee80000100800 */
[----:B------:R-:W3:Y:S07]  /*0f40*/  LDL R209, [R1+0x4c] ;  /* 0x00004c0001d17983 */ /* 0x000eee0000100800 */
[----:B------:R-:W-:-:S04]  /*0f50*/  @P5 LEA R172, P6, R196, UR8, 0x4 ;  /* 0x00000008c4ac5c11 */ /* 0x000fc8000f8c20ff */
[----:B------:R-:W-:-:S05]  /*0f60*/  @P5 LEA.HI.X R173, R196, UR9, RZ, 0x4, P6 ;  /* 0x00000009c4ad5c11 */ /* 0x000fca000b0f24ff */
[----:B------:R1:W5:Y:S01]  /*0f70*/  @P5 LDG.E.128 R56, desc[UR4][R172.64] ;  /* 0x00000004ac385981 */ /* 0x000362000c1e1d00 */
[C---:B------:R-:W-:Y:S01]  /*0f80*/  LEA R202, P5, R196.reuse, UR12, 0x2 ;  /* 0x0000000cc4ca7c11 */ /* 0x040fe2000f8a10ff */
[----:B0-----:R-:W-:-:S03]  /*0f90*/  IMAD.WIDE.U32 R176, R196, 0x10, R176 ;  /* 0x00000010c4b07825 */ /* 0x001fc600078e00b0 */
[----:B------:R-:W-:-:S03]  /*0fa0*/  LEA.HI.X R203, R196, UR13, RZ, 0x2, P5 ;  /* 0x0000000dc4cb7c11 */ /* 0x000fc6000a8f14ff */
[----:B------:R-:W2:Y:S01]  /*0fb0*/  LDG.E.128 R176, desc[UR4][R176.64] ;  /* 0x00000004b0b07981 */ /* 0x000ea2000c1e1d00 */
[----:B-1----:R-:W-:-:S03]  /*0fc0*/  LEA R172, P5, R196, UR10, 0x4 ;  /* 0x0000000ac4ac7c11 */ /* 0x002fc6000f8a20ff */
[----:B----4-:R0:W5:Y:S01]  /*0fd0*/  LDG.E R6, desc[UR4][R202.64] ;  /* 0x00000004ca067981 */ /* 0x010162000c1e1900 */
[----:B------:R-:W-:Y:S02]  /*0fe0*/  LEA.HI.X R173, R196, UR11, RZ, 0x4, P5 ;  /* 0x0000000bc4ad7c11 */ /* 0x000fe4000a8f24ff */
[----:B------:R-:W-:-:S04]  /*0ff0*/  ISETP.NE.AND P5, PT, R208, RZ, PT ;  /* 0x000000ffd000720c */ /* 0x000fc80003fa5270 */
[----:B------:R-:W4:Y:S01]  /*1000*/  LDG.E.128 R172, desc[UR4][R172.64] ;  /* 0x00000004acac7981 */ /* 0x000f22000c1e1d00 */
[----:B-----5:R-:W-:-:S03]  /*1010*/  FSEL R182, R188, RZ, !P5 ;  /* 0x000000ffbcb67208 */ /* 0x020fc60006800000 */
[----:B------:R-:W4:Y:S01]  /*1020*/  LDL R203, [R1+0x48] ;  /* 0x0000480001cb7983 */ /* 0x000f220000100800 */
[----:B------:R-:W-:Y:S01]  /*1030*/  IADD3 R196, R196, 0x20, RZ ;  /* 0x00000020c4c47810 */ /* 0x000fe20007ffe0ff */
[----:B--2---:R-:W-:Y:S01]  /*1040*/  FMUL.FTZ R237, R236, R176 ;  /* 0x000000b0eced7220 */ /* 0x004fe20000410000 */
[----:B---3--:R-:W-:Y:S01]  /*1050*/  FMUL.FTZ R218, R218, R177 ;  /* 0x000000b1dada7220 */ /* 0x008fe20000410000 */
[C---:B----4-:R-:W-:Y:S01]  /*1060*/  FADD.FTZ R172, -R182.reuse, R172 ;  /* 0x000000acb6ac7221 */ /* 0x050fe20000010100 */
[C---:B------:R-:W-:Y:S01]  /*1070*/  FADD.FTZ R173, -R182.reuse, R173 ;  /* 0x000000adb6ad7221 */ /* 0x040fe20000010100 */
[----:B------:R-:W-:Y:S02]  /*1080*/  FADD.FTZ R174, -R182, R174 ;  /* 0x000000aeb6ae7221 */ /* 0x000fe40000010100 */
[----:B0-----:R-:W-:Y:S01]  /*1090*/  FMUL.FTZ R202, R4, R172 ;  /* 0x000000ac04ca7220 */ /* 0x001fe20000410000 */
        /* <DEDUP_REMOVED lines=9> */
[----:B------:R-:W-:Y:S01]  /*1130*/  FFMA.FTZ R136, R176, R202, R136 ;  /* 0x000000cab0887223 */ /* 0x000fe20000010088 */
[----:B------:R-:W-:Y:S01]  /*1140*/  FFMA.FTZ R137, R177, R182, R137 ;  /* 0x000000b6b1897223 */ /* 0x000fe20000010089 */
[----:B------:R-:W-:Y:S01]  /*1150*/  FADD.FTZ R172, R172, R203 ;  /* 0x000000cbacac7221 */ /* 0x000fe20000010000 */
[----:B------:R1:W-:Y:S01]  /*1160*/  STL [R1+0x4], R182 ;  /* 0x000004b601007387 */ /* 0x0003e20000100800 */
[----:B------:R-:W-:Y:S01]  /*1170*/  FFMA.FTZ R173, R236, R203, R173 ;  /* 0x000000cbecad7223 */ /* 0x000fe200000100ad */
[----:B------:R-:W-:Y:S01]  /*1180*/  FADD.FTZ R96, R96, R176 ;  /* 0x000000b060607221 */ /* 0x000fe20000010000 */
[----:B0-----:R-:W-:Y:S01]  /*1190*/  FMUL.FTZ R202, R4, R175 ;  /* 0x000000af04ca7220 */ /* 0x001fe20000410000 */
[----:B-1----:R-:W-:Y:S01]  /*11a0*/  FMUL.FTZ R182, R209, R179 ;  /* 0x000000b3d1b67220 */ /* 0x002fe20000410000 */
[----:B------:R-:W-:Y:S01]  /*11b0*/  FADD.FTZ R97, R97, R177 ;  /* 0x000000b161617221 */ /* 0x000fe20000010000 */
[----:B------:R-:W-:Y:S01]  /*11c0*/  FADD.FTZ R98, R98, R178 ;  /* 0x000000b262627221 */ /* 0x000fe20000010000 */
[----:B------:R-:W-:Y:S01]  /*11d0*/  FFMA.FTZ R138, R178, R236, R138 ;  /* 0x000000ecb28a7223 */ /* 0x000fe2000001008a */
[----:B------:R-:W-:Y:S01]  /*11e0*/  FADD.FTZ R99, R99, R179 ;  /* 0x000000b363637221 */ /* 0x000fe20000010000 */
[----:B------:R-:W-:Y:S01]  /*11f0*/  FFMA.FTZ R139, R179, R202, R139 ;  /* 0x000000cab38b7223 */ /* 0x000fe2000001008b */
[----:B------:R-:W-:Y:S01]  /*1200*/  FADD.FTZ R187, R172, R182 ;  /* 0x000000b6acbb7221 */ /* 0x000fe20000010000 */
[----:B------:R-:W-:-:S07]  /*1210*/  FFMA.FTZ R186, R202, R182, R173 ;  /* 0x000000b6caba7223 */ /* 0x000fce00000100ad */
.L_x_15870:
[----:B------:R-:W-:Y:S05]  /*1220*/  BSYNC B1 ;  /* 0x0000000000017941 */ /* 0x000fea0003800000 */
.L_x_15869:
        /* <DEDUP_REMOVED lines=27> */
[----:B------:R-:W-:-:S03]  /*13e0*/  FADD.FTZ R173, -R17, R173 ;  /* 0x000000ad11ad7221 */ /* 0x000fc60000010100 */
[C---:B0-----:R-:W-:Y:S01]  /*13f0*/  FMUL.FTZ R200, R4.reuse, R172 ;  /* 0x000000ac04c87220 */ /* 0x041fe20000410000 */
[----:B------:R-:W-:Y:S01]  /*1400*/  FMUL.FTZ R252, R4, R173 ;  /* 0x000000ad04fc7220 */ /* 0x000fe20000410000 */
[----:B------:R-:W-:Y:S01]  /*1410*/  FADD.FTZ R174, -R17, R174 ;  /* 0x000000ae11ae7221 */ /* 0x000fe20000010100 */
[----:B------:R-:W-:Y:S01]  /*1420*/  FADD.FTZ R172, R187, R235 ;  /* 0x000000ebbbac7221 */ /* 0x000fe20000010000 */
        /* <DEDUP_REMOVED lines=21> */
.L_x_15872:
[----:B------:R-:W-:Y:S05]  /*1580*/  BSYNC B1 ;  /* 0x0000000000017941 */ /* 0x000fea0003800000 */
.L_x_15871:
        /* <DEDUP_REMOVED lines=12> */
[----:B------:R-:W-:-:S04]  /*1650*/  LEA R198, P5, R196, UR12, 0x2 ;  /* 0x0000000cc4c67c11 */ /* 0x000fc8000f8a10ff */
[C---:B------:R-:W-:Y:S02]  /*1660*/  LEA.HI.X R199, R196.reuse, UR13, RZ, 0x2, P5 ;  /* 0x0000000dc4c77c11 */ /* 0x040fe4000a8f14ff */
[C---:B-1----:R-:W-:Y:S01]  /*1670*/  LEA R172, P5, R196.reuse, UR10, 0x4 ;  /* 0x0000000ac4ac7c11 */ /* 0x042fe2000f8a20ff */
[C---:B0-----:R-:W-:Y:S02]  /*1680*/  IMAD.WIDE.U32 R176, R196.reuse, 0x10, R176 ;  /* 0x00000010c4b07825 */ /* 0x041fe400078e00b0 */
[----:B------:R0:W5:Y:S01]  /*1690*/  LDG.E R8, desc[UR4][R198.64] ;  /* 0x00000004c6087981 */ /* 0x000162000c1e1900 */
[----:B------:R-:W-:Y:S02]  /*16a0*/  LEA.HI.X R173, R196, UR11, RZ, 0x4, P5 ;  /* 0x0000000bc4ad7c11 */ /* 0x000fe4000a8f24ff */
[----:B------:R-:W-:Y:S01]  /*16b0*/  ISETP.NE.AND P5, PT, R208, RZ, PT ;  /* 0x000000ffd000720c */ /* 0x000fe20003fa5270 */
[----:B------:R-:W2:Y:S04]  /*16c0*/  LDG.E.128 R176, desc[UR4][R176.64] ;  /* 0x00000004b0b07981 */ /* 0x000ea8000c1e1d00 */
[----:B------:R-:W3:Y:S04]  /*16d0*/  LDG.E.128 R172, desc[UR4][R172.64] ;  /* 0x00000004acac7981 */ /* 0x000ee8000c1e1d00 */
[----:B------:R-:W3:Y:S01]  /*16e0*/  LDL R208, [R1+0x2c] ;  /* 0x00002c0001d07983 */ /* 0x000ee20000100800 */
[----:B----45:R-:W-:-:S02]  /*16f0*/  FSEL R18, R188, RZ, !P5 ;  /* 0x000000ffbc127208 */ /* 0x030fc40006800000 */
[----:B------:R-:W-:Y:S01]  /*1700*/  IADD3 R196, R196, 0x20, RZ ;  /* 0x00000020c4c47810 */ /* 0x000fe20007ffe0ff */
[----:B--2---:R-:W-:Y:S02]  /*1710*/  FMUL.FTZ R233, R232, R176 ;  /* 0x000000b0e8e97220 */ /* 0x004fe40000410000 */
[C---:B---3--:R-:W-:Y:S01]  /*1720*/  FADD.FTZ R172, -R18.reuse, R172 ;  /* 0x000000ac12ac7221 */ /* 0x048fe20000010100 */
[----:B------:R-:W-:-:S03]  /*1730*/  FADD.FTZ R173, -R18, R173 ;  /* 0x000000ad12ad7221 */ /* 0x000fc60000010100 */
[C---:B------:R-:W-:Y:S01]  /*1740*/  FMUL.FTZ R251, R4.reuse, R172 ;  /* 0x000000ac04fb7220 */ /* 0x040fe20000410000 */
[----:B------:R-:W-:Y:S01]  /*1750*/  FMUL.FTZ R250, R4, R173 ;  /* 0x000000ad04fa7220 */ /* 0x000fe20000410000 */
[C---:B------:R-:W-:Y:S01]  /*1760*/  FADD.FTZ R174, -R18.reuse, R174 ;  /* 0x000000ae12ae7221 */ /* 0x040fe20000010100 */
[----:B------:R-:W-:Y:S01]  /*1770*/  FMUL.FTZ R213, R213, R177 ;  /* 0x000000b1d5d57220 */ /* 0x000fe20000410000 */
[----:B------:R-:W-:Y:S01]  /*1780*/  FADD.FTZ R172, R187, R233 ;  /* 0x000000e9bbac7221 */ /* 0x000fe20000010000 */
[----:B------:R-:W-:Y:S01]  /*1790*/  FFMA.FTZ R173, R251, R233, R186 ;  /* 0x000000e9fbad7223 */ /* 0x000fe200000100ba */
[----:B------:R-:W-:Y:S01]  /*17a0*/  FADD.FTZ R18, -R18, R175 ;  /* 0x000000af12127221 */ /* 0x000fe20000010100 */
[----:B------:R-:W-:Y:S01]  /*17b0*/  FMUL.FTZ R232, R4, R174 ;  /* 0x000000ae04e87220 */ /* 0x000fe20000410000 */
        /* <DEDUP_REMOVED lines=17> */
.L_x_15874:
[----:B------:R-:W-:Y:S05]  /*18d0*/  BSYNC B1 ;  /* 0x0000000000017941 */ /* 0x000fea0003800000 */
.L_x_15873:
        /* <DEDUP_REMOVED lines=19> */
[----:B----45:R-:W-:Y:S02]  /*1a10*/  FSEL R19, R188, RZ, !P5 ;  /* 0x000000ffbc137208 */ /* 0x030fe40006800000 */
[----:B------:R-:W-:Y:S01]  /*1a20*/  IADD3 R196, R196, 0x20, RZ ;  /* 0x00000020c4c47810 */ /* 0x000fe20007ffe0ff */
[----:B---3--:R-:W-:Y:S01]  /*1a30*/  FMUL.FTZ R231, R164, R176 ;  /* 0x000000b0a4e77220 */ /* 0x008fe20000410000 */
[----:B------:R-:W-:Y:S01]  /*1a40*/  FMUL.FTZ R210, R165, R177 ;  /* 0x000000b1a5d27220 */ /* 0x000fe20000410000 */
[C---:B--2---:R-:W-:Y:S01]  /*1a50*/  FADD.FTZ R172, -R19.reuse, R172 ;  /* 0x000000ac13ac7221 */ /* 0x044fe20000010100 */
[----:B------:R-:W-:-:S03]  /*1a60*/  FADD.FTZ R173, -R19, R173 ;  /* 0x000000ad13ad7221 */ /* 0x000fc60000010100 */
[C---:B------:R-:W-:Y:S01]  /*1a70*/  FMUL.FTZ R249, R4.reuse, R172 ;  /* 0x000000ac04f97220 */ /* 0x040fe20000410000 */
[C---:B------:R-:W-:Y:S01]  /*1a80*/  FMUL.FTZ R248, R4.reuse, R173 ;  /* 0x000000ad04f87220 */ /* 0x040fe20000410000 */
        /* <DEDUP_REMOVED lines=22> */
.L_x_15876:
[----:B------:R-:W-:Y:S05]  /*1bf0*/  BSYNC B1 ;  /* 0x0000000000017941 */ /* 0x000fea0003800000 */
.L_x_15875:
        /* <DEDUP_REMOVED lines=25> */
[----:B------:R-:W-:Y:S01]  /*1d90*/  FMUL.FTZ R246, R4, R173 ;  /* 0x000000ad04f67220 */ /* 0x000fe20000410000 */
[C---:B------:R-:W-:Y:S01]  /*1da0*/  FADD.FTZ R174, -R20.reuse, R174 ;  /* 0x000000ae14ae7221 */ /* 0x040fe20000010100 */
        /* <DEDUP_REMOVED lines=21> */
.L_x_15878:
[----:B------:R-:W-:Y:S05]  /*1f00*/  BSYNC B1 ;  /* 0x0000000000017941 */ /* 0x000fea0003800000 */
.L_x_15877:
        /* <DEDUP_REMOVED lines=48> */
.L_x_15880:
[----:B------:R-:W-:Y:S05]  /*2210*/  BSYNC B1 ;  /* 0x0000000000017941 */ /* 0x000fea0003800000 */
.L_x_15879:
        /* <DEDUP_REMOVED lines=8> */
[----:B----4-:R2:W5:Y:S01]  /*22a0*/  @P5 LDG.E.128 R32, desc[UR4][R172.64] ;  /* 0x00000004ac205981 */ /* 0x010562000c1e1d00 */
        /* <DEDUP_REMOVED lines=39> */
.L_x_15882:
[----:B------:R-:W-:Y:S05]  /*2520*/  BSYNC B1 ;  /* 0x0000000000017941 */ /* 0x000fea0003800000 */
.L_x_15881:
        /* <DEDUP_REMOVED lines=48> */
.L_x_15884:
[----:B------:R-:W-:Y:S05]  /*2830*/  BSYNC B1 ;  /* 0x0000000000017941 */ /* 0x000fea0003800000 */
.L_x_15883:
        /* <DEDUP_REMOVED lines=10> */
[----:B0-----:R-:W-:-:S04]  /*28e0*/  ISETP.NE.AND P5, PT, R174, RZ, PT ;  /* 0x000000ffae00720c */ /* 0x001fc80003fa5270 */
[----:B-----5:R-:W-:Y:S02]  /*28f0*/  FSEL R180, R188, RZ, !P5 ;  /* 0x000000ffbcb47208 */ /* 0x020fe40006800000 */
[C---:B------:R-:W-:Y:S01]  /*2900*/  LEA R208, P5, R196.reuse, UR12, 0x2 ;  /* 0x0000000cc4d07c11 */ /* 0x040fe2000f8a10ff */
[----:B-1----:R-:W-:-:S03]  /*2910*/  IMAD.WIDE.U32 R176, R196, 0x10, R176 ;  /* 0x00000010c4b07825 */ /* 0x002fc600078e00b0 */
[C---:B------:R-:W-:Y:S02]  /*2920*/  LEA.HI.X R209, R196.reuse, UR13, RZ, 0x2, P5 ;  /* 0x0000000dc4d17c11 */ /* 0x040fe4000a8f14ff */
[C---:B--2---:R-:W-:Y:S01]  /*2930*/  LEA R172, P5, R196.reuse, UR10, 0x4 ;  /* 0x0000000ac4ac7c11 */ /* 0x044fe2000f8a20ff */
[----:B------:R-:W2:Y:S03]  /*2940*/  LDG.E.128 R176, desc[UR4][R176.64] ;  /* 0x00000004b0b07981 */ /* 0x000ea6000c1e1d00 */
[----:B------:R-:W-:Y:S01]  /*2950*/  LEA.HI.X R173, R196, UR11, RZ, 0x4, P5 ;  /* 0x0000000bc4ad7c11 */ /* 0x000fe2000a8f24ff */
[----:B------:R0:W5:Y:S05]  /*2960*/  LDG.E R14, desc[UR4][R208.64] ;  /* 0x00000004d00e7981 */ /* 0x00016a000c1e1900 */
[----:B------:R-:W3:Y:S01]  /*2970*/  LDG.E.128 R172, desc[UR4][R172.64] ;  /* 0x00000004acac7981 */ /* 0x000ee2000c1e1d00 */
[----:B--2---:R-:W-:Y:S01]  /*2980*/  FMUL.FTZ R221, R144, R176 ;  /* 0x000000b090dd7220 */ /* 0x004fe20000410000 */
[----:B------:R-:W-:Y:S01]  /*2990*/  FMUL.FTZ R212, R145, R177 ;  /* 0x000000b191d47220 */ /* 0x000fe20000410000 */
[C---:B---3--:R-:W-:Y:S01]  /*29a0*/  FADD.FTZ R172, -R180.reuse, R172 ;  /* 0x000000acb4ac7221 */ /* 0x048fe20000010100 */
        /* <DEDUP_REMOVED lines=16> */
[----:B------:R-:W-:Y:S01]  /*2ab0*/  FADD.FTZ R64, R64, R176 ;  /* 0x000000b040407221 */ /* 0x000fe20000010000 */
[----:B------:R-:W-:Y:S01]  /*2ac0*/  FADD.FTZ R65, R65, R177 ;  /* 0x000000b141417221 */ /* 0x000fe20000010000 */
[----:B-1----:R-:W-:Y:S01]  /*2ad0*/  FMUL.FTZ R183, R4, R175 ;  /* 0x000000af04b77220 */ /* 0x002fe20000410000 */
[----:B------:R-:W-:Y:S01]  /*2ae0*/  FFMA.FTZ R105, R177, R239, R105 ;  /* 0x000000efb1697223 */ /* 0x000fe20000010069 */
[----:B------:R-:W-:Y:S01]  /*2af0*/  FADD.FTZ R66, R66, R178 ;  /* 0x000000b242427221 */ /* 0x000fe20000010000 */
[----:B------:R-:W-:Y:S01]  /*2b00*/  FFMA.FTZ R106, R178, R220, R106 ;  /* 0x000000dcb26a7223 */ /* 0x000fe2000001006a */
[----:B------:R-:W-:Y:S01]  /*2b10*/  FADD.FTZ R67, R67, R179 ;  /* 0x000000b343437221 */ /* 0x000fe20000010000 */
[----:B------:R-:W-:Y:S01]  /*2b20*/  FFMA.FTZ R107, R179, R183, R107 ;  /* 0x000000b7b36b7223 */ /* 0x000fe2000001006b */
[----:B------:R-:W-:Y:S01]  /*2b30*/  FADD.FTZ R187, R172, R180 ;  /* 0x000000b4acbb7221 */ /* 0x000fe20000010000 */
[----:B0-----:R-:W-:-:S07]  /*2b40*/  FFMA.FTZ R186, R183, R180, R173 ;  /* 0x000000b4b7ba7223 */ /* 0x001fce00000100ad */
.L_x_15886:
[----:B------:R-:W-:Y:S05]  /*2b50*/  BSYNC B1 ;  /* 0x0000000000017941 */ /* 0x000fea0003800000 */
.L_x_15885:
        /* <DEDUP_REMOVED lines=20> */
.L_x_15920:
[----:B------:R-:W2:Y:S01]  /*2ca0*/  LDC.U8 R186, c[0x0][0x2a0] ;  /* 0x0000a800ffba7b82 */ /* 0x000ea20000000000 */
[----:B------:R-:W-:Y:S01]  /*2cb0*/  LOP3.LUT P5, RZ, R2, 0x10, RZ, 0xc0, !PT ;  /* 0x0000001002ff7812 */ /* 0x000fe200078ac0ff */
[----:B------:R-:W-:Y:S01]  /*2cc0*/  FADD.FTZ R173, R176, R179 ;  /* 0x000000b3b0ad7221 */ /* 0x000fe20000010000 */
[----:B0-----:R-:W-:Y:S01]  /*2cd0*/  FADD.FTZ R172, R177, R172 ;  /* 0x000000acb1ac7221 */ /* 0x001fe20000010000 */
[----:B------:R-:W-:Y:S02]  /*2ce0*/  BSSY B1, `(.L_x_15888) ;  /* 0x0000036000017945 */ /* 0x000fe40003800000 */
[----:B------:R-:W-:Y:S01]  /*2cf0*/  FMUL.FTZ R178, R173, UR14 ;  /* 0x0000000eadb27c20 */ /* 0x000fe20008410000 */
[----:B------:R-:W-:-:S07]  /*2d00*/  FMUL.FTZ R179, R172, UR14 ;  /* 0x0000000eacb37c20 */ /* 0x000fce0008410000 */
[----:B------:R-:W-:Y:S05]  /*2d10*/  @!P5 BRA `(.L_x_15889) ;  /* 0x0000000000c8d947 */ /* 0x000fea0003800000 */
[----:B------:R-:W3:Y:S01]  /*2d20*/  LDL R174, [R1+0x10] ;  /* 0x0000100001ae7983 */ /* 0x000ee20000100800 */
[----:B--2---:R-:W-:-:S04]  /*2d30*/  ISETP.NE.AND P5, PT, R186, RZ, PT ;  /* 0x000000ffba00720c */ /* 0x004fc80003fa5270 */
[----:B------:R-:W-:Y:S02]  /*2d40*/  FSEL R175, R178, RZ, !P5 ;  /* 0x000000ffb2af7208 */ /* 0x000fe40006800000 */
[----:B------:R-:W-:-:S03]  /*2d50*/  ISETP.NE.U32.AND P5, PT, RZ, UR8, PT ;  /* 0x00000008ff007c0c */ /* 0x000fc6000bfa5070 */
[----:B------:R-:W-:Y:S01]  /*2d60*/  FFMA.FTZ R173, R181, R179, R175 ;  /* 0x000000b3b5ad7223 */ /* 0x000fe200000100af */
[----:B------:R-:W-:-:S03]  /*2d70*/  ISETP.NE.AND.EX P5, PT, RZ, UR9, PT, P5 ;  /* 0x00000009ff007c0c */ /* 0x000fc6000bfa5350 */
[----:B------:R-:W-:-:S04]  /*2d80*/  FADD.FTZ R173, R16, -R173 ;  /* 0x800000ad10ad7221 */ /* 0x000fc80000010000 */
[----:B-1---5:R-:W-:-:S06]  /*2d90*/  FMUL.FTZ R177, R4, R173 ;  /* 0x000000ad04b17220 */ /* 0x022fcc0000410000 */
[----:B------:R-:W-:Y:S01]  /*2da0*/  @P5 FADD.FTZ R177, R60, R177 ;  /* 0x000000b13cb15221 */ /* 0x000fe20000010000 */
        /* <DEDUP_REMOVED lines=26> */
[-C--:B0-----:R-:W-:Y:S01]  /*2f50*/  FMUL.FTZ R172, R177, R3.reuse ;  /* 0x00000003b1ac7220 */ /* 0x081fe20000410000 */
[----:B------:R-:W-:Y:S02]  /*2f60*/  FMUL.FTZ R173, R176, R3 ;  /* 0x00000003b0ad7220 */ /* 0x000fe40000410000 */
[----:B------:R-:W0:Y:S01]  /*2f70*/  LDC.64 R176, c[0x0][0x2f8] ;  /* 0x0000be00ffb07b82 */ /* 0x000e220000000a00 */
[----:B------:R-:W-:Y:S01]  /*2f80*/  FMUL.FTZ R172, R172, UR15 ;  /* 0x0000000facac7c20 */ /* 0x000fe20008410000 */
[----:B------:R-:W-:-:S04]  /*2f90*/  FMUL.FTZ R173, R173, UR15 ;  /* 0x0000000fadad7c20 */ /* 0x000fc80008410000 */
        /* <DEDUP_REMOVED lines=10> */
.L_x_15889:
[----:B------:R-:W-:Y:S05]  /*3040*/  BSYNC B1 ;  /* 0x0000000000017941 */ /* 0x000fea0003800000 */
.L_x_15888:
[----:B------:R-:W-:Y:S01]  /*3050*/  LOP3.LUT P5, RZ, R2, 0x8, RZ, 0xc0, !PT ;  /* 0x0000000802ff7812 */ /* 0x000fe200078ac0ff */
[----:B------:R-:W-:-:S12]  /*3060*/  BSSY B1, `(.L_x_15890) ;  /* 0x0000035000017945 */ /* 0x000fd80003800000 */
[----:B------:R-:W-:Y:S05]  /*3070*/  @!P5 BRA `(.L_x_15891) ;  /* 0x0000000000ccd947 */ /* 0x000fea0003800000 */
[----:B0-----:R-:W3:Y:S04]  /*3080*/  LDL R173, [R1+0x8] ;  /* 0x0000080001ad7983 */ /* 0x001ee80000100800 */
[----:B------:R-:W4:Y:S01]  /*3090*/  LDL R172, [R1+0x4] ;  /* 0x0000040001ac7983 */ /* 0x000f220000100800 */
[----:B--2---:R-:W-:-:S04]  /*30a0*/  ISETP.NE.AND P5, PT, R186, RZ, PT ;  /* 0x000000ffba00720c */ /* 0x004fc80003fa5270 */
[----:B------:R-:W-:Y:S02]  /*30b0*/  FSEL R175, R178, RZ, !P5 ;  /* 0x000000ffb2af7208 */ /* 0x000fe40006800000 */
[----:B------:R-:W-:-:S03]  /*30c0*/  ISETP.NE.U32.AND P5, PT, RZ, UR8, PT ;  /* 0x00000008ff007c0c */ /* 0x000fc6000bfa5070 */
[----:B------:R-:W-:Y:S01]  /*30d0*/  FFMA.FTZ R174, R236, R179, R175 ;  /* 0x000000b3ecae7223 */ /* 0x000fe200000100af */
[----:B------:R-:W-:-:S03]  /*30e0*/  ISETP.NE.AND.EX P5, PT, RZ, UR9, PT, P5 ;  /* 0x00000009ff007c0c */ /* 0x000fc6000bfa5350 */
[----:B------:R-:W-:-:S04]  /*30f0*/  FADD.FTZ R174, R203, -R174 ;  /* 0x800000aecbae7221 */ /* 0x000fc80000010000 */
[----:B-----5:R-:W-:-:S06]  /*3100*/  FMUL.FTZ R174, R4, R174 ;  /* 0x000000ae04ae7220 */ /* 0x020fcc0000410000 */
[----:B------:R-:W-:Y:S01]  /*3110*/  @P5 FADD.FTZ R174, R58, R174 ;  /* 0x000000ae3aae5221 */ /* 0x000fe20000010000 */
[-CC-:B---3--:R-:W-:Y:S01]  /*3120*/  FFMA.FTZ R173, R173, R179.reuse, R175.reuse ;  /* 0x000000b3adad7223 */ /* 0x188fe200000100af */
[-CC-:B----4-:R-:W-:Y:S01]  /*3130*/  FFMA.FTZ R172, R172, R179.reuse, R175.reuse ;  /* 0x000000b3acac7223 */ /* 0x190fe200000100af */
[----:B------:R-:W-:Y:S02]  /*3140*/  FFMA.FTZ R175, R202, R179, R175 ;  /* 0x000000b3caaf7223 */ /* 0x000fe400000100af */
[----:B------:R-:W-:Y:S01]  /*3150*/  FADD.FTZ R173, R237, -R173 ;  /* 0x800000adedad7221 */ /* 0x000fe20000010000 */
[----:B------:R-:W-:Y:S01]  /*3160*/  FADD.FTZ R172, R218, -R172 ;  /* 0x800000acdaac7221 */ /* 0x000fe20000010000 */
[----:B------:R-:W-:Y:S02]  /*3170*/  FADD.FTZ R175, R182, -R175 ;  /* 0x800000afb6af7221 */ /* 0x000fe40000010000 */
[C---:B-1----:R-:W-:Y:S01]  /*3180*/  FMUL.FTZ R177, R4.reuse, R173 ;  /* 0x000000ad04b17220 */ /* 0x042fe20000410000 */
        /* <DEDUP_REMOVED lines=34> */
.L_x_15891:
[----:B------:R-:W-:Y:S05]  /*33b0*/  BSYNC B1 ;  /* 0x0000000000017941 */ /* 0x000fea0003800000 */
.L_x_15890:
[----:B------:R-:W-:Y:S01]  /*33c0*/  LOP3.LUT P5, RZ, R2, 0x4, RZ, 0xc0, !PT ;  /* 0x0000000402ff7812 */ /* 0x000fe200078ac0ff */
[----:B------:R-:W-:-:S12]  /*33d0*/  BSSY B1, `(.L_x_15892) ;  /* 0x0000034000017945 */ /* 0x000fd80003800000 */
[----:B------:R-:W-:Y:S05]  /*33e0*/  @!P5 BRA `(.L_x_15893) ;  /* 0x0000000000c8d947 */ /* 0x000fea0003800000 */
[----:B0--3--:R-:W3:Y:S01]  /*33f0*/  LDL R172, [R1] ;  /* 0x0000000001ac7983 */ /* 0x009ee20000100800 */
        /* <DEDUP_REMOVED lines=9> */
[-CC-:B------:R-:W-:Y:S01]  /*3490*/  FFMA.FTZ R172, R252, R179.reuse, R175.reuse ;  /* 0x000000b3fcac7223 */ /* 0x180fe200000100af */
        /* <DEDUP_REMOVED lines=39> */
.L_x_15893:
[----:B------:R-:W-:Y:S05]  /*3710*/  BSYNC B1 ;  /* 0x0000000000017941 */ /* 0x000fea0003800000 */
.L_x_15892:
        /* <DEDUP_REMOVED lines=15> */
[C---:B-1---5:R-:W-:Y:S01]  /*3810*/  FMUL.FTZ R177, R4.reuse, R173 ;  /* 0x000000ad04b17220 */ /* 0x062fe20000410000 */
        /* <DEDUP_REMOVED lines=36> */
.L_x_15895:
[----:B------:R-:W-:Y:S05]  /*3a60*/  BSYNC B1 ;  /* 0x0000000000017941 */ /* 0x000fea0003800000 */
.L_x_15894:
        /* <DEDUP_REMOVED lines=52> */
.L_x_15897:
[----:B------:R-:W-:Y:S05]  /*3db0*/  BSYNC B1 ;  /* 0x0000000000017941 */ /* 0x000fea0003800000 */
.L_x_15896:
[----:B------:R-:W-:Y:S04]  /*3dc0*/  BSSY B1, `(.L_x_15898) ;  /* 0x0000033000017945 */ /* 0x000fe80003800000 */
        /* <DEDUP_REMOVED lines=50> */
.L_x_15899:
[----:B------:R-:W-:Y:S05]  /*40f0*/  BSYNC B1 ;  /* 0x0000000000017941 */ /* 0x000fea0003800000 */
.L_x_15898:
        /* <DEDUP_REMOVED lines=51> */
.L_x_15901:
[----:B------:R-:W-:Y:S05]  /*4430*/  BSYNC B1 ;  /* 0x0000000000017941 */ /* 0x000fea0003800000 */
.L_x_15900:
        /* <DEDUP_REMOVED lines=51> */
.L_x_15903:
[----:B------:R-:W-:Y:S05]  /*4770*/  BSYNC B1 ;  /* 0x0000000000017941 */ /* 0x000fea0003800000 */
.L_x_15902:
        /* <DEDUP_REMOVED lines=51> */
.L_x_15905:
[----:B------:R-:W-:Y:S05]  /*4ab0*/  BSYNC B1 ;  /* 0x0000000000017941 */ /* 0x000fea0003800000 */
.L_x_15904:
[----:B------:R-:W-:Y:S01]  /*4ac0*/  LOP3.LUT P5, RZ, R2, 0x20, RZ, 0xc0, !PT ;  /* 0x0000002002ff7812 */ /* 0x000fe200078ac0ff */
[----:B------:R-:W-:-:S12]  /*4ad0*/  BSSY B1, `(.L_x_15906) ;  /* 0x0000033000017945 */ /* 0x000fd80003800000 */
[----:B------:R-:W-:Y:S05]  /*4ae0*/  @!P5 BRA `(.L_x_15907) ;  /* 0x0000000000c4d947 */ /* 0x000fea0003800000 */
[----:B0--3--:R-:W3:Y:S01]  /*4af0*/  LDL R172, [R1+0xc] ;  /* 0x00000c0001ac7983 */ /* 0x009ee20000100800 */
[----:B--2---:R-:W-:Y:S01]  /*4b00*/  ISETP.NE.AND P5, PT, R186, RZ, PT ;  /* 0x000000ffba00720c */ /* 0x004fe20003fa5270 */
[----:B-1----:R-:W0:Y:S03]  /*4b10*/  LDC.64 R176, c[0x0][0x2f8] ;  /* 0x0000be00ffb07b82 */ /* 0x002e260000000a00 */
[----:B------:R-:W-:Y:S02]  /*4b20*/  FSEL R173, R178, RZ, !P5 ;  /* 0x000000ffb2ad7208 */ /* 0x000fe40006800000 */
[----:B------:R-:W-:-:S03]  /*4b30*/  ISETP.NE.U32.AND P5, PT, RZ, UR8, PT ;  /* 0x00000008ff007c0c */ /* 0x000fc6000bfa5070 */
[----:B------:R-:W-:Y:S01]  /*4b40*/  FFMA.FTZ R174, R239, R179, R173 ;  /* 0x000000b3efae7223 */ /* 0x000fe200000100ad */
[----:B------:R-:W-:-:S03]  /*4b50*/  ISETP.NE.AND.EX P5, PT, RZ, UR9, PT, P5 ;  /* 0x00000009ff007c0c */ /* 0x000fc6000bfa5350 */
[----:B------:R-:W-:-:S04]  /*4b60*/  FADD.FTZ R174, R212, -R174 ;  /* 0x800000aed4ae7221 */ /* 0x000fc80000010000 */
[----:B-----5:R-:W-:-:S06]  /*4b70*/  FMUL.FTZ R174, R4, R174 ;  /* 0x000000ae04ae7220 */ /* 0x020fcc0000410000 */
        /* <DEDUP_REMOVED lines=14> */
[----:B------:R-:W-:Y:S02]  /*4c60*/  ISETP.NE.U32.AND P5, PT, RZ, UR16, PT ;  /* 0x00000010ff007c0c */ /* 0x000fe4000bfa5070 */
[-C--:B------:R-:W-:Y:S02]  /*4c70*/  FMUL.FTZ R4, R172, R3.reuse ;  /* 0x00000003ac047220 */ /* 0x080fe40000410000 */
[----:B------:R-:W-:Y:S02]  /*4c80*/  ISETP.NE.AND.EX P5, PT, RZ, UR17, PT, P5 ;  /* 0x00000011ff007c0c */ /* 0x000fe4000bfa5350 */
[----:B------:R-:W-:Y:S02]  /*4c90*/  FMUL.FTZ R4, R4, UR15 ;  /* 0x0000000f04047c20 */ /* 0x000fe40008410000 */
[C---:B------:R-:W-:Y:S01]  /*4ca0*/  SEL R168, R175.reuse, R168, P5 ;  /* 0x000000a8afa87207 */ /* 0x040fe20002800000 */
[----:B------:R-:W-:Y:S01]  /*4cb0*/  FMUL.FTZ R175, R175, R3 ;  /* 0x00000003afaf7220 */ /* 0x000fe20000410000 */
[C---:B------:R-:W-:Y:S01]  /*4cc0*/  SEL R169, R174.reuse, R169, P5 ;  /* 0x000000a9aea97207 */ /* 0x040fe20002800000 */
[-C--:B------:R-:W-:Y:S01]  /*4cd0*/  FMUL.FTZ R174, R174, R3.reuse ;  /* 0x00000003aeae7220 */ /* 0x080fe20000410000 */
[----:B------:R-:W-:Y:S01]  /*4ce0*/  SEL R170, R172, R170, P5 ;  /* 0x000000aaacaa7207 */ /* 0x000fe20002800000 */
[C---:B------:R-:W-:Y:S01]  /*4cf0*/  FMUL.FTZ R3, R173.reuse, R3 ;  /* 0x00000003ad037220 */ /* 0x040fe20000410000 */
[----:B------:R-:W-:-:S03]  /*4d00*/  SEL R171, R173, R171, P5 ;  /* 0x000000abadab7207 */ /* 0x000fc60002800000 */
[----:B------:R-:W0:Y:S01]  /*4d10*/  @P5 LDC.64 R172, c[0x0][0x308] ;  /* 0x0000c200ffac5b82 */ /* 0x000e220000000a00 */
[----:B------:R-:W-:Y:S01]  /*4d20*/  FMUL.FTZ R3, R3, UR15 ;  /* 0x0000000f03037c20 */ /* 0x000fe20008410000 */
[----:B0-----:R-:W-:-:S05]  /*4d30*/  @P5 IMAD.WIDE.U32 R172, R15, 0x10, R172 ;  /* 0x000000100fac5825 */ /* 0x001fca00078e00ac */
[----:B------:R0:W-:Y:S01]  /*4d40*/  @P5 STG.E.128 desc[UR4][R172.64], R168 ;  /* 0x000000a8ac005986 */ /* 0x0001e2000c101d04 */
[----:B------:R-:W-:Y:S01]  /*4d50*/  LOP3.LUT P5, RZ, R14, 0xff, RZ, 0xc0, !PT ;  /* 0x000000ff0eff7812 */ /* 0x000fe200078ac0ff */
[----:B0-----:R-:W-:Y:S01]  /*4d60*/  FMUL.FTZ R172, R175, UR15 ;  /* 0x0000000fafac7c20 */ /* 0x001fe20008410000 */
[----:B------:R-:W-:-:S04]  /*4d70*/  FMUL.FTZ R173, R174, UR15 ;  /* 0x0000000faead7c20 */ /* 0x000fc80008410000 */
[----:B------:R-:W-:Y:S02]  /*4d80*/  SEL R172, R172, RZ, P5 ;  /* 0x000000ffacac7207 */ /* 0x000fe40002800000 */
[----:B------:R-:W-:-:S04]  /*4d90*/  LOP3.LUT P5, RZ, R14, 0xff00, RZ, 0xc0, !PT ;  /* 0x0000ff000eff7812 */ /* 0x000fc800078ac0ff */
[----:B------:R-:W-:Y:S02]  /*4da0*/  SEL R173, R173, RZ, P5 ;  /* 0x000000ffadad7207 */ /* 0x000fe40002800000 */
[----:B------:R-:W-:-:S04]  /*4db0*/  LOP3.LUT P5, RZ, R14, 0xff0000, RZ, 0xc0, !PT ;  /* 0x00ff00000eff7812 */ /* 0x000fc800078ac0ff */
[----:B------:R-:W-:Y:S02]  /*4dc0*/  SEL R174, R4, RZ, P5 ;  /* 0x000000ff04ae7207 */ /* 0x000fe40002800000 */
[----:B------:R-:W-:-:S04]  /*4dd0*/  LOP3.LUT P5, RZ, R14, 0xff000000, RZ, 0xc0, !PT ;  /* 0xff0000000eff7812 */ /* 0x000fc800078ac0ff */
[----:B------:R-:W-:-:S05]  /*4de0*/  SEL R175, R3, RZ, P5 ;  /* 0x000000ff03af7207 */ /* 0x000fca0002800000 */
[----:B------:R0:W-:Y:S04]  /*4df0*/  STG.E.128 desc[UR4][R176.64], R172 ;  /* 0x000000acb0007986 */ /* 0x0001e8000c101d04 */
.L_x_15907:
[----:B------:R-:W-:Y:S05]  /*4e00*/  BSYNC B1 ;  /* 0x0000000000017941 */ /* 0x000fea0003800000 */
.L_x_15906:
[----:B0--3--:R-:W0:Y:S02]  /*4e10*/  LDC.64 R172, c[0x0][0x210] ;  /* 0x00008400ffac7b82 */ /* 0x009e240000000a00 */
[----:B0-----:R-:W-:-:S04]  /*4e20*/  LEA R0, R172, R0, 0x2 ;  /* 0x00000000ac007211 */ /* 0x001fc800078e10ff */
[----:B------:R-:W-:-:S13]  /*4e30*/  ISETP.GE.AND P5, PT, R0, R173, PT ;  /* 0x000000ad0000720c */ /* 0x000fda0003fa6270 */
[----:B------:R-:W-:Y:S05]  /*4e40*/  @!P5 BRA `(.L_x_15908) ;  /* 0xffffffb800e4d947 */ /* 0x000fea000383ffff */
.L_x_15866:
[----:B------:R-:W-:Y:S05]  /*4e50*/  BSYNC B0 ;  /* 0x0000000000007941 */ /* 0x000fea0003800000 */
.L_x_15865:
[----:B------:R-:W3:Y:S04]  /*4e60*/  LDL.LU R15, [R1+0x18] ;  /* 0x00001800010f7983 */ /* 0x000ee80000300800 */
[----:B-----5:R-:W2:Y:S01]  /*4e70*/  LDL.LU R4, [R1+0x14] ;  /* 0x0000140001047983 */ /* 0x020ea20000300800 */
[----:B------:R-:W-:Y:S01]  /*4e80*/  MOV R2, 0x400 ;  /* 0x0000040000027802 */ /* 0x000fe20000000f00 */
[----:B------:R-:W-:Y:S05]  /*4e90*/  WARPSYNC.ALL ;  /* 0x0000000000007948 */ /* 0x000fea0003800000 */
[----:B------:R-:W0:Y:S01]  /*4ea0*/  S2R R172, SR_TID.X ;  /* 0x0000000000ac7919 */ /* 0x000e220000002100 */
[----:B------:R-:W-:Y:S01]  /*4eb0*/  ULDC.64 UR6, c[0x0][0x2d8] ;  /* 0x0000b60000067ab9 */ /* 0x000fe20000000a00 */
[----:B------:R-:W-:Y:S01]  /*4ec0*/  ULDC.64 UR18, c[0x0][0x2d0] ;  /* 0x0000b40000127ab9 */ /* 0x000fe20000000a00 */
[----:B------:R-:W1:Y:S01]  /*4ed0*/  S2R R3, SR_CgaCtaId ;  /* 0x0000000000037919 */ /* 0x000e620000008800 */
[----:B------:R-:W2:Y:S01]  /*4ee0*/  S2R R49, SR_CTAID.X ;  /* 0x0000000000317919 */ /* 0x000ea20000002500 */
[----:B0-----:R-:W-:-:S02]  /*4ef0*/  SHF.R.U32.HI R0, RZ, 0x5, R172 ;  /* 0x00000005ff007819 */ /* 0x001fc400000116ac */
[----:B-1----:R-:W-:-:S04]  /*4f00*/  LEA R3, R3, R2, 0x18 ;  /* 0x0000000203037211 */ /* 0x002fc800078ec0ff */
[----:B----4-:R-:W-:Y:S01]  /*4f10*/  LEA R6, R172, R3, 0x2 ;  /* 0x00000003ac067211 */ /* 0x010fe200078e10ff */
[----:B---3--:R-:W-:Y:S01]  /*4f20*/  IMAD R0, R0, 0x140, R15 ;  /* 0x0000014000007824 */ /* 0x008fe200078e020f */
[----:B--2---:R-:W-:-:S04]  /*4f30*/  MOV R173, R4 ;  /* 0x0000000400ad7202 */ /* 0x004fc80000000f00 */
        /* <DEDUP_REMOVED lines=33> */
[----:B------:R-:W-:Y:S02]  /*5150*/  IMAD R14, R49, R173, RZ ;  /* 0x000000ad310e7224 */ /* 0x000fe400078e02ff */
[----:B------:R-:W3:Y:S01]  /*5160*/  LDS R11, [R6+0xe00] ;  /* 0x000e0000060b7984 */ /* 0x000ee20000000800 */
[----:B----4-:R-:W-:Y:S02]  /*5170*/  FADD.FTZ R4, RZ, R4 ;  /* 0x00000004ff047221 */ /* 0x010fe40000010000 */
        /* <DEDUP_REMOVED lines=266> */
.L_x_15887:
[----:B------:R-:W-:Y:S01]  /*6220*/  HFMA2.MMA R174, -RZ, RZ, 0, 5.9604644775390625e-08 ;  /* 0x00000001ffae7435 */ /* 0x000fe200000001ff */
[----:B------:R-:W-:Y:S01]  /*6230*/  BSSY B1, `(.L_x_15909) ;  /* 0x0000007000017945 */ /* 0x000fe20003800000 */
[----:B------:R-:W-:Y:S02]  /*6240*/  MOV R175, R187 ;  /* 0x000000bb00af7202 */ /* 0x000fe40000000f00 */
[----:B------:R-:W-:Y:S02]  /*6250*/  MOV R173, 0x1f ;  /* 0x0000001f00ad7802 */ /* 0x000fe40000000f00 */
[----:B------:R-:W-:-:S07]  /*6260*/  MOV R172, 0xffffffff ;  /* 0xffffffff00ac7802 */ /* 0x000fce0000000f00 */
[----:B----45:R-:W-:Y:S05]  /*6270*/  WARPSYNC.COLLECTIVE R172, `(.L_x_15910) ;  /* 0x00000000ac087348 */ /* 0x030fea0003c00000 */
[----:B------:R0:W1:Y:S02]  /*6280*/  SHFL.BFLY P5, R178, R175, R174, R173 ;  /* 0x0c0000aeafb27389 */ /* 0x00006400000a00ad */
[----:B01--45:R-:W-:Y:S01]  /*6290*/  ENDCOLLECTIVE ;  /* 0x000000000000791b */ /* 0x033fe20003800000 */
.L_x_15910:
[----:B------:R-:W-:Y:S05]  /*62a0*/  BSYNC B1 ;  /* 0x0000000000017941 */ /* 0x000fea0003800000 */
.L_x_15909:
        /* <DEDUP_REMOVED lines=9> */
.L_x_15911:
        /* <DEDUP_REMOVED lines=8> */
.L_x_15912:
[----:B------:R-:W-:Y:S02]  /*63c0*/  MOV R175, R177 ;  /* 0x000000b100af7202 */ /* 0x000fe40000000f00 */
[----:B------:R-:W-:-:S05]  /*63d0*/  MOV R172, R178 ;  /* 0x000000b200ac7202 */ /* 0x000fca0000000f00 */
[----:B------:R-:W-:Y:S01]  /*63e0*/  FADD.FTZ R176, R176, R172 ;  /* 0x000000acb0b07221 */ /* 0x000fe20000010000 */
[----:B------:R-:W-:-:S07]  /*63f0*/  MOV R172, 0xffffffff ;  /* 0xffffffff00ac7802 */ /* 0x000fce0000000f00 */
[----:B------:R-:W-:Y:S05]  /*6400*/  WARPSYNC.COLLECTIVE R172, `(.L_x_15913) ;  /* 0x00000000ac087348 */ /* 0x000fea0003c00000 */
[----:B------:R0:W1:Y:S02]  /*6410*/  SHFL.BFLY P5, R178, R175, R174, R173 ;  /* 0x0c0000aeafb27389 */ /* 0x00006400000a00ad */
[----:B01----:R-:W-:Y:S01]  /*6420*/  ENDCOLLECTIVE ;  /* 0x000000000000791b */ /* 0x003fe20003800000 */
.L_x_15913:
        /* <DEDUP_REMOVED lines=8> */
.L_x_15914:
[----:B------:R-:W-:Y:S02]  /*64b0*/  MOV R175, R177 ;  /* 0x000000b100af7202 */ /* 0x000fe40000000f00 */
[----:B------:R-:W-:-:S05]  /*64c0*/  MOV R172, R178 ;  /* 0x000000b200ac7202 */ /* 0x000fca0000000f00 */
[----:B------:R-:W-:Y:S01]  /*64d0*/  FADD.FTZ R176, R176, R172 ;  /* 0x000000acb0b07221 */ /* 0x000fe20000010000 */
[----:B------:R-:W-:-:S07]  /*64e0*/  MOV R172, 0xffffffff ;  /* 0xffffffff00ac7802 */ /* 0x000fce0000000f00 */
[----:B------:R-:W-:Y:S05]  /*64f0*/  WARPSYNC.COLLECTIVE R172, `(.L_x_15915) ;  /* 0x00000000ac087348 */ /* 0x000fea0003c00000 */
[----:B------:R0:W1:Y:S02]  /*6500*/  SHFL.BFLY P5, R178, R175, R174, R173 ;  /* 0x0c0000aeafb27389 */ /* 0x00006400000a00ad */
[----:B01----:R-:W-:Y:S01]  /*6510*/  ENDCOLLECTIVE ;  /* 0x000000000000791b */ /* 0x003fe20003800000 */
.L_x_15915:
        /* <DEDUP_REMOVED lines=8> */
.L_x_15916:
[----:B------:R-:W-:Y:S02]  /*65a0*/  MOV R175, R177 ;  /* 0x000000b100af7202 */ /* 0x000fe40000000f00 */
[----:B------:R-:W-:-:S05]  /*65b0*/  MOV R172, R178 ;  /* 0x000000b200ac7202 */ /* 0x000fca0000000f00 */
[----:B------:R-:W-:Y:S01]  /*65c0*/  FADD.FTZ R176, R176, R172 ;  /* 0x000000acb0b07221 */ /* 0x000fe20000010000 */
[----:B------:R-:W-:-:S07]  /*65d0*/  MOV R172, 0xffffffff ;  /* 0xffffffff00ac7802 */ /* 0x000fce0000000f00 */
[----:B------:R-:W-:Y:S05]  /*65e0*/  WARPSYNC.COLLECTIVE R172, `(.L_x_15917) ;  /* 0x00000000ac087348 */ /* 0x000fea0003c00000 */
[----:B------:R0:W1:Y:S02]  /*65f0*/  SHFL.BFLY P5, R178, R175, R174, R173 ;  /* 0x0c0000aeafb27389 */ /* 0x00006400000a00ad */
[----:B01----:R-:W-:Y:S01]  /*6600*/  ENDCOLLECTIVE ;  /* 0x000000000000791b */ /* 0x003fe20003800000 */
.L_x_15917:
        /* <DEDUP_REMOVED lines=8> */
.L_x_15918:
[----:B------:R-:W-:Y:S02]  /*6690*/  MOV R175, R177 ;  /* 0x000000b100af7202 */ /* 0x000fe40000000f00 */
[----:B------:R-:W-:-:S07]  /*66a0*/  MOV R179, R178 ;  /* 0x000000b200b37202 */ /* 0x000fce0000000f00 */
[----:B------:R-:W-:Y:S05]  /*66b0*/  WARPSYNC.COLLECTIVE R172, `(.L_x_15919) ;  /* 0x00000000ac087348 */ /* 0x000fea0003c00000 */
[----:B------:R0:W1:Y:S02]  /*66c0*/  SHFL.BFLY P5, R178, R175, R174, R173 ;  /* 0x0c0000aeafb27389 */ /* 0x00006400000a00ad */
[----:B01----:R-:W-:Y:S01]  /*66d0*/  ENDCOLLECTIVE ;  /* 0x000000000000791b */ /* 0x003fe20003800000 */
.L_x_15919:
[----:B------:R-:W-:Y:S01]  /*66e0*/  MOV R172, R178 ;  /* 0x000000b200ac7202 */ /* 0x000fe20000000f00 */
[----:B------:R-:W-:Y:S06]  /*66f0*/  BRA `(.L_x_15920) ;  /* 0xffffffc400687947 */ /* 0x000fec000383ffff */
.L_x_15921:
        /* <DEDUP_REMOVED lines=16> */
.L_x_17050:


//--------------------- .text._ZN10layer_norm13ln_bwd_kernelINS_13Kernel_traitsIfffffjLj1280ELj1ELj4ELj1ELj16ENS_18Kernel_traits_baseILj1280EfffffjLj128EEEEELb1ELb0ELb0ELb1EEEvNS_9BwdParamsE --------------------------
	.section	.text._ZN10layer_norm13ln_bwd_kernelINS_13Kernel_traitsIfffffjLj1280ELj1ELj4ELj1ELj16ENS_18Kernel_traits_baseILj1280EfffffjLj128EEEEELb1ELb0ELb0ELb1EEEvNS_9BwdParamsE,"ax",@progbits
	.align	128
        .global         _ZN10layer_norm13ln_bwd_kernelINS_13Kernel_traitsIfffffjLj1280ELj1ELj4ELj1ELj16ENS_18Kernel_traits_baseILj1280EfffffjLj128EEEEELb1ELb0ELb0ELb1EEEvNS_9BwdParamsE
        .type           _ZN10layer_norm13ln_bwd_kernelINS_13Kernel_traitsIfffffjLj1280ELj1ELj4ELj1ELj16ENS_18Kernel_traits_baseILj1280EfffffjLj128EEEEELb1ELb0ELb0ELb1EEEvNS_9BwdParamsE,@function
        .size           _ZN10layer_norm13ln_bwd_kernelINS_13Kernel_traitsIfffffjLj1280ELj1ELj4ELj1ELj16ENS_18Kernel_traits_baseILj1280EfffffjLj128EEEEELb1ELb0ELb0ELb1EEEvNS_9BwdParamsE,(.L_x_17051 - _ZN10layer_norm13ln_bwd_kernelINS_13Kernel_traitsIfffffjLj1280ELj1ELj4ELj1ELj16ENS_18Kernel_traits_baseILj1280EfffffjLj128EEEEELb1ELb0ELb0ELb1EEEvNS_9BwdParamsE)
        .other          _ZN10layer_norm13ln_bwd_kernelINS_13Kernel_traitsIfffffjLj1280ELj1ELj4ELj1ELj16ENS_18Kernel_traits_baseILj1280EfffffjLj128EEEEELb1ELb0ELb0ELb1EEEvNS_9BwdParamsE,@"STO_CUDA_ENTRY STV_DEFAULT"
_ZN10layer_norm13ln_bwd_kernelINS_13Kernel_traitsIfffffjLj1280ELj1ELj4ELj1ELj16ENS_18Kernel_traits_baseILj1280EfffffjLj128EEEEELb1ELb0ELb0ELb1EEEvNS_9BwdParamsE:
.text._ZN10layer_norm13ln_bwd_kernelINS_13Kernel_traitsIfffffjLj1280ELj1ELj4ELj1ELj16ENS_18Kernel_traits_baseILj1280EfffffjLj128EEEEELb1ELb0ELb0ELb1EEEvNS_9BwdParamsE:
        /* <DEDUP_REMOVED lines=59> */
.L_x_15923:
[----:B------:R-:W-:Y:S01]  /*03b0*/  SHF.L.U32 R2, R2, 0x4, RZ ;  /* 0x0000000402027819 */ /* 0x000fe200000006ff */
[----:B------:R-:W-:-:S03]  /*03c0*/  ULDC.64 UR6, c[0x0][0x260] ;  /* 0x0000980000067ab9 */ /* 0x000fc60000000a00 */
[----:B------:R-:W-:-:S04]  /*03d0*/  LOP3.LUT R2, R2, 0x1f0, RZ, 0xc0, !PT ;  /* 0x000001f002027812 */ /* 0x000fc800078ec0ff */
[----:B------:R-:W-:-:S04]  /*03e0*/  IADD3 R2, P0, R2, UR6, RZ ;  /* 0x0000000602027c10 */ /* 0x000fc8000ff1e0ff */
[----:B------:R-:W-:Y:S01]  /*03f0*/  IADD3.X R3, RZ, UR7, RZ, P0, !PT ;  /* 0x00000007ff037c10 */ /* 0x000fe200087fe4ff */
[----:B------:R0:W-:Y:S01]  /*0400*/  STL [R1+0xb8], RZ ;  /* 0x0000b8ff01007387 */ /* 0x0001e20000100800 */
[----:B------:R-:W-:-:S03]  /*0410*/  ULDC.64 UR6, c[0x0][0x270] ;  /* 0x00009c0000067ab9 */ /* 0x000fc60000000a00 */
        /* <DEDUP_REMOVED lines=14> */
[----:B------:R-:W-:Y:S01]  /*0500*/  HFMA2.MMA R184, -RZ, RZ, 0, 0 ;  /* 0x00000000ffb87435 */ /* 0x000fe200000001ff */
[----:B------:R-:W-:-:S02]  /*0510*/  ISETP.NE.AND.EX P0, PT, RZ, UR7, PT, P0 ;  /* 0x00000007ff007c0c */ /* 0x000fc4000bf05300 */
[----:B------:R-:W-:Y:S01]  /*0520*/  CS2R R170, SRZ ;  /* 0x0000000000aa7805 */ /* 0x000fe2000001ff00 */
[----:B------:R0:W-:Y:S01]  /*0530*/  STL [R1+0xb0], RZ ;  /* 0x0000b0ff01007387 */ /* 0x0001e20000100800 */
[----:B------:R-:W-:Y:S02]  /*0540*/  CS2R R172, SRZ ;  /* 0x0000000000ac7805 */ /* 0x000fe4000001ff00 */
[----:B------:R-:W-:Y:S02]  /*0550*/  CS2R R174, SRZ ;  /* 0x0000000000ae7805 */ /* 0x000fe4000001ff00 */
[----:B------:R-:W-:Y:S01]  /*0560*/  CS2R R176, SRZ ;  /* 0x0000000000b07805 */ /* 0x000fe2000001ff00 */
[----:B------:R0:W-:Y:S01]  /*0570*/  STL [R1+0xac], RZ ;  /* 0x0000acff01007387 */ /* 0x0001e20000100800 */
[----:B------:R-:W-:Y:S02]  /*0580*/  CS2R R250, SRZ ;  /* 0x0000000000fa7805 */ /* 0x000fe4000001ff00 */
[----:B------:R-:W-:-:S02]  /*0590*/  CS2R R248, SRZ ;  /* 0x0000000000f87805 */ /* 0x000fc4000001ff00 */
[----:B------:R-:W-:Y:S01]  /*05a0*/  CS2R R246, SRZ ;  /* 0x0000000000f67805 */ /* 0x000fe2000001ff00 */
[----:B------:R0:W-:Y:S01]  /*05b0*/  STL [R1+0xa8], RZ ;  /* 0x0000a8ff01007387 */ /* 0x0001e20000100800 */
[----:B------:R-:W-:Y:S02]  /*05c0*/  CS2R R244, SRZ ;  /* 0x0000000000f47805 */ /* 0x000fe4000001ff00 */
[----:B------:R-:W-:Y:S02]  /*05d0*/  CS2R R242, SRZ ;  /* 0x0000000000f27805 */ /* 0x000fe4000001ff00 */
[----:B------:R-:W-:Y:S01]  /*05e0*/  CS2R R240, SRZ ;  /* 0x0000000000f07805 */ /* 0x000fe2000001ff00 */
[----:B------:R0:W-:Y:S01]  /*05f0*/  STL [R1+0xa4], RZ ;  /* 0x0000a4ff01007387 */ /* 0x0001e20000100800 */
[----:B------:R-:W-:Y:S02]  /*0600*/  CS2R R238, SRZ ;  /* 0x0000000000ee7805 */ /* 0x000fe4000001ff00 */
[----:B------:R-:W-:-:S02]  /*0610*/  MOV R220, RZ ;  /* 0x000000ff00dc7202 */ /* 0x000fc40000000f00 */
[----:B------:R-:W-:Y:S01]  /*0620*/  CS2R R218, SRZ ;  /* 0x0000000000da7805 */ /* 0x000fe2000001ff00 */
[----:B------:R0:W-:Y:S01]  /*0630*/  STL [R1+0xa0], RZ ;  /* 0x0000a0ff01007387 */ /* 0x0001e20000100800 */
[----:B------:R-:W-:Y:S02]  /*0640*/  CS2R R178, SRZ ;  /* 0x0000000000b27805 */ /* 0x000fe4000001ff00 */
        /* <DEDUP_REMOVED lines=42> */
.L_x_15936:
[----:B-1----:R-:W1:Y:S01]  /*08f0*/  S2R R90, SR_TID.X ;  /* 0x00000000005a7919 */ /* 0x002e620000002100 */
[----:B------:R-:W-:Y:S01]  /*0900*/  IMAD R88, R0, UR8, RZ ;  /* 0x0000000800587c24 */ /* 0x000fe2000f8e02ff */
[----:B0-----:R-:W0:Y:S04]  /*0910*/  LDC.64 R2, c[0x0][0x250] ;  /* 0x00009400ff027b82 */ /* 0x001e280000000a00 */
[----:B------:R-:W-:-:S04]  /*0920*/  SHF.R.S32.HI R89, RZ, 0x1f, R88 ;  /* 0x0000001fff597819 */ /* 0x000fc80000011458 */
[----:B------:R-:W-:Y:S01]  /*0930*/  LEA.HI R89, R89, R88, RZ, 0x2 ;  /* 0x0000005859597211 */ /* 0x000fe200078f10ff */
[----:B------:R-:W2:Y:S01]  /*0940*/  @P0 LDC.64 R152, c[0x0][0x270] ;  /* 0x00009c00ff980b82 */ /* 0x000ea20000000a00 */
[----:B------:R-:W-:Y:S02]  /*0950*/  SHF.R.S32.HI R148, RZ, 0x1f, R0 ;  /* 0x0000001fff947819 */ /* 0x000fe40000011400 */
[----:B------:R-:W-:-:S05]  /*0960*/  MOV R196, 0x3f800000 ;  /* 0x3f80000000c47802 */ /* 0x000fca0000000f00 */
[----:B------:R-:W3:Y:S01]  /*0970*/  LDC.64 R224, c[0x0][0x2b8] ;  /* 0x0000ae00ffe07b82 */ /* 0x000ee20000000a00 */
[----:B0-----:R-:W-:-:S07]  /*0980*/  IMAD.WIDE R2, R0, 0x4, R2 ;  /* 0x0000000400027825 */ /* 0x001fce00078e0202 */
[----:B------:R-:W0:Y:S01]  /*0990*/  LDC.U8 R223, c[0x0][0x2a0] ;  /* 0x0000a800ffdf7b82 */ /* 0x000e220000000000 */
[----:B------:R4:W2:Y:S01]  /*09a0*/  LDG.E R221, desc[UR4][R2.64] ;  /* 0x0000000402dd7981 */ /* 0x0008a2000c1e1900 */
[----:B-1----:R-:W-:-:S04]  /*09b0*/  LOP3.LUT R162, R90, 0x1f, RZ, 0xc0, !PT ;  /* 0x0000001f5aa27812 */ /* 0x002fc800078ec0ff */
[----:B------:R-:W-:-:S04]  /*09c0*/  LEA.HI.SX32 R162, R89, R162, 0x1e ;  /* 0x000000a259a27211 */ /* 0x000fc800078ff2ff */
[C---:B------:R-:W-:Y:S01]  /*09d0*/  SHF.L.U32 R217, R162.reuse, 0x4, RZ ;  /* 0x00000004a2d97819 */ /* 0x040fe200000006ff */
[----:B----4-:R-:W1:Y:S01]  /*09e0*/  LDC.64 R2, c[0x0][0x258] ;  /* 0x00009600ff027b82 */ /* 0x010e620000000a00 */
[C---:B------:R-:W-:Y:S02]  /*09f0*/  IADD3 R167, R162.reuse, 0x20, RZ ;  /* 0x00000020a2a77810 */ /* 0x040fe40007ffe0ff */
        /* <DEDUP_REMOVED lines=10> */
[----:B------:R-:W-:Y:S01]  /*0aa0*/  SHF.R.U32.HI R208, RZ, 0x1c, R200 ;  /* 0x0000001cffd07819 */ /* 0x000fe200000116c8 */
[----:B------:R-:W4:Y:S01]  /*0ab0*/  LDG.E.128 R88, desc[UR4][R88.64] ;  /* 0x0000000458587981 */ /* 0x000f22000c1e1d00 */
[----:B------:R-:W-:Y:S02]  /*0ac0*/  SHF.L.U32 R207, R168, 0x4, RZ ;  /* 0x00000004a8cf7819 */ /* 0x000fe400000006ff */
[----:B------:R-:W-:Y:S02]  /*0ad0*/  IADD3 R96, P2, R210, UR10, RZ ;  /* 0x0000000ad2607c10 */ /* 0x000fe4000ff5e0ff */
[C---:B------:R-:W-:Y:S02]  /*0ae0*/  IADD3 R199, R162.reuse, 0xa0, RZ ;  /* 0x000000a0a2c77810 */ /* 0x040fe40007ffe0ff */
[----:B------:R-:W-:Y:S02]  /*0af0*/  SHF.L.U32 R198, R169, 0x4, RZ ;  /* 0x00000004a9c67819 */ /* 0x000fe400000006ff */
[----:B------:R-:W-:-:S02]  /*0b00*/  IADD3 R204, R162, 0xc0, RZ ;  /* 0x000000c0a2cc7810 */ /* 0x000fc40007ffe0ff */
[----:B------:R-:W-:Y:S02]  /*0b10*/  IADD3.X R93, R213, UR11, RZ, P1, !PT ;  /* 0x0000000bd55d7c10 */ /* 0x000fe40008ffe4ff */
[----:B------:R-:W-:Y:S02]  /*0b20*/  SHF.R.U32.HI R206, RZ, 0x1c, R168 ;  /* 0x0000001cffce7819 */ /* 0x000fe400000116a8 */
[----:B------:R-:W-:Y:S02]  /*0b30*/  IADD3 R100, P1, R207, UR10, RZ ;  /* 0x0000000acf647c10 */ /* 0x000fe4000ff3e0ff */
[----:B------:R-:W-:Y:S01]  /*0b40*/  IADD3.X R97, R208, UR11, RZ, P2, !PT ;  /* 0x0000000bd0617c10 */ /* 0x000fe200097fe4ff */
[----:B------:R-:W4:Y:S01]  /*0b50*/  LDG.E.128 R92, desc[UR4][R92.64] ;  /* 0x000000045c5c7981 */ /* 0x000f22000c1e1d00 */
[----:B------:R-:W-:Y:S02]  /*0b60*/  SHF.R.U32.HI R197, RZ, 0x1c, R169 ;  /* 0x0000001cffc57819 */ /* 0x000fe400000116a9 */
[----:B------:R-:W-:-:S02]  /*0b70*/  SHF.L.U32 R185, R199, 0x4, RZ ;  /* 0x00000004c7b97819 */ /* 0x000fc400000006ff */
[----:B------:R-:W-:Y:S01]  /*0b80*/  IADD3 R104, P2, R198, UR10, RZ ;  /* 0x0000000ac6687c10 */ /* 0x000fe2000ff5e0ff */
[----:B------:R-:W4:Y:S01]  /*0b90*/  LDG.E.128 R96, desc[UR4][R96.64] ;  /* 0x0000000460607981 */ /* 0x000f22000c1e1d00 */
[----:B------:R-:W-:Y:S02]  /*0ba0*/  SHF.L.U32 R187, R204, 0x4, RZ ;  /* 0x00000004ccbb7819 */ /* 0x000fe400000006ff */
[----:B------:R-:W-:Y:S02]  /*0bb0*/  IADD3.X R101, R206, UR11, RZ, P1, !PT ;  /* 0x0000000bce657c10 */ /* 0x000fe40008ffe4ff */
[----:B------:R-:W-:Y:S02]  /*0bc0*/  SHF.R.U32.HI R186, RZ, 0x1c, R199 ;  /* 0x0000001cffba7819 */ /* 0x000fe400000116c7 */
[----:B------:R-:W-:Y:S02]  /*0bd0*/  IADD3 R108, P1, R185, UR10, RZ ;  /* 0x0000000ab96c7c10 */ /* 0x000fe4000ff3e0ff */
[----:B------:R-:W-:Y:S01]  /*0be0*/  IADD3.X R105, R197, UR11, RZ, P2, !PT ;  /* 0x0000000bc5697c10 */ /* 0x000fe200097fe4ff */
[----:B------:R-:W4:Y:S01]  /*0bf0*/  LDG.E.128 R100, desc[UR4][R100.64] ;  /* 0x0000000464647981 */ /* 0x000f22000c1e1d00 */
[----:B------:R-:W-:-:S02]  /*0c00*/  SHF.R.U32.HI R188, RZ, 0x1c, R204 ;  /* 0x0000001cffbc7819 */ /* 0x000fc400000116cc */
[----:B------:R-:W-:Y:S02]  /*0c10*/  IADD3 R112, P2, R187, UR10, RZ ;  /* 0x0000000abb707c10 */ /* 0x000fe4000ff5e0ff */
[----:B------:R-:W-:Y:S01]  /*0c20*/  IADD3.X R109, R186, UR11, RZ, P1, !PT ;  /* 0x0000000bba6d7c10 */ /* 0x000fe20008ffe4ff */
[----:B------:R-:W4:Y:S01]  /*0c30*/  LDG.E.128 R104, desc[UR4][R104.64] ;  /* 0x0000000468687981 */ /* 0x000f22000c1e1d00 */
[----:B------:R-:W-:-:S04]  /*0c40*/  IADD3.X R113, R188, UR11, RZ, P2, !PT ;  /* 0x0000000bbc717c10 */ /* 0x000fc800097fe4ff */
[----:B------:R-:W4:Y:S04]  /*0c50*/  LDG.E.128 R108, desc[UR4][R108.64] ;  /* 0x000000046c6c7981 */ /* 0x000f28000c1e1d00 */
[----:B------:R-:W4:Y:S01]  /*0c60*/  LDG.E.128 R112, desc[UR4][R112.64] ;  /* 0x0000000470707981 */ /* 0x000f22000c1e1d00 */
[----:B-1----:R-:W-:-:S05]  /*0c70*/  IMAD.WIDE R2, R0, 0x4, R2 ;  /* 0x0000000400027825 */ /* 0x002fca00078e0202 */
[----:B------:R1:W4:Y:S01]  /*0c80*/  LDG.E R195, desc[UR4][R2.64] ;  /* 0x0000000402c37981 */ /* 0x000322000c1e1900 */
[C---:B------:R-:W-:Y:S01]  /*0c90*/  IADD3 R203, R162.reuse, 0xe0, RZ ;  /* 0x000000e0a2cb7810 */ /* 0x040fe20007ffe0ff */
[----:B-1----:R-:W1:Y:S03]  /*0ca0*/  LDC.64 R2, c[0x0][0x2c8] ;  /* 0x0000b200ff027b82 */ /* 0x002e660000000a00 */
[----:B------:R-:W-:Y:S02]  /*0cb0*/  SHF.L.U32 R189, R203, 0x4, RZ ;  /* 0x00000004cbbd7819 */ /* 0x000fe400000006ff */
[----:B------:R-:W-:Y:S02]  /*0cc0*/  IADD3 R222, R162, 0x120, RZ ;  /* 0x00000120a2de7810 */ /* 0x000fe40007ffe0ff */
[----:B------:R-:W-:Y:S02]  /*0cd0*/  SHF.R.U32.HI R190, RZ, 0x1c, R203 ;  /* 0x0000001cffbe7819 */ /* 0x000fe400000116cb */
[----:B------:R-:W-:-:S02]  /*0ce0*/  IADD3 R116, P1, R189, UR10, RZ ;  /* 0x0000000abd747c10 */ /* 0x000fc4000ff3e0ff */
[----:B------:R-:W-:Y:S02]  /*0cf0*/  SHF.L.U32 R193, R222, 0x4, RZ ;  /* 0x00000004dec17819 */ /* 0x000fe400000006ff */
[----:B------:R-:W-:Y:S02]  /*0d00*/  IADD3.X R117, R190, UR11, RZ, P1, !PT ;  /* 0x0000000bbe757c10 */ /* 0x000fe40008ffe4ff */
[----:B------:R-:W-:Y:S02]  /*0d10*/  SHF.R.U32.HI R194, RZ, 0x1c, R222 ;  /* 0x0000001cffc27819 */ /* 0x000fe400000116de */
[----:B------:R-:W-:Y:S02]  /*0d20*/  IADD3 R124, P1, R193, UR10, RZ ;  /* 0x0000000ac17c7c10 */ /* 0x000fe4000ff3e0ff */
[----:B------:R-:W-:Y:S01]  /*0d30*/  IADD3 R205, R162, 0x100, RZ ;  /* 0x00000100a2cd7810 */ /* 0x000fe20007ffe0ff */
[----:B---3--:R-:W-:Y:S01]  /*0d40*/  IMAD.WIDE.U32 R132, R167, 0x10, R224 ;  /* 0x00000010a7847825 */ /* 0x008fe200078e00e0 */
[----:B------:R-:W-:Y:S01]  /*0d50*/  IADD3.X R125, R194, UR11, RZ, P1, !PT ;  /* 0x0000000bc27d7c10 */ /* 0x000fe20008ffe4ff */
[----:B------:R-:W3:Y:S01]  /*0d60*/  LDG.E.128 R116, desc[UR4][R116.64] ;  /* 0x0000000474747981 */ /* 0x000ee2000c1e1d00 */
[----:B------:R-:W-:-:S02]  /*0d70*/  SHF.L.U32 R191, R205, 0x4, RZ ;  /* 0x00000004cdbf7819 */ /* 0x000fc400000006ff */
[----:B-1----:R-:W-:Y:S01]  /*0d80*/  ISETP.NE.U32.AND P1, PT, R2, RZ, PT ;  /* 0x000000ff0200720c */ /* 0x002fe20003f25070 */
[----:B------:R-:W-:Y:S01]  /*0d90*/  IMAD.WIDE.U32 R136, R200, 0x10, R224 ;  /* 0x00000010c8887825 */ /* 0x000fe200078e00e0 */
[----:B------:R-:W-:Y:S01]  /*0da0*/  SHF.R.U32.HI R192, RZ, 0x1c, R205 ;  /* 0x0000001cffc07819 */ /* 0x000fe200000116cd */
[----:B------:R-:W3:Y:S01]  /*0db0*/  LDG.E.128 R132, desc[UR4][R132.64] ;  /* 0x0000000484847981 */ /* 0x000ee2000c1e1d00 */
[----:B------:R-:W-:Y:S02]  /*0dc0*/  ISETP.NE.AND.EX P1, PT, R3, RZ, PT, P1 ;  /* 0x000000ff0300720c */ /* 0x000fe40003f25310 */
[----:B------:R-:W-:Y:S01]  /*0dd0*/  IADD3 R120, P2, R191, UR10, RZ ;  /* 0x0000000abf787c10 */ /* 0x000fe2000ff5e0ff */
[----:B------:R-:W-:Y:S01]  /*0de0*/  IMAD.WIDE.U32 R140, R168, 0x10, R224 ;  /* 0x00000010a88c7825 */ /* 0x000fe200078e00e0 */
[----:B------:R-:W3:Y:S02]  /*0df0*/  LDG.E.128 R124, desc[UR4][R124.64] ;  /* 0x000000047c7c7981 */ /* 0x000ee4000c1e1d00 */
[----:B------:R-:W-:-:S02]  /*0e00*/  IADD3.X R121, R192, UR11, RZ, P2, !PT ;  /* 0x0000000bc0797c10 */ /* 0x000fc400097fe4ff */
[C---:B--2---:R-:W-:Y:S01]  /*0e10*/  @P0 LEA R152, P2, R0.reuse, R152, 0x2 ;  /* 0x0000009800980211 */ /* 0x044fe200078410ff */
[----:B------:R-:W-:Y:S01]  /*0e20*/  IMAD.WIDE.U32 R144, R169, 0x10, R224 ;  /* 0x00000010a9907825 */ /* 0x000fe200078e00e0 */
[----:B------:R-:W2:Y:S02]  /*0e30*/  LDG.E.128 R136, desc[UR4][R136.64] ;  /* 0x0000000488887981 */ /* 0x000ea4000c1e1d00 */
[----:B------:R-:W-:Y:S02]  /*0e40*/  @P0 LEA.HI.X R153, R0, R153, R148, 0x2, P2 ;  /* 0x0000009900990211 */ /* 0x000fe400010f1494 */
[-C--:B------:R-:W-:Y:S01]  /*0e50*/  @P1 LEA R148, P2, R162, R2.reuse, 0x4 ;  /* 0x00000002a2941211 */ /* 0x080fe200078420ff */
[----:B------:R-:W-:Y:S01]  /*0e60*/  IMAD.WIDE.U32 R150, R199, 0x10, R224 ;  /* 0x00000010c7967825 */ /* 0x000fe200078e00e0 */
[----:B------:R-:W-:Y:S01]  /*0e70*/  @P1 LEA R154, P3, R200, R2, 0x4 ;  /* 0x00000002c89a1211 */ /* 0x000fe200078620ff */
[----:B-----5:R1:W5:Y:S01]  /*0e80*/  @P0 LDG.E R196, desc[UR4][R152.64] ;  /* 0x0000000498c40981 */ /* 0x020362000c1e1900 */
[----:B------:R-:W-:-:S02]  /*0e90*/  @P1 LEA.HI.X R149, R162, R3, RZ, 0x4, P2 ;  /* 0x00000003a2951211 */ /* 0x000fc400010f24ff */
[----:B------:R-:W-:Y:S01]  /*0ea0*/  @P1 LEA.HI.X R155, R200, R3, RZ, 0x4, P3 ;  /* 0x00000003c89b1211 */ /* 0x000fe200018f24ff */
[----:B------:R-:W-:Y:S01]  /*0eb0*/  IMAD.WIDE.U32 R128, R162, 0x10, R224 ;  /* 0x00000010a2807825 */ /* 0x000fe200078e00e0 */
[----:B------:R-:W2:Y:S04]  /*0ec0*/  LDG.E.128 R120, desc[UR4][R120.64] ;  /* 0x0000000478787981 */ /* 0x000ea8000c1e1d00 */
[----:B------:R0:W5:Y:S01]  /*0ed0*/  @P1 LDG.E.128 R52, desc[UR4][R154.64] ;  /* 0x000000049a341981 */ /* 0x000162000c1e1d00 */
[----:B-1----:R-:W-:-:S03]  /*0ee0*/  @P1 LEA R152, P2, R167, R2, 0x4 ;  /* 0x00000002a7981211 */ /* 0x002fc600078420ff */
[----:B------:R-:W5:Y:S01]  /*0ef0*/  @P1 LDG.E.128 R44, desc[UR4][R148.64] ;  /* 0x00000004942c1981 */ /* 0x000f62000c1e1d00 */
[----:B------:R-:W-:-:S03]  /*0f00*/  @P1 LEA.HI.X R153, R167, R3, RZ, 0x4, P2 ;  /* 0x00000003a7991211 */ /* 0x000fc600010f24ff */
[----:B------:R-:W2:Y:S04]  /*0f10*/  LDG.E.128 R128, desc[UR4][R128.64] ;  /* 0x0000000480807981 */ /* 0x000ea8000c1e1d00 */
[----:B------:R1:W5:Y:S01]  /*0f20*/  @P1 LDG.E.128 R48, desc[UR4][R152.64] ;  /* 0x0000000498301981 */ /* 0x000362000c1e1d00 */
[----:B0-----:R-:W-:-:S03]  /*0f30*/  @P1 LEA R154, P3, R169, R2, 0x4 ;  /* 0x00000002a99a1211 */ /* 0x001fc600078620ff */
[----:B------:R-:W2:Y:S04]  /*0f40*/  LDG.E.128 R140, desc[UR4][R140.64] ;  /* 0x000000048c8c7981 */ /* 0x000ea8000c1e1d00 */
[----:B------:R-:W2:Y:S01]  /*0f50*/  LDG.E.128 R144, desc[UR4][R144.64] ;  /* 0x0000000490907981 */ /* 0x000ea2000c1e1d00 */
[----:B-1----:R-:W-:-:S03]  /*0f60*/  @P1 LEA R152, P2, R168, R2, 0x4 ;  /* 0x00000002a8981211 */ /* 0x002fc600078420ff */
[----:B------:R-:W2:Y:S01]  /*0f70*/  LDG.E.128 R148, desc[UR4][R150.64] ;  /* 0x0000000496947981 */ /* 0x000ea2000c1e1d00 */
[----:B------:R-:W-:-:S05]  /*0f80*/  @P1 LEA.HI.X R153, R168, R3, RZ, 0x4, P2 ;  /* 0x00000003a8991211 */ /* 0x000fca00010f24ff */
[----:B------:R0:W5:Y:S02]  /*0f90*/  @P1 LDG.E.128 R56, desc[UR4][R152.64] ;  /* 0x0000000498381981 */ /* 0x000164000c1e1d00 */
[----:B0-----:R-:W-:-:S04]  /*0fa0*/  @P1 LEA R152, P2, R199, R2, 0x4 ;  /* 0x00000002c7981211 */ /* 0x001fc800078420ff */
[-C--:B------:R-:W-:Y:S02]  /*0fb0*/  @P1 LEA.HI.X R153, R199, R3.reuse, RZ, 0x4, P2 ;  /* 0x00000003c7991211 */ /* 0x080fe400010f24ff */
[C---:B------:R-:W-:Y:S02]  /*0fc0*/  @P1 LEA R156, P2, R204.reuse, R2, 0x4 ;  /* 0x00000002cc9c1211 */ /* 0x040fe400078420ff */
[-C--:B------:R-:W-:Y:S01]  /*0fd0*/  @P1 LEA.HI.X R155, R169, R3.reuse, RZ, 0x4, P3 ;  /* 0x00000003a99b1211 */ /* 0x080fe200018f24ff */
[----:B------:R-:W5:Y:S01]  /*0fe0*/  @P1 LDG.E.128 R64, desc[UR4][R152.64] ;  /* 0x0000000498401981 */ /* 0x000f62000c1e1d00 */
[----:B------:R-:W-:-:S03]  /*0ff0*/  @P1 LEA.HI.X R157, R204, R3, RZ, 0x4, P2 ;  /* 0x00000003cc9d1211 */ /* 0x000fc600010f24ff */
[----:B------:R-:W5:Y:S04]  /*1000*/  @P1 LDG.E.128 R60, desc[UR4][R154.64] ;  /* 0x000000049a3c1981 */ /* 0x000f68000c1e1d00 */
        /* <DEDUP_REMOVED lines=9> */
[----:B------:R-:W5:Y:S01]  /*10a0*/  @P1 LDG.E.128 R80, desc[UR4][R160.64] ;  /* 0x00000004a0501981 */ /* 0x000f62000c1e1d00 */
[----:B------:R-:W-:-:S04]  /*10b0*/  LEA R164, P1, R162, UR12, 0x2 ;  /* 0x0000000ca2a47c11 */ /* 0x000fc8000f8210ff */
[----:B------:R-:W-:Y:S02]  /*10c0*/  LEA.HI.X R165, R162, UR13, RZ, 0x2, P1 ;  /* 0x0000000da2a57c11 */ /* 0x000fe400088f14ff */
[----:B------:R-:W-:-:S03]  /*10d0*/  LEA R166, P1, R167, UR12, 0x2 ;  /* 0x0000000ca7a67c11 */ /* 0x000fc6000f8210ff */
[----:B------:R0:W5:Y:S01]  /*10e0*/  LDG.E R215, desc[UR4][R164.64] ;  /* 0x00000004a4d77981 */ /* 0x000162000c1e1900 */
[----:B------:R-:W-:-:S05]  /*10f0*/  LEA.HI.X R167, R167, UR13, RZ, 0x2, P1 ;  /* 0x0000000da7a77c11 */ /* 0x000fca00088f14ff */
[----:B------:R1:W5:Y:S01]  /*1100*/  LDG.E R214, desc[UR4][R166.64] ;  /* 0x00000004a6d67981 */ /* 0x000362000c1e1900 */
[----:B0-----:R-:W-:Y:S02]  /*1110*/  LEA R164, P2, R200, UR12, 0x2 ;  /* 0x0000000cc8a47c11 */ /* 0x001fe4000f8410ff */
[----:B-1----:R-:W-:Y:S02]  /*1120*/  LEA R166, P1, R168, UR12, 0x2 ;  /* 0x0000000ca8a67c11 */ /* 0x002fe4000f8210ff */
[----:B------:R-:W-:Y:S02]  /*1130*/  LEA.HI.X R165, R200, UR13, RZ, 0x2, P2 ;  /* 0x0000000dc8a57c11 */ /* 0x000fe400090f14ff */
[----:B------:R-:W-:Y:S02]  /*1140*/  LEA.HI.X R167, R168, UR13, RZ, 0x2, P1 ;  /* 0x0000000da8a77c11 */ /* 0x000fe400088f14ff */
[----:B------:R-:W-:Y:S01]  /*1150*/  LEA R200, P1, R169, UR12, 0x2 ;  /* 0x0000000ca9c87c11 */ /* 0x000fe2000f8210ff */
[----:B------:R-:W-:Y:S01]  /*1160*/  IMAD.WIDE.U32 R154, R204, 0x10, R224 ;  /* 0x00000010cc9a7825 */ /* 0x000fe200078e00e0 */
[----:B------:R-:W-:Y:S01]  /*1170*/  LEA R168, P2, R199, UR12, 0x2 ;  /* 0x0000000cc7a87c11 */ /* 0x000fe2000f8410ff */
[----:B------:R0:W5:Y:S01]  /*1180*/  LDG.E R211, desc[UR4][R164.64] ;  /* 0x00000004a4d37981 */ /* 0x000162000c1e1900 */
[----:B------:R-:W-:-:S02]  /*1190*/  LEA.HI.X R201, R169, UR13, RZ, 0x2, P1 ;  /* 0x0000000da9c97c11 */ /* 0x000fc400088f14ff */
[----:B------:R-:W-:Y:S01]  /*11a0*/  LEA.HI.X R169, R199, UR13, RZ, 0x2, P2 ;  /* 0x0000000dc7a97c11 */ /* 0x000fe200090f14ff */
[C-C-:B------:R-:W-:Y:S01]  /*11b0*/  IMAD.WIDE.U32 R156, R203.reuse, 0x10, R224.reuse ;  /* 0x00000010cb9c7825 */ /* 0x140fe200078e00e0 */
[----:B------:R-:W2:Y:S04]  /*11c0*/  LDG.E.128 R152, desc[UR4][R154.64] ;  /* 0x000000049a987981 */ /* 0x000ea8000c1e1d00 */
[----:B------:R1:W5:Y:S01]  /*11d0*/  LDG.E R199, desc[UR4][R168.64] ;  /* 0x00000004a8c77981 */ /* 0x000362000c1e1900 */
[----:B------:R-:W-:Y:S01]  /*11e0*/  LEA R202, P2, R203, UR12, 0x2 ;  /* 0x0000000ccbca7c11 */ /* 0x000fe2000f8410ff */
[--C-:B------:R-:W-:Y:S02]  /*11f0*/  IMAD.WIDE.U32 R160, R205, 0x10, R224.reuse ;  /* 0x00000010cda07825 */ /* 0x100fe400078e00e0 */
[----:B------:R-:W5:Y:S02]  /*1200*/  LDG.E R200, desc[UR4][R200.64] ;  /* 0x00000004c8c87981 */ /* 0x000f64000c1e1900 */
[----:B0-----:R-:W-:-:S02]  /*1210*/  IMAD.WIDE.U32 R164, R222, 0x10, R224 ;  /* 0x00000010dea47825 */ /* 0x001fc400078e00e0 */
[----:B------:R-:W2:Y:S01]  /*1220*/  LDG.E.128 R156, desc[UR4][R156.64] ;  /* 0x000000049c9c7981 */ /* 0x000ea2000c1e1d00 */
[C---:B-1----:R-:W-:Y:S02]  /*1230*/  LEA R168, P1, R204.reuse, UR12, 0x2 ;  /* 0x0000000ccca87c11 */ /* 0x042fe4000f8210ff */
[----:B------:R-:W-:Y:S01]  /*1240*/  LEA.HI.X R203, R203, UR13, RZ, 0x2, P2 ;  /* 0x0000000dcbcb7c11 */ /* 0x000fe200090f14ff */
[----:B------:R-:W2:Y:S01]  /*1250*/  LDG.E.128 R160, desc[UR4][R160.64] ;  /* 0x00000004a0a07981 */ /* 0x000ea2000c1e1d00 */
[----:B------:R-:W-:Y:S02]  /*1260*/  LEA.HI.X R169, R204, UR13, RZ, 0x2, P1 ;  /* 0x0000000dcca97c11 */ /* 0x000fe400088f14ff */
[C---:B------:R-:W-:Y:S01]  /*1270*/  LEA R204, P1, R205.reuse, UR12, 0x2 ;  /* 0x0000000ccdcc7c11 */ /* 0x040fe2000f8210ff */
[----:B------:R-:W5:Y:S03]  /*1280*/  LDG.E R202, desc[UR4][R202.64] ;  /* 0x00000004caca7981 */ /* 0x000f66000c1e1900 */
[----:B------:R-:W-:Y:S01]  /*1290*/  LEA.HI.X R205, R205, UR13, RZ, 0x2, P1 ;  /* 0x0000000dcdcd7c11 */ /* 0x000fe200088f14ff */
[----:B------:R0:W5:Y:S01]  /*12a0*/  LDG.E R201, desc[UR4][R168.64] ;  /* 0x00000004a8c97981 */ /* 0x000162000c1e1900 */
[----:B------:R-:W-:-:S03]  /*12b0*/  ISETP.NE.AND P1, PT, R223, RZ, PT ;  /* 0x000000ffdf00720c */ /* 0x000fc60003f25270 */
[----:B------:R-:W5:Y:S04]  /*12c0*/  LDG.E R209, desc[UR4][R166.64] ;  /* 0x00000004a6d17981 */ /* 0x000f68000c1e1900 */
[----:B------:R1:W5:Y:S01]  /*12d0*/  LDG.E R203, desc[UR4][R204.64] ;  /* 0x00000004cccb7981 */ /* 0x000362000c1e1900 */
[----:B0-----:R-:W-:-:S04]  /*12e0*/  LEA R168, P2, R222, UR12, 0x2 ;  /* 0x0000000cdea87c11 */ /* 0x001fc8000f8410ff */
[----:B------:R-:W-:Y:S01]  /*12f0*/  LEA.HI.X R169, R222, UR13, RZ, 0x2, P2 ;  /* 0x0000000ddea97c11 */ /* 0x000fe200090f14ff */
[----:B------:R-:W2:Y:S01]  /*1300*/  LDG.E.128 R164, desc[UR4][R164.64] ;  /* 0x00000004a4a47981 */ /* 0x000ea2000c1e1d00 */
[----:B-1----:R-:W-:-:S03]  /*1310*/  FSEL R204, R221, RZ, !P1 ;  /* 0x000000ffddcc7208 */ /* 0x002fc60004800000 */
[----:B------:R4:W5:Y:S02]  /*1320*/  LDG.E R168, desc[UR4][R168.64] ;  /* 0x00000004a8a87981 */ /* 0x000964000c1e1900 */
[C---:B----4-:R-:W-:Y:S02]  /*1330*/  FADD.FTZ R169, -R204.reuse, R91 ;  /* 0x0000005bcca97221 */ /* 0x050fe40000010100 */
[----:B------:R-:W2:Y:S01]  /*1340*/  LDL.LU R91, [R1+0x30] ;  /* 0x00003000015b7983 */ /* 0x000ea20000300800 */
        /* <DEDUP_REMOVED lines=9> */
[----:B------:R-:W4:Y:S01]  /*13e0*/  LDL.LU R110, [R1+0x2c] ;  /* 0x00002c00016e7983 */ /* 0x000f220000300800 */
[C---:B------:R-:W-:Y:S01]  /*13f0*/  FADD.FTZ R102, -R204.reuse, R112 ;  /* 0x00000070cc667221 */ /* 0x040fe20000010100 */
[C---:B------:R-:W-:Y:S02]  /*1400*/  FADD.FTZ R101, -R204.reuse, R113 ;  /* 0x00000071cc657221 */ /* 0x040fe40000010100 */
[----:B------:R-:W4:Y:S01]  /*1410*/  LDL.LU R112, [R1+0x40] ;  /* 0x0000400001707983 */ /* 0x000f220000300800 */
[C---:B------:R-:W-:Y:S01]  /*1420*/  FADD.FTZ R100, -R204.reuse, R114 ;  /* 0x00000072cc647221 */ /* 0x040fe20000010100 */
[C---:B------:R-:W-:Y:S02]  /*1430*/  FADD.FTZ R99, -R204.reuse, R115 ;  /* 0x00000073cc637221 */ /* 0x040fe40000010100 */
[----:B------:R-:W4:Y:S04]  /*1440*/  LDL.LU R113, [R1+0x3c] ;  /* 0x00003c0001717983 */ /* 0x000f280000300800 */
[----:B------:R-:W4:Y:S04]  /*1450*/  LDL.LU R114, [R1+0x34] ;  /* 0x0000340001727983 */ /* 0x000f280000300800 */
[----:B------:R-:W4:Y:S01]  /*1460*/  LDL.LU R115, [R1+0x38] ;  /* 0x0000380001737983 */ /* 0x000f220000300800 */
[C---:B------:R-:W-:Y:S01]  /*1470*/  FADD.FTZ R225, -R204.reuse, R103 ;  /* 0x00000067cce17221 */ /* 0x040fe20000010100 */
[----:B------:R-:W-:-:S02]  /*1480*/  FADD.FTZ R103, -R204, R111 ;  /* 0x0000006fcc677221 */ /* 0x000fc40000010100 */
[----:B------:R-:W4:Y:S01]  /*1490*/  LDL.LU R111, [R1+0x48] ;  /* 0x00004800016f7983 */ /* 0x000f220000300800 */
[----:B---3--:R-:W-:Y:S01]  /*14a0*/  FADD.FTZ R235, -R204, R125 ;  /* 0x0000007dcceb7221 */ /* 0x008fe20000010100 */
[----:B------:R-:W-:Y:S01]  /*14b0*/  FMUL.FTZ R125, R195, R232 ;  /* 0x000000e8c37d7220 */ /* 0x000fe20000410000 */
[----:B--2---:R-:W-:-:S05]  /*14c0*/  FADD.FTZ R91, R128, R91 ;  /* 0x0000005b805b7221 */ /* 0x004fca0000010000 */
[----:B------:R-:W-:Y:S01]  /*14d0*/  STL [R1+0x30], R91 ;  /* 0x0000305b01007387 */ /* 0x000fe20000100800 */
[----:B----4-:R-:W-:Y:S01]  /*14e0*/  FADD.FTZ R110, R129, R110 ;  /* 0x0000006e816e7221 */ /* 0x010fe20000010000 */
[----:B------:R-:W-:-:S04]  /*14f0*/  FADD.FTZ R112, R132, R112 ;  /* 0x0000007084707221 */ /* 0x000fc80000010000 */
[----:B------:R0:W-:Y:S01]  /*1500*/  STL [R1+0x2c], R110 ;  /* 0x00002c6e01007387 */ /* 0x0001e20000100800 */
[----:B------:R-:W-:-:S03]  /*1510*/  FADD.FTZ R114, R131, R114 ;  /* 0x0000007283727221 */ /* 0x000fc60000010000 */
[----:B0-----:R-:W2:Y:S01]  /*1520*/  LDL.LU R110, [R1+0x44] ;  /* 0x00004400016e7983 */ /* 0x001ea20000300800 */
[----:B------:R-:W-:-:S05]  /*1530*/  FADD.FTZ R115, R130, R115 ;  /* 0x0000007382737221 */ /* 0x000fca0000010000 */
[----:B------:R0:W-:Y:S04]  /*1540*/  STL [R1+0x38], R115 ;  /* 0x0000387301007387 */ /* 0x0001e80000100800 */
[----:B0-----:R-:W3:Y:S04]  /*1550*/  LDL.LU R115, [R1+0x50] ;  /* 0x0000500001737983 */ /* 0x001ee80000300800 */
[----:B------:R-:W-:Y:S04]  /*1560*/  STL [R1+0x34], R114 ;  /* 0x0000347201007387 */ /* 0x000fe80000100800 */
[----:B------:R-:W4:Y:S04]  /*1570*/  LDL.LU R232, [R1+0xb4] ;  /* 0x0000b40001e87983 */ /* 0x000f280000300800 */
[----:B------:R0:W-:Y:S04]  /*1580*/  STL [R1+0x40], R112 ;  /* 0x0000407001007387 */ /* 0x0001e80000100800 */
[----:B0-----:R-:W4:Y:S01]  /*1590*/  LDL.LU R112, [R1+0x4c] ;  /* 0x00004c0001707983 */ /* 0x001f220000300800 */
[C---:B------:R-:W-:Y:S01]  /*15a0*/  FADD.FTZ R88, -R204.reuse, R88 ;  /* 0x00000058cc587221 */ /* 0x040fe20000010100 */
[C---:B------:R-:W-:Y:S01]  /*15b0*/  FADD.FTZ R89, -R204.reuse, R89 ;  /* 0x00000059cc597221 */ /* 0x040fe20000010100 */
[----:B------:R-:W-:-:S02]  /*15c0*/  FADD.FTZ R224, -R204, R104 ;  /* 0x00000068cce07221 */ /* 0x000fc40000010100 */
[----:B------:R-:W-:Y:S01]  /*15d0*/  FMUL.FTZ R88, R195, R88 ;  /* 0x00000058c3587220 */ /* 0x000fe20000410000 */
[C---:B------:R-:W-:Y:S01]  /*15e0*/  FADD.FTZ R104, -R204.reuse, R116 ;  /* 0x00000074cc687221 */ /* 0x040fe20000010100 */
[C---:B------:R-:W-:Y:S01]  /*15f0*/  FADD.FTZ R237, -R204.reuse, R126 ;  /* 0x0000007ecced7221 */ /* 0x040fe20000010100 */
[----:B------:R-:W-:Y:S01]  /*1600*/  FADD.FTZ R113, R133, R113 ;  /* 0x0000007185717221 */ /* 0x000fe20000010000 */
[C---:B------:R-:W-:Y:S01]  /*1610*/  FADD.FTZ R229, -R204.reuse, R95 ;  /* 0x0000005fcce57221 */ /* 0x040fe20000010100 */
[C---:B------:R-:W-:Y:S01]  /*1620*/  FMUL.FTZ R89, R195.reuse, R89 ;  /* 0x00000059c3597220 */ /* 0x040fe20000410000 */
[----:B------:R-:W4:Y:S01]  /*1630*/  LDL.LU R116, [R1+0x58] ;  /* 0x0000580001747983 */ /* 0x000f220000300800 */
[C---:B------:R-:W-:Y:S01]  /*1640*/  FMUL.FTZ R126, R195.reuse, R231 ;  /* 0x000000e7c37e7220 */ /* 0x040fe20000410000 */
[----:B------:R-:W-:Y:S01]  /*1650*/  FADD.FTZ R222, -R204, R106 ;  /* 0x0000006accde7221 */ /* 0x000fe20000010100 */
[----:B------:R-:W-:Y:S01]  /*1660*/  FFMA.FTZ R183, R128, R88, R183 ;  /* 0x0000005880b77223 */ /* 0x000fe200000100b7 */
[----:B------:R-:W-:Y:S01]  /*1670*/  FMUL.FTZ R91, R40, R128 ;  /* 0x00000080285b7220 */ /* 0x000fe20000410000 */
[----:B------:R-:W4:Y:S01]  /*1680*/  LDL.LU R231, [R1+0x24] ;  /* 0x0000240001e77983 */ /* 0x000f220000300800 */
[C---:B------:R-:W-:Y:S01]  /*1690*/  FADD.FTZ R228, -R204.reuse, R96 ;  /* 0x00000060cce47221 */ /* 0x040fe20000010100 */
[C---:B------:R-:W-:Y:S01]  /*16a0*/  FADD.FTZ R227, -R204.reuse, R97 ;  /* 0x00000061cce37221 */ /* 0x040fe20000010100 */
[C---:B------:R-:W-:Y:S01]  /*16b0*/  FADD.FTZ R95, -R204.reuse, R98 ;  /* 0x00000062cc5f7221 */ /* 0x040fe20000010100 */
[C---:B------:R-:W-:Y:S01]  /*16c0*/  FADD.FTZ R221, -R204.reuse, R107 ;  /* 0x0000006bccdd7221 */ /* 0x040fe20000010100 */
[C---:B------:R-:W-:Y:S01]  /*16d0*/  FADD.FTZ R205, -R204.reuse, R108 ;  /* 0x0000006ccccd7221 */ /* 0x040fe20000010100 */
[----:B------:R-:W-:Y:S01]  /*16e0*/  FADD.FTZ R106, -R204, R109 ;  /* 0x0000006dcc6a7221 */ /* 0x000fe20000010100 */
[----:B------:R-:W4:Y:S01]  /*16f0*/  LDL.LU R114, [R1+0x54] ;  /* 0x0000540001727983 */ /* 0x000f220000300800 */
        /* <DEDUP_REMOVED lines=13> */
[----:B------:R-:W-:Y:S01]  /*17d0*/  FFMA.FTZ R184, R129, R89, R184 ;  /* 0x0000005981b87223 */ /* 0x000fe200000100b8 */
[----:B------:R-:W-:Y:S01]  /*17e0*/  FMUL.FTZ R204, R41, R129 ;  /* 0x0000008129cc7220 */ /* 0x000fe20000410000 */
[C---:B------:R-:W-:Y:S01]  /*17f0*/  FMUL.FTZ R129, R195.reuse, R229 ;  /* 0x000000e5c3817220 */ /* 0x040fe20000410000 */
[----:B------:R0:W-:Y:S01]  /*1800*/  STL [R1+0x3c], R113 ;  /* 0x00003c7101007387 */ /* 0x0001e20000100800 */
[C---:B------:R-:W-:Y:S01]  /*1810*/  FMUL.FTZ R123, R195.reuse, R228 ;  /* 0x000000e4c37b7220 */ /* 0x040fe20000410000 */
[----:B------:R-:W-:-:S02]  /*1820*/  FMUL.FTZ R124, R195, R227 ;  /* 0x000000e3c37c7220 */ /* 0x000fc40000410000 */
[----:B0-----:R-:W4:Y:S04]  /*1830*/  LDL.LU R113, [R1+0x60] ;  /* 0x0000600001717983 */ /* 0x001f280000300800 */
[----:B------:R-:W4:Y:S04]  /*1840*/  LDL.LU R229, [R1+0x28] ;  /* 0x0000280001e57983 */ /* 0x000f280000300800 */
[----:B------:R0:W-:Y:S04]  /*1850*/  STL [R1+0x48], R111 ;  /* 0x0000486f01007387 */ /* 0x0001e80000100800 */
[----:B0-----:R-:W4:Y:S01]  /*1860*/  LDL.LU R111, [R1+0x5c] ;  /* 0x00005c00016f7983 */ /* 0x001f220000300800 */
[----:B--2---:R-:W-:-:S05]  /*1870*/  FADD.FTZ R110, R135, R110 ;  /* 0x0000006e876e7221 */ /* 0x004fca0000010000 */
[----:B------:R0:W-:Y:S04]  /*1880*/  STL [R1+0x44], R110 ;  /* 0x0000446e01007387 */ /* 0x0001e80000100800 */
[----:B0-----:R-:W2:Y:S01]  /*1890*/  LDL.LU R110, [R1+0x68] ;  /* 0x00006800016e7983 */ /* 0x001ea20000300800 */
[----:B---3--:R-:W-:-:S03]  /*18a0*/  FADD.FTZ R115, R136, R115 ;  /* 0x0000007388737221 */ /* 0x008fc60000010000 */
[----:B------:R-:W3:Y:S04]  /*18b0*/  LDL.LU R228, [R1+0xac] ;  /* 0x0000ac0001e47983 */ /* 0x000ee80000300800 */
[----:B------:R0:W-:Y:S04]  /*18c0*/  STL [R1+0x50], R115 ;  /* 0x0000507301007387 */ /* 0x0001e80000100800 */
[----:B0-----:R-:W3:Y:S04]  /*18d0*/  LDL.LU R115, [R1+0x64] ;  /* 0x0000640001737983 */ /* 0x001ee80000300800 */
[----:B------:R-:W3:Y:S01]  /*18e0*/  LDL.LU R227, [R1+0x1c] ;  /* 0x00001c0001e37983 */ /* 0x000ee20000300800 */
[----:B----4-:R-:W-:-:S05]  /*18f0*/  FADD.FTZ R112, R137, R112 ;  /* 0x0000007089707221 */ /* 0x010fca0000010000 */
[----:B------:R0:W-:Y:S04]  /*1900*/  STL [R1+0x4c], R112 ;  /* 0x00004c7001007387 */ /* 0x0001e80000100800 */
[----:B0-----:R-:W4:Y:S01]  /*1910*/  LDL.LU R112, [R1+0x70] ;  /* 0x0000700001707983 */ /* 0x001f220000300800 */
[----:B------:R-:W-:Y:S01]  /*1920*/  FADD.FTZ R116, R138, R116 ;  /* 0x000000748a747221 */ /* 0x000fe20000010000 */
[----:B------:R-:W-:Y:S02]  /*1930*/  FMUL.FTZ R122, R195, R226 ;  /* 0x000000e2c37a7220 */ /* 0x000fe40000410000 */
[----:B------:R-:W4:Y:S01]  /*1940*/  LDL.LU R226, [R1+0xb0] ;  /* 0x0000b00001e27983 */ /* 0x000f220000300800 */
[----:B------:R-:W-:-:S03]  /*1950*/  FADD.FTZ R114, R139, R114 ;  /* 0x000000728b727221 */ /* 0x000fc60000010000 */
[----:B------:R-:W-:Y:S04]  /*1960*/  STL [R1+0x58], R116 ;  /* 0x0000587401007387 */ /* 0x000fe80000100800 */
[----:B------:R0:W-:Y:S04]  /*1970*/  STL [R1+0x54], R114 ;  /* 0x0000547201007387 */ /* 0x0001e80000100800 */
[----:B0-----:R-:W4:Y:S01]  /*1980*/  LDL.LU R114, [R1+0x6c] ;  /* 0x00006c0001727983 */ /* 0x001f220000300800 */
[----:B------:R-:W-:-:S05]  /*1990*/  FADD.FTZ R113, R140, R113 ;  /* 0x000000718c717221 */ /* 0x000fca0000010000 */
[----:B------:R0:W-:Y:S04]  /*19a0*/  STL [R1+0x60], R113 ;  /* 0x0000607101007387 */ /* 0x0001e80000100800 */
[----:B0-----:R-:W4:Y:S01]  /*19b0*/  LDL.LU R113, [R1+0x78] ;  /* 0x0000780001717983 */ /* 0x001f220000300800 */
[----:B------:R-:W-:-:S05]  /*19c0*/  FADD.FTZ R111, R141, R111 ;  /* 0x0000006f8d6f7221 */ /* 0x000fca0000010000 */
[----:B------:R-:W-:Y:S01]  /*19d0*/  STL [R1+0x5c], R111 ;  /* 0x00005c6f01007387 */ /* 0x000fe20000100800 */
[----:B--2---:R-:W-:-:S05]  /*19e0*/  FADD.FTZ R110, R142, R110 ;  /* 0x0000006e8e6e7221 */ /* 0x004fca0000010000 */
[----:B------:R0:W-:Y:S04]  /*19f0*/  STL [R1+0x68], R110 ;  /* 0x0000686e01007387 */ /* 0x0001e80000100800 */
[----:B0-----:R-:W2:Y:S01]  /*1a00*/  LDL.LU R110, [R1+0x74] ;  /* 0x00007400016e7983 */ /* 0x001ea20000300800 */
[----:B---3--:R-:W-:-:S03]  /*1a10*/  FADD.FTZ R115, R143, R115 ;  /* 0x000000738f737221 */ /* 0x008fc60000010000 */
[----:B------:R-:W3:Y:S04]  /*1a20*/  LDL.LU R111, [R1+0x80] ;  /* 0x00008000016f7983 */ /* 0x000ee80000300800 */
[----:B------:R-:W-:Y:S01]  /*1a30*/  STL [R1+0x64], R115 ;  /* 0x0000647301007387 */ /* 0x000fe20000100800 */
[----:B----4-:R-:W-:-:S05]  /*1a40*/  FADD.FTZ R112, R144, R112 ;  /* 0x0000007090707221 */ /* 0x010fca0000010000 */
[----:B------:R0:W-:Y:S04]  /*1a50*/  STL [R1+0x70], R112 ;  /* 0x0000707001007387 */ /* 0x0001e80000100800 */
[----:B0-----:R-:W4:Y:S04]  /*1a60*/  LDL.LU R112, [R1+0x7c] ;  /* 0x00007c0001707983 */ /* 0x001f280000300800 */
[----:B------:R-:W4:Y:S01]  /*1a70*/  LDL.LU R116, [R1+0x88] ;  /* 0x0000880001747983 */ /* 0x000f220000300800 */
[----:B------:R-:W-:Y:S01]  /*1a80*/  FADD.FTZ R114, R145, R114 ;  /* 0x0000007291727221 */ /* 0x000fe20000010000 */
[C---:B------:R-:W-:Y:S01]  /*1a90*/  FMUL.FTZ R119, R195.reuse, R222 ;  /* 0x000000dec3777220 */ /* 0x040fe20000410000 */
[----:B------:R-:W-:-:S03]  /*1aa0*/  FMUL.FTZ R120, R195, R221 ;  /* 0x000000ddc3787220 */ /* 0x000fc60000410000 */
[----:B------:R0:W-:Y:S01]  /*1ab0*/  STL [R1+0x6c], R114 ;  /* 0x00006c7201007387 */ /* 0x0001e20000100800 */
[----:B------:R-:W-:-:S05]  /*1ac0*/  FADD.FTZ R113, R146, R113 ;  /* 0x0000007192717221 */ /* 0x000fca0000010000 */
[----:B------:R-:W-:Y:S04]  /*1ad0*/  STL [R1+0x78], R113 ;  /* 0x0000787101007387 */ /* 0x000fe80000100800 */
[----:B------:R-:W4:Y:S01]  /*1ae0*/  LDL.LU R222, [R1+0x84] ;  /* 0x0000840001de7983 */ /* 0x000f220000300800 */
[----:B--2---:R-:W-:Y:S01]  /*1af0*/  FADD.FTZ R110, R147, R110 ;  /* 0x0000006e936e7221 */ /* 0x004fe20000010000 */
[----:B---3--:R-:W-:-:S04]  /*1b00*/  FADD.FTZ R111, R148, R111 ;  /* 0x0000006f946f7221 */ /* 0x008fc80000010000 */
[----:B------:R1:W-:Y:S04]  /*1b10*/  STL [R1+0x74], R110 ;  /* 0x0000746e01007387 */ /* 0x0003e80000100800 */
[----:B------:R-:W2:Y:S04]  /*1b20*/  LDL.LU R221, [R1+0x90] ;  /* 0x0000900001dd7983 */ /* 0x000ea80000300800 */
[----:B0-----:R-:W3:Y:S01]  /*1b30*/  LDL.LU R114, [R1] ;  /* 0x0000000001727983 */ /* 0x001ee20000300800 */
[----:B-1----:R-:W-:-:S03]  /*1b40*/  FMUL.FTZ R110, R195, R205 ;  /* 0x000000cdc36e7220 */ /* 0x002fc60000410000 */
[----:B------:R-:W-:Y:S04]  /*1b50*/  STL [R1+0x80], R111 ;  /* 0x0000806f01007387 */ /* 0x000fe80000100800 */
[----:B------:R-:W3:Y:S01]  /*1b60*/  LDL.LU R115, [R1+0x8c] ;  /* 0x00008c0001737983 */ /* 0x000ee20000300800 */
[----:B----4-:R-:W-:-:S05]  /*1b70*/  FADD.FTZ R112, R149, R112 ;  /* 0x0000007095707221 */ /* 0x010fca0000010000 */
[----:B------:R0:W-:Y:S04]  /*1b80*/  STL [R1+0x7c], R112 ;  /* 0x00007c7001007387 */ /* 0x0001e80000100800 */
[----:B------:R-:W4:Y:S01]  /*1b90*/  LDL.LU R205, [R1+0x98] ;  /* 0x0000980001cd7983 */ /* 0x000f220000300800 */
[C---:B------:R-:W-:Y:S01]  /*1ba0*/  FMUL.FTZ R90, R195.reuse, R90 ;  /* 0x0000005ac35a7220 */ /* 0x040fe20000410000 */
[----:B------:R-:W-:Y:S01]  /*1bb0*/  FFMA.FTZ R113, R88, R91, RZ ;  /* 0x0000005b58717223 */ /* 0x000fe200000100ff */
[----:B------:R-:W-:Y:S02]  /*1bc0*/  FMUL.FTZ R169, R195, R169 ;  /* 0x000000a9c3a97220 */ /* 0x000fe40000410000 */
[----:B------:R-:W-:Y:S01]  /*1bd0*/  FFMA.FTZ R181, R130, R90, R181 ;  /* 0x0000005a82b57223 */ /* 0x000fe200000100b5 */
[----:B------:R-:W-:Y:S01]  /*1be0*/  FMUL.FTZ R130, R42, R130 ;  /* 0x000000822a827220 */ /* 0x000fe20000410000 */
[----:B------:R-:W-:Y:S01]  /*1bf0*/  FFMA.FTZ R113, R89, R204, R113 ;  /* 0x000000cc59717223 */ /* 0x000fe20000010071 */
[----:B------:R-:W-:Y:S01]  /*1c00*/  FFMA.FTZ R182, R131, R169, R182 ;  /* 0x000000a983b67223 */ /* 0x000fe200000100b6 */
[----:B------:R-:W-:Y:S01]  /*1c10*/  FMUL.FTZ R131, R43, R131 ;  /* 0x000000832b837220 */ /* 0x000fe20000410000 */
[----:B------:R-:W-:Y:S01]  /*1c20*/  FADD.FTZ R116, R150, R116 ;  /* 0x0000007496747221 */ /* 0x000fe20000010000 */
[----:B------:R-:W-:Y:S01]  /*1c30*/  FFMA.FTZ R113, R90, R130, R113 ;  /* 0x000000825a717223 */ /* 0x000fe20000010071 */
[----:B0-----:R-:W-:-:S03]  /*1c40*/  FMUL.FTZ R112, R195, R105 ;  /* 0x00000069c3707220 */ /* 0x001fc60000410000 */
[----:B------:R-:W-:Y:S01]  /*1c50*/  FFMA.FTZ R105, R169, R131, R113 ;  /* 0x00000083a9697223 */ /* 0x000fe20000010071 */
[----:B------:R0:W-:Y:S01]  /*1c60*/  STL [R1+0x88], R116 ;  /* 0x0000887401007387 */ /* 0x0001e20000100800 */
[C---:B------:R-:W-:Y:S01]  /*1c70*/  FMUL.FTZ R113, R195.reuse, R102 ;  /* 0x00000066c3717220 */ /* 0x040fe20000410000 */
[----:B------:R-:W-:Y:S02]  /*1c80*/  FMUL.FTZ R117, R195, R224 ;  /* 0x000000e0c3757220 */ /* 0x000fe40000410000 */
[----:B0-----:R-:W4:Y:S01]  /*1c90*/  LDL.LU R116, [R1+0x8] ;  /* 0x0000080001747983 */ /* 0x001f220000300800 */
[----:B------:R-:W-:-:S05]  /*1ca0*/  FADD.FTZ R222, R151, R222 ;  /* 0x000000de97de7221 */ /* 0x000fca0000010000 */
[----:B------:R-:W-:Y:S01]  /*1cb0*/  STL [R1+0x84], R222 ;  /* 0x000084de01007387 */ /* 0x000fe20000100800 */
[----:B------:R-:W-:Y:S01]  /*1cc0*/  FMUL.FTZ R118, R195, R223 ;  /* 0x000000dfc3767220 */ /* 0x000fe20000410000 */
[C---:B--2---:R-:W-:Y:S01]  /*1cd0*/  FADD.FTZ R221, R152.reuse, R221 ;  /* 0x000000dd98dd7221 */ /* 0x044fe20000010000 */
[----:B---3--:R-:W-:-:S04]  /*1ce0*/  FFMA.FTZ R114, R152, R113, R114 ;  /* 0x0000007198727223 */ /* 0x008fc80000010072 */
[----:B------:R-:W-:Y:S04]  /*1cf0*/  STL [R1+0x90], R221 ;  /* 0x000090dd01007387 */ /* 0x000fe80000100800 */
[----:B------:R0:W-:Y:S01]  /*1d00*/  STL [R1], R114 ;  /* 0x0000007201007387 */ /* 0x0001e20000100800 */
[----:B------:R-:W-:-:S03]  /*1d10*/  FADD.FTZ R115, R153, R115 ;  /* 0x0000007399737221 */ /* 0x000fc60000010000 */
[----:B------:R-:W2:Y:S01]  /*1d20*/  LDL.LU R224, [R1+0x94] ;  /* 0x0000940001e07983 */ /* 0x000ea20000300800 */
[----:B0-----:R-:W-:-:S03]  /*1d30*/  FMUL.FTZ R114, R195, R101 ;  /* 0x00000065c3727220 */ /* 0x001fc60000410000 */
[----:B------:R-:W3:Y:S04]  /*1d40*/  LDL.LU R101, [R1+0x4] ;  /* 0x0000040001657983 */ /* 0x000ee80000300800 */
[----:B------:R0:W-:Y:S01]  /*1d50*/  STL [R1+0x8c], R115 ;  /* 0x00008c7301007387 */ /* 0x0001e20000100800 */
[----:B----4-:R-:W-:-:S05]  /*1d60*/  FADD.FTZ R205, R154, R205 ;  /* 0x000000cd9acd7221 */ /* 0x010fca0000010000 */
[----:B------:R1:W-:Y:S04]  /*1d70*/  STL [R1+0x98], R205 ;  /* 0x000098cd01007387 */ /* 0x0003e80000100800 */
[----:B------:R-:W4:Y:S01]  /*1d80*/  LDL.LU R223, [R1+0xa0] ;  /* 0x0000a00001df7983 */ /* 0x000f220000300800 */
[C---:B------:R-:W-:Y:S01]  /*1d90*/  FMUL.FTZ R111, R195.reuse, R106 ;  /* 0x0000006ac36f7220 */ /* 0x040fe20000410000 */
[----:B------:R-:W-:Y:S01]  /*1da0*/  FADD.FTZ R106, RZ, R91 ;  /* 0x0000005bff6a7221 */ /* 0x000fe20000010000 */
[----:B------:R-:W-:Y:S01]  /*1db0*/  FFMA.FTZ R179, R132, R125, R179 ;  /* 0x0000007d84b37223 */ /* 0x000fe200000100b3 */
[----:B------:R-:W-:Y:S01]  /*1dc0*/  FMUL.FTZ R132, R36, R132 ;  /* 0x0000008424847220 */ /* 0x000fe20000410000 */
[----:B0-----:R-:W-:Y:S01]  /*1dd0*/  FMUL.FTZ R115, R195, R100 ;  /* 0x00000064c3737220 */ /* 0x001fe20000410000 */
[----:B------:R-:W-:Y:S01]  /*1de0*/  FADD.FTZ R106, R106, R204 ;  /* 0x000000cc6a6a7221 */ /* 0x000fe20000010000 */
[----:B------:R-:W-:Y:S01]  /*1df0*/  FFMA.FTZ R180, R133, R126, R180 ;  /* 0x0000007e85b47223 */ /* 0x000fe200000100b4 */
[----:B------:R-:W-:Y:S01]  /*1e00*/  FMUL.FTZ R133, R37, R133 ;  /* 0x0000008525857220 */ /* 0x000fe20000410000 */
[----:B------:R-:W-:Y:S01]  /*1e10*/  FFMA.FTZ R105, R125, R132, R105 ;  /* 0x000000847d697223 */ /* 0x000fe20000010069 */
[----:B------:R-:W-:Y:S01]  /*1e20*/  FADD.FTZ R106, R106, R130 ;  /* 0x000000826a6a7221 */ /* 0x000fe20000010000 */
[----:B------:R-:W-:Y:S01]  /*1e30*/  FFMA.FTZ R218, R134, R128, R218 ;  /* 0x0000008086da7223 */ /* 0x000fe200000100da */
[----:B------:R-:W-:Y:S01]  /*1e40*/  FMUL.FTZ R134, R38, R134 ;  /* 0x0000008626867220 */ /* 0x000fe20000410000 */
[----:B------:R-:W-:Y:S01]  /*1e50*/  FFMA.FTZ R105, R126, R133, R105 ;  /* 0x000000857e697223 */ /* 0x000fe20000010069 */
[----:B------:R-:W-:Y:S01]  /*1e60*/  FADD.FTZ R106, R106, R131 ;  /* 0x000000836a6a7221 */ /* 0x000fe20000010000 */
[----:B------:R-:W4:Y:S01]  /*1e70*/  LDL.LU R222, [R1+0x10] ;  /* 0x0000100001de7983 */ /* 0x000f220000300800 */
[----:B------:R-:W-:-:S03]  /*1e80*/  FFMA.FTZ R116, R154, R115, R116 ;  /* 0x000000739a747223 */ /* 0x000fc60000010074 */
[----:B------:R-:W4:Y:S01]  /*1e90*/  LDL.LU R221, [R1+0x9c] ;  /* 0x00009c0001dd7983 */ /* 0x000f220000300800 */
[----:B------:R-:W-:Y:S01]  /*1ea0*/  FADD.FTZ R106, R106, R132 ;  /* 0x000000846a6a7221 */ /* 0x000fe20000010000 */
[----:B------:R-:W-:Y:S02]  /*1eb0*/  FFMA.FTZ R178, R135, R129, R178 ;  /* 0x0000008187b27223 */ /* 0x000fe400000100b2 */
[----:B------:R0:W-:Y:S01]  /*1ec0*/  STL [R1+0x8], R116 ;  /* 0x0000087401007387 */ /* 0x0001e20000100800 */
[----:B------:R-:W-:Y:S01]  /*1ed0*/  FFMA.FTZ R105, R128, R134, R105 ;  /* 0x0000008680697223 */ /* 0x000fe20000010069 */
[----:B------:R-:W-:Y:S01]  /*1ee0*/  FMUL.FTZ R135, R39, R135 ;  /* 0x0000008727877220 */ /* 0x000fe20000410000 */
[C---:B------:R-:W-:Y:S01]  /*1ef0*/  FMUL.FTZ R121, R195.reuse, R103 ;  /* 0x00000067c3797220 */ /* 0x040fe20000410000 */
[----:B-1----:R-:W4:Y:S01]  /*1f00*/  LDL.LU R205, [R1+0xc] ;  /* 0x00000c0001cd7983 */ /* 0x002f220000300800 */
[----:B------:R-:W-:Y:S01]  /*1f10*/  FADD.FTZ R103, R106, R133 ;  /* 0x000000856a677221 */ /* 0x000fe20000010000 */
[----:B0-----:R-:W-:Y:S01]  /*1f20*/  FMUL.FTZ R116, R195, R99 ;  /* 0x00000063c3747220 */ /* 0x001fe20000410000 */
[----:B------:R-:W-:Y:S01]  /*1f30*/  FFMA.FTZ R102, R129, R135, R105 ;  /* 0x0000008781667223 */ /* 0x000fe20000010069 */
[----:B------:R-:W4:Y:S04]  /*1f40*/  LDL.LU R106, [R1+0xa8] ;  /* 0x0000a800016a7983 */ /* 0x000f280000300800 */
[----:B------:R-:W4:Y:S01]  /*1f50*/  LDL.LU R105, [R1+0x18] ;  /* 0x0000180001697983 */ /* 0x000f220000300800 */
[----:B------:R-:W-:Y:S01]  /*1f60*/  FADD.FTZ R103, R103, R134 ;  /* 0x0000008667677221 */ /* 0x000fe20000010000 */
[----:B------:R-:W-:Y:S01]  /*1f70*/  FFMA.FTZ R220, R136, R123, R220 ;  /* 0x0000007b88dc7223 */ /* 0x000fe200000100dc */
[----:B------:R-:W-:-:S02]  /*1f80*/  FMUL.FTZ R136, R32, R136 ;  /* 0x0000008820887220 */ /* 0x000fc40000410000 */
[----:B------:R-:W-:Y:S01]  /*1f90*/  FADD.FTZ R103, R103, R135 ;  /* 0x0000008767677221 */ /* 0x000fe20000010000 */
[----:B------:R-:W-:Y:S01]  /*1fa0*/  FMUL.FTZ R95, R195, R95 ;  /* 0x0000005fc35f7220 */ /* 0x000fe20000410000 */
[----:B------:R-:W-:Y:S01]  /*1fb0*/  FFMA.FTZ R219, R137, R124, R219 ;  /* 0x0000007c89db7223 */ /* 0x000fe200000100db */
[C---:B--2---:R-:W-:Y:S01]  /*1fc0*/  FADD.FTZ R224, R155.reuse, R224 ;  /* 0x000000e09be07221 */ /* 0x044fe20000010000 */
[----:B---3--:R-:W-:-:S04]  /*1fd0*/  FFMA.FTZ R101, R155, R116, R101 ;  /* 0x000000749b657223 */ /* 0x008fc80000010065 */
[----:B------:R-:W-:Y:S04]  /*1fe0*/  STL [R1+0x94], R224 ;  /* 0x000094e001007387 */ /* 0x000fe80000100800 */
[----:B------:R0:W-:Y:S04]  /*1ff0*/  STL [R1+0x4], R101 ;  /* 0x0000046501007387 */ /* 0x0001e80000100800 */
[----:B0-----:R-:W2:Y:S04]  /*2000*/  LDL.LU R101, [R1+0xa4] ;  /* 0x0000a40001657983 */ /* 0x001ea80000300800 */
[----:B------:R-:W3:Y:S01]  /*2010*/  LDL.LU R100, [R1+0x14] ;  /* 0x0000140001647983 */ /* 0x000ee20000300800 */
[----:B----4-:R-:W-:-:S05]  /*2020*/  FADD.FTZ R223, R156, R223 ;  /* 0x000000df9cdf7221 */ /* 0x010fca0000010000 */
[----:B------:R-:W-:Y:S04]  /*2030*/  STL [R1+0xa0], R223 ;  /* 0x0000a0df01007387 */ /* 0x000fe80000100800 */
[----:B------:R-:W4:Y:S01]  /*2040*/  LDL.LU R99, [R1+0x20] ;  /* 0x0000200001637983 */ /* 0x000f220000300800 */
        /* <DEDUP_REMOVED lines=63> */
[----:B------:R-:W-:-:S02]  /*2440*/  FMUL.FTZ R152, R16, R152 ;  /* 0x0000009810987220 */ /* 0x000fc40000410000 */
[----:B------:R-:W-:Y:S01]  /*2450*/  FADD.FTZ R103, R103, R151 ;  /* 0x0000009767677221 */ /* 0x000fe20000010000 */
[----:B------:R-:W-:Y:S01]  /*2460*/  FFMA.FTZ R102, R121, R151, R102 ;  /* 0x0000009779667223 */ /* 0x000fe20000010066 */
[----:B------:R-:W-:Y:S01]  /*2470*/  FFMA.FTZ R252, R153, R114, R252 ;  /* 0x0000007299fc7223 */ /* 0x000fe200000100fc */
        /* <DEDUP_REMOVED lines=27> */
[----:B------:R-:W-:Y:S01]  /*2630*/  FMUL.FTZ R96, R195, R96 ;  /* 0x00000060c3607220 */ /* 0x000fe20000410000 */
[----:B------:R-:W-:Y:S01]  /*2640*/  STL [R1+0x10], R222 ;  /* 0x000010de01007387 */ /* 0x000fe20000100800 */
[----:B------:R-:W-:Y:S01]  /*2650*/  FADD.FTZ R103, R103, R158 ;  /* 0x0000009e67677221 */ /* 0x000fe20000010000 */
[----:B------:R-:W-:Y:S01]  /*2660*/  FADD.FTZ R226, R160, R226 ;  /* 0x000000e2a0e27221 */ /* 0x000fe20000010000 */
[----:B------:R-:W-:Y:S01]  /*2670*/  FFMA.FTZ R102, R108, R158, R102 ;  /* 0x0000009e6c667223 */ /* 0x000fe20000010066 */
[----:B------:R-:W-:Y:S01]  /*2680*/  STL [R1+0x9c], R221 ;  /* 0x00009cdd01007387 */ /* 0x000fe20000100800 */
[----:B------:R-:W-:-:S03]  /*2690*/  FMUL.FTZ R97, R195, R97 ;  /* 0x00000061c3617220 */ /* 0x000fc60000410000 */
[----:B------:R-:W-:Y:S04]  /*26a0*/  STL [R1+0xc], R205 ;  /* 0x00000ccd01007387 */ /* 0x000fe80000100800 */
[----:B------:R-:W-:Y:S01]  /*26b0*/  STL [R1+0xa8], R106 ;  /* 0x0000a86a01007387 */ /* 0x000fe20000100800 */
[----:B------:R-:W-:-:S03]  /*26c0*/  FMUL.FTZ R98, R195, R98 ;  /* 0x00000062c3627220 */ /* 0x000fc60000410000 */
[----:B------:R-:W-:Y:S01]  /*26d0*/  STL [R1+0x18], R105 ;  /* 0x0000186901007387 */ /* 0x000fe20000100800 */
[C---:B------:R-:W-:Y:S01]  /*26e0*/  FADD.FTZ R228, R161.reuse, R228 ;  /* 0x000000e4a1e47221 */ /* 0x040fe20000010000 */
[----:B------:R-:W-:Y:S01]  /*26f0*/  FFMA.FTZ R227, R161, R97, R227 ;  /* 0x00000061a1e37223 */ /* 0x000fe200000100e3 */
[----:B------:R-:W-:Y:S01]  /*2700*/  FMUL.FTZ R161, R9, R161 ;  /* 0x000000a109a17220 */ /* 0x000fe20000410000 */
[C---:B------:R-:W-:Y:S01]  /*2710*/  FADD.FTZ R230, R162.reuse, R230 ;  /* 0x000000e6a2e67221 */ /* 0x040fe20000010000 */
[----:B------:R-:W-:Y:S01]  /*2720*/  FFMA.FTZ R229, R162, R98, R229 ;  /* 0x00000062a2e57223 */ /* 0x000fe200000100e5 */
[----:B------:R-:W-:Y:S01]  /*2730*/  FADD.FTZ R232, R163, R232 ;  /* 0x000000e8a3e87221 */ /* 0x000fe20000010000 */
[----:B------:R-:W-:Y:S01]  /*2740*/  FMUL.FTZ R162, R10, R162 ;  /* 0x000000a20aa27220 */ /* 0x000fe20000410000 */
[----:B------:R-:W-:Y:S01]  /*2750*/  FADD.FTZ R172, R164, R172 ;  /* 0x000000aca4ac7221 */ /* 0x000fe20000010000 */
[----:B------:R-:W-:Y:S01]  /*2760*/  FADD.FTZ R173, R165, R173 ;  /* 0x000000ada5ad7221 */ /* 0x000fe20000010000 */
[----:B------:R-:W-:Y:S01]  /*2770*/  FADD.FTZ R170, R166, R170 ;  /* 0x000000aaa6aa7221 */ /* 0x000fe20000010000 */
[----:B------:R-:W-:Y:S01]  /*2780*/  FADD.FTZ R171, R167, R171 ;  /* 0x000000aba7ab7221 */ /* 0x000fe20000010000 */
[----:B------:R-:W-:Y:S01]  /*2790*/  UMOV UR6, 0xffffffff ;  /* 0xffffffff00067882 */ /* 0x000fe20000000000 */
[C---:B--2---:R-:W-:Y:S01]  /*27a0*/  FADD.FTZ R101, R159.reuse, R101 ;  /* 0x000000659f657221 */ /* 0x044fe20000010000 */
[----:B---3--:R-:W-:Y:S01]  /*27b0*/  FFMA.FTZ R100, R159, R109, R100 ;  /* 0x0000006d9f647223 */ /* 0x008fe20000010064 */
[----:B------:R-:W-:-:S03]  /*27c0*/  FMUL.FTZ R159, R15, R159 ;  /* 0x0000009f0f9f7220 */ /* 0x000fc60000410000 */
[----:B------:R-:W-:Y:S01]  /*27d0*/  STL [R1+0xa4], R101 ;  /* 0x0000a46501007387 */ /* 0x000fe20000100800 */
[----:B------:R-:W-:-:S03]  /*27e0*/  FADD.FTZ R103, R103, R159 ;  /* 0x0000009f67677221 */ /* 0x000fc60000010000 */
[----:B------:R-:W-:Y:S01]  /*27f0*/  STL [R1+0x14], R100 ;  /* 0x0000146401007387 */ /* 0x000fe20000100800 */
[----:B------:R-:W-:-:S03]  /*2800*/  FFMA.FTZ R102, R109, R159, R102 ;  /* 0x0000009f6d667223 */ /* 0x000fc60000010066 */
[----:B------:R-:W-:Y:S01]  /*2810*/  STL [R1+0xb0], R226 ;  /* 0x0000b0e201007387 */ /* 0x000fe20000100800 */
[----:B----4-:R-:W-:Y:S01]  /*2820*/  FFMA.FTZ R99, R160, R96, R99 ;  /* 0x00000060a0637223 */ /* 0x010fe20000010063 */
[----:B------:R-:W-:-:S04]  /*2830*/  FMUL.FTZ R160, R8, R160 ;  /* 0x000000a008a07220 */ /* 0x000fc80000410000 */
[----:B------:R0:W-:Y:S01]  /*2840*/  STL [R1+0x20], R99 ;  /* 0x0000206301007387 */ /* 0x0001e20000100800 */
[----:B------:R-:W-:Y:S01]  /*2850*/  FADD.FTZ R103, R103, R160 ;  /* 0x000000a067677221 */ /* 0x000fe20000010000 */
[----:B------:R-:W-:Y:S02]  /*2860*/  FFMA.FTZ R102, R96, R160, R102 ;  /* 0x000000a060667223 */ /* 0x000fe40000010066 */
[----:B------:R1:W-:Y:S01]  /*2870*/  STL [R1+0xac], R228 ;  /* 0x0000ace401007387 */ /* 0x0003e20000100800 */
[----:B------:R-:W-:Y:S01]  /*2880*/  FADD.FTZ R103, R103, R161 ;  /* 0x000000a167677221 */ /* 0x000fe20000010000 */
[----:B0-----:R-:W-:Y:S02]  /*2890*/  FMUL.FTZ R99, R195, R233 ;  /* 0x000000e9c3637220 */ /* 0x001fe40000410000 */
[----:B------:R1:W-:Y:S01]  /*28a0*/  STL [R1+0x1c], R227 ;  /* 0x00001ce301007387 */ /* 0x0003e20000100800 */
[----:B------:R-:W-:Y:S01]  /*28b0*/  FFMA.FTZ R102, R97, R161, R102 ;  /* 0x000000a161667223 */ /* 0x000fe20000010066 */
[----:B------:R-:W-:-:S02]  /*28c0*/  FFMA.FTZ R231, R163, R99, R231 ;  /* 0x00000063a3e77223 */ /* 0x000fc400000100e7 */
[----:B------:R1:W-:Y:S01]  /*28d0*/  STL [R1+0xb8], R230 ;  /* 0x0000b8e601007387 */ /* 0x0003e20000100800 */
[----:B------:R-:W-:Y:S01]  /*28e0*/  FMUL.FTZ R100, R195, R234 ;  /* 0x000000eac3647220 */ /* 0x000fe20000410000 */
[----:B------:R-:W-:Y:S01]  /*28f0*/  FMUL.FTZ R163, R11, R163 ;  /* 0x000000a30ba37220 */ /* 0x000fe20000410000 */
[----:B------:R-:W-:Y:S01]  /*2900*/  FADD.FTZ R103, R103, R162 ;  /* 0x000000a267677221 */ /* 0x000fe20000010000 */
[----:B------:R1:W-:Y:S01]  /*2910*/  STL [R1+0x28], R229 ;  /* 0x000028e501007387 */ /* 0x0003e20000100800 */
[----:B------:R-:W-:-:S03]  /*2920*/  FFMA.FTZ R105, R98, R162, R102 ;  /* 0x000000a262697223 */ /* 0x000fc60000010066 */
[----:B------:R1:W-:Y:S01]  /*2930*/  STL [R1+0xb4], R232 ;  /* 0x0000b4e801007387 */ /* 0x0003e20000100800 */
[----:B------:R-:W-:Y:S01]  /*2940*/  FFMA.FTZ R176, R164, R100, R176 ;  /* 0x00000064a4b07223 */ /* 0x000fe200000100b0 */
[----:B------:R-:W-:Y:S02]  /*2950*/  FMUL.FTZ R101, R195, R235 ;  /* 0x000000ebc3657220 */ /* 0x000fe40000410000 */
[----:B------:R1:W-:Y:S01]  /*2960*/  STL [R1+0x24], R231 ;  /* 0x000024e701007387 */ /* 0x0003e20000100800 */
        /* <DEDUP_REMOVED lines=19> */
[----:B-1----:R-:W-:Y:S06]  /*2aa0*/  BRA.DIV UR6, `(.L_x_15926) ;  /* 0x0000002e06f87947 */ /* 0x002fec000b800000 */
        /* <DEDUP_REMOVED lines=18> */
.L_x_15948:
        /* <DEDUP_REMOVED lines=35> */
.L_x_15927:
        /* <DEDUP_REMOVED lines=15> */
[-C--:B------:R-:W-:Y:S01]  /*2ef0*/  FFMA.FTZ R125, R125, R106.reuse, R105 ;  /* 0x0000006a7d7d7223 */ /* 0x080fe20000010069 */
        /* <DEDUP_REMOVED lines=28> */
.L_x_15928:
        /* <DEDUP_REMOVED lines=38> */
[----:B------:R-:W-:Y:S02]  /*3320*/  IADD3 R2, P5, R210, UR14, RZ ;  /* 0x0000000ed2027c10 */ /* 0x000fe4000ffbe0ff */
[----:B0-----:R-:W-:Y:S02]  /*3330*/  SEL R91, R122, R87, P2 ;  /* 0x000000577a5b7207 */ /* 0x001fe40001000000 */
[----:B------:R-:W-:Y:S02]  /*3340*/  SEL R90, R95, R86, P2 ;  /* 0x000000565f5a7207 */ /* 0x000fe40001000000 */
[----:B------:R-:W-:Y:S02]  /*3350*/  SEL R89, R137, R85, P2 ;  /* 0x0000005589597207 */ /* 0x000fe40001000000 */
[----:B------:R-:W-:Y:S02]  /*3360*/  IADD3.X R3, R208, UR15, RZ, P5, !PT ;  /* 0x0000000fd0037c10 */ /* 0x000fe4000affe4ff */
[----:B------:R-:W-:-:S05]  /*3370*/  SEL R88, R136, R84, P2 ;  /* 0x0000005488587207 */ /* 0x000fca0001000000 */
[----:B------:R1:W-:Y:S02]  /*3380*/  STG.E.128 desc[UR4][R2.64], R88 ;  /* 0x0000005802007986 */ /* 0x0003e4000c101d04 */
.L_x_15929:
[-C--:B01----:R-:W-:Y:S01]  /*3390*/  FMUL.FTZ R91, R122, R196.reuse ;  /* 0x000000c47a5b7220 */ /* 0x083fe20000410000 */
[----:B------:R-:W-:Y:S01]  /*33a0*/  LOP3.LUT P5, RZ, R211, 0xff000000, RZ, 0xc0, !PT ;  /* 0xff000000d3ff7812 */ /* 0x000fe200078ac0ff */
[-C--:B------:R-:W-:Y:S01]  /*33b0*/  FMUL.FTZ R95, R95, R196.reuse ;  /* 0x000000c45f5f7220 */ /* 0x080fe20000410000 */
[-C--:B------:R-:W-:Y:S01]  /*33c0*/  FMUL.FTZ R88, R136, R196.reuse ;  /* 0x000000c488587220 */ /* 0x080fe20000410000 */
[----:B------:R-:W-:Y:S01]  /*33d0*/  FMUL.FTZ R91, R91, UR18 ;  /* 0x000000125b5b7c20 */ /* 0x000fe20008410000 */
[----:B------:R-:W-:Y:S01]  /*33e0*/  FMUL.FTZ R89, R137, R196 ;  /* 0x000000c489597220 */ /* 0x000fe20000410000 */
[----:B------:R-:W-:Y:S01]  /*33f0*/  FMUL.FTZ R90, R95, UR18 ;  /* 0x000000125f5a7c20 */ /* 0x000fe20008410000 */
[----:B------:R-:W-:Y:S01]  /*3400*/  FMUL.FTZ R127, R195, R127 ;  /* 0x0000007fc37f7220 */ /* 0x000fe20000410000 */
[----:B------:R-:W-:Y:S01]  /*3410*/  FMUL.FTZ R88, R88, UR18 ;  /* 0x0000001258587c20 */ /* 0x000fe20008410000 */
[----:B------:R-:W-:Y:S01]  /*3420*/  SEL R91, R91, RZ, P5 ;  /* 0x000000ff5b5b7207 */ /* 0x000fe20002800000 */
[----:B------:R-:W-:Y:S01]  /*3430*/  FMUL.FTZ R89, R89, UR18 ;  /* 0x0000001259597c20 */ /* 0x000fe20008410000 */
[C---:B------:R-:W-:Y:S01]  /*3440*/  LOP3.LUT P5, RZ, R211.reuse, 0xff0000, RZ, 0xc0, !PT ;  /* 0x00ff0000d3ff7812 */ /* 0x040fe200078ac0ff */
[-C--:B------:R-:W-:Y:S01]  /*3450*/  FFMA.FTZ R94, R94, R106.reuse, R105 ;  /* 0x0000006a5e5e7223 */ /* 0x080fe20000010069 */
[----:B------:R-:W-:Y:S01]  /*3460*/  LOP3.LUT P6, RZ, R211, 0xff00, RZ, 0xc0, !PT ;  /* 0x0000ff00d3ff7812 */ /* 0x000fe200078cc0ff */
[----:B------:R-:W-:Y:S01]  /*3470*/  @P1 FADD.FTZ R127, R59, R127 ;  /* 0x0000007f3b7f1221 */ /* 0x000fe20000010000 */
[----:B------:R-:W-:Y:S01]  /*3480*/  SEL R90, R90, RZ, P5 ;  /* 0x000000ff5a5a7207 */ /* 0x000fe20002800000 */
[----:B------:R-:W-:Y:S01]  /*3490*/  FADD.FTZ R94, R142, -R94 ;  /* 0x8000005e8e5e7221 */ /* 0x000fe20000010000 */
[----:B------:R-:W-:Y:S01]  /*34a0*/  IADD3 R210, P5, R210, UR16, RZ ;  /* 0x00000010d2d27c10 */ /* 0x000fe2000ffbe0ff */
[-CC-:B------:R-:W-:Y:S01]  /*34b0*/  FFMA.FTZ R92, R92, R106.reuse, R105.reuse ;  /* 0x0000006a5c5c7223 */ /* 0x180fe20000010069 */
[----:B------:R-:W-:Y:S01]  /*34c0*/  SEL R89, R89, RZ, P6 ;  /* 0x000000ff59597207 */ /* 0x000fe20003000000 */
[--C-:B------:R-:W-:Y:S01]  /*34d0*/  FFMA.FTZ R93, R93, R106, R105.reuse ;  /* 0x0000006a5d5d7223 */ /* 0x100fe20000010069 */
[----:B------:R-:W-:Y:S01]  /*34e0*/  SEL R88, R88, RZ, P4 ;  /* 0x000000ff58587207 */ /* 0x000fe20002000000 */
[----:B------:R-:W-:Y:S01]  /*34f0*/  FMUL.FTZ R2, R127, R196 ;  /* 0x000000c47f027220 */ /* 0x000fe20000410000 */
[----:B------:R-:W-:Y:S01]  /*3500*/  IADD3.X R211, R208, UR17, RZ, P5, !PT ;  /* 0x00000011d0d37c10 */ /* 0x000fe2000affe4ff */
[--C-:B------:R-:W-:Y:S01]  /*3510*/  FFMA.FTZ R3, R117, R106, R105.reuse ;  /* 0x0000006a75037223 */ /* 0x100fe20000010069 */
[----:B------:R-:W-:Y:S01]  /*3520*/  FMUL.FTZ R117, R195, R94 ;  /* 0x0000005ec3757220 */ /* 0x000fe20000410000 */
[----:B------:R-:W-:Y:S01]  /*3530*/  FFMA.FTZ R119, R119, R106, R105 ;  /* 0x0000006a77777223 */ /* 0x000fe20000010069 */
[----:B------:R-:W-:Y:S01]  /*3540*/  FADD.FTZ R92, R140, -R92 ;  /* 0x8000005c8c5c7221 */ /* 0x000fe20000010000 */
[----:B------:R-:W-:Y:S01]  /*3550*/  FADD.FTZ R93, R141, -R93 ;  /* 0x8000005d8d5d7221 */ /* 0x000fe20000010000 */
[----:B------:R-:W-:Y:S01]  /*3560*/  FMUL.FTZ R2, R2, UR18 ;  /* 0x0000001202027c20 */ /* 0x000fe20008410000 */
[----:B------:R0:W-:Y:S01]  /*3570*/  STG.E.128 desc[UR4][R210.64], R88 ;  /* 0x00000058d2007986 */ /* 0x0001e2000c101d04 */
[----:B------:R-:W-:Y:S01]  /*3580*/  LOP3.LUT P5, RZ, R209, 0xff000000, RZ, 0xc0, !PT ;  /* 0xff000000d1ff7812 */ /* 0x000fe200078ac0ff */
[----:B------:R-:W-:Y:S01]  /*3590*/  @P1 FADD.FTZ R117, R58, R117 ;  /* 0x000000753a751221 */ /* 0x000fe20000010000 */
[----:B------:R-:W-:Y:S01]  /*35a0*/  FADD.FTZ R146, R146, -R119 ;  /* 0x8000007792927221 */ /* 0x000fe20000010000 */
[C---:B------:R-:W-:Y:S01]  /*35b0*/  FMUL.FTZ R122, R195.reuse, R92 ;  /* 0x0000005cc37a7220 */ /* 0x040fe20000410000 */
[----:B------:R-:W-:Y:S01]  /*35c0*/  FMUL.FTZ R119, R195, R93 ;  /* 0x0000005dc3777220 */ /* 0x000fe20000410000 */
[----:B------:R-:W-:Y:S01]  /*35d0*/  SEL R95, R2, RZ, P5 ;  /* 0x000000ff025f7207 */ /* 0x000fe20002800000 */
[----:B------:R-:W-:Y:S01]  /*35e0*/  FMUL.FTZ R2, R117, R196 ;  /* 0x000000c475027220 */ /* 0x000fe20000410000 */
[----:B------:R-:W-:Y:S01]  /*35f0*/  @P1 FADD.FTZ R122, R56, R122 ;  /* 0x0000007a387a1221 */ /* 0x000fe20000010000 */
[----:B------:R-:W-:Y:S01]  /*3600*/  @P1 FADD.FTZ R119, R57, R119 ;  /* 0x0000007739771221 */ /* 0x000fe20000010000 */
[----:B------:R-:W-:Y:S01]  /*3610*/  LOP3.LUT P5, RZ, R209, 0xff0000, RZ, 0xc0, !PT ;  /* 0x00ff0000d1ff7812 */ /* 0x000fe200078ac0ff */
[----:B------:R-:W-:Y:S01]  /*3620*/  FMUL.FTZ R2, R2, UR18 ;  /* 0x0000001202027c20 */ /* 0x000fe20008410000 */
[--C-:B------:R-:W-:Y:S01]  /*3630*/  FFMA.FTZ R118, R118, R106, R105.reuse ;  /* 0x0000006a76767223 */ /* 0x100fe20000010069 */
[-C--:B------:R-:W-:Y:S01]  /*3640*/  FMUL.FTZ R93, R119, R196.reuse ;  /* 0x000000c4775d7220 */ /* 0x080fe20000410000 */
[----:B------:R-:W-:Y:S01]  /*3650*/  FMUL.FTZ R92, R122, R196 ;  /* 0x000000c47a5c7220 */ /* 0x000fe20000410000 */
[----:B------:R-:W-:Y:S01]  /*3660*/  LOP3.LUT P6, RZ, R209, 0xff, RZ, 0xc0, !PT ;  /* 0x000000ffd1ff7812 */ /* 0x000fe200078cc0ff */
[----:B------:R-:W-:Y:S01]  /*3670*/  FADD.FTZ R145, R145, -R118 ;  /* 0x8000007691917221 */ /* 0x000fe20000010000 */
[----:B------:R-:W-:Y:S01]  /*3680*/  SEL R94, R2, RZ, P5 ;  /* 0x000000ff025e7207 */ /* 0x000fe20002800000 */
[----:B------:R-:W-:Y:S01]  /*3690*/  FMUL.FTZ R93, R93, UR18 ;  /* 0x000000125d5d7c20 */ /* 0x000fe20008410000 */
[----:B------:R-:W-:Y:S01]  /*36a0*/  FMUL.FTZ R92, R92, UR18 ;  /* 0x000000125c5c7c20 */ /* 0x000fe20008410000 */
[----:B------:R-:W-:Y:S01]  /*36b0*/  LOP3.LUT P4, RZ, R209, 0xff00, RZ, 0xc0, !PT ;  /* 0x0000ff00d1ff7812 */ /* 0x000fe2000788c0ff */
[-CC-:B------:R-:W-:Y:S01]  /*36c0*/  FFMA.FTZ R120, R120, R106.reuse, R105.reuse ;  /* 0x0000006a78787223 */ /* 0x180fe20000010069 */
[----:B------:R-:W-:Y:S01]  /*36d0*/  FFMA.FTZ R118, R121, R106, R105 ;  /* 0x0000006a79767223 */ /* 0x000fe20000010069 */
[----:B------:R-:W-:Y:S01]  /*36e0*/  IADD3 R2, P5, R207, UR16, RZ ;  /* 0x00000010cf027c10 */ /* 0x000fe2000ffbe0ff */
[----:B------:R-:W-:Y:S01]  /*36f0*/  FADD.FTZ R144, R144, -R3 ;  /* 0x8000000390907221 */ /* 0x000fe20000010000 */
[----:B------:R-:W-:Y:S01]  /*3700*/  FADD.FTZ R147, R147, -R120 ;  /* 0x8000007893937221 */ /* 0x000fe20000010000 */
[----:B------:R-:W-:Y:S01]  /*3710*/  FADD.FTZ R151, R151, -R118 ;  /* 0x8000007697977221 */ /* 0x000fe20000010000 */
[----:B------:R-:W-:-:S02]  /*3720*/  IADD3.X R3, R206, UR17, RZ, P5, !PT ;  /* 0x00000011ce037c10 */ /* 0x000fc4000affe4ff */
        /* <DEDUP_REMOVED lines=10> */
.L_x_15930:
[----:B------:R1:W-:Y:S01]  /*37d0*/  STG.E.128 desc[UR4][R2.64], R92 ;  /* 0x0000005c02007986 */ /* 0x0003e2000c101d04 */
[C---:B------:R-:W-:Y:S01]  /*37e0*/  FMUL.FTZ R117, R195.reuse, R144 ;  /* 0x00000090c3757220 */ /* 0x040fe20000410000 */
[C---:B------:R-:W-:Y:S01]  /*37f0*/  FMUL.FTZ R120, R195.reuse, R145 ;  /* 0x00000091c3787220 */ /* 0x040fe20000410000 */
[C---:B0-----:R-:W-:Y:S01]  /*3800*/  FMUL.FTZ R119, R195.reuse, R146 ;  /* 0x00000092c3777220 */ /* 0x041fe20000410000 */
[----:B------:R-:W-:Y:S01]  /*3810*/  FMUL.FTZ R118, R195, R147 ;  /* 0x00000093c3767220 */ /* 0x000fe20000410000 */
[----:B------:R-:W-:Y:S01]  /*3820*/  LOP3.LUT P6, RZ, R200, 0xff, RZ, 0xc0, !PT ;  /* 0x000000ffc8ff7812 */ /* 0x000fe200078cc0ff */
[----:B------:R-:W-:Y:S01]  /*3830*/  @P1 FADD.FTZ R117, R60, R117 ;  /* 0x000000753c751221 */ /* 0x000fe20000010000 */
[----:B------:R-:W-:Y:S01]  /*3840*/  @P1 FADD.FTZ R120, R61, R120 ;  /* 0x000000783d781221 */ /* 0x000fe20000010000 */
[----:B------:R-:W-:Y:S01]  /*3850*/  @P1 FADD.FTZ R119, R62, R119 ;  /* 0x000000773e771221 */ /* 0x000fe20000010000 */
[----:B------:R-:W-:Y:S01]  /*3860*/  @P1 FADD.FTZ R118, R63, R118 ;  /* 0x000000763f761221 */ /* 0x000fe20000010000 */
[----:B------:R-:W-:Y:S08]  /*3870*/  @!P3 BRA `(.L_x_15931) ;  /* 0x00000000001cb947 */ /* 0x000ff00003800000 */
[----:B-1----:R-:W-:Y:S02]  /*3880*/  IADD3 R2, P4, R198, UR14, RZ ;  /* 0x0000000ec6027c10 */ /* 0x002fe4000ff9e0ff */
[----:B------:R-:W-:Y:S02]  /*3890*/  SEL R91, R118, R87, P2 ;  /* 0x00000057765b7207 */ /* 0x000fe40001000000 */
[----:B------:R-:W-:Y:S02]  /*38a0*/  SEL R90, R119, R86, P2 ;  /* 0x00000056775a7207 */ /* 0x000fe40001000000 */
[----:B------:R-:W-:Y:S02]  /*38b0*/  SEL R89, R120, R85, P2 ;  /* 0x0000005578597207 */ /* 0x000fe40001000000 */
[----:B------:R-:W-:Y:S02]  /*38c0*/  IADD3.X R3, R197, UR15, RZ, P4, !PT ;  /* 0x0000000fc5037c10 */ /* 0x000fe4000a7fe4ff */
[----:B------:R-:W-:-:S05]  /*38d0*/  SEL R88, R117, R84, P2 ;  /* 0x0000005475587207 */ /* 0x000fca0001000000 */
[----:B------:R0:W-:Y:S02]  /*38e0*/  STG.E.128 desc[UR4][R2.64], R88 ;  /* 0x0000005802007986 */ /* 0x0001e4000c101d04 */
.L_x_15931:
[-C--:B------:R-:W-:Y:S01]  /*38f0*/  FMUL.FTZ R118, R118, R196.reuse ;  /* 0x000000c476767220 */ /* 0x080fe20000410000 */
[----:B------:R-:W-:Y:S01]  /*3900*/  LOP3.LUT P5, RZ, R200, 0xff000000, RZ, 0xc0, !PT ;  /* 0xff000000c8ff7812 */ /* 0x000fe200078ac0ff */
[-C--:B------:R-:W-:Y:S01]  /*3910*/  FMUL.FTZ R119, R119, R196.reuse ;  /* 0x000000c477777220 */ /* 0x080fe20000410000 */
[-C--:B------:R-:W-:Y:S01]  /*3920*/  FMUL.FTZ R117, R117, R196.reuse ;  /* 0x000000c475757220 */ /* 0x080fe20000410000 */
[----:B0-----:R-:W-:Y:S01]  /*3930*/  FMUL.FTZ R91, R118, UR18 ;  /* 0x00000012765b7c20 */ /* 0x001fe20008410000 */
[----:B------:R-:W-:Y:S01]  /*3940*/  FMUL.FTZ R118, R195, R151 ;  /* 0x00000097c3767220 */ /* 0x000fe20000410000 */
[----:B------:R-:W-:Y:S01]  /*3950*/  FMUL.FTZ R90, R119, UR18 ;  /* 0x00000012775a7c20 */ /* 0x000fe20008410000 */
[----:B------:R-:W-:Y:S01]  /*3960*/  FMUL.FTZ R120, R120, R196 ;  /* 0x000000c478787220 */ /* 0x000fe20000410000 */
[----:B------:R-:W-:Y:S01]  /*3970*/  FMUL.FTZ R88, R117, UR18 ;  /* 0x0000001275587c20 */ /* 0x000fe20008410000 */
[----:B------:R-:W-:Y:S01]  /*3980*/  SEL R91, R91, RZ, P5 ;  /* 0x000000ff5b5b7207 */ /* 0x000fe20002800000 */
[----:B------:R-:W-:Y:S01]  /*3990*/  @P1 FADD.FTZ R118, R67, R118 ;  /* 0x0000007643761221 */ /* 0x000fe20000010000 */
[----:B------:R-:W-:Y:S01]  /*39a0*/  LOP3.LUT P5, RZ, R200, 0xff0000, RZ, 0xc0, !PT ;  /* 0x00ff0000c8ff7812 */ /* 0x000fe200078ac0ff */
[----:B------:R-:W-:Y:S01]  /*39b0*/  FMUL.FTZ R89, R120, UR18 ;  /* 0x0000001278597c20 */ /* 0x000fe20008410000 */
[--C-:B------:R-:W-:Y:S01]  /*39c0*/  FFMA.FTZ R117, R112, R106, R105.reuse ;  /* 0x0000006a70757223 */ /* 0x100fe20000010069 */
[----:B-1----:R-:W-:Y:S01]  /*39d0*/  FMUL.FTZ R3, R118, R196 ;  /* 0x000000c476037220 */ /* 0x002fe20000410000 */
[----:B------:R-:W-:Y:S01]  /*39e0*/  SEL R90, R90, RZ, P5 ;  /* 0x000000ff5a5a7207 */ /* 0x000fe20002800000 */
[-C--:B------:R-:W-:Y:S01]  /*39f0*/  FFMA.FTZ R93, R110, R106.reuse, R105 ;  /* 0x0000006a6e5d7223 */ /* 0x080fe20000010069 */
[----:B------:R-:W-:Y:S01]  /*3a00*/  LOP3.LUT P4, RZ, R200, 0xff00, RZ, 0xc0, !PT ;  /* 0x0000ff00c8ff7812 */ /* 0x000fe2000788c0ff */
[----:B------:R-:W-:Y:S01]  /*3a10*/  FMUL.FTZ R95, R3, UR18 ;  /* 0x00000012035f7c20 */ /* 0x000fe20008410000 */
[----:B------:R-:W-:Y:S01]  /*3a20*/  IADD3 R2, P5, R198, UR16, RZ ;  /* 0x00000010c6027c10 */ /* 0x000fe2000ffbe0ff */
[----:B------:R-:W-:Y:S01]  /*3a30*/  FADD.FTZ R150, R150, -R117 ;  /* 0x8000007596967221 */ /* 0x000fe20000010000 */
[----:B------:R-:W-:Y:S01]  /*3a40*/  SEL R89, R89, RZ, P4 ;  /* 0x000000ff59597207 */ /* 0x000fe20002000000 */
[-C--:B------:R-:W-:Y:S01]  /*3a50*/  FFMA.FTZ R92, R111, R106.reuse, R105 ;  /* 0x0000006a6f5c7223 */ /* 0x080fe20000010069 */
[----:B------:R-:W-:Y:S01]  /*3a60*/  SEL R88, R88, RZ, P6 ;  /* 0x000000ff58587207 */ /* 0x000fe20003000000 */
[----:B------:R-:W-:Y:S01]  /*3a70*/  FADD.FTZ R148, R148, -R93 ;  /* 0x8000005d94947221 */ /* 0x000fe20000010000 */
[----:B------:R-:W-:Y:S01]  /*3a80*/  IADD3.X R3, R197, UR17, RZ, P5, !PT ;  /* 0x00000011c5037c10 */ /* 0x000fe2000affe4ff */
[----:B------:R-:W-:Y:S01]  /*3a90*/  FFMA.FTZ R93, R113, R106, R105 ;  /* 0x0000006a715d7223 */ /* 0x000fe20000010069 */
[----:B------:R-:W-:Y:S01]  /*3aa0*/  FMUL.FTZ R113, R195, R150 ;  /* 0x00000096c3717220 */ /* 0x000fe20000410000 */
[----:B------:R-:W-:Y:S01]  /*3ab0*/  FADD.FTZ R92, R149, -R92 ;  /* 0x8000005c955c7221 */ /* 0x000fe20000010000 */
[C---:B------:R-:W-:Y:S01]  /*3ac0*/  FMUL.FTZ R117, R195.reuse, R148 ;  /* 0x00000094c3757220 */ /* 0x040fe20000410000 */
[----:B------:R0:W-:Y:S01]  /*3ad0*/  STG.E.128 desc[UR4][R2.64], R88 ;  /* 0x0000005802007986 */ /* 0x0001e2000c101d04 */
[----:B------:R-:W-:Y:S01]  /*3ae0*/  @P1 FADD.FTZ R113, R66, R113 ;  /* 0x0000007142711221 */ /* 0x000fe20000010000 */
[----:B------:R-:W-:Y:S01]  /*3af0*/  FMUL.FTZ R112, R195, R92 ;  /* 0x0000005cc3707220 */ /* 0x000fe20000410000 */
[----:B------:R-:W-:Y:S01]  /*3b00*/  LOP3.LUT P6, RZ, R199, 0xff000000, RZ, 0xc0, !PT ;  /* 0xff000000c7ff7812 */ /* 0x000fe200078cc0ff */
[----:B------:R-:W-:Y:S01]  /*3b10*/  @P1 FADD.FTZ R117, R64, R117 ;  /* 0x0000007540751221 */ /* 0x000fe20000010000 */
[-C--:B------:R-:W-:Y:S01]  /*3b20*/  FMUL.FTZ R92, R113, R196.reuse ;  /* 0x000000c4715c7220 */ /* 0x080fe20000410000 */
[----:B------:R-:W-:Y:S01]  /*3b30*/  @P1 FADD.FTZ R112, R65, R112 ;  /* 0x0000007041701221 */ /* 0x000fe20000010000 */
[----:B------:R-:W-:Y:S01]  /*3b40*/  SEL R95, R95, RZ, P6 ;  /* 0x000000ff5f5f7207 */ /* 0x000fe20003000000 */
[----:B------:R-:W-:Y:S01]  /*3b50*/  FADD.FTZ R152, R152, -R93 ;  /* 0x8000005d98987221 */ /* 0x000fe20000010000 */
        /* <DEDUP_REMOVED lines=8> */
[C---:B------:R-:W-:Y:S01]  /*3be0*/  LOP3.LUT P4, RZ, R199.reuse, 0xff, RZ, 0xc0, !PT ;  /* 0x000000ffc7ff7812 */ /* 0x040fe2000788c0ff */
        /* <DEDUP_REMOVED lines=19> */
.L_x_15932:
        /* <DEDUP_REMOVED lines=13> */
[----:B------:R-:W-:Y:S02]  /*3df0*/  SEL R91, R116, R87, P2 ;  /* 0x00000057745b7207 */ /* 0x000fe40001000000 */
[----:B------:R-:W-:Y:S02]  /*3e00*/  SEL R90, R115, R86, P2 ;  /* 0x00000056735a7207 */ /* 0x000fe40001000000 */
[----:B------:R-:W-:Y:S02]  /*3e10*/  SEL R89, R114, R85, P2 ;  /* 0x0000005572597207 */ /* 0x000fe40001000000 */
[----:B------:R-:W-:Y:S02]  /*3e20*/  IADD3.X R3, R188, UR15, RZ, P4, !PT ;  /* 0x0000000fbc037c10 */ /* 0x000fe4000a7fe4ff */
[----:B------:R-:W-:-:S05]  /*3e30*/  SEL R88, R113, R84, P2 ;  /* 0x0000005471587207 */ /* 0x000fca0001000000 */
[----:B------:R0:W-:Y:S02]  /*3e40*/  STG.E.128 desc[UR4][R2.64], R88 ;  /* 0x0000005802007986 */ /* 0x0001e4000c101d04 */
.L_x_15933:
[----:B------:R-:W-:Y:S01]  /*3e50*/  LOP3.LUT P5, RZ, R201, 0xff000000, RZ, 0xc0, !PT ;  /* 0xff000000c9ff7812 */ /* 0x000fe200078ac0ff */
[----:B------:R-:W-:Y:S01]  /*3e60*/  FMUL.FTZ R115, R115, R196 ;  /* 0x000000c473737220 */ /* 0x000fe20000410000 */
[-CC-:B0-----:R-:W-:Y:S01]  /*3e70*/  FFMA.FTZ R3, R104, R106.reuse, R105.reuse ;  /* 0x0000006a68037223 */ /* 0x181fe20000010069 */
[----:B------:R-:W-:Y:S01]  /*3e80*/  FFMA.FTZ R88, R109, R106, R105 ;  /* 0x0000006a6d587223 */ /* 0x000fe20000010069 */
[----:B------:R-:W-:Y:S01]  /*3e90*/  SEL R91, R112, RZ, P5 ;  /* 0x000000ff705b7207 */ /* 0x000fe20002800000 */
[----:B------:R-:W-:Y:S01]  /*3ea0*/  FMUL.FTZ R90, R115, UR18 ;  /* 0x00000012735a7c20 */ /* 0x000fe20008410000 */
[----:B------:R-:W-:Y:S01]  /*3eb0*/  LOP3.LUT P5, RZ, R201, 0xff0000, RZ, 0xc0, !PT ;  /* 0x00ff0000c9ff7812 */ /* 0x000fe200078ac0ff */
[-C--:B------:R-:W-:Y:S01]  /*3ec0*/  FMUL.FTZ R114, R114, R196.reuse ;  /* 0x000000c472727220 */ /* 0x080fe20000410000 */
[----:B------:R-:W-:Y:S01]  /*3ed0*/  FMUL.FTZ R113, R113, R196 ;  /* 0x000000c471717220 */ /* 0x000fe20000410000 */
[----:B------:R-:W-:Y:S01]  /*3ee0*/  FADD.FTZ R156, R156, -R3 ;  /* 0x800000039c9c7221 */ /* 0x000fe20000010000 */
[----:B-1----:R-:W-:Y:S01]  /*3ef0*/  FADD.FTZ R92, R159, -R88 ;  /* 0x800000589f5c7221 */ /* 0x002fe20000010000 */
[-C--:B------:R-:W-:Y:S01]  /*3f00*/  FFMA.FTZ R3, R108, R106.reuse, R105 ;  /* 0x0000006a6c037223 */ /* 0x080fe20000010069 */
[----:B------:R-:W-:Y:S01]  /*3f10*/  FMUL.FTZ R89, R114, UR18 ;  /* 0x0000001272597c20 */ /* 0x000fe20008410000 */
[----:B------:R-:W-:Y:S01]  /*3f20*/  FMUL.FTZ R88, R113, UR18 ;  /* 0x0000001271587c20 */ /* 0x000fe20008410000 */
[----:B------:R-:W-:Y:S01]  /*3f30*/  SEL R90, R90, RZ, P5 ;  /* 0x000000ff5a5a7207 */ /* 0x000fe20002800000 */
[----:B------:R-:W-:Y:S01]  /*3f40*/  FADD.FTZ R158, R158, -R3 ;  /* 0x800000039e9e7221 */ /* 0x000fe20000010000 */
[----:B------:R-:W-:Y:S01]  /*3f50*/  LOP3.LUT P4, RZ, R201, 0xff00, RZ, 0xc0, !PT ;  /* 0x0000ff00c9ff7812 */ /* 0x000fe2000788c0ff */
[----:B------:R-:W-:Y:S01]  /*3f60*/  FFMA.FTZ R2, R107, R106, R105 ;  /* 0x0000006a6b027223 */ /* 0x000fe20000010069 */
[----:B------:R-:W-:Y:S01]  /*3f70*/  IADD3 R108, P5, R187, UR16, RZ ;  /* 0x00000010bb6c7c10 */ /* 0x000fe2000ffbe0ff */
[----:B------:R-:W-:Y:S01]  /*3f80*/  FMUL.FTZ R110, R195, R92 ;  /* 0x0000005cc36e7220 */ /* 0x000fe20000410000 */
[----:B------:R-:W-:Y:S01]  /*3f90*/  SEL R89, R89, RZ, P4 ;  /* 0x000000ff59597207 */ /* 0x000fe20002000000 */
[----:B------:R-:W-:Y:S01]  /*3fa0*/  FMUL.FTZ R111, R195, R158 ;  /* 0x0000009ec36f7220 */ /* 0x000fe20000410000 */
[----:B------:R-:W-:Y:S01]  /*3fb0*/  SEL R88, R88, RZ, P6 ;  /* 0x000000ff58587207 */ /* 0x000fe20003000000 */
[----:B------:R-:W-:Y:S01]  /*3fc0*/  FADD.FTZ R2, R157, -R2 ;  /* 0x800000029d027221 */ /* 0x000fe20000010000 */
[----:B------:R-:W-:Y:S01]  /*3fd0*/  IADD3.X R109, R188, UR17, RZ, P5, !PT ;  /* 0x00000011bc6d7c10 */ /* 0x000fe2000affe4ff */
[----:B------:R-:W-:Y:S01]  /*3fe0*/  @P1 FADD.FTZ R110, R75, R110 ;  /* 0x0000006e4b6e1221 */ /* 0x000fe20000010000 */
[----:B------:R-:W-:Y:S01]  /*3ff0*/  @P1 FADD.FTZ R111, R74, R111 ;  /* 0x0000006f4a6f1221 */ /* 0x000fe20000010000 */
[C---:B------:R-:W-:Y:S01]  /*4000*/  FMUL.FTZ R107, R195.reuse, R156 ;  /* 0x0000009cc36b7220 */ /* 0x040fe20000410000 */
[----:B------:R-:W-:Y:S01]  /*4010*/  FMUL.FTZ R104, R195, R2 ;  /* 0x00000002c3687220 */ /* 0x000fe20000410000 */
[----:B------:R0:W-:Y:S01]  /*4020*/  STG.E.128 desc[UR4][R108.64], R88 ;  /* 0x000000586c007986 */ /* 0x0001e2000c101d04 */
[-C--:B------:R-:W-:Y:S01]  /*4030*/  FMUL.FTZ R3, R110, R196.reuse ;  /* 0x000000c46e037220 */ /* 0x080fe20000410000 */
[-C--:B------:R-:W-:Y:S01]  /*4040*/  FMUL.FTZ R2, R111, R196.reuse ;  /* 0x000000c46f027220 */ /* 0x080fe20000410000 */
[----:B------:R-:W-:Y:S01]  /*4050*/  @P1 FADD.FTZ R107, R72, R107 ;  /* 0x0000006b486b1221 */ /* 0x000fe20000010000 */
[----:B------:R-:W-:Y:S01]  /*4060*/  @P1 FADD.FTZ R104, R73, R104 ;  /* 0x0000006849681221 */ /* 0x000fe20000010000 */
[----:B------:R-:W-:Y:S01]  /*4070*/  FMUL.FTZ R95, R3, UR18 ;  /* 0x00000012035f7c20 */ /* 0x000fe20008410000 */
[----:B------:R-:W-:Y:S01]  /*4080*/  FMUL.FTZ R94, R2, UR18 ;  /* 0x00000012025e7c20 */ /* 0x000fe20008410000 */
[C---:B------:R-:W-:Y:S01]  /*4090*/  LOP3.LUT P6, RZ, R202.reuse, 0xff0000, RZ, 0xc0, !PT ;  /* 0x00ff0000caff7812 */ /* 0x040fe200078cc0ff */
        /* <DEDUP_REMOVED lines=21> */
.L_x_15934:
        /* <DEDUP_REMOVED lines=10> */
[----:B------:R-:W-:-:S03]  /*4290*/  FMUL.FTZ R96, R195, R88 ;  /* 0x00000058c3607220 */ /* 0x000fc60000410000 */
[----:B------:R-:W-:Y:S01]  /*42a0*/  @P1 FADD.FTZ R97, R76, R97 ;  /* 0x000000614c611221 */ /* 0x000fe20000010000 */
[----:B------:R-:W-:Y:S01]  /*42b0*/  @P1 FADD.FTZ R96, R77, R96 ;  /* 0x000000604d601221 */ /* 0x000fe20000010000 */
[C---:B0-----:R-:W-:Y:S01]  /*42c0*/  FMUL.FTZ R93, R195.reuse, R162 ;  /* 0x000000a2c35d7220 */ /* 0x041fe20000410000 */
[----:B------:R-:W-:-:S03]  /*42d0*/  FMUL.FTZ R92, R195, R90 ;  /* 0x0000005ac35c7220 */ /* 0x000fc60000410000 */
        /* <DEDUP_REMOVED lines=10> */
.L_x_15935:
[-CC-:B0-----:R-:W-:Y:S01]  /*4380*/  FFMA.FTZ R3, R100, R106.reuse, R105.reuse ;  /* 0x0000006a64037223 */ /* 0x181fe20000010069 */
[-CC-:B------:R-:W-:Y:S01]  /*4390*/  FFMA.FTZ R2, R101, R106.reuse, R105.reuse ;  /* 0x0000006a65027223 */ /* 0x180fe20000010069 */
[-CC-:B------:R-:W-:Y:S01]  /*43a0*/  FFMA.FTZ R91, R102, R106.reuse, R105.reuse ;  /* 0x0000006a665b7223 */ /* 0x180fe20000010069 */
[----:B------:R-:W-:Y:S01]  /*43b0*/  FFMA.FTZ R106, R103, R106, R105 ;  /* 0x0000006a676a7223 */ /* 0x000fe20000010069 */
[-C--:B------:R-:W-:Y:S01]  /*43c0*/  FMUL.FTZ R93, R93, R196.reuse ;  /* 0x000000c45d5d7220 */ /* 0x080fe20000410000 */
[----:B------:R-:W-:Y:S01]  /*43d0*/  FADD.FTZ R164, R164, -R3 ;  /* 0x80000003a4a47221 */ /* 0x000fe20000010000 */
[----:B------:R-:W-:Y:S01]  /*43e0*/  FADD.FTZ R166, R166, -R91 ;  /* 0x8000005ba6a67221 */ /* 0x000fe20000010000 */
[----:B------:R-:W-:Y:S01]  /*43f0*/  FMUL.FTZ R92, R92, R196 ;  /* 0x000000c45c5c7220 */ /* 0x000fe20000410000 */
[----:B------:R-:W-:Y:S01]  /*4400*/  FADD.FTZ R2, R165, -R2 ;  /* 0x80000002a5027221 */ /* 0x000fe20000010000 */
[----:B------:R-:W-:Y:S01]  /*4410*/  FADD.FTZ R106, R167, -R106 ;  /* 0x8000006aa76a7221 */ /* 0x000fe20000010000 */
[----:B------:R-:W-:Y:S01]  /*4420*/  FMUL.FTZ R90, R93, UR18 ;  /* 0x000000125d5a7c20 */ /* 0x000fe20008410000 */
[C---:B------:R-:W-:Y:S01]  /*4430*/  FMUL.FTZ R93, R195.reuse, R164 ;  /* 0x000000a4c35d7220 */ /* 0x040fe20000410000 */
[----:B------:R-:W-:Y:S01]  /*4440*/  FMUL.FTZ R91, R92, UR18 ;  /* 0x000000125c5b7c20 */ /* 0x000fe20008410000 */
[C---:B------:R-:W-:Y:S01]  /*4450*/  FMUL.FTZ R95, R195.reuse, R166 ;  /* 0x000000a6c35f7220 */ /* 0x040fe20000410000 */
[----:B------:R-:W-:Y:S01]  /*4460*/  FMUL.FTZ R96, R96, R196 ;  /* 0x000000c460607220 */ /* 0x000fe20000410000 */
[C---:B------:R-:W-:Y:S01]  /*4470*/  FMUL.FTZ R92, R195.reuse, R2 ;  /* 0x00000002c35c7220 */ /* 0x040fe20000410000 */
[----:B------:R-:W-:Y:S01]  /*4480*/  FMUL.FTZ R106, R195, R106 ;  /* 0x0000006ac36a7220 */ /* 0x000fe20000410000 */
[----:B------:R-:W-:Y:S01]  /*4490*/  @P1 FADD.FTZ R93, R80, R93 ;  /* 0x0000005d505d1221 */ /* 0x000fe20000010000 */
[----:B------:R-:W0:Y:S01]  /*44a0*/  LDC.64 R100, c[0x0][0x210] ;  /* 0x00008400ff647b82 */ /* 0x000e220000000a00 */
[----:B------:R-:W-:Y:S01]  /*44b0*/  @P1 FADD.FTZ R95, R82, R95 ;  /* 0x0000005f525f1221 */ /* 0x000fe20000010000 */
[----:B------:R-:W-:Y:S01]  /*44c0*/  FMUL.FTZ R89, R96, UR18 ;  /* 0x0000001260597c20 */ /* 0x000fe20008410000 */
[----:B------:R-:W-:Y:S01]  /*44d0*/  @P1 FADD.FTZ R92, R81, R92 ;  /* 0x0000005c515c1221 */ /* 0x000fe20000010000 */
[----:B------:R-:W-:Y:S01]  /*44e0*/  @P1 FADD.FTZ R106, R83, R106 ;  /* 0x0000006a536a1221 */ /* 0x000fe20000010000 */
[----:B------:R-:W-:Y:S01]  /*44f0*/  LOP3.LUT P5, RZ, R203, 0xff00, RZ, 0xc0, !PT ;  /* 0x0000ff00cbff7812 */ /* 0x000fe200078ac0ff */
[-C--:B------:R-:W-:Y:S01]  /*4500*/  FMUL.FTZ R97, R97, R196.reuse ;  /* 0x000000c461617220 */ /* 0x080fe20000410000 */
[----:B------:R-:W-:Y:S01]  /*4510*/  LOP3.LUT P4, RZ, R203, 0xff0000, RZ, 0xc0, !PT ;  /* 0x00ff0000cbff7812 */ /* 0x000fe2000788c0ff */
[----:B------:R-:W-:Y:S01]  /*4520*/  FMUL.FTZ R94, R92, R196 ;  /* 0x000000c45c5e7220 */ /* 0x000fe20000410000 */
[C---:B------:R-:W-:Y:S01]  /*4530*/  SEL R84, R93.reuse, R84, P2 ;  /* 0x000000545d547207 */ /* 0x040fe20001000000 */
[----:B------:R-:W-:Y:S01]  /*4540*/  FMUL.FTZ R93, R93, R196 ;  /* 0x000000c45d5d7220 */ /* 0x000fe20000410000 */
[----:B------:R-:W-:Y:S01]  /*4550*/  SEL R86, R95, R86, P2 ;  /* 0x000000565f567207 */ /* 0x000fe20001000000 */
[----:B------:R-:W-:Y:S01]  /*4560*/  FMUL.FTZ R88, R97, UR18 ;  /* 0x0000001261587c20 */ /* 0x000fe20008410000 */
[----:B------:R-:W-:Y:S01]  /*4570*/  SEL R89, R89, RZ, P5 ;  /* 0x000000ff59597207 */ /* 0x000fe20002800000 */
[----:B------:R-:W-:Y:S01]  /*4580*/  FMUL.FTZ R95, R95, R196 ;  /* 0x000000c45f5f7220 */ /* 0x000fe20000410000 */
[----:B------:R-:W-:-:S02]  /*4590*/  SEL R90, R90, RZ, P4 ;  /* 0x000000ff5a5a7207 */ /* 0x000fc40002000000 */
[C---:B------:R-:W-:Y:S01]  /*45a0*/  SEL R87, R106.reuse, R87, P2 ;  /* 0x000000576a577207 */ /* 0x040fe20001000000 */
[----:B------:R-:W-:Y:S01]  /*45b0*/  FMUL.FTZ R106, R106, R196 ;  /* 0x000000c46a6a7220 */ /* 0x000fe20000410000 */
[C---:B------:R-:W-:Y:S02]  /*45c0*/  LOP3.LUT P6, RZ, R203.reuse, 0xff, RZ, 0xc0, !PT ;  /* 0x000000ffcbff7812 */ /* 0x040fe400078cc0ff */
[----:B------:R-:W-:Y:S02]  /*45d0*/  LOP3.LUT P5, RZ, R203, 0xff000000, RZ, 0xc0, !PT ;  /* 0xff000000cbff7812 */ /* 0x000fe400078ac0ff */
[----:B------:R-:W-:Y:S02]  /*45e0*/  IADD3 R2, P4, R191, UR16, RZ ;  /* 0x00000010bf027c10 */ /* 0x000fe4000ff9e0ff */
[----:B------:R-:W-:Y:S02]  /*45f0*/  @P3 IADD3 R96, P1, R193, UR14, RZ ;  /* 0x0000000ec1603c10 */ /* 0x000fe4000ff3e0ff */
[----:B------:R-:W-:Y:S01]  /*4600*/  SEL R85, R92, R85, P2 ;  /* 0x000000555c557207 */ /* 0x000fe20001000000 */
[----:B------:R-:W-:Y:S01]  /*4610*/  FMUL.FTZ R92, R93, UR18 ;  /* 0x000000125d5c7c20 */ /* 0x000fe20008410000 */
[----:B------:R-:W-:Y:S01]  /*4620*/  FMUL.FTZ R93, R94, UR18 ;  /* 0x000000125e5d7c20 */ /* 0x000fe20008410000 */
[----:B------:R-:W-:Y:S01]  /*4630*/  FMUL.FTZ R94, R95, UR18 ;  /* 0x000000125f5e7c20 */ /* 0x000fe20008410000 */
[----:B------:R-:W-:Y:S01]  /*4640*/  SEL R91, R91, RZ, P5 ;  /* 0x000000ff5b5b7207 */ /* 0x000fe20002800000 */
[----:B------:R-:W-:Y:S01]  /*4650*/  FMUL.FTZ R95, R106, UR18 ;  /* 0x000000126a5f7c20 */ /* 0x000fe20008410000 */
[----:B------:R-:W-:-:S02]  /*4660*/  SEL R88, R88, RZ, P6 ;  /* 0x000000ff58587207 */ /* 0x000fc40003000000 */
[----:B------:R-:W-:Y:S02]  /*4670*/  IADD3.X R3, R192, UR17, RZ, P4, !PT ;  /* 0x00000011c0037c10 */ /* 0x000fe4000a7fe4ff */
[----:B------:R-:W-:Y:S02]  /*4680*/  @P3 IADD3.X R97, R194, UR15, RZ, P1, !PT ;  /* 0x0000000fc2613c10 */ /* 0x000fe40008ffe4ff */
[C---:B------:R-:W-:Y:S01]  /*4690*/  LOP3.LUT P5, RZ, R168.reuse, 0xff, RZ, 0xc0, !PT ;  /* 0x000000ffa8ff7812 */ /* 0x040fe200078ac0ff */
[----:B------:R1:W-:Y:S01]  /*46a0*/  STG.E.128 desc[UR4][R2.64], R88 ;  /* 0x0000005802007986 */ /* 0x0003e2000c101d04 */
[C---:B------:R-:W-:Y:S02]  /*46b0*/  LOP3.LUT P6, RZ, R168.reuse, 0xff00, RZ, 0xc0, !PT ;  /* 0x0000ff00a8ff7812 */ /* 0x040fe400078cc0ff */
[C---:B------:R-:W-:Y:S01]  /*46c0*/  LOP3.LUT P4, RZ, R168.reuse, 0xff0000, RZ, 0xc0, !PT ;  /* 0x00ff0000a8ff7812 */ /* 0x040fe2000788c0ff */
[----:B------:R1:W-:Y:S01]  /*46d0*/  @P3 STG.E.128 desc[UR4][R96.64], R84 ;  /* 0x0000005460003986 */ /* 0x0003e2000c101d04 */
[----:B------:R-:W-:-:S02]  /*46e0*/  LOP3.LUT P2, RZ, R168, 0xff000000, RZ, 0xc0, !PT ;  /* 0xff000000a8ff7812 */ /* 0x000fc4000784c0ff */
[----:B------:R-:W-:Y:S02]  /*46f0*/  IADD3 R98, P1, R193, UR16, RZ ;  /* 0x00000010c1627c10 */ /* 0x000fe4000ff3e0ff */
[----:B------:R-:W-:Y:S02]  /*4700*/  SEL R92, R92, RZ, P5 ;  /* 0x000000ff5c5c7207 */ /* 0x000fe40002800000 */
[----:B------:R-:W-:Y:S02]  /*4710*/  IADD3.X R99, R194, UR17, RZ, P1, !PT ;  /* 0x00000011c2637c10 */ /* 0x000fe40008ffe4ff */
[----:B------:R-:W-:Y:S02]  /*4720*/  SEL R93, R93, RZ, P6 ;  /* 0x000000ff5d5d7207 */ /* 0x000fe40003000000 */
[----:B------:R-:W-:Y:S02]  /*4730*/  SEL R94, R94, RZ, P4 ;  /* 0x000000ff5e5e7207 */ /* 0x000fe40002000000 */
[----:B------:R-:W-:-:S02]  /*4740*/  SEL R95, R95, RZ, P2 ;  /* 0x000000ff5f5f7207 */ /* 0x000fc40001000000 */
[----:B0-----:R-:W-:-:S03]  /*4750*/  LEA R0, R100, R0, 0x2 ;  /* 0x0000000064007211 */ /* 0x001fc600078e10ff */
[----:B------:R1:W-:Y:S01]  /*4760*/  STG.E.128 desc[UR4][R98.64], R92 ;  /* 0x0000005c62007986 */ /* 0x0003e2000c101d04 */
[----:B------:R-:W-:-:S13]  /*4770*/  ISETP.GE.AND P1, PT, R0, R101, PT ;  /* 0x000000650000720c */ /* 0x000fda0003f26270 */
[----:B------:R-:W-:Y:S05]  /*4780*/  @!P1 BRA `(.L_x_15936) ;  /* 0xffffffc000589947 */ /* 0x000fea000383ffff */
[----:B------:R-:W-:Y:S05]  /*4790*/  BSYNC B1 ;  /* 0x0000000000017941 */ /* 0x000fea0003800000 */
.L_x_15925:
        /* <DEDUP_REMOVED lines=74> */
[----:B0-----:R-:W-:-:S07]  /*4c40*/  MOV R179, R175 ;  /* 0x000000af00b37202 */ /* 0x001fce0000000f00 */
.L_x_15924:
[----:B------:R-:W-:Y:S05]  /*4c50*/  BSYNC B0 ;  /* 0x0000000000007941 */ /* 0x000fea0003800000 */
.L_x_15922:
[----:B------:R-:W0:Y:S01]  /*4c60*/  S2R R74, SR_TID.X ;  /* 0x00000000004a7919 */ /* 0x000e220000002100 */
[----:B-1----:R-:W-:Y:S01]  /*4c70*/  MOV R2, 0x400 ;  /* 0x0000040000027802 */ /* 0x002fe20000000f00 */
        /* <DEDUP_REMOVED lines=9> */
[----:B-----5:R-:W-:Y:S04]  /*4d10*/  STS.128 [R0], R8 ;  /* 0x0000000800007388 */ /* 0x020fe80000000c00 */
        /* <DEDUP_REMOVED lines=49> */
[----:B------:R-:W-:Y:S01]  /*5030*/  FADD.FTZ R2, R2, R21 ;  /* 0x0000001502027221 */ /* 0x000fe20000010000 */
[----:B0-----:R-:W-:Y:S02]  /*5040*/  FADD.FTZ R3, RZ, R3 ;  /* 0x00000003ff037221 */ /* 0x001fe40000010000 */
        /* <DEDUP_REMOVED lines=164> */
.L_x_15926:
        /* <DEDUP_REMOVED lines=8> */
.L_x_15938:
[----:B------:R-:W-:Y:S05]  /*5b10*/  BSYNC B2 ;  /* 0x0000000000027941 */ /* 0x000fea0003800000 */
.L_x_15937:
        /* <DEDUP_REMOVED lines=8> */
.L_x_15939:
[----:B------:R-:W-:Y:S01]  /*5ba0*/  HFMA2.MMA R223, -RZ, RZ, 0, 1.1920928955078125e-07 ;  /* 0x00000002ffdf7435 */ /* 0x000fe200000001ff */
[----:B------:R-:W-:Y:S01]  /*5bb0*/  MOV R224, R105 ;  /* 0x0000006900e07202 */ /* 0x000fe20000000f00 */
[----:B------:R-:W-:-:S09]  /*5bc0*/  FADD.FTZ R106, R106, R225 ;  /* 0x000000e16a6a7221 */ /* 0x000fd20000010000 */
[----:B------:R-:W-:Y:S05]  /*5bd0*/  WARPSYNC.COLLECTIVE R221, `(.L_x_15940) ;  /* 0x00000000dd087348 */ /* 0x000fea0003c00000 */
[----:B------:R0:W1:Y:S02]  /*5be0*/  SHFL.BFLY P2, R225, R224, R223, R222 ;  /* 0x0c0000dfe0e17389 */ /* 0x00006400000400de */
[----:B01----:R-:W-:Y:S01]  /*5bf0*/  ENDCOLLECTIVE ;  /* 0x000000000000791b */ /* 0x003fe20003800000 */
.L_x_15940:
[----:B------:R-:W-:Y:S01]  /*5c00*/  MOV R224, R106 ;  /* 0x0000006a00e07202 */ /* 0x000fe20000000f00 */
[----:B------:R-:W-:-:S07]  /*5c10*/  FADD.FTZ R105, R105, R225 ;  /* 0x000000e169697221 */ /* 0x000fce0000010000 */
[----:B------:R-:W-:Y:S05]  /*5c20*/  WARPSYNC.COLLECTIVE R221, `(.L_x_15941) ;  /* 0x00000000dd087348 */ /* 0x000fea0003c00000 */
[----:B------:R0:W1:Y:S02]  /*5c30*/  SHFL.BFLY P2, R225, R224, R223, R222 ;  /* 0x0c0000dfe0e17389 */ /* 0x00006400000400de */
[----:B01----:R-:W-:Y:S01]  /*5c40*/  ENDCOLLECTIVE ;  /* 0x000000000000791b */ /* 0x003fe20003800000 */
.L_x_15941:
[----:B------:R-:W-:Y:S01]  /*5c50*/  HFMA2.MMA R223, -RZ, RZ, 0, 2.384185791015625e-07 ;  /* 0x00000004ffdf7435 */ /* 0x000fe200000001ff */
[----:B------:R-:W-:Y:S01]  /*5c60*/  MOV R224, R105 ;  /* 0x0000006900e07202 */ /* 0x000fe20000000f00 */
[----:B------:R-:W-:-:S09]  /*5c70*/  FADD.FTZ R106, R106, R225 ;  /* 0x000000e16a6a7221 */ /* 0x000fd20000010000 */
[----:B------:R-:W-:Y:S05]  /*5c80*/  WARPSYNC.COLLECTIVE R221, `(.L_x_15942) ;  /* 0x00000000dd087348 */ /* 0x000fea0003c00000 */
[----:B------:R0:W1:Y:S02]  /*5c90*/  SHFL.BFLY P2, R225, R224, R223, R222 ;  /* 0x0c0000dfe0e17389 */ /* 0x00006400000400de */
[----:B01----:R-:W-:Y:S01]  /*5ca0*/  ENDCOLLECTIVE ;  /* 0x000000000000791b */ /* 0x003fe20003800000 */
.L_x_15942:
[----:B------:R-:W-:Y:S01]  /*5cb0*/  MOV R224, R106 ;  /* 0x0000006a00e07202 */ /* 0x000fe20000000f00 */
[----:B------:R-:W-:-:S07]  /*5cc0*/  FADD.FTZ R105, R105, R225 ;  /* 0x000000e169697221 */ /* 0x000fce0000010000 */
[----:B------:R-:W-:Y:S05]  /*5cd0*/  WARPSYNC.COLLECTIVE R221, `(.L_x_15943) ;  /* 0x00000000dd087348 */ /* 0x000fea0003c00000 */
[----:B------:R0:W1:Y:S02]  /*5ce0*/  SHFL.BFLY P2, R225, R224, R223, R222 ;  /* 0x0c0000dfe0e17389 */ /* 0x00006400000400de */
[----:B01----:R-:W-:Y:S01]  /*5cf0*/  ENDCOLLECTIVE ;  /* 0x000000000000791b */ /* 0x003fe20003800000 */
.L_x_15943:
[----:B------:R-:W-:Y:S01]  /*5d00*/  HFMA2.MMA R223, -RZ, RZ, 0, 4.76837158203125e-07 ;  /* 0x00000008ffdf7435 */ /* 0x000fe200000001ff */
[----:B------:R-:W-:Y:S01]  /*5d10*/  MOV R224, R105 ;  /* 0x0000006900e07202 */ /* 0x000fe20000000f00 */
[----:B------:R-:W-:-:S09]  /*5d20*/  FADD.FTZ R106, R106, R225 ;  /* 0x000000e16a6a7221 */ /* 0x000fd20000010000 */
[----:B------:R-:W-:Y:S05]  /*5d30*/  WARPSYNC.COLLECTIVE R221, `(.L_x_15944) ;  /* 0x00000000dd087348 */ /* 0x000fea0003c00000 */
[----:B------:R0:W1:Y:S02]  /*5d40*/  SHFL.BFLY P2, R225, R224, R223, R222 ;  /* 0x0c0000dfe0e17389 */ /* 0x00006400000400de */
[----:B01----:R-:W-:Y:S01]  /*5d50*/  ENDCOLLECTIVE ;  /* 0x000000000000791b */ /* 0x003fe20003800000 */
.L_x_15944:
[----:B------:R-:W-:Y:S01]  /*5d60*/  MOV R224, R106 ;  /* 0x0000006a00e07202 */ /* 0x000fe20000000f00 */
[----:B------:R-:W-:-:S07]  /*5d70*/  FADD.FTZ R105, R105, R225 ;  /* 0x000000e169697221 */ /* 0x000fce0000010000 */
[----:B------:R-:W-:Y:S05]  /*5d80*/  WARPSYNC.COLLECTIVE R221, `(.L_x_15945) ;  /* 0x00000000dd087348 */ /* 0x000fea0003c00000 */
[----:B------:R0:W1:Y:S02]  /*5d90*/  SHFL.BFLY P2, R225, R224, R223, R222 ;  /* 0x0c0000dfe0e17389 */ /* 0x00006400000400de */
[----:B01----:R-:W-:Y:S01]  /*5da0*/  ENDCOLLECTIVE ;  /* 0x000000000000791b */ /* 0x003fe20003800000 */
.L_x_15945:
[----:B------:R-:W-:Y:S01]  /*5db0*/  HFMA2.MMA R223, -RZ, RZ, 0, 9.5367431640625e-07 ;  /* 0x00000010ffdf7435 */ /* 0x000fe200000001ff */
[----:B------:R-:W-:Y:S01]  /*5dc0*/  MOV R224, R105 ;  /* 0x0000006900e07202 */ /* 0x000fe20000000f00 */
[----:B------:R-:W-:-:S09]  /*5dd0*/  FADD.FTZ R106, R106, R225 ;  /* 0x000000e16a6a7221 */ /* 0x000fd20000010000 */
[----:B------:R-:W-:Y:S05]  /*5de0*/  WARPSYNC.COLLECTIVE R221, `(.L_x_15946) ;  /* 0x00000000dd087348 */ /* 0x000fea0003c00000 */
[----:B------:R0:W1:Y:S02]  /*5df0*/  SHFL.BFLY P2, R225, R224, R223, R222 ;  /* 0x0c0000dfe0e17389 */ /* 0x00006400000400de */
[----:B01----:R-:W-:Y:S01]  /*5e00*/  ENDCOLLECTIVE ;  /* 0x000000000000791b */ /* 0x003fe20003800000 */
.L_x_15946:
[----:B------:R-:W-:Y:S02]  /*5e10*/  MOV R224, R106 ;  /* 0x0000006a00e07202 */ /* 0x000fe40000000f00 */
[----:B------:R-:W-:-:S07]  /*5e20*/  MOV R205, R225 ;  /* 0x000000e100cd7202 */ /* 0x000fce0000000f00 */
[----:B------:R-:W-:Y:S05]  /*5e30*/  WARPSYNC.COLLECTIVE R221, `(.L_x_15947) ;  /* 0x00000000dd087348 */ /* 0x000fea0003c00000 */
[----:B------:R0:W1:Y:S02]  /*5e40*/  SHFL.BFLY P2, R225, R224, R223, R222 ;  /* 0x0c0000dfe0e17389 */ /* 0x00006400000400de */
[----:B01----:R-:W-:Y:S01]  /*5e50*/  ENDCOLLECTIVE ;  /* 0x000000000000791b */ /* 0x003fe20003800000 */
.L_x_15947:
[----:B------:R-:W-:Y:S01]  /*5e60*/  MOV R221, R225 ;  /* 0x000000e100dd7202 */ /* 0x000fe20000000f00 */
[----:B------:R-:W-:Y:S06]  /*5e70*/  BRA `(.L_x_15948) ;  /* 0xffffffcc00547947 */ /* 0x000fec000383ffff */
.L_x_15949:
        /* <DEDUP_REMOVED lines=16> */
.L_x_17051:


//--------------------- .text._ZN10layer_norm22ln_bwd_finalize_kernelINS_22Kernel_traits_finalizeILj1280EfffffjLb0ELj1024ELj4ENS_18Kernel_traits_baseILj1280EfffffjLj1024EEEEELb0ELb0EEEvNS_9BwdParamsE --------------------------
	.section	.text._ZN10layer_norm22ln_bwd_finalize_kernelINS_22Kernel_traits_finalizeILj1280EfffffjLb0ELj1024ELj4ENS_18Kernel_traits_baseILj1280EfffffjLj1024EEEEELb0ELb0EEEvNS_9BwdParamsE,"ax",@progbits
	.align	128
        .global         _ZN10layer_norm22ln_bwd_finalize_kernelINS_22Kernel_traits_finalizeILj1280EfffffjLb0ELj1024ELj4ENS_18Kernel_traits_baseILj1280EfffffjLj1024EEEEELb0ELb0EEEvNS_9BwdParamsE
        .type           _ZN10layer_norm22ln_bwd_finalize_kernelINS_22Kernel_traits_finalizeILj1280EfffffjLb0ELj1024ELj4ENS_18Kernel_traits_baseILj1280EfffffjLj1024EEEEELb0ELb0EEEvNS_9BwdParamsE,@function
        .size           _ZN10layer_norm22ln_bwd_finalize_kernelINS_22Kernel_traits_finalizeILj1280EfffffjLb0ELj1024ELj4ENS_18Kernel_traits_baseILj1280EfffffjLj1024EEEEELb0ELb0EEEvNS_9BwdParamsE,(.L_x_17052 - _ZN10layer_norm22ln_bwd_finalize_kernelINS_22Kernel_traits_finalizeILj1280EfffffjLb0ELj1024ELj4ENS_18Kernel_traits_baseILj1280EfffffjLj1024EEEEELb0ELb0EEEvNS_9BwdParamsE)
        .other          _ZN10layer_norm22ln_bwd_finalize_kernelINS_22Kernel_traits_finalizeILj1280EfffffjLb0ELj1024ELj4ENS_18Kernel_traits_baseILj1280EfffffjLj1024EEEEELb0ELb0EEEvNS_9BwdParamsE,@"STO_CUDA_ENTRY STV_DEFAULT"
_ZN10layer_norm22ln_bwd_finalize_kernelINS_22Kernel_traits_finalizeILj1280EfffffjLb0ELj1024ELj4ENS_18Kernel_traits_baseILj1280EfffffjLj1024EEEEELb0ELb0EEEvNS_9BwdParamsE:
.text._ZN10layer_norm22ln_bwd_finalize_kernelINS_22Kernel_traits_finalizeILj1280EfffffjLb0ELj1024ELj4ENS_18Kernel_traits_baseILj1280EfffffjLj1024EEEEELb0ELb0EEEvNS_9BwdParamsE:
        /* <DEDUP_REMOVED lines=25> */
.L_x_15962:
        /* <DEDUP_REMOVED lines=30> */
.L_x_15954:
        /* <DEDUP_REMOVED lines=36> */
.L_x_15953:
[----:B------:R-:W-:Y:S05]  /*05b0*/  BSYNC B1 ;  /* 0x0000000000017941 */ /* 0x000fea0003800000 */
.L_x_15952:
        /* <DEDUP_REMOVED lines=24> */
.L_x_15956:
[----:B------:R-:W-:Y:S05]  /*0740*/  BSYNC B1 ;  /* 0x0000000000017941 */ /* 0x000fea0003800000 */
.L_x_15955:
        /* <DEDUP_REMOVED lines=12> */
.L_x_15957:
[----:B------:R-:W-:Y:S05]  /*0810*/  BSYNC B1 ;  /* 0x0000000000017941 */ /* 0x000fea0003800000 */
.L_x_15951:
[----:B------:R-:W-:Y:S05]  /*0820*/  BSYNC B0 ;  /* 0x0000000000007941 */ /* 0x000fea0003800000 */
.L_x_15950:
        /* <DEDUP_REMOVED lines=29> */
.L_x_15973:
[----:B---3--:R-:W-:Y:S01]  /*0a00*/  FADD.FTZ R9, R18, R9 ;  /* 0x0000000912097221 */ /* 0x008fe20000010000 */
[----:B--2---:R-:W-:-:S04]  /*0a10*/  FADD.FTZ R11, R10, R11 ;  /* 0x0000000b0a0b7221 */ /* 0x004fc80000010000 */
[----:B------:R2:W-:Y:S04]  /*0a20*/  @!P1 STS [R6+0x2000], R9 ;  /* 0x0020000906009388 */ /* 0x0005e80000000800 */
[----:B------:R2:W-:Y:S02]  /*0a30*/  @!P1 STS [R6+0x2080], R11 ;  /* 0x0020800b06009388 */ /* 0x0005e40000000800 */
.L_x_15958:
        /* <DEDUP_REMOVED lines=16> */
.L_x_15961:
[----:B------:R-:W-:Y:S05]  /*0b40*/  BSYNC B0 ;  /* 0x0000000000007941 */ /* 0x000fea0003800000 */
.L_x_15960:
[C---:B------:R-:W-:Y:S01]  /*0b50*/  ISETP.GT.U32.AND P1, PT, R3.reuse, -0x501, PT ;  /* 0xfffffaff0300780c */ /* 0x040fe20003f24070 */
[----:B------:R-:W-:Y:S01]  /*0b60*/  VIADD R4, R4, 0x280 ;  /* 0x0000028004047836 */ /* 0x000fe20000000000 */
[----:B------:R-:W-:-:S11]  /*0b70*/  IADD3 R3, R3, 0x500, RZ ;  /* 0x0000050003037810 */ /* 0x000fd60007ffe0ff */
[----:B------:R-:W-:Y:S05]  /*0b80*/  @P1 BRA `(.L_x_15962) ;  /* 0xfffffff400801947 */ /* 0x000fea000383ffff */
[----:B------:R-:W-:Y:S05]  /*0b90*/  EXIT ;  /* 0x000000000000794d */ /* 0x000fea0003800000 */
.L_x_15959:
[----:B------:R-:W-:Y:S01]  /*0ba0*/  HFMA2.MMA R21, -RZ, RZ, 0, 5.9604644775390625e-08 ;  /* 0x00000001ff157435 */ /* 0x000fe200000001ff */
[----:B0--3--:R-:W-:Y:S01]  /*0bb0*/  MOV R22, R10 ;  /* 0x0000000a00167202 */ /* 0x009fe20000000f00 */
[----:B------:R-:W-:Y:S01]  /*0bc0*/  IMAD.MOV.U32 R19, RZ, RZ, -0x1 ;  /* 0xffffffffff137424 */ /* 0x000fe200078e00ff */
[----:B------:R-:W-:-:S08]  /*0bd0*/  MOV R24, 0x1f ;  /* 0x0000001f00187802 */ /* 0x000fd00000000f00 */
[----:B-12---:R-:W-:Y:S05]  /*0be0*/  WARPSYNC.COLLECTIVE R19, `(.L_x_15963) ;  /* 0x0000000013087348 */ /* 0x006fea0003c00000 */
[----:B------:R0:W3:Y:S02]  /*0bf0*/  SHFL.BFLY P2, R20, R22, R21, R24 ;  /* 0x0c00001516147389 */ /* 0x0000e40000040018 */
[----:B0123--:R-:W-:Y:S01]  /*0c00*/  ENDCOLLECTIVE ;  /* 0x000000000000791b */ /* 0x00ffe20003800000 */
.L_x_15963:
[----:B------:R-:W-:Y:S01]  /*0c10*/  HFMA2.MMA R21, -RZ, RZ, 0, 1.1920928955078125e-07 ;  /* 0x00000002ff157435 */ /* 0x000fe200000001ff */
[----:B------:R-:W-:-:S05]  /*0c20*/  MOV R11, R20 ;  /* 0x00000014000b7202 */ /* 0x000fca0000000f00 */
[----:B------:R-:W-:-:S05]  /*0c30*/  FADD.FTZ R11, R10, R11 ;  /* 0x0000000b0a0b7221 */ /* 0x000fca0000010000 */
[----:B------:R-:W-:-:S07]  /*0c40*/  MOV R22, R11 ;  /* 0x0000000b00167202 */ /* 0x000fce0000000f00 */
[----:B------:R-:W-:Y:S05]  /*0c50*/  WARPSYNC.COLLECTIVE R19, `(.L_x_15964) ;  /* 0x0000000013087348 */ /* 0x000fea0003c00000 */
[----:B------:R0:W1:Y:S02]  /*0c60*/  SHFL.BFLY P2, R20, R22, R21, R24 ;  /* 0x0c00001516147389 */ /* 0x0000640000040018 */
[----:B01----:R-:W-:Y:S01]  /*0c70*/  ENDCOLLECTIVE ;  /* 0x000000000000791b */ /* 0x003fe20003800000 */
.L_x_15964:
[----:B------:R-:W-:Y:S01]  /*0c80*/  HFMA2.MMA R21, -RZ, RZ, 0, 2.384185791015625e-07 ;  /* 0x00000004ff157435 */ /* 0x000fe200000001ff */
[----:B------:R-:W-:-:S04]  /*0c90*/  IMAD.MOV.U32 R14, RZ, RZ, R20 ;  /* 0x000000ffff0e7224 */ /* 0x000fc800078e0014 */
[----:B------:R-:W-:-:S05]  /*0ca0*/  FADD.FTZ R14, R11, R14 ;  /* 0x0000000e0b0e7221 */ /* 0x000fca0000010000 */
[----:B------:R-:W-:-:S07]  /*0cb0*/  MOV R22, R14 ;  /* 0x0000000e00167202 */ /* 0x000fce0000000f00 */
[----:B------:R-:W-:Y:S05]  /*0cc0*/  WARPSYNC.COLLECTIVE R19, `(.L_x_15965) ;  /* 0x0000000013087348 */ /* 0x000fea0003c00000 */
[----:B------:R0:W1:Y:S02]  /*0cd0*/  SHFL.BFLY P2, R20, R22, R21, R24 ;  /* 0x0c00001516147389 */ /* 0x0000640000040018 */
[----:B01----:R-:W-:Y:S01]  /*0ce0*/  ENDCOLLECTIVE ;  /* 0x000000000000791b */ /* 0x003fe20003800000 */
.L_x_15965:
[----:B------:R-:W-:Y:S01]  /*0cf0*/  IMAD.MOV.U32 R21, RZ, RZ, 0x8 ;  /* 0x00000008ff157424 */ /* 0x000fe200078e00ff */
[----:B------:R-:W-:-:S05]  /*0d00*/  MOV R13, R20 ;  /* 0x00000014000d7202 */ /* 0x000fca0000000f00 */
[----:B------:R-:W-:-:S05]  /*0d10*/  FADD.FTZ R13, R14, R13 ;  /* 0x0000000d0e0d7221 */ /* 0x000fca0000010000 */
[----:B------:R-:W-:-:S07]  /*0d20*/  MOV R22, R13 ;  /* 0x0000000d00167202 */ /* 0x000fce0000000f00 */
[----:B------:R-:W-:Y:S05]  /*0d30*/  WARPSYNC.COLLECTIVE R19, `(.L_x_15966) ;  /* 0x0000000013087348 */ /* 0x000fea0003c00000 */
[----:B------:R0:W1:Y:S02]  /*0d40*/  SHFL.BFLY P2, R20, R22, R21, R24 ;  /* 0x0c00001516147389 */ /* 0x0000640000040018 */
[----:B01----:R-:W-:Y:S01]  /*0d50*/  ENDCOLLECTIVE ;  /* 0x000000000000791b */ /* 0x003fe20003800000 */
.L_x_15966:
[----:B------:R-:W-:Y:S01]  /*0d60*/  HFMA2.MMA R21, -RZ, RZ, 0, 9.5367431640625e-07 ;  /* 0x00000010ff157435 */ /* 0x000fe200000001ff */
[----:B------:R-:W-:-:S05]  /*0d70*/  MOV R10, R20 ;  /* 0x00000014000a7202 */ /* 0x000fca0000000f00 */
[----:B------:R-:W-:-:S05]  /*0d80*/  FADD.FTZ R10, R13, R10 ;  /* 0x0000000a0d0a7221 */ /* 0x000fca0000010000 */
[----:B------:R-:W-:-:S07]  /*0d90*/  MOV R22, R10 ;  /* 0x0000000a00167202 */ /* 0x000fce0000000f00 */
[----:B------:R-:W-:Y:S05]  /*0da0*/  WARPSYNC.COLLECTIVE R19, `(.L_x_15967) ;  /* 0x0000000013087348 */ /* 0x000fea0003c00000 */
[----:B------:R0:W1:Y:S02]  /*0db0*/  SHFL.BFLY P2, R20, R22, R21, R24 ;  /* 0x0c00001516147389 */ /* 0x0000640000040018 */
[----:B01----:R-:W-:Y:S01]  /*0dc0*/  ENDCOLLECTIVE ;  /* 0x000000000000791b */ /* 0x003fe20003800000 */
.L_x_15967:
[----:B------:R-:W-:Y:S01]  /*0dd0*/  HFMA2.MMA R21, -RZ, RZ, 0, 5.9604644775390625e-08 ;  /* 0x00000001ff157435 */ /* 0x000fe200000001ff */
[----:B------:R-:W-:Y:S01]  /*0de0*/  IMAD.MOV.U32 R22, RZ, RZ, R9 ;  /* 0x000000ffff167224 */ /* 0x000fe200078e0009 */
[----:B------:R-:W-:-:S09]  /*0df0*/  MOV R11, R20 ;  /* 0x00000014000b7202 */ /* 0x000fd20000000f00 */
[----:B------:R-:W-:Y:S05]  /*0e00*/  WARPSYNC.COLLECTIVE R19, `(.L_x_15968) ;  /* 0x0000000013087348 */ /* 0x000fea0003c00000 */
[----:B------:R0:W1:Y:S02]  /*0e10*/  SHFL.BFLY P2, R20, R22, R21, R24 ;  /* 0x0c00001516147389 */ /* 0x0000640000040018 */
[----:B01----:R-:W-:Y:S01]  /*0e20*/  ENDCOLLECTIVE ;  /* 0x000000000000791b */ /* 0x003fe20003800000 */
.L_x_15968:
[----:B------:R-:W-:Y:S01]  /*0e30*/  HFMA2.MMA R21, -RZ, RZ, 0, 1.1920928955078125e-07 ;  /* 0x00000002ff157435 */ /* 0x000fe200000001ff */
[----:B------:R-:W-:-:S05]  /*0e40*/  MOV R14, R20 ;  /* 0x00000014000e7202 */ /* 0x000fca0000000f00 */
[----:B------:R-:W-:-:S05]  /*0e50*/  FADD.FTZ R15, R9, R14 ;  /* 0x0000000e090f7221 */ /* 0x000fca0000010000 */
[----:B------:R-:W-:-:S07]  /*0e60*/  MOV R22, R15 ;  /* 0x0000000f00167202 */ /* 0x000fce0000000f00 */
[----:B------:R-:W-:Y:S05]  /*0e70*/  WARPSYNC.COLLECTIVE R19, `(.L_x_15969) ;  /* 0x0000000013087348 */ /* 0x000fea0003c00000 */
[----:B------:R0:W1:Y:S02]  /*0e80*/  SHFL.BFLY P2, R20, R22, R21, R24 ;  /* 0x0c00001516147389 */ /* 0x0000640000040018 */
[----:B01----:R-:W-:Y:S01]  /*0e90*/  ENDCOLLECTIVE ;  /* 0x000000000000791b */ /* 0x003fe20003800000 */
.L_x_15969:
[----:B------:R-:W-:Y:S01]  /*0ea0*/  HFMA2.MMA R21, -RZ, RZ, 0, 2.384185791015625e-07 ;  /* 0x00000004ff157435 */ /* 0x000fe200000001ff */
[----:B------:R-:W-:-:S04]  /*0eb0*/  IMAD.MOV.U32 R16, RZ, RZ, R20 ;  /* 0x000000ffff107224 */ /* 0x000fc800078e0014 */
[----:B------:R-:W-:-:S05]  /*0ec0*/  FADD.FTZ R16, R15, R16 ;  /* 0x000000100f107221 */ /* 0x000fca0000010000 */
[----:B------:R-:W-:-:S07]  /*0ed0*/  MOV R22, R16 ;  /* 0x0000001000167202 */ /* 0x000fce0000000f00 */
[----:B------:R-:W-:Y:S05]  /*0ee0*/  WARPSYNC.COLLECTIVE R19, `(.L_x_15970) ;  /* 0x0000000013087348 */ /* 0x000fea0003c00000 */
[----:B------:R0:W1:Y:S02]  /*0ef0*/  SHFL.BFLY P2, R20, R22, R21, R24 ;  /* 0x0c00001516147389 */ /* 0x0000640000040018 */
[----:B01----:R-:W-:Y:S01]  /*0f00*/  ENDCOLLECTIVE ;  /* 0x000000000000791b */ /* 0x003fe20003800000 */
.L_x_15970:
[----:B------:R-:W-:Y:S01]  /*0f10*/  IMAD.MOV.U32 R21, RZ, RZ, 0x8 ;  /* 0x00000008ff157424 */ /* 0x000fe200078e00ff */
[----:B------:R-:W-:-:S05]  /*0f20*/  MOV R17, R20 ;  /* 0x0000001400117202 */ /* 0x000fca0000000f00 */
[----:B------:R-:W-:-:S05]  /*0f30*/  FADD.FTZ R17, R16, R17 ;  /* 0x0000001110117221 */ /* 0x000fca0000010000 */
[----:B------:R-:W-:-:S07]  /*0f40*/  MOV R22, R17 ;  /* 0x0000001100167202 */ /* 0x000fce0000000f00 */
[----:B------:R-:W-:Y:S05]  /*0f50*/  WARPSYNC.COLLECTIVE R19, `(.L_x_15971) ;  /* 0x0000000013087348 */ /* 0x000fea0003c00000 */
[----:B------:R0:W1:Y:S02]  /*0f60*/  SHFL.BFLY P2, R20, R22, R21, R24 ;  /* 0x0c00001516147389 */ /* 0x0000640000040018 */
[----:B01----:R-:W-:Y:S01]  /*0f70*/  ENDCOLLECTIVE ;  /* 0x000000000000791b */ /* 0x003fe20003800000 */
.L_x_15971:
[----:B------:R-:W-:Y:S01]  /*0f80*/  HFMA2.MMA R21, -RZ, RZ, 0, 9.5367431640625e-07 ;  /* 0x00000010ff157435 */ /* 0x000fe200000001ff */
[----:B------:R-:W-:-:S05]  /*0f90*/  MOV R18, R20 ;  /* 0x0000001400127202 */ /* 0x000fca0000000f00 */
[----:B------:R-:W-:-:S05]  /*0fa0*/  FADD.FTZ R18, R17, R18 ;  /* 0x0000001211127221 */ /* 0x000fca0000010000 */
[----:B------:R-:W-:-:S07]  /*0fb0*/  MOV R22, R18 ;  /* 0x0000001200167202 */ /* 0x000fce0000000f00 */
[----:B------:R-:W-:Y:S05]  /*0fc0*/  WARPSYNC.COLLECTIVE R19, `(.L_x_15972) ;  /* 0x0000000013087348 */ /* 0x000fea0003c00000 */
[----:B------:R0:W1:Y:S02]  /*0fd0*/  SHFL.BFLY P2, R20, R22, R21, R24 ;  /* 0x0c00001516147389 */ /* 0x0000640000040018 */
[----:B01----:R-:W-:Y:S01]  /*0fe0*/  ENDCOLLECTIVE ;  /* 0x000000000000791b */ /* 0x003fe20003800000 */
.L_x_15972:
[----:B------:R-:W-:Y:S01]  /*0ff0*/  MOV R9, R20 ;  /* 0x0000001400097202 */ /* 0x000fe20000000f00 */
[----:B------:R-:W-:Y:S06]  /*1000*/  BRA `(.L_x_15973) ;  /* 0xfffffff8007c7947 */ /* 0x000fec000383ffff */
.L_x_15974:
        /* <DEDUP_REMOVED lines=15> */
.L_x_17052:


//--------------------- .text._ZN10layer_norm13ln_bwd_kernelINS_13Kernel_traitsIfffffjLj1280ELj1ELj4ELj1ELj16ENS_18Kernel_traits_baseILj1280EfffffjLj128EEEEELb1ELb0ELb1ELb0EEEvNS_9BwdParamsE --------------------------
	.section	.text._ZN10layer_norm13ln_bwd_kernelINS_13Kernel_traitsIfffffjLj1280ELj1ELj4ELj1ELj16ENS_18Kernel_traits_baseILj1280EfffffjLj128EEEEELb1ELb0ELb1ELb0EEEvNS_9BwdParamsE,"ax",@progbits
	.align	128
        .global         _ZN10layer_norm13ln_bwd_kernelINS_13Kernel_traitsIfffffjLj1280ELj1ELj4ELj1ELj16ENS_18Kernel_traits_baseILj1280EfffffjLj128EEEEELb1ELb0ELb1ELb0EEEvNS_9BwdParamsE
        .type           _ZN10layer_norm13ln_bwd_kernelINS_13Kernel_traitsIfffffjLj1280ELj1ELj4ELj1ELj16ENS_18Kernel_traits_baseILj1280EfffffjLj128EEEEELb1ELb0ELb1ELb0EEEvNS_9BwdParamsE,@function
        .size           _ZN10layer_norm13ln_bwd_kernelINS_13Kernel_traitsIfffffjLj1280ELj1ELj4ELj1ELj16ENS_18Kernel_traits_baseILj1280EfffffjLj128EEEEELb1ELb0ELb1ELb0EEEvNS_9BwdParamsE,(.L_x_17053 - _ZN10layer_norm13ln_bwd_kernelINS_13Kernel_traitsIfffffjLj1280ELj1ELj4ELj1ELj16ENS_18Kernel_traits_baseILj1280EfffffjLj128EEEEELb1ELb0ELb1ELb0EEEvNS_9BwdParamsE)
        .other          _ZN10layer_norm13ln_bwd_kernelINS_13Kernel_traitsIfffffjLj1280ELj1ELj4ELj1ELj16ENS_18Kernel_traits_baseILj1280EfffffjLj128EEEEELb1ELb0ELb1ELb0EEEvNS_9BwdParamsE,@"STO_CUDA_ENTRY STV_DEFAULT"
_ZN10layer_norm13ln_bwd_kernelINS_13Kernel_traitsIfffffjLj1280ELj1ELj4ELj1ELj16ENS_18Kernel_traits_baseILj1280EfffffjLj128EEEEELb1ELb0ELb1ELb0EEEvNS_9BwdParamsE:
.text._ZN10layer_norm13ln_bwd_kernelINS_13Kernel_traitsIfffffjLj1280ELj1ELj4ELj1ELj16ENS_18Kernel_traits_baseILj1280EfffffjLj128EEEEELb1ELb0ELb1ELb0EEEvNS_9BwdParamsE:
[----:B------:R-:W0:Y:S02]  /*0000*/  LDC R1, c[0x0][0x28] ;  /* 0x00000a00ff017b82 */ /* 0x000e240000000800 */
[----:B0-----:R-:W-:Y:S01]  /*0010*/  IADD3 R1, R1, -0x78, RZ ;  /* 0xffffff8801017810 */ /* 0x001fe20007ffe0ff */
[----:B------:R-:W0:Y:S01]  /*0020*/  S2R R45, SR_TID.X ;  /* 0x00000000002d7919 */ /* 0x000e220000002100 */
[----:B------:R-:W-:Y:S01]  /*0030*/  ULDC UR4, c[0x0][0x218] ;  /* 0x0000860000047ab9 */ /* 0x000fe20000000800 */
[----:B------:R-:W-:Y:S01]  /*0040*/  LOP3.LUT R11, R11, 0xffffffbf, RZ, 0xc0, !PT ;  /* 0xffffffbf0b0b7812 */ /* 0x000fe200078ec0ff */
[----:B------:R-:W-:Y:S01]  /*0050*/  ULDC UR6, c[0x0][0x214] ;  /* 0x0000850000067ab9 */ /* 0x000fe20000000800 */
[----:B------:R1:W2:Y:S01]  /*0060*/  LDL.64 R68, [R1+0x68] ;  /* 0x0000680001447983 */ /* 0x0002a20000100a00 */
[----:B------:R-:W-:Y:S01]  /*0070*/  ULDC UR14, c[0x0][0x218] ;  /* 0x00008600000e7ab9 */ /* 0x000fe20000000800 */
[----:B------:R-:W-:Y:S01]  /*0080*/  ULDC UR7, c[0x0][0x290] ;  /* 0x0000a40000077ab9 */ /* 0x000fe20000000800 */
[----:B------:R-:W-:Y:S01]  /*0090*/  ULDC.64 UR8, c[0x0][0x2c8] ;  /* 0x0000b20000087ab9 */ /* 0x000fe20000000a00 */
[----:B------:R1:W2:Y:S01]  /*00a0*/  LDL.64 R70, [R1+0x70] ;  /* 0x0000700001467983 */ /* 0x0002a20000100a00 */
[----:B------:R-:W-:-:S03]  /*00b0*/  MOV R16, UR4 ;  /* 0x0000000400107c02 */ /* 0x000fc60008000f00 */
[----:B------:R1:W3:Y:S01]  /*00c0*/  LDL.64 R64, [R1+0x58] ;  /* 0x0000580001407983 */ /* 0x0002e20000100a00 */
[----:B------:R-:W-:-:S03]  /*00d0*/  SHF.R.S32.HI R3, RZ, 0x1f, R16 ;  /* 0x0000001fff037819 */ /* 0x000fc60000011410 */
[----:B------:R1:W3:Y:S01]  /*00e0*/  LDL.64 R66, [R1+0x60] ;  /* 0x0000600001427983 */ /* 0x0002e20000100a00 */
[----:B------:R-:W-:-:S03]  /*00f0*/  LEA.HI R3, R3, R16, RZ, 0x2 ;  /* 0x0000001003037211 */ /* 0x000fc600078f10ff */
[----:B------:R1:W4:Y:S04]  /*0100*/  LDL.64 R60, [R1+0x48] ;  /* 0x00004800013c7983 */ /* 0x0003280000100a00 */
[----:B------:R1:W4:Y:S04]  /*0110*/  LDL.64 R62, [R1+0x50] ;  /* 0x00005000013e7983 */ /* 0x0003280000100a00 */
[----:B------:R1:W4:Y:S01]  /*0120*/  LDL.64 R56, [R1+0x38] ;  /* 0x0000380001387983 */ /* 0x0003220000100a00 */
[----:B0-----:R-:W-:-:S03]  /*0130*/  LOP3.LUT R15, R45, 0x1f, RZ, 0xc0, !PT ;  /* 0x0000001f2d0f7812 */ /* 0x001fc600078ec0ff */
[----:B------:R1:W4:Y:S01]  /*0140*/  LDL.64 R58, [R1+0x40] ;  /* 0x00004000013a7983 */ /* 0x0003220000100a00 */
[----:B------:R-:W-:-:S03]  /*0150*/  LOP3.LUT R0, R15, 0x1f, RZ, 0x3c, !PT ;  /* 0x0000001f0f007812 */ /* 0x000fc600078e3cff */
[----:B------:R1:W3:Y:S01]  /*0160*/  LDL.64 R52, [R1+0x28] ;  /* 0x0000280001347983 */ /* 0x0002e20000100a00 */
[----:B------:R-:W-:-:S03]  /*0170*/  LEA.HI.SX32 R0, R3, R0, 0x1e ;  /* 0x0000000003007211 */ /* 0x000fc600078ff2ff */
[----:B------:R1:W3:Y:S01]  /*0180*/  LDL.64 R54, [R1+0x30] ;  /* 0x0000300001367983 */ /* 0x0002e20000100a00 */
[----:B------:R-:W-:-:S03]  /*0190*/  LOP3.LUT P3, RZ, R0, 0xffffffe0, RZ, 0xc0, !PT ;  /* 0xffffffe000ff7812 */ /* 0x000fc6000786c0ff */
[----:B------:R1:W4:Y:S01]  /*01a0*/  LDL.64 R48, [R1+0x18] ;  /* 0x0000180001307983 */ /* 0x0003220000100a00 */
[C---:B------:R-:W-:Y:S02]  /*01b0*/  ISETP.GE.U32.AND P2, PT, R0.reuse, 0x40, PT ;  /* 0x000000400000780c */ /* 0x040fe40003f46070 */
[C---:B------:R-:W-:Y:S01]  /*01c0*/  ISETP.GE.U32.AND P1, PT, R0.reuse, 0x60, PT ;  /* 0x000000600000780c */ /* 0x040fe20003f26070 */
[----:B------:R1:W4:Y:S01]  /*01d0*/  LDL.64 R50, [R1+0x20] ;  /* 0x0000200001327983 */ /* 0x0003220000100a00 */
[C---:B------:R-:W-:Y:S01]  /*01e0*/  ISETP.GE.U32.AND P6, PT, R0.reuse, 0x80, PT ;  /* 0x000000800000780c */ /* 0x040fe20003fc6070 */
[----:B------:R-:W-:Y:S01]  /*01f0*/  ULDC.64 UR4, c[0x0][0x208] ;  /* 0x0000820000047ab9 */ /* 0x000fe20000000a00 */
[C---:B------:R-:W-:Y:S02]  /*0200*/  ISETP.GE.U32.AND P5, PT, R0.reuse, 0xa0, PT ;  /* 0x000000a00000780c */ /* 0x040fe40003fa6070 */
[----:B------:R-:W-:Y:S02]  /*0210*/  MOV R17, R15 ;  /* 0x0000000f00117202 */ /* 0x000fe40000000f00 */
[----:B------:R-:W-:Y:S01]  /*0220*/  ISETP.GE.U32.AND P4, PT, R0, 0xc0, PT ;  /* 0x000000c00000780c */ /* 0x000fe20003f86070 */
[----:B------:R-:W0:Y:S01]  /*0230*/  @P3 LDC.64 R2, c[0x0][0x260] ;  /* 0x00009800ff023b82 */ /* 0x000e220000000a00 */
[----:B------:R-:W-:-:S02]  /*0240*/  @P3 LOP3.LUT R11, R11, 0x40, RZ, 0xfc, !PT ;  /* 0x000000400b0b3812 */ /* 0x000fc400078efcff */
[----:B------:R-:W-:Y:S02]  /*0250*/  P2R R44, PR, RZ, 0x40 ;  /* 0x00000040ff2c7803 */ /* 0x000fe40000000000 */
[----:B------:R-:W-:Y:S02]  /*0260*/  LOP3.LUT R11, R11, 0xffffffdf, RZ, 0xc0, !PT ;  /* 0xffffffdf0b0b7812 */ /* 0x000fe400078ec0ff */
[----:B------:R-:W-:Y:S01]  /*0270*/  ISETP.GE.U32.AND P0, PT, R0, 0xe0, PT ;  /* 0x000000e00000780c */ /* 0x000fe20003f06070 */
        /* <DEDUP_REMOVED lines=12> */
[----:B-1----:R-:W-:Y:S01]  /*0340*/  @P2 IMAD.WIDE.U32 R6, R17, 0x10, R4 ;  /* 0x0000001011062825 */ /* 0x002fe200078e0004 */
[----:B------:R-:W-:Y:S01]  /*0350*/  @P5 LOP3.LUT R11, R11, 0x4, RZ, 0xfc, !PT ;  /* 0x000000040b0b5812 */ /* 0x000fe200078efcff */
[----:B------:R-:W0:Y:S02]  /*0360*/  @P5 LDC.64 R4, c[0x0][0x260] ;  /* 0x00009800ff045b82 */ /* 0x000e240000000a00 */
[----:B------:R-:W-:Y:S01]  /*0370*/  @P2 VIADD R17, R17, 0x20 ;  /* 0x0000002011112836 */ /* 0x000fe20000000000 */
[----:B------:R-:W-:-:S02]  /*0380*/  LOP3.LUT R11, R11, 0xfffffffd, RZ, 0xc0, !PT ;  /* 0xfffffffd0b0b7812 */ /* 0x000fc400078ec0ff */
[C---:B------:R-:W-:Y:S01]  /*0390*/  ISETP.GE.U32.AND P2, PT, R0.reuse, 0x120, PT ;  /* 0x000001200000780c */ /* 0x040fe20003f46070 */
[C---:B------:R-:W-:Y:S01]  /*03a0*/  @P1 IMAD.WIDE.U32 R8, R17.reuse, 0x10, R8 ;  /* 0x0000001011081825 */ /* 0x040fe200078e0008 */
[----:B------:R-:W-:Y:S01]  /*03b0*/  @P1 IADD3 R17, R17, 0x20, RZ ;  /* 0x0000002011111810 */ /* 0x000fe20007ffe0ff */
[----:B------:R-:W1:Y:S01]  /*03c0*/  @P4 LDC.64 R20, c[0x0][0x260] ;  /* 0x00009800ff144b82 */ /* 0x000e620000000a00 */
[----:B------:R-:W-:Y:S02]  /*03d0*/  @P4 LOP3.LUT R11, R11, 0x2, RZ, 0xfc, !PT ;  /* 0x000000020b0b4812 */ /* 0x000fe400078efcff */
[----:B------:R-:W-:Y:S01]  /*03e0*/  ISETP.GE.U32.AND P1, PT, R0, 0x100, PT ;  /* 0x000001000000780c */ /* 0x000fe20003f26070 */
[C---:B------:R-:W-:Y:S01]  /*03f0*/  @P6 IMAD.WIDE.U32 R12, R17.reuse, 0x10, R12 ;  /* 0x00000010110c6825 */ /* 0x040fe200078e000c */
[----:B------:R-:W-:-:S03]  /*0400*/  @P6 IADD3 R17, R17, 0x20, RZ ;  /* 0x0000002011116810 */ /* 0x000fc60007ffe0ff */
[----:B------:R-:W1:Y:S01]  /*0410*/  @P0 LDC.64 R22, c[0x0][0x260] ;  /* 0x00009800ff160b82 */ /* 0x000e620000000a00 */
[----:B------:R-:W-:-:S04]  /*0420*/  LOP3.LUT P6, RZ, R11, 0x10, RZ, 0xc0, !PT ;  /* 0x000000100bff7812 */ /* 0x000fc800078cc0ff */
[----:B------:R-:W-:Y:S02]  /*0430*/  P2R R14, PR, RZ, 0x40 ;  /* 0x00000040ff0e7803 */ /* 0x000fe40000000000 */
[----:B------:R-:W-:Y:S01]  /*0440*/  LOP3.LUT P6, RZ, R11, 0x20, RZ, 0xc0, !PT ;  /* 0x000000200bff7812 */ /* 0x000fe200078cc0ff */
[----:B------:R-:W1:Y:S01]  /*0450*/  @P1 LDC.64 R24, c[0x0][0x260] ;  /* 0x00009800ff181b82 */ /* 0x000e620000000a00 */
[C---:B0-----:R-:W-:Y:S01]  /*0460*/  @P5 IMAD.WIDE.U32 R18, R17.reuse, 0x10, R4 ;  /* 0x0000001011125825 */ /* 0x041fe200078e0004 */
[----:B------:R-:W-:Y:S02]  /*0470*/  @P5 IADD3 R17, R17, 0x20, RZ ;  /* 0x0000002011115810 */ /* 0x000fe40007ffe0ff */
[----:B------:R-:W-:Y:S02]  /*0480*/  P2R R10, PR, RZ, 0x40 ;  /* 0x00000040ff0a7803 */ /* 0x000fe40000000000 */
[----:B------:R-:W-:Y:S02]  /*0490*/  LOP3.LUT P6, RZ, R11, 0x40, RZ, 0xc0, !PT ;  /* 0x000000400bff7812 */ /* 0x000fe400078cc0ff */
[----:B------:R-:W0:Y:S01]  /*04a0*/  @P2 LDC.64 R26, c[0x0][0x260] ;  /* 0x00009800ff1a2b82 */ /* 0x000e220000000a00 */
[----:B-1----:R-:W-:Y:S01]  /*04b0*/  @P4 IMAD.WIDE.U32 R20, R17, 0x10, R20 ;  /* 0x0000001011144825 */ /* 0x002fe200078e0014 */
[----:B------:R-:W-:-:S02]  /*04c0*/  SHF.R.U32.HI R0, RZ, 0x5, R45 ;  /* 0x00000005ff007819 */ /* 0x000fc4000001162d */
[----:B------:R-:W-:Y:S01]  /*04d0*/  LOP3.LUT R11, R11, 0xffffff7f, RZ, 0xc0, !PT ;  /* 0xffffff7f0b0b7812 */ /* 0x000fe200078ec0ff */
[----:B------:R-:W-:-:S03]  /*04e0*/  @P4 VIADD R17, R17, 0x20 ;  /* 0x0000002011114836 */ /* 0x000fc60000000000 */
[----:B------:R-:W1:Y:S01]  /*04f0*/  @P3 LDC.64 R4, c[0x0][0x260] ;  /* 0x00009800ff043b82 */ /* 0x000e620000000a00 */
[C---:B------:R-:W-:Y:S01]  /*0500*/  @P0 IMAD.WIDE.U32 R22, R17.reuse, 0x10, R22 ;  /* 0x0000001011160825 */ /* 0x040fe200078e0016 */
[----:B------:R-:W-:Y:S02]  /*0510*/  @P0 IADD3 R17, R17, 0x20, RZ ;  /* 0x0000002011110810 */ /* 0x000fe40007ffe0ff */
[----:B------:R-:W-:Y:S02]  /*0520*/  @P3 LOP3.LUT R11, R11, 0x80, RZ, 0xfc, !PT ;  /* 0x000000800b0b3812 */ /* 0x000fe400078efcff */
[----:B------:R0:W5:Y:S01]  /*0530*/  @P0 LDG.E.128 R28, desc[UR4][R22.64] ;  /* 0x00000004161c0981 */ /* 0x000162000c1e1d00 */
[C---:B------:R-:W-:Y:S01]  /*0540*/  @P1 IMAD.WIDE.U32 R24, R17.reuse, 0x10, R24 ;  /* 0x0000001011181825 */ /* 0x040fe200078e0018 */
[----:B------:R-:W-:-:S04]  /*0550*/  @P1 IADD3 R17, R17, 0x20, RZ ;  /* 0x0000002011111810 */ /* 0x000fc80007ffe0ff */
[----:B------:R0:W5:Y:S02]  /*0560*/  @P1 LDG.E.128 R32, desc[UR4][R24.64] ;  /* 0x0000000418201981 */ /* 0x000164000c1e1d00 */
[C---:B0-----:R-:W-:Y:S01]  /*0570*/  @P2 IMAD.WIDE.U32 R26, R17.reuse, 0x10, R26 ;  /* 0x00000010111a2825 */ /* 0x041fe200078e001a */
[----:B------:R-:W-:-:S04]  /*0580*/  @P2 IADD3 R17, R17, 0x20, RZ ;  /* 0x0000002011112810 */ /* 0x000fc80007ffe0ff */
[----:B------:R0:W5:Y:S04]  /*0590*/  @P2 LDG.E.128 R36, desc[UR4][R26.64] ;  /* 0x000000041a242981 */ /* 0x000168000c1e1d00 */
[----:B--2---:R-:W2:Y:S04]  /*05a0*/  @P6 LDG.E.128 R68, desc[UR4][R2.64] ;  /* 0x0000000402446981 */ /* 0x004ea8000c1e1d00 */
[----:B---3--:R-:W3:Y:S04]  /*05b0*/  @P5 LDG.E.128 R52, desc[UR4][R18.64] ;  /* 0x0000000412345981 */ /* 0x008ee8000c1e1d00 */
[----:B----4-:R-:W4:Y:S04]  /*05c0*/  @P4 LDG.E.128 R48, desc[UR4][R20.64] ;  /* 0x0000000414304981 */ /* 0x010f28000c1e1d00 */
[----:B--2---:R-:W-:Y:S04]  /*05d0*/  @P6 STL.64 [R1+0x68], R68 ;  /* 0x0000684401006387 */ /* 0x004fe80000100a00 */
[----:B------:R-:W-:Y:S01]  /*05e0*/  @P6 STL.64 [R1+0x70], R70 ;  /* 0x0000704601006387 */ /* 0x000fe20000100a00 */
[----:B------:R-:W-:-:S13]  /*05f0*/  ISETP.NE.AND P6, PT, R10, RZ, PT ;  /* 0x000000ff0a00720c */ /* 0x000fda0003fc5270 */
[----:B------:R-:W2:Y:S01]  /*0600*/  @P6 LDG.E.128 R64, desc[UR4][R6.64] ;  /* 0x0000000406406981 */ /* 0x000ea2000c1e1d00 */
[----:B-1----:R-:W-:Y:S01]  /*0610*/  @P3 IMAD.WIDE.U32 R4, R17, 0x10, R4 ;  /* 0x0000001011043825 */ /* 0x002fe200078e0004 */
[----:B------:R-:W1:Y:S04]  /*0620*/  S2R R3, SR_CTAID.X ;  /* 0x0000000000037919 */ /* 0x000e680000002500 */
[----:B------:R0:W5:Y:S04]  /*0630*/  @P3 LDG.E.128 R40, desc[UR4][R4.64] ;  /* 0x0000000404283981 */ /* 0x000168000c1e1d00 */
[----:B--2---:R-:W-:Y:S04]  /*0640*/  @P6 STL.64 [R1+0x58], R64 ;  /* 0x0000584001006387 */ /* 0x004fe80000100a00 */
[----:B------:R-:W-:Y:S01]  /*0650*/  @P6 STL.64 [R1+0x60], R66 ;  /* 0x0000604201006387 */ /* 0x000fe20000100a00 */
[----:B------:R-:W-:-:S13]  /*0660*/  ISETP.NE.AND P6, PT, R14, RZ, PT ;  /* 0x000000ff0e00720c */ /* 0x000fda0003fc5270 */
[----:B------:R-:W2:Y:S01]  /*0670*/  @P6 LDG.E.128 R60, desc[UR4][R8.64] ;  /* 0x00000004083c6981 */ /* 0x000ea2000c1e1d00 */
[----:B-1----:R-:W-:-:S03]  /*0680*/  IMAD R14, R3, 0x4, R0 ;  /* 0x00000004030e7824 */ /* 0x002fc600078e0200 */
[----:B--2---:R-:W-:Y:S04]  /*0690*/  @P6 STL.64 [R1+0x48], R60 ;  /* 0x0000483c01006387 */ /* 0x004fe80000100a00 */
[----:B------:R-:W-:Y:S01]  /*06a0*/  @P6 STL.64 [R1+0x50], R62 ;  /* 0x0000503e01006387 */ /* 0x000fe20000100a00 */
[----:B------:R-:W-:-:S13]  /*06b0*/  ISETP.NE.AND P6, PT, R44, RZ, PT ;  /* 0x000000ff2c00720c */ /* 0x000fda0003fc5270 */
[----:B------:R-:W2:Y:S01]  /*06c0*/  @P6 LDG.E.128 R56, desc[UR4][R12.64] ;  /* 0x000000040c386981 */ /* 0x000ea2000c1e1d00 */
[----:B------:R-:W-:-:S03]  /*06d0*/  ISETP.GE.AND P3, PT, R14, UR6, PT ;  /* 0x000000060e007c0c */ /* 0x000fc6000bf66270 */
[----:B----4-:R1:W-:Y:S01]  /*06e0*/  @P4 STL.64 [R1+0x18], R48 ;  /* 0x0000183001004387 */ /* 0x0103e20000100a00 */
[----:B------:R-:W-:Y:S03]  /*06f0*/  BSSY B0, `(.L_x_15975) ;  /* 0x00006d9000007945 */ /* 0x000fe60003800000 */
[----:B------:R4:W-:Y:S04]  /*0700*/  @P4 STL.64 [R1+0x20], R50 ;  /* 0x0000203201004387 */ /* 0x0009e80000100a00 */
[----:B---3--:R3:W-:Y:S01]  /*0710*/  @P5 STL.64 [R1+0x28], R52 ;  /* 0x0000283401005387 */ /* 0x0087e20000100a00 */
[----:B------:R-:W-:-:S03]  /*0720*/  CS2R R44, SRZ ;  /* 0x00000000002c7805 */ /* 0x000fc6000001ff00 */
[----:B------:R0:W-:Y:S01]  /*0730*/  @P5 STL.64 [R1+0x30], R54 ;  /* 0x0000303601005387 */ /* 0x0001e20000100a00 */
[----:B------:R-:W-:Y:S02]  /*0740*/  CS2R R46, SRZ ;  /* 0x00000000002e7805 */ /* 0x000fe4000001ff00 */
[----:B-1----:R-:W-:Y:S02]  /*0750*/  CS2R R48, SRZ ;  /* 0x0000000000307805 */ /* 0x002fe4000001ff00 */
[----:B------:R-:W-:Y:S02]  /*0760*/  CS2R R60, SRZ ;  /* 0x00000000003c7805 */ /* 0x000fe4000001ff00 */
[----:B----4-:R-:W-:Y:S02]  /*0770*/  CS2R R50, SRZ ;  /* 0x0000000000327805 */ /* 0x010fe4000001ff00 */
[----:B------:R-:W-:Y:S02]  /*0780*/  CS2R R62, SRZ ;  /* 0x00000000003e7805 */ /* 0x000fe4000001ff00 */
[----:B------:R-:W-:-:S02]  /*0790*/  CS2R R160, SRZ ;  /* 0x0000000000a07805 */ /* 0x000fc4000001ff00 */
[----:B------:R-:W-:Y:S02]  /*07a0*/  CS2R R162, SRZ ;  /* 0x0000000000a27805 */ /* 0x000fe4000001ff00 */
[----:B---3--:R-:W-:Y:S02]  /*07b0*/  CS2R R52, SRZ ;  /* 0x0000000000347805 */ /* 0x008fe4000001ff00 */
        /* <DEDUP_REMOVED lines=31> */
[----:B0-----:R-:W-:Y:S02]  /*09b0*/  CS2R R56, SRZ ;  /* 0x0000000000387805 */ /* 0x001fe4000001ff00 */
[----:B-1----:R-:W-:Y:S01]  /*09c0*/  CS2R R58, SRZ ;  /* 0x00000000003a7805 */ /* 0x002fe2000001ff00 */
[----:B------:R-:W-:Y:S06]  /*09d0*/  @P3 BRA `(.L_x_15976) ;  /* 0x0000006800a83947 */ /* 0x000fec0003800000 */
[----:B------:R-:W-:-:S11]  /*09e0*/  HFMA2.MMA R45, -RZ, RZ, 0, 0 ;  /* 0x00000000ff2d7435 */ /* 0x000fd600000001ff */
.L_x_16117:
[----:B------:R-:W0:Y:S08]  /*09f0*/  LDC.64 R12, c[0x0][0x288] ;  /* 0x0000a200ff0c7b82 */ /* 0x000e300000000a00 */
[----:B-1----:R-:W1:Y:S08]  /*0a00*/  LDC.64 R16, c[0x0][0x258] ;  /* 0x00009600ff107b82 */ /* 0x002e700000000a00 */
[----:B--2---:R-:W2:Y:S01]  /*0a10*/  LDC.64 R172, c[0x0][0x280] ;  /* 0x0000a000ffac7b82 */ /* 0x004ea20000000a00 */
[----:B0-----:R-:W-:-:S07]  /*0a20*/  IMAD.WIDE R12, R14, 0x4, R12 ;  /* 0x000000040e0c7825 */ /* 0x001fce00078e020c */
[----:B---34-:R-:W0:Y:S01]  /*0a30*/  LDC.64 R26, c[0x0][0x250] ;  /* 0x00009400ff1a7b82 */ /* 0x018e220000000a00 */
[----:B------:R1:W3:Y:S01]  /*0a40*/  LDG.E R25, desc[UR4][R12.64] ;  /* 0x000000040c197981 */ /* 0x0002e2000c1e1900 */
[----:B------:R-:W4:Y:S06]  /*0a50*/  S2R R176, SR_TID.X ;  /* 0x0000000000b07919 */ /* 0x000f2c0000002100 */
[----:B------:R-:W4:Y:S01]  /*0a60*/  LDC.64 R174, c[0x0][0x2c8] ;  /* 0x0000b200ffae7b82 */ /* 0x000f220000000a00 */
[----:B-1----:R-:W-:-:S04]  /*0a70*/  IMAD.WIDE R12, R14, 0x4, R16 ;  /* 0x000000040e0c7825 */ /* 0x002fc800078e0210 */
[C---:B--2---:R-:W-:Y:S02]  /*0a80*/  IMAD.WIDE R16, R14.reuse, 0x4, R172 ;  /* 0x000000040e107825 */ /* 0x044fe400078e02ac */
[----:B-----5:R-:W5:Y:S01]  /*0a90*/  LDG.E R13, desc[UR4][R12.64] ;  /* 0x000000040c0d7981 */ /* 0x020f62000c1e1900 */
        /* <DEDUP_REMOVED lines=19> */
[----:B------:R-:W-:Y:S01]  /*0bd0*/  @P4 LEA.HI R172, R172, R25, RZ, 0x2 ;  /* 0x00000019acac4211 */ /* 0x000fe200078f10ff */
[----:B------:R-:W-:-:S03]  /*0be0*/  IMAD.MOV.U32 R25, RZ, RZ, RZ ;  /* 0x000000ffff197224 */ /* 0x000fc600078e00ff */
        /* <DEDUP_REMOVED lines=9> */
[----:B------:R-:W-:Y:S02]  /*0c80*/  IADD3 R25, R25, 0x20, RZ ;  /* 0x0000002019197810 */ /* 0x000fe40007ffe0ff */
[----:B------:R-:W-:-:S07]  /*0c90*/  IADD3 R172, R17, 0x20, RZ ;  /* 0x0000002011ac7810 */ /* 0x000fce0007ffe0ff */
.L_x_15980:
[----:B------:R-:W-:Y:S05]  /*0ca0*/  BSYNC B2 ;  /* 0x0000000000027941 */ /* 0x000fea0003800000 */
.L_x_15979:
        /* <DEDUP_REMOVED lines=10> */
[----:B------:R-:W-:Y:S01]  /*0d50*/  VIADD R25, R25, 0x20 ;  /* 0x0000002019197836 */ /* 0x000fe20000000000 */
[----:B------:R-:W-:-:S07]  /*0d60*/  IADD3 R172, R172, 0x20, RZ ;  /* 0x00000020acac7810 */ /* 0x000fce0007ffe0ff */
.L_x_15982:
[----:B------:R-:W-:Y:S05]  /*0d70*/  BSYNC B2 ;  /* 0x0000000000027941 */ /* 0x000fea0003800000 */
.L_x_15981:
        /* <DEDUP_REMOVED lines=12> */
.L_x_15984:
[----:B------:R-:W-:Y:S05]  /*0e40*/  BSYNC B2 ;  /* 0x0000000000027941 */ /* 0x000fea0003800000 */
.L_x_15983:
        /* <DEDUP_REMOVED lines=12> */
.L_x_15986:
[----:B------:R-:W-:Y:S05]  /*0f10*/  BSYNC B2 ;  /* 0x0000000000027941 */ /* 0x000fea0003800000 */
.L_x_15985:
        /* <DEDUP_REMOVED lines=12> */
.L_x_15988:
[----:B------:R-:W-:Y:S05]  /*0fe0*/  BSYNC B2 ;  /* 0x0000000000027941 */ /* 0x000fea0003800000 */
.L_x_15987:
        /* <DEDUP_REMOVED lines=12> */
.L_x_15990:
[----:B------:R-:W-:Y:S05]  /*10b0*/  BSYNC B2 ;  /* 0x0000000000027941 */ /* 0x000fea0003800000 */
.L_x_15989:
        /* <DEDUP_REMOVED lines=11> */
.L_x_15992:
[----:B------:R-:W-:Y:S05]  /*1170*/  BSYNC B2 ;  /* 0x0000000000027941 */ /* 0x000fea0003800000 */
.L_x_15991:
        /* <DEDUP_REMOVED lines=11> */
.L_x_15994:
[----:B------:R-:W-:Y:S05]  /*1230*/  BSYNC B2 ;  /* 0x0000000000027941 */ /* 0x000fea0003800000 */
.L_x_15993:
        /* <DEDUP_REMOVED lines=11> */
.L_x_15996:
[----:B------:R-:W-:Y:S05]  /*12f0*/  BSYNC B2 ;  /* 0x0000000000027941 */ /* 0x000fea0003800000 */
.L_x_15995:
[----:B------:R-:W-:Y:S02]  /*1300*/  LOP3.LUT P5, RZ, R11, 0x80, RZ, 0xc0, !PT ;  /* 0x000000800bff7812 */ /* 0x000fe400078ac0ff */
[----:B------:R-:W-:-:S11]  /*1310*/  CS2R R188, SRZ ;  /* 0x0000000000bc7805 */ /* 0x000fd6000001ff00 */
        /* <DEDUP_REMOVED lines=8> */
[----:B------:R-:W-:Y:S01]  /*13a0*/  IMAD.MOV.U32 R188, RZ, RZ, RZ ;  /* 0x000000ffffbc7224 */ /* 0x000fe200078e00ff */
[----:B------:R-:W-:Y:S06]  /*13b0*/  BRA `(.L_x_15997) ;  /* 0x0000002000a47947 */ /* 0x000fec0003800000 */
.L_x_15978:
[----:B------:R-:W-:Y:S01]  /*13c0*/  IADD3 R25, R25, -0x1, RZ ;  /* 0xffffffff19197810 */ /* 0x000fe20007ffe0ff */
[----:B------:R-:W-:Y:S01]  /*13d0*/  HFMA2.MMA R187, -RZ, RZ, 0, 0 ;  /* 0x00000000ffbb7435 */ /* 0x000fe200000001ff */
[----:B-----5:R-:W-:Y:S01]  /*13e0*/  ISETP.GE.AND P4, PT, R12, 0x1, PT ;  /* 0x000000010c00780c */ /* 0x020fe20003f86270 */
[----:B------:R-:W-:Y:S01]  /*13f0*/  BSSY B2, `(.L_x_15998) ;  /* 0x0000045000027945 */ /* 0x000fe20003800000 */
[----:B------:R-:W-:Y:S01]  /*1400*/  LOP3.LUT P5, RZ, R11, 0x40, RZ, 0xc0, !PT ;  /* 0x000000400bff7812 */ /* 0x000fe200078ac0ff */
[----:B------:R-:W-:Y:S01]  /*1410*/  IMAD R25, R25, R16, RZ ;  /* 0x0000001019197224 */ /* 0x000fe200078e02ff */
[----:B------:R-:W-:Y:S01]  /*1420*/  CS2R R188, SRZ ;  /* 0x0000000000bc7805 */ /* 0x000fe2000001ff00 */
[----:B------:R-:W-:-:S03]  /*1430*/  IMAD.MOV.U32 R198, RZ, RZ, R17 ;  /* 0x000000ffffc67224 */ /* 0x000fc600078e0011 */
        /* <DEDUP_REMOVED lines=9> */
[----:B------:R-:W-:Y:S01]  /*14d0*/  ISETP.NE.U32.AND P5, PT, RZ, UR8, PT ;  /* 0x00000008ff007c0c */ /* 0x000fe2000bfa5070 */
[----:B------:R-:W0:Y:S01]  /*14e0*/  LDC.64 R172, c[0x0][0x238] ;  /* 0x00008e00ffac7b82 */ /* 0x000e220000000a00 */
[----:B------:R-:W2:Y:S02]  /*14f0*/  LDL R189, [R1+0x68] ;  /* 0x0000680001bd7983 */ /* 0x000ea40000100800 */
[----:B------:R-:W-:Y:S02]  /*1500*/  ISETP.NE.AND.EX P5, PT, RZ, UR9, PT, P5 ;  /* 0x00000009ff007c0c */ /* 0x000fe4000bfa5350 */
[----:B------:R-:W3:Y:S03]  /*1510*/  LDL R198, [R1+0x6c] ;  /* 0x00006c0001c67983 */ /* 0x000ee60000100800 */
[----:B------:R-:W1:Y:S01]  /*1520*/  LDC.U8 R174, c[0x0][0x2a0] ;  /* 0x0000a800ffae7b82 */ /* 0x000e620000000000 */
[----:B------:R-:W4:Y:S04]  /*1530*/  LDL R188, [R1+0x70] ;  /* 0x0000700001bc7983 */ /* 0x000f280000100800 */
[----:B------:R-:W4:Y:S04]  /*1540*/  LDL R244, [R1+0x74] ;  /* 0x0000740001f47983 */ /* 0x000f280000100800 */
[----:B------:R0:W5:Y:S02]  /*1550*/  @P5 LDG.E.128 R116, desc[UR4][R26.64] ;  /* 0x000000041a745981 */ /* 0x000164000c1e1d00 */
[----:B0-----:R-:W0:Y:S01]  /*1560*/  LDC.64 R26, c[0x0][0x2b8] ;  /* 0x0000ae00ff1a7b82 */ /* 0x001e220000000a00 */
[----:B------:R-:W-:Y:S01]  /*1570*/  IMAD.WIDE.U32 R172, R17, 0x10, R172 ;  /* 0x0000001011ac7825 */ /* 0x000fe200078e00ac */
[----:B-1----:R-:W-:-:S04]  /*1580*/  ISETP.NE.AND P5, PT, R174, RZ, PT ;  /* 0x000000ffae00720c */ /* 0x002fc80003fa5270 */
[----:B------:R-:W2:Y:S01]  /*1590*/  LDG.E.128 R176, desc[UR4][R172.64] ;  /* 0x00000004acb07981 */ /* 0x000ea2000c1e1d00 */
[----:B0-----:R-:W-:-:S05]  /*15a0*/  IMAD.WIDE.U32 R26, R186, 0x10, R26 ;  /* 0x00000010ba1a7825 */ /* 0x001fca00078e001a */
[----:B------:R0:W3:Y:S02]  /*15b0*/  LDG.E.128 R172, desc[UR4][R26.64] ;  /* 0x000000041aac7981 */ /* 0x0000e4000c1e1d00 */
[----:B0-----:R-:W0:Y:S01]  /*15c0*/  LDC.64 R26, c[0x0][0x240] ;  /* 0x00009000ff1a7b82 */ /* 0x001e220000000a00 */
[----:B------:R-:W-:Y:S01]  /*15d0*/  FSEL R21, R190, RZ, !P5 ;  /* 0x000000ffbe157208 */ /* 0x000fe20006800000 */
[----:B0-----:R-:W-:-:S05]  /*15e0*/  IMAD.WIDE.U32 R26, R187, 0x4, R26 ;  /* 0x00000004bb1a7825 */ /* 0x001fca00078e001a */
[----:B------:R2:W5:Y:S01]  /*15f0*/  LDG.E R10, desc[UR4][R26.64] ;  /* 0x000000041a0a7981 */ /* 0x000562000c1e1900 */
[----:B------:R-:W-:Y:S02]  /*1600*/  IADD3 R187, R187, 0x20, RZ ;  /* 0x00000020bbbb7810 */ /* 0x000fe40007ffe0ff */
[----:B------:R-:W-:Y:S01]  /*1610*/  IADD3 R186, R186, 0x20, RZ ;  /* 0x00000020baba7810 */ /* 0x000fe20007ffe0ff */
[C---:B--2---:R-:W-:Y:S01]  /*1620*/  FADD.FTZ R27, -R21.reuse, R176 ;  /* 0x000000b0151b7221 */ /* 0x044fe20000010100 */
[C---:B------:R-:W-:Y:S01]  /*1630*/  FADD.FTZ R177, -R21.reuse, R177 ;  /* 0x000000b115b17221 */ /* 0x040fe20000010100 */
[C---:B------:R-:W-:Y:S01]  /*1640*/  FADD.FTZ R26, -R21.reuse, R178 ;  /* 0x000000b2151a7221 */ /* 0x040fe20000010100 */
[----:B------:R-:W-:Y:S01]  /*1650*/  FADD.FTZ R25, -R21, R179 ;  /* 0x000000b315197221 */ /* 0x000fe20000010100 */
[C---:B------:R-:W-:Y:S01]  /*1660*/  FMUL.FTZ R208, R13.reuse, R27 ;  /* 0x0000001b0dd07220 */ /* 0x040fe20000410000 */
[----:B------:R-:W-:-:S05]  /*1670*/  FMUL.FTZ R176, R13, R177 ;  /* 0x000000b10db07220 */ /* 0x000fca0000410000 */
[----:B------:R-:W-:Y:S01]  /*1680*/  STL [R1+0x14], R176 ;  /* 0x000014b001007387 */ /* 0x000fe20000100800 */
[----:B---3--:R-:W-:Y:S01]  /*1690*/  FMUL.FTZ R21, R189, R172 ;  /* 0x000000acbd157220 */ /* 0x008fe20000410000 */
[----:B------:R-:W-:Y:S01]  /*16a0*/  FMUL.FTZ R178, R198, R173 ;  /* 0x000000adc6b27220 */ /* 0x000fe20000410000 */
[----:B----4-:R-:W-:Y:S01]  /*16b0*/  FMUL.FTZ R198, R188, R174 ;  /* 0x000000aebcc67220 */ /* 0x010fe20000410000 */
[C---:B------:R-:W-:Y:S01]  /*16c0*/  FMUL.FTZ R189, R13.reuse, R26 ;  /* 0x0000001a0dbd7220 */ /* 0x040fe20000410000 */
[----:B------:R-:W-:Y:S01]  /*16d0*/  FMUL.FTZ R188, R13, R25 ;  /* 0x000000190dbc7220 */ /* 0x000fe20000410000 */
[----:B------:R-:W-:Y:S01]  /*16e0*/  FADD.FTZ R26, RZ, R21 ;  /* 0x00000015ff1a7221 */ /* 0x000fe20000010000 */
[----:B------:R-:W-:-:S03]  /*16f0*/  FFMA.FTZ R25, R208, R21, RZ ;  /* 0x00000015d0197223 */ /* 0x000fc600000100ff */
[----:B------:R-:W-:Y:S01]  /*1700*/  FADD.FTZ R26, R26, R178 ;  /* 0x000000b21a1a7221 */ /* 0x000fe20000010000 */
[----:B------:R-:W-:Y:S01]  /*1710*/  FFMA.FTZ R25, R176, R178, R25 ;  /* 0x000000b2b0197223 */ /* 0x000fe20000010019 */
[----:B------:R0:W-:Y:S01]  /*1720*/  STL [R1+0x10], R189 ;  /* 0x000010bd01007387 */ /* 0x0001e20000100800 */
[----:B------:R-:W-:Y:S01]  /*1730*/  FMUL.FTZ R244, R244, R175 ;  /* 0x000000aff4f47220 */ /* 0x000fe20000410000 */
[----:B------:R-:W-:Y:S01]  /*1740*/  FADD.FTZ R26, R26, R198 ;  /* 0x000000c61a1a7221 */ /* 0x000fe20000010000 */
[----:B------:R-:W-:Y:S01]  /*1750*/  FFMA.FTZ R25, R189, R198, R25 ;  /* 0x000000c6bd197223 */ /* 0x000fe20000010019 */
[----:B------:R-:W-:Y:S01]  /*1760*/  STL [R1+0xc], R178 ;  /* 0x00000cb201007387 */ /* 0x000fe20000100800 */
[----:B------:R-:W-:Y:S01]  /*1770*/  FFMA.FTZ R46, R174, R189, R46 ;  /* 0x000000bdae2e7223 */ /* 0x000fe2000001002e */
[----:B------:R-:W-:Y:S02]  /*1780*/  FFMA.FTZ R47, R175, R188, R47 ;  /* 0x000000bcaf2f7223 */ /* 0x000fe4000001002f */
[----:B------:R1:W-:Y:S01]  /*1790*/  STL [R1+0x8], R198 ;  /* 0x000008c601007387 */ /* 0x0003e20000100800 */
[----:B------:R-:W-:Y:S01]  /*17a0*/  FADD.FTZ R80, R80, R172 ;  /* 0x000000ac50507221 */ /* 0x000fe20000010000 */
[----:B------:R-:W-:Y:S01]  /*17b0*/  FFMA.FTZ R44, R172, R208, R44 ;  /* 0x000000d0ac2c7223 */ /* 0x000fe2000001002c */
[----:B------:R-:W-:Y:S01]  /*17c0*/  FADD.FTZ R81, R81, R173 ;  /* 0x000000ad51517221 */ /* 0x000fe20000010000 */
[----:B------:R2:W-:Y:S01]  /*17d0*/  STL [R1+0x4], R188 ;  /* 0x000004bc01007387 */ /* 0x0005e20000100800 */
[----:B------:R-:W-:Y:S01]  /*17e0*/  FFMA.FTZ R45, R173, R176, R45 ;  /* 0x000000b0ad2d7223 */ /* 0x000fe2000001002d */
[----:B------:R-:W-:Y:S01]  /*17f0*/  FADD.FTZ R82, R82, R174 ;  /* 0x000000ae52527221 */ /* 0x000fe20000010000 */
[----:B------:R-:W-:Y:S01]  /*1800*/  FADD.FTZ R83, R83, R175 ;  /* 0x000000af53537221 */ /* 0x000fe20000010000 */
[----:B0-----:R-:W-:Y:S01]  /*1810*/  FADD.FTZ R189, R26, R244 ;  /* 0x000000f41abd7221 */ /* 0x001fe20000010000 */
[----:B-1----:R-:W-:Y:S01]  /*1820*/  IADD3 R198, R17, 0x20, RZ ;  /* 0x0000002011c67810 */ /* 0x002fe20007ffe0ff */
[----:B--2---:R-:W-:-:S07]  /*1830*/  FFMA.FTZ R188, R188, R244, R25 ;  /* 0x000000f4bcbc7223 */ /* 0x004fce0000010019 */
.L_x_15999:
[----:B------:R-:W-:Y:S05]  /*1840*/  BSYNC B2 ;  /* 0x0000000000027941 */ /* 0x000fea0003800000 */
.L_x_15998:
        /* <DEDUP_REMOVED lines=16> */
[----:B------:R-:W-:-:S04]  /*1950*/  ISETP.NE.AND P5, PT, R25, RZ, PT ;  /* 0x000000ff1900720c */ /* 0x000fc80003fa5270 */
[----:B------:R-:W2:Y:S01]  /*1960*/  LDG.E.128 R176, desc[UR4][R172.64] ;  /* 0x00000004acb07981 */ /* 0x000ea2000c1e1d00 */
[----:B0-----:R-:W-:-:S05]  /*1970*/  IMAD.WIDE.U32 R26, R186, 0x10, R26 ;  /* 0x00000010ba1a7825 */ /* 0x001fca00078e001a */
[----:B------:R0:W3:Y:S02]  /*1980*/  LDG.E.128 R172, desc[UR4][R26.64] ;  /* 0x000000041aac7981 */ /* 0x0000e4000c1e1d00 */
[----:B0-----:R-:W0:Y:S01]  /*1990*/  LDC.64 R26, c[0x0][0x240] ;  /* 0x00009000ff1a7b82 */ /* 0x001e220000000a00 */
[----:B------:R-:W-:Y:S01]  /*19a0*/  FSEL R22, R190, RZ, !P5 ;  /* 0x000000ffbe167208 */ /* 0x000fe20006800000 */
[----:B0-----:R-:W-:-:S05]  /*19b0*/  IMAD.WIDE.U32 R26, R187, 0x4, R26 ;  /* 0x00000004bb1a7825 */ /* 0x001fca00078e001a */
[----:B------:R2:W5:Y:S01]  /*19c0*/  LDG.E R9, desc[UR4][R26.64] ;  /* 0x000000041a097981 */ /* 0x000562000c1e1900 */
        /* <DEDUP_REMOVED lines=9> */
[----:B------:R-:W-:Y:S01]  /*1a60*/  FMUL.FTZ R204, R13, R177 ;  /* 0x000000b10dcc7220 */ /* 0x000fe20000410000 */
[----:B---3--:R-:W-:-:S05]  /*1a70*/  FMUL.FTZ R176, R243, R172 ;  /* 0x000000acf3b07220 */ /* 0x008fca0000410000 */
[----:B------:R0:W-:Y:S01]  /*1a80*/  STL [R1], R176 ;  /* 0x000000b001007387 */ /* 0x0001e20000100800 */
[----:B------:R-:W-:Y:S01]  /*1a90*/  FMUL.FTZ R243, R234, R173 ;  /* 0x000000adeaf37220 */ /* 0x000fe20000410000 */
[----:B----4-:R-:W-:Y:S01]  /*1aa0*/  FMUL.FTZ R234, R233, R174 ;  /* 0x000000aee9ea7220 */ /* 0x010fe20000410000 */
        /* <DEDUP_REMOVED lines=18> */
.L_x_16001:
[----:B------:R-:W-:Y:S05]  /*1bd0*/  BSYNC B2 ;  /* 0x0000000000027941 */ /* 0x000fea0003800000 */
.L_x_16000:
        /* <DEDUP_REMOVED lines=15> */
[----:B-1----:R-:W-:-:S05]  /*1cd0*/  IMAD.WIDE.U32 R172, R198, 0x10, R172 ;  /* 0x00000010c6ac7825 */ /* 0x002fca00078e00ac */
[----:B------:R-:W2:Y:S01]  /*1ce0*/  LDG.E.128 R176, desc[UR4][R172.64] ;  /* 0x00000004acb07981 */ /* 0x000ea2000c1e1d00 */
[----:B0-----:R-:W-:-:S05]  /*1cf0*/  IMAD.WIDE.U32 R26, R186, 0x10, R26 ;  /* 0x00000010ba1a7825 */ /* 0x001fca00078e001a */
[----:B------:R0:W3:Y:S02]  /*1d00*/  LDG.E.128 R172, desc[UR4][R26.64] ;  /* 0x000000041aac7981 */ /* 0x0000e4000c1e1d00 */
[----:B0-----:R-:W0:Y:S01]  /*1d10*/  LDC.64 R26, c[0x0][0x240] ;  /* 0x00009000ff1a7b82 */ /* 0x001e220000000a00 */
[----:B------:R-:W-:-:S04]  /*1d20*/  ISETP.NE.AND P5, PT, R25, RZ, PT ;  /* 0x000000ff1900720c */ /* 0x000fc80003fa5270 */
[----:B------:R-:W-:Y:S01]  /*1d30*/  FSEL R23, R190, RZ, !P5 ;  /* 0x000000ffbe177208 */ /* 0x000fe20006800000 */
[----:B0-----:R-:W-:-:S05]  /*1d40*/  IMAD.WIDE.U32 R26, R187, 0x4, R26 ;  /* 0x00000004bb1a7825 */ /* 0x001fca00078e001a */
[----:B------:R2:W5:Y:S01]  /*1d50*/  LDG.E R8, desc[UR4][R26.64] ;  /* 0x000000041a087981 */ /* 0x000562000c1e1900 */
[----:B------:R-:W-:Y:S01]  /*1d60*/  IADD3 R187, R187, 0x20, RZ ;  /* 0x00000020bbbb7810 */ /* 0x000fe20007ffe0ff */
[----:B------:R-:W-:Y:S01]  /*1d70*/  VIADD R186, R186, 0x20 ;  /* 0x00000020baba7836 */ /* 0x000fe20000000000 */
[----:B------:R-:W-:Y:S01]  /*1d80*/  IADD3 R198, R198, 0x20, RZ ;  /* 0x00000020c6c67810 */ /* 0x000fe20007ffe0ff */
[C---:B--2---:R-:W-:Y:S01]  /*1d90*/  FADD.FTZ R27, -R23.reuse, R176 ;  /* 0x000000b0171b7221 */ /* 0x044fe20000010100 */
[C---:B------:R-:W-:Y:S01]  /*1da0*/  FADD.FTZ R26, -R23.reuse, R178 ;  /* 0x000000b2171a7221 */ /* 0x040fe20000010100 */
[C---:B------:R-:W-:Y:S01]  /*1db0*/  FADD.FTZ R25, -R23.reuse, R179 ;  /* 0x000000b317197221 */ /* 0x040fe20000010100 */
[----:B------:R-:W-:Y:S01]  /*1dc0*/  FADD.FTZ R177, -R23, R177 ;  /* 0x000000b117b17221 */ /* 0x000fe20000010100 */
[C---:B------:R-:W-:Y:S01]  /*1dd0*/  FMUL.FTZ R202, R13.reuse, R27 ;  /* 0x0000001b0dca7220 */ /* 0x040fe20000410000 */
[C---:B------:R-:W-:Y:S02]  /*1de0*/  FMUL.FTZ R23, R13.reuse, R26 ;  /* 0x0000001a0d177220 */ /* 0x040fe40000410000 */
[----:B------:R-:W-:Y:S01]  /*1df0*/  FMUL.FTZ R201, R13, R177 ;  /* 0x000000b10dc97220 */ /* 0x000fe20000410000 */
[----:B---3--:R-:W-:Y:S01]  /*1e00*/  FMUL.FTZ R252, R242, R172 ;  /* 0x000000acf2fc7220 */ /* 0x008fe20000410000 */
        /* <DEDUP_REMOVED lines=20> */
.L_x_16003:
[----:B------:R-:W-:Y:S05]  /*1f50*/  BSYNC B2 ;  /* 0x0000000000027941 */ /* 0x000fea0003800000 */
.L_x_16002:
[----:B------:R-:W0:Y:S01]  /*1f60*/  LDC.U8 R179, c[0x0][0x2a0] ;  /* 0x0000a800ffb37b82 */ /* 0x000e220000000000 */
        /* <DEDUP_REMOVED lines=10> */
[----:B------:R-:W3:Y:S04]  /*2010*/  LDL R214, [R1+0x44] ;  /* 0x0000440001d67983 */ /* 0x000ee80000100800 */
[----:B-1----:R-:W-:-:S02]  /*2020*/  @P5 IMAD.WIDE.U32 R24, R198, 0x10, R26 ;  /* 0x00000010c6185825 */ /* 0x002fc400078e001a */
[----:B------:R-:W1:Y:S03]  /*2030*/  LDC.64 R26, c[0x0][0x238] ;  /* 0x00008e00ff1a7b82 */ /* 0x000e660000000a00 */
[----:B------:R0:W5:Y:S05]  /*2040*/  @P5 LDG.E.128 R128, desc[UR4][R24.64] ;  /* 0x0000000418805981 */ /* 0x00016a000c1e1d00 */
[----:B0-----:R-:W0:Y:S01]  /*2050*/  LDC.64 R24, c[0x0][0x2b8] ;  /* 0x0000ae00ff187b82 */ /* 0x001e220000000a00 */
[----:B-1----:R-:W-:-:S05]  /*2060*/  IMAD.WIDE.U32 R26, R198, 0x10, R26 ;  /* 0x00000010c61a7825 */ /* 0x002fca00078e001a */
[----:B------:R-:W2:Y:S01]  /*2070*/  LDG.E.128 R172, desc[UR4][R26.64] ;  /* 0x000000041aac7981 */ /* 0x000ea2000c1e1d00 */
[----:B0-----:R-:W-:-:S06]  /*2080*/  IMAD.WIDE.U32 R24, R186, 0x10, R24 ;  /* 0x00000010ba187825 */ /* 0x001fcc00078e0018 */
[----:B------:R-:W3:Y:S01]  /*2090*/  LDG.E.128 R24, desc[UR4][R24.64] ;  /* 0x0000000418187981 */ /* 0x000ee2000c1e1d00 */
[----:B----4-:R-:W-:-:S05]  /*20a0*/  IMAD.WIDE.U32 R176, R187, 0x4, R176 ;  /* 0x00000004bbb07825 */ /* 0x010fca00078e00b0 */
[----:B------:R1:W5:Y:S01]  /*20b0*/  LDG.E R7, desc[UR4][R176.64] ;  /* 0x00000004b0077981 */ /* 0x000362000c1e1900 */
[----:B------:R-:W-:-:S04]  /*20c0*/  ISETP.NE.AND P5, PT, R179, RZ, PT ;  /* 0x000000ffb300720c */ /* 0x000fc80003fa5270 */
[----:B------:R-:W-:Y:S01]  /*20d0*/  FSEL R178, R190, RZ, !P5 ;  /* 0x000000ffbeb27208 */ /* 0x000fe20006800000 */
[----:B------:R-:W-:Y:S01]  /*20e0*/  VIADD R198, R198, 0x20 ;  /* 0x00000020c6c67836 */ /* 0x000fe20000000000 */
[----:B------:R-:W-:Y:S02]  /*20f0*/  IADD3 R187, R187, 0x20, RZ ;  /* 0x00000020bbbb7810 */ /* 0x000fe40007ffe0ff */
[----:B------:R-:W-:Y:S01]  /*2100*/  IADD3 R186, R186, 0x20, RZ ;  /* 0x00000020baba7810 */ /* 0x000fe20007ffe0ff */
[C---:B--2---:R-:W-:Y:S01]  /*2110*/  FADD.FTZ R172, -R178.reuse, R172 ;  /* 0x000000acb2ac7221 */ /* 0x044fe20000010100 */
[C---:B------:R-:W-:Y:S01]  /*2120*/  FADD.FTZ R173, -R178.reuse, R173 ;  /* 0x000000adb2ad7221 */ /* 0x040fe20000010100 */
[----:B------:R-:W-:Y:S02]  /*2130*/  FADD.FTZ R174, -R178, R174 ;  /* 0x000000aeb2ae7221 */ /* 0x000fe40000010100 */
[C---:B------:R-:W-:Y:S01]  /*2140*/  FMUL.FTZ R200, R13.reuse, R172 ;  /* 0x000000ac0dc87220 */ /* 0x040fe20000410000 */
[----:B------:R-:W-:Y:S01]  /*2150*/  FMUL.FTZ R199, R13, R173 ;  /* 0x000000ad0dc77220 */ /* 0x000fe20000410000 */
[----:B---3--:R-:W-:-:S02]  /*2160*/  FADD.FTZ R92, R92, R24 ;  /* 0x000000185c5c7221 */ /* 0x008fc40000010000 */
[----:B------:R-:W-:Y:S01]  /*2170*/  FFMA.FTZ R56, R24, R200, R56 ;  /* 0x000000c818387223 */ /* 0x000fe20000010038 */
        /* <DEDUP_REMOVED lines=20> */
[----:B-1----:R-:W-:-:S07]  /*22c0*/  FFMA.FTZ R188, R222, R214, R26 ;  /* 0x000000d6debc7223 */ /* 0x002fce000001001a */
.L_x_16005:
[----:B------:R-:W-:Y:S05]  /*22d0*/  BSYNC B2 ;  /* 0x0000000000027941 */ /* 0x000fea0003800000 */
.L_x_16004:
        /* <DEDUP_REMOVED lines=14> */
[----:B----4-:R-:W-:Y:S01]  /*23c0*/  IMAD.WIDE.U32 R172, R198, 0x10, R172 ;  /* 0x00000010c6ac7825 */ /* 0x010fe200078e00ac */
[----:B0-----:R-:W-:-:S05]  /*23d0*/  ISETP.NE.AND P5, PT, R179, RZ, PT ;  /* 0x000000ffb300720c */ /* 0x001fca0003fa5270 */
[----:B------:R-:W4:Y:S01]  /*23e0*/  LDG.E.128 R172, desc[UR4][R172.64] ;  /* 0x00000004acac7981 */ /* 0x000f22000c1e1d00 */
[----:B-1----:R-:W-:-:S05]  /*23f0*/  IMAD.WIDE.U32 R26, R186, 0x10, R26 ;  /* 0x00000010ba1a7825 */ /* 0x002fca00078e001a */
[----:B------:R0:W2:Y:S02]  /*2400*/  LDG.E.128 R176, desc[UR4][R26.64] ;  /* 0x000000041ab07981 */ /* 0x0000a4000c1e1d00 */
[----:B0-----:R-:W0:Y:S01]  /*2410*/  LDC.64 R26, c[0x0][0x240] ;  /* 0x00009000ff1a7b82 */ /* 0x001e220000000a00 */
[----:B------:R-:W-:Y:S01]  /*2420*/  FSEL R25, R190, RZ, !P5 ;  /* 0x000000ffbe197208 */ /* 0x000fe20006800000 */
[----:B0-----:R-:W-:-:S05]  /*2430*/  IMAD.WIDE.U32 R26, R187, 0x4, R26 ;  /* 0x00000004bb1a7825 */ /* 0x001fca00078e001a */
[----:B------:R4:W5:Y:S01]  /*2440*/  LDG.E R6, desc[UR4][R26.64] ;  /* 0x000000041a067981 */ /* 0x000962000c1e1900 */
        /* <DEDUP_REMOVED lines=8> */
[----:B------:R-:W-:Y:S01]  /*24d0*/  FMUL.FTZ R196, R13, R173 ;  /* 0x000000ad0dc47220 */ /* 0x000fe20000410000 */
[----:B--2---:R-:W-:Y:S01]  /*24e0*/  FMUL.FTZ R250, R180, R176 ;  /* 0x000000b0b4fa7220 */ /* 0x004fe20000410000 */
[----:B---3--:R-:W-:Y:S01]  /*24f0*/  FMUL.FTZ R240, R230, R177 ;  /* 0x000000b1e6f07220 */ /* 0x008fe20000410000 */
        /* <DEDUP_REMOVED lines=20> */
.L_x_16007:
[----:B------:R-:W-:Y:S05]  /*2640*/  BSYNC B2 ;  /* 0x0000000000027941 */ /* 0x000fea0003800000 */
.L_x_16006:
        /* <DEDUP_REMOVED lines=12> */
[----:B-1----:R-:W-:-:S05]  /*2710*/  @P5 IMAD.WIDE.U32 R26, R198, 0x10, R26 ;  /* 0x00000010c61a5825 */ /* 0x002fca00078e001a */
[----:B------:R1:W5:Y:S02]  /*2720*/  @P5 LDG.E.128 R136, desc[UR4][R26.64] ;  /* 0x000000041a885981 */ /* 0x000364000c1e1d00 */
[----:B-1----:R-:W1:Y:S01]  /*2730*/  LDC.64 R26, c[0x0][0x2b8] ;  /* 0x0000ae00ff1a7b82 */ /* 0x002e620000000a00 */
[----:B----4-:R-:W-:-:S06]  /*2740*/  IMAD.WIDE.U32 R172, R198, 0x10, R172 ;  /* 0x00000010c6ac7825 */ /* 0x010fcc00078e00ac */
[----:B------:R-:W4:Y:S01]  /*2750*/  LDG.E.128 R172, desc[UR4][R172.64] ;  /* 0x00000004acac7981 */ /* 0x000f22000c1e1d00 */
[----:B-1----:R-:W-:-:S05]  /*2760*/  IMAD.WIDE.U32 R26, R186, 0x10, R26 ;  /* 0x00000010ba1a7825 */ /* 0x002fca00078e001a */
[----:B0-----:R0:W2:Y:S02]  /*2770*/  LDG.E.128 R176, desc[UR4][R26.64] ;  /* 0x000000041ab07981 */ /* 0x0010a4000c1e1d00 */
[----:B0-----:R-:W0:Y:S01]  /*2780*/  LDC.64 R26, c[0x0][0x240] ;  /* 0x00009000ff1a7b82 */ /* 0x001e220000000a00 */
[----:B------:R-:W-:-:S04]  /*2790*/  ISETP.NE.AND P5, PT, R25, RZ, PT ;  /* 0x000000ff1900720c */ /* 0x000fc80003fa5270 */
[----:B------:R-:W-:Y:S01]  /*27a0*/  FSEL R25, R190, RZ, !P5 ;  /* 0x000000ffbe197208 */ /* 0x000fe20006800000 */
[----:B0-----:R-:W-:-:S05]  /*27b0*/  IMAD.WIDE.U32 R26, R187, 0x4, R26 ;  /* 0x00000004bb1a7825 */ /* 0x001fca00078e001a */
[----:B------:R4:W5:Y:S01]  /*27c0*/  LDG.E R5, desc[UR4][R26.64] ;  /* 0x000000041a057981 */ /* 0x000962000c1e1900 */
        /* <DEDUP_REMOVED lines=31> */
.L_x_16009:
[----:B------:R-:W-:Y:S05]  /*29c0*/  BSYNC B2 ;  /* 0x0000000000027941 */ /* 0x000fea0003800000 */
.L_x_16008:
[----:B------:R-:W-:Y:S04]  /*29d0*/  BSSY B2, `(.L_x_16010) ;  /* 0x0000032000027945 */ /* 0x000fe80003800000 */
[----:B------:R-:W-:Y:S05]  /*29e0*/  @!P0 BRA `(.L_x_16011) ;  /* 0x0000000000c08947 */ /* 0x000fea0003800000 */
[----:B------:R-:W1:Y:S01]  /*29f0*/  LDC.64 R26, c[0x0][0x2c8] ;  /* 0x0000b200ff1a7b82 */ /* 0x000e620000000a00 */
[----:B------:R-:W-:-:S04]  /*2a00*/  ISETP.NE.U32.AND P5, PT, RZ, UR8, PT ;  /* 0x00000008ff007c0c */ /* 0x000fc8000bfa5070 */
[----:B------:R-:W-:-:S03]  /*2a10*/  ISETP.NE.AND.EX P5, PT, RZ, UR9, PT, P5 ;  /* 0x00000009ff007c0c */ /* 0x000fc6000bfa5350 */
[----:B------:R-:W2:Y:S08]  /*2a20*/  LDC.64 R172, c[0x0][0x238] ;  /* 0x00008e00ffac7b82 */ /* 0x000eb00000000a00 */
[----:B------:R-:W3:Y:S02]  /*2a30*/  LDC.U8 R25, c[0x0][0x2a0] ;  /* 0x0000a800ff197b82 */ /* 0x000ee40000000000 */
[----:B-1----:R-:W-:-:S05]  /*2a40*/  @P5 IMAD.WIDE.U32 R26, R198, 0x10, R26 ;  /* 0x00000010c61a5825 */ /* 0x002fca00078e001a */
[----:B------:R1:W5:Y:S01]  /*2a50*/  @P5 LDG.E.128 R140, desc[UR4][R26.64] ;  /* 0x000000041a8c5981 */ /* 0x000362000c1e1d00 */
[----:B--2---:R-:W-:-:S06]  /*2a60*/  IMAD.WIDE.U32 R172, R198, 0x10, R172 ;  /* 0x00000010c6ac7825 */ /* 0x004fcc00078e00ac */
[----:B------:R-:W2:Y:S01]  /*2a70*/  LDG.E.128 R172, desc[UR4][R172.64] ;  /* 0x00000004acac7981 */ /* 0x000ea2000c1e1d00 */
[----:B-1----:R-:W1:Y:S01]  /*2a80*/  LDC.64 R26, c[0x0][0x2b8] ;  /* 0x0000ae00ff1a7b82 */ /* 0x002e620000000a00 */
[----:B---3--:R-:W-:-:S04]  /*2a90*/  ISETP.NE.AND P5, PT, R25, RZ, PT ;  /* 0x000000ff1900720c */ /* 0x008fc80003fa5270 */
[----:B------:R-:W-:Y:S01]  /*2aa0*/  FSEL R25, R190, RZ, !P5 ;  /* 0x000000ffbe197208 */ /* 0x000fe20006800000 */
[----:B-1----:R-:W-:-:S05]  /*2ab0*/  IMAD.WIDE.U32 R26, R186, 0x10, R26 ;  /* 0x00000010ba1a7825 */ /* 0x002fca00078e001a */
[----:B0-----:R0:W3:Y:S02]  /*2ac0*/  LDG.E.128 R176, desc[UR4][R26.64] ;  /* 0x000000041ab07981 */ /* 0x0010e4000c1e1d00 */
[----:B0-----:R-:W0:Y:S02]  /*2ad0*/  LDC.64 R26, c[0x0][0x240] ;  /* 0x00009000ff1a7b82 */ /* 0x001e240000000a00 */
        /* <DEDUP_REMOVED lines=33> */
.L_x_16011:
[----:B------:R-:W-:Y:S05]  /*2cf0*/  BSYNC B2 ;  /* 0x0000000000027941 */ /* 0x000fea0003800000 */
.L_x_16010:
        /* <DEDUP_REMOVED lines=9> */
[----:B--2---:R-:W-:-:S05]  /*2d90*/  IMAD.WIDE.U32 R172, R198, 0x10, R172 ;  /* 0x00000010c6ac7825 */ /* 0x004fca00078e00ac */
[----:B0-----:R-:W2:Y:S01]  /*2da0*/  LDG.E.128 R176, desc[UR4][R172.64] ;  /* 0x00000004acb07981 */ /* 0x001ea2000c1e1d00 */
[----:B-1----:R-:W0:Y:S01]  /*2db0*/  LDC.64 R26, c[0x0][0x2b8] ;  /* 0x0000ae00ff1a7b82 */ /* 0x002e220000000a00 */
[----:B---3--:R-:W-:-:S04]  /*2dc0*/  ISETP.NE.AND P5, PT, R25, RZ, PT ;  /* 0x000000ff1900720c */ /* 0x008fc80003fa5270 */
[----:B------:R-:W-:Y:S01]  /*2dd0*/  FSEL R18, R190, RZ, !P5 ;  /* 0x000000ffbe127208 */ /* 0x000fe20006800000 */
[----:B0-----:R-:W-:-:S05]  /*2de0*/  IMAD.WIDE.U32 R26, R186, 0x10, R26 ;  /* 0x00000010ba1a7825 */ /* 0x001fca00078e001a */
[----:B------:R0:W3:Y:S02]  /*2df0*/  LDG.E.128 R172, desc[UR4][R26.64] ;  /* 0x000000041aac7981 */ /* 0x0000e4000c1e1d00 */
        /* <DEDUP_REMOVED lines=34> */
.L_x_16013:
[----:B------:R-:W-:Y:S05]  /*3020*/  BSYNC B2 ;  /* 0x0000000000027941 */ /* 0x000fea0003800000 */
.L_x_16012:
        /* <DEDUP_REMOVED lines=16> */
[----:B0-----:R-:W0:Y:S01]  /*3130*/  LDC.64 R26, c[0x0][0x240] ;  /* 0x00009000ff1a7b82 */ /* 0x001e220000000a00 */
[----:B------:R-:W-:Y:S01]  /*3140*/  IADD3 R186, R186, 0x20, RZ ;  /* 0x00000020baba7810 */ /* 0x000fe20007ffe0ff */
[----:B0-----:R-:W-:-:S05]  /*3150*/  IMAD.WIDE.U32 R26, R187, 0x4, R26 ;  /* 0x00000004bb1a7825 */ /* 0x001fca00078e001a */
[----:B------:R0:W5:Y:S01]  /*3160*/  LDG.E R2, desc[UR4][R26.64] ;  /* 0x000000041a027981 */ /* 0x000162000c1e1900 */
[----:B------:R-:W-:Y:S02]  /*3170*/  IADD3 R187, R187, 0x20, RZ ;  /* 0x00000020bbbb7810 */ /* 0x000fe40007ffe0ff */
[----:B------:R-:W-:Y:S01]  /*3180*/  IADD3 R198, R198, 0x20, RZ ;  /* 0x00000020c6c67810 */ /* 0x000fe20007ffe0ff */
[C---:B--2---:R-:W-:Y:S01]  /*3190*/  FADD.FTZ R20, -R19.reuse, R176 ;  /* 0x000000b013147221 */ /* 0x044fe20000010100 */
[C---:B0-----:R-:W-:Y:S01]  /*31a0*/  FADD.FTZ R27, -R19.reuse, R177 ;  /* 0x000000b1131b7221 */ /* 0x041fe20000010100 */
        /* <DEDUP_REMOVED lines=26> */
.L_x_16015:
[----:B------:R-:W-:Y:S05]  /*3350*/  BSYNC B2 ;  /* 0x0000000000027941 */ /* 0x000fea0003800000 */
.L_x_16014:
[----:B------:R-:W-:-:S13]  /*3360*/  LOP3.LUT P5, RZ, R11, 0x80, RZ, 0xc0, !PT ;  /* 0x000000800bff7812 */ /* 0x000fda00078ac0ff */
[----:B------:R-:W-:Y:S05]  /*3370*/  @!P5 BRA `(.L_x_15997) ;  /* 0x0000000000b4d947 */ /* 0x000fea0003800000 */
[----:B------:R-:W1:Y:S01]  /*3380*/  LDC.64 R172, c[0x0][0x238] ;  /* 0x00008e00ffac7b82 */ /* 0x000e620000000a00 */
[----:B------:R-:W-:-:S04]  /*3390*/  ISETP.NE.U32.AND P5, PT, RZ, UR8, PT ;  /* 0x00000008ff007c0c */ /* 0x000fc8000bfa5070 */
[----:B------:R-:W-:-:S03]  /*33a0*/  ISETP.NE.AND.EX P5, PT, RZ, UR9, PT, P5 ;  /* 0x00000009ff007c0c */ /* 0x000fc6000bfa5350 */
[----:B------:R-:W2:Y:S08]  /*33b0*/  LDC.64 R176, c[0x0][0x2b8] ;  /* 0x0000ae00ffb07b82 */ /* 0x000eb00000000a00 */
[----:B------:R-:W3:Y:S01]  /*33c0*/  LDC.64 R26, c[0x0][0x2c8] ;  /* 0x0000b200ff1a7b82 */ /* 0x000ee20000000a00 */
[----:B-1----:R-:W-:-:S07]  /*33d0*/  IMAD.WIDE.U32 R172, R198, 0x10, R172 ;  /* 0x00000010c6ac7825 */ /* 0x002fce00078e00ac */
[----:B------:R-:W1:Y:S01]  /*33e0*/  LDC.U8 R25, c[0x0][0x2a0] ;  /* 0x0000a800ff197b82 */ /* 0x000e620000000000 */
[----:B------:R-:W4:Y:S01]  /*33f0*/  LDG.E.128 R172, desc[UR4][R172.64] ;  /* 0x00000004acac7981 */ /* 0x000f22000c1e1d00 */
[----:B--2---:R-:W-:-:S06]  /*3400*/  IMAD.WIDE.U32 R176, R186, 0x10, R176 ;  /* 0x00000010bab07825 */ /* 0x004fcc00078e00b0 */
[----:B0-----:R-:W2:Y:S01]  /*3410*/  LDG.E.128 R176, desc[UR4][R176.64] ;  /* 0x00000004b0b07981 */ /* 0x001ea2000c1e1d00 */
[----:B---3--:R-:W-:-:S05]  /*3420*/  @P5 IMAD.WIDE.U32 R26, R198, 0x10, R26 ;  /* 0x00000010c61a5825 */ /* 0x008fca00078e001a */
[----:B------:R0:W5:Y:S01]  /*3430*/  @P5 LDG.E.128 R152, desc[UR4][R26.64] ;  /* 0x000000041a985981 */ /* 0x000162000c1e1d00 */
[----:B-1----:R-:W-:-:S04]  /*3440*/  ISETP.NE.AND P5, PT, R25, RZ, PT ;  /* 0x000000ff1900720c */ /* 0x002fc80003fa5270 */
[----:B------:R-:W-:Y:S01]  /*3450*/  FSEL R25, R190, RZ, !P5 ;  /* 0x000000ffbe197208 */ /* 0x000fe20006800000 */
[----:B0-----:R-:W0:Y:S02]  /*3460*/  LDC.64 R26, c[0x0][0x240] ;  /* 0x00009000ff1a7b82 */ /* 0x001e240000000a00 */
[----:B0-----:R-:W-:-:S05]  /*3470*/  IMAD.WIDE.U32 R26, R187, 0x4, R26 ;  /* 0x00000004bb1a7825 */ /* 0x001fca00078e001a */
[----:B------:R4:W5:Y:S02]  /*3480*/  LDG.E R0, desc[UR4][R26.64] ;  /* 0x000000041a007981 */ /* 0x000964000c1e1900 */
[C---:B----4-:R-:W-:Y:S01]  /*3490*/  FADD.FTZ R27, -R25.reuse, R172 ;  /* 0x000000ac191b7221 */ /* 0x050fe20000010100 */
[C---:B------:R-:W-:Y:S01]  /*34a0*/  FADD.FTZ R26, -R25.reuse, R174 ;  /* 0x000000ae191a7221 */ /* 0x040fe20000010100 */
[----:B------:R-:W-:Y:S02]  /*34b0*/  FADD.FTZ R173, -R25, R173 ;  /* 0x000000ad19ad7221 */ /* 0x000fe40000010100 */
[C---:B------:R-:W-:Y:S01]  /*34c0*/  FMUL.FTZ R209, R13.reuse, R27 ;  /* 0x0000001b0dd17220 */ /* 0x040fe20000410000 */
[C---:B------:R-:W-:Y:S01]  /*34d0*/  FMUL.FTZ R185, R13.reuse, R26 ;  /* 0x0000001a0db97220 */ /* 0x040fe20000410000 */
[----:B--2---:R-:W-:Y:S01]  /*34e0*/  FMUL.FTZ R245, R40, R176 ;  /* 0x000000b028f57220 */ /* 0x004fe20000410000 */
[----:B------:R-:W-:Y:S01]  /*34f0*/  FMUL.FTZ R203, R13, R173 ;  /* 0x000000ad0dcb7220 */ /* 0x000fe20000410000 */
[----:B------:R-:W-:-:S02]  /*3500*/  FMUL.FTZ R235, R41, R177 ;  /* 0x000000b129eb7220 */ /* 0x000fc40000410000 */
        /* <DEDUP_REMOVED lines=20> */
.L_x_15997:
[----:B------:R-:W-:Y:S05]  /*3650*/  BSYNC B1 ;  /* 0x0000000000017941 */ /* 0x000fea0003800000 */
.L_x_15977:
        /* <DEDUP_REMOVED lines=20> */
.L_x_16129:
[----:B------:R-:W-:Y:S01]  /*37a0*/  @P4 VIADD R12, R12, 0xffffffff ;  /* 0xffffffff0c0c4836 */ /* 0x000fe20000000000 */
[----:B------:R-:W-:Y:S01]  /*37b0*/  LOP3.LUT P5, RZ, R11, 0x40, RZ, 0xc0, !PT ;  /* 0x000000400bff7812 */ /* 0x000fe200078ac0ff */
[----:B0-234-:R-:W-:Y:S01]  /*37c0*/  FADD.FTZ R27, R174, R25 ;  /* 0x00000019ae1b7221 */ /* 0x01dfe20000010000 */
        /* <DEDUP_REMOVED lines=27> */
.L_x_16020:
[----:B------:R-:W-:Y:S05]  /*3980*/  BSYNC B2 ;  /* 0x0000000000027941 */ /* 0x000fea0003800000 */
.L_x_16019:
[----:B------:R-:W0:Y:S01]  /*3990*/  @P4 LDC.64 R174, c[0x0][0x298] ;  /* 0x0000a600ffae4b82 */ /* 0x000e220000000a00 */
[----:B------:R-:W-:Y:S01]  /*39a0*/  @P4 LOP3.LUT P6, RZ, R10, 0xff, RZ, 0xc0, !PT ;  /* 0x000000ff0aff4812 */ /* 0x000fe200078cc0ff */
[----:B------:R-:W-:Y:S06]  /*39b0*/  BSSY B2, `(.L_x_16021) ;  /* 0x0000016000027945 */ /* 0x000fec0003800000 */
[----:B------:R-:W1:Y:S01]  /*39c0*/  LDC.64 R172, c[0x0][0x308] ;  /* 0x0000c200ffac7b82 */ /* 0x000e620000000a00 */
[----:B0-----:R-:W-:-:S04]  /*39d0*/  @P4 FMUL.FTZ R175, R177, R175 ;  /* 0x000000afb1af4220 */ /* 0x001fc80000410000 */
[----:B------:R-:W-:Y:S01]  /*39e0*/  @P4 FMUL.FTZ R174, R175, R174 ;  /* 0x000000aeafae4220 */ /* 0x000fe20000410000 */
[----:B-1----:R-:W-:-:S04]  /*39f0*/  ISETP.NE.U32.AND P5, PT, R172, RZ, PT ;  /* 0x000000ffac00720c */ /* 0x002fc80003fa5070 */
[----:B------:R-:W-:Y:S02]  /*3a00*/  @P4 SEL R168, R174, RZ, P6 ;  /* 0x000000ffaea84207 */ /* 0x000fe40003000000 */
[----:B------:R-:W-:Y:S02]  /*3a10*/  @!P3 ISETP.NE.U32.AND P6, PT, R26, RZ, PT ;  /* 0x000000ff1a00b20c */ /* 0x000fe40003fc5070 */
[----:B------:R-:W-:Y:S02]  /*3a20*/  ISETP.NE.AND.EX P5, PT, R173, RZ, PT, P5 ;  /* 0x000000ffad00720c */ /* 0x000fe40003fa5350 */
[----:B------:R-:W-:Y:S02]  /*3a30*/  @!P3 ISETP.NE.AND.EX P6, PT, R27, RZ, PT, P6 ;  /* 0x000000ff1b00b20c */ /* 0x000fe40003fc5360 */
[----:B------:R-:W-:Y:S02]  /*3a40*/  SEL R164, R177, R164, P5 ;  /* 0x000000a4b1a47207 */ /* 0x000fe40002800000 */
[----:B------:R-:W-:Y:S01]  /*3a50*/  @!P3 FSEL R177, R117, RZ, P6 ;  /* 0x000000ff75b1b208 */ /* 0x000fe20003000000 */
[----:B------:R-:W-:Y:S08]  /*3a60*/  @!P3 BRA `(.L_x_16022) ;  /* 0x000000000028b947 */ /* 0x000ff00003800000 */
        /* <DEDUP_REMOVED lines=10> */
.L_x_16022:
[----:B------:R-:W-:Y:S05]  /*3b10*/  BSYNC B2 ;  /* 0x0000000000027941 */ /* 0x000fea0003800000 */
.L_x_16021:
[----:B------:R-:W0:Y:S01]  /*3b20*/  @P4 LDC.64 R174, c[0x0][0x298] ;  /* 0x0000a600ffae4b82 */ /* 0x000e220000000a00 */
[----:B------:R-:W-:Y:S01]  /*3b30*/  @P4 LOP3.LUT P6, RZ, R10, 0xff00, RZ, 0xc0, !PT ;  /* 0x0000ff000aff4812 */ /* 0x000fe200078cc0ff */
[----:B------:R-:W-:Y:S01]  /*3b40*/  BSSY B2, `(.L_x_16023) ;  /* 0x0000013000027945 */ /* 0x000fe20003800000 */
[C---:B------:R-:W-:Y:S01]  /*3b50*/  SEL R165, R177.reuse, R165, P5 ;  /* 0x000000a5b1a57207 */ /* 0x040fe20002800000 */
[----:B0-----:R-:W-:-:S04]  /*3b60*/  @P4 FMUL.FTZ R175, R177, R175 ;  /* 0x000000afb1af4220 */ /* 0x001fc80000410000 */
[----:B------:R-:W-:-:S05]  /*3b70*/  @P4 FMUL.FTZ R174, R175, R174 ;  /* 0x000000aeafae4220 */ /* 0x000fca0000410000 */
[----:B------:R-:W-:Y:S02]  /*3b80*/  @P4 SEL R169, R174, RZ, P6 ;  /* 0x000000ffaea94207 */ /* 0x000fe40003000000 */
[----:B------:R-:W-:-:S04]  /*3b90*/  @!P3 ISETP.NE.U32.AND P6, PT, R26, RZ, PT ;  /* 0x000000ff1a00b20c */ /* 0x000fc80003fc5070 */
[----:B------:R-:W-:-:S04]  /*3ba0*/  @!P3 ISETP.NE.AND.EX P6, PT, R27, RZ, PT, P6 ;  /* 0x000000ff1b00b20c */ /* 0x000fc80003fc5360 */
        /* <DEDUP_REMOVED lines=12> */
.L_x_16024:
[----:B------:R-:W-:Y:S05]  /*3c70*/  BSYNC B2 ;  /* 0x0000000000027941 */ /* 0x000fea0003800000 */
.L_x_16023:
        /* <DEDUP_REMOVED lines=11> */
[----:B------:R-:W2:Y:S01]  /*3d30*/  LDL R178, [R1+0x4] ;  /* 0x0000040001b27983 */ /* 0x000ea20000100800 */
        /* <DEDUP_REMOVED lines=11> */
.L_x_16026:
[----:B------:R-:W-:Y:S05]  /*3df0*/  BSYNC B2 ;  /* 0x0000000000027941 */ /* 0x000fea0003800000 */
.L_x_16025:
[----:B------:R-:W-:Y:S02]  /*3e00*/  SEL R167, R174, R167, P5 ;  /* 0x000000a7aea77207 */ /* 0x000fe40002800000 */
[----:B------:R-:W-:-:S04]  /*3e10*/  ISETP.NE.U32.AND P5, PT, R172, RZ, PT ;  /* 0x000000ffac00720c */ /* 0x000fc80003fa5070 */
[----:B------:R-:W-:-:S13]  /*3e20*/  ISETP.NE.AND.EX P5, PT, R173, RZ, PT, P5 ;  /* 0x000000ffad00720c */ /* 0x000fda0003fa5350 */
[----:B------:R-:W0:Y:S02]  /*3e30*/  @P5 LDC.64 R26, c[0x0][0x308] ;  /* 0x0000c200ff1a5b82 */ /* 0x000e240000000a00 */
[----:B0-----:R-:W-:-:S04]  /*3e40*/  @P5 IMAD.WIDE.U32 R26, R17, 0x10, R26 ;  /* 0x00000010111a5825 */ /* 0x001fc800078e001a */
[----:B------:R-:W-:Y:S01]  /*3e50*/  VIADD R17, R17, 0x20 ;  /* 0x0000002011117836 */ /* 0x000fe20000000000 */
[----:B------:R0:W-:Y:S01]  /*3e60*/  @P5 STG.E.128 desc[UR4][R26.64], R164 ;  /* 0x000000a41a005986 */ /* 0x0001e2000c101d04 */
[----:B------:R-:W-:Y:S01]  /*3e70*/  @P4 LOP3.LUT P5, RZ, R10, 0xff000000, RZ, 0xc0, !PT ;  /* 0xff0000000aff4812 */ /* 0x000fe200078ac0ff */
[----:B0-----:R-:W0:Y:S02]  /*3e80*/  @P4 LDC.64 R26, c[0x0][0x298] ;  /* 0x0000a600ff1a4b82 */ /* 0x001e240000000a00 */
[----:B0-----:R-:W-:-:S04]  /*3e90*/  @P4 FMUL.FTZ R27, R174, R27 ;  /* 0x0000001bae1b4220 */ /* 0x001fc80000410000 */
[----:B------:R-:W-:-:S05]  /*3ea0*/  @P4 FMUL.FTZ R26, R27, R26 ;  /* 0x0000001a1b1a4220 */ /* 0x000fca0000410000 */
[----:B------:R-:W-:Y:S02]  /*3eb0*/  @P4 SEL R171, R26, RZ, P5 ;  /* 0x000000ff1aab4207 */ /* 0x000fe40002800000 */
[----:B------:R-:W0:Y:S02]  /*3ec0*/  @P4 LDC.64 R26, c[0x0][0x2f8] ;  /* 0x0000be00ff1a4b82 */ /* 0x000e240000000a00 */
[C---:B0-----:R-:W-:Y:S01]  /*3ed0*/  @P4 IMAD.WIDE.U32 R26, R12.reuse, 0x10, R26 ;  /* 0x000000100c1a4825 */ /* 0x041fe200078e001a */
[----:B------:R-:W-:-:S04]  /*3ee0*/  IADD3 R12, R12, 0x20, RZ ;  /* 0x000000200c0c7810 */ /* 0x000fc80007ffe0ff */
[----:B------:R0:W-:Y:S03]  /*3ef0*/  @P4 STG.E.128 desc[UR4][R26.64], R168 ;  /* 0x000000a81a004986 */ /* 0x0001e6000c101d04 */
.L_x_16018:
[----:B------:R-:W-:Y:S05]  /*3f00*/  BSYNC B1 ;  /* 0x0000000000017941 */ /* 0x000fea0003800000 */
.L_x_16017:
        /* <DEDUP_REMOVED lines=10> */
[----:B-----5:R-:W-:Y:S01]  /*3fb0*/  @!P3 FSEL R178, R120, RZ, P5 ;  /* 0x000000ff78b2b208 */ /* 0x020fe20002800000 */
[----:B------:R-:W-:Y:S08]  /*3fc0*/  @!P3 BRA `(.L_x_16030) ;  /* 0x000000000024b947 */ /* 0x000ff00003800000 */
[----:B------:R-:W2:Y:S01]  /*3fd0*/  LDL R173, [R1] ;  /* 0x0000000001ad7983 */ /* 0x000ea20000100800 */
        /* <DEDUP_REMOVED lines=8> */
.L_x_16030:
[----:B------:R-:W-:Y:S05]  /*4060*/  BSYNC B2 ;  /* 0x0000000000027941 */ /* 0x000fea0003800000 */
.L_x_16029:
        /* <DEDUP_REMOVED lines=20> */
.L_x_16032:
[----:B------:R-:W-:Y:S05]  /*41b0*/  BSYNC B2 ;  /* 0x0000000000027941 */ /* 0x000fea0003800000 */
.L_x_16031:
        /* <DEDUP_REMOVED lines=17> */
.L_x_16034:
[----:B------:R-:W-:Y:S05]  /*42d0*/  BSYNC B2 ;  /* 0x0000000000027941 */ /* 0x000fea0003800000 */
.L_x_16033:
        /* <DEDUP_REMOVED lines=17> */
.L_x_16036:
[----:B------:R-:W-:Y:S05]  /*43f0*/  BSYNC B2 ;  /* 0x0000000000027941 */ /* 0x000fea0003800000 */
.L_x_16035:
[----:B------:R-:W-:Y:S02]  /*4400*/  SEL R167, R174, R167, P5 ;  /* 0x000000a7aea77207 */ /* 0x000fe40002800000 */
[----:B------:R-:W-:-:S04]  /*4410*/  ISETP.NE.U32.AND P5, PT, R172, RZ, PT ;  /* 0x000000ffac00720c */ /* 0x000fc80003fa5070 */
[----:B------:R-:W-:-:S13]  /*4420*/  ISETP.NE.AND.EX P5, PT, R173, RZ, PT, P5 ;  /* 0x000000ffad00720c */ /* 0x000fda0003fa5350 */
[----:B------:R-:W0:Y:S02]  /*4430*/  @P5 LDC.64 R26, c[0x0][0x308] ;  /* 0x0000c200ff1a5b82 */ /* 0x000e240000000a00 */
[C---:B0-----:R-:W-:Y:S01]  /*4440*/  @P5 IMAD.WIDE.U32 R26, R17.reuse, 0x10, R26 ;  /* 0x00000010111a5825 */ /* 0x041fe200078e001a */
[----:B------:R-:W-:-:S04]  /*4450*/  IADD3 R17, R17, 0x20, RZ ;  /* 0x0000002011117810 */ /* 0x000fc80007ffe0ff */
[----:B------:R0:W-:Y:S01]  /*4460*/  @P5 STG.E.128 desc[UR4][R26.64], R164 ;  /* 0x000000a41a005986 */ /* 0x0001e2000c101d04 */
[----:B------:R-:W-:Y:S01]  /*4470*/  @P4 LOP3.LUT P5, RZ, R9, 0xff000000, RZ, 0xc0, !PT ;  /* 0xff00000009ff4812 */ /* 0x000fe200078ac0ff */
[----:B0-----:R-:W0:Y:S02]  /*4480*/  @P4 LDC.64 R26, c[0x0][0x298] ;  /* 0x0000a600ff1a4b82 */ /* 0x001e240000000a00 */
[----:B0-----:R-:W-:-:S04]  /*4490*/  @P4 FMUL.FTZ R27, R174, R27 ;  /* 0x0000001bae1b4220 */ /* 0x001fc80000410000 */
[----:B------:R-:W-:-:S05]  /*44a0*/  @P4 FMUL.FTZ R26, R27, R26 ;  /* 0x0000001a1b1a4220 */ /* 0x000fca0000410000 */
[----:B------:R-:W-:Y:S02]  /*44b0*/  @P4 SEL R171, R26, RZ, P5 ;  /* 0x000000ff1aab4207 */ /* 0x000fe40002800000 */
[----:B------:R-:W0:Y:S02]  /*44c0*/  @P4 LDC.64 R26, c[0x0][0x2f8] ;  /* 0x0000be00ff1a4b82 */ /* 0x000e240000000a00 */
[----:B0-----:R-:W-:-:S04]  /*44d0*/  @P4 IMAD.WIDE.U32 R26, R12, 0x10, R26 ;  /* 0x000000100c1a4825 */ /* 0x001fc800078e001a */
[----:B------:R-:W-:Y:S01]  /*44e0*/  VIADD R12, R12, 0x20 ;  /* 0x000000200c0c7836 */ /* 0x000fe20000000000 */
[----:B------:R1:W-:Y:S06]  /*44f0*/  @P4 STG.E.128 desc[UR4][R26.64], R168 ;  /* 0x000000a81a004986 */ /* 0x0003ec000c101d04 */
.L_x_16028:
[----:B------:R-:W-:Y:S05]  /*4500*/  BSYNC B1 ;  /* 0x0000000000017941 */ /* 0x000fea0003800000 */
.L_x_16027:
        /* <DEDUP_REMOVED lines=20> */
.L_x_16040:
[----:B------:R-:W-:Y:S05]  /*4650*/  BSYNC B2 ;  /* 0x0000000000027941 */ /* 0x000fea0003800000 */
.L_x_16039:
        /* <DEDUP_REMOVED lines=20> */
.L_x_16042:
[----:B------:R-:W-:Y:S05]  /*47a0*/  BSYNC B2 ;  /* 0x0000000000027941 */ /* 0x000fea0003800000 */
.L_x_16041:
        /* <DEDUP_REMOVED lines=17> */
.L_x_16044:
[----:B------:R-:W-:Y:S05]  /*48c0*/  BSYNC B2 ;  /* 0x0000000000027941 */ /* 0x000fea0003800000 */
.L_x_16043:
        /* <DEDUP_REMOVED lines=17> */
.L_x_16046:
[----:B------:R-:W-:Y:S05]  /*49e0*/  BSYNC B2 ;  /* 0x0000000000027941 */ /* 0x000fea0003800000 */
.L_x_16045:
        /* <DEDUP_REMOVED lines=16> */
.L_x_16038:
[----:B------:R-:W-:Y:S05]  /*4af0*/  BSYNC B1 ;  /* 0x0000000000017941 */ /* 0x000fea0003800000 */
.L_x_16037:
        /* <DEDUP_REMOVED lines=20> */
.L_x_16050:
[----:B------:R-:W-:Y:S05]  /*4c40*/  BSYNC B2 ;  /* 0x0000000000027941 */ /* 0x000fea0003800000 */
.L_x_16049:
        /* <DEDUP_REMOVED lines=20> */
.L_x_16052:
[----:B------:R-:W-:Y:S05]  /*4d90*/  BSYNC B2 ;  /* 0x0000000000027941 */ /* 0x000fea0003800000 */
.L_x_16051:
        /* <DEDUP_REMOVED lines=17> */
.L_x_16054:
[----:B------:R-:W-:Y:S05]  /*4eb0*/  BSYNC B2 ;  /* 0x0000000000027941 */ /* 0x000fea0003800000 */
.L_x_16053:
        /* <DEDUP_REMOVED lines=17> */
.L_x_16056:
[----:B------:R-:W-:Y:S05]  /*4fd0*/  BSYNC B2 ;  /* 0x0000000000027941 */ /* 0x000fea0003800000 */
.L_x_16055:
        /* <DEDUP_REMOVED lines=16> */
.L_x_16048:
[----:B------:R-:W-:Y:S05]  /*50e0*/  BSYNC B1 ;  /* 0x0000000000017941 */ /* 0x000fea0003800000 */
.L_x_16047:
        /* <DEDUP_REMOVED lines=20> */
.L_x_16060:
[----:B------:R-:W-:Y:S05]  /*5230*/  BSYNC B2 ;  /* 0x0000000000027941 */ /* 0x000fea0003800000 */
.L_x_16059:
        /* <DEDUP_REMOVED lines=20> */
.L_x_16062:
[----:B------:R-:W-:Y:S05]  /*5380*/  BSYNC B2 ;  /* 0x0000000000027941 */ /* 0x000fea0003800000 */
.L_x_16061:
        /* <DEDUP_REMOVED lines=17> */
.L_x_16064:
[----:B------:R-:W-:Y:S05]  /*54a0*/  BSYNC B2 ;  /* 0x0000000000027941 */ /* 0x000fea0003800000 */
.L_x_16063:
        /* <DEDUP_REMOVED lines=17> */
.L_x_16066:
[----:B------:R-:W-:Y:S05]  /*55c0*/  BSYNC B2 ;  /* 0x0000000000027941 */ /* 0x000fea0003800000 */
.L_x_16065:
        /* <DEDUP_REMOVED lines=16> */
.L_x_16058:
[----:B------:R-:W-:Y:S05]  /*56d0*/  BSYNC B1 ;  /* 0x0000000000017941 */ /* 0x000fea0003800000 */
.L_x_16057:
        /* <DEDUP_REMOVED lines=20> */
.L_x_16070:
[----:B------:R-:W-:Y:S05]  /*5820*/  BSYNC B2 ;  /* 0x0000000000027941 */ /* 0x000fea0003800000 */
.L_x_16069:
        /* <DEDUP_REMOVED lines=20> */
.L_x_16072:
[----:B------:R-:W-:Y:S05]  /*5970*/  BSYNC B2 ;  /* 0x0000000000027941 */ /* 0x000fea0003800000 */
.L_x_16071:
        /* <DEDUP_REMOVED lines=17> */
.L_x_16074:
[----:B------:R-:W-:Y:S05]  /*5a90*/  BSYNC B2 ;  /* 0x0000000000027941 */ /* 0x000fea0003800000 */
.L_x_16073:
        /* <DEDUP_REMOVED lines=17> */
.L_x_16076:
[----:B------:R-:W-:Y:S05]  /*5bb0*/  BSYNC B2 ;  /* 0x0000000000027941 */ /* 0x000fea0003800000 */
.L_x_16075:
        /* <DEDUP_REMOVED lines=16> */
.L_x_16068:
[----:B------:R-:W-:Y:S05]  /*5cc0*/  BSYNC B1 ;  /* 0x0000000000017941 */ /* 0x000fea0003800000 */
.L_x_16067:
        /* <DEDUP_REMOVED lines=19> */
.L_x_16080:
[----:B------:R-:W-:Y:S05]  /*5e00*/  BSYNC B2 ;  /* 0x0000000000027941 */ /* 0x000fea0003800000 */
.L_x_16079:
        /* <DEDUP_REMOVED lines=20> */
.L_x_16082:
[----:B------:R-:W-:Y:S05]  /*5f50*/  BSYNC B2 ;  /* 0x0000000000027941 */ /* 0x000fea0003800000 */
.L_x_16081:
        /* <DEDUP_REMOVED lines=17> */
.L_x_16084:
[----:B------:R-:W-:Y:S05]  /*6070*/  BSYNC B2 ;  /* 0x0000000000027941 */ /* 0x000fea0003800000 */
.L_x_16083:
        /* <DEDUP_REMOVED lines=17> */
.L_x_16086:
[----:B------:R-:W-:Y:S05]  /*6190*/  BSYNC B2 ;  /* 0x0000000000027941 */ /* 0x000fea0003800000 */
.L_x_16085:
        /* <DEDUP_REMOVED lines=16> */
.L_x_16078:
[----:B------:R-:W-:Y:S05]  /*62a0*/  BSYNC B1 ;  /* 0x0000000000017941 */ /* 0x000fea0003800000 */
.L_x_16077:
        /* <DEDUP_REMOVED lines=19> */
.L_x_16090:
[----:B------:R-:W-:Y:S05]  /*63e0*/  BSYNC B2 ;  /* 0x0000000000027941 */ /* 0x000fea0003800000 */
.L_x_16089:
        /* <DEDUP_REMOVED lines=20> */
.L_x_16092:
[----:B------:R-:W-:Y:S05]  /*6530*/  BSYNC B2 ;  /* 0x0000000000027941 */ /* 0x000fea0003800000 */
.L_x_16091:
        /* <DEDUP_REMOVED lines=17> */
.L_x_16094:
[----:B------:R-:W-:Y:S05]  /*6650*/  BSYNC B2 ;  /* 0x0000000000027941 */ /* 0x000fea0003800000 */
.L_x_16093:
        /* <DEDUP_REMOVED lines=17> */
.L_x_16096:
[----:B------:R-:W-:Y:S05]  /*6770*/  BSYNC B2 ;  /* 0x0000000000027941 */ /* 0x000fea0003800000 */
.L_x_16095:
        /* <DEDUP_REMOVED lines=16> */
.L_x_16088:
[----:B------:R-:W-:Y:S05]  /*6880*/  BSYNC B1 ;  /* 0x0000000000017941 */ /* 0x000fea0003800000 */
.L_x_16087:
        /* <DEDUP_REMOVED lines=19> */
.L_x_16100:
[----:B------:R-:W-:Y:S05]  /*69c0*/  BSYNC B2 ;  /* 0x0000000000027941 */ /* 0x000fea0003800000 */
.L_x_16099:
        /* <DEDUP_REMOVED lines=20> */
.L_x_16102:
[----:B------:R-:W-:Y:S05]  /*6b10*/  BSYNC B2 ;  /* 0x0000000000027941 */ /* 0x000fea0003800000 */
.L_x_16101:
        /* <DEDUP_REMOVED lines=17> */
.L_x_16104:
[----:B------:R-:W-:Y:S05]  /*6c30*/  BSYNC B2 ;  /* 0x0000000000027941 */ /* 0x000fea0003800000 */
.L_x_16103:
        /* <DEDUP_REMOVED lines=17> */
.L_x_16106:
[----:B------:R-:W-:Y:S05]  /*6d50*/  BSYNC B2 ;  /* 0x0000000000027941 */ /* 0x000fea0003800000 */
.L_x_16105:
        /* <DEDUP_REMOVED lines=16> */
.L_x_16098:
[----:B------:R-:W-:Y:S05]  /*6e60*/  BSYNC B1 ;  /* 0x0000000000017941 */ /* 0x000fea0003800000 */
.L_x_16097:
        /* <DEDUP_REMOVED lines=20> */
.L_x_16110:
[----:B------:R-:W-:Y:S05]  /*6fb0*/  BSYNC B2 ;  /* 0x0000000000027941 */ /* 0x000fea0003800000 */
.L_x_16109:
        /* <DEDUP_REMOVED lines=20> */
.L_x_16112:
[----:B------:R-:W-:Y:S05]  /*7100*/  BSYNC B2 ;  /* 0x0000000000027941 */ /* 0x000fea0003800000 */
.L_x_16111:
        /* <DEDUP_REMOVED lines=17> */
.L_x_16114:
[----:B------:R-:W-:Y:S05]  /*7220*/  BSYNC B2 ;  /* 0x0000000000027941 */ /* 0x000fea0003800000 */
.L_x_16113:
        /* <DEDUP_REMOVED lines=17> */
.L_x_16116:
[----:B------:R-:W-:Y:S05]  /*7340*/  BSYNC B2 ;  /* 0x0000000000027941 */ /* 0x000fea0003800000 */
.L_x_16115:
[----:B------:R-:W-:Y:S02]  /*7350*/  ISETP.NE.U32.AND P3, PT, R172, RZ, PT ;  /* 0x000000ffac00720c */ /* 0x000fe40003f65070 */
[----:B------:R-:W-:Y:S02]  /*7360*/  SEL R167, R174, R167, P5 ;  /* 0x000000a7aea77207 */ /* 0x000fe40002800000 */
[----:B------:R-:W-:-:S13]  /*7370*/  ISETP.NE.AND.EX P3, PT, R173, RZ, PT, P3 ;  /* 0x000000ffad00720c */ /* 0x000fda0003f65330 */
[----:B------:R-:W0:Y:S02]  /*7380*/  @P3 LDC.64 R26, c[0x0][0x308] ;  /* 0x0000c200ff1a3b82 */ /* 0x000e240000000a00 */
[----:B0-----:R-:W-:-:S05]  /*7390*/  @P3 IMAD.WIDE.U32 R26, R17, 0x10, R26 ;  /* 0x00000010111a3825 */ /* 0x001fca00078e001a */
[----:B------:R0:W-:Y:S01]  /*73a0*/  @P3 STG.E.128 desc[UR4][R26.64], R164 ;  /* 0x000000a41a003986 */ /* 0x0001e2000c101d04 */
[----:B------:R-:W-:Y:S01]  /*73b0*/  @P4 LOP3.LUT P3, RZ, R0, 0xff000000, RZ, 0xc0, !PT ;  /* 0xff00000000ff4812 */ /* 0x000fe2000786c0ff */
[----:B0-----:R-:W0:Y:S02]  /*73c0*/  @P4 LDC.64 R26, c[0x0][0x298] ;  /* 0x0000a600ff1a4b82 */ /* 0x001e240000000a00 */
[----:B0-----:R-:W-:-:S04]  /*73d0*/  @P4 FMUL.FTZ R13, R174, R27 ;  /* 0x0000001bae0d4220 */ /* 0x001fc80000410000 */
[----:B------:R-:W-:Y:S02]  /*73e0*/  @P4 FMUL.FTZ R13, R13, R26 ;  /* 0x0000001a0d0d4220 */ /* 0x000fe40000410000 */
[----:B------:R-:W0:Y:S03]  /*73f0*/  @P4 LDC.64 R26, c[0x0][0x2f8] ;  /* 0x0000be00ff1a4b82 */ /* 0x000e260000000a00 */
[----:B------:R-:W-:Y:S01]  /*7400*/  @P4 SEL R171, R13, RZ, P3 ;  /* 0x000000ff0dab4207 */ /* 0x000fe20001800000 */
[----:B0-----:R-:W-:-:S05]  /*7410*/  @P4 IMAD.WIDE.U32 R12, R12, 0x10, R26 ;  /* 0x000000100c0c4825 */ /* 0x001fca00078e001a */
[----:B------:R0:W-:Y:S02]  /*7420*/  @P4 STG.E.128 desc[UR4][R12.64], R168 ;  /* 0x000000a80c004986 */ /* 0x0001e4000c101d04 */
.L_x_16108:
[----:B------:R-:W-:Y:S05]  /*7430*/  BSYNC B1 ;  /* 0x0000000000017941 */ /* 0x000fea0003800000 */
.L_x_16107:
[----:B0-----:R-:W0:Y:S02]  /*7440*/  LDC.64 R12, c[0x0][0x210] ;  /* 0x00008400ff0c7b82 */ /* 0x001e240000000a00 */
[----:B0-----:R-:W-:-:S05]  /*7450*/  IMAD R14, R12, 0x4, R14 ;  /* 0x000000040c0e7824 */ /* 0x001fca00078e020e */
[----:B------:R-:W-:-:S13]  /*7460*/  ISETP.GE.AND P3, PT, R14, R13, PT ;  /* 0x0000000d0e00720c */ /* 0x000fda0003f66270 */
[----:B------:R-:W-:Y:S05]  /*7470*/  @!P3 BRA `(.L_x_16117) ;  /* 0xffffff94005cb947 */ /* 0x000fea000383ffff */
.L_x_15976:
[----:B------:R-:W-:Y:S05]  /*7480*/  BSYNC B0 ;  /* 0x0000000000007941 */ /* 0x000fea0003800000 */
.L_x_15975:
[----:B------:R-:W0:Y:S01]  /*7490*/  S2R R172, SR_TID.X ;  /* 0x0000000000ac7919 */ /* 0x000e220000002100 */
[----:B-----5:R-:W-:Y:S01]  /*74a0*/  MOV R0, 0x400 ;  /* 0x0000040000007802 */ /* 0x020fe20000000f00 */
        /* <DEDUP_REMOVED lines=97> */
[----:B------:R1:W-:Y:S01]  /*7ac0*/  STS.128 [R15], R44 ;  /* 0x0000002c0f007388 */ /* 0x0003e20000000c00 */
[----:B----4-:R-:W-:-:S03]  /*7ad0*/  FADD.FTZ R9, R9, R36 ;  /* 0x0000002409097221 */ /* 0x010fc60000010000 */
[----:B------:R2:W-:Y:S01]  /*7ae0*/  STS.128 [R15+0x200], R48 ;  /* 0x000200300f007388 */ /* 0x0005e20000000c00 */
[----:B0-----:R-:W-:-:S03]  /*7af0*/  FADD.FTZ R81, R10, R81 ;  /* 0x000000510a517221 */ /* 0x001fc60000010000 */
[----:B------:R-:W-:Y:S01]  /*7b00*/  STS.128 [R15+0x400], R52 ;  /* 0x000400340f007388 */ /* 0x000fe20000000c00 */
[----:B------:R-:W-:-:S03]  /*7b10*/  FADD.FTZ R11, R11, R38 ;  /* 0x000000260b0b7221 */ /* 0x000fc60000010000 */
[----:B------:R-:W-:Y:S01]  /*7b20*/  STS.128 [R15+0x600], R56 ;  /* 0x000600380f007388 */ /* 0x000fe20000000c00 */
[----:B------:R-:W-:-:S03]  /*7b30*/  FADD.FTZ R83, R12, R83 ;  /* 0x000000530c537221 */ /* 0x000fc60000010000 */
[----:B------:R-:W-:Y:S01]  /*7b40*/  STS.128 [R15+0x800], R60 ;  /* 0x0008003c0f007388 */ /* 0x000fe20000000c00 */
[----:B-1----:R-:W-:-:S03]  /*7b50*/  IADD3 R44, R16, 0x7f, -R172 ;  /* 0x0000007f102c7810 */ /* 0x002fc60007ffe8ac */
[----:B------:R-:W-:Y:S01]  /*7b60*/  STS.128 [R15+0xa00], R160 ;  /* 0x000a00a00f007388 */ /* 0x000fe20000000c00 */
[----:B--2---:R-:W-:Y:S01]  /*7b70*/  IMAD R48, R85, R16, RZ ;  /* 0x0000001055307224 */ /* 0x004fe200078e02ff */
[C---:B------:R-:W-:Y:S02]  /*7b80*/  ISETP.GE.U32.AND P5, PT, R44.reuse, 0x180, PT ;  /* 0x000001802c00780c */ /* 0x040fe40003fa6070 */
[----:B------:R-:W-:Y:S01]  /*7b90*/  STS.128 [R15+0xc00], R64 ;  /* 0x000c00400f007388 */ /* 0x000fe20000000c00 */
[----:B------:R-:W-:Y:S02]  /*7ba0*/  ISETP.GE.U32.AND P4, PT, R44, 0x280, PT ;  /* 0x000002802c00780c */ /* 0x000fe40003f86070 */
[----:B------:R-:W-:Y:S01]  /*7bb0*/  IADD3 R48, P0, R48, R172, RZ ;  /* 0x000000ac30307210 */ /* 0x000fe20007f1e0ff */
[----:B------:R-:W-:Y:S03]  /*7bc0*/  STS.128 [R15+0xe00], R68 ;  /* 0x000e00440f007388 */ /* 0x000fe60000000c00 */
[----:B------:R-:W-:Y:S01]  /*7bd0*/  IADD3.X R13, RZ, RZ, RZ, P0, !PT ;  /* 0x000000ffff0d7210 */ /* 0x000fe200007fe4ff */
[----:B------:R-:W-:Y:S01]  /*7be0*/  STS.128 [R15+0x1000], R72 ;  /* 0x001000480f007388 */ /* 0x000fe20000000c00 */
[----:B------:R-:W-:-:S02]  /*7bf0*/  LOP3.LUT P0, RZ, R44, 0xffffff80, RZ, 0xc0, !PT ;  /* 0xffffff802cff7812 */ /* 0x000fc4000780c0ff */
[----:B------:R-:W-:Y:S01]  /*7c00*/  SHF.L.U64.HI R46, R48, 0x2, R13 ;  /* 0x00000002302e7819 */ /* 0x000fe2000001020d */
[----:B------:R-:W-:Y:S01]  /*7c10*/  STS.128 [R15+0x1200], R76 ;  /* 0x0012004c0f007388 */ /* 0x000fe20000000c00 */
[----:B------:R-:W-:Y:S01]  /*7c20*/  FADD.FTZ R13, R3, R32 ;  /* 0x00000020030d7221 */ /* 0x000fe20000010000 */
        /* <DEDUP_REMOVED lines=38> */
[----:B------:R-:W-:Y:S01]  /*7e90*/  LDS R20, [R0+0x3200] ;  /* 0x0032000000147984 */ /* 0x000fe20000000800 */
[----:B------:R-:W-:Y:S01]  /*7ea0*/  FADD.FTZ R15, R5, R16 ;  /* 0x00000010050f7221 */ /* 0x000fe20000010000 */
[----:B--2---:R-:W-:Y:S01]  /*7eb0*/  @P0 MOV R2, R45 ;  /* 0x0000002d00020202 */ /* 0x004fe20000000f00 */
[----:B------:R-:W-:Y:S01]  /*7ec0*/  @P0 IMAD.MOV.U32 R3, RZ, RZ, R46 ;  /* 0x000000ffff030224 */ /* 0x000fe200078e002e */
[----:B------:R-:W-:Y:S01]  /*7ed0*/  @P0 IADD3 R45, P3, R45, 0x200, RZ ;  /* 0x000002002d2d0810 */ /* 0x000fe20007f7e0ff */
[----:B0-----:R-:W-:Y:S01]  /*7ee0*/  FADD.FTZ R14, R14, R51 ;  /* 0x000000330e0e7221 */ /* 0x001fe20000010000 */
[----:B------:R-:W-:Y:S02]  /*7ef0*/  LDS R22, [R0+0x4600] ;  /* 0x0046000000167984 */ /* 0x000fe40000000800 */
[----:B------:R-:W-:Y:S01]  /*7f00*/  @P0 IADD3.X R46, RZ, R46, RZ, P3, !PT ;  /* 0x0000002eff2e0210 */ /* 0x000fe20001ffe4ff */
[----:B-1----:R-:W-:Y:S01]  /*7f10*/  FADD.FTZ R25, R14, R25 ;  /* 0x000000190e197221 */ /* 0x002fe20000010000 */
[----:B------:R0:W-:Y:S01]  /*7f20*/  @P0 STG.E desc[UR4][R2.64], R37 ;  /* 0x0000002502000986 */ /* 0x0001e2000c101904 */
[----:B------:R-:W-:-:S02]  /*7f30*/  @P1 MOV R4, R45 ;  /* 0x0000002d00041202 */ /* 0x000fc40000000f00 */
[----:B------:R-:W-:Y:S01]  /*7f40*/  @P1 MOV R5, R46 ;  /* 0x0000002e00051202 */ /* 0x000fe20000000f00 */
[----:B------:R-:W1:Y:S01]  /*7f50*/  LDS R14, [R0+0x800] ;  /* 0x00080000000e7984 */ /* 0x000e620000000800 */
[----:B------:R-:W-:Y:S02]  /*7f60*/  @P1 IADD3 R45, P2, R45, 0x200, RZ ;  /* 0x000002002d2d1810 */ /* 0x000fe40007f5e0ff */
[C---:B------:R-:W-:Y:S01]  /*7f70*/  ISETP.GE.U32.AND P3, PT, R44.reuse, 0x300, PT ;  /* 0x000003002c00780c */ /* 0x040fe20003f66070 */
[----:B------:R-:W-:Y:S02]  /*7f80*/  LDS R37, [R0+0x4400] ;  /* 0x0044000000257984 */ /* 0x000fe40000000800 */
[----:B------:R-:W-:Y:S01]  /*7f90*/  @P1 IMAD.X R46, RZ, RZ, R46, P2 ;  /* 0x000000ffff2e1224 */ /* 0x000fe200010e062e */
[----:B------:R-:W-:Y:S01]  /*7fa0*/  ISETP.GE.U32.AND P2, PT, R44, 0x380, PT ;  /* 0x000003802c00780c */ /* 0x000fe20003f46070 */
[----:B0-----:R-:W-:Y:S01]  /*7fb0*/  @P1 IMAD.MOV.U32 R3, RZ, RZ, R49 ;  /* 0x000000ffff031224 */ /* 0x001fe200078e0031 */
[----:B------:R-:W-:Y:S01]  /*7fc0*/  @P1 MOV R2, R48 ;  /* 0x0000003000021202 */ /* 0x000fe20000000f00 */
[----:B------:R-:W0:Y:S01]  /*7fd0*/  LDS R16, [R0+0xc00] ;  /* 0x000c000000107984 */ /* 0x000e220000000800 */
[----:B------:R-:W-:-:S03]  /*7fe0*/  @P1 IADD3 R48, P0, R48, 0x200, RZ ;  /* 0x0000020030301810 */ /* 0x000fc60007f1e0ff */
[----:B------:R2:W-:Y:S01]  /*7ff0*/  @P1 STG.E desc[UR4][R2.64], R15 ;  /* 0x0000000f02001986 */ /* 0x0005e2000c101904 */
[----:B------:R-:W-:Y:S02]  /*8000*/  @P1 IADD3.X R49, RZ, R49, RZ, P0, !PT ;  /* 0x00000031ff311210 */ /* 0x000fe400007fe4ff */
[----:B------:R-:W-:Y:S01]  /*8010*/  ISETP.GE.U32.AND P0, PT, R44, 0x200, PT ;  /* 0x000002002c00780c */ /* 0x000fe20003f06070 */
[----:B------:R-:W-:Y:S04]  /*8020*/  @P1 STG.E desc[UR4][R4.64], R13 ;  /* 0x0000000d04001986 */ /* 0x000fe8000c101904 */
[----:B------:R-:W3:Y:S01]  /*8030*/  LDS R13, [R0+0x600] ;  /* 0x00060000000d7984 */ /* 0x000ee20000000800 */
[----:B--2---:R-:W-:-:S03]  /*8040*/  @P5 MOV R2, R48 ;  /* 0x0000003000025202 */ /* 0x004fc60000000f00 */
[----:B------:R-:W2:Y:S01]  /*8050*/  LDS R15, [R0+0xa00] ;  /* 0x000a0000000f7984 */ /* 0x000ea20000000800 */
[-C--:B------:R-:W-:Y:S02]  /*8060*/  @P5 MOV R3, R49.reuse ;  /* 0x0000003100035202 */ /* 0x080fe40000000f00 */
[----:B------:R-:W-:Y:S01]  /*8070*/  @P5 IADD3 R48, P1, R48, 0x200, RZ ;  /* 0x0000020030305810 */ /* 0x000fe20007f3e0ff */
[----:B------:R-:W4:Y:S03]  /*8080*/  LDS R17, [R0+0x2000] ;  /* 0x0020000000117984 */ /* 0x000f260000000800 */
[----:B------:R-:W-:Y:S01]  /*8090*/  @P5 IADD3.X R49, RZ, R49, RZ, P1, !PT ;  /* 0x00000031ff315210 */ /* 0x000fe20000ffe4ff */
[----:B------:R0:W-:Y:S01]  /*80a0*/  @P5 STG.E desc[UR4][R2.64], R25 ;  /* 0x0000001902005986 */ /* 0x0001e2000c101904 */
[----:B------:R-:W-:-:S03]  /*80b0*/  ISETP.GE.U32.AND P1, PT, R44, 0x400, PT ;  /* 0x000004002c00780c */ /* 0x000fc60003f26070 */
[----:B------:R-:W4:Y:S01]  /*80c0*/  LDS R25, [R0+0x1c00] ;  /* 0x001c000000197984 */ /* 0x000f220000000800 */
[----:B-1----:R-:W-:-:S03]  /*80d0*/  FADD.FTZ R14, RZ, R14 ;  /* 0x0000000eff0e7221 */ /* 0x002fc60000010000 */
[----:B------:R-:W1:Y:S04]  /*80e0*/  LDS R21, [R0+0x3400] ;  /* 0x0034000000157984 */ /* 0x000e680000000800 */
[----:B------:R-:W1:Y:S01]  /*80f0*/  LDS R29, [R0+0x4800] ;  /* 0x00480000001d7984 */ /* 0x000e620000000800 */
[----:B0-----:R-:W-:Y:S01]  /*8100*/  @P5 MOV R2, R45 ;  /* 0x0000002d00025202 */ /* 0x001fe20000000f00 */
[----:B------:R-:W-:Y:S01]  /*8110*/  @P5 IMAD.MOV.U32 R3, RZ, RZ, R46 ;  /* 0x000000ffff035224 */ /* 0x000fe200078e002e */
[----:B------:R-:W-:Y:S01]  /*8120*/  @P5 IADD3 R45, P6, R45, 0x200, RZ ;  /* 0x000002002d2d5810 */ /* 0x000fe20007fde0ff */
[----:B------:R-:W0:Y:S01]  /*8130*/  LDS R6, [R0+0xe00] ;  /* 0x000e000000067984 */ /* 0x000e220000000800 */
[----:B------:R-:W-:Y:S02]  /*8140*/  FADD.FTZ R16, RZ, R16 ;  /* 0x00000010ff107221 */ /* 0x000fe40000010000 */
[----:B------:R-:W-:Y:S01]  /*8150*/  @P5 IADD3.X R46, RZ, R46, RZ, P6, !PT ;  /* 0x0000002eff2e5210 */ /* 0x000fe200037fe4ff */
[----:B------:R2:W-:Y:S01]  /*8160*/  @P5 STG.E desc[UR4][R2.64], R39 ;  /* 0x0000002702005986 */ /* 0x0005e2000c101904 */
[----:B------:R-:W-:-:S02]  /*8170*/  @P0 MOV R4, R45 ;  /* 0x0000002d00040202 */ /* 0x000fc40000000f00 */
[----:B------:R-:W-:Y:S01]  /*8180*/  @P0 MOV R5, R46 ;  /* 0x0000002e00050202 */ /* 0x000fe20000000f00 */
[----:B------:R-:W0:Y:S01]  /*8190*/  LDS R8, [R0+0x1000] ;  /* 0x0010000000087984 */ /* 0x000e220000000800 */
[----:B------:R-:W-:Y:S01]  /*81a0*/  ISETP.GE.U32.AND P5, PT, R44, 0x480, PT ;  /* 0x000004802c00780c */ /* 0x000fe20003fa6070 */
[----:B---3--:R-:W-:Y:S02]  /*81b0*/  FADD.FTZ R13, RZ, R13 ;  /* 0x0000000dff0d7221 */ /* 0x008fe40000010000 */
[----:B------:R-:W-:Y:S02]  /*81c0*/  LDS R23, [R0+0x3600] ;  /* 0x0036000000177984 */ /* 0x000fe40000000800 */
[----:B------:R-:W-:Y:S01]  /*81d0*/  FADD.FTZ R13, R13, R24 ;  /* 0x000000180d0d7221 */ /* 0x000fe20000010000 */
[----:B--2---:R-:W-:Y:S01]  /*81e0*/  @P0 MOV R2, R48 ;  /* 0x0000003000020202 */ /* 0x004fe20000000f00 */
[----:B------:R-:W-:Y:S01]  /*81f0*/  @P0 IMAD.MOV.U32 R3, RZ, RZ, R49 ;  /* 0x000000ffff030224 */ /* 0x000fe200078e0031 */
[----:B------:R-:W-:Y:S01]  /*8200*/  @P0 IADD3 R48, P6, R48, 0x200, RZ ;  /* 0x0000020030300810 */ /* 0x000fe20007fde0ff */
[----:B------:R-:W-:Y:S01]  /*8210*/  FADD.FTZ R13, R13, R32 ;  /* 0x000000200d0d7221 */ /* 0x000fe20000010000 */
[----:B------:R-:W-:Y:S01]  /*8220*/  FADD.FTZ R15, RZ, R15 ;  /* 0x0000000fff0f7221 */ /* 0x000fe20000010000 */
[----:B------:R-:W2:Y:S01]  /*8230*/  LDS R10, [R0+0x1200] ;  /* 0x00120000000a7984 */ /* 0x000ea20000000800 */
[----:B------:R-:W-:Y:S01]  /*8240*/  @P0 IADD3.X R49, RZ, R49, RZ, P6, !PT ;  /* 0x00000031ff310210 */ /* 0x000fe200037fe4ff */
[----:B------:R-:W-:Y:S01]  /*8250*/  FADD.FTZ R19, R13, R40 ;  /* 0x000000280d137221 */ /* 0x000fe20000010000 */
[----:B------:R-:W-:Y:S01]  /*8260*/  FADD.FTZ R15, R15, R18 ;  /* 0x000000120f0f7221 */ /* 0x000fe20000010000 */
[----:B------:R-:W3:Y:S01]  /*8270*/  LDS R13, [R0+0x2200] ;  /* 0x00220000000d7984 */ /* 0x000ee20000000800 */
[----:B------:R-:W-:Y:S01]  /*8280*/  @P0 IADD3 R45, P6, R45, 0x200, RZ ;  /* 0x000002002d2d0810 */ /* 0x000fe20007fde0ff */
[----:B----4-:R-:W-:Y:S01]  /*8290*/  FADD.FTZ R16, R16, R17 ;  /* 0x0000001110107221 */ /* 0x010fe20000010000 */
[----:B------:R-:W-:Y:S01]  /*82a0*/  FADD.FTZ R14, R14, R25 ;  /* 0x000000190e0e7221 */ /* 0x000fe20000010000 */
[----:B------:R4:W-:Y:S01]  /*82b0*/  @P0 STG.E desc[UR4][R2.64], R19 ;  /* 0x0000001302000986 */ /* 0x0009e2000c101904 */
[----:B------:R-:W-:Y:S01]  /*82c0*/  FADD.FTZ R15, R15, R20 ;  /* 0x000000140f0f7221 */ /* 0x000fe20000010000 */
[----:B------:R-:W-:-:S02]  /*82d0*/  @P0 IMAD.X R46, RZ, RZ, R46, P6 ;  /* 0x000000ffff2e0224 */ /* 0x000fc400030e062e */
[----:B------:R-:W-:Y:S01]  /*82e0*/  FADD.FTZ R14, R14, R27 ;  /* 0x0000001b0e0e7221 */ /* 0x000fe20000010000 */
[----:B------:R-:W3:Y:S01]  /*82f0*/  LDS R19, [R0+0x2400] ;  /* 0x0024000000137984 */ /* 0x000ee20000000800 */
[----:B-1----:R-:W-:Y:S01]  /*8300*/  FADD.FTZ R16, R16, R21 ;  /* 0x0000001510107221 */ /* 0x002fe20000010000 */
[----:B------:R-:W-:Y:S01]  /*8310*/  ISETP.GE.U32.AND P6, PT, R44, 0x500, PT ;  /* 0x000005002c00780c */ /* 0x000fe20003fc6070 */
[----:B------:R-:W-:Y:S01]  /*8320*/  FADD.FTZ R37, R14, R37 ;  /* 0x000000250e257221 */ /* 0x000fe20000010000 */
[----:B------:R-:W1:Y:S01]  /*8330*/  LDS R27, [R0+0x4a00] ;  /* 0x004a0000001b7984 */ /* 0x000e620000000800 */
[----:B------:R-:W-:Y:S01]  /*8340*/  FADD.FTZ R29, R16, R29 ;  /* 0x0000001d101d7221 */ /* 0x000fe20000010000 */
[----:B0-----:R-:W-:Y:S01]  /*8350*/  FADD.FTZ R6, RZ, R6 ;  /* 0x00000006ff067221 */ /* 0x001fe20000010000 */
[----:B----4-:R-:W-:Y:S01]  /*8360*/  @P4 MOV R2, R48 ;  /* 0x0000003000024202 */ /* 0x010fe20000000f00 */
[----:B------:R-:W0:Y:S01]  /*8370*/  LDS R25, [R0+0x3800] ;  /* 0x0038000000197984 */ /* 0x000e220000000800 */
[----:B------:R-:W-:-:S03]  /*8380*/  @P4 MOV R3, R49 ;  /* 0x0000003100034202 */ /* 0x000fc60000000f00 */
[----:B------:R4:W-:Y:S01]  /*8390*/  @P0 STG.E desc[UR4][R4.64], R41 ;  /* 0x0000002904000986 */ /* 0x0009e2000c101904 */
[----:B------:R-:W-:Y:S01]  /*83a0*/  @P4 IADD3 R48, P0, R48, 0x200, RZ ;  /* 0x0000020030304810 */ /* 0x000fe20007f1e0ff */
[----:B------:R-:W-:Y:S02]  /*83b0*/  FADD.FTZ R8, RZ, R8 ;  /* 0x00000008ff087221 */ /* 0x000fe40000010000 */
[----:B------:R2:W-:Y:S01]  /*83c0*/  @P4 STG.E desc[UR4][R2.64], R37 ;  /* 0x0000002502004986 */ /* 0x0005e2000c101904 */
[----:B------:R-:W-:-:S03]  /*83d0*/  @P4 IADD3.X R49, RZ, R49, RZ, P0, !PT ;  /* 0x00000031ff314210 */ /* 0x000fc600007fe4ff */
[----:B------:R-:W0:Y:S01]  /*83e0*/  LDS R31, [R0+0x4c00] ;  /* 0x004c0000001f7984 */ /* 0x000e220000000800 */
[----:B----4-:R-:W-:-:S03]  /*83f0*/  FADD.FTZ R5, R15, R22 ;  /* 0x000000160f057221 */ /* 0x010fc60000010000 */
[----:B------:R-:W-:Y:S01]  /*8400*/  LDS R17, [R0+0x3a00] ;  /* 0x003a000000117984 */ /* 0x000fe20000000800 */
[----:B--2---:R-:W-:Y:S01]  /*8410*/  FADD.FTZ R10, RZ, R10 ;  /* 0x0000000aff0a7221 */ /* 0x004fe20000010000 */
[----:B------:R-:W-:Y:S01]  /*8420*/  @P4 MOV R2, R45 ;  /* 0x0000002d00024202 */ /* 0x000fe20000000f00 */
[--C-:B------:R-:W-:Y:S01]  /*8430*/  @P4 IMAD.MOV.U32 R3, RZ, RZ, R46.reuse ;  /* 0x000000ffff034224 */ /* 0x100fe200078e002e */
[----:B------:R-:W2:Y:S01]  /*8440*/  LDS R15, [R0+0x2600] ;  /* 0x00260000000f7984 */ /* 0x000ea20000000800 */
[----:B------:R-:W-:Y:S01]  /*8450*/  @P4 IADD3 R45, P0, R45, 0x200, RZ ;  /* 0x000002002d2d4810 */ /* 0x000fe20007f1e0ff */
[----:B---3--:R-:W-:Y:S02]  /*8460*/  FADD.FTZ R6, R6, R13 ;  /* 0x0000000d06067221 */ /* 0x008fe40000010000 */
[----:B------:R3:W-:Y:S02]  /*8470*/  @P4 STG.E desc[UR4][R2.64], R7 ;  /* 0x0000000702004986 */ /* 0x0007e4000c101904 */
[----:B------:R-:W-:-:S02]  /*8480*/  @P4 IMAD.X R46, RZ, RZ, R46, P0 ;  /* 0x000000ffff2e4224 */ /* 0x000fc400000e062e */
[----:B------:R-:W-:Y:S01]  /*8490*/  FADD.FTZ R6, R6, R23 ;  /* 0x0000001706067221 */ /* 0x000fe20000010000 */
[----:B------:R-:W4:Y:S01]  /*84a0*/  LDS R21, [R0+0x4e00] ;  /* 0x004e000000157984 */ /* 0x000f220000000800 */
[----:B------:R-:W-:Y:S02]  /*84b0*/  FADD.FTZ R8, R8, R19 ;  /* 0x0000001308087221 */ /* 0x000fe40000010000 */
[----:B-1----:R-:W-:Y:S01]  /*84c0*/  FADD.FTZ R27, R6, R27 ;  /* 0x0000001b061b7221 */ /* 0x002fe20000010000 */
[----:B---3--:R-:W-:Y:S02]  /*84d0*/  @P3 MOV R2, R48 ;  /* 0x0000003000023202 */ /* 0x008fe40000000f00 */
[----:B------:R-:W-:Y:S01]  /*84e0*/  @P3 MOV R3, R49 ;  /* 0x0000003100033202 */ /* 0x000fe20000000f00 */
[----:B0-----:R-:W-:Y:S01]  /*84f0*/  FADD.FTZ R8, R8, R25 ;  /* 0x0000001908087221 */ /* 0x001fe20000010000 */
[----:B------:R-:W-:-:S03]  /*8500*/  @P3 IADD3 R48, P0, R48, 0x200, RZ ;  /* 0x0000020030303810 */ /* 0x000fc60007f1e0ff */
[----:B------:R0:W-:Y:S01]  /*8510*/  @P3 STG.E desc[UR4][R2.64], R5 ;  /* 0x0000000502003986 */ /* 0x0001e2000c101904 */
[----:B------:R-:W-:Y:S01]  /*8520*/  @P3 IADD3.X R49, RZ, R49, RZ, P0, !PT ;  /* 0x00000031ff313210 */ /* 0x000fe200007fe4ff */
[----:B------:R-:W-:Y:S01]  /*8530*/  FADD.FTZ R31, R8, R31 ;  /* 0x0000001f081f7221 */ /* 0x000fe20000010000 */
[----:B0-----:R-:W-:Y:S02]  /*8540*/  @P3 MOV R2, R45 ;  /* 0x0000002d00023202 */ /* 0x001fe40000000f00 */
[----:B------:R-:W-:Y:S02]  /*8550*/  @P3 MOV R3, R46 ;  /* 0x0000002e00033202 */ /* 0x000fe40000000f00 */
[----:B------:R-:W-:Y:S01]  /*8560*/  @P3 IADD3 R45, P4, R45, 0x200, RZ ;  /* 0x000002002d2d3810 */ /* 0x000fe20007f9e0ff */
[----:B--2---:R-:W-:Y:S02]  /*8570*/  FADD.FTZ R10, R10, R15 ;  /* 0x0000000f0a0a7221 */ /* 0x004fe40000010000 */
[----:B------:R0:W-:Y:S02]  /*8580*/  @P3 STG.E desc[UR4][R2.64], R43 ;  /* 0x0000002b02003986 */ /* 0x0001e4000c101904 */
[----:B------:R-:W-:-:S02]  /*8590*/  @P3 IMAD.X R46, RZ, RZ, R46, P4 ;  /* 0x000000ffff2e3224 */ /* 0x000fc400020e062e */
[----:B------:R-:W-:-:S04]  /*85a0*/  FADD.FTZ R10, R10, R17 ;  /* 0x000000110a0a7221 */ /* 0x000fc80000010000 */
[----:B----4-:R-:W-:Y:S01]  /*85b0*/  FADD.FTZ R21, R10, R21 ;  /* 0x000000150a157221 */ /* 0x010fe20000010000 */
        /* <DEDUP_REMOVED lines=9> */
[----:B------:R-:W-:Y:S02]  /*8650*/  @P2 IADD3.X R46, RZ, R46, RZ, P3, !PT ;  /* 0x0000002eff2e2210 */ /* 0x000fe40001ffe4ff */
[----:B------:R-:W-:Y:S02]  /*8660*/  @P1 MOV R4, R45 ;  /* 0x0000002d00041202 */ /* 0x000fe40000000f00 */
[----:B------:R-:W-:Y:S02]  /*8670*/  @P1 IADD3 R45, P2, R45, 0x200, RZ ;  /* 0x000002002d2d1810 */ /* 0x000fe40007f5e0ff */
[----:B------:R-:W-:Y:S02]  /*8680*/  @P1 MOV R5, R46 ;  /* 0x0000002e00051202 */ /* 0x000fe40000000f00 */
[----:B------:R-:W-:Y:S01]  /*8690*/  @P5 MOV R6, R45 ;  /* 0x0000002d00065202 */ /* 0x000fe20000000f00 */
[----:B------:R-:W-:Y:S01]  /*86a0*/  @P1 IMAD.X R46, RZ, RZ, R46, P2 ;  /* 0x000000ffff2e1224 */ /* 0x000fe200010e062e */
[----:B------:R-:W-:Y:S01]  /*86b0*/  @P5 IADD3 R45, P2, R45, 0x200, RZ ;  /* 0x000002002d2d5810 */ /* 0x000fe20007f5e0ff */
[----:B0-----:R-:W-:Y:S01]  /*86c0*/  @P1 IMAD.MOV.U32 R3, RZ, RZ, R49 ;  /* 0x000000ffff031224 */ /* 0x001fe200078e0031 */
[----:B------:R-:W-:Y:S01]  /*86d0*/  @P1 MOV R2, R48 ;  /* 0x0000003000021202 */ /* 0x000fe20000000f00 */
[----:B------:R-:W-:Y:S01]  /*86e0*/  @P5 IMAD.MOV.U32 R7, RZ, RZ, R46 ;  /* 0x000000ffff075224 */ /* 0x000fe200078e002e */
[----:B------:R-:W-:-:S02]  /*86f0*/  @P1 IADD3 R48, P0, R48, 0x200, RZ ;  /* 0x0000020030301810 */ /* 0x000fc40007f1e0ff */
[----:B------:R-:W-:Y:S01]  /*8700*/  @P5 IADD3.X R46, RZ, R46, RZ, P2, !PT ;  /* 0x0000002eff2e5210 */ /* 0x000fe200017fe4ff */
[----:B------:R0:W-:Y:S01]  /*8710*/  @P1 STG.E desc[UR4][R2.64], R27 ;  /* 0x0000001b02001986 */ /* 0x0001e2000c101904 */
[----:B------:R-:W-:-:S03]  /*8720*/  @P1 IADD3.X R49, RZ, R49, RZ, P0, !PT ;  /* 0x00000031ff311210 */ /* 0x000fc600007fe4ff */
[----:B------:R1:W-:Y:S01]  /*8730*/  @P1 STG.E desc[UR4][R4.64], R81 ;  /* 0x0000005104001986 */ /* 0x0003e2000c101904 */
[----:B0-----:R-:W-:Y:S02]  /*8740*/  @P5 MOV R2, R48 ;  /* 0x0000003000025202 */ /* 0x001fe40000000f00 */
        /* <DEDUP_REMOVED lines=13> */
.L_x_16016:
[----:B01234-:R-:W-:Y:S01]  /*8820*/  HFMA2.MMA R27, -RZ, RZ, 0, 5.9604644775390625e-08 ;  /* 0x00000001ff1b7435 */ /* 0x01ffe200000001ff */
[----:B------:R-:W-:Y:S01]  /*8830*/  BSSY B1, `(.L_x_16118) ;  /* 0x0000007000017945 */ /* 0x000fe20003800000 */
[----:B------:R-:W-:Y:S01]  /*8840*/  MOV R172, R189 ;  /* 0x000000bd00ac7202 */ /* 0x000fe20000000f00 */
[----:B------:R-:W-:Y:S01]  /*8850*/  IMAD.MOV.U32 R26, RZ, RZ, 0x1f ;  /* 0x0000001fff1a7424 */ /* 0x000fe200078e00ff */
[----:B------:R-:W-:-:S07]  /*8860*/  MOV R25, 0xffffffff ;  /* 0xffffffff00197802 */ /* 0x000fce0000000f00 */
[----:B-----5:R-:W-:Y:S05]  /*8870*/  WARPSYNC.COLLECTIVE R25, `(.L_x_16119) ;  /* 0x0000000019087348 */ /* 0x020fea0003c00000 */
[----:B------:R0:W1:Y:S02]  /*8880*/  SHFL.BFLY P5, R175, R172, R27, R26 ;  /* 0x0c00001bacaf7389 */ /* 0x00006400000a001a */
[----:B01---5:R-:W-:Y:S01]  /*8890*/  ENDCOLLECTIVE ;  /* 0x000000000000791b */ /* 0x023fe20003800000 */
.L_x_16119:
[----:B------:R-:W-:Y:S05]  /*88a0*/  BSYNC B1 ;  /* 0x0000000000017941 */ /* 0x000fea0003800000 */
.L_x_16118:
        /* <DEDUP_REMOVED lines=9> */
.L_x_16120:
        /* <DEDUP_REMOVED lines=8> */
.L_x_16121:
[----:B------:R-:W-:Y:S02]  /*89c0*/  MOV R172, R174 ;  /* 0x000000ae00ac7202 */ /* 0x000fe40000000f00 */
[----:B------:R-:W-:-:S05]  /*89d0*/  MOV R25, R175 ;  /* 0x000000af00197202 */ /* 0x000fca0000000f00 */
[----:B------:R-:W-:Y:S01]  /*89e0*/  FADD.FTZ R173, R173, R25 ;  /* 0x00000019adad7221 */ /* 0x000fe20000010000 */
[----:B------:R-:W-:-:S07]  /*89f0*/  MOV R25, 0xffffffff ;  /* 0xffffffff00197802 */ /* 0x000fce0000000f00 */
[----:B------:R-:W-:Y:S05]  /*8a00*/  WARPSYNC.COLLECTIVE R25, `(.L_x_16122) ;  /* 0x0000000019087348 */ /* 0x000fea0003c00000 */
[----:B------:R0:W1:Y:S02]  /*8a10*/  SHFL.BFLY P5, R175, R172, R27, R26 ;  /* 0x0c00001bacaf7389 */ /* 0x00006400000a001a */
[----:B01----:R-:W-:Y:S01]  /*8a20*/  ENDCOLLECTIVE ;  /* 0x000000000000791b */ /* 0x003fe20003800000 */
.L_x_16122:
        /* <DEDUP_REMOVED lines=8> */
.L_x_16123:
[----:B------:R-:W-:Y:S02]  /*8ab0*/  MOV R172, R174 ;  /* 0x000000ae00ac7202 */ /* 0x000fe40000000f00 */
[----:B------:R-:W-:-:S05]  /*8ac0*/  MOV R25, R175 ;  /* 0x000000af00197202 */ /* 0x000fca0000000f00 */
[----:B------:R-:W-:Y:S01]  /*8ad0*/  FADD.FTZ R173, R173, R25 ;  /* 0x00000019adad7221 */ /* 0x000fe20000010000 */
[----:B------:R-:W-:-:S07]  /*8ae0*/  IMAD.MOV.U32 R25, RZ, RZ, -0x1 ;  /* 0xffffffffff197424 */ /* 0x000fce00078e00ff */
[----:B------:R-:W-:Y:S05]  /*8af0*/  WARPSYNC.COLLECTIVE R25, `(.L_x_16124) ;  /* 0x0000000019087348 */ /* 0x000fea0003c00000 */
[----:B------:R0:W1:Y:S02]  /*8b00*/  SHFL.BFLY P5, R175, R172, R27, R26 ;  /* 0x0c00001bacaf7389 */ /* 0x00006400000a001a */
[----:B01----:R-:W-:Y:S01]  /*8b10*/  ENDCOLLECTIVE ;  /* 0x000000000000791b */ /* 0x003fe20003800000 */
.L_x_16124:
        /* <DEDUP_REMOVED lines=8> */
.L_x_16125:
[----:B------:R-:W-:Y:S01]  /*8ba0*/  MOV R172, R174 ;  /* 0x000000ae00ac7202 */ /* 0x000fe20000000f00 */
[----:B------:R-:W-:-:S04]  /*8bb0*/  IMAD.MOV.U32 R25, RZ, RZ, R175 ;  /* 0x000000ffff197224 */ /* 0x000fc800078e00af */
[----:B------:R-:W-:Y:S01]  /*8bc0*/  FADD.FTZ R173, R173, R25 ;  /* 0x00000019adad7221 */ /* 0x000fe20000010000 */
[----:B------:R-:W-:-:S07]  /*8bd0*/  MOV R25, 0xffffffff ;  /* 0xffffffff00197802 */ /* 0x000fce0000000f00 */
[----:B------:R-:W-:Y:S05]  /*8be0*/  WARPSYNC.COLLECTIVE R25, `(.L_x_16126) ;  /* 0x0000000019087348 */ /* 0x000fea0003c00000 */
[----:B------:R0:W1:Y:S02]  /*8bf0*/  SHFL.BFLY P5, R175, R172, R27, R26 ;  /* 0x0c00001bacaf7389 */ /* 0x00006400000a001a */
[----:B01----:R-:W-:Y:S01]  /*8c00*/  ENDCOLLECTIVE ;  /* 0x000000000000791b */ /* 0x003fe20003800000 */
.L_x_16126:
        /* <DEDUP_REMOVED lines=8> */
.L_x_16127:
[----:B------:R-:W-:Y:S02]  /*8c90*/  MOV R172, R174 ;  /* 0x000000ae00ac7202 */ /* 0x000fe40000000f00 */
[----:B------:R-:W-:-:S07]  /*8ca0*/  MOV R176, R175 ;  /* 0x000000af00b07202 */ /* 0x000fce0000000f00 */
[----:B------:R-:W-:Y:S05]  /*8cb0*/  WARPSYNC.COLLECTIVE R25, `(.L_x_16128) ;  /* 0x0000000019087348 */ /* 0x000fea0003c00000 */
[----:B------:R0:W1:Y:S02]  /*8cc0*/  SHFL.BFLY P5, R175, R172, R27, R26 ;  /* 0x0c00001bacaf7389 */ /* 0x00006400000a001a */
[----:B01----:R-:W-:Y:S01]  /*8cd0*/  ENDCOLLECTIVE ;  /* 0x000000000000791b */ /* 0x003fe20003800000 */
.L_x_16128:
[----:B------:R-:W-:Y:S01]  /*8ce0*/  MOV R25, R175 ;  /* 0x000000af00197202 */ /* 0x000fe20000000f00 */
[----:B------:R-:W-:Y:S06]  /*8cf0*/  BRA `(.L_x_16129) ;  /* 0xffffffa800a87947 */ /* 0x000fec000383ffff */
.L_x_16130:
        /* <DEDUP_REMOVED lines=16> */
.L_x_17053:


//--------------------- .text._ZN10layer_norm22ln_bwd_finalize_kernelINS_22Kernel_traits_finalizeILj1280EfffffjLb0ELj1024ELj4ENS_18Kernel_traits_baseILj1280EfffffjLj1024EEEEELb0ELb1EEEvNS_9BwdParamsE --------------------------
	.section	.text._ZN10layer_norm22ln_bwd_finalize_kernelINS_22Kernel_traits_finalizeILj1280EfffffjLb0ELj1024ELj4ENS_18Kernel_traits_baseILj1280EfffffjLj1024EEEEELb0ELb1EEEvNS_9BwdParamsE,"ax",@progbits
	.align	128
        .global         _ZN10layer_norm22ln_bwd_finalize_kernelINS_22Kernel_traits_finalizeILj1280EfffffjLb0ELj1024ELj4ENS_18Kernel_traits_baseILj1280EfffffjLj1024EEEEELb0ELb1EEEvNS_9BwdParamsE
        .type           _ZN10layer_norm22ln_bwd_finalize_kernelINS_22Kernel_traits_finalizeILj1280EfffffjLb0ELj1024ELj4ENS_18Kernel_traits_baseILj1280EfffffjLj1024EEEEELb0ELb1EEEvNS_9BwdParamsE,@function
        .size           _ZN10layer_norm22ln_bwd_finalize_kernelINS_22Kernel_traits_finalizeILj1280EfffffjLb0ELj1024ELj4ENS_18Kernel_traits_baseILj1280EfffffjLj1024EEEEELb0ELb1EEEvNS_9BwdParamsE,(.L_x_17054 - _ZN10layer_norm22ln_bwd_finalize_kernelINS_22Kernel_traits_finalizeILj1280EfffffjLb0ELj1024ELj4ENS_18Kernel_traits_baseILj1280EfffffjLj1024EEEEELb0ELb1EEEvNS_9BwdParamsE)
        .other          _ZN10layer_norm22ln_bwd_finalize_kernelINS_22Kernel_traits_finalizeILj1280EfffffjLb0ELj1024ELj4ENS_18Kernel_traits_baseILj1280EfffffjLj1024EEEEELb0ELb1EEEvNS_9BwdParamsE,@"STO_CUDA_ENTRY STV_DEFAULT"
_ZN10layer_norm22ln_bwd_finalize_kernelINS_22Kernel_traits_finalizeILj1280EfffffjLb0ELj1024ELj4ENS_18Kernel_traits_baseILj1280EfffffjLj1024EEEEELb0ELb1EEEvNS_9BwdParamsE:
.text._ZN10layer_norm22ln_bwd_finalize_kernelINS_22Kernel_traits_finalizeILj1280EfffffjLb0ELj1024ELj4ENS_18Kernel_traits_baseILj1280EfffffjLj1024EEEEELb0ELb1EEEvNS_9BwdParamsE:
        /* <DEDUP_REMOVED lines=26> */
.L_x_16140:
        /* <DEDUP_REMOVED lines=31> */
.L_x_16135:
        /* <DEDUP_REMOVED lines=34> */
.L_x_16134:
[----:B------:R-:W-:Y:S05]  /*05b0*/  BSYNC B1 ;  /* 0x0000000000017941 */ /* 0x000fea0003800000 */
.L_x_16133:
        /* <DEDUP_REMOVED lines=25> */
.L_x_16137:
[----:B------:R-:W-:Y:S05]  /*0750*/  BSYNC B1 ;  /* 0x0000000000017941 */ /* 0x000fea0003800000 */
.L_x_16136:
        /* <DEDUP_REMOVED lines=12> */
.L_x_16132:
[----:B------:R-:W-:Y:S05]  /*0820*/  BSYNC B0 ;  /* 0x0000000000007941 */ /* 0x000fea0003800000 */
.L_x_16131:
        /* <DEDUP_REMOVED lines=29> */
.L_x_16151:
[----:B------:R-:W-:Y:S01]  /*0a00*/  @!P1 SHF.R.U32.HI R12, RZ, 0x3, R0 ;  /* 0x00000003ff0c9819 */ /* 0x000fe20000011600 */
[----:B----4-:R-:W-:Y:S01]  /*0a10*/  FADD.FTZ R14, R9, R14 ;  /* 0x0000000e090e7221 */ /* 0x010fe20000010000 */
[----:B---3--:R-:W-:Y:S02]  /*0a20*/  FADD.FTZ R11, R10, R11 ;  /* 0x0000000b0a0b7221 */ /* 0x008fe40000010000 */
[----:B------:R-:W-:-:S05]  /*0a30*/  @!P1 LOP3.LUT R12, R12, 0x1ffffffc, RZ, 0xc0, !PT ;  /* 0x1ffffffc0c0c9812 */ /* 0x000fca00078ec0ff */
[----:B------:R3:W-:Y:S04]  /*0a40*/  @!P1 STS [R12+UR4+0x2000], R14 ;  /* 0x0020000e0c009988 */ /* 0x0007e80008000804 */
[----:B------:R3:W-:Y:S02]  /*0a50*/  @!P1 STS [R12+UR4+0x2080], R11 ;  /* 0x0020800b0c009988 */ /* 0x0007e40008000804 */
.L_x_16138:
        /* <DEDUP_REMOVED lines=15> */
.L_x_16139:
[----:B------:R-:W-:Y:S01]  /*0b50*/  HFMA2.MMA R19, -RZ, RZ, 0, 5.9604644775390625e-08 ;  /* 0x00000001ff137435 */ /* 0x000fe200000001ff */
[----:B0--3--:R-:W-:Y:S01]  /*0b60*/  MOV R20, R10 ;  /* 0x0000000a00147202 */ /* 0x009fe20000000f00 */
[----:B------:R-:W-:Y:S01]  /*0b70*/  IMAD.MOV.U32 R22, RZ, RZ, 0x1f ;  /* 0x0000001fff167424 */ /* 0x000fe200078e00ff */
[----:B------:R-:W-:-:S08]  /*0b80*/  MOV R17, 0xffffffff ;  /* 0xffffffff00117802 */ /* 0x000fd00000000f00 */
[----:B-12---:R-:W-:Y:S05]  /*0b90*/  WARPSYNC.COLLECTIVE R17, `(.L_x_16141) ;  /* 0x0000000011087348 */ /* 0x006fea0003c00000 */
[----:B------:R0:W3:Y:S02]  /*0ba0*/  SHFL.BFLY P2, R18, R20, R19, R22 ;  /* 0x0c00001314127389 */ /* 0x0000e40000040016 */
[----:B0123--:R-:W-:Y:S01]  /*0bb0*/  ENDCOLLECTIVE ;  /* 0x000000000000791b */ /* 0x00ffe20003800000 */
.L_x_16141:
[----:B------:R-:W-:Y:S01]  /*0bc0*/  HFMA2.MMA R19, -RZ, RZ, 0, 1.1920928955078125e-07 ;  /* 0x00000002ff137435 */ /* 0x000fe200000001ff */
[----:B------:R-:W-:-:S05]  /*0bd0*/  MOV R11, R18 ;  /* 0x00000012000b7202 */ /* 0x000fca0000000f00 */
[----:B------:R-:W-:-:S05]  /*0be0*/  FADD.FTZ R11, R10, R11 ;  /* 0x0000000b0a0b7221 */ /* 0x000fca0000010000 */
[----:B------:R-:W-:-:S07]  /*0bf0*/  MOV R20, R11 ;  /* 0x0000000b00147202 */ /* 0x000fce0000000f00 */
[----:B------:R-:W-:Y:S05]  /*0c00*/  WARPSYNC.COLLECTIVE R17, `(.L_x_16142) ;  /* 0x0000000011087348 */ /* 0x000fea0003c00000 */
[----:B------:R0:W1:Y:S02]  /*0c10*/  SHFL.BFLY P2, R18, R20, R19, R22 ;  /* 0x0c00001314127389 */ /* 0x0000640000040016 */
[----:B01----:R-:W-:Y:S01]  /*0c20*/  ENDCOLLECTIVE ;  /* 0x000000000000791b */ /* 0x003fe20003800000 */
.L_x_16142:
[----:B------:R-:W-:Y:S01]  /*0c30*/  HFMA2.MMA R19, -RZ, RZ, 0, 2.384185791015625e-07 ;  /* 0x00000004ff137435 */ /* 0x000fe200000001ff */
[----:B------:R-:W-:-:S04]  /*0c40*/  IMAD.MOV.U32 R12, RZ, RZ, R18 ;  /* 0x000000ffff0c7224 */ /* 0x000fc800078e0012 */
[----:B------:R-:W-:-:S05]  /*0c50*/  FADD.FTZ R12, R11, R12 ;  /* 0x0000000c0b0c7221 */ /* 0x000fca0000010000 */
[----:B------:R-:W-:-:S07]  /*0c60*/  MOV R20, R12 ;  /* 0x0000000c00147202 */ /* 0x000fce0000000f00 */
[----:B------:R-:W-:Y:S05]  /*0c70*/  WARPSYNC.COLLECTIVE R17, `(.L_x_16143) ;  /* 0x0000000011087348 */ /* 0x000fea0003c00000 */
[----:B------:R0:W1:Y:S02]  /*0c80*/  SHFL.BFLY P2, R18, R20, R19, R22 ;  /* 0x0c00001314127389 */ /* 0x0000640000040016 */
[----:B01----:R-:W-:Y:S01]  /*0c90*/  ENDCOLLECTIVE ;  /* 0x000000000000791b */ /* 0x003fe20003800000 */
.L_x_16143:
[----:B------:R-:W-:Y:S01]  /*0ca0*/  IMAD.MOV.U32 R19, RZ, RZ, 0x8 ;  /* 0x00000008ff137424 */ /* 0x000fe200078e00ff */
[----:B------:R-:W-:-:S05]  /*0cb0*/  MOV R13, R18 ;  /* 0x00000012000d7202 */ /* 0x000fca0000000f00 */
[----:B------:R-:W-:-:S05]  /*0cc0*/  FADD.FTZ R13, R12, R13 ;  /* 0x0000000d0c0d7221 */ /* 0x000fca0000010000 */
[----:B------:R-:W-:-:S07]  /*0cd0*/  MOV R20, R13 ;  /* 0x0000000d00147202 */ /* 0x000fce0000000f00 */
[----:B------:R-:W-:Y:S05]  /*0ce0*/  WARPSYNC.COLLECTIVE R17, `(.L_x_16144) ;  /* 0x0000000011087348 */ /* 0x000fea0003c00000 */
[----:B------:R0:W1:Y:S02]  /*0cf0*/  SHFL.BFLY P2, R18, R20, R19, R22 ;  /* 0x0c00001314127389 */ /* 0x0000640000040016 */
[----:B01----:R-:W-:Y:S01]  /*0d00*/  ENDCOLLECTIVE ;  /* 0x000000000000791b */ /* 0x003fe20003800000 */
.L_x_16144:
[----:B------:R-:W-:Y:S01]  /*0d10*/  HFMA2.MMA R19, -RZ, RZ, 0, 9.5367431640625e-07 ;  /* 0x00000010ff137435 */ /* 0x000fe200000001ff */
[----:B------:R-:W-:-:S05]  /*0d20*/  MOV R10, R18 ;  /* 0x00000012000a7202 */ /* 0x000fca0000000f00 */
[----:B------:R-:W-:-:S05]  /*0d30*/  FADD.FTZ R10, R13, R10 ;  /* 0x0000000a0d0a7221 */ /* 0x000fca0000010000 */
[----:B------:R-:W-:-:S07]  /*0d40*/  MOV R20, R10 ;  /* 0x0000000a00147202 */ /* 0x000fce0000000f00 */
[----:B------:R-:W-:Y:S05]  /*0d50*/  WARPSYNC.COLLECTIVE R17, `(.L_x_16145) ;  /* 0x0000000011087348 */ /* 0x000fea0003c00000 */
[----:B------:R0:W1:Y:S02]  /*0d60*/  SHFL.BFLY P2, R18, R20, R19, R22 ;  /* 0x0c00001314127389 */ /* 0x0000640000040016 */
[----:B01----:R-:W-:Y:S01]  /*0d70*/  ENDCOLLECTIVE ;  /* 0x000000000000791b */ /* 0x003fe20003800000 */
.L_x_16145:
[----:B------:R-:W-:Y:S01]  /*0d80*/  HFMA2.MMA R19, -RZ, RZ, 0, 5.9604644775390625e-08 ;  /* 0x00000001ff137435 */ /* 0x000fe200000001ff */
[----:B------:R-:W-:Y:S01]  /*0d90*/  IMAD.MOV.U32 R20, RZ, RZ, R9 ;  /* 0x000000ffff147224 */ /* 0x000fe200078e0009 */
[----:B------:R-:W-:-:S09]  /*0da0*/  MOV R11, R18 ;  /* 0x00000012000b7202 */ /* 0x000fd20000000f00 */
[----:B------:R-:W-:Y:S05]  /*0db0*/  WARPSYNC.COLLECTIVE R17, `(.L_x_16146) ;  /* 0x0000000011087348 */ /* 0x000fea0003c00000 */
[----:B------:R0:W1:Y:S02]  /*0dc0*/  SHFL.BFLY P2, R18, R20, R19, R22 ;  /* 0x0c00001314127389 */ /* 0x0000640000040016 */
[----:B01----:R-:W-:Y:S01]  /*0dd0*/  ENDCOLLECTIVE ;  /* 0x000000000000791b */ /* 0x003fe20003800000 */
.L_x_16146:
[----:B------:R-:W-:Y:S01]  /*0de0*/  HFMA2.MMA R19, -RZ, RZ, 0, 1.1920928955078125e-07 ;  /* 0x00000002ff137435 */ /* 0x000fe200000001ff */
[----:B------:R-:W-:-:S05]  /*0df0*/  MOV R12, R18 ;  /* 0x00000012000c7202 */ /* 0x000fca0000000f00 */
[----:B------:R-:W-:-:S05]  /*0e00*/  FADD.FTZ R14, R9, R12 ;  /* 0x0000000c090e7221 */ /* 0x000fca0000010000 */
[----:B------:R-:W-:-:S07]  /*0e10*/  MOV R20, R14 ;  /* 0x0000000e00147202 */ /* 0x000fce0000000f00 */
[----:B------:R-:W-:Y:S05]  /*0e20*/  WARPSYNC.COLLECTIVE R17, `(.L_x_16147) ;  /* 0x0000000011087348 */ /* 0x000fea0003c00000 */
[----:B------:R0:W1:Y:S02]  /*0e30*/  SHFL.BFLY P2, R18, R20, R19, R22 ;  /* 0x0c00001314127389 */ /* 0x0000640000040016 */
[----:B01----:R-:W-:Y:S01]  /*0e40*/  ENDCOLLECTIVE ;  /* 0x000000000000791b */ /* 0x003fe20003800000 */
.L_x_16147:
[----:B------:R-:W-:Y:S01]  /*0e50*/  HFMA2.MMA R19, -RZ, RZ, 0, 2.384185791015625e-07 ;  /* 0x00000004ff137435 */ /* 0x000fe200000001ff */
[----:B------:R-:W-:-:S04]  /*0e60*/  IMAD.MOV.U32 R13, RZ, RZ, R18 ;  /* 0x000000ffff0d7224 */ /* 0x000fc800078e0012 */
[----:B------:R-:W-:-:S05]  /*0e70*/  FADD.FTZ R15, R14, R13 ;  /* 0x0000000d0e0f7221 */ /* 0x000fca0000010000 */
[----:B------:R-:W-:-:S07]  /*0e80*/  MOV R20, R15 ;  /* 0x0000000f00147202 */ /* 0x000fce0000000f00 */
[----:B------:R-:W-:Y:S05]  /*0e90*/  WARPSYNC.COLLECTIVE R17, `(.L_x_16148) ;  /* 0x0000000011087348 */ /* 0x000fea0003c00000 */
[----:B------:R0:W1:Y:S02]  /*0ea0*/  SHFL.BFLY P2, R18, R20, R19, R22 ;  /* 0x0c00001314127389 */ /* 0x0000640000040016 */
[----:B01----:R-:W-:Y:S01]  /*0eb0*/  ENDCOLLECTIVE ;  /* 0x000000000000791b */ /* 0x003fe20003800000 */
.L_x_16148:
[----:B------:R-:W-:Y:S01]  /*0ec0*/  IMAD.MOV.U32 R19, RZ, RZ, 0x8 ;  /* 0x00000008ff137424 */ /* 0x000fe200078e00ff */
[----:B------:R-:W-:-:S05]  /*0ed0*/  MOV R16, R18 ;  /* 0x0000001200107202 */ /* 0x000fca0000000f00 */
[----:B------:R-:W-:-:S05]  /*0ee0*/  FADD.FTZ R16, R15, R16 ;  /* 0x000000100f107221 */ /* 0x000fca0000010000 */
[----:B------:R-:W-:-:S07]  /*0ef0*/  MOV R20, R16 ;  /* 0x0000001000147202 */ /* 0x000fce0000000f00 */
[----:B------:R-:W-:Y:S05]  /*0f00*/  WARPSYNC.COLLECTIVE R17, `(.L_x_16149) ;  /* 0x0000000011087348 */ /* 0x000fea0003c00000 */
[----:B------:R0:W1:Y:S02]  /*0f10*/  SHFL.BFLY P2, R18, R20, R19, R22 ;  /* 0x0c00001314127389 */ /* 0x0000640000040016 */
[----:B01----:R-:W-:Y:S01]  /*0f20*/  ENDCOLLECTIVE ;  /* 0x000000000000791b */ /* 0x003fe20003800000 */
.L_x_16149:
[----:B------:R-:W-:Y:S01]  /*0f30*/  HFMA2.MMA R19, -RZ, RZ, 0, 9.5367431640625e-07 ;  /* 0x00000010ff137435 */ /* 0x000fe200000001ff */
[----:B------:R-:W-:-:S05]  /*0f40*/  MOV R9, R18 ;  /* 0x0000001200097202 */ /* 0x000fca0000000f00 */
[----:B------:R-:W-:-:S05]  /*0f50*/  FADD.FTZ R9, R16, R9 ;  /* 0x0000000910097221 */ /* 0x000fca0000010000 */
[----:B------:R-:W-:-:S07]  /*0f60*/  MOV R20, R9 ;  /* 0x0000000900147202 */ /* 0x000fce0000000f00 */
[----:B------:R-:W-:Y:S05]  /*0f70*/  WARPSYNC.COLLECTIVE R17, `(.L_x_16150) ;  /* 0x0000000011087348 */ /* 0x000fea0003c00000 */
[----:B------:R0:W1:Y:S02]  /*0f80*/  SHFL.BFLY P2, R18, R20, R19, R22 ;  /* 0x0c00001314127389 */ /* 0x0000640000040016 */
[----:B01----:R-:W-:Y:S01]  /*0f90*/  ENDCOLLECTIVE ;  /* 0x000000000000791b */ /* 0x003fe20003800000 */
.L_x_16150:
[----:B------:R-:W-:Y:S01]  /*0fa0*/  MOV R14, R18 ;  /* 0x00000012000e7202 */ /* 0x000fe20000000f00 */
[----:B------:R-:W-:Y:S06]  /*0fb0*/  BRA `(.L_x_16151) ;  /* 0xfffffff800907947 */ /* 0x000fec000383ffff */
.L_x_16152:
        /* <DEDUP_REMOVED lines=12> */
.L_x_17054:


//--------------------- .text._ZN10layer_norm13ln_bwd_kernelINS_13Kernel_traitsIfffffjLj1280ELj1ELj4ELj1ELj16ENS_18Kernel_traits_baseILj1280EfffffjLj128EEEEELb1ELb0ELb1ELb1EEEvNS_9BwdParamsE --------------------------
	.section	.text._ZN10layer_norm13ln_bwd_kernelINS_13Kernel_traitsIfffffjLj1280ELj1ELj4ELj1ELj16ENS_18Kernel_traits_baseILj1280EfffffjLj128EEEEELb1ELb0ELb1ELb1EEEvNS_9BwdParamsE,"ax",@progbits
	.align	128
        .global         _ZN10layer_norm13ln_bwd_kernelINS_13Kernel_traitsIfffffjLj1280ELj1ELj4ELj1ELj16ENS_18Kernel_traits_baseILj1280EfffffjLj128EEEEELb1ELb0ELb1ELb1EEEvNS_9BwdParamsE
        .type           _ZN10layer_norm13ln_bwd_kernelINS_13Kernel_traitsIfffffjLj1280ELj1ELj4ELj1ELj16ENS_18Kernel_traits_baseILj1280EfffffjLj128EEEEELb1ELb0ELb1ELb1EEEvNS_9BwdParamsE,@function
        .size           _ZN10layer_norm13ln_bwd_kernelINS_13Kernel_traitsIfffffjLj1280ELj1ELj4ELj1ELj16ENS_18Kernel_traits_baseILj1280EfffffjLj128EEEEELb1ELb0ELb1ELb1EEEvNS_9BwdParamsE,(.L_x_17055 - _ZN10layer_norm13ln_bwd_kernelINS_13Kernel_traitsIfffffjLj1280ELj1ELj4ELj1ELj16ENS_18Kernel_traits_baseILj1280EfffffjLj128EEEEELb1ELb0ELb1ELb1EEEvNS_9BwdParamsE)
        .other          _ZN10layer_norm13ln_bwd_kernelINS_13Kernel_traitsIfffffjLj1280ELj1ELj4ELj1ELj16ENS_18Kernel_traits_baseILj1280EfffffjLj128EEEEELb1ELb0ELb1ELb1EEEvNS_9BwdParamsE,@"STO_CUDA_ENTRY STV_DEFAULT"
_ZN10layer_norm13ln_bwd_kernelINS_13Kernel_traitsIfffffjLj1280ELj1ELj4ELj1ELj16ENS_18Kernel_traits_baseILj1280EfffffjLj128EEEEELb1ELb0ELb1ELb1EEEvNS_9BwdParamsE:
.text._ZN10layer_norm13ln_bwd_kernelINS_13Kernel_traitsIfffffjLj1280ELj1ELj4ELj1ELj16ENS_18Kernel_traits_baseILj1280EfffffjLj128EEEEELb1ELb0ELb1ELb1EEEvNS_9BwdParamsE:
        /* <DEDUP_REMOVED lines=54> */
.L_x_16154:
        /* <DEDUP_REMOVED lines=69> */
.L_x_16240:
[----:B0-----:R-:W0:Y:S08]  /*07b0*/  LDC.64 R2, c[0x0][0x288] ;  /* 0x0000a200ff027b82 */ /* 0x001e300000000a00 */
[----:B------:R-:W1:Y:S08]  /*07c0*/  LDC.64 R6, c[0x0][0x258] ;  /* 0x00009600ff067b82 */ /* 0x000e700000000a00 */
[----:B------:R-:W2:Y:S01]  /*07d0*/  LDC.64 R164, c[0x0][0x280] ;  /* 0x0000a000ffa47b82 */ /* 0x000ea20000000a00 */
[----:B0-----:R-:W-:-:S07]  /*07e0*/  IMAD.WIDE R2, R4, 0x4, R2 ;  /* 0x0000000404027825 */ /* 0x001fce00078e0202 */
[----:B------:R-:W0:Y:S01]  /*07f0*/  LDC R166, c[0x0][0x218] ;  /* 0x00008600ffa67b82 */ /* 0x000e220000000800 */
[----:B------:R1:W3:Y:S07]  /*0800*/  LDG.E R5, desc[UR4][R2.64] ;  /* 0x0000000402057981 */ /* 0x0002ee000c1e1900 */
[----:B------:R-:W4:Y:S01]  /*0810*/  LDC.64 R230, c[0x0][0x2c8] ;  /* 0x0000b200ffe67b82 */ /* 0x000f220000000a00 */
[----:B-1----:R-:W-:-:S04]  /*0820*/  IMAD.WIDE R2, R4, 0x4, R6 ;  /* 0x0000000404027825 */ /* 0x002fc800078e0206 */
[C---:B--2---:R-:W-:Y:S02]  /*0830*/  IMAD.WIDE R6, R4.reuse, 0x4, R164 ;  /* 0x0000000404067825 */ /* 0x044fe400078e02a4 */
[----:B-----5:R-:W5:Y:S01]  /*0840*/  LDG.E R3, desc[UR4][R2.64] ;  /* 0x0000000402037981 */ /* 0x020f62000c1e1900 */
[----:B------:R-:W1:Y:S03]  /*0850*/  LDC.64 R164, c[0x0][0x250] ;  /* 0x00009400ffa47b82 */ /* 0x000e660000000a00 */
[----:B------:R2:W5:Y:S01]  /*0860*/  LDG.E R2, desc[UR4][R6.64] ;  /* 0x0000000406027981 */ /* 0x000562000c1e1900 */
[----:B0-----:R-:W-:Y:S01]  /*0870*/  IMAD R0, R4, R166, RZ ;  /* 0x000000a604007224 */ /* 0x001fe200078e02ff */
[----:B------:R-:W-:Y:S01]  /*0880*/  BSSY B1, `(.L_x_16156) ;  /* 0x000022a000017945 */ /* 0x000fe20003800000 */
[----:B--2---:R-:W0:Y:S03]  /*0890*/  S2R R7, SR_TID.X ;  /* 0x0000000000077919 */ /* 0x004e260000002100 */
[----:B------:R-:W-:-:S04]  /*08a0*/  SHF.R.S32.HI R6, RZ, 0x1f, R0 ;  /* 0x0000001fff067819 */ /* 0x000fc80000011400 */
[----:B------:R-:W-:Y:S02]  /*08b0*/  LEA.HI R0, R6, R0, RZ, 0x2 ;  /* 0x0000000006007211 */ /* 0x000fe400078f10ff */
[----:B0-----:R-:W-:Y:S01]  /*08c0*/  LOP3.LUT R191, R7, 0x1f, RZ, 0xc0, !PT ;  /* 0x0000001f07bf7812 */ /* 0x001fe200078ec0ff */
[----:B-1----:R-:W-:-:S03]  /*08d0*/  IMAD.WIDE R6, R4, 0x4, R164 ;  /* 0x0000000404067825 */ /* 0x002fc600078e02a4 */
[----:B------:R-:W-:-:S04]  /*08e0*/  LEA.HI.SX32 R0, R0, R191, 0x1e ;  /* 0x000000bf00007211 */ /* 0x000fc800078ff2ff */
[C---:B------:R-:W-:Y:S01]  /*08f0*/  IADD3 R240, R0.reuse, 0x20, RZ ;  /* 0x0000002000f07810 */ /* 0x040fe20007ffe0ff */
[C-C-:B----4-:R-:W-:Y:S01]  /*0900*/  IMAD.WIDE.U32 R222, R0.reuse, 0x10, R230.reuse ;  /* 0x0000001000de7825 */ /* 0x150fe200078e00e6 */
[C---:B------:R-:W-:Y:S02]  /*0910*/  IADD3 R241, R0.reuse, 0x40, RZ ;  /* 0x0000004000f17810 */ /* 0x040fe40007ffe0ff */
[----:B------:R-:W-:Y:S01]  /*0920*/  IADD3 R242, R0, 0x60, RZ ;  /* 0x0000006000f27810 */ /* 0x000fe20007ffe0ff */
        /* <DEDUP_REMOVED lines=10> */
[----:B------:R-:W-:Y:S01]  /*09d0*/  @P0 IADD3 R188, R0, 0x120, RZ ;  /* 0x0000012000bc0810 */ /* 0x000fe20007ffe0ff */
[----:B------:R-:W5:Y:S04]  /*09e0*/  @P0 LDG.E.128 R44, desc[UR4][R222.64] ;  /* 0x00000004de2c0981 */ /* 0x000f68000c1e1d00 */
[----:B------:R-:W-:Y:S01]  /*09f0*/  @P0 IMAD.WIDE.U32 R188, R188, 0x10, R230 ;  /* 0x00000010bcbc0825 */ /* 0x000fe200078e00e6 */
[----:B------:R-:W5:Y:S04]  /*0a00*/  @P0 LDG.E.128 R40, desc[UR4][R220.64] ;  /* 0x00000004dc280981 */ /* 0x000f68000c1e1d00 */
[----:B------:R-:W5:Y:S04]  /*0a10*/  @P0 LDG.E.128 R36, desc[UR4][R218.64] ;  /* 0x00000004da240981 */ /* 0x000f68000c1e1d00 */
[----:B------:R-:W5:Y:S01]  /*0a20*/  @P0 LDG.E.128 R32, desc[UR4][R216.64] ;  /* 0x00000004d8200981 */ /* 0x000f62000c1e1d00 */
[----:B------:R-:W-:-:S03]  /*0a30*/  @P0 IADD3 R7, R0, 0x80, RZ ;  /* 0x0000008000070810 */ /* 0x000fc60007ffe0ff */
[----:B------:R-:W5:Y:S02]  /*0a40*/  @P0 LDG.E.128 R8, desc[UR4][R188.64] ;  /* 0x00000004bc080981 */ /* 0x000f64000c1e1d00 */
[----:B-----5:R-:W-:Y:S01]  /*0a50*/  ISETP.GE.AND P5, PT, R2, 0x1, PT ;  /* 0x000000010200780c */ /* 0x020fe20003fa6270 */
[----:B------:R-:W-:Y:S01]  /*0a60*/  @P0 IMAD.WIDE.U32 R164, R7, 0x10, R230 ;  /* 0x0000001007a40825 */ /* 0x000fe200078e00e6 */
[----:B------:R-:W-:-:S04]  /*0a70*/  @P0 IADD3 R7, R0, 0xa0, RZ ;  /* 0x000000a000070810 */ /* 0x000fc80007ffe0ff */
[----:B------:R1:W5:Y:S02]  /*0a80*/  @P0 LDG.E.128 R28, desc[UR4][R164.64] ;  /* 0x00000004a41c0981 */ /* 0x000364000c1e1d00 */
[----:B-1----:R-:W-:Y:S01]  /*0a90*/  @P0 IMAD.WIDE.U32 R164, R7, 0x10, R230 ;  /* 0x0000001007a40825 */ /* 0x002fe200078e00e6 */
[----:B------:R-:W-:-:S04]  /*0aa0*/  @P0 IADD3 R7, R0, 0xc0, RZ ;  /* 0x000000c000070810 */ /* 0x000fc80007ffe0ff */
[----:B------:R1:W5:Y:S02]  /*0ab0*/  @P0 LDG.E.128 R24, desc[UR4][R164.64] ;  /* 0x00000004a4180981 */ /* 0x000364000c1e1d00 */
[----:B-1----:R-:W-:Y:S01]  /*0ac0*/  @P0 IMAD.WIDE.U32 R164, R7, 0x10, R230 ;  /* 0x0000001007a40825 */ /* 0x002fe200078e00e6 */
[----:B------:R-:W-:-:S04]  /*0ad0*/  @P5 IADD3 R7, R2, -0x1, RZ ;  /* 0xffffffff02075810 */ /* 0x000fc80007ffe0ff */
[----:B------:R1:W5:Y:S01]  /*0ae0*/  @P0 LDG.E.128 R20, desc[UR4][R164.64] ;  /* 0x00000004a4140981 */ /* 0x000362000c1e1d00 */
[----:B------:R-:W-:Y:S01]  /*0af0*/  @P5 IMAD R7, R7, R166, RZ ;  /* 0x000000a607075224 */ /* 0x000fe200078e02ff */
[----:B------:R-:W-:-:S04]  /*0b00*/  @P0 IADD3 R166, R0, 0x100, RZ ;  /* 0x0000010000a60810 */ /* 0x000fc80007ffe0ff */
[----:B------:R-:W-:Y:S01]  /*0b10*/  @P5 SHF.R.S32.HI R190, RZ, 0x1f, R7 ;  /* 0x0000001fffbe5819 */ /* 0x000fe20000011407 */
[----:B------:R-:W-:-:S03]  /*0b20*/  @P0 IMAD.WIDE.U32 R166, R166, 0x10, R230 ;  /* 0x00000010a6a60825 */ /* 0x000fc600078e00e6 */
[----:B------:R-:W-:Y:S01]  /*0b30*/  @P5 LEA.HI R7, R190, R7, RZ, 0x2 ;  /* 0x00000007be075211 */ /* 0x000fe200078f10ff */
[----:B------:R-:W-:Y:S01]  /*0b40*/  HFMA2.MMA R190, -RZ, RZ, 0, 0 ;  /* 0x00000000ffbe7435 */ /* 0x000fe200000001ff */
[----:B-1----:R-:W-:Y:S01]  /*0b50*/  @P0 IADD3 R164, R0, 0xe0, RZ ;  /* 0x000000e000a40810 */ /* 0x002fe20007ffe0ff */
[----:B------:R1:W5:Y:S04]  /*0b60*/  @P0 LDG.E.128 R12, desc[UR4][R166.64] ;  /* 0x00000004a60c0981 */ /* 0x000368000c1e1d00 */
[----:B------:R-:W-:Y:S01]  /*0b70*/  @P0 IMAD.WIDE.U32 R164, R164, 0x10, R230 ;  /* 0x00000010a4a40825 */ /* 0x000fe200078e00e6 */
[----:B------:R-:W-:-:S04]  /*0b80*/  @P5 LEA.HI.SX32 R190, R7, R191, 0x1e ;  /* 0x000000bf07be5211 */ /* 0x000fc800078ff2ff */
[----:B------:R0:W5:Y:S01]  /*0b90*/  @P0 LDG.E.128 R16, desc[UR4][R164.64] ;  /* 0x00000004a4100981 */ /* 0x000162000c1e1d00 */
[C---:B------:R-:W-:Y:S02]  /*0ba0*/  IADD3 R7, R190.reuse, 0x40, RZ ;  /* 0x00000040be077810 */ /* 0x040fe40007ffe0ff */
[C---:B-1----:R-:W-:Y:S01]  /*0bb0*/  IADD3 R166, R190.reuse, 0x20, RZ ;  /* 0x00000020bea67810 */ /* 0x042fe20007ffe0ff */
[----:B0-----:R-:W-:-:S05]  /*0bc0*/  IMAD.WIDE.U32 R164, R190, 0x4, R236 ;  /* 0x00000004bea47825 */ /* 0x001fca00078e00ec */
[----:B------:R0:W5:Y:S01]  /*0bd0*/  LDG.E R235, desc[UR4][R164.64] ;  /* 0x00000004a4eb7981 */ /* 0x000162000c1e1900 */
[----:B------:R-:W-:-:S04]  /*0be0*/  IMAD.WIDE.U32 R166, R166, 0x4, R236 ;  /* 0x00000004a6a67825 */ /* 0x000fc800078e00ec */
[----:B0-----:R-:W-:Y:S02]  /*0bf0*/  IMAD.WIDE.U32 R164, R7, 0x4, R236 ;  /* 0x0000000407a47825 */ /* 0x001fe400078e00ec */
[----:B------:R-:W5:Y:S04]  /*0c00*/  LDG.E R7, desc[UR4][R166.64] ;  /* 0x00000004a6077981 */ /* 0x000f68000c1e1900 */
[----:B------:R0:W5:Y:S02]  /*0c10*/  LDG.E R228, desc[UR4][R164.64] ;  /* 0x00000004a4e47981 */ /* 0x000164000c1e1900 */
[C---:B0-----:R-:W-:Y:S02]  /*0c20*/  IADD3 R164, R190.reuse, 0x80, RZ ;  /* 0x00000080bea47810 */ /* 0x041fe40007ffe0ff */
[----:B------:R-:W-:-:S03]  /*0c30*/  IADD3 R166, R190, 0x60, RZ ;  /* 0x00000060bea67810 */ /* 0x000fc60007ffe0ff */
[----:B------:R-:W-:-:S04]  /*0c40*/  IMAD.WIDE.U32 R164, R164, 0x4, R236 ;  /* 0x00000004a4a47825 */ /* 0x000fc800078e00ec */
[----:B------:R-:W-:Y:S01]  /*0c50*/  IMAD.WIDE.U32 R166, R166, 0x4, R236 ;  /* 0x00000004a6a67825 */ /* 0x000fe200078e00ec */
[----:B------:R0:W5:Y:S04]  /*0c60*/  LDG.E R230, desc[UR4][R164.64] ;  /* 0x00000004a4e67981 */ /* 0x000168000c1e1900 */
[----:B------:R1:W5:Y:S01]  /*0c70*/  LDG.E R229, desc[UR4][R166.64] ;  /* 0x00000004a6e57981 */ /* 0x000362000c1e1900 */
[C---:B0-----:R-:W-:Y:S02]  /*0c80*/  IADD3 R164, R190.reuse, 0xc0, RZ ;  /* 0x000000c0bea47810 */ /* 0x041fe40007ffe0ff */
[----:B-1----:R-:W-:-:S03]  /*0c90*/  IADD3 R166, R190, 0xa0, RZ ;  /* 0x000000a0bea67810 */ /* 0x002fc60007ffe0ff */
        /* <DEDUP_REMOVED lines=10> */
[----:B0-----:R-:W-:Y:S02]  /*0d40*/  IADD3 R164, R190, 0x120, RZ ;  /* 0x00000120bea47810 */ /* 0x001fe40007ffe0ff */
[----:B-1----:R-:W-:-:S03]  /*0d50*/  CS2R R166, SRZ ;  /* 0x0000000000a67805 */ /* 0x002fc6000001ff00 */
[----:B------:R-:W-:Y:S01]  /*0d60*/  IMAD.WIDE.U32 R236, R164, 0x4, R236 ;  /* 0x00000004a4ec7825 */ /* 0x000fe200078e00ec */
[----:B------:R-:W-:Y:S06]  /*0d70*/  BRA `(.L_x_16158) ;  /* 0x0000001c00687947 */ /* 0x000fec0003800000 */
.L_x_16157:
[----:B------:R-:W0:Y:S01]  /*0d80*/  LDC R238, c[0x0][0x218] ;  /* 0x00008600ffee7b82 */ /* 0x000e220000000800 */
[----:B------:R-:W1:Y:S01]  /*0d90*/  S2R R245, SR_TID.X ;  /* 0x0000000000f57919 */ /* 0x000e620000002100 */
[----:B------:R-:W-:Y:S01]  /*0da0*/  IADD3 R5, R5, -0x1, RZ ;  /* 0xffffffff05057810 */ /* 0x000fe20007ffe0ff */
[----:B------:R2:W3:Y:S05]  /*0db0*/  LDG.E R243, desc[UR4][R6.64] ;  /* 0x0000000406f37981 */ /* 0x0004ea000c1e1900 */
[----:B------:R-:W4:Y:S01]  /*0dc0*/  LDC.64 R184, c[0x0][0x238] ;  /* 0x00008e00ffb87b82 */ /* 0x000f220000000a00 */
[----:B------:R4:W-:Y:S04]  /*0dd0*/  STL [R1+0xec], R51 ;  /* 0x0000ec3301007387 */ /* 0x0009e80000100800 */
[----:B------:R-:W-:Y:S03]  /*0de0*/  STL [R1+0xe8], R147 ;  /* 0x0000e89301007387 */ /* 0x000fe60000100800 */
[----:B------:R-:W4:Y:S01]  /*0df0*/  LDC.64 R232, c[0x0][0x2b8] ;  /* 0x0000ae00ffe87b82 */ /* 0x000f220000000a00 */
[----:B------:R-:W-:Y:S04]  /*0e00*/  STL [R1+0xe4], R146 ;  /* 0x0000e49201007387 */ /* 0x000fe80000100800 */
[----:B------:R-:W-:Y:S01]  /*0e10*/  STL [R1+0xe0], R145 ;  /* 0x0000e09101007387 */ /* 0x000fe20000100800 */
[----:B0-----:R-:W-:-:S03]  /*0e20*/  IMAD R5, R5, R238, RZ ;  /* 0x000000ee05057224 */ /* 0x001fc600078e02ff */
[----:B------:R-:W-:Y:S01]  /*0e30*/  STL [R1+0xdc], R144 ;  /* 0x0000dc9001007387 */ /* 0x000fe20000100800 */
[----:B------:R-:W-:Y:S01]  /*0e40*/  IADD3 R229, R0, 0x80, RZ ;  /* 0x0000008000e57810 */ /* 0x000fe20007ffe0ff */
[----:B------:R-:W0:Y:S01]  /*0e50*/  LDC.64 R246, c[0x0][0x240] ;  /* 0x00009000fff67b82 */ /* 0x000e220000000a00 */
[----:B--2---:R-:W-:Y:S01]  /*0e60*/  SHF.R.S32.HI R6, RZ, 0x1f, R5 ;  /* 0x0000001fff067819 */ /* 0x004fe20000011405 */
[----:B------:R-:W-:Y:S01]  /*0e70*/  STL [R1+0xd8], R143 ;  /* 0x0000d88f01007387 */ /* 0x000fe20000100800 */
[----:B-1----:R-:W-:-:S03]  /*0e80*/  LOP3.LUT R245, R245, 0x1f, RZ, 0xc0, !PT ;  /* 0x0000001ff5f57812 */ /* 0x002fc600078ec0ff */
[----:B------:R-:W-:Y:S01]  /*0e90*/  STL [R1+0xd4], R142 ;  /* 0x0000d48e01007387 */ /* 0x000fe20000100800 */
[----:B------:R-:W-:Y:S02]  /*0ea0*/  LEA.HI R6, R6, R5, RZ, 0x2 ;  /* 0x0000000506067211 */ /* 0x000fe400078f10ff */
[----:B------:R-:W-:Y:S01]  /*0eb0*/  MOV R5, UR10 ;  /* 0x0000000a00057c02 */ /* 0x000fe20008000f00 */
[----:B------:R-:W-:Y:S01]  /*0ec0*/  STL [R1+0xd0], R141 ;  /* 0x0000d08d01007387 */ /* 0x000fe20000100800 */
[----:B------:R-:W-:Y:S02]  /*0ed0*/  LEA.HI.SX32 R7, R6, R245, 0x1e ;  /* 0x000000f506077211 */ /* 0x000fe400078ff2ff */
[----:B------:R-:W-:Y:S01]  /*0ee0*/  ISETP.NE.U32.AND P0, PT, R5, RZ, PT ;  /* 0x000000ff0500720c */ /* 0x000fe20003f05070 */
[----:B------:R-:W-:Y:S01]  /*0ef0*/  STL [R1+0xcc], R140 ;  /* 0x0000cc8c01007387 */ /* 0x000fe20000100800 */
[----:B------:R-:W-:-:S03]  /*0f00*/  MOV R6, UR11 ;  /* 0x0000000b00067c02 */ /* 0x000fc60008000f00 */
[----:B------:R1:W-:Y:S01]  /*0f10*/  STL [R1+0xc8], R4 ;  /* 0x0000c80401007387 */ /* 0x0003e20000100800 */
[----:B------:R-:W-:Y:S02]  /*0f20*/  ISETP.NE.AND.EX P0, PT, R6, RZ, PT, P0 ;  /* 0x000000ff0600720c */ /* 0x000fe40003f05300 */
[C---:B------:R-:W-:Y:S02]  /*0f30*/  IADD3 R227, R0.reuse, 0xc0, RZ ;  /* 0x000000c000e37810 */ /* 0x040fe40007ffe0ff */
[C---:B------:R-:W-:Y:S01]  /*0f40*/  IADD3 R226, R0.reuse, 0xe0, RZ ;  /* 0x000000e000e27810 */ /* 0x040fe20007ffe0ff */
[C-C-:B----4-:R-:W-:Y:S01]  /*0f50*/  IMAD.WIDE.U32 R148, R0.reuse, 0x10, R184.reuse ;  /* 0x0000001000947825 */ /* 0x150fe200078e00b8 */
[----:B------:R-:W-:Y:S01]  /*0f60*/  IADD3 R228, R0, 0xa0, RZ ;  /* 0x000000a000e47810 */ /* 0x000fe20007ffe0ff */
[----:B------:R-:W2:Y:S01]  /*0f70*/  LDL R51, [R1+0xbc] ;  /* 0x0000bc0001337983 */ /* 0x000ea20000100800 */
[----:B-1----:R-:W1:Y:S01]  /*0f80*/  LDC.U8 R4, c[0x0][0x2a0] ;  /* 0x0000a800ff047b82 */ /* 0x002e620000000000 */
[----:B------:R-:W-:Y:S01]  /*0f90*/  IMAD.WIDE.U32 R152, R240, 0x10, R184 ;  /* 0x00000010f0987825 */ /* 0x000fe200078e00b8 */
[C---:B------:R-:W-:Y:S01]  /*0fa0*/  IADD3 R225, R0.reuse, 0x100, RZ ;  /* 0x0000010000e17810 */ /* 0x040fe20007ffe0ff */
[----:B------:R-:W4:Y:S01]  /*0fb0*/  LDG.E.128 R148, desc[UR4][R148.64] ;  /* 0x0000000494947981 */ /* 0x000f22000c1e1d00 */
[----:B------:R-:W-:-:S03]  /*0fc0*/  IADD3 R224, R0, 0x120, RZ ;  /* 0x0000012000e07810 */ /* 0x000fc60007ffe0ff */
[----:B------:R0:W5:Y:S01]  /*0fd0*/  @P0 LDG.E.128 R44, desc[UR4][R222.64] ;  /* 0x00000004de2c0981 */ /* 0x000162000c1e1d00 */
[----:B------:R-:W-:-:S03]  /*0fe0*/  IMAD.WIDE.U32 R156, R241, 0x10, R184 ;  /* 0x00000010f19c7825 */ /* 0x000fc600078e00b8 */
[----:B------:R-:W5:Y:S04]  /*0ff0*/  @P0 LDG.E.128 R40, desc[UR4][R220.64] ;  /* 0x00000004dc280981 */ /* 0x000f68000c1e1d00 */
[----:B------:R0:W5:Y:S02]  /*1000*/  @P0 LDG.E.128 R32, desc[UR4][R216.64] ;  /* 0x00000004d8200981 */ /* 0x000164000c1e1d00 */
[----:B0-----:R-:W-:-:S04]  /*1010*/  @P0 IMAD.WIDE.U32 R222, R226, 0x10, R230 ;  /* 0x00000010e2de0825 */ /* 0x001fc800078e00e6 */
[----:B------:R-:W-:Y:S01]  /*1020*/  IMAD.WIDE.U32 R160, R242, 0x10, R184 ;  /* 0x00000010f2a07825 */ /* 0x000fe200078e00b8 */
[----:B------:R-:W5:Y:S03]  /*1030*/  @P0 LDG.E.128 R16, desc[UR4][R222.64] ;  /* 0x00000004de100981 */ /* 0x000f66000c1e1d00 */
[--C-:B------:R-:W-:Y:S01]  /*1040*/  @P0 IMAD.WIDE.U32 R216, R229, 0x10, R230.reuse ;  /* 0x00000010e5d80825 */ /* 0x100fe200078e00e6 */
[----:B------:R-:W2:Y:S03]  /*1050*/  LDG.E.128 R152, desc[UR4][R152.64] ;  /* 0x0000000498987981 */ /* 0x000ea6000c1e1d00 */
[----:B------:R-:W-:Y:S01]  /*1060*/  @P0 IMAD.WIDE.U32 R220, R227, 0x10, R230 ;  /* 0x00000010e3dc0825 */ /* 0x000fe200078e00e6 */
[----:B------:R0:W5:Y:S03]  /*1070*/  @P0 LDG.E.128 R28, desc[UR4][R216.64] ;  /* 0x00000004d81c0981 */ /* 0x000166000c1e1d00 */
[----:B------:R-:W-:Y:S01]  /*1080*/  IMAD.WIDE.U32 R164, R229, 0x10, R184 ;  /* 0x00000010e5a47825 */ /* 0x000fe200078e00b8 */
[----:B------:R0:W5:Y:S03]  /*1090*/  @P0 LDG.E.128 R20, desc[UR4][R220.64] ;  /* 0x00000004dc140981 */ /* 0x000166000c1e1d00 */
[C---:B------:R-:W-:Y:S01]  /*10a0*/  IMAD.WIDE.U32 R188, R7.reuse, 0x10, R232 ;  /* 0x0000001007bc7825 */ /* 0x040fe200078e00e8 */
[----:B------:R-:W-:Y:S01]  /*10b0*/  IADD3 R193, R7, 0x20, RZ ;  /* 0x0000002007c17810 */ /* 0x000fe20007ffe0ff */
[----:B------:R-:W2:Y:S02]  /*10c0*/  LDG.E.128 R156, desc[UR4][R156.64] ;  /* 0x000000049c9c7981 */ /* 0x000ea4000c1e1d00 */
[----:B------:R-:W-:-:S02]  /*10d0*/  IMAD.WIDE.U32 R168, R228, 0x10, R184 ;  /* 0x00000010e4a87825 */ /* 0x000fc400078e00b8 */
[----:B------:R-:W2:Y:S02]  /*10e0*/  LDG.E.128 R160, desc[UR4][R160.64] ;  /* 0x00000004a0a07981 */ /* 0x000ea4000c1e1d00 */
[----:B------:R-:W-:Y:S02]  /*10f0*/  IMAD.WIDE.U32 R172, R227, 0x10, R184 ;  /* 0x00000010e3ac7825 */ /* 0x000fe400078e00b8 */
[----:B------:R-:W2:Y:S02]  /*1100*/  LDG.E.128 R164, desc[UR4][R164.64] ;  /* 0x00000004a4a47981 */ /* 0x000ea4000c1e1d00 */
[--C-:B0-----:R-:W-:Y:S02]  /*1110*/  @P0 IMAD.WIDE.U32 R216, R228, 0x10, R230.reuse ;  /* 0x00000010e4d80825 */ /* 0x101fe400078e00e6 */
[----:B------:R-:W2:Y:S02]  /*1120*/  LDG.E.128 R188, desc[UR4][R188.64] ;  /* 0x00000004bcbc7981 */ /* 0x000ea4000c1e1d00 */
[----:B------:R-:W-:-:S02]  /*1130*/  @P0 IMAD.WIDE.U32 R220, R225, 0x10, R230 ;  /* 0x00000010e1dc0825 */ /* 0x000fc400078e00e6 */
[----:B------:R-:W2:Y:S02]  /*1140*/  LDG.E.128 R168, desc[UR4][R168.64] ;  /* 0x00000004a8a87981 */ /* 0x000ea4000c1e1d00 */
[----:B------:R-:W-:Y:S02]  /*1150*/  @P0 IMAD.WIDE.U32 R222, R224, 0x10, R230 ;  /* 0x00000010e0de0825 */ /* 0x000fe400078e00e6 */
[----:B------:R-:W5:Y:S02]  /*1160*/  @P0 LDG.E.128 R36, desc[UR4][R218.64] ;  /* 0x00000004da240981 */ /* 0x000f64000c1e1d00 */
[--C-:B------:R-:W-:Y:S02]  /*1170*/  IMAD.WIDE.U32 R176, R226, 0x10, R184.reuse ;  /* 0x00000010e2b07825 */ /* 0x100fe400078e00b8 */
[----:B------:R-:W5:Y:S02]  /*1180*/  @P0 LDG.E.128 R24, desc[UR4][R216.64] ;  /* 0x00000004d8180981 */ /* 0x000f64000c1e1d00 */
[----:B------:R-:W-:-:S02]  /*1190*/  IMAD.WIDE.U32 R180, R225, 0x10, R184 ;  /* 0x00000010e1b47825 */ /* 0x000fc400078e00b8 */
[----:B------:R-:W5:Y:S02]  /*11a0*/  @P0 LDG.E.128 R12, desc[UR4][R220.64] ;  /* 0x00000004dc0c0981 */ /* 0x000f64000c1e1d00 */
[----:B------:R-:W-:Y:S02]  /*11b0*/  IMAD.WIDE.U32 R184, R224, 0x10, R184 ;  /* 0x00000010e0b87825 */ /* 0x000fe400078e00b8 */
[----:B------:R0:W5:Y:S01]  /*11c0*/  @P0 LDG.E.128 R8, desc[UR4][R222.64] ;  /* 0x00000004de080981 */ /* 0x000162000c1e1d00 */
[----:B-1----:R-:W-:Y:S01]  /*11d0*/  ISETP.NE.AND P0, PT, R4, RZ, PT ;  /* 0x000000ff0400720c */ /* 0x002fe20003f05270 */
[----:B------:R-:W-:Y:S02]  /*11e0*/  IMAD.WIDE.U32 R192, R193, 0x10, R232 ;  /* 0x00000010c1c07825 */ /* 0x000fe400078e00e8 */
[----:B------:R-:W2:Y:S04]  /*11f0*/  LDG.E.128 R172, desc[UR4][R172.64] ;  /* 0x00000004acac7981 */ /* 0x000ea8000c1e1d00 */
[----:B------:R-:W2:Y:S04]  /*1200*/  LDL R140, [R1+0xc0] ;  /* 0x0000c000018c7983 */ /* 0x000ea80000100800 */
[----:B------:R-:W2:Y:S04]  /*1210*/  LDG.E.128 R176, desc[UR4][R176.64] ;  /* 0x00000004b0b07981 */ /* 0x000ea8000c1e1d00 */
[----:B------:R-:W2:Y:S04]  /*1220*/  LDL R141, [R1+0xb8] ;  /* 0x0000b800018d7983 */ /* 0x000ea80000100800 */
[----:B------:R-:W2:Y:S04]  /*1230*/  LDL R4, [R1+0xc4] ;  /* 0x0000c40001047983 */ /* 0x000ea80000100800 */
[----:B------:R-:W2:Y:S04]  /*1240*/  LDG.E.128 R180, desc[UR4][R180.64] ;  /* 0x00000004b4b47981 */ /* 0x000ea8000c1e1d00 */
[----:B------:R-:W2:Y:S04]  /*1250*/  LDG.E.128 R184, desc[UR4][R184.64] ;  /* 0x00000004b8b87981 */ /* 0x000ea8000c1e1d00 */
[----:B------:R-:W2:Y:S04]  /*1260*/  LDG.E.128 R192, desc[UR4][R192.64] ;  /* 0x00000004c0c07981 */ /* 0x000ea8000c1e1d00 */
[----:B------:R-:W2:Y:S04]  /*1270*/  LDL R142, [R1+0xa8] ;  /* 0x0000a800018e7983 */ /* 0x000ea80000100800 */
[----:B------:R-:W2:Y:S01]  /*1280*/  LDL R250, [R1+0xac] ;  /* 0x0000ac0001fa7983 */ /* 0x000ea20000100800 */
[----:B-----5:R-:W-:-:S02]  /*1290*/  ISETP.GE.AND P5, PT, R2, 0x1, PT ;  /* 0x000000010200780c */ /* 0x020fc40003fa6270 */
[----:B------:R-:W-:Y:S01]  /*12a0*/  MOV R244, RZ ;  /* 0x000000ff00f47202 */ /* 0x000fe20000000f00 */
[----:B------:R-:W2:Y:S01]  /*12b0*/  LDL R249, [R1+0xb0] ;  /* 0x0000b00001f97983 */ /* 0x000ea20000100800 */
[C---:B------:R-:W-:Y:S02]  /*12c0*/  IADD3 R197, R7.reuse, 0x40, RZ ;  /* 0x0000004007c57810 */ /* 0x040fe40007ffe0ff */
[----:B------:R-:W-:Y:S01]  /*12d0*/  IADD3 R201, R7, 0x60, RZ ;  /* 0x0000006007c97810 */ /* 0x000fe20007ffe0ff */
[----:B------:R-:W2:Y:S06]  /*12e0*/  LDL R248, [R1+0xb4] ;  /* 0x0000b40001f87983 */ /* 0x000eac0000100800 */
[----:B------:R-:W-:-:S05]  /*12f0*/  @P5 IADD3 R225, R2, -0x1, RZ ;  /* 0xffffffff02e15810 */ /* 0x000fca0007ffe0ff */
[----:B------:R-:W-:-:S05]  /*1300*/  @P5 IMAD R225, R225, R238, RZ ;  /* 0x000000eee1e15224 */ /* 0x000fca00078e02ff */
[----:B0-----:R-:W-:-:S04]  /*1310*/  @P5 SHF.R.S32.HI R222, RZ, 0x1f, R225 ;  /* 0x0000001fffde5819 */ /* 0x001fc800000114e1 */
[----:B------:R-:W-:-:S04]  /*1320*/  @P5 LEA.HI R224, R222, R225, RZ, 0x2 ;  /* 0x000000e1dee05211 */ /* 0x000fc800078f10ff */
[----:B------:R-:W-:Y:S02]  /*1330*/  @P5 LEA.HI.SX32 R244, R224, R245, 0x1e ;  /* 0x000000f5e0f45211 */ /* 0x000fe400078ff2ff */
[----:B------:R-:W-:-:S03]  /*1340*/  IADD3 R204, R7, 0x80, RZ ;  /* 0x0000008007cc7810 */ /* 0x000fc60007ffe0ff */
[C---:B------:R-:W-:Y:S01]  /*1350*/  IMAD.WIDE.U32 R226, R244.reuse, 0x4, R246 ;  /* 0x00000004f4e27825 */ /* 0x040fe200078e00f6 */
[C---:B------:R-:W-:Y:S02]  /*1360*/  IADD3 R208, R7.reuse, 0xa0, RZ ;  /* 0x000000a007d07810 */ /* 0x040fe40007ffe0ff */
[C---:B------:R-:W-:Y:S02]  /*1370*/  IADD3 R212, R7.reuse, 0xc0, RZ ;  /* 0x000000c007d47810 */ /* 0x040fe40007ffe0ff */
[C---:B------:R-:W-:Y:S01]  /*1380*/  IADD3 R218, R7.reuse, 0xe0, RZ ;  /* 0x000000e007da7810 */ /* 0x040fe20007ffe0ff */
[----:B------:R0:W5:Y:S01]  /*1390*/  LDG.E R235, desc[UR4][R226.64] ;  /* 0x00000004e2eb7981 */ /* 0x000162000c1e1900 */
[C---:B------:R-:W-:Y:S02]  /*13a0*/  IADD3 R220, R7.reuse, 0x100, RZ ;  /* 0x0000010007dc7810 */ /* 0x040fe40007ffe0ff */
[----:B------:R-:W-:Y:S02]  /*13b0*/  IADD3 R7, R7, 0x120, RZ ;  /* 0x0000012007077810 */ /* 0x000fe40007ffe0ff */
[----:B0-----:R-:W-:-:S03]  /*13c0*/  IADD3 R226, R244, 0x20, RZ ;  /* 0x00000020f4e27810 */ /* 0x001fc60007ffe0ff */
[----:B------:R-:W-:Y:S01]  /*13d0*/  IMAD.WIDE.U32 R224, R7, 0x10, R232 ;  /* 0x0000001007e07825 */ /* 0x000fe200078e00e8 */
[----:B------:R-:W-:-:S03]  /*13e0*/  IADD3 R7, R244, 0x40, RZ ;  /* 0x00000040f4077810 */ /* 0x000fc60007ffe0ff */
[----:B------:R-:W-:Y:S01]  /*13f0*/  IMAD.WIDE.U32 R228, R226, 0x4, R246 ;  /* 0x00000004e2e47825 */ /* 0x000fe200078e00f6 */
[----:B------:R-:W-:-:S03]  /*1400*/  IADD3 R230, R244, 0x80, RZ ;  /* 0x00000080f4e67810 */ /* 0x000fc60007ffe0ff */
[----:B------:R-:W-:Y:S02]  /*1410*/  IMAD.WIDE.U32 R226, R7, 0x4, R246 ;  /* 0x0000000407e27825 */ /* 0x000fe400078e00f6 */
[----:B------:R0:W5:Y:S02]  /*1420*/  LDG.E R7, desc[UR4][R228.64] ;  /* 0x00000004e4077981 */ /* 0x000164000c1e1900 */
[----:B------:R-:W-:-:S04]  /*1430*/  IMAD.WIDE.U32 R196, R197, 0x10, R232 ;  /* 0x00000010c5c47825 */ /* 0x000fc800078e00e8 */
[--C-:B------:R-:W-:Y:S01]  /*1440*/  IMAD.WIDE.U32 R200, R201, 0x10, R232.reuse ;  /* 0x00000010c9c87825 */ /* 0x100fe200078e00e8 */
[C---:B------:R-:W-:Y:S01]  /*1450*/  IADD3 R234, R244.reuse, 0xe0, RZ ;  /* 0x000000e0f4ea7810 */ /* 0x040fe20007ffe0ff */
[----:B------:R-:W2:Y:S01]  /*1460*/  LDG.E.128 R196, desc[UR4][R196.64] ;  /* 0x00000004c4c47981 */ /* 0x000ea2000c1e1d00 */
[----:B0-----:R-:W-:Y:S01]  /*1470*/  IADD3 R229, R244, 0x60, RZ ;  /* 0x00000060f4e57810 */ /* 0x001fe20007ffe0ff */
[--C-:B------:R-:W-:Y:S02]  /*1480*/  IMAD.WIDE.U32 R204, R204, 0x10, R232.reuse ;  /* 0x00000010cccc7825 */ /* 0x100fe400078e00e8 */
[----:B------:R-:W2:Y:S02]  /*1490*/  LDG.E.128 R200, desc[UR4][R200.64] ;  /* 0x00000004c8c87981 */ /* 0x000ea4000c1e1d00 */
[--C-:B------:R-:W-:Y:S02]  /*14a0*/  IMAD.WIDE.U32 R208, R208, 0x10, R232.reuse ;  /* 0x00000010d0d07825 */ /* 0x100fe400078e00e8 */
[----:B------:R-:W5:Y:S02]  /*14b0*/  LDG.E R228, desc[UR4][R226.64] ;  /* 0x00000004e2e47981 */ /* 0x000f64000c1e1900 */
[----:B------:R-:W-:-:S02]  /*14c0*/  IMAD.WIDE.U32 R212, R212, 0x10, R232 ;  /* 0x00000010d4d47825 */ /* 0x000fc400078e00e8 */
[----:B------:R-:W2:Y:S02]  /*14d0*/  LDG.E.128 R204, desc[UR4][R204.64] ;  /* 0x00000004cccc7981 */ /* 0x000ea4000c1e1d00 */
[--C-:B------:R-:W-:Y:S02]  /*14e0*/  IMAD.WIDE.U32 R218, R218, 0x10, R232.reuse ;  /* 0x00000010dada7825 */ /* 0x100fe400078e00e8 */
[----:B------:R-:W2:Y:S02]  /*14f0*/  LDG.E.128 R208, desc[UR4][R208.64] ;  /* 0x00000004d0d07981 */ /* 0x000ea4000c1e1d00 */
[----:B------:R-:W-:Y:S02]  /*1500*/  IMAD.WIDE.U32 R220, R220, 0x10, R232 ;  /* 0x00000010dcdc7825 */ /* 0x000fe400078e00e8 */
[----:B------:R-:W2:Y:S02]  /*1510*/  LDG.E.128 R212, desc[UR4][R212.64] ;  /* 0x00000004d4d47981 */ /* 0x000ea4000c1e1d00 */
[----:B------:R-:W-:-:S02]  /*1520*/  IMAD.WIDE.U32 R232, R229, 0x4, R246 ;  /* 0x00000004e5e87825 */ /* 0x000fc400078e00f6 */
[----:B------:R-:W2:Y:S02]  /*1530*/  LDG.E.128 R216, desc[UR4][R218.64] ;  /* 0x00000004dad87981 */ /* 0x000ea4000c1e1d00 */
[--C-:B------:R-:W-:Y:S02]  /*1540*/  IMAD.WIDE.U32 R230, R230, 0x4, R246.reuse ;  /* 0x00000004e6e67825 */ /* 0x100fe400078e00f6 */
[----:B------:R0:W5:Y:S02]  /*1550*/  LDG.E R229, desc[UR4][R232.64] ;  /* 0x00000004e8e57981 */ /* 0x000164000c1e1900 */
[----:B------:R-:W-:Y:S02]  /*1560*/  IMAD.WIDE.U32 R238, R234, 0x4, R246 ;  /* 0x00000004eaee7825 */ /* 0x000fe400078e00f6 */
[----:B------:R-:W2:Y:S04]  /*1570*/  LDG.E.128 R220, desc[UR4][R220.64] ;  /* 0x00000004dcdc7981 */ /* 0x000ea8000c1e1d00 */
[----:B------:R1:W5:Y:S01]  /*1580*/  LDG.E R230, desc[UR4][R230.64] ;  /* 0x00000004e6e67981 */ /* 0x000362000c1e1900 */
[----:B0-----:R-:W-:-:S03]  /*1590*/  IADD3 R232, R244, 0xa0, RZ ;  /* 0x000000a0f4e87810 */ /* 0x001fc60007ffe0ff */
[----:B------:R-:W2:Y:S01]  /*15a0*/  LDG.E.128 R224, desc[UR4][R224.64] ;  /* 0x00000004e0e07981 */ /* 0x000ea2000c1e1d00 */
[----:B-1----:R-:W-:Y:S01]  /*15b0*/  IADD3 R231, R244, 0xc0, RZ ;  /* 0x000000c0f4e77810 */ /* 0x002fe20007ffe0ff */
[----:B------:R-:W-:-:S04]  /*15c0*/  IMAD.WIDE.U32 R236, R232, 0x4, R246 ;  /* 0x00000004e8ec7825 */ /* 0x000fc800078e00f6 */
[----:B------:R-:W-:Y:S02]  /*15d0*/  IMAD.WIDE.U32 R232, R231, 0x4, R246 ;  /* 0x00000004e7e87825 */ /* 0x000fe400078e00f6 */
[----:B------:R-:W5:Y:S04]  /*15e0*/  LDG.E R231, desc[UR4][R236.64] ;  /* 0x00000004ece77981 */ /* 0x000f68000c1e1900 */
[----:B------:R0:W5:Y:S02]  /*15f0*/  LDG.E R232, desc[UR4][R232.64] ;  /* 0x00000004e8e87981 */ /* 0x000164000c1e1900 */
[----:B0-----:R-:W-:-:S05]  /*1600*/  IADD3 R233, R244, 0x100, RZ ;  /* 0x00000100f4e97810 */ /* 0x001fca0007ffe0ff */
[----:B------:R-:W-:Y:S02]  /*1610*/  IMAD.WIDE.U32 R236, R233, 0x4, R246 ;  /* 0x00000004e9ec7825 */ /* 0x000fe400078e00f6 */
[----:B------:R3:W5:Y:S04]  /*1620*/  LDG.E R233, desc[UR4][R238.64] ;  /* 0x00000004eee97981 */ /* 0x000768000c1e1900 */
[----:B------:R0:W5:Y:S01]  /*1630*/  LDG.E R234, desc[UR4][R236.64] ;  /* 0x00000004ecea7981 */ /* 0x000162000c1e1900 */
[----:B---3--:R-:W-:Y:S02]  /*1640*/  FSEL R238, R243, RZ, !P0 ;  /* 0x000000fff3ee7208 */ /* 0x008fe40004000000 */
[----:B0-----:R-:W-:-:S05]  /*1650*/  IADD3 R236, R244, 0x120, RZ ;  /* 0x00000120f4ec7810 */ /* 0x001fca0007ffe0ff */
[----:B------:R-:W-:-:S04]  /*1660*/  IMAD.WIDE.U32 R236, R236, 0x4, R246 ;  /* 0x00000004ecec7825 */ /* 0x000fc800078e00f6 */
[C---:B----4-:R-:W-:Y:S01]  /*1670*/  FADD.FTZ R239, -R238.reuse, R149 ;  /* 0x00000095eeef7221 */ /* 0x050fe20000010100 */
[C---:B------:R-:W-:Y:S01]  /*1680*/  FADD.FTZ R243, -R238.reuse, R150 ;  /* 0x00000096eef37221 */ /* 0x040fe20000010100 */
[C---:B------:R-:W-:Y:S01]  /*1690*/  FADD.FTZ R244, -R238.reuse, R151 ;  /* 0x00000097eef47221 */ /* 0x040fe20000010100 */
[C---:B------:R-:W-:Y:S01]  /*16a0*/  FADD.FTZ R245, -R238.reuse, R148 ;  /* 0x00000094eef57221 */ /* 0x040fe20000010100 */
[C---:B------:R-:W-:Y:S01]  /*16b0*/  FMUL.FTZ R147, R3.reuse, R239 ;  /* 0x000000ef03937220 */ /* 0x040fe20000410000 */
[C---:B------:R-:W-:Y:S01]  /*16c0*/  FMUL.FTZ R145, R3.reuse, R243 ;  /* 0x000000f303917220 */ /* 0x040fe20000410000 */
[C---:B------:R-:W-:Y:S01]  /*16d0*/  FMUL.FTZ R143, R3.reuse, R244 ;  /* 0x000000f4038f7220 */ /* 0x040fe20000410000 */
[----:B------:R-:W-:Y:S02]  /*16e0*/  FMUL.FTZ R252, R3, R245 ;  /* 0x000000f503fc7220 */ /* 0x000fe40000410000 */
[----:B------:R-:W-:Y:S04]  /*16f0*/  STL [R1+0x34], R147 ;  /* 0x0000349301007387 */ /* 0x000fe80000100800 */
[----:B------:R-:W-:Y:S01]  /*1700*/  STL [R1+0x30], R145 ;  /* 0x0000309101007387 */ /* 0x000fe20000100800 */
[C---:B--2---:R-:W-:Y:S01]  /*1710*/  FADD.FTZ R151, -R238.reuse, R155 ;  /* 0x0000009bee977221 */ /* 0x044fe20000010100 */
[C---:B------:R-:W-:Y:S01]  /*1720*/  FADD.FTZ R148, -R238.reuse, R152 ;  /* 0x00000098ee947221 */ /* 0x040fe20000010100 */
[C---:B------:R-:W-:Y:S01]  /*1730*/  FADD.FTZ R149, -R238.reuse, R153 ;  /* 0x00000099ee957221 */ /* 0x040fe20000010100 */
[C---:B------:R-:W-:Y:S01]  /*1740*/  FADD.FTZ R150, -R238.reuse, R154 ;  /* 0x0000009aee967221 */ /* 0x040fe20000010100 */
[----:B------:R-:W-:Y:S01]  /*1750*/  STL [R1+0x2c], R143 ;  /* 0x00002c8f01007387 */ /* 0x000fe20000100800 */
[C---:B------:R-:W-:Y:S01]  /*1760*/  FADD.FTZ R155, -R238.reuse, R156 ;  /* 0x0000009cee9b7221 */ /* 0x040fe20000010100 */
[C---:B------:R-:W-:Y:S01]  /*1770*/  FADD.FTZ R156, -R238.reuse, R163 ;  /* 0x000000a3ee9c7221 */ /* 0x040fe20000010100 */
[C---:B------:R-:W-:Y:S01]  /*1780*/  FADD.FTZ R163, -R238.reuse, R164 ;  /* 0x000000a4eea37221 */ /* 0x040fe20000010100 */
[----:B------:R-:W-:Y:S01]  /*1790*/  FMUL.FTZ R51, R51, R189 ;  /* 0x000000bd33337220 */ /* 0x000fe20000410000 */
[----:B------:R-:W-:Y:S01]  /*17a0*/  FADD.FTZ R164, -R238, R171 ;  /* 0x000000abeea47221 */ /* 0x000fe20000010100 */
        /* <DEDUP_REMOVED lines=9> */
[C---:B------:R-:W-:Y:S01]  /*1840*/  FADD.FTZ R154, -R238.reuse, R157 ;  /* 0x0000009dee9a7221 */ /* 0x040fe20000010100 */
[----:B------:R-:W2:Y:S01]  /*1850*/  LDL R189, [R1+0x9c] ;  /* 0x00009c0001bd7983 */ /* 0x000ea20000100800 */
[C---:B------:R-:W-:Y:S01]  /*1860*/  FADD.FTZ R153, -R238.reuse, R158 ;  /* 0x0000009eee997221 */ /* 0x040fe20000010100 */
[C---:B------:R-:W-:Y:S01]  /*1870*/  FADD.FTZ R157, -R238.reuse, R162 ;  /* 0x000000a2ee9d7221 */ /* 0x040fe20000010100 */
[----:B------:R-:W-:Y:S01]  /*1880*/  FADD.FTZ R171, -R238, R172 ;  /* 0x000000aceeab7221 */ /* 0x000fe20000010100 */
[----:B------:R-:W-:Y:S01]  /*1890*/  FMUL.FTZ R146, R140, R190 ;  /* 0x000000be8c927220 */ /* 0x000fe20000410000 */
[----:B------:R-:W-:Y:S01]  /*18a0*/  FMUL.FTZ R140, R3, R149 ;  /* 0x00000095038c7220 */ /* 0x000fe20000410000 */
[----:B------:R-:W3:Y:S01]  /*18b0*/  LDL R190, [R1+0x98] ;  /* 0x0000980001be7983 */ /* 0x000ee20000100800 */
[----:B------:R-:W-:Y:S01]  /*18c0*/  FADD.FTZ R172, -R238, R179 ;  /* 0x000000b3eeac7221 */ /* 0x000fe20000010100 */
[----:B------:R-:W-:Y:S01]  /*18d0*/  FMUL.FTZ R246, R141, R188 ;  /* 0x000000bc8df67220 */ /* 0x000fe20000410000 */
[C---:B------:R-:W-:Y:S01]  /*18e0*/  FMUL.FTZ R141, R3.reuse, R148 ;  /* 0x00000094038d7220 */ /* 0x040fe20000410000 */
[----:B------:R-:W4:Y:S01]  /*18f0*/  LDL R188, [R1+0xa0] ;  /* 0x0000a00001bc7983 */ /* 0x000f220000100800 */
[----:B------:R-:W-:Y:S01]  /*1900*/  FMUL.FTZ R144, R4, R191 ;  /* 0x000000bf04907220 */ /* 0x000fe20000410000 */
[C---:B------:R-:W-:Y:S01]  /*1910*/  FMUL.FTZ R4, R3.reuse, R150 ;  /* 0x0000009603047220 */ /* 0x040fe20000410000 */
[C---:B------:R-:W-:Y:S01]  /*1920*/  FADD.FTZ R179, -R238.reuse, R180 ;  /* 0x000000b4eeb37221 */ /* 0x040fe20000010100 */
[----:B------:R-:W-:Y:S01]  /*1930*/  FMUL.FTZ R191, R3, R151 ;  /* 0x0000009703bf7220 */ /* 0x000fe20000410000 */
[----:B------:R-:W-:-:S02]  /*1940*/  FADD.FTZ R180, -R238, R186 ;  /* 0x000000baeeb47221 */ /* 0x000fc40000010100 */
[----:B------:R-:W4:Y:S01]  /*1950*/  LDL R186, [R1+0xa4] ;  /* 0x0000a40001ba7983 */ /* 0x000f220000100800 */
[C---:B------:R-:W-:Y:S01]  /*1960*/  FADD.FTZ R158, -R238.reuse, R161 ;  /* 0x000000a1ee9e7221 */ /* 0x040fe20000010100 */
[----:B------:R-:W-:Y:S01]  /*1970*/  FFMA.FTZ R65, R193, R140, R65 ;  /* 0x0000008cc1417223 */ /* 0x000fe20000010041 */
[----:B------:R-:W-:Y:S01]  /*1980*/  FADD.FTZ R105, R105, R193 ;  /* 0x000000c169697221 */ /* 0x000fe20000010000 */
[----:B------:R1:W-:Y:S01]  /*1990*/  STL [R1+0x4c], R146 ;  /* 0x00004c9201007387 */ /* 0x0003e20000100800 */
[----:B------:R-:W-:Y:S01]  /*19a0*/  FADD.FTZ R162, -R238, R165 ;  /* 0x000000a5eea27221 */ /* 0x000fe20000010100 */
[----:B------:R-:W-:Y:S02]  /*19b0*/  FMUL.FTZ R142, R142, R192 ;  /* 0x000000c08e8e7220 */ /* 0x000fe40000410000 */
[----:B------:R1:W-:Y:S01]  /*19c0*/  STL [R1+0x48], R144 ;  /* 0x0000489001007387 */ /* 0x0003e20000100800 */
[----:B------:R-:W-:Y:S01]  /*19d0*/  FADD.FTZ R161, -R238, R166 ;  /* 0x000000a6eea17221 */ /* 0x000fe20000010100 */
[----:B------:R-:W-:Y:S01]  /*19e0*/  FMUL.FTZ R193, R250, R193 ;  /* 0x000000c1fac17220 */ /* 0x000fe20000410000 */
[C---:B------:R-:W-:Y:S01]  /*19f0*/  FADD.FTZ R165, -R238.reuse, R170 ;  /* 0x000000aaeea57221 */ /* 0x040fe20000010100 */
[----:B------:R-:W-:Y:S01]  /*1a00*/  STL [R1+0x18], R141 ;  /* 0x0000188d01007387 */ /* 0x000fe20000100800 */
[C---:B------:R-:W-:Y:S01]  /*1a10*/  FADD.FTZ R166, -R238.reuse, R169 ;  /* 0x000000a9eea67221 */ /* 0x040fe20000010100 */
[----:B------:R-:W-:-:S02]  /*1a20*/  FADD.FTZ R170, -R238, R173 ;  /* 0x000000adeeaa7221 */ /* 0x000fc40000010100 */
[----:B------:R-:W-:Y:S01]  /*1a30*/  STL [R1+0x14], R140 ;  /* 0x0000148c01007387 */ /* 0x000fe20000100800 */
[C---:B------:R-:W-:Y:S01]  /*1a40*/  FADD.FTZ R169, -R238.reuse, R174 ;  /* 0x000000aeeea97221 */ /* 0x040fe20000010100 */
[C---:B------:R-:W-:Y:S02]  /*1a50*/  FADD.FTZ R173, -R238.reuse, R178 ;  /* 0x000000b2eead7221 */ /* 0x040fe40000010100 */
[----:B------:R-:W-:Y:S01]  /*1a60*/  STL [R1+0x10], R4 ;  /* 0x0000100401007387 */ /* 0x000fe20000100800 */
[C---:B------:R-:W-:Y:S01]  /*1a70*/  FADD.FTZ R174, -R238.reuse, R177 ;  /* 0x000000b1eeae7221 */ /* 0x040fe20000010100 */
[C---:B------:R-:W-:Y:S02]  /*1a80*/  FADD.FTZ R178, -R238.reuse, R181 ;  /* 0x000000b5eeb27221 */ /* 0x040fe40000010100 */
[----:B------:R-:W-:Y:S01]  /*1a90*/  STL [R1+0xc], R191 ;  /* 0x00000cbf01007387 */ /* 0x000fe20000100800 */
[C---:B------:R-:W-:Y:S01]  /*1aa0*/  FADD.FTZ R177, -R238.reuse, R182 ;  /* 0x000000b6eeb17221 */ /* 0x040fe20000010100 */
[----:B------:R-:W-:-:S02]  /*1ab0*/  FADD.FTZ R181, -R238, R185 ;  /* 0x000000b9eeb57221 */ /* 0x000fc40000010100 */
[----:B------:R1:W-:Y:S01]  /*1ac0*/  STL [R1+0x44], R142 ;  /* 0x0000448e01007387 */ /* 0x0003e20000100800 */
[----:B------:R-:W-:-:S03]  /*1ad0*/  FADD.FTZ R182, -R238, R184 ;  /* 0x000000b8eeb67221 */ /* 0x000fc60000010100 */
[----:B------:R1:W-:Y:S04]  /*1ae0*/  STL [R1+0x40], R193 ;  /* 0x000040c101007387 */ /* 0x0003e80000100800 */
[----:B------:R-:W4:Y:S04]  /*1af0*/  LDL R185, [R1+0x88] ;  /* 0x0000880001b97983 */ /* 0x000f280000100800 */
[----:B------:R-:W4:Y:S01]  /*1b00*/  LDL R184, [R1+0x8c] ;  /* 0x00008c0001b87983 */ /* 0x000f220000100800 */
[C---:B------:R-:W-:Y:S01]  /*1b10*/  FADD.FTZ R152, -R238.reuse, R159 ;  /* 0x0000009fee987221 */ /* 0x040fe20000010100 */
[C---:B------:R-:W-:Y:S01]  /*1b20*/  FADD.FTZ R159, -R238.reuse, R160 ;  /* 0x000000a0ee9f7221 */ /* 0x040fe20000010100 */
[----:B------:R-:W-:Y:S01]  /*1b30*/  FADD.FTZ R160, -R238, R167 ;  /* 0x000000a7eea07221 */ /* 0x000fe20000010100 */
[----:B------:R-:W-:Y:S01]  /*1b40*/  FFMA.FTZ R66, R194, R4, R66 ;  /* 0x00000004c2427223 */ /* 0x000fe20000010042 */
[----:B------:R-:W-:Y:S01]  /*1b50*/  FADD.FTZ R106, R106, R194 ;  /* 0x000000c26a6a7221 */ /* 0x000fe20000010000 */
[----:B------:R-:W-:Y:S01]  /*1b60*/  FADD.FTZ R167, -R238, R168 ;  /* 0x000000a8eea77221 */ /* 0x000fe20000010100 */
[----:B------:R-:W-:Y:S01]  /*1b70*/  FFMA.FTZ R64, R192, R141, R64 ;  /* 0x0000008dc0407223 */ /* 0x000fe20000010040 */
[----:B------:R-:W-:Y:S01]  /*1b80*/  FADD.FTZ R104, R104, R192 ;  /* 0x000000c068687221 */ /* 0x000fe20000010000 */
[----:B------:R-:W-:Y:S01]  /*1b90*/  FMUL.FTZ R194, R249, R194 ;  /* 0x000000c2f9c27220 */ /* 0x000fe20000410000 */
[----:B------:R-:W-:Y:S01]  /*1ba0*/  FADD.FTZ R168, -R238, R175 ;  /* 0x000000afeea87221 */ /* 0x000fe20000010100 */
[----:B------:R-:W-:Y:S01]  /*1bb0*/  FMUL.FTZ R192, R248, R195 ;  /* 0x000000c3f8c07220 */ /* 0x000fe20000410000 */
[C---:B------:R-:W-:Y:S01]  /*1bc0*/  FADD.FTZ R175, -R238.reuse, R176 ;  /* 0x000000b0eeaf7221 */ /* 0x040fe20000010100 */
[----:B------:R-:W-:Y:S01]  /*1bd0*/  FADD.FTZ R176, -R238, R183 ;  /* 0x000000b7eeb07221 */ /* 0x000fe20000010100 */
[----:B------:R-:W4:Y:S04]  /*1be0*/  LDL R245, [R1+0x94] ;  /* 0x0000940001f57983 */ /* 0x000f280000100800 */
[----:B------:R-:W4:Y:S01]  /*1bf0*/  LDL R183, [R1+0x90] ;  /* 0x0000900001b77983 */ /* 0x000f220000100800 */
[----:B------:R-:W-:-:S03]  /*1c00*/  FMUL.FTZ R251, R3, R155 ;  /* 0x0000009b03fb7220 */ /* 0x000fc60000410000 */
[----:B------:R-:W-:Y:S04]  /*1c10*/  STL [R1+0x3c], R194 ;  /* 0x00003cc201007387 */ /* 0x000fe80000100800 */
[----:B------:R-:W-:Y:S01]  /*1c20*/  STL [R1+0x38], R192 ;  /* 0x000038c001007387 */ /* 0x000fe20000100800 */
[----:B------:R-:W-:Y:S01]  /*1c30*/  FMUL.FTZ R250, R3, R154 ;  /* 0x0000009a03fa7220 */ /* 0x000fe20000410000 */
[----:B--2---:R-:W-:Y:S01]  /*1c40*/  FMUL.FTZ R189, R189, R197 ;  /* 0x000000c5bdbd7220 */ /* 0x004fe20000410000 */
[----:B---3--:R-:W-:-:S05]  /*1c50*/  FMUL.FTZ R190, R190, R196 ;  /* 0x000000c4bebe7220 */ /* 0x008fca0000410000 */
[----:B------:R-:W-:Y:S01]  /*1c60*/  STL [R1+0x28], R190 ;  /* 0x000028be01007387 */ /* 0x000fe20000100800 */
[----:B----4-:R-:W-:-:S03]  /*1c70*/  FMUL.FTZ R188, R188, R198 ;  /* 0x000000c6bcbc7220 */ /* 0x010fc60000410000 */
[----:B------:R-:W-:Y:S04]  /*1c80*/  STL [R1+0x24], R189 ;  /* 0x000024bd01007387 */ /* 0x000fe80000100800 */
[----:B------:R-:W2:Y:S04]  /*1c90*/  LDL R151, [R1+0x78] ;  /* 0x0000780001977983 */ /* 0x000ea80000100800 */
[----:B------:R-:W3:Y:S01]  /*1ca0*/  LDL R150, [R1+0x7c] ;  /* 0x00007c0001967983 */ /* 0x000ee20000100800 */
[----:B------:R-:W-:-:S03]  /*1cb0*/  FMUL.FTZ R186, R186, R199 ;  /* 0x000000c7baba7220 */ /* 0x000fc60000410000 */
[----:B------:R-:W4:Y:S04]  /*1cc0*/  LDL R149, [R1+0x80] ;  /* 0x0000800001957983 */ /* 0x000f280000100800 */
[----:B------:R-:W3:Y:S04]  /*1cd0*/  LDL R148, [R1+0x84] ;  /* 0x0000840001947983 */ /* 0x000ee80000100800 */
[----:B------:R-:W4:Y:S04]  /*1ce0*/  LDL R155, [R1+0x68] ;  /* 0x00006800019b7983 */ /* 0x000f280000100800 */
[----:B------:R-:W-:Y:S04]  /*1cf0*/  STL [R1+0x20], R188 ;  /* 0x000020bc01007387 */ /* 0x000fe80000100800 */
[----:B------:R-:W-:Y:S01]  /*1d00*/  STL [R1+0x1c], R186 ;  /* 0x00001cba01007387 */ /* 0x000fe20000100800 */
[----:B------:R-:W-:Y:S01]  /*1d10*/  FMUL.FTZ R185, R185, R200 ;  /* 0x000000c8b9b97220 */ /* 0x000fe20000410000 */
[----:B------:R-:W-:-:S04]  /*1d20*/  FMUL.FTZ R184, R184, R201 ;  /* 0x000000c9b8b87220 */ /* 0x000fc80000410000 */
[----:B------:R-:W-:Y:S04]  /*1d30*/  STL [R1+0x8], R185 ;  /* 0x000008b901007387 */ /* 0x000fe80000100800 */
[----:B------:R-:W-:Y:S04]  /*1d40*/  STL [R1+0x4], R184 ;  /* 0x000004b801007387 */ /* 0x000fe80000100800 */
[----:B------:R-:W3:Y:S01]  /*1d50*/  LDL R154, [R1+0x6c] ;  /* 0x00006c00019a7983 */ /* 0x000ee20000100800 */
[C---:B------:R-:W-:Y:S01]  /*1d60*/  FMUL.FTZ R248, R3.reuse, R152 ;  /* 0x0000009803f87220 */ /* 0x040fe20000410000 */
[----:B------:R-:W-:Y:S01]  /*1d70*/  FMUL.FTZ R249, R3, R153 ;  /* 0x0000009903f97220 */ /* 0x000fe20000410000 */
[----:B------:R-:W-:Y:S01]  /*1d80*/  FADD.FTZ R152, RZ, R246 ;  /* 0x000000f6ff987221 */ /* 0x000fe20000010000 */
[----:B------:R-:W-:Y:S01]  /*1d90*/  FFMA.FTZ R153, R252, R246, RZ ;  /* 0x000000f6fc997223 */ /* 0x000fe200000100ff */
[----:B------:R-:W-:-:S02]  /*1da0*/  FADD.FTZ R187, -R238, R187 ;  /* 0x000000bbeebb7221 */ /* 0x000fc40000010100 */
[----:B------:R-:W-:Y:S01]  /*1db0*/  FADD.FTZ R152, R152, R51 ;  /* 0x0000003398987221 */ /* 0x000fe20000010000 */
[----:B------:R-:W-:Y:S01]  /*1dc0*/  FFMA.FTZ R153, R147, R51, R153 ;  /* 0x0000003393997223 */ /* 0x000fe20000010099 */
[C---:B------:R-:W-:Y:S01]  /*1dd0*/  FMUL.FTZ R239, R3.reuse, R157 ;  /* 0x0000009d03ef7220 */ /* 0x040fe20000410000 */
        /* <DEDUP_REMOVED lines=9> */
[----:B------:R-:W3:Y:S01]  /*1e70*/  LDL R156, [R1+0x70] ;  /* 0x00007000019c7983 */ /* 0x000ee20000100800 */
[----:B------:R-:W-:Y:S01]  /*1e80*/  FMUL.FTZ R202, R3, R163 ;  /* 0x000000a303ca7220 */ /* 0x000fe20000410000 */
[----:B------:R-:W-:-:S02]  /*1e90*/  FADD.FTZ R152, R152, R144 ;  /* 0x0000009098987221 */ /* 0x000fc40000010000 */
[----:B------:R3:W-:Y:S01]  /*1ea0*/  STL [R1], R183 ;  /* 0x000000b701007387 */ /* 0x0007e20000100800 */
[----:B------:R-:W-:Y:S01]  /*1eb0*/  FFMA.FTZ R76, R204, R202, R76 ;  /* 0x000000cacc4c7223 */ /* 0x000fe2000001004c */
[----:B------:R-:W-:Y:S02]  /*1ec0*/  FADD.FTZ R116, R116, R204 ;  /* 0x000000cc74747221 */ /* 0x000fe40000010000 */
[----:B0-----:R-:W3:Y:S04]  /*1ed0*/  LDL.LU R51, [R1+0xec] ;  /* 0x0000ec0001337983 */ /* 0x001ee80000300800 */
[----:B------:R0:W5:Y:S04]  /*1ee0*/  LDL.LU R147, [R1+0xe8] ;  /* 0x0000e80001937983 */ /* 0x0001680000300800 */
[----:B-1----:R0:W5:Y:S04]  /*1ef0*/  LDL.LU R146, [R1+0xe4] ;  /* 0x0000e40001927983 */ /* 0x0021680000300800 */
[----:B------:R0:W5:Y:S01]  /*1f00*/  LDL.LU R145, [R1+0xe0] ;  /* 0x0000e00001917983 */ /* 0x0001620000300800 */
[C---:B------:R-:W-:Y:S01]  /*1f10*/  FMUL.FTZ R244, R3.reuse, R159 ;  /* 0x0000009f03f47220 */ /* 0x040fe20000410000 */
[----:B------:R-:W-:Y:S01]  /*1f20*/  FMUL.FTZ R243, R3, R158 ;  /* 0x0000009e03f37220 */ /* 0x000fe20000410000 */
[----:B------:R-:W-:-:S03]  /*1f30*/  FADD.FTZ R113, R113, R201 ;  /* 0x000000c971717221 */ /* 0x000fc60000010000 */
[----:B------:R-:W-:Y:S01]  /*1f40*/  FFMA.FTZ R73, R201, R243, R73 ;  /* 0x000000f3c9497223 */ /* 0x000fe20000010049 */
[C---:B------:R-:W-:Y:S01]  /*1f50*/  FMUL.FTZ R201, R3.reuse, R162 ;  /* 0x000000a203c97220 */ /* 0x040fe20000410000 */
[----:B------:R-:W-:Y:S01]  /*1f60*/  FFMA.FTZ R72, R200, R244, R72 ;  /* 0x000000f4c8487223 */ /* 0x000fe20000010048 */
[----:B------:R-:W-:Y:S01]  /*1f70*/  FADD.FTZ R112, R112, R200 ;  /* 0x000000c870707221 */ /* 0x000fe20000010000 */
[----:B------:R-:W-:Y:S01]  /*1f80*/  FMUL.FTZ R200, R3, R161 ;  /* 0x000000a103c87220 */ /* 0x000fe20000410000 */
[----:B------:R-:W-:Y:S01]  /*1f90*/  FFMA.FTZ R69, R197, R250, R69 ;  /* 0x000000fac5457223 */ /* 0x000fe20000010045 */
[----:B------:R-:W-:Y:S01]  /*1fa0*/  FADD.FTZ R109, R109, R197 ;  /* 0x000000c56d6d7221 */ /* 0x000fe20000010000 */
[----:B------:R-:W-:Y:S01]  /*1fb0*/  FMUL.FTZ R197, R3, R160 ;  /* 0x000000a003c57220 */ /* 0x000fe20000410000 */
[----:B--2---:R-:W-:Y:S01]  /*1fc0*/  FMUL.FTZ R245, R151, R204 ;  /* 0x000000cc97f57220 */ /* 0x004fe20000410000 */
[----:B----4-:R-:W-:Y:S02]  /*1fd0*/  FMUL.FTZ R204, R155, R208 ;  /* 0x000000d09bcc7220 */ /* 0x010fe40000410000 */
[----:B------:R-:W2:Y:S01]  /*1fe0*/  LDL R155, [R1+0x74] ;  /* 0x00007400019b7983 */ /* 0x000ea20000100800 */
[----:B---3--:R-:W-:Y:S01]  /*1ff0*/  FMUL.FTZ R203, R154, R209 ;  /* 0x000000d19acb7220 */ /* 0x008fe20000410000 */
[----:B------:R-:W-:Y:S01]  /*2000*/  FFMA.FTZ R154, R143, R144, R153 ;  /* 0x000000908f9a7223 */ /* 0x000fe20000010099 */
[----:B------:R-:W-:Y:S01]  /*2010*/  FADD.FTZ R153, R152, R142 ;  /* 0x0000008e98997221 */ /* 0x000fe20000010000 */
[----:B------:R0:W5:Y:S02]  /*2020*/  LDL.LU R144, [R1+0xdc] ;  /* 0x0000dc0001907983 */ /* 0x0001640000300800 */
[----:B------:R-:W-:-:S02]  /*2030*/  FFMA.FTZ R152, R141, R142, R154 ;  /* 0x0000008e8d987223 */ /* 0x000fc4000001009a */
[----:B------:R0:W5:Y:S02]  /*2040*/  LDL.LU R143, [R1+0xd8] ;  /* 0x0000d800018f7983 */ /* 0x0001640000300800 */
[----:B------:R-:W-:Y:S02]  /*2050*/  FFMA.FTZ R152, R140, R193, R152 ;  /* 0x000000c18c987223 */ /* 0x000fe40000010098 */
[----:B------:R0:W5:Y:S04]  /*2060*/  LDL.LU R142, [R1+0xd4] ;  /* 0x0000d400018e7983 */ /* 0x0001680000300800 */
[----:B------:R0:W5:Y:S04]  /*2070*/  LDL.LU R141, [R1+0xd0] ;  /* 0x0000d000018d7983 */ /* 0x0001680000300800 */
[----:B------:R0:W5:Y:S04]  /*2080*/  LDL.LU R140, [R1+0xcc] ;  /* 0x0000cc00018c7983 */ /* 0x0001680000300800 */
[----:B------:R-:W3:Y:S04]  /*2090*/  LDL R159, [R1+0x58] ;  /* 0x00005800019f7983 */ /* 0x000ee80000100800 */
[----:B------:R-:W4:Y:S01]  /*20a0*/  LDL R162, [R1+0x5c] ;  /* 0x00005c0001a27983 */ /* 0x000f220000100800 */
[----:B------:R-:W-:-:S03]  /*20b0*/  FFMA.FTZ R152, R4, R194, R152 ;  /* 0x000000c204987223 */ /* 0x000fc60000010098 */
[----:B------:R-:W4:Y:S04]  /*20c0*/  LDL R161, [R1+0x60] ;  /* 0x0000600001a17983 */ /* 0x000f280000100800 */
[----:B------:R0:W5:Y:S04]  /*20d0*/  LDL.LU R4, [R1+0xc8] ;  /* 0x0000c80001047983 */ /* 0x0001680000300800 */
[----:B------:R-:W4:Y:S01]  /*20e0*/  LDL R160, [R1+0x64] ;  /* 0x0000640001a07983 */ /* 0x000f220000100800 */
[----:B------:R-:W-:Y:S01]  /*20f0*/  FADD.FTZ R153, R153, R193 ;  /* 0x000000c199997221 */ /* 0x000fe20000010000 */
[----:B------:R-:W-:Y:S01]  /*2100*/  FFMA.FTZ R68, R196, R251, R68 ;  /* 0x000000fbc4447223 */ /* 0x000fe20000010044 */
[----:B------:R-:W-:-:S02]  /*2110*/  FADD.FTZ R108, R108, R196 ;  /* 0x000000c46c6c7221 */ /* 0x000fc40000010000 */
[----:B------:R-:W-:Y:S01]  /*2120*/  FADD.FTZ R153, R153, R194 ;  /* 0x000000c299997221 */ /* 0x000fe20000010000 */
[----:B------:R-:W-:Y:S01]  /*2130*/  FMUL.FTZ R196, R156, R210 ;  /* 0x000000d29cc47220 */ /* 0x000fe20000410000 */
[----:B------:R-:W-:Y:S02]  /*2140*/  FFMA.FTZ R157, R191, R192, R152 ;  /* 0x000000c0bf9d7223 */ /* 0x000fe40000010098 */
[----:B------:R-:W-:Y:S02]  /*2150*/  FADD.FTZ R156, R153, R192 ;  /* 0x000000c0999c7221 */ /* 0x000fe40000010000 */
[----:B------:R-:W-:Y:S02]  /*2160*/  FFMA.FTZ R158, R251, R190, R157 ;  /* 0x000000befb9e7223 */ /* 0x000fe4000001009d */
[----:B------:R-:W-:Y:S02]  /*2170*/  FADD.FTZ R156, R156, R190 ;  /* 0x000000be9c9c7221 */ /* 0x000fe40000010000 */
[----:B------:R-:W-:-:S02]  /*2180*/  FFMA.FTZ R158, R250, R189, R158 ;  /* 0x000000bdfa9e7223 */ /* 0x000fc4000001009e */
[----:B------:R-:W-:Y:S02]  /*2190*/  FADD.FTZ R157, R156, R189 ;  /* 0x000000bd9c9d7221 */ /* 0x000fe40000010000 */
[----:B------:R-:W-:-:S04]  /*21a0*/  FFMA.FTZ R158, R249, R188, R158 ;  /* 0x000000bcf99e7223 */ /* 0x000fc8000001009e */
[----:B------:R-:W-:Y:S01]  /*21b0*/  FFMA.FTZ R158, R248, R186, R158 ;  /* 0x000000baf89e7223 */ /* 0x000fe2000001009e */
[----:B------:R-:W-:Y:S01]  /*21c0*/  FFMA.FTZ R79, R207, R197, R79 ;  /* 0x000000c5cf4f7223 */ /* 0x000fe2000001004f */
[----:B------:R-:W-:Y:S01]  /*21d0*/  FADD.FTZ R119, R119, R207 ;  /* 0x000000cf77777221 */ /* 0x000fe20000010000 */
[----:B------:R-:W-:Y:S01]  /*21e0*/  FFMA.FTZ R78, R206, R200, R78 ;  /* 0x000000c8ce4e7223 */ /* 0x000fe2000001004e */
[----:B------:R-:W-:Y:S01]  /*21f0*/  FADD.FTZ R118, R118, R206 ;  /* 0x000000ce76767221 */ /* 0x000fe20000010000 */
[----:B------:R-:W-:Y:S01]  /*2200*/  FMUL.FTZ R207, R148, R207 ;  /* 0x000000cf94cf7220 */ /* 0x000fe20000410000 */
[----:B------:R-:W-:Y:S01]  /*2210*/  FMUL.FTZ R206, R149, R206 ;  /* 0x000000ce95ce7220 */ /* 0x000fe20000410000 */
[C---:B------:R-:W-:Y:S01]  /*2220*/  FMUL.FTZ R148, R3.reuse, R164 ;  /* 0x000000a403947220 */ /* 0x040fe20000410000 */
[----:B------:R-:W-:Y:S01]  /*2230*/  FMUL.FTZ R149, R3, R165 ;  /* 0x000000a503957220 */ /* 0x000fe20000410000 */
[----:B------:R-:W-:Y:S01]  /*2240*/  FFMA.FTZ R77, R205, R201, R77 ;  /* 0x000000c9cd4d7223 */ /* 0x000fe2000001004d */
[----:B------:R-:W-:Y:S01]  /*2250*/  FADD.FTZ R117, R117, R205 ;  /* 0x000000cd75757221 */ /* 0x000fe20000010000 */
[----:B------:R-:W-:Y:S01]  /*2260*/  FMUL.FTZ R205, R150, R205 ;  /* 0x000000cd96cd7220 */ /* 0x000fe20000410000 */
[C---:B------:R-:W-:Y:S01]  /*2270*/  FMUL.FTZ R150, R3.reuse, R166 ;  /* 0x000000a603967220 */ /* 0x040fe20000410000 */
[C---:B------:R-:W-:Y:S01]  /*2280*/  FMUL.FTZ R151, R3.reuse, R167 ;  /* 0x000000a703977220 */ /* 0x040fe20000410000 */
[C---:B------:R-:W-:Y:S01]  /*2290*/  FMUL.FTZ R154, R3.reuse, R170 ;  /* 0x000000aa039a7220 */ /* 0x040fe20000410000 */
[C---:B------:R-:W-:Y:S01]  /*22a0*/  FMUL.FTZ R153, R3.reuse, R169 ;  /* 0x000000a903997220 */ /* 0x040fe20000410000 */
[----:B------:R-:W-:Y:S01]  /*22b0*/  FMUL.FTZ R152, R3, R168 ;  /* 0x000000a803987220 */ /* 0x000fe20000410000 */
[----:B------:R-:W-:Y:S01]  /*22c0*/  FMUL.FTZ R168, R56, R216 ;  /* 0x000000d838a87220 */ /* 0x000fe20000410000 */
[----:B------:R-:W-:Y:S01]  /*22d0*/  FMUL.FTZ R169, R57, R217 ;  /* 0x000000d939a97220 */ /* 0x000fe20000410000 */
[----:B------:R-:W-:Y:S01]  /*22e0*/  FMUL.FTZ R170, R58, R218 ;  /* 0x000000da3aaa7220 */ /* 0x000fe20000410000 */
        /* <DEDUP_REMOVED lines=39> */
[----:B--2---:R-:W-:Y:S01]  /*2560*/  FMUL.FTZ R193, R155, R211 ;  /* 0x000000d39bc17220 */ /* 0x004fe20000410000 */
[----:B------:R-:W-:Y:S01]  /*2570*/  FMUL.FTZ R155, R3, R171 ;  /* 0x000000ab039b7220 */ /* 0x000fe20000410000 */
[----:B---3--:R-:W-:Y:S01]  /*2580*/  FMUL.FTZ R156, R159, R212 ;  /* 0x000000d49f9c7220 */ /* 0x008fe20000410000 */
[----:B------:R-:W-:-:S04]  /*2590*/  FADD.FTZ R159, R157, R188 ;  /* 0x000000bc9d9f7221 */ /* 0x000fc80000010000 */
[----:B------:R-:W-:-:S04]  /*25a0*/  FADD.FTZ R159, R159, R186 ;  /* 0x000000ba9f9f7221 */ /* 0x000fc80000010000 */
[----:B------:R-:W-:Y:S01]  /*25b0*/  FADD.FTZ R163, R159, R185 ;  /* 0x000000b99fa37221 */ /* 0x000fe20000010000 */
[----:B------:R-:W-:Y:S01]  /*25c0*/  FFMA.FTZ R159, R244, R185, R158 ;  /* 0x000000b9f49f7223 */ /* 0x000fe2000001009e */
[----:B----4-:R-:W-:Y:S02]  /*25d0*/  FMUL.FTZ R157, R162, R213 ;  /* 0x000000d5a29d7220 */ /* 0x010fe40000410000 */
        /* <DEDUP_REMOVED lines=46> */
[----:B------:R-:W-:Y:S01]  /*28c0*/  FMUL.FTZ R172, R3, R179 ;  /* 0x000000b303ac7220 */ /* 0x000fe20000410000 */
[----:B------:R-:W-:Y:S01]  /*28d0*/  FFMA.FTZ R164, R163, R171, R164 ;  /* 0x000000aba3a47223 */ /* 0x000fe200000100a4 */
[----:B------:R-:W-:Y:S01]  /*28e0*/  FMUL.FTZ R174, R3, R177 ;  /* 0x000000b103ae7220 */ /* 0x000fe20000410000 */
[----:B------:R-:W-:Y:S01]  /*28f0*/  FMUL.FTZ R177, R53, R221 ;  /* 0x000000dd35b17220 */ /* 0x000fe20000410000 */
[----:B------:R-:W-:Y:S01]  /*2900*/  FADD.FTZ R165, R165, R176 ;  /* 0x000000b0a5a57221 */ /* 0x000fe20000010000 */
[----:B------:R-:W-:Y:S01]  /*2910*/  FMUL.FTZ R173, R3, R178 ;  /* 0x000000b203ad7220 */ /* 0x000fe20000410000 */
        /* <DEDUP_REMOVED lines=17> */
[----:B------:R-:W-:Y:S01]  /*2a30*/  FMUL.FTZ R187, R51, R227 ;  /* 0x000000e333bb7220 */ /* 0x000fe20000410000 */
[----:B------:R-:W-:Y:S01]  /*2a40*/  FADD.FTZ R164, R164, R186 ;  /* 0x000000baa4a47221 */ /* 0x000fe20000010000 */
        /* <DEDUP_REMOVED lines=11> */
[----:B------:R-:W-:Y:S01]  /*2b00*/  FADD.FTZ R167, R164, R187 ;  /* 0x000000bba4a77221 */ /* 0x000fe20000010000 */
[----:B0-----:R-:W-:-:S07]  /*2b10*/  FFMA.FTZ R166, R179, R187, R165 ;  /* 0x000000bbb3a67223 */ /* 0x001fce00000100a5 */
.L_x_16158:
[----:B------:R-:W-:Y:S05]  /*2b20*/  BSYNC B1 ;  /* 0x0000000000017941 */ /* 0x000fea0003800000 */
.L_x_16156:
[----:B------:R0:W5:Y:S01]  /*2b30*/  LDG.E R188, desc[UR4][R236.64] ;  /* 0x00000004ecbc7981 */ /* 0x000162000c1e1900 */
        /* <DEDUP_REMOVED lines=18> */
[----:B------:R1:W2:Y:S04]  /*2c60*/  SHFL.BFLY PT, R189, R166, 0x10, 0x1f ;  /* 0x0e001f00a6bd7f89 */ /* 0x0002a800000e0000 */
[----:B------:R1:W3:Y:S02]  /*2c70*/  SHFL.BFLY PT, R190, R167, 0x10, 0x1f ;  /* 0x0e001f00a7be7f89 */ /* 0x0002e400000e0000 */
.L_x_16252:
[----:B------:R-:W4:Y:S01]  /*2c80*/  LDC R164, c[0x0][0x218] ;  /* 0x00008600ffa47b82 */ /* 0x000f220000000800 */
[----:B------:R-:W0:Y:S01]  /*2c90*/  S2R R165, SR_TID.X ;  /* 0x0000000000a57919 */ /* 0x000e220000002100 */
[----:B------:R-:W-:Y:S01]  /*2ca0*/  @P5 IADD3 R2, R2, -0x1, RZ ;  /* 0xffffffff02025810 */ /* 0x000fe20007ffe0ff */
[----:B-12---:R-:W-:Y:S01]  /*2cb0*/  FADD.FTZ R166, R166, R189 ;  /* 0x000000bda6a67221 */ /* 0x006fe20000010000 */
[----:B------:R-:W-:Y:S01]  /*2cc0*/  @!P4 ISETP.NE.U32.AND P0, PT, R5, RZ, PT ;  /* 0x000000ff0500c20c */ /* 0x000fe20003f05070 */
[----:B---3--:R-:W-:Y:S01]  /*2cd0*/  FADD.FTZ R167, R167, R190 ;  /* 0x000000bea7a77221 */ /* 0x008fe20000010000 */
[----:B------:R-:W-:Y:S01]  /*2ce0*/  BSSY B1, `(.L_x_16160) ;  /* 0x0000016000017945 */ /* 0x000fe20003800000 */
[----:B------:R-:W-:Y:S01]  /*2cf0*/  FMUL.FTZ R166, R166, UR8 ;  /* 0x00000008a6a67c20 */ /* 0x000fe20008410000 */
[----:B------:R-:W1:Y:S01]  /*2d00*/  LDC.U8 R191, c[0x0][0x2a0] ;  /* 0x0000a800ffbf7b82 */ /* 0x000e620000000000 */
[----:B------:R-:W-:Y:S01]  /*2d10*/  @!P4 ISETP.NE.AND.EX P0, PT, R6, RZ, PT, P0 ;  /* 0x000000ff0600c20c */ /* 0x000fe20003f05300 */
[----:B------:R-:W-:-:S03]  /*2d20*/  FMUL.FTZ R189, R167, UR8 ;  /* 0x00000008a7bd7c20 */ /* 0x000fc60008410000 */
[----:B------:R-:W-:Y:S01]  /*2d30*/  @!P4 FSEL R194, R44, RZ, P0 ;  /* 0x000000ff2cc2c208 */ /* 0x000fe20000000000 */
[----:B----4-:R-:W-:-:S05]  /*2d40*/  @P5 IMAD R2, R2, R164, RZ ;  /* 0x000000a402025224 */ /* 0x010fca00078e02ff */
[----:B------:R-:W-:Y:S02]  /*2d50*/  @P5 SHF.R.S32.HI R164, RZ, 0x1f, R2 ;  /* 0x0000001fffa45819 */ /* 0x000fe40000011402 */
[----:B-1----:R-:W-:Y:S02]  /*2d60*/  ISETP.NE.AND P1, PT, R191, RZ, PT ;  /* 0x000000ffbf00720c */ /* 0x002fe40003f25270 */
[----:B------:R-:W-:Y:S01]  /*2d70*/  @P5 LEA.HI R164, R164, R2, RZ, 0x2 ;  /* 0x00000002a4a45211 */ /* 0x000fe200078f10ff */
[----:B------:R-:W-:Y:S01]  /*2d80*/  HFMA2.MMA R2, -RZ, RZ, 0, 0 ;  /* 0x00000000ff027435 */ /* 0x000fe200000001ff */
[----:B0-----:R-:W-:Y:S02]  /*2d90*/  LOP3.LUT R165, R165, 0x1f, RZ, 0xc0, !PT ;  /* 0x0000001fa5a57812 */ /* 0x001fe400078ec0ff */
[----:B------:R-:W-:-:S03]  /*2da0*/  FSEL R192, R166, RZ, !P1 ;  /* 0x000000ffa6c07208 */ /* 0x000fc60004800000 */
        /* <DEDUP_REMOVED lines=9> */
.L_x_16161:
[----:B------:R-:W-:Y:S05]  /*2e40*/  BSYNC B1 ;  /* 0x0000000000017941 */ /* 0x000fea0003800000 */
.L_x_16160:
[----:B0-----:R-:W-:Y:S01]  /*2e50*/  @P5 FMUL.FTZ R165, R194, R165 ;  /* 0x000000a5c2a55220 */ /* 0x001fe20000410000 */
[----:B------:R-:W-:Y:S01]  /*2e60*/  @!P4 ISETP.NE.U32.AND P0, PT, R5, RZ, PT ;  /* 0x000000ff0500c20c */ /* 0x000fe20003f05070 */
[----:B------:R-:W-:Y:S01]  /*2e70*/  BSSY B1, `(.L_x_16162) ;  /* 0x0000010000017945 */ /* 0x000fe20003800000 */
[----:B-----5:R-:W-:Y:S01]  /*2e80*/  @P5 LOP3.LUT P1, RZ, R235, 0xff, RZ, 0xc0, !PT ;  /* 0x000000ffebff5812 */ /* 0x020fe2000782c0ff */
[----:B------:R-:W-:Y:S01]  /*2e90*/  @P5 FMUL.FTZ R166, R165, R164 ;  /* 0x000000a4a5a65220 */ /* 0x000fe20000410000 */
[----:B------:R-:W-:Y:S01]  /*2ea0*/  @!P4 ISETP.NE.AND.EX P0, PT, R6, RZ, PT, P0 ;  /* 0x000000ff0600c20c */ /* 0x000fe20003f05300 */
[----:B------:R-:W0:Y:S03]  /*2eb0*/  @P5 LDC.64 R164, c[0x0][0x298] ;  /* 0x0000a600ffa45b82 */ /* 0x000e260000000a00 */
[----:B------:R-:W-:Y:S02]  /*2ec0*/  @P5 SEL R140, R166, RZ, P1 ;  /* 0x000000ffa68c5207 */ /* 0x000fe40000800000 */
[----:B------:R-:W-:Y:S01]  /*2ed0*/  @!P4 FSEL R195, R45, RZ, P0 ;  /* 0x000000ff2dc3c208 */ /* 0x000fe20000000000 */
[----:B------:R-:W-:Y:S06]  /*2ee0*/  @!P4 BRA `(.L_x_16163) ;  /* 0x000000000020c947 */ /* 0x000fec0003800000 */
        /* <DEDUP_REMOVED lines=8> */
.L_x_16163:
[----:B------:R-:W-:Y:S05]  /*2f70*/  BSYNC B1 ;  /* 0x0000000000017941 */ /* 0x000fea0003800000 */
.L_x_16162:
        /* <DEDUP_REMOVED lines=17> */
.L_x_16165:
[----:B------:R-:W-:Y:S05]  /*3090*/  BSYNC B1 ;  /* 0x0000000000017941 */ /* 0x000fea0003800000 */
.L_x_16164:
        /* <DEDUP_REMOVED lines=25> */
.L_x_16167:
[----:B------:R-:W-:Y:S05]  /*3230*/  BSYNC B1 ;  /* 0x0000000000017941 */ /* 0x000fea0003800000 */
.L_x_16166:
[C---:B0-----:R-:W-:Y:S01]  /*3240*/  @P5 FMUL.FTZ R165, R167.reuse, R165 ;  /* 0x000000a5a7a55220 */ /* 0x041fe20000410000 */
[----:B------:R-:W-:Y:S01]  /*3250*/  SEL R166, R198, R146, P0 ;  /* 0x00000092c6a67207 */ /* 0x000fe20000000000 */
[----:B------:R-:W-:Y:S01]  /*3260*/  BSSY B1, `(.L_x_16168) ;  /* 0x000001c000017945 */ /* 0x000fe20003800000 */
[----:B------:R-:W-:Y:S01]  /*3270*/  SEL R167, R167, R147, P0 ;  /* 0x00000093a7a77207 */ /* 0x000fe20000000000 */
[----:B------:R-:W-:Y:S01]  /*3280*/  @P5 FMUL.FTZ R164, R165, R164 ;  /* 0x000000a4a5a45220 */ /* 0x000fe20000410000 */
[----:B------:R-:W-:Y:S02]  /*3290*/  @!P4 ISETP.NE.U32.AND P3, PT, R5, RZ, PT ;  /* 0x000000ff0500c20c */ /* 0x000fe40003f65070 */
[----:B------:R-:W-:Y:S02]  /*32a0*/  @P5 LOP3.LUT P6, RZ, R7, 0xff, RZ, 0xc0, !PT ;  /* 0x000000ff07ff5812 */ /* 0x000fe400078cc0ff */
[----:B------:R-:W-:Y:S02]  /*32b0*/  @P5 SEL R143, R164, RZ, P2 ;  /* 0x000000ffa48f5207 */ /* 0x000fe40001000000 */
[----:B------:R-:W0:Y:S01]  /*32c0*/  @P1 LDC.64 R164, c[0x0][0x308] ;  /* 0x0000c200ffa41b82 */ /* 0x000e220000000a00 */
[----:B------:R-:W-:-:S02]  /*32d0*/  @!P4 ISETP.NE.AND.EX P3, PT, R6, RZ, PT, P3 ;  /* 0x000000ff0600c20c */ /* 0x000fc40003f65330 */
[----:B------:R-:W-:Y:S01]  /*32e0*/  @!P4 ISETP.NE.U32.AND P2, PT, R5, RZ, PT ;  /* 0x000000ff0500c20c */ /* 0x000fe20003f45070 */
[----:B0-----:R-:W-:Y:S01]  /*32f0*/  @P1 IMAD.WIDE.U32 R190, R0, 0x10, R164 ;  /* 0x0000001000be1825 */ /* 0x001fe200078e00a4 */
[----:B------:R-:W-:Y:S02]  /*3300*/  SEL R164, R194, R144, P0 ;  /* 0x00000090c2a47207 */ /* 0x000fe40000000000 */
[----:B------:R-:W-:Y:S02]  /*3310*/  SEL R165, R195, R145, P0 ;  /* 0x00000091c3a57207 */ /* 0x000fe40000000000 */
[----:B------:R-:W-:-:S03]  /*3320*/  @!P4 FSEL R194, R40, RZ, P3 ;  /* 0x000000ff28c2c208 */ /* 0x000fc60001800000 */
[----:B------:R0:W-:Y:S02]  /*3330*/  @P1 STG.E.128 desc[UR4][R190.64], R164 ;  /* 0x000000a4be001986 */ /* 0x0001e4000c101d04 */
[----:B0-----:R-:W0:Y:S08]  /*3340*/  @P5 LDC.64 R164, c[0x0][0x2f8] ;  /* 0x0000be00ffa45b82 */ /* 0x001e300000000a00 */
[----:B------:R-:W1:Y:S01]  /*3350*/  @P5 LDC.64 R166, c[0x0][0x298] ;  /* 0x0000a600ffa65b82 */ /* 0x000e620000000a00 */
[----:B0-----:R-:W-:-:S05]  /*3360*/  @P5 IMAD.WIDE.U32 R164, R2, 0x10, R164 ;  /* 0x0000001002a45825 */ /* 0x001fca00078e00a4 */
[----:B------:R0:W-:Y:S02]  /*3370*/  @P5 STG.E.128 desc[UR4][R164.64], R140 ;  /* 0x0000008ca4005986 */ /* 0x0001e4000c101d04 */
[----:B0-----:R-:W0:Y:S01]  /*3380*/  @P5 LDC.64 R164, c[0x0][0x298] ;  /* 0x0000a600ffa45b82 */ /* 0x001e220000000a00 */
[----:B-1----:R-:W-:Y:S05]  /*3390*/  @!P4 BRA `(.L_x_16169) ;  /* 0x000000000020c947 */ /* 0x002fea0003800000 */
        /* <DEDUP_REMOVED lines=8> */
.L_x_16169:
[----:B------:R-:W-:Y:S05]  /*3420*/  BSYNC B1 ;  /* 0x0000000000017941 */ /* 0x000fea0003800000 */
.L_x_16168:
[----:B0-----:R-:W-:Y:S01]  /*3430*/  @P5 FMUL.FTZ R165, R194, R165 ;  /* 0x000000a5c2a55220 */ /* 0x001fe20000410000 */
[----:B------:R-:W-:Y:S01]  /*3440*/  @!P4 ISETP.NE.AND.EX P2, PT, R6, RZ, PT, P2 ;  /* 0x000000ff0600c20c */ /* 0x000fe20003f45320 */
[----:B------:R-:W-:Y:S02]  /*3450*/  BSSY B1, `(.L_x_16170) ;  /* 0x000000c000017945 */ /* 0x000fe40003800000 */
[----:B------:R-:W-:Y:S01]  /*3460*/  @P5 FMUL.FTZ R164, R165, R164 ;  /* 0x000000a4a5a45220 */ /* 0x000fe20000410000 */
        /* <DEDUP_REMOVED lines=10> */
.L_x_16171:
[----:B------:R-:W-:Y:S05]  /*3510*/  BSYNC B1 ;  /* 0x0000000000017941 */ /* 0x000fea0003800000 */
.L_x_16170:
        /* <DEDUP_REMOVED lines=19> */
.L_x_16173:
[----:B------:R-:W-:Y:S05]  /*3650*/  BSYNC B1 ;  /* 0x0000000000017941 */ /* 0x000fea0003800000 */
.L_x_16172:
[----:B0-----:R-:W-:Y:S01]  /*3660*/  @P5 FMUL.FTZ R165, R166, R165 ;  /* 0x000000a5a6a55220 */ /* 0x001fe20000410000 */
[C---:B------:R-:W-:Y:S01]  /*3670*/  @P5 LOP3.LUT P6, RZ, R7.reuse, 0xff0000, RZ, 0xc0, !PT ;  /* 0x00ff000007ff5812 */ /* 0x040fe200078cc0ff */
[----:B------:R-:W-:Y:S01]  /*3680*/  BSSY B1, `(.L_x_16174) ;  /* 0x0000011000017945 */ /* 0x000fe20003800000 */
[----:B------:R-:W-:Y:S01]  /*3690*/  @P5 LOP3.LUT P3, RZ, R7, 0xff000000, RZ, 0xc0, !PT ;  /* 0xff00000007ff5812 */ /* 0x000fe2000786c0ff */
[----:B------:R-:W-:Y:S01]  /*36a0*/  @P5 FMUL.FTZ R7, R165, R164 ;  /* 0x000000a4a5075220 */ /* 0x000fe20000410000 */
[----:B------:R-:W-:Y:S01]  /*36b0*/  @!P4 ISETP.NE.U32.AND P2, PT, R5, RZ, PT ;  /* 0x000000ff0500c20c */ /* 0x000fe20003f45070 */
[----:B------:R-:W0:Y:S03]  /*36c0*/  @P5 LDC.64 R164, c[0x0][0x298] ;  /* 0x0000a600ffa45b82 */ /* 0x000e260000000a00 */
        /* <DEDUP_REMOVED lines=12> */
.L_x_16175:
[----:B------:R-:W-:Y:S05]  /*3790*/  BSYNC B1 ;  /* 0x0000000000017941 */ /* 0x000fea0003800000 */
.L_x_16174:
[C---:B0-----:R-:W-:Y:S01]  /*37a0*/  @P5 FMUL.FTZ R165, R7.reuse, R165 ;  /* 0x000000a507a55220 */ /* 0x041fe20000410000 */
[----:B------:R-:W-:Y:S01]  /*37b0*/  SEL R166, R166, R146, P0 ;  /* 0x00000092a6a67207 */ /* 0x000fe20000000000 */
[----:B------:R-:W-:Y:S01]  /*37c0*/  BSSY B1, `(.L_x_16176) ;  /* 0x0000019000017945 */ /* 0x000fe20003800000 */
[----:B------:R-:W-:Y:S01]  /*37d0*/  SEL R167, R7, R147, P0 ;  /* 0x0000009307a77207 */ /* 0x000fe20000000000 */
[----:B------:R-:W-:Y:S01]  /*37e0*/  @P5 FMUL.FTZ R164, R165, R164 ;  /* 0x000000a4a5a45220 */ /* 0x000fe20000410000 */
[----:B------:R-:W-:Y:S02]  /*37f0*/  @P5 IADD3 R7, R2, 0x20, RZ ;  /* 0x0000002002075810 */ /* 0x000fe40007ffe0ff */
[----:B------:R-:W-:Y:S02]  /*3800*/  @!P4 ISETP.NE.U32.AND P2, PT, R5, RZ, PT ;  /* 0x000000ff0500c20c */ /* 0x000fe40003f45070 */
[----:B------:R-:W-:Y:S02]  /*3810*/  @P5 SEL R143, R164, RZ, P3 ;  /* 0x000000ffa48f5207 */ /* 0x000fe40001800000 */
[----:B------:R-:W0:Y:S01]  /*3820*/  @P1 LDC.64 R164, c[0x0][0x308] ;  /* 0x0000c200ffa41b82 */ /* 0x000e220000000a00 */
[----:B------:R-:W-:Y:S01]  /*3830*/  @!P4 ISETP.NE.AND.EX P2, PT, R6, RZ, PT, P2 ;  /* 0x000000ff0600c20c */ /* 0x000fe20003f45320 */
[----:B0-----:R-:W-:Y:S01]  /*3840*/  @P1 IMAD.WIDE.U32 R190, R240, 0x10, R164 ;  /* 0x00000010f0be1825 */ /* 0x001fe200078e00a4 */
[----:B------:R-:W-:-:S02]  /*3850*/  SEL R164, R194, R144, P0 ;  /* 0x00000090c2a47207 */ /* 0x000fc40000000000 */
[----:B------:R-:W-:-:S05]  /*3860*/  SEL R165, R195, R145, P0 ;  /* 0x00000091c3a57207 */ /* 0x000fca0000000000 */
[----:B------:R0:W-:Y:S02]  /*3870*/  @P1 STG.E.128 desc[UR4][R190.64], R164 ;  /* 0x000000a4be001986 */ /* 0x0001e4000c101d04 */
[----:B0-----:R-:W0:Y:S02]  /*3880*/  @P5 LDC.64 R164, c[0x0][0x2f8] ;  /* 0x0000be00ffa45b82 */ /* 0x001e240000000a00 */
[----:B0-----:R-:W-:Y:S01]  /*3890*/  @P5 IMAD.WIDE.U32 R164, R7, 0x10, R164 ;  /* 0x0000001007a45825 */ /* 0x001fe200078e00a4 */
[----:B------:R-:W-:-:S04]  /*38a0*/  @!P4 FSEL R7, R36, RZ, P2 ;  /* 0x000000ff2407c208 */ /* 0x000fc80001000000 */
[----:B------:R0:W-:Y:S02]  /*38b0*/  @P5 STG.E.128 desc[UR4][R164.64], R140 ;  /* 0x0000008ca4005986 */ /* 0x0001e4000c101d04 */
[----:B0-----:R-:W0:Y:S01]  /*38c0*/  @P5 LDC.64 R164, c[0x0][0x298] ;  /* 0x0000a600ffa45b82 */ /* 0x001e220000000a00 */
        /* <DEDUP_REMOVED lines=8> */
.L_x_16177:
[----:B------:R-:W-:Y:S05]  /*3950*/  BSYNC B1 ;  /* 0x0000000000017941 */ /* 0x000fea0003800000 */
.L_x_16176:
        /* <DEDUP_REMOVED lines=13> */
[----:B------:R-:W2:Y:S01]  /*3a30*/  LDL R191, [R1+0x24] ;  /* 0x0000240001bf7983 */ /* 0x000ea20000100800 */
[----:B------:R-:W-:Y:S01]  /*3a40*/  ISETP.NE.U32.AND P3, PT, R5, RZ, PT ;  /* 0x000000ff0500720c */ /* 0x000fe20003f65070 */
[----:B------:R-:W-:-:S03]  /*3a50*/  FFMA.FTZ R190, R250, R189, R192 ;  /* 0x000000bdfabe7223 */ /* 0x000fc600000100c0 */
[----:B------:R-:W-:Y:S01]  /*3a60*/  ISETP.NE.AND.EX P3, PT, R6, RZ, PT, P3 ;  /* 0x000000ff0600720c */ /* 0x000fe20003f65330 */
[----:B--2---:R-:W-:-:S04]  /*3a70*/  FADD.FTZ R190, R191, -R190 ;  /* 0x800000bebfbe7221 */ /* 0x004fc80000010000 */
[----:B------:R-:W-:-:S08]  /*3a80*/  FMUL.FTZ R195, R3, R190 ;  /* 0x000000be03c37220 */ /* 0x000fd00000410000 */
[----:B------:R-:W-:-:S07]  /*3a90*/  @P3 FADD.FTZ R195, R37, R195 ;  /* 0x000000c325c33221 */ /* 0x000fce0000010000 */
.L_x_16179:
[----:B------:R-:W-:Y:S05]  /*3aa0*/  BSYNC B1 ;  /* 0x0000000000017941 */ /* 0x000fea0003800000 */
.L_x_16178:
[----:B-1----:R-:W-:Y:S01]  /*3ab0*/  @P5 FMUL.FTZ R165, R195, R165 ;  /* 0x000000a5c3a55220 */ /* 0x002fe20000410000 */
[----:B------:R-:W-:Y:S01]  /*3ac0*/  @!P4 ISETP.NE.AND.EX P2, PT, R6, RZ, PT, P2 ;  /* 0x000000ff0600c20c */ /* 0x000fe20003f45320 */
[----:B------:R-:W-:Y:S01]  /*3ad0*/  BSSY B1, `(.L_x_16180) ;  /* 0x000000c000017945 */ /* 0x000fe20003800000 */
[----:B------:R-:W-:Y:S01]  /*3ae0*/  @!P4 ISETP.NE.U32.AND P3, PT, R5, RZ, PT ;  /* 0x000000ff0500c20c */ /* 0x000fe20003f65070 */
[----:B------:R-:W-:Y:S01]  /*3af0*/  @P5 FMUL.FTZ R190, R165, R164 ;  /* 0x000000a4a5be5220 */ /* 0x000fe20000410000 */
        /* <DEDUP_REMOVED lines=9> */
.L_x_16181:
[----:B------:R-:W-:Y:S05]  /*3b90*/  BSYNC B1 ;  /* 0x0000000000017941 */ /* 0x000fea0003800000 */
.L_x_16180:
[----:B------:R-:W-:Y:S01]  /*3ba0*/  @!P4 ISETP.NE.AND.EX P3, PT, R6, RZ, PT, P3 ;  /* 0x000000ff0600c20c */ /* 0x000fe20003f65330 */
[----:B------:R-:W-:Y:S01]  /*3bb0*/  BSSY B1, `(.L_x_16182) ;  /* 0x000000c000017945 */ /* 0x000fe20003800000 */
[----:B0-----:R-:W-:Y:S01]  /*3bc0*/  @P5 FMUL.FTZ R164, R198, R167 ;  /* 0x000000a7c6a45220 */ /* 0x001fe20000410000 */
[----:B------:R-:W-:Y:S02]  /*3bd0*/  @P5 LOP3.LUT P2, RZ, R228, 0xff0000, RZ, 0xc0, !PT ;  /* 0x00ff0000e4ff5812 */ /* 0x000fe4000784c0ff */
        /* <DEDUP_REMOVED lines=9> */
.L_x_16183:
[----:B------:R-:W-:Y:S05]  /*3c70*/  BSYNC B1 ;  /* 0x0000000000017941 */ /* 0x000fea0003800000 */
.L_x_16182:
[----:B------:R-:W-:Y:S01]  /*3c80*/  @P5 FMUL.FTZ R194, R164, R166 ;  /* 0x000000a6a4c25220 */ /* 0x000fe20000410000 */
[----:B------:R-:W-:Y:S01]  /*3c90*/  @P5 SEL R141, R190, RZ, P6 ;  /* 0x000000ffbe8d5207 */ /* 0x000fe20003000000 */
[----:B------:R-:W0:Y:S01]  /*3ca0*/  @P5 LDC.64 R164, c[0x0][0x298] ;  /* 0x0000a600ffa45b82 */ /* 0x000e220000000a00 */
[----:B------:R-:W-:Y:S01]  /*3cb0*/  SEL R166, R198, R146, P0 ;  /* 0x00000092c6a67207 */ /* 0x000fe20000000000 */
[----:B------:R-:W-:Y:S01]  /*3cc0*/  BSSY B1, `(.L_x_16184) ;  /* 0x0000021000017945 */ /* 0x000fe20003800000 */
[----:B------:R-:W-:Y:S02]  /*3cd0*/  @P5 LOP3.LUT P3, RZ, R228, 0xff000000, RZ, 0xc0, !PT ;  /* 0xff000000e4ff5812 */ /* 0x000fe4000786c0ff */
[----:B------:R-:W-:Y:S02]  /*3ce0*/  @P5 SEL R142, R194, RZ, P2 ;  /* 0x000000ffc28e5207 */ /* 0x000fe40001000000 */
[C---:B------:R-:W-:Y:S02]  /*3cf0*/  @!P4 ISETP.NE.U32.AND P6, PT, R5.reuse, RZ, PT ;  /* 0x000000ff0500c20c */ /* 0x040fe40003fc5070 */
[----:B------:R-:W-:-:S02]  /*3d00*/  @!P4 ISETP.NE.U32.AND P2, PT, R5, RZ, PT ;  /* 0x000000ff0500c20c */ /* 0x000fc40003f45070 */
[----:B------:R-:W-:Y:S01]  /*3d10*/  @!P4 ISETP.NE.AND.EX P6, PT, R6, RZ, PT, P6 ;  /* 0x000000ff0600c20c */ /* 0x000fe20003fc5360 */
[C---:B0-----:R-:W-:Y:S01]  /*3d20*/  @P5 FMUL.FTZ R165, R167.reuse, R165 ;  /* 0x000000a5a7a55220 */ /* 0x041fe20000410000 */
[----:B------:R-:W-:-:S03]  /*3d30*/  SEL R167, R167, R147, P0 ;  /* 0x00000093a7a77207 */ /* 0x000fc60000000000 */
[----:B------:R-:W-:Y:S02]  /*3d40*/  @P5 FMUL.FTZ R199, R165, R164 ;  /* 0x000000a4a5c75220 */ /* 0x000fe40000410000 */
[----:B------:R-:W0:Y:S03]  /*3d50*/  @P1 LDC.64 R164, c[0x0][0x308] ;  /* 0x0000c200ffa41b82 */ /* 0x000e260000000a00 */
[----:B------:R-:W-:Y:S02]  /*3d60*/  @P5 SEL R143, R199, RZ, P3 ;  /* 0x000000ffc78f5207 */ /* 0x000fe40001800000 */
[----:B------:R-:W-:Y:S02]  /*3d70*/  @!P4 ISETP.NE.U32.AND P3, PT, R5, RZ, PT ;  /* 0x000000ff0500c20c */ /* 0x000fe40003f65070 */
[----:B------:R-:W-:Y:S01]  /*3d80*/  @!P4 FSEL R199, R32, RZ, P6 ;  /* 0x000000ff20c7c208 */ /* 0x000fe20003000000 */
[----:B0-----:R-:W-:Y:S01]  /*3d90*/  @P1 IMAD.WIDE.U32 R190, R241, 0x10, R164 ;  /* 0x00000010f1be1825 */ /* 0x001fe200078e00a4 */
[----:B------:R-:W-:-:S02]  /*3da0*/  SEL R164, R7, R144, P0 ;  /* 0x0000009007a47207 */ /* 0x000fc40000000000 */
[----:B------:R-:W-:Y:S02]  /*3db0*/  SEL R165, R195, R145, P0 ;  /* 0x00000091c3a57207 */ /* 0x000fe40000000000 */
[----:B------:R-:W-:Y:S01]  /*3dc0*/  @P5 IADD3 R7, R2, 0x40, RZ ;  /* 0x0000004002075810 */ /* 0x000fe20007ffe0ff */
[----:B------:R-:W0:Y:S02]  /*3dd0*/  @P5 LDC.64 R194, c[0x0][0x298] ;  /* 0x0000a600ffc25b82 */ /* 0x000e240000000a00 */
[----:B------:R1:W-:Y:S06]  /*3de0*/  @P1 STG.E.128 desc[UR4][R190.64], R164 ;  /* 0x000000a4be001986 */ /* 0x0003ec000c101d04 */
[----:B-1----:R-:W1:Y:S08]  /*3df0*/  @P5 LDC.64 R164, c[0x0][0x2f8] ;  /* 0x0000be00ffa45b82 */ /* 0x002e700000000a00 */
[----:B------:R-:W2:Y:S08]  /*3e00*/  @P5 LDC.64 R166, c[0x0][0x298] ;  /* 0x0000a600ffa65b82 */ /* 0x000eb00000000a00 */
[----:B------:R-:W3:Y:S01]  /*3e10*/  @P5 LDC.64 R190, c[0x0][0x298] ;  /* 0x0000a600ffbe5b82 */ /* 0x000ee20000000a00 */
[----:B-1----:R-:W-:-:S05]  /*3e20*/  @P5 IMAD.WIDE.U32 R164, R7, 0x10, R164 ;  /* 0x0000001007a45825 */ /* 0x002fca00078e00a4 */
[----:B------:R1:W-:Y:S02]  /*3e30*/  @P5 STG.E.128 desc[UR4][R164.64], R140 ;  /* 0x0000008ca4005986 */ /* 0x0003e4000c101d04 */
[----:B-1----:R-:W1:Y:S01]  /*3e40*/  @P5 LDC.64 R164, c[0x0][0x298] ;  /* 0x0000a600ffa45b82 */ /* 0x002e620000000a00 */
[----:B0-23--:R-:W-:Y:S05]  /*3e50*/  @!P4 BRA `(.L_x_16185) ;  /* 0x00000000001cc947 */ /* 0x00dfea0003800000 */
[----:B------:R-:W2:Y:S01]  /*3e60*/  LDL R208, [R1+0x8] ;  /* 0x0000080001d07983 */ /* 0x000ea20000100800 */
[----:B------:R-:W-:Y:S01]  /*3e70*/  ISETP.NE.U32.AND P6, PT, R5, RZ, PT ;  /* 0x000000ff0500720c */ /* 0x000fe20003fc5070 */
[----:B------:R-:W-:-:S03]  /*3e80*/  FFMA.FTZ R7, R244, R189, R192 ;  /* 0x000000bdf4077223 */ /* 0x000fc600000100c0 */
[----:B------:R-:W-:Y:S01]  /*3e90*/  ISETP.NE.AND.EX P6, PT, R6, RZ, PT, P6 ;  /* 0x000000ff0600720c */ /* 0x000fe20003fc5360 */
[----:B--2---:R-:W-:-:S04]  /*3ea0*/  FADD.FTZ R7, R208, -R7 ;  /* 0x80000007d0077221 */ /* 0x004fc80000010000 */
[----:B------:R-:W-:-:S08]  /*3eb0*/  FMUL.FTZ R199, R3, R7 ;  /* 0x0000000703c77220 */ /* 0x000fd00000410000 */
[----:B------:R-:W-:-:S07]  /*3ec0*/  @P6 FADD.FTZ R199, R32, R199 ;  /* 0x000000c720c76221 */ /* 0x000fce0000010000 */
.L_x_16185:
[----:B------:R-:W-:Y:S05]  /*3ed0*/  BSYNC B1 ;  /* 0x0000000000017941 */ /* 0x000fea0003800000 */
.L_x_16184:
        /* <DEDUP_REMOVED lines=14> */
.L_x_16187:
[----:B------:R-:W-:Y:S05]  /*3fc0*/  BSYNC B1 ;  /* 0x0000000000017941 */ /* 0x000fea0003800000 */
.L_x_16186:
[----:B------:R-:W-:Y:S01]  /*3fd0*/  @P5 FMUL.FTZ R7, R165, R167 ;  /* 0x000000a7a5075220 */ /* 0x000fe20000410000 */
[----:B------:R-:W-:Y:S01]  /*3fe0*/  @!P4 ISETP.NE.AND.EX P2, PT, R6, RZ, PT, P2 ;  /* 0x000000ff0600c20c */ /* 0x000fe20003f45320 */
[----:B------:R-:W-:Y:S02]  /*3ff0*/  BSSY B1, `(.L_x_16188) ;  /* 0x000000b000017945 */ /* 0x000fe40003800000 */
[----:B------:R-:W-:Y:S01]  /*4000*/  @P5 FMUL.FTZ R7, R7, R166 ;  /* 0x000000a607075220 */ /* 0x000fe20000410000 */
        /* <DEDUP_REMOVED lines=9> */
.L_x_16189:
[----:B------:R-:W-:Y:S05]  /*40a0*/  BSYNC B1 ;  /* 0x0000000000017941 */ /* 0x000fea0003800000 */
.L_x_16188:
        /* <DEDUP_REMOVED lines=12> */
.L_x_16191:
[----:B------:R-:W-:Y:S05]  /*4170*/  BSYNC B1 ;  /* 0x0000000000017941 */ /* 0x000fea0003800000 */
.L_x_16190:
[----:B------:R-:W-:Y:S01]  /*4180*/  @P5 FMUL.FTZ R190, R167, R195 ;  /* 0x000000c3a7be5220 */ /* 0x000fe20000410000 */
[----:B------:R-:W-:Y:S01]  /*4190*/  @P5 LOP3.LUT P2, RZ, R229, 0xff, RZ, 0xc0, !PT ;  /* 0x000000ffe5ff5812 */ /* 0x000fe2000784c0ff */
[----:B------:R-:W0:Y:S01]  /*41a0*/  @P1 LDC.64 R210, c[0x0][0x308] ;  /* 0x0000c200ffd21b82 */ /* 0x000e220000000a00 */
[----:B------:R-:W-:Y:S01]  /*41b0*/  SEL R165, R165, R145, P0 ;  /* 0x00000091a5a57207 */ /* 0x000fe20000000000 */
[----:B------:R-:W-:Y:S01]  /*41c0*/  @P5 FMUL.FTZ R194, R190, R194 ;  /* 0x000000c2bec25220 */ /* 0x000fe20000410000 */
[----:B------:R-:W-:Y:S01]  /*41d0*/  @P5 SEL R140, R164, RZ, P2 ;  /* 0x000000ffa48c5207 */ /* 0x000fe20001000000 */
[----:B------:R-:W-:Y:S01]  /*41e0*/  BSSY B1, `(.L_x_16192) ;  /* 0x0000021000017945 */ /* 0x000fe20003800000 */
[----:B------:R-:W-:Y:S02]  /*41f0*/  SEL R164, R199, R144, P0 ;  /* 0x00000090c7a47207 */ /* 0x000fe40000000000 */
[----:B------:R-:W-:Y:S01]  /*4200*/  SEL R166, R166, R146, P0 ;  /* 0x00000092a6a67207 */ /* 0x000fe20000000000 */
[----:B------:R-:W1:Y:S01]  /*4210*/  @P1 LDC.64 R190, c[0x0][0x308] ;  /* 0x0000c200ffbe1b82 */ /* 0x000e620000000a00 */
[----:B------:R-:W-:-:S02]  /*4220*/  SEL R167, R167, R147, P0 ;  /* 0x00000093a7a77207 */ /* 0x000fc40000000000 */
[C---:B------:R-:W-:Y:S02]  /*4230*/  @P5 LOP3.LUT P2, RZ, R229.reuse, 0xff00, RZ, 0xc0, !PT ;  /* 0x0000ff00e5ff5812 */ /* 0x040fe4000784c0ff */
[----:B------:R-:W-:Y:S02]  /*4240*/  @P5 LOP3.LUT P3, RZ, R229, 0xff0000, RZ, 0xc0, !PT ;  /* 0x00ff0000e5ff5812 */ /* 0x000fe4000786c0ff */
[----:B------:R-:W-:Y:S02]  /*4250*/  @P5 SEL R141, R7, RZ, P2 ;  /* 0x000000ff078d5207 */ /* 0x000fe40001000000 */
[----:B------:R-:W-:Y:S02]  /*4260*/  @P5 IADD3 R7, R2, 0x60, RZ ;  /* 0x0000006002075810 */ /* 0x000fe40007ffe0ff */
[----:B------:R-:W-:Y:S02]  /*4270*/  @P5 LOP3.LUT P6, RZ, R229, 0xff000000, RZ, 0xc0, !PT ;  /* 0xff000000e5ff5812 */ /* 0x000fe400078cc0ff */
[----:B------:R-:W-:-:S02]  /*4280*/  @P5 SEL R142, R198, RZ, P3 ;  /* 0x000000ffc68e5207 */ /* 0x000fc40001800000 */
[----:B------:R-:W-:Y:S02]  /*4290*/  @P5 SEL R143, R194, RZ, P6 ;  /* 0x000000ffc28f5207 */ /* 0x000fe40003000000 */
[----:B------:R-:W2:Y:S01]  /*42a0*/  @P5 LDC.64 R194, c[0x0][0x298] ;  /* 0x0000a600ffc25b82 */ /* 0x000ea20000000a00 */
[C---:B------:R-:W-:Y:S02]  /*42b0*/  @!P4 ISETP.NE.U32.AND P6, PT, R5.reuse, RZ, PT ;  /* 0x000000ff0500c20c */ /* 0x040fe40003fc5070 */
[C---:B------:R-:W-:Y:S02]  /*42c0*/  @!P4 ISETP.NE.U32.AND P3, PT, R5.reuse, RZ, PT ;  /* 0x000000ff0500c20c */ /* 0x040fe40003f65070 */
[----:B------:R-:W-:Y:S01]  /*42d0*/  @!P4 ISETP.NE.AND.EX P6, PT, R6, RZ, PT, P6 ;  /* 0x000000ff0600c20c */ /* 0x000fe20003fc5360 */
[----:B-1----:R-:W-:Y:S01]  /*42e0*/  @P1 IMAD.WIDE.U32 R190, R242, 0x10, R190 ;  /* 0x00000010f2be1825 */ /* 0x002fe200078e00be */
[----:B------:R-:W-:Y:S02]  /*42f0*/  @!P4 ISETP.NE.U32.AND P2, PT, R5, RZ, PT ;  /* 0x000000ff0500c20c */ /* 0x000fe40003f45070 */
[----:B------:R-:W-:-:S02]  /*4300*/  @!P4 FSEL R199, R28, RZ, P6 ;  /* 0x000000ff1cc7c208 */ /* 0x000fc40003000000 */
[----:B------:R1:W-:Y:S02]  /*4310*/  @P1 STG.E.128 desc[UR4][R190.64], R164 ;  /* 0x000000a4be001986 */ /* 0x0003e4000c101d04 */
        /* <DEDUP_REMOVED lines=13> */
.L_x_16193:
[----:B------:R-:W-:Y:S05]  /*43f0*/  BSYNC B1 ;  /* 0x0000000000017941 */ /* 0x000fea0003800000 */
.L_x_16192:
        /* <DEDUP_REMOVED lines=13> */
.L_x_16195:
[----:B------:R-:W-:Y:S05]  /*44d0*/  BSYNC B1 ;  /* 0x0000000000017941 */ /* 0x000fea0003800000 */
.L_x_16194:
        /* <DEDUP_REMOVED lines=12> */
.L_x_16197:
[----:B------:R-:W-:Y:S05]  /*45a0*/  BSYNC B1 ;  /* 0x0000000000017941 */ /* 0x000fea0003800000 */
.L_x_16196:
        /* <DEDUP_REMOVED lines=12> */
.L_x_16199:
[----:B------:R-:W-:Y:S05]  /*4670*/  BSYNC B1 ;  /* 0x0000000000017941 */ /* 0x000fea0003800000 */
.L_x_16198:
[----:B------:R-:W-:Y:S01]  /*4680*/  @P5 FMUL.FTZ R164, R167, R195 ;  /* 0x000000c3a7a45220 */ /* 0x000fe20000410000 */
[----:B------:R-:W-:Y:S01]  /*4690*/  SEL R165, R165, R145, P0 ;  /* 0x00000091a5a57207 */ /* 0x000fe20000000000 */
[----:B------:R-:W-:Y:S01]  /*46a0*/  BSSY B1, `(.L_x_16200) ;  /* 0x0000024000017945 */ /* 0x000fe20003800000 */
[----:B------:R-:W-:Y:S01]  /*46b0*/  SEL R166, R166, R146, P0 ;  /* 0x00000092a6a67207 */ /* 0x000fe20000000000 */
[----:B------:R-:W-:Y:S01]  /*46c0*/  @P5 FMUL.FTZ R194, R164, R194 ;  /* 0x000000c2a4c25220 */ /* 0x000fe20000410000 */
[----:B------:R-:W-:Y:S02]  /*46d0*/  @P1 IADD3 R164, R0, 0x80, RZ ;  /* 0x0000008000a41810 */ /* 0x000fe40007ffe0ff */
[----:B------:R-:W-:Y:S02]  /*46e0*/  SEL R167, R167, R147, P0 ;  /* 0x00000093a7a77207 */ /* 0x000fe40000000000 */
[----:B------:R-:W-:Y:S01]  /*46f0*/  @P5 LOP3.LUT P2, RZ, R230, 0xff, RZ, 0xc0, !PT ;  /* 0x000000ffe6ff5812 */ /* 0x000fe2000784c0ff */
[----:B------:R-:W-:Y:S01]  /*4700*/  @P1 IMAD.WIDE.U32 R190, R164, 0x10, R210 ;  /* 0x00000010a4be1825 */ /* 0x000fe200078e00d2 */
[----:B------:R-:W-:-:S02]  /*4710*/  SEL R164, R199, R144, P0 ;  /* 0x00000090c7a47207 */ /* 0x000fc40000000000 */
[----:B------:R-:W-:Y:S02]  /*4720*/  @P5 SEL R140, R7, RZ, P2 ;  /* 0x000000ff078c5207 */ /* 0x000fe40001000000 */
[----:B------:R-:W-:Y:S01]  /*4730*/  @P5 IADD3 R7, R2, 0x80, RZ ;  /* 0x0000008002075810 */ /* 0x000fe20007ffe0ff */
[----:B------:R0:W-:Y:S01]  /*4740*/  @P1 STG.E.128 desc[UR4][R190.64], R164 ;  /* 0x000000a4be001986 */ /* 0x0001e2000c101d04 */
[C---:B------:R-:W-:Y:S02]  /*4750*/  @P5 LOP3.LUT P2, RZ, R230.reuse, 0xff00, RZ, 0xc0, !PT ;  /* 0x0000ff00e6ff5812 */ /* 0x040fe4000784c0ff */
[C---:B------:R-:W-:Y:S02]  /*4760*/  @P5 LOP3.LUT P3, RZ, R230.reuse, 0xff0000, RZ, 0xc0, !PT ;  /* 0x00ff0000e6ff5812 */ /* 0x040fe4000786c0ff */
[----:B------:R-:W-:Y:S02]  /*4770*/  @P5 LOP3.LUT P6, RZ, R230, 0xff000000, RZ, 0xc0, !PT ;  /* 0xff000000e6ff5812 */ /* 0x000fe400078cc0ff */
[----:B------:R-:W-:-:S02]  /*4780*/  @P5 SEL R141, R198, RZ, P2 ;  /* 0x000000ffc68d5207 */ /* 0x000fc40001000000 */
[----:B------:R-:W-:Y:S02]  /*4790*/  @P5 SEL R142, R208, RZ, P3 ;  /* 0x000000ffd08e5207 */ /* 0x000fe40001800000 */
[----:B------:R-:W-:Y:S02]  /*47a0*/  @P5 SEL R143, R194, RZ, P6 ;  /* 0x000000ffc28f5207 */ /* 0x000fe40003000000 */
[----:B------:R-:W1:Y:S01]  /*47b0*/  @P1 LDC.64 R194, c[0x0][0x308] ;  /* 0x0000c200ffc21b82 */ /* 0x000e620000000a00 */
[C---:B------:R-:W-:Y:S02]  /*47c0*/  @!P4 ISETP.NE.U32.AND P6, PT, R5.reuse, RZ, PT ;  /* 0x000000ff0500c20c */ /* 0x040fe40003fc5070 */
[C---:B------:R-:W-:Y:S02]  /*47d0*/  @!P4 ISETP.NE.U32.AND P2, PT, R5.reuse, RZ, PT ;  /* 0x000000ff0500c20c */ /* 0x040fe40003f45070 */
[----:B------:R-:W-:Y:S02]  /*47e0*/  @!P4 ISETP.NE.AND.EX P6, PT, R6, RZ, PT, P6 ;  /* 0x000000ff0600c20c */ /* 0x000fe40003fc5360 */
[----:B------:R-:W-:Y:S01]  /*47f0*/  @!P4 ISETP.NE.U32.AND P3, PT, R5, RZ, PT ;  /* 0x000000ff0500c20c */ /* 0x000fe20003f65070 */
[----:B0-----:R-:W0:Y:S01]  /*4800*/  @P5 LDC.64 R164, c[0x0][0x2f8] ;  /* 0x0000be00ffa45b82 */ /* 0x001e220000000a00 */
[----:B------:R-:W-:-:S07]  /*4810*/  @!P4 FSEL R199, R24, RZ, P6 ;  /* 0x000000ff18c7c208 */ /* 0x000fce0003000000 */
[----:B------:R-:W2:Y:S08]  /*4820*/  @P5 LDC.64 R166, c[0x0][0x298] ;  /* 0x0000a600ffa65b82 */ /* 0x000eb00000000a00 */
[----:B------:R-:W3:Y:S01]  /*4830*/  @P5 LDC.64 R190, c[0x0][0x298] ;  /* 0x0000a600ffbe5b82 */ /* 0x000ee20000000a00 */
[----:B0-----:R-:W-:-:S05]  /*4840*/  @P5 IMAD.WIDE.U32 R164, R7, 0x10, R164 ;  /* 0x0000001007a45825 */ /* 0x001fca00078e00a4 */
[----:B------:R0:W-:Y:S02]  /*4850*/  @P5 STG.E.128 desc[UR4][R164.64], R140 ;  /* 0x0000008ca4005986 */ /* 0x0001e4000c101d04 */
[----:B0-----:R-:W0:Y:S01]  /*4860*/  @P5 LDC.64 R164, c[0x0][0x298] ;  /* 0x0000a600ffa45b82 */ /* 0x001e220000000a00 */
[----:B-123--:R-:W-:Y:S05]  /*4870*/  @!P4 BRA `(.L_x_16201) ;  /* 0x000000000018c947 */ /* 0x00efea0003800000 */
[----:B------:R-:W-:Y:S01]  /*4880*/  ISETP.NE.U32.AND P6, PT, R5, RZ, PT ;  /* 0x000000ff0500720c */ /* 0x000fe20003fc5070 */
[----:B------:R-:W-:-:S03]  /*4890*/  FFMA.FTZ R7, R151, R189, R192 ;  /* 0x000000bd97077223 */ /* 0x000fc600000100c0 */
[----:B------:R-:W-:Y:S01]  /*48a0*/  ISETP.NE.AND.EX P6, PT, R6, RZ, PT, P6 ;  /* 0x000000ff0600720c */ /* 0x000fe20003fc5360 */
[----:B------:R-:W-:-:S04]  /*48b0*/  FADD.FTZ R7, R204, -R7 ;  /* 0x80000007cc077221 */ /* 0x000fc80000010000 */
[----:B------:R-:W-:-:S08]  /*48c0*/  FMUL.FTZ R199, R3, R7 ;  /* 0x0000000703c77220 */ /* 0x000fd00000410000 */
[----:B------:R-:W-:-:S07]  /*48d0*/  @P6 FADD.FTZ R199, R24, R199 ;  /* 0x000000c718c76221 */ /* 0x000fce0000010000 */
.L_x_16201:
[----:B------:R-:W-:Y:S05]  /*48e0*/  BSYNC B1 ;  /* 0x0000000000017941 */ /* 0x000fea0003800000 */
.L_x_16200:
        /* <DEDUP_REMOVED lines=12> */
.L_x_16203:
[----:B------:R-:W-:Y:S05]  /*49b0*/  BSYNC B1 ;  /* 0x0000000000017941 */ /* 0x000fea0003800000 */
.L_x_16202:
        /* <DEDUP_REMOVED lines=12> */
.L_x_16205:
[----:B------:R-:W-:Y:S05]  /*4a80*/  BSYNC B1 ;  /* 0x0000000000017941 */ /* 0x000fea0003800000 */
.L_x_16204:
[----:B------:R-:W1:Y:S01]  /*4a90*/  @P5 LDC.64 R190, c[0x0][0x298] ;  /* 0x0000a600ffbe5b82 */ /* 0x000e620000000a00 */
[----:B0-----:R-:W-:Y:S01]  /*4aa0*/  @P5 FMUL.FTZ R165, R167, R165 ;  /* 0x000000a5a7a55220 */ /* 0x001fe20000410000 */
[----:B------:R-:W-:Y:S01]  /*4ab0*/  @!P4 ISETP.NE.U32.AND P2, PT, R5, RZ, PT ;  /* 0x000000ff0500c20c */ /* 0x000fe20003f45070 */
[----:B------:R-:W-:Y:S02]  /*4ac0*/  BSSY B1, `(.L_x_16206) ;  /* 0x0000010000017945 */ /* 0x000fe40003800000 */
[----:B------:R-:W-:Y:S01]  /*4ad0*/  @P5 FMUL.FTZ R208, R165, R164 ;  /* 0x000000a4a5d05220 */ /* 0x000fe20000410000 */
[----:B------:R-:W-:Y:S02]  /*4ae0*/  @P1 IADD3 R164, R0, 0xa0, RZ ;  /* 0x000000a000a41810 */ /* 0x000fe40007ffe0ff */
[----:B------:R-:W-:Y:S02]  /*4af0*/  @!P4 ISETP.NE.AND.EX P2, PT, R6, RZ, PT, P2 ;  /* 0x000000ff0600c20c */ /* 0x000fe40003f45320 */
[----:B------:R-:W-:Y:S01]  /*4b00*/  SEL R165, R166, R145, P0 ;  /* 0x00000091a6a57207 */ /* 0x000fe20000000000 */
[----:B------:R-:W-:Y:S01]  /*4b10*/  @P1 IMAD.WIDE.U32 R194, R164, 0x10, R194 ;  /* 0x00000010a4c21825 */ /* 0x000fe200078e00c2 */
[----:B------:R-:W-:-:S02]  /*4b20*/  SEL R166, R167, R146, P0 ;  /* 0x00000092a7a67207 */ /* 0x000fc40000000000 */
        /* <DEDUP_REMOVED lines=9> */
.L_x_16207:
[----:B------:R-:W-:Y:S05]  /*4bc0*/  BSYNC B1 ;  /* 0x0000000000017941 */ /* 0x000fea0003800000 */
.L_x_16206:
[C---:B-1----:R-:W-:Y:S01]  /*4bd0*/  @P5 FMUL.FTZ R191, R167.reuse, R191 ;  /* 0x000000bfa7bf5220 */ /* 0x042fe20000410000 */
[----:B------:R-:W-:Y:S01]  /*4be0*/  SEL R167, R167, R147, P0 ;  /* 0x00000093a7a77207 */ /* 0x000fe20000000000 */
[----:B------:R-:W-:Y:S01]  /*4bf0*/  BSSY B1, `(.L_x_16208) ;  /* 0x000001f000017945 */ /* 0x000fe20003800000 */
        /* <DEDUP_REMOVED lines=9> */
[C---:B------:R-:W-:Y:S02]  /*4c90*/  @!P4 ISETP.NE.U32.AND P2, PT, R5.reuse, RZ, PT ;  /* 0x000000ff0500c20c */ /* 0x040fe40003f45070 */
[----:B------:R-:W-:Y:S01]  /*4ca0*/  @!P4 ISETP.NE.U32.AND P3, PT, R5, RZ, PT ;  /* 0x000000ff0500c20c */ /* 0x000fe20003f65070 */
[----:B0-----:R-:W0:Y:S01]  /*4cb0*/  @P5 LDC.64 R164, c[0x0][0x2f8] ;  /* 0x0000be00ffa45b82 */ /* 0x001e220000000a00 */
[----:B------:R-:W-:-:S05]  /*4cc0*/  @P5 FMUL.FTZ R166, R191, R190 ;  /* 0x000000bebfa65220 */ /* 0x000fca0000410000 */
[----:B------:R-:W-:Y:S02]  /*4cd0*/  @P5 SEL R143, R166, RZ, P6 ;  /* 0x000000ffa68f5207 */ /* 0x000fe40003000000 */
[----:B------:R-:W1:Y:S01]  /*4ce0*/  @P5 LDC.64 R166, c[0x0][0x298] ;  /* 0x0000a600ffa65b82 */ /* 0x000e620000000a00 */
[----:B------:R-:W-:-:S04]  /*4cf0*/  @!P4 ISETP.NE.U32.AND P6, PT, R5, RZ, PT ;  /* 0x000000ff0500c20c */ /* 0x000fc80003fc5070 */
[----:B------:R-:W-:-:S03]  /*4d00*/  @!P4 ISETP.NE.AND.EX P6, PT, R6, RZ, PT, P6 ;  /* 0x000000ff0600c20c */ /* 0x000fc60003fc5360 */
[----:B------:R-:W2:Y:S01]  /*4d10*/  @P5 LDC.64 R190, c[0x0][0x298] ;  /* 0x0000a600ffbe5b82 */ /* 0x000ea20000000a00 */
[----:B------:R-:W-:Y:S01]  /*4d20*/  @!P4 FSEL R199, R20, RZ, P6 ;  /* 0x000000ff14c7c208 */ /* 0x000fe20003000000 */
[----:B0-----:R-:W-:-:S06]  /*4d30*/  @P5 IMAD.WIDE.U32 R164, R7, 0x10, R164 ;  /* 0x0000001007a45825 */ /* 0x001fcc00078e00a4 */
        /* <DEDUP_REMOVED lines=10> */
.L_x_16209:
[----:B------:R-:W-:Y:S05]  /*4de0*/  BSYNC B1 ;  /* 0x0000000000017941 */ /* 0x000fea0003800000 */
.L_x_16208:
        /* <DEDUP_REMOVED lines=12> */
.L_x_16211:
[----:B------:R-:W-:Y:S05]  /*4eb0*/  BSYNC B1 ;  /* 0x0000000000017941 */ /* 0x000fea0003800000 */
.L_x_16210:
        /* <DEDUP_REMOVED lines=12> */
.L_x_16213:
[----:B------:R-:W-:Y:S05]  /*4f80*/  BSYNC B1 ;  /* 0x0000000000017941 */ /* 0x000fea0003800000 */
.L_x_16212:
[----:B------:R-:W1:Y:S01]  /*4f90*/  @P5 LDC.64 R190, c[0x0][0x298] ;  /* 0x0000a600ffbe5b82 */ /* 0x000e620000000a00 */
[----:B---3--:R-:W-:Y:S01]  /*4fa0*/  @P5 FMUL.FTZ R165, R167, R165 ;  /* 0x000000a5a7a55220 */ /* 0x008fe20000410000 */
[----:B------:R-:W-:Y:S01]  /*4fb0*/  @!P4 ISETP.NE.U32.AND P2, PT, R5, RZ, PT ;  /* 0x000000ff0500c20c */ /* 0x000fe20003f45070 */
[----:B------:R-:W-:Y:S02]  /*4fc0*/  BSSY B1, `(.L_x_16214) ;  /* 0x0000010000017945 */ /* 0x000fe40003800000 */
[----:B------:R-:W-:Y:S01]  /*4fd0*/  @P5 FMUL.FTZ R208, R165, R164 ;  /* 0x000000a4a5d05220 */ /* 0x000fe20000410000 */
[----:B------:R-:W-:Y:S02]  /*4fe0*/  @P1 IADD3 R164, R0, 0xc0, RZ ;  /* 0x000000c000a41810 */ /* 0x000fe40007ffe0ff */
[----:B------:R-:W-:Y:S02]  /*4ff0*/  @!P4 ISETP.NE.AND.EX P2, PT, R6, RZ, PT, P2 ;  /* 0x000000ff0600c20c */ /* 0x000fe40003f45320 */
[----:B------:R-:W-:Y:S01]  /*5000*/  SEL R165, R166, R145, P0 ;  /* 0x00000091a6a57207 */ /* 0x000fe20000000000 */
[----:B0-----:R-:W-:Y:S01]  /*5010*/  @P1 IMAD.WIDE.U32 R194, R164, 0x10, R194 ;  /* 0x00000010a4c21825 */ /* 0x001fe200078e00c2 */
        /* <DEDUP_REMOVED lines=10> */
.L_x_16215:
[----:B------:R-:W-:Y:S05]  /*50c0*/  BSYNC B1 ;  /* 0x0000000000017941 */ /* 0x000fea0003800000 */
.L_x_16214:
        /* <DEDUP_REMOVED lines=11> */
[----:B------:R-:W-:-:S04]  /*5180*/  @!P4 ISETP.NE.U32.AND P2, PT, R5, RZ, PT ;  /* 0x000000ff0500c20c */ /* 0x000fc80003f45070 */
[----:B------:R-:W-:Y:S01]  /*5190*/  @!P4 ISETP.NE.AND.EX P2, PT, R6, RZ, PT, P2 ;  /* 0x000000ff0600c20c */ /* 0x000fe20003f45320 */
[----:B0-----:R-:W0:Y:S01]  /*51a0*/  @P5 LDC.64 R164, c[0x0][0x2f8] ;  /* 0x0000be00ffa45b82 */ /* 0x001e220000000a00 */
[----:B-1----:R-:W-:-:S04]  /*51b0*/  @P5 FMUL.FTZ R166, R199, R191 ;  /* 0x000000bfc7a65220 */ /* 0x002fc80000410000 */
[----:B------:R-:W-:-:S05]  /*51c0*/  @P5 FMUL.FTZ R166, R166, R190 ;  /* 0x000000bea6a65220 */ /* 0x000fca0000410000 */
[----:B------:R-:W-:Y:S02]  /*51d0*/  @P5 SEL R143, R166, RZ, P6 ;  /* 0x000000ffa68f5207 */ /* 0x000fe40003000000 */
[----:B------:R-:W-:Y:S01]  /*51e0*/  @!P4 FSEL R166, R16, RZ, P2 ;  /* 0x000000ff10a6c208 */ /* 0x000fe20001000000 */
        /* <DEDUP_REMOVED lines=10> */
.L_x_16217:
[----:B------:R-:W-:Y:S05]  /*5290*/  BSYNC B1 ;  /* 0x0000000000017941 */ /* 0x000fea0003800000 */
.L_x_16216:
        /* <DEDUP_REMOVED lines=13> */
[----:B-1----:R-:W-:Y:S01]  /*5370*/  @P1 IMAD.WIDE.U32 R198, R167, 0x10, R164 ;  /* 0x00000010a7c61825 */ /* 0x002fe200078e00a4 */
[----:B------:R-:W-:Y:S02]  /*5380*/  SEL R164, R166, R144, P0 ;  /* 0x00000090a6a47207 */ /* 0x000fe40000000000 */
[----:B------:R-:W-:Y:S01]  /*5390*/  @!P4 FSEL R165, R17, RZ, P3 ;  /* 0x000000ff11a5c208 */ /* 0x000fe20001800000 */
[----:B0-----:R-:W-:Y:S07]  /*53a0*/  @!P4 BRA `(.L_x_16219) ;  /* 0x000000000018c947 */ /* 0x001fee0003800000 */
[----:B------:R-:W-:Y:S01]  /*53b0*/  ISETP.NE.U32.AND P3, PT, R5, RZ, PT ;  /* 0x000000ff0500720c */ /* 0x000fe20003f65070 */
[----:B------:R-:W-:-:S03]  /*53c0*/  FFMA.FTZ R165, R161, R189, R192 ;  /* 0x000000bda1a57223 */ /* 0x000fc600000100c0 */
[----:B------:R-:W-:Y:S01]  /*53d0*/  ISETP.NE.AND.EX P3, PT, R6, RZ, PT, P3 ;  /* 0x000000ff0600720c */ /* 0x000fe20003f65330 */
[----:B------:R-:W-:-:S04]  /*53e0*/  FADD.FTZ R165, R169, -R165 ;  /* 0x800000a5a9a57221 */ /* 0x000fc80000010000 */
[----:B------:R-:W-:-:S08]  /*53f0*/  FMUL.FTZ R165, R3, R165 ;  /* 0x000000a503a57220 */ /* 0x000fd00000410000 */
[----:B------:R-:W-:-:S07]  /*5400*/  @P3 FADD.FTZ R165, R17, R165 ;  /* 0x000000a511a53221 */ /* 0x000fce0000010000 */
.L_x_16219:
[----:B------:R-:W-:Y:S05]  /*5410*/  BSYNC B1 ;  /* 0x0000000000017941 */ /* 0x000fea0003800000 */
.L_x_16218:
[----:B------:R-:W-:Y:S01]  /*5420*/  BSSY B1, `(.L_x_16220) ;  /* 0x000000b000017945 */ /* 0x000fe20003800000 */
[C---:B------:R-:W-:Y:S01]  /*5430*/  @P5 FMUL.FTZ R208, R165.reuse, R191 ;  /* 0x000000bfa5d05220 */ /* 0x040fe20000410000 */
        /* <DEDUP_REMOVED lines=9> */
.L_x_16221:
[----:B------:R-:W-:Y:S05]  /*54d0*/  BSYNC B1 ;  /* 0x0000000000017941 */ /* 0x000fea0003800000 */
.L_x_16220:
        /* <DEDUP_REMOVED lines=9> */
.L_x_16223:
[----:B------:R-:W-:Y:S05]  /*5570*/  BSYNC B1 ;  /* 0x0000000000017941 */ /* 0x000fea0003800000 */
.L_x_16222:
[----:B------:R-:W-:Y:S01]  /*5580*/  SEL R166, R209, R146, P0 ;  /* 0x00000092d1a67207 */ /* 0x000fe20000000000 */
[----:B------:R-:W-:Y:S01]  /*5590*/  @P5 FMUL.FTZ R190, R208, R190 ;  /* 0x000000bed0be5220 */ /* 0x000fe20000410000 */
[----:B------:R-:W-:Y:S01]  /*55a0*/  SEL R167, R191, R147, P0 ;  /* 0x00000093bfa77207 */ /* 0x000fe20000000000 */
[----:B------:R-:W-:Y:S01]  /*55b0*/  BSSY B1, `(.L_x_16224) ;  /* 0x000001e000017945 */ /* 0x000fe20003800000 */
[C---:B------:R-:W-:Y:S02]  /*55c0*/  @P5 LOP3.LUT P6, RZ, R233.reuse, 0xff000000, RZ, 0xc0, !PT ;  /* 0xff000000e9ff5812 */ /* 0x040fe400078cc0ff */
[C---:B------:R-:W-:Y:S01]  /*55d0*/  @P5 LOP3.LUT P2, RZ, R233.reuse, 0xff, RZ, 0xc0, !PT ;  /* 0x000000ffe9ff5812 */ /* 0x040fe2000784c0ff */
[----:B------:R0:W-:Y:S01]  /*55e0*/  @P1 STG.E.128 desc[UR4][R198.64], R164 ;  /* 0x000000a4c6001986 */ /* 0x0001e2000c101d04 */
[----:B------:R-:W-:Y:S02]  /*55f0*/  @P5 LOP3.LUT P3, RZ, R233, 0xff0000, RZ, 0xc0, !PT ;  /* 0x00ff0000e9ff5812 */ /* 0x000fe4000786c0ff */
[----:B------:R-:W-:-:S02]  /*5600*/  @P5 SEL R140, R7, RZ, P2 ;  /* 0x000000ff078c5207 */ /* 0x000fc40001000000 */
[----:B------:R-:W-:Y:S02]  /*5610*/  @P5 LOP3.LUT P2, RZ, R233, 0xff00, RZ, 0xc0, !PT ;  /* 0x0000ff00e9ff5812 */ /* 0x000fe4000784c0ff */
[----:B------:R-:W-:Y:S02]  /*5620*/  @P5 IADD3 R7, R2, 0xe0, RZ ;  /* 0x000000e002075810 */ /* 0x000fe40007ffe0ff */
[----:B------:R-:W-:Y:S02]  /*5630*/  @P5 SEL R141, R190, RZ, P2 ;  /* 0x000000ffbe8d5207 */ /* 0x000fe40001000000 */
[----:B------:R-:W-:-:S04]  /*5640*/  @!P4 ISETP.NE.U32.AND P2, PT, R5, RZ, PT ;  /* 0x000000ff0500c20c */ /* 0x000fc80003f45070 */
[----:B------:R-:W-:Y:S01]  /*5650*/  @!P4 ISETP.NE.AND.EX P2, PT, R6, RZ, PT, P2 ;  /* 0x000000ff0600c20c */ /* 0x000fe20003f45320 */
[----:B0-----:R-:W0:Y:S01]  /*5660*/  @P5 LDC.64 R164, c[0x0][0x298] ;  /* 0x0000a600ffa45b82 */ /* 0x001e220000000a00 */
[----:B--2---:R-:W-:-:S04]  /*5670*/  @P5 FMUL.FTZ R166, R209, R195 ;  /* 0x000000c3d1a65220 */ /* 0x004fc80000410000 */
[----:B------:R-:W-:-:S03]  /*5680*/  @P5 FMUL.FTZ R194, R166, R194 ;  /* 0x000000c2a6c25220 */ /* 0x000fc60000410000 */
[----:B------:R-:W1:Y:S02]  /*5690*/  @P5 LDC.64 R166, c[0x0][0x2f8] ;  /* 0x0000be00ffa65b82 */ /* 0x000e640000000a00 */
[----:B------:R-:W-:Y:S01]  /*56a0*/  @P5 SEL R142, R194, RZ, P3 ;  /* 0x000000ffc28e5207 */ /* 0x000fe20001800000 */
[----:B0-----:R-:W-:-:S04]  /*56b0*/  @P5 FMUL.FTZ R165, R191, R165 ;  /* 0x000000a5bfa55220 */ /* 0x001fc80000410000 */
[----:B------:R-:W-:Y:S01]  /*56c0*/  @P5 FMUL.FTZ R164, R165, R164 ;  /* 0x000000a4a5a45220 */ /* 0x000fe20000410000 */
[----:B-1----:R-:W-:-:S04]  /*56d0*/  @P5 IMAD.WIDE.U32 R166, R7, 0x10, R166 ;  /* 0x0000001007a65825 */ /* 0x002fc800078e00a6 */
[----:B------:R-:W-:Y:S02]  /*56e0*/  @P5 SEL R143, R164, RZ, P6 ;  /* 0x000000ffa48f5207 */ /* 0x000fe40003000000 */
[----:B------:R-:W0:Y:S03]  /*56f0*/  @P5 LDC.64 R164, c[0x0][0x298] ;  /* 0x0000a600ffa45b82 */ /* 0x000e260000000a00 */
        /* <DEDUP_REMOVED lines=9> */
.L_x_16225:
[----:B------:R-:W-:Y:S05]  /*5790*/  BSYNC B1 ;  /* 0x0000000000017941 */ /* 0x000fea0003800000 */
.L_x_16224:
        /* <DEDUP_REMOVED lines=13> */
[----:B------:R-:W-:Y:S01]  /*5870*/  @!P4 FSEL R209, R13, RZ, P3 ;  /* 0x000000ff0dd1c208 */ /* 0x000fe20001800000 */
[----:B-1----:R-:W-:Y:S01]  /*5880*/  @P1 IMAD.WIDE.U32 R198, R167, 0x10, R164 ;  /* 0x00000010a7c61825 */ /* 0x002fe200078e00a4 */
[----:B------:R-:W-:Y:S01]  /*5890*/  SEL R164, R166, R144, P0 ;  /* 0x00000090a6a47207 */ /* 0x000fe20000000000 */
[----:B0-----:R-:W-:Y:S08]  /*58a0*/  @!P4 BRA `(.L_x_16227) ;  /* 0x000000000018c947 */ /* 0x001ff00003800000 */
[----:B------:R-:W-:Y:S01]  /*58b0*/  ISETP.NE.U32.AND P3, PT, R5, RZ, PT ;  /* 0x000000ff0500720c */ /* 0x000fe20003f65070 */
[----:B------:R-:W-:-:S03]  /*58c0*/  FFMA.FTZ R165, R173, R189, R192 ;  /* 0x000000bdada57223 */ /* 0x000fc600000100c0 */
[----:B------:R-:W-:Y:S01]  /*58d0*/  ISETP.NE.AND.EX P3, PT, R6, RZ, PT, P3 ;  /* 0x000000ff0600720c */ /* 0x000fe20003f65330 */
[----:B------:R-:W-:-:S04]  /*58e0*/  FADD.FTZ R165, R177, -R165 ;  /* 0x800000a5b1a57221 */ /* 0x000fc80000010000 */
[----:B------:R-:W-:-:S08]  /*58f0*/  FMUL.FTZ R209, R3, R165 ;  /* 0x000000a503d17220 */ /* 0x000fd00000410000 */
[----:B------:R-:W-:-:S07]  /*5900*/  @P3 FADD.FTZ R209, R13, R209 ;  /* 0x000000d10dd13221 */ /* 0x000fce0000010000 */
.L_x_16227:
[----:B------:R-:W-:Y:S05]  /*5910*/  BSYNC B1 ;  /* 0x0000000000017941 */ /* 0x000fea0003800000 */
.L_x_16226:
        /* <DEDUP_REMOVED lines=9> */
.L_x_16229:
[----:B------:R-:W-:Y:S05]  /*59b0*/  BSYNC B1 ;  /* 0x0000000000017941 */ /* 0x000fea0003800000 */
.L_x_16228:
        /* <DEDUP_REMOVED lines=9> */
.L_x_16231:
[----:B------:R-:W-:Y:S05]  /*5a50*/  BSYNC B1 ;  /* 0x0000000000017941 */ /* 0x000fea0003800000 */
.L_x_16230:
[----:B------:R-:W-:Y:S01]  /*5a60*/  SEL R165, R209, R145, P0 ;  /* 0x00000091d1a57207 */ /* 0x000fe20000000000 */
[----:B------:R-:W-:Y:S01]  /*5a70*/  BSSY B1, `(.L_x_16232) ;  /* 0x0000027000017945 */ /* 0x000fe20003800000 */
[----:B------:R-:W-:Y:S02]  /*5a80*/  SEL R166, R210, R146, P0 ;  /* 0x00000092d2a67207 */ /* 0x000fe40000000000 */
[----:B------:R-:W-:Y:S02]  /*5a90*/  SEL R167, R208, R147, P0 ;  /* 0x00000093d0a77207 */ /* 0x000fe40000000000 */
[C---:B------:R-:W-:Y:S02]  /*5aa0*/  @P5 LOP3.LUT P2, RZ, R234.reuse, 0xff, RZ, 0xc0, !PT ;  /* 0x000000ffeaff5812 */ /* 0x040fe4000784c0ff */
[----:B------:R-:W-:Y:S01]  /*5ab0*/  @P5 LOP3.LUT P3, RZ, R234, 0xff0000, RZ, 0xc0, !PT ;  /* 0x00ff0000eaff5812 */ /* 0x000fe2000786c0ff */
[----:B------:R0:W-:Y:S01]  /*5ac0*/  @P1 STG.E.128 desc[UR4][R198.64], R164 ;  /* 0x000000a4c6001986 */ /* 0x0001e2000c101d04 */
[----:B------:R-:W-:-:S02]  /*5ad0*/  @P5 SEL R140, R7, RZ, P2 ;  /* 0x000000ff078c5207 */ /* 0x000fc40001000000 */
[----:B------:R-:W-:Y:S02]  /*5ae0*/  @P5 IADD3 R7, R2, 0x100, RZ ;  /* 0x0000010002075810 */ /* 0x000fe40007ffe0ff */
[C---:B------:R-:W-:Y:S02]  /*5af0*/  @P5 LOP3.LUT P2, RZ, R234.reuse, 0xff00, RZ, 0xc0, !PT ;  /* 0x0000ff00eaff5812 */ /* 0x040fe4000784c0ff */
[----:B------:R-:W-:Y:S01]  /*5b00*/  @P5 LOP3.LUT P6, RZ, R234, 0xff000000, RZ, 0xc0, !PT ;  /* 0xff000000eaff5812 */ /* 0x000fe200078cc0ff */
[----:B0-----:R-:W0:Y:S01]  /*5b10*/  @P5 LDC.64 R164, c[0x0][0x298] ;  /* 0x0000a600ffa45b82 */ /* 0x001e220000000a00 */
[----:B------:R-:W-:Y:S01]  /*5b20*/  @P5 FMUL.FTZ R166, R209, R191 ;  /* 0x000000bfd1a65220 */ /* 0x000fe20000410000 */
[----:B--2---:R-:W-:-:S03]  /*5b30*/  @P5 FMUL.FTZ R167, R210, R195 ;  /* 0x000000c3d2a75220 */ /* 0x004fc60000410000 */
[----:B------:R-:W-:Y:S01]  /*5b40*/  @P5 FMUL.FTZ R190, R166, R190 ;  /* 0x000000bea6be5220 */ /* 0x000fe20000410000 */
[----:B------:R-:W-:Y:S02]  /*5b50*/  @P5 FMUL.FTZ R191, R167, R194 ;  /* 0x000000c2a7bf5220 */ /* 0x000fe40000410000 */
[----:B------:R-:W1:Y:S02]  /*5b60*/  @P5 LDC.64 R166, c[0x0][0x2f8] ;  /* 0x0000be00ffa65b82 */ /* 0x000e640000000a00 */
[----:B------:R-:W-:Y:S02]  /*5b70*/  @P5 SEL R141, R190, RZ, P2 ;  /* 0x000000ffbe8d5207 */ /* 0x000fe40001000000 */
[----:B------:R-:W-:Y:S02]  /*5b80*/  @P5 SEL R142, R191, RZ, P3 ;  /* 0x000000ffbf8e5207 */ /* 0x000fe40001800000 */
[C---:B------:R-:W-:Y:S02]  /*5b90*/  @!P4 ISETP.NE.U32.AND P3, PT, R5.reuse, RZ, PT ;  /* 0x000000ff0500c20c */ /* 0x040fe40003f65070 */
[----:B------:R-:W2:Y:S01]  /*5ba0*/  @P5 LDC.64 R190, c[0x0][0x298] ;  /* 0x0000a600ffbe5b82 */ /* 0x000ea20000000a00 */
[----:B------:R-:W-:-:S02]  /*5bb0*/  @!P4 ISETP.NE.U32.AND P2, PT, R5, RZ, PT ;  /* 0x000000ff0500c20c */ /* 0x000fc40003f45070 */
[----:B------:R-:W-:Y:S01]  /*5bc0*/  @!P4 ISETP.NE.AND.EX P3, PT, R6, RZ, PT, P3 ;  /* 0x000000ff0600c20c */ /* 0x000fe20003f65330 */
[----:B0-----:R-:W-:-:S04]  /*5bd0*/  @P5 FMUL.FTZ R165, R208, R165 ;  /* 0x000000a5d0a55220 */ /* 0x001fc80000410000 */
[----:B------:R-:W-:Y:S01]  /*5be0*/  @P5 FMUL.FTZ R164, R165, R164 ;  /* 0x000000a4a5a45220 */ /* 0x000fe20000410000 */
[----:B-1----:R-:W-:-:S04]  /*5bf0*/  @P5 IMAD.WIDE.U32 R166, R7, 0x10, R166 ;  /* 0x0000001007a65825 */ /* 0x002fc800078e00a6 */
[----:B------:R-:W-:Y:S02]  /*5c00*/  @P5 SEL R143, R164, RZ, P6 ;  /* 0x000000ffa48f5207 */ /* 0x000fe40003000000 */
[----:B------:R-:W0:Y:S01]  /*5c10*/  @P5 LDC.64 R164, c[0x0][0x298] ;  /* 0x0000a600ffa45b82 */ /* 0x000e220000000a00 */
[----:B------:R-:W-:Y:S02]  /*5c20*/  @!P4 ISETP.NE.U32.AND P6, PT, R5, RZ, PT ;  /* 0x000000ff0500c20c */ /* 0x000fe40003fc5070 */
[----:B------:R1:W-:Y:S02]  /*5c30*/  @P5 STG.E.128 desc[UR4][R166.64], R140 ;  /* 0x0000008ca6005986 */ /* 0x0003e4000c101d04 */
[----:B------:R-:W-:-:S04]  /*5c40*/  @!P4 ISETP.NE.AND.EX P6, PT, R6, RZ, PT, P6 ;  /* 0x000000ff0600c20c */ /* 0x000fc80003fc5360 */
[----:B------:R-:W-:Y:S01]  /*5c50*/  @!P4 FSEL R7, R8, RZ, P6 ;  /* 0x000000ff0807c208 */ /* 0x000fe20003000000 */
[----:B-1----:R-:W1:Y:S01]  /*5c60*/  @P5 LDC.64 R166, c[0x0][0x298] ;  /* 0x0000a600ffa65b82 */ /* 0x002e620000000a00 */
[----:B--2---:R-:W-:Y:S07]  /*5c70*/  @!P4 BRA `(.L_x_16233) ;  /* 0x000000000018c947 */ /* 0x004fee0003800000 */
[----:B------:R-:W-:Y:S01]  /*5c80*/  ISETP.NE.U32.AND P6, PT, R5, RZ, PT ;  /* 0x000000ff0500720c */ /* 0x000fe20003fc5070 */
[----:B------:R-:W-:-:S03]  /*5c90*/  FFMA.FTZ R7, R182, R189, R192 ;  /* 0x000000bdb6077223 */ /* 0x000fc600000100c0 */
[----:B------:R-:W-:Y:S01]  /*5ca0*/  ISETP.NE.AND.EX P6, PT, R6, RZ, PT, P6 ;  /* 0x000000ff0600720c */ /* 0x000fe20003fc5360 */
[----:B------:R-:W-:-:S04]  /*5cb0*/  FADD.FTZ R7, R184, -R7 ;  /* 0x80000007b8077221 */ /* 0x000fc80000010000 */
[----:B------:R-:W-:-:S08]  /*5cc0*/  FMUL.FTZ R7, R3, R7 ;  /* 0x0000000703077220 */ /* 0x000fd00000410000 */
[----:B------:R-:W-:-:S07]  /*5cd0*/  @P6 FADD.FTZ R7, R8, R7 ;  /* 0x0000000708076221 */ /* 0x000fce0000010000 */
.L_x_16233:
[----:B------:R-:W-:Y:S05]  /*5ce0*/  BSYNC B1 ;  /* 0x0000000000017941 */ /* 0x000fea0003800000 */
.L_x_16232:
        /* <DEDUP_REMOVED lines=12> */
.L_x_16235:
[----:B------:R-:W-:Y:S05]  /*5db0*/  BSYNC B1 ;  /* 0x0000000000017941 */ /* 0x000fea0003800000 */
.L_x_16234:
        /* <DEDUP_REMOVED lines=10> */
.L_x_16237:
[----:B------:R-:W-:Y:S05]  /*5e60*/  BSYNC B1 ;  /* 0x0000000000017941 */ /* 0x000fea0003800000 */
.L_x_16236:
[----:B------:R-:W-:Y:S01]  /*5e70*/  @P5 LOP3.LUT P2, RZ, R188, 0xff, RZ, 0xc0, !PT ;  /* 0x000000ffbcff5812 */ /* 0x000fe2000784c0ff */
        /* <DEDUP_REMOVED lines=22> */
.L_x_16239:
[----:B------:R-:W-:Y:S05]  /*5fe0*/  BSYNC B1 ;  /* 0x0000000000017941 */ /* 0x000fea0003800000 */
.L_x_16238:
[----:B------:R-:W0:Y:S01]  /*5ff0*/  @P5 LDC.64 R6, c[0x0][0x298] ;  /* 0x0000a600ff065b82 */ /* 0x000e220000000a00 */
[----:B------:R-:W-:Y:S02]  /*6000*/  @P1 IADD3 R0, R0, 0x120, RZ ;  /* 0x0000012000001810 */ /* 0x000fe40007ffe0ff */
[----:B------:R-:W-:Y:S02]  /*6010*/  SEL R147, R164, R147, P0 ;  /* 0x00000093a4937207 */ /* 0x000fe40000000000 */
[----:B------:R-:W-:Y:S02]  /*6020*/  @P5 LOP3.LUT P2, RZ, R188, 0xff000000, RZ, 0xc0, !PT ;  /* 0xff000000bcff5812 */ /* 0x000fe4000784c0ff */
[----:B------:R-:W-:Y:S01]  /*6030*/  @P5 IADD3 R2, R2, 0x120, RZ ;  /* 0x0000012002025810 */ /* 0x000fe20007ffe0ff */
[----:B0-----:R-:W-:-:S04]  /*6040*/  @P5 FMUL.FTZ R3, R164, R7 ;  /* 0x00000007a4035220 */ /* 0x001fc80000410000 */
[----:B------:R-:W-:Y:S02]  /*6050*/  @P5 FMUL.FTZ R3, R3, R6 ;  /* 0x0000000603035220 */ /* 0x000fe40000410000 */
[----:B------:R-:W0:Y:S03]  /*6060*/  @P1 LDC.64 R6, c[0x0][0x308] ;  /* 0x0000c200ff061b82 */ /* 0x000e260000000a00 */
[----:B------:R-:W-:Y:S01]  /*6070*/  @P5 SEL R143, R3, RZ, P2 ;  /* 0x000000ff038f5207 */ /* 0x000fe20001000000 */
        /* <DEDUP_REMOVED lines=9> */
.L_x_16155:
[----:B------:R-:W-:Y:S05]  /*6110*/  BSYNC B0 ;  /* 0x0000000000007941 */ /* 0x000fea0003800000 */
.L_x_16153:
        /* <DEDUP_REMOVED lines=227> */
.L_x_16159:
        /* <DEDUP_REMOVED lines=8> */
.L_x_16242:
[----:B------:R-:W-:Y:S05]  /*6fd0*/  BSYNC B1 ;  /* 0x0000000000017941 */ /* 0x000fea0003800000 */
.L_x_16241:
        /* <DEDUP_REMOVED lines=9> */
.L_x_16243:
        /* <DEDUP_REMOVED lines=8> */
.L_x_16244:
[----:B------:R-:W-:Y:S02]  /*70f0*/  MOV R191, R166 ;  /* 0x000000a600bf7202 */ /* 0x000fe40000000f00 */
[----:B------:R-:W-:-:S05]  /*7100*/  MOV R164, R192 ;  /* 0x000000c000a47202 */ /* 0x000fca0000000f00 */
[----:B------:R-:W-:Y:S01]  /*7110*/  FADD.FTZ R167, R167, R164 ;  /* 0x000000a4a7a77221 */ /* 0x000fe20000010000 */
[----:B------:R-:W-:-:S07]  /*7120*/  MOV R164, 0xffffffff ;  /* 0xffffffff00a47802 */ /* 0x000fce0000000f00 */
[----:B------:R-:W-:Y:S05]  /*7130*/  WARPSYNC.COLLECTIVE R164, `(.L_x_16245) ;  /* 0x00000000a4087348 */ /* 0x000fea0003c00000 */
[----:B------:R0:W1:Y:S02]  /*7140*/  SHFL.BFLY P0, R192, R191, R190, R165 ;  /* 0x0c0000bebfc07389 */ /* 0x00006400000000a5 */
[----:B01----:R-:W-:Y:S01]  /*7150*/  ENDCOLLECTIVE ;  /* 0x000000000000791b */ /* 0x003fe20003800000 */
.L_x_16245:
        /* <DEDUP_REMOVED lines=8> */
.L_x_16246:
[----:B------:R-:W-:Y:S02]  /*71e0*/  MOV R191, R166 ;  /* 0x000000a600bf7202 */ /* 0x000fe40000000f00 */
[----:B------:R-:W-:-:S05]  /*71f0*/  MOV R164, R192 ;  /* 0x000000c000a47202 */ /* 0x000fca0000000f00 */
[----:B------:R-:W-:Y:S01]  /*7200*/  FADD.FTZ R167, R167, R164 ;  /* 0x000000a4a7a77221 */ /* 0x000fe20000010000 */
[----:B------:R-:W-:-:S07]  /*7210*/  MOV R164, 0xffffffff ;  /* 0xffffffff00a47802 */ /* 0x000fce0000000f00 */
[----:B------:R-:W-:Y:S05]  /*7220*/  WARPSYNC.COLLECTIVE R164, `(.L_x_16247) ;  /* 0x00000000a4087348 */ /* 0x000fea0003c00000 */
[----:B------:R0:W1:Y:S02]  /*7230*/  SHFL.BFLY P0, R192, R191, R190, R165 ;  /* 0x0c0000bebfc07389 */ /* 0x00006400000000a5 */
[----:B01----:R-:W-:Y:S01]  /*7240*/  ENDCOLLECTIVE ;  /* 0x000000000000791b */ /* 0x003fe20003800000 */
.L_x_16247:
        /* <DEDUP_REMOVED lines=8> */
.L_x_16248:
[----:B------:R-:W-:Y:S02]  /*72d0*/  MOV R191, R189 ;  /* 0x000000bd00bf7202 */ /* 0x000fe40000000f00 */
[----:B------:R-:W-:-:S07]  /*72e0*/  MOV R166, R192 ;  /* 0x000000c000a67202 */ /* 0x000fce0000000f00 */
[----:B------:R-:W-:Y:S05]  /*72f0*/  WARPSYNC.COLLECTIVE R164, `(.L_x_16249) ;  /* 0x00000000a4087348 */ /* 0x000fea0003c00000 */
[----:B------:R0:W1:Y:S02]  /*7300*/  SHFL.BFLY P0, R192, R191, R190, R165 ;  /* 0x0c0000bebfc07389 */ /* 0x00006400000000a5 */
[----:B01----:R-:W-:Y:S01]  /*7310*/  ENDCOLLECTIVE ;  /* 0x000000000000791b */ /* 0x003fe20003800000 */
.L_x_16249:
[----:B------:R-:W-:Y:S01]  /*7320*/  FADD.FTZ R166, R167, R166 ;  /* 0x000000a6a7a67221 */ /* 0x000fe20000010000 */
[----:B------:R-:W-:-:S04]  /*7330*/  HFMA2.MMA R190, -RZ, RZ, 0, 9.5367431640625e-07 ;  /* 0x00000010ffbe7435 */ /* 0x000fc800000001ff */
[----:B------:R-:W-:Y:S02]  /*7340*/  MOV R191, R166 ;  /* 0x000000a600bf7202 */ /* 0x000fe40000000f00 */
[----:B------:R-:W-:-:S07]  /*7350*/  MOV R167, R192 ;  /* 0x000000c000a77202 */ /* 0x000fce0000000f00 */
[----:B------:R-:W-:Y:S05]  /*7360*/  WARPSYNC.COLLECTIVE R164, `(.L_x_16250) ;  /* 0x00000000a4087348 */ /* 0x000fea0003c00000 */
[----:B------:R0:W1:Y:S02]  /*7370*/  SHFL.BFLY P0, R192, R191, R190, R165 ;  /* 0x0c0000bebfc07389 */ /* 0x00006400000000a5 */
[----:B01----:R-:W-:Y:S01]  /*7380*/  ENDCOLLECTIVE ;  /* 0x000000000000791b */ /* 0x003fe20003800000 */
.L_x_16250:
[----:B------:R-:W-:-:S05]  /*7390*/  FADD.FTZ R167, R189, R167 ;  /* 0x000000a7bda77221 */ /* 0x000fca0000010000 */
[----:B------:R-:W-:Y:S02]  /*73a0*/  MOV R191, R167 ;  /* 0x000000a700bf7202 */ /* 0x000fe40000000f00 */
[----:B------:R-:W-:-:S07]  /*73b0*/  MOV R189, R192 ;  /* 0x000000c000bd7202 */ /* 0x000fce0000000f00 */
[----:B------:R-:W-:Y:S05]  /*73c0*/  WARPSYNC.COLLECTIVE R164, `(.L_x_16251) ;  /* 0x00000000a4087348 */ /* 0x000fea0003c00000 */
[----:B------:R0:W1:Y:S02]  /*73d0*/  SHFL.BFLY P0, R192, R191, R190, R165 ;  /* 0x0c0000bebfc07389 */ /* 0x00006400000000a5 */
[----:B01----:R-:W-:Y:S01]  /*73e0*/  ENDCOLLECTIVE ;  /* 0x000000000000791b */ /* 0x003fe20003800000 */
.L_x_16251:
[----:B------:R-:W-:Y:S01]  /*73f0*/  MOV R190, R192 ;  /* 0x000000c000be7202 */ /* 0x000fe20000000f00 */
[----:B------:R-:W-:Y:S06]  /*7400*/  BRA `(.L_x_16252) ;  /* 0xffffffb8001c7947 */ /* 0x000fec000383ffff */
.L_x_16253:
        /* <DEDUP_REMOVED lines=15> */
.L_x_17055:


//--------------------- .text._ZN10layer_norm13ln_bwd_kernelINS_13Kernel_traitsIfffffjLj1280ELj1ELj4ELj1ELj16ENS_18Kernel_traits_baseILj1280EfffffjLj128EEEEELb1ELb1ELb0ELb0EEEvNS_9BwdParamsE --------------------------
	.section	.text._ZN10layer_norm13ln_bwd_kernelINS_13Kernel_traitsIfffffjLj1280ELj1ELj4ELj1ELj16ENS_18Kernel_traits_baseILj1280EfffffjLj128EEEEELb1ELb1ELb0ELb0EEEvNS_9BwdParamsE,"ax",@progbits
	.align	128
        .global         _ZN10layer_norm13ln_bwd_kernelINS_13Kernel_traitsIfffffjLj1280ELj1ELj4ELj1ELj16ENS_18Kernel_traits_baseILj1280EfffffjLj128EEEEELb1ELb1ELb0ELb0EEEvNS_9BwdParamsE
        .type           _ZN10layer_norm13ln_bwd_kernelINS_13Kernel_traitsIfffffjLj1280ELj1ELj4ELj1ELj16ENS_18Kernel_traits_baseILj1280EfffffjLj128EEEEELb1ELb1ELb0ELb0EEEvNS_9BwdParamsE,@function
        .size           _ZN10layer_norm13ln_bwd_kernelINS_13Kernel_traitsIfffffjLj1280ELj1ELj4ELj1ELj16ENS_18Kernel_traits_baseILj1280EfffffjLj128EEEEELb1ELb1ELb0ELb0EEEvNS_9BwdParamsE,(.L_x_17056 - _ZN10layer_norm13ln_bwd_kernelINS_13Kernel_traitsIfffffjLj1280ELj1ELj4ELj1ELj16ENS_18Kernel_traits_baseILj1280EfffffjLj128EEEEELb1ELb1ELb0ELb0EEEvNS_9BwdParamsE)
        .other          _ZN10layer_norm13ln_bwd_kernelINS_13Kernel_traitsIfffffjLj1280ELj1ELj4ELj1ELj16ENS_18Kernel_traits_baseILj1280EfffffjLj128EEEEELb1ELb1ELb0ELb0EEEvNS_9BwdParamsE,@"STO_CUDA_ENTRY STV_DEFAULT"
_ZN10layer_norm13ln_bwd_kernelINS_13Kernel_traitsIfffffjLj1280ELj1ELj4ELj1ELj16ENS_18Kernel_traits_baseILj1280EfffffjLj128EEEEELb1ELb1ELb0ELb0EEEvNS_9BwdParamsE:
.text._ZN10layer_norm13ln_bwd_kernelINS_13Kernel_traitsIfffffjLj1280ELj1ELj4ELj1ELj16ENS_18Kernel_traits_baseILj1280EfffffjLj128EEEEELb1ELb1ELb0ELb0EEEvNS_9BwdParamsE:
        /* <DEDUP_REMOVED lines=31> */
[----:B------:R-:W-:Y:S01]  /*01f0*/  @P2 LOP3.LUT R5, R5, 0x100, RZ, 0xfc, !PT ;  /* 0x0000010005052812 */ /* 0x000fe200078efcff */
[----:B0-----:R-:W0:Y:S01]  /*0200*/  @P2 LDC.64 R2, c[0x0][0x260] ;  /* 0x00009800ff022b82 */ /* 0x001e220000000a00 */
[----:B------:R-:W-:Y:S01]  /*0210*/  ULDC.64 UR4, c[0x0][0x208] ;  /* 0x0000820000047ab9 */ /* 0x000fe20000000a00 */
[----:B------:R-:W4:Y:S01]  /*0220*/  LDL.64 R116, [R1+0x170] ;  /* 0x0001700001747983 */ /* 0x000f220000100a00 */
[----:B------:R-:W-:-:S03]  /*0230*/  LOP3.LUT R5, R5, 0xffffff7f, RZ, 0xc0, !PT ;  /* 0xffffff7f05057812 */ /* 0x000fc600078ec0ff */
[----:B------:R-:W4:Y:S01]  /*0240*/  LDL.64 R118, [R1+0x178] ;  /* 0x0001780001767983 */ /* 0x000f220000100a00 */
[----:B------:R-:W-:Y:S01]  /*0250*/  @P1 LOP3.LUT R5, R5, 0x80, RZ, 0xfc, !PT ;  /* 0x0000008005051812 */ /* 0x000fe200078efcff */
[----:B------:R-:W5:Y:S02]  /*0260*/  @P2 LDC.64 R6, c[0x0][0x278] ;  /* 0x00009e00ff062b82 */ /* 0x000f640000000a00 */
[----:B------:R-:W4:Y:S01]  /*0270*/  LDL.64 R120, [R1+0x160] ;  /* 0x0001600001787983 */ /* 0x000f220000100a00 */
[----:B------:R-:W-:-:S03]  /*0280*/  LOP3.LUT R5, R5, 0xffffffbf, RZ, 0xc0, !PT ;  /* 0xffffffbf05057812 */ /* 0x000fc600078ec0ff */
[----:B------:R-:W4:Y:S01]  /*0290*/  LDL.64 R122, [R1+0x168] ;  /* 0x00016800017a7983 */ /* 0x000f220000100a00 */
[----:B------:R-:W-:Y:S01]  /*02a0*/  @P0 LOP3.LUT R5, R5, 0x40, RZ, 0xfc, !PT ;  /* 0x0000004005050812 */ /* 0x000fe200078efcff */
[----:B------:R-:W1:Y:S01]  /*02b0*/  @P1 LDC.64 R8, c[0x0][0x260] ;  /* 0x00009800ff081b82 */ /* 0x000e620000000a00 */
[----:B------:R-:W-:Y:S01]  /*02c0*/  ISETP.GE.U32.AND P5, PT, R0, 0xa0, PT ;  /* 0x000000a00000780c */ /* 0x000fe20003fa6070 */
[----:B------:R-:W4:Y:S01]  /*02d0*/  LDL.64 R112, [R1+0x140] ;  /* 0x0001400001707983 */ /* 0x000f220000100a00 */
[----:B------:R-:W-:-:S03]  /*02e0*/  LOP3.LUT R5, R5, 0xffffffdf, RZ, 0xc0, !PT ;  /* 0xffffffdf05057812 */ /* 0x000fc600078ec0ff */
[----:B------:R-:W4:Y:S01]  /*02f0*/  LDL.64 R114, [R1+0x148] ;  /* 0x0001480001727983 */ /* 0x000f220000100a00 */
[----:B------:R-:W-:Y:S01]  /*0300*/  @P6 LOP3.LUT R5, R5, 0x20, RZ, 0xfc, !PT ;  /* 0x0000002005056812 */ /* 0x000fe200078efcff */
[----:B------:R-:W1:Y:S01]  /*0310*/  @P1 LDC.64 R10, c[0x0][0x278] ;  /* 0x00009e00ff0a1b82 */ /* 0x000e620000000a00 */
[----:B------:R-:W-:Y:S01]  /*0320*/  ISETP.GE.U32.AND P4, PT, R0, 0xc0, PT ;  /* 0x000000c00000780c */ /* 0x000fe20003f86070 */
[----:B------:R-:W4:Y:S04]  /*0330*/  LDL.64 R108, [R1+0x150] ;  /* 0x00015000016c7983 */ /* 0x000f280000100a00 */
[----:B------:R-:W4:Y:S02]  /*0340*/  LDL.64 R110, [R1+0x158] ;  /* 0x00015800016e7983 */ /* 0x000f240000100a00 */
[----:B------:R-:W1:Y:S02]  /*0350*/  @P0 LDC.64 R16, c[0x0][0x260] ;  /* 0x00009800ff100b82 */ /* 0x000e640000000a00 */
[----:B------:R-:W4:Y:S04]  /*0360*/  LDL.64 R104, [R1+0x120] ;  /* 0x0001200001687983 */ /* 0x000f280000100a00 */
[----:B------:R-:W4:Y:S02]  /*0370*/  LDL.64 R106, [R1+0x128] ;  /* 0x00012800016a7983 */ /* 0x000f240000100a00 */
[----:B------:R-:W1:Y:S01]  /*0380*/  @P0 LDC.64 R18, c[0x0][0x278] ;  /* 0x00009e00ff120b82 */ /* 0x000e620000000a00 */
[----:B------:R-:W-:Y:S01]  /*0390*/  LOP3.LUT R5, R5, 0xffffffef, RZ, 0xc0, !PT ;  /* 0xffffffef05057812 */ /* 0x000fe200078ec0ff */
[C---:B0-----:R-:W-:Y:S01]  /*03a0*/  @P2 IMAD.WIDE.U32 R2, R49.reuse, 0x10, R2 ;  /* 0x0000001031022825 */ /* 0x041fe200078e0002 */
[----:B------:R-:W4:Y:S04]  /*03b0*/  LDL.64 R100, [R1+0x130] ;  /* 0x0001300001647983 */ /* 0x000f280000100a00 */
[----:B------:R-:W4:Y:S01]  /*03c0*/  LDL.64 R102, [R1+0x138] ;  /* 0x0001380001667983 */ /* 0x000f220000100a00 */
[----:B------:R-:W0:Y:S01]  /*03d0*/  @P6 LDC.64 R20, c[0x0][0x260] ;  /* 0x00009800ff146b82 */ /* 0x000e220000000a00 */
[----:B-----5:R-:W-:Y:S01]  /*03e0*/  @P2 IMAD.WIDE.U32 R6, R49, 0x10, R6 ;  /* 0x0000001031062825 */ /* 0x020fe200078e0006 */
[----:B------:R-:W-:Y:S01]  /*03f0*/  @P5 LOP3.LUT R5, R5, 0x10, RZ, 0xfc, !PT ;  /* 0x0000001005055812 */ /* 0x000fe200078efcff */
[----:B------:R-:W5:Y:S04]  /*0400*/  LDL.64 R96, [R1+0x100] ;  /* 0x0001000001607983 */ /* 0x000f680000100a00 */
[----:B------:R-:W5:Y:S01]  /*0410*/  LDL.64 R98, [R1+0x108] ;  /* 0x0001080001627983 */ /* 0x000f620000100a00 */
[----:B------:R-:W0:Y:S01]  /*0420*/  @P6 LDC.64 R22, c[0x0][0x278] ;  /* 0x00009e00ff166b82 */ /* 0x000e220000000a00 */
[----:B------:R-:W-:-:S02]  /*0430*/  @P2 LOP3.LUT R49, R49, 0x20, RZ, 0xfc, !PT ;  /* 0x0000002031312812 */ /* 0x000fc400078efcff */
[----:B------:R-:W-:Y:S01]  /*0440*/  ISETP.GE.U32.AND P3, PT, R0, 0xe0, PT ;  /* 0x000000e00000780c */ /* 0x000fe20003f66070 */
[----:B------:R-:W4:Y:S01]  /*0450*/  LDL.64 R92, [R1+0x110] ;  /* 0x00011000015c7983 */ /* 0x000f220000100a00 */
[----:B------:R-:W-:Y:S01]  /*0460*/  LOP3.LUT R5, R5, 0xfffffff7, RZ, 0xc0, !PT ;  /* 0xfffffff705057812 */ /* 0x000fe200078ec0ff */
[C---:B-1----:R-:W-:Y:S01]  /*0470*/  @P1 IMAD.WIDE.U32 R12, R49.reuse, 0x10, R8 ;  /* 0x00000010310c1825 */ /* 0x042fe200078e0008 */
[----:B------:R-:W-:Y:S01]  /*0480*/  P2R R50, PR, RZ, 0x40 ;  /* 0x00000040ff327803 */ /* 0x000fe20000000000 */
[----:B------:R-:W4:Y:S01]  /*0490*/  LDL.64 R94, [R1+0x118] ;  /* 0x00011800015e7983 */ /* 0x000f220000100a00 */
[----:B------:R-:W1:Y:S01]  /*04a0*/  @P4 LDC.64 R28, c[0x0][0x260] ;  /* 0x00009800ff1c4b82 */ /* 0x000e620000000a00 */
[C---:B------:R-:W-:Y:S01]  /*04b0*/  @P1 IMAD.WIDE.U32 R14, R49.reuse, 0x10, R10 ;  /* 0x00000010310e1825 */ /* 0x040fe200078e000a */
[----:B------:R-:W-:Y:S01]  /*04c0*/  @P1 IADD3 R49, R49, 0x20, RZ ;  /* 0x0000002031311810 */ /* 0x000fe20007ffe0ff */
[----:B------:R-:W4:Y:S01]  /*04d0*/  LDL.64 R88, [R1+0xe0] ;  /* 0x0000e00001587983 */ /* 0x000f220000100a00 */
[----:B------:R-:W-:-:S03]  /*04e0*/  @P4 LOP3.LUT R5, R5, 0x8, RZ, 0xfc, !PT ;  /* 0x0000000805054812 */ /* 0x000fc600078efcff */
[----:B------:R-:W-:Y:S01]  /*04f0*/  @P0 IMAD.WIDE.U32 R16, R49, 0x10, R16 ;  /* 0x0000001031100825 */ /* 0x000fe200078e0010 */
[----:B------:R-:W-:Y:S01]  /*0500*/  LOP3.LUT R5, R5, 0xfffffffb, RZ, 0xc0, !PT ;  /* 0xfffffffb05057812 */ /* 0x000fe200078ec0ff */
[----:B------:R-:W4:Y:S01]  /*0510*/  LDL.64 R90, [R1+0xe8] ;  /* 0x0000e800015a7983 */ /* 0x000f220000100a00 */
[----:B------:R-:W1:Y:S01]  /*0520*/  @P5 LDC.64 R8, c[0x0][0x260] ;  /* 0x00009800ff085b82 */ /* 0x000e620000000a00 */
[C---:B------:R-:W-:Y:S01]  /*0530*/  @P0 IMAD.WIDE.U32 R18, R49.reuse, 0x10, R18 ;  /* 0x0000001031120825 */ /* 0x040fe200078e0012 */
[----:B------:R-:W-:Y:S01]  /*0540*/  @P0 IADD3 R49, R49, 0x20, RZ ;  /* 0x0000002031310810 */ /* 0x000fe20007ffe0ff */
[----:B------:R-:W4:Y:S01]  /*0550*/  LDL.64 R84, [R1+0xf0] ;  /* 0x0000f00001547983 */ /* 0x000f220000100a00 */
[----:B------:R-:W-:-:S03]  /*0560*/  @P3 LOP3.LUT R5, R5, 0x4, RZ, 0xfc, !PT ;  /* 0x0000000405053812 */ /* 0x000fc600078efcff */
[C---:B0-----:R-:W-:Y:S01]  /*0570*/  @P6 IMAD.WIDE.U32 R20, R49.reuse, 0x10, R20 ;  /* 0x0000001031146825 */ /* 0x041fe200078e0014 */
[----:B------:R-:W4:Y:S01]  /*0580*/  LDL.64 R86, [R1+0xf8] ;  /* 0x0000f80001567983 */ /* 0x000f220000100a00 */
[----:B------:R-:W0:Y:S02]  /*0590*/  @P5 LDC.64 R10, c[0x0][0x278] ;  /* 0x00009e00ff0a5b82 */ /* 0x000e240000000a00 */
[C---:B------:R-:W-:Y:S01]  /*05a0*/  @P6 IMAD.WIDE.U32 R22, R49.reuse, 0x10, R22 ;  /* 0x0000001031166825 */ /* 0x040fe200078e0016 */
[----:B------:R-:W-:Y:S01]  /*05b0*/  @P6 IADD3 R49, R49, 0x20, RZ ;  /* 0x0000002031316810 */ /* 0x000fe20007ffe0ff */
[----:B------:R-:W4:Y:S01]  /*05c0*/  LDL.64 R80, [R1+0xc0] ;  /* 0x0000c00001507983 */ /* 0x000f220000100a00 */
[----:B------:R-:W-:-:S03]  /*05d0*/  LOP3.LUT P6, RZ, R5, 0x40, RZ, 0xc0, !PT ;  /* 0x0000004005ff7812 */ /* 0x000fc600078cc0ff */
[----:B------:R-:W4:Y:S01]  /*05e0*/  LDL.64 R82, [R1+0xc8] ;  /* 0x0000c80001527983 */ /* 0x000f220000100a00 */
[----:B------:R-:W-:Y:S01]  /*05f0*/  P2R R48, PR, RZ, 0x40 ;  /* 0x00000040ff307803 */ /* 0x000fe20000000000 */
[----:B------:R-:W4:Y:S01]  /*0600*/  @P4 LDC.64 R30, c[0x0][0x278] ;  /* 0x00009e00ff1e4b82 */ /* 0x000f220000000a00 */
[C---:B------:R-:W-:Y:S01]  /*0610*/  LOP3.LUT P6, RZ, R5.reuse, 0x80, RZ, 0xc0, !PT ;  /* 0x0000008005ff7812 */ /* 0x040fe200078cc0ff */
[----:B------:R-:W4:Y:S03]  /*0620*/  LDL.64 R76, [R1+0xd0] ;  /* 0x0000d000014c7983 */ /* 0x000f260000100a00 */
[----:B------:R-:W-:Y:S01]  /*0630*/  P2R R4, PR, RZ, 0x40 ;  /* 0x00000040ff047803 */ /* 0x000fe20000000000 */
[----:B------:R-:W4:Y:S01]  /*0640*/  LDL.64 R78, [R1+0xd8] ;  /* 0x0000d800014e7983 */ /* 0x000f220000100a00 */
[----:B------:R-:W-:Y:S01]  /*0650*/  LOP3.LUT P6, RZ, R5, 0x100, RZ, 0xc0, !PT ;  /* 0x0000010005ff7812 */ /* 0x000fe200078cc0ff */
        /* <DEDUP_REMOVED lines=13> */
[C---:B------:R-:W-:Y:S01]  /*0730*/  ISETP.GE.U32.AND P2, PT, R0.reuse, 0x100, PT ;  /* 0x000001000000780c */ /* 0x040fe20003f46070 */
[----:B------:R-:W4:Y:S01]  /*0740*/  @P3 LDC.64 R34, c[0x0][0x278] ;  /* 0x00009e00ff223b82 */ /* 0x000f220000000a00 */
[----:B------:R-:W-:-:S02]  /*0750*/  ISETP.GE.U32.AND P1, PT, R0, 0x120, PT ;  /* 0x000001200000780c */ /* 0x000fc40003f26070 */
[----:B------:R-:W-:Y:S01]  /*0760*/  ISETP.GE.U32.AND P0, PT, R0, 0x140, PT ;  /* 0x000001400000780c */ /* 0x000fe20003f06070 */
[----:B-1----:R-:W-:-:S08]  /*0770*/  @P5 IMAD.WIDE.U32 R24, R49, 0x10, R8 ;  /* 0x0000001031185825 */ /* 0x002fd000078e0008 */
[----:B------:R-:W1:Y:S01]  /*0780*/  @P2 LDC.64 R36, c[0x0][0x260] ;  /* 0x00009800ff242b82 */ /* 0x000e620000000a00 */
[----:B0-----:R-:W-:-:S07]  /*0790*/  @P5 IMAD.WIDE.U32 R26, R49, 0x10, R10 ;  /* 0x00000010311a5825 */ /* 0x001fce00078e000a */
[----:B------:R-:W0:Y:S01]  /*07a0*/  @P2 LDC.64 R38, c[0x0][0x278] ;  /* 0x00009e00ff262b82 */ /* 0x000e220000000a00 */
[----:B--2---:R-:W2:Y:S07]  /*07b0*/  @P6 LDG.E.128 R124, desc[UR4][R6.64] ;  /* 0x00000004067c6981 */ /* 0x004eae000c1e1d00 */
[----:B------:R-:W0:Y:S01]  /*07c0*/  @P1 LDC.64 R8, c[0x0][0x260] ;  /* 0x00009800ff081b82 */ /* 0x000e220000000a00 */
[----:B---3--:R-:W3:Y:S07]  /*07d0*/  @P6 LDG.E.128 R128, desc[UR4][R2.64] ;  /* 0x0000000402806981 */ /* 0x008eee000c1e1d00 */
[----:B------:R-:W0:Y:S01]  /*07e0*/  @P1 LDC.64 R10, c[0x0][0x278] ;  /* 0x00009e00ff0a1b82 */ /* 0x000e220000000a00 */
[----:B------:R-:W-:-:S07]  /*07f0*/  @P5 IADD3 R49, R49, 0x20, RZ ;  /* 0x0000002031315810 */ /* 0x000fce0007ffe0ff */
[----:B------:R-:W0:Y:S08]  /*0800*/  @P0 LDC.64 R44, c[0x0][0x260] ;  /* 0x00009800ff2c0b82 */ /* 0x000e300000000a00 */
[----:B------:R-:W0:Y:S01]  /*0810*/  @P0 LDC.64 R46, c[0x0][0x278] ;  /* 0x00009e00ff2e0b82 */ /* 0x000e220000000a00 */
[----:B-----5:R-:W5:Y:S04]  /*0820*/  @P5 LDG.E.128 R96, desc[UR4][R24.64] ;  /* 0x0000000418605981 */ /* 0x020f68000c1e1d00 */
[----:B----4-:R-:W4:Y:S04]  /*0830*/  @P5 LDG.E.128 R92, desc[UR4][R26.64] ;  /* 0x000000041a5c5981 */ /* 0x010f28000c1e1d00 */
[----:B--2---:R-:W-:Y:S04]  /*0840*/  @P6 STL.64 [R1+0x180], R124 ;  /* 0x0001807c01006387 */ /* 0x004fe80000100a00 */
[----:B------:R-:W-:Y:S04]  /*0850*/  @P6 STL.64 [R1+0x188], R126 ;  /* 0x0001887e01006387 */ /* 0x000fe80000100a00 */
[----:B---3--:R-:W-:Y:S04]  /*0860*/  @P6 STL.64 [R1+0x190], R128 ;  /* 0x0001908001006387 */ /* 0x008fe80000100a00 */
[----:B------:R-:W-:Y:S01]  /*0870*/  @P6 STL.64 [R1+0x198], R130 ;  /* 0x0001988201006387 */ /* 0x000fe20000100a00 */
[----:B------:R-:W-:-:S13]  /*0880*/  ISETP.NE.AND P6, PT, R4, RZ, PT ;  /* 0x000000ff0400720c */ /* 0x000fda0003fc5270 */
[----:B------:R-:W2:Y:S04]  /*0890*/  @P6 LDG.E.128 R116, desc[UR4][R14.64] ;  /* 0x000000040e746981 */ /* 0x000ea8000c1e1d00 */
[----:B------:R-:W3:Y:S04]  /*08a0*/  @P6 LDG.E.128 R120, desc[UR4][R12.64] ;  /* 0x000000040c786981 */ /* 0x000ee8000c1e1d00 */
[----:B--2---:R-:W-:Y:S04]  /*08b0*/  @P6 STL.64 [R1+0x170], R116 ;  /* 0x0001707401006387 */ /* 0x004fe80000100a00 */
[----:B------:R-:W-:Y:S04]  /*08c0*/  @P6 STL.64 [R1+0x178], R118 ;  /* 0x0001787601006387 */ /* 0x000fe80000100a00 */
[----:B---3--:R-:W-:Y:S04]  /*08d0*/  @P6 STL.64 [R1+0x160], R120 ;  /* 0x0001607801006387 */ /* 0x008fe80000100a00 */
[----:B------:R-:W-:Y:S01]  /*08e0*/  @P6 STL.64 [R1+0x168], R122 ;  /* 0x0001687a01006387 */ /* 0x000fe20000100a00 */
[----:B------:R-:W-:-:S13]  /*08f0*/  ISETP.NE.AND P6, PT, R48, RZ, PT ;  /* 0x000000ff3000720c */ /* 0x000fda0003fc5270 */
[----:B------:R-:W2:Y:S04]  /*0900*/  @P6 LDG.E.128 R108, desc[UR4][R18.64] ;  /* 0x00000004126c6981 */ /* 0x000ea8000c1e1d00 */
[----:B------:R-:W3:Y:S01]  /*0910*/  @P6 LDG.E.128 R112, desc[UR4][R16.64] ;  /* 0x0000000410706981 */ /* 0x000ee2000c1e1d00 */
[----:B------:R-:W-:-:S04]  /*0920*/  @P4 IMAD.WIDE.U32 R28, R49, 0x10, R28 ;  /* 0x00000010311c4825 */ /* 0x000fc800078e001c */
[C---:B------:R-:W-:Y:S01]  /*0930*/  @P4 IMAD.WIDE.U32 R30, R49.reuse, 0x10, R30 ;  /* 0x00000010311e4825 */ /* 0x040fe200078e001e */
[----:B------:R-:W-:Y:S01]  /*0940*/  @P4 IADD3 R49, R49, 0x20, RZ ;  /* 0x0000002031314810 */ /* 0x000fe20007ffe0ff */
[----:B------:R-:W4:Y:S04]  /*0950*/  @P4 LDG.E.128 R88, desc[UR4][R28.64] ;  /* 0x000000041c584981 */ /* 0x000f28000c1e1d00 */
[C---:B------:R-:W-:Y:S01]  /*0960*/  @P3 IMAD.WIDE.U32 R32, R49.reuse, 0x10, R32 ;  /* 0x0000001031203825 */ /* 0x040fe200078e0020 */
[----:B------:R-:W4:Y:S03]  /*0970*/  @P4 LDG.E.128 R84, desc[UR4][R30.64] ;  /* 0x000000041e544981 */ /* 0x000f26000c1e1d00 */
[C---:B------:R-:W-:Y:S01]  /*0980*/  @P3 IMAD.WIDE.U32 R34, R49.reuse, 0x10, R34 ;  /* 0x0000001031223825 */ /* 0x040fe200078e0022 */
[----:B------:R-:W-:Y:S01]  /*0990*/  @P3 IADD3 R49, R49, 0x20, RZ ;  /* 0x0000002031313810 */ /* 0x000fe20007ffe0ff */
[----:B------:R-:W4:Y:S04]  /*09a0*/  @P3 LDG.E.128 R80, desc[UR4][R32.64] ;  /* 0x0000000420503981 */ /* 0x000f28000c1e1d00 */
[C---:B-1----:R-:W-:Y:S01]  /*09b0*/  @P2 IMAD.WIDE.U32 R36, R49.reuse, 0x10, R36 ;  /* 0x0000001031242825 */ /* 0x042fe200078e0024 */
[----:B------:R-:W4:Y:S03]  /*09c0*/  @P3 LDG.E.128 R76, desc[UR4][R34.64] ;  /* 0x00000004224c3981 */ /* 0x000f26000c1e1d00 */
[C---:B0-----:R-:W-:Y:S01]  /*09d0*/  @P2 IMAD.WIDE.U32 R38, R49.reuse, 0x10, R38 ;  /* 0x0000001031262825 */ /* 0x041fe200078e0026 */
[----:B------:R-:W-:Y:S01]  /*09e0*/  @P2 IADD3 R49, R49, 0x20, RZ ;  /* 0x0000002031312810 */ /* 0x000fe20007ffe0ff */
[----:B------:R-:W4:Y:S04]  /*09f0*/  @P2 LDG.E.128 R72, desc[UR4][R36.64] ;  /* 0x0000000424482981 */ /* 0x000f28000c1e1d00 */
[C---:B------:R-:W-:Y:S01]  /*0a00*/  @P1 IMAD.WIDE.U32 R40, R49.reuse, 0x10, R8 ;  /* 0x0000001031281825 */ /* 0x040fe200078e0008 */
[----:B------:R-:W4:Y:S03]  /*0a10*/  @P2 LDG.E.128 R68, desc[UR4][R38.64] ;  /* 0x0000000426442981 */ /* 0x000f26000c1e1d00 */
[C---:B------:R-:W-:Y:S01]  /*0a20*/  @P1 IMAD.WIDE.U32 R42, R49.reuse, 0x10, R10 ;  /* 0x00000010312a1825 */ /* 0x040fe200078e000a */
[----:B------:R-:W-:Y:S01]  /*0a30*/  @P1 IADD3 R49, R49, 0x20, RZ ;  /* 0x0000002031311810 */ /* 0x000fe20007ffe0ff */
[----:B------:R-:W4:Y:S04]  /*0a40*/  @P1 LDG.E.128 R64, desc[UR4][R40.64] ;  /* 0x0000000428401981 */ /* 0x000f28000c1e1d00 */
[C---:B------:R-:W-:Y:S01]  /*0a50*/  @P0 IMAD.WIDE.U32 R8, R49.reuse, 0x10, R44 ;  /* 0x0000001031080825 */ /* 0x040fe200078e002c */
[----:B------:R-:W4:Y:S03]  /*0a60*/  @P1 LDG.E.128 R60, desc[UR4][R42.64] ;  /* 0x000000042a3c1981 */ /* 0x000f26000c1e1d00 */
[----:B------:R-:W-:Y:S01]  /*0a70*/  @P0 IMAD.WIDE.U32 R10, R49, 0x10, R46 ;  /* 0x00000010310a0825 */ /* 0x000fe200078e002e */
[----:B------:R-:W4:Y:S04]  /*0a80*/  @P0 LDG.E.128 R56, desc[UR4][R8.64] ;  /* 0x0000000408380981 */ /* 0x000f28000c1e1d00 */
[----:B------:R-:W4:Y:S04]  /*0a90*/  @P0 LDG.E.128 R52, desc[UR4][R10.64] ;  /* 0x000000040a340981 */ /* 0x000f28000c1e1d00 */
[----:B--2---:R0:W-:Y:S04]  /*0aa0*/  @P6 STL.64 [R1+0x150], R108 ;  /* 0x0001506c01006387 */ /* 0x0041e80000100a00 */
[----:B------:R1:W-:Y:S04]  /*0ab0*/  @P6 STL.64 [R1+0x158], R110 ;  /* 0x0001586e01006387 */ /* 0x0003e80000100a00 */
[----:B---3--:R2:W-:Y:S04]  /*0ac0*/  @P6 STL.64 [R1+0x140], R112 ;  /* 0x0001407001006387 */ /* 0x0085e80000100a00 */
[----:B------:R3:W-:Y:S01]  /*0ad0*/  @P6 STL.64 [R1+0x148], R114 ;  /* 0x0001487201006387 */ /* 0x0007e20000100a00 */
[----:B------:R-:W-:-:S13]  /*0ae0*/  ISETP.NE.AND P6, PT, R50, RZ, PT ;  /* 0x000000ff3200720c */ /* 0x000fda0003fc5270 */
[----:B------:R5:W4:Y:S04]  /*0af0*/  @P6 LDG.E.128 R104, desc[UR4][R20.64] ;  /* 0x0000000414686981 */ /* 0x000b28000c1e1d00 */
[----:B------:R0:W4:Y:S01]  /*0b00*/  @P6 LDG.E.128 R100, desc[UR4][R22.64] ;  /* 0x0000000416646981 */ /* 0x000122000c1e1d00 */
[----:B------:R-:W1:Y:S01]  /*0b10*/  S2R R3, SR_CTAID.X ;  /* 0x0000000000037919 */ /* 0x000e620000002500 */
[----:B------:R-:W-:-:S04]  /*0b20*/  LOP3.LUT R5, R5, 0xfffffffd, RZ, 0xc0, !PT ;  /* 0xfffffffd05057812 */ /* 0x000fc800078ec0ff */
[----:B------:R-:W-:-:S04]  /*0b30*/  @P2 LOP3.LUT R5, R5, 0x2, RZ, 0xfc, !PT ;  /* 0x0000000205052812 */ /* 0x000fc800078efcff */
[----:B------:R-:W-:Y:S02]  /*0b40*/  LOP3.LUT R5, R5, 0xfffffffe, RZ, 0xc0, !PT ;  /* 0xfffffffe05057812 */ /* 0x000fe400078ec0ff */
[----:B------:R-:W-:Y:S02]  /*0b50*/  SHF.R.U32.HI R0, RZ, 0x5, R51 ;  /* 0x00000005ff007819 */ /* 0x000fe40000011633 */
[----:B------:R-:W-:-:S04]  /*0b60*/  @P1 LOP3.LUT R5, R5, 0x1, RZ, 0xfc, !PT ;  /* 0x0000000105051812 */ /* 0x000fc800078efcff */
[----:B------:R-:W-:-:S04]  /*0b70*/  LOP3.LUT R5, R5, 0xfffffdff, RZ, 0xc0, !PT ;  /* 0xfffffdff05057812 */ /* 0x000fc800078ec0ff */
[----:B------:R-:W-:Y:S02]  /*0b80*/  @P0 LOP3.LUT R5, R5, 0x200, RZ, 0xfc, !PT ;  /* 0x0000020005050812 */ /* 0x000fe400078efcff */
[----:B-1----:R-:W-:Y:S01]  /*0b90*/  LEA R4, R3, R0, 0x2 ;  /* 0x0000000003047211 */ /* 0x002fe200078e10ff */
[----:B------:R-:W-:Y:S01]  /*0ba0*/  BSSY B0, `(.L_x_16254) ;  /* 0x00005e0000007945 */ /* 0x000fe20003800000 */
[----:B-----5:R-:W-:Y:S02]  /*0bb0*/  CS2R R20, SRZ ;  /* 0x0000000000147805 */ /* 0x020fe4000001ff00 */
        /* <DEDUP_REMOVED lines=22> */
[----:B---3--:R-:W-:Y:S02]  /*0d20*/  CS2R R114, SRZ ;  /* 0x0000000000727805 */ /* 0x008fe4000001ff00 */
        /* <DEDUP_REMOVED lines=70> */
.L_x_16297:
[----:B-1234-:R-:W0:Y:S01]  /*1190*/  LDC.64 R186, c[0x0][0x250] ;  /* 0x00009400ffba7b82 */ /* 0x01ee220000000a00 */
[----:B------:R-:W-:Y:S02]  /*11a0*/  SHF.R.S32.HI R8, RZ, 0x1f, R4 ;  /* 0x0000001fff087819 */ /* 0x000fe40000011404 */
[----:B------:R-:W-:-:S05]  /*11b0*/  LOP3.LUT P2, RZ, R5, 0x100, RZ, 0xc0, !PT ;  /* 0x0000010005ff7812 */ /* 0x000fca000784c0ff */
[----:B------:R-:W1:Y:S01]  /*11c0*/  @P0 LDC.64 R6, c[0x0][0x270] ;  /* 0x00009c00ff060b82 */ /* 0x000e620000000a00 */
[----:B0-----:R-:W-:-:S05]  /*11d0*/  IMAD.WIDE R186, R4, 0x4, R186 ;  /* 0x0000000404ba7825 */ /* 0x001fca00078e02ba */
[----:B------:R-:W5:Y:S01]  /*11e0*/  LDG.E R194, desc[UR4][R186.64] ;  /* 0x00000004bac27981 */ /* 0x000f62000c1e1900 */
[C---:B-1----:R-:W-:Y:S02]  /*11f0*/  @P0 LEA R184, P1, R4.reuse, R6, 0x2 ;  /* 0x0000000604b80211 */ /* 0x042fe400078210ff */
[----:B------:R-:W-:Y:S02]  /*1200*/  MOV R6, 0x3f800000 ;  /* 0x3f80000000067802 */ /* 0x000fe40000000f00 */
[----:B------:R-:W-:Y:S01]  /*1210*/  @P0 LEA.HI.X R185, R4, R7, R8, 0x2, P1 ;  /* 0x0000000704b90211 */ /* 0x000fe200008f1408 */
[----:B------:R-:W0:Y:S04]  /*1220*/  S2R R188, SR_TID.X ;  /* 0x0000000000bc7919 */ /* 0x000e280000002100 */
[----:B------:R1:W5:Y:S02]  /*1230*/  @P0 LDG.E R6, desc[UR4][R184.64] ;  /* 0x00000004b8060981 */ /* 0x000364000c1e1900 */
[----:B-1----:R-:W1:Y:S01]  /*1240*/  LDC.64 R184, c[0x0][0x258] ;  /* 0x00009600ffb87b82 */ /* 0x002e620000000a00 */
[----:B------:R-:W-:-:S05]  /*1250*/  MOV R19, UR24 ;  /* 0x0000001800137c02 */ /* 0x000fca0008000f00 */
[----:B------:R2:W-:Y:S01]  /*1260*/  STL [R1+0x54], R19 ;  /* 0x0000541301007387 */ /* 0x0005e20000100800 */
[C---:B------:R-:W-:Y:S02]  /*1270*/  IMAD R8, R4.reuse, R19, RZ ;  /* 0x0000001304087224 */ /* 0x040fe400078e02ff */
[----:B-1----:R-:W-:-:S05]  /*1280*/  IMAD.WIDE R184, R4, 0x4, R184 ;  /* 0x0000000404b87825 */ /* 0x002fca00078e02b8 */
[----:B------:R0:W5:Y:S02]  /*1290*/  LDG.E R7, desc[UR4][R184.64] ;  /* 0x00000004b8077981 */ /* 0x000164000c1e1900 */
[----:B0-----:R-:W-:-:S05]  /*12a0*/  LOP3.LUT R184, R188, 0x1f, RZ, 0xc0, !PT ;  /* 0x0000001fbcb87812 */ /* 0x001fca00078ec0ff */
[----:B------:R0:W-:Y:S01]  /*12b0*/  STL [R1+0x58], R184 ;  /* 0x000058b801007387 */ /* 0x0001e20000100800 */
[----:B--2---:R-:W-:-:S04]  /*12c0*/  SHF.R.S32.HI R19, RZ, 0x1f, R8 ;  /* 0x0000001fff137819 */ /* 0x004fc80000011408 */
        /* <DEDUP_REMOVED lines=23> */
[----:B0-----:R-:W-:-:S03]  /*1440*/  ISETP.NE.AND P1, PT, R188, RZ, PT ;  /* 0x000000ffbc00720c */ /* 0x001fc60003f25270 */
        /* <DEDUP_REMOVED lines=10> */
[----:B---3--:R-:W-:Y:S01]  /*14f0*/  FMUL.FTZ R10, R220, R184 ;  /* 0x000000b8dc0a7220 */ /* 0x008fe20000410000 */
[----:B------:R-:W-:Y:S01]  /*1500*/  FMUL.FTZ R215, R196, R185 ;  /* 0x000000b9c4d77220 */ /* 0x000fe20000410000 */
[C---:B------:R-:W-:Y:S01]  /*1510*/  FMUL.FTZ R196, R7.reuse, R19 ;  /* 0x0000001307c47220 */ /* 0x040fe20000410000 */
[----:B------:R-:W-:Y:S01]  /*1520*/  FADD.FTZ R56, R56, R184 ;  /* 0x000000b838387221 */ /* 0x000fe20000010000 */
[----:B------:R-:W-:Y:S01]  /*1530*/  FFMA.FTZ R20, R184, R0, R20 ;  /* 0x00000000b8147223 */ /* 0x000fe20000010014 */
[----:B------:R-:W-:Y:S01]  /*1540*/  FFMA.FTZ R19, R0, R10, RZ ;  /* 0x0000000a00137223 */ /* 0x000fe200000100ff */
[----:B------:R-:W-:Y:S01]  /*1550*/  FADD.FTZ R184, RZ, R10 ;  /* 0x0000000affb87221 */ /* 0x000fe20000010000 */
[----:B------:R-:W-:Y:S01]  /*1560*/  FMUL.FTZ R220, R7, R190 ;  /* 0x000000be07dc7220 */ /* 0x000fe20000410000 */
[----:B----4-:R-:W-:Y:S01]  /*1570*/  FMUL.FTZ R192, R192, R186 ;  /* 0x000000bac0c07220 */ /* 0x010fe20000410000 */
[----:B------:R-:W-:Y:S01]  /*1580*/  FFMA.FTZ R19, R221, R215, R19 ;  /* 0x000000d7dd137223 */ /* 0x000fe20000010013 */
[----:B------:R-:W-:Y:S01]  /*1590*/  FADD.FTZ R184, R184, R215 ;  /* 0x000000d7b8b87221 */ /* 0x000fe20000010000 */
[----:B------:R-:W-:-:S02]  /*15a0*/  FMUL.FTZ R231, R231, R187 ;  /* 0x000000bbe7e77220 */ /* 0x000fc40000410000 */
[----:B------:R-:W-:Y:S01]  /*15b0*/  FFMA.FTZ R19, R220, R192, R19 ;  /* 0x000000c0dc137223 */ /* 0x000fe20000010013 */
[----:B------:R-:W-:Y:S01]  /*15c0*/  FADD.FTZ R184, R184, R192 ;  /* 0x000000c0b8b87221 */ /* 0x000fe20000010000 */
        /* <DEDUP_REMOVED lines=10> */
[----:B0-----:R-:W-:Y:S01]  /*1670*/  FADD.FTZ R192, R184, R231 ;  /* 0x000000e7b8c07221 */ /* 0x001fe20000010000 */
[----:B-1----:R-:W-:-:S07]  /*1680*/  IADD3 R196, R8, 0x20, RZ ;  /* 0x0000002008c47810 */ /* 0x002fce0007ffe0ff */
.L_x_16257:
[----:B------:R-:W-:Y:S05]  /*1690*/  BSYNC B1 ;  /* 0x0000000000017941 */ /* 0x000fea0003800000 */
.L_x_16256:
        /* <DEDUP_REMOVED lines=13> */
[C---:B------:R-:W-:Y:S01]  /*1770*/  LEA R214, P1, R196.reuse, UR12, 0x2 ;  /* 0x0000000cc4d67c11 */ /* 0x040fe2000f8210ff */
[----:B0-----:R-:W-:-:S03]  /*1780*/  IMAD.WIDE.U32 R188, R196, 0x10, R188 ;  /* 0x00000010c4bc7825 */ /* 0x001fc600078e00bc */
[----:B------:R-:W-:-:S03]  /*1790*/  LEA.HI.X R215, R196, UR13, RZ, 0x2, P1 ;  /* 0x0000000dc4d77c11 */ /* 0x000fc600088f14ff */
[----:B------:R-:W2:Y:S01]  /*17a0*/  LDG.E.128 R188, desc[UR4][R188.64] ;  /* 0x00000004bcbc7981 */ /* 0x000ea2000c1e1d00 */
[----:B------:R-:W-:-:S03]  /*17b0*/  LEA R184, P1, R196, UR10, 0x4 ;  /* 0x0000000ac4b87c11 */ /* 0x000fc6000f8220ff */
[----:B------:R0:W5:Y:S01]  /*17c0*/  LDG.E R11, desc[UR4][R214.64] ;  /* 0x00000004d60b7981 */ /* 0x000162000c1e1900 */
[----:B------:R-:W-:Y:S02]  /*17d0*/  LEA.HI.X R185, R196, UR11, RZ, 0x4, P1 ;  /* 0x0000000bc4b97c11 */ /* 0x000fe400088f24ff */
[----:B-1----:R-:W-:-:S04]  /*17e0*/  ISETP.NE.AND P1, PT, R186, RZ, PT ;  /* 0x000000ffba00720c */ /* 0x002fc80003f25270 */
[----:B------:R-:W3:Y:S04]  /*17f0*/  LDG.E.128 R184, desc[UR4][R184.64] ;  /* 0x00000004b8b87981 */ /* 0x000ee8000c1e1d00 */
[----:B------:R-:W0:Y:S01]  /*1800*/  LDL R215, [R1+0x164] ;  /* 0x0001640001d77983 */ /* 0x000e220000100800 */
[----:B-----5:R-:W-:Y:S02]  /*1810*/  FSEL R201, R194, RZ, !P1 ;  /* 0x000000ffc2c97208 */ /* 0x020fe40004800000 */
[----:B------:R-:W-:Y:S01]  /*1820*/  IADD3 R196, R196, 0x20, RZ ;  /* 0x00000020c4c47810 */ /* 0x000fe20007ffe0ff */
[----:B--2---:R-:W-:-:S05]  /*1830*/  FMUL.FTZ R248, R248, R188 ;  /* 0x000000bcf8f87220 */ /* 0x004fca0000410000 */
[----:B------:R1:W-:Y:S01]  /*1840*/  STL [R1+0x48], R248 ;  /* 0x000048f801007387 */ /* 0x0003e20000100800 */
[----:B0-----:R-:W-:Y:S01]  /*1850*/  FMUL.FTZ R215, R215, R189 ;  /* 0x000000bdd7d77220 */ /* 0x001fe20000410000 */
[----:B---3--:R-:W-:-:S04]  /*1860*/  FADD.FTZ R184, -R201, R184 ;  /* 0x000000b8c9b87221 */ /* 0x008fc80000010100 */
[----:B------:R0:W-:Y:S01]  /*1870*/  STL [R1+0x14], R215 ;  /* 0x000014d701007387 */ /* 0x0001e20000100800 */
[----:B------:R-:W-:Y:S01]  /*1880*/  FADD.FTZ R185, -R201, R185 ;  /* 0x000000b9c9b97221 */ /* 0x000fe20000010100 */
[----:B------:R-:W-:Y:S01]  /*1890*/  FMUL.FTZ R219, R7, R184 ;  /* 0x000000b807db7220 */ /* 0x000fe20000410000 */
[----:B------:R-:W-:Y:S01]  /*18a0*/  FADD.FTZ R186, -R201, R186 ;  /* 0x000000bac9ba7221 */ /* 0x000fe20000010100 */
[----:B------:R-:W-:Y:S01]  /*18b0*/  FADD.FTZ R184, R192, R248 ;  /* 0x000000f8c0b87221 */ /* 0x000fe20000010000 */
[----:B------:R-:W-:Y:S01]  /*18c0*/  FMUL.FTZ R213, R7, R185 ;  /* 0x000000b907d57220 */ /* 0x000fe20000410000 */
[----:B------:R-:W-:Y:S01]  /*18d0*/  FFMA.FTZ R19, R219, R248, R19 ;  /* 0x000000f8db137223 */ /* 0x000fe20000010013 */
[----:B------:R-:W-:Y:S01]  /*18e0*/  FADD.FTZ R187, -R201, R187 ;  /* 0x000000bbc9bb7221 */ /* 0x000fe20000010100 */
[----:B------:R-:W-:Y:S01]  /*18f0*/  FMUL.FTZ R201, R7, R186 ;  /* 0x000000ba07c97220 */ /* 0x000fe20000410000 */
[----:B------:R-:W-:Y:S01]  /*1900*/  FMUL.FTZ R249, R249, R190 ;  /* 0x000000bef9f97220 */ /* 0x000fe20000410000 */
[----:B------:R-:W-:Y:S01]  /*1910*/  FADD.FTZ R184, R184, R215 ;  /* 0x000000d7b8b87221 */ /* 0x000fe20000010000 */
[----:B------:R-:W-:Y:S01]  /*1920*/  FFMA.FTZ R19, R213, R215, R19 ;  /* 0x000000d7d5137223 */ /* 0x000fe20000010013 */
[----:B-1----:R-:W-:Y:S01]  /*1930*/  FMUL.FTZ R248, R7, R187 ;  /* 0x000000bb07f87220 */ /* 0x002fe20000410000 */
        /* <DEDUP_REMOVED lines=13> */
.L_x_16259:
[----:B------:R-:W-:Y:S05]  /*1a10*/  BSYNC B1 ;  /* 0x0000000000017941 */ /* 0x000fea0003800000 */
.L_x_16258:
        /* <DEDUP_REMOVED lines=30> */
[C---:B------:R-:W-:Y:S01]  /*1c00*/  FADD.FTZ R185, -R200.reuse, R185 ;  /* 0x000000b9c8b97221 */ /* 0x040fe20000010100 */
[C---:B------:R-:W-:Y:S01]  /*1c10*/  FMUL.FTZ R218, R7.reuse, R184 ;  /* 0x000000b807da7220 */ /* 0x040fe20000410000 */
[----:B------:R-:W-:Y:S01]  /*1c20*/  FADD.FTZ R186, -R200, R186 ;  /* 0x000000bac8ba7221 */ /* 0x000fe20000010100 */
[----:B------:R-:W-:Y:S01]  /*1c30*/  FADD.FTZ R184, R192, R246 ;  /* 0x000000f6c0b87221 */ /* 0x000fe20000010000 */
[C---:B------:R-:W-:Y:S01]  /*1c40*/  FMUL.FTZ R212, R7.reuse, R185 ;  /* 0x000000b907d47220 */ /* 0x040fe20000410000 */
        /* <DEDUP_REMOVED lines=20> */
.L_x_16261:
[----:B------:R-:W-:Y:S05]  /*1d90*/  BSYNC B1 ;  /* 0x0000000000017941 */ /* 0x000fea0003800000 */
.L_x_16260:
        /* <DEDUP_REMOVED lines=55> */
.L_x_16263:
[----:B------:R-:W-:Y:S05]  /*2110*/  BSYNC B1 ;  /* 0x0000000000017941 */ /* 0x000fea0003800000 */
.L_x_16262:
        /* <DEDUP_REMOVED lines=55> */
.L_x_16265:
[----:B------:R-:W-:Y:S05]  /*2490*/  BSYNC B1 ;  /* 0x0000000000017941 */ /* 0x000fea0003800000 */
.L_x_16264:
        /* <DEDUP_REMOVED lines=26> */
[----:B---3--:R-:W-:Y:S01]  /*2640*/  FMUL.FTZ R226, R226, R189 ;  /* 0x000000bde2e27220 */ /* 0x008fe20000410000 */
[C---:B----4-:R-:W-:Y:S01]  /*2650*/  FADD.FTZ R184, -R197.reuse, R184 ;  /* 0x000000b8c5b87221 */ /* 0x050fe20000010100 */
[----:B------:R-:W-:-:S03]  /*2660*/  FADD.FTZ R185, -R197, R185 ;  /* 0x000000b9c5b97221 */ /* 0x000fc60000010100 */
[----:B0-----:R-:W-:Y:S01]  /*2670*/  FMUL.FTZ R209, R7, R184 ;  /* 0x000000b807d17220 */ /* 0x001fe20000410000 */
[----:B------:R-:W-:Y:S01]  /*2680*/  FADD.FTZ R186, -R197, R186 ;  /* 0x000000bac5ba7221 */ /* 0x000fe20000010100 */
[----:B------:R-:W-:Y:S01]  /*2690*/  FMUL.FTZ R208, R7, R185 ;  /* 0x000000b907d07220 */ /* 0x000fe20000410000 */
[----:B------:R-:W-:Y:S01]  /*26a0*/  FADD.FTZ R184, R192, R240 ;  /* 0x000000f0c0b87221 */ /* 0x000fe20000010000 */
[----:B------:R-:W-:Y:S01]  /*26b0*/  FFMA.FTZ R19, R209, R240, R19 ;  /* 0x000000f0d1137223 */ /* 0x000fe20000010013 */
[----:B------:R-:W-:Y:S01]  /*26c0*/  FADD.FTZ R187, -R197, R187 ;  /* 0x000000bbc5bb7221 */ /* 0x000fe20000010100 */
[----:B------:R-:W-:Y:S01]  /*26d0*/  FMUL.FTZ R197, R7, R186 ;  /* 0x000000ba07c57220 */ /* 0x000fe20000410000 */
[----:B------:R-:W-:Y:S01]  /*26e0*/  FMUL.FTZ R241, R241, R190 ;  /* 0x000000bef1f17220 */ /* 0x000fe20000410000 */
[----:B------:R-:W-:Y:S01]  /*26f0*/  FADD.FTZ R184, R184, R226 ;  /* 0x000000e2b8b87221 */ /* 0x000fe20000010000 */
[----:B------:R-:W-:Y:S01]  /*2700*/  FFMA.FTZ R19, R208, R226, R19 ;  /* 0x000000e2d0137223 */ /* 0x000fe20000010013 */
[----:B------:R0:W-:Y:S02]  /*2710*/  STL [R1+0x38], R240 ;  /* 0x000038f001007387 */ /* 0x0001e40000100800 */
[----:B------:R-:W-:Y:S01]  /*2720*/  FADD.FTZ R184, R184, R241 ;  /* 0x000000f1b8b87221 */ /* 0x000fe20000010000 */
[----:B------:R-:W-:Y:S01]  /*2730*/  FFMA.FTZ R19, R197, R241, R19 ;  /* 0x000000f1c5137223 */ /* 0x000fe20000010013 */
[----:B------:R1:W-:Y:S01]  /*2740*/  STL [R1+0x4], R226 ;  /* 0x000004e201007387 */ /* 0x0003e20000100800 */
[----:B------:R-:W-:Y:S01]  /*2750*/  FADD.FTZ R72, R72, R188 ;  /* 0x000000bc48487221 */ /* 0x000fe20000010000 */
[----:B------:R-:W-:Y:S01]  /*2760*/  FFMA.FTZ R36, R188, R209, R36 ;  /* 0x000000d1bc247223 */ /* 0x000fe20000010024 */
[----:B0-----:R-:W-:Y:S01]  /*2770*/  FMUL.FTZ R240, R7, R187 ;  /* 0x000000bb07f07220 */ /* 0x001fe20000410000 */
[----:B-1----:R-:W-:Y:S01]  /*2780*/  FMUL.FTZ R226, R215, R191 ;  /* 0x000000bfd7e27220 */ /* 0x002fe20000410000 */
        /* <DEDUP_REMOVED lines=8> */
.L_x_16267:
[----:B------:R-:W-:Y:S05]  /*2810*/  BSYNC B1 ;  /* 0x0000000000017941 */ /* 0x000fea0003800000 */
.L_x_16266:
        /* <DEDUP_REMOVED lines=41> */
[----:B------:R1:W-:Y:S01]  /*2ab0*/  STL [R1], R225 ;  /* 0x000000e101007387 */ /* 0x0003e20000100800 */
        /* <DEDUP_REMOVED lines=12> */
.L_x_16269:
[----:B------:R-:W-:Y:S05]  /*2b80*/  BSYNC B1 ;  /* 0x0000000000017941 */ /* 0x000fea0003800000 */
.L_x_16268:
        /* <DEDUP_REMOVED lines=53> */
.L_x_16271:
[----:B------:R-:W-:Y:S05]  /*2ee0*/  BSYNC B1 ;  /* 0x0000000000017941 */ /* 0x000fea0003800000 */
.L_x_16270:
        /* <DEDUP_REMOVED lines=13> */
[C---:B-1----:R-:W-:Y:S01]  /*2fc0*/  IMAD.WIDE.U32 R184, R196.reuse, 0x10, R184 ;  /* 0x00000010c4b87825 */ /* 0x042fe200078e00b8 */
[----:B0-----:R-:W-:-:S04]  /*2fd0*/  LEA R2, P1, R196, UR12, 0x2 ;  /* 0x0000000cc4027c11 */ /* 0x001fc8000f8210ff */
[C---:B------:R-:W-:Y:S02]  /*2fe0*/  LEA.HI.X R3, R196.reuse, UR13, RZ, 0x2, P1 ;  /* 0x0000000dc4037c11 */ /* 0x040fe400088f14ff */
[----:B------:R-:W-:-:S04]  /*2ff0*/  LEA R186, P1, R196, UR10, 0x4 ;  /* 0x0000000ac4ba7c11 */ /* 0x000fc8000f8220ff */
[----:B------:R-:W-:Y:S01]  /*3000*/  LEA.HI.X R187, R196, UR11, RZ, 0x4, P1 ;  /* 0x0000000bc4bb7c11 */ /* 0x000fe200088f24ff */
[----:B------:R0:W5:Y:S01]  /*3010*/  LDG.E R3, desc[UR4][R2.64] ;  /* 0x0000000402037981 */ /* 0x000162000c1e1900 */
[----:B------:R-:W-:-:S03]  /*3020*/  ISETP.NE.AND P1, PT, R214, RZ, PT ;  /* 0x000000ffd600720c */ /* 0x000fc60003f25270 */
[----:B------:R-:W2:Y:S01]  /*3030*/  LDG.E.128 R188, desc[UR4][R186.64] ;  /* 0x00000004babc7981 */ /* 0x000ea2000c1e1d00 */
[----:B-----5:R-:W-:-:S03]  /*3040*/  FSEL R202, R194, RZ, !P1 ;  /* 0x000000ffc2ca7208 */ /* 0x020fc60004800000 */
[----:B------:R-:W3:Y:S01]  /*3050*/  LDG.E.128 R184, desc[UR4][R184.64] ;  /* 0x00000004b8b87981 */ /* 0x000ee2000c1e1d00 */
[----:B------:R-:W-:Y:S01]  /*3060*/  IADD3 R196, R196, 0x20, RZ ;  /* 0x00000020c4c47810 */ /* 0x000fe20007ffe0ff */
[C---:B--2---:R-:W-:Y:S01]  /*3070*/  FADD.FTZ R188, -R202.reuse, R188 ;  /* 0x000000bccabc7221 */ /* 0x044fe20000010100 */
[----:B------:R-:W-:-:S03]  /*3080*/  FADD.FTZ R189, -R202, R189 ;  /* 0x000000bdcabd7221 */ /* 0x000fc60000010100 */
[----:B------:R-:W-:Y:S01]  /*3090*/  FMUL.FTZ R203, R7, R188 ;  /* 0x000000bc07cb7220 */ /* 0x000fe20000410000 */
[C---:B0-----:R-:W-:Y:S01]  /*30a0*/  FADD.FTZ R2, -R202.reuse, R190 ;  /* 0x000000beca027221 */ /* 0x041fe20000010100 */
[----:B------:R-:W-:Y:S01]  /*30b0*/  FADD.FTZ R191, -R202, R191 ;  /* 0x000000bfcabf7221 */ /* 0x000fe20000010100 */
[----:B---3--:R-:W-:Y:S01]  /*30c0*/  FMUL.FTZ R223, R223, R184 ;  /* 0x000000b8dfdf7220 */ /* 0x008fe20000410000 */
[----:B------:R-:W-:Y:S01]  /*30d0*/  FADD.FTZ R84, R84, R184 ;  /* 0x000000b854547221 */ /* 0x000fe20000010000 */
[----:B------:R-:W-:Y:S01]  /*30e0*/  FFMA.FTZ R48, R184, R203, R48 ;  /* 0x000000cbb8307223 */ /* 0x000fe20000010030 */
        /* <DEDUP_REMOVED lines=20> */
[----:B------:R-:W-:-:S07]  /*3230*/  FFMA.FTZ R19, R234, R223, R19 ;  /* 0x000000dfea137223 */ /* 0x000fce0000010013 */
.L_x_16273:
[----:B------:R-:W-:Y:S05]  /*3240*/  BSYNC B1 ;  /* 0x0000000000017941 */ /* 0x000fea0003800000 */
.L_x_16272:
        /* <DEDUP_REMOVED lines=20> */
[----:B------:R-:W2:Y:S04]  /*3390*/  LDL R196, [R1+0x60] ;  /* 0x0000600001c47983 */ /* 0x000ea80000100800 */
[----:B------:R-:W3:Y:S04]  /*33a0*/  LDG.E.128 R184, desc[UR4][R184.64] ;  /* 0x00000004b8b87981 */ /* 0x000ee8000c1e1d00 */
[----:B------:R-:W2:Y:S01]  /*33b0*/  LDG.E.128 R188, desc[UR4][R188.64] ;  /* 0x00000004bcbc7981 */ /* 0x000ea2000c1e1d00 */
[C---:B---3--:R-:W-:Y:S01]  /*33c0*/  FADD.FTZ R184, -R194.reuse, R184 ;  /* 0x000000b8c2b87221 */ /* 0x048fe20000010100 */
[C---:B------:R-:W-:Y:S01]  /*33d0*/  FADD.FTZ R185, -R194.reuse, R185 ;  /* 0x000000b9c2b97221 */ /* 0x040fe20000010100 */
[----:B------:R-:W-:-:S02]  /*33e0*/  FADD.FTZ R186, -R194, R186 ;  /* 0x000000bac2ba7221 */ /* 0x000fc40000010100 */
[C---:B------:R-:W-:Y:S01]  /*33f0*/  FMUL.FTZ R232, R7.reuse, R184 ;  /* 0x000000b807e87220 */ /* 0x040fe20000410000 */
[C---:B0-----:R-:W-:Y:S01]  /*3400*/  FMUL.FTZ R215, R7.reuse, R185 ;  /* 0x000000b907d77220 */ /* 0x041fe20000410000 */
[----:B--2---:R-:W-:Y:S01]  /*3410*/  FMUL.FTZ R214, R196, R188 ;  /* 0x000000bcc4d67220 */ /* 0x004fe20000410000 */
        /* <DEDUP_REMOVED lines=9> */
[----:B------:R-:W-:Y:S01]  /*34b0*/  FMUL.FTZ R233, R233, R190 ;  /* 0x000000bee9e97220 */ /* 0x000fe20000410000 */
        /* <DEDUP_REMOVED lines=16> */
.L_x_16275:
[----:B------:R-:W-:Y:S05]  /*35c0*/  BSYNC B1 ;  /* 0x0000000000017941 */ /* 0x000fea0003800000 */
.L_x_16274:
        /* <DEDUP_REMOVED lines=20> */
.L_x_16327:
[----:B0-----:R-:W0:Y:S01]  /*3710*/  LDC.U8 R214, c[0x0][0x2a0] ;  /* 0x0000a800ffd67b82 */ /* 0x001e220000000000 */
        /* <DEDUP_REMOVED lines=8> */
[----:B-----5:R-:W2:Y:S04]  /*37a0*/  LDL R194, [R1+0x20] ;  /* 0x0000200001c27983 */ /* 0x020ea80000100800 */
[----:B------:R-:W3:Y:S04]  /*37b0*/  LDL R215, [R1+0x1c] ;  /* 0x00001c0001d77983 */ /* 0x000ee80000100800 */
[----:B------:R-:W4:Y:S01]  /*37c0*/  LDL R192, [R1+0x18] ;  /* 0x0000180001c07983 */ /* 0x000f220000100800 */
[----:B0-----:R-:W-:-:S02]  /*37d0*/  ISETP.NE.AND P1, PT, R214, RZ, PT ;  /* 0x000000ffd600720c */ /* 0x001fc40003f25270 */
[----:B------:R-:W-:Y:S02]  /*37e0*/  ISETP.NE.U32.AND P4, PT, RZ, UR8, PT ;  /* 0x00000008ff007c0c */ /* 0x000fe4000bf85070 */
[----:B------:R-:W-:Y:S01]  /*37f0*/  FSEL R185, R19, RZ, !P1 ;  /* 0x000000ff13b97208 */ /* 0x000fe20004800000 */
[----:B-1----:R-:W-:-:S05]  /*3800*/  IMAD.WIDE.U32 R186, R8, 0x10, R186 ;  /* 0x0000001008ba7825 */ /* 0x002fca00078e00ba */
[----:B------:R0:W2:Y:S01]  /*3810*/  LDG.E.128 R188, desc[UR4][R186.64] ;  /* 0x00000004babc7981 */ /* 0x0000a2000c1e1d00 */
[----:B------:R-:W-:Y:S02]  /*3820*/  ISETP.NE.AND.EX P4, PT, RZ, UR9, PT, P4 ;  /* 0x00000009ff007c0c */ /* 0x000fe4000bf85340 */
[----:B------:R-:W-:Y:S02]  /*3830*/  ISETP.NE.U32.AND P5, PT, RZ, UR16, PT ;  /* 0x00000010ff007c0c */ /* 0x000fe4000bfa5070 */
[C---:B------:R-:W-:Y:S02]  /*3840*/  LOP3.LUT P3, RZ, R9.reuse, 0xff, RZ, 0xc0, !PT ;  /* 0x000000ff09ff7812 */ /* 0x040fe4000786c0ff */
[----:B------:R-:W-:Y:S02]  /*3850*/  ISETP.NE.AND.EX P5, PT, RZ, UR17, PT, P5 ;  /* 0x00000011ff007c0c */ /* 0x000fe4000bfa5350 */
[----:B------:R-:W-:Y:S01]  /*3860*/  LOP3.LUT P2, RZ, R9, 0xff00, RZ, 0xc0, !PT ;  /* 0x0000ff0009ff7812 */ /* 0x000fe2000784c0ff */
[----:B0-----:R-:W-:-:S04]  /*3870*/  FFMA.FTZ R186, R0, R184, R185 ;  /* 0x000000b800ba7223 */ /* 0x001fc800000100b9 */
[----:B------:R-:W-:-:S04]  /*3880*/  FADD.FTZ R186, R10, -R186 ;  /* 0x800000ba0aba7221 */ /* 0x000fc80000010000 */
[----:B------:R-:W-:-:S04]  /*3890*/  FMUL.FTZ R186, R7, R186 ;  /* 0x000000ba07ba7220 */ /* 0x000fc80000410000 */
[----:B------:R-:W-:-:S05]  /*38a0*/  @P4 FADD.FTZ R186, R132, R186 ;  /* 0x000000ba84ba4221 */ /* 0x000fca0000010000 */
[C---:B------:R-:W-:Y:S01]  /*38b0*/  SEL R180, R186.reuse, R180, P5 ;  /* 0x000000b4bab47207 */ /* 0x040fe20002800000 */
[----:B------:R-:W-:-:S04]  /*38c0*/  FMUL.FTZ R186, R186, R6 ;  /* 0x00000006baba7220 */ /* 0x000fc80000410000 */
[----:B------:R-:W-:-:S04]  /*38d0*/  FMUL.FTZ R196, R186, UR15 ;  /* 0x0000000fbac47c20 */ /* 0x000fc80008410000 */
[----:B--2---:R-:W-:Y:S02]  /*38e0*/  FMUL.FTZ R186, R196, R188 ;  /* 0x000000bcc4ba7220 */ /* 0x004fe40000410000 */
[----:B------:R-:W2:Y:S03]  /*38f0*/  LDL R188, [R1+0x180] ;  /* 0x0001800001bc7983 */ /* 0x000ea60000100800 */
[----:B------:R-:W-:-:S05]  /*3900*/  FSEL R186, R186, RZ, P3 ;  /* 0x000000ffbaba7208 */ /* 0x000fca0001800000 */
[----:B------:R-:W-:Y:S01]  /*3910*/  FADD.FTZ R92, R92, R186 ;  /* 0x000000ba5c5c7221 */ /* 0x000fe20000010000 */
[----:B------:R-:W-:-:S04]  /*3920*/  FFMA.FTZ R186, R221, R184, R185 ;  /* 0x000000b8ddba7223 */ /* 0x000fc800000100b9 */
[----:B------:R-:W-:-:S04]  /*3930*/  FADD.FTZ R186, R194, -R186 ;  /* 0x800000bac2ba7221 */ /* 0x000fc80000010000 */
[----:B------:R-:W-:-:S04]  /*3940*/  FMUL.FTZ R186, R7, R186 ;  /* 0x000000ba07ba7220 */ /* 0x000fc80000410000 */
[----:B------:R-:W-:-:S05]  /*3950*/  @P4 FADD.FTZ R186, R133, R186 ;  /* 0x000000ba85ba4221 */ /* 0x000fca0000010000 */
[C---:B------:R-:W-:Y:S01]  /*3960*/  SEL R181, R186.reuse, R181, P5 ;  /* 0x000000b5bab57207 */ /* 0x040fe20002800000 */
[----:B------:R-:W-:-:S04]  /*3970*/  FMUL.FTZ R186, R186, R6 ;  /* 0x00000006baba7220 */ /* 0x000fc80000410000 */
[----:B------:R-:W-:-:S04]  /*3980*/  FMUL.FTZ R194, R186, UR15 ;  /* 0x0000000fbac27c20 */ /* 0x000fc80008410000 */
[----:B------:R-:W-:Y:S02]  /*3990*/  FMUL.FTZ R186, R189, R194 ;  /* 0x000000c2bdba7220 */ /* 0x000fe40000410000 */
[----:B------:R-:W2:Y:S03]  /*39a0*/  LDL R189, [R1+0x184] ;  /* 0x0001840001bd7983 */ /* 0x000ea60000100800 */
[----:B------:R-:W-:-:S05]  /*39b0*/  FSEL R186, R186, RZ, P2 ;  /* 0x000000ffbaba7208 */ /* 0x000fca0001000000 */
[----:B------:R-:W-:Y:S01]  /*39c0*/  FADD.FTZ R93, R93, R186 ;  /* 0x000000ba5d5d7221 */ /* 0x000fe20000010000 */
[-CC-:B------:R-:W-:Y:S01]  /*39d0*/  FFMA.FTZ R186, R220, R184.reuse, R185.reuse ;  /* 0x000000b8dcba7223 */ /* 0x180fe200000100b9 */
[----:B----4-:R-:W-:-:S03]  /*39e0*/  FFMA.FTZ R185, R192, R184, R185 ;  /* 0x000000b8c0b97223 */ /* 0x010fc600000100b9 */
[----:B---3--:R-:W-:Y:S02]  /*39f0*/  FADD.FTZ R186, R215, -R186 ;  /* 0x800000bad7ba7221 */ /* 0x008fe40000010000 */
[----:B------:R-:W3:Y:S02]  /*3a00*/  LDL R215, [R1+0x18c] ;  /* 0x00018c0001d77983 */ /* 0x000ee40000100800 */
[----:B------:R-:W-:-:S04]  /*3a10*/  FMUL.FTZ R186, R7, R186 ;  /* 0x000000ba07ba7220 */ /* 0x000fc80000410000 */
[----:B------:R-:W-:-:S05]  /*3a20*/  @P4 FADD.FTZ R186, R134, R186 ;  /* 0x000000ba86ba4221 */ /* 0x000fca0000010000 */
[C---:B------:R-:W-:Y:S01]  /*3a30*/  SEL R182, R186.reuse, R182, P5 ;  /* 0x000000b6bab67207 */ /* 0x040fe20002800000 */
[----:B------:R-:W-:-:S04]  /*3a40*/  FMUL.FTZ R186, R186, R6 ;  /* 0x00000006baba7220 */ /* 0x000fc80000410000 */
[----:B------:R-:W-:-:S04]  /*3a50*/  FMUL.FTZ R192, R186, UR15 ;  /* 0x0000000fbac07c20 */ /* 0x000fc80008410000 */
[----:B------:R-:W-:Y:S02]  /*3a60*/  FMUL.FTZ R186, R190, R192 ;  /* 0x000000c0beba7220 */ /* 0x000fe40000410000 */
[----:B------:R-:W4:Y:S01]  /*3a70*/  LDL R190, [R1+0x188] ;  /* 0x0001880001be7983 */ /* 0x000f220000100800 */
[----:B------:R-:W-:-:S04]  /*3a80*/  FADD.FTZ R185, R231, -R185 ;  /* 0x800000b9e7b97221 */ /* 0x000fc80000010000 */
[----:B------:R-:W-:-:S04]  /*3a90*/  FMUL.FTZ R185, R7, R185 ;  /* 0x000000b907b97220 */ /* 0x000fc80000410000 */
[----:B------:R-:W-:Y:S01]  /*3aa0*/  @P4 FADD.FTZ R185, R135, R185 ;  /* 0x000000b987b94221 */ /* 0x000fe20000010000 */
[----:B------:R-:W-:-:S04]  /*3ab0*/  LOP3.LUT P1, RZ, R9, 0xff0000, RZ, 0xc0, !PT ;  /* 0x00ff000009ff7812 */ /* 0x000fc8000782c0ff */
[C---:B------:R-:W-:Y:S01]  /*3ac0*/  SEL R183, R185.reuse, R183, P5 ;  /* 0x000000b7b9b77207 */ /* 0x040fe20002800000 */
[----:B------:R-:W-:Y:S01]  /*3ad0*/  FMUL.FTZ R185, R185, R6 ;  /* 0x00000006b9b97220 */ /* 0x000fe20000410000 */
[----:B------:R-:W-:Y:S02]  /*3ae0*/  FSEL R186, R186, RZ, P1 ;  /* 0x000000ffbaba7208 */ /* 0x000fe40000800000 */
[----:B------:R-:W-:Y:S01]  /*3af0*/  ISETP.NE.U32.AND P5, PT, RZ, UR16, PT ;  /* 0x00000010ff007c0c */ /* 0x000fe2000bfa5070 */
[----:B------:R-:W-:Y:S02]  /*3b00*/  FMUL.FTZ R185, R185, UR15 ;  /* 0x0000000fb9b97c20 */ /* 0x000fe40008410000 */
[----:B------:R-:W-:Y:S01]  /*3b10*/  FADD.FTZ R94, R94, R186 ;  /* 0x000000ba5e5e7221 */ /* 0x000fe20000010000 */
[----:B------:R-:W-:Y:S01]  /*3b20*/  ISETP.NE.AND.EX P5, PT, RZ, UR17, PT, P5 ;  /* 0x00000011ff007c0c */ /* 0x000fe2000bfa5350 */
[----:B------:R-:W-:Y:S01]  /*3b30*/  FMUL.FTZ R186, R191, R185 ;  /* 0x000000b9bfba7220 */ /* 0x000fe20000410000 */
[----:B------:R-:W-:-:S04]  /*3b40*/  LOP3.LUT P4, RZ, R9, 0xff000000, RZ, 0xc0, !PT ;  /* 0xff00000009ff7812 */ /* 0x000fc8000788c0ff */
[----:B------:R-:W-:-:S05]  /*3b50*/  FSEL R186, R186, RZ, P4 ;  /* 0x000000ffbaba7208 */ /* 0x000fca0002000000 */
[----:B------:R-:W-:Y:S02]  /*3b60*/  FADD.FTZ R95, R95, R186 ;  /* 0x000000ba5f5f7221 */ /* 0x000fe40000010000 */
[----:B------:R-:W0:Y:S02]  /*3b70*/  @P5 LDC.64 R186, c[0x0][0x308] ;  /* 0x0000c200ffba5b82 */ /* 0x000e240000000a00 */
[----:B0-----:R-:W-:-:S05]  /*3b80*/  @P5 IMAD.WIDE.U32 R186, R8, 0x10, R186 ;  /* 0x0000001008ba5825 */ /* 0x001fca00078e00ba */
[----:B------:R2:W-:Y:S02]  /*3b90*/  @P5 STG.E.128 desc[UR4][R186.64], R180 ;  /* 0x000000b4ba005986 */ /* 0x0005e4000c101d04 */
[----:B--2---:R-:W-:-:S05]  /*3ba0*/  FMUL.FTZ R186, R188, R196 ;  /* 0x000000c4bcba7220 */ /* 0x004fca0000410000 */
[----:B------:R-:W-:Y:S01]  /*3bb0*/  SEL R188, R186, RZ, P3 ;  /* 0x000000ffbabc7207 */ /* 0x000fe20001800000 */
[----:B------:R-:W-:-:S05]  /*3bc0*/  FMUL.FTZ R186, R189, R194 ;  /* 0x000000c2bdba7220 */ /* 0x000fca0000410000 */
[----:B------:R-:W-:Y:S01]  /*3bd0*/  SEL R189, R186, RZ, P2 ;  /* 0x000000ffbabd7207 */ /* 0x000fe20001000000 */
[----:B----4-:R-:W-:-:S05]  /*3be0*/  FMUL.FTZ R186, R190, R192 ;  /* 0x000000c0beba7220 */ /* 0x010fca0000410000 */
[----:B------:R-:W-:Y:S02]  /*3bf0*/  SEL R190, R186, RZ, P1 ;  /* 0x000000ffbabe7207 */ /* 0x000fe40000800000 */
[----:B------:R-:W0:Y:S01]  /*3c00*/  LDC.64 R186, c[0x0][0x2f8] ;  /* 0x0000be00ffba7b82 */ /* 0x000e220000000a00 */
[----:B---3--:R-:W-:-:S05]  /*3c10*/  FMUL.FTZ R185, R215, R185 ;  /* 0x000000b9d7b97220 */ /* 0x008fca0000410000 */
[----:B------:R-:W-:Y:S01]  /*3c20*/  SEL R191, R185, RZ, P4 ;  /* 0x000000ffb9bf7207 */ /* 0x000fe20002000000 */
[----:B0-----:R-:W-:-:S05]  /*3c30*/  IMAD.WIDE.U32 R186, R8, 0x10, R186 ;  /* 0x0000001008ba7825 */ /* 0x001fca00078e00ba */
[----:B------:R1:W-:Y:S01]  /*3c40*/  STG.E.128 desc[UR4][R186.64], R188 ;  /* 0x000000bcba007986 */ /* 0x0003e2000c101d04 */
[----:B------:R-:W-:-:S07]  /*3c50*/  IADD3 R8, R8, 0x20, RZ ;  /* 0x0000002008087810 */ /* 0x000fce0007ffe0ff */
.L_x_16278:
[----:B------:R-:W-:Y:S05]  /*3c60*/  BSYNC B1 ;  /* 0x0000000000017941 */ /* 0x000fea0003800000 */
.L_x_16277:
[----:B------:R-:W-:Y:S01]  /*3c70*/  LOP3.LUT P1, RZ, R5, 0x80, RZ, 0xc0, !PT ;  /* 0x0000008005ff7812 */ /* 0x000fe2000782c0ff */
[----:B------:R-:W-:-:S12]  /*3c80*/  BSSY B1, `(.L_x_16279) ;  /* 0x000004e000017945 */ /* 0x000fd80003800000 */
[----:B------:R-:W-:Y:S05]  /*3c90*/  @!P1 BRA `(.L_x_16280) ;  /* 0x0000000400309947 */ /* 0x000fea0003800000 */
[----:B-1----:R-:W1:Y:S01]  /*3ca0*/  LDC.64 R186, c[0x0][0x220] ;  /* 0x00008800ffba7b82 */ /* 0x002e620000000a00 */
[----:B-----5:R-:W2:Y:S04]  /*3cb0*/  LDL R194, [R1+0x48] ;  /* 0x0000480001c27983 */ /* 0x020ea80000100800 */
[----:B------:R-:W3:Y:S01]  /*3cc0*/  LDL R192, [R1+0x14] ;  /* 0x0000140001c07983 */ /* 0x000ee20000100800 */
[----:B0-----:R-:W-:Y:S02]  /*3cd0*/  ISETP.NE.AND P1, PT, R214, RZ, PT ;  /* 0x000000ffd600720c */ /* 0x001fe40003f25270 */
[----:B------:R-:W-:Y:S01]  /*3ce0*/  ISETP.NE.U32.AND P4, PT, RZ, UR8, PT ;  /* 0x00000008ff007c0c */ /* 0x000fe2000bf85070 */
[----:B------:R-:W4:Y:S01]  /*3cf0*/  LDL R215, [R1+0x17c] ;  /* 0x00017c0001d77983 */ /* 0x000f220000100800 */
[----:B------:R-:W-:Y:S01]  /*3d00*/  FSEL R185, R19, RZ, !P1 ;  /* 0x000000ff13b97208 */ /* 0x000fe20004800000 */
[----:B-1----:R-:W-:-:S05]  /*3d10*/  IMAD.WIDE.U32 R186, R8, 0x10, R186 ;  /* 0x0000001008ba7825 */ /* 0x002fca00078e00ba */
[----:B------:R0:W3:Y:S01]  /*3d20*/  LDG.E.128 R188, desc[UR4][R186.64] ;  /* 0x00000004babc7981 */ /* 0x0000e2000c1e1d00 */
[----:B------:R-:W-:Y:S02]  /*3d30*/  ISETP.NE.AND.EX P4, PT, RZ, UR9, PT, P4 ;  /* 0x00000009ff007c0c */ /* 0x000fe4000bf85340 */
[----:B------:R-:W-:Y:S02]  /*3d40*/  ISETP.NE.U32.AND P5, PT, RZ, UR16, PT ;  /* 0x00000010ff007c0c */ /* 0x000fe4000bfa5070 */
[----:B------:R-:W-:Y:S02]  /*3d50*/  LOP3.LUT P1, RZ, R11, 0xff, RZ, 0xc0, !PT ;  /* 0x000000ff0bff7812 */ /* 0x000fe4000782c0ff */
[----:B------:R-:W-:Y:S01]  /*3d60*/  ISETP.NE.AND.EX P5, PT, RZ, UR17, PT, P5 ;  /* 0x00000011ff007c0c */ /* 0x000fe2000bfa5350 */
[----:B0-----:R-:W-:Y:S01]  /*3d70*/  FFMA.FTZ R186, R219, R184, R185 ;  /* 0x000000b8dbba7223 */ /* 0x001fe200000100b9 */
[----:B------:R-:W-:-:S03]  /*3d80*/  LOP3.LUT P2, RZ, R11, 0xff00, RZ, 0xc0, !PT ;  /* 0x0000ff000bff7812 */ /* 0x000fc6000784c0ff */
[----:B--2---:R-:W-:-:S04]  /*3d90*/  FADD.FTZ R186, R194, -R186 ;  /* 0x800000bac2ba7221 */ /* 0x004fc80000010000 */
[----:B------:R-:W-:-:S04]  /*3da0*/  FMUL.FTZ R186, R7, R186 ;  /* 0x000000ba07ba7220 */ /* 0x000fc80000410000 */
[----:B------:R-:W-:-:S05]  /*3db0*/  @P4 FADD.FTZ R186, R136, R186 ;  /* 0x000000ba88ba4221 */ /* 0x000fca0000010000 */
[C---:B------:R-:W-:Y:S01]  /*3dc0*/  SEL R180, R186.reuse, R180, P5 ;  /* 0x000000b4bab47207 */ /* 0x040fe20002800000 */
[----:B------:R-:W-:-:S04]  /*3dd0*/  FMUL.FTZ R186, R186, R6 ;  /* 0x00000006baba7220 */ /* 0x000fc80000410000 */
[----:B------:R-:W-:-:S04]  /*3de0*/  FMUL.FTZ R196, R186, UR15 ;  /* 0x0000000fbac47c20 */ /* 0x000fc80008410000 */
[----:B---3--:R-:W-:Y:S02]  /*3df0*/  FMUL.FTZ R186, R196, R188 ;  /* 0x000000bcc4ba7220 */ /* 0x008fe40000410000 */
        /* <DEDUP_REMOVED lines=11> */
[----:B------:R-:W3:Y:S03]  /*3eb0*/  LDL R189, [R1+0x174] ;  /* 0x0001740001bd7983 */ /* 0x000ee60000100800 */
        /* <DEDUP_REMOVED lines=10> */
[----:B------:R-:W3:Y:S01]  /*3f60*/  LDL R190, [R1+0x178] ;  /* 0x0001780001be7983 */ /* 0x000ee20000100800 */
[----:B------:R-:W-:-:S04]  /*3f70*/  FFMA.FTZ R185, R248, R184, R185 ;  /* 0x000000b8f8b97223 */ /* 0x000fc800000100b9 */
        /* <DEDUP_REMOVED lines=15> */
[----:B------:R-:W-:-:S04]  /*4070*/  @P5 LEA R186, P6, R8, UR16, 0x4 ;  /* 0x0000001008ba5c11 */ /* 0x000fc8000f8c20ff */
[----:B------:R-:W-:-:S05]  /*4080*/  @P5 LEA.HI.X R187, R8, UR17, RZ, 0x4, P6 ;  /* 0x0000001108bb5c11 */ /* 0x000fca000b0f24ff */
[----:B------:R2:W-:Y:S01]  /*4090*/  @P5 STG.E.128 desc[UR4][R186.64], R180 ;  /* 0x000000b4ba005986 */ /* 0x0005e2000c101d04 */
[----:B----4-:R-:W-:-:S05]  /*40a0*/  FMUL.FTZ R185, R215, R185 ;  /* 0x000000b9d7b97220 */ /* 0x010fca0000410000 */
[----:B------:R-:W-:Y:S01]  /*40b0*/  SEL R191, R185, RZ, P4 ;  /* 0x000000ffb9bf7207 */ /* 0x000fe20002000000 */
[----:B--2---:R-:W-:-:S05]  /*40c0*/  FMUL.FTZ R186, R188, R196 ;  /* 0x000000c4bcba7220 */ /* 0x004fca0000410000 */
[----:B------:R-:W-:Y:S01]  /*40d0*/  SEL R188, R186, RZ, P1 ;  /* 0x000000ffbabc7207 */ /* 0x000fe20000800000 */
[----:B---3--:R-:W-:-:S05]  /*40e0*/  FMUL.FTZ R186, R189, R194 ;  /* 0x000000c2bdba7220 */ /* 0x008fca0000410000 */
[----:B------:R-:W-:Y:S01]  /*40f0*/  SEL R189, R186, RZ, P2 ;  /* 0x000000ffbabd7207 */ /* 0x000fe20001000000 */
[----:B------:R-:W-:-:S05]  /*4100*/  FMUL.FTZ R186, R190, R192 ;  /* 0x000000c0beba7220 */ /* 0x000fca0000410000 */
[----:B------:R-:W-:Y:S02]  /*4110*/  SEL R190, R186, RZ, P3 ;  /* 0x000000ffbabe7207 */ /* 0x000fe40001800000 */
[----:B------:R-:W-:-:S04]  /*4120*/  LEA R186, P1, R8, UR18, 0x4 ;  /* 0x0000001208ba7c11 */ /* 0x000fc8000f8220ff */
[----:B------:R-:W-:-:S05]  /*4130*/  LEA.HI.X R187, R8, UR19, RZ, 0x4, P1 ;  /* 0x0000001308bb7c11 */ /* 0x000fca00088f24ff */
[----:B------:R2:W-:Y:S01]  /*4140*/  STG.E.128 desc[UR4][R186.64], R188 ;  /* 0x000000bcba007986 */ /* 0x0005e2000c101d04 */
[----:B------:R-:W-:-:S07]  /*4150*/  IADD3 R8, R8, 0x20, RZ ;  /* 0x0000002008087810 */ /* 0x000fce0007ffe0ff */
.L_x_16280:
[----:B------:R-:W-:Y:S05]  /*4160*/  BSYNC B1 ;  /* 0x0000000000017941 */ /* 0x000fea0003800000 */
.L_x_16279:
[----:B------:R-:W-:Y:S01]  /*4170*/  LOP3.LUT P1, RZ, R5, 0x40, RZ, 0xc0, !PT ;  /* 0x0000004005ff7812 */ /* 0x000fe2000782c0ff */
[----:B------:R-:W-:-:S12]  /*4180*/  BSSY B1, `(.L_x_16281) ;  /* 0x000004e000017945 */ /* 0x000fd80003800000 */
[----:B------:R-:W-:Y:S05]  /*4190*/  @!P1 BRA `(.L_x_16282) ;  /* 0x0000000400309947 */ /* 0x000fea0003800000 */
[----:B-12---:R-:W1:Y:S01]  /*41a0*/  LDC.64 R186, c[0x0][0x220] ;  /* 0x00008800ffba7b82 */ /* 0x006e620000000a00 */
        /* <DEDUP_REMOVED lines=75> */
.L_x_16282:
[----:B------:R-:W-:Y:S05]  /*4660*/  BSYNC B1 ;  /* 0x0000000000017941 */ /* 0x000fea0003800000 */
.L_x_16281:
[----:B------:R-:W-:Y:S01]  /*4670*/  LOP3.LUT P1, RZ, R5, 0x20, RZ, 0xc0, !PT ;  /* 0x0000002005ff7812 */ /* 0x000fe2000782c0ff */
[----:B------:R-:W-:-:S12]  /*4680*/  BSSY B1, `(.L_x_16283) ;  /* 0x000004e000017945 */ /* 0x000fd80003800000 */
[----:B------:R-:W-:Y:S05]  /*4690*/  @!P1 BRA `(.L_x_16284) ;  /* 0x0000000400309947 */ /* 0x000fea0003800000 */
[----:B-123--:R-:W1:Y:S01]  /*46a0*/  LDC.64 R186, c[0x0][0x220] ;  /* 0x00008800ffba7b82 */ /* 0x00ee620000000a00 */
        /* <DEDUP_REMOVED lines=75> */
.L_x_16284:
[----:B------:R-:W-:Y:S05]  /*4b60*/  BSYNC B1 ;  /* 0x0000000000017941 */ /* 0x000fea0003800000 */
.L_x_16283:
[----:B------:R-:W-:Y:S01]  /*4b70*/  LOP3.LUT P1, RZ, R5, 0x10, RZ, 0xc0, !PT ;  /* 0x0000001005ff7812 */ /* 0x000fe2000782c0ff */
[----:B------:R-:W-:-:S12]  /*4b80*/  BSSY B1, `(.L_x_16285) ;  /* 0x000004e000017945 */ /* 0x000fd80003800000 */
[----:B------:R-:W-:Y:S05]  /*4b90*/  @!P1 BRA `(.L_x_16286) ;  /* 0x0000000400309947 */ /* 0x000fea0003800000 */
[----:B-1234-:R-:W1:Y:S01]  /*4ba0*/  LDC.64 R186, c[0x0][0x220] ;  /* 0x00008800ffba7b82 */ /* 0x01ee620000000a00 */
        /* <DEDUP_REMOVED lines=75> */
.L_x_16286:
[----:B------:R-:W-:Y:S05]  /*5060*/  BSYNC B1 ;  /* 0x0000000000017941 */ /* 0x000fea0003800000 */
.L_x_16285:
[----:B------:R-:W-:Y:S01]  /*5070*/  LOP3.LUT P1, RZ, R5, 0x8, RZ, 0xc0, !PT ;  /* 0x0000000805ff7812 */ /* 0x000fe2000782c0ff */
[----:B------:R-:W-:-:S12]  /*5080*/  BSSY B1, `(.L_x_16287) ;  /* 0x000004e000017945 */ /* 0x000fd80003800000 */
[----:B------:R-:W-:Y:S05]  /*5090*/  @!P1 BRA `(.L_x_16288) ;  /* 0x0000000400309947 */ /* 0x000fea0003800000 */
[----:B01234-:R-:W0:Y:S01]  /*50a0*/  LDC.64 R186, c[0x0][0x220] ;  /* 0x00008800ffba7b82 */ /* 0x01fe220000000a00 */
[----:B-----5:R-:W2:Y:S04]  /*50b0*/  LDL R194, [R1+0x38] ;  /* 0x0000380001c27983 */ /* 0x020ea80000100800 */
[----:B------:R-:W3:Y:S01]  /*50c0*/  LDL R192, [R1+0x4] ;  /* 0x0000040001c07983 */ /* 0x000ee20000100800 */
[----:B------:R-:W-:Y:S02]  /*50d0*/  ISETP.NE.AND P1, PT, R214, RZ, PT ;  /* 0x000000ffd600720c */ /* 0x000fe40003f25270 */
[----:B------:R-:W-:Y:S01]  /*50e0*/  ISETP.NE.U32.AND P4, PT, RZ, UR8, PT ;  /* 0x00000008ff007c0c */ /* 0x000fe2000bf85070 */
[----:B------:R-:W4:Y:S01]  /*50f0*/  LDL R215, [R1+0xfc] ;  /* 0x0000fc0001d77983 */ /* 0x000f220000100800 */
[----:B------:R-:W-:Y:S01]  /*5100*/  FSEL R185, R19, RZ, !P1 ;  /* 0x000000ff13b97208 */ /* 0x000fe20004800000 */
[----:B0-----:R-:W-:-:S05]  /*5110*/  IMAD.WIDE.U32 R186, R8, 0x10, R186 ;  /* 0x0000001008ba7825 */ /* 0x001fca00078e00ba */
        /* <DEDUP_REMOVED lines=68> */
.L_x_16288:
[----:B------:R-:W-:Y:S05]  /*5560*/  BSYNC B1 ;  /* 0x0000000000017941 */ /* 0x000fea0003800000 */
.L_x_16287:
[----:B------:R-:W-:Y:S01]  /*5570*/  LOP3.LUT P1, RZ, R5, 0x4, RZ, 0xc0, !PT ;  /* 0x0000000405ff7812 */ /* 0x000fe2000782c0ff */
[----:B------:R-:W-:-:S12]  /*5580*/  BSSY B1, `(.L_x_16289) ;  /* 0x000004e000017945 */ /* 0x000fd80003800000 */
[----:B------:R-:W-:Y:S05]  /*5590*/  @!P1 BRA `(.L_x_16290) ;  /* 0x0000000400309947 */ /* 0x000fea0003800000 */
[----:B01234-:R-:W0:Y:S01]  /*55a0*/  LDC.64 R186, c[0x0][0x220] ;  /* 0x00008800ffba7b82 */ /* 0x01fe220000000a00 */
[----:B-----5:R-:W2:Y:S04]  /*55b0*/  LDL R194, [R1+0x34] ;  /* 0x0000340001c27983 */ /* 0x020ea80000100800 */
[----:B------:R-:W3:Y:S01]  /*55c0*/  LDL R192, [R1] ;  /* 0x0000000001c07983 */ /* 0x000ee20000100800 */
        /* <DEDUP_REMOVED lines=8> */
[C---:B------:R-:W-:Y:S02]  /*5650*/  LOP3.LUT P1, RZ, R16.reuse, 0xff, RZ, 0xc0, !PT ;  /* 0x000000ff10ff7812 */ /* 0x040fe4000782c0ff */
        /* <DEDUP_REMOVED lines=64> */
.L_x_16290:
[----:B------:R-:W-:Y:S05]  /*5a60*/  BSYNC B1 ;  /* 0x0000000000017941 */ /* 0x000fea0003800000 */
.L_x_16289:
[----:B------:R-:W-:Y:S01]  /*5a70*/  LOP3.LUT P1, RZ, R5, 0x2, RZ, 0xc0, !PT ;  /* 0x0000000205ff7812 */ /* 0x000fe2000782c0ff */
[----:B------:R-:W-:-:S12]  /*5a80*/  BSSY B1, `(.L_x_16291) ;  /* 0x000004d000017945 */ /* 0x000fd80003800000 */
[----:B------:R-:W-:Y:S05]  /*5a90*/  @!P1 BRA `(.L_x_16292) ;  /* 0x00000004002c9947 */ /* 0x000fea0003800000 */
[----:B01234-:R-:W0:Y:S01]  /*5aa0*/  LDC.64 R186, c[0x0][0x220] ;  /* 0x00008800ffba7b82 */ /* 0x01fe220000000a00 */
[----:B------:R-:W2:Y:S01]  /*5ab0*/  LDL R192, [R1+0x30] ;  /* 0x0000300001c07983 */ /* 0x000ea20000100800 */
[----:B------:R-:W-:Y:S02]  /*5ac0*/  ISETP.NE.AND P1, PT, R214, RZ, PT ;  /* 0x000000ffd600720c */ /* 0x000fe40003f25270 */
[----:B------:R-:W-:Y:S01]  /*5ad0*/  ISETP.NE.U32.AND P4, PT, RZ, UR8, PT ;  /* 0x00000008ff007c0c */ /* 0x000fe2000bf85070 */
[----:B------:R-:W3:Y:S01]  /*5ae0*/  LDL R215, [R1+0xbc] ;  /* 0x0000bc0001d77983 */ /* 0x000ee20000100800 */
[----:B------:R-:W-:Y:S01]  /*5af0*/  FSEL R185, R19, RZ, !P1 ;  /* 0x000000ff13b97208 */ /* 0x000fe20004800000 */
[----:B0-----:R-:W-:-:S05]  /*5b00*/  IMAD.WIDE.U32 R186, R8, 0x10, R186 ;  /* 0x0000001008ba7825 */ /* 0x001fca00078e00ba */
[----:B------:R0:W4:Y:S01]  /*5b10*/  LDG.E.128 R188, desc[UR4][R186.64] ;  /* 0x00000004babc7981 */ /* 0x000122000c1e1d00 */
[----:B------:R-:W-:Y:S01]  /*5b20*/  ISETP.NE.AND.EX P4, PT, RZ, UR9, PT, P4 ;  /* 0x00000009ff007c0c */ /* 0x000fe2000bf85340 */
[----:B0-----:R-:W-:Y:S01]  /*5b30*/  FFMA.FTZ R186, R205, R184, R185 ;  /* 0x000000b8cdba7223 */ /* 0x001fe200000100b9 */
[----:B------:R-:W-:-:S04]  /*5b40*/  ISETP.NE.U32.AND P5, PT, RZ, UR16, PT ;  /* 0x00000010ff007c0c */ /* 0x000fc8000bfa5070 */
[----:B------:R-:W-:Y:S02]  /*5b50*/  ISETP.NE.AND.EX P5, PT, RZ, UR17, PT, P5 ;  /* 0x00000011ff007c0c */ /* 0x000fe4000bfa5350 */
[C---:B------:R-:W-:Y:S02]  /*5b60*/  LOP3.LUT P1, RZ, R17.reuse, 0xff, RZ, 0xc0, !PT ;  /* 0x000000ff11ff7812 */ /* 0x040fe4000782c0ff */
[----:B------:R-:W-:Y:S01]  /*5b70*/  LOP3.LUT P2, RZ, R17, 0xff00, RZ, 0xc0, !PT ;  /* 0x0000ff0011ff7812 */ /* 0x000fe2000784c0ff */
[----:B--2---:R-:W-:-:S04]  /*5b80*/  FADD.FTZ R186, R192, -R186 ;  /* 0x800000bac0ba7221 */ /* 0x004fc80000010000 */
[----:B-----5:R-:W-:-:S04]  /*5b90*/  FMUL.FTZ R186, R7, R186 ;  /* 0x000000ba07ba7220 */ /* 0x020fc80000410000 */
[----:B------:R-:W-:-:S05]  /*5ba0*/  @P4 FADD.FTZ R186, R168, R186 ;  /* 0x000000baa8ba4221 */ /* 0x000fca0000010000 */
[C---:B------:R-:W-:Y:S01]  /*5bb0*/  SEL R180, R186.reuse, R180, P5 ;  /* 0x000000b4bab47207 */ /* 0x040fe20002800000 */
[----:B------:R-:W-:-:S04]  /*5bc0*/  FMUL.FTZ R186, R186, R6 ;  /* 0x00000006baba7220 */ /* 0x000fc80000410000 */
[----:B------:R-:W-:-:S04]  /*5bd0*/  FMUL.FTZ R196, R186, UR15 ;  /* 0x0000000fbac47c20 */ /* 0x000fc80008410000 */
[----:B----4-:R-:W-:Y:S02]  /*5be0*/  FMUL.FTZ R186, R196, R188 ;  /* 0x000000bcc4ba7220 */ /* 0x010fe40000410000 */
        /* <DEDUP_REMOVED lines=11> */
[----:B------:R-:W4:Y:S03]  /*5ca0*/  LDL R189, [R1+0xb4] ;  /* 0x0000b40001bd7983 */ /* 0x000f260000100800 */
        /* <DEDUP_REMOVED lines=10> */
[----:B------:R-:W4:Y:S01]  /*5d50*/  LDL R190, [R1+0xb8] ;  /* 0x0000b80001be7983 */ /* 0x000f220000100800 */
        /* <DEDUP_REMOVED lines=19> */
[----:B---3--:R-:W-:-:S05]  /*5e90*/  FMUL.FTZ R185, R215, R185 ;  /* 0x000000b9d7b97220 */ /* 0x008fca0000410000 */
[----:B------:R-:W-:Y:S01]  /*5ea0*/  SEL R191, R185, RZ, P4 ;  /* 0x000000ffb9bf7207 */ /* 0x000fe20002000000 */
[----:B--2---:R-:W-:-:S05]  /*5eb0*/  FMUL.FTZ R186, R188, R196 ;  /* 0x000000c4bcba7220 */ /* 0x004fca0000410000 */
[----:B------:R-:W-:Y:S01]  /*5ec0*/  SEL R188, R186, RZ, P1 ;  /* 0x000000ffbabc7207 */ /* 0x000fe20000800000 */
[----:B----4-:R-:W-:-:S05]  /*5ed0*/  FMUL.FTZ R186, R189, R194 ;  /* 0x000000c2bdba7220 */ /* 0x010fca0000410000 */
[----:B------:R-:W-:Y:S01]  /*5ee0*/  SEL R189, R186, RZ, P2 ;  /* 0x000000ffbabd7207 */ /* 0x000fe20001000000 */
[----:B------:R-:W-:-:S05]  /*5ef0*/  FMUL.FTZ R186, R190, R192 ;  /* 0x000000c0beba7220 */ /* 0x000fca0000410000 */
[----:B------:R-:W-:Y:S02]  /*5f00*/  SEL R190, R186, RZ, P3 ;  /* 0x000000ffbabe7207 */ /* 0x000fe40001800000 */
[----:B------:R-:W-:-:S04]  /*5f10*/  LEA R186, P1, R8, UR18, 0x4 ;  /* 0x0000001208ba7c11 */ /* 0x000fc8000f8220ff */
[----:B------:R-:W-:-:S05]  /*5f20*/  LEA.HI.X R187, R8, UR19, RZ, 0x4, P1 ;  /* 0x0000001308bb7c11 */ /* 0x000fca00088f24ff */
[----:B------:R0:W-:Y:S01]  /*5f30*/  STG.E.128 desc[UR4][R186.64], R188 ;  /* 0x000000bcba007986 */ /* 0x0001e2000c101d04 */
[----:B------:R-:W-:-:S07]  /*5f40*/  IADD3 R8, R8, 0x20, RZ ;  /* 0x0000002008087810 */ /* 0x000fce0007ffe0ff */
.L_x_16292:
[----:B------:R-:W-:Y:S05]  /*5f50*/  BSYNC B1 ;  /* 0x0000000000017941 */ /* 0x000fea0003800000 */
.L_x_16291:
        /* <DEDUP_REMOVED lines=78> */
.L_x_16294:
[----:B------:R-:W-:Y:S05]  /*6440*/  BSYNC B1 ;  /* 0x0000000000017941 */ /* 0x000fea0003800000 */
.L_x_16293:
[----:B------:R-:W-:Y:S01]  /*6450*/  LOP3.LUT P1, RZ, R5, 0x200, RZ, 0xc0, !PT ;  /* 0x0000020005ff7812 */ /* 0x000fe2000782c0ff */
[----:B------:R-:W-:-:S12]  /*6460*/  BSSY B1, `(.L_x_16295) ;  /* 0x000004f000017945 */ /* 0x000fd80003800000 */
[----:B------:R-:W-:Y:S05]  /*6470*/  @!P1 BRA `(.L_x_16296) ;  /* 0x0000000400349947 */ /* 0x000fea0003800000 */
[----:B01234-:R-:W2:Y:S04]  /*6480*/  LDL R186, [R1+0x50] ;  /* 0x0000500001ba7983 */ /* 0x01fea80000100800 */
[----:B------:R-:W3:Y:S04]  /*6490*/  LDL R185, [R1+0x4c] ;  /* 0x00004c0001b97983 */ /* 0x000ee80000100800 */
[----:B------:R-:W4:Y:S04]  /*64a0*/  LDL R189, [R1+0x24] ;  /* 0x0000240001bd7983 */ /* 0x000f280000100800 */
[----:B------:R-:W4:Y:S01]  /*64b0*/  LDL R188, [R1+0x28] ;  /* 0x0000280001bc7983 */ /* 0x000f220000100800 */
[----:B------:R-:W-:-:S03]  /*64c0*/  ISETP.NE.AND P1, PT, R214, RZ, PT ;  /* 0x000000ffd600720c */ /* 0x000fc60003f25270 */
[----:B------:R-:W4:Y:S01]  /*64d0*/  LDL R196, [R1+0x70] ;  /* 0x0000700001c47983 */ /* 0x000f220000100800 */
[----:B------:R-:W-:-:S03]  /*64e0*/  FSEL R187, R19, RZ, !P1 ;  /* 0x000000ff13bb7208 */ /* 0x000fc60004800000 */
[----:B-----5:R-:W4:Y:S04]  /*64f0*/  LDL R194, [R1+0x74] ;  /* 0x0000740001c27983 */ /* 0x020f280000100800 */
[----:B------:R-:W4:Y:S04]  /*6500*/  LDL R192, [R1+0x78] ;  /* 0x0000780001c07983 */ /* 0x000f280000100800 */
[----:B------:R-:W4:Y:S01]  /*6510*/  LDL R191, [R1+0x7c] ;  /* 0x00007c0001bf7983 */ /* 0x000f220000100800 */
[-CC-:B--2---:R-:W-:Y:S01]  /*6520*/  FFMA.FTZ R186, R186, R184.reuse, R187.reuse ;  /* 0x000000b8baba7223 */ /* 0x184fe200000100bb */
[-CC-:B---3--:R-:W-:Y:S01]  /*6530*/  FFMA.FTZ R185, R185, R184.reuse, R187.reuse ;  /* 0x000000b8b9b97223 */ /* 0x188fe200000100bb */
[-CC-:B----4-:R-:W-:Y:S01]  /*6540*/  FFMA.FTZ R19, R189, R184.reuse, R187.reuse ;  /* 0x000000b8bd137223 */ /* 0x190fe200000100bb */
[----:B------:R-:W-:-:S02]  /*6550*/  FFMA.FTZ R184, R232, R184, R187 ;  /* 0x000000b8e8b87223 */ /* 0x000fc400000100bb */
[----:B------:R-:W-:Y:S01]  /*6560*/  FADD.FTZ R185, R250, -R185 ;  /* 0x800000b9fab97221 */ /* 0x000fe20000010000 */
[----:B------:R-:W-:Y:S01]  /*6570*/  FADD.FTZ R186, R188, -R186 ;  /* 0x800000babcba7221 */ /* 0x000fe20000010000 */
[----:B------:R-:W-:Y:S01]  /*6580*/  FADD.FTZ R19, R233, -R19 ;  /* 0x80000013e9137221 */ /* 0x000fe20000010000 */
[----:B------:R-:W-:Y:S01]  /*6590*/  FADD.FTZ R184, R222, -R184 ;  /* 0x800000b8deb87221 */ /* 0x000fe20000010000 */
[C---:B------:R-:W-:Y:S01]  /*65a0*/  FMUL.FTZ R189, R7.reuse, R185 ;  /* 0x000000b907bd7220 */ /* 0x040fe20000410000 */
[C---:B------:R-:W-:Y:S01]  /*65b0*/  FMUL.FTZ R188, R7.reuse, R186 ;  /* 0x000000ba07bc7220 */ /* 0x040fe20000410000 */
[C---:B------:R-:W-:Y:S01]  /*65c0*/  FMUL.FTZ R19, R7.reuse, R19 ;  /* 0x0000001307137220 */ /* 0x040fe20000410000 */
[----:B------:R-:W-:Y:S02]  /*65d0*/  FMUL.FTZ R7, R7, R184 ;  /* 0x000000b807077220 */ /* 0x000fe40000410000 */
[----:B------:R-:W0:Y:S02]  /*65e0*/  LDC.64 R184, c[0x0][0x220] ;  /* 0x00008800ffb87b82 */ /* 0x000e240000000a00 */
[----:B0-----:R-:W-:-:S06]  /*65f0*/  IMAD.WIDE.U32 R184, R8, 0x10, R184 ;  /* 0x0000001008b87825 */ /* 0x001fcc00078e00b8 */
[----:B------:R-:W2:Y:S01]  /*6600*/  LDG.E.128 R184, desc[UR4][R184.64] ;  /* 0x00000004b8b87981 */ /* 0x000ea2000c1e1d00 */
[----:B------:R-:W-:-:S04]  /*6610*/  ISETP.NE.U32.AND P3, PT, RZ, UR8, PT ;  /* 0x00000008ff007c0c */ /* 0x000fc8000bf65070 */
[----:B------:R-:W-:Y:S02]  /*6620*/  ISETP.NE.AND.EX P3, PT, RZ, UR9, PT, P3 ;  /* 0x00000009ff007c0c */ /* 0x000fe4000bf65330 */
[----:B------:R-:W-:-:S04]  /*6630*/  ISETP.NE.U32.AND P4, PT, RZ, UR16, PT ;  /* 0x00000010ff007c0c */ /* 0x000fc8000bf85070 */
[----:B------:R-:W-:-:S07]  /*6640*/  ISETP.NE.AND.EX P4, PT, RZ, UR17, PT, P4 ;  /* 0x00000011ff007c0c */ /* 0x000fce000bf85340 */
[----:B------:R-:W-:Y:S01]  /*6650*/  @P3 FADD.FTZ R188, R176, R188 ;  /* 0x000000bcb0bc3221 */ /* 0x000fe20000010000 */
[----:B------:R-:W-:Y:S01]  /*6660*/  @P3 FADD.FTZ R189, R177, R189 ;  /* 0x000000bdb1bd3221 */ /* 0x000fe20000010000 */
[----:B------:R-:W-:Y:S01]  /*6670*/  @P3 FADD.FTZ R19, R178, R19 ;  /* 0x00000013b2133221 */ /* 0x000fe20000010000 */
[----:B------:R-:W-:Y:S01]  /*6680*/  @P3 FADD.FTZ R7, R179, R7 ;  /* 0x00000007b3073221 */ /* 0x000fe20000010000 */
[C---:B------:R-:W-:Y:S01]  /*6690*/  FMUL.FTZ R190, R188.reuse, R6 ;  /* 0x00000006bcbe7220 */ /* 0x040fe20000410000 */
[----:B------:R-:W-:Y:S02]  /*66a0*/  ISETP.NE.U32.AND P3, PT, RZ, UR16, PT ;  /* 0x00000010ff007c0c */ /* 0x000fe4000bf65070 */
[----:B------:R-:W-:Y:S01]  /*66b0*/  SEL R180, R188, R180, P4 ;  /* 0x000000b4bcb47207 */ /* 0x000fe20002000000 */
[----:B------:R-:W-:Y:S01]  /*66c0*/  FMUL.FTZ R190, R190, UR15 ;  /* 0x0000000fbebe7c20 */ /* 0x000fe20008410000 */
[----:B------:R-:W-:Y:S01]  /*66d0*/  FMUL.FTZ R188, R189, R6 ;  /* 0x00000006bdbc7220 */ /* 0x000fe20000410000 */
[----:B------:R-:W-:-:S02]  /*66e0*/  ISETP.NE.AND.EX P3, PT, RZ, UR17, PT, P3 ;  /* 0x00000011ff007c0c */ /* 0x000fc4000bf65330 */
[----:B------:R-:W-:Y:S01]  /*66f0*/  LOP3.LUT P2, RZ, R18, 0xff, RZ, 0xc0, !PT ;  /* 0x000000ff12ff7812 */ /* 0x000fe2000784c0ff */
[----:B------:R-:W-:Y:S01]  /*6700*/  FMUL.FTZ R188, R188, UR15 ;  /* 0x0000000fbcbc7c20 */ /* 0x000fe20008410000 */
[----:B------:R-:W-:Y:S02]  /*6710*/  LOP3.LUT P1, RZ, R18, 0xff00, RZ, 0xc0, !PT ;  /* 0x0000ff0012ff7812 */ /* 0x000fe4000782c0ff */
[----:B------:R-:W-:Y:S02]  /*6720*/  SEL R181, R189, R181, P4 ;  /* 0x000000b5bdb57207 */ /* 0x000fe40002000000 */
[----:B------:R-:W-:Y:S02]  /*6730*/  SEL R182, R19, R182, P4 ;  /* 0x000000b613b67207 */ /* 0x000fe40002000000 */
[----:B------:R-:W-:Y:S01]  /*6740*/  SEL R183, R7, R183, P4 ;  /* 0x000000b707b77207 */ /* 0x000fe20002000000 */
[-C--:B------:R-:W-:Y:S01]  /*6750*/  FMUL.FTZ R19, R19, R6.reuse ;  /* 0x0000000613137220 */ /* 0x080fe20000410000 */
[----:B------:R-:W-:Y:S01]  /*6760*/  FMUL.FTZ R189, R7, R6 ;  /* 0x0000000607bd7220 */ /* 0x000fe20000410000 */
[----:B--2---:R-:W-:Y:S01]  /*6770*/  FMUL.FTZ R184, R190, R184 ;  /* 0x000000b8beb87220 */ /* 0x004fe20000410000 */
[----:B------:R-:W-:-:S04]  /*6780*/  FMUL.FTZ R185, R185, R188 ;  /* 0x000000bcb9b97220 */ /* 0x000fc80000410000 */
[----:B------:R-:W-:Y:S02]  /*6790*/  FSEL R184, R184, RZ, P2 ;  /* 0x000000ffb8b87208 */ /* 0x000fe40001000000 */
[----:B------:R-:W-:-:S03]  /*67a0*/  FSEL R185, R185, RZ, P1 ;  /* 0x000000ffb9b97208 */ /* 0x000fc60000800000 */
[----:B------:R-:W-:Y:S01]  /*67b0*/  FADD.FTZ R128, R128, R184 ;  /* 0x000000b880807221 */ /* 0x000fe20000010000 */
[----:B------:R-:W-:Y:S01]  /*67c0*/  @P3 LEA R184, P4, R8, UR16, 0x4 ;  /* 0x0000001008b83c11 */ /* 0x000fe2000f8820ff */
[----:B------:R-:W-:-:S03]  /*67d0*/  FADD.FTZ R129, R129, R185 ;  /* 0x000000b981817221 */ /* 0x000fc60000010000 */
[----:B------:R-:W-:-:S05]  /*67e0*/  @P3 LEA.HI.X R185, R8, UR17, RZ, 0x4, P4 ;  /* 0x0000001108b93c11 */ /* 0x000fca000a0f24ff */
[----:B------:R0:W-:Y:S01]  /*67f0*/  @P3 STG.E.128 desc[UR4][R184.64], R180 ;  /* 0x000000b4b8003986 */ /* 0x0001e2000c101d04 */
[----:B------:R-:W-:-:S04]  /*6800*/  LEA R6, P3, R8, UR18, 0x4 ;  /* 0x0000001208067c11 */ /* 0x000fc8000f8620ff */
[----:B------:R-:W-:Y:S01]  /*6810*/  LEA.HI.X R7, R8, UR19, RZ, 0x4, P3 ;  /* 0x0000001308077c11 */ /* 0x000fe200098f24ff */
[----:B------:R-:W-:-:S05]  /*6820*/  FMUL.FTZ R8, R196, R190 ;  /* 0x000000bec4087220 */ /* 0x000fca0000410000 */
[----:B0-----:R-:W-:Y:S01]  /*6830*/  SEL R184, R8, RZ, P2 ;  /* 0x000000ff08b87207 */ /* 0x001fe20001000000 */
[----:B------:R-:W-:-:S05]  /*6840*/  FMUL.FTZ R8, R194, R188 ;  /* 0x000000bcc2087220 */ /* 0x000fca0000410000 */
[----:B------:R-:W-:Y:S01]  /*6850*/  SEL R185, R8, RZ, P1 ;  /* 0x000000ff08b97207 */ /* 0x000fe20000800000 */
[----:B------:R-:W-:Y:S01]  /*6860*/  FMUL.FTZ R8, R19, UR15 ;  /* 0x0000000f13087c20 */ /* 0x000fe20008410000 */
[----:B------:R-:W-:-:S03]  /*6870*/  LOP3.LUT P1, RZ, R18, 0xff0000, RZ, 0xc0, !PT ;  /* 0x00ff000012ff7812 */ /* 0x000fc6000782c0ff */
[-C--:B------:R-:W-:Y:S01]  /*6880*/  FMUL.FTZ R19, R186, R8.reuse ;  /* 0x00000008ba137220 */ /* 0x080fe20000410000 */
[----:B------:R-:W-:-:S04]  /*6890*/  FMUL.FTZ R186, R192, R8 ;  /* 0x00000008c0ba7220 */ /* 0x000fc80000410000 */
[----:B------:R-:W-:Y:S01]  /*68a0*/  FSEL R8, R19, RZ, P1 ;  /* 0x000000ff13087208 */ /* 0x000fe20000800000 */
[----:B------:R-:W-:Y:S01]  /*68b0*/  FMUL.FTZ R19, R189, UR15 ;  /* 0x0000000fbd137c20 */ /* 0x000fe20008410000 */
[----:B------:R-:W-:-:S03]  /*68c0*/  SEL R186, R186, RZ, P1 ;  /* 0x000000ffbaba7207 */ /* 0x000fc60000800000 */
[-C--:B------:R-:W-:Y:S01]  /*68d0*/  FMUL.FTZ R188, R187, R19.reuse ;  /* 0x00000013bbbc7220 */ /* 0x080fe20000410000 */
[----:B------:R-:W-:Y:S01]  /*68e0*/  FMUL.FTZ R19, R191, R19 ;  /* 0x00000013bf137220 */ /* 0x000fe20000410000 */
[----:B------:R-:W-:-:S04]  /*68f0*/  LOP3.LUT P1, RZ, R18, 0xff000000, RZ, 0xc0, !PT ;  /* 0xff00000012ff7812 */ /* 0x000fc8000782c0ff */
[----:B------:R-:W-:-:S05]  /*6900*/  SEL R187, R19, RZ, P1 ;  /* 0x000000ff13bb7207 */ /* 0x000fca0000800000 */
[----:B------:R0:W-:Y:S01]  /*6910*/  STG.E.128 desc[UR4][R6.64], R184 ;  /* 0x000000b806007986 */ /* 0x0001e2000c101d04 */
[----:B------:R-:W-:Y:S01]  /*6920*/  FSEL R19, R188, RZ, P1 ;  /* 0x000000ffbc137208 */ /* 0x000fe20000800000 */
[----:B------:R-:W-:-:S04]  /*6930*/  FADD.FTZ R130, R130, R8 ;  /* 0x0000000882827221 */ /* 0x000fc80000010000 */
[----:B------:R-:W-:-:S07]  /*6940*/  FADD.FTZ R131, R131, R19 ;  /* 0x0000001383837221 */ /* 0x000fce0000010000 */
.L_x_16296:
[----:B------:R-:W-:Y:S05]  /*6950*/  BSYNC B1 ;  /* 0x0000000000017941 */ /* 0x000fea0003800000 */
.L_x_16295:
[----:B0----5:R-:W0:Y:S02]  /*6960*/  LDC.64 R6, c[0x0][0x210] ;  /* 0x00008400ff067b82 */ /* 0x021e240000000a00 */
[----:B0-----:R-:W-:-:S04]  /*6970*/  LEA R4, R6, R4, 0x2 ;  /* 0x0000000406047211 */ /* 0x001fc800078e10ff */
[----:B------:R-:W-:-:S13]  /*6980*/  ISETP.GE.AND P1, PT, R4, R7, PT ;  /* 0x000000070400720c */ /* 0x000fda0003f26270 */
[----:B------:R-:W-:Y:S05]  /*6990*/  @!P1 BRA `(.L_x_16297) ;  /* 0xffffffa400fc9947 */ /* 0x000fea000383ffff */
.L_x_16255:
[----:B------:R-:W-:Y:S05]  /*69a0*/  BSYNC B0 ;  /* 0x0000000000007941 */ /* 0x000fea0003800000 */
.L_x_16254:
[----:B------:R-:W5:Y:S01]  /*69b0*/  LDL.LU R6, [R1+0x58] ;  /* 0x0000580001067983 */ /* 0x000f620000300800 */
[----:B------:R-:W-:-:S03]  /*69c0*/  MOV R2, 0x400 ;  /* 0x0000040000027802 */ /* 0x000fc60000000f00 */
[----:B------:R-:W2:Y:S01]  /*69d0*/  LDL.LU R185, [R1+0x54] ;  /* 0x0000540001b97983 */ /* 0x000ea20000300800 */
        /* <DEDUP_REMOVED lines=127> */
[----:B------:R-:W4:Y:S04]  /*71d0*/  LDS R46, [R0] ;  /* 0x00000000002e7984 */ /* 0x000f280000000800 */
[----:B------:R-:W2:Y:S01]  /*71e0*/  LDS R51, [R0+0x1400] ;  /* 0x0014000000337984 */ /* 0x000ea20000000800 */
[----:B0-----:R-:W0:Y:S03]  /*71f0*/  S2R R88, SR_CTAID.X ;  /* 0x0000000000587919 */ /* 0x001e260000002500 */
[----:B------:R-:W0:Y:S04]  /*7200*/  LDS R48, [R0+0x200] ;  /* 0x0002000000307984 */ /* 0x000e280000000800 */
[----:B------:R-:W0:Y:S01]  /*7210*/  LDS R53, [R0+0x1600] ;  /* 0x0016000000357984 */ /* 0x000e220000000800 */
[----:B-1----:R-:W-:-:S03]  /*7220*/  FADD.FTZ R22, RZ, R22 ;  /* 0x00000016ff167221 */ /* 0x002fc60000010000 */
[----:B------:R-:W1:Y:S04]  /*7230*/  LDS R50, [R0+0x400] ;  /* 0x0004000000327984 */ /* 0x000e680000000800 */
[----:B------:R-:W1:Y:S04]  /*7240*/  LDS R87, [R0+0x2800] ;  /* 0x0028000000577984 */ /* 0x000e680000000800 */
[----:B------:R-:W1:Y:S01]  /*7250*/  LDS R89, [R0+0x2a00] ;  /* 0x002a000000597984 */ /* 0x000e620000000800 */
[----:B-----5:R-:W-:-:S03]  /*7260*/  FADD.FTZ R22, R22, R25 ;  /* 0x0000001916167221 */ /* 0x020fc60000010000 */
[----:B------:R-:W5:Y:S01]  /*7270*/  LDS R55, [R0+0x1800] ;  /* 0x0018000000377984 */ /* 0x000f620000000800 */
[----:B---3--:R-:W-:-:S03]  /*7280*/  FADD.FTZ R22, R22, R43 ;  /* 0x0000002b16167221 */ /* 0x008fc60000010000 */
[----:B------:R-:W3:Y:S01]  /*7290*/  LDS R91, [R0+0x2c00] ;  /* 0x002c0000005b7984 */ /* 0x000ee20000000800 */
[----:B----4-:R-:W-:-:S03]  /*72a0*/  FADD.FTZ R46, RZ, R46 ;  /* 0x0000002eff2e7221 */ /* 0x010fc60000010000 */
[----:B------:R-:W4:Y:S01]  /*72b0*/  LDS R93, [R0+0x3c00] ;  /* 0x003c0000005d7984 */ /* 0x000f220000000800 */
[----:B--2---:R-:W-:-:S03]  /*72c0*/  FADD.FTZ R46, R46, R51 ;  /* 0x000000332e2e7221 */ /* 0x004fc60000010000 */
[----:B------:R2:W2:Y:S04]  /*72d0*/  LDS R43, [R0+0x3e00] ;  /* 0x003e0000002b7984 */ /* 0x0004a80000000800 */
[----:B------:R1:W2:Y:S01]  /*72e0*/  LDS R51, [R0+0x4000] ;  /* 0x0040000000337984 */ /* 0x0002a20000000800 */
        /* <DEDUP_REMOVED lines=32> */
[----:B-----5:R-:W-:Y:S01]  /*74f0*/  FADD.FTZ R50, R50, R55 ;  /* 0x0000003732327221 */ /* 0x020fe20000010000 */
        /* <DEDUP_REMOVED lines=8> */
[----:B---3--:R-:W-:Y:S01]  /*7580*/  FADD.FTZ R50, R50, R91 ;  /* 0x0000005b32327221 */ /* 0x008fe20000010000 */
[----:B----4-:R-:W-:Y:S01]  /*7590*/  FADD.FTZ R93, R46, R93 ;  /* 0x0000005d2e5d7221 */ /* 0x010fe20000010000 */
[C---:B------:R-:W-:Y:S02]  /*75a0*/  ISETP.GE.U32.AND P2, PT, R52.reuse, 0x100, PT ;  /* 0x000001003400780c */ /* 0x040fe40003f46070 */
[----:B------:R-:W-:-:S02]  /*75b0*/  ISETP.GE.U32.AND P3, PT, R52, 0x180, PT ;  /* 0x000001803400780c */ /* 0x000fc40003f66070 */
[C---:B------:R-:W-:Y:S02]  /*75c0*/  ISETP.GE.U32.AND P0, PT, R52.reuse, 0x200, PT ;  /* 0x000002003400780c */ /* 0x040fe40003f06070 */
[----:B------:R-:W-:Y:S01]  /*75d0*/  ISETP.GE.U32.AND P1, PT, R52, 0x280, PT ;  /* 0x000002803400780c */ /* 0x000fe20003f26070 */
[----:B--2---:R-:W-:-:S12]  /*75e0*/  @!P4 BRA `(.L_x_16299) ;  /* 0x00000000003cc947 */ /* 0x004fd80003800000 */
        /* <DEDUP_REMOVED lines=15> */
.L_x_16299:
[----:B------:R-:W-:Y:S05]  /*76e0*/  BSYNC B0 ;  /* 0x0000000000007941 */ /* 0x000fea0003800000 */
.L_x_16298:
        /* <DEDUP_REMOVED lines=18> */
.L_x_16301:
[----:B------:R-:W-:Y:S05]  /*7810*/  BSYNC B0 ;  /* 0x0000000000007941 */ /* 0x000fea0003800000 */
.L_x_16300:
        /* <DEDUP_REMOVED lines=18> */
.L_x_16303:
[----:B------:R-:W-:Y:S05]  /*7940*/  BSYNC B0 ;  /* 0x0000000000007941 */ /* 0x000fea0003800000 */
.L_x_16302:
        /* <DEDUP_REMOVED lines=129> */
.L_x_16305:
[----:B------:R-:W-:Y:S05]  /*8160*/  BSYNC B0 ;  /* 0x0000000000007941 */ /* 0x000fea0003800000 */
.L_x_16304:
        /* <DEDUP_REMOVED lines=18> */
.L_x_16307:
[----:B------:R-:W-:Y:S05]  /*8290*/  BSYNC B0 ;  /* 0x0000000000007941 */ /* 0x000fea0003800000 */
.L_x_16306:
        /* <DEDUP_REMOVED lines=18> */
.L_x_16309:
[----:B------:R-:W-:Y:S05]  /*83c0*/  BSYNC B0 ;  /* 0x0000000000007941 */ /* 0x000fea0003800000 */
.L_x_16308:
        /* <DEDUP_REMOVED lines=18> */
.L_x_16311:
[----:B------:R-:W-:Y:S05]  /*84f0*/  BSYNC B0 ;  /* 0x0000000000007941 */ /* 0x000fea0003800000 */
.L_x_16310:
        /* <DEDUP_REMOVED lines=18> */
.L_x_16313:
[----:B------:R-:W-:Y:S05]  /*8620*/  BSYNC B0 ;  /* 0x0000000000007941 */ /* 0x000fea0003800000 */
.L_x_16312:
        /* <DEDUP_REMOVED lines=18> */
.L_x_16315:
[----:B------:R-:W-:Y:S05]  /*8750*/  BSYNC B0 ;  /* 0x0000000000007941 */ /* 0x000fea0003800000 */
.L_x_16314:
        /* <DEDUP_REMOVED lines=11> */
.L_x_16276:
        /* <DEDUP_REMOVED lines=8> */
.L_x_16317:
[----:B------:R-:W-:Y:S05]  /*8890*/  BSYNC B1 ;  /* 0x0000000000017941 */ /* 0x000fea0003800000 */
.L_x_16316:
        /* <DEDUP_REMOVED lines=9> */
.L_x_16318:
        /* <DEDUP_REMOVED lines=8> */
.L_x_16319:
[----:B------:R-:W-:Y:S02]  /*89b0*/  MOV R187, R19 ;  /* 0x0000001300bb7202 */ /* 0x000fe40000000f00 */
[----:B------:R-:W-:-:S05]  /*89c0*/  MOV R184, R189 ;  /* 0x000000bd00b87202 */ /* 0x000fca0000000f00 */
[----:B------:R-:W-:Y:S01]  /*89d0*/  FADD.FTZ R188, R188, R184 ;  /* 0x000000b8bcbc7221 */ /* 0x000fe20000010000 */
[----:B------:R-:W-:-:S07]  /*89e0*/  MOV R184, 0xffffffff ;  /* 0xffffffff00b87802 */ /* 0x000fce0000000f00 */
[----:B------:R-:W-:Y:S05]  /*89f0*/  WARPSYNC.COLLECTIVE R184, `(.L_x_16320) ;  /* 0x00000000b8087348 */ /* 0x000fea0003c00000 */
[----:B------:R0:W1:Y:S02]  /*8a00*/  SHFL.BFLY P1, R189, R187, R186, R185 ;  /* 0x0c0000babbbd7389 */ /* 0x00006400000200b9 */
[----:B01----:R-:W-:Y:S01]  /*8a10*/  ENDCOLLECTIVE ;  /* 0x000000000000791b */ /* 0x003fe20003800000 */
.L_x_16320:
        /* <DEDUP_REMOVED lines=8> */
.L_x_16321:
[----:B------:R-:W-:Y:S02]  /*8aa0*/  MOV R187, R19 ;  /* 0x0000001300bb7202 */ /* 0x000fe40000000f00 */
[----:B------:R-:W-:-:S05]  /*8ab0*/  MOV R184, R189 ;  /* 0x000000bd00b87202 */ /* 0x000fca0000000f00 */
[----:B------:R-:W-:Y:S01]  /*8ac0*/  FADD.FTZ R188, R188, R184 ;  /* 0x000000b8bcbc7221 */ /* 0x000fe20000010000 */
[----:B------:R-:W-:-:S07]  /*8ad0*/  MOV R184, 0xffffffff ;  /* 0xffffffff00b87802 */ /* 0x000fce0000000f00 */
[----:B------:R-:W-:Y:S05]  /*8ae0*/  WARPSYNC.COLLECTIVE R184, `(.L_x_16322) ;  /* 0x00000000b8087348 */ /* 0x000fea0003c00000 */
[----:B------:R0:W1:Y:S02]  /*8af0*/  SHFL.BFLY P1, R189, R187, R186, R185 ;  /* 0x0c0000babbbd7389 */ /* 0x00006400000200b9 */
[----:B01----:R-:W-:Y:S01]  /*8b00*/  ENDCOLLECTIVE ;  /* 0x000000000000791b */ /* 0x003fe20003800000 */
.L_x_16322:
        /* <DEDUP_REMOVED lines=8> */
.L_x_16323:
[----:B------:R-:W-:Y:S02]  /*8b90*/  MOV R187, R19 ;  /* 0x0000001300bb7202 */ /* 0x000fe40000000f00 */
[----:B------:R-:W-:-:S05]  /*8ba0*/  MOV R184, R189 ;  /* 0x000000bd00b87202 */ /* 0x000fca0000000f00 */
[----:B------:R-:W-:Y:S01]  /*8bb0*/  FADD.FTZ R188, R188, R184 ;  /* 0x000000b8bcbc7221 */ /* 0x000fe20000010000 */
[----:B------:R-:W-:-:S07]  /*8bc0*/  MOV R184, 0xffffffff ;  /* 0xffffffff00b87802 */ /* 0x000fce0000000f00 */
[----:B------:R-:W-:Y:S05]  /*8bd0*/  WARPSYNC.COLLECTIVE R184, `(.L_x_16324) ;  /* 0x00000000b8087348 */ /* 0x000fea0003c00000 */
[----:B------:R0:W1:Y:S02]  /*8be0*/  SHFL.BFLY P1, R189, R187, R186, R185 ;  /* 0x0c0000babbbd7389 */ /* 0x00006400000200b9 */
[----:B01----:R-:W-:Y:S01]  /*8bf0*/  ENDCOLLECTIVE ;  /* 0x000000000000791b */ /* 0x003fe20003800000 */
.L_x_16324:
        /* <DEDUP_REMOVED lines=8> */
.L_x_16325:
[----:B------:R-:W-:Y:S02]  /*8c80*/  MOV R187, R19 ;  /* 0x0000001300bb7202 */ /* 0x000fe40000000f00 */
[----:B------:R-:W-:-:S07]  /*8c90*/  MOV R190, R189 ;  /* 0x000000bd00be7202 */ /* 0x000fce0000000f00 */
[----:B------:R-:W-:Y:S05]  /*8ca0*/  WARPSYNC.COLLECTIVE R184, `(.L_x_16326) ;  /* 0x00000000b8087348 */ /* 0x000fea0003c00000 */
[----:B------:R0:W1:Y:S02]  /*8cb0*/  SHFL.BFLY P1, R189, R187, R186, R185 ;  /* 0x0c0000babbbd7389 */ /* 0x00006400000200b9 */
[----:B01----:R-:W-:Y:S01]  /*8cc0*/  ENDCOLLECTIVE ;  /* 0x000000000000791b */ /* 0x003fe20003800000 */
.L_x_16326:
[----:B------:R-:W-:Y:S01]  /*8cd0*/  MOV R184, R189 ;  /* 0x000000bd00b87202 */ /* 0x000fe20000000f00 */
[----:B------:R-:W-:Y:S06]  /*8ce0*/  BRA `(.L_x_16327) ;  /* 0xffffffa800887947 */ /* 0x000fec000383ffff */
.L_x_16328:
        /* <DEDUP_REMOVED lines=9> */
.L_x_17056:


//--------------------- .text._ZN10layer_norm13ln_bwd_kernelINS_13Kernel_traitsIfffffjLj1280ELj1ELj4ELj1ELj16ENS_18Kernel_traits_baseILj1280EfffffjLj128EEEEELb1ELb1ELb0ELb1EEEvNS_9BwdParamsE --------------------------
	.section	.text._ZN10layer_norm13ln_bwd_kernelINS_13Kernel_traitsIfffffjLj1280ELj1ELj4ELj1ELj16ENS_18Kernel_traits_baseILj1280EfffffjLj128EEEEELb1ELb1ELb0ELb1EEEvNS_9BwdParamsE,"ax",@progbits
	.align	128
        .global         _ZN10layer_norm13ln_bwd_kernelINS_13Kernel_traitsIfffffjLj1280ELj1ELj4ELj1ELj16ENS_18Kernel_traits_baseILj1280EfffffjLj128EEEEELb1ELb1ELb0ELb1EEEvNS_9BwdParamsE
        .type           _ZN10layer_norm13ln_bwd_kernelINS_13Kernel_traitsIfffffjLj1280ELj1ELj4ELj1ELj16ENS_18Kernel_traits_baseILj1280EfffffjLj128EEEEELb1ELb1ELb0ELb1EEEvNS_9BwdParamsE,@function
        .size           _ZN10layer_norm13ln_bwd_kernelINS_13Kernel_traitsIfffffjLj1280ELj1ELj4ELj1ELj16ENS_18Kernel_traits_baseILj1280EfffffjLj128EEEEELb1ELb1ELb0ELb1EEEvNS_9BwdParamsE,(.L_x_17057 - _ZN10layer_norm13ln_bwd_kernelINS_13Kernel_traitsIfffffjLj1280ELj1ELj4ELj1ELj16ENS_18Kernel_traits_baseILj1280EfffffjLj128EEEEELb1ELb1ELb0ELb1EEEvNS_9BwdParamsE)
        .other          _ZN10layer_norm13ln_bwd_kernelINS_13Kernel_traitsIfffffjLj1280ELj1ELj4ELj1ELj16ENS_18Kernel_traits_baseILj1280EfffffjLj128EEEEELb1ELb1ELb0ELb1EEEvNS_9BwdParamsE,@"STO_CUDA_ENTRY STV_DEFAULT"
_ZN10layer_norm13ln_bwd_kernelINS_13Kernel_traitsIfffffjLj1280ELj1ELj4ELj1ELj16ENS_18Kernel_traits_baseILj1280EfffffjLj128EEEEELb1ELb1ELb0ELb1EEEvNS_9BwdParamsE:
.text._ZN10layer_norm13ln_bwd_kernelINS_13Kernel_traitsIfffffjLj1280ELj1ELj4ELj1ELj16ENS_18Kernel_traits_baseILj1280EfffffjLj128EEEEELb1ELb1ELb0ELb1EEEvNS_9BwdParamsE:
        /* <DEDUP_REMOVED lines=80> */
.L_x_16330:
        /* <DEDUP_REMOVED lines=10> */
[----:B------:R-:W2:Y:S04]  /*05a0*/  LDG.E.128 R20, desc[UR4][R2.64] ;  /* 0x0000000402147981 */ /* 0x000ea8000c1e1d00 */
[----:B------:R-:W3:Y:S04]  /*05b0*/  LDG.E.128 R16, desc[UR4][R2.64+0x200] ;  /* 0x0002000402107981 */ /* 0x000ee8000c1e1d00 */
[----:B------:R-:W4:Y:S04]  /*05c0*/  LDG.E.128 R12, desc[UR4][R2.64+0x400] ;  /* 0x00040004020c7981 */ /* 0x000f28000c1e1d00 */
[----:B------:R-:W4:Y:S04]  /*05d0*/  LDG.E.128 R8, desc[UR4][R2.64+0x600] ;  /* 0x0006000402087981 */ /* 0x000f28000c1e1d00 */
        /* <DEDUP_REMOVED lines=21> */
[----:B------:R-:W-:Y:S01]  /*0730*/  CS2R R226, SRZ ;  /* 0x0000000000e27805 */ /* 0x000fe2000001ff00 */
[----:B------:R0:W-:Y:S04]  /*0740*/  STL [R1+0x208], RZ ;  /* 0x000208ff01007387 */ /* 0x0001e80000100800 */
[----:B------:R0:W-:Y:S04]  /*0750*/  STL [R1+0x204], RZ ;  /* 0x000204ff01007387 */ /* 0x0001e80000100800 */
[----:B--2---:R0:W-:Y:S04]  /*0760*/  STL.64 [R1+0x30], R20 ;  /* 0x0000301401007387 */ /* 0x0041e80000100a00 */
[----:B------:R0:W-:Y:S04]  /*0770*/  STL.64 [R1+0x38], R22 ;  /* 0x0000381601007387 */ /* 0x0001e80000100a00 */
[----:B---3--:R0:W-:Y:S04]  /*0780*/  STL.64 [R1+0x20], R16 ;  /* 0x0000201001007387 */ /* 0x0081e80000100a00 */
[----:B------:R0:W-:Y:S04]  /*0790*/  STL.64 [R1+0x28], R18 ;  /* 0x0000281201007387 */ /* 0x0001e80000100a00 */
[----:B------:R0:W-:Y:S04]  /*07a0*/  STL [R1+0x200], RZ ;  /* 0x000200ff01007387 */ /* 0x0001e80000100800 */
[----:B----4-:R0:W-:Y:S04]  /*07b0*/  STL.64 [R1+0x10], R12 ;  /* 0x0000100c01007387 */ /* 0x0101e80000100a00 */
[----:B------:R0:W-:Y:S04]  /*07c0*/  STL.64 [R1+0x18], R14 ;  /* 0x0000180e01007387 */ /* 0x0001e80000100a00 */
[----:B------:R0:W-:Y:S04]  /*07d0*/  STL.64 [R1], R8 ;  /* 0x0000000801007387 */ /* 0x0001e80000100a00 */
[----:B------:R0:W-:Y:S04]  /*07e0*/  STL.64 [R1+0x8], R10 ;  /* 0x0000080a01007387 */ /* 0x0001e80000100a00 */
        /* <DEDUP_REMOVED lines=112> */
.L_x_16334:
[----:B---3--:R-:W1:Y:S01]  /*0ef0*/  S2R R174, SR_TID.X ;  /* 0x0000000000ae7919 */ /* 0x008e620000002100 */
[C---:B------:R-:W-:Y:S01]  /*0f00*/  IMAD R0, R4.reuse, UR10, RZ ;  /* 0x0000000a04007c24 */ /* 0x040fe2000f8e02ff */
[----:B------:R-:W2:Y:S01]  /*0f10*/  LDC.64 R192, c[0x0][0x250] ;  /* 0x00009400ffc07b82 */ /* 0x000ea20000000a00 */
[----:B------:R-:W3:Y:S03]  /*0f20*/  LDL.LU R207, [R1+0xe8] ;  /* 0x0000e80001cf7983 */ /* 0x000ee60000300800 */
[----:B0-----:R-:W-:Y:S01]  /*0f30*/  SHF.R.S32.HI R3, RZ, 0x1f, R0 ;  /* 0x0000001fff037819 */ /* 0x001fe20000011400 */
[----:B------:R-:W4:Y:S03]  /*0f40*/  LDL.LU R206, [R1+0x58] ;  /* 0x0000580001ce7983 */ /* 0x000f260000300800 */
[----:B------:R-:W-:Y:S01]  /*0f50*/  LEA.HI R3, R3, R0, RZ, 0x2 ;  /* 0x0000000003037211 */ /* 0x000fe200078f10ff */
[----:B------:R-:W0:Y:S01]  /*0f60*/  LDC.64 R142, c[0x0][0x258] ;  /* 0x00009600ff8e7b82 */ /* 0x000e220000000a00 */
[----:B------:R-:W4:Y:S04]  /*0f70*/  LDL R225, [R1+0x30] ;  /* 0x0000300001e17983 */ /* 0x000f280000100800 */
[----:B------:R-:W4:Y:S03]  /*0f80*/  LDL.LU R224, [R1+0xe4] ;  /* 0x0000e40001e07983 */ /* 0x000f260000300800 */
[----:B------:R-:W0:Y:S01]  /*0f90*/  LDC.64 R188, c[0x0][0x2b8] ;  /* 0x0000ae00ffbc7b82 */ /* 0x000e220000000a00 */
[----:B------:R-:W4:Y:S04]  /*0fa0*/  LDL.LU R223, [R1+0x54] ;  /* 0x0000540001df7983 */ /* 0x000f280000300800 */
[----:B------:R-:W4:Y:S01]  /*0fb0*/  LDL R222, [R1+0x34] ;  /* 0x0000340001de7983 */ /* 0x000f220000100800 */
[----:B--2---:R-:W-:-:S02]  /*0fc0*/  IMAD.WIDE R192, R4, 0x4, R192 ;  /* 0x0000000404c07825 */ /* 0x004fc400078e02c0 */
[----:B------:R-:W2:Y:S01]  /*0fd0*/  LDC.64 R186, c[0x0][0x2c8] ;  /* 0x0000b200ffba7b82 */ /* 0x000ea20000000a00 */
[----:B------:R-:W4:Y:S01]  /*0fe0*/  LDL.LU R205, [R1+0xf0] ;  /* 0x0000f00001cd7983 */ /* 0x000f220000300800 */
[----:B-1----:R-:W-:-:S03]  /*0ff0*/  LOP3.LUT R174, R174, 0x1f, RZ, 0xc0, !PT ;  /* 0x0000001faeae7812 */ /* 0x002fc600078ec0ff */
[----:B------:R-:W3:Y:S03]  /*1000*/  LDG.E R192, desc[UR4][R192.64] ;  /* 0x00000004c0c07981 */ /* 0x000ee6000c1e1900 */
[----:B------:R-:W1:Y:S01]  /*1010*/  @P0 LDC.64 R158, c[0x0][0x270] ;  /* 0x00009c00ff9e0b82 */ /* 0x000e620000000a00 */
[----:B------:R-:W-:Y:S01]  /*1020*/  LEA.HI.SX32 R174, R3, R174, 0x1e ;  /* 0x000000ae03ae7211 */ /* 0x000fe200078ff2ff */
[----:B0-----:R-:W-:Y:S01]  /*1030*/  IMAD.WIDE R142, R4, 0x4, R142 ;  /* 0x00000004048e7825 */ /* 0x001fe200078e028e */
[----:B------:R-:W4:Y:S02]  /*1040*/  LDL.LU R221, [R1+0x60] ;  /* 0x0000600001dd7983 */ /* 0x000f240000300800 */
[C---:B------:R-:W-:Y:S02]  /*1050*/  SHF.L.U32 R185, R174.reuse, 0x4, RZ ;  /* 0x00000004aeb97819 */ /* 0x040fe400000006ff */
[C---:B------:R-:W-:Y:S01]  /*1060*/  IADD3 R179, R174.reuse, 0x20, RZ ;  /* 0x00000020aeb37810 */ /* 0x040fe20007ffe0ff */
[C---:B------:R-:W-:Y:S01]  /*1070*/  IMAD.WIDE.U32 R140, R174.reuse, 0x10, R188 ;  /* 0x00000010ae8c7825 */ /* 0x040fe200078e00bc */
[----:B------:R-:W-:Y:S01]  /*1080*/  IADD3 R25, R174, 0x40, RZ ;  /* 0x00000040ae197810 */ /* 0x000fe20007ffe0ff */
[----:B------:R-:W4:Y:S01]  /*1090*/  LDG.E R11, desc[UR4][R142.64] ;  /* 0x000000048e0b7981 */ /* 0x000f22000c1e1900 */
[----:B------:R-:W-:Y:S01]  /*10a0*/  SHF.R.U32.HI R184, RZ, 0x1c, R174 ;  /* 0x0000001cffb87819 */ /* 0x000fe200000116ae */
[----:B------:R-:W0:Y:S01]  /*10b0*/  LDC.U8 R194, c[0x0][0x2a0] ;  /* 0x0000a800ffc27b82 */ /* 0x000e220000000000 */
[----:B------:R-:W-:Y:S01]  /*10c0*/  IADD3 R100, P1, R185, UR12, RZ ;  /* 0x0000000cb9647c10 */ /* 0x000fe2000ff3e0ff */
[----:B------:R-:W4:Y:S01]  /*10d0*/  LDL R220, [R1+0x38] ;  /* 0x0000380001dc7983 */ /* 0x000f220000100800 */
[----:B------:R-:W-:-:S02]  /*10e0*/  SHF.L.U32 R182, R179, 0x4, RZ ;  /* 0x00000004b3b67819 */ /* 0x000fc400000006ff */
[----:B------:R-:W-:Y:S01]  /*10f0*/  IADD3 R22, R174, 0x60, RZ ;  /* 0x00000060ae167810 */ /* 0x000fe20007ffe0ff */
[----:B------:R-:W4:Y:S01]  /*1100*/  LDL.LU R211, [R1+0xec] ;  /* 0x0000ec0001d37983 */ /* 0x000f220000300800 */
[----:B------:R-:W-:Y:S02]  /*1110*/  SHF.L.U32 R27, R25, 0x4, RZ ;  /* 0x00000004191b7819 */ /* 0x000fe400000006ff */
[----:B------:R-:W-:Y:S01]  /*1120*/  IADD3.X R101, R184, UR13, RZ, P1, !PT ;  /* 0x0000000db8657c10 */ /* 0x000fe20008ffe4ff */
[----:B------:R-:W4:Y:S01]  /*1130*/  LDG.E.128 R140, desc[UR4][R140.64] ;  /* 0x000000048c8c7981 */ /* 0x000f22000c1e1d00 */
[----:B------:R-:W-:Y:S02]  /*1140*/  IADD3 R19, R174, 0x80, RZ ;  /* 0x00000080ae137810 */ /* 0x000fe40007ffe0ff */
[----:B------:R-:W-:Y:S01]  /*1150*/  SHF.R.U32.HI R181, RZ, 0x1c, R179 ;  /* 0x0000001cffb57819 */ /* 0x000fe200000116b3 */
[----:B------:R-:W4:Y:S01]  /*1160*/  LDL.LU R210, [R1+0x5c] ;  /* 0x00005c0001d27983 */ /* 0x000f220000300800 */
[----:B------:R-:W-:-:S02]  /*1170*/  IADD3 R104, P1, R182, UR12, RZ ;  /* 0x0000000cb6687c10 */ /* 0x000fc4000ff3e0ff */
[----:B------:R-:W-:Y:S01]  /*1180*/  SHF.L.U32 R24, R22, 0x4, RZ ;  /* 0x0000000416187819 */ /* 0x000fe200000006ff */
[----:B------:R-:W4:Y:S01]  /*1190*/  LDG.E.128 R100, desc[UR4][R100.64] ;  /* 0x0000000464647981 */ /* 0x000f22000c1e1d00 */
[C---:B------:R-:W-:Y:S02]  /*11a0*/  IADD3 R21, R174.reuse, 0xa0, RZ ;  /* 0x000000a0ae157810 */ /* 0x040fe40007ffe0ff */
[----:B------:R-:W-:Y:S02]  /*11b0*/  SHF.R.U32.HI R26, RZ, 0x1c, R25 ;  /* 0x0000001cff1a7819 */ /* 0x000fe40000011619 */
[C---:B------:R-:W-:Y:S02]  /*11c0*/  IADD3 R15, R174.reuse, 0xc0, RZ ;  /* 0x000000c0ae0f7810 */ /* 0x040fe40007ffe0ff */
[C---:B------:R-:W-:Y:S02]  /*11d0*/  IADD3 R17, R174.reuse, 0xe0, RZ ;  /* 0x000000e0ae117810 */ /* 0x040fe40007ffe0ff */
[----:B------:R-:W-:-:S02]  /*11e0*/  IADD3 R2, R174, 0x100, RZ ;  /* 0x00000100ae027810 */ /* 0x000fc40007ffe0ff */
[----:B------:R-:W-:Y:S02]  /*11f0*/  IADD3 R13, R174, 0x120, RZ ;  /* 0x00000120ae0d7810 */ /* 0x000fe40007ffe0ff */
[----:B------:R-:W-:Y:S01]  /*1200*/  SHF.R.S32.HI R0, RZ, 0x1f, R4 ;  /* 0x0000001fff007819 */ /* 0x000fe20000011404 */
[--C-:B------:R-:W-:Y:S01]  /*1210*/  IMAD.WIDE.U32 R144, R179, 0x10, R188.reuse ;  /* 0x00000010b3907825 */ /* 0x100fe200078e00bc */
[----:B------:R-:W-:Y:S01]  /*1220*/  IADD3 R108, P2, R27, UR12, RZ ;  /* 0x0000000c1b6c7c10 */ /* 0x000fe2000ff5e0ff */
[----:B------:R-:W4:Y:S01]  /*1230*/  LDL R209, [R1+0x3c] ;  /* 0x00003c0001d17983 */ /* 0x000f220000100800 */
[----:B------:R-:W-:Y:S02]  /*1240*/  SHF.L.U32 R10, R19, 0x4, RZ ;  /* 0x00000004130a7819 */ /* 0x000fe400000006ff */
[----:B------:R-:W-:Y:S01]  /*1250*/  IADD3.X R105, R181, UR13, RZ, P1, !PT ;  /* 0x0000000db5697c10 */ /* 0x000fe20008ffe4ff */
[----:B------:R-:W-:Y:S01]  /*1260*/  IMAD.WIDE.U32 R148, R25, 0x10, R188 ;  /* 0x0000001019947825 */ /* 0x000fe200078e00bc */
[----:B------:R-:W-:Y:S01]  /*1270*/  SHF.R.U32.HI R23, RZ, 0x1c, R22 ;  /* 0x0000001cff177819 */ /* 0x000fe20000011616 */
[----:B------:R-:W4:Y:S01]  /*1280*/  LDL.LU R208, [R1+0xf8] ;  /* 0x0000f80001d07983 */ /* 0x000f220000300800 */
[----:B------:R-:W-:-:S02]  /*1290*/  IADD3 R112, P1, R24, UR12, RZ ;  /* 0x0000000c18707c10 */ /* 0x000fc4000ff3e0ff */
[----:B------:R-:W-:Y:S01]  /*12a0*/  SHF.L.U32 R9, R21, 0x4, RZ ;  /* 0x0000000415097819 */ /* 0x000fe200000006ff */
[----:B------:R-:W4:Y:S01]  /*12b0*/  LDG.E.128 R104, desc[UR4][R104.64] ;  /* 0x0000000468687981 */ /* 0x000f22000c1e1d00 */
[----:B------:R-:W-:Y:S02]  /*12c0*/  IADD3.X R109, R26, UR13, RZ, P2, !PT ;  /* 0x0000000d1a6d7c10 */ /* 0x000fe400097fe4ff */
[----:B------:R-:W-:Y:S01]  /*12d0*/  SHF.R.U32.HI R20, RZ, 0x1c, R19 ;  /* 0x0000001cff147819 */ /* 0x000fe20000011613 */
[----:B------:R-:W-:Y:S01]  /*12e0*/  IMAD.WIDE.U32 R152, R22, 0x10, R188 ;  /* 0x0000001016987825 */ /* 0x000fe200078e00bc */
[----:B------:R-:W-:Y:S01]  /*12f0*/  IADD3 R116, P2, R10, UR12, RZ ;  /* 0x0000000c0a747c10 */ /* 0x000fe2000ff5e0ff */
[----:B------:R-:W4:Y:S01]  /*1300*/  LDG.E.128 R144, desc[UR4][R144.64] ;  /* 0x0000000490907981 */ /* 0x000f22000c1e1d00 */
[----:B------:R-:W-:Y:S02]  /*1310*/  SHF.L.U32 R8, R15, 0x4, RZ ;  /* 0x000000040f087819 */ /* 0x000fe400000006ff */
[----:B------:R-:W-:Y:S01]  /*1320*/  IADD3.X R113, R23, UR13, RZ, P1, !PT ;  /* 0x0000000d17717c10 */ /* 0x000fe20008ffe4ff */
[----:B------:R-:W4:Y:S01]  /*1330*/  LDG.E.128 R108, desc[UR4][R108.64] ;  /* 0x000000046c6c7981 */ /* 0x000f22000c1e1d00 */
[----:B------:R-:W-:-:S02]  /*1340*/  SHF.R.U32.HI R18, RZ, 0x1c, R21 ;  /* 0x0000001cff127819 */ /* 0x000fc40000011615 */
[----:B------:R-:W-:Y:S01]  /*1350*/  IADD3 R120, P1, R9, UR12, RZ ;  /* 0x0000000c09787c10 */ /* 0x000fe2000ff3e0ff */
[----:B------:R-:W4:Y:S01]  /*1360*/  LDG.E.128 R148, desc[UR4][R148.64] ;  /* 0x0000000494947981 */ /* 0x000f22000c1e1d00 */
[----:B------:R-:W-:Y:S02]  /*1370*/  SHF.L.U32 R7, R17, 0x4, RZ ;  /* 0x0000000411077819 */ /* 0x000fe400000006ff */
[----:B------:R-:W-:Y:S01]  /*1380*/  IADD3.X R117, R20, UR13, RZ, P2, !PT ;  /* 0x0000000d14757c10 */ /* 0x000fe200097fe4ff */
[----:B------:R-:W4:Y:S01]  /*1390*/  LDG.E.128 R112, desc[UR4][R112.64] ;  /* 0x0000000470707981 */ /* 0x000f22000c1e1d00 */
[----:B------:R-:W-:Y:S02]  /*13a0*/  SHF.R.U32.HI R16, RZ, 0x1c, R15 ;  /* 0x0000001cff107819 */ /* 0x000fe4000001160f */
[----:B------:R-:W-:Y:S01]  /*13b0*/  IADD3 R124, P2, R8, UR12, RZ ;  /* 0x0000000c087c7c10 */ /* 0x000fe2000ff5e0ff */
[----:B------:R-:W4:Y:S01]  /*13c0*/  LDG.E.128 R152, desc[UR4][R152.64] ;  /* 0x0000000498987981 */ /* 0x000f22000c1e1d00 */
[----:B------:R-:W-:-:S02]  /*13d0*/  SHF.L.U32 R6, R2, 0x4, RZ ;  /* 0x0000000402067819 */ /* 0x000fc400000006ff */
[----:B------:R-:W-:Y:S01]  /*13e0*/  IADD3.X R121, R18, UR13, RZ, P1, !PT ;  /* 0x0000000d12797c10 */ /* 0x000fe20008ffe4ff */
[----:B------:R-:W4:Y:S01]  /*13f0*/  LDG.E.128 R116, desc[UR4][R116.64] ;  /* 0x0000000474747981 */ /* 0x000f22000c1e1d00 */
[----:B------:R-:W-:Y:S02]  /*1400*/  SHF.R.U32.HI R14, RZ, 0x1c, R17 ;  /* 0x0000001cff0e7819 */ /* 0x000fe40000011611 */
[----:B------:R-:W-:Y:S02]  /*1410*/  IADD3 R128, P1, R7, UR12, RZ ;  /* 0x0000000c07807c10 */ /* 0x000fe4000ff3e0ff */
[----:B------:R-:W-:Y:S01]  /*1420*/  SHF.L.U32 R3, R13, 0x4, RZ ;  /* 0x000000040d037819 */ /* 0x000fe200000006ff */
[----:B------:R-:W4:Y:S01]  /*1430*/  LDG.E.128 R120, desc[UR4][R120.64] ;  /* 0x0000000478787981 */ /* 0x000f22000c1e1d00 */
[----:B------:R-:W-:Y:S02]  /*1440*/  IADD3.X R125, R16, UR13, RZ, P2, !PT ;  /* 0x0000000d107d7c10 */ /* 0x000fe400097fe4ff */
[----:B------:R-:W-:-:S02]  /*1450*/  SHF.R.U32.HI R12, RZ, 0x1c, R2 ;  /* 0x0000001cff0c7819 */ /* 0x000fc40000011602 */
[----:B------:R-:W-:Y:S02]  /*1460*/  IADD3 R132, P2, R6, UR12, RZ ;  /* 0x0000000c06847c10 */ /* 0x000fe4000ff5e0ff */
[----:B------:R-:W-:Y:S01]  /*1470*/  IADD3.X R129, R14, UR13, RZ, P1, !PT ;  /* 0x0000000d0e817c10 */ /* 0x000fe20008ffe4ff */
[----:B------:R-:W4:Y:S01]  /*1480*/  LDG.E.128 R124, desc[UR4][R124.64] ;  /* 0x000000047c7c7981 */ /* 0x000f22000c1e1d00 */
[----:B------:R-:W-:Y:S02]  /*1490*/  SHF.R.U32.HI R5, RZ, 0x1c, R13 ;  /* 0x0000001cff057819 */ /* 0x000fe4000001160d */
[----:B------:R-:W-:Y:S02]  /*14a0*/  IADD3 R136, P1, R3, UR12, RZ ;  /* 0x0000000c03887c10 */ /* 0x000fe4000ff3e0ff */
[----:B------:R-:W-:Y:S01]  /*14b0*/  IADD3.X R133, R12, UR13, RZ, P2, !PT ;  /* 0x0000000d0c857c10 */ /* 0x000fe200097fe4ff */
[----:B------:R-:W4:Y:S01]  /*14c0*/  LDG.E.128 R128, desc[UR4][R128.64] ;  /* 0x0000000480807981 */ /* 0x000f22000c1e1d00 */
[----:B------:R-:W-:-:S04]  /*14d0*/  IADD3.X R137, R5, UR13, RZ, P1, !PT ;  /* 0x0000000d05897c10 */ /* 0x000fc80008ffe4ff */
[----:B------:R-:W4:Y:S04]  /*14e0*/  LDG.E.128 R132, desc[UR4][R132.64] ;  /* 0x0000000484847981 */ /* 0x000f28000c1e1d00 */
[----:B------:R-:W4:Y:S01]  /*14f0*/  LDG.E.128 R136, desc[UR4][R136.64] ;  /* 0x0000000488887981 */ /* 0x000f22000c1e1d00 */
[----:B--2---:R-:W-:-:S04]  /*1500*/  ISETP.NE.U32.AND P1, PT, R186, RZ, PT ;  /* 0x000000ffba00720c */ /* 0x004fc80003f25070 */
[----:B------:R-:W-:Y:S02]  /*1510*/  ISETP.NE.AND.EX P1, PT, R187, RZ, PT, P1 ;  /* 0x000000ffbb00720c */ /* 0x000fe40003f25310 */
[----:B-1----:R-:W-:-:S04]  /*1520*/  @P0 LEA R158, P2, R4, R158, 0x2 ;  /* 0x0000009e049e0211 */ /* 0x002fc800078410ff */
[----:B------:R-:W-:-:S07]  /*1530*/  @P0 LEA.HI.X R159, R4, R159, R0, 0x2, P2 ;  /* 0x0000009f049f0211 */ /* 0x000fce00010f1400 */
[----:B------:R-:W-:-:S04]  /*1540*/  @P1 LEA R160, P2, R174, R186, 0x4 ;  /* 0x000000baaea01211 */ /* 0x000fc800078420ff */
[----:B------:R-:W-:Y:S02]  /*1550*/  @P1 LEA.HI.X R161, R174, R187, RZ, 0x4, P2 ;  /* 0x000000bbaea11211 */ /* 0x000fe400010f24ff */
[----:B------:R-:W-:-:S03]  /*1560*/  @P1 LEA R162, P2, R25, R186, 0x4 ;  /* 0x000000ba19a21211 */ /* 0x000fc600078420ff */
[----:B-----5:R1:W5:Y:S01]  /*1570*/  @P1 LDG.E.128 R64, desc[UR4][R160.64] ;  /* 0x00000004a0401981 */ /* 0x020362000c1e1d00 */
[----:B------:R-:W-:Y:S02]  /*1580*/  @P1 LEA.HI.X R163, R25, R187, RZ, 0x4, P2 ;  /* 0x000000bb19a31211 */ /* 0x000fe400010f24ff */
[----:B------:R-:W-:-:S03]  /*1590*/  @P1 LEA R156, P3, R179, R186, 0x4 ;  /* 0x000000bab39c1211 */ /* 0x000fc600078620ff */
[----:B------:R-:W5:Y:S01]  /*15a0*/  @P1 LDG.E.128 R56, desc[UR4][R162.64] ;  /* 0x00000004a2381981 */ /* 0x000f62000c1e1d00 */
        /* <DEDUP_REMOVED lines=27> */
[----:B------:R-:W-:Y:S02]  /*1760*/  MOV R0, 0x3f800000 ;  /* 0x3f80000000007802 */ /* 0x000fe40000000f00 */
[----:B------:R-:W-:Y:S01]  /*1770*/  LEA.HI.X R179, R179, UR15, RZ, 0x2, P1 ;  /* 0x0000000fb3b37c11 */ /* 0x000fe200088f14ff */
[----:B------:R-:W-:-:S03]  /*1780*/  IMAD.WIDE.U32 R162, R21, 0x10, R188 ;  /* 0x0000001015a27825 */ /* 0x000fc600078e00bc */
[----:B------:R2:W5:Y:S01]  /*1790*/  @P0 LDG.E R0, desc[UR4][R158.64] ;  /* 0x000000049e000981 */ /* 0x000562000c1e1900 */
[----:B-1----:R-:W-:-:S03]  /*17a0*/  LEA R176, P2, R25, UR14, 0x2 ;  /* 0x0000000e19b07c11 */ /* 0x002fc6000f8410ff */
[----:B------:R1:W5:Y:S01]  /*17b0*/  LDG.E R180, desc[UR4][R178.64] ;  /* 0x00000004b2b47981 */ /* 0x000362000c1e1900 */
[----:B------:R-:W-:Y:S01]  /*17c0*/  LEA.HI.X R177, R25, UR15, RZ, 0x2, P2 ;  /* 0x0000000f19b17c11 */ /* 0x000fe200090f14ff */
[--C-:B------:R-:W-:Y:S02]  /*17d0*/  IMAD.WIDE.U32 R164, R15, 0x10, R188.reuse ;  /* 0x000000100fa47825 */ /* 0x100fe400078e00bc */
[----:B------:R-:W4:Y:S02]  /*17e0*/  LDG.E.128 R160, desc[UR4][R162.64] ;  /* 0x00000004a2a07981 */ /* 0x000f24000c1e1d00 */
[--C-:B--2---:R-:W-:Y:S02]  /*17f0*/  IMAD.WIDE.U32 R158, R19, 0x10, R188.reuse ;  /* 0x00000010139e7825 */ /* 0x104fe400078e00bc */
[----:B------:R2:W5:Y:S01]  /*1800*/  LDG.E R25, desc[UR4][R176.64] ;  /* 0x00000004b0197981 */ /* 0x000562000c1e1900 */
[----:B-1----:R-:W-:Y:S01]  /*1810*/  LEA R178, P1, R22, UR14, 0x2 ;  /* 0x0000000e16b27c11 */ /* 0x002fe2000f8210ff */
[----:B------:R-:W-:-:S02]  /*1820*/  IMAD.WIDE.U32 R168, R17, 0x10, R188 ;  /* 0x0000001011a87825 */ /* 0x000fc400078e00bc */
[----:B------:R-:W4:Y:S02]  /*1830*/  LDG.E.128 R164, desc[UR4][R164.64] ;  /* 0x00000004a4a47981 */ /* 0x000f24000c1e1d00 */
[--C-:B------:R-:W-:Y:S02]  /*1840*/  IMAD.WIDE.U32 R172, R2, 0x10, R188.reuse ;  /* 0x0000001002ac7825 */ /* 0x100fe400078e00bc */
[----:B------:R-:W4:Y:S02]  /*1850*/  LDG.E.128 R156, desc[UR4][R158.64] ;  /* 0x000000049e9c7981 */ /* 0x000f24000c1e1d00 */
[----:B--2---:R-:W-:Y:S01]  /*1860*/  IMAD.WIDE.U32 R176, R13, 0x10, R188 ;  /* 0x000000100db07825 */ /* 0x004fe200078e00bc */
[----:B------:R-:W-:Y:S01]  /*1870*/  LEA R188, P2, R21, UR14, 0x2 ;  /* 0x0000000e15bc7c11 */ /* 0x000fe2000f8410ff */
[----:B------:R-:W2:Y:S01]  /*1880*/  LDG.E.128 R168, desc[UR4][R168.64] ;  /* 0x00000004a8a87981 */ /* 0x000ea2000c1e1d00 */
[----:B------:R-:W-:Y:S02]  /*1890*/  LEA.HI.X R179, R22, UR15, RZ, 0x2, P1 ;  /* 0x0000000f16b37c11 */ /* 0x000fe400088f14ff */
[----:B------:R-:W-:Y:S01]  /*18a0*/  LEA R190, P1, R19, UR14, 0x2 ;  /* 0x0000000e13be7c11 */ /* 0x000fe2000f8210ff */
[----:B------:R-:W2:Y:S01]  /*18b0*/  LDG.E.128 R172, desc[UR4][R172.64] ;  /* 0x00000004acac7981 */ /* 0x000ea2000c1e1d00 */
[----:B------:R-:W-:-:S02]  /*18c0*/  LEA.HI.X R189, R21, UR15, RZ, 0x2, P2 ;  /* 0x0000000f15bd7c11 */ /* 0x000fc400090f14ff */
[----:B------:R-:W-:Y:S01]  /*18d0*/  LEA.HI.X R191, R19, UR15, RZ, 0x2, P1 ;  /* 0x0000000f13bf7c11 */ /* 0x000fe200088f14ff */
[----:B------:R-:W5:Y:S04]  /*18e0*/  LDG.E R22, desc[UR4][R178.64] ;  /* 0x00000004b2167981 */ /* 0x000f68000c1e1900 */
[----:B------:R1:W5:Y:S04]  /*18f0*/  LDG.E R19, desc[UR4][R188.64] ;  /* 0x00000004bc137981 */ /* 0x000368000c1e1900 */
[----:B------:R0:W5:Y:S04]  /*1900*/  LDG.E R21, desc[UR4][R190.64] ;  /* 0x00000004be157981 */ /* 0x000168000c1e1900 */
[----:B------:R-:W2:Y:S01]  /*1910*/  LDG.E.128 R176, desc[UR4][R176.64] ;  /* 0x00000004b0b07981 */ /* 0x000ea2000c1e1d00 */
[----:B-1----:R-:W-:-:S02]  /*1920*/  LEA R188, P2, R17, UR14, 0x2 ;  /* 0x0000000e11bc7c11 */ /* 0x002fc4000f8410ff */
[----:B0-----:R-:W-:Y:S02]  /*1930*/  LEA R190, P1, R15, UR14, 0x2 ;  /* 0x0000000e0fbe7c11 */ /* 0x001fe4000f8210ff */
[----:B------:R-:W-:Y:S02]  /*1940*/  LEA.HI.X R189, R17, UR15, RZ, 0x2, P2 ;  /* 0x0000000f11bd7c11 */ /* 0x000fe400090f14ff */
[----:B------:R-:W-:-:S03]  /*1950*/  LEA.HI.X R191, R15, UR15, RZ, 0x2, P1 ;  /* 0x0000000f0fbf7c11 */ /* 0x000fc600088f14ff */
[----:B------:R0:W5:Y:S04]  /*1960*/  LDG.E R15, desc[UR4][R188.64] ;  /* 0x00000004bc0f7981 */ /* 0x000168000c1e1900 */
[----:B------:R1:W5:Y:S01]  /*1970*/  LDG.E R17, desc[UR4][R190.64] ;  /* 0x00000004be117981 */ /* 0x000362000c1e1900 */
[----:B0-----:R-:W-:-:S04]  /*1980*/  LEA R188, P2, R13, UR14, 0x2 ;  /* 0x0000000e0dbc7c11 */ /* 0x001fc8000f8410ff */
[----:B------:R-:W-:Y:S02]  /*1990*/  LEA.HI.X R189, R13, UR15, RZ, 0x2, P2 ;  /* 0x0000000f0dbd7c11 */ /* 0x000fe400090f14ff */
[----:B------:R-:W-:Y:S02]  /*19a0*/  ISETP.NE.AND P2, PT, R194, RZ, PT ;  /* 0x000000ffc200720c */ /* 0x000fe40003f45270 */
[----:B-1----:R-:W-:Y:S02]  /*19b0*/  LEA R190, P1, R2, UR14, 0x2 ;  /* 0x0000000e02be7c11 */ /* 0x002fe4000f8210ff */
[----:B---3--:R-:W-:Y:S02]  /*19c0*/  FSEL R192, R192, RZ, !P2 ;  /* 0x000000ffc0c07208 */ /* 0x008fe40005000000 */
[----:B------:R-:W-:Y:S02]  /*19d0*/  LEA.HI.X R191, R2, UR15, RZ, 0x2, P1 ;  /* 0x0000000f02bf7c11 */ /* 0x000fe400088f14ff */
[----:B------:R0:W5:Y:S01]  /*19e0*/  LDG.E R2, desc[UR4][R188.64] ;  /* 0x00000004bc027981 */ /* 0x000162000c1e1900 */
[C---:B----4-:R-:W-:Y:S01]  /*19f0*/  FADD.FTZ R100, -R192.reuse, R100 ;  /* 0x00000064c0647221 */ /* 0x050fe20000010100 */
[----:B------:R-:W-:Y:S01]  /*1a00*/  FADD.FTZ R101, -R192, R101 ;  /* 0x00000065c0657221 */ /* 0x000fe20000010100 */
[----:B------:R-:W-:Y:S01]  /*1a10*/  FADD.FTZ R207, R140, R207 ;  /* 0x000000cf8ccf7221 */ /* 0x000fe20000010000 */
[----:B------:R-:W-:Y:S01]  /*1a20*/  FADD.FTZ R224, R141, R224 ;  /* 0x000000e08de07221 */ /* 0x000fe20000010000 */
[----:B------:R-:W-:Y:S01]  /*1a30*/  FADD.FTZ R102, -R192, R102 ;  /* 0x00000066c0667221 */ /* 0x000fe20000010100 */
[----:B------:R-:W-:Y:S01]  /*1a40*/  FADD.FTZ R205, R142, R205 ;  /* 0x000000cd8ecd7221 */ /* 0x000fe20000010000 */
[----:B------:R1:W5:Y:S04]  /*1a50*/  LDG.E R13, desc[UR4][R190.64] ;  /* 0x00000004be0d7981 */ /* 0x000368000c1e1900 */
[----:B------:R3:W-:Y:S01]  /*1a60*/  STL [R1+0xe8], R207 ;  /* 0x0000e8cf01007387 */ /* 0x0007e20000100800 */
[----:B------:R-:W-:-:S03]  /*1a70*/  FADD.FTZ R103, -R192, R103 ;  /* 0x00000067c0677221 */ /* 0x000fc60000010100 */
[----:B---3--:R-:W3:Y:S01]  /*1a80*/  LDL.LU R207, [R1+0x68] ;  /* 0x0000680001cf7983 */ /* 0x008ee20000300800 */
[C---:B------:R-:W-:Y:S01]  /*1a90*/  FADD.FTZ R104, -R192.reuse, R104 ;  /* 0x00000068c0687221 */ /* 0x040fe20000010100 */
[C---:B------:R-:W-:Y:S01]  /*1aa0*/  FADD.FTZ R105, -R192.reuse, R105 ;  /* 0x00000069c0697221 */ /* 0x040fe20000010100 */
[C---:B------:R-:W-:Y:S01]  /*1ab0*/  FADD.FTZ R106, -R192.reuse, R106 ;  /* 0x0000006ac06a7221 */ /* 0x040fe20000010100 */
[C---:B------:R-:W-:Y:S01]  /*1ac0*/  FADD.FTZ R107, -R192.reuse, R107 ;  /* 0x0000006bc06b7221 */ /* 0x040fe20000010100 */
[----:B------:R-:W-:Y:S01]  /*1ad0*/  FADD.FTZ R211, R143, R211 ;  /* 0x000000d38fd37221 */ /* 0x000fe20000010000 */
[C---:B------:R-:W-:Y:S01]  /*1ae0*/  FADD.FTZ R108, -R192.reuse, R108 ;  /* 0x0000006cc06c7221 */ /* 0x040fe20000010100 */
[C---:B0-----:R-:W-:Y:S01]  /*1af0*/  FADD.FTZ R188, -R192.reuse, R116 ;  /* 0x00000074c0bc7221 */ /* 0x041fe20000010100 */
[C---:B------:R-:W-:Y:S01]  /*1b00*/  FMUL.FTZ R116, R11.reuse, R100 ;  /* 0x000000640b747220 */ /* 0x040fe20000410000 */
[----:B------:R-:W-:Y:S01]  /*1b10*/  FADD.FTZ R189, -R192, R117 ;  /* 0x00000075c0bd7221 */ /* 0x000fe20000010100 */
[----:B------:R-:W-:-:S02]  /*1b20*/  FMUL.FTZ R117, R11, R101 ;  /* 0x000000650b757220 */ /* 0x000fc40000410000 */
[----:B------:R-:W-:Y:S02]  /*1b30*/  FFMA.FTZ R206, R140, R116, R206 ;  /* 0x000000748cce7223 */ /* 0x000fe400000100ce */
[----:B------:R-:W-:Y:S01]  /*1b40*/  FFMA.FTZ R223, R141, R117, R223 ;  /* 0x000000758ddf7223 */ /* 0x000fe200000100df */
[C---:B------:R-:W-:Y:S02]  /*1b50*/  FADD.FTZ R195, -R192.reuse, R118 ;  /* 0x00000076c0c37221 */ /* 0x040fe40000010100 */
[----:B------:R0:W-:Y:S01]  /*1b60*/  STL [R1+0x58], R206 ;  /* 0x000058ce01007387 */ /* 0x0001e20000100800 */
[----:B------:R-:W-:Y:S01]  /*1b70*/  FMUL.FTZ R118, R11, R102 ;  /* 0x000000660b767220 */ /* 0x000fe20000410000 */
[C---:B------:R-:W-:Y:S01]  /*1b80*/  FADD.FTZ R204, -R192.reuse, R129 ;  /* 0x00000081c0cc7221 */ /* 0x040fe20000010100 */
[C---:B------:R-:W-:Y:S01]  /*1b90*/  FADD.FTZ R129, -R192.reuse, R131 ;  /* 0x00000083c0817221 */ /* 0x040fe20000010100 */
[----:B0-----:R-:W4:Y:S01]  /*1ba0*/  LDL R206, [R1+0x20] ;  /* 0x0000200001ce7983 */ /* 0x001f220000100800 */
[C---:B------:R-:W-:Y:S01]  /*1bb0*/  FADD.FTZ R131, -R192.reuse, R132 ;  /* 0x00000084c0837221 */ /* 0x040fe20000010100 */
[C---:B------:R-:W-:Y:S01]  /*1bc0*/  FADD.FTZ R132, -R192.reuse, R135 ;  /* 0x00000087c0847221 */ /* 0x040fe20000010100 */
[----:B------:R-:W-:-:S02]  /*1bd0*/  FADD.FTZ R135, -R192, R139 ;  /* 0x0000008bc0877221 */ /* 0x000fc40000010100 */
[----:B------:R-:W2:Y:S01]  /*1be0*/  LDL.LU R139, [R1+0xf4] ;  /* 0x0000f400018b7983 */ /* 0x000ea20000300800 */
[C---:B------:R-:W-:Y:S01]  /*1bf0*/  FADD.FTZ R196, -R192.reuse, R128 ;  /* 0x00000080c0c47221 */ /* 0x040fe20000010100 */
[C---:B------:R-:W-:Y:S02]  /*1c00*/  FADD.FTZ R198, -R192.reuse, R134 ;  /* 0x00000086c0c67221 */ /* 0x040fe40000010100 */
[----:B------:R-:W-:Y:S01]  /*1c10*/  STL [R1+0xe4], R224 ;  /* 0x0000e4e001007387 */ /* 0x000fe20000100800 */
[C---:B-1----:R-:W-:Y:S01]  /*1c20*/  FADD.FTZ R191, -R192.reuse, R136 ;  /* 0x00000088c0bf7221 */ /* 0x042fe20000010100 */
[C---:B------:R-:W-:Y:S02]  /*1c30*/  FADD.FTZ R109, -R192.reuse, R109 ;  /* 0x0000006dc06d7221 */ /* 0x040fe40000010100 */
[----:B------:R0:W-:Y:S01]  /*1c40*/  STL [R1+0xf0], R205 ;  /* 0x0000f0cd01007387 */ /* 0x0001e20000100800 */
[C---:B------:R-:W-:Y:S01]  /*1c50*/  FADD.FTZ R110, -R192.reuse, R110 ;  /* 0x0000006ec06e7221 */ /* 0x040fe20000010100 */
[C---:B------:R-:W-:Y:S01]  /*1c60*/  FADD.FTZ R111, -R192.reuse, R111 ;  /* 0x0000006fc06f7221 */ /* 0x040fe20000010100 */
        /* <DEDUP_REMOVED lines=18> */
[----:B0-----:R-:W4:Y:S01]  /*1d90*/  LDL.LU R205, [R1+0x64] ;  /* 0x0000640001cd7983 */ /* 0x001f220000300800 */
[----:B------:R-:W-:Y:S01]  /*1da0*/  FFMA.FTZ R221, R142, R118, R221 ;  /* 0x000000768edd7223 */ /* 0x000fe200000100dd */
[----:B------:R-:W-:-:S02]  /*1db0*/  FMUL.FTZ R120, R11, R103 ;  /* 0x000000670b787220 */ /* 0x000fc40000410000 */
[----:B------:R-:W4:Y:S04]  /*1dc0*/  LDL R192, [R1+0x24] ;  /* 0x0000240001c07983 */ /* 0x000f280000100800 */
[----:B------:R-:W4:Y:S01]  /*1dd0*/  LDL.LU R102, [R1+0x100] ;  /* 0x0001000001667983 */ /* 0x000f220000300800 */
[----:B------:R-:W-:Y:S01]  /*1de0*/  FMUL.FTZ R121, R222, R141 ;  /* 0x0000008dde797220 */ /* 0x000fe20000410000 */
[----:B------:R-:W-:Y:S02]  /*1df0*/  FFMA.FTZ R210, R143, R120, R210 ;  /* 0x000000788fd27223 */ /* 0x000fe400000100d2 */
[----:B------:R-:W4:Y:S04]  /*1e00*/  LDL.LU R101, [R1+0x70] ;  /* 0x0000700001657983 */ /* 0x000f280000300800 */
[----:B------:R-:W-:Y:S04]  /*1e10*/  STL [R1+0x60], R221 ;  /* 0x000060dd01007387 */ /* 0x000fe80000100800 */
[----:B------:R-:W4:Y:S04]  /*1e20*/  LDL R141, [R1+0x28] ;  /* 0x00002800018d7983 */ /* 0x000f280000100800 */
[----:B------:R-:W4:Y:S04]  /*1e30*/  LDL.LU R137, [R1+0xfc] ;  /* 0x0000fc0001897983 */ /* 0x000f280000300800 */
[----:B------:R-:W-:Y:S04]  /*1e40*/  STL [R1+0xec], R211 ;  /* 0x0000ecd301007387 */ /* 0x000fe80000100800 */
[----:B------:R0:W-:Y:S04]  /*1e50*/  STL [R1+0x5c], R210 ;  /* 0x00005cd201007387 */ /* 0x0001e80000100800 */
[----:B------:R-:W4:Y:S04]  /*1e60*/  LDL.LU R138, [R1+0x6c] ;  /* 0x00006c00018a7983 */ /* 0x000f280000300800 */
[----:B------:R-:W4:Y:S01]  /*1e70*/  LDL R100, [R1+0x2c] ;  /* 0x00002c0001647983 */ /* 0x000f220000100800 */
[C---:B0-----:R-:W-:Y:S01]  /*1e80*/  FMUL.FTZ R210, R11.reuse, R104 ;  /* 0x000000680bd27220 */ /* 0x041fe20000410000 */
[----:B------:R-:W-:Y:S01]  /*1e90*/  FADD.FTZ R208, R144, R208 ;  /* 0x000000d090d07221 */ /* 0x000fe20000010000 */
[----:B------:R-:W-:Y:S01]  /*1ea0*/  FMUL.FTZ R211, R11, R105 ;  /* 0x000000690bd37220 */ /* 0x000fe20000410000 */
[----:B------:R-:W4:Y:S01]  /*1eb0*/  LDL.LU R130, [R1+0x108] ;  /* 0x0001080001827983 */ /* 0x000f220000300800 */
[----:B------:R-:W-:Y:S01]  /*1ec0*/  FMUL.FTZ R119, R225, R140 ;  /* 0x0000008ce1777220 */ /* 0x000fe20000410000 */
[----:B------:R-:W-:Y:S01]  /*1ed0*/  FMUL.FTZ R122, R220, R142 ;  /* 0x0000008edc7a7220 */ /* 0x000fe20000410000 */
[C---:B------:R-:W-:Y:S01]  /*1ee0*/  FMUL.FTZ R220, R11.reuse, R106 ;  /* 0x0000006a0bdc7220 */ /* 0x040fe20000410000 */
[----:B------:R-:W-:Y:S04]  /*1ef0*/  STL [R1+0xf8], R208 ;  /* 0x0000f8d001007387 */ /* 0x000fe80000100800 */
[----:B------:R-:W4:Y:S01]  /*1f00*/  LDL.LU R140, [R1+0x78] ;  /* 0x00007800018c7983 */ /* 0x000f220000300800 */
[----:B------:R-:W-:Y:S01]  /*1f10*/  FMUL.FTZ R222, R11, R107 ;  /* 0x0000006b0bde7220 */ /* 0x000fe20000410000 */
[----:B---3--:R-:W-:-:S05]  /*1f20*/  FFMA.FTZ R207, R144, R210, R207 ;  /* 0x000000d290cf7223 */ /* 0x008fca00000100cf */
[----:B------:R-:W-:Y:S01]  /*1f30*/  STL [R1+0x68], R207 ;  /* 0x000068cf01007387 */ /* 0x000fe20000100800 */
[----:B--2---:R-:W-:-:S05]  /*1f40*/  FADD.FTZ R139, R145, R139 ;  /* 0x0000008b918b7221 */ /* 0x004fca0000010000 */
[----:B------:R0:W-:Y:S04]  /*1f50*/  STL [R1+0xf4], R139 ;  /* 0x0000f48b01007387 */ /* 0x0001e80000100800 */
[----:B0-----:R-:W2:Y:S04]  /*1f60*/  LDL R139, [R1+0x10] ;  /* 0x00001000018b7983 */ /* 0x001ea80000100800 */
[----:B------:R-:W3:Y:S01]  /*1f70*/  LDL.LU R103, [R1+0x104] ;  /* 0x0001040001677983 */ /* 0x000ee20000300800 */
[----:B----4-:R-:W-:Y:S01]  /*1f80*/  FFMA.FTZ R205, R145, R211, R205 ;  /* 0x000000d391cd7223 */ /* 0x010fe200000100cd */
[----:B------:R-:W-:-:S04]  /*1f90*/  FADD.FTZ R102, R146, R102 ;  /* 0x0000006692667221 */ /* 0x000fc80000010000 */
[----:B------:R-:W-:Y:S01]  /*1fa0*/  STL [R1+0x64], R205 ;  /* 0x000064cd01007387 */ /* 0x000fe20000100800 */
[----:B------:R-:W-:-:S03]  /*1fb0*/  FFMA.FTZ R101, R146, R220, R101 ;  /* 0x000000dc92657223 */ /* 0x000fc60000010065 */
[----:B------:R0:W-:Y:S04]  /*1fc0*/  STL [R1+0x100], R102 ;  /* 0x0001006601007387 */ /* 0x0001e80000100800 */
[----:B0-----:R-:W4:Y:S01]  /*1fd0*/  LDL.LU R102, [R1+0x74] ;  /* 0x0000740001667983 */ /* 0x001f220000300800 */
[----:B------:R-:W-:-:S03]  /*1fe0*/  FADD.FTZ R137, R147, R137 ;  /* 0x0000008993897221 */ /* 0x000fc60000010000 */
[----:B------:R-:W2:Y:S04]  /*1ff0*/  LDL R107, [R1+0x14] ;  /* 0x00001400016b7983 */ /* 0x000ea80000100800 */
[----:B------:R0:W-:Y:S01]  /*2000*/  STL [R1+0x70], R101 ;  /* 0x0000706501007387 */ /* 0x0001e20000100800 */
[----:B------:R-:W-:-:S03]  /*2010*/  FFMA.FTZ R138, R147, R222, R138 ;  /* 0x000000de938a7223 */ /* 0x000fc6000001008a */
[----:B0-----:R-:W2:Y:S04]  /*2020*/  LDL.LU R101, [R1+0x110] ;  /* 0x0001100001657983 */ /* 0x001ea80000300800 */
[----:B------:R-:W-:Y:S04]  /*2030*/  STL [R1+0xfc], R137 ;  /* 0x0000fc8901007387 */ /* 0x000fe80000100800 */
[----:B------:R-:W2:Y:S04]  /*2040*/  LDL.LU R104, [R1+0x80] ;  /* 0x0000800001687983 */ /* 0x000ea80000300800 */
[----:B------:R0:W-:Y:S04]  /*2050*/  STL [R1+0x6c], R138 ;  /* 0x00006c8a01007387 */ /* 0x0001e80000100800 */
[----:B0-----:R-:W2:Y:S04]  /*2060*/  LDL R138, [R1+0x18] ;  /* 0x00001800018a7983 */ /* 0x001ea80000100800 */
[----:B------:R-:W2:Y:S04]  /*2070*/  LDL.LU R106, [R1+0x10c] ;  /* 0x00010c00016a7983 */ /* 0x000ea80000300800 */
[----:B------:R-:W2:Y:S01]  /*2080*/  LDL.LU R105, [R1+0x7c] ;  /* 0x00007c0001697983 */ /* 0x000ea20000300800 */
[----:B------:R-:W-:-:S03]  /*2090*/  FMUL.FTZ R225, R100, R147 ;  /* 0x0000009364e17220 */ /* 0x000fc60000410000 */
[----:B------:R-:W2:Y:S01]  /*20a0*/  LDL R100, [R1+0x1c] ;  /* 0x00001c0001647983 */ /* 0x000ea20000100800 */
[----:B------:R-:W-:Y:S01]  /*20b0*/  MOV R137, R198 ;  /* 0x000000c600897202 */ /* 0x000fe20000000f00 */
[C---:B------:R-:W-:Y:S01]  /*20c0*/  FMUL.FTZ R198, R11.reuse, R108 ;  /* 0x0000006c0bc67220 */ /* 0x040fe20000410000 */
[----:B------:R-:W-:Y:S01]  /*20d0*/  FMUL.FTZ R223, R192, R145 ;  /* 0x00000091c0df7220 */ /* 0x000fe20000410000 */
[C---:B------:R-:W-:Y:S01]  /*20e0*/  FADD.FTZ R130, R148.reuse, R130 ;  /* 0x0000008294827221 */ /* 0x040fe20000010000 */
[----:B------:R-:W-:Y:S01]  /*20f0*/  MOV R192, R199 ;  /* 0x000000c700c07202 */ /* 0x000fe20000000f00 */
[C---:B------:R-:W-:Y:S01]  /*2100*/  FMUL.FTZ R199, R11.reuse, R109 ;  /* 0x0000006d0bc77220 */ /* 0x040fe20000410000 */
[----:B------:R-:W-:Y:S02]  /*2110*/  FFMA.FTZ R140, R148, R198, R140 ;  /* 0x000000c6948c7223 */ /* 0x000fe4000001008c */
[----:B------:R-:W-:Y:S01]  /*2120*/  STL [R1+0x108], R130 ;  /* 0x0001088201007387 */ /* 0x000fe20000100800 */
[----:B------:R-:W-:-:S03]  /*2130*/  FMUL.FTZ R205, R11, R110 ;  /* 0x0000006e0bcd7220 */ /* 0x000fc60000410000 */
[----:B------:R-:W2:Y:S04]  /*2140*/  LDL.LU R109, [R1+0x118] ;  /* 0x00011800016d7983 */ /* 0x000ea80000300800 */
[----:B------:R-:W-:Y:S04]  /*2150*/  STL [R1+0x78], R140 ;  /* 0x0000788c01007387 */ /* 0x000fe80000100800 */
[----:B------:R-:W2:Y:S01]  /*2160*/  LDL.LU R108, [R1+0x88] ;  /* 0x00008800016c7983 */ /* 0x000ea20000300800 */
[----:B------:R-:W-:Y:S01]  /*2170*/  FMUL.FTZ R221, R206, R144 ;  /* 0x00000090cedd7220 */ /* 0x000fe20000410000 */
[----:B------:R-:W-:Y:S01]  /*2180*/  FMUL.FTZ R207, R11, R111 ;  /* 0x0000006f0bcf7220 */ /* 0x000fe20000410000 */
[----:B------:R-:W-:Y:S01]  /*2190*/  FMUL.FTZ R123, R209, R143 ;  /* 0x0000008fd17b7220 */ /* 0x000fe20000410000 */
[----:B---3--:R-:W-:-:S05]  /*21a0*/  FADD.FTZ R103, R149, R103 ;  /* 0x0000006795677221 */ /* 0x008fca0000010000 */
[----:B------:R0:W-:Y:S04]  /*21b0*/  STL [R1+0x104], R103 ;  /* 0x0001046701007387 */ /* 0x0001e80000100800 */
[----:B0-----:R-:W3:Y:S01]  /*21c0*/  LDL R103, [R1] ;  /* 0x0000000001677983 */ /* 0x001ee20000100800 */
[----:B----4-:R-:W-:-:S05]  /*21d0*/  FFMA.FTZ R102, R149, R199, R102 ;  /* 0x000000c795667223 */ /* 0x010fca0000010066 */
[----:B------:R0:W-:Y:S01]  /*21e0*/  STL [R1+0x74], R102 ;  /* 0x0000746601007387 */ /* 0x0001e20000100800 */
[----:B--2---:R-:W-:-:S03]  /*21f0*/  FMUL.FTZ R206, R107, R149 ;  /* 0x000000956bce7220 */ /* 0x004fc60000410000 */
[----:B0-----:R-:W2:Y:S01]  /*2200*/  LDL.LU R102, [R1+0x114] ;  /* 0x0001140001667983 */ /* 0x001ea20000300800 */
[----:B------:R-:W-:-:S05]  /*2210*/  FADD.FTZ R101, R150, R101 ;  /* 0x0000006596657221 */ /* 0x000fca0000010000 */
[----:B------:R0:W-:Y:S01]  /*2220*/  STL [R1+0x110], R101 ;  /* 0x0001106501007387 */ /* 0x0001e20000100800 */
[----:B------:R-:W-:-:S03]  /*2230*/  FFMA.FTZ R104, R150, R205, R104 ;  /* 0x000000cd96687223 */ /* 0x000fc60000010068 */
[----:B0-----:R-:W4:Y:S04]  /*2240*/  LDL.LU R101, [R1+0x84] ;  /* 0x0000840001657983 */ /* 0x001f280000300800 */
[----:B------:R-:W3:Y:S04]  /*2250*/  LDL R107, [R1+0x4] ;  /* 0x00000400016b7983 */ /* 0x000ee80000100800 */
[----:B------:R0:W-:Y:S01]  /*2260*/  STL [R1+0x80], R104 ;  /* 0x0000806801007387 */ /* 0x0001e20000100800 */
[----:B------:R-:W-:-:S03]  /*2270*/  FADD.FTZ R106, R151, R106 ;  /* 0x0000006a976a7221 */ /* 0x000fc60000010000 */
[----:B0-----:R-:W3:Y:S04]  /*2280*/  LDL.LU R104, [R1+0x120] ;  /* 0x0001200001687983 */ /* 0x001ee80000300800 */
[----:B------:R0:W-:Y:S01]  /*2290*/  STL [R1+0x10c], R106 ;  /* 0x00010c6a01007387 */ /* 0x0001e20000100800 */
[----:B------:R-:W-:-:S03]  /*22a0*/  FFMA.FTZ R105, R151, R207, R105 ;  /* 0x000000cf97697223 */ /* 0x000fc60000010069 */
[----:B0-----:R-:W3:Y:S01]  /*22b0*/  LDL.LU R106, [R1+0x90] ;  /* 0x00009000016a7983 */ /* 0x001ee20000300800 */
[----:B------:R-:W-:-:S03]  /*22c0*/  FMUL.FTZ R209, R100, R151 ;  /* 0x0000009764d17220 */ /* 0x000fc60000410000 */
[----:B------:R0:W-:Y:S04]  /*22d0*/  STL [R1+0x7c], R105 ;  /* 0x00007c6901007387 */ /* 0x0001e80000100800 */
[----:B0-----:R-:W3:Y:S04]  /*22e0*/  LDL R105, [R1+0x8] ;  /* 0x0000080001697983 */ /* 0x001ee80000100800 */
[----:B------:R-:W3:Y:S01]  /*22f0*/  LDL.LU R100, [R1+0x11c] ;  /* 0x00011c0001647983 */ /* 0x000ee20000300800 */
[----:B------:R-:W-:Y:S01]  /*2300*/  MOV R130, R204 ;  /* 0x000000cc00827202 */ /* 0x000fe20000000f00 */
[----:B------:R-:W-:Y:S01]  /*2310*/  FMUL.FTZ R204, R139, R148 ;  /* 0x000000948bcc7220 */ /* 0x000fe20000410000 */
[----:B------:R-:W-:Y:S01]  /*2320*/  MOV R140, R190 ;  /* 0x000000be008c7202 */ /* 0x000fe20000000f00 */
[C---:B------:R-:W-:Y:S01]  /*2330*/  FMUL.FTZ R190, R11.reuse, R112 ;  /* 0x000000700bbe7220 */ /* 0x040fe20000410000 */
[----:B------:R-:W-:Y:S01]  /*2340*/  MOV R139, R137 ;  /* 0x00000089008b7202 */ /* 0x000fe20000000f00 */
[C---:B------:R-:W-:Y:S01]  /*2350*/  FADD.FTZ R109, R152.reuse, R109 ;  /* 0x0000006d986d7221 */ /* 0x040fe20000010000 */
[----:B------:R-:W-:Y:S01]  /*2360*/  MOV R137, R191 ;  /* 0x000000bf00897202 */ /* 0x000fe20000000f00 */
[----:B------:R-:W-:Y:S01]  /*2370*/  FMUL.FTZ R191, R11, R113 ;  /* 0x000000710bbf7220 */ /* 0x000fe20000410000 */
[----:B------:R-:W-:-:S02]  /*2380*/  FFMA.FTZ R108, R152, R190, R108 ;  /* 0x000000be986c7223 */ /* 0x000fc4000001006c */
[----:B------:R-:W-:Y:S01]  /*2390*/  STL [R1+0x118], R109 ;  /* 0x0001186d01007387 */ /* 0x000fe20000100800 */
[----:B------:R-:W-:Y:S01]  /*23a0*/  FMUL.FTZ R224, R141, R146 ;  /* 0x000000928de07220 */ /* 0x000fe20000410000 */
[----:B------:R-:W-:Y:S02]  /*23b0*/  MOV R141, R140 ;  /* 0x0000008c008d7202 */ /* 0x000fe40000000f00 */
[----:B------:R-:W-:Y:S01]  /*23c0*/  MOV R140, R196 ;  /* 0x000000c4008c7202 */ /* 0x000fe20000000f00 */
[----:B--2---:R-:W-:-:S05]  /*23d0*/  FADD.FTZ R102, R153, R102 ;  /* 0x0000006699667221 */ /* 0x004fca0000010000 */
[----:B------:R0:W-:Y:S04]  /*23e0*/  STL [R1+0x114], R102 ;  /* 0x0001146601007387 */ /* 0x0001e80000100800 */
[----:B------:R-:W-:Y:S04]  /*23f0*/  STL [R1+0x88], R108 ;  /* 0x0000886c01007387 */ /* 0x000fe80000100800 */
[----:B------:R-:W2:Y:S01]  /*2400*/  LDL.LU R113, [R1+0x8c] ;  /* 0x00008c0001717983 */ /* 0x000ea20000300800 */
[----:B----4-:R-:W-:Y:S01]  /*2410*/  FFMA.FTZ R101, R153, R191, R101 ;  /* 0x000000bf99657223 */ /* 0x010fe20000010065 */
[----:B0-----:R-:W-:Y:S01]  /*2420*/  MOV R102, R192 ;  /* 0x000000c000667202 */ /* 0x001fe20000000f00 */
[----:B------:R-:W-:-:S03]  /*2430*/  FMUL.FTZ R192, R11, R114 ;  /* 0x000000720bc07220 */ /* 0x000fc60000410000 */
[----:B------:R0:W-:Y:S04]  /*2440*/  STL [R1+0x84], R101 ;  /* 0x0000846501007387 */ /* 0x0001e80000100800 */
[----:B0-----:R-:W4:Y:S01]  /*2450*/  LDL R101, [R1+0xc] ;  /* 0x00000c0001657983 */ /* 0x001f220000100800 */
[----:B---3--:R-:W-:-:S03]  /*2460*/  FADD.FTZ R104, R154, R104 ;  /* 0x000000689a687221 */ /* 0x008fc60000010000 */
[----:B------:R-:W3:Y:S04]  /*2470*/  LDL.LU R112, [R1+0x128] ;  /* 0x0001280001707983 */ /* 0x000ee80000300800 */
[----:B------:R0:W-:Y:S04]  /*2480*/  STL [R1+0x120], R104 ;  /* 0x0001206801007387 */ /* 0x0001e80000100800 */
[----:B------:R-:W3:Y:S01]  /*2490*/  LDL.LU R111, [R1+0x98] ;  /* 0x00009800016f7983 */ /* 0x000ee20000300800 */
[----:B------:R-:W-:-:S03]  /*24a0*/  FFMA.FTZ R106, R154, R192, R106 ;  /* 0x000000c09a6a7223 */ /* 0x000fc6000001006a */
[----:B0-----:R-:W3:Y:S04]  /*24b0*/  LDL.LU R104, [R1+0x124] ;  /* 0x0001240001687983 */ /* 0x001ee80000300800 */
[----:B------:R-:W3:Y:S04]  /*24c0*/  LDL.LU R110, [R1+0x94] ;  /* 0x00009400016e7983 */ /* 0x000ee80000300800 */
[----:B------:R0:W-:Y:S04]  /*24d0*/  STL [R1+0x90], R106 ;  /* 0x0000906a01007387 */ /* 0x0001e80000100800 */
[----:B0-----:R-:W3:Y:S01]  /*24e0*/  LDL.LU R106, [R1+0x130] ;  /* 0x00013000016a7983 */ /* 0x001ee20000300800 */
[----:B------:R-:W-:Y:S01]  /*24f0*/  FADD.FTZ R100, R155, R100 ;  /* 0x000000649b647221 */ /* 0x000fe20000010000 */
[----:B------:R-:W-:-:S02]  /*2500*/  FMUL.FTZ R196, R105, R154 ;  /* 0x0000009a69c47220 */ /* 0x000fc40000410000 */
[----:B------:R-:W3:Y:S04]  /*2510*/  LDL.LU R109, [R1+0xa0] ;  /* 0x0000a000016d7983 */ /* 0x000ee80000300800 */
[----:B------:R-:W3:Y:S04]  /*2520*/  LDL.LU R105, [R1+0x12c] ;  /* 0x00012c0001697983 */ /* 0x000ee80000300800 */
[----:B------:R0:W-:Y:S04]  /*2530*/  STL [R1+0x11c], R100 ;  /* 0x00011c6401007387 */ /* 0x0001e80000100800 */
[----:B------:R-:W3:Y:S01]  /*2540*/  LDL.LU R108, [R1+0x9c] ;  /* 0x00009c00016c7983 */ /* 0x000ee20000300800 */
[----:B------:R-:W-:Y:S01]  /*2550*/  FMUL.FTZ R208, R138, R150 ;  /* 0x000000968ad07220 */ /* 0x000fe20000410000 */
[----:B------:R-:W-:Y:S01]  /*2560*/  MOV R138, R193 ;  /* 0x000000c1008a7202 */ /* 0x000fe20000000f00 */
[----:B------:R-:W-:Y:S01]  /*2570*/  FMUL.FTZ R193, R103, R152 ;  /* 0x0000009867c17220 */ /* 0x000fe20000410000 */
[----:B------:R-:W-:Y:S01]  /*2580*/  MOV R142, R194 ;  /* 0x000000c2008e7202 */ /* 0x000fe20000000f00 */
[----:B------:R-:W-:Y:S01]  /*2590*/  FMUL.FTZ R194, R11, R115 ;  /* 0x000000730bc27220 */ /* 0x000fe20000410000 */
[----:B0-----:R-:W-:-:S02]  /*25a0*/  MOV R100, R138 ;  /* 0x0000008a00647202 */ /* 0x001fc40000000f00 */
[----:B------:R-:W-:Y:S01]  /*25b0*/  MOV R103, R195 ;  /* 0x000000c300677202 */ /* 0x000fe20000000f00 */
[----:B------:R-:W-:Y:S01]  /*25c0*/  FMUL.FTZ R195, R107, R153 ;  /* 0x000000996bc37220 */ /* 0x000fe20000410000 */
[----:B------:R-:W-:Y:S01]  /*25d0*/  MOV R138, R137 ;  /* 0x00000089008a7202 */ /* 0x000fe20000000f00 */
[----:B------:R-:W3:Y:S01]  /*25e0*/  LDL.LU R107, [R1+0x138] ;  /* 0x00013800016b7983 */ /* 0x000ee20000300800 */
[----:B------:R-:W-:Y:S01]  /*25f0*/  MOV R137, R197 ;  /* 0x000000c500897202 */ /* 0x000fe20000000f00 */
[C---:B------:R-:W-:Y:S01]  /*2600*/  FMUL.FTZ R149, R11.reuse, R188 ;  /* 0x000000bc0b957220 */ /* 0x040fe20000410000 */
[C---:B------:R-:W-:Y:S01]  /*2610*/  FMUL.FTZ R153, R11.reuse, R189 ;  /* 0x000000bd0b997220 */ /* 0x040fe20000410000 */
[C---:B------:R-:W-:Y:S01]  /*2620*/  FMUL.FTZ R188, R11.reuse, R103 ;  /* 0x000000670bbc7220 */ /* 0x040fe20000410000 */
[----:B------:R-:W-:Y:S01]  /*2630*/  FMUL.FTZ R189, R11, R142 ;  /* 0x0000008e0bbd7220 */ /* 0x000fe20000410000 */
[----:B--2---:R-:W-:Y:S01]  /*2640*/  FFMA.FTZ R113, R155, R194, R113 ;  /* 0x000000c29b717223 */ /* 0x004fe20000010071 */
[----:B----4-:R-:W-:-:S02]  /*2650*/  FMUL.FTZ R197, R101, R155 ;  /* 0x0000009b65c57220 */ /* 0x010fc40000410000 */
[----:B------:R-:W2:Y:S01]  /*2660*/  LDL.LU R101, [R1+0xa8] ;  /* 0x0000a80001657983 */ /* 0x000ea20000300800 */
[----:B---3--:R-:W-:-:S03]  /*2670*/  FADD.FTZ R112, R156, R112 ;  /* 0x000000709c707221 */ /* 0x008fc60000010000 */
[----:B------:R-:W-:Y:S01]  /*2680*/  STL [R1+0x8c], R113 ;  /* 0x00008c7101007387 */ /* 0x000fe20000100800 */
[----:B------:R-:W-:-:S03]  /*2690*/  FFMA.FTZ R111, R156, R149, R111 ;  /* 0x000000959c6f7223 */ /* 0x000fc6000001006f */
[----:B------:R-:W-:Y:S01]  /*26a0*/  STL [R1+0x128], R112 ;  /* 0x0001287001007387 */ /* 0x000fe20000100800 */
[C---:B------:R-:W-:Y:S01]  /*26b0*/  FADD.FTZ R104, R157.reuse, R104 ;  /* 0x000000689d687221 */ /* 0x040fe20000010000 */
[----:B------:R-:W-:-:S04]  /*26c0*/  FFMA.FTZ R110, R157, R153, R110 ;  /* 0x000000999d6e7223 */ /* 0x000fc8000001006e */
[----:B------:R0:W-:Y:S04]  /*26d0*/  STL [R1+0x124], R104 ;  /* 0x0001246801007387 */ /* 0x0001e80000100800 */
[----:B------:R-:W-:Y:S04]  /*26e0*/  STL [R1+0x98], R111 ;  /* 0x0000986f01007387 */ /* 0x000fe80000100800 */
[----:B0-----:R-:W3:Y:S01]  /*26f0*/  LDL.LU R104, [R1+0x134] ;  /* 0x0001340001687983 */ /* 0x001ee20000300800 */
[----:B------:R-:W-:-:S03]  /*2700*/  FADD.FTZ R106, R158, R106 ;  /* 0x0000006a9e6a7221 */ /* 0x000fc60000010000 */
[----:B------:R-:W4:Y:S04]  /*2710*/  LDL.LU R103, [R1+0xa4] ;  /* 0x0000a40001677983 */ /* 0x000f280000300800 */
[----:B------:R-:W-:Y:S04]  /*2720*/  STL [R1+0x94], R110 ;  /* 0x0000946e01007387 */ /* 0x000fe80000100800 */
[----:B------:R0:W-:Y:S01]  /*2730*/  STL [R1+0x130], R106 ;  /* 0x0001306a01007387 */ /* 0x0001e20000100800 */
[----:B------:R-:W-:Y:S01]  /*2740*/  FADD.FTZ R105, R159, R105 ;  /* 0x000000699f697221 */ /* 0x000fe20000010000 */
[----:B------:R-:W-:-:S02]  /*2750*/  FFMA.FTZ R109, R158, R188, R109 ;  /* 0x000000bc9e6d7223 */ /* 0x000fc4000001006d */
[----:B0-----:R-:W4:Y:S01]  /*2760*/  LDL.LU R106, [R1+0x140] ;  /* 0x00014000016a7983 */ /* 0x001f220000300800 */
[----:B------:R-:W-:-:S03]  /*2770*/  FFMA.FTZ R108, R159, R189, R108 ;  /* 0x000000bd9f6c7223 */ /* 0x000fc6000001006c */
[----:B------:R0:W-:Y:S04]  /*2780*/  STL [R1+0x12c], R105 ;  /* 0x00012c6901007387 */ /* 0x0001e80000100800 */
[----:B------:R-:W-:Y:S04]  /*2790*/  STL [R1+0xa0], R109 ;  /* 0x0000a06d01007387 */ /* 0x000fe80000100800 */
[----:B0-----:R-:W4:Y:S04]  /*27a0*/  LDL.LU R105, [R1+0xb0] ;  /* 0x0000b00001697983 */ /* 0x001f280000300800 */
[----:B------:R0:W-:Y:S04]  /*27b0*/  STL [R1+0x9c], R108 ;  /* 0x00009c6c01007387 */ /* 0x0001e80000100800 */
[----:B0-----:R-:W4:Y:S01]  /*27c0*/  LDL.LU R108, [R1+0x13c] ;  /* 0x00013c00016c7983 */ /* 0x001f220000300800 */
[C---:B------:R-:W-:Y:S01]  /*27d0*/  FMUL.FTZ R100, R11.reuse, R100 ;  /* 0x000000640b647220 */ /* 0x040fe20000410000 */
[----:B------:R-:W-:Y:S01]  /*27e0*/  FADD.FTZ R107, R160, R107 ;  /* 0x0000006ba06b7221 */ /* 0x000fe20000010000 */
[----:B------:R-:W-:-:S04]  /*27f0*/  FMUL.FTZ R102, R11, R102 ;  /* 0x000000660b667220 */ /* 0x000fc80000410000 */
[----:B------:R0:W-:Y:S01]  /*2800*/  STL [R1+0x138], R107 ;  /* 0x0001386b01007387 */ /* 0x0001e20000100800 */
[----:B--2---:R-:W-:-:S05]  /*2810*/  FFMA.FTZ R101, R160, R100, R101 ;  /* 0x00000064a0657223 */ /* 0x004fca0000010065 */
[----:B------:R-:W-:Y:S04]  /*2820*/  STL [R1+0xa8], R101 ;  /* 0x0000a86501007387 */ /* 0x000fe80000100800 */
[----:B0-----:R-:W2:Y:S04]  /*2830*/  LDL.LU R107, [R1+0xac] ;  /* 0x0000ac00016b7983 */ /* 0x001ea80000300800 */
[----:B------:R-:W2:Y:S01]  /*2840*/  LDL.LU R110, [R1+0x148] ;  /* 0x00014800016e7983 */ /* 0x000ea20000300800 */
[C---:B---3--:R-:W-:Y:S01]  /*2850*/  FADD.FTZ R104, R161.reuse, R104 ;  /* 0x00000068a1687221 */ /* 0x048fe20000010000 */
[----:B----4-:R-:W-:-:S04]  /*2860*/  FFMA.FTZ R103, R161, R102, R103 ;  /* 0x00000066a1677223 */ /* 0x010fc80000010067 */
[----:B------:R0:W-:Y:S04]  /*2870*/  STL [R1+0x134], R104 ;  /* 0x0001346801007387 */ /* 0x0001e80000100800 */
[----:B------:R-:W3:Y:S04]  /*2880*/  LDL.LU R109, [R1+0xb8] ;  /* 0x0000b800016d7983 */ /* 0x000ee80000300800 */
[----:B------:R-:W-:Y:S04]  /*2890*/  STL [R1+0xa4], R103 ;  /* 0x0000a46701007387 */ /* 0x000fe80000100800 */
[----:B------:R-:W4:Y:S01]  /*28a0*/  LDL.LU R114, [R1+0x144] ;  /* 0x0001440001727983 */ /* 0x000f220000300800 */
[----:B------:R-:W-:Y:S01]  /*28b0*/  FADD.FTZ R106, R162, R106 ;  /* 0x0000006aa26a7221 */ /* 0x000fe20000010000 */
[----:B0-----:R-:W-:-:S04]  /*28c0*/  FMUL.FTZ R104, R11, R141 ;  /* 0x0000008d0b687220 */ /* 0x001fc80000410000 */
[----:B------:R0:W-:Y:S04]  /*28d0*/  STL [R1+0x140], R106 ;  /* 0x0001406a01007387 */ /* 0x0001e80000100800 */
[----:B------:R-:W4:Y:S01]  /*28e0*/  LDL.LU R111, [R1+0xb4] ;  /* 0x0000b400016f7983 */ /* 0x000f220000300800 */
[----:B------:R-:W-:Y:S01]  /*28f0*/  FFMA.FTZ R105, R162, R104, R105 ;  /* 0x00000068a2697223 */ /* 0x000fe20000010069 */
[----:B0-----:R-:W-:-:S04]  /*2900*/  FMUL.FTZ R106, R11, R137 ;  /* 0x000000890b6a7220 */ /* 0x001fc80000410000 */
[----:B------:R-:W-:Y:S04]  /*2910*/  STL [R1+0xb0], R105 ;  /* 0x0000b06901007387 */ /* 0x000fe80000100800 */
[----:B------:R-:W4:Y:S01]  /*2920*/  LDL.LU R137, [R1+0x150] ;  /* 0x0001500001897983 */ /* 0x000f220000300800 */
[----:B------:R-:W-:-:S05]  /*2930*/  FADD.FTZ R108, R163, R108 ;  /* 0x0000006ca36c7221 */ /* 0x000fca0000010000 */
[----:B------:R-:W-:Y:S04]  /*2940*/  STL [R1+0x13c], R108 ;  /* 0x00013c6c01007387 */ /* 0x000fe80000100800 */
[----:B------:R-:W4:Y:S01]  /*2950*/  LDL.LU R115, [R1+0xc0] ;  /* 0x0000c00001737983 */ /* 0x000f220000300800 */
[----:B------:R-:W-:Y:S01]  /*2960*/  MOV R142, R140 ;  /* 0x0000008c008e7202 */ /* 0x000fe20000000f00 */
[----:B--2---:R-:W-:Y:S01]  /*2970*/  FFMA.FTZ R107, R163, R106, R107 ;  /* 0x0000006aa36b7223 */ /* 0x004fe2000001006b */
[----:B------:R-:W-:-:S04]  /*2980*/  FADD.FTZ R110, R164, R110 ;  /* 0x0000006ea46e7221 */ /* 0x000fc80000010000 */
[----:B------:R0:W-:Y:S04]  /*2990*/  STL [R1+0xac], R107 ;  /* 0x0000ac6b01007387 */ /* 0x0001e80000100800 */
[----:B------:R1:W-:Y:S04]  /*29a0*/  STL [R1+0x148], R110 ;  /* 0x0001486e01007387 */ /* 0x0003e80000100800 */
[----:B------:R-:W2:Y:S01]  /*29b0*/  LDL.LU R113, [R1+0x14c] ;  /* 0x00014c0001717983 */ /* 0x000ea20000300800 */
[----:B0-----:R-:W-:-:S03]  /*29c0*/  FMUL.FTZ R107, R11, R124 ;  /* 0x0000007c0b6b7220 */ /* 0x001fc60000410000 */
[----:B------:R-:W2:Y:S01]  /*29d0*/  LDL.LU R112, [R1+0xbc] ;  /* 0x0000bc0001707983 */ /* 0x000ea20000300800 */
[----:B-1----:R-:W-:Y:S01]  /*29e0*/  FMUL.FTZ R110, R11, R125 ;  /* 0x0000007d0b6e7220 */ /* 0x002fe20000410000 */
[----:B---3--:R-:W-:Y:S01]  /*29f0*/  FFMA.FTZ R109, R164, R107, R109 ;  /* 0x0000006ba46d7223 */ /* 0x008fe2000001006d */
[----:B----4-:R-:W-:-:S04]  /*2a00*/  FADD.FTZ R114, R165, R114 ;  /* 0x00000072a5727221 */ /* 0x010fc80000010000 */
[----:B------:R-:W-:Y:S04]  /*2a10*/  STL [R1+0xb8], R109 ;  /* 0x0000b86d01007387 */ /* 0x000fe80000100800 */
[----:B------:R0:W-:Y:S04]  /*2a20*/  STL [R1+0x144], R114 ;  /* 0x0001447201007387 */ /* 0x0001e80000100800 */
[----:B------:R-:W3:Y:S01]  /*2a30*/  LDL.LU R140, [R1+0x158] ;  /* 0x00015800018c7983 */ /* 0x000ee20000300800 */
[----:B------:R-:W-:-:S05]  /*2a40*/  FFMA.FTZ R111, R165, R110, R111 ;  /* 0x0000006ea56f7223 */ /* 0x000fca000001006f */
[----:B------:R1:W-:Y:S04]  /*2a50*/  STL [R1+0xb4], R111 ;  /* 0x0000b46f01007387 */ /* 0x0003e80000100800 */
[----:B0-----:R-:W4:Y:S01]  /*2a60*/  LDL.LU R114, [R1+0xc8] ;  /* 0x0000c80001727983 */ /* 0x001f220000300800 */
[----:B-1----:R-:W-:Y:S01]  /*2a70*/  FMUL.FTZ R111, R11, R126 ;  /* 0x0000007e0b6f7220 */ /* 0x002fe20000410000 */
[----:B------:R-:W-:-:S05]  /*2a80*/  FADD.FTZ R137, R166, R137 ;  /* 0x00000089a6897221 */ /* 0x000fca0000010000 */
[----:B------:R-:W-:Y:S04]  /*2a90*/  STL [R1+0x150], R137 ;  /* 0x0001508901007387 */ /* 0x000fe80000100800 */
[----:B------:R-:W4:Y:S01]  /*2aa0*/  LDL.LU R141, [R1+0x154] ;  /* 0x00015400018d7983 */ /* 0x000f220000300800 */
[----:B------:R-:W-:-:S05]  /*2ab0*/  FFMA.FTZ R115, R166, R111, R115 ;  /* 0x0000006fa6737223 */ /* 0x000fca0000010073 */
[----:B------:R0:W-:Y:S04]  /*2ac0*/  STL [R1+0xc0], R115 ;  /* 0x0000c07301007387 */ /* 0x0001e80000100800 */
[----:B0-----:R-:W4:Y:S01]  /*2ad0*/  LDL.LU R115, [R1+0xc4] ;  /* 0x0000c40001737983 */ /* 0x001f220000300800 */
[C---:B------:R-:W-:Y:S01]  /*2ae0*/  FMUL.FTZ R126, R11.reuse, R127 ;  /* 0x0000007f0b7e7220 */ /* 0x040fe20000410000 */
[C---:B------:R-:W-:Y:S01]  /*2af0*/  FMUL.FTZ R127, R11.reuse, R142 ;  /* 0x0000008e0b7f7220 */ /* 0x040fe20000410000 */
[----:B------:R-:W-:Y:S01]  /*2b00*/  FMUL.FTZ R130, R11, R130 ;  /* 0x000000820b827220 */ /* 0x000fe20000410000 */
[C---:B--2---:R-:W-:Y:S01]  /*2b10*/  FADD.FTZ R113, R167.reuse, R113 ;  /* 0x00000071a7717221 */ /* 0x044fe20000010000 */
[----:B------:R-:W-:-:S04]  /*2b20*/  FFMA.FTZ R112, R167, R126, R112 ;  /* 0x0000007ea7707223 */ /* 0x000fc80000010070 */
[----:B------:R0:W-:Y:S04]  /*2b30*/  STL [R1+0x14c], R113 ;  /* 0x00014c7101007387 */ /* 0x0001e80000100800 */
[----:B0-----:R-:W2:Y:S04]  /*2b40*/  LDL.LU R113, [R1+0x160] ;  /* 0x0001600001717983 */ /* 0x001ea80000300800 */
[----:B------:R0:W-:Y:S04]  /*2b50*/  STL [R1+0xbc], R112 ;  /* 0x0000bc7001007387 */ /* 0x0001e80000100800 */
[----:B0-----:R-:W2:Y:S01]  /*2b60*/  LDL.LU R112, [R1+0xd0] ;  /* 0x0000d00001707983 */ /* 0x001ea20000300800 */
[----:B---3--:R-:W-:-:S05]  /*2b70*/  FADD.FTZ R140, R168, R140 ;  /* 0x0000008ca88c7221 */ /* 0x008fca0000010000 */
[----:B------:R-:W-:Y:S01]  /*2b80*/  STL [R1+0x158], R140 ;  /* 0x0001588c01007387 */ /* 0x000fe20000100800 */
[----:B----4-:R-:W-:-:S05]  /*2b90*/  FFMA.FTZ R114, R168, R127, R114 ;  /* 0x0000007fa8727223 */ /* 0x010fca0000010072 */
[----:B------:R0:W-:Y:S04]  /*2ba0*/  STL [R1+0xc8], R114 ;  /* 0x0000c87201007387 */ /* 0x0001e80000100800 */
[----:B0-----:R-:W3:Y:S01]  /*2bb0*/  LDL.LU R114, [R1+0x15c] ;  /* 0x00015c0001727983 */ /* 0x001ee20000300800 */
[----:B------:R-:W-:-:S05]  /*2bc0*/  FADD.FTZ R141, R169, R141 ;  /* 0x0000008da98d7221 */ /* 0x000fca0000010000 */
[----:B------:R0:W-:Y:S04]  /*2bd0*/  STL [R1+0x154], R141 ;  /* 0x0001548d01007387 */ /* 0x0001e80000100800 */
[----:B0-----:R-:W4:Y:S01]  /*2be0*/  LDL.LU R141, [R1+0xcc] ;  /* 0x0000cc00018d7983 */ /* 0x001f220000300800 */
[----:B------:R-:W-:-:S05]  /*2bf0*/  FFMA.FTZ R115, R169, R130, R115 ;  /* 0x00000082a9737223 */ /* 0x000fca0000010073 */
[----:B------:R0:W-:Y:S04]  /*2c00*/  STL [R1+0xc4], R115 ;  /* 0x0000c47301007387 */ /* 0x0001e80000100800 */
[----:B0-----:R-:W4:Y:S01]  /*2c10*/  LDL.LU R115, [R1+0x168] ;  /* 0x0001680001737983 */ /* 0x001f220000300800 */
[----:B------:R-:W-:Y:S02]  /*2c20*/  MOV R137, R132 ;  /* 0x0000008400897202 */ /* 0x000fe40000000f00 */
[----:B------:R-:W-:-:S05]  /*2c30*/  MOV R132, R128 ;  /* 0x0000008000847202 */ /* 0x000fca0000000f00 */
[----:B------:R-:W-:Y:S01]  /*2c40*/  FMUL.FTZ R132, R11, R132 ;  /* 0x000000840b847220 */ /* 0x000fe20000410000 */
[----:B------:R-:W-:Y:S02]  /*2c50*/  MOV R140, R139 ;  /* 0x0000008b008c7202 */ /* 0x000fe40000000f00 */
[----:B------:R-:W-:Y:S02]  /*2c60*/  MOV R139, R134 ;  /* 0x00000086008b7202 */ /* 0x000fe40000000f00 */
[----:B------:R-:W-:-:S05]  /*2c70*/  MOV R134, R129 ;  /* 0x0000008100867202 */ /* 0x000fca0000000f00 */
[----:B------:R-:W-:Y:S01]  /*2c80*/  FMUL.FTZ R134, R11, R134 ;  /* 0x000000860b867220 */ /* 0x000fe20000410000 */
[----:B--2---:R-:W-:-:S05]  /*2c90*/  FADD.FTZ R113, R170, R113 ;  /* 0x00000071aa717221 */ /* 0x004fca0000010000 */
[----:B------:R0:W-:Y:S01]  /*2ca0*/  STL [R1+0x160], R113 ;  /* 0x0001607101007387 */ /* 0x0001e20000100800 */
[----:B------:R-:W-:-:S03]  /*2cb0*/  FFMA.FTZ R112, R170, R132, R112 ;  /* 0x00000084aa707223 */ /* 0x000fc60000010070 */
[----:B0-----:R-:W2:Y:S04]  /*2cc0*/  LDL.LU R113, [R1+0xd8] ;  /* 0x0000d80001717983 */ /* 0x001ea80000300800 */
[----:B------:R-:W2:Y:S04]  /*2cd0*/  LDL.LU R145, [R1+0x164] ;  /* 0x0001640001917983 */ /* 0x000ea80000300800 */
[----:B------:R0:W-:Y:S04]  /*2ce0*/  STL [R1+0xd0], R112 ;  /* 0x0000d07001007387 */ /* 0x0001e80000100800 */
[----:B0-----:R-:W2:Y:S01]  /*2cf0*/  LDL.LU R112, [R1+0xd4] ;  /* 0x0000d40001707983 */ /* 0x001ea20000300800 */
[----:B---3--:R-:W-:-:S05]  /*2d00*/  FADD.FTZ R114, R171, R114 ;  /* 0x00000072ab727221 */ /* 0x008fca0000010000 */
[----:B------:R0:W-:Y:S04]  /*2d10*/  STL [R1+0x15c], R114 ;  /* 0x00015c7201007387 */ /* 0x0001e80000100800 */
[----:B0-----:R-:W3:Y:S01]  /*2d20*/  LDL.LU R114, [R1+0x170] ;  /* 0x0001700001727983 */ /* 0x001ee20000300800 */
[----:B----4-:R-:W-:-:S05]  /*2d30*/  FFMA.FTZ R141, R171, R134, R141 ;  /* 0x00000086ab8d7223 */ /* 0x010fca000001008d */
[----:B------:R-:W-:Y:S04]  /*2d40*/  STL [R1+0xcc], R141 ;  /* 0x0000cc8d01007387 */ /* 0x000fe80000100800 */
[----:B------:R-:W4:Y:S01]  /*2d50*/  LDL.LU R146, [R1+0xe0] ;  /* 0x0000e00001927983 */ /* 0x000f220000300800 */
[----:B------:R-:W-:-:S05]  /*2d60*/  FADD.FTZ R115, R172, R115 ;  /* 0x00000073ac737221 */ /* 0x000fca0000010000 */
[----:B------:R0:W-:Y:S04]  /*2d70*/  STL [R1+0x168], R115 ;  /* 0x0001687301007387 */ /* 0x0001e80000100800 */
[----:B0-----:R-:W4:Y:S01]  /*2d80*/  LDL.LU R115, [R1+0x16c] ;  /* 0x00016c0001737983 */ /* 0x001f220000300800 */
[----:B------:R-:W-:Y:S02]  /*2d90*/  MOV R142, R135 ;  /* 0x00000087008e7202 */ /* 0x000fe40000000f00 */
[----:B------:R-:W-:Y:S02]  /*2da0*/  MOV R135, R131 ;  /* 0x0000008300877202 */ /* 0x000fe40000000f00 */
[----:B------:R-:W-:Y:S02]  /*2db0*/  MOV R143, R138 ;  /* 0x0000008a008f7202 */ /* 0x000fe40000000f00 */
[----:B------:R-:W-:Y:S01]  /*2dc0*/  MOV R138, R133 ;  /* 0x00000085008a7202 */ /* 0x000fe20000000f00 */
[----:B------:R-:W-:-:S04]  /*2dd0*/  FMUL.FTZ R135, R11, R135 ;  /* 0x000000870b877220 */ /* 0x000fc80000410000 */
[C---:B------:R-:W-:Y:S01]  /*2de0*/  FMUL.FTZ R138, R11.reuse, R138 ;  /* 0x0000008a0b8a7220 */ /* 0x040fe20000410000 */
[----:B------:R-:W-:Y:S01]  /*2df0*/  FMUL.FTZ R140, R11, R140 ;  /* 0x0000008c0b8c7220 */ /* 0x000fe20000410000 */
        /* <DEDUP_REMOVED lines=9> */
[----:B--2---:R-:W-:Y:S01]  /*2e90*/  FFMA.FTZ R113, R172, R135, R113 ;  /* 0x00000087ac717223 */ /* 0x004fe20000010071 */
[----:B------:R-:W-:-:S04]  /*2ea0*/  FADD.FTZ R145, R173, R145 ;  /* 0x00000091ad917221 */ /* 0x000fc80000010000 */
[----:B------:R0:W-:Y:S04]  /*2eb0*/  STL [R1+0xd8], R113 ;  /* 0x0000d87101007387 */ /* 0x0001e80000100800 */
[----:B0-----:R-:W2:Y:S01]  /*2ec0*/  LDL.LU R113, [R1+0xdc] ;  /* 0x0000dc0001717983 */ /* 0x001ea20000300800 */
[----:B------:R-:W-:-:S03]  /*2ed0*/  FFMA.FTZ R112, R173, R138, R112 ;  /* 0x0000008aad707223 */ /* 0x000fc60000010070 */
[----:B------:R-:W-:Y:S04]  /*2ee0*/  STL [R1+0x164], R145 ;  /* 0x0001649101007387 */ /* 0x000fe80000100800 */
[----:B------:R0:W-:Y:S04]  /*2ef0*/  STL [R1+0xd4], R112 ;  /* 0x0000d47001007387 */ /* 0x0001e80000100800 */
[----:B0-----:R-:W2:Y:S01]  /*2f00*/  LDL.LU R112, [R1+0x48] ;  /* 0x0000480001707983 */ /* 0x001ea20000300800 */
[----:B---3--:R-:W-:-:S05]  /*2f10*/  FADD.FTZ R114, R174, R114 ;  /* 0x00000072ae727221 */ /* 0x008fca0000010000 */
[----:B------:R0:W-:Y:S04]  /*2f20*/  STL [R1+0x170], R114 ;  /* 0x0001707201007387 */ /* 0x0001e80000100800 */
[----:B0-----:R-:W3:Y:S04]  /*2f30*/  LDL.LU R114, [R1+0x44] ;  /* 0x0000440001727983 */ /* 0x001ee80000300800 */
[----:B------:R-:W3:Y:S01]  /*2f40*/  LDL.LU R152, [R1+0x40] ;  /* 0x0000400001987983 */ /* 0x000ee20000300800 */
[----:B----4-:R-:W-:-:S03]  /*2f50*/  FFMA.FTZ R146, R174, R140, R146 ;  /* 0x0000008cae927223 */ /* 0x010fc60000010092 */
[----:B------:R-:W4:Y:S04]  /*2f60*/  LDL.LU R154, [R1+0x50] ;  /* 0x00005000019a7983 */ /* 0x000f280000300800 */
[----:B------:R0:W-:Y:S01]  /*2f70*/  STL [R1+0xe0], R146 ;  /* 0x0000e09201007387 */ /* 0x0001e20000100800 */
[----:B------:R-:W-:-:S05]  /*2f80*/  FADD.FTZ R115, R175, R115 ;  /* 0x00000073af737221 */ /* 0x000fca0000010000 */
[----:B------:R1:W-:Y:S04]  /*2f90*/  STL [R1+0x16c], R115 ;  /* 0x00016c7301007387 */ /* 0x0003e80000100800 */
[----:B------:R-:W4:Y:S01]  /*2fa0*/  LDL.LU R160, [R1+0x4c] ;  /* 0x00004c0001a07983 */ /* 0x000f220000300800 */
        /* <DEDUP_REMOVED lines=66> */
[----:B------:R-:W-:Y:S01]  /*33d0*/  MOV R141, R136 ;  /* 0x00000088008d7202 */ /* 0x000fe20000000f00 */
[----:B------:R-:W-:Y:S01]  /*33e0*/  FMUL.FTZ R136, R239, R171 ;  /* 0x000000abef887220 */ /* 0x000fe20000410000 */
[----:B------:R-:W-:Y:S01]  /*33f0*/  FADD.FTZ R150, R150, R133 ;  /* 0x0000008596967221 */ /* 0x000fe20000010000 */
[----:B------:R-:W-:Y:S01]  /*3400*/  FFMA.FTZ R147, R132, R133, R147 ;  /* 0x0000008584937223 */ /* 0x000fe20000010093 */
[----:B------:R-:W-:-:S02]  /*3410*/  MOV R144, R142 ;  /* 0x0000008e00907202 */ /* 0x000fc40000000f00 */
[----:B------:R-:W-:Y:S01]  /*3420*/  MOV R142, R137 ;  /* 0x00000089008e7202 */ /* 0x000fe20000000f00 */
[----:B------:R-:W-:Y:S01]  /*3430*/  FMUL.FTZ R137, R232, R172 ;  /* 0x000000ace8897220 */ /* 0x000fe20000410000 */
[----:B------:R-:W-:Y:S01]  /*3440*/  FADD.FTZ R150, R150, R136 ;  /* 0x0000008896967221 */ /* 0x000fe20000010000 */
[----:B------:R-:W-:Y:S01]  /*3450*/  FFMA.FTZ R147, R134, R136, R147 ;  /* 0x0000008886937223 */ /* 0x000fe20000010093 */
        /* <DEDUP_REMOVED lines=11> */
[C---:B------:R-:W-:Y:S01]  /*3510*/  FMUL.FTZ R142, R11.reuse, R142 ;  /* 0x0000008e0b8e7220 */ /* 0x040fe20000410000 */
[----:B------:R-:W-:Y:S01]  /*3520*/  FFMA.FTZ R151, R140, R141, R147 ;  /* 0x0000008d8c977223 */ /* 0x000fe20000010093 */
[----:B0-----:R-:W-:Y:S01]  /*3530*/  FMUL.FTZ R146, R228, R176 ;  /* 0x000000b0e4927220 */ /* 0x001fe20000410000 */
[C---:B------:R-:W-:Y:S01]  /*3540*/  FMUL.FTZ R147, R11.reuse, R161 ;  /* 0x000000a10b937220 */ /* 0x040fe20000410000 */
[----:B------:R-:W-:Y:S01]  /*3550*/  FMUL.FTZ R143, R11, R143 ;  /* 0x0000008f0b8f7220 */ /* 0x000fe20000410000 */
[----:B------:R-:W-:Y:S01]  /*3560*/  FFMA.FTZ R151, R142, R144, R151 ;  /* 0x000000908e977223 */ /* 0x000fe20000010097 */
[----:B------:R-:W-:Y:S01]  /*3570*/  FMUL.FTZ R148, R229, R177 ;  /* 0x000000b1e5947220 */ /* 0x000fe20000410000 */
[----:B------:R-:W-:Y:S01]  /*3580*/  FMUL.FTZ R145, R11, R145 ;  /* 0x000000910b917220 */ /* 0x000fe20000410000 */
[----:B------:R-:W-:Y:S01]  /*3590*/  UMOV UR6, 0xffffffff ;  /* 0xffffffff00067882 */ /* 0x000fe20000000000 */
[----:B-1----:R-:W-:Y:S01]  /*35a0*/  FADD.FTZ R115, R177, R226 ;  /* 0x000000e2b1737221 */ /* 0x002fe20000010000 */
[----:B------:R-:W-:Y:S01]  /*35b0*/  FADD.FTZ R165, R179, R252 ;  /* 0x000000fcb3a57221 */ /* 0x000fe20000010000 */
[----:B--2---:R-:W-:-:S05]  /*35c0*/  FFMA.FTZ R113, R175, R142, R113 ;  /* 0x0000008eaf717223 */ /* 0x004fca0000010071 */
[----:B------:R0:W-:Y:S02]  /*35d0*/  STL [R1+0xdc], R113 ;  /* 0x0000dc7101007387 */ /* 0x0001e40000100800 */
[C---:B0-----:R-:W-:Y:S01]  /*35e0*/  FADD.FTZ R113, R176.reuse, R227 ;  /* 0x000000e3b0717221 */ /* 0x041fe20000010000 */
[----:B------:R-:W-:Y:S01]  /*35f0*/  FFMA.FTZ R112, R176, R143, R112 ;  /* 0x0000008fb0707223 */ /* 0x000fe20000010070 */
[----:B---3--:R-:W-:Y:S01]  /*3600*/  FADD.FTZ R163, R178, R152 ;  /* 0x00000098b2a37221 */ /* 0x008fe20000010000 */
[----:B------:R-:W-:Y:S01]  /*3610*/  FADD.FTZ R152, R150, R144 ;  /* 0x0000009096987221 */ /* 0x000fe20000010000 */
[----:B----4-:R-:W-:-:S03]  /*3620*/  FFMA.FTZ R162, R178, R147, R154 ;  /* 0x00000093b2a27223 */ /* 0x010fc6000001009a */
        /* <DEDUP_REMOVED lines=9> */
[----:B------:R-:W-:Y:S01]  /*36c0*/  FFMA.FTZ R164, R179, R151, R160 ;  /* 0x00000097b3a47223 */ /* 0x000fe200000100a0 */
[----:B------:R-:W-:Y:S01]  /*36d0*/  FFMA.FTZ R160, R147, R150, R154 ;  /* 0x0000009693a07223 */ /* 0x000fe2000001009a */
[----:B------:R-:W-:-:S03]  /*36e0*/  FADD.FTZ R154, R155, R152 ;  /* 0x000000989b9a7221 */ /* 0x000fc60000010000 */
[----:B------:R-:W-:Y:S01]  /*36f0*/  FFMA.FTZ R155, R151, R152, R160 ;  /* 0x00000098979b7223 */ /* 0x000fe200000100a0 */
[----:B------:R-:W-:Y:S06]  /*3700*/  BRA.DIV UR6, `(.L_x_16333) ;  /* 0x0000004a06847947 */ /* 0x000fec000b800000 */
[----:B------:R-:W0:Y:S01]  /*3710*/  SHFL.BFLY PT, R169, R154, 0x1, 0x1f ;  /* 0x0c201f009aa97f89 */ /* 0x000e2200000e0000 */
[----:B------:R-:W-:Y:S02]  /*3720*/  MOV R227, R113 ;  /* 0x0000007100e37202 */ /* 0x000fe40000000f00 */
[----:B------:R-:W-:Y:S01]  /*3730*/  MOV R226, R115 ;  /* 0x0000007300e27202 */ /* 0x000fe20000000f00 */
[----:B------:R-:W-:Y:S01]  /*3740*/  STL [R1+0x48], R112 ;  /* 0x0000487001007387 */ /* 0x000fe20000100800 */
[----:B------:R-:W-:-:S03]  /*3750*/  MOV R252, R165 ;  /* 0x000000a500fc7202 */ /* 0x000fc60000000f00 */
[----:B------:R-:W-:Y:S04]  /*3760*/  STL [R1+0x44], R114 ;  /* 0x0000447201007387 */ /* 0x000fe80000100800 */
[----:B------:R-:W-:Y:S04]  /*3770*/  STL [R1+0x50], R162 ;  /* 0x000050a201007387 */ /* 0x000fe80000100800 */
        /* <DEDUP_REMOVED lines=19> */
.L_x_16346:
[----:B------:R-:W-:Y:S01]  /*38b0*/  IADD3 R112, P1, R185, UR16, RZ ;  /* 0x00000010b9707c10 */ /* 0x000fe2000ff3e0ff */
[----:B------:R-:W2:Y:S03]  /*38c0*/  LDL.LU R179, [R1+0x208] ;  /* 0x0002080001b37983 */ /* 0x000ea60000300800 */
[----:B------:R-:W-:Y:S01]  /*38d0*/  IADD3.X R113, R184, UR17, RZ, P1, !PT ;  /* 0x00000011b8717c10 */ /* 0x000fe20008ffe4ff */
[----:B------:R-:W-:Y:S01]  /*38e0*/  FADD.FTZ R160, R154, R160 ;  /* 0x000000a09aa07221 */ /* 0x000fe20000010000 */
[----:B------:R-:W-:Y:S01]  /*38f0*/  ISETP.NE.U32.AND P3, PT, RZ, UR18, PT ;  /* 0x00000012ff007c0c */ /* 0x000fe2000bf65070 */
[----:B------:R-:W3:Y:S04]  /*3900*/  LDL.LU R178, [R1+0x204] ;  /* 0x0002040001b27983 */ /* 0x000ee80000300800 */
[----:B------:R-:W4:Y:S01]  /*3910*/  LDG.E.128 R112, desc[UR4][R112.64] ;  /* 0x0000000470707981 */ /* 0x000f22000c1e1d00 */
[----:B01----:R-:W-:Y:S01]  /*3920*/  FADD.FTZ R154, R155, R161 ;  /* 0x000000a19b9a7221 */ /* 0x003fe20000010000 */
[----:B------:R-:W-:Y:S01]  /*3930*/  FMUL.FTZ R155, R160, UR11 ;  /* 0x0000000ba09b7c20 */ /* 0x000fe20008410000 */
[----:B------:R-:W-:Y:S01]  /*3940*/  ISETP.NE.U32.AND P1, PT, R186, RZ, PT ;  /* 0x000000ffba00720c */ /* 0x000fe20003f25070 */
[----:B------:R-:W3:Y:S01]  /*3950*/  LDL.LU R177, [R1+0x210] ;  /* 0x0002100001b17983 */ /* 0x000ee20000300800 */
[----:B------:R-:W-:-:S02]  /*3960*/  FMUL.FTZ R154, R154, UR11 ;  /* 0x0000000b9a9a7c20 */ /* 0x000fc40008410000 */
[----:B------:R-:W-:Y:S01]  /*3970*/  FSEL R155, R155, RZ, !P2 ;  /* 0x000000ff9b9b7208 */ /* 0x000fe20005000000 */
[----:B------:R-:W3:Y:S01]  /*3980*/  LDL.LU R176, [R1+0x20c] ;  /* 0x00020c0001b07983 */ /* 0x000ee20000300800 */
[----:B------:R-:W-:Y:S02]  /*3990*/  ISETP.NE.U32.AND P2, PT, RZ, UR18, PT ;  /* 0x00000012ff007c0c */ /* 0x000fe4000bf45070 */
[----:B------:R-:W-:Y:S01]  /*39a0*/  ISETP.NE.AND.EX P1, PT, R187, RZ, PT, P1 ;  /* 0x000000ffbb00720c */ /* 0x000fe20003f25310 */
        /* <DEDUP_REMOVED lines=17> */
[----:B------:R-:W-:-:S02]  /*3ac0*/  ISETP.NE.AND.EX P3, PT, RZ, UR19, PT, P3 ;  /* 0x00000013ff007c0c */ /* 0x000fc4000bf65330 */
[----:B------:R-:W-:Y:S01]  /*3ad0*/  LOP3.LUT P5, RZ, R183, 0xff, RZ, 0xc0, !PT ;  /* 0x000000ffb7ff7812 */ /* 0x000fe200078ac0ff */
[-CC-:B------:R-:W-:Y:S01]  /*3ae0*/  FFMA.FTZ R210, R210, R154.reuse, R155.reuse ;  /* 0x0000009ad2d27223 */ /* 0x180fe2000001009b */
[----:B------:R-:W-:Y:S01]  /*3af0*/  @P2 IADD3 R120, P4, R185, UR18, RZ ;  /* 0x00000012b9782c10 */ /* 0x000fe2000ff9e0ff */
[--C-:B------:R-:W-:Y:S01]  /*3b00*/  FFMA.FTZ R211, R211, R154, R155.reuse ;  /* 0x0000009ad3d37223 */ /* 0x100fe2000001009b */
[----:B------:R-:W-:Y:S01]  /*3b10*/  SEL R116, R122, R96, P3 ;  /* 0x000000607a747207 */ /* 0x000fe20001800000 */
[-CC-:B------:R-:W-:Y:S01]  /*3b20*/  FFMA.FTZ R222, R222, R154.reuse, R155.reuse ;  /* 0x0000009adede7223 */ /* 0x180fe2000001009b */
[----:B------:R-:W-:Y:S01]  /*3b30*/  @P2 IADD3.X R121, R184, UR19, RZ, P4, !PT ;  /* 0x00000013b8792c10 */ /* 0x000fe2000a7fe4ff */
[-CC-:B------:R-:W-:Y:S01]  /*3b40*/  FFMA.FTZ R198, R198, R154.reuse, R155.reuse ;  /* 0x0000009ac6c67223 */ /* 0x180fe2000001009b */
[----:B------:R-:W-:Y:S01]  /*3b50*/  SEL R117, R162, R97, P3 ;  /* 0x00000061a2757207 */ /* 0x000fe20001800000 */
[--C-:B------:R-:W-:Y:S01]  /*3b60*/  FFMA.FTZ R199, R199, R154, R155.reuse ;  /* 0x0000009ac7c77223 */ /* 0x100fe2000001009b */
[----:B------:R-:W-:Y:S01]  /*3b70*/  SEL R118, R163, R98, P3 ;  /* 0x00000062a3767207 */ /* 0x000fe20001800000 */
[-CC-:B------:R-:W-:Y:S01]  /*3b80*/  FFMA.FTZ R174, R205, R154.reuse, R155.reuse ;  /* 0x0000009acdae7223 */ /* 0x180fe2000001009b */
[----:B------:R-:W-:Y:S01]  /*3b90*/  SEL R119, R164, R99, P3 ;  /* 0x00000063a4777207 */ /* 0x000fe20001800000 */
[-CC-:B------:R-:W-:Y:S01]  /*3ba0*/  FFMA.FTZ R207, R207, R154.reuse, R155.reuse ;  /* 0x0000009acfcf7223 */ /* 0x180fe2000001009b */
[-CC-:B------:R-:W-:Y:S01]  /*3bb0*/  FFMA.FTZ R190, R190, R154.reuse, R155.reuse ;  /* 0x0000009abebe7223 */ /* 0x180fe2000001009b */
[-CC-:B------:R-:W-:Y:S01]  /*3bc0*/  FFMA.FTZ R191, R191, R154.reuse, R155.reuse ;  /* 0x0000009abfbf7223 */ /* 0x180fe2000001009b */
[--C-:B------:R-:W-:Y:S01]  /*3bd0*/  FFMA.FTZ R192, R192, R154, R155.reuse ;  /* 0x0000009ac0c07223 */ /* 0x100fe2000001009b */
[----:B------:R0:W-:Y:S01]  /*3be0*/  @P2 STG.E.128 desc[UR4][R120.64], R116 ;  /* 0x0000007478002986 */ /* 0x0001e2000c101d04 */
[-C--:B------:R-:W-:Y:S01]  /*3bf0*/  FMUL.FTZ R166, R162, R0.reuse ;  /* 0x00000000a2a67220 */ /* 0x080fe20000410000 */
[----:B------:R-:W-:Y:S01]  /*3c00*/  FMUL.FTZ R165, R163, R0 ;  /* 0x00000000a3a57220 */ /* 0x000fe20000410000 */
        /* <DEDUP_REMOVED lines=15> */
[----:B0-----:R-:W-:Y:S01]  /*3d00*/  FMUL.FTZ R116, R122, R0 ;  /* 0x000000007a747220 */ /* 0x001fe20000410000 */
[-CC-:B------:R-:W-:Y:S01]  /*3d10*/  FFMA.FTZ R134, R134, R154.reuse, R155.reuse ;  /* 0x0000009a86867223 */ /* 0x180fe2000001009b */
[----:B------:R-:W2:Y:S02]  /*3d20*/  LDL.LU R186, [R1+0x1fc] ;  /* 0x0001fc0001ba7983 */ /* 0x000ea40000300800 */
[----:B------:R-:W-:Y:S01]  /*3d30*/  FMUL.FTZ R116, R116, UR20 ;  /* 0x0000001474747c20 */ /* 0x000fe20008410000 */
[----:B------:R-:W-:Y:S01]  /*3d40*/  IADD3 R120, P6, R185, UR22, RZ ;  /* 0x00000016b9787c10 */ /* 0x000fe2000ffde0ff */
[----:B------:R-:W-:Y:S01]  /*3d50*/  FMUL.FTZ R166, R166, UR20 ;  /* 0x00000014a6a67c20 */ /* 0x000fe20008410000 */
[----:B------:R-:W-:Y:S01]  /*3d60*/  FMUL.FTZ R165, R165, UR20 ;  /* 0x00000014a5a57c20 */ /* 0x000fe20008410000 */
[----:B------:R-:W-:Y:S01]  /*3d70*/  LOP3.LUT P4, RZ, R183, 0xff00, RZ, 0xc0, !PT ;  /* 0x0000ff00b7ff7812 */ /* 0x000fe2000788c0ff */
[----:B------:R-:W-:Y:S01]  /*3d80*/  FADD.FTZ R210, R221, -R210 ;  /* 0x800000d2ddd27221 */ /* 0x000fe20000010000 */
[----:B------:R-:W-:Y:S01]  /*3d90*/  IADD3.X R121, R184, UR23, RZ, P6, !PT ;  /* 0x00000017b8797c10 */ /* 0x000fe2000b7fe4ff */
[----:B------:R-:W-:Y:S01]  /*3da0*/  FFMA.FTZ R163, R220, R154, R155 ;  /* 0x0000009adca37223 */ /* 0x000fe2000001009b */
[----:B------:R-:W-:Y:S01]  /*3db0*/  @P2 IADD3 R160, P6, R182, UR18, RZ ;  /* 0x00000012b6a02c10 */ /* 0x000fe2000ffde0ff */
[----:B------:R-:W-:Y:S01]  /*3dc0*/  FMUL.FTZ R117, R217, R166 ;  /* 0x000000a6d9757220 */ /* 0x000fe20000410000 */
[----:B------:R-:W-:Y:S01]  /*3dd0*/  FMUL.FTZ R118, R218, R165 ;  /* 0x000000a5da767220 */ /* 0x000fe20000410000 */
[----:B------:R-:W-:Y:S01]  /*3de0*/  FADD.FTZ R211, R223, -R211 ;  /* 0x800000d3dfd37221 */ /* 0x000fe20000010000 */
[----:B------:R-:W-:Y:S01]  /*3df0*/  @P2 IADD3.X R161, R181, UR19, RZ, P6, !PT ;  /* 0x00000013b5a12c10 */ /* 0x000fe2000b7fe4ff */
[----:B------:R-:W-:Y:S01]  /*3e00*/  FADD.FTZ R222, R225, -R222 ;  /* 0x800000dee1de7221 */ /* 0x000fe20000010000 */
[----:B------:R-:W-:Y:S01]  /*3e10*/  LOP3.LUT P6, RZ, R183, 0xff000000, RZ, 0xc0, !PT ;  /* 0xff000000b7ff7812 */ /* 0x000fe200078cc0ff */
[----:B------:R-:W-:Y:S01]  /*3e20*/  FADD.FTZ R198, R204, -R198 ;  /* 0x800000c6ccc67221 */ /* 0x000fe20000010000 */
[----:B------:R-:W-:Y:S01]  /*3e30*/  SEL R117, R117, RZ, P4 ;  /* 0x000000ff75757207 */ /* 0x000fe20002000000 */
        /* <DEDUP_REMOVED lines=21> */
[----:B------:R-:W3:Y:S01]  /*3f90*/  LDL.LU R187, [R1+0x200] ;  /* 0x0002000001bb7983 */ /* 0x000ee20000300800 */
[----:B----4-:R-:W-:Y:S01]  /*3fa0*/  FMUL.FTZ R112, R116, R112 ;  /* 0x0000007074707220 */ /* 0x010fe20000410000 */
[----:B------:R-:W-:Y:S01]  /*3fb0*/  FMUL.FTZ R116, R216, R116 ;  /* 0x00000074d8747220 */ /* 0x000fe20000410000 */
[C---:B------:R-:W-:Y:S01]  /*3fc0*/  FMUL.FTZ R167, R11.reuse, R210 ;  /* 0x000000d20ba77220 */ /* 0x040fe20000410000 */
[----:B------:R-:W-:Y:S01]  /*3fd0*/  FADD.FTZ R163, R224, -R163 ;  /* 0x800000a3e0a37221 */ /* 0x000fe20000010000 */
[----:B------:R-:W-:Y:S01]  /*3fe0*/  FMUL.FTZ R162, R11, R211 ;  /* 0x000000d30ba27220 */ /* 0x000fe20000410000 */
[----:B------:R-:W-:Y:S01]  /*3ff0*/  FSEL R172, R112, RZ, P5 ;  /* 0x000000ff70ac7208 */ /* 0x000fe20002800000 */
[----:B------:R-:W-:Y:S01]  /*4000*/  FMUL.FTZ R112, R164, R0 ;  /* 0x00000000a4707220 */ /* 0x000fe20000410000 */
[----:B------:R-:W-:Y:S01]  /*4010*/  SEL R116, R116, RZ, P5 ;  /* 0x000000ff74747207 */ /* 0x000fe20002800000 */
[----:B------:R-:W-:Y:S01]  /*4020*/  FMUL.FTZ R114, R114, R165 ;  /* 0x000000a572727220 */ /* 0x000fe20000410000 */
[----:B------:R-:W-:Y:S01]  /*4030*/  IADD3 R122, P5, R182, UR16, RZ ;  /* 0x00000010b67a7c10 */ /* 0x000fe2000ffbe0ff */
[----:B------:R-:W-:Y:S01]  /*4040*/  FMUL.FTZ R112, R112, UR20 ;  /* 0x0000001470707c20 */ /* 0x000fe20008410000 */
[----:B------:R-:W-:Y:S01]  /*4050*/  FMUL.FTZ R113, R113, R166 ;  /* 0x000000a671717220 */ /* 0x000fe20000410000 */
[----:B------:R-:W-:Y:S01]  /*4060*/  FMUL.FTZ R173, R11, R199 ;  /* 0x000000c70bad7220 */ /* 0x000fe20000410000 */
[----:B------:R-:W-:Y:S01]  /*4070*/  IADD3.X R123, R181, UR17, RZ, P5, !PT ;  /* 0x00000011b57b7c10 */ /* 0x000fe2000affe4ff */
[----:B------:R-:W-:Y:S01]  /*4080*/  FMUL.FTZ R119, R219, R112 ;  /* 0x00000070db777220 */ /* 0x000fe20000410000 */
[----:B------:R-:W-:Y:S01]  /*4090*/  LOP3.LUT P5, RZ, R183, 0xff0000, RZ, 0xc0, !PT ;  /* 0x00ff0000b7ff7812 */ /* 0x000fe200078ac0ff */
[C---:B------:R-:W-:Y:S01]  /*40a0*/  FMUL.FTZ R174, R11.reuse, R174 ;  /* 0x000000ae0bae7220 */ /* 0x040fe20000410000 */
[C---:B------:R-:W-:Y:S01]  /*40b0*/  FMUL.FTZ R175, R11.reuse, R207 ;  /* 0x000000cf0baf7220 */ /* 0x040fe20000410000 */
[C---:B------:R-:W-:Y:S01]  /*40c0*/  FMUL.FTZ R157, R11.reuse, R157 ;  /* 0x0000009d0b9d7220 */ /* 0x040fe20000410000 */
[----:B------:R-:W-:Y:S01]  /*40d0*/  SEL R118, R118, RZ, P5 ;  /* 0x000000ff76767207 */ /* 0x000fe20002800000 */
[----:B------:R-:W-:Y:S01]  /*40e0*/  FMUL.FTZ R158, R11, R158 ;  /* 0x0000009e0b9e7220 */ /* 0x000fe20000410000 */
[----:B------:R-:W-:Y:S01]  /*40f0*/  SEL R119, R119, RZ, P6 ;  /* 0x000000ff77777207 */ /* 0x000fe20003000000 */
[C---:B------:R-:W-:Y:S01]  /*4100*/  FMUL.FTZ R100, R11.reuse, R100 ;  /* 0x000000640b647220 */ /* 0x040fe20000410000 */
[----:B------:R-:W-:Y:S01]  /*4110*/  FFMA.FTZ R101, R104, R154, R155 ;  /* 0x0000009a68657223 */ /* 0x000fe2000001009b */
[C---:B------:R-:W-:Y:S01]  /*4120*/  FMUL.FTZ R103, R11.reuse, R103 ;  /* 0x000000670b677220 */ /* 0x040fe20000410000 */
[C---:B------:R-:W-:Y:S01]  /*4130*/  FMUL.FTZ R124, R11.reuse, R124 ;  /* 0x0000007c0b7c7220 */ /* 0x040fe20000410000 */
[----:B------:R0:W-:Y:S04]  /*4140*/  STG.E.128 desc[UR4][R120.64], R116 ;  /* 0x0000007478007986 */ /* 0x0001e8000c101d04 */
[----:B------:R-:W4:Y:S01]  /*4150*/  LDL.LU R185, [R1+0x1f4] ;  /* 0x0001f40001b97983 */ /* 0x000f220000300800 */
[----:B------:R-:W-:Y:S01]  /*4160*/  @P1 FADD.FTZ R167, R60, R167 ;  /* 0x000000a73ca71221 */ /* 0x000fe20000010000 */
[C---:B------:R-:W-:Y:S01]  /*4170*/  FMUL.FTZ R163, R11.reuse, R163 ;  /* 0x000000a30ba37220 */ /* 0x040fe20000410000 */
[----:B------:R-:W-:Y:S01]  /*4180*/  FMUL.FTZ R164, R11, R222 ;  /* 0x000000de0ba47220 */ /* 0x000fe20000410000 */
[----:B------:R-:W-:Y:S01]  /*4190*/  FMUL.FTZ R115, R115, R112 ;  /* 0x0000007073737220 */ /* 0x000fe20000410000 */
[----:B------:R-:W-:Y:S01]  /*41a0*/  @P1 FADD.FTZ R162, R61, R162 ;  /* 0x000000a23da21221 */ /* 0x000fe20000010000 */
[----:B0-----:R0:W2:Y:S01]  /*41b0*/  LDG.E.128 R116, desc[UR4][R122.64] ;  /* 0x000000047a747981 */ /* 0x0010a2000c1e1d00 */
[C---:B------:R-:W-:Y:S01]  /*41c0*/  SEL R120, R167.reuse, R96, P3 ;  /* 0x00000060a7787207 */ /* 0x040fe20001800000 */
[----:B------:R-:W-:Y:S01]  /*41d0*/  FMUL.FTZ R167, R167, R0 ;  /* 0x00000000a7a77220 */ /* 0x000fe20000410000 */
[----:B------:R-:W-:Y:S01]  /*41e0*/  @P1 FADD.FTZ R163, R62, R163 ;  /* 0x000000a33ea31221 */ /* 0x000fe20000010000 */
[----:B------:R-:W-:Y:S01]  /*41f0*/  @P1 FADD.FTZ R164, R63, R164 ;  /* 0x000000a43fa41221 */ /* 0x000fe20000010000 */
[----:B------:R-:W-:Y:S01]  /*4200*/  FSEL R170, R114, RZ, P5 ;  /* 0x000000ff72aa7208 */ /* 0x000fe20002800000 */
[----:B------:R-:W-:Y:S01]  /*4210*/  FMUL.FTZ R112, R167, UR20 ;  /* 0x00000014a7707c20 */ /* 0x000fe20008410000 */
[----:B------:R-:W-:-:S02]  /*4220*/  SEL R121, R162, R97, P3 ;  /* 0x00000061a2797207 */ /* 0x000fc40001800000 */
[----:B------:R-:W-:Y:S01]  /*4230*/  FSEL R171, R113, RZ, P4 ;  /* 0x000000ff71ab7208 */ /* 0x000fe20002000000 */
[----:B------:R-:W-:Y:S01]  /*4240*/  @P1 FADD.FTZ R173, R57, R173 ;  /* 0x000000ad39ad1221 */ /* 0x000fe20000010000 */
[----:B0-----:R-:W-:Y:S01]  /*4250*/  SEL R122, R163, R98, P3 ;  /* 0x00000062a37a7207 */ /* 0x001fe20001800000 */
[----:B------:R-:W-:Y:S01]  /*4260*/  @P1 FADD.FTZ R174, R58, R174 ;  /* 0x000000ae3aae1221 */ /* 0x000fe20000010000 */
[----:B------:R-:W-:Y:S01]  /*4270*/  SEL R123, R164, R99, P3 ;  /* 0x00000063a47b7207 */ /* 0x000fe20001800000 */
[----:B------:R-:W-:Y:S01]  /*4280*/  @P1 FADD.FTZ R175, R59, R175 ;  /* 0x000000af3baf1221 */ /* 0x000fe20000010000 */
[----:B------:R-:W-:Y:S01]  /*4290*/  LOP3.LUT P5, RZ, R180, 0xff, RZ, 0xc0, !PT ;  /* 0x000000ffb4ff7812 */ /* 0x000fe200078ac0ff */
[----:B------:R-:W-:Y:S01]  /*42a0*/  @P1 FADD.FTZ R157, R49, R157 ;  /* 0x0000009d319d1221 */ /* 0x000fe20000010000 */
[----:B------:R-:W-:Y:S01]  /*42b0*/  @P1 FADD.FTZ R158, R50, R158 ;  /* 0x0000009e329e1221 */ /* 0x000fe20000010000 */
[----:B------:R0:W-:Y:S01]  /*42c0*/  @P2 STG.E.128 desc[UR4][R160.64], R120 ;  /* 0x00000078a0002986 */ /* 0x0001e2000c101d04 */
[----:B------:R-:W-:-:S02]  /*42d0*/  FSEL R169, R115, RZ, P6 ;  /* 0x000000ff73a97208 */ /* 0x000fc40003000000 */
[----:B------:R-:W-:Y:S01]  /*42e0*/  LOP3.LUT P6, RZ, R180, 0xff00, RZ, 0xc0, !PT ;  /* 0x0000ff00b4ff7812 */ /* 0x000fe200078cc0ff */
[----:B------:R-:W-:Y:S01]  /*42f0*/  @P1 FADD.FTZ R100, R44, R100 ;  /* 0x000000642c641221 */ /* 0x000fe20000010000 */
[----:B------:R-:W-:Y:S01]  /*4300*/  FADD.FTZ R101, R105, -R101 ;  /* 0x8000006569657221 */ /* 0x000fe20000010000 */
[----:B------:R-:W-:Y:S01]  /*4310*/  @P1 FADD.FTZ R103, R45, R103 ;  /* 0x000000672d671221 */ /* 0x000fe20000010000 */
[----:B------:R-:W-:Y:S01]  /*4320*/  @P1 FADD.FTZ R124, R41, R124 ;  /* 0x0000007c297c1221 */ /* 0x000fe20000010000 */
[----:B------:R-:W3:Y:S01]  /*4330*/  LDL.LU R184, [R1+0x1f8] ;  /* 0x0001f80001b87983 */ /* 0x000ee20000300800 */
[----:B0-----:R-:W-:Y:S01]  /*4340*/  IADD3 R120, P4, R182, UR22, RZ ;  /* 0x00000016b6787c10 */ /* 0x001fe2000ff9e0ff */
[----:B--2---:R-:W-:Y:S01]  /*4350*/  FMUL.FTZ R116, R112, R116 ;  /* 0x0000007470747220 */ /* 0x004fe20000410000 */
[----:B------:R-:W-:Y:S01]  /*4360*/  FMUL.FTZ R112, R212, R112 ;  /* 0x00000070d4707220 */ /* 0x000fe20000410000 */
[-C--:B------:R-:W-:Y:S01]  /*4370*/  FMUL.FTZ R153, R158, R0.reuse ;  /* 0x000000009e997220 */ /* 0x080fe20000410000 */
[-C--:B------:R-:W-:Y:S01]  /*4380*/  FMUL.FTZ R102, R100, R0.reuse ;  /* 0x0000000064667220 */ /* 0x080fe20000410000 */
[----:B------:R-:W2:Y:S01]  /*4390*/  LDL.LU R183, [R1+0x1ec] ;  /* 0x0001ec0001b77983 */ /* 0x000ea20000300800 */
[----:B------:R-:W-:Y:S01]  /*43a0*/  FSEL R168, R116, RZ, P5 ;  /* 0x000000ff74a87208 */ /* 0x000fe20002800000 */
[-C--:B------:R-:W-:Y:S01]  /*43b0*/  FMUL.FTZ R116, R162, R0.reuse ;  /* 0x00000000a2747220 */ /* 0x080fe20000410000 */
[-C--:B------:R-:W-:Y:S01]  /*43c0*/  FMUL.FTZ R162, R163, R0.reuse ;  /* 0x00000000a3a27220 */ /* 0x080fe20000410000 */
[----:B------:R-:W-:Y:S01]  /*43d0*/  FMUL.FTZ R163, R164, R0 ;  /* 0x00000000a4a37220 */ /* 0x000fe20000410000 */
[----:B------:R-:W-:Y:S01]  /*43e0*/  IADD3.X R121, R181, UR23, RZ, P4, !PT ;  /* 0x00000017b5797c10 */ /* 0x000fe2000a7fe4ff */
[----:B------:R-:W-:Y:S01]  /*43f0*/  FMUL.FTZ R116, R116, UR20 ;  /* 0x0000001474747c20 */ /* 0x000fe20008410000 */
[----:B------:R-:W-:Y:S01]  /*4400*/  SEL R112, R112, RZ, P5 ;  /* 0x000000ff70707207 */ /* 0x000fe20002800000 */
[----:B------:R-:W-:Y:S01]  /*4410*/  FMUL.FTZ R162, R162, UR20 ;  /* 0x00000014a2a27c20 */ /* 0x000fe20008410000 */
[----:B------:R-:W-:Y:S01]  /*4420*/  IADD3 R122, P5, R27, UR16, RZ ;  /* 0x000000101b7a7c10 */ /* 0x000fe2000ffbe0ff */
[----:B------:R-:W-:Y:S01]  /*4430*/  FMUL.FTZ R163, R163, UR20 ;  /* 0x00000014a3a37c20 */ /* 0x000fe20008410000 */
[----:B------:R-:W-:Y:S01]  /*4440*/  @P2 IADD3 R160, P4, R27, UR18, RZ ;  /* 0x000000121ba02c10 */ /* 0x000fe2000ff9e0ff */
[----:B------:R-:W-:Y:S01]  /*4450*/  FMUL.FTZ R113, R213, R116 ;  /* 0x00000074d5717220 */ /* 0x000fe20000410000 */
[----:B------:R-:W-:Y:S01]  /*4460*/  IADD3.X R123, R26, UR17, RZ, P5, !PT ;  /* 0x000000111a7b7c10 */ /* 0x000fe2000affe4ff */
[----:B------:R-:W-:Y:S01]  /*4470*/  FMUL.FTZ R114, R214, R162 ;  /* 0x000000a2d6727220 */ /* 0x000fe20000410000 */
[----:B------:R-:W-:Y:S01]  /*4480*/  @P2 IADD3.X R161, R26, UR19, RZ, P4, !PT ;  /* 0x000000131aa12c10 */ /* 0x000fe2000a7fe4ff */
[----:B------:R-:W-:Y:S01]  /*4490*/  FMUL.FTZ R115, R215, R163 ;  /* 0x000000a3d7737220 */ /* 0x000fe20000410000 */
[C---:B------:R-:W-:Y:S01]  /*44a0*/  LOP3.LUT P5, RZ, R180.reuse, 0xff0000, RZ, 0xc0, !PT ;  /* 0x00ff0000b4ff7812 */ /* 0x040fe200078ac0ff */
[----:B------:R-:W-:Y:S01]  /*44b0*/  FMUL.FTZ R153, R153, UR20 ;  /* 0x0000001499997c20 */ /* 0x000fe20008410000 */
[----:B------:R-:W-:Y:S01]  /*44c0*/  LOP3.LUT P4, RZ, R180, 0xff000000, RZ, 0xc0, !PT ;  /* 0xff000000b4ff7812 */ /* 0x000fe2000788c0ff */
[----:B------:R-:W-:Y:S01]  /*44d0*/  FMUL.FTZ R102, R102, UR20 ;  /* 0x0000001466667c20 */ /* 0x000fe20008410000 */
[----:B------:R-:W-:Y:S01]  /*44e0*/  SEL R113, R113, RZ, P6 ;  /* 0x000000ff71717207 */ /* 0x000fe20003000000 */
[----:B------:R-:W4:Y:S01]  /*44f0*/  LDL.LU R221, [R1+0x1f0] ;  /* 0x0001f00001dd7983 */ /* 0x000f220000300800 */
[----:B------:R-:W-:-:S02]  /*4500*/  SEL R114, R114, RZ, P5 ;  /* 0x000000ff72727207 */ /* 0x000fc40002800000 */
[----:B------:R-:W-:Y:S01]  /*4510*/  SEL R115, R115, RZ, P4 ;  /* 0x000000ff73737207 */ /* 0x000fe20002000000 */
[----:B------:R-:W-:Y:S01]  /*4520*/  FMUL.FTZ R164, R11, R198 ;  /* 0x000000c60ba47220 */ /* 0x000fe20000410000 */
[----:B------:R-:W-:Y:S01]  /*4530*/  FMUL.FTZ R117, R117, R116 ;  /* 0x0000007475757220 */ /* 0x000fe20000410000 */
[----:B------:R-:W-:Y:S01]  /*4540*/  FMUL.FTZ R119, R119, R163 ;  /* 0x000000a377777220 */ /* 0x000fe20000410000 */
[----:B------:R-:W-:Y:S01]  /*4550*/  FMUL.FTZ R118, R118, R162 ;  /* 0x000000a276767220 */ /* 0x000fe20000410000 */
[----:B------:R0:W-:Y:S01]  /*4560*/  STG.E.128 desc[UR4][R120.64], R112 ;  /* 0x0000007078007986 */ /* 0x0001e2000c101d04 */
[----:B------:R-:W-:-:S03]  /*4570*/  SEL R100, R100, R96, P3 ;  /* 0x0000006064647207 */ /* 0x000fc60001800000 */
[----:B------:R-:W3:Y:S01]  /*4580*/  LDL.LU R223, [R1+0x1e4] ;  /* 0x0001e40001df7983 */ /* 0x000ee20000300800 */
[----:B------:R-:W-:Y:S01]  /*4590*/  @P1 FADD.FTZ R164, R56, R164 ;  /* 0x000000a438a41221 */ /* 0x000fe20000010000 */
[----:B------:R-:W-:Y:S02]  /*45a0*/  FSEL R167, R117, RZ, P6 ;  /* 0x000000ff75a77208 */ /* 0x000fe40003000000 */
[----:B0-----:R0:W2:Y:S02]  /*45b0*/  LDG.E.128 R112, desc[UR4][R122.64] ;  /* 0x000000047a707981 */ /* 0x0010a4000c1e1d00 */
[C---:B------:R-:W-:Y:S01]  /*45c0*/  SEL R120, R164.reuse, R96, P3 ;  /* 0x00000060a4787207 */ /* 0x040fe20001800000 */
[----:B------:R-:W-:Y:S01]  /*45d0*/  FMUL.FTZ R164, R164, R0 ;  /* 0x00000000a4a47220 */ /* 0x000fe20000410000 */
[----:B------:R-:W-:Y:S01]  /*45e0*/  SEL R121, R173, R97, P3 ;  /* 0x00000061ad797207 */ /* 0x000fe20001800000 */
[----:B------:R-:W4:Y:S02]  /*45f0*/  LDL.LU R220, [R1+0x1e8] ;  /* 0x0001e80001dc7983 */ /* 0x000f240000300800 */
[----:B------:R-:W-:Y:S01]  /*4600*/  FMUL.FTZ R164, R164, UR20 ;  /* 0x00000014a4a47c20 */ /* 0x000fe20008410000 */
[----:B------:R-:W-:Y:S01]  /*4610*/  FSEL R165, R119, RZ, P4 ;  /* 0x000000ff77a57208 */ /* 0x000fe20002000000 */
[----:B------:R-:W3:Y:S01]  /*4620*/  LDL.LU R224, [R1+0x1dc] ;  /* 0x0001dc0001e07983 */ /* 0x000ee20000300800 */
[----:B0-----:R-:W-:-:S02]  /*4630*/  SEL R122, R174, R98, P3 ;  /* 0x00000062ae7a7207 */ /* 0x001fc40001800000 */
[----:B------:R-:W-:Y:S01]  /*4640*/  SEL R123, R175, R99, P3 ;  /* 0x00000063af7b7207 */ /* 0x000fe20001800000 */
[----:B------:R-:W-:Y:S01]  /*4650*/  FMUL.FTZ R116, R200, R164 ;  /* 0x000000a4c8747220 */ /* 0x000fe20000410000 */
[C---:B------:R-:W-:Y:S01]  /*4660*/  LOP3.LUT P6, RZ, R25.reuse, 0xff, RZ, 0xc0, !PT ;  /* 0x000000ff19ff7812 */ /* 0x040fe200078cc0ff */
[----:B------:R-:W4:Y:S04]  /*4670*/  LDL.LU R225, [R1+0x1e0] ;  /* 0x0001e00001e17983 */ /* 0x000f280000300800 */
[----:B------:R0:W-:Y:S01]  /*4680*/  @P2 STG.E.128 desc[UR4][R160.64], R120 ;  /* 0x00000078a0002986 */ /* 0x0001e2000c101d04 */
[----:B------:R-:W-:Y:S02]  /*4690*/  SEL R116, R116, RZ, P6 ;  /* 0x000000ff74747207 */ /* 0x000fe40003000000 */
[----:B------:R-:W-:Y:S01]  /*46a0*/  FSEL R166, R118, RZ, P5 ;  /* 0x000000ff76a67208 */ /* 0x000fe20002800000 */
[----:B------:R-:W3:Y:S01]  /*46b0*/  LDL.LU R210, [R1+0x1d4] ;  /* 0x0001d40001d27983 */ /* 0x000ee20000300800 */
[----:B------:R-:W-:Y:S01]  /*46c0*/  LOP3.LUT P5, RZ, R25, 0xff00, RZ, 0xc0, !PT ;  /* 0x0000ff0019ff7812 */ /* 0x000fe200078ac0ff */
[----:B------:R-:W-:-:S02]  /*46d0*/  FFMA.FTZ R135, R135, R154, R155 ;  /* 0x0000009a87877223 */ /* 0x000fc4000001009b */
[----:B------:R-:W4:Y:S01]  /*46e0*/  LDL.LU R211, [R1+0x1d8] ;  /* 0x0001d80001d37983 */ /* 0x000f220000300800 */
[----:B0-----:R-:W-:Y:S01]  /*46f0*/  IADD3 R120, P4, R27, UR22, RZ ;  /* 0x000000161b787c10 */ /* 0x001fe2000ff9e0ff */
[----:B------:R-:W-:Y:S02]  /*4700*/  FMUL.FTZ R160, R174, R0 ;  /* 0x00000000aea07220 */ /* 0x000fe40000410000 */
[----:B------:R-:W3:Y:S01]  /*4710*/  LDL.LU R222, [R1+0x1cc] ;  /* 0x0001cc0001de7983 */ /* 0x000ee20000300800 */
[----:B------:R-:W-:Y:S02]  /*4720*/  IADD3.X R121, R26, UR23, RZ, P4, !PT ;  /* 0x000000171a797c10 */ /* 0x000fe4000a7fe4ff */
[----:B------:R-:W-:Y:S01]  /*4730*/  @P2 IADD3 R26, P4, R24, UR18, RZ ;  /* 0x00000012181a2c10 */ /* 0x000fe2000ff9e0ff */
[----:B------:R-:W-:Y:S01]  /*4740*/  FMUL.FTZ R160, R160, UR20 ;  /* 0x00000014a0a07c20 */ /* 0x000fe20008410000 */
[----:B--2---:R-:W-:Y:S01]  /*4750*/  FMUL.FTZ R112, R164, R112 ;  /* 0x00000070a4707220 */ /* 0x004fe20000410000 */
[----:B------:R-:W-:Y:S01]  /*4760*/  FMUL.FTZ R174, R11, R194 ;  /* 0x000000c20bae7220 */ /* 0x000fe20000410000 */
[----:B------:R-:W2:Y:S03]  /*4770*/  LDL.LU R182, [R1+0x1d0] ;  /* 0x0001d00001b67983 */ /* 0x000ea60000300800 */
[----:B------:R-:W-:-:S02]  /*4780*/  FSEL R164, R112, RZ, P6 ;  /* 0x000000ff70a47208 */ /* 0x000fc40003000000 */
[----:B------:R-:W-:Y:S01]  /*4790*/  @P2 IADD3.X R27, R23, UR19, RZ, P4, !PT ;  /* 0x00000013171b2c10 */ /* 0x000fe2000a7fe4ff */
[----:B------:R-:W-:Y:S01]  /*47a0*/  FMUL.FTZ R118, R202, R160 ;  /* 0x000000a0ca767220 */ /* 0x000fe20000410000 */
[----:B------:R-:W-:Y:S01]  /*47b0*/  IADD3 R122, P6, R24, UR16, RZ ;  /* 0x00000010187a7c10 */ /* 0x000fe2000ffde0ff */
[----:B------:R-:W-:Y:S01]  /*47c0*/  FMUL.FTZ R112, R173, R0 ;  /* 0x00000000ad707220 */ /* 0x000fe20000410000 */
[----:B------:R-:W-:Y:S01]  /*47d0*/  LOP3.LUT P4, RZ, R25, 0xff000000, RZ, 0xc0, !PT ;  /* 0xff00000019ff7812 */ /* 0x000fe2000788c0ff */
[----:B------:R-:W-:Y:S01]  /*47e0*/  FMUL.FTZ R162, R114, R160 ;  /* 0x000000a072a27220 */ /* 0x000fe20000410000 */
[----:B------:R-:W-:Y:S01]  /*47f0*/  IADD3.X R123, R23, UR17, RZ, P6, !PT ;  /* 0x00000011177b7c10 */ /* 0x000fe2000b7fe4ff */
[----:B------:R-:W-:Y:S01]  /*4800*/  @P1 FADD.FTZ R174, R55, R174 ;  /* 0x000000ae37ae1221 */ /* 0x000fe20000010000 */
[----:B------:R-:W-:Y:S01]  /*4810*/  LOP3.LUT P6, RZ, R25, 0xff0000, RZ, 0xc0, !PT ;  /* 0x00ff000019ff7812 */ /* 0x000fe200078cc0ff */
[----:B------:R-:W-:Y:S01]  /*4820*/  FMUL.FTZ R25, R175, R0 ;  /* 0x00000000af197220 */ /* 0x000fe20000410000 */
[----:B------:R-:W-:Y:S01]  /*4830*/  FMUL.FTZ R112, R112, UR20 ;  /* 0x0000001470707c20 */ /* 0x000fe20008410000 */
[----:B------:R-:W4:Y:S02]  /*4840*/  LDL.LU R181, [R1+0x1c4] ;  /* 0x0001c40001b57983 */ /* 0x000f240000300800 */
[----:B------:R-:W-:Y:S01]  /*4850*/  FMUL.FTZ R25, R25, UR20 ;  /* 0x0000001419197c20 */ /* 0x000fe20008410000 */
[-C--:B------:R-:W-:Y:S01]  /*4860*/  FMUL.FTZ R117, R201, R112.reuse ;  /* 0x00000070c9757220 */ /* 0x080fe20000410000 */
[----:B------:R-:W-:Y:S01]  /*4870*/  SEL R118, R118, RZ, P6 ;  /* 0x000000ff76767207 */ /* 0x000fe20003000000 */
[----:B------:R-:W-:Y:S01]  /*4880*/  FMUL.FTZ R113, R113, R112 ;  /* 0x0000007071717220 */ /* 0x000fe20000410000 */
[----:B------:R-:W-:Y:S01]  /*4890*/  FMUL.FTZ R119, R203, R25 ;  /* 0x00000019cb777220 */ /* 0x000fe20000410000 */
[----:B------:R-:W-:Y:S01]  /*48a0*/  FMUL.FTZ R114, R11, R191 ;  /* 0x000000bf0b727220 */ /* 0x000fe20000410000 */
[----:B------:R-:W-:Y:S01]  /*48b0*/  SEL R117, R117, RZ, P5 ;  /* 0x000000ff75757207 */ /* 0x000fe20002800000 */
[----:B------:R-:W-:Y:S01]  /*48c0*/  FMUL.FTZ R173, R11, R192 ;  /* 0x000000c00bad7220 */ /* 0x000fe20000410000 */
[----:B------:R-:W-:Y:S01]  /*48d0*/  FSEL R162, R162, RZ, P6 ;  /* 0x000000ffa2a27208 */ /* 0x000fe20003000000 */
[----:B------:R-:W-:Y:S01]  /*48e0*/  FADD.FTZ R135, R137, -R135 ;  /* 0x8000008789877221 */ /* 0x000fe20000010000 */
[----:B------:R-:W-:Y:S01]  /*48f0*/  SEL R119, R119, RZ, P4 ;  /* 0x000000ff77777207 */ /* 0x000fe20002000000 */
[----:B------:R-:W3:Y:S04]  /*4900*/  LDL.LU R180, [R1+0x1c8] ;  /* 0x0001c80001b47983 */ /* 0x000ee80000300800 */
[----:B------:R0:W-:Y:S01]  /*4910*/  STG.E.128 desc[UR4][R120.64], R116 ;  /* 0x0000007478007986 */ /* 0x0001e2000c101d04 */
[----:B------:R-:W-:Y:S01]  /*4920*/  @P1 FADD.FTZ R114, R53, R114 ;  /* 0x0000007235721221 */ /* 0x000fe20000010000 */
[----:B------:R-:W-:Y:S01]  /*4930*/  @P1 FADD.FTZ R173, R54, R173 ;  /* 0x000000ad36ad1221 */ /* 0x000fe20000010000 */
[----:B------:R-:W-:Y:S01]  /*4940*/  FMUL.FTZ R115, R115, R25 ;  /* 0x0000001973737220 */ /* 0x000fe20000410000 */
[----:B------:R-:W-:Y:S01]  /*4950*/  FSEL R163, R113, RZ, P5 ;  /* 0x000000ff71a37208 */ /* 0x000fe20002800000 */
[----:B------:R-:W2:Y:S04]  /*4960*/  LDL.LU R204, [R1+0x1bc] ;  /* 0x0001bc0001cc7983 */ /* 0x000ea80000300800 */
[----:B0-----:R0:W4:Y:S01]  /*4970*/  LDG.E.128 R116, desc[UR4][R122.64] ;  /* 0x000000047a747981 */ /* 0x001122000c1e1d00 */
[----:B------:R-:W-:Y:S01]  /*4980*/  FMUL.FTZ R120, R11, R193 ;  /* 0x000000c10b787220 */ /* 0x000fe20000410000 */
[----:B------:R-:W-:-:S02]  /*4990*/  SEL R121, R114, R97, P3 ;  /* 0x0000006172797207 */ /* 0x000fc40001800000 */
[----:B------:R-:W-:Y:S01]  /*49a0*/  FSEL R161, R115, RZ, P4 ;  /* 0x000000ff73a17208 */ /* 0x000fe20002000000 */
[----:B------:R-:W-:Y:S01]  /*49b0*/  @P1 FADD.FTZ R120, R52, R120 ;  /* 0x0000007834781221 */ /* 0x000fe20000010000 */
[----:B------:R-:W-:Y:S01]  /*49c0*/  LOP3.LUT P5, RZ, R22, 0xff, RZ, 0xc0, !PT ;  /* 0x000000ff16ff7812 */ /* 0x000fe200078ac0ff */
[----:B------:R-:W3:Y:S02]  /*49d0*/  LDL.LU R206, [R1+0x1c0] ;  /* 0x0001c00001ce7983 */ /* 0x000ee40000300800 */
[----:B------:R-:W-:Y:S01]  /*49e0*/  FMUL.FTZ R112, R120, R0 ;  /* 0x0000000078707220 */ /* 0x000fe20000410000 */
[----:B0-----:R-:W-:Y:S01]  /*49f0*/  SEL R122, R173, R98, P3 ;  /* 0x00000062ad7a7207 */ /* 0x001fe20001800000 */
[----:B------:R-:W2:Y:S02]  /*4a00*/  LDL.LU R205, [R1+0x1b4] ;  /* 0x0001b40001cd7983 */ /* 0x000ea40000300800 */
[----:B------:R-:W-:Y:S01]  /*4a10*/  FMUL.FTZ R112, R112, UR20 ;  /* 0x0000001470707c20 */ /* 0x000fe20008410000 */
[----:B------:R-:W-:Y:S01]  /*4a20*/  SEL R120, R120, R96, P3 ;  /* 0x0000006078787207 */ /* 0x000fe20001800000 */
[----:B------:R-:W3:Y:S01]  /*4a30*/  LDL.LU R208, [R1+0x1b8] ;  /* 0x0001b80001d07983 */ /* 0x000ee20000300800 */
[----:B------:R-:W-:Y:S01]  /*4a40*/  SEL R123, R174, R99, P3 ;  /* 0x00000063ae7b7207 */ /* 0x000fe20001800000 */
[----:B------:R-:W-:Y:S01]  /*4a50*/  FMUL.FTZ R25, R92, R112 ;  /* 0x000000705c197220 */ /* 0x000fe20000410000 */
[----:B------:R-:W-:Y:S01]  /*4a60*/  LOP3.LUT P6, RZ, R22, 0xff00, RZ, 0xc0, !PT ;  /* 0x0000ff0016ff7812 */ /* 0x000fe200078cc0ff */
[----:B------:R-:W2:Y:S04]  /*4a70*/  LDL.LU R209, [R1+0x1ac] ;  /* 0x0001ac0001d17983 */ /* 0x000ea80000300800 */
[----:B------:R0:W-:Y:S04]  /*4a80*/  @P2 STG.E.128 desc[UR4][R26.64], R120 ;  /* 0x000000781a002986 */ /* 0x0001e8000c101d04 */
[----:B------:R-:W3:Y:S04]  /*4a90*/  LDL.LU R198, [R1+0x1b0] ;  /* 0x0001b00001c67983 */ /* 0x000ee80000300800 */
[----:B------:R-:W2:Y:S01]  /*4aa0*/  LDL.LU R199, [R1+0x1a4] ;  /* 0x0001a40001c77983 */ /* 0x000ea20000300800 */
[----:B------:R-:W-:-:S03]  /*4ab0*/  FFMA.FTZ R138, R138, R154, R155 ;  /* 0x0000009a8a8a7223 */ /* 0x000fc6000001009b */
[----:B------:R-:W3:Y:S01]  /*4ac0*/  LDL.LU R207, [R1+0x1a8] ;  /* 0x0001a80001cf7983 */ /* 0x000ee20000300800 */
[-CC-:B------:R-:W-:Y:S01]  /*4ad0*/  FFMA.FTZ R140, R140, R154.reuse, R155.reuse ;  /* 0x0000009a8c8c7223 */ /* 0x180fe2000001009b */
[----:B------:R-:W-:Y:S02]  /*4ae0*/  FFMA.FTZ R142, R142, R154, R155 ;  /* 0x0000009a8e8e7223 */ /* 0x000fe4000001009b */
[----:B------:R-:W2:Y:S01]  /*4af0*/  LDL.LU R175, [R1+0x19c] ;  /* 0x00019c0001af7983 */ /* 0x000ea20000300800 */
[----:B0-----:R-:W-:-:S03]  /*4b00*/  FMUL.FTZ R120, R174, R0 ;  /* 0x00000000ae787220 */ /* 0x001fc60000410000 */
[----:B------:R-:W3:Y:S01]  /*4b10*/  LDL.LU R190, [R1+0x1a0] ;  /* 0x0001a00001be7983 */ /* 0x000ee20000300800 */
[----:B------:R-:W-:-:S03]  /*4b20*/  FMUL.FTZ R120, R120, UR20 ;  /* 0x0000001478787c20 */ /* 0x000fc60008410000 */
[----:B------:R-:W2:Y:S01]  /*4b30*/  LDL.LU R195, [R1+0x194] ;  /* 0x0001940001c37983 */ /* 0x000ea20000300800 */
[----:B------:R-:W-:-:S03]  /*4b40*/  FMUL.FTZ R27, R95, R120 ;  /* 0x000000785f1b7220 */ /* 0x000fc60000410000 */
[----:B------:R-:W3:Y:S01]  /*4b50*/  LDL.LU R196, [R1+0x198] ;  /* 0x0001980001c47983 */ /* 0x000ee20000300800 */
[----:B----4-:R-:W-:Y:S01]  /*4b60*/  FMUL.FTZ R116, R112, R116 ;  /* 0x0000007470747220 */ /* 0x010fe20000410000 */
[----:B------:R-:W-:Y:S01]  /*4b70*/  IADD3 R112, P4, R24, UR22, RZ ;  /* 0x0000001618707c10 */ /* 0x000fe2000ff9e0ff */
[----:B------:R-:W-:Y:S01]  /*4b80*/  FMUL.FTZ R119, R119, R120 ;  /* 0x0000007877777220 */ /* 0x000fe20000410000 */
[----:B------:R-:W4:Y:S02]  /*4b90*/  LDL.LU R197, [R1+0x18c] ;  /* 0x00018c0001c57983 */ /* 0x000f240000300800 */
[----:B------:R-:W-:Y:S01]  /*4ba0*/  FSEL R160, R116, RZ, P5 ;  /* 0x000000ff74a07208 */ /* 0x000fe20002800000 */
[-C--:B------:R-:W-:Y:S01]  /*4bb0*/  FMUL.FTZ R116, R173, R0.reuse ;  /* 0x00000000ad747220 */ /* 0x080fe20000410000 */
[----:B------:R-:W-:Y:S01]  /*4bc0*/  IADD3.X R113, R23, UR23, RZ, P4, !PT ;  /* 0x0000001717717c10 */ /* 0x000fe2000a7fe4ff */
[----:B------:R-:W-:Y:S01]  /*4bd0*/  FMUL.FTZ R23, R114, R0 ;  /* 0x0000000072177220 */ /* 0x000fe20000410000 */
[----:B------:R-:W-:Y:S01]  /*4be0*/  IADD3 R114, P4, R10, UR16, RZ ;  /* 0x000000100a727c10 */ /* 0x000fe2000ff9e0ff */
[----:B------:R-:W-:Y:S01]  /*4bf0*/  FMUL.FTZ R116, R116, UR20 ;  /* 0x0000001474747c20 */ /* 0x000fe20008410000 */
[----:B------:R-:W-:Y:S01]  /*4c00*/  SEL R24, R25, RZ, P5 ;  /* 0x000000ff19187207 */ /* 0x000fe20002800000 */
[----:B------:R-:W-:Y:S01]  /*4c10*/  FMUL.FTZ R23, R23, UR20 ;  /* 0x0000001417177c20 */ /* 0x000fe20008410000 */
[----:B------:R-:W-:Y:S01]  /*4c20*/  IADD3.X R115, R20, UR17, RZ, P4, !PT ;  /* 0x0000001114737c10 */ /* 0x000fe2000a7fe4ff */
[----:B------:R-:W-:Y:S01]  /*4c30*/  FMUL.FTZ R26, R94, R116 ;  /* 0x000000745e1a7220 */ /* 0x000fe20000410000 */
[C---:B------:R-:W-:Y:S01]  /*4c40*/  LOP3.LUT P5, RZ, R22.reuse, 0xff0000, RZ, 0xc0, !PT ;  /* 0x00ff000016ff7812 */ /* 0x040fe200078ac0ff */
[----:B------:R-:W-:Y:S01]  /*4c50*/  FMUL.FTZ R25, R93, R23 ;  /* 0x000000175d197220 */ /* 0x000fe20000410000 */
[----:B------:R-:W-:Y:S01]  /*4c60*/  LOP3.LUT P4, RZ, R22, 0xff000000, RZ, 0xc0, !PT ;  /* 0xff00000016ff7812 */ /* 0x000fe2000788c0ff */
[----:B------:R-:W2:Y:S01]  /*4c70*/  LDL.LU R193, [R1+0x190] ;  /* 0x0001900001c17983 */ /* 0x000ea20000300800 */
[----:B------:R-:W-:-:S02]  /*4c80*/  SEL R26, R26, RZ, P5 ;  /* 0x000000ff1a1a7207 */ /* 0x000fc40002800000 */
[----:B------:R-:W-:Y:S01]  /*4c90*/  SEL R25, R25, RZ, P6 ;  /* 0x000000ff19197207 */ /* 0x000fe20003000000 */
[----:B------:R-:W-:Y:S01]  /*4ca0*/  FMUL.FTZ R22, R11, R149 ;  /* 0x000000950b167220 */ /* 0x000fe20000410000 */
[----:B------:R-:W-:Y:S01]  /*4cb0*/  SEL R27, R27, RZ, P4 ;  /* 0x000000ff1b1b7207 */ /* 0x000fe20002000000 */
[----:B------:R-:W-:Y:S01]  /*4cc0*/  FMUL.FTZ R117, R117, R23 ;  /* 0x0000001775757220 */ /* 0x000fe20000410000 */
[----:B------:R-:W-:Y:S01]  /*4cd0*/  FMUL.FTZ R118, R118, R116 ;  /* 0x0000007476767220 */ /* 0x000fe20000410000 */
[----:B------:R-:W-:Y:S01]  /*4ce0*/  FSEL R123, R119, RZ, P4 ;  /* 0x000000ff777b7208 */ /* 0x000fe20002000000 */
[----:B------:R-:W3:Y:S04]  /*4cf0*/  LDL.LU R191, [R1+0x184] ;  /* 0x0001840001bf7983 */ /* 0x000ee80000300800 */
[----:B------:R0:W-:Y:S01]  /*4d00*/  STG.E.128 desc[UR4][R112.64], R24 ;  /* 0x0000001870007986 */ /* 0x0001e2000c101d04 */
[----:B------:R-:W-:Y:S01]  /*4d10*/  @P1 FADD.FTZ R22, R48, R22 ;  /* 0x0000001630161221 */ /* 0x000fe20000010000 */
[----:B------:R-:W-:Y:S01]  /*4d20*/  FMUL.FTZ R23, R11, R159 ;  /* 0x0000009f0b177220 */ /* 0x000fe20000410000 */
[----:B------:R-:W-:Y:S01]  /*4d30*/  FSEL R122, R117, RZ, P6 ;  /* 0x000000ff757a7208 */ /* 0x000fe20003000000 */
[----:B------:R-:W-:Y:S01]  /*4d40*/  FADD.FTZ R139, R139, -R138 ;  /* 0x8000008a8b8b7221 */ /* 0x000fe20000010000 */
[----:B------:R-:W-:Y:S01]  /*4d50*/  FSEL R149, R118, RZ, P5 ;  /* 0x000000ff76957208 */ /* 0x000fe20002800000 */
[----:B------:R-:W-:Y:S01]  /*4d60*/  FADD.FTZ R141, R141, -R140 ;  /* 0x8000008c8d8d7221 */ /* 0x000fe20000010000 */
[----:B------:R-:W-:Y:S01]  /*4d70*/  FADD.FTZ R144, R144, -R142 ;  /* 0x8000008e90907221 */ /* 0x000fe20000010000 */
[----:B------:R-:W4:Y:S04]  /*4d80*/  LDL.LU R192, [R1+0x188] ;  /* 0x0001880001c07983 */ /* 0x000f280000300800 */
[----:B0-----:R0:W2:Y:S01]  /*4d90*/  LDG.E.128 R24, desc[UR4][R114.64] ;  /* 0x0000000472187981 */ /* 0x0010a2000c1e1d00 */
[-C--:B------:R-:W-:Y:S01]  /*4da0*/  FMUL.FTZ R112, R22, R0.reuse ;  /* 0x0000000016707220 */ /* 0x080fe20000410000 */
[----:B------:R-:W-:Y:S01]  /*4db0*/  LOP3.LUT P6, RZ, R21, 0xff, RZ, 0xc0, !PT ;  /* 0x000000ff15ff7812 */ /* 0x000fe200078cc0ff */
[----:B------:R-:W-:Y:S01]  /*4dc0*/  @P1 FADD.FTZ R23, R51, R23 ;  /* 0x0000001733171221 */ /* 0x000fe20000010000 */
[----:B------:R-:W-:Y:S01]  /*4dd0*/  IADD3 R116, P5, R10, UR22, RZ ;  /* 0x000000160a747c10 */ /* 0x000fe2000ffbe0ff */
[----:B------:R-:W-:Y:S01]  /*4de0*/  FMUL.FTZ R112, R112, UR20 ;  /* 0x0000001470707c20 */ /* 0x000fe20008410000 */
[----:B------:R-:W-:Y:S01]  /*4df0*/  @P2 IADD3 R118, P4, R10, UR18, RZ ;  /* 0x000000120a762c10 */ /* 0x000fe2000ff9e0ff */
[----:B------:R-:W-:Y:S01]  /*4e00*/  FMUL.FTZ R156, R23, R0 ;  /* 0x00000000179c7220 */ /* 0x000fe20000410000 */
[----:B------:R-:W-:Y:S01]  /*4e10*/  IADD3.X R117, R20, UR23, RZ, P5, !PT ;  /* 0x0000001714757c10 */ /* 0x000fe2000affe4ff */
[----:B------:R-:W3:Y:S01]  /*4e20*/  LDL.LU R194, [R1+0x17c] ;  /* 0x00017c0001c27983 */ /* 0x000ee20000300800 */
[----:B------:R-:W-:Y:S01]  /*4e30*/  IADD3 R120, P5, R9, UR16, RZ ;  /* 0x0000001009787c10 */ /* 0x000fe2000ffbe0ff */
[----:B------:R-:W-:Y:S01]  /*4e40*/  FMUL.FTZ R156, R156, UR20 ;  /* 0x000000149c9c7c20 */ /* 0x000fe20008410000 */
[----:B------:R-:W-:Y:S01]  /*4e50*/  @P2 IADD3.X R119, R20, UR19, RZ, P4, !PT ;  /* 0x0000001314772c10 */ /* 0x000fe2000a7fe4ff */
[----:B0-----:R-:W-:Y:S01]  /*4e60*/  FMUL.FTZ R114, R90, R153 ;  /* 0x000000995a727220 */ /* 0x001fe20000410000 */
[----:B------:R-:W-:Y:S01]  /*4e70*/  IADD3.X R121, R18, UR17, RZ, P5, !PT ;  /* 0x0000001112797c10 */ /* 0x000fe2000affe4ff */
[----:B------:R-:W-:Y:S01]  /*4e80*/  FMUL.FTZ R115, R91, R156 ;  /* 0x0000009c5b737220 */ /* 0x000fe20000410000 */
[C---:B------:R-:W-:Y:S01]  /*4e90*/  LOP3.LUT P4, RZ, R21.reuse, 0xff0000, RZ, 0xc0, !PT ;  /* 0x00ff000015ff7812 */ /* 0x040fe2000788c0ff */
[----:B------:R-:W4:Y:S01]  /*4ea0*/  LDL.LU R173, [R1+0x180] ;  /* 0x0001800001ad7983 */ /* 0x000f220000300800 */
[----:B------:R-:W-:-:S02]  /*4eb0*/  LOP3.LUT P5, RZ, R21, 0xff000000, RZ, 0xc0, !PT ;  /* 0xff00000015ff7812 */ /* 0x000fc400078ac0ff */
[----:B------:R-:W-:Y:S01]  /*4ec0*/  SEL R20, R22, R96, P3 ;  /* 0x0000006016147207 */ /* 0x000fe20001800000 */
[----:B------:R-:W3:Y:S01]  /*4ed0*/  LDL.LU R174, [R1+0x174] ;  /* 0x0001740001ae7983 */ /* 0x000ee20000300800 */
[----:B------:R-:W-:Y:S02]  /*4ee0*/  SEL R22, R158, R98, P3 ;  /* 0x000000629e167207 */ /* 0x000fe40001800000 */
[----:B------:R-:W-:Y:S01]  /*4ef0*/  SEL R23, R23, R99, P3 ;  /* 0x0000006317177207 */ /* 0x000fe20001800000 */
[----:B------:R-:W-:Y:S01]  /*4f00*/  FMUL.FTZ R139, R11, R139 ;  /* 0x0000008b0b8b7220 */ /* 0x000fe20000410000 */
[----:B------:R-:W-:Y:S01]  /*4f10*/  SEL R114, R114, RZ, P4 ;  /* 0x000000ff72727207 */ /* 0x000fe20002000000 */
[----:B------:R-:W4:Y:S01]  /*4f20*/  LDL.LU R188, [R1+0x178] ;  /* 0x0001780001bc7983 */ /* 0x000f220000300800 */
[----:B------:R-:W-:Y:S01]  /*4f30*/  SEL R115, R115, RZ, P5 ;  /* 0x000000ff73737207 */ /* 0x000fe20002800000 */
[----:B--2---:R-:W-:Y:S01]  /*4f40*/  FMUL.FTZ R24, R112, R24 ;  /* 0x0000001870187220 */ /* 0x004fe20000410000 */
[----:B------:R-:W-:-:S04]  /*4f50*/  FMUL.FTZ R112, R88, R112 ;  /* 0x0000007058707220 */ /* 0x000fc80000410000 */
[----:B------:R-:W-:Y:S01]  /*4f60*/  FSEL R10, R24, RZ, P6 ;  /* 0x000000ff180a7208 */ /* 0x000fe20003000000 */
[----:B------:R-:W-:-:S04]  /*4f70*/  FMUL.FTZ R24, R157, R0 ;  /* 0x000000009d187220 */ /* 0x000fc80000410000 */
[----:B------:R-:W-:Y:S01]  /*4f80*/  FMUL.FTZ R24, R24, UR20 ;  /* 0x0000001418187c20 */ /* 0x000fe20008410000 */
[----:B------:R-:W-:Y:S02]  /*4f90*/  SEL R112, R112, RZ, P6 ;  /* 0x000000ff70707207 */ /* 0x000fe40003000000 */
[----:B------:R-:W-:Y:S01]  /*4fa0*/  LOP3.LUT P6, RZ, R21, 0xff00, RZ, 0xc0, !PT ;  /* 0x0000ff0015ff7812 */ /* 0x000fe200078cc0ff */
[----:B------:R-:W-:Y:S01]  /*4fb0*/  FMUL.FTZ R113, R89, R24 ;  /* 0x0000001859717220 */ /* 0x000fe20000410000 */
[----:B------:R-:W-:-:S04]  /*4fc0*/  SEL R21, R157, R97, P3 ;  /* 0x000000619d157207 */ /* 0x000fc80001800000 */
[----:B------:R-:W-:Y:S01]  /*4fd0*/  SEL R113, R113, RZ, P6 ;  /* 0x000000ff71717207 */ /* 0x000fe20003000000 */
[----:B------:R0:W-:Y:S04]  /*4fe0*/  @P2 STG.E.128 desc[UR4][R118.64], R20 ;  /* 0x0000001476002986 */ /* 0x0001e8000c101d04 */
[----:B------:R1:W-:Y:S04]  /*4ff0*/  STG.E.128 desc[UR4][R116.64], R112 ;  /* 0x0000007074007986 */ /* 0x0003e8000c101d04 */
[----:B0-----:R-:W2:Y:S01]  /*5000*/  LDG.E.128 R20, desc[UR4][R120.64] ;  /* 0x0000000478147981 */ /* 0x001ea2000c1e1d00 */
[----:B------:R-:W-:Y:S01]  /*5010*/  FMUL.FTZ R26, R26, R153 ;  /* 0x000000991a1a7220 */ /* 0x000fe20000410000 */
[----:B------:R-:W-:Y:S01]  /*5020*/  FMUL.FTZ R24, R25, R24 ;  /* 0x0000001819187220 */ /* 0x000fe20000410000 */
[----:B------:R-:W-:Y:S01]  /*5030*/  FADD.FTZ R25, R108, -R106 ;  /* 0x8000006a6c197221 */ /* 0x000fe20000010000 */
[----:B------:R-:W-:-:S02]  /*5040*/  FMUL.FTZ R27, R27, R156 ;  /* 0x0000009c1b1b7220 */ /* 0x000fc40000410000 */
[----:B-1----:R-:W-:Y:S02]  /*5050*/  FSEL R116, R26, RZ, P4 ;  /* 0x000000ff1a747208 */ /* 0x002fe40002000000 */
[----:B------:R-:W-:Y:S02]  /*5060*/  IADD3 R104, P4, R9, UR22, RZ ;  /* 0x0000001609687c10 */ /* 0x000fe4000ff9e0ff */
[----:B------:R-:W-:Y:S01]  /*5070*/  FSEL R106, R24, RZ, P6 ;  /* 0x000000ff186a7208 */ /* 0x000fe20003000000 */
[----:B------:R-:W-:Y:S01]  /*5080*/  FMUL.FTZ R24, R84, R102 ;  /* 0x0000006654187220 */ /* 0x000fe20000410000 */
[----:B------:R-:W-:Y:S01]  /*5090*/  FMUL.FTZ R25, R11, R25 ;  /* 0x000000190b197220 */ /* 0x000fe20000410000 */
[----:B------:R-:W-:Y:S02]  /*50a0*/  FSEL R108, R27, RZ, P5 ;  /* 0x000000ff1b6c7208 */ /* 0x000fe40002800000 */
[----:B------:R-:W-:Y:S02]  /*50b0*/  IADD3.X R105, R18, UR23, RZ, P4, !PT ;  /* 0x0000001712697c10 */ /* 0x000fe4000a7fe4ff */
[----:B------:R-:W-:-:S02]  /*50c0*/  LOP3.LUT P6, RZ, R19, 0xff, RZ, 0xc0, !PT ;  /* 0x000000ff13ff7812 */ /* 0x000fc400078cc0ff */
[----:B------:R-:W-:Y:S02]  /*50d0*/  @P2 IADD3 R112, P5, R9, UR18, RZ ;  /* 0x0000001209702c10 */ /* 0x000fe4000ffbe0ff */
[----:B------:R-:W-:Y:S01]  /*50e0*/  IADD3 R114, P4, R8, UR16, RZ ;  /* 0x0000001008727c10 */ /* 0x000fe2000ff9e0ff */
[----:B------:R-:W-:Y:S01]  /*50f0*/  @P1 FADD.FTZ R25, R47, R25 ;  /* 0x000000192f191221 */ /* 0x000fe20000010000 */
[----:B------:R-:W-:Y:S02]  /*5100*/  SEL R24, R24, RZ, P6 ;  /* 0x000000ff18187207 */ /* 0x000fe40003000000 */
[----:B------:R-:W-:Y:S02]  /*5110*/  @P2 IADD3.X R113, R18, UR19, RZ, P5, !PT ;  /* 0x0000001312712c10 */ /* 0x000fe4000affe4ff */
[----:B------:R-:W-:Y:S01]  /*5120*/  IADD3.X R115, R16, UR17, RZ, P4, !PT ;  /* 0x0000001110737c10 */ /* 0x000fe2000a7fe4ff */
[----:B------:R-:W-:Y:S01]  /*5130*/  FMUL.FTZ R18, R103, R0 ;  /* 0x0000000067127220 */ /* 0x000fe20000410000 */
[----:B------:R-:W-:-:S02]  /*5140*/  LOP3.LUT P5, RZ, R19, 0xff0000, RZ, 0xc0, !PT ;  /* 0x00ff000013ff7812 */ /* 0x000fc400078ac0ff */
[----:B------:R-:W-:Y:S01]  /*5150*/  LOP3.LUT P4, RZ, R19, 0xff000000, RZ, 0xc0, !PT ;  /* 0xff00000013ff7812 */ /* 0x000fe2000788c0ff */
[----:B------:R-:W-:-:S04]  /*5160*/  FMUL.FTZ R18, R18, UR20 ;  /* 0x0000001412127c20 */ /* 0x000fc80008410000 */
[----:B------:R-:W-:Y:S01]  /*5170*/  FMUL.FTZ R117, R85, R18 ;  /* 0x0000001255757220 */ /* 0x000fe20000410000 */
[----:B--2---:R-:W-:Y:S01]  /*5180*/  FMUL.FTZ R20, R102, R20 ;  /* 0x0000001466147220 */ /* 0x004fe20000410000 */
[----:B------:R-:W-:-:S04]  /*5190*/  FMUL.FTZ R102, R11, R101 ;  /* 0x000000650b667220 */ /* 0x000fc80000410000 */
[----:B------:R-:W-:Y:S01]  /*51a0*/  @P1 FADD.FTZ R102, R46, R102 ;  /* 0x000000662e661221 */ /* 0x000fe20000010000 */
[----:B------:R-:W-:Y:S01]  /*51b0*/  FSEL R9, R20, RZ, P6 ;  /* 0x000000ff14097208 */ /* 0x000fe20003000000 */
[-C--:B------:R-:W-:Y:S01]  /*51c0*/  FMUL.FTZ R20, R25, R0.reuse ;  /* 0x0000000019147220 */ /* 0x080fe20000410000 */
[----:B------:R-:W-:Y:S01]  /*51d0*/  LOP3.LUT P6, RZ, R19, 0xff00, RZ, 0xc0, !PT ;  /* 0x0000ff0013ff7812 */ /* 0x000fe200078cc0ff */
[----:B------:R-:W-:Y:S02]  /*51e0*/  FMUL.FTZ R19, R102, R0 ;  /* 0x0000000066137220 */ /* 0x000fe40000410000 */
[----:B------:R-:W-:Y:S02]  /*51f0*/  FMUL.FTZ R20, R20, UR20 ;  /* 0x0000001414147c20 */ /* 0x000fe40008410000 */
[----:B------:R-:W-:Y:S02]  /*5200*/  FMUL.FTZ R19, R19, UR20 ;  /* 0x0000001413137c20 */ /* 0x000fe40008410000 */
[----:B------:R-:W-:-:S02]  /*5210*/  FMUL.FTZ R27, R87, R20 ;  /* 0x00000014571b7220 */ /* 0x000fc40000410000 */
[----:B------:R-:W-:Y:S01]  /*5220*/  FMUL.FTZ R26, R86, R19 ;  /* 0x00000013561a7220 */ /* 0x000fe20000410000 */
[----:B------:R-:W-:Y:S02]  /*5230*/  SEL R101, R103, R97, P3 ;  /* 0x0000006167657207 */ /* 0x000fe40001800000 */
[----:B------:R-:W-:Y:S02]  /*5240*/  SEL R102, R102, R98, P3 ;  /* 0x0000006266667207 */ /* 0x000fe40001800000 */
[----:B------:R-:W-:Y:S02]  /*5250*/  SEL R103, R25, R99, P3 ;  /* 0x0000006319677207 */ /* 0x000fe40001800000 */
[----:B------:R-:W-:Y:S02]  /*5260*/  SEL R25, R117, RZ, P6 ;  /* 0x000000ff75197207 */ /* 0x000fe40003000000 */
[----:B------:R-:W-:Y:S02]  /*5270*/  SEL R26, R26, RZ, P5 ;  /* 0x000000ff1a1a7207 */ /* 0x000fe40002800000 */
[----:B------:R-:W-:Y:S01]  /*5280*/  SEL R27, R27, RZ, P4 ;  /* 0x000000ff1b1b7207 */ /* 0x000fe20002000000 */
[----:B------:R-:W-:Y:S04]  /*5290*/  @P2 STG.E.128 desc[UR4][R112.64], R100 ;  /* 0x0000006470002986 */ /* 0x000fe8000c101d04 */
[----:B------:R0:W-:Y:S04]  /*52a0*/  STG.E.128 desc[UR4][R104.64], R24 ;  /* 0x0000001868007986 */ /* 0x0001e8000c101d04 */
[----:B0-----:R-:W2:Y:S01]  /*52b0*/  LDG.E.128 R24, desc[UR4][R114.64] ;  /* 0x0000000472187981 */ /* 0x001ea2000c1e1d00 */
[----:B------:R-:W-:-:S04]  /*52c0*/  FMUL.FTZ R112, R11, R107 ;  /* 0x0000006b0b707220 */ /* 0x000fc80000410000 */
[----:B------:R-:W-:Y:S01]  /*52d0*/  @P1 FADD.FTZ R112, R40, R112 ;  /* 0x0000007028701221 */ /* 0x000fe20000010000 */
[----:B------:R-:W-:-:S03]  /*52e0*/  FMUL.FTZ R22, R22, R19 ;  /* 0x0000001316167220 */ /* 0x000fc60000410000 */
[----:B------:R-:W-:Y:S01]  /*52f0*/  FMUL.FTZ R100, R112, R0 ;  /* 0x0000000070647220 */ /* 0x000fe20000410000 */
[----:B------:R-:W-:-:S03]  /*5300*/  FMUL.FTZ R23, R23, R20 ;  /* 0x0000001417177220 */ /* 0x000fc60000410000 */
[----:B------:R-:W-:Y:S01]  /*5310*/  FMUL.FTZ R100, R100, UR20 ;  /* 0x0000001464647c20 */ /* 0x000fe20008410000 */
[----:B------:R-:W-:Y:S01]  /*5320*/  FMUL.FTZ R21, R21, R18 ;  /* 0x0000001215157220 */ /* 0x000fe20000410000 */
[----:B------:R-:W-:Y:S02]  /*5330*/  FSEL R110, R22, RZ, P5 ;  /* 0x000000ff166e7208 */ /* 0x000fe40002800000 */
[----:B------:R-:W-:Y:S01]  /*5340*/  FMUL.FTZ R20, R80, R100 ;  /* 0x0000006450147220 */ /* 0x000fe20000410000 */
[C---:B------:R-:W-:Y:S01]  /*5350*/  FMUL.FTZ R18, R11.reuse, R125 ;  /* 0x0000007d0b127220 */ /* 0x040fe20000410000 */
[----:B------:R-:W-:Y:S01]  /*5360*/  FMUL.FTZ R19, R11, R128 ;  /* 0x000000800b137220 */ /* 0x000fe20000410000 */
[----:B------:R-:W-:Y:S02]  /*5370*/  FSEL R107, R21, RZ, P6 ;  /* 0x000000ff156b7208 */ /* 0x000fe40003000000 */
[----:B------:R-:W-:Y:S02]  /*5380*/  FSEL R109, R23, RZ, P4 ;  /* 0x000000ff176d7208 */ /* 0x000fe40002000000 */
[----:B------:R-:W-:-:S02]  /*5390*/  LOP3.LUT P6, RZ, R17, 0xff, RZ, 0xc0, !PT ;  /* 0x000000ff11ff7812 */ /* 0x000fc400078cc0ff */
[----:B------:R-:W-:Y:S01]  /*53a0*/  @P2 IADD3 R102, P4, R8, UR18, RZ ;  /* 0x0000001208662c10 */ /* 0x000fe2000ff9e0ff */
[----:B------:R-:W-:Y:S01]  /*53b0*/  @P1 FADD.FTZ R18, R42, R18 ;  /* 0x000000122a121221 */ /* 0x000fe20000010000 */
[----:B------:R-:W-:Y:S01]  /*53c0*/  @P1 FADD.FTZ R19, R43, R19 ;  /* 0x000000132b131221 */ /* 0x000fe20000010000 */
[----:B------:R-:W-:Y:S02]  /*53d0*/  SEL R20, R20, RZ, P6 ;  /* 0x000000ff14147207 */ /* 0x000fe40003000000 */
[----:B------:R-:W-:Y:S01]  /*53e0*/  @P2 IADD3.X R103, R16, UR19, RZ, P4, !PT ;  /* 0x0000001310672c10 */ /* 0x000fe2000a7fe4ff */
[----:B------:R-:W-:Y:S01]  /*53f0*/  FMUL.FTZ R111, R18, R0 ;  /* 0x00000000126f7220 */ /* 0x000fe20000410000 */
[----:B------:R-:W-:-:S03]  /*5400*/  LOP3.LUT P4, RZ, R17, 0xff0000, RZ, 0xc0, !PT ;  /* 0x00ff000011ff7812 */ /* 0x000fc6000788c0ff */
[----:B------:R-:W-:-:S04]  /*5410*/  FMUL.FTZ R111, R111, UR20 ;  /* 0x000000146f6f7c20 */ /* 0x000fc80008410000 */
[----:B------:R-:W-:Y:S01]  /*5420*/  FMUL.FTZ R22, R82, R111 ;  /* 0x0000006f52167220 */ /* 0x000fe20000410000 */
[----:B------:R-:W-:-:S04]  /*5430*/  SEL R18, R18, R98, P3 ;  /* 0x0000006212127207 */ /* 0x000fc80001800000 */
[----:B------:R-:W-:Y:S01]  /*5440*/  SEL R22, R22, RZ, P4 ;  /* 0x000000ff16167207 */ /* 0x000fe20002000000 */
[----:B--2---:R-:W-:Y:S01]  /*5450*/  FMUL.FTZ R24, R100, R24 ;  /* 0x0000001864187220 */ /* 0x004fe20000410000 */
[----:B------:R-:W-:-:S04]  /*5460*/  IADD3 R100, P5, R8, UR22, RZ ;  /* 0x0000001608647c10 */ /* 0x000fc8000ffbe0ff */
[----:B------:R-:W-:Y:S02]  /*5470*/  IADD3.X R101, R16, UR23, RZ, P5, !PT ;  /* 0x0000001710657c10 */ /* 0x000fe4000affe4ff */
[----:B------:R-:W-:Y:S02]  /*5480*/  IADD3 R104, P5, R7, UR16, RZ ;  /* 0x0000001007687c10 */ /* 0x000fe4000ffbe0ff */
[----:B------:R-:W-:Y:S02]  /*5490*/  FSEL R8, R24, RZ, P6 ;  /* 0x000000ff18087208 */ /* 0x000fe40003000000 */
[----:B------:R-:W-:Y:S01]  /*54a0*/  IADD3.X R105, R14, UR17, RZ, P5, !PT ;  /* 0x000000110e697c10 */ /* 0x000fe2000affe4ff */
[-C--:B------:R-:W-:Y:S01]  /*54b0*/  FMUL.FTZ R24, R124, R0.reuse ;  /* 0x000000007c187220 */ /* 0x080fe20000410000 */
[C---:B------:R-:W-:Y:S02]  /*54c0*/  LOP3.LUT P6, RZ, R17.reuse, 0xff00, RZ, 0xc0, !PT ;  /* 0x0000ff0011ff7812 */ /* 0x040fe400078cc0ff */
[----:B------:R-:W-:Y:S01]  /*54d0*/  LOP3.LUT P5, RZ, R17, 0xff000000, RZ, 0xc0, !PT ;  /* 0xff00000011ff7812 */ /* 0x000fe200078ac0ff */
[----:B------:R-:W-:Y:S01]  /*54e0*/  FMUL.FTZ R17, R19, R0 ;  /* 0x0000000013117220 */ /* 0x000fe20000410000 */
[----:B------:R-:W-:Y:S01]  /*54f0*/  SEL R16, R112, R96, P3 ;  /* 0x0000006070107207 */ /* 0x000fe20001800000 */
[----:B------:R-:W-:-:S02]  /*5500*/  FMUL.FTZ R24, R24, UR20 ;  /* 0x0000001418187c20 */ /* 0x000fc40008410000 */
[----:B------:R-:W-:Y:S02]  /*5510*/  FMUL.FTZ R112, R17, UR20 ;  /* 0x0000001411707c20 */ /* 0x000fe40008410000 */
[----:B------:R-:W-:Y:S02]  /*5520*/  FMUL.FTZ R21, R81, R24 ;  /* 0x0000001851157220 */ /* 0x000fe40000410000 */
[----:B------:R-:W-:Y:S01]  /*5530*/  FMUL.FTZ R23, R83, R112 ;  /* 0x0000007053177220 */ /* 0x000fe20000410000 */
[----:B------:R-:W-:Y:S02]  /*5540*/  SEL R17, R124, R97, P3 ;  /* 0x000000617c117207 */ /* 0x000fe40001800000 */
[----:B------:R-:W-:Y:S02]  /*5550*/  SEL R19, R19, R99, P3 ;  /* 0x0000006313137207 */ /* 0x000fe40001800000 */
[----:B------:R-:W-:Y:S02]  /*5560*/  SEL R21, R21, RZ, P6 ;  /* 0x000000ff15157207 */ /* 0x000fe40003000000 */
[----:B------:R-:W-:Y:S01]  /*5570*/  SEL R23, R23, RZ, P5 ;  /* 0x000000ff17177207 */ /* 0x000fe20002800000 */
[----:B------:R0:W-:Y:S04]  /*5580*/  @P2 STG.E.128 desc[UR4][R102.64], R16 ;  /* 0x0000001066002986 */ /* 0x0001e8000c101d04 */
[----:B------:R1:W-:Y:S04]  /*5590*/  STG.E.128 desc[UR4][R100.64], R20 ;  /* 0x0000001464007986 */ /* 0x0003e8000c101d04 */
[----:B0-----:R0:W2:Y:S01]  /*55a0*/  LDG.E.128 R16, desc[UR4][R104.64] ;  /* 0x0000000468107981 */ /* 0x0010a2000c1e1d00 */
[----:B-1----:R-:W-:Y:S01]  /*55b0*/  FMUL.FTZ R21, R11, R127 ;  /* 0x0000007f0b157220 */ /* 0x002fe20000410000 */
[----:B------:R-:W-:-:S03]  /*55c0*/  FMUL.FTZ R26, R26, R111 ;  /* 0x0000006f1a1a7220 */ /* 0x000fc60000410000 */
[----:B------:R-:W-:Y:S01]  /*55d0*/  @P1 FADD.FTZ R21, R36, R21 ;  /* 0x0000001524151221 */ /* 0x000fe20000010000 */
[----:B------:R-:W-:-:S03]  /*55e0*/  FMUL.FTZ R25, R25, R24 ;  /* 0x0000001819197220 */ /* 0x000fc60000410000 */
[----:B------:R-:W-:Y:S01]  /*55f0*/  FMUL.FTZ R20, R21, R0 ;  /* 0x0000000015147220 */ /* 0x000fe20000410000 */
[----:B------:R-:W-:Y:S01]  /*5600*/  FMUL.FTZ R112, R27, R112 ;  /* 0x000000701b707220 */ /* 0x000fe20000410000 */
[----:B------:R-:W-:Y:S02]  /*5610*/  FSEL R113, R26, RZ, P4 ;  /* 0x000000ff1a717208 */ /* 0x000fe40002000000 */
[----:B------:R-:W-:Y:S01]  /*5620*/  FMUL.FTZ R20, R20, UR20 ;  /* 0x0000001414147c20 */ /* 0x000fe20008410000 */
[----:B------:R-:W-:Y:S01]  /*5630*/  IADD3 R100, P4, R7, UR22, RZ ;  /* 0x0000001607647c10 */ /* 0x000fe2000ff9e0ff */
[----:B------:R-:W-:Y:S01]  /*5640*/  FMUL.FTZ R26, R11, R133 ;  /* 0x000000850b1a7220 */ /* 0x000fe20000410000 */
[----:B------:R-:W-:Y:S01]  /*5650*/  FSEL R111, R25, RZ, P6 ;  /* 0x000000ff196f7208 */ /* 0x000fe20003000000 */
[C---:B------:R-:W-:Y:S01]  /*5660*/  FMUL.FTZ R25, R11.reuse, R131 ;  /* 0x000000830b197220 */ /* 0x040fe20000410000 */
[----:B------:R-:W-:Y:S01]  /*5670*/  FMUL.FTZ R27, R11, R136 ;  /* 0x000000880b1b7220 */ /* 0x000fe20000410000 */
[----:B------:R-:W-:-:S02]  /*5680*/  FSEL R112, R112, RZ, P5 ;  /* 0x000000ff70707208 */ /* 0x000fc40002800000 */
[----:B------:R-:W-:Y:S02]  /*5690*/  IADD3.X R101, R14, UR23, RZ, P4, !PT ;  /* 0x000000170e657c10 */ /* 0x000fe4000a7fe4ff */
[----:B------:R-:W-:Y:S02]  /*56a0*/  LOP3.LUT P6, RZ, R15, 0xff, RZ, 0xc0, !PT ;  /* 0x000000ff0fff7812 */ /* 0x000fe400078cc0ff */
[----:B------:R-:W-:Y:S02]  /*56b0*/  @P2 IADD3 R102, P5, R7, UR18, RZ ;  /* 0x0000001207662c10 */ /* 0x000fe4000ffbe0ff */
[----:B0-----:R-:W-:Y:S01]  /*56c0*/  IADD3 R104, P4, R6, UR16, RZ ;  /* 0x0000001006687c10 */ /* 0x001fe2000ff9e0ff */
[----:B------:R-:W-:Y:S01]  /*56d0*/  @P1 FADD.FTZ R25, R37, R25 ;  /* 0x0000001925191221 */ /* 0x000fe20000010000 */
[----:B------:R-:W-:Y:S01]  /*56e0*/  @P1 FADD.FTZ R26, R38, R26 ;  /* 0x0000001a261a1221 */ /* 0x000fe20000010000 */
[----:B------:R-:W-:Y:S01]  /*56f0*/  @P1 FADD.FTZ R27, R39, R27 ;  /* 0x0000001b271b1221 */ /* 0x000fe20000010000 */
[----:B------:R-:W-:-:S02]  /*5700*/  @P2 IADD3.X R103, R14, UR19, RZ, P5, !PT ;  /* 0x000000130e672c10 */ /* 0x000fc4000affe4ff */
[----:B------:R-:W-:Y:S01]  /*5710*/  IADD3.X R105, R12, UR17, RZ, P4, !PT ;  /* 0x000000110c697c10 */ /* 0x000fe2000a7fe4ff */
[-C--:B------:R-:W-:Y:S01]  /*5720*/  FMUL.FTZ R7, R25, R0.reuse ;  /* 0x0000000019077220 */ /* 0x080fe20000410000 */
[C---:B------:R-:W-:Y:S01]  /*5730*/  LOP3.LUT P5, RZ, R15.reuse, 0xff0000, RZ, 0xc0, !PT ;  /* 0x00ff00000fff7812 */ /* 0x040fe200078ac0ff */
[----:B------:R-:W-:Y:S01]  /*5740*/  FMUL.FTZ R14, R26, R0 ;  /* 0x000000001a0e7220 */ /* 0x000fe20000410000 */
[----:B------:R-:W-:Y:S01]  /*5750*/  LOP3.LUT P4, RZ, R15, 0xff000000, RZ, 0xc0, !PT ;  /* 0xff0000000fff7812 */ /* 0x000fe2000788c0ff */
[----:B------:R-:W-:Y:S02]  /*5760*/  FMUL.FTZ R7, R7, UR20 ;  /* 0x0000001407077c20 */ /* 0x000fe40008410000 */
[----:B------:R-:W-:Y:S01]  /*5770*/  FMUL.FTZ R14, R14, UR20 ;  /* 0x000000140e0e7c20 */ /* 0x000fe20008410000 */
[----:B------:R-:W-:Y:S01]  /*5780*/  SEL R24, R21, R96, P3 ;  /* 0x0000006015187207 */ /* 0x000fe20001800000 */
[----:B------:R-:W-:Y:S02]  /*5790*/  FMUL.FTZ R21, R77, R7 ;  /* 0x000000074d157220 */ /* 0x000fe40000410000 */
[----:B------:R-:W-:Y:S01]  /*57a0*/  FMUL.FTZ R22, R78, R14 ;  /* 0x0000000e4e167220 */ /* 0x000fe20000410000 */
[----:B------:R-:W-:-:S02]  /*57b0*/  SEL R25, R25, R97, P3 ;  /* 0x0000006119197207 */ /* 0x000fc40001800000 */
[----:B------:R-:W-:Y:S02]  /*57c0*/  SEL R26, R26, R98, P3 ;  /* 0x000000621a1a7207 */ /* 0x000fe40001800000 */
[----:B------:R-:W-:Y:S01]  /*57d0*/  SEL R22, R22, RZ, P5 ;  /* 0x000000ff16167207 */ /* 0x000fe20002800000 */
[----:B--2---:R-:W-:Y:S01]  /*57e0*/  FMUL.FTZ R16, R20, R16 ;  /* 0x0000001014107220 */ /* 0x004fe20000410000 */
[----:B------:R-:W-:-:S04]  /*57f0*/  FMUL.FTZ R20, R76, R20 ;  /* 0x000000144c147220 */ /* 0x000fc80000410000 */
[----:B------:R-:W-:Y:S02]  /*5800*/  FSEL R114, R16, RZ, P6 ;  /* 0x000000ff10727208 */ /* 0x000fe40003000000 */
[----:B------:R-:W-:Y:S02]  /*5810*/  SEL R20, R20, RZ, P6 ;  /* 0x000000ff14147207 */ /* 0x000fe40003000000 */
[----:B------:R-:W-:Y:S01]  /*5820*/  LOP3.LUT P6, RZ, R15, 0xff00, RZ, 0xc0, !PT ;  /* 0x0000ff000fff7812 */ /* 0x000fe200078cc0ff */
[----:B------:R-:W-:-:S04]  /*5830*/  FMUL.FTZ R15, R27, R0 ;  /* 0x000000001b0f7220 */ /* 0x000fc80000410000 */
[----:B------:R-:W-:-:S04]  /*5840*/  FMUL.FTZ R15, R15, UR20 ;  /* 0x000000140f0f7c20 */ /* 0x000fc80008410000 */
[----:B------:R-:W-:Y:S01]  /*5850*/  FMUL.FTZ R23, R79, R15 ;  /* 0x0000000f4f177220 */ /* 0x000fe20000410000 */
[----:B------:R-:W-:Y:S02]  /*5860*/  SEL R27, R27, R99, P3 ;  /* 0x000000631b1b7207 */ /* 0x000fe40001800000 */
[----:B------:R-:W-:Y:S02]  /*5870*/  SEL R21, R21, RZ, P6 ;  /* 0x000000ff15157207 */ /* 0x000fe40003000000 */
[----:B------:R-:W-:Y:S01]  /*5880*/  SEL R23, R23, RZ, P4 ;  /* 0x000000ff17177207 */ /* 0x000fe20002000000 */
[----:B------:R-:W-:Y:S04]  /*5890*/  @P2 STG.E.128 desc[UR4][R102.64], R24 ;  /* 0x0000001866002986 */ /* 0x000fe8000c101d04 */
[----:B------:R0:W-:Y:S04]  /*58a0*/  STG.E.128 desc[UR4][R100.64], R20 ;  /* 0x0000001464007986 */ /* 0x0001e8000c101d04 */
[----:B0-----:R0:W2:Y:S01]  /*58b0*/  LDG.E.128 R20, desc[UR4][R104.64] ;  /* 0x0000000468147981 */ /* 0x0010a2000c1e1d00 */
[----:B------:R-:W-:Y:S01]  /*58c0*/  FMUL.FTZ R100, R11, R135 ;  /* 0x000000870b647220 */ /* 0x000fe20000410000 */
[----:B------:R-:W-:-:S03]  /*58d0*/  FMUL.FTZ R18, R18, R14 ;  /* 0x0000000e12127220 */ /* 0x000fc60000410000 */
[----:B------:R-:W-:-:S04]  /*58e0*/  @P1 FADD.FTZ R100, R32, R100 ;  /* 0x0000006420641221 */ /* 0x000fc80000010000 */
[----:B------:R-:W-:Y:S01]  /*58f0*/  FMUL.FTZ R16, R100, R0 ;  /* 0x0000000064107220 */ /* 0x000fe20000410000 */
[----:B------:R-:W-:Y:S01]  /*5900*/  FMUL.FTZ R17, R17, R7 ;  /* 0x0000000711117220 */ /* 0x000fe20000410000 */
[----:B------:R-:W-:Y:S01]  /*5910*/  FMUL.FTZ R19, R19, R15 ;  /* 0x0000000f13137220 */ /* 0x000fe20000410000 */
[----:B------:R-:W-:Y:S01]  /*5920*/  FSEL R102, R18, RZ, P5 ;  /* 0x000000ff12667208 */ /* 0x000fe20002800000 */
[----:B------:R-:W-:Y:S01]  /*5930*/  FMUL.FTZ R16, R16, UR20 ;  /* 0x0000001410107c20 */ /* 0x000fe20008410000 */
[----:B------:R-:W-:Y:S01]  /*5940*/  IADD3 R24, P5, R6, UR22, RZ ;  /* 0x0000001606187c10 */ /* 0x000fe2000ffbe0ff */
[C---:B------:R-:W-:Y:S01]  /*5950*/  FMUL.FTZ R14, R11.reuse, R141 ;  /* 0x0000008d0b0e7220 */ /* 0x040fe20000410000 */
[----:B------:R-:W-:Y:S01]  /*5960*/  FMUL.FTZ R15, R11, R144 ;  /* 0x000000900b0f7220 */ /* 0x000fe20000410000 */
[----:B------:R-:W-:Y:S02]  /*5970*/  FSEL R101, R17, RZ, P6 ;  /* 0x000000ff11657208 */ /* 0x000fe40003000000 */
[----:B------:R-:W-:-:S02]  /*5980*/  FSEL R103, R19, RZ, P4 ;  /* 0x000000ff13677208 */ /* 0x000fc40002000000 */
[----:B------:R-:W-:Y:S02]  /*5990*/  IADD3.X R25, R12, UR23, RZ, P5, !PT ;  /* 0x000000170c197c10 */ /* 0x000fe4000affe4ff */
[----:B------:R-:W-:Y:S02]  /*59a0*/  LOP3.LUT P6, RZ, R13, 0xff, RZ, 0xc0, !PT ;  /* 0x000000ff0dff7812 */ /* 0x000fe400078cc0ff */
[----:B------:R-:W-:Y:S02]  /*59b0*/  @P2 IADD3 R6, P4, R6, UR18, RZ ;  /* 0x0000001206062c10 */ /* 0x000fe4000ff9e0ff */
[----:B------:R-:W-:Y:S01]  /*59c0*/  IADD3 R26, P5, R3, UR16, RZ ;  /* 0x00000010031a7c10 */ /* 0x000fe2000ffbe0ff */
[----:B------:R-:W-:Y:S01]  /*59d0*/  @P1 FADD.FTZ R139, R33, R139 ;  /* 0x0000008b218b1221 */ /* 0x000fe20000010000 */
[----:B------:R-:W-:Y:S01]  /*59e0*/  @P1 FADD.FTZ R14, R34, R14 ;  /* 0x0000000e220e1221 */ /* 0x000fe20000010000 */
[----:B------:R-:W-:Y:S01]  /*59f0*/  @P1 FADD.FTZ R15, R35, R15 ;  /* 0x0000000f230f1221 */ /* 0x000fe20000010000 */
[----:B------:R-:W-:-:S02]  /*5a00*/  @P2 IADD3.X R7, R12, UR19, RZ, P4, !PT ;  /* 0x000000130c072c10 */ /* 0x000fc4000a7fe4ff */
[----:B------:R-:W-:Y:S01]  /*5a10*/  IADD3.X R27, R5, UR17, RZ, P5, !PT ;  /* 0x00000011051b7c10 */ /* 0x000fe2000affe4ff */
[-C--:B0-----:R-:W-:Y:S01]  /*5a20*/  FMUL.FTZ R104, R139, R0.reuse ;  /* 0x000000008b687220 */ /* 0x081fe20000410000 */
[C---:B------:R-:W-:Y:S01]  /*5a30*/  LOP3.LUT P4, RZ, R13.reuse, 0xff0000, RZ, 0xc0, !PT ;  /* 0x00ff00000dff7812 */ /* 0x040fe2000788c0ff */
[----:B------:R-:W-:Y:S01]  /*5a40*/  FMUL.FTZ R105, R14, R0 ;  /* 0x000000000e697220 */ /* 0x000fe20000410000 */
[----:B------:R-:W-:Y:S01]  /*5a50*/  LOP3.LUT P5, RZ, R13, 0xff000000, RZ, 0xc0, !PT ;  /* 0xff0000000dff7812 */ /* 0x000fe200078ac0ff */
[----:B------:R-:W-:Y:S01]  /*5a60*/  FMUL.FTZ R104, R104, UR20 ;  /* 0x0000001468687c20 */ /* 0x000fe20008410000 */
[----:B------:R-:W-:Y:S01]  /*5a70*/  SEL R12, R100, R96, P3 ;  /* 0x00000060640c7207 */ /* 0x000fe20001800000 */
[----:B------:R-:W-:Y:S02]  /*5a80*/  FMUL.FTZ R105, R105, UR20 ;  /* 0x0000001469697c20 */ /* 0x000fe40008410000 */
[----:B------:R-:W-:Y:S02]  /*5a90*/  FMUL.FTZ R17, R73, R104 ;  /* 0x0000006849117220 */ /* 0x000fe40000410000 */
[----:B------:R-:W-:Y:S01]  /*5aa0*/  FMUL.FTZ R18, R74, R105 ;  /* 0x000000694a127220 */ /* 0x000fe20000410000 */
[----:B------:R-:W-:-:S04]  /*5ab0*/  SEL R14, R14, R98, P3 ;  /* 0x000000620e0e7207 */ /* 0x000fc80001800000 */
        /* <DEDUP_REMOVED lines=10> */
[----:B------:R-:W-:Y:S02]  /*5b60*/  SEL R15, R15, R99, P3 ;  /* 0x000000630f0f7207 */ /* 0x000fe40001800000 */
[----:B------:R-:W-:Y:S02]  /*5b70*/  SEL R17, R17, RZ, P6 ;  /* 0x000000ff11117207 */ /* 0x000fe40003000000 */
[----:B------:R-:W-:Y:S01]  /*5b80*/  SEL R19, R19, RZ, P5 ;  /* 0x000000ff13137207 */ /* 0x000fe20002800000 */
[----:B------:R0:W-:Y:S04]  /*5b90*/  @P2 STG.E.128 desc[UR4][R6.64], R12 ;  /* 0x0000000c06002986 */ /* 0x0001e8000c101d04 */
[----:B------:R1:W-:Y:S04]  /*5ba0*/  STG.E.128 desc[UR4][R24.64], R16 ;  /* 0x0000001018007986 */ /* 0x0003e8000c101d04 */
[----:B0-----:R-:W2:Y:S01]  /*5bb0*/  LDG.E.128 R12, desc[UR4][R26.64] ;  /* 0x000000041a0c7981 */ /* 0x001ea2000c1e1d00 */
[-CC-:B------:R-:W-:Y:S01]  /*5bc0*/  FFMA.FTZ R143, R143, R154.reuse, R155.reuse ;  /* 0x0000009a8f8f7223 */ /* 0x180fe2000001009b */
[-CC-:B------:R-:W-:Y:S01]  /*5bd0*/  FFMA.FTZ R145, R145, R154.reuse, R155.reuse ;  /* 0x0000009a91917223 */ /* 0x180fe2000001009b */
[-C--:B------:R-:W-:Y:S01]  /*5be0*/  FFMA.FTZ R147, R147, R154.reuse, R155 ;  /* 0x0000009a93937223 */ /* 0x080fe2000001009b */
[----:B----4-:R-:W-:Y:S01]  /*5bf0*/  FADD.FTZ R188, R172, R188 ;  /* 0x000000bcacbc7221 */ /* 0x010fe20000010000 */
[----:B---3--:R-:W-:Y:S01]  /*5c00*/  FADD.FTZ R174, R171, R174 ;  /* 0x000000aeabae7221 */ /* 0x008fe20000010000 */
[----:B------:R-:W-:Y:S01]  /*5c10*/  FADD.FTZ R173, R170, R173 ;  /* 0x000000adaaad7221 */ /* 0x000fe20000010000 */
[----:B------:R-:W-:Y:S01]  /*5c20*/  FFMA.FTZ R151, R151, R154, R155 ;  /* 0x0000009a97977223 */ /* 0x000fe2000001009b */
[----:B------:R-:W-:Y:S01]  /*5c30*/  FADD.FTZ R194, R169, R194 ;  /* 0x000000c2a9c27221 */ /* 0x000fe20000010000 */
[----:B------:R-:W-:Y:S01]  /*5c40*/  FADD.FTZ R143, R146, -R143 ;  /* 0x8000008f928f7221 */ /* 0x000fe20000010000 */
[----:B------:R-:W-:Y:S01]  /*5c50*/  FADD.FTZ R145, R148, -R145 ;  /* 0x8000009194917221 */ /* 0x000fe20000010000 */
[----:B------:R-:W-:Y:S01]  /*5c60*/  FADD.FTZ R147, R150, -R147 ;  /* 0x8000009396937221 */ /* 0x000fe20000010000 */
[----:B------:R-:W-:Y:S01]  /*5c70*/  FADD.FTZ R192, R168, R192 ;  /* 0x000000c0a8c07221 */ /* 0x000fe20000010000 */
[----:B------:R3:W-:Y:S01]  /*5c80*/  STL [R1+0x178], R188 ;  /* 0x000178bc01007387 */ /* 0x0007e20000100800 */
[----:B------:R-:W-:Y:S01]  /*5c90*/  FADD.FTZ R191, R167, R191 ;  /* 0x000000bfa7bf7221 */ /* 0x000fe20000010000 */
[----:B------:R-:W-:Y:S01]  /*5ca0*/  FADD.FTZ R193, R166, R193 ;  /* 0x000000c1a6c17221 */ /* 0x000fe20000010000 */
[----:B------:R-:W-:Y:S01]  /*5cb0*/  FADD.FTZ R151, R152, -R151 ;  /* 0x8000009798977221 */ /* 0x000fe20000010000 */
[----:B------:R3:W-:Y:S01]  /*5cc0*/  STL [R1+0x174], R174 ;  /* 0x000174ae01007387 */ /* 0x0007e20000100800 */
[----:B------:R-:W-:Y:S01]  /*5cd0*/  FADD.FTZ R197, R165, R197 ;  /* 0x000000c5a5c57221 */ /* 0x000fe20000010000 */
[C---:B------:R-:W-:Y:S01]  /*5ce0*/  FMUL.FTZ R143, R11.reuse, R143 ;  /* 0x0000008f0b8f7220 */ /* 0x040fe20000410000 */
[C---:B------:R-:W-:Y:S01]  /*5cf0*/  FMUL.FTZ R145, R11.reuse, R145 ;  /* 0x000000910b917220 */ /* 0x040fe20000410000 */
[----:B------:R3:W-:Y:S01]  /*5d00*/  STL [R1+0x180], R173 ;  /* 0x000180ad01007387 */ /* 0x0007e20000100800 */
[----:B------:R-:W-:Y:S01]  /*5d10*/  FMUL.FTZ R147, R11, R147 ;  /* 0x000000930b937220 */ /* 0x000fe20000410000 */
[----:B------:R-:W-:Y:S01]  /*5d20*/  FADD.FTZ R196, R164, R196 ;  /* 0x000000c4a4c47221 */ /* 0x000fe20000010000 */
[----:B------:R-:W-:Y:S01]  /*5d30*/  FADD.FTZ R195, R163, R195 ;  /* 0x000000c3a3c37221 */ /* 0x000fe20000010000 */
[----:B------:R3:W-:Y:S01]  /*5d40*/  STL [R1+0x17c], R194 ;  /* 0x00017cc201007387 */ /* 0x0007e20000100800 */
[----:B------:R-:W-:Y:S01]  /*5d50*/  FADD.FTZ R190, R162, R190 ;  /* 0x000000bea2be7221 */ /* 0x000fe20000010000 */
[----:B------:R-:W-:Y:S01]  /*5d60*/  FMUL.FTZ R11, R11, R151 ;  /* 0x000000970b0b7220 */ /* 0x000fe20000410000 */
[----:B------:R-:W-:Y:S01]  /*5d70*/  FADD.FTZ R175, R161, R175 ;  /* 0x000000afa1af7221 */ /* 0x000fe20000010000 */
[----:B------:R3:W-:Y:S01]  /*5d80*/  STL [R1+0x188], R192 ;  /* 0x000188c001007387 */ /* 0x0007e20000100800 */
[----:B------:R-:W-:Y:S01]  /*5d90*/  @P1 FADD.FTZ R143, R28, R143 ;  /* 0x0000008f1c8f1221 */ /* 0x000fe20000010000 */
[----:B------:R-:W-:Y:S01]  /*5da0*/  @P1 FADD.FTZ R145, R29, R145 ;  /* 0x000000911d911221 */ /* 0x000fe20000010000 */
[----:B------:R-:W-:Y:S01]  /*5db0*/  FADD.FTZ R207, R160, R207 ;  /* 0x000000cfa0cf7221 */ /* 0x000fe20000010000 */
[----:B------:R3:W-:Y:S01]  /*5dc0*/  STL [R1+0x184], R191 ;  /* 0x000184bf01007387 */ /* 0x0007e20000100800 */
[----:B------:R-:W-:Y:S01]  /*5dd0*/  @P1 FADD.FTZ R147, R30, R147 ;  /* 0x000000931e931221 */ /* 0x000fe20000010000 */
[----:B------:R-:W-:Y:S01]  /*5de0*/  FADD.FTZ R199, R122, R199 ;  /* 0x000000c77ac77221 */ /* 0x000fe20000010000 */
[----:B------:R-:W-:Y:S01]  /*5df0*/  FADD.FTZ R198, R149, R198 ;  /* 0x000000c695c67221 */ /* 0x000fe20000010000 */
[----:B------:R3:W-:Y:S01]  /*5e00*/  STL [R1+0x190], R193 ;  /* 0x000190c101007387 */ /* 0x0007e20000100800 */
[----:B------:R-:W-:Y:S01]  /*5e10*/  @P1 FADD.FTZ R11, R31, R11 ;  /* 0x0000000b1f0b1221 */ /* 0x000fe20000010000 */
[----:B------:R-:W-:Y:S01]  /*5e20*/  FADD.FTZ R209, R123, R209 ;  /* 0x000000d17bd17221 */ /* 0x000fe20000010000 */
[----:B------:R-:W-:Y:S01]  /*5e30*/  FADD.FTZ R208, R10, R208 ;  /* 0x000000d00ad07221 */ /* 0x000fe20000010000 */
[----:B------:R3:W-:Y:S01]  /*5e40*/  STL [R1+0x18c], R197 ;  /* 0x00018cc501007387 */ /* 0x0007e20000100800 */
[----:B------:R-:W-:Y:S01]  /*5e50*/  FADD.FTZ R205, R106, R205 ;  /* 0x000000cd6acd7221 */ /* 0x000fe20000010000 */
[----:B------:R-:W-:Y:S01]  /*5e60*/  FADD.FTZ R206, R116, R206 ;  /* 0x000000ce74ce7221 */ /* 0x000fe20000010000 */
[----:B------:R-:W-:Y:S01]  /*5e70*/  FADD.FTZ R204, R108, R204 ;  /* 0x000000cc6ccc7221 */ /* 0x000fe20000010000 */
[----:B------:R3:W-:Y:S01]  /*5e80*/  STL [R1+0x198], R196 ;  /* 0x000198c401007387 */ /* 0x0007e20000100800 */
[----:B------:R-:W-:Y:S01]  /*5e90*/  SEL R96, R143, R96, P3 ;  /* 0x000000608f607207 */ /* 0x000fe20001800000 */
[----:B------:R-:W-:Y:S01]  /*5ea0*/  FADD.FTZ R180, R9, R180 ;  /* 0x000000b409b47221 */ /* 0x000fe20000010000 */
[----:B------:R-:W-:Y:S01]  /*5eb0*/  FADD.FTZ R181, R107, R181 ;  /* 0x000000b56bb57221 */ /* 0x000fe20000010000 */
[----:B------:R3:W-:Y:S01]  /*5ec0*/  STL [R1+0x194], R195 ;  /* 0x000194c301007387 */ /* 0x0007e20000100800 */
[----:B------:R-:W-:Y:S01]  /*5ed0*/  SEL R97, R145, R97, P3 ;  /* 0x0000006191617207 */ /* 0x000fe20001800000 */
[----:B-1----:R-:W0:Y:S02]  /*5ee0*/  LDC.64 R16, c[0x0][0x210] ;  /* 0x00008400ff107b82 */ /* 0x002e240000000a00 */
[----:B------:R3:W-:Y:S01]  /*5ef0*/  STL [R1+0x1a0], R190 ;  /* 0x0001a0be01007387 */ /* 0x0007e20000100800 */
[----:B------:R-:W-:Y:S01]  /*5f00*/  SEL R98, R147, R98, P3 ;  /* 0x0000006293627207 */ /* 0x000fe20001800000 */
[----:B------:R-:W-:-:S02]  /*5f10*/  FMUL.FTZ R143, R143, R0 ;  /* 0x000000008f8f7220 */ /* 0x000fc40000410000 */
[----:B------:R3:W-:Y:S01]  /*5f20*/  STL [R1+0x19c], R175 ;  /* 0x00019caf01007387 */ /* 0x0007e20000100800 */
[-C--:B------:R-:W-:Y:S01]  /*5f30*/  FMUL.FTZ R145, R145, R0.reuse ;  /* 0x0000000091917220 */ /* 0x080fe20000410000 */
[-C--:B------:R-:W-:Y:S02]  /*5f40*/  FMUL.FTZ R147, R147, R0.reuse ;  /* 0x0000000093937220 */ /* 0x080fe40000410000 */
[----:B------:R3:W-:Y:S01]  /*5f50*/  STL [R1+0x1a8], R207 ;  /* 0x0001a8cf01007387 */ /* 0x0007e20000100800 */
[----:B------:R-:W-:-:S03]  /*5f60*/  FMUL.FTZ R0, R11, R0 ;  /* 0x000000000b007220 */ /* 0x000fc60000410000 */
[----:B------:R3:W-:Y:S01]  /*5f70*/  STL [R1+0x1a4], R199 ;  /* 0x0001a4c701007387 */ /* 0x0007e20000100800 */
[----:B------:R-:W-:-:S03]  /*5f80*/  FMUL.FTZ R18, R21, R104 ;  /* 0x0000006815127220 */ /* 0x000fc60000410000 */
[----:B------:R3:W-:Y:S01]  /*5f90*/  STL [R1+0x1b0], R198 ;  /* 0x0001b0c601007387 */ /* 0x0007e20000100800 */
[----:B------:R-:W-:Y:S01]  /*5fa0*/  FADD.FTZ R182, R110, R182 ;  /* 0x000000b66eb67221 */ /* 0x000fe20000010000 */
[----:B------:R-:W-:Y:S02]  /*5fb0*/  FMUL.FTZ R143, R143, UR20 ;  /* 0x000000148f8f7c20 */ /* 0x000fe40008410000 */
[----:B------:R3:W-:Y:S01]  /*5fc0*/  STL [R1+0x1ac], R209 ;  /* 0x0001acd101007387 */ /* 0x0007e20000100800 */
[----:B------:R-:W-:Y:S01]  /*5fd0*/  FMUL.FTZ R19, R22, R105 ;  /* 0x0000006916137220 */ /* 0x000fe20000410000 */
[----:B------:R-:W-:Y:S02]  /*5fe0*/  @P2 IADD3 R6, P1, R3, UR18, RZ ;  /* 0x0000001203062c10 */ /* 0x000fe4000ff3e0ff */
[----:B------:R3:W-:Y:S01]  /*5ff0*/  STL [R1+0x1b8], R208 ;  /* 0x0001b8d001007387 */ /* 0x0007e20000100800 */
[----:B------:R-:W-:Y:S01]  /*6000*/  FADD.FTZ R222, R109, R222 ;  /* 0x000000de6dde7221 */ /* 0x000fe20000010000 */
[----:B------:R-:W-:-:S02]  /*6010*/  FMUL.FTZ R0, R0, UR20 ;  /* 0x0000001400007c20 */ /* 0x000fc40008410000 */
[----:B------:R3:W-:Y:S01]  /*6020*/  STL [R1+0x1b4], R205 ;  /* 0x0001b4cd01007387 */ /* 0x0007e20000100800 */
[----:B------:R-:W-:Y:S01]  /*6030*/  FADD.FTZ R211, R8, R211 ;  /* 0x000000d308d37221 */ /* 0x000fe20000010000 */
[----:B------:R-:W-:Y:S02]  /*6040*/  FMUL.FTZ R145, R145, UR20 ;  /* 0x0000001491917c20 */ /* 0x000fe40008410000 */
[----:B------:R3:W-:Y:S01]  /*6050*/  STL [R1+0x1c0], R206 ;  /* 0x0001c0ce01007387 */ /* 0x0007e20000100800 */
[----:B------:R-:W-:Y:S01]  /*6060*/  FADD.FTZ R210, R111, R210 ;  /* 0x000000d26fd27221 */ /* 0x000fe20000010000 */
[----:B------:R-:W-:Y:S01]  /*6070*/  FMUL.FTZ R147, R147, UR20 ;  /* 0x0000001493937c20 */ /* 0x000fe20008410000 */
[----:B------:R-:W-:Y:S01]  /*6080*/  FMUL.FTZ R23, R23, R100 ;  /* 0x0000006417177220 */ /* 0x000fe20000410000 */
[----:B------:R3:W-:Y:S01]  /*6090*/  STL [R1+0x1bc], R204 ;  /* 0x0001bccc01007387 */ /* 0x0007e20000100800 */
[----:B------:R-:W-:Y:S01]  /*60a0*/  FSEL R18, R18, RZ, P6 ;  /* 0x000000ff12127208 */ /* 0x000fe20003000000 */
[----:B------:R-:W-:-:S02]  /*60b0*/  FADD.FTZ R225, R113, R225 ;  /* 0x000000e171e17221 */ /* 0x000fc40000010000 */
[----:B------:R3:W-:Y:S01]  /*60c0*/  STL [R1+0x1c8], R180 ;  /* 0x0001c8b401007387 */ /* 0x0007e20000100800 */
[----:B------:R-:W-:Y:S01]  /*60d0*/  LOP3.LUT P6, RZ, R2, 0xff, RZ, 0xc0, !PT ;  /* 0x000000ff02ff7812 */ /* 0x000fe200078cc0ff */
[----:B------:R-:W-:Y:S01]  /*60e0*/  FADD.FTZ R224, R112, R224 ;  /* 0x000000e070e07221 */ /* 0x000fe20000010000 */
[----:B------:R-:W-:Y:S01]  /*60f0*/  @P2 IADD3.X R7, R5, UR19, RZ, P1, !PT ;  /* 0x0000001305072c10 */ /* 0x000fe20008ffe4ff */
[----:B------:R3:W-:Y:S01]  /*6100*/  STL [R1+0x1c4], R181 ;  /* 0x0001c4b501007387 */ /* 0x0007e20000100800 */
[----:B------:R-:W-:Y:S01]  /*6110*/  FSEL R19, R19, RZ, P4 ;  /* 0x000000ff13137208 */ /* 0x000fe20002000000 */
[----:B------:R-:W-:Y:S01]  /*6120*/  FADD.FTZ R220, R114, R220 ;  /* 0x000000dc72dc7221 */ /* 0x000fe20000010000 */
[C---:B------:R-:W-:Y:S01]  /*6130*/  LOP3.LUT P1, RZ, R2.reuse, 0xff000000, RZ, 0xc0, !PT ;  /* 0xff00000002ff7812 */ /* 0x040fe2000782c0ff */
[----:B------:R3:W-:Y:S01]  /*6140*/  STL [R1+0x1d0], R182 ;  /* 0x0001d0b601007387 */ /* 0x0007e20000100800 */
[C---:B------:R-:W-:Y:S01]  /*6150*/  LOP3.LUT P4, RZ, R2.reuse, 0xff00, RZ, 0xc0, !PT ;  /* 0x0000ff0002ff7812 */ /* 0x040fe2000788c0ff */
[----:B------:R-:W-:Y:S01]  /*6160*/  FADD.FTZ R223, R101, R223 ;  /* 0x000000df65df7221 */ /* 0x000fe20000010000 */
[----:B------:R-:W-:Y:S01]  /*6170*/  SEL R99, R11, R99, P3 ;  /* 0x000000630b637207 */ /* 0x000fe20001800000 */
[----:B------:R3:W-:Y:S01]  /*6180*/  STL [R1+0x1cc], R222 ;  /* 0x0001ccde01007387 */ /* 0x0007e20000100800 */
[----:B------:R-:W-:Y:S01]  /*6190*/  LOP3.LUT P3, RZ, R2, 0xff0000, RZ, 0xc0, !PT ;  /* 0x00ff000002ff7812 */ /* 0x000fe2000786c0ff */
[----:B------:R-:W-:Y:S01]  /*61a0*/  FADD.FTZ R221, R102, R221 ;  /* 0x000000dd66dd7221 */ /* 0x000fe20000010000 */
[----:B------:R-:W-:Y:S01]  /*61b0*/  FSEL R23, R23, RZ, P5 ;  /* 0x000000ff17177208 */ /* 0x000fe20002800000 */
[----:B------:R3:W-:Y:S01]  /*61c0*/  STL [R1+0x1d8], R211 ;  /* 0x0001d8d301007387 */ /* 0x0007e20000100800 */
[----:B------:R-:W-:Y:S01]  /*61d0*/  FADD.FTZ R183, R103, R183 ;  /* 0x000000b767b77221 */ /* 0x000fe20000010000 */
[----:B------:R-:W-:-:S02]  /*61e0*/  FADD.FTZ R184, R20, R184 ;  /* 0x000000b814b87221 */ /* 0x000fc40000010000 */
[----:B------:R3:W-:Y:S01]  /*61f0*/  STL [R1+0x1d4], R210 ;  /* 0x0001d4d201007387 */ /* 0x0007e20000100800 */
[----:B------:R-:W-:-:S03]  /*6200*/  FADD.FTZ R185, R18, R185 ;  /* 0x000000b912b97221 */ /* 0x000fc60000010000 */
[----:B------:R3:W-:Y:S01]  /*6210*/  STL [R1+0x1e0], R225 ;  /* 0x0001e0e101007387 */ /* 0x0007e20000100800 */
[----:B------:R-:W-:Y:S01]  /*6220*/  FMUL.FTZ R8, R68, R143 ;  /* 0x0000008f44087220 */ /* 0x000fe20000410000 */
[----:B------:R-:W-:Y:S02]  /*6230*/  FMUL.FTZ R9, R69, R145 ;  /* 0x0000009145097220 */ /* 0x000fe40000410000 */
[----:B------:R3:W-:Y:S01]  /*6240*/  STL [R1+0x1dc], R224 ;  /* 0x0001dce001007387 */ /* 0x0007e20000100800 */
[----:B------:R-:W-:Y:S01]  /*6250*/  FMUL.FTZ R10, R70, R147 ;  /* 0x00000093460a7220 */ /* 0x000fe20000410000 */
[----:B------:R-:W-:Y:S01]  /*6260*/  FMUL.FTZ R11, R71, R0 ;  /* 0x00000000470b7220 */ /* 0x000fe20000410000 */
[----:B------:R-:W-:Y:S01]  /*6270*/  FADD.FTZ R187, R19, R187 ;  /* 0x000000bb13bb7221 */ /* 0x000fe20000010000 */
[----:B------:R3:W-:Y:S01]  /*6280*/  STL [R1+0x1e8], R220 ;  /* 0x0001e8dc01007387 */ /* 0x0007e20000100800 */
[----:B------:R-:W-:-:S03]  /*6290*/  FADD.FTZ R186, R23, R186 ;  /* 0x000000ba17ba7221 */ /* 0x000fc60000010000 */
[----:B------:R3:W-:Y:S04]  /*62a0*/  STL [R1+0x1e4], R223 ;  /* 0x0001e4df01007387 */ /* 0x0007e80000100800 */
[----:B------:R3:W-:Y:S01]  /*62b0*/  @P2 STG.E.128 desc[UR4][R6.64], R96 ;  /* 0x0000006006002986 */ /* 0x0007e2000c101d04 */
[----:B------:R-:W-:-:S03]  /*62c0*/  IADD3 R2, P2, R3, UR22, RZ ;  /* 0x0000001603027c10 */ /* 0x000fc6000ff5e0ff */
[----:B------:R3:W-:Y:S01]  /*62d0*/  STL [R1+0x1f0], R221 ;  /* 0x0001f0dd01007387 */ /* 0x0007e20000100800 */
[----:B------:R-:W-:-:S03]  /*62e0*/  IADD3.X R3, R5, UR23, RZ, P2, !PT ;  /* 0x0000001705037c10 */ /* 0x000fc600097fe4ff */
[----:B------:R3:W-:Y:S01]  /*62f0*/  STL [R1+0x1ec], R183 ;  /* 0x0001ecb701007387 */ /* 0x0007e20000100800 */
[----:B------:R-:W-:-:S03]  /*6300*/  SEL R8, R8, RZ, P6 ;  /* 0x000000ff08087207 */ /* 0x000fc60003000000 */
[----:B------:R3:W-:Y:S01]  /*6310*/  STL [R1+0x1f8], R184 ;  /* 0x0001f8b801007387 */ /* 0x0007e20000100800 */
[----:B------:R-:W-:Y:S02]  /*6320*/  SEL R9, R9, RZ, P4 ;  /* 0x000000ff09097207 */ /* 0x000fe40002000000 */
[----:B------:R-:W-:Y:S01]  /*6330*/  SEL R10, R10, RZ, P3 ;  /* 0x000000ff0a0a7207 */ /* 0x000fe20001800000 */
[----:B------:R3:W-:Y:S01]  /*6340*/  STL [R1+0x1f4], R185 ;  /* 0x0001f4b901007387 */ /* 0x0007e20000100800 */
[----:B------:R-:W-:-:S03]  /*6350*/  SEL R11, R11, RZ, P1 ;  /* 0x000000ff0b0b7207 */ /* 0x000fc60000800000 */
[----:B------:R3:W-:Y:S04]  /*6360*/  STL [R1+0x200], R187 ;  /* 0x000200bb01007387 */ /* 0x0007e80000100800 */
[----:B------:R3:W-:Y:S01]  /*6370*/  STL [R1+0x1fc], R186 ;  /* 0x0001fcba01007387 */ /* 0x0007e20000100800 */
[----:B0-----:R-:W-:-:S03]  /*6380*/  LEA R4, R16, R4, 0x2 ;  /* 0x0000000410047211 */ /* 0x001fc600078e10ff */
[----:B------:R3:W-:Y:S01]  /*6390*/  STG.E.128 desc[UR4][R2.64], R8 ;  /* 0x0000000802007986 */ /* 0x0007e2000c101d04 */
[----:B------:R-:W-:Y:S01]  /*63a0*/  ISETP.GE.AND P2, PT, R4, R17, PT ;  /* 0x000000110400720c */ /* 0x000fe20003f46270 */
[----:B--2---:R-:W-:Y:S01]  /*63b0*/  FMUL.FTZ R12, R143, R12 ;  /* 0x0000000c8f0c7220 */ /* 0x004fe20000410000 */
[----:B------:R-:W-:Y:S01]  /*63c0*/  FMUL.FTZ R15, R15, R0 ;  /* 0x000000000f0f7220 */ /* 0x000fe20000410000 */
[----:B------:R-:W-:Y:S01]  /*63d0*/  FMUL.FTZ R13, R13, R145 ;  /* 0x000000910d0d7220 */ /* 0x000fe20000410000 */
[----:B------:R-:W-:Y:S02]  /*63e0*/  FMUL.FTZ R14, R14, R147 ;  /* 0x000000930e0e7220 */ /* 0x000fe40000410000 */
[----:B------:R-:W-:Y:S02]  /*63f0*/  FSEL R12, R12, RZ, P6 ;  /* 0x000000ff0c0c7208 */ /* 0x000fe40003000000 */
[----:B------:R-:W-:Y:S02]  /*6400*/  FSEL R15, R15, RZ, P1 ;  /* 0x000000ff0f0f7208 */ /* 0x000fe40000800000 */
[----:B------:R-:W-:-:S02]  /*6410*/  FSEL R13, R13, RZ, P4 ;  /* 0x000000ff0d0d7208 */ /* 0x000fc40002000000 */
[----:B------:R-:W-:Y:S01]  /*6420*/  FSEL R14, R14, RZ, P3 ;  /* 0x000000ff0e0e7208 */ /* 0x000fe20001800000 */
[----:B------:R-:W-:Y:S01]  /*6430*/  FADD.FTZ R179, R12, R179 ;  /* 0x000000b30cb37221 */ /* 0x000fe20000010000 */
[----:B------:R-:W-:Y:S01]  /*6440*/  FADD.FTZ R176, R15, R176 ;  /* 0x000000b00fb07221 */ /* 0x000fe20000010000 */
[----:B------:R-:W-:Y:S02]  /*6450*/  FADD.FTZ R178, R13, R178 ;  /* 0x000000b20db27221 */ /* 0x000fe40000010000 */
[----:B------:R-:W-:Y:S01]  /*6460*/  FADD.FTZ R177, R14, R177 ;  /* 0x000000b10eb17221 */ /* 0x000fe20000010000 */
[----:B------:R3:W-:Y:S04]  /*6470*/  STL [R1+0x208], R179 ;  /* 0x000208b301007387 */ /* 0x0007e80000100800 */
[----:B------:R3:W-:Y:S04]  /*6480*/  STL [R1+0x20c], R176 ;  /* 0x00020cb001007387 */ /* 0x0007e80000100800 */
[----:B------:R3:W-:Y:S04]  /*6490*/  STL [R1+0x204], R178 ;  /* 0x000204b201007387 */ /* 0x0007e80000100800 */
[----:B------:R3:W-:Y:S01]  /*64a0*/  STL [R1+0x210], R177 ;  /* 0x000210b101007387 */ /* 0x0007e20000100800 */
[----:B------:R-:W-:Y:S05]  /*64b0*/  @!P2 BRA `(.L_x_16334) ;  /* 0xffffffa8008ca947 */ /* 0x000fea000383ffff */
[----:B------:R-:W-:Y:S05]  /*64c0*/  BSYNC B1 ;  /* 0x0000000000017941 */ /* 0x000fea0003800000 */
.L_x_16332:
[----:B------:R0:W5:Y:S04]  /*64d0*/  LDL.LU R4, [R1+0x58] ;  /* 0x0000580001047983 */ /* 0x0001680000300800 */
[----:B---3--:R0:W5:Y:S04]  /*64e0*/  LDL.LU R8, [R1+0xe8] ;  /* 0x0000e80001087983 */ /* 0x0081680000300800 */
        /* <DEDUP_REMOVED lines=118> */
.L_x_16331:
[----:B------:R-:W-:Y:S05]  /*6c50*/  BSYNC B0 ;  /* 0x0000000000007941 */ /* 0x000fea0003800000 */
.L_x_16329:
        /* <DEDUP_REMOVED lines=12> */
[----:B------:R-:W-:Y:S04]  /*6d20*/  STS.128 [R0+0x200], R16 ;  /* 0x0002001000007388 */ /* 0x000fe80000000c00 */
[----:B------:R-:W-:Y:S04]  /*6d30*/  STS.128 [R0+0x400], R24 ;  /* 0x0004001800007388 */ /* 0x000fe80000000c00 */
[----:B------:R-:W-:Y:S04]  /*6d40*/  STS.128 [R0+0x600], R32 ;  /* 0x0006002000007388 */ /* 0x000fe80000000c00 */
[----:B------:R0:W-:Y:S04]  /*6d50*/  STS.128 [R0+0x800], R40 ;  /* 0x0008002800007388 */ /* 0x0001e80000000c00 */
        /* <DEDUP_REMOVED lines=16> */
[----:B------:R-:W1:Y:S04]  /*6e60*/  LDS R17, [R2+0xc00] ;  /* 0x000c000002117984 */ /* 0x000e680000000800 */
        /* <DEDUP_REMOVED lines=8> */
[----:B----4-:R-:W-:-:S03]  /*6ef0*/  FADD.FTZ R9, RZ, R9 ;  /* 0x00000009ff097221 */ /* 0x010fc60000010000 */
[----:B------:R-:W4:Y:S01]  /*6f00*/  LDS R27, [R2+0x1a00] ;  /* 0x001a0000021b7984 */ /* 0x000f220000000800 */
[----:B------:R-:W-:-:S03]  /*6f10*/  FADD.FTZ R10, RZ, R10 ;  /* 0x0000000aff0a7221 */ /* 0x000fc60000010000 */
[----:B------:R-:W4:Y:S01]  /*6f20*/  LDS R34, [R2+0x1c00] ;  /* 0x001c000002227984 */ /* 0x000f220000000800 */
[----:B------:R-:W-:-:S03]  /*6f30*/  FADD.FTZ R11, RZ, R11 ;  /* 0x0000000bff0b7221 */ /* 0x000fc60000010000 */
[----:B------:R-:W4:Y:S01]  /*6f40*/  LDS R33, [R2+0x1e00] ;  /* 0x001e000002217984 */ /* 0x000f220000000800 */
[----:B0-----:R-:W-:-:S03]  /*6f50*/  FADD.FTZ R16, RZ, R16 ;  /* 0x00000010ff107221 */ /* 0x001fc60000010000 */
[----:B------:R-:W0:Y:S01]  /*6f60*/  LDS R40, [R2+0x2000] ;  /* 0x0020000002287984 */ /* 0x000e220000000800 */
[----:B-1----:R-:W-:-:S03]  /*6f70*/  FADD.FTZ R17, RZ, R17 ;  /* 0x00000011ff117221 */ /* 0x002fc60000010000 */
[----:B------:R-:W1:Y:S01]  /*6f80*/  LDS R35, [R2+0x2200] ;  /* 0x0022000002237984 */ /* 0x000e620000000800 */
[----:B------:R-:W-:-:S03]  /*6f90*/  FADD.FTZ R18, RZ, R18 ;  /* 0x00000012ff127221 */ /* 0x000fc60000010000 */
[----:B------:R-:W1:Y:S01]  /*6fa0*/  LDS R42, [R2+0x2400] ;  /* 0x00240000022a7984 */ /* 0x000e620000000800 */
[----:B------:R-:W-:-:S03]  /*6fb0*/  FADD.FTZ R19, RZ, R19 ;  /* 0x00000013ff137221 */ /* 0x000fc60000010000 */
[----:B------:R-:W1:Y:S01]  /*6fc0*/  LDS R41, [R2+0x2600] ;  /* 0x0026000002297984 */ /* 0x000e620000000800 */
[----:B------:R-:W-:Y:S01]  /*6fd0*/  FADD.FTZ R24, RZ, R24 ;  /* 0x00000018ff187221 */ /* 0x000fe20000010000 */
[----:B------:R-:W-:Y:S02]  /*6fe0*/  FADD.FTZ R3, R3, R26 ;  /* 0x0000001a03037221 */ /* 0x000fe40000010000 */
[----:B------:R-:W-:Y:S01]  /*6ff0*/  LDS R48, [R2+0x3c00] ;  /* 0x003c000002307984 */ /* 0x000fe20000000800 */
        /* <DEDUP_REMOVED lines=16> */
[----:B------:R-:W-:-:S03]  /*7100*/  FADD.FTZ R24, R24, R41 ;  /* 0x0000002918187221 */ /* 0x000fc60000010000 */
[----:B------:R-:W1:Y:S04]  /*7110*/  LDS R42, [R2+0x3800] ;  /* 0x00380000022a7984 */ /* 0x000e680000000800 */
[----:B------:R-:W1:Y:S04]  /*7120*/  LDS R41, [R2+0x3a00] ;  /* 0x003a000002297984 */ /* 0x000e680000000800 */
[----:B------:R-:W1:Y:S01]  /*7130*/  LDS R43, [R2+0x3e00] ;  /* 0x003e0000022b7984 */ /* 0x000e620000000800 */
[----:B--2---:R-:W-:-:S03]  /*7140*/  FADD.FTZ R3, R3, R26 ;  /* 0x0000001a03037221 */ /* 0x004fc60000010000 */
[----:B------:R-:W-:Y:S01]  /*7150*/  LDS R50, [R2+0x4000] ;  /* 0x0040000002327984 */ /* 0x000fe20000000800 */
[----:B---3--:R-:W-:Y:S01]  /*7160*/  FADD.FTZ R8, R8, R25 ;  /* 0x0000001908087221 */ /* 0x008fe20000010000 */
[----:B------:R-:W-:Y:S02]  /*7170*/  FADD.FTZ R3, R3, R48 ;  /* 0x0000003003037221 */ /* 0x000fe40000010000 */
[----:B------:R-:W2:Y:S01]  /*7180*/  LDS R49, [R2+0x4200] ;  /* 0x0042000002317984 */ /* 0x000ea20000000800 */
[----:B----4-:R-:W-:-:S03]  /*7190*/  FADD.FTZ R9, R9, R32 ;  /* 0x0000002009097221 */ /* 0x010fc60000010000 */
[----:B------:R-:W3:Y:S01]  /*71a0*/  LDS R56, [R2+0x4400] ;  /* 0x0044000002387984 */ /* 0x000ee20000000800 */
        /* <DEDUP_REMOVED lines=18> */
[----:B------:R-:W-:-:S03]  /*72d0*/  FADD.FTZ R17, R17, R58 ;  /* 0x0000003a11117221 */ /* 0x000fc60000010000 */
[----:B------:R2:W-:Y:S01]  /*72e0*/  STS.128 [R0+0x200], R12 ;  /* 0x0002000c00007388 */ /* 0x0005e20000000c00 */
[----:B0-----:R-:W-:-:S03]  /*72f0*/  FADD.FTZ R57, R18, R57 ;  /* 0x0000003912397221 */ /* 0x001fc60000010000 */
[----:B------:R-:W-:Y:S01]  /*7300*/  STS.128 [R0+0x400], R20 ;  /* 0x0004001400007388 */ /* 0x000fe20000000c00 */
[----:B-1----:R-:W-:-:S03]  /*7310*/  FADD.FTZ R19, R19, R64 ;  /* 0x0000004013137221 */ /* 0x002fc60000010000 */
[----:B------:R-:W-:Y:S01]  /*7320*/  STS.128 [R0+0x600], R28 ;  /* 0x0006001c00007388 */ /* 0x000fe20000000c00 */
[----:B------:R-:W-:-:S03]  /*7330*/  FADD.FTZ R59, R24, R59 ;  /* 0x0000003b183b7221 */ /* 0x000fc60000010000 */
[----:B------:R-:W-:Y:S04]  /*7340*/  STS.128 [R0+0x800], R36 ;  /* 0x0008002400007388 */ /* 0x000fe80000000c00 */
[----:B------:R-:W-:Y:S01]  /*7350*/  STS.128 [R0+0xa00], R44 ;  /* 0x000a002c00007388 */ /* 0x000fe20000000c00 */
[----:B--2---:R-:W-:-:S03]  /*7360*/  FADD.FTZ R13, R9, R50 ;  /* 0x00000032090d7221 */ /* 0x004fc60000010000 */
        /* <DEDUP_REMOVED lines=26> */
[----:B------:R-:W-:Y:S01]  /*7510*/  FADD.FTZ R12, RZ, R12 ;  /* 0x0000000cff0c7221 */ /* 0x000fe20000010000 */
[----:B------:R-:W-:Y:S02]  /*7520*/  FADD.FTZ R14, RZ, R14 ;  /* 0x0000000eff0e7221 */ /* 0x000fe40000010000 */
[----:B------:R-:W4:Y:S01]  /*7530*/  LDS R7, [R2+0x600] ;  /* 0x0006000002077984 */ /* 0x000f220000000800 */
[----:B------:R-:W-:-:S03]  /*7540*/  FADD.FTZ R20, RZ, R20 ;  /* 0x00000014ff147221 */ /* 0x000fc60000010000 */
        /* <DEDUP_REMOVED lines=16> */
[----:B------:R-:W4:Y:S04]  /*7650*/  LDS R29, [R2+0x3200] ;  /* 0x00320000021d7984 */ /* 0x000f280000000800 */
[----:B------:R-:W4:Y:S01]  /*7660*/  LDS R16, [R2+0x3400] ;  /* 0x0034000002107984 */ /* 0x000f220000000800 */
[----:B------:R-:W-:-:S03]  /*7670*/  FADD.FTZ R7, RZ, R7 ;  /* 0x00000007ff077221 */ /* 0x000fc60000010000 */
[----:B------:R-:W4:Y:S01]  /*7680*/  LDS R31, [R2+0x3600] ;  /* 0x00360000021f7984 */ /* 0x000f220000000800 */
[----:B------:R-:W-:-:S03]  /*7690*/  FADD.FTZ R7, R7, R28 ;  /* 0x0000001c07077221 */ /* 0x000fc60000010000 */
[----:B------:R-:W4:Y:S01]  /*76a0*/  LDS R18, [R2+0x3800] ;  /* 0x0038000002127984 */ /* 0x000f220000000800 */
[----:B------:R-:W-:-:S03]  /*76b0*/  FADD.FTZ R15, RZ, R15 ;  /* 0x0000000fff0f7221 */ /* 0x000fc60000010000 */
[----:B------:R-:W4:Y:S01]  /*76c0*/  LDS R35, [R2+0x3a00] ;  /* 0x003a000002237984 */ /* 0x000f220000000800 */
[----:B------:R-:W-:Y:S01]  /*76d0*/  FADD.FTZ R15, R15, R30 ;  /* 0x0000001e0f0f7221 */ /* 0x000fe20000010000 */
[----:B------:R-:W-:Y:S02]  /*76e0*/  SHF.L.U32 R30, R65, 0x2, RZ ;  /* 0x00000002411e7819 */ /* 0x000fe400000006ff */
[----:B------:R-:W4:Y:S01]  /*76f0*/  LDS R27, [R2+0x3c00] ;  /* 0x003c0000021b7984 */ /* 0x000f220000000800 */
[----:B------:R-:W-:-:S03]  /*7700*/  FADD.FTZ R21, RZ, R21 ;  /* 0x00000015ff157221 */ /* 0x000fc60000010000 */
[----:B------:R-:W4:Y:S01]  /*7710*/  LDS R24, [R2+0x3e00] ;  /* 0x003e000002187984 */ /* 0x000f220000000800 */
[----:B0-----:R-:W-:Y:S01]  /*7720*/  FADD.FTZ R21, R21, R32 ;  /* 0x0000002015157221 */ /* 0x001fe20000010000 */
[----:B------:R-:W-:Y:S02]  /*7730*/  IADD3.X R32, RZ, RZ, RZ, P0, !PT ;  /* 0x000000ffff207210 */ /* 0x000fe400007fe4ff */
[----:B------:R-:W0:Y:S01]  /*7740*/  LDS R33, [R2+0x4000] ;  /* 0x0040000002217984 */ /* 0x000e220000000800 */
[----:B-1----:R-:W-:Y:S01]  /*7750*/  FADD.FTZ R6, R6, R23 ;  /* 0x0000001706067221 */ /* 0x002fe20000010000 */
[----:B------:R-:W-:Y:S02]  /*7760*/  SHF.L.U64.HI R32, R65, 0x2, R32 ;  /* 0x0000000241207819 */ /* 0x000fe40000010220 */
        /* <DEDUP_REMOVED lines=16> */
[----:B------:R-:W-:Y:S01]  /*7870*/  IADD3 R4, P0, R30, UR6, RZ ;  /* 0x000000061e047c10 */ /* 0x000fe2000ff1e0ff */
[----:B------:R-:W-:-:S03]  /*7880*/  FADD.FTZ R21, R5, R24 ;  /* 0x0000001805157221 */ /* 0x000fc60000010000 */
[----:B------:R-:W-:Y:S01]  /*7890*/  IADD3.X R5, R32, UR7, RZ, P0, !PT ;  /* 0x0000000720057c10 */ /* 0x000fe200087fe4ff */
[----:B------:R-:W-:Y:S01]  /*78a0*/  ULDC.64 UR6, c[0x0][0x2d0] ;  /* 0x0000b40000067ab9 */ /* 0x000fe20000000a00 */
[----:B0-----:R-:W-:Y:S01]  /*78b0*/  FADD.FTZ R33, R6, R33 ;  /* 0x0000002106217221 */ /* 0x001fe20000010000 */
[----:B------:R-:W-:Y:S01]  /*78c0*/  IADD3 R6, P0, R30, UR6, RZ ;  /* 0x000000061e067c10 */ /* 0x000fe2000ff1e0ff */
[----:B-1----:R-:W-:-:S03]  /*78d0*/  FADD.FTZ R23, R7, R8 ;  /* 0x0000000807177221 */ /* 0x002fc60000010000 */
[----:B------:R-:W-:Y:S01]  /*78e0*/  IADD3.X R7, R32, UR7, RZ, P0, !PT ;  /* 0x0000000720077c10 */ /* 0x000fe200087fe4ff */
[----:B------:R-:W-:Y:S01]  /*78f0*/  ULDC.64 UR6, c[0x0][0x2f0] ;  /* 0x0000bc0000067ab9 */ /* 0x000fe20000000a00 */
[----:B--2---:R-:W-:Y:S01]  /*7900*/  FADD.FTZ R25, R12, R9 ;  /* 0x000000090c197221 */ /* 0x004fe20000010000 */
[----:B------:R-:W-:Y:S01]  /*7910*/  IADD3 R8, P0, R30, UR6, RZ ;  /* 0x000000061e087c10 */ /* 0x000fe2000ff1e0ff */
[----:B---3--:R-:W-:-:S03]  /*7920*/  FADD.FTZ R37, R14, R37 ;  /* 0x000000250e257221 */ /* 0x008fc60000010000 */
[----:B------:R-:W-:Y:S01]  /*7930*/  IADD3.X R9, R32, UR7, RZ, P0, !PT ;  /* 0x0000000720097c10 */ /* 0x000fe200087fe4ff */
        /* <DEDUP_REMOVED lines=30> */
[----:B--2---:R-:W-:-:S03]  /*7b20*/  FADD.FTZ R28, R28, R47 ;  /* 0x0000002f1c1c7221 */ /* 0x004fc60000010000 */
[----:B------:R-:W-:Y:S01]  /*7b30*/  STG.E desc[UR4][R4.64], R27 ;  /* 0x0000001b04007986 */ /* 0x000fe2000c101904 */
[----:B---3--:R-:W-:-:S03]  /*7b40*/  FADD.FTZ R10, R10, R29 ;  /* 0x0000001d0a0a7221 */ /* 0x008fc60000010000 */
[----:B------:R-:W1:Y:S01]  /*7b50*/  LDS R27, [R2+0x1a00] ;  /* 0x001a0000021b7984 */ /* 0x000e620000000800 */
[----:B----4-:R-:W-:-:S03]  /*7b60*/  FADD.FTZ R28, R28, R53 ;  /* 0x000000351c1c7221 */ /* 0x010fc60000010000 */
[----:B------:R-:W-:Y:S01]  /*7b70*/  STG.E desc[UR4][R6.64], R3 ;  /* 0x0000000306007986 */ /* 0x000fe2000c101904 */
[----:B------:R-:W-:-:S03]  /*7b80*/  FADD.FTZ R35, R10, R35 ;  /* 0x000000230a237221 */ /* 0x000fc60000010000 */
[----:B------:R-:W2:Y:S01]  /*7b90*/  LDS R3, [R2+0x800] ;  /* 0x0008000002037984 */ /* 0x000ea20000000800 */
[----:B------:R-:W-:-:S03]  /*7ba0*/  FADD.FTZ R0, RZ, R0 ;  /* 0x00000000ff007221 */ /* 0x000fc60000010000 */
        /* <DEDUP_REMOVED lines=8> */
[----:B------:R-:W4:Y:S04]  /*7c30*/  LDS R29, [R2+0x1e00] ;  /* 0x001e0000021d7984 */ /* 0x000f280000000800 */
[----:B------:R-:W4:Y:S01]  /*7c40*/  LDS R22, [R2+0x3000] ;  /* 0x0030000002167984 */ /* 0x000f220000000800 */
[----:B0-----:R-:W-:-:S03]  /*7c50*/  FADD.FTZ R12, RZ, R12 ;  /* 0x0000000cff0c7221 */ /* 0x001fc60000010000 */
[----:B------:R-:W0:Y:S04]  /*7c60*/  LDS R63, [R2+0x4200] ;  /* 0x00420000023f7984 */ /* 0x000e280000000800 */
[----:B------:R-:W0:Y:S01]  /*7c70*/  LDS R0, [R2+0xe00] ;  /* 0x000e000002007984 */ /* 0x000e220000000800 */
[----:B-1----:R-:W-:-:S03]  /*7c80*/  FADD.FTZ R12, R12, R27 ;  /* 0x0000001b0c0c7221 */ /* 0x002fc60000010000 */
[----:B------:R-:W-:Y:S04]  /*7c90*/  STG.E desc[UR4][R8.64], R55 ;  /* 0x0000003708007986 */ /* 0x000fe8000c101904 */
[----:B------:R-:W1:Y:S01]  /*7ca0*/  LDS R35, [R2+0x2000] ;  /* 0x0020000002237984 */ /* 0x000e620000000800 */
[----:B--2---:R-:W-:-:S03]  /*7cb0*/  FADD.FTZ R3, RZ, R3 ;  /* 0x00000003ff037221 */ /* 0x004fc60000010000 */
[----:B------:R-:W-:Y:S01]  /*7cc0*/  STG.E desc[UR4][R4.64+0x200], R21 ;  /* 0x0002001504007986 */ /* 0x000fe2000c101904 */
[----:B---3--:R-:W-:-:S03]  /*7cd0*/  FADD.FTZ R10, RZ, R10 ;  /* 0x0000000aff0a7221 */ /* 0x008fc60000010000 */
        /* <DEDUP_REMOVED lines=8> */
[----:B------:R1:W-:Y:S01]  /*7d60*/  STG.E desc[UR4][R8.64+0x200], R61 ;  /* 0x0002003d08007986 */ /* 0x0003e2000c101904 */
[----:B------:R-:W-:-:S03]  /*7d70*/  FADD.FTZ R3, R3, R22 ;  /* 0x0000001603037221 */ /* 0x000fc60000010000 */
[----:B------:R-:W4:Y:S01]  /*7d80*/  LDS R21, [R2+0x2200] ;  /* 0x0022000002157984 */ /* 0x000f220000000800 */
[----:B0-----:R-:W-:-:S03]  /*7d90*/  FADD.FTZ R63, R12, R63 ;  /* 0x0000003f0c3f7221 */ /* 0x001fc60000010000 */
[----:B------:R-:W0:Y:S01]  /*7da0*/  LDS R55, [R2+0x3400] ;  /* 0x0034000002377984 */ /* 0x000e220000000800 */
[----:B------:R-:W-:Y:S01]  /*7db0*/  FADD.FTZ R0, RZ, R0 ;  /* 0x00000000ff007221 */ /* 0x000fe20000010000 */
[----:B-1----:R-:W-:Y:S02]  /*7dc0*/  FADD.FTZ R61, R31, R18 ;  /* 0x000000121f3d7221 */ /* 0x002fe40000010000 */
[----:B------:R-:W1:Y:S01]  /*7dd0*/  LDS R65, [R2+0x4600] ;  /* 0x0046000002417984 */ /* 0x000e620000000800 */
[----:B------:R-:W-:-:S03]  /*7de0*/  FADD.FTZ R14, R14, R35 ;  /* 0x000000230e0e7221 */ /* 0x000fc60000010000 */
[----:B------:R-:W1:Y:S04]  /*7df0*/  LDS R18, [R2+0x1200] ;  /* 0x0012000002127984 */ /* 0x000e680000000800 */
[----:B------:R-:W1:Y:S01]  /*7e00*/  LDS R31, [R2+0x2400] ;  /* 0x00240000021f7984 */ /* 0x000e620000000800 */
[----:B--2---:R-:W-:-:S03]  /*7e10*/  FADD.FTZ R10, R10, R53 ;  /* 0x000000350a0a7221 */ /* 0x004fc60000010000 */
[----:B------:R-:W-:Y:S01]  /*7e20*/  STG.E desc[UR4][R4.64+0x400], R33 ;  /* 0x0004002104007986 */ /* 0x000fe2000c101904 */
[----:B---3--:R-:W-:-:S03]  /*7e30*/  FADD.FTZ R3, R3, R26 ;  /* 0x0000001a03037221 */ /* 0x008fc60000010000 */
[----:B------:R-:W2:Y:S04]  /*7e40*/  LDS R43, [R2+0x3600] ;  /* 0x00360000022b7984 */ /* 0x000ea80000000800 */
[----:B------:R-:W-:Y:S01]  /*7e50*/  STG.E desc[UR4][R6.64+0x400], R13 ;  /* 0x0004000d06007986 */ /* 0x000fe2000c101904 */
[----:B----4-:R-:W-:-:S03]  /*7e60*/  FADD.FTZ R16, RZ, R16 ;  /* 0x00000010ff107221 */ /* 0x010fc60000010000 */
[----:B------:R-:W3:Y:S04]  /*7e70*/  LDS R67, [R2+0x4800] ;  /* 0x0048000002437984 */ /* 0x000ee80000000800 */
        /* <DEDUP_REMOVED lines=8> */
[----:B------:R-:W-:-:S03]  /*7f00*/  FADD.FTZ R18, RZ, R18 ;  /* 0x00000012ff127221 */ /* 0x000fc60000010000 */
[----:B------:R-:W1:Y:S01]  /*7f10*/  LDS R28, [R2+0x4e00] ;  /* 0x004e0000021c7984 */ /* 0x000e620000000800 */
[----:B------:R-:W-:-:S03]  /*7f20*/  FADD.FTZ R16, R16, R31 ;  /* 0x0000001f10107221 */ /* 0x000fc60000010000 */
[----:B------:R-:W-:Y:S04]  /*7f30*/  STG.E desc[UR4][R8.64+0x400], R61 ;  /* 0x0004003d08007986 */ /* 0x000fe8000c101904 */
        /* <DEDUP_REMOVED lines=30> */
.L_x_16333:
        /* <DEDUP_REMOVED lines=8> */
.L_x_16336:
[----:B------:R-:W-:Y:S05]  /*81a0*/  BSYNC B2 ;  /* 0x0000000000027941 */ /* 0x000fea0003800000 */
.L_x_16335:
[----:B------:R-:W-:Y:S01]  /*81b0*/  HFMA2.MMA R167, -RZ, RZ, 0, 5.9604644775390625e-08 ;  /* 0x00000001ffa77435 */ /* 0x000fe200000001ff */
[----:B------:R-:W-:Y:S01]  /*81c0*/  MOV R168, R155 ;  /* 0x0000009b00a87202 */ /* 0x000fe20000000f00 */
[----:B------:R-:W-:Y:S01]  /*81d0*/  FADD.FTZ R154, R154, R169 ;  /* 0x000000a99a9a7221 */ /* 0x000fe20000010000 */
[----:B------:R-:W-:Y:S01]  /*81e0*/  MOV R166, 0x1f ;  /* 0x0000001f00a67802 */ /* 0x000fe20000000f00 */
[----:B------:R0:W-:Y:S01]  /*81f0*/  STL [R1+0x48], R112 ;  /* 0x0000487001007387 */ /* 0x0001e20000100800 */
[----:B------:R-:W-:Y:S02]  /*8200*/  MOV R161, 0xffffffff ;  /* 0xffffffff00a17802 */ /* 0x000fe40000000f00 */
[----:B------:R-:W-:Y:S01]  /*8210*/  MOV R227, R113 ;  /* 0x0000007100e37202 */ /* 0x000fe20000000f00 */
[----:B------:R0:W-:Y:S01]  /*8220*/  STL [R1+0x44], R114 ;  /* 0x0000447201007387 */ /* 0x0001e20000100800 */
[----:B------:R-:W-:Y:S02]  /*8230*/  MOV R226, R115 ;  /* 0x0000007300e27202 */ /* 0x000fe40000000f00 */
[----:B------:R-:W-:-:S07]  /*8240*/  MOV R252, R165 ;  /* 0x000000a500fc7202 */ /* 0x000fce0000000f00 */
[----:B0-----:R-:W-:Y:S05]  /*8250*/  WARPSYNC.COLLECTIVE R161, `(.L_x_16337) ;  /* 0x00000000a1087348 */ /* 0x001fea0003c00000 */
[----:B------:R1:W2:Y:S02]  /*8260*/  SHFL.BFLY P1, R169, R168, R167, R166 ;  /* 0x0c0000a7a8a97389 */ /* 0x0002a400000200a6 */
[----:B012---:R-:W-:Y:S01]  /*8270*/  ENDCOLLECTIVE ;  /* 0x000000000000791b */ /* 0x007fe20003800000 */
.L_x_16337:
[----:B------:R0:W-:Y:S04]  /*8280*/  STL [R1+0x50], R162 ;  /* 0x000050a201007387 */ /* 0x0001e80000100800 */
[----:B------:R0:W-:Y:S04]  /*8290*/  STL [R1+0x40], R163 ;  /* 0x000040a301007387 */ /* 0x0001e80000100800 */
[----:B------:R0:W-:Y:S01]  /*82a0*/  STL [R1+0x4c], R164 ;  /* 0x00004ca401007387 */ /* 0x0001e20000100800 */
[----:B------:R-:W-:Y:S01]  /*82b0*/  HFMA2.MMA R167, -RZ, RZ, 0, 1.1920928955078125e-07 ;  /* 0x00000002ffa77435 */ /* 0x000fe200000001ff */
[----:B------:R-:W-:Y:S01]  /*82c0*/  MOV R168, R154 ;  /* 0x0000009a00a87202 */ /* 0x000fe20000000f00 */
[----:B------:R-:W-:-:S09]  /*82d0*/  FADD.FTZ R155, R155, R169 ;  /* 0x000000a99b9b7221 */ /* 0x000fd20000010000 */
[----:B0-----:R-:W-:Y:S05]  /*82e0*/  WARPSYNC.COLLECTIVE R161, `(.L_x_16338) ;  /* 0x00000000a1087348 */ /* 0x001fea0003c00000 */
[----:B------:R1:W2:Y:S02]  /*82f0*/  SHFL.BFLY P1, R169, R168, R167, R166 ;  /* 0x0c0000a7a8a97389 */ /* 0x0002a400000200a6 */
[----:B012---:R-:W-:Y:S01]  /*8300*/  ENDCOLLECTIVE ;  /* 0x000000000000791b */ /* 0x007fe20003800000 */
.L_x_16338:
[----:B------:R-:W-:Y:S01]  /*8310*/  MOV R168, R155 ;  /* 0x0000009b00a87202 */ /* 0x000fe20000000f00 */
[----:B------:R-:W-:-:S07]  /*8320*/  FADD.FTZ R154, R154, R169 ;  /* 0x000000a99a9a7221 */ /* 0x000fce0000010000 */
[----:B------:R-:W-:Y:S05]  /*8330*/  WARPSYNC.COLLECTIVE R161, `(.L_x_16339) ;  /* 0x00000000a1087348 */ /* 0x000fea0003c00000 */
[----:B------:R0:W1:Y:S02]  /*8340*/  SHFL.BFLY P1, R169, R168, R167, R166 ;  /* 0x0c0000a7a8a97389 */ /* 0x00006400000200a6 */
[----:B01----:R-:W-:Y:S01]  /*8350*/  ENDCOLLECTIVE ;  /* 0x000000000000791b */ /* 0x003fe20003800000 */
.L_x_16339:
[----:B------:R-:W-:Y:S01]  /*8360*/  HFMA2.MMA R167, -RZ, RZ, 0, 2.384185791015625e-07 ;  /* 0x00000004ffa77435 */ /* 0x000fe200000001ff */
[----:B------:R-:W-:Y:S01]  /*8370*/  MOV R168, R154 ;  /* 0x0000009a00a87202 */ /* 0x000fe20000000f00 */
[----:B------:R-:W-:-:S09]  /*8380*/  FADD.FTZ R155, R155, R169 ;  /* 0x000000a99b9b7221 */ /* 0x000fd20000010000 */
[----:B------:R-:W-:Y:S05]  /*8390*/  WARPSYNC.COLLECTIVE R161, `(.L_x_16340) ;  /* 0x00000000a1087348 */ /* 0x000fea0003c00000 */
[----:B------:R0:W1:Y:S02]  /*83a0*/  SHFL.BFLY P1, R169, R168, R167, R166 ;  /* 0x0c0000a7a8a97389 */ /* 0x00006400000200a6 */
[----:B01----:R-:W-:Y:S01]  /*83b0*/  ENDCOLLECTIVE ;  /* 0x000000000000791b */ /* 0x003fe20003800000 */
.L_x_16340:
[----:B------:R-:W-:Y:S01]  /*83c0*/  MOV R168, R155 ;  /* 0x0000009b00a87202 */ /* 0x000fe20000000f00 */
[----:B------:R-:W-:-:S07]  /*83d0*/  FADD.FTZ R154, R154, R169 ;  /* 0x000000a99a9a7221 */ /* 0x000fce0000010000 */
[----:B------:R-:W-:Y:S05]  /*83e0*/  WARPSYNC.COLLECTIVE R161, `(.L_x_16341) ;  /* 0x00000000a1087348 */ /* 0x000fea0003c00000 */
[----:B------:R0:W1:Y:S02]  /*83f0*/  SHFL.BFLY P1, R169, R168, R167, R166 ;  /* 0x0c0000a7a8a97389 */ /* 0x00006400000200a6 */
[----:B01----:R-:W-:Y:S01]  /*8400*/  ENDCOLLECTIVE ;  /* 0x000000000000791b */ /* 0x003fe20003800000 */
.L_x_16341:
[----:B------:R-:W-:Y:S01]  /*8410*/  HFMA2.MMA R167, -RZ, RZ, 0, 4.76837158203125e-07 ;  /* 0x00000008ffa77435 */ /* 0x000fe200000001ff */
[----:B------:R-:W-:Y:S01]  /*8420*/  MOV R168, R154 ;  /* 0x0000009a00a87202 */ /* 0x000fe20000000f00 */
[----:B------:R-:W-:-:S09]  /*8430*/  FADD.FTZ R155, R155, R169 ;  /* 0x000000a99b9b7221 */ /* 0x000fd20000010000 */
[----:B------:R-:W-:Y:S05]  /*8440*/  WARPSYNC.COLLECTIVE R161, `(.L_x_16342) ;  /* 0x00000000a1087348 */ /* 0x000fea0003c00000 */
[----:B------:R0:W1:Y:S02]  /*8450*/  SHFL.BFLY P1, R169, R168, R167, R166 ;  /* 0x0c0000a7a8a97389 */ /* 0x00006400000200a6 */
[----:B01----:R-:W-:Y:S01]  /*8460*/  ENDCOLLECTIVE ;  /* 0x000000000000791b */ /* 0x003fe20003800000 */
.L_x_16342:
[----:B------:R-:W-:Y:S01]  /*8470*/  MOV R168, R155 ;  /* 0x0000009b00a87202 */ /* 0x000fe20000000f00 */
[----:B------:R-:W-:-:S07]  /*8480*/  FADD.FTZ R154, R154, R169 ;  /* 0x000000a99a9a7221 */ /* 0x000fce0000010000 */
[----:B------:R-:W-:Y:S05]  /*8490*/  WARPSYNC.COLLECTIVE R161, `(.L_x_16343) ;  /* 0x00000000a1087348 */ /* 0x000fea0003c00000 */
[----:B------:R0:W1:Y:S02]  /*84a0*/  SHFL.BFLY P1, R169, R168, R167, R166 ;  /* 0x0c0000a7a8a97389 */ /* 0x00006400000200a6 */
[----:B01----:R-:W-:Y:S01]  /*84b0*/  ENDCOLLECTIVE ;  /* 0x000000000000791b */ /* 0x003fe20003800000 */
.L_x_16343:
[----:B------:R-:W-:Y:S01]  /*84c0*/  HFMA2.MMA R167, -RZ, RZ, 0, 9.5367431640625e-07 ;  /* 0x00000010ffa77435 */ /* 0x000fe200000001ff */
[----:B------:R-:W-:Y:S01]  /*84d0*/  MOV R168, R154 ;  /* 0x0000009a00a87202 */ /* 0x000fe20000000f00 */
[----:B------:R-:W-:-:S09]  /*84e0*/  FADD.FTZ R155, R155, R169 ;  /* 0x000000a99b9b7221 */ /* 0x000fd20000010000 */
[----:B------:R-:W-:Y:S05]  /*84f0*/  WARPSYNC.COLLECTIVE R161, `(.L_x_16344) ;  /* 0x00000000a1087348 */ /* 0x000fea0003c00000 */
[----:B------:R0:W1:Y:S02]  /*8500*/  SHFL.BFLY P1, R169, R168, R167, R166 ;  /* 0x0c0000a7a8a97389 */ /* 0x00006400000200a6 */
[----:B01----:R-:W-:Y:S01]  /*8510*/  ENDCOLLECTIVE ;  /* 0x000000000000791b */ /* 0x003fe20003800000 */
.L_x_16344:
[----:B------:R-:W-:Y:S02]  /*8520*/  MOV R168, R155 ;  /* 0x0000009b00a87202 */ /* 0x000fe40000000f00 */
[----:B------:R-:W-:-:S07]  /*8530*/  MOV R160, R169 ;  /* 0x000000a900a07202 */ /* 0x000fce0000000f00 */
[----:B------:R-:W-:Y:S05]  /*8540*/  WARPSYNC.COLLECTIVE R161, `(.L_x_16345) ;  /* 0x00000000a1087348 */ /* 0x000fea0003c00000 */
[----:B------:R0:W1:Y:S02]  /*8550*/  SHFL.BFLY P1, R169, R168, R167, R166 ;  /* 0x0c0000a7a8a97389 */ /* 0x00006400000200a6 */
[----:B01----:R-:W-:Y:S01]  /*8560*/  ENDCOLLECTIVE ;  /* 0x000000000000791b */ /* 0x003fe20003800000 */
.L_x_16345:
[----:B------:R-:W-:Y:S01]  /*8570*/  MOV R161, R169 ;  /* 0x000000a900a17202 */ /* 0x000fe20000000f00 */
[----:B------:R-:W-:Y:S06]  /*8580*/  BRA `(.L_x_16346) ;  /* 0xffffffb000c87947 */ /* 0x000fec000383ffff */
.L_x_16347:
        /* <DEDUP_REMOVED lines=15> */
.L_x_17057:


//--------------------- .text._ZN10layer_norm22ln_bwd_finalize_kernelINS_22Kernel_traits_finalizeILj1280EfffffjLb1ELj1024ELj4ENS_18Kernel_traits_baseILj1280EfffffjLj1024EEEEELb1ELb0EEEvNS_9BwdParamsE --------------------------
	.section	.text._ZN10layer_norm22ln_bwd_finalize_kernelINS_22Kernel_traits_finalizeILj1280EfffffjLb1ELj1024ELj4ENS_18Kernel_traits_baseILj1280EfffffjLj1024EEEEELb1ELb0EEEvNS_9BwdParamsE,"ax",@progbits
	.align	128
        .global         _ZN10layer_norm22ln_bwd_finalize_kernelINS_22Kernel_traits_finalizeILj1280EfffffjLb1ELj1024ELj4ENS_18Kernel_traits_baseILj1280EfffffjLj1024EEEEELb1ELb0EEEvNS_9BwdParamsE
        .type           _ZN10layer_norm22ln_bwd_finalize_kernelINS_22Kernel_traits_finalizeILj1280EfffffjLb1ELj1024ELj4ENS_18Kernel_traits_baseILj1280EfffffjLj1024EEEEELb1ELb0EEEvNS_9BwdParamsE,@function
        .size           _ZN10layer_norm22ln_bwd_finalize_kernelINS_22Kernel_traits_finalizeILj1280EfffffjLb1ELj1024ELj4ENS_18Kernel_traits_baseILj1280EfffffjLj1024EEEEELb1ELb0EEEvNS_9BwdParamsE,(.L_x_17058 - _ZN10layer_norm22ln_bwd_finalize_kernelINS_22Kernel_traits_finalizeILj1280EfffffjLb1ELj1024ELj4ENS_18Kernel_traits_baseILj1280EfffffjLj1024EEEEELb1ELb0EEEvNS_9BwdParamsE)
        .other          _ZN10layer_norm22ln_bwd_finalize_kernelINS_22Kernel_traits_finalizeILj1280EfffffjLb1ELj1024ELj4ENS_18Kernel_traits_baseILj1280EfffffjLj1024EEEEELb1ELb0EEEvNS_9BwdParamsE,@"STO_CUDA_ENTRY STV_DEFAULT"
_ZN10layer_norm22ln_bwd_finalize_kernelINS_22Kernel_traits_finalizeILj1280EfffffjLb1ELj1024ELj4ENS_18Kernel_traits_baseILj1280EfffffjLj1024EEEEELb1ELb0EEEvNS_9BwdParamsE:
.text._ZN10layer_norm22ln_bwd_finalize_kernelINS_22Kernel_traits_finalizeILj1280EfffffjLb1ELj1024ELj4ENS_18Kernel_traits_baseILj1280EfffffjLj1024EEEEELb1ELb0EEEvNS_9BwdParamsE:
        /* <DEDUP_REMOVED lines=24> */
.L_x_16360:
        /* <DEDUP_REMOVED lines=36> */
.L_x_16352:
        /* <DEDUP_REMOVED lines=49> */
.L_x_16351:
[----:B------:R-:W-:Y:S05]  /*06d0*/  BSYNC B1 ;  /* 0x0000000000017941 */ /* 0x000fea0003800000 */
.L_x_16350:
        /* <DEDUP_REMOVED lines=31> */
.L_x_16354:
[----:B------:R-:W-:Y:S05]  /*08d0*/  BSYNC B1 ;  /* 0x0000000000017941 */ /* 0x000fea0003800000 */
.L_x_16353:
        /* <DEDUP_REMOVED lines=16> */
.L_x_16355:
[----:B------:R-:W-:Y:S05]  /*09e0*/  BSYNC B1 ;  /* 0x0000000000017941 */ /* 0x000fea0003800000 */
.L_x_16349:
[----:B------:R-:W-:Y:S05]  /*09f0*/  BSYNC B0 ;  /* 0x0000000000007941 */ /* 0x000fea0003800000 */
.L_x_16348:
        /* <DEDUP_REMOVED lines=40> */
.L_x_16376:
        /* <DEDUP_REMOVED lines=8> */
.L_x_16356:
        /* <DEDUP_REMOVED lines=20> */
.L_x_16359:
[----:B------:R-:W-:Y:S05]  /*0e40*/  BSYNC B0 ;  /* 0x0000000000007941 */ /* 0x000fea0003800000 */
.L_x_16358:
[C---:B------:R-:W-:Y:S01]  /*0e50*/  ISETP.GT.U32.AND P1, PT, R4.reuse, -0x501, PT ;  /* 0xfffffaff0400780c */ /* 0x040fe20003f24070 */
[----:B------:R-:W-:Y:S01]  /*0e60*/  VIADD R4, R4, 0x500 ;  /* 0x0000050004047836 */ /* 0x000fe20000000000 */
[----:B------:R-:W-:-:S11]  /*0e70*/  IADD3 R5, R5, 0x280, RZ ;  /* 0x0000028005057810 */ /* 0x000fd60007ffe0ff */
[----:B------:R-:W-:Y:S05]  /*0e80*/  @P1 BRA `(.L_x_16360) ;  /* 0xfffffff000bc1947 */ /* 0x000fea000383ffff */
[----:B------:R-:W-:Y:S05]  /*0e90*/  EXIT ;  /* 0x000000000000794d */ /* 0x000fea0003800000 */
.L_x_16357:
[----:B0-----:R-:W-:Y:S01]  /*0ea0*/  HFMA2.MMA R24, -RZ, RZ, 0, 5.9604644775390625e-08 ;  /* 0x00000001ff187435 */ /* 0x001fe200000001ff */
[----:B----4-:R-:W-:Y:S02]  /*0eb0*/  MOV R23, R10 ;  /* 0x0000000a00177202 */ /* 0x010fe40000000f00 */
[----:B------:R-:W-:Y:S02]  /*0ec0*/  MOV R25, 0x1f ;  /* 0x0000001f00197802 */ /* 0x000fe40000000f00 */
[----:B------:R-:W-:-:S07]  /*0ed0*/  MOV R20, 0xffffffff ;  /* 0xffffffff00147802 */ /* 0x000fce0000000f00 */
[----:B-123--:R-:W-:Y:S05]  /*0ee0*/  WARPSYNC.COLLECTIVE R20, `(.L_x_16361) ;  /* 0x0000000014087348 */ /* 0x00efea0003c00000 */
[----:B------:R0:W4:Y:S02]  /*0ef0*/  SHFL.BFLY P2, R22, R23, R24, R25 ;  /* 0x0c00001817167389 */ /* 0x0001240000040019 */
[----:B01234-:R-:W-:Y:S01]  /*0f00*/  ENDCOLLECTIVE ;  /* 0x000000000000791b */ /* 0x01ffe20003800000 */
.L_x_16361:
[----:B------:R-:W-:Y:S01]  /*0f10*/  IMAD.MOV.U32 R24, RZ, RZ, 0x2 ;  /* 0x00000002ff187424 */ /* 0x000fe200078e00ff */
[----:B------:R-:W-:-:S05]  /*0f20*/  MOV R11, R22 ;  /* 0x00000016000b7202 */ /* 0x000fca0000000f00 */
[----:B------:R-:W-:-:S05]  /*0f30*/  FADD.FTZ R11, R10, R11 ;  /* 0x0000000b0a0b7221 */ /* 0x000fca0000010000 */
[----:B------:R-:W-:-:S07]  /*0f40*/  MOV R23, R11 ;  /* 0x0000000b00177202 */ /* 0x000fce0000000f00 */
[----:B------:R-:W-:Y:S05]  /*0f50*/  WARPSYNC.COLLECTIVE R20, `(.L_x_16362) ;  /* 0x0000000014087348 */ /* 0x000fea0003c00000 */
[----:B------:R0:W1:Y:S02]  /*0f60*/  SHFL.BFLY P2, R22, R23, R24, R25 ;  /* 0x0c00001817167389 */ /* 0x0000640000040019 */
[----:B01----:R-:W-:Y:S01]  /*0f70*/  ENDCOLLECTIVE ;  /* 0x000000000000791b */ /* 0x003fe20003800000 */
.L_x_16362:
[----:B------:R-:W-:Y:S01]  /*0f80*/  HFMA2.MMA R24, -RZ, RZ, 0, 2.384185791015625e-07 ;  /* 0x00000004ff187435 */ /* 0x000fe200000001ff */
[----:B------:R-:W-:-:S05]  /*0f90*/  MOV R14, R22 ;  /* 0x00000016000e7202 */ /* 0x000fca0000000f00 */
[----:B------:R-:W-:-:S05]  /*0fa0*/  FADD.FTZ R14, R11, R14 ;  /* 0x0000000e0b0e7221 */ /* 0x000fca0000010000 */
[----:B------:R-:W-:-:S07]  /*0fb0*/  MOV R23, R14 ;  /* 0x0000000e00177202 */ /* 0x000fce0000000f00 */
[----:B------:R-:W-:Y:S05]  /*0fc0*/  WARPSYNC.COLLECTIVE R20, `(.L_x_16363) ;  /* 0x0000000014087348 */ /* 0x000fea0003c00000 */
[----:B------:R0:W1:Y:S02]  /*0fd0*/  SHFL.BFLY P2, R22, R23, R24, R25 ;  /* 0x0c00001817167389 */ /* 0x0000640000040019 */
[----:B01----:R-:W-:Y:S01]  /*0fe0*/  ENDCOLLECTIVE ;  /* 0x000000000000791b */ /* 0x003fe20003800000 */
.L_x_16363:
[----:B------:R-:W-:Y:S01]  /*0ff0*/  HFMA2.MMA R24, -RZ, RZ, 0, 4.76837158203125e-07 ;  /* 0x00000008ff187435 */ /* 0x000fe200000001ff */
[----:B------:R-:W-:-:S05]  /*1000*/  MOV R13, R22 ;  /* 0x00000016000d7202 */ /* 0x000fca0000000f00 */
[----:B------:R-:W-:-:S05]  /*1010*/  FADD.FTZ R13, R14, R13 ;  /* 0x0000000d0e0d7221 */ /* 0x000fca0000010000 */
[----:B------:R-:W-:-:S07]  /*1020*/  MOV R23, R13 ;  /* 0x0000000d00177202 */ /* 0x000fce0000000f00 */
[----:B------:R-:W-:Y:S05]  /*1030*/  WARPSYNC.COLLECTIVE R20, `(.L_x_16364) ;  /* 0x0000000014087348 */ /* 0x000fea0003c00000 */
[----:B------:R0:W1:Y:S02]  /*1040*/  SHFL.BFLY P2, R22, R23, R24, R25 ;  /* 0x0c00001817167389 */ /* 0x0000640000040019 */
[----:B01----:R-:W-:Y:S01]  /*1050*/  ENDCOLLECTIVE ;  /* 0x000000000000791b */ /* 0x003fe20003800000 */
.L_x_16364:
[----:B------:R-:W-:Y:S01]  /*1060*/  HFMA2.MMA R24, -RZ, RZ, 0, 9.5367431640625e-07 ;  /* 0x00000010ff187435 */ /* 0x000fe200000001ff */
[----:B------:R-:W-:-:S05]  /*1070*/  MOV R10, R22 ;  /* 0x00000016000a7202 */ /* 0x000fca0000000f00 */
[----:B------:R-:W-:-:S04]  /*1080*/  FADD.FTZ R11, R13, R10 ;  /* 0x0000000a0d0b7221 */ /* 0x000fc80000010000 */
[----:B------:R-:W-:-:S07]  /*1090*/  IMAD.MOV.U32 R23, RZ, RZ, R11 ;  /* 0x000000ffff177224 */ /* 0x000fce00078e000b */
[----:B------:R-:W-:Y:S05]  /*10a0*/  WARPSYNC.COLLECTIVE R20, `(.L_x_16365) ;  /* 0x0000000014087348 */ /* 0x000fea0003c00000 */
[----:B------:R0:W1:Y:S02]  /*10b0*/  SHFL.BFLY P2, R22, R23, R24, R25 ;  /* 0x0c00001817167389 */ /* 0x0000640000040019 */
[----:B01----:R-:W-:Y:S01]  /*10c0*/  ENDCOLLECTIVE ;  /* 0x000000000000791b */ /* 0x003fe20003800000 */
.L_x_16365:
[----:B------:R-:W-:Y:S01]  /*10d0*/  HFMA2.MMA R24, -RZ, RZ, 0, 5.9604644775390625e-08 ;  /* 0x00000001ff187435 */ /* 0x000fe200000001ff */
[----:B------:R-:W-:Y:S02]  /*10e0*/  MOV R23, R12 ;  /* 0x0000000c00177202 */ /* 0x000fe40000000f00 */
[----:B------:R-:W-:-:S08]  /*10f0*/  MOV R10, R22 ;  /* 0x00000016000a7202 */ /* 0x000fd00000000f00 */
[----:B------:R-:W-:Y:S05]  /*1100*/  WARPSYNC.COLLECTIVE R20, `(.L_x_16366) ;  /* 0x0000000014087348 */ /* 0x000fea0003c00000 */
[----:B------:R0:W1:Y:S02]  /*1110*/  SHFL.BFLY P2, R22, R23, R24, R25 ;  /* 0x0c00001817167389 */ /* 0x0000640000040019 */
[----:B01----:R-:W-:Y:S01]  /*1120*/  ENDCOLLECTIVE ;  /* 0x000000000000791b */ /* 0x003fe20003800000 */
.L_x_16366:
[----:B------:R-:W-:Y:S01]  /*1130*/  HFMA2.MMA R24, -RZ, RZ, 0, 1.1920928955078125e-07 ;  /* 0x00000002ff187435 */ /* 0x000fe200000001ff */
[----:B------:R-:W-:-:S05]  /*1140*/  MOV R13, R22 ;  /* 0x00000016000d7202 */ /* 0x000fca0000000f00 */
[----:B------:R-:W-:-:S05]  /*1150*/  FADD.FTZ R15, R12, R13 ;  /* 0x0000000d0c0f7221 */ /* 0x000fca0000010000 */
[----:B------:R-:W-:-:S07]  /*1160*/  MOV R23, R15 ;  /* 0x0000000f00177202 */ /* 0x000fce0000000f00 */
[----:B------:R-:W-:Y:S05]  /*1170*/  WARPSYNC.COLLECTIVE R20, `(.L_x_16367) ;  /* 0x0000000014087348 */ /* 0x000fea0003c00000 */
[----:B------:R0:W1:Y:S02]  /*1180*/  SHFL.BFLY P2, R22, R23, R24, R25 ;  /* 0x0c00001817167389 */ /* 0x0000640000040019 */
[----:B01----:R-:W-:Y:S01]  /*1190*/  ENDCOLLECTIVE ;  /* 0x000000000000791b */ /* 0x003fe20003800000 */
.L_x_16367:
[----:B------:R-:W-:Y:S01]  /*11a0*/  HFMA2.MMA R24, -RZ, RZ, 0, 2.384185791015625e-07 ;  /* 0x00000004ff187435 */ /* 0x000fe200000001ff */
[----:B------:R-:W-:-:S04]  /*11b0*/  IMAD.MOV.U32 R16, RZ, RZ, R22 ;  /* 0x000000ffff107224 */ /* 0x000fc800078e0016 */
[----:B------:R-:W-:-:S05]  /*11c0*/  FADD.FTZ R16, R15, R16 ;  /* 0x000000100f107221 */ /* 0x000fca0000010000 */
[----:B------:R-:W-:-:S07]  /*11d0*/  MOV R23, R16 ;  /* 0x0000001000177202 */ /* 0x000fce0000000f00 */
[----:B------:R-:W-:Y:S05]  /*11e0*/  WARPSYNC.COLLECTIVE R20, `(.L_x_16368) ;  /* 0x0000000014087348 */ /* 0x000fea0003c00000 */
[----:B------:R0:W1:Y:S02]  /*11f0*/  SHFL.BFLY P2, R22, R23, R24, R25 ;  /* 0x0c00001817167389 */ /* 0x0000640000040019 */
[----:B01----:R-:W-:Y:S01]  /*1200*/  ENDCOLLECTIVE ;  /* 0x000000000000791b */ /* 0x003fe20003800000 */
.L_x_16368:
[----:B------:R-:W-:Y:S01]  /*1210*/  HFMA2.MMA R24, -RZ, RZ, 0, 4.76837158203125e-07 ;  /* 0x00000008ff187435 */ /* 0x000fe200000001ff */
[----:B------:R-:W-:-:S05]  /*1220*/  MOV R17, R22 ;  /* 0x0000001600117202 */ /* 0x000fca0000000f00 */
[----:B------:R-:W-:-:S05]  /*1230*/  FADD.FTZ R17, R16, R17 ;  /* 0x0000001110117221 */ /* 0x000fca0000010000 */
[----:B------:R-:W-:-:S07]  /*1240*/  MOV R23, R17 ;  /* 0x0000001100177202 */ /* 0x000fce0000000f00 */
[----:B------:R-:W-:Y:S05]  /*1250*/  WARPSYNC.COLLECTIVE R20, `(.L_x_16369) ;  /* 0x0000000014087348 */ /* 0x000fea0003c00000 */
[----:B------:R0:W1:Y:S02]  /*1260*/  SHFL.BFLY P2, R22, R23, R24, R25 ;  /* 0x0c00001817167389 */ /* 0x0000640000040019 */
[----:B01----:R-:W-:Y:S01]  /*1270*/  ENDCOLLECTIVE ;  /* 0x000000000000791b */ /* 0x003fe20003800000 */
.L_x_16369:
[----:B------:R-:W-:Y:S01]  /*1280*/  IMAD.MOV.U32 R24, RZ, RZ, 0x10 ;  /* 0x00000010ff187424 */ /* 0x000fe200078e00ff */
[----:B------:R-:W-:-:S05]  /*1290*/  MOV R12, R22 ;  /* 0x00000016000c7202 */ /* 0x000fca0000000f00 */
[----:B------:R-:W-:-:S05]  /*12a0*/  FADD.FTZ R12, R17, R12 ;  /* 0x0000000c110c7221 */ /* 0x000fca0000010000 */
[----:B------:R-:W-:-:S07]  /*12b0*/  MOV R23, R12 ;  /* 0x0000000c00177202 */ /* 0x000fce0000000f00 */
[----:B------:R-:W-:Y:S05]  /*12c0*/  WARPSYNC.COLLECTIVE R20, `(.L_x_16370) ;  /* 0x0000000014087348 */ /* 0x000fea0003c00000 */
[----:B------:R0:W1:Y:S02]  /*12d0*/  SHFL.BFLY P2, R22, R23, R24, R25 ;  /* 0x0c00001817167389 */ /* 0x0000640000040019 */
[----:B01----:R-:W-:Y:S01]  /*12e0*/  ENDCOLLECTIVE ;  /* 0x000000000000791b */ /* 0x003fe20003800000 */
.L_x_16370:
[----:B------:R-:W-:Y:S01]  /*12f0*/  HFMA2.MMA R24, -RZ, RZ, 0, 5.9604644775390625e-08 ;  /* 0x00000001ff187435 */ /* 0x000fe200000001ff */
[----:B------:R-:W-:Y:S02]  /*1300*/  MOV R23, R8 ;  /* 0x0000000800177202 */ /* 0x000fe40000000f00 */
[----:B------:R-:W-:-:S08]  /*1310*/  MOV R15, R22 ;  /* 0x00000016000f7202 */ /* 0x000fd00000000f00 */
[----:B------:R-:W-:Y:S05]  /*1320*/  WARPSYNC.COLLECTIVE R20, `(.L_x_16371) ;  /* 0x0000000014087348 */ /* 0x000fea0003c00000 */
[----:B------:R0:W1:Y:S02]  /*1330*/  SHFL.BFLY P2, R22, R23, R24, R25 ;  /* 0x0c00001817167389 */ /* 0x0000640000040019 */
[----:B01----:R-:W-:Y:S01]  /*1340*/  ENDCOLLECTIVE ;  /* 0x000000000000791b */ /* 0x003fe20003800000 */
.L_x_16371:
[----:B------:R-:W-:Y:S01]  /*1350*/  HFMA2.MMA R24, -RZ, RZ, 0, 1.1920928955078125e-07 ;  /* 0x00000002ff187435 */ /* 0x000fe200000001ff */
[----:B------:R-:W-:-:S05]  /*1360*/  MOV R17, R22 ;  /* 0x0000001600117202 */ /* 0x000fca0000000f00 */
[----:B------:R-:W-:-:S05]  /*1370*/  FADD.FTZ R18, R8, R17 ;  /* 0x0000001108127221 */ /* 0x000fca0000010000 */
[----:B------:R-:W-:-:S07]  /*1380*/  MOV R23, R18 ;  /* 0x0000001200177202 */ /* 0x000fce0000000f00 */
[----:B------:R-:W-:Y:S05]  /*1390*/  WARPSYNC.COLLECTIVE R20, `(.L_x_16372) ;  /* 0x0000000014087348 */ /* 0x000fea0003c00000 */
[----:B------:R0:W1:Y:S02]  /*13a0*/  SHFL.BFLY P2, R22, R23, R24, R25 ;  /* 0x0c00001817167389 */ /* 0x0000640000040019 */
[----:B01----:R-:W-:Y:S01]  /*13b0*/  ENDCOLLECTIVE ;  /* 0x000000000000791b */ /* 0x003fe20003800000 */
.L_x_16372:
[----:B------:R-:W-:Y:S01]  /*13c0*/  HFMA2.MMA R24, -RZ, RZ, 0, 2.384185791015625e-07 ;  /* 0x00000004ff187435 */ /* 0x000fe200000001ff */
[----:B------:R-:W-:-:S05]  /*13d0*/  MOV R13, R22 ;  /* 0x00000016000d7202 */ /* 0x000fca0000000f00 */
[----:B------:R-:W-:-:S04]  /*13e0*/  FADD.FTZ R19, R18, R13 ;  /* 0x0000000d12137221 */ /* 0x000fc80000010000 */
[----:B------:R-:W-:-:S07]  /*13f0*/  IMAD.MOV.U32 R23, RZ, RZ, R19 ;  /* 0x000000ffff177224 */ /* 0x000fce00078e0013 */
[----:B------:R-:W-:Y:S05]  /*1400*/  WARPSYNC.COLLECTIVE R20, `(.L_x_16373) ;  /* 0x0000000014087348 */ /* 0x000fea0003c00000 */
[----:B------:R0:W1:Y:S02]  /*1410*/  SHFL.BFLY P2, R22, R23, R24, R25 ;  /* 0x0c00001817167389 */ /* 0x0000640000040019 */
[----:B01----:R-:W-:Y:S01]  /*1420*/  ENDCOLLECTIVE ;  /* 0x000000000000791b */ /* 0x003fe20003800000 */
.L_x_16373:
[----:B------:R-:W-:Y:S01]  /*1430*/  HFMA2.MMA R24, -RZ, RZ, 0, 4.76837158203125e-07 ;  /* 0x00000008ff187435 */ /* 0x000fe200000001ff */
[----:B------:R-:W-:-:S05]  /*1440*/  MOV R8, R22 ;  /* 0x0000001600087202 */ /* 0x000fca0000000f00 */
[----:B------:R-:W-:-:S05]  /*1450*/  FADD.FTZ R8, R19, R8 ;  /* 0x0000000813087221 */ /* 0x000fca0000010000 */
[----:B------:R-:W-:-:S07]  /*1460*/  MOV R23, R8 ;  /* 0x0000000800177202 */ /* 0x000fce0000000f00 */
[----:B------:R-:W-:Y:S05]  /*1470*/  WARPSYNC.COLLECTIVE R20, `(.L_x_16374) ;  /* 0x0000000014087348 */ /* 0x000fea0003c00000 */
[----:B------:R0:W1:Y:S02]  /*1480*/  SHFL.BFLY P2, R22, R23, R24, R25 ;  /* 0x0c00001817167389 */ /* 0x0000640000040019 */
[----:B01----:R-:W-:Y:S01]  /*1490*/  ENDCOLLECTIVE ;  /* 0x000000000000791b */ /* 0x003fe20003800000 */
.L_x_16374:
[----:B------:R-:W-:Y:S01]  /*14a0*/  HFMA2.MMA R24, -RZ, RZ, 0, 9.5367431640625e-07 ;  /* 0x00000010ff187435 */ /* 0x000fe200000001ff */
[----:B------:R-:W-:-:S05]  /*14b0*/  MOV R21, R22 ;  /* 0x0000001600157202 */ /* 0x000fca0000000f00 */
[----:B------:R-:W-:-:S05]  /*14c0*/  FADD.FTZ R21, R8, R21 ;  /* 0x0000001508157221 */ /* 0x000fca0000010000 */
[----:B------:R-:W-:-:S07]  /*14d0*/  MOV R23, R21 ;  /* 0x0000001500177202 */ /* 0x000fce0000000f00 */
[----:B------:R-:W-:Y:S05]  /*14e0*/  WARPSYNC.COLLECTIVE R20, `(.L_x_16375) ;  /* 0x0000000014087348 */ /* 0x000fea0003c00000 */
[----:B------:R0:W1:Y:S02]  /*14f0*/  SHFL.BFLY P2, R22, R23, R24, R25 ;  /* 0x0c00001817167389 */ /* 0x0000640000040019 */
[----:B01----:R-:W-:Y:S01]  /*1500*/  ENDCOLLECTIVE ;  /* 0x000000000000791b */ /* 0x003fe20003800000 */
.L_x_16375:
[----:B------:R-:W-:Y:S01]  /*1510*/  MOV R14, R22 ;  /* 0x00000016000e7202 */ /* 0x000fe20000000f00 */
[----:B------:R-:W-:Y:S06]  /*1520*/  BRA `(.L_x_16376) ;  /* 0xfffffff400d47947 */ /* 0x000fec000383ffff */
.L_x_16377:
        /* <DEDUP_REMOVED lines=13> */
.L_x_17058:


//--------------------- .text._ZN10layer_norm13ln_bwd_kernelINS_13Kernel_traitsIfffffjLj1280ELj1ELj4ELj1ELj16ENS_18Kernel_traits_baseILj1280EfffffjLj128EEEEELb1ELb1ELb1ELb0EEEvNS_9BwdParamsE --------------------------
	.section	.text._ZN10layer_norm13ln_bwd_kernelINS_13Kernel_traitsIfffffjLj1280ELj1ELj4ELj1ELj16ENS_18Kernel_traits_baseILj1280EfffffjLj128EEEEELb1ELb1ELb1ELb0EEEvNS_9BwdParamsE,"ax",@progbits
	.align	128
        .global         _ZN10layer_norm13ln_bwd_kernelINS_13Kernel_traitsIfffffjLj1280ELj1ELj4ELj1ELj16ENS_18Kernel_traits_baseILj1280EfffffjLj128EEEEELb1ELb1ELb1ELb0EEEvNS_9BwdParamsE
        .type           _ZN10layer_norm13ln_bwd_kernelINS_13Kernel_traitsIfffffjLj1280ELj1ELj4ELj1ELj16ENS_18Kernel_traits_baseILj1280EfffffjLj128EEEEELb1ELb1ELb1ELb0EEEvNS_9BwdParamsE,@function
        .size           _ZN10layer_norm13ln_bwd_kernelINS_13Kernel_traitsIfffffjLj1280ELj1ELj4ELj1ELj16ENS_18Kernel_traits_baseILj1280EfffffjLj128EEEEELb1ELb1ELb1ELb0EEEvNS_9BwdParamsE,(.L_x_17059 - _ZN10layer_norm13ln_bwd_kernelINS_13Kernel_traitsIfffffjLj1280ELj1ELj4ELj1ELj16ENS_18Kernel_traits_baseILj1280EfffffjLj128EEEEELb1ELb1ELb1ELb0EEEvNS_9BwdParamsE)
        .other          _ZN10layer_norm13ln_bwd_kernelINS_13Kernel_traitsIfffffjLj1280ELj1ELj4ELj1ELj16ENS_18Kernel_traits_baseILj1280EfffffjLj128EEEEELb1ELb1ELb1ELb0EEEvNS_9BwdParamsE,@"STO_CUDA_ENTRY STV_DEFAULT"
_ZN10layer_norm13ln_bwd_kernelINS_13Kernel_traitsIfffffjLj1280ELj1ELj4ELj1ELj16ENS_18Kernel_traits_baseILj1280EfffffjLj128EEEEELb1ELb1ELb1ELb0EEEvNS_9BwdParamsE:
.text._ZN10layer_norm13ln_bwd_kernelINS_13Kernel_traitsIfffffjLj1280ELj1ELj4ELj1ELj16ENS_18Kernel_traits_baseILj1280EfffffjLj128EEEEELb1ELb1ELb1ELb0EEEvNS_9BwdParamsE:
        /* <DEDUP_REMOVED lines=79> */
[C---:B------:R-:W-:Y:S01]  /*04f0*/  @P1 IMAD.WIDE.U32 R16, R7.reuse, 0x10, R16 ;  /* 0x0000001007101825 */ /* 0x040fe200078e0010 */
        /* <DEDUP_REMOVED lines=94> */
[----:B0-----:R-:W-:Y:S02]  /*0ae0*/  CS2R R20, SRZ ;  /* 0x0000000000147805 */ /* 0x001fe4000001ff00 */
[----:B-1----:R-:W-:Y:S02]  /*0af0*/  CS2R R22, SRZ ;  /* 0x0000000000167805 */ /* 0x002fe4000001ff00 */
[----:B------:R-:W-:Y:S02]  /*0b00*/  CS2R R24, SRZ ;  /* 0x0000000000187805 */ /* 0x000fe4000001ff00 */
        /* <DEDUP_REMOVED lines=88> */
[----:B------:R-:W-:-:S11]  /*1090*/  HFMA2.MMA R21, -RZ, RZ, 0, 0 ;  /* 0x00000000ff157435 */ /* 0x000fd600000001ff */
.L_x_16602:
[----:B------:R-:W0:Y:S08]  /*10a0*/  LDC.64 R4, c[0x0][0x288] ;  /* 0x0000a200ff047b82 */ /* 0x000e300000000a00 */
[----:B-12---:R-:W1:Y:S08]  /*10b0*/  LDC.64 R16, c[0x0][0x250] ;  /* 0x00009400ff107b82 */ /* 0x006e700000000a00 */
        /* <DEDUP_REMOVED lines=41> */
.L_x_16383:
[----:B------:R-:W-:Y:S05]  /*1350*/  BSYNC B2 ;  /* 0x0000000000027941 */ /* 0x000fea0003800000 */
.L_x_16382:
        /* <DEDUP_REMOVED lines=12> */
.L_x_16385:
[----:B------:R-:W-:Y:S05]  /*1420*/  BSYNC B2 ;  /* 0x0000000000027941 */ /* 0x000fea0003800000 */
.L_x_16384:
        /* <DEDUP_REMOVED lines=12> */
.L_x_16387:
[----:B------:R-:W-:Y:S05]  /*14f0*/  BSYNC B2 ;  /* 0x0000000000027941 */ /* 0x000fea0003800000 */
.L_x_16386:
        /* <DEDUP_REMOVED lines=12> */
.L_x_16389:
[----:B------:R-:W-:Y:S05]  /*15c0*/  BSYNC B2 ;  /* 0x0000000000027941 */ /* 0x000fea0003800000 */
.L_x_16388:
        /* <DEDUP_REMOVED lines=10> */
[----:B------:R-:W-:Y:S01]  /*1670*/  VIADD R3, R3, 0x20 ;  /* 0x0000002003037836 */ /* 0x000fe20000000000 */
[----:B------:R-:W-:-:S07]  /*1680*/  IADD3 R12, R12, 0x20, RZ ;  /* 0x000000200c0c7810 */ /* 0x000fce0007ffe0ff */
.L_x_16391:
[----:B------:R-:W-:Y:S05]  /*1690*/  BSYNC B2 ;  /* 0x0000000000027941 */ /* 0x000fea0003800000 */
.L_x_16390:
        /* <DEDUP_REMOVED lines=12> */
.L_x_16393:
[----:B------:R-:W-:Y:S05]  /*1760*/  BSYNC B2 ;  /* 0x0000000000027941 */ /* 0x000fea0003800000 */
.L_x_16392:
        /* <DEDUP_REMOVED lines=11> */
.L_x_16395:
[----:B------:R-:W-:Y:S05]  /*1820*/  BSYNC B2 ;  /* 0x0000000000027941 */ /* 0x000fea0003800000 */
.L_x_16394:
        /* <DEDUP_REMOVED lines=11> */
.L_x_16397:
[----:B------:R-:W-:Y:S05]  /*18e0*/  BSYNC B2 ;  /* 0x0000000000027941 */ /* 0x000fea0003800000 */
.L_x_16396:
        /* <DEDUP_REMOVED lines=11> */
.L_x_16399:
[----:B------:R-:W-:Y:S05]  /*19a0*/  BSYNC B2 ;  /* 0x0000000000027941 */ /* 0x000fea0003800000 */
.L_x_16398:
        /* <DEDUP_REMOVED lines=13> */
.L_x_16381:
        /* <DEDUP_REMOVED lines=21> */
[----:B------:R-:W-:Y:S02]  /*1bd0*/  ISETP.NE.AND.EX P5, PT, RZ, UR9, PT, P5 ;  /* 0x00000009ff007c0c */ /* 0x000fe4000bfa5350 */
[----:B------:R-:W3:Y:S11]  /*1be0*/  LDL R217, [R1+0x1b0] ;  /* 0x0001b00001d97983 */ /* 0x000ef60000100800 */
[----:B------:R4:W5:Y:S01]  /*1bf0*/  @P5 LDG.E.128 R132, desc[UR4][R192.64] ;  /* 0x00000004c0845981 */ /* 0x000962000c1e1d00 */
[----:B0-----:R-:W-:-:S04]  /*1c00*/  ISETP.NE.AND P5, PT, R216, RZ, PT ;  /* 0x000000ffd800720c */ /* 0x001fc80003fa5270 */
[----:B------:R-:W-:Y:S01]  /*1c10*/  FSEL R16, R3, RZ, !P5 ;  /* 0x000000ff03107208 */ /* 0x000fe20006800000 */
[----:B-1----:R-:W-:Y:S01]  /*1c20*/  IMAD.WIDE.U32 R14, R12, 0x10, R14 ;  /* 0x000000100c0e7825 */ /* 0x002fe200078e000e */
[----:B----4-:R-:W0:Y:S04]  /*1c30*/  LDC.64 R192, c[0x0][0x238] ;  /* 0x00008e00ffc07b82 */ /* 0x010e280000000a00 */
[----:B------:R1:W4:Y:S04]  /*1c40*/  LDG.E.128 R196, desc[UR4][R14.64] ;  /* 0x000000040ec47981 */ /* 0x000328000c1e1d00 */
[----:B-1----:R-:W1:Y:S01]  /*1c50*/  LDC.64 R14, c[0x0][0x240] ;  /* 0x00009000ff0e7b82 */ /* 0x002e620000000a00 */
[----:B0-----:R-:W-:-:S06]  /*1c60*/  IMAD.WIDE.U32 R192, R5, 0x10, R192 ;  /* 0x0000001005c07825 */ /* 0x001fcc00078e00c0 */
[----:B------:R-:W3:Y:S01]  /*1c70*/  LDG.E.128 R192, desc[UR4][R192.64] ;  /* 0x00000004c0c07981 */ /* 0x000ee2000c1e1d00 */
[----:B-1----:R-:W-:-:S05]  /*1c80*/  IMAD.WIDE.U32 R14, R17, 0x4, R14 ;  /* 0x00000004110e7825 */ /* 0x002fca00078e000e */
[----:B------:R3:W5:Y:S01]  /*1c90*/  LDG.E R200, desc[UR4][R14.64] ;  /* 0x000000040ec87981 */ /* 0x000762000c1e1900 */
[----:B----4-:R-:W-:Y:S01]  /*1ca0*/  FADD.FTZ R56, R56, R196 ;  /* 0x000000c438387221 */ /* 0x010fe20000010000 */
[----:B--2---:R-:W-:Y:S01]  /*1cb0*/  FMUL.FTZ R204, R204, R196 ;  /* 0x000000c4cccc7220 */ /* 0x004fe20000410000 */
[C---:B---3--:R-:W-:Y:S01]  /*1cc0*/  FADD.FTZ R14, -R16.reuse, R192 ;  /* 0x000000c0100e7221 */ /* 0x048fe20000010100 */
[C---:B------:R-:W-:Y:S01]  /*1cd0*/  FADD.FTZ R15, -R16.reuse, R193 ;  /* 0x000000c1100f7221 */ /* 0x040fe20000010100 */
[----:B------:R-:W-:Y:S01]  /*1ce0*/  FADD.FTZ R194, -R16, R194 ;  /* 0x000000c210c27221 */ /* 0x000fe20000010100 */
[----:B------:R-:W2:Y:S01]  /*1cf0*/  LDL R193, [R1+0x1ac] ;  /* 0x0001ac0001c17983 */ /* 0x000ea20000100800 */
[C---:B------:R-:W-:Y:S01]  /*1d00*/  FMUL.FTZ R234, R4.reuse, R14 ;  /* 0x0000000e04ea7220 */ /* 0x040fe20000410000 */
[----:B------:R-:W-:Y:S01]  /*1d10*/  FMUL.FTZ R14, R4, R15 ;  /* 0x0000000f040e7220 */ /* 0x000fe20000410000 */
[----:B------:R-:W-:Y:S02]  /*1d20*/  FADD.FTZ R16, -R16, R195 ;  /* 0x000000c310107221 */ /* 0x000fe40000010100 */
[----:B------:R-:W3:Y:S01]  /*1d30*/  LDL R195, [R1+0x1b4] ;  /* 0x0001b40001c37983 */ /* 0x000ee20000100800 */
[----:B------:R-:W-:-:S03]  /*1d40*/  FFMA.FTZ R20, R196, R234, R20 ;  /* 0x000000eac4147223 */ /* 0x000fc60000010014 */
[----:B------:R0:W-:Y:S04]  /*1d50*/  STL [R1+0x80], R14 ;  /* 0x0000800e01007387 */ /* 0x0001e80000100800 */
[----:B------:R-:W4:Y:S01]  /*1d60*/  LDL R196, [R1+0x80] ;  /* 0x0000800001c47983 */ /* 0x000f220000100800 */
[----:B------:R-:W-:Y:S01]  /*1d70*/  FMUL.FTZ R192, R4, R194 ;  /* 0x000000c204c07220 */ /* 0x000fe20000410000 */
[----:B------:R-:W-:Y:S01]  /*1d80*/  FADD.FTZ R15, RZ, R204 ;  /* 0x000000ccff0f7221 */ /* 0x000fe20000010000 */
[----:B0-----:R-:W-:-:S03]  /*1d90*/  FFMA.FTZ R14, R234, R204, RZ ;  /* 0x000000ccea0e7223 */ /* 0x001fc600000100ff */
[----:B------:R-:W-:Y:S01]  /*1da0*/  STL [R1+0x7c], R192 ;  /* 0x00007cc001007387 */ /* 0x000fe20000100800 */
[----:B------:R-:W-:Y:S01]  /*1db0*/  FADD.FTZ R57, R57, R197 ;  /* 0x000000c539397221 */ /* 0x000fe20000010000 */
[----:B------:R-:W-:Y:S01]  /*1dc0*/  FADD.FTZ R58, R58, R198 ;  /* 0x000000c63a3a7221 */ /* 0x000fe20000010000 */
[----:B------:R-:W-:Y:S01]  /*1dd0*/  FFMA.FTZ R22, R198, R192, R22 ;  /* 0x000000c0c6167223 */ /* 0x000fe20000010016 */
[----:B------:R-:W-:Y:S01]  /*1de0*/  FADD.FTZ R59, R59, R199 ;  /* 0x000000c73b3b7221 */ /* 0x000fe20000010000 */
[----:B------:R-:W-:Y:S02]  /*1df0*/  IADD3 R17, R17, 0x20, RZ ;  /* 0x0000002011117810 */ /* 0x000fe40007ffe0ff */
[----:B------:R-:W-:Y:S01]  /*1e00*/  IADD3 R12, R12, 0x20, RZ ;  /* 0x000000200c0c7810 */ /* 0x000fe20007ffe0ff */
[----:B--2---:R-:W-:Y:S01]  /*1e10*/  FMUL.FTZ R194, R193, R197 ;  /* 0x000000c5c1c27220 */ /* 0x004fe20000410000 */
[----:B------:R-:W-:Y:S01]  /*1e20*/  FMUL.FTZ R193, R217, R198 ;  /* 0x000000c6d9c17220 */ /* 0x000fe20000410000 */
[----:B------:R-:W-:-:S02]  /*1e30*/  FMUL.FTZ R217, R4, R16 ;  /* 0x0000001004d97220 */ /* 0x000fc40000410000 */
[----:B------:R-:W-:Y:S01]  /*1e40*/  FADD.FTZ R15, R15, R194 ;  /* 0x000000c20f0f7221 */ /* 0x000fe20000010000 */
[----:B---3--:R-:W-:Y:S01]  /*1e50*/  FMUL.FTZ R16, R195, R199 ;  /* 0x000000c7c3107220 */ /* 0x008fe20000410000 */
[----:B------:R-:W-:Y:S02]  /*1e60*/  STL [R1+0x78], R194 ;  /* 0x000078c201007387 */ /* 0x000fe40000100800 */
[----:B------:R-:W-:Y:S01]  /*1e70*/  FADD.FTZ R15, R15, R193 ;  /* 0x000000c10f0f7221 */ /* 0x000fe20000010000 */
[----:B----4-:R-:W-:Y:S01]  /*1e80*/  FFMA.FTZ R14, R196, R194, R14 ;  /* 0x000000c2c40e7223 */ /* 0x010fe2000001000e */
[----:B------:R-:W-:Y:S03]  /*1e90*/  STL [R1+0x50], R193 ;  /* 0x000050c101007387 */ /* 0x000fe60000100800 */
[----:B------:R-:W-:Y:S01]  /*1ea0*/  FFMA.FTZ R14, R192, R193, R14 ;  /* 0x000000c1c00e7223 */ /* 0x000fe2000001000e */
[----:B------:R-:W-:Y:S01]  /*1eb0*/  STL [R1+0x4c], R217 ;  /* 0x00004cd901007387 */ /* 0x000fe20000100800 */
[----:B------:R-:W-:Y:S01]  /*1ec0*/  FADD.FTZ R15, R15, R16 ;  /* 0x000000100f0f7221 */ /* 0x000fe20000010000 */
[----:B------:R-:W-:-:S02]  /*1ed0*/  FFMA.FTZ R21, R197, R196, R21 ;  /* 0x000000c4c5157223 */ /* 0x000fc40000010015 */
[----:B------:R0:W-:Y:S01]  /*1ee0*/  STL [R1+0x24], R16 ;  /* 0x0000241001007387 */ /* 0x0001e20000100800 */
[----:B------:R-:W-:Y:S01]  /*1ef0*/  FFMA.FTZ R23, R199, R217, R23 ;  /* 0x000000d9c7177223 */ /* 0x000fe20000010017 */
[----:B0-----:R-:W-:Y:S01]  /*1f00*/  FFMA.FTZ R16, R217, R16, R14 ;  /* 0x00000010d9107223 */ /* 0x001fe2000001000e */
[----:B------:R-:W-:-:S07]  /*1f10*/  IADD3 R14, R5, 0x20, RZ ;  /* 0x00000020050e7810 */ /* 0x000fce0007ffe0ff */
.L_x_16402:
[----:B------:R-:W-:Y:S05]  /*1f20*/  BSYNC B2 ;  /* 0x0000000000027941 */ /* 0x000fea0003800000 */
.L_x_16401:
[----:B------:R-:W-:Y:S01]  /*1f30*/  LOP3.LUT P5, RZ, R6, 0x20, RZ, 0xc0, !PT ;  /* 0x0000002006ff7812 */ /* 0x000fe200078ac0ff */
[----:B------:R-:W-:-:S12]  /*1f40*/  BSSY B2, `(.L_x_16403) ;  /* 0x0000039000027945 */ /* 0x000fd80003800000 */
[----:B------:R-:W-:Y:S05]  /*1f50*/  @!P5 BRA `(.L_x_16404) ;  /* 0x0000000000dcd947 */ /* 0x000fea0003800000 */
[----:B------:R-:W1:Y:S01]  /*1f60*/  LDC.64 R192, c[0x0][0x2c8] ;  /* 0x0000b200ffc07b82 */ /* 0x000e620000000a00 */
        /* <DEDUP_REMOVED lines=14> */
[----:B------:R-:W3:Y:S04]  /*2050*/  LDG.E.128 R196, desc[UR4][R196.64] ;  /* 0x00000004c4c47981 */ /* 0x000ee8000c1e1d00 */
[----:B------:R0:W5:Y:S04]  /*2060*/  LDG.E R19, desc[UR4][R216.64] ;  /* 0x00000004d8137981 */ /* 0x000168000c1e1900 */
[----:B------:R-:W3:Y:S04]  /*2070*/  LDL R216, [R1+0x18c] ;  /* 0x00018c0001d87983 */ /* 0x000ee80000100800 */
[----:B------:R-:W0:Y:S01]  /*2080*/  LDL R217, [R1+0x190] ;  /* 0x0001900001d97983 */ /* 0x000e220000100800 */
[C---:B----4-:R-:W-:Y:S01]  /*2090*/  FADD.FTZ R192, -R212.reuse, R192 ;  /* 0x000000c0d4c07221 */ /* 0x050fe20000010100 */
[C---:B------:R-:W-:Y:S01]  /*20a0*/  FADD.FTZ R193, -R212.reuse, R193 ;  /* 0x000000c1d4c17221 */ /* 0x040fe20000010100 */
[C---:B------:R-:W-:Y:S01]  /*20b0*/  FADD.FTZ R194, -R212.reuse, R194 ;  /* 0x000000c2d4c27221 */ /* 0x040fe20000010100 */
[----:B------:R-:W-:-:S02]  /*20c0*/  FADD.FTZ R195, -R212, R195 ;  /* 0x000000c3d4c37221 */ /* 0x000fc40000010100 */
[----:B------:R-:W4:Y:S01]  /*20d0*/  LDL R212, [R1+0x188] ;  /* 0x0001880001d47983 */ /* 0x000f220000100800 */
[C---:B------:R-:W-:Y:S01]  /*20e0*/  FMUL.FTZ R232, R4.reuse, R193 ;  /* 0x000000c104e87220 */ /* 0x040fe20000410000 */
[----:B------:R-:W-:Y:S01]  /*20f0*/  FMUL.FTZ R233, R4, R192 ;  /* 0x000000c004e97220 */ /* 0x000fe20000410000 */
[----:B---3--:R-:W-:Y:S01]  /*2100*/  FMUL.FTZ R192, R216, R197 ;  /* 0x000000c5d8c07220 */ /* 0x008fe20000410000 */
[----:B0-----:R-:W-:Y:S01]  /*2110*/  FMUL.FTZ R216, R217, R198 ;  /* 0x000000c6d9d87220 */ /* 0x001fe20000410000 */
[----:B------:R-:W-:Y:S01]  /*2120*/  FMUL.FTZ R217, R4, R195 ;  /* 0x000000c304d97220 */ /* 0x000fe20000410000 */
[----:B--2---:R-:W-:Y:S01]  /*2130*/  FMUL.FTZ R242, R242, R199 ;  /* 0x000000c7f2f27220 */ /* 0x004fe20000410000 */
        /* <DEDUP_REMOVED lines=8> */
[----:B------:R-:W-:Y:S02]  /*21c0*/  IADD3 R12, R12, 0x20, RZ ;  /* 0x000000200c0c7810 */ /* 0x000fe40007ffe0ff */
[----:B------:R-:W-:Y:S01]  /*21d0*/  IADD3 R14, R14, 0x20, RZ ;  /* 0x000000200e0e7810 */ /* 0x000fe20007ffe0ff */
[----:B----4-:R-:W-:-:S05]  /*21e0*/  FMUL.FTZ R193, R212, R196 ;  /* 0x000000c4d4c17220 */ /* 0x010fca0000410000 */
[----:B------:R1:W-:Y:S04]  /*21f0*/  STL [R1+0x74], R193 ;  /* 0x000074c101007387 */ /* 0x0003e80000100800 */
[----:B------:R1:W-:Y:S04]  /*2200*/  STL [R1+0x48], R192 ;  /* 0x000048c001007387 */ /* 0x0003e80000100800 */
[----:B------:R1:W-:Y:S04]  /*2210*/  STL [R1+0x20], R216 ;  /* 0x000020d801007387 */ /* 0x0003e80000100800 */
[----:B------:R1:W-:Y:S01]  /*2220*/  STL [R1+0x8], R217 ;  /* 0x000008d901007387 */ /* 0x0003e20000100800 */
[----:B------:R-:W-:Y:S01]  /*2230*/  FADD.FTZ R15, R15, R193 ;  /* 0x000000c10f0f7221 */ /* 0x000fe20000010000 */
[----:B------:R-:W-:Y:S01]  /*2240*/  FFMA.FTZ R16, R233, R193, R16 ;  /* 0x000000c1e9107223 */ /* 0x000fe20000010010 */
[----:B------:R-:W-:-:S02]  /*2250*/  FMUL.FTZ R212, R4, R194 ;  /* 0x000000c204d47220 */ /* 0x000fc40000410000 */
[----:B------:R-:W-:Y:S01]  /*2260*/  FADD.FTZ R15, R15, R192 ;  /* 0x000000c00f0f7221 */ /* 0x000fe20000010000 */
[----:B------:R-:W-:-:S03]  /*2270*/  FFMA.FTZ R16, R232, R192, R16 ;  /* 0x000000c0e8107223 */ /* 0x000fc60000010010 */
[----:B------:R-:W-:Y:S01]  /*2280*/  FADD.FTZ R15, R15, R216 ;  /* 0x000000d80f0f7221 */ /* 0x000fe20000010000 */
[----:B------:R-:W-:Y:S01]  /*2290*/  FFMA.FTZ R16, R212, R216, R16 ;  /* 0x000000d8d4107223 */ /* 0x000fe20000010010 */
[----:B------:R-:W-:Y:S02]  /*22a0*/  FFMA.FTZ R26, R198, R212, R26 ;  /* 0x000000d4c61a7223 */ /* 0x000fe4000001001a */
[----:B------:R-:W-:Y:S01]  /*22b0*/  FADD.FTZ R15, R15, R242 ;  /* 0x000000f20f0f7221 */ /* 0x000fe20000010000 */
[----:B-1----:R-:W-:-:S07]  /*22c0*/  FFMA.FTZ R16, R217, R242, R16 ;  /* 0x000000f2d9107223 */ /* 0x002fce0000010010 */
.L_x_16404:
[----:B------:R-:W-:Y:S05]  /*22d0*/  BSYNC B2 ;  /* 0x0000000000027941 */ /* 0x000fea0003800000 */
.L_x_16403:
        /* <DEDUP_REMOVED lines=8> */
[----:B------:R-:W4:Y:S08]  /*2360*/  LDC.U8 R194, c[0x0][0x2a0] ;  /* 0x0000a800ffc27b82 */ /* 0x000f300000000000 */
[----:B------:R-:W4:Y:S02]  /*2370*/  LDC.64 R196, c[0x0][0x2b8] ;  /* 0x0000ae00ffc47b82 */ /* 0x000f240000000a00 */
[----:B-1----:R-:W-:-:S06]  /*2380*/  @P5 IMAD.WIDE.U32 R192, R14, 0x10, R192 ;  /* 0x000000100ec05825 */ /* 0x002fcc00078e00c0 */
[----:B0-----:R-:W0:Y:S01]  /*2390*/  LDC.64 R216, c[0x0][0x240] ;  /* 0x00009000ffd87b82 */ /* 0x001e220000000a00 */
[----:B------:R1:W5:Y:S01]  /*23a0*/  @P5 LDG.E.128 R140, desc[UR4][R192.64] ;  /* 0x00000004c08c5981 */ /* 0x000362000c1e1d00 */
[----:B----4-:R-:W-:-:S06]  /*23b0*/  ISETP.NE.AND P5, PT, R194, RZ, PT ;  /* 0x000000ffc200720c */ /* 0x010fcc0003fa5270 */
[----:B-1----:R-:W1:Y:S01]  /*23c0*/  LDC.64 R192, c[0x0][0x238] ;  /* 0x00008e00ffc07b82 */ /* 0x002e620000000a00 */
[----:B------:R-:W-:-:S06]  /*23d0*/  IMAD.WIDE.U32 R196, R12, 0x10, R196 ;  /* 0x000000100cc47825 */ /* 0x000fcc00078e00c4 */
[----:B------:R-:W4:Y:S01]  /*23e0*/  LDG.E.128 R196, desc[UR4][R196.64] ;  /* 0x00000004c4c47981 */ /* 0x000f22000c1e1d00 */
[----:B0-----:R-:W-:-:S05]  /*23f0*/  IMAD.WIDE.U32 R216, R17, 0x4, R216 ;  /* 0x0000000411d87825 */ /* 0x001fca00078e00d8 */
[----:B------:R0:W5:Y:S01]  /*2400*/  LDG.E R18, desc[UR4][R216.64] ;  /* 0x00000004d8127981 */ /* 0x000162000c1e1900 */
[----:B-1----:R-:W-:-:S03]  /*2410*/  IMAD.WIDE.U32 R192, R14, 0x10, R192 ;  /* 0x000000100ec07825 */ /* 0x002fc600078e00c0 */
[----:B------:R-:W4:Y:S04]  /*2420*/  LDL R216, [R1+0x168] ;  /* 0x0001680001d87983 */ /* 0x000f280000100800 */
[----:B------:R-:W0:Y:S04]  /*2430*/  LDL R217, [R1+0x16c] ;  /* 0x00016c0001d97983 */ /* 0x000e280000100800 */
[----:B------:R-:W2:Y:S01]  /*2440*/  LDG.E.128 R192, desc[UR4][R192.64] ;  /* 0x00000004c0c07981 */ /* 0x000ea2000c1e1d00 */
[----:B------:R-:W-:Y:S01]  /*2450*/  FSEL R211, R3, RZ, !P5 ;  /* 0x000000ff03d37208 */ /* 0x000fe20006800000 */
[----:B------:R-:W-:Y:S01]  /*2460*/  VIADD R17, R17, 0x20 ;  /* 0x0000002011117836 */ /* 0x000fe20000000000 */
[----:B------:R-:W-:-:S02]  /*2470*/  IADD3 R12, R12, 0x20, RZ ;  /* 0x000000200c0c7810 */ /* 0x000fc40007ffe0ff */
[----:B------:R-:W-:Y:S01]  /*2480*/  IADD3 R14, R14, 0x20, RZ ;  /* 0x000000200e0e7810 */ /* 0x000fe20007ffe0ff */
[----:B--2---:R-:W-:-:S04]  /*2490*/  FADD.FTZ R192, -R211, R192 ;  /* 0x000000c0d3c07221 */ /* 0x004fc80000010100 */
[----:B------:R-:W-:Y:S01]  /*24a0*/  FMUL.FTZ R229, R4, R192 ;  /* 0x000000c004e57220 */ /* 0x000fe20000410000 */
[----:B----4-:R-:W-:Y:S01]  /*24b0*/  FMUL.FTZ R192, R216, R196 ;  /* 0x000000c4d8c07220 */ /* 0x010fe20000410000 */
[----:B0-----:R-:W-:Y:S01]  /*24c0*/  FMUL.FTZ R216, R217, R197 ;  /* 0x000000c5d9d87220 */ /* 0x001fe20000410000 */
[----:B------:R-:W-:-:S03]  /*24d0*/  FMUL.FTZ R217, R249, R198 ;  /* 0x000000c6f9d97220 */ /* 0x000fc60000410000 */
[----:B------:R1:W-:Y:S04]  /*24e0*/  STL [R1+0x70], R192 ;  /* 0x000070c001007387 */ /* 0x0003e80000100800 */
        /* <DEDUP_REMOVED lines=25> */
.L_x_16406:
[----:B------:R-:W-:Y:S05]  /*2680*/  BSYNC B2 ;  /* 0x0000000000027941 */ /* 0x000fea0003800000 */
.L_x_16405:
        /* <DEDUP_REMOVED lines=23> */
[----:B------:R-:W-:Y:S02]  /*2800*/  FSEL R210, R3, RZ, !P5 ;  /* 0x000000ff03d27208 */ /* 0x000fe40006800000 */
[----:B------:R-:W-:-:S02]  /*2810*/  IADD3 R17, R17, 0x20, RZ ;  /* 0x0000002011117810 */ /* 0x000fc40007ffe0ff */
[----:B------:R-:W-:Y:S02]  /*2820*/  IADD3 R12, R12, 0x20, RZ ;  /* 0x000000200c0c7810 */ /* 0x000fe40007ffe0ff */
        /* <DEDUP_REMOVED lines=32> */
.L_x_16408:
[----:B------:R-:W-:Y:S05]  /*2a30*/  BSYNC B2 ;  /* 0x0000000000027941 */ /* 0x000fea0003800000 */
.L_x_16407:
        /* <DEDUP_REMOVED lines=58> */
.L_x_16410:
[----:B------:R-:W-:Y:S05]  /*2de0*/  BSYNC B2 ;  /* 0x0000000000027941 */ /* 0x000fea0003800000 */
.L_x_16409:
        /* <DEDUP_REMOVED lines=58> */
.L_x_16412:
[----:B------:R-:W-:Y:S05]  /*3190*/  BSYNC B2 ;  /* 0x0000000000027941 */ /* 0x000fea0003800000 */
.L_x_16411:
        /* <DEDUP_REMOVED lines=27> */
[----:B------:R-:W-:-:S04]  /*3350*/  FMUL.FTZ R217, R252, R197 ;  /* 0x000000c5fcd97220 */ /* 0x000fc80000410000 */
[----:B------:R1:W-:Y:S01]  /*3360*/  STL [R1+0x60], R216 ;  /* 0x000060d801007387 */ /* 0x0003e20000100800 */
[----:B----4-:R-:W-:-:S03]  /*3370*/  FADD.FTZ R192, -R207, R192 ;  /* 0x000000c0cfc07221 */ /* 0x010fc60000010100 */
[----:B------:R1:W-:Y:S01]  /*3380*/  STL [R1+0x34], R217 ;  /* 0x000034d901007387 */ /* 0x0003e20000100800 */
[C---:B------:R-:W-:Y:S01]  /*3390*/  FADD.FTZ R193, -R207.reuse, R193 ;  /* 0x000000c1cfc17221 */ /* 0x040fe20000010100 */
[C---:B------:R-:W-:Y:S01]  /*33a0*/  FMUL.FTZ R222, R4.reuse, R192 ;  /* 0x000000c004de7220 */ /* 0x040fe20000410000 */
[----:B------:R-:W-:Y:S02]  /*33b0*/  FADD.FTZ R194, -R207, R194 ;  /* 0x000000c2cfc27221 */ /* 0x000fe40000010100 */
[----:B------:R-:W-:Y:S01]  /*33c0*/  FMUL.FTZ R215, R4, R193 ;  /* 0x000000c104d77220 */ /* 0x000fe20000410000 */
[----:B------:R-:W-:Y:S01]  /*33d0*/  FADD.FTZ R15, R15, R216 ;  /* 0x000000d80f0f7221 */ /* 0x000fe20000010000 */
[----:B------:R-:W-:Y:S01]  /*33e0*/  FFMA.FTZ R16, R222, R216, R16 ;  /* 0x000000d8de107223 */ /* 0x000fe20000010010 */
        /* <DEDUP_REMOVED lines=19> */
.L_x_16414:
[----:B------:R-:W-:Y:S05]  /*3520*/  BSYNC B2 ;  /* 0x0000000000027941 */ /* 0x000fea0003800000 */
.L_x_16413:
        /* <DEDUP_REMOVED lines=31> */
[----:B------:R-:W-:Y:S01]  /*3720*/  FADD.FTZ R193, -R206, R193 ;  /* 0x000000c1cec17221 */ /* 0x000fe20000010100 */
[----:B------:R-:W-:Y:S01]  /*3730*/  FMUL.FTZ R221, R4, R192 ;  /* 0x000000c004dd7220 */ /* 0x000fe20000410000 */
[----:B------:R-:W-:Y:S02]  /*3740*/  FADD.FTZ R194, -R206, R194 ;  /* 0x000000c2cec27221 */ /* 0x000fe40000010100 */
[----:B------:R-:W-:Y:S01]  /*3750*/  FMUL.FTZ R214, R4, R193 ;  /* 0x000000c104d67220 */ /* 0x000fe20000410000 */
[----:B------:R-:W-:Y:S01]  /*3760*/  FADD.FTZ R15, R15, R216 ;  /* 0x000000d80f0f7221 */ /* 0x000fe20000010000 */
[----:B------:R-:W-:Y:S01]  /*3770*/  FFMA.FTZ R16, R221, R216, R16 ;  /* 0x000000d8dd107223 */ /* 0x000fe20000010010 */
        /* <DEDUP_REMOVED lines=19> */
.L_x_16416:
[----:B------:R-:W-:Y:S05]  /*38b0*/  BSYNC B2 ;  /* 0x0000000000027941 */ /* 0x000fea0003800000 */
.L_x_16415:
        /* <DEDUP_REMOVED lines=34> */
[C---:B------:R-:W-:Y:S01]  /*3ae0*/  FMUL.FTZ R213, R4.reuse, R193 ;  /* 0x000000c104d57220 */ /* 0x040fe20000410000 */
        /* <DEDUP_REMOVED lines=21> */
.L_x_16418:
[----:B------:R-:W-:Y:S05]  /*3c40*/  BSYNC B2 ;  /* 0x0000000000027941 */ /* 0x000fea0003800000 */
.L_x_16417:
[----:B------:R-:W-:-:S13]  /*3c50*/  LOP3.LUT P5, RZ, R6, 0x80, RZ, 0xc0, !PT ;  /* 0x0000008006ff7812 */ /* 0x000fda00078ac0ff */
[----:B------:R-:W-:Y:S05]  /*3c60*/  @!P5 BRA `(.L_x_16400) ;  /* 0x0000000000d8d947 */ /* 0x000fea0003800000 */
[----:B------:R-:W1:Y:S01]  /*3c70*/  LDC.64 R192, c[0x0][0x2c8] ;  /* 0x0000b200ffc07b82 */ /* 0x000e620000000a00 */
[----:B------:R-:W-:Y:S01]  /*3c80*/  ISETP.NE.U32.AND P5, PT, RZ, UR8, PT ;  /* 0x00000008ff007c0c */ /* 0x000fe2000bfa5070 */
[----:B------:R-:W2:Y:S03]  /*3c90*/  LDL R220, [R1+0x88] ;  /* 0x0000880001dc7983 */ /* 0x000ea60000100800 */
[----:B------:R-:W-:-:S03]  /*3ca0*/  ISETP.NE.AND.EX P5, PT, RZ, UR9, PT, P5 ;  /* 0x00000009ff007c0c */ /* 0x000fc6000bfa5350 */
[----:B------:R-:W3:Y:S08]  /*3cb0*/  LDC.U8 R194, c[0x0][0x2a0] ;  /* 0x0000a800ffc27b82 */ /* 0x000ef00000000000 */
[----:B0-----:R-:W0:Y:S02]  /*3cc0*/  LDC.64 R216, c[0x0][0x240] ;  /* 0x00009000ffd87b82 */ /* 0x001e240000000a00 */
[----:B-1----:R-:W-:-:S05]  /*3cd0*/  @P5 IMAD.WIDE.U32 R192, R14, 0x10, R192 ;  /* 0x000000100ec05825 */ /* 0x002fca00078e00c0 */
[----:B------:R1:W5:Y:S01]  /*3ce0*/  @P5 LDG.E.128 R168, desc[UR4][R192.64] ;  /* 0x00000004c0a85981 */ /* 0x000362000c1e1d00 */
[----:B---3--:R-:W-:Y:S02]  /*3cf0*/  ISETP.NE.AND P5, PT, R194, RZ, PT ;  /* 0x000000ffc200720c */ /* 0x008fe40003fa5270 */
[----:B------:R-:W3:Y:S08]  /*3d00*/  LDC.64 R194, c[0x0][0x2b8] ;  /* 0x0000ae00ffc27b82 */ /* 0x000ef00000000a00 */
[----:B-1----:R-:W1:Y:S01]  /*3d10*/  LDC.64 R192, c[0x0][0x238] ;  /* 0x00008e00ffc07b82 */ /* 0x002e620000000a00 */
[----:B---3--:R-:W-:Y:S01]  /*3d20*/  IMAD.WIDE.U32 R12, R12, 0x10, R194 ;  /* 0x000000100c0c7825 */ /* 0x008fe200078e00c2 */
[----:B------:R-:W-:-:S04]  /*3d30*/  FSEL R3, R3, RZ, !P5 ;  /* 0x000000ff03037208 */ /* 0x000fc80006800000 */
[----:B------:R3:W2:Y:S01]  /*3d40*/  LDG.E.128 R196, desc[UR4][R12.64] ;  /* 0x000000040cc47981 */ /* 0x0006a2000c1e1d00 */
[----:B-1----:R-:W-:-:S06]  /*3d50*/  IMAD.WIDE.U32 R192, R14, 0x10, R192 ;  /* 0x000000100ec07825 */ /* 0x002fcc00078e00c0 */
[----:B------:R-:W3:Y:S01]  /*3d60*/  LDG.E.128 R192, desc[UR4][R192.64] ;  /* 0x00000004c0c07981 */ /* 0x000ee2000c1e1d00 */
[----:B0-----:R-:W-:-:S05]  /*3d70*/  IMAD.WIDE.U32 R216, R17, 0x4, R216 ;  /* 0x0000000411d87825 */ /* 0x001fca00078e00d8 */
[----:B------:R0:W5:Y:S04]  /*3d80*/  LDG.E R13, desc[UR4][R216.64] ;  /* 0x00000004d80d7981 */ /* 0x000168000c1e1900 */
[----:B------:R-:W0:Y:S04]  /*3d90*/  LDL R217, [R1+0x90] ;  /* 0x0000900001d97983 */ /* 0x000e280000100800 */
[----:B------:R-:W4:Y:S01]  /*3da0*/  LDL R216, [R1+0x94] ;  /* 0x0000940001d87983 */ /* 0x000f220000100800 */
[----:B---3--:R-:W-:-:S03]  /*3db0*/  FADD.FTZ R12, -R3, R192 ;  /* 0x000000c0030c7221 */ /* 0x008fc60000010100 */
[----:B------:R-:W3:Y:S01]  /*3dc0*/  LDL R192, [R1+0x8c] ;  /* 0x00008c0001c07983 */ /* 0x000ee20000100800 */
[C---:B------:R-:W-:Y:S01]  /*3dd0*/  FADD.FTZ R14, -R3.reuse, R193 ;  /* 0x000000c1030e7221 */ /* 0x040fe20000010100 */
[----:B--2---:R-:W-:Y:S01]  /*3de0*/  FMUL.FTZ R193, R220, R196 ;  /* 0x000000c4dcc17220 */ /* 0x004fe20000410000 */
[C---:B------:R-:W-:Y:S01]  /*3df0*/  FMUL.FTZ R231, R4.reuse, R12 ;  /* 0x0000000c04e77220 */ /* 0x040fe20000410000 */
[C---:B------:R-:W-:Y:S01]  /*3e00*/  FADD.FTZ R17, -R3.reuse, R194 ;  /* 0x000000c203117221 */ /* 0x040fe20000010100 */
[----:B------:R-:W-:Y:S01]  /*3e10*/  FADD.FTZ R3, -R3, R195 ;  /* 0x000000c303037221 */ /* 0x000fe20000010100 */
[----:B------:R-:W-:Y:S01]  /*3e20*/  FADD.FTZ R15, R15, R193 ;  /* 0x000000c10f0f7221 */ /* 0x000fe20000010000 */
[C---:B------:R-:W-:Y:S01]  /*3e30*/  FMUL.FTZ R230, R4.reuse, R14 ;  /* 0x0000000e04e67220 */ /* 0x040fe20000410000 */
[----:B------:R-:W-:Y:S01]  /*3e40*/  FFMA.FTZ R12, R231, R193, R16 ;  /* 0x000000c1e70c7223 */ /* 0x000fe20000010010 */
[C---:B------:R-:W-:Y:S01]  /*3e50*/  FMUL.FTZ R14, R4.reuse, R3 ;  /* 0x00000003040e7220 */ /* 0x040fe20000410000 */
[----:B------:R-:W-:Y:S01]  /*3e60*/  FMUL.FTZ R220, R4, R17 ;  /* 0x0000001104dc7220 */ /* 0x000fe20000410000 */
[----:B0-----:R-:W-:Y:S01]  /*3e70*/  FMUL.FTZ R217, R217, R198 ;  /* 0x000000c6d9d97220 */ /* 0x001fe20000410000 */
[----:B------:R-:W-:Y:S01]  /*3e80*/  STL [R1+0x54], R193 ;  /* 0x000054c101007387 */ /* 0x000fe20000100800 */
        /* <DEDUP_REMOVED lines=12> */
[----:B------:R-:W-:Y:S02]  /*3f50*/  STL [R1+0x28], R192 ;  /* 0x000028c001007387 */ /* 0x000fe40000100800 */
[----:B------:R-:W-:Y:S01]  /*3f60*/  FADD.FTZ R3, R3, R217 ;  /* 0x000000d903037221 */ /* 0x000fe20000010000 */
[----:B------:R-:W-:Y:S01]  /*3f70*/  FFMA.FTZ R12, R220, R217, R12 ;  /* 0x000000d9dc0c7223 */ /* 0x000fe2000001000c */
[----:B------:R-:W-:Y:S02]  /*3f80*/  STL [R1+0x18], R217 ;  /* 0x000018d901007387 */ /* 0x000fe40000100800 */
[----:B------:R-:W-:Y:S02]  /*3f90*/  FADD.FTZ R15, R3, R16 ;  /* 0x00000010030f7221 */ /* 0x000fe40000010000 */
[----:B------:R-:W-:Y:S04]  /*3fa0*/  STL [R1+0x14], R14 ;  /* 0x0000140e01007387 */ /* 0x000fe80000100800 */
[----:B------:R0:W-:Y:S02]  /*3fb0*/  STL [R1+0x10], R16 ;  /* 0x0000101001007387 */ /* 0x0001e40000100800 */
[----:B0-----:R-:W-:-:S07]  /*3fc0*/  FFMA.FTZ R16, R14, R16, R12 ;  /* 0x000000100e107223 */ /* 0x001fce000001000c */
.L_x_16400:
[----:B------:R-:W-:Y:S05]  /*3fd0*/  BSYNC B1 ;  /* 0x0000000000017941 */ /* 0x000fea0003800000 */
.L_x_16380:
        /* <DEDUP_REMOVED lines=20> */
.L_x_16632:
        /* <DEDUP_REMOVED lines=16> */
[----:B0-----:R-:W-:-:S05]  /*4220*/  IMAD.WIDE.U32 R14, R192, 0x10, R14 ;  /* 0x00000010c00e7825 */ /* 0x001fca00078e000e */
[----:B------:R0:W5:Y:S02]  /*4230*/  LDG.E.128 R180, desc[UR4][R14.64] ;  /* 0x000000040eb47981 */ /* 0x000164000c1e1d00 */
.L_x_16423:
[----:B------:R-:W-:Y:S05]  /*4240*/  BSYNC B2 ;  /* 0x0000000000027941 */ /* 0x000fea0003800000 */
.L_x_16422:
[----:B0-----:R-:W0:Y:S01]  /*4250*/  @!P3 LDC.64 R14, c[0x0][0x2c8] ;  /* 0x0000b200ff0ebb82 */ /* 0x001e220000000a00 */
[----:B------:R-:W-:Y:S01]  /*4260*/  BSSY B2, `(.L_x_16424) ;  /* 0x0000010000027945 */ /* 0x000fe20003800000 */
[----:B0-----:R-:W-:-:S04]  /*4270*/  @!P3 ISETP.NE.U32.AND P5, PT, R14, RZ, PT ;  /* 0x000000ff0e00b20c */ /* 0x001fc80003fa5070 */
[----:B------:R-:W-:-:S04]  /*4280*/  @!P3 ISETP.NE.AND.EX P5, PT, R15, RZ, PT, P5 ;  /* 0x000000ff0f00b20c */ /* 0x000fc80003fa5350 */
[----:B-----5:R-:W-:Y:S01]  /*4290*/  @!P3 FSEL R193, R132, RZ, P5 ;  /* 0x000000ff84c1b208 */ /* 0x020fe20002800000 */
[----:B------:R-:W-:Y:S08]  /*42a0*/  @!P3 BRA `(.L_x_16425) ;  /* 0x00000000002cb947 */ /* 0x000ff00003800000 */
[----:B--2---:R-:W0:Y:S01]  /*42b0*/  LDC.U8 R16, c[0x0][0x2a0] ;  /* 0x0000a800ff107b82 */ /* 0x004e220000000000 */
[----:B------:R-:W-:Y:S01]  /*42c0*/  IMAD.U32 R14, RZ, RZ, UR8 ;  /* 0x00000008ff0e7e24 */ /* 0x000fe2000f8e00ff */
        /* <DEDUP_REMOVED lines=9> */
.L_x_16425:
[----:B------:R-:W-:Y:S05]  /*4360*/  BSYNC B2 ;  /* 0x0000000000027941 */ /* 0x000fea0003800000 */
.L_x_16424:
        /* <DEDUP_REMOVED lines=13> */
[----:B--2---:R-:W-:-:S05]  /*4440*/  FMUL.FTZ R188, R194, R188 ;  /* 0x000000bcc2bc7220 */ /* 0x004fca0000410000 */
[----:B------:R-:W-:-:S07]  /*4450*/  SEL R188, R188, RZ, P6 ;  /* 0x000000ffbcbc7207 */ /* 0x000fce0003000000 */
.L_x_16427:
[----:B------:R-:W-:Y:S05]  /*4460*/  BSYNC B2 ;  /* 0x0000000000027941 */ /* 0x000fea0003800000 */
.L_x_16426:
        /* <DEDUP_REMOVED lines=17> */
.L_x_16429:
[----:B------:R-:W-:Y:S05]  /*4580*/  BSYNC B2 ;  /* 0x0000000000027941 */ /* 0x000fea0003800000 */
.L_x_16428:
        /* <DEDUP_REMOVED lines=12> */
.L_x_16431:
[----:B------:R-:W-:Y:S05]  /*4650*/  BSYNC B2 ;  /* 0x0000000000027941 */ /* 0x000fea0003800000 */
.L_x_16430:
        /* <DEDUP_REMOVED lines=16> */
.L_x_16433:
[----:B------:R-:W-:Y:S05]  /*4760*/  BSYNC B2 ;  /* 0x0000000000027941 */ /* 0x000fea0003800000 */
.L_x_16432:
        /* <DEDUP_REMOVED lines=12> */
.L_x_16435:
[----:B------:R-:W-:Y:S05]  /*4830*/  BSYNC B2 ;  /* 0x0000000000027941 */ /* 0x000fea0003800000 */
.L_x_16434:
        /* <DEDUP_REMOVED lines=19> */
.L_x_16437:
[----:B------:R-:W-:Y:S05]  /*4970*/  BSYNC B2 ;  /* 0x0000000000027941 */ /* 0x000fea0003800000 */
.L_x_16436:
        /* <DEDUP_REMOVED lines=19> */
.L_x_16439:
[----:B------:R-:W-:Y:S05]  /*4ab0*/  BSYNC B2 ;  /* 0x0000000000027941 */ /* 0x000fea0003800000 */
.L_x_16438:
[----:B------:R0:W-:Y:S01]  /*4ac0*/  @P4 STG.E.128 desc[UR4][R14.64], R188 ;  /* 0x000000bc0e004986 */ /* 0x0001e2000c101d04 */
[----:B------:R-:W-:Y:S02]  /*4ad0*/  IADD3 R5, R5, 0x20, RZ ;  /* 0x0000002005057810 */ /* 0x000fe40007ffe0ff */
[----:B------:R-:W-:-:S07]  /*4ae0*/  IADD3 R192, R192, 0x20, RZ ;  /* 0x00000020c0c07810 */ /* 0x000fce0007ffe0ff */
.L_x_16421:
[----:B------:R-:W-:Y:S05]  /*4af0*/  BSYNC B1 ;  /* 0x0000000000017941 */ /* 0x000fea0003800000 */
.L_x_16420:
        /* <DEDUP_REMOVED lines=24> */
.L_x_16443:
[----:B------:R-:W-:Y:S05]  /*4c80*/  BSYNC B2 ;  /* 0x0000000000027941 */ /* 0x000fea0003800000 */
.L_x_16442:
        /* <DEDUP_REMOVED lines=15> */
.L_x_16445:
[----:B------:R-:W-:Y:S05]  /*4d80*/  BSYNC B2 ;  /* 0x0000000000027941 */ /* 0x000fea0003800000 */
.L_x_16444:
        /* <DEDUP_REMOVED lines=12> */
.L_x_16447:
[----:B------:R-:W-:Y:S05]  /*4e50*/  BSYNC B2 ;  /* 0x0000000000027941 */ /* 0x000fea0003800000 */
.L_x_16446:
        /* <DEDUP_REMOVED lines=12> */
.L_x_16449:
[----:B------:R-:W-:Y:S05]  /*4f20*/  BSYNC B2 ;  /* 0x0000000000027941 */ /* 0x000fea0003800000 */
.L_x_16448:
        /* <DEDUP_REMOVED lines=12> */
.L_x_16451:
[----:B------:R-:W-:Y:S05]  /*4ff0*/  BSYNC B2 ;  /* 0x0000000000027941 */ /* 0x000fea0003800000 */
.L_x_16450:
        /* <DEDUP_REMOVED lines=12> */
.L_x_16453:
[----:B------:R-:W-:Y:S05]  /*50c0*/  BSYNC B2 ;  /* 0x0000000000027941 */ /* 0x000fea0003800000 */
.L_x_16452:
        /* <DEDUP_REMOVED lines=12> */
.L_x_16455:
[----:B------:R-:W-:Y:S05]  /*5190*/  BSYNC B2 ;  /* 0x0000000000027941 */ /* 0x000fea0003800000 */
.L_x_16454:
        /* <DEDUP_REMOVED lines=19> */
.L_x_16457:
[----:B------:R-:W-:Y:S05]  /*52d0*/  BSYNC B2 ;  /* 0x0000000000027941 */ /* 0x000fea0003800000 */
.L_x_16456:
[----:B------:R1:W-:Y:S01]  /*52e0*/  @P4 STG.E.128 desc[UR4][R14.64], R188 ;  /* 0x000000bc0e004986 */ /* 0x0003e2000c101d04 */
[----:B------:R-:W-:Y:S02]  /*52f0*/  IADD3 R192, R192, 0x20, RZ ;  /* 0x00000020c0c07810 */ /* 0x000fe40007ffe0ff */
[----:B------:R-:W-:-:S07]  /*5300*/  IADD3 R5, R5, 0x20, RZ ;  /* 0x0000002005057810 */ /* 0x000fce0007ffe0ff */
.L_x_16441:
[----:B------:R-:W-:Y:S05]  /*5310*/  BSYNC B1 ;  /* 0x0000000000017941 */ /* 0x000fea0003800000 */
.L_x_16440:
        /* <DEDUP_REMOVED lines=24> */
.L_x_16461:
[----:B------:R-:W-:Y:S05]  /*54a0*/  BSYNC B2 ;  /* 0x0000000000027941 */ /* 0x000fea0003800000 */
.L_x_16460:
        /* <DEDUP_REMOVED lines=15> */
.L_x_16463:
[----:B------:R-:W-:Y:S05]  /*55a0*/  BSYNC B2 ;  /* 0x0000000000027941 */ /* 0x000fea0003800000 */
.L_x_16462:
        /* <DEDUP_REMOVED lines=12> */
.L_x_16465:
[----:B------:R-:W-:Y:S05]  /*5670*/  BSYNC B2 ;  /* 0x0000000000027941 */ /* 0x000fea0003800000 */
.L_x_16464:
        /* <DEDUP_REMOVED lines=12> */
.L_x_16467:
[----:B------:R-:W-:Y:S05]  /*5740*/  BSYNC B2 ;  /* 0x0000000000027941 */ /* 0x000fea0003800000 */
.L_x_16466:
        /* <DEDUP_REMOVED lines=12> */
.L_x_16469:
[----:B------:R-:W-:Y:S05]  /*5810*/  BSYNC B2 ;  /* 0x0000000000027941 */ /* 0x000fea0003800000 */
.L_x_16468:
        /* <DEDUP_REMOVED lines=12> */
.L_x_16471:
[----:B------:R-:W-:Y:S05]  /*58e0*/  BSYNC B2 ;  /* 0x0000000000027941 */ /* 0x000fea0003800000 */
.L_x_16470:
        /* <DEDUP_REMOVED lines=11> */
.L_x_16473:
[----:B------:R-:W-:Y:S05]  /*59a0*/  BSYNC B2 ;  /* 0x0000000000027941 */ /* 0x000fea0003800000 */
.L_x_16472:
        /* <DEDUP_REMOVED lines=19> */
.L_x_16475:
[----:B------:R-:W-:Y:S05]  /*5ae0*/  BSYNC B2 ;  /* 0x0000000000027941 */ /* 0x000fea0003800000 */
.L_x_16474:
[----:B------:R3:W-:Y:S01]  /*5af0*/  @P4 STG.E.128 desc[UR4][R14.64], R188 ;  /* 0x000000bc0e004986 */ /* 0x0007e2000c101d04 */
[----:B------:R-:W-:Y:S02]  /*5b00*/  IADD3 R192, R192, 0x20, RZ ;  /* 0x00000020c0c07810 */ /* 0x000fe40007ffe0ff */
[----:B------:R-:W-:-:S07]  /*5b10*/  IADD3 R5, R5, 0x20, RZ ;  /* 0x0000002005057810 */ /* 0x000fce0007ffe0ff */
.L_x_16459:
[----:B------:R-:W-:Y:S05]  /*5b20*/  BSYNC B1 ;  /* 0x0000000000017941 */ /* 0x000fea0003800000 */
.L_x_16458:
        /* <DEDUP_REMOVED lines=24> */
.L_x_16479:
[----:B------:R-:W-:Y:S05]  /*5cb0*/  BSYNC B2 ;  /* 0x0000000000027941 */ /* 0x000fea0003800000 */
.L_x_16478:
        /* <DEDUP_REMOVED lines=15> */
.L_x_16481:
[----:B------:R-:W-:Y:S05]  /*5db0*/  BSYNC B2 ;  /* 0x0000000000027941 */ /* 0x000fea0003800000 */
.L_x_16480:
        /* <DEDUP_REMOVED lines=12> */
.L_x_16483:
[----:B------:R-:W-:Y:S05]  /*5e80*/  BSYNC B2 ;  /* 0x0000000000027941 */ /* 0x000fea0003800000 */
.L_x_16482:
        /* <DEDUP_REMOVED lines=12> */
.L_x_16485:
[----:B------:R-:W-:Y:S05]  /*5f50*/  BSYNC B2 ;  /* 0x0000000000027941 */ /* 0x000fea0003800000 */
.L_x_16484:
        /* <DEDUP_REMOVED lines=12> */
.L_x_16487:
[----:B------:R-:W-:Y:S05]  /*6020*/  BSYNC B2 ;  /* 0x0000000000027941 */ /* 0x000fea0003800000 */
.L_x_16486:
        /* <DEDUP_REMOVED lines=12> */
.L_x_16489:
[----:B------:R-:W-:Y:S05]  /*60f0*/  BSYNC B2 ;  /* 0x0000000000027941 */ /* 0x000fea0003800000 */
.L_x_16488:
        /* <DEDUP_REMOVED lines=11> */
.L_x_16491:
[----:B------:R-:W-:Y:S05]  /*61b0*/  BSYNC B2 ;  /* 0x0000000000027941 */ /* 0x000fea0003800000 */
.L_x_16490:
        /* <DEDUP_REMOVED lines=19> */
.L_x_16493:
[----:B------:R-:W-:Y:S05]  /*62f0*/  BSYNC B2 ;  /* 0x0000000000027941 */ /* 0x000fea0003800000 */
.L_x_16492:
[----:B------:R4:W-:Y:S01]  /*6300*/  @P4 STG.E.128 desc[UR4][R14.64], R188 ;  /* 0x000000bc0e004986 */ /* 0x0009e2000c101d04 */
[----:B------:R-:W-:Y:S02]  /*6310*/  IADD3 R192, R192, 0x20, RZ ;  /* 0x00000020c0c07810 */ /* 0x000fe40007ffe0ff */
[----:B------:R-:W-:-:S07]  /*6320*/  IADD3 R5, R5, 0x20, RZ ;  /* 0x0000002005057810 */ /* 0x000fce0007ffe0ff */
.L_x_16477:
[----:B------:R-:W-:Y:S05]  /*6330*/  BSYNC B1 ;  /* 0x0000000000017941 */ /* 0x000fea0003800000 */
.L_x_16476:
        /* <DEDUP_REMOVED lines=24> */
.L_x_16497:
[----:B------:R-:W-:Y:S05]  /*64c0*/  BSYNC B2 ;  /* 0x0000000000027941 */ /* 0x000fea0003800000 */
.L_x_16496:
        /* <DEDUP_REMOVED lines=15> */
.L_x_16499:
[----:B------:R-:W-:Y:S05]  /*65c0*/  BSYNC B2 ;  /* 0x0000000000027941 */ /* 0x000fea0003800000 */
.L_x_16498:
        /* <DEDUP_REMOVED lines=12> */
.L_x_16501:
[----:B------:R-:W-:Y:S05]  /*6690*/  BSYNC B2 ;  /* 0x0000000000027941 */ /* 0x000fea0003800000 */
.L_x_16500:
        /* <DEDUP_REMOVED lines=12> */
.L_x_16503:
[----:B------:R-:W-:Y:S05]  /*6760*/  BSYNC B2 ;  /* 0x0000000000027941 */ /* 0x000fea0003800000 */
.L_x_16502:
        /* <DEDUP_REMOVED lines=12> */
.L_x_16505:
[----:B------:R-:W-:Y:S05]  /*6830*/  BSYNC B2 ;  /* 0x0000000000027941 */ /* 0x000fea0003800000 */
.L_x_16504:
        /* <DEDUP_REMOVED lines=12> */
.L_x_16507:
[----:B------:R-:W-:Y:S05]  /*6900*/  BSYNC B2 ;  /* 0x0000000000027941 */ /* 0x000fea0003800000 */
.L_x_16506:
        /* <DEDUP_REMOVED lines=11> */
.L_x_16509:
[----:B------:R-:W-:Y:S05]  /*69c0*/  BSYNC B2 ;  /* 0x0000000000027941 */ /* 0x000fea0003800000 */
.L_x_16508:
        /* <DEDUP_REMOVED lines=19> */
.L_x_16511:
[----:B------:R-:W-:Y:S05]  /*6b00*/  BSYNC B2 ;  /* 0x0000000000027941 */ /* 0x000fea0003800000 */
.L_x_16510:
[----:B------:R0:W-:Y:S01]  /*6b10*/  @P4 STG.E.128 desc[UR4][R14.64], R188 ;  /* 0x000000bc0e004986 */ /* 0x0001e2000c101d04 */
[----:B------:R-:W-:Y:S02]  /*6b20*/  IADD3 R192, R192, 0x20, RZ ;  /* 0x00000020c0c07810 */ /* 0x000fe40007ffe0ff */
[----:B------:R-:W-:-:S07]  /*6b30*/  IADD3 R5, R5, 0x20, RZ ;  /* 0x0000002005057810 */ /* 0x000fce0007ffe0ff */
.L_x_16495:
[----:B------:R-:W-:Y:S05]  /*6b40*/  BSYNC B1 ;  /* 0x0000000000017941 */ /* 0x000fea0003800000 */
.L_x_16494:
        /* <DEDUP_REMOVED lines=24> */
.L_x_16515:
[----:B------:R-:W-:Y:S05]  /*6cd0*/  BSYNC B2 ;  /* 0x0000000000027941 */ /* 0x000fea0003800000 */
.L_x_16514:
        /* <DEDUP_REMOVED lines=15> */
.L_x_16517:
[----:B------:R-:W-:Y:S05]  /*6dd0*/  BSYNC B2 ;  /* 0x0000000000027941 */ /* 0x000fea0003800000 */
.L_x_16516:
        /* <DEDUP_REMOVED lines=12> */
.L_x_16519:
[----:B------:R-:W-:Y:S05]  /*6ea0*/  BSYNC B2 ;  /* 0x0000000000027941 */ /* 0x000fea0003800000 */
.L_x_16518:
        /* <DEDUP_REMOVED lines=12> */
.L_x_16521:
[----:B------:R-:W-:Y:S05]  /*6f70*/  BSYNC B2 ;  /* 0x0000000000027941 */ /* 0x000fea0003800000 */
.L_x_16520:
        /* <DEDUP_REMOVED lines=12> */
.L_x_16523:
[----:B------:R-:W-:Y:S05]  /*7040*/  BSYNC B2 ;  /* 0x0000000000027941 */ /* 0x000fea0003800000 */
.L_x_16522:
        /* <DEDUP_REMOVED lines=12> */
.L_x_16525:
[----:B------:R-:W-:Y:S05]  /*7110*/  BSYNC B2 ;  /* 0x0000000000027941 */ /* 0x000fea0003800000 */
.L_x_16524:
        /* <DEDUP_REMOVED lines=11> */
.L_x_16527:
[----:B------:R-:W-:Y:S05]  /*71d0*/  BSYNC B2 ;  /* 0x0000000000027941 */ /* 0x000fea0003800000 */
.L_x_16526:
        /* <DEDUP_REMOVED lines=19> */
.L_x_16529:
[----:B------:R-:W-:Y:S05]  /*7310*/  BSYNC B2 ;  /* 0x0000000000027941 */ /* 0x000fea0003800000 */
.L_x_16528:
[----:B------:R0:W-:Y:S01]  /*7320*/  @P4 STG.E.128 desc[UR4][R14.64], R188 ;  /* 0x000000bc0e004986 */ /* 0x0001e2000c101d04 */
[----:B------:R-:W-:Y:S01]  /*7330*/  VIADD R192, R192, 0x20 ;  /* 0x00000020c0c07836 */ /* 0x000fe20000000000 */
[----:B------:R-:W-:-:S07]  /*7340*/  IADD3 R5, R5, 0x20, RZ ;  /* 0x0000002005057810 */ /* 0x000fce0007ffe0ff */
.L_x_16513:
[----:B------:R-:W-:Y:S05]  /*7350*/  BSYNC B1 ;  /* 0x0000000000017941 */ /* 0x000fea0003800000 */
.L_x_16512:
        /* <DEDUP_REMOVED lines=23> */
.L_x_16533:
[----:B------:R-:W-:Y:S05]  /*74d0*/  BSYNC B2 ;  /* 0x0000000000027941 */ /* 0x000fea0003800000 */
.L_x_16532:
        /* <DEDUP_REMOVED lines=15> */
.L_x_16535:
[----:B------:R-:W-:Y:S05]  /*75d0*/  BSYNC B2 ;  /* 0x0000000000027941 */ /* 0x000fea0003800000 */
.L_x_16534:
        /* <DEDUP_REMOVED lines=12> */
.L_x_16537:
[----:B------:R-:W-:Y:S05]  /*76a0*/  BSYNC B2 ;  /* 0x0000000000027941 */ /* 0x000fea0003800000 */
.L_x_16536:
        /* <DEDUP_REMOVED lines=12> */
.L_x_16539:
[----:B------:R-:W-:Y:S05]  /*7770*/  BSYNC B2 ;  /* 0x0000000000027941 */ /* 0x000fea0003800000 */
.L_x_16538:
        /* <DEDUP_REMOVED lines=11> */
.L_x_16541:
[----:B------:R-:W-:Y:S05]  /*7830*/  BSYNC B2 ;  /* 0x0000000000027941 */ /* 0x000fea0003800000 */
.L_x_16540:
        /* <DEDUP_REMOVED lines=12> */
.L_x_16543:
[----:B------:R-:W-:Y:S05]  /*7900*/  BSYNC B2 ;  /* 0x0000000000027941 */ /* 0x000fea0003800000 */
.L_x_16542:
        /* <DEDUP_REMOVED lines=11> */
.L_x_16545:
[----:B------:R-:W-:Y:S05]  /*79c0*/  BSYNC B2 ;  /* 0x0000000000027941 */ /* 0x000fea0003800000 */
.L_x_16544:
        /* <DEDUP_REMOVED lines=19> */
.L_x_16547:
[----:B------:R-:W-:Y:S05]  /*7b00*/  BSYNC B2 ;  /* 0x0000000000027941 */ /* 0x000fea0003800000 */
.L_x_16546:
[----:B------:R0:W-:Y:S01]  /*7b10*/  @P4 STG.E.128 desc[UR4][R14.64], R188 ;  /* 0x000000bc0e004986 */ /* 0x0001e2000c101d04 */
[----:B------:R-:W-:Y:S02]  /*7b20*/  IADD3 R192, R192, 0x20, RZ ;  /* 0x00000020c0c07810 */ /* 0x000fe40007ffe0ff */
[----:B------:R-:W-:-:S07]  /*7b30*/  IADD3 R5, R5, 0x20, RZ ;  /* 0x0000002005057810 */ /* 0x000fce0007ffe0ff */
.L_x_16531:
[----:B------:R-:W-:Y:S05]  /*7b40*/  BSYNC B1 ;  /* 0x0000000000017941 */ /* 0x000fea0003800000 */
.L_x_16530:
        /* <DEDUP_REMOVED lines=23> */
.L_x_16551:
[----:B------:R-:W-:Y:S05]  /*7cc0*/  BSYNC B2 ;  /* 0x0000000000027941 */ /* 0x000fea0003800000 */
.L_x_16550:
        /* <DEDUP_REMOVED lines=15> */
.L_x_16553:
[----:B------:R-:W-:Y:S05]  /*7dc0*/  BSYNC B2 ;  /* 0x0000000000027941 */ /* 0x000fea0003800000 */
.L_x_16552:
        /* <DEDUP_REMOVED lines=12> */
.L_x_16555:
[----:B------:R-:W-:Y:S05]  /*7e90*/  BSYNC B2 ;  /* 0x0000000000027941 */ /* 0x000fea0003800000 */
.L_x_16554:
        /* <DEDUP_REMOVED lines=12> */
.L_x_16557:
[----:B------:R-:W-:Y:S05]  /*7f60*/  BSYNC B2 ;  /* 0x0000000000027941 */ /* 0x000fea0003800000 */
.L_x_16556:
        /* <DEDUP_REMOVED lines=11> */
.L_x_16559:
[----:B------:R-:W-:Y:S05]  /*8020*/  BSYNC B2 ;  /* 0x0000000000027941 */ /* 0x000fea0003800000 */
.L_x_16558:
        /* <DEDUP_REMOVED lines=12> */
.L_x_16561:
[----:B------:R-:W-:Y:S05]  /*80f0*/  BSYNC B2 ;  /* 0x0000000000027941 */ /* 0x000fea0003800000 */
.L_x_16560:
        /* <DEDUP_REMOVED lines=11> */
.L_x_16563:
[----:B------:R-:W-:Y:S05]  /*81b0*/  BSYNC B2 ;  /* 0x0000000000027941 */ /* 0x000fea0003800000 */
.L_x_16562:
        /* <DEDUP_REMOVED lines=19> */
.L_x_16565:
[----:B------:R-:W-:Y:S05]  /*82f0*/  BSYNC B2 ;  /* 0x0000000000027941 */ /* 0x000fea0003800000 */
.L_x_16564:
[----:B------:R0:W-:Y:S01]  /*8300*/  @P4 STG.E.128 desc[UR4][R14.64], R188 ;  /* 0x000000bc0e004986 */ /* 0x0001e2000c101d04 */
[----:B------:R-:W-:Y:S02]  /*8310*/  IADD3 R192, R192, 0x20, RZ ;  /* 0x00000020c0c07810 */ /* 0x000fe40007ffe0ff */
[----:B------:R-:W-:-:S07]  /*8320*/  IADD3 R5, R5, 0x20, RZ ;  /* 0x0000002005057810 */ /* 0x000fce0007ffe0ff */
.L_x_16549:
[----:B------:R-:W-:Y:S05]  /*8330*/  BSYNC B1 ;  /* 0x0000000000017941 */ /* 0x000fea0003800000 */
.L_x_16548:
        /* <DEDUP_REMOVED lines=23> */
.L_x_16569:
[----:B------:R-:W-:Y:S05]  /*84b0*/  BSYNC B2 ;  /* 0x0000000000027941 */ /* 0x000fea0003800000 */
.L_x_16568:
        /* <DEDUP_REMOVED lines=15> */
.L_x_16571:
[----:B------:R-:W-:Y:S05]  /*85b0*/  BSYNC B2 ;  /* 0x0000000000027941 */ /* 0x000fea0003800000 */
.L_x_16570:
        /* <DEDUP_REMOVED lines=12> */
.L_x_16573:
[----:B------:R-:W-:Y:S05]  /*8680*/  BSYNC B2 ;  /* 0x0000000000027941 */ /* 0x000fea0003800000 */
.L_x_16572:
        /* <DEDUP_REMOVED lines=12> */
.L_x_16575:
[----:B------:R-:W-:Y:S05]  /*8750*/  BSYNC B2 ;  /* 0x0000000000027941 */ /* 0x000fea0003800000 */
.L_x_16574:
        /* <DEDUP_REMOVED lines=11> */
.L_x_16577:
[----:B------:R-:W-:Y:S05]  /*8810*/  BSYNC B2 ;  /* 0x0000000000027941 */ /* 0x000fea0003800000 */
.L_x_16576:
        /* <DEDUP_REMOVED lines=12> */
.L_x_16579:
[----:B------:R-:W-:Y:S05]  /*88e0*/  BSYNC B2 ;  /* 0x0000000000027941 */ /* 0x000fea0003800000 */
.L_x_16578:
        /* <DEDUP_REMOVED lines=11> */
.L_x_16581:
[----:B------:R-:W-:Y:S05]  /*89a0*/  BSYNC B2 ;  /* 0x0000000000027941 */ /* 0x000fea0003800000 */
.L_x_16580:
        /* <DEDUP_REMOVED lines=19> */
.L_x_16583:
[----:B------:R-:W-:Y:S05]  /*8ae0*/  BSYNC B2 ;  /* 0x0000000000027941 */ /* 0x000fea0003800000 */
.L_x_16582:
[----:B------:R0:W-:Y:S01]  /*8af0*/  @P4 STG.E.128 desc[UR4][R14.64], R188 ;  /* 0x000000bc0e004986 */ /* 0x0001e2000c101d04 */
[----:B------:R-:W-:Y:S02]  /*8b00*/  IADD3 R192, R192, 0x20, RZ ;  /* 0x00000020c0c07810 */ /* 0x000fe40007ffe0ff */
[----:B------:R-:W-:-:S07]  /*8b10*/  IADD3 R5, R5, 0x20, RZ ;  /* 0x0000002005057810 */ /* 0x000fce0007ffe0ff */
.L_x_16567:
[----:B------:R-:W-:Y:S05]  /*8b20*/  BSYNC B1 ;  /* 0x0000000000017941 */ /* 0x000fea0003800000 */
.L_x_16566:
        /* <DEDUP_REMOVED lines=24> */
.L_x_16587:
[----:B------:R-:W-:Y:S05]  /*8cb0*/  BSYNC B2 ;  /* 0x0000000000027941 */ /* 0x000fea0003800000 */
.L_x_16586:
        /* <DEDUP_REMOVED lines=15> */
.L_x_16589:
[----:B------:R-:W-:Y:S05]  /*8db0*/  BSYNC B2 ;  /* 0x0000000000027941 */ /* 0x000fea0003800000 */
.L_x_16588:
        /* <DEDUP_REMOVED lines=12> */
.L_x_16591:
[----:B------:R-:W-:Y:S05]  /*8e80*/  BSYNC B2 ;  /* 0x0000000000027941 */ /* 0x000fea0003800000 */
.L_x_16590:
        /* <DEDUP_REMOVED lines=12> */
.L_x_16593:
[----:B------:R-:W-:Y:S05]  /*8f50*/  BSYNC B2 ;  /* 0x0000000000027941 */ /* 0x000fea0003800000 */
.L_x_16592:
        /* <DEDUP_REMOVED lines=12> */
.L_x_16595:
[----:B------:R-:W-:Y:S05]  /*9020*/  BSYNC B2 ;  /* 0x0000000000027941 */ /* 0x000fea0003800000 */
.L_x_16594:
        /* <DEDUP_REMOVED lines=12> */
.L_x_16597:
[----:B------:R-:W-:Y:S05]  /*90f0*/  BSYNC B2 ;  /* 0x0000000000027941 */ /* 0x000fea0003800000 */
.L_x_16596:
        /* <DEDUP_REMOVED lines=13> */
.L_x_16599:
[----:B------:R-:W-:Y:S05]  /*91d0*/  BSYNC B2 ;  /* 0x0000000000027941 */ /* 0x000fea0003800000 */
.L_x_16598:
[----:B------:R-:W-:Y:S01]  /*91e0*/  ISETP.NE.U32.AND P3, PT, R16, RZ, PT ;  /* 0x000000ff1000720c */ /* 0x000fe20003f65070 */
[----:B------:R-:W-:Y:S01]  /*91f0*/  BSSY B2, `(.L_x_16600) ;  /* 0x0000012000027945 */ /* 0x000fe20003800000 */
[----:B------:R-:W-:Y:S02]  /*9200*/  SEL R187, R12, R187, P5 ;  /* 0x000000bb0cbb7207 */ /* 0x000fe40002800000 */
        /* <DEDUP_REMOVED lines=16> */
.L_x_16601:
[----:B------:R-:W-:Y:S05]  /*9310*/  BSYNC B2 ;  /* 0x0000000000027941 */ /* 0x000fea0003800000 */
.L_x_16600:
[----:B------:R0:W-:Y:S02]  /*9320*/  @P4 STG.E.128 desc[UR4][R4.64], R188 ;  /* 0x000000bc04004986 */ /* 0x0001e4000c101d04 */
.L_x_16585:
[----:B------:R-:W-:Y:S05]  /*9330*/  BSYNC B1 ;  /* 0x0000000000017941 */ /* 0x000fea0003800000 */
.L_x_16584:
[----:B0-----:R-:W0:Y:S02]  /*9340*/  LDC.64 R4, c[0x0][0x210] ;  /* 0x00008400ff047b82 */ /* 0x001e240000000a00 */
[----:B0-----:R-:W-:-:S04]  /*9350*/  LEA R2, R4, R2, 0x2 ;  /* 0x0000000204027211 */ /* 0x001fc800078e10ff */
[----:B------:R-:W-:-:S13]  /*9360*/  ISETP.GE.AND P3, PT, R2, R5, PT ;  /* 0x000000050200720c */ /* 0x000fda0003f66270 */
[----:B------:R-:W-:Y:S05]  /*9370*/  @!P3 BRA `(.L_x_16602) ;  /* 0xffffff7c0048b947 */ /* 0x000fea000383ffff */
.L_x_16379:
[----:B------:R-:W-:Y:S05]  /*9380*/  BSYNC B0 ;  /* 0x0000000000007941 */ /* 0x000fea0003800000 */
.L_x_16378:
        /* <DEDUP_REMOVED lines=209> */
.L_x_16604:
[----:B------:R-:W-:Y:S05]  /*a0a0*/  BSYNC B0 ;  /* 0x0000000000007941 */ /* 0x000fea0003800000 */
.L_x_16603:
        /* <DEDUP_REMOVED lines=18> */
.L_x_16606:
[----:B------:R-:W-:Y:S05]  /*a1d0*/  BSYNC B0 ;  /* 0x0000000000007941 */ /* 0x000fea0003800000 */
.L_x_16605:
        /* <DEDUP_REMOVED lines=18> */
.L_x_16608:
[----:B------:R-:W-:Y:S05]  /*a300*/  BSYNC B0 ;  /* 0x0000000000007941 */ /* 0x000fea0003800000 */
.L_x_16607:
        /* <DEDUP_REMOVED lines=129> */
.L_x_16610:
[----:B------:R-:W-:Y:S05]  /*ab20*/  BSYNC B0 ;  /* 0x0000000000007941 */ /* 0x000fea0003800000 */
.L_x_16609:
        /* <DEDUP_REMOVED lines=18> */
.L_x_16612:
[----:B------:R-:W-:Y:S05]  /*ac50*/  BSYNC B0 ;  /* 0x0000000000007941 */ /* 0x000fea0003800000 */
.L_x_16611:
        /* <DEDUP_REMOVED lines=18> */
.L_x_16614:
[----:B------:R-:W-:Y:S05]  /*ad80*/  BSYNC B0 ;  /* 0x0000000000007941 */ /* 0x000fea0003800000 */
.L_x_16613:
        /* <DEDUP_REMOVED lines=18> */
.L_x_16616:
[----:B------:R-:W-:Y:S05]  /*aeb0*/  BSYNC B0 ;  /* 0x0000000000007941 */ /* 0x000fea0003800000 */
.L_x_16615:
        /* <DEDUP_REMOVED lines=18> */
.L_x_16618:
[----:B------:R-:W-:Y:S05]  /*afe0*/  BSYNC B0 ;  /* 0x0000000000007941 */ /* 0x000fea0003800000 */
.L_x_16617:
        /* <DEDUP_REMOVED lines=18> */
.L_x_16620:
[----:B------:R-:W-:Y:S05]  /*b110*/  BSYNC B0 ;  /* 0x0000000000007941 */ /* 0x000fea0003800000 */
.L_x_16619:
        /* <DEDUP_REMOVED lines=11> */
.L_x_16419:
[----:B------:R-:W-:Y:S01]  /*b1d0*/  HFMA2.MMA R14, -RZ, RZ, 0, 5.9604644775390625e-08 ;  /* 0x00000001ff0e7435 */ /* 0x000fe200000001ff */
[----:B------:R-:W-:Y:S01]  /*b1e0*/  BSSY B1, `(.L_x_16621) ;  /* 0x0000006000017945 */ /* 0x000fe20003800000 */
[----:B0-----:R-:W-:Y:S02]  /*b1f0*/  MOV R12, 0x1f ;  /* 0x0000001f000c7802 */ /* 0x001fe40000000f00 */
[----:B------:R-:W-:-:S07]  /*b200*/  MOV R3, 0xffffffff ;  /* 0xffffffff00037802 */ /* 0x000fce0000000f00 */
[----:B-----5:R-:W-:Y:S05]  /*b210*/  WARPSYNC.COLLECTIVE R3, `(.L_x_16622) ;  /* 0x0000000003087348 */ /* 0x020fea0003c00000 */
[----:B------:R0:W1:Y:S02]  /*b220*/  SHFL.BFLY P5, R192, R15, R14, R12 ;  /* 0x0c00000e0fc07389 */ /* 0x00006400000a000c */
[----:B01---5:R-:W-:Y:S01]  /*b230*/  ENDCOLLECTIVE ;  /* 0x000000000000791b */ /* 0x023fe20003800000 */
.L_x_16622:
[----:B------:R-:W-:Y:S05]  /*b240*/  BSYNC B1 ;  /* 0x0000000000017941 */ /* 0x000fea0003800000 */
.L_x_16621:
        /* <DEDUP_REMOVED lines=9> */
.L_x_16623:
        /* <DEDUP_REMOVED lines=8> */
.L_x_16624:
[----:B------:R-:W-:Y:S01]  /*b360*/  MOV R15, R16 ;  /* 0x00000010000f7202 */ /* 0x000fe20000000f00 */
[----:B------:R-:W-:-:S04]  /*b370*/  IMAD.MOV.U32 R3, RZ, RZ, R192 ;  /* 0x000000ffff037224 */ /* 0x000fc800078e00c0 */
[----:B------:R-:W-:Y:S01]  /*b380*/  FADD.FTZ R17, R17, R3 ;  /* 0x0000000311117221 */ /* 0x000fe20000010000 */
[----:B------:R-:W-:-:S07]  /*b390*/  MOV R3, 0xffffffff ;  /* 0xffffffff00037802 */ /* 0x000fce0000000f00 */
[----:B------:R-:W-:Y:S05]  /*b3a0*/  WARPSYNC.COLLECTIVE R3, `(.L_x_16625) ;  /* 0x0000000003087348 */ /* 0x000fea0003c00000 */
[----:B------:R0:W1:Y:S02]  /*b3b0*/  SHFL.BFLY P5, R192, R15, R14, R12 ;  /* 0x0c00000e0fc07389 */ /* 0x00006400000a000c */
[----:B01----:R-:W-:Y:S01]  /*b3c0*/  ENDCOLLECTIVE ;  /* 0x000000000000791b */ /* 0x003fe20003800000 */
.L_x_16625:
        /* <DEDUP_REMOVED lines=8> */
.L_x_16626:
[----:B------:R-:W-:Y:S02]  /*b450*/  MOV R15, R16 ;  /* 0x00000010000f7202 */ /* 0x000fe40000000f00 */
[----:B------:R-:W-:-:S05]  /*b460*/  MOV R3, R192 ;  /* 0x000000c000037202 */ /* 0x000fca0000000f00 */
[----:B------:R-:W-:Y:S01]  /*b470*/  FADD.FTZ R17, R17, R3 ;  /* 0x0000000311117221 */ /* 0x000fe20000010000 */
[----:B------:R-:W-:-:S07]  /*b480*/  MOV R3, 0xffffffff ;  /* 0xffffffff00037802 */ /* 0x000fce0000000f00 */
[----:B------:R-:W-:Y:S05]  /*b490*/  WARPSYNC.COLLECTIVE R3, `(.L_x_16627) ;  /* 0x0000000003087348 */ /* 0x000fea0003c00000 */
[----:B------:R0:W1:Y:S02]  /*b4a0*/  SHFL.BFLY P5, R192, R15, R14, R12 ;  /* 0x0c00000e0fc07389 */ /* 0x00006400000a000c */
[----:B01----:R-:W-:Y:S01]  /*b4b0*/  ENDCOLLECTIVE ;  /* 0x000000000000791b */ /* 0x003fe20003800000 */
.L_x_16627:
        /* <DEDUP_REMOVED lines=8> */
.L_x_16628:
[----:B------:R-:W-:Y:S02]  /*b540*/  MOV R15, R16 ;  /* 0x00000010000f7202 */ /* 0x000fe40000000f00 */
[----:B------:R-:W-:-:S05]  /*b550*/  MOV R3, R192 ;  /* 0x000000c000037202 */ /* 0x000fca0000000f00 */
[----:B------:R-:W-:Y:S01]  /*b560*/  FADD.FTZ R17, R17, R3 ;  /* 0x0000000311117221 */ /* 0x000fe20000010000 */
[----:B------:R-:W-:-:S07]  /*b570*/  MOV R3, 0xffffffff ;  /* 0xffffffff00037802 */ /* 0x000fce0000000f00 */
[----:B------:R-:W-:Y:S05]  /*b580*/  WARPSYNC.COLLECTIVE R3, `(.L_x_16629) ;  /* 0x0000000003087348 */ /* 0x000fea0003c00000 */
[----:B------:R0:W1:Y:S02]  /*b590*/  SHFL.BFLY P5, R192, R15, R14, R12 ;  /* 0x0c00000e0fc07389 */ /* 0x00006400000a000c */
[----:B01----:R-:W-:Y:S01]  /*b5a0*/  ENDCOLLECTIVE ;  /* 0x000000000000791b */ /* 0x003fe20003800000 */
.L_x_16629:
        /* <DEDUP_REMOVED lines=8> */
.L_x_16630:
[----:B------:R-:W-:Y:S02]  /*b630*/  MOV R15, R16 ;  /* 0x00000010000f7202 */ /* 0x000fe40000000f00 */
[----:B------:R-:W-:-:S07]  /*b640*/  MOV R193, R192 ;  /* 0x000000c000c17202 */ /* 0x000fce0000000f00 */
[----:B------:R-:W-:Y:S05]  /*b650*/  WARPSYNC.COLLECTIVE R3, `(.L_x_16631) ;  /* 0x0000000003087348 */ /* 0x000fea0003c00000 */
[----:B------:R0:W1:Y:S02]  /*b660*/  SHFL.BFLY P5, R192, R15, R14, R12 ;  /* 0x0c00000e0fc07389 */ /* 0x00006400000a000c */
[----:B01----:R-:W-:Y:S01]  /*b670*/  ENDCOLLECTIVE ;  /* 0x000000000000791b */ /* 0x003fe20003800000 */
.L_x_16631:
[----:B------:R-:W-:Y:S01]  /*b680*/  MOV R3, R192 ;  /* 0x000000c000037202 */ /* 0x000fe20000000f00 */
[----:B------:R-:W-:Y:S06]  /*b690*/  BRA `(.L_x_16632) ;  /* 0xffffff8800a07947 */ /* 0x000fec000383ffff */
.L_x_16633:
        /* <DEDUP_REMOVED lines=14> */
.L_x_17059:


//--------------------- .text._ZN10layer_norm22ln_bwd_finalize_kernelINS_22Kernel_traits_finalizeILj1280EfffffjLb1ELj1024ELj4ENS_18Kernel_traits_baseILj1280EfffffjLj1024EEEEELb1ELb1EEEvNS_9BwdParamsE --------------------------
	.section	.text._ZN10layer_norm22ln_bwd_finalize_kernelINS_22Kernel_traits_finalizeILj1280EfffffjLb1ELj1024ELj4ENS_18Kernel_traits_baseILj1280EfffffjLj1024EEEEELb1ELb1EEEvNS_9BwdParamsE,"ax",@progbits
	.align	128
        .global         _ZN10layer_norm22ln_bwd_finalize_kernelINS_22Kernel_traits_finalizeILj1280EfffffjLb1ELj1024ELj4ENS_18Kernel_traits_baseILj1280EfffffjLj1024EEEEELb1ELb1EEEvNS_9BwdParamsE
        .type           _ZN10layer_norm22ln_bwd_finalize_kernelINS_22Kernel_traits_finalizeILj1280EfffffjLb1ELj1024ELj4ENS_18Kernel_traits_baseILj1280EfffffjLj1024EEEEELb1ELb1EEEvNS_9BwdParamsE,@function
        .size           _ZN10layer_norm22ln_bwd_finalize_kernelINS_22Kernel_traits_finalizeILj1280EfffffjLb1ELj1024ELj4ENS_18Kernel_traits_baseILj1280EfffffjLj1024EEEEELb1ELb1EEEvNS_9BwdParamsE,(.L_x_17060 - _ZN10layer_norm22ln_bwd_finalize_kernelINS_22Kernel_traits_finalizeILj1280EfffffjLb1ELj1024ELj4ENS_18Kernel_traits_baseILj1280EfffffjLj1024EEEEELb1ELb1EEEvNS_9BwdParamsE)
        .other          _ZN10layer_norm22ln_bwd_finalize_kernelINS_22Kernel_traits_finalizeILj1280EfffffjLb1ELj1024ELj4ENS_18Kernel_traits_baseILj1280EfffffjLj1024EEEEELb1ELb1EEEvNS_9BwdParamsE,@"STO_CUDA_ENTRY STV_DEFAULT"
_ZN10layer_norm22ln_bwd_finalize_kernelINS_22Kernel_traits_finalizeILj1280EfffffjLb1ELj1024ELj4ENS_18Kernel_traits_baseILj1280EfffffjLj1024EEEEELb1ELb1EEEvNS_9BwdParamsE:
.text._ZN10layer_norm22ln_bwd_finalize_kernelINS_22Kernel_traits_finalizeILj1280EfffffjLb1ELj1024ELj4ENS_18Kernel_traits_baseILj1280EfffffjLj1024EEEEELb1ELb1EEEvNS_9BwdParamsE:
        /* <DEDUP_REMOVED lines=25> */
.L_x_16645:
        /* <DEDUP_REMOVED lines=33> */
.L_x_16638:
        /* <DEDUP_REMOVED lines=49> */
.L_x_16637:
[----:B------:R-:W-:Y:S05]  /*06b0*/  BSYNC B1 ;  /* 0x0000000000017941 */ /* 0x000fea0003800000 */
.L_x_16636:
        /* <DEDUP_REMOVED lines=32> */
.L_x_16640:
[----:B------:R-:W-:Y:S05]  /*08c0*/  BSYNC B1 ;  /* 0x0000000000017941 */ /* 0x000fea0003800000 */
.L_x_16639:
        /* <DEDUP_REMOVED lines=16> */
.L_x_16635:
[----:B------:R-:W-:Y:S05]  /*09d0*/  BSYNC B0 ;  /* 0x0000000000007941 */ /* 0x000fea0003800000 */
.L_x_16634:
        /* <DEDUP_REMOVED lines=40> */
.L_x_16661:
        /* <DEDUP_REMOVED lines=8> */
.L_x_16641:
        /* <DEDUP_REMOVED lines=18> */
.L_x_16644:
[----:B------:R-:W-:Y:S05]  /*0e00*/  BSYNC B0 ;  /* 0x0000000000007941 */ /* 0x000fea0003800000 */
.L_x_16643:
[C---:B------:R-:W-:Y:S01]  /*0e10*/  ISETP.GT.U32.AND P1, PT, R4.reuse, -0x501, PT ;  /* 0xfffffaff0400780c */ /* 0x040fe20003f24070 */
[----:B------:R-:W-:Y:S01]  /*0e20*/  VIADD R4, R4, 0x500 ;  /* 0x0000050004047836 */ /* 0x000fe20000000000 */
[----:B------:R-:W-:-:S11]  /*0e30*/  IADD3 R5, R5, 0x280, RZ ;  /* 0x0000028005057810 */ /* 0x000fd60007ffe0ff */
[----:B------:R-:W-:Y:S05]  /*0e40*/  @P1 BRA `(.L_x_16645) ;  /* 0xfffffff000d01947 */ /* 0x000fea000383ffff */
[----:B------:R-:W-:Y:S05]  /*0e50*/  EXIT ;  /* 0x000000000000794d */ /* 0x000fea0003800000 */
.L_x_16642:
[----:B------:R-:W-:Y:S01]  /*0e60*/  HFMA2.MMA R22, -RZ, RZ, 0, 5.9604644775390625e-08 ;  /* 0x00000001ff167435 */ /* 0x000fe200000001ff */
[----:B---3--:R-:W-:Y:S02]  /*0e70*/  MOV R23, R8 ;  /* 0x0000000800177202 */ /* 0x008fe40000000f00 */
[----:B------:R-:W-:Y:S02]  /*0e80*/  MOV R25, 0x1f ;  /* 0x0000001f00197802 */ /* 0x000fe40000000f00 */
[----:B------:R-:W-:-:S07]  /*0e90*/  MOV R20, 0xffffffff ;  /* 0xffffffff00147802 */ /* 0x000fce0000000f00 */
[----:B012---:R-:W-:Y:S05]  /*0ea0*/  WARPSYNC.COLLECTIVE R20, `(.L_x_16646) ;  /* 0x0000000014087348 */ /* 0x007fea0003c00000 */
[----:B------:R3:W4:Y:S02]  /*0eb0*/  SHFL.BFLY P2, R21, R23, R22, R25 ;  /* 0x0c00001617157389 */ /* 0x0007240000040019 */
[----:B01234-:R-:W-:Y:S01]  /*0ec0*/  ENDCOLLECTIVE ;  /* 0x000000000000791b */ /* 0x01ffe20003800000 */
.L_x_16646:
[----:B------:R-:W-:Y:S01]  /*0ed0*/  HFMA2.MMA R22, -RZ, RZ, 0, 1.1920928955078125e-07 ;  /* 0x00000002ff167435 */ /* 0x000fe200000001ff */
[----:B------:R-:W-:-:S05]  /*0ee0*/  MOV R9, R21 ;  /* 0x0000001500097202 */ /* 0x000fca0000000f00 */
[----:B------:R-:W-:-:S05]  /*0ef0*/  FADD.FTZ R9, R8, R9 ;  /* 0x0000000908097221 */ /* 0x000fca0000010000 */
[----:B------:R-:W-:-:S07]  /*0f00*/  MOV R23, R9 ;  /* 0x0000000900177202 */ /* 0x000fce0000000f00 */
[----:B------:R-:W-:Y:S05]  /*0f10*/  WARPSYNC.COLLECTIVE R20, `(.L_x_16647) ;  /* 0x0000000014087348 */ /* 0x000fea0003c00000 */
[----:B------:R0:W1:Y:S02]  /*0f20*/  SHFL.BFLY P2, R21, R23, R22, R25 ;  /* 0x0c00001617157389 */ /* 0x0000640000040019 */
[----:B01----:R-:W-:Y:S01]  /*0f30*/  ENDCOLLECTIVE ;  /* 0x000000000000791b */ /* 0x003fe20003800000 */
.L_x_16647:
[----:B------:R-:W-:Y:S01]  /*0f40*/  HFMA2.MMA R22, -RZ, RZ, 0, 2.384185791015625e-07 ;  /* 0x00000004ff167435 */ /* 0x000fe200000001ff */
[----:B------:R-:W-:-:S04]  /*0f50*/  IMAD.MOV.U32 R12, RZ, RZ, R21 ;  /* 0x000000ffff0c7224 */ /* 0x000fc800078e0015 */
[----:B------:R-:W-:-:S05]  /*0f60*/  FADD.FTZ R12, R9, R12 ;  /* 0x0000000c090c7221 */ /* 0x000fca0000010000 */
[----:B------:R-:W-:-:S07]  /*0f70*/  MOV R23, R12 ;  /* 0x0000000c00177202 */ /* 0x000fce0000000f00 */
[----:B------:R-:W-:Y:S05]  /*0f80*/  WARPSYNC.COLLECTIVE R20, `(.L_x_16648) ;  /* 0x0000000014087348 */ /* 0x000fea0003c00000 */
[----:B------:R0:W1:Y:S02]  /*0f90*/  SHFL.BFLY P2, R21, R23, R22, R25 ;  /* 0x0c00001617157389 */ /* 0x0000640000040019 */
[----:B01----:R-:W-:Y:S01]  /*0fa0*/  ENDCOLLECTIVE ;  /* 0x000000000000791b */ /* 0x003fe20003800000 */
.L_x_16648:
[----:B------:R-:W-:Y:S01]  /*0fb0*/  HFMA2.MMA R22, -RZ, RZ, 0, 4.76837158203125e-07 ;  /* 0x00000008ff167435 */ /* 0x000fe200000001ff */
[----:B------:R-:W-:-:S05]  /*0fc0*/  MOV R13, R21 ;  /* 0x00000015000d7202 */ /* 0x000fca0000000f00 */
[----:B------:R-:W-:-:S05]  /*0fd0*/  FADD.FTZ R13, R12, R13 ;  /* 0x0000000d0c0d7221 */ /* 0x000fca0000010000 */
[----:B------:R-:W-:-:S07]  /*0fe0*/  MOV R23, R13 ;  /* 0x0000000d00177202 */ /* 0x000fce0000000f00 */
[----:B------:R-:W-:Y:S05]  /*0ff0*/  WARPSYNC.COLLECTIVE R20, `(.L_x_16649) ;  /* 0x0000000014087348 */ /* 0x000fea0003c00000 */
[----:B------:R0:W1:Y:S02]  /*1000*/  SHFL.BFLY P2, R21, R23, R22, R25 ;  /* 0x0c00001617157389 */ /* 0x0000640000040019 */
[----:B01----:R-:W-:Y:S01]  /*1010*/  ENDCOLLECTIVE ;  /* 0x000000000000791b */ /* 0x003fe20003800000 */
.L_x_16649:
[----:B------:R-:W-:Y:S01]  /*1020*/  HFMA2.MMA R22, -RZ, RZ, 0, 9.5367431640625e-07 ;  /* 0x00000010ff167435 */ /* 0x000fe200000001ff */
[----:B------:R-:W-:-:S05]  /*1030*/  MOV R8, R21 ;  /* 0x0000001500087202 */ /* 0x000fca0000000f00 */
[----:B------:R-:W-:-:S05]  /*1040*/  FADD.FTZ R9, R13, R8 ;  /* 0x000000080d097221 */ /* 0x000fca0000010000 */
[----:B------:R-:W-:-:S07]  /*1050*/  MOV R23, R9 ;  /* 0x0000000900177202 */ /* 0x000fce0000000f00 */
[----:B------:R-:W-:Y:S05]  /*1060*/  WARPSYNC.COLLECTIVE R20, `(.L_x_16650) ;  /* 0x0000000014087348 */ /* 0x000fea0003c00000 */
[----:B------:R0:W1:Y:S02]  /*1070*/  SHFL.BFLY P2, R21, R23, R22, R25 ;  /* 0x0c00001617157389 */ /* 0x0000640000040019 */
[----:B01----:R-:W-:Y:S01]  /*1080*/  ENDCOLLECTIVE ;  /* 0x000000000000791b */ /* 0x003fe20003800000 */
.L_x_16650:
[----:B------:R-:W-:Y:S01]  /*1090*/  HFMA2.MMA R22, -RZ, RZ, 0, 5.9604644775390625e-08 ;  /* 0x00000001ff167435 */ /* 0x000fe200000001ff */
[----:B------:R-:W-:Y:S01]  /*10a0*/  IMAD.MOV.U32 R23, RZ, RZ, R11 ;  /* 0x000000ffff177224 */ /* 0x000fe200078e000b */
[----:B------:R-:W-:-:S09]  /*10b0*/  MOV R8, R21 ;  /* 0x0000001500087202 */ /* 0x000fd20000000f00 */
[----:B------:R-:W-:Y:S05]  /*10c0*/  WARPSYNC.COLLECTIVE R20, `(.L_x_16651) ;  /* 0x0000000014087348 */ /* 0x000fea0003c00000 */
[----:B------:R0:W1:Y:S02]  /*10d0*/  SHFL.BFLY P2, R21, R23, R22, R25 ;  /* 0x0c00001617157389 */ /* 0x0000640000040019 */
[----:B01----:R-:W-:Y:S01]  /*10e0*/  ENDCOLLECTIVE ;  /* 0x000000000000791b */ /* 0x003fe20003800000 */
.L_x_16651:
[----:B------:R-:W-:Y:S01]  /*10f0*/  HFMA2.MMA R22, -RZ, RZ, 0, 1.1920928955078125e-07 ;  /* 0x00000002ff167435 */ /* 0x000fe200000001ff */
[----:B------:R-:W-:-:S05]  /*1100*/  MOV R12, R21 ;  /* 0x00000015000c7202 */ /* 0x000fca0000000f00 */
[----:B------:R-:W-:-:S05]  /*1110*/  FADD.FTZ R14, R11, R12 ;  /* 0x0000000c0b0e7221 */ /* 0x000fca0000010000 */
[----:B------:R-:W-:-:S07]  /*1120*/  MOV R23, R14 ;  /* 0x0000000e00177202 */ /* 0x000fce0000000f00 */
[----:B------:R-:W-:Y:S05]  /*1130*/  WARPSYNC.COLLECTIVE R20, `(.L_x_16652) ;  /* 0x0000000014087348 */ /* 0x000fea0003c00000 */
[----:B------:R0:W1:Y:S02]  /*1140*/  SHFL.BFLY P2, R21, R23, R22, R25 ;  /* 0x0c00001617157389 */ /* 0x0000640000040019 */
[----:B01----:R-:W-:Y:S01]  /*1150*/  ENDCOLLECTIVE ;  /* 0x000000000000791b */ /* 0x003fe20003800000 */
.L_x_16652:
[----:B------:R-:W-:Y:S01]  /*1160*/  HFMA2.MMA R22, -RZ, RZ, 0, 2.384185791015625e-07 ;  /* 0x00000004ff167435 */ /* 0x000fe200000001ff */
[----:B------:R-:W-:-:S05]  /*1170*/  MOV R13, R21 ;  /* 0x00000015000d7202 */ /* 0x000fca0000000f00 */
[----:B------:R-:W-:-:S05]  /*1180*/  FADD.FTZ R15, R14, R13 ;  /* 0x0000000d0e0f7221 */ /* 0x000fca0000010000 */
[----:B------:R-:W-:-:S07]  /*1190*/  MOV R23, R15 ;  /* 0x0000000f00177202 */ /* 0x000fce0000000f00 */
[----:B------:R-:W-:Y:S05]  /*11a0*/  WARPSYNC.COLLECTIVE R20, `(.L_x_16653) ;  /* 0x0000000014087348 */ /* 0x000fea0003c00000 */
[----:B------:R0:W1:Y:S02]  /*11b0*/  SHFL.BFLY P2, R21, R23, R22, R25 ;  /* 0x0c00001617157389 */ /* 0x0000640000040019 */
[----:B01----:R-:W-:Y:S01]  /*11c0*/  ENDCOLLECTIVE ;  /* 0x000000000000791b */ /* 0x003fe20003800000 */
.L_x_16653:
[----:B------:R-:W-:Y:S01]  /*11d0*/  IMAD.MOV.U32 R22, RZ, RZ, 0x8 ;  /* 0x00000008ff167424 */ /* 0x000fe200078e00ff */
[----:B------:R-:W-:-:S05]  /*11e0*/  MOV R16, R21 ;  /* 0x0000001500107202 */ /* 0x000fca0000000f00 */
[----:B------:R-:W-:-:S05]  /*11f0*/  FADD.FTZ R16, R15, R16 ;  /* 0x000000100f107221 */ /* 0x000fca0000010000 */
[----:B------:R-:W-:-:S07]  /*1200*/  MOV R23, R16 ;  /* 0x0000001000177202 */ /* 0x000fce0000000f00 */
[----:B------:R-:W-:Y:S05]  /*1210*/  WARPSYNC.COLLECTIVE R20, `(.L_x_16654) ;  /* 0x0000000014087348 */ /* 0x000fea0003c00000 */
[----:B------:R0:W1:Y:S02]  /*1220*/  SHFL.BFLY P2, R21, R23, R22, R25 ;  /* 0x0c00001617157389 */ /* 0x0000640000040019 */
[----:B01----:R-:W-:Y:S01]  /*1230*/  ENDCOLLECTIVE ;  /* 0x000000000000791b */ /* 0x003fe20003800000 */
.L_x_16654:
[----:B------:R-:W-:Y:S01]  /*1240*/  HFMA2.MMA R22, -RZ, RZ, 0, 9.5367431640625e-07 ;  /* 0x00000010ff167435 */ /* 0x000fe200000001ff */
[----:B------:R-:W-:-:S05]  /*1250*/  MOV R11, R21 ;  /* 0x00000015000b7202 */ /* 0x000fca0000000f00 */
[----:B------:R-:W-:-:S05]  /*1260*/  FADD.FTZ R11, R16, R11 ;  /* 0x0000000b100b7221 */ /* 0x000fca0000010000 */
[----:B------:R-:W-:-:S07]  /*1270*/  MOV R23, R11 ;  /* 0x0000000b00177202 */ /* 0x000fce0000000f00 */
[----:B------:R-:W-:Y:S05]  /*1280*/  WARPSYNC.COLLECTIVE R20, `(.L_x_16655) ;  /* 0x0000000014087348 */ /* 0x000fea0003c00000 */
[----:B------:R0:W1:Y:S02]  /*1290*/  SHFL.BFLY P2, R21, R23, R22, R25 ;  /* 0x0c00001617157389 */ /* 0x0000640000040019 */
[----:B01----:R-:W-:Y:S01]  /*12a0*/  ENDCOLLECTIVE ;  /* 0x000000000000791b */ /* 0x003fe20003800000 */
.L_x_16655:
[----:B------:R-:W-:Y:S01]  /*12b0*/  HFMA2.MMA R22, -RZ, RZ, 0, 5.9604644775390625e-08 ;  /* 0x00000001ff167435 */ /* 0x000fe200000001ff */
[----:B------:R-:W-:Y:S02]  /*12c0*/  MOV R23, R10 ;  /* 0x0000000a00177202 */ /* 0x000fe40000000f00 */
[----:B------:R-:W-:-:S08]  /*12d0*/  MOV R12, R21 ;  /* 0x00000015000c7202 */ /* 0x000fd00000000f00 */
[----:B------:R-:W-:Y:S05]  /*12e0*/  WARPSYNC.COLLECTIVE R20, `(.L_x_16656) ;  /* 0x0000000014087348 */ /* 0x000fea0003c00000 */
[----:B------:R0:W1:Y:S02]  /*12f0*/  SHFL.BFLY P2, R21, R23, R22, R25 ;  /* 0x0c00001617157389 */ /* 0x0000640000040019 */
[----:B01----:R-:W-:Y:S01]  /*1300*/  ENDCOLLECTIVE ;  /* 0x000000000000791b */ /* 0x003fe20003800000 */
.L_x_16656:
[----:B------:R-:W-:Y:S01]  /*1310*/  HFMA2.MMA R22, -RZ, RZ, 0, 1.1920928955078125e-07 ;  /* 0x00000002ff167435 */ /* 0x000fe200000001ff */
[----:B------:R-:W-:-:S05]  /*1320*/  MOV R13, R21 ;  /* 0x00000015000d7202 */ /* 0x000fca0000000f00 */
[----:B------:R-:W-:-:S05]  /*1330*/  FADD.FTZ R17, R10, R13 ;  /* 0x0000000d0a117221 */ /* 0x000fca0000010000 */
[----:B------:R-:W-:-:S07]  /*1340*/  MOV R23, R17 ;  /* 0x0000001100177202 */ /* 0x000fce0000000f00 */
[----:B------:R-:W-:Y:S05]  /*1350*/  WARPSYNC.COLLECTIVE R20, `(.L_x_16657) ;  /* 0x0000000014087348 */ /* 0x000fea0003c00000 */
[----:B------:R0:W1:Y:S02]  /*1360*/  SHFL.BFLY P2, R21, R23, R22, R25 ;  /* 0x0c00001617157389 */ /* 0x0000640000040019 */
[----:B01----:R-:W-:Y:S01]  /*1370*/  ENDCOLLECTIVE ;  /* 0x000000000000791b */ /* 0x003fe20003800000 */
.L_x_16657:
[----:B------:R-:W-:Y:S01]  /*1380*/  HFMA2.MMA R22, -RZ, RZ, 0, 2.384185791015625e-07 ;  /* 0x00000004ff167435 */ /* 0x000fe200000001ff */
[----:B------:R-:W-:-:S04]  /*1390*/  IMAD.MOV.U32 R16, RZ, RZ, R21 ;  /* 0x000000ffff107224 */ /* 0x000fc800078e0015 */
[----:B------:R-:W-:-:S05]  /*13a0*/  FADD.FTZ R18, R17, R16 ;  /* 0x0000001011127221 */ /* 0x000fca0000010000 */
[----:B------:R-:W-:-:S07]  /*13b0*/  MOV R23, R18 ;  /* 0x0000001200177202 */ /* 0x000fce0000000f00 */
[----:B------:R-:W-:Y:S05]  /*13c0*/  WARPSYNC.COLLECTIVE R20, `(.L_x_16658) ;  /* 0x0000000014087348 */ /* 0x000fea0003c00000 */
[----:B------:R0:W1:Y:S02]  /*13d0*/  SHFL.BFLY P2, R21, R23, R22, R25 ;  /* 0x0c00001617157389 */ /* 0x0000640000040019 */
[----:B01----:R-:W-:Y:S01]  /*13e0*/  ENDCOLLECTIVE ;  /* 0x000000000000791b */ /* 0x003fe20003800000 */
.L_x_16658:
[----:B------:R-:W-:Y:S01]  /*13f0*/  HFMA2.MMA R22, -RZ, RZ, 0, 4.76837158203125e-07 ;  /* 0x00000008ff167435 */ /* 0x000fe200000001ff */
[----:B------:R-:W-:-:S05]  /*1400*/  MOV R19, R21 ;  /* 0x0000001500137202 */ /* 0x000fca0000000f00 */
[----:B------:R-:W-:-:S05]  /*1410*/  FADD.FTZ R19, R18, R19 ;  /* 0x0000001312137221 */ /* 0x000fca0000010000 */
[----:B------:R-:W-:-:S07]  /*1420*/  MOV R23, R19 ;  /* 0x0000001300177202 */ /* 0x000fce0000000f00 */
[----:B------:R-:W-:Y:S05]  /*1430*/  WARPSYNC.COLLECTIVE R20, `(.L_x_16659) ;  /* 0x0000000014087348 */ /* 0x000fea0003c00000 */
[----:B------:R0:W1:Y:S02]  /*1440*/  SHFL.BFLY P2, R21, R23, R22, R25 ;  /* 0x0c00001617157389 */ /* 0x0000640000040019 */
[----:B01----:R-:W-:Y:S01]  /*1450*/  ENDCOLLECTIVE ;  /* 0x000000000000791b */ /* 0x003fe20003800000 */
.L_x_16659:
[----:B------:R-:W-:Y:S01]  /*1460*/  HFMA2.MMA R22, -RZ, RZ, 0, 9.5367431640625e-07 ;  /* 0x00000010ff167435 */ /* 0x000fe200000001ff */
[----:B------:R-:W-:-:S05]  /*1470*/  MOV R10, R21 ;  /* 0x00000015000a7202 */ /* 0x000fca0000000f00 */
[----:B------:R-:W-:-:S05]  /*1480*/  FADD.FTZ R10, R19, R10 ;  /* 0x0000000a130a7221 */ /* 0x000fca0000010000 */
[----:B------:R-:W-:-:S07]  /*1490*/  MOV R23, R10 ;  /* 0x0000000a00177202 */ /* 0x000fce0000000f00 */
[----:B------:R-:W-:Y:S05]  /*14a0*/  WARPSYNC.COLLECTIVE R20, `(.L_x_16660) ;  /* 0x0000000014087348 */ /* 0x000fea0003c00000 */
[----:B------:R0:W1:Y:S02]  /*14b0*/  SHFL.BFLY P2, R21, R23, R22, R25 ;  /* 0x0c00001617157389 */ /* 0x0000640000040019 */
[----:B01----:R-:W-:Y:S01]  /*14c0*/  ENDCOLLECTIVE ;  /* 0x000000000000791b */ /* 0x003fe20003800000 */
.L_x_16660:
[----:B------:R-:W-:Y:S01]  /*14d0*/  MOV R15, R21 ;  /* 0x00000015000f7202 */ /* 0x000fe20000000f00 */
[----:B------:R-:W-:Y:S06]  /*14e0*/  BRA `(.L_x_16661) ;  /* 0xfffffff400dc7947 */ /* 0x000fec000383ffff */
.L_x_16662:
        /* <DEDUP_REMOVED lines=9> */
.L_x_17060:


//--------------------- .text._ZN10layer_norm13ln_bwd_kernelINS_13Kernel_traitsIfffffjLj1280ELj1ELj4ELj1ELj16ENS_18Kernel_traits_baseILj1280EfffffjLj128EEEEELb1ELb1ELb1ELb1EEEvNS_9BwdParamsE --------------------------
	.section	.text._ZN10layer_norm13ln_bwd_kernelINS_13Kernel_traitsIfffffjLj1280ELj1ELj4ELj1ELj16ENS_18Kernel_traits_baseILj1280EfffffjLj128EEEEELb1ELb1ELb1ELb1EEEvNS_9BwdParamsE,"ax",@progbits
	.align	128
        .global         _ZN10layer_norm13ln_bwd_kernelINS_13Kernel_traitsIfffffjLj1280ELj1ELj4ELj1ELj16ENS_18Kernel_traits_baseILj1280EfffffjLj128EEEEELb1ELb1ELb1ELb1EEEvNS_9BwdParamsE
        .type           _ZN10layer_norm13ln_bwd_kernelINS_13Kernel_traitsIfffffjLj1280ELj1ELj4ELj1ELj16ENS_18Kernel_traits_baseILj1280EfffffjLj128EEEEELb1ELb1ELb1ELb1EEEvNS_9BwdParamsE,@function
        .size           _ZN10layer_norm13ln_bwd_kernelINS_13Kernel_traitsIfffffjLj1280ELj1ELj4ELj1ELj16ENS_18Kernel_traits_baseILj1280EfffffjLj128EEEEELb1ELb1ELb1ELb1EEEvNS_9BwdParamsE,(.L_x_17061 - _ZN10layer_norm13ln_bwd_kernelINS_13Kernel_traitsIfffffjLj1280ELj1ELj4ELj1ELj16ENS_18Kernel_traits_baseILj1280EfffffjLj128EEEEELb1ELb1ELb1ELb1EEEvNS_9BwdParamsE)
        .other          _ZN10layer_norm13ln_bwd_kernelINS_13Kernel_traitsIfffffjLj1280ELj1ELj4ELj1ELj16ENS_18Kernel_traits_baseILj1280EfffffjLj128EEEEELb1ELb1ELb1ELb1EEEvNS_9BwdParamsE,@"STO_CUDA_ENTRY STV_DEFAULT"
_ZN10layer_norm13ln_bwd_kernelINS_13Kernel_traitsIfffffjLj1280ELj1ELj4ELj1ELj16ENS_18Kernel_traits_baseILj1280EfffffjLj128EEEEELb1ELb1ELb1ELb1EEEvNS_9BwdParamsE:
.text._ZN10layer_norm13ln_bwd_kernelINS_13Kernel_traitsIfffffjLj1280ELj1ELj4ELj1ELj16ENS_18Kernel_traits_baseILj1280EfffffjLj128EEEEELb1ELb1ELb1ELb1EEEvNS_9BwdParamsE:
        /* <DEDUP_REMOVED lines=76> */
.L_x_16664:
        /* <DEDUP_REMOVED lines=128> */
.L_x_16848:
        /* <DEDUP_REMOVED lines=21> */
[C---:B------:R-:W-:Y:S02]  /*0e10*/  IADD3 R235, R252.reuse, 0x20, RZ ;  /* 0x00000020fceb7810 */ /* 0x040fe40007ffe0ff */
[C---:B------:R-:W-:Y:S01]  /*0e20*/  IADD3 R234, R252.reuse, 0x40, RZ ;  /* 0x00000040fcea7810 */ /* 0x040fe20007ffe0ff */
[C-C-:B------:R-:W-:Y:S01]  /*0e30*/  IMAD.WIDE.U32 R242, R252.reuse, 0x10, R208.reuse ;  /* 0x00000010fcf27825 */ /* 0x140fe200078e00d0 */
[----:B------:R-:W-:Y:S01]  /*0e40*/  IADD3 R233, R252, 0x60, RZ ;  /* 0x00000060fce97810 */ /* 0x000fe20007ffe0ff */
[----:B------:R0:W-:Y:S02]  /*0e50*/  STL [R1+0x48], R235 ;  /* 0x000048eb01007387 */ /* 0x0001e40000100800 */
[--C-:B------:R-:W-:Y:S02]  /*0e60*/  IMAD.WIDE.U32 R240, R235, 0x10, R208.reuse ;  /* 0x00000010ebf07825 */ /* 0x100fe400078e00d0 */
[----:B------:R0:W-:Y:S02]  /*0e70*/  STL [R1+0x70], R234 ;  /* 0x000070ea01007387 */ /* 0x0001e40000100800 */
[----:B------:R-:W-:-:S02]  /*0e80*/  IMAD.WIDE.U32 R238, R234, 0x10, R208 ;  /* 0x00000010eaee7825 */ /* 0x000fc400078e00d0 */
[----:B------:R0:W-:Y:S02]  /*0e90*/  STL [R1+0x7c], R233 ;  /* 0x00007ce901007387 */ /* 0x0001e40000100800 */
[----:B------:R-:W-:Y:S01]  /*0ea0*/  IMAD.WIDE.U32 R236, R233, 0x10, R208 ;  /* 0x00000010e9ec7825 */ /* 0x000fe200078e00d0 */
[----:B--2---:R-:W-:Y:S01]  /*0eb0*/  ISETP.GT.AND P6, PT, R0, RZ, PT ;  /* 0x000000ff0000720c */ /* 0x004fe20003fc4270 */
[----:B---3--:R0:W-:-:S12]  /*0ec0*/  STL [R1+0x3c], R232 ;  /* 0x00003ce801007387 */ /* 0x0081d80000100800 */
[----:B------:R-:W-:Y:S05]  /*0ed0*/  @P6 BRA `(.L_x_16667) ;  /* 0x0000000400286947 */ /* 0x000fea0003800000 */
[----:B------:R-:W-:Y:S01]  /*0ee0*/  MOV R2, UR14 ;  /* 0x0000000e00027c02 */ /* 0x000fe20008000f00 */
[----:B------:R-:W1:Y:S01]  /*0ef0*/  LDC.64 R204, c[0x0][0x240] ;  /* 0x00009000ffcc7b82 */ /* 0x000e620000000a00 */
[----:B------:R-:W-:Y:S02]  /*0f00*/  MOV R0, UR15 ;  /* 0x0000000f00007c02 */ /* 0x000fe40008000f00 */
[----:B------:R-:W-:-:S04]  /*0f10*/  ISETP.NE.U32.AND P0, PT, R2, RZ, PT ;  /* 0x000000ff0200720c */ /* 0x000fc80003f05070 */
[----:B------:R-:W-:-:S13]  /*0f20*/  ISETP.NE.AND.EX P0, PT, R0, RZ, PT, P0 ;  /* 0x000000ff0000720c */ /* 0x000fda0003f05300 */
[----:B------:R-:W-:Y:S01]  /*0f30*/  @P0 IADD3 R184, R252, 0x80, RZ ;  /* 0x00000080fcb80810 */ /* 0x000fe20007ffe0ff */
[----:B------:R-:W5:Y:S04]  /*0f40*/  @P0 LDG.E.128 R124, desc[UR4][R242.64] ;  /* 0x00000004f27c0981 */ /* 0x000f68000c1e1d00 */
[----:B------:R-:W-:Y:S01]  /*0f50*/  @P0 IMAD.WIDE.U32 R184, R184, 0x10, R208 ;  /* 0x00000010b8b80825 */ /* 0x000fe200078e00d0 */
[----:B------:R-:W-:Y:S01]  /*0f60*/  ISETP.GE.AND P5, PT, R232, 0x1, PT ;  /* 0x00000001e800780c */ /* 0x000fe20003fa6270 */
[----:B------:R-:W5:Y:S04]  /*0f70*/  @P0 LDG.E.128 R128, desc[UR4][R240.64] ;  /* 0x00000004f0800981 */ /* 0x000f68000c1e1d00 */
[----:B------:R2:W5:Y:S01]  /*0f80*/  @P0 LDG.E.128 R140, desc[UR4][R184.64] ;  /* 0x00000004b88c0981 */ /* 0x000562000c1e1d00 */
[----:B------:R-:W-:-:S03]  /*0f90*/  @P0 IADD3 R186, R252, 0x100, RZ ;  /* 0x00000100fcba0810 */ /* 0x000fc60007ffe0ff */
[----:B------:R-:W5:Y:S04]  /*0fa0*/  @P0 LDG.E.128 R132, desc[UR4][R238.64] ;  /* 0x00000004ee840981 */ /* 0x000f68000c1e1d00 */
[----:B------:R-:W5:Y:S01]  /*0fb0*/  @P0 LDG.E.128 R136, desc[UR4][R236.64] ;  /* 0x00000004ec880981 */ /* 0x000f62000c1e1d00 */
[----:B--2---:R-:W-:-:S05]  /*0fc0*/  @P0 IADD3 R184, R252, 0xa0, RZ ;  /* 0x000000a0fcb80810 */ /* 0x004fca0007ffe0ff */
[----:B------:R-:W-:-:S05]  /*0fd0*/  @P0 IMAD.WIDE.U32 R184, R184, 0x10, R208 ;  /* 0x00000010b8b80825 */ /* 0x000fca00078e00d0 */
[----:B------:R2:W5:Y:S02]  /*0fe0*/  @P0 LDG.E.128 R144, desc[UR4][R184.64] ;  /* 0x00000004b8900981 */ /* 0x000564000c1e1d00 */
[----:B--2---:R-:W-:-:S05]  /*0ff0*/  @P0 IADD3 R184, R252, 0xc0, RZ ;  /* 0x000000c0fcb80810 */ /* 0x004fca0007ffe0ff */
[----:B------:R-:W-:-:S05]  /*1000*/  @P0 IMAD.WIDE.U32 R184, R184, 0x10, R208 ;  /* 0x00000010b8b80825 */ /* 0x000fca00078e00d0 */
[----:B------:R2:W5:Y:S02]  /*1010*/  @P0 LDG.E.128 R148, desc[UR4][R184.64] ;  /* 0x00000004b8940981 */ /* 0x000564000c1e1d00 */
[----:B--2---:R-:W-:-:S05]  /*1020*/  @P5 IADD3 R184, R232, -0x1, RZ ;  /* 0xffffffffe8b85810 */ /* 0x004fca0007ffe0ff */
[----:B------:R-:W-:-:S05]  /*1030*/  @P5 IMAD R202, R184, R200, RZ ;  /* 0x000000c8b8ca5224 */ /* 0x000fca00078e02ff */
[----:B------:R-:W-:Y:S02]  /*1040*/  @P5 SHF.R.S32.HI R203, RZ, 0x1f, R202 ;  /* 0x0000001fffcb5819 */ /* 0x000fe400000114ca */
[----:B------:R-:W-:Y:S02]  /*1050*/  @P0 IADD3 R184, R252, 0xe0, RZ ;  /* 0x000000e0fcb80810 */ /* 0x000fe40007ffe0ff */
[----:B------:R-:W-:Y:S01]  /*1060*/  @P5 LEA.HI R203, R203, R202, RZ, 0x2 ;  /* 0x000000cacbcb5211 */ /* 0x000fe200078f10ff */
[----:B------:R-:W-:Y:S02]  /*1070*/  HFMA2.MMA R202, -RZ, RZ, 0, 0 ;  /* 0x00000000ffca7435 */ /* 0x000fe400000001ff */
[----:B------:R-:W-:-:S04]  /*1080*/  @P0 IMAD.WIDE.U32 R184, R184, 0x10, R208 ;  /* 0x00000010b8b80825 */ /* 0x000fc800078e00d0 */
[----:B------:R-:W-:Y:S01]  /*1090*/  @P5 LEA.HI.SX32 R202, R203, R251, 0x1e ;  /* 0x000000fbcbca5211 */ /* 0x000fe200078ff2ff */
[----:B------:R1:W5:Y:S01]  /*10a0*/  @P0 LDG.E.128 R152, desc[UR4][R184.64] ;  /* 0x00000004b8980981 */ /* 0x000362000c1e1d00 */
[----:B------:R-:W-:-:S05]  /*10b0*/  @P0 IMAD.WIDE.U32 R186, R186, 0x10, R208 ;  /* 0x00000010baba0825 */ /* 0x000fca00078e00d0 */
[----:B------:R2:W5:Y:S01]  /*10c0*/  @P0 LDG.E.128 R156, desc[UR4][R186.64] ;  /* 0x00000004ba9c0981 */ /* 0x000562000c1e1d00 */
[----:B-1----:R-:W-:-:S05]  /*10d0*/  IMAD.WIDE.U32 R184, R202, 0x4, R204 ;  /* 0x00000004cab87825 */ /* 0x002fca00078e00cc */
[----:B0-----:R0:W3:Y:S01]  /*10e0*/  LDG.E R235, desc[UR4][R184.64] ;  /* 0x00000004b8eb7981 */ /* 0x0010e2000c1e1900 */
[C---:B--2---:R-:W-:Y:S02]  /*10f0*/  IADD3 R186, R202.reuse, 0x20, RZ ;  /* 0x00000020caba7810 */ /* 0x044fe40007ffe0ff */
[----:B0-----:R-:W-:-:S03]  /*1100*/  IADD3 R184, R202, 0x40, RZ ;  /* 0x00000040cab87810 */ /* 0x001fc60007ffe0ff */
[----:B------:R-:W-:-:S04]  /*1110*/  IMAD.WIDE.U32 R186, R186, 0x4, R204 ;  /* 0x00000004baba7825 */ /* 0x000fc800078e00cc */
[----:B------:R-:W-:Y:S01]  /*1120*/  IMAD.WIDE.U32 R184, R184, 0x4, R204 ;  /* 0x00000004b8b87825 */ /* 0x000fe200078e00cc */
[----:B------:R0:W2:Y:S04]  /*1130*/  LDG.E R234, desc[UR4][R186.64] ;  /* 0x00000004baea7981 */ /* 0x0000a8000c1e1900 */
[----:B------:R1:W4:Y:S01]  /*1140*/  LDG.E R233, desc[UR4][R184.64] ;  /* 0x00000004b8e97981 */ /* 0x000322000c1e1900 */
[----:B------:R-:W-:Y:S02]  /*1150*/  @P0 IADD3 R200, R252, 0x120, RZ ;  /* 0x00000120fcc80810 */ /* 0x000fe40007ffe0ff */
[C---:B0-----:R-:W-:Y:S02]  /*1160*/  IADD3 R186, R202.reuse, 0x60, RZ ;  /* 0x00000060caba7810 */ /* 0x041fe40007ffe0ff */
[----:B-1----:R-:W-:-:S03]  /*1170*/  IADD3 R184, R202, 0x80, RZ ;  /* 0x00000080cab87810 */ /* 0x002fc60007ffe0ff */
[----:B------:R-:W-:-:S04]  /*1180*/  IMAD.WIDE.U32 R186, R186, 0x4, R204 ;  /* 0x00000004baba7825 */ /* 0x000fc800078e00cc */
[----:B------:R-:W-:Y:S01]  /*1190*/  IMAD.WIDE.U32 R184, R184, 0x4, R204 ;  /* 0x00000004b8b87825 */ /* 0x000fe200078e00cc */
[----:B------:R0:W2:Y:S03]  /*11a0*/  LDG.E R232, desc[UR4][R186.64] ;  /* 0x00000004bae87981 */ /* 0x0000a6000c1e1900 */
[----:B------:R-:W-:Y:S02]  /*11b0*/  @P0 IMAD.WIDE.U32 R200, R200, 0x10, R208 ;  /* 0x00000010c8c80825 */ /* 0x000fe400078e00d0 */
[----:B------:R1:W4:Y:S04]  /*11c0*/  LDG.E R209, desc[UR4][R184.64] ;  /* 0x00000004b8d17981 */ /* 0x000328000c1e1900 */
[----:B------:R-:W5:Y:S01]  /*11d0*/  @P0 LDG.E.128 R160, desc[UR4][R200.64] ;  /* 0x00000004c8a00981 */ /* 0x000f62000c1e1d00 */
[----:B0-----:R-:W-:-:S02]  /*11e0*/  IADD3 R186, R202, 0xa0, RZ ;  /* 0x000000a0caba7810 */ /* 0x001fc40007ffe0ff */
[----:B-1----:R-:W-:-:S03]  /*11f0*/  IADD3 R184, R202, 0xc0, RZ ;  /* 0x000000c0cab87810 */ /* 0x002fc60007ffe0ff */
[----:B------:R-:W-:-:S04]  /*1200*/  IMAD.WIDE.U32 R186, R186, 0x4, R204 ;  /* 0x00000004baba7825 */ /* 0x000fc800078e00cc */
[----:B------:R-:W-:Y:S01]  /*1210*/  IMAD.WIDE.U32 R184, R184, 0x4, R204 ;  /* 0x00000004b8b87825 */ /* 0x000fe200078e00cc */
[----:B------:R0:W2:Y:S04]  /*1220*/  LDG.E R208, desc[UR4][R186.64] ;  /* 0x00000004bad07981 */ /* 0x0000a8000c1e1900 */
[----:B------:R1:W4:Y:S01]  /*1230*/  LDG.E R203, desc[UR4][R184.64] ;  /* 0x00000004b8cb7981 */ /* 0x000322000c1e1900 */
[C---:B0-----:R-:W-:Y:S02]  /*1240*/  IADD3 R186, R202.reuse, 0xe0, RZ ;  /* 0x000000e0caba7810 */ /* 0x041fe40007ffe0ff */
[----:B-1----:R-:W-:-:S03]  /*1250*/  IADD3 R184, R202, 0x100, RZ ;  /* 0x00000100cab87810 */ /* 0x002fc60007ffe0ff */
[----:B------:R-:W-:-:S04]  /*1260*/  IMAD.WIDE.U32 R186, R186, 0x4, R204 ;  /* 0x00000004baba7825 */ /* 0x000fc800078e00cc */
[----:B------:R-:W-:Y:S01]  /*1270*/  IMAD.WIDE.U32 R184, R184, 0x4, R204 ;  /* 0x00000004b8b87825 */ /* 0x000fe200078e00cc */
[----:B------:R-:W2:Y:S04]  /*1280*/  LDG.E R201, desc[UR4][R186.64] ;  /* 0x00000004bac97981 */ /* 0x000ea8000c1e1900 */
[----:B------:R0:W3:Y:S02]  /*1290*/  LDG.E R200, desc[UR4][R184.64] ;  /* 0x00000004b8c87981 */ /* 0x0000e4000c1e1900 */
[----:B0-----:R-:W-:-:S05]  /*12a0*/  IADD3 R184, R202, 0x120, RZ ;  /* 0x00000120cab87810 */ /* 0x001fca0007ffe0ff */
[----:B------:R-:W-:-:S05]  /*12b0*/  IMAD.WIDE.U32 R184, R184, 0x4, R204 ;  /* 0x00000004b8b87825 */ /* 0x000fca00078e00cc */
[----:B------:R0:W-:Y:S01]  /*12c0*/  STL.64 [R1+0x40], R184 ;  /* 0x000040b801007387 */ /* 0x0001e20000100a00 */
[----:B------:R-:W-:-:S03]  /*12d0*/  CS2R R186, SRZ ;  /* 0x0000000000ba7805 */ /* 0x000fc6000001ff00 */
[----:B---3--:R0:W-:Y:S04]  /*12e0*/  STL [R1+0x18], R200 ;  /* 0x000018c801007387 */ /* 0x0081e80000100800 */
[----:B------:R0:W-:Y:S04]  /*12f0*/  STL [R1+0x38], R235 ;  /* 0x000038eb01007387 */ /* 0x0001e80000100800 */
[----:B--2---:R0:W-:Y:S04]  /*1300*/  STL [R1+0x1c], R201 ;  /* 0x00001cc901007387 */ /* 0x0041e80000100800 */
[----:B----4-:R0:W-:Y:S04]  /*1310*/  STL [R1+0x20], R203 ;  /* 0x000020cb01007387 */ /* 0x0101e80000100800 */
[----:B------:R0:W-:Y:S04]  /*1320*/  STL [R1+0x24], R208 ;  /* 0x000024d001007387 */ /* 0x0001e80000100800 */
[----:B------:R0:W-:Y:S04]  /*1330*/  STL [R1+0x28], R209 ;  /* 0x000028d101007387 */ /* 0x0001e80000100800 */
[----:B------:R0:W-:Y:S04]  /*1340*/  STL [R1+0x2c], R232 ;  /* 0x00002ce801007387 */ /* 0x0001e80000100800 */
[----:B------:R0:W-:Y:S04]  /*1350*/  STL [R1+0x34], R234 ;  /* 0x000034ea01007387 */ /* 0x0001e80000100800 */
[----:B------:R0:W-:Y:S01]  /*1360*/  STL [R1+0x30], R233 ;  /* 0x000030e901007387 */ /* 0x0001e20000100800 */
[----:B------:R-:W-:Y:S05]  /*1370*/  BRA `(.L_x_16668) ;  /* 0x00000020005c7947 */ /* 0x000fea0003800000 */
.L_x_16667:
[----:B------:R-:W1:Y:S01]  /*1380*/  LDC.64 R208, c[0x0][0x238] ;  /* 0x00008e00ffd07b82 */ /* 0x000e620000000a00 */
[----:B------:R-:W-:Y:S04]  /*1390*/  STL [R1+0x25c], R103 ;  /* 0x00025c6701007387 */ /* 0x000fe80000100800 */
[----:B------:R2:W-:Y:S04]  /*13a0*/  STL [R1+0x258], R102 ;  /* 0x0002586601007387 */ /* 0x0005e80000100800 */
[----:B------:R-:W-:Y:S04]  /*13b0*/  STL [R1+0x254], R101 ;  /* 0x0002546501007387 */ /* 0x000fe80000100800 */
[----:B------:R-:W-:Y:S01]  /*13c0*/  STL [R1+0x250], R100 ;  /* 0x0002506401007387 */ /* 0x000fe20000100800 */
[----:B--2---:R-:W2:Y:S03]  /*13d0*/  LDC R102, c[0x0][0x218] ;  /* 0x00008600ff667b82 */ /* 0x004ea60000000800 */
[----:B------:R-:W-:Y:S04]  /*13e0*/  STL [R1+0x24c], R99 ;  /* 0x00024c6301007387 */ /* 0x000fe80000100800 */
[----:B------:R3:W-:Y:S04]  /*13f0*/  STL [R1+0x248], R98 ;  /* 0x0002486201007387 */ /* 0x0007e80000100800 */
[----:B------:R-:W-:Y:S04]  /*1400*/  STL [R1+0x244], R97 ;  /* 0x0002446101007387 */ /* 0x000fe80000100800 */
[----:B------:R-:W-:Y:S01]  /*1410*/  STL [R1+0x240], R96 ;  /* 0x0002406001007387 */ /* 0x000fe20000100800 */
[----:B-1----:R-:W-:Y:S01]  /*1420*/  IMAD.WIDE.U32 R178, R252, 0x10, R208 ;  /* 0x00000010fcb27825 */ /* 0x002fe200078e00d0 */
[----:B------:R-:W-:Y:S01]  /*1430*/  IADD3 R0, R0, -0x1, RZ ;  /* 0xffffffff00007810 */ /* 0x000fe20007ffe0ff */
[----:B---3--:R-:W1:Y:S01]  /*1440*/  LDC.64 R98, c[0x0][0x2c8] ;  /* 0x0000b200ff627b82 */ /* 0x008e620000000a00 */
[----:B------:R-:W-:Y:S04]  /*1450*/  STL [R1+0x23c], R95 ;  /* 0x00023c5f01007387 */ /* 0x000fe80000100800 */
[----:B------:R-:W-:Y:S04]  /*1460*/  STL [R1+0x238], R94 ;  /* 0x0002385e01007387 */ /* 0x000fe80000100800 */
[----:B------:R-:W-:Y:S04]  /*1470*/  STL [R1+0x234], R93 ;  /* 0x0002345d01007387 */ /* 0x000fe80000100800 */
[----:B------:R3:W-:Y:S04]  /*1480*/  STL [R1+0x230], R92 ;  /* 0x0002305c01007387 */ /* 0x0007e80000100800 */
[----:B------:R-:W-:Y:S04]  /*1490*/  STL [R1+0x22c], R91 ;  /* 0x00022c5b01007387 */ /* 0x000fe80000100800 */
[----:B------:R-:W-:Y:S01]  /*14a0*/  STL [R1+0x228], R90 ;  /* 0x0002285a01007387 */ /* 0x000fe20000100800 */
[----:B---3--:R-:W3:Y:S03]  /*14b0*/  LDC.64 R92, c[0x0][0x2b8] ;  /* 0x0000ae00ff5c7b82 */ /* 0x008ee60000000a00 */
[----:B------:R-:W-:Y:S04]  /*14c0*/  STL [R1+0x224], R89 ;  /* 0x0002245901007387 */ /* 0x000fe80000100800 */
[----:B------:R4:W-:Y:S01]  /*14d0*/  STL [R1+0x220], R88 ;  /* 0x0002205801007387 */ /* 0x0009e20000100800 */
[----:B--2---:R-:W-:Y:S01]  /*14e0*/  IMAD R0, R0, R102, RZ ;  /* 0x0000006600007224 */ /* 0x004fe200078e02ff */
[----:B------:R-:W-:-:S02]  /*14f0*/  MOV R101, R232 ;  /* 0x000000e800657202 */ /* 0x000fc40000000f00 */
[C---:B------:R-:W-:Y:S01]  /*1500*/  IADD3 R244, R252.reuse, 0x80, RZ ;  /* 0x00000080fcf47810 */ /* 0x040fe20007ffe0ff */
[----:B------:R-:W-:Y:S01]  /*1510*/  STL [R1+0x21c], R87 ;  /* 0x00021c5701007387 */ /* 0x000fe20000100800 */
[C---:B------:R-:W-:Y:S02]  /*1520*/  IADD3 R245, R252.reuse, 0xa0, RZ ;  /* 0x000000a0fcf57810 */ /* 0x040fe40007ffe0ff */
[----:B------:R-:W-:Y:S01]  /*1530*/  IADD3 R246, R252, 0xc0, RZ ;  /* 0x000000c0fcf67810 */ /* 0x000fe20007ffe0ff */
[----:B------:R-:W-:Y:S04]  /*1540*/  STL [R1+0x218], R86 ;  /* 0x0002185601007387 */ /* 0x000fe80000100800 */
[----:B----4-:R-:W2:Y:S01]  /*1550*/  LDG.E.128 R88, desc[UR4][R178.64] ;  /* 0x00000004b2587981 */ /* 0x010ea2000c1e1d00 */
[----:B------:R-:W-:-:S02]  /*1560*/  SHF.R.S32.HI R2, RZ, 0x1f, R0 ;  /* 0x0000001fff027819 */ /* 0x000fc40000011400 */
[----:B------:R-:W-:Y:S01]  /*1570*/  ISETP.GE.AND P5, PT, R101, 0x1, PT ;  /* 0x000000016500780c */ /* 0x000fe20003fa6270 */
[----:B------:R2:W-:Y:S01]  /*1580*/  STL [R1+0x214], R85 ;  /* 0x0002145501007387 */ /* 0x0005e20000100800 */
[----:B------:R-:W-:Y:S01]  /*1590*/  LEA.HI R0, R2, R0, RZ, 0x2 ;  /* 0x0000000002007211 */ /* 0x000fe200078f10ff */
[--C-:B------:R-:W-:Y:S02]  /*15a0*/  IMAD.WIDE.U32 R188, R244, 0x10, R208.reuse ;  /* 0x00000010f4bc7825 */ /* 0x100fe400078e00d0 */
[----:B------:R4:W-:Y:S01]  /*15b0*/  STL [R1+0x210], R84 ;  /* 0x0002105401007387 */ /* 0x0009e20000100800 */
[----:B------:R-:W-:Y:S02]  /*15c0*/  LEA.HI.SX32 R248, R0, R251, 0x1e ;  /* 0x000000fb00f87211 */ /* 0x000fe400078ff2ff */
[----:B------:R-:W-:Y:S01]  /*15d0*/  MOV R2, UR14 ;  /* 0x0000000e00027c02 */ /* 0x000fe20008000f00 */
[--C-:B------:R-:W-:Y:S01]  /*15e0*/  IMAD.WIDE.U32 R192, R245, 0x10, R208.reuse ;  /* 0x00000010f5c07825 */ /* 0x100fe200078e00d0 */
[----:B------:R-:W-:Y:S01]  /*15f0*/  IADD3 R0, R248, 0x20, RZ ;  /* 0x00000020f8007810 */ /* 0x000fe20007ffe0ff */
[----:B------:R1:W4:Y:S01]  /*1600*/  LDG.E R103, desc[UR4][R184.64] ;  /* 0x00000004b8677981 */ /* 0x000322000c1e1900 */
[----:B------:R-:W-:Y:S01]  /*1610*/  IADD3 R247, R252, 0xe0, RZ ;  /* 0x000000e0fcf77810 */ /* 0x000fe20007ffe0ff */
[----:B------:R-:W-:Y:S01]  /*1620*/  IMAD.WIDE.U32 R176, R235, 0x10, R208 ;  /* 0x00000010ebb07825 */ /* 0x000fe200078e00d0 */
[----:B------:R-:W-:Y:S01]  /*1630*/  ISETP.NE.U32.AND P0, PT, R2, RZ, PT ;  /* 0x000000ff0200720c */ /* 0x000fe20003f05070 */
[----:B------:R-:W4:Y:S02]  /*1640*/  LDG.E.128 R188, desc[UR4][R188.64] ;  /* 0x00000004bcbc7981 */ /* 0x000f24000c1e1d00 */
[--C-:B---3--:R-:W-:Y:S01]  /*1650*/  IMAD.WIDE.U32 R216, R0, 0x10, R92.reuse ;  /* 0x0000001000d87825 */ /* 0x108fe200078e005c */
[----:B------:R-:W-:Y:S01]  /*1660*/  IADD3 R0, R248, 0x40, RZ ;  /* 0x00000040f8007810 */ /* 0x000fe20007ffe0ff */
[----:B------:R-:W3:Y:S04]  /*1670*/  LDG.E.128 R176, desc[UR4][R176.64] ;  /* 0x00000004b0b07981 */ /* 0x000ee8000c1e1d00 */
[--C-:B------:R-:W-:Y:S01]  /*1680*/  IMAD.WIDE.U32 R220, R0, 0x10, R92.reuse ;  /* 0x0000001000dc7825 */ /* 0x100fe200078e005c */
[----:B------:R-:W-:Y:S01]  /*1690*/  IADD3 R0, R248, 0x60, RZ ;  /* 0x00000060f8007810 */ /* 0x000fe20007ffe0ff */
[----:B------:R-:W3:Y:S04]  /*16a0*/  LDG.E.128 R192, desc[UR4][R192.64] ;  /* 0x00000004c0c07981 */ /* 0x000ee8000c1e1d00 */
[--C-:B------:R-:W-:Y:S01]  /*16b0*/  IMAD.WIDE.U32 R224, R0, 0x10, R92.reuse ;  /* 0x0000001000e07825 */ /* 0x100fe200078e005c */
[----:B------:R-:W-:Y:S01]  /*16c0*/  IADD3 R0, R248, 0x80, RZ ;  /* 0x00000080f8007810 */ /* 0x000fe20007ffe0ff */
[----:B------:R-:W3:Y:S04]  /*16d0*/  LDG.E.128 R216, desc[UR4][R216.64] ;  /* 0x00000004d8d87981 */ /* 0x000ee8000c1e1d00 */
[--C-:B------:R-:W-:Y:S01]  /*16e0*/  IMAD.WIDE.U32 R228, R0, 0x10, R92.reuse ;  /* 0x0000001000e47825 */ /* 0x100fe200078e005c */
[----:B------:R-:W-:Y:S01]  /*16f0*/  MOV R0, UR15 ;  /* 0x0000000f00007c02 */ /* 0x000fe20008000f00 */
[----:B------:R-:W3:Y:S03]  /*1700*/  LDG.E.128 R220, desc[UR4][R220.64] ;  /* 0x00000004dcdc7981 */ /* 0x000ee6000c1e1d00 */
[----:B------:R-:W-:Y:S01]  /*1710*/  ISETP.NE.AND.EX P0, PT, R0, RZ, PT, P0 ;  /* 0x000000ff0000720c */ /* 0x000fe20003f05300 */
[----:B------:R-:W-:Y:S01]  /*1720*/  IMAD.WIDE.U32 R212, R248, 0x10, R92 ;  /* 0x00000010f8d47825 */ /* 0x000fe200078e005c */
[----:B------:R-:W-:Y:S01]  /*1730*/  IADD3 R249, R252, 0x100, RZ ;  /* 0x00000100fcf97810 */ /* 0x000fe20007ffe0ff */
[----:B------:R-:W3:Y:S01]  /*1740*/  LDG.E.128 R224, desc[UR4][R224.64] ;  /* 0x00000004e0e07981 */ /* 0x000ee2000c1e1d00 */
[----:B0-----:R-:W-:-:S02]  /*1750*/  IADD3 R232, R248, 0xa0, RZ ;  /* 0x000000a0f8e87810 */ /* 0x001fc40007ffe0ff */
[----:B------:R-:W-:Y:S01]  /*1760*/  IADD3 R250, R252, 0x120, RZ ;  /* 0x00000120fcfa7810 */ /* 0x000fe20007ffe0ff */
[--C-:B------:R-:W-:Y:S01]  /*1770*/  IMAD.WIDE.U32 R180, R234, 0x10, R208.reuse ;  /* 0x00000010eab47825 */ /* 0x100fe200078e00d0 */
[----:B------:R-:W3:Y:S03]  /*1780*/  LDG.E.128 R212, desc[UR4][R212.64] ;  /* 0x00000004d4d47981 */ /* 0x000ee6000c1e1d00 */
[----:B-1----:R-:W-:Y:S01]  /*1790*/  IMAD.WIDE.U32 R184, R233, 0x10, R208 ;  /* 0x00000010e9b87825 */ /* 0x002fe200078e00d0 */
[----:B------:R-:W3:Y:S04]  /*17a0*/  LDG.E.128 R228, desc[UR4][R228.64] ;  /* 0x00000004e4e47981 */ /* 0x000ee8000c1e1d00 */
[----:B------:R0:W5:Y:S04]  /*17b0*/  @P0 LDG.E.128 R136, desc[UR4][R236.64] ;  /* 0x00000004ec880981 */ /* 0x000168000c1e1d00 */
[----:B------:R1:W5:Y:S04]  /*17c0*/  @P0 LDG.E.128 R128, desc[UR4][R240.64] ;  /* 0x00000004f0800981 */ /* 0x000368000c1e1d00 */
[----:B------:R1:W5:Y:S01]  /*17d0*/  @P0 LDG.E.128 R124, desc[UR4][R242.64] ;  /* 0x00000004f27c0981 */ /* 0x000362000c1e1d00 */
[----:B0-----:R-:W-:Y:S01]  /*17e0*/  @P0 IMAD.WIDE.U32 R236, R244, 0x10, R98 ;  /* 0x00000010f4ec0825 */ /* 0x001fe200078e0062 */
[----:B------:R-:W-:-:S02]  /*17f0*/  @P5 IADD3 R244, R101, -0x1, RZ ;  /* 0xffffffff65f45810 */ /* 0x000fc40007ffe0ff */
[----:B------:R0:W5:Y:S03]  /*1800*/  @P0 LDG.E.128 R132, desc[UR4][R238.64] ;  /* 0x00000004ee840981 */ /* 0x000166000c1e1d00 */
[----:B------:R-:W-:Y:S01]  /*1810*/  @P5 IMAD R244, R244, R102, RZ ;  /* 0x00000066f4f45224 */ /* 0x000fe200078e02ff */
[----:B------:R0:W5:Y:S01]  /*1820*/  @P0 LDG.E.128 R140, desc[UR4][R236.64] ;  /* 0x00000004ec8c0981 */ /* 0x000162000c1e1d00 */
[----:B-1----:R-:W-:Y:S01]  /*1830*/  @P0 IMAD.WIDE.U32 R240, R246, 0x10, R98 ;  /* 0x00000010f6f00825 */ /* 0x002fe200078e0062 */
[C---:B------:R-:W-:Y:S02]  /*1840*/  IADD3 R242, R248.reuse, 0xe0, RZ ;  /* 0x000000e0f8f27810 */ /* 0x040fe40007ffe0ff */
[----:B------:R-:W3:Y:S01]  /*1850*/  LDG.E.128 R184, desc[UR4][R184.64] ;  /* 0x00000004b8b87981 */ /* 0x000ee2000c1e1d00 */
[----:B0-----:R-:W-:-:S03]  /*1860*/  IADD3 R238, R248, 0xc0, RZ ;  /* 0x000000c0f8ee7810 */ /* 0x001fc60007ffe0ff */
[----:B------:R0:W5:Y:S01]  /*1870*/  @P0 LDG.E.128 R148, desc[UR4][R240.64] ;  /* 0x00000004f0940981 */ /* 0x000162000c1e1d00 */
[----:B------:R-:W-:Y:S01]  /*1880*/  @P0 IMAD.WIDE.U32 R236, R245, 0x10, R98 ;  /* 0x00000010f5ec0825 */ /* 0x000fe200078e0062 */
[----:B------:R-:W-:Y:S02]  /*1890*/  @P5 SHF.R.S32.HI R245, RZ, 0x1f, R244 ;  /* 0x0000001ffff55819 */ /* 0x000fe400000114f4 */
[----:B------:R-:W3:Y:S02]  /*18a0*/  LDG.E.128 R180, desc[UR4][R180.64] ;  /* 0x00000004b4b47981 */ /* 0x000ee4000c1e1d00 */
[----:B------:R-:W-:Y:S01]  /*18b0*/  @P5 LEA.HI R244, R245, R244, RZ, 0x2 ;  /* 0x000000f4f5f45211 */ /* 0x000fe200078f10ff */
[----:B------:R-:W-:Y:S01]  /*18c0*/  IMAD.WIDE.U32 R204, R249, 0x10, R208 ;  /* 0x00000010f9cc7825 */ /* 0x000fe200078e00d0 */
[----:B------:R-:W5:Y:S03]  /*18d0*/  @P0 LDG.E.128 R144, desc[UR4][R236.64] ;  /* 0x00000004ec900981 */ /* 0x000f66000c1e1d00 */
[----:B0-----:R-:W-:-:S02]  /*18e0*/  @P0 IMAD.WIDE.U32 R240, R247, 0x10, R98 ;  /* 0x00000010f7f00825 */ /* 0x001fc400078e0062 */
[----:B------:R-:W3:Y:S04]  /*18f0*/  LDG.E.128 R204, desc[UR4][R204.64] ;  /* 0x00000004cccc7981 */ /* 0x000ee8000c1e1d00 */
[----:B------:R0:W5:Y:S01]  /*1900*/  @P0 LDG.E.128 R152, desc[UR4][R240.64] ;  /* 0x00000004f0980981 */ /* 0x000162000c1e1d00 */
[----:B------:R-:W-:-:S04]  /*1910*/  IMAD.WIDE.U32 R196, R246, 0x10, R208 ;  /* 0x00000010f6c47825 */ /* 0x000fc800078e00d0 */
[----:B------:R-:W-:Y:S02]  /*1920*/  IMAD.WIDE.U32 R200, R247, 0x10, R208 ;  /* 0x00000010f7c87825 */ /* 0x000fe400078e00d0 */
[----:B------:R-:W3:Y:S02]  /*1930*/  LDG.E.128 R196, desc[UR4][R196.64] ;  /* 0x00000004c4c47981 */ /* 0x000ee4000c1e1d00 */
[----:B0-----:R-:W-:Y:S02]  /*1940*/  @P0 IMAD.WIDE.U32 R240, R249, 0x10, R98 ;  /* 0x00000010f9f00825 */ /* 0x001fe400078e0062 */
[----:B------:R-:W3:Y:S04]  /*1950*/  LDG.E.128 R200, desc[UR4][R200.64] ;  /* 0x00000004c8c87981 */ /* 0x000ee8000c1e1d00 */
[----:B------:R0:W5:Y:S01]  /*1960*/  @P0 LDG.E.128 R156, desc[UR4][R240.64] ;  /* 0x00000004f09c0981 */ /* 0x000162000c1e1d00 */
[----:B------:R-:W-:Y:S01]  /*1970*/  IMAD.WIDE.U32 R208, R250, 0x10, R208 ;  /* 0x00000010fad07825 */ /* 0x000fe200078e00d0 */
[----:B--2---:R-:W-:-:S02]  /*1980*/  MOV R85, R90 ;  /* 0x0000005a00557202 */ /* 0x004fc40000000f00 */
[----:B----4-:R-:W-:Y:S02]  /*1990*/  MOV R84, R91 ;  /* 0x0000005b00547202 */ /* 0x010fe40000000f00 */
[----:B------:R-:W-:Y:S01]  /*19a0*/  MOV R87, R88 ;  /* 0x0000005800577202 */ /* 0x000fe20000000f00 */
[----:B------:R-:W1:Y:S01]  /*19b0*/  LDC.64 R90, c[0x0][0x240] ;  /* 0x00009000ff5a7b82 */ /* 0x000e620000000a00 */
[----:B------:R-:W-:Y:S01]  /*19c0*/  HFMA2.MMA R88, -RZ, RZ, 0, 0 ;  /* 0x00000000ff587435 */ /* 0x000fe200000001ff */
[----:B0-----:R-:W-:Y:S01]  /*19d0*/  @P0 IMAD.WIDE.U32 R240, R250, 0x10, R98 ;  /* 0x00000010faf00825 */ /* 0x001fe200078e0062 */
[----:B------:R-:W-:Y:S01]  /*19e0*/  MOV R86, R89 ;  /* 0x0000005900567202 */ /* 0x000fe20000000f00 */
[----:B------:R-:W2:Y:S03]  /*19f0*/  LDG.E.128 R208, desc[UR4][R208.64] ;  /* 0x00000004d0d07981 */ /* 0x000ea6000c1e1d00 */
[----:B------:R-:W-:Y:S01]  /*1a00*/  @P5 LEA.HI.SX32 R88, R244, R251, 0x1e ;  /* 0x000000fbf4585211 */ /* 0x000fe200078ff2ff */
[----:B------:R-:W-:Y:S01]  /*1a10*/  IMAD.WIDE.U32 R232, R232, 0x10, R92 ;  /* 0x00000010e8e87825 */ /* 0x000fe200078e005c */
[C---:B------:R-:W-:Y:S01]  /*1a20*/  IADD3 R244, R248.reuse, 0x100, RZ ;  /* 0x00000100f8f47810 */ /* 0x040fe20007ffe0ff */
[----:B------:R-:W5:Y:S01]  /*1a30*/  @P0 LDG.E.128 R160, desc[UR4][R240.64] ;  /* 0x00000004f0a00981 */ /* 0x000f62000c1e1d00 */
[----:B------:R-:W-:-:S02]  /*1a40*/  IADD3 R248, R248, 0x120, RZ ;  /* 0x00000120f8f87810 */ /* 0x000fc40007ffe0ff */
[----:B------:R-:W-:Y:S01]  /*1a50*/  IADD3 R250, R88, 0x40, RZ ;  /* 0x0000004058fa7810 */ /* 0x000fe20007ffe0ff */
[--C-:B------:R-:W-:Y:S01]  /*1a60*/  IMAD.WIDE.U32 R238, R238, 0x10, R92.reuse ;  /* 0x00000010eeee7825 */ /* 0x100fe200078e005c */
[----:B------:R-:W-:Y:S01]  /*1a70*/  IADD3 R89, R88, 0x80, RZ ;  /* 0x0000008058597810 */ /* 0x000fe20007ffe0ff */
[----:B------:R-:W4:Y:S02]  /*1a80*/  LDG.E.128 R232, desc[UR4][R232.64] ;  /* 0x00000004e8e87981 */ /* 0x000f24000c1e1d00 */
[----:B------:R-:W-:Y:S02]  /*1a90*/  IMAD.WIDE.U32 R94, R248, 0x10, R92 ;  /* 0x00000010f85e7825 */ /* 0x000fe400078e005c */
[----:B------:R-:W4:Y:S02]  /*1aa0*/  LDG.E.128 R236, desc[UR4][R238.64] ;  /* 0x00000004eeec7981 */ /* 0x000f24000c1e1d00 */
[----:B-1----:R-:W-:-:S05]  /*1ab0*/  IMAD.WIDE.U32 R248, R88, 0x4, R90 ;  /* 0x0000000458f87825 */ /* 0x002fca00078e005a */
[----:B------:R0:W2:Y:S01]  /*1ac0*/  LDG.E R98, desc[UR4][R248.64] ;  /* 0x00000004f8627981 */ /* 0x0000a2000c1e1900 */
[----:B------:R-:W-:-:S05]  /*1ad0*/  IMAD.WIDE.U32 R250, R250, 0x4, R90 ;  /* 0x00000004fafa7825 */ /* 0x000fca00078e005a */
[----:B------:R-:W4:Y:S01]  /*1ae0*/  LDG.E R96, desc[UR4][R250.64] ;  /* 0x00000004fa607981 */ /* 0x000f22000c1e1900 */
[----:B0-----:R-:W-:-:S05]  /*1af0*/  IADD3 R248, R88, 0x20, RZ ;  /* 0x0000002058f87810 */ /* 0x001fca0007ffe0ff */
[----:B------:R-:W-:-:S05]  /*1b00*/  IMAD.WIDE.U32 R248, R248, 0x4, R90 ;  /* 0x00000004f8f87825 */ /* 0x000fca00078e005a */
[----:B------:R-:W4:Y:S01]  /*1b10*/  LDG.E R97, desc[UR4][R248.64] ;  /* 0x00000004f8617981 */ /* 0x000f22000c1e1900 */
[----:B------:R-:W-:-:S04]  /*1b20*/  IMAD.WIDE.U32 R242, R242, 0x10, R92 ;  /* 0x00000010f2f27825 */ /* 0x000fc800078e005c */
[----:B------:R-:W-:Y:S01]  /*1b30*/  IMAD.WIDE.U32 R244, R244, 0x10, R92 ;  /* 0x00000010f4f47825 */ /* 0x000fe200078e005c */
[----:B------:R-:W-:-:S03]  /*1b40*/  IADD3 R92, R88, 0x60, RZ ;  /* 0x00000060585c7810 */ /* 0x000fc60007ffe0ff */
[----:B---3--:R-:W-:Y:S01]  /*1b50*/  FADD.FTZ R45, R45, R213 ;  /* 0x000000d52d2d7221 */ /* 0x008fe20000010000 */
[----:B------:R-:W-:Y:S01]  /*1b60*/  FADD.FTZ R46, R46, R214 ;  /* 0x000000d62e2e7221 */ /* 0x000fe20000010000 */
[----:B------:R-:W-:Y:S01]  /*1b70*/  FADD.FTZ R44, R44, R212 ;  /* 0x000000d42c2c7221 */ /* 0x000fe20000010000 */
[----:B------:R0:W3:Y:S01]  /*1b80*/  LDG.E.128 R248, desc[UR4][R94.64] ;  /* 0x000000045ef87981 */ /* 0x0000e2000c1e1d00 */
        /* <DEDUP_REMOVED lines=9> */
[----:B0-----:R-:W-:-:S04]  /*1c20*/  IMAD.WIDE.U32 R94, R92, 0x4, R90 ;  /* 0x000000045c5e7825 */ /* 0x001fc800078e005a */
[----:B------:R-:W-:Y:S01]  /*1c30*/  FADD.FTZ R61, R61, R229 ;  /* 0x000000e53d3d7221 */ /* 0x000fe20000010000 */
[----:B------:R-:W-:Y:S01]  /*1c40*/  FADD.FTZ R56, R56, R224 ;  /* 0x000000e038387221 */ /* 0x000fe20000010000 */
[----:B------:R-:W-:Y:S01]  /*1c50*/  FADD.FTZ R58, R58, R226 ;  /* 0x000000e23a3a7221 */ /* 0x000fe20000010000 */
[----:B------:R-:W-:Y:S01]  /*1c60*/  IMAD.WIDE.U32 R92, R89, 0x4, R90 ;  /* 0x00000004595c7825 */ /* 0x000fe200078e005a */
[----:B------:R-:W-:Y:S01]  /*1c70*/  IADD3 R89, R88, 0xc0, RZ ;  /* 0x000000c058597810 */ /* 0x000fe20007ffe0ff */
[----:B------:R-:W3:Y:S04]  /*1c80*/  LDG.E R102, desc[UR4][R94.64] ;  /* 0x000000045e667981 */ /* 0x000ee8000c1e1900 */
[----:B------:R0:W3:Y:S01]  /*1c90*/  LDG.E R101, desc[UR4][R92.64] ;  /* 0x000000045c657981 */ /* 0x0000e2000c1e1900 */
[----:B------:R-:W-:Y:S01]  /*1ca0*/  FADD.FTZ R62, R62, R230 ;  /* 0x000000e63e3e7221 */ /* 0x000fe20000010000 */
[----:B------:R-:W-:-:S02]  /*1cb0*/  FADD.FTZ R60, R60, R228 ;  /* 0x000000e43c3c7221 */ /* 0x000fc40000010000 */
[----:B------:R-:W3:Y:S04]  /*1cc0*/  LDG.E.128 R244, desc[UR4][R244.64] ;  /* 0x00000004f4f47981 */ /* 0x000ee8000c1e1d00 */
[----:B------:R-:W3:Y:S01]  /*1cd0*/  LDG.E.128 R240, desc[UR4][R242.64] ;  /* 0x00000004f2f07981 */ /* 0x000ee2000c1e1d00 */
[----:B0-----:R-:W-:-:S05]  /*1ce0*/  IADD3 R92, R88, 0xa0, RZ ;  /* 0x000000a0585c7810 */ /* 0x001fca0007ffe0ff */
[----:B------:R-:W-:-:S04]  /*1cf0*/  IMAD.WIDE.U32 R94, R92, 0x4, R90 ;  /* 0x000000045c5e7825 */ /* 0x000fc800078e005a */
[--C-:B------:R-:W-:Y:S01]  /*1d00*/  IMAD.WIDE.U32 R92, R89, 0x4, R90.reuse ;  /* 0x00000004595c7825 */ /* 0x100fe200078e005a */
[C---:B------:R-:W-:Y:S01]  /*1d10*/  IADD3 R89, R88.reuse, 0xe0, RZ ;  /* 0x000000e058597810 */ /* 0x040fe20007ffe0ff */
[----:B------:R0:W3:Y:S04]  /*1d20*/  LDG.E R100, desc[UR4][R94.64] ;  /* 0x000000045e647981 */ /* 0x0000e8000c1e1900 */
[----:B------:R1:W3:Y:S01]  /*1d30*/  LDG.E R99, desc[UR4][R92.64] ;  /* 0x000000045c637981 */ /* 0x0002e2000c1e1900 */
[----:B0-----:R-:W-:Y:S02]  /*1d40*/  IMAD.WIDE.U32 R94, R89, 0x4, R90 ;  /* 0x00000004595e7825 */ /* 0x001fe400078e005a */
[----:B------:R-:W0:Y:S01]  /*1d50*/  LDC.U8 R89, c[0x0][0x2a0] ;  /* 0x0000a800ff597b82 */ /* 0x000e220000000000 */
[----:B-1----:R-:W-:-:S02]  /*1d60*/  IADD3 R92, R88, 0x100, RZ ;  /* 0x00000100585c7810 */ /* 0x002fc40007ffe0ff */
[----:B------:R-:W-:-:S03]  /*1d70*/  IADD3 R88, R88, 0x120, RZ ;  /* 0x0000012058587810 */ /* 0x000fc60007ffe0ff */
[----:B------:R-:W-:-:S04]  /*1d80*/  IMAD.WIDE.U32 R92, R92, 0x4, R90 ;  /* 0x000000045c5c7825 */ /* 0x000fc800078e005a */
[----:B------:R-:W-:Y:S01]  /*1d90*/  IMAD.WIDE.U32 R90, R88, 0x4, R90 ;  /* 0x00000004585a7825 */ /* 0x000fe200078e005a */
[----:B--2---:R1:W-:Y:S04]  /*1da0*/  STL [R1+0x38], R98 ;  /* 0x0000386201007387 */ /* 0x0043e80000100800 */
[----:B-1----:R-:W2:Y:S04]  /*1db0*/  LDG.E R98, desc[UR4][R94.64] ;  /* 0x000000045e627981 */ /* 0x002ea8000c1e1900 */
[----:B----4-:R1:W-:Y:S04]  /*1dc0*/  STL [R1+0x34], R97 ;  /* 0x0000346101007387 */ /* 0x0103e80000100800 */
[----:B------:R4:W-:Y:S04]  /*1dd0*/  STL [R1+0x30], R96 ;  /* 0x0000306001007387 */ /* 0x0009e80000100800 */
[----:B------:R4:W-:Y:S04]  /*1de0*/  STL.64 [R1+0x40], R90 ;  /* 0x0000405a01007387 */ /* 0x0009e80000100a00 */
[----:B-1----:R-:W2:Y:S04]  /*1df0*/  LDG.E R97, desc[UR4][R92.64] ;  /* 0x000000045c617981 */ /* 0x002ea8000c1e1900 */
[----:B------:R-:W2:Y:S04]  /*1e00*/  LDL R95, [R1+0x200] ;  /* 0x00020000015f7983 */ /* 0x000ea80000100800 */
[----:B------:R-:W2:Y:S04]  /*1e10*/  LDL R94, [R1+0x204] ;  /* 0x00020400015e7983 */ /* 0x000ea80000100800 */
[----:B------:R-:W2:Y:S04]  /*1e20*/  LDL R93, [R1+0x208] ;  /* 0x00020800015d7983 */ /* 0x000ea80000100800 */
[----:B------:R-:W2:Y:S01]  /*1e30*/  LDL R92, [R1+0x20c] ;  /* 0x00020c00015c7983 */ /* 0x000ea20000100800 */
[----:B0-----:R-:W-:-:S04]  /*1e40*/  ISETP.NE.AND P0, PT, R89, RZ, PT ;  /* 0x000000ff5900720c */ /* 0x001fc80003f05270 */
[----:B----4-:R-:W-:-:S05]  /*1e50*/  FSEL R96, R103, RZ, !P0 ;  /* 0x000000ff67607208 */ /* 0x010fca0004000000 */
        /* <DEDUP_REMOVED lines=10> */
[----:B---3--:R0:W-:Y:S01]  /*1f00*/  STL [R1+0x2c], R102 ;  /* 0x00002c6601007387 */ /* 0x0081e20000100800 */
[C---:B------:R-:W-:Y:S01]  /*1f10*/  FADD.FTZ R178, -R96.reuse, R185 ;  /* 0x000000b960b27221 */ /* 0x040fe20000010100 */
[C---:B------:R-:W-:Y:S01]  /*1f20*/  FADD.FTZ R177, -R96.reuse, R186 ;  /* 0x000000ba60b17221 */ /* 0x040fe20000010100 */
[C---:B------:R-:W-:Y:S01]  /*1f30*/  FADD.FTZ R191, -R96.reuse, R192 ;  /* 0x000000c060bf7221 */ /* 0x040fe20000010100 */
        /* <DEDUP_REMOVED lines=8> */
[----:B------:R1:W-:Y:S01]  /*1fc0*/  STL [R1+0x24], R100 ;  /* 0x0000246401007387 */ /* 0x0003e20000100800 */
        /* <DEDUP_REMOVED lines=9> */
[C---:B0----5:R-:W-:Y:S01]  /*2060*/  FMUL.FTZ R102, R3.reuse, R88 ;  /* 0x0000005803667220 */ /* 0x061fe20000410000 */
[C---:B------:R-:W-:Y:S01]  /*2070*/  FADD.FTZ R198, -R96.reuse, R202 ;  /* 0x000000ca60c67221 */ /* 0x040fe20000010100 */
[C---:B------:R-:W-:Y:S01]  /*2080*/  FADD.FTZ R197, -R96.reuse, R203 ;  /* 0x000000cb60c57221 */ /* 0x040fe20000010100 */
[C---:B------:R-:W-:Y:S01]  /*2090*/  FADD.FTZ R205, -R96.reuse, R208 ;  /* 0x000000d060cd7221 */ /* 0x040fe20000010100 */
[C---:B------:R-:W-:Y:S01]  /*20a0*/  FADD.FTZ R204, -R96.reuse, R209 ;  /* 0x000000d160cc7221 */ /* 0x040fe20000010100 */
[C---:B-1----:R-:W-:Y:S01]  /*20b0*/  FMUL.FTZ R100, R3.reuse, R87 ;  /* 0x0000005703647220 */ /* 0x042fe20000410000 */
        /* <DEDUP_REMOVED lines=9> */
[----:B------:R-:W-:Y:S01]  /*2150*/  FFMA.FTZ R5, R213, R100, R5 ;  /* 0x00000064d5057223 */ /* 0x000fe20000010005 */
[----:B--2---:R0:W-:Y:S02]  /*2160*/  STL [R1+0x1c], R98 ;  /* 0x00001c6201007387 */ /* 0x0041e40000100800 */
[----:B0-----:R-:W-:-:S02]  /*2170*/  FMUL.FTZ R98, R3, R85 ;  /* 0x0000005503627220 */ /* 0x001fc40000410000 */
[----:B------:R0:W-:Y:S04]  /*2180*/  STL [R1+0x18], R97 ;  /* 0x0000186101007387 */ /* 0x0001e80000100800 */
[----:B------:R-:W2:Y:S01]  /*2190*/  LDL R88, [R1+0x1f0] ;  /* 0x0001f00001587983 */ /* 0x000ea20000100800 */
[----:B------:R-:W-:-:S03]  /*21a0*/  FMUL.FTZ R103, R95, R212 ;  /* 0x000000d45f677220 */ /* 0x000fc60000410000 */
[----:B------:R-:W3:Y:S01]  /*21b0*/  LDL R87, [R1+0x1f4] ;  /* 0x0001f40001577983 */ /* 0x000ee20000100800 */
[----:B------:R-:W-:-:S03]  /*21c0*/  FMUL.FTZ R101, R94, R213 ;  /* 0x000000d55e657220 */ /* 0x000fc60000410000 */
[----:B------:R-:W4:Y:S01]  /*21d0*/  LDL R85, [R1+0x1f8] ;  /* 0x0001f80001557983 */ /* 0x000f220000100800 */
[----:B------:R-:W-:-:S03]  /*21e0*/  FMUL.FTZ R99, R93, R214 ;  /* 0x000000d65d637220 */ /* 0x000fc60000410000 */
[----:B------:R-:W4:Y:S01]  /*21f0*/  LDL R84, [R1+0x1fc] ;  /* 0x0001fc0001547983 */ /* 0x000f220000100800 */
[----:B0-----:R-:W-:-:S03]  /*2200*/  FMUL.FTZ R97, R92, R215 ;  /* 0x000000d75c617220 */ /* 0x001fc60000410000 */
[----:B------:R-:W-:Y:S04]  /*2210*/  STL [R1+0x64], R102 ;  /* 0x0000646601007387 */ /* 0x000fe80000100800 */
[----:B------:R-:W-:Y:S04]  /*2220*/  STL [R1+0xb0], R100 ;  /* 0x0000b06401007387 */ /* 0x000fe80000100800 */
[----:B------:R-:W-:Y:S04]  /*2230*/  STL [R1+0xac], R98 ;  /* 0x0000ac6201007387 */ /* 0x000fe80000100800 */
[----:B------:R-:W-:Y:S01]  /*2240*/  STL [R1+0xa8], R96 ;  /* 0x0000a86001007387 */ /* 0x000fe20000100800 */
[----:B------:R-:W-:-:S03]  /*2250*/  FMUL.FTZ R94, R3, R91 ;  /* 0x0000005b035e7220 */ /* 0x000fc60000410000 */
[----:B------:R0:W-:Y:S01]  /*2260*/  STL [R1+0x58], R103 ;  /* 0x0000586701007387 */ /* 0x0001e20000100800 */
[----:B------:R-:W-:-:S03]  /*2270*/  FMUL.FTZ R213, R3, R89 ;  /* 0x0000005903d57220 */ /* 0x000fc60000410000 */
[----:B------:R1:W-:Y:S04]  /*2280*/  STL [R1+0xcc], R101 ;  /* 0x0000cc6501007387 */ /* 0x0003e80000100800 */
[----:B------:R1:W-:Y:S04]  /*2290*/  STL [R1+0xc8], R99 ;  /* 0x0000c86301007387 */ /* 0x0003e80000100800 */
[----:B------:R1:W-:Y:S04]  /*22a0*/  STL [R1+0xc4], R97 ;  /* 0x0000c46101007387 */ /* 0x0003e80000100800 */
[----:B------:R-:W4:Y:S04]  /*22b0*/  LDL R91, [R1+0x1e0] ;  /* 0x0001e000015b7983 */ /* 0x000f280000100800 */
[----:B------:R-:W4:Y:S04]  /*22c0*/  LDL R89, [R1+0x1e4] ;  /* 0x0001e40001597983 */ /* 0x000f280000100800 */
[----:B------:R-:W4:Y:S01]  /*22d0*/  LDL R206, [R1+0x1e8] ;  /* 0x0001e80001ce7983 */ /* 0x000f220000100800 */
[C---:B------:R-:W-:Y:S01]  /*22e0*/  FMUL.FTZ R92, R3.reuse, R90 ;  /* 0x0000005a035c7220 */ /* 0x040fe20000410000 */
[----:B------:R-:W-:-:S02]  /*22f0*/  FMUL.FTZ R211, R3, R86 ;  /* 0x0000005603d37220 */ /* 0x000fc40000410000 */
[----:B------:R-:W4:Y:S01]  /*2300*/  LDL R86, [R1+0x1ec] ;  /* 0x0001ec0001567983 */ /* 0x000f220000100800 */
[----:B------:R-:W-:Y:S01]  /*2310*/  FFMA.FTZ R6, R214, R98, R6 ;  /* 0x00000062d6067223 */ /* 0x000fe20000010006 */
[----:B------:R-:W-:Y:S02]  /*2320*/  FFMA.FTZ R4, R212, R102, R4 ;  /* 0x00000066d4047223 */ /* 0x000fe40000010004 */
[----:B------:R-:W-:Y:S01]  /*2330*/  STL [R1+0x94], R94 ;  /* 0x0000945e01007387 */ /* 0x000fe20000100800 */
[----:B------:R-:W-:-:S03]  /*2340*/  FMUL.FTZ R90, R3, R180 ;  /* 0x000000b4035a7220 */ /* 0x000fc60000410000 */
[----:B------:R-:W-:Y:S01]  /*2350*/  STL [R1+0x90], R92 ;  /* 0x0000905c01007387 */ /* 0x000fe20000100800 */
[----:B------:R-:W-:-:S03]  /*2360*/  FFMA.FTZ R7, R215, R96, R7 ;  /* 0x00000060d7077223 */ /* 0x000fc60000010007 */
[----:B------:R-:W-:Y:S01]  /*2370*/  STL [R1+0x8c], R213 ;  /* 0x00008cd501007387 */ /* 0x000fe20000100800 */
[----:B------:R-:W-:Y:S01]  /*2380*/  FFMA.FTZ R9, R217, R92, R9 ;  /* 0x0000005cd9097223 */ /* 0x000fe20000010009 */
[----:B------:R-:W-:Y:S02]  /*2390*/  FFMA.FTZ R11, R219, R211, R11 ;  /* 0x000000d3db0b7223 */ /* 0x000fe4000001000b */
[----:B------:R-:W-:Y:S01]  /*23a0*/  STL [R1+0x88], R211 ;  /* 0x000088d301007387 */ /* 0x000fe20000100800 */
[----:B--2---:R-:W-:Y:S01]  /*23b0*/  FMUL.FTZ R95, R88, R216 ;  /* 0x000000d8585f7220 */ /* 0x004fe20000410000 */
[----:B---3--:R-:W-:-:S04]  /*23c0*/  FMUL.FTZ R93, R87, R217 ;  /* 0x000000d9575d7220 */ /* 0x008fc80000410000 */
[----:B------:R2:W-:Y:S01]  /*23d0*/  STL [R1+0xc0], R95 ;  /* 0x0000c05f01007387 */ /* 0x0005e20000100800 */
[----:B----4-:R-:W-:-:S03]  /*23e0*/  FMUL.FTZ R214, R85, R218 ;  /* 0x000000da55d67220 */ /* 0x010fc60000410000 */
[----:B------:R3:W-:Y:S01]  /*23f0*/  STL [R1+0xbc], R93 ;  /* 0x0000bc5d01007387 */ /* 0x0007e20000100800 */
[C---:B------:R-:W-:Y:S01]  /*2400*/  FMUL.FTZ R88, R3.reuse, R181 ;  /* 0x000000b503587220 */ /* 0x040fe20000410000 */
[----:B------:R-:W-:Y:S02]  /*2410*/  FMUL.FTZ R212, R84, R219 ;  /* 0x000000db54d47220 */ /* 0x000fe40000410000 */
[----:B------:R-:W4:Y:S01]  /*2420*/  LDL R217, [R1+0x1d0] ;  /* 0x0001d00001d97983 */ /* 0x000f220000100800 */
[C---:B------:R-:W-:Y:S01]  /*2430*/  FMUL.FTZ R87, R3.reuse, R182 ;  /* 0x000000b603577220 */ /* 0x040fe20000410000 */
[----:B------:R-:W-:Y:S02]  /*2440*/  FMUL.FTZ R85, R3, R183 ;  /* 0x000000b703557220 */ /* 0x000fe40000410000 */
[----:B------:R-:W2:Y:S04]  /*2450*/  LDL R219, [R1+0x1d4] ;  /* 0x0001d40001db7983 */ /* 0x000ea80000100800 */
[----:B------:R-:W3:Y:S04]  /*2460*/  LDL R84, [R1+0x1d8] ;  /* 0x0001d80001547983 */ /* 0x000ee80000100800 */
[----:B------:R-:W3:Y:S04]  /*2470*/  LDL R215, [R1+0x1dc] ;  /* 0x0001dc0001d77983 */ /* 0x000ee80000100800 */
[----:B------:R-:W-:Y:S04]  /*2480*/  STL [R1+0xb8], R214 ;  /* 0x0000b8d601007387 */ /* 0x000fe80000100800 */
[----:B------:R-:W-:Y:S04]  /*2490*/  STL [R1+0xb4], R212 ;  /* 0x0000b4d401007387 */ /* 0x000fe80000100800 */
[----:B------:R-:W-:Y:S04]  /*24a0*/  STL [R1+0x6c], R90 ;  /* 0x00006c5a01007387 */ /* 0x000fe80000100800 */
[----:B------:R-:W-:Y:S04]  /*24b0*/  STL [R1+0x68], R88 ;  /* 0x0000685801007387 */ /* 0x000fe80000100800 */
[----:B------:R-:W-:Y:S01]  /*24c0*/  STL [R1+0x60], R87 ;  /* 0x0000605701007387 */ /* 0x000fe20000100800 */
[----:B------:R-:W-:-:S03]  /*24d0*/  FMUL.FTZ R91, R91, R220 ;  /* 0x000000dc5b5b7220 */ /* 0x000fc60000410000 */
[----:B------:R-:W-:Y:S01]  /*24e0*/  STL [R1+0x5c], R85 ;  /* 0x00005c5501007387 */ /* 0x000fe20000100800 */
[----:B------:R-:W-:-:S03]  /*24f0*/  FMUL.FTZ R89, R89, R221 ;  /* 0x000000dd59597220 */ /* 0x000fc60000410000 */
[----:B------:R1:W-:Y:S04]  /*2500*/  STL [R1+0xa4], R91 ;  /* 0x0000a45b01007387 */ /* 0x0003e80000100800 */
[----:B------:R1:W-:Y:S04]  /*2510*/  STL [R1+0xa0], R89 ;  /* 0x0000a05901007387 */ /* 0x0003e80000100800 */
[----:B------:R-:W3:Y:S04]  /*2520*/  LDL R210, [R1+0x1b0] ;  /* 0x0001b00001d27983 */ /* 0x000ee80000100800 */
[----:B------:R-:W3:Y:S01]  /*2530*/  LDL R207, [R1+0x1b4] ;  /* 0x0001b40001cf7983 */ /* 0x000ee20000100800 */
[----:B------:R-:W-:Y:S01]  /*2540*/  FFMA.FTZ R14, R222, R87, R14 ;  /* 0x00000057de0e7223 */ /* 0x000fe2000001000e */
[----:B------:R-:W-:-:S02]  /*2550*/  FMUL.FTZ R222, R206, R222 ;  /* 0x000000decede7220 */ /* 0x000fc40000410000 */
[----:B------:R-:W3:Y:S01]  /*2560*/  LDL R206, [R1+0x1b8] ;  /* 0x0001b80001ce7983 */ /* 0x000ee20000100800 */
[----:B------:R-:W-:Y:S01]  /*2570*/  FFMA.FTZ R8, R216, R94, R8 ;  /* 0x0000005ed8087223 */ /* 0x000fe20000010008 */
[----:B------:R-:W-:Y:S01]  /*2580*/  FMUL.FTZ R86, R86, R223 ;  /* 0x000000df56567220 */ /* 0x000fe20000410000 */
[C---:B------:R-:W-:Y:S01]  /*2590*/  FMUL.FTZ R216, R3.reuse, R179 ;  /* 0x000000b303d87220 */ /* 0x040fe20000410000 */
[----:B------:R-:W-:Y:S01]  /*25a0*/  FFMA.FTZ R10, R218, R213, R10 ;  /* 0x000000d5da0a7223 */ /* 0x000fe2000001000a */
[C---:B------:R-:W-:Y:S01]  /*25b0*/  FMUL.FTZ R181, R3.reuse, R178 ;  /* 0x000000b203b57220 */ /* 0x040fe20000410000 */
[----:B------:R-:W3:Y:S01]  /*25c0*/  LDL R218, [R1+0x1bc] ;  /* 0x0001bc0001da7983 */ /* 0x000ee20000100800 */
[C---:B------:R-:W-:Y:S01]  /*25d0*/  FMUL.FTZ R182, R3.reuse, R177 ;  /* 0x000000b103b67220 */ /* 0x040fe20000410000 */
[C---:B------:R-:W-:Y:S02]  /*25e0*/  FMUL.FTZ R180, R3.reuse, R176 ;  /* 0x000000b003b47220 */ /* 0x040fe40000410000 */
[----:B------:R1:W-:Y:S04]  /*25f0*/  STL [R1+0x9c], R222 ;  /* 0x00009cde01007387 */ /* 0x0003e80000100800 */
[----:B------:R1:W-:Y:S04]  /*2600*/  STL [R1+0x98], R86 ;  /* 0x0000985601007387 */ /* 0x0003e80000100800 */
[----:B------:R-:W-:Y:S01]  /*2610*/  STL [R1+0x4c], R216 ;  /* 0x00004cd801007387 */ /* 0x000fe20000100800 */
[----:B------:R-:W-:-:S03]  /*2620*/  FMUL.FTZ R187, R3, R187 ;  /* 0x000000bb03bb7220 */ /* 0x000fc60000410000 */
[----:B------:R-:W-:Y:S01]  /*2630*/  STL [R1+0xc], R181 ;  /* 0x00000cb501007387 */ /* 0x000fe20000100800 */
[----:B------:R-:W-:-:S03]  /*2640*/  FFMA.FTZ R15, R223, R85, R15 ;  /* 0x00000055df0f7223 */ /* 0x000fc6000001000f */
[----:B------:R-:W-:Y:S04]  /*2650*/  STL [R1+0x8], R182 ;  /* 0x000008b601007387 */ /* 0x000fe80000100800 */
[----:B------:R1:W-:Y:S01]  /*2660*/  STL [R1+0x4], R180 ;  /* 0x000004b401007387 */ /* 0x0003e20000100800 */
[----:B------:R-:W-:Y:S01]  /*2670*/  FADD.FTZ R176, RZ, R103 ;  /* 0x00000067ffb07221 */ /* 0x000fe20000010000 */
[----:B------:R-:W-:Y:S01]  /*2680*/  FFMA.FTZ R177, R102, R103, RZ ;  /* 0x0000006766b17223 */ /* 0x000fe200000100ff */
[----:B------:R-:W-:Y:S02]  /*2690*/  FFMA.FTZ R17, R225, R181, R17 ;  /* 0x000000b5e1117223 */ /* 0x000fe40000010011 */
[----:B------:R-:W-:Y:S01]  /*26a0*/  FADD.FTZ R176, R176, R101 ;  /* 0x00000065b0b07221 */ /* 0x000fe20000010000 */
[----:B------:R-:W-:Y:S01]  /*26b0*/  FFMA.FTZ R177, R100, R101, R177 ;  /* 0x0000006564b17223 */ /* 0x000fe200000100b1 */
[----:B----4-:R-:W-:Y:S01]  /*26c0*/  FMUL.FTZ R217, R217, R224 ;  /* 0x000000e0d9d97220 */ /* 0x010fe20000410000 */
[----:B--2---:R-:W-:-:S04]  /*26d0*/  FMUL.FTZ R183, R219, R225 ;  /* 0x000000e1dbb77220 */ /* 0x004fc80000410000 */
[----:B------:R-:W-:Y:S01]  /*26e0*/  STL [R1+0x84], R217 ;  /* 0x000084d901007387 */ /* 0x000fe20000100800 */
[----:B---3--:R-:W-:-:S03]  /*26f0*/  FMUL.FTZ R84, R84, R226 ;  /* 0x000000e254547220 */ /* 0x008fc60000410000 */
[----:B------:R2:W-:Y:S01]  /*2700*/  STL [R1+0x80], R183 ;  /* 0x000080b701007387 */ /* 0x0005e20000100800 */
[----:B------:R-:W-:-:S03]  /*2710*/  FMUL.FTZ R215, R215, R227 ;  /* 0x000000e3d7d77220 */ /* 0x000fc60000410000 */
[----:B------:R-:W3:Y:S04]  /*2720*/  LDL R223, [R1+0x1a0] ;  /* 0x0001a00001df7983 */ /* 0x000ee80000100800 */
[----:B------:R4:W-:Y:S04]  /*2730*/  STL [R1+0x78], R84 ;  /* 0x0000785401007387 */ /* 0x0009e80000100800 */
[----:B------:R-:W-:Y:S04]  /*2740*/  STL [R1+0x74], R215 ;  /* 0x000074d701007387 */ /* 0x000fe80000100800 */
[----:B------:R4:W-:Y:S01]  /*2750*/  STL [R1], R187 ;  /* 0x000000bb01007387 */ /* 0x0009e20000100800 */
[----:B------:R-:W-:Y:S01]  /*2760*/  FMUL.FTZ R225, R3, R184 ;  /* 0x000000b803e17220 */ /* 0x000fe20000410000 */
[----:B------:R-:W-:Y:S01]  /*2770*/  FMUL.FTZ R210, R210, R228 ;  /* 0x000000e4d2d27220 */ /* 0x000fe20000410000 */
[----:B------:R-:W-:-:S04]  /*2780*/  FMUL.FTZ R207, R207, R229 ;  /* 0x000000e5cfcf7220 */ /* 0x000fc80000410000 */
[----:B------:R4:W-:Y:S01]  /*2790*/  STL [R1+0x54], R210 ;  /* 0x000054d201007387 */ /* 0x0009e20000100800 */
[----:B------:R-:W-:-:S03]  /*27a0*/  FMUL.FTZ R206, R206, R230 ;  /* 0x000000e6cece7220 */ /* 0x000fc60000410000 */
[----:B------:R4:W-:Y:S04]  /*27b0*/  STL [R1+0x50], R207 ;  /* 0x000050cf01007387 */ /* 0x0009e80000100800 */
[----:B------:R-:W2:Y:S04]  /*27c0*/  LDL R178, [R1+0x1a4] ;  /* 0x0001a40001b27983 */ /* 0x000ea80000100800 */
[----:B------:R4:W-:Y:S04]  /*27d0*/  STL [R1+0x10], R206 ;  /* 0x000010ce01007387 */ /* 0x0009e80000100800 */
[----:B0-----:R0:W5:Y:S04]  /*27e0*/  LDL.LU R103, [R1+0x25c] ;  /* 0x00025c0001677983 */ /* 0x0011680000300800 */
[----:B------:R0:W5:Y:S04]  /*27f0*/  LDL.LU R102, [R1+0x258] ;  /* 0x0002580001667983 */ /* 0x0001680000300800 */
[----:B------:R-:W4:Y:S04]  /*2800*/  LDL R184, [R1+0x1a8] ;  /* 0x0001a80001b87983 */ /* 0x000f280000100800 */
[----:B-1----:R0:W5:Y:S04]  /*2810*/  LDL.LU R101, [R1+0x254] ;  /* 0x0002540001657983 */ /* 0x0021680000300800 */
[----:B------:R0:W5:Y:S04]  /*2820*/  LDL.LU R100, [R1+0x250] ;  /* 0x0002500001647983 */ /* 0x0001680000300800 */
[----:B------:R-:W3:Y:S01]  /*2830*/  LDL R179, [R1+0x1ac] ;  /* 0x0001ac0001b37983 */ /* 0x000ee20000100800 */
[----:B------:R-:W-:Y:S01]  /*2840*/  FFMA.FTZ R19, R227, R180, R19 ;  /* 0x000000b4e3137223 */ /* 0x000fe20000010013 */
[----:B------:R-:W-:Y:S01]  /*2850*/  FMUL.FTZ R227, R3, R186 ;  /* 0x000000ba03e37220 */ /* 0x000fe20000410000 */
[----:B------:R-:W-:Y:S01]  /*2860*/  FADD.FTZ R176, R176, R99 ;  /* 0x00000063b0b07221 */ /* 0x000fe20000010000 */
[----:B------:R-:W-:-:S02]  /*2870*/  FFMA.FTZ R177, R98, R99, R177 ;  /* 0x0000006362b17223 */ /* 0x000fc400000100b1 */
[----:B------:R-:W-:Y:S01]  /*2880*/  FFMA.FTZ R21, R229, R227, R21 ;  /* 0x000000e3e5157223 */ /* 0x000fe20000010015 */
[----:B------:R-:W-:Y:S01]  /*2890*/  FADD.FTZ R176, R176, R97 ;  /* 0x00000061b0b07221 */ /* 0x000fe20000010000 */
[----:B------:R0:W5:Y:S04]  /*28a0*/  LDL.LU R99, [R1+0x24c] ;  /* 0x00024c0001637983 */ /* 0x0001680000300800 */
[----:B------:R0:W5:Y:S01]  /*28b0*/  LDL.LU R98, [R1+0x248] ;  /* 0x0002480001627983 */ /* 0x0001620000300800 */
[----:B------:R-:W-:Y:S01]  /*28c0*/  FFMA.FTZ R16, R224, R216, R16 ;  /* 0x000000d8e0107223 */ /* 0x000fe20000010010 */
[----:B--2---:R-:W-:Y:S01]  /*28d0*/  FMUL.FTZ R229, R178, R233 ;  /* 0x000000e9b2e57220 */ /* 0x004fe20000410000 */
[----:B------:R-:W-:Y:S01]  /*28e0*/  FFMA.FTZ R178, R96, R97, R177 ;  /* 0x0000006160b27223 */ /* 0x000fe200000100b1 */
[----:B------:R-:W-:Y:S01]  /*28f0*/  FADD.FTZ R177, R176, R95 ;  /* 0x0000005fb0b17221 */ /* 0x000fe20000010000 */
[----:B------:R0:W5:Y:S02]  /*2900*/  LDL.LU R97, [R1+0x244] ;  /* 0x0002440001617983 */ /* 0x0001640000300800 */
[----:B------:R-:W-:-:S02]  /*2910*/  FFMA.FTZ R176, R94, R95, R178 ;  /* 0x0000005f5eb07223 */ /* 0x000fc400000100b2 */
[----:B------:R0:W5:Y:S01]  /*2920*/  LDL.LU R96, [R1+0x240] ;  /* 0x0002400001607983 */ /* 0x0001620000300800 */
[----:B------:R-:W-:Y:S01]  /*2930*/  FADD.FTZ R177, R177, R93 ;  /* 0x0000005db1b17221 */ /* 0x000fe20000010000 */
[----:B------:R-:W-:Y:S02]  /*2940*/  FFMA.FTZ R176, R92, R93, R176 ;  /* 0x0000005d5cb07223 */ /* 0x000fe400000100b0 */
[----:B------:R0:W5:Y:S04]  /*2950*/  LDL.LU R95, [R1+0x23c] ;  /* 0x00023c00015f7983 */ /* 0x0001680000300800 */
[----:B------:R0:W5:Y:S04]  /*2960*/  LDL.LU R94, [R1+0x238] ;  /* 0x00023800015e7983 */ /* 0x0001680000300800 */
[----:B------:R0:W5:Y:S04]  /*2970*/  LDL.LU R93, [R1+0x234] ;  /* 0x00023400015d7983 */ /* 0x0001680000300800 */
[----:B------:R0:W5:Y:S04]  /*2980*/  LDL.LU R92, [R1+0x230] ;  /* 0x00023000015c7983 */ /* 0x0001680000300800 */
[----:B------:R-:W2:Y:S01]  /*2990*/  LDL R178, [R1+0x190] ;  /* 0x0001900001b27983 */ /* 0x000ea20000100800 */
[----:B---3--:R-:W-:-:S03]  /*29a0*/  FMUL.FTZ R224, R179, R235 ;  /* 0x000000ebb3e07220 */ /* 0x008fc60000410000 */
[----:B------:R-:W3:Y:S01]  /*29b0*/  LDL R179, [R1+0x194] ;  /* 0x0001940001b37983 */ /* 0x000ee20000100800 */
[----:B------:R-:W-:Y:S01]  /*29c0*/  FADD.FTZ R177, R177, R214 ;  /* 0x000000d6b1b17221 */ /* 0x000fe20000010000 */
[----:B------:R-:W-:-:S03]  /*29d0*/  FFMA.FTZ R176, R213, R214, R176 ;  /* 0x000000d6d5b07223 */ /* 0x000fc600000100b0 */
[----:B------:R-:W-:Y:S01]  /*29e0*/  FADD.FTZ R177, R177, R212 ;  /* 0x000000d4b1b17221 */ /* 0x000fe20000010000 */
[----:B------:R-:W-:-:S03]  /*29f0*/  FFMA.FTZ R176, R211, R212, R176 ;  /* 0x000000d4d3b07223 */ /* 0x000fc600000100b0 */
[----:B------:R-:W-:Y:S01]  /*2a00*/  FADD.FTZ R177, R177, R91 ;  /* 0x0000005bb1b17221 */ /* 0x000fe20000010000 */
[----:B------:R-:W-:Y:S01]  /*2a10*/  FFMA.FTZ R176, R90, R91, R176 ;  /* 0x0000005b5ab07223 */ /* 0x000fe200000100b0 */
[----:B------:R-:W-:Y:S01]  /*2a20*/  FFMA.FTZ R18, R226, R182, R18 ;  /* 0x000000b6e2127223 */ /* 0x000fe20000010012 */
[----:B------:R-:W-:Y:S01]  /*2a30*/  FFMA.FTZ R12, R220, R90, R12 ;  /* 0x0000005adc0c7223 */ /* 0x000fe2000001000c */
[----:B------:R-:W-:Y:S01]  /*2a40*/  FADD.FTZ R177, R177, R89 ;  /* 0x00000059b1b17221 */ /* 0x000fe20000010000 */
[----:B------:R-:W-:Y:S01]  /*2a50*/  FFMA.FTZ R176, R88, R89, R176 ;  /* 0x0000005958b07223 */ /* 0x000fe200000100b0 */
[----:B------:R0:W5:Y:S02]  /*2a60*/  LDL.LU R91, [R1+0x22c] ;  /* 0x00022c00015b7983 */ /* 0x0001640000300800 */
[----:B------:R-:W-:Y:S01]  /*2a70*/  FADD.FTZ R177, R177, R222 ;  /* 0x000000deb1b17221 */ /* 0x000fe20000010000 */
[----:B------:R-:W-:Y:S01]  /*2a80*/  FFMA.FTZ R176, R87, R222, R176 ;  /* 0x000000de57b07223 */ /* 0x000fe200000100b0 */
[----:B------:R-:W-:Y:S01]  /*2a90*/  FMUL.FTZ R226, R3, R185 ;  /* 0x000000b903e27220 */ /* 0x000fe20000410000 */
[----:B------:R0:W5:Y:S01]  /*2aa0*/  LDL.LU R90, [R1+0x228] ;  /* 0x00022800015a7983 */ /* 0x0001620000300800 */
[----:B------:R-:W-:Y:S01]  /*2ab0*/  FADD.FTZ R177, R177, R86 ;  /* 0x00000056b1b17221 */ /* 0x000fe20000010000 */
[----:B------:R-:W-:Y:S01]  /*2ac0*/  FFMA.FTZ R176, R85, R86, R176 ;  /* 0x0000005655b07223 */ /* 0x000fe200000100b0 */
[----:B------:R-:W-:Y:S01]  /*2ad0*/  FFMA.FTZ R13, R221, R88, R13 ;  /* 0x00000058dd0d7223 */ /* 0x000fe2000001000d */
[----:B------:R-:W2:Y:S01]  /*2ae0*/  LDL R185, [R1+0x198] ;  /* 0x0001980001b97983 */ /* 0x000ea20000100800 */
[----:B------:R-:W-:Y:S01]  /*2af0*/  FFMA.FTZ R22, R230, R226, R22 ;  /* 0x000000e2e6167223 */ /* 0x000fe20000010016 */
[----:B------:R-:W-:-:S02]  /*2b00*/  FMUL.FTZ R230, R223, R232 ;  /* 0x000000e8dfe67220 */ /* 0x000fc40000410000 */
[----:B------:R0:W5:Y:S01]  /*2b10*/  LDL.LU R89, [R1+0x224] ;  /* 0x0002240001597983 */ /* 0x0001620000300800 */
[----:B------:R-:W-:-:S03]  /*2b20*/  FFMA.FTZ R20, R228, R187, R20 ;  /* 0x000000bbe4147223 */ /* 0x000fc60000010014 */
[----:B------:R0:W5:Y:S01]  /*2b30*/  LDL.LU R88, [R1+0x220] ;  /* 0x0002200001587983 */ /* 0x0001620000300800 */
[----:B----4-:R-:W-:-:S03]  /*2b40*/  FMUL.FTZ R228, R184, R234 ;  /* 0x000000eab8e47220 */ /* 0x010fc60000410000 */
[----:B------:R0:W5:Y:S01]  /*2b50*/  LDL.LU R87, [R1+0x21c] ;  /* 0x00021c0001577983 */ /* 0x0001620000300800 */
[----:B---3--:R-:W-:Y:S01]  /*2b60*/  FMUL.FTZ R222, R179, R237 ;  /* 0x000000edb3de7220 */ /* 0x008fe20000410000 */
[----:B------:R-:W-:Y:S01]  /*2b70*/  FADD.FTZ R179, R177, R217 ;  /* 0x000000d9b1b37221 */ /* 0x000fe20000010000 */
[----:B------:R-:W-:-:S04]  /*2b80*/  FFMA.FTZ R177, R216, R217, R176 ;  /* 0x000000d9d8b17223 */ /* 0x000fc800000100b0 */
[----:B------:R-:W-:Y:S01]  /*2b90*/  FFMA.FTZ R177, R181, R183, R177 ;  /* 0x000000b7b5b17223 */ /* 0x000fe200000100b1 */
[----:B--2---:R-:W-:Y:S01]  /*2ba0*/  FMUL.FTZ R223, R178, R236 ;  /* 0x000000ecb2df7220 */ /* 0x004fe20000410000 */
[----:B------:R-:W-:Y:S01]  /*2bb0*/  FADD.FTZ R179, R179, R183 ;  /* 0x000000b7b3b37221 */ /* 0x000fe20000010000 */
[----:B------:R-:W2:Y:S01]  /*2bc0*/  LDL R178, [R1+0x19c] ;  /* 0x00019c0001b27983 */ /* 0x000ea20000100800 */
[----:B------:R-:W-:-:S03]  /*2bd0*/  FFMA.FTZ R177, R182, R84, R177 ;  /* 0x00000054b6b17223 */ /* 0x000fc600000100b1 */
[----:B------:R0:W5:Y:S01]  /*2be0*/  LDL.LU R86, [R1+0x218] ;  /* 0x0002180001567983 */ /* 0x0001620000300800 */
[----:B------:R-:W-:Y:S01]  /*2bf0*/  FFMA.FTZ R180, R180, R215, R177 ;  /* 0x000000d7b4b47223 */ /* 0x000fe200000100b1 */
[----:B------:R-:W-:Y:S02]  /*2c00*/  FADD.FTZ R179, R179, R84 ;  /* 0x00000054b3b37221 */ /* 0x000fe40000010000 */
[----:B------:R0:W5:Y:S01]  /*2c10*/  LDL.LU R85, [R1+0x214] ;  /* 0x0002140001557983 */ /* 0x0001620000300800 */
[----:B------:R-:W-:-:S03]  /*2c20*/  FFMA.FTZ R180, R187, R210, R180 ;  /* 0x000000d2bbb47223 */ /* 0x000fc600000100b4 */
[----:B------:R-:W3:Y:S04]  /*2c30*/  LDL R184, [R1+0x180] ;  /* 0x0001800001b87983 */ /* 0x000ee80000100800 */
[----:B------:R-:W4:Y:S04]  /*2c40*/  LDL R181, [R1+0x184] ;  /* 0x0001840001b57983 */ /* 0x000f280000100800 */
[----:B------:R-:W3:Y:S04]  /*2c50*/  LDL R183, [R1+0x188] ;  /* 0x0001880001b77983 */ /* 0x000ee80000100800 */
[----:B------:R0:W5:Y:S04]  /*2c60*/  LDL.LU R84, [R1+0x210] ;  /* 0x0002100001547983 */ /* 0x0001680000300800 */
[----:B------:R-:W4:Y:S01]  /*2c70*/  LDL R187, [R1+0x17c] ;  /* 0x00017c0001bb7983 */ /* 0x000f220000100800 */
[----:B------:R-:W-:-:S03]  /*2c80*/  FADD.FTZ R52, R52, R220 ;  /* 0x000000dc34347221 */ /* 0x000fc60000010000 */
[----:B------:R-:W3:Y:S01]  /*2c90*/  LDL R182, [R1+0x18c] ;  /* 0x00018c0001b67983 */ /* 0x000ee20000100800 */
[----:B------:R-:W-:Y:S01]  /*2ca0*/  FMUL.FTZ R220, R3, R190 ;  /* 0x000000be03dc7220 */ /* 0x000fe20000410000 */
[----:B------:R-:W-:Y:S01]  /*2cb0*/  FFMA.FTZ R23, R231, R225, R23 ;  /* 0x000000e1e7177223 */ /* 0x000fe20000010017 */
[----:B------:R-:W-:Y:S01]  /*2cc0*/  FADD.FTZ R63, R63, R231 ;  /* 0x000000e73f3f7221 */ /* 0x000fe20000010000 */
[----:B------:R-:W3:Y:S01]  /*2cd0*/  LDL R190, [R1+0x170] ;  /* 0x0001700001be7983 */ /* 0x000ee20000100800 */
[----:B------:R-:W-:Y:S01]  /*2ce0*/  FMUL.FTZ R231, R218, R231 ;  /* 0x000000e7dae77220 */ /* 0x000fe20000410000 */
[C---:B------:R-:W-:Y:S02]  /*2cf0*/  FMUL.FTZ R218, R3.reuse, R188 ;  /* 0x000000bc03da7220 */ /* 0x040fe40000410000 */
[----:B------:R-:W3:Y:S01]  /*2d00*/  LDL R188, [R1+0x174] ;  /* 0x0001740001bc7983 */ /* 0x000ee20000100800 */
[----:B------:R-:W-:-:S03]  /*2d10*/  FMUL.FTZ R219, R3, R189 ;  /* 0x000000bd03db7220 */ /* 0x000fc60000410000 */
[----:B------:R-:W3:Y:S01]  /*2d20*/  LDL R189, [R1+0x178] ;  /* 0x0001780001bd7983 */ /* 0x000ee20000100800 */
[----:B------:R-:W-:-:S03]  /*2d30*/  FMUL.FTZ R214, R3, R195 ;  /* 0x000000c303d67220 */ /* 0x000fc60000410000 */
[----:B------:R-:W3:Y:S04]  /*2d40*/  LDL R195, [R1+0x160] ;  /* 0x0001600001c37983 */ /* 0x000ee80000100800 */
[----:B------:R-:W3:Y:S01]  /*2d50*/  LDL R186, [R1+0x164] ;  /* 0x0001640001ba7983 */ /* 0x000ee20000100800 */
[----:B------:R-:W-:Y:S01]  /*2d60*/  FMUL.FTZ R213, R3, R194 ;  /* 0x000000c203d57220 */ /* 0x000fe20000410000 */
[----:B------:R-:W-:-:S04]  /*2d70*/  FADD.FTZ R179, R179, R215 ;  /* 0x000000d7b3b37221 */ /* 0x000fc80000010000 */
[----:B------:R-:W-:Y:S01]  /*2d80*/  FADD.FTZ R179, R179, R210 ;  /* 0x000000d2b3b37221 */ /* 0x000fe20000010000 */
[----:B------:R-:W-:-:S03]  /*2d90*/  FFMA.FTZ R180, R227, R207, R180 ;  /* 0x000000cfe3b47223 */ /* 0x000fc600000100b4 */
[----:B------:R-:W-:Y:S01]  /*2da0*/  FADD.FTZ R179, R179, R207 ;  /* 0x000000cfb3b37221 */ /* 0x000fe20000010000 */
[----:B------:R-:W-:-:S03]  /*2db0*/  FFMA.FTZ R180, R226, R206, R180 ;  /* 0x000000cee2b47223 */ /* 0x000fc600000100b4 */
[----:B------:R-:W-:Y:S01]  /*2dc0*/  FADD.FTZ R179, R179, R206 ;  /* 0x000000ceb3b37221 */ /* 0x000fe20000010000 */
[----:B------:R-:W-:Y:S01]  /*2dd0*/  FADD.FTZ R53, R53, R221 ;  /* 0x000000dd35357221 */ /* 0x000fe20000010000 */
[----:B------:R-:W-:Y:S01]  /*2de0*/  FMUL.FTZ R221, R3, R191 ;  /* 0x000000bf03dd7220 */ /* 0x000fe20000410000 */
[----:B------:R-:W-:Y:S01]  /*2df0*/  FFMA.FTZ R180, R225, R231, R180 ;  /* 0x000000e7e1b47223 */ /* 0x000fe200000100b4 */
[----:B------:R-:W-:Y:S01]  /*2e00*/  FADD.FTZ R179, R179, R231 ;  /* 0x000000e7b3b37221 */ /* 0x000fe20000010000 */
[----:B--2---:R-:W-:Y:S01]  /*2e10*/  FMUL.FTZ R216, R178, R239 ;  /* 0x000000efb2d87220 */ /* 0x004fe20000410000 */
[----:B------:R-:W-:Y:S02]  /*2e20*/  FMUL.FTZ R178, R3, R197 ;  /* 0x000000c503b27220 */ /* 0x000fe40000410000 */
[----:B------:R-:W2:Y:S01]  /*2e30*/  LDL R197, [R1+0x168] ;  /* 0x0001680001c57983 */ /* 0x000ea20000100800 */
[----:B----4-:R-:W-:-:S03]  /*2e40*/  FMUL.FTZ R194, R187, R247 ;  /* 0x000000f7bbc27220 */ /* 0x010fc60000410000 */
[----:B------:R-:W4:Y:S01]  /*2e50*/  LDL R187, [R1+0x16c] ;  /* 0x00016c0001bb7983 */ /* 0x000f220000100800 */
[----:B------:R-:W-:Y:S01]  /*2e60*/  FMUL.FTZ R210, R181, R241 ;  /* 0x000000f1b5d27220 */ /* 0x000fe20000410000 */
        /* <DEDUP_REMOVED lines=16> */
[C---:B------:R-:W-:Y:S02]  /*2f70*/  FMUL.FTZ R211, R3.reuse, R192 ;  /* 0x000000c003d37220 */ /* 0x040fe40000410000 */
        /* <DEDUP_REMOVED lines=21> */
[----:B------:R-:W-:Y:S01]  /*30d0*/  FFMA.FTZ R185, R179, R183, R185 ;  /* 0x000000b7b3b97223 */ /* 0x000fe200000100b9 */
[----:B------:R-:W-:Y:S01]  /*30e0*/  FMUL.FTZ R189, R189, R246 ;  /* 0x000000f6bdbd7220 */ /* 0x000fe20000410000 */
[C---:B------:R-:W-:Y:S01]  /*30f0*/  FMUL.FTZ R181, R3.reuse, R203 ;  /* 0x000000cb03b57220 */ /* 0x040fe20000410000 */
        /* <DEDUP_REMOVED lines=57> */
[----:B--2---:R-:W-:-:S04]  /*3490*/  FMUL.FTZ R197, R197, R250 ;  /* 0x000000fac5c57220 */ /* 0x004fc80000410000 */
[----:B------:R-:W-:Y:S01]  /*34a0*/  FADD.FTZ R185, R185, R197 ;  /* 0x000000c5b9b97221 */ /* 0x000fe20000010000 */
[----:B------:R-:W-:Y:S01]  /*34b0*/  FFMA.FTZ R184, R191, R197, R184 ;  /* 0x000000c5bfb87223 */ /* 0x000fe200000100b8 */
[----:B----4-:R-:W-:-:S04]  /*34c0*/  FMUL.FTZ R198, R187, R251 ;  /* 0x000000fbbbc67220 */ /* 0x010fc80000410000 */
[----:B------:R-:W-:Y:S01]  /*34d0*/  FADD.FTZ R187, R185, R198 ;  /* 0x000000c6b9bb7221 */ /* 0x000fe20000010000 */
[----:B0-----:R-:W-:-:S07]  /*34e0*/  FFMA.FTZ R186, R190, R198, R184 ;  /* 0x000000c6beba7223 */ /* 0x001fce00000100b8 */
.L_x_16668:
[----:B------:R-:W-:Y:S05]  /*34f0*/  BSYNC B1 ;  /* 0x0000000000017941 */ /* 0x000fea0003800000 */
.L_x_16666:
[----:B0-----:R-:W2:Y:S01]  /*3500*/  LDL.LU.64 R184, [R1+0x40] ;  /* 0x0000400001b87983 */ /* 0x001ea20000300a00 */
[----:B------:R-:W-:-:S03]  /*3510*/  UMOV UR6, 0xffffffff ;  /* 0xffffffff00067882 */ /* 0x000fc60000000000 */
[----:B--2---:R0:W5:Y:S01]  /*3520*/  LDG.E R200, desc[UR4][R184.64] ;  /* 0x00000004b8c87981 */ /* 0x004162000c1e1900 */
        /* <DEDUP_REMOVED lines=17> */
[----:B------:R0:W1:Y:S04]  /*3640*/  SHFL.BFLY PT, R202, R186, 0x10, 0x1f ;  /* 0x0e001f00baca7f89 */ /* 0x00006800000e0000 */
[----:B------:R0:W2:Y:S02]  /*3650*/  SHFL.BFLY PT, R203, R187, 0x10, 0x1f ;  /* 0x0e001f00bbcb7f89 */ /* 0x0000a400000e0000 */
.L_x_16860:
[----:B------:R-:W3:Y:S01]  /*3660*/  LDL.LU R184, [R1+0x3c] ;  /* 0x00003c0001b87983 */ /* 0x000ee20000300800 */
[----:B------:R-:W4:Y:S01]  /*3670*/  LDC R201, c[0x0][0x218] ;  /* 0x00008600ffc97b82 */ /* 0x000f220000000800 */
[----:B------:R-:W0:Y:S02]  /*3680*/  S2R R185, SR_TID.X ;  /* 0x0000000000b97919 */ /* 0x000e240000002100 */
[----:B0-----:R-:W-:Y:S01]  /*3690*/  LOP3.LUT R204, R185, 0x1f, RZ, 0xc0, !PT ;  /* 0x0000001fb9cc7812 */ /* 0x001fe200078ec0ff */
[----:B-1----:R-:W-:Y:S01]  /*36a0*/  FADD.FTZ R186, R186, R202 ;  /* 0x000000cababa7221 */ /* 0x002fe20000010000 */
[C---:B------:R-:W-:Y:S01]  /*36b0*/  @!P6 ISETP.NE.U32.AND P2, PT, R2.reuse, RZ, PT ;  /* 0x000000ff0200e20c */ /* 0x040fe20003f45070 */
[----:B--2---:R-:W-:Y:S01]  /*36c0*/  FADD.FTZ R187, R187, R203 ;  /* 0x000000cbbbbb7221 */ /* 0x004fe20000010000 */
[----:B------:R-:W-:Y:S01]  /*36d0*/  @!P6 ISETP.NE.U32.AND P0, PT, R2, RZ, PT ;  /* 0x000000ff0200e20c */ /* 0x000fe20003f05070 */
[----:B------:R-:W-:Y:S01]  /*36e0*/  FMUL.FTZ R186, R186, UR10 ;  /* 0x0000000ababa7c20 */ /* 0x000fe20008410000 */
[C---:B------:R-:W-:Y:S01]  /*36f0*/  @!P6 ISETP.NE.U32.AND P1, PT, R2.reuse, RZ, PT ;  /* 0x000000ff0200e20c */ /* 0x040fe20003f25070 */
[----:B------:R-:W-:Y:S01]  /*3700*/  BSSY B1, `(.L_x_16670) ;  /* 0x000001e000017945 */ /* 0x000fe20003800000 */
[----:B------:R-:W-:-:S02]  /*3710*/  @!P6 ISETP.NE.U32.AND P3, PT, R2, RZ, PT ;  /* 0x000000ff0200e20c */ /* 0x000fc40003f65070 */
[C---:B------:R-:W-:Y:S01]  /*3720*/  @!P6 ISETP.NE.AND.EX P2, PT, R0.reuse, RZ, PT, P2 ;  /* 0x000000ff0000e20c */ /* 0x040fe20003f45320 */
[----:B------:R-:W-:Y:S01]  /*3730*/  FMUL.FTZ R202, R187, UR10 ;  /* 0x0000000abbca7c20 */ /* 0x000fe20008410000 */
[C---:B------:R-:W-:Y:S02]  /*3740*/  @!P6 ISETP.NE.AND.EX P0, PT, R0.reuse, RZ, PT, P0 ;  /* 0x000000ff0000e20c */ /* 0x040fe40003f05300 */
[C---:B------:R-:W-:Y:S02]  /*3750*/  @!P6 ISETP.NE.AND.EX P1, PT, R0.reuse, RZ, PT, P1 ;  /* 0x000000ff0000e20c */ /* 0x040fe40003f25310 */
[----:B------:R-:W-:Y:S02]  /*3760*/  @!P6 ISETP.NE.AND.EX P3, PT, R0, RZ, PT, P3 ;  /* 0x000000ff0000e20c */ /* 0x000fe40003f65330 */
[----:B-----5:R-:W-:Y:S02]  /*3770*/  @!P6 FSEL R209, R124, RZ, P2 ;  /* 0x000000ff7cd1e208 */ /* 0x020fe40001000000 */
[----:B---3--:R-:W-:-:S05]  /*3780*/  @P5 IADD3 R184, R184, -0x1, RZ ;  /* 0xffffffffb8b85810 */ /* 0x008fca0007ffe0ff */
[----:B----4-:R-:W-:Y:S01]  /*3790*/  @P5 IMAD R184, R184, R201, RZ ;  /* 0x000000c9b8b85224 */ /* 0x010fe200078e02ff */
[----:B------:R-:W-:-:S04]  /*37a0*/  HFMA2.MMA R201, -RZ, RZ, 0, 0 ;  /* 0x00000000ffc97435 */ /* 0x000fc800000001ff */
[----:B------:R-:W-:-:S04]  /*37b0*/  @P5 SHF.R.S32.HI R185, RZ, 0x1f, R184 ;  /* 0x0000001fffb95819 */ /* 0x000fc800000114b8 */
[----:B------:R-:W-:-:S04]  /*37c0*/  @P5 LEA.HI R185, R185, R184, RZ, 0x2 ;  /* 0x000000b8b9b95211 */ /* 0x000fc800078f10ff */
[----:B------:R-:W-:Y:S02]  /*37d0*/  @P5 LEA.HI.SX32 R201, R185, R204, 0x1e ;  /* 0x000000ccb9c95211 */ /* 0x000fe400078ff2ff */
[----:B------:R-:W0:Y:S08]  /*37e0*/  @P5 LDC.64 R184, c[0x0][0x220] ;  /* 0x00008800ffb85b82 */ /* 0x000e300000000a00 */
[----:B------:R-:W1:Y:S01]  /*37f0*/  LDC.U8 R204, c[0x0][0x2a0] ;  /* 0x0000a800ffcc7b82 */ /* 0x000e620000000000 */
[----:B0-----:R-:W-:-:S05]  /*3800*/  @P5 IMAD.WIDE.U32 R184, R201, 0x10, R184 ;  /* 0x00000010c9b85825 */ /* 0x001fca00078e00b8 */
[----:B------:R0:W5:Y:S01]  /*3810*/  @P5 LDG.E.128 R164, desc[UR4][R184.64] ;  /* 0x00000004b8a45981 */ /* 0x000162000c1e1d00 */
[----:B-1----:R-:W-:-:S04]  /*3820*/  ISETP.NE.AND P4, PT, R204, RZ, PT ;  /* 0x000000ffcc00720c */ /* 0x002fc80003f85270 */
[----:B------:R-:W-:Y:S01]  /*3830*/  FSEL R203, R186, RZ, !P4 ;  /* 0x000000ffbacb7208 */ /* 0x000fe20006000000 */
[----:B0-----:R-:W0:Y:S01]  /*3840*/  LDC.64 R184, c[0x0][0x308] ;  /* 0x0000c200ffb87b82 */ /* 0x001e220000000a00 */
        /* <DEDUP_REMOVED lines=9> */
.L_x_16671:
[----:B------:R-:W-:Y:S05]  /*38e0*/  BSYNC B1 ;  /* 0x0000000000017941 */ /* 0x000fea0003800000 */
.L_x_16670:
[----:B------:R-:W-:Y:S04]  /*38f0*/  BSSY B1, `(.L_x_16672) ;  /* 0x000000c000017945 */ /* 0x000fe80003800000 */
[----:B------:R-:W-:Y:S05]  /*3900*/  @!P5 BRA `(.L_x_16673) ;  /* 0x000000000028d947 */ /* 0x000fea0003800000 */
[----:B------:R-:W2:Y:S04]  /*3910*/  LDL R186, [R1+0x38] ;  /* 0x0000380001ba7983 */ /* 0x000ea80000100800 */
[----:B------:R-:W3:Y:S01]  /*3920*/  LDL R187, [R1+0x1c0] ;  /* 0x0001c00001bb7983 */ /* 0x000ee20000100800 */
[----:B------:R-:W-:-:S04]  /*3930*/  FMUL.FTZ R168, R209, UR13 ;  /* 0x0000000dd1a87c20 */ /* 0x000fc80008410000 */
[----:B------:R-:W-:Y:S01]  /*3940*/  FMUL.FTZ R168, R168, UR12 ;  /* 0x0000000ca8a87c20 */ /* 0x000fe20008410000 */
[----:B--2---:R-:W-:-:S03]  /*3950*/  LOP3.LUT P2, RZ, R186, 0xff, RZ, 0xc0, !PT ;  /* 0x000000ffbaff7812 */ /* 0x004fc6000784c0ff */
[-C--:B-----5:R-:W-:Y:S01]  /*3960*/  FMUL.FTZ R186, R164, R168.reuse ;  /* 0x000000a8a4ba7220 */ /* 0x0a0fe20000410000 */
[----:B---3--:R-:W-:-:S04]  /*3970*/  FMUL.FTZ R168, R187, R168 ;  /* 0x000000a8bba87220 */ /* 0x008fc80000410000 */
[----:B------:R-:W-:Y:S02]  /*3980*/  FSEL R186, R186, RZ, P2 ;  /* 0x000000ffbaba7208 */ /* 0x000fe40001000000 */
[----:B------:R-:W-:-:S03]  /*3990*/  SEL R168, R168, RZ, P2 ;  /* 0x000000ffa8a87207 */ /* 0x000fc60001000000 */
[----:B------:R-:W-:-:S07]  /*39a0*/  FADD.FTZ R84, R84, R186 ;  /* 0x000000ba54547221 */ /* 0x000fce0000010000 */
.L_x_16673:
[----:B------:R-:W-:Y:S05]  /*39b0*/  BSYNC B1 ;  /* 0x0000000000017941 */ /* 0x000fea0003800000 */
.L_x_16672:
        /* <DEDUP_REMOVED lines=11> */
.L_x_16675:
[----:B------:R-:W-:Y:S05]  /*3a70*/  BSYNC B1 ;  /* 0x0000000000017941 */ /* 0x000fea0003800000 */
.L_x_16674:
        /* <DEDUP_REMOVED lines=12> */
.L_x_16677:
[----:B------:R-:W-:Y:S05]  /*3b40*/  BSYNC B1 ;  /* 0x0000000000017941 */ /* 0x000fea0003800000 */
.L_x_16676:
        /* <DEDUP_REMOVED lines=11> */
.L_x_16679:
[----:B------:R-:W-:Y:S05]  /*3c00*/  BSYNC B1 ;  /* 0x0000000000017941 */ /* 0x000fea0003800000 */
.L_x_16678:
        /* <DEDUP_REMOVED lines=12> */
.L_x_16681:
[----:B------:R-:W-:Y:S05]  /*3cd0*/  BSYNC B1 ;  /* 0x0000000000017941 */ /* 0x000fea0003800000 */
.L_x_16680:
        /* <DEDUP_REMOVED lines=11> */
.L_x_16683:
[----:B------:R-:W-:Y:S05]  /*3d90*/  BSYNC B1 ;  /* 0x0000000000017941 */ /* 0x000fea0003800000 */
.L_x_16682:
[----:B------:R-:W-:Y:S04]  /*3da0*/  BSSY B1, `(.L_x_16684) ;  /* 0x000000c000017945 */ /* 0x000fe80003800000 */
[----:B------:R-:W-:Y:S05]  /*3db0*/  @!P5 BRA `(.L_x_16685) ;  /* 0x000000000028d947 */ /* 0x000fea0003800000 */
[----:B------:R-:W2:Y:S04]  /*3dc0*/  LDL.LU R204, [R1+0x38] ;  /* 0x0000380001cc7983 */ /* 0x000ea80000300800 */
        /* <DEDUP_REMOVED lines=9> */
.L_x_16685:
[----:B------:R-:W-:Y:S05]  /*3e60*/  BSYNC B1 ;  /* 0x0000000000017941 */ /* 0x000fea0003800000 */
.L_x_16684:
        /* <DEDUP_REMOVED lines=8> */
[C---:B------:R-:W-:Y:S02]  /*3ef0*/  @!P6 ISETP.NE.U32.AND P4, PT, R2.reuse, RZ, PT ;  /* 0x000000ff0200e20c */ /* 0x040fe40003f85070 */
[----:B------:R-:W-:Y:S01]  /*3f00*/  @!P6 ISETP.NE.U32.AND P2, PT, R2, RZ, PT ;  /* 0x000000ff0200e20c */ /* 0x000fe20003f45070 */
[----:B------:R-:W0:Y:S01]  /*3f10*/  @P0 LDC.64 R184, c[0x0][0x308] ;  /* 0x0000c200ffb80b82 */ /* 0x000e220000000a00 */
[----:B------:R-:W-:Y:S01]  /*3f20*/  @!P6 ISETP.NE.AND.EX P3, PT, R0, RZ, PT, P3 ;  /* 0x000000ff0000e20c */ /* 0x000fe20003f65330 */
[----:B0-----:R-:W-:Y:S01]  /*3f30*/  @P0 IMAD.WIDE.U32 R204, R252, 0x10, R184 ;  /* 0x00000010fccc0825 */ /* 0x001fe200078e00b8 */
[----:B------:R-:W-:Y:S02]  /*3f40*/  SEL R184, R209, R172, P1 ;  /* 0x000000acd1b87207 */ /* 0x000fe40000800000 */
[----:B------:R-:W-:-:S05]  /*3f50*/  SEL R185, R208, R173, P1 ;  /* 0x000000add0b97207 */ /* 0x000fca0000800000 */
        /* <DEDUP_REMOVED lines=9> */
.L_x_16687:
[----:B------:R-:W-:Y:S05]  /*3ff0*/  BSYNC B1 ;  /* 0x0000000000017941 */ /* 0x000fea0003800000 */
.L_x_16686:
        /* <DEDUP_REMOVED lines=11> */
.L_x_16689:
[----:B------:R-:W-:Y:S05]  /*40b0*/  BSYNC B1 ;  /* 0x0000000000017941 */ /* 0x000fea0003800000 */
.L_x_16688:
        /* <DEDUP_REMOVED lines=12> */
.L_x_16691:
[----:B------:R-:W-:Y:S05]  /*4180*/  BSYNC B1 ;  /* 0x0000000000017941 */ /* 0x000fea0003800000 */
.L_x_16690:
        /* <DEDUP_REMOVED lines=15> */
.L_x_16693:
[----:B------:R-:W-:Y:S05]  /*4280*/  BSYNC B1 ;  /* 0x0000000000017941 */ /* 0x000fea0003800000 */
.L_x_16692:
        /* <DEDUP_REMOVED lines=12> */
.L_x_16695:
[----:B------:R-:W-:Y:S05]  /*4350*/  BSYNC B1 ;  /* 0x0000000000017941 */ /* 0x000fea0003800000 */
.L_x_16694:
        /* <DEDUP_REMOVED lines=11> */
.L_x_16697:
[----:B------:R-:W-:Y:S05]  /*4410*/  BSYNC B1 ;  /* 0x0000000000017941 */ /* 0x000fea0003800000 */
.L_x_16696:
        /* <DEDUP_REMOVED lines=12> */
.L_x_16699:
[----:B------:R-:W-:Y:S05]  /*44e0*/  BSYNC B1 ;  /* 0x0000000000017941 */ /* 0x000fea0003800000 */
.L_x_16698:
        /* <DEDUP_REMOVED lines=11> */
.L_x_16701:
[----:B------:R-:W-:Y:S05]  /*45a0*/  BSYNC B1 ;  /* 0x0000000000017941 */ /* 0x000fea0003800000 */
.L_x_16700:
        /* <DEDUP_REMOVED lines=12> */
.L_x_16703:
[----:B------:R-:W-:Y:S05]  /*4670*/  BSYNC B1 ;  /* 0x0000000000017941 */ /* 0x000fea0003800000 */
.L_x_16702:
        /* <DEDUP_REMOVED lines=23> */
.L_x_16705:
[----:B------:R-:W-:Y:S05]  /*47f0*/  BSYNC B1 ;  /* 0x0000000000017941 */ /* 0x000fea0003800000 */
.L_x_16704:
        /* <DEDUP_REMOVED lines=11> */
.L_x_16707:
[----:B------:R-:W-:Y:S05]  /*48b0*/  BSYNC B1 ;  /* 0x0000000000017941 */ /* 0x000fea0003800000 */
.L_x_16706:
        /* <DEDUP_REMOVED lines=12> */
.L_x_16709:
[----:B------:R-:W-:Y:S05]  /*4980*/  BSYNC B1 ;  /* 0x0000000000017941 */ /* 0x000fea0003800000 */
.L_x_16708:
        /* <DEDUP_REMOVED lines=15> */
.L_x_16711:
[----:B------:R-:W-:Y:S05]  /*4a80*/  BSYNC B1 ;  /* 0x0000000000017941 */ /* 0x000fea0003800000 */
.L_x_16710:
        /* <DEDUP_REMOVED lines=12> */
.L_x_16713:
[----:B------:R-:W-:Y:S05]  /*4b50*/  BSYNC B1 ;  /* 0x0000000000017941 */ /* 0x000fea0003800000 */
.L_x_16712:
        /* <DEDUP_REMOVED lines=11> */
.L_x_16715:
[----:B------:R-:W-:Y:S05]  /*4c10*/  BSYNC B1 ;  /* 0x0000000000017941 */ /* 0x000fea0003800000 */
.L_x_16714:
        /* <DEDUP_REMOVED lines=12> */
.L_x_16717:
[----:B------:R-:W-:Y:S05]  /*4ce0*/  BSYNC B1 ;  /* 0x0000000000017941 */ /* 0x000fea0003800000 */
.L_x_16716:
        /* <DEDUP_REMOVED lines=11> */
.L_x_16719:
[----:B------:R-:W-:Y:S05]  /*4da0*/  BSYNC B1 ;  /* 0x0000000000017941 */ /* 0x000fea0003800000 */
.L_x_16718:
        /* <DEDUP_REMOVED lines=12> */
.L_x_16721:
[----:B------:R-:W-:Y:S05]  /*4e70*/  BSYNC B1 ;  /* 0x0000000000017941 */ /* 0x000fea0003800000 */
.L_x_16720:
[----:B------:R-:W2:Y:S01]  /*4e80*/  LDL.LU R204, [R1+0x70] ;  /* 0x0000700001cc7983 */ /* 0x000ea20000300800 */
[----:B------:R-:W-:Y:S01]  /*4e90*/  SEL R184, R184, R172, P1 ;  /* 0x000000acb8b87207 */ /* 0x000fe20000800000 */
[----:B------:R-:W0:Y:S01]  /*4ea0*/  @P0 LDC.64 R234, c[0x0][0x308] ;  /* 0x0000c200ffea0b82 */ /* 0x000e220000000a00 */
[----:B------:R-:W-:Y:S01]  /*4eb0*/  SEL R185, R185, R173, P1 ;  /* 0x000000adb9b97207 */ /* 0x000fe20000800000 */
[----:B------:R-:W-:Y:S01]  /*4ec0*/  BSSY B1, `(.L_x_16722) ;  /* 0x0000012000017945 */ /* 0x000fe20003800000 */
[----:B------:R-:W-:Y:S02]  /*4ed0*/  SEL R186, R186, R174, P1 ;  /* 0x000000aebaba7207 */ /* 0x000fe40000800000 */
[----:B------:R-:W-:Y:S02]  /*4ee0*/  SEL R187, R187, R175, P1 ;  /* 0x000000afbbbb7207 */ /* 0x000fe40000800000 */
[C---:B------:R-:W-:Y:S02]  /*4ef0*/  @!P6 ISETP.NE.U32.AND P3, PT, R2.reuse, RZ, PT ;  /* 0x000000ff0200e20c */ /* 0x040fe40003f65070 */
[----:B------:R-:W-:-:S02]  /*4f00*/  @!P6 ISETP.NE.U32.AND P4, PT, R2, RZ, PT ;  /* 0x000000ff0200e20c */ /* 0x000fc40003f85070 */
[----:B------:R-:W-:Y:S02]  /*4f10*/  @!P6 ISETP.NE.U32.AND P2, PT, R2, RZ, PT ;  /* 0x000000ff0200e20c */ /* 0x000fe40003f45070 */
[----:B------:R-:W-:Y:S01]  /*4f20*/  @!P6 ISETP.NE.AND.EX P3, PT, R0, RZ, PT, P3 ;  /* 0x000000ff0000e20c */ /* 0x000fe20003f65330 */
[----:B--2---:R-:W-:Y:S01]  /*4f30*/  @P0 IMAD.WIDE.U32 R204, R204, 0x10, R232 ;  /* 0x00000010cccc0825 */ /* 0x004fe200078e00e8 */
[----:B------:R-:W-:-:S04]  /*4f40*/  IADD3 R232, R201, 0x60, RZ ;  /* 0x00000060c9e87810 */ /* 0x000fc80007ffe0ff */
[----:B------:R1:W-:Y:S02]  /*4f50*/  @P0 STG.E.128 desc[UR4][R204.64], R184 ;  /* 0x000000b8cc000986 */ /* 0x0003e4000c101d04 */
        /* <DEDUP_REMOVED lines=8> */
.L_x_16723:
[----:B------:R-:W-:Y:S05]  /*4fe0*/  BSYNC B1 ;  /* 0x0000000000017941 */ /* 0x000fea0003800000 */
.L_x_16722:
[----:B------:R-:W-:Y:S01]  /*4ff0*/  BSSY B1, `(.L_x_16724) ;  /* 0x000000b000017945 */ /* 0x000fe20003800000 */
[----:B-1----:R-:W-:-:S03]  /*5000*/  @!P6 FSEL R184, R136, RZ, P3 ;  /* 0x000000ff88b8e208 */ /* 0x002fc60001800000 */
        /* <DEDUP_REMOVED lines=9> */
.L_x_16725:
[----:B------:R-:W-:Y:S05]  /*50a0*/  BSYNC B1 ;  /* 0x0000000000017941 */ /* 0x000fea0003800000 */
.L_x_16724:
[----:B------:R-:W-:Y:S04]  /*50b0*/  BSSY B1, `(.L_x_16726) ;  /* 0x000000c000017945 */ /* 0x000fe80003800000 */
[----:B------:R-:W-:Y:S05]  /*50c0*/  @!P5 BRA `(.L_x_16727) ;  /* 0x000000000028d947 */ /* 0x000fea0003800000 */
[----:B------:R-:W3:Y:S04]  /*50d0*/  LDL R185, [R1+0x2c] ;  /* 0x00002c0001b97983 */ /* 0x000ee80000100800 */
[----:B------:R-:W4:Y:S01]  /*50e0*/  LDL R186, [R1+0x130] ;  /* 0x0001300001ba7983 */ /* 0x000f220000100800 */
[----:B------:R-:W-:-:S04]  /*50f0*/  FMUL.FTZ R168, R184, UR13 ;  /* 0x0000000db8a87c20 */ /* 0x000fc80008410000 */
[----:B------:R-:W-:Y:S01]  /*5100*/  FMUL.FTZ R168, R168, UR12 ;  /* 0x0000000ca8a87c20 */ /* 0x000fe20008410000 */
[----:B---3--:R-:W-:-:S03]  /*5110*/  LOP3.LUT P3, RZ, R185, 0xff, RZ, 0xc0, !PT ;  /* 0x000000ffb9ff7812 */ /* 0x008fc6000786c0ff */
[-C--:B-----5:R-:W-:Y:S01]  /*5120*/  FMUL.FTZ R185, R164, R168.reuse ;  /* 0x000000a8a4b97220 */ /* 0x0a0fe20000410000 */
[----:B----4-:R-:W-:-:S04]  /*5130*/  FMUL.FTZ R168, R186, R168 ;  /* 0x000000a8baa87220 */ /* 0x010fc80000410000 */
[----:B------:R-:W-:Y:S02]  /*5140*/  FSEL R185, R185, RZ, P3 ;  /* 0x000000ffb9b97208 */ /* 0x000fe40001800000 */
[----:B------:R-:W-:-:S03]  /*5150*/  SEL R168, R168, RZ, P3 ;  /* 0x000000ffa8a87207 */ /* 0x000fc60001800000 */
[----:B------:R-:W-:-:S07]  /*5160*/  FADD.FTZ R96, R96, R185 ;  /* 0x000000b960607221 */ /* 0x000fce0000010000 */
.L_x_16727:
[----:B------:R-:W-:Y:S05]  /*5170*/  BSYNC B1 ;  /* 0x0000000000017941 */ /* 0x000fea0003800000 */
.L_x_16726:
[----:B------:R-:W-:Y:S01]  /*5180*/  @!P6 ISETP.NE.U32.AND P3, PT, R2, RZ, PT ;  /* 0x000000ff0200e20c */ /* 0x000fe20003f65070 */
[----:B------:R-:W-:Y:S01]  /*5190*/  BSSY B1, `(.L_x_16728) ;  /* 0x000000e000017945 */ /* 0x000fe20003800000 */
[C---:B------:R-:W-:Y:S02]  /*51a0*/  @!P6 ISETP.NE.AND.EX P4, PT, R0.reuse, RZ, PT, P4 ;  /* 0x000000ff0000e20c */ /* 0x040fe40003f85340 */
[C---:B------:R-:W-:Y:S02]  /*51b0*/  @!P6 ISETP.NE.AND.EX P3, PT, R0.reuse, RZ, PT, P3 ;  /* 0x000000ff0000e20c */ /* 0x040fe40003f65330 */
[----:B------:R-:W-:Y:S02]  /*51c0*/  @!P6 ISETP.NE.AND.EX P2, PT, R0, RZ, PT, P2 ;  /* 0x000000ff0000e20c */ /* 0x000fe40003f45320 */
[----:B------:R-:W-:Y:S01]  /*51d0*/  @!P6 FSEL R185, R137, RZ, P3 ;  /* 0x000000ff89b9e208 */ /* 0x000fe20001800000 */
[----:B------:R-:W-:Y:S10]  /*51e0*/  @!P6 BRA `(.L_x_16729) ;  /* 0x000000000020e947 */ /* 0x000ff40003800000 */
        /* <DEDUP_REMOVED lines=8> */
.L_x_16729:
[----:B------:R-:W-:Y:S05]  /*5270*/  BSYNC B1 ;  /* 0x0000000000017941 */ /* 0x000fea0003800000 */
.L_x_16728:
        /* <DEDUP_REMOVED lines=12> */
.L_x_16731:
[----:B------:R-:W-:Y:S05]  /*5340*/  BSYNC B1 ;  /* 0x0000000000017941 */ /* 0x000fea0003800000 */
.L_x_16730:
        /* <DEDUP_REMOVED lines=11> */
.L_x_16733:
[----:B------:R-:W-:Y:S05]  /*5400*/  BSYNC B1 ;  /* 0x0000000000017941 */ /* 0x000fea0003800000 */
.L_x_16732:
        /* <DEDUP_REMOVED lines=12> */
.L_x_16735:
[----:B------:R-:W-:Y:S05]  /*54d0*/  BSYNC B1 ;  /* 0x0000000000017941 */ /* 0x000fea0003800000 */
.L_x_16734:
        /* <DEDUP_REMOVED lines=11> */
.L_x_16737:
[----:B------:R-:W-:Y:S05]  /*5590*/  BSYNC B1 ;  /* 0x0000000000017941 */ /* 0x000fea0003800000 */
.L_x_16736:
[----:B------:R-:W-:Y:S04]  /*55a0*/  BSSY B1, `(.L_x_16738) ;  /* 0x000000c000017945 */ /* 0x000fe80003800000 */
[----:B------:R-:W-:Y:S05]  /*55b0*/  @!P5 BRA `(.L_x_16739) ;  /* 0x000000000028d947 */ /* 0x000fea0003800000 */
[----:B------:R-:W3:Y:S04]  /*55c0*/  LDL.LU R208, [R1+0x2c] ;  /* 0x00002c0001d07983 */ /* 0x000ee80000300800 */
        /* <DEDUP_REMOVED lines=9> */
.L_x_16739:
[----:B------:R-:W-:Y:S05]  /*5660*/  BSYNC B1 ;  /* 0x0000000000017941 */ /* 0x000fea0003800000 */
.L_x_16738:
[----:B------:R-:W3:Y:S01]  /*5670*/  LDL.LU R208, [R1+0x7c] ;  /* 0x00007c0001d07983 */ /* 0x000ee20000300800 */
        /* <DEDUP_REMOVED lines=8> */
[----:B------:R-:W-:Y:S01]  /*5700*/  @!P6 ISETP.NE.AND.EX P3, PT, R0, RZ, PT, P3 ;  /* 0x000000ff0000e20c */ /* 0x000fe20003f65330 */
[----:B---3--:R-:W-:Y:S02]  /*5710*/  @P0 IMAD.WIDE.U32 R208, R208, 0x10, R234 ;  /* 0x00000010d0d00825 */ /* 0x008fe400078e00ea */
[----:B------:R-:W0:Y:S03]  /*5720*/  @P0 LDC.64 R234, c[0x0][0x308] ;  /* 0x0000c200ffea0b82 */ /* 0x000e260000000a00 */
[----:B------:R2:W-:Y:S02]  /*5730*/  @P0 STG.E.128 desc[UR4][R208.64], R184 ;  /* 0x000000b8d0000986 */ /* 0x0005e4000c101d04 */
[----:B--2---:R-:W-:Y:S01]  /*5740*/  @P5 IMAD.WIDE.U32 R184, R232, 0x10, R204 ;  /* 0x00000010e8b85825 */ /* 0x004fe200078e00cc */
[----:B------:R-:W-:-:S04]  /*5750*/  IADD3 R232, R201, 0x80, RZ ;  /* 0x00000080c9e87810 */ /* 0x000fc80007ffe0ff */
[----:B------:R1:W-:Y:S01]  /*5760*/  @P5 STG.E.128 desc[UR4][R184.64], R168 ;  /* 0x000000a8b8005986 */ /* 0x0003e2000c101d04 */
[----:B------:R-:W-:Y:S05]  /*5770*/  @!P5 BRA `(.L_x_16741) ;  /* 0x00000000000cd947 */ /* 0x000fea0003800000 */
[----:B-----5:R-:W2:Y:S02]  /*5780*/  LDC.64 R164, c[0x0][0x220] ;  /* 0x00008800ffa47b82 */ /* 0x020ea40000000a00 */
[----:B--2---:R-:W-:-:S06]  /*5790*/  IMAD.WIDE.U32 R164, R232, 0x10, R164 ;  /* 0x00000010e8a47825 */ /* 0x004fcc00078e00a4 */
[----:B------:R-:W5:Y:S02]  /*57a0*/  LDG.E.128 R164, desc[UR4][R164.64] ;  /* 0x00000004a4a47981 */ /* 0x000f64000c1e1d00 */
.L_x_16741:
[----:B------:R-:W-:Y:S05]  /*57b0*/  BSYNC B1 ;  /* 0x0000000000017941 */ /* 0x000fea0003800000 */
.L_x_16740:
[----:B------:R-:W-:Y:S01]  /*57c0*/  BSSY B1, `(.L_x_16742) ;  /* 0x000000b000017945 */ /* 0x000fe20003800000 */
[----:B-1----:R-:W-:-:S03]  /*57d0*/  @!P6 FSEL R184, R140, RZ, P3 ;  /* 0x000000ff8cb8e208 */ /* 0x002fc60001800000 */
        /* <DEDUP_REMOVED lines=9> */
.L_x_16743:
[----:B------:R-:W-:Y:S05]  /*5870*/  BSYNC B1 ;  /* 0x0000000000017941 */ /* 0x000fea0003800000 */
.L_x_16742:
        /* <DEDUP_REMOVED lines=12> */
.L_x_16745:
[----:B------:R-:W-:Y:S05]  /*5940*/  BSYNC B1 ;  /* 0x0000000000017941 */ /* 0x000fea0003800000 */
.L_x_16744:
[----:B------:R-:W-:Y:S01]  /*5950*/  @!P6 ISETP.NE.U32.AND P3, PT, R2, RZ, PT ;  /* 0x000000ff0200e20c */ /* 0x000fe20003f65070 */
[----:B------:R-:W-:Y:S01]  /*5960*/  BSSY B1, `(.L_x_16746) ;  /* 0x000000d000017945 */ /* 0x000fe20003800000 */
[C---:B------:R-:W-:Y:S02]  /*5970*/  @!P6 ISETP.NE.AND.EX P4, PT, R0.reuse, RZ, PT, P4 ;  /* 0x000000ff0000e20c */ /* 0x040fe40003f85340 */
[C---:B------:R-:W-:Y:S02]  /*5980*/  @!P6 ISETP.NE.AND.EX P3, PT, R0.reuse, RZ, PT, P3 ;  /* 0x000000ff0000e20c */ /* 0x040fe40003f65330 */
[----:B------:R-:W-:Y:S02]  /*5990*/  @!P6 ISETP.NE.AND.EX P2, PT, R0, RZ, PT, P2 ;  /* 0x000000ff0000e20c */ /* 0x000fe40003f45320 */
        /* <DEDUP_REMOVED lines=9> */
.L_x_16747:
[----:B------:R-:W-:Y:S05]  /*5a30*/  BSYNC B1 ;  /* 0x0000000000017941 */ /* 0x000fea0003800000 */
.L_x_16746:
        /* <DEDUP_REMOVED lines=12> */
.L_x_16749:
[----:B------:R-:W-:Y:S05]  /*5b00*/  BSYNC B1 ;  /* 0x0000000000017941 */ /* 0x000fea0003800000 */
.L_x_16748:
        /* <DEDUP_REMOVED lines=10> */
.L_x_16751:
[----:B------:R-:W-:Y:S05]  /*5bb0*/  BSYNC B1 ;  /* 0x0000000000017941 */ /* 0x000fea0003800000 */
.L_x_16750:
        /* <DEDUP_REMOVED lines=12> */
.L_x_16753:
[----:B------:R-:W-:Y:S05]  /*5c80*/  BSYNC B1 ;  /* 0x0000000000017941 */ /* 0x000fea0003800000 */
.L_x_16752:
        /* <DEDUP_REMOVED lines=9> */
.L_x_16755:
[----:B------:R-:W-:Y:S05]  /*5d20*/  BSYNC B1 ;  /* 0x0000000000017941 */ /* 0x000fea0003800000 */
.L_x_16754:
        /* <DEDUP_REMOVED lines=12> */
.L_x_16757:
[----:B------:R-:W-:Y:S05]  /*5df0*/  BSYNC B1 ;  /* 0x0000000000017941 */ /* 0x000fea0003800000 */
.L_x_16756:
        /* <DEDUP_REMOVED lines=18> */
[----:B-----5:R-:W2:Y:S02]  /*5f20*/  LDC.64 R164, c[0x0][0x220] ;  /* 0x00008800ffa47b82 */ /* 0x020ea40000000a00 */
[----:B--2---:R-:W-:-:S06]  /*5f30*/  IMAD.WIDE.U32 R164, R232, 0x10, R164 ;  /* 0x00000010e8a47825 */ /* 0x004fcc00078e00a4 */
[----:B------:R-:W5:Y:S02]  /*5f40*/  LDG.E.128 R164, desc[UR4][R164.64] ;  /* 0x00000004a4a47981 */ /* 0x000f64000c1e1d00 */
.L_x_16759:
[----:B------:R-:W-:Y:S05]  /*5f50*/  BSYNC B1 ;  /* 0x0000000000017941 */ /* 0x000fea0003800000 */
.L_x_16758:
        /* <DEDUP_REMOVED lines=9> */
.L_x_16761:
[----:B------:R-:W-:Y:S05]  /*5ff0*/  BSYNC B1 ;  /* 0x0000000000017941 */ /* 0x000fea0003800000 */
.L_x_16760:
        /* <DEDUP_REMOVED lines=12> */
.L_x_16763:
[----:B------:R-:W-:Y:S05]  /*60c0*/  BSYNC B1 ;  /* 0x0000000000017941 */ /* 0x000fea0003800000 */
.L_x_16762:
        /* <DEDUP_REMOVED lines=13> */
.L_x_16765:
[----:B------:R-:W-:Y:S05]  /*61a0*/  BSYNC B1 ;  /* 0x0000000000017941 */ /* 0x000fea0003800000 */
.L_x_16764:
        /* <DEDUP_REMOVED lines=12> */
.L_x_16767:
[----:B------:R-:W-:Y:S05]  /*6270*/  BSYNC B1 ;  /* 0x0000000000017941 */ /* 0x000fea0003800000 */
.L_x_16766:
        /* <DEDUP_REMOVED lines=9> */
.L_x_16769:
[----:B------:R-:W-:Y:S05]  /*6310*/  BSYNC B1 ;  /* 0x0000000000017941 */ /* 0x000fea0003800000 */
.L_x_16768:
        /* <DEDUP_REMOVED lines=12> */
.L_x_16771:
[----:B------:R-:W-:Y:S05]  /*63e0*/  BSYNC B1 ;  /* 0x0000000000017941 */ /* 0x000fea0003800000 */
.L_x_16770:
        /* <DEDUP_REMOVED lines=9> */
.L_x_16773:
[----:B------:R-:W-:Y:S05]  /*6480*/  BSYNC B1 ;  /* 0x0000000000017941 */ /* 0x000fea0003800000 */
.L_x_16772:
        /* <DEDUP_REMOVED lines=12> */
.L_x_16775:
[----:B------:R-:W-:Y:S05]  /*6550*/  BSYNC B1 ;  /* 0x0000000000017941 */ /* 0x000fea0003800000 */
.L_x_16774:
        /* <DEDUP_REMOVED lines=21> */
.L_x_16777:
[----:B------:R-:W-:Y:S05]  /*66b0*/  BSYNC B1 ;  /* 0x0000000000017941 */ /* 0x000fea0003800000 */
.L_x_16776:
        /* <DEDUP_REMOVED lines=9> */
.L_x_16779:
[----:B------:R-:W-:Y:S05]  /*6750*/  BSYNC B1 ;  /* 0x0000000000017941 */ /* 0x000fea0003800000 */
.L_x_16778:
        /* <DEDUP_REMOVED lines=12> */
.L_x_16781:
[----:B------:R-:W-:Y:S05]  /*6820*/  BSYNC B1 ;  /* 0x0000000000017941 */ /* 0x000fea0003800000 */
.L_x_16780:
        /* <DEDUP_REMOVED lines=13> */
.L_x_16783:
[----:B------:R-:W-:Y:S05]  /*6900*/  BSYNC B1 ;  /* 0x0000000000017941 */ /* 0x000fea0003800000 */
.L_x_16782:
        /* <DEDUP_REMOVED lines=12> */
.L_x_16785:
[----:B------:R-:W-:Y:S05]  /*69d0*/  BSYNC B1 ;  /* 0x0000000000017941 */ /* 0x000fea0003800000 */
.L_x_16784:
        /* <DEDUP_REMOVED lines=9> */
.L_x_16787:
[----:B------:R-:W-:Y:S05]  /*6a70*/  BSYNC B1 ;  /* 0x0000000000017941 */ /* 0x000fea0003800000 */
.L_x_16786:
        /* <DEDUP_REMOVED lines=12> */
.L_x_16789:
[----:B------:R-:W-:Y:S05]  /*6b40*/  BSYNC B1 ;  /* 0x0000000000017941 */ /* 0x000fea0003800000 */
.L_x_16788:
        /* <DEDUP_REMOVED lines=9> */
.L_x_16791:
[----:B------:R-:W-:Y:S05]  /*6be0*/  BSYNC B1 ;  /* 0x0000000000017941 */ /* 0x000fea0003800000 */
.L_x_16790:
        /* <DEDUP_REMOVED lines=12> */
.L_x_16793:
[----:B------:R-:W-:Y:S05]  /*6cb0*/  BSYNC B1 ;  /* 0x0000000000017941 */ /* 0x000fea0003800000 */
.L_x_16792:
[----:B------:R-:W1:Y:S01]  /*6cc0*/  @P5 LDC.64 R204, c[0x0][0x2f8] ;  /* 0x0000be00ffcc5b82 */ /* 0x000e620000000a00 */
[----:B------:R-:W-:Y:S01]  /*6cd0*/  @P0 IADD3 R208, R252, 0xc0, RZ ;  /* 0x000000c0fcd00810 */ /* 0x000fe20007ffe0ff */
[----:B------:R-:W-:Y:S01]  /*6ce0*/  BSSY B1, `(.L_x_16794) ;  /* 0x0000013000017945 */ /* 0x000fe20003800000 */
[----:B------:R-:W-:Y:S02]  /*6cf0*/  SEL R184, R184, R172, P1 ;  /* 0x000000acb8b87207 */ /* 0x000fe40000800000 */
[----:B------:R-:W-:Y:S01]  /*6d00*/  SEL R185, R185, R173, P1 ;  /* 0x000000adb9b97207 */ /* 0x000fe20000800000 */
[----:B0-----:R-:W-:Y:S01]  /*6d10*/  @P0 IMAD.WIDE.U32 R208, R208, 0x10, R234 ;  /* 0x00000010d0d00825 */ /* 0x001fe200078e00ea */
[----:B------:R-:W-:Y:S02]  /*6d20*/  SEL R186, R186, R174, P1 ;  /* 0x000000aebaba7207 */ /* 0x000fe40000800000 */
[----:B------:R-:W-:Y:S02]  /*6d30*/  SEL R187, R187, R175, P1 ;  /* 0x000000afbbbb7207 */ /* 0x000fe40000800000 */
[----:B------:R-:W-:-:S02]  /*6d40*/  @!P6 ISETP.NE.U32.AND P3, PT, R2, RZ, PT ;  /* 0x000000ff0200e20c */ /* 0x000fc40003f65070 */
[C---:B------:R-:W-:Y:S01]  /*6d50*/  @!P6 ISETP.NE.U32.AND P4, PT, R2.reuse, RZ, PT ;  /* 0x000000ff0200e20c */ /* 0x040fe20003f85070 */
[----:B------:R1:W-:Y:S01]  /*6d60*/  @P0 STG.E.128 desc[UR4][R208.64], R184 ;  /* 0x000000b8d0000986 */ /* 0x0003e2000c101d04 */
[----:B------:R-:W-:Y:S02]  /*6d70*/  @!P6 ISETP.NE.U32.AND P2, PT, R2, RZ, PT ;  /* 0x000000ff0200e20c */ /* 0x000fe40003f45070 */
[----:B------:R-:W-:Y:S01]  /*6d80*/  @!P6 ISETP.NE.AND.EX P3, PT, R0, RZ, PT, P3 ;  /* 0x000000ff0000e20c */ /* 0x000fe20003f65330 */
[----:B-1----:R-:W-:Y:S01]  /*6d90*/  @P5 IMAD.WIDE.U32 R184, R232, 0x10, R204 ;  /* 0x00000010e8b85825 */ /* 0x002fe200078e00cc */
[----:B------:R-:W0:Y:S01]  /*6da0*/  @P0 LDC.64 R186, c[0x0][0x308] ;  /* 0x0000c200ffba0b82 */ /* 0x000e220000000a00 */
[----:B------:R-:W-:-:S03]  /*6db0*/  IADD3 R208, R201, 0xe0, RZ ;  /* 0x000000e0c9d07810 */ /* 0x000fc60007ffe0ff */
[----:B------:R1:W-:Y:S01]  /*6dc0*/  @P5 STG.E.128 desc[UR4][R184.64], R168 ;  /* 0x000000a8b8005986 */ /* 0x0003e2000c101d04 */
[----:B------:R-:W-:Y:S06]  /*6dd0*/  @!P5 BRA `(.L_x_16795) ;  /* 0x00000000000cd947 */ /* 0x000fec0003800000 */
[----:B-----5:R-:W2:Y:S02]  /*6de0*/  LDC.64 R164, c[0x0][0x220] ;  /* 0x00008800ffa47b82 */ /* 0x020ea40000000a00 */
[----:B--2---:R-:W-:-:S06]  /*6df0*/  IMAD.WIDE.U32 R164, R208, 0x10, R164 ;  /* 0x00000010d0a47825 */ /* 0x004fcc00078e00a4 */
[----:B------:R-:W5:Y:S02]  /*6e00*/  LDG.E.128 R164, desc[UR4][R164.64] ;  /* 0x00000004a4a47981 */ /* 0x000f64000c1e1d00 */
.L_x_16795:
[----:B------:R-:W-:Y:S05]  /*6e10*/  BSYNC B1 ;  /* 0x0000000000017941 */ /* 0x000fea0003800000 */
.L_x_16794:
        /* <DEDUP_REMOVED lines=9> */
.L_x_16797:
[----:B------:R-:W-:Y:S05]  /*6eb0*/  BSYNC B1 ;  /* 0x0000000000017941 */ /* 0x000fea0003800000 */
.L_x_16796:
        /* <DEDUP_REMOVED lines=12> */
.L_x_16799:
[----:B------:R-:W-:Y:S05]  /*6f80*/  BSYNC B1 ;  /* 0x0000000000017941 */ /* 0x000fea0003800000 */
.L_x_16798:
        /* <DEDUP_REMOVED lines=13> */
.L_x_16801:
[----:B------:R-:W-:Y:S05]  /*7060*/  BSYNC B1 ;  /* 0x0000000000017941 */ /* 0x000fea0003800000 */
.L_x_16800:
        /* <DEDUP_REMOVED lines=12> */
.L_x_16803:
[----:B------:R-:W-:Y:S05]  /*7130*/  BSYNC B1 ;  /* 0x0000000000017941 */ /* 0x000fea0003800000 */
.L_x_16802:
        /* <DEDUP_REMOVED lines=9> */
.L_x_16805:
[----:B------:R-:W-:Y:S05]  /*71d0*/  BSYNC B1 ;  /* 0x0000000000017941 */ /* 0x000fea0003800000 */
.L_x_16804:
        /* <DEDUP_REMOVED lines=12> */
.L_x_16807:
[----:B------:R-:W-:Y:S05]  /*72a0*/  BSYNC B1 ;  /* 0x0000000000017941 */ /* 0x000fea0003800000 */
.L_x_16806:
        /* <DEDUP_REMOVED lines=9> */
.L_x_16809:
[----:B------:R-:W-:Y:S05]  /*7340*/  BSYNC B1 ;  /* 0x0000000000017941 */ /* 0x000fea0003800000 */
.L_x_16808:
        /* <DEDUP_REMOVED lines=12> */
.L_x_16811:
[----:B------:R-:W-:Y:S05]  /*7410*/  BSYNC B1 ;  /* 0x0000000000017941 */ /* 0x000fea0003800000 */
.L_x_16810:
[----:B------:R-:W-:Y:S01]  /*7420*/  @P0 IADD3 R204, R252, 0xe0, RZ ;  /* 0x000000e0fccc0810 */ /* 0x000fe20007ffe0ff */
[----:B------:R-:W1:Y:S01]  /*7430*/  @P0 LDC.64 R234, c[0x0][0x308] ;  /* 0x0000c200ffea0b82 */ /* 0x000e620000000a00 */
[----:B------:R-:W-:Y:S01]  /*7440*/  SEL R184, R184, R172, P1 ;  /* 0x000000acb8b87207 */ /* 0x000fe20000800000 */
[----:B------:R-:W-:Y:S01]  /*7450*/  BSSY B1, `(.L_x_16812) ;  /* 0x0000013000017945 */ /* 0x000fe20003800000 */
        /* <DEDUP_REMOVED lines=8> */
[----:B------:R-:W-:Y:S02]  /*74e0*/  @!P6 ISETP.NE.AND.EX P3, PT, R0, RZ, PT, P3 ;  /* 0x000000ff0000e20c */ /* 0x000fe40003f65330 */
[----:B------:R-:W-:Y:S01]  /*74f0*/  IADD3 R232, R201, 0x100, RZ ;  /* 0x00000100c9e87810 */ /* 0x000fe20007ffe0ff */
[----:B0-----:R-:W0:Y:S08]  /*7500*/  @P5 LDC.64 R184, c[0x0][0x2f8] ;  /* 0x0000be00ffb85b82 */ /* 0x001e300000000a00 */
[----:B------:R-:W2:Y:S01]  /*7510*/  @P5 LDC.64 R204, c[0x0][0x2f8] ;  /* 0x0000be00ffcc5b82 */ /* 0x000ea20000000a00 */
[----:B0-----:R-:W-:-:S05]  /*7520*/  @P5 IMAD.WIDE.U32 R184, R208, 0x10, R184 ;  /* 0x00000010d0b85825 */ /* 0x001fca00078e00b8 */
[----:B------:R0:W-:Y:S01]  /*7530*/  @P5 STG.E.128 desc[UR4][R184.64], R168 ;  /* 0x000000a8b8005986 */ /* 0x0001e2000c101d04 */
[----:B-1----:R-:W-:Y:S05]  /*7540*/  @!P5 BRA `(.L_x_16813) ;  /* 0x00000000000cd947 */ /* 0x002fea0003800000 */
[----:B-----5:R-:W1:Y:S02]  /*7550*/  LDC.64 R164, c[0x0][0x220] ;  /* 0x00008800ffa47b82 */ /* 0x020e640000000a00 */
[----:B-1----:R-:W-:-:S06]  /*7560*/  IMAD.WIDE.U32 R164, R232, 0x10, R164 ;  /* 0x00000010e8a47825 */ /* 0x002fcc00078e00a4 */
[----:B------:R-:W5:Y:S02]  /*7570*/  LDG.E.128 R164, desc[UR4][R164.64] ;  /* 0x00000004a4a47981 */ /* 0x000f64000c1e1d00 */
.L_x_16813:
[----:B------:R-:W-:Y:S05]  /*7580*/  BSYNC B1 ;  /* 0x0000000000017941 */ /* 0x000fea0003800000 */
.L_x_16812:
        /* <DEDUP_REMOVED lines=9> */
.L_x_16815:
[----:B------:R-:W-:Y:S05]  /*7620*/  BSYNC B1 ;  /* 0x0000000000017941 */ /* 0x000fea0003800000 */
.L_x_16814:
        /* <DEDUP_REMOVED lines=12> */
.L_x_16817:
[----:B------:R-:W-:Y:S05]  /*76f0*/  BSYNC B1 ;  /* 0x0000000000017941 */ /* 0x000fea0003800000 */
.L_x_16816:
        /* <DEDUP_REMOVED lines=13> */
.L_x_16819:
[----:B------:R-:W-:Y:S05]  /*77d0*/  BSYNC B1 ;  /* 0x0000000000017941 */ /* 0x000fea0003800000 */
.L_x_16818:
        /* <DEDUP_REMOVED lines=12> */
.L_x_16821:
[----:B------:R-:W-:Y:S05]  /*78a0*/  BSYNC B1 ;  /* 0x0000000000017941 */ /* 0x000fea0003800000 */
.L_x_16820:
        /* <DEDUP_REMOVED lines=9> */
.L_x_16823:
[----:B------:R-:W-:Y:S05]  /*7940*/  BSYNC B1 ;  /* 0x0000000000017941 */ /* 0x000fea0003800000 */
.L_x_16822:
        /* <DEDUP_REMOVED lines=12> */
.L_x_16825:
[----:B------:R-:W-:Y:S05]  /*7a10*/  BSYNC B1 ;  /* 0x0000000000017941 */ /* 0x000fea0003800000 */
.L_x_16824:
        /* <DEDUP_REMOVED lines=9> */
.L_x_16827:
[----:B------:R-:W-:Y:S05]  /*7ab0*/  BSYNC B1 ;  /* 0x0000000000017941 */ /* 0x000fea0003800000 */
.L_x_16826:
        /* <DEDUP_REMOVED lines=12> */
.L_x_16829:
[----:B------:R-:W-:Y:S05]  /*7b80*/  BSYNC B1 ;  /* 0x0000000000017941 */ /* 0x000fea0003800000 */
.L_x_16828:
[----:B------:R-:W-:Y:S01]  /*7b90*/  @P0 IADD3 R208, R252, 0x100, RZ ;  /* 0x00000100fcd00810 */ /* 0x000fe20007ffe0ff */
[----:B------:R-:W-:Y:S01]  /*7ba0*/  BSSY B1, `(.L_x_16830) ;  /* 0x0000012000017945 */ /* 0x000fe20003800000 */
[----:B------:R-:W-:Y:S02]  /*7bb0*/  SEL R184, R184, R172, P1 ;  /* 0x000000acb8b87207 */ /* 0x000fe40000800000 */
        /* <DEDUP_REMOVED lines=9> */
[----:B--2---:R-:W-:-:S05]  /*7c50*/  @P5 IMAD.WIDE.U32 R184, R232, 0x10, R204 ;  /* 0x00000010e8b85825 */ /* 0x004fca00078e00cc */
[----:B------:R0:W-:Y:S02]  /*7c60*/  @P5 STG.E.128 desc[UR4][R184.64], R168 ;  /* 0x000000a8b8005986 */ /* 0x0001e4000c101d04 */
[----:B0-----:R-:W-:Y:S01]  /*7c70*/  IADD3 R184, R201, 0x120, RZ ;  /* 0x00000120c9b87810 */ /* 0x001fe20007ffe0ff */
[----:B------:R-:W-:Y:S06]  /*7c80*/  @!P5 BRA `(.L_x_16831) ;  /* 0x00000000000cd947 */ /* 0x000fec0003800000 */
[----:B-----5:R-:W0:Y:S02]  /*7c90*/  LDC.64 R164, c[0x0][0x220] ;  /* 0x00008800ffa47b82 */ /* 0x020e240000000a00 */
[----:B0-----:R-:W-:-:S06]  /*7ca0*/  IMAD.WIDE.U32 R164, R184, 0x10, R164 ;  /* 0x00000010b8a47825 */ /* 0x001fcc00078e00a4 */
[----:B------:R-:W5:Y:S02]  /*7cb0*/  LDG.E.128 R164, desc[UR4][R164.64] ;  /* 0x00000004a4a47981 */ /* 0x000f64000c1e1d00 */
.L_x_16831:
[----:B------:R-:W-:Y:S05]  /*7cc0*/  BSYNC B1 ;  /* 0x0000000000017941 */ /* 0x000fea0003800000 */
.L_x_16830:
        /* <DEDUP_REMOVED lines=9> */
.L_x_16833:
[----:B------:R-:W-:Y:S05]  /*7d60*/  BSYNC B1 ;  /* 0x0000000000017941 */ /* 0x000fea0003800000 */
.L_x_16832:
[----:B------:R-:W-:Y:S04]  /*7d70*/  BSSY B1, `(.L_x_16834) ;  /* 0x000000b000017945 */ /* 0x000fe80003800000 */
[----:B------:R-:W-:Y:S05]  /*7d80*/  @!P5 BRA `(.L_x_16835) ;  /* 0x000000000024d947 */ /* 0x000fea0003800000 */
[----:B------:R-:W2:Y:S01]  /*7d90*/  LDL R187, [R1+0xd0] ;  /* 0x0000d00001bb7983 */ /* 0x000ea20000100800 */
[----:B------:R-:W-:Y:S01]  /*7da0*/  FMUL.FTZ R168, R186, UR13 ;  /* 0x0000000dbaa87c20 */ /* 0x000fe20008410000 */
[----:B------:R-:W-:-:S03]  /*7db0*/  LOP3.LUT P3, RZ, R200, 0xff, RZ, 0xc0, !PT ;  /* 0x000000ffc8ff7812 */ /* 0x000fc6000786c0ff */
[----:B------:R-:W-:-:S04]  /*7dc0*/  FMUL.FTZ R168, R168, UR12 ;  /* 0x0000000ca8a87c20 */ /* 0x000fc80008410000 */
[----:B-----5:R-:W-:-:S05]  /*7dd0*/  FMUL.FTZ R185, R164, R168 ;  /* 0x000000a8a4b97220 */ /* 0x020fca0000410000 */
[----:B------:R-:W-:-:S05]  /*7de0*/  FSEL R185, R185, RZ, P3 ;  /* 0x000000ffb9b97208 */ /* 0x000fca0001800000 */
[----:B------:R-:W-:Y:S01]  /*7df0*/  FADD.FTZ R112, R112, R185 ;  /* 0x000000b970707221 */ /* 0x000fe20000010000 */
[----:B--2---:R-:W-:-:S05]  /*7e00*/  FMUL.FTZ R168, R187, R168 ;  /* 0x000000a8bba87220 */ /* 0x004fca0000410000 */
[----:B------:R-:W-:-:S07]  /*7e10*/  SEL R168, R168, RZ, P3 ;  /* 0x000000ffa8a87207 */ /* 0x000fce0001800000 */
.L_x_16835:
[----:B------:R-:W-:Y:S05]  /*7e20*/  BSYNC B1 ;  /* 0x0000000000017941 */ /* 0x000fea0003800000 */
.L_x_16834:
        /* <DEDUP_REMOVED lines=13> */
.L_x_16837:
[----:B------:R-:W-:Y:S05]  /*7f00*/  BSYNC B1 ;  /* 0x0000000000017941 */ /* 0x000fea0003800000 */
.L_x_16836:
        /* <DEDUP_REMOVED lines=11> */
.L_x_16839:
[----:B------:R-:W-:Y:S05]  /*7fc0*/  BSYNC B1 ;  /* 0x0000000000017941 */ /* 0x000fea0003800000 */
.L_x_16838:
        /* <DEDUP_REMOVED lines=9> */
.L_x_16841:
[----:B------:R-:W-:Y:S05]  /*8060*/  BSYNC B1 ;  /* 0x0000000000017941 */ /* 0x000fea0003800000 */
.L_x_16840:
        /* <DEDUP_REMOVED lines=11> */
.L_x_16843:
[----:B------:R-:W-:Y:S05]  /*8120*/  BSYNC B1 ;  /* 0x0000000000017941 */ /* 0x000fea0003800000 */
.L_x_16842:
[----:B------:R-:W-:Y:S01]  /*8130*/  BSSY B1, `(.L_x_16844) ;  /* 0x0000009000017945 */ /* 0x000fe20003800000 */
[----:B------:R-:W-:-:S03]  /*8140*/  @!P6 FSEL R201, R163, RZ, P2 ;  /* 0x000000ffa3c9e208 */ /* 0x000fc60001000000 */
[----:B------:R-:W-:Y:S05]  /*8150*/  @!P6 BRA `(.L_x_16845) ;  /* 0x000000000018e947 */ /* 0x000fea0003800000 */
[----:B------:R-:W-:-:S04]  /*8160*/  ISETP.NE.U32.AND P2, PT, R2, RZ, PT ;  /* 0x000000ff0200720c */ /* 0x000fc80003f45070 */
[----:B------:R-:W-:Y:S01]  /*8170*/  ISETP.NE.AND.EX P2, PT, R0, RZ, PT, P2 ;  /* 0x000000ff0000720c */ /* 0x000fe20003f45320 */
[----:B------:R-:W-:-:S04]  /*8180*/  FFMA.FTZ R0, R190, R202, R203 ;  /* 0x000000cabe007223 */ /* 0x000fc800000100cb */
[----:B------:R-:W-:-:S04]  /*8190*/  FADD.FTZ R0, R198, -R0 ;  /* 0x80000000c6007221 */ /* 0x000fc80000010000 */
[----:B------:R-:W-:-:S04]  /*81a0*/  FMUL.FTZ R201, R3, R0 ;  /* 0x0000000003c97220 */ /* 0x000fc80000410000 */
[----:B------:R-:W-:-:S07]  /*81b0*/  @P2 FADD.FTZ R201, R163, R201 ;  /* 0x000000c9a3c92221 */ /* 0x000fce0000010000 */
.L_x_16845:
[----:B------:R-:W-:Y:S05]  /*81c0*/  BSYNC B1 ;  /* 0x0000000000017941 */ /* 0x000fea0003800000 */
.L_x_16844:
[----:B------:R-:W-:Y:S01]  /*81d0*/  BSSY B1, `(.L_x_16846) ;  /* 0x000000f000017945 */ /* 0x000fe20003800000 */
[----:B------:R-:W-:Y:S02]  /*81e0*/  SEL R172, R186, R172, P1 ;  /* 0x000000acbaac7207 */ /* 0x000fe40000800000 */
[----:B------:R-:W-:Y:S02]  /*81f0*/  SEL R173, R187, R173, P1 ;  /* 0x000000adbbad7207 */ /* 0x000fe40000800000 */
[----:B------:R-:W-:Y:S02]  /*8200*/  SEL R174, R185, R174, P1 ;  /* 0x000000aeb9ae7207 */ /* 0x000fe40000800000 */
[----:B------:R-:W-:Y:S01]  /*8210*/  SEL R175, R201, R175, P1 ;  /* 0x000000afc9af7207 */ /* 0x000fe20000800000 */
[----:B------:R-:W-:Y:S06]  /*8220*/  @!P5 BRA `(.L_x_16847) ;  /* 0x000000000024d947 */ /* 0x000fec0003800000 */
        /* <DEDUP_REMOVED lines=9> */
.L_x_16847:
[----:B------:R-:W-:Y:S05]  /*82c0*/  BSYNC B1 ;  /* 0x0000000000017941 */ /* 0x000fea0003800000 */
.L_x_16846:
        /* <DEDUP_REMOVED lines=13> */
.L_x_16665:
[----:B------:R-:W-:Y:S05]  /*83a0*/  BSYNC B0 ;  /* 0x0000000000007941 */ /* 0x000fea0003800000 */
.L_x_16663:
        /* <DEDUP_REMOVED lines=332> */
.L_x_16669:
        /* <DEDUP_REMOVED lines=8> */
.L_x_16850:
[----:B------:R-:W-:Y:S05]  /*98f0*/  BSYNC B1 ;  /* 0x0000000000017941 */ /* 0x000fea0003800000 */
.L_x_16849:
        /* <DEDUP_REMOVED lines=9> */
.L_x_16851:
[----:B------:R-:W-:Y:S02]  /*9990*/  MOV R203, R187 ;  /* 0x000000bb00cb7202 */ /* 0x000fe40000000f00 */
[----:B------:R-:W-:-:S05]  /*99a0*/  MOV R184, R204 ;  /* 0x000000cc00b87202 */ /* 0x000fca0000000f00 */
[----:B------:R-:W-:Y:S01]  /*99b0*/  FADD.FTZ R186, R184, R186 ;  /* 0x000000bab8ba7221 */ /* 0x000fe20000010000 */
[----:B------:R-:W-:-:S11]  /*99c0*/  HFMA2.MMA R184, -RZ, RZ, 0, 1.1920928955078125e-07 ;  /* 0x00000002ffb87435 */ /* 0x000fd600000001ff */
[----:B------:R-:W-:Y:S05]  /*99d0*/  WARPSYNC.COLLECTIVE R201, `(.L_x_16852) ;  /* 0x00000000c9087348 */ /* 0x000fea0003c00000 */
[----:B------:R0:W1:Y:S02]  /*99e0*/  SHFL.BFLY P0, R204, R203, R184, R185 ;  /* 0x0c0000b8cbcc7389 */ /* 0x00006400000000b9 */
[----:B01----:R-:W-:Y:S01]  /*99f0*/  ENDCOLLECTIVE ;  /* 0x000000000000791b */ /* 0x003fe20003800000 */
.L_x_16852:
[----:B------:R-:W-:Y:S02]  /*9a00*/  MOV R203, R186 ;  /* 0x000000ba00cb7202 */ /* 0x000fe40000000f00 */
[----:B------:R-:W-:-:S05]  /*9a10*/  MOV R184, R204 ;  /* 0x000000cc00b87202 */ /* 0x000fca0000000f00 */
[----:B------:R-:W-:Y:S01]  /*9a20*/  FADD.FTZ R187, R187, R184 ;  /* 0x000000b8bbbb7221 */ /* 0x000fe20000010000 */
[----:B------:R-:W-:-:S11]  /*9a30*/  HFMA2.MMA R184, -RZ, RZ, 0, 1.1920928955078125e-07 ;  /* 0x00000002ffb87435 */ /* 0x000fd600000001ff */
[----:B------:R-:W-:Y:S05]  /*9a40*/  WARPSYNC.COLLECTIVE R201, `(.L_x_16853) ;  /* 0x00000000c9087348 */ /* 0x000fea0003c00000 */
[----:B------:R0:W1:Y:S02]  /*9a50*/  SHFL.BFLY P0, R204, R203, R184, R185 ;  /* 0x0c0000b8cbcc7389 */ /* 0x00006400000000b9 */
[----:B01----:R-:W-:Y:S01]  /*9a60*/  ENDCOLLECTIVE ;  /* 0x000000000000791b */ /* 0x003fe20003800000 */
.L_x_16853:
[----:B------:R-:W-:Y:S02]  /*9a70*/  MOV R203, R187 ;  /* 0x000000bb00cb7202 */ /* 0x000fe40000000f00 */
[----:B------:R-:W-:-:S05]  /*9a80*/  MOV R184, R204 ;  /* 0x000000cc00b87202 */ /* 0x000fca0000000f00 */
[----:B------:R-:W-:Y:S01]  /*9a90*/  FADD.FTZ R186, R186, R184 ;  /* 0x000000b8baba7221 */ /* 0x000fe20000010000 */
[----:B------:R-:W-:-:S11]  /*9aa0*/  HFMA2.MMA R184, -RZ, RZ, 0, 2.384185791015625e-07 ;  /* 0x00000004ffb87435 */ /* 0x000fd600000001ff */
[----:B------:R-:W-:Y:S05]  /*9ab0*/  WARPSYNC.COLLECTIVE R201, `(.L_x_16854) ;  /* 0x00000000c9087348 */ /* 0x000fea0003c00000 */
[----:B------:R0:W1:Y:S02]  /*9ac0*/  SHFL.BFLY P0, R204, R203, R184, R185 ;  /* 0x0c0000b8cbcc7389 */ /* 0x00006400000000b9 */
[----:B01----:R-:W-:Y:S01]  /*9ad0*/  ENDCOLLECTIVE ;  /* 0x000000000000791b */ /* 0x003fe20003800000 */
.L_x_16854:
[----:B------:R-:W-:Y:S02]  /*9ae0*/  MOV R203, R186 ;  /* 0x000000ba00cb7202 */ /* 0x000fe40000000f00 */
[----:B------:R-:W-:-:S05]  /*9af0*/  MOV R184, R204 ;  /* 0x000000cc00b87202 */ /* 0x000fca0000000f00 */
[----:B------:R-:W-:Y:S01]  /*9b00*/  FADD.FTZ R187, R187, R184 ;  /* 0x000000b8bbbb7221 */ /* 0x000fe20000010000 */
[----:B------:R-:W-:-:S11]  /*9b10*/  HFMA2.MMA R184, -RZ, RZ, 0, 2.384185791015625e-07 ;  /* 0x00000004ffb87435 */ /* 0x000fd600000001ff */
[----:B------:R-:W-:Y:S05]  /*9b20*/  WARPSYNC.COLLECTIVE R201, `(.L_x_16855) ;  /* 0x00000000c9087348 */ /* 0x000fea0003c00000 */
[----:B------:R0:W1:Y:S02]  /*9b30*/  SHFL.BFLY P0, R204, R203, R184, R185 ;  /* 0x0c0000b8cbcc7389 */ /* 0x00006400000000b9 */
[----:B01----:R-:W-:Y:S01]  /*9b40*/  ENDCOLLECTIVE ;  /* 0x000000000000791b */ /* 0x003fe20003800000 */
.L_x_16855:
[----:B------:R-:W-:Y:S02]  /*9b50*/  MOV R203, R187 ;  /* 0x000000bb00cb7202 */ /* 0x000fe40000000f00 */
[----:B------:R-:W-:-:S05]  /*9b60*/  MOV R184, R204 ;  /* 0x000000cc00b87202 */ /* 0x000fca0000000f00 */
[----:B------:R-:W-:Y:S01]  /*9b70*/  FADD.FTZ R202, R186, R184 ;  /* 0x000000b8baca7221 */ /* 0x000fe20000010000 */
[----:B------:R-:W-:-:S11]  /*9b80*/  HFMA2.MMA R184, -RZ, RZ, 0, 4.76837158203125e-07 ;  /* 0x00000008ffb87435 */ /* 0x000fd600000001ff */
[----:B------:R-:W-:Y:S05]  /*9b90*/  WARPSYNC.COLLECTIVE R201, `(.L_x_16856) ;  /* 0x00000000c9087348 */ /* 0x000fea0003c00000 */
[----:B------:R0:W1:Y:S02]  /*9ba0*/  SHFL.BFLY P0, R204, R203, R184, R185 ;  /* 0x0c0000b8cbcc7389 */ /* 0x00006400000000b9 */
[----:B01----:R-:W-:Y:S01]  /*9bb0*/  ENDCOLLECTIVE ;  /* 0x000000000000791b */ /* 0x003fe20003800000 */
.L_x_16856:
[----:B------:R-:W-:Y:S02]  /*9bc0*/  MOV R203, R202 ;  /* 0x000000ca00cb7202 */ /* 0x000fe40000000f00 */
[----:B------:R-:W-:-:S07]  /*9bd0*/  MOV R186, R204 ;  /* 0x000000cc00ba7202 */ /* 0x000fce0000000f00 */
[----:B------:R-:W-:Y:S05]  /*9be0*/  WARPSYNC.COLLECTIVE R201, `(.L_x_16857) ;  /* 0x00000000c9087348 */ /* 0x000fea0003c00000 */
[----:B------:R0:W1:Y:S02]  /*9bf0*/  SHFL.BFLY P0, R204, R203, R184, R185 ;  /* 0x0c0000b8cbcc7389 */ /* 0x00006400000000b9 */
[----:B01----:R-:W-:Y:S01]  /*9c00*/  ENDCOLLECTIVE ;  /* 0x000000000000791b */ /* 0x003fe20003800000 */
.L_x_16857:
[----:B------:R-:W-:Y:S01]  /*9c10*/  FADD.FTZ R186, R187, R186 ;  /* 0x000000babbba7221 */ /* 0x000fe20000010000 */
[----:B------:R-:W-:-:S04]  /*9c20*/  HFMA2.MMA R184, -RZ, RZ, 0, 9.5367431640625e-07 ;  /* 0x00000010ffb87435 */ /* 0x000fc800000001ff */
[----:B------:R-:W-:Y:S02]  /*9c30*/  MOV R203, R186 ;  /* 0x000000ba00cb7202 */ /* 0x000fe40000000f00 */
[----:B------:R-:W-:-:S07]  /*9c40*/  MOV R187, R204 ;  /* 0x000000cc00bb7202 */ /* 0x000fce0000000f00 */
[----:B------:R-:W-:Y:S05]  /*9c50*/  WARPSYNC.COLLECTIVE R201, `(.L_x_16858) ;  /* 0x00000000c9087348 */ /* 0x000fea0003c00000 */
[----:B------:R0:W1:Y:S02]  /*9c60*/  SHFL.BFLY P0, R204, R203, R184, R185 ;  /* 0x0c0000b8cbcc7389 */ /* 0x00006400000000b9 */
[----:B01----:R-:W-:Y:S01]  /*9c70*/  ENDCOLLECTIVE ;  /* 0x000000000000791b */ /* 0x003fe20003800000 */
.L_x_16858:
[----:B------:R-:W-:-:S05]  /*9c80*/  FADD.FTZ R187, R202, R187 ;  /* 0x000000bbcabb7221 */ /* 0x000fca0000010000 */
[----:B------:R-:W-:Y:S02]  /*9c90*/  MOV R203, R187 ;  /* 0x000000bb00cb7202 */ /* 0x000fe40000000f00 */
[----:B------:R-:W-:-:S07]  /*9ca0*/  MOV R202, R204 ;  /* 0x000000cc00ca7202 */ /* 0x000fce0000000f00 */
[----:B------:R-:W-:Y:S05]  /*9cb0*/  WARPSYNC.COLLECTIVE R201, `(.L_x_16859) ;  /* 0x00000000c9087348 */ /* 0x000fea0003c00000 */
[----:B------:R0:W1:Y:S02]  /*9cc0*/  SHFL.BFLY P0, R204, R203, R184, R185 ;  /* 0x0c0000b8cbcc7389 */ /* 0x00006400000000b9 */
[----:B01----:R-:W-:Y:S01]  /*9cd0*/  ENDCOLLECTIVE ;  /* 0x000000000000791b */ /* 0x003fe20003800000 */
.L_x_16859:
[----:B------:R-:W-:Y:S01]  /*9ce0*/  MOV R203, R204 ;  /* 0x000000cc00cb7202 */ /* 0x000fe20000000f00 */
[----:B------:R-:W-:Y:S06]  /*9cf0*/  BRA `(.L_x_16860) ;  /* 0xffffff9800587947 */ /* 0x000fec000383ffff */
.L_x_16861:
        /* <DEDUP_REMOVED lines=16> */
.L_x_17061:


//--------------------- .nv.shared._ZN10layer_norm13ln_bwd_kernelINS_13Kernel_traitsI13__nv_bfloat16S2_S2_S2_fjLj1280ELj1ELj4ELj1ELj16ENS_18Kernel_traits_baseILj1280ES2_S2_S2_S2_fjLj128EEEEELb0ELb0ELb0ELb0EEEvNS_9BwdParamsE --------------------------
	.section	.nv.shared._ZN10layer_norm13ln_bwd_kernelINS_13Kernel_traitsI13__nv_bfloat16S2_S2_S2_fjLj1280ELj1ELj4ELj1ELj16ENS_18Kernel_traits_baseILj1280ES2_S2_S2_S2_fjLj128EEEEELb0ELb0ELb0ELb0EEEvNS_9BwdParamsE,"aw",@nobits
	.sectionflags	@""
	.align	16
	.zero		1024


//--------------------- .nv.shared.reserved.0     --------------------------
	.section	.nv.shared.reserved.0,"aw",@nobits
	.weak		__nv_reservedSMEM_offset_0_alias
	.size		__nv_reservedSMEM_offset_0_alias, 0, 0
	.other		__nv_reservedSMEM_offset_0_alias,@"STO_CUDA_RESERVED_SHARED STV_DEFAULT"
__nv_reservedSMEM_offset_0_alias:
	.zero		0


//--------------------- .nv.shared._ZN10layer_norm13ln_bwd_kernelINS_13Kernel_traitsI13__nv_bfloat16S2_S2_S2_fjLj1280ELj1ELj4ELj1ELj16ENS_18Kernel_traits_baseILj1280ES2_S2_S2_S2_fjLj128EEEEELb0ELb0ELb0ELb1EEEvNS_9BwdParamsE --------------------------
	.section	.nv.shared._ZN10layer_norm13ln_bwd_kernelINS_13Kernel_traitsI13__nv_bfloat16S2_S2_S2_fjLj1280ELj1ELj4ELj1ELj16ENS_18Kernel_traits_baseILj1280ES2_S2_S2_S2_fjLj128EEEEELb0ELb0ELb0ELb1EEEvNS_9BwdParamsE,"aw",@nobits
	.sectionflags	@""
	.align	16
	.zero		1024


//--------------------- .nv.shared._ZN10layer_norm13ln_bwd_kernelINS_13Kernel_traitsI13__nv_bfloat16S2_S2_S2_fjLj1280ELj1ELj4ELj1ELj16ENS_18Kernel_traits_baseILj1280ES2_S2_S2_S2_fjLj128EEEEELb0ELb0ELb1ELb0EEEvNS_9BwdParamsE --------------------------
	.section	.nv.shared._ZN10layer_norm13ln_bwd_kernelINS_13Kernel_traitsI13__nv_bfloat16S2_S2_S2_fjLj1280ELj1ELj4ELj1ELj16ENS_18Kernel_traits_baseILj1280ES2_S2_S2_S2_fjLj128EEEEELb0ELb0ELb1ELb0EEEvNS_9BwdParamsE,"aw",@nobits
	.sectionflags	@""
	.align	16
	.zero		1024


//--------------------- .nv.shared._ZN10layer_norm13ln_bwd_kernelINS_13Kernel_traitsI13__nv_bfloat16S2_S2_S2_fjLj1280ELj1ELj4ELj1ELj16ENS_18Kernel_traits_baseILj1280ES2_S2_S2_S2_fjLj128EEEEELb0ELb0ELb1ELb1EEEvNS_9BwdParamsE --------------------------
	.section	.nv.shared._ZN10layer_norm13ln_bwd_kernelINS_13Kernel_traitsI13__nv_bfloat16S2_S2_S2_fjLj1280ELj1ELj4ELj1ELj16ENS_18Kernel_traits_baseILj1280ES2_S2_S2_S2_fjLj128EEEEELb0ELb0ELb1ELb1EEEvNS_9BwdParamsE,"aw",@nobits
	.sectionflags	@""
	.align	16
	.zero		1024


//--------------------- .nv.shared._ZN10layer_norm13ln_bwd_kernelINS_13Kernel_traitsI13__nv_bfloat16S2_S2_S2_fjLj1280ELj1ELj4ELj1ELj16ENS_18Kernel_traits_baseILj1280ES2_S2_S2_S2_fjLj128EEEEELb0ELb1ELb0ELb0EEEvNS_9BwdParamsE --------------------------
	.section	.nv.shared._ZN10layer_norm13ln_bwd_kernelINS_13Kernel_traitsI13__nv_bfloat16S2_S2_S2_fjLj1280ELj1ELj4ELj1ELj16ENS_18Kernel_traits_baseILj1280ES2_S2_S2_S2_fjLj128EEEEELb0ELb1ELb0ELb0EEEvNS_9BwdParamsE,"aw",@nobits
	.sectionflags	@""
	.align	16
	.zero		1024


//--------------------- .nv.shared._ZN10layer_norm13ln_bwd_kernelINS_13Kernel_traitsI13__nv_bfloat16S2_S2_S2_fjLj1280ELj1ELj4ELj1ELj16ENS_18Kernel_traits_baseILj1280ES2_S2_S2_S2_fjLj128EEEEELb0ELb1ELb0ELb1EEEvNS_9BwdParamsE --------------------------
	.section	.nv.shared._ZN10layer_norm13ln_bwd_kernelINS_13Kernel_traitsI13__nv_bfloat16S2_S2_S2_fjLj1280ELj1ELj4ELj1ELj16ENS_18Kernel_traits_baseILj1280ES2_S2_S2_S2_fjLj128EEEEELb0ELb1ELb0ELb1EEEvNS_9BwdParamsE,"aw",@nobits
	.sectionflags	@""
	.align	16
	.zero		1024


//--------------------- .nv.shared._ZN10layer_norm13ln_bwd_kernelINS_13Kernel_traitsI13__nv_bfloat16S2_S2_S2_fjLj1280ELj1ELj4ELj1ELj16ENS_18Kernel_traits_baseILj1280ES2_S2_S2_S2_fjLj128EEEEELb0ELb1ELb1ELb0EEEvNS_9BwdParamsE --------------------------
	.section	.nv.shared._ZN10layer_norm13ln_bwd_kernelINS_13Kernel_traitsI13__nv_bfloat16S2_S2_S2_fjLj1280ELj1ELj4ELj1ELj16ENS_18Kernel_traits_baseILj1280ES2_S2_S2_S2_fjLj128EEEEELb0ELb1ELb1ELb0EEEvNS_9BwdParamsE,"aw",@nobits
	.sectionflags	@""
	.align	16
	.zero		1024


//--------------------- .nv.shared._ZN10layer_norm13ln_bwd_kernelINS_13Kernel_traitsI13__nv_bfloat16S2_S2_S2_fjLj1280ELj1ELj4ELj1ELj16ENS_18Kernel_traits_baseILj1280ES2_S2_S2_S2_fjLj128EEEEELb0ELb1ELb1ELb1EEEvNS_9BwdParamsE --------------------------
	.section	.nv.shared._ZN10layer_norm13ln_bwd_kernelINS_13Kernel_traitsI13__nv_bfloat16S2_S2_S2_fjLj1280ELj1ELj4ELj1ELj16ENS_18Kernel_traits_baseILj1280ES2_S2_S2_S2_fjLj128EEEEELb0ELb1ELb1ELb1EEEvNS_9BwdParamsE,"aw",@nobits
	.sectionflags	@""
	.align	16
	.zero		1024


//--------------------- .nv.shared._ZN10layer_norm13ln_bwd_kernelINS_13Kernel_traitsI13__nv_bfloat16S2_S2_S2_fjLj1280ELj1ELj4ELj1ELj16ENS_18Kernel_traits_baseILj1280ES2_S2_S2_S2_fjLj128EEEEELb1ELb0ELb0ELb0EEEvNS_9BwdParamsE --------------------------
	.section	.nv.shared._ZN10layer_norm13ln_bwd_kernelINS_13Kernel_traitsI13__nv_bfloat16S2_S2_S2_fjLj1280ELj1ELj4ELj1ELj16ENS_18Kernel_traits_baseILj1280ES2_S2_S2_S2_fjLj128EEEEELb1ELb0ELb0ELb0EEEvNS_9BwdParamsE,"aw",@nobits
	.sectionflags	@""
	.align	16
	.zero		1024


//--------------------- .nv.shared._ZN10layer_norm13ln_bwd_kernelINS_13Kernel_traitsI13__nv_bfloat16S2_S2_S2_fjLj1280ELj1ELj4ELj1ELj16ENS_18Kernel_traits_baseILj1280ES2_S2_S2_S2_fjLj128EEEEELb1ELb0ELb0ELb1EEEvNS_9BwdParamsE --------------------------
	.section	.nv.shared._ZN10layer_norm13ln_bwd_kernelINS_13Kernel_traitsI13__nv_bfloat16S2_S2_S2_fjLj1280ELj1ELj4ELj1ELj16ENS_18Kernel_traits_baseILj1280ES2_S2_S2_S2_fjLj128EEEEELb1ELb0ELb0ELb1EEEvNS_9BwdParamsE,"aw",@nobits
	.sectionflags	@""
	.align	16
	.zero		1024


//--------------------- .nv.shared._ZN10layer_norm22ln_bwd_finalize_kernelINS_22Kernel_traits_finalizeILj1280E13__nv_bfloat16S2_S2_S2_fjLb0ELj1024ELj4ENS_18Kernel_traits_baseILj1280ES2_S2_S2_S2_fjLj1024EEEEELb0ELb0EEEvNS_9BwdParamsE --------------------------
	.section	.nv.shared._ZN10layer_norm22ln_bwd_finalize_kernelINS_22Kernel_traits_finalizeILj1280E13__nv_bfloat16S2_S2_S2_fjLb0ELj1024ELj4ENS_18Kernel_traits_baseILj1280ES2_S2_S2_S2_fjLj1024EEEEELb0ELb0EEEvNS_9BwdParamsE,"aw",@nobits
	.sectionflags	@""
	.align	16
.nv.shared._ZN10layer_norm22ln_bwd_finalize_kernelINS_22Kernel_traits_finalizeILj1280E13__nv_bfloat16S2_S2_S2_fjLb0ELj1024ELj4ENS_18Kernel_traits_baseILj1280ES2_S2_S2_S2_fjLj1024EEEEELb0ELb0EEEvNS_9BwdParamsE:
	.zero		9472


//--------------------- .nv.shared._ZN10layer_norm13ln_bwd_kernelINS_13Kernel_traitsI13__nv_bfloat16S2_S2_S2_fjLj1280ELj1ELj4ELj1ELj16ENS_18Kernel_traits_baseILj1280ES2_S2_S2_S2_fjLj128EEEEELb1ELb0ELb1ELb0EEEvNS_9BwdParamsE --------------------------
	.section	.nv.shared._ZN10layer_norm13ln_bwd_kernelINS_13Kernel_traitsI13__nv_bfloat16S2_S2_S2_fjLj1280ELj1ELj4ELj1ELj16ENS_18Kernel_traits_baseILj1280ES2_S2_S2_S2_fjLj128EEEEELb1ELb0ELb1ELb0EEEvNS_9BwdParamsE,"aw",@nobits
	.sectionflags	@""
	.align	16
	.zero		1024


//--------------------- .nv.shared._ZN10layer_norm22ln_bwd_finalize_kernelINS_22Kernel_traits_finalizeILj1280E13__nv_bfloat16S2_S2_S2_fjLb0ELj1024ELj4ENS_18Kernel_traits_baseILj1280ES2_S2_S2_S2_fjLj1024EEEEELb0ELb1EEEvNS_9BwdParamsE --------------------------
	.section	.nv.shared._ZN10layer_norm22ln_bwd_finalize_kernelINS_22Kernel_traits_finalizeILj1280E13__nv_bfloat16S2_S2_S2_fjLb0ELj1024ELj4ENS_18Kernel_traits_baseILj1280ES2_S2_S2_S2_fjLj1024EEEEELb0ELb1EEEvNS_9BwdParamsE,"aw",@nobits
	.sectionflags	@""
	.align	16
.nv.shared._ZN10layer_norm22ln_bwd_finalize_kernelINS_22Kernel_traits_finalizeILj1280E13__nv_bfloat16S2_S2_S2_fjLb0ELj1024ELj4ENS_18Kernel_traits_baseILj1280ES2_S2_S2_S2_fjLj1024EEEEELb0ELb1EEEvNS_9BwdParamsE:
	.zero		9472


//--------------------- .nv.shared._ZN10layer_norm13ln_bwd_kernelINS_13Kernel_traitsI13__nv_bfloat16S2_S2_S2_fjLj1280ELj1ELj4ELj1ELj16ENS_18Kernel_traits_baseILj1280ES2_S2_S2_S2_fjLj128EEEEELb1ELb0ELb1ELb1EEEvNS_9BwdParamsE --------------------------
	.section	.nv.shared._ZN10layer_norm13ln_bwd_kernelINS_13Kernel_traitsI13__nv_bfloat16S2_S2_S2_fjLj1280ELj1ELj4ELj1ELj16ENS_18Kernel_traits_baseILj1280ES2_S2_S2_S2_fjLj128EEEEELb1ELb0ELb1ELb1EEEvNS_9BwdParamsE,"aw",@nobits
	.sectionflags	@""
	.align	16
	.zero		1024


//--------------------- .nv.shared._ZN10layer_norm13ln_bwd_kernelINS_13Kernel_traitsI13__nv_bfloat16S2_S2_S2_fjLj1280ELj1ELj4ELj1ELj16ENS_18Kernel_traits_baseILj1280ES2_S2_S2_S2_fjLj128EEEEELb1ELb1ELb0ELb0EEEvNS_9BwdParamsE --------------------------
	.section	.nv.shared._ZN10layer_norm13ln_bwd_kernelINS_13Kernel_traitsI13__nv_bfloat16S2_S2_S2_fjLj1280ELj1ELj4ELj1ELj16ENS_18Kernel_traits_baseILj1280ES2_S2_S2_S2_fjLj128EEEEELb1ELb1ELb0ELb0EEEvNS_9BwdParamsE,"aw",@nobits
	.sectionflags	@""
	.align	16
	.zero		1024


//--------------------- .nv.shared._ZN10layer_norm13ln_bwd_kernelINS_13Kernel_traitsI13__nv_bfloat16S2_S2_S2_fjLj1280ELj1ELj4ELj1ELj16ENS_18Kernel_traits_baseILj1280ES2_S2_S2_S2_fjLj128EEEEELb1ELb1ELb0ELb1EEEvNS_9BwdParamsE --------------------------
	.section	.nv.shared._ZN10layer_norm13ln_bwd_kernelINS_13Kernel_traitsI13__nv_bfloat16S2_S2_S2_fjLj1280ELj1ELj4ELj1ELj16ENS_18Kernel_traits_baseILj1280ES2_S2_S2_S2_fjLj128EEEEELb1ELb1ELb0ELb1EEEvNS_9BwdParamsE,"aw",@nobits
	.sectionflags	@""
	.align	16
	.zero		1024


//--------------------- .nv.shared._ZN10layer_norm22ln_bwd_finalize_kernelINS_22Kernel_traits_finalizeILj1280E13__nv_bfloat16S2_S2_S2_fjLb1ELj1024ELj4ENS_18Kernel_traits_baseILj1280ES2_S2_S2_S2_fjLj1024EEEEELb1ELb0EEEvNS_9BwdParamsE --------------------------
	.section	.nv.shared._ZN10layer_norm22ln_bwd_finalize_kernelINS_22Kernel_traits_finalizeILj1280E13__nv_bfloat16S2_S2_S2_fjLb1ELj1024ELj4ENS_18Kernel_traits_baseILj1280ES2_S2_S2_S2_fjLj1024EEEEELb1ELb0EEEvNS_9BwdParamsE,"aw",@nobits
	.sectionflags	@""
	.align	16
.nv.shared._ZN10layer_norm22ln_bwd_finalize_kernelINS_22Kernel_traits_finalizeILj1280E13__nv_bfloat16S2_S2_S2_fjLb1ELj1024ELj4ENS_18Kernel_traits_baseILj1280ES2_S2_S2_S2_fjLj1024EEEEELb1ELb0EEEvNS_9BwdParamsE:
	.zero		13696


//--------------------- .nv.shared._ZN10layer_norm13ln_bwd_kernelINS_13Kernel_traitsI13__nv_bfloat16S2_S2_S2_fjLj1280ELj1ELj4ELj1ELj16ENS_18Kernel_traits_baseILj1280ES2_S2_S2_S2_fjLj128EEEEELb1ELb1ELb1ELb0EEEvNS_9BwdParamsE --------------------------
	.section	.nv.shared._ZN10layer_norm13ln_bwd_kernelINS_13Kernel_traitsI13__nv_bfloat16S2_S2_S2_fjLj1280ELj1ELj4ELj1ELj16ENS_18Kernel_traits_baseILj1280ES2_S2_S2_S2_fjLj128EEEEELb1ELb1ELb1ELb0EEEvNS_9BwdParamsE,"aw",@nobits
	.sectionflags	@""
	.align	16
	.zero		1024


//--------------------- .nv.shared._ZN10layer_norm22ln_bwd_finalize_kernelINS_22Kernel_traits_finalizeILj1280E13__nv_bfloat16S2_S2_S2_fjLb1ELj1024ELj4ENS_18Kernel_traits_baseILj1280ES2_S2_S2_S2_fjLj1024EEEEELb1ELb1EEEvNS_9BwdParamsE --------------------------
	.section	.nv.shared._ZN10layer_norm22ln_bwd_finalize_kernelINS_22Kernel_traits_finalizeILj1280E13__nv_bfloat16S2_S2_S2_fjLb1ELj1024ELj4ENS_18Kernel_traits_baseILj1280ES2_S2_S2_S2_fjLj1024EEEEELb1ELb1EEEvNS_9BwdParamsE,"aw",@nobits
	.sectionflags	@""
	.align	16
.nv.shared._ZN10layer_norm22ln_bwd_finalize_kernelINS_22Kernel_traits_finalizeILj1280E13__nv_bfloat16S2_S2_S2_fjLb1ELj1024ELj4ENS_18Kernel_traits_baseILj1280ES2_S2_S2_S2_fjLj1024EEEEELb1ELb1EEEvNS_9BwdParamsE:
	.zero		13696


//--------------------- .nv.shared._ZN10layer_norm13ln_bwd_kernelINS_13Kernel_traitsI13__nv_bfloat16S2_S2_S2_fjLj1280ELj1ELj4ELj1ELj16ENS_18Kernel_traits_baseILj1280ES2_S2_S2_S2_fjLj128EEEEELb1ELb1ELb1ELb1EEEvNS_9BwdParamsE --------------------------
	.section	.nv.shared._ZN10layer_norm13ln_bwd_kernelINS_13Kernel_traitsI13__nv_bfloat16S2_S2_S2_fjLj1280ELj1ELj4ELj1ELj16ENS_18Kernel_traits_baseILj1280ES2_S2_S2_S2_fjLj128EEEEELb1ELb1ELb1ELb1EEEvNS_9BwdParamsE,"aw",@nobits
	.sectionflags	@""
	.align	16
	.zero		1024


//--------------------- .nv.shared._ZN10layer_norm13ln_bwd_kernelINS_13Kernel_traitsI6__halfS2_S2_S2_fjLj1280ELj1ELj4ELj1ELj16ENS_18Kernel_traits_baseILj1280ES2_S2_S2_S2_fjLj128EEEEELb0ELb0ELb0ELb0EEEvNS_9BwdParamsE --------------------------
	.section	.nv.shared._ZN10layer_norm13ln_bwd_kernelINS_13Kernel_traitsI6__halfS2_S2_S2_fjLj1280ELj1ELj4ELj1ELj16ENS_18Kernel_traits_baseILj1280ES2_S2_S2_S2_fjLj128EEEEELb0ELb0ELb0ELb0EEEvNS_9BwdParamsE,"aw",@nobits
	.sectionflags	@""
	.align	16
	.zero		1024


//--------------------- .nv.shared._ZN10layer_norm13ln_bwd_kernelINS_13Kernel_traitsI6__halfS2_S2_S2_fjLj1280ELj1ELj4ELj1ELj16ENS_18Kernel_traits_baseILj1280ES2_S2_S2_S2_fjLj128EEEEELb0ELb0ELb0ELb1EEEvNS_9BwdParamsE --------------------------
	.section	.nv.shared._ZN10layer_norm13ln_bwd_kernelINS_13Kernel_traitsI6__halfS2_S2_S2_fjLj1280ELj1ELj4ELj1ELj16ENS_18Kernel_traits_baseILj1280ES2_S2_S2_S2_fjLj128EEEEELb0ELb0ELb0ELb1EEEvNS_9BwdParamsE,"aw",@nobits
	.sectionflags	@""
	.align	16
	.zero		1024


//--------------------- .nv.shared._ZN10layer_norm13ln_bwd_kernelINS_13Kernel_traitsI6__halfS2_S2_S2_fjLj1280ELj1ELj4ELj1ELj16ENS_18Kernel_traits_baseILj1280ES2_S2_S2_S2_fjLj128EEEEELb0ELb0ELb1ELb0EEEvNS_9BwdParamsE --------------------------
	.section	.nv.shared._ZN10layer_norm13ln_bwd_kernelINS_13Kernel_traitsI6__halfS2_S2_S2_fjLj1280ELj1ELj4ELj1ELj16ENS_18Kernel_traits_baseILj1280ES2_S2_S2_S2_fjLj128EEEEELb0ELb0ELb1ELb0EEEvNS_9BwdParamsE,"aw",@nobits
	.sectionflags	@""
	.align	16
	.zero		1024


//--------------------- .nv.shared._ZN10layer_norm13ln_bwd_kernelINS_13Kernel_traitsI6__halfS2_S2_S2_fjLj1280ELj1ELj4ELj1ELj16ENS_18Kernel_traits_baseILj1280ES2_S2_S2_S2_fjLj128EEEEELb0ELb0ELb1ELb1EEEvNS_9BwdParamsE --------------------------
	.section	.nv.shared._ZN10layer_norm13ln_bwd_kernelINS_13Kernel_traitsI6__halfS2_S2_S2_fjLj1280ELj1ELj4ELj1ELj16ENS_18Kernel_traits_baseILj1280ES2_S2_S2_S2_fjLj128EEEEELb0ELb0ELb1ELb1EEEvNS_9BwdParamsE,"aw",@nobits
	.sectionflags	@""
	.align	16
	.zero		1024


//--------------------- .nv.shared._ZN10layer_norm13ln_bwd_kernelINS_13Kernel_traitsI6__halfS2_S2_S2_fjLj1280ELj1ELj4ELj1ELj16ENS_18Kernel_traits_baseILj1280ES2_S2_S2_S2_fjLj128EEEEELb0ELb1ELb0ELb0EEEvNS_9BwdParamsE --------------------------
	.section	.nv.shared._ZN10layer_norm13ln_bwd_kernelINS_13Kernel_traitsI6__halfS2_S2_S2_fjLj1280ELj1ELj4ELj1ELj16ENS_18Kernel_traits_baseILj1280ES2_S2_S2_S2_fjLj128EEEEELb0ELb1ELb0ELb0EEEvNS_9BwdParamsE,"aw",@nobits
	.sectionflags	@""
	.align	16
	.zero		1024


//--------------------- .nv.shared._ZN10layer_norm13ln_bwd_kernelINS_13Kernel_traitsI6__halfS2_S2_S2_fjLj1280ELj1ELj4ELj1ELj16ENS_18Kernel_traits_baseILj1280ES2_S2_S2_S2_fjLj128EEEEELb0ELb1ELb0ELb1EEEvNS_9BwdParamsE --------------------------
	.section	.nv.shared._ZN10layer_norm13ln_bwd_kernelINS_13Kernel_traitsI6__halfS2_S2_S2_fjLj1280ELj1ELj4ELj1ELj16ENS_18Kernel_traits_baseILj1280ES2_S2_S2_S2_fjLj128EEEEELb0ELb1ELb0ELb1EEEvNS_9BwdParamsE,"aw",@nobits
	.sectionflags	@""
	.align	16
	.zero		1024


//--------------------- .nv.shared._ZN10layer_norm13ln_bwd_kernelINS_13Kernel_traitsI6__halfS2_S2_S2_fjLj1280ELj1ELj4ELj1ELj16ENS_18Kernel_traits_baseILj1280ES2_S2_S2_S2_fjLj128EEEEELb0ELb1ELb1ELb0EEEvNS_9BwdParamsE --------------------------
	.section	.nv.shared._ZN10layer_norm13ln_bwd_kernelINS_13Kernel_traitsI6__halfS2_S2_S2_fjLj1280ELj1ELj4ELj1ELj16ENS_18Kernel_traits_baseILj1280ES2_S2_S2_S2_fjLj128EEEEELb0ELb1ELb1ELb0EEEvNS_9BwdParamsE,"aw",@nobits
	.sectionflags	@""
	.align	16
	.zero		1024


//--------------------- .nv.shared._ZN10layer_norm13ln_bwd_kernelINS_13Kernel_traitsI6__halfS2_S2_S2_fjLj1280ELj1ELj4ELj1ELj16ENS_18Kernel_traits_baseILj1280ES2_S2_S2_S2_fjLj128EEEEELb0ELb1ELb1ELb1EEEvNS_9BwdParamsE --------------------------
	.section	.nv.shared._ZN10layer_norm13ln_bwd_kernelINS_13Kernel_traitsI6__halfS2_S2_S2_fjLj1280ELj1ELj4ELj1ELj16ENS_18Kernel_traits_baseILj1280ES2_S2_S2_S2_fjLj128EEEEELb0ELb1ELb1ELb1EEEvNS_9BwdParamsE,"aw",@nobits
	.sectionflags	@""
	.align	16
	.zero		1024


//--------------------- .nv.shared._ZN10layer_norm13ln_bwd_kernelINS_13Kernel_traitsI6__halfS2_S2_S2_fjLj1280ELj1ELj4ELj1ELj16ENS_18Kernel_traits_baseILj1280ES2_S2_S2_S2_fjLj128EEEEELb1ELb0ELb0ELb0EEEvNS_9BwdParamsE --------------------------
	.section	.nv.shared._ZN10layer_norm13ln_bwd_kernelINS_13Kernel_traitsI6__halfS2_S2_S2_fjLj1280ELj1ELj4ELj1ELj16ENS_18Kernel_traits_baseILj1280ES2_S2_S2_S2_fjLj128EEEEELb1ELb0ELb0ELb0EEEvNS_9BwdParamsE,"aw",@nobits
	.sectionflags	@""
	.align	16
	.zero		1024


//--------------------- .nv.shared._ZN10layer_norm13ln_bwd_kernelINS_13Kernel_traitsI6__halfS2_S2_S2_fjLj1280ELj1ELj4ELj1ELj16ENS_18Kernel_traits_baseILj1280ES2_S2_S2_S2_fjLj128EEEEELb1ELb0ELb0ELb1EEEvNS_9BwdParamsE --------------------------
	.section	.nv.shared._ZN10layer_norm13ln_bwd_kernelINS_13Kernel_traitsI6__halfS2_S2_S2_fjLj1280ELj1ELj4ELj1ELj16ENS_18Kernel_traits_baseILj1280ES2_S2_S2_S2_fjLj128EEEEELb1ELb0ELb0ELb1EEEvNS_9BwdParamsE,"aw",@nobits
	.sectionflags	@""
	.align	16
	.zero		1024


//--------------------- .nv.shared._ZN10layer_norm22ln_bwd_finalize_kernelINS_22Kernel_traits_finalizeILj1280E6__halfS2_S2_S2_fjLb0ELj1024ELj4ENS_18Kernel_traits_baseILj1280ES2_S2_S2_S2_fjLj1024EEEEELb0ELb0EEEvNS_9BwdParamsE --------------------------
	.section	.nv.shared._ZN10layer_norm22ln_bwd_finalize_kernelINS_22Kernel_traits_finalizeILj1280E6__halfS2_S2_S2_fjLb0ELj1024ELj4ENS_18Kernel_traits_baseILj1280ES2_S2_S2_S2_fjLj1024EEEEELb0ELb0EEEvNS_9BwdParamsE,"aw",@nobits
	.sectionflags	@""
	.align	16
.nv.shared._ZN10layer_norm22ln_bwd_finalize_kernelINS_22Kernel_traits_finalizeILj1280E6__halfS2_S2_S2_fjLb0ELj1024ELj4ENS_18Kernel_traits_baseILj1280ES2_S2_S2_S2_fjLj1024EEEEELb0ELb0EEEvNS_9BwdParamsE:
	.zero		9472


//--------------------- .nv.shared._ZN10layer_norm13ln_bwd_kernelINS_13Kernel_traitsI6__halfS2_S2_S2_fjLj1280ELj1ELj4ELj1ELj16ENS_18Kernel_traits_baseILj1280ES2_S2_S2_S2_fjLj128EEEEELb1ELb0ELb1ELb0EEEvNS_9BwdParamsE --------------------------
	.section	.nv.shared._ZN10layer_norm13ln_bwd_kernelINS_13Kernel_traitsI6__halfS2_S2_S2_fjLj1280ELj1ELj4ELj1ELj16ENS_18Kernel_traits_baseILj1280ES2_S2_S2_S2_fjLj128EEEEELb1ELb0ELb1ELb0EEEvNS_9BwdParamsE,"aw",@nobits
	.sectionflags	@""
	.align	16
	.zero		1024


//--------------------- .nv.shared._ZN10layer_norm22ln_bwd_finalize_kernelINS_22Kernel_traits_finalizeILj1280E6__halfS2_S2_S2_fjLb0ELj1024ELj4ENS_18Kernel_traits_baseILj1280ES2_S2_S2_S2_fjLj1024EEEEELb0ELb1EEEvNS_9BwdParamsE --------------------------
	.section	.nv.shared._ZN10layer_norm22ln_bwd_finalize_kernelINS_22Kernel_traits_finalizeILj1280E6__halfS2_S2_S2_fjLb0ELj1024ELj4ENS_18Kernel_traits_baseILj1280ES2_S2_S2_S2_fjLj1024EEEEELb0ELb1EEEvNS_9BwdParamsE,"aw",@nobits
	.sectionflags	@""
	.align	16
.nv.shared._ZN10layer_norm22ln_bwd_finalize_kernelINS_22Kernel_traits_finalizeILj1280E6__halfS2_S2_S2_fjLb0ELj1024ELj4ENS_18Kernel_traits_baseILj1280ES2_S2_S2_S2_fjLj1024EEEEELb0ELb1EEEvNS_9BwdParamsE:
	.zero		9472


//--------------------- .nv.shared._ZN10layer_norm13ln_bwd_kernelINS_13Kernel_traitsI6__halfS2_S2_S2_fjLj1280ELj1ELj4ELj1ELj16ENS_18Kernel_traits_baseILj1280ES2_S2_S2_S2_fjLj128EEEEELb1ELb0ELb1ELb1EEEvNS_9BwdParamsE --------------------------
	.section	.nv.shared._ZN10layer_norm13ln_bwd_kernelINS_13Kernel_traitsI6__halfS2_S2_S2_fjLj1280ELj1ELj4ELj1ELj16ENS_18Kernel_traits_baseILj1280ES2_S2_S2_S2_fjLj128EEEEELb1ELb0ELb1ELb1EEEvNS_9BwdParamsE,"aw",@nobits
	.sectionflags	@""
	.align	16
	.zero		1024


//--------------------- .nv.shared._ZN10layer_norm13ln_bwd_kernelINS_13Kernel_traitsI6__halfS2_S2_S2_fjLj1280ELj1ELj4ELj1ELj16ENS_18Kernel_traits_baseILj1280ES2_S2_S2_S2_fjLj128EEEEELb1ELb1ELb0ELb0EEEvNS_9BwdParamsE --------------------------
	.section	.nv.shared._ZN10layer_norm13ln_bwd_kernelINS_13Kernel_traitsI6__halfS2_S2_S2_fjLj1280ELj1ELj4ELj1ELj16ENS_18Kernel_traits_baseILj1280ES2_S2_S2_S2_fjLj128EEEEELb1ELb1ELb0ELb0EEEvNS_9BwdParamsE,"aw",@nobits
	.sectionflags	@""
	.align	16
	.zero		1024


//--------------------- .nv.shared._ZN10layer_norm13ln_bwd_kernelINS_13Kernel_traitsI6__halfS2_S2_S2_fjLj1280ELj1ELj4ELj1ELj16ENS_18Kernel_traits_baseILj1280ES2_S2_S2_S2_fjLj128EEEEELb1ELb1ELb0ELb1EEEvNS_9BwdParamsE --------------------------
	.section	.nv.shared._ZN10layer_norm13ln_bwd_kernelINS_13Kernel_traitsI6__halfS2_S2_S2_fjLj1280ELj1ELj4ELj1ELj16ENS_18Kernel_traits_baseILj1280ES2_S2_S2_S2_fjLj128EEEEELb1ELb1ELb0ELb1EEEvNS_9BwdParamsE,"aw",@nobits
	.sectionflags	@""
	.align	16
	.zero		1024


//--------------------- .nv.shared._ZN10layer_norm22ln_bwd_finalize_kernelINS_22Kernel_traits_finalizeILj1280E6__halfS2_S2_S2_fjLb1ELj1024ELj4ENS_18Kernel_traits_baseILj1280ES2_S2_S2_S2_fjLj1024EEEEELb1ELb0EEEvNS_9BwdParamsE --------------------------
	.section	.nv.shared._ZN10layer_norm22ln_bwd_finalize_kernelINS_22Kernel_traits_finalizeILj1280E6__halfS2_S2_S2_fjLb1ELj1024ELj4ENS_18Kernel_traits_baseILj1280ES2_S2_S2_S2_fjLj1024EEEEELb1ELb0EEEvNS_9BwdParamsE,"aw",@nobits
	.sectionflags	@""
	.align	16
.nv.shared._ZN10layer_norm22ln_bwd_finalize_kernelINS_22Kernel_traits_finalizeILj1280E6__halfS2_S2_S2_fjLb1ELj1024ELj4ENS_18Kernel_traits_baseILj1280ES2_S2_S2_S2_fjLj1024EEEEELb1ELb0EEEvNS_9BwdParamsE:
	.zero		13696


//--------------------- .nv.shared._ZN10layer_norm13ln_bwd_kernelINS_13Kernel_traitsI6__halfS2_S2_S2_fjLj1280ELj1ELj4ELj1ELj16ENS_18Kernel_traits_baseILj1280ES2_S2_S2_S2_fjLj128EEEEELb1ELb1ELb1ELb0EEEvNS_9BwdParamsE --------------------------
	.section	.nv.shared._ZN10layer_norm13ln_bwd_kernelINS_13Kernel_traitsI6__halfS2_S2_S2_fjLj1280ELj1ELj4ELj1ELj16ENS_18Kernel_traits_baseILj1280ES2_S2_S2_S2_fjLj128EEEEELb1ELb1ELb1ELb0EEEvNS_9BwdParamsE,"aw",@nobits
	.sectionflags	@""
	.align	16
	.zero		1024


//--------------------- .nv.shared._ZN10layer_norm22ln_bwd_finalize_kernelINS_22Kernel_traits_finalizeILj1280E6__halfS2_S2_S2_fjLb1ELj1024ELj4ENS_18Kernel_traits_baseILj1280ES2_S2_S2_S2_fjLj1024EEEEELb1ELb1EEEvNS_9BwdParamsE --------------------------
	.section	.nv.shared._ZN10layer_norm22ln_bwd_finalize_kernelINS_22Kernel_traits_finalizeILj1280E6__halfS2_S2_S2_fjLb1ELj1024ELj4ENS_18Kernel_traits_baseILj1280ES2_S2_S2_S2_fjLj1024EEEEELb1ELb1EEEvNS_9BwdParamsE,"aw",@nobits
	.sectionflags	@""
	.align	16
.nv.shared._ZN10layer_norm22ln_bwd_finalize_kernelINS_22Kernel_traits_finalizeILj1280E6__halfS2_S2_S2_fjLb1ELj1024ELj4ENS_18Kernel_traits_baseILj1280ES2_S2_S2_S2_fjLj1024EEEEELb1ELb1EEEvNS_9BwdParamsE:
	.zero		13696


//--------------------- .nv.shared._ZN10layer_norm13ln_bwd_kernelINS_13Kernel_traitsI6__halfS2_S2_S2_fjLj1280ELj1ELj4ELj1ELj16ENS_18Kernel_traits_baseILj1280ES2_S2_S2_S2_fjLj128EEEEELb1ELb1ELb1ELb1EEEvNS_9BwdParamsE --------------------------
	.section	.nv.shared._ZN10layer_norm13ln_bwd_kernelINS_13Kernel_traitsI6__halfS2_S2_S2_fjLj1280ELj1ELj4ELj1ELj16ENS_18Kernel_traits_baseILj1280ES2_S2_S2_S2_fjLj128EEEEELb1ELb1ELb1ELb1EEEvNS_9BwdParamsE,"aw",@nobits
	.sectionflags	@""
	.align	16
	.zero		1024


//--------------------- .nv.shared._ZN10layer_norm13ln_bwd_kernelINS_13Kernel_traitsIf13__nv_bfloat16S2_S2_fjLj1280ELj1ELj4ELj1ELj16ENS_18Kernel_traits_baseILj1280EfS2_S2_S2_fjLj128EEEEELb0ELb0ELb0ELb0EEEvNS_9BwdParamsE --------------------------
	.section	.nv.shared._ZN10layer_norm13ln_bwd_kernelINS_13Kernel_traitsIf13__nv_bfloat16S2_S2_fjLj1280ELj1ELj4ELj1ELj16ENS_18Kernel_traits_baseILj1280EfS2_S2_S2_fjLj128EEEEELb0ELb0ELb0ELb0EEEvNS_9BwdParamsE,"aw",@nobits
	.sectionflags	@""
	.align	16
	.zero		1024


//--------------------- .nv.shared._ZN10layer_norm13ln_bwd_kernelINS_13Kernel_traitsIf13__nv_bfloat16S2_S2_fjLj1280ELj1ELj4ELj1ELj16ENS_18Kernel_traits_baseILj1280EfS2_S2_S2_fjLj128EEEEELb0ELb0ELb0ELb1EEEvNS_9BwdParamsE --------------------------
	.section	.nv.shared._ZN10layer_norm13ln_bwd_kernelINS_13Kernel_traitsIf13__nv_bfloat16S2_S2_fjLj1280ELj1ELj4ELj1ELj16ENS_18Kernel_traits_baseILj1280EfS2_S2_S2_fjLj128EEEEELb0ELb0ELb0ELb1EEEvNS_9BwdParamsE,"aw",@nobits
	.sectionflags	@""
	.align	16
	.zero		1024


//--------------------- .nv.shared._ZN10layer_norm13ln_bwd_kernelINS_13Kernel_traitsIf13__nv_bfloat16S2_S2_fjLj1280ELj1ELj4ELj1ELj16ENS_18Kernel_traits_baseILj1280EfS2_S2_S2_fjLj128EEEEELb0ELb0ELb1ELb0EEEvNS_9BwdParamsE --------------------------
	.section	.nv.shared._ZN10layer_norm13ln_bwd_kernelINS_13Kernel_traitsIf13__nv_bfloat16S2_S2_fjLj1280ELj1ELj4ELj1ELj16ENS_18Kernel_traits_baseILj1280EfS2_S2_S2_fjLj128EEEEELb0ELb0ELb1ELb0EEEvNS_9BwdParamsE,"aw",@nobits
	.sectionflags	@""
	.align	16
	.zero		1024


//--------------------- .nv.shared._ZN10layer_norm13ln_bwd_kernelINS_13Kernel_traitsIf13__nv_bfloat16S2_S2_fjLj1280ELj1ELj4ELj1ELj16ENS_18Kernel_traits_baseILj1280EfS2_S2_S2_fjLj128EEEEELb0ELb0ELb1ELb1EEEvNS_9BwdParamsE --------------------------
	.section	.nv.shared._ZN10layer_norm13ln_bwd_kernelINS_13Kernel_traitsIf13__nv_bfloat16S2_S2_fjLj1280ELj1ELj4ELj1ELj16ENS_18Kernel_traits_baseILj1280EfS2_S2_S2_fjLj128EEEEELb0ELb0ELb1ELb1EEEvNS_9BwdParamsE,"aw",@nobits
	.sectionflags	@""
	.align	16
	.zero		1024


//--------------------- .nv.shared._ZN10layer_norm13ln_bwd_kernelINS_13Kernel_traitsIf13__nv_bfloat16S2_S2_fjLj1280ELj1ELj4ELj1ELj16ENS_18Kernel_traits_baseILj1280EfS2_S2_S2_fjLj128EEEEELb0ELb1ELb0ELb0EEEvNS_9BwdParamsE --------------------------
	.section	.nv.shared._ZN10layer_norm13ln_bwd_kernelINS_13Kernel_traitsIf13__nv_bfloat16S2_S2_fjLj1280ELj1ELj4ELj1ELj16ENS_18Kernel_traits_baseILj1280EfS2_S2_S2_fjLj128EEEEELb0ELb1ELb0ELb0EEEvNS_9BwdParamsE,"aw",@nobits
	.sectionflags	@""
	.align	16
	.zero		1024


//--------------------- .nv.shared._ZN10layer_norm13ln_bwd_kernelINS_13Kernel_traitsIf13__nv_bfloat16S2_S2_fjLj1280ELj1ELj4ELj1ELj16ENS_18Kernel_traits_baseILj1280EfS2_S2_S2_fjLj128EEEEELb0ELb1ELb0ELb1EEEvNS_9BwdParamsE --------------------------
	.section	.nv.shared._ZN10layer_norm13ln_bwd_kernelINS_13Kernel_traitsIf13__nv_bfloat16S2_S2_fjLj1280ELj1ELj4ELj1ELj16ENS_18Kernel_traits_baseILj1280EfS2_S2_S2_fjLj128EEEEELb0ELb1ELb0ELb1EEEvNS_9BwdParamsE,"aw",@nobits
	.sectionflags	@""
	.align	16
	.zero		1024


//--------------------- .nv.shared._ZN10layer_norm13ln_bwd_kernelINS_13Kernel_traitsIf13__nv_bfloat16S2_S2_fjLj1280ELj1ELj4ELj1ELj16ENS_18Kernel_traits_baseILj1280EfS2_S2_S2_fjLj128EEEEELb0ELb1ELb1ELb0EEEvNS_9BwdParamsE --------------------------
	.section	.nv.shared._ZN10layer_norm13ln_bwd_kernelINS_13Kernel_traitsIf13__nv_bfloat16S2_S2_fjLj1280ELj1ELj4ELj1ELj16ENS_18Kernel_traits_baseILj1280EfS2_S2_S2_fjLj128EEEEELb0ELb1ELb1ELb0EEEvNS_9BwdParamsE,"aw",@nobits
	.sectionflags	@""
	.align	16
	.zero		1024


//--------------------- .nv.shared._ZN10layer_norm13ln_bwd_kernelINS_13Kernel_traitsIf13__nv_bfloat16S2_S2_fjLj1280ELj1ELj4ELj1ELj16ENS_18Kernel_traits_baseILj1280EfS2_S2_S2_fjLj128EEEEELb0ELb1ELb1ELb1EEEvNS_9BwdParamsE --------------------------
	.section	.nv.shared._ZN10layer_norm13ln_bwd_kernelINS_13Kernel_traitsIf13__nv_bfloat16S2_S2_fjLj1280ELj1ELj4ELj1ELj16ENS_18Kernel_traits_baseILj1280EfS2_S2_S2_fjLj128EEEEELb0ELb1ELb1ELb1EEEvNS_9BwdParamsE,"aw",@nobits
	.sectionflags	@""
	.align	16
	.zero		1024


//--------------------- .nv.shared._ZN10layer_norm13ln_bwd_kernelINS_13Kernel_traitsIf13__nv_bfloat16S2_S2_fjLj1280ELj1ELj4ELj1ELj16ENS_18Kernel_traits_baseILj1280EfS2_S2_S2_fjLj128EEEEELb1ELb0ELb0ELb0EEEvNS_9BwdParamsE --------------------------
	.section	.nv.shared._ZN10layer_norm13ln_bwd_kernelINS_13Kernel_traitsIf13__nv_bfloat16S2_S2_fjLj1280ELj1ELj4ELj1ELj16ENS_18Kernel_traits_baseILj1280EfS2_S2_S2_fjLj128EEEEELb1ELb0ELb0ELb0EEEvNS_9BwdParamsE,"aw",@nobits
	.sectionflags	@""
	.align	16
	.zero		1024


//--------------------- .nv.shared._ZN10layer_norm13ln_bwd_kernelINS_13Kernel_traitsIf13__nv_bfloat16S2_S2_fjLj1280ELj1ELj4ELj1ELj16ENS_18Kernel_traits_baseILj1280EfS2_S2_S2_fjLj128EEEEELb1ELb0ELb0ELb1EEEvNS_9BwdParamsE --------------------------
	.section	.nv.shared._ZN10layer_norm13ln_bwd_kernelINS_13Kernel_traitsIf13__nv_bfloat16S2_S2_fjLj1280ELj1ELj4ELj1ELj16ENS_18Kernel_traits_baseILj1280EfS2_S2_S2_fjLj128EEEEELb1ELb0ELb0ELb1EEEvNS_9BwdParamsE,"aw",@nobits
	.sectionflags	@""
	.align	16
	.zero		1024


//--------------------- .nv.shared._ZN10layer_norm22ln_bwd_finalize_kernelINS_22Kernel_traits_finalizeILj1280Ef13__nv_bfloat16S2_S2_fjLb0ELj1024ELj4ENS_18Kernel_traits_baseILj1280EfS2_S2_S2_fjLj1024EEEEELb0ELb0EEEvNS_9BwdParamsE --------------------------
	.section	.nv.shared._ZN10layer_norm22ln_bwd_finalize_kernelINS_22Kernel_traits_finalizeILj1280Ef13__nv_bfloat16S2_S2_fjLb0ELj1024ELj4ENS_18Kernel_traits_baseILj1280EfS2_S2_S2_fjLj1024EEEEELb0ELb0EEEvNS_9BwdParamsE,"aw",@nobits
	.sectionflags	@""
	.align	16
.nv.shared._ZN10layer_norm22ln_bwd_finalize_kernelINS_22Kernel_traits_finalizeILj1280Ef13__nv_bfloat16S2_S2_fjLb0ELj1024ELj4ENS_18Kernel_traits_baseILj1280EfS2_S2_S2_fjLj1024EEEEELb0ELb0EEEvNS_9BwdParamsE:
	.zero		9472


//--------------------- .nv.shared._ZN10layer_norm13ln_bwd_kernelINS_13Kernel_traitsIf13__nv_bfloat16S2_S2_fjLj1280ELj1ELj4ELj1ELj16ENS_18Kernel_traits_baseILj1280EfS2_S2_S2_fjLj128EEEEELb1ELb0ELb1ELb0EEEvNS_9BwdParamsE --------------------------
	.section	.nv.shared._ZN10layer_norm13ln_bwd_kernelINS_13Kernel_traitsIf13__nv_bfloat16S2_S2_fjLj1280ELj1ELj4ELj1ELj16ENS_18Kernel_traits_baseILj1280EfS2_S2_S2_fjLj128EEEEELb1ELb0ELb1ELb0EEEvNS_9BwdParamsE,"aw",@nobits
	.sectionflags	@""
	.align	16
	.zero		1024


//--------------------- .nv.shared._ZN10layer_norm22ln_bwd_finalize_kernelINS_22Kernel_traits_finalizeILj1280Ef13__nv_bfloat16S2_S2_fjLb0ELj1024ELj4ENS_18Kernel_traits_baseILj1280EfS2_S2_S2_fjLj1024EEEEELb0ELb1EEEvNS_9BwdParamsE --------------------------
	.section	.nv.shared._ZN10layer_norm22ln_bwd_finalize_kernelINS_22Kernel_traits_finalizeILj1280Ef13__nv_bfloat16S2_S2_fjLb0ELj1024ELj4ENS_18Kernel_traits_baseILj1280EfS2_S2_S2_fjLj1024EEEEELb0ELb1EEEvNS_9BwdParamsE,"aw",@nobits
	.sectionflags	@""
	.align	16
.nv.shared._ZN10layer_norm22ln_bwd_finalize_kernelINS_22Kernel_traits_finalizeILj1280Ef13__nv_bfloat16S2_S2_fjLb0ELj1024ELj4ENS_18Kernel_traits_baseILj1280EfS2_S2_S2_fjLj1024EEEEELb0ELb1EEEvNS_9BwdParamsE:
	.zero		9472


//--------------------- .nv.shared._ZN10layer_norm13ln_bwd_kernelINS_13Kernel_traitsIf13__nv_bfloat16S2_S2_fjLj1280ELj1ELj4ELj1ELj16ENS_18Kernel_traits_baseILj1280EfS2_S2_S2_fjLj128EEEEELb1ELb0ELb1ELb1EEEvNS_9BwdParamsE --------------------------
	.section	.nv.shared._ZN10layer_norm13ln_bwd_kernelINS_13Kernel_traitsIf13__nv_bfloat16S2_S2_fjLj1280ELj1ELj4ELj1ELj16ENS_18Kernel_traits_baseILj1280EfS2_S2_S2_fjLj128EEEEELb1ELb0ELb1ELb1EEEvNS_9BwdParamsE,"aw",@nobits
	.sectionflags	@""
	.align	16
	.zero		1024


//--------------------- .nv.shared._ZN10layer_norm13ln_bwd_kernelINS_13Kernel_traitsIf13__nv_bfloat16S2_S2_fjLj1280ELj1ELj4ELj1ELj16ENS_18Kernel_traits_baseILj1280EfS2_S2_S2_fjLj128EEEEELb1ELb1ELb0ELb0EEEvNS_9BwdParamsE --------------------------
	.section	.nv.shared._ZN10layer_norm13ln_bwd_kernelINS_13Kernel_traitsIf13__nv_bfloat16S2_S2_fjLj1280ELj1ELj4ELj1ELj16ENS_18Kernel_traits_baseILj1280EfS2_S2_S2_fjLj128EEEEELb1ELb1ELb0ELb0EEEvNS_9BwdParamsE,"aw",@nobits
	.sectionflags	@""
	.align	16
	.zero		1024


//--------------------- .nv.shared._ZN10layer_norm13ln_bwd_kernelINS_13Kernel_traitsIf13__nv_bfloat16S2_S2_fjLj1280ELj1ELj4ELj1ELj16ENS_18Kernel_traits_baseILj1280EfS2_S2_S2_fjLj128EEEEELb1ELb1ELb0ELb1EEEvNS_9BwdParamsE --------------------------
	.section	.nv.shared._ZN10layer_norm13ln_bwd_kernelINS_13Kernel_traitsIf13__nv_bfloat16S2_S2_fjLj1280ELj1ELj4ELj1ELj16ENS_18Kernel_traits_baseILj1280EfS2_S2_S2_fjLj128EEEEELb1ELb1ELb0ELb1EEEvNS_9BwdParamsE,"aw",@nobits
	.sectionflags	@""
	.align	16
	.zero		1024


//--------------------- .nv.shared._ZN10layer_norm22ln_bwd_finalize_kernelINS_22Kernel_traits_finalizeILj1280Ef13__nv_bfloat16S2_S2_fjLb1ELj1024ELj4ENS_18Kernel_traits_baseILj1280EfS2_S2_S2_fjLj1024EEEEELb1ELb0EEEvNS_9BwdParamsE --------------------------
	.section	.nv.shared._ZN10layer_norm22ln_bwd_finalize_kernelINS_22Kernel_traits_finalizeILj1280Ef13__nv_bfloat16S2_S2_fjLb1ELj1024ELj4ENS_18Kernel_traits_baseILj1280EfS2_S2_S2_fjLj1024EEEEELb1ELb0EEEvNS_9BwdParamsE,"aw",@nobits
	.sectionflags	@""
	.align	16
.nv.shared._ZN10layer_norm22ln_bwd_finalize_kernelINS_22Kernel_traits_finalizeILj1280Ef13__nv_bfloat16S2_S2_fjLb1ELj1024ELj4ENS_18Kernel_traits_baseILj1280EfS2_S2_S2_fjLj1024EEEEELb1ELb0EEEvNS_9BwdParamsE:
	.zero		13696


//--------------------- .nv.shared._ZN10layer_norm13ln_bwd_kernelINS_13Kernel_traitsIf13__nv_bfloat16S2_S2_fjLj1280ELj1ELj4ELj1ELj16ENS_18Kernel_traits_baseILj1280EfS2_S2_S2_fjLj128EEEEELb1ELb1ELb1ELb0EEEvNS_9BwdParamsE --------------------------
	.section	.nv.shared._ZN10layer_norm13ln_bwd_kernelINS_13Kernel_traitsIf13__nv_bfloat16S2_S2_fjLj1280ELj1ELj4ELj1ELj16ENS_18Kernel_traits_baseILj1280EfS2_S2_S2_fjLj128EEEEELb1ELb1ELb1ELb0EEEvNS_9BwdParamsE,"aw",@nobits
	.sectionflags	@""
	.align	16
	.zero		1024


//--------------------- .nv.shared._ZN10layer_norm22ln_bwd_finalize_kernelINS_22Kernel_traits_finalizeILj1280Ef13__nv_bfloat16S2_S2_fjLb1ELj1024ELj4ENS_18Kernel_traits_baseILj1280EfS2_S2_S2_fjLj1024EEEEELb1ELb1EEEvNS_9BwdParamsE --------------------------
	.section	.nv.shared._ZN10layer_norm22ln_bwd_finalize_kernelINS_22Kernel_traits_finalizeILj1280Ef13__nv_bfloat16S2_S2_fjLb1ELj1024ELj4ENS_18Kernel_traits_baseILj1280EfS2_S2_S2_fjLj1024EEEEELb1ELb1EEEvNS_9BwdParamsE,"aw",@nobits
	.sectionflags	@""
	.align	16
.nv.shared._ZN10layer_norm22ln_bwd_finalize_kernelINS_22Kernel_traits_finalizeILj1280Ef13__nv_bfloat16S2_S2_fjLb1ELj1024ELj4ENS_18Kernel_traits_baseILj1280EfS2_S2_S2_fjLj1024EEEEELb1ELb1EEEvNS_9BwdParamsE:
	.zero		13696


//--------------------- .nv.shared._ZN10layer_norm13ln_bwd_kernelINS_13Kernel_traitsIf13__nv_bfloat16S2_S2_fjLj1280ELj1ELj4ELj1ELj16ENS_18Kernel_traits_baseILj1280EfS2_S2_S2_fjLj128EEEEELb1ELb1ELb1ELb1EEEvNS_9BwdParamsE --------------------------
	.section	.nv.shared._ZN10layer_norm13ln_bwd_kernelINS_13Kernel_traitsIf13__nv_bfloat16S2_S2_fjLj1280ELj1ELj4ELj1ELj16ENS_18Kernel_traits_baseILj1280EfS2_S2_S2_fjLj128EEEEELb1ELb1ELb1ELb1EEEvNS_9BwdParamsE,"aw",@nobits
	.sectionflags	@""
	.align	16
	.zero		1024


//--------------------- .nv.shared._ZN10layer_norm13ln_bwd_kernelINS_13Kernel_traitsI13__nv_bfloat16S2_fS2_fjLj1280ELj1ELj4ELj1ELj16ENS_18Kernel_traits_baseILj1280ES2_S2_fS2_fjLj128EEEEELb0ELb0ELb0ELb0EEEvNS_9BwdParamsE --------------------------
	.section	.nv.shared._ZN10layer_norm13ln_bwd_kernelINS_13Kernel_traitsI13__nv_bfloat16S2_fS2_fjLj1280ELj1ELj4ELj1ELj16ENS_18Kernel_traits_baseILj1280ES2_S2_fS2_fjLj128EEEEELb0ELb0ELb0ELb0EEEvNS_9BwdParamsE,"aw",@nobits
	.sectionflags	@""
	.align	16
	.zero		1024


//--------------------- .nv.shared._ZN10layer_norm13ln_bwd_kernelINS_13Kernel_traitsI13__nv_bfloat16S2_fS2_fjLj1280ELj1ELj4ELj1ELj16ENS_18Kernel_traits_baseILj1280ES2_S2_fS2_fjLj128EEEEELb0ELb0ELb0ELb1EEEvNS_9BwdParamsE --------------------------
	.section	.nv.shared._ZN10layer_norm13ln_bwd_kernelINS_13Kernel_traitsI13__nv_bfloat16S2_fS2_fjLj1280ELj1ELj4ELj1ELj16ENS_18Kernel_traits_baseILj1280ES2_S2_fS2_fjLj128EEEEELb0ELb0ELb0ELb1EEEvNS_9BwdParamsE,"aw",@nobits
	.sectionflags	@""
	.align	16
	.zero		1024


//--------------------- .nv.shared._ZN10layer_norm13ln_bwd_kernelINS_13Kernel_traitsI13__nv_bfloat16S2_fS2_fjLj1280ELj1ELj4ELj1ELj16ENS_18Kernel_traits_baseILj1280ES2_S2_fS2_fjLj128EEEEELb0ELb0ELb1ELb0EEEvNS_9BwdParamsE --------------------------
	.section	.nv.shared._ZN10layer_norm13ln_bwd_kernelINS_13Kernel_traitsI13__nv_bfloat16S2_fS2_fjLj1280ELj1ELj4ELj1ELj16ENS_18Kernel_traits_baseILj1280ES2_S2_fS2_fjLj128EEEEELb0ELb0ELb1ELb0EEEvNS_9BwdParamsE,"aw",@nobits
	.sectionflags	@""
	.align	16
	.zero		1024


//--------------------- .nv.shared._ZN10layer_norm13ln_bwd_kernelINS_13Kernel_traitsI13__nv_bfloat16S2_fS2_fjLj1280ELj1ELj4ELj1ELj16ENS_18Kernel_traits_baseILj1280ES2_S2_fS2_fjLj128EEEEELb0ELb0ELb1ELb1EEEvNS_9BwdParamsE --------------------------
	.section	.nv.shared._ZN10layer_norm13ln_bwd_kernelINS_13Kernel_traitsI13__nv_bfloat16S2_fS2_fjLj1280ELj1ELj4ELj1ELj16ENS_18Kernel_traits_baseILj1280ES2_S2_fS2_fjLj128EEEEELb0ELb0ELb1ELb1EEEvNS_9BwdParamsE,"aw",@nobits
	.sectionflags	@""
	.align	16
	.zero		1024


//--------------------- .nv.shared._ZN10layer_norm13ln_bwd_kernelINS_13Kernel_traitsI13__nv_bfloat16S2_fS2_fjLj1280ELj1ELj4ELj1ELj16ENS_18Kernel_traits_baseILj1280ES2_S2_fS2_fjLj128EEEEELb0ELb1ELb0ELb0EEEvNS_9BwdParamsE --------------------------
	.section	.nv.shared._ZN10layer_norm13ln_bwd_kernelINS_13Kernel_traitsI13__nv_bfloat16S2_fS2_fjLj1280ELj1ELj4ELj1ELj16ENS_18Kernel_traits_baseILj1280ES2_S2_fS2_fjLj128EEEEELb0ELb1ELb0ELb0EEEvNS_9BwdParamsE,"aw",@nobits
	.sectionflags	@""
	.align	16
	.zero		1024


//--------------------- .nv.shared._ZN10layer_norm13ln_bwd_kernelINS_13Kernel_traitsI13__nv_bfloat16S2_fS2_fjLj1280ELj1ELj4ELj1ELj16ENS_18Kernel_traits_baseILj1280ES2_S2_fS2_fjLj128EEEEELb0ELb1ELb0ELb1EEEvNS_9BwdParamsE --------------------------
	.section	.nv.shared._ZN10layer_norm13ln_bwd_kernelINS_13Kernel_traitsI13__nv_bfloat16S2_fS2_fjLj1280ELj1ELj4ELj1ELj16ENS_18Kernel_traits_baseILj1280ES2_S2_fS2_fjLj128EEEEELb0ELb1ELb0ELb1EEEvNS_9BwdParamsE,"aw",@nobits
	.sectionflags	@""
	.align	16
	.zero		1024


//--------------------- .nv.shared._ZN10layer_norm13ln_bwd_kernelINS_13Kernel_traitsI13__nv_bfloat16S2_fS2_fjLj1280ELj1ELj4ELj1ELj16ENS_18Kernel_traits_baseILj1280ES2_S2_fS2_fjLj128EEEEELb0ELb1ELb1ELb0EEEvNS_9BwdParamsE --------------------------
	.section	.nv.shared._ZN10layer_norm13ln_bwd_kernelINS_13Kernel_traitsI13__nv_bfloat16S2_fS2_fjLj1280ELj1ELj4ELj1ELj16ENS_18Kernel_traits_baseILj1280ES2_S2_fS2_fjLj128EEEEELb0ELb1ELb1ELb0EEEvNS_9BwdParamsE,"aw",@nobits
	.sectionflags	@""
	.align	16
	.zero		1024


//--------------------- .nv.shared._ZN10layer_norm13ln_bwd_kernelINS_13Kernel_traitsI13__nv_bfloat16S2_fS2_fjLj1280ELj1ELj4ELj1ELj16ENS_18Kernel_traits_baseILj1280ES2_S2_fS2_fjLj128EEEEELb0ELb1ELb1ELb1EEEvNS_9BwdParamsE --------------------------
	.section	.nv.shared._ZN10layer_norm13ln_bwd_kernelINS_13Kernel_traitsI13__nv_bfloat16S2_fS2_fjLj1280ELj1ELj4ELj1ELj16ENS_18Kernel_traits_baseILj1280ES2_S2_fS2_fjLj128EEEEELb0ELb1ELb1ELb1EEEvNS_9BwdParamsE,"aw",@nobits
	.sectionflags	@""
	.align	16
	.zero		1024


//--------------------- .nv.shared._ZN10layer_norm13ln_bwd_kernelINS_13Kernel_traitsI13__nv_bfloat16S2_fS2_fjLj1280ELj1ELj4ELj1ELj16ENS_18Kernel_traits_baseILj1280ES2_S2_fS2_fjLj128EEEEELb1ELb0ELb0ELb0EEEvNS_9BwdParamsE --------------------------
	.section	.nv.shared._ZN10layer_norm13ln_bwd_kernelINS_13Kernel_traitsI13__nv_bfloat16S2_fS2_fjLj1280ELj1ELj4ELj1ELj16ENS_18Kernel_traits_baseILj1280ES2_S2_fS2_fjLj128EEEEELb1ELb0ELb0ELb0EEEvNS_9BwdParamsE,"aw",@nobits
	.sectionflags	@""
	.align	16
	.zero		1024


//--------------------- .nv.shared._ZN10layer_norm13ln_bwd_kernelINS_13Kernel_traitsI13__nv_bfloat16S2_fS2_fjLj1280ELj1ELj4ELj1ELj16ENS_18Kernel_traits_baseILj1280ES2_S2_fS2_fjLj128EEEEELb1ELb0ELb0ELb1EEEvNS_9BwdParamsE --------------------------
	.section	.nv.shared._ZN10layer_norm13ln_bwd_kernelINS_13Kernel_traitsI13__nv_bfloat16S2_fS2_fjLj1280ELj1ELj4ELj1ELj16ENS_18Kernel_traits_baseILj1280ES2_S2_fS2_fjLj128EEEEELb1ELb0ELb0ELb1EEEvNS_9BwdParamsE,"aw",@nobits
	.sectionflags	@""
	.align	16
	.zero		1024


//--------------------- .nv.shared._ZN10layer_norm22ln_bwd_finalize_kernelINS_22Kernel_traits_finalizeILj1280E13__nv_bfloat16S2_fS2_fjLb0ELj1024ELj4ENS_18Kernel_traits_baseILj1280ES2_S2_fS2_fjLj1024EEEEELb0ELb0EEEvNS_9BwdParamsE --------------------------
	.section	.nv.shared._ZN10layer_norm22ln_bwd_finalize_kernelINS_22Kernel_traits_finalizeILj1280E13__nv_bfloat16S2_fS2_fjLb0ELj1024ELj4ENS_18Kernel_traits_baseILj1280ES2_S2_fS2_fjLj1024EEEEELb0ELb0EEEvNS_9BwdParamsE,"aw",@nobits
	.sectionflags	@""
	.align	16
.nv.shared._ZN10layer_norm22ln_bwd_finalize_kernelINS_22Kernel_traits_finalizeILj1280E13__nv_bfloat16S2_fS2_fjLb0ELj1024ELj4ENS_18Kernel_traits_baseILj1280ES2_S2_fS2_fjLj1024EEEEELb0ELb0EEEvNS_9BwdParamsE:
	.zero		9472


//--------------------- .nv.shared._ZN10layer_norm13ln_bwd_kernelINS_13Kernel_traitsI13__nv_bfloat16S2_fS2_fjLj1280ELj1ELj4ELj1ELj16ENS_18Kernel_traits_baseILj1280ES2_S2_fS2_fjLj128EEEEELb1ELb0ELb1ELb0EEEvNS_9BwdParamsE --------------------------
	.section	.nv.shared._ZN10layer_norm13ln_bwd_kernelINS_13Kernel_traitsI13__nv_bfloat16S2_fS2_fjLj1280ELj1ELj4ELj1ELj16ENS_18Kernel_traits_baseILj1280ES2_S2_fS2_fjLj128EEEEELb1ELb0ELb1ELb0EEEvNS_9BwdParamsE,"aw",@nobits
	.sectionflags	@""
	.align	16
	.zero		1024


//--------------------- .nv.shared._ZN10layer_norm22ln_bwd_finalize_kernelINS_22Kernel_traits_finalizeILj1280E13__nv_bfloat16S2_fS2_fjLb0ELj1024ELj4ENS_18Kernel_traits_baseILj1280ES2_S2_fS2_fjLj1024EEEEELb0ELb1EEEvNS_9BwdParamsE --------------------------
	.section	.nv.shared._ZN10layer_norm22ln_bwd_finalize_kernelINS_22Kernel_traits_finalizeILj1280E13__nv_bfloat16S2_fS2_fjLb0ELj1024ELj4ENS_18Kernel_traits_baseILj1280ES2_S2_fS2_fjLj1024EEEEELb0ELb1EEEvNS_9BwdParamsE,"aw",@nobits
	.sectionflags	@""
	.align	16
.nv.shared._ZN10layer_norm22ln_bwd_finalize_kernelINS_22Kernel_traits_finalizeILj1280E13__nv_bfloat16S2_fS2_fjLb0ELj1024ELj4ENS_18Kernel_traits_baseILj1280ES2_S2_fS2_fjLj1024EEEEELb0ELb1EEEvNS_9BwdParamsE:
	.zero		9472


//--------------------- .nv.shared._ZN10layer_norm13ln_bwd_kernelINS_13Kernel_traitsI13__nv_bfloat16S2_fS2_fjLj1280ELj1ELj4ELj1ELj16ENS_18Kernel_traits_baseILj1280ES2_S2_fS2_fjLj128EEEEELb1ELb0ELb1ELb1EEEvNS_9BwdParamsE --------------------------
	.section	.nv.shared._ZN10layer_norm13ln_bwd_kernelINS_13Kernel_traitsI13__nv_bfloat16S2_fS2_fjLj1280ELj1ELj4ELj1ELj16ENS_18Kernel_traits_baseILj1280ES2_S2_fS2_fjLj128EEEEELb1ELb0ELb1ELb1EEEvNS_9BwdParamsE,"aw",@nobits
	.sectionflags	@""
	.align	16
	.zero		1024


//--------------------- .nv.shared._ZN10layer_norm13ln_bwd_kernelINS_13Kernel_traitsI13__nv_bfloat16S2_fS2_fjLj1280ELj1ELj4ELj1ELj16ENS_18Kernel_traits_baseILj1280ES2_S2_fS2_fjLj128EEEEELb1ELb1ELb0ELb0EEEvNS_9BwdParamsE --------------------------
	.section	.nv.shared._ZN10layer_norm13ln_bwd_kernelINS_13Kernel_traitsI13__nv_bfloat16S2_fS2_fjLj1280ELj1ELj4ELj1ELj16ENS_18Kernel_traits_baseILj1280ES2_S2_fS2_fjLj128EEEEELb1ELb1ELb0ELb0EEEvNS_9BwdParamsE,"aw",@nobits
	.sectionflags	@""
	.align	16
	.zero		1024


//--------------------- .nv.shared._ZN10layer_norm13ln_bwd_kernelINS_13Kernel_traitsI13__nv_bfloat16S2_fS2_fjLj1280ELj1ELj4ELj1ELj16ENS_18Kernel_traits_baseILj1280ES2_S2_fS2_fjLj128EEEEELb1ELb1ELb0ELb1EEEvNS_9BwdParamsE --------------------------
	.section	.nv.shared._ZN10layer_norm13ln_bwd_kernelINS_13Kernel_traitsI13__nv_bfloat16S2_fS2_fjLj1280ELj1ELj4ELj1ELj16ENS_18Kernel_traits_baseILj1280ES2_S2_fS2_fjLj128EEEEELb1ELb1ELb0ELb1EEEvNS_9BwdParamsE,"aw",@nobits
	.sectionflags	@""
	.align	16
	.zero		1024


//--------------------- .nv.shared._ZN10layer_norm22ln_bwd_finalize_kernelINS_22Kernel_traits_finalizeILj1280E13__nv_bfloat16S2_fS2_fjLb1ELj1024ELj4ENS_18Kernel_traits_baseILj1280ES2_S2_fS2_fjLj1024EEEEELb1ELb0EEEvNS_9BwdParamsE --------------------------
	.section	.nv.shared._ZN10layer_norm22ln_bwd_finalize_kernelINS_22Kernel_traits_finalizeILj1280E13__nv_bfloat16S2_fS2_fjLb1ELj1024ELj4ENS_18Kernel_traits_baseILj1280ES2_S2_fS2_fjLj1024EEEEELb1ELb0EEEvNS_9BwdParamsE,"aw",@nobits
	.sectionflags	@""
	.align	16
.nv.shared._ZN10layer_norm22ln_bwd_finalize_kernelINS_22Kernel_traits_finalizeILj1280E13__nv_bfloat16S2_fS2_fjLb1ELj1024ELj4ENS_18Kernel_traits_baseILj1280ES2_S2_fS2_fjLj1024EEEEELb1ELb0EEEvNS_9BwdParamsE:
	.zero		13696


//--------------------- .nv.shared._ZN10layer_norm13ln_bwd_kernelINS_13Kernel_traitsI13__nv_bfloat16S2_fS2_fjLj1280ELj1ELj4ELj1ELj16ENS_18Kernel_traits_baseILj1280ES2_S2_fS2_fjLj128EEEEELb1ELb1ELb1ELb0EEEvNS_9BwdParamsE --------------------------
	.section	.nv.shared._ZN10layer_norm13ln_bwd_kernelINS_13Kernel_traitsI13__nv_bfloat16S2_fS2_fjLj1280ELj1ELj4ELj1ELj16ENS_18Kernel_traits_baseILj1280ES2_S2_fS2_fjLj128EEEEELb1ELb1ELb1ELb0EEEvNS_9BwdParamsE,"aw",@nobits
	.sectionflags	@""
	.align	16
	.zero		1024


//--------------------- .nv.shared._ZN10layer_norm22ln_bwd_finalize_kernelINS_22Kernel_traits_finalizeILj1280E13__nv_bfloat16S2_fS2_fjLb1ELj1024ELj4ENS_18Kernel_traits_baseILj1280ES2_S2_fS2_fjLj1024EEEEELb1ELb1EEEvNS_9BwdParamsE --------------------------
	.section	.nv.shared._ZN10layer_norm22ln_bwd_finalize_kernelINS_22Kernel_traits_finalizeILj1280E13__nv_bfloat16S2_fS2_fjLb1ELj1024ELj4ENS_18Kernel_traits_baseILj1280ES2_S2_fS2_fjLj1024EEEEELb1ELb1EEEvNS_9BwdParamsE,"aw",@nobits
	.sectionflags	@""
	.align	16
.nv.shared._ZN10layer_norm22ln_bwd_finalize_kernelINS_22Kernel_traits_finalizeILj1280E13__nv_bfloat16S2_fS2_fjLb1ELj1024ELj4ENS_18Kernel_traits_baseILj1280ES2_S2_fS2_fjLj1024EEEEELb1ELb1EEEvNS_9BwdParamsE:
	.zero		13696


//--------------------- .nv.shared._ZN10layer_norm13ln_bwd_kernelINS_13Kernel_traitsI13__nv_bfloat16S2_fS2_fjLj1280ELj1ELj4ELj1ELj16ENS_18Kernel_traits_baseILj1280ES2_S2_fS2_fjLj128EEEEELb1ELb1ELb1ELb1EEEvNS_9BwdParamsE --------------------------
	.section	.nv.shared._ZN10layer_norm13ln_bwd_kernelINS_13Kernel_traitsI13__nv_bfloat16S2_fS2_fjLj1280ELj1ELj4ELj1ELj16ENS_18Kernel_traits_baseILj1280ES2_S2_fS2_fjLj128EEEEELb1ELb1ELb1ELb1EEEvNS_9BwdParamsE,"aw",@nobits
	.sectionflags	@""
	.align	16
	.zero		1024


//--------------------- .nv.shared._ZN10layer_norm13ln_bwd_kernelINS_13Kernel_traitsIf13__nv_bfloat16fS2_fjLj1280ELj1ELj4ELj1ELj16ENS_18Kernel_traits_baseILj1280EfS2_fS2_fjLj128EEEEELb0ELb0ELb0ELb0EEEvNS_9BwdParamsE --------------------------
	.section	.nv.shared._ZN10layer_norm13ln_bwd_kernelINS_13Kernel_traitsIf13__nv_bfloat16fS2_fjLj1280ELj1ELj4ELj1ELj16ENS_18Kernel_traits_baseILj1280EfS2_fS2_fjLj128EEEEELb0ELb0ELb0ELb0EEEvNS_9BwdParamsE,"aw",@nobits
	.sectionflags	@""
	.align	16
	.zero		1024


//--------------------- .nv.shared._ZN10layer_norm13ln_bwd_kernelINS_13Kernel_traitsIf13__nv_bfloat16fS2_fjLj1280ELj1ELj4ELj1ELj16ENS_18Kernel_traits_baseILj1280EfS2_fS2_fjLj128EEEEELb0ELb0ELb0ELb1EEEvNS_9BwdParamsE --------------------------
	.section	.nv.shared._ZN10layer_norm13ln_bwd_kernelINS_13Kernel_traitsIf13__nv_bfloat16fS2_fjLj1280ELj1ELj4ELj1ELj16ENS_18Kernel_traits_baseILj1280EfS2_fS2_fjLj128EEEEELb0ELb0ELb0ELb1EEEvNS_9BwdParamsE,"aw",@nobits
	.sectionflags	@""
	.align	16
	.zero		1024


//--------------------- .nv.shared._ZN10layer_norm13ln_bwd_kernelINS_13Kernel_traitsIf13__nv_bfloat16fS2_fjLj1280ELj1ELj4ELj1ELj16ENS_18Kernel_traits_baseILj1280EfS2_fS2_fjLj128EEEEELb0ELb0ELb1ELb0EEEvNS_9BwdParamsE --------------------------
	.section	.nv.shared._ZN10layer_norm13ln_bwd_kernelINS_13Kernel_traitsIf13__nv_bfloat16fS2_fjLj1280ELj1ELj4ELj1ELj16ENS_18Kernel_traits_baseILj1280EfS2_fS2_fjLj128EEEEELb0ELb0ELb1ELb0EEEvNS_9BwdParamsE,"aw",@nobits
	.sectionflags	@""
	.align	16
	.zero		1024


//--------------------- .nv.shared._ZN10layer_norm13ln_bwd_kernelINS_13Kernel_traitsIf13__nv_bfloat16fS2_fjLj1280ELj1ELj4ELj1ELj16ENS_18Kernel_traits_baseILj1280EfS2_fS2_fjLj128EEEEELb0ELb0ELb1ELb1EEEvNS_9BwdParamsE --------------------------
	.section	.nv.shared._ZN10layer_norm13ln_bwd_kernelINS_13Kernel_traitsIf13__nv_bfloat16fS2_fjLj1280ELj1ELj4ELj1ELj16ENS_18Kernel_traits_baseILj1280EfS2_fS2_fjLj128EEEEELb0ELb0ELb1ELb1EEEvNS_9BwdParamsE,"aw",@nobits
	.sectionflags	@""
	.align	16
	.zero		1024


//--------------------- .nv.shared._ZN10layer_norm13ln_bwd_kernelINS_13Kernel_traitsIf13__nv_bfloat16fS2_fjLj1280ELj1ELj4ELj1ELj16ENS_18Kernel_traits_baseILj1280EfS2_fS2_fjLj128EEEEELb0ELb1ELb0ELb0EEEvNS_9BwdParamsE --------------------------
	.section	.nv.shared._ZN10layer_norm13ln_bwd_kernelINS_13Kernel_traitsIf13__nv_bfloat16fS2_fjLj1280ELj1ELj4ELj1ELj16ENS_18Kernel_traits_baseILj1280EfS2_fS2_fjLj128EEEEELb0ELb1ELb0ELb0EEEvNS_9BwdParamsE,"aw",@nobits
	.sectionflags	@""
	.align	16
	.zero		1024


//--------------------- .nv.shared._ZN10layer_norm13ln_bwd_kernelINS_13Kernel_traitsIf13__nv_bfloat16fS2_fjLj1280ELj1ELj4ELj1ELj16ENS_18Kernel_traits_baseILj1280EfS2_fS2_fjLj128EEEEELb0ELb1ELb0ELb1EEEvNS_9BwdParamsE --------------------------
	.section	.nv.shared._ZN10layer_norm13ln_bwd_kernelINS_13Kernel_traitsIf13__nv_bfloat16fS2_fjLj1280ELj1ELj4ELj1ELj16ENS_18Kernel_traits_baseILj1280EfS2_fS2_fjLj128EEEEELb0ELb1ELb0ELb1EEEvNS_9BwdParamsE,"aw",@nobits
	.sectionflags	@""
	.align	16
	.zero		1024


//--------------------- .nv.shared._ZN10layer_norm13ln_bwd_kernelINS_13Kernel_traitsIf13__nv_bfloat16fS2_fjLj1280ELj1ELj4ELj1ELj16ENS_18Kernel_traits_baseILj1280EfS2_fS2_fjLj128EEEEELb0ELb1ELb1ELb0EEEvNS_9BwdParamsE --------------------------
	.section	.nv.shared._ZN10layer_norm13ln_bwd_kernelINS_13Kernel_traitsIf13__nv_bfloat16fS2_fjLj1280ELj1ELj4ELj1ELj16ENS_18Kernel_traits_baseILj1280EfS2_fS2_fjLj128EEEEELb0ELb1ELb1ELb0EEEvNS_9BwdParamsE,"aw",@nobits
	.sectionflags	@""
	.align	16
	.zero		1024


//--------------------- .nv.shared._ZN10layer_norm13ln_bwd_kernelINS_13Kernel_traitsIf13__nv_bfloat16fS2_fjLj1280ELj1ELj4ELj1ELj16ENS_18Kernel_traits_baseILj1280EfS2_fS2_fjLj128EEEEELb0ELb1ELb1ELb1EEEvNS_9BwdParamsE --------------------------
	.section	.nv.shared._ZN10layer_norm13ln_bwd_kernelINS_13Kernel_traitsIf13__nv_bfloat16fS2_fjLj1280ELj1ELj4ELj1ELj16ENS_18Kernel_traits_baseILj1280EfS2_fS2_fjLj128EEEEELb0ELb1ELb1ELb1EEEvNS_9BwdParamsE,"aw",@nobits
	.sectionflags	@""
	.align	16
	.zero		1024


//--------------------- .nv.shared._ZN10layer_norm13ln_bwd_kernelINS_13Kernel_traitsIf13__nv_bfloat16fS2_fjLj1280ELj1ELj4ELj1ELj16ENS_18Kernel_traits_baseILj1280EfS2_fS2_fjLj128EEEEELb1ELb0ELb0ELb0EEEvNS_9BwdParamsE --------------------------
	.section	.nv.shared._ZN10layer_norm13ln_bwd_kernelINS_13Kernel_traitsIf13__nv_bfloat16fS2_fjLj1280ELj1ELj4ELj1ELj16ENS_18Kernel_traits_baseILj1280EfS2_fS2_fjLj128EEEEELb1ELb0ELb0ELb0EEEvNS_9BwdParamsE,"aw",@nobits
	.sectionflags	@""
	.align	16
	.zero		1024


//--------------------- .nv.shared._ZN10layer_norm13ln_bwd_kernelINS_13Kernel_traitsIf13__nv_bfloat16fS2_fjLj1280ELj1ELj4ELj1ELj16ENS_18Kernel_traits_baseILj1280EfS2_fS2_fjLj128EEEEELb1ELb0ELb0ELb1EEEvNS_9BwdParamsE --------------------------
	.section	.nv.shared._ZN10layer_norm13ln_bwd_kernelINS_13Kernel_traitsIf13__nv_bfloat16fS2_fjLj1280ELj1ELj4ELj1ELj16ENS_18Kernel_traits_baseILj1280EfS2_fS2_fjLj128EEEEELb1ELb0ELb0ELb1EEEvNS_9BwdParamsE,"aw",@nobits
	.sectionflags	@""
	.align	16
	.zero		1024


//--------------------- .nv.shared._ZN10layer_norm22ln_bwd_finalize_kernelINS_22Kernel_traits_finalizeILj1280Ef13__nv_bfloat16fS2_fjLb0ELj1024ELj4ENS_18Kernel_traits_baseILj1280EfS2_fS2_fjLj1024EEEEELb0ELb0EEEvNS_9BwdParamsE --------------------------
	.section	.nv.shared._ZN10layer_norm22ln_bwd_finalize_kernelINS_22Kernel_traits_finalizeILj1280Ef13__nv_bfloat16fS2_fjLb0ELj1024ELj4ENS_18Kernel_traits_baseILj1280EfS2_fS2_fjLj1024EEEEELb0ELb0EEEvNS_9BwdParamsE,"aw",@nobits
	.sectionflags	@""
	.align	16
.nv.shared._ZN10layer_norm22ln_bwd_finalize_kernelINS_22Kernel_traits_finalizeILj1280Ef13__nv_bfloat16fS2_fjLb0ELj1024ELj4ENS_18Kernel_traits_baseILj1280EfS2_fS2_fjLj1024EEEEELb0ELb0EEEvNS_9BwdParamsE:
	.zero		9472


//--------------------- .nv.shared._ZN10layer_norm13ln_bwd_kernelINS_13Kernel_traitsIf13__nv_bfloat16fS2_fjLj1280ELj1ELj4ELj1ELj16ENS_18Kernel_traits_baseILj1280EfS2_fS2_fjLj128EEEEELb1ELb0ELb1ELb0EEEvNS_9BwdParamsE --------------------------
	.section	.nv.shared._ZN10layer_norm13ln_bwd_kernelINS_13Kernel_traitsIf13__nv_bfloat16fS2_fjLj1280ELj1ELj4ELj1ELj16ENS_18Kernel_traits_baseILj1280EfS2_fS2_fjLj128EEEEELb1ELb0ELb1ELb0EEEvNS_9BwdParamsE,"aw",@nobits
	.sectionflags	@""
	.align	16
	.zero		1024


//--------------------- .nv.shared._ZN10layer_norm22ln_bwd_finalize_kernelINS_22Kernel_traits_finalizeILj1280Ef13__nv_bfloat16fS2_fjLb0ELj1024ELj4ENS_18Kernel_traits_baseILj1280EfS2_fS2_fjLj1024EEEEELb0ELb1EEEvNS_9BwdParamsE --------------------------
	.section	.nv.shared._ZN10layer_norm22ln_bwd_finalize_kernelINS_22Kernel_traits_finalizeILj1280Ef13__nv_bfloat16fS2_fjLb0ELj1024ELj4ENS_18Kernel_traits_baseILj1280EfS2_fS2_fjLj1024EEEEELb0ELb1EEEvNS_9BwdParamsE,"aw",@nobits
	.sectionflags	@""
	.align	16
.nv.shared._ZN10layer_norm22ln_bwd_finalize_kernelINS_22Kernel_traits_finalizeILj1280Ef13__nv_bfloat16fS2_fjLb0ELj1024ELj4ENS_18Kernel_traits_baseILj1280EfS2_fS2_fjLj1024EEEEELb0ELb1EEEvNS_9BwdParamsE:
	.zero		9472


//--------------------- .nv.shared._ZN10layer_norm13ln_bwd_kernelINS_13Kernel_traitsIf13__nv_bfloat16fS2_fjLj1280ELj1ELj4ELj1ELj16ENS_18Kernel_traits_baseILj1280EfS2_fS2_fjLj128EEEEELb1ELb0ELb1ELb1EEEvNS_9BwdParamsE --------------------------
	.section	.nv.shared._ZN10layer_norm13ln_bwd_kernelINS_13Kernel_traitsIf13__nv_bfloat16fS2_fjLj1280ELj1ELj4ELj1ELj16ENS_18Kernel_traits_baseILj1280EfS2_fS2_fjLj128EEEEELb1ELb0ELb1ELb1EEEvNS_9BwdParamsE,"aw",@nobits
	.sectionflags	@""
	.align	16
	.zero		1024


//--------------------- .nv.shared._ZN10layer_norm13ln_bwd_kernelINS_13Kernel_traitsIf13__nv_bfloat16fS2_fjLj1280ELj1ELj4ELj1ELj16ENS_18Kernel_traits_baseILj1280EfS2_fS2_fjLj128EEEEELb1ELb1ELb0ELb0EEEvNS_9BwdParamsE --------------------------
	.section	.nv.shared._ZN10layer_norm13ln_bwd_kernelINS_13Kernel_traitsIf13__nv_bfloat16fS2_fjLj1280ELj1ELj4ELj1ELj16ENS_18Kernel_traits_baseILj1280EfS2_fS2_fjLj128EEEEELb1ELb1ELb0ELb0EEEvNS_9BwdParamsE,"aw",@nobits
	.sectionflags	@""
	.align	16
	.zero		1024


//--------------------- .nv.shared._ZN10layer_norm13ln_bwd_kernelINS_13Kernel_traitsIf13__nv_bfloat16fS2_fjLj1280ELj1ELj4ELj1ELj16ENS_18Kernel_traits_baseILj1280EfS2_fS2_fjLj128EEEEELb1ELb1ELb0ELb1EEEvNS_9BwdParamsE --------------------------
	.section	.nv.shared._ZN10layer_norm13ln_bwd_kernelINS_13Kernel_traitsIf13__nv_bfloat16fS2_fjLj1280ELj1ELj4ELj1ELj16ENS_18Kernel_traits_baseILj1280EfS2_fS2_fjLj128EEEEELb1ELb1ELb0ELb1EEEvNS_9BwdParamsE,"aw",@nobits
	.sectionflags	@""
	.align	16
	.zero		1024


//--------------------- .nv.shared._ZN10layer_norm22ln_bwd_finalize_kernelINS_22Kernel_traits_finalizeILj1280Ef13__nv_bfloat16fS2_fjLb1ELj1024ELj4ENS_18Kernel_traits_baseILj1280EfS2_fS2_fjLj1024EEEEELb1ELb0EEEvNS_9BwdParamsE --------------------------
	.section	.nv.shared._ZN10layer_norm22ln_bwd_finalize_kernelINS_22Kernel_traits_finalizeILj1280Ef13__nv_bfloat16fS2_fjLb1ELj1024ELj4ENS_18Kernel_traits_baseILj1280EfS2_fS2_fjLj1024EEEEELb1ELb0EEEvNS_9BwdParamsE,"aw",@nobits
	.sectionflags	@""
	.align	16
.nv.shared._ZN10layer_norm22ln_bwd_finalize_kernelINS_22Kernel_traits_finalizeILj1280Ef13__nv_bfloat16fS2_fjLb1ELj1024ELj4ENS_18Kernel_traits_baseILj1280EfS2_fS2_fjLj1024EEEEELb1ELb0EEEvNS_9BwdParamsE:
	.zero		13696


//--------------------- .nv.shared._ZN10layer_norm13ln_bwd_kernelINS_13Kernel_traitsIf13__nv_bfloat16fS2_fjLj1280ELj1ELj4ELj1ELj16ENS_18Kernel_traits_baseILj1280EfS2_fS2_fjLj128EEEEELb1ELb1ELb1ELb0EEEvNS_9BwdParamsE --------------------------
	.section	.nv.shared._ZN10layer_norm13ln_bwd_kernelINS_13Kernel_traitsIf13__nv_bfloat16fS2_fjLj1280ELj1ELj4ELj1ELj16ENS_18Kernel_traits_baseILj1280EfS2_fS2_fjLj128EEEEELb1ELb1ELb1ELb0EEEvNS_9BwdParamsE,"aw",@nobits
	.sectionflags	@""
	.align	16
	.zero		1024


//--------------------- .nv.shared._ZN10layer_norm22ln_bwd_finalize_kernelINS_22Kernel_traits_finalizeILj1280Ef13__nv_bfloat16fS2_fjLb1ELj1024ELj4ENS_18Kernel_traits_baseILj1280EfS2_fS2_fjLj1024EEEEELb1ELb1EEEvNS_9BwdParamsE --------------------------
	.section	.nv.shared._ZN10layer_norm22ln_bwd_finalize_kernelINS_22Kernel_traits_finalizeILj1280Ef13__nv_bfloat16fS2_fjLb1ELj1024ELj4ENS_18Kernel_traits_baseILj1280EfS2_fS2_fjLj1024EEEEELb1ELb1EEEvNS_9BwdParamsE,"aw",@nobits
	.sectionflags	@""
	.align	16
.nv.shared._ZN10layer_norm22ln_bwd_finalize_kernelINS_22Kernel_traits_finalizeILj1280Ef13__nv_bfloat16fS2_fjLb1ELj1024ELj4ENS_18Kernel_traits_baseILj1280EfS2_fS2_fjLj1024EEEEELb1ELb1EEEvNS_9BwdParamsE:
	.zero		13696


//--------------------- .nv.shared._ZN10layer_norm13ln_bwd_kernelINS_13Kernel_traitsIf13__nv_bfloat16fS2_fjLj1280ELj1ELj4ELj1ELj16ENS_18Kernel_traits_baseILj1280EfS2_fS2_fjLj128EEEEELb1ELb1ELb1ELb1EEEvNS_9BwdParamsE --------------------------
	.section	.nv.shared._ZN10layer_norm13ln_bwd_kernelINS_13Kernel_traitsIf13__nv_bfloat16fS2_fjLj1280ELj1ELj4ELj1ELj16ENS_18Kernel_traits_baseILj1280EfS2_fS2_fjLj128EEEEELb1ELb1ELb1ELb1EEEvNS_9BwdParamsE,"aw",@nobits
	.sectionflags	@""
	.align	16
	.zero		1024


//--------------------- .nv.shared._ZN10layer_norm13ln_bwd_kernelINS_13Kernel_traitsIf6__halfS2_S2_fjLj1280ELj1ELj4ELj1ELj16ENS_18Kernel_traits_baseILj1280EfS2_S2_S2_fjLj128EEEEELb0ELb0ELb0ELb0EEEvNS_9BwdParamsE --------------------------
	.section	.nv.shared._ZN10layer_norm13ln_bwd_kernelINS_13Kernel_traitsIf6__halfS2_S2_fjLj1280ELj1ELj4ELj1ELj16ENS_18Kernel_traits_baseILj1280EfS2_S2_S2_fjLj128EEEEELb0ELb0ELb0ELb0EEEvNS_9BwdParamsE,"aw",@nobits
	.sectionflags	@""
	.align	16
	.zero		1024


//--------------------- .nv.shared._ZN10layer_norm13ln_bwd_kernelINS_13Kernel_traitsIf6__halfS2_S2_fjLj1280ELj1ELj4ELj1ELj16ENS_18Kernel_traits_baseILj1280EfS2_S2_S2_fjLj128EEEEELb0ELb0ELb0ELb1EEEvNS_9BwdParamsE --------------------------
	.section	.nv.shared._ZN10layer_norm13ln_bwd_kernelINS_13Kernel_traitsIf6__halfS2_S2_fjLj1280ELj1ELj4ELj1ELj16ENS_18Kernel_traits_baseILj1280EfS2_S2_S2_fjLj128EEEEELb0ELb0ELb0ELb1EEEvNS_9BwdParamsE,"aw",@nobits
	.sectionflags	@""
	.align	16
	.zero		1024


//--------------------- .nv.shared._ZN10layer_norm13ln_bwd_kernelINS_13Kernel_traitsIf6__halfS2_S2_fjLj1280ELj1ELj4ELj1ELj16ENS_18Kernel_traits_baseILj1280EfS2_S2_S2_fjLj128EEEEELb0ELb0ELb1ELb0EEEvNS_9BwdParamsE --------------------------
	.section	.nv.shared._ZN10layer_norm13ln_bwd_kernelINS_13Kernel_traitsIf6__halfS2_S2_fjLj1280ELj1ELj4ELj1ELj16ENS_18Kernel_traits_baseILj1280EfS2_S2_S2_fjLj128EEEEELb0ELb0ELb1ELb0EEEvNS_9BwdParamsE,"aw",@nobits
	.sectionflags	@""
	.align	16
	.zero		1024


//--------------------- .nv.shared._ZN10layer_norm13ln_bwd_kernelINS_13Kernel_traitsIf6__halfS2_S2_fjLj1280ELj1ELj4ELj1ELj16ENS_18Kernel_traits_baseILj1280EfS2_S2_S2_fjLj128EEEEELb0ELb0ELb1ELb1EEEvNS_9BwdParamsE --------------------------
	.section	.nv.shared._ZN10layer_norm13ln_bwd_kernelINS_13Kernel_traitsIf6__halfS2_S2_fjLj1280ELj1ELj4ELj1ELj16ENS_18Kernel_traits_baseILj1280EfS2_S2_S2_fjLj128EEEEELb0ELb0ELb1ELb1EEEvNS_9BwdParamsE,"aw",@nobits
	.sectionflags	@""
	.align	16
	.zero		1024


//--------------------- .nv.shared._ZN10layer_norm13ln_bwd_kernelINS_13Kernel_traitsIf6__halfS2_S2_fjLj1280ELj1ELj4ELj1ELj16ENS_18Kernel_traits_baseILj1280EfS2_S2_S2_fjLj128EEEEELb0ELb1ELb0ELb0EEEvNS_9BwdParamsE --------------------------
	.section	.nv.shared._ZN10layer_norm13ln_bwd_kernelINS_13Kernel_traitsIf6__halfS2_S2_fjLj1280ELj1ELj4ELj1ELj16ENS_18Kernel_traits_baseILj1280EfS2_S2_S2_fjLj128EEEEELb0ELb1ELb0ELb0EEEvNS_9BwdParamsE,"aw",@nobits
	.sectionflags	@""
	.align	16
	.zero		1024


//--------------------- .nv.shared._ZN10layer_norm13ln_bwd_kernelINS_13Kernel_traitsIf6__halfS2_S2_fjLj1280ELj1ELj4ELj1ELj16ENS_18Kernel_traits_baseILj1280EfS2_S2_S2_fjLj128EEEEELb0ELb1ELb0ELb1EEEvNS_9BwdParamsE --------------------------
	.section	.nv.shared._ZN10layer_norm13ln_bwd_kernelINS_13Kernel_traitsIf6__halfS2_S2_fjLj1280ELj1ELj4ELj1ELj16ENS_18Kernel_traits_baseILj1280EfS2_S2_S2_fjLj128EEEEELb0ELb1ELb0ELb1EEEvNS_9BwdParamsE,"aw",@nobits
	.sectionflags	@""
	.align	16
	.zero		1024


//--------------------- .nv.shared._ZN10layer_norm13ln_bwd_kernelINS_13Kernel_traitsIf6__halfS2_S2_fjLj1280ELj1ELj4ELj1ELj16ENS_18Kernel_traits_baseILj1280EfS2_S2_S2_fjLj128EEEEELb0ELb1ELb1ELb0EEEvNS_9BwdParamsE --------------------------
	.section	.nv.shared._ZN10layer_norm13ln_bwd_kernelINS_13Kernel_traitsIf6__halfS2_S2_fjLj1280ELj1ELj4ELj1ELj16ENS_18Kernel_traits_baseILj1280EfS2_S2_S2_fjLj128EEEEELb0ELb1ELb1ELb0EEEvNS_9BwdParamsE,"aw",@nobits
	.sectionflags	@""
	.align	16
	.zero		1024


//--------------------- .nv.shared._ZN10layer_norm13ln_bwd_kernelINS_13Kernel_traitsIf6__halfS2_S2_fjLj1280ELj1ELj4ELj1ELj16ENS_18Kernel_traits_baseILj1280EfS2_S2_S2_fjLj128EEEEELb0ELb1ELb1ELb1EEEvNS_9BwdParamsE --------------------------
	.section	.nv.shared._ZN10layer_norm13ln_bwd_kernelINS_13Kernel_traitsIf6__halfS2_S2_fjLj1280ELj1ELj4ELj1ELj16ENS_18Kernel_traits_baseILj1280EfS2_S2_S2_fjLj128EEEEELb0ELb1ELb1ELb1EEEvNS_9BwdParamsE,"aw",@nobits
	.sectionflags	@""
	.align	16
	.zero		1024


//--------------------- .nv.shared._ZN10layer_norm13ln_bwd_kernelINS_13Kernel_traitsIf6__halfS2_S2_fjLj1280ELj1ELj4ELj1ELj16ENS_18Kernel_traits_baseILj1280EfS2_S2_S2_fjLj128EEEEELb1ELb0ELb0ELb0EEEvNS_9BwdParamsE --------------------------
	.section	.nv.shared._ZN10layer_norm13ln_bwd_kernelINS_13Kernel_traitsIf6__halfS2_S2_fjLj1280ELj1ELj4ELj1ELj16ENS_18Kernel_traits_baseILj1280EfS2_S2_S2_fjLj128EEEEELb1ELb0ELb0ELb0EEEvNS_9BwdParamsE,"aw",@nobits
	.sectionflags	@""
	.align	16
	.zero		1024


//--------------------- .nv.shared._ZN10layer_norm13ln_bwd_kernelINS_13Kernel_traitsIf6__halfS2_S2_fjLj1280ELj1ELj4ELj1ELj16ENS_18Kernel_traits_baseILj1280EfS2_S2_S2_fjLj128EEEEELb1ELb0ELb0ELb1EEEvNS_9BwdParamsE --------------------------
	.section	.nv.shared._ZN10layer_norm13ln_bwd_kernelINS_13Kernel_traitsIf6__halfS2_S2_fjLj1280ELj1ELj4ELj1ELj16ENS_18Kernel_traits_baseILj1280EfS2_S2_S2_fjLj128EEEEELb1ELb0ELb0ELb1EEEvNS_9BwdParamsE,"aw",@nobits
	.sectionflags	@""
	.align	16
	.zero		1024


//--------------------- .nv.shared._ZN10layer_norm22ln_bwd_finalize_kernelINS_22Kernel_traits_finalizeILj1280Ef6__halfS2_S2_fjLb0ELj1024ELj4ENS_18Kernel_traits_baseILj1280EfS2_S2_S2_fjLj1024EEEEELb0ELb0EEEvNS_9BwdParamsE --------------------------
	.section	.nv.shared._ZN10layer_norm22ln_bwd_finalize_kernelINS_22Kernel_traits_finalizeILj1280Ef6__halfS2_S2_fjLb0ELj1024ELj4ENS_18Kernel_traits_baseILj1280EfS2_S2_S2_fjLj1024EEEEELb0ELb0EEEvNS_9BwdParamsE,"aw",@nobits
	.sectionflags	@""
	.align	16
.nv.shared._ZN10layer_norm22ln_bwd_finalize_kernelINS_22Kernel_traits_finalizeILj1280Ef6__halfS2_S2_fjLb0ELj1024ELj4ENS_18Kernel_traits_baseILj1280EfS2_S2_S2_fjLj1024EEEEELb0ELb0EEEvNS_9BwdParamsE:
	.zero		9472


//--------------------- .nv.shared._ZN10layer_norm13ln_bwd_kernelINS_13Kernel_traitsIf6__halfS2_S2_fjLj1280ELj1ELj4ELj1ELj16ENS_18Kernel_traits_baseILj1280EfS2_S2_S2_fjLj128EEEEELb1ELb0ELb1ELb0EEEvNS_9BwdParamsE --------------------------
	.section	.nv.shared._ZN10layer_norm13ln_bwd_kernelINS_13Kernel_traitsIf6__halfS2_S2_fjLj1280ELj1ELj4ELj1ELj16ENS_18Kernel_traits_baseILj1280EfS2_S2_S2_fjLj128EEEEELb1ELb0ELb1ELb0EEEvNS_9BwdParamsE,"aw",@nobits
	.sectionflags	@""
	.align	16
	.zero		1024


//--------------------- .nv.shared._ZN10layer_norm22ln_bwd_finalize_kernelINS_22Kernel_traits_finalizeILj1280Ef6__halfS2_S2_fjLb0ELj1024ELj4ENS_18Kernel_traits_baseILj1280EfS2_S2_S2_fjLj1024EEEEELb0ELb1EEEvNS_9BwdParamsE --------------------------
	.section	.nv.shared._ZN10layer_norm22ln_bwd_finalize_kernelINS_22Kernel_traits_finalizeILj1280Ef6__halfS2_S2_fjLb0ELj1024ELj4ENS_18Kernel_traits_baseILj1280EfS2_S2_S2_fjLj1024EEEEELb0ELb1EEEvNS_9BwdParamsE,"aw",@nobits
	.sectionflags	@""
	.align	16
.nv.shared._ZN10layer_norm22ln_bwd_finalize_kernelINS_22Kernel_traits_finalizeILj1280Ef6__halfS2_S2_fjLb0ELj1024ELj4ENS_18Kernel_traits_baseILj1280EfS2_S2_S2_fjLj1024EEEEELb0ELb1EEEvNS_9BwdParamsE:
	.zero		9472


//--------------------- .nv.shared._ZN10layer_norm13ln_bwd_kernelINS_13Kernel_traitsIf6__halfS2_S2_fjLj1280ELj1ELj4ELj1ELj16ENS_18Kernel_traits_baseILj1280EfS2_S2_S2_fjLj128EEEEELb1ELb0ELb1ELb1EEEvNS_9BwdParamsE --------------------------
	.section	.nv.shared._ZN10layer_norm13ln_bwd_kernelINS_13Kernel_traitsIf6__halfS2_S2_fjLj1280ELj1ELj4ELj1ELj16ENS_18Kernel_traits_baseILj1280EfS2_S2_S2_fjLj128EEEEELb1ELb0ELb1ELb1EEEvNS_9BwdParamsE,"aw",@nobits
	.sectionflags	@""
	.align	16
	.zero		1024


//--------------------- .nv.shared._ZN10layer_norm13ln_bwd_kernelINS_13Kernel_traitsIf6__halfS2_S2_fjLj1280ELj1ELj4ELj1ELj16ENS_18Kernel_traits_baseILj1280EfS2_S2_S2_fjLj128EEEEELb1ELb1ELb0ELb0EEEvNS_9BwdParamsE --------------------------
	.section	.nv.shared._ZN10layer_norm13ln_bwd_kernelINS_13Kernel_traitsIf6__halfS2_S2_fjLj1280ELj1ELj4ELj1ELj16ENS_18Kernel_traits_baseILj1280EfS2_S2_S2_fjLj128EEEEELb1ELb1ELb0ELb0EEEvNS_9BwdParamsE,"aw",@nobits
	.sectionflags	@""
	.align	16
	.zero		1024


//--------------------- .nv.shared._ZN10layer_norm13ln_bwd_kernelINS_13Kernel_traitsIf6__halfS2_S2_fjLj1280ELj1ELj4ELj1ELj16ENS_18Kernel_traits_baseILj1280EfS2_S2_S2_fjLj128EEEEELb1ELb1ELb0ELb1EEEvNS_9BwdParamsE --------------------------
	.section	.nv.shared._ZN10layer_norm13ln_bwd_kernelINS_13Kernel_traitsIf6__halfS2_S2_fjLj1280ELj1ELj4ELj1ELj16ENS_18Kernel_traits_baseILj1280EfS2_S2_S2_fjLj128EEEEELb1ELb1ELb0ELb1EEEvNS_9BwdParamsE,"aw",@nobits
	.sectionflags	@""
	.align	16
	.zero		1024


//--------------------- .nv.shared._ZN10layer_norm22ln_bwd_finalize_kernelINS_22Kernel_traits_finalizeILj1280Ef6__halfS2_S2_fjLb1ELj1024ELj4ENS_18Kernel_traits_baseILj1280EfS2_S2_S2_fjLj1024EEEEELb1ELb0EEEvNS_9BwdParamsE --------------------------
	.section	.nv.shared._ZN10layer_norm22ln_bwd_finalize_kernelINS_22Kernel_traits_finalizeILj1280Ef6__halfS2_S2_fjLb1ELj1024ELj4ENS_18Kernel_traits_baseILj1280EfS2_S2_S2_fjLj1024EEEEELb1ELb0EEEvNS_9BwdParamsE,"aw",@nobits
	.sectionflags	@""
	.align	16
.nv.shared._ZN10layer_norm22ln_bwd_finalize_kernelINS_22Kernel_traits_finalizeILj1280Ef6__halfS2_S2_fjLb1ELj1024ELj4ENS_18Kernel_traits_baseILj1280EfS2_S2_S2_fjLj1024EEEEELb1ELb0EEEvNS_9BwdParamsE:
	.zero		13696


//--------------------- .nv.shared._ZN10layer_norm13ln_bwd_kernelINS_13Kernel_traitsIf6__halfS2_S2_fjLj1280ELj1ELj4ELj1ELj16ENS_18Kernel_traits_baseILj1280EfS2_S2_S2_fjLj128EEEEELb1ELb1ELb1ELb0EEEvNS_9BwdParamsE --------------------------
	.section	.nv.shared._ZN10layer_norm13ln_bwd_kernelINS_13Kernel_traitsIf6__halfS2_S2_fjLj1280ELj1ELj4ELj1ELj16ENS_18Kernel_traits_baseILj1280EfS2_S2_S2_fjLj128EEEEELb1ELb1ELb1ELb0EEEvNS_9BwdParamsE,"aw",@nobits
	.sectionflags	@""
	.align	16
	.zero		1024


//--------------------- .nv.shared._ZN10layer_norm22ln_bwd_finalize_kernelINS_22Kernel_traits_finalizeILj1280Ef6__halfS2_S2_fjLb1ELj1024ELj4ENS_18Kernel_traits_baseILj1280EfS2_S2_S2_fjLj1024EEEEELb1ELb1EEEvNS_9BwdParamsE --------------------------
	.section	.nv.shared._ZN10layer_norm22ln_bwd_finalize_kernelINS_22Kernel_traits_finalizeILj1280Ef6__halfS2_S2_fjLb1ELj1024ELj4ENS_18Kernel_traits_baseILj1280EfS2_S2_S2_fjLj1024EEEEELb1ELb1EEEvNS_9BwdParamsE,"aw",@nobits
	.sectionflags	@""
	.align	16
.nv.shared._ZN10layer_norm22ln_bwd_finalize_kernelINS_22Kernel_traits_finalizeILj1280Ef6__halfS2_S2_fjLb1ELj1024ELj4ENS_18Kernel_traits_baseILj1280EfS2_S2_S2_fjLj1024EEEEELb1ELb1EEEvNS_9BwdParamsE:
	.zero		13696


//--------------------- .nv.shared._ZN10layer_norm13ln_bwd_kernelINS_13Kernel_traitsIf6__halfS2_S2_fjLj1280ELj1ELj4ELj1ELj16ENS_18Kernel_traits_baseILj1280EfS2_S2_S2_fjLj128EEEEELb1ELb1ELb1ELb1EEEvNS_9BwdParamsE --------------------------
	.section	.nv.shared._ZN10layer_norm13ln_bwd_kernelINS_13Kernel_traitsIf6__halfS2_S2_fjLj1280ELj1ELj4ELj1ELj16ENS_18Kernel_traits_baseILj1280EfS2_S2_S2_fjLj128EEEEELb1ELb1ELb1ELb1EEEvNS_9BwdParamsE,"aw",@nobits
	.sectionflags	@""
	.align	16
	.zero		1024


//--------------------- .nv.shared._ZN10layer_norm13ln_bwd_kernelINS_13Kernel_traitsI6__halfS2_fS2_fjLj1280ELj1ELj4ELj1ELj16ENS_18Kernel_traits_baseILj1280ES2_S2_fS2_fjLj128EEEEELb0ELb0ELb0ELb0EEEvNS_9BwdParamsE --------------------------
	.section	.nv.shared._ZN10layer_norm13ln_bwd_kernelINS_13Kernel_traitsI6__halfS2_fS2_fjLj1280ELj1ELj4ELj1ELj16ENS_18Kernel_traits_baseILj1280ES2_S2_fS2_fjLj128EEEEELb0ELb0ELb0ELb0EEEvNS_9BwdParamsE,"aw",@nobits
	.sectionflags	@""
	.align	16
	.zero		1024


//--------------------- .nv.shared._ZN10layer_norm13ln_bwd_kernelINS_13Kernel_traitsI6__halfS2_fS2_fjLj1280ELj1ELj4ELj1ELj16ENS_18Kernel_traits_baseILj1280ES2_S2_fS2_fjLj128EEEEELb0ELb0ELb0ELb1EEEvNS_9BwdParamsE --------------------------
	.section	.nv.shared._ZN10layer_norm13ln_bwd_kernelINS_13Kernel_traitsI6__halfS2_fS2_fjLj1280ELj1ELj4ELj1ELj16ENS_18Kernel_traits_baseILj1280ES2_S2_fS2_fjLj128EEEEELb0ELb0ELb0ELb1EEEvNS_9BwdParamsE,"aw",@nobits
	.sectionflags	@""
	.align	16
	.zero		1024


//--------------------- .nv.shared._ZN10layer_norm13ln_bwd_kernelINS_13Kernel_traitsI6__halfS2_fS2_fjLj1280ELj1ELj4ELj1ELj16ENS_18Kernel_traits_baseILj1280ES2_S2_fS2_fjLj128EEEEELb0ELb0ELb1ELb0EEEvNS_9BwdParamsE --------------------------
	.section	.nv.shared._ZN10layer_norm13ln_bwd_kernelINS_13Kernel_traitsI6__halfS2_fS2_fjLj1280ELj1ELj4ELj1ELj16ENS_18Kernel_traits_baseILj1280ES2_S2_fS2_fjLj128EEEEELb0ELb0ELb1ELb0EEEvNS_9BwdParamsE,"aw",@nobits
	.sectionflags	@""
	.align	16
	.zero		1024


//--------------------- .nv.shared._ZN10layer_norm13ln_bwd_kernelINS_13Kernel_traitsI6__halfS2_fS2_fjLj1280ELj1ELj4ELj1ELj16ENS_18Kernel_traits_baseILj1280ES2_S2_fS2_fjLj128EEEEELb0ELb0ELb1ELb1EEEvNS_9BwdParamsE --------------------------
	.section	.nv.shared._ZN10layer_norm13ln_bwd_kernelINS_13Kernel_traitsI6__halfS2_fS2_fjLj1280ELj1ELj4ELj1ELj16ENS_18Kernel_traits_baseILj1280ES2_S2_fS2_fjLj128EEEEELb0ELb0ELb1ELb1EEEvNS_9BwdParamsE,"aw",@nobits
	.sectionflags	@""
	.align	16
	.zero		1024


//--------------------- .nv.shared._ZN10layer_norm13ln_bwd_kernelINS_13Kernel_traitsI6__halfS2_fS2_fjLj1280ELj1ELj4ELj1ELj16ENS_18Kernel_traits_baseILj1280ES2_S2_fS2_fjLj128EEEEELb0ELb1ELb0ELb0EEEvNS_9BwdParamsE --------------------------
	.section	.nv.shared._ZN10layer_norm13ln_bwd_kernelINS_13Kernel_traitsI6__halfS2_fS2_fjLj1280ELj1ELj4ELj1ELj16ENS_18Kernel_traits_baseILj1280ES2_S2_fS2_fjLj128EEEEELb0ELb1ELb0ELb0EEEvNS_9BwdParamsE,"aw",@nobits
	.sectionflags	@""
	.align	16
	.zero		1024


//--------------------- .nv.shared._ZN10layer_norm13ln_bwd_kernelINS_13Kernel_traitsI6__halfS2_fS2_fjLj1280ELj1ELj4ELj1ELj16ENS_18Kernel_traits_baseILj1280ES2_S2_fS2_fjLj128EEEEELb0ELb1ELb0ELb1EEEvNS_9BwdParamsE --------------------------
	.section	.nv.shared._ZN10layer_norm13ln_bwd_kernelINS_13Kernel_traitsI6__halfS2_fS2_fjLj1280ELj1ELj4ELj1ELj16ENS_18Kernel_traits_baseILj1280ES2_S2_fS2_fjLj128EEEEELb0ELb1ELb0ELb1EEEvNS_9BwdParamsE,"aw",@nobits
	.sectionflags	@""
	.align	16
	.zero		1024


//--------------------- .nv.shared._ZN10layer_norm13ln_bwd_kernelINS_13Kernel_traitsI6__halfS2_fS2_fjLj1280ELj1ELj4ELj1ELj16ENS_18Kernel_traits_baseILj1280ES2_S2_fS2_fjLj128EEEEELb0ELb1ELb1ELb0EEEvNS_9BwdParamsE --------------------------
	.section	.nv.shared._ZN10layer_norm13ln_bwd_kernelINS_13Kernel_traitsI6__halfS2_fS2_fjLj1280ELj1ELj4ELj1ELj16ENS_18Kernel_traits_baseILj1280ES2_S2_fS2_fjLj128EEEEELb0ELb1ELb1ELb0EEEvNS_9BwdParamsE,"aw",@nobits
	.sectionflags	@""
	.align	16
	.zero		1024


//--------------------- .nv.shared._ZN10layer_norm13ln_bwd_kernelINS_13Kernel_traitsI6__halfS2_fS2_fjLj1280ELj1ELj4ELj1ELj16ENS_18Kernel_traits_baseILj1280ES2_S2_fS2_fjLj128EEEEELb0ELb1ELb1ELb1EEEvNS_9BwdParamsE --------------------------
	.section	.nv.shared._ZN10layer_norm13ln_bwd_kernelINS_13Kernel_traitsI6__halfS2_fS2_fjLj1280ELj1ELj4ELj1ELj16ENS_18Kernel_traits_baseILj1280ES2_S2_fS2_fjLj128EEEEELb0ELb1ELb1ELb1EEEvNS_9BwdParamsE,"aw",@nobits
	.sectionflags	@""
	.align	16
	.zero		1024


//--------------------- .nv.shared._ZN10layer_norm13ln_bwd_kernelINS_13Kernel_traitsI6__halfS2_fS2_fjLj1280ELj1ELj4ELj1ELj16ENS_18Kernel_traits_baseILj1280ES2_S2_fS2_fjLj128EEEEELb1ELb0ELb0ELb0EEEvNS_9BwdParamsE --------------------------
	.section	.nv.shared._ZN10layer_norm13ln_bwd_kernelINS_13Kernel_traitsI6__halfS2_fS2_fjLj1280ELj1ELj4ELj1ELj16ENS_18Kernel_traits_baseILj1280ES2_S2_fS2_fjLj128EEEEELb1ELb0ELb0ELb0EEEvNS_9BwdParamsE,"aw",@nobits
	.sectionflags	@""
	.align	16
	.zero		1024


//--------------------- .nv.shared._ZN10layer_norm13ln_bwd_kernelINS_13Kernel_traitsI6__halfS2_fS2_fjLj1280ELj1ELj4ELj1ELj16ENS_18Kernel_traits_baseILj1280ES2_S2_fS2_fjLj128EEEEELb1ELb0ELb0ELb1EEEvNS_9BwdParamsE --------------------------
	.section	.nv.shared._ZN10layer_norm13ln_bwd_kernelINS_13Kernel_traitsI6__halfS2_fS2_fjLj1280ELj1ELj4ELj1ELj16ENS_18Kernel_traits_baseILj1280ES2_S2_fS2_fjLj128EEEEELb1ELb0ELb0ELb1EEEvNS_9BwdParamsE,"aw",@nobits
	.sectionflags	@""
	.align	16
	.zero		1024


//--------------------- .nv.shared._ZN10layer_norm22ln_bwd_finalize_kernelINS_22Kernel_traits_finalizeILj1280E6__halfS2_fS2_fjLb0ELj1024ELj4ENS_18Kernel_traits_baseILj1280ES2_S2_fS2_fjLj1024EEEEELb0ELb0EEEvNS_9BwdParamsE --------------------------
	.section	.nv.shared._ZN10layer_norm22ln_bwd_finalize_kernelINS_22Kernel_traits_finalizeILj1280E6__halfS2_fS2_fjLb0ELj1024ELj4ENS_18Kernel_traits_baseILj1280ES2_S2_fS2_fjLj1024EEEEELb0ELb0EEEvNS_9BwdParamsE,"aw",@nobits
	.sectionflags	@""
	.align	16
.nv.shared._ZN10layer_norm22ln_bwd_finalize_kernelINS_22Kernel_traits_finalizeILj1280E6__halfS2_fS2_fjLb0ELj1024ELj4ENS_18Kernel_traits_baseILj1280ES2_S2_fS2_fjLj1024EEEEELb0ELb0EEEvNS_9BwdParamsE:
	.zero		9472


//--------------------- .nv.shared._ZN10layer_norm13ln_bwd_kernelINS_13Kernel_traitsI6__halfS2_fS2_fjLj1280ELj1ELj4ELj1ELj16ENS_18Kernel_traits_baseILj1280ES2_S2_fS2_fjLj128EEEEELb1ELb0ELb1ELb0EEEvNS_9BwdParamsE --------------------------
	.section	.nv.shared._ZN10layer_norm13ln_bwd_kernelINS_13Kernel_traitsI6__halfS2_fS2_fjLj1280ELj1ELj4ELj1ELj16ENS_18Kernel_traits_baseILj1280ES2_S2_fS2_fjLj128EEEEELb1ELb0ELb1ELb0EEEvNS_9BwdParamsE,"aw",@nobits
	.sectionflags	@""
	.align	16
	.zero		1024


//--------------------- .nv.shared._ZN10layer_norm22ln_bwd_finalize_kernelINS_22Kernel_traits_finalizeILj1280E6__halfS2_fS2_fjLb0ELj1024ELj4ENS_18Kernel_traits_baseILj1280ES2_S2_fS2_fjLj1024EEEEELb0ELb1EEEvNS_9BwdParamsE --------------------------
	.section	.nv.shared._ZN10layer_norm22ln_bwd_finalize_kernelINS_22Kernel_traits_finalizeILj1280E6__halfS2_fS2_fjLb0ELj1024ELj4ENS_18Kernel_traits_baseILj1280ES2_S2_fS2_fjLj1024EEEEELb0ELb1EEEvNS_9BwdParamsE,"aw",@nobits
	.sectionflags	@""
	.align	16
.nv.shared._ZN10layer_norm22ln_bwd_finalize_kernelINS_22Kernel_traits_finalizeILj1280E6__halfS2_fS2_fjLb0ELj1024ELj4ENS_18Kernel_traits_baseILj1280ES2_S2_fS2_fjLj1024EEEEELb0ELb1EEEvNS_9BwdParamsE:
	.zero		9472


//--------------------- .nv.shared._ZN10layer_norm13ln_bwd_kernelINS_13Kernel_traitsI6__halfS2_fS2_fjLj1280ELj1ELj4ELj1ELj16ENS_18Kernel_traits_baseILj1280ES2_S2_fS2_fjLj128EEEEELb1ELb0ELb1ELb1EEEvNS_9BwdParamsE --------------------------
	.section	.nv.shared._ZN10layer_norm13ln_bwd_kernelINS_13Kernel_traitsI6__halfS2_fS2_fjLj1280ELj1ELj4ELj1ELj16ENS_18Kernel_traits_baseILj1280ES2_S2_fS2_fjLj128EEEEELb1ELb0ELb1ELb1EEEvNS_9BwdParamsE,"aw",@nobits
	.sectionflags	@""
	.align	16
	.zero		1024


//--------------------- .nv.shared._ZN10layer_norm13ln_bwd_kernelINS_13Kernel_traitsI6__halfS2_fS2_fjLj1280ELj1ELj4ELj1ELj16ENS_18Kernel_traits_baseILj1280ES2_S2_fS2_fjLj128EEEEELb1ELb1ELb0ELb0EEEvNS_9BwdParamsE --------------------------
	.section	.nv.shared._ZN10layer_norm13ln_bwd_kernelINS_13Kernel_traitsI6__halfS2_fS2_fjLj1280ELj1ELj4ELj1ELj16ENS_18Kernel_traits_baseILj1280ES2_S2_fS2_fjLj128EEEEELb1ELb1ELb0ELb0EEEvNS_9BwdParamsE,"aw",@nobits
	.sectionflags	@""
	.align	16
	.zero		1024


//--------------------- .nv.shared._ZN10layer_norm13ln_bwd_kernelINS_13Kernel_traitsI6__halfS2_fS2_fjLj1280ELj1ELj4ELj1ELj16ENS_18Kernel_traits_baseILj1280ES2_S2_fS2_fjLj128EEEEELb1ELb1ELb0ELb1EEEvNS_9BwdParamsE --------------------------
	.section	.nv.shared._ZN10layer_norm13ln_bwd_kernelINS_13Kernel_traitsI6__halfS2_fS2_fjLj1280ELj1ELj4ELj1ELj16ENS_18Kernel_traits_baseILj1280ES2_S2_fS2_fjLj128EEEEELb1ELb1ELb0ELb1EEEvNS_9BwdParamsE,"aw",@nobits
	.sectionflags	@""
	.align	16
	.zero		1024


//--------------------- .nv.shared._ZN10layer_norm22ln_bwd_finalize_kernelINS_22Kernel_traits_finalizeILj1280E6__halfS2_fS2_fjLb1ELj1024ELj4ENS_18Kernel_traits_baseILj1280ES2_S2_fS2_fjLj1024EEEEELb1ELb0EEEvNS_9BwdParamsE --------------------------
	.section	.nv.shared._ZN10layer_norm22ln_bwd_finalize_kernelINS_22Kernel_traits_finalizeILj1280E6__halfS2_fS2_fjLb1ELj1024ELj4ENS_18Kernel_traits_baseILj1280ES2_S2_fS2_fjLj1024EEEEELb1ELb0EEEvNS_9BwdParamsE,"aw",@nobits
	.sectionflags	@""
	.align	16
.nv.shared._ZN10layer_norm22ln_bwd_finalize_kernelINS_22Kernel_traits_finalizeILj1280E6__halfS2_fS2_fjLb1ELj1024ELj4ENS_18Kernel_traits_baseILj1280ES2_S2_fS2_fjLj1024EEEEELb1ELb0EEEvNS_9BwdParamsE:
	.zero		13696


//--------------------- .nv.shared._ZN10layer_norm13ln_bwd_kernelINS_13Kernel_traitsI6__halfS2_fS2_fjLj1280ELj1ELj4ELj1ELj16ENS_18Kernel_traits_baseILj1280ES2_S2_fS2_fjLj128EEEEELb1ELb1ELb1ELb0EEEvNS_9BwdParamsE --------------------------
	.section	.nv.shared._ZN10layer_norm13ln_bwd_kernelINS_13Kernel_traitsI6__halfS2_fS2_fjLj1280ELj1ELj4ELj1ELj16ENS_18Kernel_traits_baseILj1280ES2_S2_fS2_fjLj128EEEEELb1ELb1ELb1ELb0EEEvNS_9BwdParamsE,"aw",@nobits
	.sectionflags	@""
	.align	16
	.zero		1024


//--------------------- .nv.shared._ZN10layer_norm22ln_bwd_finalize_kernelINS_22Kernel_traits_finalizeILj1280E6__halfS2_fS2_fjLb1ELj1024ELj4ENS_18Kernel_traits_baseILj1280ES2_S2_fS2_fjLj1024EEEEELb1ELb1EEEvNS_9BwdParamsE --------------------------
	.section	.nv.shared._ZN10layer_norm22ln_bwd_finalize_kernelINS_22Kernel_traits_finalizeILj1280E6__halfS2_fS2_fjLb1ELj1024ELj4ENS_18Kernel_traits_baseILj1280ES2_S2_fS2_fjLj1024EEEEELb1ELb1EEEvNS_9BwdParamsE,"aw",@nobits
	.sectionflags	@""
	.align	16
.nv.shared._ZN10layer_norm22ln_bwd_finalize_kernelINS_22Kernel_traits_finalizeILj1280E6__halfS2_fS2_fjLb1ELj1024ELj4ENS_18Kernel_traits_baseILj1280ES2_S2_fS2_fjLj1024EEEEELb1ELb1EEEvNS_9BwdParamsE:
	.zero		13696


//--------------------- .nv.shared._ZN10layer_norm13ln_bwd_kernelINS_13Kernel_traitsI6__halfS2_fS2_fjLj1280ELj1ELj4ELj1ELj16ENS_18Kernel_traits_baseILj1280ES2_S2_fS2_fjLj128EEEEELb1ELb1ELb1ELb1EEEvNS_9BwdParamsE --------------------------
	.section	.nv.shared._ZN10layer_norm13ln_bwd_kernelINS_13Kernel_traitsI6__halfS2_fS2_fjLj1280ELj1ELj4ELj1ELj16ENS_18Kernel_traits_baseILj1280ES2_S2_fS2_fjLj128EEEEELb1ELb1ELb1ELb1EEEvNS_9BwdParamsE,"aw",@nobits
	.sectionflags	@""
	.align	16
	.zero		1024


//--------------------- .nv.shared._ZN10layer_norm13ln_bwd_kernelINS_13Kernel_traitsIf6__halffS2_fjLj1280ELj1ELj4ELj1ELj16ENS_18Kernel_traits_baseILj1280EfS2_fS2_fjLj128EEEEELb0ELb0ELb0ELb0EEEvNS_9BwdParamsE --------------------------
	.section	.nv.shared._ZN10layer_norm13ln_bwd_kernelINS_13Kernel_traitsIf6__halffS2_fjLj1280ELj1ELj4ELj1ELj16ENS_18Kernel_traits_baseILj1280EfS2_fS2_fjLj128EEEEELb0ELb0ELb0ELb0EEEvNS_9BwdParamsE,"aw",@nobits
	.sectionflags	@""
	.align	16
	.zero		1024


//--------------------- .nv.shared._ZN10layer_norm13ln_bwd_kernelINS_13Kernel_traitsIf6__halffS2_fjLj1280ELj1ELj4ELj1ELj16ENS_18Kernel_traits_baseILj1280EfS2_fS2_fjLj128EEEEELb0ELb0ELb0ELb1EEEvNS_9BwdParamsE --------------------------
	.section	.nv.shared._ZN10layer_norm13ln_bwd_kernelINS_13Kernel_traitsIf6__halffS2_fjLj1280ELj1ELj4ELj1ELj16ENS_18Kernel_traits_baseILj1280EfS2_fS2_fjLj128EEEEELb0ELb0ELb0ELb1EEEvNS_9BwdParamsE,"aw",@nobits
	.sectionflags	@""
	.align	16
	.zero		1024


//--------------------- .nv.shared._ZN10layer_norm13ln_bwd_kernelINS_13Kernel_traitsIf6__halffS2_fjLj1280ELj1ELj4ELj1ELj16ENS_18Kernel_traits_baseILj1280EfS2_fS2_fjLj128EEEEELb0ELb0ELb1ELb0EEEvNS_9BwdParamsE --------------------------
	.section	.nv.shared._ZN10layer_norm13ln_bwd_kernelINS_13Kernel_traitsIf6__halffS2_fjLj1280ELj1ELj4ELj1ELj16ENS_18Kernel_traits_baseILj1280EfS2_fS2_fjLj128EEEEELb0ELb0ELb1ELb0EEEvNS_9BwdParamsE,"aw",@nobits
	.sectionflags	@""
	.align	16
	.zero		1024


//--------------------- .nv.shared._ZN10layer_norm13ln_bwd_kernelINS_13Kernel_traitsIf6__halffS2_fjLj1280ELj1ELj4ELj1ELj16ENS_18Kernel_traits_baseILj1280EfS2_fS2_fjLj128EEEEELb0ELb0ELb1ELb1EEEvNS_9BwdParamsE --------------------------
	.section	.nv.shared._ZN10layer_norm13ln_bwd_kernelINS_13Kernel_traitsIf6__halffS2_fjLj1280ELj1ELj4ELj1ELj16ENS_18Kernel_traits_baseILj1280EfS2_fS2_fjLj128EEEEELb0ELb0ELb1ELb1EEEvNS_9BwdParamsE,"aw",@nobits
	.sectionflags	@""
	.align	16
	.zero		1024


//--------------------- .nv.shared._ZN10layer_norm13ln_bwd_kernelINS_13Kernel_traitsIf6__halffS2_fjLj1280ELj1ELj4ELj1ELj16ENS_18Kernel_traits_baseILj1280EfS2_fS2_fjLj128EEEEELb0ELb1ELb0ELb0EEEvNS_9BwdParamsE --------------------------
	.section	.nv.shared._ZN10layer_norm13ln_bwd_kernelINS_13Kernel_traitsIf6__halffS2_fjLj1280ELj1ELj4ELj1ELj16ENS_18Kernel_traits_baseILj1280EfS2_fS2_fjLj128EEEEELb0ELb1ELb0ELb0EEEvNS_9BwdParamsE,"aw",@nobits
	.sectionflags	@""
	.align	16
	.zero		1024


//--------------------- .nv.shared._ZN10layer_norm13ln_bwd_kernelINS_13Kernel_traitsIf6__halffS2_fjLj1280ELj1ELj4ELj1ELj16ENS_18Kernel_traits_baseILj1280EfS2_fS2_fjLj128EEEEELb0ELb1ELb0ELb1EEEvNS_9BwdParamsE --------------------------
	.section	.nv.shared._ZN10layer_norm13ln_bwd_kernelINS_13Kernel_traitsIf6__halffS2_fjLj1280ELj1ELj4ELj1ELj16ENS_18Kernel_traits_baseILj1280EfS2_fS2_fjLj128EEEEELb0ELb1ELb0ELb1EEEvNS_9BwdParamsE,"aw",@nobits
	.sectionflags	@""
	.align	16
	.zero		1024


//--------------------- .nv.shared._ZN10layer_norm13ln_bwd_kernelINS_13Kernel_traitsIf6__halffS2_fjLj1280ELj1ELj4ELj1ELj16ENS_18Kernel_traits_baseILj1280EfS2_fS2_fjLj128EEEEELb0ELb1ELb1ELb0EEEvNS_9BwdParamsE --------------------------
	.section	.nv.shared._ZN10layer_norm13ln_bwd_kernelINS_13Kernel_traitsIf6__halffS2_fjLj1280ELj1ELj4ELj1ELj16ENS_18Kernel_traits_baseILj1280EfS2_fS2_fjLj128EEEEELb0ELb1ELb1ELb0EEEvNS_9BwdParamsE,"aw",@nobits
	.sectionflags	@""
	.align	16
	.zero		1024


//--------------------- .nv.shared._ZN10layer_norm13ln_bwd_kernelINS_13Kernel_traitsIf6__halffS2_fjLj1280ELj1ELj4ELj1ELj16ENS_18Kernel_traits_baseILj1280EfS2_fS2_fjLj128EEEEELb0ELb1ELb1ELb1EEEvNS_9BwdParamsE --------------------------
	.section	.nv.shared._ZN10layer_norm13ln_bwd_kernelINS_13Kernel_traitsIf6__halffS2_fjLj1280ELj1ELj4ELj1ELj16ENS_18Kernel_traits_baseILj1280EfS2_fS2_fjLj128EEEEELb0ELb1ELb1ELb1EEEvNS_9BwdParamsE,"aw",@nobits
	.sectionflags	@""
	.align	16
	.zero		1024


//--------------------- .nv.shared._ZN10layer_norm13ln_bwd_kernelINS_13Kernel_traitsIf6__halffS2_fjLj1280ELj1ELj4ELj1ELj16ENS_18Kernel_traits_baseILj1280EfS2_fS2_fjLj128EEEEELb1ELb0ELb0ELb0EEEvNS_9BwdParamsE --------------------------
	.section	.nv.shared._ZN10layer_norm13ln_bwd_kernelINS_13Kernel_traitsIf6__halffS2_fjLj1280ELj1ELj4ELj1ELj16ENS_18Kernel_traits_baseILj1280EfS2_fS2_fjLj128EEEEELb1ELb0ELb0ELb0EEEvNS_9BwdParamsE,"aw",@nobits
	.sectionflags	@""
	.align	16
	.zero		1024


//--------------------- .nv.shared._ZN10layer_norm13ln_bwd_kernelINS_13Kernel_traitsIf6__halffS2_fjLj1280ELj1ELj4ELj1ELj16ENS_18Kernel_traits_baseILj1280EfS2_fS2_fjLj128EEEEELb1ELb0ELb0ELb1EEEvNS_9BwdParamsE --------------------------
	.section	.nv.shared._ZN10layer_norm13ln_bwd_kernelINS_13Kernel_traitsIf6__halffS2_fjLj1280ELj1ELj4ELj1ELj16ENS_18Kernel_traits_baseILj1280EfS2_fS2_fjLj128EEEEELb1ELb0ELb0ELb1EEEvNS_9BwdParamsE,"aw",@nobits
	.sectionflags	@""
	.align	16
	.zero		1024


//--------------------- .nv.shared._ZN10layer_norm22ln_bwd_finalize_kernelINS_22Kernel_traits_finalizeILj1280Ef6__halffS2_fjLb0ELj1024ELj4ENS_18Kernel_traits_baseILj1280EfS2_fS2_fjLj1024EEEEELb0ELb0EEEvNS_9BwdParamsE --------------------------
	.section	.nv.shared._ZN10layer_norm22ln_bwd_finalize_kernelINS_22Kernel_traits_finalizeILj1280Ef6__halffS2_fjLb0ELj1024ELj4ENS_18Kernel_traits_baseILj1280EfS2_fS2_fjLj1024EEEEELb0ELb0EEEvNS_9BwdParamsE,"aw",@nobits
	.sectionflags	@""
	.align	16
.nv.shared._ZN10layer_norm22ln_bwd_finalize_kernelINS_22Kernel_traits_finalizeILj1280Ef6__halffS2_fjLb0ELj1024ELj4ENS_18Kernel_traits_baseILj1280EfS2_fS2_fjLj1024EEEEELb0ELb0EEEvNS_9BwdParamsE:
	.zero		9472


//--------------------- .nv.shared._ZN10layer_norm13ln_bwd_kernelINS_13Kernel_traitsIf6__halffS2_fjLj1280ELj1ELj4ELj1ELj16ENS_18Kernel_traits_baseILj1280EfS2_fS2_fjLj128EEEEELb1ELb0ELb1ELb0EEEvNS_9BwdParamsE --------------------------
	.section	.nv.shared._ZN10layer_norm13ln_bwd_kernelINS_13Kernel_traitsIf6__halffS2_fjLj1280ELj1ELj4ELj1ELj16ENS_18Kernel_traits_baseILj1280EfS2_fS2_fjLj128EEEEELb1ELb0ELb1ELb0EEEvNS_9BwdParamsE,"aw",@nobits
	.sectionflags	@""
	.align	16
	.zero		1024


//--------------------- .nv.shared._ZN10layer_norm22ln_bwd_finalize_kernelINS_22Kernel_traits_finalizeILj1280Ef6__halffS2_fjLb0ELj1024ELj4ENS_18Kernel_traits_baseILj1280EfS2_fS2_fjLj1024EEEEELb0ELb1EEEvNS_9BwdParamsE --------------------------
	.section	.nv.shared._ZN10layer_norm22ln_bwd_finalize_kernelINS_22Kernel_traits_finalizeILj1280Ef6__halffS2_fjLb0ELj1024ELj4ENS_18Kernel_traits_baseILj1280EfS2_fS2_fjLj1024EEEEELb0ELb1EEEvNS_9BwdParamsE,"aw",@nobits
	.sectionflags	@""
	.align	16
.nv.shared._ZN10layer_norm22ln_bwd_finalize_kernelINS_22Kernel_traits_finalizeILj1280Ef6__halffS2_fjLb0ELj1024ELj4ENS_18Kernel_traits_baseILj1280EfS2_fS2_fjLj1024EEEEELb0ELb1EEEvNS_9BwdParamsE:
	.zero		9472


//--------------------- .nv.shared._ZN10layer_norm13ln_bwd_kernelINS_13Kernel_traitsIf6__halffS2_fjLj1280ELj1ELj4ELj1ELj16ENS_18Kernel_traits_baseILj1280EfS2_fS2_fjLj128EEEEELb1ELb0ELb1ELb1EEEvNS_9BwdParamsE --------------------------
	.section	.nv.shared._ZN10layer_norm13ln_bwd_kernelINS_13Kernel_traitsIf6__halffS2_fjLj1280ELj1ELj4ELj1ELj16ENS_18Kernel_traits_baseILj1280EfS2_fS2_fjLj128EEEEELb1ELb0ELb1ELb1EEEvNS_9BwdParamsE,"aw",@nobits
	.sectionflags	@""
	.align	16
	.zero		1024


//--------------------- .nv.shared._ZN10layer_norm13ln_bwd_kernelINS_13Kernel_traitsIf6__halffS2_fjLj1280ELj1ELj4ELj1ELj16ENS_18Kernel_traits_baseILj1280EfS2_fS2_fjLj128EEEEELb1ELb1ELb0ELb0EEEvNS_9BwdParamsE --------------------------
	.section	.nv.shared._ZN10layer_norm13ln_bwd_kernelINS_13Kernel_traitsIf6__halffS2_fjLj1280ELj1ELj4ELj1ELj16ENS_18Kernel_traits_baseILj1280EfS2_fS2_fjLj128EEEEELb1ELb1ELb0ELb0EEEvNS_9BwdParamsE,"aw",@nobits
	.sectionflags	@""
	.align	16
	.zero		1024


//--------------------- .nv.shared._ZN10layer_norm13ln_bwd_kernelINS_13Kernel_traitsIf6__halffS2_fjLj1280ELj1ELj4ELj1ELj16ENS_18Kernel_traits_baseILj1280EfS2_fS2_fjLj128EEEEELb1ELb1ELb0ELb1EEEvNS_9BwdParamsE --------------------------
	.section	.nv.shared._ZN10layer_norm13ln_bwd_kernelINS_13Kernel_traitsIf6__halffS2_fjLj1280ELj1ELj4ELj1ELj16ENS_18Kernel_traits_baseILj1280EfS2_fS2_fjLj128EEEEELb1ELb1ELb0ELb1EEEvNS_9BwdParamsE,"aw",@nobits
	.sectionflags	@""
	.align	16
	.zero		1024


//--------------------- .nv.shared._ZN10layer_norm22ln_bwd_finalize_kernelINS_22Kernel_traits_finalizeILj1280Ef6__halffS2_fjLb1ELj1024ELj4ENS_18Kernel_traits_baseILj1280EfS2_fS2_fjLj1024EEEEELb1ELb0EEEvNS_9BwdParamsE --------------------------
	.section	.nv.shared._ZN10layer_norm22ln_bwd_finalize_kernelINS_22Kernel_traits_finalizeILj1280Ef6__halffS2_fjLb1ELj1024ELj4ENS_18Kernel_traits_baseILj1280EfS2_fS2_fjLj1024EEEEELb1ELb0EEEvNS_9BwdParamsE,"aw",@nobits
	.sectionflags	@""
	.align	16
.nv.shared._ZN10layer_norm22ln_bwd_finalize_kernelINS_22Kernel_traits_finalizeILj1280Ef6__halffS2_fjLb1ELj1024ELj4ENS_18Kernel_traits_baseILj1280EfS2_fS2_fjLj1024EEEEELb1ELb0EEEvNS_9BwdParamsE:
	.zero		13696


//--------------------- .nv.shared._ZN10layer_norm13ln_bwd_kernelINS_13Kernel_traitsIf6__halffS2_fjLj1280ELj1ELj4ELj1ELj16ENS_18Kernel_traits_baseILj1280EfS2_fS2_fjLj128EEEEELb1ELb1ELb1ELb0EEEvNS_9BwdParamsE --------------------------
	.section	.nv.shared._ZN10layer_norm13ln_bwd_kernelINS_13Kernel_traitsIf6__halffS2_fjLj1280ELj1ELj4ELj1ELj16ENS_18Kernel_traits_baseILj1280EfS2_fS2_fjLj128EEEEELb1ELb1ELb1ELb0EEEvNS_9BwdParamsE,"aw",@nobits
	.sectionflags	@""
	.align	16
	.zero		1024


//--------------------- .nv.shared._ZN10layer_norm22ln_bwd_finalize_kernelINS_22Kernel_traits_finalizeILj1280Ef6__halffS2_fjLb1ELj1024ELj4ENS_18Kernel_traits_baseILj1280EfS2_fS2_fjLj1024EEEEELb1ELb1EEEvNS_9BwdParamsE --------------------------
	.section	.nv.shared._ZN10layer_norm22ln_bwd_finalize_kernelINS_22Kernel_traits_finalizeILj1280Ef6__halffS2_fjLb1ELj1024ELj4ENS_18Kernel_traits_baseILj1280EfS2_fS2_fjLj1024EEEEELb1ELb1EEEvNS_9BwdParamsE,"aw",@nobits
	.sectionflags	@""
	.align	16
.nv.shared._ZN10layer_norm22ln_bwd_finalize_kernelINS_22Kernel_traits_finalizeILj1280Ef6__halffS2_fjLb1ELj1024ELj4ENS_18Kernel_traits_baseILj1280EfS2_fS2_fjLj1024EEEEELb1ELb1EEEvNS_9BwdParamsE:
	.zero		13696


//--------------------- .nv.shared._ZN10layer_norm13ln_bwd_kernelINS_13Kernel_traitsIf6__halffS2_fjLj1280ELj1ELj4ELj1ELj16ENS_18Kernel_traits_baseILj1280EfS2_fS2_fjLj128EEEEELb1ELb1ELb1ELb1EEEvNS_9BwdParamsE --------------------------
	.section	.nv.shared._ZN10layer_norm13ln_bwd_kernelINS_13Kernel_traitsIf6__halffS2_fjLj1280ELj1ELj4ELj1ELj16ENS_18Kernel_traits_baseILj1280EfS2_fS2_fjLj128EEEEELb1ELb1ELb1ELb1EEEvNS_9BwdParamsE,"aw",@nobits
	.sectionflags	@""
	.align	16
	.zero		1024


//--------------------- .nv.shared._ZN10layer_norm13ln_bwd_kernelINS_13Kernel_traitsI6__halfffffjLj1280ELj1ELj4ELj1ELj16ENS_18Kernel_traits_baseILj1280ES2_ffffjLj128EEEEELb0ELb0ELb0ELb0EEEvNS_9BwdParamsE --------------------------
	.section	.nv.shared._ZN10layer_norm13ln_bwd_kernelINS_13Kernel_traitsI6__halfffffjLj1280ELj1ELj4ELj1ELj16ENS_18Kernel_traits_baseILj1280ES2_ffffjLj128EEEEELb0ELb0ELb0ELb0EEEvNS_9BwdParamsE,"aw",@nobits
	.sectionflags	@""
	.align	16
	.zero		1024


//--------------------- .nv.shared._ZN10layer_norm13ln_bwd_kernelINS_13Kernel_traitsI6__halfffffjLj1280ELj1ELj4ELj1ELj16ENS_18Kernel_traits_baseILj1280ES2_ffffjLj128EEEEELb0ELb0ELb0ELb1EEEvNS_9BwdParamsE --------------------------
	.section	.nv.shared._ZN10layer_norm13ln_bwd_kernelINS_13Kernel_traitsI6__halfffffjLj1280ELj1ELj4ELj1ELj16ENS_18Kernel_traits_baseILj1280ES2_ffffjLj128EEEEELb0ELb0ELb0ELb1EEEvNS_9BwdParamsE,"aw",@nobits
	.sectionflags	@""
	.align	16
	.zero		1024


//--------------------- .nv.shared._ZN10layer_norm13ln_bwd_kernelINS_13Kernel_traitsI6__halfffffjLj1280ELj1ELj4ELj1ELj16ENS_18Kernel_traits_baseILj1280ES2_ffffjLj128EEEEELb0ELb0ELb1ELb0EEEvNS_9BwdParamsE --------------------------
	.section	.nv.shared._ZN10layer_norm13ln_bwd_kernelINS_13Kernel_traitsI6__halfffffjLj1280ELj1ELj4ELj1ELj16ENS_18Kernel_traits_baseILj1280ES2_ffffjLj128EEEEELb0ELb0ELb1ELb0EEEvNS_9BwdParamsE,"aw",@nobits
	.sectionflags	@""
	.align	16
	.zero		1024


//--------------------- .nv.shared._ZN10layer_norm13ln_bwd_kernelINS_13Kernel_traitsI6__halfffffjLj1280ELj1ELj4ELj1ELj16ENS_18Kernel_traits_baseILj1280ES2_ffffjLj128EEEEELb0ELb0ELb1ELb1EEEvNS_9BwdParamsE --------------------------
	.section	.nv.shared._ZN10layer_norm13ln_bwd_kernelINS_13Kernel_traitsI6__halfffffjLj1280ELj1ELj4ELj1ELj16ENS_18Kernel_traits_baseILj1280ES2_ffffjLj128EEEEELb0ELb0ELb1ELb1EEEvNS_9BwdParamsE,"aw",@nobits
	.sectionflags	@""
	.align	16
	.zero		1024


//--------------------- .nv.shared._ZN10layer_norm13ln_bwd_kernelINS_13Kernel_traitsI6__halfffffjLj1280ELj1ELj4ELj1ELj16ENS_18Kernel_traits_baseILj1280ES2_ffffjLj128EEEEELb0ELb1ELb0ELb0EEEvNS_9BwdParamsE --------------------------
	.section	.nv.shared._ZN10layer_norm13ln_bwd_kernelINS_13Kernel_traitsI6__halfffffjLj1280ELj1ELj4ELj1ELj16ENS_18Kernel_traits_baseILj1280ES2_ffffjLj128EEEEELb0ELb1ELb0ELb0EEEvNS_9BwdParamsE,"aw",@nobits
	.sectionflags	@""
	.align	16
	.zero		1024


//--------------------- .nv.shared._ZN10layer_norm13ln_bwd_kernelINS_13Kernel_traitsI6__halfffffjLj1280ELj1ELj4ELj1ELj16ENS_18Kernel_traits_baseILj1280ES2_ffffjLj128EEEEELb0ELb1ELb0ELb1EEEvNS_9BwdParamsE --------------------------
	.section	.nv.shared._ZN10layer_norm13ln_bwd_kernelINS_13Kernel_traitsI6__halfffffjLj1280ELj1ELj4ELj1ELj16ENS_18Kernel_traits_baseILj1280ES2_ffffjLj128EEEEELb0ELb1ELb0ELb1EEEvNS_9BwdParamsE,"aw",@nobits
	.sectionflags	@""
	.align	16
	.zero		1024


//--------------------- .nv.shared._ZN10layer_norm13ln_bwd_kernelINS_13Kernel_traitsI6__halfffffjLj1280ELj1ELj4ELj1ELj16ENS_18Kernel_traits_baseILj1280ES2_ffffjLj128EEEEELb0ELb1ELb1ELb0EEEvNS_9BwdParamsE --------------------------
	.section	.nv.shared._ZN10layer_norm13ln_bwd_kernelINS_13Kernel_traitsI6__halfffffjLj1280ELj1ELj4ELj1ELj16ENS_18Kernel_traits_baseILj1280ES2_ffffjLj128EEEEELb0ELb1ELb1ELb0EEEvNS_9BwdParamsE,"aw",@nobits
	.sectionflags	@""
	.align	16
	.zero		1024


//--------------------- .nv.shared._ZN10layer_norm13ln_bwd_kernelINS_13Kernel_traitsI6__halfffffjLj1280ELj1ELj4ELj1ELj16ENS_18Kernel_traits_baseILj1280ES2_ffffjLj128EEEEELb0ELb1ELb1ELb1EEEvNS_9BwdParamsE --------------------------
	.section	.nv.shared._ZN10layer_norm13ln_bwd_kernelINS_13Kernel_traitsI6__halfffffjLj1280ELj1ELj4ELj1ELj16ENS_18Kernel_traits_baseILj1280ES2_ffffjLj128EEEEELb0ELb1ELb1ELb1EEEvNS_9BwdParamsE,"aw",@nobits
	.sectionflags	@""
	.align	16
	.zero		1024


//--------------------- .nv.shared._ZN10layer_norm13ln_bwd_kernelINS_13Kernel_traitsI6__halfffffjLj1280ELj1ELj4ELj1ELj16ENS_18Kernel_traits_baseILj1280ES2_ffffjLj128EEEEELb1ELb0ELb0ELb0EEEvNS_9BwdParamsE --------------------------
	.section	.nv.shared._ZN10layer_norm13ln_bwd_kernelINS_13Kernel_traitsI6__halfffffjLj1280ELj1ELj4ELj1ELj16ENS_18Kernel_traits_baseILj1280ES2_ffffjLj128EEEEELb1ELb0ELb0ELb0EEEvNS_9BwdParamsE,"aw",@nobits
	.sectionflags	@""
	.align	16
	.zero		1024


//--------------------- .nv.shared._ZN10layer_norm13ln_bwd_kernelINS_13Kernel_traitsI6__halfffffjLj1280ELj1ELj4ELj1ELj16ENS_18Kernel_traits_baseILj1280ES2_ffffjLj128EEEEELb1ELb0ELb0ELb1EEEvNS_9BwdParamsE --------------------------
	.section	.nv.shared._ZN10layer_norm13ln_bwd_kernelINS_13Kernel_traitsI6__halfffffjLj1280ELj1ELj4ELj1ELj16ENS_18Kernel_traits_baseILj1280ES2_ffffjLj128EEEEELb1ELb0ELb0ELb1EEEvNS_9BwdParamsE,"aw",@nobits
	.sectionflags	@""
	.align	16
	.zero		1024


//--------------------- .nv.shared._ZN10layer_norm22ln_bwd_finalize_kernelINS_22Kernel_traits_finalizeILj1280E6__halfffffjLb0ELj1024ELj4ENS_18Kernel_traits_baseILj1280ES2_ffffjLj1024EEEEELb0ELb0EEEvNS_9BwdParamsE --------------------------
	.section	.nv.shared._ZN10layer_norm22ln_bwd_finalize_kernelINS_22Kernel_traits_finalizeILj1280E6__halfffffjLb0ELj1024ELj4ENS_18Kernel_traits_baseILj1280ES2_ffffjLj1024EEEEELb0ELb0EEEvNS_9BwdParamsE,"aw",@nobits
	.sectionflags	@""
	.align	16
.nv.shared._ZN10layer_norm22ln_bwd_finalize_kernelINS_22Kernel_traits_finalizeILj1280E6__halfffffjLb0ELj1024ELj4ENS_18Kernel_traits_baseILj1280ES2_ffffjLj1024EEEEELb0ELb0EEEvNS_9BwdParamsE:
	.zero		9472


//--------------------- .nv.shared._ZN10layer_norm13ln_bwd_kernelINS_13Kernel_traitsI6__halfffffjLj1280ELj1ELj4ELj1ELj16ENS_18Kernel_traits_baseILj1280ES2_ffffjLj128EEEEELb1ELb0ELb1ELb0EEEvNS_9BwdParamsE --------------------------
	.section	.nv.shared._ZN10layer_norm13ln_bwd_kernelINS_13Kernel_traitsI6__halfffffjLj1280ELj1ELj4ELj1ELj16ENS_18Kernel_traits_baseILj1280ES2_ffffjLj128EEEEELb1ELb0ELb1ELb0EEEvNS_9BwdParamsE,"aw",@nobits
	.sectionflags	@""
	.align	16
	.zero		1024


//--------------------- .nv.shared._ZN10layer_norm22ln_bwd_finalize_kernelINS_22Kernel_traits_finalizeILj1280E6__halfffffjLb0ELj1024ELj4ENS_18Kernel_traits_baseILj1280ES2_ffffjLj1024EEEEELb0ELb1EEEvNS_9BwdParamsE --------------------------
	.section	.nv.shared._ZN10layer_norm22ln_bwd_finalize_kernelINS_22Kernel_traits_finalizeILj1280E6__halfffffjLb0ELj1024ELj4ENS_18Kernel_traits_baseILj1280ES2_ffffjLj1024EEEEELb0ELb1EEEvNS_9BwdParamsE,"aw",@nobits
	.sectionflags	@""
	.align	16
.nv.shared._ZN10layer_norm22ln_bwd_finalize_kernelINS_22Kernel_traits_finalizeILj1280E6__halfffffjLb0ELj1024ELj4ENS_18Kernel_traits_baseILj1280ES2_ffffjLj1024EEEEELb0ELb1EEEvNS_9BwdParamsE:
	.zero		9472


//--------------------- .nv.shared._ZN10layer_norm13ln_bwd_kernelINS_13Kernel_traitsI6__halfffffjLj1280ELj1ELj4ELj1ELj16ENS_18Kernel_traits_baseILj1280ES2_ffffjLj128EEEEELb1ELb0ELb1ELb1EEEvNS_9BwdParamsE --------------------------
	.section	.nv.shared._ZN10layer_norm13ln_bwd_kernelINS_13Kernel_traitsI6__halfffffjLj1280ELj1ELj4ELj1ELj16ENS_18Kernel_traits_baseILj1280ES2_ffffjLj128EEEEELb1ELb0ELb1ELb1EEEvNS_9BwdParamsE,"aw",@nobits
	.sectionflags	@""
	.align	16
	.zero		1024


//--------------------- .nv.shared._ZN10layer_norm13ln_bwd_kernelINS_13Kernel_traitsI6__halfffffjLj1280ELj1ELj4ELj1ELj16ENS_18Kernel_traits_baseILj1280ES2_ffffjLj128EEEEELb1ELb1ELb0ELb0EEEvNS_9BwdParamsE --------------------------
	.section	.nv.shared._ZN10layer_norm13ln_bwd_kernelINS_13Kernel_traitsI6__halfffffjLj1280ELj1ELj4ELj1ELj16ENS_18Kernel_traits_baseILj1280ES2_ffffjLj128EEEEELb1ELb1ELb0ELb0EEEvNS_9BwdParamsE,"aw",@nobits
	.sectionflags	@""
	.align	16
	.zero		1024


//--------------------- .nv.shared._ZN10layer_norm13ln_bwd_kernelINS_13Kernel_traitsI6__halfffffjLj1280ELj1ELj4ELj1ELj16ENS_18Kernel_traits_baseILj1280ES2_ffffjLj128EEEEELb1ELb1ELb0ELb1EEEvNS_9BwdParamsE --------------------------
	.section	.nv.shared._ZN10layer_norm13ln_bwd_kernelINS_13Kernel_traitsI6__halfffffjLj1280ELj1ELj4ELj1ELj16ENS_18Kernel_traits_baseILj1280ES2_ffffjLj128EEEEELb1ELb1ELb0ELb1EEEvNS_9BwdParamsE,"aw",@nobits
	.sectionflags	@""
	.align	16
	.zero		1024


//--------------------- .nv.shared._ZN10layer_norm22ln_bwd_finalize_kernelINS_22Kernel_traits_finalizeILj1280E6__halfffffjLb1ELj1024ELj4ENS_18Kernel_traits_baseILj1280ES2_ffffjLj1024EEEEELb1ELb0EEEvNS_9BwdParamsE --------------------------
	.section	.nv.shared._ZN10layer_norm22ln_bwd_finalize_kernelINS_22Kernel_traits_finalizeILj1280E6__halfffffjLb1ELj1024ELj4ENS_18Kernel_traits_baseILj1280ES2_ffffjLj1024EEEEELb1ELb0EEEvNS_9BwdParamsE,"aw",@nobits
	.sectionflags	@""
	.align	16
.nv.shared._ZN10layer_norm22ln_bwd_finalize_kernelINS_22Kernel_traits_finalizeILj1280E6__halfffffjLb1ELj1024ELj4ENS_18Kernel_traits_baseILj1280ES2_ffffjLj1024EEEEELb1ELb0EEEvNS_9BwdParamsE:
	.zero		13696


//--------------------- .nv.shared._ZN10layer_norm13ln_bwd_kernelINS_13Kernel_traitsI6__halfffffjLj1280ELj1ELj4ELj1ELj16ENS_18Kernel_traits_baseILj1280ES2_ffffjLj128EEEEELb1ELb1ELb1ELb0EEEvNS_9BwdParamsE --------------------------
	.section	.nv.shared._ZN10layer_norm13ln_bwd_kernelINS_13Kernel_traitsI6__halfffffjLj1280ELj1ELj4ELj1ELj16ENS_18Kernel_traits_baseILj1280ES2_ffffjLj128EEEEELb1ELb1ELb1ELb0EEEvNS_9BwdParamsE,"aw",@nobits
	.sectionflags	@""
	.align	16
	.zero		1024


//--------------------- .nv.shared._ZN10layer_norm22ln_bwd_finalize_kernelINS_22Kernel_traits_finalizeILj1280E6__halfffffjLb1ELj1024ELj4ENS_18Kernel_traits_baseILj1280ES2_ffffjLj1024EEEEELb1ELb1EEEvNS_9BwdParamsE --------------------------
	.section	.nv.shared._ZN10layer_norm22ln_bwd_finalize_kernelINS_22Kernel_traits_finalizeILj1280E6__halfffffjLb1ELj1024ELj4ENS_18Kernel_traits_baseILj1280ES2_ffffjLj1024EEEEELb1ELb1EEEvNS_9BwdParamsE,"aw",@nobits
	.sectionflags	@""
	.align	16
.nv.shared._ZN10layer_norm22ln_bwd_finalize_kernelINS_22Kernel_traits_finalizeILj1280E6__halfffffjLb1ELj1024ELj4ENS_18Kernel_traits_baseILj1280ES2_ffffjLj1024EEEEELb1ELb1EEEvNS_9BwdParamsE:
	.zero		13696


//--------------------- .nv.shared._ZN10layer_norm13ln_bwd_kernelINS_13Kernel_traitsI6__halfffffjLj1280ELj1ELj4ELj1ELj16ENS_18Kernel_traits_baseILj1280ES2_ffffjLj128EEEEELb1ELb1ELb1ELb1EEEvNS_9BwdParamsE --------------------------
	.section	.nv.shared._ZN10layer_norm13ln_bwd_kernelINS_13Kernel_traitsI6__halfffffjLj1280ELj1ELj4ELj1ELj16ENS_18Kernel_traits_baseILj1280ES2_ffffjLj128EEEEELb1ELb1ELb1ELb1EEEvNS_9BwdParamsE,"aw",@nobits
	.sectionflags	@""
	.align	16
	.zero		1024


//--------------------- .nv.shared._ZN10layer_norm13ln_bwd_kernelINS_13Kernel_traitsIfffffjLj1280ELj1ELj4ELj1ELj16ENS_18Kernel_traits_baseILj1280EfffffjLj128EEEEELb0ELb0ELb0ELb0EEEvNS_9BwdParamsE --------------------------
	.section	.nv.shared._ZN10layer_norm13ln_bwd_kernelINS_13Kernel_traitsIfffffjLj1280ELj1ELj4ELj1ELj16ENS_18Kernel_traits_baseILj1280EfffffjLj128EEEEELb0ELb0ELb0ELb0EEEvNS_9BwdParamsE,"aw",@nobits
	.sectionflags	@""
	.align	16
	.zero		1024


//--------------------- .nv.shared._ZN10layer_norm13ln_bwd_kernelINS_13Kernel_traitsIfffffjLj1280ELj1ELj4ELj1ELj16ENS_18Kernel_traits_baseILj1280EfffffjLj128EEEEELb0ELb0ELb0ELb1EEEvNS_9BwdParamsE --------------------------
	.section	.nv.shared._ZN10layer_norm13ln_bwd_kernelINS_13Kernel_traitsIfffffjLj1280ELj1ELj4ELj1ELj16ENS_18Kernel_traits_baseILj1280EfffffjLj128EEEEELb0ELb0ELb0ELb1EEEvNS_9BwdParamsE,"aw",@nobits
	.sectionflags	@""
	.align	16
	.zero		1024


//--------------------- .nv.shared._ZN10layer_norm13ln_bwd_kernelINS_13Kernel_traitsIfffffjLj1280ELj1ELj4ELj1ELj16ENS_18Kernel_traits_baseILj1280EfffffjLj128EEEEELb0ELb0ELb1ELb0EEEvNS_9BwdParamsE --------------------------
	.section	.nv.shared._ZN10layer_norm13ln_bwd_kernelINS_13Kernel_traitsIfffffjLj1280ELj1ELj4ELj1ELj16ENS_18Kernel_traits_baseILj1280EfffffjLj128EEEEELb0ELb0ELb1ELb0EEEvNS_9BwdParamsE,"aw",@nobits
	.sectionflags	@""
	.align	16
	.zero		1024


//--------------------- .nv.shared._ZN10layer_norm13ln_bwd_kernelINS_13Kernel_traitsIfffffjLj1280ELj1ELj4ELj1ELj16ENS_18Kernel_traits_baseILj1280EfffffjLj128EEEEELb0ELb0ELb1ELb1EEEvNS_9BwdParamsE --------------------------
	.section	.nv.shared._ZN10layer_norm13ln_bwd_kernelINS_13Kernel_traitsIfffffjLj1280ELj1ELj4ELj1ELj16ENS_18Kernel_traits_baseILj1280EfffffjLj128EEEEELb0ELb0ELb1ELb1EEEvNS_9BwdParamsE,"aw",@nobits
	.sectionflags	@""
	.align	16
	.zero		1024


//--------------------- .nv.shared._ZN10layer_norm13ln_bwd_kernelINS_13Kernel_traitsIfffffjLj1280ELj1ELj4ELj1ELj16ENS_18Kernel_traits_baseILj1280EfffffjLj128EEEEELb0ELb1ELb0ELb0EEEvNS_9BwdParamsE --------------------------
	.section	.nv.shared._ZN10layer_norm13ln_bwd_kernelINS_13Kernel_traitsIfffffjLj1280ELj1ELj4ELj1ELj16ENS_18Kernel_traits_baseILj1280EfffffjLj128EEEEELb0ELb1ELb0ELb0EEEvNS_9BwdParamsE,"aw",@nobits
	.sectionflags	@""
	.align	16
	.zero		1024


//--------------------- .nv.shared._ZN10layer_norm13ln_bwd_kernelINS_13Kernel_traitsIfffffjLj1280ELj1ELj4ELj1ELj16ENS_18Kernel_traits_baseILj1280EfffffjLj128EEEEELb0ELb1ELb0ELb1EEEvNS_9BwdParamsE --------------------------
	.section	.nv.shared._ZN10layer_norm13ln_bwd_kernelINS_13Kernel_traitsIfffffjLj1280ELj1ELj4ELj1ELj16ENS_18Kernel_traits_baseILj1280EfffffjLj128EEEEELb0ELb1ELb0ELb1EEEvNS_9BwdParamsE,"aw",@nobits
	.sectionflags	@""
	.align	16
	.zero		1024


//--------------------- .nv.shared._ZN10layer_norm13ln_bwd_kernelINS_13Kernel_traitsIfffffjLj1280ELj1ELj4ELj1ELj16ENS_18Kernel_traits_baseILj1280EfffffjLj128EEEEELb0ELb1ELb1ELb0EEEvNS_9BwdParamsE --------------------------
	.section	.nv.shared._ZN10layer_norm13ln_bwd_kernelINS_13Kernel_traitsIfffffjLj1280ELj1ELj4ELj1ELj16ENS_18Kernel_traits_baseILj1280EfffffjLj128EEEEELb0ELb1ELb1ELb0EEEvNS_9BwdParamsE,"aw",@nobits
	.sectionflags	@""
	.align	16
	.zero		1024


//--------------------- .nv.shared._ZN10layer_norm13ln_bwd_kernelINS_13Kernel_traitsIfffffjLj1280ELj1ELj4ELj1ELj16ENS_18Kernel_traits_baseILj1280EfffffjLj128EEEEELb0ELb1ELb1ELb1EEEvNS_9BwdParamsE --------------------------
	.section	.nv.shared._ZN10layer_norm13ln_bwd_kernelINS_13Kernel_traitsIfffffjLj1280ELj1ELj4ELj1ELj16ENS_18Kernel_traits_baseILj1280EfffffjLj128EEEEELb0ELb1ELb1ELb1EEEvNS_9BwdParamsE,"aw",@nobits
	.sectionflags	@""
	.align	16
	.zero		1024


//--------------------- .nv.shared._ZN10layer_norm13ln_bwd_kernelINS_13Kernel_traitsIfffffjLj1280ELj1ELj4ELj1ELj16ENS_18Kernel_traits_baseILj1280EfffffjLj128EEEEELb1ELb0ELb0ELb0EEEvNS_9BwdParamsE --------------------------
	.section	.nv.shared._ZN10layer_norm13ln_bwd_kernelINS_13Kernel_traitsIfffffjLj1280ELj1ELj4ELj1ELj16ENS_18Kernel_traits_baseILj1280EfffffjLj128EEEEELb1ELb0ELb0ELb0EEEvNS_9BwdParamsE,"aw",@nobits
	.sectionflags	@""
	.align	16
	.zero		1024


//--------------------- .nv.shared._ZN10layer_norm13ln_bwd_kernelINS_13Kernel_traitsIfffffjLj1280ELj1ELj4ELj1ELj16ENS_18Kernel_traits_baseILj1280EfffffjLj128EEEEELb1ELb0ELb0ELb1EEEvNS_9BwdParamsE --------------------------
	.section	.nv.shared._ZN10layer_norm13ln_bwd_kernelINS_13Kernel_traitsIfffffjLj1280ELj1ELj4ELj1ELj16ENS_18Kernel_traits_baseILj1280EfffffjLj128EEEEELb1ELb0ELb0ELb1EEEvNS_9BwdParamsE,"aw",@nobits
	.sectionflags	@""
	.align	16
	.zero		1024


//--------------------- .nv.shared._ZN10layer_norm22ln_bwd_finalize_kernelINS_22Kernel_traits_finalizeILj1280EfffffjLb0ELj1024ELj4ENS_18Kernel_traits_baseILj1280EfffffjLj1024EEEEELb0ELb0EEEvNS_9BwdParamsE --------------------------
	.section	.nv.shared._ZN10layer_norm22ln_bwd_finalize_kernelINS_22Kernel_traits_finalizeILj1280EfffffjLb0ELj1024ELj4ENS_18Kernel_traits_baseILj1280EfffffjLj1024EEEEELb0ELb0EEEvNS_9BwdParamsE,"aw",@nobits
	.sectionflags	@""
	.align	16
.nv.shared._ZN10layer_norm22ln_bwd_finalize_kernelINS_22Kernel_traits_finalizeILj1280EfffffjLb0ELj1024ELj4ENS_18Kernel_traits_baseILj1280EfffffjLj1024EEEEELb0ELb0EEEvNS_9BwdParamsE:
	.zero		9472


//--------------------- .nv.shared._ZN10layer_norm13ln_bwd_kernelINS_13Kernel_traitsIfffffjLj1280ELj1ELj4ELj1ELj16ENS_18Kernel_traits_baseILj1280EfffffjLj128EEEEELb1ELb0ELb1ELb0EEEvNS_9BwdParamsE --------------------------
	.section	.nv.shared._ZN10layer_norm13ln_bwd_kernelINS_13Kernel_traitsIfffffjLj1280ELj1ELj4ELj1ELj16ENS_18Kernel_traits_baseILj1280EfffffjLj128EEEEELb1ELb0ELb1ELb0EEEvNS_9BwdParamsE,"aw",@nobits
	.sectionflags	@""
	.align	16
	.zero		1024


//--------------------- .nv.shared._ZN10layer_norm22ln_bwd_finalize_kernelINS_22Kernel_traits_finalizeILj1280EfffffjLb0ELj1024ELj4ENS_18Kernel_traits_baseILj1280EfffffjLj1024EEEEELb0ELb1EEEvNS_9BwdParamsE --------------------------
	.section	.nv.shared._ZN10layer_norm22ln_bwd_finalize_kernelINS_22Kernel_traits_finalizeILj1280EfffffjLb0ELj1024ELj4ENS_18Kernel_traits_baseILj1280EfffffjLj1024EEEEELb0ELb1EEEvNS_9BwdParamsE,"aw",@nobits
	.sectionflags	@""
	.align	16
.nv.shared._ZN10layer_norm22ln_bwd_finalize_kernelINS_22Kernel_traits_finalizeILj1280EfffffjLb0ELj1024ELj4ENS_18Kernel_traits_baseILj1280EfffffjLj1024EEEEELb0ELb1EEEvNS_9BwdParamsE:
	.zero		9472


//--------------------- .nv.shared._ZN10layer_norm13ln_bwd_kernelINS_13Kernel_traitsIfffffjLj1280ELj1ELj4ELj1ELj16ENS_18Kernel_traits_baseILj1280EfffffjLj128EEEEELb1ELb0ELb1ELb1EEEvNS_9BwdParamsE --------------------------
	.section	.nv.shared._ZN10layer_norm13ln_bwd_kernelINS_13Kernel_traitsIfffffjLj1280ELj1ELj4ELj1ELj16ENS_18Kernel_traits_baseILj1280EfffffjLj128EEEEELb1ELb0ELb1ELb1EEEvNS_9BwdParamsE,"aw",@nobits
	.sectionflags	@""
	.align	16
	.zero		1024


//--------------------- .nv.shared._ZN10layer_norm13ln_bwd_kernelINS_13Kernel_traitsIfffffjLj1280ELj1ELj4ELj1ELj16ENS_18Kernel_traits_baseILj1280EfffffjLj128EEEEELb1ELb1ELb0ELb0EEEvNS_9BwdParamsE --------------------------
	.section	.nv.shared._ZN10layer_norm13ln_bwd_kernelINS_13Kernel_traitsIfffffjLj1280ELj1ELj4ELj1ELj16ENS_18Kernel_traits_baseILj1280EfffffjLj128EEEEELb1ELb1ELb0ELb0EEEvNS_9BwdParamsE,"aw",@nobits
	.sectionflags	@""
	.align	16
	.zero		1024


//--------------------- .nv.shared._ZN10layer_norm13ln_bwd_kernelINS_13Kernel_traitsIfffffjLj1280ELj1ELj4ELj1ELj16ENS_18Kernel_traits_baseILj1280EfffffjLj128EEEEELb1ELb1ELb0ELb1EEEvNS_9BwdParamsE --------------------------
	.section	.nv.shared._ZN10layer_norm13ln_bwd_kernelINS_13Kernel_traitsIfffffjLj1280ELj1ELj4ELj1ELj16ENS_18Kernel_traits_baseILj1280EfffffjLj128EEEEELb1ELb1ELb0ELb1EEEvNS_9BwdParamsE,"aw",@nobits
	.sectionflags	@""
	.align	16
	.zero		1024


//--------------------- .nv.shared._ZN10layer_norm22ln_bwd_finalize_kernelINS_22Kernel_traits_finalizeILj1280EfffffjLb1ELj1024ELj4ENS_18Kernel_traits_baseILj1280EfffffjLj1024EEEEELb1ELb0EEEvNS_9BwdParamsE --------------------------
	.section	.nv.shared._ZN10layer_norm22ln_bwd_finalize_kernelINS_22Kernel_traits_finalizeILj1280EfffffjLb1ELj1024ELj4ENS_18Kernel_traits_baseILj1280EfffffjLj1024EEEEELb1ELb0EEEvNS_9BwdParamsE,"aw",@nobits
	.sectionflags	@""
	.align	16
.nv.shared._ZN10layer_norm22ln_bwd_finalize_kernelINS_22Kernel_traits_finalizeILj1280EfffffjLb1ELj1024ELj4ENS_18Kernel_traits_baseILj1280EfffffjLj1024EEEEELb1ELb0EEEvNS_9BwdParamsE:
	.zero		13696


//--------------------- .nv.shared._ZN10layer_norm13ln_bwd_kernelINS_13Kernel_traitsIfffffjLj1280ELj1ELj4ELj1ELj16ENS_18Kernel_traits_baseILj1280EfffffjLj128EEEEELb1ELb1ELb1ELb0EEEvNS_9BwdParamsE --------------------------
	.section	.nv.shared._ZN10layer_norm13ln_bwd_kernelINS_13Kernel_traitsIfffffjLj1280ELj1ELj4ELj1ELj16ENS_18Kernel_traits_baseILj1280EfffffjLj128EEEEELb1ELb1ELb1ELb0EEEvNS_9BwdParamsE,"aw",@nobits
	.sectionflags	@""
	.align	16
	.zero		1024


//--------------------- .nv.shared._ZN10layer_norm22ln_bwd_finalize_kernelINS_22Kernel_traits_finalizeILj1280EfffffjLb1ELj1024ELj4ENS_18Kernel_traits_baseILj1280EfffffjLj1024EEEEELb1ELb1EEEvNS_9BwdParamsE --------------------------
	.section	.nv.shared._ZN10layer_norm22ln_bwd_finalize_kernelINS_22Kernel_traits_finalizeILj1280EfffffjLb1ELj1024ELj4ENS_18Kernel_traits_baseILj1280EfffffjLj1024EEEEELb1ELb1EEEvNS_9BwdParamsE,"aw",@nobits
	.sectionflags	@""
	.align	16
.nv.shared._ZN10layer_norm22ln_bwd_finalize_kernelINS_22Kernel_traits_finalizeILj1280EfffffjLb1ELj1024ELj4ENS_18Kernel_traits_baseILj1280EfffffjLj1024EEEEELb1ELb1EEEvNS_9BwdParamsE:
	.zero		13696


//--------------------- .nv.shared._ZN10layer_norm13ln_bwd_kernelINS_13Kernel_traitsIfffffjLj1280ELj1ELj4ELj1ELj16ENS_18Kernel_traits_baseILj1280EfffffjLj128EEEEELb1ELb1ELb1ELb1EEEvNS_9BwdParamsE --------------------------
	.section	.nv.shared._ZN10layer_norm13ln_bwd_kernelINS_13Kernel_traitsIfffffjLj1280ELj1ELj4ELj1ELj16ENS_18Kernel_traits_baseILj1280EfffffjLj128EEEEELb1ELb1ELb1ELb1EEEvNS_9BwdParamsE,"aw",@nobits
	.sectionflags	@""
	.align	16
	.zero		1024


//--------------------- .nv.constant0._ZN10layer_norm13ln_bwd_kernelINS_13Kernel_traitsI13__nv_bfloat16S2_S2_S2_fjLj1280ELj1ELj4ELj1ELj16ENS_18Kernel_traits_baseILj1280ES2_S2_S2_S2_fjLj128EEEEELb0ELb0ELb0ELb0EEEvNS_9BwdParamsE --------------------------
	.section	.nv.constant0._ZN10layer_norm13ln_bwd_kernelINS_13Kernel_traitsI13__nv_bfloat16S2_S2_S2_fjLj1280ELj1ELj4ELj1ELj16ENS_18Kernel_traits_baseILj1280ES2_S2_S2_S2_fjLj128EEEEELb0ELb0ELb0ELb0EEEvNS_9BwdParamsE,"a",@progbits
	.sectionflags	@""
	.align	4
.nv.constant0._ZN10layer_norm13ln_bwd_kernelINS_13Kernel_traitsI13__nv_bfloat16S2_S2_S2_fjLj1280ELj1ELj4ELj1ELj16ENS_18Kernel_traits_baseILj1280ES2_S2_S2_S2_fjLj128EEEEELb0ELb0ELb0ELb0EEEvNS_9BwdParamsE:
	.zero		824


//--------------------- .nv.constant0._ZN10layer_norm13ln_bwd_kernelINS_13Kernel_traitsI13__nv_bfloat16S2_S2_S2_fjLj1280ELj1ELj4ELj1ELj16ENS_18Kernel_traits_baseILj1280ES2_S2_S2_S2_fjLj128EEEEELb0ELb0ELb0ELb1EEEvNS_9BwdParamsE --------------------------
	.section	.nv.constant0._ZN10layer_norm13ln_bwd_kernelINS_13Kernel_traitsI13__nv_bfloat16S2_S2_S2_fjLj1280ELj1ELj4ELj1ELj16ENS_18Kernel_traits_baseILj1280ES2_S2_S2_S2_fjLj128EEEEELb0ELb0ELb0ELb1EEEvNS_9BwdParamsE,"a",@progbits
	.sectionflags	@""
	.align	4
.nv.constant0._ZN10layer_norm13ln_bwd_kernelINS_13Kernel_traitsI13__nv_bfloat16S2_S2_S2_fjLj1280ELj1ELj4ELj1ELj16ENS_18Kernel_traits_baseILj1280ES2_S2_S2_S2_fjLj128EEEEELb0ELb0ELb0ELb1EEEvNS_9BwdParamsE:
	.zero		824


//--------------------- .nv.constant0._ZN10layer_norm13ln_bwd_kernelINS_13Kernel_traitsI13__nv_bfloat16S2_S2_S2_fjLj1280ELj1ELj4ELj1ELj16ENS_18Kernel_traits_baseILj1280ES2_S2_S2_S2_fjLj128EEEEELb0ELb0ELb1ELb0EEEvNS_9BwdParamsE --------------------------
	.section	.nv.constant0._ZN10layer_norm13ln_bwd_kernelINS_13Kernel_traitsI13__nv_bfloat16S2_S2_S2_fjLj1280ELj1ELj4ELj1ELj16ENS_18Kernel_traits_baseILj1280ES2_S2_S2_S2_fjLj128EEEEELb0ELb0ELb1ELb0EEEvNS_9BwdParamsE,"a",@progbits
	.sectionflags	@""
	.align	4
.nv.constant0._ZN10layer_norm13ln_bwd_kernelINS_13Kernel_traitsI13__nv_bfloat16S2_S2_S2_fjLj1280ELj1ELj4ELj1ELj16ENS_18Kernel_traits_baseILj1280ES2_S2_S2_S2_fjLj128EEEEELb0ELb0ELb1ELb0EEEvNS_9BwdParamsE:
	.zero		824


//--------------------- .nv.constant0._ZN10layer_norm13ln_bwd_kernelINS_13Kernel_traitsI13__nv_bfloat16S2_S2_S2_fjLj1280ELj1ELj4ELj1ELj16ENS_18Kernel_traits_baseILj1280ES2_S2_S2_S2_fjLj128EEEEELb0ELb0ELb1ELb1EEEvNS_9BwdParamsE --------------------------
	.section	.nv.constant0._ZN10layer_norm13ln_bwd_kernelINS_13Kernel_traitsI13__nv_bfloat16S2_S2_S2_fjLj1280ELj1ELj4ELj1ELj16ENS_18Kernel_traits_baseILj1280ES2_S2_S2_S2_fjLj128EEEEELb0ELb0ELb1ELb1EEEvNS_9BwdParamsE,"a",@progbits
	.sectionflags	@""
	.align	4
.nv.constant0._ZN10layer_norm13ln_bwd_kernelINS_13Kernel_traitsI13__nv_bfloat16S2_S2_S2_fjLj1280ELj1ELj4ELj1ELj16ENS_18Kernel_traits_baseILj1280ES2_S2_S2_S2_fjLj128EEEEELb0ELb0ELb1ELb1EEEvNS_9BwdParamsE:
	.zero		824


//--------------------- .nv.constant0._ZN10layer_norm13ln_bwd_kernelINS_13Kernel_traitsI13__nv_bfloat16S2_S2_S2_fjLj1280ELj1ELj4ELj1ELj16ENS_18Kernel_traits_baseILj1280ES2_S2_S2_S2_fjLj128EEEEELb0ELb1ELb0ELb0EEEvNS_9BwdParamsE --------------------------
	.section	.nv.constant0._ZN10layer_norm13ln_bwd_kernelINS_13Kernel_traitsI13__nv_bfloat16S2_S2_S2_fjLj1280ELj1ELj4ELj1ELj16ENS_18Kernel_traits_baseILj1280ES2_S2_S2_S2_fjLj128EEEEELb0ELb1ELb0ELb0EEEvNS_9BwdParamsE,"a",@progbits
	.sectionflags	@""
	.align	4
.nv.constant0._ZN10layer_norm13ln_bwd_kernelINS_13Kernel_traitsI13__nv_bfloat16S2_S2_S2_fjLj1280ELj1ELj4ELj1ELj16ENS_18Kernel_traits_baseILj1280ES2_S2_S2_S2_fjLj128EEEEELb0ELb1ELb0ELb0EEEvNS_9BwdParamsE:
	.zero		824


//--------------------- .nv.constant0._ZN10layer_norm13ln_bwd_kernelINS_13Kernel_traitsI13__nv_bfloat16S2_S2_S2_fjLj1280ELj1ELj4ELj1ELj16ENS_18Kernel_traits_baseILj1280ES2_S2_S2_S2_fjLj128EEEEELb0ELb1ELb0ELb1EEEvNS_9BwdParamsE --------------------------
	.section	.nv.constant0._ZN10layer_norm13ln_bwd_kernelINS_13Kernel_traitsI13__nv_bfloat16S2_S2_S2_fjLj1280ELj1ELj4ELj1ELj16ENS_18Kernel_traits_baseILj1280ES2_S2_S2_S2_fjLj128EEEEELb0ELb1ELb0ELb1EEEvNS_9BwdParamsE,"a",@progbits
	.sectionflags	@""
	.align	4
.nv.constant0._ZN10layer_norm13ln_bwd_kernelINS_13Kernel_traitsI13__nv_bfloat16S2_S2_S2_fjLj1280ELj1ELj4ELj1ELj16ENS_18Kernel_traits_baseILj1280ES2_S2_S2_S2_fjLj128EEEEELb0ELb1ELb0ELb1EEEvNS_9BwdParamsE:
	.zero		824


//--------------------- .nv.constant0._ZN10layer_norm13ln_bwd_kernelINS_13Kernel_traitsI13__nv_bfloat16S2_S2_S2_fjLj1280ELj1ELj4ELj1ELj16ENS_18Kernel_traits_baseILj1280ES2_S2_S2_S2_fjLj128EEEEELb0ELb1ELb1ELb0EEEvNS_9BwdParamsE --------------------------
	.section	.nv.constant0._ZN10layer_norm13ln_bwd_kernelINS_13Kernel_traitsI13__nv_bfloat16S2_S2_S2_fjLj1280ELj1ELj4ELj1ELj16ENS_18Kernel_traits_baseILj1280ES2_S2_S2_S2_fjLj128EEEEELb0ELb1ELb1ELb0EEEvNS_9BwdParamsE,"a",@progbits
	.sectionflags	@""
	.align	4
.nv.constant0._ZN10layer_norm13ln_bwd_kernelINS_13Kernel_traitsI13__nv_bfloat16S2_S2_S2_fjLj1280ELj1ELj4ELj1ELj16ENS_18Kernel_traits_baseILj1280ES2_S2_S2_S2_fjLj128EEEEELb0ELb1ELb1ELb0EEEvNS_9BwdParamsE:
	.zero		824


//--------------------- .nv.constant0._ZN10layer_norm13ln_bwd_kernelINS_13Kernel_traitsI13__nv_bfloat16S2_S2_S2_fjLj1280ELj1ELj4ELj1ELj16ENS_18Kernel_traits_baseILj1280ES2_S2_S2_S2_fjLj128EEEEELb0ELb1ELb1ELb1EEEvNS_9BwdParamsE --------------------------
	.section	.nv.constant0._ZN10layer_norm13ln_bwd_kernelINS_13Kernel_traitsI13__nv_bfloat16S2_S2_S2_fjLj1280ELj1ELj4ELj1ELj16ENS_18Kernel_traits_baseILj1280ES2_S2_S2_S2_fjLj128EEEEELb0ELb1ELb1ELb1EEEvNS_9BwdParamsE,"a",@progbits
	.sectionflags	@""
	.align	4
.nv.constant0._ZN10layer_norm13ln_bwd_kernelINS_13Kernel_traitsI13__nv_bfloat16S2_S2_S2_fjLj1280ELj1ELj4ELj1ELj16ENS_18Kernel_traits_baseILj1280ES2_S2_S2_S2_fjLj128EEEEELb0ELb1ELb1ELb1EEEvNS_9BwdParamsE:
	.zero		824


//--------------------- .nv.constant0._ZN10layer_norm13ln_bwd_kernelINS_13Kernel_traitsI13__nv_bfloat16S2_S2_S2_fjLj1280ELj1ELj4ELj1ELj16ENS_18Kernel_traits_baseILj1280ES2_S2_S2_S2_fjLj128EEEEELb1ELb0ELb0ELb0EEEvNS_9BwdParamsE --------------------------
	.section	.nv.constant0._ZN10layer_norm13ln_bwd_kernelINS_13Kernel_traitsI13__nv_bfloat16S2_S2_S2_fjLj1280ELj1ELj4ELj1ELj16ENS_18Kernel_traits_baseILj1280ES2_S2_S2_S2_fjLj128EEEEELb1ELb0ELb0ELb0EEEvNS_9BwdParamsE,"a",@progbits
	.sectionflags	@""
	.align	4
.nv.constant0._ZN10layer_norm13ln_bwd_kernelINS_13Kernel_traitsI13__nv_bfloat16S2_S2_S2_fjLj1280ELj1ELj4ELj1ELj16ENS_18Kernel_traits_baseILj1280ES2_S2_S2_S2_fjLj128EEEEELb1ELb0ELb0ELb0EEEvNS_9BwdParamsE:
	.zero		824


//--------------------- .nv.constant0._ZN10layer_norm13ln_bwd_kernelINS_13Kernel_traitsI13__nv_bfloat16S2_S2_S2_fjLj1280ELj1ELj4ELj1ELj16ENS_18Kernel_traits_baseILj1280ES2_S2_S2_S2_fjLj128EEEEELb1ELb0ELb0ELb1EEEvNS_9BwdParamsE --------------------------
	.section	.nv.constant0._ZN10layer_norm13ln_bwd_kernelINS_13Kernel_traitsI13__nv_bfloat16S2_S2_S2_fjLj1280ELj1ELj4ELj1ELj16ENS_18Kernel_traits_baseILj1280ES2_S2_S2_S2_fjLj128EEEEELb1ELb0ELb0ELb1EEEvNS_9BwdParamsE,"a",@progbits
	.sectionflags	@""
	.align	4
.nv.constant0._ZN10layer_norm13ln_bwd_kernelINS_13Kernel_traitsI13__nv_bfloat16S2_S2_S2_fjLj1280ELj1ELj4ELj1ELj16ENS_18Kernel_traits_baseILj1280ES2_S2_S2_S2_fjLj128EEEEELb1ELb0ELb0ELb1EEEvNS_9BwdParamsE:
	.zero		824


//--------------------- .nv.constant0._ZN10layer_norm22ln_bwd_finalize_kernelINS_22Kernel_traits_finalizeILj1280E13__nv_bfloat16S2_S2_S2_fjLb0ELj1024ELj4ENS_18Kernel_traits_baseILj1280ES2_S2_S2_S2_fjLj1024EEEEELb0ELb0EEEvNS_9BwdParamsE --------------------------
	.section	.nv.constant0._ZN10layer_norm22ln_bwd_finalize_kernelINS_22Kernel_traits_finalizeILj1280E13__nv_bfloat16S2_S2_S2_fjLb0ELj1024ELj4ENS_18Kernel_traits_baseILj1280ES2_S2_S2_S2_fjLj1024EEEEELb0ELb0EEEvNS_9BwdParamsE,"a",@progbits
	.sectionflags	@""
	.align	4
.nv.constant0._ZN10layer_norm22ln_bwd_finalize_kernelINS_22Kernel_traits_finalizeILj1280E13__nv_bfloat16S2_S2_S2_fjLb0ELj1024ELj4ENS_18Kernel_traits_baseILj1280ES2_S2_S2_S2_fjLj1024EEEEELb0ELb0EEEvNS_9BwdParamsE:
	.zero		824


//--------------------- .nv.constant0._ZN10layer_norm13ln_bwd_kernelINS_13Kernel_traitsI13__nv_bfloat16S2_S2_S2_fjLj1280ELj1ELj4ELj1ELj16ENS_18Kernel_traits_baseILj1280ES2_S2_S2_S2_fjLj128EEEEELb1ELb0ELb1ELb0EEEvNS_9BwdParamsE --------------------------
	.section	.nv.constant0._ZN10layer_norm13ln_bwd_kernelINS_13Kernel_traitsI13__nv_bfloat16S2_S2_S2_fjLj1280ELj1ELj4ELj1ELj16ENS_18Kernel_traits_baseILj1280ES2_S2_S2_S2_fjLj128EEEEELb1ELb0ELb1ELb0EEEvNS_9BwdParamsE,"a",@progbits
	.sectionflags	@""
	.align	4
.nv.constant0._ZN10layer_norm13ln_bwd_kernelINS_13Kernel_traitsI13__nv_bfloat16S2_S2_S2_fjLj1280ELj1ELj4ELj1ELj16ENS_18Kernel_traits_baseILj1280ES2_S2_S2_S2_fjLj128EEEEELb1ELb0ELb1ELb0EEEvNS_9BwdParamsE:
	.zero		824


//--------------------- .nv.constant0._ZN10layer_norm22ln_bwd_finalize_kernelINS_22Kernel_traits_finalizeILj1280E13__nv_bfloat16S2_S2_S2_fjLb0ELj1024ELj4ENS_18Kernel_traits_baseILj1280ES2_S2_S2_S2_fjLj1024EEEEELb0ELb1EEEvNS_9BwdParamsE --------------------------
	.section	.nv.constant0._ZN10layer_norm22ln_bwd_finalize_kernelINS_22Kernel_traits_finalizeILj1280E13__nv_bfloat16S2_S2_S2_fjLb0ELj1024ELj4ENS_18Kernel_traits_baseILj1280ES2_S2_S2_S2_fjLj1024EEEEELb0ELb1EEEvNS_9BwdParamsE,"a",@progbits
	.sectionflags	@""
	.align	4
.nv.constant0._ZN10layer_norm22ln_bwd_finalize_kernelINS_22Kernel_traits_finalizeILj1280E13__nv_bfloat16S2_S2_S2_fjLb0ELj1024ELj4ENS_18Kernel_traits_baseILj1280ES2_S2_S2_S2_fjLj1024EEEEELb0ELb1EEEvNS_9BwdParamsE:
	.zero		824


//--------------------- .nv.constant0._ZN10layer_norm13ln_bwd_kernelINS_13Kernel_traitsI13__nv_bfloat16S2_S2_S2_fjLj1280ELj1ELj4ELj1ELj16ENS_18Kernel_traits_baseILj1280ES2_S2_S2_S2_fjLj128EEEEELb1ELb0ELb1ELb1EEEvNS_9BwdParamsE --------------------------
	.section	.nv.constant0._ZN10layer_norm13ln_bwd_kernelINS_13Kernel_traitsI13__nv_bfloat16S2_S2_S2_fjLj1280ELj1ELj4ELj1ELj16ENS_18Kernel_traits_baseILj1280ES2_S2_S2_S2_fjLj128EEEEELb1ELb0ELb1ELb1EEEvNS_9BwdParamsE,"a",@progbits
	.sectionflags	@""
	.align	4
.nv.constant0._ZN10layer_norm13ln_bwd_kernelINS_13Kernel_traitsI13__nv_bfloat16S2_S2_S2_fjLj1280ELj1ELj4ELj1ELj16ENS_18Kernel_traits_baseILj1280ES2_S2_S2_S2_fjLj128EEEEELb1ELb0ELb1ELb1EEEvNS_9BwdParamsE:
	.zero		824


//--------------------- .nv.constant0._ZN10layer_norm13ln_bwd_kernelINS_13Kernel_traitsI13__nv_bfloat16S2_S2_S2_fjLj1280ELj1ELj4ELj1ELj16ENS_18Kernel_traits_baseILj1280ES2_S2_S2_S2_fjLj128EEEEELb1ELb1ELb0ELb0EEEvNS_9BwdParamsE --------------------------
	.section	.nv.constant0._ZN10layer_norm13ln_bwd_kernelINS_13Kernel_traitsI13__nv_bfloat16S2_S2_S2_fjLj1280ELj1ELj4ELj1ELj16ENS_18Kernel_traits_baseILj1280ES2_S2_S2_S2_fjLj128EEEEELb1ELb1ELb0ELb0EEEvNS_9BwdParamsE,"a",@progbits
	.sectionflags	@""
	.align	4
.nv.constant0._ZN10layer_norm13ln_bwd_kernelINS_13Kernel_traitsI13__nv_bfloat16S2_S2_S2_fjLj1280ELj1ELj4ELj1ELj16ENS_18Kernel_traits_baseILj1280ES2_S2_S2_S2_fjLj128EEEEELb1ELb1ELb0ELb0EEEvNS_9BwdParamsE:
	.zero		824


//--------------------- .nv.constant0._ZN10layer_norm13ln_bwd_kernelINS_13Kernel_traitsI13__nv_bfloat16S2_S2_S2_fjLj1280ELj1ELj4ELj1ELj16ENS_18Kernel_traits_baseILj1280ES2_S2_S2_S2_fjLj128EEEEELb1ELb1ELb0ELb1EEEvNS_9BwdParamsE --------------------------
	.section	.nv.constant0._ZN10layer_norm13ln_bwd_kernelINS_13Kernel_traitsI13__nv_bfloat16S2_S2_S2_fjLj1280ELj1ELj4ELj1ELj16ENS_18Kernel_traits_baseILj1280ES2_S2_S2_S2_fjLj128EEEEELb1ELb1ELb0ELb1EEEvNS_9BwdParamsE,"a",@progbits
	.sectionflags	@""
	.align	4
.nv.constant0._ZN10layer_norm13ln_bwd_kernelINS_13Kernel_traitsI13__nv_bfloat16S2_S2_S2_fjLj1280ELj1ELj4ELj1ELj16ENS_18Kernel_traits_baseILj1280ES2_S2_S2_S2_fjLj128EEEEELb1ELb1ELb0ELb1EEEvNS_9BwdParamsE:
	.zero		824


//--------------------- .nv.constant0._ZN10layer_norm22ln_bwd_finalize_kernelINS_22Kernel_traits_finalizeILj1280E13__nv_bfloat16S2_S2_S2_fjLb1ELj1024ELj4ENS_18Kernel_traits_baseILj1280ES2_S2_S2_S2_fjLj1024EEEEELb1ELb0EEEvNS_9BwdParamsE --------------------------
	.section	.nv.constant0._ZN10layer_norm22ln_bwd_finalize_kernelINS_22Kernel_traits_finalizeILj1280E13__nv_bfloat16S2_S2_S2_fjLb1ELj1024ELj4ENS_18Kernel_traits_baseILj1280ES2_S2_S2_S2_fjLj1024EEEEELb1ELb0EEEvNS_9BwdParamsE,"a",@progbits
	.sectionflags	@""
	.align	4
.nv.constant0._ZN10layer_norm22ln_bwd_finalize_kernelINS_22Kernel_traits_finalizeILj1280E13__nv_bfloat16S2_S2_S2_fjLb1ELj1024ELj4ENS_18Kernel_traits_baseILj1280ES2_S2_S2_S2_fjLj1024EEEEELb1ELb0EEEvNS_9BwdParamsE:
	.zero		824


//--------------------- .nv.constant0._ZN10layer_norm13ln_bwd_kernelINS_13Kernel_traitsI13__nv_bfloat16S2_S2_S2_fjLj1280ELj1ELj4ELj1ELj16ENS_18Kernel_traits_baseILj1280ES2_S2_S2_S2_fjLj128EEEEELb1ELb1ELb1ELb0EEEvNS_9BwdParamsE --------------------------
	.section	.nv.constant0._ZN10layer_norm13ln_bwd_kernelINS_13Kernel_traitsI13__nv_bfloat16S2_S2_S2_fjLj1280ELj1ELj4ELj1ELj16ENS_18Kernel_traits_baseILj1280ES2_S2_S2_S2_fjLj128EEEEELb1ELb1ELb1ELb0EEEvNS_9BwdParamsE,"a",@progbits
	.sectionflags	@""
	.align	4
.nv.constant0._ZN10layer_norm13ln_bwd_kernelINS_13Kernel_traitsI13__nv_bfloat16S2_S2_S2_fjLj1280ELj1ELj4ELj1ELj16ENS_18Kernel_traits_baseILj1280ES2_S2_S2_S2_fjLj128EEEEELb1ELb1ELb1ELb0EEEvNS_9BwdParamsE:
	.zero		824


//--------------------- .nv.constant0._ZN10layer_norm22ln_bwd_finalize_kernelINS_22Kernel_traits_finalizeILj1280E13__nv_bfloat16S2_S2_S2_fjLb1ELj1024ELj4ENS_18Kernel_traits_baseILj1280ES2_S2_S2_S2_fjLj1024EEEEELb1ELb1EEEvNS_9BwdParamsE --------------------------
	.section	.nv.constant0._ZN10layer_norm22ln_bwd_finalize_kernelINS_22Kernel_traits_finalizeILj1280E13__nv_bfloat16S2_S2_S2_fjLb1ELj1024ELj4ENS_18Kernel_traits_baseILj1280ES2_S2_S2_S2_fjLj1024EEEEELb1ELb1EEEvNS_9BwdParamsE,"a",@progbits
	.sectionflags	@""
	.align	4
.nv.constant0._ZN10layer_norm22ln_bwd_finalize_kernelINS_22Kernel_traits_finalizeILj1280E13__nv_bfloat16S2_S2_S2_fjLb1ELj1024ELj4ENS_18Kernel_traits_baseILj1280ES2_S2_S2_S2_fjLj1024EEEEELb1ELb1EEEvNS_9BwdParamsE:
	.zero		824


//--------------------- .nv.constant0._ZN10layer_norm13ln_bwd_kernelINS_13Kernel_traitsI13__nv_bfloat16S2_S2_S2_fjLj1280ELj1ELj4ELj1ELj16ENS_18Kernel_traits_baseILj1280ES2_S2_S2_S2_fjLj128EEEEELb1ELb1ELb1ELb1EEEvNS_9BwdParamsE --------------------------
	.section	.nv.constant0._ZN10layer_norm13ln_bwd_kernelINS_13Kernel_traitsI13__nv_bfloat16S2_S2_S2_fjLj1280ELj1ELj4ELj1ELj16ENS_18Kernel_traits_baseILj1280ES2_S2_S2_S2_fjLj128EEEEELb1ELb1ELb1ELb1EEEvNS_9BwdParamsE,"a",@progbits
	.sectionflags	@""
	.align	4
.nv.constant0._ZN10layer_norm13ln_bwd_kernelINS_13Kernel_traitsI13__nv_bfloat16S2_S2_S2_fjLj1280ELj1ELj4ELj1ELj16ENS_18Kernel_traits_baseILj1280ES2_S2_S2_S2_fjLj128EEEEELb1ELb1ELb1ELb1EEEvNS_9BwdParamsE:
	.zero		824


//--------------------- .nv.constant0._ZN10layer_norm13ln_bwd_kernelINS_13Kernel_traitsI6__halfS2_S2_S2_fjLj1280ELj1ELj4ELj1ELj16ENS_18Kernel_traits_baseILj1280ES2_S2_S2_S2_fjLj128EEEEELb0ELb0ELb0ELb0EEEvNS_9BwdParamsE --------------------------
	.section	.nv.constant0._ZN10layer_norm13ln_bwd_kernelINS_13Kernel_traitsI6__halfS2_S2_S2_fjLj1280ELj1ELj4ELj1ELj16ENS_18Kernel_traits_baseILj1280ES2_S2_S2_S2_fjLj128EEEEELb0ELb0ELb0ELb0EEEvNS_9BwdParamsE,"a",@progbits
	.sectionflags	@""
	.align	4
.nv.constant0._ZN10layer_norm13ln_bwd_kernelINS_13Kernel_traitsI6__halfS2_S2_S2_fjLj1280ELj1ELj4ELj1ELj16ENS_18Kernel_traits_baseILj1280ES2_S2_S2_S2_fjLj128EEEEELb0ELb0ELb0ELb0EEEvNS_9BwdParamsE:
	.zero		824


//--------------------- .nv.constant0._ZN10layer_norm13ln_bwd_kernelINS_13Kernel_traitsI6__halfS2_S2_S2_fjLj1280ELj1ELj4ELj1ELj16ENS_18Kernel_traits_baseILj1280ES2_S2_S2_S2_fjLj128EEEEELb0ELb0ELb0ELb1EEEvNS_9BwdParamsE --------------------------
	.section	.nv.constant0._ZN10layer_norm13ln_bwd_kernelINS_13Kernel_traitsI6__halfS2_S2_S2_fjLj1280ELj1ELj4ELj1ELj16ENS_18Kernel_traits_baseILj1280ES2_S2_S2_S2_fjLj128EEEEELb0ELb0ELb0ELb1EEEvNS_9BwdParamsE,"a",@progbits
	.sectionflags	@""
	.align	4
.nv.constant0._ZN10layer_norm13ln_bwd_kernelINS_13Kernel_traitsI6__halfS2_S2_S2_fjLj1280ELj1ELj4ELj1ELj16ENS_18Kernel_traits_baseILj1280ES2_S2_S2_S2_fjLj128EEEEELb0ELb0ELb0ELb1EEEvNS_9BwdParamsE:
	.zero		824


//--------------------- .nv.constant0._ZN10layer_norm13ln_bwd_kernelINS_13Kernel_traitsI6__halfS2_S2_S2_fjLj1280ELj1ELj4ELj1ELj16ENS_18Kernel_traits_baseILj1280ES2_S2_S2_S2_fjLj128EEEEELb0ELb0ELb1ELb0EEEvNS_9BwdParamsE --------------------------
	.section	.nv.constant0._ZN10layer_norm13ln_bwd_kernelINS_13Kernel_traitsI6__halfS2_S2_S2_fjLj1280ELj1ELj4ELj1ELj16ENS_18Kernel_traits_baseILj1280ES2_S2_S2_S2_fjLj128EEEEELb0ELb0ELb1ELb0EEEvNS_9BwdParamsE,"a",@progbits
	.sectionflags	@""
	.align	4
.nv.constant0._ZN10layer_norm13ln_bwd_kernelINS_13Kernel_traitsI6__halfS2_S2_S2_fjLj1280ELj1ELj4ELj1ELj16ENS_18Kernel_traits_baseILj1280ES2_S2_S2_S2_fjLj128EEEEELb0ELb0ELb1ELb0EEEvNS_9BwdParamsE:
	.zero		824


//--------------------- .nv.constant0._ZN10layer_norm13ln_bwd_kernelINS_13Kernel_traitsI6__halfS2_S2_S2_fjLj1280ELj1ELj4ELj1ELj16ENS_18Kernel_traits_baseILj1280ES2_S2_S2_S2_fjLj128EEEEELb0ELb0ELb1ELb1EEEvNS_9BwdParamsE --------------------------
	.section	.nv.constant0._ZN10layer_norm13ln_bwd_kernelINS_13Kernel_traitsI6__halfS2_S2_S2_fjLj1280ELj1ELj4ELj1ELj16ENS_18Kernel_traits_baseILj1280ES2_S2_S2_S2_fjLj128EEEEELb0ELb0ELb1ELb1EEEvNS_9BwdParamsE,"a",@progbits
	.sectionflags	@""
	.align	4
.nv.constant0._ZN10layer_norm13ln_bwd_kernelINS_13Kernel_traitsI6__halfS2_S2_S2_fjLj1280ELj1ELj4ELj1ELj16ENS_18Kernel_traits_baseILj1280ES2_S2_S2_S2_fjLj128EEEEELb0ELb0ELb1ELb1EEEvNS_9BwdParamsE:
	.zero		824


//--------------------- .nv.constant0._ZN10layer_norm13ln_bwd_kernelINS_13Kernel_traitsI6__halfS2_S2_S2_fjLj1280ELj1ELj4ELj1ELj16ENS_18Kernel_traits_baseILj1280ES2_S2_S2_S2_fjLj128EEEEELb0ELb1ELb0ELb0EEEvNS_9BwdParamsE --------------------------
	.section	.nv.constant0._ZN10layer_norm13ln_bwd_kernelINS_13Kernel_traitsI6__halfS2_S2_S2_fjLj1280ELj1ELj4ELj1ELj16ENS_18Kernel_traits_baseILj1280ES2_S2_S2_S2_fjLj128EEEEELb0ELb1ELb0ELb0EEEvNS_9BwdParamsE,"a",@progbits
	.sectionflags	@""
	.align	4
.nv.constant0._ZN10layer_norm13ln_bwd_kernelINS_13Kernel_traitsI6__halfS2_S2_S2_fjLj1280ELj1ELj4ELj1ELj16ENS_18Kernel_traits_baseILj1280ES2_S2_S2_S2_fjLj128EEEEELb0ELb1ELb0ELb0EEEvNS_9BwdParamsE:
	.zero		824


//--------------------- .nv.constant0._ZN10layer_norm13ln_bwd_kernelINS_13Kernel_traitsI6__halfS2_S2_S2_fjLj1280ELj1ELj4ELj1ELj16ENS_18Kernel_traits_baseILj1280ES2_S2_S2_S2_fjLj128EEEEELb0ELb1ELb0ELb1EEEvNS_9BwdParamsE --------------------------
	.section	.nv.constant0._ZN10layer_norm13ln_bwd_kernelINS_13Kernel_traitsI6__halfS2_S2_S2_fjLj1280ELj1ELj4ELj1ELj16ENS_18Kernel_traits_baseILj1280ES2_S2_S2_S2_fjLj128EEEEELb0ELb1ELb0ELb1EEEvNS_9BwdParamsE,"a",@progbits
	.sectionflags	@""
	.align	4
.nv.constant0._ZN10layer_norm13ln_bwd_kernelINS_13Kernel_traitsI6__halfS2_S2_S2_fjLj1280ELj1ELj4ELj1ELj16ENS_18Kernel_traits_baseILj1280ES2_S2_S2_S2_fjLj128EEEEELb0ELb1ELb0ELb1EEEvNS_9BwdParamsE:
	.zero		824


//--------------------- .nv.constant0._ZN10layer_norm13ln_bwd_kernelINS_13Kernel_traitsI6__halfS2_S2_S2_fjLj1280ELj1ELj4ELj1ELj16ENS_18Kernel_traits_baseILj1280ES2_S2_S2_S2_fjLj128EEEEELb0ELb1ELb1ELb0EEEvNS_9BwdParamsE --------------------------
	.section	.nv.constant0._ZN10layer_norm13ln_bwd_kernelINS_13Kernel_traitsI6__halfS2_S2_S2_fjLj1280ELj1ELj4ELj1ELj16ENS_18Kernel_traits_baseILj1280ES2_S2_S2_S2_fjLj128EEEEELb0ELb1ELb1ELb0EEEvNS_9BwdParamsE,"a",@progbits
	.sectionflags	@""
	.align	4
.nv.constant0._ZN10layer_norm13ln_bwd_kernelINS_13Kernel_traitsI6__halfS2_S2_S2_fjLj1280ELj1ELj4ELj1ELj16ENS_18Kernel_traits_baseILj1280ES2_S2_S2_S2_fjLj128EEEEELb0ELb1ELb1ELb0EEEvNS_9BwdParamsE:
	.zero		824


//--------------------- .nv.constant0._ZN10layer_norm13ln_bwd_kernelINS_13Kernel_traitsI6__halfS2_S2_S2_fjLj1280ELj1ELj4ELj1ELj16ENS_18Kernel_traits_baseILj1280ES2_S2_S2_S2_fjLj128EEEEELb0ELb1ELb1ELb1EEEvNS_9BwdParamsE --------------------------
	.section	.nv.constant0._ZN10layer_norm13ln_bwd_kernelINS_13Kernel_traitsI6__halfS2_S2_S2_fjLj1280ELj1ELj4ELj1ELj16ENS_18Kernel_traits_baseILj1280ES2_S2_S2_S2_fjLj128EEEEELb0ELb1ELb1ELb1EEEvNS_9BwdParamsE,"a",@progbits
	.sectionflags	@""
	.align	4
.nv.constant0._ZN10layer_norm13ln_bwd_kernelINS_13Kernel_traitsI6__halfS2_S2_S2_fjLj1280ELj1ELj4ELj1ELj16ENS_18Kernel_traits_baseILj1280ES2_S2_S2_S2_fjLj128EEEEELb0ELb1ELb1ELb1EEEvNS_9BwdParamsE:
	.zero		824


//--------------------- .nv.constant0._ZN10layer_norm13ln_bwd_kernelINS_13Kernel_traitsI6__halfS2_S2_S2_fjLj1280ELj1ELj4ELj1ELj16ENS_18Kernel_traits_baseILj1280ES2_S2_S2_S2_fjLj128EEEEELb1ELb0ELb0ELb0EEEvNS_9BwdParamsE --------------------------
	.section	.nv.constant0._ZN10layer_norm13ln_bwd_kernelINS_13Kernel_traitsI6__halfS2_S2_S2_fjLj1280ELj1ELj4ELj1ELj16ENS_18Kernel_traits_baseILj1280ES2_S2_S2_S2_fjLj128EEEEELb1ELb0ELb0ELb0EEEvNS_9BwdParamsE,"a",@progbits
	.sectionflags	@""
	.align	4
.nv.constant0._ZN10layer_norm13ln_bwd_kernelINS_13Kernel_traitsI6__halfS2_S2_S2_fjLj1280ELj1ELj4ELj1ELj16ENS_18Kernel_traits_baseILj1280ES2_S2_S2_S2_fjLj128EEEEELb1ELb0ELb0ELb0EEEvNS_9BwdParamsE:
	.zero		824


//--------------------- .nv.constant0._ZN10layer_norm13ln_bwd_kernelINS_13Kernel_traitsI6__halfS2_S2_S2_fjLj1280ELj1ELj4ELj1ELj16ENS_18Kernel_traits_baseILj1280ES2_S2_S2_S2_fjLj128EEEEELb1ELb0ELb0ELb1EEEvNS_9BwdParamsE --------------------------
	.section	.nv.constant0._ZN10layer_norm13ln_bwd_kernelINS_13Kernel_traitsI6__halfS2_S2_S2_fjLj1280ELj1ELj4ELj1ELj16ENS_18Kernel_traits_baseILj1280ES2_S2_S2_S2_fjLj128EEEEELb1ELb0ELb0ELb1EEEvNS_9BwdParamsE,"a",@progbits
	.sectionflags	@""
	.align	4
.nv.constant0._ZN10layer_norm13ln_bwd_kernelINS_13Kernel_traitsI6__halfS2_S2_S2_fjLj1280ELj1ELj4ELj1ELj16ENS_18Kernel_traits_baseILj1280ES2_S2_S2_S2_fjLj128EEEEELb1ELb0ELb0ELb1EEEvNS_9BwdParamsE:
	.zero		824


//--------------------- .nv.constant0._ZN10layer_norm22ln_bwd_finalize_kernelINS_22Kernel_traits_finalizeILj1280E6__halfS2_S2_S2_fjLb0ELj1024ELj4ENS_18Kernel_traits_baseILj1280ES2_S2_S2_S2_fjLj1024EEEEELb0ELb0EEEvNS_9BwdParamsE --------------------------
	.section	.nv.constant0._ZN10layer_norm22ln_bwd_finalize_kernelINS_22Kernel_traits_finalizeILj1280E6__halfS2_S2_S2_fjLb0ELj1024ELj4ENS_18Kernel_traits_baseILj1280ES2_S2_S2_S2_fjLj1024EEEEELb0ELb0EEEvNS_9BwdParamsE,"a",@progbits
	.sectionflags	@""
	.align	4
.nv.constant0._ZN10layer_norm22ln_bwd_finalize_kernelINS_22Kernel_traits_finalizeILj1280E6__halfS2_S2_S2_fjLb0ELj1024ELj4ENS_18Kernel_traits_baseILj1280ES2_S2_S2_S2_fjLj1024EEEEELb0ELb0EEEvNS_9BwdParamsE:
	.zero		824


//--------------------- .nv.constant0._ZN10layer_norm13ln_bwd_kernelINS_13Kernel_traitsI6__halfS2_S2_S2_fjLj1280ELj1ELj4ELj1ELj16ENS_18Kernel_traits_baseILj1280ES2_S2_S2_S2_fjLj128EEEEELb1ELb0ELb1ELb0EEEvNS_9BwdParamsE --------------------------
	.section	.nv.constant0._ZN10layer_norm13ln_bwd_kernelINS_13Kernel_traitsI6__halfS2_S2_S2_fjLj1280ELj1ELj4ELj1ELj16ENS_18Kernel_traits_baseILj1280ES2_S2_S2_S2_fjLj128EEEEELb1ELb0ELb1ELb0EEEvNS_9BwdParamsE,"a",@progbits
	.sectionflags	@""
	.align	4
.nv.constant0._ZN10layer_norm13ln_bwd_kernelINS_13Kernel_traitsI6__halfS2_S2_S2_fjLj1280ELj1ELj4ELj1ELj16ENS_18Kernel_traits_baseILj1280ES2_S2_S2_S2_fjLj128EEEEELb1ELb0ELb1ELb0EEEvNS_9BwdParamsE:
	.zero		824


//--------------------- .nv.constant0._ZN10layer_norm22ln_bwd_finalize_kernelINS_22Kernel_traits_finalizeILj1280E6__halfS2_S2_S2_fjLb0ELj1024ELj4ENS_18Kernel_traits_baseILj1280ES2_S2_S2_S2_fjLj1024EEEEELb0ELb1EEEvNS_9BwdParamsE --------------------------
	.section	.nv.constant0._ZN10layer_norm22ln_bwd_finalize_kernelINS_22Kernel_traits_finalizeILj1280E6__halfS2_S2_S2_fjLb0ELj1024ELj4ENS_18Kernel_traits_baseILj1280ES2_S2_S2_S2_fjLj1024EEEEELb0ELb1EEEvNS_9BwdParamsE,"a",@progbits
	.sectionflags	@""
	.align	4
.nv.constant0._ZN10layer_norm22ln_bwd_finalize_kernelINS_22Kernel_traits_finalizeILj1280E6__halfS2_S2_S2_fjLb0ELj1024ELj4ENS_18Kernel_traits_baseILj1280ES2_S2_S2_S2_fjLj1024EEEEELb0ELb1EEEvNS_9BwdParamsE:
	.zero		824


//--------------------- .nv.constant0._ZN10layer_norm13ln_bwd_kernelINS_13Kernel_traitsI6__halfS2_S2_S2_fjLj1280ELj1ELj4ELj1ELj16ENS_18Kernel_traits_baseILj1280ES2_S2_S2_S2_fjLj128EEEEELb1ELb0ELb1ELb1EEEvNS_9BwdParamsE --------------------------
	.section	.nv.constant0._ZN10layer_norm13ln_bwd_kernelINS_13Kernel_traitsI6__halfS2_S2_S2_fjLj1280ELj1ELj4ELj1ELj16ENS_18Kernel_traits_baseILj1280ES2_S2_S2_S2_fjLj128EEEEELb1ELb0ELb1ELb1EEEvNS_9BwdParamsE,"a",@progbits
	.sectionflags	@""
	.align	4
.nv.constant0._ZN10layer_norm13ln_bwd_kernelINS_13Kernel_traitsI6__halfS2_S2_S2_fjLj1280ELj1ELj4ELj1ELj16ENS_18Kernel_traits_baseILj1280ES2_S2_S2_S2_fjLj128EEEEELb1ELb0ELb1ELb1EEEvNS_9BwdParamsE:
	.zero		824


//--------------------- .nv.constant0._ZN10layer_norm13ln_bwd_kernelINS_13Kernel_traitsI6__halfS2_S2_S2_fjLj1280ELj1ELj4ELj1ELj16ENS_18Kernel_traits_baseILj1280ES2_S2_S2_S2_fjLj128EEEEELb1ELb1ELb0ELb0EEEvNS_9BwdParamsE --------------------------
	.section	.nv.constant0._ZN10layer_norm13ln_bwd_kernelINS_13Kernel_traitsI6__halfS2_S2_S2_fjLj1280ELj1ELj4ELj1ELj16ENS_18Kernel_traits_baseILj1280ES2_S2_S2_S2_fjLj128EEEEELb1ELb1ELb0ELb0EEEvNS_9BwdParamsE,"a",@progbits
	.sectionflags	@""
	.align	4
.nv.constant0._ZN10layer_norm13ln_bwd_kernelINS_13Kernel_traitsI6__halfS2_S2_S2_fjLj1280ELj1ELj4ELj1ELj16ENS_18Kernel_traits_baseILj1280ES2_S2_S2_S2_fjLj128EEEEELb1ELb1ELb0ELb0EEEvNS_9BwdParamsE:
	.zero		824


//--------------------- .nv.constant0._ZN10layer_norm13ln_bwd_kernelINS_13Kernel_traitsI6__halfS2_S2_S2_fjLj1280ELj1ELj4ELj1ELj16ENS_18Kernel_traits_baseILj1280ES2_S2_S2_S2_fjLj128EEEEELb1ELb1ELb0ELb1EEEvNS_9BwdParamsE --------------------------
	.section	.nv.constant0._ZN10layer_norm13ln_bwd_kernelINS_13Kernel_traitsI6__halfS2_S2_S2_fjLj1280ELj1ELj4ELj1ELj16ENS_18Kernel_traits_baseILj1280ES2_S2_S2_S2_fjLj128EEEEELb1ELb1ELb0ELb1EEEvNS_9BwdParamsE,"a",@progbits
	.sectionflags	@""
	.align	4
.nv.constant0._ZN10layer_norm13ln_bwd_kernelINS_13Kernel_traitsI6__halfS2_S2_S2_fjLj1280ELj1ELj4ELj1ELj16ENS_18Kernel_traits_baseILj1280ES2_S2_S2_S2_fjLj128EEEEELb1ELb1ELb0ELb1EEEvNS_9BwdParamsE:
	.zero		824


//--------------------- .nv.constant0._ZN10layer_norm22ln_bwd_finalize_kernelINS_22Kernel_traits_finalizeILj1280E6__halfS2_S2_S2_fjLb1ELj1024ELj4ENS_18Kernel_traits_baseILj1280ES2_S2_S2_S2_fjLj1024EEEEELb1ELb0EEEvNS_9BwdParamsE --------------------------
	.section	.nv.constant0._ZN10layer_norm22ln_bwd_finalize_kernelINS_22Kernel_traits_finalizeILj1280E6__halfS2_S2_S2_fjLb1ELj1024ELj4ENS_18Kernel_traits_baseILj1280ES2_S2_S2_S2_fjLj1024EEEEELb1ELb0EEEvNS_9BwdParamsE,"a",@progbits
	.sectionflags	@""
	.align	4
.nv.constant0._ZN10layer_norm22ln_bwd_finalize_kernelINS_22Kernel_traits_finalizeILj1280E6__halfS2_S2_S2_fjLb1ELj1024ELj4ENS_18Kernel_traits_baseILj1280ES2_S2_S2_S2_fjLj1024EEEEELb1ELb0EEEvNS_9BwdParamsE:
	.zero		824


//--------------------- .nv.constant0._ZN10layer_norm13ln_bwd_kernelINS_13Kernel_traitsI6__halfS2_S2_S2_fjLj1280ELj1ELj4ELj1ELj16ENS_18Kernel_traits_baseILj1280ES2_S2_S2_S2_fjLj128EEEEELb1ELb1ELb1ELb0EEEvNS_9BwdParamsE --------------------------
	.section	.nv.constant0._ZN10layer_norm13ln_bwd_kernelINS_13Kernel_traitsI6__halfS2_S2_S2_fjLj1280ELj1ELj4ELj1ELj16ENS_18Kernel_traits_baseILj1280ES2_S2_S2_S2_fjLj128EEEEELb1ELb1ELb1ELb0EEEvNS_9BwdParamsE,"a",@progbits
	.sectionflags	@""
	.align	4
.nv.constant0._ZN10layer_norm13ln_bwd_kernelINS_13Kernel_traitsI6__halfS2_S2_S2_fjLj1280ELj1ELj4ELj1ELj16ENS_18Kernel_traits_baseILj1280ES2_S2_S2_S2_fjLj128EEEEELb1ELb1ELb1ELb0EEEvNS_9BwdParamsE:
	.zero		824


//--------------------- .nv.constant0._ZN10layer_norm22ln_bwd_finalize_kernelINS_22Kernel_traits_finalizeILj1280E6__halfS2_S2_S2_fjLb1ELj1024ELj4ENS_18Kernel_traits_baseILj1280ES2_S2_S2_S2_fjLj1024EEEEELb1ELb1EEEvNS_9BwdParamsE --------------------------
	.section	.nv.constant0._ZN10layer_norm22ln_bwd_finalize_kernelINS_22Kernel_traits_finalizeILj1280E6__halfS2_S2_S2_fjLb1ELj1024ELj4ENS_18Kernel_traits_baseILj1280ES2_S2_S2_S2_fjLj1024EEEEELb1ELb1EEEvNS_9BwdParamsE,"a",@progbits
	.sectionflags	@""
	.align	4
.nv.constant0._ZN10layer_norm22ln_bwd_finalize_kernelINS_22Kernel_traits_finalizeILj1280E6__halfS2_S2_S2_fjLb1ELj1024ELj4ENS_18Kernel_traits_baseILj1280ES2_S2_S2_S2_fjLj1024EEEEELb1ELb1EEEvNS_9BwdParamsE:
	.zero		824


//--------------------- .nv.constant0._ZN10layer_norm13ln_bwd_kernelINS_13Kernel_traitsI6__halfS2_S2_S2_fjLj1280ELj1ELj4ELj1ELj16ENS_18Kernel_traits_baseILj1280ES2_S2_S2_S2_fjLj128EEEEELb1ELb1ELb1ELb1EEEvNS_9BwdParamsE --------------------------
	.section	.nv.constant0._ZN10layer_norm13ln_bwd_kernelINS_13Kernel_traitsI6__halfS2_S2_S2_fjLj1280ELj1ELj4ELj1ELj16ENS_18Kernel_traits_baseILj1280ES2_S2_S2_S2_fjLj128EEEEELb1ELb1ELb1ELb1EEEvNS_9BwdParamsE,"a",@progbits
	.sectionflags	@""
	.align	4
.nv.constant0._ZN10layer_norm13ln_bwd_kernelINS_13Kernel_traitsI6__halfS2_S2_S2_fjLj1280ELj1ELj4ELj1ELj16ENS_18Kernel_traits_baseILj1280ES2_S2_S2_S2_fjLj128EEEEELb1ELb1ELb1ELb1EEEvNS_9BwdParamsE:
	.zero		824


//--------------------- .nv.constant0._ZN10layer_norm13ln_bwd_kernelINS_13Kernel_traitsIf13__nv_bfloat16S2_S2_fjLj1280ELj1ELj4ELj1ELj16ENS_18Kernel_traits_baseILj1280EfS2_S2_S2_fjLj128EEEEELb0ELb0ELb0ELb0EEEvNS_9BwdParamsE --------------------------
	.section	.nv.constant0._ZN10layer_norm13ln_bwd_kernelINS_13Kernel_traitsIf13__nv_bfloat16S2_S2_fjLj1280ELj1ELj4ELj1ELj16ENS_18Kernel_traits_baseILj1280EfS2_S2_S2_fjLj128EEEEELb0ELb0ELb0ELb0EEEvNS_9BwdParamsE,"a",@progbits
	.sectionflags	@""
	.align	4
.nv.constant0._ZN10layer_norm13ln_bwd_kernelINS_13Kernel_traitsIf13__nv_bfloat16S2_S2_fjLj1280ELj1ELj4ELj1ELj16ENS_18Kernel_traits_baseILj1280EfS2_S2_S2_fjLj128EEEEELb0ELb0ELb0ELb0EEEvNS_9BwdParamsE:
	.zero		824


//--------------------- .nv.constant0._ZN10layer_norm13ln_bwd_kernelINS_13Kernel_traitsIf13__nv_bfloat16S2_S2_fjLj1280ELj1ELj4ELj1ELj16ENS_18Kernel_traits_baseILj1280EfS2_S2_S2_fjLj128EEEEELb0ELb0ELb0ELb1EEEvNS_9BwdParamsE --------------------------
	.section	.nv.constant0._ZN10layer_norm13ln_bwd_kernelINS_13Kernel_traitsIf13__nv_bfloat16S2_S2_fjLj1280ELj1ELj4ELj1ELj16ENS_18Kernel_traits_baseILj1280EfS2_S2_S2_fjLj128EEEEELb0ELb0ELb0ELb1EEEvNS_9BwdParamsE,"a",@progbits
	.sectionflags	@""
	.align	4
.nv.constant0._ZN10layer_norm13ln_bwd_kernelINS_13Kernel_traitsIf13__nv_bfloat16S2_S2_fjLj1280ELj1ELj4ELj1ELj16ENS_18Kernel_traits_baseILj1280EfS2_S2_S2_fjLj128EEEEELb0ELb0ELb0ELb1EEEvNS_9BwdParamsE:
	.zero		824


//--------------------- .nv.constant0._ZN10layer_norm13ln_bwd_kernelINS_13Kernel_traitsIf13__nv_bfloat16S2_S2_fjLj1280ELj1ELj4ELj1ELj16ENS_18Kernel_traits_baseILj1280EfS2_S2_S2_fjLj128EEEEELb0ELb0ELb1ELb0EEEvNS_9BwdParamsE --------------------------
	.section	.nv.constant0._ZN10layer_norm13ln_bwd_kernelINS_13Kernel_traitsIf13__nv_bfloat16S2_S2_fjLj1280ELj1ELj4ELj1ELj16ENS_18Kernel_traits_baseILj1280EfS2_S2_S2_fjLj128EEEEELb0ELb0ELb1ELb0EEEvNS_9BwdParamsE,"a",@progbits
	.sectionflags	@""
	.align	4
.nv.constant0._ZN10layer_norm13ln_bwd_kernelINS_13Kernel_traitsIf13__nv_bfloat16S2_S2_fjLj1280ELj1ELj4ELj1ELj16ENS_18Kernel_traits_baseILj1280EfS2_S2_S2_fjLj128EEEEELb0ELb0ELb1ELb0EEEvNS_9BwdParamsE:
	.zero		824


//--------------------- .nv.constant0._ZN10layer_norm13ln_bwd_kernelINS_13Kernel_traitsIf13__nv_bfloat16S2_S2_fjLj1280ELj1ELj4ELj1ELj16ENS_18Kernel_traits_baseILj1280EfS2_S2_S2_fjLj128EEEEELb0ELb0ELb1ELb1EEEvNS_9BwdParamsE --------------------------
	.section	.nv.constant0._ZN10layer_norm13ln_bwd_kernelINS_13Kernel_traitsIf13__nv_bfloat16S2_S2_fjLj1280ELj1ELj4ELj1ELj16ENS_18Kernel_traits_baseILj1280EfS2_S2_S2_fjLj128EEEEELb0ELb0ELb1ELb1EEEvNS_9BwdParamsE,"a",@progbits
	.sectionflags	@""
	.align	4
.nv.constant0._ZN10layer_norm13ln_bwd_kernelINS_13Kernel_traitsIf13__nv_bfloat16S2_S2_fjLj1280ELj1ELj4ELj1ELj16ENS_18Kernel_traits_baseILj1280EfS2_S2_S2_fjLj128EEEEELb0ELb0ELb1ELb1EEEvNS_9BwdParamsE:
	.zero		824


//--------------------- .nv.constant0._ZN10layer_norm13ln_bwd_kernelINS_13Kernel_traitsIf13__nv_bfloat16S2_S2_fjLj1280ELj1ELj4ELj1ELj16ENS_18Kernel_traits_baseILj1280EfS2_S2_S2_fjLj128EEEEELb0ELb1ELb0ELb0EEEvNS_9BwdParamsE --------------------------
	.section	.nv.constant0._ZN10layer_norm13ln_bwd_kernelINS_13Kernel_traitsIf13__nv_bfloat16S2_S2_fjLj1280ELj1ELj4ELj1ELj16ENS_18Kernel_traits_baseILj1280EfS2_S2_S2_fjLj128EEEEELb0ELb1ELb0ELb0EEEvNS_9BwdParamsE,"a",@progbits
	.sectionflags	@""
	.align	4
.nv.constant0._ZN10layer_norm13ln_bwd_kernelINS_13Kernel_traitsIf13__nv_bfloat16S2_S2_fjLj1280ELj1ELj4ELj1ELj16ENS_18Kernel_traits_baseILj1280EfS2_S2_S2_fjLj128EEEEELb0ELb1ELb0ELb0EEEvNS_9BwdParamsE:
	.zero		824


//--------------------- .nv.constant0._ZN10layer_norm13ln_bwd_kernelINS_13Kernel_traitsIf13__nv_bfloat16S2_S2_fjLj1280ELj1ELj4ELj1ELj16ENS_18Kernel_traits_baseILj1280EfS2_S2_S2_fjLj128EEEEELb0ELb1ELb0ELb1EEEvNS_9BwdParamsE --------------------------
	.section	.nv.constant0._ZN10layer_norm13ln_bwd_kernelINS_13Kernel_traitsIf13__nv_bfloat16S2_S2_fjLj1280ELj1ELj4ELj1ELj16ENS_18Kernel_traits_baseILj1280EfS2_S2_S2_fjLj128EEEEELb0ELb1ELb0ELb1EEEvNS_9BwdParamsE,"a",@progbits
	.sectionflags	@""
	.align	4
.nv.constant0._ZN10layer_norm13ln_bwd_kernelINS_13Kernel_traitsIf13__nv_bfloat16S2_S2_fjLj1280ELj1ELj4ELj1ELj16ENS_18Kernel_traits_baseILj1280EfS2_S2_S2_fjLj128EEEEELb0ELb1ELb0ELb1EEEvNS_9BwdParamsE:
	.zero		824


//--------------------- .nv.constant0._ZN10layer_norm13ln_bwd_kernelINS_13Kernel_traitsIf13__nv_bfloat16S2_S2_fjLj1280ELj1ELj4ELj1ELj16ENS_18Kernel_traits_baseILj1280EfS2_S2_S2_fjLj128EEEEELb0ELb1ELb1ELb0EEEvNS_9BwdParamsE --------------------------
	.section	.nv.constant0._ZN10layer_norm13ln_bwd_kernelINS_13Kernel_traitsIf13__nv_bfloat16S2_S2_fjLj1280ELj1ELj4ELj1ELj16ENS_18Kernel_traits_baseILj1280EfS2_S2_S2_fjLj128EEEEELb0ELb1ELb1ELb0EEEvNS_9BwdParamsE,"a",@progbits
	.sectionflags	@""
	.align	4
.nv.constant0._ZN10layer_norm13ln_bwd_kernelINS_13Kernel_traitsIf13__nv_bfloat16S2_S2_fjLj1280ELj1ELj4ELj1ELj16ENS_18Kernel_traits_baseILj1280EfS2_S2_S2_fjLj128EEEEELb0ELb1ELb1ELb0EEEvNS_9BwdParamsE:
	.zero		824


//--------------------- .nv.constant0._ZN10layer_norm13ln_bwd_kernelINS_13Kernel_traitsIf13__nv_bfloat16S2_S2_fjLj1280ELj1ELj4ELj1ELj16ENS_18Kernel_traits_baseILj1280EfS2_S2_S2_fjLj128EEEEELb0ELb1ELb1ELb1EEEvNS_9BwdParamsE --------------------------
	.section	.nv.constant0._ZN10layer_norm13ln_bwd_kernelINS_13Kernel_traitsIf13__nv_bfloat16S2_S2_fjLj1280ELj1ELj4ELj1ELj16ENS_18Kernel_traits_baseILj1280EfS2_S2_S2_fjLj128EEEEELb0ELb1ELb1ELb1EEEvNS_9BwdParamsE,"a",@progbits
	.sectionflags	@""
	.align	4
.nv.constant0._ZN10layer_norm13ln_bwd_kernelINS_13Kernel_traitsIf13__nv_bfloat16S2_S2_fjLj1280ELj1ELj4ELj1ELj16ENS_18Kernel_traits_baseILj1280EfS2_S2_S2_fjLj128EEEEELb0ELb1ELb1ELb1EEEvNS_9BwdParamsE:
	.zero		824


//--------------------- .nv.constant0._ZN10layer_norm13ln_bwd_kernelINS_13Kernel_traitsIf13__nv_bfloat16S2_S2_fjLj1280ELj1ELj4ELj1ELj16ENS_18Kernel_traits_baseILj1280EfS2_S2_S2_fjLj128EEEEELb1ELb0ELb0ELb0EEEvNS_9BwdParamsE --------------------------
	.section	.nv.constant0._ZN10layer_norm13ln_bwd_kernelINS_13Kernel_traitsIf13__nv_bfloat16S2_S2_fjLj1280ELj1ELj4ELj1ELj16ENS_18Kernel_traits_baseILj1280EfS2_S2_S2_fjLj128EEEEELb1ELb0ELb0ELb0EEEvNS_9BwdParamsE,"a",@progbits
	.sectionflags	@""
	.align	4
.nv.constant0._ZN10layer_norm13ln_bwd_kernelINS_13Kernel_traitsIf13__nv_bfloat16S2_S2_fjLj1280ELj1ELj4ELj1ELj16ENS_18Kernel_traits_baseILj1280EfS2_S2_S2_fjLj128EEEEELb1ELb0ELb0ELb0EEEvNS_9BwdParamsE:
	.zero		824


//--------------------- .nv.constant0._ZN10layer_norm13ln_bwd_kernelINS_13Kernel_traitsIf13__nv_bfloat16S2_S2_fjLj1280ELj1ELj4ELj1ELj16ENS_18Kernel_traits_baseILj1280EfS2_S2_S2_fjLj128EEEEELb1ELb0ELb0ELb1EEEvNS_9BwdParamsE --------------------------
	.section	.nv.constant0._ZN10layer_norm13ln_bwd_kernelINS_13Kernel_traitsIf13__nv_bfloat16S2_S2_fjLj1280ELj1ELj4ELj1ELj16ENS_18Kernel_traits_baseILj1280EfS2_S2_S2_fjLj128EEEEELb1ELb0ELb0ELb1EEEvNS_9BwdParamsE,"a",@progbits
	.sectionflags	@""
	.align	4
.nv.constant0._ZN10layer_norm13ln_bwd_kernelINS_13Kernel_traitsIf13__nv_bfloat16S2_S2_fjLj1280ELj1ELj4ELj1ELj16ENS_18Kernel_traits_baseILj1280EfS2_S2_S2_fjLj128EEEEELb1ELb0ELb0ELb1EEEvNS_9BwdParamsE:
	.zero		824


//--------------------- .nv.constant0._ZN10layer_norm22ln_bwd_finalize_kernelINS_22Kernel_traits_finalizeILj1280Ef13__nv_bfloat16S2_S2_fjLb0ELj1024ELj4ENS_18Kernel_traits_baseILj1280EfS2_S2_S2_fjLj1024EEEEELb0ELb0EEEvNS_9BwdParamsE --------------------------
	.section	.nv.constant0._ZN10layer_norm22ln_bwd_finalize_kernelINS_22Kernel_traits_finalizeILj1280Ef13__nv_bfloat16S2_S2_fjLb0ELj1024ELj4ENS_18Kernel_traits_baseILj1280EfS2_S2_S2_fjLj1024EEEEELb0ELb0EEEvNS_9BwdParamsE,"a",@progbits
	.sectionflags	@""
	.align	4
.nv.constant0._ZN10layer_norm22ln_bwd_finalize_kernelINS_22Kernel_traits_finalizeILj1280Ef13__nv_bfloat16S2_S2_fjLb0ELj1024ELj4ENS_18Kernel_traits_baseILj1280EfS2_S2_S2_fjLj1024EEEEELb0ELb0EEEvNS_9BwdParamsE:
	.zero		824


//--------------------- .nv.constant0._ZN10layer_norm13ln_bwd_kernelINS_13Kernel_traitsIf13__nv_bfloat16S2_S2_fjLj1280ELj1ELj4ELj1ELj16ENS_18Kernel_traits_baseILj1280EfS2_S2_S2_fjLj128EEEEELb1ELb0ELb1ELb0EEEvNS_9BwdParamsE --------------------------
	.section	.nv.constant0._ZN10layer_norm13ln_bwd_kernelINS_13Kernel_traitsIf13__nv_bfloat16S2_S2_fjLj1280ELj1ELj4ELj1ELj16ENS_18Kernel_traits_baseILj1280EfS2_S2_S2_fjLj128EEEEELb1ELb0ELb1ELb0EEEvNS_9BwdParamsE,"a",@progbits
	.sectionflags	@""
	.align	4
.nv.constant0._ZN10layer_norm13ln_bwd_kernelINS_13Kernel_traitsIf13__nv_bfloat16S2_S2_fjLj1280ELj1ELj4ELj1ELj16ENS_18Kernel_traits_baseILj1280EfS2_S2_S2_fjLj128EEEEELb1ELb0ELb1ELb0EEEvNS_9BwdParamsE:
	.zero		824


//--------------------- .nv.constant0._ZN10layer_norm22ln_bwd_finalize_kernelINS_22Kernel_traits_finalizeILj1280Ef13__nv_bfloat16S2_S2_fjLb0ELj1024ELj4ENS_18Kernel_traits_baseILj1280EfS2_S2_S2_fjLj1024EEEEELb0ELb1EEEvNS_9BwdParamsE --------------------------
	.section	.nv.constant0._ZN10layer_norm22ln_bwd_finalize_kernelINS_22Kernel_traits_finalizeILj1280Ef13__nv_bfloat16S2_S2_fjLb0ELj1024ELj4ENS_18Kernel_traits_baseILj1280EfS2_S2_S2_fjLj1024EEEEELb0ELb1EEEvNS_9BwdParamsE,"a",@progbits
	.sectionflags	@""
	.align	4
.nv.constant0._ZN10layer_norm22ln_bwd_finalize_kernelINS_22Kernel_traits_finalizeILj1280Ef13__nv_bfloat16S2_S2_fjLb0ELj1024ELj4ENS_18Kernel_traits_baseILj1280EfS2_S2_S2_fjLj1024EEEEELb0ELb1EEEvNS_9BwdParamsE:
	.zero		824


//--------------------- .nv.constant0._ZN10layer_norm13ln_bwd_kernelINS_13Kernel_traitsIf13__nv_bfloat16S2_S2_fjLj1280ELj1ELj4ELj1ELj16ENS_18Kernel_traits_baseILj1280EfS2_S2_S2_fjLj128EEEEELb1ELb0ELb1ELb1EEEvNS_9BwdParamsE --------------------------
	.section	.nv.constant0._ZN10layer_norm13ln_bwd_kernelINS_13Kernel_traitsIf13__nv_bfloat16S2_S2_fjLj1280ELj1ELj4ELj1ELj16ENS_18Kernel_traits_baseILj1280EfS2_S2_S2_fjLj128EEEEELb1ELb0ELb1ELb1EEEvNS_9BwdParamsE,"a",@progbits
	.sectionflags	@""
	.align	4
.nv.constant0._ZN10layer_norm13ln_bwd_kernelINS_13Kernel_traitsIf13__nv_bfloat16S2_S2_fjLj1280ELj1ELj4ELj1ELj16ENS_18Kernel_traits_baseILj1280EfS2_S2_S2_fjLj128EEEEELb1ELb0ELb1ELb1EEEvNS_9BwdParamsE:
	.zero		824


//--------------------- .nv.constant0._ZN10layer_norm13ln_bwd_kernelINS_13Kernel_traitsIf13__nv_bfloat16S2_S2_fjLj1280ELj1ELj4ELj1ELj16ENS_18Kernel_traits_baseILj1280EfS2_S2_S2_fjLj128EEEEELb1ELb1ELb0ELb0EEEvNS_9BwdParamsE --------------------------
	.section	.nv.constant0._ZN10layer_norm13ln_bwd_kernelINS_13Kernel_traitsIf13__nv_bfloat16S2_S2_fjLj1280ELj1ELj4ELj1ELj16ENS_18Kernel_traits_baseILj1280EfS2_S2_S2_fjLj128EEEEELb1ELb1ELb0ELb0EEEvNS_9BwdParamsE,"a",@progbits
	.sectionflags	@""
	.align	4
.nv.constant0._ZN10layer_norm13ln_bwd_kernelINS_13Kernel_traitsIf13__nv_bfloat16S2_S2_fjLj1280ELj1ELj4ELj1ELj16ENS_18Kernel_traits_baseILj1280EfS2_S2_S2_fjLj128EEEEELb1ELb1ELb0ELb0EEEvNS_9BwdParamsE:
	.zero		824


//--------------------- .nv.constant0._ZN10layer_norm13ln_bwd_kernelINS_13Kernel_traitsIf13__nv_bfloat16S2_S2_fjLj1280ELj1ELj4ELj1ELj16ENS_18Kernel_traits_baseILj1280EfS2_S2_S2_fjLj128EEEEELb1ELb1ELb0ELb1EEEvNS_9BwdParamsE --------------------------
	.section	.nv.constant0._ZN10layer_norm13ln_bwd_kernelINS_13Kernel_traitsIf13__nv_bfloat16S2_S2_fjLj1280ELj1ELj4ELj1ELj16ENS_18Kernel_traits_baseILj1280EfS2_S2_S2_fjLj128EEEEELb1ELb1ELb0ELb1EEEvNS_9BwdParamsE,"a",@progbits
	.sectionflags	@""
	.align	4
.nv.constant0._ZN10layer_norm13ln_bwd_kernelINS_13Kernel_traitsIf13__nv_bfloat16S2_S2_fjLj1280ELj1ELj4ELj1ELj16ENS_18Kernel_traits_baseILj1280EfS2_S2_S2_fjLj128EEEEELb1ELb1ELb0ELb1EEEvNS_9BwdParamsE:
	.zero		824


//--------------------- .nv.constant0._ZN10layer_norm22ln_bwd_finalize_kernelINS_22Kernel_traits_finalizeILj1280Ef13__nv_bfloat16S2_S2_fjLb1ELj1024ELj4ENS_18Kernel_traits_baseILj1280EfS2_S2_S2_fjLj1024EEEEELb1ELb0EEEvNS_9BwdParamsE --------------------------
	.section	.nv.constant0._ZN10layer_norm22ln_bwd_finalize_kernelINS_22Kernel_traits_finalizeILj1280Ef13__nv_bfloat16S2_S2_fjLb1ELj1024ELj4ENS_18Kernel_traits_baseILj1280EfS2_S2_S2_fjLj1024EEEEELb1ELb0EEEvNS_9BwdParamsE,"a",@progbits
	.sectionflags	@""
	.align	4
.nv.constant0._ZN10layer_norm22ln_bwd_finalize_kernelINS_22Kernel_traits_finalizeILj1280Ef13__nv_bfloat16S2_S2_fjLb1ELj1024ELj4ENS_18Kernel_traits_baseILj1280EfS2_S2_S2_fjLj1024EEEEELb1ELb0EEEvNS_9BwdParamsE:
	.zero		824


//--------------------- .nv.constant0._ZN10layer_norm13ln_bwd_kernelINS_13Kernel_traitsIf13__nv_bfloat16S2_S2_fjLj1280ELj1ELj4ELj1ELj16ENS_18Kernel_traits_baseILj1280EfS2_S2_S2_fjLj128EEEEELb1ELb1ELb1ELb0EEEvNS_9BwdParamsE --------------------------
	.section	.nv.constant0._ZN10layer_norm13ln_bwd_kernelINS_13Kernel_traitsIf13__nv_bfloat16S2_S2_fjLj1280ELj1ELj4ELj1ELj16ENS_18Kernel_traits_baseILj1280EfS2_S2_S2_fjLj128EEEEELb1ELb1ELb1ELb0EEEvNS_9BwdParamsE,"a",@progbits
	.sectionflags	@""
	.align	4
.nv.constant0._ZN10layer_norm13ln_bwd_kernelINS_13Kernel_traitsIf13__nv_bfloat16S2_S2_fjLj1280ELj1ELj4ELj1ELj16ENS_18Kernel_traits_baseILj1280EfS2_S2_S2_fjLj128EEEEELb1ELb1ELb1ELb0EEEvNS_9BwdParamsE:
	.zero		824


//--------------------- .nv.constant0._ZN10layer_norm22ln_bwd_finalize_kernelINS_22Kernel_traits_finalizeILj1280Ef13__nv_bfloat16S2_S2_fjLb1ELj1024ELj4ENS_18Kernel_traits_baseILj1280EfS2_S2_S2_fjLj1024EEEEELb1ELb1EEEvNS_9BwdParamsE --------------------------
	.section	.nv.constant0._ZN10layer_norm22ln_bwd_finalize_kernelINS_22Kernel_traits_finalizeILj1280Ef13__nv_bfloat16S2_S2_fjLb1ELj1024ELj4ENS_18Kernel_traits_baseILj1280EfS2_S2_S2_fjLj1024EEEEELb1ELb1EEEvNS_9BwdParamsE,"a",@progbits
	.sectionflags	@""
	.align	4
.nv.constant0._ZN10layer_norm22ln_bwd_finalize_kernelINS_22Kernel_traits_finalizeILj1280Ef13__nv_bfloat16S2_S2_fjLb1ELj1024ELj4ENS_18Kernel_traits_baseILj1280EfS2_S2_S2_fjLj1024EEEEELb1ELb1EEEvNS_9BwdParamsE:
	.zero		824


//--------------------- .nv.constant0._ZN10layer_norm13ln_bwd_kernelINS_13Kernel_traitsIf13__nv_bfloat16S2_S2_fjLj1280ELj1ELj4ELj1ELj16ENS_18Kernel_traits_baseILj1280EfS2_S2_S2_fjLj128EEEEELb1ELb1ELb1ELb1EEEvNS_9BwdParamsE --------------------------
	.section	.nv.constant0._ZN10layer_norm13ln_bwd_kernelINS_13Kernel_traitsIf13__nv_bfloat16S2_S2_fjLj1280ELj1ELj4ELj1ELj16ENS_18Kernel_traits_baseILj1280EfS2_S2_S2_fjLj128EEEEELb1ELb1ELb1ELb1EEEvNS_9BwdParamsE,"a",@progbits
	.sectionflags	@""
	.align	4
.nv.constant0._ZN10layer_norm13ln_bwd_kernelINS_13Kernel_traitsIf13__nv_bfloat16S2_S2_fjLj1280ELj1ELj4ELj1ELj16ENS_18Kernel_traits_baseILj1280EfS2_S2_S2_fjLj128EEEEELb1ELb1ELb1ELb1EEEvNS_9BwdParamsE:
	.zero		824


//--------------------- .nv.constant0._ZN10layer_norm13ln_bwd_kernelINS_13Kernel_traitsI13__nv_bfloat16S2_fS2_fjLj1280ELj1ELj4ELj1ELj16ENS_18Kernel_traits_baseILj1280ES2_S2_fS2_fjLj128EEEEELb0ELb0ELb0ELb0EEEvNS_9BwdParamsE --------------------------
	.section	.nv.constant0._ZN10layer_norm13ln_bwd_kernelINS_13Kernel_traitsI13__nv_bfloat16S2_fS2_fjLj1280ELj1ELj4ELj1ELj16ENS_18Kernel_traits_baseILj1280ES2_S2_fS2_fjLj128EEEEELb0ELb0ELb0ELb0EEEvNS_9BwdParamsE,"a",@progbits
	.sectionflags	@""
	.align	4
.nv.constant0._ZN10layer_norm13ln_bwd_kernelINS_13Kernel_traitsI13__nv_bfloat16S2_fS2_fjLj1280ELj1ELj4ELj1ELj16ENS_18Kernel_traits_baseILj1280ES2_S2_fS2_fjLj128EEEEELb0ELb0ELb0ELb0EEEvNS_9BwdParamsE:
	.zero		824


//--------------------- .nv.constant0._ZN10layer_norm13ln_bwd_kernelINS_13Kernel_traitsI13__nv_bfloat16S2_fS2_fjLj1280ELj1ELj4ELj1ELj16ENS_18Kernel_traits_baseILj1280ES2_S2_fS2_fjLj128EEEEELb0ELb0ELb0ELb1EEEvNS_9BwdParamsE --------------------------
	.section	.nv.constant0._ZN10layer_norm13ln_bwd_kernelINS_13Kernel_traitsI13__nv_bfloat16S2_fS2_fjLj1280ELj1ELj4ELj1ELj16ENS_18Kernel_traits_baseILj1280ES2_S2_fS2_fjLj128EEEEELb0ELb0ELb0ELb1EEEvNS_9BwdParamsE,"a",@progbits
	.sectionflags	@""
	.align	4
.nv.constant0._ZN10layer_norm13ln_bwd_kernelINS_13Kernel_traitsI13__nv_bfloat16S2_fS2_fjLj1280ELj1ELj4ELj1ELj16ENS_18Kernel_traits_baseILj1280ES2_S2_fS2_fjLj128EEEEELb0ELb0ELb0ELb1EEEvNS_9BwdParamsE:
	.zero		824


//--------------------- .nv.constant0._ZN10layer_norm13ln_bwd_kernelINS_13Kernel_traitsI13__nv_bfloat16S2_fS2_fjLj1280ELj1ELj4ELj1ELj16ENS_18Kernel_traits_baseILj1280ES2_S2_fS2_fjLj128EEEEELb0ELb0ELb1ELb0EEEvNS_9BwdParamsE --------------------------
	.section	.nv.constant0._ZN10layer_norm13ln_bwd_kernelINS_13Kernel_traitsI13__nv_bfloat16S2_fS2_fjLj1280ELj1ELj4ELj1ELj16ENS_18Kernel_traits_baseILj1280ES2_S2_fS2_fjLj128EEEEELb0ELb0ELb1ELb0EEEvNS_9BwdParamsE,"a",@progbits
	.sectionflags	@""
	.align	4
.nv.constant0._ZN10layer_norm13ln_bwd_kernelINS_13Kernel_traitsI13__nv_bfloat16S2_fS2_fjLj1280ELj1ELj4ELj1ELj16ENS_18Kernel_traits_baseILj1280ES2_S2_fS2_fjLj128EEEEELb0ELb0ELb1ELb0EEEvNS_9BwdParamsE:
	.zero		824


//--------------------- .nv.constant0._ZN10layer_norm13ln_bwd_kernelINS_13Kernel_traitsI13__nv_bfloat16S2_fS2_fjLj1280ELj1ELj4ELj1ELj16ENS_18Kernel_traits_baseILj1280ES2_S2_fS2_fjLj128EEEEELb0ELb0ELb1ELb1EEEvNS_9BwdParamsE --------------------------
	.section	.nv.constant0._ZN10layer_norm13ln_bwd_kernelINS_13Kernel_traitsI13__nv_bfloat16S2_fS2_fjLj1280ELj1ELj4ELj1ELj16ENS_18Kernel_traits_baseILj1280ES2_S2_fS2_fjLj128EEEEELb0ELb0ELb1ELb1EEEvNS_9BwdParamsE,"a",@progbits
	.sectionflags	@""
	.align	4
.nv.constant0._ZN10layer_norm13ln_bwd_kernelINS_13Kernel_traitsI13__nv_bfloat16S2_fS2_fjLj1280ELj1ELj4ELj1ELj16ENS_18Kernel_traits_baseILj1280ES2_S2_fS2_fjLj128EEEEELb0ELb0ELb1ELb1EEEvNS_9BwdParamsE:
	.zero		824


//--------------------- .nv.constant0._ZN10layer_norm13ln_bwd_kernelINS_13Kernel_traitsI13__nv_bfloat16S2_fS2_fjLj1280ELj1ELj4ELj1ELj16ENS_18Kernel_traits_baseILj1280ES2_S2_fS2_fjLj128EEEEELb0ELb1ELb0ELb0EEEvNS_9BwdParamsE --------------------------
	.section	.nv.constant0._ZN10layer_norm13ln_bwd_kernelINS_13Kernel_traitsI13__nv_bfloat16S2_fS2_fjLj1280ELj1ELj4ELj1ELj16ENS_18Kernel_traits_baseILj1280ES2_S2_fS2_fjLj128EEEEELb0ELb1ELb0ELb0EEEvNS_9BwdParamsE,"a",@progbits
	.sectionflags	@""
	.align	4
.nv.constant0._ZN10layer_norm13ln_bwd_kernelINS_13Kernel_traitsI13__nv_bfloat16S2_fS2_fjLj1280ELj1ELj4ELj1ELj16ENS_18Kernel_traits_baseILj1280ES2_S2_fS2_fjLj128EEEEELb0ELb1ELb0ELb0EEEvNS_9BwdParamsE:
	.zero		824


//--------------------- .nv.constant0._ZN10layer_norm13ln_bwd_kernelINS_13Kernel_traitsI13__nv_bfloat16S2_fS2_fjLj1280ELj1ELj4ELj1ELj16ENS_18Kernel_traits_baseILj1280ES2_S2_fS2_fjLj128EEEEELb0ELb1ELb0ELb1EEEvNS_9BwdParamsE --------------------------
	.section	.nv.constant0._ZN10layer_norm13ln_bwd_kernelINS_13Kernel_traitsI13__nv_bfloat16S2_fS2_fjLj1280ELj1ELj4ELj1ELj16ENS_18Kernel_traits_baseILj1280ES2_S2_fS2_fjLj128EEEEELb0ELb1ELb0ELb1EEEvNS_9BwdParamsE,"a",@progbits
	.sectionflags	@""
	.align	4
.nv.constant0._ZN10layer_norm13ln_bwd_kernelINS_13Kernel_traitsI13__nv_bfloat16S2_fS2_fjLj1280ELj1ELj4ELj1ELj16ENS_18Kernel_traits_baseILj1280ES2_S2_fS2_fjLj128EEEEELb0ELb1ELb0ELb1EEEvNS_9BwdParamsE:
	.zero		824


//--------------------- .nv.constant0._ZN10layer_norm13ln_bwd_kernelINS_13Kernel_traitsI13__nv_bfloat16S2_fS2_fjLj1280ELj1ELj4ELj1ELj16ENS_18Kernel_traits_baseILj1280ES2_S2_fS2_fjLj128EEEEELb0ELb1ELb1ELb0EEEvNS_9BwdParamsE --------------------------
	.section	.nv.constant0._ZN10layer_norm13ln_bwd_kernelINS_13Kernel_traitsI13__nv_bfloat16S2_fS2_fjLj1280ELj1ELj4ELj1ELj16ENS_18Kernel_traits_baseILj1280ES2_S2_fS2_fjLj128EEEEELb0ELb1ELb1ELb0EEEvNS_9BwdParamsE,"a",@progbits
	.sectionflags	@""
	.align	4
.nv.constant0._ZN10layer_norm13ln_bwd_kernelINS_13Kernel_traitsI13__nv_bfloat16S2_fS2_fjLj1280ELj1ELj4ELj1ELj16ENS_18Kernel_traits_baseILj1280ES2_S2_fS2_fjLj128EEEEELb0ELb1ELb1ELb0EEEvNS_9BwdParamsE:
	.zero		824


//--------------------- .nv.constant0._ZN10layer_norm13ln_bwd_kernelINS_13Kernel_traitsI13__nv_bfloat16S2_fS2_fjLj1280ELj1ELj4ELj1ELj16ENS_18Kernel_traits_baseILj1280ES2_S2_fS2_fjLj128EEEEELb0ELb1ELb1ELb1EEEvNS_9BwdParamsE --------------------------
	.section	.nv.constant0._ZN10layer_norm13ln_bwd_kernelINS_13Kernel_traitsI13__nv_bfloat16S2_fS2_fjLj1280ELj1ELj4ELj1ELj16ENS_18Kernel_traits_baseILj1280ES2_S2_fS2_fjLj128EEEEELb0ELb1ELb1ELb1EEEvNS_9BwdParamsE,"a",@progbits
	.sectionflags	@""
	.align	4
.nv.constant0._ZN10layer_norm13ln_bwd_kernelINS_13Kernel_traitsI13__nv_bfloat16S2_fS2_fjLj1280ELj1ELj4ELj1ELj16ENS_18Kernel_traits_baseILj1280ES2_S2_fS2_fjLj128EEEEELb0ELb1ELb1ELb1EEEvNS_9BwdParamsE:
	.zero		824


//--------------------- .nv.constant0._ZN10layer_norm13ln_bwd_kernelINS_13Kernel_traitsI13__nv_bfloat16S2_fS2_fjLj1280ELj1ELj4ELj1ELj16ENS_18Kernel_traits_baseILj1280ES2_S2_fS2_fjLj128EEEEELb1ELb0ELb0ELb0EEEvNS_9BwdParamsE --------------------------
	.section	.nv.constant0._ZN10layer_norm13ln_bwd_kernelINS_13Kernel_traitsI13__nv_bfloat16S2_fS2_fjLj1280ELj1ELj4ELj1ELj16ENS_18Kernel_traits_baseILj1280ES2_S2_fS2_fjLj128EEEEELb1ELb0ELb0ELb0EEEvNS_9BwdParamsE,"a",@progbits
	.sectionflags	@""
	.align	4
.nv.constant0._ZN10layer_norm13ln_bwd_kernelINS_13Kernel_traitsI13__nv_bfloat16S2_fS2_fjLj1280ELj1ELj4ELj1ELj16ENS_18Kernel_traits_baseILj1280ES2_S2_fS2_fjLj128EEEEELb1ELb0ELb0ELb0EEEvNS_9BwdParamsE:
	.zero		824


//--------------------- .nv.constant0._ZN10layer_norm13ln_bwd_kernelINS_13Kernel_traitsI13__nv_bfloat16S2_fS2_fjLj1280ELj1ELj4ELj1ELj16ENS_18Kernel_traits_baseILj1280ES2_S2_fS2_fjLj128EEEEELb1ELb0ELb0ELb1EEEvNS_9BwdParamsE --------------------------
	.section	.nv.constant0._ZN10layer_norm13ln_bwd_kernelINS_13Kernel_traitsI13__nv_bfloat16S2_fS2_fjLj1280ELj1ELj4ELj1ELj16ENS_18Kernel_traits_baseILj1280ES2_S2_fS2_fjLj128EEEEELb1ELb0ELb0ELb1EEEvNS_9BwdParamsE,"a",@progbits
	.sectionflags	@""
	.align	4
.nv.constant0._ZN10layer_norm13ln_bwd_kernelINS_13Kernel_traitsI13__nv_bfloat16S2_fS2_fjLj1280ELj1ELj4ELj1ELj16ENS_18Kernel_traits_baseILj1280ES2_S2_fS2_fjLj128EEEEELb1ELb0ELb0ELb1EEEvNS_9BwdParamsE:
	.zero		824


//--------------------- .nv.constant0._ZN10layer_norm22ln_bwd_finalize_kernelINS_22Kernel_traits_finalizeILj1280E13__nv_bfloat16S2_fS2_fjLb0ELj1024ELj4ENS_18Kernel_traits_baseILj1280ES2_S2_fS2_fjLj1024EEEEELb0ELb0EEEvNS_9BwdParamsE --------------------------
	.section	.nv.constant0._ZN10layer_norm22ln_bwd_finalize_kernelINS_22Kernel_traits_finalizeILj1280E13__nv_bfloat16S2_fS2_fjLb0ELj1024ELj4ENS_18Kernel_traits_baseILj1280ES2_S2_fS2_fjLj1024EEEEELb0ELb0EEEvNS_9BwdParamsE,"a",@progbits
	.sectionflags	@""
	.align	4
.nv.constant0._ZN10layer_norm22ln_bwd_finalize_kernelINS_22Kernel_traits_finalizeILj1280E13__nv_bfloat16S2_fS2_fjLb0ELj1024ELj4ENS_18Kernel_traits_baseILj1280ES2_S2_fS2_fjLj1024EEEEELb0ELb0EEEvNS_9BwdParamsE:
	.zero		824


//--------------------- .nv.constant0._ZN10layer_norm13ln_bwd_kernelINS_13Kernel_traitsI13__nv_bfloat16S2_fS2_fjLj1280ELj1ELj4ELj1ELj16ENS_18Kernel_traits_baseILj1280ES2_S2_fS2_fjLj128EEEEELb1ELb0ELb1ELb0EEEvNS_9BwdParamsE --------------------------
	.section	.nv.constant0._ZN10layer_norm13ln_bwd_kernelINS_13Kernel_traitsI13__nv_bfloat16S2_fS2_fjLj1280ELj1ELj4ELj1ELj16ENS_18Kernel_traits_baseILj1280ES2_S2_fS2_fjLj128EEEEELb1ELb0ELb1ELb0EEEvNS_9BwdParamsE,"a",@progbits
	.sectionflags	@""
	.align	4
.nv.constant0._ZN10layer_norm13ln_bwd_kernelINS_13Kernel_traitsI13__nv_bfloat16S2_fS2_fjLj1280ELj1ELj4ELj1ELj16ENS_18Kernel_traits_baseILj1280ES2_S2_fS2_fjLj128EEEEELb1ELb0ELb1ELb0EEEvNS_9BwdParamsE:
	.zero		824


//--------------------- .nv.constant0._ZN10layer_norm22ln_bwd_finalize_kernelINS_22Kernel_traits_finalizeILj1280E13__nv_bfloat16S2_fS2_fjLb0ELj1024ELj4ENS_18Kernel_traits_baseILj1280ES2_S2_fS2_fjLj1024EEEEELb0ELb1EEEvNS_9BwdParamsE --------------------------
	.section	.nv.constant0._ZN10layer_norm22ln_bwd_finalize_kernelINS_22Kernel_traits_finalizeILj1280E13__nv_bfloat16S2_fS2_fjLb0ELj1024ELj4ENS_18Kernel_traits_baseILj1280ES2_S2_fS2_fjLj1024EEEEELb0ELb1EEEvNS_9BwdParamsE,"a",@progbits
	.sectionflags	@""
	.align	4
.nv.constant0._ZN10layer_norm22ln_bwd_finalize_kernelINS_22Kernel_traits_finalizeILj1280E13__nv_bfloat16S2_fS2_fjLb0ELj1024ELj4ENS_18Kernel_traits_baseILj1280ES2_S2_fS2_fjLj1024EEEEELb0ELb1EEEvNS_9BwdParamsE:
	.zero		824


//--------------------- .nv.constant0._ZN10layer_norm13ln_bwd_kernelINS_13Kernel_traitsI13__nv_bfloat16S2_fS2_fjLj1280ELj1ELj4ELj1ELj16ENS_18Kernel_traits_baseILj1280ES2_S2_fS2_fjLj128EEEEELb1ELb0ELb1ELb1EEEvNS_9BwdParamsE --------------------------
	.section	.nv.constant0._ZN10layer_norm13ln_bwd_kernelINS_13Kernel_traitsI13__nv_bfloat16S2_fS2_fjLj1280ELj1ELj4ELj1ELj16ENS_18Kernel_traits_baseILj1280ES2_S2_fS2_fjLj128EEEEELb1ELb0ELb1ELb1EEEvNS_9BwdParamsE,"a",@progbits
	.sectionflags	@""
	.align	4
.nv.constant0._ZN10layer_norm13ln_bwd_kernelINS_13Kernel_traitsI13__nv_bfloat16S2_fS2_fjLj1280ELj1ELj4ELj1ELj16ENS_18Kernel_traits_baseILj1280ES2_S2_fS2_fjLj128EEEEELb1ELb0ELb1ELb1EEEvNS_9BwdParamsE:
	.zero		824


//--------------------- .nv.constant0._ZN10layer_norm13ln_bwd_kernelINS_13Kernel_traitsI13__nv_bfloat16S2_fS2_fjLj1280ELj1ELj4ELj1ELj16ENS_18Kernel_traits_baseILj1280ES2_S2_fS2_fjLj128EEEEELb1ELb1ELb0ELb0EEEvNS_9BwdParamsE --------------------------
	.section	.nv.constant0._ZN10layer_norm13ln_bwd_kernelINS_13Kernel_traitsI13__nv_bfloat16S2_fS2_fjLj1280ELj1ELj4ELj1ELj16ENS_18Kernel_traits_baseILj1280ES2_S2_fS2_fjLj128EEEEELb1ELb1ELb0ELb0EEEvNS_9BwdParamsE,"a",@progbits
	.sectionflags	@""
	.align	4
.nv.constant0._ZN10layer_norm13ln_bwd_kernelINS_13Kernel_traitsI13__nv_bfloat16S2_fS2_fjLj1280ELj1ELj4ELj1ELj16ENS_18Kernel_traits_baseILj1280ES2_S2_fS2_fjLj128EEEEELb1ELb1ELb0ELb0EEEvNS_9BwdParamsE:
	.zero		824


//--------------------- .nv.constant0._ZN10layer_norm13ln_bwd_kernelINS_13Kernel_traitsI13__nv_bfloat16S2_fS2_fjLj1280ELj1ELj4ELj1ELj16ENS_18Kernel_traits_baseILj1280ES2_S2_fS2_fjLj128EEEEELb1ELb1ELb0ELb1EEEvNS_9BwdParamsE --------------------------
	.section	.nv.constant0._ZN10layer_norm13ln_bwd_kernelINS_13Kernel_traitsI13__nv_bfloat16S2_fS2_fjLj1280ELj1ELj4ELj1ELj16ENS_18Kernel_traits_baseILj1280ES2_S2_fS2_fjLj128EEEEELb1ELb1ELb0ELb1EEEvNS_9BwdParamsE,"a",@progbits
	.sectionflags	@""
	.align	4
.nv.constant0._ZN10layer_norm13ln_bwd_kernelINS_13Kernel_traitsI13__nv_bfloat16S2_fS2_fjLj1280ELj1ELj4ELj1ELj16ENS_18Kernel_traits_baseILj1280ES2_S2_fS2_fjLj128EEEEELb1ELb1ELb0ELb1EEEvNS_9BwdParamsE:
	.zero		824


//--------------------- .nv.constant0._ZN10layer_norm22ln_bwd_finalize_kernelINS_22Kernel_traits_finalizeILj1280E13__nv_bfloat16S2_fS2_fjLb1ELj1024ELj4ENS_18Kernel_traits_baseILj1280ES2_S2_fS2_fjLj1024EEEEELb1ELb0EEEvNS_9BwdParamsE --------------------------
	.section	.nv.constant0._ZN10layer_norm22ln_bwd_finalize_kernelINS_22Kernel_traits_finalizeILj1280E13__nv_bfloat16S2_fS2_fjLb1ELj1024ELj4ENS_18Kernel_traits_baseILj1280ES2_S2_fS2_fjLj1024EEEEELb1ELb0EEEvNS_9BwdParamsE,"a",@progbits
	.sectionflags	@""
	.align	4
.nv.constant0._ZN10layer_norm22ln_bwd_finalize_kernelINS_22Kernel_traits_finalizeILj1280E13__nv_bfloat16S2_fS2_fjLb1ELj1024ELj4ENS_18Kernel_traits_baseILj1280ES2_S2_fS2_fjLj1024EEEEELb1ELb0EEEvNS_9BwdParamsE:
	.zero		824


//--------------------- .nv.constant0._ZN10layer_norm13ln_bwd_kernelINS_13Kernel_traitsI13__nv_bfloat16S2_fS2_fjLj1280ELj1ELj4ELj1ELj16ENS_18Kernel_traits_baseILj1280ES2_S2_fS2_fjLj128EEEEELb1ELb1ELb1ELb0EEEvNS_9BwdParamsE --------------------------
	.section	.nv.constant0._ZN10layer_norm13ln_bwd_kernelINS_13Kernel_traitsI13__nv_bfloat16S2_fS2_fjLj1280ELj1ELj4ELj1ELj16ENS_18Kernel_traits_baseILj1280ES2_S2_fS2_fjLj128EEEEELb1ELb1ELb1ELb0EEEvNS_9BwdParamsE,"a",@progbits
	.sectionflags	@""
	.align	4
.nv.constant0._ZN10layer_norm13ln_bwd_kernelINS_13Kernel_traitsI13__nv_bfloat16S2_fS2_fjLj1280ELj1ELj4ELj1ELj16ENS_18Kernel_traits_baseILj1280ES2_S2_fS2_fjLj128EEEEELb1ELb1ELb1ELb0EEEvNS_9BwdParamsE:
	.zero		824


//--------------------- .nv.constant0._ZN10layer_norm22ln_bwd_finalize_kernelINS_22Kernel_traits_finalizeILj1280E13__nv_bfloat16S2_fS2_fjLb1ELj1024ELj4ENS_18Kernel_traits_baseILj1280ES2_S2_fS2_fjLj1024EEEEELb1ELb1EEEvNS_9BwdParamsE --------------------------
	.section	.nv.constant0._ZN10layer_norm22ln_bwd_finalize_kernelINS_22Kernel_traits_finalizeILj1280E13__nv_bfloat16S2_fS2_fjLb1ELj1024ELj4ENS_18Kernel_traits_baseILj1280ES2_S2_fS2_fjLj1024EEEEELb1ELb1EEEvNS_9BwdParamsE,"a",@progbits
	.sectionflags	@""
	.align	4
.nv.constant0._ZN10layer_norm22ln_bwd_finalize_kernelINS_22Kernel_traits_finalizeILj1280E13__nv_bfloat16S2_fS2_fjLb1ELj1024ELj4ENS_18Kernel_traits_baseILj1280ES2_S2_fS2_fjLj1024EEEEELb1ELb1EEEvNS_9BwdParamsE:
	.zero		824


//--------------------- .nv.constant0._ZN10layer_norm13ln_bwd_kernelINS_13Kernel_traitsI13__nv_bfloat16S2_fS2_fjLj1280ELj1ELj4ELj1ELj16ENS_18Kernel_traits_baseILj1280ES2_S2_fS2_fjLj128EEEEELb1ELb1ELb1ELb1EEEvNS_9BwdParamsE --------------------------
	.section	.nv.constant0._ZN10layer_norm13ln_bwd_kernelINS_13Kernel_traitsI13__nv_bfloat16S2_fS2_fjLj1280ELj1ELj4ELj1ELj16ENS_18Kernel_traits_baseILj1280ES2_S2_fS2_fjLj128EEEEELb1ELb1ELb1ELb1EEEvNS_9BwdParamsE,"a",@progbits
	.sectionflags	@""
	.align	4
.nv.constant0._ZN10layer_norm13ln_bwd_kernelINS_13Kernel_traitsI13__nv_bfloat16S2_fS2_fjLj1280ELj1ELj4ELj1ELj16ENS_18Kernel_traits_baseILj1280ES2_S2_fS2_fjLj128EEEEELb1ELb1ELb1ELb1EEEvNS_9BwdParamsE:
	.zero		824


//--------------------- .nv.constant0._ZN10layer_norm13ln_bwd_kernelINS_13Kernel_traitsIf13__nv_bfloat16fS2_fjLj1280ELj1ELj4ELj1ELj16ENS_18Kernel_traits_baseILj1280EfS2_fS2_fjLj128EEEEELb0ELb0ELb0ELb0EEEvNS_9BwdParamsE --------------------------
	.section	.nv.constant0._ZN10layer_norm13ln_bwd_kernelINS_13Kernel_traitsIf13__nv_bfloat16fS2_fjLj1280ELj1ELj4ELj1ELj16ENS_18Kernel_traits_baseILj1280EfS2_fS2_fjLj128EEEEELb0ELb0ELb0ELb0EEEvNS_9BwdParamsE,"a",@progbits
	.sectionflags	@""
	.align	4
.nv.constant0._ZN10layer_norm13ln_bwd_kernelINS_13Kernel_traitsIf13__nv_bfloat16fS2_fjLj1280ELj1ELj4ELj1ELj16ENS_18Kernel_traits_baseILj1280EfS2_fS2_fjLj128EEEEELb0ELb0ELb0ELb0EEEvNS_9BwdParamsE:
	.zero		824


//--------------------- .nv.constant0._ZN10layer_norm13ln_bwd_kernelINS_13Kernel_traitsIf13__nv_bfloat16fS2_fjLj1280ELj1ELj4ELj1ELj16ENS_18Kernel_traits_baseILj1280EfS2_fS2_fjLj128EEEEELb0ELb0ELb0ELb1EEEvNS_9BwdParamsE --------------------------
	.section	.nv.constant0._ZN10layer_norm13ln_bwd_kernelINS_13Kernel_traitsIf13__nv_bfloat16fS2_fjLj1280ELj1ELj4ELj1ELj16ENS_18Kernel_traits_baseILj1280EfS2_fS2_fjLj128EEEEELb0ELb0ELb0ELb1EEEvNS_9BwdParamsE,"a",@progbits
	.sectionflags	@""
	.align	4
.nv.constant0._ZN10layer_norm13ln_bwd_kernelINS_13Kernel_traitsIf13__nv_bfloat16fS2_fjLj1280ELj1ELj4ELj1ELj16ENS_18Kernel_traits_baseILj1280EfS2_fS2_fjLj128EEEEELb0ELb0ELb0ELb1EEEvNS_9BwdParamsE:
	.zero		824


//--------------------- .nv.constant0._ZN10layer_norm13ln_bwd_kernelINS_13Kernel_traitsIf13__nv_bfloat16fS2_fjLj1280ELj1ELj4ELj1ELj16ENS_18Kernel_traits_baseILj1280EfS2_fS2_fjLj128EEEEELb0ELb0ELb1ELb0EEEvNS_9BwdParamsE --------------------------
	.section	.nv.constant0._ZN10layer_norm13ln_bwd_kernelINS_13Kernel_traitsIf13__nv_bfloat16fS2_fjLj1280ELj1ELj4ELj1ELj16ENS_18Kernel_traits_baseILj1280EfS2_fS2_fjLj128EEEEELb0ELb0ELb1ELb0EEEvNS_9BwdParamsE,"a",@progbits
	.sectionflags	@""
	.align	4
.nv.constant0._ZN10layer_norm13ln_bwd_kernelINS_13Kernel_traitsIf13__nv_bfloat16fS2_fjLj1280ELj1ELj4ELj1ELj16ENS_18Kernel_traits_baseILj1280EfS2_fS2_fjLj128EEEEELb0ELb0ELb1ELb0EEEvNS_9BwdParamsE:
	.zero		824


//--------------------- .nv.constant0._ZN10layer_norm13ln_bwd_kernelINS_13Kernel_traitsIf13__nv_bfloat16fS2_fjLj1280ELj1ELj4ELj1ELj16ENS_18Kernel_traits_baseILj1280EfS2_fS2_fjLj128EEEEELb0ELb0ELb1ELb1EEEvNS_9BwdParamsE --------------------------
	.section	.nv.constant0._ZN10layer_norm13ln_bwd_kernelINS_13Kernel_traitsIf13__nv_bfloat16fS2_fjLj1280ELj1ELj4ELj1ELj16ENS_18Kernel_traits_baseILj1280EfS2_fS2_fjLj128EEEEELb0ELb0ELb1ELb1EEEvNS_9BwdParamsE,"a",@progbits
	.sectionflags	@""
	.align	4
.nv.constant0._ZN10layer_norm13ln_bwd_kernelINS_13Kernel_traitsIf13__nv_bfloat16fS2_fjLj1280ELj1ELj4ELj1ELj16ENS_18Kernel_traits_baseILj1280EfS2_fS2_fjLj128EEEEELb0ELb0ELb1ELb1EEEvNS_9BwdParamsE:
	.zero		824


//--------------------- .nv.constant0._ZN10layer_norm13ln_bwd_kernelINS_13Kernel_traitsIf13__nv_bfloat16fS2_fjLj1280ELj1ELj4ELj1ELj16ENS_18Kernel_traits_baseILj1280EfS2_fS2_fjLj128EEEEELb0ELb1ELb0ELb0EEEvNS_9BwdParamsE --------------------------
	.section	.nv.constant0._ZN10layer_norm13ln_bwd_kernelINS_13Kernel_traitsIf13__nv_bfloat16fS2_fjLj1280ELj1ELj4ELj1ELj16ENS_18Kernel_traits_baseILj1280EfS2_fS2_fjLj128EEEEELb0ELb1ELb0ELb0EEEvNS_9BwdParamsE,"a",@progbits
	.sectionflags	@""
	.align	4
.nv.constant0._ZN10layer_norm13ln_bwd_kernelINS_13Kernel_traitsIf13__nv_bfloat16fS2_fjLj1280ELj1ELj4ELj1ELj16ENS_18Kernel_traits_baseILj1280EfS2_fS2_fjLj128EEEEELb0ELb1ELb0ELb0EEEvNS_9BwdParamsE:
	.zero		824


//--------------------- .nv.constant0._ZN10layer_norm13ln_bwd_kernelINS_13Kernel_traitsIf13__nv_bfloat16fS2_fjLj1280ELj1ELj4ELj1ELj16ENS_18Kernel_traits_baseILj1280EfS2_fS2_fjLj128EEEEELb0ELb1ELb0ELb1EEEvNS_9BwdParamsE --------------------------
	.section	.nv.constant0._ZN10layer_norm13ln_bwd_kernelINS_13Kernel_traitsIf13__nv_bfloat16fS2_fjLj1280ELj1ELj4ELj1ELj16ENS_18Kernel_traits_baseILj1280EfS2_fS2_fjLj128EEEEELb0ELb1ELb0ELb1EEEvNS_9BwdParamsE,"a",@progbits
	.sectionflags	@""
	.align	4
.nv.constant0._ZN10layer_norm13ln_bwd_kernelINS_13Kernel_traitsIf13__nv_bfloat16fS2_fjLj1280ELj1ELj4ELj1ELj16ENS_18Kernel_traits_baseILj1280EfS2_fS2_fjLj128EEEEELb0ELb1ELb0ELb1EEEvNS_9BwdParamsE:
	.zero		824


//--------------------- .nv.constant0._ZN10layer_norm13ln_bwd_kernelINS_13Kernel_traitsIf13__nv_bfloat16fS2_fjLj1280ELj1ELj4ELj1ELj16ENS_18Kernel_traits_baseILj1280EfS2_fS2_fjLj128EEEEELb0ELb1ELb1ELb0EEEvNS_9BwdParamsE --------------------------
	.section	.nv.constant0._ZN10layer_norm13ln_bwd_kernelINS_13Kernel_traitsIf13__nv_bfloat16fS2_fjLj1280ELj1ELj4ELj1ELj16ENS_18Kernel_traits_baseILj1280EfS2_fS2_fjLj128EEEEELb0ELb1ELb1ELb0EEEvNS_9BwdParamsE,"a",@progbits
	.sectionflags	@""
	.align	4
.nv.constant0._ZN10layer_norm13ln_bwd_kernelINS_13Kernel_traitsIf13__nv_bfloat16fS2_fjLj1280ELj1ELj4ELj1ELj16ENS_18Kernel_traits_baseILj1280EfS2_fS2_fjLj128EEEEELb0ELb1ELb1ELb0EEEvNS_9BwdParamsE:
	.zero		824


//--------------------- .nv.constant0._ZN10layer_norm13ln_bwd_kernelINS_13Kernel_traitsIf13__nv_bfloat16fS2_fjLj1280ELj1ELj4ELj1ELj16ENS_18Kernel_traits_baseILj1280EfS2_fS2_fjLj128EEEEELb0ELb1ELb1ELb1EEEvNS_9BwdParamsE --------------------------
	.section	.nv.constant0._ZN10layer_norm13ln_bwd_kernelINS_13Kernel_traitsIf13__nv_bfloat16fS2_fjLj1280ELj1ELj4ELj1ELj16ENS_18Kernel_traits_baseILj1280EfS2_fS2_fjLj128EEEEELb0ELb1ELb1ELb1EEEvNS_9BwdParamsE,"a",@progbits
	.sectionflags	@""
	.align	4
.nv.constant0._ZN10layer_norm13ln_bwd_kernelINS_13Kernel_traitsIf13__nv_bfloat16fS2_fjLj1280ELj1ELj4ELj1ELj16ENS_18Kernel_traits_baseILj1280EfS2_fS2_fjLj128EEEEELb0ELb1ELb1ELb1EEEvNS_9BwdParamsE:
	.zero		824


//--------------------- .nv.constant0._ZN10layer_norm13ln_bwd_kernelINS_13Kernel_traitsIf13__nv_bfloat16fS2_fjLj1280ELj1ELj4ELj1ELj16ENS_18Kernel_traits_baseILj1280EfS2_fS2_fjLj128EEEEELb1ELb0ELb0ELb0EEEvNS_9BwdParamsE --------------------------
	.section	.nv.constant0._ZN10layer_norm13ln_bwd_kernelINS_13Kernel_traitsIf13__nv_bfloat16fS2_fjLj1280ELj1ELj4ELj1ELj16ENS_18Kernel_traits_baseILj1280EfS2_fS2_fjLj128EEEEELb1ELb0ELb0ELb0EEEvNS_9BwdParamsE,"a",@progbits
	.sectionflags	@""
	.align	4
.nv.constant0._ZN10layer_norm13ln_bwd_kernelINS_13Kernel_traitsIf13__nv_bfloat16fS2_fjLj1280ELj1ELj4ELj1ELj16ENS_18Kernel_traits_baseILj1280EfS2_fS2_fjLj128EEEEELb1ELb0ELb0ELb0EEEvNS_9BwdParamsE:
	.zero		824


//--------------------- .nv.constant0._ZN10layer_norm13ln_bwd_kernelINS_13Kernel_traitsIf13__nv_bfloat16fS2_fjLj1280ELj1ELj4ELj1ELj16ENS_18Kernel_traits_baseILj1280EfS2_fS2_fjLj128EEEEELb1ELb0ELb0ELb1EEEvNS_9BwdParamsE --------------------------
	.section	.nv.constant0._ZN10layer_norm13ln_bwd_kernelINS_13Kernel_traitsIf13__nv_bfloat16fS2_fjLj1280ELj1ELj4ELj1ELj16ENS_18Kernel_traits_baseILj1280EfS2_fS2_fjLj128EEEEELb1ELb0ELb0ELb1EEEvNS_9BwdParamsE,"a",@progbits
	.sectionflags	@""
	.align	4
.nv.constant0._ZN10layer_norm13ln_bwd_kernelINS_13Kernel_traitsIf13__nv_bfloat16fS2_fjLj1280ELj1ELj4ELj1ELj16ENS_18Kernel_traits_baseILj1280EfS2_fS2_fjLj128EEEEELb1ELb0ELb0ELb1EEEvNS_9BwdParamsE:
	.zero		824


//--------------------- .nv.constant0._ZN10layer_norm22ln_bwd_finalize_kernelINS_22Kernel_traits_finalizeILj1280Ef13__nv_bfloat16fS2_fjLb0ELj1024ELj4ENS_18Kernel_traits_baseILj1280EfS2_fS2_fjLj1024EEEEELb0ELb0EEEvNS_9BwdParamsE --------------------------
	.section	.nv.constant0._ZN10layer_norm22ln_bwd_finalize_kernelINS_22Kernel_traits_finalizeILj1280Ef13__nv_bfloat16fS2_fjLb0ELj1024ELj4ENS_18Kernel_traits_baseILj1280EfS2_fS2_fjLj1024EEEEELb0ELb0EEEvNS_9BwdParamsE,"a",@progbits
	.sectionflags	@""
	.align	4
.nv.constant0._ZN10layer_norm22ln_bwd_finalize_kernelINS_22Kernel_traits_finalizeILj1280Ef13__nv_bfloat16fS2_fjLb0ELj1024ELj4ENS_18Kernel_traits_baseILj1280EfS2_fS2_fjLj1024EEEEELb0ELb0EEEvNS_9BwdParamsE:
	.zero		824


//--------------------- .nv.constant0._ZN10layer_norm13ln_bwd_kernelINS_13Kernel_traitsIf13__nv_bfloat16fS2_fjLj1280ELj1ELj4ELj1ELj16ENS_18Kernel_traits_baseILj1280EfS2_fS2_fjLj128EEEEELb1ELb0ELb1ELb0EEEvNS_9BwdParamsE --------------------------
	.section	.nv.constant0._ZN10layer_norm13ln_bwd_kernelINS_13Kernel_traitsIf13__nv_bfloat16fS2_fjLj1280ELj1ELj4ELj1ELj16ENS_18Kernel_traits_baseILj1280EfS2_fS2_fjLj128EEEEELb1ELb0ELb1ELb0EEEvNS_9BwdParamsE,"a",@progbits
	.sectionflags	@""
	.align	4
.nv.constant0._ZN10layer_norm13ln_bwd_kernelINS_13Kernel_traitsIf13__nv_bfloat16fS2_fjLj1280ELj1ELj4ELj1ELj16ENS_18Kernel_traits_baseILj1280EfS2_fS2_fjLj128EEEEELb1ELb0ELb1ELb0EEEvNS_9BwdParamsE:
	.zero		824


//--------------------- .nv.constant0._ZN10layer_norm22ln_bwd_finalize_kernelINS_22Kernel_traits_finalizeILj1280Ef13__nv_bfloat16fS2_fjLb0ELj1024ELj4ENS_18Kernel_traits_baseILj1280EfS2_fS2_fjLj1024EEEEELb0ELb1EEEvNS_9BwdParamsE --------------------------
	.section	.nv.constant0._ZN10layer_norm22ln_bwd_finalize_kernelINS_22Kernel_traits_finalizeILj1280Ef13__nv_bfloat16fS2_fjLb0ELj1024ELj4ENS_18Kernel_traits_baseILj1280EfS2_fS2_fjLj1024EEEEELb0ELb1EEEvNS_9BwdParamsE,"a",@progbits
	.sectionflags	@""
	.align	4
.nv.constant0._ZN10layer_norm22ln_bwd_finalize_kernelINS_22Kernel_traits_finalizeILj1280Ef13__nv_bfloat16fS2_fjLb0ELj1024ELj4ENS_18Kernel_traits_baseILj1280EfS2_fS2_fjLj1024EEEEELb0ELb1EEEvNS_9BwdParamsE:
	.zero		824


//--------------------- .nv.constant0._ZN10layer_norm13ln_bwd_kernelINS_13Kernel_traitsIf13__nv_bfloat16fS2_fjLj1280ELj1ELj4ELj1ELj16ENS_18Kernel_traits_baseILj1280EfS2_fS2_fjLj128EEEEELb1ELb0ELb1ELb1EEEvNS_9BwdParamsE --------------------------
	.section	.nv.constant0._ZN10layer_norm13ln_bwd_kernelINS_13Kernel_traitsIf13__nv_bfloat16fS2_fjLj1280ELj1ELj4ELj1ELj16ENS_18Kernel_traits_baseILj1280EfS2_fS2_fjLj128EEEEELb1ELb0ELb1ELb1EEEvNS_9BwdParamsE,"a",@progbits
	.sectionflags	@""
	.align	4
.nv.constant0._ZN10layer_norm13ln_bwd_kernelINS_13Kernel_traitsIf13__nv_bfloat16fS2_fjLj1280ELj1ELj4ELj1ELj16ENS_18Kernel_traits_baseILj1280EfS2_fS2_fjLj128EEEEELb1ELb0ELb1ELb1EEEvNS_9BwdParamsE:
	.zero		824


//--------------------- .nv.constant0._ZN10layer_norm13ln_bwd_kernelINS_13Kernel_traitsIf13__nv_bfloat16fS2_fjLj1280ELj1ELj4ELj1ELj16ENS_18Kernel_traits_baseILj1280EfS2_fS2_fjLj128EEEEELb1ELb1ELb0ELb0EEEvNS_9BwdParamsE --------------------------
	.section	.nv.constant0._ZN10layer_norm13ln_bwd_kernelINS_13Kernel_traitsIf13__nv_bfloat16fS2_fjLj1280ELj1ELj4ELj1ELj16ENS_18Kernel_traits_baseILj1280EfS2_fS2_fjLj128EEEEELb1ELb1ELb0ELb0EEEvNS_9BwdParamsE,"a",@progbits
	.sectionflags	@""
	.align	4
.nv.constant0._ZN10layer_norm13ln_bwd_kernelINS_13Kernel_traitsIf13__nv_bfloat16fS2_fjLj1280ELj1ELj4ELj1ELj16ENS_18Kernel_traits_baseILj1280EfS2_fS2_fjLj128EEEEELb1ELb1ELb0ELb0EEEvNS_9BwdParamsE:
	.zero		824


//--------------------- .nv.constant0._ZN10layer_norm13ln_bwd_kernelINS_13Kernel_traitsIf13__nv_bfloat16fS2_fjLj1280ELj1ELj4ELj1ELj16ENS_18Kernel_traits_baseILj1280EfS2_fS2_fjLj128EEEEELb1ELb1ELb0ELb1EEEvNS_9BwdParamsE --------------------------
	.section	.nv.constant0._ZN10layer_norm13ln_bwd_kernelINS_13Kernel_traitsIf13__nv_bfloat16fS2_fjLj1280ELj1ELj4ELj1ELj16ENS_18Kernel_traits_baseILj1280EfS2_fS2_fjLj128EEEEELb1ELb1ELb0ELb1EEEvNS_9BwdParamsE,"a",@progbits
	.sectionflags	@""
	.align	4
.nv.constant0._ZN10layer_norm13ln_bwd_kernelINS_13Kernel_traitsIf13__nv_bfloat16fS2_fjLj1280ELj1ELj4ELj1ELj16ENS_18Kernel_traits_baseILj1280EfS2_fS2_fjLj128EEEEELb1ELb1ELb0ELb1EEEvNS_9BwdParamsE:
	.zero		824


//--------------------- .nv.constant0._ZN10layer_norm22ln_bwd_finalize_kernelINS_22Kernel_traits_finalizeILj1280Ef13__nv_bfloat16fS2_fjLb1ELj1024ELj4ENS_18Kernel_traits_baseILj1280EfS2_fS2_fjLj1024EEEEELb1ELb0EEEvNS_9BwdParamsE --------------------------
	.section	.nv.constant0._ZN10layer_norm22ln_bwd_finalize_kernelINS_22Kernel_traits_finalizeILj1280Ef13__nv_bfloat16fS2_fjLb1ELj1024ELj4ENS_18Kernel_traits_baseILj1280EfS2_fS2_fjLj1024EEEEELb1ELb0EEEvNS_9BwdParamsE,"a",@progbits
	.sectionflags	@""
	.align	4
.nv.constant0._ZN10layer_norm22ln_bwd_finalize_kernelINS_22Kernel_traits_finalizeILj1280Ef13__nv_bfloat16fS2_fjLb1ELj1024ELj4ENS_18Kernel_traits_baseILj1280EfS2_fS2_fjLj1024EEEEELb1ELb0EEEvNS_9BwdParamsE:
	.zero		824


//--------------------- .nv.constant0._ZN10layer_norm13ln_bwd_kernelINS_13Kernel_traitsIf13__nv_bfloat16fS2_fjLj1280ELj1ELj4ELj1ELj16ENS_18Kernel_traits_baseILj1280EfS2_fS2_fjLj128EEEEELb1ELb1ELb1ELb0EEEvNS_9BwdParamsE --------------------------
	.section	.nv.constant0._ZN10layer_norm13ln_bwd_kernelINS_13Kernel_traitsIf13__nv_bfloat16fS2_fjLj1280ELj1ELj4ELj1ELj16ENS_18Kernel_traits_baseILj1280EfS2_fS2_fjLj128EEEEELb1ELb1ELb1ELb0EEEvNS_9BwdParamsE,"a",@progbits
	.sectionflags	@""
	.align	4
.nv.constant0._ZN10layer_norm13ln_bwd_kernelINS_13Kernel_traitsIf13__nv_bfloat16fS2_fjLj1280ELj1ELj4ELj1ELj16ENS_18Kernel_traits_baseILj1280EfS2_fS2_fjLj128EEEEELb1ELb1ELb1ELb0EEEvNS_9BwdParamsE:
	.zero		824


//--------------------- .nv.constant0._ZN10layer_norm22ln_bwd_finalize_kernelINS_22Kernel_traits_finalizeILj1280Ef13__nv_bfloat16fS2_fjLb1ELj1024ELj4ENS_18Kernel_traits_baseILj1280EfS2_fS2_fjLj1024EEEEELb1ELb1EEEvNS_9BwdParamsE --------------------------
	.section	.nv.constant0._ZN10layer_norm22ln_bwd_finalize_kernelINS_22Kernel_traits_finalizeILj1280Ef13__nv_bfloat16fS2_fjLb1ELj1024ELj4ENS_18Kernel_traits_baseILj1280EfS2_fS2_fjLj1024EEEEELb1ELb1EEEvNS_9BwdParamsE,"a",@progbits
	.sectionflags	@""
	.align	4
.nv.constant0._ZN10layer_norm22ln_bwd_finalize_kernelINS_22Kernel_traits_finalizeILj1280Ef13__nv_bfloat16fS2_fjLb1ELj1024ELj4ENS_18Kernel_traits_baseILj1280EfS2_fS2_fjLj1024EEEEELb1ELb1EEEvNS_9BwdParamsE:
	.zero		824


//--------------------- .nv.constant0._ZN10layer_norm13ln_bwd_kernelINS_13Kernel_traitsIf13__nv_bfloat16fS2_fjLj1280ELj1ELj4ELj1ELj16ENS_18Kernel_traits_baseILj1280EfS2_fS2_fjLj128EEEEELb1ELb1ELb1ELb1EEEvNS_9BwdParamsE --------------------------
	.section	.nv.constant0._ZN10layer_norm13ln_bwd_kernelINS_13Kernel_traitsIf13__nv_bfloat16fS2_fjLj1280ELj1ELj4ELj1ELj16ENS_18Kernel_traits_baseILj1280EfS2_fS2_fjLj128EEEEELb1ELb1ELb1ELb1EEEvNS_9BwdParamsE,"a",@progbits
	.sectionflags	@""
	.align	4
.nv.constant0._ZN10layer_norm13ln_bwd_kernelINS_13Kernel_traitsIf13__nv_bfloat16fS2_fjLj1280ELj1ELj4ELj1ELj16ENS_18Kernel_traits_baseILj1280EfS2_fS2_fjLj128EEEEELb1ELb1ELb1ELb1EEEvNS_9BwdParamsE:
	.zero		824


//--------------------- .nv.constant0._ZN10layer_norm13ln_bwd_kernelINS_13Kernel_traitsIf6__halfS2_S2_fjLj1280ELj1ELj4ELj1ELj16ENS_18Kernel_traits_baseILj1280EfS2_S2_S2_fjLj128EEEEELb0ELb0ELb0ELb0EEEvNS_9BwdParamsE --------------------------
	.section	.nv.constant0._ZN10layer_norm13ln_bwd_kernelINS_13Kernel_traitsIf6__halfS2_S2_fjLj1280ELj1ELj4ELj1ELj16ENS_18Kernel_traits_baseILj1280EfS2_S2_S2_fjLj128EEEEELb0ELb0ELb0ELb0EEEvNS_9BwdParamsE,"a",@progbits
	.sectionflags	@""
	.align	4
.nv.constant0._ZN10layer_norm13ln_bwd_kernelINS_13Kernel_traitsIf6__halfS2_S2_fjLj1280ELj1ELj4ELj1ELj16ENS_18Kernel_traits_baseILj1280EfS2_S2_S2_fjLj128EEEEELb0ELb0ELb0ELb0EEEvNS_9BwdParamsE:
	.zero		824


//--------------------- .nv.constant0._ZN10layer_norm13ln_bwd_kernelINS_13Kernel_traitsIf6__halfS2_S2_fjLj1280ELj1ELj4ELj1ELj16ENS_18Kernel_traits_baseILj1280EfS2_S2_S2_fjLj128EEEEELb0ELb0ELb0ELb1EEEvNS_9BwdParamsE --------------------------
	.section	.nv.constant0._ZN10layer_norm13ln_bwd_kernelINS_13Kernel_traitsIf6__halfS2_S2_fjLj1280ELj1ELj4ELj1ELj16ENS_18Kernel_traits_baseILj1280EfS2_S2_S2_fjLj128EEEEELb0ELb0ELb0ELb1EEEvNS_9BwdParamsE,"a",@progbits
	.sectionflags	@""
	.align	4
.nv.constant0._ZN10layer_norm13ln_bwd_kernelINS_13Kernel_traitsIf6__halfS2_S2_fjLj1280ELj1ELj4ELj1ELj16ENS_18Kernel_traits_baseILj1280EfS2_S2_S2_fjLj128EEEEELb0ELb0ELb0ELb1EEEvNS_9BwdParamsE:
	.zero		824


//--------------------- .nv.constant0._ZN10layer_norm13ln_bwd_kernelINS_13Kernel_traitsIf6__halfS2_S2_fjLj1280ELj1ELj4ELj1ELj16ENS_18Kernel_traits_baseILj1280EfS2_S2_S2_fjLj128EEEEELb0ELb0ELb1ELb0EEEvNS_9BwdParamsE --------------------------
	.section	.nv.constant0._ZN10layer_norm13ln_bwd_kernelINS_13Kernel_traitsIf6__halfS2_S2_fjLj1280ELj1ELj4ELj1ELj16ENS_18Kernel_traits_baseILj1280EfS2_S2_S2_fjLj128EEEEELb0ELb0ELb1ELb0EEEvNS_9BwdParamsE,"a",@progbits
	.sectionflags	@""
	.align	4
.nv.constant0._ZN10layer_norm13ln_bwd_kernelINS_13Kernel_traitsIf6__halfS2_S2_fjLj1280ELj1ELj4ELj1ELj16ENS_18Kernel_traits_baseILj1280EfS2_S2_S2_fjLj128EEEEELb0ELb0ELb1ELb0EEEvNS_9BwdParamsE:
	.zero		824


//--------------------- .nv.constant0._ZN10layer_norm13ln_bwd_kernelINS_13Kernel_traitsIf6__halfS2_S2_fjLj1280ELj1ELj4ELj1ELj16ENS_18Kernel_traits_baseILj1280EfS2_S2_S2_fjLj128EEEEELb0ELb0ELb1ELb1EEEvNS_9BwdParamsE --------------------------
	.section	.nv.constant0._ZN10layer_norm13ln_bwd_kernelINS_13Kernel_traitsIf6__halfS2_S2_fjLj1280ELj1ELj4ELj1ELj16ENS_18Kernel_traits_baseILj1280EfS2_S2_S2_fjLj128EEEEELb0ELb0ELb1ELb1EEEvNS_9BwdParamsE,"a",@progbits
	.sectionflags	@""
	.align	4
.nv.constant0._ZN10layer_norm13ln_bwd_kernelINS_13Kernel_traitsIf6__halfS2_S2_fjLj1280ELj1ELj4ELj1ELj16ENS_18Kernel_traits_baseILj1280EfS2_S2_S2_fjLj128EEEEELb0ELb0ELb1ELb1EEEvNS_9BwdParamsE:
	.zero		824


//--------------------- .nv.constant0._ZN10layer_norm13ln_bwd_kernelINS_13Kernel_traitsIf6__halfS2_S2_fjLj1280ELj1ELj4ELj1ELj16ENS_18Kernel_traits_baseILj1280EfS2_S2_S2_fjLj128EEEEELb0ELb1ELb0ELb0EEEvNS_9BwdParamsE --------------------------
	.section	.nv.constant0._ZN10layer_norm13ln_bwd_kernelINS_13Kernel_traitsIf6__halfS2_S2_fjLj1280ELj1ELj4ELj1ELj16ENS_18Kernel_traits_baseILj1280EfS2_S2_S2_fjLj128EEEEELb0ELb1ELb0ELb0EEEvNS_9BwdParamsE,"a",@progbits
	.sectionflags	@""
	.align	4
.nv.constant0._ZN10layer_norm13ln_bwd_kernelINS_13Kernel_traitsIf6__halfS2_S2_fjLj1280ELj1ELj4ELj1ELj16ENS_18Kernel_traits_baseILj1280EfS2_S2_S2_fjLj128EEEEELb0ELb1ELb0ELb0EEEvNS_9BwdParamsE:
	.zero		824


//--------------------- .nv.constant0._ZN10layer_norm13ln_bwd_kernelINS_13Kernel_traitsIf6__halfS2_S2_fjLj1280ELj1ELj4ELj1ELj16ENS_18Kernel_traits_baseILj1280EfS2_S2_S2_fjLj128EEEEELb0ELb1ELb0ELb1EEEvNS_9BwdParamsE --------------------------
	.section	.nv.constant0._ZN10layer_norm13ln_bwd_kernelINS_13Kernel_traitsIf6__halfS2_S2_fjLj1280ELj1ELj4ELj1ELj16ENS_18Kernel_traits_baseILj1280EfS2_S2_S2_fjLj128EEEEELb0ELb1ELb0ELb1EEEvNS_9BwdParamsE,"a",@progbits
	.sectionflags	@""
	.align	4
.nv.constant0._ZN10layer_norm13ln_bwd_kernelINS_13Kernel_traitsIf6__halfS2_S2_fjLj1280ELj1ELj4ELj1ELj16ENS_18Kernel_traits_baseILj1280EfS2_S2_S2_fjLj128EEEEELb0ELb1ELb0ELb1EEEvNS_9BwdParamsE:
	.zero		824


//--------------------- .nv.constant0._ZN10layer_norm13ln_bwd_kernelINS_13Kernel_traitsIf6__halfS2_S2_fjLj1280ELj1ELj4ELj1ELj16ENS_18Kernel_traits_baseILj1280EfS2_S2_S2_fjLj128EEEEELb0ELb1ELb1ELb0EEEvNS_9BwdParamsE --------------------------
	.section	.nv.constant0._ZN10layer_norm13ln_bwd_kernelINS_13Kernel_traitsIf6__halfS2_S2_fjLj1280ELj1ELj4ELj1ELj16ENS_18Kernel_traits_baseILj1280EfS2_S2_S2_fjLj128EEEEELb0ELb1ELb1ELb0EEEvNS_9BwdParamsE,"a",@progbits
	.sectionflags	@""
	.align	4
.nv.constant0._ZN10layer_norm13ln_bwd_kernelINS_13Kernel_traitsIf6__halfS2_S2_fjLj1280ELj1ELj4ELj1ELj16ENS_18Kernel_traits_baseILj1280EfS2_S2_S2_fjLj128EEEEELb0ELb1ELb1ELb0EEEvNS_9BwdParamsE:
	.zero		824


//--------------------- .nv.constant0._ZN10layer_norm13ln_bwd_kernelINS_13Kernel_traitsIf6__halfS2_S2_fjLj1280ELj1ELj4ELj1ELj16ENS_18Kernel_traits_baseILj1280EfS2_S2_S2_fjLj128EEEEELb0ELb1ELb1ELb1EEEvNS_9BwdParamsE --------------------------
	.section	.nv.constant0._ZN10layer_norm13ln_bwd_kernelINS_13Kernel_traitsIf6__halfS2_S2_fjLj1280ELj1ELj4ELj1ELj16ENS_18Kernel_traits_baseILj1280EfS2_S2_S2_fjLj128EEEEELb0ELb1ELb1ELb1EEEvNS_9BwdParamsE,"a",@progbits
	.sectionflags	@""
	.align	4
.nv.constant0._ZN10layer_norm13ln_bwd_kernelINS_13Kernel_traitsIf6__halfS2_S2_fjLj1280ELj1ELj4ELj1ELj16ENS_18Kernel_traits_baseILj1280EfS2_S2_S2_fjLj128EEEEELb0ELb1ELb1ELb1EEEvNS_9BwdParamsE:
	.zero		824


//--------------------- .nv.constant0._ZN10layer_norm13ln_bwd_kernelINS_13Kernel_traitsIf6__halfS2_S2_fjLj1280ELj1ELj4ELj1ELj16ENS_18Kernel_traits_baseILj1280EfS2_S2_S2_fjLj128EEEEELb1ELb0ELb0ELb0EEEvNS_9BwdParamsE --------------------------
	.section	.nv.constant0._ZN10layer_norm13ln_bwd_kernelINS_13Kernel_traitsIf6__halfS2_S2_fjLj1280ELj1ELj4ELj1ELj16ENS_18Kernel_traits_baseILj1280EfS2_S2_S2_fjLj128EEEEELb1ELb0ELb0ELb0EEEvNS_9BwdParamsE,"a",@progbits
	.sectionflags	@""
	.align	4
.nv.constant0._ZN10layer_norm13ln_bwd_kernelINS_13Kernel_traitsIf6__halfS2_S2_fjLj1280ELj1ELj4ELj1ELj16ENS_18Kernel_traits_baseILj1280EfS2_S2_S2_fjLj128EEEEELb1ELb0ELb0ELb0EEEvNS_9BwdParamsE:
	.zero		824


//--------------------- .nv.constant0._ZN10layer_norm13ln_bwd_kernelINS_13Kernel_traitsIf6__halfS2_S2_fjLj1280ELj1ELj4ELj1ELj16ENS_18Kernel_traits_baseILj1280EfS2_S2_S2_fjLj128EEEEELb1ELb0ELb0ELb1EEEvNS_9BwdParamsE --------------------------
	.section	.nv.constant0._ZN10layer_norm13ln_bwd_kernelINS_13Kernel_traitsIf6__halfS2_S2_fjLj1280ELj1ELj4ELj1ELj16ENS_18Kernel_traits_baseILj1280EfS2_S2_S2_fjLj128EEEEELb1ELb0ELb0ELb1EEEvNS_9BwdParamsE,"a",@progbits
	.sectionflags	@""
	.align	4
.nv.constant0._ZN10layer_norm13ln_bwd_kernelINS_13Kernel_traitsIf6__halfS2_S2_fjLj1280ELj1ELj4ELj1ELj16ENS_18Kernel_traits_baseILj1280EfS2_S2_S2_fjLj128EEEEELb1ELb0ELb0ELb1EEEvNS_9BwdParamsE:
	.zero		824


//--------------------- .nv.constant0._ZN10layer_norm22ln_bwd_finalize_kernelINS_22Kernel_traits_finalizeILj1280Ef6__halfS2_S2_fjLb0ELj1024ELj4ENS_18Kernel_traits_baseILj1280EfS2_S2_S2_fjLj1024EEEEELb0ELb0EEEvNS_9BwdParamsE --------------------------
	.section	.nv.constant0._ZN10layer_norm22ln_bwd_finalize_kernelINS_22Kernel_traits_finalizeILj1280Ef6__halfS2_S2_fjLb0ELj1024ELj4ENS_18Kernel_traits_baseILj1280EfS2_S2_S2_fjLj1024EEEEELb0ELb0EEEvNS_9BwdParamsE,"a",@progbits
	.sectionflags	@""
	.align	4
.nv.constant0._ZN10layer_norm22ln_bwd_finalize_kernelINS_22Kernel_traits_finalizeILj1280Ef6__halfS2_S2_fjLb0ELj1024ELj4ENS_18Kernel_traits_baseILj1280EfS2_S2_S2_fjLj1024EEEEELb0ELb0EEEvNS_9BwdParamsE:
	.zero		824


//--------------------- .nv.constant0._ZN10layer_norm13ln_bwd_kernelINS_13Kernel_traitsIf6__halfS2_S2_fjLj1280ELj1ELj4ELj1ELj16ENS_18Kernel_traits_baseILj1280EfS2_S2_S2_fjLj128EEEEELb1ELb0ELb1ELb0EEEvNS_9BwdParamsE --------------------------
	.section	.nv.constant0._ZN10layer_norm13ln_bwd_kernelINS_13Kernel_traitsIf6__halfS2_S2_fjLj1280ELj1ELj4ELj1ELj16ENS_18Kernel_traits_baseILj1280EfS2_S2_S2_fjLj128EEEEELb1ELb0ELb1ELb0EEEvNS_9BwdParamsE,"a",@progbits
	.sectionflags	@""
	.align	4
.nv.constant0._ZN10layer_norm13ln_bwd_kernelINS_13Kernel_traitsIf6__halfS2_S2_fjLj1280ELj1ELj4ELj1ELj16ENS_18Kernel_traits_baseILj1280EfS2_S2_S2_fjLj128EEEEELb1ELb0ELb1ELb0EEEvNS_9BwdParamsE:
	.zero		824


//--------------------- .nv.constant0._ZN10layer_norm22ln_bwd_finalize_kernelINS_22Kernel_traits_finalizeILj1280Ef6__halfS2_S2_fjLb0ELj1024ELj4ENS_18Kernel_traits_baseILj1280EfS2_S2_S2_fjLj1024EEEEELb0ELb1EEEvNS_9BwdParamsE --------------------------
	.section	.nv.constant0._ZN10layer_norm22ln_bwd_finalize_kernelINS_22Kernel_traits_finalizeILj1280Ef6__halfS2_S2_fjLb0ELj1024ELj4ENS_18Kernel_traits_baseILj1280EfS2_S2_S2_fjLj1024EEEEELb0ELb1EEEvNS_9BwdParamsE,"a",@progbits
	.sectionflags	@""
	.align	4
.nv.constant0._ZN10layer_norm22ln_bwd_finalize_kernelINS_22Kernel_traits_finalizeILj1280Ef6__halfS2_S2_fjLb0ELj1024ELj4ENS_18Kernel_traits_baseILj1280EfS2_S2_S2_fjLj1024EEEEELb0ELb1EEEvNS_9BwdParamsE:
	.zero		824


//--------------------- .nv.constant0._ZN10layer_norm13ln_bwd_kernelINS_13Kernel_traitsIf6__halfS2_S2_fjLj1280ELj1ELj4ELj1ELj16ENS_18Kernel_traits_baseILj1280EfS2_S2_S2_fjLj128EEEEELb1ELb0ELb1ELb1EEEvNS_9BwdParamsE --------------------------
	.section	.nv.constant0._ZN10layer_norm13ln_bwd_kernelINS_13Kernel_traitsIf6__halfS2_S2_fjLj1280ELj1ELj4ELj1ELj16ENS_18Kernel_traits_baseILj1280EfS2_S2_S2_fjLj128EEEEELb1ELb0ELb1ELb1EEEvNS_9BwdParamsE,"a",@progbits
	.sectionflags	@""
	.align	4
.nv.constant0._ZN10layer_norm13ln_bwd_kernelINS_13Kernel_traitsIf6__halfS2_S2_fjLj1280ELj1ELj4ELj1ELj16ENS_18Kernel_traits_baseILj1280EfS2_S2_S2_fjLj128EEEEELb1ELb0ELb1ELb1EEEvNS_9BwdParamsE:
	.zero		824


//--------------------- .nv.constant0._ZN10layer_norm13ln_bwd_kernelINS_13Kernel_traitsIf6__halfS2_S2_fjLj1280ELj1ELj4ELj1ELj16ENS_18Kernel_traits_baseILj1280EfS2_S2_S2_fjLj128EEEEELb1ELb1ELb0ELb0EEEvNS_9BwdParamsE --------------------------
	.section	.nv.constant0._ZN10layer_norm13ln_bwd_kernelINS_13Kernel_traitsIf6__halfS2_S2_fjLj1280ELj1ELj4ELj1ELj16ENS_18Kernel_traits_baseILj1280EfS2_S2_S2_fjLj128EEEEELb1ELb1ELb0ELb0EEEvNS_9BwdParamsE,"a",@progbits
	.sectionflags	@""
	.align	4
.nv.constant0._ZN10layer_norm13ln_bwd_kernelINS_13Kernel_traitsIf6__halfS2_S2_fjLj1280ELj1ELj4ELj1ELj16ENS_18Kernel_traits_baseILj1280EfS2_S2_S2_fjLj128EEEEELb1ELb1ELb0ELb0EEEvNS_9BwdParamsE:
	.zero		824


//--------------------- .nv.constant0._ZN10layer_norm13ln_bwd_kernelINS_13Kernel_traitsIf6__halfS2_S2_fjLj1280ELj1ELj4ELj1ELj16ENS_18Kernel_traits_baseILj1280EfS2_S2_S2_fjLj128EEEEELb1ELb1ELb0ELb1EEEvNS_9BwdParamsE --------------------------
	.section	.nv.constant0._ZN10layer_norm13ln_bwd_kernelINS_13Kernel_traitsIf6__halfS2_S2_fjLj1280ELj1ELj4ELj1ELj16ENS_18Kernel_traits_baseILj1280EfS2_S2_S2_fjLj128EEEEELb1ELb1ELb0ELb1EEEvNS_9BwdParamsE,"a",@progbits
	.sectionflags	@""
	.align	4
.nv.constant0._ZN10layer_norm13ln_bwd_kernelINS_13Kernel_traitsIf6__halfS2_S2_fjLj1280ELj1ELj4ELj1ELj16ENS_18Kernel_traits_baseILj1280EfS2_S2_S2_fjLj128EEEEELb1ELb1ELb0ELb1EEEvNS_9BwdParamsE:
	.zero		824


//--------------------- .nv.constant0._ZN10layer_norm22ln_bwd_finalize_kernelINS_22Kernel_traits_finalizeILj1280Ef6__halfS2_S2_fjLb1ELj1024ELj4ENS_18Kernel_traits_baseILj1280EfS2_S2_S2_fjLj1024EEEEELb1ELb0EEEvNS_9BwdParamsE --------------------------
	.section	.nv.constant0._ZN10layer_norm22ln_bwd_finalize_kernelINS_22Kernel_traits_finalizeILj1280Ef6__halfS2_S2_fjLb1ELj1024ELj4ENS_18Kernel_traits_baseILj1280EfS2_S2_S2_fjLj1024EEEEELb1ELb0EEEvNS_9BwdParamsE,"a",@progbits
	.sectionflags	@""
	.align	4
.nv.constant0._ZN10layer_norm22ln_bwd_finalize_kernelINS_22Kernel_traits_finalizeILj1280Ef6__halfS2_S2_fjLb1ELj1024ELj4ENS_18Kernel_traits_baseILj1280EfS2_S2_S2_fjLj1024EEEEELb1ELb0EEEvNS_9BwdParamsE:
	.zero		824


//--------------------- .nv.constant0._ZN10layer_norm13ln_bwd_kernelINS_13Kernel_traitsIf6__halfS2_S2_fjLj1280ELj1ELj4ELj1ELj16ENS_18Kernel_traits_baseILj1280EfS2_S2_S2_fjLj128EEEEELb1ELb1ELb1ELb0EEEvNS_9BwdParamsE --------------------------
	.section	.nv.constant0._ZN10layer_norm13ln_bwd_kernelINS_13Kernel_traitsIf6__halfS2_S2_fjLj1280ELj1ELj4ELj1ELj16ENS_18Kernel_traits_baseILj1280EfS2_S2_S2_fjLj128EEEEELb1ELb1ELb1ELb0EEEvNS_9BwdParamsE,"a",@progbits
	.sectionflags	@""
	.align	4
.nv.constant0._ZN10layer_norm13ln_bwd_kernelINS_13Kernel_traitsIf6__halfS2_S2_fjLj1280ELj1ELj4ELj1ELj16ENS_18Kernel_traits_baseILj1280EfS2_S2_S2_fjLj128EEEEELb1ELb1ELb1ELb0EEEvNS_9BwdParamsE:
	.zero		824


//--------------------- .nv.constant0._ZN10layer_norm22ln_bwd_finalize_kernelINS_22Kernel_traits_finalizeILj1280Ef6__halfS2_S2_fjLb1ELj1024ELj4ENS_18Kernel_traits_baseILj1280EfS2_S2_S2_fjLj1024EEEEELb1ELb1EEEvNS_9BwdParamsE --------------------------
	.section	.nv.constant0._ZN10layer_norm22ln_bwd_finalize_kernelINS_22Kernel_traits_finalizeILj1280Ef6__halfS2_S2_fjLb1ELj1024ELj4ENS_18Kernel_traits_baseILj1280EfS2_S2_S2_fjLj1024EEEEELb1ELb1EEEvNS_9BwdParamsE,"a",@progbits
	.sectionflags	@""
	.align	4
.nv.constant0._ZN10layer_norm22ln_bwd_finalize_kernelINS_22Kernel_traits_finalizeILj1280Ef6__halfS2_S2_fjLb1ELj1024ELj4ENS_18Kernel_traits_baseILj1280EfS2_S2_S2_fjLj1024EEEEELb1ELb1EEEvNS_9BwdParamsE:
	.zero		824


//--------------------- .nv.constant0._ZN10layer_norm13ln_bwd_kernelINS_13Kernel_traitsIf6__halfS2_S2_fjLj1280ELj1ELj4ELj1ELj16ENS_18Kernel_traits_baseILj1280EfS2_S2_S2_fjLj128EEEEELb1ELb1ELb1ELb1EEEvNS_9BwdParamsE --------------------------
	.section	.nv.constant0._ZN10layer_norm13ln_bwd_kernelINS_13Kernel_traitsIf6__halfS2_S2_fjLj1280ELj1ELj4ELj1ELj16ENS_18Kernel_traits_baseILj1280EfS2_S2_S2_fjLj128EEEEELb1ELb1ELb1ELb1EEEvNS_9BwdParamsE,"a",@progbits
	.sectionflags	@""
	.align	4
.nv.constant0._ZN10layer_norm13ln_bwd_kernelINS_13Kernel_traitsIf6__halfS2_S2_fjLj1280ELj1ELj4ELj1ELj16ENS_18Kernel_traits_baseILj1280EfS2_S2_S2_fjLj128EEEEELb1ELb1ELb1ELb1EEEvNS_9BwdParamsE:
	.zero		824


//--------------------- .nv.constant0._ZN10layer_norm13ln_bwd_kernelINS_13Kernel_traitsI6__halfS2_fS2_fjLj1280ELj1ELj4ELj1ELj16ENS_18Kernel_traits_baseILj1280ES2_S2_fS2_fjLj128EEEEELb0ELb0ELb0ELb0EEEvNS_9BwdParamsE --------------------------
	.section	.nv.constant0._ZN10layer_norm13ln_bwd_kernelINS_13Kernel_traitsI6__halfS2_fS2_fjLj1280ELj1ELj4ELj1ELj16ENS_18Kernel_traits_baseILj1280ES2_S2_fS2_fjLj128EEEEELb0ELb0ELb0ELb0EEEvNS_9BwdParamsE,"a",@progbits
	.sectionflags	@""
	.align	4
.nv.constant0._ZN10layer_norm13ln_bwd_kernelINS_13Kernel_traitsI6__halfS2_fS2_fjLj1280ELj1ELj4ELj1ELj16ENS_18Kernel_traits_baseILj1280ES2_S2_fS2_fjLj128EEEEELb0ELb0ELb0ELb0EEEvNS_9BwdParamsE:
	.zero		824


//--------------------- .nv.constant0._ZN10layer_norm13ln_bwd_kernelINS_13Kernel_traitsI6__halfS2_fS2_fjLj1280ELj1ELj4ELj1ELj16ENS_18Kernel_traits_baseILj1280ES2_S2_fS2_fjLj128EEEEELb0ELb0ELb0ELb1EEEvNS_9BwdParamsE --------------------------
	.section	.nv.constant0._ZN10layer_norm13ln_bwd_kernelINS_13Kernel_traitsI6__halfS2_fS2_fjLj1280ELj1ELj4ELj1ELj16ENS_18Kernel_traits_baseILj1280ES2_S2_fS2_fjLj128EEEEELb0ELb0ELb0ELb1EEEvNS_9BwdParamsE,"a",@progbits
	.sectionflags	@""
	.align	4
.nv.constant0._ZN10layer_norm13ln_bwd_kernelINS_13Kernel_traitsI6__halfS2_fS2_fjLj1280ELj1ELj4ELj1ELj16ENS_18Kernel_traits_baseILj1280ES2_S2_fS2_fjLj128EEEEELb0ELb0ELb0ELb1EEEvNS_9BwdParamsE:
	.zero		824


//--------------------- .nv.constant0._ZN10layer_norm13ln_bwd_kernelINS_13Kernel_traitsI6__halfS2_fS2_fjLj1280ELj1ELj4ELj1ELj16ENS_18Kernel_traits_baseILj1280ES2_S2_fS2_fjLj128EEEEELb0ELb0ELb1ELb0EEEvNS_9BwdParamsE --------------------------
	.section	.nv.constant0._ZN10layer_norm13ln_bwd_kernelINS_13Kernel_traitsI6__halfS2_fS2_fjLj1280ELj1ELj4ELj1ELj16ENS_18Kernel_traits_baseILj1280ES2_S2_fS2_fjLj128EEEEELb0ELb0ELb1ELb0EEEvNS_9BwdParamsE,"a",@progbits
	.sectionflags	@""
	.align	4
.nv.constant0._ZN10layer_norm13ln_bwd_kernelINS_13Kernel_traitsI6__halfS2_fS2_fjLj1280ELj1ELj4ELj1ELj16ENS_18Kernel_traits_baseILj1280ES2_S2_fS2_fjLj128EEEEELb0ELb0ELb1ELb0EEEvNS_9BwdParamsE:
	.zero		824


//--------------------- .nv.constant0._ZN10layer_norm13ln_bwd_kernelINS_13Kernel_traitsI6__halfS2_fS2_fjLj1280ELj1ELj4ELj1ELj16ENS_18Kernel_traits_baseILj1280ES2_S2_fS2_fjLj128EEEEELb0ELb0ELb1ELb1EEEvNS_9BwdParamsE --------------------------
	.section	.nv.constant0._ZN10layer_norm13ln_bwd_kernelINS_13Kernel_traitsI6__halfS2_fS2_fjLj1280ELj1ELj4ELj1ELj16ENS_18Kernel_traits_baseILj1280ES2_S2_fS2_fjLj128EEEEELb0ELb0ELb1ELb1EEEvNS_9BwdParamsE,"a",@progbits
	.sectionflags	@""
	.align	4
.nv.constant0._ZN10layer_norm13ln_bwd_kernelINS_13Kernel_traitsI6__halfS2_fS2_fjLj1280ELj1ELj4ELj1ELj16ENS_18Kernel_traits_baseILj1280ES2_S2_fS2_fjLj128EEEEELb0ELb0ELb1ELb1EEEvNS_9BwdParamsE:
	.zero		824


//--------------------- .nv.constant0._ZN10layer_norm13ln_bwd_kernelINS_13Kernel_traitsI6__halfS2_fS2_fjLj1280ELj1ELj4ELj1ELj16ENS_18Kernel_traits_baseILj1280ES2_S2_fS2_fjLj128EEEEELb0ELb1ELb0ELb0EEEvNS_9BwdParamsE --------------------------
	.section	.nv.constant0._ZN10layer_norm13ln_bwd_kernelINS_13Kernel_traitsI6__halfS2_fS2_fjLj1280ELj1ELj4ELj1ELj16ENS_18Kernel_traits_baseILj1280ES2_S2_fS2_fjLj128EEEEELb0ELb1ELb0ELb0EEEvNS_9BwdParamsE,"a",@progbits
	.sectionflags	@""
	.align	4
.nv.constant0._ZN10layer_norm13ln_bwd_kernelINS_13Kernel_traitsI6__halfS2_fS2_fjLj1280ELj1ELj4ELj1ELj16ENS_18Kernel_traits_baseILj1280ES2_S2_fS2_fjLj128EEEEELb0ELb1ELb0ELb0EEEvNS_9BwdParamsE:
	.zero		824


//--------------------- .nv.constant0._ZN10layer_norm13ln_bwd_kernelINS_13Kernel_traitsI6__halfS2_fS2_fjLj1280ELj1ELj4ELj1ELj16ENS_18Kernel_traits_baseILj1280ES2_S2_fS2_fjLj128EEEEELb0ELb1ELb0ELb1EEEvNS_9BwdParamsE --------------------------
	.section	.nv.constant0._ZN10layer_norm13ln_bwd_kernelINS_13Kernel_traitsI6__halfS2_fS2_fjLj1280ELj1ELj4ELj1ELj16ENS_18Kernel_traits_baseILj1280ES2_S2_fS2_fjLj128EEEEELb0ELb1ELb0ELb1EEEvNS_9BwdParamsE,"a",@progbits
	.sectionflags	@""
	.align	4
.nv.constant0._ZN10layer_norm13ln_bwd_kernelINS_13Kernel_traitsI6__halfS2_fS2_fjLj1280ELj1ELj4ELj1ELj16ENS_18Kernel_traits_baseILj1280ES2_S2_fS2_fjLj128EEEEELb0ELb1ELb0ELb1EEEvNS_9BwdParamsE:
	.zero		824


//--------------------- .nv.constant0._ZN10layer_norm13ln_bwd_kernelINS_13Kernel_traitsI6__halfS2_fS2_fjLj1280ELj1ELj4ELj1ELj16ENS_18Kernel_traits_baseILj1280ES2_S2_fS2_fjLj128EEEEELb0ELb1ELb1ELb0EEEvNS_9BwdParamsE --------------------------
	.section	.nv.constant0._ZN10layer_norm13ln_bwd_kernelINS_13Kernel_traitsI6__halfS2_fS2_fjLj1280ELj1ELj4ELj1ELj16ENS_18Kernel_traits_baseILj1280ES2_S2_fS2_fjLj128EEEEELb0ELb1ELb1ELb0EEEvNS_9BwdParamsE,"a",@progbits
	.sectionflags	@""
	.align	4
.nv.constant0._ZN10layer_norm13ln_bwd_kernelINS_13Kernel_traitsI6__halfS2_fS2_fjLj1280ELj1ELj4ELj1ELj16ENS_18Kernel_traits_baseILj1280ES2_S2_fS2_fjLj128EEEEELb0ELb1ELb1ELb0EEEvNS_9BwdParamsE:
	.zero		824


//--------------------- .nv.constant0._ZN10layer_norm13ln_bwd_kernelINS_13Kernel_traitsI6__halfS2_fS2_fjLj1280ELj1ELj4ELj1ELj16ENS_18Kernel_traits_baseILj1280ES2_S2_fS2_fjLj128EEEEELb0ELb1ELb1ELb1EEEvNS_9BwdParamsE --------------------------
	.section	.nv.constant0._ZN10layer_norm13ln_bwd_kernelINS_13Kernel_traitsI6__halfS2_fS2_fjLj1280ELj1ELj4ELj1ELj16ENS_18Kernel_traits_baseILj1280ES2_S2_fS2_fjLj128EEEEELb0ELb1ELb1ELb1EEEvNS_9BwdParamsE,"a",@progbits
	.sectionflags	@""
	.align	4
.nv.constant0._ZN10layer_norm13ln_bwd_kernelINS_13Kernel_traitsI6__halfS2_fS2_fjLj1280ELj1ELj4ELj1ELj16ENS_18Kernel_traits_baseILj1280ES2_S2_fS2_fjLj128EEEEELb0ELb1ELb1ELb1EEEvNS_9BwdParamsE:
	.zero		824


//--------------------- .nv.constant0._ZN10layer_norm13ln_bwd_kernelINS_13Kernel_traitsI6__halfS2_fS2_fjLj1280ELj1ELj4ELj1ELj16ENS_18Kernel_traits_baseILj1280ES2_S2_fS2_fjLj128EEEEELb1ELb0ELb0ELb0EEEvNS_9BwdParamsE --------------------------
	.section	.nv.constant0._ZN10layer_norm13ln_bwd_kernelINS_13Kernel_traitsI6__halfS2_fS2_fjLj1280ELj1ELj4ELj1ELj16ENS_18Kernel_traits_baseILj1280ES2_S2_fS2_fjLj128EEEEELb1ELb0ELb0ELb0EEEvNS_9BwdParamsE,"a",@progbits
	.sectionflags	@""
	.align	4
.nv.constant0._ZN10layer_norm13ln_bwd_kernelINS_13Kernel_traitsI6__halfS2_fS2_fjLj1280ELj1ELj4ELj1ELj16ENS_18Kernel_traits_baseILj1280ES2_S2_fS2_fjLj128EEEEELb1ELb0ELb0ELb0EEEvNS_9BwdParamsE:
	.zero		824


//--------------------- .nv.constant0._ZN10layer_norm13ln_bwd_kernelINS_13Kernel_traitsI6__halfS2_fS2_fjLj1280ELj1ELj4ELj1ELj16ENS_18Kernel_traits_baseILj1280ES2_S2_fS2_fjLj128EEEEELb1ELb0ELb0ELb1EEEvNS_9BwdParamsE --------------------------
	.section	.nv.constant0._ZN10layer_norm13ln_bwd_kernelINS_13Kernel_traitsI6__halfS2_fS2_fjLj1280ELj1ELj4ELj1ELj16ENS_18Kernel_traits_baseILj1280ES2_S2_fS2_fjLj128EEEEELb1ELb0ELb0ELb1EEEvNS_9BwdParamsE,"a",@progbits
	.sectionflags	@""
	.align	4
.nv.constant0._ZN10layer_norm13ln_bwd_kernelINS_13Kernel_traitsI6__halfS2_fS2_fjLj1280ELj1ELj4ELj1ELj16ENS_18Kernel_traits_baseILj1280ES2_S2_fS2_fjLj128EEEEELb1ELb0ELb0ELb1EEEvNS_9BwdParamsE:
	.zero		824


//--------------------- .nv.constant0._ZN10layer_norm22ln_bwd_finalize_kernelINS_22Kernel_traits_finalizeILj1280E6__halfS2_fS2_fjLb0ELj1024ELj4ENS_18Kernel_traits_baseILj1280ES2_S2_fS2_fjLj1024EEEEELb0ELb0EEEvNS_9BwdParamsE --------------------------
	.section	.nv.constant0._ZN10layer_norm22ln_bwd_finalize_kernelINS_22Kernel_traits_finalizeILj1280E6__halfS2_fS2_fjLb0ELj1024ELj4ENS_18Kernel_traits_baseILj1280ES2_S2_fS2_fjLj1024EEEEELb0ELb0EEEvNS_9BwdParamsE,"a",@progbits
	.sectionflags	@""
	.align	4
.nv.constant0._ZN10layer_norm22ln_bwd_finalize_kernelINS_22Kernel_traits_finalizeILj1280E6__halfS2_fS2_fjLb0ELj1024ELj4ENS_18Kernel_traits_baseILj1280ES2_S2_fS2_fjLj1024EEEEELb0ELb0EEEvNS_9BwdParamsE:
	.zero		824


//--------------------- .nv.constant0._ZN10layer_norm13ln_bwd_kernelINS_13Kernel_traitsI6__halfS2_fS2_fjLj1280ELj1ELj4ELj1ELj16ENS_18Kernel_traits_baseILj1280ES2_S2_fS2_fjLj128EEEEELb1ELb0ELb1ELb0EEEvNS_9BwdParamsE --------------------------
	.section	.nv.constant0._ZN10layer_norm13ln_bwd_kernelINS_13Kernel_traitsI6__halfS2_fS2_fjLj1280ELj1ELj4ELj1ELj16ENS_18Kernel_traits_baseILj1280ES2_S2_fS2_fjLj128EEEEELb1ELb0ELb1ELb0EEEvNS_9BwdParamsE,"a",@progbits
	.sectionflags	@""
	.align	4
.nv.constant0._ZN10layer_norm13ln_bwd_kernelINS_13Kernel_traitsI6__halfS2_fS2_fjLj1280ELj1ELj4ELj1ELj16ENS_18Kernel_traits_baseILj1280ES2_S2_fS2_fjLj128EEEEELb1ELb0ELb1ELb0EEEvNS_9BwdParamsE:
	.zero		824


//--------------------- .nv.constant0._ZN10layer_norm22ln_bwd_finalize_kernelINS_22Kernel_traits_finalizeILj1280E6__halfS2_fS2_fjLb0ELj1024ELj4ENS_18Kernel_traits_baseILj1280ES2_S2_fS2_fjLj1024EEEEELb0ELb1EEEvNS_9BwdParamsE --------------------------
	.section	.nv.constant0._ZN10layer_norm22ln_bwd_finalize_kernelINS_22Kernel_traits_finalizeILj1280E6__halfS2_fS2_fjLb0ELj1024ELj4ENS_18Kernel_traits_baseILj1280ES2_S2_fS2_fjLj1024EEEEELb0ELb1EEEvNS_9BwdParamsE,"a",@progbits
	.sectionflags	@""
	.align	4
.nv.constant0._ZN10layer_norm22ln_bwd_finalize_kernelINS_22Kernel_traits_finalizeILj1280E6__halfS2_fS2_fjLb0ELj1024ELj4ENS_18Kernel_traits_baseILj1280ES2_S2_fS2_fjLj1024EEEEELb0ELb1EEEvNS_9BwdParamsE:
	.zero		824


//--------------------- .nv.constant0._ZN10layer_norm13ln_bwd_kernelINS_13Kernel_traitsI6__halfS2_fS2_fjLj1280ELj1ELj4ELj1ELj16ENS_18Kernel_traits_baseILj1280ES2_S2_fS2_fjLj128EEEEELb1ELb0ELb1ELb1EEEvNS_9BwdParamsE --------------------------
	.section	.nv.constant0._ZN10layer_norm13ln_bwd_kernelINS_13Kernel_traitsI6__halfS2_fS2_fjLj1280ELj1ELj4ELj1ELj16ENS_18Kernel_traits_baseILj1280ES2_S2_fS2_fjLj128EEEEELb1ELb0ELb1ELb1EEEvNS_9BwdParamsE,"a",@progbits
	.sectionflags	@""
	.align	4
.nv.constant0._ZN10layer_norm13ln_bwd_kernelINS_13Kernel_traitsI6__halfS2_fS2_fjLj1280ELj1ELj4ELj1ELj16ENS_18Kernel_traits_baseILj1280ES2_S2_fS2_fjLj128EEEEELb1ELb0ELb1ELb1EEEvNS_9BwdParamsE:
	.zero		824


//--------------------- .nv.constant0._ZN10layer_norm13ln_bwd_kernelINS_13Kernel_traitsI6__halfS2_fS2_fjLj1280ELj1ELj4ELj1ELj16ENS_18Kernel_traits_baseILj1280ES2_S2_fS2_fjLj128EEEEELb1ELb1ELb0ELb0EEEvNS_9BwdParamsE --------------------------
	.section	.nv.constant0._ZN10layer_norm13ln_bwd_kernelINS_13Kernel_traitsI6__halfS2_fS2_fjLj1280ELj1ELj4ELj1ELj16ENS_18Kernel_traits_baseILj1280ES2_S2_fS2_fjLj128EEEEELb1ELb1ELb0ELb0EEEvNS_9BwdParamsE,"a",@progbits
	.sectionflags	@""
	.align	4
.nv.constant0._ZN10layer_norm13ln_bwd_kernelINS_13Kernel_traitsI6__halfS2_fS2_fjLj1280ELj1ELj4ELj1ELj16ENS_18Kernel_traits_baseILj1280ES2_S2_fS2_fjLj128EEEEELb1ELb1ELb0ELb0EEEvNS_9BwdParamsE:
	.zero		824


//--------------------- .nv.constant0._ZN10layer_norm13ln_bwd_kernelINS_13Kernel_traitsI6__halfS2_fS2_fjLj1280ELj1ELj4ELj1ELj16ENS_18Kernel_traits_baseILj1280ES2_S2_fS2_fjLj128EEEEELb1ELb1ELb0ELb1EEEvNS_9BwdParamsE --------------------------
	.section	.nv.constant0._ZN10layer_norm13ln_bwd_kernelINS_13Kernel_traitsI6__halfS2_fS2_fjLj1280ELj1ELj4ELj1ELj16ENS_18Kernel_traits_baseILj1280ES2_S2_fS2_fjLj128EEEEELb1ELb1ELb0ELb1EEEvNS_9BwdParamsE,"a",@progbits
	.sectionflags	@""
	.align	4
.nv.constant0._ZN10layer_norm13ln_bwd_kernelINS_13Kernel_traitsI6__halfS2_fS2_fjLj1280ELj1ELj4ELj1ELj16ENS_18Kernel_traits_baseILj1280ES2_S2_fS2_fjLj128EEEEELb1ELb1ELb0ELb1EEEvNS_9BwdParamsE:
	.zero		824


//--------------------- .nv.constant0._ZN10layer_norm22ln_bwd_finalize_kernelINS_22Kernel_traits_finalizeILj1280E6__halfS2_fS2_fjLb1ELj1024ELj4ENS_18Kernel_traits_baseILj1280ES2_S2_fS2_fjLj1024EEEEELb1ELb0EEEvNS_9BwdParamsE --------------------------
	.section	.nv.constant0._ZN10layer_norm22ln_bwd_finalize_kernelINS_22Kernel_traits_finalizeILj1280E6__halfS2_fS2_fjLb1ELj1024ELj4ENS_18Kernel_traits_baseILj1280ES2_S2_fS2_fjLj1024EEEEELb1ELb0EEEvNS_9BwdParamsE,"a",@progbits
	.sectionflags	@""
	.align	4
.nv.constant0._ZN10layer_norm22ln_bwd_finalize_kernelINS_22Kernel_traits_finalizeILj1280E6__halfS2_fS2_fjLb1ELj1024ELj4ENS_18Kernel_traits_baseILj1280ES2_S2_fS2_fjLj1024EEEEELb1ELb0EEEvNS_9BwdParamsE:
	.zero		824


//--------------------- .nv.constant0._ZN10layer_norm13ln_bwd_kernelINS_13Kernel_traitsI6__halfS2_fS2_fjLj1280ELj1ELj4ELj1ELj16ENS_18Kernel_traits_baseILj1280ES2_S2_fS2_fjLj128EEEEELb1ELb1ELb1ELb0EEEvNS_9BwdParamsE --------------------------
	.section	.nv.constant0._ZN10layer_norm13ln_bwd_kernelINS_13Kernel_traitsI6__halfS2_fS2_fjLj1280ELj1ELj4ELj1ELj16ENS_18Kernel_traits_baseILj1280ES2_S2_fS2_fjLj128EEEEELb1ELb1ELb1ELb0EEEvNS_9BwdParamsE,"a",@progbits
	.sectionflags	@""
	.align	4
.nv.constant0._ZN10layer_norm13ln_bwd_kernelINS_13Kernel_traitsI6__halfS2_fS2_fjLj1280ELj1ELj4ELj1ELj16ENS_18Kernel_traits_baseILj1280ES2_S2_fS2_fjLj128EEEEELb1ELb1ELb1ELb0EEEvNS_9BwdParamsE:
	.zero		824


//--------------------- .nv.constant0._ZN10layer_norm22ln_bwd_finalize_kernelINS_22Kernel_traits_finalizeILj1280E6__halfS2_fS2_fjLb1ELj1024ELj4ENS_18Kernel_traits_baseILj1280ES2_S2_fS2_fjLj1024EEEEELb1ELb1EEEvNS_9BwdParamsE --------------------------
	.section	.nv.constant0._ZN10layer_norm22ln_bwd_finalize_kernelINS_22Kernel_traits_finalizeILj1280E6__halfS2_fS2_fjLb1ELj1024ELj4ENS_18Kernel_traits_baseILj1280ES2_S2_fS2_fjLj1024EEEEELb1ELb1EEEvNS_9BwdParamsE,"a",@progbits
	.sectionflags	@""
	.align	4
.nv.constant0._ZN10layer_norm22ln_bwd_finalize_kernelINS_22Kernel_traits_finalizeILj1280E6__halfS2_fS2_fjLb1ELj1024ELj4ENS_18Kernel_traits_baseILj1280ES2_S2_fS2_fjLj1024EEEEELb1ELb1EEEvNS_9BwdParamsE:
	.zero		824


//--------------------- .nv.constant0._ZN10layer_norm13ln_bwd_kernelINS_13Kernel_traitsI6__halfS2_fS2_fjLj1280ELj1ELj4ELj1ELj16ENS_18Kernel_traits_baseILj1280ES2_S2_fS2_fjLj128EEEEELb1ELb1ELb1ELb1EEEvNS_9BwdParamsE --------------------------
	.section	.nv.constant0._ZN10layer_norm13ln_bwd_kernelINS_13Kernel_traitsI6__halfS2_fS2_fjLj1280ELj1ELj4ELj1ELj16ENS_18Kernel_traits_baseILj1280ES2_S2_fS2_fjLj128EEEEELb1ELb1ELb1ELb1EEEvNS_9BwdParamsE,"a",@progbits
	.sectionflags	@""
	.align	4
.nv.constant0._ZN10layer_norm13ln_bwd_kernelINS_13Kernel_traitsI6__halfS2_fS2_fjLj1280ELj1ELj4ELj1ELj16ENS_18Kernel_traits_baseILj1280ES2_S2_fS2_fjLj128EEEEELb1ELb1ELb1ELb1EEEvNS_9BwdParamsE:
	.zero		824


//--------------------- .nv.constant0._ZN10layer_norm13ln_bwd_kernelINS_13Kernel_traitsIf6__halffS2_fjLj1280ELj1ELj4ELj1ELj16ENS_18Kernel_traits_baseILj1280EfS2_fS2_fjLj128EEEEELb0ELb0ELb0ELb0EEEvNS_9BwdParamsE --------------------------
	.section	.nv.constant0._ZN10layer_norm13ln_bwd_kernelINS_13Kernel_traitsIf6__halffS2_fjLj1280ELj1ELj4ELj1ELj16ENS_18Kernel_traits_baseILj1280EfS2_fS2_fjLj128EEEEELb0ELb0ELb0ELb0EEEvNS_9BwdParamsE,"a",@progbits
	.sectionflags	@""
	.align	4
.nv.constant0._ZN10layer_norm13ln_bwd_kernelINS_13Kernel_traitsIf6__halffS2_fjLj1280ELj1ELj4ELj1ELj16ENS_18Kernel_traits_baseILj1280EfS2_fS2_fjLj128EEEEELb0ELb0ELb0ELb0EEEvNS_9BwdParamsE:
	.zero		824


//--------------------- .nv.constant0._ZN10layer_norm13ln_bwd_kernelINS_13Kernel_traitsIf6__halffS2_fjLj1280ELj1ELj4ELj1ELj16ENS_18Kernel_traits_baseILj1280EfS2_fS2_fjLj128EEEEELb0ELb0ELb0ELb1EEEvNS_9BwdParamsE --------------------------
	.section	.nv.constant0._ZN10layer_norm13ln_bwd_kernelINS_13Kernel_traitsIf6__halffS2_fjLj1280ELj1ELj4ELj1ELj16ENS_18Kernel_traits_baseILj1280EfS2_fS2_fjLj128EEEEELb0ELb0ELb0ELb1EEEvNS_9BwdParamsE,"a",@progbits
	.sectionflags	@""
	.align	4
.nv.constant0._ZN10layer_norm13ln_bwd_kernelINS_13Kernel_traitsIf6__halffS2_fjLj1280ELj1ELj4ELj1ELj16ENS_18Kernel_traits_baseILj1280EfS2_fS2_fjLj128EEEEELb0ELb0ELb0ELb1EEEvNS_9BwdParamsE:
	.zero		824


//--------------------- .nv.constant0._ZN10layer_norm13ln_bwd_kernelINS_13Kernel_traitsIf6__halffS2_fjLj1280ELj1ELj4ELj1ELj16ENS_18Kernel_traits_baseILj1280EfS2_fS2_fjLj128EEEEELb0ELb0ELb1ELb0EEEvNS_9BwdParamsE --------------------------
	.section	.nv.constant0._ZN10layer_norm13ln_bwd_kernelINS_13Kernel_traitsIf6__halffS2_fjLj1280ELj1ELj4ELj1ELj16ENS_18Kernel_traits_baseILj1280EfS2_fS2_fjLj128EEEEELb0ELb0ELb1ELb0EEEvNS_9BwdParamsE,"a",@progbits
	.sectionflags	@""
	.align	4
.nv.constant0._ZN10layer_norm13ln_bwd_kernelINS_13Kernel_traitsIf6__halffS2_fjLj1280ELj1ELj4ELj1ELj16ENS_18Kernel_traits_baseILj1280EfS2_fS2_fjLj128EEEEELb0ELb0ELb1ELb0EEEvNS_9BwdParamsE:
	.zero		824


//--------------------- .nv.constant0._ZN10layer_norm13ln_bwd_kernelINS_13Kernel_traitsIf6__halffS2_fjLj1280ELj1ELj4ELj1ELj16ENS_18Kernel_traits_baseILj1280EfS2_fS2_fjLj128EEEEELb0ELb0ELb1ELb1EEEvNS_9BwdParamsE --------------------------
	.section	.nv.constant0._ZN10layer_norm13ln_bwd_kernelINS_13Kernel_traitsIf6__halffS2_fjLj1280ELj1ELj4ELj1ELj16ENS_18Kernel_traits_baseILj1280EfS2_fS2_fjLj128EEEEELb0ELb0ELb1ELb1EEEvNS_9BwdParamsE,"a",@progbits
	.sectionflags	@""
	.align	4
.nv.constant0._ZN10layer_norm13ln_bwd_kernelINS_13Kernel_traitsIf6__halffS2_fjLj1280ELj1ELj4ELj1ELj16ENS_18Kernel_traits_baseILj1280EfS2_fS2_fjLj128EEEEELb0ELb0ELb1ELb1EEEvNS_9BwdParamsE:
	.zero		824


//--------------------- .nv.constant0._ZN10layer_norm13ln_bwd_kernelINS_13Kernel_traitsIf6__halffS2_fjLj1280ELj1ELj4ELj1ELj16ENS_18Kernel_traits_baseILj1280EfS2_fS2_fjLj128EEEEELb0ELb1ELb0ELb0EEEvNS_9BwdParamsE --------------------------
	.section	.nv.constant0._ZN10layer_norm13ln_bwd_kernelINS_13Kernel_traitsIf6__halffS2_fjLj1280ELj1ELj4ELj1ELj16ENS_18Kernel_traits_baseILj1280EfS2_fS2_fjLj128EEEEELb0ELb1ELb0ELb0EEEvNS_9BwdParamsE,"a",@progbits
	.sectionflags	@""
	.align	4
.nv.constant0._ZN10layer_norm13ln_bwd_kernelINS_13Kernel_traitsIf6__halffS2_fjLj1280ELj1ELj4ELj1ELj16ENS_18Kernel_traits_baseILj1280EfS2_fS2_fjLj128EEEEELb0ELb1ELb0ELb0EEEvNS_9BwdParamsE:
	.zero		824


//--------------------- .nv.constant0._ZN10layer_norm13ln_bwd_kernelINS_13Kernel_traitsIf6__halffS2_fjLj1280ELj1ELj4ELj1ELj16ENS_18Kernel_traits_baseILj1280EfS2_fS2_fjLj128EEEEELb0ELb1ELb0ELb1EEEvNS_9BwdParamsE --------------------------
	.section	.nv.constant0._ZN10layer_norm13ln_bwd_kernelINS_13Kernel_traitsIf6__halffS2_fjLj1280ELj1ELj4ELj1ELj16ENS_18Kernel_traits_baseILj1280EfS2_fS2_fjLj128EEEEELb0ELb1ELb0ELb1EEEvNS_9BwdParamsE,"a",@progbits
	.sectionflags	@""
	.align	4
.nv.constant0._ZN10layer_norm13ln_bwd_kernelINS_13Kernel_traitsIf6__halffS2_fjLj1280ELj1ELj4ELj1ELj16ENS_18Kernel_traits_baseILj1280EfS2_fS2_fjLj128EEEEELb0ELb1ELb0ELb1EEEvNS_9BwdParamsE:
	.zero		824


//--------------------- .nv.constant0._ZN10layer_norm13ln_bwd_kernelINS_13Kernel_traitsIf6__halffS2_fjLj1280ELj1ELj4ELj1ELj16ENS_18Kernel_traits_baseILj1280EfS2_fS2_fjLj128EEEEELb0ELb1ELb1ELb0EEEvNS_9BwdParamsE --------------------------
	.section	.nv.constant0._ZN10layer_norm13ln_bwd_kernelINS_13Kernel_traitsIf6__halffS2_fjLj1280ELj1ELj4ELj1ELj16ENS_18Kernel_traits_baseILj1280EfS2_fS2_fjLj128EEEEELb0ELb1ELb1ELb0EEEvNS_9BwdParamsE,"a",@progbits
	.sectionflags	@""
	.align	4
.nv.constant0._ZN10layer_norm13ln_bwd_kernelINS_13Kernel_traitsIf6__halffS2_fjLj1280ELj1ELj4ELj1ELj16ENS_18Kernel_traits_baseILj1280EfS2_fS2_fjLj128EEEEELb0ELb1ELb1ELb0EEEvNS_9BwdParamsE:
	.zero		824


//--------------------- .nv.constant0._ZN10layer_norm13ln_bwd_kernelINS_13Kernel_traitsIf6__halffS2_fjLj1280ELj1ELj4ELj1ELj16ENS_18Kernel_traits_baseILj1280EfS2_fS2_fjLj128EEEEELb0ELb1ELb1ELb1EEEvNS_9BwdParamsE --------------------------
	.section	.nv.constant0._ZN10layer_norm13ln_bwd_kernelINS_13Kernel_traitsIf6__halffS2_fjLj1280ELj1ELj4ELj1ELj16ENS_18Kernel_traits_baseILj1280EfS2_fS2_fjLj128EEEEELb0ELb1ELb1ELb1EEEvNS_9BwdParamsE,"a",@progbits
	.sectionflags	@""
	.align	4
.nv.constant0._ZN10layer_norm13ln_bwd_kernelINS_13Kernel_traitsIf6__halffS2_fjLj1280ELj1ELj4ELj1ELj16ENS_18Kernel_traits_baseILj1280EfS2_fS2_fjLj128EEEEELb0ELb1ELb1ELb1EEEvNS_9BwdParamsE:
	.zero		824


//--------------------- .nv.constant0._ZN10layer_norm13ln_bwd_kernelINS_13Kernel_traitsIf6__halffS2_fjLj1280ELj1ELj4ELj1ELj16ENS_18Kernel_traits_baseILj1280EfS2_fS2_fjLj128EEEEELb1ELb0ELb0ELb0EEEvNS_9BwdParamsE --------------------------
	.section	.nv.constant0._ZN10layer_norm13ln_bwd_kernelINS_13Kernel_traitsIf6__halffS2_fjLj1280ELj1ELj4ELj1ELj16ENS_18Kernel_traits_baseILj1280EfS2_fS2_fjLj128EEEEELb1ELb0ELb0ELb0EEEvNS_9BwdParamsE,"a",@progbits
	.sectionflags	@""
	.align	4
.nv.constant0._ZN10layer_norm13ln_bwd_kernelINS_13Kernel_traitsIf6__halffS2_fjLj1280ELj1ELj4ELj1ELj16ENS_18Kernel_traits_baseILj1280EfS2_fS2_fjLj128EEEEELb1ELb0ELb0ELb0EEEvNS_9BwdParamsE:
	.zero		824


//--------------------- .nv.constant0._ZN10layer_norm13ln_bwd_kernelINS_13Kernel_traitsIf6__halffS2_fjLj1280ELj1ELj4ELj1ELj16ENS_18Kernel_traits_baseILj1280EfS2_fS2_fjLj128EEEEELb1ELb0ELb0ELb1EEEvNS_9BwdParamsE --------------------------
	.section	.nv.constant0._ZN10layer_norm13ln_bwd_kernelINS_13Kernel_traitsIf6__halffS2_fjLj1280ELj1ELj4ELj1ELj16ENS_18Kernel_traits_baseILj1280EfS2_fS2_fjLj128EEEEELb1ELb0ELb0ELb1EEEvNS_9BwdParamsE,"a",@progbits
	.sectionflags	@""
	.align	4
.nv.constant0._ZN10layer_norm13ln_bwd_kernelINS_13Kernel_traitsIf6__halffS2_fjLj1280ELj1ELj4ELj1ELj16ENS_18Kernel_traits_baseILj1280EfS2_fS2_fjLj128EEEEELb1ELb0ELb0ELb1EEEvNS_9BwdParamsE:
	.zero		824


//--------------------- .nv.constant0._ZN10layer_norm22ln_bwd_finalize_kernelINS_22Kernel_traits_finalizeILj1280Ef6__halffS2_fjLb0ELj1024ELj4ENS_18Kernel_traits_baseILj1280EfS2_fS2_fjLj1024EEEEELb0ELb0EEEvNS_9BwdParamsE --------------------------
	.section	.nv.constant0._ZN10layer_norm22ln_bwd_finalize_kernelINS_22Kernel_traits_finalizeILj1280Ef6__halffS2_fjLb0ELj1024ELj4ENS_18Kernel_traits_baseILj1280EfS2_fS2_fjLj1024EEEEELb0ELb0EEEvNS_9BwdParamsE,"a",@progbits
	.sectionflags	@""
	.align	4
.nv.constant0._ZN10layer_norm22ln_bwd_finalize_kernelINS_22Kernel_traits_finalizeILj1280Ef6__halffS2_fjLb0ELj1024ELj4ENS_18Kernel_traits_baseILj1280EfS2_fS2_fjLj1024EEEEELb0ELb0EEEvNS_9BwdParamsE:
	.zero		824


//--------------------- .nv.constant0._ZN10layer_norm13ln_bwd_kernelINS_13Kernel_traitsIf6__halffS2_fjLj1280ELj1ELj4ELj1ELj16ENS_18Kernel_traits_baseILj1280EfS2_fS2_fjLj128EEEEELb1ELb0ELb1ELb0EEEvNS_9BwdParamsE --------------------------
	.section	.nv.constant0._ZN10layer_norm13ln_bwd_kernelINS_13Kernel_traitsIf6__halffS2_fjLj1280ELj1ELj4ELj1ELj16ENS_18Kernel_traits_baseILj1280EfS2_fS2_fjLj128EEEEELb1ELb0ELb1ELb0EEEvNS_9BwdParamsE,"a",@progbits
	.sectionflags	@""
	.align	4
.nv.constant0._ZN10layer_norm13ln_bwd_kernelINS_13Kernel_traitsIf6__halffS2_fjLj1280ELj1ELj4ELj1ELj16ENS_18Kernel_traits_baseILj1280EfS2_fS2_fjLj128EEEEELb1ELb0ELb1ELb0EEEvNS_9BwdParamsE:
	.zero		824


//--------------------- .nv.constant0._ZN10layer_norm22ln_bwd_finalize_kernelINS_22Kernel_traits_finalizeILj1280Ef6__halffS2_fjLb0ELj1024ELj4ENS_18Kernel_traits_baseILj1280EfS2_fS2_fjLj1024EEEEELb0ELb1EEEvNS_9BwdParamsE --------------------------
	.section	.nv.constant0._ZN10layer_norm22ln_bwd_finalize_kernelINS_22Kernel_traits_finalizeILj1280Ef6__halffS2_fjLb0ELj1024ELj4ENS_18Kernel_traits_baseILj1280EfS2_fS2_fjLj1024EEEEELb0ELb1EEEvNS_9BwdParamsE,"a",@progbits
	.sectionflags	@""
	.align	4
.nv.constant0._ZN10layer_norm22ln_bwd_finalize_kernelINS_22Kernel_traits_finalizeILj1280Ef6__halffS2_fjLb0ELj1024ELj4ENS_18Kernel_traits_baseILj1280EfS2_fS2_fjLj1024EEEEELb0ELb1EEEvNS_9BwdParamsE:
	.zero		824


//--------------------- .nv.constant0._ZN10layer_norm13ln_bwd_kernelINS_13Kernel_traitsIf6__halffS2_fjLj1280ELj1ELj4ELj1ELj16ENS_18Kernel_traits_baseILj1280EfS2_fS2_fjLj128EEEEELb1ELb0ELb1ELb1EEEvNS_9BwdParamsE --------------------------
	.section	.nv.constant0._ZN10layer_norm13ln_bwd_kernelINS_13Kernel_traitsIf6__halffS2_fjLj1280ELj1ELj4ELj1ELj16ENS_18Kernel_traits_baseILj1280EfS2_fS2_fjLj128EEEEELb1ELb0ELb1ELb1EEEvNS_9BwdParamsE,"a",@progbits
	.sectionflags	@""
	.align	4
.nv.constant0._ZN10layer_norm13ln_bwd_kernelINS_13Kernel_traitsIf6__halffS2_fjLj1280ELj1ELj4ELj1ELj16ENS_18Kernel_traits_baseILj1280EfS2_fS2_fjLj128EEEEELb1ELb0ELb1ELb1EEEvNS_9BwdParamsE:
	.zero		824


//--------------------- .nv.constant0._ZN10layer_norm13ln_bwd_kernelINS_13Kernel_traitsIf6__halffS2_fjLj1280ELj1ELj4ELj1ELj16ENS_18Kernel_traits_baseILj1280EfS2_fS2_fjLj128EEEEELb1ELb1ELb0ELb0EEEvNS_9BwdParamsE --------------------------
	.section	.nv.constant0._ZN10layer_norm13ln_bwd_kernelINS_13Kernel_traitsIf6__halffS2_fjLj1280ELj1ELj4ELj1ELj16ENS_18Kernel_traits_baseILj1280EfS2_fS2_fjLj128EEEEELb1ELb1ELb0ELb0EEEvNS_9BwdParamsE,"a",@progbits
	.sectionflags	@""
	.align	4
.nv.constant0._ZN10layer_norm13ln_bwd_kernelINS_13Kernel_traitsIf6__halffS2_fjLj1280ELj1ELj4ELj1ELj16ENS_18Kernel_traits_baseILj1280EfS2_fS2_fjLj128EEEEELb1ELb1ELb0ELb0EEEvNS_9BwdParamsE:
	.zero		824


//--------------------- .nv.constant0._ZN10layer_norm13ln_bwd_kernelINS_13Kernel_traitsIf6__halffS2_fjLj1280ELj1ELj4ELj1ELj16ENS_18Kernel_traits_baseILj1280EfS2_fS2_fjLj128EEEEELb1ELb1ELb0ELb1EEEvNS_9BwdParamsE --------------------------
	.section	.nv.constant0._ZN10layer_norm13ln_bwd_kernelINS_13Kernel_traitsIf6__halffS2_fjLj1280ELj1ELj4ELj1ELj16ENS_18Kernel_traits_baseILj1280EfS2_fS2_fjLj128EEEEELb1ELb1ELb0ELb1EEEvNS_9BwdParamsE,"a",@progbits
	.sectionflags	@""
	.align	4
.nv.constant0._ZN10layer_norm13ln_bwd_kernelINS_13Kernel_traitsIf6__halffS2_fjLj1280ELj1ELj4ELj1ELj16ENS_18Kernel_traits_baseILj1280EfS2_fS2_fjLj128EEEEELb1ELb1ELb0ELb1EEEvNS_9BwdParamsE:
	.zero		824


//--------------------- .nv.constant0._ZN10layer_norm22ln_bwd_finalize_kernelINS_22Kernel_traits_finalizeILj1280Ef6__halffS2_fjLb1ELj1024ELj4ENS_18Kernel_traits_baseILj1280EfS2_fS2_fjLj1024EEEEELb1ELb0EEEvNS_9BwdParamsE --------------------------
	.section	.nv.constant0._ZN10layer_norm22ln_bwd_finalize_kernelINS_22Kernel_traits_finalizeILj1280Ef6__halffS2_fjLb1ELj1024ELj4ENS_18Kernel_traits_baseILj1280EfS2_fS2_fjLj1024EEEEELb1ELb0EEEvNS_9BwdParamsE,"a",@progbits
	.sectionflags	@""
	.align	4
.nv.constant0._ZN10layer_norm22ln_bwd_finalize_kernelINS_22Kernel_traits_finalizeILj1280Ef6__halffS2_fjLb1ELj1024ELj4ENS_18Kernel_traits_baseILj1280EfS2_fS2_fjLj1024EEEEELb1ELb0EEEvNS_9BwdParamsE:
	.zero		824


//--------------------- .nv.constant0._ZN10layer_norm13ln_bwd_kernelINS_13Kernel_traitsIf6__halffS2_fjLj1280ELj1ELj4ELj1ELj16ENS_18Kernel_traits_baseILj1280EfS2_fS2_fjLj128EEEEELb1ELb1ELb1ELb0EEEvNS_9BwdParamsE --------------------------
	.section	.nv.constant0._ZN10layer_norm13ln_bwd_kernelINS_13Kernel_traitsIf6__halffS2_fjLj1280ELj1ELj4ELj1ELj16ENS_18Kernel_traits_baseILj1280EfS2_fS2_fjLj128EEEEELb1ELb1ELb1ELb0EEEvNS_9BwdParamsE,"a",@progbits
	.sectionflags	@""
	.align	4
.nv.constant0._ZN10layer_norm13ln_bwd_kernelINS_13Kernel_traitsIf6__halffS2_fjLj1280ELj1ELj4ELj1ELj16ENS_18Kernel_traits_baseILj1280EfS2_fS2_fjLj128EEEEELb1ELb1ELb1ELb0EEEvNS_9BwdParamsE:
	.zero		824


//--------------------- .nv.constant0._ZN10layer_norm22ln_bwd_finalize_kernelINS_22Kernel_traits_finalizeILj1280Ef6__halffS2_fjLb1ELj1024ELj4ENS_18Kernel_traits_baseILj1280EfS2_fS2_fjLj1024EEEEELb1ELb1EEEvNS_9BwdParamsE --------------------------
	.section	.nv.constant0._ZN10layer_norm22ln_bwd_finalize_kernelINS_22Kernel_traits_finalizeILj1280Ef6__halffS2_fjLb1ELj1024ELj4ENS_18Kernel_traits_baseILj1280EfS2_fS2_fjLj1024EEEEELb1ELb1EEEvNS_9BwdParamsE,"a",@progbits
	.sectionflags	@""
	.align	4
.nv.constant0._ZN10layer_norm22ln_bwd_finalize_kernelINS_22Kernel_traits_finalizeILj1280Ef6__halffS2_fjLb1ELj1024ELj4ENS_18Kernel_traits_baseILj1280EfS2_fS2_fjLj1024EEEEELb1ELb1EEEvNS_9BwdParamsE:
	.zero		824


//--------------------- .nv.constant0._ZN10layer_norm13ln_bwd_kernelINS_13Kernel_traitsIf6__halffS2_fjLj1280ELj1ELj4ELj1ELj16ENS_18Kernel_traits_baseILj1280EfS2_fS2_fjLj128EEEEELb1ELb1ELb1ELb1EEEvNS_9BwdParamsE --------------------------
	.section	.nv.constant0._ZN10layer_norm13ln_bwd_kernelINS_13Kernel_traitsIf6__halffS2_fjLj1280ELj1ELj4ELj1ELj16ENS_18Kernel_traits_baseILj1280EfS2_fS2_fjLj128EEEEELb1ELb1ELb1ELb1EEEvNS_9BwdParamsE,"a",@progbits
	.sectionflags	@""
	.align	4
.nv.constant0._ZN10layer_norm13ln_bwd_kernelINS_13Kernel_traitsIf6__halffS2_fjLj1280ELj1ELj4ELj1ELj16ENS_18Kernel_traits_baseILj1280EfS2_fS2_fjLj128EEEEELb1ELb1ELb1ELb1EEEvNS_9BwdParamsE:
	.zero		824


//--------------------- .nv.constant0._ZN10layer_norm13ln_bwd_kernelINS_13Kernel_traitsI6__halfffffjLj1280ELj1ELj4ELj1ELj16ENS_18Kernel_traits_baseILj1280ES2_ffffjLj128EEEEELb0ELb0ELb0ELb0EEEvNS_9BwdParamsE --------------------------
	.section	.nv.constant0._ZN10layer_norm13ln_bwd_kernelINS_13Kernel_traitsI6__halfffffjLj1280ELj1ELj4ELj1ELj16ENS_18Kernel_traits_baseILj1280ES2_ffffjLj128EEEEELb0ELb0ELb0ELb0EEEvNS_9BwdParamsE,"a",@progbits
	.sectionflags	@""
	.align	4
.nv.constant0._ZN10layer_norm13ln_bwd_kernelINS_13Kernel_traitsI6__halfffffjLj1280ELj1ELj4ELj1ELj16ENS_18Kernel_traits_baseILj1280ES2_ffffjLj128EEEEELb0ELb0ELb0ELb0EEEvNS_9BwdParamsE:
	.zero		824


//--------------------- .nv.constant0._ZN10layer_norm13ln_bwd_kernelINS_13Kernel_traitsI6__halfffffjLj1280ELj1ELj4ELj1ELj16ENS_18Kernel_traits_baseILj1280ES2_ffffjLj128EEEEELb0ELb0ELb0ELb1EEEvNS_9BwdParamsE --------------------------
	.section	.nv.constant0._ZN10layer_norm13ln_bwd_kernelINS_13Kernel_traitsI6__halfffffjLj1280ELj1ELj4ELj1ELj16ENS_18Kernel_traits_baseILj1280ES2_ffffjLj128EEEEELb0ELb0ELb0ELb1EEEvNS_9BwdParamsE,"a",@progbits
	.sectionflags	@""
	.align	4
.nv.constant0._ZN10layer_norm13ln_bwd_kernelINS_13Kernel_traitsI6__halfffffjLj1280ELj1ELj4ELj1ELj16ENS_18Kernel_traits_baseILj1280ES2_ffffjLj128EEEEELb0ELb0ELb0ELb1EEEvNS_9BwdParamsE:
	.zero		824


//--------------------- .nv.constant0._ZN10layer_norm13ln_bwd_kernelINS_13Kernel_traitsI6__halfffffjLj1280ELj1ELj4ELj1ELj16ENS_18Kernel_traits_baseILj1280ES2_ffffjLj128EEEEELb0ELb0ELb1ELb0EEEvNS_9BwdParamsE --------------------------
	.section	.nv.constant0._ZN10layer_norm13ln_bwd_kernelINS_13Kernel_traitsI6__halfffffjLj1280ELj1ELj4ELj1ELj16ENS_18Kernel_traits_baseILj1280ES2_ffffjLj128EEEEELb0ELb0ELb1ELb0EEEvNS_9BwdParamsE,"a",@progbits
	.sectionflags	@""
	.align	4
.nv.constant0._ZN10layer_norm13ln_bwd_kernelINS_13Kernel_traitsI6__halfffffjLj1280ELj1ELj4ELj1ELj16ENS_18Kernel_traits_baseILj1280ES2_ffffjLj128EEEEELb0ELb0ELb1ELb0EEEvNS_9BwdParamsE:
	.zero		824


//--------------------- .nv.constant0._ZN10layer_norm13ln_bwd_kernelINS_13Kernel_traitsI6__halfffffjLj1280ELj1ELj4ELj1ELj16ENS_18Kernel_traits_baseILj1280ES2_ffffjLj128EEEEELb0ELb0ELb1ELb1EEEvNS_9BwdParamsE --------------------------
	.section	.nv.constant0._ZN10layer_norm13ln_bwd_kernelINS_13Kernel_traitsI6__halfffffjLj1280ELj1ELj4ELj1ELj16ENS_18Kernel_traits_baseILj1280ES2_ffffjLj128EEEEELb0ELb0ELb1ELb1EEEvNS_9BwdParamsE,"a",@progbits
	.sectionflags	@""
	.align	4
.nv.constant0._ZN10layer_norm13ln_bwd_kernelINS_13Kernel_traitsI6__halfffffjLj1280ELj1ELj4ELj1ELj16ENS_18Kernel_traits_baseILj1280ES2_ffffjLj128EEEEELb0ELb0ELb1ELb1EEEvNS_9BwdParamsE:
	.zero		824


//--------------------- .nv.constant0._ZN10layer_norm13ln_bwd_kernelINS_13Kernel_traitsI6__halfffffjLj1280ELj1ELj4ELj1ELj16ENS_18Kernel_traits_baseILj1280ES2_ffffjLj128EEEEELb0ELb1ELb0ELb0EEEvNS_9BwdParamsE --------------------------
	.section	.nv.constant0._ZN10layer_norm13ln_bwd_kernelINS_13Kernel_traitsI6__halfffffjLj1280ELj1ELj4ELj1ELj16ENS_18Kernel_traits_baseILj1280ES2_ffffjLj128EEEEELb0ELb1ELb0ELb0EEEvNS_9BwdParamsE,"a",@progbits
	.sectionflags	@""
	.align	4
.nv.constant0._ZN10layer_norm13ln_bwd_kernelINS_13Kernel_traitsI6__halfffffjLj1280ELj1ELj4ELj1ELj16ENS_18Kernel_traits_baseILj1280ES2_ffffjLj128EEEEELb0ELb1ELb0ELb0EEEvNS_9BwdParamsE:
	.zero		824


//--------------------- .nv.constant0._ZN10layer_norm13ln_bwd_kernelINS_13Kernel_traitsI6__halfffffjLj1280ELj1ELj4ELj1ELj16ENS_18Kernel_traits_baseILj1280ES2_ffffjLj128EEEEELb0ELb1ELb0ELb1EEEvNS_9BwdParamsE --------------------------
	.section	.nv.constant0._ZN10layer_norm13ln_bwd_kernelINS_13Kernel_traitsI6__halfffffjLj1280ELj1ELj4ELj1ELj16ENS_18Kernel_traits_baseILj1280ES2_ffffjLj128EEEEELb0ELb1ELb0ELb1EEEvNS_9BwdParamsE,"a",@progbits
	.sectionflags	@""
	.align	4
.nv.constant0._ZN10layer_norm13ln_bwd_kernelINS_13Kernel_traitsI6__halfffffjLj1280ELj1ELj4ELj1ELj16ENS_18Kernel_traits_baseILj1280ES2_ffffjLj128EEEEELb0ELb1ELb0ELb1EEEvNS_9BwdParamsE:
	.zero		824


//--------------------- .nv.constant0._ZN10layer_norm13ln_bwd_kernelINS_13Kernel_traitsI6__halfffffjLj1280ELj1ELj4ELj1ELj16ENS_18Kernel_traits_baseILj1280ES2_ffffjLj128EEEEELb0ELb1ELb1ELb0EEEvNS_9BwdParamsE --------------------------
	.section	.nv.constant0._ZN10layer_norm13ln_bwd_kernelINS_13Kernel_traitsI6__halfffffjLj1280ELj1ELj4ELj1ELj16ENS_18Kernel_traits_baseILj1280ES2_ffffjLj128EEEEELb0ELb1ELb1ELb0EEEvNS_9BwdParamsE,"a",@progbits
	.sectionflags	@""
	.align	4
.nv.constant0._ZN10layer_norm13ln_bwd_kernelINS_13Kernel_traitsI6__halfffffjLj1280ELj1ELj4ELj1ELj16ENS_18Kernel_traits_baseILj1280ES2_ffffjLj128EEEEELb0ELb1ELb1ELb0EEEvNS_9BwdParamsE:
	.zero		824


//--------------------- .nv.constant0._ZN10layer_norm13ln_bwd_kernelINS_13Kernel_traitsI6__halfffffjLj1280ELj1ELj4ELj1ELj16ENS_18Kernel_traits_baseILj1280ES2_ffffjLj128EEEEELb0ELb1ELb1ELb1EEEvNS_9BwdParamsE --------------------------
	.section	.nv.constant0._ZN10layer_norm13ln_bwd_kernelINS_13Kernel_traitsI6__halfffffjLj1280ELj1ELj4ELj1ELj16ENS_18Kernel_traits_baseILj1280ES2_ffffjLj128EEEEELb0ELb1ELb1ELb1EEEvNS_9BwdParamsE,"a",@progbits
	.sectionflags	@""
	.align	4
.nv.constant0._ZN10layer_norm13ln_bwd_kernelINS_13Kernel_traitsI6__halfffffjLj1280ELj1ELj4ELj1ELj16ENS_18Kernel_traits_baseILj1280ES2_ffffjLj128EEEEELb0ELb1ELb1ELb1EEEvNS_9BwdParamsE:
	.zero		824


//--------------------- .nv.constant0._ZN10layer_norm13ln_bwd_kernelINS_13Kernel_traitsI6__halfffffjLj1280ELj1ELj4ELj1ELj16ENS_18Kernel_traits_baseILj1280ES2_ffffjLj128EEEEELb1ELb0ELb0ELb0EEEvNS_9BwdParamsE --------------------------
	.section	.nv.constant0._ZN10layer_norm13ln_bwd_kernelINS_13Kernel_traitsI6__halfffffjLj1280ELj1ELj4ELj1ELj16ENS_18Kernel_traits_baseILj1280ES2_ffffjLj128EEEEELb1ELb0ELb0ELb0EEEvNS_9BwdParamsE,"a",@progbits
	.sectionflags	@""
	.align	4
.nv.constant0._ZN10layer_norm13ln_bwd_kernelINS_13Kernel_traitsI6__halfffffjLj1280ELj1ELj4ELj1ELj16ENS_18Kernel_traits_baseILj1280ES2_ffffjLj128EEEEELb1ELb0ELb0ELb0EEEvNS_9BwdParamsE:
	.zero		824


//--------------------- .nv.constant0._ZN10layer_norm13ln_bwd_kernelINS_13Kernel_traitsI6__halfffffjLj1280ELj1ELj4ELj1ELj16ENS_18Kernel_traits_baseILj1280ES2_ffffjLj128EEEEELb1ELb0ELb0ELb1EEEvNS_9BwdParamsE --------------------------
	.section	.nv.constant0._ZN10layer_norm13ln_bwd_kernelINS_13Kernel_traitsI6__halfffffjLj1280ELj1ELj4ELj1ELj16ENS_18Kernel_traits_baseILj1280ES2_ffffjLj128EEEEELb1ELb0ELb0ELb1EEEvNS_9BwdParamsE,"a",@progbits
	.sectionflags	@""
	.align	4
.nv.constant0._ZN10layer_norm13ln_bwd_kernelINS_13Kernel_traitsI6__halfffffjLj1280ELj1ELj4ELj1ELj16ENS_18Kernel_traits_baseILj1280ES2_ffffjLj128EEEEELb1ELb0ELb0ELb1EEEvNS_9BwdParamsE:
	.zero		824


//--------------------- .nv.constant0._ZN10layer_norm22ln_bwd_finalize_kernelINS_22Kernel_traits_finalizeILj1280E6__halfffffjLb0ELj1024ELj4ENS_18Kernel_traits_baseILj1280ES2_ffffjLj1024EEEEELb0ELb0EEEvNS_9BwdParamsE --------------------------
	.section	.nv.constant0._ZN10layer_norm22ln_bwd_finalize_kernelINS_22Kernel_traits_finalizeILj1280E6__halfffffjLb0ELj1024ELj4ENS_18Kernel_traits_baseILj1280ES2_ffffjLj1024EEEEELb0ELb0EEEvNS_9BwdParamsE,"a",@progbits
	.sectionflags	@""
	.align	4
.nv.constant0._ZN10layer_norm22ln_bwd_finalize_kernelINS_22Kernel_traits_finalizeILj1280E6__halfffffjLb0ELj1024ELj4ENS_18Kernel_traits_baseILj1280ES2_ffffjLj1024EEEEELb0ELb0EEEvNS_9BwdParamsE:
	.zero		824


//--------------------- .nv.constant0._ZN10layer_norm13ln_bwd_kernelINS_13Kernel_traitsI6__halfffffjLj1280ELj1ELj4ELj1ELj16ENS_18Kernel_traits_baseILj1280ES2_ffffjLj128EEEEELb1ELb0ELb1ELb0EEEvNS_9BwdParamsE --------------------------
	.section	.nv.constant0._ZN10layer_norm13ln_bwd_kernelINS_13Kernel_traitsI6__halfffffjLj1280ELj1ELj4ELj1ELj16ENS_18Kernel_traits_baseILj1280ES2_ffffjLj128EEEEELb1ELb0ELb1ELb0EEEvNS_9BwdParamsE,"a",@progbits
	.sectionflags	@""
	.align	4
.nv.constant0._ZN10layer_norm13ln_bwd_kernelINS_13Kernel_traitsI6__halfffffjLj1280ELj1ELj4ELj1ELj16ENS_18Kernel_traits_baseILj1280ES2_ffffjLj128EEEEELb1ELb0ELb1ELb0EEEvNS_9BwdParamsE:
	.zero		824


//--------------------- .nv.constant0._ZN10layer_norm22ln_bwd_finalize_kernelINS_22Kernel_traits_finalizeILj1280E6__halfffffjLb0ELj1024ELj4ENS_18Kernel_traits_baseILj1280ES2_ffffjLj1024EEEEELb0ELb1EEEvNS_9BwdParamsE --------------------------
	.section	.nv.constant0._ZN10layer_norm22ln_bwd_finalize_kernelINS_22Kernel_traits_finalizeILj1280E6__halfffffjLb0ELj1024ELj4ENS_18Kernel_traits_baseILj1280ES2_ffffjLj1024EEEEELb0ELb1EEEvNS_9BwdParamsE,"a",@progbits
	.sectionflags	@""
	.align	4
.nv.constant0._ZN10layer_norm22ln_bwd_finalize_kernelINS_22Kernel_traits_finalizeILj1280E6__halfffffjLb0ELj1024ELj4ENS_18Kernel_traits_baseILj1280ES2_ffffjLj1024EEEEELb0ELb1EEEvNS_9BwdParamsE:
	.zero		824


//--------------------- .nv.constant0._ZN10layer_norm13ln_bwd_kernelINS_13Kernel_traitsI6__halfffffjLj1280ELj1ELj4ELj1ELj16ENS_18Kernel_traits_baseILj1280ES2_ffffjLj128EEEEELb1ELb0ELb1ELb1EEEvNS_9BwdParamsE --------------------------
	.section	.nv.constant0._ZN10layer_norm13ln_bwd_kernelINS_13Kernel_traitsI6__halfffffjLj1280ELj1ELj4ELj1ELj16ENS_18Kernel_traits_baseILj1280ES2_ffffjLj128EEEEELb1ELb0ELb1ELb1EEEvNS_9BwdParamsE,"a",@progbits
	.sectionflags	@""
	.align	4
.nv.constant0._ZN10layer_norm13ln_bwd_kernelINS_13Kernel_traitsI6__halfffffjLj1280ELj1ELj4ELj1ELj16ENS_18Kernel_traits_baseILj1280ES2_ffffjLj128EEEEELb1ELb0ELb1ELb1EEEvNS_9BwdParamsE:
	.zero		824


//--------------------- .nv.constant0._ZN10layer_norm13ln_bwd_kernelINS_13Kernel_traitsI6__halfffffjLj1280ELj1ELj4ELj1ELj16ENS_18Kernel_traits_baseILj1280ES2_ffffjLj128EEEEELb1ELb1ELb0ELb0EEEvNS_9BwdParamsE --------------------------
	.section	.nv.constant0._ZN10layer_norm13ln_bwd_kernelINS_13Kernel_traitsI6__halfffffjLj1280ELj1ELj4ELj1ELj16ENS_18Kernel_traits_baseILj1280ES2_ffffjLj128EEEEELb1ELb1ELb0ELb0EEEvNS_9BwdParamsE,"a",@progbits
	.sectionflags	@""
	.align	4
.nv.constant0._ZN10layer_norm13ln_bwd_kernelINS_13Kernel_traitsI6__halfffffjLj1280ELj1ELj4ELj1ELj16ENS_18Kernel_traits_baseILj1280ES2_ffffjLj128EEEEELb1ELb1ELb0ELb0EEEvNS_9BwdParamsE:
	.zero		824


//--------------------- .nv.constant0._ZN10layer_norm13ln_bwd_kernelINS_13Kernel_traitsI6__halfffffjLj1280ELj1ELj4ELj1ELj16ENS_18Kernel_traits_baseILj1280ES2_ffffjLj128EEEEELb1ELb1ELb0ELb1EEEvNS_9BwdParamsE --------------------------
	.section	.nv.constant0._ZN10layer_norm13ln_bwd_kernelINS_13Kernel_traitsI6__halfffffjLj1280ELj1ELj4ELj1ELj16ENS_18Kernel_traits_baseILj1280ES2_ffffjLj128EEEEELb1ELb1ELb0ELb1EEEvNS_9BwdParamsE,"a",@progbits
	.sectionflags	@""
	.align	4
.nv.constant0._ZN10layer_norm13ln_bwd_kernelINS_13Kernel_traitsI6__halfffffjLj1280ELj1ELj4ELj1ELj16ENS_18Kernel_traits_baseILj1280ES2_ffffjLj128EEEEELb1ELb1ELb0ELb1EEEvNS_9BwdParamsE:
	.zero		824


//--------------------- .nv.constant0._ZN10layer_norm22ln_bwd_finalize_kernelINS_22Kernel_traits_finalizeILj1280E6__halfffffjLb1ELj1024ELj4ENS_18Kernel_traits_baseILj1280ES2_ffffjLj1024EEEEELb1ELb0EEEvNS_9BwdParamsE --------------------------
	.section	.nv.constant0._ZN10layer_norm22ln_bwd_finalize_kernelINS_22Kernel_traits_finalizeILj1280E6__halfffffjLb1ELj1024ELj4ENS_18Kernel_traits_baseILj1280ES2_ffffjLj1024EEEEELb1ELb0EEEvNS_9BwdParamsE,"a",@progbits
	.sectionflags	@""
	.align	4
.nv.constant0._ZN10layer_norm22ln_bwd_finalize_kernelINS_22Kernel_traits_finalizeILj1280E6__halfffffjLb1ELj1024ELj4ENS_18Kernel_traits_baseILj1280ES2_ffffjLj1024EEEEELb1ELb0EEEvNS_9BwdParamsE:
	.zero		824


//--------------------- .nv.constant0._ZN10layer_norm13ln_bwd_kernelINS_13Kernel_traitsI6__halfffffjLj1280ELj1ELj4ELj1ELj16ENS_18Kernel_traits_baseILj1280ES2_ffffjLj128EEEEELb1ELb1ELb1ELb0EEEvNS_9BwdParamsE --------------------------
	.section	.nv.constant0._ZN10layer_norm13ln_bwd_kernelINS_13Kernel_traitsI6__halfffffjLj1280ELj1ELj4ELj1ELj16ENS_18Kernel_traits_baseILj1280ES2_ffffjLj128EEEEELb1ELb1ELb1ELb0EEEvNS_9BwdParamsE,"a",@progbits
	.sectionflags	@""
	.align	4
.nv.constant0._ZN10layer_norm13ln_bwd_kernelINS_13Kernel_traitsI6__halfffffjLj1280ELj1ELj4ELj1ELj16ENS_18Kernel_traits_baseILj1280ES2_ffffjLj128EEEEELb1ELb1ELb1ELb0EEEvNS_9BwdParamsE:
	.zero		824


//--------------------- .nv.constant0._ZN10layer_norm22ln_bwd_finalize_kernelINS_22Kernel_traits_finalizeILj1280E6__halfffffjLb1ELj1024ELj4ENS_18Kernel_traits_baseILj1280ES2_ffffjLj1024EEEEELb1ELb1EEEvNS_9BwdParamsE --------------------------
	.section	.nv.constant0._ZN10layer_norm22ln_bwd_finalize_kernelINS_22Kernel_traits_finalizeILj1280E6__halfffffjLb1ELj1024ELj4ENS_18Kernel_traits_baseILj1280ES2_ffffjLj1024EEEEELb1ELb1EEEvNS_9BwdParamsE,"a",@progbits
	.sectionflags	@""
	.align	4
.nv.constant0._ZN10layer_norm22ln_bwd_finalize_kernelINS_22Kernel_traits_finalizeILj1280E6__halfffffjLb1ELj1024ELj4ENS_18Kernel_traits_baseILj1280ES2_ffffjLj1024EEEEELb1ELb1EEEvNS_9BwdParamsE:
	.zero		824


//--------------------- .nv.constant0._ZN10layer_norm13ln_bwd_kernelINS_13Kernel_traitsI6__halfffffjLj1280ELj1ELj4ELj1ELj16ENS_18Kernel_traits_baseILj1280ES2_ffffjLj128EEEEELb1ELb1ELb1ELb1EEEvNS_9BwdParamsE --------------------------
	.section	.nv.constant0._ZN10layer_norm13ln_bwd_kernelINS_13Kernel_traitsI6__halfffffjLj1280ELj1ELj4ELj1ELj16ENS_18Kernel_traits_baseILj1280ES2_ffffjLj128EEEEELb1ELb1ELb1ELb1EEEvNS_9BwdParamsE,"a",@progbits
	.sectionflags	@""
	.align	4
.nv.constant0._ZN10layer_norm13ln_bwd_kernelINS_13Kernel_traitsI6__halfffffjLj1280ELj1ELj4ELj1ELj16ENS_18Kernel_traits_baseILj1280ES2_ffffjLj128EEEEELb1ELb1ELb1ELb1EEEvNS_9BwdParamsE:
	.zero		824


//--------------------- .nv.constant0._ZN10layer_norm13ln_bwd_kernelINS_13Kernel_traitsIfffffjLj1280ELj1ELj4ELj1ELj16ENS_18Kernel_traits_baseILj1280EfffffjLj128EEEEELb0ELb0ELb0ELb0EEEvNS_9BwdParamsE --------------------------
	.section	.nv.constant0._ZN10layer_norm13ln_bwd_kernelINS_13Kernel_traitsIfffffjLj1280ELj1ELj4ELj1ELj16ENS_18Kernel_traits_baseILj1280EfffffjLj128EEEEELb0ELb0ELb0ELb0EEEvNS_9BwdParamsE,"a",@progbits
	.sectionflags	@""
	.align	4
.nv.constant0._ZN10layer_norm13ln_bwd_kernelINS_13Kernel_traitsIfffffjLj1280ELj1ELj4ELj1ELj16ENS_18Kernel_traits_baseILj1280EfffffjLj128EEEEELb0ELb0ELb0ELb0EEEvNS_9BwdParamsE:
	.zero		824


//--------------------- .nv.constant0._ZN10layer_norm13ln_bwd_kernelINS_13Kernel_traitsIfffffjLj1280ELj1ELj4ELj1ELj16ENS_18Kernel_traits_baseILj1280EfffffjLj128EEEEELb0ELb0ELb0ELb1EEEvNS_9BwdParamsE --------------------------
	.section	.nv.constant0._ZN10layer_norm13ln_bwd_kernelINS_13Kernel_traitsIfffffjLj1280ELj1ELj4ELj1ELj16ENS_18Kernel_traits_baseILj1280EfffffjLj128EEEEELb0ELb0ELb0ELb1EEEvNS_9BwdParamsE,"a",@progbits
	.sectionflags	@""
	.align	4
.nv.constant0._ZN10layer_norm13ln_bwd_kernelINS_13Kernel_traitsIfffffjLj1280ELj1ELj4ELj1ELj16ENS_18Kernel_traits_baseILj1280EfffffjLj128EEEEELb0ELb0ELb0ELb1EEEvNS_9BwdParamsE:
	.zero		824


//--------------------- .nv.constant0._ZN10layer_norm13ln_bwd_kernelINS_13Kernel_traitsIfffffjLj1280ELj1ELj4ELj1ELj16ENS_18Kernel_traits_baseILj1280EfffffjLj128EEEEELb0ELb0ELb1ELb0EEEvNS_9BwdParamsE --------------------------
	.section	.nv.constant0._ZN10layer_norm13ln_bwd_kernelINS_13Kernel_traitsIfffffjLj1280ELj1ELj4ELj1ELj16ENS_18Kernel_traits_baseILj1280EfffffjLj128EEEEELb0ELb0ELb1ELb0EEEvNS_9BwdParamsE,"a",@progbits
	.sectionflags	@""
	.align	4
.nv.constant0._ZN10layer_norm13ln_bwd_kernelINS_13Kernel_traitsIfffffjLj1280ELj1ELj4ELj1ELj16ENS_18Kernel_traits_baseILj1280EfffffjLj128EEEEELb0ELb0ELb1ELb0EEEvNS_9BwdParamsE:
	.zero		824


//--------------------- .nv.constant0._ZN10layer_norm13ln_bwd_kernelINS_13Kernel_traitsIfffffjLj1280ELj1ELj4ELj1ELj16ENS_18Kernel_traits_baseILj1280EfffffjLj128EEEEELb0ELb0ELb1ELb1EEEvNS_9BwdParamsE --------------------------
	.section	.nv.constant0._ZN10layer_norm13ln_bwd_kernelINS_13Kernel_traitsIfffffjLj1280ELj1ELj4ELj1ELj16ENS_18Kernel_traits_baseILj1280EfffffjLj128EEEEELb0ELb0ELb1ELb1EEEvNS_9BwdParamsE,"a",@progbits
	.sectionflags	@""
	.align	4
.nv.constant0._ZN10layer_norm13ln_bwd_kernelINS_13Kernel_traitsIfffffjLj1280ELj1ELj4ELj1ELj16ENS_18Kernel_traits_baseILj1280EfffffjLj128EEEEELb0ELb0ELb1ELb1EEEvNS_9BwdParamsE:
	.zero		824


//--------------------- .nv.constant0._ZN10layer_norm13ln_bwd_kernelINS_13Kernel_traitsIfffffjLj1280ELj1ELj4ELj1ELj16ENS_18Kernel_traits_baseILj1280EfffffjLj128EEEEELb0ELb1ELb0ELb0EEEvNS_9BwdParamsE --------------------------
	.section	.nv.constant0._ZN10layer_norm13ln_bwd_kernelINS_13Kernel_traitsIfffffjLj1280ELj1ELj4ELj1ELj16ENS_18Kernel_traits_baseILj1280EfffffjLj128EEEEELb0ELb1ELb0ELb0EEEvNS_9BwdParamsE,"a",@progbits
	.sectionflags	@""
	.align	4
.nv.constant0._ZN10layer_norm13ln_bwd_kernelINS_13Kernel_traitsIfffffjLj1280ELj1ELj4ELj1ELj16ENS_18Kernel_traits_baseILj1280EfffffjLj128EEEEELb0ELb1ELb0ELb0EEEvNS_9BwdParamsE:
	.zero		824


//--------------------- .nv.constant0._ZN10layer_norm13ln_bwd_kernelINS_13Kernel_traitsIfffffjLj1280ELj1ELj4ELj1ELj16ENS_18Kernel_traits_baseILj1280EfffffjLj128EEEEELb0ELb1ELb0ELb1EEEvNS_9BwdParamsE --------------------------
	.section	.nv.constant0._ZN10layer_norm13ln_bwd_kernelINS_13Kernel_traitsIfffffjLj1280ELj1ELj4ELj1ELj16ENS_18Kernel_traits_baseILj1280EfffffjLj128EEEEELb0ELb1ELb0ELb1EEEvNS_9BwdParamsE,"a",@progbits
	.sectionflags	@""
	.align	4
.nv.constant0._ZN10layer_norm13ln_bwd_kernelINS_13Kernel_traitsIfffffjLj1280ELj1ELj4ELj1ELj16ENS_18Kernel_traits_baseILj1280EfffffjLj128EEEEELb0ELb1ELb0ELb1EEEvNS_9BwdParamsE:
	.zero		824


//--------------------- .nv.constant0._ZN10layer_norm13ln_bwd_kernelINS_13Kernel_traitsIfffffjLj1280ELj1ELj4ELj1ELj16ENS_18Kernel_traits_baseILj1280EfffffjLj128EEEEELb0ELb1ELb1ELb0EEEvNS_9BwdParamsE --------------------------
	.section	.nv.constant0._ZN10layer_norm13ln_bwd_kernelINS_13Kernel_traitsIfffffjLj1280ELj1ELj4ELj1ELj16ENS_18Kernel_traits_baseILj1280EfffffjLj128EEEEELb0ELb1ELb1ELb0EEEvNS_9BwdParamsE,"a",@progbits
	.sectionflags	@""
	.align	4
.nv.constant0._ZN10layer_norm13ln_bwd_kernelINS_13Kernel_traitsIfffffjLj1280ELj1ELj4ELj1ELj16ENS_18Kernel_traits_baseILj1280EfffffjLj128EEEEELb0ELb1ELb1ELb0EEEvNS_9BwdParamsE:
	.zero		824


//--------------------- .nv.constant0._ZN10layer_norm13ln_bwd_kernelINS_13Kernel_traitsIfffffjLj1280ELj1ELj4ELj1ELj16ENS_18Kernel_traits_baseILj1280EfffffjLj128EEEEELb0ELb1ELb1ELb1EEEvNS_9BwdParamsE --------------------------
	.section	.nv.constant0._ZN10layer_norm13ln_bwd_kernelINS_13Kernel_traitsIfffffjLj1280ELj1ELj4ELj1ELj16ENS_18Kernel_traits_baseILj1280EfffffjLj128EEEEELb0ELb1ELb1ELb1EEEvNS_9BwdParamsE,"a",@progbits
	.sectionflags	@""
	.align	4
.nv.constant0._ZN10layer_norm13ln_bwd_kernelINS_13Kernel_traitsIfffffjLj1280ELj1ELj4ELj1ELj16ENS_18Kernel_traits_baseILj1280EfffffjLj128EEEEELb0ELb1ELb1ELb1EEEvNS_9BwdParamsE:
	.zero		824


//--------------------- .nv.constant0._ZN10layer_norm13ln_bwd_kernelINS_13Kernel_traitsIfffffjLj1280ELj1ELj4ELj1ELj16ENS_18Kernel_traits_baseILj1280EfffffjLj128EEEEELb1ELb0ELb0ELb0EEEvNS_9BwdParamsE --------------------------
	.section	.nv.constant0._ZN10layer_norm13ln_bwd_kernelINS_13Kernel_traitsIfffffjLj1280ELj1ELj4ELj1ELj16ENS_18Kernel_traits_baseILj1280EfffffjLj128EEEEELb1ELb0ELb0ELb0EEEvNS_9BwdParamsE,"a",@progbits
	.sectionflags	@""
	.align	4
.nv.constant0._ZN10layer_norm13ln_bwd_kernelINS_13Kernel_traitsIfffffjLj1280ELj1ELj4ELj1ELj16ENS_18Kernel_traits_baseILj1280EfffffjLj128EEEEELb1ELb0ELb0ELb0EEEvNS_9BwdParamsE:
	.zero		824


//--------------------- .nv.constant0._ZN10layer_norm13ln_bwd_kernelINS_13Kernel_traitsIfffffjLj1280ELj1ELj4ELj1ELj16ENS_18Kernel_traits_baseILj1280EfffffjLj128EEEEELb1ELb0ELb0ELb1EEEvNS_9BwdParamsE --------------------------
	.section	.nv.constant0._ZN10layer_norm13ln_bwd_kernelINS_13Kernel_traitsIfffffjLj1280ELj1ELj4ELj1ELj16ENS_18Kernel_traits_baseILj1280EfffffjLj128EEEEELb1ELb0ELb0ELb1EEEvNS_9BwdParamsE,"a",@progbits
	.sectionflags	@""
	.align	4
.nv.constant0._ZN10layer_norm13ln_bwd_kernelINS_13Kernel_traitsIfffffjLj1280ELj1ELj4ELj1ELj16ENS_18Kernel_traits_baseILj1280EfffffjLj128EEEEELb1ELb0ELb0ELb1EEEvNS_9BwdParamsE:
	.zero		824


//--------------------- .nv.constant0._ZN10layer_norm22ln_bwd_finalize_kernelINS_22Kernel_traits_finalizeILj1280EfffffjLb0ELj1024ELj4ENS_18Kernel_traits_baseILj1280EfffffjLj1024EEEEELb0ELb0EEEvNS_9BwdParamsE --------------------------
	.section	.nv.constant0._ZN10layer_norm22ln_bwd_finalize_kernelINS_22Kernel_traits_finalizeILj1280EfffffjLb0ELj1024ELj4ENS_18Kernel_traits_baseILj1280EfffffjLj1024EEEEELb0ELb0EEEvNS_9BwdParamsE,"a",@progbits
	.sectionflags	@""
	.align	4
.nv.constant0._ZN10layer_norm22ln_bwd_finalize_kernelINS_22Kernel_traits_finalizeILj1280EfffffjLb0ELj1024ELj4ENS_18Kernel_traits_baseILj1280EfffffjLj1024EEEEELb0ELb0EEEvNS_9BwdParamsE:
	.zero		824


//--------------------- .nv.constant0._ZN10layer_norm13ln_bwd_kernelINS_13Kernel_traitsIfffffjLj1280ELj1ELj4ELj1ELj16ENS_18Kernel_traits_baseILj1280EfffffjLj128EEEEELb1ELb0ELb1ELb0EEEvNS_9BwdParamsE --------------------------
	.section	.nv.constant0._ZN10layer_norm13ln_bwd_kernelINS_13Kernel_traitsIfffffjLj1280ELj1ELj4ELj1ELj16ENS_18Kernel_traits_baseILj1280EfffffjLj128EEEEELb1ELb0ELb1ELb0EEEvNS_9BwdParamsE,"a",@progbits
	.sectionflags	@""
	.align	4
.nv.constant0._ZN10layer_norm13ln_bwd_kernelINS_13Kernel_traitsIfffffjLj1280ELj1ELj4ELj1ELj16ENS_18Kernel_traits_baseILj1280EfffffjLj128EEEEELb1ELb0ELb1ELb0EEEvNS_9BwdParamsE:
	.zero		824


//--------------------- .nv.constant0._ZN10layer_norm22ln_bwd_finalize_kernelINS_22Kernel_traits_finalizeILj1280EfffffjLb0ELj1024ELj4ENS_18Kernel_traits_baseILj1280EfffffjLj1024EEEEELb0ELb1EEEvNS_9BwdParamsE --------------------------
	.section	.nv.constant0._ZN10layer_norm22ln_bwd_finalize_kernelINS_22Kernel_traits_finalizeILj1280EfffffjLb0ELj1024ELj4ENS_18Kernel_traits_baseILj1280EfffffjLj1024EEEEELb0ELb1EEEvNS_9BwdParamsE,"a",@progbits
	.sectionflags	@""
	.align	4
.nv.constant0._ZN10layer_norm22ln_bwd_finalize_kernelINS_22Kernel_traits_finalizeILj1280EfffffjLb0ELj1024ELj4ENS_18Kernel_traits_baseILj1280EfffffjLj1024EEEEELb0ELb1EEEvNS_9BwdParamsE:
	.zero		824


//--------------------- .nv.constant0._ZN10layer_norm13ln_bwd_kernelINS_13Kernel_traitsIfffffjLj1280ELj1ELj4ELj1ELj16ENS_18Kernel_traits_baseILj1280EfffffjLj128EEEEELb1ELb0ELb1ELb1EEEvNS_9BwdParamsE --------------------------
	.section	.nv.constant0._ZN10layer_norm13ln_bwd_kernelINS_13Kernel_traitsIfffffjLj1280ELj1ELj4ELj1ELj16ENS_18Kernel_traits_baseILj1280EfffffjLj128EEEEELb1ELb0ELb1ELb1EEEvNS_9BwdParamsE,"a",@progbits
	.sectionflags	@""
	.align	4
.nv.constant0._ZN10layer_norm13ln_bwd_kernelINS_13Kernel_traitsIfffffjLj1280ELj1ELj4ELj1ELj16ENS_18Kernel_traits_baseILj1280EfffffjLj128EEEEELb1ELb0ELb1ELb1EEEvNS_9BwdParamsE:
	.zero		824


//--------------------- .nv.constant0._ZN10layer_norm13ln_bwd_kernelINS_13Kernel_traitsIfffffjLj1280ELj1ELj4ELj1ELj16ENS_18Kernel_traits_baseILj1280EfffffjLj128EEEEELb1ELb1ELb0ELb0EEEvNS_9BwdParamsE --------------------------
	.section	.nv.constant0._ZN10layer_norm13ln_bwd_kernelINS_13Kernel_traitsIfffffjLj1280ELj1ELj4ELj1ELj16ENS_18Kernel_traits_baseILj1280EfffffjLj128EEEEELb1ELb1ELb0ELb0EEEvNS_9BwdParamsE,"a",@progbits
	.sectionflags	@""
	.align	4
.nv.constant0._ZN10layer_norm13ln_bwd_kernelINS_13Kernel_traitsIfffffjLj1280ELj1ELj4ELj1ELj16ENS_18Kernel_traits_baseILj1280EfffffjLj128EEEEELb1ELb1ELb0ELb0EEEvNS_9BwdParamsE:
	.zero		824


//--------------------- .nv.constant0._ZN10layer_norm13ln_bwd_kernelINS_13Kernel_traitsIfffffjLj1280ELj1ELj4ELj1ELj16ENS_18Kernel_traits_baseILj1280EfffffjLj128EEEEELb1ELb1ELb0ELb1EEEvNS_9BwdParamsE --------------------------
	.section	.nv.constant0._ZN10layer_norm13ln_bwd_kernelINS_13Kernel_traitsIfffffjLj1280ELj1ELj4ELj1ELj16ENS_18Kernel_traits_baseILj1280EfffffjLj128EEEEELb1ELb1ELb0ELb1EEEvNS_9BwdParamsE,"a",@progbits
	.sectionflags	@""
	.align	4
.nv.constant0._ZN10layer_norm13ln_bwd_kernelINS_13Kernel_traitsIfffffjLj1280ELj1ELj4ELj1ELj16ENS_18Kernel_traits_baseILj1280EfffffjLj128EEEEELb1ELb1ELb0ELb1EEEvNS_9BwdParamsE:
	.zero		824


//--------------------- .nv.constant0._ZN10layer_norm22ln_bwd_finalize_kernelINS_22Kernel_traits_finalizeILj1280EfffffjLb1ELj1024ELj4ENS_18Kernel_traits_baseILj1280EfffffjLj1024EEEEELb1ELb0EEEvNS_9BwdParamsE --------------------------
	.section	.nv.constant0._ZN10layer_norm22ln_bwd_finalize_kernelINS_22Kernel_traits_finalizeILj1280EfffffjLb1ELj1024ELj4ENS_18Kernel_traits_baseILj1280EfffffjLj1024EEEEELb1ELb0EEEvNS_9BwdParamsE,"a",@progbits
	.sectionflags	@""
	.align	4
.nv.constant0._ZN10layer_norm22ln_bwd_finalize_kernelINS_22Kernel_traits_finalizeILj1280EfffffjLb1ELj1024ELj4ENS_18Kernel_traits_baseILj1280EfffffjLj1024EEEEELb1ELb0EEEvNS_9BwdParamsE:
	.zero		824


//--------------------- .nv.constant0._ZN10layer_norm13ln_bwd_kernelINS_13Kernel_traitsIfffffjLj1280ELj1ELj4ELj1ELj16ENS_18Kernel_traits_baseILj1280EfffffjLj128EEEEELb1ELb1ELb1ELb0EEEvNS_9BwdParamsE --------------------------
	.section	.nv.constant0._ZN10layer_norm13ln_bwd_kernelINS_13Kernel_traitsIfffffjLj1280ELj1ELj4ELj1ELj16ENS_18Kernel_traits_baseILj1280EfffffjLj128EEEEELb1ELb1ELb1ELb0EEEvNS_9BwdParamsE,"a",@progbits
	.sectionflags	@""
	.align	4
.nv.constant0._ZN10layer_norm13ln_bwd_kernelINS_13Kernel_traitsIfffffjLj1280ELj1ELj4ELj1ELj16ENS_18Kernel_traits_baseILj1280EfffffjLj128EEEEELb1ELb1ELb1ELb0EEEvNS_9BwdParamsE:
	.zero		824


//--------------------- .nv.constant0._ZN10layer_norm22ln_bwd_finalize_kernelINS_22Kernel_traits_finalizeILj1280EfffffjLb1ELj1024ELj4ENS_18Kernel_traits_baseILj1280EfffffjLj1024EEEEELb1ELb1EEEvNS_9BwdParamsE --------------------------
	.section	.nv.constant0._ZN10layer_norm22ln_bwd_finalize_kernelINS_22Kernel_traits_finalizeILj1280EfffffjLb1ELj1024ELj4ENS_18Kernel_traits_baseILj1280EfffffjLj1024EEEEELb1ELb1EEEvNS_9BwdParamsE,"a",@progbits
	.sectionflags	@""
	.align	4
.nv.constant0._ZN10layer_norm22ln_bwd_finalize_kernelINS_22Kernel_traits_finalizeILj1280EfffffjLb1ELj1024ELj4ENS_18Kernel_traits_baseILj1280EfffffjLj1024EEEEELb1ELb1EEEvNS_9BwdParamsE:
	.zero		824


//--------------------- .nv.constant0._ZN10layer_norm13ln_bwd_kernelINS_13Kernel_traitsIfffffjLj1280ELj1ELj4ELj1ELj16ENS_18Kernel_traits_baseILj1280EfffffjLj128EEEEELb1ELb1ELb1ELb1EEEvNS_9BwdParamsE --------------------------
	.section	.nv.constant0._ZN10layer_norm13ln_bwd_kernelINS_13Kernel_traitsIfffffjLj1280ELj1ELj4ELj1ELj16ENS_18Kernel_traits_baseILj1280EfffffjLj128EEEEELb1ELb1ELb1ELb1EEEvNS_9BwdParamsE,"a",@progbits
	.sectionflags	@""
	.align	4
.nv.constant0._ZN10layer_norm13ln_bwd_kernelINS_13Kernel_traitsIfffffjLj1280ELj1ELj4ELj1ELj16ENS_18Kernel_traits_baseILj1280EfffffjLj128EEEEELb1ELb1ELb1ELb1EEEvNS_9BwdParamsE:
	.zero		824


//--------------------- SYMBOLS --------------------------

	.type		.nv.reservedSmem.offset0,@object
	.size		.nv.reservedSmem.offset0,0x4
